	.target	sm_90a

	.elftype	@"ET_EXEC"


//--------------------- .note.nv.tkinfo           --------------------------
	.section	.note.nv.tkinfo,"",@"SHT_NOTE"
	.sectionflags	@"SHF_NOTE_NV_TKINFO"
	.tkinfo
        /*0018*/ 	.word	0x00000002
        /*0030*/ 	.string	""
        /*0030*/ 	.string	"ptxas"
        /*0030*/ 	.string	"Cuda compilation tools, release 13.0, V13.0.88"
        /*0030*/ 	.string	"Build cuda_13.0.r13.0/compiler.36424714_0"
        /*0030*/ 	.string	"-arch sm_90a -m 64 "



//--------------------- .note.nv.cuinfo           --------------------------
	.section	.note.nv.cuinfo,"",@"SHT_NOTE"
	.sectionflags	@"SHF_NOTE_NV_CUINFO"
        /*0018*/ 	.short	0x0002
        /*001a*/ 	.short	0x005a
        /*001c*/ 	.short	0x0082
	.zero		2


//--------------------- .nv.info                  --------------------------
	.section	.nv.info,"",@"SHT_CUDA_INFO"
	.align	4


	//----- nvinfo : EIATTR_REGCOUNT
	.align		4
        /*0000*/ 	.byte	0x04, 0x2f
        /*0002*/ 	.short	(.L_41 - .L_40)
	.align		4
.L_40:
        /*0004*/ 	.word	index@(_ZN7cutlass13device_kernelIN5flash11enable_sm90INS1_16FlashAttnFwdSm90INS1_25CollectiveMainloopFwdSm90ILi2EN4cute5tupleIJNS5_1CILi1EEES8_S8_EEENS6_IJNS7_ILi192EEENS7_ILi128EEENS7_ILi64EEEEEELi64ENS_10bfloat16_tEfNS_4arch4Sm90ELb1ELb0ELb0ELb1ELb1ELb1ELb0ELb1ELb1ELb1ELb1ELb0EEENS1_21CollectiveEpilogueFwdINS6_IJSA_SC_SB_EEES9_SE_SG_Li384ELb1ELb1ELb1ELb0EEENS1_36VarlenDynamicPersistentTileSchedulerILi192ELi128ELi384ELi128ELb1ELb1ELb1ELb1ELb1ELb1EEEEEEEEEvNT_6ParamsE)
        /*0008*/ 	.word	0x00000080


	//----- nvinfo : EIATTR_FRAME_SIZE
	.align		4
.L_41:
        /*000c*/ 	.byte	0x04, 0x11
        /*000e*/ 	.short	(.L_43 - .L_42)
	.align		4
.L_42:
        /*0010*/ 	.word	index@(_ZN7cutlass13device_kernelIN5flash11enable_sm90INS1_16FlashAttnFwdSm90INS1_25CollectiveMainloopFwdSm90ILi2EN4cute5tupleIJNS5_1CILi1EEES8_S8_EEENS6_IJNS7_ILi192EEENS7_ILi128EEENS7_ILi64EEEEEELi64ENS_10bfloat16_tEfNS_4arch4Sm90ELb1ELb0ELb0ELb1ELb1ELb1ELb0ELb1ELb1ELb1ELb1ELb0EEENS1_21CollectiveEpilogueFwdINS6_IJSA_SC_SB_EEES9_SE_SG_Li384ELb1ELb1ELb1ELb0EEENS1_36VarlenDynamicPersistentTileSchedulerILi192ELi128ELi384ELi128ELb1ELb1ELb1ELb1ELb1ELb1EEEEEEEEEvNT_6ParamsE)
        /*0014*/ 	.word	0x00000078


	//----- nvinfo : EIATTR_REGCOUNT
	.align		4
.L_43:
        /*0018*/ 	.byte	0x04, 0x2f
        /*001a*/ 	.short	(.L_45 - .L_44)
	.align		4
.L_44:
        /*001c*/ 	.word	index@(_ZN7cutlass13device_kernelIN5flash11enable_sm90INS1_16FlashAttnFwdSm90INS1_25CollectiveMainloopFwdSm90ILi2EN4cute5tupleIJNS5_1CILi1EEES8_S8_EEENS6_IJNS7_ILi192EEENS7_ILi128EEENS7_ILi64EEEEEELi64ENS_10bfloat16_tEfNS_4arch4Sm90ELb1ELb0ELb0ELb1ELb1ELb0ELb0ELb1ELb1ELb1ELb1ELb0EEENS1_21CollectiveEpilogueFwdINS6_IJSA_SC_SB_EEES9_SE_SG_Li384ELb1ELb1ELb1ELb0EEENS1_36VarlenDynamicPersistentTileSchedulerILi192ELi128ELi384ELi128ELb1ELb1ELb1ELb1ELb1ELb1EEEEEEEEEvNT_6ParamsE)
        /*0020*/ 	.word	0x00000080


	//----- nvinfo : EIATTR_FRAME_SIZE
	.align		4
.L_45:
        /*0024*/ 	.byte	0x04, 0x11
        /*0026*/ 	.short	(.L_47 - .L_46)
	.align		4
.L_46:
        /*0028*/ 	.word	index@(_ZN7cutlass13device_kernelIN5flash11enable_sm90INS1_16FlashAttnFwdSm90INS1_25CollectiveMainloopFwdSm90ILi2EN4cute5tupleIJNS5_1CILi1EEES8_S8_EEENS6_IJNS7_ILi192EEENS7_ILi128EEENS7_ILi64EEEEEELi64ENS_10bfloat16_tEfNS_4arch4Sm90ELb1ELb0ELb0ELb1ELb1ELb0ELb0ELb1ELb1ELb1ELb1ELb0EEENS1_21CollectiveEpilogueFwdINS6_IJSA_SC_SB_EEES9_SE_SG_Li384ELb1ELb1ELb1ELb0EEENS1_36VarlenDynamicPersistentTileSchedulerILi192ELi128ELi384ELi128ELb1ELb1ELb1ELb1ELb1ELb1EEEEEEEEEvNT_6ParamsE)
        /*002c*/ 	.word	0x00000040


	//----- nvinfo : EIATTR_REGCOUNT
	.align		4
.L_47:
        /*0030*/ 	.byte	0x04, 0x2f
        /*0032*/ 	.short	(.L_49 - .L_48)
	.align		4
.L_48:
        /*0034*/ 	.word	index@(_ZN7cutlass13device_kernelIN5flash11enable_sm90INS1_16FlashAttnFwdSm90INS1_25CollectiveMainloopFwdSm90ILi2EN4cute5tupleIJNS5_1CILi1EEES8_S8_EEENS6_IJNS7_ILi192EEENS7_ILi128EEENS7_ILi64EEEEEELi64ENS_10bfloat16_tEfNS_4arch4Sm90ELb1ELb0ELb0ELb0ELb1ELb0ELb0ELb1ELb1ELb1ELb1ELb0EEENS1_21CollectiveEpilogueFwdINS6_IJSA_SC_SB_EEES9_SE_SG_Li384ELb0ELb1ELb1ELb0EEENS1_19SingleTileSchedulerILb0ELb1ELb1ELi192EEEEEEEEEvNT_6ParamsE)
        /*0038*/ 	.word	0x00000080


	//----- nvinfo : EIATTR_FRAME_SIZE
	.align		4
.L_49:
        /*003c*/ 	.byte	0x04, 0x11
        /*003e*/ 	.short	(.L_51 - .L_50)
	.align		4
.L_50:
        /*0040*/ 	.word	index@(_ZN7cutlass13device_kernelIN5flash11enable_sm90INS1_16FlashAttnFwdSm90INS1_25CollectiveMainloopFwdSm90ILi2EN4cute5tupleIJNS5_1CILi1EEES8_S8_EEENS6_IJNS7_ILi192EEENS7_ILi128EEENS7_ILi64EEEEEELi64ENS_10bfloat16_tEfNS_4arch4Sm90ELb1ELb0ELb0ELb0ELb1ELb0ELb0ELb1ELb1ELb1ELb1ELb0EEENS1_21CollectiveEpilogueFwdINS6_IJSA_SC_SB_EEES9_SE_SG_Li384ELb0ELb1ELb1ELb0EEENS1_19SingleTileSchedulerILb0ELb1ELb1ELi192EEEEEEEEEvNT_6ParamsE)
        /*0044*/ 	.word	0x00000008


	//----- nvinfo : EIATTR_REGCOUNT
	.align		4
.L_51:
        /*0048*/ 	.byte	0x04, 0x2f
        /*004a*/ 	.short	(.L_53 - .L_52)
	.align		4
.L_52:
        /*004c*/ 	.word	index@(_ZN7cutlass13device_kernelIN5flash11enable_sm90INS1_16FlashAttnFwdSm90INS1_25CollectiveMainloopFwdSm90ILi2EN4cute5tupleIJNS5_1CILi1EEES8_S8_EEENS6_IJNS7_ILi192EEENS7_ILi128EEENS7_ILi64EEEEEELi64ENS_10bfloat16_tEfNS_4arch4Sm90ELb0ELb1ELb0ELb1ELb1ELb1ELb0ELb1ELb1ELb1ELb1ELb0EEENS1_21CollectiveEpilogueFwdINS6_IJSA_SC_SB_EEES9_SE_SG_Li384ELb1ELb1ELb1ELb0EEENS1_36VarlenDynamicPersistentTileSchedulerILi192ELi128ELi384ELi128ELb1ELb1ELb1ELb1ELb0ELb1EEEEEEEEEvNT_6ParamsE)
        /*0050*/ 	.word	0x00000080


	//----- nvinfo : EIATTR_FRAME_SIZE
	.align		4
.L_53:
        /*0054*/ 	.byte	0x04, 0x11
        /*0056*/ 	.short	(.L_55 - .L_54)
	.align		4
.L_54:
        /*0058*/ 	.word	index@(_ZN7cutlass13device_kernelIN5flash11enable_sm90INS1_16FlashAttnFwdSm90INS1_25CollectiveMainloopFwdSm90ILi2EN4cute5tupleIJNS5_1CILi1EEES8_S8_EEENS6_IJNS7_ILi192EEENS7_ILi128EEENS7_ILi64EEEEEELi64ENS_10bfloat16_tEfNS_4arch4Sm90ELb0ELb1ELb0ELb1ELb1ELb1ELb0ELb1ELb1ELb1ELb1ELb0EEENS1_21CollectiveEpilogueFwdINS6_IJSA_SC_SB_EEES9_SE_SG_Li384ELb1ELb1ELb1ELb0EEENS1_36VarlenDynamicPersistentTileSchedulerILi192ELi128ELi384ELi128ELb1ELb1ELb1ELb1ELb0ELb1EEEEEEEEEvNT_6ParamsE)
        /*005c*/ 	.word	0x00000070


	//----- nvinfo : EIATTR_REGCOUNT
	.align		4
.L_55:
        /*0060*/ 	.byte	0x04, 0x2f
        /*0062*/ 	.short	(.L_57 - .L_56)
	.align		4
.L_56:
        /*0064*/ 	.word	index@(_ZN7cutlass13device_kernelIN5flash11enable_sm90INS1_16FlashAttnFwdSm90INS1_25CollectiveMainloopFwdSm90ILi2EN4cute5tupleIJNS5_1CILi1EEES8_S8_EEENS6_IJNS7_ILi192EEENS7_ILi128EEENS7_ILi64EEEEEELi64ENS_10bfloat16_tEfNS_4arch4Sm90ELb0ELb1ELb0ELb1ELb1ELb0ELb0ELb1ELb1ELb1ELb1ELb0EEENS1_21CollectiveEpilogueFwdINS6_IJSA_SC_SB_EEES9_SE_SG_Li384ELb1ELb1ELb1ELb0EEENS1_36VarlenDynamicPersistentTileSchedulerILi192ELi128ELi384ELi128ELb1ELb1ELb1ELb1ELb0ELb1EEEEEEEEEvNT_6ParamsE)
        /*0068*/ 	.word	0x00000080


	//----- nvinfo : EIATTR_FRAME_SIZE
	.align		4
.L_57:
        /*006c*/ 	.byte	0x04, 0x11
        /*006e*/ 	.short	(.L_59 - .L_58)
	.align		4
.L_58:
        /*0070*/ 	.word	index@(_ZN7cutlass13device_kernelIN5flash11enable_sm90INS1_16FlashAttnFwdSm90INS1_25CollectiveMainloopFwdSm90ILi2EN4cute5tupleIJNS5_1CILi1EEES8_S8_EEENS6_IJNS7_ILi192EEENS7_ILi128EEENS7_ILi64EEEEEELi64ENS_10bfloat16_tEfNS_4arch4Sm90ELb0ELb1ELb0ELb1ELb1ELb0ELb0ELb1ELb1ELb1ELb1ELb0EEENS1_21CollectiveEpilogueFwdINS6_IJSA_SC_SB_EEES9_SE_SG_Li384ELb1ELb1ELb1ELb0EEENS1_36VarlenDynamicPersistentTileSchedulerILi192ELi128ELi384ELi128ELb1ELb1ELb1ELb1ELb0ELb1EEEEEEEEEvNT_6ParamsE)
        /*0074*/ 	.word	0x00000040


	//----- nvinfo : EIATTR_REGCOUNT
	.align		4
.L_59:
        /*0078*/ 	.byte	0x04, 0x2f
        /*007a*/ 	.short	(.L_61 - .L_60)
	.align		4
.L_60:
        /*007c*/ 	.word	index@(_ZN7cutlass13device_kernelIN5flash11enable_sm90INS1_16FlashAttnFwdSm90INS1_25CollectiveMainloopFwdSm90ILi2EN4cute5tupleIJNS5_1CILi1EEES8_S8_EEENS6_IJNS7_ILi192EEENS7_ILi128EEENS7_ILi64EEEEEELi64ENS_10bfloat16_tEfNS_4arch4Sm90ELb0ELb1ELb0ELb0ELb1ELb0ELb0ELb1ELb1ELb1ELb1ELb0EEENS1_21CollectiveEpilogueFwdINS6_IJSA_SC_SB_EEES9_SE_SG_Li384ELb0ELb1ELb1ELb0EEENS1_19SingleTileSchedulerILb0ELb1ELb1ELi192EEEEEEEEEvNT_6ParamsE)
        /*0080*/ 	.word	0x00000080


	//----- nvinfo : EIATTR_FRAME_SIZE
	.align		4
.L_61:
        /*0084*/ 	.byte	0x04, 0x11
        /*0086*/ 	.short	(.L_63 - .L_62)
	.align		4
.L_62:
        /*0088*/ 	.word	index@(_ZN7cutlass13device_kernelIN5flash11enable_sm90INS1_16FlashAttnFwdSm90INS1_25CollectiveMainloopFwdSm90ILi2EN4cute5tupleIJNS5_1CILi1EEES8_S8_EEENS6_IJNS7_ILi192EEENS7_ILi128EEENS7_ILi64EEEEEELi64ENS_10bfloat16_tEfNS_4arch4Sm90ELb0ELb1ELb0ELb0ELb1ELb0ELb0ELb1ELb1ELb1ELb1ELb0EEENS1_21CollectiveEpilogueFwdINS6_IJSA_SC_SB_EEES9_SE_SG_Li384ELb0ELb1ELb1ELb0EEENS1_19SingleTileSchedulerILb0ELb1ELb1ELi192EEEEEEEEEvNT_6ParamsE)
        /*008c*/ 	.word	0x00000008


	//----- nvinfo : EIATTR_REGCOUNT
	.align		4
.L_63:
        /*0090*/ 	.byte	0x04, 0x2f
        /*0092*/ 	.short	(.L_65 - .L_64)
	.align		4
.L_64:
        /*0094*/ 	.word	index@(_ZN7cutlass13device_kernelIN5flash11enable_sm90INS1_16FlashAttnFwdSm90INS1_25CollectiveMainloopFwdSm90ILi2EN4cute5tupleIJNS5_1CILi1EEES8_S8_EEENS6_IJNS7_ILi192EEENS7_ILi128EEENS7_ILi64EEEEEELi64ENS_10bfloat16_tEfNS_4arch4Sm90ELb0ELb0ELb0ELb1ELb1ELb1ELb0ELb1ELb1ELb1ELb1ELb0EEENS1_21CollectiveEpilogueFwdINS6_IJSA_SC_SB_EEES9_SE_SG_Li384ELb1ELb1ELb1ELb0EEENS1_36VarlenDynamicPersistentTileSchedulerILi192ELi128ELi384ELi128ELb1ELb1ELb1ELb0ELb1ELb1EEEEEEEEEvNT_6ParamsE)
        /*0098*/ 	.word	0x00000080


	//----- nvinfo : EIATTR_FRAME_SIZE
	.align		4
.L_65:
        /*009c*/ 	.byte	0x04, 0x11
        /*009e*/ 	.short	(.L_67 - .L_66)
	.align		4
.L_66:
        /*00a0*/ 	.word	index@(_ZN7cutlass13device_kernelIN5flash11enable_sm90INS1_16FlashAttnFwdSm90INS1_25CollectiveMainloopFwdSm90ILi2EN4cute5tupleIJNS5_1CILi1EEES8_S8_EEENS6_IJNS7_ILi192EEENS7_ILi128EEENS7_ILi64EEEEEELi64ENS_10bfloat16_tEfNS_4arch4Sm90ELb0ELb0ELb0ELb1ELb1ELb1ELb0ELb1ELb1ELb1ELb1ELb0EEENS1_21CollectiveEpilogueFwdINS6_IJSA_SC_SB_EEES9_SE_SG_Li384ELb1ELb1ELb1ELb0EEENS1_36VarlenDynamicPersistentTileSchedulerILi192ELi128ELi384ELi128ELb1ELb1ELb1ELb0ELb1ELb1EEEEEEEEEvNT_6ParamsE)
        /*00a4*/ 	.word	0x00000078


	//----- nvinfo : EIATTR_REGCOUNT
	.align		4
.L_67:
        /*00a8*/ 	.byte	0x04, 0x2f
        /*00aa*/ 	.short	(.L_69 - .L_68)
	.align		4
.L_68:
        /*00ac*/ 	.word	index@(_ZN7cutlass13device_kernelIN5flash11enable_sm90INS1_16FlashAttnFwdSm90INS1_25CollectiveMainloopFwdSm90ILi2EN4cute5tupleIJNS5_1CILi1EEES8_S8_EEENS6_IJNS7_ILi192EEENS7_ILi128EEENS7_ILi64EEEEEELi64ENS_10bfloat16_tEfNS_4arch4Sm90ELb0ELb0ELb0ELb1ELb1ELb0ELb0ELb1ELb1ELb1ELb1ELb0EEENS1_21CollectiveEpilogueFwdINS6_IJSA_SC_SB_EEES9_SE_SG_Li384ELb1ELb1ELb1ELb0EEENS1_36VarlenDynamicPersistentTileSchedulerILi192ELi128ELi384ELi128ELb1ELb1ELb1ELb0ELb1ELb1EEEEEEEEEvNT_6ParamsE)
        /*00b0*/ 	.word	0x00000080


	//----- nvinfo : EIATTR_FRAME_SIZE
	.align		4
.L_69:
        /*00b4*/ 	.byte	0x04, 0x11
        /*00b6*/ 	.short	(.L_71 - .L_70)
	.align		4
.L_70:
        /*00b8*/ 	.word	index@(_ZN7cutlass13device_kernelIN5flash11enable_sm90INS1_16FlashAttnFwdSm90INS1_25CollectiveMainloopFwdSm90ILi2EN4cute5tupleIJNS5_1CILi1EEES8_S8_EEENS6_IJNS7_ILi192EEENS7_ILi128EEENS7_ILi64EEEEEELi64ENS_10bfloat16_tEfNS_4arch4Sm90ELb0ELb0ELb0ELb1ELb1ELb0ELb0ELb1ELb1ELb1ELb1ELb0EEENS1_21CollectiveEpilogueFwdINS6_IJSA_SC_SB_EEES9_SE_SG_Li384ELb1ELb1ELb1ELb0EEENS1_36VarlenDynamicPersistentTileSchedulerILi192ELi128ELi384ELi128ELb1ELb1ELb1ELb0ELb1ELb1EEEEEEEEEvNT_6ParamsE)
        /*00bc*/ 	.word	0x00000050


	//----- nvinfo : EIATTR_REGCOUNT
	.align		4
.L_71:
        /*00c0*/ 	.byte	0x04, 0x2f
        /*00c2*/ 	.short	(.L_73 - .L_72)
	.align		4
.L_72:
        /*00c4*/ 	.word	index@(_ZN7cutlass13device_kernelIN5flash11enable_sm90INS1_16FlashAttnFwdSm90INS1_25CollectiveMainloopFwdSm90ILi2EN4cute5tupleIJNS5_1CILi1EEES8_S8_EEENS6_IJNS7_ILi192EEENS7_ILi128EEENS7_ILi64EEEEEELi64ENS_10bfloat16_tEfNS_4arch4Sm90ELb0ELb0ELb0ELb0ELb1ELb0ELb0ELb1ELb1ELb1ELb1ELb0EEENS1_21CollectiveEpilogueFwdINS6_IJSA_SC_SB_EEES9_SE_SG_Li384ELb0ELb1ELb1ELb0EEENS1_19SingleTileSchedulerILb0ELb1ELb1ELi192EEEEEEEEEvNT_6ParamsE)
        /*00c8*/ 	.word	0x00000080


	//----- nvinfo : EIATTR_FRAME_SIZE
	.align		4
.L_73:
        /*00cc*/ 	.byte	0x04, 0x11
        /*00ce*/ 	.short	(.L_75 - .L_74)
	.align		4
.L_74:
        /*00d0*/ 	.word	index@(_ZN7cutlass13device_kernelIN5flash11enable_sm90INS1_16FlashAttnFwdSm90INS1_25CollectiveMainloopFwdSm90ILi2EN4cute5tupleIJNS5_1CILi1EEES8_S8_EEENS6_IJNS7_ILi192EEENS7_ILi128EEENS7_ILi64EEEEEELi64ENS_10bfloat16_tEfNS_4arch4Sm90ELb0ELb0ELb0ELb0ELb1ELb0ELb0ELb1ELb1ELb1ELb1ELb0EEENS1_21CollectiveEpilogueFwdINS6_IJSA_SC_SB_EEES9_SE_SG_Li384ELb0ELb1ELb1ELb0EEENS1_19SingleTileSchedulerILb0ELb1ELb1ELi192EEEEEEEEEvNT_6ParamsE)
        /*00d4*/ 	.word	0x00000008


	//----- nvinfo : EIATTR_REGCOUNT
	.align		4
.L_75:
        /*00d8*/ 	.byte	0x04, 0x2f
        /*00da*/ 	.short	(.L_77 - .L_76)
	.align		4
.L_76:
        /*00dc*/ 	.word	index@(_ZN7cutlass13device_kernelIN5flash11enable_sm90INS1_16FlashAttnFwdSm90INS1_25CollectiveMainloopFwdSm90ILi2EN4cute5tupleIJNS5_1CILi1EEES8_S8_EEENS6_IJNS7_ILi192EEENS7_ILi128EEENS7_ILi96EEEEEELi96ENS_10bfloat16_tEfNS_4arch4Sm90ELb1ELb0ELb0ELb1ELb1ELb1ELb0ELb0ELb1ELb1ELb1ELb0EEENS1_21CollectiveEpilogueFwdINS6_IJSA_SC_SB_EEES9_SE_SG_Li384ELb1ELb1ELb1ELb0EEENS1_36VarlenDynamicPersistentTileSchedulerILi192ELi128ELi384ELi128ELb1ELb1ELb1ELb1ELb1ELb1EEEEEEEEEvNT_6ParamsE)
        /*00e0*/ 	.word	0x00000080


	//----- nvinfo : EIATTR_FRAME_SIZE
	.align		4
.L_77:
        /*00e4*/ 	.byte	0x04, 0x11
        /*00e6*/ 	.short	(.L_79 - .L_78)
	.align		4
.L_78:
        /*00e8*/ 	.word	index@(_ZN7cutlass13device_kernelIN5flash11enable_sm90INS1_16FlashAttnFwdSm90INS1_25CollectiveMainloopFwdSm90ILi2EN4cute5tupleIJNS5_1CILi1EEES8_S8_EEENS6_IJNS7_ILi192EEENS7_ILi128EEENS7_ILi96EEEEEELi96ENS_10bfloat16_tEfNS_4arch4Sm90ELb1ELb0ELb0ELb1ELb1ELb1ELb0ELb0ELb1ELb1ELb1ELb0EEENS1_21CollectiveEpilogueFwdINS6_IJSA_SC_SB_EEES9_SE_SG_Li384ELb1ELb1ELb1ELb0EEENS1_36VarlenDynamicPersistentTileSchedulerILi192ELi128ELi384ELi128ELb1ELb1ELb1ELb1ELb1ELb1EEEEEEEEEvNT_6ParamsE)
        /*00ec*/ 	.word	0x000000e8


	//----- nvinfo : EIATTR_REGCOUNT
	.align		4
.L_79:
        /*00f0*/ 	.byte	0x04, 0x2f
        /*00f2*/ 	.short	(.L_81 - .L_80)
	.align		4
.L_80:
        /*00f4*/ 	.word	index@(_ZN7cutlass13device_kernelIN5flash11enable_sm90INS1_16FlashAttnFwdSm90INS1_25CollectiveMainloopFwdSm90ILi2EN4cute5tupleIJNS5_1CILi1EEES8_S8_EEENS6_IJNS7_ILi192EEENS7_ILi128EEENS7_ILi96EEEEEELi96ENS_10bfloat16_tEfNS_4arch4Sm90ELb1ELb0ELb0ELb1ELb1ELb0ELb0ELb0ELb1ELb1ELb1ELb0EEENS1_21CollectiveEpilogueFwdINS6_IJSA_SC_SB_EEES9_SE_SG_Li384ELb1ELb1ELb1ELb0EEENS1_36VarlenDynamicPersistentTileSchedulerILi192ELi128ELi384ELi128ELb1ELb1ELb1ELb1ELb1ELb1EEEEEEEEEvNT_6ParamsE)
        /*00f8*/ 	.word	0x00000080


	//----- nvinfo : EIATTR_FRAME_SIZE
	.align		4
.L_81:
        /*00fc*/ 	.byte	0x04, 0x11
        /*00fe*/ 	.short	(.L_83 - .L_82)
	.align		4
.L_82:
        /*0100*/ 	.word	index@(_ZN7cutlass13device_kernelIN5flash11enable_sm90INS1_16FlashAttnFwdSm90INS1_25CollectiveMainloopFwdSm90ILi2EN4cute5tupleIJNS5_1CILi1EEES8_S8_EEENS6_IJNS7_ILi192EEENS7_ILi128EEENS7_ILi96EEEEEELi96ENS_10bfloat16_tEfNS_4arch4Sm90ELb1ELb0ELb0ELb1ELb1ELb0ELb0ELb0ELb1ELb1ELb1ELb0EEENS1_21CollectiveEpilogueFwdINS6_IJSA_SC_SB_EEES9_SE_SG_Li384ELb1ELb1ELb1ELb0EEENS1_36VarlenDynamicPersistentTileSchedulerILi192ELi128ELi384ELi128ELb1ELb1ELb1ELb1ELb1ELb1EEEEEEEEEvNT_6ParamsE)
        /*0104*/ 	.word	0x00000050


	//----- nvinfo : EIATTR_REGCOUNT
	.align		4
.L_83:
        /*0108*/ 	.byte	0x04, 0x2f
        /*010a*/ 	.short	(.L_85 - .L_84)
	.align		4
.L_84:
        /*010c*/ 	.word	index@(_ZN7cutlass13device_kernelIN5flash11enable_sm90INS1_16FlashAttnFwdSm90INS1_25CollectiveMainloopFwdSm90ILi2EN4cute5tupleIJNS5_1CILi1EEES8_S8_EEENS6_IJNS7_ILi192EEENS7_ILi128EEENS7_ILi96EEEEEELi96ENS_10bfloat16_tEfNS_4arch4Sm90ELb1ELb0ELb0ELb0ELb1ELb0ELb0ELb0ELb1ELb1ELb1ELb0EEENS1_21CollectiveEpilogueFwdINS6_IJSA_SC_SB_EEES9_SE_SG_Li384ELb0ELb1ELb1ELb0EEENS1_19SingleTileSchedulerILb0ELb1ELb1ELi192EEEEEEEEEvNT_6ParamsE)
        /*0110*/ 	.word	0x00000080


	//----- nvinfo : EIATTR_FRAME_SIZE
	.align		4
.L_85:
        /*0114*/ 	.byte	0x04, 0x11
        /*0116*/ 	.short	(.L_87 - .L_86)
	.align		4
.L_86:
        /*0118*/ 	.word	index@(_ZN7cutlass13device_kernelIN5flash11enable_sm90INS1_16FlashAttnFwdSm90INS1_25CollectiveMainloopFwdSm90ILi2EN4cute5tupleIJNS5_1CILi1EEES8_S8_EEENS6_IJNS7_ILi192EEENS7_ILi128EEENS7_ILi96EEEEEELi96ENS_10bfloat16_tEfNS_4arch4Sm90ELb1ELb0ELb0ELb0ELb1ELb0ELb0ELb0ELb1ELb1ELb1ELb0EEENS1_21CollectiveEpilogueFwdINS6_IJSA_SC_SB_EEES9_SE_SG_Li384ELb0ELb1ELb1ELb0EEENS1_19SingleTileSchedulerILb0ELb1ELb1ELi192EEEEEEEEEvNT_6ParamsE)
        /*011c*/ 	.word	0x00000010


	//----- nvinfo : EIATTR_REGCOUNT
	.align		4
.L_87:
        /*0120*/ 	.byte	0x04, 0x2f
        /*0122*/ 	.short	(.L_89 - .L_88)
	.align		4
.L_88:
        /*0124*/ 	.word	index@(_ZN7cutlass13device_kernelIN5flash11enable_sm90INS1_16FlashAttnFwdSm90INS1_25CollectiveMainloopFwdSm90ILi2EN4cute5tupleIJNS5_1CILi1EEES8_S8_EEENS6_IJNS7_ILi192EEENS7_ILi128EEENS7_ILi96EEEEEELi96ENS_10bfloat16_tEfNS_4arch4Sm90ELb0ELb1ELb0ELb1ELb1ELb1ELb0ELb0ELb1ELb1ELb1ELb0EEENS1_21CollectiveEpilogueFwdINS6_IJSA_SC_SB_EEES9_SE_SG_Li384ELb1ELb1ELb1ELb0EEENS1_36VarlenDynamicPersistentTileSchedulerILi192ELi128ELi384ELi128ELb1ELb1ELb1ELb1ELb0ELb1EEEEEEEEEvNT_6ParamsE)
        /*0128*/ 	.word	0x00000080


	//----- nvinfo : EIATTR_FRAME_SIZE
	.align		4
.L_89:
        /*012c*/ 	.byte	0x04, 0x11
        /*012e*/ 	.short	(.L_91 - .L_90)
	.align		4
.L_90:
        /*0130*/ 	.word	index@(_ZN7cutlass13device_kernelIN5flash11enable_sm90INS1_16FlashAttnFwdSm90INS1_25CollectiveMainloopFwdSm90ILi2EN4cute5tupleIJNS5_1CILi1EEES8_S8_EEENS6_IJNS7_ILi192EEENS7_ILi128EEENS7_ILi96EEEEEELi96ENS_10bfloat16_tEfNS_4arch4Sm90ELb0ELb1ELb0ELb1ELb1ELb1ELb0ELb0ELb1ELb1ELb1ELb0EEENS1_21CollectiveEpilogueFwdINS6_IJSA_SC_SB_EEES9_SE_SG_Li384ELb1ELb1ELb1ELb0EEENS1_36VarlenDynamicPersistentTileSchedulerILi192ELi128ELi384ELi128ELb1ELb1ELb1ELb1ELb0ELb1EEEEEEEEEvNT_6ParamsE)
        /*0134*/ 	.word	0x00000098


	//----- nvinfo : EIATTR_REGCOUNT
	.align		4
.L_91:
        /*0138*/ 	.byte	0x04, 0x2f
        /*013a*/ 	.short	(.L_93 - .L_92)
	.align		4
.L_92:
        /*013c*/ 	.word	index@(_ZN7cutlass13device_kernelIN5flash11enable_sm90INS1_16FlashAttnFwdSm90INS1_25CollectiveMainloopFwdSm90ILi2EN4cute5tupleIJNS5_1CILi1EEES8_S8_EEENS6_IJNS7_ILi192EEENS7_ILi128EEENS7_ILi96EEEEEELi96ENS_10bfloat16_tEfNS_4arch4Sm90ELb0ELb1ELb0ELb1ELb1ELb0ELb0ELb0ELb1ELb1ELb1ELb0EEENS1_21CollectiveEpilogueFwdINS6_IJSA_SC_SB_EEES9_SE_SG_Li384ELb1ELb1ELb1ELb0EEENS1_36VarlenDynamicPersistentTileSchedulerILi192ELi128ELi384ELi128ELb1ELb1ELb1ELb1ELb0ELb1EEEEEEEEEvNT_6ParamsE)
        /*0140*/ 	.word	0x00000080


	//----- nvinfo : EIATTR_FRAME_SIZE
	.align		4
.L_93:
        /*0144*/ 	.byte	0x04, 0x11
        /*0146*/ 	.short	(.L_95 - .L_94)
	.align		4
.L_94:
        /*0148*/ 	.word	index@(_ZN7cutlass13device_kernelIN5flash11enable_sm90INS1_16FlashAttnFwdSm90INS1_25CollectiveMainloopFwdSm90ILi2EN4cute5tupleIJNS5_1CILi1EEES8_S8_EEENS6_IJNS7_ILi192EEENS7_ILi128EEENS7_ILi96EEEEEELi96ENS_10bfloat16_tEfNS_4arch4Sm90ELb0ELb1ELb0ELb1ELb1ELb0ELb0ELb0ELb1ELb1ELb1ELb0EEENS1_21CollectiveEpilogueFwdINS6_IJSA_SC_SB_EEES9_SE_SG_Li384ELb1ELb1ELb1ELb0EEENS1_36VarlenDynamicPersistentTileSchedulerILi192ELi128ELi384ELi128ELb1ELb1ELb1ELb1ELb0ELb1EEEEEEEEEvNT_6ParamsE)
        /*014c*/ 	.word	0x00000030


	//----- nvinfo : EIATTR_REGCOUNT
	.align		4
.L_95:
        /*0150*/ 	.byte	0x04, 0x2f
        /*0152*/ 	.short	(.L_97 - .L_96)
	.align		4
.L_96:
        /*0154*/ 	.word	index@(_ZN7cutlass13device_kernelIN5flash11enable_sm90INS1_16FlashAttnFwdSm90INS1_25CollectiveMainloopFwdSm90ILi2EN4cute5tupleIJNS5_1CILi1EEES8_S8_EEENS6_IJNS7_ILi192EEENS7_ILi128EEENS7_ILi96EEEEEELi96ENS_10bfloat16_tEfNS_4arch4Sm90ELb0ELb1ELb0ELb0ELb1ELb0ELb0ELb0ELb1ELb1ELb1ELb0EEENS1_21CollectiveEpilogueFwdINS6_IJSA_SC_SB_EEES9_SE_SG_Li384ELb0ELb1ELb1ELb0EEENS1_19SingleTileSchedulerILb0ELb1ELb1ELi192EEEEEEEEEvNT_6ParamsE)
        /*0158*/ 	.word	0x00000080


	//----- nvinfo : EIATTR_FRAME_SIZE
	.align		4
.L_97:
        /*015c*/ 	.byte	0x04, 0x11
        /*015e*/ 	.short	(.L_99 - .L_98)
	.align		4
.L_98:
        /*0160*/ 	.word	index@(_ZN7cutlass13device_kernelIN5flash11enable_sm90INS1_16FlashAttnFwdSm90INS1_25CollectiveMainloopFwdSm90ILi2EN4cute5tupleIJNS5_1CILi1EEES8_S8_EEENS6_IJNS7_ILi192EEENS7_ILi128EEENS7_ILi96EEEEEELi96ENS_10bfloat16_tEfNS_4arch4Sm90ELb0ELb1ELb0ELb0ELb1ELb0ELb0ELb0ELb1ELb1ELb1ELb0EEENS1_21CollectiveEpilogueFwdINS6_IJSA_SC_SB_EEES9_SE_SG_Li384ELb0ELb1ELb1ELb0EEENS1_19SingleTileSchedulerILb0ELb1ELb1ELi192EEEEEEEEEvNT_6ParamsE)
        /*0164*/ 	.word	0x00000010


	//----- nvinfo : EIATTR_REGCOUNT
	.align		4
.L_99:
        /*0168*/ 	.byte	0x04, 0x2f
        /*016a*/ 	.short	(.L_101 - .L_100)
	.align		4
.L_100:
        /*016c*/ 	.word	index@(_ZN7cutlass13device_kernelIN5flash11enable_sm90INS1_16FlashAttnFwdSm90INS1_25CollectiveMainloopFwdSm90ILi2EN4cute5tupleIJNS5_1CILi1EEES8_S8_EEENS6_IJNS7_ILi192EEENS7_ILi128EEENS7_ILi96EEEEEELi96ENS_10bfloat16_tEfNS_4arch4Sm90ELb0ELb0ELb0ELb1ELb1ELb1ELb0ELb0ELb1ELb1ELb1ELb0EEENS1_21CollectiveEpilogueFwdINS6_IJSA_SC_SB_EEES9_SE_SG_Li384ELb1ELb1ELb1ELb0EEENS1_36VarlenDynamicPersistentTileSchedulerILi192ELi128ELi384ELi128ELb1ELb1ELb1ELb0ELb1ELb1EEEEEEEEEvNT_6ParamsE)
        /*0170*/ 	.word	0x00000080


	//----- nvinfo : EIATTR_FRAME_SIZE
	.align		4
.L_101:
        /*0174*/ 	.byte	0x04, 0x11
        /*0176*/ 	.short	(.L_103 - .L_102)
	.align		4
.L_102:
        /*0178*/ 	.word	index@(_ZN7cutlass13device_kernelIN5flash11enable_sm90INS1_16FlashAttnFwdSm90INS1_25CollectiveMainloopFwdSm90ILi2EN4cute5tupleIJNS5_1CILi1EEES8_S8_EEENS6_IJNS7_ILi192EEENS7_ILi128EEENS7_ILi96EEEEEELi96ENS_10bfloat16_tEfNS_4arch4Sm90ELb0ELb0ELb0ELb1ELb1ELb1ELb0ELb0ELb1ELb1ELb1ELb0EEENS1_21CollectiveEpilogueFwdINS6_IJSA_SC_SB_EEES9_SE_SG_Li384ELb1ELb1ELb1ELb0EEENS1_36VarlenDynamicPersistentTileSchedulerILi192ELi128ELi384ELi128ELb1ELb1ELb1ELb0ELb1ELb1EEEEEEEEEvNT_6ParamsE)
        /*017c*/ 	.word	0x000000e0


	//----- nvinfo : EIATTR_REGCOUNT
	.align		4
.L_103:
        /*0180*/ 	.byte	0x04, 0x2f
        /*0182*/ 	.short	(.L_105 - .L_104)
	.align		4
.L_104:
        /*0184*/ 	.word	index@(_ZN7cutlass13device_kernelIN5flash11enable_sm90INS1_16FlashAttnFwdSm90INS1_25CollectiveMainloopFwdSm90ILi2EN4cute5tupleIJNS5_1CILi1EEES8_S8_EEENS6_IJNS7_ILi192EEENS7_ILi128EEENS7_ILi96EEEEEELi96ENS_10bfloat16_tEfNS_4arch4Sm90ELb0ELb0ELb0ELb1ELb1ELb0ELb0ELb0ELb1ELb1ELb1ELb0EEENS1_21CollectiveEpilogueFwdINS6_IJSA_SC_SB_EEES9_SE_SG_Li384ELb1ELb1ELb1ELb0EEENS1_36VarlenDynamicPersistentTileSchedulerILi192ELi128ELi384ELi128ELb1ELb1ELb1ELb0ELb1ELb1EEEEEEEEEvNT_6ParamsE)
        /*0188*/ 	.word	0x00000080


	//----- nvinfo : EIATTR_FRAME_SIZE
	.align		4
.L_105:
        /*018c*/ 	.byte	0x04, 0x11
        /*018e*/ 	.short	(.L_107 - .L_106)
	.align		4
.L_106:
        /*0190*/ 	.word	index@(_ZN7cutlass13device_kernelIN5flash11enable_sm90INS1_16FlashAttnFwdSm90INS1_25CollectiveMainloopFwdSm90ILi2EN4cute5tupleIJNS5_1CILi1EEES8_S8_EEENS6_IJNS7_ILi192EEENS7_ILi128EEENS7_ILi96EEEEEELi96ENS_10bfloat16_tEfNS_4arch4Sm90ELb0ELb0ELb0ELb1ELb1ELb0ELb0ELb0ELb1ELb1ELb1ELb0EEENS1_21CollectiveEpilogueFwdINS6_IJSA_SC_SB_EEES9_SE_SG_Li384ELb1ELb1ELb1ELb0EEENS1_36VarlenDynamicPersistentTileSchedulerILi192ELi128ELi384ELi128ELb1ELb1ELb1ELb0ELb1ELb1EEEEEEEEEvNT_6ParamsE)
        /*0194*/ 	.word	0x00000050


	//----- nvinfo : EIATTR_REGCOUNT
	.align		4
.L_107:
        /*0198*/ 	.byte	0x04, 0x2f
        /*019a*/ 	.short	(.L_109 - .L_108)
	.align		4
.L_108:
        /*019c*/ 	.word	index@(_ZN7cutlass13device_kernelIN5flash11enable_sm90INS1_16FlashAttnFwdSm90INS1_25CollectiveMainloopFwdSm90ILi2EN4cute5tupleIJNS5_1CILi1EEES8_S8_EEENS6_IJNS7_ILi192EEENS7_ILi128EEENS7_ILi96EEEEEELi96ENS_10bfloat16_tEfNS_4arch4Sm90ELb0ELb0ELb0ELb0ELb1ELb0ELb0ELb0ELb1ELb1ELb1ELb0EEENS1_21CollectiveEpilogueFwdINS6_IJSA_SC_SB_EEES9_SE_SG_Li384ELb0ELb1ELb1ELb0EEENS1_19SingleTileSchedulerILb0ELb1ELb1ELi192EEEEEEEEEvNT_6ParamsE)
        /*01a0*/ 	.word	0x00000080


	//----- nvinfo : EIATTR_FRAME_SIZE
	.align		4
.L_109:
        /*01a4*/ 	.byte	0x04, 0x11
        /*01a6*/ 	.short	(.L_111 - .L_110)
	.align		4
.L_110:
        /*01a8*/ 	.word	index@(_ZN7cutlass13device_kernelIN5flash11enable_sm90INS1_16FlashAttnFwdSm90INS1_25CollectiveMainloopFwdSm90ILi2EN4cute5tupleIJNS5_1CILi1EEES8_S8_EEENS6_IJNS7_ILi192EEENS7_ILi128EEENS7_ILi96EEEEEELi96ENS_10bfloat16_tEfNS_4arch4Sm90ELb0ELb0ELb0ELb0ELb1ELb0ELb0ELb0ELb1ELb1ELb1ELb0EEENS1_21CollectiveEpilogueFwdINS6_IJSA_SC_SB_EEES9_SE_SG_Li384ELb0ELb1ELb1ELb0EEENS1_19SingleTileSchedulerILb0ELb1ELb1ELi192EEEEEEEEEvNT_6ParamsE)
        /*01ac*/ 	.word	0x00000008


	//----- nvinfo : EIATTR_REGCOUNT
	.align		4
.L_111:
        /*01b0*/ 	.byte	0x04, 0x2f
        /*01b2*/ 	.short	(.L_113 - .L_112)
	.align		4
.L_112:
        /*01b4*/ 	.word	index@(_ZN7cutlass13device_kernelIN5flash11enable_sm90INS1_16FlashAttnFwdSm90INS1_25CollectiveMainloopFwdSm90ILi2EN4cute5tupleIJNS5_1CILi1EEES8_S8_EEENS6_IJNS7_ILi128EEESA_SA_EEELi128ENS_10bfloat16_tEfNS_4arch4Sm90ELb1ELb0ELb0ELb1ELb1ELb1ELb0ELb1ELb1ELb1ELb1ELb0EEENS1_21CollectiveEpilogueFwdISB_S9_SC_SE_Li256ELb1ELb1ELb1ELb0EEENS1_36VarlenDynamicPersistentTileSchedulerILi128ELi128ELi256ELi128ELb1ELb1ELb1ELb1ELb1ELb1EEEEEEEEEvNT_6ParamsE)
        /*01b8*/ 	.word	0x000000a8


	//----- nvinfo : EIATTR_FRAME_SIZE
	.align		4
.L_113:
        /*01bc*/ 	.byte	0x04, 0x11
        /*01be*/ 	.short	(.L_115 - .L_114)
	.align		4
.L_114:
        /*01c0*/ 	.word	index@(_ZN7cutlass13device_kernelIN5flash11enable_sm90INS1_16FlashAttnFwdSm90INS1_25CollectiveMainloopFwdSm90ILi2EN4cute5tupleIJNS5_1CILi1EEES8_S8_EEENS6_IJNS7_ILi128EEESA_SA_EEELi128ENS_10bfloat16_tEfNS_4arch4Sm90ELb1ELb0ELb0ELb1ELb1ELb1ELb0ELb1ELb1ELb1ELb1ELb0EEENS1_21CollectiveEpilogueFwdISB_S9_SC_SE_Li256ELb1ELb1ELb1ELb0EEENS1_36VarlenDynamicPersistentTileSchedulerILi128ELi128ELi256ELi128ELb1ELb1ELb1ELb1ELb1ELb1EEEEEEEEEvNT_6ParamsE)
        /*01c4*/ 	.word	0x00000028


	//----- nvinfo : EIATTR_REGCOUNT
	.align		4
.L_115:
        /*01c8*/ 	.byte	0x04, 0x2f
        /*01ca*/ 	.short	(.L_117 - .L_116)
	.align		4
.L_116:
        /*01cc*/ 	.word	index@(_ZN7cutlass13device_kernelIN5flash11enable_sm90INS1_16FlashAttnFwdSm90INS1_25CollectiveMainloopFwdSm90ILi2EN4cute5tupleIJNS5_1CILi1EEES8_S8_EEENS6_IJNS7_ILi128EEESA_SA_EEELi128ENS_10bfloat16_tEfNS_4arch4Sm90ELb1ELb0ELb0ELb1ELb1ELb0ELb0ELb1ELb1ELb1ELb1ELb0EEENS1_21CollectiveEpilogueFwdISB_S9_SC_SE_Li256ELb1ELb1ELb1ELb0EEENS1_36VarlenDynamicPersistentTileSchedulerILi128ELi128ELi256ELi128ELb1ELb1ELb1ELb1ELb1ELb1EEEEEEEEEvNT_6ParamsE)
        /*01d0*/ 	.word	0x000000a8


	//----- nvinfo : EIATTR_FRAME_SIZE
	.align		4
.L_117:
        /*01d4*/ 	.byte	0x04, 0x11
        /*01d6*/ 	.short	(.L_119 - .L_118)
	.align		4
.L_118:
        /*01d8*/ 	.word	index@(_ZN7cutlass13device_kernelIN5flash11enable_sm90INS1_16FlashAttnFwdSm90INS1_25CollectiveMainloopFwdSm90ILi2EN4cute5tupleIJNS5_1CILi1EEES8_S8_EEENS6_IJNS7_ILi128EEESA_SA_EEELi128ENS_10bfloat16_tEfNS_4arch4Sm90ELb1ELb0ELb0ELb1ELb1ELb0ELb0ELb1ELb1ELb1ELb1ELb0EEENS1_21CollectiveEpilogueFwdISB_S9_SC_SE_Li256ELb1ELb1ELb1ELb0EEENS1_36VarlenDynamicPersistentTileSchedulerILi128ELi128ELi256ELi128ELb1ELb1ELb1ELb1ELb1ELb1EEEEEEEEEvNT_6ParamsE)
        /*01dc*/ 	.word	0x00000020


	//----- nvinfo : EIATTR_REGCOUNT
	.align		4
.L_119:
        /*01e0*/ 	.byte	0x04, 0x2f
        /*01e2*/ 	.short	(.L_121 - .L_120)
	.align		4
.L_120:
        /*01e4*/ 	.word	index@(_ZN7cutlass13device_kernelIN5flash11enable_sm90INS1_16FlashAttnFwdSm90INS1_25CollectiveMainloopFwdSm90ILi2EN4cute5tupleIJNS5_1CILi1EEES8_S8_EEENS6_IJNS7_ILi128EEESA_SA_EEELi128ENS_10bfloat16_tEfNS_4arch4Sm90ELb1ELb0ELb0ELb0ELb1ELb0ELb0ELb1ELb1ELb1ELb1ELb0EEENS1_21CollectiveEpilogueFwdISB_S9_SC_SE_Li256ELb0ELb1ELb1ELb0EEENS1_19SingleTileSchedulerILb0ELb1ELb1ELi128EEEEEEEEEvNT_6ParamsE)
        /*01e8*/ 	.word	0x000000a8


	//----- nvinfo : EIATTR_FRAME_SIZE
	.align		4
.L_121:
        /*01ec*/ 	.byte	0x04, 0x11
        /*01ee*/ 	.short	(.L_123 - .L_122)
	.align		4
.L_122:
        /*01f0*/ 	.word	index@(_ZN7cutlass13device_kernelIN5flash11enable_sm90INS1_16FlashAttnFwdSm90INS1_25CollectiveMainloopFwdSm90ILi2EN4cute5tupleIJNS5_1CILi1EEES8_S8_EEENS6_IJNS7_ILi128EEESA_SA_EEELi128ENS_10bfloat16_tEfNS_4arch4Sm90ELb1ELb0ELb0ELb0ELb1ELb0ELb0ELb1ELb1ELb1ELb1ELb0EEENS1_21CollectiveEpilogueFwdISB_S9_SC_SE_Li256ELb0ELb1ELb1ELb0EEENS1_19SingleTileSchedulerILb0ELb1ELb1ELi128EEEEEEEEEvNT_6ParamsE)
        /*01f4*/ 	.word	0x00000000


	//----- nvinfo : EIATTR_REGCOUNT
	.align		4
.L_123:
        /*01f8*/ 	.byte	0x04, 0x2f
        /*01fa*/ 	.short	(.L_125 - .L_124)
	.align		4
.L_124:
        /*01fc*/ 	.word	index@(_ZN7cutlass13device_kernelIN5flash11enable_sm90INS1_16FlashAttnFwdSm90INS1_25CollectiveMainloopFwdSm90ILi2EN4cute5tupleIJNS5_1CILi1EEES8_S8_EEENS6_IJNS7_ILi128EEESA_SA_EEELi128ENS_10bfloat16_tEfNS_4arch4Sm90ELb0ELb1ELb0ELb1ELb1ELb1ELb0ELb1ELb1ELb1ELb1ELb0EEENS1_21CollectiveEpilogueFwdISB_S9_SC_SE_Li256ELb1ELb1ELb1ELb0EEENS1_36VarlenDynamicPersistentTileSchedulerILi128ELi128ELi256ELi128ELb1ELb1ELb1ELb1ELb0ELb1EEEEEEEEEvNT_6ParamsE)
        /*0200*/ 	.word	0x000000a8


	//----- nvinfo : EIATTR_FRAME_SIZE
	.align		4
.L_125:
        /*0204*/ 	.byte	0x04, 0x11
        /*0206*/ 	.short	(.L_127 - .L_126)
	.align		4
.L_126:
        /*0208*/ 	.word	index@(_ZN7cutlass13device_kernelIN5flash11enable_sm90INS1_16FlashAttnFwdSm90INS1_25CollectiveMainloopFwdSm90ILi2EN4cute5tupleIJNS5_1CILi1EEES8_S8_EEENS6_IJNS7_ILi128EEESA_SA_EEELi128ENS_10bfloat16_tEfNS_4arch4Sm90ELb0ELb1ELb0ELb1ELb1ELb1ELb0ELb1ELb1ELb1ELb1ELb0EEENS1_21CollectiveEpilogueFwdISB_S9_SC_SE_Li256ELb1ELb1ELb1ELb0EEENS1_36VarlenDynamicPersistentTileSchedulerILi128ELi128ELi256ELi128ELb1ELb1ELb1ELb1ELb0ELb1EEEEEEEEEvNT_6ParamsE)
        /*020c*/ 	.word	0x00000040


	//----- nvinfo : EIATTR_REGCOUNT
	.align		4
.L_127:
        /*0210*/ 	.byte	0x04, 0x2f
        /*0212*/ 	.short	(.L_129 - .L_128)
	.align		4
.L_128:
        /*0214*/ 	.word	index@(_ZN7cutlass13device_kernelIN5flash11enable_sm90INS1_16FlashAttnFwdSm90INS1_25CollectiveMainloopFwdSm90ILi2EN4cute5tupleIJNS5_1CILi1EEES8_S8_EEENS6_IJNS7_ILi128EEESA_SA_EEELi128ENS_10bfloat16_tEfNS_4arch4Sm90ELb0ELb1ELb0ELb1ELb1ELb0ELb0ELb1ELb1ELb1ELb1ELb0EEENS1_21CollectiveEpilogueFwdISB_S9_SC_SE_Li256ELb1ELb1ELb1ELb0EEENS1_36VarlenDynamicPersistentTileSchedulerILi128ELi128ELi256ELi128ELb1ELb1ELb1ELb1ELb0ELb1EEEEEEEEEvNT_6ParamsE)
        /*0218*/ 	.word	0x000000a8


	//----- nvinfo : EIATTR_FRAME_SIZE
	.align		4
.L_129:
        /*021c*/ 	.byte	0x04, 0x11
        /*021e*/ 	.short	(.L_131 - .L_130)
	.align		4
.L_130:
        /*0220*/ 	.word	index@(_ZN7cutlass13device_kernelIN5flash11enable_sm90INS1_16FlashAttnFwdSm90INS1_25CollectiveMainloopFwdSm90ILi2EN4cute5tupleIJNS5_1CILi1EEES8_S8_EEENS6_IJNS7_ILi128EEESA_SA_EEELi128ENS_10bfloat16_tEfNS_4arch4Sm90ELb0ELb1ELb0ELb1ELb1ELb0ELb0ELb1ELb1ELb1ELb1ELb0EEENS1_21CollectiveEpilogueFwdISB_S9_SC_SE_Li256ELb1ELb1ELb1ELb0EEENS1_36VarlenDynamicPersistentTileSchedulerILi128ELi128ELi256ELi128ELb1ELb1ELb1ELb1ELb0ELb1EEEEEEEEEvNT_6ParamsE)
        /*0224*/ 	.word	0x00000020


	//----- nvinfo : EIATTR_REGCOUNT
	.align		4
.L_131:
        /*0228*/ 	.byte	0x04, 0x2f
        /*022a*/ 	.short	(.L_133 - .L_132)
	.align		4
.L_132:
        /*022c*/ 	.word	index@(_ZN7cutlass13device_kernelIN5flash11enable_sm90INS1_16FlashAttnFwdSm90INS1_25CollectiveMainloopFwdSm90ILi2EN4cute5tupleIJNS5_1CILi1EEES8_S8_EEENS6_IJNS7_ILi128EEESA_SA_EEELi128ENS_10bfloat16_tEfNS_4arch4Sm90ELb0ELb1ELb0ELb0ELb1ELb0ELb0ELb1ELb1ELb1ELb1ELb0EEENS1_21CollectiveEpilogueFwdISB_S9_SC_SE_Li256ELb0ELb1ELb1ELb0EEENS1_19SingleTileSchedulerILb0ELb1ELb1ELi128EEEEEEEEEvNT_6ParamsE)
        /*0230*/ 	.word	0x000000a8


	//----- nvinfo : EIATTR_FRAME_SIZE
	.align		4
.L_133:
        /*0234*/ 	.byte	0x04, 0x11
        /*0236*/ 	.short	(.L_135 - .L_134)
	.align		4
.L_134:
        /*0238*/ 	.word	index@(_ZN7cutlass13device_kernelIN5flash11enable_sm90INS1_16FlashAttnFwdSm90INS1_25CollectiveMainloopFwdSm90ILi2EN4cute5tupleIJNS5_1CILi1EEES8_S8_EEENS6_IJNS7_ILi128EEESA_SA_EEELi128ENS_10bfloat16_tEfNS_4arch4Sm90ELb0ELb1ELb0ELb0ELb1ELb0ELb0ELb1ELb1ELb1ELb1ELb0EEENS1_21CollectiveEpilogueFwdISB_S9_SC_SE_Li256ELb0ELb1ELb1ELb0EEENS1_19SingleTileSchedulerILb0ELb1ELb1ELi128EEEEEEEEEvNT_6ParamsE)
        /*023c*/ 	.word	0x00000000


	//----- nvinfo : EIATTR_REGCOUNT
	.align		4
.L_135:
        /*0240*/ 	.byte	0x04, 0x2f
        /*0242*/ 	.short	(.L_137 - .L_136)
	.align		4
.L_136:
        /*0244*/ 	.word	index@(_ZN7cutlass13device_kernelIN5flash11enable_sm90INS1_16FlashAttnFwdSm90INS1_25CollectiveMainloopFwdSm90ILi2EN4cute5tupleIJNS5_1CILi1EEES8_S8_EEENS6_IJNS7_ILi128EEESA_SA_EEELi128ENS_10bfloat16_tEfNS_4arch4Sm90ELb0ELb0ELb0ELb1ELb1ELb1ELb0ELb1ELb1ELb1ELb1ELb0EEENS1_21CollectiveEpilogueFwdISB_S9_SC_SE_Li256ELb1ELb1ELb1ELb0EEENS1_36VarlenDynamicPersistentTileSchedulerILi128ELi128ELi256ELi128ELb1ELb1ELb1ELb0ELb1ELb1EEEEEEEEEvNT_6ParamsE)
        /*0248*/ 	.word	0x000000a8


	//----- nvinfo : EIATTR_FRAME_SIZE
	.align		4
.L_137:
        /*024c*/ 	.byte	0x04, 0x11
        /*024e*/ 	.short	(.L_139 - .L_138)
	.align		4
.L_138:
        /*0250*/ 	.word	index@(_ZN7cutlass13device_kernelIN5flash11enable_sm90INS1_16FlashAttnFwdSm90INS1_25CollectiveMainloopFwdSm90ILi2EN4cute5tupleIJNS5_1CILi1EEES8_S8_EEENS6_IJNS7_ILi128EEESA_SA_EEELi128ENS_10bfloat16_tEfNS_4arch4Sm90ELb0ELb0ELb0ELb1ELb1ELb1ELb0ELb1ELb1ELb1ELb1ELb0EEENS1_21CollectiveEpilogueFwdISB_S9_SC_SE_Li256ELb1ELb1ELb1ELb0EEENS1_36VarlenDynamicPersistentTileSchedulerILi128ELi128ELi256ELi128ELb1ELb1ELb1ELb0ELb1ELb1EEEEEEEEEvNT_6ParamsE)
        /*0254*/ 	.word	0x00000028


	//----- nvinfo : EIATTR_REGCOUNT
	.align		4
.L_139:
        /*0258*/ 	.byte	0x04, 0x2f
        /*025a*/ 	.short	(.L_141 - .L_140)
	.align		4
.L_140:
        /*025c*/ 	.word	index@(_ZN7cutlass13device_kernelIN5flash11enable_sm90INS1_16FlashAttnFwdSm90INS1_25CollectiveMainloopFwdSm90ILi2EN4cute5tupleIJNS5_1CILi1EEES8_S8_EEENS6_IJNS7_ILi128EEESA_SA_EEELi128ENS_10bfloat16_tEfNS_4arch4Sm90ELb0ELb0ELb0ELb1ELb1ELb0ELb0ELb1ELb1ELb1ELb1ELb0EEENS1_21CollectiveEpilogueFwdISB_S9_SC_SE_Li256ELb1ELb1ELb1ELb0EEENS1_36VarlenDynamicPersistentTileSchedulerILi128ELi128ELi256ELi128ELb1ELb1ELb1ELb0ELb1ELb1EEEEEEEEEvNT_6ParamsE)
        /*0260*/ 	.word	0x000000a8


	//----- nvinfo : EIATTR_FRAME_SIZE
	.align		4
.L_141:
        /*0264*/ 	.byte	0x04, 0x11
        /*0266*/ 	.short	(.L_143 - .L_142)
	.align		4
.L_142:
        /*0268*/ 	.word	index@(_ZN7cutlass13device_kernelIN5flash11enable_sm90INS1_16FlashAttnFwdSm90INS1_25CollectiveMainloopFwdSm90ILi2EN4cute5tupleIJNS5_1CILi1EEES8_S8_EEENS6_IJNS7_ILi128EEESA_SA_EEELi128ENS_10bfloat16_tEfNS_4arch4Sm90ELb0ELb0ELb0ELb1ELb1ELb0ELb0ELb1ELb1ELb1ELb1ELb0EEENS1_21CollectiveEpilogueFwdISB_S9_SC_SE_Li256ELb1ELb1ELb1ELb0EEENS1_36VarlenDynamicPersistentTileSchedulerILi128ELi128ELi256ELi128ELb1ELb1ELb1ELb0ELb1ELb1EEEEEEEEEvNT_6ParamsE)
        /*026c*/ 	.word	0x00000028


	//----- nvinfo : EIATTR_REGCOUNT
	.align		4
.L_143:
        /*0270*/ 	.byte	0x04, 0x2f
        /*0272*/ 	.short	(.L_145 - .L_144)
	.align		4
.L_144:
        /*0274*/ 	.word	index@(_ZN7cutlass13device_kernelIN5flash11enable_sm90INS1_16FlashAttnFwdSm90INS1_25CollectiveMainloopFwdSm90ILi2EN4cute5tupleIJNS5_1CILi1EEES8_S8_EEENS6_IJNS7_ILi128EEESA_SA_EEELi128ENS_10bfloat16_tEfNS_4arch4Sm90ELb0ELb0ELb0ELb0ELb1ELb0ELb0ELb1ELb1ELb1ELb1ELb0EEENS1_21CollectiveEpilogueFwdISB_S9_SC_SE_Li256ELb0ELb1ELb1ELb0EEENS1_19SingleTileSchedulerILb0ELb1ELb1ELi128EEEEEEEEEvNT_6ParamsE)
        /*0278*/ 	.word	0x000000a8


	//----- nvinfo : EIATTR_FRAME_SIZE
	.align		4
.L_145:
        /*027c*/ 	.byte	0x04, 0x11
        /*027e*/ 	.short	(.L_147 - .L_146)
	.align		4
.L_146:
        /*0280*/ 	.word	index@(_ZN7cutlass13device_kernelIN5flash11enable_sm90INS1_16FlashAttnFwdSm90INS1_25CollectiveMainloopFwdSm90ILi2EN4cute5tupleIJNS5_1CILi1EEES8_S8_EEENS6_IJNS7_ILi128EEESA_SA_EEELi128ENS_10bfloat16_tEfNS_4arch4Sm90ELb0ELb0ELb0ELb0ELb1ELb0ELb0ELb1ELb1ELb1ELb1ELb0EEENS1_21CollectiveEpilogueFwdISB_S9_SC_SE_Li256ELb0ELb1ELb1ELb0EEENS1_19SingleTileSchedulerILb0ELb1ELb1ELi128EEEEEEEEEvNT_6ParamsE)
        /*0284*/ 	.word	0x00000000


	//----- nvinfo : EIATTR_REGCOUNT
	.align		4
.L_147:
        /*0288*/ 	.byte	0x04, 0x2f
        /*028a*/ 	.short	(.L_149 - .L_148)
	.align		4
.L_148:
        /*028c*/ 	.word	index@(_ZN7cutlass13device_kernelIN5flash11enable_sm90INS1_16FlashAttnFwdSm90INS1_25CollectiveMainloopFwdSm90ILi2EN4cute5tupleIJNS5_1CILi1EEES8_S8_EEENS6_IJNS7_ILi128EEENS7_ILi96EEENS7_ILi192EEEEEELi192ENS_10bfloat16_tEfNS_4arch4Sm90ELb1ELb0ELb0ELb1ELb1ELb1ELb0ELb1ELb1ELb1ELb1ELb0EEENS1_21CollectiveEpilogueFwdINS6_IJSA_SC_SB_EEES9_SE_SG_Li256ELb1ELb1ELb1ELb0EEENS1_36VarlenDynamicPersistentTileSchedulerILi128ELi96ELi256ELi128ELb1ELb1ELb1ELb1ELb1ELb1EEEEEEEEEvNT_6ParamsE)
        /*0290*/ 	.word	0x000000a8


	//----- nvinfo : EIATTR_FRAME_SIZE
	.align		4
.L_149:
        /*0294*/ 	.byte	0x04, 0x11
        /*0296*/ 	.short	(.L_151 - .L_150)
	.align		4
.L_150:
        /*0298*/ 	.word	index@(_ZN7cutlass13device_kernelIN5flash11enable_sm90INS1_16FlashAttnFwdSm90INS1_25CollectiveMainloopFwdSm90ILi2EN4cute5tupleIJNS5_1CILi1EEES8_S8_EEENS6_IJNS7_ILi128EEENS7_ILi96EEENS7_ILi192EEEEEELi192ENS_10bfloat16_tEfNS_4arch4Sm90ELb1ELb0ELb0ELb1ELb1ELb1ELb0ELb1ELb1ELb1ELb1ELb0EEENS1_21CollectiveEpilogueFwdINS6_IJSA_SC_SB_EEES9_SE_SG_Li256ELb1ELb1ELb1ELb0EEENS1_36VarlenDynamicPersistentTileSchedulerILi128ELi96ELi256ELi128ELb1ELb1ELb1ELb1ELb1ELb1EEEEEEEEEvNT_6ParamsE)
        /*029c*/ 	.word	0x00000060


	//----- nvinfo : EIATTR_REGCOUNT
	.align		4
.L_151:
        /*02a0*/ 	.byte	0x04, 0x2f
        /*02a2*/ 	.short	(.L_153 - .L_152)
	.align		4
.L_152:
        /*02a4*/ 	.word	index@(_ZN7cutlass13device_kernelIN5flash11enable_sm90INS1_16FlashAttnFwdSm90INS1_25CollectiveMainloopFwdSm90ILi2EN4cute5tupleIJNS5_1CILi1EEES8_S8_EEENS6_IJNS7_ILi128EEENS7_ILi96EEENS7_ILi192EEEEEELi192ENS_10bfloat16_tEfNS_4arch4Sm90ELb1ELb0ELb0ELb1ELb1ELb0ELb0ELb1ELb1ELb1ELb1ELb0EEENS1_21CollectiveEpilogueFwdINS6_IJSA_SC_SB_EEES9_SE_SG_Li256ELb1ELb1ELb1ELb0EEENS1_36VarlenDynamicPersistentTileSchedulerILi128ELi96ELi256ELi128ELb1ELb1ELb1ELb1ELb1ELb1EEEEEEEEEvNT_6ParamsE)
        /*02a8*/ 	.word	0x000000a8


	//----- nvinfo : EIATTR_FRAME_SIZE
	.align		4
.L_153:
        /*02ac*/ 	.byte	0x04, 0x11
        /*02ae*/ 	.short	(.L_155 - .L_154)
	.align		4
.L_154:
        /*02b0*/ 	.word	index@(_ZN7cutlass13device_kernelIN5flash11enable_sm90INS1_16FlashAttnFwdSm90INS1_25CollectiveMainloopFwdSm90ILi2EN4cute5tupleIJNS5_1CILi1EEES8_S8_EEENS6_IJNS7_ILi128EEENS7_ILi96EEENS7_ILi192EEEEEELi192ENS_10bfloat16_tEfNS_4arch4Sm90ELb1ELb0ELb0ELb1ELb1ELb0ELb0ELb1ELb1ELb1ELb1ELb0EEENS1_21CollectiveEpilogueFwdINS6_IJSA_SC_SB_EEES9_SE_SG_Li256ELb1ELb1ELb1ELb0EEENS1_36VarlenDynamicPersistentTileSchedulerILi128ELi96ELi256ELi128ELb1ELb1ELb1ELb1ELb1ELb1EEEEEEEEEvNT_6ParamsE)
        /*02b4*/ 	.word	0x00000030


	//----- nvinfo : EIATTR_REGCOUNT
	.align		4
.L_155:
        /*02b8*/ 	.byte	0x04, 0x2f
        /*02ba*/ 	.short	(.L_157 - .L_156)
	.align		4
.L_156:
        /*02bc*/ 	.word	index@(_ZN7cutlass13device_kernelIN5flash11enable_sm90INS1_16FlashAttnFwdSm90INS1_25CollectiveMainloopFwdSm90ILi2EN4cute5tupleIJNS5_1CILi1EEES8_S8_EEENS6_IJNS7_ILi128EEENS7_ILi96EEENS7_ILi192EEEEEELi192ENS_10bfloat16_tEfNS_4arch4Sm90ELb1ELb0ELb0ELb0ELb1ELb0ELb0ELb1ELb1ELb1ELb1ELb0EEENS1_21CollectiveEpilogueFwdINS6_IJSA_SC_SB_EEES9_SE_SG_Li256ELb0ELb1ELb1ELb0EEENS1_19SingleTileSchedulerILb0ELb1ELb1ELi128EEEEEEEEEvNT_6ParamsE)
        /*02c0*/ 	.word	0x000000a8


	//----- nvinfo : EIATTR_FRAME_SIZE
	.align		4
.L_157:
        /*02c4*/ 	.byte	0x04, 0x11
        /*02c6*/ 	.short	(.L_159 - .L_158)
	.align		4
.L_158:
        /*02c8*/ 	.word	index@(_ZN7cutlass13device_kernelIN5flash11enable_sm90INS1_16FlashAttnFwdSm90INS1_25CollectiveMainloopFwdSm90ILi2EN4cute5tupleIJNS5_1CILi1EEES8_S8_EEENS6_IJNS7_ILi128EEENS7_ILi96EEENS7_ILi192EEEEEELi192ENS_10bfloat16_tEfNS_4arch4Sm90ELb1ELb0ELb0ELb0ELb1ELb0ELb0ELb1ELb1ELb1ELb1ELb0EEENS1_21CollectiveEpilogueFwdINS6_IJSA_SC_SB_EEES9_SE_SG_Li256ELb0ELb1ELb1ELb0EEENS1_19SingleTileSchedulerILb0ELb1ELb1ELi128EEEEEEEEEvNT_6ParamsE)
        /*02cc*/ 	.word	0x00000008


	//----- nvinfo : EIATTR_REGCOUNT
	.align		4
.L_159:
        /*02d0*/ 	.byte	0x04, 0x2f
        /*02d2*/ 	.short	(.L_161 - .L_160)
	.align		4
.L_160:
        /*02d4*/ 	.word	index@(_ZN7cutlass13device_kernelIN5flash11enable_sm90INS1_16FlashAttnFwdSm90INS1_25CollectiveMainloopFwdSm90ILi2EN4cute5tupleIJNS5_1CILi1EEES8_S8_EEENS6_IJNS7_ILi128EEENS7_ILi96EEENS7_ILi192EEEEEELi192ENS_10bfloat16_tEfNS_4arch4Sm90ELb0ELb1ELb0ELb1ELb1ELb1ELb0ELb1ELb1ELb1ELb1ELb0EEENS1_21CollectiveEpilogueFwdINS6_IJSA_SC_SB_EEES9_SE_SG_Li256ELb1ELb1ELb1ELb0EEENS1_36VarlenDynamicPersistentTileSchedulerILi128ELi96ELi256ELi128ELb1ELb1ELb1ELb1ELb0ELb1EEEEEEEEEvNT_6ParamsE)
        /*02d8*/ 	.word	0x000000a8


	//----- nvinfo : EIATTR_FRAME_SIZE
	.align		4
.L_161:
        /*02dc*/ 	.byte	0x04, 0x11
        /*02de*/ 	.short	(.L_163 - .L_162)
	.align		4
.L_162:
        /*02e0*/ 	.word	index@($_ZN7cutlass13device_kernelIN5flash11enable_sm90INS1_16FlashAttnFwdSm90INS1_25CollectiveMainloopFwdSm90ILi2EN4cute5tupleIJNS5_1CILi1EEES8_S8_EEENS6_IJNS7_ILi128EEENS7_ILi96EEENS7_ILi192EEEEEELi192ENS_10bfloat16_tEfNS_4arch4Sm90ELb0ELb1ELb0ELb1ELb1ELb1ELb0ELb1ELb1ELb1ELb1ELb0EEENS1_21CollectiveEpilogueFwdINS6_IJSA_SC_SB_EEES9_SE_SG_Li256ELb1ELb1ELb1ELb0EEENS1_36VarlenDynamicPersistentTileSchedulerILi128ELi96ELi256ELi128ELb1ELb1ELb1ELb1ELb0ELb1EEEEEEEEEvNT_6ParamsE$_ZZN5flash25CollectiveMainloopFwdSm90ILi2EN4cute5tupleIJNS1_1CILi1EEES4_S4_EEENS2_IJNS3_ILi128EEENS3_ILi96EEENS3_ILi192EEEEEELi192EN7cutlass10bfloat16_tEfNSA_4arch4Sm90ELb0ELb1ELb0ELb1ELb1ELb1ELb0ELb1ELb1ELb1ELb1ELb0EE12store_kv_newINS_16FlashAttnFwdSm90ISE_NS_21CollectiveEpilogueFwdINS2_IJS6_S8_S7_EEES5_SB_SD_Li256ELb1ELb1ELb1ELb0EEENS_36VarlenDynamicPersistentTileSchedulerILi128ELi96ELi256ELi128ELb1ELb1ELb1ELb1ELb0ELb1EEEE13SharedStorageEEEbRKNSE_6ParamsENSA_25PipelineTmaAsyncNoClusterILi2ENSA_16PipelineTmaAsyncILi2EEEEESU_RNSA_13PipelineStateILj2EEEiRT_RKNS_16SeqlenInfoQKNewKILb1ELb1EEENS2_IJiiiiEEEENKUliRKT_E_clISW_EEDaiS17_)
        /*02e4*/ 	.word	0x000002f0


	//----- nvinfo : EIATTR_FRAME_SIZE
	.align		4
.L_163:
        /*02e8*/ 	.byte	0x04, 0x11
        /*02ea*/ 	.short	(.L_165 - .L_164)
	.align		4
.L_164:
        /*02ec*/ 	.word	index@(_ZN7cutlass13device_kernelIN5flash11enable_sm90INS1_16FlashAttnFwdSm90INS1_25CollectiveMainloopFwdSm90ILi2EN4cute5tupleIJNS5_1CILi1EEES8_S8_EEENS6_IJNS7_ILi128EEENS7_ILi96EEENS7_ILi192EEEEEELi192ENS_10bfloat16_tEfNS_4arch4Sm90ELb0ELb1ELb0ELb1ELb1ELb1ELb0ELb1ELb1ELb1ELb1ELb0EEENS1_21CollectiveEpilogueFwdINS6_IJSA_SC_SB_EEES9_SE_SG_Li256ELb1ELb1ELb1ELb0EEENS1_36VarlenDynamicPersistentTileSchedulerILi128ELi96ELi256ELi128ELb1ELb1ELb1ELb1ELb0ELb1EEEEEEEEEvNT_6ParamsE)
        /*02f0*/ 	.word	0x000002f0


	//----- nvinfo : EIATTR_REGCOUNT
	.align		4
.L_165:
        /*02f4*/ 	.byte	0x04, 0x2f
        /*02f6*/ 	.short	(.L_167 - .L_166)
	.align		4
.L_166:
        /*02f8*/ 	.word	index@(_ZN7cutlass13device_kernelIN5flash11enable_sm90INS1_16FlashAttnFwdSm90INS1_25CollectiveMainloopFwdSm90ILi2EN4cute5tupleIJNS5_1CILi1EEES8_S8_EEENS6_IJNS7_ILi128EEENS7_ILi96EEENS7_ILi192EEEEEELi192ENS_10bfloat16_tEfNS_4arch4Sm90ELb0ELb1ELb0ELb1ELb1ELb0ELb0ELb1ELb1ELb1ELb1ELb0EEENS1_21CollectiveEpilogueFwdINS6_IJSA_SC_SB_EEES9_SE_SG_Li256ELb1ELb1ELb1ELb0EEENS1_36VarlenDynamicPersistentTileSchedulerILi128ELi96ELi256ELi128ELb1ELb1ELb1ELb1ELb0ELb1EEEEEEEEEvNT_6ParamsE)
        /*02fc*/ 	.word	0x000000a8


	//----- nvinfo : EIATTR_FRAME_SIZE
	.align		4
.L_167:
        /*0300*/ 	.byte	0x04, 0x11
        /*0302*/ 	.short	(.L_169 - .L_168)
	.align		4
.L_168:
        /*0304*/ 	.word	index@(_ZN7cutlass13device_kernelIN5flash11enable_sm90INS1_16FlashAttnFwdSm90INS1_25CollectiveMainloopFwdSm90ILi2EN4cute5tupleIJNS5_1CILi1EEES8_S8_EEENS6_IJNS7_ILi128EEENS7_ILi96EEENS7_ILi192EEEEEELi192ENS_10bfloat16_tEfNS_4arch4Sm90ELb0ELb1ELb0ELb1ELb1ELb0ELb0ELb1ELb1ELb1ELb1ELb0EEENS1_21CollectiveEpilogueFwdINS6_IJSA_SC_SB_EEES9_SE_SG_Li256ELb1ELb1ELb1ELb0EEENS1_36VarlenDynamicPersistentTileSchedulerILi128ELi96ELi256ELi128ELb1ELb1ELb1ELb1ELb0ELb1EEEEEEEEEvNT_6ParamsE)
        /*0308*/ 	.word	0x00000028


	//----- nvinfo : EIATTR_REGCOUNT
	.align		4
.L_169:
        /*030c*/ 	.byte	0x04, 0x2f
        /*030e*/ 	.short	(.L_171 - .L_170)
	.align		4
.L_170:
        /*0310*/ 	.word	index@(_ZN7cutlass13device_kernelIN5flash11enable_sm90INS1_16FlashAttnFwdSm90INS1_25CollectiveMainloopFwdSm90ILi2EN4cute5tupleIJNS5_1CILi1EEES8_S8_EEENS6_IJNS7_ILi128EEENS7_ILi96EEENS7_ILi192EEEEEELi192ENS_10bfloat16_tEfNS_4arch4Sm90ELb0ELb1ELb0ELb0ELb1ELb0ELb0ELb1ELb1ELb1ELb1ELb0EEENS1_21CollectiveEpilogueFwdINS6_IJSA_SC_SB_EEES9_SE_SG_Li256ELb0ELb1ELb1ELb0EEENS1_19SingleTileSchedulerILb0ELb1ELb1ELi128EEEEEEEEEvNT_6ParamsE)
        /*0314*/ 	.word	0x000000a8


	//----- nvinfo : EIATTR_FRAME_SIZE
	.align		4
.L_171:
        /*0318*/ 	.byte	0x04, 0x11
        /*031a*/ 	.short	(.L_173 - .L_172)
	.align		4
.L_172:
        /*031c*/ 	.word	index@(_ZN7cutlass13device_kernelIN5flash11enable_sm90INS1_16FlashAttnFwdSm90INS1_25CollectiveMainloopFwdSm90ILi2EN4cute5tupleIJNS5_1CILi1EEES8_S8_EEENS6_IJNS7_ILi128EEENS7_ILi96EEENS7_ILi192EEEEEELi192ENS_10bfloat16_tEfNS_4arch4Sm90ELb0ELb1ELb0ELb0ELb1ELb0ELb0ELb1ELb1ELb1ELb1ELb0EEENS1_21CollectiveEpilogueFwdINS6_IJSA_SC_SB_EEES9_SE_SG_Li256ELb0ELb1ELb1ELb0EEENS1_19SingleTileSchedulerILb0ELb1ELb1ELi128EEEEEEEEEvNT_6ParamsE)
        /*0320*/ 	.word	0x00000008


	//----- nvinfo : EIATTR_REGCOUNT
	.align		4
.L_173:
        /*0324*/ 	.byte	0x04, 0x2f
        /*0326*/ 	.short	(.L_175 - .L_174)
	.align		4
.L_174:
        /*0328*/ 	.word	index@(_ZN7cutlass13device_kernelIN5flash11enable_sm90INS1_16FlashAttnFwdSm90INS1_25CollectiveMainloopFwdSm90ILi2EN4cute5tupleIJNS5_1CILi1EEES8_S8_EEENS6_IJNS7_ILi128EEENS7_ILi96EEENS7_ILi192EEEEEELi192ENS_10bfloat16_tEfNS_4arch4Sm90ELb0ELb0ELb0ELb1ELb1ELb1ELb0ELb1ELb1ELb1ELb1ELb0EEENS1_21CollectiveEpilogueFwdINS6_IJSA_SC_SB_EEES9_SE_SG_Li256ELb1ELb1ELb1ELb0EEENS1_36VarlenDynamicPersistentTileSchedulerILi128ELi96ELi256ELi128ELb1ELb1ELb1ELb0ELb1ELb1EEEEEEEEEvNT_6ParamsE)
        /*032c*/ 	.word	0x000000a8


	//----- nvinfo : EIATTR_FRAME_SIZE
	.align		4
.L_175:
        /*0330*/ 	.byte	0x04, 0x11
        /*0332*/ 	.short	(.L_177 - .L_176)
	.align		4
.L_176:
        /*0334*/ 	.word	index@(_ZN7cutlass13device_kernelIN5flash11enable_sm90INS1_16FlashAttnFwdSm90INS1_25CollectiveMainloopFwdSm90ILi2EN4cute5tupleIJNS5_1CILi1EEES8_S8_EEENS6_IJNS7_ILi128EEENS7_ILi96EEENS7_ILi192EEEEEELi192ENS_10bfloat16_tEfNS_4arch4Sm90ELb0ELb0ELb0ELb1ELb1ELb1ELb0ELb1ELb1ELb1ELb1ELb0EEENS1_21CollectiveEpilogueFwdINS6_IJSA_SC_SB_EEES9_SE_SG_Li256ELb1ELb1ELb1ELb0EEENS1_36VarlenDynamicPersistentTileSchedulerILi128ELi96ELi256ELi128ELb1ELb1ELb1ELb0ELb1ELb1EEEEEEEEEvNT_6ParamsE)
        /*0338*/ 	.word	0x00000120


	//----- nvinfo : EIATTR_REGCOUNT
	.align		4
.L_177:
        /*033c*/ 	.byte	0x04, 0x2f
        /*033e*/ 	.short	(.L_179 - .L_178)
	.align		4
.L_178:
        /*0340*/ 	.word	index@(_ZN7cutlass13device_kernelIN5flash11enable_sm90INS1_16FlashAttnFwdSm90INS1_25CollectiveMainloopFwdSm90ILi2EN4cute5tupleIJNS5_1CILi1EEES8_S8_EEENS6_IJNS7_ILi128EEENS7_ILi96EEENS7_ILi192EEEEEELi192ENS_10bfloat16_tEfNS_4arch4Sm90ELb0ELb0ELb0ELb1ELb1ELb0ELb0ELb1ELb1ELb1ELb1ELb0EEENS1_21CollectiveEpilogueFwdINS6_IJSA_SC_SB_EEES9_SE_SG_Li256ELb1ELb1ELb1ELb0EEENS1_36VarlenDynamicPersistentTileSchedulerILi128ELi96ELi256ELi128ELb1ELb1ELb1ELb0ELb1ELb1EEEEEEEEEvNT_6ParamsE)
        /*0344*/ 	.word	0x000000a8


	//----- nvinfo : EIATTR_FRAME_SIZE
	.align		4
.L_179:
        /*0348*/ 	.byte	0x04, 0x11
        /*034a*/ 	.short	(.L_181 - .L_180)
	.align		4
.L_180:
        /*034c*/ 	.word	index@(_ZN7cutlass13device_kernelIN5flash11enable_sm90INS1_16FlashAttnFwdSm90INS1_25CollectiveMainloopFwdSm90ILi2EN4cute5tupleIJNS5_1CILi1EEES8_S8_EEENS6_IJNS7_ILi128EEENS7_ILi96EEENS7_ILi192EEEEEELi192ENS_10bfloat16_tEfNS_4arch4Sm90ELb0ELb0ELb0ELb1ELb1ELb0ELb0ELb1ELb1ELb1ELb1ELb0EEENS1_21CollectiveEpilogueFwdINS6_IJSA_SC_SB_EEES9_SE_SG_Li256ELb1ELb1ELb1ELb0EEENS1_36VarlenDynamicPersistentTileSchedulerILi128ELi96ELi256ELi128ELb1ELb1ELb1ELb0ELb1ELb1EEEEEEEEEvNT_6ParamsE)
        /*0350*/ 	.word	0x00000030


	//----- nvinfo : EIATTR_REGCOUNT
	.align		4
.L_181:
        /*0354*/ 	.byte	0x04, 0x2f
        /*0356*/ 	.short	(.L_183 - .L_182)
	.align		4
.L_182:
        /*0358*/ 	.word	index@(_ZN7cutlass13device_kernelIN5flash11enable_sm90INS1_16FlashAttnFwdSm90INS1_25CollectiveMainloopFwdSm90ILi2EN4cute5tupleIJNS5_1CILi1EEES8_S8_EEENS6_IJNS7_ILi128EEENS7_ILi96EEENS7_ILi192EEEEEELi192ENS_10bfloat16_tEfNS_4arch4Sm90ELb0ELb0ELb0ELb0ELb1ELb0ELb0ELb1ELb1ELb1ELb1ELb0EEENS1_21CollectiveEpilogueFwdINS6_IJSA_SC_SB_EEES9_SE_SG_Li256ELb0ELb1ELb1ELb0EEENS1_19SingleTileSchedulerILb0ELb1ELb1ELi128EEEEEEEEEvNT_6ParamsE)
        /*035c*/ 	.word	0x000000a8


	//----- nvinfo : EIATTR_FRAME_SIZE
	.align		4
.L_183:
        /*0360*/ 	.byte	0x04, 0x11
        /*0362*/ 	.short	(.L_185 - .L_184)
	.align		4
.L_184:
        /*0364*/ 	.word	index@(_ZN7cutlass13device_kernelIN5flash11enable_sm90INS1_16FlashAttnFwdSm90INS1_25CollectiveMainloopFwdSm90ILi2EN4cute5tupleIJNS5_1CILi1EEES8_S8_EEENS6_IJNS7_ILi128EEENS7_ILi96EEENS7_ILi192EEEEEELi192ENS_10bfloat16_tEfNS_4arch4Sm90ELb0ELb0ELb0ELb0ELb1ELb0ELb0ELb1ELb1ELb1ELb1ELb0EEENS1_21CollectiveEpilogueFwdINS6_IJSA_SC_SB_EEES9_SE_SG_Li256ELb0ELb1ELb1ELb0EEENS1_19SingleTileSchedulerILb0ELb1ELb1ELi128EEEEEEEEEvNT_6ParamsE)
        /*0368*/ 	.word	0x00000008


	//----- nvinfo : EIATTR_REGCOUNT
	.align		4
.L_185:
        /*036c*/ 	.byte	0x04, 0x2f
        /*036e*/ 	.short	(.L_187 - .L_186)
	.align		4
.L_186:
        /*0370*/ 	.word	index@(_ZN7cutlass13device_kernelIN5flash11enable_sm90INS1_16FlashAttnFwdSm90INS1_25CollectiveMainloopFwdSm90ILi2EN4cute5tupleIJNS5_1CILi1EEES8_S8_EEENS6_IJNS7_ILi128EEENS7_ILi80EEENS7_ILi256EEEEEELi256ENS_10bfloat16_tEfNS_4arch4Sm90ELb1ELb0ELb0ELb1ELb1ELb1ELb0ELb1ELb1ELb1ELb1ELb0EEENS1_21CollectiveEpilogueFwdINS6_IJSA_SC_SB_EEES9_SE_SG_Li256ELb1ELb1ELb1ELb0EEENS1_36VarlenDynamicPersistentTileSchedulerILi128ELi80ELi256ELi128ELb1ELb1ELb1ELb1ELb1ELb1EEEEEEEEEvNT_6ParamsE)
        /*0374*/ 	.word	0x000000a8


	//----- nvinfo : EIATTR_FRAME_SIZE
	.align		4
.L_187:
        /*0378*/ 	.byte	0x04, 0x11
        /*037a*/ 	.short	(.L_189 - .L_188)
	.align		4
.L_188:
        /*037c*/ 	.word	index@(_ZN7cutlass13device_kernelIN5flash11enable_sm90INS1_16FlashAttnFwdSm90INS1_25CollectiveMainloopFwdSm90ILi2EN4cute5tupleIJNS5_1CILi1EEES8_S8_EEENS6_IJNS7_ILi128EEENS7_ILi80EEENS7_ILi256EEEEEELi256ENS_10bfloat16_tEfNS_4arch4Sm90ELb1ELb0ELb0ELb1ELb1ELb1ELb0ELb1ELb1ELb1ELb1ELb0EEENS1_21CollectiveEpilogueFwdINS6_IJSA_SC_SB_EEES9_SE_SG_Li256ELb1ELb1ELb1ELb0EEENS1_36VarlenDynamicPersistentTileSchedulerILi128ELi80ELi256ELi128ELb1ELb1ELb1ELb1ELb1ELb1EEEEEEEEEvNT_6ParamsE)
        /*0380*/ 	.word	0x000001c8


	//----- nvinfo : EIATTR_REGCOUNT
	.align		4
.L_189:
        /*0384*/ 	.byte	0x04, 0x2f
        /*0386*/ 	.short	(.L_191 - .L_190)
	.align		4
.L_190:
        /*0388*/ 	.word	index@(_ZN7cutlass13device_kernelIN5flash11enable_sm90INS1_16FlashAttnFwdSm90INS1_25CollectiveMainloopFwdSm90ILi2EN4cute5tupleIJNS5_1CILi1EEES8_S8_EEENS6_IJNS7_ILi128EEENS7_ILi80EEENS7_ILi256EEEEEELi256ENS_10bfloat16_tEfNS_4arch4Sm90ELb1ELb0ELb0ELb1ELb1ELb0ELb0ELb1ELb1ELb1ELb1ELb0EEENS1_21CollectiveEpilogueFwdINS6_IJSA_SC_SB_EEES9_SE_SG_Li256ELb1ELb1ELb1ELb0EEENS1_36VarlenDynamicPersistentTileSchedulerILi128ELi80ELi256ELi128ELb1ELb1ELb1ELb1ELb1ELb1EEEEEEEEEvNT_6ParamsE)
        /*038c*/ 	.word	0x000000a8


	//----- nvinfo : EIATTR_FRAME_SIZE
	.align		4
.L_191:
        /*0390*/ 	.byte	0x04, 0x11
        /*0392*/ 	.short	(.L_193 - .L_192)
	.align		4
.L_192:
        /*0394*/ 	.word	index@(_ZN7cutlass13device_kernelIN5flash11enable_sm90INS1_16FlashAttnFwdSm90INS1_25CollectiveMainloopFwdSm90ILi2EN4cute5tupleIJNS5_1CILi1EEES8_S8_EEENS6_IJNS7_ILi128EEENS7_ILi80EEENS7_ILi256EEEEEELi256ENS_10bfloat16_tEfNS_4arch4Sm90ELb1ELb0ELb0ELb1ELb1ELb0ELb0ELb1ELb1ELb1ELb1ELb0EEENS1_21CollectiveEpilogueFwdINS6_IJSA_SC_SB_EEES9_SE_SG_Li256ELb1ELb1ELb1ELb0EEENS1_36VarlenDynamicPersistentTileSchedulerILi128ELi80ELi256ELi128ELb1ELb1ELb1ELb1ELb1ELb1EEEEEEEEEvNT_6ParamsE)
        /*0398*/ 	.word	0x00000050


	//----- nvinfo : EIATTR_REGCOUNT
	.align		4
.L_193:
        /*039c*/ 	.byte	0x04, 0x2f
        /*039e*/ 	.short	(.L_195 - .L_194)
	.align		4
.L_194:
        /*03a0*/ 	.word	index@(_ZN7cutlass13device_kernelIN5flash11enable_sm90INS1_16FlashAttnFwdSm90INS1_25CollectiveMainloopFwdSm90ILi2EN4cute5tupleIJNS5_1CILi1EEES8_S8_EEENS6_IJNS7_ILi128EEENS7_ILi80EEENS7_ILi256EEEEEELi256ENS_10bfloat16_tEfNS_4arch4Sm90ELb1ELb0ELb0ELb0ELb1ELb0ELb0ELb1ELb1ELb1ELb1ELb0EEENS1_21CollectiveEpilogueFwdINS6_IJSA_SC_SB_EEES9_SE_SG_Li256ELb0ELb1ELb1ELb0EEENS1_19SingleTileSchedulerILb0ELb1ELb1ELi128EEEEEEEEEvNT_6ParamsE)
        /*03a4*/ 	.word	0x000000a8


	//----- nvinfo : EIATTR_FRAME_SIZE
	.align		4
.L_195:
        /*03a8*/ 	.byte	0x04, 0x11
        /*03aa*/ 	.short	(.L_197 - .L_196)
	.align		4
.L_196:
        /*03ac*/ 	.word	index@(_ZN7cutlass13device_kernelIN5flash11enable_sm90INS1_16FlashAttnFwdSm90INS1_25CollectiveMainloopFwdSm90ILi2EN4cute5tupleIJNS5_1CILi1EEES8_S8_EEENS6_IJNS7_ILi128EEENS7_ILi80EEENS7_ILi256EEEEEELi256ENS_10bfloat16_tEfNS_4arch4Sm90ELb1ELb0ELb0ELb0ELb1ELb0ELb0ELb1ELb1ELb1ELb1ELb0EEENS1_21CollectiveEpilogueFwdINS6_IJSA_SC_SB_EEES9_SE_SG_Li256ELb0ELb1ELb1ELb0EEENS1_19SingleTileSchedulerILb0ELb1ELb1ELi128EEEEEEEEEvNT_6ParamsE)
        /*03b0*/ 	.word	0x00000008


	//----- nvinfo : EIATTR_REGCOUNT
	.align		4
.L_197:
        /*03b4*/ 	.byte	0x04, 0x2f
        /*03b6*/ 	.short	(.L_199 - .L_198)
	.align		4
.L_198:
        /*03b8*/ 	.word	index@(_ZN7cutlass13device_kernelIN5flash11enable_sm90INS1_16FlashAttnFwdSm90INS1_25CollectiveMainloopFwdSm90ILi2EN4cute5tupleIJNS5_1CILi1EEES8_S8_EEENS6_IJNS7_ILi128EEENS7_ILi64EEENS7_ILi256EEEEEELi256ENS_10bfloat16_tEfNS_4arch4Sm90ELb0ELb1ELb0ELb1ELb1ELb1ELb0ELb1ELb1ELb1ELb1ELb0EEENS1_21CollectiveEpilogueFwdINS6_IJSA_SC_SB_EEES9_SE_SG_Li256ELb1ELb1ELb1ELb0EEENS1_36VarlenDynamicPersistentTileSchedulerILi128ELi64ELi256ELi128ELb1ELb1ELb1ELb1ELb0ELb1EEEEEEEEEvNT_6ParamsE)
        /*03bc*/ 	.word	0x000000a8


	//----- nvinfo : EIATTR_FRAME_SIZE
	.align		4
.L_199:
        /*03c0*/ 	.byte	0x04, 0x11
        /*03c2*/ 	.short	(.L_201 - .L_200)
	.align		4
.L_200:
        /*03c4*/ 	.word	index@(_ZN7cutlass13device_kernelIN5flash11enable_sm90INS1_16FlashAttnFwdSm90INS1_25CollectiveMainloopFwdSm90ILi2EN4cute5tupleIJNS5_1CILi1EEES8_S8_EEENS6_IJNS7_ILi128EEENS7_ILi64EEENS7_ILi256EEEEEELi256ENS_10bfloat16_tEfNS_4arch4Sm90ELb0ELb1ELb0ELb1ELb1ELb1ELb0ELb1ELb1ELb1ELb1ELb0EEENS1_21CollectiveEpilogueFwdINS6_IJSA_SC_SB_EEES9_SE_SG_Li256ELb1ELb1ELb1ELb0EEENS1_36VarlenDynamicPersistentTileSchedulerILi128ELi64ELi256ELi128ELb1ELb1ELb1ELb1ELb0ELb1EEEEEEEEEvNT_6ParamsE)
        /*03c8*/ 	.word	0x00000100


	//----- nvinfo : EIATTR_REGCOUNT
	.align		4
.L_201:
        /*03cc*/ 	.byte	0x04, 0x2f
        /*03ce*/ 	.short	(.L_203 - .L_202)
	.align		4
.L_202:
        /*03d0*/ 	.word	index@(_ZN7cutlass13device_kernelIN5flash11enable_sm90INS1_16FlashAttnFwdSm90INS1_25CollectiveMainloopFwdSm90ILi2EN4cute5tupleIJNS5_1CILi1EEES8_S8_EEENS6_IJNS7_ILi128EEENS7_ILi64EEENS7_ILi256EEEEEELi256ENS_10bfloat16_tEfNS_4arch4Sm90ELb0ELb1ELb0ELb1ELb1ELb0ELb0ELb1ELb1ELb1ELb1ELb0EEENS1_21CollectiveEpilogueFwdINS6_IJSA_SC_SB_EEES9_SE_SG_Li256ELb1ELb1ELb1ELb0EEENS1_36VarlenDynamicPersistentTileSchedulerILi128ELi64ELi256ELi128ELb1ELb1ELb1ELb1ELb0ELb1EEEEEEEEEvNT_6ParamsE)
        /*03d4*/ 	.word	0x000000a8


	//----- nvinfo : EIATTR_FRAME_SIZE
	.align		4
.L_203:
        /*03d8*/ 	.byte	0x04, 0x11
        /*03da*/ 	.short	(.L_205 - .L_204)
	.align		4
.L_204:
        /*03dc*/ 	.word	index@(_ZN7cutlass13device_kernelIN5flash11enable_sm90INS1_16FlashAttnFwdSm90INS1_25CollectiveMainloopFwdSm90ILi2EN4cute5tupleIJNS5_1CILi1EEES8_S8_EEENS6_IJNS7_ILi128EEENS7_ILi64EEENS7_ILi256EEEEEELi256ENS_10bfloat16_tEfNS_4arch4Sm90ELb0ELb1ELb0ELb1ELb1ELb0ELb0ELb1ELb1ELb1ELb1ELb0EEENS1_21CollectiveEpilogueFwdINS6_IJSA_SC_SB_EEES9_SE_SG_Li256ELb1ELb1ELb1ELb0EEENS1_36VarlenDynamicPersistentTileSchedulerILi128ELi64ELi256ELi128ELb1ELb1ELb1ELb1ELb0ELb1EEEEEEEEEvNT_6ParamsE)
        /*03e0*/ 	.word	0x00000038


	//----- nvinfo : EIATTR_REGCOUNT
	.align		4
.L_205:
        /*03e4*/ 	.byte	0x04, 0x2f
        /*03e6*/ 	.short	(.L_207 - .L_206)
	.align		4
.L_206:
        /*03e8*/ 	.word	index@(_ZN7cutlass13device_kernelIN5flash11enable_sm90INS1_16FlashAttnFwdSm90INS1_25CollectiveMainloopFwdSm90ILi2EN4cute5tupleIJNS5_1CILi1EEES8_S8_EEENS6_IJNS7_ILi128EEENS7_ILi64EEENS7_ILi256EEEEEELi256ENS_10bfloat16_tEfNS_4arch4Sm90ELb0ELb1ELb0ELb0ELb1ELb0ELb0ELb1ELb1ELb1ELb1ELb0EEENS1_21CollectiveEpilogueFwdINS6_IJSA_SC_SB_EEES9_SE_SG_Li256ELb0ELb1ELb1ELb0EEENS1_19SingleTileSchedulerILb0ELb1ELb1ELi128EEEEEEEEEvNT_6ParamsE)
        /*03ec*/ 	.word	0x000000a8


	//----- nvinfo : EIATTR_FRAME_SIZE
	.align		4
.L_207:
        /*03f0*/ 	.byte	0x04, 0x11
        /*03f2*/ 	.short	(.L_209 - .L_208)
	.align		4
.L_208:
        /*03f4*/ 	.word	index@(_ZN7cutlass13device_kernelIN5flash11enable_sm90INS1_16FlashAttnFwdSm90INS1_25CollectiveMainloopFwdSm90ILi2EN4cute5tupleIJNS5_1CILi1EEES8_S8_EEENS6_IJNS7_ILi128EEENS7_ILi64EEENS7_ILi256EEEEEELi256ENS_10bfloat16_tEfNS_4arch4Sm90ELb0ELb1ELb0ELb0ELb1ELb0ELb0ELb1ELb1ELb1ELb1ELb0EEENS1_21CollectiveEpilogueFwdINS6_IJSA_SC_SB_EEES9_SE_SG_Li256ELb0ELb1ELb1ELb0EEENS1_19SingleTileSchedulerILb0ELb1ELb1ELi128EEEEEEEEEvNT_6ParamsE)
        /*03f8*/ 	.word	0x00000008


	//----- nvinfo : EIATTR_REGCOUNT
	.align		4
.L_209:
        /*03fc*/ 	.byte	0x04, 0x2f
        /*03fe*/ 	.short	(.L_211 - .L_210)
	.align		4
.L_210:
        /*0400*/ 	.word	index@(_ZN7cutlass13device_kernelIN5flash11enable_sm90INS1_16FlashAttnFwdSm90INS1_25CollectiveMainloopFwdSm90ILi2EN4cute5tupleIJNS5_1CILi1EEES8_S8_EEENS6_IJNS7_ILi128EEENS7_ILi80EEENS7_ILi256EEEEEELi256ENS_10bfloat16_tEfNS_4arch4Sm90ELb0ELb0ELb0ELb1ELb1ELb1ELb0ELb1ELb1ELb1ELb1ELb0EEENS1_21CollectiveEpilogueFwdINS6_IJSA_SC_SB_EEES9_SE_SG_Li256ELb1ELb1ELb1ELb0EEENS1_36VarlenDynamicPersistentTileSchedulerILi128ELi80ELi256ELi128ELb1ELb1ELb1ELb0ELb1ELb1EEEEEEEEEvNT_6ParamsE)
        /*0404*/ 	.word	0x000000a8


	//----- nvinfo : EIATTR_FRAME_SIZE
	.align		4
.L_211:
        /*0408*/ 	.byte	0x04, 0x11
        /*040a*/ 	.short	(.L_213 - .L_212)
	.align		4
.L_212:
        /*040c*/ 	.word	index@(_ZN7cutlass13device_kernelIN5flash11enable_sm90INS1_16FlashAttnFwdSm90INS1_25CollectiveMainloopFwdSm90ILi2EN4cute5tupleIJNS5_1CILi1EEES8_S8_EEENS6_IJNS7_ILi128EEENS7_ILi80EEENS7_ILi256EEEEEELi256ENS_10bfloat16_tEfNS_4arch4Sm90ELb0ELb0ELb0ELb1ELb1ELb1ELb0ELb1ELb1ELb1ELb1ELb0EEENS1_21CollectiveEpilogueFwdINS6_IJSA_SC_SB_EEES9_SE_SG_Li256ELb1ELb1ELb1ELb0EEENS1_36VarlenDynamicPersistentTileSchedulerILi128ELi80ELi256ELi128ELb1ELb1ELb1ELb0ELb1ELb1EEEEEEEEEvNT_6ParamsE)
        /*0410*/ 	.word	0x000001a0


	//----- nvinfo : EIATTR_REGCOUNT
	.align		4
.L_213:
        /*0414*/ 	.byte	0x04, 0x2f
        /*0416*/ 	.short	(.L_215 - .L_214)
	.align		4
.L_214:
        /*0418*/ 	.word	index@(_ZN7cutlass13device_kernelIN5flash11enable_sm90INS1_16FlashAttnFwdSm90INS1_25CollectiveMainloopFwdSm90ILi2EN4cute5tupleIJNS5_1CILi1EEES8_S8_EEENS6_IJNS7_ILi128EEENS7_ILi80EEENS7_ILi256EEEEEELi256ENS_10bfloat16_tEfNS_4arch4Sm90ELb0ELb0ELb0ELb1ELb1ELb0ELb0ELb1ELb1ELb1ELb1ELb0EEENS1_21CollectiveEpilogueFwdINS6_IJSA_SC_SB_EEES9_SE_SG_Li256ELb1ELb1ELb1ELb0EEENS1_36VarlenDynamicPersistentTileSchedulerILi128ELi80ELi256ELi128ELb1ELb1ELb1ELb0ELb1ELb1EEEEEEEEEvNT_6ParamsE)
        /*041c*/ 	.word	0x000000a8


	//----- nvinfo : EIATTR_FRAME_SIZE
	.align		4
.L_215:
        /*0420*/ 	.byte	0x04, 0x11
        /*0422*/ 	.short	(.L_217 - .L_216)
	.align		4
.L_216:
        /*0424*/ 	.word	index@(_ZN7cutlass13device_kernelIN5flash11enable_sm90INS1_16FlashAttnFwdSm90INS1_25CollectiveMainloopFwdSm90ILi2EN4cute5tupleIJNS5_1CILi1EEES8_S8_EEENS6_IJNS7_ILi128EEENS7_ILi80EEENS7_ILi256EEEEEELi256ENS_10bfloat16_tEfNS_4arch4Sm90ELb0ELb0ELb0ELb1ELb1ELb0ELb0ELb1ELb1ELb1ELb1ELb0EEENS1_21CollectiveEpilogueFwdINS6_IJSA_SC_SB_EEES9_SE_SG_Li256ELb1ELb1ELb1ELb0EEENS1_36VarlenDynamicPersistentTileSchedulerILi128ELi80ELi256ELi128ELb1ELb1ELb1ELb0ELb1ELb1EEEEEEEEEvNT_6ParamsE)
        /*0428*/ 	.word	0x00000058


	//----- nvinfo : EIATTR_REGCOUNT
	.align		4
.L_217:
        /*042c*/ 	.byte	0x04, 0x2f
        /*042e*/ 	.short	(.L_219 - .L_218)
	.align		4
.L_218:
        /*0430*/ 	.word	index@(_ZN7cutlass13device_kernelIN5flash11enable_sm90INS1_16FlashAttnFwdSm90INS1_25CollectiveMainloopFwdSm90ILi2EN4cute5tupleIJNS5_1CILi1EEES8_S8_EEENS6_IJNS7_ILi128EEENS7_ILi80EEENS7_ILi256EEEEEELi256ENS_10bfloat16_tEfNS_4arch4Sm90ELb0ELb0ELb0ELb0ELb1ELb0ELb0ELb1ELb1ELb1ELb1ELb0EEENS1_21CollectiveEpilogueFwdINS6_IJSA_SC_SB_EEES9_SE_SG_Li256ELb0ELb1ELb1ELb0EEENS1_19SingleTileSchedulerILb0ELb1ELb1ELi128EEEEEEEEEvNT_6ParamsE)
        /*0434*/ 	.word	0x000000a8


	//----- nvinfo : EIATTR_FRAME_SIZE
	.align		4
.L_219:
        /*0438*/ 	.byte	0x04, 0x11
        /*043a*/ 	.short	(.L_221 - .L_220)
	.align		4
.L_220:
        /*043c*/ 	.word	index@(_ZN7cutlass13device_kernelIN5flash11enable_sm90INS1_16FlashAttnFwdSm90INS1_25CollectiveMainloopFwdSm90ILi2EN4cute5tupleIJNS5_1CILi1EEES8_S8_EEENS6_IJNS7_ILi128EEENS7_ILi80EEENS7_ILi256EEEEEELi256ENS_10bfloat16_tEfNS_4arch4Sm90ELb0ELb0ELb0ELb0ELb1ELb0ELb0ELb1ELb1ELb1ELb1ELb0EEENS1_21CollectiveEpilogueFwdINS6_IJSA_SC_SB_EEES9_SE_SG_Li256ELb0ELb1ELb1ELb0EEENS1_19SingleTileSchedulerILb0ELb1ELb1ELi128EEEEEEEEEvNT_6ParamsE)
        /*0440*/ 	.word	0x00000008


	//----- nvinfo : EIATTR_MIN_STACK_SIZE
	.align		4
.L_221:
        /*0444*/ 	.byte	0x04, 0x12
        /*0446*/ 	.short	(.L_223 - .L_222)
	.align		4
.L_222:
        /*0448*/ 	.word	index@(_ZN7cutlass13device_kernelIN5flash11enable_sm90INS1_16FlashAttnFwdSm90INS1_25CollectiveMainloopFwdSm90ILi2EN4cute5tupleIJNS5_1CILi1EEES8_S8_EEENS6_IJNS7_ILi128EEENS7_ILi80EEENS7_ILi256EEEEEELi256ENS_10bfloat16_tEfNS_4arch4Sm90ELb0ELb0ELb0ELb0ELb1ELb0ELb0ELb1ELb1ELb1ELb1ELb0EEENS1_21CollectiveEpilogueFwdINS6_IJSA_SC_SB_EEES9_SE_SG_Li256ELb0ELb1ELb1ELb0EEENS1_19SingleTileSchedulerILb0ELb1ELb1ELi128EEEEEEEEEvNT_6ParamsE)
        /*044c*/ 	.word	0x00000008


	//----- nvinfo : EIATTR_MIN_STACK_SIZE
	.align		4
.L_223:
        /*0450*/ 	.byte	0x04, 0x12
        /*0452*/ 	.short	(.L_225 - .L_224)
	.align		4
.L_224:
        /*0454*/ 	.word	index@(_ZN7cutlass13device_kernelIN5flash11enable_sm90INS1_16FlashAttnFwdSm90INS1_25CollectiveMainloopFwdSm90ILi2EN4cute5tupleIJNS5_1CILi1EEES8_S8_EEENS6_IJNS7_ILi128EEENS7_ILi80EEENS7_ILi256EEEEEELi256ENS_10bfloat16_tEfNS_4arch4Sm90ELb0ELb0ELb0ELb1ELb1ELb0ELb0ELb1ELb1ELb1ELb1ELb0EEENS1_21CollectiveEpilogueFwdINS6_IJSA_SC_SB_EEES9_SE_SG_Li256ELb1ELb1ELb1ELb0EEENS1_36VarlenDynamicPersistentTileSchedulerILi128ELi80ELi256ELi128ELb1ELb1ELb1ELb0ELb1ELb1EEEEEEEEEvNT_6ParamsE)
        /*0458*/ 	.word	0x00000058


	//----- nvinfo : EIATTR_MIN_STACK_SIZE
	.align		4
.L_225:
        /*045c*/ 	.byte	0x04, 0x12
        /*045e*/ 	.short	(.L_227 - .L_226)
	.align		4
.L_226:
        /*0460*/ 	.word	index@(_ZN7cutlass13device_kernelIN5flash11enable_sm90INS1_16FlashAttnFwdSm90INS1_25CollectiveMainloopFwdSm90ILi2EN4cute5tupleIJNS5_1CILi1EEES8_S8_EEENS6_IJNS7_ILi128EEENS7_ILi80EEENS7_ILi256EEEEEELi256ENS_10bfloat16_tEfNS_4arch4Sm90ELb0ELb0ELb0ELb1ELb1ELb1ELb0ELb1ELb1ELb1ELb1ELb0EEENS1_21CollectiveEpilogueFwdINS6_IJSA_SC_SB_EEES9_SE_SG_Li256ELb1ELb1ELb1ELb0EEENS1_36VarlenDynamicPersistentTileSchedulerILi128ELi80ELi256ELi128ELb1ELb1ELb1ELb0ELb1ELb1EEEEEEEEEvNT_6ParamsE)
        /*0464*/ 	.word	0x000001a0


	//----- nvinfo : EIATTR_MIN_STACK_SIZE
	.align		4
.L_227:
        /*0468*/ 	.byte	0x04, 0x12
        /*046a*/ 	.short	(.L_229 - .L_228)
	.align		4
.L_228:
        /*046c*/ 	.word	index@(_ZN7cutlass13device_kernelIN5flash11enable_sm90INS1_16FlashAttnFwdSm90INS1_25CollectiveMainloopFwdSm90ILi2EN4cute5tupleIJNS5_1CILi1EEES8_S8_EEENS6_IJNS7_ILi128EEENS7_ILi64EEENS7_ILi256EEEEEELi256ENS_10bfloat16_tEfNS_4arch4Sm90ELb0ELb1ELb0ELb0ELb1ELb0ELb0ELb1ELb1ELb1ELb1ELb0EEENS1_21CollectiveEpilogueFwdINS6_IJSA_SC_SB_EEES9_SE_SG_Li256ELb0ELb1ELb1ELb0EEENS1_19SingleTileSchedulerILb0ELb1ELb1ELi128EEEEEEEEEvNT_6ParamsE)
        /*0470*/ 	.word	0x00000008


	//----- nvinfo : EIATTR_MIN_STACK_SIZE
	.align		4
.L_229:
        /*0474*/ 	.byte	0x04, 0x12
        /*0476*/ 	.short	(.L_231 - .L_230)
	.align		4
.L_230:
        /*0478*/ 	.word	index@(_ZN7cutlass13device_kernelIN5flash11enable_sm90INS1_16FlashAttnFwdSm90INS1_25CollectiveMainloopFwdSm90ILi2EN4cute5tupleIJNS5_1CILi1EEES8_S8_EEENS6_IJNS7_ILi128EEENS7_ILi64EEENS7_ILi256EEEEEELi256ENS_10bfloat16_tEfNS_4arch4Sm90ELb0ELb1ELb0ELb1ELb1ELb0ELb0ELb1ELb1ELb1ELb1ELb0EEENS1_21CollectiveEpilogueFwdINS6_IJSA_SC_SB_EEES9_SE_SG_Li256ELb1ELb1ELb1ELb0EEENS1_36VarlenDynamicPersistentTileSchedulerILi128ELi64ELi256ELi128ELb1ELb1ELb1ELb1ELb0ELb1EEEEEEEEEvNT_6ParamsE)
        /*047c*/ 	.word	0x00000038


	//----- nvinfo : EIATTR_MIN_STACK_SIZE
	.align		4
.L_231:
        /*0480*/ 	.byte	0x04, 0x12
        /*0482*/ 	.short	(.L_233 - .L_232)
	.align		4
.L_232:
        /*0484*/ 	.word	index@(_ZN7cutlass13device_kernelIN5flash11enable_sm90INS1_16FlashAttnFwdSm90INS1_25CollectiveMainloopFwdSm90ILi2EN4cute5tupleIJNS5_1CILi1EEES8_S8_EEENS6_IJNS7_ILi128EEENS7_ILi64EEENS7_ILi256EEEEEELi256ENS_10bfloat16_tEfNS_4arch4Sm90ELb0ELb1ELb0ELb1ELb1ELb1ELb0ELb1ELb1ELb1ELb1ELb0EEENS1_21CollectiveEpilogueFwdINS6_IJSA_SC_SB_EEES9_SE_SG_Li256ELb1ELb1ELb1ELb0EEENS1_36VarlenDynamicPersistentTileSchedulerILi128ELi64ELi256ELi128ELb1ELb1ELb1ELb1ELb0ELb1EEEEEEEEEvNT_6ParamsE)
        /*0488*/ 	.word	0x00000100


	//----- nvinfo : EIATTR_MIN_STACK_SIZE
	.align		4
.L_233:
        /*048c*/ 	.byte	0x04, 0x12
        /*048e*/ 	.short	(.L_235 - .L_234)
	.align		4
.L_234:
        /*0490*/ 	.word	index@(_ZN7cutlass13device_kernelIN5flash11enable_sm90INS1_16FlashAttnFwdSm90INS1_25CollectiveMainloopFwdSm90ILi2EN4cute5tupleIJNS5_1CILi1EEES8_S8_EEENS6_IJNS7_ILi128EEENS7_ILi80EEENS7_ILi256EEEEEELi256ENS_10bfloat16_tEfNS_4arch4Sm90ELb1ELb0ELb0ELb0ELb1ELb0ELb0ELb1ELb1ELb1ELb1ELb0EEENS1_21CollectiveEpilogueFwdINS6_IJSA_SC_SB_EEES9_SE_SG_Li256ELb0ELb1ELb1ELb0EEENS1_19SingleTileSchedulerILb0ELb1ELb1ELi128EEEEEEEEEvNT_6ParamsE)
        /*0494*/ 	.word	0x00000008


	//----- nvinfo : EIATTR_MIN_STACK_SIZE
	.align		4
.L_235:
        /*0498*/ 	.byte	0x04, 0x12
        /*049a*/ 	.short	(.L_237 - .L_236)
	.align		4
.L_236:
        /*049c*/ 	.word	index@(_ZN7cutlass13device_kernelIN5flash11enable_sm90INS1_16FlashAttnFwdSm90INS1_25CollectiveMainloopFwdSm90ILi2EN4cute5tupleIJNS5_1CILi1EEES8_S8_EEENS6_IJNS7_ILi128EEENS7_ILi80EEENS7_ILi256EEEEEELi256ENS_10bfloat16_tEfNS_4arch4Sm90ELb1ELb0ELb0ELb1ELb1ELb0ELb0ELb1ELb1ELb1ELb1ELb0EEENS1_21CollectiveEpilogueFwdINS6_IJSA_SC_SB_EEES9_SE_SG_Li256ELb1ELb1ELb1ELb0EEENS1_36VarlenDynamicPersistentTileSchedulerILi128ELi80ELi256ELi128ELb1ELb1ELb1ELb1ELb1ELb1EEEEEEEEEvNT_6ParamsE)
        /*04a0*/ 	.word	0x00000050


	//----- nvinfo : EIATTR_MIN_STACK_SIZE
	.align		4
.L_237:
        /*04a4*/ 	.byte	0x04, 0x12
        /*04a6*/ 	.short	(.L_239 - .L_238)
	.align		4
.L_238:
        /*04a8*/ 	.word	index@(_ZN7cutlass13device_kernelIN5flash11enable_sm90INS1_16FlashAttnFwdSm90INS1_25CollectiveMainloopFwdSm90ILi2EN4cute5tupleIJNS5_1CILi1EEES8_S8_EEENS6_IJNS7_ILi128EEENS7_ILi80EEENS7_ILi256EEEEEELi256ENS_10bfloat16_tEfNS_4arch4Sm90ELb1ELb0ELb0ELb1ELb1ELb1ELb0ELb1ELb1ELb1ELb1ELb0EEENS1_21CollectiveEpilogueFwdINS6_IJSA_SC_SB_EEES9_SE_SG_Li256ELb1ELb1ELb1ELb0EEENS1_36VarlenDynamicPersistentTileSchedulerILi128ELi80ELi256ELi128ELb1ELb1ELb1ELb1ELb1ELb1EEEEEEEEEvNT_6ParamsE)
        /*04ac*/ 	.word	0x000001c8


	//----- nvinfo : EIATTR_MIN_STACK_SIZE
	.align		4
.L_239:
        /*04b0*/ 	.byte	0x04, 0x12
        /*04b2*/ 	.short	(.L_241 - .L_240)
	.align		4
.L_240:
        /*04b4*/ 	.word	index@(_ZN7cutlass13device_kernelIN5flash11enable_sm90INS1_16FlashAttnFwdSm90INS1_25CollectiveMainloopFwdSm90ILi2EN4cute5tupleIJNS5_1CILi1EEES8_S8_EEENS6_IJNS7_ILi128EEENS7_ILi96EEENS7_ILi192EEEEEELi192ENS_10bfloat16_tEfNS_4arch4Sm90ELb0ELb0ELb0ELb0ELb1ELb0ELb0ELb1ELb1ELb1ELb1ELb0EEENS1_21CollectiveEpilogueFwdINS6_IJSA_SC_SB_EEES9_SE_SG_Li256ELb0ELb1ELb1ELb0EEENS1_19SingleTileSchedulerILb0ELb1ELb1ELi128EEEEEEEEEvNT_6ParamsE)
        /*04b8*/ 	.word	0x00000008


	//----- nvinfo : EIATTR_MIN_STACK_SIZE
	.align		4
.L_241:
        /*04bc*/ 	.byte	0x04, 0x12
        /*04be*/ 	.short	(.L_243 - .L_242)
	.align		4
.L_242:
        /*04c0*/ 	.word	index@(_ZN7cutlass13device_kernelIN5flash11enable_sm90INS1_16FlashAttnFwdSm90INS1_25CollectiveMainloopFwdSm90ILi2EN4cute5tupleIJNS5_1CILi1EEES8_S8_EEENS6_IJNS7_ILi128EEENS7_ILi96EEENS7_ILi192EEEEEELi192ENS_10bfloat16_tEfNS_4arch4Sm90ELb0ELb0ELb0ELb1ELb1ELb0ELb0ELb1ELb1ELb1ELb1ELb0EEENS1_21CollectiveEpilogueFwdINS6_IJSA_SC_SB_EEES9_SE_SG_Li256ELb1ELb1ELb1ELb0EEENS1_36VarlenDynamicPersistentTileSchedulerILi128ELi96ELi256ELi128ELb1ELb1ELb1ELb0ELb1ELb1EEEEEEEEEvNT_6ParamsE)
        /*04c4*/ 	.word	0x00000030


	//----- nvinfo : EIATTR_MIN_STACK_SIZE
	.align		4
.L_243:
        /*04c8*/ 	.byte	0x04, 0x12
        /*04ca*/ 	.short	(.L_245 - .L_244)
	.align		4
.L_244:
        /*04cc*/ 	.word	index@(_ZN7cutlass13device_kernelIN5flash11enable_sm90INS1_16FlashAttnFwdSm90INS1_25CollectiveMainloopFwdSm90ILi2EN4cute5tupleIJNS5_1CILi1EEES8_S8_EEENS6_IJNS7_ILi128EEENS7_ILi96EEENS7_ILi192EEEEEELi192ENS_10bfloat16_tEfNS_4arch4Sm90ELb0ELb0ELb0ELb1ELb1ELb1ELb0ELb1ELb1ELb1ELb1ELb0EEENS1_21CollectiveEpilogueFwdINS6_IJSA_SC_SB_EEES9_SE_SG_Li256ELb1ELb1ELb1ELb0EEENS1_36VarlenDynamicPersistentTileSchedulerILi128ELi96ELi256ELi128ELb1ELb1ELb1ELb0ELb1ELb1EEEEEEEEEvNT_6ParamsE)
        /*04d0*/ 	.word	0x00000120


	//----- nvinfo : EIATTR_MIN_STACK_SIZE
	.align		4
.L_245:
        /*04d4*/ 	.byte	0x04, 0x12
        /*04d6*/ 	.short	(.L_247 - .L_246)
	.align		4
.L_246:
        /*04d8*/ 	.word	index@(_ZN7cutlass13device_kernelIN5flash11enable_sm90INS1_16FlashAttnFwdSm90INS1_25CollectiveMainloopFwdSm90ILi2EN4cute5tupleIJNS5_1CILi1EEES8_S8_EEENS6_IJNS7_ILi128EEENS7_ILi96EEENS7_ILi192EEEEEELi192ENS_10bfloat16_tEfNS_4arch4Sm90ELb0ELb1ELb0ELb0ELb1ELb0ELb0ELb1ELb1ELb1ELb1ELb0EEENS1_21CollectiveEpilogueFwdINS6_IJSA_SC_SB_EEES9_SE_SG_Li256ELb0ELb1ELb1ELb0EEENS1_19SingleTileSchedulerILb0ELb1ELb1ELi128EEEEEEEEEvNT_6ParamsE)
        /*04dc*/ 	.word	0x00000008


	//----- nvinfo : EIATTR_MIN_STACK_SIZE
	.align		4
.L_247:
        /*04e0*/ 	.byte	0x04, 0x12
        /*04e2*/ 	.short	(.L_249 - .L_248)
	.align		4
.L_248:
        /*04e4*/ 	.word	index@(_ZN7cutlass13device_kernelIN5flash11enable_sm90INS1_16FlashAttnFwdSm90INS1_25CollectiveMainloopFwdSm90ILi2EN4cute5tupleIJNS5_1CILi1EEES8_S8_EEENS6_IJNS7_ILi128EEENS7_ILi96EEENS7_ILi192EEEEEELi192ENS_10bfloat16_tEfNS_4arch4Sm90ELb0ELb1ELb0ELb1ELb1ELb0ELb0ELb1ELb1ELb1ELb1ELb0EEENS1_21CollectiveEpilogueFwdINS6_IJSA_SC_SB_EEES9_SE_SG_Li256ELb1ELb1ELb1ELb0EEENS1_36VarlenDynamicPersistentTileSchedulerILi128ELi96ELi256ELi128ELb1ELb1ELb1ELb1ELb0ELb1EEEEEEEEEvNT_6ParamsE)
        /*04e8*/ 	.word	0x00000028


	//----- nvinfo : EIATTR_MIN_STACK_SIZE
	.align		4
.L_249:
        /*04ec*/ 	.byte	0x04, 0x12
        /*04ee*/ 	.short	(.L_251 - .L_250)
	.align		4
.L_250:
        /*04f0*/ 	.word	index@(_ZN7cutlass13device_kernelIN5flash11enable_sm90INS1_16FlashAttnFwdSm90INS1_25CollectiveMainloopFwdSm90ILi2EN4cute5tupleIJNS5_1CILi1EEES8_S8_EEENS6_IJNS7_ILi128EEENS7_ILi96EEENS7_ILi192EEEEEELi192ENS_10bfloat16_tEfNS_4arch4Sm90ELb0ELb1ELb0ELb1ELb1ELb1ELb0ELb1ELb1ELb1ELb1ELb0EEENS1_21CollectiveEpilogueFwdINS6_IJSA_SC_SB_EEES9_SE_SG_Li256ELb1ELb1ELb1ELb0EEENS1_36VarlenDynamicPersistentTileSchedulerILi128ELi96ELi256ELi128ELb1ELb1ELb1ELb1ELb0ELb1EEEEEEEEEvNT_6ParamsE)
        /*04f4*/ 	.word	0x000002f0


	//----- nvinfo : EIATTR_MIN_STACK_SIZE
	.align		4
.L_251:
        /*04f8*/ 	.byte	0x04, 0x12
        /*04fa*/ 	.short	(.L_253 - .L_252)
	.align		4
.L_252:
        /*04fc*/ 	.word	index@(_ZN7cutlass13device_kernelIN5flash11enable_sm90INS1_16FlashAttnFwdSm90INS1_25CollectiveMainloopFwdSm90ILi2EN4cute5tupleIJNS5_1CILi1EEES8_S8_EEENS6_IJNS7_ILi128EEENS7_ILi96EEENS7_ILi192EEEEEELi192ENS_10bfloat16_tEfNS_4arch4Sm90ELb1ELb0ELb0ELb0ELb1ELb0ELb0ELb1ELb1ELb1ELb1ELb0EEENS1_21CollectiveEpilogueFwdINS6_IJSA_SC_SB_EEES9_SE_SG_Li256ELb0ELb1ELb1ELb0EEENS1_19SingleTileSchedulerILb0ELb1ELb1ELi128EEEEEEEEEvNT_6ParamsE)
        /*0500*/ 	.word	0x00000008


	//----- nvinfo : EIATTR_MIN_STACK_SIZE
	.align		4
.L_253:
        /*0504*/ 	.byte	0x04, 0x12
        /*0506*/ 	.short	(.L_255 - .L_254)
	.align		4
.L_254:
        /*0508*/ 	.word	index@(_ZN7cutlass13device_kernelIN5flash11enable_sm90INS1_16FlashAttnFwdSm90INS1_25CollectiveMainloopFwdSm90ILi2EN4cute5tupleIJNS5_1CILi1EEES8_S8_EEENS6_IJNS7_ILi128EEENS7_ILi96EEENS7_ILi192EEEEEELi192ENS_10bfloat16_tEfNS_4arch4Sm90ELb1ELb0ELb0ELb1ELb1ELb0ELb0ELb1ELb1ELb1ELb1ELb0EEENS1_21CollectiveEpilogueFwdINS6_IJSA_SC_SB_EEES9_SE_SG_Li256ELb1ELb1ELb1ELb0EEENS1_36VarlenDynamicPersistentTileSchedulerILi128ELi96ELi256ELi128ELb1ELb1ELb1ELb1ELb1ELb1EEEEEEEEEvNT_6ParamsE)
        /*050c*/ 	.word	0x00000030


	//----- nvinfo : EIATTR_MIN_STACK_SIZE
	.align		4
.L_255:
        /*0510*/ 	.byte	0x04, 0x12
        /*0512*/ 	.short	(.L_257 - .L_256)
	.align		4
.L_256:
        /*0514*/ 	.word	index@(_ZN7cutlass13device_kernelIN5flash11enable_sm90INS1_16FlashAttnFwdSm90INS1_25CollectiveMainloopFwdSm90ILi2EN4cute5tupleIJNS5_1CILi1EEES8_S8_EEENS6_IJNS7_ILi128EEENS7_ILi96EEENS7_ILi192EEEEEELi192ENS_10bfloat16_tEfNS_4arch4Sm90ELb1ELb0ELb0ELb1ELb1ELb1ELb0ELb1ELb1ELb1ELb1ELb0EEENS1_21CollectiveEpilogueFwdINS6_IJSA_SC_SB_EEES9_SE_SG_Li256ELb1ELb1ELb1ELb0EEENS1_36VarlenDynamicPersistentTileSchedulerILi128ELi96ELi256ELi128ELb1ELb1ELb1ELb1ELb1ELb1EEEEEEEEEvNT_6ParamsE)
        /*0518*/ 	.word	0x00000060


	//----- nvinfo : EIATTR_MIN_STACK_SIZE
	.align		4
.L_257:
        /*051c*/ 	.byte	0x04, 0x12
        /*051e*/ 	.short	(.L_259 - .L_258)
	.align		4
.L_258:
        /*0520*/ 	.word	index@(_ZN7cutlass13device_kernelIN5flash11enable_sm90INS1_16FlashAttnFwdSm90INS1_25CollectiveMainloopFwdSm90ILi2EN4cute5tupleIJNS5_1CILi1EEES8_S8_EEENS6_IJNS7_ILi128EEESA_SA_EEELi128ENS_10bfloat16_tEfNS_4arch4Sm90ELb0ELb0ELb0ELb0ELb1ELb0ELb0ELb1ELb1ELb1ELb1ELb0EEENS1_21CollectiveEpilogueFwdISB_S9_SC_SE_Li256ELb0ELb1ELb1ELb0EEENS1_19SingleTileSchedulerILb0ELb1ELb1ELi128EEEEEEEEEvNT_6ParamsE)
        /*0524*/ 	.word	0x00000000


	//----- nvinfo : EIATTR_MIN_STACK_SIZE
	.align		4
.L_259:
        /*0528*/ 	.byte	0x04, 0x12
        /*052a*/ 	.short	(.L_261 - .L_260)
	.align		4
.L_260:
        /*052c*/ 	.word	index@(_ZN7cutlass13device_kernelIN5flash11enable_sm90INS1_16FlashAttnFwdSm90INS1_25CollectiveMainloopFwdSm90ILi2EN4cute5tupleIJNS5_1CILi1EEES8_S8_EEENS6_IJNS7_ILi128EEESA_SA_EEELi128ENS_10bfloat16_tEfNS_4arch4Sm90ELb0ELb0ELb0ELb1ELb1ELb0ELb0ELb1ELb1ELb1ELb1ELb0EEENS1_21CollectiveEpilogueFwdISB_S9_SC_SE_Li256ELb1ELb1ELb1ELb0EEENS1_36VarlenDynamicPersistentTileSchedulerILi128ELi128ELi256ELi128ELb1ELb1ELb1ELb0ELb1ELb1EEEEEEEEEvNT_6ParamsE)
        /*0530*/ 	.word	0x00000028


	//----- nvinfo : EIATTR_MIN_STACK_SIZE
	.align		4
.L_261:
        /*0534*/ 	.byte	0x04, 0x12
        /*0536*/ 	.short	(.L_263 - .L_262)
	.align		4
.L_262:
        /*0538*/ 	.word	index@(_ZN7cutlass13device_kernelIN5flash11enable_sm90INS1_16FlashAttnFwdSm90INS1_25CollectiveMainloopFwdSm90ILi2EN4cute5tupleIJNS5_1CILi1EEES8_S8_EEENS6_IJNS7_ILi128EEESA_SA_EEELi128ENS_10bfloat16_tEfNS_4arch4Sm90ELb0ELb0ELb0ELb1ELb1ELb1ELb0ELb1ELb1ELb1ELb1ELb0EEENS1_21CollectiveEpilogueFwdISB_S9_SC_SE_Li256ELb1ELb1ELb1ELb0EEENS1_36VarlenDynamicPersistentTileSchedulerILi128ELi128ELi256ELi128ELb1ELb1ELb1ELb0ELb1ELb1EEEEEEEEEvNT_6ParamsE)
        /*053c*/ 	.word	0x00000028


	//----- nvinfo : EIATTR_MIN_STACK_SIZE
	.align		4
.L_263:
        /*0540*/ 	.byte	0x04, 0x12
        /*0542*/ 	.short	(.L_265 - .L_264)
	.align		4
.L_264:
        /*0544*/ 	.word	index@(_ZN7cutlass13device_kernelIN5flash11enable_sm90INS1_16FlashAttnFwdSm90INS1_25CollectiveMainloopFwdSm90ILi2EN4cute5tupleIJNS5_1CILi1EEES8_S8_EEENS6_IJNS7_ILi128EEESA_SA_EEELi128ENS_10bfloat16_tEfNS_4arch4Sm90ELb0ELb1ELb0ELb0ELb1ELb0ELb0ELb1ELb1ELb1ELb1ELb0EEENS1_21CollectiveEpilogueFwdISB_S9_SC_SE_Li256ELb0ELb1ELb1ELb0EEENS1_19SingleTileSchedulerILb0ELb1ELb1ELi128EEEEEEEEEvNT_6ParamsE)
        /*0548*/ 	.word	0x00000000


	//----- nvinfo : EIATTR_MIN_STACK_SIZE
	.align		4
.L_265:
        /*054c*/ 	.byte	0x04, 0x12
        /*054e*/ 	.short	(.L_267 - .L_266)
	.align		4
.L_266:
        /*0550*/ 	.word	index@(_ZN7cutlass13device_kernelIN5flash11enable_sm90INS1_16FlashAttnFwdSm90INS1_25CollectiveMainloopFwdSm90ILi2EN4cute5tupleIJNS5_1CILi1EEES8_S8_EEENS6_IJNS7_ILi128EEESA_SA_EEELi128ENS_10bfloat16_tEfNS_4arch4Sm90ELb0ELb1ELb0ELb1ELb1ELb0ELb0ELb1ELb1ELb1ELb1ELb0EEENS1_21CollectiveEpilogueFwdISB_S9_SC_SE_Li256ELb1ELb1ELb1ELb0EEENS1_36VarlenDynamicPersistentTileSchedulerILi128ELi128ELi256ELi128ELb1ELb1ELb1ELb1ELb0ELb1EEEEEEEEEvNT_6ParamsE)
        /*0554*/ 	.word	0x00000020


	//----- nvinfo : EIATTR_MIN_STACK_SIZE
	.align		4
.L_267:
        /*0558*/ 	.byte	0x04, 0x12
        /*055a*/ 	.short	(.L_269 - .L_268)
	.align		4
.L_268:
        /*055c*/ 	.word	index@(_ZN7cutlass13device_kernelIN5flash11enable_sm90INS1_16FlashAttnFwdSm90INS1_25CollectiveMainloopFwdSm90ILi2EN4cute5tupleIJNS5_1CILi1EEES8_S8_EEENS6_IJNS7_ILi128EEESA_SA_EEELi128ENS_10bfloat16_tEfNS_4arch4Sm90ELb0ELb1ELb0ELb1ELb1ELb1ELb0ELb1ELb1ELb1ELb1ELb0EEENS1_21CollectiveEpilogueFwdISB_S9_SC_SE_Li256ELb1ELb1ELb1ELb0EEENS1_36VarlenDynamicPersistentTileSchedulerILi128ELi128ELi256ELi128ELb1ELb1ELb1ELb1ELb0ELb1EEEEEEEEEvNT_6ParamsE)
        /*0560*/ 	.word	0x00000040


	//----- nvinfo : EIATTR_MIN_STACK_SIZE
	.align		4
.L_269:
        /*0564*/ 	.byte	0x04, 0x12
        /*0566*/ 	.short	(.L_271 - .L_270)
	.align		4
.L_270:
        /*0568*/ 	.word	index@(_ZN7cutlass13device_kernelIN5flash11enable_sm90INS1_16FlashAttnFwdSm90INS1_25CollectiveMainloopFwdSm90ILi2EN4cute5tupleIJNS5_1CILi1EEES8_S8_EEENS6_IJNS7_ILi128EEESA_SA_EEELi128ENS_10bfloat16_tEfNS_4arch4Sm90ELb1ELb0ELb0ELb0ELb1ELb0ELb0ELb1ELb1ELb1ELb1ELb0EEENS1_21CollectiveEpilogueFwdISB_S9_SC_SE_Li256ELb0ELb1ELb1ELb0EEENS1_19SingleTileSchedulerILb0ELb1ELb1ELi128EEEEEEEEEvNT_6ParamsE)
        /*056c*/ 	.word	0x00000000


	//----- nvinfo : EIATTR_MIN_STACK_SIZE
	.align		4
.L_271:
        /*0570*/ 	.byte	0x04, 0x12
        /*0572*/ 	.short	(.L_273 - .L_272)
	.align		4
.L_272:
        /*0574*/ 	.word	index@(_ZN7cutlass13device_kernelIN5flash11enable_sm90INS1_16FlashAttnFwdSm90INS1_25CollectiveMainloopFwdSm90ILi2EN4cute5tupleIJNS5_1CILi1EEES8_S8_EEENS6_IJNS7_ILi128EEESA_SA_EEELi128ENS_10bfloat16_tEfNS_4arch4Sm90ELb1ELb0ELb0ELb1ELb1ELb0ELb0ELb1ELb1ELb1ELb1ELb0EEENS1_21CollectiveEpilogueFwdISB_S9_SC_SE_Li256ELb1ELb1ELb1ELb0EEENS1_36VarlenDynamicPersistentTileSchedulerILi128ELi128ELi256ELi128ELb1ELb1ELb1ELb1ELb1ELb1EEEEEEEEEvNT_6ParamsE)
        /*0578*/ 	.word	0x00000020


	//----- nvinfo : EIATTR_MIN_STACK_SIZE
	.align		4
.L_273:
        /*057c*/ 	.byte	0x04, 0x12
        /*057e*/ 	.short	(.L_275 - .L_274)
	.align		4
.L_274:
        /*0580*/ 	.word	index@(_ZN7cutlass13device_kernelIN5flash11enable_sm90INS1_16FlashAttnFwdSm90INS1_25CollectiveMainloopFwdSm90ILi2EN4cute5tupleIJNS5_1CILi1EEES8_S8_EEENS6_IJNS7_ILi128EEESA_SA_EEELi128ENS_10bfloat16_tEfNS_4arch4Sm90ELb1ELb0ELb0ELb1ELb1ELb1ELb0ELb1ELb1ELb1ELb1ELb0EEENS1_21CollectiveEpilogueFwdISB_S9_SC_SE_Li256ELb1ELb1ELb1ELb0EEENS1_36VarlenDynamicPersistentTileSchedulerILi128ELi128ELi256ELi128ELb1ELb1ELb1ELb1ELb1ELb1EEEEEEEEEvNT_6ParamsE)
        /*0584*/ 	.word	0x00000028


	//----- nvinfo : EIATTR_MIN_STACK_SIZE
	.align		4
.L_275:
        /*0588*/ 	.byte	0x04, 0x12
        /*058a*/ 	.short	(.L_277 - .L_276)
	.align		4
.L_276:
        /*058c*/ 	.word	index@(_ZN7cutlass13device_kernelIN5flash11enable_sm90INS1_16FlashAttnFwdSm90INS1_25CollectiveMainloopFwdSm90ILi2EN4cute5tupleIJNS5_1CILi1EEES8_S8_EEENS6_IJNS7_ILi192EEENS7_ILi128EEENS7_ILi96EEEEEELi96ENS_10bfloat16_tEfNS_4arch4Sm90ELb0ELb0ELb0ELb0ELb1ELb0ELb0ELb0ELb1ELb1ELb1ELb0EEENS1_21CollectiveEpilogueFwdINS6_IJSA_SC_SB_EEES9_SE_SG_Li384ELb0ELb1ELb1ELb0EEENS1_19SingleTileSchedulerILb0ELb1ELb1ELi192EEEEEEEEEvNT_6ParamsE)
        /*0590*/ 	.word	0x00000008


	//----- nvinfo : EIATTR_MIN_STACK_SIZE
	.align		4
.L_277:
        /*0594*/ 	.byte	0x04, 0x12
        /*0596*/ 	.short	(.L_279 - .L_278)
	.align		4
.L_278:
        /*0598*/ 	.word	index@(_ZN7cutlass13device_kernelIN5flash11enable_sm90INS1_16FlashAttnFwdSm90INS1_25CollectiveMainloopFwdSm90ILi2EN4cute5tupleIJNS5_1CILi1EEES8_S8_EEENS6_IJNS7_ILi192EEENS7_ILi128EEENS7_ILi96EEEEEELi96ENS_10bfloat16_tEfNS_4arch4Sm90ELb0ELb0ELb0ELb1ELb1ELb0ELb0ELb0ELb1ELb1ELb1ELb0EEENS1_21CollectiveEpilogueFwdINS6_IJSA_SC_SB_EEES9_SE_SG_Li384ELb1ELb1ELb1ELb0EEENS1_36VarlenDynamicPersistentTileSchedulerILi192ELi128ELi384ELi128ELb1ELb1ELb1ELb0ELb1ELb1EEEEEEEEEvNT_6ParamsE)
        /*059c*/ 	.word	0x00000050


	//----- nvinfo : EIATTR_MIN_STACK_SIZE
	.align		4
.L_279:
        /*05a0*/ 	.byte	0x04, 0x12
        /*05a2*/ 	.short	(.L_281 - .L_280)
	.align		4
.L_280:
        /*05a4*/ 	.word	index@(_ZN7cutlass13device_kernelIN5flash11enable_sm90INS1_16FlashAttnFwdSm90INS1_25CollectiveMainloopFwdSm90ILi2EN4cute5tupleIJNS5_1CILi1EEES8_S8_EEENS6_IJNS7_ILi192EEENS7_ILi128EEENS7_ILi96EEEEEELi96ENS_10bfloat16_tEfNS_4arch4Sm90ELb0ELb0ELb0ELb1ELb1ELb1ELb0ELb0ELb1ELb1ELb1ELb0EEENS1_21CollectiveEpilogueFwdINS6_IJSA_SC_SB_EEES9_SE_SG_Li384ELb1ELb1ELb1ELb0EEENS1_36VarlenDynamicPersistentTileSchedulerILi192ELi128ELi384ELi128ELb1ELb1ELb1ELb0ELb1ELb1EEEEEEEEEvNT_6ParamsE)
        /*05a8*/ 	.word	0x000000e0


	//----- nvinfo : EIATTR_MIN_STACK_SIZE
	.align		4
.L_281:
        /*05ac*/ 	.byte	0x04, 0x12
        /*05ae*/ 	.short	(.L_283 - .L_282)
	.align		4
.L_282:
        /*05b0*/ 	.word	index@(_ZN7cutlass13device_kernelIN5flash11enable_sm90INS1_16FlashAttnFwdSm90INS1_25CollectiveMainloopFwdSm90ILi2EN4cute5tupleIJNS5_1CILi1EEES8_S8_EEENS6_IJNS7_ILi192EEENS7_ILi128EEENS7_ILi96EEEEEELi96ENS_10bfloat16_tEfNS_4arch4Sm90ELb0ELb1ELb0ELb0ELb1ELb0ELb0ELb0ELb1ELb1ELb1ELb0EEENS1_21CollectiveEpilogueFwdINS6_IJSA_SC_SB_EEES9_SE_SG_Li384ELb0ELb1ELb1ELb0EEENS1_19SingleTileSchedulerILb0ELb1ELb1ELi192EEEEEEEEEvNT_6ParamsE)
        /*05b4*/ 	.word	0x00000010


	//----- nvinfo : EIATTR_MIN_STACK_SIZE
	.align		4
.L_283:
        /*05b8*/ 	.byte	0x04, 0x12
        /*05ba*/ 	.short	(.L_285 - .L_284)
	.align		4
.L_284:
        /*05bc*/ 	.word	index@(_ZN7cutlass13device_kernelIN5flash11enable_sm90INS1_16FlashAttnFwdSm90INS1_25CollectiveMainloopFwdSm90ILi2EN4cute5tupleIJNS5_1CILi1EEES8_S8_EEENS6_IJNS7_ILi192EEENS7_ILi128EEENS7_ILi96EEEEEELi96ENS_10bfloat16_tEfNS_4arch4Sm90ELb0ELb1ELb0ELb1ELb1ELb0ELb0ELb0ELb1ELb1ELb1ELb0EEENS1_21CollectiveEpilogueFwdINS6_IJSA_SC_SB_EEES9_SE_SG_Li384ELb1ELb1ELb1ELb0EEENS1_36VarlenDynamicPersistentTileSchedulerILi192ELi128ELi384ELi128ELb1ELb1ELb1ELb1ELb0ELb1EEEEEEEEEvNT_6ParamsE)
        /*05c0*/ 	.word	0x00000030


	//----- nvinfo : EIATTR_MIN_STACK_SIZE
	.align		4
.L_285:
        /*05c4*/ 	.byte	0x04, 0x12
        /*05c6*/ 	.short	(.L_287 - .L_286)
	.align		4
.L_286:
        /*05c8*/ 	.word	index@(_ZN7cutlass13device_kernelIN5flash11enable_sm90INS1_16FlashAttnFwdSm90INS1_25CollectiveMainloopFwdSm90ILi2EN4cute5tupleIJNS5_1CILi1EEES8_S8_EEENS6_IJNS7_ILi192EEENS7_ILi128EEENS7_ILi96EEEEEELi96ENS_10bfloat16_tEfNS_4arch4Sm90ELb0ELb1ELb0ELb1ELb1ELb1ELb0ELb0ELb1ELb1ELb1ELb0EEENS1_21CollectiveEpilogueFwdINS6_IJSA_SC_SB_EEES9_SE_SG_Li384ELb1ELb1ELb1ELb0EEENS1_36VarlenDynamicPersistentTileSchedulerILi192ELi128ELi384ELi128ELb1ELb1ELb1ELb1ELb0ELb1EEEEEEEEEvNT_6ParamsE)
        /*05cc*/ 	.word	0x00000098


	//----- nvinfo : EIATTR_MIN_STACK_SIZE
	.align		4
.L_287:
        /*05d0*/ 	.byte	0x04, 0x12
        /*05d2*/ 	.short	(.L_289 - .L_288)
	.align		4
.L_288:
        /*05d4*/ 	.word	index@(_ZN7cutlass13device_kernelIN5flash11enable_sm90INS1_16FlashAttnFwdSm90INS1_25CollectiveMainloopFwdSm90ILi2EN4cute5tupleIJNS5_1CILi1EEES8_S8_EEENS6_IJNS7_ILi192EEENS7_ILi128EEENS7_ILi96EEEEEELi96ENS_10bfloat16_tEfNS_4arch4Sm90ELb1ELb0ELb0ELb0ELb1ELb0ELb0ELb0ELb1ELb1ELb1ELb0EEENS1_21CollectiveEpilogueFwdINS6_IJSA_SC_SB_EEES9_SE_SG_Li384ELb0ELb1ELb1ELb0EEENS1_19SingleTileSchedulerILb0ELb1ELb1ELi192EEEEEEEEEvNT_6ParamsE)
        /*05d8*/ 	.word	0x00000010


	//----- nvinfo : EIATTR_MIN_STACK_SIZE
	.align		4
.L_289:
        /*05dc*/ 	.byte	0x04, 0x12
        /*05de*/ 	.short	(.L_291 - .L_290)
	.align		4
.L_290:
        /*05e0*/ 	.word	index@(_ZN7cutlass13device_kernelIN5flash11enable_sm90INS1_16FlashAttnFwdSm90INS1_25CollectiveMainloopFwdSm90ILi2EN4cute5tupleIJNS5_1CILi1EEES8_S8_EEENS6_IJNS7_ILi192EEENS7_ILi128EEENS7_ILi96EEEEEELi96ENS_10bfloat16_tEfNS_4arch4Sm90ELb1ELb0ELb0ELb1ELb1ELb0ELb0ELb0ELb1ELb1ELb1ELb0EEENS1_21CollectiveEpilogueFwdINS6_IJSA_SC_SB_EEES9_SE_SG_Li384ELb1ELb1ELb1ELb0EEENS1_36VarlenDynamicPersistentTileSchedulerILi192ELi128ELi384ELi128ELb1ELb1ELb1ELb1ELb1ELb1EEEEEEEEEvNT_6ParamsE)
        /*05e4*/ 	.word	0x00000050


	//----- nvinfo : EIATTR_MIN_STACK_SIZE
	.align		4
.L_291:
        /*05e8*/ 	.byte	0x04, 0x12
        /*05ea*/ 	.short	(.L_293 - .L_292)
	.align		4
.L_292:
        /*05ec*/ 	.word	index@(_ZN7cutlass13device_kernelIN5flash11enable_sm90INS1_16FlashAttnFwdSm90INS1_25CollectiveMainloopFwdSm90ILi2EN4cute5tupleIJNS5_1CILi1EEES8_S8_EEENS6_IJNS7_ILi192EEENS7_ILi128EEENS7_ILi96EEEEEELi96ENS_10bfloat16_tEfNS_4arch4Sm90ELb1ELb0ELb0ELb1ELb1ELb1ELb0ELb0ELb1ELb1ELb1ELb0EEENS1_21CollectiveEpilogueFwdINS6_IJSA_SC_SB_EEES9_SE_SG_Li384ELb1ELb1ELb1ELb0EEENS1_36VarlenDynamicPersistentTileSchedulerILi192ELi128ELi384ELi128ELb1ELb1ELb1ELb1ELb1ELb1EEEEEEEEEvNT_6ParamsE)
        /*05f0*/ 	.word	0x000000e8


	//----- nvinfo : EIATTR_MIN_STACK_SIZE
	.align		4
.L_293:
        /*05f4*/ 	.byte	0x04, 0x12
        /*05f6*/ 	.short	(.L_295 - .L_294)
	.align		4
.L_294:
        /*05f8*/ 	.word	index@(_ZN7cutlass13device_kernelIN5flash11enable_sm90INS1_16FlashAttnFwdSm90INS1_25CollectiveMainloopFwdSm90ILi2EN4cute5tupleIJNS5_1CILi1EEES8_S8_EEENS6_IJNS7_ILi192EEENS7_ILi128EEENS7_ILi64EEEEEELi64ENS_10bfloat16_tEfNS_4arch4Sm90ELb0ELb0ELb0ELb0ELb1ELb0ELb0ELb1ELb1ELb1ELb1ELb0EEENS1_21CollectiveEpilogueFwdINS6_IJSA_SC_SB_EEES9_SE_SG_Li384ELb0ELb1ELb1ELb0EEENS1_19SingleTileSchedulerILb0ELb1ELb1ELi192EEEEEEEEEvNT_6ParamsE)
        /*05fc*/ 	.word	0x00000008


	//----- nvinfo : EIATTR_MIN_STACK_SIZE
	.align		4
.L_295:
        /*0600*/ 	.byte	0x04, 0x12
        /*0602*/ 	.short	(.L_297 - .L_296)
	.align		4
.L_296:
        /*0604*/ 	.word	index@(_ZN7cutlass13device_kernelIN5flash11enable_sm90INS1_16FlashAttnFwdSm90INS1_25CollectiveMainloopFwdSm90ILi2EN4cute5tupleIJNS5_1CILi1EEES8_S8_EEENS6_IJNS7_ILi192EEENS7_ILi128EEENS7_ILi64EEEEEELi64ENS_10bfloat16_tEfNS_4arch4Sm90ELb0ELb0ELb0ELb1ELb1ELb0ELb0ELb1ELb1ELb1ELb1ELb0EEENS1_21CollectiveEpilogueFwdINS6_IJSA_SC_SB_EEES9_SE_SG_Li384ELb1ELb1ELb1ELb0EEENS1_36VarlenDynamicPersistentTileSchedulerILi192ELi128ELi384ELi128ELb1ELb1ELb1ELb0ELb1ELb1EEEEEEEEEvNT_6ParamsE)
        /*0608*/ 	.word	0x00000050


	//----- nvinfo : EIATTR_MIN_STACK_SIZE
	.align		4
.L_297:
        /*060c*/ 	.byte	0x04, 0x12
        /*060e*/ 	.short	(.L_299 - .L_298)
	.align		4
.L_298:
        /*0610*/ 	.word	index@(_ZN7cutlass13device_kernelIN5flash11enable_sm90INS1_16FlashAttnFwdSm90INS1_25CollectiveMainloopFwdSm90ILi2EN4cute5tupleIJNS5_1CILi1EEES8_S8_EEENS6_IJNS7_ILi192EEENS7_ILi128EEENS7_ILi64EEEEEELi64ENS_10bfloat16_tEfNS_4arch4Sm90ELb0ELb0ELb0ELb1ELb1ELb1ELb0ELb1ELb1ELb1ELb1ELb0EEENS1_21CollectiveEpilogueFwdINS6_IJSA_SC_SB_EEES9_SE_SG_Li384ELb1ELb1ELb1ELb0EEENS1_36VarlenDynamicPersistentTileSchedulerILi192ELi128ELi384ELi128ELb1ELb1ELb1ELb0ELb1ELb1EEEEEEEEEvNT_6ParamsE)
        /*0614*/ 	.word	0x00000078


	//----- nvinfo : EIATTR_MIN_STACK_SIZE
	.align		4
.L_299:
        /*0618*/ 	.byte	0x04, 0x12
        /*061a*/ 	.short	(.L_301 - .L_300)
	.align		4
.L_300:
        /*061c*/ 	.word	index@(_ZN7cutlass13device_kernelIN5flash11enable_sm90INS1_16FlashAttnFwdSm90INS1_25CollectiveMainloopFwdSm90ILi2EN4cute5tupleIJNS5_1CILi1EEES8_S8_EEENS6_IJNS7_ILi192EEENS7_ILi128EEENS7_ILi64EEEEEELi64ENS_10bfloat16_tEfNS_4arch4Sm90ELb0ELb1ELb0ELb0ELb1ELb0ELb0ELb1ELb1ELb1ELb1ELb0EEENS1_21CollectiveEpilogueFwdINS6_IJSA_SC_SB_EEES9_SE_SG_Li384ELb0ELb1ELb1ELb0EEENS1_19SingleTileSchedulerILb0ELb1ELb1ELi192EEEEEEEEEvNT_6ParamsE)
        /*0620*/ 	.word	0x00000008


	//----- nvinfo : EIATTR_MIN_STACK_SIZE
	.align		4
.L_301:
        /*0624*/ 	.byte	0x04, 0x12
        /*0626*/ 	.short	(.L_303 - .L_302)
	.align		4
.L_302:
        /*0628*/ 	.word	index@(_ZN7cutlass13device_kernelIN5flash11enable_sm90INS1_16FlashAttnFwdSm90INS1_25CollectiveMainloopFwdSm90ILi2EN4cute5tupleIJNS5_1CILi1EEES8_S8_EEENS6_IJNS7_ILi192EEENS7_ILi128EEENS7_ILi64EEEEEELi64ENS_10bfloat16_tEfNS_4arch4Sm90ELb0ELb1ELb0ELb1ELb1ELb0ELb0ELb1ELb1ELb1ELb1ELb0EEENS1_21CollectiveEpilogueFwdINS6_IJSA_SC_SB_EEES9_SE_SG_Li384ELb1ELb1ELb1ELb0EEENS1_36VarlenDynamicPersistentTileSchedulerILi192ELi128ELi384ELi128ELb1ELb1ELb1ELb1ELb0ELb1EEEEEEEEEvNT_6ParamsE)
        /*062c*/ 	.word	0x00000040


	//----- nvinfo : EIATTR_MIN_STACK_SIZE
	.align		4
.L_303:
        /*0630*/ 	.byte	0x04, 0x12
        /*0632*/ 	.short	(.L_305 - .L_304)
	.align		4
.L_304:
        /*0634*/ 	.word	index@(_ZN7cutlass13device_kernelIN5flash11enable_sm90INS1_16FlashAttnFwdSm90INS1_25CollectiveMainloopFwdSm90ILi2EN4cute5tupleIJNS5_1CILi1EEES8_S8_EEENS6_IJNS7_ILi192EEENS7_ILi128EEENS7_ILi64EEEEEELi64ENS_10bfloat16_tEfNS_4arch4Sm90ELb0ELb1ELb0ELb1ELb1ELb1ELb0ELb1ELb1ELb1ELb1ELb0EEENS1_21CollectiveEpilogueFwdINS6_IJSA_SC_SB_EEES9_SE_SG_Li384ELb1ELb1ELb1ELb0EEENS1_36VarlenDynamicPersistentTileSchedulerILi192ELi128ELi384ELi128ELb1ELb1ELb1ELb1ELb0ELb1EEEEEEEEEvNT_6ParamsE)
        /*0638*/ 	.word	0x00000070


	//----- nvinfo : EIATTR_MIN_STACK_SIZE
	.align		4
.L_305:
        /*063c*/ 	.byte	0x04, 0x12
        /*063e*/ 	.short	(.L_307 - .L_306)
	.align		4
.L_306:
        /*0640*/ 	.word	index@(_ZN7cutlass13device_kernelIN5flash11enable_sm90INS1_16FlashAttnFwdSm90INS1_25CollectiveMainloopFwdSm90ILi2EN4cute5tupleIJNS5_1CILi1EEES8_S8_EEENS6_IJNS7_ILi192EEENS7_ILi128EEENS7_ILi64EEEEEELi64ENS_10bfloat16_tEfNS_4arch4Sm90ELb1ELb0ELb0ELb0ELb1ELb0ELb0ELb1ELb1ELb1ELb1ELb0EEENS1_21CollectiveEpilogueFwdINS6_IJSA_SC_SB_EEES9_SE_SG_Li384ELb0ELb1ELb1ELb0EEENS1_19SingleTileSchedulerILb0ELb1ELb1ELi192EEEEEEEEEvNT_6ParamsE)
        /*0644*/ 	.word	0x00000008


	//----- nvinfo : EIATTR_MIN_STACK_SIZE
	.align		4
.L_307:
        /*0648*/ 	.byte	0x04, 0x12
        /*064a*/ 	.short	(.L_309 - .L_308)
	.align		4
.L_308:
        /*064c*/ 	.word	index@(_ZN7cutlass13device_kernelIN5flash11enable_sm90INS1_16FlashAttnFwdSm90INS1_25CollectiveMainloopFwdSm90ILi2EN4cute5tupleIJNS5_1CILi1EEES8_S8_EEENS6_IJNS7_ILi192EEENS7_ILi128EEENS7_ILi64EEEEEELi64ENS_10bfloat16_tEfNS_4arch4Sm90ELb1ELb0ELb0ELb1ELb1ELb0ELb0ELb1ELb1ELb1ELb1ELb0EEENS1_21CollectiveEpilogueFwdINS6_IJSA_SC_SB_EEES9_SE_SG_Li384ELb1ELb1ELb1ELb0EEENS1_36VarlenDynamicPersistentTileSchedulerILi192ELi128ELi384ELi128ELb1ELb1ELb1ELb1ELb1ELb1EEEEEEEEEvNT_6ParamsE)
        /*0650*/ 	.word	0x00000040


	//----- nvinfo : EIATTR_MIN_STACK_SIZE
	.align		4
.L_309:
        /*0654*/ 	.byte	0x04, 0x12
        /*0656*/ 	.short	(.L_311 - .L_310)
	.align		4
.L_310:
        /*0658*/ 	.word	index@(_ZN7cutlass13device_kernelIN5flash11enable_sm90INS1_16FlashAttnFwdSm90INS1_25CollectiveMainloopFwdSm90ILi2EN4cute5tupleIJNS5_1CILi1EEES8_S8_EEENS6_IJNS7_ILi192EEENS7_ILi128EEENS7_ILi64EEEEEELi64ENS_10bfloat16_tEfNS_4arch4Sm90ELb1ELb0ELb0ELb1ELb1ELb1ELb0ELb1ELb1ELb1ELb1ELb0EEENS1_21CollectiveEpilogueFwdINS6_IJSA_SC_SB_EEES9_SE_SG_Li384ELb1ELb1ELb1ELb0EEENS1_36VarlenDynamicPersistentTileSchedulerILi192ELi128ELi384ELi128ELb1ELb1ELb1ELb1ELb1ELb1EEEEEEEEEvNT_6ParamsE)
        /*065c*/ 	.word	0x00000078
.L_311:


//--------------------- .nv.compat                --------------------------
	.section	.nv.compat,"",@"SHT_CUDA_COMPAT_INFO"
	.align	4
        /*0000*/ 	.byte	0x02, 0x09, 0x01, 0x00, 0x02, 0x02, 0x04, 0x00, 0x02, 0x05, 0x05, 0x00, 0x03, 0x07, 0x01, 0x01
        /*0010*/ 	.byte	0x02, 0x03, 0x01, 0x00, 0x02, 0x06, 0x01, 0x00, 0x04, 0x0b, 0x08, 0x00, 0x00, 0x00, 0x00, 0x00
        /*0020*/ 	.byte	0x00, 0x00, 0x00, 0x00


//--------------------- .nv.info._ZN7cutlass13device_kernelIN5flash11enable_sm90INS1_16FlashAttnFwdSm90INS1_25CollectiveMainloopFwdSm90ILi2EN4cute5tupleIJNS5_1CILi1EEES8_S8_EEENS6_IJNS7_ILi128EEENS7_ILi80EEENS7_ILi256EEEEEELi256ENS_10bfloat16_tEfNS_4arch4Sm90ELb0ELb0ELb0ELb0ELb1ELb0ELb0ELb1ELb1ELb1ELb1ELb0EEENS1_21CollectiveEpilogueFwdINS6_IJSA_SC_SB_EEES9_SE_SG_Li256ELb0ELb1ELb1ELb0EEENS1_19SingleTileSchedulerILb0ELb1ELb1ELi128EEEEEEEEEvNT_6ParamsE --------------------------
	.section	.nv.info._ZN7cutlass13device_kernelIN5flash11enable_sm90INS1_16FlashAttnFwdSm90INS1_25CollectiveMainloopFwdSm90ILi2EN4cute5tupleIJNS5_1CILi1EEES8_S8_EEENS6_IJNS7_ILi128EEENS7_ILi80EEENS7_ILi256EEEEEELi256ENS_10bfloat16_tEfNS_4arch4Sm90ELb0ELb0ELb0ELb0ELb1ELb0ELb0ELb1ELb1ELb1ELb1ELb0EEENS1_21CollectiveEpilogueFwdINS6_IJSA_SC_SB_EEES9_SE_SG_Li256ELb0ELb1ELb1ELb0EEENS1_19SingleTileSchedulerILb0ELb1ELb1ELi128EEEEEEEEEvNT_6ParamsE,"",@"SHT_CUDA_INFO"
	.sectionflags	@""
	.align	4


	//----- nvinfo : EIATTR_CUDA_API_VERSION
	.align		4
        /*0000*/ 	.byte	0x04, 0x37
        /*0002*/ 	.short	(.L_313 - .L_312)
.L_312:
        /*0004*/ 	.word	0x00000082


	//----- nvinfo : EIATTR_KPARAM_INFO
	.align		4
.L_313:
        /*0008*/ 	.byte	0x04, 0x17
        /*000a*/ 	.short	(.L_315 - .L_314)
.L_314:
        /*000c*/ 	.word	0x00000000
        /*0010*/ 	.short	0x0000
        /*0012*/ 	.short	0x0070
        /*0014*/ 	.byte	0x00, 0xf0, 0x01, 0x28


	//----- nvinfo : EIATTR_SPARSE_MMA_MASK
	.align		4
.L_315:
        /*0018*/ 	.byte	0x03, 0x50
        /*001a*/ 	.short	0x0000


	//----- nvinfo : EIATTR_MAXREG_COUNT
	.align		4
        /*001c*/ 	.byte	0x03, 0x1b
        /*001e*/ 	.short	0x00a8


	//----- nvinfo : EIATTR_NUM_BARRIERS
	.align		4
        /*0020*/ 	.byte	0x02, 0x4c
        /*0022*/ 	.byte	0x09
	.zero		1


	//----- nvinfo : EIATTR_EXTERNS
	.align		4
        /*0024*/ 	.byte	0x04, 0x0f
        /*0026*/ 	.short	(.L_317 - .L_316)


	//   ....[0]....
	.align		4
.L_316:
        /*0028*/ 	.word	index@(__assertfail)


	//----- nvinfo : EIATTR_ANNOTATIONS
	.align		4
.L_317:
        /*002c*/ 	.byte	0x04, 0x55
        /*002e*/ 	.short	(.L_319 - .L_318)


	//   ....[0]....
.L_318:
        /*0030*/ 	.word	0x00000001
        /*0034*/ 	.byte	0xa0, 0x08, 0x00, 0x00, 0x01, 0x00, 0x00, 0x00, 0x80, 0x14, 0x00, 0x00, 0x01, 0x00, 0x00, 0x00
        /*0044*/ 	.byte	0xf0, 0xd8, 0x00, 0x00, 0x01, 0x00, 0x00, 0x00, 0x60, 0xd9, 0x00, 0x00, 0x01, 0x00, 0x00, 0x00
        /*0054*/ 	.byte	0xc0, 0xf0, 0x00, 0x00, 0x01, 0x00, 0x00, 0x00, 0x60, 0x09, 0x01, 0x00


	//----- nvinfo : EIATTR_MERCURY_ISA_VERSION
	.align		4
.L_319:
        /*0060*/ 	.byte	0x03, 0x5f
        /*0062*/ 	.short	0x0101


	//----- nvinfo : EIATTR_INT_WARP_WIDE_INSTR_OFFSETS
	.align		4
        /*0064*/ 	.byte	0x04, 0x31
        /*0066*/ 	.short	(.L_321 - .L_320)


	//   ....[0]....
.L_320:
        /*0068*/ 	.word	0x000000c0


	//   ....[1]....
        /*006c*/ 	.word	0x000000d0


	//   ....[2]....
        /*0070*/ 	.word	0x00000170


	//----- nvinfo : EIATTR_COOP_GROUP_MASK_REGIDS
	.align		4
.L_321:
        /*0074*/ 	.byte	0x04, 0x29
        /*0076*/ 	.short	(.L_323 - .L_322)


	//   ....[0]....
.L_322:
        /*0078*/ 	.word	0xffffffff


	//   ....[1]....
        /*007c*/ 	.word	0xffffffff


	//   ....[2]....
        /*0080*/ 	.word	0xffffffff


	//   ....[3]....
        /*0084*/ 	.word	0xffffffff


	//   ....[4]....
        /*0088*/ 	.word	0xffffffff


	//   ....[5]....
        /*008c*/ 	.word	0xffffffff


	//   ....[6]....
        /*0090*/ 	.word	0xffffffff


	//   ....[7]....
        /*0094*/ 	.word	0xffffffff


	//   ....[8]....
        /*0098*/ 	.word	0xffffffff


	//   ....[9]....
        /*009c*/ 	.word	0xffffffff


	//   ....[10]....
        /*00a0*/ 	.word	0xffffffff


	//   ....[11]....
        /*00a4*/ 	.word	0xffffffff


	//   ....[12]....
        /*00a8*/ 	.word	0xffffffff


	//   ....[13]....
        /*00ac*/ 	.word	0xffffffff


	//   ....[14]....
        /*00b0*/ 	.word	0xffffffff


	//   ....[15]....
        /*00b4*/ 	.word	0xffffffff


	//   ....[16]....
        /*00b8*/ 	.word	0xffffffff


	//   ....[17]....
        /*00bc*/ 	.word	0xffffffff


	//   ....[18]....
        /*00c0*/ 	.word	0xffffffff


	//   ....[19]....
        /*00c4*/ 	.word	0xffffffff


	//   ....[20]....
        /*00c8*/ 	.word	0xffffffff


	//   ....[21]....
        /*00cc*/ 	.word	0xffffffff


	//   ....[22]....
        /*00d0*/ 	.word	0xffffffff


	//   ....[23]....
        /*00d4*/ 	.word	0xffffffff


	//   ....[24]....
        /*00d8*/ 	.word	0xffffffff


	//   ....[25]....
        /*00dc*/ 	.word	0xffffffff


	//   ....[26]....
        /*00e0*/ 	.word	0xffffffff


	//   ....[27]....
        /*00e4*/ 	.word	0xffffffff


	//   ....[28]....
        /*00e8*/ 	.word	0xffffffff


	//   ....[29]....
        /*00ec*/ 	.word	0xffffffff


	//   ....[30]....
        /*00f0*/ 	.word	0xffffffff


	//   ....[31]....
        /*00f4*/ 	.word	0xffffffff


	//   ....[32]....
        /*00f8*/ 	.word	0xffffffff


	//   ....[33]....
        /*00fc*/ 	.word	0xffffffff


	//   ....[34]....
        /*0100*/ 	.word	0xffffffff


	//   ....[35]....
        /*0104*/ 	.word	0xffffffff


	//   ....[36]....
        /*0108*/ 	.word	0xffffffff


	//   ....[37]....
        /*010c*/ 	.word	0xffffffff


	//   ....[38]....
        /*0110*/ 	.word	0xffffffff


	//   ....[39]....
        /*0114*/ 	.word	0xffffffff


	//   ....[40]....
        /*0118*/ 	.word	0xffffffff


	//   ....[41]....
        /*011c*/ 	.word	0xffffffff


	//   ....[42]....
        /*0120*/ 	.word	0xffffffff


	//   ....[43]....
        /*0124*/ 	.word	0xffffffff


	//   ....[44]....
        /*0128*/ 	.word	0xffffffff


	//   ....[45]....
        /*012c*/ 	.word	0xffffffff


	//   ....[46]....
        /*0130*/ 	.word	0xffffffff


	//   ....[47]....
        /*0134*/ 	.word	0xffffffff


	//   ....[48]....
        /*0138*/ 	.word	0xffffffff


	//   ....[49]....
        /*013c*/ 	.word	0xffffffff


	//   ....[50]....
        /*0140*/ 	.word	0xffffffff


	//   ....[51]....
        /*0144*/ 	.word	0xffffffff


	//   ....[52]....
        /*0148*/ 	.word	0xffffffff


	//   ....[53]....
        /*014c*/ 	.word	0xffffffff


	//   ....[54]....
        /*0150*/ 	.word	0xffffffff


	//   ....[55]....
        /*0154*/ 	.word	0xffffffff


	//   ....[56]....
        /*0158*/ 	.word	0xffffffff


	//   ....[57]....
        /*015c*/ 	.word	0xffffffff


	//   ....[58]....
        /*0160*/ 	.word	0xffffffff


	//   ....[59]....
        /*0164*/ 	.word	0xffffffff


	//   ....[60]....
        /*0168*/ 	.word	0xffffffff


	//   ....[61]....
        /*016c*/ 	.word	0xffffffff


	//   ....[62]....
        /*0170*/ 	.word	0xffffffff


	//   ....[63]....
        /*0174*/ 	.word	0xffffffff


	//   ....[64]....
        /*0178*/ 	.word	0xffffffff


	//   ....[65]....
        /*017c*/ 	.word	0xffffffff


	//   ....[66]....
        /*0180*/ 	.word	0xffffffff


	//   ....[67]....
        /*0184*/ 	.word	0xffffffff


	//   ....[68]....
        /*0188*/ 	.word	0xffffffff


	//   ....[69]....
        /*018c*/ 	.word	0xffffffff


	//   ....[70]....
        /*0190*/ 	.word	0xffffffff


	//   ....[71]....
        /*0194*/ 	.word	0xffffffff


	//   ....[72]....
        /*0198*/ 	.word	0xffffffff


	//   ....[73]....
        /*019c*/ 	.word	0xffffffff


	//   ....[74]....
        /*01a0*/ 	.word	0xffffffff


	//   ....[75]....
        /*01a4*/ 	.word	0xffffffff


	//   ....[76]....
        /*01a8*/ 	.word	0xffffffff


	//   ....[77]....
        /*01ac*/ 	.word	0xffffffff


	//   ....[78]....
        /*01b0*/ 	.word	0xffffffff


	//   ....[79]....
        /*01b4*/ 	.word	0xffffffff


	//   ....[80]....
        /*01b8*/ 	.word	0xffffffff


	//   ....[81]....
        /*01bc*/ 	.word	0xffffffff


	//   ....[82]....
        /*01c0*/ 	.word	0xffffffff


	//   ....[83]....
        /*01c4*/ 	.word	0xffffffff


	//   ....[84]....
        /*01c8*/ 	.word	0xffffffff


	//   ....[85]....
        /*01cc*/ 	.word	0x0500000f


	//   ....[86]....
        /*01d0*/ 	.word	0x0500000f


	//   ....[87]....
        /*01d4*/ 	.word	0x0500000f


	//   ....[88]....
        /*01d8*/ 	.word	0x0500000f


	//   ....[89]....
        /*01dc*/ 	.word	0x0500000f


	//   ....[90]....
        /*01e0*/ 	.word	0x0500000f


	//   ....[91]....
        /*01e4*/ 	.word	0x0500000f


	//   ....[92]....
        /*01e8*/ 	.word	0x0500000f


	//   ....[93]....
        /*01ec*/ 	.word	0x0500000f


	//   ....[94]....
        /*01f0*/ 	.word	0x0500000f


	//   ....[95]....
        /*01f4*/ 	.word	0x0500000f


	//   ....[96]....
        /*01f8*/ 	.word	0x0500000f


	//   ....[97]....
        /*01fc*/ 	.word	0x0500000f


	//   ....[98]....
        /*0200*/ 	.word	0x0500000f


	//   ....[99]....
        /*0204*/ 	.word	0x0500000f


	//   ....[100]....
        /*0208*/ 	.word	0x0500000f


	//   ....[101]....
        /*020c*/ 	.word	0x0500000f


	//   ....[102]....
        /*0210*/ 	.word	0x0500000f


	//   ....[103]....
        /*0214*/ 	.word	0x0500000f


	//   ....[104]....
        /*0218*/ 	.word	0x0500000f


	//   ....[105]....
        /*021c*/ 	.word	0x0500000f


	//   ....[106]....
        /*0220*/ 	.word	0x0500000f


	//   ....[107]....
        /*0224*/ 	.word	0x0500000f


	//   ....[108]....
        /*0228*/ 	.word	0x0500000f


	//   ....[109]....
        /*022c*/ 	.word	0x0500000f


	//   ....[110]....
        /*0230*/ 	.word	0x0500000f


	//   ....[111]....
        /*0234*/ 	.word	0x0500000f


	//   ....[112]....
        /*0238*/ 	.word	0x0500000f


	//   ....[113]....
        /*023c*/ 	.word	0x0500000f


	//   ....[114]....
        /*0240*/ 	.word	0x0500000f


	//   ....[115]....
        /*0244*/ 	.word	0x0500000f


	//   ....[116]....
        /*0248*/ 	.word	0x0500000f


	//   ....[117]....
        /*024c*/ 	.word	0x0500000f


	//   ....[118]....
        /*0250*/ 	.word	0x0500000f


	//   ....[119]....
        /*0254*/ 	.word	0x0500000f


	//   ....[120]....
        /*0258*/ 	.word	0x0500000f


	//   ....[121]....
        /*025c*/ 	.word	0x0500000f


	//   ....[122]....
        /*0260*/ 	.word	0x0500000f


	//   ....[123]....
        /*0264*/ 	.word	0x0500000f


	//   ....[124]....
        /*0268*/ 	.word	0x0500000f


	//   ....[125]....
        /*026c*/ 	.word	0x0500000f


	//   ....[126]....
        /*0270*/ 	.word	0x0500000f


	//   ....[127]....
        /*0274*/ 	.word	0x0500000f


	//   ....[128]....
        /*0278*/ 	.word	0x0500000f


	//   ....[129]....
        /*027c*/ 	.word	0x0500000f


	//   ....[130]....
        /*0280*/ 	.word	0x0500000f


	//   ....[131]....
        /*0284*/ 	.word	0x0500000f


	//   ....[132]....
        /*0288*/ 	.word	0x0500000f


	//   ....[133]....
        /*028c*/ 	.word	0x0500000f


	//   ....[134]....
        /*0290*/ 	.word	0x0500000f


	//   ....[135]....
        /*0294*/ 	.word	0x0500000f


	//   ....[136]....
        /*0298*/ 	.word	0x0500000f


	//   ....[137]....
        /*029c*/ 	.word	0x0500000f


	//   ....[138]....
        /*02a0*/ 	.word	0x0500000f


	//   ....[139]....
        /*02a4*/ 	.word	0x0500000f


	//   ....[140]....
        /*02a8*/ 	.word	0x0500000f


	//   ....[141]....
        /*02ac*/ 	.word	0x0500000f


	//   ....[142]....
        /*02b0*/ 	.word	0x0500000f


	//----- nvinfo : EIATTR_COOP_GROUP_INSTR_OFFSETS
	.align		4
.L_323:
        /*02b4*/ 	.byte	0x04, 0x28
        /*02b6*/ 	.short	(.L_325 - .L_324)


	//   ....[0]....
.L_324:
        /*02b8*/ 	.word	0x00000070


	//   ....[1]....
        /*02bc*/ 	.word	0x000000b0


	//   ....[2]....
        /*02c0*/ 	.word	0x000002d0


	//   ....[3]....
        /*02c4*/ 	.word	0x00000430


	//   ....[4]....
        /*02c8*/ 	.word	0x00000550


	//   ....[5]....
        /*02cc*/ 	.word	0x000006b0


	//   ....[6]....
        /*02d0*/ 	.word	0x00001260


	//   ....[7]....
        /*02d4*/ 	.word	0x000043d0


	//   ....[8]....
        /*02d8*/ 	.word	0x000044d0


	//   ....[9]....
        /*02dc*/ 	.word	0x000048e0


	//   ....[10]....
        /*02e0*/ 	.word	0x00004950


	//   ....[11]....
        /*02e4*/ 	.word	0x00008710


	//   ....[12]....
        /*02e8*/ 	.word	0x00008720


	//   ....[13]....
        /*02ec*/ 	.word	0x00008780


	//   ....[14]....
        /*02f0*/ 	.word	0x00008790


	//   ....[15]....
        /*02f4*/ 	.word	0x00009b60


	//   ....[16]....
        /*02f8*/ 	.word	0x00009b90


	//   ....[17]....
        /*02fc*/ 	.word	0x00009c30


	//   ....[18]....
        /*0300*/ 	.word	0x00009c90


	//   ....[19]....
        /*0304*/ 	.word	0x0000af60


	//   ....[20]....
        /*0308*/ 	.word	0x0000afc0


	//   ....[21]....
        /*030c*/ 	.word	0x0000b000


	//   ....[22]....
        /*0310*/ 	.word	0x0000b040


	//   ....[23]....
        /*0314*/ 	.word	0x0000b060


	//   ....[24]....
        /*0318*/ 	.word	0x0000b090


	//   ....[25]....
        /*031c*/ 	.word	0x0000bce0


	//   ....[26]....
        /*0320*/ 	.word	0x0000bcf0


	//   ....[27]....
        /*0324*/ 	.word	0x0000cd60


	//   ....[28]....
        /*0328*/ 	.word	0x0000df90


	//   ....[29]....
        /*032c*/ 	.word	0x0000dfd0


	//   ....[30]....
        /*0330*/ 	.word	0x0000e000


	//   ....[31]....
        /*0334*/ 	.word	0x0000e020


	//   ....[32]....
        /*0338*/ 	.word	0x0000e030


	//   ....[33]....
        /*033c*/ 	.word	0x0000e0a0


	//   ....[34]....
        /*0340*/ 	.word	0x0000e0d0


	//   ....[35]....
        /*0344*/ 	.word	0x0000e130


	//   ....[36]....
        /*0348*/ 	.word	0x0000e160


	//   ....[37]....
        /*034c*/ 	.word	0x0000e1c0


	//   ....[38]....
        /*0350*/ 	.word	0x0000e890


	//   ....[39]....
        /*0354*/ 	.word	0x0000e8d0


	//   ....[40]....
        /*0358*/ 	.word	0x0000e900


	//   ....[41]....
        /*035c*/ 	.word	0x0000e920


	//   ....[42]....
        /*0360*/ 	.word	0x0000e930


	//   ....[43]....
        /*0364*/ 	.word	0x0000e9c0


	//   ....[44]....
        /*0368*/ 	.word	0x0000ea00


	//   ....[45]....
        /*036c*/ 	.word	0x0000ea60


	//   ....[46]....
        /*0370*/ 	.word	0x0000ea90


	//   ....[47]....
        /*0374*/ 	.word	0x0000eb00


	//   ....[48]....
        /*0378*/ 	.word	0x0000eb40


	//   ....[49]....
        /*037c*/ 	.word	0x0000eba0


	//   ....[50]....
        /*0380*/ 	.word	0x0000ebd0


	//   ....[51]....
        /*0384*/ 	.word	0x0000ec30


	//   ....[52]....
        /*0388*/ 	.word	0x0000ec70


	//   ....[53]....
        /*038c*/ 	.word	0x0000ecd0


	//   ....[54]....
        /*0390*/ 	.word	0x0000f540


	//   ....[55]....
        /*0394*/ 	.word	0x0000f580


	//   ....[56]....
        /*0398*/ 	.word	0x0000f5b0


	//   ....[57]....
        /*039c*/ 	.word	0x0000f5d0


	//   ....[58]....
        /*03a0*/ 	.word	0x0000f5f0


	//   ....[59]....
        /*03a4*/ 	.word	0x0000f610


	//   ....[60]....
        /*03a8*/ 	.word	0x0000f640


	//   ....[61]....
        /*03ac*/ 	.word	0x0000f660


	//   ....[62]....
        /*03b0*/ 	.word	0x0000f670


	//   ....[63]....
        /*03b4*/ 	.word	0x0000f6f0


	//   ....[64]....
        /*03b8*/ 	.word	0x0000fa90


	//   ....[65]....
        /*03bc*/ 	.word	0x0000fac0


	//   ....[66]....
        /*03c0*/ 	.word	0x0000fae0


	//   ....[67]....
        /*03c4*/ 	.word	0x0000fb80


	//   ....[68]....
        /*03c8*/ 	.word	0x0000fba0


	//   ....[69]....
        /*03cc*/ 	.word	0x0000fc40


	//   ....[70]....
        /*03d0*/ 	.word	0x0000fc60


	//   ....[71]....
        /*03d4*/ 	.word	0x0000fd00


	//   ....[72]....
        /*03d8*/ 	.word	0x0000fd20


	//   ....[73]....
        /*03dc*/ 	.word	0x0000fd30


	//   ....[74]....
        /*03e0*/ 	.word	0x00010270


	//   ....[75]....
        /*03e4*/ 	.word	0x000102b0


	//   ....[76]....
        /*03e8*/ 	.word	0x000102e0


	//   ....[77]....
        /*03ec*/ 	.word	0x00010310


	//   ....[78]....
        /*03f0*/ 	.word	0x000103f0


	//   ....[79]....
        /*03f4*/ 	.word	0x00010410


	//   ....[80]....
        /*03f8*/ 	.word	0x000104c0


	//   ....[81]....
        /*03fc*/ 	.word	0x000104e0


	//   ....[82]....
        /*0400*/ 	.word	0x00010530


	//   ....[83]....
        /*0404*/ 	.word	0x000105a0


	//   ....[84]....
        /*0408*/ 	.word	0x000108f0


	//   ....[85]....
        /*040c*/ 	.word	0x00010de0


	//   ....[86]....
        /*0410*/ 	.word	0x00010ed0


	//   ....[87]....
        /*0414*/ 	.word	0x00010f90


	//   ....[88]....
        /*0418*/ 	.word	0x000110b0


	//   ....[89]....
        /*041c*/ 	.word	0x00011110


	//   ....[90]....
        /*0420*/ 	.word	0x00011210


	//   ....[91]....
        /*0424*/ 	.word	0x00011270


	//   ....[92]....
        /*0428*/ 	.word	0x00011370


	//   ....[93]....
        /*042c*/ 	.word	0x000113d0


	//   ....[94]....
        /*0430*/ 	.word	0x000114c0


	//   ....[95]....
        /*0434*/ 	.word	0x00011510


	//   ....[96]....
        /*0438*/ 	.word	0x000115a0


	//   ....[97]....
        /*043c*/ 	.word	0x00011600


	//   ....[98]....
        /*0440*/ 	.word	0x00011740


	//   ....[99]....
        /*0444*/ 	.word	0x000117b0


	//   ....[100]....
        /*0448*/ 	.word	0x000118b0


	//   ....[101]....
        /*044c*/ 	.word	0x00011920


	//   ....[102]....
        /*0450*/ 	.word	0x00011a20


	//   ....[103]....
        /*0454*/ 	.word	0x00011a90


	//   ....[104]....
        /*0458*/ 	.word	0x00011b90


	//   ....[105]....
        /*045c*/ 	.word	0x00011c00


	//   ....[106]....
        /*0460*/ 	.word	0x00011d00


	//   ....[107]....
        /*0464*/ 	.word	0x00011d70


	//   ....[108]....
        /*0468*/ 	.word	0x00011e70


	//   ....[109]....
        /*046c*/ 	.word	0x00011ed0


	//   ....[110]....
        /*0470*/ 	.word	0x00011fc0


	//   ....[111]....
        /*0474*/ 	.word	0x00012010


	//   ....[112]....
        /*0478*/ 	.word	0x00012150


	//   ....[113]....
        /*047c*/ 	.word	0x00012210


	//   ....[114]....
        /*0480*/ 	.word	0x00012350


	//   ....[115]....
        /*0484*/ 	.word	0x000123a0


	//   ....[116]....
        /*0488*/ 	.word	0x000124b0


	//   ....[117]....
        /*048c*/ 	.word	0x00012500


	//   ....[118]....
        /*0490*/ 	.word	0x00012620


	//   ....[119]....
        /*0494*/ 	.word	0x00012670


	//   ....[120]....
        /*0498*/ 	.word	0x000127a0


	//   ....[121]....
        /*049c*/ 	.word	0x000127f0


	//   ....[122]....
        /*04a0*/ 	.word	0x000128d0


	//   ....[123]....
        /*04a4*/ 	.word	0x00012970


	//   ....[124]....
        /*04a8*/ 	.word	0x00012aa0


	//   ....[125]....
        /*04ac*/ 	.word	0x00012af0


	//   ....[126]....
        /*04b0*/ 	.word	0x00012c20


	//   ....[127]....
        /*04b4*/ 	.word	0x00012c70


	//   ....[128]....
        /*04b8*/ 	.word	0x00012da0


	//   ....[129]....
        /*04bc*/ 	.word	0x00012df0


	//   ....[130]....
        /*04c0*/ 	.word	0x00012f20


	//   ....[131]....
        /*04c4*/ 	.word	0x00012f70


	//   ....[132]....
        /*04c8*/ 	.word	0x00013050


	//   ....[133]....
        /*04cc*/ 	.word	0x000130f0


	//   ....[134]....
        /*04d0*/ 	.word	0x00013290


	//   ....[135]....
        /*04d4*/ 	.word	0x000132e0


	//   ....[136]....
        /*04d8*/ 	.word	0x00013420


	//   ....[137]....
        /*04dc*/ 	.word	0x00013470


	//   ....[138]....
        /*04e0*/ 	.word	0x000135b0


	//   ....[139]....
        /*04e4*/ 	.word	0x00013600


	//   ....[140]....
        /*04e8*/ 	.word	0x00013730


	//   ....[141]....
        /*04ec*/ 	.word	0x00013780


	//   ....[142]....
        /*04f0*/ 	.word	0x00013890


	//----- nvinfo : EIATTR_REG_RECONFIG
	.align		4
.L_325:
        /*04f4*/ 	.byte	0x01, 0x54
	.zero		2


	//----- nvinfo : EIATTR_SYSCALL_OFFSETS
	.align		4
        /*04f8*/ 	.byte	0x04, 0x46
        /*04fa*/ 	.short	(.L_327 - .L_326)


	//   ....[0]....
.L_326:
        /*04fc*/ 	.word	0x00001430


	//   ....[1]....
        /*0500*/ 	.word	0x0000d4b0


	//   ....[2]....
        /*0504*/ 	.word	0x0000d5f0


	//   ....[3]....
        /*0508*/ 	.word	0x0000d6e0


	//   ....[4]....
        /*050c*/ 	.word	0x0000e5b0


	//----- nvinfo : EIATTR_MBARRIER_INSTR_OFFSETS
	.align		4
.L_327:
        /*0510*/ 	.byte	0x04, 0x39
        /*0512*/ 	.short	(.L_329 - .L_328)


	//   ....[0]....
.L_328:
        /*0514*/ 	.word	0x00000180
        /*0518*/ 	.word	0x000000ff
        /*051c*/ 	.word	0x00038800
        /*0520*/ 	.short	0x0100
        /*0522*/ 	.byte	0x08
	.zero		1


	//   ....[1]....
        /*0524*/ 	.word	0x00000190
        /*0528*/ 	.word	0x000000ff
        /*052c*/ 	.word	0x00038820
        /*0530*/ 	.short	0x0100
        /*0532*/ 	.byte	0x08
	.zero		1


	//   ....[2]....
        /*0534*/ 	.word	0x00000280
        /*0538*/ 	.word	0x000000ff
        /*053c*/ 	.word	0x00038830
        /*0540*/ 	.short	0x0100
        /*0542*/ 	.byte	0x08
	.zero		1


	//   ....[3]....
        /*0544*/ 	.word	0x00000290
        /*0548*/ 	.word	0x000000ff
        /*054c*/ 	.word	0x00038840
        /*0550*/ 	.short	0x0100
        /*0552*/ 	.byte	0x08
	.zero		1


	//   ....[4]....
        /*0554*/ 	.word	0x000002a0
        /*0558*/ 	.word	0x000000ff
        /*055c*/ 	.word	0x00038838
        /*0560*/ 	.short	0x0100
        /*0562*/ 	.byte	0x08
	.zero		1


	//   ....[5]....
        /*0564*/ 	.word	0x000002b0
        /*0568*/ 	.word	0x000000ff
        /*056c*/ 	.word	0x00038848
        /*0570*/ 	.short	0x0100
        /*0572*/ 	.byte	0x08
	.zero		1


	//   ....[6]....
        /*0574*/ 	.word	0x000003e0
        /*0578*/ 	.word	0x000000ff
        /*057c*/ 	.word	0x00038850
        /*0580*/ 	.short	0x0100
        /*0582*/ 	.byte	0x08
	.zero		1


	//   ....[7]....
        /*0584*/ 	.word	0x000003f0
        /*0588*/ 	.word	0x000000ff
        /*058c*/ 	.word	0x00038860
        /*0590*/ 	.short	0x0100
        /*0592*/ 	.byte	0x08
	.zero		1


	//   ....[8]....
        /*0594*/ 	.word	0x00000400
        /*0598*/ 	.word	0x000000ff
        /*059c*/ 	.word	0x00038858
        /*05a0*/ 	.short	0x0100
        /*05a2*/ 	.byte	0x08
	.zero		1


	//   ....[9]....
        /*05a4*/ 	.word	0x00000410
        /*05a8*/ 	.word	0x000000ff
        /*05ac*/ 	.word	0x00038868
        /*05b0*/ 	.short	0x0100
        /*05b2*/ 	.byte	0x08
	.zero		1


	//   ....[10]....
        /*05b4*/ 	.word	0x00000500
        /*05b8*/ 	.word	0x000000ff
        /*05bc*/ 	.word	0x00038870
        /*05c0*/ 	.short	0x0100
        /*05c2*/ 	.byte	0x06
	.zero		1


	//   ....[11]....
        /*05c4*/ 	.word	0x00000510
        /*05c8*/ 	.word	0x000000ff
        /*05cc*/ 	.word	0x00038880
        /*05d0*/ 	.short	0x0100
        /*05d2*/ 	.byte	0x06
	.zero		1


	//   ....[12]....
        /*05d4*/ 	.word	0x00000520
        /*05d8*/ 	.word	0x000000ff
        /*05dc*/ 	.word	0x00038878
        /*05e0*/ 	.short	0x0100
        /*05e2*/ 	.byte	0x06
	.zero		1


	//   ....[13]....
        /*05e4*/ 	.word	0x00000530
        /*05e8*/ 	.word	0x000000ff
        /*05ec*/ 	.word	0x00038888
        /*05f0*/ 	.short	0x0100
        /*05f2*/ 	.byte	0x06
	.zero		1


	//   ....[14]....
        /*05f4*/ 	.word	0x00000660
        /*05f8*/ 	.word	0x000000ff
        /*05fc*/ 	.word	0x00038890
        /*0600*/ 	.short	0x0100
        /*0602*/ 	.byte	0x08
	.zero		1


	//   ....[15]....
        /*0604*/ 	.word	0x00000670
        /*0608*/ 	.word	0x000000ff
        /*060c*/ 	.word	0x000388a0
        /*0610*/ 	.short	0x0100
        /*0612*/ 	.byte	0x08
	.zero		1


	//   ....[16]....
        /*0614*/ 	.word	0x00000680
        /*0618*/ 	.word	0x000000ff
        /*061c*/ 	.word	0x00038898
        /*0620*/ 	.short	0x0100
        /*0622*/ 	.byte	0x08
	.zero		1


	//   ....[17]....
        /*0624*/ 	.word	0x00000690
        /*0628*/ 	.word	0x000000ff
        /*062c*/ 	.word	0x000388a8
        /*0630*/ 	.short	0x0100
        /*0632*/ 	.byte	0x08
	.zero		1


	//   ....[18]....
        /*0634*/ 	.word	0x000007d0
        /*0638*/ 	.word	0x000000ff
        /*063c*/ 	.word	0x000388b0
        /*0640*/ 	.short	0x0100
        /*0642*/ 	.byte	0x08
	.zero		1


	//   ....[19]....
        /*0644*/ 	.word	0x000007e0
        /*0648*/ 	.word	0x000000ff
        /*064c*/ 	.word	0x000388c0
        /*0650*/ 	.short	0x0100
        /*0652*/ 	.byte	0x08
	.zero		1


	//   ....[20]....
        /*0654*/ 	.word	0x000007f0
        /*0658*/ 	.word	0x000000ff
        /*065c*/ 	.word	0x000388b8
        /*0660*/ 	.short	0x0100
        /*0662*/ 	.byte	0x08
	.zero		1


	//   ....[21]....
        /*0664*/ 	.word	0x00000800
        /*0668*/ 	.word	0x000000ff
        /*066c*/ 	.word	0x000388c8
        /*0670*/ 	.short	0x0100
        /*0672*/ 	.byte	0x08
	.zero		1


	//   ....[22]....
        /*0674*/ 	.word	0x00001460
        /*0678*/ 	.word	0x000000ff
        /*067c*/ 	.word	0x00038800
        /*0680*/ 	.short	0x010a
        /*0682*/ 	.byte	0x04
	.zero		1


	//   ....[23]....
        /*0684*/ 	.word	0x00001500
        /*0688*/ 	.word	0x000000ff
        /*068c*/ 	.word	0x00038830
        /*0690*/ 	.short	0x010a
        /*0692*/ 	.byte	0x04
	.zero		1


	//   ....[24]....
        /*0694*/ 	.word	0x00001570
        /*0698*/ 	.word	0x000000ff
        /*069c*/ 	.word	0x00038830
        /*06a0*/ 	.short	0x010a
        /*06a2*/ 	.byte	0x04
	.zero		1


	//   ....[25]....
        /*06a4*/ 	.word	0x00003b90
        /*06a8*/ 	.word	0x000000ff
        /*06ac*/ 	.word	0x00000000
        /*06b0*/ 	.short	0x0101
        /*06b2*/ 	.byte	0x07
	.zero		1


	//   ....[26]....
        /*06b4*/ 	.word	0x00005830
        /*06b8*/ 	.word	0x000000ff
        /*06bc*/ 	.word	0x00038830
        /*06c0*/ 	.short	0x010a
        /*06c2*/ 	.byte	0x07
	.zero		1


	//   ....[27]....
        /*06c4*/ 	.word	0x00005880
        /*06c8*/ 	.word	0x000000ff
        /*06cc*/ 	.word	0x00038830
        /*06d0*/ 	.short	0x010a
        /*06d2*/ 	.byte	0x06
	.zero		1


	//   ....[28]....
        /*06d4*/ 	.word	0x00008190
        /*06d8*/ 	.word	0x000000ff
        /*06dc*/ 	.word	0x00038850
        /*06e0*/ 	.short	0x010a
        /*06e2*/ 	.byte	0x07
	.zero		1


	//   ....[29]....
        /*06e4*/ 	.word	0x000081d0
        /*06e8*/ 	.word	0x000000ff
        /*06ec*/ 	.word	0x00038850
        /*06f0*/ 	.short	0x010a
        /*06f2*/ 	.byte	0x07
	.zero		1


	//   ....[30]....
        /*06f4*/ 	.word	0x00008760
        /*06f8*/ 	.word	0x000000ff
        /*06fc*/ 	.word	0x00000000
        /*0700*/ 	.short	0x0101
        /*0702*/ 	.byte	0x0a
	.zero		1


	//   ....[31]....
        /*0704*/ 	.word	0x00009130
        /*0708*/ 	.word	0x000000ff
        /*070c*/ 	.word	0x00000000
        /*0710*/ 	.short	0x0101
        /*0712*/ 	.byte	0x07
	.zero		1


	//   ....[32]....
        /*0714*/ 	.word	0x00009ac0
        /*0718*/ 	.word	0x000000ff
        /*071c*/ 	.word	0x00038850
        /*0720*/ 	.short	0x010a
        /*0722*/ 	.byte	0x05
	.zero		1


	//   ....[33]....
        /*0724*/ 	.word	0x00009b00
        /*0728*/ 	.word	0x000000ff
        /*072c*/ 	.word	0x00038850
        /*0730*/ 	.short	0x010a
        /*0732*/ 	.byte	0x05
	.zero		1


	//   ....[34]....
        /*0734*/ 	.word	0x0000a160
        /*0738*/ 	.word	0x000000ff
        /*073c*/ 	.word	0x00000000
        /*0740*/ 	.short	0x0101
        /*0742*/ 	.byte	0x04
	.zero		1


	//   ....[35]....
        /*0744*/ 	.word	0x0000b080
        /*0748*/ 	.word	0x000000ff
        /*074c*/ 	.word	0x00000000
        /*0750*/ 	.short	0x0101
        /*0752*/ 	.byte	0x04
	.zero		1


	//   ....[36]....
        /*0754*/ 	.word	0x0000dd70
        /*0758*/ 	.word	0x000000ff
        /*075c*/ 	.word	0x00038840
        /*0760*/ 	.short	0x010a
        /*0762*/ 	.byte	0x2a
	.zero		1


	//   ....[37]....
        /*0764*/ 	.word	0x0000e370
        /*0768*/ 	.word	0x000000ff
        /*076c*/ 	.word	0x00038830
        /*0770*/ 	.short	0x0107
        /*0772*/ 	.byte	0x2a
	.zero		1


	//   ....[38]....
        /*0774*/ 	.word	0x0000e3e0
        /*0778*/ 	.word	0x000000ff
        /*077c*/ 	.word	0x00038830
        /*0780*/ 	.short	0x0101
        /*0782*/ 	.byte	0x2a
	.zero		1


	//   ....[39]....
        /*0784*/ 	.word	0x0000ee50
        /*0788*/ 	.word	0x000000ff
        /*078c*/ 	.word	0x00038800
        /*0790*/ 	.short	0x0107
        /*0792*/ 	.byte	0x2a
	.zero		1


	//   ....[40]....
        /*0794*/ 	.word	0x0000eeb0
        /*0798*/ 	.word	0x000000ff
        /*079c*/ 	.word	0x00038800
        /*07a0*/ 	.short	0x0101
        /*07a2*/ 	.byte	0x2a
	.zero		1


	//   ....[41]....
        /*07a4*/ 	.word	0x0000eec0
        /*07a8*/ 	.word	0x000000ff
        /*07ac*/ 	.word	0x00038820
        /*07b0*/ 	.short	0x010a
        /*07b2*/ 	.byte	0x2a
	.zero		1


	//   ....[42]....
        /*07b4*/ 	.word	0x0000f340
        /*07b8*/ 	.word	0x00000013
        /*07bc*/ 	.word	0x00038840
        /*07c0*/ 	.short	0x010a
        /*07c2*/ 	.byte	0x3f
	.zero		1


	//   ....[43]....
        /*07c4*/ 	.word	0x0000f910
        /*07c8*/ 	.word	0x00000013
        /*07cc*/ 	.word	0x00038830
        /*07d0*/ 	.short	0x0107
        /*07d2*/ 	.byte	0x3f
	.zero		1


	//   ....[44]....
        /*07d4*/ 	.word	0x0000f9c0
        /*07d8*/ 	.word	0x00000013
        /*07dc*/ 	.word	0x00038830
        /*07e0*/ 	.short	0x0101
        /*07e2*/ 	.byte	0x3f
	.zero		1


	//   ....[45]....
        /*07e4*/ 	.word	0x0000fa20
        /*07e8*/ 	.word	0x00000004
        /*07ec*/ 	.word	0x00038860
        /*07f0*/ 	.short	0x010a
        /*07f2*/ 	.byte	0x3f
	.zero		1


	//   ....[46]....
        /*07f4*/ 	.word	0x0000fee0
        /*07f8*/ 	.word	0x00000004
        /*07fc*/ 	.word	0x00038850
        /*0800*/ 	.short	0x0107
        /*0802*/ 	.byte	0x3f
	.zero		1


	//   ....[47]....
        /*0804*/ 	.word	0x00010060
        /*0808*/ 	.word	0x00000004
        /*080c*/ 	.word	0x00038850
        /*0810*/ 	.short	0x0101
        /*0812*/ 	.byte	0x3f
	.zero		1


	//   ....[48]....
        /*0814*/ 	.word	0x000101e0
        /*0818*/ 	.word	0x00000000
        /*081c*/ 	.word	0x00038860
        /*0820*/ 	.short	0x010a
        /*0822*/ 	.byte	0x3f
	.zero		1


	//   ....[49]....
        /*0824*/ 	.word	0x00010730
        /*0828*/ 	.word	0x00000000
        /*082c*/ 	.word	0x00038850
        /*0830*/ 	.short	0x0107
        /*0832*/ 	.byte	0x3f
	.zero		1


	//   ....[50]....
        /*0834*/ 	.word	0x000107f0
        /*0838*/ 	.word	0x00000000
        /*083c*/ 	.word	0x00038850
        /*0840*/ 	.short	0x0101
        /*0842*/ 	.byte	0x3f
	.zero		1


	//   ....[51]....
        /*0844*/ 	.word	0x00010880
        /*0848*/ 	.word	0x00000007
        /*084c*/ 	.word	0x00038820
        /*0850*/ 	.short	0x010a
        /*0852*/ 	.byte	0x3f
	.zero		1


	//   ....[52]....
        /*0854*/ 	.word	0x00010a00
        /*0858*/ 	.word	0x00000005
        /*085c*/ 	.word	0x00038840
        /*0860*/ 	.short	0x010a
        /*0862*/ 	.byte	0x3f
	.zero		1


	//   ....[53]....
        /*0864*/ 	.word	0x00010aa0
        /*0868*/ 	.word	0x00000003
        /*086c*/ 	.word	0x00038840
        /*0870*/ 	.short	0x010a
        /*0872*/ 	.byte	0x3f
	.zero		1


	//   ....[54]....
        /*0874*/ 	.word	0x00010ae0
        /*0878*/ 	.word	0x00000005
        /*087c*/ 	.word	0x00038860
        /*0880*/ 	.short	0x010a
        /*0882*/ 	.byte	0x3f
	.zero		1


	//   ....[55]....
        /*0884*/ 	.word	0x00010b20
        /*0888*/ 	.word	0x00000003
        /*088c*/ 	.word	0x00038860
        /*0890*/ 	.short	0x010a
        /*0892*/ 	.byte	0x3f
	.zero		1


	//   ....[56]....
        /*0894*/ 	.word	0x00010ba0
        /*0898*/ 	.word	0x00000003
        /*089c*/ 	.word	0x00038800
        /*08a0*/ 	.short	0x010a
        /*08a2*/ 	.byte	0x3f
	.zero		1


	//   ....[57]....
        /*08a4*/ 	.word	0x00010c10
        /*08a8*/ 	.word	0x00000003
        /*08ac*/ 	.word	0x00038830
        /*08b0*/ 	.short	0x010a
        /*08b2*/ 	.byte	0x3f
	.zero		1


	//   ....[58]....
        /*08b4*/ 	.word	0x00010c80
        /*08b8*/ 	.word	0x00000006
        /*08bc*/ 	.word	0x00038830
        /*08c0*/ 	.short	0x010a
        /*08c2*/ 	.byte	0x3f
	.zero		1


	//   ....[59]....
        /*08c4*/ 	.word	0x00010ce0
        /*08c8*/ 	.word	0x00000003
        /*08cc*/ 	.word	0x00038850
        /*08d0*/ 	.short	0x010a
        /*08d2*/ 	.byte	0x3f
	.zero		1


	//   ....[60]....
        /*08d4*/ 	.word	0x00010d40
        /*08d8*/ 	.word	0x00000005
        /*08dc*/ 	.word	0x00038850
        /*08e0*/ 	.short	0x010a
        /*08e2*/ 	.byte	0x3f
	.zero		1


	//   ....[61]....
        /*08e4*/ 	.word	0x00010e20
        /*08e8*/ 	.word	0x00000003
        /*08ec*/ 	.word	0x00038840
        /*08f0*/ 	.short	0x010a
        /*08f2*/ 	.byte	0x3f
	.zero		1


	//   ....[62]....
        /*08f4*/ 	.word	0x00012050
        /*08f8*/ 	.word	0x00000003
        /*08fc*/ 	.word	0x00038820
        /*0900*/ 	.short	0x010a
        /*0902*/ 	.byte	0x3f
	.zero		1


	//   ....[63]....
        /*0904*/ 	.word	0x000120a0
        /*0908*/ 	.word	0x00000013
        /*090c*/ 	.word	0x00038840
        /*0910*/ 	.short	0x010a
        /*0912*/ 	.byte	0x3f
	.zero		1


	//   ....[64]....
        /*0914*/ 	.word	0x00012820
        /*0918*/ 	.word	0x00000004
        /*091c*/ 	.word	0x00038860
        /*0920*/ 	.short	0x010a
        /*0922*/ 	.byte	0x3f
	.zero		1


	//   ....[65]....
        /*0924*/ 	.word	0x00012fa0
        /*0928*/ 	.word	0x00000000
        /*092c*/ 	.word	0x00038860
        /*0930*/ 	.short	0x010a
        /*0932*/ 	.byte	0x3f
	.zero		1


	//   ....[66]....
        /*0934*/ 	.word	0x000137b0
        /*0938*/ 	.word	0x00000007
        /*093c*/ 	.word	0x00038820
        /*0940*/ 	.short	0x010a
        /*0942*/ 	.byte	0x3f
	.zero		1


	//   ....[67]....
        /*0944*/ 	.word	0x00013950
        /*0948*/ 	.word	0x00000005
        /*094c*/ 	.word	0x00038840
        /*0950*/ 	.short	0x010a
        /*0952*/ 	.byte	0x3f
	.zero		1


	//   ....[68]....
        /*0954*/ 	.word	0x000139a0
        /*0958*/ 	.word	0x00000003
        /*095c*/ 	.word	0x00038840
        /*0960*/ 	.short	0x010a
        /*0962*/ 	.byte	0x3f
	.zero		1


	//   ....[69]....
        /*0964*/ 	.word	0x000139f0
        /*0968*/ 	.word	0x00000005
        /*096c*/ 	.word	0x00038860
        /*0970*/ 	.short	0x010a
        /*0972*/ 	.byte	0x3f
	.zero		1


	//----- nvinfo : EIATTR_NUM_MBARRIERS
	.align		4
.L_329:
        /*0974*/ 	.byte	0x03, 0x38
        /*0976*/ 	.short	0x0016


	//----- nvinfo : EIATTR_EXIT_INSTR_OFFSETS
	.align		4
        /*0978*/ 	.byte	0x04, 0x1c
        /*097a*/ 	.short	(.L_331 - .L_330)


	//   ....[0]....
.L_330:
        /*097c*/ 	.word	0x00010b70


	//----- nvinfo : EIATTR_MAX_THREADS
	.align		4
.L_331:
        /*0980*/ 	.byte	0x04, 0x05
        /*0982*/ 	.short	(.L_333 - .L_332)
.L_332:
        /*0984*/ 	.word	0x00000180
        /*0988*/ 	.word	0x00000001
        /*098c*/ 	.word	0x00000001


	//----- nvinfo : EIATTR_CRS_STACK_SIZE
	.align		4
.L_333:
        /*0990*/ 	.byte	0x04, 0x1e
        /*0992*/ 	.short	(.L_335 - .L_334)
.L_334:
        /*0994*/ 	.word	0x00000000


	//----- nvinfo : EIATTR_CBANK_PARAM_SIZE
	.align		4
.L_335:
        /*0998*/ 	.byte	0x03, 0x19
        /*099a*/ 	.short	0x0a70


	//----- nvinfo : EIATTR_PARAM_CBANK
	.align		4
        /*099c*/ 	.byte	0x04, 0x0a
        /*099e*/ 	.short	(.L_337 - .L_336)
	.align		4
.L_336:
        /*09a0*/ 	.word	index@(.nv.constant0._ZN7cutlass13device_kernelIN5flash11enable_sm90INS1_16FlashAttnFwdSm90INS1_25CollectiveMainloopFwdSm90ILi2EN4cute5tupleIJNS5_1CILi1EEES8_S8_EEENS6_IJNS7_ILi128EEENS7_ILi80EEENS7_ILi256EEEEEELi256ENS_10bfloat16_tEfNS_4arch4Sm90ELb0ELb0ELb0ELb0ELb1ELb0ELb0ELb1ELb1ELb1ELb1ELb0EEENS1_21CollectiveEpilogueFwdINS6_IJSA_SC_SB_EEES9_SE_SG_Li256ELb0ELb1ELb1ELb0EEENS1_19SingleTileSchedulerILb0ELb1ELb1ELi128EEEEEEEEEvNT_6ParamsE)
        /*09a4*/ 	.short	0x0210
        /*09a6*/ 	.short	0x0a70


	//----- nvinfo : EIATTR_SW_WAR
	.align		4
.L_337:
        /*09a8*/ 	.byte	0x04, 0x36
        /*09aa*/ 	.short	(.L_339 - .L_338)
.L_338:
        /*09ac*/ 	.word	0x00000008
.L_339:


//--------------------- .nv.info._ZN7cutlass13device_kernelIN5flash11enable_sm90INS1_16FlashAttnFwdSm90INS1_25CollectiveMainloopFwdSm90ILi2EN4cute5tupleIJNS5_1CILi1EEES8_S8_EEENS6_IJNS7_ILi128EEENS7_ILi80EEENS7_ILi256EEEEEELi256ENS_10bfloat16_tEfNS_4arch4Sm90ELb0ELb0ELb0ELb1ELb1ELb0ELb0ELb1ELb1ELb1ELb1ELb0EEENS1_21CollectiveEpilogueFwdINS6_IJSA_SC_SB_EEES9_SE_SG_Li256ELb1ELb1ELb1ELb0EEENS1_36VarlenDynamicPersistentTileSchedulerILi128ELi80ELi256ELi128ELb1ELb1ELb1ELb0ELb1ELb1EEEEEEEEEvNT_6ParamsE --------------------------
	.section	.nv.info._ZN7cutlass13device_kernelIN5flash11enable_sm90INS1_16FlashAttnFwdSm90INS1_25CollectiveMainloopFwdSm90ILi2EN4cute5tupleIJNS5_1CILi1EEES8_S8_EEENS6_IJNS7_ILi128EEENS7_ILi80EEENS7_ILi256EEEEEELi256ENS_10bfloat16_tEfNS_4arch4Sm90ELb0ELb0ELb0ELb1ELb1ELb0ELb0ELb1ELb1ELb1ELb1ELb0EEENS1_21CollectiveEpilogueFwdINS6_IJSA_SC_SB_EEES9_SE_SG_Li256ELb1ELb1ELb1ELb0EEENS1_36VarlenDynamicPersistentTileSchedulerILi128ELi80ELi256ELi128ELb1ELb1ELb1ELb0ELb1ELb1EEEEEEEEEvNT_6ParamsE,"",@"SHT_CUDA_INFO"
	.sectionflags	@""
	.align	4


	//----- nvinfo : EIATTR_CUDA_API_VERSION
	.align		4
        /*0000*/ 	.byte	0x04, 0x37
        /*0002*/ 	.short	(.L_341 - .L_340)
.L_340:
        /*0004*/ 	.word	0x00000082


	//----- nvinfo : EIATTR_KPARAM_INFO
	.align		4
.L_341:
        /*0008*/ 	.byte	0x04, 0x17
        /*000a*/ 	.short	(.L_343 - .L_342)
.L_342:
        /*000c*/ 	.word	0x00000000
        /*0010*/ 	.short	0x0000
        /*0012*/ 	.short	0x0070
        /*0014*/ 	.byte	0x00, 0xf0, 0x01, 0x2a


	//----- nvinfo : EIATTR_SPARSE_MMA_MASK
	.align		4
.L_343:
        /*0018*/ 	.byte	0x03, 0x50
        /*001a*/ 	.short	0x0000


	//----- nvinfo : EIATTR_MAXREG_COUNT
	.align		4
        /*001c*/ 	.byte	0x03, 0x1b
        /*001e*/ 	.short	0x00a8


	//----- nvinfo : EIATTR_NUM_BARRIERS
	.align		4
        /*0020*/ 	.byte	0x02, 0x4c
        /*0022*/ 	.byte	0x09
	.zero		1


	//----- nvinfo : EIATTR_EXTERNS
	.align		4
        /*0024*/ 	.byte	0x04, 0x0f
        /*0026*/ 	.short	(.L_345 - .L_344)


	//   ....[0]....
	.align		4
.L_344:
        /*0028*/ 	.word	index@(__assertfail)


	//----- nvinfo : EIATTR_ANNOTATIONS
	.align		4
.L_345:
        /*002c*/ 	.byte	0x04, 0x55
        /*002e*/ 	.short	(.L_347 - .L_346)


	//   ....[0]....
.L_346:
        /*0030*/ 	.word	0x00000001
        /*0034*/ 	.byte	0xa0, 0x08, 0x00, 0x00, 0x01, 0x00, 0x00, 0x00, 0xa0, 0x09, 0x00, 0x00, 0x01, 0x00, 0x00, 0x00
        /* <DEDUP_REMOVED lines=28> */
        /*0204*/ 	.byte	0x70, 0x59, 0x01, 0x00


	//----- nvinfo : EIATTR_MERCURY_ISA_VERSION
	.align		4
.L_347:
        /*0208*/ 	.byte	0x03, 0x5f
        /*020a*/ 	.short	0x0101


	//----- nvinfo : EIATTR_UNUSED_LOAD_BYTE_OFFSET
	.align		4
        /*020c*/ 	.byte	0x04, 0x44
        /*020e*/ 	.short	(.L_349 - .L_348)


	//   ....[0]....
.L_348:
        /*0210*/ 	.word	0x00000950
        /*0214*/ 	.word	0x0000fff0


	//   ....[1]....
        /*0218*/ 	.word	0x0000b370
        /*021c*/ 	.word	0x0000fff0


	//----- nvinfo : EIATTR_INT_WARP_WIDE_INSTR_OFFSETS
	.align		4
.L_349:
        /*0220*/ 	.byte	0x04, 0x31
        /*0222*/ 	.short	(.L_351 - .L_350)


	//   ....[0]....
.L_350:
        /*0224*/ 	.word	0x000000c0


	//   ....[1]....
        /*0228*/ 	.word	0x000000d0


	//   ....[2]....
        /*022c*/ 	.word	0x00000170


	//   ....[3]....
        /*0230*/ 	.word	0x000114c0


	//   ....[4]....
        /*0234*/ 	.word	0x00011550


	//   ....[5]....
        /*0238*/ 	.word	0x00014430


	//   ....[6]....
        /*023c*/ 	.word	0x000144c0


	//----- nvinfo : EIATTR_COOP_GROUP_MASK_REGIDS
	.align		4
.L_351:
        /*0240*/ 	.byte	0x04, 0x29
        /*0242*/ 	.short	(.L_353 - .L_352)


	//   ....[0]....
.L_352:
        /*0244*/ 	.word	0xffffffff


	//   ....[1]....
        /*0248*/ 	.word	0xffffffff


	//   ....[2]....
        /*024c*/ 	.word	0xffffffff


	//   ....[3]....
        /*0250*/ 	.word	0xffffffff


	//   ....[4]....
        /*0254*/ 	.word	0xffffffff


	//   ....[5]....
        /*0258*/ 	.word	0xffffffff


	//   ....[6]....
        /*025c*/ 	.word	0xffffffff


	//   ....[7]....
        /*0260*/ 	.word	0xffffffff


	//   ....[8]....
        /*0264*/ 	.word	0xffffffff


	//   ....[9]....
        /*0268*/ 	.word	0xffffffff


	//   ....[10]....
        /*026c*/ 	.word	0xffffffff


	//   ....[11]....
        /*0270*/ 	.word	0xffffffff


	//   ....[12]....
        /*0274*/ 	.word	0xffffffff


	//   ....[13]....
        /*0278*/ 	.word	0xffffffff


	//   ....[14]....
        /*027c*/ 	.word	0xffffffff


	//   ....[15]....
        /*0280*/ 	.word	0xffffffff


	//   ....[16]....
        /*0284*/ 	.word	0xffffffff


	//   ....[17]....
        /*0288*/ 	.word	0xffffffff


	//   ....[18]....
        /*028c*/ 	.word	0xffffffff


	//   ....[19]....
        /*0290*/ 	.word	0xffffffff


	//   ....[20]....
        /*0294*/ 	.word	0xffffffff


	//   ....[21]....
        /*0298*/ 	.word	0xffffffff


	//   ....[22]....
        /*029c*/ 	.word	0xffffffff


	//   ....[23]....
        /*02a0*/ 	.word	0xffffffff


	//   ....[24]....
        /*02a4*/ 	.word	0xffffffff


	//   ....[25]....
        /*02a8*/ 	.word	0xffffffff


	//   ....[26]....
        /*02ac*/ 	.word	0xffffffff


	//   ....[27]....
        /*02b0*/ 	.word	0xffffffff


	//   ....[28]....
        /*02b4*/ 	.word	0xffffffff


	//   ....[29]....
        /*02b8*/ 	.word	0xffffffff


	//   ....[30]....
        /*02bc*/ 	.word	0xffffffff


	//   ....[31]....
        /*02c0*/ 	.word	0xffffffff


	//   ....[32]....
        /*02c4*/ 	.word	0xffffffff


	//   ....[33]....
        /*02c8*/ 	.word	0xffffffff


	//   ....[34]....
        /*02cc*/ 	.word	0xffffffff


	//   ....[35]....
        /*02d0*/ 	.word	0xffffffff


	//   ....[36]....
        /*02d4*/ 	.word	0xffffffff


	//   ....[37]....
        /*02d8*/ 	.word	0xffffffff


	//   ....[38]....
        /*02dc*/ 	.word	0xffffffff


	//   ....[39]....
        /*02e0*/ 	.word	0xffffffff


	//   ....[40]....
        /*02e4*/ 	.word	0xffffffff


	//   ....[41]....
        /*02e8*/ 	.word	0xffffffff


	//   ....[42]....
        /*02ec*/ 	.word	0xffffffff


	//   ....[43]....
        /*02f0*/ 	.word	0xffffffff


	//   ....[44]....
        /*02f4*/ 	.word	0xffffffff


	//   ....[45]....
        /*02f8*/ 	.word	0xffffffff


	//   ....[46]....
        /*02fc*/ 	.word	0xffffffff


	//   ....[47]....
        /*0300*/ 	.word	0xffffffff


	//   ....[48]....
        /*0304*/ 	.word	0xffffffff


	//   ....[49]....
        /*0308*/ 	.word	0xffffffff


	//   ....[50]....
        /*030c*/ 	.word	0xffffffff


	//   ....[51]....
        /*0310*/ 	.word	0xffffffff


	//   ....[52]....
        /*0314*/ 	.word	0xffffffff


	//   ....[53]....
        /*0318*/ 	.word	0xffffffff


	//   ....[54]....
        /*031c*/ 	.word	0xffffffff


	//   ....[55]....
        /*0320*/ 	.word	0xffffffff


	//   ....[56]....
        /*0324*/ 	.word	0xffffffff


	//   ....[57]....
        /*0328*/ 	.word	0xffffffff


	//   ....[58]....
        /*032c*/ 	.word	0xffffffff


	//   ....[59]....
        /*0330*/ 	.word	0xffffffff


	//   ....[60]....
        /*0334*/ 	.word	0xffffffff


	//   ....[61]....
        /*0338*/ 	.word	0xffffffff


	//   ....[62]....
        /*033c*/ 	.word	0xffffffff


	//   ....[63]....
        /*0340*/ 	.word	0xffffffff


	//   ....[64]....
        /*0344*/ 	.word	0xffffffff


	//   ....[65]....
        /*0348*/ 	.word	0xffffffff


	//   ....[66]....
        /*034c*/ 	.word	0xffffffff


	//   ....[67]....
        /*0350*/ 	.word	0xffffffff


	//   ....[68]....
        /*0354*/ 	.word	0xffffffff


	//   ....[69]....
        /*0358*/ 	.word	0xffffffff


	//   ....[70]....
        /*035c*/ 	.word	0xffffffff


	//   ....[71]....
        /*0360*/ 	.word	0xffffffff


	//   ....[72]....
        /*0364*/ 	.word	0xffffffff


	//   ....[73]....
        /*0368*/ 	.word	0xffffffff


	//   ....[74]....
        /*036c*/ 	.word	0xffffffff


	//   ....[75]....
        /*0370*/ 	.word	0xffffffff


	//   ....[76]....
        /*0374*/ 	.word	0xffffffff


	//   ....[77]....
        /*0378*/ 	.word	0xffffffff


	//   ....[78]....
        /*037c*/ 	.word	0xffffffff


	//   ....[79]....
        /*0380*/ 	.word	0xffffffff


	//   ....[80]....
        /*0384*/ 	.word	0xffffffff


	//   ....[81]....
        /*0388*/ 	.word	0xffffffff


	//   ....[82]....
        /*038c*/ 	.word	0xffffffff


	//   ....[83]....
        /*0390*/ 	.word	0xffffffff


	//   ....[84]....
        /*0394*/ 	.word	0xffffffff


	//   ....[85]....
        /*0398*/ 	.word	0xffffffff


	//   ....[86]....
        /*039c*/ 	.word	0xffffffff


	//   ....[87]....
        /*03a0*/ 	.word	0xffffffff


	//   ....[88]....
        /*03a4*/ 	.word	0xffffffff


	//   ....[89]....
        /*03a8*/ 	.word	0xffffffff


	//   ....[90]....
        /*03ac*/ 	.word	0xffffffff


	//   ....[91]....
        /*03b0*/ 	.word	0xffffffff


	//   ....[92]....
        /*03b4*/ 	.word	0xffffffff


	//   ....[93]....
        /*03b8*/ 	.word	0xffffffff


	//   ....[94]....
        /*03bc*/ 	.word	0xffffffff


	//   ....[95]....
        /*03c0*/ 	.word	0xffffffff


	//   ....[96]....
        /*03c4*/ 	.word	0xffffffff


	//   ....[97]....
        /*03c8*/ 	.word	0xffffffff


	//   ....[98]....
        /*03cc*/ 	.word	0xffffffff


	//   ....[99]....
        /*03d0*/ 	.word	0xffffffff


	//   ....[100]....
        /*03d4*/ 	.word	0xffffffff


	//   ....[101]....
        /*03d8*/ 	.word	0xffffffff


	//   ....[102]....
        /*03dc*/ 	.word	0xffffffff


	//   ....[103]....
        /*03e0*/ 	.word	0xffffffff


	//   ....[104]....
        /*03e4*/ 	.word	0xffffffff


	//   ....[105]....
        /*03e8*/ 	.word	0xffffffff


	//   ....[106]....
        /*03ec*/ 	.word	0xffffffff


	//   ....[107]....
        /*03f0*/ 	.word	0xffffffff


	//   ....[108]....
        /*03f4*/ 	.word	0xffffffff


	//   ....[109]....
        /*03f8*/ 	.word	0xffffffff


	//   ....[110]....
        /*03fc*/ 	.word	0xffffffff


	//   ....[111]....
        /*0400*/ 	.word	0xffffffff


	//   ....[112]....
        /*0404*/ 	.word	0xffffffff


	//   ....[113]....
        /*0408*/ 	.word	0xffffffff


	//   ....[114]....
        /*040c*/ 	.word	0xffffffff


	//   ....[115]....
        /*0410*/ 	.word	0xffffffff


	//   ....[116]....
        /*0414*/ 	.word	0xffffffff


	//   ....[117]....
        /*0418*/ 	.word	0xffffffff


	//   ....[118]....
        /*041c*/ 	.word	0xffffffff


	//   ....[119]....
        /*0420*/ 	.word	0xffffffff


	//   ....[120]....
        /*0424*/ 	.word	0xffffffff


	//   ....[121]....
        /*0428*/ 	.word	0xffffffff


	//   ....[122]....
        /*042c*/ 	.word	0xffffffff


	//   ....[123]....
        /*0430*/ 	.word	0xffffffff


	//   ....[124]....
        /*0434*/ 	.word	0xffffffff


	//   ....[125]....
        /*0438*/ 	.word	0xffffffff


	//   ....[126]....
        /*043c*/ 	.word	0xffffffff


	//   ....[127]....
        /*0440*/ 	.word	0xffffffff


	//   ....[128]....
        /*0444*/ 	.word	0xffffffff


	//   ....[129]....
        /*0448*/ 	.word	0xffffffff


	//   ....[130]....
        /*044c*/ 	.word	0xffffffff


	//   ....[131]....
        /*0450*/ 	.word	0xffffffff


	//   ....[132]....
        /*0454*/ 	.word	0xffffffff


	//   ....[133]....
        /*0458*/ 	.word	0xffffffff


	//   ....[134]....
        /*045c*/ 	.word	0xffffffff


	//   ....[135]....
        /*0460*/ 	.word	0x0500000f


	//   ....[136]....
        /*0464*/ 	.word	0x0500000f


	//   ....[137]....
        /*0468*/ 	.word	0x0500000f


	//   ....[138]....
        /*046c*/ 	.word	0x0500000f


	//   ....[139]....
        /*0470*/ 	.word	0x0500000f


	//   ....[140]....
        /*0474*/ 	.word	0x0500000f


	//   ....[141]....
        /*0478*/ 	.word	0x0500000f


	//   ....[142]....
        /*047c*/ 	.word	0x0500000f


	//   ....[143]....
        /*0480*/ 	.word	0x0500000f


	//   ....[144]....
        /*0484*/ 	.word	0x0500000f


	//   ....[145]....
        /*0488*/ 	.word	0x0500000f


	//   ....[146]....
        /*048c*/ 	.word	0x0500000f


	//   ....[147]....
        /*0490*/ 	.word	0x0500000f


	//   ....[148]....
        /*0494*/ 	.word	0x0500000f


	//   ....[149]....
        /*0498*/ 	.word	0x0500000f


	//   ....[150]....
        /*049c*/ 	.word	0x0500000f


	//   ....[151]....
        /*04a0*/ 	.word	0x0500000f


	//   ....[152]....
        /*04a4*/ 	.word	0x0500000f


	//   ....[153]....
        /*04a8*/ 	.word	0x0500000f


	//   ....[154]....
        /*04ac*/ 	.word	0x0500000f


	//   ....[155]....
        /*04b0*/ 	.word	0x0500000f


	//   ....[156]....
        /*04b4*/ 	.word	0x0500000f


	//   ....[157]....
        /*04b8*/ 	.word	0x0500000f


	//   ....[158]....
        /*04bc*/ 	.word	0x0500000f


	//   ....[159]....
        /*04c0*/ 	.word	0x0500000f


	//   ....[160]....
        /*04c4*/ 	.word	0x0500000f


	//   ....[161]....
        /*04c8*/ 	.word	0x0500000f


	//   ....[162]....
        /*04cc*/ 	.word	0x0500000f


	//   ....[163]....
        /*04d0*/ 	.word	0x0500000f


	//   ....[164]....
        /*04d4*/ 	.word	0x0500000f


	//   ....[165]....
        /*04d8*/ 	.word	0x0500000f


	//   ....[166]....
        /*04dc*/ 	.word	0x0500000f


	//   ....[167]....
        /*04e0*/ 	.word	0x0500000f


	//   ....[168]....
        /*04e4*/ 	.word	0x0500000f


	//   ....[169]....
        /*04e8*/ 	.word	0x0500000f


	//   ....[170]....
        /*04ec*/ 	.word	0x0500000f


	//   ....[171]....
        /*04f0*/ 	.word	0x0500000f


	//   ....[172]....
        /*04f4*/ 	.word	0x0500000f


	//   ....[173]....
        /*04f8*/ 	.word	0x0500000f


	//   ....[174]....
        /*04fc*/ 	.word	0x0500000f


	//   ....[175]....
        /*0500*/ 	.word	0x0500000f


	//   ....[176]....
        /*0504*/ 	.word	0x0500000f


	//   ....[177]....
        /*0508*/ 	.word	0x0500000f


	//   ....[178]....
        /*050c*/ 	.word	0x0500000f


	//   ....[179]....
        /*0510*/ 	.word	0x0500000f


	//   ....[180]....
        /*0514*/ 	.word	0x0500000f


	//   ....[181]....
        /*0518*/ 	.word	0x0500000f


	//   ....[182]....
        /*051c*/ 	.word	0x0500000f


	//   ....[183]....
        /*0520*/ 	.word	0x0500000f


	//   ....[184]....
        /*0524*/ 	.word	0x0500000f


	//   ....[185]....
        /*0528*/ 	.word	0x0500000f


	//   ....[186]....
        /*052c*/ 	.word	0x0500000f


	//   ....[187]....
        /*0530*/ 	.word	0x0500000f


	//   ....[188]....
        /*0534*/ 	.word	0x0500000f


	//   ....[189]....
        /*0538*/ 	.word	0x0500000f


	//   ....[190]....
        /*053c*/ 	.word	0x0500000f


	//   ....[191]....
        /*0540*/ 	.word	0x0500000f


	//   ....[192]....
        /*0544*/ 	.word	0x0500000f


	//   ....[193]....
        /*0548*/ 	.word	0x0500000f


	//   ....[194]....
        /*054c*/ 	.word	0x0500000f


	//   ....[195]....
        /*0550*/ 	.word	0x0500000f


	//   ....[196]....
        /*0554*/ 	.word	0x0500000f


	//   ....[197]....
        /*0558*/ 	.word	0x0500000f


	//   ....[198]....
        /*055c*/ 	.word	0x0500000f


	//   ....[199]....
        /*0560*/ 	.word	0x0500000f


	//   ....[200]....
        /*0564*/ 	.word	0x0500000f


	//   ....[201]....
        /*0568*/ 	.word	0x0500000f


	//   ....[202]....
        /*056c*/ 	.word	0x0500000f


	//   ....[203]....
        /*0570*/ 	.word	0x0500000f


	//   ....[204]....
        /*0574*/ 	.word	0x0500000f


	//   ....[205]....
        /*0578*/ 	.word	0x0500000f


	//   ....[206]....
        /*057c*/ 	.word	0x0500000f


	//   ....[207]....
        /*0580*/ 	.word	0x0500000f


	//   ....[208]....
        /*0584*/ 	.word	0x0500000f


	//   ....[209]....
        /*0588*/ 	.word	0x0500000f


	//   ....[210]....
        /*058c*/ 	.word	0x0500000f


	//----- nvinfo : EIATTR_COOP_GROUP_INSTR_OFFSETS
	.align		4
.L_353:
        /*0590*/ 	.byte	0x04, 0x28
        /*0592*/ 	.short	(.L_355 - .L_354)


	//   ....[0]....
.L_354:
        /*0594*/ 	.word	0x00000070


	//   ....[1]....
        /*0598*/ 	.word	0x000000b0


	//   ....[2]....
        /*059c*/ 	.word	0x000002d0


	//   ....[3]....
        /*05a0*/ 	.word	0x00000430


	//   ....[4]....
        /*05a4*/ 	.word	0x00000550


	//   ....[5]....
        /*05a8*/ 	.word	0x000006b0


	//   ....[6]....
        /*05ac*/ 	.word	0x00001d10


	//   ....[7]....
        /*05b0*/ 	.word	0x00004f10


	//   ....[8]....
        /*05b4*/ 	.word	0x00004fe0


	//   ....[9]....
        /*05b8*/ 	.word	0x00005370


	//   ....[10]....
        /*05bc*/ 	.word	0x000053d0


	//   ....[11]....
        /*05c0*/ 	.word	0x000090d0


	//   ....[12]....
        /*05c4*/ 	.word	0x00009100


	//   ....[13]....
        /*05c8*/ 	.word	0x000093f0


	//   ....[14]....
        /*05cc*/ 	.word	0x00009460


	//   ....[15]....
        /*05d0*/ 	.word	0x0000a650


	//   ....[16]....
        /*05d4*/ 	.word	0x0000a6b0


	//   ....[17]....
        /*05d8*/ 	.word	0x0000a730


	//   ....[18]....
        /*05dc*/ 	.word	0x0000a8f0


	//   ....[19]....
        /*05e0*/ 	.word	0x0000c580


	//   ....[20]....
        /*05e4*/ 	.word	0x0000c590


	//   ....[21]....
        /*05e8*/ 	.word	0x0000c5a0


	//   ....[22]....
        /*05ec*/ 	.word	0x0000c5c0


	//   ....[23]....
        /*05f0*/ 	.word	0x0000d0d0


	//   ....[24]....
        /*05f4*/ 	.word	0x0000d0f0


	//   ....[25]....
        /*05f8*/ 	.word	0x0000d290


	//   ....[26]....
        /*05fc*/ 	.word	0x0000d2b0


	//   ....[27]....
        /*0600*/ 	.word	0x0000d3f0


	//   ....[28]....
        /*0604*/ 	.word	0x0000d410


	//   ....[29]....
        /*0608*/ 	.word	0x0000d560


	//   ....[30]....
        /*060c*/ 	.word	0x0000d580


	//   ....[31]....
        /*0610*/ 	.word	0x0000db50


	//   ....[32]....
        /*0614*/ 	.word	0x0000db90


	//   ....[33]....
        /*0618*/ 	.word	0x0000e600


	//   ....[34]....
        /*061c*/ 	.word	0x0000e610


	//   ....[35]....
        /*0620*/ 	.word	0x0000f9b0


	//   ....[36]....
        /*0624*/ 	.word	0x0000f9e0


	//   ....[37]....
        /*0628*/ 	.word	0x0000fb50


	//   ....[38]....
        /*062c*/ 	.word	0x0000fb70


	//   ....[39]....
        /*0630*/ 	.word	0x0000fcb0


	//   ....[40]....
        /*0634*/ 	.word	0x0000fcd0


	//   ....[41]....
        /*0638*/ 	.word	0x0000fe20


	//   ....[42]....
        /*063c*/ 	.word	0x0000fe40


	//   ....[43]....
        /*0640*/ 	.word	0x00010020


	//   ....[44]....
        /*0644*/ 	.word	0x00010210


	//   ....[45]....
        /*0648*/ 	.word	0x00010240


	//   ....[46]....
        /*064c*/ 	.word	0x00010270


	//   ....[47]....
        /*0650*/ 	.word	0x000102a0


	//   ....[48]....
        /*0654*/ 	.word	0x000102d0


	//   ....[49]....
        /*0658*/ 	.word	0x00010300


	//   ....[50]....
        /*065c*/ 	.word	0x00010470


	//   ....[51]....
        /*0660*/ 	.word	0x000104a0


	//   ....[52]....
        /*0664*/ 	.word	0x000104d0


	//   ....[53]....
        /*0668*/ 	.word	0x00010500


	//   ....[54]....
        /*066c*/ 	.word	0x00010530


	//   ....[55]....
        /*0670*/ 	.word	0x00010560


	//   ....[56]....
        /*0674*/ 	.word	0x000105f0


	//   ....[57]....
        /*0678*/ 	.word	0x00010620


	//   ....[58]....
        /*067c*/ 	.word	0x00010630


	//   ....[59]....
        /*0680*/ 	.word	0x000106c0


	//   ....[60]....
        /*0684*/ 	.word	0x00012080


	//   ....[61]....
        /*0688*/ 	.word	0x000120c0


	//   ....[62]....
        /*068c*/ 	.word	0x000120f0


	//   ....[63]....
        /*0690*/ 	.word	0x000121a0


	//   ....[64]....
        /*0694*/ 	.word	0x000121e0


	//   ....[65]....
        /*0698*/ 	.word	0x00012240


	//   ....[66]....
        /*069c*/ 	.word	0x00012280


	//   ....[67]....
        /*06a0*/ 	.word	0x000122e0


	//   ....[68]....
        /*06a4*/ 	.word	0x00012300


	//   ....[69]....
        /*06a8*/ 	.word	0x00012330


	//   ....[70]....
        /*06ac*/ 	.word	0x00012b00


	//   ....[71]....
        /*06b0*/ 	.word	0x00012b30


	//   ....[72]....
        /*06b4*/ 	.word	0x00012b90


	//   ....[73]....
        /*06b8*/ 	.word	0x00012bf0


	//   ....[74]....
        /*06bc*/ 	.word	0x00012c40


	//   ....[75]....
        /*06c0*/ 	.word	0x00012cb0


	//   ....[76]....
        /*06c4*/ 	.word	0x00012d00


	//   ....[77]....
        /*06c8*/ 	.word	0x00012d70


	//   ....[78]....
        /*06cc*/ 	.word	0x00012dc0


	//   ....[79]....
        /*06d0*/ 	.word	0x00012e30


	//   ....[80]....
        /*06d4*/ 	.word	0x00012e80


	//   ....[81]....
        /*06d8*/ 	.word	0x00012ef0


	//   ....[82]....
        /*06dc*/ 	.word	0x00012f40


	//   ....[83]....
        /*06e0*/ 	.word	0x00012fb0


	//   ....[84]....
        /*06e4*/ 	.word	0x00013000


	//   ....[85]....
        /*06e8*/ 	.word	0x00013050


	//   ....[86]....
        /*06ec*/ 	.word	0x000137e0


	//   ....[87]....
        /*06f0*/ 	.word	0x00013810


	//   ....[88]....
        /*06f4*/ 	.word	0x00013840


	//   ....[89]....
        /*06f8*/ 	.word	0x00013900


	//   ....[90]....
        /*06fc*/ 	.word	0x00013930


	//   ....[91]....
        /*0700*/ 	.word	0x00013980


	//   ....[92]....
        /*0704*/ 	.word	0x000139b0


	//   ....[93]....
        /*0708*/ 	.word	0x00013a00


	//   ....[94]....
        /*070c*/ 	.word	0x00013a30


	//   ....[95]....
        /*0710*/ 	.word	0x00013aa0


	//   ....[96]....
        /*0714*/ 	.word	0x00013d80


	//   ....[97]....
        /*0718*/ 	.word	0x00013da0


	//   ....[98]....
        /*071c*/ 	.word	0x00013db0


	//   ....[99]....
        /*0720*/ 	.word	0x00013e60


	//   ....[100]....
        /*0724*/ 	.word	0x00013e70


	//   ....[101]....
        /*0728*/ 	.word	0x00013f20


	//   ....[102]....
        /*072c*/ 	.word	0x00013f30


	//   ....[103]....
        /*0730*/ 	.word	0x00013fe0


	//   ....[104]....
        /*0734*/ 	.word	0x00013ff0


	//   ....[105]....
        /*0738*/ 	.word	0x00014000


	//   ....[106]....
        /*073c*/ 	.word	0x00014610


	//   ....[107]....
        /*0740*/ 	.word	0x00014650


	//   ....[108]....
        /*0744*/ 	.word	0x00014690


	//   ....[109]....
        /*0748*/ 	.word	0x000146b0


	//   ....[110]....
        /*074c*/ 	.word	0x000146d0


	//   ....[111]....
        /*0750*/ 	.word	0x00014780


	//   ....[112]....
        /*0754*/ 	.word	0x00014830


	//   ....[113]....
        /*0758*/ 	.word	0x00014860


	//   ....[114]....
        /*075c*/ 	.word	0x00014870


	//   ....[115]....
        /*0760*/ 	.word	0x00014900


	//   ....[116]....
        /*0764*/ 	.word	0x00014d70


	//   ....[117]....
        /*0768*/ 	.word	0x00014da0


	//   ....[118]....
        /*076c*/ 	.word	0x00014e00


	//   ....[119]....
        /*0770*/ 	.word	0x00014e30


	//   ....[120]....
        /*0774*/ 	.word	0x00014e60


	//   ....[121]....
        /*0778*/ 	.word	0x00014e90


	//   ....[122]....
        /*077c*/ 	.word	0x00014ec0


	//   ....[123]....
        /*0780*/ 	.word	0x00014ef0


	//   ....[124]....
        /*0784*/ 	.word	0x00015090


	//   ....[125]....
        /*0788*/ 	.word	0x000150c0


	//   ....[126]....
        /*078c*/ 	.word	0x000150f0


	//   ....[127]....
        /*0790*/ 	.word	0x00015120


	//   ....[128]....
        /*0794*/ 	.word	0x00015150


	//   ....[129]....
        /*0798*/ 	.word	0x00015180


	//   ....[130]....
        /*079c*/ 	.word	0x00015240


	//   ....[131]....
        /*07a0*/ 	.word	0x00015260


	//   ....[132]....
        /*07a4*/ 	.word	0x00015270


	//   ....[133]....
        /*07a8*/ 	.word	0x000152d0


	//   ....[134]....
        /*07ac*/ 	.word	0x000158f0


	//   ....[135]....
        /*07b0*/ 	.word	0x00015dc0


	//   ....[136]....
        /*07b4*/ 	.word	0x00015eb0


	//   ....[137]....
        /*07b8*/ 	.word	0x00015f80


	//   ....[138]....
        /*07bc*/ 	.word	0x00015ff0


	//   ....[139]....
        /*07c0*/ 	.word	0x00016090


	//   ....[140]....
        /*07c4*/ 	.word	0x00016170


	//   ....[141]....
        /*07c8*/ 	.word	0x00016270


	//   ....[142]....
        /*07cc*/ 	.word	0x000162e0


	//   ....[143]....
        /*07d0*/ 	.word	0x000163d0


	//   ....[144]....
        /*07d4*/ 	.word	0x00016440


	//   ....[145]....
        /*07d8*/ 	.word	0x00016520


	//   ....[146]....
        /*07dc*/ 	.word	0x000165d0


	//   ....[147]....
        /*07e0*/ 	.word	0x00016640


	//   ....[148]....
        /*07e4*/ 	.word	0x000166c0


	//   ....[149]....
        /*07e8*/ 	.word	0x00016790


	//   ....[150]....
        /*07ec*/ 	.word	0x00016810


	//   ....[151]....
        /*07f0*/ 	.word	0x00016900


	//   ....[152]....
        /*07f4*/ 	.word	0x00016980


	//   ....[153]....
        /*07f8*/ 	.word	0x00016a70


	//   ....[154]....
        /*07fc*/ 	.word	0x00016af0


	//   ....[155]....
        /*0800*/ 	.word	0x00016be0


	//   ....[156]....
        /*0804*/ 	.word	0x00016c60


	//   ....[157]....
        /*0808*/ 	.word	0x00016d50


	//   ....[158]....
        /*080c*/ 	.word	0x00016dd0


	//   ....[159]....
        /*0810*/ 	.word	0x00016ec0


	//   ....[160]....
        /*0814*/ 	.word	0x00016f40


	//   ....[161]....
        /*0818*/ 	.word	0x00017010


	//   ....[162]....
        /*081c*/ 	.word	0x00017140


	//   ....[163]....
        /*0820*/ 	.word	0x00017210


	//   ....[164]....
        /*0824*/ 	.word	0x000172e0


	//   ....[165]....
        /*0828*/ 	.word	0x000173c0


	//   ....[166]....
        /*082c*/ 	.word	0x00017420


	//   ....[167]....
        /*0830*/ 	.word	0x00017500


	//   ....[168]....
        /*0834*/ 	.word	0x00017560


	//   ....[169]....
        /*0838*/ 	.word	0x00017640


	//   ....[170]....
        /*083c*/ 	.word	0x000176a0


	//   ....[171]....
        /*0840*/ 	.word	0x000177b0


	//   ....[172]....
        /*0844*/ 	.word	0x000178a0


	//   ....[173]....
        /*0848*/ 	.word	0x00017940


	//   ....[174]....
        /*084c*/ 	.word	0x000179a0


	//   ....[175]....
        /*0850*/ 	.word	0x00017ac0


	//   ....[176]....
        /*0854*/ 	.word	0x00017b20


	//   ....[177]....
        /*0858*/ 	.word	0x00017c40


	//   ....[178]....
        /*085c*/ 	.word	0x00017ca0


	//   ....[179]....
        /*0860*/ 	.word	0x00017dc0


	//   ....[180]....
        /*0864*/ 	.word	0x00017e20


	//   ....[181]....
        /*0868*/ 	.word	0x00017ef0


	//   ....[182]....
        /*086c*/ 	.word	0x00018050


	//   ....[183]....
        /*0870*/ 	.word	0x000180f0


	//   ....[184]....
        /*0874*/ 	.word	0x00018240


	//   ....[185]....
        /*0878*/ 	.word	0x000182f0


	//   ....[186]....
        /*087c*/ 	.word	0x00018350


	//   ....[187]....
        /*0880*/ 	.word	0x00018410


	//   ....[188]....
        /*0884*/ 	.word	0x000184f0


	//   ....[189]....
        /*0888*/ 	.word	0x000185b0


	//   ....[190]....
        /*088c*/ 	.word	0x00018690


	//   ....[191]....
        /*0890*/ 	.word	0x00018750


	//   ....[192]....
        /*0894*/ 	.word	0x00018860


	//   ....[193]....
        /*0898*/ 	.word	0x00018900


	//   ....[194]....
        /*089c*/ 	.word	0x00018a80


	//   ....[195]....
        /*08a0*/ 	.word	0x00018af0


	//   ....[196]....
        /*08a4*/ 	.word	0x00018b60


	//   ....[197]....
        /*08a8*/ 	.word	0x00018bd0


	//   ....[198]....
        /*08ac*/ 	.word	0x00018c40


	//   ....[199]....
        /*08b0*/ 	.word	0x00018cc0


	//   ....[200]....
        /*08b4*/ 	.word	0x00018d40


	//   ....[201]....
        /*08b8*/ 	.word	0x00018dd0


	//   ....[202]....
        /*08bc*/ 	.word	0x00018e40


	//   ....[203]....
        /*08c0*/ 	.word	0x00018eb0


	//   ....[204]....
        /*08c4*/ 	.word	0x00018f20


	//   ....[205]....
        /*08c8*/ 	.word	0x00018fa0


	//   ....[206]....
        /*08cc*/ 	.word	0x00019010


	//   ....[207]....
        /*08d0*/ 	.word	0x000190b0


	//   ....[208]....
        /*08d4*/ 	.word	0x00019100


	//   ....[209]....
        /*08d8*/ 	.word	0x00019190


	//   ....[210]....
        /*08dc*/ 	.word	0x000192c0


	//----- nvinfo : EIATTR_REG_RECONFIG
	.align		4
.L_355:
        /*08e0*/ 	.byte	0x01, 0x54
	.zero		2


	//----- nvinfo : EIATTR_SYSCALL_OFFSETS
	.align		4
        /*08e4*/ 	.byte	0x04, 0x46
        /*08e6*/ 	.short	(.L_357 - .L_356)


	//   ....[0]....
.L_356:
        /*08e8*/ 	.word	0x00001e90


	//   ....[1]....
        /*08ec*/ 	.word	0x000116b0


	//   ....[2]....
        /*08f0*/ 	.word	0x00011800


	//   ....[3]....
        /*08f4*/ 	.word	0x000118f0


	//   ....[4]....
        /*08f8*/ 	.word	0x00012780


	//----- nvinfo : EIATTR_MBARRIER_INSTR_OFFSETS
	.align		4
.L_357:
        /*08fc*/ 	.byte	0x04, 0x39
        /*08fe*/ 	.short	(.L_359 - .L_358)


	//   ....[0]....
.L_358:
        /*0900*/ 	.word	0x00000180
        /*0904*/ 	.word	0x000000ff
        /*0908*/ 	.word	0x00038800
        /*090c*/ 	.short	0x0100
        /*090e*/ 	.byte	0x08
	.zero		1


	//   ....[1]....
        /*0910*/ 	.word	0x00000190
        /*0914*/ 	.word	0x000000ff
        /*0918*/ 	.word	0x00038820
        /*091c*/ 	.short	0x0100
        /*091e*/ 	.byte	0x08
	.zero		1


	//   ....[2]....
        /*0920*/ 	.word	0x00000280
        /*0924*/ 	.word	0x000000ff
        /*0928*/ 	.word	0x00038830
        /*092c*/ 	.short	0x0100
        /*092e*/ 	.byte	0x08
	.zero		1


	//   ....[3]....
        /*0930*/ 	.word	0x00000290
        /*0934*/ 	.word	0x000000ff
        /*0938*/ 	.word	0x00038840
        /*093c*/ 	.short	0x0100
        /*093e*/ 	.byte	0x08
	.zero		1


	//   ....[4]....
        /*0940*/ 	.word	0x000002a0
        /*0944*/ 	.word	0x000000ff
        /*0948*/ 	.word	0x00038838
        /*094c*/ 	.short	0x0100
        /*094e*/ 	.byte	0x08
	.zero		1


	//   ....[5]....
        /*0950*/ 	.word	0x000002b0
        /*0954*/ 	.word	0x000000ff
        /*0958*/ 	.word	0x00038848
        /*095c*/ 	.short	0x0100
        /*095e*/ 	.byte	0x08
	.zero		1


	//   ....[6]....
        /*0960*/ 	.word	0x000003e0
        /*0964*/ 	.word	0x000000ff
        /*0968*/ 	.word	0x00038850
        /*096c*/ 	.short	0x0100
        /*096e*/ 	.byte	0x08
	.zero		1


	//   ....[7]....
        /*0970*/ 	.word	0x000003f0
        /*0974*/ 	.word	0x000000ff
        /*0978*/ 	.word	0x00038860
        /*097c*/ 	.short	0x0100
        /*097e*/ 	.byte	0x08
	.zero		1


	//   ....[8]....
        /*0980*/ 	.word	0x00000400
        /*0984*/ 	.word	0x000000ff
        /*0988*/ 	.word	0x00038858
        /*098c*/ 	.short	0x0100
        /*098e*/ 	.byte	0x08
	.zero		1


	//   ....[9]....
        /*0990*/ 	.word	0x00000410
        /*0994*/ 	.word	0x000000ff
        /*0998*/ 	.word	0x00038868
        /*099c*/ 	.short	0x0100
        /*099e*/ 	.byte	0x08
	.zero		1


	//   ....[10]....
        /*09a0*/ 	.word	0x00000500
        /*09a4*/ 	.word	0x000000ff
        /*09a8*/ 	.word	0x00038870
        /*09ac*/ 	.short	0x0100
        /*09ae*/ 	.byte	0x06
	.zero		1


	//   ....[11]....
        /*09b0*/ 	.word	0x00000510
        /*09b4*/ 	.word	0x000000ff
        /*09b8*/ 	.word	0x00038880
        /*09bc*/ 	.short	0x0100
        /*09be*/ 	.byte	0x06
	.zero		1


	//   ....[12]....
        /*09c0*/ 	.word	0x00000520
        /*09c4*/ 	.word	0x000000ff
        /*09c8*/ 	.word	0x00038878
        /*09cc*/ 	.short	0x0100
        /*09ce*/ 	.byte	0x06
	.zero		1


	//   ....[13]....
        /*09d0*/ 	.word	0x00000530
        /*09d4*/ 	.word	0x000000ff
        /*09d8*/ 	.word	0x00038888
        /*09dc*/ 	.short	0x0100
        /*09de*/ 	.byte	0x06
	.zero		1


	//   ....[14]....
        /*09e0*/ 	.word	0x00000660
        /*09e4*/ 	.word	0x000000ff
        /*09e8*/ 	.word	0x00038890
        /*09ec*/ 	.short	0x0100
        /*09ee*/ 	.byte	0x08
	.zero		1


	//   ....[15]....
        /*09f0*/ 	.word	0x00000670
        /*09f4*/ 	.word	0x000000ff
        /*09f8*/ 	.word	0x000388a0
        /*09fc*/ 	.short	0x0100
        /*09fe*/ 	.byte	0x08
	.zero		1


	//   ....[16]....
        /*0a00*/ 	.word	0x00000680
        /*0a04*/ 	.word	0x000000ff
        /*0a08*/ 	.word	0x00038898
        /*0a0c*/ 	.short	0x0100
        /*0a0e*/ 	.byte	0x08
	.zero		1


	//   ....[17]....
        /*0a10*/ 	.word	0x00000690
        /*0a14*/ 	.word	0x000000ff
        /*0a18*/ 	.word	0x000388a8
        /*0a1c*/ 	.short	0x0100
        /*0a1e*/ 	.byte	0x08
	.zero		1


	//   ....[18]....
        /*0a20*/ 	.word	0x000007d0
        /*0a24*/ 	.word	0x000000ff
        /*0a28*/ 	.word	0x000388b0
        /*0a2c*/ 	.short	0x0100
        /*0a2e*/ 	.byte	0x08
	.zero		1


	//   ....[19]....
        /*0a30*/ 	.word	0x000007e0
        /*0a34*/ 	.word	0x000000ff
        /*0a38*/ 	.word	0x000388c0
        /*0a3c*/ 	.short	0x0100
        /*0a3e*/ 	.byte	0x08
	.zero		1


	//   ....[20]....
        /*0a40*/ 	.word	0x000007f0
        /*0a44*/ 	.word	0x000000ff
        /*0a48*/ 	.word	0x000388b8
        /*0a4c*/ 	.short	0x0100
        /*0a4e*/ 	.byte	0x08
	.zero		1


	//   ....[21]....
        /*0a50*/ 	.word	0x00000800
        /*0a54*/ 	.word	0x000000ff
        /*0a58*/ 	.word	0x000388c8
        /*0a5c*/ 	.short	0x0100
        /*0a5e*/ 	.byte	0x08
	.zero		1


	//   ....[22]....
        /*0a60*/ 	.word	0x00001f90
        /*0a64*/ 	.word	0x00000005
        /*0a68*/ 	.word	0x00038800
        /*0a6c*/ 	.short	0x010a
        /*0a6e*/ 	.byte	0x3f
	.zero		1


	//   ....[23]....
        /*0a70*/ 	.word	0x00002020
        /*0a74*/ 	.word	0x00000000
        /*0a78*/ 	.word	0x00038830
        /*0a7c*/ 	.short	0x010a
        /*0a7e*/ 	.byte	0x3f
	.zero		1


	//   ....[24]....
        /*0a80*/ 	.word	0x00002070
        /*0a84*/ 	.word	0x00000000
        /*0a88*/ 	.word	0x00038830
        /*0a8c*/ 	.short	0x010a
        /*0a8e*/ 	.byte	0x3f
	.zero		1


	//   ....[25]....
        /*0a90*/ 	.word	0x00005840
        /*0a94*/ 	.word	0x00000015
        /*0a98*/ 	.word	0x00000000
        /*0a9c*/ 	.short	0x0101
        /*0a9e*/ 	.byte	0x3f
	.zero		1


	//   ....[26]....
        /*0aa0*/ 	.word	0x00006300
        /*0aa4*/ 	.word	0x000000ff
        /*0aa8*/ 	.word	0x00038830
        /*0aac*/ 	.short	0x010a
        /*0aae*/ 	.byte	0x3d
	.zero		1


	//   ....[27]....
        /*0ab0*/ 	.word	0x00006340
        /*0ab4*/ 	.word	0x000000ff
        /*0ab8*/ 	.word	0x00038830
        /*0abc*/ 	.short	0x010a
        /*0abe*/ 	.byte	0x3d
	.zero		1


	//   ....[28]....
        /*0ac0*/ 	.word	0x00008c90
        /*0ac4*/ 	.word	0x000000e5
        /*0ac8*/ 	.word	0x00038850
        /*0acc*/ 	.short	0x010a
        /*0ace*/ 	.byte	0x3f
	.zero		1


	//   ....[29]....
        /*0ad0*/ 	.word	0x00008cd0
        /*0ad4*/ 	.word	0x000000e5
        /*0ad8*/ 	.word	0x00038850
        /*0adc*/ 	.short	0x010a
        /*0ade*/ 	.byte	0x3f
	.zero		1


	//   ....[30]....
        /*0ae0*/ 	.word	0x00008ff0
        /*0ae4*/ 	.word	0x000000ff
        /*0ae8*/ 	.word	0x00000000
        /*0aec*/ 	.short	0x0101
        /*0aee*/ 	.byte	0x3d
	.zero		1


	//   ....[31]....
        /*0af0*/ 	.word	0x00009b40
        /*0af4*/ 	.word	0x000000e5
        /*0af8*/ 	.word	0x00000000
        /*0afc*/ 	.short	0x0101
        /*0afe*/ 	.byte	0x3f
	.zero		1


	//   ....[32]....
        /*0b00*/ 	.word	0x0000a560
        /*0b04*/ 	.word	0x0000000c
        /*0b08*/ 	.word	0x00038850
        /*0b0c*/ 	.short	0x010a
        /*0b0e*/ 	.byte	0x3f
	.zero		1


	//   ....[33]....
        /*0b10*/ 	.word	0x0000a5d0
        /*0b14*/ 	.word	0x0000000c
        /*0b18*/ 	.word	0x00038850
        /*0b1c*/ 	.short	0x010a
        /*0b1e*/ 	.byte	0x3f
	.zero		1


	//   ....[34]....
        /*0b20*/ 	.word	0x0000b2b0
        /*0b24*/ 	.word	0x00000003
        /*0b28*/ 	.word	0x00000000
        /*0b2c*/ 	.short	0x0101
        /*0b2e*/ 	.byte	0x3f
	.zero		1


	//   ....[35]....
        /*0b30*/ 	.word	0x0000d0c0
        /*0b34*/ 	.word	0x000000ff
        /*0b38*/ 	.word	0x00000000
        /*0b3c*/ 	.short	0x0101
        /*0b3e*/ 	.byte	0x08
	.zero		1


	//   ....[36]....
        /*0b40*/ 	.word	0x0000d970
        /*0b44*/ 	.word	0x000000ff
        /*0b48*/ 	.word	0x00000000
        /*0b4c*/ 	.short	0x0101
        /*0b4e*/ 	.byte	0x08
	.zero		1


	//   ....[37]....
        /*0b50*/ 	.word	0x00011eb0
        /*0b54*/ 	.word	0x00000005
        /*0b58*/ 	.word	0x00038840
        /*0b5c*/ 	.short	0x010a
        /*0b5e*/ 	.byte	0x3f
	.zero		1


	//   ....[38]....
        /*0b60*/ 	.word	0x000124a0
        /*0b64*/ 	.word	0x00000005
        /*0b68*/ 	.word	0x00038830
        /*0b6c*/ 	.short	0x0107
        /*0b6e*/ 	.byte	0x3f
	.zero		1


	//   ....[39]....
        /*0b70*/ 	.word	0x00012580
        /*0b74*/ 	.word	0x00000005
        /*0b78*/ 	.word	0x00038830
        /*0b7c*/ 	.short	0x0101
        /*0b7e*/ 	.byte	0x3f
	.zero		1


	//   ....[40]....
        /*0b80*/ 	.word	0x00013140
        /*0b84*/ 	.word	0x00000016
        /*0b88*/ 	.word	0x00038800
        /*0b8c*/ 	.short	0x0107
        /*0b8e*/ 	.byte	0x3f
	.zero		1


	//   ....[41]....
        /*0b90*/ 	.word	0x00013260
        /*0b94*/ 	.word	0x00000016
        /*0b98*/ 	.word	0x00038800
        /*0b9c*/ 	.short	0x0101
        /*0b9e*/ 	.byte	0x3f
	.zero		1


	//   ....[42]....
        /*0ba0*/ 	.word	0x00013280
        /*0ba4*/ 	.word	0x00000016
        /*0ba8*/ 	.word	0x00038820
        /*0bac*/ 	.short	0x010a
        /*0bae*/ 	.byte	0x3f
	.zero		1


	//   ....[43]....
        /*0bb0*/ 	.word	0x00013650
        /*0bb4*/ 	.word	0x00000006
        /*0bb8*/ 	.word	0x00038840
        /*0bbc*/ 	.short	0x010a
        /*0bbe*/ 	.byte	0x3f
	.zero		1


	//   ....[44]....
        /*0bc0*/ 	.word	0x00013bb0
        /*0bc4*/ 	.word	0x00000006
        /*0bc8*/ 	.word	0x00038830
        /*0bcc*/ 	.short	0x0107
        /*0bce*/ 	.byte	0x3f
	.zero		1


	//   ....[45]....
        /*0bd0*/ 	.word	0x00013c60
        /*0bd4*/ 	.word	0x00000006
        /*0bd8*/ 	.word	0x00038830
        /*0bdc*/ 	.short	0x0101
        /*0bde*/ 	.byte	0x3f
	.zero		1


	//   ....[46]....
        /*0be0*/ 	.word	0x00013cc0
        /*0be4*/ 	.word	0x00000006
        /*0be8*/ 	.word	0x00038860
        /*0bec*/ 	.short	0x010a
        /*0bee*/ 	.byte	0x3f
	.zero		1


	//   ....[47]....
        /*0bf0*/ 	.word	0x000141c0
        /*0bf4*/ 	.word	0x00000006
        /*0bf8*/ 	.word	0x00038850
        /*0bfc*/ 	.short	0x0107
        /*0bfe*/ 	.byte	0x3f
	.zero		1


	//   ....[48]....
        /*0c00*/ 	.word	0x00014350
        /*0c04*/ 	.word	0x00000006
        /*0c08*/ 	.word	0x00038850
        /*0c0c*/ 	.short	0x0101
        /*0c0e*/ 	.byte	0x3f
	.zero		1


	//   ....[49]....
        /*0c10*/ 	.word	0x00014560
        /*0c14*/ 	.word	0x00000004
        /*0c18*/ 	.word	0x00038860
        /*0c1c*/ 	.short	0x010a
        /*0c1e*/ 	.byte	0x3f
	.zero		1


	//   ....[50]....
        /*0c20*/ 	.word	0x00014a80
        /*0c24*/ 	.word	0x00000004
        /*0c28*/ 	.word	0x00038850
        /*0c2c*/ 	.short	0x0107
        /*0c2e*/ 	.byte	0x3f
	.zero		1


	//   ....[51]....
        /*0c30*/ 	.word	0x00014b30
        /*0c34*/ 	.word	0x00000004
        /*0c38*/ 	.word	0x00038850
        /*0c3c*/ 	.short	0x0101
        /*0c3e*/ 	.byte	0x3f
	.zero		1


	//   ....[52]....
        /*0c40*/ 	.word	0x00015870
        /*0c44*/ 	.word	0x00000004
        /*0c48*/ 	.word	0x00038820
        /*0c4c*/ 	.short	0x010a
        /*0c4e*/ 	.byte	0x3f
	.zero		1


	//   ....[53]....
        /*0c50*/ 	.word	0x00015a10
        /*0c54*/ 	.word	0x00000005
        /*0c58*/ 	.word	0x00038840
        /*0c5c*/ 	.short	0x010a
        /*0c5e*/ 	.byte	0x3f
	.zero		1


	//   ....[54]....
        /*0c60*/ 	.word	0x00015ab0
        /*0c64*/ 	.word	0x0000001b
        /*0c68*/ 	.word	0x00038840
        /*0c6c*/ 	.short	0x010a
        /*0c6e*/ 	.byte	0x3f
	.zero		1


	//   ....[55]....
        /*0c70*/ 	.word	0x00015af0
        /*0c74*/ 	.word	0x00000005
        /*0c78*/ 	.word	0x00038860
        /*0c7c*/ 	.short	0x010a
        /*0c7e*/ 	.byte	0x3f
	.zero		1


	//   ....[56]....
        /*0c80*/ 	.word	0x00015b30
        /*0c84*/ 	.word	0x0000001b
        /*0c88*/ 	.word	0x00038860
        /*0c8c*/ 	.short	0x010a
        /*0c8e*/ 	.byte	0x3f
	.zero		1


	//   ....[57]....
        /*0c90*/ 	.word	0x00015b90
        /*0c94*/ 	.word	0x00000005
        /*0c98*/ 	.word	0x00038800
        /*0c9c*/ 	.short	0x010a
        /*0c9e*/ 	.byte	0x3f
	.zero		1


	//   ....[58]....
        /*0ca0*/ 	.word	0x00015be0
        /*0ca4*/ 	.word	0x00000000
        /*0ca8*/ 	.word	0x00038830
        /*0cac*/ 	.short	0x010a
        /*0cae*/ 	.byte	0x3f
	.zero		1


	//   ....[59]....
        /*0cb0*/ 	.word	0x00015c40
        /*0cb4*/ 	.word	0x00000004
        /*0cb8*/ 	.word	0x00038830
        /*0cbc*/ 	.short	0x010a
        /*0cbe*/ 	.byte	0x3f
	.zero		1


	//   ....[60]....
        /*0cc0*/ 	.word	0x00015c90
        /*0cc4*/ 	.word	0x000000e5
        /*0cc8*/ 	.word	0x00038850
        /*0ccc*/ 	.short	0x010a
        /*0cce*/ 	.byte	0x3f
	.zero		1


	//   ....[61]....
        /*0cd0*/ 	.word	0x00015ce0
        /*0cd4*/ 	.word	0x0000000c
        /*0cd8*/ 	.word	0x00038850
        /*0cdc*/ 	.short	0x010a
        /*0cde*/ 	.byte	0x3f
	.zero		1


	//   ....[62]....
        /*0ce0*/ 	.word	0x00015e00
        /*0ce4*/ 	.word	0x00000005
        /*0ce8*/ 	.word	0x00038840
        /*0cec*/ 	.short	0x010a
        /*0cee*/ 	.byte	0x3f
	.zero		1


	//   ....[63]....
        /*0cf0*/ 	.word	0x00017040
        /*0cf4*/ 	.word	0x00000016
        /*0cf8*/ 	.word	0x00038820
        /*0cfc*/ 	.short	0x010a
        /*0cfe*/ 	.byte	0x3f
	.zero		1


	//   ....[64]....
        /*0d00*/ 	.word	0x00017090
        /*0d04*/ 	.word	0x00000006
        /*0d08*/ 	.word	0x00038840
        /*0d0c*/ 	.short	0x010a
        /*0d0e*/ 	.byte	0x3f
	.zero		1


	//   ....[65]....
        /*0d10*/ 	.word	0x000177f0
        /*0d14*/ 	.word	0x00000006
        /*0d18*/ 	.word	0x00038860
        /*0d1c*/ 	.short	0x010a
        /*0d1e*/ 	.byte	0x3f
	.zero		1


	//   ....[66]....
        /*0d20*/ 	.word	0x00017fa0
        /*0d24*/ 	.word	0x00000004
        /*0d28*/ 	.word	0x00038860
        /*0d2c*/ 	.short	0x010a
        /*0d2e*/ 	.byte	0x3f
	.zero		1


	//   ....[67]....
        /*0d30*/ 	.word	0x000191e0
        /*0d34*/ 	.word	0x00000004
        /*0d38*/ 	.word	0x00038820
        /*0d3c*/ 	.short	0x010a
        /*0d3e*/ 	.byte	0x3f
	.zero		1


	//   ....[68]....
        /*0d40*/ 	.word	0x00019380
        /*0d44*/ 	.word	0x00000005
        /*0d48*/ 	.word	0x00038840
        /*0d4c*/ 	.short	0x010a
        /*0d4e*/ 	.byte	0x3f
	.zero		1


	//   ....[69]....
        /*0d50*/ 	.word	0x000193d0
        /*0d54*/ 	.word	0x0000001b
        /*0d58*/ 	.word	0x00038840
        /*0d5c*/ 	.short	0x010a
        /*0d5e*/ 	.byte	0x3f
	.zero		1


	//   ....[70]....
        /*0d60*/ 	.word	0x00019420
        /*0d64*/ 	.word	0x00000005
        /*0d68*/ 	.word	0x00038860
        /*0d6c*/ 	.short	0x010a
        /*0d6e*/ 	.byte	0x3f
	.zero		1


	//----- nvinfo : EIATTR_NUM_MBARRIERS
	.align		4
.L_359:
        /*0d70*/ 	.byte	0x03, 0x38
        /*0d72*/ 	.short	0x0016


	//----- nvinfo : EIATTR_EXIT_INSTR_OFFSETS
	.align		4
        /*0d74*/ 	.byte	0x04, 0x1c
        /*0d76*/ 	.short	(.L_361 - .L_360)


	//   ....[0]....
.L_360:
        /*0d78*/ 	.word	0x00000990


	//   ....[1]....
        /*0d7c*/ 	.word	0x0000ffc0


	//   ....[2]....
        /*0d80*/ 	.word	0x00015b80


	//----- nvinfo : EIATTR_MAX_THREADS
	.align		4
.L_361:
        /*0d84*/ 	.byte	0x04, 0x05
        /*0d86*/ 	.short	(.L_363 - .L_362)
.L_362:
        /*0d88*/ 	.word	0x00000180
        /*0d8c*/ 	.word	0x00000001
        /*0d90*/ 	.word	0x00000001


	//----- nvinfo : EIATTR_CRS_STACK_SIZE
	.align		4
.L_363:
        /*0d94*/ 	.byte	0x04, 0x1e
        /*0d96*/ 	.short	(.L_365 - .L_364)
.L_364:
        /*0d98*/ 	.word	0x00000000


	//----- nvinfo : EIATTR_CBANK_PARAM_SIZE
	.align		4
.L_365:
        /*0d9c*/ 	.byte	0x03, 0x19
        /*0d9e*/ 	.short	0x0af0


	//----- nvinfo : EIATTR_PARAM_CBANK
	.align		4
        /*0da0*/ 	.byte	0x04, 0x0a
        /*0da2*/ 	.short	(.L_367 - .L_366)
	.align		4
.L_366:
        /*0da4*/ 	.word	index@(.nv.constant0._ZN7cutlass13device_kernelIN5flash11enable_sm90INS1_16FlashAttnFwdSm90INS1_25CollectiveMainloopFwdSm90ILi2EN4cute5tupleIJNS5_1CILi1EEES8_S8_EEENS6_IJNS7_ILi128EEENS7_ILi80EEENS7_ILi256EEEEEELi256ENS_10bfloat16_tEfNS_4arch4Sm90ELb0ELb0ELb0ELb1ELb1ELb0ELb0ELb1ELb1ELb1ELb1ELb0EEENS1_21CollectiveEpilogueFwdINS6_IJSA_SC_SB_EEES9_SE_SG_Li256ELb1ELb1ELb1ELb0EEENS1_36VarlenDynamicPersistentTileSchedulerILi128ELi80ELi256ELi128ELb1ELb1ELb1ELb0ELb1ELb1EEEEEEEEEvNT_6ParamsE)
        /*0da8*/ 	.short	0x0210
        /*0daa*/ 	.short	0x0af0


	//----- nvinfo : EIATTR_SW_WAR
	.align		4
.L_367:
        /*0dac*/ 	.byte	0x04, 0x36
        /*0dae*/ 	.short	(.L_369 - .L_368)
.L_368:
        /*0db0*/ 	.word	0x00000008
.L_369:


//--------------------- .nv.info._ZN7cutlass13device_kernelIN5flash11enable_sm90INS1_16FlashAttnFwdSm90INS1_25CollectiveMainloopFwdSm90ILi2EN4cute5tupleIJNS5_1CILi1EEES8_S8_EEENS6_IJNS7_ILi128EEENS7_ILi80EEENS7_ILi256EEEEEELi256ENS_10bfloat16_tEfNS_4arch4Sm90ELb0ELb0ELb0ELb1ELb1ELb1ELb0ELb1ELb1ELb1ELb1ELb0EEENS1_21CollectiveEpilogueFwdINS6_IJSA_SC_SB_EEES9_SE_SG_Li256ELb1ELb1ELb1ELb0EEENS1_36VarlenDynamicPersistentTileSchedulerILi128ELi80ELi256ELi128ELb1ELb1ELb1ELb0ELb1ELb1EEEEEEEEEvNT_6ParamsE --------------------------
	.section	.nv.info._ZN7cutlass13device_kernelIN5flash11enable_sm90INS1_16FlashAttnFwdSm90INS1_25CollectiveMainloopFwdSm90ILi2EN4cute5tupleIJNS5_1CILi1EEES8_S8_EEENS6_IJNS7_ILi128EEENS7_ILi80EEENS7_ILi256EEEEEELi256ENS_10bfloat16_tEfNS_4arch4Sm90ELb0ELb0ELb0ELb1ELb1ELb1ELb0ELb1ELb1ELb1ELb1ELb0EEENS1_21CollectiveEpilogueFwdINS6_IJSA_SC_SB_EEES9_SE_SG_Li256ELb1ELb1ELb1ELb0EEENS1_36VarlenDynamicPersistentTileSchedulerILi128ELi80ELi256ELi128ELb1ELb1ELb1ELb0ELb1ELb1EEEEEEEEEvNT_6ParamsE,"",@"SHT_CUDA_INFO"
	.sectionflags	@""
	.align	4


	//----- nvinfo : EIATTR_CUDA_API_VERSION
	.align		4
        /*0000*/ 	.byte	0x04, 0x37
        /*0002*/ 	.short	(.L_371 - .L_370)
.L_370:
        /*0004*/ 	.word	0x00000082


	//----- nvinfo : EIATTR_KPARAM_INFO
	.align		4
.L_371:
        /*0008*/ 	.byte	0x04, 0x17
        /*000a*/ 	.short	(.L_373 - .L_372)
.L_372:
        /*000c*/ 	.word	0x00000000
        /*0010*/ 	.short	0x0000
        /*0012*/ 	.short	0x0070
        /*0014*/ 	.byte	0x00, 0xf0, 0x01, 0x2a


	//----- nvinfo : EIATTR_SPARSE_MMA_MASK
	.align		4
.L_373:
        /*0018*/ 	.byte	0x03, 0x50
        /*001a*/ 	.short	0x0000


	//----- nvinfo : EIATTR_MAXREG_COUNT
	.align		4
        /*001c*/ 	.byte	0x03, 0x1b
        /*001e*/ 	.short	0x00a8


	//----- nvinfo : EIATTR_NUM_BARRIERS
	.align		4
        /*0020*/ 	.byte	0x02, 0x4c
        /*0022*/ 	.byte	0x10
	.zero		1


	//----- nvinfo : EIATTR_EXTERNS
	.align		4
        /*0024*/ 	.byte	0x04, 0x0f
        /*0026*/ 	.short	(.L_375 - .L_374)


	//   ....[0]....
	.align		4
.L_374:
        /*0028*/ 	.word	index@(__assertfail)


	//----- nvinfo : EIATTR_ANNOTATIONS
	.align		4
.L_375:
        /*002c*/ 	.byte	0x04, 0x55
        /*002e*/ 	.short	(.L_377 - .L_376)


	//   ....[0]....
.L_376:
        /* <DEDUP_REMOVED lines=130> */
        /*0844*/ 	.byte	0x20, 0x93, 0x02, 0x00, 0x01, 0x00, 0x00, 0x00, 0x40, 0xa6, 0x02, 0x00


	//----- nvinfo : EIATTR_MERCURY_ISA_VERSION
	.align		4
.L_377:
        /*0850*/ 	.byte	0x03, 0x5f
        /*0852*/ 	.short	0x0101


	//----- nvinfo : EIATTR_UNUSED_LOAD_BYTE_OFFSET
	.align		4
        /*0854*/ 	.byte	0x04, 0x44
        /*0856*/ 	.short	(.L_379 - .L_378)


	//   ....[0]....
.L_378:
        /*0858*/ 	.word	0x00000a30
        /*085c*/ 	.word	0x0000fff0


	//   ....[1]....
        /*0860*/ 	.word	0x0001e790
        /*0864*/ 	.word	0x0000fff0


	//----- nvinfo : EIATTR_INT_WARP_WIDE_INSTR_OFFSETS
	.align		4
.L_379:
        /*0868*/ 	.byte	0x04, 0x31
        /*086a*/ 	.short	(.L_381 - .L_380)


	//   ....[0]....
.L_380:
        /*086c*/ 	.word	0x00000130


	//   ....[1]....
        /*0870*/ 	.word	0x00000170


	//   ....[2]....
        /*0874*/ 	.word	0x000001e0


	//   ....[3]....
        /*0878*/ 	.word	0x00026160


	//   ....[4]....
        /*087c*/ 	.word	0x00026200


	//   ....[5]....
        /*0880*/ 	.word	0x00029210


	//   ....[6]....
        /*0884*/ 	.word	0x000292b0


	//----- nvinfo : EIATTR_COOP_GROUP_MASK_REGIDS
	.align		4
.L_381:
        /*0888*/ 	.byte	0x04, 0x29
        /*088a*/ 	.short	(.L_383 - .L_382)


	//   ....[0]....
.L_382:
        /*088c*/ 	.word	0xffffffff


	//   ....[1]....
        /*0890*/ 	.word	0xffffffff


	//   ....[2]....
        /*0894*/ 	.word	0xffffffff


	//   ....[3]....
        /*0898*/ 	.word	0xffffffff


	//   ....[4]....
        /*089c*/ 	.word	0xffffffff


	//   ....[5]....
        /*08a0*/ 	.word	0xffffffff


	//   ....[6]....
        /*08a4*/ 	.word	0xffffffff


	//   ....[7]....
        /*08a8*/ 	.word	0xffffffff


	//   ....[8]....
        /*08ac*/ 	.word	0xffffffff


	//   ....[9]....
        /*08b0*/ 	.word	0xffffffff


	//   ....[10]....
        /*08b4*/ 	.word	0xffffffff


	//   ....[11]....
        /*08b8*/ 	.word	0xffffffff


	//   ....[12]....
        /*08bc*/ 	.word	0xffffffff


	//   ....[13]....
        /*08c0*/ 	.word	0xffffffff


	//   ....[14]....
        /*08c4*/ 	.word	0xffffffff


	//   ....[15]....
        /*08c8*/ 	.word	0xffffffff


	//   ....[16]....
        /*08cc*/ 	.word	0xffffffff


	//   ....[17]....
        /*08d0*/ 	.word	0xffffffff


	//   ....[18]....
        /*08d4*/ 	.word	0xffffffff


	//   ....[19]....
        /*08d8*/ 	.word	0xffffffff


	//   ....[20]....
        /*08dc*/ 	.word	0xffffffff


	//   ....[21]....
        /*08e0*/ 	.word	0xffffffff


	//   ....[22]....
        /*08e4*/ 	.word	0xffffffff


	//   ....[23]....
        /*08e8*/ 	.word	0xffffffff


	//   ....[24]....
        /*08ec*/ 	.word	0xffffffff


	//   ....[25]....
        /*08f0*/ 	.word	0xffffffff


	//   ....[26]....
        /*08f4*/ 	.word	0xffffffff


	//   ....[27]....
        /*08f8*/ 	.word	0xffffffff


	//   ....[28]....
        /*08fc*/ 	.word	0xffffffff


	//   ....[29]....
        /*0900*/ 	.word	0xffffffff


	//   ....[30]....
        /*0904*/ 	.word	0xffffffff


	//   ....[31]....
        /*0908*/ 	.word	0xffffffff


	//   ....[32]....
        /*090c*/ 	.word	0xffffffff


	//   ....[33]....
        /*0910*/ 	.word	0xffffffff


	//   ....[34]....
        /*0914*/ 	.word	0xffffffff


	//   ....[35]....
        /*0918*/ 	.word	0xffffffff


	//   ....[36]....
        /*091c*/ 	.word	0xffffffff


	//   ....[37]....
        /*0920*/ 	.word	0xffffffff


	//   ....[38]....
        /*0924*/ 	.word	0xffffffff


	//   ....[39]....
        /*0928*/ 	.word	0xffffffff


	//   ....[40]....
        /*092c*/ 	.word	0xffffffff


	//   ....[41]....
        /*0930*/ 	.word	0xffffffff


	//   ....[42]....
        /*0934*/ 	.word	0xffffffff


	//   ....[43]....
        /*0938*/ 	.word	0xffffffff


	//   ....[44]....
        /*093c*/ 	.word	0xffffffff


	//   ....[45]....
        /*0940*/ 	.word	0xffffffff


	//   ....[46]....
        /*0944*/ 	.word	0xffffffff


	//   ....[47]....
        /*0948*/ 	.word	0xffffffff


	//   ....[48]....
        /*094c*/ 	.word	0xffffffff


	//   ....[49]....
        /*0950*/ 	.word	0xffffffff


	//   ....[50]....
        /*0954*/ 	.word	0xffffffff


	//   ....[51]....
        /*0958*/ 	.word	0xffffffff


	//   ....[52]....
        /*095c*/ 	.word	0xffffffff


	//   ....[53]....
        /*0960*/ 	.word	0xffffffff


	//   ....[54]....
        /*0964*/ 	.word	0xffffffff


	//   ....[55]....
        /*0968*/ 	.word	0xffffffff


	//   ....[56]....
        /*096c*/ 	.word	0xffffffff


	//   ....[57]....
        /*0970*/ 	.word	0xffffffff


	//   ....[58]....
        /*0974*/ 	.word	0xffffffff


	//   ....[59]....
        /*0978*/ 	.word	0xffffffff


	//   ....[60]....
        /*097c*/ 	.word	0xffffffff


	//   ....[61]....
        /*0980*/ 	.word	0xffffffff


	//   ....[62]....
        /*0984*/ 	.word	0xffffffff


	//   ....[63]....
        /*0988*/ 	.word	0xffffffff


	//   ....[64]....
        /*098c*/ 	.word	0xffffffff


	//   ....[65]....
        /*0990*/ 	.word	0xffffffff


	//   ....[66]....
        /*0994*/ 	.word	0xffffffff


	//   ....[67]....
        /*0998*/ 	.word	0xffffffff


	//   ....[68]....
        /*099c*/ 	.word	0xffffffff


	//   ....[69]....
        /*09a0*/ 	.word	0xffffffff


	//   ....[70]....
        /*09a4*/ 	.word	0xffffffff


	//   ....[71]....
        /*09a8*/ 	.word	0xffffffff


	//   ....[72]....
        /*09ac*/ 	.word	0xffffffff


	//   ....[73]....
        /*09b0*/ 	.word	0xffffffff


	//   ....[74]....
        /*09b4*/ 	.word	0xffffffff


	//   ....[75]....
        /*09b8*/ 	.word	0xffffffff


	//   ....[76]....
        /*09bc*/ 	.word	0xffffffff


	//   ....[77]....
        /*09c0*/ 	.word	0xffffffff


	//   ....[78]....
        /*09c4*/ 	.word	0xffffffff


	//   ....[79]....
        /*09c8*/ 	.word	0xffffffff


	//   ....[80]....
        /*09cc*/ 	.word	0xffffffff


	//   ....[81]....
        /*09d0*/ 	.word	0xffffffff


	//   ....[82]....
        /*09d4*/ 	.word	0xffffffff


	//   ....[83]....
        /*09d8*/ 	.word	0xffffffff


	//   ....[84]....
        /*09dc*/ 	.word	0xffffffff


	//   ....[85]....
        /*09e0*/ 	.word	0xffffffff


	//   ....[86]....
        /*09e4*/ 	.word	0xffffffff


	//   ....[87]....
        /*09e8*/ 	.word	0xffffffff


	//   ....[88]....
        /*09ec*/ 	.word	0xffffffff


	//   ....[89]....
        /*09f0*/ 	.word	0xffffffff


	//   ....[90]....
        /*09f4*/ 	.word	0xffffffff


	//   ....[91]....
        /*09f8*/ 	.word	0xffffffff


	//   ....[92]....
        /*09fc*/ 	.word	0xffffffff


	//   ....[93]....
        /*0a00*/ 	.word	0xffffffff


	//   ....[94]....
        /*0a04*/ 	.word	0xffffffff


	//   ....[95]....
        /*0a08*/ 	.word	0xffffffff


	//   ....[96]....
        /*0a0c*/ 	.word	0xffffffff


	//   ....[97]....
        /*0a10*/ 	.word	0xffffffff


	//   ....[98]....
        /*0a14*/ 	.word	0xffffffff


	//   ....[99]....
        /*0a18*/ 	.word	0xffffffff


	//   ....[100]....
        /*0a1c*/ 	.word	0xffffffff


	//   ....[101]....
        /*0a20*/ 	.word	0xffffffff


	//   ....[102]....
        /*0a24*/ 	.word	0xffffffff


	//   ....[103]....
        /*0a28*/ 	.word	0xffffffff


	//   ....[104]....
        /*0a2c*/ 	.word	0xffffffff


	//   ....[105]....
        /*0a30*/ 	.word	0xffffffff


	//   ....[106]....
        /*0a34*/ 	.word	0xffffffff


	//   ....[107]....
        /*0a38*/ 	.word	0xffffffff


	//   ....[108]....
        /*0a3c*/ 	.word	0xffffffff


	//   ....[109]....
        /*0a40*/ 	.word	0xffffffff


	//   ....[110]....
        /*0a44*/ 	.word	0xffffffff


	//   ....[111]....
        /*0a48*/ 	.word	0xffffffff


	//   ....[112]....
        /*0a4c*/ 	.word	0xffffffff


	//   ....[113]....
        /*0a50*/ 	.word	0xffffffff


	//   ....[114]....
        /*0a54*/ 	.word	0xffffffff


	//   ....[115]....
        /*0a58*/ 	.word	0xffffffff


	//   ....[116]....
        /*0a5c*/ 	.word	0xffffffff


	//   ....[117]....
        /*0a60*/ 	.word	0xffffffff


	//   ....[118]....
        /*0a64*/ 	.word	0xffffffff


	//   ....[119]....
        /*0a68*/ 	.word	0xffffffff


	//   ....[120]....
        /*0a6c*/ 	.word	0xffffffff


	//   ....[121]....
        /*0a70*/ 	.word	0xffffffff


	//   ....[122]....
        /*0a74*/ 	.word	0xffffffff


	//   ....[123]....
        /*0a78*/ 	.word	0xffffffff


	//   ....[124]....
        /*0a7c*/ 	.word	0xffffffff


	//   ....[125]....
        /*0a80*/ 	.word	0xffffffff


	//   ....[126]....
        /*0a84*/ 	.word	0xffffffff


	//   ....[127]....
        /*0a88*/ 	.word	0xffffffff


	//   ....[128]....
        /*0a8c*/ 	.word	0xffffffff


	//   ....[129]....
        /*0a90*/ 	.word	0xffffffff


	//   ....[130]....
        /*0a94*/ 	.word	0xffffffff


	//   ....[131]....
        /*0a98*/ 	.word	0xffffffff


	//   ....[132]....
        /*0a9c*/ 	.word	0xffffffff


	//   ....[133]....
        /*0aa0*/ 	.word	0xffffffff


	//   ....[134]....
        /*0aa4*/ 	.word	0xffffffff


	//   ....[135]....
        /*0aa8*/ 	.word	0xffffffff


	//   ....[136]....
        /*0aac*/ 	.word	0xffffffff


	//   ....[137]....
        /*0ab0*/ 	.word	0xffffffff


	//   ....[138]....
        /*0ab4*/ 	.word	0xffffffff


	//   ....[139]....
        /*0ab8*/ 	.word	0xffffffff


	//   ....[140]....
        /*0abc*/ 	.word	0xffffffff


	//   ....[141]....
        /*0ac0*/ 	.word	0xffffffff


	//   ....[142]....
        /*0ac4*/ 	.word	0xffffffff


	//   ....[143]....
        /*0ac8*/ 	.word	0xffffffff


	//   ....[144]....
        /*0acc*/ 	.word	0xffffffff


	//   ....[145]....
        /*0ad0*/ 	.word	0xffffffff


	//   ....[146]....
        /*0ad4*/ 	.word	0xffffffff


	//   ....[147]....
        /*0ad8*/ 	.word	0xffffffff


	//   ....[148]....
        /*0adc*/ 	.word	0xffffffff


	//   ....[149]....
        /*0ae0*/ 	.word	0xffffffff


	//   ....[150]....
        /*0ae4*/ 	.word	0xffffffff


	//   ....[151]....
        /*0ae8*/ 	.word	0xffffffff


	//   ....[152]....
        /*0aec*/ 	.word	0xffffffff


	//   ....[153]....
        /*0af0*/ 	.word	0xffffffff


	//   ....[154]....
        /*0af4*/ 	.word	0xffffffff


	//   ....[155]....
        /*0af8*/ 	.word	0xffffffff


	//   ....[156]....
        /*0afc*/ 	.word	0xffffffff


	//   ....[157]....
        /*0b00*/ 	.word	0xffffffff


	//   ....[158]....
        /*0b04*/ 	.word	0xffffffff


	//   ....[159]....
        /*0b08*/ 	.word	0xffffffff


	//   ....[160]....
        /*0b0c*/ 	.word	0xffffffff


	//   ....[161]....
        /*0b10*/ 	.word	0xffffffff


	//   ....[162]....
        /*0b14*/ 	.word	0xffffffff


	//   ....[163]....
        /*0b18*/ 	.word	0xffffffff


	//   ....[164]....
        /*0b1c*/ 	.word	0xffffffff


	//   ....[165]....
        /*0b20*/ 	.word	0xffffffff


	//   ....[166]....
        /*0b24*/ 	.word	0xffffffff


	//   ....[167]....
        /*0b28*/ 	.word	0xffffffff


	//   ....[168]....
        /*0b2c*/ 	.word	0xffffffff


	//   ....[169]....
        /*0b30*/ 	.word	0x0500000f


	//   ....[170]....
        /*0b34*/ 	.word	0x0500000f


	//   ....[171]....
        /*0b38*/ 	.word	0x0500000f


	//   ....[172]....
        /*0b3c*/ 	.word	0x0500000f


	//   ....[173]....
        /*0b40*/ 	.word	0x0500000f


	//   ....[174]....
        /*0b44*/ 	.word	0x0500000f


	//   ....[175]....
        /*0b48*/ 	.word	0x0500000f


	//   ....[176]....
        /*0b4c*/ 	.word	0x0500000f


	//   ....[177]....
        /*0b50*/ 	.word	0x0500000f


	//   ....[178]....
        /*0b54*/ 	.word	0x0500000f


	//   ....[179]....
        /*0b58*/ 	.word	0x0500000f


	//   ....[180]....
        /*0b5c*/ 	.word	0x0500000f


	//   ....[181]....
        /*0b60*/ 	.word	0x0500000f


	//   ....[182]....
        /*0b64*/ 	.word	0x0500000f


	//   ....[183]....
        /*0b68*/ 	.word	0x0500000f


	//   ....[184]....
        /*0b6c*/ 	.word	0x0500000f


	//   ....[185]....
        /*0b70*/ 	.word	0x0500000f


	//   ....[186]....
        /*0b74*/ 	.word	0x0500000f


	//   ....[187]....
        /*0b78*/ 	.word	0x0500000f


	//   ....[188]....
        /*0b7c*/ 	.word	0x0500000f


	//   ....[189]....
        /*0b80*/ 	.word	0x0500000f


	//   ....[190]....
        /*0b84*/ 	.word	0x0500000f


	//   ....[191]....
        /*0b88*/ 	.word	0x0500000f


	//   ....[192]....
        /*0b8c*/ 	.word	0x0500000f


	//   ....[193]....
        /*0b90*/ 	.word	0x0500000f


	//   ....[194]....
        /*0b94*/ 	.word	0x0500000f


	//   ....[195]....
        /*0b98*/ 	.word	0x0500000f


	//   ....[196]....
        /*0b9c*/ 	.word	0x0500000f


	//   ....[197]....
        /*0ba0*/ 	.word	0x0500000f


	//   ....[198]....
        /*0ba4*/ 	.word	0x0500000f


	//   ....[199]....
        /*0ba8*/ 	.word	0x0500000f


	//   ....[200]....
        /*0bac*/ 	.word	0x0500000f


	//   ....[201]....
        /*0bb0*/ 	.word	0x0500000f


	//   ....[202]....
        /*0bb4*/ 	.word	0x0500000f


	//   ....[203]....
        /*0bb8*/ 	.word	0x0500000f


	//   ....[204]....
        /*0bbc*/ 	.word	0x0500000f


	//   ....[205]....
        /*0bc0*/ 	.word	0x0500000f


	//   ....[206]....
        /*0bc4*/ 	.word	0x0500000f


	//   ....[207]....
        /*0bc8*/ 	.word	0x0500000f


	//   ....[208]....
        /*0bcc*/ 	.word	0x0500000f


	//   ....[209]....
        /*0bd0*/ 	.word	0x0500000f


	//   ....[210]....
        /*0bd4*/ 	.word	0x0500000f


	//   ....[211]....
        /*0bd8*/ 	.word	0x0500000f


	//   ....[212]....
        /*0bdc*/ 	.word	0x0500000f


	//   ....[213]....
        /*0be0*/ 	.word	0x0500000f


	//   ....[214]....
        /*0be4*/ 	.word	0x0500000f


	//   ....[215]....
        /*0be8*/ 	.word	0x0500000f


	//   ....[216]....
        /*0bec*/ 	.word	0x0500000f


	//   ....[217]....
        /*0bf0*/ 	.word	0x0500000f


	//   ....[218]....
        /*0bf4*/ 	.word	0x0500000f


	//   ....[219]....
        /*0bf8*/ 	.word	0x0500000f


	//   ....[220]....
        /*0bfc*/ 	.word	0x0500000f


	//   ....[221]....
        /*0c00*/ 	.word	0x0500000f


	//   ....[222]....
        /*0c04*/ 	.word	0x0500000f


	//   ....[223]....
        /*0c08*/ 	.word	0x0500000f


	//   ....[224]....
        /*0c0c*/ 	.word	0x0500000f


	//   ....[225]....
        /*0c10*/ 	.word	0x0500000f


	//   ....[226]....
        /*0c14*/ 	.word	0x0500000f


	//   ....[227]....
        /*0c18*/ 	.word	0x0500000f


	//   ....[228]....
        /*0c1c*/ 	.word	0x0500000f


	//   ....[229]....
        /*0c20*/ 	.word	0x0500000f


	//   ....[230]....
        /*0c24*/ 	.word	0x0500000f


	//   ....[231]....
        /*0c28*/ 	.word	0x0500000f


	//   ....[232]....
        /*0c2c*/ 	.word	0x0500000f


	//   ....[233]....
        /*0c30*/ 	.word	0x0500000f


	//   ....[234]....
        /*0c34*/ 	.word	0x0500000f


	//   ....[235]....
        /*0c38*/ 	.word	0x0500000f


	//   ....[236]....
        /*0c3c*/ 	.word	0x0500000f


	//   ....[237]....
        /*0c40*/ 	.word	0x0500000f


	//   ....[238]....
        /*0c44*/ 	.word	0x0500000f


	//   ....[239]....
        /*0c48*/ 	.word	0x0500000f


	//   ....[240]....
        /*0c4c*/ 	.word	0x0500000f


	//   ....[241]....
        /*0c50*/ 	.word	0x0500000f


	//   ....[242]....
        /*0c54*/ 	.word	0x0500000f


	//   ....[243]....
        /*0c58*/ 	.word	0x0500000f


	//   ....[244]....
        /*0c5c*/ 	.word	0x0500000f


	//   ....[245]....
        /*0c60*/ 	.word	0x0500000f


	//   ....[246]....
        /*0c64*/ 	.word	0x0500000f


	//   ....[247]....
        /*0c68*/ 	.word	0x0500000f


	//   ....[248]....
        /*0c6c*/ 	.word	0x0500000f


	//   ....[249]....
        /*0c70*/ 	.word	0x0500000f


	//   ....[250]....
        /*0c74*/ 	.word	0x0500000f


	//   ....[251]....
        /*0c78*/ 	.word	0x0500000f


	//   ....[252]....
        /*0c7c*/ 	.word	0x0500000f


	//   ....[253]....
        /*0c80*/ 	.word	0x0500000f


	//   ....[254]....
        /*0c84*/ 	.word	0x0500000f


	//   ....[255]....
        /*0c88*/ 	.word	0x0500000f


	//   ....[0]....
        /*0c8c*/ 	.word	0x0500000f


	//   ....[1]....
        /*0c90*/ 	.word	0x0500000f


	//   ....[2]....
        /*0c94*/ 	.word	0x0500000f


	//   ....[3]....
        /*0c98*/ 	.word	0x0500000f


	//   ....[4]....
        /*0c9c*/ 	.word	0x0500000f


	//   ....[5]....
        /*0ca0*/ 	.word	0x0500000f


	//   ....[6]....
        /*0ca4*/ 	.word	0x0500000f


	//   ....[7]....
        /*0ca8*/ 	.word	0x0500000f


	//   ....[8]....
        /*0cac*/ 	.word	0x0500000f


	//   ....[9]....
        /*0cb0*/ 	.word	0x0500000f


	//   ....[10]....
        /*0cb4*/ 	.word	0x0500000f


	//   ....[11]....
        /*0cb8*/ 	.word	0x0500000f


	//   ....[12]....
        /*0cbc*/ 	.word	0x0500000f


	//   ....[13]....
        /*0cc0*/ 	.word	0x0500000f


	//   ....[14]....
        /*0cc4*/ 	.word	0x0500000f


	//   ....[15]....
        /*0cc8*/ 	.word	0x0500000f


	//----- nvinfo : EIATTR_COOP_GROUP_INSTR_OFFSETS
	.align		4
.L_383:
        /*0ccc*/ 	.byte	0x04, 0x28
        /*0cce*/ 	.short	(.L_385 - .L_384)


	//   ....[0]....
.L_384:
        /*0cd0*/ 	.word	0x00000060


	//   ....[1]....
        /*0cd4*/ 	.word	0x00000140


	//   ....[2]....
        /*0cd8*/ 	.word	0x00000190


	//   ....[3]....
        /*0cdc*/ 	.word	0x000003c0


	//   ....[4]....
        /*0ce0*/ 	.word	0x00000520


	//   ....[5]....
        /*0ce4*/ 	.word	0x00000640


	//   ....[6]....
        /*0ce8*/ 	.word	0x000007a0


	//   ....[7]....
        /*0cec*/ 	.word	0x00004050


	//   ....[8]....
        /*0cf0*/ 	.word	0x00004060


	//   ....[9]....
        /*0cf4*/ 	.word	0x00004f80


	//   ....[10]....
        /*0cf8*/ 	.word	0x00004f90


	//   ....[11]....
        /*0cfc*/ 	.word	0x00005ed0


	//   ....[12]....
        /*0d00*/ 	.word	0x00005ee0


	//   ....[13]....
        /*0d04*/ 	.word	0x000079e0


	//   ....[14]....
        /*0d08*/ 	.word	0x000079f0


	//   ....[15]....
        /*0d0c*/ 	.word	0x00008ad0


	//   ....[16]....
        /*0d10*/ 	.word	0x00008ae0


	//   ....[17]....
        /*0d14*/ 	.word	0x00009bd0


	//   ....[18]....
        /*0d18*/ 	.word	0x00009be0


	//   ....[19]....
        /*0d1c*/ 	.word	0x0000af30


	//   ....[20]....
        /*0d20*/ 	.word	0x0000af40


	//   ....[21]....
        /*0d24*/ 	.word	0x0000b100


	//   ....[22]....
        /*0d28*/ 	.word	0x0000b110


	//   ....[23]....
        /*0d2c*/ 	.word	0x0000b2e0


	//   ....[24]....
        /*0d30*/ 	.word	0x0000b2f0


	//   ....[25]....
        /*0d34*/ 	.word	0x0000b730


	//   ....[26]....
        /*0d38*/ 	.word	0x0000b740


	//   ....[27]....
        /*0d3c*/ 	.word	0x0000b8d0


	//   ....[28]....
        /*0d40*/ 	.word	0x0000b8f0


	//   ....[29]....
        /*0d44*/ 	.word	0x0000ba80


	//   ....[30]....
        /*0d48*/ 	.word	0x0000baa0


	//   ....[31]....
        /*0d4c*/ 	.word	0x0000c4b0


	//   ....[32]....
        /*0d50*/ 	.word	0x0000ca50


	//   ....[33]....
        /*0d54*/ 	.word	0x0000ca60


	//   ....[34]....
        /*0d58*/ 	.word	0x0000ca70


	//   ....[35]....
        /*0d5c*/ 	.word	0x0000ca80


	//   ....[36]....
        /*0d60*/ 	.word	0x0000ff50


	//   ....[37]....
        /*0d64*/ 	.word	0x0000ff60


	//   ....[38]....
        /*0d68*/ 	.word	0x0000ff70


	//   ....[39]....
        /*0d6c*/ 	.word	0x0000ff80


	//   ....[40]....
        /*0d70*/ 	.word	0x00017060


	//   ....[41]....
        /*0d74*/ 	.word	0x00017080


	//   ....[42]....
        /*0d78*/ 	.word	0x000172d0


	//   ....[43]....
        /*0d7c*/ 	.word	0x000172f0


	//   ....[44]....
        /*0d80*/ 	.word	0x0001c550


	//   ....[45]....
        /*0d84*/ 	.word	0x0001c580


	//   ....[46]....
        /*0d88*/ 	.word	0x0001c870


	//   ....[47]....
        /*0d8c*/ 	.word	0x0001c8e0


	//   ....[48]....
        /*0d90*/ 	.word	0x0001da60


	//   ....[49]....
        /*0d94*/ 	.word	0x0001dc70


	//   ....[50]....
        /*0d98*/ 	.word	0x0001dd10


	//   ....[51]....
        /*0d9c*/ 	.word	0x0001dd30


	//   ....[52]....
        /*0da0*/ 	.word	0x0001f870


	//   ....[53]....
        /*0da4*/ 	.word	0x0001f890


	//   ....[54]....
        /*0da8*/ 	.word	0x0001f8a0


	//   ....[55]....
        /*0dac*/ 	.word	0x0001f8b0


	//   ....[56]....
        /*0db0*/ 	.word	0x00020300


	//   ....[57]....
        /*0db4*/ 	.word	0x00020320


	//   ....[58]....
        /*0db8*/ 	.word	0x00020480


	//   ....[59]....
        /*0dbc*/ 	.word	0x000204a0


	//   ....[60]....
        /*0dc0*/ 	.word	0x000205f0


	//   ....[61]....
        /*0dc4*/ 	.word	0x00020610


	//   ....[62]....
        /*0dc8*/ 	.word	0x00020770


	//   ....[63]....
        /*0dcc*/ 	.word	0x00020790


	//   ....[64]....
        /*0dd0*/ 	.word	0x00020f90


	//   ....[65]....
        /*0dd4*/ 	.word	0x00020fc0


	//   ....[66]....
        /*0dd8*/ 	.word	0x00021810


	//   ....[67]....
        /*0ddc*/ 	.word	0x00021820


	//   ....[68]....
        /*0de0*/ 	.word	0x000229a0


	//   ....[69]....
        /*0de4*/ 	.word	0x000229c0


	//   ....[70]....
        /*0de8*/ 	.word	0x00022b10


	//   ....[71]....
        /*0dec*/ 	.word	0x00022b30


	//   ....[72]....
        /*0df0*/ 	.word	0x00022c80


	//   ....[73]....
        /*0df4*/ 	.word	0x00022ca0


	//   ....[74]....
        /*0df8*/ 	.word	0x00022e00


	//   ....[75]....
        /*0dfc*/ 	.word	0x00022e20


	//   ....[76]....
        /*0e00*/ 	.word	0x00023000


	//   ....[77]....
        /*0e04*/ 	.word	0x00023200


	//   ....[78]....
        /*0e08*/ 	.word	0x00023230


	//   ....[79]....
        /*0e0c*/ 	.word	0x00023260


	//   ....[80]....
        /*0e10*/ 	.word	0x00023290


	//   ....[81]....
        /*0e14*/ 	.word	0x000232c0


	//   ....[82]....
        /*0e18*/ 	.word	0x000232f0


	//   ....[83]....
        /*0e1c*/ 	.word	0x00023490


	//   ....[84]....
        /*0e20*/ 	.word	0x000234c0


	//   ....[85]....
        /*0e24*/ 	.word	0x000234f0


	//   ....[86]....
        /*0e28*/ 	.word	0x00023520


	//   ....[87]....
        /*0e2c*/ 	.word	0x00023550


	//   ....[88]....
        /*0e30*/ 	.word	0x00023580


	//   ....[89]....
        /*0e34*/ 	.word	0x00023610


	//   ....[90]....
        /*0e38*/ 	.word	0x00023640


	//   ....[91]....
        /*0e3c*/ 	.word	0x00023650


	//   ....[92]....
        /*0e40*/ 	.word	0x000236e0


	//   ....[93]....
        /*0e44*/ 	.word	0x000246d0


	//   ....[94]....
        /*0e48*/ 	.word	0x00026d30


	//   ....[95]....
        /*0e4c*/ 	.word	0x00026d70


	//   ....[96]....
        /*0e50*/ 	.word	0x00026db0


	//   ....[97]....
        /*0e54*/ 	.word	0x00026e70


	//   ....[98]....
        /*0e58*/ 	.word	0x00026ea0


	//   ....[99]....
        /*0e5c*/ 	.word	0x00026f00


	//   ....[100]....
        /*0e60*/ 	.word	0x00026f40


	//   ....[101]....
        /*0e64*/ 	.word	0x00026fa0


	//   ....[102]....
        /*0e68*/ 	.word	0x00026fc0


	//   ....[103]....
        /*0e6c*/ 	.word	0x00026ff0


	//   ....[104]....
        /*0e70*/ 	.word	0x00027820


	//   ....[105]....
        /*0e74*/ 	.word	0x00027860


	//   ....[106]....
        /*0e78*/ 	.word	0x00027880


	//   ....[107]....
        /*0e7c*/ 	.word	0x00027920


	//   ....[108]....
        /*0e80*/ 	.word	0x00027930


	//   ....[109]....
        /*0e84*/ 	.word	0x000279e0


	//   ....[110]....
        /*0e88*/ 	.word	0x000279f0


	//   ....[111]....
        /*0e8c*/ 	.word	0x00027aa0


	//   ....[112]....
        /*0e90*/ 	.word	0x00027ab0


	//   ....[113]....
        /*0e94*/ 	.word	0x00027b60


	//   ....[114]....
        /*0e98*/ 	.word	0x00027b70


	//   ....[115]....
        /*0e9c*/ 	.word	0x00027c20


	//   ....[116]....
        /*0ea0*/ 	.word	0x00027c30


	//   ....[117]....
        /*0ea4*/ 	.word	0x00027ce0


	//   ....[118]....
        /*0ea8*/ 	.word	0x00027cf0


	//   ....[119]....
        /*0eac*/ 	.word	0x00027d40


	//   ....[120]....
        /*0eb0*/ 	.word	0x00028550


	//   ....[121]....
        /*0eb4*/ 	.word	0x00028590


	//   ....[122]....
        /*0eb8*/ 	.word	0x000285c0


	//   ....[123]....
        /*0ebc*/ 	.word	0x00028680


	//   ....[124]....
        /*0ec0*/ 	.word	0x000286b0


	//   ....[125]....
        /*0ec4*/ 	.word	0x00028700


	//   ....[126]....
        /*0ec8*/ 	.word	0x00028730


	//   ....[127]....
        /*0ecc*/ 	.word	0x00028780


	//   ....[128]....
        /*0ed0*/ 	.word	0x000287b0


	//   ....[129]....
        /*0ed4*/ 	.word	0x00028820


	//   ....[130]....
        /*0ed8*/ 	.word	0x00028b20


	//   ....[131]....
        /*0edc*/ 	.word	0x00028b50


	//   ....[132]....
        /*0ee0*/ 	.word	0x00028c10


	//   ....[133]....
        /*0ee4*/ 	.word	0x00028c20


	//   ....[134]....
        /*0ee8*/ 	.word	0x00028cd0


	//   ....[135]....
        /*0eec*/ 	.word	0x00028ce0


	//   ....[136]....
        /*0ef0*/ 	.word	0x00028d90


	//   ....[137]....
        /*0ef4*/ 	.word	0x00028da0


	//   ....[138]....
        /*0ef8*/ 	.word	0x00028db0


	//   ....[139]....
        /*0efc*/ 	.word	0x00028e60


	//   ....[140]....
        /*0f00*/ 	.word	0x00029410


	//   ....[141]....
        /*0f04*/ 	.word	0x00029450


	//   ....[142]....
        /*0f08*/ 	.word	0x000294e0


	//   ....[143]....
        /*0f0c*/ 	.word	0x00029510


	//   ....[144]....
        /*0f10*/ 	.word	0x000295a0


	//   ....[145]....
        /*0f14*/ 	.word	0x000295d0


	//   ....[146]....
        /*0f18*/ 	.word	0x00029660


	//   ....[147]....
        /*0f1c*/ 	.word	0x00029690


	//   ....[148]....
        /*0f20*/ 	.word	0x000296a0


	//   ....[149]....
        /*0f24*/ 	.word	0x00029730


	//   ....[150]....
        /*0f28*/ 	.word	0x00029bd0


	//   ....[151]....
        /*0f2c*/ 	.word	0x00029c00


	//   ....[152]....
        /*0f30*/ 	.word	0x00029c60


	//   ....[153]....
        /*0f34*/ 	.word	0x00029c90


	//   ....[154]....
        /*0f38*/ 	.word	0x00029cc0


	//   ....[155]....
        /*0f3c*/ 	.word	0x00029cf0


	//   ....[156]....
        /*0f40*/ 	.word	0x00029d20


	//   ....[157]....
        /*0f44*/ 	.word	0x00029d50


	//   ....[158]....
        /*0f48*/ 	.word	0x00029f00


	//   ....[159]....
        /*0f4c*/ 	.word	0x00029f30


	//   ....[160]....
        /*0f50*/ 	.word	0x00029f60


	//   ....[161]....
        /*0f54*/ 	.word	0x00029f90


	//   ....[162]....
        /*0f58*/ 	.word	0x00029fc0


	//   ....[163]....
        /*0f5c*/ 	.word	0x00029ff0


	//   ....[164]....
        /*0f60*/ 	.word	0x0002a0b0


	//   ....[165]....
        /*0f64*/ 	.word	0x0002a0d0


	//   ....[166]....
        /*0f68*/ 	.word	0x0002a0e0


	//   ....[167]....
        /*0f6c*/ 	.word	0x0002a140


	//   ....[168]....
        /*0f70*/ 	.word	0x0002a760


	//   ....[169]....
        /*0f74*/ 	.word	0x0002aa80


	//   ....[170]....
        /*0f78*/ 	.word	0x0002ab10


	//   ....[171]....
        /*0f7c*/ 	.word	0x0002abb0


	//   ....[172]....
        /*0f80*/ 	.word	0x0002ac40


	//   ....[173]....
        /*0f84*/ 	.word	0x0002ace0


	//   ....[174]....
        /*0f88*/ 	.word	0x0002ad70


	//   ....[175]....
        /*0f8c*/ 	.word	0x0002ae60


	//   ....[176]....
        /*0f90*/ 	.word	0x0002aef0


	//   ....[177]....
        /*0f94*/ 	.word	0x0002af90


	//   ....[178]....
        /*0f98*/ 	.word	0x0002b020


	//   ....[179]....
        /*0f9c*/ 	.word	0x0002b0c0


	//   ....[180]....
        /*0fa0*/ 	.word	0x0002b150


	//   ....[181]....
        /*0fa4*/ 	.word	0x0002b240


	//   ....[182]....
        /*0fa8*/ 	.word	0x0002b2d0


	//   ....[183]....
        /*0fac*/ 	.word	0x0002b370


	//   ....[184]....
        /*0fb0*/ 	.word	0x0002b400


	//   ....[185]....
        /*0fb4*/ 	.word	0x0002b4a0


	//   ....[186]....
        /*0fb8*/ 	.word	0x0002b530


	//   ....[187]....
        /*0fbc*/ 	.word	0x0002b620


	//   ....[188]....
        /*0fc0*/ 	.word	0x0002b6b0


	//   ....[189]....
        /*0fc4*/ 	.word	0x0002b700


	//   ....[190]....
        /*0fc8*/ 	.word	0x0002b750


	//   ....[191]....
        /*0fcc*/ 	.word	0x0002b840


	//   ....[192]....
        /*0fd0*/ 	.word	0x0002b8d0


	//   ....[193]....
        /*0fd4*/ 	.word	0x0002b920


	//   ....[194]....
        /*0fd8*/ 	.word	0x0002b970


	//   ....[195]....
        /*0fdc*/ 	.word	0x0002bbd0


	//   ....[196]....
        /*0fe0*/ 	.word	0x0002beb0


	//   ....[197]....
        /*0fe4*/ 	.word	0x0002bfa0


	//   ....[198]....
        /*0fe8*/ 	.word	0x0002c080


	//   ....[199]....
        /*0fec*/ 	.word	0x0002c1d0


	//   ....[200]....
        /*0ff0*/ 	.word	0x0002c220


	//   ....[201]....
        /*0ff4*/ 	.word	0x0002c330


	//   ....[202]....
        /*0ff8*/ 	.word	0x0002c390


	//   ....[203]....
        /*0ffc*/ 	.word	0x0002c4a0


	//   ....[204]....
        /*1000*/ 	.word	0x0002c500


	//   ....[205]....
        /*1004*/ 	.word	0x0002c600


	//   ....[206]....
        /*1008*/ 	.word	0x0002c650


	//   ....[207]....
        /*100c*/ 	.word	0x0002c700


	//   ....[208]....
        /*1010*/ 	.word	0x0002c760


	//   ....[209]....
        /*1014*/ 	.word	0x0002c890


	//   ....[210]....
        /*1018*/ 	.word	0x0002c8e0


	//   ....[211]....
        /*101c*/ 	.word	0x0002ca20


	//   ....[212]....
        /*1020*/ 	.word	0x0002ca70


	//   ....[213]....
        /*1024*/ 	.word	0x0002cbb0


	//   ....[214]....
        /*1028*/ 	.word	0x0002cc00


	//   ....[215]....
        /*102c*/ 	.word	0x0002cd40


	//   ....[216]....
        /*1030*/ 	.word	0x0002cd90


	//   ....[217]....
        /*1034*/ 	.word	0x0002ced0


	//   ....[218]....
        /*1038*/ 	.word	0x0002cf20


	//   ....[219]....
        /*103c*/ 	.word	0x0002d060


	//   ....[220]....
        /*1040*/ 	.word	0x0002d0b0


	//   ....[221]....
        /*1044*/ 	.word	0x0002d1d0


	//   ....[222]....
        /*1048*/ 	.word	0x0002d220


	//   ....[223]....
        /*104c*/ 	.word	0x0002d350


	//   ....[224]....
        /*1050*/ 	.word	0x0002d420


	//   ....[225]....
        /*1054*/ 	.word	0x0002d590


	//   ....[226]....
        /*1058*/ 	.word	0x0002d5e0


	//   ....[227]....
        /*105c*/ 	.word	0x0002d6e0


	//   ....[228]....
        /*1060*/ 	.word	0x0002d730


	//   ....[229]....
        /*1064*/ 	.word	0x0002d830


	//   ....[230]....
        /*1068*/ 	.word	0x0002d880


	//   ....[231]....
        /*106c*/ 	.word	0x0002d9b0


	//   ....[232]....
        /*1070*/ 	.word	0x0002da00


	//   ....[233]....
        /*1074*/ 	.word	0x0002daf0


	//   ....[234]....
        /*1078*/ 	.word	0x0002db90


	//   ....[235]....
        /*107c*/ 	.word	0x0002dcd0


	//   ....[236]....
        /*1080*/ 	.word	0x0002dd20


	//   ....[237]....
        /*1084*/ 	.word	0x0002de60


	//   ....[238]....
        /*1088*/ 	.word	0x0002deb0


	//   ....[239]....
        /*108c*/ 	.word	0x0002dff0


	//   ....[240]....
        /*1090*/ 	.word	0x0002e040


	//   ....[241]....
        /*1094*/ 	.word	0x0002e180


	//   ....[242]....
        /*1098*/ 	.word	0x0002e1d0


	//   ....[243]....
        /*109c*/ 	.word	0x0002e2c0


	//   ....[244]....
        /*10a0*/ 	.word	0x0002e380


	//   ....[245]....
        /*10a4*/ 	.word	0x0002e510


	//   ....[246]....
        /*10a8*/ 	.word	0x0002e560


	//   ....[247]....
        /*10ac*/ 	.word	0x0002e690


	//   ....[248]....
        /*10b0*/ 	.word	0x0002e6e0


	//   ....[249]....
        /*10b4*/ 	.word	0x0002e810


	//   ....[250]....
        /*10b8*/ 	.word	0x0002e860


	//   ....[251]....
        /*10bc*/ 	.word	0x0002e990


	//   ....[252]....
        /*10c0*/ 	.word	0x0002e9e0


	//   ....[253]....
        /*10c4*/ 	.word	0x0002ea70


	//   ....[254]....
        /*10c8*/ 	.word	0x0002eb10


	//   ....[255]....
        /*10cc*/ 	.word	0x0002eca0


	//   ....[0]....
        /*10d0*/ 	.word	0x0002ed10


	//   ....[1]....
        /*10d4*/ 	.word	0x0002ed80


	//   ....[2]....
        /*10d8*/ 	.word	0x0002edf0


	//   ....[3]....
        /*10dc*/ 	.word	0x0002ee60


	//   ....[4]....
        /*10e0*/ 	.word	0x0002eee0


	//   ....[5]....
        /*10e4*/ 	.word	0x0002ef60


	//   ....[6]....
        /*10e8*/ 	.word	0x0002eff0


	//   ....[7]....
        /*10ec*/ 	.word	0x0002f060


	//   ....[8]....
        /*10f0*/ 	.word	0x0002f0d0


	//   ....[9]....
        /*10f4*/ 	.word	0x0002f140


	//   ....[10]....
        /*10f8*/ 	.word	0x0002f1c0


	//   ....[11]....
        /*10fc*/ 	.word	0x0002f230


	//   ....[12]....
        /*1100*/ 	.word	0x0002f2d0


	//   ....[13]....
        /*1104*/ 	.word	0x0002f320


	//   ....[14]....
        /*1108*/ 	.word	0x0002f3b0


	//   ....[15]....
        /*110c*/ 	.word	0x0002f4e0


	//----- nvinfo : EIATTR_REG_RECONFIG
	.align		4
.L_385:
        /*1110*/ 	.byte	0x01, 0x54
	.zero		2


	//----- nvinfo : EIATTR_SYSCALL_OFFSETS
	.align		4
        /*1114*/ 	.byte	0x04, 0x46
        /*1116*/ 	.short	(.L_387 - .L_386)


	//   ....[0]....
.L_386:
        /*1118*/ 	.word	0x00002380


	//   ....[1]....
        /*111c*/ 	.word	0x000024d0


	//   ....[2]....
        /*1120*/ 	.word	0x0000c640


	//   ....[3]....
        /*1124*/ 	.word	0x0000c9d0


	//   ....[4]....
        /*1128*/ 	.word	0x00026360


	//   ....[5]....
        /*112c*/ 	.word	0x000264b0


	//   ....[6]....
        /*1130*/ 	.word	0x000265a0


	//   ....[7]....
        /*1134*/ 	.word	0x00027480


	//----- nvinfo : EIATTR_MBARRIER_INSTR_OFFSETS
	.align		4
.L_387:
        /*1138*/ 	.byte	0x04, 0x39
        /*113a*/ 	.short	(.L_389 - .L_388)


	//   ....[0]....
.L_388:
        /*113c*/ 	.word	0x00000270
        /*1140*/ 	.word	0x000000ff
        /*1144*/ 	.word	0x00038800
        /*1148*/ 	.short	0x0100
        /*114a*/ 	.byte	0x08
	.zero		1


	//   ....[1]....
        /*114c*/ 	.word	0x00000280
        /*1150*/ 	.word	0x000000ff
        /*1154*/ 	.word	0x00038820
        /*1158*/ 	.short	0x0100
        /*115a*/ 	.byte	0x08
	.zero		1


	//   ....[2]....
        /*115c*/ 	.word	0x00000370
        /*1160*/ 	.word	0x000000ff
        /*1164*/ 	.word	0x00038830
        /*1168*/ 	.short	0x0100
        /*116a*/ 	.byte	0x08
	.zero		1


	//   ....[3]....
        /*116c*/ 	.word	0x00000380
        /*1170*/ 	.word	0x000000ff
        /*1174*/ 	.word	0x00038840
        /*1178*/ 	.short	0x0100
        /*117a*/ 	.byte	0x08
	.zero		1


	//   ....[4]....
        /*117c*/ 	.word	0x00000390
        /*1180*/ 	.word	0x000000ff
        /*1184*/ 	.word	0x00038838
        /*1188*/ 	.short	0x0100
        /*118a*/ 	.byte	0x08
	.zero		1


	//   ....[5]....
        /*118c*/ 	.word	0x000003a0
        /*1190*/ 	.word	0x000000ff
        /*1194*/ 	.word	0x00038848
        /*1198*/ 	.short	0x0100
        /*119a*/ 	.byte	0x08
	.zero		1


	//   ....[6]....
        /*119c*/ 	.word	0x000004d0
        /*11a0*/ 	.word	0x000000ff
        /*11a4*/ 	.word	0x00038850
        /*11a8*/ 	.short	0x0100
        /*11aa*/ 	.byte	0x08
	.zero		1


	//   ....[7]....
        /*11ac*/ 	.word	0x000004e0
        /*11b0*/ 	.word	0x000000ff
        /*11b4*/ 	.word	0x00038860
        /*11b8*/ 	.short	0x0100
        /*11ba*/ 	.byte	0x08
	.zero		1


	//   ....[8]....
        /*11bc*/ 	.word	0x000004f0
        /*11c0*/ 	.word	0x000000ff
        /*11c4*/ 	.word	0x00038858
        /*11c8*/ 	.short	0x0100
        /*11ca*/ 	.byte	0x08
	.zero		1


	//   ....[9]....
        /*11cc*/ 	.word	0x00000500
        /*11d0*/ 	.word	0x000000ff
        /*11d4*/ 	.word	0x00038868
        /*11d8*/ 	.short	0x0100
        /*11da*/ 	.byte	0x08
	.zero		1


	//   ....[10]....
        /*11dc*/ 	.word	0x000005f0
        /*11e0*/ 	.word	0x000000ff
        /*11e4*/ 	.word	0x00038870
        /*11e8*/ 	.short	0x0100
        /*11ea*/ 	.byte	0x06
	.zero		1


	//   ....[11]....
        /*11ec*/ 	.word	0x00000600
        /*11f0*/ 	.word	0x000000ff
        /*11f4*/ 	.word	0x00038880
        /*11f8*/ 	.short	0x0100
        /*11fa*/ 	.byte	0x06
	.zero		1


	//   ....[12]....
        /*11fc*/ 	.word	0x00000610
        /*1200*/ 	.word	0x000000ff
        /*1204*/ 	.word	0x00038878
        /*1208*/ 	.short	0x0100
        /*120a*/ 	.byte	0x06
	.zero		1


	//   ....[13]....
        /*120c*/ 	.word	0x00000620
        /*1210*/ 	.word	0x000000ff
        /*1214*/ 	.word	0x00038888
        /*1218*/ 	.short	0x0100
        /*121a*/ 	.byte	0x06
	.zero		1


	//   ....[14]....
        /*121c*/ 	.word	0x00000750
        /*1220*/ 	.word	0x000000ff
        /*1224*/ 	.word	0x00038890
        /*1228*/ 	.short	0x0100
        /*122a*/ 	.byte	0x08
	.zero		1


	//   ....[15]....
        /*122c*/ 	.word	0x00000760
        /*1230*/ 	.word	0x000000ff
        /*1234*/ 	.word	0x000388a0
        /*1238*/ 	.short	0x0100
        /*123a*/ 	.byte	0x08
	.zero		1


	//   ....[16]....
        /*123c*/ 	.word	0x00000770
        /*1240*/ 	.word	0x000000ff
        /*1244*/ 	.word	0x00038898
        /*1248*/ 	.short	0x0100
        /*124a*/ 	.byte	0x08
	.zero		1


	//   ....[17]....
        /*124c*/ 	.word	0x00000780
        /*1250*/ 	.word	0x000000ff
        /*1254*/ 	.word	0x000388a8
        /*1258*/ 	.short	0x0100
        /*125a*/ 	.byte	0x08
	.zero		1


	//   ....[18]....
        /*125c*/ 	.word	0x000008b0
        /*1260*/ 	.word	0x000000ff
        /*1264*/ 	.word	0x000388b0
        /*1268*/ 	.short	0x0100
        /*126a*/ 	.byte	0x08
	.zero		1


	//   ....[19]....
        /*126c*/ 	.word	0x000008c0
        /*1270*/ 	.word	0x000000ff
        /*1274*/ 	.word	0x000388c0
        /*1278*/ 	.short	0x0100
        /*127a*/ 	.byte	0x08
	.zero		1


	//   ....[20]....
        /*127c*/ 	.word	0x000008d0
        /*1280*/ 	.word	0x000000ff
        /*1284*/ 	.word	0x000388b8
        /*1288*/ 	.short	0x0100
        /*128a*/ 	.byte	0x08
	.zero		1


	//   ....[21]....
        /*128c*/ 	.word	0x000008e0
        /*1290*/ 	.word	0x000000ff
        /*1294*/ 	.word	0x000388c8
        /*1298*/ 	.short	0x0100
        /*129a*/ 	.byte	0x08
	.zero		1


	//   ....[22]....
        /*129c*/ 	.word	0x00004000
        /*12a0*/ 	.word	0x00000057
        /*12a4*/ 	.word	0x00038890
        /*12a8*/ 	.short	0x010a
        /*12aa*/ 	.byte	0x3f
	.zero		1


	//   ....[23]....
        /*12ac*/ 	.word	0x00007970
        /*12b0*/ 	.word	0x00000057
        /*12b4*/ 	.word	0x00038890
        /*12b8*/ 	.short	0x010a
        /*12ba*/ 	.byte	0x3f
	.zero		1


	//   ....[24]....
        /*12bc*/ 	.word	0x0000ad90
        /*12c0*/ 	.word	0x00000057
        /*12c4*/ 	.word	0x00038890
        /*12c8*/ 	.short	0x010a
        /*12ca*/ 	.byte	0x3f
	.zero		1


	//   ....[25]....
        /*12cc*/ 	.word	0x0000b570
        /*12d0*/ 	.word	0x0000000b
        /*12d4*/ 	.word	0x00000000
        /*12d8*/ 	.short	0x0101
        /*12da*/ 	.byte	0x3f
	.zero		1


	//   ....[26]....
        /*12dc*/ 	.word	0x0000b5b0
        /*12e0*/ 	.word	0x00000057
        /*12e4*/ 	.word	0x000388b0
        /*12e8*/ 	.short	0x010a
        /*12ea*/ 	.byte	0x3f
	.zero		1


	//   ....[27]....
        /*12ec*/ 	.word	0x0000bce0
        /*12f0*/ 	.word	0x00000057
        /*12f4*/ 	.word	0x00000000
        /*12f8*/ 	.short	0x0101
        /*12fa*/ 	.byte	0x3f
	.zero		1


	//   ....[28]....
        /*12fc*/ 	.word	0x0000c6d0
        /*1300*/ 	.word	0x00000017
        /*1304*/ 	.word	0x00038800
        /*1308*/ 	.short	0x010a
        /*130a*/ 	.byte	0x3f
	.zero		1


	//   ....[29]....
        /*130c*/ 	.word	0x0000c720
        /*1310*/ 	.word	0x00000017
        /*1314*/ 	.word	0x00038800
        /*1318*/ 	.short	0x010a
        /*131a*/ 	.byte	0x3f
	.zero		1


	//   ....[30]....
        /*131c*/ 	.word	0x0000cf10
        /*1320*/ 	.word	0x00000017
        /*1324*/ 	.word	0x00038800
        /*1328*/ 	.short	0x010a
        /*132a*/ 	.byte	0x3f
	.zero		1


	//   ....[31]....
        /*132c*/ 	.word	0x000102b0
        /*1330*/ 	.word	0x00000017
        /*1334*/ 	.word	0x00038800
        /*1338*/ 	.short	0x010a
        /*133a*/ 	.byte	0x3f
	.zero		1


	//   ....[32]....
        /*133c*/ 	.word	0x00013af0
        /*1340*/ 	.word	0x00000000
        /*1344*/ 	.word	0x00038830
        /*1348*/ 	.short	0x010a
        /*134a*/ 	.byte	0x3f
	.zero		1


	//   ....[33]....
        /*134c*/ 	.word	0x00013b40
        /*1350*/ 	.word	0x00000000
        /*1354*/ 	.word	0x00038830
        /*1358*/ 	.short	0x010a
        /*135a*/ 	.byte	0x3f
	.zero		1


	//   ....[34]....
        /*135c*/ 	.word	0x000176c0
        /*1360*/ 	.word	0x00000000
        /*1364*/ 	.word	0x00000000
        /*1368*/ 	.short	0x0101
        /*136a*/ 	.byte	0x3f
	.zero		1


	//   ....[35]....
        /*136c*/ 	.word	0x00018900
        /*1370*/ 	.word	0x00000009
        /*1374*/ 	.word	0x00038830
        /*1378*/ 	.short	0x010a
        /*137a*/ 	.byte	0x3f
	.zero		1


	//   ....[36]....
        /*137c*/ 	.word	0x00018990
        /*1380*/ 	.word	0x00000009
        /*1384*/ 	.word	0x00038830
        /*1388*/ 	.short	0x010a
        /*138a*/ 	.byte	0x3f
	.zero		1


	//   ....[37]....
        /*138c*/ 	.word	0x0001c090
        /*1390*/ 	.word	0x00000006
        /*1394*/ 	.word	0x00038850
        /*1398*/ 	.short	0x010a
        /*139a*/ 	.byte	0x3f
	.zero		1


	//   ....[38]....
        /*139c*/ 	.word	0x0001c0e0
        /*13a0*/ 	.word	0x00000006
        /*13a4*/ 	.word	0x00038850
        /*13a8*/ 	.short	0x010a
        /*13aa*/ 	.byte	0x3f
	.zero		1


	//   ....[39]....
        /*13ac*/ 	.word	0x0001cc00
        /*13b0*/ 	.word	0x00000009
        /*13b4*/ 	.word	0x00000000
        /*13b8*/ 	.short	0x0101
        /*13ba*/ 	.byte	0x3f
	.zero		1


	//   ....[40]....
        /*13bc*/ 	.word	0x0001cff0
        /*13c0*/ 	.word	0x00000006
        /*13c4*/ 	.word	0x00000000
        /*13c8*/ 	.short	0x0101
        /*13ca*/ 	.byte	0x3f
	.zero		1


	//   ....[41]....
        /*13cc*/ 	.word	0x0001d9a0
        /*13d0*/ 	.word	0x00000002
        /*13d4*/ 	.word	0x00038850
        /*13d8*/ 	.short	0x010a
        /*13da*/ 	.byte	0x3f
	.zero		1


	//   ....[42]....
        /*13dc*/ 	.word	0x0001d9f0
        /*13e0*/ 	.word	0x00000002
        /*13e4*/ 	.word	0x00038850
        /*13e8*/ 	.short	0x010a
        /*13ea*/ 	.byte	0x3f
	.zero		1


	//   ....[43]....
        /*13ec*/ 	.word	0x0001e680
        /*13f0*/ 	.word	0x00000002
        /*13f4*/ 	.word	0x00000000
        /*13f8*/ 	.short	0x0101
        /*13fa*/ 	.byte	0x3f
	.zero		1


	//   ....[44]....
        /*13fc*/ 	.word	0x000202f0
        /*1400*/ 	.word	0x00000014
        /*1404*/ 	.word	0x00000000
        /*1408*/ 	.short	0x0101
        /*140a*/ 	.byte	0x3f
	.zero		1


	//   ....[45]....
        /*140c*/ 	.word	0x00020fb0
        /*1410*/ 	.word	0x00000038
        /*1414*/ 	.word	0x00000000
        /*1418*/ 	.short	0x0101
        /*141a*/ 	.byte	0x3f
	.zero		1


	//   ....[46]....
        /*141c*/ 	.word	0x000247b0
        /*1420*/ 	.word	0x00000010
        /*1424*/ 	.word	0x00038820
        /*1428*/ 	.short	0x010a
        /*142a*/ 	.byte	0x3f
	.zero		1


	//   ....[47]....
        /*142c*/ 	.word	0x00024840
        /*1430*/ 	.word	0x0000000c
        /*1434*/ 	.word	0x000388a0
        /*1438*/ 	.short	0x010a
        /*143a*/ 	.byte	0x3f
	.zero		1


	//   ....[48]....
        /*143c*/ 	.word	0x00024d90
        /*1440*/ 	.word	0x0000000c
        /*1444*/ 	.word	0x000388c0
        /*1448*/ 	.short	0x010a
        /*144a*/ 	.byte	0x3f
	.zero		1


	//   ....[49]....
        /*144c*/ 	.word	0x000253a0
        /*1450*/ 	.word	0x0000000b
        /*1454*/ 	.word	0x000388a0
        /*1458*/ 	.short	0x010a
        /*145a*/ 	.byte	0x3f
	.zero		1


	//   ....[50]....
        /*145c*/ 	.word	0x000258e0
        /*1460*/ 	.word	0x0000000b
        /*1464*/ 	.word	0x000388c0
        /*1468*/ 	.short	0x010a
        /*146a*/ 	.byte	0x3f
	.zero		1


	//   ....[51]....
        /*146c*/ 	.word	0x00026b60
        /*1470*/ 	.word	0x00000005
        /*1474*/ 	.word	0x00038840
        /*1478*/ 	.short	0x010a
        /*147a*/ 	.byte	0x3f
	.zero		1


	//   ....[52]....
        /*147c*/ 	.word	0x00027170
        /*1480*/ 	.word	0x00000005
        /*1484*/ 	.word	0x00038830
        /*1488*/ 	.short	0x0107
        /*148a*/ 	.byte	0x3f
	.zero		1


	//   ....[53]....
        /*148c*/ 	.word	0x00027250
        /*1490*/ 	.word	0x00000005
        /*1494*/ 	.word	0x00038830
        /*1498*/ 	.short	0x0101
        /*149a*/ 	.byte	0x3f
	.zero		1


	//   ....[54]....
        /*149c*/ 	.word	0x00027e80
        /*14a0*/ 	.word	0x00000010
        /*14a4*/ 	.word	0x00038800
        /*14a8*/ 	.short	0x0107
        /*14aa*/ 	.byte	0x3f
	.zero		1


	//   ....[55]....
        /*14ac*/ 	.word	0x00027fa0
        /*14b0*/ 	.word	0x00000010
        /*14b4*/ 	.word	0x00038800
        /*14b8*/ 	.short	0x0101
        /*14ba*/ 	.byte	0x3f
	.zero		1


	//   ....[56]....
        /*14bc*/ 	.word	0x00027fc0
        /*14c0*/ 	.word	0x00000010
        /*14c4*/ 	.word	0x00038820
        /*14c8*/ 	.short	0x010a
        /*14ca*/ 	.byte	0x3f
	.zero		1


	//   ....[57]....
        /*14cc*/ 	.word	0x000283c0
        /*14d0*/ 	.word	0x00000006
        /*14d4*/ 	.word	0x00038840
        /*14d8*/ 	.short	0x010a
        /*14da*/ 	.byte	0x3f
	.zero		1


	//   ....[58]....
        /*14dc*/ 	.word	0x00028940
        /*14e0*/ 	.word	0x00000006
        /*14e4*/ 	.word	0x00038830
        /*14e8*/ 	.short	0x0107
        /*14ea*/ 	.byte	0x3f
	.zero		1


	//   ....[59]....
        /*14ec*/ 	.word	0x00028a00
        /*14f0*/ 	.word	0x00000006
        /*14f4*/ 	.word	0x00038830
        /*14f8*/ 	.short	0x0101
        /*14fa*/ 	.byte	0x3f
	.zero		1


	//   ....[60]....
        /*14fc*/ 	.word	0x00028a60
        /*1500*/ 	.word	0x00000006
        /*1504*/ 	.word	0x00038860
        /*1508*/ 	.short	0x010a
        /*150a*/ 	.byte	0x3f
	.zero		1


	//   ....[61]....
        /*150c*/ 	.word	0x00028f90
        /*1510*/ 	.word	0x00000006
        /*1514*/ 	.word	0x00038850
        /*1518*/ 	.short	0x0107
        /*151a*/ 	.byte	0x3f
	.zero		1


	//   ....[62]....
        /*151c*/ 	.word	0x00029130
        /*1520*/ 	.word	0x00000006
        /*1524*/ 	.word	0x00038850
        /*1528*/ 	.short	0x0101
        /*152a*/ 	.byte	0x3f
	.zero		1


	//   ....[63]....
        /*152c*/ 	.word	0x00029360
        /*1530*/ 	.word	0x00000004
        /*1534*/ 	.word	0x00038860
        /*1538*/ 	.short	0x010a
        /*153a*/ 	.byte	0x3f
	.zero		1


	//   ....[64]....
        /*153c*/ 	.word	0x000298c0
        /*1540*/ 	.word	0x00000004
        /*1544*/ 	.word	0x00038850
        /*1548*/ 	.short	0x0107
        /*154a*/ 	.byte	0x3f
	.zero		1


	//   ....[65]....
        /*154c*/ 	.word	0x00029980
        /*1550*/ 	.word	0x00000004
        /*1554*/ 	.word	0x00038850
        /*1558*/ 	.short	0x0101
        /*155a*/ 	.byte	0x3f
	.zero		1


	//   ....[66]....
        /*155c*/ 	.word	0x0002a6e0
        /*1560*/ 	.word	0x00000005
        /*1564*/ 	.word	0x00038820
        /*1568*/ 	.short	0x010a
        /*156a*/ 	.byte	0x3f
	.zero		1


	//   ....[67]....
        /*156c*/ 	.word	0x0002a850
        /*1570*/ 	.word	0x00000003
        /*1574*/ 	.word	0x00038840
        /*1578*/ 	.short	0x010a
        /*157a*/ 	.byte	0x3f
	.zero		1


	//   ....[68]....
        /*157c*/ 	.word	0x0002a8f0
        /*1580*/ 	.word	0x00000017
        /*1584*/ 	.word	0x00038840
        /*1588*/ 	.short	0x010a
        /*158a*/ 	.byte	0x3f
	.zero		1


	//   ....[69]....
        /*158c*/ 	.word	0x0002a930
        /*1590*/ 	.word	0x00000003
        /*1594*/ 	.word	0x00038860
        /*1598*/ 	.short	0x010a
        /*159a*/ 	.byte	0x3f
	.zero		1


	//   ....[70]....
        /*159c*/ 	.word	0x0002a970
        /*15a0*/ 	.word	0x00000017
        /*15a4*/ 	.word	0x00038860
        /*15a8*/ 	.short	0x010a
        /*15aa*/ 	.byte	0x3f
	.zero		1


	//   ....[71]....
        /*15ac*/ 	.word	0x0002a9d0
        /*15b0*/ 	.word	0x00000057
        /*15b4*/ 	.word	0x00038890
        /*15b8*/ 	.short	0x010a
        /*15ba*/ 	.byte	0x3f
	.zero		1


	//   ....[72]....
        /*15bc*/ 	.word	0x0002adb0
        /*15c0*/ 	.word	0x00000057
        /*15c4*/ 	.word	0x00038890
        /*15c8*/ 	.short	0x010a
        /*15ca*/ 	.byte	0x3f
	.zero		1


	//   ....[73]....
        /*15cc*/ 	.word	0x0002b190
        /*15d0*/ 	.word	0x00000057
        /*15d4*/ 	.word	0x00038890
        /*15d8*/ 	.short	0x010a
        /*15da*/ 	.byte	0x3f
	.zero		1


	//   ....[74]....
        /*15dc*/ 	.word	0x0002b570
        /*15e0*/ 	.word	0x00000057
        /*15e4*/ 	.word	0x000388b0
        /*15e8*/ 	.short	0x010a
        /*15ea*/ 	.byte	0x3f
	.zero		1


	//   ....[75]....
        /*15ec*/ 	.word	0x0002b790
        /*15f0*/ 	.word	0x00000017
        /*15f4*/ 	.word	0x00038800
        /*15f8*/ 	.short	0x010a
        /*15fa*/ 	.byte	0x3f
	.zero		1


	//   ....[76]....
        /*15fc*/ 	.word	0x0002b9b0
        /*1600*/ 	.word	0x00000017
        /*1604*/ 	.word	0x00038800
        /*1608*/ 	.short	0x010a
        /*160a*/ 	.byte	0x3f
	.zero		1


	//   ....[77]....
        /*160c*/ 	.word	0x0002ba00
        /*1610*/ 	.word	0x00000000
        /*1614*/ 	.word	0x00038830
        /*1618*/ 	.short	0x010a
        /*161a*/ 	.byte	0x3f
	.zero		1


	//   ....[78]....
        /*161c*/ 	.word	0x0002ba50
        /*1620*/ 	.word	0x00000009
        /*1624*/ 	.word	0x00038830
        /*1628*/ 	.short	0x010a
        /*162a*/ 	.byte	0x3f
	.zero		1


	//   ....[79]....
        /*162c*/ 	.word	0x0002baa0
        /*1630*/ 	.word	0x00000006
        /*1634*/ 	.word	0x00038850
        /*1638*/ 	.short	0x010a
        /*163a*/ 	.byte	0x3f
	.zero		1


	//   ....[80]....
        /*163c*/ 	.word	0x0002baf0
        /*1640*/ 	.word	0x00000002
        /*1644*/ 	.word	0x00038850
        /*1648*/ 	.short	0x010a
        /*164a*/ 	.byte	0x3f
	.zero		1


	//   ....[81]....
        /*164c*/ 	.word	0x0002bc90
        /*1650*/ 	.word	0x00000010
        /*1654*/ 	.word	0x00038820
        /*1658*/ 	.short	0x010a
        /*165a*/ 	.byte	0x3f
	.zero		1


	//   ....[82]....
        /*165c*/ 	.word	0x0002bce0
        /*1660*/ 	.word	0x0000000c
        /*1664*/ 	.word	0x000388a0
        /*1668*/ 	.short	0x010a
        /*166a*/ 	.byte	0x3f
	.zero		1


	//   ....[83]....
        /*166c*/ 	.word	0x0002bd30
        /*1670*/ 	.word	0x0000000c
        /*1674*/ 	.word	0x000388c0
        /*1678*/ 	.short	0x010a
        /*167a*/ 	.byte	0x3f
	.zero		1


	//   ....[84]....
        /*167c*/ 	.word	0x0002bd80
        /*1680*/ 	.word	0x0000000b
        /*1684*/ 	.word	0x000388a0
        /*1688*/ 	.short	0x010a
        /*168a*/ 	.byte	0x3f
	.zero		1


	//   ....[85]....
        /*168c*/ 	.word	0x0002bdd0
        /*1690*/ 	.word	0x0000000b
        /*1694*/ 	.word	0x000388c0
        /*1698*/ 	.short	0x010a
        /*169a*/ 	.byte	0x3f
	.zero		1


	//   ....[86]....
        /*169c*/ 	.word	0x0002bef0
        /*16a0*/ 	.word	0x00000005
        /*16a4*/ 	.word	0x00038840
        /*16a8*/ 	.short	0x010a
        /*16aa*/ 	.byte	0x3f
	.zero		1


	//   ....[87]....
        /*16ac*/ 	.word	0x0002d250
        /*16b0*/ 	.word	0x00000010
        /*16b4*/ 	.word	0x00038820
        /*16b8*/ 	.short	0x010a
        /*16ba*/ 	.byte	0x3f
	.zero		1


	//   ....[88]....
        /*16bc*/ 	.word	0x0002d2a0
        /*16c0*/ 	.word	0x00000006
        /*16c4*/ 	.word	0x00038840
        /*16c8*/ 	.short	0x010a
        /*16ca*/ 	.byte	0x3f
	.zero		1


	//   ....[89]....
        /*16cc*/ 	.word	0x0002da40
        /*16d0*/ 	.word	0x00000006
        /*16d4*/ 	.word	0x00038860
        /*16d8*/ 	.short	0x010a
        /*16da*/ 	.byte	0x3f
	.zero		1


	//   ....[90]....
        /*16dc*/ 	.word	0x0002e210
        /*16e0*/ 	.word	0x00000004
        /*16e4*/ 	.word	0x00038860
        /*16e8*/ 	.short	0x010a
        /*16ea*/ 	.byte	0x3f
	.zero		1


	//   ....[91]....
        /*16ec*/ 	.word	0x0002f400
        /*16f0*/ 	.word	0x00000005
        /*16f4*/ 	.word	0x00038820
        /*16f8*/ 	.short	0x010a
        /*16fa*/ 	.byte	0x3f
	.zero		1


	//   ....[92]....
        /*16fc*/ 	.word	0x0002f5a0
        /*1700*/ 	.word	0x00000003
        /*1704*/ 	.word	0x00038840
        /*1708*/ 	.short	0x010a
        /*170a*/ 	.byte	0x3f
	.zero		1


	//   ....[93]....
        /*170c*/ 	.word	0x0002f5f0
        /*1710*/ 	.word	0x00000017
        /*1714*/ 	.word	0x00038840
        /*1718*/ 	.short	0x010a
        /*171a*/ 	.byte	0x3f
	.zero		1


	//   ....[94]....
        /*171c*/ 	.word	0x0002f640
        /*1720*/ 	.word	0x00000003
        /*1724*/ 	.word	0x00038860
        /*1728*/ 	.short	0x010a
        /*172a*/ 	.byte	0x3f
	.zero		1


	//----- nvinfo : EIATTR_NUM_MBARRIERS
	.align		4
.L_389:
        /*172c*/ 	.byte	0x03, 0x38
        /*172e*/ 	.short	0x0016


	//----- nvinfo : EIATTR_EXIT_INSTR_OFFSETS
	.align		4
        /*1730*/ 	.byte	0x04, 0x1c
        /*1732*/ 	.short	(.L_391 - .L_390)


	//   ....[0]....
.L_390:
        /*1734*/ 	.word	0x0002a9c0


	//----- nvinfo : EIATTR_MAX_THREADS
	.align		4
.L_391:
        /*1738*/ 	.byte	0x04, 0x05
        /*173a*/ 	.short	(.L_393 - .L_392)
.L_392:
        /*173c*/ 	.word	0x00000180
        /*1740*/ 	.word	0x00000001
        /*1744*/ 	.word	0x00000001


	//----- nvinfo : EIATTR_CRS_STACK_SIZE
	.align		4
.L_393:
        /*1748*/ 	.byte	0x04, 0x1e
        /*174a*/ 	.short	(.L_395 - .L_394)
.L_394:
        /*174c*/ 	.word	0x00000000


	//----- nvinfo : EIATTR_CBANK_PARAM_SIZE
	.align		4
.L_395:
        /*1750*/ 	.byte	0x03, 0x19
        /*1752*/ 	.short	0x0af0


	//----- nvinfo : EIATTR_PARAM_CBANK
	.align		4
        /*1754*/ 	.byte	0x04, 0x0a
        /*1756*/ 	.short	(.L_397 - .L_396)
	.align		4
.L_396:
        /*1758*/ 	.word	index@(.nv.constant0._ZN7cutlass13device_kernelIN5flash11enable_sm90INS1_16FlashAttnFwdSm90INS1_25CollectiveMainloopFwdSm90ILi2EN4cute5tupleIJNS5_1CILi1EEES8_S8_EEENS6_IJNS7_ILi128EEENS7_ILi80EEENS7_ILi256EEEEEELi256ENS_10bfloat16_tEfNS_4arch4Sm90ELb0ELb0ELb0ELb1ELb1ELb1ELb0ELb1ELb1ELb1ELb1ELb0EEENS1_21CollectiveEpilogueFwdINS6_IJSA_SC_SB_EEES9_SE_SG_Li256ELb1ELb1ELb1ELb0EEENS1_36VarlenDynamicPersistentTileSchedulerILi128ELi80ELi256ELi128ELb1ELb1ELb1ELb0ELb1ELb1EEEEEEEEEvNT_6ParamsE)
        /*175c*/ 	.short	0x0210
        /*175e*/ 	.short	0x0af0


	//----- nvinfo : EIATTR_SW_WAR
	.align		4
.L_397:
        /*1760*/ 	.byte	0x04, 0x36
        /*1762*/ 	.short	(.L_399 - .L_398)
.L_398:
        /*1764*/ 	.word	0x00000008
.L_399:


//--------------------- .nv.info._ZN7cutlass13device_kernelIN5flash11enable_sm90INS1_16FlashAttnFwdSm90INS1_25CollectiveMainloopFwdSm90ILi2EN4cute5tupleIJNS5_1CILi1EEES8_S8_EEENS6_IJNS7_ILi128EEENS7_ILi64EEENS7_ILi256EEEEEELi256ENS_10bfloat16_tEfNS_4arch4Sm90ELb0ELb1ELb0ELb0ELb1ELb0ELb0ELb1ELb1ELb1ELb1ELb0EEENS1_21CollectiveEpilogueFwdINS6_IJSA_SC_SB_EEES9_SE_SG_Li256ELb0ELb1ELb1ELb0EEENS1_19SingleTileSchedulerILb0ELb1ELb1ELi128EEEEEEEEEvNT_6ParamsE --------------------------
	.section	.nv.info._ZN7cutlass13device_kernelIN5flash11enable_sm90INS1_16FlashAttnFwdSm90INS1_25CollectiveMainloopFwdSm90ILi2EN4cute5tupleIJNS5_1CILi1EEES8_S8_EEENS6_IJNS7_ILi128EEENS7_ILi64EEENS7_ILi256EEEEEELi256ENS_10bfloat16_tEfNS_4arch4Sm90ELb0ELb1ELb0ELb0ELb1ELb0ELb0ELb1ELb1ELb1ELb1ELb0EEENS1_21CollectiveEpilogueFwdINS6_IJSA_SC_SB_EEES9_SE_SG_Li256ELb0ELb1ELb1ELb0EEENS1_19SingleTileSchedulerILb0ELb1ELb1ELi128EEEEEEEEEvNT_6ParamsE,"",@"SHT_CUDA_INFO"
	.sectionflags	@""
	.align	4


	//----- nvinfo : EIATTR_CUDA_API_VERSION
	.align		4
        /*0000*/ 	.byte	0x04, 0x37
        /*0002*/ 	.short	(.L_401 - .L_400)
.L_400:
        /*0004*/ 	.word	0x00000082


	//----- nvinfo : EIATTR_KPARAM_INFO
	.align		4
.L_401:
        /*0008*/ 	.byte	0x04, 0x17
        /*000a*/ 	.short	(.L_403 - .L_402)
.L_402:
        /*000c*/ 	.word	0x00000000
        /*0010*/ 	.short	0x0000
        /*0012*/ 	.short	0x0070
        /*0014*/ 	.byte	0x00, 0xf0, 0x01, 0x28


	//----- nvinfo : EIATTR_SPARSE_MMA_MASK
	.align		4
.L_403:
        /*0018*/ 	.byte	0x03, 0x50
        /*001a*/ 	.short	0x0000


	//----- nvinfo : EIATTR_MAXREG_COUNT
	.align		4
        /*001c*/ 	.byte	0x03, 0x1b
        /*001e*/ 	.short	0x00a8


	//----- nvinfo : EIATTR_NUM_BARRIERS
	.align		4
        /*0020*/ 	.byte	0x02, 0x4c
        /*0022*/ 	.byte	0x09
	.zero		1


	//----- nvinfo : EIATTR_EXTERNS
	.align		4
        /*0024*/ 	.byte	0x04, 0x0f
        /*0026*/ 	.short	(.L_405 - .L_404)


	//   ....[0]....
	.align		4
.L_404:
        /*0028*/ 	.word	index@(__assertfail)


	//----- nvinfo : EIATTR_ANNOTATIONS
	.align		4
.L_405:
        /*002c*/ 	.byte	0x04, 0x55
        /*002e*/ 	.short	(.L_407 - .L_406)


	//   ....[0]....
.L_406:
        /*0030*/ 	.word	0x00000001
        /*0034*/ 	.byte	0xb0, 0x08, 0x00, 0x00, 0x01, 0x00, 0x00, 0x00, 0xe0, 0x09, 0x00, 0x00, 0x01, 0x00, 0x00, 0x00
        /*0044*/ 	.byte	0x90, 0x19, 0x00, 0x00, 0x01, 0x00, 0x00, 0x00, 0x30, 0xcd, 0x00, 0x00, 0x01, 0x00, 0x00, 0x00
        /*0054*/ 	.byte	0x40, 0xef, 0x00, 0x00, 0x01, 0x00, 0x00, 0x00, 0xd0, 0x02, 0x01, 0x00, 0x01, 0x00, 0x00, 0x00
        /*0064*/ 	.byte	0x70, 0x04, 0x01, 0x00, 0x01, 0x00, 0x00, 0x00, 0x00, 0x19, 0x01, 0x00, 0x01, 0x00, 0x00, 0x00
        /*0074*/ 	.byte	0xa0, 0x2e, 0x01, 0x00


	//----- nvinfo : EIATTR_MERCURY_ISA_VERSION
	.align		4
.L_407:
        /*0078*/ 	.byte	0x03, 0x5f
        /*007a*/ 	.short	0x0101


	//----- nvinfo : EIATTR_INT_WARP_WIDE_INSTR_OFFSETS
	.align		4
        /*007c*/ 	.byte	0x04, 0x31
        /*007e*/ 	.short	(.L_409 - .L_408)


	//   ....[0]....
.L_408:
        /*0080*/ 	.word	0x000000c0


	//   ....[1]....
        /*0084*/ 	.word	0x000000d0


	//   ....[2]....
        /*0088*/ 	.word	0x00000170


	//----- nvinfo : EIATTR_COOP_GROUP_MASK_REGIDS
	.align		4
.L_409:
        /*008c*/ 	.byte	0x04, 0x29
        /*008e*/ 	.short	(.L_411 - .L_410)


	//   ....[0]....
.L_410:
        /*0090*/ 	.word	0xffffffff


	//   ....[1]....
        /*0094*/ 	.word	0xffffffff


	//   ....[2]....
        /*0098*/ 	.word	0xffffffff


	//   ....[3]....
        /*009c*/ 	.word	0xffffffff


	//   ....[4]....
        /*00a0*/ 	.word	0xffffffff


	//   ....[5]....
        /*00a4*/ 	.word	0xffffffff


	//   ....[6]....
        /*00a8*/ 	.word	0xffffffff


	//   ....[7]....
        /*00ac*/ 	.word	0xffffffff


	//   ....[8]....
        /*00b0*/ 	.word	0xffffffff


	//   ....[9]....
        /*00b4*/ 	.word	0xffffffff


	//   ....[10]....
        /*00b8*/ 	.word	0xffffffff


	//   ....[11]....
        /*00bc*/ 	.word	0xffffffff


	//   ....[12]....
        /*00c0*/ 	.word	0xffffffff


	//   ....[13]....
        /*00c4*/ 	.word	0xffffffff


	//   ....[14]....
        /*00c8*/ 	.word	0xffffffff


	//   ....[15]....
        /*00cc*/ 	.word	0xffffffff


	//   ....[16]....
        /*00d0*/ 	.word	0xffffffff


	//   ....[17]....
        /*00d4*/ 	.word	0xffffffff


	//   ....[18]....
        /*00d8*/ 	.word	0xffffffff


	//   ....[19]....
        /*00dc*/ 	.word	0xffffffff


	//   ....[20]....
        /*00e0*/ 	.word	0xffffffff


	//   ....[21]....
        /*00e4*/ 	.word	0xffffffff


	//   ....[22]....
        /*00e8*/ 	.word	0xffffffff


	//   ....[23]....
        /*00ec*/ 	.word	0xffffffff


	//   ....[24]....
        /*00f0*/ 	.word	0xffffffff


	//   ....[25]....
        /*00f4*/ 	.word	0xffffffff


	//   ....[26]....
        /*00f8*/ 	.word	0xffffffff


	//   ....[27]....
        /*00fc*/ 	.word	0xffffffff


	//   ....[28]....
        /*0100*/ 	.word	0xffffffff


	//   ....[29]....
        /*0104*/ 	.word	0xffffffff


	//   ....[30]....
        /*0108*/ 	.word	0xffffffff


	//   ....[31]....
        /*010c*/ 	.word	0xffffffff


	//   ....[32]....
        /*0110*/ 	.word	0xffffffff


	//   ....[33]....
        /*0114*/ 	.word	0xffffffff


	//   ....[34]....
        /*0118*/ 	.word	0xffffffff


	//   ....[35]....
        /*011c*/ 	.word	0xffffffff


	//   ....[36]....
        /*0120*/ 	.word	0xffffffff


	//   ....[37]....
        /*0124*/ 	.word	0xffffffff


	//   ....[38]....
        /*0128*/ 	.word	0xffffffff


	//   ....[39]....
        /*012c*/ 	.word	0xffffffff


	//   ....[40]....
        /*0130*/ 	.word	0xffffffff


	//   ....[41]....
        /*0134*/ 	.word	0xffffffff


	//   ....[42]....
        /*0138*/ 	.word	0xffffffff


	//   ....[43]....
        /*013c*/ 	.word	0xffffffff


	//   ....[44]....
        /*0140*/ 	.word	0xffffffff


	//   ....[45]....
        /*0144*/ 	.word	0xffffffff


	//   ....[46]....
        /*0148*/ 	.word	0xffffffff


	//   ....[47]....
        /*014c*/ 	.word	0xffffffff


	//   ....[48]....
        /*0150*/ 	.word	0xffffffff


	//   ....[49]....
        /*0154*/ 	.word	0xffffffff


	//   ....[50]....
        /*0158*/ 	.word	0xffffffff


	//   ....[51]....
        /*015c*/ 	.word	0xffffffff


	//   ....[52]....
        /*0160*/ 	.word	0xffffffff


	//   ....[53]....
        /*0164*/ 	.word	0xffffffff


	//   ....[54]....
        /*0168*/ 	.word	0xffffffff


	//   ....[55]....
        /*016c*/ 	.word	0xffffffff


	//   ....[56]....
        /*0170*/ 	.word	0xffffffff


	//   ....[57]....
        /*0174*/ 	.word	0xffffffff


	//   ....[58]....
        /*0178*/ 	.word	0xffffffff


	//   ....[59]....
        /*017c*/ 	.word	0xffffffff


	//   ....[60]....
        /*0180*/ 	.word	0xffffffff


	//   ....[61]....
        /*0184*/ 	.word	0xffffffff


	//   ....[62]....
        /*0188*/ 	.word	0xffffffff


	//   ....[63]....
        /*018c*/ 	.word	0xffffffff


	//   ....[64]....
        /*0190*/ 	.word	0xffffffff


	//   ....[65]....
        /*0194*/ 	.word	0xffffffff


	//   ....[66]....
        /*0198*/ 	.word	0xffffffff


	//   ....[67]....
        /*019c*/ 	.word	0xffffffff


	//   ....[68]....
        /*01a0*/ 	.word	0xffffffff


	//   ....[69]....
        /*01a4*/ 	.word	0xffffffff


	//   ....[70]....
        /*01a8*/ 	.word	0xffffffff


	//   ....[71]....
        /*01ac*/ 	.word	0xffffffff


	//   ....[72]....
        /*01b0*/ 	.word	0xffffffff


	//   ....[73]....
        /*01b4*/ 	.word	0xffffffff


	//   ....[74]....
        /*01b8*/ 	.word	0xffffffff


	//   ....[75]....
        /*01bc*/ 	.word	0xffffffff


	//   ....[76]....
        /*01c0*/ 	.word	0xffffffff


	//   ....[77]....
        /*01c4*/ 	.word	0xffffffff


	//   ....[78]....
        /*01c8*/ 	.word	0xffffffff


	//   ....[79]....
        /*01cc*/ 	.word	0xffffffff


	//   ....[80]....
        /*01d0*/ 	.word	0xffffffff


	//   ....[81]....
        /*01d4*/ 	.word	0xffffffff


	//   ....[82]....
        /*01d8*/ 	.word	0xffffffff


	//   ....[83]....
        /*01dc*/ 	.word	0xffffffff


	//   ....[84]....
        /*01e0*/ 	.word	0xffffffff


	//   ....[85]....
        /*01e4*/ 	.word	0xffffffff


	//   ....[86]....
        /*01e8*/ 	.word	0xffffffff


	//   ....[87]....
        /*01ec*/ 	.word	0xffffffff


	//   ....[88]....
        /*01f0*/ 	.word	0xffffffff


	//   ....[89]....
        /*01f4*/ 	.word	0xffffffff


	//   ....[90]....
        /*01f8*/ 	.word	0xffffffff


	//   ....[91]....
        /*01fc*/ 	.word	0x0500000f


	//   ....[92]....
        /*0200*/ 	.word	0x0500000f


	//   ....[93]....
        /*0204*/ 	.word	0x0500000f


	//   ....[94]....
        /*0208*/ 	.word	0x0500000f


	//   ....[95]....
        /*020c*/ 	.word	0x0500000f


	//   ....[96]....
        /*0210*/ 	.word	0x0500000f


	//   ....[97]....
        /*0214*/ 	.word	0x0500000f


	//   ....[98]....
        /*0218*/ 	.word	0x0500000f


	//   ....[99]....
        /*021c*/ 	.word	0x0500000f


	//   ....[100]....
        /*0220*/ 	.word	0x0500000f


	//   ....[101]....
        /*0224*/ 	.word	0x0500000f


	//   ....[102]....
        /*0228*/ 	.word	0x0500000f


	//   ....[103]....
        /*022c*/ 	.word	0x0500000f


	//   ....[104]....
        /*0230*/ 	.word	0x0500000f


	//   ....[105]....
        /*0234*/ 	.word	0x0500000f


	//   ....[106]....
        /*0238*/ 	.word	0x0500000f


	//   ....[107]....
        /*023c*/ 	.word	0x0500000f


	//   ....[108]....
        /*0240*/ 	.word	0x0500000f


	//   ....[109]....
        /*0244*/ 	.word	0x0500000f


	//   ....[110]....
        /*0248*/ 	.word	0x0500000f


	//   ....[111]....
        /*024c*/ 	.word	0x0500000f


	//   ....[112]....
        /*0250*/ 	.word	0x0500000f


	//   ....[113]....
        /*0254*/ 	.word	0x0500000f


	//   ....[114]....
        /*0258*/ 	.word	0x0500000f


	//   ....[115]....
        /*025c*/ 	.word	0x0500000f


	//   ....[116]....
        /*0260*/ 	.word	0x0500000f


	//   ....[117]....
        /*0264*/ 	.word	0x0500000f


	//   ....[118]....
        /*0268*/ 	.word	0x0500000f


	//   ....[119]....
        /*026c*/ 	.word	0x0500000f


	//   ....[120]....
        /*0270*/ 	.word	0x0500000f


	//   ....[121]....
        /*0274*/ 	.word	0x0500000f


	//   ....[122]....
        /*0278*/ 	.word	0x0500000f


	//   ....[123]....
        /*027c*/ 	.word	0x0500000f


	//   ....[124]....
        /*0280*/ 	.word	0x0500000f


	//   ....[125]....
        /*0284*/ 	.word	0x0500000f


	//   ....[126]....
        /*0288*/ 	.word	0x0500000f


	//   ....[127]....
        /*028c*/ 	.word	0x0500000f


	//   ....[128]....
        /*0290*/ 	.word	0x0500000f


	//   ....[129]....
        /*0294*/ 	.word	0x0500000f


	//   ....[130]....
        /*0298*/ 	.word	0x0500000f


	//   ....[131]....
        /*029c*/ 	.word	0x0500000f


	//   ....[132]....
        /*02a0*/ 	.word	0x0500000f


	//   ....[133]....
        /*02a4*/ 	.word	0x0500000f


	//   ....[134]....
        /*02a8*/ 	.word	0x0500000f


	//   ....[135]....
        /*02ac*/ 	.word	0x0500000f


	//   ....[136]....
        /*02b0*/ 	.word	0x0500000f


	//   ....[137]....
        /*02b4*/ 	.word	0x0500000f


	//   ....[138]....
        /*02b8*/ 	.word	0x0500000f


	//   ....[139]....
        /*02bc*/ 	.word	0x0500000f


	//   ....[140]....
        /*02c0*/ 	.word	0x0500000f


	//----- nvinfo : EIATTR_COOP_GROUP_INSTR_OFFSETS
	.align		4
.L_411:
        /*02c4*/ 	.byte	0x04, 0x28
        /*02c6*/ 	.short	(.L_413 - .L_412)


	//   ....[0]....
.L_412:
        /*02c8*/ 	.word	0x00000070


	//   ....[1]....
        /*02cc*/ 	.word	0x000000b0


	//   ....[2]....
        /*02d0*/ 	.word	0x000002d0


	//   ....[3]....
        /*02d4*/ 	.word	0x00000430


	//   ....[4]....
        /*02d8*/ 	.word	0x00000550


	//   ....[5]....
        /*02dc*/ 	.word	0x000006b0


	//   ....[6]....
        /*02e0*/ 	.word	0x00001770


	//   ....[7]....
        /*02e4*/ 	.word	0x00002770


	//   ....[8]....
        /*02e8*/ 	.word	0x00002a20


	//   ....[9]....
        /*02ec*/ 	.word	0x00003350


	//   ....[10]....
        /*02f0*/ 	.word	0x00003470


	//   ....[11]....
        /*02f4*/ 	.word	0x00003820


	//   ....[12]....
        /*02f8*/ 	.word	0x00003930


	//   ....[13]....
        /*02fc*/ 	.word	0x00005930


	//   ....[14]....
        /*0300*/ 	.word	0x00005b50


	//   ....[15]....
        /*0304*/ 	.word	0x00006280


	//   ....[16]....
        /*0308*/ 	.word	0x00006380


	//   ....[17]....
        /*030c*/ 	.word	0x00006700


	//   ....[18]....
        /*0310*/ 	.word	0x00006760


	//   ....[19]....
        /*0314*/ 	.word	0x000085d0


	//   ....[20]....
        /*0318*/ 	.word	0x000085e0


	//   ....[21]....
        /*031c*/ 	.word	0x00008640


	//   ....[22]....
        /*0320*/ 	.word	0x00008660


	//   ....[23]....
        /*0324*/ 	.word	0x0000a270


	//   ....[24]....
        /*0328*/ 	.word	0x0000a4d0


	//   ....[25]....
        /*032c*/ 	.word	0x0000ac20


	//   ....[26]....
        /*0330*/ 	.word	0x0000ad20


	//   ....[27]....
        /*0334*/ 	.word	0x0000b0a0


	//   ....[28]....
        /*0338*/ 	.word	0x0000b100


	//   ....[29]....
        /*033c*/ 	.word	0x0000c170


	//   ....[30]....
        /*0340*/ 	.word	0x0000c190


	//   ....[31]....
        /*0344*/ 	.word	0x0000c210


	//   ....[32]....
        /*0348*/ 	.word	0x0000c240


	//   ....[33]....
        /*034c*/ 	.word	0x0000d4d0


	//   ....[34]....
        /*0350*/ 	.word	0x0000d530


	//   ....[35]....
        /*0354*/ 	.word	0x0000d570


	//   ....[36]....
        /*0358*/ 	.word	0x0000d5b0


	//   ....[37]....
        /*035c*/ 	.word	0x0000d5e0


	//   ....[38]....
        /*0360*/ 	.word	0x0000d610


	//   ....[39]....
        /*0364*/ 	.word	0x0000e250


	//   ....[40]....
        /*0368*/ 	.word	0x0000e260


	//   ....[41]....
        /*036c*/ 	.word	0x0000f2b0


	//   ....[42]....
        /*0370*/ 	.word	0x00010960


	//   ....[43]....
        /*0374*/ 	.word	0x00010980


	//   ....[44]....
        /*0378*/ 	.word	0x00010990


	//   ....[45]....
        /*037c*/ 	.word	0x000109a0


	//   ....[46]....
        /*0380*/ 	.word	0x000109b0


	//   ....[47]....
        /*0384*/ 	.word	0x00010a20


	//   ....[48]....
        /*0388*/ 	.word	0x00010a50


	//   ....[49]....
        /*038c*/ 	.word	0x00010ab0


	//   ....[50]....
        /*0390*/ 	.word	0x000110e0


	//   ....[51]....
        /*0394*/ 	.word	0x00011110


	//   ....[52]....
        /*0398*/ 	.word	0x00011140


	//   ....[53]....
        /*039c*/ 	.word	0x00011160


	//   ....[54]....
        /*03a0*/ 	.word	0x00011170


	//   ....[55]....
        /*03a4*/ 	.word	0x00011200


	//   ....[56]....
        /*03a8*/ 	.word	0x00011230


	//   ....[57]....
        /*03ac*/ 	.word	0x000112a0


	//   ....[58]....
        /*03b0*/ 	.word	0x000112d0


	//   ....[59]....
        /*03b4*/ 	.word	0x00011340


	//   ....[60]....
        /*03b8*/ 	.word	0x00011370


	//   ....[61]....
        /*03bc*/ 	.word	0x000113e0


	//   ....[62]....
        /*03c0*/ 	.word	0x00011410


	//   ....[63]....
        /*03c4*/ 	.word	0x00011480


	//   ....[64]....
        /*03c8*/ 	.word	0x000114b0


	//   ....[65]....
        /*03cc*/ 	.word	0x00011510


	//   ....[66]....
        /*03d0*/ 	.word	0x00011d00


	//   ....[67]....
        /*03d4*/ 	.word	0x00011d30


	//   ....[68]....
        /*03d8*/ 	.word	0x00011d60


	//   ....[69]....
        /*03dc*/ 	.word	0x00011da0


	//   ....[70]....
        /*03e0*/ 	.word	0x00011dc0


	//   ....[71]....
        /*03e4*/ 	.word	0x00011de0


	//   ....[72]....
        /*03e8*/ 	.word	0x00011e10


	//   ....[73]....
        /*03ec*/ 	.word	0x00011e30


	//   ....[74]....
        /*03f0*/ 	.word	0x000121a0


	//   ....[75]....
        /*03f4*/ 	.word	0x000121c0


	//   ....[76]....
        /*03f8*/ 	.word	0x000121e0


	//   ....[77]....
        /*03fc*/ 	.word	0x00012280


	//   ....[78]....
        /*0400*/ 	.word	0x000122a0


	//   ....[79]....
        /*0404*/ 	.word	0x00012340


	//   ....[80]....
        /*0408*/ 	.word	0x00012360


	//   ....[81]....
        /*040c*/ 	.word	0x00012370


	//   ....[82]....
        /*0410*/ 	.word	0x000128a0


	//   ....[83]....
        /*0414*/ 	.word	0x000128d0


	//   ....[84]....
        /*0418*/ 	.word	0x00012900


	//   ....[85]....
        /*041c*/ 	.word	0x00012930


	//   ....[86]....
        /*0420*/ 	.word	0x00012a10


	//   ....[87]....
        /*0424*/ 	.word	0x00012a30


	//   ....[88]....
        /*0428*/ 	.word	0x00012a80


	//   ....[89]....
        /*042c*/ 	.word	0x00012af0


	//   ....[90]....
        /*0430*/ 	.word	0x00012e30


	//   ....[91]....
        /*0434*/ 	.word	0x00013490


	//   ....[92]....
        /*0438*/ 	.word	0x00013580


	//   ....[93]....
        /*043c*/ 	.word	0x00013620


	//   ....[94]....
        /*0440*/ 	.word	0x00013680


	//   ....[95]....
        /*0444*/ 	.word	0x00013760


	//   ....[96]....
        /*0448*/ 	.word	0x000137d0


	//   ....[97]....
        /*044c*/ 	.word	0x000138b0


	//   ....[98]....
        /*0450*/ 	.word	0x00013920


	//   ....[99]....
        /*0454*/ 	.word	0x000139f0


	//   ....[100]....
        /*0458*/ 	.word	0x00013a80


	//   ....[101]....
        /*045c*/ 	.word	0x00013ae0


	//   ....[102]....
        /*0460*/ 	.word	0x00013b80


	//   ....[103]....
        /*0464*/ 	.word	0x00013c60


	//   ....[104]....
        /*0468*/ 	.word	0x00013ce0


	//   ....[105]....
        /*046c*/ 	.word	0x00013dc0


	//   ....[106]....
        /*0470*/ 	.word	0x00013e40


	//   ....[107]....
        /*0474*/ 	.word	0x00013f20


	//   ....[108]....
        /*0478*/ 	.word	0x00013fa0


	//   ....[109]....
        /*047c*/ 	.word	0x00014080


	//   ....[110]....
        /*0480*/ 	.word	0x00014100


	//   ....[111]....
        /*0484*/ 	.word	0x000141e0


	//   ....[112]....
        /*0488*/ 	.word	0x00014260


	//   ....[113]....
        /*048c*/ 	.word	0x00014340


	//   ....[114]....
        /*0490*/ 	.word	0x000143b0


	//   ....[115]....
        /*0494*/ 	.word	0x00014480


	//   ....[116]....
        /*0498*/ 	.word	0x000145c0


	//   ....[117]....
        /*049c*/ 	.word	0x00014680


	//   ....[118]....
        /*04a0*/ 	.word	0x00014730


	//   ....[119]....
        /*04a4*/ 	.word	0x00014800


	//   ....[120]....
        /*04a8*/ 	.word	0x00014860


	//   ....[121]....
        /*04ac*/ 	.word	0x00014940


	//   ....[122]....
        /*04b0*/ 	.word	0x000149a0


	//   ....[123]....
        /*04b4*/ 	.word	0x00014ab0


	//   ....[124]....
        /*04b8*/ 	.word	0x00014b90


	//   ....[125]....
        /*04bc*/ 	.word	0x00014c30


	//   ....[126]....
        /*04c0*/ 	.word	0x00014c90


	//   ....[127]....
        /*04c4*/ 	.word	0x00014da0


	//   ....[128]....
        /*04c8*/ 	.word	0x00014e00


	//   ....[129]....
        /*04cc*/ 	.word	0x00014f10


	//   ....[130]....
        /*04d0*/ 	.word	0x00014f70


	//   ....[131]....
        /*04d4*/ 	.word	0x00015030


	//   ....[132]....
        /*04d8*/ 	.word	0x00015190


	//   ....[133]....
        /*04dc*/ 	.word	0x00015230


	//   ....[134]....
        /*04e0*/ 	.word	0x00015300


	//   ....[135]....
        /*04e4*/ 	.word	0x00015410


	//   ....[136]....
        /*04e8*/ 	.word	0x00015480


	//   ....[137]....
        /*04ec*/ 	.word	0x00015590


	//   ....[138]....
        /*04f0*/ 	.word	0x00015610


	//   ....[139]....
        /*04f4*/ 	.word	0x00015700


	//   ....[140]....
        /*04f8*/ 	.word	0x00015810


	//----- nvinfo : EIATTR_REG_RECONFIG
	.align		4
.L_413:
        /*04fc*/ 	.byte	0x01, 0x54
	.zero		2


	//----- nvinfo : EIATTR_SYSCALL_OFFSETS
	.align		4
        /*0500*/ 	.byte	0x04, 0x46
        /*0502*/ 	.short	(.L_415 - .L_414)


	//   ....[0]....
.L_414:
        /*0504*/ 	.word	0x00001940


	//   ....[1]....
        /*0508*/ 	.word	0x0000fe70


	//   ....[2]....
        /*050c*/ 	.word	0x0000ffb0


	//   ....[3]....
        /*0510*/ 	.word	0x000100a0


	//   ....[4]....
        /*0514*/ 	.word	0x00010e20


	//----- nvinfo : EIATTR_MBARRIER_INSTR_OFFSETS
	.align		4
.L_415:
        /*0518*/ 	.byte	0x04, 0x39
        /*051a*/ 	.short	(.L_417 - .L_416)


	//   ....[0]....
.L_416:
        /*051c*/ 	.word	0x00000180
        /*0520*/ 	.word	0x000000ff
        /*0524*/ 	.word	0x00030800
        /*0528*/ 	.short	0x0100
        /*052a*/ 	.byte	0x08
	.zero		1


	//   ....[1]....
        /*052c*/ 	.word	0x00000190
        /*0530*/ 	.word	0x000000ff
        /*0534*/ 	.word	0x00030820
        /*0538*/ 	.short	0x0100
        /*053a*/ 	.byte	0x08
	.zero		1


	//   ....[2]....
        /*053c*/ 	.word	0x00000280
        /*0540*/ 	.word	0x000000ff
        /*0544*/ 	.word	0x00030830
        /*0548*/ 	.short	0x0100
        /*054a*/ 	.byte	0x08
	.zero		1


	//   ....[3]....
        /*054c*/ 	.word	0x00000290
        /*0550*/ 	.word	0x000000ff
        /*0554*/ 	.word	0x00030840
        /*0558*/ 	.short	0x0100
        /*055a*/ 	.byte	0x08
	.zero		1


	//   ....[4]....
        /*055c*/ 	.word	0x000002a0
        /*0560*/ 	.word	0x000000ff
        /*0564*/ 	.word	0x00030838
        /*0568*/ 	.short	0x0100
        /*056a*/ 	.byte	0x08
	.zero		1


	//   ....[5]....
        /*056c*/ 	.word	0x000002b0
        /*0570*/ 	.word	0x000000ff
        /*0574*/ 	.word	0x00030848
        /*0578*/ 	.short	0x0100
        /*057a*/ 	.byte	0x08
	.zero		1


	//   ....[6]....
        /*057c*/ 	.word	0x000003e0
        /*0580*/ 	.word	0x000000ff
        /*0584*/ 	.word	0x00030850
        /*0588*/ 	.short	0x0100
        /*058a*/ 	.byte	0x08
	.zero		1


	//   ....[7]....
        /*058c*/ 	.word	0x000003f0
        /*0590*/ 	.word	0x000000ff
        /*0594*/ 	.word	0x00030860
        /*0598*/ 	.short	0x0100
        /*059a*/ 	.byte	0x08
	.zero		1


	//   ....[8]....
        /*059c*/ 	.word	0x00000400
        /*05a0*/ 	.word	0x000000ff
        /*05a4*/ 	.word	0x00030858
        /*05a8*/ 	.short	0x0100
        /*05aa*/ 	.byte	0x08
	.zero		1


	//   ....[9]....
        /*05ac*/ 	.word	0x00000410
        /*05b0*/ 	.word	0x000000ff
        /*05b4*/ 	.word	0x00030868
        /*05b8*/ 	.short	0x0100
        /*05ba*/ 	.byte	0x08
	.zero		1


	//   ....[10]....
        /*05bc*/ 	.word	0x00000500
        /*05c0*/ 	.word	0x000000ff
        /*05c4*/ 	.word	0x00030870
        /*05c8*/ 	.short	0x0100
        /*05ca*/ 	.byte	0x06
	.zero		1


	//   ....[11]....
        /*05cc*/ 	.word	0x00000510
        /*05d0*/ 	.word	0x000000ff
        /*05d4*/ 	.word	0x00030880
        /*05d8*/ 	.short	0x0100
        /*05da*/ 	.byte	0x06
	.zero		1


	//   ....[12]....
        /*05dc*/ 	.word	0x00000520
        /*05e0*/ 	.word	0x000000ff
        /*05e4*/ 	.word	0x00030878
        /*05e8*/ 	.short	0x0100
        /*05ea*/ 	.byte	0x06
	.zero		1


	//   ....[13]....
        /*05ec*/ 	.word	0x00000530
        /*05f0*/ 	.word	0x000000ff
        /*05f4*/ 	.word	0x00030888
        /*05f8*/ 	.short	0x0100
        /*05fa*/ 	.byte	0x06
	.zero		1


	//   ....[14]....
        /*05fc*/ 	.word	0x00000660
        /*0600*/ 	.word	0x000000ff
        /*0604*/ 	.word	0x00030890
        /*0608*/ 	.short	0x0100
        /*060a*/ 	.byte	0x08
	.zero		1


	//   ....[15]....
        /*060c*/ 	.word	0x00000670
        /*0610*/ 	.word	0x000000ff
        /*0614*/ 	.word	0x000308a0
        /*0618*/ 	.short	0x0100
        /*061a*/ 	.byte	0x08
	.zero		1


	//   ....[16]....
        /*061c*/ 	.word	0x00000680
        /*0620*/ 	.word	0x000000ff
        /*0624*/ 	.word	0x00030898
        /*0628*/ 	.short	0x0100
        /*062a*/ 	.byte	0x08
	.zero		1


	//   ....[17]....
        /*062c*/ 	.word	0x00000690
        /*0630*/ 	.word	0x000000ff
        /*0634*/ 	.word	0x000308a8
        /*0638*/ 	.short	0x0100
        /*063a*/ 	.byte	0x08
	.zero		1


	//   ....[18]....
        /*063c*/ 	.word	0x000007d0
        /*0640*/ 	.word	0x000000ff
        /*0644*/ 	.word	0x000308b0
        /*0648*/ 	.short	0x0100
        /*064a*/ 	.byte	0x08
	.zero		1


	//   ....[19]....
        /*064c*/ 	.word	0x000007e0
        /*0650*/ 	.word	0x000000ff
        /*0654*/ 	.word	0x000308c0
        /*0658*/ 	.short	0x0100
        /*065a*/ 	.byte	0x08
	.zero		1


	//   ....[20]....
        /*065c*/ 	.word	0x000007f0
        /*0660*/ 	.word	0x000000ff
        /*0664*/ 	.word	0x000308b8
        /*0668*/ 	.short	0x0100
        /*066a*/ 	.byte	0x08
	.zero		1


	//   ....[21]....
        /*066c*/ 	.word	0x00000800
        /*0670*/ 	.word	0x000000ff
        /*0674*/ 	.word	0x000308c8
        /*0678*/ 	.short	0x0100
        /*067a*/ 	.byte	0x08
	.zero		1


	//   ....[22]....
        /*067c*/ 	.word	0x00001970
        /*0680*/ 	.word	0x000000ff
        /*0684*/ 	.word	0x00030800
        /*0688*/ 	.short	0x010a
        /*068a*/ 	.byte	0x04
	.zero		1


	//   ....[23]....
        /*068c*/ 	.word	0x00001a10
        /*0690*/ 	.word	0x000000ff
        /*0694*/ 	.word	0x00030830
        /*0698*/ 	.short	0x010a
        /*069a*/ 	.byte	0x04
	.zero		1


	//   ....[24]....
        /*069c*/ 	.word	0x00001a80
        /*06a0*/ 	.word	0x000000ff
        /*06a4*/ 	.word	0x00030830
        /*06a8*/ 	.short	0x010a
        /*06aa*/ 	.byte	0x04
	.zero		1


	//   ....[25]....
        /*06ac*/ 	.word	0x00002800
        /*06b0*/ 	.word	0x000000ff
        /*06b4*/ 	.word	0x00000000
        /*06b8*/ 	.short	0x0101
        /*06ba*/ 	.byte	0x04
	.zero		1


	//   ....[26]....
        /*06bc*/ 	.word	0x00004680
        /*06c0*/ 	.word	0x000000ff
        /*06c4*/ 	.word	0x00030830
        /*06c8*/ 	.short	0x010a
        /*06ca*/ 	.byte	0x07
	.zero		1


	//   ....[27]....
        /*06cc*/ 	.word	0x000046c0
        /*06d0*/ 	.word	0x000000ff
        /*06d4*/ 	.word	0x00030830
        /*06d8*/ 	.short	0x010a
        /*06da*/ 	.byte	0x07
	.zero		1


	//   ....[28]....
        /*06dc*/ 	.word	0x00005560
        /*06e0*/ 	.word	0x000000ff
        /*06e4*/ 	.word	0x00030850
        /*06e8*/ 	.short	0x010a
        /*06ea*/ 	.byte	0x06
	.zero		1


	//   ....[29]....
        /*06ec*/ 	.word	0x000055a0
        /*06f0*/ 	.word	0x000000ff
        /*06f4*/ 	.word	0x00030850
        /*06f8*/ 	.short	0x010a
        /*06fa*/ 	.byte	0x06
	.zero		1


	//   ....[30]....
        /*06fc*/ 	.word	0x000058e0
        /*0700*/ 	.word	0x000000ff
        /*0704*/ 	.word	0x00000000
        /*0708*/ 	.short	0x0101
        /*070a*/ 	.byte	0x07
	.zero		1


	//   ....[31]....
        /*070c*/ 	.word	0x00006e40
        /*0710*/ 	.word	0x000000ff
        /*0714*/ 	.word	0x00000000
        /*0718*/ 	.short	0x0101
        /*071a*/ 	.byte	0x06
	.zero		1


	//   ....[32]....
        /*071c*/ 	.word	0x000072e0
        /*0720*/ 	.word	0x000000ff
        /*0724*/ 	.word	0x00030830
        /*0728*/ 	.short	0x010a
        /*072a*/ 	.byte	0x05
	.zero		1


	//   ....[33]....
        /*072c*/ 	.word	0x00007320
        /*0730*/ 	.word	0x000000ff
        /*0734*/ 	.word	0x00030830
        /*0738*/ 	.short	0x010a
        /*073a*/ 	.byte	0x05
	.zero		1


	//   ....[34]....
        /*073c*/ 	.word	0x00008140
        /*0740*/ 	.word	0x000000ff
        /*0744*/ 	.word	0x00030850
        /*0748*/ 	.short	0x010a
        /*074a*/ 	.byte	0x05
	.zero		1


	//   ....[35]....
        /*074c*/ 	.word	0x00008180
        /*0750*/ 	.word	0x000000ff
        /*0754*/ 	.word	0x00030850
        /*0758*/ 	.short	0x010a
        /*075a*/ 	.byte	0x05
	.zero		1


	//   ....[36]....
        /*075c*/ 	.word	0x00008650
        /*0760*/ 	.word	0x000000ff
        /*0764*/ 	.word	0x00000000
        /*0768*/ 	.short	0x0101
        /*076a*/ 	.byte	0x06
	.zero		1


	//   ....[37]....
        /*076c*/ 	.word	0x00008e90
        /*0770*/ 	.word	0x000000ff
        /*0774*/ 	.word	0x00000000
        /*0778*/ 	.short	0x0101
        /*077a*/ 	.byte	0x05
	.zero		1


	//   ....[38]....
        /*077c*/ 	.word	0x00009060
        /*0780*/ 	.word	0x000000ff
        /*0784*/ 	.word	0x00030830
        /*0788*/ 	.short	0x010a
        /*078a*/ 	.byte	0x07
	.zero		1


	//   ....[39]....
        /*078c*/ 	.word	0x000090a0
        /*0790*/ 	.word	0x000000ff
        /*0794*/ 	.word	0x00030830
        /*0798*/ 	.short	0x010a
        /*079a*/ 	.byte	0x07
	.zero		1


	//   ....[40]....
        /*079c*/ 	.word	0x00009ed0
        /*07a0*/ 	.word	0x000000ff
        /*07a4*/ 	.word	0x00030850
        /*07a8*/ 	.short	0x010a
        /*07aa*/ 	.byte	0x05
	.zero		1


	//   ....[41]....
        /*07ac*/ 	.word	0x00009f10
        /*07b0*/ 	.word	0x000000ff
        /*07b4*/ 	.word	0x00030850
        /*07b8*/ 	.short	0x010a
        /*07ba*/ 	.byte	0x05
	.zero		1


	//   ....[42]....
        /*07bc*/ 	.word	0x0000a2b0
        /*07c0*/ 	.word	0x000000ff
        /*07c4*/ 	.word	0x00000000
        /*07c8*/ 	.short	0x0101
        /*07ca*/ 	.byte	0x07
	.zero		1


	//   ....[43]....
        /*07cc*/ 	.word	0x0000b7f0
        /*07d0*/ 	.word	0x000000ff
        /*07d4*/ 	.word	0x00000000
        /*07d8*/ 	.short	0x0101
        /*07da*/ 	.byte	0x05
	.zero		1


	//   ....[44]....
        /*07dc*/ 	.word	0x0000c0e0
        /*07e0*/ 	.word	0x000000ff
        /*07e4*/ 	.word	0x00030850
        /*07e8*/ 	.short	0x010a
        /*07ea*/ 	.byte	0x05
	.zero		1


	//   ....[45]....
        /*07ec*/ 	.word	0x0000c120
        /*07f0*/ 	.word	0x000000ff
        /*07f4*/ 	.word	0x00030850
        /*07f8*/ 	.short	0x010a
        /*07fa*/ 	.byte	0x05
	.zero		1


	//   ....[46]....
        /*07fc*/ 	.word	0x0000c6e0
        /*0800*/ 	.word	0x000000ff
        /*0804*/ 	.word	0x00000000
        /*0808*/ 	.short	0x0101
        /*080a*/ 	.byte	0x04
	.zero		1


	//   ....[47]....
        /*080c*/ 	.word	0x0000d600
        /*0810*/ 	.word	0x000000ff
        /*0814*/ 	.word	0x00000000
        /*0818*/ 	.short	0x0101
        /*081a*/ 	.byte	0x04
	.zero		1


	//   ....[48]....
        /*081c*/ 	.word	0x00010700
        /*0820*/ 	.word	0x000000ff
        /*0824*/ 	.word	0x00030840
        /*0828*/ 	.short	0x010a
        /*082a*/ 	.byte	0x2d
	.zero		1


	//   ....[49]....
        /*082c*/ 	.word	0x00010be0
        /*0830*/ 	.word	0x000000ff
        /*0834*/ 	.word	0x00030830
        /*0838*/ 	.short	0x0107
        /*083a*/ 	.byte	0x2d
	.zero		1


	//   ....[50]....
        /*083c*/ 	.word	0x00010c50
        /*0840*/ 	.word	0x000000ff
        /*0844*/ 	.word	0x00030830
        /*0848*/ 	.short	0x0101
        /*084a*/ 	.byte	0x2d
	.zero		1


	//   ....[51]....
        /*084c*/ 	.word	0x00011680
        /*0850*/ 	.word	0x000000ff
        /*0854*/ 	.word	0x00030800
        /*0858*/ 	.short	0x0107
        /*085a*/ 	.byte	0x2d
	.zero		1


	//   ....[52]....
        /*085c*/ 	.word	0x00011700
        /*0860*/ 	.word	0x000000ff
        /*0864*/ 	.word	0x00030800
        /*0868*/ 	.short	0x0101
        /*086a*/ 	.byte	0x2d
	.zero		1


	//   ....[53]....
        /*086c*/ 	.word	0x00011710
        /*0870*/ 	.word	0x000000ff
        /*0874*/ 	.word	0x00030820
        /*0878*/ 	.short	0x010a
        /*087a*/ 	.byte	0x2d
	.zero		1


	//   ....[54]....
        /*087c*/ 	.word	0x00011b00
        /*0880*/ 	.word	0x00000015
        /*0884*/ 	.word	0x00030840
        /*0888*/ 	.short	0x010a
        /*088a*/ 	.byte	0x3f
	.zero		1


	//   ....[55]....
        /*088c*/ 	.word	0x00012020
        /*0890*/ 	.word	0x00000015
        /*0894*/ 	.word	0x00030830
        /*0898*/ 	.short	0x0107
        /*089a*/ 	.byte	0x3f
	.zero		1


	//   ....[56]....
        /*089c*/ 	.word	0x000120d0
        /*08a0*/ 	.word	0x00000015
        /*08a4*/ 	.word	0x00030830
        /*08a8*/ 	.short	0x0101
        /*08aa*/ 	.byte	0x3f
	.zero		1


	//   ....[57]....
        /*08ac*/ 	.word	0x00012130
        /*08b0*/ 	.word	0x00000004
        /*08b4*/ 	.word	0x00030860
        /*08b8*/ 	.short	0x010a
        /*08ba*/ 	.byte	0x3f
	.zero		1


	//   ....[58]....
        /*08bc*/ 	.word	0x00012520
        /*08c0*/ 	.word	0x00000004
        /*08c4*/ 	.word	0x00030850
        /*08c8*/ 	.short	0x0107
        /*08ca*/ 	.byte	0x3f
	.zero		1


	//   ....[59]....
        /*08cc*/ 	.word	0x00012690
        /*08d0*/ 	.word	0x00000004
        /*08d4*/ 	.word	0x00030850
        /*08d8*/ 	.short	0x0101
        /*08da*/ 	.byte	0x3f
	.zero		1


	//   ....[60]....
        /*08dc*/ 	.word	0x00012810
        /*08e0*/ 	.word	0x00000000
        /*08e4*/ 	.word	0x00030860
        /*08e8*/ 	.short	0x010a
        /*08ea*/ 	.byte	0x3f
	.zero		1


	//   ....[61]....
        /*08ec*/ 	.word	0x00012c70
        /*08f0*/ 	.word	0x00000000
        /*08f4*/ 	.word	0x00030850
        /*08f8*/ 	.short	0x0107
        /*08fa*/ 	.byte	0x3f
	.zero		1


	//   ....[62]....
        /*08fc*/ 	.word	0x00012d30
        /*0900*/ 	.word	0x00000000
        /*0904*/ 	.word	0x00030850
        /*0908*/ 	.short	0x0101
        /*090a*/ 	.byte	0x3f
	.zero		1


	//   ....[63]....
        /*090c*/ 	.word	0x00012dc0
        /*0910*/ 	.word	0x00000007
        /*0914*/ 	.word	0x00030820
        /*0918*/ 	.short	0x010a
        /*091a*/ 	.byte	0x3f
	.zero		1


	//   ....[64]....
        /*091c*/ 	.word	0x00012f40
        /*0920*/ 	.word	0x00000005
        /*0924*/ 	.word	0x00030840
        /*0928*/ 	.short	0x010a
        /*092a*/ 	.byte	0x3f
	.zero		1


	//   ....[65]....
        /*092c*/ 	.word	0x00012fe0
        /*0930*/ 	.word	0x00000003
        /*0934*/ 	.word	0x00030840
        /*0938*/ 	.short	0x010a
        /*093a*/ 	.byte	0x3f
	.zero		1


	//   ....[66]....
        /*093c*/ 	.word	0x00013020
        /*0940*/ 	.word	0x00000005
        /*0944*/ 	.word	0x00030860
        /*0948*/ 	.short	0x010a
        /*094a*/ 	.byte	0x3f
	.zero		1


	//   ....[67]....
        /*094c*/ 	.word	0x00013060
        /*0950*/ 	.word	0x00000003
        /*0954*/ 	.word	0x00030860
        /*0958*/ 	.short	0x010a
        /*095a*/ 	.byte	0x3f
	.zero		1


	//   ....[68]....
        /*095c*/ 	.word	0x000130e0
        /*0960*/ 	.word	0x00000003
        /*0964*/ 	.word	0x00030800
        /*0968*/ 	.short	0x010a
        /*096a*/ 	.byte	0x3f
	.zero		1


	//   ....[69]....
        /*096c*/ 	.word	0x00013150
        /*0970*/ 	.word	0x00000003
        /*0974*/ 	.word	0x00030830
        /*0978*/ 	.short	0x010a
        /*097a*/ 	.byte	0x3f
	.zero		1


	//   ....[70]....
        /*097c*/ 	.word	0x000131b0
        /*0980*/ 	.word	0x00000004
        /*0984*/ 	.word	0x00030830
        /*0988*/ 	.short	0x010a
        /*098a*/ 	.byte	0x3f
	.zero		1


	//   ....[71]....
        /*098c*/ 	.word	0x00013210
        /*0990*/ 	.word	0x00000003
        /*0994*/ 	.word	0x00030850
        /*0998*/ 	.short	0x010a
        /*099a*/ 	.byte	0x3f
	.zero		1


	//   ....[72]....
        /*099c*/ 	.word	0x00013270
        /*09a0*/ 	.word	0x00000004
        /*09a4*/ 	.word	0x00030830
        /*09a8*/ 	.short	0x010a
        /*09aa*/ 	.byte	0x3f
	.zero		1


	//   ....[73]....
        /*09ac*/ 	.word	0x000132d0
        /*09b0*/ 	.word	0x00000003
        /*09b4*/ 	.word	0x00030850
        /*09b8*/ 	.short	0x010a
        /*09ba*/ 	.byte	0x3f
	.zero		1


	//   ....[74]....
        /*09bc*/ 	.word	0x00013330
        /*09c0*/ 	.word	0x00000004
        /*09c4*/ 	.word	0x00030830
        /*09c8*/ 	.short	0x010a
        /*09ca*/ 	.byte	0x3f
	.zero		1


	//   ....[75]....
        /*09cc*/ 	.word	0x00013390
        /*09d0*/ 	.word	0x00000003
        /*09d4*/ 	.word	0x00030850
        /*09d8*/ 	.short	0x010a
        /*09da*/ 	.byte	0x3f
	.zero		1


	//   ....[76]....
        /*09dc*/ 	.word	0x000133f0
        /*09e0*/ 	.word	0x00000005
        /*09e4*/ 	.word	0x00030850
        /*09e8*/ 	.short	0x010a
        /*09ea*/ 	.byte	0x3f
	.zero		1


	//   ....[77]....
        /*09ec*/ 	.word	0x000134d0
        /*09f0*/ 	.word	0x00000003
        /*09f4*/ 	.word	0x00030840
        /*09f8*/ 	.short	0x010a
        /*09fa*/ 	.byte	0x3f
	.zero		1


	//   ....[78]....
        /*09fc*/ 	.word	0x000144c0
        /*0a00*/ 	.word	0x00000003
        /*0a04*/ 	.word	0x00030820
        /*0a08*/ 	.short	0x010a
        /*0a0a*/ 	.byte	0x3f
	.zero		1


	//   ....[79]....
        /*0a0c*/ 	.word	0x00014510
        /*0a10*/ 	.word	0x00000015
        /*0a14*/ 	.word	0x00030840
        /*0a18*/ 	.short	0x010a
        /*0a1a*/ 	.byte	0x3f
	.zero		1


	//   ....[80]....
        /*0a1c*/ 	.word	0x00014ae0
        /*0a20*/ 	.word	0x00000004
        /*0a24*/ 	.word	0x00030860
        /*0a28*/ 	.short	0x010a
        /*0a2a*/ 	.byte	0x3f
	.zero		1


	//   ....[81]....
        /*0a2c*/ 	.word	0x000150e0
        /*0a30*/ 	.word	0x00000000
        /*0a34*/ 	.word	0x00030860
        /*0a38*/ 	.short	0x010a
        /*0a3a*/ 	.byte	0x3f
	.zero		1


	//   ....[82]....
        /*0a3c*/ 	.word	0x00015730
        /*0a40*/ 	.word	0x00000007
        /*0a44*/ 	.word	0x00030820
        /*0a48*/ 	.short	0x010a
        /*0a4a*/ 	.byte	0x3f
	.zero		1


	//   ....[83]....
        /*0a4c*/ 	.word	0x000158d0
        /*0a50*/ 	.word	0x00000005
        /*0a54*/ 	.word	0x00030840
        /*0a58*/ 	.short	0x010a
        /*0a5a*/ 	.byte	0x3f
	.zero		1


	//   ....[84]....
        /*0a5c*/ 	.word	0x00015920
        /*0a60*/ 	.word	0x00000003
        /*0a64*/ 	.word	0x00030840
        /*0a68*/ 	.short	0x010a
        /*0a6a*/ 	.byte	0x3f
	.zero		1


	//   ....[85]....
        /*0a6c*/ 	.word	0x00015970
        /*0a70*/ 	.word	0x00000005
        /*0a74*/ 	.word	0x00030860
        /*0a78*/ 	.short	0x010a
        /*0a7a*/ 	.byte	0x3f
	.zero		1


	//----- nvinfo : EIATTR_NUM_MBARRIERS
	.align		4
.L_417:
        /*0a7c*/ 	.byte	0x03, 0x38
        /*0a7e*/ 	.short	0x0016


	//----- nvinfo : EIATTR_EXIT_INSTR_OFFSETS
	.align		4
        /*0a80*/ 	.byte	0x04, 0x1c
        /*0a82*/ 	.short	(.L_419 - .L_418)


	//   ....[0]....
.L_418:
        /*0a84*/ 	.word	0x000130b0


	//----- nvinfo : EIATTR_MAX_THREADS
	.align		4
.L_419:
        /*0a88*/ 	.byte	0x04, 0x05
        /*0a8a*/ 	.short	(.L_421 - .L_420)
.L_420:
        /*0a8c*/ 	.word	0x00000180
        /*0a90*/ 	.word	0x00000001
        /*0a94*/ 	.word	0x00000001


	//----- nvinfo : EIATTR_CRS_STACK_SIZE
	.align		4
.L_421:
        /*0a98*/ 	.byte	0x04, 0x1e
        /*0a9a*/ 	.short	(.L_423 - .L_422)
.L_422:
        /*0a9c*/ 	.word	0x00000000


	//----- nvinfo : EIATTR_CBANK_PARAM_SIZE
	.align		4
.L_423:
        /*0aa0*/ 	.byte	0x03, 0x19
        /*0aa2*/ 	.short	0x0a70


	//----- nvinfo : EIATTR_PARAM_CBANK
	.align		4
        /*0aa4*/ 	.byte	0x04, 0x0a
        /*0aa6*/ 	.short	(.L_425 - .L_424)
	.align		4
.L_424:
        /*0aa8*/ 	.word	index@(.nv.constant0._ZN7cutlass13device_kernelIN5flash11enable_sm90INS1_16FlashAttnFwdSm90INS1_25CollectiveMainloopFwdSm90ILi2EN4cute5tupleIJNS5_1CILi1EEES8_S8_EEENS6_IJNS7_ILi128EEENS7_ILi64EEENS7_ILi256EEEEEELi256ENS_10bfloat16_tEfNS_4arch4Sm90ELb0ELb1ELb0ELb0ELb1ELb0ELb0ELb1ELb1ELb1ELb1ELb0EEENS1_21CollectiveEpilogueFwdINS6_IJSA_SC_SB_EEES9_SE_SG_Li256ELb0ELb1ELb1ELb0EEENS1_19SingleTileSchedulerILb0ELb1ELb1ELi128EEEEEEEEEvNT_6ParamsE)
        /*0aac*/ 	.short	0x0210
        /*0aae*/ 	.short	0x0a70


	//----- nvinfo : EIATTR_SW_WAR
	.align		4
.L_425:
        /*0ab0*/ 	.byte	0x04, 0x36
        /*0ab2*/ 	.short	(.L_427 - .L_426)
.L_426:
        /*0ab4*/ 	.word	0x00000008
.L_427:


//--------------------- .nv.info._ZN7cutlass13device_kernelIN5flash11enable_sm90INS1_16FlashAttnFwdSm90INS1_25CollectiveMainloopFwdSm90ILi2EN4cute5tupleIJNS5_1CILi1EEES8_S8_EEENS6_IJNS7_ILi128EEENS7_ILi64EEENS7_ILi256EEEEEELi256ENS_10bfloat16_tEfNS_4arch4Sm90ELb0ELb1ELb0ELb1ELb1ELb0ELb0ELb1ELb1ELb1ELb1ELb0EEENS1_21CollectiveEpilogueFwdINS6_IJSA_SC_SB_EEES9_SE_SG_Li256ELb1ELb1ELb1ELb0EEENS1_36VarlenDynamicPersistentTileSchedulerILi128ELi64ELi256ELi128ELb1ELb1ELb1ELb1ELb0ELb1EEEEEEEEEvNT_6ParamsE --------------------------
	.section	.nv.info._ZN7cutlass13device_kernelIN5flash11enable_sm90INS1_16FlashAttnFwdSm90INS1_25CollectiveMainloopFwdSm90ILi2EN4cute5tupleIJNS5_1CILi1EEES8_S8_EEENS6_IJNS7_ILi128EEENS7_ILi64EEENS7_ILi256EEEEEELi256ENS_10bfloat16_tEfNS_4arch4Sm90ELb0ELb1ELb0ELb1ELb1ELb0ELb0ELb1ELb1ELb1ELb1ELb0EEENS1_21CollectiveEpilogueFwdINS6_IJSA_SC_SB_EEES9_SE_SG_Li256ELb1ELb1ELb1ELb0EEENS1_36VarlenDynamicPersistentTileSchedulerILi128ELi64ELi256ELi128ELb1ELb1ELb1ELb1ELb0ELb1EEEEEEEEEvNT_6ParamsE,"",@"SHT_CUDA_INFO"
	.sectionflags	@""
	.align	4


	//----- nvinfo : EIATTR_CUDA_API_VERSION
	.align		4
        /*0000*/ 	.byte	0x04, 0x37
        /*0002*/ 	.short	(.L_429 - .L_428)
.L_428:
        /*0004*/ 	.word	0x00000082


	//----- nvinfo : EIATTR_KPARAM_INFO
	.align		4
.L_429:
        /*0008*/ 	.byte	0x04, 0x17
        /*000a*/ 	.short	(.L_431 - .L_430)
.L_430:
        /*000c*/ 	.word	0x00000000
        /*0010*/ 	.short	0x0000
        /*0012*/ 	.short	0x0070
        /*0014*/ 	.byte	0x00, 0xf0, 0x01, 0x2a


	//----- nvinfo : EIATTR_SPARSE_MMA_MASK
	.align		4
.L_431:
        /*0018*/ 	.byte	0x03, 0x50
        /*001a*/ 	.short	0x0000


	//----- nvinfo : EIATTR_MAXREG_COUNT
	.align		4
        /*001c*/ 	.byte	0x03, 0x1b
        /*001e*/ 	.short	0x00a8


	//----- nvinfo : EIATTR_NUM_BARRIERS
	.align		4
        /*0020*/ 	.byte	0x02, 0x4c
        /*0022*/ 	.byte	0x09
	.zero		1


	//----- nvinfo : EIATTR_EXTERNS
	.align		4
        /*0024*/ 	.byte	0x04, 0x0f
        /*0026*/ 	.short	(.L_433 - .L_432)


	//   ....[0]....
	.align		4
.L_432:
        /*0028*/ 	.word	index@(__assertfail)


	//----- nvinfo : EIATTR_ANNOTATIONS
	.align		4
.L_433:
        /*002c*/ 	.byte	0x04, 0x55
        /*002e*/ 	.short	(.L_435 - .L_434)


	//   ....[0]....
.L_434:
        /* <DEDUP_REMOVED lines=22> */


	//----- nvinfo : EIATTR_MERCURY_ISA_VERSION
	.align		4
.L_435:
        /*0180*/ 	.byte	0x03, 0x5f
        /*0182*/ 	.short	0x0101


	//----- nvinfo : EIATTR_UNUSED_LOAD_BYTE_OFFSET
	.align		4
        /*0184*/ 	.byte	0x04, 0x44
        /*0186*/ 	.short	(.L_437 - .L_436)


	//   ....[0]....
.L_436:
        /*0188*/ 	.word	0x00000950
        /*018c*/ 	.word	0x0000fff0


	//   ....[1]....
        /*0190*/ 	.word	0x0000d870
        /*0194*/ 	.word	0x0000fff0


	//----- nvinfo : EIATTR_INT_WARP_WIDE_INSTR_OFFSETS
	.align		4
.L_437:
        /*0198*/ 	.byte	0x04, 0x31
        /*019a*/ 	.short	(.L_439 - .L_438)


	//   ....[0]....
.L_438:
        /*019c*/ 	.word	0x000000c0


	//   ....[1]....
        /*01a0*/ 	.word	0x000000d0


	//   ....[2]....
        /*01a4*/ 	.word	0x00000170


	//   ....[3]....
        /*01a8*/ 	.word	0x00013eb0


	//   ....[4]....
        /*01ac*/ 	.word	0x00013f40


	//   ....[5]....
        /*01b0*/ 	.word	0x00016bc0


	//   ....[6]....
        /*01b4*/ 	.word	0x00016c50


	//----- nvinfo : EIATTR_COOP_GROUP_MASK_REGIDS
	.align		4
.L_439:
        /*01b8*/ 	.byte	0x04, 0x29
        /*01ba*/ 	.short	(.L_441 - .L_440)


	//   ....[0]....
.L_440:
        /*01bc*/ 	.word	0xffffffff


	//   ....[1]....
        /*01c0*/ 	.word	0xffffffff


	//   ....[2]....
        /*01c4*/ 	.word	0xffffffff


	//   ....[3]....
        /*01c8*/ 	.word	0xffffffff


	//   ....[4]....
        /*01cc*/ 	.word	0xffffffff


	//   ....[5]....
        /*01d0*/ 	.word	0xffffffff


	//   ....[6]....
        /*01d4*/ 	.word	0xffffffff


	//   ....[7]....
        /*01d8*/ 	.word	0xffffffff


	//   ....[8]....
        /*01dc*/ 	.word	0xffffffff


	//   ....[9]....
        /*01e0*/ 	.word	0xffffffff


	//   ....[10]....
        /*01e4*/ 	.word	0xffffffff


	//   ....[11]....
        /*01e8*/ 	.word	0xffffffff


	//   ....[12]....
        /*01ec*/ 	.word	0xffffffff


	//   ....[13]....
        /*01f0*/ 	.word	0xffffffff


	//   ....[14]....
        /*01f4*/ 	.word	0xffffffff


	//   ....[15]....
        /*01f8*/ 	.word	0xffffffff


	//   ....[16]....
        /*01fc*/ 	.word	0xffffffff


	//   ....[17]....
        /*0200*/ 	.word	0xffffffff


	//   ....[18]....
        /*0204*/ 	.word	0xffffffff


	//   ....[19]....
        /*0208*/ 	.word	0xffffffff


	//   ....[20]....
        /*020c*/ 	.word	0xffffffff


	//   ....[21]....
        /*0210*/ 	.word	0xffffffff


	//   ....[22]....
        /*0214*/ 	.word	0xffffffff


	//   ....[23]....
        /*0218*/ 	.word	0xffffffff


	//   ....[24]....
        /*021c*/ 	.word	0xffffffff


	//   ....[25]....
        /*0220*/ 	.word	0xffffffff


	//   ....[26]....
        /*0224*/ 	.word	0xffffffff


	//   ....[27]....
        /*0228*/ 	.word	0xffffffff


	//   ....[28]....
        /*022c*/ 	.word	0xffffffff


	//   ....[29]....
        /*0230*/ 	.word	0xffffffff


	//   ....[30]....
        /*0234*/ 	.word	0xffffffff


	//   ....[31]....
        /*0238*/ 	.word	0xffffffff


	//   ....[32]....
        /*023c*/ 	.word	0xffffffff


	//   ....[33]....
        /*0240*/ 	.word	0xffffffff


	//   ....[34]....
        /*0244*/ 	.word	0xffffffff


	//   ....[35]....
        /*0248*/ 	.word	0xffffffff


	//   ....[36]....
        /*024c*/ 	.word	0xffffffff


	//   ....[37]....
        /*0250*/ 	.word	0xffffffff


	//   ....[38]....
        /*0254*/ 	.word	0xffffffff


	//   ....[39]....
        /*0258*/ 	.word	0xffffffff


	//   ....[40]....
        /*025c*/ 	.word	0xffffffff


	//   ....[41]....
        /*0260*/ 	.word	0xffffffff


	//   ....[42]....
        /*0264*/ 	.word	0xffffffff


	//   ....[43]....
        /*0268*/ 	.word	0xffffffff


	//   ....[44]....
        /*026c*/ 	.word	0xffffffff


	//   ....[45]....
        /*0270*/ 	.word	0xffffffff


	//   ....[46]....
        /*0274*/ 	.word	0xffffffff


	//   ....[47]....
        /*0278*/ 	.word	0xffffffff


	//   ....[48]....
        /*027c*/ 	.word	0xffffffff


	//   ....[49]....
        /*0280*/ 	.word	0xffffffff


	//   ....[50]....
        /*0284*/ 	.word	0xffffffff


	//   ....[51]....
        /*0288*/ 	.word	0xffffffff


	//   ....[52]....
        /*028c*/ 	.word	0xffffffff


	//   ....[53]....
        /*0290*/ 	.word	0xffffffff


	//   ....[54]....
        /*0294*/ 	.word	0xffffffff


	//   ....[55]....
        /*0298*/ 	.word	0xffffffff


	//   ....[56]....
        /*029c*/ 	.word	0xffffffff


	//   ....[57]....
        /*02a0*/ 	.word	0xffffffff


	//   ....[58]....
        /*02a4*/ 	.word	0xffffffff


	//   ....[59]....
        /*02a8*/ 	.word	0xffffffff


	//   ....[60]....
        /*02ac*/ 	.word	0xffffffff


	//   ....[61]....
        /*02b0*/ 	.word	0xffffffff


	//   ....[62]....
        /*02b4*/ 	.word	0xffffffff


	//   ....[63]....
        /*02b8*/ 	.word	0xffffffff


	//   ....[64]....
        /*02bc*/ 	.word	0xffffffff


	//   ....[65]....
        /*02c0*/ 	.word	0xffffffff


	//   ....[66]....
        /*02c4*/ 	.word	0xffffffff


	//   ....[67]....
        /*02c8*/ 	.word	0xffffffff


	//   ....[68]....
        /*02cc*/ 	.word	0xffffffff


	//   ....[69]....
        /*02d0*/ 	.word	0xffffffff


	//   ....[70]....
        /*02d4*/ 	.word	0xffffffff


	//   ....[71]....
        /*02d8*/ 	.word	0xffffffff


	//   ....[72]....
        /*02dc*/ 	.word	0xffffffff


	//   ....[73]....
        /*02e0*/ 	.word	0xffffffff


	//   ....[74]....
        /*02e4*/ 	.word	0xffffffff


	//   ....[75]....
        /*02e8*/ 	.word	0xffffffff


	//   ....[76]....
        /*02ec*/ 	.word	0xffffffff


	//   ....[77]....
        /*02f0*/ 	.word	0xffffffff


	//   ....[78]....
        /*02f4*/ 	.word	0xffffffff


	//   ....[79]....
        /*02f8*/ 	.word	0xffffffff


	//   ....[80]....
        /*02fc*/ 	.word	0xffffffff


	//   ....[81]....
        /*0300*/ 	.word	0xffffffff


	//   ....[82]....
        /*0304*/ 	.word	0xffffffff


	//   ....[83]....
        /*0308*/ 	.word	0xffffffff


	//   ....[84]....
        /*030c*/ 	.word	0xffffffff


	//   ....[85]....
        /*0310*/ 	.word	0xffffffff


	//   ....[86]....
        /*0314*/ 	.word	0xffffffff


	//   ....[87]....
        /*0318*/ 	.word	0xffffffff


	//   ....[88]....
        /*031c*/ 	.word	0xffffffff


	//   ....[89]....
        /*0320*/ 	.word	0xffffffff


	//   ....[90]....
        /*0324*/ 	.word	0xffffffff


	//   ....[91]....
        /*0328*/ 	.word	0xffffffff


	//   ....[92]....
        /*032c*/ 	.word	0xffffffff


	//   ....[93]....
        /*0330*/ 	.word	0xffffffff


	//   ....[94]....
        /*0334*/ 	.word	0xffffffff


	//   ....[95]....
        /*0338*/ 	.word	0xffffffff


	//   ....[96]....
        /*033c*/ 	.word	0xffffffff


	//   ....[97]....
        /*0340*/ 	.word	0xffffffff


	//   ....[98]....
        /*0344*/ 	.word	0xffffffff


	//   ....[99]....
        /*0348*/ 	.word	0xffffffff


	//   ....[100]....
        /*034c*/ 	.word	0xffffffff


	//   ....[101]....
        /*0350*/ 	.word	0xffffffff


	//   ....[102]....
        /*0354*/ 	.word	0xffffffff


	//   ....[103]....
        /*0358*/ 	.word	0xffffffff


	//   ....[104]....
        /*035c*/ 	.word	0xffffffff


	//   ....[105]....
        /*0360*/ 	.word	0xffffffff


	//   ....[106]....
        /*0364*/ 	.word	0xffffffff


	//   ....[107]....
        /*0368*/ 	.word	0xffffffff


	//   ....[108]....
        /*036c*/ 	.word	0xffffffff


	//   ....[109]....
        /*0370*/ 	.word	0xffffffff


	//   ....[110]....
        /*0374*/ 	.word	0xffffffff


	//   ....[111]....
        /*0378*/ 	.word	0xffffffff


	//   ....[112]....
        /*037c*/ 	.word	0xffffffff


	//   ....[113]....
        /*0380*/ 	.word	0xffffffff


	//   ....[114]....
        /*0384*/ 	.word	0xffffffff


	//   ....[115]....
        /*0388*/ 	.word	0xffffffff


	//   ....[116]....
        /*038c*/ 	.word	0xffffffff


	//   ....[117]....
        /*0390*/ 	.word	0xffffffff


	//   ....[118]....
        /*0394*/ 	.word	0xffffffff


	//   ....[119]....
        /*0398*/ 	.word	0xffffffff


	//   ....[120]....
        /*039c*/ 	.word	0xffffffff


	//   ....[121]....
        /*03a0*/ 	.word	0xffffffff


	//   ....[122]....
        /*03a4*/ 	.word	0xffffffff


	//   ....[123]....
        /*03a8*/ 	.word	0xffffffff


	//   ....[124]....
        /*03ac*/ 	.word	0xffffffff


	//   ....[125]....
        /*03b0*/ 	.word	0xffffffff


	//   ....[126]....
        /*03b4*/ 	.word	0xffffffff


	//   ....[127]....
        /*03b8*/ 	.word	0xffffffff


	//   ....[128]....
        /*03bc*/ 	.word	0xffffffff


	//   ....[129]....
        /*03c0*/ 	.word	0xffffffff


	//   ....[130]....
        /*03c4*/ 	.word	0xffffffff


	//   ....[131]....
        /*03c8*/ 	.word	0xffffffff


	//   ....[132]....
        /*03cc*/ 	.word	0xffffffff


	//   ....[133]....
        /*03d0*/ 	.word	0xffffffff


	//   ....[134]....
        /*03d4*/ 	.word	0xffffffff


	//   ....[135]....
        /*03d8*/ 	.word	0xffffffff


	//   ....[136]....
        /*03dc*/ 	.word	0xffffffff


	//   ....[137]....
        /*03e0*/ 	.word	0xffffffff


	//   ....[138]....
        /*03e4*/ 	.word	0xffffffff


	//   ....[139]....
        /*03e8*/ 	.word	0xffffffff


	//   ....[140]....
        /*03ec*/ 	.word	0xffffffff


	//   ....[141]....
        /*03f0*/ 	.word	0x0500000f


	//   ....[142]....
        /*03f4*/ 	.word	0x0500000f


	//   ....[143]....
        /*03f8*/ 	.word	0x0500000f


	//   ....[144]....
        /*03fc*/ 	.word	0x0500000f


	//   ....[145]....
        /*0400*/ 	.word	0x0500000f


	//   ....[146]....
        /*0404*/ 	.word	0x0500000f


	//   ....[147]....
        /*0408*/ 	.word	0x0500000f


	//   ....[148]....
        /*040c*/ 	.word	0x0500000f


	//   ....[149]....
        /*0410*/ 	.word	0x0500000f


	//   ....[150]....
        /*0414*/ 	.word	0x0500000f


	//   ....[151]....
        /*0418*/ 	.word	0x0500000f


	//   ....[152]....
        /*041c*/ 	.word	0x0500000f


	//   ....[153]....
        /*0420*/ 	.word	0x0500000f


	//   ....[154]....
        /*0424*/ 	.word	0x0500000f


	//   ....[155]....
        /*0428*/ 	.word	0x0500000f


	//   ....[156]....
        /*042c*/ 	.word	0x0500000f


	//   ....[157]....
        /*0430*/ 	.word	0x0500000f


	//   ....[158]....
        /*0434*/ 	.word	0x0500000f


	//   ....[159]....
        /*0438*/ 	.word	0x0500000f


	//   ....[160]....
        /*043c*/ 	.word	0x0500000f


	//   ....[161]....
        /*0440*/ 	.word	0x0500000f


	//   ....[162]....
        /*0444*/ 	.word	0x0500000f


	//   ....[163]....
        /*0448*/ 	.word	0x0500000f


	//   ....[164]....
        /*044c*/ 	.word	0x0500000f


	//   ....[165]....
        /*0450*/ 	.word	0x0500000f


	//   ....[166]....
        /*0454*/ 	.word	0x0500000f


	//   ....[167]....
        /*0458*/ 	.word	0x0500000f


	//   ....[168]....
        /*045c*/ 	.word	0x0500000f


	//   ....[169]....
        /*0460*/ 	.word	0x0500000f


	//   ....[170]....
        /*0464*/ 	.word	0x0500000f


	//   ....[171]....
        /*0468*/ 	.word	0x0500000f


	//   ....[172]....
        /*046c*/ 	.word	0x0500000f


	//   ....[173]....
        /*0470*/ 	.word	0x0500000f


	//   ....[174]....
        /*0474*/ 	.word	0x0500000f


	//   ....[175]....
        /*0478*/ 	.word	0x0500000f


	//   ....[176]....
        /*047c*/ 	.word	0x0500000f


	//   ....[177]....
        /*0480*/ 	.word	0x0500000f


	//   ....[178]....
        /*0484*/ 	.word	0x0500000f


	//   ....[179]....
        /*0488*/ 	.word	0x0500000f


	//   ....[180]....
        /*048c*/ 	.word	0x0500000f


	//   ....[181]....
        /*0490*/ 	.word	0x0500000f


	//   ....[182]....
        /*0494*/ 	.word	0x0500000f


	//   ....[183]....
        /*0498*/ 	.word	0x0500000f


	//   ....[184]....
        /*049c*/ 	.word	0x0500000f


	//   ....[185]....
        /*04a0*/ 	.word	0x0500000f


	//   ....[186]....
        /*04a4*/ 	.word	0x0500000f


	//   ....[187]....
        /*04a8*/ 	.word	0x0500000f


	//   ....[188]....
        /*04ac*/ 	.word	0x0500000f


	//   ....[189]....
        /*04b0*/ 	.word	0x0500000f


	//   ....[190]....
        /*04b4*/ 	.word	0x0500000f


	//   ....[191]....
        /*04b8*/ 	.word	0x0500000f


	//   ....[192]....
        /*04bc*/ 	.word	0x0500000f


	//   ....[193]....
        /*04c0*/ 	.word	0x0500000f


	//   ....[194]....
        /*04c4*/ 	.word	0x0500000f


	//   ....[195]....
        /*04c8*/ 	.word	0x0500000f


	//   ....[196]....
        /*04cc*/ 	.word	0x0500000f


	//   ....[197]....
        /*04d0*/ 	.word	0x0500000f


	//   ....[198]....
        /*04d4*/ 	.word	0x0500000f


	//   ....[199]....
        /*04d8*/ 	.word	0x0500000f


	//   ....[200]....
        /*04dc*/ 	.word	0x0500000f


	//   ....[201]....
        /*04e0*/ 	.word	0x0500000f


	//   ....[202]....
        /*04e4*/ 	.word	0x0500000f


	//   ....[203]....
        /*04e8*/ 	.word	0x0500000f


	//   ....[204]....
        /*04ec*/ 	.word	0x0500000f


	//   ....[205]....
        /*04f0*/ 	.word	0x0500000f


	//   ....[206]....
        /*04f4*/ 	.word	0x0500000f


	//   ....[207]....
        /*04f8*/ 	.word	0x0500000f


	//   ....[208]....
        /*04fc*/ 	.word	0x0500000f


	//----- nvinfo : EIATTR_COOP_GROUP_INSTR_OFFSETS
	.align		4
.L_441:
        /*0500*/ 	.byte	0x04, 0x28
        /*0502*/ 	.short	(.L_443 - .L_442)


	//   ....[0]....
.L_442:
        /*0504*/ 	.word	0x00000070


	//   ....[1]....
        /*0508*/ 	.word	0x000000b0


	//   ....[2]....
        /*050c*/ 	.word	0x000002d0


	//   ....[3]....
        /*0510*/ 	.word	0x00000430


	//   ....[4]....
        /*0514*/ 	.word	0x00000550


	//   ....[5]....
        /*0518*/ 	.word	0x000006b0


	//   ....[6]....
        /*051c*/ 	.word	0x000022e0


	//   ....[7]....
        /*0520*/ 	.word	0x00003080


	//   ....[8]....
        /*0524*/ 	.word	0x00003290


	//   ....[9]....
        /*0528*/ 	.word	0x00003bf0


	//   ....[10]....
        /*052c*/ 	.word	0x00003cf0


	//   ....[11]....
        /*0530*/ 	.word	0x00004040


	//   ....[12]....
        /*0534*/ 	.word	0x00004120


	//   ....[13]....
        /*0538*/ 	.word	0x000060b0


	//   ....[14]....
        /*053c*/ 	.word	0x000062b0


	//   ....[15]....
        /*0540*/ 	.word	0x00006c50


	//   ....[16]....
        /*0544*/ 	.word	0x00006d50


	//   ....[17]....
        /*0548*/ 	.word	0x000070c0


	//   ....[18]....
        /*054c*/ 	.word	0x00007110


	//   ....[19]....
        /*0550*/ 	.word	0x00008e10


	//   ....[20]....
        /*0554*/ 	.word	0x00008e40


	//   ....[21]....
        /*0558*/ 	.word	0x00008f50


	//   ....[22]....
        /*055c*/ 	.word	0x00008f70


	//   ....[23]....
        /*0560*/ 	.word	0x0000ab20


	//   ....[24]....
        /*0564*/ 	.word	0x0000ad60


	//   ....[25]....
        /*0568*/ 	.word	0x0000b700


	//   ....[26]....
        /*056c*/ 	.word	0x0000b800


	//   ....[27]....
        /*0570*/ 	.word	0x0000bb60


	//   ....[28]....
        /*0574*/ 	.word	0x0000bbc0


	//   ....[29]....
        /*0578*/ 	.word	0x0000cbe0


	//   ....[30]....
        /*057c*/ 	.word	0x0000cc10


	//   ....[31]....
        /*0580*/ 	.word	0x0000ccd0


	//   ....[32]....
        /*0584*/ 	.word	0x0000cce0


	//   ....[33]....
        /*0588*/ 	.word	0x0000ea40


	//   ....[34]....
        /*058c*/ 	.word	0x0000ea50


	//   ....[35]....
        /*0590*/ 	.word	0x0000ea60


	//   ....[36]....
        /*0594*/ 	.word	0x0000ea70


	//   ....[37]....
        /*0598*/ 	.word	0x0000f530


	//   ....[38]....
        /*059c*/ 	.word	0x0000f540


	//   ....[39]....
        /*05a0*/ 	.word	0x0000f6b0


	//   ....[40]....
        /*05a4*/ 	.word	0x0000f6d0


	//   ....[41]....
        /*05a8*/ 	.word	0x0000f810


	//   ....[42]....
        /*05ac*/ 	.word	0x0000f830


	//   ....[43]....
        /*05b0*/ 	.word	0x0000f980


	//   ....[44]....
        /*05b4*/ 	.word	0x0000f9a0


	//   ....[45]....
        /*05b8*/ 	.word	0x0000ff80


	//   ....[46]....
        /*05bc*/ 	.word	0x0000ffb0


	//   ....[47]....
        /*05c0*/ 	.word	0x000108f0


	//   ....[48]....
        /*05c4*/ 	.word	0x00010900


	//   ....[49]....
        /*05c8*/ 	.word	0x00011be0


	//   ....[50]....
        /*05cc*/ 	.word	0x00011c10


	//   ....[51]....
        /*05d0*/ 	.word	0x00011d80


	//   ....[52]....
        /*05d4*/ 	.word	0x00011da0


	//   ....[53]....
        /*05d8*/ 	.word	0x00011ee0


	//   ....[54]....
        /*05dc*/ 	.word	0x00011f00


	//   ....[55]....
        /*05e0*/ 	.word	0x00012050


	//   ....[56]....
        /*05e4*/ 	.word	0x00012070


	//   ....[57]....
        /*05e8*/ 	.word	0x00012250


	//   ....[58]....
        /*05ec*/ 	.word	0x00012440


	//   ....[59]....
        /*05f0*/ 	.word	0x00012470


	//   ....[60]....
        /*05f4*/ 	.word	0x000124a0


	//   ....[61]....
        /*05f8*/ 	.word	0x000124d0


	//   ....[62]....
        /*05fc*/ 	.word	0x00012500


	//   ....[63]....
        /*0600*/ 	.word	0x00012530


	//   ....[64]....
        /*0604*/ 	.word	0x000126a0


	//   ....[65]....
        /*0608*/ 	.word	0x000126d0


	//   ....[66]....
        /*060c*/ 	.word	0x00012700


	//   ....[67]....
        /*0610*/ 	.word	0x00012730


	//   ....[68]....
        /*0614*/ 	.word	0x00012760


	//   ....[69]....
        /*0618*/ 	.word	0x00012790


	//   ....[70]....
        /*061c*/ 	.word	0x00012820


	//   ....[71]....
        /*0620*/ 	.word	0x00012850


	//   ....[72]....
        /*0624*/ 	.word	0x00012860


	//   ....[73]....
        /*0628*/ 	.word	0x000128a0


	//   ....[74]....
        /*062c*/ 	.word	0x00014ac0


	//   ....[75]....
        /*0630*/ 	.word	0x00014ae0


	//   ....[76]....
        /*0634*/ 	.word	0x00014af0


	//   ....[77]....
        /*0638*/ 	.word	0x00014ba0


	//   ....[78]....
        /*063c*/ 	.word	0x00014be0


	//   ....[79]....
        /*0640*/ 	.word	0x00014c40


	//   ....[80]....
        /*0644*/ 	.word	0x00014c60


	//   ....[81]....
        /*0648*/ 	.word	0x00014c90


	//   ....[82]....
        /*064c*/ 	.word	0x000153d0


	//   ....[83]....
        /*0650*/ 	.word	0x00015400


	//   ....[84]....
        /*0654*/ 	.word	0x00015460


	//   ....[85]....
        /*0658*/ 	.word	0x000154d0


	//   ....[86]....
        /*065c*/ 	.word	0x00015520


	//   ....[87]....
        /*0660*/ 	.word	0x00015590


	//   ....[88]....
        /*0664*/ 	.word	0x000155e0


	//   ....[89]....
        /*0668*/ 	.word	0x00015650


	//   ....[90]....
        /*066c*/ 	.word	0x000156a0


	//   ....[91]....
        /*0670*/ 	.word	0x00015710


	//   ....[92]....
        /*0674*/ 	.word	0x00015760


	//   ....[93]....
        /*0678*/ 	.word	0x000157d0


	//   ....[94]....
        /*067c*/ 	.word	0x00015820


	//   ....[95]....
        /*0680*/ 	.word	0x00015880


	//   ....[96]....
        /*0684*/ 	.word	0x00015890


	//   ....[97]....
        /*0688*/ 	.word	0x000158e0


	//   ....[98]....
        /*068c*/ 	.word	0x000160b0


	//   ....[99]....
        /*0690*/ 	.word	0x000160e0


	//   ....[100]....
        /*0694*/ 	.word	0x00016110


	//   ....[101]....
        /*0698*/ 	.word	0x000161d0


	//   ....[102]....
        /*069c*/ 	.word	0x00016200


	//   ....[103]....
        /*06a0*/ 	.word	0x00016250


	//   ....[104]....
        /*06a4*/ 	.word	0x00016280


	//   ....[105]....
        /*06a8*/ 	.word	0x000162f0


	//   ....[106]....
        /*06ac*/ 	.word	0x000165d0


	//   ....[107]....
        /*06b0*/ 	.word	0x000165f0


	//   ....[108]....
        /*06b4*/ 	.word	0x00016600


	//   ....[109]....
        /*06b8*/ 	.word	0x000166b0


	//   ....[110]....
        /*06bc*/ 	.word	0x000166c0


	//   ....[111]....
        /*06c0*/ 	.word	0x00016770


	//   ....[112]....
        /*06c4*/ 	.word	0x00016780


	//   ....[113]....
        /*06c8*/ 	.word	0x00016790


	//   ....[114]....
        /*06cc*/ 	.word	0x00016da0


	//   ....[115]....
        /*06d0*/ 	.word	0x00016de0


	//   ....[116]....
        /*06d4*/ 	.word	0x00016e20


	//   ....[117]....
        /*06d8*/ 	.word	0x00016e50


	//   ....[118]....
        /*06dc*/ 	.word	0x00016f00


	//   ....[119]....
        /*06e0*/ 	.word	0x00016f30


	//   ....[120]....
        /*06e4*/ 	.word	0x00016f40


	//   ....[121]....
        /*06e8*/ 	.word	0x00016fd0


	//   ....[122]....
        /*06ec*/ 	.word	0x00017440


	//   ....[123]....
        /*06f0*/ 	.word	0x00017470


	//   ....[124]....
        /*06f4*/ 	.word	0x000174d0


	//   ....[125]....
        /*06f8*/ 	.word	0x00017500


	//   ....[126]....
        /*06fc*/ 	.word	0x00017530


	//   ....[127]....
        /*0700*/ 	.word	0x00017560


	//   ....[128]....
        /*0704*/ 	.word	0x00017590


	//   ....[129]....
        /*0708*/ 	.word	0x000175c0


	//   ....[130]....
        /*070c*/ 	.word	0x00017760


	//   ....[131]....
        /*0710*/ 	.word	0x00017790


	//   ....[132]....
        /*0714*/ 	.word	0x000177c0


	//   ....[133]....
        /*0718*/ 	.word	0x000177f0


	//   ....[134]....
        /*071c*/ 	.word	0x00017820


	//   ....[135]....
        /*0720*/ 	.word	0x00017850


	//   ....[136]....
        /*0724*/ 	.word	0x00017910


	//   ....[137]....
        /*0728*/ 	.word	0x00017930


	//   ....[138]....
        /*072c*/ 	.word	0x00017950


	//   ....[139]....
        /*0730*/ 	.word	0x000179b0


	//   ....[140]....
        /*0734*/ 	.word	0x000183d0


	//   ....[141]....
        /*0738*/ 	.word	0x00018a50


	//   ....[142]....
        /*073c*/ 	.word	0x00018b40


	//   ....[143]....
        /*0740*/ 	.word	0x00018be0


	//   ....[144]....
        /*0744*/ 	.word	0x00018c40


	//   ....[145]....
        /*0748*/ 	.word	0x00018ce0


	//   ....[146]....
        /*074c*/ 	.word	0x00018dc0


	//   ....[147]....
        /*0750*/ 	.word	0x00018ec0


	//   ....[148]....
        /*0754*/ 	.word	0x00018f30


	//   ....[149]....
        /*0758*/ 	.word	0x00019010


	//   ....[150]....
        /*075c*/ 	.word	0x000190c0


	//   ....[151]....
        /*0760*/ 	.word	0x00019130


	//   ....[152]....
        /*0764*/ 	.word	0x000191b0


	//   ....[153]....
        /*0768*/ 	.word	0x00019290


	//   ....[154]....
        /*076c*/ 	.word	0x00019310


	//   ....[155]....
        /*0770*/ 	.word	0x00019400


	//   ....[156]....
        /*0774*/ 	.word	0x00019480


	//   ....[157]....
        /*0778*/ 	.word	0x00019570


	//   ....[158]....
        /*077c*/ 	.word	0x000195f0


	//   ....[159]....
        /*0780*/ 	.word	0x000196e0


	//   ....[160]....
        /*0784*/ 	.word	0x00019760


	//   ....[161]....
        /*0788*/ 	.word	0x00019850


	//   ....[162]....
        /*078c*/ 	.word	0x000198d0


	//   ....[163]....
        /*0790*/ 	.word	0x000199b0


	//   ....[164]....
        /*0794*/ 	.word	0x00019a30


	//   ....[165]....
        /*0798*/ 	.word	0x00019b00


	//   ....[166]....
        /*079c*/ 	.word	0x00019c30


	//   ....[167]....
        /*07a0*/ 	.word	0x00019d00


	//   ....[168]....
        /*07a4*/ 	.word	0x00019dd0


	//   ....[169]....
        /*07a8*/ 	.word	0x00019eb0


	//   ....[170]....
        /*07ac*/ 	.word	0x00019f10


	//   ....[171]....
        /*07b0*/ 	.word	0x00019ff0


	//   ....[172]....
        /*07b4*/ 	.word	0x0001a050


	//   ....[173]....
        /*07b8*/ 	.word	0x0001a160


	//   ....[174]....
        /*07bc*/ 	.word	0x0001a250


	//   ....[175]....
        /*07c0*/ 	.word	0x0001a2f0


	//   ....[176]....
        /*07c4*/ 	.word	0x0001a350


	//   ....[177]....
        /*07c8*/ 	.word	0x0001a470


	//   ....[178]....
        /*07cc*/ 	.word	0x0001a4d0


	//   ....[179]....
        /*07d0*/ 	.word	0x0001a5f0


	//   ....[180]....
        /*07d4*/ 	.word	0x0001a650


	//   ....[181]....
        /*07d8*/ 	.word	0x0001a720


	//   ....[182]....
        /*07dc*/ 	.word	0x0001a880


	//   ....[183]....
        /*07e0*/ 	.word	0x0001a920


	//   ....[184]....
        /*07e4*/ 	.word	0x0001aa70


	//   ....[185]....
        /*07e8*/ 	.word	0x0001ab20


	//   ....[186]....
        /*07ec*/ 	.word	0x0001ab80


	//   ....[187]....
        /*07f0*/ 	.word	0x0001ac40


	//   ....[188]....
        /*07f4*/ 	.word	0x0001ad20


	//   ....[189]....
        /*07f8*/ 	.word	0x0001ade0


	//   ....[190]....
        /*07fc*/ 	.word	0x0001aef0


	//   ....[191]....
        /*0800*/ 	.word	0x0001af90


	//   ....[192]....
        /*0804*/ 	.word	0x0001b110


	//   ....[193]....
        /*0808*/ 	.word	0x0001b180


	//   ....[194]....
        /*080c*/ 	.word	0x0001b1f0


	//   ....[195]....
        /*0810*/ 	.word	0x0001b260


	//   ....[196]....
        /*0814*/ 	.word	0x0001b2d0


	//   ....[197]....
        /*0818*/ 	.word	0x0001b350


	//   ....[198]....
        /*081c*/ 	.word	0x0001b3d0


	//   ....[199]....
        /*0820*/ 	.word	0x0001b460


	//   ....[200]....
        /*0824*/ 	.word	0x0001b4d0


	//   ....[201]....
        /*0828*/ 	.word	0x0001b540


	//   ....[202]....
        /*082c*/ 	.word	0x0001b5b0


	//   ....[203]....
        /*0830*/ 	.word	0x0001b630


	//   ....[204]....
        /*0834*/ 	.word	0x0001b6a0


	//   ....[205]....
        /*0838*/ 	.word	0x0001b730


	//   ....[206]....
        /*083c*/ 	.word	0x0001b790


	//   ....[207]....
        /*0840*/ 	.word	0x0001b820


	//   ....[208]....
        /*0844*/ 	.word	0x0001b950


	//----- nvinfo : EIATTR_REG_RECONFIG
	.align		4
.L_443:
        /*0848*/ 	.byte	0x01, 0x54
	.zero		2


	//----- nvinfo : EIATTR_SYSCALL_OFFSETS
	.align		4
        /*084c*/ 	.byte	0x04, 0x46
        /*084e*/ 	.short	(.L_445 - .L_444)


	//   ....[0]....
.L_444:
        /*0850*/ 	.word	0x00002460


	//   ....[1]....
        /*0854*/ 	.word	0x000140a0


	//   ....[2]....
        /*0858*/ 	.word	0x000141f0


	//   ....[3]....
        /*085c*/ 	.word	0x000142e0


	//   ....[4]....
        /*0860*/ 	.word	0x00015020


	//----- nvinfo : EIATTR_MBARRIER_INSTR_OFFSETS
	.align		4
.L_445:
        /*0864*/ 	.byte	0x04, 0x39
        /*0866*/ 	.short	(.L_447 - .L_446)


	//   ....[0]....
.L_446:
        /*0868*/ 	.word	0x00000180
        /*086c*/ 	.word	0x000000ff
        /*0870*/ 	.word	0x00030800
        /*0874*/ 	.short	0x0100
        /*0876*/ 	.byte	0x08
	.zero		1


	//   ....[1]....
        /*0878*/ 	.word	0x00000190
        /*087c*/ 	.word	0x000000ff
        /*0880*/ 	.word	0x00030820
        /*0884*/ 	.short	0x0100
        /*0886*/ 	.byte	0x08
	.zero		1


	//   ....[2]....
        /*0888*/ 	.word	0x00000280
        /*088c*/ 	.word	0x000000ff
        /*0890*/ 	.word	0x00030830
        /*0894*/ 	.short	0x0100
        /*0896*/ 	.byte	0x08
	.zero		1


	//   ....[3]....
        /*0898*/ 	.word	0x00000290
        /*089c*/ 	.word	0x000000ff
        /*08a0*/ 	.word	0x00030840
        /*08a4*/ 	.short	0x0100
        /*08a6*/ 	.byte	0x08
	.zero		1


	//   ....[4]....
        /*08a8*/ 	.word	0x000002a0
        /*08ac*/ 	.word	0x000000ff
        /*08b0*/ 	.word	0x00030838
        /*08b4*/ 	.short	0x0100
        /*08b6*/ 	.byte	0x08
	.zero		1


	//   ....[5]....
        /*08b8*/ 	.word	0x000002b0
        /*08bc*/ 	.word	0x000000ff
        /*08c0*/ 	.word	0x00030848
        /*08c4*/ 	.short	0x0100
        /*08c6*/ 	.byte	0x08
	.zero		1


	//   ....[6]....
        /*08c8*/ 	.word	0x000003e0
        /*08cc*/ 	.word	0x000000ff
        /*08d0*/ 	.word	0x00030850
        /*08d4*/ 	.short	0x0100
        /*08d6*/ 	.byte	0x08
	.zero		1


	//   ....[7]....
        /*08d8*/ 	.word	0x000003f0
        /*08dc*/ 	.word	0x000000ff
        /*08e0*/ 	.word	0x00030860
        /*08e4*/ 	.short	0x0100
        /*08e6*/ 	.byte	0x08
	.zero		1


	//   ....[8]....
        /*08e8*/ 	.word	0x00000400
        /*08ec*/ 	.word	0x000000ff
        /*08f0*/ 	.word	0x00030858
        /*08f4*/ 	.short	0x0100
        /*08f6*/ 	.byte	0x08
	.zero		1


	//   ....[9]....
        /*08f8*/ 	.word	0x00000410
        /*08fc*/ 	.word	0x000000ff
        /*0900*/ 	.word	0x00030868
        /*0904*/ 	.short	0x0100
        /*0906*/ 	.byte	0x08
	.zero		1


	//   ....[10]....
        /*0908*/ 	.word	0x00000500
        /*090c*/ 	.word	0x000000ff
        /*0910*/ 	.word	0x00030870
        /*0914*/ 	.short	0x0100
        /*0916*/ 	.byte	0x06
	.zero		1


	//   ....[11]....
        /*0918*/ 	.word	0x00000510
        /*091c*/ 	.word	0x000000ff
        /*0920*/ 	.word	0x00030880
        /*0924*/ 	.short	0x0100
        /*0926*/ 	.byte	0x06
	.zero		1


	//   ....[12]....
        /*0928*/ 	.word	0x00000520
        /*092c*/ 	.word	0x000000ff
        /*0930*/ 	.word	0x00030878
        /*0934*/ 	.short	0x0100
        /*0936*/ 	.byte	0x06
	.zero		1


	//   ....[13]....
        /*0938*/ 	.word	0x00000530
        /*093c*/ 	.word	0x000000ff
        /*0940*/ 	.word	0x00030888
        /*0944*/ 	.short	0x0100
        /*0946*/ 	.byte	0x06
	.zero		1


	//   ....[14]....
        /*0948*/ 	.word	0x00000660
        /*094c*/ 	.word	0x000000ff
        /*0950*/ 	.word	0x00030890
        /*0954*/ 	.short	0x0100
        /*0956*/ 	.byte	0x08
	.zero		1


	//   ....[15]....
        /*0958*/ 	.word	0x00000670
        /*095c*/ 	.word	0x000000ff
        /*0960*/ 	.word	0x000308a0
        /*0964*/ 	.short	0x0100
        /*0966*/ 	.byte	0x08
	.zero		1


	//   ....[16]....
        /*0968*/ 	.word	0x00000680
        /*096c*/ 	.word	0x000000ff
        /*0970*/ 	.word	0x00030898
        /*0974*/ 	.short	0x0100
        /*0976*/ 	.byte	0x08
	.zero		1


	//   ....[17]....
        /*0978*/ 	.word	0x00000690
        /*097c*/ 	.word	0x000000ff
        /*0980*/ 	.word	0x000308a8
        /*0984*/ 	.short	0x0100
        /*0986*/ 	.byte	0x08
	.zero		1


	//   ....[18]....
        /*0988*/ 	.word	0x000007d0
        /*098c*/ 	.word	0x000000ff
        /*0990*/ 	.word	0x000308b0
        /*0994*/ 	.short	0x0100
        /*0996*/ 	.byte	0x08
	.zero		1


	//   ....[19]....
        /*0998*/ 	.word	0x000007e0
        /*099c*/ 	.word	0x000000ff
        /*09a0*/ 	.word	0x000308c0
        /*09a4*/ 	.short	0x0100
        /*09a6*/ 	.byte	0x08
	.zero		1


	//   ....[20]....
        /*09a8*/ 	.word	0x000007f0
        /*09ac*/ 	.word	0x000000ff
        /*09b0*/ 	.word	0x000308b8
        /*09b4*/ 	.short	0x0100
        /*09b6*/ 	.byte	0x08
	.zero		1


	//   ....[21]....
        /*09b8*/ 	.word	0x00000800
        /*09bc*/ 	.word	0x000000ff
        /*09c0*/ 	.word	0x000308c8
        /*09c4*/ 	.short	0x0100
        /*09c6*/ 	.byte	0x08
	.zero		1


	//   ....[22]....
        /*09c8*/ 	.word	0x00002520
        /*09cc*/ 	.word	0x000000ff
        /*09d0*/ 	.word	0x00030800
        /*09d4*/ 	.short	0x010a
        /*09d6*/ 	.byte	0x28
	.zero		1


	//   ....[23]....
        /*09d8*/ 	.word	0x000025a0
        /*09dc*/ 	.word	0x00000003
        /*09e0*/ 	.word	0x00030830
        /*09e4*/ 	.short	0x010a
        /*09e6*/ 	.byte	0x3f
	.zero		1


	//   ....[24]....
        /*09e8*/ 	.word	0x000025e0
        /*09ec*/ 	.word	0x00000003
        /*09f0*/ 	.word	0x00030830
        /*09f4*/ 	.short	0x010a
        /*09f6*/ 	.byte	0x3f
	.zero		1


	//   ....[25]....
        /*09f8*/ 	.word	0x00003060
        /*09fc*/ 	.word	0x000000ff
        /*0a00*/ 	.word	0x00000000
        /*0a04*/ 	.short	0x0101
        /*0a06*/ 	.byte	0x04
	.zero		1


	//   ....[26]....
        /*0a08*/ 	.word	0x00004e70
        /*0a0c*/ 	.word	0x000000ff
        /*0a10*/ 	.word	0x00030830
        /*0a14*/ 	.short	0x010a
        /*0a16*/ 	.byte	0x06
	.zero		1


	//   ....[27]....
        /*0a18*/ 	.word	0x00004ed0
        /*0a1c*/ 	.word	0x000000ff
        /*0a20*/ 	.word	0x00030830
        /*0a24*/ 	.short	0x010a
        /*0a26*/ 	.byte	0x06
	.zero		1


	//   ....[28]....
        /*0a28*/ 	.word	0x00005d30
        /*0a2c*/ 	.word	0x000000ff
        /*0a30*/ 	.word	0x00030850
        /*0a34*/ 	.short	0x010a
        /*0a36*/ 	.byte	0x05
	.zero		1


	//   ....[29]....
        /*0a38*/ 	.word	0x00005d70
        /*0a3c*/ 	.word	0x000000ff
        /*0a40*/ 	.word	0x00030850
        /*0a44*/ 	.short	0x010a
        /*0a46*/ 	.byte	0x05
	.zero		1


	//   ....[30]....
        /*0a48*/ 	.word	0x00006060
        /*0a4c*/ 	.word	0x000000ff
        /*0a50*/ 	.word	0x00000000
        /*0a54*/ 	.short	0x0101
        /*0a56*/ 	.byte	0x06
	.zero		1


	//   ....[31]....
        /*0a58*/ 	.word	0x000077f0
        /*0a5c*/ 	.word	0x000000ff
        /*0a60*/ 	.word	0x00000000
        /*0a64*/ 	.short	0x0101
        /*0a66*/ 	.byte	0x05
	.zero		1


	//   ....[32]....
        /*0a68*/ 	.word	0x00007bc0
        /*0a6c*/ 	.word	0x000000ff
        /*0a70*/ 	.word	0x00030830
        /*0a74*/ 	.short	0x010a
        /*0a76*/ 	.byte	0x06
	.zero		1


	//   ....[33]....
        /*0a78*/ 	.word	0x00007c20
        /*0a7c*/ 	.word	0x000000ff
        /*0a80*/ 	.word	0x00030830
        /*0a84*/ 	.short	0x010a
        /*0a86*/ 	.byte	0x06
	.zero		1


	//   ....[34]....
        /*0a88*/ 	.word	0x00008a80
        /*0a8c*/ 	.word	0x000000ff
        /*0a90*/ 	.word	0x00030850
        /*0a94*/ 	.short	0x010a
        /*0a96*/ 	.byte	0x05
	.zero		1


	//   ....[35]....
        /*0a98*/ 	.word	0x00008ac0
        /*0a9c*/ 	.word	0x000000ff
        /*0aa0*/ 	.word	0x00030850
        /*0aa4*/ 	.short	0x010a
        /*0aa6*/ 	.byte	0x05
	.zero		1


	//   ....[36]....
        /*0aa8*/ 	.word	0x00008d90
        /*0aac*/ 	.word	0x000000ff
        /*0ab0*/ 	.word	0x00000000
        /*0ab4*/ 	.short	0x0101
        /*0ab6*/ 	.byte	0x06
	.zero		1


	//   ....[37]....
        /*0ab8*/ 	.word	0x000097a0
        /*0abc*/ 	.word	0x000000ff
        /*0ac0*/ 	.word	0x00000000
        /*0ac4*/ 	.short	0x0101
        /*0ac6*/ 	.byte	0x05
	.zero		1


	//   ....[38]....
        /*0ac8*/ 	.word	0x00009920
        /*0acc*/ 	.word	0x000000ff
        /*0ad0*/ 	.word	0x00030830
        /*0ad4*/ 	.short	0x010a
        /*0ad6*/ 	.byte	0x05
	.zero		1


	//   ....[39]....
        /*0ad8*/ 	.word	0x00009980
        /*0adc*/ 	.word	0x000000ff
        /*0ae0*/ 	.word	0x00030830
        /*0ae4*/ 	.short	0x010a
        /*0ae6*/ 	.byte	0x05
	.zero		1


	//   ....[40]....
        /*0ae8*/ 	.word	0x0000a7e0
        /*0aec*/ 	.word	0x000000ff
        /*0af0*/ 	.word	0x00030850
        /*0af4*/ 	.short	0x010a
        /*0af6*/ 	.byte	0x05
	.zero		1


	//   ....[41]....
        /*0af8*/ 	.word	0x0000a820
        /*0afc*/ 	.word	0x000000ff
        /*0b00*/ 	.word	0x00030850
        /*0b04*/ 	.short	0x010a
        /*0b06*/ 	.byte	0x05
	.zero		1


	//   ....[42]....
        /*0b08*/ 	.word	0x0000ab80
        /*0b0c*/ 	.word	0x000000ff
        /*0b10*/ 	.word	0x00000000
        /*0b14*/ 	.short	0x0101
        /*0b16*/ 	.byte	0x04
	.zero		1


	//   ....[43]....
        /*0b18*/ 	.word	0x0000c2b0
        /*0b1c*/ 	.word	0x000000ff
        /*0b20*/ 	.word	0x00000000
        /*0b24*/ 	.short	0x0101
        /*0b26*/ 	.byte	0x05
	.zero		1


	//   ....[44]....
        /*0b28*/ 	.word	0x0000cb50
        /*0b2c*/ 	.word	0x000000ff
        /*0b30*/ 	.word	0x00030850
        /*0b34*/ 	.short	0x010a
        /*0b36*/ 	.byte	0x05
	.zero		1


	//   ....[45]....
        /*0b38*/ 	.word	0x0000cb90
        /*0b3c*/ 	.word	0x000000ff
        /*0b40*/ 	.word	0x00030850
        /*0b44*/ 	.short	0x010a
        /*0b46*/ 	.byte	0x05
	.zero		1


	//   ....[46]....
        /*0b48*/ 	.word	0x0000d160
        /*0b4c*/ 	.word	0x000000ff
        /*0b50*/ 	.word	0x00000000
        /*0b54*/ 	.short	0x0101
        /*0b56*/ 	.byte	0x04
	.zero		1


	//   ....[47]....
        /*0b58*/ 	.word	0x0000f550
        /*0b5c*/ 	.word	0x000000ff
        /*0b60*/ 	.word	0x00000000
        /*0b64*/ 	.short	0x0101
        /*0b66*/ 	.byte	0x08
	.zero		1


	//   ....[48]....
        /*0b68*/ 	.word	0x0000fd80
        /*0b6c*/ 	.word	0x000000ff
        /*0b70*/ 	.word	0x00000000
        /*0b74*/ 	.short	0x0101
        /*0b76*/ 	.byte	0x08
	.zero		1


	//   ....[49]....
        /*0b78*/ 	.word	0x000148b0
        /*0b7c*/ 	.word	0x00000004
        /*0b80*/ 	.word	0x00030840
        /*0b84*/ 	.short	0x010a
        /*0b86*/ 	.byte	0x3f
	.zero		1


	//   ....[50]....
        /*0b88*/ 	.word	0x00014da0
        /*0b8c*/ 	.word	0x00000004
        /*0b90*/ 	.word	0x00030830
        /*0b94*/ 	.short	0x0107
        /*0b96*/ 	.byte	0x3f
	.zero		1


	//   ....[51]....
        /*0b98*/ 	.word	0x00014e50
        /*0b9c*/ 	.word	0x00000004
        /*0ba0*/ 	.word	0x00030830
        /*0ba4*/ 	.short	0x0101
        /*0ba6*/ 	.byte	0x3f
	.zero		1


	//   ....[52]....
        /*0ba8*/ 	.word	0x00015a10
        /*0bac*/ 	.word	0x00000011
        /*0bb0*/ 	.word	0x00030800
        /*0bb4*/ 	.short	0x0107
        /*0bb6*/ 	.byte	0x3f
	.zero		1


	//   ....[53]....
        /*0bb8*/ 	.word	0x00015b30
        /*0bbc*/ 	.word	0x00000011
        /*0bc0*/ 	.word	0x00030800
        /*0bc4*/ 	.short	0x0101
        /*0bc6*/ 	.byte	0x3f
	.zero		1


	//   ....[54]....
        /*0bc8*/ 	.word	0x00015b50
        /*0bcc*/ 	.word	0x00000011
        /*0bd0*/ 	.word	0x00030820
        /*0bd4*/ 	.short	0x010a
        /*0bd6*/ 	.byte	0x3f
	.zero		1


	//   ....[55]....
        /*0bd8*/ 	.word	0x00015f20
        /*0bdc*/ 	.word	0x00000007
        /*0be0*/ 	.word	0x00030840
        /*0be4*/ 	.short	0x010a
        /*0be6*/ 	.byte	0x3f
	.zero		1


	//   ....[56]....
        /*0be8*/ 	.word	0x00016400
        /*0bec*/ 	.word	0x00000007
        /*0bf0*/ 	.word	0x00030830
        /*0bf4*/ 	.short	0x0107
        /*0bf6*/ 	.byte	0x3f
	.zero		1


	//   ....[57]....
        /*0bf8*/ 	.word	0x000164b0
        /*0bfc*/ 	.word	0x00000007
        /*0c00*/ 	.word	0x00030830
        /*0c04*/ 	.short	0x0101
        /*0c06*/ 	.byte	0x3f
	.zero		1


	//   ....[58]....
        /*0c08*/ 	.word	0x00016510
        /*0c0c*/ 	.word	0x00000007
        /*0c10*/ 	.word	0x00030860
        /*0c14*/ 	.short	0x010a
        /*0c16*/ 	.byte	0x3f
	.zero		1


	//   ....[59]....
        /*0c18*/ 	.word	0x000169c0
        /*0c1c*/ 	.word	0x00000007
        /*0c20*/ 	.word	0x00030850
        /*0c24*/ 	.short	0x0107
        /*0c26*/ 	.byte	0x3f
	.zero		1


	//   ....[60]....
        /*0c28*/ 	.word	0x00016ae0
        /*0c2c*/ 	.word	0x00000007
        /*0c30*/ 	.word	0x00030850
        /*0c34*/ 	.short	0x0101
        /*0c36*/ 	.byte	0x3f
	.zero		1


	//   ....[61]....
        /*0c38*/ 	.word	0x00016cf0
        /*0c3c*/ 	.word	0x00000000
        /*0c40*/ 	.word	0x00030860
        /*0c44*/ 	.short	0x010a
        /*0c46*/ 	.byte	0x3f
	.zero		1


	//   ....[62]....
        /*0c48*/ 	.word	0x00017150
        /*0c4c*/ 	.word	0x00000000
        /*0c50*/ 	.word	0x00030850
        /*0c54*/ 	.short	0x0107
        /*0c56*/ 	.byte	0x3f
	.zero		1


	//   ....[63]....
        /*0c58*/ 	.word	0x00017200
        /*0c5c*/ 	.word	0x00000000
        /*0c60*/ 	.word	0x00030850
        /*0c64*/ 	.short	0x0101
        /*0c66*/ 	.byte	0x3f
	.zero		1


	//   ....[64]....
        /*0c68*/ 	.word	0x00018350
        /*0c6c*/ 	.word	0x00000007
        /*0c70*/ 	.word	0x00030820
        /*0c74*/ 	.short	0x010a
        /*0c76*/ 	.byte	0x3f
	.zero		1


	//   ....[65]....
        /*0c78*/ 	.word	0x000184f0
        /*0c7c*/ 	.word	0x00000005
        /*0c80*/ 	.word	0x00030840
        /*0c84*/ 	.short	0x010a
        /*0c86*/ 	.byte	0x3f
	.zero		1


	//   ....[66]....
        /*0c88*/ 	.word	0x00018590
        /*0c8c*/ 	.word	0x00000003
        /*0c90*/ 	.word	0x00030840
        /*0c94*/ 	.short	0x010a
        /*0c96*/ 	.byte	0x3f
	.zero		1


	//   ....[67]....
        /*0c98*/ 	.word	0x000185d0
        /*0c9c*/ 	.word	0x00000005
        /*0ca0*/ 	.word	0x00030860
        /*0ca4*/ 	.short	0x010a
        /*0ca6*/ 	.byte	0x3f
	.zero		1


	//   ....[68]....
        /*0ca8*/ 	.word	0x00018610
        /*0cac*/ 	.word	0x00000003
        /*0cb0*/ 	.word	0x00030860
        /*0cb4*/ 	.short	0x010a
        /*0cb6*/ 	.byte	0x3f
	.zero		1


	//   ....[69]....
        /*0cb8*/ 	.word	0x00018680
        /*0cbc*/ 	.word	0x00000003
        /*0cc0*/ 	.word	0x00030800
        /*0cc4*/ 	.short	0x010a
        /*0cc6*/ 	.byte	0x3f
	.zero		1


	//   ....[70]....
        /*0cc8*/ 	.word	0x000186d0
        /*0ccc*/ 	.word	0x00000003
        /*0cd0*/ 	.word	0x00030830
        /*0cd4*/ 	.short	0x010a
        /*0cd6*/ 	.byte	0x3f
	.zero		1


	//   ....[71]....
        /*0cd8*/ 	.word	0x00018730
        /*0cdc*/ 	.word	0x00000004
        /*0ce0*/ 	.word	0x00030830
        /*0ce4*/ 	.short	0x010a
        /*0ce6*/ 	.byte	0x3f
	.zero		1


	//   ....[72]....
        /*0ce8*/ 	.word	0x00018790
        /*0cec*/ 	.word	0x00000002
        /*0cf0*/ 	.word	0x00030850
        /*0cf4*/ 	.short	0x010a
        /*0cf6*/ 	.byte	0x3f
	.zero		1


	//   ....[73]....
        /*0cf8*/ 	.word	0x000187f0
        /*0cfc*/ 	.word	0x00000004
        /*0d00*/ 	.word	0x00030830
        /*0d04*/ 	.short	0x010a
        /*0d06*/ 	.byte	0x3f
	.zero		1


	//   ....[74]....
        /*0d08*/ 	.word	0x00018850
        /*0d0c*/ 	.word	0x00000002
        /*0d10*/ 	.word	0x00030850
        /*0d14*/ 	.short	0x010a
        /*0d16*/ 	.byte	0x3f
	.zero		1


	//   ....[75]....
        /*0d18*/ 	.word	0x000188b0
        /*0d1c*/ 	.word	0x00000004
        /*0d20*/ 	.word	0x00030830
        /*0d24*/ 	.short	0x010a
        /*0d26*/ 	.byte	0x3f
	.zero		1


	//   ....[76]....
        /*0d28*/ 	.word	0x00018910
        /*0d2c*/ 	.word	0x00000002
        /*0d30*/ 	.word	0x00030850
        /*0d34*/ 	.short	0x010a
        /*0d36*/ 	.byte	0x3f
	.zero		1


	//   ....[77]....
        /*0d38*/ 	.word	0x00018970
        /*0d3c*/ 	.word	0x00000007
        /*0d40*/ 	.word	0x00030850
        /*0d44*/ 	.short	0x010a
        /*0d46*/ 	.byte	0x3f
	.zero		1


	//   ....[78]....
        /*0d48*/ 	.word	0x00018a90
        /*0d4c*/ 	.word	0x00000004
        /*0d50*/ 	.word	0x00030840
        /*0d54*/ 	.short	0x010a
        /*0d56*/ 	.byte	0x3f
	.zero		1


	//   ....[79]....
        /*0d58*/ 	.word	0x00019b30
        /*0d5c*/ 	.word	0x00000011
        /*0d60*/ 	.word	0x00030820
        /*0d64*/ 	.short	0x010a
        /*0d66*/ 	.byte	0x3f
	.zero		1


	//   ....[80]....
        /*0d68*/ 	.word	0x00019b80
        /*0d6c*/ 	.word	0x00000007
        /*0d70*/ 	.word	0x00030840
        /*0d74*/ 	.short	0x010a
        /*0d76*/ 	.byte	0x3f
	.zero		1


	//   ....[81]....
        /*0d78*/ 	.word	0x0001a1a0
        /*0d7c*/ 	.word	0x00000007
        /*0d80*/ 	.word	0x00030860
        /*0d84*/ 	.short	0x010a
        /*0d86*/ 	.byte	0x3f
	.zero		1


	//   ....[82]....
        /*0d88*/ 	.word	0x0001a7d0
        /*0d8c*/ 	.word	0x00000000
        /*0d90*/ 	.word	0x00030860
        /*0d94*/ 	.short	0x010a
        /*0d96*/ 	.byte	0x3f
	.zero		1


	//   ....[83]....
        /*0d98*/ 	.word	0x0001b870
        /*0d9c*/ 	.word	0x00000007
        /*0da0*/ 	.word	0x00030820
        /*0da4*/ 	.short	0x010a
        /*0da6*/ 	.byte	0x3f
	.zero		1


	//   ....[84]....
        /*0da8*/ 	.word	0x0001ba10
        /*0dac*/ 	.word	0x00000005
        /*0db0*/ 	.word	0x00030840
        /*0db4*/ 	.short	0x010a
        /*0db6*/ 	.byte	0x3f
	.zero		1


	//   ....[85]....
        /*0db8*/ 	.word	0x0001ba60
        /*0dbc*/ 	.word	0x00000003
        /*0dc0*/ 	.word	0x00030840
        /*0dc4*/ 	.short	0x010a
        /*0dc6*/ 	.byte	0x3f
	.zero		1


	//   ....[86]....
        /*0dc8*/ 	.word	0x0001bab0
        /*0dcc*/ 	.word	0x00000005
        /*0dd0*/ 	.word	0x00030860
        /*0dd4*/ 	.short	0x010a
        /*0dd6*/ 	.byte	0x3f
	.zero		1


	//----- nvinfo : EIATTR_NUM_MBARRIERS
	.align		4
.L_447:
        /*0dd8*/ 	.byte	0x03, 0x38
        /*0dda*/ 	.short	0x0016


	//----- nvinfo : EIATTR_EXIT_INSTR_OFFSETS
	.align		4
        /*0ddc*/ 	.byte	0x04, 0x1c
        /*0dde*/ 	.short	(.L_449 - .L_448)


	//   ....[0]....
.L_448:
        /*0de0*/ 	.word	0x00000990


	//   ....[1]....
        /*0de4*/ 	.word	0x000121f0


	//   ....[2]....
        /*0de8*/ 	.word	0x00018660


	//----- nvinfo : EIATTR_MAX_THREADS
	.align		4
.L_449:
        /*0dec*/ 	.byte	0x04, 0x05
        /*0dee*/ 	.short	(.L_451 - .L_450)
.L_450:
        /*0df0*/ 	.word	0x00000180
        /*0df4*/ 	.word	0x00000001
        /*0df8*/ 	.word	0x00000001


	//----- nvinfo : EIATTR_CRS_STACK_SIZE
	.align		4
.L_451:
        /*0dfc*/ 	.byte	0x04, 0x1e
        /*0dfe*/ 	.short	(.L_453 - .L_452)
.L_452:
        /*0e00*/ 	.word	0x00000000


	//----- nvinfo : EIATTR_CBANK_PARAM_SIZE
	.align		4
.L_453:
        /*0e04*/ 	.byte	0x03, 0x19
        /*0e06*/ 	.short	0x0af0


	//----- nvinfo : EIATTR_PARAM_CBANK
	.align		4
        /*0e08*/ 	.byte	0x04, 0x0a
        /*0e0a*/ 	.short	(.L_455 - .L_454)
	.align		4
.L_454:
        /*0e0c*/ 	.word	index@(.nv.constant0._ZN7cutlass13device_kernelIN5flash11enable_sm90INS1_16FlashAttnFwdSm90INS1_25CollectiveMainloopFwdSm90ILi2EN4cute5tupleIJNS5_1CILi1EEES8_S8_EEENS6_IJNS7_ILi128EEENS7_ILi64EEENS7_ILi256EEEEEELi256ENS_10bfloat16_tEfNS_4arch4Sm90ELb0ELb1ELb0ELb1ELb1ELb0ELb0ELb1ELb1ELb1ELb1ELb0EEENS1_21CollectiveEpilogueFwdINS6_IJSA_SC_SB_EEES9_SE_SG_Li256ELb1ELb1ELb1ELb0EEENS1_36VarlenDynamicPersistentTileSchedulerILi128ELi64ELi256ELi128ELb1ELb1ELb1ELb1ELb0ELb1EEEEEEEEEvNT_6ParamsE)
        /*0e10*/ 	.short	0x0210
        /*0e12*/ 	.short	0x0af0


	//----- nvinfo : EIATTR_SW_WAR
	.align		4
.L_455:
        /*0e14*/ 	.byte	0x04, 0x36
        /*0e16*/ 	.short	(.L_457 - .L_456)
.L_456:
        /*0e18*/ 	.word	0x00000008
.L_457:


//--------------------- .nv.info._ZN7cutlass13device_kernelIN5flash11enable_sm90INS1_16FlashAttnFwdSm90INS1_25CollectiveMainloopFwdSm90ILi2EN4cute5tupleIJNS5_1CILi1EEES8_S8_EEENS6_IJNS7_ILi128EEENS7_ILi64EEENS7_ILi256EEEEEELi256ENS_10bfloat16_tEfNS_4arch4Sm90ELb0ELb1ELb0ELb1ELb1ELb1ELb0ELb1ELb1ELb1ELb1ELb0EEENS1_21CollectiveEpilogueFwdINS6_IJSA_SC_SB_EEES9_SE_SG_Li256ELb1ELb1ELb1ELb0EEENS1_36VarlenDynamicPersistentTileSchedulerILi128ELi64ELi256ELi128ELb1ELb1ELb1ELb1ELb0ELb1EEEEEEEEEvNT_6ParamsE --------------------------
	.section	.nv.info._ZN7cutlass13device_kernelIN5flash11enable_sm90INS1_16FlashAttnFwdSm90INS1_25CollectiveMainloopFwdSm90ILi2EN4cute5tupleIJNS5_1CILi1EEES8_S8_EEENS6_IJNS7_ILi128EEENS7_ILi64EEENS7_ILi256EEEEEELi256ENS_10bfloat16_tEfNS_4arch4Sm90ELb0ELb1ELb0ELb1ELb1ELb1ELb0ELb1ELb1ELb1ELb1ELb0EEENS1_21CollectiveEpilogueFwdINS6_IJSA_SC_SB_EEES9_SE_SG_Li256ELb1ELb1ELb1ELb0EEENS1_36VarlenDynamicPersistentTileSchedulerILi128ELi64ELi256ELi128ELb1ELb1ELb1ELb1ELb0ELb1EEEEEEEEEvNT_6ParamsE,"",@"SHT_CUDA_INFO"
	.sectionflags	@""
	.align	4


	//----- nvinfo : EIATTR_CUDA_API_VERSION
	.align		4
        /*0000*/ 	.byte	0x04, 0x37
        /*0002*/ 	.short	(.L_459 - .L_458)
.L_458:
        /*0004*/ 	.word	0x00000082


	//----- nvinfo : EIATTR_KPARAM_INFO
	.align		4
.L_459:
        /*0008*/ 	.byte	0x04, 0x17
        /*000a*/ 	.short	(.L_461 - .L_460)
.L_460:
        /*000c*/ 	.word	0x00000000
        /*0010*/ 	.short	0x0000
        /*0012*/ 	.short	0x0070
        /*0014*/ 	.byte	0x00, 0xf0, 0x01, 0x2a


	//----- nvinfo : EIATTR_SPARSE_MMA_MASK
	.align		4
.L_461:
        /*0018*/ 	.byte	0x03, 0x50
        /*001a*/ 	.short	0x0000


	//----- nvinfo : EIATTR_MAXREG_COUNT
	.align		4
        /*001c*/ 	.byte	0x03, 0x1b
        /*001e*/ 	.short	0x00a8


	//----- nvinfo : EIATTR_NUM_BARRIERS
	.align		4
        /*0020*/ 	.byte	0x02, 0x4c
        /*0022*/ 	.byte	0x10
	.zero		1


	//----- nvinfo : EIATTR_EXTERNS
	.align		4
        /*0024*/ 	.byte	0x04, 0x0f
        /*0026*/ 	.short	(.L_463 - .L_462)


	//   ....[0]....
	.align		4
.L_462:
        /*0028*/ 	.word	index@(__assertfail)


	//----- nvinfo : EIATTR_ANNOTATIONS
	.align		4
.L_463:
        /*002c*/ 	.byte	0x04, 0x55
        /*002e*/ 	.short	(.L_465 - .L_464)


	//   ....[0]....
.L_464:
        /* <DEDUP_REMOVED lines=152> */


	//----- nvinfo : EIATTR_MERCURY_ISA_VERSION
	.align		4
.L_465:
        /*0998*/ 	.byte	0x03, 0x5f
        /*099a*/ 	.short	0x0101


	//----- nvinfo : EIATTR_UNUSED_LOAD_BYTE_OFFSET
	.align		4
        /*099c*/ 	.byte	0x04, 0x44
        /*099e*/ 	.short	(.L_467 - .L_466)


	//   ....[0]....
.L_466:
        /*09a0*/ 	.word	0x00000a60
        /*09a4*/ 	.word	0x0000fff0


	//   ....[1]....
        /*09a8*/ 	.word	0x0001ffa0
        /*09ac*/ 	.word	0x0000fff0


	//----- nvinfo : EIATTR_INT_WARP_WIDE_INSTR_OFFSETS
	.align		4
.L_467:
        /*09b0*/ 	.byte	0x04, 0x31
        /*09b2*/ 	.short	(.L_469 - .L_468)


	//   ....[0]....
.L_468:
        /*09b4*/ 	.word	0x00000130


	//   ....[1]....
        /*09b8*/ 	.word	0x00000170


	//   ....[2]....
        /*09bc*/ 	.word	0x000001e0


	//   ....[3]....
        /*09c0*/ 	.word	0x00028510


	//   ....[4]....
        /*09c4*/ 	.word	0x000285a0


	//   ....[5]....
        /*09c8*/ 	.word	0x0002b290


	//   ....[6]....
        /*09cc*/ 	.word	0x0002b320


	//----- nvinfo : EIATTR_COOP_GROUP_MASK_REGIDS
	.align		4
.L_469:
        /*09d0*/ 	.byte	0x04, 0x29
        /*09d2*/ 	.short	(.L_471 - .L_470)


	//   ....[0]....
.L_470:
        /*09d4*/ 	.word	0xffffffff


	//   ....[1]....
        /*09d8*/ 	.word	0xffffffff


	//   ....[2]....
        /*09dc*/ 	.word	0xffffffff


	//   ....[3]....
        /*09e0*/ 	.word	0xffffffff


	//   ....[4]....
        /*09e4*/ 	.word	0xffffffff


	//   ....[5]....
        /*09e8*/ 	.word	0xffffffff


	//   ....[6]....
        /*09ec*/ 	.word	0xffffffff


	//   ....[7]....
        /*09f0*/ 	.word	0xffffffff


	//   ....[8]....
        /*09f4*/ 	.word	0xffffffff


	//   ....[9]....
        /*09f8*/ 	.word	0xffffffff


	//   ....[10]....
        /*09fc*/ 	.word	0xffffffff


	//   ....[11]....
        /*0a00*/ 	.word	0xffffffff


	//   ....[12]....
        /*0a04*/ 	.word	0xffffffff


	//   ....[13]....
        /*0a08*/ 	.word	0xffffffff


	//   ....[14]....
        /*0a0c*/ 	.word	0xffffffff


	//   ....[15]....
        /*0a10*/ 	.word	0xffffffff


	//   ....[16]....
        /*0a14*/ 	.word	0xffffffff


	//   ....[17]....
        /*0a18*/ 	.word	0xffffffff


	//   ....[18]....
        /*0a1c*/ 	.word	0xffffffff


	//   ....[19]....
        /*0a20*/ 	.word	0xffffffff


	//   ....[20]....
        /*0a24*/ 	.word	0xffffffff


	//   ....[21]....
        /*0a28*/ 	.word	0xffffffff


	//   ....[22]....
        /*0a2c*/ 	.word	0xffffffff


	//   ....[23]....
        /*0a30*/ 	.word	0xffffffff


	//   ....[24]....
        /*0a34*/ 	.word	0xffffffff


	//   ....[25]....
        /*0a38*/ 	.word	0xffffffff


	//   ....[26]....
        /*0a3c*/ 	.word	0xffffffff


	//   ....[27]....
        /*0a40*/ 	.word	0xffffffff


	//   ....[28]....
        /*0a44*/ 	.word	0xffffffff


	//   ....[29]....
        /*0a48*/ 	.word	0xffffffff


	//   ....[30]....
        /*0a4c*/ 	.word	0xffffffff


	//   ....[31]....
        /*0a50*/ 	.word	0xffffffff


	//   ....[32]....
        /*0a54*/ 	.word	0xffffffff


	//   ....[33]....
        /*0a58*/ 	.word	0xffffffff


	//   ....[34]....
        /*0a5c*/ 	.word	0xffffffff


	//   ....[35]....
        /*0a60*/ 	.word	0xffffffff


	//   ....[36]....
        /*0a64*/ 	.word	0xffffffff


	//   ....[37]....
        /*0a68*/ 	.word	0xffffffff


	//   ....[38]....
        /*0a6c*/ 	.word	0xffffffff


	//   ....[39]....
        /*0a70*/ 	.word	0xffffffff


	//   ....[40]....
        /*0a74*/ 	.word	0xffffffff


	//   ....[41]....
        /*0a78*/ 	.word	0xffffffff


	//   ....[42]....
        /*0a7c*/ 	.word	0xffffffff


	//   ....[43]....
        /*0a80*/ 	.word	0xffffffff


	//   ....[44]....
        /*0a84*/ 	.word	0xffffffff


	//   ....[45]....
        /*0a88*/ 	.word	0xffffffff


	//   ....[46]....
        /*0a8c*/ 	.word	0xffffffff


	//   ....[47]....
        /*0a90*/ 	.word	0xffffffff


	//   ....[48]....
        /*0a94*/ 	.word	0xffffffff


	//   ....[49]....
        /*0a98*/ 	.word	0xffffffff


	//   ....[50]....
        /*0a9c*/ 	.word	0xffffffff


	//   ....[51]....
        /*0aa0*/ 	.word	0xffffffff


	//   ....[52]....
        /*0aa4*/ 	.word	0xffffffff


	//   ....[53]....
        /*0aa8*/ 	.word	0xffffffff


	//   ....[54]....
        /*0aac*/ 	.word	0xffffffff


	//   ....[55]....
        /*0ab0*/ 	.word	0xffffffff


	//   ....[56]....
        /*0ab4*/ 	.word	0xffffffff


	//   ....[57]....
        /*0ab8*/ 	.word	0xffffffff


	//   ....[58]....
        /*0abc*/ 	.word	0xffffffff


	//   ....[59]....
        /*0ac0*/ 	.word	0xffffffff


	//   ....[60]....
        /*0ac4*/ 	.word	0xffffffff


	//   ....[61]....
        /*0ac8*/ 	.word	0xffffffff


	//   ....[62]....
        /*0acc*/ 	.word	0xffffffff


	//   ....[63]....
        /*0ad0*/ 	.word	0xffffffff


	//   ....[64]....
        /*0ad4*/ 	.word	0xffffffff


	//   ....[65]....
        /*0ad8*/ 	.word	0xffffffff


	//   ....[66]....
        /*0adc*/ 	.word	0xffffffff


	//   ....[67]....
        /*0ae0*/ 	.word	0xffffffff


	//   ....[68]....
        /*0ae4*/ 	.word	0xffffffff


	//   ....[69]....
        /*0ae8*/ 	.word	0xffffffff


	//   ....[70]....
        /*0aec*/ 	.word	0xffffffff


	//   ....[71]....
        /*0af0*/ 	.word	0xffffffff


	//   ....[72]....
        /*0af4*/ 	.word	0xffffffff


	//   ....[73]....
        /*0af8*/ 	.word	0xffffffff


	//   ....[74]....
        /*0afc*/ 	.word	0xffffffff


	//   ....[75]....
        /*0b00*/ 	.word	0xffffffff


	//   ....[76]....
        /*0b04*/ 	.word	0xffffffff


	//   ....[77]....
        /*0b08*/ 	.word	0xffffffff


	//   ....[78]....
        /*0b0c*/ 	.word	0xffffffff


	//   ....[79]....
        /*0b10*/ 	.word	0xffffffff


	//   ....[80]....
        /*0b14*/ 	.word	0xffffffff


	//   ....[81]....
        /*0b18*/ 	.word	0xffffffff


	//   ....[82]....
        /*0b1c*/ 	.word	0xffffffff


	//   ....[83]....
        /*0b20*/ 	.word	0xffffffff


	//   ....[84]....
        /*0b24*/ 	.word	0xffffffff


	//   ....[85]....
        /*0b28*/ 	.word	0xffffffff


	//   ....[86]....
        /*0b2c*/ 	.word	0xffffffff


	//   ....[87]....
        /*0b30*/ 	.word	0xffffffff


	//   ....[88]....
        /*0b34*/ 	.word	0xffffffff


	//   ....[89]....
        /*0b38*/ 	.word	0xffffffff


	//   ....[90]....
        /*0b3c*/ 	.word	0xffffffff


	//   ....[91]....
        /*0b40*/ 	.word	0xffffffff


	//   ....[92]....
        /*0b44*/ 	.word	0xffffffff


	//   ....[93]....
        /*0b48*/ 	.word	0xffffffff


	//   ....[94]....
        /*0b4c*/ 	.word	0xffffffff


	//   ....[95]....
        /*0b50*/ 	.word	0xffffffff


	//   ....[96]....
        /*0b54*/ 	.word	0xffffffff


	//   ....[97]....
        /*0b58*/ 	.word	0xffffffff


	//   ....[98]....
        /*0b5c*/ 	.word	0xffffffff


	//   ....[99]....
        /*0b60*/ 	.word	0xffffffff


	//   ....[100]....
        /*0b64*/ 	.word	0xffffffff


	//   ....[101]....
        /*0b68*/ 	.word	0xffffffff


	//   ....[102]....
        /*0b6c*/ 	.word	0xffffffff


	//   ....[103]....
        /*0b70*/ 	.word	0xffffffff


	//   ....[104]....
        /*0b74*/ 	.word	0xffffffff


	//   ....[105]....
        /*0b78*/ 	.word	0xffffffff


	//   ....[106]....
        /*0b7c*/ 	.word	0xffffffff


	//   ....[107]....
        /*0b80*/ 	.word	0xffffffff


	//   ....[108]....
        /*0b84*/ 	.word	0xffffffff


	//   ....[109]....
        /*0b88*/ 	.word	0xffffffff


	//   ....[110]....
        /*0b8c*/ 	.word	0xffffffff


	//   ....[111]....
        /*0b90*/ 	.word	0xffffffff


	//   ....[112]....
        /*0b94*/ 	.word	0xffffffff


	//   ....[113]....
        /*0b98*/ 	.word	0xffffffff


	//   ....[114]....
        /*0b9c*/ 	.word	0xffffffff


	//   ....[115]....
        /*0ba0*/ 	.word	0xffffffff


	//   ....[116]....
        /*0ba4*/ 	.word	0xffffffff


	//   ....[117]....
        /*0ba8*/ 	.word	0xffffffff


	//   ....[118]....
        /*0bac*/ 	.word	0xffffffff


	//   ....[119]....
        /*0bb0*/ 	.word	0xffffffff


	//   ....[120]....
        /*0bb4*/ 	.word	0xffffffff


	//   ....[121]....
        /*0bb8*/ 	.word	0xffffffff


	//   ....[122]....
        /*0bbc*/ 	.word	0xffffffff


	//   ....[123]....
        /*0bc0*/ 	.word	0xffffffff


	//   ....[124]....
        /*0bc4*/ 	.word	0xffffffff


	//   ....[125]....
        /*0bc8*/ 	.word	0xffffffff


	//   ....[126]....
        /*0bcc*/ 	.word	0xffffffff


	//   ....[127]....
        /*0bd0*/ 	.word	0xffffffff


	//   ....[128]....
        /*0bd4*/ 	.word	0xffffffff


	//   ....[129]....
        /*0bd8*/ 	.word	0xffffffff


	//   ....[130]....
        /*0bdc*/ 	.word	0xffffffff


	//   ....[131]....
        /*0be0*/ 	.word	0xffffffff


	//   ....[132]....
        /*0be4*/ 	.word	0xffffffff


	//   ....[133]....
        /*0be8*/ 	.word	0xffffffff


	//   ....[134]....
        /*0bec*/ 	.word	0xffffffff


	//   ....[135]....
        /*0bf0*/ 	.word	0xffffffff


	//   ....[136]....
        /*0bf4*/ 	.word	0xffffffff


	//   ....[137]....
        /*0bf8*/ 	.word	0xffffffff


	//   ....[138]....
        /*0bfc*/ 	.word	0xffffffff


	//   ....[139]....
        /*0c00*/ 	.word	0xffffffff


	//   ....[140]....
        /*0c04*/ 	.word	0xffffffff


	//   ....[141]....
        /*0c08*/ 	.word	0xffffffff


	//   ....[142]....
        /*0c0c*/ 	.word	0xffffffff


	//   ....[143]....
        /*0c10*/ 	.word	0xffffffff


	//   ....[144]....
        /*0c14*/ 	.word	0xffffffff


	//   ....[145]....
        /*0c18*/ 	.word	0xffffffff


	//   ....[146]....
        /*0c1c*/ 	.word	0xffffffff


	//   ....[147]....
        /*0c20*/ 	.word	0xffffffff


	//   ....[148]....
        /*0c24*/ 	.word	0xffffffff


	//   ....[149]....
        /*0c28*/ 	.word	0xffffffff


	//   ....[150]....
        /*0c2c*/ 	.word	0xffffffff


	//   ....[151]....
        /*0c30*/ 	.word	0xffffffff


	//   ....[152]....
        /*0c34*/ 	.word	0xffffffff


	//   ....[153]....
        /*0c38*/ 	.word	0xffffffff


	//   ....[154]....
        /*0c3c*/ 	.word	0xffffffff


	//   ....[155]....
        /*0c40*/ 	.word	0xffffffff


	//   ....[156]....
        /*0c44*/ 	.word	0xffffffff


	//   ....[157]....
        /*0c48*/ 	.word	0xffffffff


	//   ....[158]....
        /*0c4c*/ 	.word	0xffffffff


	//   ....[159]....
        /*0c50*/ 	.word	0xffffffff


	//   ....[160]....
        /*0c54*/ 	.word	0xffffffff


	//   ....[161]....
        /*0c58*/ 	.word	0xffffffff


	//   ....[162]....
        /*0c5c*/ 	.word	0xffffffff


	//   ....[163]....
        /*0c60*/ 	.word	0xffffffff


	//   ....[164]....
        /*0c64*/ 	.word	0xffffffff


	//   ....[165]....
        /*0c68*/ 	.word	0xffffffff


	//   ....[166]....
        /*0c6c*/ 	.word	0xffffffff


	//   ....[167]....
        /*0c70*/ 	.word	0xffffffff


	//   ....[168]....
        /*0c74*/ 	.word	0xffffffff


	//   ....[169]....
        /*0c78*/ 	.word	0xffffffff


	//   ....[170]....
        /*0c7c*/ 	.word	0xffffffff


	//   ....[171]....
        /*0c80*/ 	.word	0xffffffff


	//   ....[172]....
        /*0c84*/ 	.word	0xffffffff


	//   ....[173]....
        /*0c88*/ 	.word	0xffffffff


	//   ....[174]....
        /*0c8c*/ 	.word	0xffffffff


	//   ....[175]....
        /*0c90*/ 	.word	0xffffffff


	//   ....[176]....
        /*0c94*/ 	.word	0xffffffff


	//   ....[177]....
        /*0c98*/ 	.word	0xffffffff


	//   ....[178]....
        /*0c9c*/ 	.word	0xffffffff


	//   ....[179]....
        /*0ca0*/ 	.word	0xffffffff


	//   ....[180]....
        /*0ca4*/ 	.word	0xffffffff


	//   ....[181]....
        /*0ca8*/ 	.word	0xffffffff


	//   ....[182]....
        /*0cac*/ 	.word	0xffffffff


	//   ....[183]....
        /*0cb0*/ 	.word	0xffffffff


	//   ....[184]....
        /*0cb4*/ 	.word	0xffffffff


	//   ....[185]....
        /*0cb8*/ 	.word	0xffffffff


	//   ....[186]....
        /*0cbc*/ 	.word	0xffffffff


	//   ....[187]....
        /*0cc0*/ 	.word	0xffffffff


	//   ....[188]....
        /*0cc4*/ 	.word	0xffffffff


	//   ....[189]....
        /*0cc8*/ 	.word	0xffffffff


	//   ....[190]....
        /*0ccc*/ 	.word	0xffffffff


	//   ....[191]....
        /*0cd0*/ 	.word	0x0500000f


	//   ....[192]....
        /*0cd4*/ 	.word	0x0500000f


	//   ....[193]....
        /*0cd8*/ 	.word	0x0500000f


	//   ....[194]....
        /*0cdc*/ 	.word	0x0500000f


	//   ....[195]....
        /*0ce0*/ 	.word	0x0500000f


	//   ....[196]....
        /*0ce4*/ 	.word	0x0500000f


	//   ....[197]....
        /*0ce8*/ 	.word	0x0500000f


	//   ....[198]....
        /*0cec*/ 	.word	0x0500000f


	//   ....[199]....
        /*0cf0*/ 	.word	0x0500000f


	//   ....[200]....
        /*0cf4*/ 	.word	0x0500000f


	//   ....[201]....
        /*0cf8*/ 	.word	0x0500000f


	//   ....[202]....
        /*0cfc*/ 	.word	0x0500000f


	//   ....[203]....
        /*0d00*/ 	.word	0x0500000f


	//   ....[204]....
        /*0d04*/ 	.word	0x0500000f


	//   ....[205]....
        /*0d08*/ 	.word	0x0500000f


	//   ....[206]....
        /*0d0c*/ 	.word	0x0500000f


	//   ....[207]....
        /*0d10*/ 	.word	0x0500000f


	//   ....[208]....
        /*0d14*/ 	.word	0x0500000f


	//   ....[209]....
        /*0d18*/ 	.word	0x0500000f


	//   ....[210]....
        /*0d1c*/ 	.word	0x0500000f


	//   ....[211]....
        /*0d20*/ 	.word	0x0500000f


	//   ....[212]....
        /*0d24*/ 	.word	0x0500000f


	//   ....[213]....
        /*0d28*/ 	.word	0x0500000f


	//   ....[214]....
        /*0d2c*/ 	.word	0x0500000f


	//   ....[215]....
        /*0d30*/ 	.word	0x0500000f


	//   ....[216]....
        /*0d34*/ 	.word	0x0500000f


	//   ....[217]....
        /*0d38*/ 	.word	0x0500000f


	//   ....[218]....
        /*0d3c*/ 	.word	0x0500000f


	//   ....[219]....
        /*0d40*/ 	.word	0x0500000f


	//   ....[220]....
        /*0d44*/ 	.word	0x0500000f


	//   ....[221]....
        /*0d48*/ 	.word	0x0500000f


	//   ....[222]....
        /*0d4c*/ 	.word	0x0500000f


	//   ....[223]....
        /*0d50*/ 	.word	0x0500000f


	//   ....[224]....
        /*0d54*/ 	.word	0x0500000f


	//   ....[225]....
        /*0d58*/ 	.word	0x0500000f


	//   ....[226]....
        /*0d5c*/ 	.word	0x0500000f


	//   ....[227]....
        /*0d60*/ 	.word	0x0500000f


	//   ....[228]....
        /*0d64*/ 	.word	0x0500000f


	//   ....[229]....
        /*0d68*/ 	.word	0x0500000f


	//   ....[230]....
        /*0d6c*/ 	.word	0x0500000f


	//   ....[231]....
        /*0d70*/ 	.word	0x0500000f


	//   ....[232]....
        /*0d74*/ 	.word	0x0500000f


	//   ....[233]....
        /*0d78*/ 	.word	0x0500000f


	//   ....[234]....
        /*0d7c*/ 	.word	0x0500000f


	//   ....[235]....
        /*0d80*/ 	.word	0x0500000f


	//   ....[236]....
        /*0d84*/ 	.word	0x0500000f


	//   ....[237]....
        /*0d88*/ 	.word	0x0500000f


	//   ....[238]....
        /*0d8c*/ 	.word	0x0500000f


	//   ....[239]....
        /*0d90*/ 	.word	0x0500000f


	//   ....[240]....
        /*0d94*/ 	.word	0x0500000f


	//   ....[241]....
        /*0d98*/ 	.word	0x0500000f


	//   ....[242]....
        /*0d9c*/ 	.word	0x0500000f


	//   ....[243]....
        /*0da0*/ 	.word	0x0500000f


	//   ....[244]....
        /*0da4*/ 	.word	0x0500000f


	//   ....[245]....
        /*0da8*/ 	.word	0x0500000f


	//   ....[246]....
        /*0dac*/ 	.word	0x0500000f


	//   ....[247]....
        /*0db0*/ 	.word	0x0500000f


	//   ....[248]....
        /*0db4*/ 	.word	0x0500000f


	//   ....[249]....
        /*0db8*/ 	.word	0x0500000f


	//   ....[250]....
        /*0dbc*/ 	.word	0x0500000f


	//   ....[251]....
        /*0dc0*/ 	.word	0x0500000f


	//   ....[252]....
        /*0dc4*/ 	.word	0x0500000f


	//   ....[253]....
        /*0dc8*/ 	.word	0x0500000f


	//   ....[254]....
        /*0dcc*/ 	.word	0x0500000f


	//   ....[255]....
        /*0dd0*/ 	.word	0x0500000f


	//   ....[0]....
        /*0dd4*/ 	.word	0x0500000f


	//   ....[1]....
        /*0dd8*/ 	.word	0x0500000f


	//   ....[2]....
        /*0ddc*/ 	.word	0x0500000f


	//   ....[3]....
        /*0de0*/ 	.word	0x0500000f


	//   ....[4]....
        /*0de4*/ 	.word	0x0500000f


	//   ....[5]....
        /*0de8*/ 	.word	0x0500000f


	//   ....[6]....
        /*0dec*/ 	.word	0x0500000f


	//   ....[7]....
        /*0df0*/ 	.word	0x0500000f


	//   ....[8]....
        /*0df4*/ 	.word	0x0500000f


	//   ....[9]....
        /*0df8*/ 	.word	0x0500000f


	//   ....[10]....
        /*0dfc*/ 	.word	0x0500000f


	//   ....[11]....
        /*0e00*/ 	.word	0x0500000f


	//   ....[12]....
        /*0e04*/ 	.word	0x0500000f


	//   ....[13]....
        /*0e08*/ 	.word	0x0500000f


	//   ....[14]....
        /*0e0c*/ 	.word	0x0500000f


	//   ....[15]....
        /*0e10*/ 	.word	0x0500000f


	//   ....[16]....
        /*0e14*/ 	.word	0x0500000f


	//   ....[17]....
        /*0e18*/ 	.word	0x0500000f


	//   ....[18]....
        /*0e1c*/ 	.word	0x0500000f


	//   ....[19]....
        /*0e20*/ 	.word	0x0500000f


	//   ....[20]....
        /*0e24*/ 	.word	0x0500000f


	//   ....[21]....
        /*0e28*/ 	.word	0x0500000f


	//   ....[22]....
        /*0e2c*/ 	.word	0x0500000f


	//   ....[23]....
        /*0e30*/ 	.word	0x0500000f


	//   ....[24]....
        /*0e34*/ 	.word	0x0500000f


	//   ....[25]....
        /*0e38*/ 	.word	0x0500000f


	//   ....[26]....
        /*0e3c*/ 	.word	0x0500000f


	//   ....[27]....
        /*0e40*/ 	.word	0x0500000f


	//   ....[28]....
        /*0e44*/ 	.word	0x0500000f


	//   ....[29]....
        /*0e48*/ 	.word	0x0500000f


	//   ....[30]....
        /*0e4c*/ 	.word	0x0500000f


	//   ....[31]....
        /*0e50*/ 	.word	0x0500000f


	//   ....[32]....
        /*0e54*/ 	.word	0x0500000f


	//   ....[33]....
        /*0e58*/ 	.word	0x0500000f


	//   ....[34]....
        /*0e5c*/ 	.word	0x0500000f


	//   ....[35]....
        /*0e60*/ 	.word	0x0500000f


	//   ....[36]....
        /*0e64*/ 	.word	0x0500000f


	//   ....[37]....
        /*0e68*/ 	.word	0x0500000f


	//   ....[38]....
        /*0e6c*/ 	.word	0x0500000f


	//   ....[39]....
        /*0e70*/ 	.word	0x0500000f


	//   ....[40]....
        /*0e74*/ 	.word	0x0500000f


	//   ....[41]....
        /*0e78*/ 	.word	0x0500000f


	//   ....[42]....
        /*0e7c*/ 	.word	0x0500000f


	//   ....[43]....
        /*0e80*/ 	.word	0x0500000f


	//   ....[44]....
        /*0e84*/ 	.word	0x0500000f


	//   ....[45]....
        /*0e88*/ 	.word	0x0500000f


	//   ....[46]....
        /*0e8c*/ 	.word	0x0500000f


	//   ....[47]....
        /*0e90*/ 	.word	0x0500000f


	//----- nvinfo : EIATTR_COOP_GROUP_INSTR_OFFSETS
	.align		4
.L_471:
        /*0e94*/ 	.byte	0x04, 0x28
        /*0e96*/ 	.short	(.L_473 - .L_472)


	//   ....[0]....
.L_472:
        /*0e98*/ 	.word	0x00000060


	//   ....[1]....
        /*0e9c*/ 	.word	0x00000140


	//   ....[2]....
        /*0ea0*/ 	.word	0x00000190


	//   ....[3]....
        /*0ea4*/ 	.word	0x000003c0


	//   ....[4]....
        /*0ea8*/ 	.word	0x00000520


	//   ....[5]....
        /*0eac*/ 	.word	0x00000640


	//   ....[6]....
        /*0eb0*/ 	.word	0x000007a0


	//   ....[7]....
        /*0eb4*/ 	.word	0x00003e00


	//   ....[8]....
        /*0eb8*/ 	.word	0x00003e10


	//   ....[9]....
        /*0ebc*/ 	.word	0x00004cc0


	//   ....[10]....
        /*0ec0*/ 	.word	0x00004cd0


	//   ....[11]....
        /*0ec4*/ 	.word	0x00006450


	//   ....[12]....
        /*0ec8*/ 	.word	0x00006460


	//   ....[13]....
        /*0ecc*/ 	.word	0x000074c0


	//   ....[14]....
        /*0ed0*/ 	.word	0x000074d0


	//   ....[15]....
        /*0ed4*/ 	.word	0x00008730


	//   ....[16]....
        /*0ed8*/ 	.word	0x00008740


	//   ....[17]....
        /*0edc*/ 	.word	0x00008910


	//   ....[18]....
        /*0ee0*/ 	.word	0x00008920


	//   ....[19]....
        /*0ee4*/ 	.word	0x00008d70


	//   ....[20]....
        /*0ee8*/ 	.word	0x00008d80


	//   ....[21]....
        /*0eec*/ 	.word	0x00008f30


	//   ....[22]....
        /*0ef0*/ 	.word	0x00008f50


	//   ....[23]....
        /*0ef4*/ 	.word	0x00009db0


	//   ....[24]....
        /*0ef8*/ 	.word	0x0000a4e0


	//   ....[25]....
        /*0efc*/ 	.word	0x0000a4f0


	//   ....[26]....
        /*0f00*/ 	.word	0x0000a500


	//   ....[27]....
        /*0f04*/ 	.word	0x0000a510


	//   ....[28]....
        /*0f08*/ 	.word	0x0000ab10


	//   ....[29]....
        /*0f0c*/ 	.word	0x0000ab20


	//   ....[30]....
        /*0f10*/ 	.word	0x0000ab30


	//   ....[31]....
        /*0f14*/ 	.word	0x0000ab40


	//   ....[32]....
        /*0f18*/ 	.word	0x0000b0c0


	//   ....[33]....
        /*0f1c*/ 	.word	0x0000b0d0


	//   ....[34]....
        /*0f20*/ 	.word	0x0000b0e0


	//   ....[35]....
        /*0f24*/ 	.word	0x0000b0f0


	//   ....[36]....
        /*0f28*/ 	.word	0x0000b690


	//   ....[37]....
        /*0f2c*/ 	.word	0x0000b6a0


	//   ....[38]....
        /*0f30*/ 	.word	0x0000b6b0


	//   ....[39]....
        /*0f34*/ 	.word	0x0000b6c0


	//   ....[40]....
        /*0f38*/ 	.word	0x0000f290


	//   ....[41]....
        /*0f3c*/ 	.word	0x0000f2a0


	//   ....[42]....
        /*0f40*/ 	.word	0x0000f2b0


	//   ....[43]....
        /*0f44*/ 	.word	0x0000f2c0


	//   ....[44]....
        /*0f48*/ 	.word	0x0000f750


	//   ....[45]....
        /*0f4c*/ 	.word	0x0000f760


	//   ....[46]....
        /*0f50*/ 	.word	0x0000f770


	//   ....[47]....
        /*0f54*/ 	.word	0x0000f780


	//   ....[48]....
        /*0f58*/ 	.word	0x0000fba0


	//   ....[49]....
        /*0f5c*/ 	.word	0x0000fbb0


	//   ....[50]....
        /*0f60*/ 	.word	0x0000fbc0


	//   ....[51]....
        /*0f64*/ 	.word	0x0000fbd0


	//   ....[52]....
        /*0f68*/ 	.word	0x00010010


	//   ....[53]....
        /*0f6c*/ 	.word	0x00010020


	//   ....[54]....
        /*0f70*/ 	.word	0x00010030


	//   ....[55]....
        /*0f74*/ 	.word	0x00010040


	//   ....[56]....
        /*0f78*/ 	.word	0x00014c80


	//   ....[57]....
        /*0f7c*/ 	.word	0x00014eb0


	//   ....[58]....
        /*0f80*/ 	.word	0x00015760


	//   ....[59]....
        /*0f84*/ 	.word	0x00015870


	//   ....[60]....
        /*0f88*/ 	.word	0x00015c40


	//   ....[61]....
        /*0f8c*/ 	.word	0x00015cb0


	//   ....[62]....
        /*0f90*/ 	.word	0x00017fb0


	//   ....[63]....
        /*0f94*/ 	.word	0x00018220


	//   ....[64]....
        /*0f98*/ 	.word	0x00018900


	//   ....[65]....
        /*0f9c*/ 	.word	0x00018aa0


	//   ....[66]....
        /*0fa0*/ 	.word	0x00018f80


	//   ....[67]....
        /*0fa4*/ 	.word	0x00018fe0


	//   ....[68]....
        /*0fa8*/ 	.word	0x0001b160


	//   ....[69]....
        /*0fac*/ 	.word	0x0001b190


	//   ....[70]....
        /*0fb0*/ 	.word	0x0001b2b0


	//   ....[71]....
        /*0fb4*/ 	.word	0x0001b2d0


	//   ....[72]....
        /*0fb8*/ 	.word	0x0001d310


	//   ....[73]....
        /*0fbc*/ 	.word	0x0001d560


	//   ....[74]....
        /*0fc0*/ 	.word	0x0001dcd0


	//   ....[75]....
        /*0fc4*/ 	.word	0x0001ddd0


	//   ....[76]....
        /*0fc8*/ 	.word	0x0001e240


	//   ....[77]....
        /*0fcc*/ 	.word	0x0001e2a0


	//   ....[78]....
        /*0fd0*/ 	.word	0x0001f2d0


	//   ....[79]....
        /*0fd4*/ 	.word	0x0001f4c0


	//   ....[80]....
        /*0fd8*/ 	.word	0x0001f4d0


	//   ....[81]....
        /*0fdc*/ 	.word	0x0001f500


	//   ....[82]....
        /*0fe0*/ 	.word	0x00021020


	//   ....[83]....
        /*0fe4*/ 	.word	0x00021030


	//   ....[84]....
        /*0fe8*/ 	.word	0x00021040


	//   ....[85]....
        /*0fec*/ 	.word	0x00021050


	//   ....[86]....
        /*0ff0*/ 	.word	0x00021a90


	//   ....[87]....
        /*0ff4*/ 	.word	0x00021ab0


	//   ....[88]....
        /*0ff8*/ 	.word	0x00021c00


	//   ....[89]....
        /*0ffc*/ 	.word	0x00021c20


	//   ....[90]....
        /*1000*/ 	.word	0x00021d60


	//   ....[91]....
        /*1004*/ 	.word	0x00021d80


	//   ....[92]....
        /*1008*/ 	.word	0x00021ed0


	//   ....[93]....
        /*100c*/ 	.word	0x00021ef0


	//   ....[94]....
        /*1010*/ 	.word	0x00022500


	//   ....[95]....
        /*1014*/ 	.word	0x00022540


	//   ....[96]....
        /*1018*/ 	.word	0x00023140


	//   ....[97]....
        /*101c*/ 	.word	0x00023150


	//   ....[98]....
        /*1020*/ 	.word	0x00024240


	//   ....[99]....
        /*1024*/ 	.word	0x00024250


	//   ....[100]....
        /*1028*/ 	.word	0x000243a0


	//   ....[101]....
        /*102c*/ 	.word	0x000243c0


	//   ....[102]....
        /*1030*/ 	.word	0x00024500


	//   ....[103]....
        /*1034*/ 	.word	0x00024520


	//   ....[104]....
        /*1038*/ 	.word	0x00024670


	//   ....[105]....
        /*103c*/ 	.word	0x00024690


	//   ....[106]....
        /*1040*/ 	.word	0x00024860


	//   ....[107]....
        /*1044*/ 	.word	0x00024a50


	//   ....[108]....
        /*1048*/ 	.word	0x00024a80


	//   ....[109]....
        /*104c*/ 	.word	0x00024ab0


	//   ....[110]....
        /*1050*/ 	.word	0x00024ae0


	//   ....[111]....
        /*1054*/ 	.word	0x00024b10


	//   ....[112]....
        /*1058*/ 	.word	0x00024b40


	//   ....[113]....
        /*105c*/ 	.word	0x00024cd0


	//   ....[114]....
        /*1060*/ 	.word	0x00024d00


	//   ....[115]....
        /*1064*/ 	.word	0x00024d30


	//   ....[116]....
        /*1068*/ 	.word	0x00024d60


	//   ....[117]....
        /*106c*/ 	.word	0x00024d90


	//   ....[118]....
        /*1070*/ 	.word	0x00024dc0


	//   ....[119]....
        /*1074*/ 	.word	0x00024e50


	//   ....[120]....
        /*1078*/ 	.word	0x00024e80


	//   ....[121]....
        /*107c*/ 	.word	0x00024e90


	//   ....[122]....
        /*1080*/ 	.word	0x00024ed0


	//   ....[123]....
        /*1084*/ 	.word	0x00026650


	//   ....[124]....
        /*1088*/ 	.word	0x00029110


	//   ....[125]....
        /*108c*/ 	.word	0x00029130


	//   ....[126]....
        /*1090*/ 	.word	0x00029140


	//   ....[127]....
        /*1094*/ 	.word	0x000291f0


	//   ....[128]....
        /*1098*/ 	.word	0x00029230


	//   ....[129]....
        /*109c*/ 	.word	0x00029290


	//   ....[130]....
        /*10a0*/ 	.word	0x000292b0


	//   ....[131]....
        /*10a4*/ 	.word	0x000292e0


	//   ....[132]....
        /*10a8*/ 	.word	0x00029a80


	//   ....[133]....
        /*10ac*/ 	.word	0x00029ab0


	//   ....[134]....
        /*10b0*/ 	.word	0x00029ad0


	//   ....[135]....
        /*10b4*/ 	.word	0x00029b70


	//   ....[136]....
        /*10b8*/ 	.word	0x00029b80


	//   ....[137]....
        /*10bc*/ 	.word	0x00029c30


	//   ....[138]....
        /*10c0*/ 	.word	0x00029c40


	//   ....[139]....
        /*10c4*/ 	.word	0x00029cf0


	//   ....[140]....
        /*10c8*/ 	.word	0x00029d00


	//   ....[141]....
        /*10cc*/ 	.word	0x00029db0


	//   ....[142]....
        /*10d0*/ 	.word	0x00029dc0


	//   ....[143]....
        /*10d4*/ 	.word	0x00029e70


	//   ....[144]....
        /*10d8*/ 	.word	0x00029e80


	//   ....[145]....
        /*10dc*/ 	.word	0x00029f30


	//   ....[146]....
        /*10e0*/ 	.word	0x00029f40


	//   ....[147]....
        /*10e4*/ 	.word	0x00029f90


	//   ....[148]....
        /*10e8*/ 	.word	0x0002a770


	//   ....[149]....
        /*10ec*/ 	.word	0x0002a7a0


	//   ....[150]....
        /*10f0*/ 	.word	0x0002a7d0


	//   ....[151]....
        /*10f4*/ 	.word	0x0002a890


	//   ....[152]....
        /*10f8*/ 	.word	0x0002a8c0


	//   ....[153]....
        /*10fc*/ 	.word	0x0002a910


	//   ....[154]....
        /*1100*/ 	.word	0x0002a940


	//   ....[155]....
        /*1104*/ 	.word	0x0002a9b0


	//   ....[156]....
        /*1108*/ 	.word	0x0002ac90


	//   ....[157]....
        /*110c*/ 	.word	0x0002acb0


	//   ....[158]....
        /*1110*/ 	.word	0x0002ad70


	//   ....[159]....
        /*1114*/ 	.word	0x0002ad80


	//   ....[160]....
        /*1118*/ 	.word	0x0002ae30


	//   ....[161]....
        /*111c*/ 	.word	0x0002ae40


	//   ....[162]....
        /*1120*/ 	.word	0x0002ae50


	//   ....[163]....
        /*1124*/ 	.word	0x0002af00


	//   ....[164]....
        /*1128*/ 	.word	0x0002b470


	//   ....[165]....
        /*112c*/ 	.word	0x0002b4b0


	//   ....[166]....
        /*1130*/ 	.word	0x0002b530


	//   ....[167]....
        /*1134*/ 	.word	0x0002b560


	//   ....[168]....
        /*1138*/ 	.word	0x0002b5f0


	//   ....[169]....
        /*113c*/ 	.word	0x0002b620


	//   ....[170]....
        /*1140*/ 	.word	0x0002b630


	//   ....[171]....
        /*1144*/ 	.word	0x0002b6c0


	//   ....[172]....
        /*1148*/ 	.word	0x0002bb30


	//   ....[173]....
        /*114c*/ 	.word	0x0002bb60


	//   ....[174]....
        /*1150*/ 	.word	0x0002bbc0


	//   ....[175]....
        /*1154*/ 	.word	0x0002bbf0


	//   ....[176]....
        /*1158*/ 	.word	0x0002bc20


	//   ....[177]....
        /*115c*/ 	.word	0x0002bc50


	//   ....[178]....
        /*1160*/ 	.word	0x0002bc80


	//   ....[179]....
        /*1164*/ 	.word	0x0002bcb0


	//   ....[180]....
        /*1168*/ 	.word	0x0002be50


	//   ....[181]....
        /*116c*/ 	.word	0x0002be80


	//   ....[182]....
        /*1170*/ 	.word	0x0002beb0


	//   ....[183]....
        /*1174*/ 	.word	0x0002bee0


	//   ....[184]....
        /*1178*/ 	.word	0x0002bf10


	//   ....[185]....
        /*117c*/ 	.word	0x0002bf40


	//   ....[186]....
        /*1180*/ 	.word	0x0002c000


	//   ....[187]....
        /*1184*/ 	.word	0x0002c020


	//   ....[188]....
        /*1188*/ 	.word	0x0002c040


	//   ....[189]....
        /*118c*/ 	.word	0x0002c0a0


	//   ....[190]....
        /*1190*/ 	.word	0x0002cac0


	//   ....[191]....
        /*1194*/ 	.word	0x0002ce00


	//   ....[192]....
        /*1198*/ 	.word	0x0002ce90


	//   ....[193]....
        /*119c*/ 	.word	0x0002cf30


	//   ....[194]....
        /*11a0*/ 	.word	0x0002cfc0


	//   ....[195]....
        /*11a4*/ 	.word	0x0002d0b0


	//   ....[196]....
        /*11a8*/ 	.word	0x0002d140


	//   ....[197]....
        /*11ac*/ 	.word	0x0002d1e0


	//   ....[198]....
        /*11b0*/ 	.word	0x0002d270


	//   ....[199]....
        /*11b4*/ 	.word	0x0002d360


	//   ....[200]....
        /*11b8*/ 	.word	0x0002d3f0


	//   ....[201]....
        /*11bc*/ 	.word	0x0002d490


	//   ....[202]....
        /*11c0*/ 	.word	0x0002d520


	//   ....[203]....
        /*11c4*/ 	.word	0x0002d610


	//   ....[204]....
        /*11c8*/ 	.word	0x0002d6a0


	//   ....[205]....
        /*11cc*/ 	.word	0x0002d6f0


	//   ....[206]....
        /*11d0*/ 	.word	0x0002d740


	//   ....[207]....
        /*11d4*/ 	.word	0x0002d7e0


	//   ....[208]....
        /*11d8*/ 	.word	0x0002d870


	//   ....[209]....
        /*11dc*/ 	.word	0x0002d8c0


	//   ....[210]....
        /*11e0*/ 	.word	0x0002d910


	//   ....[211]....
        /*11e4*/ 	.word	0x0002d9b0


	//   ....[212]....
        /*11e8*/ 	.word	0x0002da40


	//   ....[213]....
        /*11ec*/ 	.word	0x0002da90


	//   ....[214]....
        /*11f0*/ 	.word	0x0002dae0


	//   ....[215]....
        /*11f4*/ 	.word	0x0002db80


	//   ....[216]....
        /*11f8*/ 	.word	0x0002dc10


	//   ....[217]....
        /*11fc*/ 	.word	0x0002dc60


	//   ....[218]....
        /*1200*/ 	.word	0x0002dcb0


	//   ....[219]....
        /*1204*/ 	.word	0x0002dda0


	//   ....[220]....
        /*1208*/ 	.word	0x0002de30


	//   ....[221]....
        /*120c*/ 	.word	0x0002de80


	//   ....[222]....
        /*1210*/ 	.word	0x0002ded0


	//   ....[223]....
        /*1214*/ 	.word	0x0002df60


	//   ....[224]....
        /*1218*/ 	.word	0x0002dff0


	//   ....[225]....
        /*121c*/ 	.word	0x0002e040


	//   ....[226]....
        /*1220*/ 	.word	0x0002e090


	//   ....[227]....
        /*1224*/ 	.word	0x0002e120


	//   ....[228]....
        /*1228*/ 	.word	0x0002e1b0


	//   ....[229]....
        /*122c*/ 	.word	0x0002e200


	//   ....[230]....
        /*1230*/ 	.word	0x0002e250


	//   ....[231]....
        /*1234*/ 	.word	0x0002e2e0


	//   ....[232]....
        /*1238*/ 	.word	0x0002e370


	//   ....[233]....
        /*123c*/ 	.word	0x0002e3c0


	//   ....[234]....
        /*1240*/ 	.word	0x0002e410


	//   ....[235]....
        /*1244*/ 	.word	0x0002e7b0


	//   ....[236]....
        /*1248*/ 	.word	0x0002ea90


	//   ....[237]....
        /*124c*/ 	.word	0x0002eb80


	//   ....[238]....
        /*1250*/ 	.word	0x0002ec20


	//   ....[239]....
        /*1254*/ 	.word	0x0002ec80


	//   ....[240]....
        /*1258*/ 	.word	0x0002ed20


	//   ....[241]....
        /*125c*/ 	.word	0x0002ee00


	//   ....[242]....
        /*1260*/ 	.word	0x0002ef00


	//   ....[243]....
        /*1264*/ 	.word	0x0002ef70


	//   ....[244]....
        /*1268*/ 	.word	0x0002f050


	//   ....[245]....
        /*126c*/ 	.word	0x0002f100


	//   ....[246]....
        /*1270*/ 	.word	0x0002f160


	//   ....[247]....
        /*1274*/ 	.word	0x0002f1c0


	//   ....[248]....
        /*1278*/ 	.word	0x0002f2d0


	//   ....[249]....
        /*127c*/ 	.word	0x0002f330


	//   ....[250]....
        /*1280*/ 	.word	0x0002f450


	//   ....[251]....
        /*1284*/ 	.word	0x0002f4b0


	//   ....[252]....
        /*1288*/ 	.word	0x0002f5d0


	//   ....[253]....
        /*128c*/ 	.word	0x0002f630


	//   ....[254]....
        /*1290*/ 	.word	0x0002f750


	//   ....[255]....
        /*1294*/ 	.word	0x0002f7b0


	//   ....[0]....
        /*1298*/ 	.word	0x0002f8d0


	//   ....[1]....
        /*129c*/ 	.word	0x0002f930


	//   ....[2]....
        /*12a0*/ 	.word	0x0002fa50


	//   ....[3]....
        /*12a4*/ 	.word	0x0002fab0


	//   ....[4]....
        /*12a8*/ 	.word	0x0002fbb0


	//   ....[5]....
        /*12ac*/ 	.word	0x0002fce0


	//   ....[6]....
        /*12b0*/ 	.word	0x0002fdb0


	//   ....[7]....
        /*12b4*/ 	.word	0x0002fe80


	//   ....[8]....
        /*12b8*/ 	.word	0x0002ff60


	//   ....[9]....
        /*12bc*/ 	.word	0x0002ffc0


	//   ....[10]....
        /*12c0*/ 	.word	0x000300a0


	//   ....[11]....
        /*12c4*/ 	.word	0x00030100


	//   ....[12]....
        /*12c8*/ 	.word	0x00030210


	//   ....[13]....
        /*12cc*/ 	.word	0x00030300


	//   ....[14]....
        /*12d0*/ 	.word	0x000303a0


	//   ....[15]....
        /*12d4*/ 	.word	0x00030400


	//   ....[16]....
        /*12d8*/ 	.word	0x00030520


	//   ....[17]....
        /*12dc*/ 	.word	0x00030580


	//   ....[18]....
        /*12e0*/ 	.word	0x000306a0


	//   ....[19]....
        /*12e4*/ 	.word	0x00030700


	//   ....[20]....
        /*12e8*/ 	.word	0x000307d0


	//   ....[21]....
        /*12ec*/ 	.word	0x00030940


	//   ....[22]....
        /*12f0*/ 	.word	0x00030a00


	//   ....[23]....
        /*12f4*/ 	.word	0x00030b50


	//   ....[24]....
        /*12f8*/ 	.word	0x00030c00


	//   ....[25]....
        /*12fc*/ 	.word	0x00030c60


	//   ....[26]....
        /*1300*/ 	.word	0x00030d20


	//   ....[27]....
        /*1304*/ 	.word	0x00030e00


	//   ....[28]....
        /*1308*/ 	.word	0x00030ec0


	//   ....[29]....
        /*130c*/ 	.word	0x00030fd0


	//   ....[30]....
        /*1310*/ 	.word	0x00031070


	//   ....[31]....
        /*1314*/ 	.word	0x000311e0


	//   ....[32]....
        /*1318*/ 	.word	0x00031250


	//   ....[33]....
        /*131c*/ 	.word	0x000312c0


	//   ....[34]....
        /*1320*/ 	.word	0x00031330


	//   ....[35]....
        /*1324*/ 	.word	0x000313a0


	//   ....[36]....
        /*1328*/ 	.word	0x00031420


	//   ....[37]....
        /*132c*/ 	.word	0x000314a0


	//   ....[38]....
        /*1330*/ 	.word	0x00031530


	//   ....[39]....
        /*1334*/ 	.word	0x000315a0


	//   ....[40]....
        /*1338*/ 	.word	0x00031610


	//   ....[41]....
        /*133c*/ 	.word	0x00031680


	//   ....[42]....
        /*1340*/ 	.word	0x00031700


	//   ....[43]....
        /*1344*/ 	.word	0x00031770


	//   ....[44]....
        /*1348*/ 	.word	0x00031800


	//   ....[45]....
        /*134c*/ 	.word	0x00031860


	//   ....[46]....
        /*1350*/ 	.word	0x000318f0


	//   ....[47]....
        /*1354*/ 	.word	0x00031a20


	//----- nvinfo : EIATTR_REG_RECONFIG
	.align		4
.L_473:
        /*1358*/ 	.byte	0x01, 0x54
	.zero		2


	//----- nvinfo : EIATTR_SYSCALL_OFFSETS
	.align		4
        /*135c*/ 	.byte	0x04, 0x46
        /*135e*/ 	.short	(.L_475 - .L_474)


	//   ....[0]....
.L_474:
        /*1360*/ 	.word	0x00002730


	//   ....[1]....
        /*1364*/ 	.word	0x00002880


	//   ....[2]....
        /*1368*/ 	.word	0x00009f50


	//   ....[3]....
        /*136c*/ 	.word	0x0000a270


	//   ....[4]....
        /*1370*/ 	.word	0x00028700


	//   ....[5]....
        /*1374*/ 	.word	0x00028850


	//   ....[6]....
        /*1378*/ 	.word	0x00028940


	//   ....[7]....
        /*137c*/ 	.word	0x000296f0


	//----- nvinfo : EIATTR_MBARRIER_INSTR_OFFSETS
	.align		4
.L_475:
        /*1380*/ 	.byte	0x04, 0x39
        /*1382*/ 	.short	(.L_477 - .L_476)


	//   ....[0]....
.L_476:
        /*1384*/ 	.word	0x00000270
        /*1388*/ 	.word	0x000000ff
        /*138c*/ 	.word	0x00030800
        /*1390*/ 	.short	0x0100
        /*1392*/ 	.byte	0x08
	.zero		1


	//   ....[1]....
        /*1394*/ 	.word	0x00000280
        /*1398*/ 	.word	0x000000ff
        /*139c*/ 	.word	0x00030820
        /*13a0*/ 	.short	0x0100
        /*13a2*/ 	.byte	0x08
	.zero		1


	//   ....[2]....
        /*13a4*/ 	.word	0x00000370
        /*13a8*/ 	.word	0x000000ff
        /*13ac*/ 	.word	0x00030830
        /*13b0*/ 	.short	0x0100
        /*13b2*/ 	.byte	0x08
	.zero		1


	//   ....[3]....
        /*13b4*/ 	.word	0x00000380
        /*13b8*/ 	.word	0x000000ff
        /*13bc*/ 	.word	0x00030840
        /*13c0*/ 	.short	0x0100
        /*13c2*/ 	.byte	0x08
	.zero		1


	//   ....[4]....
        /*13c4*/ 	.word	0x00000390
        /*13c8*/ 	.word	0x000000ff
        /*13cc*/ 	.word	0x00030838
        /*13d0*/ 	.short	0x0100
        /*13d2*/ 	.byte	0x08
	.zero		1


	//   ....[5]....
        /*13d4*/ 	.word	0x000003a0
        /*13d8*/ 	.word	0x000000ff
        /*13dc*/ 	.word	0x00030848
        /*13e0*/ 	.short	0x0100
        /*13e2*/ 	.byte	0x08
	.zero		1


	//   ....[6]....
        /*13e4*/ 	.word	0x000004d0
        /*13e8*/ 	.word	0x000000ff
        /*13ec*/ 	.word	0x00030850
        /*13f0*/ 	.short	0x0100
        /*13f2*/ 	.byte	0x08
	.zero		1


	//   ....[7]....
        /*13f4*/ 	.word	0x000004e0
        /*13f8*/ 	.word	0x000000ff
        /*13fc*/ 	.word	0x00030860
        /*1400*/ 	.short	0x0100
        /*1402*/ 	.byte	0x08
	.zero		1


	//   ....[8]....
        /*1404*/ 	.word	0x000004f0
        /*1408*/ 	.word	0x000000ff
        /*140c*/ 	.word	0x00030858
        /*1410*/ 	.short	0x0100
        /*1412*/ 	.byte	0x08
	.zero		1


	//   ....[9]....
        /*1414*/ 	.word	0x00000500
        /*1418*/ 	.word	0x000000ff
        /*141c*/ 	.word	0x00030868
        /*1420*/ 	.short	0x0100
        /*1422*/ 	.byte	0x08
	.zero		1


	//   ....[10]....
        /*1424*/ 	.word	0x000005f0
        /*1428*/ 	.word	0x000000ff
        /*142c*/ 	.word	0x00030870
        /*1430*/ 	.short	0x0100
        /*1432*/ 	.byte	0x06
	.zero		1


	//   ....[11]....
        /*1434*/ 	.word	0x00000600
        /*1438*/ 	.word	0x000000ff
        /*143c*/ 	.word	0x00030880
        /*1440*/ 	.short	0x0100
        /*1442*/ 	.byte	0x06
	.zero		1


	//   ....[12]....
        /*1444*/ 	.word	0x00000610
        /*1448*/ 	.word	0x000000ff
        /*144c*/ 	.word	0x00030878
        /*1450*/ 	.short	0x0100
        /*1452*/ 	.byte	0x06
	.zero		1


	//   ....[13]....
        /*1454*/ 	.word	0x00000620
        /*1458*/ 	.word	0x000000ff
        /*145c*/ 	.word	0x00030888
        /*1460*/ 	.short	0x0100
        /*1462*/ 	.byte	0x06
	.zero		1


	//   ....[14]....
        /*1464*/ 	.word	0x00000750
        /*1468*/ 	.word	0x000000ff
        /*146c*/ 	.word	0x00030890
        /*1470*/ 	.short	0x0100
        /*1472*/ 	.byte	0x08
	.zero		1


	//   ....[15]....
        /*1474*/ 	.word	0x00000760
        /*1478*/ 	.word	0x000000ff
        /*147c*/ 	.word	0x000308a0
        /*1480*/ 	.short	0x0100
        /*1482*/ 	.byte	0x08
	.zero		1


	//   ....[16]....
        /*1484*/ 	.word	0x00000770
        /*1488*/ 	.word	0x000000ff
        /*148c*/ 	.word	0x00030898
        /*1490*/ 	.short	0x0100
        /*1492*/ 	.byte	0x08
	.zero		1


	//   ....[17]....
        /*1494*/ 	.word	0x00000780
        /*1498*/ 	.word	0x000000ff
        /*149c*/ 	.word	0x000308a8
        /*14a0*/ 	.short	0x0100
        /*14a2*/ 	.byte	0x08
	.zero		1


	//   ....[18]....
        /*14a4*/ 	.word	0x000008b0
        /*14a8*/ 	.word	0x000000ff
        /*14ac*/ 	.word	0x000308b0
        /*14b0*/ 	.short	0x0100
        /*14b2*/ 	.byte	0x08
	.zero		1


	//   ....[19]....
        /*14b4*/ 	.word	0x000008c0
        /*14b8*/ 	.word	0x000000ff
        /*14bc*/ 	.word	0x000308c0
        /*14c0*/ 	.short	0x0100
        /*14c2*/ 	.byte	0x08
	.zero		1


	//   ....[20]....
        /*14c4*/ 	.word	0x000008d0
        /*14c8*/ 	.word	0x000000ff
        /*14cc*/ 	.word	0x000308b8
        /*14d0*/ 	.short	0x0100
        /*14d2*/ 	.byte	0x08
	.zero		1


	//   ....[21]....
        /*14d4*/ 	.word	0x000008e0
        /*14d8*/ 	.word	0x000000ff
        /*14dc*/ 	.word	0x000308c8
        /*14e0*/ 	.short	0x0100
        /*14e2*/ 	.byte	0x08
	.zero		1


	//   ....[22]....
        /*14e4*/ 	.word	0x00003db0
        /*14e8*/ 	.word	0x00000058
        /*14ec*/ 	.word	0x00030890
        /*14f0*/ 	.short	0x010a
        /*14f2*/ 	.byte	0x3f
	.zero		1


	//   ....[23]....
        /*14f4*/ 	.word	0x000063f0
        /*14f8*/ 	.word	0x00000058
        /*14fc*/ 	.word	0x00030890
        /*1500*/ 	.short	0x010a
        /*1502*/ 	.byte	0x3f
	.zero		1


	//   ....[24]....
        /*1504*/ 	.word	0x00008580
        /*1508*/ 	.word	0x00000058
        /*150c*/ 	.word	0x00030890
        /*1510*/ 	.short	0x010a
        /*1512*/ 	.byte	0x3f
	.zero		1


	//   ....[25]....
        /*1514*/ 	.word	0x00008bb0
        /*1518*/ 	.word	0x0000000b
        /*151c*/ 	.word	0x00000000
        /*1520*/ 	.short	0x0101
        /*1522*/ 	.byte	0x3f
	.zero		1


	//   ....[26]....
        /*1524*/ 	.word	0x00008bf0
        /*1528*/ 	.word	0x00000058
        /*152c*/ 	.word	0x000308b0
        /*1530*/ 	.short	0x010a
        /*1532*/ 	.byte	0x3f
	.zero		1


	//   ....[27]....
        /*1534*/ 	.word	0x000091b0
        /*1538*/ 	.word	0x00000058
        /*153c*/ 	.word	0x00000000
        /*1540*/ 	.short	0x0101
        /*1542*/ 	.byte	0x3f
	.zero		1


	//   ....[28]....
        /*1544*/ 	.word	0x00009ff0
        /*1548*/ 	.word	0x00000011
        /*154c*/ 	.word	0x00030800
        /*1550*/ 	.short	0x010a
        /*1552*/ 	.byte	0x3f
	.zero		1


	//   ....[29]....
        /*1554*/ 	.word	0x0000a040
        /*1558*/ 	.word	0x00000011
        /*155c*/ 	.word	0x00030800
        /*1560*/ 	.short	0x010a
        /*1562*/ 	.byte	0x3f
	.zero		1


	//   ....[30]....
        /*1564*/ 	.word	0x0000bb20
        /*1568*/ 	.word	0x00000011
        /*156c*/ 	.word	0x00030800
        /*1570*/ 	.short	0x010a
        /*1572*/ 	.byte	0x3f
	.zero		1


	//   ....[31]....
        /*1574*/ 	.word	0x00010320
        /*1578*/ 	.word	0x00000011
        /*157c*/ 	.word	0x00030800
        /*1580*/ 	.short	0x010a
        /*1582*/ 	.byte	0x3f
	.zero		1


	//   ....[32]....
        /*1584*/ 	.word	0x00013f00
        /*1588*/ 	.word	0x00000000
        /*158c*/ 	.word	0x00030830
        /*1590*/ 	.short	0x010a
        /*1592*/ 	.byte	0x3f
	.zero		1


	//   ....[33]....
        /*1594*/ 	.word	0x00013fb0
        /*1598*/ 	.word	0x00000000
        /*159c*/ 	.word	0x00030830
        /*15a0*/ 	.short	0x010a
        /*15a2*/ 	.byte	0x3f
	.zero		1


	//   ....[34]....
        /*15a4*/ 	.word	0x00014cb0
        /*15a8*/ 	.word	0x00000000
        /*15ac*/ 	.word	0x00000000
        /*15b0*/ 	.short	0x0101
        /*15b2*/ 	.byte	0x3f
	.zero		1


	//   ....[35]....
        /*15b4*/ 	.word	0x00016990
        /*15b8*/ 	.word	0x000000df
        /*15bc*/ 	.word	0x00030830
        /*15c0*/ 	.short	0x010a
        /*15c2*/ 	.byte	0x3f
	.zero		1


	//   ....[36]....
        /*15c4*/ 	.word	0x00016a20
        /*15c8*/ 	.word	0x000000df
        /*15cc*/ 	.word	0x00030830
        /*15d0*/ 	.short	0x010a
        /*15d2*/ 	.byte	0x3f
	.zero		1


	//   ....[37]....
        /*15d4*/ 	.word	0x00017c10
        /*15d8*/ 	.word	0x000000da
        /*15dc*/ 	.word	0x00030850
        /*15e0*/ 	.short	0x010a
        /*15e2*/ 	.byte	0x3f
	.zero		1


	//   ....[38]....
        /*15e4*/ 	.word	0x00017c60
        /*15e8*/ 	.word	0x000000da
        /*15ec*/ 	.word	0x00030850
        /*15f0*/ 	.short	0x010a
        /*15f2*/ 	.byte	0x3f
	.zero		1


	//   ....[39]....
        /*15f4*/ 	.word	0x00017fd0
        /*15f8*/ 	.word	0x00000000
        /*15fc*/ 	.word	0x00000000
        /*1600*/ 	.short	0x0101
        /*1602*/ 	.byte	0x3f
	.zero		1


	//   ....[40]....
        /*1604*/ 	.word	0x00019550
        /*1608*/ 	.word	0x000000da
        /*160c*/ 	.word	0x00000000
        /*1610*/ 	.short	0x0101
        /*1612*/ 	.byte	0x3f
	.zero		1


	//   ....[41]....
        /*1614*/ 	.word	0x00019ac0
        /*1618*/ 	.word	0x000000de
        /*161c*/ 	.word	0x00030830
        /*1620*/ 	.short	0x010a
        /*1622*/ 	.byte	0x3f
	.zero		1


	//   ....[42]....
        /*1624*/ 	.word	0x00019b50
        /*1628*/ 	.word	0x000000de
        /*162c*/ 	.word	0x00030830
        /*1630*/ 	.short	0x010a
        /*1632*/ 	.byte	0x3f
	.zero		1


	//   ....[43]....
        /*1634*/ 	.word	0x0001ad60
        /*1638*/ 	.word	0x00000008
        /*163c*/ 	.word	0x00030850
        /*1640*/ 	.short	0x010a
        /*1642*/ 	.byte	0x3f
	.zero		1


	//   ....[44]....
        /*1644*/ 	.word	0x0001adb0
        /*1648*/ 	.word	0x00000008
        /*164c*/ 	.word	0x00030850
        /*1650*/ 	.short	0x010a
        /*1652*/ 	.byte	0x3f
	.zero		1


	//   ....[45]....
        /*1654*/ 	.word	0x0001b640
        /*1658*/ 	.word	0x000000de
        /*165c*/ 	.word	0x00000000
        /*1660*/ 	.short	0x0101
        /*1662*/ 	.byte	0x3f
	.zero		1


	//   ....[46]....
        /*1664*/ 	.word	0x0001ba40
        /*1668*/ 	.word	0x00000008
        /*166c*/ 	.word	0x00000000
        /*1670*/ 	.short	0x0101
        /*1672*/ 	.byte	0x3f
	.zero		1


	//   ....[47]....
        /*1674*/ 	.word	0x0001bcb0
        /*1678*/ 	.word	0x000000df
        /*167c*/ 	.word	0x00030830
        /*1680*/ 	.short	0x010a
        /*1682*/ 	.byte	0x3f
	.zero		1


	//   ....[48]....
        /*1684*/ 	.word	0x0001bd40
        /*1688*/ 	.word	0x000000df
        /*168c*/ 	.word	0x00030830
        /*1690*/ 	.short	0x010a
        /*1692*/ 	.byte	0x3f
	.zero		1


	//   ....[49]....
        /*1694*/ 	.word	0x0001cf50
        /*1698*/ 	.word	0x000000de
        /*169c*/ 	.word	0x00030850
        /*16a0*/ 	.short	0x010a
        /*16a2*/ 	.byte	0x3f
	.zero		1


	//   ....[50]....
        /*16a4*/ 	.word	0x0001cfa0
        /*16a8*/ 	.word	0x000000de
        /*16ac*/ 	.word	0x00030850
        /*16b0*/ 	.short	0x010a
        /*16b2*/ 	.byte	0x3f
	.zero		1


	//   ....[51]....
        /*16b4*/ 	.word	0x0001d380
        /*16b8*/ 	.word	0x000000df
        /*16bc*/ 	.word	0x00000000
        /*16c0*/ 	.short	0x0101
        /*16c2*/ 	.byte	0x3f
	.zero		1


	//   ....[52]....
        /*16c4*/ 	.word	0x0001e8a0
        /*16c8*/ 	.word	0x000000de
        /*16cc*/ 	.word	0x00000000
        /*16d0*/ 	.short	0x0101
        /*16d2*/ 	.byte	0x3f
	.zero		1


	//   ....[53]....
        /*16d4*/ 	.word	0x0001f220
        /*16d8*/ 	.word	0x00000003
        /*16dc*/ 	.word	0x00030850
        /*16e0*/ 	.short	0x010a
        /*16e2*/ 	.byte	0x3f
	.zero		1


	//   ....[54]....
        /*16e4*/ 	.word	0x0001f270
        /*16e8*/ 	.word	0x00000003
        /*16ec*/ 	.word	0x00030850
        /*16f0*/ 	.short	0x010a
        /*16f2*/ 	.byte	0x3f
	.zero		1


	//   ....[55]....
        /*16f4*/ 	.word	0x0001fec0
        /*16f8*/ 	.word	0x00000003
        /*16fc*/ 	.word	0x00000000
        /*1700*/ 	.short	0x0101
        /*1702*/ 	.byte	0x3f
	.zero		1


	//   ....[56]....
        /*1704*/ 	.word	0x00021a80
        /*1708*/ 	.word	0x00000000
        /*170c*/ 	.word	0x00000000
        /*1710*/ 	.short	0x0101
        /*1712*/ 	.byte	0x3f
	.zero		1


	//   ....[57]....
        /*1714*/ 	.word	0x00022560
        /*1718*/ 	.word	0x00000006
        /*171c*/ 	.word	0x00000000
        /*1720*/ 	.short	0x0101
        /*1722*/ 	.byte	0x3f
	.zero		1


	//   ....[58]....
        /*1724*/ 	.word	0x00026730
        /*1728*/ 	.word	0x00000011
        /*172c*/ 	.word	0x00030820
        /*1730*/ 	.short	0x010a
        /*1732*/ 	.byte	0x3f
	.zero		1


	//   ....[59]....
        /*1734*/ 	.word	0x000267c0
        /*1738*/ 	.word	0x0000000c
        /*173c*/ 	.word	0x000308a0
        /*1740*/ 	.short	0x010a
        /*1742*/ 	.byte	0x3f
	.zero		1


	//   ....[60]....
        /*1744*/ 	.word	0x00026d20
        /*1748*/ 	.word	0x0000000c
        /*174c*/ 	.word	0x000308c0
        /*1750*/ 	.short	0x010a
        /*1752*/ 	.byte	0x3f
	.zero		1


	//   ....[61]....
        /*1754*/ 	.word	0x00027330
        /*1758*/ 	.word	0x00000007
        /*175c*/ 	.word	0x000308a0
        /*1760*/ 	.short	0x010a
        /*1762*/ 	.byte	0x3f
	.zero		1


	//   ....[62]....
        /*1764*/ 	.word	0x00027870
        /*1768*/ 	.word	0x00000007
        /*176c*/ 	.word	0x000308c0
        /*1770*/ 	.short	0x010a
        /*1772*/ 	.byte	0x3f
	.zero		1


	//   ....[63]....
        /*1774*/ 	.word	0x00028f00
        /*1778*/ 	.word	0x00000004
        /*177c*/ 	.word	0x00030840
        /*1780*/ 	.short	0x010a
        /*1782*/ 	.byte	0x3f
	.zero		1


	//   ....[64]....
        /*1784*/ 	.word	0x000293f0
        /*1788*/ 	.word	0x00000004
        /*178c*/ 	.word	0x00030830
        /*1790*/ 	.short	0x0107
        /*1792*/ 	.byte	0x3f
	.zero		1


	//   ....[65]....
        /*1794*/ 	.word	0x000294a0
        /*1798*/ 	.word	0x00000004
        /*179c*/ 	.word	0x00030830
        /*17a0*/ 	.short	0x0101
        /*17a2*/ 	.byte	0x3f
	.zero		1


	//   ....[66]....
        /*17a4*/ 	.word	0x0002a0c0
        /*17a8*/ 	.word	0x00000011
        /*17ac*/ 	.word	0x00030800
        /*17b0*/ 	.short	0x0107
        /*17b2*/ 	.byte	0x3f
	.zero		1


	//   ....[67]....
        /*17b4*/ 	.word	0x0002a1e0
        /*17b8*/ 	.word	0x00000011
        /*17bc*/ 	.word	0x00030800
        /*17c0*/ 	.short	0x0101
        /*17c2*/ 	.byte	0x3f
	.zero		1


	//   ....[68]....
        /*17c4*/ 	.word	0x0002a200
        /*17c8*/ 	.word	0x00000011
        /*17cc*/ 	.word	0x00030820
        /*17d0*/ 	.short	0x010a
        /*17d2*/ 	.byte	0x3f
	.zero		1


	//   ....[69]....
        /*17d4*/ 	.word	0x0002a5e0
        /*17d8*/ 	.word	0x00000007
        /*17dc*/ 	.word	0x00030840
        /*17e0*/ 	.short	0x010a
        /*17e2*/ 	.byte	0x3f
	.zero		1


	//   ....[70]....
        /*17e4*/ 	.word	0x0002aac0
        /*17e8*/ 	.word	0x00000007
        /*17ec*/ 	.word	0x00030830
        /*17f0*/ 	.short	0x0107
        /*17f2*/ 	.byte	0x3f
	.zero		1


	//   ....[71]....
        /*17f4*/ 	.word	0x0002ab70
        /*17f8*/ 	.word	0x00000007
        /*17fc*/ 	.word	0x00030830
        /*1800*/ 	.short	0x0101
        /*1802*/ 	.byte	0x3f
	.zero		1


	//   ....[72]....
        /*1804*/ 	.word	0x0002abd0
        /*1808*/ 	.word	0x00000007
        /*180c*/ 	.word	0x00030860
        /*1810*/ 	.short	0x010a
        /*1812*/ 	.byte	0x3f
	.zero		1


	//   ....[73]....
        /*1814*/ 	.word	0x0002b090
        /*1818*/ 	.word	0x00000007
        /*181c*/ 	.word	0x00030850
        /*1820*/ 	.short	0x0107
        /*1822*/ 	.byte	0x3f
	.zero		1


	//   ....[74]....
        /*1824*/ 	.word	0x0002b1b0
        /*1828*/ 	.word	0x00000007
        /*182c*/ 	.word	0x00030850
        /*1830*/ 	.short	0x0101
        /*1832*/ 	.byte	0x3f
	.zero		1


	//   ....[75]....
        /*1834*/ 	.word	0x0002b3c0
        /*1838*/ 	.word	0x00000004
        /*183c*/ 	.word	0x00030860
        /*1840*/ 	.short	0x010a
        /*1842*/ 	.byte	0x3f
	.zero		1


	//   ....[76]....
        /*1844*/ 	.word	0x0002b840
        /*1848*/ 	.word	0x00000004
        /*184c*/ 	.word	0x00030850
        /*1850*/ 	.short	0x0107
        /*1852*/ 	.byte	0x3f
	.zero		1


	//   ....[77]....
        /*1854*/ 	.word	0x0002b8f0
        /*1858*/ 	.word	0x00000004
        /*185c*/ 	.word	0x00030850
        /*1860*/ 	.short	0x0101
        /*1862*/ 	.byte	0x3f
	.zero		1


	//   ....[78]....
        /*1864*/ 	.word	0x0002ca40
        /*1868*/ 	.word	0x00000005
        /*186c*/ 	.word	0x00030820
        /*1870*/ 	.short	0x010a
        /*1872*/ 	.byte	0x3f
	.zero		1


	//   ....[79]....
        /*1874*/ 	.word	0x0002cbd0
        /*1878*/ 	.word	0x00000003
        /*187c*/ 	.word	0x00030840
        /*1880*/ 	.short	0x010a
        /*1882*/ 	.byte	0x3f
	.zero		1


	//   ....[80]....
        /*1884*/ 	.word	0x0002cc70
        /*1888*/ 	.word	0x00000005
        /*188c*/ 	.word	0x00030840
        /*1890*/ 	.short	0x010a
        /*1892*/ 	.byte	0x3f
	.zero		1


	//   ....[81]....
        /*1894*/ 	.word	0x0002ccb0
        /*1898*/ 	.word	0x00000003
        /*189c*/ 	.word	0x00030860
        /*18a0*/ 	.short	0x010a
        /*18a2*/ 	.byte	0x3f
	.zero		1


	//   ....[82]....
        /*18a4*/ 	.word	0x0002ccf0
        /*18a8*/ 	.word	0x00000005
        /*18ac*/ 	.word	0x00030860
        /*18b0*/ 	.short	0x010a
        /*18b2*/ 	.byte	0x3f
	.zero		1


	//   ....[83]....
        /*18b4*/ 	.word	0x0002cd50
        /*18b8*/ 	.word	0x00000058
        /*18bc*/ 	.word	0x00030890
        /*18c0*/ 	.short	0x010a
        /*18c2*/ 	.byte	0x3f
	.zero		1


	//   ....[84]....
        /*18c4*/ 	.word	0x0002d000
        /*18c8*/ 	.word	0x00000058
        /*18cc*/ 	.word	0x00030890
        /*18d0*/ 	.short	0x010a
        /*18d2*/ 	.byte	0x3f
	.zero		1


	//   ....[85]....
        /*18d4*/ 	.word	0x0002d2b0
        /*18d8*/ 	.word	0x00000058
        /*18dc*/ 	.word	0x00030890
        /*18e0*/ 	.short	0x010a
        /*18e2*/ 	.byte	0x3f
	.zero		1


	//   ....[86]....
        /*18e4*/ 	.word	0x0002d560
        /*18e8*/ 	.word	0x00000058
        /*18ec*/ 	.word	0x000308b0
        /*18f0*/ 	.short	0x010a
        /*18f2*/ 	.byte	0x3f
	.zero		1


	//   ....[87]....
        /*18f4*/ 	.word	0x0002dcf0
        /*18f8*/ 	.word	0x00000011
        /*18fc*/ 	.word	0x00030800
        /*1900*/ 	.short	0x010a
        /*1902*/ 	.byte	0x3f
	.zero		1


	//   ....[88]....
        /*1904*/ 	.word	0x0002e450
        /*1908*/ 	.word	0x00000011
        /*190c*/ 	.word	0x00030800
        /*1910*/ 	.short	0x010a
        /*1912*/ 	.byte	0x3f
	.zero		1


	//   ....[89]....
        /*1914*/ 	.word	0x0002e4a0
        /*1918*/ 	.word	0x00000000
        /*191c*/ 	.word	0x00030830
        /*1920*/ 	.short	0x010a
        /*1922*/ 	.byte	0x3f
	.zero		1


	//   ....[90]....
        /*1924*/ 	.word	0x0002e4f0
        /*1928*/ 	.word	0x000000df
        /*192c*/ 	.word	0x00030830
        /*1930*/ 	.short	0x010a
        /*1932*/ 	.byte	0x3f
	.zero		1


	//   ....[91]....
        /*1934*/ 	.word	0x0002e540
        /*1938*/ 	.word	0x000000da
        /*193c*/ 	.word	0x00030850
        /*1940*/ 	.short	0x010a
        /*1942*/ 	.byte	0x3f
	.zero		1


	//   ....[92]....
        /*1944*/ 	.word	0x0002e590
        /*1948*/ 	.word	0x000000de
        /*194c*/ 	.word	0x00030830
        /*1950*/ 	.short	0x010a
        /*1952*/ 	.byte	0x3f
	.zero		1


	//   ....[93]....
        /*1954*/ 	.word	0x0002e5e0
        /*1958*/ 	.word	0x00000008
        /*195c*/ 	.word	0x00030850
        /*1960*/ 	.short	0x010a
        /*1962*/ 	.byte	0x3f
	.zero		1


	//   ....[94]....
        /*1964*/ 	.word	0x0002e630
        /*1968*/ 	.word	0x000000df
        /*196c*/ 	.word	0x00030830
        /*1970*/ 	.short	0x010a
        /*1972*/ 	.byte	0x3f
	.zero		1


	//   ....[95]....
        /*1974*/ 	.word	0x0002e680
        /*1978*/ 	.word	0x000000de
        /*197c*/ 	.word	0x00030850
        /*1980*/ 	.short	0x010a
        /*1982*/ 	.byte	0x3f
	.zero		1


	//   ....[96]....
        /*1984*/ 	.word	0x0002e6d0
        /*1988*/ 	.word	0x00000003
        /*198c*/ 	.word	0x00030850
        /*1990*/ 	.short	0x010a
        /*1992*/ 	.byte	0x3f
	.zero		1


	//   ....[97]....
        /*1994*/ 	.word	0x0002e870
        /*1998*/ 	.word	0x00000011
        /*199c*/ 	.word	0x00030820
        /*19a0*/ 	.short	0x010a
        /*19a2*/ 	.byte	0x3f
	.zero		1


	//   ....[98]....
        /*19a4*/ 	.word	0x0002e8c0
        /*19a8*/ 	.word	0x0000000c
        /*19ac*/ 	.word	0x000308a0
        /*19b0*/ 	.short	0x010a
        /*19b2*/ 	.byte	0x3f
	.zero		1


	//   ....[99]....
        /*19b4*/ 	.word	0x0002e910
        /*19b8*/ 	.word	0x0000000c
        /*19bc*/ 	.word	0x000308c0
        /*19c0*/ 	.short	0x010a
        /*19c2*/ 	.byte	0x3f
	.zero		1


	//   ....[100]....
        /*19c4*/ 	.word	0x0002e960
        /*19c8*/ 	.word	0x00000007
        /*19cc*/ 	.word	0x000308a0
        /*19d0*/ 	.short	0x010a
        /*19d2*/ 	.byte	0x3f
	.zero		1


	//   ....[101]....
        /*19d4*/ 	.word	0x0002e9b0
        /*19d8*/ 	.word	0x00000007
        /*19dc*/ 	.word	0x000308c0
        /*19e0*/ 	.short	0x010a
        /*19e2*/ 	.byte	0x3f
	.zero		1


	//   ....[102]....
        /*19e4*/ 	.word	0x0002ead0
        /*19e8*/ 	.word	0x00000004
        /*19ec*/ 	.word	0x00030840
        /*19f0*/ 	.short	0x010a
        /*19f2*/ 	.byte	0x3f
	.zero		1


	//   ....[103]....
        /*19f4*/ 	.word	0x0002fbe0
        /*19f8*/ 	.word	0x00000011
        /*19fc*/ 	.word	0x00030820
        /*1a00*/ 	.short	0x010a
        /*1a02*/ 	.byte	0x3f
	.zero		1


	//   ....[104]....
        /*1a04*/ 	.word	0x0002fc30
        /*1a08*/ 	.word	0x00000007
        /*1a0c*/ 	.word	0x00030840
        /*1a10*/ 	.short	0x010a
        /*1a12*/ 	.byte	0x3f
	.zero		1


	//   ....[105]....
        /*1a14*/ 	.word	0x00030250
        /*1a18*/ 	.word	0x00000007
        /*1a1c*/ 	.word	0x00030860
        /*1a20*/ 	.short	0x010a
        /*1a22*/ 	.byte	0x3f
	.zero		1


	//   ....[106]....
        /*1a24*/ 	.word	0x00030890
        /*1a28*/ 	.word	0x00000004
        /*1a2c*/ 	.word	0x00030860
        /*1a30*/ 	.short	0x010a
        /*1a32*/ 	.byte	0x3f
	.zero		1


	//   ....[107]....
        /*1a34*/ 	.word	0x00031940
        /*1a38*/ 	.word	0x00000005
        /*1a3c*/ 	.word	0x00030820
        /*1a40*/ 	.short	0x010a
        /*1a42*/ 	.byte	0x3f
	.zero		1


	//   ....[108]....
        /*1a44*/ 	.word	0x00031ae0
        /*1a48*/ 	.word	0x00000003
        /*1a4c*/ 	.word	0x00030840
        /*1a50*/ 	.short	0x010a
        /*1a52*/ 	.byte	0x3f
	.zero		1


	//   ....[109]....
        /*1a54*/ 	.word	0x00031b30
        /*1a58*/ 	.word	0x00000005
        /*1a5c*/ 	.word	0x00030840
        /*1a60*/ 	.short	0x010a
        /*1a62*/ 	.byte	0x3f
	.zero		1


	//   ....[110]....
        /*1a64*/ 	.word	0x00031b80
        /*1a68*/ 	.word	0x00000003
        /*1a6c*/ 	.word	0x00030860
        /*1a70*/ 	.short	0x010a
        /*1a72*/ 	.byte	0x3f
	.zero		1


	//----- nvinfo : EIATTR_NUM_MBARRIERS
	.align		4
.L_477:
        /*1a74*/ 	.byte	0x03, 0x38
        /*1a76*/ 	.short	0x0016


	//----- nvinfo : EIATTR_EXIT_INSTR_OFFSETS
	.align		4
        /*1a78*/ 	.byte	0x04, 0x1c
        /*1a7a*/ 	.short	(.L_479 - .L_478)


	//   ....[0]....
.L_478:
        /*1a7c*/ 	.word	0x0002cd40


	//----- nvinfo : EIATTR_MAX_THREADS
	.align		4
.L_479:
        /*1a80*/ 	.byte	0x04, 0x05
        /*1a82*/ 	.short	(.L_481 - .L_480)
.L_480:
        /*1a84*/ 	.word	0x00000180
        /*1a88*/ 	.word	0x00000001
        /*1a8c*/ 	.word	0x00000001


	//----- nvinfo : EIATTR_CRS_STACK_SIZE
	.align		4
.L_481:
        /*1a90*/ 	.byte	0x04, 0x1e
        /*1a92*/ 	.short	(.L_483 - .L_482)
.L_482:
        /*1a94*/ 	.word	0x00000000


	//----- nvinfo : EIATTR_CBANK_PARAM_SIZE
	.align		4
.L_483:
        /*1a98*/ 	.byte	0x03, 0x19
        /*1a9a*/ 	.short	0x0af0


	//----- nvinfo : EIATTR_PARAM_CBANK
	.align		4
        /*1a9c*/ 	.byte	0x04, 0x0a
        /*1a9e*/ 	.short	(.L_485 - .L_484)
	.align		4
.L_484:
        /*1aa0*/ 	.word	index@(.nv.constant0._ZN7cutlass13device_kernelIN5flash11enable_sm90INS1_16FlashAttnFwdSm90INS1_25CollectiveMainloopFwdSm90ILi2EN4cute5tupleIJNS5_1CILi1EEES8_S8_EEENS6_IJNS7_ILi128EEENS7_ILi64EEENS7_ILi256EEEEEELi256ENS_10bfloat16_tEfNS_4arch4Sm90ELb0ELb1ELb0ELb1ELb1ELb1ELb0ELb1ELb1ELb1ELb1ELb0EEENS1_21CollectiveEpilogueFwdINS6_IJSA_SC_SB_EEES9_SE_SG_Li256ELb1ELb1ELb1ELb0EEENS1_36VarlenDynamicPersistentTileSchedulerILi128ELi64ELi256ELi128ELb1ELb1ELb1ELb1ELb0ELb1EEEEEEEEEvNT_6ParamsE)
        /*1aa4*/ 	.short	0x0210
        /*1aa6*/ 	.short	0x0af0


	//----- nvinfo : EIATTR_SW_WAR
	.align		4
.L_485:
        /*1aa8*/ 	.byte	0x04, 0x36
        /*1aaa*/ 	.short	(.L_487 - .L_486)
.L_486:
        /*1aac*/ 	.word	0x00000008
.L_487:


//--------------------- .nv.info._ZN7cutlass13device_kernelIN5flash11enable_sm90INS1_16FlashAttnFwdSm90INS1_25CollectiveMainloopFwdSm90ILi2EN4cute5tupleIJNS5_1CILi1EEES8_S8_EEENS6_IJNS7_ILi128EEENS7_ILi80EEENS7_ILi256EEEEEELi256ENS_10bfloat16_tEfNS_4arch4Sm90ELb1ELb0ELb0ELb0ELb1ELb0ELb0ELb1ELb1ELb1ELb1ELb0EEENS1_21CollectiveEpilogueFwdINS6_IJSA_SC_SB_EEES9_SE_SG_Li256ELb0ELb1ELb1ELb0EEENS1_19SingleTileSchedulerILb0ELb1ELb1ELi128EEEEEEEEEvNT_6ParamsE --------------------------
	.section	.nv.info._ZN7cutlass13device_kernelIN5flash11enable_sm90INS1_16FlashAttnFwdSm90INS1_25CollectiveMainloopFwdSm90ILi2EN4cute5tupleIJNS5_1CILi1EEES8_S8_EEENS6_IJNS7_ILi128EEENS7_ILi80EEENS7_ILi256EEEEEELi256ENS_10bfloat16_tEfNS_4arch4Sm90ELb1ELb0ELb0ELb0ELb1ELb0ELb0ELb1ELb1ELb1ELb1ELb0EEENS1_21CollectiveEpilogueFwdINS6_IJSA_SC_SB_EEES9_SE_SG_Li256ELb0ELb1ELb1ELb0EEENS1_19SingleTileSchedulerILb0ELb1ELb1ELi128EEEEEEEEEvNT_6ParamsE,"",@"SHT_CUDA_INFO"
	.sectionflags	@""
	.align	4


	//----- nvinfo : EIATTR_CUDA_API_VERSION
	.align		4
        /*0000*/ 	.byte	0x04, 0x37
        /*0002*/ 	.short	(.L_489 - .L_488)
.L_488:
        /*0004*/ 	.word	0x00000082


	//----- nvinfo : EIATTR_KPARAM_INFO
	.align		4
.L_489:
        /*0008*/ 	.byte	0x04, 0x17
        /*000a*/ 	.short	(.L_491 - .L_490)
.L_490:
        /*000c*/ 	.word	0x00000000
        /*0010*/ 	.short	0x0000
        /*0012*/ 	.short	0x0070
        /*0014*/ 	.byte	0x00, 0xf0, 0x01, 0x28


	//----- nvinfo : EIATTR_SPARSE_MMA_MASK
	.align		4
.L_491:
        /*0018*/ 	.byte	0x03, 0x50
        /*001a*/ 	.short	0x0000


	//----- nvinfo : EIATTR_MAXREG_COUNT
	.align		4
        /*001c*/ 	.byte	0x03, 0x1b
        /*001e*/ 	.short	0x00a8


	//----- nvinfo : EIATTR_NUM_BARRIERS
	.align		4
        /*0020*/ 	.byte	0x02, 0x4c
        /*0022*/ 	.byte	0x09
	.zero		1


	//----- nvinfo : EIATTR_EXTERNS
	.align		4
        /*0024*/ 	.byte	0x04, 0x0f
        /*0026*/ 	.short	(.L_493 - .L_492)


	//   ....[0]....
	.align		4
.L_492:
        /*0028*/ 	.word	index@(__assertfail)


	//----- nvinfo : EIATTR_ANNOTATIONS
	.align		4
.L_493:
        /*002c*/ 	.byte	0x04, 0x55
        /*002e*/ 	.short	(.L_495 - .L_494)


	//   ....[0]....
.L_494:
        /*0030*/ 	.word	0x00000001
        /*0034*/ 	.byte	0xa0, 0x08, 0x00, 0x00, 0x01, 0x00, 0x00, 0x00, 0xf0, 0x15, 0x00, 0x00, 0x01, 0x00, 0x00, 0x00
        /*0044*/ 	.byte	0x30, 0x19, 0x01, 0x00, 0x01, 0x00, 0x00, 0x00, 0xc0, 0x1a, 0x01, 0x00, 0x01, 0x00, 0x00, 0x00
        /*0054*/ 	.byte	0xd0, 0x30, 0x01, 0x00, 0x01, 0x00, 0x00, 0x00, 0x70, 0x49, 0x01, 0x00


	//----- nvinfo : EIATTR_MERCURY_ISA_VERSION
	.align		4
.L_495:
        /*0060*/ 	.byte	0x03, 0x5f
        /*0062*/ 	.short	0x0101


	//----- nvinfo : EIATTR_INT_WARP_WIDE_INSTR_OFFSETS
	.align		4
        /*0064*/ 	.byte	0x04, 0x31
        /*0066*/ 	.short	(.L_497 - .L_496)


	//   ....[0]....
.L_496:
        /*0068*/ 	.word	0x000000c0


	//   ....[1]....
        /*006c*/ 	.word	0x000000d0


	//   ....[2]....
        /*0070*/ 	.word	0x00000170


	//----- nvinfo : EIATTR_COOP_GROUP_MASK_REGIDS
	.align		4
.L_497:
        /*0074*/ 	.byte	0x04, 0x29
        /*0076*/ 	.short	(.L_499 - .L_498)


	//   ....[0]....
.L_498:
        /*0078*/ 	.word	0xffffffff


	//   ....[1]....
        /*007c*/ 	.word	0xffffffff


	//   ....[2]....
        /*0080*/ 	.word	0xffffffff


	//   ....[3]....
        /*0084*/ 	.word	0xffffffff


	//   ....[4]....
        /*0088*/ 	.word	0xffffffff


	//   ....[5]....
        /*008c*/ 	.word	0xffffffff


	//   ....[6]....
        /*0090*/ 	.word	0xffffffff


	//   ....[7]....
        /*0094*/ 	.word	0xffffffff


	//   ....[8]....
        /*0098*/ 	.word	0xffffffff


	//   ....[9]....
        /*009c*/ 	.word	0xffffffff


	//   ....[10]....
        /*00a0*/ 	.word	0xffffffff


	//   ....[11]....
        /*00a4*/ 	.word	0xffffffff


	//   ....[12]....
        /*00a8*/ 	.word	0xffffffff


	//   ....[13]....
        /*00ac*/ 	.word	0xffffffff


	//   ....[14]....
        /*00b0*/ 	.word	0xffffffff


	//   ....[15]....
        /*00b4*/ 	.word	0xffffffff


	//   ....[16]....
        /*00b8*/ 	.word	0xffffffff


	//   ....[17]....
        /*00bc*/ 	.word	0xffffffff


	//   ....[18]....
        /*00c0*/ 	.word	0xffffffff


	//   ....[19]....
        /*00c4*/ 	.word	0xffffffff


	//   ....[20]....
        /*00c8*/ 	.word	0xffffffff


	//   ....[21]....
        /*00cc*/ 	.word	0xffffffff


	//   ....[22]....
        /*00d0*/ 	.word	0xffffffff


	//   ....[23]....
        /*00d4*/ 	.word	0xffffffff


	//   ....[24]....
        /*00d8*/ 	.word	0xffffffff


	//   ....[25]....
        /*00dc*/ 	.word	0xffffffff


	//   ....[26]....
        /*00e0*/ 	.word	0xffffffff


	//   ....[27]....
        /*00e4*/ 	.word	0xffffffff


	//   ....[28]....
        /*00e8*/ 	.word	0xffffffff


	//   ....[29]....
        /*00ec*/ 	.word	0xffffffff


	//   ....[30]....
        /*00f0*/ 	.word	0xffffffff


	//   ....[31]....
        /*00f4*/ 	.word	0xffffffff


	//   ....[32]....
        /*00f8*/ 	.word	0xffffffff


	//   ....[33]....
        /*00fc*/ 	.word	0xffffffff


	//   ....[34]....
        /*0100*/ 	.word	0xffffffff


	//   ....[35]....
        /*0104*/ 	.word	0xffffffff


	//   ....[36]....
        /*0108*/ 	.word	0xffffffff


	//   ....[37]....
        /*010c*/ 	.word	0xffffffff


	//   ....[38]....
        /*0110*/ 	.word	0xffffffff


	//   ....[39]....
        /*0114*/ 	.word	0xffffffff


	//   ....[40]....
        /*0118*/ 	.word	0xffffffff


	//   ....[41]....
        /*011c*/ 	.word	0xffffffff


	//   ....[42]....
        /*0120*/ 	.word	0xffffffff


	//   ....[43]....
        /*0124*/ 	.word	0xffffffff


	//   ....[44]....
        /*0128*/ 	.word	0xffffffff


	//   ....[45]....
        /*012c*/ 	.word	0xffffffff


	//   ....[46]....
        /*0130*/ 	.word	0xffffffff


	//   ....[47]....
        /*0134*/ 	.word	0xffffffff


	//   ....[48]....
        /*0138*/ 	.word	0xffffffff


	//   ....[49]....
        /*013c*/ 	.word	0xffffffff


	//   ....[50]....
        /*0140*/ 	.word	0xffffffff


	//   ....[51]....
        /*0144*/ 	.word	0xffffffff


	//   ....[52]....
        /*0148*/ 	.word	0xffffffff


	//   ....[53]....
        /*014c*/ 	.word	0xffffffff


	//   ....[54]....
        /*0150*/ 	.word	0xffffffff


	//   ....[55]....
        /*0154*/ 	.word	0xffffffff


	//   ....[56]....
        /*0158*/ 	.word	0xffffffff


	//   ....[57]....
        /*015c*/ 	.word	0xffffffff


	//   ....[58]....
        /*0160*/ 	.word	0xffffffff


	//   ....[59]....
        /*0164*/ 	.word	0xffffffff


	//   ....[60]....
        /*0168*/ 	.word	0xffffffff


	//   ....[61]....
        /*016c*/ 	.word	0xffffffff


	//   ....[62]....
        /*0170*/ 	.word	0xffffffff


	//   ....[63]....
        /*0174*/ 	.word	0xffffffff


	//   ....[64]....
        /*0178*/ 	.word	0xffffffff


	//   ....[65]....
        /*017c*/ 	.word	0xffffffff


	//   ....[66]....
        /*0180*/ 	.word	0xffffffff


	//   ....[67]....
        /*0184*/ 	.word	0xffffffff


	//   ....[68]....
        /*0188*/ 	.word	0xffffffff


	//   ....[69]....
        /*018c*/ 	.word	0xffffffff


	//   ....[70]....
        /*0190*/ 	.word	0xffffffff


	//   ....[71]....
        /*0194*/ 	.word	0xffffffff


	//   ....[72]....
        /*0198*/ 	.word	0xffffffff


	//   ....[73]....
        /*019c*/ 	.word	0xffffffff


	//   ....[74]....
        /*01a0*/ 	.word	0xffffffff


	//   ....[75]....
        /*01a4*/ 	.word	0xffffffff


	//   ....[76]....
        /*01a8*/ 	.word	0xffffffff


	//   ....[77]....
        /*01ac*/ 	.word	0xffffffff


	//   ....[78]....
        /*01b0*/ 	.word	0xffffffff


	//   ....[79]....
        /*01b4*/ 	.word	0xffffffff


	//   ....[80]....
        /*01b8*/ 	.word	0xffffffff


	//   ....[81]....
        /*01bc*/ 	.word	0xffffffff


	//   ....[82]....
        /*01c0*/ 	.word	0xffffffff


	//   ....[83]....
        /*01c4*/ 	.word	0xffffffff


	//   ....[84]....
        /*01c8*/ 	.word	0xffffffff


	//   ....[85]....
        /*01cc*/ 	.word	0xffffffff


	//   ....[86]....
        /*01d0*/ 	.word	0xffffffff


	//   ....[87]....
        /*01d4*/ 	.word	0xffffffff


	//   ....[88]....
        /*01d8*/ 	.word	0xffffffff


	//   ....[89]....
        /*01dc*/ 	.word	0xffffffff


	//   ....[90]....
        /*01e0*/ 	.word	0xffffffff


	//   ....[91]....
        /*01e4*/ 	.word	0xffffffff


	//   ....[92]....
        /*01e8*/ 	.word	0xffffffff


	//   ....[93]....
        /*01ec*/ 	.word	0x0500000f


	//   ....[94]....
        /*01f0*/ 	.word	0x0500000f


	//   ....[95]....
        /*01f4*/ 	.word	0x0500000f


	//   ....[96]....
        /*01f8*/ 	.word	0x0500000f


	//   ....[97]....
        /*01fc*/ 	.word	0x0500000f


	//   ....[98]....
        /*0200*/ 	.word	0x0500000f


	//   ....[99]....
        /*0204*/ 	.word	0x0500000f


	//   ....[100]....
        /*0208*/ 	.word	0x0500000f


	//   ....[101]....
        /*020c*/ 	.word	0x0500000f


	//   ....[102]....
        /*0210*/ 	.word	0x0500000f


	//   ....[103]....
        /*0214*/ 	.word	0x0500000f


	//   ....[104]....
        /*0218*/ 	.word	0x0500000f


	//   ....[105]....
        /*021c*/ 	.word	0x0500000f


	//   ....[106]....
        /*0220*/ 	.word	0x0500000f


	//   ....[107]....
        /*0224*/ 	.word	0x0500000f


	//   ....[108]....
        /*0228*/ 	.word	0x0500000f


	//   ....[109]....
        /*022c*/ 	.word	0x0500000f


	//   ....[110]....
        /*0230*/ 	.word	0x0500000f


	//   ....[111]....
        /*0234*/ 	.word	0x0500000f


	//   ....[112]....
        /*0238*/ 	.word	0x0500000f


	//   ....[113]....
        /*023c*/ 	.word	0x0500000f


	//   ....[114]....
        /*0240*/ 	.word	0x0500000f


	//   ....[115]....
        /*0244*/ 	.word	0x0500000f


	//   ....[116]....
        /*0248*/ 	.word	0x0500000f


	//   ....[117]....
        /*024c*/ 	.word	0x0500000f


	//   ....[118]....
        /*0250*/ 	.word	0x0500000f


	//   ....[119]....
        /*0254*/ 	.word	0x0500000f


	//   ....[120]....
        /*0258*/ 	.word	0x0500000f


	//   ....[121]....
        /*025c*/ 	.word	0x0500000f


	//   ....[122]....
        /*0260*/ 	.word	0x0500000f


	//   ....[123]....
        /*0264*/ 	.word	0x0500000f


	//   ....[124]....
        /*0268*/ 	.word	0x0500000f


	//   ....[125]....
        /*026c*/ 	.word	0x0500000f


	//   ....[126]....
        /*0270*/ 	.word	0x0500000f


	//   ....[127]....
        /*0274*/ 	.word	0x0500000f


	//   ....[128]....
        /*0278*/ 	.word	0x0500000f


	//   ....[129]....
        /*027c*/ 	.word	0x0500000f


	//   ....[130]....
        /*0280*/ 	.word	0x0500000f


	//   ....[131]....
        /*0284*/ 	.word	0x0500000f


	//   ....[132]....
        /*0288*/ 	.word	0x0500000f


	//   ....[133]....
        /*028c*/ 	.word	0x0500000f


	//   ....[134]....
        /*0290*/ 	.word	0x0500000f


	//   ....[135]....
        /*0294*/ 	.word	0x0500000f


	//   ....[136]....
        /*0298*/ 	.word	0x0500000f


	//   ....[137]....
        /*029c*/ 	.word	0x0500000f


	//   ....[138]....
        /*02a0*/ 	.word	0x0500000f


	//   ....[139]....
        /*02a4*/ 	.word	0x0500000f


	//   ....[140]....
        /*02a8*/ 	.word	0x0500000f


	//   ....[141]....
        /*02ac*/ 	.word	0x0500000f


	//   ....[142]....
        /*02b0*/ 	.word	0x0500000f


	//   ....[143]....
        /*02b4*/ 	.word	0x0500000f


	//   ....[144]....
        /*02b8*/ 	.word	0x0500000f


	//   ....[145]....
        /*02bc*/ 	.word	0x0500000f


	//   ....[146]....
        /*02c0*/ 	.word	0x0500000f


	//   ....[147]....
        /*02c4*/ 	.word	0x0500000f


	//   ....[148]....
        /*02c8*/ 	.word	0x0500000f


	//   ....[149]....
        /*02cc*/ 	.word	0x0500000f


	//   ....[150]....
        /*02d0*/ 	.word	0x0500000f


	//----- nvinfo : EIATTR_COOP_GROUP_INSTR_OFFSETS
	.align		4
.L_499:
        /*02d4*/ 	.byte	0x04, 0x28
        /*02d6*/ 	.short	(.L_501 - .L_500)


	//   ....[0]....
.L_500:
        /*02d8*/ 	.word	0x00000070


	//   ....[1]....
        /*02dc*/ 	.word	0x000000b0


	//   ....[2]....
        /*02e0*/ 	.word	0x000002d0


	//   ....[3]....
        /*02e4*/ 	.word	0x00000430


	//   ....[4]....
        /*02e8*/ 	.word	0x00000550


	//   ....[5]....
        /*02ec*/ 	.word	0x000006b0


	//   ....[6]....
        /*02f0*/ 	.word	0x000013d0


	//   ....[7]....
        /*02f4*/ 	.word	0x00003e10


	//   ....[8]....
        /*02f8*/ 	.word	0x00004540


	//   ....[9]....
        /*02fc*/ 	.word	0x00004550


	//   ....[10]....
        /*0300*/ 	.word	0x00004920


	//   ....[11]....
        /*0304*/ 	.word	0x00004940


	//   ....[12]....
        /*0308*/ 	.word	0x000049a0


	//   ....[13]....
        /*030c*/ 	.word	0x000082a0


	//   ....[14]....
        /*0310*/ 	.word	0x000086c0


	//   ....[15]....
        /*0314*/ 	.word	0x000086e0


	//   ....[16]....
        /*0318*/ 	.word	0x00008760


	//   ....[17]....
        /*031c*/ 	.word	0x00008d20


	//   ....[18]....
        /*0320*/ 	.word	0x00008d90


	//   ....[19]....
        /*0324*/ 	.word	0x0000c6a0


	//   ....[20]....
        /*0328*/ 	.word	0x0000c6b0


	//   ....[21]....
        /*032c*/ 	.word	0x0000c6e0


	//   ....[22]....
        /*0330*/ 	.word	0x0000c6f0


	//   ....[23]....
        /*0334*/ 	.word	0x0000da90


	//   ....[24]....
        /*0338*/ 	.word	0x0000daa0


	//   ....[25]....
        /*033c*/ 	.word	0x0000db40


	//   ....[26]....
        /*0340*/ 	.word	0x0000dba0


	//   ....[27]....
        /*0344*/ 	.word	0x0000ee70


	//   ....[28]....
        /*0348*/ 	.word	0x0000eed0


	//   ....[29]....
        /*034c*/ 	.word	0x0000ef10


	//   ....[30]....
        /*0350*/ 	.word	0x0000ef50


	//   ....[31]....
        /*0354*/ 	.word	0x0000ef80


	//   ....[32]....
        /*0358*/ 	.word	0x0000efb0


	//   ....[33]....
        /*035c*/ 	.word	0x0000fc00


	//   ....[34]....
        /*0360*/ 	.word	0x0000fc10


	//   ....[35]....
        /*0364*/ 	.word	0x00010c80


	//   ....[36]....
        /*0368*/ 	.word	0x00011f60


	//   ....[37]....
        /*036c*/ 	.word	0x00011fa0


	//   ....[38]....
        /*0370*/ 	.word	0x00011fd0


	//   ....[39]....
        /*0374*/ 	.word	0x00011ff0


	//   ....[40]....
        /*0378*/ 	.word	0x00012000


	//   ....[41]....
        /*037c*/ 	.word	0x00012070


	//   ....[42]....
        /*0380*/ 	.word	0x000120a0


	//   ....[43]....
        /*0384*/ 	.word	0x00012100


	//   ....[44]....
        /*0388*/ 	.word	0x00012130


	//   ....[45]....
        /*038c*/ 	.word	0x00012190


	//   ....[46]....
        /*0390*/ 	.word	0x00012890


	//   ....[47]....
        /*0394*/ 	.word	0x000128d0


	//   ....[48]....
        /*0398*/ 	.word	0x00012900


	//   ....[49]....
        /*039c*/ 	.word	0x00012930


	//   ....[50]....
        /*03a0*/ 	.word	0x00012940


	//   ....[51]....
        /*03a4*/ 	.word	0x000129d0


	//   ....[52]....
        /*03a8*/ 	.word	0x00012a00


	//   ....[53]....
        /*03ac*/ 	.word	0x00012a70


	//   ....[54]....
        /*03b0*/ 	.word	0x00012aa0


	//   ....[55]....
        /*03b4*/ 	.word	0x00012b10


	//   ....[56]....
        /*03b8*/ 	.word	0x00012b40


	//   ....[57]....
        /*03bc*/ 	.word	0x00012bb0


	//   ....[58]....
        /*03c0*/ 	.word	0x00012be0


	//   ....[59]....
        /*03c4*/ 	.word	0x00012c50


	//   ....[60]....
        /*03c8*/ 	.word	0x00012c80


	//   ....[61]....
        /*03cc*/ 	.word	0x00012ce0


	//   ....[62]....
        /*03d0*/ 	.word	0x00013550


	//   ....[63]....
        /*03d4*/ 	.word	0x00013590


	//   ....[64]....
        /*03d8*/ 	.word	0x000135c0


	//   ....[65]....
        /*03dc*/ 	.word	0x000135e0


	//   ....[66]....
        /*03e0*/ 	.word	0x00013600


	//   ....[67]....
        /*03e4*/ 	.word	0x00013620


	//   ....[68]....
        /*03e8*/ 	.word	0x00013650


	//   ....[69]....
        /*03ec*/ 	.word	0x00013670


	//   ....[70]....
        /*03f0*/ 	.word	0x00013680


	//   ....[71]....
        /*03f4*/ 	.word	0x00013700


	//   ....[72]....
        /*03f8*/ 	.word	0x00013aa0


	//   ....[73]....
        /*03fc*/ 	.word	0x00013ad0


	//   ....[74]....
        /*0400*/ 	.word	0x00013af0


	//   ....[75]....
        /*0404*/ 	.word	0x00013b90


	//   ....[76]....
        /*0408*/ 	.word	0x00013bb0


	//   ....[77]....
        /*040c*/ 	.word	0x00013c50


	//   ....[78]....
        /*0410*/ 	.word	0x00013c70


	//   ....[79]....
        /*0414*/ 	.word	0x00013d10


	//   ....[80]....
        /*0418*/ 	.word	0x00013d30


	//   ....[81]....
        /*041c*/ 	.word	0x00013d40


	//   ....[82]....
        /*0420*/ 	.word	0x00014280


	//   ....[83]....
        /*0424*/ 	.word	0x000142c0


	//   ....[84]....
        /*0428*/ 	.word	0x000142f0


	//   ....[85]....
        /*042c*/ 	.word	0x00014320


	//   ....[86]....
        /*0430*/ 	.word	0x00014400


	//   ....[87]....
        /*0434*/ 	.word	0x00014420


	//   ....[88]....
        /*0438*/ 	.word	0x000144d0


	//   ....[89]....
        /*043c*/ 	.word	0x000144f0


	//   ....[90]....
        /*0440*/ 	.word	0x00014540


	//   ....[91]....
        /*0444*/ 	.word	0x000145b0


	//   ....[92]....
        /*0448*/ 	.word	0x00014900


	//   ....[93]....
        /*044c*/ 	.word	0x00014eb0


	//   ....[94]....
        /*0450*/ 	.word	0x00014fa0


	//   ....[95]....
        /*0454*/ 	.word	0x00015070


	//   ....[96]....
        /*0458*/ 	.word	0x00015180


	//   ....[97]....
        /*045c*/ 	.word	0x000151e0


	//   ....[98]....
        /*0460*/ 	.word	0x000152e0


	//   ....[99]....
        /*0464*/ 	.word	0x00015340


	//   ....[100]....
        /*0468*/ 	.word	0x00015440


	//   ....[101]....
        /*046c*/ 	.word	0x000154a0


	//   ....[102]....
        /*0470*/ 	.word	0x00015590


	//   ....[103]....
        /*0474*/ 	.word	0x000155e0


	//   ....[104]....
        /*0478*/ 	.word	0x00015670


	//   ....[105]....
        /*047c*/ 	.word	0x000156e0


	//   ....[106]....
        /*0480*/ 	.word	0x00015820


	//   ....[107]....
        /*0484*/ 	.word	0x00015890


	//   ....[108]....
        /*0488*/ 	.word	0x00015990


	//   ....[109]....
        /*048c*/ 	.word	0x00015a00


	//   ....[110]....
        /*0490*/ 	.word	0x00015b00


	//   ....[111]....
        /*0494*/ 	.word	0x00015b70


	//   ....[112]....
        /*0498*/ 	.word	0x00015c70


	//   ....[113]....
        /*049c*/ 	.word	0x00015ce0


	//   ....[114]....
        /*04a0*/ 	.word	0x00015de0


	//   ....[115]....
        /*04a4*/ 	.word	0x00015e50


	//   ....[116]....
        /*04a8*/ 	.word	0x00015f50


	//   ....[117]....
        /*04ac*/ 	.word	0x00015fb0


	//   ....[118]....
        /*04b0*/ 	.word	0x000160a0


	//   ....[119]....
        /*04b4*/ 	.word	0x000160f0


	//   ....[120]....
        /*04b8*/ 	.word	0x00016230


	//   ....[121]....
        /*04bc*/ 	.word	0x00016310


	//   ....[122]....
        /*04c0*/ 	.word	0x00016430


	//   ....[123]....
        /*04c4*/ 	.word	0x00016480


	//   ....[124]....
        /*04c8*/ 	.word	0x00016590


	//   ....[125]....
        /*04cc*/ 	.word	0x000165e0


	//   ....[126]....
        /*04d0*/ 	.word	0x00016700


	//   ....[127]....
        /*04d4*/ 	.word	0x00016750


	//   ....[128]....
        /*04d8*/ 	.word	0x00016880


	//   ....[129]....
        /*04dc*/ 	.word	0x000168d0


	//   ....[130]....
        /*04e0*/ 	.word	0x000169b0


	//   ....[131]....
        /*04e4*/ 	.word	0x00016a50


	//   ....[132]....
        /*04e8*/ 	.word	0x00016b80


	//   ....[133]....
        /*04ec*/ 	.word	0x00016bd0


	//   ....[134]....
        /*04f0*/ 	.word	0x00016d00


	//   ....[135]....
        /*04f4*/ 	.word	0x00016d50


	//   ....[136]....
        /*04f8*/ 	.word	0x00016e80


	//   ....[137]....
        /*04fc*/ 	.word	0x00016ed0


	//   ....[138]....
        /*0500*/ 	.word	0x00017000


	//   ....[139]....
        /*0504*/ 	.word	0x00017050


	//   ....[140]....
        /*0508*/ 	.word	0x00017130


	//   ....[141]....
        /*050c*/ 	.word	0x000171d0


	//   ....[142]....
        /*0510*/ 	.word	0x00017370


	//   ....[143]....
        /*0514*/ 	.word	0x000173c0


	//   ....[144]....
        /*0518*/ 	.word	0x00017500


	//   ....[145]....
        /*051c*/ 	.word	0x00017550


	//   ....[146]....
        /*0520*/ 	.word	0x00017690


	//   ....[147]....
        /*0524*/ 	.word	0x000176e0


	//   ....[148]....
        /*0528*/ 	.word	0x00017810


	//   ....[149]....
        /*052c*/ 	.word	0x00017860


	//   ....[150]....
        /*0530*/ 	.word	0x00017970


	//----- nvinfo : EIATTR_REG_RECONFIG
	.align		4
.L_501:
        /*0534*/ 	.byte	0x01, 0x54
	.zero		2


	//----- nvinfo : EIATTR_SYSCALL_OFFSETS
	.align		4
        /*0538*/ 	.byte	0x04, 0x46
        /*053a*/ 	.short	(.L_503 - .L_502)


	//   ....[0]....
.L_502:
        /*053c*/ 	.word	0x000015a0


	//   ....[1]....
        /*0540*/ 	.word	0x000114b0


	//   ....[2]....
        /*0544*/ 	.word	0x000115f0


	//   ....[3]....
        /*0548*/ 	.word	0x000116e0


	//   ....[4]....
        /*054c*/ 	.word	0x00012580


	//----- nvinfo : EIATTR_MBARRIER_INSTR_OFFSETS
	.align		4
.L_503:
        /*0550*/ 	.byte	0x04, 0x39
        /*0552*/ 	.short	(.L_505 - .L_504)


	//   ....[0]....
.L_504:
        /*0554*/ 	.word	0x00000180
        /*0558*/ 	.word	0x000000ff
        /*055c*/ 	.word	0x00038800
        /*0560*/ 	.short	0x0100
        /*0562*/ 	.byte	0x08
	.zero		1


	//   ....[1]....
        /*0564*/ 	.word	0x00000190
        /*0568*/ 	.word	0x000000ff
        /*056c*/ 	.word	0x00038820
        /*0570*/ 	.short	0x0100
        /*0572*/ 	.byte	0x08
	.zero		1


	//   ....[2]....
        /*0574*/ 	.word	0x00000280
        /*0578*/ 	.word	0x000000ff
        /*057c*/ 	.word	0x00038830
        /*0580*/ 	.short	0x0100
        /*0582*/ 	.byte	0x08
	.zero		1


	//   ....[3]....
        /*0584*/ 	.word	0x00000290
        /*0588*/ 	.word	0x000000ff
        /*058c*/ 	.word	0x00038840
        /*0590*/ 	.short	0x0100
        /*0592*/ 	.byte	0x08
	.zero		1


	//   ....[4]....
        /*0594*/ 	.word	0x000002a0
        /*0598*/ 	.word	0x000000ff
        /*059c*/ 	.word	0x00038838
        /*05a0*/ 	.short	0x0100
        /*05a2*/ 	.byte	0x08
	.zero		1


	//   ....[5]....
        /*05a4*/ 	.word	0x000002b0
        /*05a8*/ 	.word	0x000000ff
        /*05ac*/ 	.word	0x00038848
        /*05b0*/ 	.short	0x0100
        /*05b2*/ 	.byte	0x08
	.zero		1


	//   ....[6]....
        /*05b4*/ 	.word	0x000003e0
        /*05b8*/ 	.word	0x000000ff
        /*05bc*/ 	.word	0x00038850
        /*05c0*/ 	.short	0x0100
        /*05c2*/ 	.byte	0x08
	.zero		1


	//   ....[7]....
        /*05c4*/ 	.word	0x000003f0
        /*05c8*/ 	.word	0x000000ff
        /*05cc*/ 	.word	0x00038860
        /*05d0*/ 	.short	0x0100
        /*05d2*/ 	.byte	0x08
	.zero		1


	//   ....[8]....
        /*05d4*/ 	.word	0x00000400
        /*05d8*/ 	.word	0x000000ff
        /*05dc*/ 	.word	0x00038858
        /*05e0*/ 	.short	0x0100
        /*05e2*/ 	.byte	0x08
	.zero		1


	//   ....[9]....
        /*05e4*/ 	.word	0x00000410
        /*05e8*/ 	.word	0x000000ff
        /*05ec*/ 	.word	0x00038868
        /*05f0*/ 	.short	0x0100
        /*05f2*/ 	.byte	0x08
	.zero		1


	//   ....[10]....
        /*05f4*/ 	.word	0x00000500
        /*05f8*/ 	.word	0x000000ff
        /*05fc*/ 	.word	0x00038870
        /*0600*/ 	.short	0x0100
        /*0602*/ 	.byte	0x06
	.zero		1


	//   ....[11]....
        /*0604*/ 	.word	0x00000510
        /*0608*/ 	.word	0x000000ff
        /*060c*/ 	.word	0x00038880
        /*0610*/ 	.short	0x0100
        /*0612*/ 	.byte	0x06
	.zero		1


	//   ....[12]....
        /*0614*/ 	.word	0x00000520
        /*0618*/ 	.word	0x000000ff
        /*061c*/ 	.word	0x00038878
        /*0620*/ 	.short	0x0100
        /*0622*/ 	.byte	0x06
	.zero		1


	//   ....[13]....
        /*0624*/ 	.word	0x00000530
        /*0628*/ 	.word	0x000000ff
        /*062c*/ 	.word	0x00038888
        /*0630*/ 	.short	0x0100
        /*0632*/ 	.byte	0x06
	.zero		1


	//   ....[14]....
        /*0634*/ 	.word	0x00000660
        /*0638*/ 	.word	0x000000ff
        /*063c*/ 	.word	0x00038890
        /*0640*/ 	.short	0x0100
        /*0642*/ 	.byte	0x08
	.zero		1


	//   ....[15]....
        /*0644*/ 	.word	0x00000670
        /*0648*/ 	.word	0x000000ff
        /*064c*/ 	.word	0x000388a0
        /*0650*/ 	.short	0x0100
        /*0652*/ 	.byte	0x08
	.zero		1


	//   ....[16]....
        /*0654*/ 	.word	0x00000680
        /*0658*/ 	.word	0x000000ff
        /*065c*/ 	.word	0x00038898
        /*0660*/ 	.short	0x0100
        /*0662*/ 	.byte	0x08
	.zero		1


	//   ....[17]....
        /*0664*/ 	.word	0x00000690
        /*0668*/ 	.word	0x000000ff
        /*066c*/ 	.word	0x000388a8
        /*0670*/ 	.short	0x0100
        /*0672*/ 	.byte	0x08
	.zero		1


	//   ....[18]....
        /*0674*/ 	.word	0x000007d0
        /*0678*/ 	.word	0x000000ff
        /*067c*/ 	.word	0x000388b0
        /*0680*/ 	.short	0x0100
        /*0682*/ 	.byte	0x08
	.zero		1


	//   ....[19]....
        /*0684*/ 	.word	0x000007e0
        /*0688*/ 	.word	0x000000ff
        /*068c*/ 	.word	0x000388c0
        /*0690*/ 	.short	0x0100
        /*0692*/ 	.byte	0x08
	.zero		1


	//   ....[20]....
        /*0694*/ 	.word	0x000007f0
        /*0698*/ 	.word	0x000000ff
        /*069c*/ 	.word	0x000388b8
        /*06a0*/ 	.short	0x0100
        /*06a2*/ 	.byte	0x08
	.zero		1


	//   ....[21]....
        /*06a4*/ 	.word	0x00000800
        /*06a8*/ 	.word	0x000000ff
        /*06ac*/ 	.word	0x000388c8
        /*06b0*/ 	.short	0x0100
        /*06b2*/ 	.byte	0x08
	.zero		1


	//   ....[22]....
        /*06b4*/ 	.word	0x000015d0
        /*06b8*/ 	.word	0x000000ff
        /*06bc*/ 	.word	0x00038800
        /*06c0*/ 	.short	0x010a
        /*06c2*/ 	.byte	0x04
	.zero		1


	//   ....[23]....
        /*06c4*/ 	.word	0x00001670
        /*06c8*/ 	.word	0x000000ff
        /*06cc*/ 	.word	0x00038830
        /*06d0*/ 	.short	0x010a
        /*06d2*/ 	.byte	0x04
	.zero		1


	//   ....[24]....
        /*06d4*/ 	.word	0x000016e0
        /*06d8*/ 	.word	0x000000ff
        /*06dc*/ 	.word	0x00038830
        /*06e0*/ 	.short	0x010a
        /*06e2*/ 	.byte	0x04
	.zero		1


	//   ....[25]....
        /*06e4*/ 	.word	0x00004120
        /*06e8*/ 	.word	0x000000ff
        /*06ec*/ 	.word	0x00000000
        /*06f0*/ 	.short	0x0101
        /*06f2*/ 	.byte	0x07
	.zero		1


	//   ....[26]....
        /*06f4*/ 	.word	0x000055d0
        /*06f8*/ 	.word	0x000000ff
        /*06fc*/ 	.word	0x00038830
        /*0700*/ 	.short	0x010a
        /*0702*/ 	.byte	0x06
	.zero		1


	//   ....[27]....
        /*0704*/ 	.word	0x00005620
        /*0708*/ 	.word	0x000000ff
        /*070c*/ 	.word	0x00038830
        /*0710*/ 	.short	0x010a
        /*0712*/ 	.byte	0x06
	.zero		1


	//   ....[28]....
        /*0714*/ 	.word	0x00007ee0
        /*0718*/ 	.word	0x000000ff
        /*071c*/ 	.word	0x00038850
        /*0720*/ 	.short	0x010a
        /*0722*/ 	.byte	0x0a
	.zero		1


	//   ....[29]....
        /*0724*/ 	.word	0x00007f20
        /*0728*/ 	.word	0x000000ff
        /*072c*/ 	.word	0x00038850
        /*0730*/ 	.short	0x010a
        /*0732*/ 	.byte	0x0a
	.zero		1


	//   ....[30]....
        /*0734*/ 	.word	0x00008810
        /*0738*/ 	.word	0x000000ff
        /*073c*/ 	.word	0x00000000
        /*0740*/ 	.short	0x0101
        /*0742*/ 	.byte	0x07
	.zero		1


	//   ....[31]....
        /*0744*/ 	.word	0x00009570
        /*0748*/ 	.word	0x000000ff
        /*074c*/ 	.word	0x00000000
        /*0750*/ 	.short	0x0101
        /*0752*/ 	.byte	0x0a
	.zero		1


	//   ....[32]....
        /*0754*/ 	.word	0x000097c0
        /*0758*/ 	.word	0x000000ff
        /*075c*/ 	.word	0x00038830
        /*0760*/ 	.short	0x010a
        /*0762*/ 	.byte	0x3c
	.zero		1


	//   ....[33]....
        /*0764*/ 	.word	0x00009800
        /*0768*/ 	.word	0x000000ff
        /*076c*/ 	.word	0x00038830
        /*0770*/ 	.short	0x010a
        /*0772*/ 	.byte	0x3c
	.zero		1


	//   ....[34]....
        /*0774*/ 	.word	0x0000c120
        /*0778*/ 	.word	0x000000ff
        /*077c*/ 	.word	0x00038850
        /*0780*/ 	.short	0x010a
        /*0782*/ 	.byte	0x0a
	.zero		1


	//   ....[35]....
        /*0784*/ 	.word	0x0000c160
        /*0788*/ 	.word	0x000000ff
        /*078c*/ 	.word	0x00038850
        /*0790*/ 	.short	0x010a
        /*0792*/ 	.byte	0x0a
	.zero		1


	//   ....[36]....
        /*0794*/ 	.word	0x0000c540
        /*0798*/ 	.word	0x000000ff
        /*079c*/ 	.word	0x00000000
        /*07a0*/ 	.short	0x0101
        /*07a2*/ 	.byte	0x3c
	.zero		1


	//   ....[37]....
        /*07a4*/ 	.word	0x0000d0a0
        /*07a8*/ 	.word	0x000000ff
        /*07ac*/ 	.word	0x00000000
        /*07b0*/ 	.short	0x0101
        /*07b2*/ 	.byte	0x0a
	.zero		1


	//   ....[38]....
        /*07b4*/ 	.word	0x0000da00
        /*07b8*/ 	.word	0x000000ff
        /*07bc*/ 	.word	0x00038850
        /*07c0*/ 	.short	0x010a
        /*07c2*/ 	.byte	0x05
	.zero		1


	//   ....[39]....
        /*07c4*/ 	.word	0x0000da40
        /*07c8*/ 	.word	0x000000ff
        /*07cc*/ 	.word	0x00038850
        /*07d0*/ 	.short	0x010a
        /*07d2*/ 	.byte	0x05
	.zero		1


	//   ....[40]....
        /*07d4*/ 	.word	0x0000e080
        /*07d8*/ 	.word	0x000000ff
        /*07dc*/ 	.word	0x00000000
        /*07e0*/ 	.short	0x0101
        /*07e2*/ 	.byte	0x04
	.zero		1


	//   ....[41]....
        /*07e4*/ 	.word	0x0000efa0
        /*07e8*/ 	.word	0x000000ff
        /*07ec*/ 	.word	0x00000000
        /*07f0*/ 	.short	0x0101
        /*07f2*/ 	.byte	0x04
	.zero		1


	//   ....[42]....
        /*07f4*/ 	.word	0x00011d40
        /*07f8*/ 	.word	0x000000ff
        /*07fc*/ 	.word	0x00038840
        /*0800*/ 	.short	0x010a
        /*0802*/ 	.byte	0x2c
	.zero		1


	//   ....[43]....
        /*0804*/ 	.word	0x00012340
        /*0808*/ 	.word	0x000000ff
        /*080c*/ 	.word	0x00038830
        /*0810*/ 	.short	0x0107
        /*0812*/ 	.byte	0x2c
	.zero		1


	//   ....[44]....
        /*0814*/ 	.word	0x000123b0
        /*0818*/ 	.word	0x000000ff
        /*081c*/ 	.word	0x00038830
        /*0820*/ 	.short	0x0101
        /*0822*/ 	.byte	0x2c
	.zero		1


	//   ....[45]....
        /*0824*/ 	.word	0x00012e60
        /*0828*/ 	.word	0x000000ff
        /*082c*/ 	.word	0x00038800
        /*0830*/ 	.short	0x0107
        /*0832*/ 	.byte	0x2c
	.zero		1


	//   ....[46]....
        /*0834*/ 	.word	0x00012ee0
        /*0838*/ 	.word	0x000000ff
        /*083c*/ 	.word	0x00038800
        /*0840*/ 	.short	0x0101
        /*0842*/ 	.byte	0x2c
	.zero		1


	//   ....[47]....
        /*0844*/ 	.word	0x00012ef0
        /*0848*/ 	.word	0x000000ff
        /*084c*/ 	.word	0x00038820
        /*0850*/ 	.short	0x010a
        /*0852*/ 	.byte	0x2c
	.zero		1


	//   ....[48]....
        /*0854*/ 	.word	0x00013350
        /*0858*/ 	.word	0x00000013
        /*085c*/ 	.word	0x00038840
        /*0860*/ 	.short	0x010a
        /*0862*/ 	.byte	0x3f
	.zero		1


	//   ....[49]....
        /*0864*/ 	.word	0x00013920
        /*0868*/ 	.word	0x00000013
        /*086c*/ 	.word	0x00038830
        /*0870*/ 	.short	0x0107
        /*0872*/ 	.byte	0x3f
	.zero		1


	//   ....[50]....
        /*0874*/ 	.word	0x000139d0
        /*0878*/ 	.word	0x00000013
        /*087c*/ 	.word	0x00038830
        /*0880*/ 	.short	0x0101
        /*0882*/ 	.byte	0x3f
	.zero		1


	//   ....[51]....
        /*0884*/ 	.word	0x00013a30
        /*0888*/ 	.word	0x00000004
        /*088c*/ 	.word	0x00038860
        /*0890*/ 	.short	0x010a
        /*0892*/ 	.byte	0x3f
	.zero		1


	//   ....[52]....
        /*0894*/ 	.word	0x00013ef0
        /*0898*/ 	.word	0x00000004
        /*089c*/ 	.word	0x00038850
        /*08a0*/ 	.short	0x0107
        /*08a2*/ 	.byte	0x3f
	.zero		1


	//   ....[53]....
        /*08a4*/ 	.word	0x00014060
        /*08a8*/ 	.word	0x00000004
        /*08ac*/ 	.word	0x00038850
        /*08b0*/ 	.short	0x0101
        /*08b2*/ 	.byte	0x3f
	.zero		1


	//   ....[54]....
        /*08b4*/ 	.word	0x000141f0
        /*08b8*/ 	.word	0x00000000
        /*08bc*/ 	.word	0x00038860
        /*08c0*/ 	.short	0x010a
        /*08c2*/ 	.byte	0x3f
	.zero		1


	//   ....[55]....
        /*08c4*/ 	.word	0x00014740
        /*08c8*/ 	.word	0x00000000
        /*08cc*/ 	.word	0x00038850
        /*08d0*/ 	.short	0x0107
        /*08d2*/ 	.byte	0x3f
	.zero		1


	//   ....[56]....
        /*08d4*/ 	.word	0x00014800
        /*08d8*/ 	.word	0x00000000
        /*08dc*/ 	.word	0x00038850
        /*08e0*/ 	.short	0x0101
        /*08e2*/ 	.byte	0x3f
	.zero		1


	//   ....[57]....
        /*08e4*/ 	.word	0x00014890
        /*08e8*/ 	.word	0x00000007
        /*08ec*/ 	.word	0x00038820
        /*08f0*/ 	.short	0x010a
        /*08f2*/ 	.byte	0x3f
	.zero		1


	//   ....[58]....
        /*08f4*/ 	.word	0x00014a10
        /*08f8*/ 	.word	0x00000005
        /*08fc*/ 	.word	0x00038840
        /*0900*/ 	.short	0x010a
        /*0902*/ 	.byte	0x3f
	.zero		1


	//   ....[59]....
        /*0904*/ 	.word	0x00014ab0
        /*0908*/ 	.word	0x00000003
        /*090c*/ 	.word	0x00038840
        /*0910*/ 	.short	0x010a
        /*0912*/ 	.byte	0x3f
	.zero		1


	//   ....[60]....
        /*0914*/ 	.word	0x00014af0
        /*0918*/ 	.word	0x00000005
        /*091c*/ 	.word	0x00038860
        /*0920*/ 	.short	0x010a
        /*0922*/ 	.byte	0x3f
	.zero		1


	//   ....[61]....
        /*0924*/ 	.word	0x00014b30
        /*0928*/ 	.word	0x00000003
        /*092c*/ 	.word	0x00038860
        /*0930*/ 	.short	0x010a
        /*0932*/ 	.byte	0x3f
	.zero		1


	//   ....[62]....
        /*0934*/ 	.word	0x00014bb0
        /*0938*/ 	.word	0x00000003
        /*093c*/ 	.word	0x00038800
        /*0940*/ 	.short	0x010a
        /*0942*/ 	.byte	0x3f
	.zero		1


	//   ....[63]....
        /*0944*/ 	.word	0x00014c20
        /*0948*/ 	.word	0x00000003
        /*094c*/ 	.word	0x00038830
        /*0950*/ 	.short	0x010a
        /*0952*/ 	.byte	0x3f
	.zero		1


	//   ....[64]....
        /*0954*/ 	.word	0x00014c90
        /*0958*/ 	.word	0x00000099
        /*095c*/ 	.word	0x00038830
        /*0960*/ 	.short	0x010a
        /*0962*/ 	.byte	0x3f
	.zero		1


	//   ....[65]....
        /*0964*/ 	.word	0x00014cf0
        /*0968*/ 	.word	0x000000d7
        /*096c*/ 	.word	0x00038850
        /*0970*/ 	.short	0x010a
        /*0972*/ 	.byte	0x3f
	.zero		1


	//   ....[66]....
        /*0974*/ 	.word	0x00014d50
        /*0978*/ 	.word	0x00000006
        /*097c*/ 	.word	0x00038830
        /*0980*/ 	.short	0x010a
        /*0982*/ 	.byte	0x3f
	.zero		1


	//   ....[67]....
        /*0984*/ 	.word	0x00014db0
        /*0988*/ 	.word	0x00000003
        /*098c*/ 	.word	0x00038850
        /*0990*/ 	.short	0x010a
        /*0992*/ 	.byte	0x3f
	.zero		1


	//   ....[68]....
        /*0994*/ 	.word	0x00014e10
        /*0998*/ 	.word	0x00000005
        /*099c*/ 	.word	0x00038850
        /*09a0*/ 	.short	0x010a
        /*09a2*/ 	.byte	0x3f
	.zero		1


	//   ....[69]....
        /*09a4*/ 	.word	0x00014ef0
        /*09a8*/ 	.word	0x00000003
        /*09ac*/ 	.word	0x00038840
        /*09b0*/ 	.short	0x010a
        /*09b2*/ 	.byte	0x3f
	.zero		1


	//   ....[70]....
        /*09b4*/ 	.word	0x00016130
        /*09b8*/ 	.word	0x00000003
        /*09bc*/ 	.word	0x00038820
        /*09c0*/ 	.short	0x010a
        /*09c2*/ 	.byte	0x3f
	.zero		1


	//   ....[71]....
        /*09c4*/ 	.word	0x00016180
        /*09c8*/ 	.word	0x00000013
        /*09cc*/ 	.word	0x00038840
        /*09d0*/ 	.short	0x010a
        /*09d2*/ 	.byte	0x3f
	.zero		1


	//   ....[72]....
        /*09d4*/ 	.word	0x00016900
        /*09d8*/ 	.word	0x00000004
        /*09dc*/ 	.word	0x00038860
        /*09e0*/ 	.short	0x010a
        /*09e2*/ 	.byte	0x3f
	.zero		1


	//   ....[73]....
        /*09e4*/ 	.word	0x00017080
        /*09e8*/ 	.word	0x00000000
        /*09ec*/ 	.word	0x00038860
        /*09f0*/ 	.short	0x010a
        /*09f2*/ 	.byte	0x3f
	.zero		1


	//   ....[74]....
        /*09f4*/ 	.word	0x00017890
        /*09f8*/ 	.word	0x00000007
        /*09fc*/ 	.word	0x00038820
        /*0a00*/ 	.short	0x010a
        /*0a02*/ 	.byte	0x3f
	.zero		1


	//   ....[75]....
        /*0a04*/ 	.word	0x00017a30
        /*0a08*/ 	.word	0x00000005
        /*0a0c*/ 	.word	0x00038840
        /*0a10*/ 	.short	0x010a
        /*0a12*/ 	.byte	0x3f
	.zero		1


	//   ....[76]....
        /*0a14*/ 	.word	0x00017a80
        /*0a18*/ 	.word	0x00000003
        /*0a1c*/ 	.word	0x00038840
        /*0a20*/ 	.short	0x010a
        /*0a22*/ 	.byte	0x3f
	.zero		1


	//   ....[77]....
        /*0a24*/ 	.word	0x00017ad0
        /*0a28*/ 	.word	0x00000005
        /*0a2c*/ 	.word	0x00038860
        /*0a30*/ 	.short	0x010a
        /*0a32*/ 	.byte	0x3f
	.zero		1


	//----- nvinfo : EIATTR_NUM_MBARRIERS
	.align		4
.L_505:
        /*0a34*/ 	.byte	0x03, 0x38
        /*0a36*/ 	.short	0x0016


	//----- nvinfo : EIATTR_EXIT_INSTR_OFFSETS
	.align		4
        /*0a38*/ 	.byte	0x04, 0x1c
        /*0a3a*/ 	.short	(.L_507 - .L_506)


	//   ....[0]....
.L_506:
        /*0a3c*/ 	.word	0x00014b80


	//----- nvinfo : EIATTR_MAX_THREADS
	.align		4
.L_507:
        /*0a40*/ 	.byte	0x04, 0x05
        /*0a42*/ 	.short	(.L_509 - .L_508)
.L_508:
        /*0a44*/ 	.word	0x00000180
        /*0a48*/ 	.word	0x00000001
        /*0a4c*/ 	.word	0x00000001


	//----- nvinfo : EIATTR_CRS_STACK_SIZE
	.align		4
.L_509:
        /*0a50*/ 	.byte	0x04, 0x1e
        /*0a52*/ 	.short	(.L_511 - .L_510)
.L_510:
        /*0a54*/ 	.word	0x00000000


	//----- nvinfo : EIATTR_CBANK_PARAM_SIZE
	.align		4
.L_511:
        /*0a58*/ 	.byte	0x03, 0x19
        /*0a5a*/ 	.short	0x0a70


	//----- nvinfo : EIATTR_PARAM_CBANK
	.align		4
        /*0a5c*/ 	.byte	0x04, 0x0a
        /*0a5e*/ 	.short	(.L_513 - .L_512)
	.align		4
.L_512:
        /*0a60*/ 	.word	index@(.nv.constant0._ZN7cutlass13device_kernelIN5flash11enable_sm90INS1_16FlashAttnFwdSm90INS1_25CollectiveMainloopFwdSm90ILi2EN4cute5tupleIJNS5_1CILi1EEES8_S8_EEENS6_IJNS7_ILi128EEENS7_ILi80EEENS7_ILi256EEEEEELi256ENS_10bfloat16_tEfNS_4arch4Sm90ELb1ELb0ELb0ELb0ELb1ELb0ELb0ELb1ELb1ELb1ELb1ELb0EEENS1_21CollectiveEpilogueFwdINS6_IJSA_SC_SB_EEES9_SE_SG_Li256ELb0ELb1ELb1ELb0EEENS1_19SingleTileSchedulerILb0ELb1ELb1ELi128EEEEEEEEEvNT_6ParamsE)
        /*0a64*/ 	.short	0x0210
        /*0a66*/ 	.short	0x0a70


	//----- nvinfo : EIATTR_SW_WAR
	.align		4
.L_513:
        /*0a68*/ 	.byte	0x04, 0x36
        /*0a6a*/ 	.short	(.L_515 - .L_514)
.L_514:
        /*0a6c*/ 	.word	0x00000008
.L_515:


//--------------------- .nv.info._ZN7cutlass13device_kernelIN5flash11enable_sm90INS1_16FlashAttnFwdSm90INS1_25CollectiveMainloopFwdSm90ILi2EN4cute5tupleIJNS5_1CILi1EEES8_S8_EEENS6_IJNS7_ILi128EEENS7_ILi80EEENS7_ILi256EEEEEELi256ENS_10bfloat16_tEfNS_4arch4Sm90ELb1ELb0ELb0ELb1ELb1ELb0ELb0ELb1ELb1ELb1ELb1ELb0EEENS1_21CollectiveEpilogueFwdINS6_IJSA_SC_SB_EEES9_SE_SG_Li256ELb1ELb1ELb1ELb0EEENS1_36VarlenDynamicPersistentTileSchedulerILi128ELi80ELi256ELi128ELb1ELb1ELb1ELb1ELb1ELb1EEEEEEEEEvNT_6ParamsE --------------------------
	.section	.nv.info._ZN7cutlass13device_kernelIN5flash11enable_sm90INS1_16FlashAttnFwdSm90INS1_25CollectiveMainloopFwdSm90ILi2EN4cute5tupleIJNS5_1CILi1EEES8_S8_EEENS6_IJNS7_ILi128EEENS7_ILi80EEENS7_ILi256EEEEEELi256ENS_10bfloat16_tEfNS_4arch4Sm90ELb1ELb0ELb0ELb1ELb1ELb0ELb0ELb1ELb1ELb1ELb1ELb0EEENS1_21CollectiveEpilogueFwdINS6_IJSA_SC_SB_EEES9_SE_SG_Li256ELb1ELb1ELb1ELb0EEENS1_36VarlenDynamicPersistentTileSchedulerILi128ELi80ELi256ELi128ELb1ELb1ELb1ELb1ELb1ELb1EEEEEEEEEvNT_6ParamsE,"",@"SHT_CUDA_INFO"
	.sectionflags	@""
	.align	4


	//----- nvinfo : EIATTR_CUDA_API_VERSION
	.align		4
        /*0000*/ 	.byte	0x04, 0x37
        /*0002*/ 	.short	(.L_517 - .L_516)
.L_516:
        /*0004*/ 	.word	0x00000082


	//----- nvinfo : EIATTR_KPARAM_INFO
	.align		4
.L_517:
        /*0008*/ 	.byte	0x04, 0x17
        /*000a*/ 	.short	(.L_519 - .L_518)
.L_518:
        /*000c*/ 	.word	0x00000000
        /*0010*/ 	.short	0x0000
        /*0012*/ 	.short	0x0070
        /*0014*/ 	.byte	0x00, 0xf0, 0x01, 0x2a


	//----- nvinfo : EIATTR_SPARSE_MMA_MASK
	.align		4
.L_519:
        /*0018*/ 	.byte	0x03, 0x50
        /*001a*/ 	.short	0x0000


	//----- nvinfo : EIATTR_MAXREG_COUNT
	.align		4
        /*001c*/ 	.byte	0x03, 0x1b
        /*001e*/ 	.short	0x00a8


	//----- nvinfo : EIATTR_NUM_BARRIERS
	.align		4
        /*0020*/ 	.byte	0x02, 0x4c
        /*0022*/ 	.byte	0x09
	.zero		1


	//----- nvinfo : EIATTR_EXTERNS
	.align		4
        /*0024*/ 	.byte	0x04, 0x0f
        /*0026*/ 	.short	(.L_521 - .L_520)


	//   ....[0]....
	.align		4
.L_520:
        /*0028*/ 	.word	index@(__assertfail)


	//----- nvinfo : EIATTR_ANNOTATIONS
	.align		4
.L_521:
        /*002c*/ 	.byte	0x04, 0x55
        /*002e*/ 	.short	(.L_523 - .L_522)


	//   ....[0]....
.L_522:
        /* <DEDUP_REMOVED lines=29> */


	//----- nvinfo : EIATTR_MERCURY_ISA_VERSION
	.align		4
.L_523:
        /*01e8*/ 	.byte	0x03, 0x5f
        /*01ea*/ 	.short	0x0101


	//----- nvinfo : EIATTR_UNUSED_LOAD_BYTE_OFFSET
	.align		4
        /*01ec*/ 	.byte	0x04, 0x44
        /*01ee*/ 	.short	(.L_525 - .L_524)


	//   ....[0]....
.L_524:
        /*01f0*/ 	.word	0x00000950
        /*01f4*/ 	.word	0x0000fff0


	//   ....[1]....
        /*01f8*/ 	.word	0x0000ea40
        /*01fc*/ 	.word	0x0000fff0


	//----- nvinfo : EIATTR_INT_WARP_WIDE_INSTR_OFFSETS
	.align		4
.L_525:
        /*0200*/ 	.byte	0x04, 0x31
        /*0202*/ 	.short	(.L_527 - .L_526)


	//   ....[0]....
.L_526:
        /*0204*/ 	.word	0x000000c0


	//   ....[1]....
        /*0208*/ 	.word	0x000000d0


	//   ....[2]....
        /*020c*/ 	.word	0x00000170


	//   ....[3]....
        /*0210*/ 	.word	0x000150e0


	//   ....[4]....
        /*0214*/ 	.word	0x00015170


	//   ....[5]....
        /*0218*/ 	.word	0x00018080


	//   ....[6]....
        /*021c*/ 	.word	0x00018110


	//----- nvinfo : EIATTR_COOP_GROUP_MASK_REGIDS
	.align		4
.L_527:
        /*0220*/ 	.byte	0x04, 0x29
        /*0222*/ 	.short	(.L_529 - .L_528)


	//   ....[0]....
.L_528:
        /*0224*/ 	.word	0xffffffff


	//   ....[1]....
        /*0228*/ 	.word	0xffffffff


	//   ....[2]....
        /*022c*/ 	.word	0xffffffff


	//   ....[3]....
        /*0230*/ 	.word	0xffffffff


	//   ....[4]....
        /*0234*/ 	.word	0xffffffff


	//   ....[5]....
        /*0238*/ 	.word	0xffffffff


	//   ....[6]....
        /*023c*/ 	.word	0xffffffff


	//   ....[7]....
        /*0240*/ 	.word	0xffffffff


	//   ....[8]....
        /*0244*/ 	.word	0xffffffff


	//   ....[9]....
        /*0248*/ 	.word	0xffffffff


	//   ....[10]....
        /*024c*/ 	.word	0xffffffff


	//   ....[11]....
        /*0250*/ 	.word	0xffffffff


	//   ....[12]....
        /*0254*/ 	.word	0xffffffff


	//   ....[13]....
        /*0258*/ 	.word	0xffffffff


	//   ....[14]....
        /*025c*/ 	.word	0xffffffff


	//   ....[15]....
        /*0260*/ 	.word	0xffffffff


	//   ....[16]....
        /*0264*/ 	.word	0xffffffff


	//   ....[17]....
        /*0268*/ 	.word	0xffffffff


	//   ....[18]....
        /*026c*/ 	.word	0xffffffff


	//   ....[19]....
        /*0270*/ 	.word	0xffffffff


	//   ....[20]....
        /*0274*/ 	.word	0xffffffff


	//   ....[21]....
        /*0278*/ 	.word	0xffffffff


	//   ....[22]....
        /*027c*/ 	.word	0xffffffff


	//   ....[23]....
        /*0280*/ 	.word	0xffffffff


	//   ....[24]....
        /*0284*/ 	.word	0xffffffff


	//   ....[25]....
        /*0288*/ 	.word	0xffffffff


	//   ....[26]....
        /*028c*/ 	.word	0xffffffff


	//   ....[27]....
        /*0290*/ 	.word	0xffffffff


	//   ....[28]....
        /*0294*/ 	.word	0xffffffff


	//   ....[29]....
        /*0298*/ 	.word	0xffffffff


	//   ....[30]....
        /*029c*/ 	.word	0xffffffff


	//   ....[31]....
        /*02a0*/ 	.word	0xffffffff


	//   ....[32]....
        /*02a4*/ 	.word	0xffffffff


	//   ....[33]....
        /*02a8*/ 	.word	0xffffffff


	//   ....[34]....
        /*02ac*/ 	.word	0xffffffff


	//   ....[35]....
        /*02b0*/ 	.word	0xffffffff


	//   ....[36]....
        /*02b4*/ 	.word	0xffffffff


	//   ....[37]....
        /*02b8*/ 	.word	0xffffffff


	//   ....[38]....
        /*02bc*/ 	.word	0xffffffff


	//   ....[39]....
        /*02c0*/ 	.word	0xffffffff


	//   ....[40]....
        /*02c4*/ 	.word	0xffffffff


	//   ....[41]....
        /*02c8*/ 	.word	0xffffffff


	//   ....[42]....
        /*02cc*/ 	.word	0xffffffff


	//   ....[43]....
        /*02d0*/ 	.word	0xffffffff


	//   ....[44]....
        /*02d4*/ 	.word	0xffffffff


	//   ....[45]....
        /*02d8*/ 	.word	0xffffffff


	//   ....[46]....
        /*02dc*/ 	.word	0xffffffff


	//   ....[47]....
        /*02e0*/ 	.word	0xffffffff


	//   ....[48]....
        /*02e4*/ 	.word	0xffffffff


	//   ....[49]....
        /*02e8*/ 	.word	0xffffffff


	//   ....[50]....
        /*02ec*/ 	.word	0xffffffff


	//   ....[51]....
        /*02f0*/ 	.word	0xffffffff


	//   ....[52]....
        /*02f4*/ 	.word	0xffffffff


	//   ....[53]....
        /*02f8*/ 	.word	0xffffffff


	//   ....[54]....
        /*02fc*/ 	.word	0xffffffff


	//   ....[55]....
        /*0300*/ 	.word	0xffffffff


	//   ....[56]....
        /*0304*/ 	.word	0xffffffff


	//   ....[57]....
        /*0308*/ 	.word	0xffffffff


	//   ....[58]....
        /*030c*/ 	.word	0xffffffff


	//   ....[59]....
        /*0310*/ 	.word	0xffffffff


	//   ....[60]....
        /*0314*/ 	.word	0xffffffff


	//   ....[61]....
        /*0318*/ 	.word	0xffffffff


	//   ....[62]....
        /*031c*/ 	.word	0xffffffff


	//   ....[63]....
        /*0320*/ 	.word	0xffffffff


	//   ....[64]....
        /*0324*/ 	.word	0xffffffff


	//   ....[65]....
        /*0328*/ 	.word	0xffffffff


	//   ....[66]....
        /*032c*/ 	.word	0xffffffff


	//   ....[67]....
        /*0330*/ 	.word	0xffffffff


	//   ....[68]....
        /*0334*/ 	.word	0xffffffff


	//   ....[69]....
        /*0338*/ 	.word	0xffffffff


	//   ....[70]....
        /*033c*/ 	.word	0xffffffff


	//   ....[71]....
        /*0340*/ 	.word	0xffffffff


	//   ....[72]....
        /*0344*/ 	.word	0xffffffff


	//   ....[73]....
        /*0348*/ 	.word	0xffffffff


	//   ....[74]....
        /*034c*/ 	.word	0xffffffff


	//   ....[75]....
        /*0350*/ 	.word	0xffffffff


	//   ....[76]....
        /*0354*/ 	.word	0xffffffff


	//   ....[77]....
        /*0358*/ 	.word	0xffffffff


	//   ....[78]....
        /*035c*/ 	.word	0xffffffff


	//   ....[79]....
        /*0360*/ 	.word	0xffffffff


	//   ....[80]....
        /*0364*/ 	.word	0xffffffff


	//   ....[81]....
        /*0368*/ 	.word	0xffffffff


	//   ....[82]....
        /*036c*/ 	.word	0xffffffff


	//   ....[83]....
        /*0370*/ 	.word	0xffffffff


	//   ....[84]....
        /*0374*/ 	.word	0xffffffff


	//   ....[85]....
        /*0378*/ 	.word	0xffffffff


	//   ....[86]....
        /*037c*/ 	.word	0xffffffff


	//   ....[87]....
        /*0380*/ 	.word	0xffffffff


	//   ....[88]....
        /*0384*/ 	.word	0xffffffff


	//   ....[89]....
        /*0388*/ 	.word	0xffffffff


	//   ....[90]....
        /*038c*/ 	.word	0xffffffff


	//   ....[91]....
        /*0390*/ 	.word	0xffffffff


	//   ....[92]....
        /*0394*/ 	.word	0xffffffff


	//   ....[93]....
        /*0398*/ 	.word	0xffffffff


	//   ....[94]....
        /*039c*/ 	.word	0xffffffff


	//   ....[95]....
        /*03a0*/ 	.word	0xffffffff


	//   ....[96]....
        /*03a4*/ 	.word	0xffffffff


	//   ....[97]....
        /*03a8*/ 	.word	0xffffffff


	//   ....[98]....
        /*03ac*/ 	.word	0xffffffff


	//   ....[99]....
        /*03b0*/ 	.word	0xffffffff


	//   ....[100]....
        /*03b4*/ 	.word	0xffffffff


	//   ....[101]....
        /*03b8*/ 	.word	0xffffffff


	//   ....[102]....
        /*03bc*/ 	.word	0xffffffff


	//   ....[103]....
        /*03c0*/ 	.word	0xffffffff


	//   ....[104]....
        /*03c4*/ 	.word	0xffffffff


	//   ....[105]....
        /*03c8*/ 	.word	0xffffffff


	//   ....[106]....
        /*03cc*/ 	.word	0xffffffff


	//   ....[107]....
        /*03d0*/ 	.word	0xffffffff


	//   ....[108]....
        /*03d4*/ 	.word	0xffffffff


	//   ....[109]....
        /*03d8*/ 	.word	0xffffffff


	//   ....[110]....
        /*03dc*/ 	.word	0xffffffff


	//   ....[111]....
        /*03e0*/ 	.word	0xffffffff


	//   ....[112]....
        /*03e4*/ 	.word	0xffffffff


	//   ....[113]....
        /*03e8*/ 	.word	0xffffffff


	//   ....[114]....
        /*03ec*/ 	.word	0xffffffff


	//   ....[115]....
        /*03f0*/ 	.word	0xffffffff


	//   ....[116]....
        /*03f4*/ 	.word	0xffffffff


	//   ....[117]....
        /*03f8*/ 	.word	0xffffffff


	//   ....[118]....
        /*03fc*/ 	.word	0xffffffff


	//   ....[119]....
        /*0400*/ 	.word	0xffffffff


	//   ....[120]....
        /*0404*/ 	.word	0xffffffff


	//   ....[121]....
        /*0408*/ 	.word	0xffffffff


	//   ....[122]....
        /*040c*/ 	.word	0xffffffff


	//   ....[123]....
        /*0410*/ 	.word	0xffffffff


	//   ....[124]....
        /*0414*/ 	.word	0xffffffff


	//   ....[125]....
        /*0418*/ 	.word	0xffffffff


	//   ....[126]....
        /*041c*/ 	.word	0xffffffff


	//   ....[127]....
        /*0420*/ 	.word	0xffffffff


	//   ....[128]....
        /*0424*/ 	.word	0xffffffff


	//   ....[129]....
        /*0428*/ 	.word	0xffffffff


	//   ....[130]....
        /*042c*/ 	.word	0xffffffff


	//   ....[131]....
        /*0430*/ 	.word	0xffffffff


	//   ....[132]....
        /*0434*/ 	.word	0xffffffff


	//   ....[133]....
        /*0438*/ 	.word	0xffffffff


	//   ....[134]....
        /*043c*/ 	.word	0xffffffff


	//   ....[135]....
        /*0440*/ 	.word	0xffffffff


	//   ....[136]....
        /*0444*/ 	.word	0xffffffff


	//   ....[137]....
        /*0448*/ 	.word	0xffffffff


	//   ....[138]....
        /*044c*/ 	.word	0xffffffff


	//   ....[139]....
        /*0450*/ 	.word	0xffffffff


	//   ....[140]....
        /*0454*/ 	.word	0xffffffff


	//   ....[141]....
        /*0458*/ 	.word	0xffffffff


	//   ....[142]....
        /*045c*/ 	.word	0xffffffff


	//   ....[143]....
        /*0460*/ 	.word	0x0500000f


	//   ....[144]....
        /*0464*/ 	.word	0x0500000f


	//   ....[145]....
        /*0468*/ 	.word	0x0500000f


	//   ....[146]....
        /*046c*/ 	.word	0x0500000f


	//   ....[147]....
        /*0470*/ 	.word	0x0500000f


	//   ....[148]....
        /*0474*/ 	.word	0x0500000f


	//   ....[149]....
        /*0478*/ 	.word	0x0500000f


	//   ....[150]....
        /*047c*/ 	.word	0x0500000f


	//   ....[151]....
        /*0480*/ 	.word	0x0500000f


	//   ....[152]....
        /*0484*/ 	.word	0x0500000f


	//   ....[153]....
        /*0488*/ 	.word	0x0500000f


	//   ....[154]....
        /*048c*/ 	.word	0x0500000f


	//   ....[155]....
        /*0490*/ 	.word	0x0500000f


	//   ....[156]....
        /*0494*/ 	.word	0x0500000f


	//   ....[157]....
        /*0498*/ 	.word	0x0500000f


	//   ....[158]....
        /*049c*/ 	.word	0x0500000f


	//   ....[159]....
        /*04a0*/ 	.word	0x0500000f


	//   ....[160]....
        /*04a4*/ 	.word	0x0500000f


	//   ....[161]....
        /*04a8*/ 	.word	0x0500000f


	//   ....[162]....
        /*04ac*/ 	.word	0x0500000f


	//   ....[163]....
        /*04b0*/ 	.word	0x0500000f


	//   ....[164]....
        /*04b4*/ 	.word	0x0500000f


	//   ....[165]....
        /*04b8*/ 	.word	0x0500000f


	//   ....[166]....
        /*04bc*/ 	.word	0x0500000f


	//   ....[167]....
        /*04c0*/ 	.word	0x0500000f


	//   ....[168]....
        /*04c4*/ 	.word	0x0500000f


	//   ....[169]....
        /*04c8*/ 	.word	0x0500000f


	//   ....[170]....
        /*04cc*/ 	.word	0x0500000f


	//   ....[171]....
        /*04d0*/ 	.word	0x0500000f


	//   ....[172]....
        /*04d4*/ 	.word	0x0500000f


	//   ....[173]....
        /*04d8*/ 	.word	0x0500000f


	//   ....[174]....
        /*04dc*/ 	.word	0x0500000f


	//   ....[175]....
        /*04e0*/ 	.word	0x0500000f


	//   ....[176]....
        /*04e4*/ 	.word	0x0500000f


	//   ....[177]....
        /*04e8*/ 	.word	0x0500000f


	//   ....[178]....
        /*04ec*/ 	.word	0x0500000f


	//   ....[179]....
        /*04f0*/ 	.word	0x0500000f


	//   ....[180]....
        /*04f4*/ 	.word	0x0500000f


	//   ....[181]....
        /*04f8*/ 	.word	0x0500000f


	//   ....[182]....
        /*04fc*/ 	.word	0x0500000f


	//   ....[183]....
        /*0500*/ 	.word	0x0500000f


	//   ....[184]....
        /*0504*/ 	.word	0x0500000f


	//   ....[185]....
        /*0508*/ 	.word	0x0500000f


	//   ....[186]....
        /*050c*/ 	.word	0x0500000f


	//   ....[187]....
        /*0510*/ 	.word	0x0500000f


	//   ....[188]....
        /*0514*/ 	.word	0x0500000f


	//   ....[189]....
        /*0518*/ 	.word	0x0500000f


	//   ....[190]....
        /*051c*/ 	.word	0x0500000f


	//   ....[191]....
        /*0520*/ 	.word	0x0500000f


	//   ....[192]....
        /*0524*/ 	.word	0x0500000f


	//   ....[193]....
        /*0528*/ 	.word	0x0500000f


	//   ....[194]....
        /*052c*/ 	.word	0x0500000f


	//   ....[195]....
        /*0530*/ 	.word	0x0500000f


	//   ....[196]....
        /*0534*/ 	.word	0x0500000f


	//   ....[197]....
        /*0538*/ 	.word	0x0500000f


	//   ....[198]....
        /*053c*/ 	.word	0x0500000f


	//   ....[199]....
        /*0540*/ 	.word	0x0500000f


	//   ....[200]....
        /*0544*/ 	.word	0x0500000f


	//   ....[201]....
        /*0548*/ 	.word	0x0500000f


	//   ....[202]....
        /*054c*/ 	.word	0x0500000f


	//   ....[203]....
        /*0550*/ 	.word	0x0500000f


	//   ....[204]....
        /*0554*/ 	.word	0x0500000f


	//   ....[205]....
        /*0558*/ 	.word	0x0500000f


	//   ....[206]....
        /*055c*/ 	.word	0x0500000f


	//   ....[207]....
        /*0560*/ 	.word	0x0500000f


	//   ....[208]....
        /*0564*/ 	.word	0x0500000f


	//   ....[209]....
        /*0568*/ 	.word	0x0500000f


	//   ....[210]....
        /*056c*/ 	.word	0x0500000f


	//   ....[211]....
        /*0570*/ 	.word	0x0500000f


	//   ....[212]....
        /*0574*/ 	.word	0x0500000f


	//   ....[213]....
        /*0578*/ 	.word	0x0500000f


	//   ....[214]....
        /*057c*/ 	.word	0x0500000f


	//   ....[215]....
        /*0580*/ 	.word	0x0500000f


	//   ....[216]....
        /*0584*/ 	.word	0x0500000f


	//   ....[217]....
        /*0588*/ 	.word	0x0500000f


	//   ....[218]....
        /*058c*/ 	.word	0x0500000f


	//----- nvinfo : EIATTR_COOP_GROUP_INSTR_OFFSETS
	.align		4
.L_529:
        /*0590*/ 	.byte	0x04, 0x28
        /*0592*/ 	.short	(.L_531 - .L_530)


	//   ....[0]....
.L_530:
        /*0594*/ 	.word	0x00000070


	//   ....[1]....
        /*0598*/ 	.word	0x000000b0


	//   ....[2]....
        /*059c*/ 	.word	0x000002d0


	//   ....[3]....
        /*05a0*/ 	.word	0x00000430


	//   ....[4]....
        /*05a4*/ 	.word	0x00000550


	//   ....[5]....
        /*05a8*/ 	.word	0x000006b0


	//   ....[6]....
        /*05ac*/ 	.word	0x00002020


	//   ....[7]....
        /*05b0*/ 	.word	0x00004900


	//   ....[8]....
        /*05b4*/ 	.word	0x00004940


	//   ....[9]....
        /*05b8*/ 	.word	0x00004f20


	//   ....[10]....
        /*05bc*/ 	.word	0x00005020


	//   ....[11]....
        /*05c0*/ 	.word	0x00005520


	//   ....[12]....
        /*05c4*/ 	.word	0x00005590


	//   ....[13]....
        /*05c8*/ 	.word	0x00008980


	//   ....[14]....
        /*05cc*/ 	.word	0x00008990


	//   ....[15]....
        /*05d0*/ 	.word	0x00008e90


	//   ....[16]....
        /*05d4*/ 	.word	0x00008f90


	//   ....[17]....
        /*05d8*/ 	.word	0x00009440


	//   ....[18]....
        /*05dc*/ 	.word	0x000094a0


	//   ....[19]....
        /*05e0*/ 	.word	0x0000c830


	//   ....[20]....
        /*05e4*/ 	.word	0x0000c860


	//   ....[21]....
        /*05e8*/ 	.word	0x0000cb50


	//   ....[22]....
        /*05ec*/ 	.word	0x0000cbc0


	//   ....[23]....
        /*05f0*/ 	.word	0x0000dd30


	//   ....[24]....
        /*05f4*/ 	.word	0x0000dd60


	//   ....[25]....
        /*05f8*/ 	.word	0x0000ddf0


	//   ....[26]....
        /*05fc*/ 	.word	0x0000de20


	//   ....[27]....
        /*0600*/ 	.word	0x0000fc40


	//   ....[28]....
        /*0604*/ 	.word	0x0000fc50


	//   ....[29]....
        /*0608*/ 	.word	0x0000fc60


	//   ....[30]....
        /*060c*/ 	.word	0x0000fc70


	//   ....[31]....
        /*0610*/ 	.word	0x00010760


	//   ....[32]....
        /*0614*/ 	.word	0x00010790


	//   ....[33]....
        /*0618*/ 	.word	0x00010920


	//   ....[34]....
        /*061c*/ 	.word	0x00010940


	//   ....[35]....
        /*0620*/ 	.word	0x00010a80


	//   ....[36]....
        /*0624*/ 	.word	0x00010aa0


	//   ....[37]....
        /*0628*/ 	.word	0x00010bf0


	//   ....[38]....
        /*062c*/ 	.word	0x00010c10


	//   ....[39]....
        /*0630*/ 	.word	0x00011200


	//   ....[40]....
        /*0634*/ 	.word	0x00011240


	//   ....[41]....
        /*0638*/ 	.word	0x00011d50


	//   ....[42]....
        /*063c*/ 	.word	0x00011d60


	//   ....[43]....
        /*0640*/ 	.word	0x000130c0


	//   ....[44]....
        /*0644*/ 	.word	0x000130f0


	//   ....[45]....
        /*0648*/ 	.word	0x00013260


	//   ....[46]....
        /*064c*/ 	.word	0x00013280


	//   ....[47]....
        /*0650*/ 	.word	0x000133c0


	//   ....[48]....
        /*0654*/ 	.word	0x000133e0


	//   ....[49]....
        /*0658*/ 	.word	0x00013530


	//   ....[50]....
        /*065c*/ 	.word	0x00013550


	//   ....[51]....
        /*0660*/ 	.word	0x00013730


	//   ....[52]....
        /*0664*/ 	.word	0x00013920


	//   ....[53]....
        /*0668*/ 	.word	0x00013950


	//   ....[54]....
        /*066c*/ 	.word	0x00013980


	//   ....[55]....
        /*0670*/ 	.word	0x000139b0


	//   ....[56]....
        /*0674*/ 	.word	0x000139e0


	//   ....[57]....
        /*0678*/ 	.word	0x00013a10


	//   ....[58]....
        /*067c*/ 	.word	0x00013b80


	//   ....[59]....
        /*0680*/ 	.word	0x00013bb0


	//   ....[60]....
        /*0684*/ 	.word	0x00013be0


	//   ....[61]....
        /*0688*/ 	.word	0x00013c10


	//   ....[62]....
        /*068c*/ 	.word	0x00013c40


	//   ....[63]....
        /*0690*/ 	.word	0x00013c70


	//   ....[64]....
        /*0694*/ 	.word	0x00013d00


	//   ....[65]....
        /*0698*/ 	.word	0x00013d30


	//   ....[66]....
        /*069c*/ 	.word	0x00013d40


	//   ....[67]....
        /*06a0*/ 	.word	0x00013d80


	//   ....[68]....
        /*06a4*/ 	.word	0x00015cb0


	//   ....[69]....
        /*06a8*/ 	.word	0x00015cf0


	//   ....[70]....
        /*06ac*/ 	.word	0x00015d20


	//   ....[71]....
        /*06b0*/ 	.word	0x00015dd0


	//   ....[72]....
        /*06b4*/ 	.word	0x00015e10


	//   ....[73]....
        /*06b8*/ 	.word	0x00015e70


	//   ....[74]....
        /*06bc*/ 	.word	0x00015eb0


	//   ....[75]....
        /*06c0*/ 	.word	0x00015f10


	//   ....[76]....
        /*06c4*/ 	.word	0x00015f30


	//   ....[77]....
        /*06c8*/ 	.word	0x00015f60


	//   ....[78]....
        /*06cc*/ 	.word	0x00016750


	//   ....[79]....
        /*06d0*/ 	.word	0x00016780


	//   ....[80]....
        /*06d4*/ 	.word	0x000167e0


	//   ....[81]....
        /*06d8*/ 	.word	0x00016850


	//   ....[82]....
        /*06dc*/ 	.word	0x000168a0


	//   ....[83]....
        /*06e0*/ 	.word	0x00016910


	//   ....[84]....
        /*06e4*/ 	.word	0x00016960


	//   ....[85]....
        /*06e8*/ 	.word	0x000169d0


	//   ....[86]....
        /*06ec*/ 	.word	0x00016a20


	//   ....[87]....
        /*06f0*/ 	.word	0x00016a90


	//   ....[88]....
        /*06f4*/ 	.word	0x00016ae0


	//   ....[89]....
        /*06f8*/ 	.word	0x00016b50


	//   ....[90]....
        /*06fc*/ 	.word	0x00016ba0


	//   ....[91]....
        /*0700*/ 	.word	0x00016c00


	//   ....[92]....
        /*0704*/ 	.word	0x00016c10


	//   ....[93]....
        /*0708*/ 	.word	0x00016c60


	//   ....[94]....
        /*070c*/ 	.word	0x00017430


	//   ....[95]....
        /*0710*/ 	.word	0x00017460


	//   ....[96]....
        /*0714*/ 	.word	0x00017490


	//   ....[97]....
        /*0718*/ 	.word	0x00017550


	//   ....[98]....
        /*071c*/ 	.word	0x00017580


	//   ....[99]....
        /*0720*/ 	.word	0x000175d0


	//   ....[100]....
        /*0724*/ 	.word	0x00017600


	//   ....[101]....
        /*0728*/ 	.word	0x00017650


	//   ....[102]....
        /*072c*/ 	.word	0x00017680


	//   ....[103]....
        /*0730*/ 	.word	0x000176f0


	//   ....[104]....
        /*0734*/ 	.word	0x000179d0


	//   ....[105]....
        /*0738*/ 	.word	0x000179f0


	//   ....[106]....
        /*073c*/ 	.word	0x00017a00


	//   ....[107]....
        /*0740*/ 	.word	0x00017ab0


	//   ....[108]....
        /*0744*/ 	.word	0x00017ac0


	//   ....[109]....
        /*0748*/ 	.word	0x00017b70


	//   ....[110]....
        /*074c*/ 	.word	0x00017b80


	//   ....[111]....
        /*0750*/ 	.word	0x00017c30


	//   ....[112]....
        /*0754*/ 	.word	0x00017c40


	//   ....[113]....
        /*0758*/ 	.word	0x00017c50


	//   ....[114]....
        /*075c*/ 	.word	0x00018260


	//   ....[115]....
        /*0760*/ 	.word	0x000182a0


	//   ....[116]....
        /*0764*/ 	.word	0x000182e0


	//   ....[117]....
        /*0768*/ 	.word	0x00018300


	//   ....[118]....
        /*076c*/ 	.word	0x00018320


	//   ....[119]....
        /*0770*/ 	.word	0x000183d0


	//   ....[120]....
        /*0774*/ 	.word	0x00018480


	//   ....[121]....
        /*0778*/ 	.word	0x000184b0


	//   ....[122]....
        /*077c*/ 	.word	0x000184c0


	//   ....[123]....
        /*0780*/ 	.word	0x00018550


	//   ....[124]....
        /*0784*/ 	.word	0x000189c0


	//   ....[125]....
        /*0788*/ 	.word	0x000189f0


	//   ....[126]....
        /*078c*/ 	.word	0x00018a50


	//   ....[127]....
        /*0790*/ 	.word	0x00018a80


	//   ....[128]....
        /*0794*/ 	.word	0x00018ab0


	//   ....[129]....
        /*0798*/ 	.word	0x00018ae0


	//   ....[130]....
        /*079c*/ 	.word	0x00018b10


	//   ....[131]....
        /*07a0*/ 	.word	0x00018b40


	//   ....[132]....
        /*07a4*/ 	.word	0x00018ce0


	//   ....[133]....
        /*07a8*/ 	.word	0x00018d10


	//   ....[134]....
        /*07ac*/ 	.word	0x00018d40


	//   ....[135]....
        /*07b0*/ 	.word	0x00018d70


	//   ....[136]....
        /*07b4*/ 	.word	0x00018da0


	//   ....[137]....
        /*07b8*/ 	.word	0x00018dd0


	//   ....[138]....
        /*07bc*/ 	.word	0x00018e90


	//   ....[139]....
        /*07c0*/ 	.word	0x00018eb0


	//   ....[140]....
        /*07c4*/ 	.word	0x00018ed0


	//   ....[141]....
        /*07c8*/ 	.word	0x00018f30


	//   ....[142]....
        /*07cc*/ 	.word	0x00019950


	//   ....[143]....
        /*07d0*/ 	.word	0x00019f20


	//   ....[144]....
        /*07d4*/ 	.word	0x0001a010


	//   ....[145]....
        /*07d8*/ 	.word	0x0001a0f0


	//   ....[146]....
        /*07dc*/ 	.word	0x0001a150


	//   ....[147]....
        /*07e0*/ 	.word	0x0001a1f0


	//   ....[148]....
        /*07e4*/ 	.word	0x0001a2d0


	//   ....[149]....
        /*07e8*/ 	.word	0x0001a3d0


	//   ....[150]....
        /*07ec*/ 	.word	0x0001a440


	//   ....[151]....
        /*07f0*/ 	.word	0x0001a530


	//   ....[152]....
        /*07f4*/ 	.word	0x0001a5a0


	//   ....[153]....
        /*07f8*/ 	.word	0x0001a680


	//   ....[154]....
        /*07fc*/ 	.word	0x0001a730


	//   ....[155]....
        /*0800*/ 	.word	0x0001a7a0


	//   ....[156]....
        /*0804*/ 	.word	0x0001a820


	//   ....[157]....
        /*0808*/ 	.word	0x0001a900


	//   ....[158]....
        /*080c*/ 	.word	0x0001a980


	//   ....[159]....
        /*0810*/ 	.word	0x0001aa70


	//   ....[160]....
        /*0814*/ 	.word	0x0001aaf0


	//   ....[161]....
        /*0818*/ 	.word	0x0001abe0


	//   ....[162]....
        /*081c*/ 	.word	0x0001ac60


	//   ....[163]....
        /*0820*/ 	.word	0x0001ad50


	//   ....[164]....
        /*0824*/ 	.word	0x0001add0


	//   ....[165]....
        /*0828*/ 	.word	0x0001aec0


	//   ....[166]....
        /*082c*/ 	.word	0x0001af40


	//   ....[167]....
        /*0830*/ 	.word	0x0001b020


	//   ....[168]....
        /*0834*/ 	.word	0x0001b0a0


	//   ....[169]....
        /*0838*/ 	.word	0x0001b170


	//   ....[170]....
        /*083c*/ 	.word	0x0001b2a0


	//   ....[171]....
        /*0840*/ 	.word	0x0001b370


	//   ....[172]....
        /*0844*/ 	.word	0x0001b440


	//   ....[173]....
        /*0848*/ 	.word	0x0001b520


	//   ....[174]....
        /*084c*/ 	.word	0x0001b580


	//   ....[175]....
        /*0850*/ 	.word	0x0001b660


	//   ....[176]....
        /*0854*/ 	.word	0x0001b6c0


	//   ....[177]....
        /*0858*/ 	.word	0x0001b7a0


	//   ....[178]....
        /*085c*/ 	.word	0x0001b800


	//   ....[179]....
        /*0860*/ 	.word	0x0001b910


	//   ....[180]....
        /*0864*/ 	.word	0x0001ba00


	//   ....[181]....
        /*0868*/ 	.word	0x0001baa0


	//   ....[182]....
        /*086c*/ 	.word	0x0001bb00


	//   ....[183]....
        /*0870*/ 	.word	0x0001bc20


	//   ....[184]....
        /*0874*/ 	.word	0x0001bc80


	//   ....[185]....
        /*0878*/ 	.word	0x0001bda0


	//   ....[186]....
        /*087c*/ 	.word	0x0001be00


	//   ....[187]....
        /*0880*/ 	.word	0x0001bf20


	//   ....[188]....
        /*0884*/ 	.word	0x0001bf80


	//   ....[189]....
        /*0888*/ 	.word	0x0001c050


	//   ....[190]....
        /*088c*/ 	.word	0x0001c1b0


	//   ....[191]....
        /*0890*/ 	.word	0x0001c250


	//   ....[192]....
        /*0894*/ 	.word	0x0001c3a0


	//   ....[193]....
        /*0898*/ 	.word	0x0001c450


	//   ....[194]....
        /*089c*/ 	.word	0x0001c4b0


	//   ....[195]....
        /*08a0*/ 	.word	0x0001c570


	//   ....[196]....
        /*08a4*/ 	.word	0x0001c650


	//   ....[197]....
        /*08a8*/ 	.word	0x0001c710


	//   ....[198]....
        /*08ac*/ 	.word	0x0001c7f0


	//   ....[199]....
        /*08b0*/ 	.word	0x0001c8b0


	//   ....[200]....
        /*08b4*/ 	.word	0x0001c9c0


	//   ....[201]....
        /*08b8*/ 	.word	0x0001ca60


	//   ....[202]....
        /*08bc*/ 	.word	0x0001cbe0


	//   ....[203]....
        /*08c0*/ 	.word	0x0001cc50


	//   ....[204]....
        /*08c4*/ 	.word	0x0001ccc0


	//   ....[205]....
        /*08c8*/ 	.word	0x0001cd30


	//   ....[206]....
        /*08cc*/ 	.word	0x0001cda0


	//   ....[207]....
        /*08d0*/ 	.word	0x0001ce20


	//   ....[208]....
        /*08d4*/ 	.word	0x0001cea0


	//   ....[209]....
        /*08d8*/ 	.word	0x0001cf30


	//   ....[210]....
        /*08dc*/ 	.word	0x0001cfa0


	//   ....[211]....
        /*08e0*/ 	.word	0x0001d010


	//   ....[212]....
        /*08e4*/ 	.word	0x0001d080


	//   ....[213]....
        /*08e8*/ 	.word	0x0001d100


	//   ....[214]....
        /*08ec*/ 	.word	0x0001d170


	//   ....[215]....
        /*08f0*/ 	.word	0x0001d200


	//   ....[216]....
        /*08f4*/ 	.word	0x0001d260


	//   ....[217]....
        /*08f8*/ 	.word	0x0001d2f0


	//   ....[218]....
        /*08fc*/ 	.word	0x0001d420


	//----- nvinfo : EIATTR_REG_RECONFIG
	.align		4
.L_531:
        /*0900*/ 	.byte	0x01, 0x54
	.zero		2


	//----- nvinfo : EIATTR_SYSCALL_OFFSETS
	.align		4
        /*0904*/ 	.byte	0x04, 0x46
        /*0906*/ 	.short	(.L_533 - .L_532)


	//   ....[0]....
.L_532:
        /*0908*/ 	.word	0x000021a0


	//   ....[1]....
        /*090c*/ 	.word	0x000152d0


	//   ....[2]....
        /*0910*/ 	.word	0x00015420


	//   ....[3]....
        /*0914*/ 	.word	0x00015510


	//   ....[4]....
        /*0918*/ 	.word	0x000163b0


	//----- nvinfo : EIATTR_MBARRIER_INSTR_OFFSETS
	.align		4
.L_533:
        /*091c*/ 	.byte	0x04, 0x39
        /*091e*/ 	.short	(.L_535 - .L_534)


	//   ....[0]....
.L_534:
        /*0920*/ 	.word	0x00000180
        /*0924*/ 	.word	0x000000ff
        /*0928*/ 	.word	0x00038800
        /*092c*/ 	.short	0x0100
        /*092e*/ 	.byte	0x08
	.zero		1


	//   ....[1]....
        /*0930*/ 	.word	0x00000190
        /*0934*/ 	.word	0x000000ff
        /*0938*/ 	.word	0x00038820
        /*093c*/ 	.short	0x0100
        /*093e*/ 	.byte	0x08
	.zero		1


	//   ....[2]....
        /*0940*/ 	.word	0x00000280
        /*0944*/ 	.word	0x000000ff
        /*0948*/ 	.word	0x00038830
        /*094c*/ 	.short	0x0100
        /*094e*/ 	.byte	0x08
	.zero		1


	//   ....[3]....
        /*0950*/ 	.word	0x00000290
        /*0954*/ 	.word	0x000000ff
        /*0958*/ 	.word	0x00038840
        /*095c*/ 	.short	0x0100
        /*095e*/ 	.byte	0x08
	.zero		1


	//   ....[4]....
        /*0960*/ 	.word	0x000002a0
        /*0964*/ 	.word	0x000000ff
        /*0968*/ 	.word	0x00038838
        /*096c*/ 	.short	0x0100
        /*096e*/ 	.byte	0x08
	.zero		1


	//   ....[5]....
        /*0970*/ 	.word	0x000002b0
        /*0974*/ 	.word	0x000000ff
        /*0978*/ 	.word	0x00038848
        /*097c*/ 	.short	0x0100
        /*097e*/ 	.byte	0x08
	.zero		1


	//   ....[6]....
        /*0980*/ 	.word	0x000003e0
        /*0984*/ 	.word	0x000000ff
        /*0988*/ 	.word	0x00038850
        /*098c*/ 	.short	0x0100
        /*098e*/ 	.byte	0x08
	.zero		1


	//   ....[7]....
        /*0990*/ 	.word	0x000003f0
        /*0994*/ 	.word	0x000000ff
        /*0998*/ 	.word	0x00038860
        /*099c*/ 	.short	0x0100
        /*099e*/ 	.byte	0x08
	.zero		1


	//   ....[8]....
        /*09a0*/ 	.word	0x00000400
        /*09a4*/ 	.word	0x000000ff
        /*09a8*/ 	.word	0x00038858
        /*09ac*/ 	.short	0x0100
        /*09ae*/ 	.byte	0x08
	.zero		1


	//   ....[9]....
        /*09b0*/ 	.word	0x00000410
        /*09b4*/ 	.word	0x000000ff
        /*09b8*/ 	.word	0x00038868
        /*09bc*/ 	.short	0x0100
        /*09be*/ 	.byte	0x08
	.zero		1


	//   ....[10]....
        /*09c0*/ 	.word	0x00000500
        /*09c4*/ 	.word	0x000000ff
        /*09c8*/ 	.word	0x00038870
        /*09cc*/ 	.short	0x0100
        /*09ce*/ 	.byte	0x06
	.zero		1


	//   ....[11]....
        /*09d0*/ 	.word	0x00000510
        /*09d4*/ 	.word	0x000000ff
        /*09d8*/ 	.word	0x00038880
        /*09dc*/ 	.short	0x0100
        /*09de*/ 	.byte	0x06
	.zero		1


	//   ....[12]....
        /*09e0*/ 	.word	0x00000520
        /*09e4*/ 	.word	0x000000ff
        /*09e8*/ 	.word	0x00038878
        /*09ec*/ 	.short	0x0100
        /*09ee*/ 	.byte	0x06
	.zero		1


	//   ....[13]....
        /*09f0*/ 	.word	0x00000530
        /*09f4*/ 	.word	0x000000ff
        /*09f8*/ 	.word	0x00038888
        /*09fc*/ 	.short	0x0100
        /*09fe*/ 	.byte	0x06
	.zero		1


	//   ....[14]....
        /*0a00*/ 	.word	0x00000660
        /*0a04*/ 	.word	0x000000ff
        /*0a08*/ 	.word	0x00038890
        /*0a0c*/ 	.short	0x0100
        /*0a0e*/ 	.byte	0x08
	.zero		1


	//   ....[15]....
        /*0a10*/ 	.word	0x00000670
        /*0a14*/ 	.word	0x000000ff
        /*0a18*/ 	.word	0x000388a0
        /*0a1c*/ 	.short	0x0100
        /*0a1e*/ 	.byte	0x08
	.zero		1


	//   ....[16]....
        /*0a20*/ 	.word	0x00000680
        /*0a24*/ 	.word	0x000000ff
        /*0a28*/ 	.word	0x00038898
        /*0a2c*/ 	.short	0x0100
        /*0a2e*/ 	.byte	0x08
	.zero		1


	//   ....[17]....
        /*0a30*/ 	.word	0x00000690
        /*0a34*/ 	.word	0x000000ff
        /*0a38*/ 	.word	0x000388a8
        /*0a3c*/ 	.short	0x0100
        /*0a3e*/ 	.byte	0x08
	.zero		1


	//   ....[18]....
        /*0a40*/ 	.word	0x000007d0
        /*0a44*/ 	.word	0x000000ff
        /*0a48*/ 	.word	0x000388b0
        /*0a4c*/ 	.short	0x0100
        /*0a4e*/ 	.byte	0x08
	.zero		1


	//   ....[19]....
        /*0a50*/ 	.word	0x000007e0
        /*0a54*/ 	.word	0x000000ff
        /*0a58*/ 	.word	0x000388c0
        /*0a5c*/ 	.short	0x0100
        /*0a5e*/ 	.byte	0x08
	.zero		1


	//   ....[20]....
        /*0a60*/ 	.word	0x000007f0
        /*0a64*/ 	.word	0x000000ff
        /*0a68*/ 	.word	0x000388b8
        /*0a6c*/ 	.short	0x0100
        /*0a6e*/ 	.byte	0x08
	.zero		1


	//   ....[21]....
        /*0a70*/ 	.word	0x00000800
        /*0a74*/ 	.word	0x000000ff
        /*0a78*/ 	.word	0x000388c8
        /*0a7c*/ 	.short	0x0100
        /*0a7e*/ 	.byte	0x08
	.zero		1


	//   ....[22]....
        /*0a80*/ 	.word	0x00002270
        /*0a84*/ 	.word	0x000000ff
        /*0a88*/ 	.word	0x00038800
        /*0a8c*/ 	.short	0x010a
        /*0a8e*/ 	.byte	0x06
	.zero		1


	//   ....[23]....
        /*0a90*/ 	.word	0x00002310
        /*0a94*/ 	.word	0x00000000
        /*0a98*/ 	.word	0x00038830
        /*0a9c*/ 	.short	0x010a
        /*0a9e*/ 	.byte	0x3f
	.zero		1


	//   ....[24]....
        /*0aa0*/ 	.word	0x00002350
        /*0aa4*/ 	.word	0x00000000
        /*0aa8*/ 	.word	0x00038830
        /*0aac*/ 	.short	0x010a
        /*0aae*/ 	.byte	0x3f
	.zero		1


	//   ....[25]....
        /*0ab0*/ 	.word	0x00004bd0
        /*0ab4*/ 	.word	0x000000ff
        /*0ab8*/ 	.word	0x00000000
        /*0abc*/ 	.short	0x0101
        /*0abe*/ 	.byte	0x04
	.zero		1


	//   ....[26]....
        /*0ac0*/ 	.word	0x00005fb0
        /*0ac4*/ 	.word	0x000000ff
        /*0ac8*/ 	.word	0x00038830
        /*0acc*/ 	.short	0x010a
        /*0ace*/ 	.byte	0x3d
	.zero		1


	//   ....[27]....
        /*0ad0*/ 	.word	0x00005ff0
        /*0ad4*/ 	.word	0x000000ff
        /*0ad8*/ 	.word	0x00038830
        /*0adc*/ 	.short	0x010a
        /*0ade*/ 	.byte	0x3d
	.zero		1


	//   ....[28]....
        /*0ae0*/ 	.word	0x00008560
        /*0ae4*/ 	.word	0x000000ff
        /*0ae8*/ 	.word	0x00038850
        /*0aec*/ 	.short	0x010a
        /*0aee*/ 	.byte	0x04
	.zero		1


	//   ....[29]....
        /*0af0*/ 	.word	0x000085a0
        /*0af4*/ 	.word	0x000000ff
        /*0af8*/ 	.word	0x00038850
        /*0afc*/ 	.short	0x010a
        /*0afe*/ 	.byte	0x04
	.zero		1


	//   ....[30]....
        /*0b00*/ 	.word	0x000089c0
        /*0b04*/ 	.word	0x000000ff
        /*0b08*/ 	.word	0x00000000
        /*0b0c*/ 	.short	0x0101
        /*0b0e*/ 	.byte	0x3d
	.zero		1


	//   ....[31]....
        /*0b10*/ 	.word	0x00009c40
        /*0b14*/ 	.word	0x000000ff
        /*0b18*/ 	.word	0x00000000
        /*0b1c*/ 	.short	0x0101
        /*0b1e*/ 	.byte	0x04
	.zero		1


	//   ....[32]....
        /*0b20*/ 	.word	0x00009e30
        /*0b24*/ 	.word	0x000000ff
        /*0b28*/ 	.word	0x00038830
        /*0b2c*/ 	.short	0x010a
        /*0b2e*/ 	.byte	0x04
	.zero		1


	//   ....[33]....
        /*0b30*/ 	.word	0x00009e70
        /*0b34*/ 	.word	0x000000ff
        /*0b38*/ 	.word	0x00038830
        /*0b3c*/ 	.short	0x010a
        /*0b3e*/ 	.byte	0x04
	.zero		1


	//   ....[34]....
        /*0b40*/ 	.word	0x0000c3d0
        /*0b44*/ 	.word	0x000000ff
        /*0b48*/ 	.word	0x00038850
        /*0b4c*/ 	.short	0x010a
        /*0b4e*/ 	.byte	0x04
	.zero		1


	//   ....[35]....
        /*0b50*/ 	.word	0x0000c410
        /*0b54*/ 	.word	0x000000ff
        /*0b58*/ 	.word	0x00038850
        /*0b5c*/ 	.short	0x010a
        /*0b5e*/ 	.byte	0x04
	.zero		1


	//   ....[36]....
        /*0b60*/ 	.word	0x0000c770
        /*0b64*/ 	.word	0x000000ff
        /*0b68*/ 	.word	0x00000000
        /*0b6c*/ 	.short	0x0101
        /*0b6e*/ 	.byte	0x06
	.zero		1


	//   ....[37]....
        /*0b70*/ 	.word	0x0000d390
        /*0b74*/ 	.word	0x000000ff
        /*0b78*/ 	.word	0x00000000
        /*0b7c*/ 	.short	0x0101
        /*0b7e*/ 	.byte	0x04
	.zero		1


	//   ....[38]....
        /*0b80*/ 	.word	0x0000dca0
        /*0b84*/ 	.word	0x000000ff
        /*0b88*/ 	.word	0x00038850
        /*0b8c*/ 	.short	0x010a
        /*0b8e*/ 	.byte	0x08
	.zero		1


	//   ....[39]....
        /*0b90*/ 	.word	0x0000dce0
        /*0b94*/ 	.word	0x000000ff
        /*0b98*/ 	.word	0x00038850
        /*0b9c*/ 	.short	0x010a
        /*0b9e*/ 	.byte	0x08
	.zero		1


	//   ....[40]....
        /*0ba0*/ 	.word	0x0000e300
        /*0ba4*/ 	.word	0x000000ff
        /*0ba8*/ 	.word	0x00000000
        /*0bac*/ 	.short	0x0101
        /*0bae*/ 	.byte	0x04
	.zero		1


	//   ....[41]....
        /*0bb0*/ 	.word	0x00010770
        /*0bb4*/ 	.word	0x000000ff
        /*0bb8*/ 	.word	0x00000000
        /*0bbc*/ 	.short	0x0101
        /*0bbe*/ 	.byte	0x08
	.zero		1


	//   ....[42]....
        /*0bc0*/ 	.word	0x00011000
        /*0bc4*/ 	.word	0x000000ff
        /*0bc8*/ 	.word	0x00000000
        /*0bcc*/ 	.short	0x0101
        /*0bce*/ 	.byte	0x08
	.zero		1


	//   ....[43]....
        /*0bd0*/ 	.word	0x00015ae0
        /*0bd4*/ 	.word	0x00000005
        /*0bd8*/ 	.word	0x00038840
        /*0bdc*/ 	.short	0x010a
        /*0bde*/ 	.byte	0x3f
	.zero		1


	//   ....[44]....
        /*0be0*/ 	.word	0x000160d0
        /*0be4*/ 	.word	0x00000005
        /*0be8*/ 	.word	0x00038830
        /*0bec*/ 	.short	0x0107
        /*0bee*/ 	.byte	0x3f
	.zero		1


	//   ....[45]....
        /*0bf0*/ 	.word	0x000161b0
        /*0bf4*/ 	.word	0x00000005
        /*0bf8*/ 	.word	0x00038830
        /*0bfc*/ 	.short	0x0101
        /*0bfe*/ 	.byte	0x3f
	.zero		1


	//   ....[46]....
        /*0c00*/ 	.word	0x00016d90
        /*0c04*/ 	.word	0x00000011
        /*0c08*/ 	.word	0x00038800
        /*0c0c*/ 	.short	0x0107
        /*0c0e*/ 	.byte	0x3f
	.zero		1


	//   ....[47]....
        /*0c10*/ 	.word	0x00016eb0
        /*0c14*/ 	.word	0x00000011
        /*0c18*/ 	.word	0x00038800
        /*0c1c*/ 	.short	0x0101
        /*0c1e*/ 	.byte	0x3f
	.zero		1


	//   ....[48]....
        /*0c20*/ 	.word	0x00016ed0
        /*0c24*/ 	.word	0x00000011
        /*0c28*/ 	.word	0x00038820
        /*0c2c*/ 	.short	0x010a
        /*0c2e*/ 	.byte	0x3f
	.zero		1


	//   ....[49]....
        /*0c30*/ 	.word	0x000172a0
        /*0c34*/ 	.word	0x00000006
        /*0c38*/ 	.word	0x00038840
        /*0c3c*/ 	.short	0x010a
        /*0c3e*/ 	.byte	0x3f
	.zero		1


	//   ....[50]....
        /*0c40*/ 	.word	0x00017800
        /*0c44*/ 	.word	0x00000006
        /*0c48*/ 	.word	0x00038830
        /*0c4c*/ 	.short	0x0107
        /*0c4e*/ 	.byte	0x3f
	.zero		1


	//   ....[51]....
        /*0c50*/ 	.word	0x000178b0
        /*0c54*/ 	.word	0x00000006
        /*0c58*/ 	.word	0x00038830
        /*0c5c*/ 	.short	0x0101
        /*0c5e*/ 	.byte	0x3f
	.zero		1


	//   ....[52]....
        /*0c60*/ 	.word	0x00017910
        /*0c64*/ 	.word	0x00000006
        /*0c68*/ 	.word	0x00038860
        /*0c6c*/ 	.short	0x010a
        /*0c6e*/ 	.byte	0x3f
	.zero		1


	//   ....[53]....
        /*0c70*/ 	.word	0x00017e10
        /*0c74*/ 	.word	0x00000006
        /*0c78*/ 	.word	0x00038850
        /*0c7c*/ 	.short	0x0107
        /*0c7e*/ 	.byte	0x3f
	.zero		1


	//   ....[54]....
        /*0c80*/ 	.word	0x00017fa0
        /*0c84*/ 	.word	0x00000006
        /*0c88*/ 	.word	0x00038850
        /*0c8c*/ 	.short	0x0101
        /*0c8e*/ 	.byte	0x3f
	.zero		1


	//   ....[55]....
        /*0c90*/ 	.word	0x000181b0
        /*0c94*/ 	.word	0x00000004
        /*0c98*/ 	.word	0x00038860
        /*0c9c*/ 	.short	0x010a
        /*0c9e*/ 	.byte	0x3f
	.zero		1


	//   ....[56]....
        /*0ca0*/ 	.word	0x000186d0
        /*0ca4*/ 	.word	0x00000004
        /*0ca8*/ 	.word	0x00038850
        /*0cac*/ 	.short	0x0107
        /*0cae*/ 	.byte	0x3f
	.zero		1


	//   ....[57]....
        /*0cb0*/ 	.word	0x00018780
        /*0cb4*/ 	.word	0x00000004
        /*0cb8*/ 	.word	0x00038850
        /*0cbc*/ 	.short	0x0101
        /*0cbe*/ 	.byte	0x3f
	.zero		1


	//   ....[58]....
        /*0cc0*/ 	.word	0x000198d0
        /*0cc4*/ 	.word	0x00000004
        /*0cc8*/ 	.word	0x00038820
        /*0ccc*/ 	.short	0x010a
        /*0cce*/ 	.byte	0x3f
	.zero		1


	//   ....[59]....
        /*0cd0*/ 	.word	0x00019a70
        /*0cd4*/ 	.word	0x00000005
        /*0cd8*/ 	.word	0x00038840
        /*0cdc*/ 	.short	0x010a
        /*0cde*/ 	.byte	0x3f
	.zero		1


	//   ....[60]....
        /*0ce0*/ 	.word	0x00019b10
        /*0ce4*/ 	.word	0x00000017
        /*0ce8*/ 	.word	0x00038840
        /*0cec*/ 	.short	0x010a
        /*0cee*/ 	.byte	0x3f
	.zero		1


	//   ....[61]....
        /*0cf0*/ 	.word	0x00019b50
        /*0cf4*/ 	.word	0x00000005
        /*0cf8*/ 	.word	0x00038860
        /*0cfc*/ 	.short	0x010a
        /*0cfe*/ 	.byte	0x3f
	.zero		1


	//   ....[62]....
        /*0d00*/ 	.word	0x00019b90
        /*0d04*/ 	.word	0x00000017
        /*0d08*/ 	.word	0x00038860
        /*0d0c*/ 	.short	0x010a
        /*0d0e*/ 	.byte	0x3f
	.zero		1


	//   ....[63]....
        /*0d10*/ 	.word	0x00019c10
        /*0d14*/ 	.word	0x00000003
        /*0d18*/ 	.word	0x00038800
        /*0d1c*/ 	.short	0x010a
        /*0d1e*/ 	.byte	0x3f
	.zero		1


	//   ....[64]....
        /*0d20*/ 	.word	0x00019c60
        /*0d24*/ 	.word	0x00000000
        /*0d28*/ 	.word	0x00038830
        /*0d2c*/ 	.short	0x010a
        /*0d2e*/ 	.byte	0x3f
	.zero		1


	//   ....[65]....
        /*0d30*/ 	.word	0x00019cc0
        /*0d34*/ 	.word	0x00000004
        /*0d38*/ 	.word	0x00038830
        /*0d3c*/ 	.short	0x010a
        /*0d3e*/ 	.byte	0x3f
	.zero		1


	//   ....[66]....
        /*0d40*/ 	.word	0x00019d20
        /*0d44*/ 	.word	0x00000002
        /*0d48*/ 	.word	0x00038850
        /*0d4c*/ 	.short	0x010a
        /*0d4e*/ 	.byte	0x3f
	.zero		1


	//   ....[67]....
        /*0d50*/ 	.word	0x00019d80
        /*0d54*/ 	.word	0x00000004
        /*0d58*/ 	.word	0x00038830
        /*0d5c*/ 	.short	0x010a
        /*0d5e*/ 	.byte	0x3f
	.zero		1


	//   ....[68]....
        /*0d60*/ 	.word	0x00019de0
        /*0d64*/ 	.word	0x00000002
        /*0d68*/ 	.word	0x00038850
        /*0d6c*/ 	.short	0x010a
        /*0d6e*/ 	.byte	0x3f
	.zero		1


	//   ....[69]....
        /*0d70*/ 	.word	0x00019e40
        /*0d74*/ 	.word	0x00000007
        /*0d78*/ 	.word	0x00038850
        /*0d7c*/ 	.short	0x010a
        /*0d7e*/ 	.byte	0x3f
	.zero		1


	//   ....[70]....
        /*0d80*/ 	.word	0x00019f60
        /*0d84*/ 	.word	0x00000005
        /*0d88*/ 	.word	0x00038840
        /*0d8c*/ 	.short	0x010a
        /*0d8e*/ 	.byte	0x3f
	.zero		1


	//   ....[71]....
        /*0d90*/ 	.word	0x0001b1a0
        /*0d94*/ 	.word	0x00000011
        /*0d98*/ 	.word	0x00038820
        /*0d9c*/ 	.short	0x010a
        /*0d9e*/ 	.byte	0x3f
	.zero		1


	//   ....[72]....
        /*0da0*/ 	.word	0x0001b1f0
        /*0da4*/ 	.word	0x00000006
        /*0da8*/ 	.word	0x00038840
        /*0dac*/ 	.short	0x010a
        /*0dae*/ 	.byte	0x3f
	.zero		1


	//   ....[73]....
        /*0db0*/ 	.word	0x0001b950
        /*0db4*/ 	.word	0x00000006
        /*0db8*/ 	.word	0x00038860
        /*0dbc*/ 	.short	0x010a
        /*0dbe*/ 	.byte	0x3f
	.zero		1


	//   ....[74]....
        /*0dc0*/ 	.word	0x0001c100
        /*0dc4*/ 	.word	0x00000004
        /*0dc8*/ 	.word	0x00038860
        /*0dcc*/ 	.short	0x010a
        /*0dce*/ 	.byte	0x3f
	.zero		1


	//   ....[75]....
        /*0dd0*/ 	.word	0x0001d340
        /*0dd4*/ 	.word	0x00000004
        /*0dd8*/ 	.word	0x00038820
        /*0ddc*/ 	.short	0x010a
        /*0dde*/ 	.byte	0x3f
	.zero		1


	//   ....[76]....
        /*0de0*/ 	.word	0x0001d4e0
        /*0de4*/ 	.word	0x00000005
        /*0de8*/ 	.word	0x00038840
        /*0dec*/ 	.short	0x010a
        /*0dee*/ 	.byte	0x3f
	.zero		1


	//   ....[77]....
        /*0df0*/ 	.word	0x0001d530
        /*0df4*/ 	.word	0x00000017
        /*0df8*/ 	.word	0x00038840
        /*0dfc*/ 	.short	0x010a
        /*0dfe*/ 	.byte	0x3f
	.zero		1


	//   ....[78]....
        /*0e00*/ 	.word	0x0001d580
        /*0e04*/ 	.word	0x00000005
        /*0e08*/ 	.word	0x00038860
        /*0e0c*/ 	.short	0x010a
        /*0e0e*/ 	.byte	0x3f
	.zero		1


	//----- nvinfo : EIATTR_NUM_MBARRIERS
	.align		4
.L_535:
        /*0e10*/ 	.byte	0x03, 0x38
        /*0e12*/ 	.short	0x0016


	//----- nvinfo : EIATTR_EXIT_INSTR_OFFSETS
	.align		4
        /*0e14*/ 	.byte	0x04, 0x1c
        /*0e16*/ 	.short	(.L_537 - .L_536)


	//   ....[0]....
.L_536:
        /*0e18*/ 	.word	0x00000990


	//   ....[1]....
        /*0e1c*/ 	.word	0x000136d0


	//   ....[2]....
        /*0e20*/ 	.word	0x00019be0


	//----- nvinfo : EIATTR_MAX_THREADS
	.align		4
.L_537:
        /*0e24*/ 	.byte	0x04, 0x05
        /*0e26*/ 	.short	(.L_539 - .L_538)
.L_538:
        /*0e28*/ 	.word	0x00000180
        /*0e2c*/ 	.word	0x00000001
        /*0e30*/ 	.word	0x00000001


	//----- nvinfo : EIATTR_CRS_STACK_SIZE
	.align		4
.L_539:
        /*0e34*/ 	.byte	0x04, 0x1e
        /*0e36*/ 	.short	(.L_541 - .L_540)
.L_540:
        /*0e38*/ 	.word	0x00000000


	//----- nvinfo : EIATTR_CBANK_PARAM_SIZE
	.align		4
.L_541:
        /*0e3c*/ 	.byte	0x03, 0x19
        /*0e3e*/ 	.short	0x0af0


	//----- nvinfo : EIATTR_PARAM_CBANK
	.align		4
        /*0e40*/ 	.byte	0x04, 0x0a
        /*0e42*/ 	.short	(.L_543 - .L_542)
	.align		4
.L_542:
        /*0e44*/ 	.word	index@(.nv.constant0._ZN7cutlass13device_kernelIN5flash11enable_sm90INS1_16FlashAttnFwdSm90INS1_25CollectiveMainloopFwdSm90ILi2EN4cute5tupleIJNS5_1CILi1EEES8_S8_EEENS6_IJNS7_ILi128EEENS7_ILi80EEENS7_ILi256EEEEEELi256ENS_10bfloat16_tEfNS_4arch4Sm90ELb1ELb0ELb0ELb1ELb1ELb0ELb0ELb1ELb1ELb1ELb1ELb0EEENS1_21CollectiveEpilogueFwdINS6_IJSA_SC_SB_EEES9_SE_SG_Li256ELb1ELb1ELb1ELb0EEENS1_36VarlenDynamicPersistentTileSchedulerILi128ELi80ELi256ELi128ELb1ELb1ELb1ELb1ELb1ELb1EEEEEEEEEvNT_6ParamsE)
        /*0e48*/ 	.short	0x0210
        /*0e4a*/ 	.short	0x0af0


	//----- nvinfo : EIATTR_SW_WAR
	.align		4
.L_543:
        /*0e4c*/ 	.byte	0x04, 0x36
        /*0e4e*/ 	.short	(.L_545 - .L_544)
.L_544:
        /*0e50*/ 	.word	0x00000008
.L_545:


//--------------------- .nv.info._ZN7cutlass13device_kernelIN5flash11enable_sm90INS1_16FlashAttnFwdSm90INS1_25CollectiveMainloopFwdSm90ILi2EN4cute5tupleIJNS5_1CILi1EEES8_S8_EEENS6_IJNS7_ILi128EEENS7_ILi80EEENS7_ILi256EEEEEELi256ENS_10bfloat16_tEfNS_4arch4Sm90ELb1ELb0ELb0ELb1ELb1ELb1ELb0ELb1ELb1ELb1ELb1ELb0EEENS1_21CollectiveEpilogueFwdINS6_IJSA_SC_SB_EEES9_SE_SG_Li256ELb1ELb1ELb1ELb0EEENS1_36VarlenDynamicPersistentTileSchedulerILi128ELi80ELi256ELi128ELb1ELb1ELb1ELb1ELb1ELb1EEEEEEEEEvNT_6ParamsE --------------------------
	.section	.nv.info._ZN7cutlass13device_kernelIN5flash11enable_sm90INS1_16FlashAttnFwdSm90INS1_25CollectiveMainloopFwdSm90ILi2EN4cute5tupleIJNS5_1CILi1EEES8_S8_EEENS6_IJNS7_ILi128EEENS7_ILi80EEENS7_ILi256EEEEEELi256ENS_10bfloat16_tEfNS_4arch4Sm90ELb1ELb0ELb0ELb1ELb1ELb1ELb0ELb1ELb1ELb1ELb1ELb0EEENS1_21CollectiveEpilogueFwdINS6_IJSA_SC_SB_EEES9_SE_SG_Li256ELb1ELb1ELb1ELb0EEENS1_36VarlenDynamicPersistentTileSchedulerILi128ELi80ELi256ELi128ELb1ELb1ELb1ELb1ELb1ELb1EEEEEEEEEvNT_6ParamsE,"",@"SHT_CUDA_INFO"
	.sectionflags	@""
	.align	4


	//----- nvinfo : EIATTR_CUDA_API_VERSION
	.align		4
        /*0000*/ 	.byte	0x04, 0x37
        /*0002*/ 	.short	(.L_547 - .L_546)
.L_546:
        /*0004*/ 	.word	0x00000082


	//----- nvinfo : EIATTR_KPARAM_INFO
	.align		4
.L_547:
        /*0008*/ 	.byte	0x04, 0x17
        /*000a*/ 	.short	(.L_549 - .L_548)
.L_548:
        /*000c*/ 	.word	0x00000000
        /*0010*/ 	.short	0x0000
        /*0012*/ 	.short	0x0070
        /*0014*/ 	.byte	0x00, 0xf0, 0x01, 0x2a


	//----- nvinfo : EIATTR_SPARSE_MMA_MASK
	.align		4
.L_549:
        /*0018*/ 	.byte	0x03, 0x50
        /*001a*/ 	.short	0x0000


	//----- nvinfo : EIATTR_MAXREG_COUNT
	.align		4
        /*001c*/ 	.byte	0x03, 0x1b
        /*001e*/ 	.short	0x00a8


	//----- nvinfo : EIATTR_NUM_BARRIERS
	.align		4
        /*0020*/ 	.byte	0x02, 0x4c
        /*0022*/ 	.byte	0x10
	.zero		1


	//----- nvinfo : EIATTR_EXTERNS
	.align		4
        /*0024*/ 	.byte	0x04, 0x0f
        /*0026*/ 	.short	(.L_551 - .L_550)


	//   ....[0]....
	.align		4
.L_550:
        /*0028*/ 	.word	index@(__assertfail)


	//----- nvinfo : EIATTR_ANNOTATIONS
	.align		4
.L_551:
        /*002c*/ 	.byte	0x04, 0x55
        /*002e*/ 	.short	(.L_553 - .L_552)


	//   ....[0]....
.L_552:
        /* <DEDUP_REMOVED lines=160> */


	//----- nvinfo : EIATTR_MERCURY_ISA_VERSION
	.align		4
.L_553:
        /*0a18*/ 	.byte	0x03, 0x5f
        /*0a1a*/ 	.short	0x0101


	//----- nvinfo : EIATTR_UNUSED_LOAD_BYTE_OFFSET
	.align		4
        /*0a1c*/ 	.byte	0x04, 0x44
        /*0a1e*/ 	.short	(.L_555 - .L_554)


	//   ....[0]....
.L_554:
        /*0a20*/ 	.word	0x00000a20
        /*0a24*/ 	.word	0x0000fff0


	//   ....[1]....
        /*0a28*/ 	.word	0x00026320
        /*0a2c*/ 	.word	0x0000fff0


	//----- nvinfo : EIATTR_INT_WARP_WIDE_INSTR_OFFSETS
	.align		4
.L_555:
        /*0a30*/ 	.byte	0x04, 0x31
        /*0a32*/ 	.short	(.L_557 - .L_556)


	//   ....[0]....
.L_556:
        /*0a34*/ 	.word	0x00000130


	//   ....[1]....
        /*0a38*/ 	.word	0x00000170


	//   ....[2]....
        /*0a3c*/ 	.word	0x000001e0


	//   ....[3]....
        /*0a40*/ 	.word	0x0002e220


	//   ....[4]....
        /*0a44*/ 	.word	0x0002e2c0


	//   ....[5]....
        /*0a48*/ 	.word	0x000312c0


	//   ....[6]....
        /*0a4c*/ 	.word	0x00031360


	//----- nvinfo : EIATTR_COOP_GROUP_MASK_REGIDS
	.align		4
.L_557:
        /*0a50*/ 	.byte	0x04, 0x29
        /*0a52*/ 	.short	(.L_559 - .L_558)


	//   ....[0]....
.L_558:
        /*0a54*/ 	.word	0xffffffff


	//   ....[1]....
        /*0a58*/ 	.word	0xffffffff


	//   ....[2]....
        /*0a5c*/ 	.word	0xffffffff


	//   ....[3]....
        /*0a60*/ 	.word	0xffffffff


	//   ....[4]....
        /*0a64*/ 	.word	0xffffffff


	//   ....[5]....
        /*0a68*/ 	.word	0xffffffff


	//   ....[6]....
        /*0a6c*/ 	.word	0xffffffff


	//   ....[7]....
        /*0a70*/ 	.word	0xffffffff


	//   ....[8]....
        /*0a74*/ 	.word	0xffffffff


	//   ....[9]....
        /*0a78*/ 	.word	0xffffffff


	//   ....[10]....
        /*0a7c*/ 	.word	0xffffffff


	//   ....[11]....
        /*0a80*/ 	.word	0xffffffff


	//   ....[12]....
        /*0a84*/ 	.word	0xffffffff


	//   ....[13]....
        /*0a88*/ 	.word	0xffffffff


	//   ....[14]....
        /*0a8c*/ 	.word	0xffffffff


	//   ....[15]....
        /*0a90*/ 	.word	0xffffffff


	//   ....[16]....
        /*0a94*/ 	.word	0xffffffff


	//   ....[17]....
        /*0a98*/ 	.word	0xffffffff


	//   ....[18]....
        /*0a9c*/ 	.word	0xffffffff


	//   ....[19]....
        /*0aa0*/ 	.word	0xffffffff


	//   ....[20]....
        /*0aa4*/ 	.word	0xffffffff


	//   ....[21]....
        /*0aa8*/ 	.word	0xffffffff


	//   ....[22]....
        /*0aac*/ 	.word	0xffffffff


	//   ....[23]....
        /*0ab0*/ 	.word	0xffffffff


	//   ....[24]....
        /*0ab4*/ 	.word	0xffffffff


	//   ....[25]....
        /*0ab8*/ 	.word	0xffffffff


	//   ....[26]....
        /*0abc*/ 	.word	0xffffffff


	//   ....[27]....
        /*0ac0*/ 	.word	0xffffffff


	//   ....[28]....
        /*0ac4*/ 	.word	0xffffffff


	//   ....[29]....
        /*0ac8*/ 	.word	0xffffffff


	//   ....[30]....
        /*0acc*/ 	.word	0xffffffff


	//   ....[31]....
        /*0ad0*/ 	.word	0xffffffff


	//   ....[32]....
        /*0ad4*/ 	.word	0xffffffff


	//   ....[33]....
        /*0ad8*/ 	.word	0xffffffff


	//   ....[34]....
        /*0adc*/ 	.word	0xffffffff


	//   ....[35]....
        /*0ae0*/ 	.word	0xffffffff


	//   ....[36]....
        /*0ae4*/ 	.word	0xffffffff


	//   ....[37]....
        /*0ae8*/ 	.word	0xffffffff


	//   ....[38]....
        /*0aec*/ 	.word	0xffffffff


	//   ....[39]....
        /*0af0*/ 	.word	0xffffffff


	//   ....[40]....
        /*0af4*/ 	.word	0xffffffff


	//   ....[41]....
        /*0af8*/ 	.word	0xffffffff


	//   ....[42]....
        /*0afc*/ 	.word	0xffffffff


	//   ....[43]....
        /*0b00*/ 	.word	0xffffffff


	//   ....[44]....
        /*0b04*/ 	.word	0xffffffff


	//   ....[45]....
        /*0b08*/ 	.word	0xffffffff


	//   ....[46]....
        /*0b0c*/ 	.word	0xffffffff


	//   ....[47]....
        /*0b10*/ 	.word	0xffffffff


	//   ....[48]....
        /*0b14*/ 	.word	0xffffffff


	//   ....[49]....
        /*0b18*/ 	.word	0xffffffff


	//   ....[50]....
        /*0b1c*/ 	.word	0xffffffff


	//   ....[51]....
        /*0b20*/ 	.word	0xffffffff


	//   ....[52]....
        /*0b24*/ 	.word	0xffffffff


	//   ....[53]....
        /*0b28*/ 	.word	0xffffffff


	//   ....[54]....
        /*0b2c*/ 	.word	0xffffffff


	//   ....[55]....
        /*0b30*/ 	.word	0xffffffff


	//   ....[56]....
        /*0b34*/ 	.word	0xffffffff


	//   ....[57]....
        /*0b38*/ 	.word	0xffffffff


	//   ....[58]....
        /*0b3c*/ 	.word	0xffffffff


	//   ....[59]....
        /*0b40*/ 	.word	0xffffffff


	//   ....[60]....
        /*0b44*/ 	.word	0xffffffff


	//   ....[61]....
        /*0b48*/ 	.word	0xffffffff


	//   ....[62]....
        /*0b4c*/ 	.word	0xffffffff


	//   ....[63]....
        /*0b50*/ 	.word	0xffffffff


	//   ....[64]....
        /*0b54*/ 	.word	0xffffffff


	//   ....[65]....
        /*0b58*/ 	.word	0xffffffff


	//   ....[66]....
        /*0b5c*/ 	.word	0xffffffff


	//   ....[67]....
        /*0b60*/ 	.word	0xffffffff


	//   ....[68]....
        /*0b64*/ 	.word	0xffffffff


	//   ....[69]....
        /*0b68*/ 	.word	0xffffffff


	//   ....[70]....
        /*0b6c*/ 	.word	0xffffffff


	//   ....[71]....
        /*0b70*/ 	.word	0xffffffff


	//   ....[72]....
        /*0b74*/ 	.word	0xffffffff


	//   ....[73]....
        /*0b78*/ 	.word	0xffffffff


	//   ....[74]....
        /*0b7c*/ 	.word	0xffffffff


	//   ....[75]....
        /*0b80*/ 	.word	0xffffffff


	//   ....[76]....
        /*0b84*/ 	.word	0xffffffff


	//   ....[77]....
        /*0b88*/ 	.word	0xffffffff


	//   ....[78]....
        /*0b8c*/ 	.word	0xffffffff


	//   ....[79]....
        /*0b90*/ 	.word	0xffffffff


	//   ....[80]....
        /*0b94*/ 	.word	0xffffffff


	//   ....[81]....
        /*0b98*/ 	.word	0xffffffff


	//   ....[82]....
        /*0b9c*/ 	.word	0xffffffff


	//   ....[83]....
        /*0ba0*/ 	.word	0xffffffff


	//   ....[84]....
        /*0ba4*/ 	.word	0xffffffff


	//   ....[85]....
        /*0ba8*/ 	.word	0xffffffff


	//   ....[86]....
        /*0bac*/ 	.word	0xffffffff


	//   ....[87]....
        /*0bb0*/ 	.word	0xffffffff


	//   ....[88]....
        /*0bb4*/ 	.word	0xffffffff


	//   ....[89]....
        /*0bb8*/ 	.word	0xffffffff


	//   ....[90]....
        /*0bbc*/ 	.word	0xffffffff


	//   ....[91]....
        /*0bc0*/ 	.word	0xffffffff


	//   ....[92]....
        /*0bc4*/ 	.word	0xffffffff


	//   ....[93]....
        /*0bc8*/ 	.word	0xffffffff


	//   ....[94]....
        /*0bcc*/ 	.word	0xffffffff


	//   ....[95]....
        /*0bd0*/ 	.word	0xffffffff


	//   ....[96]....
        /*0bd4*/ 	.word	0xffffffff


	//   ....[97]....
        /*0bd8*/ 	.word	0xffffffff


	//   ....[98]....
        /*0bdc*/ 	.word	0xffffffff


	//   ....[99]....
        /*0be0*/ 	.word	0xffffffff


	//   ....[100]....
        /*0be4*/ 	.word	0xffffffff


	//   ....[101]....
        /*0be8*/ 	.word	0xffffffff


	//   ....[102]....
        /*0bec*/ 	.word	0xffffffff


	//   ....[103]....
        /*0bf0*/ 	.word	0xffffffff


	//   ....[104]....
        /*0bf4*/ 	.word	0xffffffff


	//   ....[105]....
        /*0bf8*/ 	.word	0xffffffff


	//   ....[106]....
        /*0bfc*/ 	.word	0xffffffff


	//   ....[107]....
        /*0c00*/ 	.word	0xffffffff


	//   ....[108]....
        /*0c04*/ 	.word	0xffffffff


	//   ....[109]....
        /*0c08*/ 	.word	0xffffffff


	//   ....[110]....
        /*0c0c*/ 	.word	0xffffffff


	//   ....[111]....
        /*0c10*/ 	.word	0xffffffff


	//   ....[112]....
        /*0c14*/ 	.word	0xffffffff


	//   ....[113]....
        /*0c18*/ 	.word	0xffffffff


	//   ....[114]....
        /*0c1c*/ 	.word	0xffffffff


	//   ....[115]....
        /*0c20*/ 	.word	0xffffffff


	//   ....[116]....
        /*0c24*/ 	.word	0xffffffff


	//   ....[117]....
        /*0c28*/ 	.word	0xffffffff


	//   ....[118]....
        /*0c2c*/ 	.word	0xffffffff


	//   ....[119]....
        /*0c30*/ 	.word	0xffffffff


	//   ....[120]....
        /*0c34*/ 	.word	0xffffffff


	//   ....[121]....
        /*0c38*/ 	.word	0xffffffff


	//   ....[122]....
        /*0c3c*/ 	.word	0xffffffff


	//   ....[123]....
        /*0c40*/ 	.word	0xffffffff


	//   ....[124]....
        /*0c44*/ 	.word	0xffffffff


	//   ....[125]....
        /*0c48*/ 	.word	0xffffffff


	//   ....[126]....
        /*0c4c*/ 	.word	0xffffffff


	//   ....[127]....
        /*0c50*/ 	.word	0xffffffff


	//   ....[128]....
        /*0c54*/ 	.word	0xffffffff


	//   ....[129]....
        /*0c58*/ 	.word	0xffffffff


	//   ....[130]....
        /*0c5c*/ 	.word	0xffffffff


	//   ....[131]....
        /*0c60*/ 	.word	0xffffffff


	//   ....[132]....
        /*0c64*/ 	.word	0xffffffff


	//   ....[133]....
        /*0c68*/ 	.word	0xffffffff


	//   ....[134]....
        /*0c6c*/ 	.word	0xffffffff


	//   ....[135]....
        /*0c70*/ 	.word	0xffffffff


	//   ....[136]....
        /*0c74*/ 	.word	0xffffffff


	//   ....[137]....
        /*0c78*/ 	.word	0xffffffff


	//   ....[138]....
        /*0c7c*/ 	.word	0xffffffff


	//   ....[139]....
        /*0c80*/ 	.word	0xffffffff


	//   ....[140]....
        /*0c84*/ 	.word	0xffffffff


	//   ....[141]....
        /*0c88*/ 	.word	0xffffffff


	//   ....[142]....
        /*0c8c*/ 	.word	0xffffffff


	//   ....[143]....
        /*0c90*/ 	.word	0xffffffff


	//   ....[144]....
        /*0c94*/ 	.word	0xffffffff


	//   ....[145]....
        /*0c98*/ 	.word	0xffffffff


	//   ....[146]....
        /*0c9c*/ 	.word	0xffffffff


	//   ....[147]....
        /*0ca0*/ 	.word	0xffffffff


	//   ....[148]....
        /*0ca4*/ 	.word	0xffffffff


	//   ....[149]....
        /*0ca8*/ 	.word	0xffffffff


	//   ....[150]....
        /*0cac*/ 	.word	0xffffffff


	//   ....[151]....
        /*0cb0*/ 	.word	0xffffffff


	//   ....[152]....
        /*0cb4*/ 	.word	0xffffffff


	//   ....[153]....
        /*0cb8*/ 	.word	0xffffffff


	//   ....[154]....
        /*0cbc*/ 	.word	0xffffffff


	//   ....[155]....
        /*0cc0*/ 	.word	0xffffffff


	//   ....[156]....
        /*0cc4*/ 	.word	0xffffffff


	//   ....[157]....
        /*0cc8*/ 	.word	0xffffffff


	//   ....[158]....
        /*0ccc*/ 	.word	0xffffffff


	//   ....[159]....
        /*0cd0*/ 	.word	0xffffffff


	//   ....[160]....
        /*0cd4*/ 	.word	0xffffffff


	//   ....[161]....
        /*0cd8*/ 	.word	0xffffffff


	//   ....[162]....
        /*0cdc*/ 	.word	0xffffffff


	//   ....[163]....
        /*0ce0*/ 	.word	0xffffffff


	//   ....[164]....
        /*0ce4*/ 	.word	0xffffffff


	//   ....[165]....
        /*0ce8*/ 	.word	0xffffffff


	//   ....[166]....
        /*0cec*/ 	.word	0xffffffff


	//   ....[167]....
        /*0cf0*/ 	.word	0xffffffff


	//   ....[168]....
        /*0cf4*/ 	.word	0xffffffff


	//   ....[169]....
        /*0cf8*/ 	.word	0xffffffff


	//   ....[170]....
        /*0cfc*/ 	.word	0xffffffff


	//   ....[171]....
        /*0d00*/ 	.word	0xffffffff


	//   ....[172]....
        /*0d04*/ 	.word	0xffffffff


	//   ....[173]....
        /*0d08*/ 	.word	0xffffffff


	//   ....[174]....
        /*0d0c*/ 	.word	0xffffffff


	//   ....[175]....
        /*0d10*/ 	.word	0xffffffff


	//   ....[176]....
        /*0d14*/ 	.word	0xffffffff


	//   ....[177]....
        /*0d18*/ 	.word	0xffffffff


	//   ....[178]....
        /*0d1c*/ 	.word	0xffffffff


	//   ....[179]....
        /*0d20*/ 	.word	0xffffffff


	//   ....[180]....
        /*0d24*/ 	.word	0xffffffff


	//   ....[181]....
        /*0d28*/ 	.word	0xffffffff


	//   ....[182]....
        /*0d2c*/ 	.word	0xffffffff


	//   ....[183]....
        /*0d30*/ 	.word	0xffffffff


	//   ....[184]....
        /*0d34*/ 	.word	0xffffffff


	//   ....[185]....
        /*0d38*/ 	.word	0xffffffff


	//   ....[186]....
        /*0d3c*/ 	.word	0xffffffff


	//   ....[187]....
        /*0d40*/ 	.word	0xffffffff


	//   ....[188]....
        /*0d44*/ 	.word	0xffffffff


	//   ....[189]....
        /*0d48*/ 	.word	0xffffffff


	//   ....[190]....
        /*0d4c*/ 	.word	0xffffffff


	//   ....[191]....
        /*0d50*/ 	.word	0xffffffff


	//   ....[192]....
        /*0d54*/ 	.word	0xffffffff


	//   ....[193]....
        /*0d58*/ 	.word	0xffffffff


	//   ....[194]....
        /*0d5c*/ 	.word	0xffffffff


	//   ....[195]....
        /*0d60*/ 	.word	0xffffffff


	//   ....[196]....
        /*0d64*/ 	.word	0xffffffff


	//   ....[197]....
        /*0d68*/ 	.word	0xffffffff


	//   ....[198]....
        /*0d6c*/ 	.word	0xffffffff


	//   ....[199]....
        /*0d70*/ 	.word	0xffffffff


	//   ....[200]....
        /*0d74*/ 	.word	0xffffffff


	//   ....[201]....
        /*0d78*/ 	.word	0x0500000f


	//   ....[202]....
        /*0d7c*/ 	.word	0x0500000f


	//   ....[203]....
        /*0d80*/ 	.word	0x0500000f


	//   ....[204]....
        /*0d84*/ 	.word	0x0500000f


	//   ....[205]....
        /*0d88*/ 	.word	0x0500000f


	//   ....[206]....
        /*0d8c*/ 	.word	0x0500000f


	//   ....[207]....
        /*0d90*/ 	.word	0x0500000f


	//   ....[208]....
        /*0d94*/ 	.word	0x0500000f


	//   ....[209]....
        /*0d98*/ 	.word	0x0500000f


	//   ....[210]....
        /*0d9c*/ 	.word	0x0500000f


	//   ....[211]....
        /*0da0*/ 	.word	0x0500000f


	//   ....[212]....
        /*0da4*/ 	.word	0x0500000f


	//   ....[213]....
        /*0da8*/ 	.word	0x0500000f


	//   ....[214]....
        /*0dac*/ 	.word	0x0500000f


	//   ....[215]....
        /*0db0*/ 	.word	0x0500000f


	//   ....[216]....
        /*0db4*/ 	.word	0x0500000f


	//   ....[217]....
        /*0db8*/ 	.word	0x0500000f


	//   ....[218]....
        /*0dbc*/ 	.word	0x0500000f


	//   ....[219]....
        /*0dc0*/ 	.word	0x0500000f


	//   ....[220]....
        /*0dc4*/ 	.word	0x0500000f


	//   ....[221]....
        /*0dc8*/ 	.word	0x0500000f


	//   ....[222]....
        /*0dcc*/ 	.word	0x0500000f


	//   ....[223]....
        /*0dd0*/ 	.word	0x0500000f


	//   ....[224]....
        /*0dd4*/ 	.word	0x0500000f


	//   ....[225]....
        /*0dd8*/ 	.word	0x0500000f


	//   ....[226]....
        /*0ddc*/ 	.word	0x0500000f


	//   ....[227]....
        /*0de0*/ 	.word	0x0500000f


	//   ....[228]....
        /*0de4*/ 	.word	0x0500000f


	//   ....[229]....
        /*0de8*/ 	.word	0x0500000f


	//   ....[230]....
        /*0dec*/ 	.word	0x0500000f


	//   ....[231]....
        /*0df0*/ 	.word	0x0500000f


	//   ....[232]....
        /*0df4*/ 	.word	0x0500000f


	//   ....[233]....
        /*0df8*/ 	.word	0x0500000f


	//   ....[234]....
        /*0dfc*/ 	.word	0x0500000f


	//   ....[235]....
        /*0e00*/ 	.word	0x0500000f


	//   ....[236]....
        /*0e04*/ 	.word	0x0500000f


	//   ....[237]....
        /*0e08*/ 	.word	0x0500000f


	//   ....[238]....
        /*0e0c*/ 	.word	0x0500000f


	//   ....[239]....
        /*0e10*/ 	.word	0x0500000f


	//   ....[240]....
        /*0e14*/ 	.word	0x0500000f


	//   ....[241]....
        /*0e18*/ 	.word	0x0500000f


	//   ....[242]....
        /*0e1c*/ 	.word	0x0500000f


	//   ....[243]....
        /*0e20*/ 	.word	0x0500000f


	//   ....[244]....
        /*0e24*/ 	.word	0x0500000f


	//   ....[245]....
        /*0e28*/ 	.word	0x0500000f


	//   ....[246]....
        /*0e2c*/ 	.word	0x0500000f


	//   ....[247]....
        /*0e30*/ 	.word	0x0500000f


	//   ....[248]....
        /*0e34*/ 	.word	0x0500000f


	//   ....[249]....
        /*0e38*/ 	.word	0x0500000f


	//   ....[250]....
        /*0e3c*/ 	.word	0x0500000f


	//   ....[251]....
        /*0e40*/ 	.word	0x0500000f


	//   ....[252]....
        /*0e44*/ 	.word	0x0500000f


	//   ....[253]....
        /*0e48*/ 	.word	0x0500000f


	//   ....[254]....
        /*0e4c*/ 	.word	0x0500000f


	//   ....[255]....
        /*0e50*/ 	.word	0x0500000f


	//   ....[0]....
        /*0e54*/ 	.word	0x0500000f


	//   ....[1]....
        /*0e58*/ 	.word	0x0500000f


	//   ....[2]....
        /*0e5c*/ 	.word	0x0500000f


	//   ....[3]....
        /*0e60*/ 	.word	0x0500000f


	//   ....[4]....
        /*0e64*/ 	.word	0x0500000f


	//   ....[5]....
        /*0e68*/ 	.word	0x0500000f


	//   ....[6]....
        /*0e6c*/ 	.word	0x0500000f


	//   ....[7]....
        /*0e70*/ 	.word	0x0500000f


	//   ....[8]....
        /*0e74*/ 	.word	0x0500000f


	//   ....[9]....
        /*0e78*/ 	.word	0x0500000f


	//   ....[10]....
        /*0e7c*/ 	.word	0x0500000f


	//   ....[11]....
        /*0e80*/ 	.word	0x0500000f


	//   ....[12]....
        /*0e84*/ 	.word	0x0500000f


	//   ....[13]....
        /*0e88*/ 	.word	0x0500000f


	//   ....[14]....
        /*0e8c*/ 	.word	0x0500000f


	//   ....[15]....
        /*0e90*/ 	.word	0x0500000f


	//   ....[16]....
        /*0e94*/ 	.word	0x0500000f


	//   ....[17]....
        /*0e98*/ 	.word	0x0500000f


	//   ....[18]....
        /*0e9c*/ 	.word	0x0500000f


	//   ....[19]....
        /*0ea0*/ 	.word	0x0500000f


	//   ....[20]....
        /*0ea4*/ 	.word	0x0500000f


	//   ....[21]....
        /*0ea8*/ 	.word	0x0500000f


	//   ....[22]....
        /*0eac*/ 	.word	0x0500000f


	//   ....[23]....
        /*0eb0*/ 	.word	0x0500000f


	//   ....[24]....
        /*0eb4*/ 	.word	0x0500000f


	//   ....[25]....
        /*0eb8*/ 	.word	0x0500000f


	//   ....[26]....
        /*0ebc*/ 	.word	0x0500000f


	//   ....[27]....
        /*0ec0*/ 	.word	0x0500000f


	//   ....[28]....
        /*0ec4*/ 	.word	0x0500000f


	//   ....[29]....
        /*0ec8*/ 	.word	0x0500000f


	//   ....[30]....
        /*0ecc*/ 	.word	0x0500000f


	//   ....[31]....
        /*0ed0*/ 	.word	0x0500000f


	//   ....[32]....
        /*0ed4*/ 	.word	0x0500000f


	//   ....[33]....
        /*0ed8*/ 	.word	0x0500000f


	//   ....[34]....
        /*0edc*/ 	.word	0x0500000f


	//   ....[35]....
        /*0ee0*/ 	.word	0x0500000f


	//   ....[36]....
        /*0ee4*/ 	.word	0x0500000f


	//   ....[37]....
        /*0ee8*/ 	.word	0x0500000f


	//   ....[38]....
        /*0eec*/ 	.word	0x0500000f


	//   ....[39]....
        /*0ef0*/ 	.word	0x0500000f


	//   ....[40]....
        /*0ef4*/ 	.word	0x0500000f


	//   ....[41]....
        /*0ef8*/ 	.word	0x0500000f


	//   ....[42]....
        /*0efc*/ 	.word	0x0500000f


	//   ....[43]....
        /*0f00*/ 	.word	0x0500000f


	//   ....[44]....
        /*0f04*/ 	.word	0x0500000f


	//   ....[45]....
        /*0f08*/ 	.word	0x0500000f


	//   ....[46]....
        /*0f0c*/ 	.word	0x0500000f


	//   ....[47]....
        /*0f10*/ 	.word	0x0500000f


	//   ....[48]....
        /*0f14*/ 	.word	0x0500000f


	//   ....[49]....
        /*0f18*/ 	.word	0x0500000f


	//   ....[50]....
        /*0f1c*/ 	.word	0x0500000f


	//   ....[51]....
        /*0f20*/ 	.word	0x0500000f


	//   ....[52]....
        /*0f24*/ 	.word	0x0500000f


	//   ....[53]....
        /*0f28*/ 	.word	0x0500000f


	//   ....[54]....
        /*0f2c*/ 	.word	0x0500000f


	//   ....[55]....
        /*0f30*/ 	.word	0x0500000f


	//   ....[56]....
        /*0f34*/ 	.word	0x0500000f


	//   ....[57]....
        /*0f38*/ 	.word	0x0500000f


	//   ....[58]....
        /*0f3c*/ 	.word	0x0500000f


	//   ....[59]....
        /*0f40*/ 	.word	0x0500000f


	//   ....[60]....
        /*0f44*/ 	.word	0x0500000f


	//   ....[61]....
        /*0f48*/ 	.word	0x0500000f


	//   ....[62]....
        /*0f4c*/ 	.word	0x0500000f


	//   ....[63]....
        /*0f50*/ 	.word	0x0500000f


	//   ....[64]....
        /*0f54*/ 	.word	0x0500000f


	//   ....[65]....
        /*0f58*/ 	.word	0x0500000f


	//   ....[66]....
        /*0f5c*/ 	.word	0x0500000f


	//   ....[67]....
        /*0f60*/ 	.word	0x0500000f


	//   ....[68]....
        /*0f64*/ 	.word	0x0500000f


	//   ....[69]....
        /*0f68*/ 	.word	0x0500000f


	//   ....[70]....
        /*0f6c*/ 	.word	0x0500000f


	//   ....[71]....
        /*0f70*/ 	.word	0x0500000f


	//----- nvinfo : EIATTR_COOP_GROUP_INSTR_OFFSETS
	.align		4
.L_559:
        /*0f74*/ 	.byte	0x04, 0x28
        /*0f76*/ 	.short	(.L_561 - .L_560)


	//   ....[0]....
.L_560:
        /*0f78*/ 	.word	0x00000060


	//   ....[1]....
        /*0f7c*/ 	.word	0x00000140


	//   ....[2]....
        /*0f80*/ 	.word	0x00000190


	//   ....[3]....
        /*0f84*/ 	.word	0x000003c0


	//   ....[4]....
        /*0f88*/ 	.word	0x00000520


	//   ....[5]....
        /*0f8c*/ 	.word	0x00000640


	//   ....[6]....
        /*0f90*/ 	.word	0x000007a0


	//   ....[7]....
        /*0f94*/ 	.word	0x00004330


	//   ....[8]....
        /*0f98*/ 	.word	0x00004340


	//   ....[9]....
        /*0f9c*/ 	.word	0x00005250


	//   ....[10]....
        /*0fa0*/ 	.word	0x00005260


	//   ....[11]....
        /*0fa4*/ 	.word	0x000061a0


	//   ....[12]....
        /*0fa8*/ 	.word	0x000061b0


	//   ....[13]....
        /*0fac*/ 	.word	0x00007d30


	//   ....[14]....
        /*0fb0*/ 	.word	0x00007d40


	//   ....[15]....
        /*0fb4*/ 	.word	0x00008e20


	//   ....[16]....
        /*0fb8*/ 	.word	0x00008e30


	//   ....[17]....
        /*0fbc*/ 	.word	0x00009f20


	//   ....[18]....
        /*0fc0*/ 	.word	0x00009f30


	//   ....[19]....
        /*0fc4*/ 	.word	0x0000b280


	//   ....[20]....
        /*0fc8*/ 	.word	0x0000b290


	//   ....[21]....
        /*0fcc*/ 	.word	0x0000b450


	//   ....[22]....
        /*0fd0*/ 	.word	0x0000b460


	//   ....[23]....
        /*0fd4*/ 	.word	0x0000b630


	//   ....[24]....
        /*0fd8*/ 	.word	0x0000b640


	//   ....[25]....
        /*0fdc*/ 	.word	0x0000ba90


	//   ....[26]....
        /*0fe0*/ 	.word	0x0000baa0


	//   ....[27]....
        /*0fe4*/ 	.word	0x0000bc20


	//   ....[28]....
        /*0fe8*/ 	.word	0x0000bc40


	//   ....[29]....
        /*0fec*/ 	.word	0x0000bdd0


	//   ....[30]....
        /*0ff0*/ 	.word	0x0000bdf0


	//   ....[31]....
        /*0ff4*/ 	.word	0x0000c910


	//   ....[32]....
        /*0ff8*/ 	.word	0x0000d010


	//   ....[33]....
        /*0ffc*/ 	.word	0x0000d020


	//   ....[34]....
        /*1000*/ 	.word	0x0000d030


	//   ....[35]....
        /*1004*/ 	.word	0x0000d040


	//   ....[36]....
        /*1008*/ 	.word	0x0000d650


	//   ....[37]....
        /*100c*/ 	.word	0x0000d660


	//   ....[38]....
        /*1010*/ 	.word	0x0000d670


	//   ....[39]....
        /*1014*/ 	.word	0x0000d680


	//   ....[40]....
        /*1018*/ 	.word	0x0000dc00


	//   ....[41]....
        /*101c*/ 	.word	0x0000dc10


	//   ....[42]....
        /*1020*/ 	.word	0x0000dc20


	//   ....[43]....
        /*1024*/ 	.word	0x0000dc30


	//   ....[44]....
        /*1028*/ 	.word	0x0000e1d0


	//   ....[45]....
        /*102c*/ 	.word	0x0000e1e0


	//   ....[46]....
        /*1030*/ 	.word	0x0000e1f0


	//   ....[47]....
        /*1034*/ 	.word	0x0000e200


	//   ....[48]....
        /*1038*/ 	.word	0x00011d00


	//   ....[49]....
        /*103c*/ 	.word	0x00011d10


	//   ....[50]....
        /*1040*/ 	.word	0x00011d20


	//   ....[51]....
        /*1044*/ 	.word	0x00011d30


	//   ....[52]....
        /*1048*/ 	.word	0x000121d0


	//   ....[53]....
        /*104c*/ 	.word	0x000121e0


	//   ....[54]....
        /*1050*/ 	.word	0x000121f0


	//   ....[55]....
        /*1054*/ 	.word	0x00012200


	//   ....[56]....
        /*1058*/ 	.word	0x00012630


	//   ....[57]....
        /*105c*/ 	.word	0x00012640


	//   ....[58]....
        /*1060*/ 	.word	0x00012650


	//   ....[59]....
        /*1064*/ 	.word	0x00012660


	//   ....[60]....
        /*1068*/ 	.word	0x00012ab0


	//   ....[61]....
        /*106c*/ 	.word	0x00012ac0


	//   ....[62]....
        /*1070*/ 	.word	0x00012ad0


	//   ....[63]....
        /*1074*/ 	.word	0x00012ae0


	//   ....[64]....
        /*1078*/ 	.word	0x00019c60


	//   ....[65]....
        /*107c*/ 	.word	0x0001a050


	//   ....[66]....
        /*1080*/ 	.word	0x0001a0a0


	//   ....[67]....
        /*1084*/ 	.word	0x0001a150


	//   ....[68]....
        /*1088*/ 	.word	0x0001a520


	//   ....[69]....
        /*108c*/ 	.word	0x0001a540


	//   ....[70]....
        /*1090*/ 	.word	0x0001f040


	//   ....[71]....
        /*1094*/ 	.word	0x0001f060


	//   ....[72]....
        /*1098*/ 	.word	0x0001f560


	//   ....[73]....
        /*109c*/ 	.word	0x0001f660


	//   ....[74]....
        /*10a0*/ 	.word	0x0001fae0


	//   ....[75]....
        /*10a4*/ 	.word	0x0001fb30


	//   ....[76]....
        /*10a8*/ 	.word	0x00024120


	//   ....[77]....
        /*10ac*/ 	.word	0x00024150


	//   ....[78]....
        /*10b0*/ 	.word	0x00024440


	//   ....[79]....
        /*10b4*/ 	.word	0x000244b0


	//   ....[80]....
        /*10b8*/ 	.word	0x00025600


	//   ....[81]....
        /*10bc*/ 	.word	0x000256d0


	//   ....[82]....
        /*10c0*/ 	.word	0x000258b0


	//   ....[83]....
        /*10c4*/ 	.word	0x000258d0


	//   ....[84]....
        /*10c8*/ 	.word	0x00027400


	//   ....[85]....
        /*10cc*/ 	.word	0x00027410


	//   ....[86]....
        /*10d0*/ 	.word	0x00027420


	//   ....[87]....
        /*10d4*/ 	.word	0x00027430


	//   ....[88]....
        /*10d8*/ 	.word	0x00027e40


	//   ....[89]....
        /*10dc*/ 	.word	0x00027e50


	//   ....[90]....
        /*10e0*/ 	.word	0x00027fc0


	//   ....[91]....
        /*10e4*/ 	.word	0x00027fe0


	//   ....[92]....
        /*10e8*/ 	.word	0x00028130


	//   ....[93]....
        /*10ec*/ 	.word	0x00028150


	//   ....[94]....
        /*10f0*/ 	.word	0x000282b0


	//   ....[95]....
        /*10f4*/ 	.word	0x000282d0


	//   ....[96]....
        /*10f8*/ 	.word	0x00028ac0


	//   ....[97]....
        /*10fc*/ 	.word	0x00028af0


	//   ....[98]....
        /*1100*/ 	.word	0x00029350


	//   ....[99]....
        /*1104*/ 	.word	0x00029360


	//   ....[100]....
        /*1108*/ 	.word	0x0002a480


	//   ....[101]....
        /*110c*/ 	.word	0x0002a4b0


	//   ....[102]....
        /*1110*/ 	.word	0x0002a610


	//   ....[103]....
        /*1114*/ 	.word	0x0002a630


	//   ....[104]....
        /*1118*/ 	.word	0x0002a780


	//   ....[105]....
        /*111c*/ 	.word	0x0002a7a0


	//   ....[106]....
        /*1120*/ 	.word	0x0002a900


	//   ....[107]....
        /*1124*/ 	.word	0x0002a920


	//   ....[108]....
        /*1128*/ 	.word	0x0002ab00


	//   ....[109]....
        /*112c*/ 	.word	0x0002ad00


	//   ....[110]....
        /*1130*/ 	.word	0x0002ad30


	//   ....[111]....
        /*1134*/ 	.word	0x0002ad60


	//   ....[112]....
        /*1138*/ 	.word	0x0002ad90


	//   ....[113]....
        /*113c*/ 	.word	0x0002adc0


	//   ....[114]....
        /*1140*/ 	.word	0x0002adf0


	//   ....[115]....
        /*1144*/ 	.word	0x0002af90


	//   ....[116]....
        /*1148*/ 	.word	0x0002afc0


	//   ....[117]....
        /*114c*/ 	.word	0x0002aff0


	//   ....[118]....
        /*1150*/ 	.word	0x0002b020


	//   ....[119]....
        /*1154*/ 	.word	0x0002b050


	//   ....[120]....
        /*1158*/ 	.word	0x0002b080


	//   ....[121]....
        /*115c*/ 	.word	0x0002b110


	//   ....[122]....
        /*1160*/ 	.word	0x0002b140


	//   ....[123]....
        /*1164*/ 	.word	0x0002b150


	//   ....[124]....
        /*1168*/ 	.word	0x0002b190


	//   ....[125]....
        /*116c*/ 	.word	0x0002c6c0


	//   ....[126]....
        /*1170*/ 	.word	0x0002edf0


	//   ....[127]....
        /*1174*/ 	.word	0x0002ee30


	//   ....[128]....
        /*1178*/ 	.word	0x0002ee70


	//   ....[129]....
        /*117c*/ 	.word	0x0002ef30


	//   ....[130]....
        /*1180*/ 	.word	0x0002ef60


	//   ....[131]....
        /*1184*/ 	.word	0x0002efc0


	//   ....[132]....
        /*1188*/ 	.word	0x0002f000


	//   ....[133]....
        /*118c*/ 	.word	0x0002f060


	//   ....[134]....
        /*1190*/ 	.word	0x0002f080


	//   ....[135]....
        /*1194*/ 	.word	0x0002f0b0


	//   ....[136]....
        /*1198*/ 	.word	0x0002f8d0


	//   ....[137]....
        /*119c*/ 	.word	0x0002f910


	//   ....[138]....
        /*11a0*/ 	.word	0x0002f930


	//   ....[139]....
        /*11a4*/ 	.word	0x0002f9d0


	//   ....[140]....
        /*11a8*/ 	.word	0x0002f9e0


	//   ....[141]....
        /*11ac*/ 	.word	0x0002fa90


	//   ....[142]....
        /*11b0*/ 	.word	0x0002faa0


	//   ....[143]....
        /*11b4*/ 	.word	0x0002fb50


	//   ....[144]....
        /*11b8*/ 	.word	0x0002fb60


	//   ....[145]....
        /*11bc*/ 	.word	0x0002fc10


	//   ....[146]....
        /*11c0*/ 	.word	0x0002fc20


	//   ....[147]....
        /*11c4*/ 	.word	0x0002fcd0


	//   ....[148]....
        /*11c8*/ 	.word	0x0002fce0


	//   ....[149]....
        /*11cc*/ 	.word	0x0002fd90


	//   ....[150]....
        /*11d0*/ 	.word	0x0002fda0


	//   ....[151]....
        /*11d4*/ 	.word	0x0002fdf0


	//   ....[152]....
        /*11d8*/ 	.word	0x00030600


	//   ....[153]....
        /*11dc*/ 	.word	0x00030640


	//   ....[154]....
        /*11e0*/ 	.word	0x00030670


	//   ....[155]....
        /*11e4*/ 	.word	0x00030730


	//   ....[156]....
        /*11e8*/ 	.word	0x00030760


	//   ....[157]....
        /*11ec*/ 	.word	0x000307b0


	//   ....[158]....
        /*11f0*/ 	.word	0x000307e0


	//   ....[159]....
        /*11f4*/ 	.word	0x00030830


	//   ....[160]....
        /*11f8*/ 	.word	0x00030860


	//   ....[161]....
        /*11fc*/ 	.word	0x000308d0


	//   ....[162]....
        /*1200*/ 	.word	0x00030bd0


	//   ....[163]....
        /*1204*/ 	.word	0x00030c00


	//   ....[164]....
        /*1208*/ 	.word	0x00030cc0


	//   ....[165]....
        /*120c*/ 	.word	0x00030cd0


	//   ....[166]....
        /*1210*/ 	.word	0x00030d80


	//   ....[167]....
        /*1214*/ 	.word	0x00030d90


	//   ....[168]....
        /*1218*/ 	.word	0x00030e40


	//   ....[169]....
        /*121c*/ 	.word	0x00030e50


	//   ....[170]....
        /*1220*/ 	.word	0x00030e60


	//   ....[171]....
        /*1224*/ 	.word	0x00030f10


	//   ....[172]....
        /*1228*/ 	.word	0x000314c0


	//   ....[173]....
        /*122c*/ 	.word	0x00031500


	//   ....[174]....
        /*1230*/ 	.word	0x00031590


	//   ....[175]....
        /*1234*/ 	.word	0x000315c0


	//   ....[176]....
        /*1238*/ 	.word	0x00031650


	//   ....[177]....
        /*123c*/ 	.word	0x00031680


	//   ....[178]....
        /*1240*/ 	.word	0x00031710


	//   ....[179]....
        /*1244*/ 	.word	0x00031740


	//   ....[180]....
        /*1248*/ 	.word	0x00031750


	//   ....[181]....
        /*124c*/ 	.word	0x000317e0


	//   ....[182]....
        /*1250*/ 	.word	0x00031c80


	//   ....[183]....
        /*1254*/ 	.word	0x00031cb0


	//   ....[184]....
        /*1258*/ 	.word	0x00031d10


	//   ....[185]....
        /*125c*/ 	.word	0x00031d40


	//   ....[186]....
        /*1260*/ 	.word	0x00031d70


	//   ....[187]....
        /*1264*/ 	.word	0x00031da0


	//   ....[188]....
        /*1268*/ 	.word	0x00031dd0


	//   ....[189]....
        /*126c*/ 	.word	0x00031e00


	//   ....[190]....
        /*1270*/ 	.word	0x00031fb0


	//   ....[191]....
        /*1274*/ 	.word	0x00031fe0


	//   ....[192]....
        /*1278*/ 	.word	0x00032010


	//   ....[193]....
        /*127c*/ 	.word	0x00032040


	//   ....[194]....
        /*1280*/ 	.word	0x00032070


	//   ....[195]....
        /*1284*/ 	.word	0x000320a0


	//   ....[196]....
        /*1288*/ 	.word	0x00032160


	//   ....[197]....
        /*128c*/ 	.word	0x00032180


	//   ....[198]....
        /*1290*/ 	.word	0x000321a0


	//   ....[199]....
        /*1294*/ 	.word	0x00032200


	//   ....[200]....
        /*1298*/ 	.word	0x00032c30


	//   ....[201]....
        /*129c*/ 	.word	0x00032f50


	//   ....[202]....
        /*12a0*/ 	.word	0x00032fe0


	//   ....[203]....
        /*12a4*/ 	.word	0x00033080


	//   ....[204]....
        /*12a8*/ 	.word	0x00033110


	//   ....[205]....
        /*12ac*/ 	.word	0x000331b0


	//   ....[206]....
        /*12b0*/ 	.word	0x00033240


	//   ....[207]....
        /*12b4*/ 	.word	0x00033330


	//   ....[208]....
        /*12b8*/ 	.word	0x000333c0


	//   ....[209]....
        /*12bc*/ 	.word	0x00033460


	//   ....[210]....
        /*12c0*/ 	.word	0x000334f0


	//   ....[211]....
        /*12c4*/ 	.word	0x00033590


	//   ....[212]....
        /*12c8*/ 	.word	0x00033620


	//   ....[213]....
        /*12cc*/ 	.word	0x00033710


	//   ....[214]....
        /*12d0*/ 	.word	0x000337a0


	//   ....[215]....
        /*12d4*/ 	.word	0x00033840


	//   ....[216]....
        /*12d8*/ 	.word	0x000338d0


	//   ....[217]....
        /*12dc*/ 	.word	0x00033970


	//   ....[218]....
        /*12e0*/ 	.word	0x00033a00


	//   ....[219]....
        /*12e4*/ 	.word	0x00033af0


	//   ....[220]....
        /*12e8*/ 	.word	0x00033b80


	//   ....[221]....
        /*12ec*/ 	.word	0x00033bd0


	//   ....[222]....
        /*12f0*/ 	.word	0x00033c20


	//   ....[223]....
        /*12f4*/ 	.word	0x00033cc0


	//   ....[224]....
        /*12f8*/ 	.word	0x00033d50


	//   ....[225]....
        /*12fc*/ 	.word	0x00033da0


	//   ....[226]....
        /*1300*/ 	.word	0x00033df0


	//   ....[227]....
        /*1304*/ 	.word	0x00033e90


	//   ....[228]....
        /*1308*/ 	.word	0x00033f20


	//   ....[229]....
        /*130c*/ 	.word	0x00033f70


	//   ....[230]....
        /*1310*/ 	.word	0x00033fc0


	//   ....[231]....
        /*1314*/ 	.word	0x00034060


	//   ....[232]....
        /*1318*/ 	.word	0x000340f0


	//   ....[233]....
        /*131c*/ 	.word	0x00034140


	//   ....[234]....
        /*1320*/ 	.word	0x00034190


	//   ....[235]....
        /*1324*/ 	.word	0x00034280


	//   ....[236]....
        /*1328*/ 	.word	0x00034310


	//   ....[237]....
        /*132c*/ 	.word	0x00034360


	//   ....[238]....
        /*1330*/ 	.word	0x000343b0


	//   ....[239]....
        /*1334*/ 	.word	0x00034440


	//   ....[240]....
        /*1338*/ 	.word	0x000344d0


	//   ....[241]....
        /*133c*/ 	.word	0x00034520


	//   ....[242]....
        /*1340*/ 	.word	0x00034570


	//   ....[243]....
        /*1344*/ 	.word	0x00034600


	//   ....[244]....
        /*1348*/ 	.word	0x00034690


	//   ....[245]....
        /*134c*/ 	.word	0x000346e0


	//   ....[246]....
        /*1350*/ 	.word	0x00034730


	//   ....[247]....
        /*1354*/ 	.word	0x000347d0


	//   ....[248]....
        /*1358*/ 	.word	0x00034860


	//   ....[249]....
        /*135c*/ 	.word	0x000348b0


	//   ....[250]....
        /*1360*/ 	.word	0x00034900


	//   ....[251]....
        /*1364*/ 	.word	0x00034c00


	//   ....[252]....
        /*1368*/ 	.word	0x00034ee0


	//   ....[253]....
        /*136c*/ 	.word	0x00034fd0


	//   ....[254]....
        /*1370*/ 	.word	0x000350b0


	//   ....[255]....
        /*1374*/ 	.word	0x00035200


	//   ....[0]....
        /*1378*/ 	.word	0x00035250


	//   ....[1]....
        /*137c*/ 	.word	0x00035360


	//   ....[2]....
        /*1380*/ 	.word	0x000353c0


	//   ....[3]....
        /*1384*/ 	.word	0x000354d0


	//   ....[4]....
        /*1388*/ 	.word	0x00035530


	//   ....[5]....
        /*138c*/ 	.word	0x00035630


	//   ....[6]....
        /*1390*/ 	.word	0x00035680


	//   ....[7]....
        /*1394*/ 	.word	0x00035730


	//   ....[8]....
        /*1398*/ 	.word	0x00035790


	//   ....[9]....
        /*139c*/ 	.word	0x000358c0


	//   ....[10]....
        /*13a0*/ 	.word	0x00035910


	//   ....[11]....
        /*13a4*/ 	.word	0x00035a50


	//   ....[12]....
        /*13a8*/ 	.word	0x00035aa0


	//   ....[13]....
        /*13ac*/ 	.word	0x00035be0


	//   ....[14]....
        /*13b0*/ 	.word	0x00035c30


	//   ....[15]....
        /*13b4*/ 	.word	0x00035d70


	//   ....[16]....
        /*13b8*/ 	.word	0x00035dc0


	//   ....[17]....
        /*13bc*/ 	.word	0x00035f00


	//   ....[18]....
        /*13c0*/ 	.word	0x00035f50


	//   ....[19]....
        /*13c4*/ 	.word	0x00036090


	//   ....[20]....
        /*13c8*/ 	.word	0x000360e0


	//   ....[21]....
        /*13cc*/ 	.word	0x00036200


	//   ....[22]....
        /*13d0*/ 	.word	0x00036250


	//   ....[23]....
        /*13d4*/ 	.word	0x00036380


	//   ....[24]....
        /*13d8*/ 	.word	0x00036450


	//   ....[25]....
        /*13dc*/ 	.word	0x000365c0


	//   ....[26]....
        /*13e0*/ 	.word	0x00036610


	//   ....[27]....
        /*13e4*/ 	.word	0x00036710


	//   ....[28]....
        /*13e8*/ 	.word	0x00036760


	//   ....[29]....
        /*13ec*/ 	.word	0x00036860


	//   ....[30]....
        /*13f0*/ 	.word	0x000368b0


	//   ....[31]....
        /*13f4*/ 	.word	0x000369e0


	//   ....[32]....
        /*13f8*/ 	.word	0x00036a30


	//   ....[33]....
        /*13fc*/ 	.word	0x00036b20


	//   ....[34]....
        /*1400*/ 	.word	0x00036bc0


	//   ....[35]....
        /*1404*/ 	.word	0x00036d00


	//   ....[36]....
        /*1408*/ 	.word	0x00036d50


	//   ....[37]....
        /*140c*/ 	.word	0x00036e90


	//   ....[38]....
        /*1410*/ 	.word	0x00036ee0


	//   ....[39]....
        /*1414*/ 	.word	0x00037020


	//   ....[40]....
        /*1418*/ 	.word	0x00037070


	//   ....[41]....
        /*141c*/ 	.word	0x000371b0


	//   ....[42]....
        /*1420*/ 	.word	0x00037200


	//   ....[43]....
        /*1424*/ 	.word	0x000372f0


	//   ....[44]....
        /*1428*/ 	.word	0x000373b0


	//   ....[45]....
        /*142c*/ 	.word	0x00037540


	//   ....[46]....
        /*1430*/ 	.word	0x00037590


	//   ....[47]....
        /*1434*/ 	.word	0x000376c0


	//   ....[48]....
        /*1438*/ 	.word	0x00037710


	//   ....[49]....
        /*143c*/ 	.word	0x00037840


	//   ....[50]....
        /*1440*/ 	.word	0x00037890


	//   ....[51]....
        /*1444*/ 	.word	0x000379c0


	//   ....[52]....
        /*1448*/ 	.word	0x00037a10


	//   ....[53]....
        /*144c*/ 	.word	0x00037aa0


	//   ....[54]....
        /*1450*/ 	.word	0x00037b40


	//   ....[55]....
        /*1454*/ 	.word	0x00037cd0


	//   ....[56]....
        /*1458*/ 	.word	0x00037d40


	//   ....[57]....
        /*145c*/ 	.word	0x00037db0


	//   ....[58]....
        /*1460*/ 	.word	0x00037e20


	//   ....[59]....
        /*1464*/ 	.word	0x00037e90


	//   ....[60]....
        /*1468*/ 	.word	0x00037f10


	//   ....[61]....
        /*146c*/ 	.word	0x00037f90


	//   ....[62]....
        /*1470*/ 	.word	0x00038020


	//   ....[63]....
        /*1474*/ 	.word	0x00038090


	//   ....[64]....
        /*1478*/ 	.word	0x00038100


	//   ....[65]....
        /*147c*/ 	.word	0x00038170


	//   ....[66]....
        /*1480*/ 	.word	0x000381f0


	//   ....[67]....
        /*1484*/ 	.word	0x00038260


	//   ....[68]....
        /*1488*/ 	.word	0x000382f0


	//   ....[69]....
        /*148c*/ 	.word	0x00038350


	//   ....[70]....
        /*1490*/ 	.word	0x000383e0


	//   ....[71]....
        /*1494*/ 	.word	0x00038510


	//----- nvinfo : EIATTR_REG_RECONFIG
	.align		4
.L_561:
        /*1498*/ 	.byte	0x01, 0x54
	.zero		2


	//----- nvinfo : EIATTR_SYSCALL_OFFSETS
	.align		4
        /*149c*/ 	.byte	0x04, 0x46
        /*149e*/ 	.short	(.L_563 - .L_562)


	//   ....[0]....
.L_562:
        /*14a0*/ 	.word	0x000026b0


	//   ....[1]....
        /*14a4*/ 	.word	0x00002800


	//   ....[2]....
        /*14a8*/ 	.word	0x0000ca80


	//   ....[3]....
        /*14ac*/ 	.word	0x0000cdb0


	//   ....[4]....
        /*14b0*/ 	.word	0x0002e420


	//   ....[5]....
        /*14b4*/ 	.word	0x0002e570


	//   ....[6]....
        /*14b8*/ 	.word	0x0002e660


	//   ....[7]....
        /*14bc*/ 	.word	0x0002f540


	//----- nvinfo : EIATTR_MBARRIER_INSTR_OFFSETS
	.align		4
.L_563:
        /*14c0*/ 	.byte	0x04, 0x39
        /*14c2*/ 	.short	(.L_565 - .L_564)


	//   ....[0]....
.L_564:
        /*14c4*/ 	.word	0x00000270
        /*14c8*/ 	.word	0x000000ff
        /*14cc*/ 	.word	0x00038800
        /*14d0*/ 	.short	0x0100
        /*14d2*/ 	.byte	0x08
	.zero		1


	//   ....[1]....
        /*14d4*/ 	.word	0x00000280
        /*14d8*/ 	.word	0x000000ff
        /*14dc*/ 	.word	0x00038820
        /*14e0*/ 	.short	0x0100
        /*14e2*/ 	.byte	0x08
	.zero		1


	//   ....[2]....
        /*14e4*/ 	.word	0x00000370
        /*14e8*/ 	.word	0x000000ff
        /*14ec*/ 	.word	0x00038830
        /*14f0*/ 	.short	0x0100
        /*14f2*/ 	.byte	0x08
	.zero		1


	//   ....[3]....
        /*14f4*/ 	.word	0x00000380
        /*14f8*/ 	.word	0x000000ff
        /*14fc*/ 	.word	0x00038840
        /*1500*/ 	.short	0x0100
        /*1502*/ 	.byte	0x08
	.zero		1


	//   ....[4]....
        /*1504*/ 	.word	0x00000390
        /*1508*/ 	.word	0x000000ff
        /*150c*/ 	.word	0x00038838
        /*1510*/ 	.short	0x0100
        /*1512*/ 	.byte	0x08
	.zero		1


	//   ....[5]....
        /*1514*/ 	.word	0x000003a0
        /*1518*/ 	.word	0x000000ff
        /*151c*/ 	.word	0x00038848
        /*1520*/ 	.short	0x0100
        /*1522*/ 	.byte	0x08
	.zero		1


	//   ....[6]....
        /*1524*/ 	.word	0x000004d0
        /*1528*/ 	.word	0x000000ff
        /*152c*/ 	.word	0x00038850
        /*1530*/ 	.short	0x0100
        /*1532*/ 	.byte	0x08
	.zero		1


	//   ....[7]....
        /*1534*/ 	.word	0x000004e0
        /*1538*/ 	.word	0x000000ff
        /*153c*/ 	.word	0x00038860
        /*1540*/ 	.short	0x0100
        /*1542*/ 	.byte	0x08
	.zero		1


	//   ....[8]....
        /*1544*/ 	.word	0x000004f0
        /*1548*/ 	.word	0x000000ff
        /*154c*/ 	.word	0x00038858
        /*1550*/ 	.short	0x0100
        /*1552*/ 	.byte	0x08
	.zero		1


	//   ....[9]....
        /*1554*/ 	.word	0x00000500
        /*1558*/ 	.word	0x000000ff
        /*155c*/ 	.word	0x00038868
        /*1560*/ 	.short	0x0100
        /*1562*/ 	.byte	0x08
	.zero		1


	//   ....[10]....
        /*1564*/ 	.word	0x000005f0
        /*1568*/ 	.word	0x000000ff
        /*156c*/ 	.word	0x00038870
        /*1570*/ 	.short	0x0100
        /*1572*/ 	.byte	0x06
	.zero		1


	//   ....[11]....
        /*1574*/ 	.word	0x00000600
        /*1578*/ 	.word	0x000000ff
        /*157c*/ 	.word	0x00038880
        /*1580*/ 	.short	0x0100
        /*1582*/ 	.byte	0x06
	.zero		1


	//   ....[12]....
        /*1584*/ 	.word	0x00000610
        /*1588*/ 	.word	0x000000ff
        /*158c*/ 	.word	0x00038878
        /*1590*/ 	.short	0x0100
        /*1592*/ 	.byte	0x06
	.zero		1


	//   ....[13]....
        /*1594*/ 	.word	0x00000620
        /*1598*/ 	.word	0x000000ff
        /*159c*/ 	.word	0x00038888
        /*15a0*/ 	.short	0x0100
        /*15a2*/ 	.byte	0x06
	.zero		1


	//   ....[14]....
        /*15a4*/ 	.word	0x00000750
        /*15a8*/ 	.word	0x000000ff
        /*15ac*/ 	.word	0x00038890
        /*15b0*/ 	.short	0x0100
        /*15b2*/ 	.byte	0x08
	.zero		1


	//   ....[15]....
        /*15b4*/ 	.word	0x00000760
        /*15b8*/ 	.word	0x000000ff
        /*15bc*/ 	.word	0x000388a0
        /*15c0*/ 	.short	0x0100
        /*15c2*/ 	.byte	0x08
	.zero		1


	//   ....[16]....
        /*15c4*/ 	.word	0x00000770
        /*15c8*/ 	.word	0x000000ff
        /*15cc*/ 	.word	0x00038898
        /*15d0*/ 	.short	0x0100
        /*15d2*/ 	.byte	0x08
	.zero		1


	//   ....[17]....
        /*15d4*/ 	.word	0x00000780
        /*15d8*/ 	.word	0x000000ff
        /*15dc*/ 	.word	0x000388a8
        /*15e0*/ 	.short	0x0100
        /*15e2*/ 	.byte	0x08
	.zero		1


	//   ....[18]....
        /*15e4*/ 	.word	0x000008b0
        /*15e8*/ 	.word	0x000000ff
        /*15ec*/ 	.word	0x000388b0
        /*15f0*/ 	.short	0x0100
        /*15f2*/ 	.byte	0x08
	.zero		1


	//   ....[19]....
        /*15f4*/ 	.word	0x000008c0
        /*15f8*/ 	.word	0x000000ff
        /*15fc*/ 	.word	0x000388c0
        /*1600*/ 	.short	0x0100
        /*1602*/ 	.byte	0x08
	.zero		1


	//   ....[20]....
        /*1604*/ 	.word	0x000008d0
        /*1608*/ 	.word	0x000000ff
        /*160c*/ 	.word	0x000388b8
        /*1610*/ 	.short	0x0100
        /*1612*/ 	.byte	0x08
	.zero		1


	//   ....[21]....
        /*1614*/ 	.word	0x000008e0
        /*1618*/ 	.word	0x000000ff
        /*161c*/ 	.word	0x000388c8
        /*1620*/ 	.short	0x0100
        /*1622*/ 	.byte	0x08
	.zero		1


	//   ....[22]....
        /*1624*/ 	.word	0x000042e0
        /*1628*/ 	.word	0x00000058
        /*162c*/ 	.word	0x00038890
        /*1630*/ 	.short	0x010a
        /*1632*/ 	.byte	0x3f
	.zero		1


	//   ....[23]....
        /*1634*/ 	.word	0x00007cc0
        /*1638*/ 	.word	0x00000058
        /*163c*/ 	.word	0x00038890
        /*1640*/ 	.short	0x010a
        /*1642*/ 	.byte	0x3f
	.zero		1


	//   ....[24]....
        /*1644*/ 	.word	0x0000b0e0
        /*1648*/ 	.word	0x00000058
        /*164c*/ 	.word	0x00038890
        /*1650*/ 	.short	0x010a
        /*1652*/ 	.byte	0x3f
	.zero		1


	//   ....[25]....
        /*1654*/ 	.word	0x0000b8c0
        /*1658*/ 	.word	0x0000000b
        /*165c*/ 	.word	0x00000000
        /*1660*/ 	.short	0x0101
        /*1662*/ 	.byte	0x3f
	.zero		1


	//   ....[26]....
        /*1664*/ 	.word	0x0000b900
        /*1668*/ 	.word	0x00000058
        /*166c*/ 	.word	0x000388b0
        /*1670*/ 	.short	0x010a
        /*1672*/ 	.byte	0x3f
	.zero		1


	//   ....[27]....
        /*1674*/ 	.word	0x0000c030
        /*1678*/ 	.word	0x00000058
        /*167c*/ 	.word	0x00000000
        /*1680*/ 	.short	0x0101
        /*1682*/ 	.byte	0x3f
	.zero		1


	//   ....[28]....
        /*1684*/ 	.word	0x0000cb10
        /*1688*/ 	.word	0x00000017
        /*168c*/ 	.word	0x00038800
        /*1690*/ 	.short	0x010a
        /*1692*/ 	.byte	0x3f
	.zero		1


	//   ....[29]....
        /*1694*/ 	.word	0x0000cb60
        /*1698*/ 	.word	0x00000017
        /*169c*/ 	.word	0x00038800
        /*16a0*/ 	.short	0x010a
        /*16a2*/ 	.byte	0x3f
	.zero		1


	//   ....[30]....
        /*16a4*/ 	.word	0x0000e640
        /*16a8*/ 	.word	0x00000017
        /*16ac*/ 	.word	0x00038800
        /*16b0*/ 	.short	0x010a
        /*16b2*/ 	.byte	0x3f
	.zero		1


	//   ....[31]....
        /*16b4*/ 	.word	0x00012dd0
        /*16b8*/ 	.word	0x00000017
        /*16bc*/ 	.word	0x00038800
        /*16c0*/ 	.short	0x010a
        /*16c2*/ 	.byte	0x3f
	.zero		1


	//   ....[32]....
        /*16c4*/ 	.word	0x00016b20
        /*16c8*/ 	.word	0x00000000
        /*16cc*/ 	.word	0x00038830
        /*16d0*/ 	.short	0x010a
        /*16d2*/ 	.byte	0x3f
	.zero		1


	//   ....[33]....
        /*16d4*/ 	.word	0x00016b60
        /*16d8*/ 	.word	0x00000000
        /*16dc*/ 	.word	0x00038830
        /*16e0*/ 	.short	0x010a
        /*16e2*/ 	.byte	0x3f
	.zero		1


	//   ....[34]....
        /*16e4*/ 	.word	0x0001a880
        /*16e8*/ 	.word	0x00000000
        /*16ec*/ 	.word	0x00000000
        /*16f0*/ 	.short	0x0101
        /*16f2*/ 	.byte	0x3f
	.zero		1


	//   ....[35]....
        /*16f4*/ 	.word	0x0001b450
        /*16f8*/ 	.word	0x0000000a
        /*16fc*/ 	.word	0x00038830
        /*1700*/ 	.short	0x010a
        /*1702*/ 	.byte	0x3f
	.zero		1


	//   ....[36]....
        /*1704*/ 	.word	0x0001b4d0
        /*1708*/ 	.word	0x0000000a
        /*170c*/ 	.word	0x00038830
        /*1710*/ 	.short	0x010a
        /*1712*/ 	.byte	0x3f
	.zero		1


	//   ....[37]....
        /*1714*/ 	.word	0x0001ebc0
        /*1718*/ 	.word	0x00000006
        /*171c*/ 	.word	0x00038850
        /*1720*/ 	.short	0x010a
        /*1722*/ 	.byte	0x3f
	.zero		1


	//   ....[38]....
        /*1724*/ 	.word	0x0001ec10
        /*1728*/ 	.word	0x00000006
        /*172c*/ 	.word	0x00038850
        /*1730*/ 	.short	0x010a
        /*1732*/ 	.byte	0x3f
	.zero		1


	//   ....[39]....
        /*1734*/ 	.word	0x0001efd0
        /*1738*/ 	.word	0x0000000a
        /*173c*/ 	.word	0x00000000
        /*1740*/ 	.short	0x0101
        /*1742*/ 	.byte	0x3f
	.zero		1


	//   ....[40]....
        /*1744*/ 	.word	0x00020230
        /*1748*/ 	.word	0x00000006
        /*174c*/ 	.word	0x00000000
        /*1750*/ 	.short	0x0101
        /*1752*/ 	.byte	0x3f
	.zero		1


	//   ....[41]....
        /*1754*/ 	.word	0x000204c0
        /*1758*/ 	.word	0x00000003
        /*175c*/ 	.word	0x00038830
        /*1760*/ 	.short	0x010a
        /*1762*/ 	.byte	0x3f
	.zero		1


	//   ....[42]....
        /*1764*/ 	.word	0x00020540
        /*1768*/ 	.word	0x00000003
        /*176c*/ 	.word	0x00038830
        /*1770*/ 	.short	0x010a
        /*1772*/ 	.byte	0x3f
	.zero		1


	//   ....[43]....
        /*1774*/ 	.word	0x00023c40
        /*1778*/ 	.word	0x00000006
        /*177c*/ 	.word	0x00038850
        /*1780*/ 	.short	0x010a
        /*1782*/ 	.byte	0x3f
	.zero		1


	//   ....[44]....
        /*1784*/ 	.word	0x00023c90
        /*1788*/ 	.word	0x00000006
        /*178c*/ 	.word	0x00038850
        /*1790*/ 	.short	0x010a
        /*1792*/ 	.byte	0x3f
	.zero		1


	//   ....[45]....
        /*1794*/ 	.word	0x00024010
        /*1798*/ 	.word	0x00000002
        /*179c*/ 	.word	0x00000000
        /*17a0*/ 	.short	0x0101
        /*17a2*/ 	.byte	0x3f
	.zero		1


	//   ....[46]....
        /*17a4*/ 	.word	0x00024ba0
        /*17a8*/ 	.word	0x00000006
        /*17ac*/ 	.word	0x00000000
        /*17b0*/ 	.short	0x0101
        /*17b2*/ 	.byte	0x3f
	.zero		1


	//   ....[47]....
        /*17b4*/ 	.word	0x00025550
        /*17b8*/ 	.word	0x0000000a
        /*17bc*/ 	.word	0x00038850
        /*17c0*/ 	.short	0x010a
        /*17c2*/ 	.byte	0x3f
	.zero		1


	//   ....[48]....
        /*17c4*/ 	.word	0x000255a0
        /*17c8*/ 	.word	0x0000000a
        /*17cc*/ 	.word	0x00038850
        /*17d0*/ 	.short	0x010a
        /*17d2*/ 	.byte	0x3f
	.zero		1


	//   ....[49]....
        /*17d4*/ 	.word	0x00025aa0
        /*17d8*/ 	.word	0x0000000a
        /*17dc*/ 	.word	0x00000000
        /*17e0*/ 	.short	0x0101
        /*17e2*/ 	.byte	0x3f
	.zero		1


	//   ....[50]....
        /*17e4*/ 	.word	0x00027e20
        /*17e8*/ 	.word	0x00000014
        /*17ec*/ 	.word	0x00000000
        /*17f0*/ 	.short	0x0101
        /*17f2*/ 	.byte	0x3f
	.zero		1


	//   ....[51]....
        /*17f4*/ 	.word	0x00028ae0
        /*17f8*/ 	.word	0x00000002
        /*17fc*/ 	.word	0x00000000
        /*1800*/ 	.short	0x0101
        /*1802*/ 	.byte	0x3f
	.zero		1


	//   ....[52]....
        /*1804*/ 	.word	0x0002c7a0
        /*1808*/ 	.word	0x00000010
        /*180c*/ 	.word	0x00038820
        /*1810*/ 	.short	0x010a
        /*1812*/ 	.byte	0x3f
	.zero		1


	//   ....[53]....
        /*1814*/ 	.word	0x0002c830
        /*1818*/ 	.word	0x0000000b
        /*181c*/ 	.word	0x000388a0
        /*1820*/ 	.short	0x010a
        /*1822*/ 	.byte	0x3f
	.zero		1


	//   ....[54]....
        /*1824*/ 	.word	0x0002cd80
        /*1828*/ 	.word	0x0000000b
        /*182c*/ 	.word	0x000388c0
        /*1830*/ 	.short	0x010a
        /*1832*/ 	.byte	0x3f
	.zero		1


	//   ....[55]....
        /*1834*/ 	.word	0x0002d390
        /*1838*/ 	.word	0x0000000a
        /*183c*/ 	.word	0x000388a0
        /*1840*/ 	.short	0x010a
        /*1842*/ 	.byte	0x3f
	.zero		1


	//   ....[56]....
        /*1844*/ 	.word	0x0002d8d0
        /*1848*/ 	.word	0x0000000a
        /*184c*/ 	.word	0x000388c0
        /*1850*/ 	.short	0x010a
        /*1852*/ 	.byte	0x3f
	.zero		1


	//   ....[57]....
        /*1854*/ 	.word	0x0002ec20
        /*1858*/ 	.word	0x00000005
        /*185c*/ 	.word	0x00038840
        /*1860*/ 	.short	0x010a
        /*1862*/ 	.byte	0x3f
	.zero		1


	//   ....[58]....
        /*1864*/ 	.word	0x0002f230
        /*1868*/ 	.word	0x00000005
        /*186c*/ 	.word	0x00038830
        /*1870*/ 	.short	0x0107
        /*1872*/ 	.byte	0x3f
	.zero		1


	//   ....[59]....
        /*1874*/ 	.word	0x0002f310
        /*1878*/ 	.word	0x00000005
        /*187c*/ 	.word	0x00038830
        /*1880*/ 	.short	0x0101
        /*1882*/ 	.byte	0x3f
	.zero		1


	//   ....[60]....
        /*1884*/ 	.word	0x0002ff30
        /*1888*/ 	.word	0x00000010
        /*188c*/ 	.word	0x00038800
        /*1890*/ 	.short	0x0107
        /*1892*/ 	.byte	0x3f
	.zero		1


	//   ....[61]....
        /*1894*/ 	.word	0x00030050
        /*1898*/ 	.word	0x00000010
        /*189c*/ 	.word	0x00038800
        /*18a0*/ 	.short	0x0101
        /*18a2*/ 	.byte	0x3f
	.zero		1


	//   ....[62]....
        /*18a4*/ 	.word	0x00030070
        /*18a8*/ 	.word	0x00000010
        /*18ac*/ 	.word	0x00038820
        /*18b0*/ 	.short	0x010a
        /*18b2*/ 	.byte	0x3f
	.zero		1


	//   ....[63]....
        /*18b4*/ 	.word	0x00030470
        /*18b8*/ 	.word	0x00000006
        /*18bc*/ 	.word	0x00038840
        /*18c0*/ 	.short	0x010a
        /*18c2*/ 	.byte	0x3f
	.zero		1


	//   ....[64]....
        /*18c4*/ 	.word	0x000309f0
        /*18c8*/ 	.word	0x00000006
        /*18cc*/ 	.word	0x00038830
        /*18d0*/ 	.short	0x0107
        /*18d2*/ 	.byte	0x3f
	.zero		1


	//   ....[65]....
        /*18d4*/ 	.word	0x00030ab0
        /*18d8*/ 	.word	0x00000006
        /*18dc*/ 	.word	0x00038830
        /*18e0*/ 	.short	0x0101
        /*18e2*/ 	.byte	0x3f
	.zero		1


	//   ....[66]....
        /*18e4*/ 	.word	0x00030b10
        /*18e8*/ 	.word	0x00000006
        /*18ec*/ 	.word	0x00038860
        /*18f0*/ 	.short	0x010a
        /*18f2*/ 	.byte	0x3f
	.zero		1


	//   ....[67]....
        /*18f4*/ 	.word	0x00031040
        /*18f8*/ 	.word	0x00000006
        /*18fc*/ 	.word	0x00038850
        /*1900*/ 	.short	0x0107
        /*1902*/ 	.byte	0x3f
	.zero		1


	//   ....[68]....
        /*1904*/ 	.word	0x000311e0
        /*1908*/ 	.word	0x00000006
        /*190c*/ 	.word	0x00038850
        /*1910*/ 	.short	0x0101
        /*1912*/ 	.byte	0x3f
	.zero		1


	//   ....[69]....
        /*1914*/ 	.word	0x00031410
        /*1918*/ 	.word	0x00000004
        /*191c*/ 	.word	0x00038860
        /*1920*/ 	.short	0x010a
        /*1922*/ 	.byte	0x3f
	.zero		1


	//   ....[70]....
        /*1924*/ 	.word	0x00031970
        /*1928*/ 	.word	0x00000004
        /*192c*/ 	.word	0x00038850
        /*1930*/ 	.short	0x0107
        /*1932*/ 	.byte	0x3f
	.zero		1


	//   ....[71]....
        /*1934*/ 	.word	0x00031a30
        /*1938*/ 	.word	0x00000004
        /*193c*/ 	.word	0x00038850
        /*1940*/ 	.short	0x0101
        /*1942*/ 	.byte	0x3f
	.zero		1


	//   ....[72]....
        /*1944*/ 	.word	0x00032bb0
        /*1948*/ 	.word	0x00000005
        /*194c*/ 	.word	0x00038820
        /*1950*/ 	.short	0x010a
        /*1952*/ 	.byte	0x3f
	.zero		1


	//   ....[73]....
        /*1954*/ 	.word	0x00032d20
        /*1958*/ 	.word	0x00000003
        /*195c*/ 	.word	0x00038840
        /*1960*/ 	.short	0x010a
        /*1962*/ 	.byte	0x3f
	.zero		1


	//   ....[74]....
        /*1964*/ 	.word	0x00032dc0
        /*1968*/ 	.word	0x00000017
        /*196c*/ 	.word	0x00038840
        /*1970*/ 	.short	0x010a
        /*1972*/ 	.byte	0x3f
	.zero		1


	//   ....[75]....
        /*1974*/ 	.word	0x00032e00
        /*1978*/ 	.word	0x00000003
        /*197c*/ 	.word	0x00038860
        /*1980*/ 	.short	0x010a
        /*1982*/ 	.byte	0x3f
	.zero		1


	//   ....[76]....
        /*1984*/ 	.word	0x00032e40
        /*1988*/ 	.word	0x00000017
        /*198c*/ 	.word	0x00038860
        /*1990*/ 	.short	0x010a
        /*1992*/ 	.byte	0x3f
	.zero		1


	//   ....[77]....
        /*1994*/ 	.word	0x00032ea0
        /*1998*/ 	.word	0x00000058
        /*199c*/ 	.word	0x00038890
        /*19a0*/ 	.short	0x010a
        /*19a2*/ 	.byte	0x3f
	.zero		1


	//   ....[78]....
        /*19a4*/ 	.word	0x00033280
        /*19a8*/ 	.word	0x00000058
        /*19ac*/ 	.word	0x00038890
        /*19b0*/ 	.short	0x010a
        /*19b2*/ 	.byte	0x3f
	.zero		1


	//   ....[79]....
        /*19b4*/ 	.word	0x00033660
        /*19b8*/ 	.word	0x00000058
        /*19bc*/ 	.word	0x00038890
        /*19c0*/ 	.short	0x010a
        /*19c2*/ 	.byte	0x3f
	.zero		1


	//   ....[80]....
        /*19c4*/ 	.word	0x00033a40
        /*19c8*/ 	.word	0x00000058
        /*19cc*/ 	.word	0x000388b0
        /*19d0*/ 	.short	0x010a
        /*19d2*/ 	.byte	0x3f
	.zero		1


	//   ....[81]....
        /*19d4*/ 	.word	0x000341d0
        /*19d8*/ 	.word	0x00000017
        /*19dc*/ 	.word	0x00038800
        /*19e0*/ 	.short	0x010a
        /*19e2*/ 	.byte	0x3f
	.zero		1


	//   ....[82]....
        /*19e4*/ 	.word	0x00034940
        /*19e8*/ 	.word	0x00000017
        /*19ec*/ 	.word	0x00038800
        /*19f0*/ 	.short	0x010a
        /*19f2*/ 	.byte	0x3f
	.zero		1


	//   ....[83]....
        /*19f4*/ 	.word	0x00034990
        /*19f8*/ 	.word	0x00000000
        /*19fc*/ 	.word	0x00038830
        /*1a00*/ 	.short	0x010a
        /*1a02*/ 	.byte	0x3f
	.zero		1


	//   ....[84]....
        /*1a04*/ 	.word	0x000349e0
        /*1a08*/ 	.word	0x0000000a
        /*1a0c*/ 	.word	0x00038830
        /*1a10*/ 	.short	0x010a
        /*1a12*/ 	.byte	0x3f
	.zero		1


	//   ....[85]....
        /*1a14*/ 	.word	0x00034a30
        /*1a18*/ 	.word	0x00000006
        /*1a1c*/ 	.word	0x00038850
        /*1a20*/ 	.short	0x010a
        /*1a22*/ 	.byte	0x3f
	.zero		1


	//   ....[86]....
        /*1a24*/ 	.word	0x00034a80
        /*1a28*/ 	.word	0x00000003
        /*1a2c*/ 	.word	0x00038830
        /*1a30*/ 	.short	0x010a
        /*1a32*/ 	.byte	0x3f
	.zero		1


	//   ....[87]....
        /*1a34*/ 	.word	0x00034ad0
        /*1a38*/ 	.word	0x00000006
        /*1a3c*/ 	.word	0x00038850
        /*1a40*/ 	.short	0x010a
        /*1a42*/ 	.byte	0x3f
	.zero		1


	//   ....[88]....
        /*1a44*/ 	.word	0x00034b20
        /*1a48*/ 	.word	0x0000000a
        /*1a4c*/ 	.word	0x00038850
        /*1a50*/ 	.short	0x010a
        /*1a52*/ 	.byte	0x3f
	.zero		1


	//   ....[89]....
        /*1a54*/ 	.word	0x00034cc0
        /*1a58*/ 	.word	0x00000010
        /*1a5c*/ 	.word	0x00038820
        /*1a60*/ 	.short	0x010a
        /*1a62*/ 	.byte	0x3f
	.zero		1


	//   ....[90]....
        /*1a64*/ 	.word	0x00034d10
        /*1a68*/ 	.word	0x0000000b
        /*1a6c*/ 	.word	0x000388a0
        /*1a70*/ 	.short	0x010a
        /*1a72*/ 	.byte	0x3f
	.zero		1


	//   ....[91]....
        /*1a74*/ 	.word	0x00034d60
        /*1a78*/ 	.word	0x0000000b
        /*1a7c*/ 	.word	0x000388c0
        /*1a80*/ 	.short	0x010a
        /*1a82*/ 	.byte	0x3f
	.zero		1


	//   ....[92]....
        /*1a84*/ 	.word	0x00034db0
        /*1a88*/ 	.word	0x0000000a
        /*1a8c*/ 	.word	0x000388a0
        /*1a90*/ 	.short	0x010a
        /*1a92*/ 	.byte	0x3f
	.zero		1


	//   ....[93]....
        /*1a94*/ 	.word	0x00034e00
        /*1a98*/ 	.word	0x0000000a
        /*1a9c*/ 	.word	0x000388c0
        /*1aa0*/ 	.short	0x010a
        /*1aa2*/ 	.byte	0x3f
	.zero		1


	//   ....[94]....
        /*1aa4*/ 	.word	0x00034f20
        /*1aa8*/ 	.word	0x00000005
        /*1aac*/ 	.word	0x00038840
        /*1ab0*/ 	.short	0x010a
        /*1ab2*/ 	.byte	0x3f
	.zero		1


	//   ....[95]....
        /*1ab4*/ 	.word	0x00036280
        /*1ab8*/ 	.word	0x00000010
        /*1abc*/ 	.word	0x00038820
        /*1ac0*/ 	.short	0x010a
        /*1ac2*/ 	.byte	0x3f
	.zero		1


	//   ....[96]....
        /*1ac4*/ 	.word	0x000362d0
        /*1ac8*/ 	.word	0x00000006
        /*1acc*/ 	.word	0x00038840
        /*1ad0*/ 	.short	0x010a
        /*1ad2*/ 	.byte	0x3f
	.zero		1


	//   ....[97]....
        /*1ad4*/ 	.word	0x00036a70
        /*1ad8*/ 	.word	0x00000006
        /*1adc*/ 	.word	0x00038860
        /*1ae0*/ 	.short	0x010a
        /*1ae2*/ 	.byte	0x3f
	.zero		1


	//   ....[98]....
        /*1ae4*/ 	.word	0x00037240
        /*1ae8*/ 	.word	0x00000004
        /*1aec*/ 	.word	0x00038860
        /*1af0*/ 	.short	0x010a
        /*1af2*/ 	.byte	0x3f
	.zero		1


	//   ....[99]....
        /*1af4*/ 	.word	0x00038430
        /*1af8*/ 	.word	0x00000005
        /*1afc*/ 	.word	0x00038820
        /*1b00*/ 	.short	0x010a
        /*1b02*/ 	.byte	0x3f
	.zero		1


	//   ....[100]....
        /*1b04*/ 	.word	0x000385d0
        /*1b08*/ 	.word	0x00000003
        /*1b0c*/ 	.word	0x00038840
        /*1b10*/ 	.short	0x010a
        /*1b12*/ 	.byte	0x3f
	.zero		1


	//   ....[101]....
        /*1b14*/ 	.word	0x00038620
        /*1b18*/ 	.word	0x00000017
        /*1b1c*/ 	.word	0x00038840
        /*1b20*/ 	.short	0x010a
        /*1b22*/ 	.byte	0x3f
	.zero		1


	//   ....[102]....
        /*1b24*/ 	.word	0x00038670
        /*1b28*/ 	.word	0x00000003
        /*1b2c*/ 	.word	0x00038860
        /*1b30*/ 	.short	0x010a
        /*1b32*/ 	.byte	0x3f
	.zero		1


	//----- nvinfo : EIATTR_NUM_MBARRIERS
	.align		4
.L_565:
        /*1b34*/ 	.byte	0x03, 0x38
        /*1b36*/ 	.short	0x0016


	//----- nvinfo : EIATTR_EXIT_INSTR_OFFSETS
	.align		4
        /*1b38*/ 	.byte	0x04, 0x1c
        /*1b3a*/ 	.short	(.L_567 - .L_566)


	//   ....[0]....
.L_566:
        /*1b3c*/ 	.word	0x00032e90


	//----- nvinfo : EIATTR_MAX_THREADS
	.align		4
.L_567:
        /*1b40*/ 	.byte	0x04, 0x05
        /*1b42*/ 	.short	(.L_569 - .L_568)
.L_568:
        /*1b44*/ 	.word	0x00000180
        /*1b48*/ 	.word	0x00000001
        /*1b4c*/ 	.word	0x00000001


	//----- nvinfo : EIATTR_CRS_STACK_SIZE
	.align		4
.L_569:
        /*1b50*/ 	.byte	0x04, 0x1e
        /*1b52*/ 	.short	(.L_571 - .L_570)
.L_570:
        /*1b54*/ 	.word	0x00000000


	//----- nvinfo : EIATTR_CBANK_PARAM_SIZE
	.align		4
.L_571:
        /*1b58*/ 	.byte	0x03, 0x19
        /*1b5a*/ 	.short	0x0af0


	//----- nvinfo : EIATTR_PARAM_CBANK
	.align		4
        /*1b5c*/ 	.byte	0x04, 0x0a
        /*1b5e*/ 	.short	(.L_573 - .L_572)
	.align		4
.L_572:
        /*1b60*/ 	.word	index@(.nv.constant0._ZN7cutlass13device_kernelIN5flash11enable_sm90INS1_16FlashAttnFwdSm90INS1_25CollectiveMainloopFwdSm90ILi2EN4cute5tupleIJNS5_1CILi1EEES8_S8_EEENS6_IJNS7_ILi128EEENS7_ILi80EEENS7_ILi256EEEEEELi256ENS_10bfloat16_tEfNS_4arch4Sm90ELb1ELb0ELb0ELb1ELb1ELb1ELb0ELb1ELb1ELb1ELb1ELb0EEENS1_21CollectiveEpilogueFwdINS6_IJSA_SC_SB_EEES9_SE_SG_Li256ELb1ELb1ELb1ELb0EEENS1_36VarlenDynamicPersistentTileSchedulerILi128ELi80ELi256ELi128ELb1ELb1ELb1ELb1ELb1ELb1EEEEEEEEEvNT_6ParamsE)
        /*1b64*/ 	.short	0x0210
        /*1b66*/ 	.short	0x0af0


	//----- nvinfo : EIATTR_SW_WAR
	.align		4
.L_573:
        /*1b68*/ 	.byte	0x04, 0x36
        /*1b6a*/ 	.short	(.L_575 - .L_574)
.L_574:
        /*1b6c*/ 	.word	0x00000008
.L_575:


//--------------------- .nv.info._ZN7cutlass13device_kernelIN5flash11enable_sm90INS1_16FlashAttnFwdSm90INS1_25CollectiveMainloopFwdSm90ILi2EN4cute5tupleIJNS5_1CILi1EEES8_S8_EEENS6_IJNS7_ILi128EEENS7_ILi96EEENS7_ILi192EEEEEELi192ENS_10bfloat16_tEfNS_4arch4Sm90ELb0ELb0ELb0ELb0ELb1ELb0ELb0ELb1ELb1ELb1ELb1ELb0EEENS1_21CollectiveEpilogueFwdINS6_IJSA_SC_SB_EEES9_SE_SG_Li256ELb0ELb1ELb1ELb0EEENS1_19SingleTileSchedulerILb0ELb1ELb1ELi128EEEEEEEEEvNT_6ParamsE --------------------------
	.section	.nv.info._ZN7cutlass13device_kernelIN5flash11enable_sm90INS1_16FlashAttnFwdSm90INS1_25CollectiveMainloopFwdSm90ILi2EN4cute5tupleIJNS5_1CILi1EEES8_S8_EEENS6_IJNS7_ILi128EEENS7_ILi96EEENS7_ILi192EEEEEELi192ENS_10bfloat16_tEfNS_4arch4Sm90ELb0ELb0ELb0ELb0ELb1ELb0ELb0ELb1ELb1ELb1ELb1ELb0EEENS1_21CollectiveEpilogueFwdINS6_IJSA_SC_SB_EEES9_SE_SG_Li256ELb0ELb1ELb1ELb0EEENS1_19SingleTileSchedulerILb0ELb1ELb1ELi128EEEEEEEEEvNT_6ParamsE,"",@"SHT_CUDA_INFO"
	.sectionflags	@""
	.align	4


	//----- nvinfo : EIATTR_CUDA_API_VERSION
	.align		4
        /*0000*/ 	.byte	0x04, 0x37
        /*0002*/ 	.short	(.L_577 - .L_576)
.L_576:
        /*0004*/ 	.word	0x00000082


	//----- nvinfo : EIATTR_KPARAM_INFO
	.align		4
.L_577:
        /*0008*/ 	.byte	0x04, 0x17
        /*000a*/ 	.short	(.L_579 - .L_578)
.L_578:
        /*000c*/ 	.word	0x00000000
        /*0010*/ 	.short	0x0000
        /*0012*/ 	.short	0x0070
        /*0014*/ 	.byte	0x00, 0xf0, 0x01, 0x28


	//----- nvinfo : EIATTR_SPARSE_MMA_MASK
	.align		4
.L_579:
        /*0018*/ 	.byte	0x03, 0x50
        /*001a*/ 	.short	0x0000


	//----- nvinfo : EIATTR_MAXREG_COUNT
	.align		4
        /*001c*/ 	.byte	0x03, 0x1b
        /*001e*/ 	.short	0x00a8


	//----- nvinfo : EIATTR_NUM_BARRIERS
	.align		4
        /*0020*/ 	.byte	0x02, 0x4c
        /*0022*/ 	.byte	0x09
	.zero		1


	//----- nvinfo : EIATTR_EXTERNS
	.align		4
        /*0024*/ 	.byte	0x04, 0x0f
        /*0026*/ 	.short	(.L_581 - .L_580)


	//   ....[0]....
	.align		4
.L_580:
        /*0028*/ 	.word	index@(__assertfail)


	//----- nvinfo : EIATTR_ANNOTATIONS
	.align		4
.L_581:
        /*002c*/ 	.byte	0x04, 0x55
        /*002e*/ 	.short	(.L_583 - .L_582)


	//   ....[0]....
.L_582:
        /*0030*/ 	.word	0x00000001
        /*0034*/ 	.byte	0xb0, 0x08, 0x00, 0x00, 0x01, 0x00, 0x00, 0x00, 0x50, 0x13, 0x00, 0x00, 0x01, 0x00, 0x00, 0x00
        /*0044*/ 	.byte	0xd0, 0x91, 0x00, 0x00, 0x01, 0x00, 0x00, 0x00, 0x30, 0x92, 0x00, 0x00, 0x01, 0x00, 0x00, 0x00
        /*0054*/ 	.byte	0x80, 0xa8, 0x00, 0x00, 0x01, 0x00, 0x00, 0x00, 0xd0, 0xbf, 0x00, 0x00


	//----- nvinfo : EIATTR_MERCURY_ISA_VERSION
	.align		4
.L_583:
        /*0060*/ 	.byte	0x03, 0x5f
        /*0062*/ 	.short	0x0101


	//----- nvinfo : EIATTR_INT_WARP_WIDE_INSTR_OFFSETS
	.align		4
        /*0064*/ 	.byte	0x04, 0x31
        /*0066*/ 	.short	(.L_585 - .L_584)


	//   ....[0]....
.L_584:
        /*0068*/ 	.word	0x000000c0


	//   ....[1]....
        /*006c*/ 	.word	0x000000d0


	//   ....[2]....
        /*0070*/ 	.word	0x00000170


	//----- nvinfo : EIATTR_COOP_GROUP_MASK_REGIDS
	.align		4
.L_585:
        /*0074*/ 	.byte	0x04, 0x29
        /*0076*/ 	.short	(.L_587 - .L_586)


	//   ....[0]....
.L_586:
        /*0078*/ 	.word	0xffffffff


	//   ....[1]....
        /*007c*/ 	.word	0xffffffff


	//   ....[2]....
        /*0080*/ 	.word	0xffffffff


	//   ....[3]....
        /*0084*/ 	.word	0xffffffff


	//   ....[4]....
        /*0088*/ 	.word	0xffffffff


	//   ....[5]....
        /*008c*/ 	.word	0xffffffff


	//   ....[6]....
        /*0090*/ 	.word	0xffffffff


	//   ....[7]....
        /*0094*/ 	.word	0xffffffff


	//   ....[8]....
        /*0098*/ 	.word	0xffffffff


	//   ....[9]....
        /*009c*/ 	.word	0xffffffff


	//   ....[10]....
        /*00a0*/ 	.word	0xffffffff


	//   ....[11]....
        /*00a4*/ 	.word	0xffffffff


	//   ....[12]....
        /*00a8*/ 	.word	0xffffffff


	//   ....[13]....
        /*00ac*/ 	.word	0xffffffff


	//   ....[14]....
        /*00b0*/ 	.word	0xffffffff


	//   ....[15]....
        /*00b4*/ 	.word	0xffffffff


	//   ....[16]....
        /*00b8*/ 	.word	0xffffffff


	//   ....[17]....
        /*00bc*/ 	.word	0xffffffff


	//   ....[18]....
        /*00c0*/ 	.word	0xffffffff


	//   ....[19]....
        /*00c4*/ 	.word	0xffffffff


	//   ....[20]....
        /*00c8*/ 	.word	0xffffffff


	//   ....[21]....
        /*00cc*/ 	.word	0xffffffff


	//   ....[22]....
        /*00d0*/ 	.word	0xffffffff


	//   ....[23]....
        /*00d4*/ 	.word	0xffffffff


	//   ....[24]....
        /*00d8*/ 	.word	0xffffffff


	//   ....[25]....
        /*00dc*/ 	.word	0xffffffff


	//   ....[26]....
        /*00e0*/ 	.word	0xffffffff


	//   ....[27]....
        /*00e4*/ 	.word	0xffffffff


	//   ....[28]....
        /*00e8*/ 	.word	0xffffffff


	//   ....[29]....
        /*00ec*/ 	.word	0xffffffff


	//   ....[30]....
        /*00f0*/ 	.word	0xffffffff


	//   ....[31]....
        /*00f4*/ 	.word	0xffffffff


	//   ....[32]....
        /*00f8*/ 	.word	0xffffffff


	//   ....[33]....
        /*00fc*/ 	.word	0xffffffff


	//   ....[34]....
        /*0100*/ 	.word	0xffffffff


	//   ....[35]....
        /*0104*/ 	.word	0xffffffff


	//   ....[36]....
        /*0108*/ 	.word	0xffffffff


	//   ....[37]....
        /*010c*/ 	.word	0xffffffff


	//   ....[38]....
        /*0110*/ 	.word	0xffffffff


	//   ....[39]....
        /*0114*/ 	.word	0xffffffff


	//   ....[40]....
        /*0118*/ 	.word	0xffffffff


	//   ....[41]....
        /*011c*/ 	.word	0xffffffff


	//   ....[42]....
        /*0120*/ 	.word	0xffffffff


	//   ....[43]....
        /*0124*/ 	.word	0xffffffff


	//   ....[44]....
        /*0128*/ 	.word	0xffffffff


	//   ....[45]....
        /*012c*/ 	.word	0xffffffff


	//   ....[46]....
        /*0130*/ 	.word	0xffffffff


	//   ....[47]....
        /*0134*/ 	.word	0xffffffff


	//   ....[48]....
        /*0138*/ 	.word	0xffffffff


	//   ....[49]....
        /*013c*/ 	.word	0xffffffff


	//   ....[50]....
        /*0140*/ 	.word	0xffffffff


	//   ....[51]....
        /*0144*/ 	.word	0xffffffff


	//   ....[52]....
        /*0148*/ 	.word	0xffffffff


	//   ....[53]....
        /*014c*/ 	.word	0xffffffff


	//   ....[54]....
        /*0150*/ 	.word	0xffffffff


	//   ....[55]....
        /*0154*/ 	.word	0xffffffff


	//   ....[56]....
        /*0158*/ 	.word	0xffffffff


	//   ....[57]....
        /*015c*/ 	.word	0xffffffff


	//   ....[58]....
        /*0160*/ 	.word	0xffffffff


	//   ....[59]....
        /*0164*/ 	.word	0xffffffff


	//   ....[60]....
        /*0168*/ 	.word	0xffffffff


	//   ....[61]....
        /*016c*/ 	.word	0xffffffff


	//   ....[62]....
        /*0170*/ 	.word	0xffffffff


	//   ....[63]....
        /*0174*/ 	.word	0xffffffff


	//   ....[64]....
        /*0178*/ 	.word	0xffffffff


	//   ....[65]....
        /*017c*/ 	.word	0xffffffff


	//   ....[66]....
        /*0180*/ 	.word	0xffffffff


	//   ....[67]....
        /*0184*/ 	.word	0xffffffff


	//   ....[68]....
        /*0188*/ 	.word	0xffffffff


	//   ....[69]....
        /*018c*/ 	.word	0xffffffff


	//   ....[70]....
        /*0190*/ 	.word	0xffffffff


	//   ....[71]....
        /*0194*/ 	.word	0xffffffff


	//   ....[72]....
        /*0198*/ 	.word	0xffffffff


	//   ....[73]....
        /*019c*/ 	.word	0xffffffff


	//   ....[74]....
        /*01a0*/ 	.word	0xffffffff


	//   ....[75]....
        /*01a4*/ 	.word	0xffffffff


	//   ....[76]....
        /*01a8*/ 	.word	0xffffffff


	//   ....[77]....
        /*01ac*/ 	.word	0xffffffff


	//   ....[78]....
        /*01b0*/ 	.word	0xffffffff


	//   ....[79]....
        /*01b4*/ 	.word	0xffffffff


	//   ....[80]....
        /*01b8*/ 	.word	0xffffffff


	//   ....[81]....
        /*01bc*/ 	.word	0xffffffff


	//   ....[82]....
        /*01c0*/ 	.word	0xffffffff


	//   ....[83]....
        /*01c4*/ 	.word	0xffffffff


	//   ....[84]....
        /*01c8*/ 	.word	0xffffffff


	//   ....[85]....
        /*01cc*/ 	.word	0xffffffff


	//   ....[86]....
        /*01d0*/ 	.word	0xffffffff


	//   ....[87]....
        /*01d4*/ 	.word	0xffffffff


	//   ....[88]....
        /*01d8*/ 	.word	0xffffffff


	//   ....[89]....
        /*01dc*/ 	.word	0xffffffff


	//   ....[90]....
        /*01e0*/ 	.word	0xffffffff


	//   ....[91]....
        /*01e4*/ 	.word	0xffffffff


	//   ....[92]....
        /*01e8*/ 	.word	0xffffffff


	//   ....[93]....
        /*01ec*/ 	.word	0x0500000f


	//   ....[94]....
        /*01f0*/ 	.word	0x0500000f


	//   ....[95]....
        /*01f4*/ 	.word	0x0500000f


	//   ....[96]....
        /*01f8*/ 	.word	0x0500000f


	//   ....[97]....
        /*01fc*/ 	.word	0x0500000f


	//   ....[98]....
        /*0200*/ 	.word	0x0500000f


	//   ....[99]....
        /*0204*/ 	.word	0x0500000f


	//   ....[100]....
        /*0208*/ 	.word	0x0500000f


	//   ....[101]....
        /*020c*/ 	.word	0x0500000f


	//   ....[102]....
        /*0210*/ 	.word	0x0500000f


	//   ....[103]....
        /*0214*/ 	.word	0x0500000f


	//   ....[104]....
        /*0218*/ 	.word	0x0500000f


	//   ....[105]....
        /*021c*/ 	.word	0x0500000f


	//   ....[106]....
        /*0220*/ 	.word	0x0500000f


	//   ....[107]....
        /*0224*/ 	.word	0x0500000f


	//   ....[108]....
        /*0228*/ 	.word	0x0500000f


	//   ....[109]....
        /*022c*/ 	.word	0x0500000f


	//   ....[110]....
        /*0230*/ 	.word	0x0500000f


	//   ....[111]....
        /*0234*/ 	.word	0x0500000f


	//   ....[112]....
        /*0238*/ 	.word	0x0500000f


	//   ....[113]....
        /*023c*/ 	.word	0x0500000f


	//   ....[114]....
        /*0240*/ 	.word	0x0500000f


	//   ....[115]....
        /*0244*/ 	.word	0x0500000f


	//   ....[116]....
        /*0248*/ 	.word	0x0500000f


	//   ....[117]....
        /*024c*/ 	.word	0x0500000f


	//   ....[118]....
        /*0250*/ 	.word	0x0500000f


	//   ....[119]....
        /*0254*/ 	.word	0x0500000f


	//   ....[120]....
        /*0258*/ 	.word	0x0500000f


	//   ....[121]....
        /*025c*/ 	.word	0x0500000f


	//   ....[122]....
        /*0260*/ 	.word	0x0500000f


	//   ....[123]....
        /*0264*/ 	.word	0x0500000f


	//   ....[124]....
        /*0268*/ 	.word	0x0500000f


	//   ....[125]....
        /*026c*/ 	.word	0x0500000f


	//   ....[126]....
        /*0270*/ 	.word	0x0500000f


	//   ....[127]....
        /*0274*/ 	.word	0x0500000f


	//   ....[128]....
        /*0278*/ 	.word	0x0500000f


	//   ....[129]....
        /*027c*/ 	.word	0x0500000f


	//   ....[130]....
        /*0280*/ 	.word	0x0500000f


	//   ....[131]....
        /*0284*/ 	.word	0x0500000f


	//   ....[132]....
        /*0288*/ 	.word	0x0500000f


	//   ....[133]....
        /*028c*/ 	.word	0x0500000f


	//   ....[134]....
        /*0290*/ 	.word	0x0500000f


	//   ....[135]....
        /*0294*/ 	.word	0x0500000f


	//   ....[136]....
        /*0298*/ 	.word	0x0500000f


	//   ....[137]....
        /*029c*/ 	.word	0x0500000f


	//   ....[138]....
        /*02a0*/ 	.word	0x0500000f


	//   ....[139]....
        /*02a4*/ 	.word	0x0500000f


	//   ....[140]....
        /*02a8*/ 	.word	0x0500000f


	//   ....[141]....
        /*02ac*/ 	.word	0x0500000f


	//   ....[142]....
        /*02b0*/ 	.word	0x0500000f


	//   ....[143]....
        /*02b4*/ 	.word	0x0500000f


	//   ....[144]....
        /*02b8*/ 	.word	0x0500000f


	//   ....[145]....
        /*02bc*/ 	.word	0x0500000f


	//   ....[146]....
        /*02c0*/ 	.word	0x0500000f


	//   ....[147]....
        /*02c4*/ 	.word	0x0500000f


	//   ....[148]....
        /*02c8*/ 	.word	0x0500000f


	//   ....[149]....
        /*02cc*/ 	.word	0x0500000f


	//   ....[150]....
        /*02d0*/ 	.word	0x0500000f


	//   ....[151]....
        /*02d4*/ 	.word	0x0500000f


	//   ....[152]....
        /*02d8*/ 	.word	0x0500000f


	//   ....[153]....
        /*02dc*/ 	.word	0x0500000f


	//   ....[154]....
        /*02e0*/ 	.word	0x0500000f


	//   ....[155]....
        /*02e4*/ 	.word	0x0500000f


	//   ....[156]....
        /*02e8*/ 	.word	0x0500000f


	//   ....[157]....
        /*02ec*/ 	.word	0x0500000f


	//   ....[158]....
        /*02f0*/ 	.word	0x0500000f


	//----- nvinfo : EIATTR_COOP_GROUP_INSTR_OFFSETS
	.align		4
.L_587:
        /*02f4*/ 	.byte	0x04, 0x28
        /*02f6*/ 	.short	(.L_589 - .L_588)


	//   ....[0]....
.L_588:
        /*02f8*/ 	.word	0x00000070


	//   ....[1]....
        /*02fc*/ 	.word	0x000000b0


	//   ....[2]....
        /*0300*/ 	.word	0x000002d0


	//   ....[3]....
        /*0304*/ 	.word	0x00000430


	//   ....[4]....
        /*0308*/ 	.word	0x00000550


	//   ....[5]....
        /*030c*/ 	.word	0x000006b0


	//   ....[6]....
        /*0310*/ 	.word	0x00001150


	//   ....[7]....
        /*0314*/ 	.word	0x00002460


	//   ....[8]....
        /*0318*/ 	.word	0x000024f0


	//   ....[9]....
        /*031c*/ 	.word	0x00002a00


	//   ....[10]....
        /*0320*/ 	.word	0x00002aa0


	//   ....[11]....
        /*0324*/ 	.word	0x000049c0


	//   ....[12]....
        /*0328*/ 	.word	0x000049d0


	//   ....[13]....
        /*032c*/ 	.word	0x00004a00


	//   ....[14]....
        /*0330*/ 	.word	0x00004a10


	//   ....[15]....
        /*0334*/ 	.word	0x00005d40


	//   ....[16]....
        /*0338*/ 	.word	0x00005d60


	//   ....[17]....
        /*033c*/ 	.word	0x00005e00


	//   ....[18]....
        /*0340*/ 	.word	0x00005e10


	//   ....[19]....
        /*0344*/ 	.word	0x00006eb0


	//   ....[20]....
        /*0348*/ 	.word	0x00006f00


	//   ....[21]....
        /*034c*/ 	.word	0x00006f40


	//   ....[22]....
        /*0350*/ 	.word	0x00006f80


	//   ....[23]....
        /*0354*/ 	.word	0x00006fc0


	//   ....[24]....
        /*0358*/ 	.word	0x00006fe0


	//   ....[25]....
        /*035c*/ 	.word	0x00007950


	//   ....[26]....
        /*0360*/ 	.word	0x00007960


	//   ....[27]....
        /*0364*/ 	.word	0x000086a0


	//   ....[28]....
        /*0368*/ 	.word	0x00009890


	//   ....[29]....
        /*036c*/ 	.word	0x000098b0


	//   ....[30]....
        /*0370*/ 	.word	0x000098c0


	//   ....[31]....
        /*0374*/ 	.word	0x000098d0


	//   ....[32]....
        /*0378*/ 	.word	0x000098e0


	//   ....[33]....
        /*037c*/ 	.word	0x000098f0


	//   ....[34]....
        /*0380*/ 	.word	0x00009900


	//   ....[35]....
        /*0384*/ 	.word	0x00009960


	//   ....[36]....
        /*0388*/ 	.word	0x000099a0


	//   ....[37]....
        /*038c*/ 	.word	0x00009a00


	//   ....[38]....
        /*0390*/ 	.word	0x00009a10


	//   ....[39]....
        /*0394*/ 	.word	0x00009ae0


	//   ....[40]....
        /*0398*/ 	.word	0x0000a100


	//   ....[41]....
        /*039c*/ 	.word	0x0000a130


	//   ....[42]....
        /*03a0*/ 	.word	0x0000a160


	//   ....[43]....
        /*03a4*/ 	.word	0x0000a180


	//   ....[44]....
        /*03a8*/ 	.word	0x0000a190


	//   ....[45]....
        /*03ac*/ 	.word	0x0000a210


	//   ....[46]....
        /*03b0*/ 	.word	0x0000a250


	//   ....[47]....
        /*03b4*/ 	.word	0x0000a2a0


	//   ....[48]....
        /*03b8*/ 	.word	0x0000a2d0


	//   ....[49]....
        /*03bc*/ 	.word	0x0000a330


	//   ....[50]....
        /*03c0*/ 	.word	0x0000a370


	//   ....[51]....
        /*03c4*/ 	.word	0x0000a3c0


	//   ....[52]....
        /*03c8*/ 	.word	0x0000a3f0


	//   ....[53]....
        /*03cc*/ 	.word	0x0000a440


	//   ....[54]....
        /*03d0*/ 	.word	0x0000a480


	//   ....[55]....
        /*03d4*/ 	.word	0x0000a4d0


	//   ....[56]....
        /*03d8*/ 	.word	0x0000ac90


	//   ....[57]....
        /*03dc*/ 	.word	0x0000acc0


	//   ....[58]....
        /*03e0*/ 	.word	0x0000ace0


	//   ....[59]....
        /*03e4*/ 	.word	0x0000acf0


	//   ....[60]....
        /*03e8*/ 	.word	0x0000ad10


	//   ....[61]....
        /*03ec*/ 	.word	0x0000ad70


	//   ....[62]....
        /*03f0*/ 	.word	0x0000ad90


	//   ....[63]....
        /*03f4*/ 	.word	0x0000adb0


	//   ....[64]....
        /*03f8*/ 	.word	0x0000adc0


	//   ....[65]....
        /*03fc*/ 	.word	0x0000ae20


	//   ....[66]....
        /*0400*/ 	.word	0x0000ae40


	//   ....[67]....
        /*0404*/ 	.word	0x0000af00


	//   ....[68]....
        /*0408*/ 	.word	0x0000b140


	//   ....[69]....
        /*040c*/ 	.word	0x0000b160


	//   ....[70]....
        /*0410*/ 	.word	0x0000b170


	//   ....[71]....
        /*0414*/ 	.word	0x0000b190


	//   ....[72]....
        /*0418*/ 	.word	0x0000b220


	//   ....[73]....
        /*041c*/ 	.word	0x0000b250


	//   ....[74]....
        /*0420*/ 	.word	0x0000b2c0


	//   ....[75]....
        /*0424*/ 	.word	0x0000b2f0


	//   ....[76]....
        /*0428*/ 	.word	0x0000b360


	//   ....[77]....
        /*042c*/ 	.word	0x0000b390


	//   ....[78]....
        /*0430*/ 	.word	0x0000b400


	//   ....[79]....
        /*0434*/ 	.word	0x0000b430


	//   ....[80]....
        /*0438*/ 	.word	0x0000b900


	//   ....[81]....
        /*043c*/ 	.word	0x0000b930


	//   ....[82]....
        /*0440*/ 	.word	0x0000b960


	//   ....[83]....
        /*0444*/ 	.word	0x0000b990


	//   ....[84]....
        /*0448*/ 	.word	0x0000b9c0


	//   ....[85]....
        /*044c*/ 	.word	0x0000b9d0


	//   ....[86]....
        /*0450*/ 	.word	0x0000ba70


	//   ....[87]....
        /*0454*/ 	.word	0x0000ba90


	//   ....[88]....
        /*0458*/ 	.word	0x0000bb20


	//   ....[89]....
        /*045c*/ 	.word	0x0000bb40


	//   ....[90]....
        /*0460*/ 	.word	0x0000bbb0


	//   ....[91]....
        /*0464*/ 	.word	0x0000bbe0


	//   ....[92]....
        /*0468*/ 	.word	0x0000bf60


	//   ....[93]....
        /*046c*/ 	.word	0x0000c420


	//   ....[94]....
        /*0470*/ 	.word	0x0000c510


	//   ....[95]....
        /*0474*/ 	.word	0x0000c5b0


	//   ....[96]....
        /*0478*/ 	.word	0x0000c610


	//   ....[97]....
        /*047c*/ 	.word	0x0000c6e0


	//   ....[98]....
        /*0480*/ 	.word	0x0000c750


	//   ....[99]....
        /*0484*/ 	.word	0x0000c820


	//   ....[100]....
        /*0488*/ 	.word	0x0000c8a0


	//   ....[101]....
        /*048c*/ 	.word	0x0000c970


	//   ....[102]....
        /*0490*/ 	.word	0x0000c9f0


	//   ....[103]....
        /*0494*/ 	.word	0x0000cad0


	//   ....[104]....
        /*0498*/ 	.word	0x0000cb50


	//   ....[105]....
        /*049c*/ 	.word	0x0000cc10


	//   ....[106]....
        /*04a0*/ 	.word	0x0000cca0


	//   ....[107]....
        /*04a4*/ 	.word	0x0000cd00


	//   ....[108]....
        /*04a8*/ 	.word	0x0000cda0


	//   ....[109]....
        /*04ac*/ 	.word	0x0000ce70


	//   ....[110]....
        /*04b0*/ 	.word	0x0000cef0


	//   ....[111]....
        /*04b4*/ 	.word	0x0000cfc0


	//   ....[112]....
        /*04b8*/ 	.word	0x0000d040


	//   ....[113]....
        /*04bc*/ 	.word	0x0000d110


	//   ....[114]....
        /*04c0*/ 	.word	0x0000d190


	//   ....[115]....
        /*04c4*/ 	.word	0x0000d260


	//   ....[116]....
        /*04c8*/ 	.word	0x0000d2e0


	//   ....[117]....
        /*04cc*/ 	.word	0x0000d3b0


	//   ....[118]....
        /*04d0*/ 	.word	0x0000d430


	//   ....[119]....
        /*04d4*/ 	.word	0x0000d500


	//   ....[120]....
        /*04d8*/ 	.word	0x0000d570


	//   ....[121]....
        /*04dc*/ 	.word	0x0000d630


	//   ....[122]....
        /*04e0*/ 	.word	0x0000d770


	//   ....[123]....
        /*04e4*/ 	.word	0x0000d840


	//   ....[124]....
        /*04e8*/ 	.word	0x0000d8a0


	//   ....[125]....
        /*04ec*/ 	.word	0x0000d960


	//   ....[126]....
        /*04f0*/ 	.word	0x0000d9c0


	//   ....[127]....
        /*04f4*/ 	.word	0x0000da80


	//   ....[128]....
        /*04f8*/ 	.word	0x0000dae0


	//   ....[129]....
        /*04fc*/ 	.word	0x0000dbb0


	//   ....[130]....
        /*0500*/ 	.word	0x0000dc10


	//   ....[131]....
        /*0504*/ 	.word	0x0000dce0


	//   ....[132]....
        /*0508*/ 	.word	0x0000dd40


	//   ....[133]....
        /*050c*/ 	.word	0x0000de20


	//   ....[134]....
        /*0510*/ 	.word	0x0000df00


	//   ....[135]....
        /*0514*/ 	.word	0x0000dfa0


	//   ....[136]....
        /*0518*/ 	.word	0x0000e000


	//   ....[137]....
        /*051c*/ 	.word	0x0000e0c0


	//   ....[138]....
        /*0520*/ 	.word	0x0000e180


	//   ....[139]....
        /*0524*/ 	.word	0x0000e240


	//   ....[140]....
        /*0528*/ 	.word	0x0000e300


	//   ....[141]....
        /*052c*/ 	.word	0x0000e3c0


	//   ....[142]....
        /*0530*/ 	.word	0x0000e480


	//   ....[143]....
        /*0534*/ 	.word	0x0000e540


	//   ....[144]....
        /*0538*/ 	.word	0x0000e600


	//   ....[145]....
        /*053c*/ 	.word	0x0000e6c0


	//   ....[146]....
        /*0540*/ 	.word	0x0000e800


	//   ....[147]....
        /*0544*/ 	.word	0x0000e8a0


	//   ....[148]....
        /*0548*/ 	.word	0x0000e970


	//   ....[149]....
        /*054c*/ 	.word	0x0000ea60


	//   ....[150]....
        /*0550*/ 	.word	0x0000ead0


	//   ....[151]....
        /*0554*/ 	.word	0x0000ebc0


	//   ....[152]....
        /*0558*/ 	.word	0x0000ec30


	//   ....[153]....
        /*055c*/ 	.word	0x0000ed30


	//   ....[154]....
        /*0560*/ 	.word	0x0000edb0


	//   ....[155]....
        /*0564*/ 	.word	0x0000eea0


	//   ....[156]....
        /*0568*/ 	.word	0x0000ef10


	//   ....[157]....
        /*056c*/ 	.word	0x0000efe0


	//   ....[158]....
        /*0570*/ 	.word	0x0000f0f0


	//----- nvinfo : EIATTR_REG_RECONFIG
	.align		4
.L_589:
        /*0574*/ 	.byte	0x01, 0x54
	.zero		2


	//----- nvinfo : EIATTR_SYSCALL_OFFSETS
	.align		4
        /*0578*/ 	.byte	0x04, 0x46
        /*057a*/ 	.short	(.L_591 - .L_590)


	//   ....[0]....
.L_590:
        /*057c*/ 	.word	0x00001310


	//   ....[1]....
        /*0580*/ 	.word	0x00008de0


	//   ....[2]....
        /*0584*/ 	.word	0x00008f20


	//   ....[3]....
        /*0588*/ 	.word	0x00009010


	//   ....[4]....
        /*058c*/ 	.word	0x00009e70


	//----- nvinfo : EIATTR_MBARRIER_INSTR_OFFSETS
	.align		4
.L_591:
        /*0590*/ 	.byte	0x04, 0x39
        /*0592*/ 	.short	(.L_593 - .L_592)


	//   ....[0]....
.L_592:
        /*0594*/ 	.word	0x00000180
        /*0598*/ 	.word	0x000000ff
        /*059c*/ 	.word	0x00030800
        /*05a0*/ 	.short	0x0100
        /*05a2*/ 	.byte	0x08
	.zero		1


	//   ....[1]....
        /*05a4*/ 	.word	0x00000190
        /*05a8*/ 	.word	0x000000ff
        /*05ac*/ 	.word	0x00030820
        /*05b0*/ 	.short	0x0100
        /*05b2*/ 	.byte	0x08
	.zero		1


	//   ....[2]....
        /*05b4*/ 	.word	0x00000280
        /*05b8*/ 	.word	0x000000ff
        /*05bc*/ 	.word	0x00030830
        /*05c0*/ 	.short	0x0100
        /*05c2*/ 	.byte	0x08
	.zero		1


	//   ....[3]....
        /*05c4*/ 	.word	0x00000290
        /*05c8*/ 	.word	0x000000ff
        /*05cc*/ 	.word	0x00030840
        /*05d0*/ 	.short	0x0100
        /*05d2*/ 	.byte	0x08
	.zero		1


	//   ....[4]....
        /*05d4*/ 	.word	0x000002a0
        /*05d8*/ 	.word	0x000000ff
        /*05dc*/ 	.word	0x00030838
        /*05e0*/ 	.short	0x0100
        /*05e2*/ 	.byte	0x08
	.zero		1


	//   ....[5]....
        /*05e4*/ 	.word	0x000002b0
        /*05e8*/ 	.word	0x000000ff
        /*05ec*/ 	.word	0x00030848
        /*05f0*/ 	.short	0x0100
        /*05f2*/ 	.byte	0x08
	.zero		1


	//   ....[6]....
        /*05f4*/ 	.word	0x000003e0
        /*05f8*/ 	.word	0x000000ff
        /*05fc*/ 	.word	0x00030850
        /*0600*/ 	.short	0x0100
        /*0602*/ 	.byte	0x08
	.zero		1


	//   ....[7]....
        /*0604*/ 	.word	0x000003f0
        /*0608*/ 	.word	0x000000ff
        /*060c*/ 	.word	0x00030860
        /*0610*/ 	.short	0x0100
        /*0612*/ 	.byte	0x08
	.zero		1


	//   ....[8]....
        /*0614*/ 	.word	0x00000400
        /*0618*/ 	.word	0x000000ff
        /*061c*/ 	.word	0x00030858
        /*0620*/ 	.short	0x0100
        /*0622*/ 	.byte	0x08
	.zero		1


	//   ....[9]....
        /*0624*/ 	.word	0x00000410
        /*0628*/ 	.word	0x000000ff
        /*062c*/ 	.word	0x00030868
        /*0630*/ 	.short	0x0100
        /*0632*/ 	.byte	0x08
	.zero		1


	//   ....[10]....
        /*0634*/ 	.word	0x00000500
        /*0638*/ 	.word	0x000000ff
        /*063c*/ 	.word	0x00030870
        /*0640*/ 	.short	0x0100
        /*0642*/ 	.byte	0x06
	.zero		1


	//   ....[11]....
        /*0644*/ 	.word	0x00000510
        /*0648*/ 	.word	0x000000ff
        /*064c*/ 	.word	0x00030880
        /*0650*/ 	.short	0x0100
        /*0652*/ 	.byte	0x06
	.zero		1


	//   ....[12]....
        /*0654*/ 	.word	0x00000520
        /*0658*/ 	.word	0x000000ff
        /*065c*/ 	.word	0x00030878
        /*0660*/ 	.short	0x0100
        /*0662*/ 	.byte	0x06
	.zero		1


	//   ....[13]....
        /*0664*/ 	.word	0x00000530
        /*0668*/ 	.word	0x000000ff
        /*066c*/ 	.word	0x00030888
        /*0670*/ 	.short	0x0100
        /*0672*/ 	.byte	0x06
	.zero		1


	//   ....[14]....
        /*0674*/ 	.word	0x00000660
        /*0678*/ 	.word	0x000000ff
        /*067c*/ 	.word	0x00030890
        /*0680*/ 	.short	0x0100
        /*0682*/ 	.byte	0x08
	.zero		1


	//   ....[15]....
        /*0684*/ 	.word	0x00000670
        /*0688*/ 	.word	0x000000ff
        /*068c*/ 	.word	0x000308a0
        /*0690*/ 	.short	0x0100
        /*0692*/ 	.byte	0x08
	.zero		1


	//   ....[16]....
        /*0694*/ 	.word	0x00000680
        /*0698*/ 	.word	0x000000ff
        /*069c*/ 	.word	0x00030898
        /*06a0*/ 	.short	0x0100
        /*06a2*/ 	.byte	0x08
	.zero		1


	//   ....[17]....
        /*06a4*/ 	.word	0x00000690
        /*06a8*/ 	.word	0x000000ff
        /*06ac*/ 	.word	0x000308a8
        /*06b0*/ 	.short	0x0100
        /*06b2*/ 	.byte	0x08
	.zero		1


	//   ....[18]....
        /*06b4*/ 	.word	0x000007d0
        /*06b8*/ 	.word	0x000000ff
        /*06bc*/ 	.word	0x000308b0
        /*06c0*/ 	.short	0x0100
        /*06c2*/ 	.byte	0x08
	.zero		1


	//   ....[19]....
        /*06c4*/ 	.word	0x000007e0
        /*06c8*/ 	.word	0x000000ff
        /*06cc*/ 	.word	0x000308c0
        /*06d0*/ 	.short	0x0100
        /*06d2*/ 	.byte	0x08
	.zero		1


	//   ....[20]....
        /*06d4*/ 	.word	0x000007f0
        /*06d8*/ 	.word	0x000000ff
        /*06dc*/ 	.word	0x000308b8
        /*06e0*/ 	.short	0x0100
        /*06e2*/ 	.byte	0x08
	.zero		1


	//   ....[21]....
        /*06e4*/ 	.word	0x00000800
        /*06e8*/ 	.word	0x000000ff
        /*06ec*/ 	.word	0x000308c8
        /*06f0*/ 	.short	0x0100
        /*06f2*/ 	.byte	0x08
	.zero		1


	//   ....[22]....
        /*06f4*/ 	.word	0x00001330
        /*06f8*/ 	.word	0x000000ff
        /*06fc*/ 	.word	0x00030800
        /*0700*/ 	.short	0x010a
        /*0702*/ 	.byte	0x26
	.zero		1


	//   ....[23]....
        /*0704*/ 	.word	0x000013c0
        /*0708*/ 	.word	0x000000ff
        /*070c*/ 	.word	0x00030830
        /*0710*/ 	.short	0x010a
        /*0712*/ 	.byte	0x26
	.zero		1


	//   ....[24]....
        /*0714*/ 	.word	0x00001420
        /*0718*/ 	.word	0x000000ff
        /*071c*/ 	.word	0x00030830
        /*0720*/ 	.short	0x010a
        /*0722*/ 	.byte	0x26
	.zero		1


	//   ....[25]....
        /*0724*/ 	.word	0x00002510
        /*0728*/ 	.word	0x000000ff
        /*072c*/ 	.word	0x00000000
        /*0730*/ 	.short	0x0101
        /*0732*/ 	.byte	0x04
	.zero		1


	//   ....[26]....
        /*0734*/ 	.word	0x00003930
        /*0738*/ 	.word	0x000000ff
        /*073c*/ 	.word	0x00030830
        /*0740*/ 	.short	0x010a
        /*0742*/ 	.byte	0x3d
	.zero		1


	//   ....[27]....
        /*0744*/ 	.word	0x00003970
        /*0748*/ 	.word	0x000000ff
        /*074c*/ 	.word	0x00030830
        /*0750*/ 	.short	0x010a
        /*0752*/ 	.byte	0x3d
	.zero		1


	//   ....[28]....
        /*0754*/ 	.word	0x000043d0
        /*0758*/ 	.word	0x000000ff
        /*075c*/ 	.word	0x00030850
        /*0760*/ 	.short	0x010a
        /*0762*/ 	.byte	0x04
	.zero		1


	//   ....[29]....
        /*0764*/ 	.word	0x00004410
        /*0768*/ 	.word	0x000000ff
        /*076c*/ 	.word	0x00030850
        /*0770*/ 	.short	0x010a
        /*0772*/ 	.byte	0x04
	.zero		1


	//   ....[30]....
        /*0774*/ 	.word	0x000047c0
        /*0778*/ 	.word	0x000000ff
        /*077c*/ 	.word	0x00000000
        /*0780*/ 	.short	0x0101
        /*0782*/ 	.byte	0x3d
	.zero		1


	//   ....[31]....
        /*0784*/ 	.word	0x00005540
        /*0788*/ 	.word	0x000000ff
        /*078c*/ 	.word	0x00000000
        /*0790*/ 	.short	0x0101
        /*0792*/ 	.byte	0x04
	.zero		1


	//   ....[32]....
        /*0794*/ 	.word	0x00005c90
        /*0798*/ 	.word	0x000000ff
        /*079c*/ 	.word	0x00030850
        /*07a0*/ 	.short	0x010a
        /*07a2*/ 	.byte	0x05
	.zero		1


	//   ....[33]....
        /*07a4*/ 	.word	0x00005cd0
        /*07a8*/ 	.word	0x000000ff
        /*07ac*/ 	.word	0x00030850
        /*07b0*/ 	.short	0x010a
        /*07b2*/ 	.byte	0x05
	.zero		1


	//   ....[34]....
        /*07b4*/ 	.word	0x000062f0
        /*07b8*/ 	.word	0x000000ff
        /*07bc*/ 	.word	0x00000000
        /*07c0*/ 	.short	0x0101
        /*07c2*/ 	.byte	0x04
	.zero		1


	//   ....[35]....
        /*07c4*/ 	.word	0x00006ff0
        /*07c8*/ 	.word	0x000000ff
        /*07cc*/ 	.word	0x00000000
        /*07d0*/ 	.short	0x0101
        /*07d2*/ 	.byte	0x04
	.zero		1


	//   ....[36]....
        /*07d4*/ 	.word	0x00009640
        /*07d8*/ 	.word	0x000000ff
        /*07dc*/ 	.word	0x00030840
        /*07e0*/ 	.short	0x010a
        /*07e2*/ 	.byte	0x2c
	.zero		1


	//   ....[37]....
        /*07e4*/ 	.word	0x00009c30
        /*07e8*/ 	.word	0x000000ff
        /*07ec*/ 	.word	0x00030830
        /*07f0*/ 	.short	0x0107
        /*07f2*/ 	.byte	0x2c
	.zero		1


	//   ....[38]....
        /*07f4*/ 	.word	0x00009ca0
        /*07f8*/ 	.word	0x000000ff
        /*07fc*/ 	.word	0x00030830
        /*0800*/ 	.short	0x0101
        /*0802*/ 	.byte	0x2c
	.zero		1


	//   ....[39]....
        /*0804*/ 	.word	0x0000a620
        /*0808*/ 	.word	0x000000ff
        /*080c*/ 	.word	0x00030800
        /*0810*/ 	.short	0x0107
        /*0812*/ 	.byte	0x2c
	.zero		1


	//   ....[40]....
        /*0814*/ 	.word	0x0000a680
        /*0818*/ 	.word	0x000000ff
        /*081c*/ 	.word	0x00030800
        /*0820*/ 	.short	0x0101
        /*0822*/ 	.byte	0x2c
	.zero		1


	//   ....[41]....
        /*0824*/ 	.word	0x0000a690
        /*0828*/ 	.word	0x000000ff
        /*082c*/ 	.word	0x00030820
        /*0830*/ 	.short	0x010a
        /*0832*/ 	.byte	0x2c
	.zero		1


	//   ....[42]....
        /*0834*/ 	.word	0x0000aa80
        /*0838*/ 	.word	0x00000013
        /*083c*/ 	.word	0x00030840
        /*0840*/ 	.short	0x010a
        /*0842*/ 	.byte	0x3f
	.zero		1


	//   ....[43]....
        /*0844*/ 	.word	0x0000afc0
        /*0848*/ 	.word	0x00000013
        /*084c*/ 	.word	0x00030830
        /*0850*/ 	.short	0x0107
        /*0852*/ 	.byte	0x3f
	.zero		1


	//   ....[44]....
        /*0854*/ 	.word	0x0000b070
        /*0858*/ 	.word	0x00000013
        /*085c*/ 	.word	0x00030830
        /*0860*/ 	.short	0x0101
        /*0862*/ 	.byte	0x3f
	.zero		1


	//   ....[45]....
        /*0864*/ 	.word	0x0000b0d0
        /*0868*/ 	.word	0x00000006
        /*086c*/ 	.word	0x00030860
        /*0870*/ 	.short	0x010a
        /*0872*/ 	.byte	0x3f
	.zero		1


	//   ....[46]....
        /*0874*/ 	.word	0x0000b580
        /*0878*/ 	.word	0x00000006
        /*087c*/ 	.word	0x00030850
        /*0880*/ 	.short	0x0107
        /*0882*/ 	.byte	0x3f
	.zero		1


	//   ....[47]....
        /*0884*/ 	.word	0x0000b6d0
        /*0888*/ 	.word	0x00000006
        /*088c*/ 	.word	0x00030850
        /*0890*/ 	.short	0x0101
        /*0892*/ 	.byte	0x3f
	.zero		1


	//   ....[48]....
        /*0894*/ 	.word	0x0000b870
        /*0898*/ 	.word	0x00000000
        /*089c*/ 	.word	0x00030860
        /*08a0*/ 	.short	0x010a
        /*08a2*/ 	.byte	0x3f
	.zero		1


	//   ....[49]....
        /*08a4*/ 	.word	0x0000bda0
        /*08a8*/ 	.word	0x00000000
        /*08ac*/ 	.word	0x00030850
        /*08b0*/ 	.short	0x0107
        /*08b2*/ 	.byte	0x3f
	.zero		1


	//   ....[50]....
        /*08b4*/ 	.word	0x0000be50
        /*08b8*/ 	.word	0x00000000
        /*08bc*/ 	.word	0x00030850
        /*08c0*/ 	.short	0x0101
        /*08c2*/ 	.byte	0x3f
	.zero		1


	//   ....[51]....
        /*08c4*/ 	.word	0x0000bef0
        /*08c8*/ 	.word	0x00000007
        /*08cc*/ 	.word	0x00030820
        /*08d0*/ 	.short	0x010a
        /*08d2*/ 	.byte	0x3f
	.zero		1


	//   ....[52]....
        /*08d4*/ 	.word	0x0000c070
        /*08d8*/ 	.word	0x00000005
        /*08dc*/ 	.word	0x00030840
        /*08e0*/ 	.short	0x010a
        /*08e2*/ 	.byte	0x3f
	.zero		1


	//   ....[53]....
        /*08e4*/ 	.word	0x0000c110
        /*08e8*/ 	.word	0x00000007
        /*08ec*/ 	.word	0x00030840
        /*08f0*/ 	.short	0x010a
        /*08f2*/ 	.byte	0x3f
	.zero		1


	//   ....[54]....
        /*08f4*/ 	.word	0x0000c150
        /*08f8*/ 	.word	0x00000005
        /*08fc*/ 	.word	0x00030860
        /*0900*/ 	.short	0x010a
        /*0902*/ 	.byte	0x3f
	.zero		1


	//   ....[55]....
        /*0904*/ 	.word	0x0000c190
        /*0908*/ 	.word	0x00000007
        /*090c*/ 	.word	0x00030860
        /*0910*/ 	.short	0x010a
        /*0912*/ 	.byte	0x3f
	.zero		1


	//   ....[56]....
        /*0914*/ 	.word	0x0000c200
        /*0918*/ 	.word	0x00000003
        /*091c*/ 	.word	0x00030800
        /*0920*/ 	.short	0x010a
        /*0922*/ 	.byte	0x3f
	.zero		1


	//   ....[57]....
        /*0924*/ 	.word	0x0000c260
        /*0928*/ 	.word	0x00000003
        /*092c*/ 	.word	0x00030830
        /*0930*/ 	.short	0x010a
        /*0932*/ 	.byte	0x3f
	.zero		1


	//   ....[58]....
        /*0934*/ 	.word	0x0000c2c0
        /*0938*/ 	.word	0x00000003
        /*093c*/ 	.word	0x00030830
        /*0940*/ 	.short	0x010a
        /*0942*/ 	.byte	0x3f
	.zero		1


	//   ....[59]....
        /*0944*/ 	.word	0x0000c320
        /*0948*/ 	.word	0x00000003
        /*094c*/ 	.word	0x00030850
        /*0950*/ 	.short	0x010a
        /*0952*/ 	.byte	0x3f
	.zero		1


	//   ....[60]....
        /*0954*/ 	.word	0x0000c380
        /*0958*/ 	.word	0x00000007
        /*095c*/ 	.word	0x00030850
        /*0960*/ 	.short	0x010a
        /*0962*/ 	.byte	0x3f
	.zero		1


	//   ....[61]....
        /*0964*/ 	.word	0x0000c460
        /*0968*/ 	.word	0x00000003
        /*096c*/ 	.word	0x00030840
        /*0970*/ 	.short	0x010a
        /*0972*/ 	.byte	0x3f
	.zero		1


	//   ....[62]....
        /*0974*/ 	.word	0x0000d670
        /*0978*/ 	.word	0x00000003
        /*097c*/ 	.word	0x00030820
        /*0980*/ 	.short	0x010a
        /*0982*/ 	.byte	0x3f
	.zero		1


	//   ....[63]....
        /*0984*/ 	.word	0x0000d6c0
        /*0988*/ 	.word	0x00000013
        /*098c*/ 	.word	0x00030840
        /*0990*/ 	.short	0x010a
        /*0992*/ 	.byte	0x3f
	.zero		1


	//   ....[64]....
        /*0994*/ 	.word	0x0000de50
        /*0998*/ 	.word	0x00000006
        /*099c*/ 	.word	0x00030860
        /*09a0*/ 	.short	0x010a
        /*09a2*/ 	.byte	0x3f
	.zero		1


	//   ....[65]....
        /*09a4*/ 	.word	0x0000e750
        /*09a8*/ 	.word	0x00000000
        /*09ac*/ 	.word	0x00030860
        /*09b0*/ 	.short	0x010a
        /*09b2*/ 	.byte	0x3f
	.zero		1


	//   ....[66]....
        /*09b4*/ 	.word	0x0000f010
        /*09b8*/ 	.word	0x00000007
        /*09bc*/ 	.word	0x00030820
        /*09c0*/ 	.short	0x010a
        /*09c2*/ 	.byte	0x3f
	.zero		1


	//   ....[67]....
        /*09c4*/ 	.word	0x0000f1b0
        /*09c8*/ 	.word	0x00000005
        /*09cc*/ 	.word	0x00030840
        /*09d0*/ 	.short	0x010a
        /*09d2*/ 	.byte	0x3f
	.zero		1


	//   ....[68]....
        /*09d4*/ 	.word	0x0000f200
        /*09d8*/ 	.word	0x00000007
        /*09dc*/ 	.word	0x00030840
        /*09e0*/ 	.short	0x010a
        /*09e2*/ 	.byte	0x3f
	.zero		1


	//   ....[69]....
        /*09e4*/ 	.word	0x0000f250
        /*09e8*/ 	.word	0x00000005
        /*09ec*/ 	.word	0x00030860
        /*09f0*/ 	.short	0x010a
        /*09f2*/ 	.byte	0x3f
	.zero		1


	//----- nvinfo : EIATTR_NUM_MBARRIERS
	.align		4
.L_593:
        /*09f4*/ 	.byte	0x03, 0x38
        /*09f6*/ 	.short	0x0016


	//----- nvinfo : EIATTR_EXIT_INSTR_OFFSETS
	.align		4
        /*09f8*/ 	.byte	0x04, 0x1c
        /*09fa*/ 	.short	(.L_595 - .L_594)


	//   ....[0]....
.L_594:
        /*09fc*/ 	.word	0x0000c1e0


	//----- nvinfo : EIATTR_MAX_THREADS
	.align		4
.L_595:
        /*0a00*/ 	.byte	0x04, 0x05
        /*0a02*/ 	.short	(.L_597 - .L_596)
.L_596:
        /*0a04*/ 	.word	0x00000180
        /*0a08*/ 	.word	0x00000001
        /*0a0c*/ 	.word	0x00000001


	//----- nvinfo : EIATTR_CRS_STACK_SIZE
	.align		4
.L_597:
        /*0a10*/ 	.byte	0x04, 0x1e
        /*0a12*/ 	.short	(.L_599 - .L_598)
.L_598:
        /*0a14*/ 	.word	0x00000000


	//----- nvinfo : EIATTR_CBANK_PARAM_SIZE
	.align		4
.L_599:
        /*0a18*/ 	.byte	0x03, 0x19
        /*0a1a*/ 	.short	0x0a70


	//----- nvinfo : EIATTR_PARAM_CBANK
	.align		4
        /*0a1c*/ 	.byte	0x04, 0x0a
        /*0a1e*/ 	.short	(.L_601 - .L_600)
	.align		4
.L_600:
        /*0a20*/ 	.word	index@(.nv.constant0._ZN7cutlass13device_kernelIN5flash11enable_sm90INS1_16FlashAttnFwdSm90INS1_25CollectiveMainloopFwdSm90ILi2EN4cute5tupleIJNS5_1CILi1EEES8_S8_EEENS6_IJNS7_ILi128EEENS7_ILi96EEENS7_ILi192EEEEEELi192ENS_10bfloat16_tEfNS_4arch4Sm90ELb0ELb0ELb0ELb0ELb1ELb0ELb0ELb1ELb1ELb1ELb1ELb0EEENS1_21CollectiveEpilogueFwdINS6_IJSA_SC_SB_EEES9_SE_SG_Li256ELb0ELb1ELb1ELb0EEENS1_19SingleTileSchedulerILb0ELb1ELb1ELi128EEEEEEEEEvNT_6ParamsE)
        /*0a24*/ 	.short	0x0210
        /*0a26*/ 	.short	0x0a70


	//----- nvinfo : EIATTR_SW_WAR
	.align		4
.L_601:
        /*0a28*/ 	.byte	0x04, 0x36
        /*0a2a*/ 	.short	(.L_603 - .L_602)
.L_602:
        /*0a2c*/ 	.word	0x00000008
.L_603:


//--------------------- .nv.info._ZN7cutlass13device_kernelIN5flash11enable_sm90INS1_16FlashAttnFwdSm90INS1_25CollectiveMainloopFwdSm90ILi2EN4cute5tupleIJNS5_1CILi1EEES8_S8_EEENS6_IJNS7_ILi128EEENS7_ILi96EEENS7_ILi192EEEEEELi192ENS_10bfloat16_tEfNS_4arch4Sm90ELb0ELb0ELb0ELb1ELb1ELb0ELb0ELb1ELb1ELb1ELb1ELb0EEENS1_21CollectiveEpilogueFwdINS6_IJSA_SC_SB_EEES9_SE_SG_Li256ELb1ELb1ELb1ELb0EEENS1_36VarlenDynamicPersistentTileSchedulerILi128ELi96ELi256ELi128ELb1ELb1ELb1ELb0ELb1ELb1EEEEEEEEEvNT_6ParamsE --------------------------
	.section	.nv.info._ZN7cutlass13device_kernelIN5flash11enable_sm90INS1_16FlashAttnFwdSm90INS1_25CollectiveMainloopFwdSm90ILi2EN4cute5tupleIJNS5_1CILi1EEES8_S8_EEENS6_IJNS7_ILi128EEENS7_ILi96EEENS7_ILi192EEEEEELi192ENS_10bfloat16_tEfNS_4arch4Sm90ELb0ELb0ELb0ELb1ELb1ELb0ELb0ELb1ELb1ELb1ELb1ELb0EEENS1_21CollectiveEpilogueFwdINS6_IJSA_SC_SB_EEES9_SE_SG_Li256ELb1ELb1ELb1ELb0EEENS1_36VarlenDynamicPersistentTileSchedulerILi128ELi96ELi256ELi128ELb1ELb1ELb1ELb0ELb1ELb1EEEEEEEEEvNT_6ParamsE,"",@"SHT_CUDA_INFO"
	.sectionflags	@""
	.align	4


	//----- nvinfo : EIATTR_CUDA_API_VERSION
	.align		4
        /*0000*/ 	.byte	0x04, 0x37
        /*0002*/ 	.short	(.L_605 - .L_604)
.L_604:
        /*0004*/ 	.word	0x00000082


	//----- nvinfo : EIATTR_KPARAM_INFO
	.align		4
.L_605:
        /*0008*/ 	.byte	0x04, 0x17
        /*000a*/ 	.short	(.L_607 - .L_606)
.L_606:
        /*000c*/ 	.word	0x00000000
        /*0010*/ 	.short	0x0000
        /*0012*/ 	.short	0x0070
        /*0014*/ 	.byte	0x00, 0xf0, 0x01, 0x2a


	//----- nvinfo : EIATTR_SPARSE_MMA_MASK
	.align		4
.L_607:
        /*0018*/ 	.byte	0x03, 0x50
        /*001a*/ 	.short	0x0000


	//----- nvinfo : EIATTR_MAXREG_COUNT
	.align		4
        /*001c*/ 	.byte	0x03, 0x1b
        /*001e*/ 	.short	0x00a8


	//----- nvinfo : EIATTR_NUM_BARRIERS
	.align		4
        /*0020*/ 	.byte	0x02, 0x4c
        /*0022*/ 	.byte	0x09
	.zero		1


	//----- nvinfo : EIATTR_EXTERNS
	.align		4
        /*0024*/ 	.byte	0x04, 0x0f
        /*0026*/ 	.short	(.L_609 - .L_608)


	//   ....[0]....
	.align		4
.L_608:
        /*0028*/ 	.word	index@(__assertfail)


	//----- nvinfo : EIATTR_ANNOTATIONS
	.align		4
.L_609:
        /*002c*/ 	.byte	0x04, 0x55
        /*002e*/ 	.short	(.L_611 - .L_610)


	//   ....[0]....
.L_610:
        /* <DEDUP_REMOVED lines=20> */


	//----- nvinfo : EIATTR_MERCURY_ISA_VERSION
	.align		4
.L_611:
        /*0160*/ 	.byte	0x03, 0x5f
        /*0162*/ 	.short	0x0101


	//----- nvinfo : EIATTR_UNUSED_LOAD_BYTE_OFFSET
	.align		4
        /*0164*/ 	.byte	0x04, 0x44
        /*0166*/ 	.short	(.L_613 - .L_612)


	//   ....[0]....
.L_612:
        /*0168*/ 	.word	0x00000950
        /*016c*/ 	.word	0x0000fff0


	//   ....[1]....
        /*0170*/ 	.word	0x000072e0
        /*0174*/ 	.word	0x0000fff0


	//----- nvinfo : EIATTR_INT_WARP_WIDE_INSTR_OFFSETS
	.align		4
.L_613:
        /*0178*/ 	.byte	0x04, 0x31
        /*017a*/ 	.short	(.L_615 - .L_614)


	//   ....[0]....
.L_614:
        /*017c*/ 	.word	0x000000c0


	//   ....[1]....
        /*0180*/ 	.word	0x000000d0


	//   ....[2]....
        /*0184*/ 	.word	0x00000170


	//   ....[3]....
        /*0188*/ 	.word	0x0000c490


	//   ....[4]....
        /*018c*/ 	.word	0x0000c520


	//   ....[5]....
        /*0190*/ 	.word	0x0000f2f0


	//   ....[6]....
        /*0194*/ 	.word	0x0000f380


	//----- nvinfo : EIATTR_COOP_GROUP_MASK_REGIDS
	.align		4
.L_615:
        /*0198*/ 	.byte	0x04, 0x29
        /*019a*/ 	.short	(.L_617 - .L_616)


	//   ....[0]....
.L_616:
        /*019c*/ 	.word	0xffffffff


	//   ....[1]....
        /*01a0*/ 	.word	0xffffffff


	//   ....[2]....
        /*01a4*/ 	.word	0xffffffff


	//   ....[3]....
        /*01a8*/ 	.word	0xffffffff


	//   ....[4]....
        /*01ac*/ 	.word	0xffffffff


	//   ....[5]....
        /*01b0*/ 	.word	0xffffffff


	//   ....[6]....
        /*01b4*/ 	.word	0xffffffff


	//   ....[7]....
        /*01b8*/ 	.word	0xffffffff


	//   ....[8]....
        /*01bc*/ 	.word	0xffffffff


	//   ....[9]....
        /*01c0*/ 	.word	0xffffffff


	//   ....[10]....
        /*01c4*/ 	.word	0xffffffff


	//   ....[11]....
        /*01c8*/ 	.word	0xffffffff


	//   ....[12]....
        /*01cc*/ 	.word	0xffffffff


	//   ....[13]....
        /*01d0*/ 	.word	0xffffffff


	//   ....[14]....
        /*01d4*/ 	.word	0xffffffff


	//   ....[15]....
        /*01d8*/ 	.word	0xffffffff


	//   ....[16]....
        /*01dc*/ 	.word	0xffffffff


	//   ....[17]....
        /*01e0*/ 	.word	0xffffffff


	//   ....[18]....
        /*01e4*/ 	.word	0xffffffff


	//   ....[19]....
        /*01e8*/ 	.word	0xffffffff


	//   ....[20]....
        /*01ec*/ 	.word	0xffffffff


	//   ....[21]....
        /*01f0*/ 	.word	0xffffffff


	//   ....[22]....
        /*01f4*/ 	.word	0xffffffff


	//   ....[23]....
        /*01f8*/ 	.word	0xffffffff


	//   ....[24]....
        /*01fc*/ 	.word	0xffffffff


	//   ....[25]....
        /*0200*/ 	.word	0xffffffff


	//   ....[26]....
        /*0204*/ 	.word	0xffffffff


	//   ....[27]....
        /*0208*/ 	.word	0xffffffff


	//   ....[28]....
        /*020c*/ 	.word	0xffffffff


	//   ....[29]....
        /*0210*/ 	.word	0xffffffff


	//   ....[30]....
        /*0214*/ 	.word	0xffffffff


	//   ....[31]....
        /*0218*/ 	.word	0xffffffff


	//   ....[32]....
        /*021c*/ 	.word	0xffffffff


	//   ....[33]....
        /*0220*/ 	.word	0xffffffff


	//   ....[34]....
        /*0224*/ 	.word	0xffffffff


	//   ....[35]....
        /*0228*/ 	.word	0xffffffff


	//   ....[36]....
        /*022c*/ 	.word	0xffffffff


	//   ....[37]....
        /*0230*/ 	.word	0xffffffff


	//   ....[38]....
        /*0234*/ 	.word	0xffffffff


	//   ....[39]....
        /*0238*/ 	.word	0xffffffff


	//   ....[40]....
        /*023c*/ 	.word	0xffffffff


	//   ....[41]....
        /*0240*/ 	.word	0xffffffff


	//   ....[42]....
        /*0244*/ 	.word	0xffffffff


	//   ....[43]....
        /*0248*/ 	.word	0xffffffff


	//   ....[44]....
        /*024c*/ 	.word	0xffffffff


	//   ....[45]....
        /*0250*/ 	.word	0xffffffff


	//   ....[46]....
        /*0254*/ 	.word	0xffffffff


	//   ....[47]....
        /*0258*/ 	.word	0xffffffff


	//   ....[48]....
        /*025c*/ 	.word	0xffffffff


	//   ....[49]....
        /*0260*/ 	.word	0xffffffff


	//   ....[50]....
        /*0264*/ 	.word	0xffffffff


	//   ....[51]....
        /*0268*/ 	.word	0xffffffff


	//   ....[52]....
        /*026c*/ 	.word	0xffffffff


	//   ....[53]....
        /*0270*/ 	.word	0xffffffff


	//   ....[54]....
        /*0274*/ 	.word	0xffffffff


	//   ....[55]....
        /*0278*/ 	.word	0xffffffff


	//   ....[56]....
        /*027c*/ 	.word	0xffffffff


	//   ....[57]....
        /*0280*/ 	.word	0xffffffff


	//   ....[58]....
        /*0284*/ 	.word	0xffffffff


	//   ....[59]....
        /*0288*/ 	.word	0xffffffff


	//   ....[60]....
        /*028c*/ 	.word	0xffffffff


	//   ....[61]....
        /*0290*/ 	.word	0xffffffff


	//   ....[62]....
        /*0294*/ 	.word	0xffffffff


	//   ....[63]....
        /*0298*/ 	.word	0xffffffff


	//   ....[64]....
        /*029c*/ 	.word	0xffffffff


	//   ....[65]....
        /*02a0*/ 	.word	0xffffffff


	//   ....[66]....
        /*02a4*/ 	.word	0xffffffff


	//   ....[67]....
        /*02a8*/ 	.word	0xffffffff


	//   ....[68]....
        /*02ac*/ 	.word	0xffffffff


	//   ....[69]....
        /*02b0*/ 	.word	0xffffffff


	//   ....[70]....
        /*02b4*/ 	.word	0xffffffff


	//   ....[71]....
        /*02b8*/ 	.word	0xffffffff


	//   ....[72]....
        /*02bc*/ 	.word	0xffffffff


	//   ....[73]....
        /*02c0*/ 	.word	0xffffffff


	//   ....[74]....
        /*02c4*/ 	.word	0xffffffff


	//   ....[75]....
        /*02c8*/ 	.word	0xffffffff


	//   ....[76]....
        /*02cc*/ 	.word	0xffffffff


	//   ....[77]....
        /*02d0*/ 	.word	0xffffffff


	//   ....[78]....
        /*02d4*/ 	.word	0xffffffff


	//   ....[79]....
        /*02d8*/ 	.word	0xffffffff


	//   ....[80]....
        /*02dc*/ 	.word	0xffffffff


	//   ....[81]....
        /*02e0*/ 	.word	0xffffffff


	//   ....[82]....
        /*02e4*/ 	.word	0xffffffff


	//   ....[83]....
        /*02e8*/ 	.word	0xffffffff


	//   ....[84]....
        /*02ec*/ 	.word	0xffffffff


	//   ....[85]....
        /*02f0*/ 	.word	0xffffffff


	//   ....[86]....
        /*02f4*/ 	.word	0xffffffff


	//   ....[87]....
        /*02f8*/ 	.word	0xffffffff


	//   ....[88]....
        /*02fc*/ 	.word	0xffffffff


	//   ....[89]....
        /*0300*/ 	.word	0xffffffff


	//   ....[90]....
        /*0304*/ 	.word	0xffffffff


	//   ....[91]....
        /*0308*/ 	.word	0xffffffff


	//   ....[92]....
        /*030c*/ 	.word	0xffffffff


	//   ....[93]....
        /*0310*/ 	.word	0xffffffff


	//   ....[94]....
        /*0314*/ 	.word	0xffffffff


	//   ....[95]....
        /*0318*/ 	.word	0xffffffff


	//   ....[96]....
        /*031c*/ 	.word	0xffffffff


	//   ....[97]....
        /*0320*/ 	.word	0xffffffff


	//   ....[98]....
        /*0324*/ 	.word	0xffffffff


	//   ....[99]....
        /*0328*/ 	.word	0xffffffff


	//   ....[100]....
        /*032c*/ 	.word	0xffffffff


	//   ....[101]....
        /*0330*/ 	.word	0xffffffff


	//   ....[102]....
        /*0334*/ 	.word	0xffffffff


	//   ....[103]....
        /*0338*/ 	.word	0xffffffff


	//   ....[104]....
        /*033c*/ 	.word	0xffffffff


	//   ....[105]....
        /*0340*/ 	.word	0xffffffff


	//   ....[106]....
        /*0344*/ 	.word	0xffffffff


	//   ....[107]....
        /*0348*/ 	.word	0xffffffff


	//   ....[108]....
        /*034c*/ 	.word	0xffffffff


	//   ....[109]....
        /*0350*/ 	.word	0xffffffff


	//   ....[110]....
        /*0354*/ 	.word	0xffffffff


	//   ....[111]....
        /*0358*/ 	.word	0xffffffff


	//   ....[112]....
        /*035c*/ 	.word	0xffffffff


	//   ....[113]....
        /*0360*/ 	.word	0xffffffff


	//   ....[114]....
        /*0364*/ 	.word	0xffffffff


	//   ....[115]....
        /*0368*/ 	.word	0xffffffff


	//   ....[116]....
        /*036c*/ 	.word	0xffffffff


	//   ....[117]....
        /*0370*/ 	.word	0xffffffff


	//   ....[118]....
        /*0374*/ 	.word	0xffffffff


	//   ....[119]....
        /*0378*/ 	.word	0xffffffff


	//   ....[120]....
        /*037c*/ 	.word	0xffffffff


	//   ....[121]....
        /*0380*/ 	.word	0xffffffff


	//   ....[122]....
        /*0384*/ 	.word	0xffffffff


	//   ....[123]....
        /*0388*/ 	.word	0xffffffff


	//   ....[124]....
        /*038c*/ 	.word	0xffffffff


	//   ....[125]....
        /*0390*/ 	.word	0xffffffff


	//   ....[126]....
        /*0394*/ 	.word	0xffffffff


	//   ....[127]....
        /*0398*/ 	.word	0xffffffff


	//   ....[128]....
        /*039c*/ 	.word	0xffffffff


	//   ....[129]....
        /*03a0*/ 	.word	0xffffffff


	//   ....[130]....
        /*03a4*/ 	.word	0xffffffff


	//   ....[131]....
        /*03a8*/ 	.word	0xffffffff


	//   ....[132]....
        /*03ac*/ 	.word	0xffffffff


	//   ....[133]....
        /*03b0*/ 	.word	0xffffffff


	//   ....[134]....
        /*03b4*/ 	.word	0xffffffff


	//   ....[135]....
        /*03b8*/ 	.word	0xffffffff


	//   ....[136]....
        /*03bc*/ 	.word	0xffffffff


	//   ....[137]....
        /*03c0*/ 	.word	0xffffffff


	//   ....[138]....
        /*03c4*/ 	.word	0xffffffff


	//   ....[139]....
        /*03c8*/ 	.word	0xffffffff


	//   ....[140]....
        /*03cc*/ 	.word	0xffffffff


	//   ....[141]....
        /*03d0*/ 	.word	0xffffffff


	//   ....[142]....
        /*03d4*/ 	.word	0xffffffff


	//   ....[143]....
        /*03d8*/ 	.word	0x0500000f


	//   ....[144]....
        /*03dc*/ 	.word	0x0500000f


	//   ....[145]....
        /*03e0*/ 	.word	0x0500000f


	//   ....[146]....
        /*03e4*/ 	.word	0x0500000f


	//   ....[147]....
        /*03e8*/ 	.word	0x0500000f


	//   ....[148]....
        /*03ec*/ 	.word	0x0500000f


	//   ....[149]....
        /*03f0*/ 	.word	0x0500000f


	//   ....[150]....
        /*03f4*/ 	.word	0x0500000f


	//   ....[151]....
        /*03f8*/ 	.word	0x0500000f


	//   ....[152]....
        /*03fc*/ 	.word	0x0500000f


	//   ....[153]....
        /*0400*/ 	.word	0x0500000f


	//   ....[154]....
        /*0404*/ 	.word	0x0500000f


	//   ....[155]....
        /*0408*/ 	.word	0x0500000f


	//   ....[156]....
        /*040c*/ 	.word	0x0500000f


	//   ....[157]....
        /*0410*/ 	.word	0x0500000f


	//   ....[158]....
        /*0414*/ 	.word	0x0500000f


	//   ....[159]....
        /*0418*/ 	.word	0x0500000f


	//   ....[160]....
        /*041c*/ 	.word	0x0500000f


	//   ....[161]....
        /*0420*/ 	.word	0x0500000f


	//   ....[162]....
        /*0424*/ 	.word	0x0500000f


	//   ....[163]....
        /*0428*/ 	.word	0x0500000f


	//   ....[164]....
        /*042c*/ 	.word	0x0500000f


	//   ....[165]....
        /*0430*/ 	.word	0x0500000f


	//   ....[166]....
        /*0434*/ 	.word	0x0500000f


	//   ....[167]....
        /*0438*/ 	.word	0x0500000f


	//   ....[168]....
        /*043c*/ 	.word	0x0500000f


	//   ....[169]....
        /*0440*/ 	.word	0x0500000f


	//   ....[170]....
        /*0444*/ 	.word	0x0500000f


	//   ....[171]....
        /*0448*/ 	.word	0x0500000f


	//   ....[172]....
        /*044c*/ 	.word	0x0500000f


	//   ....[173]....
        /*0450*/ 	.word	0x0500000f


	//   ....[174]....
        /*0454*/ 	.word	0x0500000f


	//   ....[175]....
        /*0458*/ 	.word	0x0500000f


	//   ....[176]....
        /*045c*/ 	.word	0x0500000f


	//   ....[177]....
        /*0460*/ 	.word	0x0500000f


	//   ....[178]....
        /*0464*/ 	.word	0x0500000f


	//   ....[179]....
        /*0468*/ 	.word	0x0500000f


	//   ....[180]....
        /*046c*/ 	.word	0x0500000f


	//   ....[181]....
        /*0470*/ 	.word	0x0500000f


	//   ....[182]....
        /*0474*/ 	.word	0x0500000f


	//   ....[183]....
        /*0478*/ 	.word	0x0500000f


	//   ....[184]....
        /*047c*/ 	.word	0x0500000f


	//   ....[185]....
        /*0480*/ 	.word	0x0500000f


	//   ....[186]....
        /*0484*/ 	.word	0x0500000f


	//   ....[187]....
        /*0488*/ 	.word	0x0500000f


	//   ....[188]....
        /*048c*/ 	.word	0x0500000f


	//   ....[189]....
        /*0490*/ 	.word	0x0500000f


	//   ....[190]....
        /*0494*/ 	.word	0x0500000f


	//   ....[191]....
        /*0498*/ 	.word	0x0500000f


	//   ....[192]....
        /*049c*/ 	.word	0x0500000f


	//   ....[193]....
        /*04a0*/ 	.word	0x0500000f


	//   ....[194]....
        /*04a4*/ 	.word	0x0500000f


	//   ....[195]....
        /*04a8*/ 	.word	0x0500000f


	//   ....[196]....
        /*04ac*/ 	.word	0x0500000f


	//   ....[197]....
        /*04b0*/ 	.word	0x0500000f


	//   ....[198]....
        /*04b4*/ 	.word	0x0500000f


	//   ....[199]....
        /*04b8*/ 	.word	0x0500000f


	//   ....[200]....
        /*04bc*/ 	.word	0x0500000f


	//   ....[201]....
        /*04c0*/ 	.word	0x0500000f


	//   ....[202]....
        /*04c4*/ 	.word	0x0500000f


	//   ....[203]....
        /*04c8*/ 	.word	0x0500000f


	//   ....[204]....
        /*04cc*/ 	.word	0x0500000f


	//   ....[205]....
        /*04d0*/ 	.word	0x0500000f


	//   ....[206]....
        /*04d4*/ 	.word	0x0500000f


	//   ....[207]....
        /*04d8*/ 	.word	0x0500000f


	//   ....[208]....
        /*04dc*/ 	.word	0x0500000f


	//   ....[209]....
        /*04e0*/ 	.word	0x0500000f


	//   ....[210]....
        /*04e4*/ 	.word	0x0500000f


	//   ....[211]....
        /*04e8*/ 	.word	0x0500000f


	//   ....[212]....
        /*04ec*/ 	.word	0x0500000f


	//   ....[213]....
        /*04f0*/ 	.word	0x0500000f


	//   ....[214]....
        /*04f4*/ 	.word	0x0500000f


	//   ....[215]....
        /*04f8*/ 	.word	0x0500000f


	//   ....[216]....
        /*04fc*/ 	.word	0x0500000f


	//   ....[217]....
        /*0500*/ 	.word	0x0500000f


	//   ....[218]....
        /*0504*/ 	.word	0x0500000f


	//   ....[219]....
        /*0508*/ 	.word	0x0500000f


	//   ....[220]....
        /*050c*/ 	.word	0x0500000f


	//   ....[221]....
        /*0510*/ 	.word	0x0500000f


	//   ....[222]....
        /*0514*/ 	.word	0x0500000f


	//   ....[223]....
        /*0518*/ 	.word	0x0500000f


	//   ....[224]....
        /*051c*/ 	.word	0x0500000f


	//   ....[225]....
        /*0520*/ 	.word	0x0500000f


	//   ....[226]....
        /*0524*/ 	.word	0x0500000f


	//----- nvinfo : EIATTR_COOP_GROUP_INSTR_OFFSETS
	.align		4
.L_617:
        /*0528*/ 	.byte	0x04, 0x28
        /*052a*/ 	.short	(.L_619 - .L_618)


	//   ....[0]....
.L_618:
        /*052c*/ 	.word	0x00000070


	//   ....[1]....
        /*0530*/ 	.word	0x000000b0


	//   ....[2]....
        /*0534*/ 	.word	0x000002d0


	//   ....[3]....
        /*0538*/ 	.word	0x00000430


	//   ....[4]....
        /*053c*/ 	.word	0x00000550


	//   ....[5]....
        /*0540*/ 	.word	0x000006b0


	//   ....[6]....
        /*0544*/ 	.word	0x00001b10


	//   ....[7]....
        /*0548*/ 	.word	0x00002df0


	//   ....[8]....
        /*054c*/ 	.word	0x00002e60


	//   ....[9]....
        /*0550*/ 	.word	0x00003360


	//   ....[10]....
        /*0554*/ 	.word	0x000033e0


	//   ....[11]....
        /*0558*/ 	.word	0x000053d0


	//   ....[12]....
        /*055c*/ 	.word	0x000053e0


	//   ....[13]....
        /*0560*/ 	.word	0x00005430


	//   ....[14]....
        /*0564*/ 	.word	0x00005440


	//   ....[15]....
        /*0568*/ 	.word	0x000067d0


	//   ....[16]....
        /*056c*/ 	.word	0x00006a10


	//   ....[17]....
        /*0570*/ 	.word	0x00006a40


	//   ....[18]....
        /*0574*/ 	.word	0x00006a50


	//   ....[19]....
        /*0578*/ 	.word	0x000081b0


	//   ....[20]....
        /*057c*/ 	.word	0x000081d0


	//   ....[21]....
        /*0580*/ 	.word	0x000081e0


	//   ....[22]....
        /*0584*/ 	.word	0x00008200


	//   ....[23]....
        /*0588*/ 	.word	0x00008b20


	//   ....[24]....
        /*058c*/ 	.word	0x00008b40


	//   ....[25]....
        /*0590*/ 	.word	0x00008c70


	//   ....[26]....
        /*0594*/ 	.word	0x00008c90


	//   ....[27]....
        /*0598*/ 	.word	0x00008d90


	//   ....[28]....
        /*059c*/ 	.word	0x00008db0


	//   ....[29]....
        /*05a0*/ 	.word	0x00008ec0


	//   ....[30]....
        /*05a4*/ 	.word	0x00008ee0


	//   ....[31]....
        /*05a8*/ 	.word	0x00009350


	//   ....[32]....
        /*05ac*/ 	.word	0x00009360


	//   ....[33]....
        /*05b0*/ 	.word	0x000099f0


	//   ....[34]....
        /*05b4*/ 	.word	0x00009a00


	//   ....[35]....
        /*05b8*/ 	.word	0x0000aaa0


	//   ....[36]....
        /*05bc*/ 	.word	0x0000aad0


	//   ....[37]....
        /*05c0*/ 	.word	0x0000abf0


	//   ....[38]....
        /*05c4*/ 	.word	0x0000ac10


	//   ....[39]....
        /*05c8*/ 	.word	0x0000ad10


	//   ....[40]....
        /*05cc*/ 	.word	0x0000ad30


	//   ....[41]....
        /*05d0*/ 	.word	0x0000ae40


	//   ....[42]....
        /*05d4*/ 	.word	0x0000ae60


	//   ....[43]....
        /*05d8*/ 	.word	0x0000b000


	//   ....[44]....
        /*05dc*/ 	.word	0x0000b1f0


	//   ....[45]....
        /*05e0*/ 	.word	0x0000b220


	//   ....[46]....
        /*05e4*/ 	.word	0x0000b250


	//   ....[47]....
        /*05e8*/ 	.word	0x0000b280


	//   ....[48]....
        /*05ec*/ 	.word	0x0000b2b0


	//   ....[49]....
        /*05f0*/ 	.word	0x0000b2e0


	//   ....[50]....
        /*05f4*/ 	.word	0x0000b450


	//   ....[51]....
        /*05f8*/ 	.word	0x0000b480


	//   ....[52]....
        /*05fc*/ 	.word	0x0000b4b0


	//   ....[53]....
        /*0600*/ 	.word	0x0000b4e0


	//   ....[54]....
        /*0604*/ 	.word	0x0000b510


	//   ....[55]....
        /*0608*/ 	.word	0x0000b540


	//   ....[56]....
        /*060c*/ 	.word	0x0000b5d0


	//   ....[57]....
        /*0610*/ 	.word	0x0000b600


	//   ....[58]....
        /*0614*/ 	.word	0x0000b610


	//   ....[59]....
        /*0618*/ 	.word	0x0000b6a0


	//   ....[60]....
        /*061c*/ 	.word	0x0000d030


	//   ....[61]....
        /*0620*/ 	.word	0x0000d050


	//   ....[62]....
        /*0624*/ 	.word	0x0000d100


	//   ....[63]....
        /*0628*/ 	.word	0x0000d120


	//   ....[64]....
        /*062c*/ 	.word	0x0000d1c0


	//   ....[65]....
        /*0630*/ 	.word	0x0000d1e0


	//   ....[66]....
        /*0634*/ 	.word	0x0000d280


	//   ....[67]....
        /*0638*/ 	.word	0x0000d2a0


	//   ....[68]....
        /*063c*/ 	.word	0x0000d340


	//   ....[69]....
        /*0640*/ 	.word	0x0000d360


	//   ....[70]....
        /*0644*/ 	.word	0x0000d370


	//   ....[71]....
        /*0648*/ 	.word	0x0000d400


	//   ....[72]....
        /*064c*/ 	.word	0x0000db00


	//   ....[73]....
        /*0650*/ 	.word	0x0000db30


	//   ....[74]....
        /*0654*/ 	.word	0x0000db90


	//   ....[75]....
        /*0658*/ 	.word	0x0000dbe0


	//   ....[76]....
        /*065c*/ 	.word	0x0000dc30


	//   ....[77]....
        /*0660*/ 	.word	0x0000dc90


	//   ....[78]....
        /*0664*/ 	.word	0x0000dce0


	//   ....[79]....
        /*0668*/ 	.word	0x0000dd40


	//   ....[80]....
        /*066c*/ 	.word	0x0000dd90


	//   ....[81]....
        /*0670*/ 	.word	0x0000ddf0


	//   ....[82]....
        /*0674*/ 	.word	0x0000de30


	//   ....[83]....
        /*0678*/ 	.word	0x0000dea0


	//   ....[84]....
        /*067c*/ 	.word	0x0000def0


	//   ....[85]....
        /*0680*/ 	.word	0x0000df50


	//   ....[86]....
        /*0684*/ 	.word	0x0000df70


	//   ....[87]....
        /*0688*/ 	.word	0x0000dfb0


	//   ....[88]....
        /*068c*/ 	.word	0x0000e760


	//   ....[89]....
        /*0690*/ 	.word	0x0000e7a0


	//   ....[90]....
        /*0694*/ 	.word	0x0000e7b0


	//   ....[91]....
        /*0698*/ 	.word	0x0000e810


	//   ....[92]....
        /*069c*/ 	.word	0x0000e820


	//   ....[93]....
        /*06a0*/ 	.word	0x0000e880


	//   ....[94]....
        /*06a4*/ 	.word	0x0000e8b0


	//   ....[95]....
        /*06a8*/ 	.word	0x0000e8f0


	//   ....[96]....
        /*06ac*/ 	.word	0x0000e920


	//   ....[97]....
        /*06b0*/ 	.word	0x0000e960


	//   ....[98]....
        /*06b4*/ 	.word	0x0000e990


	//   ....[99]....
        /*06b8*/ 	.word	0x0000e9d0


	//   ....[100]....
        /*06bc*/ 	.word	0x0000ec40


	//   ....[101]....
        /*06c0*/ 	.word	0x0000ec60


	//   ....[102]....
        /*06c4*/ 	.word	0x0000ec70


	//   ....[103]....
        /*06c8*/ 	.word	0x0000ed00


	//   ....[104]....
        /*06cc*/ 	.word	0x0000ed10


	//   ....[105]....
        /*06d0*/ 	.word	0x0000eda0


	//   ....[106]....
        /*06d4*/ 	.word	0x0000edb0


	//   ....[107]....
        /*06d8*/ 	.word	0x0000ee40


	//   ....[108]....
        /*06dc*/ 	.word	0x0000ee50


	//   ....[109]....
        /*06e0*/ 	.word	0x0000eee0


	//   ....[110]....
        /*06e4*/ 	.word	0x0000eef0


	//   ....[111]....
        /*06e8*/ 	.word	0x0000ef00


	//   ....[112]....
        /*06ec*/ 	.word	0x0000f4c0


	//   ....[113]....
        /*06f0*/ 	.word	0x0000f500


	//   ....[114]....
        /*06f4*/ 	.word	0x0000f540


	//   ....[115]....
        /*06f8*/ 	.word	0x0000f570


	//   ....[116]....
        /*06fc*/ 	.word	0x0000f600


	//   ....[117]....
        /*0700*/ 	.word	0x0000f630


	//   ....[118]....
        /*0704*/ 	.word	0x0000f6a0


	//   ....[119]....
        /*0708*/ 	.word	0x0000f6d0


	//   ....[120]....
        /*070c*/ 	.word	0x0000f740


	//   ....[121]....
        /*0710*/ 	.word	0x0000f770


	//   ....[122]....
        /*0714*/ 	.word	0x0000f7a0


	//   ....[123]....
        /*0718*/ 	.word	0x0000f7f0


	//   ....[124]....
        /*071c*/ 	.word	0x0000fc30


	//   ....[125]....
        /*0720*/ 	.word	0x0000fc40


	//   ....[126]....
        /*0724*/ 	.word	0x0000fc80


	//   ....[127]....
        /*0728*/ 	.word	0x0000fcc0


	//   ....[128]....
        /*072c*/ 	.word	0x0000fcf0


	//   ....[129]....
        /*0730*/ 	.word	0x0000fd20


	//   ....[130]....
        /*0734*/ 	.word	0x0000fd50


	//   ....[131]....
        /*0738*/ 	.word	0x0000fd80


	//   ....[132]....
        /*073c*/ 	.word	0x0000ff30


	//   ....[133]....
        /*0740*/ 	.word	0x0000ff60


	//   ....[134]....
        /*0744*/ 	.word	0x0000ff90


	//   ....[135]....
        /*0748*/ 	.word	0x0000ffc0


	//   ....[136]....
        /*074c*/ 	.word	0x0000fff0


	//   ....[137]....
        /*0750*/ 	.word	0x00010020


	//   ....[138]....
        /*0754*/ 	.word	0x000100e0


	//   ....[139]....
        /*0758*/ 	.word	0x00010100


	//   ....[140]....
        /*075c*/ 	.word	0x00010110


	//   ....[141]....
        /*0760*/ 	.word	0x00010170


	//   ....[142]....
        /*0764*/ 	.word	0x00010790


	//   ....[143]....
        /*0768*/ 	.word	0x00010c70


	//   ....[144]....
        /*076c*/ 	.word	0x00010d60


	//   ....[145]....
        /*0770*/ 	.word	0x00010e00


	//   ....[146]....
        /*0774*/ 	.word	0x00010e60


	//   ....[147]....
        /*0778*/ 	.word	0x00010f70


	//   ....[148]....
        /*077c*/ 	.word	0x00010fe0


	//   ....[149]....
        /*0780*/ 	.word	0x000110f0


	//   ....[150]....
        /*0784*/ 	.word	0x00011160


	//   ....[151]....
        /*0788*/ 	.word	0x00011270


	//   ....[152]....
        /*078c*/ 	.word	0x000112e0


	//   ....[153]....
        /*0790*/ 	.word	0x000113f0


	//   ....[154]....
        /*0794*/ 	.word	0x00011460


	//   ....[155]....
        /*0798*/ 	.word	0x00011500


	//   ....[156]....
        /*079c*/ 	.word	0x00011610


	//   ....[157]....
        /*07a0*/ 	.word	0x00011680


	//   ....[158]....
        /*07a4*/ 	.word	0x00011700


	//   ....[159]....
        /*07a8*/ 	.word	0x000117c0


	//   ....[160]....
        /*07ac*/ 	.word	0x00011840


	//   ....[161]....
        /*07b0*/ 	.word	0x00011920


	//   ....[162]....
        /*07b4*/ 	.word	0x000119a0


	//   ....[163]....
        /*07b8*/ 	.word	0x00011a80


	//   ....[164]....
        /*07bc*/ 	.word	0x00011b00


	//   ....[165]....
        /*07c0*/ 	.word	0x00011be0


	//   ....[166]....
        /*07c4*/ 	.word	0x00011c60


	//   ....[167]....
        /*07c8*/ 	.word	0x00011d40


	//   ....[168]....
        /*07cc*/ 	.word	0x00011dc0


	//   ....[169]....
        /*07d0*/ 	.word	0x00011ea0


	//   ....[170]....
        /*07d4*/ 	.word	0x00011f20


	//   ....[171]....
        /*07d8*/ 	.word	0x00011fe0


	//   ....[172]....
        /*07dc*/ 	.word	0x00012110


	//   ....[173]....
        /*07e0*/ 	.word	0x000121e0


	//   ....[174]....
        /*07e4*/ 	.word	0x00012250


	//   ....[175]....
        /*07e8*/ 	.word	0x00012320


	//   ....[176]....
        /*07ec*/ 	.word	0x00012380


	//   ....[177]....
        /*07f0*/ 	.word	0x00012450


	//   ....[178]....
        /*07f4*/ 	.word	0x000124b0


	//   ....[179]....
        /*07f8*/ 	.word	0x00012580


	//   ....[180]....
        /*07fc*/ 	.word	0x000125e0


	//   ....[181]....
        /*0800*/ 	.word	0x000126b0


	//   ....[182]....
        /*0804*/ 	.word	0x00012710


	//   ....[183]....
        /*0808*/ 	.word	0x000127f0


	//   ....[184]....
        /*080c*/ 	.word	0x000128e0


	//   ....[185]....
        /*0810*/ 	.word	0x00012980


	//   ....[186]....
        /*0814*/ 	.word	0x000129e0


	//   ....[187]....
        /*0818*/ 	.word	0x00012ae0


	//   ....[188]....
        /*081c*/ 	.word	0x00012b40


	//   ....[189]....
        /*0820*/ 	.word	0x00012c40


	//   ....[190]....
        /*0824*/ 	.word	0x00012ca0


	//   ....[191]....
        /*0828*/ 	.word	0x00012da0


	//   ....[192]....
        /*082c*/ 	.word	0x00012e00


	//   ....[193]....
        /*0830*/ 	.word	0x00012f00


	//   ....[194]....
        /*0834*/ 	.word	0x00012f60


	//   ....[195]....
        /*0838*/ 	.word	0x00013030


	//   ....[196]....
        /*083c*/ 	.word	0x00013170


	//   ....[197]....
        /*0840*/ 	.word	0x00013210


	//   ....[198]....
        /*0844*/ 	.word	0x000132f0


	//   ....[199]....
        /*0848*/ 	.word	0x000133c0


	//   ....[200]....
        /*084c*/ 	.word	0x00013420


	//   ....[201]....
        /*0850*/ 	.word	0x00013510


	//   ....[202]....
        /*0854*/ 	.word	0x00013570


	//   ....[203]....
        /*0858*/ 	.word	0x00013660


	//   ....[204]....
        /*085c*/ 	.word	0x000136c0


	//   ....[205]....
        /*0860*/ 	.word	0x000137b0


	//   ....[206]....
        /*0864*/ 	.word	0x00013810


	//   ....[207]....
        /*0868*/ 	.word	0x000138f0


	//   ....[208]....
        /*086c*/ 	.word	0x00013980


	//   ....[209]....
        /*0870*/ 	.word	0x00013a20


	//   ....[210]....
        /*0874*/ 	.word	0x00013b80


	//   ....[211]....
        /*0878*/ 	.word	0x00013bf0


	//   ....[212]....
        /*087c*/ 	.word	0x00013c70


	//   ....[213]....
        /*0880*/ 	.word	0x00013ce0


	//   ....[214]....
        /*0884*/ 	.word	0x00013d50


	//   ....[215]....
        /*0888*/ 	.word	0x00013dd0


	//   ....[216]....
        /*088c*/ 	.word	0x00013e50


	//   ....[217]....
        /*0890*/ 	.word	0x00013ee0


	//   ....[218]....
        /*0894*/ 	.word	0x00013f50


	//   ....[219]....
        /*0898*/ 	.word	0x00013fc0


	//   ....[220]....
        /*089c*/ 	.word	0x00014030


	//   ....[221]....
        /*08a0*/ 	.word	0x000140b0


	//   ....[222]....
        /*08a4*/ 	.word	0x00014120


	//   ....[223]....
        /*08a8*/ 	.word	0x000141c0


	//   ....[224]....
        /*08ac*/ 	.word	0x00014210


	//   ....[225]....
        /*08b0*/ 	.word	0x000142a0


	//   ....[226]....
        /*08b4*/ 	.word	0x000143d0


	//----- nvinfo : EIATTR_REG_RECONFIG
	.align		4
.L_619:
        /*08b8*/ 	.byte	0x01, 0x54
	.zero		2


	//----- nvinfo : EIATTR_SYSCALL_OFFSETS
	.align		4
        /*08bc*/ 	.byte	0x04, 0x46
        /*08be*/ 	.short	(.L_621 - .L_620)


	//   ....[0]....
.L_620:
        /*08c0*/ 	.word	0x00001c90


	//   ....[1]....
        /*08c4*/ 	.word	0x0000c680


	//   ....[2]....
        /*08c8*/ 	.word	0x0000c7d0


	//   ....[3]....
        /*08cc*/ 	.word	0x0000c8c0


	//   ....[4]....
        /*08d0*/ 	.word	0x0000d790


	//----- nvinfo : EIATTR_MBARRIER_INSTR_OFFSETS
	.align		4
.L_621:
        /*08d4*/ 	.byte	0x04, 0x39
        /*08d6*/ 	.short	(.L_623 - .L_622)


	//   ....[0]....
.L_622:
        /*08d8*/ 	.word	0x00000180
        /*08dc*/ 	.word	0x000000ff
        /*08e0*/ 	.word	0x00030800
        /*08e4*/ 	.short	0x0100
        /*08e6*/ 	.byte	0x08
	.zero		1


	//   ....[1]....
        /*08e8*/ 	.word	0x00000190
        /*08ec*/ 	.word	0x000000ff
        /*08f0*/ 	.word	0x00030820
        /*08f4*/ 	.short	0x0100
        /*08f6*/ 	.byte	0x08
	.zero		1


	//   ....[2]....
        /*08f8*/ 	.word	0x00000280
        /*08fc*/ 	.word	0x000000ff
        /*0900*/ 	.word	0x00030830
        /*0904*/ 	.short	0x0100
        /*0906*/ 	.byte	0x08
	.zero		1


	//   ....[3]....
        /*0908*/ 	.word	0x00000290
        /*090c*/ 	.word	0x000000ff
        /*0910*/ 	.word	0x00030840
        /*0914*/ 	.short	0x0100
        /*0916*/ 	.byte	0x08
	.zero		1


	//   ....[4]....
        /*0918*/ 	.word	0x000002a0
        /*091c*/ 	.word	0x000000ff
        /*0920*/ 	.word	0x00030838
        /*0924*/ 	.short	0x0100
        /*0926*/ 	.byte	0x08
	.zero		1


	//   ....[5]....
        /*0928*/ 	.word	0x000002b0
        /*092c*/ 	.word	0x000000ff
        /*0930*/ 	.word	0x00030848
        /*0934*/ 	.short	0x0100
        /*0936*/ 	.byte	0x08
	.zero		1


	//   ....[6]....
        /*0938*/ 	.word	0x000003e0
        /*093c*/ 	.word	0x000000ff
        /*0940*/ 	.word	0x00030850
        /*0944*/ 	.short	0x0100
        /*0946*/ 	.byte	0x08
	.zero		1


	//   ....[7]....
        /*0948*/ 	.word	0x000003f0
        /*094c*/ 	.word	0x000000ff
        /*0950*/ 	.word	0x00030860
        /*0954*/ 	.short	0x0100
        /*0956*/ 	.byte	0x08
	.zero		1


	//   ....[8]....
        /*0958*/ 	.word	0x00000400
        /*095c*/ 	.word	0x000000ff
        /*0960*/ 	.word	0x00030858
        /*0964*/ 	.short	0x0100
        /*0966*/ 	.byte	0x08
	.zero		1


	//   ....[9]....
        /*0968*/ 	.word	0x00000410
        /*096c*/ 	.word	0x000000ff
        /*0970*/ 	.word	0x00030868
        /*0974*/ 	.short	0x0100
        /*0976*/ 	.byte	0x08
	.zero		1


	//   ....[10]....
        /*0978*/ 	.word	0x00000500
        /*097c*/ 	.word	0x000000ff
        /*0980*/ 	.word	0x00030870
        /*0984*/ 	.short	0x0100
        /*0986*/ 	.byte	0x06
	.zero		1


	//   ....[11]....
        /*0988*/ 	.word	0x00000510
        /*098c*/ 	.word	0x000000ff
        /*0990*/ 	.word	0x00030880
        /*0994*/ 	.short	0x0100
        /*0996*/ 	.byte	0x06
	.zero		1


	//   ....[12]....
        /*0998*/ 	.word	0x00000520
        /*099c*/ 	.word	0x000000ff
        /*09a0*/ 	.word	0x00030878
        /*09a4*/ 	.short	0x0100
        /*09a6*/ 	.byte	0x06
	.zero		1


	//   ....[13]....
        /*09a8*/ 	.word	0x00000530
        /*09ac*/ 	.word	0x000000ff
        /*09b0*/ 	.word	0x00030888
        /*09b4*/ 	.short	0x0100
        /*09b6*/ 	.byte	0x06
	.zero		1


	//   ....[14]....
        /*09b8*/ 	.word	0x00000660
        /*09bc*/ 	.word	0x000000ff
        /*09c0*/ 	.word	0x00030890
        /*09c4*/ 	.short	0x0100
        /*09c6*/ 	.byte	0x08
	.zero		1


	//   ....[15]....
        /*09c8*/ 	.word	0x00000670
        /*09cc*/ 	.word	0x000000ff
        /*09d0*/ 	.word	0x000308a0
        /*09d4*/ 	.short	0x0100
        /*09d6*/ 	.byte	0x08
	.zero		1


	//   ....[16]....
        /*09d8*/ 	.word	0x00000680
        /*09dc*/ 	.word	0x000000ff
        /*09e0*/ 	.word	0x00030898
        /*09e4*/ 	.short	0x0100
        /*09e6*/ 	.byte	0x08
	.zero		1


	//   ....[17]....
        /*09e8*/ 	.word	0x00000690
        /*09ec*/ 	.word	0x000000ff
        /*09f0*/ 	.word	0x000308a8
        /*09f4*/ 	.short	0x0100
        /*09f6*/ 	.byte	0x08
	.zero		1


	//   ....[18]....
        /*09f8*/ 	.word	0x000007d0
        /*09fc*/ 	.word	0x000000ff
        /*0a00*/ 	.word	0x000308b0
        /*0a04*/ 	.short	0x0100
        /*0a06*/ 	.byte	0x08
	.zero		1


	//   ....[19]....
        /*0a08*/ 	.word	0x000007e0
        /*0a0c*/ 	.word	0x000000ff
        /*0a10*/ 	.word	0x000308c0
        /*0a14*/ 	.short	0x0100
        /*0a16*/ 	.byte	0x08
	.zero		1


	//   ....[20]....
        /*0a18*/ 	.word	0x000007f0
        /*0a1c*/ 	.word	0x000000ff
        /*0a20*/ 	.word	0x000308b8
        /*0a24*/ 	.short	0x0100
        /*0a26*/ 	.byte	0x08
	.zero		1


	//   ....[21]....
        /*0a28*/ 	.word	0x00000800
        /*0a2c*/ 	.word	0x000000ff
        /*0a30*/ 	.word	0x000308c8
        /*0a34*/ 	.short	0x0100
        /*0a36*/ 	.byte	0x08
	.zero		1


	//   ....[22]....
        /*0a38*/ 	.word	0x00001d50
        /*0a3c*/ 	.word	0x00000004
        /*0a40*/ 	.word	0x00030800
        /*0a44*/ 	.short	0x010a
        /*0a46*/ 	.byte	0x3f
	.zero		1


	//   ....[23]....
        /*0a48*/ 	.word	0x00001e00
        /*0a4c*/ 	.word	0x00000000
        /*0a50*/ 	.word	0x00030830
        /*0a54*/ 	.short	0x010a
        /*0a56*/ 	.byte	0x3f
	.zero		1


	//   ....[24]....
        /*0a58*/ 	.word	0x00001e50
        /*0a5c*/ 	.word	0x00000000
        /*0a60*/ 	.word	0x00030830
        /*0a64*/ 	.short	0x010a
        /*0a66*/ 	.byte	0x3f
	.zero		1


	//   ....[25]....
        /*0a68*/ 	.word	0x00002590
        /*0a6c*/ 	.word	0x00000000
        /*0a70*/ 	.word	0x00000000
        /*0a74*/ 	.short	0x0101
        /*0a76*/ 	.byte	0x3f
	.zero		1


	//   ....[26]....
        /*0a78*/ 	.word	0x000042a0
        /*0a7c*/ 	.word	0x000000ff
        /*0a80*/ 	.word	0x00030830
        /*0a84*/ 	.short	0x010a
        /*0a86*/ 	.byte	0x08
	.zero		1


	//   ....[27]....
        /*0a88*/ 	.word	0x000042e0
        /*0a8c*/ 	.word	0x000000ff
        /*0a90*/ 	.word	0x00030830
        /*0a94*/ 	.short	0x010a
        /*0a96*/ 	.byte	0x08
	.zero		1


	//   ....[28]....
        /*0a98*/ 	.word	0x00004df0
        /*0a9c*/ 	.word	0x000000ff
        /*0aa0*/ 	.word	0x00030850
        /*0aa4*/ 	.short	0x010a
        /*0aa6*/ 	.byte	0x09
	.zero		1


	//   ....[29]....
        /*0aa8*/ 	.word	0x00004e30
        /*0aac*/ 	.word	0x000000ff
        /*0ab0*/ 	.word	0x00030850
        /*0ab4*/ 	.short	0x010a
        /*0ab6*/ 	.byte	0x09
	.zero		1


	//   ....[30]....
        /*0ab8*/ 	.word	0x00005400
        /*0abc*/ 	.word	0x000000ff
        /*0ac0*/ 	.word	0x00000000
        /*0ac4*/ 	.short	0x0101
        /*0ac6*/ 	.byte	0x08
	.zero		1


	//   ....[31]....
        /*0ac8*/ 	.word	0x00005f40
        /*0acc*/ 	.word	0x000000ff
        /*0ad0*/ 	.word	0x00000000
        /*0ad4*/ 	.short	0x0101
        /*0ad6*/ 	.byte	0x09
	.zero		1


	//   ....[32]....
        /*0ad8*/ 	.word	0x000066c0
        /*0adc*/ 	.word	0x0000000d
        /*0ae0*/ 	.word	0x00030850
        /*0ae4*/ 	.short	0x010a
        /*0ae6*/ 	.byte	0x3f
	.zero		1


	//   ....[33]....
        /*0ae8*/ 	.word	0x00006750
        /*0aec*/ 	.word	0x0000000d
        /*0af0*/ 	.word	0x00030850
        /*0af4*/ 	.short	0x010a
        /*0af6*/ 	.byte	0x3f
	.zero		1


	//   ....[34]....
        /*0af8*/ 	.word	0x00006c70
        /*0afc*/ 	.word	0x00000002
        /*0b00*/ 	.word	0x00000000
        /*0b04*/ 	.short	0x0101
        /*0b06*/ 	.byte	0x3f
	.zero		1


	//   ....[35]....
        /*0b08*/ 	.word	0x00008b00
        /*0b0c*/ 	.word	0x000000ff
        /*0b10*/ 	.word	0x00000000
        /*0b14*/ 	.short	0x0101
        /*0b16*/ 	.byte	0x08
	.zero		1


	//   ....[36]....
        /*0b18*/ 	.word	0x000091b0
        /*0b1c*/ 	.word	0x000000ff
        /*0b20*/ 	.word	0x00000000
        /*0b24*/ 	.short	0x0101
        /*0b26*/ 	.byte	0x08
	.zero		1


	//   ....[37]....
        /*0b28*/ 	.word	0x0000ce40
        /*0b2c*/ 	.word	0x00000007
        /*0b30*/ 	.word	0x00030840
        /*0b34*/ 	.short	0x010a
        /*0b36*/ 	.byte	0x3f
	.zero		1


	//   ....[38]....
        /*0b38*/ 	.word	0x0000d4c0
        /*0b3c*/ 	.word	0x00000007
        /*0b40*/ 	.word	0x00030830
        /*0b44*/ 	.short	0x0107
        /*0b46*/ 	.byte	0x3f
	.zero		1


	//   ....[39]....
        /*0b48*/ 	.word	0x0000d590
        /*0b4c*/ 	.word	0x00000007
        /*0b50*/ 	.word	0x00030830
        /*0b54*/ 	.short	0x0101
        /*0b56*/ 	.byte	0x3f
	.zero		1


	//   ....[40]....
        /*0b58*/ 	.word	0x0000e0c0
        /*0b5c*/ 	.word	0x00000016
        /*0b60*/ 	.word	0x00030800
        /*0b64*/ 	.short	0x0107
        /*0b66*/ 	.byte	0x3f
	.zero		1


	//   ....[41]....
        /*0b68*/ 	.word	0x0000e1e0
        /*0b6c*/ 	.word	0x00000016
        /*0b70*/ 	.word	0x00030800
        /*0b74*/ 	.short	0x0101
        /*0b76*/ 	.byte	0x3f
	.zero		1


	//   ....[42]....
        /*0b78*/ 	.word	0x0000e200
        /*0b7c*/ 	.word	0x00000016
        /*0b80*/ 	.word	0x00030820
        /*0b84*/ 	.short	0x010a
        /*0b86*/ 	.byte	0x3f
	.zero		1


	//   ....[43]....
        /*0b88*/ 	.word	0x0000e5c0
        /*0b8c*/ 	.word	0x00000006
        /*0b90*/ 	.word	0x00030840
        /*0b94*/ 	.short	0x010a
        /*0b96*/ 	.byte	0x3f
	.zero		1


	//   ....[44]....
        /*0b98*/ 	.word	0x0000ea80
        /*0b9c*/ 	.word	0x00000006
        /*0ba0*/ 	.word	0x00030830
        /*0ba4*/ 	.short	0x0107
        /*0ba6*/ 	.byte	0x3f
	.zero		1


	//   ....[45]....
        /*0ba8*/ 	.word	0x0000eb30
        /*0bac*/ 	.word	0x00000006
        /*0bb0*/ 	.word	0x00030830
        /*0bb4*/ 	.short	0x0101
        /*0bb6*/ 	.byte	0x3f
	.zero		1


	//   ....[46]....
        /*0bb8*/ 	.word	0x0000eba0
        /*0bbc*/ 	.word	0x00000006
        /*0bc0*/ 	.word	0x00030860
        /*0bc4*/ 	.short	0x010a
        /*0bc6*/ 	.byte	0x3f
	.zero		1


	//   ....[47]....
        /*0bc8*/ 	.word	0x0000f0f0
        /*0bcc*/ 	.word	0x00000006
        /*0bd0*/ 	.word	0x00030850
        /*0bd4*/ 	.short	0x0107
        /*0bd6*/ 	.byte	0x3f
	.zero		1


	//   ....[48]....
        /*0bd8*/ 	.word	0x0000f210
        /*0bdc*/ 	.word	0x00000006
        /*0be0*/ 	.word	0x00030850
        /*0be4*/ 	.short	0x0101
        /*0be6*/ 	.byte	0x3f
	.zero		1


	//   ....[49]....
        /*0be8*/ 	.word	0x0000f420
        /*0bec*/ 	.word	0x00000000
        /*0bf0*/ 	.word	0x00030860
        /*0bf4*/ 	.short	0x010a
        /*0bf6*/ 	.byte	0x3f
	.zero		1


	//   ....[50]....
        /*0bf8*/ 	.word	0x0000f920
        /*0bfc*/ 	.word	0x00000000
        /*0c00*/ 	.word	0x00030850
        /*0c04*/ 	.short	0x0107
        /*0c06*/ 	.byte	0x3f
	.zero		1


	//   ....[51]....
        /*0c08*/ 	.word	0x0000f9d0
        /*0c0c*/ 	.word	0x00000000
        /*0c10*/ 	.word	0x00030850
        /*0c14*/ 	.short	0x0101
        /*0c16*/ 	.byte	0x3f
	.zero		1


	//   ....[52]....
        /*0c18*/ 	.word	0x00010710
        /*0c1c*/ 	.word	0x00000004
        /*0c20*/ 	.word	0x00030820
        /*0c24*/ 	.short	0x010a
        /*0c26*/ 	.byte	0x3f
	.zero		1


	//   ....[53]....
        /*0c28*/ 	.word	0x000108b0
        /*0c2c*/ 	.word	0x00000005
        /*0c30*/ 	.word	0x00030840
        /*0c34*/ 	.short	0x010a
        /*0c36*/ 	.byte	0x3f
	.zero		1


	//   ....[54]....
        /*0c38*/ 	.word	0x00010950
        /*0c3c*/ 	.word	0x0000001b
        /*0c40*/ 	.word	0x00030840
        /*0c44*/ 	.short	0x010a
        /*0c46*/ 	.byte	0x3f
	.zero		1


	//   ....[55]....
        /*0c48*/ 	.word	0x00010990
        /*0c4c*/ 	.word	0x00000005
        /*0c50*/ 	.word	0x00030860
        /*0c54*/ 	.short	0x010a
        /*0c56*/ 	.byte	0x3f
	.zero		1


	//   ....[56]....
        /*0c58*/ 	.word	0x000109d0
        /*0c5c*/ 	.word	0x0000001b
        /*0c60*/ 	.word	0x00030860
        /*0c64*/ 	.short	0x010a
        /*0c66*/ 	.byte	0x3f
	.zero		1


	//   ....[57]....
        /*0c68*/ 	.word	0x00010a30
        /*0c6c*/ 	.word	0x00000004
        /*0c70*/ 	.word	0x00030800
        /*0c74*/ 	.short	0x010a
        /*0c76*/ 	.byte	0x3f
	.zero		1


	//   ....[58]....
        /*0c78*/ 	.word	0x00010a80
        /*0c7c*/ 	.word	0x00000000
        /*0c80*/ 	.word	0x00030830
        /*0c84*/ 	.short	0x010a
        /*0c86*/ 	.byte	0x3f
	.zero		1


	//   ....[59]....
        /*0c88*/ 	.word	0x00010ae0
        /*0c8c*/ 	.word	0x00000003
        /*0c90*/ 	.word	0x00030830
        /*0c94*/ 	.short	0x010a
        /*0c96*/ 	.byte	0x3f
	.zero		1


	//   ....[60]....
        /*0c98*/ 	.word	0x00010b40
        /*0c9c*/ 	.word	0x00000002
        /*0ca0*/ 	.word	0x00030850
        /*0ca4*/ 	.short	0x010a
        /*0ca6*/ 	.byte	0x3f
	.zero		1


	//   ....[61]....
        /*0ca8*/ 	.word	0x00010b90
        /*0cac*/ 	.word	0x0000000d
        /*0cb0*/ 	.word	0x00030850
        /*0cb4*/ 	.short	0x010a
        /*0cb6*/ 	.byte	0x3f
	.zero		1


	//   ....[62]....
        /*0cb8*/ 	.word	0x00010cb0
        /*0cbc*/ 	.word	0x00000007
        /*0cc0*/ 	.word	0x00030840
        /*0cc4*/ 	.short	0x010a
        /*0cc6*/ 	.byte	0x3f
	.zero		1


	//   ....[63]....
        /*0cc8*/ 	.word	0x00012010
        /*0ccc*/ 	.word	0x00000016
        /*0cd0*/ 	.word	0x00030820
        /*0cd4*/ 	.short	0x010a
        /*0cd6*/ 	.byte	0x3f
	.zero		1


	//   ....[64]....
        /*0cd8*/ 	.word	0x00012060
        /*0cdc*/ 	.word	0x00000006
        /*0ce0*/ 	.word	0x00030840
        /*0ce4*/ 	.short	0x010a
        /*0ce6*/ 	.byte	0x3f
	.zero		1


	//   ....[65]....
        /*0ce8*/ 	.word	0x00012830
        /*0cec*/ 	.word	0x00000006
        /*0cf0*/ 	.word	0x00030860
        /*0cf4*/ 	.short	0x010a
        /*0cf6*/ 	.byte	0x3f
	.zero		1


	//   ....[66]....
        /*0cf8*/ 	.word	0x000130c0
        /*0cfc*/ 	.word	0x00000000
        /*0d00*/ 	.word	0x00030860
        /*0d04*/ 	.short	0x010a
        /*0d06*/ 	.byte	0x3f
	.zero		1


	//   ....[67]....
        /*0d08*/ 	.word	0x000142f0
        /*0d0c*/ 	.word	0x00000004
        /*0d10*/ 	.word	0x00030820
        /*0d14*/ 	.short	0x010a
        /*0d16*/ 	.byte	0x3f
	.zero		1


	//   ....[68]....
        /*0d18*/ 	.word	0x00014490
        /*0d1c*/ 	.word	0x00000005
        /*0d20*/ 	.word	0x00030840
        /*0d24*/ 	.short	0x010a
        /*0d26*/ 	.byte	0x3f
	.zero		1


	//   ....[69]....
        /*0d28*/ 	.word	0x000144e0
        /*0d2c*/ 	.word	0x0000001b
        /*0d30*/ 	.word	0x00030840
        /*0d34*/ 	.short	0x010a
        /*0d36*/ 	.byte	0x3f
	.zero		1


	//   ....[70]....
        /*0d38*/ 	.word	0x00014530
        /*0d3c*/ 	.word	0x00000005
        /*0d40*/ 	.word	0x00030860
        /*0d44*/ 	.short	0x010a
        /*0d46*/ 	.byte	0x3f
	.zero		1


	//----- nvinfo : EIATTR_NUM_MBARRIERS
	.align		4
.L_623:
        /*0d48*/ 	.byte	0x03, 0x38
        /*0d4a*/ 	.short	0x0016


	//----- nvinfo : EIATTR_EXIT_INSTR_OFFSETS
	.align		4
        /*0d4c*/ 	.byte	0x04, 0x1c
        /*0d4e*/ 	.short	(.L_625 - .L_624)


	//   ....[0]....
.L_624:
        /*0d50*/ 	.word	0x00000990


	//   ....[1]....
        /*0d54*/ 	.word	0x0000afa0


	//   ....[2]....
        /*0d58*/ 	.word	0x00010a20


	//----- nvinfo : EIATTR_MAX_THREADS
	.align		4
.L_625:
        /*0d5c*/ 	.byte	0x04, 0x05
        /*0d5e*/ 	.short	(.L_627 - .L_626)
.L_626:
        /*0d60*/ 	.word	0x00000180
        /*0d64*/ 	.word	0x00000001
        /*0d68*/ 	.word	0x00000001


	//----- nvinfo : EIATTR_CRS_STACK_SIZE
	.align		4
.L_627:
        /*0d6c*/ 	.byte	0x04, 0x1e
        /*0d6e*/ 	.short	(.L_629 - .L_628)
.L_628:
        /*0d70*/ 	.word	0x00000000


	//----- nvinfo : EIATTR_CBANK_PARAM_SIZE
	.align		4
.L_629:
        /*0d74*/ 	.byte	0x03, 0x19
        /*0d76*/ 	.short	0x0af0


	//----- nvinfo : EIATTR_PARAM_CBANK
	.align		4
        /*0d78*/ 	.byte	0x04, 0x0a
        /*0d7a*/ 	.short	(.L_631 - .L_630)
	.align		4
.L_630:
        /*0d7c*/ 	.word	index@(.nv.constant0._ZN7cutlass13device_kernelIN5flash11enable_sm90INS1_16FlashAttnFwdSm90INS1_25CollectiveMainloopFwdSm90ILi2EN4cute5tupleIJNS5_1CILi1EEES8_S8_EEENS6_IJNS7_ILi128EEENS7_ILi96EEENS7_ILi192EEEEEELi192ENS_10bfloat16_tEfNS_4arch4Sm90ELb0ELb0ELb0ELb1ELb1ELb0ELb0ELb1ELb1ELb1ELb1ELb0EEENS1_21CollectiveEpilogueFwdINS6_IJSA_SC_SB_EEES9_SE_SG_Li256ELb1ELb1ELb1ELb0EEENS1_36VarlenDynamicPersistentTileSchedulerILi128ELi96ELi256ELi128ELb1ELb1ELb1ELb0ELb1ELb1EEEEEEEEEvNT_6ParamsE)
        /*0d80*/ 	.short	0x0210
        /*0d82*/ 	.short	0x0af0


	//----- nvinfo : EIATTR_SW_WAR
	.align		4
.L_631:
        /*0d84*/ 	.byte	0x04, 0x36
        /*0d86*/ 	.short	(.L_633 - .L_632)
.L_632:
        /*0d88*/ 	.word	0x00000008
.L_633:


//--------------------- .nv.info._ZN7cutlass13device_kernelIN5flash11enable_sm90INS1_16FlashAttnFwdSm90INS1_25CollectiveMainloopFwdSm90ILi2EN4cute5tupleIJNS5_1CILi1EEES8_S8_EEENS6_IJNS7_ILi128EEENS7_ILi96EEENS7_ILi192EEEEEELi192ENS_10bfloat16_tEfNS_4arch4Sm90ELb0ELb0ELb0ELb1ELb1ELb1ELb0ELb1ELb1ELb1ELb1ELb0EEENS1_21CollectiveEpilogueFwdINS6_IJSA_SC_SB_EEES9_SE_SG_Li256ELb1ELb1ELb1ELb0EEENS1_36VarlenDynamicPersistentTileSchedulerILi128ELi96ELi256ELi128ELb1ELb1ELb1ELb0ELb1ELb1EEEEEEEEEvNT_6ParamsE --------------------------
	.section	.nv.info._ZN7cutlass13device_kernelIN5flash11enable_sm90INS1_16FlashAttnFwdSm90INS1_25CollectiveMainloopFwdSm90ILi2EN4cute5tupleIJNS5_1CILi1EEES8_S8_EEENS6_IJNS7_ILi128EEENS7_ILi96EEENS7_ILi192EEEEEELi192ENS_10bfloat16_tEfNS_4arch4Sm90ELb0ELb0ELb0ELb1ELb1ELb1ELb0ELb1ELb1ELb1ELb1ELb0EEENS1_21CollectiveEpilogueFwdINS6_IJSA_SC_SB_EEES9_SE_SG_Li256ELb1ELb1ELb1ELb0EEENS1_36VarlenDynamicPersistentTileSchedulerILi128ELi96ELi256ELi128ELb1ELb1ELb1ELb0ELb1ELb1EEEEEEEEEvNT_6ParamsE,"",@"SHT_CUDA_INFO"
	.sectionflags	@""
	.align	4


	//----- nvinfo : EIATTR_CUDA_API_VERSION
	.align		4
        /*0000*/ 	.byte	0x04, 0x37
        /*0002*/ 	.short	(.L_635 - .L_634)
.L_634:
        /*0004*/ 	.word	0x00000082


	//----- nvinfo : EIATTR_KPARAM_INFO
	.align		4
.L_635:
        /*0008*/ 	.byte	0x04, 0x17
        /*000a*/ 	.short	(.L_637 - .L_636)
.L_636:
        /*000c*/ 	.word	0x00000000
        /*0010*/ 	.short	0x0000
        /*0012*/ 	.short	0x0070
        /*0014*/ 	.byte	0x00, 0xf0, 0x01, 0x2a


	//----- nvinfo : EIATTR_SPARSE_MMA_MASK
	.align		4
.L_637:
        /*0018*/ 	.byte	0x03, 0x50
        /*001a*/ 	.short	0x0000


	//----- nvinfo : EIATTR_MAXREG_COUNT
	.align		4
        /*001c*/ 	.byte	0x03, 0x1b
        /*001e*/ 	.short	0x00a8


	//----- nvinfo : EIATTR_NUM_BARRIERS
	.align		4
        /*0020*/ 	.byte	0x02, 0x4c
        /*0022*/ 	.byte	0x10
	.zero		1


	//----- nvinfo : EIATTR_EXTERNS
	.align		4
        /*0024*/ 	.byte	0x04, 0x0f
        /*0026*/ 	.short	(.L_639 - .L_638)


	//   ....[0]....
	.align		4
.L_638:
        /*0028*/ 	.word	index@(__assertfail)


	//----- nvinfo : EIATTR_ANNOTATIONS
	.align		4
.L_639:
        /*002c*/ 	.byte	0x04, 0x55
        /*002e*/ 	.short	(.L_641 - .L_640)


	//   ....[0]....
.L_640:
        /* <DEDUP_REMOVED lines=99> */


	//----- nvinfo : EIATTR_MERCURY_ISA_VERSION
	.align		4
.L_641:
        /*0648*/ 	.byte	0x03, 0x5f
        /*064a*/ 	.short	0x0101


	//----- nvinfo : EIATTR_UNUSED_LOAD_BYTE_OFFSET
	.align		4
        /*064c*/ 	.byte	0x04, 0x44
        /*064e*/ 	.short	(.L_643 - .L_642)


	//   ....[0]....
.L_642:
        /*0650*/ 	.word	0x00000a20
        /*0654*/ 	.word	0x0000fff0


	//   ....[1]....
        /*0658*/ 	.word	0x00017650
        /*065c*/ 	.word	0x0000fff0


	//----- nvinfo : EIATTR_INT_WARP_WIDE_INSTR_OFFSETS
	.align		4
.L_643:
        /*0660*/ 	.byte	0x04, 0x31
        /*0662*/ 	.short	(.L_645 - .L_644)


	//   ....[0]....
.L_644:
        /*0664*/ 	.word	0x00000120


	//   ....[1]....
        /*0668*/ 	.word	0x00000160


	//   ....[2]....
        /*066c*/ 	.word	0x00000220


	//   ....[3]....
        /*0670*/ 	.word	0x0001dfc0


	//   ....[4]....
        /*0674*/ 	.word	0x0001e050


	//   ....[5]....
        /*0678*/ 	.word	0x00020ed0


	//   ....[6]....
        /*067c*/ 	.word	0x00020f60


	//----- nvinfo : EIATTR_COOP_GROUP_MASK_REGIDS
	.align		4
.L_645:
        /*0680*/ 	.byte	0x04, 0x29
        /*0682*/ 	.short	(.L_647 - .L_646)


	//   ....[0]....
.L_646:
        /*0684*/ 	.word	0xffffffff


	//   ....[1]....
        /*0688*/ 	.word	0xffffffff


	//   ....[2]....
        /*068c*/ 	.word	0xffffffff


	//   ....[3]....
        /*0690*/ 	.word	0xffffffff


	//   ....[4]....
        /*0694*/ 	.word	0xffffffff


	//   ....[5]....
        /*0698*/ 	.word	0xffffffff


	//   ....[6]....
        /*069c*/ 	.word	0xffffffff


	//   ....[7]....
        /*06a0*/ 	.word	0xffffffff


	//   ....[8]....
        /*06a4*/ 	.word	0xffffffff


	//   ....[9]....
        /*06a8*/ 	.word	0xffffffff


	//   ....[10]....
        /*06ac*/ 	.word	0xffffffff


	//   ....[11]....
        /*06b0*/ 	.word	0xffffffff


	//   ....[12]....
        /*06b4*/ 	.word	0xffffffff


	//   ....[13]....
        /*06b8*/ 	.word	0xffffffff


	//   ....[14]....
        /*06bc*/ 	.word	0xffffffff


	//   ....[15]....
        /*06c0*/ 	.word	0xffffffff


	//   ....[16]....
        /*06c4*/ 	.word	0xffffffff


	//   ....[17]....
        /*06c8*/ 	.word	0xffffffff


	//   ....[18]....
        /*06cc*/ 	.word	0xffffffff


	//   ....[19]....
        /*06d0*/ 	.word	0xffffffff


	//   ....[20]....
        /*06d4*/ 	.word	0xffffffff


	//   ....[21]....
        /*06d8*/ 	.word	0xffffffff


	//   ....[22]....
        /*06dc*/ 	.word	0xffffffff


	//   ....[23]....
        /*06e0*/ 	.word	0xffffffff


	//   ....[24]....
        /*06e4*/ 	.word	0xffffffff


	//   ....[25]....
        /*06e8*/ 	.word	0xffffffff


	//   ....[26]....
        /*06ec*/ 	.word	0xffffffff


	//   ....[27]....
        /*06f0*/ 	.word	0xffffffff


	//   ....[28]....
        /*06f4*/ 	.word	0xffffffff


	//   ....[29]....
        /*06f8*/ 	.word	0xffffffff


	//   ....[30]....
        /*06fc*/ 	.word	0xffffffff


	//   ....[31]....
        /*0700*/ 	.word	0xffffffff


	//   ....[32]....
        /*0704*/ 	.word	0xffffffff


	//   ....[33]....
        /*0708*/ 	.word	0xffffffff


	//   ....[34]....
        /*070c*/ 	.word	0xffffffff


	//   ....[35]....
        /*0710*/ 	.word	0xffffffff


	//   ....[36]....
        /*0714*/ 	.word	0xffffffff


	//   ....[37]....
        /*0718*/ 	.word	0xffffffff


	//   ....[38]....
        /*071c*/ 	.word	0xffffffff


	//   ....[39]....
        /*0720*/ 	.word	0xffffffff


	//   ....[40]....
        /*0724*/ 	.word	0xffffffff


	//   ....[41]....
        /*0728*/ 	.word	0xffffffff


	//   ....[42]....
        /*072c*/ 	.word	0xffffffff


	//   ....[43]....
        /*0730*/ 	.word	0xffffffff


	//   ....[44]....
        /*0734*/ 	.word	0xffffffff


	//   ....[45]....
        /*0738*/ 	.word	0xffffffff


	//   ....[46]....
        /*073c*/ 	.word	0xffffffff


	//   ....[47]....
        /*0740*/ 	.word	0xffffffff


	//   ....[48]....
        /*0744*/ 	.word	0xffffffff


	//   ....[49]....
        /*0748*/ 	.word	0xffffffff


	//   ....[50]....
        /*074c*/ 	.word	0xffffffff


	//   ....[51]....
        /*0750*/ 	.word	0xffffffff


	//   ....[52]....
        /*0754*/ 	.word	0xffffffff


	//   ....[53]....
        /*0758*/ 	.word	0xffffffff


	//   ....[54]....
        /*075c*/ 	.word	0xffffffff


	//   ....[55]....
        /*0760*/ 	.word	0xffffffff


	//   ....[56]....
        /*0764*/ 	.word	0xffffffff


	//   ....[57]....
        /*0768*/ 	.word	0xffffffff


	//   ....[58]....
        /*076c*/ 	.word	0xffffffff


	//   ....[59]....
        /*0770*/ 	.word	0xffffffff


	//   ....[60]....
        /*0774*/ 	.word	0xffffffff


	//   ....[61]....
        /*0778*/ 	.word	0xffffffff


	//   ....[62]....
        /*077c*/ 	.word	0xffffffff


	//   ....[63]....
        /*0780*/ 	.word	0xffffffff


	//   ....[64]....
        /*0784*/ 	.word	0xffffffff


	//   ....[65]....
        /*0788*/ 	.word	0xffffffff


	//   ....[66]....
        /*078c*/ 	.word	0xffffffff


	//   ....[67]....
        /*0790*/ 	.word	0xffffffff


	//   ....[68]....
        /*0794*/ 	.word	0xffffffff


	//   ....[69]....
        /*0798*/ 	.word	0xffffffff


	//   ....[70]....
        /*079c*/ 	.word	0xffffffff


	//   ....[71]....
        /*07a0*/ 	.word	0xffffffff


	//   ....[72]....
        /*07a4*/ 	.word	0xffffffff


	//   ....[73]....
        /*07a8*/ 	.word	0xffffffff


	//   ....[74]....
        /*07ac*/ 	.word	0xffffffff


	//   ....[75]....
        /*07b0*/ 	.word	0xffffffff


	//   ....[76]....
        /*07b4*/ 	.word	0xffffffff


	//   ....[77]....
        /*07b8*/ 	.word	0xffffffff


	//   ....[78]....
        /*07bc*/ 	.word	0xffffffff


	//   ....[79]....
        /*07c0*/ 	.word	0xffffffff


	//   ....[80]....
        /*07c4*/ 	.word	0xffffffff


	//   ....[81]....
        /*07c8*/ 	.word	0xffffffff


	//   ....[82]....
        /*07cc*/ 	.word	0xffffffff


	//   ....[83]....
        /*07d0*/ 	.word	0xffffffff


	//   ....[84]....
        /*07d4*/ 	.word	0xffffffff


	//   ....[85]....
        /*07d8*/ 	.word	0xffffffff


	//   ....[86]....
        /*07dc*/ 	.word	0xffffffff


	//   ....[87]....
        /*07e0*/ 	.word	0xffffffff


	//   ....[88]....
        /*07e4*/ 	.word	0xffffffff


	//   ....[89]....
        /*07e8*/ 	.word	0xffffffff


	//   ....[90]....
        /*07ec*/ 	.word	0xffffffff


	//   ....[91]....
        /*07f0*/ 	.word	0xffffffff


	//   ....[92]....
        /*07f4*/ 	.word	0xffffffff


	//   ....[93]....
        /*07f8*/ 	.word	0xffffffff


	//   ....[94]....
        /*07fc*/ 	.word	0xffffffff


	//   ....[95]....
        /*0800*/ 	.word	0xffffffff


	//   ....[96]....
        /*0804*/ 	.word	0xffffffff


	//   ....[97]....
        /*0808*/ 	.word	0xffffffff


	//   ....[98]....
        /*080c*/ 	.word	0xffffffff


	//   ....[99]....
        /*0810*/ 	.word	0xffffffff


	//   ....[100]....
        /*0814*/ 	.word	0xffffffff


	//   ....[101]....
        /*0818*/ 	.word	0xffffffff


	//   ....[102]....
        /*081c*/ 	.word	0xffffffff


	//   ....[103]....
        /*0820*/ 	.word	0xffffffff


	//   ....[104]....
        /*0824*/ 	.word	0xffffffff


	//   ....[105]....
        /*0828*/ 	.word	0xffffffff


	//   ....[106]....
        /*082c*/ 	.word	0xffffffff


	//   ....[107]....
        /*0830*/ 	.word	0xffffffff


	//   ....[108]....
        /*0834*/ 	.word	0xffffffff


	//   ....[109]....
        /*0838*/ 	.word	0xffffffff


	//   ....[110]....
        /*083c*/ 	.word	0xffffffff


	//   ....[111]....
        /*0840*/ 	.word	0xffffffff


	//   ....[112]....
        /*0844*/ 	.word	0xffffffff


	//   ....[113]....
        /*0848*/ 	.word	0xffffffff


	//   ....[114]....
        /*084c*/ 	.word	0xffffffff


	//   ....[115]....
        /*0850*/ 	.word	0xffffffff


	//   ....[116]....
        /*0854*/ 	.word	0xffffffff


	//   ....[117]....
        /*0858*/ 	.word	0xffffffff


	//   ....[118]....
        /*085c*/ 	.word	0xffffffff


	//   ....[119]....
        /*0860*/ 	.word	0xffffffff


	//   ....[120]....
        /*0864*/ 	.word	0xffffffff


	//   ....[121]....
        /*0868*/ 	.word	0xffffffff


	//   ....[122]....
        /*086c*/ 	.word	0xffffffff


	//   ....[123]....
        /*0870*/ 	.word	0xffffffff


	//   ....[124]....
        /*0874*/ 	.word	0xffffffff


	//   ....[125]....
        /*0878*/ 	.word	0xffffffff


	//   ....[126]....
        /*087c*/ 	.word	0xffffffff


	//   ....[127]....
        /*0880*/ 	.word	0xffffffff


	//   ....[128]....
        /*0884*/ 	.word	0xffffffff


	//   ....[129]....
        /*0888*/ 	.word	0xffffffff


	//   ....[130]....
        /*088c*/ 	.word	0xffffffff


	//   ....[131]....
        /*0890*/ 	.word	0xffffffff


	//   ....[132]....
        /*0894*/ 	.word	0xffffffff


	//   ....[133]....
        /*0898*/ 	.word	0xffffffff


	//   ....[134]....
        /*089c*/ 	.word	0xffffffff


	//   ....[135]....
        /*08a0*/ 	.word	0xffffffff


	//   ....[136]....
        /*08a4*/ 	.word	0xffffffff


	//   ....[137]....
        /*08a8*/ 	.word	0xffffffff


	//   ....[138]....
        /*08ac*/ 	.word	0xffffffff


	//   ....[139]....
        /*08b0*/ 	.word	0xffffffff


	//   ....[140]....
        /*08b4*/ 	.word	0xffffffff


	//   ....[141]....
        /*08b8*/ 	.word	0xffffffff


	//   ....[142]....
        /*08bc*/ 	.word	0xffffffff


	//   ....[143]....
        /*08c0*/ 	.word	0xffffffff


	//   ....[144]....
        /*08c4*/ 	.word	0xffffffff


	//   ....[145]....
        /*08c8*/ 	.word	0xffffffff


	//   ....[146]....
        /*08cc*/ 	.word	0xffffffff


	//   ....[147]....
        /*08d0*/ 	.word	0xffffffff


	//   ....[148]....
        /*08d4*/ 	.word	0xffffffff


	//   ....[149]....
        /*08d8*/ 	.word	0xffffffff


	//   ....[150]....
        /*08dc*/ 	.word	0xffffffff


	//   ....[151]....
        /*08e0*/ 	.word	0xffffffff


	//   ....[152]....
        /*08e4*/ 	.word	0xffffffff


	//   ....[153]....
        /*08e8*/ 	.word	0xffffffff


	//   ....[154]....
        /*08ec*/ 	.word	0xffffffff


	//   ....[155]....
        /*08f0*/ 	.word	0xffffffff


	//   ....[156]....
        /*08f4*/ 	.word	0xffffffff


	//   ....[157]....
        /*08f8*/ 	.word	0xffffffff


	//   ....[158]....
        /*08fc*/ 	.word	0xffffffff


	//   ....[159]....
        /*0900*/ 	.word	0xffffffff


	//   ....[160]....
        /*0904*/ 	.word	0xffffffff


	//   ....[161]....
        /*0908*/ 	.word	0xffffffff


	//   ....[162]....
        /*090c*/ 	.word	0xffffffff


	//   ....[163]....
        /*0910*/ 	.word	0xffffffff


	//   ....[164]....
        /*0914*/ 	.word	0xffffffff


	//   ....[165]....
        /*0918*/ 	.word	0xffffffff


	//   ....[166]....
        /*091c*/ 	.word	0xffffffff


	//   ....[167]....
        /*0920*/ 	.word	0xffffffff


	//   ....[168]....
        /*0924*/ 	.word	0xffffffff


	//   ....[169]....
        /*0928*/ 	.word	0x0500000f


	//   ....[170]....
        /*092c*/ 	.word	0x0500000f


	//   ....[171]....
        /*0930*/ 	.word	0x0500000f


	//   ....[172]....
        /*0934*/ 	.word	0x0500000f


	//   ....[173]....
        /*0938*/ 	.word	0x0500000f


	//   ....[174]....
        /*093c*/ 	.word	0x0500000f


	//   ....[175]....
        /*0940*/ 	.word	0x0500000f


	//   ....[176]....
        /*0944*/ 	.word	0x0500000f


	//   ....[177]....
        /*0948*/ 	.word	0x0500000f


	//   ....[178]....
        /*094c*/ 	.word	0x0500000f


	//   ....[179]....
        /*0950*/ 	.word	0x0500000f


	//   ....[180]....
        /*0954*/ 	.word	0x0500000f


	//   ....[181]....
        /*0958*/ 	.word	0x0500000f


	//   ....[182]....
        /*095c*/ 	.word	0x0500000f


	//   ....[183]....
        /*0960*/ 	.word	0x0500000f


	//   ....[184]....
        /*0964*/ 	.word	0x0500000f


	//   ....[185]....
        /*0968*/ 	.word	0x0500000f


	//   ....[186]....
        /*096c*/ 	.word	0x0500000f


	//   ....[187]....
        /*0970*/ 	.word	0x0500000f


	//   ....[188]....
        /*0974*/ 	.word	0x0500000f


	//   ....[189]....
        /*0978*/ 	.word	0x0500000f


	//   ....[190]....
        /*097c*/ 	.word	0x0500000f


	//   ....[191]....
        /*0980*/ 	.word	0x0500000f


	//   ....[192]....
        /*0984*/ 	.word	0x0500000f


	//   ....[193]....
        /*0988*/ 	.word	0x0500000f


	//   ....[194]....
        /*098c*/ 	.word	0x0500000f


	//   ....[195]....
        /*0990*/ 	.word	0x0500000f


	//   ....[196]....
        /*0994*/ 	.word	0x0500000f


	//   ....[197]....
        /*0998*/ 	.word	0x0500000f


	//   ....[198]....
        /*099c*/ 	.word	0x0500000f


	//   ....[199]....
        /*09a0*/ 	.word	0x0500000f


	//   ....[200]....
        /*09a4*/ 	.word	0x0500000f


	//   ....[201]....
        /*09a8*/ 	.word	0x0500000f


	//   ....[202]....
        /*09ac*/ 	.word	0x0500000f


	//   ....[203]....
        /*09b0*/ 	.word	0x0500000f


	//   ....[204]....
        /*09b4*/ 	.word	0x0500000f


	//   ....[205]....
        /*09b8*/ 	.word	0x0500000f


	//   ....[206]....
        /*09bc*/ 	.word	0x0500000f


	//   ....[207]....
        /*09c0*/ 	.word	0x0500000f


	//   ....[208]....
        /*09c4*/ 	.word	0x0500000f


	//   ....[209]....
        /*09c8*/ 	.word	0x0500000f


	//   ....[210]....
        /*09cc*/ 	.word	0x0500000f


	//   ....[211]....
        /*09d0*/ 	.word	0x0500000f


	//   ....[212]....
        /*09d4*/ 	.word	0x0500000f


	//   ....[213]....
        /*09d8*/ 	.word	0x0500000f


	//   ....[214]....
        /*09dc*/ 	.word	0x0500000f


	//   ....[215]....
        /*09e0*/ 	.word	0x0500000f


	//   ....[216]....
        /*09e4*/ 	.word	0x0500000f


	//   ....[217]....
        /*09e8*/ 	.word	0x0500000f


	//   ....[218]....
        /*09ec*/ 	.word	0x0500000f


	//   ....[219]....
        /*09f0*/ 	.word	0x0500000f


	//   ....[220]....
        /*09f4*/ 	.word	0x0500000f


	//   ....[221]....
        /*09f8*/ 	.word	0x0500000f


	//   ....[222]....
        /*09fc*/ 	.word	0x0500000f


	//   ....[223]....
        /*0a00*/ 	.word	0x0500000f


	//   ....[224]....
        /*0a04*/ 	.word	0x0500000f


	//   ....[225]....
        /*0a08*/ 	.word	0x0500000f


	//   ....[226]....
        /*0a0c*/ 	.word	0x0500000f


	//   ....[227]....
        /*0a10*/ 	.word	0x0500000f


	//   ....[228]....
        /*0a14*/ 	.word	0x0500000f


	//   ....[229]....
        /*0a18*/ 	.word	0x0500000f


	//   ....[230]....
        /*0a1c*/ 	.word	0x0500000f


	//   ....[231]....
        /*0a20*/ 	.word	0x0500000f


	//   ....[232]....
        /*0a24*/ 	.word	0x0500000f


	//   ....[233]....
        /*0a28*/ 	.word	0x0500000f


	//   ....[234]....
        /*0a2c*/ 	.word	0x0500000f


	//   ....[235]....
        /*0a30*/ 	.word	0x0500000f


	//   ....[236]....
        /*0a34*/ 	.word	0x0500000f


	//   ....[237]....
        /*0a38*/ 	.word	0x0500000f


	//   ....[238]....
        /*0a3c*/ 	.word	0x0500000f


	//   ....[239]....
        /*0a40*/ 	.word	0x0500000f


	//   ....[240]....
        /*0a44*/ 	.word	0x0500000f


	//   ....[241]....
        /*0a48*/ 	.word	0x0500000f


	//   ....[242]....
        /*0a4c*/ 	.word	0x0500000f


	//   ....[243]....
        /*0a50*/ 	.word	0x0500000f


	//   ....[244]....
        /*0a54*/ 	.word	0x0500000f


	//   ....[245]....
        /*0a58*/ 	.word	0x0500000f


	//   ....[246]....
        /*0a5c*/ 	.word	0x0500000f


	//   ....[247]....
        /*0a60*/ 	.word	0x0500000f


	//   ....[248]....
        /*0a64*/ 	.word	0x0500000f


	//   ....[249]....
        /*0a68*/ 	.word	0x0500000f


	//   ....[250]....
        /*0a6c*/ 	.word	0x0500000f


	//   ....[251]....
        /*0a70*/ 	.word	0x0500000f


	//   ....[252]....
        /*0a74*/ 	.word	0x0500000f


	//   ....[253]....
        /*0a78*/ 	.word	0x0500000f


	//   ....[254]....
        /*0a7c*/ 	.word	0x0500000f


	//   ....[255]....
        /*0a80*/ 	.word	0x0500000f


	//   ....[0]....
        /*0a84*/ 	.word	0x0500000f


	//   ....[1]....
        /*0a88*/ 	.word	0x0500000f


	//   ....[2]....
        /*0a8c*/ 	.word	0x0500000f


	//   ....[3]....
        /*0a90*/ 	.word	0x0500000f


	//   ....[4]....
        /*0a94*/ 	.word	0x0500000f


	//   ....[5]....
        /*0a98*/ 	.word	0x0500000f


	//   ....[6]....
        /*0a9c*/ 	.word	0x0500000f


	//   ....[7]....
        /*0aa0*/ 	.word	0x0500000f


	//   ....[8]....
        /*0aa4*/ 	.word	0x0500000f


	//   ....[9]....
        /*0aa8*/ 	.word	0x0500000f


	//   ....[10]....
        /*0aac*/ 	.word	0x0500000f


	//   ....[11]....
        /*0ab0*/ 	.word	0x0500000f


	//   ....[12]....
        /*0ab4*/ 	.word	0x0500000f


	//   ....[13]....
        /*0ab8*/ 	.word	0x0500000f


	//   ....[14]....
        /*0abc*/ 	.word	0x0500000f


	//   ....[15]....
        /*0ac0*/ 	.word	0x0500000f


	//   ....[16]....
        /*0ac4*/ 	.word	0x0500000f


	//   ....[17]....
        /*0ac8*/ 	.word	0x0500000f


	//----- nvinfo : EIATTR_COOP_GROUP_INSTR_OFFSETS
	.align		4
.L_647:
        /*0acc*/ 	.byte	0x04, 0x28
        /*0ace*/ 	.short	(.L_649 - .L_648)


	//   ....[0]....
.L_648:
        /*0ad0*/ 	.word	0x00000060


	//   ....[1]....
        /*0ad4*/ 	.word	0x00000130


	//   ....[2]....
        /*0ad8*/ 	.word	0x00000230


	//   ....[3]....
        /*0adc*/ 	.word	0x000003a0


	//   ....[4]....
        /*0ae0*/ 	.word	0x00000500


	//   ....[5]....
        /*0ae4*/ 	.word	0x00000620


	//   ....[6]....
        /*0ae8*/ 	.word	0x00000780


	//   ....[7]....
        /*0aec*/ 	.word	0x00003cd0


	//   ....[8]....
        /*0af0*/ 	.word	0x00003ce0


	//   ....[9]....
        /*0af4*/ 	.word	0x00005380


	//   ....[10]....
        /*0af8*/ 	.word	0x00005390


	//   ....[11]....
        /*0afc*/ 	.word	0x000074e0


	//   ....[12]....
        /*0b00*/ 	.word	0x000074f0


	//   ....[13]....
        /*0b04*/ 	.word	0x00008d00


	//   ....[14]....
        /*0b08*/ 	.word	0x00008d10


	//   ....[15]....
        /*0b0c*/ 	.word	0x0000a710


	//   ....[16]....
        /*0b10*/ 	.word	0x0000a720


	//   ....[17]....
        /*0b14*/ 	.word	0x0000a9b0


	//   ....[18]....
        /*0b18*/ 	.word	0x0000a9c0


	//   ....[19]....
        /*0b1c*/ 	.word	0x0000aec0


	//   ....[20]....
        /*0b20*/ 	.word	0x0000aee0


	//   ....[21]....
        /*0b24*/ 	.word	0x0000b120


	//   ....[22]....
        /*0b28*/ 	.word	0x0000b140


	//   ....[23]....
        /*0b2c*/ 	.word	0x0000bb00


	//   ....[24]....
        /*0b30*/ 	.word	0x0000c040


	//   ....[25]....
        /*0b34*/ 	.word	0x0000c050


	//   ....[26]....
        /*0b38*/ 	.word	0x0000c060


	//   ....[27]....
        /*0b3c*/ 	.word	0x0000c070


	//   ....[28]....
        /*0b40*/ 	.word	0x0000ec10


	//   ....[29]....
        /*0b44*/ 	.word	0x0000ec20


	//   ....[30]....
        /*0b48*/ 	.word	0x0000ec30


	//   ....[31]....
        /*0b4c*/ 	.word	0x0000ec40


	//   ....[32]....
        /*0b50*/ 	.word	0x00012d60


	//   ....[33]....
        /*0b54*/ 	.word	0x00012d80


	//   ....[34]....
        /*0b58*/ 	.word	0x00013250


	//   ....[35]....
        /*0b5c*/ 	.word	0x000132c0


	//   ....[36]....
        /*0b60*/ 	.word	0x00015620


	//   ....[37]....
        /*0b64*/ 	.word	0x00015650


	//   ....[38]....
        /*0b68*/ 	.word	0x000157f0


	//   ....[39]....
        /*0b6c*/ 	.word	0x00015820


	//   ....[40]....
        /*0b70*/ 	.word	0x00016da0


	//   ....[41]....
        /*0b74*/ 	.word	0x00016db0


	//   ....[42]....
        /*0b78*/ 	.word	0x00016de0


	//   ....[43]....
        /*0b7c*/ 	.word	0x00016df0


	//   ....[44]....
        /*0b80*/ 	.word	0x000183f0


	//   ....[45]....
        /*0b84*/ 	.word	0x00018400


	//   ....[46]....
        /*0b88*/ 	.word	0x00018410


	//   ....[47]....
        /*0b8c*/ 	.word	0x00018420


	//   ....[48]....
        /*0b90*/ 	.word	0x00018d10


	//   ....[49]....
        /*0b94*/ 	.word	0x00018d60


	//   ....[50]....
        /*0b98*/ 	.word	0x00018e90


	//   ....[51]....
        /*0b9c*/ 	.word	0x00018ec0


	//   ....[52]....
        /*0ba0*/ 	.word	0x00018fe0


	//   ....[53]....
        /*0ba4*/ 	.word	0x00019000


	//   ....[54]....
        /*0ba8*/ 	.word	0x00019110


	//   ....[55]....
        /*0bac*/ 	.word	0x00019130


	//   ....[56]....
        /*0bb0*/ 	.word	0x000197d0


	//   ....[57]....
        /*0bb4*/ 	.word	0x00019800


	//   ....[58]....
        /*0bb8*/ 	.word	0x00019e40


	//   ....[59]....
        /*0bbc*/ 	.word	0x00019e50


	//   ....[60]....
        /*0bc0*/ 	.word	0x0001ada0


	//   ....[61]....
        /*0bc4*/ 	.word	0x0001adc0


	//   ....[62]....
        /*0bc8*/ 	.word	0x0001aec0


	//   ....[63]....
        /*0bcc*/ 	.word	0x0001aee0


	//   ....[64]....
        /*0bd0*/ 	.word	0x0001afe0


	//   ....[65]....
        /*0bd4*/ 	.word	0x0001b000


	//   ....[66]....
        /*0bd8*/ 	.word	0x0001b110


	//   ....[67]....
        /*0bdc*/ 	.word	0x0001b130


	//   ....[68]....
        /*0be0*/ 	.word	0x0001b2c0


	//   ....[69]....
        /*0be4*/ 	.word	0x0001b4d0


	//   ....[70]....
        /*0be8*/ 	.word	0x0001b500


	//   ....[71]....
        /*0bec*/ 	.word	0x0001b530


	//   ....[72]....
        /*0bf0*/ 	.word	0x0001b560


	//   ....[73]....
        /*0bf4*/ 	.word	0x0001b590


	//   ....[74]....
        /*0bf8*/ 	.word	0x0001b5c0


	//   ....[75]....
        /*0bfc*/ 	.word	0x0001b750


	//   ....[76]....
        /*0c00*/ 	.word	0x0001b780


	//   ....[77]....
        /*0c04*/ 	.word	0x0001b7b0


	//   ....[78]....
        /*0c08*/ 	.word	0x0001b7e0


	//   ....[79]....
        /*0c0c*/ 	.word	0x0001b810


	//   ....[80]....
        /*0c10*/ 	.word	0x0001b840


	//   ....[81]....
        /*0c14*/ 	.word	0x0001b8d0


	//   ....[82]....
        /*0c18*/ 	.word	0x0001b900


	//   ....[83]....
        /*0c1c*/ 	.word	0x0001b910


	//   ....[84]....
        /*0c20*/ 	.word	0x0001b9a0


	//   ....[85]....
        /*0c24*/ 	.word	0x0001c930


	//   ....[86]....
        /*0c28*/ 	.word	0x0001eb80


	//   ....[87]....
        /*0c2c*/ 	.word	0x0001eba0


	//   ....[88]....
        /*0c30*/ 	.word	0x0001ec50


	//   ....[89]....
        /*0c34*/ 	.word	0x0001ec70


	//   ....[90]....
        /*0c38*/ 	.word	0x0001ed10


	//   ....[91]....
        /*0c3c*/ 	.word	0x0001ed30


	//   ....[92]....
        /*0c40*/ 	.word	0x0001edd0


	//   ....[93]....
        /*0c44*/ 	.word	0x0001edf0


	//   ....[94]....
        /*0c48*/ 	.word	0x0001ee90


	//   ....[95]....
        /*0c4c*/ 	.word	0x0001eeb0


	//   ....[96]....
        /*0c50*/ 	.word	0x0001eec0


	//   ....[97]....
        /*0c54*/ 	.word	0x0001ef50


	//   ....[98]....
        /*0c58*/ 	.word	0x0001f680


	//   ....[99]....
        /*0c5c*/ 	.word	0x0001f6b0


	//   ....[100]....
        /*0c60*/ 	.word	0x0001f6d0


	//   ....[101]....
        /*0c64*/ 	.word	0x0001f760


	//   ....[102]....
        /*0c68*/ 	.word	0x0001f770


	//   ....[103]....
        /*0c6c*/ 	.word	0x0001f810


	//   ....[104]....
        /*0c70*/ 	.word	0x0001f820


	//   ....[105]....
        /*0c74*/ 	.word	0x0001f8c0


	//   ....[106]....
        /*0c78*/ 	.word	0x0001f8d0


	//   ....[107]....
        /*0c7c*/ 	.word	0x0001f970


	//   ....[108]....
        /*0c80*/ 	.word	0x0001f980


	//   ....[109]....
        /*0c84*/ 	.word	0x0001fa20


	//   ....[110]....
        /*0c88*/ 	.word	0x0001fa30


	//   ....[111]....
        /*0c8c*/ 	.word	0x0001fad0


	//   ....[112]....
        /*0c90*/ 	.word	0x0001fae0


	//   ....[113]....
        /*0c94*/ 	.word	0x0001faf0


	//   ....[114]....
        /*0c98*/ 	.word	0x00020310


	//   ....[115]....
        /*0c9c*/ 	.word	0x00020320


	//   ....[116]....
        /*0ca0*/ 	.word	0x00020350


	//   ....[117]....
        /*0ca4*/ 	.word	0x000203a0


	//   ....[118]....
        /*0ca8*/ 	.word	0x000203b0


	//   ....[119]....
        /*0cac*/ 	.word	0x00020410


	//   ....[120]....
        /*0cb0*/ 	.word	0x00020440


	//   ....[121]....
        /*0cb4*/ 	.word	0x00020480


	//   ....[122]....
        /*0cb8*/ 	.word	0x000204b0


	//   ....[123]....
        /*0cbc*/ 	.word	0x000204f0


	//   ....[124]....
        /*0cc0*/ 	.word	0x00020520


	//   ....[125]....
        /*0cc4*/ 	.word	0x00020560


	//   ....[126]....
        /*0cc8*/ 	.word	0x00020800


	//   ....[127]....
        /*0ccc*/ 	.word	0x00020820


	//   ....[128]....
        /*0cd0*/ 	.word	0x000208c0


	//   ....[129]....
        /*0cd4*/ 	.word	0x000208d0


	//   ....[130]....
        /*0cd8*/ 	.word	0x00020960


	//   ....[131]....
        /*0cdc*/ 	.word	0x00020970


	//   ....[132]....
        /*0ce0*/ 	.word	0x00020a00


	//   ....[133]....
        /*0ce4*/ 	.word	0x00020a10


	//   ....[134]....
        /*0ce8*/ 	.word	0x00020aa0


	//   ....[135]....
        /*0cec*/ 	.word	0x00020ab0


	//   ....[136]....
        /*0cf0*/ 	.word	0x00020ac0


	//   ....[137]....
        /*0cf4*/ 	.word	0x00020b50


	//   ....[138]....
        /*0cf8*/ 	.word	0x000210c0


	//   ....[139]....
        /*0cfc*/ 	.word	0x00021100


	//   ....[140]....
        /*0d00*/ 	.word	0x00021140


	//   ....[141]....
        /*0d04*/ 	.word	0x00021170


	//   ....[142]....
        /*0d08*/ 	.word	0x00021200


	//   ....[143]....
        /*0d0c*/ 	.word	0x00021230


	//   ....[144]....
        /*0d10*/ 	.word	0x000212a0


	//   ....[145]....
        /*0d14*/ 	.word	0x000212d0


	//   ....[146]....
        /*0d18*/ 	.word	0x00021340


	//   ....[147]....
        /*0d1c*/ 	.word	0x00021370


	//   ....[148]....
        /*0d20*/ 	.word	0x000213a0


	//   ....[149]....
        /*0d24*/ 	.word	0x000213f0


	//   ....[150]....
        /*0d28*/ 	.word	0x00021830


	//   ....[151]....
        /*0d2c*/ 	.word	0x00021860


	//   ....[152]....
        /*0d30*/ 	.word	0x000218c0


	//   ....[153]....
        /*0d34*/ 	.word	0x000218f0


	//   ....[154]....
        /*0d38*/ 	.word	0x00021920


	//   ....[155]....
        /*0d3c*/ 	.word	0x00021950


	//   ....[156]....
        /*0d40*/ 	.word	0x00021980


	//   ....[157]....
        /*0d44*/ 	.word	0x000219b0


	//   ....[158]....
        /*0d48*/ 	.word	0x00021b50


	//   ....[159]....
        /*0d4c*/ 	.word	0x00021b80


	//   ....[160]....
        /*0d50*/ 	.word	0x00021bb0


	//   ....[161]....
        /*0d54*/ 	.word	0x00021be0


	//   ....[162]....
        /*0d58*/ 	.word	0x00021c10


	//   ....[163]....
        /*0d5c*/ 	.word	0x00021c40


	//   ....[164]....
        /*0d60*/ 	.word	0x00021d00


	//   ....[165]....
        /*0d64*/ 	.word	0x00021d20


	//   ....[166]....
        /*0d68*/ 	.word	0x00021d30


	//   ....[167]....
        /*0d6c*/ 	.word	0x00021d90


	//   ....[168]....
        /*0d70*/ 	.word	0x000223b0


	//   ....[169]....
        /*0d74*/ 	.word	0x000226d0


	//   ....[170]....
        /*0d78*/ 	.word	0x00022760


	//   ....[171]....
        /*0d7c*/ 	.word	0x00022800


	//   ....[172]....
        /*0d80*/ 	.word	0x00022890


	//   ....[173]....
        /*0d84*/ 	.word	0x00022980


	//   ....[174]....
        /*0d88*/ 	.word	0x00022a10


	//   ....[175]....
        /*0d8c*/ 	.word	0x00022ab0


	//   ....[176]....
        /*0d90*/ 	.word	0x00022b40


	//   ....[177]....
        /*0d94*/ 	.word	0x00022c30


	//   ....[178]....
        /*0d98*/ 	.word	0x00022cc0


	//   ....[179]....
        /*0d9c*/ 	.word	0x00022d60


	//   ....[180]....
        /*0da0*/ 	.word	0x00022df0


	//   ....[181]....
        /*0da4*/ 	.word	0x00022ee0


	//   ....[182]....
        /*0da8*/ 	.word	0x00022f70


	//   ....[183]....
        /*0dac*/ 	.word	0x00022fc0


	//   ....[184]....
        /*0db0*/ 	.word	0x00023010


	//   ....[185]....
        /*0db4*/ 	.word	0x00023100


	//   ....[186]....
        /*0db8*/ 	.word	0x00023190


	//   ....[187]....
        /*0dbc*/ 	.word	0x000231e0


	//   ....[188]....
        /*0dc0*/ 	.word	0x00023230


	//   ....[189]....
        /*0dc4*/ 	.word	0x00023490


	//   ....[190]....
        /*0dc8*/ 	.word	0x00023770


	//   ....[191]....
        /*0dcc*/ 	.word	0x00023860


	//   ....[192]....
        /*0dd0*/ 	.word	0x00023900


	//   ....[193]....
        /*0dd4*/ 	.word	0x00023960


	//   ....[194]....
        /*0dd8*/ 	.word	0x00023a70


	//   ....[195]....
        /*0ddc*/ 	.word	0x00023ae0


	//   ....[196]....
        /*0de0*/ 	.word	0x00023bf0


	//   ....[197]....
        /*0de4*/ 	.word	0x00023c60


	//   ....[198]....
        /*0de8*/ 	.word	0x00023d70


	//   ....[199]....
        /*0dec*/ 	.word	0x00023de0


	//   ....[200]....
        /*0df0*/ 	.word	0x00023ef0


	//   ....[201]....
        /*0df4*/ 	.word	0x00023f60


	//   ....[202]....
        /*0df8*/ 	.word	0x00024000


	//   ....[203]....
        /*0dfc*/ 	.word	0x00024110


	//   ....[204]....
        /*0e00*/ 	.word	0x00024170


	//   ....[205]....
        /*0e04*/ 	.word	0x000241d0


	//   ....[206]....
        /*0e08*/ 	.word	0x000242d0


	//   ....[207]....
        /*0e0c*/ 	.word	0x00024330


	//   ....[208]....
        /*0e10*/ 	.word	0x00024440


	//   ....[209]....
        /*0e14*/ 	.word	0x000244a0


	//   ....[210]....
        /*0e18*/ 	.word	0x000245b0


	//   ....[211]....
        /*0e1c*/ 	.word	0x00024610


	//   ....[212]....
        /*0e20*/ 	.word	0x00024720


	//   ....[213]....
        /*0e24*/ 	.word	0x00024780


	//   ....[214]....
        /*0e28*/ 	.word	0x00024890


	//   ....[215]....
        /*0e2c*/ 	.word	0x000248f0


	//   ....[216]....
        /*0e30*/ 	.word	0x00024a00


	//   ....[217]....
        /*0e34*/ 	.word	0x00024a60


	//   ....[218]....
        /*0e38*/ 	.word	0x00024b50


	//   ....[219]....
        /*0e3c*/ 	.word	0x00024c80


	//   ....[220]....
        /*0e40*/ 	.word	0x00024d40


	//   ....[221]....
        /*0e44*/ 	.word	0x00024db0


	//   ....[222]....
        /*0e48*/ 	.word	0x00024ec0


	//   ....[223]....
        /*0e4c*/ 	.word	0x00024f20


	//   ....[224]....
        /*0e50*/ 	.word	0x00024ff0


	//   ....[225]....
        /*0e54*/ 	.word	0x00025050


	//   ....[226]....
        /*0e58*/ 	.word	0x00025120


	//   ....[227]....
        /*0e5c*/ 	.word	0x00025180


	//   ....[228]....
        /*0e60*/ 	.word	0x00025250


	//   ....[229]....
        /*0e64*/ 	.word	0x00025340


	//   ....[230]....
        /*0e68*/ 	.word	0x000253d0


	//   ....[231]....
        /*0e6c*/ 	.word	0x000254c0


	//   ....[232]....
        /*0e70*/ 	.word	0x00025560


	//   ....[233]....
        /*0e74*/ 	.word	0x000255c0


	//   ....[234]....
        /*0e78*/ 	.word	0x000256c0


	//   ....[235]....
        /*0e7c*/ 	.word	0x00025720


	//   ....[236]....
        /*0e80*/ 	.word	0x00025820


	//   ....[237]....
        /*0e84*/ 	.word	0x00025880


	//   ....[238]....
        /*0e88*/ 	.word	0x00025980


	//   ....[239]....
        /*0e8c*/ 	.word	0x000259e0


	//   ....[240]....
        /*0e90*/ 	.word	0x00025ae0


	//   ....[241]....
        /*0e94*/ 	.word	0x00025b40


	//   ....[242]....
        /*0e98*/ 	.word	0x00025c10


	//   ....[243]....
        /*0e9c*/ 	.word	0x00025d60


	//   ....[244]....
        /*0ea0*/ 	.word	0x00025e00


	//   ....[245]....
        /*0ea4*/ 	.word	0x00025ee0


	//   ....[246]....
        /*0ea8*/ 	.word	0x00025fb0


	//   ....[247]....
        /*0eac*/ 	.word	0x00026010


	//   ....[248]....
        /*0eb0*/ 	.word	0x00026100


	//   ....[249]....
        /*0eb4*/ 	.word	0x00026160


	//   ....[250]....
        /*0eb8*/ 	.word	0x00026250


	//   ....[251]....
        /*0ebc*/ 	.word	0x000262b0


	//   ....[252]....
        /*0ec0*/ 	.word	0x000263a0


	//   ....[253]....
        /*0ec4*/ 	.word	0x00026400


	//   ....[254]....
        /*0ec8*/ 	.word	0x000264e0


	//   ....[255]....
        /*0ecc*/ 	.word	0x00026570


	//   ....[0]....
        /*0ed0*/ 	.word	0x00026610


	//   ....[1]....
        /*0ed4*/ 	.word	0x00026780


	//   ....[2]....
        /*0ed8*/ 	.word	0x000267f0


	//   ....[3]....
        /*0edc*/ 	.word	0x00026860


	//   ....[4]....
        /*0ee0*/ 	.word	0x000268d0


	//   ....[5]....
        /*0ee4*/ 	.word	0x00026940


	//   ....[6]....
        /*0ee8*/ 	.word	0x000269c0


	//   ....[7]....
        /*0eec*/ 	.word	0x00026a40


	//   ....[8]....
        /*0ef0*/ 	.word	0x00026ad0


	//   ....[9]....
        /*0ef4*/ 	.word	0x00026b40


	//   ....[10]....
        /*0ef8*/ 	.word	0x00026bb0


	//   ....[11]....
        /*0efc*/ 	.word	0x00026c20


	//   ....[12]....
        /*0f00*/ 	.word	0x00026ca0


	//   ....[13]....
        /*0f04*/ 	.word	0x00026d10


	//   ....[14]....
        /*0f08*/ 	.word	0x00026db0


	//   ....[15]....
        /*0f0c*/ 	.word	0x00026e00


	//   ....[16]....
        /*0f10*/ 	.word	0x00026e90


	//   ....[17]....
        /*0f14*/ 	.word	0x00026fc0


	//----- nvinfo : EIATTR_REG_RECONFIG
	.align		4
.L_649:
        /*0f18*/ 	.byte	0x01, 0x54
	.zero		2


	//----- nvinfo : EIATTR_SYSCALL_OFFSETS
	.align		4
        /*0f1c*/ 	.byte	0x04, 0x46
        /*0f1e*/ 	.short	(.L_651 - .L_650)


	//   ....[0]....
.L_650:
        /*0f20*/ 	.word	0x00002060


	//   ....[1]....
        /*0f24*/ 	.word	0x000021b0


	//   ....[2]....
        /*0f28*/ 	.word	0x0000bc70


	//   ....[3]....
        /*0f2c*/ 	.word	0x0000bfc0


	//   ....[4]....
        /*0f30*/ 	.word	0x0001e1b0


	//   ....[5]....
        /*0f34*/ 	.word	0x0001e300


	//   ....[6]....
        /*0f38*/ 	.word	0x0001e3f0


	//   ....[7]....
        /*0f3c*/ 	.word	0x0001f310


	//----- nvinfo : EIATTR_MBARRIER_INSTR_OFFSETS
	.align		4
.L_651:
        /*0f40*/ 	.byte	0x04, 0x39
        /*0f42*/ 	.short	(.L_653 - .L_652)


	//   ....[0]....
.L_652:
        /*0f44*/ 	.word	0x00000250
        /*0f48*/ 	.word	0x000000ff
        /*0f4c*/ 	.word	0x00030800
        /*0f50*/ 	.short	0x0100
        /*0f52*/ 	.byte	0x08
	.zero		1


	//   ....[1]....
        /*0f54*/ 	.word	0x00000260
        /*0f58*/ 	.word	0x000000ff
        /*0f5c*/ 	.word	0x00030820
        /*0f60*/ 	.short	0x0100
        /*0f62*/ 	.byte	0x08
	.zero		1


	//   ....[2]....
        /*0f64*/ 	.word	0x00000350
        /*0f68*/ 	.word	0x000000ff
        /*0f6c*/ 	.word	0x00030830
        /*0f70*/ 	.short	0x0100
        /*0f72*/ 	.byte	0x08
	.zero		1


	//   ....[3]....
        /*0f74*/ 	.word	0x00000360
        /*0f78*/ 	.word	0x000000ff
        /*0f7c*/ 	.word	0x00030840
        /*0f80*/ 	.short	0x0100
        /*0f82*/ 	.byte	0x08
	.zero		1


	//   ....[4]....
        /*0f84*/ 	.word	0x00000370
        /*0f88*/ 	.word	0x000000ff
        /*0f8c*/ 	.word	0x00030838
        /*0f90*/ 	.short	0x0100
        /*0f92*/ 	.byte	0x08
	.zero		1


	//   ....[5]....
        /*0f94*/ 	.word	0x00000380
        /*0f98*/ 	.word	0x000000ff
        /*0f9c*/ 	.word	0x00030848
        /*0fa0*/ 	.short	0x0100
        /*0fa2*/ 	.byte	0x08
	.zero		1


	//   ....[6]....
        /*0fa4*/ 	.word	0x000004b0
        /*0fa8*/ 	.word	0x000000ff
        /*0fac*/ 	.word	0x00030850
        /*0fb0*/ 	.short	0x0100
        /*0fb2*/ 	.byte	0x08
	.zero		1


	//   ....[7]....
        /*0fb4*/ 	.word	0x000004c0
        /*0fb8*/ 	.word	0x000000ff
        /*0fbc*/ 	.word	0x00030860
        /*0fc0*/ 	.short	0x0100
        /*0fc2*/ 	.byte	0x08
	.zero		1


	//   ....[8]....
        /*0fc4*/ 	.word	0x000004d0
        /*0fc8*/ 	.word	0x000000ff
        /*0fcc*/ 	.word	0x00030858
        /*0fd0*/ 	.short	0x0100
        /*0fd2*/ 	.byte	0x08
	.zero		1


	//   ....[9]....
        /*0fd4*/ 	.word	0x000004e0
        /*0fd8*/ 	.word	0x000000ff
        /*0fdc*/ 	.word	0x00030868
        /*0fe0*/ 	.short	0x0100
        /*0fe2*/ 	.byte	0x08
	.zero		1


	//   ....[10]....
        /*0fe4*/ 	.word	0x000005d0
        /*0fe8*/ 	.word	0x000000ff
        /*0fec*/ 	.word	0x00030870
        /*0ff0*/ 	.short	0x0100
        /*0ff2*/ 	.byte	0x06
	.zero		1


	//   ....[11]....
        /*0ff4*/ 	.word	0x000005e0
        /*0ff8*/ 	.word	0x000000ff
        /*0ffc*/ 	.word	0x00030880
        /*1000*/ 	.short	0x0100
        /*1002*/ 	.byte	0x06
	.zero		1


	//   ....[12]....
        /*1004*/ 	.word	0x000005f0
        /*1008*/ 	.word	0x000000ff
        /*100c*/ 	.word	0x00030878
        /*1010*/ 	.short	0x0100
        /*1012*/ 	.byte	0x06
	.zero		1


	//   ....[13]....
        /*1014*/ 	.word	0x00000600
        /*1018*/ 	.word	0x000000ff
        /*101c*/ 	.word	0x00030888
        /*1020*/ 	.short	0x0100
        /*1022*/ 	.byte	0x06
	.zero		1


	//   ....[14]....
        /*1024*/ 	.word	0x00000730
        /*1028*/ 	.word	0x000000ff
        /*102c*/ 	.word	0x00030890
        /*1030*/ 	.short	0x0100
        /*1032*/ 	.byte	0x08
	.zero		1


	//   ....[15]....
        /*1034*/ 	.word	0x00000740
        /*1038*/ 	.word	0x000000ff
        /*103c*/ 	.word	0x000308a0
        /*1040*/ 	.short	0x0100
        /*1042*/ 	.byte	0x08
	.zero		1


	//   ....[16]....
        /*1044*/ 	.word	0x00000750
        /*1048*/ 	.word	0x000000ff
        /*104c*/ 	.word	0x00030898
        /*1050*/ 	.short	0x0100
        /*1052*/ 	.byte	0x08
	.zero		1


	//   ....[17]....
        /*1054*/ 	.word	0x00000760
        /*1058*/ 	.word	0x000000ff
        /*105c*/ 	.word	0x000308a8
        /*1060*/ 	.short	0x0100
        /*1062*/ 	.byte	0x08
	.zero		1


	//   ....[18]....
        /*1064*/ 	.word	0x00000890
        /*1068*/ 	.word	0x000000ff
        /*106c*/ 	.word	0x000308b0
        /*1070*/ 	.short	0x0100
        /*1072*/ 	.byte	0x08
	.zero		1


	//   ....[19]....
        /*1074*/ 	.word	0x000008a0
        /*1078*/ 	.word	0x000000ff
        /*107c*/ 	.word	0x000308c0
        /*1080*/ 	.short	0x0100
        /*1082*/ 	.byte	0x08
	.zero		1


	//   ....[20]....
        /*1084*/ 	.word	0x000008b0
        /*1088*/ 	.word	0x000000ff
        /*108c*/ 	.word	0x000308b8
        /*1090*/ 	.short	0x0100
        /*1092*/ 	.byte	0x08
	.zero		1


	//   ....[21]....
        /*1094*/ 	.word	0x000008c0
        /*1098*/ 	.word	0x000000ff
        /*109c*/ 	.word	0x000308c8
        /*10a0*/ 	.short	0x0100
        /*10a2*/ 	.byte	0x08
	.zero		1


	//   ....[22]....
        /*10a4*/ 	.word	0x00003c80
        /*10a8*/ 	.word	0x00000053
        /*10ac*/ 	.word	0x00030890
        /*10b0*/ 	.short	0x010a
        /*10b2*/ 	.byte	0x3f
	.zero		1


	//   ....[23]....
        /*10b4*/ 	.word	0x00007470
        /*10b8*/ 	.word	0x00000053
        /*10bc*/ 	.word	0x00030890
        /*10c0*/ 	.short	0x010a
        /*10c2*/ 	.byte	0x3f
	.zero		1


	//   ....[24]....
        /*10c4*/ 	.word	0x0000a570
        /*10c8*/ 	.word	0x00000053
        /*10cc*/ 	.word	0x00030890
        /*10d0*/ 	.short	0x010a
        /*10d2*/ 	.byte	0x3f
	.zero		1


	//   ....[25]....
        /*10d4*/ 	.word	0x0000ad10
        /*10d8*/ 	.word	0x0000000b
        /*10dc*/ 	.word	0x00000000
        /*10e0*/ 	.short	0x0101
        /*10e2*/ 	.byte	0x3f
	.zero		1


	//   ....[26]....
        /*10e4*/ 	.word	0x0000ad50
        /*10e8*/ 	.word	0x00000053
        /*10ec*/ 	.word	0x000308b0
        /*10f0*/ 	.short	0x010a
        /*10f2*/ 	.byte	0x3f
	.zero		1


	//   ....[27]....
        /*10f4*/ 	.word	0x0000b440
        /*10f8*/ 	.word	0x00000053
        /*10fc*/ 	.word	0x00000000
        /*1100*/ 	.short	0x0101
        /*1102*/ 	.byte	0x3f
	.zero		1


	//   ....[28]....
        /*1104*/ 	.word	0x0000bcf0
        /*1108*/ 	.word	0x00000012
        /*110c*/ 	.word	0x00030800
        /*1110*/ 	.short	0x010a
        /*1112*/ 	.byte	0x3f
	.zero		1


	//   ....[29]....
        /*1114*/ 	.word	0x0000bd40
        /*1118*/ 	.word	0x00000012
        /*111c*/ 	.word	0x00030800
        /*1120*/ 	.short	0x010a
        /*1122*/ 	.byte	0x3f
	.zero		1


	//   ....[30]....
        /*1124*/ 	.word	0x0000c7a0
        /*1128*/ 	.word	0x00000012
        /*112c*/ 	.word	0x00030800
        /*1130*/ 	.short	0x010a
        /*1132*/ 	.byte	0x3f
	.zero		1


	//   ....[31]....
        /*1134*/ 	.word	0x0000f100
        /*1138*/ 	.word	0x00000012
        /*113c*/ 	.word	0x00030800
        /*1140*/ 	.short	0x010a
        /*1142*/ 	.byte	0x3f
	.zero		1


	//   ....[32]....
        /*1144*/ 	.word	0x00011b00
        /*1148*/ 	.word	0x00000003
        /*114c*/ 	.word	0x00030830
        /*1150*/ 	.short	0x010a
        /*1152*/ 	.byte	0x3f
	.zero		1


	//   ....[33]....
        /*1154*/ 	.word	0x00011b50
        /*1158*/ 	.word	0x00000003
        /*115c*/ 	.word	0x00030830
        /*1160*/ 	.short	0x010a
        /*1162*/ 	.byte	0x3f
	.zero		1


	//   ....[34]....
        /*1164*/ 	.word	0x000137e0
        /*1168*/ 	.word	0x00000003
        /*116c*/ 	.word	0x00000000
        /*1170*/ 	.short	0x0101
        /*1172*/ 	.byte	0x3f
	.zero		1


	//   ....[35]....
        /*1174*/ 	.word	0x00014200
        /*1178*/ 	.word	0x00000000
        /*117c*/ 	.word	0x00030830
        /*1180*/ 	.short	0x010a
        /*1182*/ 	.byte	0x3f
	.zero		1


	//   ....[36]....
        /*1184*/ 	.word	0x00014280
        /*1188*/ 	.word	0x00000000
        /*118c*/ 	.word	0x00030830
        /*1190*/ 	.short	0x010a
        /*1192*/ 	.byte	0x3f
	.zero		1


	//   ....[37]....
        /*1194*/ 	.word	0x000150f0
        /*1198*/ 	.word	0x0000000a
        /*119c*/ 	.word	0x00030850
        /*11a0*/ 	.short	0x010a
        /*11a2*/ 	.byte	0x3f
	.zero		1


	//   ....[38]....
        /*11a4*/ 	.word	0x00015140
        /*11a8*/ 	.word	0x0000000a
        /*11ac*/ 	.word	0x00030850
        /*11b0*/ 	.short	0x010a
        /*11b2*/ 	.byte	0x3f
	.zero		1


	//   ....[39]....
        /*11b4*/ 	.word	0x00015490
        /*11b8*/ 	.word	0x00000000
        /*11bc*/ 	.word	0x00000000
        /*11c0*/ 	.short	0x0101
        /*11c2*/ 	.byte	0x3f
	.zero		1


	//   ....[40]....
        /*11c4*/ 	.word	0x00016270
        /*11c8*/ 	.word	0x0000000a
        /*11cc*/ 	.word	0x00000000
        /*11d0*/ 	.short	0x0101
        /*11d2*/ 	.byte	0x3f
	.zero		1


	//   ....[41]....
        /*11d4*/ 	.word	0x00016a50
        /*11d8*/ 	.word	0x00000007
        /*11dc*/ 	.word	0x00030850
        /*11e0*/ 	.short	0x010a
        /*11e2*/ 	.byte	0x3f
	.zero		1


	//   ....[42]....
        /*11e4*/ 	.word	0x00016af0
        /*11e8*/ 	.word	0x00000007
        /*11ec*/ 	.word	0x00030850
        /*11f0*/ 	.short	0x010a
        /*11f2*/ 	.byte	0x3f
	.zero		1


	//   ....[43]....
        /*11f4*/ 	.word	0x00016fe0
        /*11f8*/ 	.word	0x00000000
        /*11fc*/ 	.word	0x00000000
        /*1200*/ 	.short	0x0101
        /*1202*/ 	.byte	0x3f
	.zero		1


	//   ....[44]....
        /*1204*/ 	.word	0x00018d00
        /*1208*/ 	.word	0x00000000
        /*120c*/ 	.word	0x00000000
        /*1210*/ 	.short	0x0101
        /*1212*/ 	.byte	0x3f
	.zero		1


	//   ....[45]....
        /*1214*/ 	.word	0x000197f0
        /*1218*/ 	.word	0x00000038
        /*121c*/ 	.word	0x00000000
        /*1220*/ 	.short	0x0101
        /*1222*/ 	.byte	0x3f
	.zero		1


	//   ....[46]....
        /*1224*/ 	.word	0x0001ca10
        /*1228*/ 	.word	0x00000016
        /*122c*/ 	.word	0x00030820
        /*1230*/ 	.short	0x010a
        /*1232*/ 	.byte	0x3f
	.zero		1


	//   ....[47]....
        /*1234*/ 	.word	0x0001caa0
        /*1238*/ 	.word	0x0000000c
        /*123c*/ 	.word	0x000308a0
        /*1240*/ 	.short	0x010a
        /*1242*/ 	.byte	0x3f
	.zero		1


	//   ....[48]....
        /*1244*/ 	.word	0x0001cef0
        /*1248*/ 	.word	0x0000000c
        /*124c*/ 	.word	0x000308c0
        /*1250*/ 	.short	0x010a
        /*1252*/ 	.byte	0x3f
	.zero		1


	//   ....[49]....
        /*1254*/ 	.word	0x0001d400
        /*1258*/ 	.word	0x0000000b
        /*125c*/ 	.word	0x000308a0
        /*1260*/ 	.short	0x010a
        /*1262*/ 	.byte	0x3f
	.zero		1


	//   ....[50]....
        /*1264*/ 	.word	0x0001d840
        /*1268*/ 	.word	0x0000000b
        /*126c*/ 	.word	0x000308c0
        /*1270*/ 	.short	0x010a
        /*1272*/ 	.byte	0x3f
	.zero		1


	//   ....[51]....
        /*1274*/ 	.word	0x0001e970
        /*1278*/ 	.word	0x00000007
        /*127c*/ 	.word	0x00030840
        /*1280*/ 	.short	0x010a
        /*1282*/ 	.byte	0x3f
	.zero		1


	//   ....[52]....
        /*1284*/ 	.word	0x0001f010
        /*1288*/ 	.word	0x00000007
        /*128c*/ 	.word	0x00030830
        /*1290*/ 	.short	0x0107
        /*1292*/ 	.byte	0x3f
	.zero		1


	//   ....[53]....
        /*1294*/ 	.word	0x0001f0e0
        /*1298*/ 	.word	0x00000007
        /*129c*/ 	.word	0x00030830
        /*12a0*/ 	.short	0x0101
        /*12a2*/ 	.byte	0x3f
	.zero		1


	//   ....[54]....
        /*12a4*/ 	.word	0x0001fc40
        /*12a8*/ 	.word	0x00000016
        /*12ac*/ 	.word	0x00030800
        /*12b0*/ 	.short	0x0107
        /*12b2*/ 	.byte	0x3f
	.zero		1


	//   ....[55]....
        /*12b4*/ 	.word	0x0001fd50
        /*12b8*/ 	.word	0x00000016
        /*12bc*/ 	.word	0x00030800
        /*12c0*/ 	.short	0x0101
        /*12c2*/ 	.byte	0x3f
	.zero		1


	//   ....[56]....
        /*12c4*/ 	.word	0x0001fd70
        /*12c8*/ 	.word	0x00000016
        /*12cc*/ 	.word	0x00030820
        /*12d0*/ 	.short	0x010a
        /*12d2*/ 	.byte	0x3f
	.zero		1


	//   ....[57]....
        /*12d4*/ 	.word	0x00020130
        /*12d8*/ 	.word	0x00000007
        /*12dc*/ 	.word	0x00030840
        /*12e0*/ 	.short	0x010a
        /*12e2*/ 	.byte	0x3f
	.zero		1


	//   ....[58]....
        /*12e4*/ 	.word	0x00020620
        /*12e8*/ 	.word	0x00000007
        /*12ec*/ 	.word	0x00030830
        /*12f0*/ 	.short	0x0107
        /*12f2*/ 	.byte	0x3f
	.zero		1


	//   ....[59]....
        /*12f4*/ 	.word	0x000206e0
        /*12f8*/ 	.word	0x00000007
        /*12fc*/ 	.word	0x00030830
        /*1300*/ 	.short	0x0101
        /*1302*/ 	.byte	0x3f
	.zero		1


	//   ....[60]....
        /*1304*/ 	.word	0x00020740
        /*1308*/ 	.word	0x00000006
        /*130c*/ 	.word	0x00030860
        /*1310*/ 	.short	0x010a
        /*1312*/ 	.byte	0x3f
	.zero		1


	//   ....[61]....
        /*1314*/ 	.word	0x00020cc0
        /*1318*/ 	.word	0x00000006
        /*131c*/ 	.word	0x00030850
        /*1320*/ 	.short	0x0107
        /*1322*/ 	.byte	0x3f
	.zero		1


	//   ....[62]....
        /*1324*/ 	.word	0x00020df0
        /*1328*/ 	.word	0x00000006
        /*132c*/ 	.word	0x00030850
        /*1330*/ 	.short	0x0101
        /*1332*/ 	.byte	0x3f
	.zero		1


	//   ....[63]....
        /*1334*/ 	.word	0x00021010
        /*1338*/ 	.word	0x00000000
        /*133c*/ 	.word	0x00030860
        /*1340*/ 	.short	0x010a
        /*1342*/ 	.byte	0x3f
	.zero		1


	//   ....[64]....
        /*1344*/ 	.word	0x00021520
        /*1348*/ 	.word	0x00000000
        /*134c*/ 	.word	0x00030850
        /*1350*/ 	.short	0x0107
        /*1352*/ 	.byte	0x3f
	.zero		1


	//   ....[65]....
        /*1354*/ 	.word	0x000215e0
        /*1358*/ 	.word	0x00000000
        /*135c*/ 	.word	0x00030850
        /*1360*/ 	.short	0x0101
        /*1362*/ 	.byte	0x3f
	.zero		1


	//   ....[66]....
        /*1364*/ 	.word	0x00022330
        /*1368*/ 	.word	0x00000007
        /*136c*/ 	.word	0x00030820
        /*1370*/ 	.short	0x010a
        /*1372*/ 	.byte	0x3f
	.zero		1


	//   ....[67]....
        /*1374*/ 	.word	0x000224a0
        /*1378*/ 	.word	0x00000005
        /*137c*/ 	.word	0x00030840
        /*1380*/ 	.short	0x010a
        /*1382*/ 	.byte	0x3f
	.zero		1


	//   ....[68]....
        /*1384*/ 	.word	0x00022540
        /*1388*/ 	.word	0x00000003
        /*138c*/ 	.word	0x00030840
        /*1390*/ 	.short	0x010a
        /*1392*/ 	.byte	0x3f
	.zero		1


	//   ....[69]....
        /*1394*/ 	.word	0x00022580
        /*1398*/ 	.word	0x00000005
        /*139c*/ 	.word	0x00030860
        /*13a0*/ 	.short	0x010a
        /*13a2*/ 	.byte	0x3f
	.zero		1


	//   ....[70]....
        /*13a4*/ 	.word	0x000225c0
        /*13a8*/ 	.word	0x00000003
        /*13ac*/ 	.word	0x00030860
        /*13b0*/ 	.short	0x010a
        /*13b2*/ 	.byte	0x3f
	.zero		1


	//   ....[71]....
        /*13b4*/ 	.word	0x00022620
        /*13b8*/ 	.word	0x00000053
        /*13bc*/ 	.word	0x00030890
        /*13c0*/ 	.short	0x010a
        /*13c2*/ 	.byte	0x3f
	.zero		1


	//   ....[72]....
        /*13c4*/ 	.word	0x000228d0
        /*13c8*/ 	.word	0x00000053
        /*13cc*/ 	.word	0x00030890
        /*13d0*/ 	.short	0x010a
        /*13d2*/ 	.byte	0x3f
	.zero		1


	//   ....[73]....
        /*13d4*/ 	.word	0x00022b80
        /*13d8*/ 	.word	0x00000053
        /*13dc*/ 	.word	0x00030890
        /*13e0*/ 	.short	0x010a
        /*13e2*/ 	.byte	0x3f
	.zero		1


	//   ....[74]....
        /*13e4*/ 	.word	0x00022e30
        /*13e8*/ 	.word	0x00000053
        /*13ec*/ 	.word	0x000308b0
        /*13f0*/ 	.short	0x010a
        /*13f2*/ 	.byte	0x3f
	.zero		1


	//   ....[75]....
        /*13f4*/ 	.word	0x00023050
        /*13f8*/ 	.word	0x00000012
        /*13fc*/ 	.word	0x00030800
        /*1400*/ 	.short	0x010a
        /*1402*/ 	.byte	0x3f
	.zero		1


	//   ....[76]....
        /*1404*/ 	.word	0x00023270
        /*1408*/ 	.word	0x00000012
        /*140c*/ 	.word	0x00030800
        /*1410*/ 	.short	0x010a
        /*1412*/ 	.byte	0x3f
	.zero		1


	//   ....[77]....
        /*1414*/ 	.word	0x000232c0
        /*1418*/ 	.word	0x00000003
        /*141c*/ 	.word	0x00030830
        /*1420*/ 	.short	0x010a
        /*1422*/ 	.byte	0x3f
	.zero		1


	//   ....[78]....
        /*1424*/ 	.word	0x00023310
        /*1428*/ 	.word	0x00000000
        /*142c*/ 	.word	0x00030830
        /*1430*/ 	.short	0x010a
        /*1432*/ 	.byte	0x3f
	.zero		1


	//   ....[79]....
        /*1434*/ 	.word	0x00023360
        /*1438*/ 	.word	0x0000000a
        /*143c*/ 	.word	0x00030850
        /*1440*/ 	.short	0x010a
        /*1442*/ 	.byte	0x3f
	.zero		1


	//   ....[80]....
        /*1444*/ 	.word	0x000233b0
        /*1448*/ 	.word	0x00000007
        /*144c*/ 	.word	0x00030850
        /*1450*/ 	.short	0x010a
        /*1452*/ 	.byte	0x3f
	.zero		1


	//   ....[81]....
        /*1454*/ 	.word	0x00023550
        /*1458*/ 	.word	0x00000016
        /*145c*/ 	.word	0x00030820
        /*1460*/ 	.short	0x010a
        /*1462*/ 	.byte	0x3f
	.zero		1


	//   ....[82]....
        /*1464*/ 	.word	0x000235a0
        /*1468*/ 	.word	0x0000000c
        /*146c*/ 	.word	0x000308a0
        /*1470*/ 	.short	0x010a
        /*1472*/ 	.byte	0x3f
	.zero		1


	//   ....[83]....
        /*1474*/ 	.word	0x000235f0
        /*1478*/ 	.word	0x0000000c
        /*147c*/ 	.word	0x000308c0
        /*1480*/ 	.short	0x010a
        /*1482*/ 	.byte	0x3f
	.zero		1


	//   ....[84]....
        /*1484*/ 	.word	0x00023640
        /*1488*/ 	.word	0x0000000b
        /*148c*/ 	.word	0x000308a0
        /*1490*/ 	.short	0x010a
        /*1492*/ 	.byte	0x3f
	.zero		1


	//   ....[85]....
        /*1494*/ 	.word	0x00023690
        /*1498*/ 	.word	0x0000000b
        /*149c*/ 	.word	0x000308c0
        /*14a0*/ 	.short	0x010a
        /*14a2*/ 	.byte	0x3f
	.zero		1


	//   ....[86]....
        /*14a4*/ 	.word	0x000237b0
        /*14a8*/ 	.word	0x00000007
        /*14ac*/ 	.word	0x00030840
        /*14b0*/ 	.short	0x010a
        /*14b2*/ 	.byte	0x3f
	.zero		1


	//   ....[87]....
        /*14b4*/ 	.word	0x00024b80
        /*14b8*/ 	.word	0x00000016
        /*14bc*/ 	.word	0x00030820
        /*14c0*/ 	.short	0x010a
        /*14c2*/ 	.byte	0x3f
	.zero		1


	//   ....[88]....
        /*14c4*/ 	.word	0x00024bd0
        /*14c8*/ 	.word	0x00000007
        /*14cc*/ 	.word	0x00030840
        /*14d0*/ 	.short	0x010a
        /*14d2*/ 	.byte	0x3f
	.zero		1


	//   ....[89]....
        /*14d4*/ 	.word	0x00025410
        /*14d8*/ 	.word	0x00000006
        /*14dc*/ 	.word	0x00030860
        /*14e0*/ 	.short	0x010a
        /*14e2*/ 	.byte	0x3f
	.zero		1


	//   ....[90]....
        /*14e4*/ 	.word	0x00025cb0
        /*14e8*/ 	.word	0x00000000
        /*14ec*/ 	.word	0x00030860
        /*14f0*/ 	.short	0x010a
        /*14f2*/ 	.byte	0x3f
	.zero		1


	//   ....[91]....
        /*14f4*/ 	.word	0x00026ee0
        /*14f8*/ 	.word	0x00000007
        /*14fc*/ 	.word	0x00030820
        /*1500*/ 	.short	0x010a
        /*1502*/ 	.byte	0x3f
	.zero		1


	//   ....[92]....
        /*1504*/ 	.word	0x00027080
        /*1508*/ 	.word	0x00000005
        /*150c*/ 	.word	0x00030840
        /*1510*/ 	.short	0x010a
        /*1512*/ 	.byte	0x3f
	.zero		1


	//   ....[93]....
        /*1514*/ 	.word	0x000270d0
        /*1518*/ 	.word	0x00000003
        /*151c*/ 	.word	0x00030840
        /*1520*/ 	.short	0x010a
        /*1522*/ 	.byte	0x3f
	.zero		1


	//   ....[94]....
        /*1524*/ 	.word	0x00027120
        /*1528*/ 	.word	0x00000005
        /*152c*/ 	.word	0x00030860
        /*1530*/ 	.short	0x010a
        /*1532*/ 	.byte	0x3f
	.zero		1


	//----- nvinfo : EIATTR_NUM_MBARRIERS
	.align		4
.L_653:
        /*1534*/ 	.byte	0x03, 0x38
        /*1536*/ 	.short	0x0016


	//----- nvinfo : EIATTR_EXIT_INSTR_OFFSETS
	.align		4
        /*1538*/ 	.byte	0x04, 0x1c
        /*153a*/ 	.short	(.L_655 - .L_654)


	//   ....[0]....
.L_654:
        /*153c*/ 	.word	0x00022610


	//----- nvinfo : EIATTR_MAX_THREADS
	.align		4
.L_655:
        /*1540*/ 	.byte	0x04, 0x05
        /*1542*/ 	.short	(.L_657 - .L_656)
.L_656:
        /*1544*/ 	.word	0x00000180
        /*1548*/ 	.word	0x00000001
        /*154c*/ 	.word	0x00000001


	//----- nvinfo : EIATTR_CRS_STACK_SIZE
	.align		4
.L_657:
        /*1550*/ 	.byte	0x04, 0x1e
        /*1552*/ 	.short	(.L_659 - .L_658)
.L_658:
        /*1554*/ 	.word	0x00000000


	//----- nvinfo : EIATTR_CBANK_PARAM_SIZE
	.align		4
.L_659:
        /*1558*/ 	.byte	0x03, 0x19
        /*155a*/ 	.short	0x0af0


	//----- nvinfo : EIATTR_PARAM_CBANK
	.align		4
        /*155c*/ 	.byte	0x04, 0x0a
        /*155e*/ 	.short	(.L_661 - .L_660)
	.align		4
.L_660:
        /*1560*/ 	.word	index@(.nv.constant0._ZN7cutlass13device_kernelIN5flash11enable_sm90INS1_16FlashAttnFwdSm90INS1_25CollectiveMainloopFwdSm90ILi2EN4cute5tupleIJNS5_1CILi1EEES8_S8_EEENS6_IJNS7_ILi128EEENS7_ILi96EEENS7_ILi192EEEEEELi192ENS_10bfloat16_tEfNS_4arch4Sm90ELb0ELb0ELb0ELb1ELb1ELb1ELb0ELb1ELb1ELb1ELb1ELb0EEENS1_21CollectiveEpilogueFwdINS6_IJSA_SC_SB_EEES9_SE_SG_Li256ELb1ELb1ELb1ELb0EEENS1_36VarlenDynamicPersistentTileSchedulerILi128ELi96ELi256ELi128ELb1ELb1ELb1ELb0ELb1ELb1EEEEEEEEEvNT_6ParamsE)
        /*1564*/ 	.short	0x0210
        /*1566*/ 	.short	0x0af0


	//----- nvinfo : EIATTR_SW_WAR
	.align		4
.L_661:
        /*1568*/ 	.byte	0x04, 0x36
        /*156a*/ 	.short	(.L_663 - .L_662)
.L_662:
        /*156c*/ 	.word	0x00000008
.L_663:


//--------------------- .nv.info._ZN7cutlass13device_kernelIN5flash11enable_sm90INS1_16FlashAttnFwdSm90INS1_25CollectiveMainloopFwdSm90ILi2EN4cute5tupleIJNS5_1CILi1EEES8_S8_EEENS6_IJNS7_ILi128EEENS7_ILi96EEENS7_ILi192EEEEEELi192ENS_10bfloat16_tEfNS_4arch4Sm90ELb0ELb1ELb0ELb0ELb1ELb0ELb0ELb1ELb1ELb1ELb1ELb0EEENS1_21CollectiveEpilogueFwdINS6_IJSA_SC_SB_EEES9_SE_SG_Li256ELb0ELb1ELb1ELb0EEENS1_19SingleTileSchedulerILb0ELb1ELb1ELi128EEEEEEEEEvNT_6ParamsE --------------------------
	.section	.nv.info._ZN7cutlass13device_kernelIN5flash11enable_sm90INS1_16FlashAttnFwdSm90INS1_25CollectiveMainloopFwdSm90ILi2EN4cute5tupleIJNS5_1CILi1EEES8_S8_EEENS6_IJNS7_ILi128EEENS7_ILi96EEENS7_ILi192EEEEEELi192ENS_10bfloat16_tEfNS_4arch4Sm90ELb0ELb1ELb0ELb0ELb1ELb0ELb0ELb1ELb1ELb1ELb1ELb0EEENS1_21CollectiveEpilogueFwdINS6_IJSA_SC_SB_EEES9_SE_SG_Li256ELb0ELb1ELb1ELb0EEENS1_19SingleTileSchedulerILb0ELb1ELb1ELi128EEEEEEEEEvNT_6ParamsE,"",@"SHT_CUDA_INFO"
	.sectionflags	@""
	.align	4


	//----- nvinfo : EIATTR_CUDA_API_VERSION
	.align		4
        /*0000*/ 	.byte	0x04, 0x37
        /*0002*/ 	.short	(.L_665 - .L_664)
.L_664:
        /*0004*/ 	.word	0x00000082


	//----- nvinfo : EIATTR_KPARAM_INFO
	.align		4
.L_665:
        /*0008*/ 	.byte	0x04, 0x17
        /*000a*/ 	.short	(.L_667 - .L_666)
.L_666:
        /*000c*/ 	.word	0x00000000
        /*0010*/ 	.short	0x0000
        /*0012*/ 	.short	0x0070
        /*0014*/ 	.byte	0x00, 0xf0, 0x01, 0x28


	//----- nvinfo : EIATTR_SPARSE_MMA_MASK
	.align		4
.L_667:
        /*0018*/ 	.byte	0x03, 0x50
        /*001a*/ 	.short	0x0000


	//----- nvinfo : EIATTR_MAXREG_COUNT
	.align		4
        /*001c*/ 	.byte	0x03, 0x1b
        /*001e*/ 	.short	0x00a8


	//----- nvinfo : EIATTR_NUM_BARRIERS
	.align		4
        /*0020*/ 	.byte	0x02, 0x4c
        /*0022*/ 	.byte	0x09
	.zero		1


	//----- nvinfo : EIATTR_EXTERNS
	.align		4
        /*0024*/ 	.byte	0x04, 0x0f
        /*0026*/ 	.short	(.L_669 - .L_668)


	//   ....[0]....
	.align		4
.L_668:
        /*0028*/ 	.word	index@(__assertfail)


	//----- nvinfo : EIATTR_ANNOTATIONS
	.align		4
.L_669:
        /*002c*/ 	.byte	0x04, 0x55
        /*002e*/ 	.short	(.L_671 - .L_670)


	//   ....[0]....
.L_670:
        /*0030*/ 	.word	0x00000001
        /*0034*/ 	.byte	0xb0, 0x08, 0x00, 0x00, 0x01, 0x00, 0x00, 0x00, 0xe0, 0x09, 0x00, 0x00, 0x01, 0x00, 0x00, 0x00
        /*0044*/ 	.byte	0x70, 0x18, 0x00, 0x00, 0x01, 0x00, 0x00, 0x00, 0xa0, 0xdd, 0x00, 0x00, 0x01, 0x00, 0x00, 0x00
        /*0054*/ 	.byte	0xb0, 0xf9, 0x00, 0x00, 0x01, 0x00, 0x00, 0x00, 0x70, 0x0d, 0x01, 0x00, 0x01, 0x00, 0x00, 0x00
        /*0064*/ 	.byte	0xa0, 0x0e, 0x01, 0x00, 0x01, 0x00, 0x00, 0x00, 0x90, 0x23, 0x01, 0x00, 0x01, 0x00, 0x00, 0x00
        /*0074*/ 	.byte	0xe0, 0x3a, 0x01, 0x00


	//----- nvinfo : EIATTR_MERCURY_ISA_VERSION
	.align		4
.L_671:
        /*0078*/ 	.byte	0x03, 0x5f
        /*007a*/ 	.short	0x0101


	//----- nvinfo : EIATTR_INT_WARP_WIDE_INSTR_OFFSETS
	.align		4
        /*007c*/ 	.byte	0x04, 0x31
        /*007e*/ 	.short	(.L_673 - .L_672)


	//   ....[0]....
.L_672:
        /*0080*/ 	.word	0x000000c0


	//   ....[1]....
        /*0084*/ 	.word	0x000000d0


	//   ....[2]....
        /*0088*/ 	.word	0x00000170


	//----- nvinfo : EIATTR_COOP_GROUP_MASK_REGIDS
	.align		4
.L_673:
        /*008c*/ 	.byte	0x04, 0x29
        /*008e*/ 	.short	(.L_675 - .L_674)


	//   ....[0]....
.L_674:
        /*0090*/ 	.word	0xffffffff


	//   ....[1]....
        /*0094*/ 	.word	0xffffffff


	//   ....[2]....
        /*0098*/ 	.word	0xffffffff


	//   ....[3]....
        /*009c*/ 	.word	0xffffffff


	//   ....[4]....
        /*00a0*/ 	.word	0xffffffff


	//   ....[5]....
        /*00a4*/ 	.word	0xffffffff


	//   ....[6]....
        /*00a8*/ 	.word	0xffffffff


	//   ....[7]....
        /*00ac*/ 	.word	0xffffffff


	//   ....[8]....
        /*00b0*/ 	.word	0xffffffff


	//   ....[9]....
        /*00b4*/ 	.word	0xffffffff


	//   ....[10]....
        /*00b8*/ 	.word	0xffffffff


	//   ....[11]....
        /*00bc*/ 	.word	0xffffffff


	//   ....[12]....
        /*00c0*/ 	.word	0xffffffff


	//   ....[13]....
        /*00c4*/ 	.word	0xffffffff


	//   ....[14]....
        /*00c8*/ 	.word	0xffffffff


	//   ....[15]....
        /*00cc*/ 	.word	0xffffffff


	//   ....[16]....
        /*00d0*/ 	.word	0xffffffff


	//   ....[17]....
        /*00d4*/ 	.word	0xffffffff


	//   ....[18]....
        /*00d8*/ 	.word	0xffffffff


	//   ....[19]....
        /*00dc*/ 	.word	0xffffffff


	//   ....[20]....
        /*00e0*/ 	.word	0xffffffff


	//   ....[21]....
        /*00e4*/ 	.word	0xffffffff


	//   ....[22]....
        /*00e8*/ 	.word	0xffffffff


	//   ....[23]....
        /*00ec*/ 	.word	0xffffffff


	//   ....[24]....
        /*00f0*/ 	.word	0xffffffff


	//   ....[25]....
        /*00f4*/ 	.word	0xffffffff


	//   ....[26]....
        /*00f8*/ 	.word	0xffffffff


	//   ....[27]....
        /*00fc*/ 	.word	0xffffffff


	//   ....[28]....
        /*0100*/ 	.word	0xffffffff


	//   ....[29]....
        /*0104*/ 	.word	0xffffffff


	//   ....[30]....
        /*0108*/ 	.word	0xffffffff


	//   ....[31]....
        /*010c*/ 	.word	0xffffffff


	//   ....[32]....
        /*0110*/ 	.word	0xffffffff


	//   ....[33]....
        /*0114*/ 	.word	0xffffffff


	//   ....[34]....
        /*0118*/ 	.word	0xffffffff


	//   ....[35]....
        /*011c*/ 	.word	0xffffffff


	//   ....[36]....
        /*0120*/ 	.word	0xffffffff


	//   ....[37]....
        /*0124*/ 	.word	0xffffffff


	//   ....[38]....
        /*0128*/ 	.word	0xffffffff


	//   ....[39]....
        /*012c*/ 	.word	0xffffffff


	//   ....[40]....
        /*0130*/ 	.word	0xffffffff


	//   ....[41]....
        /*0134*/ 	.word	0xffffffff


	//   ....[42]....
        /*0138*/ 	.word	0xffffffff


	//   ....[43]....
        /*013c*/ 	.word	0xffffffff


	//   ....[44]....
        /*0140*/ 	.word	0xffffffff


	//   ....[45]....
        /*0144*/ 	.word	0xffffffff


	//   ....[46]....
        /*0148*/ 	.word	0xffffffff


	//   ....[47]....
        /*014c*/ 	.word	0xffffffff


	//   ....[48]....
        /*0150*/ 	.word	0xffffffff


	//   ....[49]....
        /*0154*/ 	.word	0xffffffff


	//   ....[50]....
        /*0158*/ 	.word	0xffffffff


	//   ....[51]....
        /*015c*/ 	.word	0xffffffff


	//   ....[52]....
        /*0160*/ 	.word	0xffffffff


	//   ....[53]....
        /*0164*/ 	.word	0xffffffff


	//   ....[54]....
        /*0168*/ 	.word	0xffffffff


	//   ....[55]....
        /*016c*/ 	.word	0xffffffff


	//   ....[56]....
        /*0170*/ 	.word	0xffffffff


	//   ....[57]....
        /*0174*/ 	.word	0xffffffff


	//   ....[58]....
        /*0178*/ 	.word	0xffffffff


	//   ....[59]....
        /*017c*/ 	.word	0xffffffff


	//   ....[60]....
        /*0180*/ 	.word	0xffffffff


	//   ....[61]....
        /*0184*/ 	.word	0xffffffff


	//   ....[62]....
        /*0188*/ 	.word	0xffffffff


	//   ....[63]....
        /*018c*/ 	.word	0xffffffff


	//   ....[64]....
        /*0190*/ 	.word	0xffffffff


	//   ....[65]....
        /*0194*/ 	.word	0xffffffff


	//   ....[66]....
        /*0198*/ 	.word	0xffffffff


	//   ....[67]....
        /*019c*/ 	.word	0xffffffff


	//   ....[68]....
        /*01a0*/ 	.word	0xffffffff


	//   ....[69]....
        /*01a4*/ 	.word	0xffffffff


	//   ....[70]....
        /*01a8*/ 	.word	0xffffffff


	//   ....[71]....
        /*01ac*/ 	.word	0xffffffff


	//   ....[72]....
        /*01b0*/ 	.word	0xffffffff


	//   ....[73]....
        /*01b4*/ 	.word	0xffffffff


	//   ....[74]....
        /*01b8*/ 	.word	0xffffffff


	//   ....[75]....
        /*01bc*/ 	.word	0xffffffff


	//   ....[76]....
        /*01c0*/ 	.word	0xffffffff


	//   ....[77]....
        /*01c4*/ 	.word	0xffffffff


	//   ....[78]....
        /*01c8*/ 	.word	0xffffffff


	//   ....[79]....
        /*01cc*/ 	.word	0xffffffff


	//   ....[80]....
        /*01d0*/ 	.word	0xffffffff


	//   ....[81]....
        /*01d4*/ 	.word	0xffffffff


	//   ....[82]....
        /*01d8*/ 	.word	0xffffffff


	//   ....[83]....
        /*01dc*/ 	.word	0xffffffff


	//   ....[84]....
        /*01e0*/ 	.word	0xffffffff


	//   ....[85]....
        /*01e4*/ 	.word	0xffffffff


	//   ....[86]....
        /*01e8*/ 	.word	0xffffffff


	//   ....[87]....
        /*01ec*/ 	.word	0xffffffff


	//   ....[88]....
        /*01f0*/ 	.word	0xffffffff


	//   ....[89]....
        /*01f4*/ 	.word	0xffffffff


	//   ....[90]....
        /*01f8*/ 	.word	0xffffffff


	//   ....[91]....
        /*01fc*/ 	.word	0xffffffff


	//   ....[92]....
        /*0200*/ 	.word	0xffffffff


	//   ....[93]....
        /*0204*/ 	.word	0xffffffff


	//   ....[94]....
        /*0208*/ 	.word	0xffffffff


	//   ....[95]....
        /*020c*/ 	.word	0xffffffff


	//   ....[96]....
        /*0210*/ 	.word	0xffffffff


	//   ....[97]....
        /*0214*/ 	.word	0xffffffff


	//   ....[98]....
        /*0218*/ 	.word	0xffffffff


	//   ....[99]....
        /*021c*/ 	.word	0xffffffff


	//   ....[100]....
        /*0220*/ 	.word	0xffffffff


	//   ....[101]....
        /*0224*/ 	.word	0xffffffff


	//   ....[102]....
        /*0228*/ 	.word	0xffffffff


	//   ....[103]....
        /*022c*/ 	.word	0xffffffff


	//   ....[104]....
        /*0230*/ 	.word	0xffffffff


	//   ....[105]....
        /*0234*/ 	.word	0xffffffff


	//   ....[106]....
        /*0238*/ 	.word	0xffffffff


	//   ....[107]....
        /*023c*/ 	.word	0x0500000f


	//   ....[108]....
        /*0240*/ 	.word	0x0500000f


	//   ....[109]....
        /*0244*/ 	.word	0x0500000f


	//   ....[110]....
        /*0248*/ 	.word	0x0500000f


	//   ....[111]....
        /*024c*/ 	.word	0x0500000f


	//   ....[112]....
        /*0250*/ 	.word	0x0500000f


	//   ....[113]....
        /*0254*/ 	.word	0x0500000f


	//   ....[114]....
        /*0258*/ 	.word	0x0500000f


	//   ....[115]....
        /*025c*/ 	.word	0x0500000f


	//   ....[116]....
        /*0260*/ 	.word	0x0500000f


	//   ....[117]....
        /*0264*/ 	.word	0x0500000f


	//   ....[118]....
        /*0268*/ 	.word	0x0500000f


	//   ....[119]....
        /*026c*/ 	.word	0x0500000f


	//   ....[120]....
        /*0270*/ 	.word	0x0500000f


	//   ....[121]....
        /*0274*/ 	.word	0x0500000f


	//   ....[122]....
        /*0278*/ 	.word	0x0500000f


	//   ....[123]....
        /*027c*/ 	.word	0x0500000f


	//   ....[124]....
        /*0280*/ 	.word	0x0500000f


	//   ....[125]....
        /*0284*/ 	.word	0x0500000f


	//   ....[126]....
        /*0288*/ 	.word	0x0500000f


	//   ....[127]....
        /*028c*/ 	.word	0x0500000f


	//   ....[128]....
        /*0290*/ 	.word	0x0500000f


	//   ....[129]....
        /*0294*/ 	.word	0x0500000f


	//   ....[130]....
        /*0298*/ 	.word	0x0500000f


	//   ....[131]....
        /*029c*/ 	.word	0x0500000f


	//   ....[132]....
        /*02a0*/ 	.word	0x0500000f


	//   ....[133]....
        /*02a4*/ 	.word	0x0500000f


	//   ....[134]....
        /*02a8*/ 	.word	0x0500000f


	//   ....[135]....
        /*02ac*/ 	.word	0x0500000f


	//   ....[136]....
        /*02b0*/ 	.word	0x0500000f


	//   ....[137]....
        /*02b4*/ 	.word	0x0500000f


	//   ....[138]....
        /*02b8*/ 	.word	0x0500000f


	//   ....[139]....
        /*02bc*/ 	.word	0x0500000f


	//   ....[140]....
        /*02c0*/ 	.word	0x0500000f


	//   ....[141]....
        /*02c4*/ 	.word	0x0500000f


	//   ....[142]....
        /*02c8*/ 	.word	0x0500000f


	//   ....[143]....
        /*02cc*/ 	.word	0x0500000f


	//   ....[144]....
        /*02d0*/ 	.word	0x0500000f


	//   ....[145]....
        /*02d4*/ 	.word	0x0500000f


	//   ....[146]....
        /*02d8*/ 	.word	0x0500000f


	//   ....[147]....
        /*02dc*/ 	.word	0x0500000f


	//   ....[148]....
        /*02e0*/ 	.word	0x0500000f


	//   ....[149]....
        /*02e4*/ 	.word	0x0500000f


	//   ....[150]....
        /*02e8*/ 	.word	0x0500000f


	//   ....[151]....
        /*02ec*/ 	.word	0x0500000f


	//   ....[152]....
        /*02f0*/ 	.word	0x0500000f


	//   ....[153]....
        /*02f4*/ 	.word	0x0500000f


	//   ....[154]....
        /*02f8*/ 	.word	0x0500000f


	//   ....[155]....
        /*02fc*/ 	.word	0x0500000f


	//   ....[156]....
        /*0300*/ 	.word	0x0500000f


	//   ....[157]....
        /*0304*/ 	.word	0x0500000f


	//   ....[158]....
        /*0308*/ 	.word	0x0500000f


	//   ....[159]....
        /*030c*/ 	.word	0x0500000f


	//   ....[160]....
        /*0310*/ 	.word	0x0500000f


	//   ....[161]....
        /*0314*/ 	.word	0x0500000f


	//   ....[162]....
        /*0318*/ 	.word	0x0500000f


	//   ....[163]....
        /*031c*/ 	.word	0x0500000f


	//   ....[164]....
        /*0320*/ 	.word	0x0500000f


	//   ....[165]....
        /*0324*/ 	.word	0x0500000f


	//   ....[166]....
        /*0328*/ 	.word	0x0500000f


	//   ....[167]....
        /*032c*/ 	.word	0x0500000f


	//   ....[168]....
        /*0330*/ 	.word	0x0500000f


	//   ....[169]....
        /*0334*/ 	.word	0x0500000f


	//   ....[170]....
        /*0338*/ 	.word	0x0500000f


	//   ....[171]....
        /*033c*/ 	.word	0x0500000f


	//   ....[172]....
        /*0340*/ 	.word	0x0500000f


	//----- nvinfo : EIATTR_COOP_GROUP_INSTR_OFFSETS
	.align		4
.L_675:
        /*0344*/ 	.byte	0x04, 0x28
        /*0346*/ 	.short	(.L_677 - .L_676)


	//   ....[0]....
.L_676:
        /*0348*/ 	.word	0x00000070


	//   ....[1]....
        /*034c*/ 	.word	0x000000b0


	//   ....[2]....
        /*0350*/ 	.word	0x000002d0


	//   ....[3]....
        /*0354*/ 	.word	0x00000430


	//   ....[4]....
        /*0358*/ 	.word	0x00000550


	//   ....[5]....
        /*035c*/ 	.word	0x000006b0


	//   ....[6]....
        /*0360*/ 	.word	0x00001670


	//   ....[7]....
        /*0364*/ 	.word	0x000022e0


	//   ....[8]....
        /*0368*/ 	.word	0x00002c90


	//   ....[9]....
        /*036c*/ 	.word	0x000032c0


	//   ....[10]....
        /*0370*/ 	.word	0x00003400


	//   ....[11]....
        /*0374*/ 	.word	0x000039f0


	//   ....[12]....
        /*0378*/ 	.word	0x00003ad0


	//   ....[13]....
        /*037c*/ 	.word	0x000057b0


	//   ....[14]....
        /*0380*/ 	.word	0x00005a20


	//   ....[15]....
        /*0384*/ 	.word	0x00006900


	//   ....[16]....
        /*0388*/ 	.word	0x00006a20


	//   ....[17]....
        /*038c*/ 	.word	0x00006fd0


	//   ....[18]....
        /*0390*/ 	.word	0x00007030


	//   ....[19]....
        /*0394*/ 	.word	0x00008e60


	//   ....[20]....
        /*0398*/ 	.word	0x00008e70


	//   ....[21]....
        /*039c*/ 	.word	0x00008eb0


	//   ....[22]....
        /*03a0*/ 	.word	0x00008ec0


	//   ....[23]....
        /*03a4*/ 	.word	0x0000aa60


	//   ....[24]....
        /*03a8*/ 	.word	0x0000b4f0


	//   ....[25]....
        /*03ac*/ 	.word	0x0000bbb0


	//   ....[26]....
        /*03b0*/ 	.word	0x0000bcd0


	//   ....[27]....
        /*03b4*/ 	.word	0x0000c280


	//   ....[28]....
        /*03b8*/ 	.word	0x0000c2e0


	//   ....[29]....
        /*03bc*/ 	.word	0x0000d390


	//   ....[30]....
        /*03c0*/ 	.word	0x0000d3b0


	//   ....[31]....
        /*03c4*/ 	.word	0x0000d460


	//   ....[32]....
        /*03c8*/ 	.word	0x0000d470


	//   ....[33]....
        /*03cc*/ 	.word	0x0000e520


	//   ....[34]....
        /*03d0*/ 	.word	0x0000e570


	//   ....[35]....
        /*03d4*/ 	.word	0x0000e5b0


	//   ....[36]....
        /*03d8*/ 	.word	0x0000e5f0


	//   ....[37]....
        /*03dc*/ 	.word	0x0000e630


	//   ....[38]....
        /*03e0*/ 	.word	0x0000e650


	//   ....[39]....
        /*03e4*/ 	.word	0x0000efc0


	//   ....[40]....
        /*03e8*/ 	.word	0x0000efd0


	//   ....[41]....
        /*03ec*/ 	.word	0x0000fd20


	//   ....[42]....
        /*03f0*/ 	.word	0x00011370


	//   ....[43]....
        /*03f4*/ 	.word	0x00011390


	//   ....[44]....
        /*03f8*/ 	.word	0x000113a0


	//   ....[45]....
        /*03fc*/ 	.word	0x000113b0


	//   ....[46]....
        /*0400*/ 	.word	0x000113c0


	//   ....[47]....
        /*0404*/ 	.word	0x000113d0


	//   ....[48]....
        /*0408*/ 	.word	0x000113e0


	//   ....[49]....
        /*040c*/ 	.word	0x00011440


	//   ....[50]....
        /*0410*/ 	.word	0x00011480


	//   ....[51]....
        /*0414*/ 	.word	0x000114e0


	//   ....[52]....
        /*0418*/ 	.word	0x000114f0


	//   ....[53]....
        /*041c*/ 	.word	0x000115b0


	//   ....[54]....
        /*0420*/ 	.word	0x00011c00


	//   ....[55]....
        /*0424*/ 	.word	0x00011c30


	//   ....[56]....
        /*0428*/ 	.word	0x00011c60


	//   ....[57]....
        /*042c*/ 	.word	0x00011c80


	//   ....[58]....
        /*0430*/ 	.word	0x00011c90


	//   ....[59]....
        /*0434*/ 	.word	0x00011d10


	//   ....[60]....
        /*0438*/ 	.word	0x00011d50


	//   ....[61]....
        /*043c*/ 	.word	0x00011da0


	//   ....[62]....
        /*0440*/ 	.word	0x00011dd0


	//   ....[63]....
        /*0444*/ 	.word	0x00011e30


	//   ....[64]....
        /*0448*/ 	.word	0x00011e70


	//   ....[65]....
        /*044c*/ 	.word	0x00011ec0


	//   ....[66]....
        /*0450*/ 	.word	0x00011ef0


	//   ....[67]....
        /*0454*/ 	.word	0x00011f40


	//   ....[68]....
        /*0458*/ 	.word	0x00011f80


	//   ....[69]....
        /*045c*/ 	.word	0x00011fd0


	//   ....[70]....
        /*0460*/ 	.word	0x000127a0


	//   ....[71]....
        /*0464*/ 	.word	0x000127d0


	//   ....[72]....
        /*0468*/ 	.word	0x000127f0


	//   ....[73]....
        /*046c*/ 	.word	0x00012800


	//   ....[74]....
        /*0470*/ 	.word	0x00012820


	//   ....[75]....
        /*0474*/ 	.word	0x00012880


	//   ....[76]....
        /*0478*/ 	.word	0x000128a0


	//   ....[77]....
        /*047c*/ 	.word	0x000128c0


	//   ....[78]....
        /*0480*/ 	.word	0x000128d0


	//   ....[79]....
        /*0484*/ 	.word	0x00012930


	//   ....[80]....
        /*0488*/ 	.word	0x00012960


	//   ....[81]....
        /*048c*/ 	.word	0x000129e0


	//   ....[82]....
        /*0490*/ 	.word	0x00012c50


	//   ....[83]....
        /*0494*/ 	.word	0x00012c70


	//   ....[84]....
        /*0498*/ 	.word	0x00012c80


	//   ....[85]....
        /*049c*/ 	.word	0x00012ca0


	//   ....[86]....
        /*04a0*/ 	.word	0x00012d30


	//   ....[87]....
        /*04a4*/ 	.word	0x00012d60


	//   ....[88]....
        /*04a8*/ 	.word	0x00012dd0


	//   ....[89]....
        /*04ac*/ 	.word	0x00012e00


	//   ....[90]....
        /*04b0*/ 	.word	0x00012e70


	//   ....[91]....
        /*04b4*/ 	.word	0x00012ea0


	//   ....[92]....
        /*04b8*/ 	.word	0x00012f10


	//   ....[93]....
        /*04bc*/ 	.word	0x00012f40


	//   ....[94]....
        /*04c0*/ 	.word	0x00013410


	//   ....[95]....
        /*04c4*/ 	.word	0x00013440


	//   ....[96]....
        /*04c8*/ 	.word	0x00013470


	//   ....[97]....
        /*04cc*/ 	.word	0x000134a0


	//   ....[98]....
        /*04d0*/ 	.word	0x000134d0


	//   ....[99]....
        /*04d4*/ 	.word	0x000134e0


	//   ....[100]....
        /*04d8*/ 	.word	0x00013580


	//   ....[101]....
        /*04dc*/ 	.word	0x000135a0


	//   ....[102]....
        /*04e0*/ 	.word	0x00013630


	//   ....[103]....
        /*04e4*/ 	.word	0x00013650


	//   ....[104]....
        /*04e8*/ 	.word	0x000136c0


	//   ....[105]....
        /*04ec*/ 	.word	0x000136f0


	//   ....[106]....
        /*04f0*/ 	.word	0x00013a70


	//   ....[107]....
        /*04f4*/ 	.word	0x000140b0


	//   ....[108]....
        /*04f8*/ 	.word	0x000141a0


	//   ....[109]....
        /*04fc*/ 	.word	0x00014240


	//   ....[110]....
        /*0500*/ 	.word	0x000142a0


	//   ....[111]....
        /*0504*/ 	.word	0x00014370


	//   ....[112]....
        /*0508*/ 	.word	0x000143e0


	//   ....[113]....
        /*050c*/ 	.word	0x000144b0


	//   ....[114]....
        /*0510*/ 	.word	0x00014530


	//   ....[115]....
        /*0514*/ 	.word	0x00014600


	//   ....[116]....
        /*0518*/ 	.word	0x00014680


	//   ....[117]....
        /*051c*/ 	.word	0x00014760


	//   ....[118]....
        /*0520*/ 	.word	0x000147e0


	//   ....[119]....
        /*0524*/ 	.word	0x000148a0


	//   ....[120]....
        /*0528*/ 	.word	0x00014930


	//   ....[121]....
        /*052c*/ 	.word	0x00014990


	//   ....[122]....
        /*0530*/ 	.word	0x00014a30


	//   ....[123]....
        /*0534*/ 	.word	0x00014b00


	//   ....[124]....
        /*0538*/ 	.word	0x00014b80


	//   ....[125]....
        /*053c*/ 	.word	0x00014c50


	//   ....[126]....
        /*0540*/ 	.word	0x00014cd0


	//   ....[127]....
        /*0544*/ 	.word	0x00014da0


	//   ....[128]....
        /*0548*/ 	.word	0x00014e20


	//   ....[129]....
        /*054c*/ 	.word	0x00014ef0


	//   ....[130]....
        /*0550*/ 	.word	0x00014f70


	//   ....[131]....
        /*0554*/ 	.word	0x00015040


	//   ....[132]....
        /*0558*/ 	.word	0x000150c0


	//   ....[133]....
        /*055c*/ 	.word	0x00015190


	//   ....[134]....
        /*0560*/ 	.word	0x00015200


	//   ....[135]....
        /*0564*/ 	.word	0x000152c0


	//   ....[136]....
        /*0568*/ 	.word	0x00015400


	//   ....[137]....
        /*056c*/ 	.word	0x000154d0


	//   ....[138]....
        /*0570*/ 	.word	0x00015530


	//   ....[139]....
        /*0574*/ 	.word	0x000155f0


	//   ....[140]....
        /*0578*/ 	.word	0x00015650


	//   ....[141]....
        /*057c*/ 	.word	0x00015710


	//   ....[142]....
        /*0580*/ 	.word	0x00015770


	//   ....[143]....
        /*0584*/ 	.word	0x00015840


	//   ....[144]....
        /*0588*/ 	.word	0x000158a0


	//   ....[145]....
        /*058c*/ 	.word	0x00015970


	//   ....[146]....
        /*0590*/ 	.word	0x000159d0


	//   ....[147]....
        /*0594*/ 	.word	0x00015ab0


	//   ....[148]....
        /*0598*/ 	.word	0x00015b90


	//   ....[149]....
        /*059c*/ 	.word	0x00015c30


	//   ....[150]....
        /*05a0*/ 	.word	0x00015c90


	//   ....[151]....
        /*05a4*/ 	.word	0x00015d50


	//   ....[152]....
        /*05a8*/ 	.word	0x00015e10


	//   ....[153]....
        /*05ac*/ 	.word	0x00015ed0


	//   ....[154]....
        /*05b0*/ 	.word	0x00015f90


	//   ....[155]....
        /*05b4*/ 	.word	0x00016050


	//   ....[156]....
        /*05b8*/ 	.word	0x00016110


	//   ....[157]....
        /*05bc*/ 	.word	0x000161d0


	//   ....[158]....
        /*05c0*/ 	.word	0x00016290


	//   ....[159]....
        /*05c4*/ 	.word	0x00016350


	//   ....[160]....
        /*05c8*/ 	.word	0x00016490


	//   ....[161]....
        /*05cc*/ 	.word	0x00016530


	//   ....[162]....
        /*05d0*/ 	.word	0x00016600


	//   ....[163]....
        /*05d4*/ 	.word	0x000166f0


	//   ....[164]....
        /*05d8*/ 	.word	0x00016760


	//   ....[165]....
        /*05dc*/ 	.word	0x00016850


	//   ....[166]....
        /*05e0*/ 	.word	0x000168c0


	//   ....[167]....
        /*05e4*/ 	.word	0x000169c0


	//   ....[168]....
        /*05e8*/ 	.word	0x00016a40


	//   ....[169]....
        /*05ec*/ 	.word	0x00016b30


	//   ....[170]....
        /*05f0*/ 	.word	0x00016ba0


	//   ....[171]....
        /*05f4*/ 	.word	0x00016c70


	//   ....[172]....
        /*05f8*/ 	.word	0x00016d80


	//----- nvinfo : EIATTR_REG_RECONFIG
	.align		4
.L_677:
        /*05fc*/ 	.byte	0x01, 0x54
	.zero		2


	//----- nvinfo : EIATTR_SYSCALL_OFFSETS
	.align		4
        /*0600*/ 	.byte	0x04, 0x46
        /*0602*/ 	.short	(.L_679 - .L_678)


	//   ....[0]....
.L_678:
        /*0604*/ 	.word	0x00001830


	//   ....[1]....
        /*0608*/ 	.word	0x000108e0


	//   ....[2]....
        /*060c*/ 	.word	0x00010a20


	//   ....[3]....
        /*0610*/ 	.word	0x00010b10


	//   ....[4]....
        /*0614*/ 	.word	0x00011950


	//----- nvinfo : EIATTR_MBARRIER_INSTR_OFFSETS
	.align		4
.L_679:
        /*0618*/ 	.byte	0x04, 0x39
        /*061a*/ 	.short	(.L_681 - .L_680)


	//   ....[0]....
.L_680:
        /*061c*/ 	.word	0x00000180
        /*0620*/ 	.word	0x000000ff
        /*0624*/ 	.word	0x00030800
        /*0628*/ 	.short	0x0100
        /*062a*/ 	.byte	0x08
	.zero		1


	//   ....[1]....
        /*062c*/ 	.word	0x00000190
        /*0630*/ 	.word	0x000000ff
        /*0634*/ 	.word	0x00030820
        /*0638*/ 	.short	0x0100
        /*063a*/ 	.byte	0x08
	.zero		1


	//   ....[2]....
        /*063c*/ 	.word	0x00000280
        /*0640*/ 	.word	0x000000ff
        /*0644*/ 	.word	0x00030830
        /*0648*/ 	.short	0x0100
        /*064a*/ 	.byte	0x08
	.zero		1


	//   ....[3]....
        /*064c*/ 	.word	0x00000290
        /*0650*/ 	.word	0x000000ff
        /*0654*/ 	.word	0x00030840
        /*0658*/ 	.short	0x0100
        /*065a*/ 	.byte	0x08
	.zero		1


	//   ....[4]....
        /*065c*/ 	.word	0x000002a0
        /*0660*/ 	.word	0x000000ff
        /*0664*/ 	.word	0x00030838
        /*0668*/ 	.short	0x0100
        /*066a*/ 	.byte	0x08
	.zero		1


	//   ....[5]....
        /*066c*/ 	.word	0x000002b0
        /*0670*/ 	.word	0x000000ff
        /*0674*/ 	.word	0x00030848
        /*0678*/ 	.short	0x0100
        /*067a*/ 	.byte	0x08
	.zero		1


	//   ....[6]....
        /*067c*/ 	.word	0x000003e0
        /*0680*/ 	.word	0x000000ff
        /*0684*/ 	.word	0x00030850
        /*0688*/ 	.short	0x0100
        /*068a*/ 	.byte	0x08
	.zero		1


	//   ....[7]....
        /*068c*/ 	.word	0x000003f0
        /*0690*/ 	.word	0x000000ff
        /*0694*/ 	.word	0x00030860
        /*0698*/ 	.short	0x0100
        /*069a*/ 	.byte	0x08
	.zero		1


	//   ....[8]....
        /*069c*/ 	.word	0x00000400
        /*06a0*/ 	.word	0x000000ff
        /*06a4*/ 	.word	0x00030858
        /*06a8*/ 	.short	0x0100
        /*06aa*/ 	.byte	0x08
	.zero		1


	//   ....[9]....
        /*06ac*/ 	.word	0x00000410
        /*06b0*/ 	.word	0x000000ff
        /*06b4*/ 	.word	0x00030868
        /*06b8*/ 	.short	0x0100
        /*06ba*/ 	.byte	0x08
	.zero		1


	//   ....[10]....
        /*06bc*/ 	.word	0x00000500
        /*06c0*/ 	.word	0x000000ff
        /*06c4*/ 	.word	0x00030870
        /*06c8*/ 	.short	0x0100
        /*06ca*/ 	.byte	0x06
	.zero		1


	//   ....[11]....
        /*06cc*/ 	.word	0x00000510
        /*06d0*/ 	.word	0x000000ff
        /*06d4*/ 	.word	0x00030880
        /*06d8*/ 	.short	0x0100
        /*06da*/ 	.byte	0x06
	.zero		1


	//   ....[12]....
        /*06dc*/ 	.word	0x00000520
        /*06e0*/ 	.word	0x000000ff
        /*06e4*/ 	.word	0x00030878
        /*06e8*/ 	.short	0x0100
        /*06ea*/ 	.byte	0x06
	.zero		1


	//   ....[13]....
        /*06ec*/ 	.word	0x00000530
        /*06f0*/ 	.word	0x000000ff
        /*06f4*/ 	.word	0x00030888
        /*06f8*/ 	.short	0x0100
        /*06fa*/ 	.byte	0x06
	.zero		1


	//   ....[14]....
        /*06fc*/ 	.word	0x00000660
        /*0700*/ 	.word	0x000000ff
        /*0704*/ 	.word	0x00030890
        /*0708*/ 	.short	0x0100
        /*070a*/ 	.byte	0x08
	.zero		1


	//   ....[15]....
        /*070c*/ 	.word	0x00000670
        /*0710*/ 	.word	0x000000ff
        /*0714*/ 	.word	0x000308a0
        /*0718*/ 	.short	0x0100
        /*071a*/ 	.byte	0x08
	.zero		1


	//   ....[16]....
        /*071c*/ 	.word	0x00000680
        /*0720*/ 	.word	0x000000ff
        /*0724*/ 	.word	0x00030898
        /*0728*/ 	.short	0x0100
        /*072a*/ 	.byte	0x08
	.zero		1


	//   ....[17]....
        /*072c*/ 	.word	0x00000690
        /*0730*/ 	.word	0x000000ff
        /*0734*/ 	.word	0x000308a8
        /*0738*/ 	.short	0x0100
        /*073a*/ 	.byte	0x08
	.zero		1


	//   ....[18]....
        /*073c*/ 	.word	0x000007d0
        /*0740*/ 	.word	0x000000ff
        /*0744*/ 	.word	0x000308b0
        /*0748*/ 	.short	0x0100
        /*074a*/ 	.byte	0x08
	.zero		1


	//   ....[19]....
        /*074c*/ 	.word	0x000007e0
        /*0750*/ 	.word	0x000000ff
        /*0754*/ 	.word	0x000308c0
        /*0758*/ 	.short	0x0100
        /*075a*/ 	.byte	0x08
	.zero		1


	//   ....[20]....
        /*075c*/ 	.word	0x000007f0
        /*0760*/ 	.word	0x000000ff
        /*0764*/ 	.word	0x000308b8
        /*0768*/ 	.short	0x0100
        /*076a*/ 	.byte	0x08
	.zero		1


	//   ....[21]....
        /*076c*/ 	.word	0x00000800
        /*0770*/ 	.word	0x000000ff
        /*0774*/ 	.word	0x000308c8
        /*0778*/ 	.short	0x0100
        /*077a*/ 	.byte	0x08
	.zero		1


	//   ....[22]....
        /*077c*/ 	.word	0x00001850
        /*0780*/ 	.word	0x000000ff
        /*0784*/ 	.word	0x00030800
        /*0788*/ 	.short	0x010a
        /*078a*/ 	.byte	0x26
	.zero		1


	//   ....[23]....
        /*078c*/ 	.word	0x000018e0
        /*0790*/ 	.word	0x000000ff
        /*0794*/ 	.word	0x00030830
        /*0798*/ 	.short	0x010a
        /*079a*/ 	.byte	0x26
	.zero		1


	//   ....[24]....
        /*079c*/ 	.word	0x00001940
        /*07a0*/ 	.word	0x000000ff
        /*07a4*/ 	.word	0x00030830
        /*07a8*/ 	.short	0x010a
        /*07aa*/ 	.byte	0x26
	.zero		1


	//   ....[25]....
        /*07ac*/ 	.word	0x00002330
        /*07b0*/ 	.word	0x000000ff
        /*07b4*/ 	.word	0x00000000
        /*07b8*/ 	.short	0x0101
        /*07ba*/ 	.byte	0x04
	.zero		1


	//   ....[26]....
        /*07bc*/ 	.word	0x00004930
        /*07c0*/ 	.word	0x000000ff
        /*07c4*/ 	.word	0x00030830
        /*07c8*/ 	.short	0x010a
        /*07ca*/ 	.byte	0x27
	.zero		1


	//   ....[27]....
        /*07cc*/ 	.word	0x00004970
        /*07d0*/ 	.word	0x000000ff
        /*07d4*/ 	.word	0x00030830
        /*07d8*/ 	.short	0x010a
        /*07da*/ 	.byte	0x27
	.zero		1


	//   ....[28]....
        /*07dc*/ 	.word	0x000053d0
        /*07e0*/ 	.word	0x000000ff
        /*07e4*/ 	.word	0x00030850
        /*07e8*/ 	.short	0x010a
        /*07ea*/ 	.byte	0x0e
	.zero		1


	//   ....[29]....
        /*07ec*/ 	.word	0x00005410
        /*07f0*/ 	.word	0x000000ff
        /*07f4*/ 	.word	0x00030850
        /*07f8*/ 	.short	0x010a
        /*07fa*/ 	.byte	0x0e
	.zero		1


	//   ....[30]....
        /*07fc*/ 	.word	0x00005800
        /*0800*/ 	.word	0x000000ff
        /*0804*/ 	.word	0x00000000
        /*0808*/ 	.short	0x0101
        /*080a*/ 	.byte	0x27
	.zero		1


	//   ....[31]....
        /*080c*/ 	.word	0x00007920
        /*0810*/ 	.word	0x000000ff
        /*0814*/ 	.word	0x00000000
        /*0818*/ 	.short	0x0101
        /*081a*/ 	.byte	0x0e
	.zero		1


	//   ....[32]....
        /*081c*/ 	.word	0x00007dc0
        /*0820*/ 	.word	0x000000ff
        /*0824*/ 	.word	0x00030830
        /*0828*/ 	.short	0x010a
        /*082a*/ 	.byte	0x05
	.zero		1


	//   ....[33]....
        /*082c*/ 	.word	0x00007e00
        /*0830*/ 	.word	0x000000ff
        /*0834*/ 	.word	0x00030830
        /*0838*/ 	.short	0x010a
        /*083a*/ 	.byte	0x05
	.zero		1


	//   ....[34]....
        /*083c*/ 	.word	0x00008860
        /*0840*/ 	.word	0x000000ff
        /*0844*/ 	.word	0x00030850
        /*0848*/ 	.short	0x010a
        /*084a*/ 	.byte	0x05
	.zero		1


	//   ....[35]....
        /*084c*/ 	.word	0x000088a0
        /*0850*/ 	.word	0x000000ff
        /*0854*/ 	.word	0x00030850
        /*0858*/ 	.short	0x010a
        /*085a*/ 	.byte	0x05
	.zero		1


	//   ....[36]....
        /*085c*/ 	.word	0x00008c70
        /*0860*/ 	.word	0x000000ff
        /*0864*/ 	.word	0x00000000
        /*0868*/ 	.short	0x0101
        /*086a*/ 	.byte	0x07
	.zero		1


	//   ....[37]....
        /*086c*/ 	.word	0x00009a00
        /*0870*/ 	.word	0x000000ff
        /*0874*/ 	.word	0x00000000
        /*0878*/ 	.short	0x0101
        /*087a*/ 	.byte	0x05
	.zero		1


	//   ....[38]....
        /*087c*/ 	.word	0x00009be0
        /*0880*/ 	.word	0x000000ff
        /*0884*/ 	.word	0x00030830
        /*0888*/ 	.short	0x010a
        /*088a*/ 	.byte	0x27
	.zero		1


	//   ....[39]....
        /*088c*/ 	.word	0x00009c20
        /*0890*/ 	.word	0x000000ff
        /*0894*/ 	.word	0x00030830
        /*0898*/ 	.short	0x010a
        /*089a*/ 	.byte	0x27
	.zero		1


	//   ....[40]....
        /*089c*/ 	.word	0x0000a680
        /*08a0*/ 	.word	0x000000ff
        /*08a4*/ 	.word	0x00030850
        /*08a8*/ 	.short	0x010a
        /*08aa*/ 	.byte	0x05
	.zero		1


	//   ....[41]....
        /*08ac*/ 	.word	0x0000a6c0
        /*08b0*/ 	.word	0x000000ff
        /*08b4*/ 	.word	0x00030850
        /*08b8*/ 	.short	0x010a
        /*08ba*/ 	.byte	0x05
	.zero		1


	//   ....[42]....
        /*08bc*/ 	.word	0x0000aab0
        /*08c0*/ 	.word	0x000000ff
        /*08c4*/ 	.word	0x00000000
        /*08c8*/ 	.short	0x0101
        /*08ca*/ 	.byte	0x27
	.zero		1


	//   ....[43]....
        /*08cc*/ 	.word	0x0000cbe0
        /*08d0*/ 	.word	0x000000ff
        /*08d4*/ 	.word	0x00000000
        /*08d8*/ 	.short	0x0101
        /*08da*/ 	.byte	0x05
	.zero		1


	//   ....[44]....
        /*08dc*/ 	.word	0x0000d300
        /*08e0*/ 	.word	0x000000ff
        /*08e4*/ 	.word	0x00030850
        /*08e8*/ 	.short	0x010a
        /*08ea*/ 	.byte	0x05
	.zero		1


	//   ....[45]....
        /*08ec*/ 	.word	0x0000d340
        /*08f0*/ 	.word	0x000000ff
        /*08f4*/ 	.word	0x00030850
        /*08f8*/ 	.short	0x010a
        /*08fa*/ 	.byte	0x05
	.zero		1


	//   ....[46]....
        /*08fc*/ 	.word	0x0000d950
        /*0900*/ 	.word	0x000000ff
        /*0904*/ 	.word	0x00000000
        /*0908*/ 	.short	0x0101
        /*090a*/ 	.byte	0x04
	.zero		1


	//   ....[47]....
        /*090c*/ 	.word	0x0000e660
        /*0910*/ 	.word	0x000000ff
        /*0914*/ 	.word	0x00000000
        /*0918*/ 	.short	0x0101
        /*091a*/ 	.byte	0x04
	.zero		1


	//   ....[48]....
        /*091c*/ 	.word	0x00011120
        /*0920*/ 	.word	0x000000ff
        /*0924*/ 	.word	0x00030840
        /*0928*/ 	.short	0x010a
        /*092a*/ 	.byte	0x30
	.zero		1


	//   ....[49]....
        /*092c*/ 	.word	0x00011710
        /*0930*/ 	.word	0x000000ff
        /*0934*/ 	.word	0x00030830
        /*0938*/ 	.short	0x0107
        /*093a*/ 	.byte	0x30
	.zero		1


	//   ....[50]....
        /*093c*/ 	.word	0x00011780
        /*0940*/ 	.word	0x000000ff
        /*0944*/ 	.word	0x00030830
        /*0948*/ 	.short	0x0101
        /*094a*/ 	.byte	0x30
	.zero		1


	//   ....[51]....
        /*094c*/ 	.word	0x00012120
        /*0950*/ 	.word	0x000000ff
        /*0954*/ 	.word	0x00030800
        /*0958*/ 	.short	0x0107
        /*095a*/ 	.byte	0x30
	.zero		1


	//   ....[52]....
        /*095c*/ 	.word	0x00012180
        /*0960*/ 	.word	0x000000ff
        /*0964*/ 	.word	0x00030800
        /*0968*/ 	.short	0x0101
        /*096a*/ 	.byte	0x30
	.zero		1


	//   ....[53]....
        /*096c*/ 	.word	0x000121a0
        /*0970*/ 	.word	0x000000ff
        /*0974*/ 	.word	0x00030820
        /*0978*/ 	.short	0x010a
        /*097a*/ 	.byte	0x30
	.zero		1


	//   ....[54]....
        /*097c*/ 	.word	0x00012590
        /*0980*/ 	.word	0x00000013
        /*0984*/ 	.word	0x00030840
        /*0988*/ 	.short	0x010a
        /*098a*/ 	.byte	0x3f
	.zero		1


	//   ....[55]....
        /*098c*/ 	.word	0x00012ad0
        /*0990*/ 	.word	0x00000013
        /*0994*/ 	.word	0x00030830
        /*0998*/ 	.short	0x0107
        /*099a*/ 	.byte	0x3f
	.zero		1


	//   ....[56]....
        /*099c*/ 	.word	0x00012b80
        /*09a0*/ 	.word	0x00000013
        /*09a4*/ 	.word	0x00030830
        /*09a8*/ 	.short	0x0101
        /*09aa*/ 	.byte	0x3f
	.zero		1


	//   ....[57]....
        /*09ac*/ 	.word	0x00012be0
        /*09b0*/ 	.word	0x00000006
        /*09b4*/ 	.word	0x00030860
        /*09b8*/ 	.short	0x010a
        /*09ba*/ 	.byte	0x3f
	.zero		1


	//   ....[58]....
        /*09bc*/ 	.word	0x00013090
        /*09c0*/ 	.word	0x00000006
        /*09c4*/ 	.word	0x00030850
        /*09c8*/ 	.short	0x0107
        /*09ca*/ 	.byte	0x3f
	.zero		1


	//   ....[59]....
        /*09cc*/ 	.word	0x000131e0
        /*09d0*/ 	.word	0x00000006
        /*09d4*/ 	.word	0x00030850
        /*09d8*/ 	.short	0x0101
        /*09da*/ 	.byte	0x3f
	.zero		1


	//   ....[60]....
        /*09dc*/ 	.word	0x00013380
        /*09e0*/ 	.word	0x00000000
        /*09e4*/ 	.word	0x00030860
        /*09e8*/ 	.short	0x010a
        /*09ea*/ 	.byte	0x3f
	.zero		1


	//   ....[61]....
        /*09ec*/ 	.word	0x000138b0
        /*09f0*/ 	.word	0x00000000
        /*09f4*/ 	.word	0x00030850
        /*09f8*/ 	.short	0x0107
        /*09fa*/ 	.byte	0x3f
	.zero		1


	//   ....[62]....
        /*09fc*/ 	.word	0x00013960
        /*0a00*/ 	.word	0x00000000
        /*0a04*/ 	.word	0x00030850
        /*0a08*/ 	.short	0x0101
        /*0a0a*/ 	.byte	0x3f
	.zero		1


	//   ....[63]....
        /*0a0c*/ 	.word	0x00013a00
        /*0a10*/ 	.word	0x00000007
        /*0a14*/ 	.word	0x00030820
        /*0a18*/ 	.short	0x010a
        /*0a1a*/ 	.byte	0x3f
	.zero		1


	//   ....[64]....
        /*0a1c*/ 	.word	0x00013b80
        /*0a20*/ 	.word	0x00000005
        /*0a24*/ 	.word	0x00030840
        /*0a28*/ 	.short	0x010a
        /*0a2a*/ 	.byte	0x3f
	.zero		1


	//   ....[65]....
        /*0a2c*/ 	.word	0x00013c20
        /*0a30*/ 	.word	0x00000007
        /*0a34*/ 	.word	0x00030840
        /*0a38*/ 	.short	0x010a
        /*0a3a*/ 	.byte	0x3f
	.zero		1


	//   ....[66]....
        /*0a3c*/ 	.word	0x00013c60
        /*0a40*/ 	.word	0x00000005
        /*0a44*/ 	.word	0x00030860
        /*0a48*/ 	.short	0x010a
        /*0a4a*/ 	.byte	0x3f
	.zero		1


	//   ....[67]....
        /*0a4c*/ 	.word	0x00013ca0
        /*0a50*/ 	.word	0x00000007
        /*0a54*/ 	.word	0x00030860
        /*0a58*/ 	.short	0x010a
        /*0a5a*/ 	.byte	0x3f
	.zero		1


	//   ....[68]....
        /*0a5c*/ 	.word	0x00013d10
        /*0a60*/ 	.word	0x00000003
        /*0a64*/ 	.word	0x00030800
        /*0a68*/ 	.short	0x010a
        /*0a6a*/ 	.byte	0x3f
	.zero		1


	//   ....[69]....
        /*0a6c*/ 	.word	0x00013d70
        /*0a70*/ 	.word	0x00000003
        /*0a74*/ 	.word	0x00030830
        /*0a78*/ 	.short	0x010a
        /*0a7a*/ 	.byte	0x3f
	.zero		1


	//   ....[70]....
        /*0a7c*/ 	.word	0x00013dd0
        /*0a80*/ 	.word	0x00000005
        /*0a84*/ 	.word	0x00030830
        /*0a88*/ 	.short	0x010a
        /*0a8a*/ 	.byte	0x3f
	.zero		1


	//   ....[71]....
        /*0a8c*/ 	.word	0x00013e30
        /*0a90*/ 	.word	0x00000003
        /*0a94*/ 	.word	0x00030850
        /*0a98*/ 	.short	0x010a
        /*0a9a*/ 	.byte	0x3f
	.zero		1


	//   ....[72]....
        /*0a9c*/ 	.word	0x00013e90
        /*0aa0*/ 	.word	0x00000005
        /*0aa4*/ 	.word	0x00030830
        /*0aa8*/ 	.short	0x010a
        /*0aaa*/ 	.byte	0x3f
	.zero		1


	//   ....[73]....
        /*0aac*/ 	.word	0x00013ef0
        /*0ab0*/ 	.word	0x00000003
        /*0ab4*/ 	.word	0x00030850
        /*0ab8*/ 	.short	0x010a
        /*0aba*/ 	.byte	0x3f
	.zero		1


	//   ....[74]....
        /*0abc*/ 	.word	0x00013f50
        /*0ac0*/ 	.word	0x00000005
        /*0ac4*/ 	.word	0x00030830
        /*0ac8*/ 	.short	0x010a
        /*0aca*/ 	.byte	0x3f
	.zero		1


	//   ....[75]....
        /*0acc*/ 	.word	0x00013fb0
        /*0ad0*/ 	.word	0x00000003
        /*0ad4*/ 	.word	0x00030850
        /*0ad8*/ 	.short	0x010a
        /*0ada*/ 	.byte	0x3f
	.zero		1


	//   ....[76]....
        /*0adc*/ 	.word	0x00014010
        /*0ae0*/ 	.word	0x00000003
        /*0ae4*/ 	.word	0x00030850
        /*0ae8*/ 	.short	0x010a
        /*0aea*/ 	.byte	0x3f
	.zero		1


	//   ....[77]....
        /*0aec*/ 	.word	0x000140f0
        /*0af0*/ 	.word	0x00000003
        /*0af4*/ 	.word	0x00030840
        /*0af8*/ 	.short	0x010a
        /*0afa*/ 	.byte	0x3f
	.zero		1


	//   ....[78]....
        /*0afc*/ 	.word	0x00015300
        /*0b00*/ 	.word	0x00000003
        /*0b04*/ 	.word	0x00030820
        /*0b08*/ 	.short	0x010a
        /*0b0a*/ 	.byte	0x3f
	.zero		1


	//   ....[79]....
        /*0b0c*/ 	.word	0x00015350
        /*0b10*/ 	.word	0x00000013
        /*0b14*/ 	.word	0x00030840
        /*0b18*/ 	.short	0x010a
        /*0b1a*/ 	.byte	0x3f
	.zero		1


	//   ....[80]....
        /*0b1c*/ 	.word	0x00015ae0
        /*0b20*/ 	.word	0x00000006
        /*0b24*/ 	.word	0x00030860
        /*0b28*/ 	.short	0x010a
        /*0b2a*/ 	.byte	0x3f
	.zero		1


	//   ....[81]....
        /*0b2c*/ 	.word	0x000163e0
        /*0b30*/ 	.word	0x00000000
        /*0b34*/ 	.word	0x00030860
        /*0b38*/ 	.short	0x010a
        /*0b3a*/ 	.byte	0x3f
	.zero		1


	//   ....[82]....
        /*0b3c*/ 	.word	0x00016ca0
        /*0b40*/ 	.word	0x00000007
        /*0b44*/ 	.word	0x00030820
        /*0b48*/ 	.short	0x010a
        /*0b4a*/ 	.byte	0x3f
	.zero		1


	//   ....[83]....
        /*0b4c*/ 	.word	0x00016e40
        /*0b50*/ 	.word	0x00000005
        /*0b54*/ 	.word	0x00030840
        /*0b58*/ 	.short	0x010a
        /*0b5a*/ 	.byte	0x3f
	.zero		1


	//   ....[84]....
        /*0b5c*/ 	.word	0x00016e90
        /*0b60*/ 	.word	0x00000007
        /*0b64*/ 	.word	0x00030840
        /*0b68*/ 	.short	0x010a
        /*0b6a*/ 	.byte	0x3f
	.zero		1


	//   ....[85]....
        /*0b6c*/ 	.word	0x00016ee0
        /*0b70*/ 	.word	0x00000005
        /*0b74*/ 	.word	0x00030860
        /*0b78*/ 	.short	0x010a
        /*0b7a*/ 	.byte	0x3f
	.zero		1


	//----- nvinfo : EIATTR_NUM_MBARRIERS
	.align		4
.L_681:
        /*0b7c*/ 	.byte	0x03, 0x38
        /*0b7e*/ 	.short	0x0016


	//----- nvinfo : EIATTR_EXIT_INSTR_OFFSETS
	.align		4
        /*0b80*/ 	.byte	0x04, 0x1c
        /*0b82*/ 	.short	(.L_683 - .L_682)


	//   ....[0]....
.L_682:
        /*0b84*/ 	.word	0x00013cf0


	//----- nvinfo : EIATTR_MAX_THREADS
	.align		4
.L_683:
        /*0b88*/ 	.byte	0x04, 0x05
        /*0b8a*/ 	.short	(.L_685 - .L_684)
.L_684:
        /*0b8c*/ 	.word	0x00000180
        /*0b90*/ 	.word	0x00000001
        /*0b94*/ 	.word	0x00000001


	//----- nvinfo : EIATTR_CRS_STACK_SIZE
	.align		4
.L_685:
        /*0b98*/ 	.byte	0x04, 0x1e
        /*0b9a*/ 	.short	(.L_687 - .L_686)
.L_686:
        /*0b9c*/ 	.word	0x00000000


	//----- nvinfo : EIATTR_CBANK_PARAM_SIZE
	.align		4
.L_687:
        /*0ba0*/ 	.byte	0x03, 0x19
        /*0ba2*/ 	.short	0x0a70


	//----- nvinfo : EIATTR_PARAM_CBANK
	.align		4
        /*0ba4*/ 	.byte	0x04, 0x0a
        /*0ba6*/ 	.short	(.L_689 - .L_688)
	.align		4
.L_688:
        /*0ba8*/ 	.word	index@(.nv.constant0._ZN7cutlass13device_kernelIN5flash11enable_sm90INS1_16FlashAttnFwdSm90INS1_25CollectiveMainloopFwdSm90ILi2EN4cute5tupleIJNS5_1CILi1EEES8_S8_EEENS6_IJNS7_ILi128EEENS7_ILi96EEENS7_ILi192EEEEEELi192ENS_10bfloat16_tEfNS_4arch4Sm90ELb0ELb1ELb0ELb0ELb1ELb0ELb0ELb1ELb1ELb1ELb1ELb0EEENS1_21CollectiveEpilogueFwdINS6_IJSA_SC_SB_EEES9_SE_SG_Li256ELb0ELb1ELb1ELb0EEENS1_19SingleTileSchedulerILb0ELb1ELb1ELi128EEEEEEEEEvNT_6ParamsE)
        /*0bac*/ 	.short	0x0210
        /*0bae*/ 	.short	0x0a70


	//----- nvinfo : EIATTR_SW_WAR
	.align		4
.L_689:
        /*0bb0*/ 	.byte	0x04, 0x36
        /*0bb2*/ 	.short	(.L_691 - .L_690)
.L_690:
        /*0bb4*/ 	.word	0x00000008
.L_691:


//--------------------- .nv.info._ZN7cutlass13device_kernelIN5flash11enable_sm90INS1_16FlashAttnFwdSm90INS1_25CollectiveMainloopFwdSm90ILi2EN4cute5tupleIJNS5_1CILi1EEES8_S8_EEENS6_IJNS7_ILi128EEENS7_ILi96EEENS7_ILi192EEEEEELi192ENS_10bfloat16_tEfNS_4arch4Sm90ELb0ELb1ELb0ELb1ELb1ELb0ELb0ELb1ELb1ELb1ELb1ELb0EEENS1_21CollectiveEpilogueFwdINS6_IJSA_SC_SB_EEES9_SE_SG_Li256ELb1ELb1ELb1ELb0EEENS1_36VarlenDynamicPersistentTileSchedulerILi128ELi96ELi256ELi128ELb1ELb1ELb1ELb1ELb0ELb1EEEEEEEEEvNT_6ParamsE --------------------------
	.section	.nv.info._ZN7cutlass13device_kernelIN5flash11enable_sm90INS1_16FlashAttnFwdSm90INS1_25CollectiveMainloopFwdSm90ILi2EN4cute5tupleIJNS5_1CILi1EEES8_S8_EEENS6_IJNS7_ILi128EEENS7_ILi96EEENS7_ILi192EEEEEELi192ENS_10bfloat16_tEfNS_4arch4Sm90ELb0ELb1ELb0ELb1ELb1ELb0ELb0ELb1ELb1ELb1ELb1ELb0EEENS1_21CollectiveEpilogueFwdINS6_IJSA_SC_SB_EEES9_SE_SG_Li256ELb1ELb1ELb1ELb0EEENS1_36VarlenDynamicPersistentTileSchedulerILi128ELi96ELi256ELi128ELb1ELb1ELb1ELb1ELb0ELb1EEEEEEEEEvNT_6ParamsE,"",@"SHT_CUDA_INFO"
	.sectionflags	@""
	.align	4


	//----- nvinfo : EIATTR_CUDA_API_VERSION
	.align		4
        /*0000*/ 	.byte	0x04, 0x37
        /*0002*/ 	.short	(.L_693 - .L_692)
.L_692:
        /*0004*/ 	.word	0x00000082


	//----- nvinfo : EIATTR_KPARAM_INFO
	.align		4
.L_693:
        /*0008*/ 	.byte	0x04, 0x17
        /*000a*/ 	.short	(.L_695 - .L_694)
.L_694:
        /*000c*/ 	.word	0x00000000
        /*0010*/ 	.short	0x0000
        /*0012*/ 	.short	0x0070
        /*0014*/ 	.byte	0x00, 0xf0, 0x01, 0x2a


	//----- nvinfo : EIATTR_SPARSE_MMA_MASK
	.align		4
.L_695:
        /*0018*/ 	.byte	0x03, 0x50
        /*001a*/ 	.short	0x0000


	//----- nvinfo : EIATTR_MAXREG_COUNT
	.align		4
        /*001c*/ 	.byte	0x03, 0x1b
        /*001e*/ 	.short	0x00a8


	//----- nvinfo : EIATTR_NUM_BARRIERS
	.align		4
        /*0020*/ 	.byte	0x02, 0x4c
        /*0022*/ 	.byte	0x09
	.zero		1


	//----- nvinfo : EIATTR_EXTERNS
	.align		4
        /*0024*/ 	.byte	0x04, 0x0f
        /*0026*/ 	.short	(.L_697 - .L_696)


	//   ....[0]....
	.align		4
.L_696:
        /*0028*/ 	.word	index@(__assertfail)


	//----- nvinfo : EIATTR_ANNOTATIONS
	.align		4
.L_697:
        /*002c*/ 	.byte	0x04, 0x55
        /*002e*/ 	.short	(.L_699 - .L_698)


	//   ....[0]....
.L_698:
        /* <DEDUP_REMOVED lines=14> */


	//----- nvinfo : EIATTR_MERCURY_ISA_VERSION
	.align		4
.L_699:
        /*0100*/ 	.byte	0x03, 0x5f
        /*0102*/ 	.short	0x0101


	//----- nvinfo : EIATTR_UNUSED_LOAD_BYTE_OFFSET
	.align		4
        /*0104*/ 	.byte	0x04, 0x44
        /*0106*/ 	.short	(.L_701 - .L_700)


	//   ....[0]....
.L_700:
        /*0108*/ 	.word	0x00000950
        /*010c*/ 	.word	0x0000fff0


	//   ....[1]....
        /*0110*/ 	.word	0x0000e550
        /*0114*/ 	.word	0x0000fff0


	//----- nvinfo : EIATTR_INT_WARP_WIDE_INSTR_OFFSETS
	.align		4
.L_701:
        /*0118*/ 	.byte	0x04, 0x31
        /*011a*/ 	.short	(.L_703 - .L_702)


	//   ....[0]....
.L_702:
        /*011c*/ 	.word	0x000000c0


	//   ....[1]....
        /*0120*/ 	.word	0x000000d0


	//   ....[2]....
        /*0124*/ 	.word	0x00000170


	//   ....[3]....
        /*0128*/ 	.word	0x00013fc0


	//   ....[4]....
        /*012c*/ 	.word	0x00014050


	//   ....[5]....
        /*0130*/ 	.word	0x00016df0


	//   ....[6]....
        /*0134*/ 	.word	0x00016e80


	//----- nvinfo : EIATTR_COOP_GROUP_MASK_REGIDS
	.align		4
.L_703:
        /*0138*/ 	.byte	0x04, 0x29
        /*013a*/ 	.short	(.L_705 - .L_704)


	//   ....[0]....
.L_704:
        /*013c*/ 	.word	0xffffffff


	//   ....[1]....
        /*0140*/ 	.word	0xffffffff


	//   ....[2]....
        /*0144*/ 	.word	0xffffffff


	//   ....[3]....
        /*0148*/ 	.word	0xffffffff


	//   ....[4]....
        /*014c*/ 	.word	0xffffffff


	//   ....[5]....
        /*0150*/ 	.word	0xffffffff


	//   ....[6]....
        /*0154*/ 	.word	0xffffffff


	//   ....[7]....
        /*0158*/ 	.word	0xffffffff


	//   ....[8]....
        /*015c*/ 	.word	0xffffffff


	//   ....[9]....
        /*0160*/ 	.word	0xffffffff


	//   ....[10]....
        /*0164*/ 	.word	0xffffffff


	//   ....[11]....
        /*0168*/ 	.word	0xffffffff


	//   ....[12]....
        /*016c*/ 	.word	0xffffffff


	//   ....[13]....
        /*0170*/ 	.word	0xffffffff


	//   ....[14]....
        /*0174*/ 	.word	0xffffffff


	//   ....[15]....
        /*0178*/ 	.word	0xffffffff


	//   ....[16]....
        /*017c*/ 	.word	0xffffffff


	//   ....[17]....
        /*0180*/ 	.word	0xffffffff


	//   ....[18]....
        /*0184*/ 	.word	0xffffffff


	//   ....[19]....
        /*0188*/ 	.word	0xffffffff


	//   ....[20]....
        /*018c*/ 	.word	0xffffffff


	//   ....[21]....
        /*0190*/ 	.word	0xffffffff


	//   ....[22]....
        /*0194*/ 	.word	0xffffffff


	//   ....[23]....
        /*0198*/ 	.word	0xffffffff


	//   ....[24]....
        /*019c*/ 	.word	0xffffffff


	//   ....[25]....
        /*01a0*/ 	.word	0xffffffff


	//   ....[26]....
        /*01a4*/ 	.word	0xffffffff


	//   ....[27]....
        /*01a8*/ 	.word	0xffffffff


	//   ....[28]....
        /*01ac*/ 	.word	0xffffffff


	//   ....[29]....
        /*01b0*/ 	.word	0xffffffff


	//   ....[30]....
        /*01b4*/ 	.word	0xffffffff


	//   ....[31]....
        /*01b8*/ 	.word	0xffffffff


	//   ....[32]....
        /*01bc*/ 	.word	0xffffffff


	//   ....[33]....
        /*01c0*/ 	.word	0xffffffff


	//   ....[34]....
        /*01c4*/ 	.word	0xffffffff


	//   ....[35]....
        /*01c8*/ 	.word	0xffffffff


	//   ....[36]....
        /*01cc*/ 	.word	0xffffffff


	//   ....[37]....
        /*01d0*/ 	.word	0xffffffff


	//   ....[38]....
        /*01d4*/ 	.word	0xffffffff


	//   ....[39]....
        /*01d8*/ 	.word	0xffffffff


	//   ....[40]....
        /*01dc*/ 	.word	0xffffffff


	//   ....[41]....
        /*01e0*/ 	.word	0xffffffff


	//   ....[42]....
        /*01e4*/ 	.word	0xffffffff


	//   ....[43]....
        /*01e8*/ 	.word	0xffffffff


	//   ....[44]....
        /*01ec*/ 	.word	0xffffffff


	//   ....[45]....
        /*01f0*/ 	.word	0xffffffff


	//   ....[46]....
        /*01f4*/ 	.word	0xffffffff


	//   ....[47]....
        /*01f8*/ 	.word	0xffffffff


	//   ....[48]....
        /*01fc*/ 	.word	0xffffffff


	//   ....[49]....
        /*0200*/ 	.word	0xffffffff


	//   ....[50]....
        /*0204*/ 	.word	0xffffffff


	//   ....[51]....
        /*0208*/ 	.word	0xffffffff


	//   ....[52]....
        /*020c*/ 	.word	0xffffffff


	//   ....[53]....
        /*0210*/ 	.word	0xffffffff


	//   ....[54]....
        /*0214*/ 	.word	0xffffffff


	//   ....[55]....
        /*0218*/ 	.word	0xffffffff


	//   ....[56]....
        /*021c*/ 	.word	0xffffffff


	//   ....[57]....
        /*0220*/ 	.word	0xffffffff


	//   ....[58]....
        /*0224*/ 	.word	0xffffffff


	//   ....[59]....
        /*0228*/ 	.word	0xffffffff


	//   ....[60]....
        /*022c*/ 	.word	0xffffffff


	//   ....[61]....
        /*0230*/ 	.word	0xffffffff


	//   ....[62]....
        /*0234*/ 	.word	0xffffffff


	//   ....[63]....
        /*0238*/ 	.word	0xffffffff


	//   ....[64]....
        /*023c*/ 	.word	0xffffffff


	//   ....[65]....
        /*0240*/ 	.word	0xffffffff


	//   ....[66]....
        /*0244*/ 	.word	0xffffffff


	//   ....[67]....
        /*0248*/ 	.word	0xffffffff


	//   ....[68]....
        /*024c*/ 	.word	0xffffffff


	//   ....[69]....
        /*0250*/ 	.word	0xffffffff


	//   ....[70]....
        /*0254*/ 	.word	0xffffffff


	//   ....[71]....
        /*0258*/ 	.word	0xffffffff


	//   ....[72]....
        /*025c*/ 	.word	0xffffffff


	//   ....[73]....
        /*0260*/ 	.word	0xffffffff


	//   ....[74]....
        /*0264*/ 	.word	0xffffffff


	//   ....[75]....
        /*0268*/ 	.word	0xffffffff


	//   ....[76]....
        /*026c*/ 	.word	0xffffffff


	//   ....[77]....
        /*0270*/ 	.word	0xffffffff


	//   ....[78]....
        /*0274*/ 	.word	0xffffffff


	//   ....[79]....
        /*0278*/ 	.word	0xffffffff


	//   ....[80]....
        /*027c*/ 	.word	0xffffffff


	//   ....[81]....
        /*0280*/ 	.word	0xffffffff


	//   ....[82]....
        /*0284*/ 	.word	0xffffffff


	//   ....[83]....
        /*0288*/ 	.word	0xffffffff


	//   ....[84]....
        /*028c*/ 	.word	0xffffffff


	//   ....[85]....
        /*0290*/ 	.word	0xffffffff


	//   ....[86]....
        /*0294*/ 	.word	0xffffffff


	//   ....[87]....
        /*0298*/ 	.word	0xffffffff


	//   ....[88]....
        /*029c*/ 	.word	0xffffffff


	//   ....[89]....
        /*02a0*/ 	.word	0xffffffff


	//   ....[90]....
        /*02a4*/ 	.word	0xffffffff


	//   ....[91]....
        /*02a8*/ 	.word	0xffffffff


	//   ....[92]....
        /*02ac*/ 	.word	0xffffffff


	//   ....[93]....
        /*02b0*/ 	.word	0xffffffff


	//   ....[94]....
        /*02b4*/ 	.word	0xffffffff


	//   ....[95]....
        /*02b8*/ 	.word	0xffffffff


	//   ....[96]....
        /*02bc*/ 	.word	0xffffffff


	//   ....[97]....
        /*02c0*/ 	.word	0xffffffff


	//   ....[98]....
        /*02c4*/ 	.word	0xffffffff


	//   ....[99]....
        /*02c8*/ 	.word	0xffffffff


	//   ....[100]....
        /*02cc*/ 	.word	0xffffffff


	//   ....[101]....
        /*02d0*/ 	.word	0xffffffff


	//   ....[102]....
        /*02d4*/ 	.word	0xffffffff


	//   ....[103]....
        /*02d8*/ 	.word	0xffffffff


	//   ....[104]....
        /*02dc*/ 	.word	0xffffffff


	//   ....[105]....
        /*02e0*/ 	.word	0xffffffff


	//   ....[106]....
        /*02e4*/ 	.word	0xffffffff


	//   ....[107]....
        /*02e8*/ 	.word	0xffffffff


	//   ....[108]....
        /*02ec*/ 	.word	0xffffffff


	//   ....[109]....
        /*02f0*/ 	.word	0xffffffff


	//   ....[110]....
        /*02f4*/ 	.word	0xffffffff


	//   ....[111]....
        /*02f8*/ 	.word	0xffffffff


	//   ....[112]....
        /*02fc*/ 	.word	0xffffffff


	//   ....[113]....
        /*0300*/ 	.word	0xffffffff


	//   ....[114]....
        /*0304*/ 	.word	0xffffffff


	//   ....[115]....
        /*0308*/ 	.word	0xffffffff


	//   ....[116]....
        /*030c*/ 	.word	0xffffffff


	//   ....[117]....
        /*0310*/ 	.word	0xffffffff


	//   ....[118]....
        /*0314*/ 	.word	0xffffffff


	//   ....[119]....
        /*0318*/ 	.word	0xffffffff


	//   ....[120]....
        /*031c*/ 	.word	0xffffffff


	//   ....[121]....
        /*0320*/ 	.word	0xffffffff


	//   ....[122]....
        /*0324*/ 	.word	0xffffffff


	//   ....[123]....
        /*0328*/ 	.word	0xffffffff


	//   ....[124]....
        /*032c*/ 	.word	0xffffffff


	//   ....[125]....
        /*0330*/ 	.word	0xffffffff


	//   ....[126]....
        /*0334*/ 	.word	0xffffffff


	//   ....[127]....
        /*0338*/ 	.word	0xffffffff


	//   ....[128]....
        /*033c*/ 	.word	0xffffffff


	//   ....[129]....
        /*0340*/ 	.word	0xffffffff


	//   ....[130]....
        /*0344*/ 	.word	0xffffffff


	//   ....[131]....
        /*0348*/ 	.word	0xffffffff


	//   ....[132]....
        /*034c*/ 	.word	0xffffffff


	//   ....[133]....
        /*0350*/ 	.word	0xffffffff


	//   ....[134]....
        /*0354*/ 	.word	0xffffffff


	//   ....[135]....
        /*0358*/ 	.word	0xffffffff


	//   ....[136]....
        /*035c*/ 	.word	0xffffffff


	//   ....[137]....
        /*0360*/ 	.word	0xffffffff


	//   ....[138]....
        /*0364*/ 	.word	0xffffffff


	//   ....[139]....
        /*0368*/ 	.word	0xffffffff


	//   ....[140]....
        /*036c*/ 	.word	0xffffffff


	//   ....[141]....
        /*0370*/ 	.word	0xffffffff


	//   ....[142]....
        /*0374*/ 	.word	0xffffffff


	//   ....[143]....
        /*0378*/ 	.word	0xffffffff


	//   ....[144]....
        /*037c*/ 	.word	0xffffffff


	//   ....[145]....
        /*0380*/ 	.word	0xffffffff


	//   ....[146]....
        /*0384*/ 	.word	0xffffffff


	//   ....[147]....
        /*0388*/ 	.word	0xffffffff


	//   ....[148]....
        /*038c*/ 	.word	0xffffffff


	//   ....[149]....
        /*0390*/ 	.word	0xffffffff


	//   ....[150]....
        /*0394*/ 	.word	0xffffffff


	//   ....[151]....
        /*0398*/ 	.word	0xffffffff


	//   ....[152]....
        /*039c*/ 	.word	0xffffffff


	//   ....[153]....
        /*03a0*/ 	.word	0xffffffff


	//   ....[154]....
        /*03a4*/ 	.word	0xffffffff


	//   ....[155]....
        /*03a8*/ 	.word	0xffffffff


	//   ....[156]....
        /*03ac*/ 	.word	0xffffffff


	//   ....[157]....
        /*03b0*/ 	.word	0x0500000f


	//   ....[158]....
        /*03b4*/ 	.word	0x0500000f


	//   ....[159]....
        /*03b8*/ 	.word	0x0500000f


	//   ....[160]....
        /*03bc*/ 	.word	0x0500000f


	//   ....[161]....
        /*03c0*/ 	.word	0x0500000f


	//   ....[162]....
        /*03c4*/ 	.word	0x0500000f


	//   ....[163]....
        /*03c8*/ 	.word	0x0500000f


	//   ....[164]....
        /*03cc*/ 	.word	0x0500000f


	//   ....[165]....
        /*03d0*/ 	.word	0x0500000f


	//   ....[166]....
        /*03d4*/ 	.word	0x0500000f


	//   ....[167]....
        /*03d8*/ 	.word	0x0500000f


	//   ....[168]....
        /*03dc*/ 	.word	0x0500000f


	//   ....[169]....
        /*03e0*/ 	.word	0x0500000f


	//   ....[170]....
        /*03e4*/ 	.word	0x0500000f


	//   ....[171]....
        /*03e8*/ 	.word	0x0500000f


	//   ....[172]....
        /*03ec*/ 	.word	0x0500000f


	//   ....[173]....
        /*03f0*/ 	.word	0x0500000f


	//   ....[174]....
        /*03f4*/ 	.word	0x0500000f


	//   ....[175]....
        /*03f8*/ 	.word	0x0500000f


	//   ....[176]....
        /*03fc*/ 	.word	0x0500000f


	//   ....[177]....
        /*0400*/ 	.word	0x0500000f


	//   ....[178]....
        /*0404*/ 	.word	0x0500000f


	//   ....[179]....
        /*0408*/ 	.word	0x0500000f


	//   ....[180]....
        /*040c*/ 	.word	0x0500000f


	//   ....[181]....
        /*0410*/ 	.word	0x0500000f


	//   ....[182]....
        /*0414*/ 	.word	0x0500000f


	//   ....[183]....
        /*0418*/ 	.word	0x0500000f


	//   ....[184]....
        /*041c*/ 	.word	0x0500000f


	//   ....[185]....
        /*0420*/ 	.word	0x0500000f


	//   ....[186]....
        /*0424*/ 	.word	0x0500000f


	//   ....[187]....
        /*0428*/ 	.word	0x0500000f


	//   ....[188]....
        /*042c*/ 	.word	0x0500000f


	//   ....[189]....
        /*0430*/ 	.word	0x0500000f


	//   ....[190]....
        /*0434*/ 	.word	0x0500000f


	//   ....[191]....
        /*0438*/ 	.word	0x0500000f


	//   ....[192]....
        /*043c*/ 	.word	0x0500000f


	//   ....[193]....
        /*0440*/ 	.word	0x0500000f


	//   ....[194]....
        /*0444*/ 	.word	0x0500000f


	//   ....[195]....
        /*0448*/ 	.word	0x0500000f


	//   ....[196]....
        /*044c*/ 	.word	0x0500000f


	//   ....[197]....
        /*0450*/ 	.word	0x0500000f


	//   ....[198]....
        /*0454*/ 	.word	0x0500000f


	//   ....[199]....
        /*0458*/ 	.word	0x0500000f


	//   ....[200]....
        /*045c*/ 	.word	0x0500000f


	//   ....[201]....
        /*0460*/ 	.word	0x0500000f


	//   ....[202]....
        /*0464*/ 	.word	0x0500000f


	//   ....[203]....
        /*0468*/ 	.word	0x0500000f


	//   ....[204]....
        /*046c*/ 	.word	0x0500000f


	//   ....[205]....
        /*0470*/ 	.word	0x0500000f


	//   ....[206]....
        /*0474*/ 	.word	0x0500000f


	//   ....[207]....
        /*0478*/ 	.word	0x0500000f


	//   ....[208]....
        /*047c*/ 	.word	0x0500000f


	//   ....[209]....
        /*0480*/ 	.word	0x0500000f


	//   ....[210]....
        /*0484*/ 	.word	0x0500000f


	//   ....[211]....
        /*0488*/ 	.word	0x0500000f


	//   ....[212]....
        /*048c*/ 	.word	0x0500000f


	//   ....[213]....
        /*0490*/ 	.word	0x0500000f


	//   ....[214]....
        /*0494*/ 	.word	0x0500000f


	//   ....[215]....
        /*0498*/ 	.word	0x0500000f


	//   ....[216]....
        /*049c*/ 	.word	0x0500000f


	//   ....[217]....
        /*04a0*/ 	.word	0x0500000f


	//   ....[218]....
        /*04a4*/ 	.word	0x0500000f


	//   ....[219]....
        /*04a8*/ 	.word	0x0500000f


	//   ....[220]....
        /*04ac*/ 	.word	0x0500000f


	//   ....[221]....
        /*04b0*/ 	.word	0x0500000f


	//   ....[222]....
        /*04b4*/ 	.word	0x0500000f


	//   ....[223]....
        /*04b8*/ 	.word	0x0500000f


	//   ....[224]....
        /*04bc*/ 	.word	0x0500000f


	//   ....[225]....
        /*04c0*/ 	.word	0x0500000f


	//   ....[226]....
        /*04c4*/ 	.word	0x0500000f


	//   ....[227]....
        /*04c8*/ 	.word	0x0500000f


	//   ....[228]....
        /*04cc*/ 	.word	0x0500000f


	//   ....[229]....
        /*04d0*/ 	.word	0x0500000f


	//   ....[230]....
        /*04d4*/ 	.word	0x0500000f


	//   ....[231]....
        /*04d8*/ 	.word	0x0500000f


	//   ....[232]....
        /*04dc*/ 	.word	0x0500000f


	//   ....[233]....
        /*04e0*/ 	.word	0x0500000f


	//   ....[234]....
        /*04e4*/ 	.word	0x0500000f


	//   ....[235]....
        /*04e8*/ 	.word	0x0500000f


	//   ....[236]....
        /*04ec*/ 	.word	0x0500000f


	//   ....[237]....
        /*04f0*/ 	.word	0x0500000f


	//   ....[238]....
        /*04f4*/ 	.word	0x0500000f


	//   ....[239]....
        /*04f8*/ 	.word	0x0500000f


	//   ....[240]....
        /*04fc*/ 	.word	0x0500000f


	//----- nvinfo : EIATTR_COOP_GROUP_INSTR_OFFSETS
	.align		4
.L_705:
        /*0500*/ 	.byte	0x04, 0x28
        /*0502*/ 	.short	(.L_707 - .L_706)


	//   ....[0]....
.L_706:
        /*0504*/ 	.word	0x00000070


	//   ....[1]....
        /*0508*/ 	.word	0x000000b0


	//   ....[2]....
        /*050c*/ 	.word	0x000002d0


	//   ....[3]....
        /*0510*/ 	.word	0x00000430


	//   ....[4]....
        /*0514*/ 	.word	0x00000550


	//   ....[5]....
        /*0518*/ 	.word	0x000006b0


	//   ....[6]....
        /*051c*/ 	.word	0x00001fe0


	//   ....[7]....
        /*0520*/ 	.word	0x00002a60


	//   ....[8]....
        /*0524*/ 	.word	0x00002ca0


	//   ....[9]....
        /*0528*/ 	.word	0x000039f0


	//   ....[10]....
        /*052c*/ 	.word	0x00003b00


	//   ....[11]....
        /*0530*/ 	.word	0x00004190


	//   ....[12]....
        /*0534*/ 	.word	0x00004230


	//   ....[13]....
        /*0538*/ 	.word	0x00005f60


	//   ....[14]....
        /*053c*/ 	.word	0x000069a0


	//   ....[15]....
        /*0540*/ 	.word	0x00006fc0


	//   ....[16]....
        /*0544*/ 	.word	0x000070d0


	//   ....[17]....
        /*0548*/ 	.word	0x00007680


	//   ....[18]....
        /*054c*/ 	.word	0x000076e0


	//   ....[19]....
        /*0550*/ 	.word	0x00009580


	//   ....[20]....
        /*0554*/ 	.word	0x00009590


	//   ....[21]....
        /*0558*/ 	.word	0x000095c0


	//   ....[22]....
        /*055c*/ 	.word	0x000095d0


	//   ....[23]....
        /*0560*/ 	.word	0x0000b210


	//   ....[24]....
        /*0564*/ 	.word	0x0000bc50


	//   ....[25]....
        /*0568*/ 	.word	0x0000c270


	//   ....[26]....
        /*056c*/ 	.word	0x0000c380


	//   ....[27]....
        /*0570*/ 	.word	0x0000c930


	//   ....[28]....
        /*0574*/ 	.word	0x0000c990


	//   ....[29]....
        /*0578*/ 	.word	0x0000da70


	//   ....[30]....
        /*057c*/ 	.word	0x0000da90


	//   ....[31]....
        /*0580*/ 	.word	0x0000db40


	//   ....[32]....
        /*0584*/ 	.word	0x0000db50


	//   ....[33]....
        /*0588*/ 	.word	0x0000f400


	//   ....[34]....
        /*058c*/ 	.word	0x0000f420


	//   ....[35]....
        /*0590*/ 	.word	0x0000f430


	//   ....[36]....
        /*0594*/ 	.word	0x0000f440


	//   ....[37]....
        /*0598*/ 	.word	0x0000fd50


	//   ....[38]....
        /*059c*/ 	.word	0x0000fd70


	//   ....[39]....
        /*05a0*/ 	.word	0x0000fea0


	//   ....[40]....
        /*05a4*/ 	.word	0x0000fec0


	//   ....[41]....
        /*05a8*/ 	.word	0x0000ffc0


	//   ....[42]....
        /*05ac*/ 	.word	0x0000ffe0


	//   ....[43]....
        /*05b0*/ 	.word	0x000100f0


	//   ....[44]....
        /*05b4*/ 	.word	0x00010110


	//   ....[45]....
        /*05b8*/ 	.word	0x00010540


	//   ....[46]....
        /*05bc*/ 	.word	0x00010550


	//   ....[47]....
        /*05c0*/ 	.word	0x00010c80


	//   ....[48]....
        /*05c4*/ 	.word	0x00010c90


	//   ....[49]....
        /*05c8*/ 	.word	0x00011e30


	//   ....[50]....
        /*05cc*/ 	.word	0x00011e60


	//   ....[51]....
        /*05d0*/ 	.word	0x00011f80


	//   ....[52]....
        /*05d4*/ 	.word	0x00011fa0


	//   ....[53]....
        /*05d8*/ 	.word	0x000120a0


	//   ....[54]....
        /*05dc*/ 	.word	0x000120c0


	//   ....[55]....
        /*05e0*/ 	.word	0x000121d0


	//   ....[56]....
        /*05e4*/ 	.word	0x000121f0


	//   ....[57]....
        /*05e8*/ 	.word	0x00012390


	//   ....[58]....
        /*05ec*/ 	.word	0x00012580


	//   ....[59]....
        /*05f0*/ 	.word	0x000125b0


	//   ....[60]....
        /*05f4*/ 	.word	0x000125e0


	//   ....[61]....
        /*05f8*/ 	.word	0x00012610


	//   ....[62]....
        /*05fc*/ 	.word	0x00012640


	//   ....[63]....
        /*0600*/ 	.word	0x00012670


	//   ....[64]....
        /*0604*/ 	.word	0x000127e0


	//   ....[65]....
        /*0608*/ 	.word	0x00012810


	//   ....[66]....
        /*060c*/ 	.word	0x00012840


	//   ....[67]....
        /*0610*/ 	.word	0x00012870


	//   ....[68]....
        /*0614*/ 	.word	0x000128a0


	//   ....[69]....
        /*0618*/ 	.word	0x000128d0


	//   ....[70]....
        /*061c*/ 	.word	0x00012960


	//   ....[71]....
        /*0620*/ 	.word	0x00012990


	//   ....[72]....
        /*0624*/ 	.word	0x000129a0


	//   ....[73]....
        /*0628*/ 	.word	0x000129e0


	//   ....[74]....
        /*062c*/ 	.word	0x00014b50


	//   ....[75]....
        /*0630*/ 	.word	0x00014b70


	//   ....[76]....
        /*0634*/ 	.word	0x00014c20


	//   ....[77]....
        /*0638*/ 	.word	0x00014c40


	//   ....[78]....
        /*063c*/ 	.word	0x00014ce0


	//   ....[79]....
        /*0640*/ 	.word	0x00014d00


	//   ....[80]....
        /*0644*/ 	.word	0x00014da0


	//   ....[81]....
        /*0648*/ 	.word	0x00014dc0


	//   ....[82]....
        /*064c*/ 	.word	0x00014e60


	//   ....[83]....
        /*0650*/ 	.word	0x00014e80


	//   ....[84]....
        /*0654*/ 	.word	0x00014e90


	//   ....[85]....
        /*0658*/ 	.word	0x00014f20


	//   ....[86]....
        /*065c*/ 	.word	0x00015600


	//   ....[87]....
        /*0660*/ 	.word	0x00015630


	//   ....[88]....
        /*0664*/ 	.word	0x00015690


	//   ....[89]....
        /*0668*/ 	.word	0x000156f0


	//   ....[90]....
        /*066c*/ 	.word	0x00015740


	//   ....[91]....
        /*0670*/ 	.word	0x000157a0


	//   ....[92]....
        /*0674*/ 	.word	0x000157f0


	//   ....[93]....
        /*0678*/ 	.word	0x00015850


	//   ....[94]....
        /*067c*/ 	.word	0x000158a0


	//   ....[95]....
        /*0680*/ 	.word	0x00015900


	//   ....[96]....
        /*0684*/ 	.word	0x00015950


	//   ....[97]....
        /*0688*/ 	.word	0x000159b0


	//   ....[98]....
        /*068c*/ 	.word	0x00015a00


	//   ....[99]....
        /*0690*/ 	.word	0x00015a50


	//   ....[100]....
        /*0694*/ 	.word	0x00015a70


	//   ....[101]....
        /*0698*/ 	.word	0x00015ab0


	//   ....[102]....
        /*069c*/ 	.word	0x00016260


	//   ....[103]....
        /*06a0*/ 	.word	0x000162a0


	//   ....[104]....
        /*06a4*/ 	.word	0x000162b0


	//   ....[105]....
        /*06a8*/ 	.word	0x00016310


	//   ....[106]....
        /*06ac*/ 	.word	0x00016320


	//   ....[107]....
        /*06b0*/ 	.word	0x00016380


	//   ....[108]....
        /*06b4*/ 	.word	0x000163b0


	//   ....[109]....
        /*06b8*/ 	.word	0x000163f0


	//   ....[110]....
        /*06bc*/ 	.word	0x00016420


	//   ....[111]....
        /*06c0*/ 	.word	0x00016460


	//   ....[112]....
        /*06c4*/ 	.word	0x00016490


	//   ....[113]....
        /*06c8*/ 	.word	0x000164d0


	//   ....[114]....
        /*06cc*/ 	.word	0x00016740


	//   ....[115]....
        /*06d0*/ 	.word	0x00016760


	//   ....[116]....
        /*06d4*/ 	.word	0x00016770


	//   ....[117]....
        /*06d8*/ 	.word	0x00016800


	//   ....[118]....
        /*06dc*/ 	.word	0x00016810


	//   ....[119]....
        /*06e0*/ 	.word	0x000168a0


	//   ....[120]....
        /*06e4*/ 	.word	0x000168b0


	//   ....[121]....
        /*06e8*/ 	.word	0x00016940


	//   ....[122]....
        /*06ec*/ 	.word	0x00016950


	//   ....[123]....
        /*06f0*/ 	.word	0x000169e0


	//   ....[124]....
        /*06f4*/ 	.word	0x000169f0


	//   ....[125]....
        /*06f8*/ 	.word	0x00016a00


	//   ....[126]....
        /*06fc*/ 	.word	0x00016fc0


	//   ....[127]....
        /*0700*/ 	.word	0x00017000


	//   ....[128]....
        /*0704*/ 	.word	0x00017040


	//   ....[129]....
        /*0708*/ 	.word	0x00017070


	//   ....[130]....
        /*070c*/ 	.word	0x00017100


	//   ....[131]....
        /*0710*/ 	.word	0x00017130


	//   ....[132]....
        /*0714*/ 	.word	0x000171a0


	//   ....[133]....
        /*0718*/ 	.word	0x000171d0


	//   ....[134]....
        /*071c*/ 	.word	0x00017240


	//   ....[135]....
        /*0720*/ 	.word	0x00017270


	//   ....[136]....
        /*0724*/ 	.word	0x000172a0


	//   ....[137]....
        /*0728*/ 	.word	0x000172f0


	//   ....[138]....
        /*072c*/ 	.word	0x00017730


	//   ....[139]....
        /*0730*/ 	.word	0x00017740


	//   ....[140]....
        /*0734*/ 	.word	0x00017780


	//   ....[141]....
        /*0738*/ 	.word	0x000177c0


	//   ....[142]....
        /*073c*/ 	.word	0x000177f0


	//   ....[143]....
        /*0740*/ 	.word	0x00017820


	//   ....[144]....
        /*0744*/ 	.word	0x00017850


	//   ....[145]....
        /*0748*/ 	.word	0x00017880


	//   ....[146]....
        /*074c*/ 	.word	0x00017a30


	//   ....[147]....
        /*0750*/ 	.word	0x00017a60


	//   ....[148]....
        /*0754*/ 	.word	0x00017a90


	//   ....[149]....
        /*0758*/ 	.word	0x00017ac0


	//   ....[150]....
        /*075c*/ 	.word	0x00017af0


	//   ....[151]....
        /*0760*/ 	.word	0x00017b20


	//   ....[152]....
        /*0764*/ 	.word	0x00017be0


	//   ....[153]....
        /*0768*/ 	.word	0x00017c00


	//   ....[154]....
        /*076c*/ 	.word	0x00017c20


	//   ....[155]....
        /*0770*/ 	.word	0x00017c80


	//   ....[156]....
        /*0774*/ 	.word	0x000186a0


	//   ....[157]....
        /*0778*/ 	.word	0x00018d20


	//   ....[158]....
        /*077c*/ 	.word	0x00018e10


	//   ....[159]....
        /*0780*/ 	.word	0x00018eb0


	//   ....[160]....
        /*0784*/ 	.word	0x00018f10


	//   ....[161]....
        /*0788*/ 	.word	0x00019020


	//   ....[162]....
        /*078c*/ 	.word	0x00019090


	//   ....[163]....
        /*0790*/ 	.word	0x000191a0


	//   ....[164]....
        /*0794*/ 	.word	0x00019210


	//   ....[165]....
        /*0798*/ 	.word	0x00019320


	//   ....[166]....
        /*079c*/ 	.word	0x00019390


	//   ....[167]....
        /*07a0*/ 	.word	0x000194a0


	//   ....[168]....
        /*07a4*/ 	.word	0x00019510


	//   ....[169]....
        /*07a8*/ 	.word	0x000195b0


	//   ....[170]....
        /*07ac*/ 	.word	0x000196c0


	//   ....[171]....
        /*07b0*/ 	.word	0x00019730


	//   ....[172]....
        /*07b4*/ 	.word	0x000197b0


	//   ....[173]....
        /*07b8*/ 	.word	0x00019880


	//   ....[174]....
        /*07bc*/ 	.word	0x00019900


	//   ....[175]....
        /*07c0*/ 	.word	0x000199e0


	//   ....[176]....
        /*07c4*/ 	.word	0x00019a60


	//   ....[177]....
        /*07c8*/ 	.word	0x00019b40


	//   ....[178]....
        /*07cc*/ 	.word	0x00019bc0


	//   ....[179]....
        /*07d0*/ 	.word	0x00019ca0


	//   ....[180]....
        /*07d4*/ 	.word	0x00019d20


	//   ....[181]....
        /*07d8*/ 	.word	0x00019e00


	//   ....[182]....
        /*07dc*/ 	.word	0x00019e80


	//   ....[183]....
        /*07e0*/ 	.word	0x00019f50


	//   ....[184]....
        /*07e4*/ 	.word	0x00019fd0


	//   ....[185]....
        /*07e8*/ 	.word	0x0001a090


	//   ....[186]....
        /*07ec*/ 	.word	0x0001a1c0


	//   ....[187]....
        /*07f0*/ 	.word	0x0001a290


	//   ....[188]....
        /*07f4*/ 	.word	0x0001a300


	//   ....[189]....
        /*07f8*/ 	.word	0x0001a3d0


	//   ....[190]....
        /*07fc*/ 	.word	0x0001a430


	//   ....[191]....
        /*0800*/ 	.word	0x0001a500


	//   ....[192]....
        /*0804*/ 	.word	0x0001a560


	//   ....[193]....
        /*0808*/ 	.word	0x0001a630


	//   ....[194]....
        /*080c*/ 	.word	0x0001a690


	//   ....[195]....
        /*0810*/ 	.word	0x0001a760


	//   ....[196]....
        /*0814*/ 	.word	0x0001a7c0


	//   ....[197]....
        /*0818*/ 	.word	0x0001a8a0


	//   ....[198]....
        /*081c*/ 	.word	0x0001a990


	//   ....[199]....
        /*0820*/ 	.word	0x0001aa30


	//   ....[200]....
        /*0824*/ 	.word	0x0001aa90


	//   ....[201]....
        /*0828*/ 	.word	0x0001ab90


	//   ....[202]....
        /*082c*/ 	.word	0x0001abf0


	//   ....[203]....
        /*0830*/ 	.word	0x0001acf0


	//   ....[204]....
        /*0834*/ 	.word	0x0001ad50


	//   ....[205]....
        /*0838*/ 	.word	0x0001ae50


	//   ....[206]....
        /*083c*/ 	.word	0x0001aeb0


	//   ....[207]....
        /*0840*/ 	.word	0x0001afb0


	//   ....[208]....
        /*0844*/ 	.word	0x0001b010


	//   ....[209]....
        /*0848*/ 	.word	0x0001b0e0


	//   ....[210]....
        /*084c*/ 	.word	0x0001b220


	//   ....[211]....
        /*0850*/ 	.word	0x0001b2c0


	//   ....[212]....
        /*0854*/ 	.word	0x0001b3a0


	//   ....[213]....
        /*0858*/ 	.word	0x0001b470


	//   ....[214]....
        /*085c*/ 	.word	0x0001b4d0


	//   ....[215]....
        /*0860*/ 	.word	0x0001b5c0


	//   ....[216]....
        /*0864*/ 	.word	0x0001b620


	//   ....[217]....
        /*0868*/ 	.word	0x0001b710


	//   ....[218]....
        /*086c*/ 	.word	0x0001b770


	//   ....[219]....
        /*0870*/ 	.word	0x0001b860


	//   ....[220]....
        /*0874*/ 	.word	0x0001b8c0


	//   ....[221]....
        /*0878*/ 	.word	0x0001b9a0


	//   ....[222]....
        /*087c*/ 	.word	0x0001ba30


	//   ....[223]....
        /*0880*/ 	.word	0x0001bad0


	//   ....[224]....
        /*0884*/ 	.word	0x0001bc40


	//   ....[225]....
        /*0888*/ 	.word	0x0001bcb0


	//   ....[226]....
        /*088c*/ 	.word	0x0001bd30


	//   ....[227]....
        /*0890*/ 	.word	0x0001bda0


	//   ....[228]....
        /*0894*/ 	.word	0x0001be10


	//   ....[229]....
        /*0898*/ 	.word	0x0001be90


	//   ....[230]....
        /*089c*/ 	.word	0x0001bf10


	//   ....[231]....
        /*08a0*/ 	.word	0x0001bfa0


	//   ....[232]....
        /*08a4*/ 	.word	0x0001c010


	//   ....[233]....
        /*08a8*/ 	.word	0x0001c080


	//   ....[234]....
        /*08ac*/ 	.word	0x0001c0f0


	//   ....[235]....
        /*08b0*/ 	.word	0x0001c170


	//   ....[236]....
        /*08b4*/ 	.word	0x0001c1e0


	//   ....[237]....
        /*08b8*/ 	.word	0x0001c270


	//   ....[238]....
        /*08bc*/ 	.word	0x0001c2d0


	//   ....[239]....
        /*08c0*/ 	.word	0x0001c360


	//   ....[240]....
        /*08c4*/ 	.word	0x0001c490


	//----- nvinfo : EIATTR_REG_RECONFIG
	.align		4
.L_707:
        /*08c8*/ 	.byte	0x01, 0x54
	.zero		2


	//----- nvinfo : EIATTR_SYSCALL_OFFSETS
	.align		4
        /*08cc*/ 	.byte	0x04, 0x46
        /*08ce*/ 	.short	(.L_709 - .L_708)


	//   ....[0]....
.L_708:
        /*08d0*/ 	.word	0x00002160


	//   ....[1]....
        /*08d4*/ 	.word	0x000141b0


	//   ....[2]....
        /*08d8*/ 	.word	0x00014300


	//   ....[3]....
        /*08dc*/ 	.word	0x000143f0


	//   ....[4]....
        /*08e0*/ 	.word	0x00015260


	//----- nvinfo : EIATTR_MBARRIER_INSTR_OFFSETS
	.align		4
.L_709:
        /*08e4*/ 	.byte	0x04, 0x39
        /*08e6*/ 	.short	(.L_711 - .L_710)


	//   ....[0]....
.L_710:
        /*08e8*/ 	.word	0x00000180
        /*08ec*/ 	.word	0x000000ff
        /*08f0*/ 	.word	0x00030800
        /*08f4*/ 	.short	0x0100
        /*08f6*/ 	.byte	0x08
	.zero		1


	//   ....[1]....
        /*08f8*/ 	.word	0x00000190
        /*08fc*/ 	.word	0x000000ff
        /*0900*/ 	.word	0x00030820
        /*0904*/ 	.short	0x0100
        /*0906*/ 	.byte	0x08
	.zero		1


	//   ....[2]....
        /*0908*/ 	.word	0x00000280
        /*090c*/ 	.word	0x000000ff
        /*0910*/ 	.word	0x00030830
        /*0914*/ 	.short	0x0100
        /*0916*/ 	.byte	0x08
	.zero		1


	//   ....[3]....
        /*0918*/ 	.word	0x00000290
        /*091c*/ 	.word	0x000000ff
        /*0920*/ 	.word	0x00030840
        /*0924*/ 	.short	0x0100
        /*0926*/ 	.byte	0x08
	.zero		1


	//   ....[4]....
        /*0928*/ 	.word	0x000002a0
        /*092c*/ 	.word	0x000000ff
        /*0930*/ 	.word	0x00030838
        /*0934*/ 	.short	0x0100
        /*0936*/ 	.byte	0x08
	.zero		1


	//   ....[5]....
        /*0938*/ 	.word	0x000002b0
        /*093c*/ 	.word	0x000000ff
        /*0940*/ 	.word	0x00030848
        /*0944*/ 	.short	0x0100
        /*0946*/ 	.byte	0x08
	.zero		1


	//   ....[6]....
        /*0948*/ 	.word	0x000003e0
        /*094c*/ 	.word	0x000000ff
        /*0950*/ 	.word	0x00030850
        /*0954*/ 	.short	0x0100
        /*0956*/ 	.byte	0x08
	.zero		1


	//   ....[7]....
        /*0958*/ 	.word	0x000003f0
        /*095c*/ 	.word	0x000000ff
        /*0960*/ 	.word	0x00030860
        /*0964*/ 	.short	0x0100
        /*0966*/ 	.byte	0x08
	.zero		1


	//   ....[8]....
        /*0968*/ 	.word	0x00000400
        /*096c*/ 	.word	0x000000ff
        /*0970*/ 	.word	0x00030858
        /*0974*/ 	.short	0x0100
        /*0976*/ 	.byte	0x08
	.zero		1


	//   ....[9]....
        /*0978*/ 	.word	0x00000410
        /*097c*/ 	.word	0x000000ff
        /*0980*/ 	.word	0x00030868
        /*0984*/ 	.short	0x0100
        /*0986*/ 	.byte	0x08
	.zero		1


	//   ....[10]....
        /*0988*/ 	.word	0x00000500
        /*098c*/ 	.word	0x000000ff
        /*0990*/ 	.word	0x00030870
        /*0994*/ 	.short	0x0100
        /*0996*/ 	.byte	0x06
	.zero		1


	//   ....[11]....
        /*0998*/ 	.word	0x00000510
        /*099c*/ 	.word	0x000000ff
        /*09a0*/ 	.word	0x00030880
        /*09a4*/ 	.short	0x0100
        /*09a6*/ 	.byte	0x06
	.zero		1


	//   ....[12]....
        /*09a8*/ 	.word	0x00000520
        /*09ac*/ 	.word	0x000000ff
        /*09b0*/ 	.word	0x00030878
        /*09b4*/ 	.short	0x0100
        /*09b6*/ 	.byte	0x06
	.zero		1


	//   ....[13]....
        /*09b8*/ 	.word	0x00000530
        /*09bc*/ 	.word	0x000000ff
        /*09c0*/ 	.word	0x00030888
        /*09c4*/ 	.short	0x0100
        /*09c6*/ 	.byte	0x06
	.zero		1


	//   ....[14]....
        /*09c8*/ 	.word	0x00000660
        /*09cc*/ 	.word	0x000000ff
        /*09d0*/ 	.word	0x00030890
        /*09d4*/ 	.short	0x0100
        /*09d6*/ 	.byte	0x08
	.zero		1


	//   ....[15]....
        /*09d8*/ 	.word	0x00000670
        /*09dc*/ 	.word	0x000000ff
        /*09e0*/ 	.word	0x000308a0
        /*09e4*/ 	.short	0x0100
        /*09e6*/ 	.byte	0x08
	.zero		1


	//   ....[16]....
        /*09e8*/ 	.word	0x00000680
        /*09ec*/ 	.word	0x000000ff
        /*09f0*/ 	.word	0x00030898
        /*09f4*/ 	.short	0x0100
        /*09f6*/ 	.byte	0x08
	.zero		1


	//   ....[17]....
        /*09f8*/ 	.word	0x00000690
        /*09fc*/ 	.word	0x000000ff
        /*0a00*/ 	.word	0x000308a8
        /*0a04*/ 	.short	0x0100
        /*0a06*/ 	.byte	0x08
	.zero		1


	//   ....[18]....
        /*0a08*/ 	.word	0x000007d0
        /*0a0c*/ 	.word	0x000000ff
        /*0a10*/ 	.word	0x000308b0
        /*0a14*/ 	.short	0x0100
        /*0a16*/ 	.byte	0x08
	.zero		1


	//   ....[19]....
        /*0a18*/ 	.word	0x000007e0
        /*0a1c*/ 	.word	0x000000ff
        /*0a20*/ 	.word	0x000308c0
        /*0a24*/ 	.short	0x0100
        /*0a26*/ 	.byte	0x08
	.zero		1


	//   ....[20]....
        /*0a28*/ 	.word	0x000007f0
        /*0a2c*/ 	.word	0x000000ff
        /*0a30*/ 	.word	0x000308b8
        /*0a34*/ 	.short	0x0100
        /*0a36*/ 	.byte	0x08
	.zero		1


	//   ....[21]....
        /*0a38*/ 	.word	0x00000800
        /*0a3c*/ 	.word	0x000000ff
        /*0a40*/ 	.word	0x000308c8
        /*0a44*/ 	.short	0x0100
        /*0a46*/ 	.byte	0x08
	.zero		1


	//   ....[22]....
        /*0a48*/ 	.word	0x000021e0
        /*0a4c*/ 	.word	0x000000ff
        /*0a50*/ 	.word	0x00030800
        /*0a54*/ 	.short	0x010a
        /*0a56*/ 	.byte	0x3c
	.zero		1


	//   ....[23]....
        /*0a58*/ 	.word	0x00002290
        /*0a5c*/ 	.word	0x00000003
        /*0a60*/ 	.word	0x00030830
        /*0a64*/ 	.short	0x010a
        /*0a66*/ 	.byte	0x3f
	.zero		1


	//   ....[24]....
        /*0a68*/ 	.word	0x000022d0
        /*0a6c*/ 	.word	0x00000003
        /*0a70*/ 	.word	0x00030830
        /*0a74*/ 	.short	0x010a
        /*0a76*/ 	.byte	0x3f
	.zero		1


	//   ....[25]....
        /*0a78*/ 	.word	0x00002a40
        /*0a7c*/ 	.word	0x000000ff
        /*0a80*/ 	.word	0x00000000
        /*0a84*/ 	.short	0x0101
        /*0a86*/ 	.byte	0x04
	.zero		1


	//   ....[26]....
        /*0a88*/ 	.word	0x00005070
        /*0a8c*/ 	.word	0x000000ff
        /*0a90*/ 	.word	0x00030830
        /*0a94*/ 	.short	0x010a
        /*0a96*/ 	.byte	0x05
	.zero		1


	//   ....[27]....
        /*0a98*/ 	.word	0x000050b0
        /*0a9c*/ 	.word	0x000000ff
        /*0aa0*/ 	.word	0x00030830
        /*0aa4*/ 	.short	0x010a
        /*0aa6*/ 	.byte	0x05
	.zero		1


	//   ....[28]....
        /*0aa8*/ 	.word	0x00005b80
        /*0aac*/ 	.word	0x000000ff
        /*0ab0*/ 	.word	0x00030850
        /*0ab4*/ 	.short	0x010a
        /*0ab6*/ 	.byte	0x0a
	.zero		1


	//   ....[29]....
        /*0ab8*/ 	.word	0x00005bc0
        /*0abc*/ 	.word	0x000000ff
        /*0ac0*/ 	.word	0x00030850
        /*0ac4*/ 	.short	0x010a
        /*0ac6*/ 	.byte	0x0a
	.zero		1


	//   ....[30]....
        /*0ac8*/ 	.word	0x00005f80
        /*0acc*/ 	.word	0x000000ff
        /*0ad0*/ 	.word	0x00000000
        /*0ad4*/ 	.short	0x0101
        /*0ad6*/ 	.byte	0x05
	.zero		1


	//   ....[31]....
        /*0ad8*/ 	.word	0x00008000
        /*0adc*/ 	.word	0x000000ff
        /*0ae0*/ 	.word	0x00000000
        /*0ae4*/ 	.short	0x0101
        /*0ae6*/ 	.byte	0x0a
	.zero		1


	//   ....[32]....
        /*0ae8*/ 	.word	0x00008470
        /*0aec*/ 	.word	0x000000ff
        /*0af0*/ 	.word	0x00030830
        /*0af4*/ 	.short	0x010a
        /*0af6*/ 	.byte	0x05
	.zero		1


	//   ....[33]....
        /*0af8*/ 	.word	0x000084b0
        /*0afc*/ 	.word	0x000000ff
        /*0b00*/ 	.word	0x00030830
        /*0b04*/ 	.short	0x010a
        /*0b06*/ 	.byte	0x05
	.zero		1


	//   ....[34]....
        /*0b08*/ 	.word	0x00008f80
        /*0b0c*/ 	.word	0x000000ff
        /*0b10*/ 	.word	0x00030850
        /*0b14*/ 	.short	0x010a
        /*0b16*/ 	.byte	0x0a
	.zero		1


	//   ....[35]....
        /*0b18*/ 	.word	0x00008fc0
        /*0b1c*/ 	.word	0x000000ff
        /*0b20*/ 	.word	0x00030850
        /*0b24*/ 	.short	0x010a
        /*0b26*/ 	.byte	0x0a
	.zero		1


	//   ....[36]....
        /*0b28*/ 	.word	0x000093a0
        /*0b2c*/ 	.word	0x000000ff
        /*0b30*/ 	.word	0x00000000
        /*0b34*/ 	.short	0x0101
        /*0b36*/ 	.byte	0x05
	.zero		1


	//   ....[37]....
        /*0b38*/ 	.word	0x0000a110
        /*0b3c*/ 	.word	0x000000ff
        /*0b40*/ 	.word	0x00000000
        /*0b44*/ 	.short	0x0101
        /*0b46*/ 	.byte	0x0a
	.zero		1


	//   ....[38]....
        /*0b48*/ 	.word	0x0000a330
        /*0b4c*/ 	.word	0x000000ff
        /*0b50*/ 	.word	0x00030830
        /*0b54*/ 	.short	0x010a
        /*0b56*/ 	.byte	0x05
	.zero		1


	//   ....[39]....
        /*0b58*/ 	.word	0x0000a370
        /*0b5c*/ 	.word	0x000000ff
        /*0b60*/ 	.word	0x00030830
        /*0b64*/ 	.short	0x010a
        /*0b66*/ 	.byte	0x05
	.zero		1


	//   ....[40]....
        /*0b68*/ 	.word	0x0000ae40
        /*0b6c*/ 	.word	0x000000ff
        /*0b70*/ 	.word	0x00030850
        /*0b74*/ 	.short	0x010a
        /*0b76*/ 	.byte	0x0a
	.zero		1


	//   ....[41]....
        /*0b78*/ 	.word	0x0000ae80
        /*0b7c*/ 	.word	0x000000ff
        /*0b80*/ 	.word	0x00030850
        /*0b84*/ 	.short	0x010a
        /*0b86*/ 	.byte	0x0a
	.zero		1


	//   ....[42]....
        /*0b88*/ 	.word	0x0000b230
        /*0b8c*/ 	.word	0x000000ff
        /*0b90*/ 	.word	0x00000000
        /*0b94*/ 	.short	0x0101
        /*0b96*/ 	.byte	0x05
	.zero		1


	//   ....[43]....
        /*0b98*/ 	.word	0x0000d2c0
        /*0b9c*/ 	.word	0x000000ff
        /*0ba0*/ 	.word	0x00000000
        /*0ba4*/ 	.short	0x0101
        /*0ba6*/ 	.byte	0x0a
	.zero		1


	//   ....[44]....
        /*0ba8*/ 	.word	0x0000d9e0
        /*0bac*/ 	.word	0x000000ff
        /*0bb0*/ 	.word	0x00030850
        /*0bb4*/ 	.short	0x010a
        /*0bb6*/ 	.byte	0x05
	.zero		1


	//   ....[45]....
        /*0bb8*/ 	.word	0x0000da20
        /*0bbc*/ 	.word	0x000000ff
        /*0bc0*/ 	.word	0x00030850
        /*0bc4*/ 	.short	0x010a
        /*0bc6*/ 	.byte	0x05
	.zero		1


	//   ....[46]....
        /*0bc8*/ 	.word	0x0000e1c0
        /*0bcc*/ 	.word	0x000000ff
        /*0bd0*/ 	.word	0x00000000
        /*0bd4*/ 	.short	0x0101
        /*0bd6*/ 	.byte	0x04
	.zero		1


	//   ....[47]....
        /*0bd8*/ 	.word	0x0000fd40
        /*0bdc*/ 	.word	0x000000ff
        /*0be0*/ 	.word	0x00000000
        /*0be4*/ 	.short	0x0101
        /*0be6*/ 	.byte	0x08
	.zero		1


	//   ....[48]....
        /*0be8*/ 	.word	0x000103a0
        /*0bec*/ 	.word	0x000000ff
        /*0bf0*/ 	.word	0x00000000
        /*0bf4*/ 	.short	0x0101
        /*0bf6*/ 	.byte	0x08
	.zero		1


	//   ....[49]....
        /*0bf8*/ 	.word	0x00014960
        /*0bfc*/ 	.word	0x00000007
        /*0c00*/ 	.word	0x00030840
        /*0c04*/ 	.short	0x010a
        /*0c06*/ 	.byte	0x3f
	.zero		1


	//   ....[50]....
        /*0c08*/ 	.word	0x00014fe0
        /*0c0c*/ 	.word	0x00000007
        /*0c10*/ 	.word	0x00030830
        /*0c14*/ 	.short	0x0107
        /*0c16*/ 	.byte	0x3f
	.zero		1


	//   ....[51]....
        /*0c18*/ 	.word	0x00015090
        /*0c1c*/ 	.word	0x00000007
        /*0c20*/ 	.word	0x00030830
        /*0c24*/ 	.short	0x0101
        /*0c26*/ 	.byte	0x3f
	.zero		1


	//   ....[52]....
        /*0c28*/ 	.word	0x00015bc0
        /*0c2c*/ 	.word	0x00000011
        /*0c30*/ 	.word	0x00030800
        /*0c34*/ 	.short	0x0107
        /*0c36*/ 	.byte	0x3f
	.zero		1


	//   ....[53]....
        /*0c38*/ 	.word	0x00015ce0
        /*0c3c*/ 	.word	0x00000011
        /*0c40*/ 	.word	0x00030800
        /*0c44*/ 	.short	0x0101
        /*0c46*/ 	.byte	0x3f
	.zero		1


	//   ....[54]....
        /*0c48*/ 	.word	0x00015d00
        /*0c4c*/ 	.word	0x00000011
        /*0c50*/ 	.word	0x00030820
        /*0c54*/ 	.short	0x010a
        /*0c56*/ 	.byte	0x3f
	.zero		1


	//   ....[55]....
        /*0c58*/ 	.word	0x000160c0
        /*0c5c*/ 	.word	0x00000006
        /*0c60*/ 	.word	0x00030840
        /*0c64*/ 	.short	0x010a
        /*0c66*/ 	.byte	0x3f
	.zero		1


	//   ....[56]....
        /*0c68*/ 	.word	0x00016580
        /*0c6c*/ 	.word	0x00000006
        /*0c70*/ 	.word	0x00030830
        /*0c74*/ 	.short	0x0107
        /*0c76*/ 	.byte	0x3f
	.zero		1


	//   ....[57]....
        /*0c78*/ 	.word	0x00016630
        /*0c7c*/ 	.word	0x00000006
        /*0c80*/ 	.word	0x00030830
        /*0c84*/ 	.short	0x0101
        /*0c86*/ 	.byte	0x3f
	.zero		1


	//   ....[58]....
        /*0c88*/ 	.word	0x000166a0
        /*0c8c*/ 	.word	0x00000006
        /*0c90*/ 	.word	0x00030860
        /*0c94*/ 	.short	0x010a
        /*0c96*/ 	.byte	0x3f
	.zero		1


	//   ....[59]....
        /*0c98*/ 	.word	0x00016bf0
        /*0c9c*/ 	.word	0x00000006
        /*0ca0*/ 	.word	0x00030850
        /*0ca4*/ 	.short	0x0107
        /*0ca6*/ 	.byte	0x3f
	.zero		1


	//   ....[60]....
        /*0ca8*/ 	.word	0x00016d10
        /*0cac*/ 	.word	0x00000006
        /*0cb0*/ 	.word	0x00030850
        /*0cb4*/ 	.short	0x0101
        /*0cb6*/ 	.byte	0x3f
	.zero		1


	//   ....[61]....
        /*0cb8*/ 	.word	0x00016f20
        /*0cbc*/ 	.word	0x00000000
        /*0cc0*/ 	.word	0x00030860
        /*0cc4*/ 	.short	0x010a
        /*0cc6*/ 	.byte	0x3f
	.zero		1


	//   ....[62]....
        /*0cc8*/ 	.word	0x00017420
        /*0ccc*/ 	.word	0x00000000
        /*0cd0*/ 	.word	0x00030850
        /*0cd4*/ 	.short	0x0107
        /*0cd6*/ 	.byte	0x3f
	.zero		1


	//   ....[63]....
        /*0cd8*/ 	.word	0x000174d0
        /*0cdc*/ 	.word	0x00000000
        /*0ce0*/ 	.word	0x00030850
        /*0ce4*/ 	.short	0x0101
        /*0ce6*/ 	.byte	0x3f
	.zero		1


	//   ....[64]....
        /*0ce8*/ 	.word	0x00018620
        /*0cec*/ 	.word	0x00000004
        /*0cf0*/ 	.word	0x00030820
        /*0cf4*/ 	.short	0x010a
        /*0cf6*/ 	.byte	0x3f
	.zero		1


	//   ....[65]....
        /*0cf8*/ 	.word	0x000187c0
        /*0cfc*/ 	.word	0x00000005
        /*0d00*/ 	.word	0x00030840
        /*0d04*/ 	.short	0x010a
        /*0d06*/ 	.byte	0x3f
	.zero		1


	//   ....[66]....
        /*0d08*/ 	.word	0x00018860
        /*0d0c*/ 	.word	0x00000017
        /*0d10*/ 	.word	0x00030840
        /*0d14*/ 	.short	0x010a
        /*0d16*/ 	.byte	0x3f
	.zero		1


	//   ....[67]....
        /*0d18*/ 	.word	0x000188a0
        /*0d1c*/ 	.word	0x00000005
        /*0d20*/ 	.word	0x00030860
        /*0d24*/ 	.short	0x010a
        /*0d26*/ 	.byte	0x3f
	.zero		1


	//   ....[68]....
        /*0d28*/ 	.word	0x000188e0
        /*0d2c*/ 	.word	0x00000017
        /*0d30*/ 	.word	0x00030860
        /*0d34*/ 	.short	0x010a
        /*0d36*/ 	.byte	0x3f
	.zero		1


	//   ....[69]....
        /*0d38*/ 	.word	0x00018950
        /*0d3c*/ 	.word	0x00000003
        /*0d40*/ 	.word	0x00030800
        /*0d44*/ 	.short	0x010a
        /*0d46*/ 	.byte	0x3f
	.zero		1


	//   ....[70]....
        /*0d48*/ 	.word	0x000189a0
        /*0d4c*/ 	.word	0x00000003
        /*0d50*/ 	.word	0x00030830
        /*0d54*/ 	.short	0x010a
        /*0d56*/ 	.byte	0x3f
	.zero		1


	//   ....[71]....
        /*0d58*/ 	.word	0x00018a00
        /*0d5c*/ 	.word	0x00000004
        /*0d60*/ 	.word	0x00030830
        /*0d64*/ 	.short	0x010a
        /*0d66*/ 	.byte	0x3f
	.zero		1


	//   ....[72]....
        /*0d68*/ 	.word	0x00018a60
        /*0d6c*/ 	.word	0x00000002
        /*0d70*/ 	.word	0x00030850
        /*0d74*/ 	.short	0x010a
        /*0d76*/ 	.byte	0x3f
	.zero		1


	//   ....[73]....
        /*0d78*/ 	.word	0x00018ac0
        /*0d7c*/ 	.word	0x00000004
        /*0d80*/ 	.word	0x00030830
        /*0d84*/ 	.short	0x010a
        /*0d86*/ 	.byte	0x3f
	.zero		1


	//   ....[74]....
        /*0d88*/ 	.word	0x00018b20
        /*0d8c*/ 	.word	0x00000002
        /*0d90*/ 	.word	0x00030850
        /*0d94*/ 	.short	0x010a
        /*0d96*/ 	.byte	0x3f
	.zero		1


	//   ....[75]....
        /*0d98*/ 	.word	0x00018b80
        /*0d9c*/ 	.word	0x00000004
        /*0da0*/ 	.word	0x00030830
        /*0da4*/ 	.short	0x010a
        /*0da6*/ 	.byte	0x3f
	.zero		1


	//   ....[76]....
        /*0da8*/ 	.word	0x00018be0
        /*0dac*/ 	.word	0x00000002
        /*0db0*/ 	.word	0x00030850
        /*0db4*/ 	.short	0x010a
        /*0db6*/ 	.byte	0x3f
	.zero		1


	//   ....[77]....
        /*0db8*/ 	.word	0x00018c40
        /*0dbc*/ 	.word	0x00000007
        /*0dc0*/ 	.word	0x00030850
        /*0dc4*/ 	.short	0x010a
        /*0dc6*/ 	.byte	0x3f
	.zero		1


	//   ....[78]....
        /*0dc8*/ 	.word	0x00018d60
        /*0dcc*/ 	.word	0x00000007
        /*0dd0*/ 	.word	0x00030840
        /*0dd4*/ 	.short	0x010a
        /*0dd6*/ 	.byte	0x3f
	.zero		1


	//   ....[79]....
        /*0dd8*/ 	.word	0x0001a0c0
        /*0ddc*/ 	.word	0x00000011
        /*0de0*/ 	.word	0x00030820
        /*0de4*/ 	.short	0x010a
        /*0de6*/ 	.byte	0x3f
	.zero		1


	//   ....[80]....
        /*0de8*/ 	.word	0x0001a110
        /*0dec*/ 	.word	0x00000006
        /*0df0*/ 	.word	0x00030840
        /*0df4*/ 	.short	0x010a
        /*0df6*/ 	.byte	0x3f
	.zero		1


	//   ....[81]....
        /*0df8*/ 	.word	0x0001a8e0
        /*0dfc*/ 	.word	0x00000006
        /*0e00*/ 	.word	0x00030860
        /*0e04*/ 	.short	0x010a
        /*0e06*/ 	.byte	0x3f
	.zero		1


	//   ....[82]....
        /*0e08*/ 	.word	0x0001b170
        /*0e0c*/ 	.word	0x00000000
        /*0e10*/ 	.word	0x00030860
        /*0e14*/ 	.short	0x010a
        /*0e16*/ 	.byte	0x3f
	.zero		1


	//   ....[83]....
        /*0e18*/ 	.word	0x0001c3b0
        /*0e1c*/ 	.word	0x00000004
        /*0e20*/ 	.word	0x00030820
        /*0e24*/ 	.short	0x010a
        /*0e26*/ 	.byte	0x3f
	.zero		1


	//   ....[84]....
        /*0e28*/ 	.word	0x0001c550
        /*0e2c*/ 	.word	0x00000005
        /*0e30*/ 	.word	0x00030840
        /*0e34*/ 	.short	0x010a
        /*0e36*/ 	.byte	0x3f
	.zero		1


	//   ....[85]....
        /*0e38*/ 	.word	0x0001c5a0
        /*0e3c*/ 	.word	0x00000017
        /*0e40*/ 	.word	0x00030840
        /*0e44*/ 	.short	0x010a
        /*0e46*/ 	.byte	0x3f
	.zero		1


	//   ....[86]....
        /*0e48*/ 	.word	0x0001c5f0
        /*0e4c*/ 	.word	0x00000005
        /*0e50*/ 	.word	0x00030860
        /*0e54*/ 	.short	0x010a
        /*0e56*/ 	.byte	0x3f
	.zero		1


	//----- nvinfo : EIATTR_NUM_MBARRIERS
	.align		4
.L_711:
        /*0e58*/ 	.byte	0x03, 0x38
        /*0e5a*/ 	.short	0x0016


	//----- nvinfo : EIATTR_EXIT_INSTR_OFFSETS
	.align		4
        /*0e5c*/ 	.byte	0x04, 0x1c
        /*0e5e*/ 	.short	(.L_713 - .L_712)


	//   ....[0]....
.L_712:
        /*0e60*/ 	.word	0x00000990


	//   ....[1]....
        /*0e64*/ 	.word	0x00012330


	//   ....[2]....
        /*0e68*/ 	.word	0x00018930


	//----- nvinfo : EIATTR_MAX_THREADS
	.align		4
.L_713:
        /*0e6c*/ 	.byte	0x04, 0x05
        /*0e6e*/ 	.short	(.L_715 - .L_714)
.L_714:
        /*0e70*/ 	.word	0x00000180
        /*0e74*/ 	.word	0x00000001
        /*0e78*/ 	.word	0x00000001


	//----- nvinfo : EIATTR_CRS_STACK_SIZE
	.align		4
.L_715:
        /*0e7c*/ 	.byte	0x04, 0x1e
        /*0e7e*/ 	.short	(.L_717 - .L_716)
.L_716:
        /*0e80*/ 	.word	0x00000000


	//----- nvinfo : EIATTR_CBANK_PARAM_SIZE
	.align		4
.L_717:
        /*0e84*/ 	.byte	0x03, 0x19
        /*0e86*/ 	.short	0x0af0


	//----- nvinfo : EIATTR_PARAM_CBANK
	.align		4
        /*0e88*/ 	.byte	0x04, 0x0a
        /*0e8a*/ 	.short	(.L_719 - .L_718)
	.align		4
.L_718:
        /*0e8c*/ 	.word	index@(.nv.constant0._ZN7cutlass13device_kernelIN5flash11enable_sm90INS1_16FlashAttnFwdSm90INS1_25CollectiveMainloopFwdSm90ILi2EN4cute5tupleIJNS5_1CILi1EEES8_S8_EEENS6_IJNS7_ILi128EEENS7_ILi96EEENS7_ILi192EEEEEELi192ENS_10bfloat16_tEfNS_4arch4Sm90ELb0ELb1ELb0ELb1ELb1ELb0ELb0ELb1ELb1ELb1ELb1ELb0EEENS1_21CollectiveEpilogueFwdINS6_IJSA_SC_SB_EEES9_SE_SG_Li256ELb1ELb1ELb1ELb0EEENS1_36VarlenDynamicPersistentTileSchedulerILi128ELi96ELi256ELi128ELb1ELb1ELb1ELb1ELb0ELb1EEEEEEEEEvNT_6ParamsE)
        /*0e90*/ 	.short	0x0210
        /*0e92*/ 	.short	0x0af0


	//----- nvinfo : EIATTR_SW_WAR
	.align		4
.L_719:
        /*0e94*/ 	.byte	0x04, 0x36
        /*0e96*/ 	.short	(.L_721 - .L_720)
.L_720:
        /*0e98*/ 	.word	0x00000008
.L_721:


//--------------------- .nv.info._ZN7cutlass13device_kernelIN5flash11enable_sm90INS1_16FlashAttnFwdSm90INS1_25CollectiveMainloopFwdSm90ILi2EN4cute5tupleIJNS5_1CILi1EEES8_S8_EEENS6_IJNS7_ILi128EEENS7_ILi96EEENS7_ILi192EEEEEELi192ENS_10bfloat16_tEfNS_4arch4Sm90ELb0ELb1ELb0ELb1ELb1ELb1ELb0ELb1ELb1ELb1ELb1ELb0EEENS1_21CollectiveEpilogueFwdINS6_IJSA_SC_SB_EEES9_SE_SG_Li256ELb1ELb1ELb1ELb0EEENS1_36VarlenDynamicPersistentTileSchedulerILi128ELi96ELi256ELi128ELb1ELb1ELb1ELb1ELb0ELb1EEEEEEEEEvNT_6ParamsE --------------------------
	.section	.nv.info._ZN7cutlass13device_kernelIN5flash11enable_sm90INS1_16FlashAttnFwdSm90INS1_25CollectiveMainloopFwdSm90ILi2EN4cute5tupleIJNS5_1CILi1EEES8_S8_EEENS6_IJNS7_ILi128EEENS7_ILi96EEENS7_ILi192EEEEEELi192ENS_10bfloat16_tEfNS_4arch4Sm90ELb0ELb1ELb0ELb1ELb1ELb1ELb0ELb1ELb1ELb1ELb1ELb0EEENS1_21CollectiveEpilogueFwdINS6_IJSA_SC_SB_EEES9_SE_SG_Li256ELb1ELb1ELb1ELb0EEENS1_36VarlenDynamicPersistentTileSchedulerILi128ELi96ELi256ELi128ELb1ELb1ELb1ELb1ELb0ELb1EEEEEEEEEvNT_6ParamsE,"",@"SHT_CUDA_INFO"
	.sectionflags	@""
	.align	4


	//----- nvinfo : EIATTR_CUDA_API_VERSION
	.align		4
        /*0000*/ 	.byte	0x04, 0x37
        /*0002*/ 	.short	(.L_723 - .L_722)
.L_722:
        /*0004*/ 	.word	0x00000082


	//----- nvinfo : EIATTR_KPARAM_INFO
	.align		4
.L_723:
        /*0008*/ 	.byte	0x04, 0x17
        /*000a*/ 	.short	(.L_725 - .L_724)
.L_724:
        /*000c*/ 	.word	0x00000000
        /*0010*/ 	.short	0x0000
        /*0012*/ 	.short	0x0070
        /*0014*/ 	.byte	0x00, 0xf0, 0x01, 0x2a


	//----- nvinfo : EIATTR_SPARSE_MMA_MASK
	.align		4
.L_725:
        /*0018*/ 	.byte	0x03, 0x50
        /*001a*/ 	.short	0x0000


	//----- nvinfo : EIATTR_MAXREG_COUNT
	.align		4
        /*001c*/ 	.byte	0x03, 0x1b
        /*001e*/ 	.short	0x00a8


	//----- nvinfo : EIATTR_NUM_BARRIERS
	.align		4
        /*0020*/ 	.byte	0x02, 0x4c
        /*0022*/ 	.byte	0x10
	.zero		1


	//----- nvinfo : EIATTR_EXTERNS
	.align		4
        /*0024*/ 	.byte	0x04, 0x0f
        /*0026*/ 	.short	(.L_727 - .L_726)


	//   ....[0]....
	.align		4
.L_726:
        /*0028*/ 	.word	index@(__assertfail)


	//----- nvinfo : EIATTR_ANNOTATIONS
	.align		4
.L_727:
        /*002c*/ 	.byte	0x04, 0x55
        /*002e*/ 	.short	(.L_729 - .L_728)


	//   ....[0]....
.L_728:
        /* <DEDUP_REMOVED lines=44> */


	//----- nvinfo : EIATTR_MERCURY_ISA_VERSION
	.align		4
.L_729:
        /*02e0*/ 	.byte	0x03, 0x5f
        /*02e2*/ 	.short	0x0101


	//----- nvinfo : EIATTR_UNUSED_LOAD_BYTE_OFFSET
	.align		4
        /*02e4*/ 	.byte	0x04, 0x44
        /*02e6*/ 	.short	(.L_731 - .L_730)


	//   ....[0]....
.L_730:
        /*02e8*/ 	.word	0x00000ae0
        /*02ec*/ 	.word	0x0000fff0


	//   ....[1]....
        /*02f0*/ 	.word	0x000192b0
        /*02f4*/ 	.word	0x0000fff0


	//----- nvinfo : EIATTR_INT_WARP_WIDE_INSTR_OFFSETS
	.align		4
.L_731:
        /*02f8*/ 	.byte	0x04, 0x31
        /*02fa*/ 	.short	(.L_733 - .L_732)


	//   ....[0]....
.L_732:
        /*02fc*/ 	.word	0x000001c0


	//   ....[1]....
        /*0300*/ 	.word	0x00000200


	//   ....[2]....
        /*0304*/ 	.word	0x00000270


	//   ....[3]....
        /*0308*/ 	.word	0x000205d0


	//   ....[4]....
        /*030c*/ 	.word	0x00020660


	//   ....[5]....
        /*0310*/ 	.word	0x00023430


	//   ....[6]....
        /*0314*/ 	.word	0x000234c0


	//----- nvinfo : EIATTR_COOP_GROUP_MASK_REGIDS
	.align		4
.L_733:
        /*0318*/ 	.byte	0x04, 0x29
        /*031a*/ 	.short	(.L_735 - .L_734)


	//   ....[0]....
.L_734:
        /*031c*/ 	.word	0xffffffff


	//   ....[1]....
        /*0320*/ 	.word	0xffffffff


	//   ....[2]....
        /*0324*/ 	.word	0xffffffff


	//   ....[3]....
        /*0328*/ 	.word	0xffffffff


	//   ....[4]....
        /*032c*/ 	.word	0xffffffff


	//   ....[5]....
        /*0330*/ 	.word	0xffffffff


	//   ....[6]....
        /*0334*/ 	.word	0xffffffff


	//   ....[7]....
        /*0338*/ 	.word	0xffffffff


	//   ....[8]....
        /*033c*/ 	.word	0xffffffff


	//   ....[9]....
        /*0340*/ 	.word	0xffffffff


	//   ....[10]....
        /*0344*/ 	.word	0xffffffff


	//   ....[11]....
        /*0348*/ 	.word	0xffffffff


	//   ....[12]....
        /*034c*/ 	.word	0xffffffff


	//   ....[13]....
        /*0350*/ 	.word	0xffffffff


	//   ....[14]....
        /*0354*/ 	.word	0xffffffff


	//   ....[15]....
        /*0358*/ 	.word	0xffffffff


	//   ....[16]....
        /*035c*/ 	.word	0xffffffff


	//   ....[17]....
        /*0360*/ 	.word	0xffffffff


	//   ....[18]....
        /*0364*/ 	.word	0xffffffff


	//   ....[19]....
        /*0368*/ 	.word	0xffffffff


	//   ....[20]....
        /*036c*/ 	.word	0xffffffff


	//   ....[21]....
        /*0370*/ 	.word	0xffffffff


	//   ....[22]....
        /*0374*/ 	.word	0xffffffff


	//   ....[23]....
        /*0378*/ 	.word	0xffffffff


	//   ....[24]....
        /*037c*/ 	.word	0xffffffff


	//   ....[25]....
        /*0380*/ 	.word	0xffffffff


	//   ....[26]....
        /*0384*/ 	.word	0xffffffff


	//   ....[27]....
        /*0388*/ 	.word	0xffffffff


	//   ....[28]....
        /*038c*/ 	.word	0xffffffff


	//   ....[29]....
        /*0390*/ 	.word	0xffffffff


	//   ....[30]....
        /*0394*/ 	.word	0xffffffff


	//   ....[31]....
        /*0398*/ 	.word	0xffffffff


	//   ....[32]....
        /*039c*/ 	.word	0xffffffff


	//   ....[33]....
        /*03a0*/ 	.word	0xffffffff


	//   ....[34]....
        /*03a4*/ 	.word	0xffffffff


	//   ....[35]....
        /*03a8*/ 	.word	0xffffffff


	//   ....[36]....
        /*03ac*/ 	.word	0xffffffff


	//   ....[37]....
        /*03b0*/ 	.word	0xffffffff


	//   ....[38]....
        /*03b4*/ 	.word	0xffffffff


	//   ....[39]....
        /*03b8*/ 	.word	0xffffffff


	//   ....[40]....
        /*03bc*/ 	.word	0xffffffff


	//   ....[41]....
        /*03c0*/ 	.word	0xffffffff


	//   ....[42]....
        /*03c4*/ 	.word	0xffffffff


	//   ....[43]....
        /*03c8*/ 	.word	0xffffffff


	//   ....[44]....
        /*03cc*/ 	.word	0xffffffff


	//   ....[45]....
        /*03d0*/ 	.word	0xffffffff


	//   ....[46]....
        /*03d4*/ 	.word	0xffffffff


	//   ....[47]....
        /*03d8*/ 	.word	0xffffffff


	//   ....[48]....
        /*03dc*/ 	.word	0xffffffff


	//   ....[49]....
        /*03e0*/ 	.word	0xffffffff


	//   ....[50]....
        /*03e4*/ 	.word	0xffffffff


	//   ....[51]....
        /*03e8*/ 	.word	0xffffffff


	//   ....[52]....
        /*03ec*/ 	.word	0xffffffff


	//   ....[53]....
        /*03f0*/ 	.word	0xffffffff


	//   ....[54]....
        /*03f4*/ 	.word	0xffffffff


	//   ....[55]....
        /*03f8*/ 	.word	0xffffffff


	//   ....[56]....
        /*03fc*/ 	.word	0xffffffff


	//   ....[57]....
        /*0400*/ 	.word	0xffffffff


	//   ....[58]....
        /*0404*/ 	.word	0xffffffff


	//   ....[59]....
        /*0408*/ 	.word	0xffffffff


	//   ....[60]....
        /*040c*/ 	.word	0xffffffff


	//   ....[61]....
        /*0410*/ 	.word	0xffffffff


	//   ....[62]....
        /*0414*/ 	.word	0xffffffff


	//   ....[63]....
        /*0418*/ 	.word	0xffffffff


	//   ....[64]....
        /*041c*/ 	.word	0xffffffff


	//   ....[65]....
        /*0420*/ 	.word	0xffffffff


	//   ....[66]....
        /*0424*/ 	.word	0xffffffff


	//   ....[67]....
        /*0428*/ 	.word	0xffffffff


	//   ....[68]....
        /*042c*/ 	.word	0xffffffff


	//   ....[69]....
        /*0430*/ 	.word	0xffffffff


	//   ....[70]....
        /*0434*/ 	.word	0xffffffff


	//   ....[71]....
        /*0438*/ 	.word	0xffffffff


	//   ....[72]....
        /*043c*/ 	.word	0xffffffff


	//   ....[73]....
        /*0440*/ 	.word	0xffffffff


	//   ....[74]....
        /*0444*/ 	.word	0xffffffff


	//   ....[75]....
        /*0448*/ 	.word	0xffffffff


	//   ....[76]....
        /*044c*/ 	.word	0xffffffff


	//   ....[77]....
        /*0450*/ 	.word	0xffffffff


	//   ....[78]....
        /*0454*/ 	.word	0xffffffff


	//   ....[79]....
        /*0458*/ 	.word	0xffffffff


	//   ....[80]....
        /*045c*/ 	.word	0xffffffff


	//   ....[81]....
        /*0460*/ 	.word	0xffffffff


	//   ....[82]....
        /*0464*/ 	.word	0xffffffff


	//   ....[83]....
        /*0468*/ 	.word	0xffffffff


	//   ....[84]....
        /*046c*/ 	.word	0xffffffff


	//   ....[85]....
        /*0470*/ 	.word	0xffffffff


	//   ....[86]....
        /*0474*/ 	.word	0xffffffff


	//   ....[87]....
        /*0478*/ 	.word	0xffffffff


	//   ....[88]....
        /*047c*/ 	.word	0xffffffff


	//   ....[89]....
        /*0480*/ 	.word	0xffffffff


	//   ....[90]....
        /*0484*/ 	.word	0xffffffff


	//   ....[91]....
        /*0488*/ 	.word	0xffffffff


	//   ....[92]....
        /*048c*/ 	.word	0xffffffff


	//   ....[93]....
        /*0490*/ 	.word	0xffffffff


	//   ....[94]....
        /*0494*/ 	.word	0xffffffff


	//   ....[95]....
        /*0498*/ 	.word	0xffffffff


	//   ....[96]....
        /*049c*/ 	.word	0xffffffff


	//   ....[97]....
        /*04a0*/ 	.word	0xffffffff


	//   ....[98]....
        /*04a4*/ 	.word	0xffffffff


	//   ....[99]....
        /*04a8*/ 	.word	0xffffffff


	//   ....[100]....
        /*04ac*/ 	.word	0xffffffff


	//   ....[101]....
        /*04b0*/ 	.word	0xffffffff


	//   ....[102]....
        /*04b4*/ 	.word	0xffffffff


	//   ....[103]....
        /*04b8*/ 	.word	0xffffffff


	//   ....[104]....
        /*04bc*/ 	.word	0xffffffff


	//   ....[105]....
        /*04c0*/ 	.word	0xffffffff


	//   ....[106]....
        /*04c4*/ 	.word	0xffffffff


	//   ....[107]....
        /*04c8*/ 	.word	0xffffffff


	//   ....[108]....
        /*04cc*/ 	.word	0xffffffff


	//   ....[109]....
        /*04d0*/ 	.word	0xffffffff


	//   ....[110]....
        /*04d4*/ 	.word	0xffffffff


	//   ....[111]....
        /*04d8*/ 	.word	0xffffffff


	//   ....[112]....
        /*04dc*/ 	.word	0xffffffff


	//   ....[113]....
        /*04e0*/ 	.word	0xffffffff


	//   ....[114]....
        /*04e4*/ 	.word	0xffffffff


	//   ....[115]....
        /*04e8*/ 	.word	0xffffffff


	//   ....[116]....
        /*04ec*/ 	.word	0xffffffff


	//   ....[117]....
        /*04f0*/ 	.word	0xffffffff


	//   ....[118]....
        /*04f4*/ 	.word	0xffffffff


	//   ....[119]....
        /*04f8*/ 	.word	0xffffffff


	//   ....[120]....
        /*04fc*/ 	.word	0xffffffff


	//   ....[121]....
        /*0500*/ 	.word	0xffffffff


	//   ....[122]....
        /*0504*/ 	.word	0xffffffff


	//   ....[123]....
        /*0508*/ 	.word	0xffffffff


	//   ....[124]....
        /*050c*/ 	.word	0xffffffff


	//   ....[125]....
        /*0510*/ 	.word	0xffffffff


	//   ....[126]....
        /*0514*/ 	.word	0xffffffff


	//   ....[127]....
        /*0518*/ 	.word	0xffffffff


	//   ....[128]....
        /*051c*/ 	.word	0xffffffff


	//   ....[129]....
        /*0520*/ 	.word	0xffffffff


	//   ....[130]....
        /*0524*/ 	.word	0xffffffff


	//   ....[131]....
        /*0528*/ 	.word	0xffffffff


	//   ....[132]....
        /*052c*/ 	.word	0xffffffff


	//   ....[133]....
        /*0530*/ 	.word	0xffffffff


	//   ....[134]....
        /*0534*/ 	.word	0xffffffff


	//   ....[135]....
        /*0538*/ 	.word	0xffffffff


	//   ....[136]....
        /*053c*/ 	.word	0xffffffff


	//   ....[137]....
        /*0540*/ 	.word	0xffffffff


	//   ....[138]....
        /*0544*/ 	.word	0xffffffff


	//   ....[139]....
        /*0548*/ 	.word	0xffffffff


	//   ....[140]....
        /*054c*/ 	.word	0xffffffff


	//   ....[141]....
        /*0550*/ 	.word	0xffffffff


	//   ....[142]....
        /*0554*/ 	.word	0xffffffff


	//   ....[143]....
        /*0558*/ 	.word	0xffffffff


	//   ....[144]....
        /*055c*/ 	.word	0xffffffff


	//   ....[145]....
        /*0560*/ 	.word	0xffffffff


	//   ....[146]....
        /*0564*/ 	.word	0xffffffff


	//   ....[147]....
        /*0568*/ 	.word	0xffffffff


	//   ....[148]....
        /*056c*/ 	.word	0xffffffff


	//   ....[149]....
        /*0570*/ 	.word	0xffffffff


	//   ....[150]....
        /*0574*/ 	.word	0xffffffff


	//   ....[151]....
        /*0578*/ 	.word	0xffffffff


	//   ....[152]....
        /*057c*/ 	.word	0xffffffff


	//   ....[153]....
        /*0580*/ 	.word	0xffffffff


	//   ....[154]....
        /*0584*/ 	.word	0xffffffff


	//   ....[155]....
        /*0588*/ 	.word	0xffffffff


	//   ....[156]....
        /*058c*/ 	.word	0xffffffff


	//   ....[157]....
        /*0590*/ 	.word	0xffffffff


	//   ....[158]....
        /*0594*/ 	.word	0xffffffff


	//   ....[159]....
        /*0598*/ 	.word	0xffffffff


	//   ....[160]....
        /*059c*/ 	.word	0xffffffff


	//   ....[161]....
        /*05a0*/ 	.word	0xffffffff


	//   ....[162]....
        /*05a4*/ 	.word	0xffffffff


	//   ....[163]....
        /*05a8*/ 	.word	0xffffffff


	//   ....[164]....
        /*05ac*/ 	.word	0xffffffff


	//   ....[165]....
        /*05b0*/ 	.word	0xffffffff


	//   ....[166]....
        /*05b4*/ 	.word	0xffffffff


	//   ....[167]....
        /*05b8*/ 	.word	0xffffffff


	//   ....[168]....
        /*05bc*/ 	.word	0xffffffff


	//   ....[169]....
        /*05c0*/ 	.word	0xffffffff


	//   ....[170]....
        /*05c4*/ 	.word	0xffffffff


	//   ....[171]....
        /*05c8*/ 	.word	0xffffffff


	//   ....[172]....
        /*05cc*/ 	.word	0xffffffff


	//   ....[173]....
        /*05d0*/ 	.word	0xffffffff


	//   ....[174]....
        /*05d4*/ 	.word	0xffffffff


	//   ....[175]....
        /*05d8*/ 	.word	0xffffffff


	//   ....[176]....
        /*05dc*/ 	.word	0xffffffff


	//   ....[177]....
        /*05e0*/ 	.word	0xffffffff


	//   ....[178]....
        /*05e4*/ 	.word	0xffffffff


	//   ....[179]....
        /*05e8*/ 	.word	0x0500000f


	//   ....[180]....
        /*05ec*/ 	.word	0x0500000f


	//   ....[181]....
        /*05f0*/ 	.word	0x0500000f


	//   ....[182]....
        /*05f4*/ 	.word	0x0500000f


	//   ....[183]....
        /*05f8*/ 	.word	0x0500000f


	//   ....[184]....
        /*05fc*/ 	.word	0x0500000f


	//   ....[185]....
        /*0600*/ 	.word	0x0500000f


	//   ....[186]....
        /*0604*/ 	.word	0x0500000f


	//   ....[187]....
        /*0608*/ 	.word	0x0500000f


	//   ....[188]....
        /*060c*/ 	.word	0x0500000f


	//   ....[189]....
        /*0610*/ 	.word	0x0500000f


	//   ....[190]....
        /*0614*/ 	.word	0x0500000f


	//   ....[191]....
        /*0618*/ 	.word	0x0500000f


	//   ....[192]....
        /*061c*/ 	.word	0x0500000f


	//   ....[193]....
        /*0620*/ 	.word	0x0500000f


	//   ....[194]....
        /*0624*/ 	.word	0x0500000f


	//   ....[195]....
        /*0628*/ 	.word	0x0500000f


	//   ....[196]....
        /*062c*/ 	.word	0x0500000f


	//   ....[197]....
        /*0630*/ 	.word	0x0500000f


	//   ....[198]....
        /*0634*/ 	.word	0x0500000f


	//   ....[199]....
        /*0638*/ 	.word	0x0500000f


	//   ....[200]....
        /*063c*/ 	.word	0x0500000f


	//   ....[201]....
        /*0640*/ 	.word	0x0500000f


	//   ....[202]....
        /*0644*/ 	.word	0x0500000f


	//   ....[203]....
        /*0648*/ 	.word	0x0500000f


	//   ....[204]....
        /*064c*/ 	.word	0x0500000f


	//   ....[205]....
        /*0650*/ 	.word	0x0500000f


	//   ....[206]....
        /*0654*/ 	.word	0x0500000f


	//   ....[207]....
        /*0658*/ 	.word	0x0500000f


	//   ....[208]....
        /*065c*/ 	.word	0x0500000f


	//   ....[209]....
        /*0660*/ 	.word	0x0500000f


	//   ....[210]....
        /*0664*/ 	.word	0x0500000f


	//   ....[211]....
        /*0668*/ 	.word	0x0500000f


	//   ....[212]....
        /*066c*/ 	.word	0x0500000f


	//   ....[213]....
        /*0670*/ 	.word	0x0500000f


	//   ....[214]....
        /*0674*/ 	.word	0x0500000f


	//   ....[215]....
        /*0678*/ 	.word	0x0500000f


	//   ....[216]....
        /*067c*/ 	.word	0x0500000f


	//   ....[217]....
        /*0680*/ 	.word	0x0500000f


	//   ....[218]....
        /*0684*/ 	.word	0x0500000f


	//   ....[219]....
        /*0688*/ 	.word	0x0500000f


	//   ....[220]....
        /*068c*/ 	.word	0x0500000f


	//   ....[221]....
        /*0690*/ 	.word	0x0500000f


	//   ....[222]....
        /*0694*/ 	.word	0x0500000f


	//   ....[223]....
        /*0698*/ 	.word	0x0500000f


	//   ....[224]....
        /*069c*/ 	.word	0x0500000f


	//   ....[225]....
        /*06a0*/ 	.word	0x0500000f


	//   ....[226]....
        /*06a4*/ 	.word	0x0500000f


	//   ....[227]....
        /*06a8*/ 	.word	0x0500000f


	//   ....[228]....
        /*06ac*/ 	.word	0x0500000f


	//   ....[229]....
        /*06b0*/ 	.word	0x0500000f


	//   ....[230]....
        /*06b4*/ 	.word	0x0500000f


	//   ....[231]....
        /*06b8*/ 	.word	0x0500000f


	//   ....[232]....
        /*06bc*/ 	.word	0x0500000f


	//   ....[233]....
        /*06c0*/ 	.word	0x0500000f


	//   ....[234]....
        /*06c4*/ 	.word	0x0500000f


	//   ....[235]....
        /*06c8*/ 	.word	0x0500000f


	//   ....[236]....
        /*06cc*/ 	.word	0x0500000f


	//   ....[237]....
        /*06d0*/ 	.word	0x0500000f


	//   ....[238]....
        /*06d4*/ 	.word	0x0500000f


	//   ....[239]....
        /*06d8*/ 	.word	0x0500000f


	//   ....[240]....
        /*06dc*/ 	.word	0x0500000f


	//   ....[241]....
        /*06e0*/ 	.word	0x0500000f


	//   ....[242]....
        /*06e4*/ 	.word	0x0500000f


	//   ....[243]....
        /*06e8*/ 	.word	0x0500000f


	//   ....[244]....
        /*06ec*/ 	.word	0x0500000f


	//   ....[245]....
        /*06f0*/ 	.word	0x0500000f


	//   ....[246]....
        /*06f4*/ 	.word	0x0500000f


	//   ....[247]....
        /*06f8*/ 	.word	0x0500000f


	//   ....[248]....
        /*06fc*/ 	.word	0x0500000f


	//   ....[249]....
        /*0700*/ 	.word	0x0500000f


	//   ....[250]....
        /*0704*/ 	.word	0x0500000f


	//   ....[251]....
        /*0708*/ 	.word	0x0500000f


	//   ....[252]....
        /*070c*/ 	.word	0x0500000f


	//   ....[253]....
        /*0710*/ 	.word	0x0500000f


	//   ....[254]....
        /*0714*/ 	.word	0x0500000f


	//   ....[255]....
        /*0718*/ 	.word	0x0500000f


	//   ....[0]....
        /*071c*/ 	.word	0x0500000f


	//   ....[1]....
        /*0720*/ 	.word	0x0500000f


	//   ....[2]....
        /*0724*/ 	.word	0x0500000f


	//   ....[3]....
        /*0728*/ 	.word	0x0500000f


	//   ....[4]....
        /*072c*/ 	.word	0x0500000f


	//   ....[5]....
        /*0730*/ 	.word	0x0500000f


	//   ....[6]....
        /*0734*/ 	.word	0x0500000f


	//   ....[7]....
        /*0738*/ 	.word	0x0500000f


	//   ....[8]....
        /*073c*/ 	.word	0x0500000f


	//   ....[9]....
        /*0740*/ 	.word	0x0500000f


	//   ....[10]....
        /*0744*/ 	.word	0x0500000f


	//   ....[11]....
        /*0748*/ 	.word	0x0500000f


	//   ....[12]....
        /*074c*/ 	.word	0x0500000f


	//   ....[13]....
        /*0750*/ 	.word	0x0500000f


	//   ....[14]....
        /*0754*/ 	.word	0x0500000f


	//   ....[15]....
        /*0758*/ 	.word	0x0500000f


	//   ....[16]....
        /*075c*/ 	.word	0x0500000f


	//   ....[17]....
        /*0760*/ 	.word	0x0500000f


	//   ....[18]....
        /*0764*/ 	.word	0x0500000f


	//   ....[19]....
        /*0768*/ 	.word	0x0500000f


	//   ....[20]....
        /*076c*/ 	.word	0x0500000f


	//   ....[21]....
        /*0770*/ 	.word	0x0500000f


	//   ....[22]....
        /*0774*/ 	.word	0x0500000f


	//   ....[23]....
        /*0778*/ 	.word	0x0500000f


	//   ....[24]....
        /*077c*/ 	.word	0x0500000f


	//   ....[25]....
        /*0780*/ 	.word	0x0500000f


	//   ....[26]....
        /*0784*/ 	.word	0x0500000f


	//   ....[27]....
        /*0788*/ 	.word	0x0500000f


	//   ....[28]....
        /*078c*/ 	.word	0xffffffff


	//   ....[29]....
        /*0790*/ 	.word	0xffffffff


	//   ....[30]....
        /*0794*/ 	.word	0xffffffff


	//   ....[31]....
        /*0798*/ 	.word	0xffffffff


	//   ....[32]....
        /*079c*/ 	.word	0xffffffff


	//   ....[33]....
        /*07a0*/ 	.word	0xffffffff


	//   ....[34]....
        /*07a4*/ 	.word	0xffffffff


	//   ....[35]....
        /*07a8*/ 	.word	0xffffffff


	//   ....[36]....
        /*07ac*/ 	.word	0xffffffff


	//   ....[37]....
        /*07b0*/ 	.word	0xffffffff


	//   ....[38]....
        /*07b4*/ 	.word	0xffffffff


	//   ....[39]....
        /*07b8*/ 	.word	0xffffffff


	//   ....[40]....
        /*07bc*/ 	.word	0x0500000f


	//   ....[41]....
        /*07c0*/ 	.word	0x0500000f


	//   ....[42]....
        /*07c4*/ 	.word	0x0500000f


	//   ....[43]....
        /*07c8*/ 	.word	0x0500000f


	//   ....[44]....
        /*07cc*/ 	.word	0x0500000f


	//   ....[45]....
        /*07d0*/ 	.word	0x0500000f


	//   ....[46]....
        /*07d4*/ 	.word	0x0500000f


	//   ....[47]....
        /*07d8*/ 	.word	0x0500000f


	//   ....[48]....
        /*07dc*/ 	.word	0x0500000f


	//   ....[49]....
        /*07e0*/ 	.word	0x0500000f


	//   ....[50]....
        /*07e4*/ 	.word	0x0500000f


	//   ....[51]....
        /*07e8*/ 	.word	0x0500000f


	//----- nvinfo : EIATTR_COOP_GROUP_INSTR_OFFSETS
	.align		4
.L_735:
        /*07ec*/ 	.byte	0x04, 0x28
        /*07ee*/ 	.short	(.L_737 - .L_736)


	//   ....[0]....
.L_736:
        /*07f0*/ 	.word	0x000000d0


	//   ....[1]....
        /*07f4*/ 	.word	0x000001d0


	//   ....[2]....
        /*07f8*/ 	.word	0x00000220


	//   ....[3]....
        /*07fc*/ 	.word	0x00000450


	//   ....[4]....
        /*0800*/ 	.word	0x000005b0


	//   ....[5]....
        /*0804*/ 	.word	0x000006d0


	//   ....[6]....
        /*0808*/ 	.word	0x00000830


	//   ....[7]....
        /*080c*/ 	.word	0x00004180


	//   ....[8]....
        /*0810*/ 	.word	0x00004190


	//   ....[9]....
        /*0814*/ 	.word	0x00004580


	//   ....[10]....
        /*0818*/ 	.word	0x00004590


	//   ....[11]....
        /*081c*/ 	.word	0x00005580


	//   ....[12]....
        /*0820*/ 	.word	0x00005d70


	//   ....[13]....
        /*0824*/ 	.word	0x00005d80


	//   ....[14]....
        /*0828*/ 	.word	0x00005d90


	//   ....[15]....
        /*082c*/ 	.word	0x00005da0


	//   ....[16]....
        /*0830*/ 	.word	0x00006600


	//   ....[17]....
        /*0834*/ 	.word	0x00006610


	//   ....[18]....
        /*0838*/ 	.word	0x00006620


	//   ....[19]....
        /*083c*/ 	.word	0x00006630


	//   ....[20]....
        /*0840*/ 	.word	0x000097a0


	//   ....[21]....
        /*0844*/ 	.word	0x000097b0


	//   ....[22]....
        /*0848*/ 	.word	0x000097c0


	//   ....[23]....
        /*084c*/ 	.word	0x000097d0


	//   ....[24]....
        /*0850*/ 	.word	0x00009e60


	//   ....[25]....
        /*0854*/ 	.word	0x00009e70


	//   ....[26]....
        /*0858*/ 	.word	0x00009e80


	//   ....[27]....
        /*085c*/ 	.word	0x00009e90


	//   ....[28]....
        /*0860*/ 	.word	0x0000d9e0


	//   ....[29]....
        /*0864*/ 	.word	0x0000dc20


	//   ....[30]....
        /*0868*/ 	.word	0x0000e970


	//   ....[31]....
        /*086c*/ 	.word	0x0000ea80


	//   ....[32]....
        /*0870*/ 	.word	0x0000f120


	//   ....[33]....
        /*0874*/ 	.word	0x0000f220


	//   ....[34]....
        /*0878*/ 	.word	0x00010d90


	//   ....[35]....
        /*087c*/ 	.word	0x000117c0


	//   ....[36]....
        /*0880*/ 	.word	0x00011e10


	//   ....[37]....
        /*0884*/ 	.word	0x00011f20


	//   ....[38]....
        /*0888*/ 	.word	0x000124a0


	//   ....[39]....
        /*088c*/ 	.word	0x00012500


	//   ....[40]....
        /*0890*/ 	.word	0x000143a0


	//   ....[41]....
        /*0894*/ 	.word	0x000143b0


	//   ....[42]....
        /*0898*/ 	.word	0x000143e0


	//   ....[43]....
        /*089c*/ 	.word	0x000143f0


	//   ....[44]....
        /*08a0*/ 	.word	0x00015f90


	//   ....[45]....
        /*08a4*/ 	.word	0x000169a0


	//   ....[46]....
        /*08a8*/ 	.word	0x00016fe0


	//   ....[47]....
        /*08ac*/ 	.word	0x000170f0


	//   ....[48]....
        /*08b0*/ 	.word	0x00017670


	//   ....[49]....
        /*08b4*/ 	.word	0x000176e0


	//   ....[50]....
        /*08b8*/ 	.word	0x000187d0


	//   ....[51]....
        /*08bc*/ 	.word	0x00018800


	//   ....[52]....
        /*08c0*/ 	.word	0x000188c0


	//   ....[53]....
        /*08c4*/ 	.word	0x000188d0


	//   ....[54]....
        /*08c8*/ 	.word	0x0001a070


	//   ....[55]....
        /*08cc*/ 	.word	0x0001a080


	//   ....[56]....
        /*08d0*/ 	.word	0x0001a090


	//   ....[57]....
        /*08d4*/ 	.word	0x0001a0a0


	//   ....[58]....
        /*08d8*/ 	.word	0x0001a950


	//   ....[59]....
        /*08dc*/ 	.word	0x0001a970


	//   ....[60]....
        /*08e0*/ 	.word	0x0001aaa0


	//   ....[61]....
        /*08e4*/ 	.word	0x0001aac0


	//   ....[62]....
        /*08e8*/ 	.word	0x0001abc0


	//   ....[63]....
        /*08ec*/ 	.word	0x0001abe0


	//   ....[64]....
        /*08f0*/ 	.word	0x0001acf0


	//   ....[65]....
        /*08f4*/ 	.word	0x0001ad10


	//   ....[66]....
        /*08f8*/ 	.word	0x0001b210


	//   ....[67]....
        /*08fc*/ 	.word	0x0001b220


	//   ....[68]....
        /*0900*/ 	.word	0x0001b8b0


	//   ....[69]....
        /*0904*/ 	.word	0x0001b8c0


	//   ....[70]....
        /*0908*/ 	.word	0x0001c7a0


	//   ....[71]....
        /*090c*/ 	.word	0x0001c7d0


	//   ....[72]....
        /*0910*/ 	.word	0x0001c8f0


	//   ....[73]....
        /*0914*/ 	.word	0x0001c910


	//   ....[74]....
        /*0918*/ 	.word	0x0001ca10


	//   ....[75]....
        /*091c*/ 	.word	0x0001ca30


	//   ....[76]....
        /*0920*/ 	.word	0x0001cb40


	//   ....[77]....
        /*0924*/ 	.word	0x0001cb60


	//   ....[78]....
        /*0928*/ 	.word	0x0001cd00


	//   ....[79]....
        /*092c*/ 	.word	0x0001cf00


	//   ....[80]....
        /*0930*/ 	.word	0x0001cf30


	//   ....[81]....
        /*0934*/ 	.word	0x0001cf60


	//   ....[82]....
        /*0938*/ 	.word	0x0001cf90


	//   ....[83]....
        /*093c*/ 	.word	0x0001cfc0


	//   ....[84]....
        /*0940*/ 	.word	0x0001cff0


	//   ....[85]....
        /*0944*/ 	.word	0x0001d170


	//   ....[86]....
        /*0948*/ 	.word	0x0001d1a0


	//   ....[87]....
        /*094c*/ 	.word	0x0001d1d0


	//   ....[88]....
        /*0950*/ 	.word	0x0001d200


	//   ....[89]....
        /*0954*/ 	.word	0x0001d230


	//   ....[90]....
        /*0958*/ 	.word	0x0001d260


	//   ....[91]....
        /*095c*/ 	.word	0x0001d2f0


	//   ....[92]....
        /*0960*/ 	.word	0x0001d320


	//   ....[93]....
        /*0964*/ 	.word	0x0001d330


	//   ....[94]....
        /*0968*/ 	.word	0x0001d370


	//   ....[95]....
        /*096c*/ 	.word	0x0001eb10


	//   ....[96]....
        /*0970*/ 	.word	0x00021150


	//   ....[97]....
        /*0974*/ 	.word	0x00021170


	//   ....[98]....
        /*0978*/ 	.word	0x00021220


	//   ....[99]....
        /*097c*/ 	.word	0x00021240


	//   ....[100]....
        /*0980*/ 	.word	0x000212e0


	//   ....[101]....
        /*0984*/ 	.word	0x00021300


	//   ....[102]....
        /*0988*/ 	.word	0x000213a0


	//   ....[103]....
        /*098c*/ 	.word	0x000213c0


	//   ....[104]....
        /*0990*/ 	.word	0x00021460


	//   ....[105]....
        /*0994*/ 	.word	0x00021480


	//   ....[106]....
        /*0998*/ 	.word	0x00021490


	//   ....[107]....
        /*099c*/ 	.word	0x00021520


	//   ....[108]....
        /*09a0*/ 	.word	0x00021c50


	//   ....[109]....
        /*09a4*/ 	.word	0x00021c80


	//   ....[110]....
        /*09a8*/ 	.word	0x00021ce0


	//   ....[111]....
        /*09ac*/ 	.word	0x00021d40


	//   ....[112]....
        /*09b0*/ 	.word	0x00021d90


	//   ....[113]....
        /*09b4*/ 	.word	0x00021df0


	//   ....[114]....
        /*09b8*/ 	.word	0x00021e40


	//   ....[115]....
        /*09bc*/ 	.word	0x00021ea0


	//   ....[116]....
        /*09c0*/ 	.word	0x00021ef0


	//   ....[117]....
        /*09c4*/ 	.word	0x00021f50


	//   ....[118]....
        /*09c8*/ 	.word	0x00021fa0


	//   ....[119]....
        /*09cc*/ 	.word	0x00022000


	//   ....[120]....
        /*09d0*/ 	.word	0x00022050


	//   ....[121]....
        /*09d4*/ 	.word	0x000220a0


	//   ....[122]....
        /*09d8*/ 	.word	0x000220c0


	//   ....[123]....
        /*09dc*/ 	.word	0x00022100


	//   ....[124]....
        /*09e0*/ 	.word	0x00022890


	//   ....[125]....
        /*09e4*/ 	.word	0x000228d0


	//   ....[126]....
        /*09e8*/ 	.word	0x000228e0


	//   ....[127]....
        /*09ec*/ 	.word	0x00022940


	//   ....[128]....
        /*09f0*/ 	.word	0x00022950


	//   ....[129]....
        /*09f4*/ 	.word	0x000229b0


	//   ....[130]....
        /*09f8*/ 	.word	0x000229e0


	//   ....[131]....
        /*09fc*/ 	.word	0x00022a20


	//   ....[132]....
        /*0a00*/ 	.word	0x00022a50


	//   ....[133]....
        /*0a04*/ 	.word	0x00022a90


	//   ....[134]....
        /*0a08*/ 	.word	0x00022ac0


	//   ....[135]....
        /*0a0c*/ 	.word	0x00022b00


	//   ....[136]....
        /*0a10*/ 	.word	0x00022d80


	//   ....[137]....
        /*0a14*/ 	.word	0x00022da0


	//   ....[138]....
        /*0a18*/ 	.word	0x00022db0


	//   ....[139]....
        /*0a1c*/ 	.word	0x00022e40


	//   ....[140]....
        /*0a20*/ 	.word	0x00022e50


	//   ....[141]....
        /*0a24*/ 	.word	0x00022ee0


	//   ....[142]....
        /*0a28*/ 	.word	0x00022ef0


	//   ....[143]....
        /*0a2c*/ 	.word	0x00022f80


	//   ....[144]....
        /*0a30*/ 	.word	0x00022f90


	//   ....[145]....
        /*0a34*/ 	.word	0x00023020


	//   ....[146]....
        /*0a38*/ 	.word	0x00023030


	//   ....[147]....
        /*0a3c*/ 	.word	0x00023040


	//   ....[148]....
        /*0a40*/ 	.word	0x00023610


	//   ....[149]....
        /*0a44*/ 	.word	0x00023650


	//   ....[150]....
        /*0a48*/ 	.word	0x00023690


	//   ....[151]....
        /*0a4c*/ 	.word	0x000236c0


	//   ....[152]....
        /*0a50*/ 	.word	0x00023750


	//   ....[153]....
        /*0a54*/ 	.word	0x00023780


	//   ....[154]....
        /*0a58*/ 	.word	0x000237f0


	//   ....[155]....
        /*0a5c*/ 	.word	0x00023820


	//   ....[156]....
        /*0a60*/ 	.word	0x00023890


	//   ....[157]....
        /*0a64*/ 	.word	0x000238c0


	//   ....[158]....
        /*0a68*/ 	.word	0x000238f0


	//   ....[159]....
        /*0a6c*/ 	.word	0x00023940


	//   ....[160]....
        /*0a70*/ 	.word	0x00023d60


	//   ....[161]....
        /*0a74*/ 	.word	0x00023d90


	//   ....[162]....
        /*0a78*/ 	.word	0x00023df0


	//   ....[163]....
        /*0a7c*/ 	.word	0x00023e20


	//   ....[164]....
        /*0a80*/ 	.word	0x00023e50


	//   ....[165]....
        /*0a84*/ 	.word	0x00023e80


	//   ....[166]....
        /*0a88*/ 	.word	0x00023eb0


	//   ....[167]....
        /*0a8c*/ 	.word	0x00023ee0


	//   ....[168]....
        /*0a90*/ 	.word	0x00024080


	//   ....[169]....
        /*0a94*/ 	.word	0x000240b0


	//   ....[170]....
        /*0a98*/ 	.word	0x000240e0


	//   ....[171]....
        /*0a9c*/ 	.word	0x00024110


	//   ....[172]....
        /*0aa0*/ 	.word	0x00024140


	//   ....[173]....
        /*0aa4*/ 	.word	0x00024170


	//   ....[174]....
        /*0aa8*/ 	.word	0x00024230


	//   ....[175]....
        /*0aac*/ 	.word	0x00024250


	//   ....[176]....
        /*0ab0*/ 	.word	0x00024270


	//   ....[177]....
        /*0ab4*/ 	.word	0x000242d0


	//   ....[178]....
        /*0ab8*/ 	.word	0x00024cf0


	//   ....[179]....
        /*0abc*/ 	.word	0x00025040


	//   ....[180]....
        /*0ac0*/ 	.word	0x000250d0


	//   ....[181]....
        /*0ac4*/ 	.word	0x00025160


	//   ....[182]....
        /*0ac8*/ 	.word	0x000251f0


	//   ....[183]....
        /*0acc*/ 	.word	0x00025270


	//   ....[184]....
        /*0ad0*/ 	.word	0x000252c0


	//   ....[185]....
        /*0ad4*/ 	.word	0x00025310


	//   ....[186]....
        /*0ad8*/ 	.word	0x00025360


	//   ....[187]....
        /*0adc*/ 	.word	0x000253f0


	//   ....[188]....
        /*0ae0*/ 	.word	0x00025480


	//   ....[189]....
        /*0ae4*/ 	.word	0x000254d0


	//   ....[190]....
        /*0ae8*/ 	.word	0x00025520


	//   ....[191]....
        /*0aec*/ 	.word	0x00025610


	//   ....[192]....
        /*0af0*/ 	.word	0x00025660


	//   ....[193]....
        /*0af4*/ 	.word	0x000256b0


	//   ....[194]....
        /*0af8*/ 	.word	0x00025700


	//   ....[195]....
        /*0afc*/ 	.word	0x000257b0


	//   ....[196]....
        /*0b00*/ 	.word	0x00025840


	//   ....[197]....
        /*0b04*/ 	.word	0x000258a0


	//   ....[198]....
        /*0b08*/ 	.word	0x00025900


	//   ....[199]....
        /*0b0c*/ 	.word	0x00025d10


	//   ....[200]....
        /*0b10*/ 	.word	0x00025ff0


	//   ....[201]....
        /*0b14*/ 	.word	0x000260e0


	//   ....[202]....
        /*0b18*/ 	.word	0x00026180


	//   ....[203]....
        /*0b1c*/ 	.word	0x000261e0


	//   ....[204]....
        /*0b20*/ 	.word	0x000262f0


	//   ....[205]....
        /*0b24*/ 	.word	0x00026360


	//   ....[206]....
        /*0b28*/ 	.word	0x00026470


	//   ....[207]....
        /*0b2c*/ 	.word	0x000264e0


	//   ....[208]....
        /*0b30*/ 	.word	0x000265f0


	//   ....[209]....
        /*0b34*/ 	.word	0x00026660


	//   ....[210]....
        /*0b38*/ 	.word	0x00026770


	//   ....[211]....
        /*0b3c*/ 	.word	0x000267e0


	//   ....[212]....
        /*0b40*/ 	.word	0x00026880


	//   ....[213]....
        /*0b44*/ 	.word	0x00026990


	//   ....[214]....
        /*0b48*/ 	.word	0x00026a00


	//   ....[215]....
        /*0b4c*/ 	.word	0x00026a80


	//   ....[216]....
        /*0b50*/ 	.word	0x00026b50


	//   ....[217]....
        /*0b54*/ 	.word	0x00026bd0


	//   ....[218]....
        /*0b58*/ 	.word	0x00026cb0


	//   ....[219]....
        /*0b5c*/ 	.word	0x00026d30


	//   ....[220]....
        /*0b60*/ 	.word	0x00026e10


	//   ....[221]....
        /*0b64*/ 	.word	0x00026e90


	//   ....[222]....
        /*0b68*/ 	.word	0x00026f70


	//   ....[223]....
        /*0b6c*/ 	.word	0x00026ff0


	//   ....[224]....
        /*0b70*/ 	.word	0x000270d0


	//   ....[225]....
        /*0b74*/ 	.word	0x00027150


	//   ....[226]....
        /*0b78*/ 	.word	0x00027220


	//   ....[227]....
        /*0b7c*/ 	.word	0x000272a0


	//   ....[228]....
        /*0b80*/ 	.word	0x00027360


	//   ....[229]....
        /*0b84*/ 	.word	0x00027490


	//   ....[230]....
        /*0b88*/ 	.word	0x00027560


	//   ....[231]....
        /*0b8c*/ 	.word	0x000275d0


	//   ....[232]....
        /*0b90*/ 	.word	0x000276a0


	//   ....[233]....
        /*0b94*/ 	.word	0x00027700


	//   ....[234]....
        /*0b98*/ 	.word	0x000277d0


	//   ....[235]....
        /*0b9c*/ 	.word	0x00027830


	//   ....[236]....
        /*0ba0*/ 	.word	0x00027900


	//   ....[237]....
        /*0ba4*/ 	.word	0x00027960


	//   ....[238]....
        /*0ba8*/ 	.word	0x00027a30


	//   ....[239]....
        /*0bac*/ 	.word	0x00027a90


	//   ....[240]....
        /*0bb0*/ 	.word	0x00027b70


	//   ....[241]....
        /*0bb4*/ 	.word	0x00027c60


	//   ....[242]....
        /*0bb8*/ 	.word	0x00027d00


	//   ....[243]....
        /*0bbc*/ 	.word	0x00027d60


	//   ....[244]....
        /*0bc0*/ 	.word	0x00027e60


	//   ....[245]....
        /*0bc4*/ 	.word	0x00027ec0


	//   ....[246]....
        /*0bc8*/ 	.word	0x00027fc0


	//   ....[247]....
        /*0bcc*/ 	.word	0x00028020


	//   ....[248]....
        /*0bd0*/ 	.word	0x00028120


	//   ....[249]....
        /*0bd4*/ 	.word	0x00028180


	//   ....[250]....
        /*0bd8*/ 	.word	0x00028280


	//   ....[251]....
        /*0bdc*/ 	.word	0x000282e0


	//   ....[252]....
        /*0be0*/ 	.word	0x000283b0


	//   ....[253]....
        /*0be4*/ 	.word	0x000284f0


	//   ....[254]....
        /*0be8*/ 	.word	0x00028590


	//   ....[255]....
        /*0bec*/ 	.word	0x00028670


	//   ....[0]....
        /*0bf0*/ 	.word	0x00028740


	//   ....[1]....
        /*0bf4*/ 	.word	0x000287a0


	//   ....[2]....
        /*0bf8*/ 	.word	0x00028890


	//   ....[3]....
        /*0bfc*/ 	.word	0x000288f0


	//   ....[4]....
        /*0c00*/ 	.word	0x000289e0


	//   ....[5]....
        /*0c04*/ 	.word	0x00028a40


	//   ....[6]....
        /*0c08*/ 	.word	0x00028b30


	//   ....[7]....
        /*0c0c*/ 	.word	0x00028b90


	//   ....[8]....
        /*0c10*/ 	.word	0x00028c70


	//   ....[9]....
        /*0c14*/ 	.word	0x00028d00


	//   ....[10]....
        /*0c18*/ 	.word	0x00028da0


	//   ....[11]....
        /*0c1c*/ 	.word	0x00028f20


	//   ....[12]....
        /*0c20*/ 	.word	0x00028f90


	//   ....[13]....
        /*0c24*/ 	.word	0x00029000


	//   ....[14]....
        /*0c28*/ 	.word	0x00029070


	//   ....[15]....
        /*0c2c*/ 	.word	0x000290e0


	//   ....[16]....
        /*0c30*/ 	.word	0x00029160


	//   ....[17]....
        /*0c34*/ 	.word	0x000291e0


	//   ....[18]....
        /*0c38*/ 	.word	0x00029270


	//   ....[19]....
        /*0c3c*/ 	.word	0x000292e0


	//   ....[20]....
        /*0c40*/ 	.word	0x00029350


	//   ....[21]....
        /*0c44*/ 	.word	0x000293c0


	//   ....[22]....
        /*0c48*/ 	.word	0x00029440


	//   ....[23]....
        /*0c4c*/ 	.word	0x000294b0


	//   ....[24]....
        /*0c50*/ 	.word	0x00029540


	//   ....[25]....
        /*0c54*/ 	.word	0x000295a0


	//   ....[26]....
        /*0c58*/ 	.word	0x00029630


	//   ....[27]....
        /*0c5c*/ 	.word	0x00029760


	//   ....[28]....
        /*0c60*/ 	.word	0x0002aec0


	//   ....[29]....
        /*0c64*/ 	.word	0x0002aed0


	//   ....[30]....
        /*0c68*/ 	.word	0x0002ca30


	//   ....[31]....
        /*0c6c*/ 	.word	0x0002ca40


	//   ....[32]....
        /*0c70*/ 	.word	0x0002f770


	//   ....[33]....
        /*0c74*/ 	.word	0x0002f780


	//   ....[34]....
        /*0c78*/ 	.word	0x00031660


	//   ....[35]....
        /*0c7c*/ 	.word	0x00031670


	//   ....[36]....
        /*0c80*/ 	.word	0x000339b0


	//   ....[37]....
        /*0c84*/ 	.word	0x000339c0


	//   ....[38]....
        /*0c88*/ 	.word	0x00033f30


	//   ....[39]....
        /*0c8c*/ 	.word	0x00033f40


	//   ....[40]....
        /*0c90*/ 	.word	0x00034660


	//   ....[41]....
        /*0c94*/ 	.word	0x000346f0


	//   ....[42]....
        /*0c98*/ 	.word	0x00034790


	//   ....[43]....
        /*0c9c*/ 	.word	0x00034820


	//   ....[44]....
        /*0ca0*/ 	.word	0x00034900


	//   ....[45]....
        /*0ca4*/ 	.word	0x00034990


	//   ....[46]....
        /*0ca8*/ 	.word	0x00034a30


	//   ....[47]....
        /*0cac*/ 	.word	0x00034ac0


	//   ....[48]....
        /*0cb0*/ 	.word	0x00034ba0


	//   ....[49]....
        /*0cb4*/ 	.word	0x00034c30


	//   ....[50]....
        /*0cb8*/ 	.word	0x00034cc0


	//   ....[51]....
        /*0cbc*/ 	.word	0x00034d50


	//----- nvinfo : EIATTR_REG_RECONFIG
	.align		4
.L_737:
        /*0cc0*/ 	.byte	0x01, 0x54
	.zero		2


	//----- nvinfo : EIATTR_SYSCALL_OFFSETS
	.align		4
        /*0cc4*/ 	.byte	0x04, 0x46
        /*0cc6*/ 	.short	(.L_739 - .L_738)


	//   ....[0]....
.L_738:
        /*0cc8*/ 	.word	0x00002390


	//   ....[1]....
        /*0ccc*/ 	.word	0x000025c0


	//   ....[2]....
        /*0cd0*/ 	.word	0x00005700


	//   ....[3]....
        /*0cd4*/ 	.word	0x00005a50


	//   ....[4]....
        /*0cd8*/ 	.word	0x000207c0


	//   ....[5]....
        /*0cdc*/ 	.word	0x00020910


	//   ....[6]....
        /*0ce0*/ 	.word	0x00020a00


	//   ....[7]....
        /*0ce4*/ 	.word	0x000218e0


	//----- nvinfo : EIATTR_MBARRIER_INSTR_OFFSETS
	.align		4
.L_739:
        /*0ce8*/ 	.byte	0x04, 0x39
        /*0cea*/ 	.short	(.L_741 - .L_740)


	//   ....[0]....
.L_740:
        /*0cec*/ 	.word	0x00000300
        /*0cf0*/ 	.word	0x000000ff
        /*0cf4*/ 	.word	0x00030800
        /*0cf8*/ 	.short	0x0100
        /*0cfa*/ 	.byte	0x08
	.zero		1


	//   ....[1]....
        /*0cfc*/ 	.word	0x00000310
        /*0d00*/ 	.word	0x000000ff
        /*0d04*/ 	.word	0x00030820
        /*0d08*/ 	.short	0x0100
        /*0d0a*/ 	.byte	0x08
	.zero		1


	//   ....[2]....
        /*0d0c*/ 	.word	0x00000400
        /*0d10*/ 	.word	0x000000ff
        /*0d14*/ 	.word	0x00030830
        /*0d18*/ 	.short	0x0100
        /*0d1a*/ 	.byte	0x08
	.zero		1


	//   ....[3]....
        /*0d1c*/ 	.word	0x00000410
        /*0d20*/ 	.word	0x000000ff
        /*0d24*/ 	.word	0x00030840
        /*0d28*/ 	.short	0x0100
        /*0d2a*/ 	.byte	0x08
	.zero		1


	//   ....[4]....
        /*0d2c*/ 	.word	0x00000420
        /*0d30*/ 	.word	0x000000ff
        /*0d34*/ 	.word	0x00030838
        /*0d38*/ 	.short	0x0100
        /*0d3a*/ 	.byte	0x08
	.zero		1


	//   ....[5]....
        /*0d3c*/ 	.word	0x00000430
        /*0d40*/ 	.word	0x000000ff
        /*0d44*/ 	.word	0x00030848
        /*0d48*/ 	.short	0x0100
        /*0d4a*/ 	.byte	0x08
	.zero		1


	//   ....[6]....
        /*0d4c*/ 	.word	0x00000560
        /*0d50*/ 	.word	0x000000ff
        /*0d54*/ 	.word	0x00030850
        /*0d58*/ 	.short	0x0100
        /*0d5a*/ 	.byte	0x08
	.zero		1


	//   ....[7]....
        /*0d5c*/ 	.word	0x00000570
        /*0d60*/ 	.word	0x000000ff
        /*0d64*/ 	.word	0x00030860
        /*0d68*/ 	.short	0x0100
        /*0d6a*/ 	.byte	0x08
	.zero		1


	//   ....[8]....
        /*0d6c*/ 	.word	0x00000580
        /*0d70*/ 	.word	0x000000ff
        /*0d74*/ 	.word	0x00030858
        /*0d78*/ 	.short	0x0100
        /*0d7a*/ 	.byte	0x08
	.zero		1


	//   ....[9]....
        /*0d7c*/ 	.word	0x00000590
        /*0d80*/ 	.word	0x000000ff
        /*0d84*/ 	.word	0x00030868
        /*0d88*/ 	.short	0x0100
        /*0d8a*/ 	.byte	0x08
	.zero		1


	//   ....[10]....
        /*0d8c*/ 	.word	0x00000680
        /*0d90*/ 	.word	0x000000ff
        /*0d94*/ 	.word	0x00030870
        /*0d98*/ 	.short	0x0100
        /*0d9a*/ 	.byte	0x06
	.zero		1


	//   ....[11]....
        /*0d9c*/ 	.word	0x00000690
        /*0da0*/ 	.word	0x000000ff
        /*0da4*/ 	.word	0x00030880
        /*0da8*/ 	.short	0x0100
        /*0daa*/ 	.byte	0x06
	.zero		1


	//   ....[12]....
        /*0dac*/ 	.word	0x000006a0
        /*0db0*/ 	.word	0x000000ff
        /*0db4*/ 	.word	0x00030878
        /*0db8*/ 	.short	0x0100
        /*0dba*/ 	.byte	0x06
	.zero		1


	//   ....[13]....
        /*0dbc*/ 	.word	0x000006b0
        /*0dc0*/ 	.word	0x000000ff
        /*0dc4*/ 	.word	0x00030888
        /*0dc8*/ 	.short	0x0100
        /*0dca*/ 	.byte	0x06
	.zero		1


	//   ....[14]....
        /*0dcc*/ 	.word	0x000007e0
        /*0dd0*/ 	.word	0x000000ff
        /*0dd4*/ 	.word	0x00030890
        /*0dd8*/ 	.short	0x0100
        /*0dda*/ 	.byte	0x08
	.zero		1


	//   ....[15]....
        /*0ddc*/ 	.word	0x000007f0
        /*0de0*/ 	.word	0x000000ff
        /*0de4*/ 	.word	0x000308a0
        /*0de8*/ 	.short	0x0100
        /*0dea*/ 	.byte	0x08
	.zero		1


	//   ....[16]....
        /*0dec*/ 	.word	0x00000800
        /*0df0*/ 	.word	0x000000ff
        /*0df4*/ 	.word	0x00030898
        /*0df8*/ 	.short	0x0100
        /*0dfa*/ 	.byte	0x08
	.zero		1


	//   ....[17]....
        /*0dfc*/ 	.word	0x00000810
        /*0e00*/ 	.word	0x000000ff
        /*0e04*/ 	.word	0x000308a8
        /*0e08*/ 	.short	0x0100
        /*0e0a*/ 	.byte	0x08
	.zero		1


	//   ....[18]....
        /*0e0c*/ 	.word	0x00000940
        /*0e10*/ 	.word	0x000000ff
        /*0e14*/ 	.word	0x000308b0
        /*0e18*/ 	.short	0x0100
        /*0e1a*/ 	.byte	0x08
	.zero		1


	//   ....[19]....
        /*0e1c*/ 	.word	0x00000950
        /*0e20*/ 	.word	0x000000ff
        /*0e24*/ 	.word	0x000308c0
        /*0e28*/ 	.short	0x0100
        /*0e2a*/ 	.byte	0x08
	.zero		1


	//   ....[20]....
        /*0e2c*/ 	.word	0x00000960
        /*0e30*/ 	.word	0x000000ff
        /*0e34*/ 	.word	0x000308b8
        /*0e38*/ 	.short	0x0100
        /*0e3a*/ 	.byte	0x08
	.zero		1


	//   ....[21]....
        /*0e3c*/ 	.word	0x00000970
        /*0e40*/ 	.word	0x000000ff
        /*0e44*/ 	.word	0x000308c8
        /*0e48*/ 	.short	0x0100
        /*0e4a*/ 	.byte	0x08
	.zero		1


	//   ....[22]....
        /*0e4c*/ 	.word	0x00003f60
        /*0e50*/ 	.word	0x0000001d
        /*0e54*/ 	.word	0x000308b0
        /*0e58*/ 	.short	0x010a
        /*0e5a*/ 	.byte	0x3f
	.zero		1


	//   ....[23]....
        /*0e5c*/ 	.word	0x000049e0
        /*0e60*/ 	.word	0x0000001d
        /*0e64*/ 	.word	0x00000000
        /*0e68*/ 	.short	0x0101
        /*0e6a*/ 	.byte	0x3f
	.zero		1


	//   ....[24]....
        /*0e6c*/ 	.word	0x000057b0
        /*0e70*/ 	.word	0x00000003
        /*0e74*/ 	.word	0x00030800
        /*0e78*/ 	.short	0x010a
        /*0e7a*/ 	.byte	0x3f
	.zero		1


	//   ....[25]....
        /*0e7c*/ 	.word	0x00005800
        /*0e80*/ 	.word	0x00000003
        /*0e84*/ 	.word	0x00030800
        /*0e88*/ 	.short	0x010a
        /*0e8a*/ 	.byte	0x3f
	.zero		1


	//   ....[26]....
        /*0e8c*/ 	.word	0x00006de0
        /*0e90*/ 	.word	0x000000ff
        /*0e94*/ 	.word	0x00030800
        /*0e98*/ 	.short	0x010a
        /*0e9a*/ 	.byte	0x27
	.zero		1


	//   ....[27]....
        /*0e9c*/ 	.word	0x0000a400
        /*0ea0*/ 	.word	0x000000ff
        /*0ea4*/ 	.word	0x00030800
        /*0ea8*/ 	.short	0x010a
        /*0eaa*/ 	.byte	0x27
	.zero		1


	//   ....[28]....
        /*0eac*/ 	.word	0x0000d250
        /*0eb0*/ 	.word	0x00000003
        /*0eb4*/ 	.word	0x00030830
        /*0eb8*/ 	.short	0x010a
        /*0eba*/ 	.byte	0x3f
	.zero		1


	//   ....[29]....
        /*0ebc*/ 	.word	0x0000d290
        /*0ec0*/ 	.word	0x00000003
        /*0ec4*/ 	.word	0x00030830
        /*0ec8*/ 	.short	0x010a
        /*0eca*/ 	.byte	0x3f
	.zero		1


	//   ....[30]....
        /*0ecc*/ 	.word	0x0000d9c0
        /*0ed0*/ 	.word	0x000000ff
        /*0ed4*/ 	.word	0x00000000
        /*0ed8*/ 	.short	0x0101
        /*0eda*/ 	.byte	0x04
	.zero		1


	//   ....[31]....
        /*0edc*/ 	.word	0x0000ff00
        /*0ee0*/ 	.word	0x000000ff
        /*0ee4*/ 	.word	0x00030830
        /*0ee8*/ 	.short	0x010a
        /*0eea*/ 	.byte	0x06
	.zero		1


	//   ....[32]....
        /*0eec*/ 	.word	0x0000ff60
        /*0ef0*/ 	.word	0x000000ff
        /*0ef4*/ 	.word	0x00030830
        /*0ef8*/ 	.short	0x010a
        /*0efa*/ 	.byte	0x06
	.zero		1


	//   ....[33]....
        /*0efc*/ 	.word	0x000109c0
        /*0f00*/ 	.word	0x000000ff
        /*0f04*/ 	.word	0x00030850
        /*0f08*/ 	.short	0x010a
        /*0f0a*/ 	.byte	0x05
	.zero		1


	//   ....[34]....
        /*0f0c*/ 	.word	0x00010a00
        /*0f10*/ 	.word	0x000000ff
        /*0f14*/ 	.word	0x00030850
        /*0f18*/ 	.short	0x010a
        /*0f1a*/ 	.byte	0x05
	.zero		1


	//   ....[35]....
        /*0f1c*/ 	.word	0x00010d00
        /*0f20*/ 	.word	0x000000ff
        /*0f24*/ 	.word	0x00000000
        /*0f28*/ 	.short	0x0101
        /*0f2a*/ 	.byte	0x06
	.zero		1


	//   ....[36]....
        /*0f2c*/ 	.word	0x00012da0
        /*0f30*/ 	.word	0x000000ff
        /*0f34*/ 	.word	0x00000000
        /*0f38*/ 	.short	0x0101
        /*0f3a*/ 	.byte	0x05
	.zero		1


	//   ....[37]....
        /*0f3c*/ 	.word	0x000132e0
        /*0f40*/ 	.word	0x000000ff
        /*0f44*/ 	.word	0x00030830
        /*0f48*/ 	.short	0x010a
        /*0f4a*/ 	.byte	0x06
	.zero		1


	//   ....[38]....
        /*0f4c*/ 	.word	0x00013340
        /*0f50*/ 	.word	0x000000ff
        /*0f54*/ 	.word	0x00030830
        /*0f58*/ 	.short	0x010a
        /*0f5a*/ 	.byte	0x06
	.zero		1


	//   ....[39]....
        /*0f5c*/ 	.word	0x00013da0
        /*0f60*/ 	.word	0x000000ff
        /*0f64*/ 	.word	0x00030850
        /*0f68*/ 	.short	0x010a
        /*0f6a*/ 	.byte	0x05
	.zero		1


	//   ....[40]....
        /*0f6c*/ 	.word	0x00013de0
        /*0f70*/ 	.word	0x000000ff
        /*0f74*/ 	.word	0x00030850
        /*0f78*/ 	.short	0x010a
        /*0f7a*/ 	.byte	0x05
	.zero		1


	//   ....[41]....
        /*0f7c*/ 	.word	0x00014100
        /*0f80*/ 	.word	0x000000ff
        /*0f84*/ 	.word	0x00000000
        /*0f88*/ 	.short	0x0101
        /*0f8a*/ 	.byte	0x06
	.zero		1


	//   ....[42]....
        /*0f8c*/ 	.word	0x00014e80
        /*0f90*/ 	.word	0x000000ff
        /*0f94*/ 	.word	0x00000000
        /*0f98*/ 	.short	0x0101
        /*0f9a*/ 	.byte	0x05
	.zero		1


	//   ....[43]....
        /*0f9c*/ 	.word	0x00015110
        /*0fa0*/ 	.word	0x000000ff
        /*0fa4*/ 	.word	0x00030830
        /*0fa8*/ 	.short	0x010a
        /*0faa*/ 	.byte	0x06
	.zero		1


	//   ....[44]....
        /*0fac*/ 	.word	0x00015170
        /*0fb0*/ 	.word	0x000000ff
        /*0fb4*/ 	.word	0x00030830
        /*0fb8*/ 	.short	0x010a
        /*0fba*/ 	.byte	0x06
	.zero		1


	//   ....[45]....
        /*0fbc*/ 	.word	0x00015bd0
        /*0fc0*/ 	.word	0x000000ff
        /*0fc4*/ 	.word	0x00030850
        /*0fc8*/ 	.short	0x010a
        /*0fca*/ 	.byte	0x05
	.zero		1


	//   ....[46]....
        /*0fcc*/ 	.word	0x00015c10
        /*0fd0*/ 	.word	0x000000ff
        /*0fd4*/ 	.word	0x00030850
        /*0fd8*/ 	.short	0x010a
        /*0fda*/ 	.byte	0x05
	.zero		1


	//   ....[47]....
        /*0fdc*/ 	.word	0x00015f20
        /*0fe0*/ 	.word	0x000000ff
        /*0fe4*/ 	.word	0x00000000
        /*0fe8*/ 	.short	0x0101
        /*0fea*/ 	.byte	0x06
	.zero		1


	//   ....[48]....
        /*0fec*/ 	.word	0x00017f80
        /*0ff0*/ 	.word	0x000000ff
        /*0ff4*/ 	.word	0x00000000
        /*0ff8*/ 	.short	0x0101
        /*0ffa*/ 	.byte	0x05
	.zero		1


	//   ....[49]....
        /*0ffc*/ 	.word	0x00018740
        /*1000*/ 	.word	0x000000ff
        /*1004*/ 	.word	0x00030850
        /*1008*/ 	.short	0x010a
        /*100a*/ 	.byte	0x05
	.zero		1


	//   ....[50]....
        /*100c*/ 	.word	0x00018780
        /*1010*/ 	.word	0x000000ff
        /*1014*/ 	.word	0x00030850
        /*1018*/ 	.short	0x010a
        /*101a*/ 	.byte	0x05
	.zero		1


	//   ....[51]....
        /*101c*/ 	.word	0x00018c80
        /*1020*/ 	.word	0x000000ff
        /*1024*/ 	.word	0x00000000
        /*1028*/ 	.short	0x0101
        /*102a*/ 	.byte	0x04
	.zero		1


	//   ....[52]....
        /*102c*/ 	.word	0x0001a940
        /*1030*/ 	.word	0x000000ff
        /*1034*/ 	.word	0x00000000
        /*1038*/ 	.short	0x0101
        /*103a*/ 	.byte	0x05
	.zero		1


	//   ....[53]....
        /*103c*/ 	.word	0x0001b050
        /*1040*/ 	.word	0x000000ff
        /*1044*/ 	.word	0x00000000
        /*1048*/ 	.short	0x0101
        /*104a*/ 	.byte	0x05
	.zero		1


	//   ....[54]....
        /*104c*/ 	.word	0x0001ebf0
        /*1050*/ 	.word	0x00000011
        /*1054*/ 	.word	0x00030820
        /*1058*/ 	.short	0x010a
        /*105a*/ 	.byte	0x3f
	.zero		1


	//   ....[55]....
        /*105c*/ 	.word	0x0001ec80
        /*1060*/ 	.word	0x0000000c
        /*1064*/ 	.word	0x000308a0
        /*1068*/ 	.short	0x010a
        /*106a*/ 	.byte	0x3f
	.zero		1


	//   ....[56]....
        /*106c*/ 	.word	0x0001f0d0
        /*1070*/ 	.word	0x0000000c
        /*1074*/ 	.word	0x000308c0
        /*1078*/ 	.short	0x010a
        /*107a*/ 	.byte	0x3f
	.zero		1


	//   ....[57]....
        /*107c*/ 	.word	0x0001f5e0
        /*1080*/ 	.word	0x00000007
        /*1084*/ 	.word	0x000308a0
        /*1088*/ 	.short	0x010a
        /*108a*/ 	.byte	0x3f
	.zero		1


	//   ....[58]....
        /*108c*/ 	.word	0x0001fa20
        /*1090*/ 	.word	0x00000007
        /*1094*/ 	.word	0x000308c0
        /*1098*/ 	.short	0x010a
        /*109a*/ 	.byte	0x3f
	.zero		1


	//   ....[59]....
        /*109c*/ 	.word	0x00020f50
        /*10a0*/ 	.word	0x00000007
        /*10a4*/ 	.word	0x00030840
        /*10a8*/ 	.short	0x010a
        /*10aa*/ 	.byte	0x3f
	.zero		1


	//   ....[60]....
        /*10ac*/ 	.word	0x000215e0
        /*10b0*/ 	.word	0x00000007
        /*10b4*/ 	.word	0x00030830
        /*10b8*/ 	.short	0x0107
        /*10ba*/ 	.byte	0x3f
	.zero		1


	//   ....[61]....
        /*10bc*/ 	.word	0x00021690
        /*10c0*/ 	.word	0x00000007
        /*10c4*/ 	.word	0x00030830
        /*10c8*/ 	.short	0x0101
        /*10ca*/ 	.byte	0x3f
	.zero		1


	//   ....[62]....
        /*10cc*/ 	.word	0x00022210
        /*10d0*/ 	.word	0x00000011
        /*10d4*/ 	.word	0x00030800
        /*10d8*/ 	.short	0x0107
        /*10da*/ 	.byte	0x3f
	.zero		1


	//   ....[63]....
        /*10dc*/ 	.word	0x00022320
        /*10e0*/ 	.word	0x00000011
        /*10e4*/ 	.word	0x00030800
        /*10e8*/ 	.short	0x0101
        /*10ea*/ 	.byte	0x3f
	.zero		1


	//   ....[64]....
        /*10ec*/ 	.word	0x00022340
        /*10f0*/ 	.word	0x00000011
        /*10f4*/ 	.word	0x00030820
        /*10f8*/ 	.short	0x010a
        /*10fa*/ 	.byte	0x3f
	.zero		1


	//   ....[65]....
        /*10fc*/ 	.word	0x000226f0
        /*1100*/ 	.word	0x00000007
        /*1104*/ 	.word	0x00030840
        /*1108*/ 	.short	0x010a
        /*110a*/ 	.byte	0x3f
	.zero		1


	//   ....[66]....
        /*110c*/ 	.word	0x00022bb0
        /*1110*/ 	.word	0x00000007
        /*1114*/ 	.word	0x00030830
        /*1118*/ 	.short	0x0107
        /*111a*/ 	.byte	0x3f
	.zero		1


	//   ....[67]....
        /*111c*/ 	.word	0x00022c60
        /*1120*/ 	.word	0x00000007
        /*1124*/ 	.word	0x00030830
        /*1128*/ 	.short	0x0101
        /*112a*/ 	.byte	0x3f
	.zero		1


	//   ....[68]....
        /*112c*/ 	.word	0x00022cc0
        /*1130*/ 	.word	0x00000006
        /*1134*/ 	.word	0x00030860
        /*1138*/ 	.short	0x010a
        /*113a*/ 	.byte	0x3f
	.zero		1


	//   ....[69]....
        /*113c*/ 	.word	0x00023230
        /*1140*/ 	.word	0x00000006
        /*1144*/ 	.word	0x00030850
        /*1148*/ 	.short	0x0107
        /*114a*/ 	.byte	0x3f
	.zero		1


	//   ....[70]....
        /*114c*/ 	.word	0x00023350
        /*1150*/ 	.word	0x00000006
        /*1154*/ 	.word	0x00030850
        /*1158*/ 	.short	0x0101
        /*115a*/ 	.byte	0x3f
	.zero		1


	//   ....[71]....
        /*115c*/ 	.word	0x00023560
        /*1160*/ 	.word	0x00000000
        /*1164*/ 	.word	0x00030860
        /*1168*/ 	.short	0x010a
        /*116a*/ 	.byte	0x3f
	.zero		1


	//   ....[72]....
        /*116c*/ 	.word	0x00023a70
        /*1170*/ 	.word	0x00000000
        /*1174*/ 	.word	0x00030850
        /*1178*/ 	.short	0x0107
        /*117a*/ 	.byte	0x3f
	.zero		1


	//   ....[73]....
        /*117c*/ 	.word	0x00023b30
        /*1180*/ 	.word	0x00000000
        /*1184*/ 	.word	0x00030850
        /*1188*/ 	.short	0x0101
        /*118a*/ 	.byte	0x3f
	.zero		1


	//   ....[74]....
        /*118c*/ 	.word	0x00024c70
        /*1190*/ 	.word	0x00000005
        /*1194*/ 	.word	0x00030820
        /*1198*/ 	.short	0x010a
        /*119a*/ 	.byte	0x3f
	.zero		1


	//   ....[75]....
        /*119c*/ 	.word	0x00024e10
        /*11a0*/ 	.word	0x00000003
        /*11a4*/ 	.word	0x00030840
        /*11a8*/ 	.short	0x010a
        /*11aa*/ 	.byte	0x3f
	.zero		1


	//   ....[76]....
        /*11ac*/ 	.word	0x00024eb0
        /*11b0*/ 	.word	0x00000017
        /*11b4*/ 	.word	0x00030840
        /*11b8*/ 	.short	0x010a
        /*11ba*/ 	.byte	0x3f
	.zero		1


	//   ....[77]....
        /*11bc*/ 	.word	0x00024ef0
        /*11c0*/ 	.word	0x00000003
        /*11c4*/ 	.word	0x00030860
        /*11c8*/ 	.short	0x010a
        /*11ca*/ 	.byte	0x3f
	.zero		1


	//   ....[78]....
        /*11cc*/ 	.word	0x00024f30
        /*11d0*/ 	.word	0x00000017
        /*11d4*/ 	.word	0x00030860
        /*11d8*/ 	.short	0x010a
        /*11da*/ 	.byte	0x3f
	.zero		1


	//   ....[79]....
        /*11dc*/ 	.word	0x00024f90
        /*11e0*/ 	.word	0x0000001d
        /*11e4*/ 	.word	0x000308b0
        /*11e8*/ 	.short	0x010a
        /*11ea*/ 	.byte	0x3f
	.zero		1


	//   ....[80]....
        /*11ec*/ 	.word	0x00025570
        /*11f0*/ 	.word	0x00000005
        /*11f4*/ 	.word	0x00030800
        /*11f8*/ 	.short	0x010a
        /*11fa*/ 	.byte	0x3f
	.zero		1


	//   ....[81]....
        /*11fc*/ 	.word	0x00025940
        /*1200*/ 	.word	0x0000003d
        /*1204*/ 	.word	0x00030800
        /*1208*/ 	.short	0x010a
        /*120a*/ 	.byte	0x3f
	.zero		1


	//   ....[82]....
        /*120c*/ 	.word	0x00025990
        /*1210*/ 	.word	0x00000003
        /*1214*/ 	.word	0x00030830
        /*1218*/ 	.short	0x010a
        /*121a*/ 	.byte	0x3f
	.zero		1


	//   ....[83]....
        /*121c*/ 	.word	0x000259f0
        /*1220*/ 	.word	0x0000000c
        /*1224*/ 	.word	0x00030830
        /*1228*/ 	.short	0x010a
        /*122a*/ 	.byte	0x3f
	.zero		1


	//   ....[84]....
        /*122c*/ 	.word	0x00025a50
        /*1230*/ 	.word	0x00000009
        /*1234*/ 	.word	0x00030850
        /*1238*/ 	.short	0x010a
        /*123a*/ 	.byte	0x3f
	.zero		1


	//   ....[85]....
        /*123c*/ 	.word	0x00025ab0
        /*1240*/ 	.word	0x00000003
        /*1244*/ 	.word	0x00030830
        /*1248*/ 	.short	0x010a
        /*124a*/ 	.byte	0x3f
	.zero		1


	//   ....[86]....
        /*124c*/ 	.word	0x00025b10
        /*1250*/ 	.word	0x00000002
        /*1254*/ 	.word	0x00030850
        /*1258*/ 	.short	0x010a
        /*125a*/ 	.byte	0x3f
	.zero		1


	//   ....[87]....
        /*125c*/ 	.word	0x00025b70
        /*1260*/ 	.word	0x00000003
        /*1264*/ 	.word	0x00030830
        /*1268*/ 	.short	0x010a
        /*126a*/ 	.byte	0x3f
	.zero		1


	//   ....[88]....
        /*126c*/ 	.word	0x00025bd0
        /*1270*/ 	.word	0x00000002
        /*1274*/ 	.word	0x00030850
        /*1278*/ 	.short	0x010a
        /*127a*/ 	.byte	0x3f
	.zero		1


	//   ....[89]....
        /*127c*/ 	.word	0x00025c30
        /*1280*/ 	.word	0x00000005
        /*1284*/ 	.word	0x00030850
        /*1288*/ 	.short	0x010a
        /*128a*/ 	.byte	0x3f
	.zero		1


	//   ....[90]....
        /*128c*/ 	.word	0x00025dd0
        /*1290*/ 	.word	0x00000011
        /*1294*/ 	.word	0x00030820
        /*1298*/ 	.short	0x010a
        /*129a*/ 	.byte	0x3f
	.zero		1


	//   ....[91]....
        /*129c*/ 	.word	0x00025e20
        /*12a0*/ 	.word	0x0000000c
        /*12a4*/ 	.word	0x000308a0
        /*12a8*/ 	.short	0x010a
        /*12aa*/ 	.byte	0x3f
	.zero		1


	//   ....[92]....
        /*12ac*/ 	.word	0x00025e70
        /*12b0*/ 	.word	0x0000000c
        /*12b4*/ 	.word	0x000308c0
        /*12b8*/ 	.short	0x010a
        /*12ba*/ 	.byte	0x3f
	.zero		1


	//   ....[93]....
        /*12bc*/ 	.word	0x00025ec0
        /*12c0*/ 	.word	0x00000007
        /*12c4*/ 	.word	0x000308a0
        /*12c8*/ 	.short	0x010a
        /*12ca*/ 	.byte	0x3f
	.zero		1


	//   ....[94]....
        /*12cc*/ 	.word	0x00025f10
        /*12d0*/ 	.word	0x00000007
        /*12d4*/ 	.word	0x000308c0
        /*12d8*/ 	.short	0x010a
        /*12da*/ 	.byte	0x3f
	.zero		1


	//   ....[95]....
        /*12dc*/ 	.word	0x00026030
        /*12e0*/ 	.word	0x00000007
        /*12e4*/ 	.word	0x00030840
        /*12e8*/ 	.short	0x010a
        /*12ea*/ 	.byte	0x3f
	.zero		1


	//   ....[96]....
        /*12ec*/ 	.word	0x00027390
        /*12f0*/ 	.word	0x00000011
        /*12f4*/ 	.word	0x00030820
        /*12f8*/ 	.short	0x010a
        /*12fa*/ 	.byte	0x3f
	.zero		1


	//   ....[97]....
        /*12fc*/ 	.word	0x000273e0
        /*1300*/ 	.word	0x00000007
        /*1304*/ 	.word	0x00030840
        /*1308*/ 	.short	0x010a
        /*130a*/ 	.byte	0x3f
	.zero		1


	//   ....[98]....
        /*130c*/ 	.word	0x00027bb0
        /*1310*/ 	.word	0x00000006
        /*1314*/ 	.word	0x00030860
        /*1318*/ 	.short	0x010a
        /*131a*/ 	.byte	0x3f
	.zero		1


	//   ....[99]....
        /*131c*/ 	.word	0x00028440
        /*1320*/ 	.word	0x00000000
        /*1324*/ 	.word	0x00030860
        /*1328*/ 	.short	0x010a
        /*132a*/ 	.byte	0x3f
	.zero		1


	//   ....[100]....
        /*132c*/ 	.word	0x00029680
        /*1330*/ 	.word	0x00000005
        /*1334*/ 	.word	0x00030820
        /*1338*/ 	.short	0x010a
        /*133a*/ 	.byte	0x3f
	.zero		1


	//   ....[101]....
        /*133c*/ 	.word	0x00029820
        /*1340*/ 	.word	0x00000003
        /*1344*/ 	.word	0x00030840
        /*1348*/ 	.short	0x010a
        /*134a*/ 	.byte	0x3f
	.zero		1


	//   ....[102]....
        /*134c*/ 	.word	0x00029870
        /*1350*/ 	.word	0x00000017
        /*1354*/ 	.word	0x00030840
        /*1358*/ 	.short	0x010a
        /*135a*/ 	.byte	0x3f
	.zero		1


	//   ....[103]....
        /*135c*/ 	.word	0x000298c0
        /*1360*/ 	.word	0x00000003
        /*1364*/ 	.word	0x00030860
        /*1368*/ 	.short	0x010a
        /*136a*/ 	.byte	0x3f
	.zero		1


	//   ....[104]....
        /*136c*/ 	.word	0x0002ac70
        /*1370*/ 	.word	0x00000004
        /*1374*/ 	.word	0x00000000
        /*1378*/ 	.short	0x010a
        /*137a*/ 	.byte	0x3f
	.zero		1


	//   ....[105]....
        /*137c*/ 	.word	0x0002f5b0
        /*1380*/ 	.word	0x00000008
        /*1384*/ 	.word	0x00000000
        /*1388*/ 	.short	0x010a
        /*138a*/ 	.byte	0x3f
	.zero		1


	//   ....[106]....
        /*138c*/ 	.word	0x00033690
        /*1390*/ 	.word	0x00000006
        /*1394*/ 	.word	0x00000000
        /*1398*/ 	.short	0x010a
        /*139a*/ 	.byte	0x3f
	.zero		1


	//   ....[107]....
        /*139c*/ 	.word	0x00034580
        /*13a0*/ 	.word	0x00000006
        /*13a4*/ 	.word	0x00000000
        /*13a8*/ 	.short	0x0101
        /*13aa*/ 	.byte	0x3f
	.zero		1


	//   ....[108]....
        /*13ac*/ 	.word	0x000345b0
        /*13b0*/ 	.word	0x00000004
        /*13b4*/ 	.word	0x00000000
        /*13b8*/ 	.short	0x010a
        /*13ba*/ 	.byte	0x3f
	.zero		1


	//   ....[109]....
        /*13bc*/ 	.word	0x00034850
        /*13c0*/ 	.word	0x00000008
        /*13c4*/ 	.word	0x00000000
        /*13c8*/ 	.short	0x010a
        /*13ca*/ 	.byte	0x3f
	.zero		1


	//   ....[110]....
        /*13cc*/ 	.word	0x00034af0
        /*13d0*/ 	.word	0x00000006
        /*13d4*/ 	.word	0x00000000
        /*13d8*/ 	.short	0x010a
        /*13da*/ 	.byte	0x3f
	.zero		1


	//----- nvinfo : EIATTR_NUM_MBARRIERS
	.align		4
.L_741:
        /*13dc*/ 	.byte	0x03, 0x38
        /*13de*/ 	.short	0x0016


	//----- nvinfo : EIATTR_EXIT_INSTR_OFFSETS
	.align		4
        /*13e0*/ 	.byte	0x04, 0x1c
        /*13e2*/ 	.short	(.L_743 - .L_742)


	//   ....[0]....
.L_742:
        /*13e4*/ 	.word	0x00000b10


	//   ....[1]....
        /*13e8*/ 	.word	0x0001cca0


	//   ....[2]....
        /*13ec*/ 	.word	0x00024f80


	//----- nvinfo : EIATTR_MAX_THREADS
	.align		4
.L_743:
        /*13f0*/ 	.byte	0x04, 0x05
        /*13f2*/ 	.short	(.L_745 - .L_744)
.L_744:
        /*13f4*/ 	.word	0x00000180
        /*13f8*/ 	.word	0x00000001
        /*13fc*/ 	.word	0x00000001


	//----- nvinfo : EIATTR_CRS_STACK_SIZE
	.align		4
.L_745:
        /*1400*/ 	.byte	0x04, 0x1e
        /*1402*/ 	.short	(.L_747 - .L_746)
.L_746:
        /*1404*/ 	.word	0x00000000


	//----- nvinfo : EIATTR_CBANK_PARAM_SIZE
	.align		4
.L_747:
        /*1408*/ 	.byte	0x03, 0x19
        /*140a*/ 	.short	0x0af0


	//----- nvinfo : EIATTR_PARAM_CBANK
	.align		4
        /*140c*/ 	.byte	0x04, 0x0a
        /*140e*/ 	.short	(.L_749 - .L_748)
	.align		4
.L_748:
        /*1410*/ 	.word	index@(.nv.constant0._ZN7cutlass13device_kernelIN5flash11enable_sm90INS1_16FlashAttnFwdSm90INS1_25CollectiveMainloopFwdSm90ILi2EN4cute5tupleIJNS5_1CILi1EEES8_S8_EEENS6_IJNS7_ILi128EEENS7_ILi96EEENS7_ILi192EEEEEELi192ENS_10bfloat16_tEfNS_4arch4Sm90ELb0ELb1ELb0ELb1ELb1ELb1ELb0ELb1ELb1ELb1ELb1ELb0EEENS1_21CollectiveEpilogueFwdINS6_IJSA_SC_SB_EEES9_SE_SG_Li256ELb1ELb1ELb1ELb0EEENS1_36VarlenDynamicPersistentTileSchedulerILi128ELi96ELi256ELi128ELb1ELb1ELb1ELb1ELb0ELb1EEEEEEEEEvNT_6ParamsE)
        /*1414*/ 	.short	0x0210
        /*1416*/ 	.short	0x0af0


	//----- nvinfo : EIATTR_SW_WAR
	.align		4
.L_749:
        /*1418*/ 	.byte	0x04, 0x36
        /*141a*/ 	.short	(.L_751 - .L_750)
.L_750:
        /*141c*/ 	.word	0x00000008
.L_751:


//--------------------- .nv.info._ZN7cutlass13device_kernelIN5flash11enable_sm90INS1_16FlashAttnFwdSm90INS1_25CollectiveMainloopFwdSm90ILi2EN4cute5tupleIJNS5_1CILi1EEES8_S8_EEENS6_IJNS7_ILi128EEENS7_ILi96EEENS7_ILi192EEEEEELi192ENS_10bfloat16_tEfNS_4arch4Sm90ELb1ELb0ELb0ELb0ELb1ELb0ELb0ELb1ELb1ELb1ELb1ELb0EEENS1_21CollectiveEpilogueFwdINS6_IJSA_SC_SB_EEES9_SE_SG_Li256ELb0ELb1ELb1ELb0EEENS1_19SingleTileSchedulerILb0ELb1ELb1ELi128EEEEEEEEEvNT_6ParamsE --------------------------
	.section	.nv.info._ZN7cutlass13device_kernelIN5flash11enable_sm90INS1_16FlashAttnFwdSm90INS1_25CollectiveMainloopFwdSm90ILi2EN4cute5tupleIJNS5_1CILi1EEES8_S8_EEENS6_IJNS7_ILi128EEENS7_ILi96EEENS7_ILi192EEEEEELi192ENS_10bfloat16_tEfNS_4arch4Sm90ELb1ELb0ELb0ELb0ELb1ELb0ELb0ELb1ELb1ELb1ELb1ELb0EEENS1_21CollectiveEpilogueFwdINS6_IJSA_SC_SB_EEES9_SE_SG_Li256ELb0ELb1ELb1ELb0EEENS1_19SingleTileSchedulerILb0ELb1ELb1ELi128EEEEEEEEEvNT_6ParamsE,"",@"SHT_CUDA_INFO"
	.sectionflags	@""
	.align	4


	//----- nvinfo : EIATTR_CUDA_API_VERSION
	.align		4
        /*0000*/ 	.byte	0x04, 0x37
        /*0002*/ 	.short	(.L_753 - .L_752)
.L_752:
        /*0004*/ 	.word	0x00000082


	//----- nvinfo : EIATTR_KPARAM_INFO
	.align		4
.L_753:
        /*0008*/ 	.byte	0x04, 0x17
        /*000a*/ 	.short	(.L_755 - .L_754)
.L_754:
        /*000c*/ 	.word	0x00000000
        /*0010*/ 	.short	0x0000
        /*0012*/ 	.short	0x0070
        /*0014*/ 	.byte	0x00, 0xf0, 0x01, 0x28


	//----- nvinfo : EIATTR_SPARSE_MMA_MASK
	.align		4
.L_755:
        /*0018*/ 	.byte	0x03, 0x50
        /*001a*/ 	.short	0x0000


	//----- nvinfo : EIATTR_MAXREG_COUNT
	.align		4
        /*001c*/ 	.byte	0x03, 0x1b
        /*001e*/ 	.short	0x00a8


	//----- nvinfo : EIATTR_NUM_BARRIERS
	.align		4
        /*0020*/ 	.byte	0x02, 0x4c
        /*0022*/ 	.byte	0x09
	.zero		1


	//----- nvinfo : EIATTR_EXTERNS
	.align		4
        /*0024*/ 	.byte	0x04, 0x0f
        /*0026*/ 	.short	(.L_757 - .L_756)


	//   ....[0]....
	.align		4
.L_756:
        /*0028*/ 	.word	index@(__assertfail)


	//----- nvinfo : EIATTR_ANNOTATIONS
	.align		4
.L_757:
        /*002c*/ 	.byte	0x04, 0x55
        /*002e*/ 	.short	(.L_759 - .L_758)


	//   ....[0]....
.L_758:
        /*0030*/ 	.word	0x00000001
        /*0034*/ 	.byte	0xb0, 0x08, 0x00, 0x00, 0x01, 0x00, 0x00, 0x00, 0xd0, 0x14, 0x00, 0x00, 0x01, 0x00, 0x00, 0x00
        /*0044*/ 	.byte	0xc0, 0xb9, 0x00, 0x00, 0x01, 0x00, 0x00, 0x00, 0xf0, 0xba, 0x00, 0x00, 0x01, 0x00, 0x00, 0x00
        /*0054*/ 	.byte	0xf0, 0xcf, 0x00, 0x00, 0x01, 0x00, 0x00, 0x00, 0x40, 0xe7, 0x00, 0x00


	//----- nvinfo : EIATTR_MERCURY_ISA_VERSION
	.align		4
.L_759:
        /*0060*/ 	.byte	0x03, 0x5f
        /*0062*/ 	.short	0x0101


	//----- nvinfo : EIATTR_INT_WARP_WIDE_INSTR_OFFSETS
	.align		4
        /*0064*/ 	.byte	0x04, 0x31
        /*0066*/ 	.short	(.L_761 - .L_760)


	//   ....[0]....
.L_760:
        /*0068*/ 	.word	0x000000c0


	//   ....[1]....
        /*006c*/ 	.word	0x000000d0


	//   ....[2]....
        /*0070*/ 	.word	0x00000170


	//----- nvinfo : EIATTR_COOP_GROUP_MASK_REGIDS
	.align		4
.L_761:
        /*0074*/ 	.byte	0x04, 0x29
        /*0076*/ 	.short	(.L_763 - .L_762)


	//   ....[0]....
.L_762:
        /*0078*/ 	.word	0xffffffff


	//   ....[1]....
        /*007c*/ 	.word	0xffffffff


	//   ....[2]....
        /*0080*/ 	.word	0xffffffff


	//   ....[3]....
        /*0084*/ 	.word	0xffffffff


	//   ....[4]....
        /*0088*/ 	.word	0xffffffff


	//   ....[5]....
        /*008c*/ 	.word	0xffffffff


	//   ....[6]....
        /*0090*/ 	.word	0xffffffff


	//   ....[7]....
        /*0094*/ 	.word	0xffffffff


	//   ....[8]....
        /*0098*/ 	.word	0xffffffff


	//   ....[9]....
        /*009c*/ 	.word	0xffffffff


	//   ....[10]....
        /*00a0*/ 	.word	0xffffffff


	//   ....[11]....
        /*00a4*/ 	.word	0xffffffff


	//   ....[12]....
        /*00a8*/ 	.word	0xffffffff


	//   ....[13]....
        /*00ac*/ 	.word	0xffffffff


	//   ....[14]....
        /*00b0*/ 	.word	0xffffffff


	//   ....[15]....
        /*00b4*/ 	.word	0xffffffff


	//   ....[16]....
        /*00b8*/ 	.word	0xffffffff


	//   ....[17]....
        /*00bc*/ 	.word	0xffffffff


	//   ....[18]....
        /*00c0*/ 	.word	0xffffffff


	//   ....[19]....
        /*00c4*/ 	.word	0xffffffff


	//   ....[20]....
        /*00c8*/ 	.word	0xffffffff


	//   ....[21]....
        /*00cc*/ 	.word	0xffffffff


	//   ....[22]....
        /*00d0*/ 	.word	0xffffffff


	//   ....[23]....
        /*00d4*/ 	.word	0xffffffff


	//   ....[24]....
        /*00d8*/ 	.word	0xffffffff


	//   ....[25]....
        /*00dc*/ 	.word	0xffffffff


	//   ....[26]....
        /*00e0*/ 	.word	0xffffffff


	//   ....[27]....
        /*00e4*/ 	.word	0xffffffff


	//   ....[28]....
        /*00e8*/ 	.word	0xffffffff


	//   ....[29]....
        /*00ec*/ 	.word	0xffffffff


	//   ....[30]....
        /*00f0*/ 	.word	0xffffffff


	//   ....[31]....
        /*00f4*/ 	.word	0xffffffff


	//   ....[32]....
        /*00f8*/ 	.word	0xffffffff


	//   ....[33]....
        /*00fc*/ 	.word	0xffffffff


	//   ....[34]....
        /*0100*/ 	.word	0xffffffff


	//   ....[35]....
        /*0104*/ 	.word	0xffffffff


	//   ....[36]....
        /*0108*/ 	.word	0xffffffff


	//   ....[37]....
        /*010c*/ 	.word	0xffffffff


	//   ....[38]....
        /*0110*/ 	.word	0xffffffff


	//   ....[39]....
        /*0114*/ 	.word	0xffffffff


	//   ....[40]....
        /*0118*/ 	.word	0xffffffff


	//   ....[41]....
        /*011c*/ 	.word	0xffffffff


	//   ....[42]....
        /*0120*/ 	.word	0xffffffff


	//   ....[43]....
        /*0124*/ 	.word	0xffffffff


	//   ....[44]....
        /*0128*/ 	.word	0xffffffff


	//   ....[45]....
        /*012c*/ 	.word	0xffffffff


	//   ....[46]....
        /*0130*/ 	.word	0xffffffff


	//   ....[47]....
        /*0134*/ 	.word	0xffffffff


	//   ....[48]....
        /*0138*/ 	.word	0xffffffff


	//   ....[49]....
        /*013c*/ 	.word	0xffffffff


	//   ....[50]....
        /*0140*/ 	.word	0xffffffff


	//   ....[51]....
        /*0144*/ 	.word	0xffffffff


	//   ....[52]....
        /*0148*/ 	.word	0xffffffff


	//   ....[53]....
        /*014c*/ 	.word	0xffffffff


	//   ....[54]....
        /*0150*/ 	.word	0xffffffff


	//   ....[55]....
        /*0154*/ 	.word	0xffffffff


	//   ....[56]....
        /*0158*/ 	.word	0xffffffff


	//   ....[57]....
        /*015c*/ 	.word	0xffffffff


	//   ....[58]....
        /*0160*/ 	.word	0xffffffff


	//   ....[59]....
        /*0164*/ 	.word	0xffffffff


	//   ....[60]....
        /*0168*/ 	.word	0xffffffff


	//   ....[61]....
        /*016c*/ 	.word	0xffffffff


	//   ....[62]....
        /*0170*/ 	.word	0xffffffff


	//   ....[63]....
        /*0174*/ 	.word	0xffffffff


	//   ....[64]....
        /*0178*/ 	.word	0xffffffff


	//   ....[65]....
        /*017c*/ 	.word	0xffffffff


	//   ....[66]....
        /*0180*/ 	.word	0xffffffff


	//   ....[67]....
        /*0184*/ 	.word	0xffffffff


	//   ....[68]....
        /*0188*/ 	.word	0xffffffff


	//   ....[69]....
        /*018c*/ 	.word	0xffffffff


	//   ....[70]....
        /*0190*/ 	.word	0xffffffff


	//   ....[71]....
        /*0194*/ 	.word	0xffffffff


	//   ....[72]....
        /*0198*/ 	.word	0xffffffff


	//   ....[73]....
        /*019c*/ 	.word	0xffffffff


	//   ....[74]....
        /*01a0*/ 	.word	0xffffffff


	//   ....[75]....
        /*01a4*/ 	.word	0xffffffff


	//   ....[76]....
        /*01a8*/ 	.word	0xffffffff


	//   ....[77]....
        /*01ac*/ 	.word	0xffffffff


	//   ....[78]....
        /*01b0*/ 	.word	0xffffffff


	//   ....[79]....
        /*01b4*/ 	.word	0xffffffff


	//   ....[80]....
        /*01b8*/ 	.word	0xffffffff


	//   ....[81]....
        /*01bc*/ 	.word	0xffffffff


	//   ....[82]....
        /*01c0*/ 	.word	0xffffffff


	//   ....[83]....
        /*01c4*/ 	.word	0xffffffff


	//   ....[84]....
        /*01c8*/ 	.word	0xffffffff


	//   ....[85]....
        /*01cc*/ 	.word	0xffffffff


	//   ....[86]....
        /*01d0*/ 	.word	0xffffffff


	//   ....[87]....
        /*01d4*/ 	.word	0xffffffff


	//   ....[88]....
        /*01d8*/ 	.word	0xffffffff


	//   ....[89]....
        /*01dc*/ 	.word	0xffffffff


	//   ....[90]....
        /*01e0*/ 	.word	0xffffffff


	//   ....[91]....
        /*01e4*/ 	.word	0xffffffff


	//   ....[92]....
        /*01e8*/ 	.word	0xffffffff


	//   ....[93]....
        /*01ec*/ 	.word	0xffffffff


	//   ....[94]....
        /*01f0*/ 	.word	0xffffffff


	//   ....[95]....
        /*01f4*/ 	.word	0xffffffff


	//   ....[96]....
        /*01f8*/ 	.word	0xffffffff


	//   ....[97]....
        /*01fc*/ 	.word	0xffffffff


	//   ....[98]....
        /*0200*/ 	.word	0xffffffff


	//   ....[99]....
        /*0204*/ 	.word	0xffffffff


	//   ....[100]....
        /*0208*/ 	.word	0xffffffff


	//   ....[101]....
        /*020c*/ 	.word	0x0500000f


	//   ....[102]....
        /*0210*/ 	.word	0x0500000f


	//   ....[103]....
        /*0214*/ 	.word	0x0500000f


	//   ....[104]....
        /*0218*/ 	.word	0x0500000f


	//   ....[105]....
        /*021c*/ 	.word	0x0500000f


	//   ....[106]....
        /*0220*/ 	.word	0x0500000f


	//   ....[107]....
        /*0224*/ 	.word	0x0500000f


	//   ....[108]....
        /*0228*/ 	.word	0x0500000f


	//   ....[109]....
        /*022c*/ 	.word	0x0500000f


	//   ....[110]....
        /*0230*/ 	.word	0x0500000f


	//   ....[111]....
        /*0234*/ 	.word	0x0500000f


	//   ....[112]....
        /*0238*/ 	.word	0x0500000f


	//   ....[113]....
        /*023c*/ 	.word	0x0500000f


	//   ....[114]....
        /*0240*/ 	.word	0x0500000f


	//   ....[115]....
        /*0244*/ 	.word	0x0500000f


	//   ....[116]....
        /*0248*/ 	.word	0x0500000f


	//   ....[117]....
        /*024c*/ 	.word	0x0500000f


	//   ....[118]....
        /*0250*/ 	.word	0x0500000f


	//   ....[119]....
        /*0254*/ 	.word	0x0500000f


	//   ....[120]....
        /*0258*/ 	.word	0x0500000f


	//   ....[121]....
        /*025c*/ 	.word	0x0500000f


	//   ....[122]....
        /*0260*/ 	.word	0x0500000f


	//   ....[123]....
        /*0264*/ 	.word	0x0500000f


	//   ....[124]....
        /*0268*/ 	.word	0x0500000f


	//   ....[125]....
        /*026c*/ 	.word	0x0500000f


	//   ....[126]....
        /*0270*/ 	.word	0x0500000f


	//   ....[127]....
        /*0274*/ 	.word	0x0500000f


	//   ....[128]....
        /*0278*/ 	.word	0x0500000f


	//   ....[129]....
        /*027c*/ 	.word	0x0500000f


	//   ....[130]....
        /*0280*/ 	.word	0x0500000f


	//   ....[131]....
        /*0284*/ 	.word	0x0500000f


	//   ....[132]....
        /*0288*/ 	.word	0x0500000f


	//   ....[133]....
        /*028c*/ 	.word	0x0500000f


	//   ....[134]....
        /*0290*/ 	.word	0x0500000f


	//   ....[135]....
        /*0294*/ 	.word	0x0500000f


	//   ....[136]....
        /*0298*/ 	.word	0x0500000f


	//   ....[137]....
        /*029c*/ 	.word	0x0500000f


	//   ....[138]....
        /*02a0*/ 	.word	0x0500000f


	//   ....[139]....
        /*02a4*/ 	.word	0x0500000f


	//   ....[140]....
        /*02a8*/ 	.word	0x0500000f


	//   ....[141]....
        /*02ac*/ 	.word	0x0500000f


	//   ....[142]....
        /*02b0*/ 	.word	0x0500000f


	//   ....[143]....
        /*02b4*/ 	.word	0x0500000f


	//   ....[144]....
        /*02b8*/ 	.word	0x0500000f


	//   ....[145]....
        /*02bc*/ 	.word	0x0500000f


	//   ....[146]....
        /*02c0*/ 	.word	0x0500000f


	//   ....[147]....
        /*02c4*/ 	.word	0x0500000f


	//   ....[148]....
        /*02c8*/ 	.word	0x0500000f


	//   ....[149]....
        /*02cc*/ 	.word	0x0500000f


	//   ....[150]....
        /*02d0*/ 	.word	0x0500000f


	//   ....[151]....
        /*02d4*/ 	.word	0x0500000f


	//   ....[152]....
        /*02d8*/ 	.word	0x0500000f


	//   ....[153]....
        /*02dc*/ 	.word	0x0500000f


	//   ....[154]....
        /*02e0*/ 	.word	0x0500000f


	//   ....[155]....
        /*02e4*/ 	.word	0x0500000f


	//   ....[156]....
        /*02e8*/ 	.word	0x0500000f


	//   ....[157]....
        /*02ec*/ 	.word	0x0500000f


	//   ....[158]....
        /*02f0*/ 	.word	0x0500000f


	//   ....[159]....
        /*02f4*/ 	.word	0x0500000f


	//   ....[160]....
        /*02f8*/ 	.word	0x0500000f


	//   ....[161]....
        /*02fc*/ 	.word	0x0500000f


	//   ....[162]....
        /*0300*/ 	.word	0x0500000f


	//   ....[163]....
        /*0304*/ 	.word	0x0500000f


	//   ....[164]....
        /*0308*/ 	.word	0x0500000f


	//   ....[165]....
        /*030c*/ 	.word	0x0500000f


	//   ....[166]....
        /*0310*/ 	.word	0x0500000f


	//----- nvinfo : EIATTR_COOP_GROUP_INSTR_OFFSETS
	.align		4
.L_763:
        /*0314*/ 	.byte	0x04, 0x28
        /*0316*/ 	.short	(.L_765 - .L_764)


	//   ....[0]....
.L_764:
        /*0318*/ 	.word	0x00000070


	//   ....[1]....
        /*031c*/ 	.word	0x000000b0


	//   ....[2]....
        /*0320*/ 	.word	0x000002d0


	//   ....[3]....
        /*0324*/ 	.word	0x00000430


	//   ....[4]....
        /*0328*/ 	.word	0x00000550


	//   ....[5]....
        /*032c*/ 	.word	0x000006b0


	//   ....[6]....
        /*0330*/ 	.word	0x000012d0


	//   ....[7]....
        /*0334*/ 	.word	0x00002080


	//   ....[8]....
        /*0338*/ 	.word	0x000020a0


	//   ....[9]....
        /*033c*/ 	.word	0x000025c0


	//   ....[10]....
        /*0340*/ 	.word	0x000026c0


	//   ....[11]....
        /*0344*/ 	.word	0x00002df0


	//   ....[12]....
        /*0348*/ 	.word	0x00002e90


	//   ....[13]....
        /*034c*/ 	.word	0x00004810


	//   ....[14]....
        /*0350*/ 	.word	0x00004850


	//   ....[15]....
        /*0354*/ 	.word	0x00004d60


	//   ....[16]....
        /*0358*/ 	.word	0x00004e40


	//   ....[17]....
        /*035c*/ 	.word	0x00005420


	//   ....[18]....
        /*0360*/ 	.word	0x00005480


	//   ....[19]....
        /*0364*/ 	.word	0x00007030


	//   ....[20]....
        /*0368*/ 	.word	0x00007040


	//   ....[21]....
        /*036c*/ 	.word	0x00007070


	//   ....[22]....
        /*0370*/ 	.word	0x00007090


	//   ....[23]....
        /*0374*/ 	.word	0x000083a0


	//   ....[24]....
        /*0378*/ 	.word	0x000083c0


	//   ....[25]....
        /*037c*/ 	.word	0x00008470


	//   ....[26]....
        /*0380*/ 	.word	0x00008480


	//   ....[27]....
        /*0384*/ 	.word	0x00009530


	//   ....[28]....
        /*0388*/ 	.word	0x00009570


	//   ....[29]....
        /*038c*/ 	.word	0x000095b0


	//   ....[30]....
        /*0390*/ 	.word	0x000095f0


	//   ....[31]....
        /*0394*/ 	.word	0x00009630


	//   ....[32]....
        /*0398*/ 	.word	0x00009650


	//   ....[33]....
        /*039c*/ 	.word	0x00009fc0


	//   ....[34]....
        /*03a0*/ 	.word	0x00009fd0


	//   ....[35]....
        /*03a4*/ 	.word	0x0000ad10


	//   ....[36]....
        /*03a8*/ 	.word	0x0000bfc0


	//   ....[37]....
        /*03ac*/ 	.word	0x0000bfe0


	//   ....[38]....
        /*03b0*/ 	.word	0x0000bff0


	//   ....[39]....
        /*03b4*/ 	.word	0x0000c000


	//   ....[40]....
        /*03b8*/ 	.word	0x0000c010


	//   ....[41]....
        /*03bc*/ 	.word	0x0000c020


	//   ....[42]....
        /*03c0*/ 	.word	0x0000c030


	//   ....[43]....
        /*03c4*/ 	.word	0x0000c090


	//   ....[44]....
        /*03c8*/ 	.word	0x0000c0d0


	//   ....[45]....
        /*03cc*/ 	.word	0x0000c130


	//   ....[46]....
        /*03d0*/ 	.word	0x0000c140


	//   ....[47]....
        /*03d4*/ 	.word	0x0000c210


	//   ....[48]....
        /*03d8*/ 	.word	0x0000c860


	//   ....[49]....
        /*03dc*/ 	.word	0x0000c890


	//   ....[50]....
        /*03e0*/ 	.word	0x0000c8c0


	//   ....[51]....
        /*03e4*/ 	.word	0x0000c8f0


	//   ....[52]....
        /*03e8*/ 	.word	0x0000c900


	//   ....[53]....
        /*03ec*/ 	.word	0x0000c980


	//   ....[54]....
        /*03f0*/ 	.word	0x0000c9c0


	//   ....[55]....
        /*03f4*/ 	.word	0x0000ca10


	//   ....[56]....
        /*03f8*/ 	.word	0x0000ca40


	//   ....[57]....
        /*03fc*/ 	.word	0x0000caa0


	//   ....[58]....
        /*0400*/ 	.word	0x0000cae0


	//   ....[59]....
        /*0404*/ 	.word	0x0000cb30


	//   ....[60]....
        /*0408*/ 	.word	0x0000cb60


	//   ....[61]....
        /*040c*/ 	.word	0x0000cbb0


	//   ....[62]....
        /*0410*/ 	.word	0x0000cbf0


	//   ....[63]....
        /*0414*/ 	.word	0x0000cc40


	//   ....[64]....
        /*0418*/ 	.word	0x0000d400


	//   ....[65]....
        /*041c*/ 	.word	0x0000d430


	//   ....[66]....
        /*0420*/ 	.word	0x0000d450


	//   ....[67]....
        /*0424*/ 	.word	0x0000d460


	//   ....[68]....
        /*0428*/ 	.word	0x0000d480


	//   ....[69]....
        /*042c*/ 	.word	0x0000d4e0


	//   ....[70]....
        /*0430*/ 	.word	0x0000d500


	//   ....[71]....
        /*0434*/ 	.word	0x0000d520


	//   ....[72]....
        /*0438*/ 	.word	0x0000d530


	//   ....[73]....
        /*043c*/ 	.word	0x0000d590


	//   ....[74]....
        /*0440*/ 	.word	0x0000d5c0


	//   ....[75]....
        /*0444*/ 	.word	0x0000d640


	//   ....[76]....
        /*0448*/ 	.word	0x0000d8b0


	//   ....[77]....
        /*044c*/ 	.word	0x0000d8d0


	//   ....[78]....
        /*0450*/ 	.word	0x0000d8e0


	//   ....[79]....
        /*0454*/ 	.word	0x0000d900


	//   ....[80]....
        /*0458*/ 	.word	0x0000d990


	//   ....[81]....
        /*045c*/ 	.word	0x0000d9c0


	//   ....[82]....
        /*0460*/ 	.word	0x0000da30


	//   ....[83]....
        /*0464*/ 	.word	0x0000da60


	//   ....[84]....
        /*0468*/ 	.word	0x0000dad0


	//   ....[85]....
        /*046c*/ 	.word	0x0000db00


	//   ....[86]....
        /*0470*/ 	.word	0x0000db70


	//   ....[87]....
        /*0474*/ 	.word	0x0000dba0


	//   ....[88]....
        /*0478*/ 	.word	0x0000e070


	//   ....[89]....
        /*047c*/ 	.word	0x0000e0a0


	//   ....[90]....
        /*0480*/ 	.word	0x0000e0d0


	//   ....[91]....
        /*0484*/ 	.word	0x0000e100


	//   ....[92]....
        /*0488*/ 	.word	0x0000e130


	//   ....[93]....
        /*048c*/ 	.word	0x0000e140


	//   ....[94]....
        /*0490*/ 	.word	0x0000e1e0


	//   ....[95]....
        /*0494*/ 	.word	0x0000e200


	//   ....[96]....
        /*0498*/ 	.word	0x0000e290


	//   ....[97]....
        /*049c*/ 	.word	0x0000e2b0


	//   ....[98]....
        /*04a0*/ 	.word	0x0000e320


	//   ....[99]....
        /*04a4*/ 	.word	0x0000e350


	//   ....[100]....
        /*04a8*/ 	.word	0x0000e6d0


	//   ....[101]....
        /*04ac*/ 	.word	0x0000ec50


	//   ....[102]....
        /*04b0*/ 	.word	0x0000ed40


	//   ....[103]....
        /*04b4*/ 	.word	0x0000ede0


	//   ....[104]....
        /*04b8*/ 	.word	0x0000ee40


	//   ....[105]....
        /*04bc*/ 	.word	0x0000ef10


	//   ....[106]....
        /*04c0*/ 	.word	0x0000ef80


	//   ....[107]....
        /*04c4*/ 	.word	0x0000f050


	//   ....[108]....
        /*04c8*/ 	.word	0x0000f0d0


	//   ....[109]....
        /*04cc*/ 	.word	0x0000f1a0


	//   ....[110]....
        /*04d0*/ 	.word	0x0000f220


	//   ....[111]....
        /*04d4*/ 	.word	0x0000f300


	//   ....[112]....
        /*04d8*/ 	.word	0x0000f380


	//   ....[113]....
        /*04dc*/ 	.word	0x0000f440


	//   ....[114]....
        /*04e0*/ 	.word	0x0000f4d0


	//   ....[115]....
        /*04e4*/ 	.word	0x0000f540


	//   ....[116]....
        /*04e8*/ 	.word	0x0000f5e0


	//   ....[117]....
        /*04ec*/ 	.word	0x0000f6b0


	//   ....[118]....
        /*04f0*/ 	.word	0x0000f730


	//   ....[119]....
        /*04f4*/ 	.word	0x0000f800


	//   ....[120]....
        /*04f8*/ 	.word	0x0000f880


	//   ....[121]....
        /*04fc*/ 	.word	0x0000f950


	//   ....[122]....
        /*0500*/ 	.word	0x0000f9d0


	//   ....[123]....
        /*0504*/ 	.word	0x0000faa0


	//   ....[124]....
        /*0508*/ 	.word	0x0000fb20


	//   ....[125]....
        /*050c*/ 	.word	0x0000fbf0


	//   ....[126]....
        /*0510*/ 	.word	0x0000fc70


	//   ....[127]....
        /*0514*/ 	.word	0x0000fd40


	//   ....[128]....
        /*0518*/ 	.word	0x0000fdb0


	//   ....[129]....
        /*051c*/ 	.word	0x0000fe70


	//   ....[130]....
        /*0520*/ 	.word	0x0000ffb0


	//   ....[131]....
        /*0524*/ 	.word	0x00010080


	//   ....[132]....
        /*0528*/ 	.word	0x000100e0


	//   ....[133]....
        /*052c*/ 	.word	0x000101a0


	//   ....[134]....
        /*0530*/ 	.word	0x00010200


	//   ....[135]....
        /*0534*/ 	.word	0x000102c0


	//   ....[136]....
        /*0538*/ 	.word	0x00010320


	//   ....[137]....
        /*053c*/ 	.word	0x000103f0


	//   ....[138]....
        /*0540*/ 	.word	0x00010450


	//   ....[139]....
        /*0544*/ 	.word	0x00010520


	//   ....[140]....
        /*0548*/ 	.word	0x00010580


	//   ....[141]....
        /*054c*/ 	.word	0x00010660


	//   ....[142]....
        /*0550*/ 	.word	0x00010740


	//   ....[143]....
        /*0554*/ 	.word	0x000107e0


	//   ....[144]....
        /*0558*/ 	.word	0x00010840


	//   ....[145]....
        /*055c*/ 	.word	0x00010900


	//   ....[146]....
        /*0560*/ 	.word	0x000109c0


	//   ....[147]....
        /*0564*/ 	.word	0x00010a80


	//   ....[148]....
        /*0568*/ 	.word	0x00010b40


	//   ....[149]....
        /*056c*/ 	.word	0x00010c00


	//   ....[150]....
        /*0570*/ 	.word	0x00010cc0


	//   ....[151]....
        /*0574*/ 	.word	0x00010d80


	//   ....[152]....
        /*0578*/ 	.word	0x00010e40


	//   ....[153]....
        /*057c*/ 	.word	0x00010f00


	//   ....[154]....
        /*0580*/ 	.word	0x00011040


	//   ....[155]....
        /*0584*/ 	.word	0x000110e0


	//   ....[156]....
        /*0588*/ 	.word	0x000111b0


	//   ....[157]....
        /*058c*/ 	.word	0x000112a0


	//   ....[158]....
        /*0590*/ 	.word	0x00011310


	//   ....[159]....
        /*0594*/ 	.word	0x00011400


	//   ....[160]....
        /*0598*/ 	.word	0x00011470


	//   ....[161]....
        /*059c*/ 	.word	0x00011570


	//   ....[162]....
        /*05a0*/ 	.word	0x000115f0


	//   ....[163]....
        /*05a4*/ 	.word	0x000116e0


	//   ....[164]....
        /*05a8*/ 	.word	0x00011750


	//   ....[165]....
        /*05ac*/ 	.word	0x00011820


	//   ....[166]....
        /*05b0*/ 	.word	0x00011930


	//----- nvinfo : EIATTR_REG_RECONFIG
	.align		4
.L_765:
        /*05b4*/ 	.byte	0x01, 0x54
	.zero		2


	//----- nvinfo : EIATTR_SYSCALL_OFFSETS
	.align		4
        /*05b8*/ 	.byte	0x04, 0x46
        /*05ba*/ 	.short	(.L_767 - .L_766)


	//   ....[0]....
.L_766:
        /*05bc*/ 	.word	0x00001490


	//   ....[1]....
        /*05c0*/ 	.word	0x0000b530


	//   ....[2]....
        /*05c4*/ 	.word	0x0000b670


	//   ....[3]....
        /*05c8*/ 	.word	0x0000b760


	//   ....[4]....
        /*05cc*/ 	.word	0x0000c5a0


	//----- nvinfo : EIATTR_MBARRIER_INSTR_OFFSETS
	.align		4
.L_767:
        /*05d0*/ 	.byte	0x04, 0x39
        /*05d2*/ 	.short	(.L_769 - .L_768)


	//   ....[0]....
.L_768:
        /*05d4*/ 	.word	0x00000180
        /*05d8*/ 	.word	0x000000ff
        /*05dc*/ 	.word	0x00030800
        /*05e0*/ 	.short	0x0100
        /*05e2*/ 	.byte	0x08
	.zero		1


	//   ....[1]....
        /*05e4*/ 	.word	0x00000190
        /*05e8*/ 	.word	0x000000ff
        /*05ec*/ 	.word	0x00030820
        /*05f0*/ 	.short	0x0100
        /*05f2*/ 	.byte	0x08
	.zero		1


	//   ....[2]....
        /*05f4*/ 	.word	0x00000280
        /*05f8*/ 	.word	0x000000ff
        /*05fc*/ 	.word	0x00030830
        /*0600*/ 	.short	0x0100
        /*0602*/ 	.byte	0x08
	.zero		1


	//   ....[3]....
        /*0604*/ 	.word	0x00000290
        /*0608*/ 	.word	0x000000ff
        /*060c*/ 	.word	0x00030840
        /*0610*/ 	.short	0x0100
        /*0612*/ 	.byte	0x08
	.zero		1


	//   ....[4]....
        /*0614*/ 	.word	0x000002a0
        /*0618*/ 	.word	0x000000ff
        /*061c*/ 	.word	0x00030838
        /*0620*/ 	.short	0x0100
        /*0622*/ 	.byte	0x08
	.zero		1


	//   ....[5]....
        /*0624*/ 	.word	0x000002b0
        /*0628*/ 	.word	0x000000ff
        /*062c*/ 	.word	0x00030848
        /*0630*/ 	.short	0x0100
        /*0632*/ 	.byte	0x08
	.zero		1


	//   ....[6]....
        /*0634*/ 	.word	0x000003e0
        /*0638*/ 	.word	0x000000ff
        /*063c*/ 	.word	0x00030850
        /*0640*/ 	.short	0x0100
        /*0642*/ 	.byte	0x08
	.zero		1


	//   ....[7]....
        /*0644*/ 	.word	0x000003f0
        /*0648*/ 	.word	0x000000ff
        /*064c*/ 	.word	0x00030860
        /*0650*/ 	.short	0x0100
        /*0652*/ 	.byte	0x08
	.zero		1


	//   ....[8]....
        /*0654*/ 	.word	0x00000400
        /*0658*/ 	.word	0x000000ff
        /*065c*/ 	.word	0x00030858
        /*0660*/ 	.short	0x0100
        /*0662*/ 	.byte	0x08
	.zero		1


	//   ....[9]....
        /*0664*/ 	.word	0x00000410
        /*0668*/ 	.word	0x000000ff
        /*066c*/ 	.word	0x00030868
        /*0670*/ 	.short	0x0100
        /*0672*/ 	.byte	0x08
	.zero		1


	//   ....[10]....
        /*0674*/ 	.word	0x00000500
        /*0678*/ 	.word	0x000000ff
        /*067c*/ 	.word	0x00030870
        /*0680*/ 	.short	0x0100
        /*0682*/ 	.byte	0x06
	.zero		1


	//   ....[11]....
        /*0684*/ 	.word	0x00000510
        /*0688*/ 	.word	0x000000ff
        /*068c*/ 	.word	0x00030880
        /*0690*/ 	.short	0x0100
        /*0692*/ 	.byte	0x06
	.zero		1


	//   ....[12]....
        /*0694*/ 	.word	0x00000520
        /*0698*/ 	.word	0x000000ff
        /*069c*/ 	.word	0x00030878
        /*06a0*/ 	.short	0x0100
        /*06a2*/ 	.byte	0x06
	.zero		1


	//   ....[13]....
        /*06a4*/ 	.word	0x00000530
        /*06a8*/ 	.word	0x000000ff
        /*06ac*/ 	.word	0x00030888
        /*06b0*/ 	.short	0x0100
        /*06b2*/ 	.byte	0x06
	.zero		1


	//   ....[14]....
        /*06b4*/ 	.word	0x00000660
        /*06b8*/ 	.word	0x000000ff
        /*06bc*/ 	.word	0x00030890
        /*06c0*/ 	.short	0x0100
        /*06c2*/ 	.byte	0x08
	.zero		1


	//   ....[15]....
        /*06c4*/ 	.word	0x00000670
        /*06c8*/ 	.word	0x000000ff
        /*06cc*/ 	.word	0x000308a0
        /*06d0*/ 	.short	0x0100
        /*06d2*/ 	.byte	0x08
	.zero		1


	//   ....[16]....
        /*06d4*/ 	.word	0x00000680
        /*06d8*/ 	.word	0x000000ff
        /*06dc*/ 	.word	0x00030898
        /*06e0*/ 	.short	0x0100
        /*06e2*/ 	.byte	0x08
	.zero		1


	//   ....[17]....
        /*06e4*/ 	.word	0x00000690
        /*06e8*/ 	.word	0x000000ff
        /*06ec*/ 	.word	0x000308a8
        /*06f0*/ 	.short	0x0100
        /*06f2*/ 	.byte	0x08
	.zero		1


	//   ....[18]....
        /*06f4*/ 	.word	0x000007d0
        /*06f8*/ 	.word	0x000000ff
        /*06fc*/ 	.word	0x000308b0
        /*0700*/ 	.short	0x0100
        /*0702*/ 	.byte	0x08
	.zero		1


	//   ....[19]....
        /*0704*/ 	.word	0x000007e0
        /*0708*/ 	.word	0x000000ff
        /*070c*/ 	.word	0x000308c0
        /*0710*/ 	.short	0x0100
        /*0712*/ 	.byte	0x08
	.zero		1


	//   ....[20]....
        /*0714*/ 	.word	0x000007f0
        /*0718*/ 	.word	0x000000ff
        /*071c*/ 	.word	0x000308b8
        /*0720*/ 	.short	0x0100
        /*0722*/ 	.byte	0x08
	.zero		1


	//   ....[21]....
        /*0724*/ 	.word	0x00000800
        /*0728*/ 	.word	0x000000ff
        /*072c*/ 	.word	0x000308c8
        /*0730*/ 	.short	0x0100
        /*0732*/ 	.byte	0x08
	.zero		1


	//   ....[22]....
        /*0734*/ 	.word	0x000014b0
        /*0738*/ 	.word	0x000000ff
        /*073c*/ 	.word	0x00030800
        /*0740*/ 	.short	0x010a
        /*0742*/ 	.byte	0x27
	.zero		1


	//   ....[23]....
        /*0744*/ 	.word	0x00001540
        /*0748*/ 	.word	0x000000ff
        /*074c*/ 	.word	0x00030830
        /*0750*/ 	.short	0x010a
        /*0752*/ 	.byte	0x27
	.zero		1


	//   ....[24]....
        /*0754*/ 	.word	0x000015a0
        /*0758*/ 	.word	0x000000ff
        /*075c*/ 	.word	0x00030830
        /*0760*/ 	.short	0x010a
        /*0762*/ 	.byte	0x27
	.zero		1


	//   ....[25]....
        /*0764*/ 	.word	0x00001f90
        /*0768*/ 	.word	0x000000ff
        /*076c*/ 	.word	0x00000000
        /*0770*/ 	.short	0x0101
        /*0772*/ 	.byte	0x06
	.zero		1


	//   ....[26]....
        /*0774*/ 	.word	0x000039b0
        /*0778*/ 	.word	0x000000ff
        /*077c*/ 	.word	0x00030830
        /*0780*/ 	.short	0x010a
        /*0782*/ 	.byte	0x26
	.zero		1


	//   ....[27]....
        /*0784*/ 	.word	0x000039f0
        /*0788*/ 	.word	0x000000ff
        /*078c*/ 	.word	0x00030830
        /*0790*/ 	.short	0x010a
        /*0792*/ 	.byte	0x26
	.zero		1


	//   ....[28]....
        /*0794*/ 	.word	0x00004460
        /*0798*/ 	.word	0x000000ff
        /*079c*/ 	.word	0x00030850
        /*07a0*/ 	.short	0x010a
        /*07a2*/ 	.byte	0x0e
	.zero		1


	//   ....[29]....
        /*07a4*/ 	.word	0x000044a0
        /*07a8*/ 	.word	0x000000ff
        /*07ac*/ 	.word	0x00030850
        /*07b0*/ 	.short	0x010a
        /*07b2*/ 	.byte	0x0e
	.zero		1


	//   ....[30]....
        /*07b4*/ 	.word	0x00004910
        /*07b8*/ 	.word	0x000000ff
        /*07bc*/ 	.word	0x00000000
        /*07c0*/ 	.short	0x0101
        /*07c2*/ 	.byte	0x26
	.zero		1


	//   ....[31]....
        /*07c4*/ 	.word	0x00005dc0
        /*07c8*/ 	.word	0x000000ff
        /*07cc*/ 	.word	0x00000000
        /*07d0*/ 	.short	0x0101
        /*07d2*/ 	.byte	0x0e
	.zero		1


	//   ....[32]....
        /*07d4*/ 	.word	0x00005fa0
        /*07d8*/ 	.word	0x000000ff
        /*07dc*/ 	.word	0x00030830
        /*07e0*/ 	.short	0x010a
        /*07e2*/ 	.byte	0x26
	.zero		1


	//   ....[33]....
        /*07e4*/ 	.word	0x00005fe0
        /*07e8*/ 	.word	0x000000ff
        /*07ec*/ 	.word	0x00030830
        /*07f0*/ 	.short	0x010a
        /*07f2*/ 	.byte	0x26
	.zero		1


	//   ....[34]....
        /*07f4*/ 	.word	0x00006a50
        /*07f8*/ 	.word	0x000000ff
        /*07fc*/ 	.word	0x00030850
        /*0800*/ 	.short	0x010a
        /*0802*/ 	.byte	0x05
	.zero		1


	//   ....[35]....
        /*0804*/ 	.word	0x00006a90
        /*0808*/ 	.word	0x000000ff
        /*080c*/ 	.word	0x00030850
        /*0810*/ 	.short	0x010a
        /*0812*/ 	.byte	0x05
	.zero		1


	//   ....[36]....
        /*0814*/ 	.word	0x00006e40
        /*0818*/ 	.word	0x000000ff
        /*081c*/ 	.word	0x00000000
        /*0820*/ 	.short	0x0101
        /*0822*/ 	.byte	0x26
	.zero		1


	//   ....[37]....
        /*0824*/ 	.word	0x00007be0
        /*0828*/ 	.word	0x000000ff
        /*082c*/ 	.word	0x00000000
        /*0830*/ 	.short	0x0101
        /*0832*/ 	.byte	0x05
	.zero		1


	//   ....[38]....
        /*0834*/ 	.word	0x00008310
        /*0838*/ 	.word	0x000000ff
        /*083c*/ 	.word	0x00030850
        /*0840*/ 	.short	0x010a
        /*0842*/ 	.byte	0x05
	.zero		1


	//   ....[39]....
        /*0844*/ 	.word	0x00008350
        /*0848*/ 	.word	0x000000ff
        /*084c*/ 	.word	0x00030850
        /*0850*/ 	.short	0x010a
        /*0852*/ 	.byte	0x05
	.zero		1


	//   ....[40]....
        /*0854*/ 	.word	0x00008960
        /*0858*/ 	.word	0x000000ff
        /*085c*/ 	.word	0x00000000
        /*0860*/ 	.short	0x0101
        /*0862*/ 	.byte	0x04
	.zero		1


	//   ....[41]....
        /*0864*/ 	.word	0x00009660
        /*0868*/ 	.word	0x000000ff
        /*086c*/ 	.word	0x00000000
        /*0870*/ 	.short	0x0101
        /*0872*/ 	.byte	0x04
	.zero		1


	//   ....[42]....
        /*0874*/ 	.word	0x0000bd70
        /*0878*/ 	.word	0x000000ff
        /*087c*/ 	.word	0x00030840
        /*0880*/ 	.short	0x010a
        /*0882*/ 	.byte	0x2e
	.zero		1


	//   ....[43]....
        /*0884*/ 	.word	0x0000c360
        /*0888*/ 	.word	0x000000ff
        /*088c*/ 	.word	0x00030830
        /*0890*/ 	.short	0x0107
        /*0892*/ 	.byte	0x2e
	.zero		1


	//   ....[44]....
        /*0894*/ 	.word	0x0000c3d0
        /*0898*/ 	.word	0x000000ff
        /*089c*/ 	.word	0x00030830
        /*08a0*/ 	.short	0x0101
        /*08a2*/ 	.byte	0x2e
	.zero		1


	//   ....[45]....
        /*08a4*/ 	.word	0x0000cd90
        /*08a8*/ 	.word	0x000000ff
        /*08ac*/ 	.word	0x00030800
        /*08b0*/ 	.short	0x0107
        /*08b2*/ 	.byte	0x2e
	.zero		1


	//   ....[46]....
        /*08b4*/ 	.word	0x0000cdf0
        /*08b8*/ 	.word	0x000000ff
        /*08bc*/ 	.word	0x00030800
        /*08c0*/ 	.short	0x0101
        /*08c2*/ 	.byte	0x2e
	.zero		1


	//   ....[47]....
        /*08c4*/ 	.word	0x0000ce10
        /*08c8*/ 	.word	0x000000ff
        /*08cc*/ 	.word	0x00030820
        /*08d0*/ 	.short	0x010a
        /*08d2*/ 	.byte	0x2e
	.zero		1


	//   ....[48]....
        /*08d4*/ 	.word	0x0000d1f0
        /*08d8*/ 	.word	0x00000013
        /*08dc*/ 	.word	0x00030840
        /*08e0*/ 	.short	0x010a
        /*08e2*/ 	.byte	0x3f
	.zero		1


	//   ....[49]....
        /*08e4*/ 	.word	0x0000d730
        /*08e8*/ 	.word	0x00000013
        /*08ec*/ 	.word	0x00030830
        /*08f0*/ 	.short	0x0107
        /*08f2*/ 	.byte	0x3f
	.zero		1


	//   ....[50]....
        /*08f4*/ 	.word	0x0000d7e0
        /*08f8*/ 	.word	0x00000013
        /*08fc*/ 	.word	0x00030830
        /*0900*/ 	.short	0x0101
        /*0902*/ 	.byte	0x3f
	.zero		1


	//   ....[51]....
        /*0904*/ 	.word	0x0000d840
        /*0908*/ 	.word	0x00000006
        /*090c*/ 	.word	0x00030860
        /*0910*/ 	.short	0x010a
        /*0912*/ 	.byte	0x3f
	.zero		1


	//   ....[52]....
        /*0914*/ 	.word	0x0000dcf0
        /*0918*/ 	.word	0x00000006
        /*091c*/ 	.word	0x00030850
        /*0920*/ 	.short	0x0107
        /*0922*/ 	.byte	0x3f
	.zero		1


	//   ....[53]....
        /*0924*/ 	.word	0x0000de40
        /*0928*/ 	.word	0x00000006
        /*092c*/ 	.word	0x00030850
        /*0930*/ 	.short	0x0101
        /*0932*/ 	.byte	0x3f
	.zero		1


	//   ....[54]....
        /*0934*/ 	.word	0x0000dfe0
        /*0938*/ 	.word	0x00000000
        /*093c*/ 	.word	0x00030860
        /*0940*/ 	.short	0x010a
        /*0942*/ 	.byte	0x3f
	.zero		1


	//   ....[55]....
        /*0944*/ 	.word	0x0000e510
        /*0948*/ 	.word	0x00000000
        /*094c*/ 	.word	0x00030850
        /*0950*/ 	.short	0x0107
        /*0952*/ 	.byte	0x3f
	.zero		1


	//   ....[56]....
        /*0954*/ 	.word	0x0000e5c0
        /*0958*/ 	.word	0x00000000
        /*095c*/ 	.word	0x00030850
        /*0960*/ 	.short	0x0101
        /*0962*/ 	.byte	0x3f
	.zero		1


	//   ....[57]....
        /*0964*/ 	.word	0x0000e660
        /*0968*/ 	.word	0x00000007
        /*096c*/ 	.word	0x00030820
        /*0970*/ 	.short	0x010a
        /*0972*/ 	.byte	0x3f
	.zero		1


	//   ....[58]....
        /*0974*/ 	.word	0x0000e7e0
        /*0978*/ 	.word	0x00000005
        /*097c*/ 	.word	0x00030840
        /*0980*/ 	.short	0x010a
        /*0982*/ 	.byte	0x3f
	.zero		1


	//   ....[59]....
        /*0984*/ 	.word	0x0000e880
        /*0988*/ 	.word	0x00000007
        /*098c*/ 	.word	0x00030840
        /*0990*/ 	.short	0x010a
        /*0992*/ 	.byte	0x3f
	.zero		1


	//   ....[60]....
        /*0994*/ 	.word	0x0000e8c0
        /*0998*/ 	.word	0x00000005
        /*099c*/ 	.word	0x00030860
        /*09a0*/ 	.short	0x010a
        /*09a2*/ 	.byte	0x3f
	.zero		1


	//   ....[61]....
        /*09a4*/ 	.word	0x0000e900
        /*09a8*/ 	.word	0x00000007
        /*09ac*/ 	.word	0x00030860
        /*09b0*/ 	.short	0x010a
        /*09b2*/ 	.byte	0x3f
	.zero		1


	//   ....[62]....
        /*09b4*/ 	.word	0x0000e970
        /*09b8*/ 	.word	0x00000003
        /*09bc*/ 	.word	0x00030800
        /*09c0*/ 	.short	0x010a
        /*09c2*/ 	.byte	0x3f
	.zero		1


	//   ....[63]....
        /*09c4*/ 	.word	0x0000e9d0
        /*09c8*/ 	.word	0x00000003
        /*09cc*/ 	.word	0x00030830
        /*09d0*/ 	.short	0x010a
        /*09d2*/ 	.byte	0x3f
	.zero		1


	//   ....[64]....
        /*09d4*/ 	.word	0x0000ea30
        /*09d8*/ 	.word	0x00000005
        /*09dc*/ 	.word	0x00030830
        /*09e0*/ 	.short	0x010a
        /*09e2*/ 	.byte	0x3f
	.zero		1


	//   ....[65]....
        /*09e4*/ 	.word	0x0000ea90
        /*09e8*/ 	.word	0x00000003
        /*09ec*/ 	.word	0x00030850
        /*09f0*/ 	.short	0x010a
        /*09f2*/ 	.byte	0x3f
	.zero		1


	//   ....[66]....
        /*09f4*/ 	.word	0x0000eaf0
        /*09f8*/ 	.word	0x00000005
        /*09fc*/ 	.word	0x00030830
        /*0a00*/ 	.short	0x010a
        /*0a02*/ 	.byte	0x3f
	.zero		1


	//   ....[67]....
        /*0a04*/ 	.word	0x0000eb50
        /*0a08*/ 	.word	0x00000003
        /*0a0c*/ 	.word	0x00030850
        /*0a10*/ 	.short	0x010a
        /*0a12*/ 	.byte	0x3f
	.zero		1


	//   ....[68]....
        /*0a14*/ 	.word	0x0000ebb0
        /*0a18*/ 	.word	0x00000003
        /*0a1c*/ 	.word	0x00030850
        /*0a20*/ 	.short	0x010a
        /*0a22*/ 	.byte	0x3f
	.zero		1


	//   ....[69]....
        /*0a24*/ 	.word	0x0000ec90
        /*0a28*/ 	.word	0x00000003
        /*0a2c*/ 	.word	0x00030840
        /*0a30*/ 	.short	0x010a
        /*0a32*/ 	.byte	0x3f
	.zero		1


	//   ....[70]....
        /*0a34*/ 	.word	0x0000feb0
        /*0a38*/ 	.word	0x00000003
        /*0a3c*/ 	.word	0x00030820
        /*0a40*/ 	.short	0x010a
        /*0a42*/ 	.byte	0x3f
	.zero		1


	//   ....[71]....
        /*0a44*/ 	.word	0x0000ff00
        /*0a48*/ 	.word	0x00000013
        /*0a4c*/ 	.word	0x00030840
        /*0a50*/ 	.short	0x010a
        /*0a52*/ 	.byte	0x3f
	.zero		1


	//   ....[72]....
        /*0a54*/ 	.word	0x00010690
        /*0a58*/ 	.word	0x00000006
        /*0a5c*/ 	.word	0x00030860
        /*0a60*/ 	.short	0x010a
        /*0a62*/ 	.byte	0x3f
	.zero		1


	//   ....[73]....
        /*0a64*/ 	.word	0x00010f90
        /*0a68*/ 	.word	0x00000000
        /*0a6c*/ 	.word	0x00030860
        /*0a70*/ 	.short	0x010a
        /*0a72*/ 	.byte	0x3f
	.zero		1


	//   ....[74]....
        /*0a74*/ 	.word	0x00011850
        /*0a78*/ 	.word	0x00000007
        /*0a7c*/ 	.word	0x00030820
        /*0a80*/ 	.short	0x010a
        /*0a82*/ 	.byte	0x3f
	.zero		1


	//   ....[75]....
        /*0a84*/ 	.word	0x000119f0
        /*0a88*/ 	.word	0x00000005
        /*0a8c*/ 	.word	0x00030840
        /*0a90*/ 	.short	0x010a
        /*0a92*/ 	.byte	0x3f
	.zero		1


	//   ....[76]....
        /*0a94*/ 	.word	0x00011a40
        /*0a98*/ 	.word	0x00000007
        /*0a9c*/ 	.word	0x00030840
        /*0aa0*/ 	.short	0x010a
        /*0aa2*/ 	.byte	0x3f
	.zero		1


	//   ....[77]....
        /*0aa4*/ 	.word	0x00011a90
        /*0aa8*/ 	.word	0x00000005
        /*0aac*/ 	.word	0x00030860
        /*0ab0*/ 	.short	0x010a
        /*0ab2*/ 	.byte	0x3f
	.zero		1


	//----- nvinfo : EIATTR_NUM_MBARRIERS
	.align		4
.L_769:
        /*0ab4*/ 	.byte	0x03, 0x38
        /*0ab6*/ 	.short	0x0016


	//----- nvinfo : EIATTR_EXIT_INSTR_OFFSETS
	.align		4
        /*0ab8*/ 	.byte	0x04, 0x1c
        /*0aba*/ 	.short	(.L_771 - .L_770)


	//   ....[0]....
.L_770:
        /*0abc*/ 	.word	0x0000e950


	//----- nvinfo : EIATTR_MAX_THREADS
	.align		4
.L_771:
        /*0ac0*/ 	.byte	0x04, 0x05
        /*0ac2*/ 	.short	(.L_773 - .L_772)
.L_772:
        /*0ac4*/ 	.word	0x00000180
        /*0ac8*/ 	.word	0x00000001
        /*0acc*/ 	.word	0x00000001


	//----- nvinfo : EIATTR_CRS_STACK_SIZE
	.align		4
.L_773:
        /*0ad0*/ 	.byte	0x04, 0x1e
        /*0ad2*/ 	.short	(.L_775 - .L_774)
.L_774:
        /*0ad4*/ 	.word	0x00000000


	//----- nvinfo : EIATTR_CBANK_PARAM_SIZE
	.align		4
.L_775:
        /*0ad8*/ 	.byte	0x03, 0x19
        /*0ada*/ 	.short	0x0a70


	//----- nvinfo : EIATTR_PARAM_CBANK
	.align		4
        /*0adc*/ 	.byte	0x04, 0x0a
        /*0ade*/ 	.short	(.L_777 - .L_776)
	.align		4
.L_776:
        /*0ae0*/ 	.word	index@(.nv.constant0._ZN7cutlass13device_kernelIN5flash11enable_sm90INS1_16FlashAttnFwdSm90INS1_25CollectiveMainloopFwdSm90ILi2EN4cute5tupleIJNS5_1CILi1EEES8_S8_EEENS6_IJNS7_ILi128EEENS7_ILi96EEENS7_ILi192EEEEEELi192ENS_10bfloat16_tEfNS_4arch4Sm90ELb1ELb0ELb0ELb0ELb1ELb0ELb0ELb1ELb1ELb1ELb1ELb0EEENS1_21CollectiveEpilogueFwdINS6_IJSA_SC_SB_EEES9_SE_SG_Li256ELb0ELb1ELb1ELb0EEENS1_19SingleTileSchedulerILb0ELb1ELb1ELi128EEEEEEEEEvNT_6ParamsE)
        /*0ae4*/ 	.short	0x0210
        /*0ae6*/ 	.short	0x0a70


	//----- nvinfo : EIATTR_SW_WAR
	.align		4
.L_777:
        /*0ae8*/ 	.byte	0x04, 0x36
        /*0aea*/ 	.short	(.L_779 - .L_778)
.L_778:
        /*0aec*/ 	.word	0x00000008
.L_779:


//--------------------- .nv.info._ZN7cutlass13device_kernelIN5flash11enable_sm90INS1_16FlashAttnFwdSm90INS1_25CollectiveMainloopFwdSm90ILi2EN4cute5tupleIJNS5_1CILi1EEES8_S8_EEENS6_IJNS7_ILi128EEENS7_ILi96EEENS7_ILi192EEEEEELi192ENS_10bfloat16_tEfNS_4arch4Sm90ELb1ELb0ELb0ELb1ELb1ELb0ELb0ELb1ELb1ELb1ELb1ELb0EEENS1_21CollectiveEpilogueFwdINS6_IJSA_SC_SB_EEES9_SE_SG_Li256ELb1ELb1ELb1ELb0EEENS1_36VarlenDynamicPersistentTileSchedulerILi128ELi96ELi256ELi128ELb1ELb1ELb1ELb1ELb1ELb1EEEEEEEEEvNT_6ParamsE --------------------------
	.section	.nv.info._ZN7cutlass13device_kernelIN5flash11enable_sm90INS1_16FlashAttnFwdSm90INS1_25CollectiveMainloopFwdSm90ILi2EN4cute5tupleIJNS5_1CILi1EEES8_S8_EEENS6_IJNS7_ILi128EEENS7_ILi96EEENS7_ILi192EEEEEELi192ENS_10bfloat16_tEfNS_4arch4Sm90ELb1ELb0ELb0ELb1ELb1ELb0ELb0ELb1ELb1ELb1ELb1ELb0EEENS1_21CollectiveEpilogueFwdINS6_IJSA_SC_SB_EEES9_SE_SG_Li256ELb1ELb1ELb1ELb0EEENS1_36VarlenDynamicPersistentTileSchedulerILi128ELi96ELi256ELi128ELb1ELb1ELb1ELb1ELb1ELb1EEEEEEEEEvNT_6ParamsE,"",@"SHT_CUDA_INFO"
	.sectionflags	@""
	.align	4


	//----- nvinfo : EIATTR_CUDA_API_VERSION
	.align		4
        /*0000*/ 	.byte	0x04, 0x37
        /*0002*/ 	.short	(.L_781 - .L_780)
.L_780:
        /*0004*/ 	.word	0x00000082


	//----- nvinfo : EIATTR_KPARAM_INFO
	.align		4
.L_781:
        /*0008*/ 	.byte	0x04, 0x17
        /*000a*/ 	.short	(.L_783 - .L_782)
.L_782:
        /*000c*/ 	.word	0x00000000
        /*0010*/ 	.short	0x0000
        /*0012*/ 	.short	0x0070
        /*0014*/ 	.byte	0x00, 0xf0, 0x01, 0x2a


	//----- nvinfo : EIATTR_SPARSE_MMA_MASK
	.align		4
.L_783:
        /*0018*/ 	.byte	0x03, 0x50
        /*001a*/ 	.short	0x0000


	//----- nvinfo : EIATTR_MAXREG_COUNT
	.align		4
        /*001c*/ 	.byte	0x03, 0x1b
        /*001e*/ 	.short	0x00a8


	//----- nvinfo : EIATTR_NUM_BARRIERS
	.align		4
        /*0020*/ 	.byte	0x02, 0x4c
        /*0022*/ 	.byte	0x09
	.zero		1


	//----- nvinfo : EIATTR_EXTERNS
	.align		4
        /*0024*/ 	.byte	0x04, 0x0f
        /*0026*/ 	.short	(.L_785 - .L_784)


	//   ....[0]....
	.align		4
.L_784:
        /*0028*/ 	.word	index@(__assertfail)


	//----- nvinfo : EIATTR_ANNOTATIONS
	.align		4
.L_785:
        /*002c*/ 	.byte	0x04, 0x55
        /*002e*/ 	.short	(.L_787 - .L_786)


	//   ....[0]....
.L_786:
        /* <DEDUP_REMOVED lines=20> */


	//----- nvinfo : EIATTR_MERCURY_ISA_VERSION
	.align		4
.L_787:
        /*0158*/ 	.byte	0x03, 0x5f
        /*015a*/ 	.short	0x0101


	//----- nvinfo : EIATTR_UNUSED_LOAD_BYTE_OFFSET
	.align		4
        /*015c*/ 	.byte	0x04, 0x44
        /*015e*/ 	.short	(.L_789 - .L_788)


	//   ....[0]....
.L_788:
        /*0160*/ 	.word	0x00000950
        /*0164*/ 	.word	0x0000fff0


	//   ....[1]....
        /*0168*/ 	.word	0x00009860
        /*016c*/ 	.word	0x0000fff0


	//----- nvinfo : EIATTR_INT_WARP_WIDE_INSTR_OFFSETS
	.align		4
.L_789:
        /*0170*/ 	.byte	0x04, 0x31
        /*0172*/ 	.short	(.L_791 - .L_790)


	//   ....[0]....
.L_790:
        /*0174*/ 	.word	0x000000c0


	//   ....[1]....
        /*0178*/ 	.word	0x000000d0


	//   ....[2]....
        /*017c*/ 	.word	0x00000170


	//   ....[3]....
        /*0180*/ 	.word	0x0000eea0


	//   ....[4]....
        /*0184*/ 	.word	0x0000ef30


	//   ....[5]....
        /*0188*/ 	.word	0x00011d00


	//   ....[6]....
        /*018c*/ 	.word	0x00011d90


	//----- nvinfo : EIATTR_COOP_GROUP_MASK_REGIDS
	.align		4
.L_791:
        /*0190*/ 	.byte	0x04, 0x29
        /*0192*/ 	.short	(.L_793 - .L_792)


	//   ....[0]....
.L_792:
        /*0194*/ 	.word	0xffffffff


	//   ....[1]....
        /*0198*/ 	.word	0xffffffff


	//   ....[2]....
        /*019c*/ 	.word	0xffffffff


	//   ....[3]....
        /*01a0*/ 	.word	0xffffffff


	//   ....[4]....
        /*01a4*/ 	.word	0xffffffff


	//   ....[5]....
        /*01a8*/ 	.word	0xffffffff


	//   ....[6]....
        /*01ac*/ 	.word	0xffffffff


	//   ....[7]....
        /*01b0*/ 	.word	0xffffffff


	//   ....[8]....
        /*01b4*/ 	.word	0xffffffff


	//   ....[9]....
        /*01b8*/ 	.word	0xffffffff


	//   ....[10]....
        /*01bc*/ 	.word	0xffffffff


	//   ....[11]....
        /*01c0*/ 	.word	0xffffffff


	//   ....[12]....
        /*01c4*/ 	.word	0xffffffff


	//   ....[13]....
        /*01c8*/ 	.word	0xffffffff


	//   ....[14]....
        /*01cc*/ 	.word	0xffffffff


	//   ....[15]....
        /*01d0*/ 	.word	0xffffffff


	//   ....[16]....
        /*01d4*/ 	.word	0xffffffff


	//   ....[17]....
        /*01d8*/ 	.word	0xffffffff


	//   ....[18]....
        /*01dc*/ 	.word	0xffffffff


	//   ....[19]....
        /*01e0*/ 	.word	0xffffffff


	//   ....[20]....
        /*01e4*/ 	.word	0xffffffff


	//   ....[21]....
        /*01e8*/ 	.word	0xffffffff


	//   ....[22]....
        /*01ec*/ 	.word	0xffffffff


	//   ....[23]....
        /*01f0*/ 	.word	0xffffffff


	//   ....[24]....
        /*01f4*/ 	.word	0xffffffff


	//   ....[25]....
        /*01f8*/ 	.word	0xffffffff


	//   ....[26]....
        /*01fc*/ 	.word	0xffffffff


	//   ....[27]....
        /*0200*/ 	.word	0xffffffff


	//   ....[28]....
        /*0204*/ 	.word	0xffffffff


	//   ....[29]....
        /*0208*/ 	.word	0xffffffff


	//   ....[30]....
        /*020c*/ 	.word	0xffffffff


	//   ....[31]....
        /*0210*/ 	.word	0xffffffff


	//   ....[32]....
        /*0214*/ 	.word	0xffffffff


	//   ....[33]....
        /*0218*/ 	.word	0xffffffff


	//   ....[34]....
        /*021c*/ 	.word	0xffffffff


	//   ....[35]....
        /*0220*/ 	.word	0xffffffff


	//   ....[36]....
        /*0224*/ 	.word	0xffffffff


	//   ....[37]....
        /*0228*/ 	.word	0xffffffff


	//   ....[38]....
        /*022c*/ 	.word	0xffffffff


	//   ....[39]....
        /*0230*/ 	.word	0xffffffff


	//   ....[40]....
        /*0234*/ 	.word	0xffffffff


	//   ....[41]....
        /*0238*/ 	.word	0xffffffff


	//   ....[42]....
        /*023c*/ 	.word	0xffffffff


	//   ....[43]....
        /*0240*/ 	.word	0xffffffff


	//   ....[44]....
        /*0244*/ 	.word	0xffffffff


	//   ....[45]....
        /*0248*/ 	.word	0xffffffff


	//   ....[46]....
        /*024c*/ 	.word	0xffffffff


	//   ....[47]....
        /*0250*/ 	.word	0xffffffff


	//   ....[48]....
        /*0254*/ 	.word	0xffffffff


	//   ....[49]....
        /*0258*/ 	.word	0xffffffff


	//   ....[50]....
        /*025c*/ 	.word	0xffffffff


	//   ....[51]....
        /*0260*/ 	.word	0xffffffff


	//   ....[52]....
        /*0264*/ 	.word	0xffffffff


	//   ....[53]....
        /*0268*/ 	.word	0xffffffff


	//   ....[54]....
        /*026c*/ 	.word	0xffffffff


	//   ....[55]....
        /*0270*/ 	.word	0xffffffff


	//   ....[56]....
        /*0274*/ 	.word	0xffffffff


	//   ....[57]....
        /*0278*/ 	.word	0xffffffff


	//   ....[58]....
        /*027c*/ 	.word	0xffffffff


	//   ....[59]....
        /*0280*/ 	.word	0xffffffff


	//   ....[60]....
        /*0284*/ 	.word	0xffffffff


	//   ....[61]....
        /*0288*/ 	.word	0xffffffff


	//   ....[62]....
        /*028c*/ 	.word	0xffffffff


	//   ....[63]....
        /*0290*/ 	.word	0xffffffff


	//   ....[64]....
        /*0294*/ 	.word	0xffffffff


	//   ....[65]....
        /*0298*/ 	.word	0xffffffff


	//   ....[66]....
        /*029c*/ 	.word	0xffffffff


	//   ....[67]....
        /*02a0*/ 	.word	0xffffffff


	//   ....[68]....
        /*02a4*/ 	.word	0xffffffff


	//   ....[69]....
        /*02a8*/ 	.word	0xffffffff


	//   ....[70]....
        /*02ac*/ 	.word	0xffffffff


	//   ....[71]....
        /*02b0*/ 	.word	0xffffffff


	//   ....[72]....
        /*02b4*/ 	.word	0xffffffff


	//   ....[73]....
        /*02b8*/ 	.word	0xffffffff


	//   ....[74]....
        /*02bc*/ 	.word	0xffffffff


	//   ....[75]....
        /*02c0*/ 	.word	0xffffffff


	//   ....[76]....
        /*02c4*/ 	.word	0xffffffff


	//   ....[77]....
        /*02c8*/ 	.word	0xffffffff


	//   ....[78]....
        /*02cc*/ 	.word	0xffffffff


	//   ....[79]....
        /*02d0*/ 	.word	0xffffffff


	//   ....[80]....
        /*02d4*/ 	.word	0xffffffff


	//   ....[81]....
        /*02d8*/ 	.word	0xffffffff


	//   ....[82]....
        /*02dc*/ 	.word	0xffffffff


	//   ....[83]....
        /*02e0*/ 	.word	0xffffffff


	//   ....[84]....
        /*02e4*/ 	.word	0xffffffff


	//   ....[85]....
        /*02e8*/ 	.word	0xffffffff


	//   ....[86]....
        /*02ec*/ 	.word	0xffffffff


	//   ....[87]....
        /*02f0*/ 	.word	0xffffffff


	//   ....[88]....
        /*02f4*/ 	.word	0xffffffff


	//   ....[89]....
        /*02f8*/ 	.word	0xffffffff


	//   ....[90]....
        /*02fc*/ 	.word	0xffffffff


	//   ....[91]....
        /*0300*/ 	.word	0xffffffff


	//   ....[92]....
        /*0304*/ 	.word	0xffffffff


	//   ....[93]....
        /*0308*/ 	.word	0xffffffff


	//   ....[94]....
        /*030c*/ 	.word	0xffffffff


	//   ....[95]....
        /*0310*/ 	.word	0xffffffff


	//   ....[96]....
        /*0314*/ 	.word	0xffffffff


	//   ....[97]....
        /*0318*/ 	.word	0xffffffff


	//   ....[98]....
        /*031c*/ 	.word	0xffffffff


	//   ....[99]....
        /*0320*/ 	.word	0xffffffff


	//   ....[100]....
        /*0324*/ 	.word	0xffffffff


	//   ....[101]....
        /*0328*/ 	.word	0xffffffff


	//   ....[102]....
        /*032c*/ 	.word	0xffffffff


	//   ....[103]....
        /*0330*/ 	.word	0xffffffff


	//   ....[104]....
        /*0334*/ 	.word	0xffffffff


	//   ....[105]....
        /*0338*/ 	.word	0xffffffff


	//   ....[106]....
        /*033c*/ 	.word	0xffffffff


	//   ....[107]....
        /*0340*/ 	.word	0xffffffff


	//   ....[108]....
        /*0344*/ 	.word	0xffffffff


	//   ....[109]....
        /*0348*/ 	.word	0xffffffff


	//   ....[110]....
        /*034c*/ 	.word	0xffffffff


	//   ....[111]....
        /*0350*/ 	.word	0xffffffff


	//   ....[112]....
        /*0354*/ 	.word	0xffffffff


	//   ....[113]....
        /*0358*/ 	.word	0xffffffff


	//   ....[114]....
        /*035c*/ 	.word	0xffffffff


	//   ....[115]....
        /*0360*/ 	.word	0xffffffff


	//   ....[116]....
        /*0364*/ 	.word	0xffffffff


	//   ....[117]....
        /*0368*/ 	.word	0xffffffff


	//   ....[118]....
        /*036c*/ 	.word	0xffffffff


	//   ....[119]....
        /*0370*/ 	.word	0xffffffff


	//   ....[120]....
        /*0374*/ 	.word	0xffffffff


	//   ....[121]....
        /*0378*/ 	.word	0xffffffff


	//   ....[122]....
        /*037c*/ 	.word	0xffffffff


	//   ....[123]....
        /*0380*/ 	.word	0xffffffff


	//   ....[124]....
        /*0384*/ 	.word	0xffffffff


	//   ....[125]....
        /*0388*/ 	.word	0xffffffff


	//   ....[126]....
        /*038c*/ 	.word	0xffffffff


	//   ....[127]....
        /*0390*/ 	.word	0xffffffff


	//   ....[128]....
        /*0394*/ 	.word	0xffffffff


	//   ....[129]....
        /*0398*/ 	.word	0xffffffff


	//   ....[130]....
        /*039c*/ 	.word	0xffffffff


	//   ....[131]....
        /*03a0*/ 	.word	0xffffffff


	//   ....[132]....
        /*03a4*/ 	.word	0xffffffff


	//   ....[133]....
        /*03a8*/ 	.word	0xffffffff


	//   ....[134]....
        /*03ac*/ 	.word	0xffffffff


	//   ....[135]....
        /*03b0*/ 	.word	0xffffffff


	//   ....[136]....
        /*03b4*/ 	.word	0xffffffff


	//   ....[137]....
        /*03b8*/ 	.word	0xffffffff


	//   ....[138]....
        /*03bc*/ 	.word	0xffffffff


	//   ....[139]....
        /*03c0*/ 	.word	0xffffffff


	//   ....[140]....
        /*03c4*/ 	.word	0xffffffff


	//   ....[141]....
        /*03c8*/ 	.word	0xffffffff


	//   ....[142]....
        /*03cc*/ 	.word	0xffffffff


	//   ....[143]....
        /*03d0*/ 	.word	0xffffffff


	//   ....[144]....
        /*03d4*/ 	.word	0xffffffff


	//   ....[145]....
        /*03d8*/ 	.word	0xffffffff


	//   ....[146]....
        /*03dc*/ 	.word	0xffffffff


	//   ....[147]....
        /*03e0*/ 	.word	0xffffffff


	//   ....[148]....
        /*03e4*/ 	.word	0xffffffff


	//   ....[149]....
        /*03e8*/ 	.word	0xffffffff


	//   ....[150]....
        /*03ec*/ 	.word	0xffffffff


	//   ....[151]....
        /*03f0*/ 	.word	0x0500000f


	//   ....[152]....
        /*03f4*/ 	.word	0x0500000f


	//   ....[153]....
        /*03f8*/ 	.word	0x0500000f


	//   ....[154]....
        /*03fc*/ 	.word	0x0500000f


	//   ....[155]....
        /*0400*/ 	.word	0x0500000f


	//   ....[156]....
        /*0404*/ 	.word	0x0500000f


	//   ....[157]....
        /*0408*/ 	.word	0x0500000f


	//   ....[158]....
        /*040c*/ 	.word	0x0500000f


	//   ....[159]....
        /*0410*/ 	.word	0x0500000f


	//   ....[160]....
        /*0414*/ 	.word	0x0500000f


	//   ....[161]....
        /*0418*/ 	.word	0x0500000f


	//   ....[162]....
        /*041c*/ 	.word	0x0500000f


	//   ....[163]....
        /*0420*/ 	.word	0x0500000f


	//   ....[164]....
        /*0424*/ 	.word	0x0500000f


	//   ....[165]....
        /*0428*/ 	.word	0x0500000f


	//   ....[166]....
        /*042c*/ 	.word	0x0500000f


	//   ....[167]....
        /*0430*/ 	.word	0x0500000f


	//   ....[168]....
        /*0434*/ 	.word	0x0500000f


	//   ....[169]....
        /*0438*/ 	.word	0x0500000f


	//   ....[170]....
        /*043c*/ 	.word	0x0500000f


	//   ....[171]....
        /*0440*/ 	.word	0x0500000f


	//   ....[172]....
        /*0444*/ 	.word	0x0500000f


	//   ....[173]....
        /*0448*/ 	.word	0x0500000f


	//   ....[174]....
        /*044c*/ 	.word	0x0500000f


	//   ....[175]....
        /*0450*/ 	.word	0x0500000f


	//   ....[176]....
        /*0454*/ 	.word	0x0500000f


	//   ....[177]....
        /*0458*/ 	.word	0x0500000f


	//   ....[178]....
        /*045c*/ 	.word	0x0500000f


	//   ....[179]....
        /*0460*/ 	.word	0x0500000f


	//   ....[180]....
        /*0464*/ 	.word	0x0500000f


	//   ....[181]....
        /*0468*/ 	.word	0x0500000f


	//   ....[182]....
        /*046c*/ 	.word	0x0500000f


	//   ....[183]....
        /*0470*/ 	.word	0x0500000f


	//   ....[184]....
        /*0474*/ 	.word	0x0500000f


	//   ....[185]....
        /*0478*/ 	.word	0x0500000f


	//   ....[186]....
        /*047c*/ 	.word	0x0500000f


	//   ....[187]....
        /*0480*/ 	.word	0x0500000f


	//   ....[188]....
        /*0484*/ 	.word	0x0500000f


	//   ....[189]....
        /*0488*/ 	.word	0x0500000f


	//   ....[190]....
        /*048c*/ 	.word	0x0500000f


	//   ....[191]....
        /*0490*/ 	.word	0x0500000f


	//   ....[192]....
        /*0494*/ 	.word	0x0500000f


	//   ....[193]....
        /*0498*/ 	.word	0x0500000f


	//   ....[194]....
        /*049c*/ 	.word	0x0500000f


	//   ....[195]....
        /*04a0*/ 	.word	0x0500000f


	//   ....[196]....
        /*04a4*/ 	.word	0x0500000f


	//   ....[197]....
        /*04a8*/ 	.word	0x0500000f


	//   ....[198]....
        /*04ac*/ 	.word	0x0500000f


	//   ....[199]....
        /*04b0*/ 	.word	0x0500000f


	//   ....[200]....
        /*04b4*/ 	.word	0x0500000f


	//   ....[201]....
        /*04b8*/ 	.word	0x0500000f


	//   ....[202]....
        /*04bc*/ 	.word	0x0500000f


	//   ....[203]....
        /*04c0*/ 	.word	0x0500000f


	//   ....[204]....
        /*04c4*/ 	.word	0x0500000f


	//   ....[205]....
        /*04c8*/ 	.word	0x0500000f


	//   ....[206]....
        /*04cc*/ 	.word	0x0500000f


	//   ....[207]....
        /*04d0*/ 	.word	0x0500000f


	//   ....[208]....
        /*04d4*/ 	.word	0x0500000f


	//   ....[209]....
        /*04d8*/ 	.word	0x0500000f


	//   ....[210]....
        /*04dc*/ 	.word	0x0500000f


	//   ....[211]....
        /*04e0*/ 	.word	0x0500000f


	//   ....[212]....
        /*04e4*/ 	.word	0x0500000f


	//   ....[213]....
        /*04e8*/ 	.word	0x0500000f


	//   ....[214]....
        /*04ec*/ 	.word	0x0500000f


	//   ....[215]....
        /*04f0*/ 	.word	0x0500000f


	//   ....[216]....
        /*04f4*/ 	.word	0x0500000f


	//   ....[217]....
        /*04f8*/ 	.word	0x0500000f


	//   ....[218]....
        /*04fc*/ 	.word	0x0500000f


	//   ....[219]....
        /*0500*/ 	.word	0x0500000f


	//   ....[220]....
        /*0504*/ 	.word	0x0500000f


	//   ....[221]....
        /*0508*/ 	.word	0x0500000f


	//   ....[222]....
        /*050c*/ 	.word	0x0500000f


	//   ....[223]....
        /*0510*/ 	.word	0x0500000f


	//   ....[224]....
        /*0514*/ 	.word	0x0500000f


	//   ....[225]....
        /*0518*/ 	.word	0x0500000f


	//   ....[226]....
        /*051c*/ 	.word	0x0500000f


	//   ....[227]....
        /*0520*/ 	.word	0x0500000f


	//   ....[228]....
        /*0524*/ 	.word	0x0500000f


	//   ....[229]....
        /*0528*/ 	.word	0x0500000f


	//   ....[230]....
        /*052c*/ 	.word	0x0500000f


	//   ....[231]....
        /*0530*/ 	.word	0x0500000f


	//   ....[232]....
        /*0534*/ 	.word	0x0500000f


	//   ....[233]....
        /*0538*/ 	.word	0x0500000f


	//   ....[234]....
        /*053c*/ 	.word	0x0500000f


	//----- nvinfo : EIATTR_COOP_GROUP_INSTR_OFFSETS
	.align		4
.L_793:
        /*0540*/ 	.byte	0x04, 0x28
        /*0542*/ 	.short	(.L_795 - .L_794)


	//   ....[0]....
.L_794:
        /*0544*/ 	.word	0x00000070


	//   ....[1]....
        /*0548*/ 	.word	0x000000b0


	//   ....[2]....
        /*054c*/ 	.word	0x000002d0


	//   ....[3]....
        /*0550*/ 	.word	0x00000430


	//   ....[4]....
        /*0554*/ 	.word	0x00000550


	//   ....[5]....
        /*0558*/ 	.word	0x000006b0


	//   ....[6]....
        /*055c*/ 	.word	0x00001dc0


	//   ....[7]....
        /*0560*/ 	.word	0x00002930


	//   ....[8]....
        /*0564*/ 	.word	0x00002960


	//   ....[9]....
        /*0568*/ 	.word	0x00002f10


	//   ....[10]....
        /*056c*/ 	.word	0x00002f90


	//   ....[11]....
        /*0570*/ 	.word	0x00003700


	//   ....[12]....
        /*0574*/ 	.word	0x00003770


	//   ....[13]....
        /*0578*/ 	.word	0x00005140


	//   ....[14]....
        /*057c*/ 	.word	0x00005600


	//   ....[15]....
        /*0580*/ 	.word	0x00005620


	//   ....[16]....
        /*0584*/ 	.word	0x00005680


	//   ....[17]....
        /*0588*/ 	.word	0x00005c80


	//   ....[18]....
        /*058c*/ 	.word	0x00005d10


	//   ....[19]....
        /*0590*/ 	.word	0x00007a30


	//   ....[20]....
        /*0594*/ 	.word	0x00007a40


	//   ....[21]....
        /*0598*/ 	.word	0x00007a70


	//   ....[22]....
        /*059c*/ 	.word	0x00007a80


	//   ....[23]....
        /*05a0*/ 	.word	0x00008d80


	//   ....[24]....
        /*05a4*/ 	.word	0x00008db0


	//   ....[25]....
        /*05a8*/ 	.word	0x00008e70


	//   ....[26]....
        /*05ac*/ 	.word	0x00008e80


	//   ....[27]....
        /*05b0*/ 	.word	0x0000a6e0


	//   ....[28]....
        /*05b4*/ 	.word	0x0000a700


	//   ....[29]....
        /*05b8*/ 	.word	0x0000a710


	//   ....[30]....
        /*05bc*/ 	.word	0x0000a720


	//   ....[31]....
        /*05c0*/ 	.word	0x0000b000


	//   ....[32]....
        /*05c4*/ 	.word	0x0000b020


	//   ....[33]....
        /*05c8*/ 	.word	0x0000b160


	//   ....[34]....
        /*05cc*/ 	.word	0x0000b180


	//   ....[35]....
        /*05d0*/ 	.word	0x0000b280


	//   ....[36]....
        /*05d4*/ 	.word	0x0000b2a0


	//   ....[37]....
        /*05d8*/ 	.word	0x0000b3b0


	//   ....[38]....
        /*05dc*/ 	.word	0x0000b3d0


	//   ....[39]....
        /*05e0*/ 	.word	0x0000b830


	//   ....[40]....
        /*05e4*/ 	.word	0x0000b840


	//   ....[41]....
        /*05e8*/ 	.word	0x0000bf00


	//   ....[42]....
        /*05ec*/ 	.word	0x0000bf10


	//   ....[43]....
        /*05f0*/ 	.word	0x0000cfb0


	//   ....[44]....
        /*05f4*/ 	.word	0x0000cfe0


	//   ....[45]....
        /*05f8*/ 	.word	0x0000d100


	//   ....[46]....
        /*05fc*/ 	.word	0x0000d120


	//   ....[47]....
        /*0600*/ 	.word	0x0000d220


	//   ....[48]....
        /*0604*/ 	.word	0x0000d240


	//   ....[49]....
        /*0608*/ 	.word	0x0000d350


	//   ....[50]....
        /*060c*/ 	.word	0x0000d370


	//   ....[51]....
        /*0610*/ 	.word	0x0000d510


	//   ....[52]....
        /*0614*/ 	.word	0x0000d700


	//   ....[53]....
        /*0618*/ 	.word	0x0000d730


	//   ....[54]....
        /*061c*/ 	.word	0x0000d760


	//   ....[55]....
        /*0620*/ 	.word	0x0000d790


	//   ....[56]....
        /*0624*/ 	.word	0x0000d7c0


	//   ....[57]....
        /*0628*/ 	.word	0x0000d7f0


	//   ....[58]....
        /*062c*/ 	.word	0x0000d960


	//   ....[59]....
        /*0630*/ 	.word	0x0000d990


	//   ....[60]....
        /*0634*/ 	.word	0x0000d9c0


	//   ....[61]....
        /*0638*/ 	.word	0x0000d9f0


	//   ....[62]....
        /*063c*/ 	.word	0x0000da20


	//   ....[63]....
        /*0640*/ 	.word	0x0000da50


	//   ....[64]....
        /*0644*/ 	.word	0x0000dae0


	//   ....[65]....
        /*0648*/ 	.word	0x0000db10


	//   ....[66]....
        /*064c*/ 	.word	0x0000db20


	//   ....[67]....
        /*0650*/ 	.word	0x0000db60


	//   ....[68]....
        /*0654*/ 	.word	0x0000fa40


	//   ....[69]....
        /*0658*/ 	.word	0x0000fa60


	//   ....[70]....
        /*065c*/ 	.word	0x0000fb10


	//   ....[71]....
        /*0660*/ 	.word	0x0000fb30


	//   ....[72]....
        /*0664*/ 	.word	0x0000fbd0


	//   ....[73]....
        /*0668*/ 	.word	0x0000fbf0


	//   ....[74]....
        /*066c*/ 	.word	0x0000fc90


	//   ....[75]....
        /*0670*/ 	.word	0x0000fcb0


	//   ....[76]....
        /*0674*/ 	.word	0x0000fd50


	//   ....[77]....
        /*0678*/ 	.word	0x0000fd70


	//   ....[78]....
        /*067c*/ 	.word	0x0000fd80


	//   ....[79]....
        /*0680*/ 	.word	0x0000fe10


	//   ....[80]....
        /*0684*/ 	.word	0x00010510


	//   ....[81]....
        /*0688*/ 	.word	0x00010540


	//   ....[82]....
        /*068c*/ 	.word	0x000105a0


	//   ....[83]....
        /*0690*/ 	.word	0x00010600


	//   ....[84]....
        /*0694*/ 	.word	0x00010650


	//   ....[85]....
        /*0698*/ 	.word	0x000106b0


	//   ....[86]....
        /*069c*/ 	.word	0x00010700


	//   ....[87]....
        /*06a0*/ 	.word	0x00010760


	//   ....[88]....
        /*06a4*/ 	.word	0x000107b0


	//   ....[89]....
        /*06a8*/ 	.word	0x00010810


	//   ....[90]....
        /*06ac*/ 	.word	0x00010860


	//   ....[91]....
        /*06b0*/ 	.word	0x000108c0


	//   ....[92]....
        /*06b4*/ 	.word	0x00010910


	//   ....[93]....
        /*06b8*/ 	.word	0x00010960


	//   ....[94]....
        /*06bc*/ 	.word	0x00010980


	//   ....[95]....
        /*06c0*/ 	.word	0x000109c0


	//   ....[96]....
        /*06c4*/ 	.word	0x00011170


	//   ....[97]....
        /*06c8*/ 	.word	0x000111b0


	//   ....[98]....
        /*06cc*/ 	.word	0x000111c0


	//   ....[99]....
        /*06d0*/ 	.word	0x00011220


	//   ....[100]....
        /*06d4*/ 	.word	0x00011230


	//   ....[101]....
        /*06d8*/ 	.word	0x00011290


	//   ....[102]....
        /*06dc*/ 	.word	0x000112c0


	//   ....[103]....
        /*06e0*/ 	.word	0x00011300


	//   ....[104]....
        /*06e4*/ 	.word	0x00011330


	//   ....[105]....
        /*06e8*/ 	.word	0x00011370


	//   ....[106]....
        /*06ec*/ 	.word	0x000113a0


	//   ....[107]....
        /*06f0*/ 	.word	0x000113e0


	//   ....[108]....
        /*06f4*/ 	.word	0x00011650


	//   ....[109]....
        /*06f8*/ 	.word	0x00011670


	//   ....[110]....
        /*06fc*/ 	.word	0x00011680


	//   ....[111]....
        /*0700*/ 	.word	0x00011710


	//   ....[112]....
        /*0704*/ 	.word	0x00011720


	//   ....[113]....
        /*0708*/ 	.word	0x000117b0


	//   ....[114]....
        /*070c*/ 	.word	0x000117c0


	//   ....[115]....
        /*0710*/ 	.word	0x00011850


	//   ....[116]....
        /*0714*/ 	.word	0x00011860


	//   ....[117]....
        /*0718*/ 	.word	0x000118f0


	//   ....[118]....
        /*071c*/ 	.word	0x00011900


	//   ....[119]....
        /*0720*/ 	.word	0x00011910


	//   ....[120]....
        /*0724*/ 	.word	0x00011ed0


	//   ....[121]....
        /*0728*/ 	.word	0x00011f10


	//   ....[122]....
        /*072c*/ 	.word	0x00011f50


	//   ....[123]....
        /*0730*/ 	.word	0x00011f80


	//   ....[124]....
        /*0734*/ 	.word	0x00012010


	//   ....[125]....
        /*0738*/ 	.word	0x00012040


	//   ....[126]....
        /*073c*/ 	.word	0x000120b0


	//   ....[127]....
        /*0740*/ 	.word	0x000120e0


	//   ....[128]....
        /*0744*/ 	.word	0x00012150


	//   ....[129]....
        /*0748*/ 	.word	0x00012180


	//   ....[130]....
        /*074c*/ 	.word	0x000121b0


	//   ....[131]....
        /*0750*/ 	.word	0x00012200


	//   ....[132]....
        /*0754*/ 	.word	0x00012640


	//   ....[133]....
        /*0758*/ 	.word	0x00012650


	//   ....[134]....
        /*075c*/ 	.word	0x00012690


	//   ....[135]....
        /*0760*/ 	.word	0x000126d0


	//   ....[136]....
        /*0764*/ 	.word	0x00012700


	//   ....[137]....
        /*0768*/ 	.word	0x00012730


	//   ....[138]....
        /*076c*/ 	.word	0x00012760


	//   ....[139]....
        /*0770*/ 	.word	0x00012790


	//   ....[140]....
        /*0774*/ 	.word	0x00012940


	//   ....[141]....
        /*0778*/ 	.word	0x00012970


	//   ....[142]....
        /*077c*/ 	.word	0x000129a0


	//   ....[143]....
        /*0780*/ 	.word	0x000129d0


	//   ....[144]....
        /*0784*/ 	.word	0x00012a00


	//   ....[145]....
        /*0788*/ 	.word	0x00012a30


	//   ....[146]....
        /*078c*/ 	.word	0x00012af0


	//   ....[147]....
        /*0790*/ 	.word	0x00012b10


	//   ....[148]....
        /*0794*/ 	.word	0x00012b30


	//   ....[149]....
        /*0798*/ 	.word	0x00012b90


	//   ....[150]....
        /*079c*/ 	.word	0x000135b0


	//   ....[151]....
        /*07a0*/ 	.word	0x00013b70


	//   ....[152]....
        /*07a4*/ 	.word	0x00013c60


	//   ....[153]....
        /*07a8*/ 	.word	0x00013d00


	//   ....[154]....
        /*07ac*/ 	.word	0x00013d60


	//   ....[155]....
        /*07b0*/ 	.word	0x00013e70


	//   ....[156]....
        /*07b4*/ 	.word	0x00013ee0


	//   ....[157]....
        /*07b8*/ 	.word	0x00013ff0


	//   ....[158]....
        /*07bc*/ 	.word	0x00014060


	//   ....[159]....
        /*07c0*/ 	.word	0x00014170


	//   ....[160]....
        /*07c4*/ 	.word	0x000141e0


	//   ....[161]....
        /*07c8*/ 	.word	0x000142f0


	//   ....[162]....
        /*07cc*/ 	.word	0x00014360


	//   ....[163]....
        /*07d0*/ 	.word	0x00014400


	//   ....[164]....
        /*07d4*/ 	.word	0x00014510


	//   ....[165]....
        /*07d8*/ 	.word	0x00014580


	//   ....[166]....
        /*07dc*/ 	.word	0x00014600


	//   ....[167]....
        /*07e0*/ 	.word	0x000146d0


	//   ....[168]....
        /*07e4*/ 	.word	0x00014750


	//   ....[169]....
        /*07e8*/ 	.word	0x00014830


	//   ....[170]....
        /*07ec*/ 	.word	0x000148b0


	//   ....[171]....
        /*07f0*/ 	.word	0x00014990


	//   ....[172]....
        /*07f4*/ 	.word	0x00014a10


	//   ....[173]....
        /*07f8*/ 	.word	0x00014af0


	//   ....[174]....
        /*07fc*/ 	.word	0x00014b70


	//   ....[175]....
        /*0800*/ 	.word	0x00014c50


	//   ....[176]....
        /*0804*/ 	.word	0x00014cd0


	//   ....[177]....
        /*0808*/ 	.word	0x00014da0


	//   ....[178]....
        /*080c*/ 	.word	0x00014e20


	//   ....[179]....
        /*0810*/ 	.word	0x00014ee0


	//   ....[180]....
        /*0814*/ 	.word	0x00015010


	//   ....[181]....
        /*0818*/ 	.word	0x000150e0


	//   ....[182]....
        /*081c*/ 	.word	0x00015150


	//   ....[183]....
        /*0820*/ 	.word	0x00015220


	//   ....[184]....
        /*0824*/ 	.word	0x00015280


	//   ....[185]....
        /*0828*/ 	.word	0x00015350


	//   ....[186]....
        /*082c*/ 	.word	0x000153b0


	//   ....[187]....
        /*0830*/ 	.word	0x00015480


	//   ....[188]....
        /*0834*/ 	.word	0x000154e0


	//   ....[189]....
        /*0838*/ 	.word	0x000155b0


	//   ....[190]....
        /*083c*/ 	.word	0x00015610


	//   ....[191]....
        /*0840*/ 	.word	0x000156f0


	//   ....[192]....
        /*0844*/ 	.word	0x000157e0


	//   ....[193]....
        /*0848*/ 	.word	0x00015880


	//   ....[194]....
        /*084c*/ 	.word	0x000158e0


	//   ....[195]....
        /*0850*/ 	.word	0x000159e0


	//   ....[196]....
        /*0854*/ 	.word	0x00015a40


	//   ....[197]....
        /*0858*/ 	.word	0x00015b40


	//   ....[198]....
        /*085c*/ 	.word	0x00015ba0


	//   ....[199]....
        /*0860*/ 	.word	0x00015ca0


	//   ....[200]....
        /*0864*/ 	.word	0x00015d00


	//   ....[201]....
        /*0868*/ 	.word	0x00015e00


	//   ....[202]....
        /*086c*/ 	.word	0x00015e60


	//   ....[203]....
        /*0870*/ 	.word	0x00015f30


	//   ....[204]....
        /*0874*/ 	.word	0x00016070


	//   ....[205]....
        /*0878*/ 	.word	0x00016110


	//   ....[206]....
        /*087c*/ 	.word	0x000161f0


	//   ....[207]....
        /*0880*/ 	.word	0x000162c0


	//   ....[208]....
        /*0884*/ 	.word	0x00016320


	//   ....[209]....
        /*0888*/ 	.word	0x00016410


	//   ....[210]....
        /*088c*/ 	.word	0x00016470


	//   ....[211]....
        /*0890*/ 	.word	0x00016560


	//   ....[212]....
        /*0894*/ 	.word	0x000165c0


	//   ....[213]....
        /*0898*/ 	.word	0x000166b0


	//   ....[214]....
        /*089c*/ 	.word	0x00016710


	//   ....[215]....
        /*08a0*/ 	.word	0x000167f0


	//   ....[216]....
        /*08a4*/ 	.word	0x00016880


	//   ....[217]....
        /*08a8*/ 	.word	0x00016920


	//   ....[218]....
        /*08ac*/ 	.word	0x00016a90


	//   ....[219]....
        /*08b0*/ 	.word	0x00016b00


	//   ....[220]....
        /*08b4*/ 	.word	0x00016b80


	//   ....[221]....
        /*08b8*/ 	.word	0x00016bf0


	//   ....[222]....
        /*08bc*/ 	.word	0x00016c60


	//   ....[223]....
        /*08c0*/ 	.word	0x00016ce0


	//   ....[224]....
        /*08c4*/ 	.word	0x00016d60


	//   ....[225]....
        /*08c8*/ 	.word	0x00016df0


	//   ....[226]....
        /*08cc*/ 	.word	0x00016e60


	//   ....[227]....
        /*08d0*/ 	.word	0x00016ed0


	//   ....[228]....
        /*08d4*/ 	.word	0x00016f40


	//   ....[229]....
        /*08d8*/ 	.word	0x00016fc0


	//   ....[230]....
        /*08dc*/ 	.word	0x00017030


	//   ....[231]....
        /*08e0*/ 	.word	0x000170c0


	//   ....[232]....
        /*08e4*/ 	.word	0x00017120


	//   ....[233]....
        /*08e8*/ 	.word	0x000171b0


	//   ....[234]....
        /*08ec*/ 	.word	0x000172e0


	//----- nvinfo : EIATTR_REG_RECONFIG
	.align		4
.L_795:
        /*08f0*/ 	.byte	0x01, 0x54
	.zero		2


	//----- nvinfo : EIATTR_SYSCALL_OFFSETS
	.align		4
        /*08f4*/ 	.byte	0x04, 0x46
        /*08f6*/ 	.short	(.L_797 - .L_796)


	//   ....[0]....
.L_796:
        /*08f8*/ 	.word	0x00001f40


	//   ....[1]....
        /*08fc*/ 	.word	0x0000f090


	//   ....[2]....
        /*0900*/ 	.word	0x0000f1e0


	//   ....[3]....
        /*0904*/ 	.word	0x0000f2d0


	//   ....[4]....
        /*0908*/ 	.word	0x000101a0


	//----- nvinfo : EIATTR_MBARRIER_INSTR_OFFSETS
	.align		4
.L_797:
        /*090c*/ 	.byte	0x04, 0x39
        /*090e*/ 	.short	(.L_799 - .L_798)


	//   ....[0]....
.L_798:
        /*0910*/ 	.word	0x00000180
        /*0914*/ 	.word	0x000000ff
        /*0918*/ 	.word	0x00030800
        /*091c*/ 	.short	0x0100
        /*091e*/ 	.byte	0x08
	.zero		1


	//   ....[1]....
        /*0920*/ 	.word	0x00000190
        /*0924*/ 	.word	0x000000ff
        /*0928*/ 	.word	0x00030820
        /*092c*/ 	.short	0x0100
        /*092e*/ 	.byte	0x08
	.zero		1


	//   ....[2]....
        /*0930*/ 	.word	0x00000280
        /*0934*/ 	.word	0x000000ff
        /*0938*/ 	.word	0x00030830
        /*093c*/ 	.short	0x0100
        /*093e*/ 	.byte	0x08
	.zero		1


	//   ....[3]....
        /*0940*/ 	.word	0x00000290
        /*0944*/ 	.word	0x000000ff
        /*0948*/ 	.word	0x00030840
        /*094c*/ 	.short	0x0100
        /*094e*/ 	.byte	0x08
	.zero		1


	//   ....[4]....
        /*0950*/ 	.word	0x000002a0
        /*0954*/ 	.word	0x000000ff
        /*0958*/ 	.word	0x00030838
        /*095c*/ 	.short	0x0100
        /*095e*/ 	.byte	0x08
	.zero		1


	//   ....[5]....
        /*0960*/ 	.word	0x000002b0
        /*0964*/ 	.word	0x000000ff
        /*0968*/ 	.word	0x00030848
        /*096c*/ 	.short	0x0100
        /*096e*/ 	.byte	0x08
	.zero		1


	//   ....[6]....
        /*0970*/ 	.word	0x000003e0
        /*0974*/ 	.word	0x000000ff
        /*0978*/ 	.word	0x00030850
        /*097c*/ 	.short	0x0100
        /*097e*/ 	.byte	0x08
	.zero		1


	//   ....[7]....
        /*0980*/ 	.word	0x000003f0
        /*0984*/ 	.word	0x000000ff
        /*0988*/ 	.word	0x00030860
        /*098c*/ 	.short	0x0100
        /*098e*/ 	.byte	0x08
	.zero		1


	//   ....[8]....
        /*0990*/ 	.word	0x00000400
        /*0994*/ 	.word	0x000000ff
        /*0998*/ 	.word	0x00030858
        /*099c*/ 	.short	0x0100
        /*099e*/ 	.byte	0x08
	.zero		1


	//   ....[9]....
        /*09a0*/ 	.word	0x00000410
        /*09a4*/ 	.word	0x000000ff
        /*09a8*/ 	.word	0x00030868
        /*09ac*/ 	.short	0x0100
        /*09ae*/ 	.byte	0x08
	.zero		1


	//   ....[10]....
        /*09b0*/ 	.word	0x00000500
        /*09b4*/ 	.word	0x000000ff
        /*09b8*/ 	.word	0x00030870
        /*09bc*/ 	.short	0x0100
        /*09be*/ 	.byte	0x06
	.zero		1


	//   ....[11]....
        /*09c0*/ 	.word	0x00000510
        /*09c4*/ 	.word	0x000000ff
        /*09c8*/ 	.word	0x00030880
        /*09cc*/ 	.short	0x0100
        /*09ce*/ 	.byte	0x06
	.zero		1


	//   ....[12]....
        /*09d0*/ 	.word	0x00000520
        /*09d4*/ 	.word	0x000000ff
        /*09d8*/ 	.word	0x00030878
        /*09dc*/ 	.short	0x0100
        /*09de*/ 	.byte	0x06
	.zero		1


	//   ....[13]....
        /*09e0*/ 	.word	0x00000530
        /*09e4*/ 	.word	0x000000ff
        /*09e8*/ 	.word	0x00030888
        /*09ec*/ 	.short	0x0100
        /*09ee*/ 	.byte	0x06
	.zero		1


	//   ....[14]....
        /*09f0*/ 	.word	0x00000660
        /*09f4*/ 	.word	0x000000ff
        /*09f8*/ 	.word	0x00030890
        /*09fc*/ 	.short	0x0100
        /*09fe*/ 	.byte	0x08
	.zero		1


	//   ....[15]....
        /*0a00*/ 	.word	0x00000670
        /*0a04*/ 	.word	0x000000ff
        /*0a08*/ 	.word	0x000308a0
        /*0a0c*/ 	.short	0x0100
        /*0a0e*/ 	.byte	0x08
	.zero		1


	//   ....[16]....
        /*0a10*/ 	.word	0x00000680
        /*0a14*/ 	.word	0x000000ff
        /*0a18*/ 	.word	0x00030898
        /*0a1c*/ 	.short	0x0100
        /*0a1e*/ 	.byte	0x08
	.zero		1


	//   ....[17]....
        /*0a20*/ 	.word	0x00000690
        /*0a24*/ 	.word	0x000000ff
        /*0a28*/ 	.word	0x000308a8
        /*0a2c*/ 	.short	0x0100
        /*0a2e*/ 	.byte	0x08
	.zero		1


	//   ....[18]....
        /*0a30*/ 	.word	0x000007d0
        /*0a34*/ 	.word	0x000000ff
        /*0a38*/ 	.word	0x000308b0
        /*0a3c*/ 	.short	0x0100
        /*0a3e*/ 	.byte	0x08
	.zero		1


	//   ....[19]....
        /*0a40*/ 	.word	0x000007e0
        /*0a44*/ 	.word	0x000000ff
        /*0a48*/ 	.word	0x000308c0
        /*0a4c*/ 	.short	0x0100
        /*0a4e*/ 	.byte	0x08
	.zero		1


	//   ....[20]....
        /*0a50*/ 	.word	0x000007f0
        /*0a54*/ 	.word	0x000000ff
        /*0a58*/ 	.word	0x000308b8
        /*0a5c*/ 	.short	0x0100
        /*0a5e*/ 	.byte	0x08
	.zero		1


	//   ....[21]....
        /*0a60*/ 	.word	0x00000800
        /*0a64*/ 	.word	0x000000ff
        /*0a68*/ 	.word	0x000308c8
        /*0a6c*/ 	.short	0x0100
        /*0a6e*/ 	.byte	0x08
	.zero		1


	//   ....[22]....
        /*0a70*/ 	.word	0x00001fc0
        /*0a74*/ 	.word	0x000000ff
        /*0a78*/ 	.word	0x00030800
        /*0a7c*/ 	.short	0x010a
        /*0a7e*/ 	.byte	0x28
	.zero		1


	//   ....[23]....
        /*0a80*/ 	.word	0x00002070
        /*0a84*/ 	.word	0x00000000
        /*0a88*/ 	.word	0x00030830
        /*0a8c*/ 	.short	0x010a
        /*0a8e*/ 	.byte	0x3f
	.zero		1


	//   ....[24]....
        /*0a90*/ 	.word	0x000020b0
        /*0a94*/ 	.word	0x00000000
        /*0a98*/ 	.word	0x00030830
        /*0a9c*/ 	.short	0x010a
        /*0a9e*/ 	.byte	0x3f
	.zero		1


	//   ....[25]....
        /*0aa0*/ 	.word	0x00002a50
        /*0aa4*/ 	.word	0x000000ff
        /*0aa8*/ 	.word	0x00000000
        /*0aac*/ 	.short	0x0101
        /*0aae*/ 	.byte	0x05
	.zero		1


	//   ....[26]....
        /*0ab0*/ 	.word	0x00004210
        /*0ab4*/ 	.word	0x000000ff
        /*0ab8*/ 	.word	0x00030830
        /*0abc*/ 	.short	0x010a
        /*0abe*/ 	.byte	0x07
	.zero		1


	//   ....[27]....
        /*0ac0*/ 	.word	0x00004250
        /*0ac4*/ 	.word	0x000000ff
        /*0ac8*/ 	.word	0x00030830
        /*0acc*/ 	.short	0x010a
        /*0ace*/ 	.byte	0x07
	.zero		1


	//   ....[28]....
        /*0ad0*/ 	.word	0x00004d90
        /*0ad4*/ 	.word	0x000000ff
        /*0ad8*/ 	.word	0x00030850
        /*0adc*/ 	.short	0x010a
        /*0ade*/ 	.byte	0x0a
	.zero		1


	//   ....[29]....
        /*0ae0*/ 	.word	0x00004dd0
        /*0ae4*/ 	.word	0x000000ff
        /*0ae8*/ 	.word	0x00030850
        /*0aec*/ 	.short	0x010a
        /*0aee*/ 	.byte	0x0a
	.zero		1


	//   ....[30]....
        /*0af0*/ 	.word	0x00005130
        /*0af4*/ 	.word	0x000000ff
        /*0af8*/ 	.word	0x00000000
        /*0afc*/ 	.short	0x0101
        /*0afe*/ 	.byte	0x07
	.zero		1


	//   ....[31]....
        /*0b00*/ 	.word	0x000066b0
        /*0b04*/ 	.word	0x000000ff
        /*0b08*/ 	.word	0x00000000
        /*0b0c*/ 	.short	0x0101
        /*0b0e*/ 	.byte	0x0a
	.zero		1


	//   ....[32]....
        /*0b10*/ 	.word	0x000068a0
        /*0b14*/ 	.word	0x000000ff
        /*0b18*/ 	.word	0x00030830
        /*0b1c*/ 	.short	0x010a
        /*0b1e*/ 	.byte	0x07
	.zero		1


	//   ....[33]....
        /*0b20*/ 	.word	0x000068e0
        /*0b24*/ 	.word	0x000000ff
        /*0b28*/ 	.word	0x00030830
        /*0b2c*/ 	.short	0x010a
        /*0b2e*/ 	.byte	0x07
	.zero		1


	//   ....[34]....
        /*0b30*/ 	.word	0x00007420
        /*0b34*/ 	.word	0x000000ff
        /*0b38*/ 	.word	0x00030850
        /*0b3c*/ 	.short	0x010a
        /*0b3e*/ 	.byte	0x0f
	.zero		1


	//   ....[35]....
        /*0b40*/ 	.word	0x00007460
        /*0b44*/ 	.word	0x000000ff
        /*0b48*/ 	.word	0x00030850
        /*0b4c*/ 	.short	0x010a
        /*0b4e*/ 	.byte	0x0f
	.zero		1


	//   ....[36]....
        /*0b50*/ 	.word	0x00007850
        /*0b54*/ 	.word	0x000000ff
        /*0b58*/ 	.word	0x00000000
        /*0b5c*/ 	.short	0x0101
        /*0b5e*/ 	.byte	0x05
	.zero		1


	//   ....[37]....
        /*0b60*/ 	.word	0x000085d0
        /*0b64*/ 	.word	0x000000ff
        /*0b68*/ 	.word	0x00000000
        /*0b6c*/ 	.short	0x0101
        /*0b6e*/ 	.byte	0x0f
	.zero		1


	//   ....[38]....
        /*0b70*/ 	.word	0x00008cf0
        /*0b74*/ 	.word	0x000000ff
        /*0b78*/ 	.word	0x00030850
        /*0b7c*/ 	.short	0x010a
        /*0b7e*/ 	.byte	0x05
	.zero		1


	//   ....[39]....
        /*0b80*/ 	.word	0x00008d30
        /*0b84*/ 	.word	0x000000ff
        /*0b88*/ 	.word	0x00030850
        /*0b8c*/ 	.short	0x010a
        /*0b8e*/ 	.byte	0x05
	.zero		1


	//   ....[40]....
        /*0b90*/ 	.word	0x000094d0
        /*0b94*/ 	.word	0x000000ff
        /*0b98*/ 	.word	0x00000000
        /*0b9c*/ 	.short	0x0101
        /*0b9e*/ 	.byte	0x04
	.zero		1


	//   ....[41]....
        /*0ba0*/ 	.word	0x0000aff0
        /*0ba4*/ 	.word	0x000000ff
        /*0ba8*/ 	.word	0x00000000
        /*0bac*/ 	.short	0x0101
        /*0bae*/ 	.byte	0x08
	.zero		1


	//   ....[42]....
        /*0bb0*/ 	.word	0x0000b690
        /*0bb4*/ 	.word	0x000000ff
        /*0bb8*/ 	.word	0x00000000
        /*0bbc*/ 	.short	0x0101
        /*0bbe*/ 	.byte	0x08
	.zero		1


	//   ....[43]....
        /*0bc0*/ 	.word	0x0000f850
        /*0bc4*/ 	.word	0x00000007
        /*0bc8*/ 	.word	0x00030840
        /*0bcc*/ 	.short	0x010a
        /*0bce*/ 	.byte	0x3f
	.zero		1


	//   ....[44]....
        /*0bd0*/ 	.word	0x0000fed0
        /*0bd4*/ 	.word	0x00000007
        /*0bd8*/ 	.word	0x00030830
        /*0bdc*/ 	.short	0x0107
        /*0bde*/ 	.byte	0x3f
	.zero		1


	//   ....[45]....
        /*0be0*/ 	.word	0x0000ffa0
        /*0be4*/ 	.word	0x00000007
        /*0be8*/ 	.word	0x00030830
        /*0bec*/ 	.short	0x0101
        /*0bee*/ 	.byte	0x3f
	.zero		1


	//   ....[46]....
        /*0bf0*/ 	.word	0x00010ad0
        /*0bf4*/ 	.word	0x00000016
        /*0bf8*/ 	.word	0x00030800
        /*0bfc*/ 	.short	0x0107
        /*0bfe*/ 	.byte	0x3f
	.zero		1


	//   ....[47]....
        /*0c00*/ 	.word	0x00010bf0
        /*0c04*/ 	.word	0x00000016
        /*0c08*/ 	.word	0x00030800
        /*0c0c*/ 	.short	0x0101
        /*0c0e*/ 	.byte	0x3f
	.zero		1


	//   ....[48]....
        /*0c10*/ 	.word	0x00010c10
        /*0c14*/ 	.word	0x00000016
        /*0c18*/ 	.word	0x00030820
        /*0c1c*/ 	.short	0x010a
        /*0c1e*/ 	.byte	0x3f
	.zero		1


	//   ....[49]....
        /*0c20*/ 	.word	0x00010fd0
        /*0c24*/ 	.word	0x00000006
        /*0c28*/ 	.word	0x00030840
        /*0c2c*/ 	.short	0x010a
        /*0c2e*/ 	.byte	0x3f
	.zero		1


	//   ....[50]....
        /*0c30*/ 	.word	0x00011490
        /*0c34*/ 	.word	0x00000006
        /*0c38*/ 	.word	0x00030830
        /*0c3c*/ 	.short	0x0107
        /*0c3e*/ 	.byte	0x3f
	.zero		1


	//   ....[51]....
        /*0c40*/ 	.word	0x00011540
        /*0c44*/ 	.word	0x00000006
        /*0c48*/ 	.word	0x00030830
        /*0c4c*/ 	.short	0x0101
        /*0c4e*/ 	.byte	0x3f
	.zero		1


	//   ....[52]....
        /*0c50*/ 	.word	0x000115b0
        /*0c54*/ 	.word	0x00000006
        /*0c58*/ 	.word	0x00030860
        /*0c5c*/ 	.short	0x010a
        /*0c5e*/ 	.byte	0x3f
	.zero		1


	//   ....[53]....
        /*0c60*/ 	.word	0x00011b00
        /*0c64*/ 	.word	0x00000006
        /*0c68*/ 	.word	0x00030850
        /*0c6c*/ 	.short	0x0107
        /*0c6e*/ 	.byte	0x3f
	.zero		1


	//   ....[54]....
        /*0c70*/ 	.word	0x00011c20
        /*0c74*/ 	.word	0x00000006
        /*0c78*/ 	.word	0x00030850
        /*0c7c*/ 	.short	0x0101
        /*0c7e*/ 	.byte	0x3f
	.zero		1


	//   ....[55]....
        /*0c80*/ 	.word	0x00011e30
        /*0c84*/ 	.word	0x00000000
        /*0c88*/ 	.word	0x00030860
        /*0c8c*/ 	.short	0x010a
        /*0c8e*/ 	.byte	0x3f
	.zero		1


	//   ....[56]....
        /*0c90*/ 	.word	0x00012330
        /*0c94*/ 	.word	0x00000000
        /*0c98*/ 	.word	0x00030850
        /*0c9c*/ 	.short	0x0107
        /*0c9e*/ 	.byte	0x3f
	.zero		1


	//   ....[57]....
        /*0ca0*/ 	.word	0x000123e0
        /*0ca4*/ 	.word	0x00000000
        /*0ca8*/ 	.word	0x00030850
        /*0cac*/ 	.short	0x0101
        /*0cae*/ 	.byte	0x3f
	.zero		1


	//   ....[58]....
        /*0cb0*/ 	.word	0x00013530
        /*0cb4*/ 	.word	0x00000004
        /*0cb8*/ 	.word	0x00030820
        /*0cbc*/ 	.short	0x010a
        /*0cbe*/ 	.byte	0x3f
	.zero		1


	//   ....[59]....
        /*0cc0*/ 	.word	0x000136d0
        /*0cc4*/ 	.word	0x00000005
        /*0cc8*/ 	.word	0x00030840
        /*0ccc*/ 	.short	0x010a
        /*0cce*/ 	.byte	0x3f
	.zero		1


	//   ....[60]....
        /*0cd0*/ 	.word	0x00013770
        /*0cd4*/ 	.word	0x0000001b
        /*0cd8*/ 	.word	0x00030840
        /*0cdc*/ 	.short	0x010a
        /*0cde*/ 	.byte	0x3f
	.zero		1


	//   ....[61]....
        /*0ce0*/ 	.word	0x000137b0
        /*0ce4*/ 	.word	0x00000005
        /*0ce8*/ 	.word	0x00030860
        /*0cec*/ 	.short	0x010a
        /*0cee*/ 	.byte	0x3f
	.zero		1


	//   ....[62]....
        /*0cf0*/ 	.word	0x000137f0
        /*0cf4*/ 	.word	0x0000001b
        /*0cf8*/ 	.word	0x00030860
        /*0cfc*/ 	.short	0x010a
        /*0cfe*/ 	.byte	0x3f
	.zero		1


	//   ....[63]....
        /*0d00*/ 	.word	0x00013860
        /*0d04*/ 	.word	0x00000003
        /*0d08*/ 	.word	0x00030800
        /*0d0c*/ 	.short	0x010a
        /*0d0e*/ 	.byte	0x3f
	.zero		1


	//   ....[64]....
        /*0d10*/ 	.word	0x000138b0
        /*0d14*/ 	.word	0x00000000
        /*0d18*/ 	.word	0x00030830
        /*0d1c*/ 	.short	0x010a
        /*0d1e*/ 	.byte	0x3f
	.zero		1


	//   ....[65]....
        /*0d20*/ 	.word	0x00013910
        /*0d24*/ 	.word	0x00000004
        /*0d28*/ 	.word	0x00030830
        /*0d2c*/ 	.short	0x010a
        /*0d2e*/ 	.byte	0x3f
	.zero		1


	//   ....[66]....
        /*0d30*/ 	.word	0x00013970
        /*0d34*/ 	.word	0x00000002
        /*0d38*/ 	.word	0x00030850
        /*0d3c*/ 	.short	0x010a
        /*0d3e*/ 	.byte	0x3f
	.zero		1


	//   ....[67]....
        /*0d40*/ 	.word	0x000139d0
        /*0d44*/ 	.word	0x00000004
        /*0d48*/ 	.word	0x00030830
        /*0d4c*/ 	.short	0x010a
        /*0d4e*/ 	.byte	0x3f
	.zero		1


	//   ....[68]....
        /*0d50*/ 	.word	0x00013a30
        /*0d54*/ 	.word	0x00000002
        /*0d58*/ 	.word	0x00030850
        /*0d5c*/ 	.short	0x010a
        /*0d5e*/ 	.byte	0x3f
	.zero		1


	//   ....[69]....
        /*0d60*/ 	.word	0x00013a90
        /*0d64*/ 	.word	0x00000007
        /*0d68*/ 	.word	0x00030850
        /*0d6c*/ 	.short	0x010a
        /*0d6e*/ 	.byte	0x3f
	.zero		1


	//   ....[70]....
        /*0d70*/ 	.word	0x00013bb0
        /*0d74*/ 	.word	0x00000007
        /*0d78*/ 	.word	0x00030840
        /*0d7c*/ 	.short	0x010a
        /*0d7e*/ 	.byte	0x3f
	.zero		1


	//   ....[71]....
        /*0d80*/ 	.word	0x00014f10
        /*0d84*/ 	.word	0x00000016
        /*0d88*/ 	.word	0x00030820
        /*0d8c*/ 	.short	0x010a
        /*0d8e*/ 	.byte	0x3f
	.zero		1


	//   ....[72]....
        /*0d90*/ 	.word	0x00014f60
        /*0d94*/ 	.word	0x00000006
        /*0d98*/ 	.word	0x00030840
        /*0d9c*/ 	.short	0x010a
        /*0d9e*/ 	.byte	0x3f
	.zero		1


	//   ....[73]....
        /*0da0*/ 	.word	0x00015730
        /*0da4*/ 	.word	0x00000006
        /*0da8*/ 	.word	0x00030860
        /*0dac*/ 	.short	0x010a
        /*0dae*/ 	.byte	0x3f
	.zero		1


	//   ....[74]....
        /*0db0*/ 	.word	0x00015fc0
        /*0db4*/ 	.word	0x00000000
        /*0db8*/ 	.word	0x00030860
        /*0dbc*/ 	.short	0x010a
        /*0dbe*/ 	.byte	0x3f
	.zero		1


	//   ....[75]....
        /*0dc0*/ 	.word	0x00017200
        /*0dc4*/ 	.word	0x00000004
        /*0dc8*/ 	.word	0x00030820
        /*0dcc*/ 	.short	0x010a
        /*0dce*/ 	.byte	0x3f
	.zero		1


	//   ....[76]....
        /*0dd0*/ 	.word	0x000173a0
        /*0dd4*/ 	.word	0x00000005
        /*0dd8*/ 	.word	0x00030840
        /*0ddc*/ 	.short	0x010a
        /*0dde*/ 	.byte	0x3f
	.zero		1


	//   ....[77]....
        /*0de0*/ 	.word	0x000173f0
        /*0de4*/ 	.word	0x0000001b
        /*0de8*/ 	.word	0x00030840
        /*0dec*/ 	.short	0x010a
        /*0dee*/ 	.byte	0x3f
	.zero		1


	//   ....[78]....
        /*0df0*/ 	.word	0x00017440
        /*0df4*/ 	.word	0x00000005
        /*0df8*/ 	.word	0x00030860
        /*0dfc*/ 	.short	0x010a
        /*0dfe*/ 	.byte	0x3f
	.zero		1


	//----- nvinfo : EIATTR_NUM_MBARRIERS
	.align		4
.L_799:
        /*0e00*/ 	.byte	0x03, 0x38
        /*0e02*/ 	.short	0x0016


	//----- nvinfo : EIATTR_EXIT_INSTR_OFFSETS
	.align		4
        /*0e04*/ 	.byte	0x04, 0x1c
        /*0e06*/ 	.short	(.L_801 - .L_800)


	//   ....[0]....
.L_800:
        /*0e08*/ 	.word	0x00000990


	//   ....[1]....
        /*0e0c*/ 	.word	0x0000d4b0


	//   ....[2]....
        /*0e10*/ 	.word	0x00013840


	//----- nvinfo : EIATTR_MAX_THREADS
	.align		4
.L_801:
        /*0e14*/ 	.byte	0x04, 0x05
        /*0e16*/ 	.short	(.L_803 - .L_802)
.L_802:
        /*0e18*/ 	.word	0x00000180
        /*0e1c*/ 	.word	0x00000001
        /*0e20*/ 	.word	0x00000001


	//----- nvinfo : EIATTR_CRS_STACK_SIZE
	.align		4
.L_803:
        /*0e24*/ 	.byte	0x04, 0x1e
        /*0e26*/ 	.short	(.L_805 - .L_804)
.L_804:
        /*0e28*/ 	.word	0x00000000


	//----- nvinfo : EIATTR_CBANK_PARAM_SIZE
	.align		4
.L_805:
        /*0e2c*/ 	.byte	0x03, 0x19
        /*0e2e*/ 	.short	0x0af0


	//----- nvinfo : EIATTR_PARAM_CBANK
	.align		4
        /*0e30*/ 	.byte	0x04, 0x0a
        /*0e32*/ 	.short	(.L_807 - .L_806)
	.align		4
.L_806:
        /*0e34*/ 	.word	index@(.nv.constant0._ZN7cutlass13device_kernelIN5flash11enable_sm90INS1_16FlashAttnFwdSm90INS1_25CollectiveMainloopFwdSm90ILi2EN4cute5tupleIJNS5_1CILi1EEES8_S8_EEENS6_IJNS7_ILi128EEENS7_ILi96EEENS7_ILi192EEEEEELi192ENS_10bfloat16_tEfNS_4arch4Sm90ELb1ELb0ELb0ELb1ELb1ELb0ELb0ELb1ELb1ELb1ELb1ELb0EEENS1_21CollectiveEpilogueFwdINS6_IJSA_SC_SB_EEES9_SE_SG_Li256ELb1ELb1ELb1ELb0EEENS1_36VarlenDynamicPersistentTileSchedulerILi128ELi96ELi256ELi128ELb1ELb1ELb1ELb1ELb1ELb1EEEEEEEEEvNT_6ParamsE)
        /*0e38*/ 	.short	0x0210
        /*0e3a*/ 	.short	0x0af0


	//----- nvinfo : EIATTR_SW_WAR
	.align		4
.L_807:
        /*0e3c*/ 	.byte	0x04, 0x36
        /*0e3e*/ 	.short	(.L_809 - .L_808)
.L_808:
        /*0e40*/ 	.word	0x00000008
.L_809:


//--------------------- .nv.info._ZN7cutlass13device_kernelIN5flash11enable_sm90INS1_16FlashAttnFwdSm90INS1_25CollectiveMainloopFwdSm90ILi2EN4cute5tupleIJNS5_1CILi1EEES8_S8_EEENS6_IJNS7_ILi128EEENS7_ILi96EEENS7_ILi192EEEEEELi192ENS_10bfloat16_tEfNS_4arch4Sm90ELb1ELb0ELb0ELb1ELb1ELb1ELb0ELb1ELb1ELb1ELb1ELb0EEENS1_21CollectiveEpilogueFwdINS6_IJSA_SC_SB_EEES9_SE_SG_Li256ELb1ELb1ELb1ELb0EEENS1_36VarlenDynamicPersistentTileSchedulerILi128ELi96ELi256ELi128ELb1ELb1ELb1ELb1ELb1ELb1EEEEEEEEEvNT_6ParamsE --------------------------
	.section	.nv.info._ZN7cutlass13device_kernelIN5flash11enable_sm90INS1_16FlashAttnFwdSm90INS1_25CollectiveMainloopFwdSm90ILi2EN4cute5tupleIJNS5_1CILi1EEES8_S8_EEENS6_IJNS7_ILi128EEENS7_ILi96EEENS7_ILi192EEEEEELi192ENS_10bfloat16_tEfNS_4arch4Sm90ELb1ELb0ELb0ELb1ELb1ELb1ELb0ELb1ELb1ELb1ELb1ELb0EEENS1_21CollectiveEpilogueFwdINS6_IJSA_SC_SB_EEES9_SE_SG_Li256ELb1ELb1ELb1ELb0EEENS1_36VarlenDynamicPersistentTileSchedulerILi128ELi96ELi256ELi128ELb1ELb1ELb1ELb1ELb1ELb1EEEEEEEEEvNT_6ParamsE,"",@"SHT_CUDA_INFO"
	.sectionflags	@""
	.align	4


	//----- nvinfo : EIATTR_CUDA_API_VERSION
	.align		4
        /*0000*/ 	.byte	0x04, 0x37
        /*0002*/ 	.short	(.L_811 - .L_810)
.L_810:
        /*0004*/ 	.word	0x00000082


	//----- nvinfo : EIATTR_KPARAM_INFO
	.align		4
.L_811:
        /*0008*/ 	.byte	0x04, 0x17
        /*000a*/ 	.short	(.L_813 - .L_812)
.L_812:
        /*000c*/ 	.word	0x00000000
        /*0010*/ 	.short	0x0000
        /*0012*/ 	.short	0x0070
        /*0014*/ 	.byte	0x00, 0xf0, 0x01, 0x2a


	//----- nvinfo : EIATTR_SPARSE_MMA_MASK
	.align		4
.L_813:
        /*0018*/ 	.byte	0x03, 0x50
        /*001a*/ 	.short	0x0000


	//----- nvinfo : EIATTR_MAXREG_COUNT
	.align		4
        /*001c*/ 	.byte	0x03, 0x1b
        /*001e*/ 	.short	0x00a8


	//----- nvinfo : EIATTR_NUM_BARRIERS
	.align		4
        /*0020*/ 	.byte	0x02, 0x4c
        /*0022*/ 	.byte	0x10
	.zero		1


	//----- nvinfo : EIATTR_EXTERNS
	.align		4
        /*0024*/ 	.byte	0x04, 0x0f
        /*0026*/ 	.short	(.L_815 - .L_814)


	//   ....[0]....
	.align		4
.L_814:
        /*0028*/ 	.word	index@(__assertfail)


	//----- nvinfo : EIATTR_ANNOTATIONS
	.align		4
.L_815:
        /*002c*/ 	.byte	0x04, 0x55
        /*002e*/ 	.short	(.L_817 - .L_816)


	//   ....[0]....
.L_816:
        /* <DEDUP_REMOVED lines=42> */


	//----- nvinfo : EIATTR_MERCURY_ISA_VERSION
	.align		4
.L_817:
        /*02c0*/ 	.byte	0x03, 0x5f
        /*02c2*/ 	.short	0x0101


	//----- nvinfo : EIATTR_UNUSED_LOAD_BYTE_OFFSET
	.align		4
        /*02c4*/ 	.byte	0x04, 0x44
        /*02c6*/ 	.short	(.L_819 - .L_818)


	//   ....[0]....
.L_818:
        /*02c8*/ 	.word	0x00000a20
        /*02cc*/ 	.word	0x0000fff0


	//   ....[1]....
        /*02d0*/ 	.word	0x0001b7b0
        /*02d4*/ 	.word	0x0000fff0


	//----- nvinfo : EIATTR_INT_WARP_WIDE_INSTR_OFFSETS
	.align		4
.L_819:
        /*02d8*/ 	.byte	0x04, 0x31
        /*02da*/ 	.short	(.L_821 - .L_820)


	//   ....[0]....
.L_820:
        /*02dc*/ 	.word	0x00000130


	//   ....[1]....
        /*02e0*/ 	.word	0x00000170


	//   ....[2]....
        /*02e4*/ 	.word	0x000001e0


	//   ....[3]....
        /*02e8*/ 	.word	0x00022970


	//   ....[4]....
        /*02ec*/ 	.word	0x00022a10


	//   ....[5]....
        /*02f0*/ 	.word	0x000258d0


	//   ....[6]....
        /*02f4*/ 	.word	0x00025970


	//----- nvinfo : EIATTR_COOP_GROUP_MASK_REGIDS
	.align		4
.L_821:
        /*02f8*/ 	.byte	0x04, 0x29
        /*02fa*/ 	.short	(.L_823 - .L_822)


	//   ....[0]....
.L_822:
        /*02fc*/ 	.word	0xffffffff


	//   ....[1]....
        /*0300*/ 	.word	0xffffffff


	//   ....[2]....
        /*0304*/ 	.word	0xffffffff


	//   ....[3]....
        /*0308*/ 	.word	0xffffffff


	//   ....[4]....
        /*030c*/ 	.word	0xffffffff


	//   ....[5]....
        /*0310*/ 	.word	0xffffffff


	//   ....[6]....
        /*0314*/ 	.word	0xffffffff


	//   ....[7]....
        /*0318*/ 	.word	0xffffffff


	//   ....[8]....
        /*031c*/ 	.word	0xffffffff


	//   ....[9]....
        /*0320*/ 	.word	0xffffffff


	//   ....[10]....
        /*0324*/ 	.word	0xffffffff


	//   ....[11]....
        /*0328*/ 	.word	0xffffffff


	//   ....[12]....
        /*032c*/ 	.word	0xffffffff


	//   ....[13]....
        /*0330*/ 	.word	0xffffffff


	//   ....[14]....
        /*0334*/ 	.word	0xffffffff


	//   ....[15]....
        /*0338*/ 	.word	0xffffffff


	//   ....[16]....
        /*033c*/ 	.word	0xffffffff


	//   ....[17]....
        /*0340*/ 	.word	0xffffffff


	//   ....[18]....
        /*0344*/ 	.word	0xffffffff


	//   ....[19]....
        /*0348*/ 	.word	0xffffffff


	//   ....[20]....
        /*034c*/ 	.word	0xffffffff


	//   ....[21]....
        /*0350*/ 	.word	0xffffffff


	//   ....[22]....
        /*0354*/ 	.word	0xffffffff


	//   ....[23]....
        /*0358*/ 	.word	0xffffffff


	//   ....[24]....
        /*035c*/ 	.word	0xffffffff


	//   ....[25]....
        /*0360*/ 	.word	0xffffffff


	//   ....[26]....
        /*0364*/ 	.word	0xffffffff


	//   ....[27]....
        /*0368*/ 	.word	0xffffffff


	//   ....[28]....
        /*036c*/ 	.word	0xffffffff


	//   ....[29]....
        /*0370*/ 	.word	0xffffffff


	//   ....[30]....
        /*0374*/ 	.word	0xffffffff


	//   ....[31]....
        /*0378*/ 	.word	0xffffffff


	//   ....[32]....
        /*037c*/ 	.word	0xffffffff


	//   ....[33]....
        /*0380*/ 	.word	0xffffffff


	//   ....[34]....
        /*0384*/ 	.word	0xffffffff


	//   ....[35]....
        /*0388*/ 	.word	0xffffffff


	//   ....[36]....
        /*038c*/ 	.word	0xffffffff


	//   ....[37]....
        /*0390*/ 	.word	0xffffffff


	//   ....[38]....
        /*0394*/ 	.word	0xffffffff


	//   ....[39]....
        /*0398*/ 	.word	0xffffffff


	//   ....[40]....
        /*039c*/ 	.word	0xffffffff


	//   ....[41]....
        /*03a0*/ 	.word	0xffffffff


	//   ....[42]....
        /*03a4*/ 	.word	0xffffffff


	//   ....[43]....
        /*03a8*/ 	.word	0xffffffff


	//   ....[44]....
        /*03ac*/ 	.word	0xffffffff


	//   ....[45]....
        /*03b0*/ 	.word	0xffffffff


	//   ....[46]....
        /*03b4*/ 	.word	0xffffffff


	//   ....[47]....
        /*03b8*/ 	.word	0xffffffff


	//   ....[48]....
        /*03bc*/ 	.word	0xffffffff


	//   ....[49]....
        /*03c0*/ 	.word	0xffffffff


	//   ....[50]....
        /*03c4*/ 	.word	0xffffffff


	//   ....[51]....
        /*03c8*/ 	.word	0xffffffff


	//   ....[52]....
        /*03cc*/ 	.word	0xffffffff


	//   ....[53]....
        /*03d0*/ 	.word	0xffffffff


	//   ....[54]....
        /*03d4*/ 	.word	0xffffffff


	//   ....[55]....
        /*03d8*/ 	.word	0xffffffff


	//   ....[56]....
        /*03dc*/ 	.word	0xffffffff


	//   ....[57]....
        /*03e0*/ 	.word	0xffffffff


	//   ....[58]....
        /*03e4*/ 	.word	0xffffffff


	//   ....[59]....
        /*03e8*/ 	.word	0xffffffff


	//   ....[60]....
        /*03ec*/ 	.word	0xffffffff


	//   ....[61]....
        /*03f0*/ 	.word	0xffffffff


	//   ....[62]....
        /*03f4*/ 	.word	0xffffffff


	//   ....[63]....
        /*03f8*/ 	.word	0xffffffff


	//   ....[64]....
        /*03fc*/ 	.word	0xffffffff


	//   ....[65]....
        /*0400*/ 	.word	0xffffffff


	//   ....[66]....
        /*0404*/ 	.word	0xffffffff


	//   ....[67]....
        /*0408*/ 	.word	0xffffffff


	//   ....[68]....
        /*040c*/ 	.word	0xffffffff


	//   ....[69]....
        /*0410*/ 	.word	0xffffffff


	//   ....[70]....
        /*0414*/ 	.word	0xffffffff


	//   ....[71]....
        /*0418*/ 	.word	0xffffffff


	//   ....[72]....
        /*041c*/ 	.word	0xffffffff


	//   ....[73]....
        /*0420*/ 	.word	0xffffffff


	//   ....[74]....
        /*0424*/ 	.word	0xffffffff


	//   ....[75]....
        /*0428*/ 	.word	0xffffffff


	//   ....[76]....
        /*042c*/ 	.word	0xffffffff


	//   ....[77]....
        /*0430*/ 	.word	0xffffffff


	//   ....[78]....
        /*0434*/ 	.word	0xffffffff


	//   ....[79]....
        /*0438*/ 	.word	0xffffffff


	//   ....[80]....
        /*043c*/ 	.word	0xffffffff


	//   ....[81]....
        /*0440*/ 	.word	0xffffffff


	//   ....[82]....
        /*0444*/ 	.word	0xffffffff


	//   ....[83]....
        /*0448*/ 	.word	0xffffffff


	//   ....[84]....
        /*044c*/ 	.word	0xffffffff


	//   ....[85]....
        /*0450*/ 	.word	0xffffffff


	//   ....[86]....
        /*0454*/ 	.word	0xffffffff


	//   ....[87]....
        /*0458*/ 	.word	0xffffffff


	//   ....[88]....
        /*045c*/ 	.word	0xffffffff


	//   ....[89]....
        /*0460*/ 	.word	0xffffffff


	//   ....[90]....
        /*0464*/ 	.word	0xffffffff


	//   ....[91]....
        /*0468*/ 	.word	0xffffffff


	//   ....[92]....
        /*046c*/ 	.word	0xffffffff


	//   ....[93]....
        /*0470*/ 	.word	0xffffffff


	//   ....[94]....
        /*0474*/ 	.word	0xffffffff


	//   ....[95]....
        /*0478*/ 	.word	0xffffffff


	//   ....[96]....
        /*047c*/ 	.word	0xffffffff


	//   ....[97]....
        /*0480*/ 	.word	0xffffffff


	//   ....[98]....
        /*0484*/ 	.word	0xffffffff


	//   ....[99]....
        /*0488*/ 	.word	0xffffffff


	//   ....[100]....
        /*048c*/ 	.word	0xffffffff


	//   ....[101]....
        /*0490*/ 	.word	0xffffffff


	//   ....[102]....
        /*0494*/ 	.word	0xffffffff


	//   ....[103]....
        /*0498*/ 	.word	0xffffffff


	//   ....[104]....
        /*049c*/ 	.word	0xffffffff


	//   ....[105]....
        /*04a0*/ 	.word	0xffffffff


	//   ....[106]....
        /*04a4*/ 	.word	0xffffffff


	//   ....[107]....
        /*04a8*/ 	.word	0xffffffff


	//   ....[108]....
        /*04ac*/ 	.word	0xffffffff


	//   ....[109]....
        /*04b0*/ 	.word	0xffffffff


	//   ....[110]....
        /*04b4*/ 	.word	0xffffffff


	//   ....[111]....
        /*04b8*/ 	.word	0xffffffff


	//   ....[112]....
        /*04bc*/ 	.word	0xffffffff


	//   ....[113]....
        /*04c0*/ 	.word	0xffffffff


	//   ....[114]....
        /*04c4*/ 	.word	0xffffffff


	//   ....[115]....
        /*04c8*/ 	.word	0xffffffff


	//   ....[116]....
        /*04cc*/ 	.word	0xffffffff


	//   ....[117]....
        /*04d0*/ 	.word	0xffffffff


	//   ....[118]....
        /*04d4*/ 	.word	0xffffffff


	//   ....[119]....
        /*04d8*/ 	.word	0xffffffff


	//   ....[120]....
        /*04dc*/ 	.word	0xffffffff


	//   ....[121]....
        /*04e0*/ 	.word	0xffffffff


	//   ....[122]....
        /*04e4*/ 	.word	0xffffffff


	//   ....[123]....
        /*04e8*/ 	.word	0xffffffff


	//   ....[124]....
        /*04ec*/ 	.word	0xffffffff


	//   ....[125]....
        /*04f0*/ 	.word	0xffffffff


	//   ....[126]....
        /*04f4*/ 	.word	0xffffffff


	//   ....[127]....
        /*04f8*/ 	.word	0xffffffff


	//   ....[128]....
        /*04fc*/ 	.word	0xffffffff


	//   ....[129]....
        /*0500*/ 	.word	0xffffffff


	//   ....[130]....
        /*0504*/ 	.word	0xffffffff


	//   ....[131]....
        /*0508*/ 	.word	0xffffffff


	//   ....[132]....
        /*050c*/ 	.word	0xffffffff


	//   ....[133]....
        /*0510*/ 	.word	0xffffffff


	//   ....[134]....
        /*0514*/ 	.word	0xffffffff


	//   ....[135]....
        /*0518*/ 	.word	0xffffffff


	//   ....[136]....
        /*051c*/ 	.word	0xffffffff


	//   ....[137]....
        /*0520*/ 	.word	0xffffffff


	//   ....[138]....
        /*0524*/ 	.word	0xffffffff


	//   ....[139]....
        /*0528*/ 	.word	0xffffffff


	//   ....[140]....
        /*052c*/ 	.word	0xffffffff


	//   ....[141]....
        /*0530*/ 	.word	0xffffffff


	//   ....[142]....
        /*0534*/ 	.word	0xffffffff


	//   ....[143]....
        /*0538*/ 	.word	0xffffffff


	//   ....[144]....
        /*053c*/ 	.word	0xffffffff


	//   ....[145]....
        /*0540*/ 	.word	0xffffffff


	//   ....[146]....
        /*0544*/ 	.word	0xffffffff


	//   ....[147]....
        /*0548*/ 	.word	0xffffffff


	//   ....[148]....
        /*054c*/ 	.word	0xffffffff


	//   ....[149]....
        /*0550*/ 	.word	0xffffffff


	//   ....[150]....
        /*0554*/ 	.word	0xffffffff


	//   ....[151]....
        /*0558*/ 	.word	0xffffffff


	//   ....[152]....
        /*055c*/ 	.word	0xffffffff


	//   ....[153]....
        /*0560*/ 	.word	0xffffffff


	//   ....[154]....
        /*0564*/ 	.word	0xffffffff


	//   ....[155]....
        /*0568*/ 	.word	0xffffffff


	//   ....[156]....
        /*056c*/ 	.word	0xffffffff


	//   ....[157]....
        /*0570*/ 	.word	0xffffffff


	//   ....[158]....
        /*0574*/ 	.word	0xffffffff


	//   ....[159]....
        /*0578*/ 	.word	0xffffffff


	//   ....[160]....
        /*057c*/ 	.word	0xffffffff


	//   ....[161]....
        /*0580*/ 	.word	0xffffffff


	//   ....[162]....
        /*0584*/ 	.word	0xffffffff


	//   ....[163]....
        /*0588*/ 	.word	0xffffffff


	//   ....[164]....
        /*058c*/ 	.word	0xffffffff


	//   ....[165]....
        /*0590*/ 	.word	0xffffffff


	//   ....[166]....
        /*0594*/ 	.word	0xffffffff


	//   ....[167]....
        /*0598*/ 	.word	0xffffffff


	//   ....[168]....
        /*059c*/ 	.word	0xffffffff


	//   ....[169]....
        /*05a0*/ 	.word	0xffffffff


	//   ....[170]....
        /*05a4*/ 	.word	0xffffffff


	//   ....[171]....
        /*05a8*/ 	.word	0xffffffff


	//   ....[172]....
        /*05ac*/ 	.word	0xffffffff


	//   ....[173]....
        /*05b0*/ 	.word	0xffffffff


	//   ....[174]....
        /*05b4*/ 	.word	0xffffffff


	//   ....[175]....
        /*05b8*/ 	.word	0xffffffff


	//   ....[176]....
        /*05bc*/ 	.word	0xffffffff


	//   ....[177]....
        /*05c0*/ 	.word	0xffffffff


	//   ....[178]....
        /*05c4*/ 	.word	0xffffffff


	//   ....[179]....
        /*05c8*/ 	.word	0xffffffff


	//   ....[180]....
        /*05cc*/ 	.word	0xffffffff


	//   ....[181]....
        /*05d0*/ 	.word	0xffffffff


	//   ....[182]....
        /*05d4*/ 	.word	0xffffffff


	//   ....[183]....
        /*05d8*/ 	.word	0xffffffff


	//   ....[184]....
        /*05dc*/ 	.word	0xffffffff


	//   ....[185]....
        /*05e0*/ 	.word	0x0500000f


	//   ....[186]....
        /*05e4*/ 	.word	0x0500000f


	//   ....[187]....
        /*05e8*/ 	.word	0x0500000f


	//   ....[188]....
        /*05ec*/ 	.word	0x0500000f


	//   ....[189]....
        /*05f0*/ 	.word	0x0500000f


	//   ....[190]....
        /*05f4*/ 	.word	0x0500000f


	//   ....[191]....
        /*05f8*/ 	.word	0x0500000f


	//   ....[192]....
        /*05fc*/ 	.word	0x0500000f


	//   ....[193]....
        /*0600*/ 	.word	0x0500000f


	//   ....[194]....
        /*0604*/ 	.word	0x0500000f


	//   ....[195]....
        /*0608*/ 	.word	0x0500000f


	//   ....[196]....
        /*060c*/ 	.word	0x0500000f


	//   ....[197]....
        /*0610*/ 	.word	0x0500000f


	//   ....[198]....
        /*0614*/ 	.word	0x0500000f


	//   ....[199]....
        /*0618*/ 	.word	0x0500000f


	//   ....[200]....
        /*061c*/ 	.word	0x0500000f


	//   ....[201]....
        /*0620*/ 	.word	0x0500000f


	//   ....[202]....
        /*0624*/ 	.word	0x0500000f


	//   ....[203]....
        /*0628*/ 	.word	0x0500000f


	//   ....[204]....
        /*062c*/ 	.word	0x0500000f


	//   ....[205]....
        /*0630*/ 	.word	0x0500000f


	//   ....[206]....
        /*0634*/ 	.word	0x0500000f


	//   ....[207]....
        /*0638*/ 	.word	0x0500000f


	//   ....[208]....
        /*063c*/ 	.word	0x0500000f


	//   ....[209]....
        /*0640*/ 	.word	0x0500000f


	//   ....[210]....
        /*0644*/ 	.word	0x0500000f


	//   ....[211]....
        /*0648*/ 	.word	0x0500000f


	//   ....[212]....
        /*064c*/ 	.word	0x0500000f


	//   ....[213]....
        /*0650*/ 	.word	0x0500000f


	//   ....[214]....
        /*0654*/ 	.word	0x0500000f


	//   ....[215]....
        /*0658*/ 	.word	0x0500000f


	//   ....[216]....
        /*065c*/ 	.word	0x0500000f


	//   ....[217]....
        /*0660*/ 	.word	0x0500000f


	//   ....[218]....
        /*0664*/ 	.word	0x0500000f


	//   ....[219]....
        /*0668*/ 	.word	0x0500000f


	//   ....[220]....
        /*066c*/ 	.word	0x0500000f


	//   ....[221]....
        /*0670*/ 	.word	0x0500000f


	//   ....[222]....
        /*0674*/ 	.word	0x0500000f


	//   ....[223]....
        /*0678*/ 	.word	0x0500000f


	//   ....[224]....
        /*067c*/ 	.word	0x0500000f


	//   ....[225]....
        /*0680*/ 	.word	0x0500000f


	//   ....[226]....
        /*0684*/ 	.word	0x0500000f


	//   ....[227]....
        /*0688*/ 	.word	0x0500000f


	//   ....[228]....
        /*068c*/ 	.word	0x0500000f


	//   ....[229]....
        /*0690*/ 	.word	0x0500000f


	//   ....[230]....
        /*0694*/ 	.word	0x0500000f


	//   ....[231]....
        /*0698*/ 	.word	0x0500000f


	//   ....[232]....
        /*069c*/ 	.word	0x0500000f


	//   ....[233]....
        /*06a0*/ 	.word	0x0500000f


	//   ....[234]....
        /*06a4*/ 	.word	0x0500000f


	//   ....[235]....
        /*06a8*/ 	.word	0x0500000f


	//   ....[236]....
        /*06ac*/ 	.word	0x0500000f


	//   ....[237]....
        /*06b0*/ 	.word	0x0500000f


	//   ....[238]....
        /*06b4*/ 	.word	0x0500000f


	//   ....[239]....
        /*06b8*/ 	.word	0x0500000f


	//   ....[240]....
        /*06bc*/ 	.word	0x0500000f


	//   ....[241]....
        /*06c0*/ 	.word	0x0500000f


	//   ....[242]....
        /*06c4*/ 	.word	0x0500000f


	//   ....[243]....
        /*06c8*/ 	.word	0x0500000f


	//   ....[244]....
        /*06cc*/ 	.word	0x0500000f


	//   ....[245]....
        /*06d0*/ 	.word	0x0500000f


	//   ....[246]....
        /*06d4*/ 	.word	0x0500000f


	//   ....[247]....
        /*06d8*/ 	.word	0x0500000f


	//   ....[248]....
        /*06dc*/ 	.word	0x0500000f


	//   ....[249]....
        /*06e0*/ 	.word	0x0500000f


	//   ....[250]....
        /*06e4*/ 	.word	0x0500000f


	//   ....[251]....
        /*06e8*/ 	.word	0x0500000f


	//   ....[252]....
        /*06ec*/ 	.word	0x0500000f


	//   ....[253]....
        /*06f0*/ 	.word	0x0500000f


	//   ....[254]....
        /*06f4*/ 	.word	0x0500000f


	//   ....[255]....
        /*06f8*/ 	.word	0x0500000f


	//   ....[0]....
        /*06fc*/ 	.word	0x0500000f


	//   ....[1]....
        /*0700*/ 	.word	0x0500000f


	//   ....[2]....
        /*0704*/ 	.word	0x0500000f


	//   ....[3]....
        /*0708*/ 	.word	0x0500000f


	//   ....[4]....
        /*070c*/ 	.word	0x0500000f


	//   ....[5]....
        /*0710*/ 	.word	0x0500000f


	//   ....[6]....
        /*0714*/ 	.word	0x0500000f


	//   ....[7]....
        /*0718*/ 	.word	0x0500000f


	//   ....[8]....
        /*071c*/ 	.word	0x0500000f


	//   ....[9]....
        /*0720*/ 	.word	0x0500000f


	//   ....[10]....
        /*0724*/ 	.word	0x0500000f


	//   ....[11]....
        /*0728*/ 	.word	0x0500000f


	//   ....[12]....
        /*072c*/ 	.word	0x0500000f


	//   ....[13]....
        /*0730*/ 	.word	0x0500000f


	//   ....[14]....
        /*0734*/ 	.word	0x0500000f


	//   ....[15]....
        /*0738*/ 	.word	0x0500000f


	//   ....[16]....
        /*073c*/ 	.word	0x0500000f


	//   ....[17]....
        /*0740*/ 	.word	0x0500000f


	//   ....[18]....
        /*0744*/ 	.word	0x0500000f


	//   ....[19]....
        /*0748*/ 	.word	0x0500000f


	//   ....[20]....
        /*074c*/ 	.word	0x0500000f


	//   ....[21]....
        /*0750*/ 	.word	0x0500000f


	//   ....[22]....
        /*0754*/ 	.word	0x0500000f


	//   ....[23]....
        /*0758*/ 	.word	0x0500000f


	//   ....[24]....
        /*075c*/ 	.word	0x0500000f


	//   ....[25]....
        /*0760*/ 	.word	0x0500000f


	//   ....[26]....
        /*0764*/ 	.word	0x0500000f


	//   ....[27]....
        /*0768*/ 	.word	0x0500000f


	//   ....[28]....
        /*076c*/ 	.word	0x0500000f


	//   ....[29]....
        /*0770*/ 	.word	0x0500000f


	//   ....[30]....
        /*0774*/ 	.word	0x0500000f


	//   ....[31]....
        /*0778*/ 	.word	0x0500000f


	//   ....[32]....
        /*077c*/ 	.word	0x0500000f


	//   ....[33]....
        /*0780*/ 	.word	0x0500000f


	//   ....[34]....
        /*0784*/ 	.word	0x0500000f


	//   ....[35]....
        /*0788*/ 	.word	0x0500000f


	//   ....[36]....
        /*078c*/ 	.word	0x0500000f


	//   ....[37]....
        /*0790*/ 	.word	0x0500000f


	//   ....[38]....
        /*0794*/ 	.word	0x0500000f


	//   ....[39]....
        /*0798*/ 	.word	0x0500000f


	//   ....[40]....
        /*079c*/ 	.word	0x0500000f


	//   ....[41]....
        /*07a0*/ 	.word	0x0500000f


	//----- nvinfo : EIATTR_COOP_GROUP_INSTR_OFFSETS
	.align		4
.L_823:
        /*07a4*/ 	.byte	0x04, 0x28
        /*07a6*/ 	.short	(.L_825 - .L_824)


	//   ....[0]....
.L_824:
        /*07a8*/ 	.word	0x00000060


	//   ....[1]....
        /*07ac*/ 	.word	0x00000140


	//   ....[2]....
        /*07b0*/ 	.word	0x00000190


	//   ....[3]....
        /*07b4*/ 	.word	0x000003c0


	//   ....[4]....
        /*07b8*/ 	.word	0x00000520


	//   ....[5]....
        /*07bc*/ 	.word	0x00000640


	//   ....[6]....
        /*07c0*/ 	.word	0x000007a0


	//   ....[7]....
        /*07c4*/ 	.word	0x00003b10


	//   ....[8]....
        /*07c8*/ 	.word	0x00003b20


	//   ....[9]....
        /*07cc*/ 	.word	0x00005240


	//   ....[10]....
        /*07d0*/ 	.word	0x00005250


	//   ....[11]....
        /*07d4*/ 	.word	0x00007450


	//   ....[12]....
        /*07d8*/ 	.word	0x00007460


	//   ....[13]....
        /*07dc*/ 	.word	0x00008c90


	//   ....[14]....
        /*07e0*/ 	.word	0x00008ca0


	//   ....[15]....
        /*07e4*/ 	.word	0x0000a700


	//   ....[16]....
        /*07e8*/ 	.word	0x0000a710


	//   ....[17]....
        /*07ec*/ 	.word	0x0000a9b0


	//   ....[18]....
        /*07f0*/ 	.word	0x0000a9c0


	//   ....[19]....
        /*07f4*/ 	.word	0x0000aed0


	//   ....[20]....
        /*07f8*/ 	.word	0x0000aef0


	//   ....[21]....
        /*07fc*/ 	.word	0x0000b140


	//   ....[22]....
        /*0800*/ 	.word	0x0000b160


	//   ....[23]....
        /*0804*/ 	.word	0x0000bc00


	//   ....[24]....
        /*0808*/ 	.word	0x0000c310


	//   ....[25]....
        /*080c*/ 	.word	0x0000c320


	//   ....[26]....
        /*0810*/ 	.word	0x0000c330


	//   ....[27]....
        /*0814*/ 	.word	0x0000c340


	//   ....[28]....
        /*0818*/ 	.word	0x0000cc20


	//   ....[29]....
        /*081c*/ 	.word	0x0000cc30


	//   ....[30]....
        /*0820*/ 	.word	0x0000cc40


	//   ....[31]....
        /*0824*/ 	.word	0x0000cc50


	//   ....[32]....
        /*0828*/ 	.word	0x0000fde0


	//   ....[33]....
        /*082c*/ 	.word	0x0000fdf0


	//   ....[34]....
        /*0830*/ 	.word	0x0000fe00


	//   ....[35]....
        /*0834*/ 	.word	0x0000fe10


	//   ....[36]....
        /*0838*/ 	.word	0x000104c0


	//   ....[37]....
        /*083c*/ 	.word	0x000104d0


	//   ....[38]....
        /*0840*/ 	.word	0x000104e0


	//   ....[39]....
        /*0844*/ 	.word	0x000104f0


	//   ....[40]....
        /*0848*/ 	.word	0x00014340


	//   ....[41]....
        /*084c*/ 	.word	0x00014360


	//   ....[42]....
        /*0850*/ 	.word	0x00014840


	//   ....[43]....
        /*0854*/ 	.word	0x00014950


	//   ....[44]....
        /*0858*/ 	.word	0x00014fd0


	//   ....[45]....
        /*085c*/ 	.word	0x00015060


	//   ....[46]....
        /*0860*/ 	.word	0x00016d80


	//   ....[47]....
        /*0864*/ 	.word	0x00016da0


	//   ....[48]....
        /*0868*/ 	.word	0x000173a0


	//   ....[49]....
        /*086c*/ 	.word	0x000174a0


	//   ....[50]....
        /*0870*/ 	.word	0x00017a60


	//   ....[51]....
        /*0874*/ 	.word	0x00017ab0


	//   ....[52]....
        /*0878*/ 	.word	0x00019750


	//   ....[53]....
        /*087c*/ 	.word	0x00019780


	//   ....[54]....
        /*0880*/ 	.word	0x00019920


	//   ....[55]....
        /*0884*/ 	.word	0x00019950


	//   ....[56]....
        /*0888*/ 	.word	0x0001ac80


	//   ....[57]....
        /*088c*/ 	.word	0x0001ae90


	//   ....[58]....
        /*0890*/ 	.word	0x0001af10


	//   ....[59]....
        /*0894*/ 	.word	0x0001af20


	//   ....[60]....
        /*0898*/ 	.word	0x0001c570


	//   ....[61]....
        /*089c*/ 	.word	0x0001c580


	//   ....[62]....
        /*08a0*/ 	.word	0x0001c590


	//   ....[63]....
        /*08a4*/ 	.word	0x0001c5a0


	//   ....[64]....
        /*08a8*/ 	.word	0x0001ceb0


	//   ....[65]....
        /*08ac*/ 	.word	0x0001ced0


	//   ....[66]....
        /*08b0*/ 	.word	0x0001d010


	//   ....[67]....
        /*08b4*/ 	.word	0x0001d030


	//   ....[68]....
        /*08b8*/ 	.word	0x0001d140


	//   ....[69]....
        /*08bc*/ 	.word	0x0001d160


	//   ....[70]....
        /*08c0*/ 	.word	0x0001d280


	//   ....[71]....
        /*08c4*/ 	.word	0x0001d2a0


	//   ....[72]....
        /*08c8*/ 	.word	0x0001d6e0


	//   ....[73]....
        /*08cc*/ 	.word	0x0001d720


	//   ....[74]....
        /*08d0*/ 	.word	0x0001e120


	//   ....[75]....
        /*08d4*/ 	.word	0x0001e130


	//   ....[76]....
        /*08d8*/ 	.word	0x0001f0a0


	//   ....[77]....
        /*08dc*/ 	.word	0x0001f0d0


	//   ....[78]....
        /*08e0*/ 	.word	0x0001f200


	//   ....[79]....
        /*08e4*/ 	.word	0x0001f220


	//   ....[80]....
        /*08e8*/ 	.word	0x0001f330


	//   ....[81]....
        /*08ec*/ 	.word	0x0001f350


	//   ....[82]....
        /*08f0*/ 	.word	0x0001f470


	//   ....[83]....
        /*08f4*/ 	.word	0x0001f490


	//   ....[84]....
        /*08f8*/ 	.word	0x0001f630


	//   ....[85]....
        /*08fc*/ 	.word	0x0001f830


	//   ....[86]....
        /*0900*/ 	.word	0x0001f860


	//   ....[87]....
        /*0904*/ 	.word	0x0001f890


	//   ....[88]....
        /*0908*/ 	.word	0x0001f8c0


	//   ....[89]....
        /*090c*/ 	.word	0x0001f8f0


	//   ....[90]....
        /*0910*/ 	.word	0x0001f920


	//   ....[91]....
        /*0914*/ 	.word	0x0001fac0


	//   ....[92]....
        /*0918*/ 	.word	0x0001faf0


	//   ....[93]....
        /*091c*/ 	.word	0x0001fb20


	//   ....[94]....
        /*0920*/ 	.word	0x0001fb50


	//   ....[95]....
        /*0924*/ 	.word	0x0001fb80


	//   ....[96]....
        /*0928*/ 	.word	0x0001fbb0


	//   ....[97]....
        /*092c*/ 	.word	0x0001fc40


	//   ....[98]....
        /*0930*/ 	.word	0x0001fc70


	//   ....[99]....
        /*0934*/ 	.word	0x0001fc80


	//   ....[100]....
        /*0938*/ 	.word	0x0001fcc0


	//   ....[101]....
        /*093c*/ 	.word	0x000211f0


	//   ....[102]....
        /*0940*/ 	.word	0x00023520


	//   ....[103]....
        /*0944*/ 	.word	0x00023550


	//   ....[104]....
        /*0948*/ 	.word	0x00023600


	//   ....[105]....
        /*094c*/ 	.word	0x00023620


	//   ....[106]....
        /*0950*/ 	.word	0x000236c0


	//   ....[107]....
        /*0954*/ 	.word	0x000236e0


	//   ....[108]....
        /*0958*/ 	.word	0x00023780


	//   ....[109]....
        /*095c*/ 	.word	0x000237a0


	//   ....[110]....
        /*0960*/ 	.word	0x00023840


	//   ....[111]....
        /*0964*/ 	.word	0x00023860


	//   ....[112]....
        /*0968*/ 	.word	0x00023870


	//   ....[113]....
        /*096c*/ 	.word	0x00023900


	//   ....[114]....
        /*0970*/ 	.word	0x00024040


	//   ....[115]....
        /*0974*/ 	.word	0x00024080


	//   ....[116]....
        /*0978*/ 	.word	0x000240e0


	//   ....[117]....
        /*097c*/ 	.word	0x00024140


	//   ....[118]....
        /*0980*/ 	.word	0x00024190


	//   ....[119]....
        /*0984*/ 	.word	0x000241f0


	//   ....[120]....
        /*0988*/ 	.word	0x00024240


	//   ....[121]....
        /*098c*/ 	.word	0x000242a0


	//   ....[122]....
        /*0990*/ 	.word	0x000242f0


	//   ....[123]....
        /*0994*/ 	.word	0x00024350


	//   ....[124]....
        /*0998*/ 	.word	0x000243a0


	//   ....[125]....
        /*099c*/ 	.word	0x00024400


	//   ....[126]....
        /*09a0*/ 	.word	0x00024450


	//   ....[127]....
        /*09a4*/ 	.word	0x000244a0


	//   ....[128]....
        /*09a8*/ 	.word	0x000244c0


	//   ....[129]....
        /*09ac*/ 	.word	0x00024500


	//   ....[130]....
        /*09b0*/ 	.word	0x00024cd0


	//   ....[131]....
        /*09b4*/ 	.word	0x00024d10


	//   ....[132]....
        /*09b8*/ 	.word	0x00024d30


	//   ....[133]....
        /*09bc*/ 	.word	0x00024d90


	//   ....[134]....
        /*09c0*/ 	.word	0x00024da0


	//   ....[135]....
        /*09c4*/ 	.word	0x00024e00


	//   ....[136]....
        /*09c8*/ 	.word	0x00024e30


	//   ....[137]....
        /*09cc*/ 	.word	0x00024e70


	//   ....[138]....
        /*09d0*/ 	.word	0x00024ea0


	//   ....[139]....
        /*09d4*/ 	.word	0x00024ee0


	//   ....[140]....
        /*09d8*/ 	.word	0x00024f10


	//   ....[141]....
        /*09dc*/ 	.word	0x00024f50


	//   ....[142]....
        /*09e0*/ 	.word	0x000251f0


	//   ....[143]....
        /*09e4*/ 	.word	0x00025220


	//   ....[144]....
        /*09e8*/ 	.word	0x00025230


	//   ....[145]....
        /*09ec*/ 	.word	0x000252c0


	//   ....[146]....
        /*09f0*/ 	.word	0x000252d0


	//   ....[147]....
        /*09f4*/ 	.word	0x00025360


	//   ....[148]....
        /*09f8*/ 	.word	0x00025370


	//   ....[149]....
        /*09fc*/ 	.word	0x00025400


	//   ....[150]....
        /*0a00*/ 	.word	0x00025410


	//   ....[151]....
        /*0a04*/ 	.word	0x000254a0


	//   ....[152]....
        /*0a08*/ 	.word	0x000254b0


	//   ....[153]....
        /*0a0c*/ 	.word	0x000254c0


	//   ....[154]....
        /*0a10*/ 	.word	0x00025ad0


	//   ....[155]....
        /*0a14*/ 	.word	0x00025b10


	//   ....[156]....
        /*0a18*/ 	.word	0x00025b60


	//   ....[157]....
        /*0a1c*/ 	.word	0x00025b90


	//   ....[158]....
        /*0a20*/ 	.word	0x00025c20


	//   ....[159]....
        /*0a24*/ 	.word	0x00025c50


	//   ....[160]....
        /*0a28*/ 	.word	0x00025cc0


	//   ....[161]....
        /*0a2c*/ 	.word	0x00025cf0


	//   ....[162]....
        /*0a30*/ 	.word	0x00025d60


	//   ....[163]....
        /*0a34*/ 	.word	0x00025d90


	//   ....[164]....
        /*0a38*/ 	.word	0x00025dc0


	//   ....[165]....
        /*0a3c*/ 	.word	0x00025e10


	//   ....[166]....
        /*0a40*/ 	.word	0x00026260


	//   ....[167]....
        /*0a44*/ 	.word	0x00026290


	//   ....[168]....
        /*0a48*/ 	.word	0x000262f0


	//   ....[169]....
        /*0a4c*/ 	.word	0x00026320


	//   ....[170]....
        /*0a50*/ 	.word	0x00026350


	//   ....[171]....
        /*0a54*/ 	.word	0x00026380


	//   ....[172]....
        /*0a58*/ 	.word	0x000263b0


	//   ....[173]....
        /*0a5c*/ 	.word	0x000263e0


	//   ....[174]....
        /*0a60*/ 	.word	0x00026590


	//   ....[175]....
        /*0a64*/ 	.word	0x000265c0


	//   ....[176]....
        /*0a68*/ 	.word	0x000265f0


	//   ....[177]....
        /*0a6c*/ 	.word	0x00026620


	//   ....[178]....
        /*0a70*/ 	.word	0x00026650


	//   ....[179]....
        /*0a74*/ 	.word	0x00026680


	//   ....[180]....
        /*0a78*/ 	.word	0x00026740


	//   ....[181]....
        /*0a7c*/ 	.word	0x00026760


	//   ....[182]....
        /*0a80*/ 	.word	0x00026780


	//   ....[183]....
        /*0a84*/ 	.word	0x000267e0


	//   ....[184]....
        /*0a88*/ 	.word	0x00027210


	//   ....[185]....
        /*0a8c*/ 	.word	0x00027530


	//   ....[186]....
        /*0a90*/ 	.word	0x000275c0


	//   ....[187]....
        /*0a94*/ 	.word	0x00027660


	//   ....[188]....
        /*0a98*/ 	.word	0x000276f0


	//   ....[189]....
        /*0a9c*/ 	.word	0x000277e0


	//   ....[190]....
        /*0aa0*/ 	.word	0x00027870


	//   ....[191]....
        /*0aa4*/ 	.word	0x00027910


	//   ....[192]....
        /*0aa8*/ 	.word	0x000279a0


	//   ....[193]....
        /*0aac*/ 	.word	0x00027a90


	//   ....[194]....
        /*0ab0*/ 	.word	0x00027b20


	//   ....[195]....
        /*0ab4*/ 	.word	0x00027bc0


	//   ....[196]....
        /*0ab8*/ 	.word	0x00027c50


	//   ....[197]....
        /*0abc*/ 	.word	0x00027d40


	//   ....[198]....
        /*0ac0*/ 	.word	0x00027dd0


	//   ....[199]....
        /*0ac4*/ 	.word	0x00027e20


	//   ....[200]....
        /*0ac8*/ 	.word	0x00027e70


	//   ....[201]....
        /*0acc*/ 	.word	0x00027f10


	//   ....[202]....
        /*0ad0*/ 	.word	0x00027fa0


	//   ....[203]....
        /*0ad4*/ 	.word	0x00027ff0


	//   ....[204]....
        /*0ad8*/ 	.word	0x00028040


	//   ....[205]....
        /*0adc*/ 	.word	0x00028130


	//   ....[206]....
        /*0ae0*/ 	.word	0x000281c0


	//   ....[207]....
        /*0ae4*/ 	.word	0x00028210


	//   ....[208]....
        /*0ae8*/ 	.word	0x00028260


	//   ....[209]....
        /*0aec*/ 	.word	0x00028300


	//   ....[210]....
        /*0af0*/ 	.word	0x00028390


	//   ....[211]....
        /*0af4*/ 	.word	0x000283e0


	//   ....[212]....
        /*0af8*/ 	.word	0x00028430


	//   ....[213]....
        /*0afc*/ 	.word	0x00028730


	//   ....[214]....
        /*0b00*/ 	.word	0x00028a10


	//   ....[215]....
        /*0b04*/ 	.word	0x00028b00


	//   ....[216]....
        /*0b08*/ 	.word	0x00028ba0


	//   ....[217]....
        /*0b0c*/ 	.word	0x00028cd0


	//   ....[218]....
        /*0b10*/ 	.word	0x00028d30


	//   ....[219]....
        /*0b14*/ 	.word	0x00028e60


	//   ....[220]....
        /*0b18*/ 	.word	0x00028ec0


	//   ....[221]....
        /*0b1c*/ 	.word	0x00028ff0


	//   ....[222]....
        /*0b20*/ 	.word	0x00029050


	//   ....[223]....
        /*0b24*/ 	.word	0x00029180


	//   ....[224]....
        /*0b28*/ 	.word	0x000291e0


	//   ....[225]....
        /*0b2c*/ 	.word	0x00029300


	//   ....[226]....
        /*0b30*/ 	.word	0x00029350


	//   ....[227]....
        /*0b34*/ 	.word	0x00029400


	//   ....[228]....
        /*0b38*/ 	.word	0x00029470


	//   ....[229]....
        /*0b3c*/ 	.word	0x00029580


	//   ....[230]....
        /*0b40*/ 	.word	0x000295d0


	//   ....[231]....
        /*0b44*/ 	.word	0x000296f0


	//   ....[232]....
        /*0b48*/ 	.word	0x00029740


	//   ....[233]....
        /*0b4c*/ 	.word	0x00029860


	//   ....[234]....
        /*0b50*/ 	.word	0x000298b0


	//   ....[235]....
        /*0b54*/ 	.word	0x000299d0


	//   ....[236]....
        /*0b58*/ 	.word	0x00029a20


	//   ....[237]....
        /*0b5c*/ 	.word	0x00029b40


	//   ....[238]....
        /*0b60*/ 	.word	0x00029b90


	//   ....[239]....
        /*0b64*/ 	.word	0x00029ca0


	//   ....[240]....
        /*0b68*/ 	.word	0x00029cf0


	//   ....[241]....
        /*0b6c*/ 	.word	0x00029df0


	//   ....[242]....
        /*0b70*/ 	.word	0x00029e40


	//   ....[243]....
        /*0b74*/ 	.word	0x00029f70


	//   ....[244]....
        /*0b78*/ 	.word	0x0002a040


	//   ....[245]....
        /*0b7c*/ 	.word	0x0002a140


	//   ....[246]....
        /*0b80*/ 	.word	0x0002a190


	//   ....[247]....
        /*0b84*/ 	.word	0x0002a280


	//   ....[248]....
        /*0b88*/ 	.word	0x0002a2d0


	//   ....[249]....
        /*0b8c*/ 	.word	0x0002a3c0


	//   ....[250]....
        /*0b90*/ 	.word	0x0002a410


	//   ....[251]....
        /*0b94*/ 	.word	0x0002a500


	//   ....[252]....
        /*0b98*/ 	.word	0x0002a550


	//   ....[253]....
        /*0b9c*/ 	.word	0x0002a650


	//   ....[254]....
        /*0ba0*/ 	.word	0x0002a6a0


	//   ....[255]....
        /*0ba4*/ 	.word	0x0002a790


	//   ....[0]....
        /*0ba8*/ 	.word	0x0002a830


	//   ....[1]....
        /*0bac*/ 	.word	0x0002a950


	//   ....[2]....
        /*0bb0*/ 	.word	0x0002a9a0


	//   ....[3]....
        /*0bb4*/ 	.word	0x0002aac0


	//   ....[4]....
        /*0bb8*/ 	.word	0x0002ab10


	//   ....[5]....
        /*0bbc*/ 	.word	0x0002ac30


	//   ....[6]....
        /*0bc0*/ 	.word	0x0002ac80


	//   ....[7]....
        /*0bc4*/ 	.word	0x0002ada0


	//   ....[8]....
        /*0bc8*/ 	.word	0x0002adf0


	//   ....[9]....
        /*0bcc*/ 	.word	0x0002af10


	//   ....[10]....
        /*0bd0*/ 	.word	0x0002af60


	//   ....[11]....
        /*0bd4*/ 	.word	0x0002b040


	//   ....[12]....
        /*0bd8*/ 	.word	0x0002b0e0


	//   ....[13]....
        /*0bdc*/ 	.word	0x0002b250


	//   ....[14]....
        /*0be0*/ 	.word	0x0002b2a0


	//   ....[15]....
        /*0be4*/ 	.word	0x0002b3b0


	//   ....[16]....
        /*0be8*/ 	.word	0x0002b400


	//   ....[17]....
        /*0bec*/ 	.word	0x0002b510


	//   ....[18]....
        /*0bf0*/ 	.word	0x0002b560


	//   ....[19]....
        /*0bf4*/ 	.word	0x0002b670


	//   ....[20]....
        /*0bf8*/ 	.word	0x0002b6c0


	//   ....[21]....
        /*0bfc*/ 	.word	0x0002b7c0


	//   ....[22]....
        /*0c00*/ 	.word	0x0002b810


	//   ....[23]....
        /*0c04*/ 	.word	0x0002b8a0


	//   ....[24]....
        /*0c08*/ 	.word	0x0002b940


	//   ....[25]....
        /*0c0c*/ 	.word	0x0002bad0


	//   ....[26]....
        /*0c10*/ 	.word	0x0002bb40


	//   ....[27]....
        /*0c14*/ 	.word	0x0002bbb0


	//   ....[28]....
        /*0c18*/ 	.word	0x0002bc20


	//   ....[29]....
        /*0c1c*/ 	.word	0x0002bc90


	//   ....[30]....
        /*0c20*/ 	.word	0x0002bd10


	//   ....[31]....
        /*0c24*/ 	.word	0x0002bd90


	//   ....[32]....
        /*0c28*/ 	.word	0x0002be20


	//   ....[33]....
        /*0c2c*/ 	.word	0x0002be90


	//   ....[34]....
        /*0c30*/ 	.word	0x0002bf00


	//   ....[35]....
        /*0c34*/ 	.word	0x0002bf70


	//   ....[36]....
        /*0c38*/ 	.word	0x0002bff0


	//   ....[37]....
        /*0c3c*/ 	.word	0x0002c060


	//   ....[38]....
        /*0c40*/ 	.word	0x0002c0f0


	//   ....[39]....
        /*0c44*/ 	.word	0x0002c150


	//   ....[40]....
        /*0c48*/ 	.word	0x0002c1e0


	//   ....[41]....
        /*0c4c*/ 	.word	0x0002c310


	//----- nvinfo : EIATTR_REG_RECONFIG
	.align		4
.L_825:
        /*0c50*/ 	.byte	0x01, 0x54
	.zero		2


	//----- nvinfo : EIATTR_SYSCALL_OFFSETS
	.align		4
        /*0c54*/ 	.byte	0x04, 0x46
        /*0c56*/ 	.short	(.L_827 - .L_826)


	//   ....[0]....
.L_826:
        /*0c58*/ 	.word	0x00001e70


	//   ....[1]....
        /*0c5c*/ 	.word	0x00001fc0


	//   ....[2]....
        /*0c60*/ 	.word	0x0000bd70


	//   ....[3]....
        /*0c64*/ 	.word	0x0000c0a0


	//   ....[4]....
        /*0c68*/ 	.word	0x00022b70


	//   ....[5]....
        /*0c6c*/ 	.word	0x00022cc0


	//   ....[6]....
        /*0c70*/ 	.word	0x00022db0


	//   ....[7]....
        /*0c74*/ 	.word	0x00023cd0


	//----- nvinfo : EIATTR_MBARRIER_INSTR_OFFSETS
	.align		4
.L_827:
        /*0c78*/ 	.byte	0x04, 0x39
        /*0c7a*/ 	.short	(.L_829 - .L_828)


	//   ....[0]....
.L_828:
        /*0c7c*/ 	.word	0x00000270
        /*0c80*/ 	.word	0x000000ff
        /*0c84*/ 	.word	0x00030800
        /*0c88*/ 	.short	0x0100
        /*0c8a*/ 	.byte	0x08
	.zero		1


	//   ....[1]....
        /*0c8c*/ 	.word	0x00000280
        /*0c90*/ 	.word	0x000000ff
        /*0c94*/ 	.word	0x00030820
        /*0c98*/ 	.short	0x0100
        /*0c9a*/ 	.byte	0x08
	.zero		1


	//   ....[2]....
        /*0c9c*/ 	.word	0x00000370
        /*0ca0*/ 	.word	0x000000ff
        /*0ca4*/ 	.word	0x00030830
        /*0ca8*/ 	.short	0x0100
        /*0caa*/ 	.byte	0x08
	.zero		1


	//   ....[3]....
        /*0cac*/ 	.word	0x00000380
        /*0cb0*/ 	.word	0x000000ff
        /*0cb4*/ 	.word	0x00030840
        /*0cb8*/ 	.short	0x0100
        /*0cba*/ 	.byte	0x08
	.zero		1


	//   ....[4]....
        /*0cbc*/ 	.word	0x00000390
        /*0cc0*/ 	.word	0x000000ff
        /*0cc4*/ 	.word	0x00030838
        /*0cc8*/ 	.short	0x0100
        /*0cca*/ 	.byte	0x08
	.zero		1


	//   ....[5]....
        /*0ccc*/ 	.word	0x000003a0
        /*0cd0*/ 	.word	0x000000ff
        /*0cd4*/ 	.word	0x00030848
        /*0cd8*/ 	.short	0x0100
        /*0cda*/ 	.byte	0x08
	.zero		1


	//   ....[6]....
        /*0cdc*/ 	.word	0x000004d0
        /*0ce0*/ 	.word	0x000000ff
        /*0ce4*/ 	.word	0x00030850
        /*0ce8*/ 	.short	0x0100
        /*0cea*/ 	.byte	0x08
	.zero		1


	//   ....[7]....
        /*0cec*/ 	.word	0x000004e0
        /*0cf0*/ 	.word	0x000000ff
        /*0cf4*/ 	.word	0x00030860
        /*0cf8*/ 	.short	0x0100
        /*0cfa*/ 	.byte	0x08
	.zero		1


	//   ....[8]....
        /*0cfc*/ 	.word	0x000004f0
        /*0d00*/ 	.word	0x000000ff
        /*0d04*/ 	.word	0x00030858
        /*0d08*/ 	.short	0x0100
        /*0d0a*/ 	.byte	0x08
	.zero		1


	//   ....[9]....
        /*0d0c*/ 	.word	0x00000500
        /*0d10*/ 	.word	0x000000ff
        /*0d14*/ 	.word	0x00030868
        /*0d18*/ 	.short	0x0100
        /*0d1a*/ 	.byte	0x08
	.zero		1


	//   ....[10]....
        /*0d1c*/ 	.word	0x000005f0
        /*0d20*/ 	.word	0x000000ff
        /*0d24*/ 	.word	0x00030870
        /*0d28*/ 	.short	0x0100
        /*0d2a*/ 	.byte	0x06
	.zero		1


	//   ....[11]....
        /*0d2c*/ 	.word	0x00000600
        /*0d30*/ 	.word	0x000000ff
        /*0d34*/ 	.word	0x00030880
        /*0d38*/ 	.short	0x0100
        /*0d3a*/ 	.byte	0x06
	.zero		1


	//   ....[12]....
        /*0d3c*/ 	.word	0x00000610
        /*0d40*/ 	.word	0x000000ff
        /*0d44*/ 	.word	0x00030878
        /*0d48*/ 	.short	0x0100
        /*0d4a*/ 	.byte	0x06
	.zero		1


	//   ....[13]....
        /*0d4c*/ 	.word	0x00000620
        /*0d50*/ 	.word	0x000000ff
        /*0d54*/ 	.word	0x00030888
        /*0d58*/ 	.short	0x0100
        /*0d5a*/ 	.byte	0x06
	.zero		1


	//   ....[14]....
        /*0d5c*/ 	.word	0x00000750
        /*0d60*/ 	.word	0x000000ff
        /*0d64*/ 	.word	0x00030890
        /*0d68*/ 	.short	0x0100
        /*0d6a*/ 	.byte	0x08
	.zero		1


	//   ....[15]....
        /*0d6c*/ 	.word	0x00000760
        /*0d70*/ 	.word	0x000000ff
        /*0d74*/ 	.word	0x000308a0
        /*0d78*/ 	.short	0x0100
        /*0d7a*/ 	.byte	0x08
	.zero		1


	//   ....[16]....
        /*0d7c*/ 	.word	0x00000770
        /*0d80*/ 	.word	0x000000ff
        /*0d84*/ 	.word	0x00030898
        /*0d88*/ 	.short	0x0100
        /*0d8a*/ 	.byte	0x08
	.zero		1


	//   ....[17]....
        /*0d8c*/ 	.word	0x00000780
        /*0d90*/ 	.word	0x000000ff
        /*0d94*/ 	.word	0x000308a8
        /*0d98*/ 	.short	0x0100
        /*0d9a*/ 	.byte	0x08
	.zero		1


	//   ....[18]....
        /*0d9c*/ 	.word	0x000008b0
        /*0da0*/ 	.word	0x000000ff
        /*0da4*/ 	.word	0x000308b0
        /*0da8*/ 	.short	0x0100
        /*0daa*/ 	.byte	0x08
	.zero		1


	//   ....[19]....
        /*0dac*/ 	.word	0x000008c0
        /*0db0*/ 	.word	0x000000ff
        /*0db4*/ 	.word	0x000308c0
        /*0db8*/ 	.short	0x0100
        /*0dba*/ 	.byte	0x08
	.zero		1


	//   ....[20]....
        /*0dbc*/ 	.word	0x000008d0
        /*0dc0*/ 	.word	0x000000ff
        /*0dc4*/ 	.word	0x000308b8
        /*0dc8*/ 	.short	0x0100
        /*0dca*/ 	.byte	0x08
	.zero		1


	//   ....[21]....
        /*0dcc*/ 	.word	0x000008e0
        /*0dd0*/ 	.word	0x000000ff
        /*0dd4*/ 	.word	0x000308c8
        /*0dd8*/ 	.short	0x0100
        /*0dda*/ 	.byte	0x08
	.zero		1


	//   ....[22]....
        /*0ddc*/ 	.word	0x00003ac0
        /*0de0*/ 	.word	0x00000055
        /*0de4*/ 	.word	0x00030890
        /*0de8*/ 	.short	0x010a
        /*0dea*/ 	.byte	0x3f
	.zero		1


	//   ....[23]....
        /*0dec*/ 	.word	0x000073e0
        /*0df0*/ 	.word	0x00000055
        /*0df4*/ 	.word	0x00030890
        /*0df8*/ 	.short	0x010a
        /*0dfa*/ 	.byte	0x3f
	.zero		1


	//   ....[24]....
        /*0dfc*/ 	.word	0x0000a560
        /*0e00*/ 	.word	0x00000055
        /*0e04*/ 	.word	0x00030890
        /*0e08*/ 	.short	0x010a
        /*0e0a*/ 	.byte	0x3f
	.zero		1


	//   ....[25]....
        /*0e0c*/ 	.word	0x0000ad20
        /*0e10*/ 	.word	0x0000000b
        /*0e14*/ 	.word	0x00000000
        /*0e18*/ 	.short	0x0101
        /*0e1a*/ 	.byte	0x3f
	.zero		1


	//   ....[26]....
        /*0e1c*/ 	.word	0x0000ad60
        /*0e20*/ 	.word	0x00000055
        /*0e24*/ 	.word	0x000308b0
        /*0e28*/ 	.short	0x010a
        /*0e2a*/ 	.byte	0x3f
	.zero		1


	//   ....[27]....
        /*0e2c*/ 	.word	0x0000b460
        /*0e30*/ 	.word	0x00000055
        /*0e34*/ 	.word	0x00000000
        /*0e38*/ 	.short	0x0101
        /*0e3a*/ 	.byte	0x3f
	.zero		1


	//   ....[28]....
        /*0e3c*/ 	.word	0x0000be00
        /*0e40*/ 	.word	0x00000012
        /*0e44*/ 	.word	0x00030800
        /*0e48*/ 	.short	0x010a
        /*0e4a*/ 	.byte	0x3f
	.zero		1


	//   ....[29]....
        /*0e4c*/ 	.word	0x0000be50
        /*0e50*/ 	.word	0x00000012
        /*0e54*/ 	.word	0x00030800
        /*0e58*/ 	.short	0x010a
        /*0e5a*/ 	.byte	0x3f
	.zero		1


	//   ....[30]....
        /*0e5c*/ 	.word	0x0000d4d0
        /*0e60*/ 	.word	0x00000012
        /*0e64*/ 	.word	0x00030800
        /*0e68*/ 	.short	0x010a
        /*0e6a*/ 	.byte	0x3f
	.zero		1


	//   ....[31]....
        /*0e6c*/ 	.word	0x00010af0
        /*0e70*/ 	.word	0x00000012
        /*0e74*/ 	.word	0x00030800
        /*0e78*/ 	.short	0x010a
        /*0e7a*/ 	.byte	0x3f
	.zero		1


	//   ....[32]....
        /*0e7c*/ 	.word	0x00013850
        /*0e80*/ 	.word	0x00000008
        /*0e84*/ 	.word	0x00030830
        /*0e88*/ 	.short	0x010a
        /*0e8a*/ 	.byte	0x3f
	.zero		1


	//   ....[33]....
        /*0e8c*/ 	.word	0x00013890
        /*0e90*/ 	.word	0x00000008
        /*0e94*/ 	.word	0x00030830
        /*0e98*/ 	.short	0x010a
        /*0e9a*/ 	.byte	0x3f
	.zero		1


	//   ....[34]....
        /*0e9c*/ 	.word	0x000152b0
        /*0ea0*/ 	.word	0x0000001b
        /*0ea4*/ 	.word	0x00000000
        /*0ea8*/ 	.short	0x0101
        /*0eaa*/ 	.byte	0x3f
	.zero		1


	//   ....[35]....
        /*0eac*/ 	.word	0x00015c10
        /*0eb0*/ 	.word	0x00000000
        /*0eb4*/ 	.word	0x00030830
        /*0eb8*/ 	.short	0x010a
        /*0eba*/ 	.byte	0x3f
	.zero		1


	//   ....[36]....
        /*0ebc*/ 	.word	0x00015c90
        /*0ec0*/ 	.word	0x00000000
        /*0ec4*/ 	.word	0x00030830
        /*0ec8*/ 	.short	0x010a
        /*0eca*/ 	.byte	0x3f
	.zero		1


	//   ....[37]....
        /*0ecc*/ 	.word	0x00016910
        /*0ed0*/ 	.word	0x0000000b
        /*0ed4*/ 	.word	0x00030850
        /*0ed8*/ 	.short	0x010a
        /*0eda*/ 	.byte	0x3f
	.zero		1


	//   ....[38]....
        /*0edc*/ 	.word	0x00016960
        /*0ee0*/ 	.word	0x0000000b
        /*0ee4*/ 	.word	0x00030850
        /*0ee8*/ 	.short	0x010a
        /*0eea*/ 	.byte	0x3f
	.zero		1


	//   ....[39]....
        /*0eec*/ 	.word	0x00016cf0
        /*0ef0*/ 	.word	0x00000000
        /*0ef4*/ 	.word	0x00000000
        /*0ef8*/ 	.short	0x0101
        /*0efa*/ 	.byte	0x3f
	.zero		1


	//   ....[40]....
        /*0efc*/ 	.word	0x00018270
        /*0f00*/ 	.word	0x0000000b
        /*0f04*/ 	.word	0x00000000
        /*0f08*/ 	.short	0x0101
        /*0f0a*/ 	.byte	0x3f
	.zero		1


	//   ....[41]....
        /*0f0c*/ 	.word	0x00018520
        /*0f10*/ 	.word	0x0000000e
        /*0f14*/ 	.word	0x00030830
        /*0f18*/ 	.short	0x010a
        /*0f1a*/ 	.byte	0x3f
	.zero		1


	//   ....[42]....
        /*0f1c*/ 	.word	0x000185a0
        /*0f20*/ 	.word	0x0000000e
        /*0f24*/ 	.word	0x00030830
        /*0f28*/ 	.short	0x010a
        /*0f2a*/ 	.byte	0x3f
	.zero		1


	//   ....[43]....
        /*0f2c*/ 	.word	0x00019200
        /*0f30*/ 	.word	0x0000000b
        /*0f34*/ 	.word	0x00030850
        /*0f38*/ 	.short	0x010a
        /*0f3a*/ 	.byte	0x3f
	.zero		1


	//   ....[44]....
        /*0f3c*/ 	.word	0x00019250
        /*0f40*/ 	.word	0x0000000b
        /*0f44*/ 	.word	0x00030850
        /*0f48*/ 	.short	0x010a
        /*0f4a*/ 	.byte	0x3f
	.zero		1


	//   ....[45]....
        /*0f4c*/ 	.word	0x000195c0
        /*0f50*/ 	.word	0x00000000
        /*0f54*/ 	.word	0x00000000
        /*0f58*/ 	.short	0x0101
        /*0f5a*/ 	.byte	0x3f
	.zero		1


	//   ....[46]....
        /*0f5c*/ 	.word	0x0001a3a0
        /*0f60*/ 	.word	0x0000000b
        /*0f64*/ 	.word	0x00000000
        /*0f68*/ 	.short	0x0101
        /*0f6a*/ 	.byte	0x3f
	.zero		1


	//   ....[47]....
        /*0f6c*/ 	.word	0x0001ab80
        /*0f70*/ 	.word	0x0000000a
        /*0f74*/ 	.word	0x00030850
        /*0f78*/ 	.short	0x010a
        /*0f7a*/ 	.byte	0x3f
	.zero		1


	//   ....[48]....
        /*0f7c*/ 	.word	0x0001ac20
        /*0f80*/ 	.word	0x0000000a
        /*0f84*/ 	.word	0x00030850
        /*0f88*/ 	.short	0x010a
        /*0f8a*/ 	.byte	0x3f
	.zero		1


	//   ....[49]....
        /*0f8c*/ 	.word	0x0001b130
        /*0f90*/ 	.word	0x00000003
        /*0f94*/ 	.word	0x00000000
        /*0f98*/ 	.short	0x0101
        /*0f9a*/ 	.byte	0x3f
	.zero		1


	//   ....[50]....
        /*0f9c*/ 	.word	0x0001cea0
        /*0fa0*/ 	.word	0x00000000
        /*0fa4*/ 	.word	0x00000000
        /*0fa8*/ 	.short	0x0101
        /*0faa*/ 	.byte	0x3f
	.zero		1


	//   ....[51]....
        /*0fac*/ 	.word	0x0001d5b0
        /*0fb0*/ 	.word	0x00000008
        /*0fb4*/ 	.word	0x00000000
        /*0fb8*/ 	.short	0x0101
        /*0fba*/ 	.byte	0x3f
	.zero		1


	//   ....[52]....
        /*0fbc*/ 	.word	0x000212d0
        /*0fc0*/ 	.word	0x00000010
        /*0fc4*/ 	.word	0x00030820
        /*0fc8*/ 	.short	0x010a
        /*0fca*/ 	.byte	0x3f
	.zero		1


	//   ....[53]....
        /*0fcc*/ 	.word	0x00021360
        /*0fd0*/ 	.word	0x0000000c
        /*0fd4*/ 	.word	0x000308a0
        /*0fd8*/ 	.short	0x010a
        /*0fda*/ 	.byte	0x3f
	.zero		1


	//   ....[54]....
        /*0fdc*/ 	.word	0x000217b0
        /*0fe0*/ 	.word	0x0000000c
        /*0fe4*/ 	.word	0x000308c0
        /*0fe8*/ 	.short	0x010a
        /*0fea*/ 	.byte	0x3f
	.zero		1


	//   ....[55]....
        /*0fec*/ 	.word	0x00021cd0
        /*0ff0*/ 	.word	0x0000000b
        /*0ff4*/ 	.word	0x000308a0
        /*0ff8*/ 	.short	0x010a
        /*0ffa*/ 	.byte	0x3f
	.zero		1


	//   ....[56]....
        /*0ffc*/ 	.word	0x00022110
        /*1000*/ 	.word	0x0000000b
        /*1004*/ 	.word	0x000308c0
        /*1008*/ 	.short	0x010a
        /*100a*/ 	.byte	0x3f
	.zero		1


	//   ....[57]....
        /*100c*/ 	.word	0x00023320
        /*1010*/ 	.word	0x00000007
        /*1014*/ 	.word	0x00030840
        /*1018*/ 	.short	0x010a
        /*101a*/ 	.byte	0x3f
	.zero		1


	//   ....[58]....
        /*101c*/ 	.word	0x000239d0
        /*1020*/ 	.word	0x00000007
        /*1024*/ 	.word	0x00030830
        /*1028*/ 	.short	0x0107
        /*102a*/ 	.byte	0x3f
	.zero		1


	//   ....[59]....
        /*102c*/ 	.word	0x00023aa0
        /*1030*/ 	.word	0x00000007
        /*1034*/ 	.word	0x00030830
        /*1038*/ 	.short	0x0101
        /*103a*/ 	.byte	0x3f
	.zero		1


	//   ....[60]....
        /*103c*/ 	.word	0x00024620
        /*1040*/ 	.word	0x00000010
        /*1044*/ 	.word	0x00030800
        /*1048*/ 	.short	0x0107
        /*104a*/ 	.byte	0x3f
	.zero		1


	//   ....[61]....
        /*104c*/ 	.word	0x00024730
        /*1050*/ 	.word	0x00000010
        /*1054*/ 	.word	0x00030800
        /*1058*/ 	.short	0x0101
        /*105a*/ 	.byte	0x3f
	.zero		1


	//   ....[62]....
        /*105c*/ 	.word	0x00024750
        /*1060*/ 	.word	0x00000010
        /*1064*/ 	.word	0x00030820
        /*1068*/ 	.short	0x010a
        /*106a*/ 	.byte	0x3f
	.zero		1


	//   ....[63]....
        /*106c*/ 	.word	0x00024b30
        /*1070*/ 	.word	0x00000007
        /*1074*/ 	.word	0x00030840
        /*1078*/ 	.short	0x010a
        /*107a*/ 	.byte	0x3f
	.zero		1


	//   ....[64]....
        /*107c*/ 	.word	0x00025010
        /*1080*/ 	.word	0x00000007
        /*1084*/ 	.word	0x00030830
        /*1088*/ 	.short	0x0107
        /*108a*/ 	.byte	0x3f
	.zero		1


	//   ....[65]....
        /*108c*/ 	.word	0x000250d0
        /*1090*/ 	.word	0x00000007
        /*1094*/ 	.word	0x00030830
        /*1098*/ 	.short	0x0101
        /*109a*/ 	.byte	0x3f
	.zero		1


	//   ....[66]....
        /*109c*/ 	.word	0x00025130
        /*10a0*/ 	.word	0x00000006
        /*10a4*/ 	.word	0x00030860
        /*10a8*/ 	.short	0x010a
        /*10aa*/ 	.byte	0x3f
	.zero		1


	//   ....[67]....
        /*10ac*/ 	.word	0x000256c0
        /*10b0*/ 	.word	0x00000006
        /*10b4*/ 	.word	0x00030850
        /*10b8*/ 	.short	0x0107
        /*10ba*/ 	.byte	0x3f
	.zero		1


	//   ....[68]....
        /*10bc*/ 	.word	0x000257f0
        /*10c0*/ 	.word	0x00000006
        /*10c4*/ 	.word	0x00030850
        /*10c8*/ 	.short	0x0101
        /*10ca*/ 	.byte	0x3f
	.zero		1


	//   ....[69]....
        /*10cc*/ 	.word	0x00025a20
        /*10d0*/ 	.word	0x00000000
        /*10d4*/ 	.word	0x00030860
        /*10d8*/ 	.short	0x010a
        /*10da*/ 	.byte	0x3f
	.zero		1


	//   ....[70]....
        /*10dc*/ 	.word	0x00025f50
        /*10e0*/ 	.word	0x00000000
        /*10e4*/ 	.word	0x00030850
        /*10e8*/ 	.short	0x0107
        /*10ea*/ 	.byte	0x3f
	.zero		1


	//   ....[71]....
        /*10ec*/ 	.word	0x00026020
        /*10f0*/ 	.word	0x00000000
        /*10f4*/ 	.word	0x00030850
        /*10f8*/ 	.short	0x0101
        /*10fa*/ 	.byte	0x3f
	.zero		1


	//   ....[72]....
        /*10fc*/ 	.word	0x00027190
        /*1100*/ 	.word	0x00000005
        /*1104*/ 	.word	0x00030820
        /*1108*/ 	.short	0x010a
        /*110a*/ 	.byte	0x3f
	.zero		1


	//   ....[73]....
        /*110c*/ 	.word	0x00027300
        /*1110*/ 	.word	0x00000003
        /*1114*/ 	.word	0x00030840
        /*1118*/ 	.short	0x010a
        /*111a*/ 	.byte	0x3f
	.zero		1


	//   ....[74]....
        /*111c*/ 	.word	0x000273a0
        /*1120*/ 	.word	0x00000017
        /*1124*/ 	.word	0x00030840
        /*1128*/ 	.short	0x010a
        /*112a*/ 	.byte	0x3f
	.zero		1


	//   ....[75]....
        /*112c*/ 	.word	0x000273e0
        /*1130*/ 	.word	0x00000003
        /*1134*/ 	.word	0x00030860
        /*1138*/ 	.short	0x010a
        /*113a*/ 	.byte	0x3f
	.zero		1


	//   ....[76]....
        /*113c*/ 	.word	0x00027420
        /*1140*/ 	.word	0x00000017
        /*1144*/ 	.word	0x00030860
        /*1148*/ 	.short	0x010a
        /*114a*/ 	.byte	0x3f
	.zero		1


	//   ....[77]....
        /*114c*/ 	.word	0x00027480
        /*1150*/ 	.word	0x00000055
        /*1154*/ 	.word	0x00030890
        /*1158*/ 	.short	0x010a
        /*115a*/ 	.byte	0x3f
	.zero		1


	//   ....[78]....
        /*115c*/ 	.word	0x00027730
        /*1160*/ 	.word	0x00000055
        /*1164*/ 	.word	0x00030890
        /*1168*/ 	.short	0x010a
        /*116a*/ 	.byte	0x3f
	.zero		1


	//   ....[79]....
        /*116c*/ 	.word	0x000279e0
        /*1170*/ 	.word	0x00000055
        /*1174*/ 	.word	0x00030890
        /*1178*/ 	.short	0x010a
        /*117a*/ 	.byte	0x3f
	.zero		1


	//   ....[80]....
        /*117c*/ 	.word	0x00027c90
        /*1180*/ 	.word	0x00000055
        /*1184*/ 	.word	0x000308b0
        /*1188*/ 	.short	0x010a
        /*118a*/ 	.byte	0x3f
	.zero		1


	//   ....[81]....
        /*118c*/ 	.word	0x00028080
        /*1190*/ 	.word	0x00000012
        /*1194*/ 	.word	0x00030800
        /*1198*/ 	.short	0x010a
        /*119a*/ 	.byte	0x3f
	.zero		1


	//   ....[82]....
        /*119c*/ 	.word	0x00028470
        /*11a0*/ 	.word	0x00000012
        /*11a4*/ 	.word	0x00030800
        /*11a8*/ 	.short	0x010a
        /*11aa*/ 	.byte	0x3f
	.zero		1


	//   ....[83]....
        /*11ac*/ 	.word	0x000284c0
        /*11b0*/ 	.word	0x00000008
        /*11b4*/ 	.word	0x00030830
        /*11b8*/ 	.short	0x010a
        /*11ba*/ 	.byte	0x3f
	.zero		1


	//   ....[84]....
        /*11bc*/ 	.word	0x00028510
        /*11c0*/ 	.word	0x00000000
        /*11c4*/ 	.word	0x00030830
        /*11c8*/ 	.short	0x010a
        /*11ca*/ 	.byte	0x3f
	.zero		1


	//   ....[85]....
        /*11cc*/ 	.word	0x00028560
        /*11d0*/ 	.word	0x0000000b
        /*11d4*/ 	.word	0x00030850
        /*11d8*/ 	.short	0x010a
        /*11da*/ 	.byte	0x3f
	.zero		1


	//   ....[86]....
        /*11dc*/ 	.word	0x000285b0
        /*11e0*/ 	.word	0x0000000e
        /*11e4*/ 	.word	0x00030830
        /*11e8*/ 	.short	0x010a
        /*11ea*/ 	.byte	0x3f
	.zero		1


	//   ....[87]....
        /*11ec*/ 	.word	0x00028600
        /*11f0*/ 	.word	0x0000000b
        /*11f4*/ 	.word	0x00030850
        /*11f8*/ 	.short	0x010a
        /*11fa*/ 	.byte	0x3f
	.zero		1


	//   ....[88]....
        /*11fc*/ 	.word	0x00028650
        /*1200*/ 	.word	0x0000000a
        /*1204*/ 	.word	0x00030850
        /*1208*/ 	.short	0x010a
        /*120a*/ 	.byte	0x3f
	.zero		1


	//   ....[89]....
        /*120c*/ 	.word	0x000287f0
        /*1210*/ 	.word	0x00000010
        /*1214*/ 	.word	0x00030820
        /*1218*/ 	.short	0x010a
        /*121a*/ 	.byte	0x3f
	.zero		1


	//   ....[90]....
        /*121c*/ 	.word	0x00028840
        /*1220*/ 	.word	0x0000000c
        /*1224*/ 	.word	0x000308a0
        /*1228*/ 	.short	0x010a
        /*122a*/ 	.byte	0x3f
	.zero		1


	//   ....[91]....
        /*122c*/ 	.word	0x00028890
        /*1230*/ 	.word	0x0000000c
        /*1234*/ 	.word	0x000308c0
        /*1238*/ 	.short	0x010a
        /*123a*/ 	.byte	0x3f
	.zero		1


	//   ....[92]....
        /*123c*/ 	.word	0x000288e0
        /*1240*/ 	.word	0x0000000b
        /*1244*/ 	.word	0x000308a0
        /*1248*/ 	.short	0x010a
        /*124a*/ 	.byte	0x3f
	.zero		1


	//   ....[93]....
        /*124c*/ 	.word	0x00028930
        /*1250*/ 	.word	0x0000000b
        /*1254*/ 	.word	0x000308c0
        /*1258*/ 	.short	0x010a
        /*125a*/ 	.byte	0x3f
	.zero		1


	//   ....[94]....
        /*125c*/ 	.word	0x00028a50
        /*1260*/ 	.word	0x00000007
        /*1264*/ 	.word	0x00030840
        /*1268*/ 	.short	0x010a
        /*126a*/ 	.byte	0x3f
	.zero		1


	//   ....[95]....
        /*126c*/ 	.word	0x00029e70
        /*1270*/ 	.word	0x00000010
        /*1274*/ 	.word	0x00030820
        /*1278*/ 	.short	0x010a
        /*127a*/ 	.byte	0x3f
	.zero		1


	//   ....[96]....
        /*127c*/ 	.word	0x00029ec0
        /*1280*/ 	.word	0x00000007
        /*1284*/ 	.word	0x00030840
        /*1288*/ 	.short	0x010a
        /*128a*/ 	.byte	0x3f
	.zero		1


	//   ....[97]....
        /*128c*/ 	.word	0x0002a6e0
        /*1290*/ 	.word	0x00000006
        /*1294*/ 	.word	0x00030860
        /*1298*/ 	.short	0x010a
        /*129a*/ 	.byte	0x3f
	.zero		1


	//   ....[98]....
        /*129c*/ 	.word	0x0002af90
        /*12a0*/ 	.word	0x00000000
        /*12a4*/ 	.word	0x00030860
        /*12a8*/ 	.short	0x010a
        /*12aa*/ 	.byte	0x3f
	.zero		1


	//   ....[99]....
        /*12ac*/ 	.word	0x0002c230
        /*12b0*/ 	.word	0x00000005
        /*12b4*/ 	.word	0x00030820
        /*12b8*/ 	.short	0x010a
        /*12ba*/ 	.byte	0x3f
	.zero		1


	//   ....[100]....
        /*12bc*/ 	.word	0x0002c3d0
        /*12c0*/ 	.word	0x00000003
        /*12c4*/ 	.word	0x00030840
        /*12c8*/ 	.short	0x010a
        /*12ca*/ 	.byte	0x3f
	.zero		1


	//   ....[101]....
        /*12cc*/ 	.word	0x0002c420
        /*12d0*/ 	.word	0x00000017
        /*12d4*/ 	.word	0x00030840
        /*12d8*/ 	.short	0x010a
        /*12da*/ 	.byte	0x3f
	.zero		1


	//   ....[102]....
        /*12dc*/ 	.word	0x0002c470
        /*12e0*/ 	.word	0x00000003
        /*12e4*/ 	.word	0x00030860
        /*12e8*/ 	.short	0x010a
        /*12ea*/ 	.byte	0x3f
	.zero		1


	//----- nvinfo : EIATTR_NUM_MBARRIERS
	.align		4
.L_829:
        /*12ec*/ 	.byte	0x03, 0x38
        /*12ee*/ 	.short	0x0016


	//----- nvinfo : EIATTR_EXIT_INSTR_OFFSETS
	.align		4
        /*12f0*/ 	.byte	0x04, 0x1c
        /*12f2*/ 	.short	(.L_831 - .L_830)


	//   ....[0]....
.L_830:
        /*12f4*/ 	.word	0x00027470


	//----- nvinfo : EIATTR_MAX_THREADS
	.align		4
.L_831:
        /*12f8*/ 	.byte	0x04, 0x05
        /*12fa*/ 	.short	(.L_833 - .L_832)
.L_832:
        /*12fc*/ 	.word	0x00000180
        /*1300*/ 	.word	0x00000001
        /*1304*/ 	.word	0x00000001


	//----- nvinfo : EIATTR_CRS_STACK_SIZE
	.align		4
.L_833:
        /*1308*/ 	.byte	0x04, 0x1e
        /*130a*/ 	.short	(.L_835 - .L_834)
.L_834:
        /*130c*/ 	.word	0x00000000


	//----- nvinfo : EIATTR_CBANK_PARAM_SIZE
	.align		4
.L_835:
        /*1310*/ 	.byte	0x03, 0x19
        /*1312*/ 	.short	0x0af0


	//----- nvinfo : EIATTR_PARAM_CBANK
	.align		4
        /*1314*/ 	.byte	0x04, 0x0a
        /*1316*/ 	.short	(.L_837 - .L_836)
	.align		4
.L_836:
        /*1318*/ 	.word	index@(.nv.constant0._ZN7cutlass13device_kernelIN5flash11enable_sm90INS1_16FlashAttnFwdSm90INS1_25CollectiveMainloopFwdSm90ILi2EN4cute5tupleIJNS5_1CILi1EEES8_S8_EEENS6_IJNS7_ILi128EEENS7_ILi96EEENS7_ILi192EEEEEELi192ENS_10bfloat16_tEfNS_4arch4Sm90ELb1ELb0ELb0ELb1ELb1ELb1ELb0ELb1ELb1ELb1ELb1ELb0EEENS1_21CollectiveEpilogueFwdINS6_IJSA_SC_SB_EEES9_SE_SG_Li256ELb1ELb1ELb1ELb0EEENS1_36VarlenDynamicPersistentTileSchedulerILi128ELi96ELi256ELi128ELb1ELb1ELb1ELb1ELb1ELb1EEEEEEEEEvNT_6ParamsE)
        /*131c*/ 	.short	0x0210
        /*131e*/ 	.short	0x0af0


	//----- nvinfo : EIATTR_SW_WAR
	.align		4
.L_837:
        /*1320*/ 	.byte	0x04, 0x36
        /*1322*/ 	.short	(.L_839 - .L_838)
.L_838:
        /*1324*/ 	.word	0x00000008
.L_839:


//--------------------- .nv.info._ZN7cutlass13device_kernelIN5flash11enable_sm90INS1_16FlashAttnFwdSm90INS1_25CollectiveMainloopFwdSm90ILi2EN4cute5tupleIJNS5_1CILi1EEES8_S8_EEENS6_IJNS7_ILi128EEESA_SA_EEELi128ENS_10bfloat16_tEfNS_4arch4Sm90ELb0ELb0ELb0ELb0ELb1ELb0ELb0ELb1ELb1ELb1ELb1ELb0EEENS1_21CollectiveEpilogueFwdISB_S9_SC_SE_Li256ELb0ELb1ELb1ELb0EEENS1_19SingleTileSchedulerILb0ELb1ELb1ELi128EEEEEEEEEvNT_6ParamsE --------------------------
	.section	.nv.info._ZN7cutlass13device_kernelIN5flash11enable_sm90INS1_16FlashAttnFwdSm90INS1_25CollectiveMainloopFwdSm90ILi2EN4cute5tupleIJNS5_1CILi1EEES8_S8_EEENS6_IJNS7_ILi128EEESA_SA_EEELi128ENS_10bfloat16_tEfNS_4arch4Sm90ELb0ELb0ELb0ELb0ELb1ELb0ELb0ELb1ELb1ELb1ELb1ELb0EEENS1_21CollectiveEpilogueFwdISB_S9_SC_SE_Li256ELb0ELb1ELb1ELb0EEENS1_19SingleTileSchedulerILb0ELb1ELb1ELi128EEEEEEEEEvNT_6ParamsE,"",@"SHT_CUDA_INFO"
	.sectionflags	@""
	.align	4


	//----- nvinfo : EIATTR_CUDA_API_VERSION
	.align		4
        /*0000*/ 	.byte	0x04, 0x37
        /*0002*/ 	.short	(.L_841 - .L_840)
.L_840:
        /*0004*/ 	.word	0x00000082


	//----- nvinfo : EIATTR_KPARAM_INFO
	.align		4
.L_841:
        /*0008*/ 	.byte	0x04, 0x17
        /*000a*/ 	.short	(.L_843 - .L_842)
.L_842:
        /*000c*/ 	.word	0x00000000
        /*0010*/ 	.short	0x0000
        /*0012*/ 	.short	0x0070
        /*0014*/ 	.byte	0x00, 0xf0, 0x01, 0x28


	//----- nvinfo : EIATTR_SPARSE_MMA_MASK
	.align		4
.L_843:
        /*0018*/ 	.byte	0x03, 0x50
        /*001a*/ 	.short	0x0000


	//----- nvinfo : EIATTR_MAXREG_COUNT
	.align		4
        /*001c*/ 	.byte	0x03, 0x1b
        /*001e*/ 	.short	0x00a8


	//----- nvinfo : EIATTR_NUM_BARRIERS
	.align		4
        /*0020*/ 	.byte	0x02, 0x4c
        /*0022*/ 	.byte	0x10
	.zero		1


	//----- nvinfo : EIATTR_EXTERNS
	.align		4
        /*0024*/ 	.byte	0x04, 0x0f
        /*0026*/ 	.short	(.L_845 - .L_844)


	//   ....[0]....
	.align		4
.L_844:
        /*0028*/ 	.word	index@(__assertfail)


	//----- nvinfo : EIATTR_MERCURY_ISA_VERSION
	.align		4
.L_845:
        /*002c*/ 	.byte	0x03, 0x5f
        /*002e*/ 	.short	0x0101


	//----- nvinfo : EIATTR_INT_WARP_WIDE_INSTR_OFFSETS
	.align		4
        /*0030*/ 	.byte	0x04, 0x31
        /*0032*/ 	.short	(.L_847 - .L_846)


	//   ....[0]....
.L_846:
        /*0034*/ 	.word	0x000000b0


	//   ....[1]....
        /*0038*/ 	.word	0x000000c0


	//   ....[2]....
        /*003c*/ 	.word	0x00000160


	//----- nvinfo : EIATTR_COOP_GROUP_MASK_REGIDS
	.align		4
.L_847:
        /*0040*/ 	.byte	0x04, 0x29
        /*0042*/ 	.short	(.L_849 - .L_848)


	//   ....[0]....
.L_848:
        /*0044*/ 	.word	0xffffffff


	//   ....[1]....
        /*0048*/ 	.word	0xffffffff


	//   ....[2]....
        /*004c*/ 	.word	0xffffffff


	//   ....[3]....
        /*0050*/ 	.word	0xffffffff


	//   ....[4]....
        /*0054*/ 	.word	0xffffffff


	//   ....[5]....
        /*0058*/ 	.word	0xffffffff


	//   ....[6]....
        /*005c*/ 	.word	0xffffffff


	//   ....[7]....
        /*0060*/ 	.word	0xffffffff


	//   ....[8]....
        /*0064*/ 	.word	0xffffffff


	//   ....[9]....
        /*0068*/ 	.word	0xffffffff


	//   ....[10]....
        /*006c*/ 	.word	0xffffffff


	//   ....[11]....
        /*0070*/ 	.word	0xffffffff


	//   ....[12]....
        /*0074*/ 	.word	0xffffffff


	//   ....[13]....
        /*0078*/ 	.word	0xffffffff


	//   ....[14]....
        /*007c*/ 	.word	0xffffffff


	//   ....[15]....
        /*0080*/ 	.word	0xffffffff


	//   ....[16]....
        /*0084*/ 	.word	0xffffffff


	//   ....[17]....
        /*0088*/ 	.word	0xffffffff


	//   ....[18]....
        /*008c*/ 	.word	0xffffffff


	//   ....[19]....
        /*0090*/ 	.word	0xffffffff


	//   ....[20]....
        /*0094*/ 	.word	0xffffffff


	//   ....[21]....
        /*0098*/ 	.word	0xffffffff


	//   ....[22]....
        /*009c*/ 	.word	0xffffffff


	//   ....[23]....
        /*00a0*/ 	.word	0xffffffff


	//   ....[24]....
        /*00a4*/ 	.word	0xffffffff


	//   ....[25]....
        /*00a8*/ 	.word	0xffffffff


	//   ....[26]....
        /*00ac*/ 	.word	0xffffffff


	//   ....[27]....
        /*00b0*/ 	.word	0xffffffff


	//   ....[28]....
        /*00b4*/ 	.word	0xffffffff


	//   ....[29]....
        /*00b8*/ 	.word	0xffffffff


	//   ....[30]....
        /*00bc*/ 	.word	0xffffffff


	//   ....[31]....
        /*00c0*/ 	.word	0xffffffff


	//   ....[32]....
        /*00c4*/ 	.word	0xffffffff


	//   ....[33]....
        /*00c8*/ 	.word	0xffffffff


	//   ....[34]....
        /*00cc*/ 	.word	0xffffffff


	//   ....[35]....
        /*00d0*/ 	.word	0xffffffff


	//   ....[36]....
        /*00d4*/ 	.word	0xffffffff


	//   ....[37]....
        /*00d8*/ 	.word	0xffffffff


	//   ....[38]....
        /*00dc*/ 	.word	0xffffffff


	//   ....[39]....
        /*00e0*/ 	.word	0xffffffff


	//   ....[40]....
        /*00e4*/ 	.word	0xffffffff


	//   ....[41]....
        /*00e8*/ 	.word	0xffffffff


	//   ....[42]....
        /*00ec*/ 	.word	0xffffffff


	//   ....[43]....
        /*00f0*/ 	.word	0xffffffff


	//   ....[44]....
        /*00f4*/ 	.word	0xffffffff


	//   ....[45]....
        /*00f8*/ 	.word	0xffffffff


	//   ....[46]....
        /*00fc*/ 	.word	0xffffffff


	//   ....[47]....
        /*0100*/ 	.word	0xffffffff


	//   ....[48]....
        /*0104*/ 	.word	0xffffffff


	//   ....[49]....
        /*0108*/ 	.word	0xffffffff


	//   ....[50]....
        /*010c*/ 	.word	0xffffffff


	//   ....[51]....
        /*0110*/ 	.word	0xffffffff


	//   ....[52]....
        /*0114*/ 	.word	0xffffffff


	//   ....[53]....
        /*0118*/ 	.word	0xffffffff


	//   ....[54]....
        /*011c*/ 	.word	0xffffffff


	//   ....[55]....
        /*0120*/ 	.word	0xffffffff


	//   ....[56]....
        /*0124*/ 	.word	0xffffffff


	//   ....[57]....
        /*0128*/ 	.word	0xffffffff


	//   ....[58]....
        /*012c*/ 	.word	0xffffffff


	//   ....[59]....
        /*0130*/ 	.word	0xffffffff


	//   ....[60]....
        /*0134*/ 	.word	0xffffffff


	//   ....[61]....
        /*0138*/ 	.word	0xffffffff


	//   ....[62]....
        /*013c*/ 	.word	0xffffffff


	//   ....[63]....
        /*0140*/ 	.word	0xffffffff


	//   ....[64]....
        /*0144*/ 	.word	0xffffffff


	//   ....[65]....
        /*0148*/ 	.word	0xffffffff


	//   ....[66]....
        /*014c*/ 	.word	0xffffffff


	//   ....[67]....
        /*0150*/ 	.word	0xffffffff


	//   ....[68]....
        /*0154*/ 	.word	0xffffffff


	//   ....[69]....
        /*0158*/ 	.word	0xffffffff


	//   ....[70]....
        /*015c*/ 	.word	0xffffffff


	//   ....[71]....
        /*0160*/ 	.word	0xffffffff


	//   ....[72]....
        /*0164*/ 	.word	0xffffffff


	//   ....[73]....
        /*0168*/ 	.word	0xffffffff


	//   ....[74]....
        /*016c*/ 	.word	0xffffffff


	//   ....[75]....
        /*0170*/ 	.word	0xffffffff


	//   ....[76]....
        /*0174*/ 	.word	0xffffffff


	//   ....[77]....
        /*0178*/ 	.word	0xffffffff


	//   ....[78]....
        /*017c*/ 	.word	0xffffffff


	//   ....[79]....
        /*0180*/ 	.word	0xffffffff


	//   ....[80]....
        /*0184*/ 	.word	0xffffffff


	//   ....[81]....
        /*0188*/ 	.word	0xffffffff


	//   ....[82]....
        /*018c*/ 	.word	0xffffffff


	//   ....[83]....
        /*0190*/ 	.word	0xffffffff


	//   ....[84]....
        /*0194*/ 	.word	0xffffffff


	//   ....[85]....
        /*0198*/ 	.word	0xffffffff


	//   ....[86]....
        /*019c*/ 	.word	0xffffffff


	//   ....[87]....
        /*01a0*/ 	.word	0xffffffff


	//   ....[88]....
        /*01a4*/ 	.word	0xffffffff


	//   ....[89]....
        /*01a8*/ 	.word	0xffffffff


	//   ....[90]....
        /*01ac*/ 	.word	0xffffffff


	//   ....[91]....
        /*01b0*/ 	.word	0xffffffff


	//   ....[92]....
        /*01b4*/ 	.word	0xffffffff


	//   ....[93]....
        /*01b8*/ 	.word	0xffffffff


	//   ....[94]....
        /*01bc*/ 	.word	0xffffffff


	//   ....[95]....
        /*01c0*/ 	.word	0xffffffff


	//   ....[96]....
        /*01c4*/ 	.word	0xffffffff


	//   ....[97]....
        /*01c8*/ 	.word	0xffffffff


	//   ....[98]....
        /*01cc*/ 	.word	0xffffffff


	//   ....[99]....
        /*01d0*/ 	.word	0xffffffff


	//   ....[100]....
        /*01d4*/ 	.word	0xffffffff


	//   ....[101]....
        /*01d8*/ 	.word	0xffffffff


	//   ....[102]....
        /*01dc*/ 	.word	0xffffffff


	//   ....[103]....
        /*01e0*/ 	.word	0xffffffff


	//   ....[104]....
        /*01e4*/ 	.word	0xffffffff


	//   ....[105]....
        /*01e8*/ 	.word	0xffffffff


	//   ....[106]....
        /*01ec*/ 	.word	0xffffffff


	//   ....[107]....
        /*01f0*/ 	.word	0xffffffff


	//   ....[108]....
        /*01f4*/ 	.word	0xffffffff


	//   ....[109]....
        /*01f8*/ 	.word	0x0500000f


	//   ....[110]....
        /*01fc*/ 	.word	0x0500000f


	//   ....[111]....
        /*0200*/ 	.word	0x0500000f


	//   ....[112]....
        /*0204*/ 	.word	0x0500000f


	//   ....[113]....
        /*0208*/ 	.word	0x0500000f


	//   ....[114]....
        /*020c*/ 	.word	0x0500000f


	//   ....[115]....
        /*0210*/ 	.word	0x0500000f


	//   ....[116]....
        /*0214*/ 	.word	0x0500000f


	//   ....[117]....
        /*0218*/ 	.word	0x0500000f


	//   ....[118]....
        /*021c*/ 	.word	0x0500000f


	//   ....[119]....
        /*0220*/ 	.word	0x0500000f


	//   ....[120]....
        /*0224*/ 	.word	0x0500000f


	//   ....[121]....
        /*0228*/ 	.word	0x0500000f


	//   ....[122]....
        /*022c*/ 	.word	0x0500000f


	//   ....[123]....
        /*0230*/ 	.word	0x0500000f


	//   ....[124]....
        /*0234*/ 	.word	0x0500000f


	//   ....[125]....
        /*0238*/ 	.word	0x0500000f


	//   ....[126]....
        /*023c*/ 	.word	0x0500000f


	//   ....[127]....
        /*0240*/ 	.word	0x0500000f


	//   ....[128]....
        /*0244*/ 	.word	0x0500000f


	//   ....[129]....
        /*0248*/ 	.word	0x0500000f


	//   ....[130]....
        /*024c*/ 	.word	0x0500000f


	//   ....[131]....
        /*0250*/ 	.word	0x0500000f


	//   ....[132]....
        /*0254*/ 	.word	0x0500000f


	//   ....[133]....
        /*0258*/ 	.word	0x0500000f


	//   ....[134]....
        /*025c*/ 	.word	0x0500000f


	//   ....[135]....
        /*0260*/ 	.word	0x0500000f


	//   ....[136]....
        /*0264*/ 	.word	0x0500000f


	//   ....[137]....
        /*0268*/ 	.word	0x0500000f


	//   ....[138]....
        /*026c*/ 	.word	0x0500000f


	//   ....[139]....
        /*0270*/ 	.word	0x0500000f


	//   ....[140]....
        /*0274*/ 	.word	0x0500000f


	//   ....[141]....
        /*0278*/ 	.word	0x0500000f


	//   ....[142]....
        /*027c*/ 	.word	0x0500000f


	//   ....[143]....
        /*0280*/ 	.word	0x0500000f


	//   ....[144]....
        /*0284*/ 	.word	0x0500000f


	//   ....[145]....
        /*0288*/ 	.word	0x0500000f


	//   ....[146]....
        /*028c*/ 	.word	0x0500000f


	//   ....[147]....
        /*0290*/ 	.word	0x0500000f


	//   ....[148]....
        /*0294*/ 	.word	0x0500000f


	//   ....[149]....
        /*0298*/ 	.word	0x0500000f


	//   ....[150]....
        /*029c*/ 	.word	0x0500000f


	//   ....[151]....
        /*02a0*/ 	.word	0x0500000f


	//   ....[152]....
        /*02a4*/ 	.word	0x0500000f


	//   ....[153]....
        /*02a8*/ 	.word	0x0500000f


	//   ....[154]....
        /*02ac*/ 	.word	0x0500000f


	//   ....[155]....
        /*02b0*/ 	.word	0x0500000f


	//   ....[156]....
        /*02b4*/ 	.word	0x0500000f


	//   ....[157]....
        /*02b8*/ 	.word	0x0500000f


	//   ....[158]....
        /*02bc*/ 	.word	0x0500000f


	//   ....[159]....
        /*02c0*/ 	.word	0x0500000f


	//   ....[160]....
        /*02c4*/ 	.word	0x0500000f


	//   ....[161]....
        /*02c8*/ 	.word	0x0500000f


	//   ....[162]....
        /*02cc*/ 	.word	0x0500000f


	//   ....[163]....
        /*02d0*/ 	.word	0x0500000f


	//   ....[164]....
        /*02d4*/ 	.word	0x0500000f


	//   ....[165]....
        /*02d8*/ 	.word	0x0500000f


	//   ....[166]....
        /*02dc*/ 	.word	0x0500000f


	//   ....[167]....
        /*02e0*/ 	.word	0x0500000f


	//   ....[168]....
        /*02e4*/ 	.word	0x0500000f


	//   ....[169]....
        /*02e8*/ 	.word	0x0500000f


	//   ....[170]....
        /*02ec*/ 	.word	0x0500000f


	//   ....[171]....
        /*02f0*/ 	.word	0x0500000f


	//   ....[172]....
        /*02f4*/ 	.word	0x0500000f


	//   ....[173]....
        /*02f8*/ 	.word	0x0500000f


	//   ....[174]....
        /*02fc*/ 	.word	0x0500000f


	//   ....[175]....
        /*0300*/ 	.word	0x0500000f


	//   ....[176]....
        /*0304*/ 	.word	0x0500000f


	//   ....[177]....
        /*0308*/ 	.word	0x0500000f


	//   ....[178]....
        /*030c*/ 	.word	0x0500000f


	//   ....[179]....
        /*0310*/ 	.word	0x0500000f


	//   ....[180]....
        /*0314*/ 	.word	0x0500000f


	//   ....[181]....
        /*0318*/ 	.word	0x0500000f


	//   ....[182]....
        /*031c*/ 	.word	0x0500000f


	//   ....[183]....
        /*0320*/ 	.word	0x0500000f


	//   ....[184]....
        /*0324*/ 	.word	0x0500000f


	//   ....[185]....
        /*0328*/ 	.word	0x0500000f


	//   ....[186]....
        /*032c*/ 	.word	0x0500000f


	//   ....[187]....
        /*0330*/ 	.word	0x0500000f


	//   ....[188]....
        /*0334*/ 	.word	0x0500000f


	//   ....[189]....
        /*0338*/ 	.word	0x0500000f


	//   ....[190]....
        /*033c*/ 	.word	0x0500000f


	//----- nvinfo : EIATTR_COOP_GROUP_INSTR_OFFSETS
	.align		4
.L_849:
        /*0340*/ 	.byte	0x04, 0x28
        /*0342*/ 	.short	(.L_851 - .L_850)


	//   ....[0]....
.L_850:
        /*0344*/ 	.word	0x00000070


	//   ....[1]....
        /*0348*/ 	.word	0x00000080


	//   ....[2]....
        /*034c*/ 	.word	0x000002c0


	//   ....[3]....
        /*0350*/ 	.word	0x00000420


	//   ....[4]....
        /*0354*/ 	.word	0x00000540


	//   ....[5]....
        /*0358*/ 	.word	0x000006a0


	//   ....[6]....
        /*035c*/ 	.word	0x00000fd0


	//   ....[7]....
        /*0360*/ 	.word	0x00002200


	//   ....[8]....
        /*0364*/ 	.word	0x00002320


	//   ....[9]....
        /*0368*/ 	.word	0x00002630


	//   ....[10]....
        /*036c*/ 	.word	0x000027f0


	//   ....[11]....
        /*0370*/ 	.word	0x000043e0


	//   ....[12]....
        /*0374*/ 	.word	0x000043f0


	//   ....[13]....
        /*0378*/ 	.word	0x00004450


	//   ....[14]....
        /*037c*/ 	.word	0x00004470


	//   ....[15]....
        /*0380*/ 	.word	0x00005930


	//   ....[16]....
        /*0384*/ 	.word	0x00005960


	//   ....[17]....
        /*0388*/ 	.word	0x00005a30


	//   ....[18]....
        /*038c*/ 	.word	0x00005a40


	//   ....[19]....
        /*0390*/ 	.word	0x000069e0


	//   ....[20]....
        /*0394*/ 	.word	0x00006a20


	//   ....[21]....
        /*0398*/ 	.word	0x00006a50


	//   ....[22]....
        /*039c*/ 	.word	0x00006a80


	//   ....[23]....
        /*03a0*/ 	.word	0x00006a90


	//   ....[24]....
        /*03a4*/ 	.word	0x00006ac0


	//   ....[25]....
        /*03a8*/ 	.word	0x00007120


	//   ....[26]....
        /*03ac*/ 	.word	0x00007130


	//   ....[27]....
        /*03b0*/ 	.word	0x00007b60


	//   ....[28]....
        /*03b4*/ 	.word	0x00008c70


	//   ....[29]....
        /*03b8*/ 	.word	0x00008ca0


	//   ....[30]....
        /*03bc*/ 	.word	0x00008cb0


	//   ....[31]....
        /*03c0*/ 	.word	0x00008cc0


	//   ....[32]....
        /*03c4*/ 	.word	0x00008cd0


	//   ....[33]....
        /*03c8*/ 	.word	0x00008ce0


	//   ....[34]....
        /*03cc*/ 	.word	0x00008cf0


	//   ....[35]....
        /*03d0*/ 	.word	0x00008d10


	//   ....[36]....
        /*03d4*/ 	.word	0x00008d80


	//   ....[37]....
        /*03d8*/ 	.word	0x00008e20


	//   ....[38]....
        /*03dc*/ 	.word	0x00008e90


	//   ....[39]....
        /*03e0*/ 	.word	0x00008ed0


	//   ....[40]....
        /*03e4*/ 	.word	0x00008ee0


	//   ....[41]....
        /*03e8*/ 	.word	0x00008ef0


	//   ....[42]....
        /*03ec*/ 	.word	0x00008f30


	//   ....[43]....
        /*03f0*/ 	.word	0x00008f50


	//   ....[44]....
        /*03f4*/ 	.word	0x000095c0


	//   ....[45]....
        /*03f8*/ 	.word	0x00009600


	//   ....[46]....
        /*03fc*/ 	.word	0x00009630


	//   ....[47]....
        /*0400*/ 	.word	0x00009650


	//   ....[48]....
        /*0404*/ 	.word	0x000096d0


	//   ....[49]....
        /*0408*/ 	.word	0x00009700


	//   ....[50]....
        /*040c*/ 	.word	0x00009760


	//   ....[51]....
        /*0410*/ 	.word	0x00009790


	//   ....[52]....
        /*0414*/ 	.word	0x00009810


	//   ....[53]....
        /*0418*/ 	.word	0x00009840


	//   ....[54]....
        /*041c*/ 	.word	0x000098a0


	//   ....[55]....
        /*0420*/ 	.word	0x000098d0


	//   ....[56]....
        /*0424*/ 	.word	0x00009950


	//   ....[57]....
        /*0428*/ 	.word	0x00009980


	//   ....[58]....
        /*042c*/ 	.word	0x000099c0


	//   ....[59]....
        /*0430*/ 	.word	0x000099e0


	//   ....[60]....
        /*0434*/ 	.word	0x0000a100


	//   ....[61]....
        /*0438*/ 	.word	0x0000a130


	//   ....[62]....
        /*043c*/ 	.word	0x0000a140


	//   ....[63]....
        /*0440*/ 	.word	0x0000a150


	//   ....[64]....
        /*0444*/ 	.word	0x0000a180


	//   ....[65]....
        /*0448*/ 	.word	0x0000a1c0


	//   ....[66]....
        /*044c*/ 	.word	0x0000a1d0


	//   ....[67]....
        /*0450*/ 	.word	0x0000a1f0


	//   ....[68]....
        /*0454*/ 	.word	0x0000a250


	//   ....[69]....
        /*0458*/ 	.word	0x0000a260


	//   ....[70]....
        /*045c*/ 	.word	0x0000a280


	//   ....[71]....
        /*0460*/ 	.word	0x0000a2e0


	//   ....[72]....
        /*0464*/ 	.word	0x0000a300


	//   ....[73]....
        /*0468*/ 	.word	0x0000a310


	//   ....[74]....
        /*046c*/ 	.word	0x0000a340


	//   ....[75]....
        /*0470*/ 	.word	0x0000a350


	//   ....[76]....
        /*0474*/ 	.word	0x0000a5d0


	//   ....[77]....
        /*0478*/ 	.word	0x0000a5f0


	//   ....[78]....
        /*047c*/ 	.word	0x0000a600


	//   ....[79]....
        /*0480*/ 	.word	0x0000a620


	//   ....[80]....
        /*0484*/ 	.word	0x0000a690


	//   ....[81]....
        /*0488*/ 	.word	0x0000a6c0


	//   ....[82]....
        /*048c*/ 	.word	0x0000a710


	//   ....[83]....
        /*0490*/ 	.word	0x0000a740


	//   ....[84]....
        /*0494*/ 	.word	0x0000a790


	//   ....[85]....
        /*0498*/ 	.word	0x0000a7c0


	//   ....[86]....
        /*049c*/ 	.word	0x0000a810


	//   ....[87]....
        /*04a0*/ 	.word	0x0000a840


	//   ....[88]....
        /*04a4*/ 	.word	0x0000a890


	//   ....[89]....
        /*04a8*/ 	.word	0x0000a8c0


	//   ....[90]....
        /*04ac*/ 	.word	0x0000a910


	//   ....[91]....
        /*04b0*/ 	.word	0x0000a940


	//   ....[92]....
        /*04b4*/ 	.word	0x0000ada0


	//   ....[93]....
        /*04b8*/ 	.word	0x0000add0


	//   ....[94]....
        /*04bc*/ 	.word	0x0000ae00


	//   ....[95]....
        /*04c0*/ 	.word	0x0000ae30


	//   ....[96]....
        /*04c4*/ 	.word	0x0000ae60


	//   ....[97]....
        /*04c8*/ 	.word	0x0000ae70


	//   ....[98]....
        /*04cc*/ 	.word	0x0000ae90


	//   ....[99]....
        /*04d0*/ 	.word	0x0000aeb0


	//   ....[100]....
        /*04d4*/ 	.word	0x0000aed0


	//   ....[101]....
        /*04d8*/ 	.word	0x0000af00


	//   ....[102]....
        /*04dc*/ 	.word	0x0000af70


	//   ....[103]....
        /*04e0*/ 	.word	0x0000afa0


	//   ....[104]....
        /*04e4*/ 	.word	0x0000afc0


	//   ....[105]....
        /*04e8*/ 	.word	0x0000afe0


	//   ....[106]....
        /*04ec*/ 	.word	0x0000b190


	//   ....[107]....
        /*04f0*/ 	.word	0x0000b1a0


	//   ....[108]....
        /*04f4*/ 	.word	0x0000b400


	//   ....[109]....
        /*04f8*/ 	.word	0x0000b8a0


	//   ....[110]....
        /*04fc*/ 	.word	0x0000b990


	//   ....[111]....
        /*0500*/ 	.word	0x0000ba30


	//   ....[112]....
        /*0504*/ 	.word	0x0000ba90


	//   ....[113]....
        /*0508*/ 	.word	0x0000bb60


	//   ....[114]....
        /*050c*/ 	.word	0x0000bbd0


	//   ....[115]....
        /*0510*/ 	.word	0x0000bc90


	//   ....[116]....
        /*0514*/ 	.word	0x0000bd00


	//   ....[117]....
        /*0518*/ 	.word	0x0000bde0


	//   ....[118]....
        /*051c*/ 	.word	0x0000be60


	//   ....[119]....
        /*0520*/ 	.word	0x0000bf30


	//   ....[120]....
        /*0524*/ 	.word	0x0000bfb0


	//   ....[121]....
        /*0528*/ 	.word	0x0000c070


	//   ....[122]....
        /*052c*/ 	.word	0x0000c0e0


	//   ....[123]....
        /*0530*/ 	.word	0x0000c1c0


	//   ....[124]....
        /*0534*/ 	.word	0x0000c240


	//   ....[125]....
        /*0538*/ 	.word	0x0000c300


	//   ....[126]....
        /*053c*/ 	.word	0x0000c390


	//   ....[127]....
        /*0540*/ 	.word	0x0000c3f0


	//   ....[128]....
        /*0544*/ 	.word	0x0000c490


	//   ....[129]....
        /*0548*/ 	.word	0x0000c560


	//   ....[130]....
        /*054c*/ 	.word	0x0000c5d0


	//   ....[131]....
        /*0550*/ 	.word	0x0000c6b0


	//   ....[132]....
        /*0554*/ 	.word	0x0000c730


	//   ....[133]....
        /*0558*/ 	.word	0x0000c7f0


	//   ....[134]....
        /*055c*/ 	.word	0x0000c870


	//   ....[135]....
        /*0560*/ 	.word	0x0000c940


	//   ....[136]....
        /*0564*/ 	.word	0x0000c9d0


	//   ....[137]....
        /*0568*/ 	.word	0x0000caa0


	//   ....[138]....
        /*056c*/ 	.word	0x0000cb10


	//   ....[139]....
        /*0570*/ 	.word	0x0000cbe0


	//   ....[140]....
        /*0574*/ 	.word	0x0000cc60


	//   ....[141]....
        /*0578*/ 	.word	0x0000cd10


	//   ....[142]....
        /*057c*/ 	.word	0x0000ce50


	//   ....[143]....
        /*0580*/ 	.word	0x0000cf00


	//   ....[144]....
        /*0584*/ 	.word	0x0000cfd0


	//   ....[145]....
        /*0588*/ 	.word	0x0000d020


	//   ....[146]....
        /*058c*/ 	.word	0x0000d100


	//   ....[147]....
        /*0590*/ 	.word	0x0000d150


	//   ....[148]....
        /*0594*/ 	.word	0x0000d220


	//   ....[149]....
        /*0598*/ 	.word	0x0000d270


	//   ....[150]....
        /*059c*/ 	.word	0x0000d350


	//   ....[151]....
        /*05a0*/ 	.word	0x0000d3a0


	//   ....[152]....
        /*05a4*/ 	.word	0x0000d480


	//   ....[153]....
        /*05a8*/ 	.word	0x0000d4d0


	//   ....[154]....
        /*05ac*/ 	.word	0x0000d5a0


	//   ....[155]....
        /*05b0*/ 	.word	0x0000d5f0


	//   ....[156]....
        /*05b4*/ 	.word	0x0000d6d0


	//   ....[157]....
        /*05b8*/ 	.word	0x0000d720


	//   ....[158]....
        /*05bc*/ 	.word	0x0000d810


	//   ....[159]....
        /*05c0*/ 	.word	0x0000d8b0


	//   ....[160]....
        /*05c4*/ 	.word	0x0000d910


	//   ....[161]....
        /*05c8*/ 	.word	0x0000d9d0


	//   ....[162]....
        /*05cc*/ 	.word	0x0000da70


	//   ....[163]....
        /*05d0*/ 	.word	0x0000db30


	//   ....[164]....
        /*05d4*/ 	.word	0x0000dbd0


	//   ....[165]....
        /*05d8*/ 	.word	0x0000dc90


	//   ....[166]....
        /*05dc*/ 	.word	0x0000dd30


	//   ....[167]....
        /*05e0*/ 	.word	0x0000ddf0


	//   ....[168]....
        /*05e4*/ 	.word	0x0000de90


	//   ....[169]....
        /*05e8*/ 	.word	0x0000df50


	//   ....[170]....
        /*05ec*/ 	.word	0x0000dff0


	//   ....[171]....
        /*05f0*/ 	.word	0x0000e0b0


	//   ....[172]....
        /*05f4*/ 	.word	0x0000e150


	//   ....[173]....
        /*05f8*/ 	.word	0x0000e210


	//   ....[174]....
        /*05fc*/ 	.word	0x0000e330


	//   ....[175]....
        /*0600*/ 	.word	0x0000e3d0


	//   ....[176]....
        /*0604*/ 	.word	0x0000e480


	//   ....[177]....
        /*0608*/ 	.word	0x0000e550


	//   ....[178]....
        /*060c*/ 	.word	0x0000e5c0


	//   ....[179]....
        /*0610*/ 	.word	0x0000e690


	//   ....[180]....
        /*0614*/ 	.word	0x0000e700


	//   ....[181]....
        /*0618*/ 	.word	0x0000e7e0


	//   ....[182]....
        /*061c*/ 	.word	0x0000e850


	//   ....[183]....
        /*0620*/ 	.word	0x0000e930


	//   ....[184]....
        /*0624*/ 	.word	0x0000e9b0


	//   ....[185]....
        /*0628*/ 	.word	0x0000ea90


	//   ....[186]....
        /*062c*/ 	.word	0x0000eb00


	//   ....[187]....
        /*0630*/ 	.word	0x0000ebd0


	//   ....[188]....
        /*0634*/ 	.word	0x0000ec40


	//   ....[189]....
        /*0638*/ 	.word	0x0000ed00


	//   ....[190]....
        /*063c*/ 	.word	0x0000ede0


	//----- nvinfo : EIATTR_REG_RECONFIG
	.align		4
.L_851:
        /*0640*/ 	.byte	0x01, 0x54
	.zero		2


	//----- nvinfo : EIATTR_SYSCALL_OFFSETS
	.align		4
        /*0644*/ 	.byte	0x04, 0x46
        /*0646*/ 	.short	(.L_853 - .L_852)


	//   ....[0]....
.L_852:
        /*0648*/ 	.word	0x00001190


	//   ....[1]....
        /*064c*/ 	.word	0x000082a0


	//   ....[2]....
        /*0650*/ 	.word	0x000083e0


	//   ....[3]....
        /*0654*/ 	.word	0x000084d0


	//   ....[4]....
        /*0658*/ 	.word	0x00009330


	//----- nvinfo : EIATTR_MBARRIER_INSTR_OFFSETS
	.align		4
.L_853:
        /*065c*/ 	.byte	0x04, 0x39
        /*065e*/ 	.short	(.L_855 - .L_854)


	//   ....[0]....
.L_854:
        /*0660*/ 	.word	0x00000170
        /*0664*/ 	.word	0x000000ff
        /*0668*/ 	.word	0x00028800
        /*066c*/ 	.short	0x0100
        /*066e*/ 	.byte	0x08
	.zero		1


	//   ....[1]....
        /*0670*/ 	.word	0x00000180
        /*0674*/ 	.word	0x000000ff
        /*0678*/ 	.word	0x00028820
        /*067c*/ 	.short	0x0100
        /*067e*/ 	.byte	0x08
	.zero		1


	//   ....[2]....
        /*0680*/ 	.word	0x00000270
        /*0684*/ 	.word	0x000000ff
        /*0688*/ 	.word	0x00028830
        /*068c*/ 	.short	0x0100
        /*068e*/ 	.byte	0x08
	.zero		1


	//   ....[3]....
        /*0690*/ 	.word	0x00000280
        /*0694*/ 	.word	0x000000ff
        /*0698*/ 	.word	0x00028840
        /*069c*/ 	.short	0x0100
        /*069e*/ 	.byte	0x08
	.zero		1


	//   ....[4]....
        /*06a0*/ 	.word	0x00000290
        /*06a4*/ 	.word	0x000000ff
        /*06a8*/ 	.word	0x00028838
        /*06ac*/ 	.short	0x0100
        /*06ae*/ 	.byte	0x08
	.zero		1


	//   ....[5]....
        /*06b0*/ 	.word	0x000002a0
        /*06b4*/ 	.word	0x000000ff
        /*06b8*/ 	.word	0x00028848
        /*06bc*/ 	.short	0x0100
        /*06be*/ 	.byte	0x08
	.zero		1


	//   ....[6]....
        /*06c0*/ 	.word	0x000003d0
        /*06c4*/ 	.word	0x000000ff
        /*06c8*/ 	.word	0x00028850
        /*06cc*/ 	.short	0x0100
        /*06ce*/ 	.byte	0x08
	.zero		1


	//   ....[7]....
        /*06d0*/ 	.word	0x000003e0
        /*06d4*/ 	.word	0x000000ff
        /*06d8*/ 	.word	0x00028860
        /*06dc*/ 	.short	0x0100
        /*06de*/ 	.byte	0x08
	.zero		1


	//   ....[8]....
        /*06e0*/ 	.word	0x000003f0
        /*06e4*/ 	.word	0x000000ff
        /*06e8*/ 	.word	0x00028858
        /*06ec*/ 	.short	0x0100
        /*06ee*/ 	.byte	0x08
	.zero		1


	//   ....[9]....
        /*06f0*/ 	.word	0x00000400
        /*06f4*/ 	.word	0x000000ff
        /*06f8*/ 	.word	0x00028868
        /*06fc*/ 	.short	0x0100
        /*06fe*/ 	.byte	0x08
	.zero		1


	//   ....[10]....
        /*0700*/ 	.word	0x000004f0
        /*0704*/ 	.word	0x000000ff
        /*0708*/ 	.word	0x00028870
        /*070c*/ 	.short	0x0100
        /*070e*/ 	.byte	0x06
	.zero		1


	//   ....[11]....
        /*0710*/ 	.word	0x00000500
        /*0714*/ 	.word	0x000000ff
        /*0718*/ 	.word	0x00028880
        /*071c*/ 	.short	0x0100
        /*071e*/ 	.byte	0x06
	.zero		1


	//   ....[12]....
        /*0720*/ 	.word	0x00000510
        /*0724*/ 	.word	0x000000ff
        /*0728*/ 	.word	0x00028878
        /*072c*/ 	.short	0x0100
        /*072e*/ 	.byte	0x06
	.zero		1


	//   ....[13]....
        /*0730*/ 	.word	0x00000520
        /*0734*/ 	.word	0x000000ff
        /*0738*/ 	.word	0x00028888
        /*073c*/ 	.short	0x0100
        /*073e*/ 	.byte	0x06
	.zero		1


	//   ....[14]....
        /*0740*/ 	.word	0x00000650
        /*0744*/ 	.word	0x000000ff
        /*0748*/ 	.word	0x00028890
        /*074c*/ 	.short	0x0100
        /*074e*/ 	.byte	0x08
	.zero		1


	//   ....[15]....
        /*0750*/ 	.word	0x00000660
        /*0754*/ 	.word	0x000000ff
        /*0758*/ 	.word	0x000288a0
        /*075c*/ 	.short	0x0100
        /*075e*/ 	.byte	0x08
	.zero		1


	//   ....[16]....
        /*0760*/ 	.word	0x00000670
        /*0764*/ 	.word	0x000000ff
        /*0768*/ 	.word	0x00028898
        /*076c*/ 	.short	0x0100
        /*076e*/ 	.byte	0x08
	.zero		1


	//   ....[17]....
        /*0770*/ 	.word	0x00000680
        /*0774*/ 	.word	0x000000ff
        /*0778*/ 	.word	0x000288a8
        /*077c*/ 	.short	0x0100
        /*077e*/ 	.byte	0x08
	.zero		1


	//   ....[18]....
        /*0780*/ 	.word	0x000007c0
        /*0784*/ 	.word	0x000000ff
        /*0788*/ 	.word	0x000288b0
        /*078c*/ 	.short	0x0100
        /*078e*/ 	.byte	0x08
	.zero		1


	//   ....[19]....
        /*0790*/ 	.word	0x000007d0
        /*0794*/ 	.word	0x000000ff
        /*0798*/ 	.word	0x000288c0
        /*079c*/ 	.short	0x0100
        /*079e*/ 	.byte	0x08
	.zero		1


	//   ....[20]....
        /*07a0*/ 	.word	0x000007e0
        /*07a4*/ 	.word	0x000000ff
        /*07a8*/ 	.word	0x000288b8
        /*07ac*/ 	.short	0x0100
        /*07ae*/ 	.byte	0x08
	.zero		1


	//   ....[21]....
        /*07b0*/ 	.word	0x000007f0
        /*07b4*/ 	.word	0x000000ff
        /*07b8*/ 	.word	0x000288c8
        /*07bc*/ 	.short	0x0100
        /*07be*/ 	.byte	0x08
	.zero		1


	//   ....[22]....
        /*07c0*/ 	.word	0x000011b0
        /*07c4*/ 	.word	0x000000ff
        /*07c8*/ 	.word	0x00028800
        /*07cc*/ 	.short	0x010a
        /*07ce*/ 	.byte	0x24
	.zero		1


	//   ....[23]....
        /*07d0*/ 	.word	0x00001220
        /*07d4*/ 	.word	0x000000ff
        /*07d8*/ 	.word	0x00028830
        /*07dc*/ 	.short	0x010a
        /*07de*/ 	.byte	0x24
	.zero		1


	//   ....[24]....
        /*07e0*/ 	.word	0x00001280
        /*07e4*/ 	.word	0x000000ff
        /*07e8*/ 	.word	0x00028830
        /*07ec*/ 	.short	0x010a
        /*07ee*/ 	.byte	0x24
	.zero		1


	//   ....[25]....
        /*07f0*/ 	.word	0x00002340
        /*07f4*/ 	.word	0x000000ff
        /*07f8*/ 	.word	0x00000000
        /*07fc*/ 	.short	0x0101
        /*07fe*/ 	.byte	0x04
	.zero		1


	//   ....[26]....
        /*0800*/ 	.word	0x00003890
        /*0804*/ 	.word	0x000000ff
        /*0808*/ 	.word	0x00028830
        /*080c*/ 	.short	0x010a
        /*080e*/ 	.byte	0x0a
	.zero		1


	//   ....[27]....
        /*0810*/ 	.word	0x000038d0
        /*0814*/ 	.word	0x000000ff
        /*0818*/ 	.word	0x00028830
        /*081c*/ 	.short	0x010a
        /*081e*/ 	.byte	0x0a
	.zero		1


	//   ....[28]....
        /*0820*/ 	.word	0x00003c50
        /*0824*/ 	.word	0x000000ff
        /*0828*/ 	.word	0x00028850
        /*082c*/ 	.short	0x010a
        /*082e*/ 	.byte	0x0a
	.zero		1


	//   ....[29]....
        /*0830*/ 	.word	0x00003c90
        /*0834*/ 	.word	0x000000ff
        /*0838*/ 	.word	0x00028850
        /*083c*/ 	.short	0x010a
        /*083e*/ 	.byte	0x0a
	.zero		1


	//   ....[30]....
        /*0840*/ 	.word	0x00004480
        /*0844*/ 	.word	0x000000ff
        /*0848*/ 	.word	0x00000000
        /*084c*/ 	.short	0x0101
        /*084e*/ 	.byte	0x06
	.zero		1


	//   ....[31]....
        /*0850*/ 	.word	0x00005260
        /*0854*/ 	.word	0x000000ff
        /*0858*/ 	.word	0x00000000
        /*085c*/ 	.short	0x0101
        /*085e*/ 	.byte	0x05
	.zero		1


	//   ....[32]....
        /*0860*/ 	.word	0x00005880
        /*0864*/ 	.word	0x000000ff
        /*0868*/ 	.word	0x00028850
        /*086c*/ 	.short	0x010a
        /*086e*/ 	.byte	0x05
	.zero		1


	//   ....[33]....
        /*0870*/ 	.word	0x000058c0
        /*0874*/ 	.word	0x000000ff
        /*0878*/ 	.word	0x00028850
        /*087c*/ 	.short	0x010a
        /*087e*/ 	.byte	0x05
	.zero		1


	//   ....[34]....
        /*0880*/ 	.word	0x00005ea0
        /*0884*/ 	.word	0x000000ff
        /*0888*/ 	.word	0x00000000
        /*088c*/ 	.short	0x0101
        /*088e*/ 	.byte	0x04
	.zero		1


	//   ....[35]....
        /*0890*/ 	.word	0x00006aa0
        /*0894*/ 	.word	0x000000ff
        /*0898*/ 	.word	0x00000000
        /*089c*/ 	.short	0x0101
        /*089e*/ 	.byte	0x04
	.zero		1


	//   ....[36]....
        /*08a0*/ 	.word	0x000089a0
        /*08a4*/ 	.word	0x000000ff
        /*08a8*/ 	.word	0x00028840
        /*08ac*/ 	.short	0x010a
        /*08ae*/ 	.byte	0x2d
	.zero		1


	//   ....[37]....
        /*08b0*/ 	.word	0x000090f0
        /*08b4*/ 	.word	0x000000ff
        /*08b8*/ 	.word	0x00028830
        /*08bc*/ 	.short	0x0107
        /*08be*/ 	.byte	0x2d
	.zero		1


	//   ....[38]....
        /*08c0*/ 	.word	0x00009160
        /*08c4*/ 	.word	0x000000ff
        /*08c8*/ 	.word	0x00028830
        /*08cc*/ 	.short	0x0101
        /*08ce*/ 	.byte	0x2d
	.zero		1


	//   ....[39]....
        /*08d0*/ 	.word	0x00009b40
        /*08d4*/ 	.word	0x000000ff
        /*08d8*/ 	.word	0x00028800
        /*08dc*/ 	.short	0x0107
        /*08de*/ 	.byte	0x2d
	.zero		1


	//   ....[40]....
        /*08e0*/ 	.word	0x00009b80
        /*08e4*/ 	.word	0x000000ff
        /*08e8*/ 	.word	0x00028800
        /*08ec*/ 	.short	0x0101
        /*08ee*/ 	.byte	0x2d
	.zero		1


	//   ....[41]....
        /*08f0*/ 	.word	0x00009b90
        /*08f4*/ 	.word	0x000000ff
        /*08f8*/ 	.word	0x00028820
        /*08fc*/ 	.short	0x010a
        /*08fe*/ 	.byte	0x2d
	.zero		1


	//   ....[42]....
        /*0900*/ 	.word	0x00009f00
        /*0904*/ 	.word	0x00000022
        /*0908*/ 	.word	0x00028840
        /*090c*/ 	.short	0x010a
        /*090e*/ 	.byte	0x3f
	.zero		1


	//   ....[43]....
        /*0910*/ 	.word	0x0000a460
        /*0914*/ 	.word	0x00000022
        /*0918*/ 	.word	0x00028830
        /*091c*/ 	.short	0x0107
        /*091e*/ 	.byte	0x3f
	.zero		1


	//   ....[44]....
        /*0920*/ 	.word	0x0000a510
        /*0924*/ 	.word	0x00000022
        /*0928*/ 	.word	0x00028830
        /*092c*/ 	.short	0x0101
        /*092e*/ 	.byte	0x3f
	.zero		1


	//   ....[45]....
        /*0930*/ 	.word	0x0000a570
        /*0934*/ 	.word	0x00000000
        /*0938*/ 	.word	0x00028860
        /*093c*/ 	.short	0x010a
        /*093e*/ 	.byte	0x3f
	.zero		1


	//   ....[46]....
        /*0940*/ 	.word	0x0000aac0
        /*0944*/ 	.word	0x00000000
        /*0948*/ 	.word	0x00028850
        /*094c*/ 	.short	0x0107
        /*094e*/ 	.byte	0x3f
	.zero		1


	//   ....[47]....
        /*0950*/ 	.word	0x0000abb0
        /*0954*/ 	.word	0x00000000
        /*0958*/ 	.word	0x00028850
        /*095c*/ 	.short	0x0101
        /*095e*/ 	.byte	0x3f
	.zero		1


	//   ....[48]....
        /*0960*/ 	.word	0x0000ad40
        /*0964*/ 	.word	0x00000000
        /*0968*/ 	.word	0x00028860
        /*096c*/ 	.short	0x010a
        /*096e*/ 	.byte	0x3f
	.zero		1


	//   ....[49]....
        /*0970*/ 	.word	0x0000b270
        /*0974*/ 	.word	0x00000000
        /*0978*/ 	.word	0x00028850
        /*097c*/ 	.short	0x0107
        /*097e*/ 	.byte	0x3f
	.zero		1


	//   ....[50]....
        /*0980*/ 	.word	0x0000b320
        /*0984*/ 	.word	0x00000000
        /*0988*/ 	.word	0x00028850
        /*098c*/ 	.short	0x0101
        /*098e*/ 	.byte	0x3f
	.zero		1


	//   ....[51]....
        /*0990*/ 	.word	0x0000b3c0
        /*0994*/ 	.word	0x00000007
        /*0998*/ 	.word	0x00028820
        /*099c*/ 	.short	0x010a
        /*099e*/ 	.byte	0x3f
	.zero		1


	//   ....[52]....
        /*09a0*/ 	.word	0x0000b4f0
        /*09a4*/ 	.word	0x00000005
        /*09a8*/ 	.word	0x00028840
        /*09ac*/ 	.short	0x010a
        /*09ae*/ 	.byte	0x3f
	.zero		1


	//   ....[53]....
        /*09b0*/ 	.word	0x0000b590
        /*09b4*/ 	.word	0x00000007
        /*09b8*/ 	.word	0x00028840
        /*09bc*/ 	.short	0x010a
        /*09be*/ 	.byte	0x3f
	.zero		1


	//   ....[54]....
        /*09c0*/ 	.word	0x0000b5d0
        /*09c4*/ 	.word	0x00000005
        /*09c8*/ 	.word	0x00028860
        /*09cc*/ 	.short	0x010a
        /*09ce*/ 	.byte	0x3f
	.zero		1


	//   ....[55]....
        /*09d0*/ 	.word	0x0000b610
        /*09d4*/ 	.word	0x00000007
        /*09d8*/ 	.word	0x00028860
        /*09dc*/ 	.short	0x010a
        /*09de*/ 	.byte	0x3f
	.zero		1


	//   ....[56]....
        /*09e0*/ 	.word	0x0000b680
        /*09e4*/ 	.word	0x00000000
        /*09e8*/ 	.word	0x00028800
        /*09ec*/ 	.short	0x010a
        /*09ee*/ 	.byte	0x3f
	.zero		1


	//   ....[57]....
        /*09f0*/ 	.word	0x0000b6e0
        /*09f4*/ 	.word	0x00000004
        /*09f8*/ 	.word	0x00028830
        /*09fc*/ 	.short	0x010a
        /*09fe*/ 	.byte	0x3f
	.zero		1


	//   ....[58]....
        /*0a00*/ 	.word	0x0000b740
        /*0a04*/ 	.word	0x00000003
        /*0a08*/ 	.word	0x00028830
        /*0a0c*/ 	.short	0x010a
        /*0a0e*/ 	.byte	0x3f
	.zero		1


	//   ....[59]....
        /*0a10*/ 	.word	0x0000b7a0
        /*0a14*/ 	.word	0x00000006
        /*0a18*/ 	.word	0x00028850
        /*0a1c*/ 	.short	0x010a
        /*0a1e*/ 	.byte	0x3f
	.zero		1


	//   ....[60]....
        /*0a20*/ 	.word	0x0000b800
        /*0a24*/ 	.word	0x00000005
        /*0a28*/ 	.word	0x00028850
        /*0a2c*/ 	.short	0x010a
        /*0a2e*/ 	.byte	0x3f
	.zero		1


	//   ....[61]....
        /*0a30*/ 	.word	0x0000b8e0
        /*0a34*/ 	.word	0x0000000a
        /*0a38*/ 	.word	0x00028840
        /*0a3c*/ 	.short	0x010a
        /*0a3e*/ 	.byte	0x3f
	.zero		1


	//   ....[62]....
        /*0a40*/ 	.word	0x0000cd50
        /*0a44*/ 	.word	0x00000003
        /*0a48*/ 	.word	0x00028820
        /*0a4c*/ 	.short	0x010a
        /*0a4e*/ 	.byte	0x3f
	.zero		1


	//   ....[63]....
        /*0a50*/ 	.word	0x0000cda0
        /*0a54*/ 	.word	0x00000022
        /*0a58*/ 	.word	0x00028840
        /*0a5c*/ 	.short	0x010a
        /*0a5e*/ 	.byte	0x3f
	.zero		1


	//   ....[64]....
        /*0a60*/ 	.word	0x0000d760
        /*0a64*/ 	.word	0x00000000
        /*0a68*/ 	.word	0x00028860
        /*0a6c*/ 	.short	0x010a
        /*0a6e*/ 	.byte	0x3f
	.zero		1


	//   ....[65]....
        /*0a70*/ 	.word	0x0000e280
        /*0a74*/ 	.word	0x00000000
        /*0a78*/ 	.word	0x00028860
        /*0a7c*/ 	.short	0x010a
        /*0a7e*/ 	.byte	0x3f
	.zero		1


	//   ....[66]....
        /*0a80*/ 	.word	0x0000ed30
        /*0a84*/ 	.word	0x00000007
        /*0a88*/ 	.word	0x00028820
        /*0a8c*/ 	.short	0x010a
        /*0a8e*/ 	.byte	0x3f
	.zero		1


	//   ....[67]....
        /*0a90*/ 	.word	0x0000eea0
        /*0a94*/ 	.word	0x00000005
        /*0a98*/ 	.word	0x00028840
        /*0a9c*/ 	.short	0x010a
        /*0a9e*/ 	.byte	0x3f
	.zero		1


	//   ....[68]....
        /*0aa0*/ 	.word	0x0000eef0
        /*0aa4*/ 	.word	0x00000007
        /*0aa8*/ 	.word	0x00028840
        /*0aac*/ 	.short	0x010a
        /*0aae*/ 	.byte	0x3f
	.zero		1


	//   ....[69]....
        /*0ab0*/ 	.word	0x0000ef40
        /*0ab4*/ 	.word	0x00000005
        /*0ab8*/ 	.word	0x00028860
        /*0abc*/ 	.short	0x010a
        /*0abe*/ 	.byte	0x3f
	.zero		1


	//----- nvinfo : EIATTR_NUM_MBARRIERS
	.align		4
.L_855:
        /*0ac0*/ 	.byte	0x03, 0x38
        /*0ac2*/ 	.short	0x0016


	//----- nvinfo : EIATTR_EXIT_INSTR_OFFSETS
	.align		4
        /*0ac4*/ 	.byte	0x04, 0x1c
        /*0ac6*/ 	.short	(.L_857 - .L_856)


	//   ....[0]....
.L_856:
        /*0ac8*/ 	.word	0x0000b660


	//----- nvinfo : EIATTR_MAX_THREADS
	.align		4
.L_857:
        /*0acc*/ 	.byte	0x04, 0x05
        /*0ace*/ 	.short	(.L_859 - .L_858)
.L_858:
        /*0ad0*/ 	.word	0x00000180
        /*0ad4*/ 	.word	0x00000001
        /*0ad8*/ 	.word	0x00000001


	//----- nvinfo : EIATTR_CRS_STACK_SIZE
	.align		4
.L_859:
        /*0adc*/ 	.byte	0x04, 0x1e
        /*0ade*/ 	.short	(.L_861 - .L_860)
.L_860:
        /*0ae0*/ 	.word	0x00000000


	//----- nvinfo : EIATTR_CBANK_PARAM_SIZE
	.align		4
.L_861:
        /*0ae4*/ 	.byte	0x03, 0x19
        /*0ae6*/ 	.short	0x0a70


	//----- nvinfo : EIATTR_PARAM_CBANK
	.align		4
        /*0ae8*/ 	.byte	0x04, 0x0a
        /*0aea*/ 	.short	(.L_863 - .L_862)
	.align		4
.L_862:
        /*0aec*/ 	.word	index@(.nv.constant0._ZN7cutlass13device_kernelIN5flash11enable_sm90INS1_16FlashAttnFwdSm90INS1_25CollectiveMainloopFwdSm90ILi2EN4cute5tupleIJNS5_1CILi1EEES8_S8_EEENS6_IJNS7_ILi128EEESA_SA_EEELi128ENS_10bfloat16_tEfNS_4arch4Sm90ELb0ELb0ELb0ELb0ELb1ELb0ELb0ELb1ELb1ELb1ELb1ELb0EEENS1_21CollectiveEpilogueFwdISB_S9_SC_SE_Li256ELb0ELb1ELb1ELb0EEENS1_19SingleTileSchedulerILb0ELb1ELb1ELi128EEEEEEEEEvNT_6ParamsE)
        /*0af0*/ 	.short	0x0210
        /*0af2*/ 	.short	0x0a70


	//----- nvinfo : EIATTR_SW_WAR
	.align		4
.L_863:
        /*0af4*/ 	.byte	0x04, 0x36
        /*0af6*/ 	.short	(.L_865 - .L_864)
.L_864:
        /*0af8*/ 	.word	0x00000008
.L_865:


//--------------------- .nv.info._ZN7cutlass13device_kernelIN5flash11enable_sm90INS1_16FlashAttnFwdSm90INS1_25CollectiveMainloopFwdSm90ILi2EN4cute5tupleIJNS5_1CILi1EEES8_S8_EEENS6_IJNS7_ILi128EEESA_SA_EEELi128ENS_10bfloat16_tEfNS_4arch4Sm90ELb0ELb0ELb0ELb1ELb1ELb0ELb0ELb1ELb1ELb1ELb1ELb0EEENS1_21CollectiveEpilogueFwdISB_S9_SC_SE_Li256ELb1ELb1ELb1ELb0EEENS1_36VarlenDynamicPersistentTileSchedulerILi128ELi128ELi256ELi128ELb1ELb1ELb1ELb0ELb1ELb1EEEEEEEEEvNT_6ParamsE --------------------------
	.section	.nv.info._ZN7cutlass13device_kernelIN5flash11enable_sm90INS1_16FlashAttnFwdSm90INS1_25CollectiveMainloopFwdSm90ILi2EN4cute5tupleIJNS5_1CILi1EEES8_S8_EEENS6_IJNS7_ILi128EEESA_SA_EEELi128ENS_10bfloat16_tEfNS_4arch4Sm90ELb0ELb0ELb0ELb1ELb1ELb0ELb0ELb1ELb1ELb1ELb1ELb0EEENS1_21CollectiveEpilogueFwdISB_S9_SC_SE_Li256ELb1ELb1ELb1ELb0EEENS1_36VarlenDynamicPersistentTileSchedulerILi128ELi128ELi256ELi128ELb1ELb1ELb1ELb0ELb1ELb1EEEEEEEEEvNT_6ParamsE,"",@"SHT_CUDA_INFO"
	.sectionflags	@""
	.align	4


	//----- nvinfo : EIATTR_CUDA_API_VERSION
	.align		4
        /*0000*/ 	.byte	0x04, 0x37
        /*0002*/ 	.short	(.L_867 - .L_866)
.L_866:
        /*0004*/ 	.word	0x00000082


	//----- nvinfo : EIATTR_KPARAM_INFO
	.align		4
.L_867:
        /*0008*/ 	.byte	0x04, 0x17
        /*000a*/ 	.short	(.L_869 - .L_868)
.L_868:
        /*000c*/ 	.word	0x00000000
        /*0010*/ 	.short	0x0000
        /*0012*/ 	.short	0x0070
        /*0014*/ 	.byte	0x00, 0xf0, 0x01, 0x2a


	//----- nvinfo : EIATTR_SPARSE_MMA_MASK
	.align		4
.L_869:
        /*0018*/ 	.byte	0x03, 0x50
        /*001a*/ 	.short	0x0000


	//----- nvinfo : EIATTR_MAXREG_COUNT
	.align		4
        /*001c*/ 	.byte	0x03, 0x1b
        /*001e*/ 	.short	0x00a8


	//----- nvinfo : EIATTR_NUM_BARRIERS
	.align		4
        /*0020*/ 	.byte	0x02, 0x4c
        /*0022*/ 	.byte	0x10
	.zero		1


	//----- nvinfo : EIATTR_EXTERNS
	.align		4
        /*0024*/ 	.byte	0x04, 0x0f
        /*0026*/ 	.short	(.L_871 - .L_870)


	//   ....[0]....
	.align		4
.L_870:
        /*0028*/ 	.word	index@(__assertfail)


	//----- nvinfo : EIATTR_ANNOTATIONS
	.align		4
.L_871:
        /*002c*/ 	.byte	0x04, 0x55
        /*002e*/ 	.short	(.L_873 - .L_872)


	//   ....[0]....
.L_872:
        /* <DEDUP_REMOVED lines=19> */


	//----- nvinfo : EIATTR_MERCURY_ISA_VERSION
	.align		4
.L_873:
        /*0150*/ 	.byte	0x03, 0x5f
        /*0152*/ 	.short	0x0101


	//----- nvinfo : EIATTR_UNUSED_LOAD_BYTE_OFFSET
	.align		4
        /*0154*/ 	.byte	0x04, 0x44
        /*0156*/ 	.short	(.L_875 - .L_874)


	//   ....[0]....
.L_874:
        /*0158*/ 	.word	0x00000960
        /*015c*/ 	.word	0x0000fff0


	//   ....[1]....
        /*0160*/ 	.word	0x00006990
        /*0164*/ 	.word	0x0000fff0


	//----- nvinfo : EIATTR_INT_WARP_WIDE_INSTR_OFFSETS
	.align		4
.L_875:
        /*0168*/ 	.byte	0x04, 0x31
        /*016a*/ 	.short	(.L_877 - .L_876)


	//   ....[0]....
.L_876:
        /*016c*/ 	.word	0x000000c0


	//   ....[1]....
        /*0170*/ 	.word	0x000000d0


	//   ....[2]....
        /*0174*/ 	.word	0x00000170


	//   ....[3]....
        /*0178*/ 	.word	0x0000aa80


	//   ....[4]....
        /*017c*/ 	.word	0x0000ab10


	//   ....[5]....
        /*0180*/ 	.word	0x0000d910


	//   ....[6]....
        /*0184*/ 	.word	0x0000d9a0


	//----- nvinfo : EIATTR_COOP_GROUP_MASK_REGIDS
	.align		4
.L_877:
        /*0188*/ 	.byte	0x04, 0x29
        /*018a*/ 	.short	(.L_879 - .L_878)


	//   ....[0]....
.L_878:
        /*018c*/ 	.word	0xffffffff


	//   ....[1]....
        /*0190*/ 	.word	0xffffffff


	//   ....[2]....
        /*0194*/ 	.word	0xffffffff


	//   ....[3]....
        /*0198*/ 	.word	0xffffffff


	//   ....[4]....
        /*019c*/ 	.word	0xffffffff


	//   ....[5]....
        /*01a0*/ 	.word	0xffffffff


	//   ....[6]....
        /*01a4*/ 	.word	0xffffffff


	//   ....[7]....
        /*01a8*/ 	.word	0xffffffff


	//   ....[8]....
        /*01ac*/ 	.word	0xffffffff


	//   ....[9]....
        /*01b0*/ 	.word	0xffffffff


	//   ....[10]....
        /*01b4*/ 	.word	0xffffffff


	//   ....[11]....
        /*01b8*/ 	.word	0xffffffff


	//   ....[12]....
        /*01bc*/ 	.word	0xffffffff


	//   ....[13]....
        /*01c0*/ 	.word	0xffffffff


	//   ....[14]....
        /*01c4*/ 	.word	0xffffffff


	//   ....[15]....
        /*01c8*/ 	.word	0xffffffff


	//   ....[16]....
        /*01cc*/ 	.word	0xffffffff


	//   ....[17]....
        /*01d0*/ 	.word	0xffffffff


	//   ....[18]....
        /*01d4*/ 	.word	0xffffffff


	//   ....[19]....
        /*01d8*/ 	.word	0xffffffff


	//   ....[20]....
        /*01dc*/ 	.word	0xffffffff


	//   ....[21]....
        /*01e0*/ 	.word	0xffffffff


	//   ....[22]....
        /*01e4*/ 	.word	0xffffffff


	//   ....[23]....
        /*01e8*/ 	.word	0xffffffff


	//   ....[24]....
        /*01ec*/ 	.word	0xffffffff


	//   ....[25]....
        /*01f0*/ 	.word	0xffffffff


	//   ....[26]....
        /*01f4*/ 	.word	0xffffffff


	//   ....[27]....
        /*01f8*/ 	.word	0xffffffff


	//   ....[28]....
        /*01fc*/ 	.word	0xffffffff


	//   ....[29]....
        /*0200*/ 	.word	0xffffffff


	//   ....[30]....
        /*0204*/ 	.word	0xffffffff


	//   ....[31]....
        /*0208*/ 	.word	0xffffffff


	//   ....[32]....
        /*020c*/ 	.word	0xffffffff


	//   ....[33]....
        /*0210*/ 	.word	0xffffffff


	//   ....[34]....
        /*0214*/ 	.word	0xffffffff


	//   ....[35]....
        /*0218*/ 	.word	0xffffffff


	//   ....[36]....
        /*021c*/ 	.word	0xffffffff


	//   ....[37]....
        /*0220*/ 	.word	0xffffffff


	//   ....[38]....
        /*0224*/ 	.word	0xffffffff


	//   ....[39]....
        /*0228*/ 	.word	0xffffffff


	//   ....[40]....
        /*022c*/ 	.word	0xffffffff


	//   ....[41]....
        /*0230*/ 	.word	0xffffffff


	//   ....[42]....
        /*0234*/ 	.word	0xffffffff


	//   ....[43]....
        /*0238*/ 	.word	0xffffffff


	//   ....[44]....
        /*023c*/ 	.word	0xffffffff


	//   ....[45]....
        /*0240*/ 	.word	0xffffffff


	//   ....[46]....
        /*0244*/ 	.word	0xffffffff


	//   ....[47]....
        /*0248*/ 	.word	0xffffffff


	//   ....[48]....
        /*024c*/ 	.word	0xffffffff


	//   ....[49]....
        /*0250*/ 	.word	0xffffffff


	//   ....[50]....
        /*0254*/ 	.word	0xffffffff


	//   ....[51]....
        /*0258*/ 	.word	0xffffffff


	//   ....[52]....
        /*025c*/ 	.word	0xffffffff


	//   ....[53]....
        /*0260*/ 	.word	0xffffffff


	//   ....[54]....
        /*0264*/ 	.word	0xffffffff


	//   ....[55]....
        /*0268*/ 	.word	0xffffffff


	//   ....[56]....
        /*026c*/ 	.word	0xffffffff


	//   ....[57]....
        /*0270*/ 	.word	0xffffffff


	//   ....[58]....
        /*0274*/ 	.word	0xffffffff


	//   ....[59]....
        /*0278*/ 	.word	0xffffffff


	//   ....[60]....
        /*027c*/ 	.word	0xffffffff


	//   ....[61]....
        /*0280*/ 	.word	0xffffffff


	//   ....[62]....
        /*0284*/ 	.word	0xffffffff


	//   ....[63]....
        /*0288*/ 	.word	0xffffffff


	//   ....[64]....
        /*028c*/ 	.word	0xffffffff


	//   ....[65]....
        /*0290*/ 	.word	0xffffffff


	//   ....[66]....
        /*0294*/ 	.word	0xffffffff


	//   ....[67]....
        /*0298*/ 	.word	0xffffffff


	//   ....[68]....
        /*029c*/ 	.word	0xffffffff


	//   ....[69]....
        /*02a0*/ 	.word	0xffffffff


	//   ....[70]....
        /*02a4*/ 	.word	0xffffffff


	//   ....[71]....
        /*02a8*/ 	.word	0xffffffff


	//   ....[72]....
        /*02ac*/ 	.word	0xffffffff


	//   ....[73]....
        /*02b0*/ 	.word	0xffffffff


	//   ....[74]....
        /*02b4*/ 	.word	0xffffffff


	//   ....[75]....
        /*02b8*/ 	.word	0xffffffff


	//   ....[76]....
        /*02bc*/ 	.word	0xffffffff


	//   ....[77]....
        /*02c0*/ 	.word	0xffffffff


	//   ....[78]....
        /*02c4*/ 	.word	0xffffffff


	//   ....[79]....
        /*02c8*/ 	.word	0xffffffff


	//   ....[80]....
        /*02cc*/ 	.word	0xffffffff


	//   ....[81]....
        /*02d0*/ 	.word	0xffffffff


	//   ....[82]....
        /*02d4*/ 	.word	0xffffffff


	//   ....[83]....
        /*02d8*/ 	.word	0xffffffff


	//   ....[84]....
        /*02dc*/ 	.word	0xffffffff


	//   ....[85]....
        /*02e0*/ 	.word	0xffffffff


	//   ....[86]....
        /*02e4*/ 	.word	0xffffffff


	//   ....[87]....
        /*02e8*/ 	.word	0xffffffff


	//   ....[88]....
        /*02ec*/ 	.word	0xffffffff


	//   ....[89]....
        /*02f0*/ 	.word	0xffffffff


	//   ....[90]....
        /*02f4*/ 	.word	0xffffffff


	//   ....[91]....
        /*02f8*/ 	.word	0xffffffff


	//   ....[92]....
        /*02fc*/ 	.word	0xffffffff


	//   ....[93]....
        /*0300*/ 	.word	0xffffffff


	//   ....[94]....
        /*0304*/ 	.word	0xffffffff


	//   ....[95]....
        /*0308*/ 	.word	0xffffffff


	//   ....[96]....
        /*030c*/ 	.word	0xffffffff


	//   ....[97]....
        /*0310*/ 	.word	0xffffffff


	//   ....[98]....
        /*0314*/ 	.word	0xffffffff


	//   ....[99]....
        /*0318*/ 	.word	0xffffffff


	//   ....[100]....
        /*031c*/ 	.word	0xffffffff


	//   ....[101]....
        /*0320*/ 	.word	0xffffffff


	//   ....[102]....
        /*0324*/ 	.word	0xffffffff


	//   ....[103]....
        /*0328*/ 	.word	0xffffffff


	//   ....[104]....
        /*032c*/ 	.word	0xffffffff


	//   ....[105]....
        /*0330*/ 	.word	0xffffffff


	//   ....[106]....
        /*0334*/ 	.word	0xffffffff


	//   ....[107]....
        /*0338*/ 	.word	0xffffffff


	//   ....[108]....
        /*033c*/ 	.word	0xffffffff


	//   ....[109]....
        /*0340*/ 	.word	0xffffffff


	//   ....[110]....
        /*0344*/ 	.word	0xffffffff


	//   ....[111]....
        /*0348*/ 	.word	0xffffffff


	//   ....[112]....
        /*034c*/ 	.word	0xffffffff


	//   ....[113]....
        /*0350*/ 	.word	0xffffffff


	//   ....[114]....
        /*0354*/ 	.word	0xffffffff


	//   ....[115]....
        /*0358*/ 	.word	0xffffffff


	//   ....[116]....
        /*035c*/ 	.word	0xffffffff


	//   ....[117]....
        /*0360*/ 	.word	0xffffffff


	//   ....[118]....
        /*0364*/ 	.word	0xffffffff


	//   ....[119]....
        /*0368*/ 	.word	0xffffffff


	//   ....[120]....
        /*036c*/ 	.word	0xffffffff


	//   ....[121]....
        /*0370*/ 	.word	0xffffffff


	//   ....[122]....
        /*0374*/ 	.word	0xffffffff


	//   ....[123]....
        /*0378*/ 	.word	0xffffffff


	//   ....[124]....
        /*037c*/ 	.word	0xffffffff


	//   ....[125]....
        /*0380*/ 	.word	0xffffffff


	//   ....[126]....
        /*0384*/ 	.word	0xffffffff


	//   ....[127]....
        /*0388*/ 	.word	0xffffffff


	//   ....[128]....
        /*038c*/ 	.word	0xffffffff


	//   ....[129]....
        /*0390*/ 	.word	0xffffffff


	//   ....[130]....
        /*0394*/ 	.word	0xffffffff


	//   ....[131]....
        /*0398*/ 	.word	0xffffffff


	//   ....[132]....
        /*039c*/ 	.word	0xffffffff


	//   ....[133]....
        /*03a0*/ 	.word	0xffffffff


	//   ....[134]....
        /*03a4*/ 	.word	0xffffffff


	//   ....[135]....
        /*03a8*/ 	.word	0xffffffff


	//   ....[136]....
        /*03ac*/ 	.word	0xffffffff


	//   ....[137]....
        /*03b0*/ 	.word	0xffffffff


	//   ....[138]....
        /*03b4*/ 	.word	0xffffffff


	//   ....[139]....
        /*03b8*/ 	.word	0xffffffff


	//   ....[140]....
        /*03bc*/ 	.word	0xffffffff


	//   ....[141]....
        /*03c0*/ 	.word	0xffffffff


	//   ....[142]....
        /*03c4*/ 	.word	0xffffffff


	//   ....[143]....
        /*03c8*/ 	.word	0xffffffff


	//   ....[144]....
        /*03cc*/ 	.word	0xffffffff


	//   ....[145]....
        /*03d0*/ 	.word	0xffffffff


	//   ....[146]....
        /*03d4*/ 	.word	0xffffffff


	//   ....[147]....
        /*03d8*/ 	.word	0xffffffff


	//   ....[148]....
        /*03dc*/ 	.word	0xffffffff


	//   ....[149]....
        /*03e0*/ 	.word	0xffffffff


	//   ....[150]....
        /*03e4*/ 	.word	0xffffffff


	//   ....[151]....
        /*03e8*/ 	.word	0xffffffff


	//   ....[152]....
        /*03ec*/ 	.word	0xffffffff


	//   ....[153]....
        /*03f0*/ 	.word	0xffffffff


	//   ....[154]....
        /*03f4*/ 	.word	0xffffffff


	//   ....[155]....
        /*03f8*/ 	.word	0xffffffff


	//   ....[156]....
        /*03fc*/ 	.word	0xffffffff


	//   ....[157]....
        /*0400*/ 	.word	0xffffffff


	//   ....[158]....
        /*0404*/ 	.word	0xffffffff


	//   ....[159]....
        /*0408*/ 	.word	0x0500000f


	//   ....[160]....
        /*040c*/ 	.word	0x0500000f


	//   ....[161]....
        /*0410*/ 	.word	0x0500000f


	//   ....[162]....
        /*0414*/ 	.word	0x0500000f


	//   ....[163]....
        /*0418*/ 	.word	0x0500000f


	//   ....[164]....
        /*041c*/ 	.word	0x0500000f


	//   ....[165]....
        /*0420*/ 	.word	0x0500000f


	//   ....[166]....
        /*0424*/ 	.word	0x0500000f


	//   ....[167]....
        /*0428*/ 	.word	0x0500000f


	//   ....[168]....
        /*042c*/ 	.word	0x0500000f


	//   ....[169]....
        /*0430*/ 	.word	0x0500000f


	//   ....[170]....
        /*0434*/ 	.word	0x0500000f


	//   ....[171]....
        /*0438*/ 	.word	0x0500000f


	//   ....[172]....
        /*043c*/ 	.word	0x0500000f


	//   ....[173]....
        /*0440*/ 	.word	0x0500000f


	//   ....[174]....
        /*0444*/ 	.word	0x0500000f


	//   ....[175]....
        /*0448*/ 	.word	0x0500000f


	//   ....[176]....
        /*044c*/ 	.word	0x0500000f


	//   ....[177]....
        /*0450*/ 	.word	0x0500000f


	//   ....[178]....
        /*0454*/ 	.word	0x0500000f


	//   ....[179]....
        /*0458*/ 	.word	0x0500000f


	//   ....[180]....
        /*045c*/ 	.word	0x0500000f


	//   ....[181]....
        /*0460*/ 	.word	0x0500000f


	//   ....[182]....
        /*0464*/ 	.word	0x0500000f


	//   ....[183]....
        /*0468*/ 	.word	0x0500000f


	//   ....[184]....
        /*046c*/ 	.word	0x0500000f


	//   ....[185]....
        /*0470*/ 	.word	0x0500000f


	//   ....[186]....
        /*0474*/ 	.word	0x0500000f


	//   ....[187]....
        /*0478*/ 	.word	0x0500000f


	//   ....[188]....
        /*047c*/ 	.word	0x0500000f


	//   ....[189]....
        /*0480*/ 	.word	0x0500000f


	//   ....[190]....
        /*0484*/ 	.word	0x0500000f


	//   ....[191]....
        /*0488*/ 	.word	0x0500000f


	//   ....[192]....
        /*048c*/ 	.word	0x0500000f


	//   ....[193]....
        /*0490*/ 	.word	0x0500000f


	//   ....[194]....
        /*0494*/ 	.word	0x0500000f


	//   ....[195]....
        /*0498*/ 	.word	0x0500000f


	//   ....[196]....
        /*049c*/ 	.word	0x0500000f


	//   ....[197]....
        /*04a0*/ 	.word	0x0500000f


	//   ....[198]....
        /*04a4*/ 	.word	0x0500000f


	//   ....[199]....
        /*04a8*/ 	.word	0x0500000f


	//   ....[200]....
        /*04ac*/ 	.word	0x0500000f


	//   ....[201]....
        /*04b0*/ 	.word	0x0500000f


	//   ....[202]....
        /*04b4*/ 	.word	0x0500000f


	//   ....[203]....
        /*04b8*/ 	.word	0x0500000f


	//   ....[204]....
        /*04bc*/ 	.word	0x0500000f


	//   ....[205]....
        /*04c0*/ 	.word	0x0500000f


	//   ....[206]....
        /*04c4*/ 	.word	0x0500000f


	//   ....[207]....
        /*04c8*/ 	.word	0x0500000f


	//   ....[208]....
        /*04cc*/ 	.word	0x0500000f


	//   ....[209]....
        /*04d0*/ 	.word	0x0500000f


	//   ....[210]....
        /*04d4*/ 	.word	0x0500000f


	//   ....[211]....
        /*04d8*/ 	.word	0x0500000f


	//   ....[212]....
        /*04dc*/ 	.word	0x0500000f


	//   ....[213]....
        /*04e0*/ 	.word	0x0500000f


	//   ....[214]....
        /*04e4*/ 	.word	0x0500000f


	//   ....[215]....
        /*04e8*/ 	.word	0x0500000f


	//   ....[216]....
        /*04ec*/ 	.word	0x0500000f


	//   ....[217]....
        /*04f0*/ 	.word	0x0500000f


	//   ....[218]....
        /*04f4*/ 	.word	0x0500000f


	//   ....[219]....
        /*04f8*/ 	.word	0x0500000f


	//   ....[220]....
        /*04fc*/ 	.word	0x0500000f


	//   ....[221]....
        /*0500*/ 	.word	0x0500000f


	//   ....[222]....
        /*0504*/ 	.word	0x0500000f


	//   ....[223]....
        /*0508*/ 	.word	0x0500000f


	//   ....[224]....
        /*050c*/ 	.word	0x0500000f


	//   ....[225]....
        /*0510*/ 	.word	0x0500000f


	//   ....[226]....
        /*0514*/ 	.word	0x0500000f


	//   ....[227]....
        /*0518*/ 	.word	0x0500000f


	//   ....[228]....
        /*051c*/ 	.word	0x0500000f


	//   ....[229]....
        /*0520*/ 	.word	0x0500000f


	//   ....[230]....
        /*0524*/ 	.word	0x0500000f


	//   ....[231]....
        /*0528*/ 	.word	0x0500000f


	//   ....[232]....
        /*052c*/ 	.word	0x0500000f


	//   ....[233]....
        /*0530*/ 	.word	0x0500000f


	//   ....[234]....
        /*0534*/ 	.word	0x0500000f


	//   ....[235]....
        /*0538*/ 	.word	0x0500000f


	//   ....[236]....
        /*053c*/ 	.word	0x0500000f


	//   ....[237]....
        /*0540*/ 	.word	0x0500000f


	//   ....[238]....
        /*0544*/ 	.word	0x0500000f


	//   ....[239]....
        /*0548*/ 	.word	0x0500000f


	//   ....[240]....
        /*054c*/ 	.word	0x0500000f


	//   ....[241]....
        /*0550*/ 	.word	0x0500000f


	//   ....[242]....
        /*0554*/ 	.word	0x0500000f


	//   ....[243]....
        /*0558*/ 	.word	0x0500000f


	//   ....[244]....
        /*055c*/ 	.word	0x0500000f


	//   ....[245]....
        /*0560*/ 	.word	0x0500000f


	//   ....[246]....
        /*0564*/ 	.word	0x0500000f


	//   ....[247]....
        /*0568*/ 	.word	0x0500000f


	//   ....[248]....
        /*056c*/ 	.word	0x0500000f


	//   ....[249]....
        /*0570*/ 	.word	0x0500000f


	//   ....[250]....
        /*0574*/ 	.word	0x0500000f


	//   ....[251]....
        /*0578*/ 	.word	0x0500000f


	//   ....[252]....
        /*057c*/ 	.word	0x0500000f


	//   ....[253]....
        /*0580*/ 	.word	0x0500000f


	//   ....[254]....
        /*0584*/ 	.word	0x0500000f


	//   ....[255]....
        /*0588*/ 	.word	0x0500000f


	//   ....[0]....
        /*058c*/ 	.word	0x0500000f


	//   ....[1]....
        /*0590*/ 	.word	0x0500000f


	//   ....[2]....
        /*0594*/ 	.word	0x0500000f


	//----- nvinfo : EIATTR_COOP_GROUP_INSTR_OFFSETS
	.align		4
.L_879:
        /*0598*/ 	.byte	0x04, 0x28
        /*059a*/ 	.short	(.L_881 - .L_880)


	//   ....[0]....
.L_880:
        /*059c*/ 	.word	0x00000080


	//   ....[1]....
        /*05a0*/ 	.word	0x000000b0


	//   ....[2]....
        /*05a4*/ 	.word	0x000002d0


	//   ....[3]....
        /*05a8*/ 	.word	0x00000430


	//   ....[4]....
        /*05ac*/ 	.word	0x00000550


	//   ....[5]....
        /*05b0*/ 	.word	0x000006b0


	//   ....[6]....
        /*05b4*/ 	.word	0x00001690


	//   ....[7]....
        /*05b8*/ 	.word	0x000027d0


	//   ....[8]....
        /*05bc*/ 	.word	0x000028d0


	//   ....[9]....
        /*05c0*/ 	.word	0x00002ef0


	//   ....[10]....
        /*05c4*/ 	.word	0x00002f70


	//   ....[11]....
        /*05c8*/ 	.word	0x00004af0


	//   ....[12]....
        /*05cc*/ 	.word	0x00004b00


	//   ....[13]....
        /*05d0*/ 	.word	0x00004b40


	//   ....[14]....
        /*05d4*/ 	.word	0x00004b50


	//   ....[15]....
        /*05d8*/ 	.word	0x00005ff0


	//   ....[16]....
        /*05dc*/ 	.word	0x00006020


	//   ....[17]....
        /*05e0*/ 	.word	0x000060e0


	//   ....[18]....
        /*05e4*/ 	.word	0x000060f0


	//   ....[19]....
        /*05e8*/ 	.word	0x00007410


	//   ....[20]....
        /*05ec*/ 	.word	0x00007450


	//   ....[21]....
        /*05f0*/ 	.word	0x00007470


	//   ....[22]....
        /*05f4*/ 	.word	0x000074a0


	//   ....[23]....
        /*05f8*/ 	.word	0x00007b40


	//   ....[24]....
        /*05fc*/ 	.word	0x00007b70


	//   ....[25]....
        /*0600*/ 	.word	0x00007c30


	//   ....[26]....
        /*0604*/ 	.word	0x00007c50


	//   ....[27]....
        /*0608*/ 	.word	0x00007d10


	//   ....[28]....
        /*060c*/ 	.word	0x00007d30


	//   ....[29]....
        /*0610*/ 	.word	0x00007e00


	//   ....[30]....
        /*0614*/ 	.word	0x00007e20


	//   ....[31]....
        /*0618*/ 	.word	0x000081a0


	//   ....[32]....
        /*061c*/ 	.word	0x000081b0


	//   ....[33]....
        /*0620*/ 	.word	0x000085e0


	//   ....[34]....
        /*0624*/ 	.word	0x000085f0


	//   ....[35]....
        /*0628*/ 	.word	0x00009230


	//   ....[36]....
        /*062c*/ 	.word	0x00009240


	//   ....[37]....
        /*0630*/ 	.word	0x00009300


	//   ....[38]....
        /*0634*/ 	.word	0x00009320


	//   ....[39]....
        /*0638*/ 	.word	0x000093e0


	//   ....[40]....
        /*063c*/ 	.word	0x00009400


	//   ....[41]....
        /*0640*/ 	.word	0x000094d0


	//   ....[42]....
        /*0644*/ 	.word	0x000094f0


	//   ....[43]....
        /*0648*/ 	.word	0x00009630


	//   ....[44]....
        /*064c*/ 	.word	0x00009840


	//   ....[45]....
        /*0650*/ 	.word	0x00009870


	//   ....[46]....
        /*0654*/ 	.word	0x000098a0


	//   ....[47]....
        /*0658*/ 	.word	0x000098d0


	//   ....[48]....
        /*065c*/ 	.word	0x00009900


	//   ....[49]....
        /*0660*/ 	.word	0x00009930


	//   ....[50]....
        /*0664*/ 	.word	0x00009aa0


	//   ....[51]....
        /*0668*/ 	.word	0x00009ad0


	//   ....[52]....
        /*066c*/ 	.word	0x00009b00


	//   ....[53]....
        /*0670*/ 	.word	0x00009b30


	//   ....[54]....
        /*0674*/ 	.word	0x00009b60


	//   ....[55]....
        /*0678*/ 	.word	0x00009b90


	//   ....[56]....
        /*067c*/ 	.word	0x00009c20


	//   ....[57]....
        /*0680*/ 	.word	0x00009c50


	//   ....[58]....
        /*0684*/ 	.word	0x00009c60


	//   ....[59]....
        /*0688*/ 	.word	0x00009cf0


	//   ....[60]....
        /*068c*/ 	.word	0x0000b580


	//   ....[61]....
        /*0690*/ 	.word	0x0000b5a0


	//   ....[62]....
        /*0694*/ 	.word	0x0000b640


	//   ....[63]....
        /*0698*/ 	.word	0x0000b660


	//   ....[64]....
        /*069c*/ 	.word	0x0000b6f0


	//   ....[65]....
        /*06a0*/ 	.word	0x0000b710


	//   ....[66]....
        /*06a4*/ 	.word	0x0000b7a0


	//   ....[67]....
        /*06a8*/ 	.word	0x0000b7c0


	//   ....[68]....
        /*06ac*/ 	.word	0x0000b850


	//   ....[69]....
        /*06b0*/ 	.word	0x0000b870


	//   ....[70]....
        /*06b4*/ 	.word	0x0000b900


	//   ....[71]....
        /*06b8*/ 	.word	0x0000b920


	//   ....[72]....
        /*06bc*/ 	.word	0x0000b9b0


	//   ....[73]....
        /*06c0*/ 	.word	0x0000b9d0


	//   ....[74]....
        /*06c4*/ 	.word	0x0000b9e0


	//   ....[75]....
        /*06c8*/ 	.word	0x0000ba60


	//   ....[76]....
        /*06cc*/ 	.word	0x0000c160


	//   ....[77]....
        /*06d0*/ 	.word	0x0000c190


	//   ....[78]....
        /*06d4*/ 	.word	0x0000c1f0


	//   ....[79]....
        /*06d8*/ 	.word	0x0000c230


	//   ....[80]....
        /*06dc*/ 	.word	0x0000c270


	//   ....[81]....
        /*06e0*/ 	.word	0x0000c2d0


	//   ....[82]....
        /*06e4*/ 	.word	0x0000c320


	//   ....[83]....
        /*06e8*/ 	.word	0x0000c370


	//   ....[84]....
        /*06ec*/ 	.word	0x0000c3c0


	//   ....[85]....
        /*06f0*/ 	.word	0x0000c410


	//   ....[86]....
        /*06f4*/ 	.word	0x0000c460


	//   ....[87]....
        /*06f8*/ 	.word	0x0000c4b0


	//   ....[88]....
        /*06fc*/ 	.word	0x0000c4f0


	//   ....[89]....
        /*0700*/ 	.word	0x0000c550


	//   ....[90]....
        /*0704*/ 	.word	0x0000c570


	//   ....[91]....
        /*0708*/ 	.word	0x0000c5b0


	//   ....[92]....
        /*070c*/ 	.word	0x0000cce0


	//   ....[93]....
        /*0710*/ 	.word	0x0000cd10


	//   ....[94]....
        /*0714*/ 	.word	0x0000cd70


	//   ....[95]....
        /*0718*/ 	.word	0x0000cd80


	//   ....[96]....
        /*071c*/ 	.word	0x0000cdd0


	//   ....[97]....
        /*0720*/ 	.word	0x0000cde0


	//   ....[98]....
        /*0724*/ 	.word	0x0000ce30


	//   ....[99]....
        /*0728*/ 	.word	0x0000ce40


	//   ....[100]....
        /*072c*/ 	.word	0x0000ce90


	//   ....[101]....
        /*0730*/ 	.word	0x0000cea0


	//   ....[102]....
        /*0734*/ 	.word	0x0000cef0


	//   ....[103]....
        /*0738*/ 	.word	0x0000cf00


	//   ....[104]....
        /*073c*/ 	.word	0x0000cf50


	//   ....[105]....
        /*0740*/ 	.word	0x0000cf60


	//   ....[106]....
        /*0744*/ 	.word	0x0000cf70


	//   ....[107]....
        /*0748*/ 	.word	0x0000cfc0


	//   ....[108]....
        /*074c*/ 	.word	0x0000d220


	//   ....[109]....
        /*0750*/ 	.word	0x0000d240


	//   ....[110]....
        /*0754*/ 	.word	0x0000d250


	//   ....[111]....
        /*0758*/ 	.word	0x0000d2c0


	//   ....[112]....
        /*075c*/ 	.word	0x0000d2d0


	//   ....[113]....
        /*0760*/ 	.word	0x0000d340


	//   ....[114]....
        /*0764*/ 	.word	0x0000d350


	//   ....[115]....
        /*0768*/ 	.word	0x0000d3c0


	//   ....[116]....
        /*076c*/ 	.word	0x0000d3d0


	//   ....[117]....
        /*0770*/ 	.word	0x0000d440


	//   ....[118]....
        /*0774*/ 	.word	0x0000d450


	//   ....[119]....
        /*0778*/ 	.word	0x0000d4c0


	//   ....[120]....
        /*077c*/ 	.word	0x0000d4d0


	//   ....[121]....
        /*0780*/ 	.word	0x0000d540


	//   ....[122]....
        /*0784*/ 	.word	0x0000d550


	//   ....[123]....
        /*0788*/ 	.word	0x0000d560


	//   ....[124]....
        /*078c*/ 	.word	0x0000daf0


	//   ....[125]....
        /*0790*/ 	.word	0x0000db30


	//   ....[126]....
        /*0794*/ 	.word	0x0000db70


	//   ....[127]....
        /*0798*/ 	.word	0x0000db90


	//   ....[128]....
        /*079c*/ 	.word	0x0000dba0


	//   ....[129]....
        /*07a0*/ 	.word	0x0000dbc0


	//   ....[130]....
        /*07a4*/ 	.word	0x0000dc30


	//   ....[131]....
        /*07a8*/ 	.word	0x0000dc50


	//   ....[132]....
        /*07ac*/ 	.word	0x0000dcb0


	//   ....[133]....
        /*07b0*/ 	.word	0x0000dcd0


	//   ....[134]....
        /*07b4*/ 	.word	0x0000dd30


	//   ....[135]....
        /*07b8*/ 	.word	0x0000dd50


	//   ....[136]....
        /*07bc*/ 	.word	0x0000ddb0


	//   ....[137]....
        /*07c0*/ 	.word	0x0000ddd0


	//   ....[138]....
        /*07c4*/ 	.word	0x0000de20


	//   ....[139]....
        /*07c8*/ 	.word	0x0000de40


	//   ....[140]....
        /*07cc*/ 	.word	0x0000e280


	//   ....[141]....
        /*07d0*/ 	.word	0x0000e2b0


	//   ....[142]....
        /*07d4*/ 	.word	0x0000e310


	//   ....[143]....
        /*07d8*/ 	.word	0x0000e340


	//   ....[144]....
        /*07dc*/ 	.word	0x0000e370


	//   ....[145]....
        /*07e0*/ 	.word	0x0000e3a0


	//   ....[146]....
        /*07e4*/ 	.word	0x0000e3d0


	//   ....[147]....
        /*07e8*/ 	.word	0x0000e400


	//   ....[148]....
        /*07ec*/ 	.word	0x0000e5a0


	//   ....[149]....
        /*07f0*/ 	.word	0x0000e5d0


	//   ....[150]....
        /*07f4*/ 	.word	0x0000e600


	//   ....[151]....
        /*07f8*/ 	.word	0x0000e630


	//   ....[152]....
        /*07fc*/ 	.word	0x0000e660


	//   ....[153]....
        /*0800*/ 	.word	0x0000e690


	//   ....[154]....
        /*0804*/ 	.word	0x0000e750


	//   ....[155]....
        /*0808*/ 	.word	0x0000e770


	//   ....[156]....
        /*080c*/ 	.word	0x0000e780


	//   ....[157]....
        /*0810*/ 	.word	0x0000e7e0


	//   ....[158]....
        /*0814*/ 	.word	0x0000ee00


	//   ....[159]....
        /*0818*/ 	.word	0x0000f2e0


	//   ....[160]....
        /*081c*/ 	.word	0x0000f3d0


	//   ....[161]....
        /*0820*/ 	.word	0x0000f470


	//   ....[162]....
        /*0824*/ 	.word	0x0000f4d0


	//   ....[163]....
        /*0828*/ 	.word	0x0000f5d0


	//   ....[164]....
        /*082c*/ 	.word	0x0000f640


	//   ....[165]....
        /*0830*/ 	.word	0x0000f740


	//   ....[166]....
        /*0834*/ 	.word	0x0000f7b0


	//   ....[167]....
        /*0838*/ 	.word	0x0000f8b0


	//   ....[168]....
        /*083c*/ 	.word	0x0000f920


	//   ....[169]....
        /*0840*/ 	.word	0x0000fa20


	//   ....[170]....
        /*0844*/ 	.word	0x0000fa90


	//   ....[171]....
        /*0848*/ 	.word	0x0000fb90


	//   ....[172]....
        /*084c*/ 	.word	0x0000fc00


	//   ....[173]....
        /*0850*/ 	.word	0x0000fd00


	//   ....[174]....
        /*0854*/ 	.word	0x0000fd70


	//   ....[175]....
        /*0858*/ 	.word	0x0000fe10


	//   ....[176]....
        /*085c*/ 	.word	0x0000ff10


	//   ....[177]....
        /*0860*/ 	.word	0x0000ff80


	//   ....[178]....
        /*0864*/ 	.word	0x00010000


	//   ....[179]....
        /*0868*/ 	.word	0x000100b0


	//   ....[180]....
        /*086c*/ 	.word	0x00010130


	//   ....[181]....
        /*0870*/ 	.word	0x00010200


	//   ....[182]....
        /*0874*/ 	.word	0x00010280


	//   ....[183]....
        /*0878*/ 	.word	0x00010350


	//   ....[184]....
        /*087c*/ 	.word	0x000103d0


	//   ....[185]....
        /*0880*/ 	.word	0x000104a0


	//   ....[186]....
        /*0884*/ 	.word	0x00010520


	//   ....[187]....
        /*0888*/ 	.word	0x000105f0


	//   ....[188]....
        /*088c*/ 	.word	0x00010670


	//   ....[189]....
        /*0890*/ 	.word	0x00010740


	//   ....[190]....
        /*0894*/ 	.word	0x000107c0


	//   ....[191]....
        /*0898*/ 	.word	0x00010870


	//   ....[192]....
        /*089c*/ 	.word	0x000109a0


	//   ....[193]....
        /*08a0*/ 	.word	0x00010a40


	//   ....[194]....
        /*08a4*/ 	.word	0x00010ab0


	//   ....[195]....
        /*08a8*/ 	.word	0x00010b70


	//   ....[196]....
        /*08ac*/ 	.word	0x00010bd0


	//   ....[197]....
        /*08b0*/ 	.word	0x00010c90


	//   ....[198]....
        /*08b4*/ 	.word	0x00010cf0


	//   ....[199]....
        /*08b8*/ 	.word	0x00010db0


	//   ....[200]....
        /*08bc*/ 	.word	0x00010e10


	//   ....[201]....
        /*08c0*/ 	.word	0x00010ed0


	//   ....[202]....
        /*08c4*/ 	.word	0x00010f30


	//   ....[203]....
        /*08c8*/ 	.word	0x00010ff0


	//   ....[204]....
        /*08cc*/ 	.word	0x00011050


	//   ....[205]....
        /*08d0*/ 	.word	0x00011110


	//   ....[206]....
        /*08d4*/ 	.word	0x00011170


	//   ....[207]....
        /*08d8*/ 	.word	0x00011230


	//   ....[208]....
        /*08dc*/ 	.word	0x00011320


	//   ....[209]....
        /*08e0*/ 	.word	0x000113c0


	//   ....[210]....
        /*08e4*/ 	.word	0x00011420


	//   ....[211]....
        /*08e8*/ 	.word	0x00011500


	//   ....[212]....
        /*08ec*/ 	.word	0x00011560


	//   ....[213]....
        /*08f0*/ 	.word	0x00011640


	//   ....[214]....
        /*08f4*/ 	.word	0x000116a0


	//   ....[215]....
        /*08f8*/ 	.word	0x00011780


	//   ....[216]....
        /*08fc*/ 	.word	0x000117e0


	//   ....[217]....
        /*0900*/ 	.word	0x000118c0


	//   ....[218]....
        /*0904*/ 	.word	0x00011920


	//   ....[219]....
        /*0908*/ 	.word	0x00011a00


	//   ....[220]....
        /*090c*/ 	.word	0x00011a60


	//   ....[221]....
        /*0910*/ 	.word	0x00011b40


	//   ....[222]....
        /*0914*/ 	.word	0x00011ba0


	//   ....[223]....
        /*0918*/ 	.word	0x00011c70


	//   ....[224]....
        /*091c*/ 	.word	0x00011d90


	//   ....[225]....
        /*0920*/ 	.word	0x00011e40


	//   ....[226]....
        /*0924*/ 	.word	0x00011ef0


	//   ....[227]....
        /*0928*/ 	.word	0x00011fc0


	//   ....[228]....
        /*092c*/ 	.word	0x00012020


	//   ....[229]....
        /*0930*/ 	.word	0x00012100


	//   ....[230]....
        /*0934*/ 	.word	0x00012160


	//   ....[231]....
        /*0938*/ 	.word	0x00012230


	//   ....[232]....
        /*093c*/ 	.word	0x00012290


	//   ....[233]....
        /*0940*/ 	.word	0x00012360


	//   ....[234]....
        /*0944*/ 	.word	0x000123c0


	//   ....[235]....
        /*0948*/ 	.word	0x000124a0


	//   ....[236]....
        /*094c*/ 	.word	0x00012500


	//   ....[237]....
        /*0950*/ 	.word	0x000125d0


	//   ....[238]....
        /*0954*/ 	.word	0x00012630


	//   ....[239]....
        /*0958*/ 	.word	0x000126f0


	//   ....[240]....
        /*095c*/ 	.word	0x00012780


	//   ....[241]....
        /*0960*/ 	.word	0x00012820


	//   ....[242]....
        /*0964*/ 	.word	0x000129a0


	//   ....[243]....
        /*0968*/ 	.word	0x00012a10


	//   ....[244]....
        /*096c*/ 	.word	0x00012a80


	//   ....[245]....
        /*0970*/ 	.word	0x00012af0


	//   ....[246]....
        /*0974*/ 	.word	0x00012b60


	//   ....[247]....
        /*0978*/ 	.word	0x00012be0


	//   ....[248]....
        /*097c*/ 	.word	0x00012c60


	//   ....[249]....
        /*0980*/ 	.word	0x00012cf0


	//   ....[250]....
        /*0984*/ 	.word	0x00012d60


	//   ....[251]....
        /*0988*/ 	.word	0x00012dd0


	//   ....[252]....
        /*098c*/ 	.word	0x00012e40


	//   ....[253]....
        /*0990*/ 	.word	0x00012ec0


	//   ....[254]....
        /*0994*/ 	.word	0x00012f30


	//   ....[255]....
        /*0998*/ 	.word	0x00012fd0


	//   ....[0]....
        /*099c*/ 	.word	0x00013020


	//   ....[1]....
        /*09a0*/ 	.word	0x000130b0


	//   ....[2]....
        /*09a4*/ 	.word	0x000131e0


	//----- nvinfo : EIATTR_REG_RECONFIG
	.align		4
.L_881:
        /*09a8*/ 	.byte	0x01, 0x54
	.zero		2


	//----- nvinfo : EIATTR_SYSCALL_OFFSETS
	.align		4
        /*09ac*/ 	.byte	0x04, 0x46
        /*09ae*/ 	.short	(.L_883 - .L_882)


	//   ....[0]....
.L_882:
        /*09b0*/ 	.word	0x00001870


	//   ....[1]....
        /*09b4*/ 	.word	0x0000ac70


	//   ....[2]....
        /*09b8*/ 	.word	0x0000adc0


	//   ....[3]....
        /*09bc*/ 	.word	0x0000aeb0


	//   ....[4]....
        /*09c0*/ 	.word	0x0000be10


	//----- nvinfo : EIATTR_MBARRIER_INSTR_OFFSETS
	.align		4
.L_883:
        /*09c4*/ 	.byte	0x04, 0x39
        /*09c6*/ 	.short	(.L_885 - .L_884)


	//   ....[0]....
.L_884:
        /*09c8*/ 	.word	0x00000180
        /*09cc*/ 	.word	0x000000ff
        /*09d0*/ 	.word	0x00028800
        /*09d4*/ 	.short	0x0100
        /*09d6*/ 	.byte	0x08
	.zero		1


	//   ....[1]....
        /*09d8*/ 	.word	0x00000190
        /*09dc*/ 	.word	0x000000ff
        /*09e0*/ 	.word	0x00028820
        /*09e4*/ 	.short	0x0100
        /*09e6*/ 	.byte	0x08
	.zero		1


	//   ....[2]....
        /*09e8*/ 	.word	0x00000280
        /*09ec*/ 	.word	0x000000ff
        /*09f0*/ 	.word	0x00028830
        /*09f4*/ 	.short	0x0100
        /*09f6*/ 	.byte	0x08
	.zero		1


	//   ....[3]....
        /*09f8*/ 	.word	0x00000290
        /*09fc*/ 	.word	0x000000ff
        /*0a00*/ 	.word	0x00028840
        /*0a04*/ 	.short	0x0100
        /*0a06*/ 	.byte	0x08
	.zero		1


	//   ....[4]....
        /*0a08*/ 	.word	0x000002a0
        /*0a0c*/ 	.word	0x000000ff
        /*0a10*/ 	.word	0x00028838
        /*0a14*/ 	.short	0x0100
        /*0a16*/ 	.byte	0x08
	.zero		1


	//   ....[5]....
        /*0a18*/ 	.word	0x000002b0
        /*0a1c*/ 	.word	0x000000ff
        /*0a20*/ 	.word	0x00028848
        /*0a24*/ 	.short	0x0100
        /*0a26*/ 	.byte	0x08
	.zero		1


	//   ....[6]....
        /*0a28*/ 	.word	0x000003e0
        /*0a2c*/ 	.word	0x000000ff
        /*0a30*/ 	.word	0x00028850
        /*0a34*/ 	.short	0x0100
        /*0a36*/ 	.byte	0x08
	.zero		1


	//   ....[7]....
        /*0a38*/ 	.word	0x000003f0
        /*0a3c*/ 	.word	0x000000ff
        /*0a40*/ 	.word	0x00028860
        /*0a44*/ 	.short	0x0100
        /*0a46*/ 	.byte	0x08
	.zero		1


	//   ....[8]....
        /*0a48*/ 	.word	0x00000400
        /*0a4c*/ 	.word	0x000000ff
        /*0a50*/ 	.word	0x00028858
        /*0a54*/ 	.short	0x0100
        /*0a56*/ 	.byte	0x08
	.zero		1


	//   ....[9]....
        /*0a58*/ 	.word	0x00000410
        /*0a5c*/ 	.word	0x000000ff
        /*0a60*/ 	.word	0x00028868
        /*0a64*/ 	.short	0x0100
        /*0a66*/ 	.byte	0x08
	.zero		1


	//   ....[10]....
        /*0a68*/ 	.word	0x00000500
        /*0a6c*/ 	.word	0x000000ff
        /*0a70*/ 	.word	0x00028870
        /*0a74*/ 	.short	0x0100
        /*0a76*/ 	.byte	0x06
	.zero		1


	//   ....[11]....
        /*0a78*/ 	.word	0x00000510
        /*0a7c*/ 	.word	0x000000ff
        /*0a80*/ 	.word	0x00028880
        /*0a84*/ 	.short	0x0100
        /*0a86*/ 	.byte	0x06
	.zero		1


	//   ....[12]....
        /*0a88*/ 	.word	0x00000520
        /*0a8c*/ 	.word	0x000000ff
        /*0a90*/ 	.word	0x00028878
        /*0a94*/ 	.short	0x0100
        /*0a96*/ 	.byte	0x06
	.zero		1


	//   ....[13]....
        /*0a98*/ 	.word	0x00000530
        /*0a9c*/ 	.word	0x000000ff
        /*0aa0*/ 	.word	0x00028888
        /*0aa4*/ 	.short	0x0100
        /*0aa6*/ 	.byte	0x06
	.zero		1


	//   ....[14]....
        /*0aa8*/ 	.word	0x00000660
        /*0aac*/ 	.word	0x000000ff
        /*0ab0*/ 	.word	0x00028890
        /*0ab4*/ 	.short	0x0100
        /*0ab6*/ 	.byte	0x08
	.zero		1


	//   ....[15]....
        /*0ab8*/ 	.word	0x00000670
        /*0abc*/ 	.word	0x000000ff
        /*0ac0*/ 	.word	0x000288a0
        /*0ac4*/ 	.short	0x0100
        /*0ac6*/ 	.byte	0x08
	.zero		1


	//   ....[16]....
        /*0ac8*/ 	.word	0x00000680
        /*0acc*/ 	.word	0x000000ff
        /*0ad0*/ 	.word	0x00028898
        /*0ad4*/ 	.short	0x0100
        /*0ad6*/ 	.byte	0x08
	.zero		1


	//   ....[17]....
        /*0ad8*/ 	.word	0x00000690
        /*0adc*/ 	.word	0x000000ff
        /*0ae0*/ 	.word	0x000288a8
        /*0ae4*/ 	.short	0x0100
        /*0ae6*/ 	.byte	0x08
	.zero		1


	//   ....[18]....
        /*0ae8*/ 	.word	0x000007c0
        /*0aec*/ 	.word	0x000000ff
        /*0af0*/ 	.word	0x000288b0
        /*0af4*/ 	.short	0x0100
        /*0af6*/ 	.byte	0x08
	.zero		1


	//   ....[19]....
        /*0af8*/ 	.word	0x000007d0
        /*0afc*/ 	.word	0x000000ff
        /*0b00*/ 	.word	0x000288c0
        /*0b04*/ 	.short	0x0100
        /*0b06*/ 	.byte	0x08
	.zero		1


	//   ....[20]....
        /*0b08*/ 	.word	0x000007e0
        /*0b0c*/ 	.word	0x000000ff
        /*0b10*/ 	.word	0x000288b8
        /*0b14*/ 	.short	0x0100
        /*0b16*/ 	.byte	0x08
	.zero		1


	//   ....[21]....
        /*0b18*/ 	.word	0x000007f0
        /*0b1c*/ 	.word	0x000000ff
        /*0b20*/ 	.word	0x000288c8
        /*0b24*/ 	.short	0x0100
        /*0b26*/ 	.byte	0x08
	.zero		1


	//   ....[22]....
        /*0b28*/ 	.word	0x000018d0
        /*0b2c*/ 	.word	0x000000ff
        /*0b30*/ 	.word	0x00028800
        /*0b34*/ 	.short	0x010a
        /*0b36*/ 	.byte	0x2a
	.zero		1


	//   ....[23]....
        /*0b38*/ 	.word	0x00001950
        /*0b3c*/ 	.word	0x00000004
        /*0b40*/ 	.word	0x00028830
        /*0b44*/ 	.short	0x010a
        /*0b46*/ 	.byte	0x3f
	.zero		1


	//   ....[24]....
        /*0b48*/ 	.word	0x000019a0
        /*0b4c*/ 	.word	0x00000004
        /*0b50*/ 	.word	0x00028830
        /*0b54*/ 	.short	0x010a
        /*0b56*/ 	.byte	0x3f
	.zero		1


	//   ....[25]....
        /*0b58*/ 	.word	0x00002a00
        /*0b5c*/ 	.word	0x000000ff
        /*0b60*/ 	.word	0x00000000
        /*0b64*/ 	.short	0x0101
        /*0b66*/ 	.byte	0x06
	.zero		1


	//   ....[26]....
        /*0b68*/ 	.word	0x00003f00
        /*0b6c*/ 	.word	0x000000ff
        /*0b70*/ 	.word	0x00028830
        /*0b74*/ 	.short	0x010a
        /*0b76*/ 	.byte	0x06
	.zero		1


	//   ....[27]....
        /*0b78*/ 	.word	0x00003f40
        /*0b7c*/ 	.word	0x000000ff
        /*0b80*/ 	.word	0x00028830
        /*0b84*/ 	.short	0x010a
        /*0b86*/ 	.byte	0x06
	.zero		1


	//   ....[28]....
        /*0b88*/ 	.word	0x000042e0
        /*0b8c*/ 	.word	0x000000ff
        /*0b90*/ 	.word	0x00028850
        /*0b94*/ 	.short	0x010a
        /*0b96*/ 	.byte	0x06
	.zero		1


	//   ....[29]....
        /*0b98*/ 	.word	0x00004320
        /*0b9c*/ 	.word	0x000000ff
        /*0ba0*/ 	.word	0x00028850
        /*0ba4*/ 	.short	0x010a
        /*0ba6*/ 	.byte	0x06
	.zero		1


	//   ....[30]....
        /*0ba8*/ 	.word	0x00004780
        /*0bac*/ 	.word	0x000000ff
        /*0bb0*/ 	.word	0x00000000
        /*0bb4*/ 	.short	0x0101
        /*0bb6*/ 	.byte	0x07
	.zero		1


	//   ....[31]....
        /*0bb8*/ 	.word	0x00005930
        /*0bbc*/ 	.word	0x000000ff
        /*0bc0*/ 	.word	0x00000000
        /*0bc4*/ 	.short	0x0101
        /*0bc6*/ 	.byte	0x07
	.zero		1


	//   ....[32]....
        /*0bc8*/ 	.word	0x00005f60
        /*0bcc*/ 	.word	0x000000ff
        /*0bd0*/ 	.word	0x00028850
        /*0bd4*/ 	.short	0x010a
        /*0bd6*/ 	.byte	0x05
	.zero		1


	//   ....[33]....
        /*0bd8*/ 	.word	0x00005fa0
        /*0bdc*/ 	.word	0x000000ff
        /*0be0*/ 	.word	0x00028850
        /*0be4*/ 	.short	0x010a
        /*0be6*/ 	.byte	0x05
	.zero		1


	//   ....[34]....
        /*0be8*/ 	.word	0x00006570
        /*0bec*/ 	.word	0x000000ff
        /*0bf0*/ 	.word	0x00000000
        /*0bf4*/ 	.short	0x0101
        /*0bf6*/ 	.byte	0x04
	.zero		1


	//   ....[35]....
        /*0bf8*/ 	.word	0x00007b50
        /*0bfc*/ 	.word	0x00000000
        /*0c00*/ 	.word	0x00000000
        /*0c04*/ 	.short	0x0101
        /*0c06*/ 	.byte	0x3f
	.zero		1


	//   ....[36]....
        /*0c08*/ 	.word	0x00008190
        /*0c0c*/ 	.word	0x00000008
        /*0c10*/ 	.word	0x00000000
        /*0c14*/ 	.short	0x0101
        /*0c16*/ 	.byte	0x3f
	.zero		1


	//   ....[37]....
        /*0c18*/ 	.word	0x0000b3b0
        /*0c1c*/ 	.word	0x00000007
        /*0c20*/ 	.word	0x00028840
        /*0c24*/ 	.short	0x010a
        /*0c26*/ 	.byte	0x3f
	.zero		1


	//   ....[38]....
        /*0c28*/ 	.word	0x0000bb10
        /*0c2c*/ 	.word	0x00000007
        /*0c30*/ 	.word	0x00028830
        /*0c34*/ 	.short	0x0107
        /*0c36*/ 	.byte	0x3f
	.zero		1


	//   ....[39]....
        /*0c38*/ 	.word	0x0000bbe0
        /*0c3c*/ 	.word	0x00000007
        /*0c40*/ 	.word	0x00028830
        /*0c44*/ 	.short	0x0101
        /*0c46*/ 	.byte	0x3f
	.zero		1


	//   ....[40]....
        /*0c48*/ 	.word	0x0000c6a0
        /*0c4c*/ 	.word	0x00000016
        /*0c50*/ 	.word	0x00028800
        /*0c54*/ 	.short	0x0107
        /*0c56*/ 	.byte	0x3f
	.zero		1


	//   ....[41]....
        /*0c58*/ 	.word	0x0000c7b0
        /*0c5c*/ 	.word	0x00000016
        /*0c60*/ 	.word	0x00028800
        /*0c64*/ 	.short	0x0101
        /*0c66*/ 	.byte	0x3f
	.zero		1


	//   ....[42]....
        /*0c68*/ 	.word	0x0000c7d0
        /*0c6c*/ 	.word	0x00000016
        /*0c70*/ 	.word	0x00028820
        /*0c74*/ 	.short	0x010a
        /*0c76*/ 	.byte	0x3f
	.zero		1


	//   ....[43]....
        /*0c78*/ 	.word	0x0000cb50
        /*0c7c*/ 	.word	0x00000006
        /*0c80*/ 	.word	0x00028840
        /*0c84*/ 	.short	0x010a
        /*0c86*/ 	.byte	0x3f
	.zero		1


	//   ....[44]....
        /*0c88*/ 	.word	0x0000d050
        /*0c8c*/ 	.word	0x00000006
        /*0c90*/ 	.word	0x00028830
        /*0c94*/ 	.short	0x0107
        /*0c96*/ 	.byte	0x3f
	.zero		1


	//   ....[45]....
        /*0c98*/ 	.word	0x0000d110
        /*0c9c*/ 	.word	0x00000006
        /*0ca0*/ 	.word	0x00028830
        /*0ca4*/ 	.short	0x0101
        /*0ca6*/ 	.byte	0x3f
	.zero		1


	//   ....[46]....
        /*0ca8*/ 	.word	0x0000d170
        /*0cac*/ 	.word	0x00000006
        /*0cb0*/ 	.word	0x00028860
        /*0cb4*/ 	.short	0x010a
        /*0cb6*/ 	.byte	0x3f
	.zero		1


	//   ....[47]....
        /*0cb8*/ 	.word	0x0000d710
        /*0cbc*/ 	.word	0x00000006
        /*0cc0*/ 	.word	0x00028850
        /*0cc4*/ 	.short	0x0107
        /*0cc6*/ 	.byte	0x3f
	.zero		1


	//   ....[48]....
        /*0cc8*/ 	.word	0x0000d840
        /*0ccc*/ 	.word	0x00000006
        /*0cd0*/ 	.word	0x00028850
        /*0cd4*/ 	.short	0x0101
        /*0cd6*/ 	.byte	0x3f
	.zero		1


	//   ....[49]....
        /*0cd8*/ 	.word	0x0000da50
        /*0cdc*/ 	.word	0x00000000
        /*0ce0*/ 	.word	0x00028860
        /*0ce4*/ 	.short	0x010a
        /*0ce6*/ 	.byte	0x3f
	.zero		1


	//   ....[50]....
        /*0ce8*/ 	.word	0x0000df80
        /*0cec*/ 	.word	0x00000000
        /*0cf0*/ 	.word	0x00028850
        /*0cf4*/ 	.short	0x0107
        /*0cf6*/ 	.byte	0x3f
	.zero		1


	//   ....[51]....
        /*0cf8*/ 	.word	0x0000e040
        /*0cfc*/ 	.word	0x00000000
        /*0d00*/ 	.word	0x00028850
        /*0d04*/ 	.short	0x0101
        /*0d06*/ 	.byte	0x3f
	.zero		1


	//   ....[52]....
        /*0d08*/ 	.word	0x0000ed80
        /*0d0c*/ 	.word	0x00000004
        /*0d10*/ 	.word	0x00028820
        /*0d14*/ 	.short	0x010a
        /*0d16*/ 	.byte	0x3f
	.zero		1


	//   ....[53]....
        /*0d18*/ 	.word	0x0000ef00
        /*0d1c*/ 	.word	0x00000005
        /*0d20*/ 	.word	0x00028840
        /*0d24*/ 	.short	0x010a
        /*0d26*/ 	.byte	0x3f
	.zero		1


	//   ....[54]....
        /*0d28*/ 	.word	0x0000efa0
        /*0d2c*/ 	.word	0x00000019
        /*0d30*/ 	.word	0x00028840
        /*0d34*/ 	.short	0x010a
        /*0d36*/ 	.byte	0x3f
	.zero		1


	//   ....[55]....
        /*0d38*/ 	.word	0x0000efe0
        /*0d3c*/ 	.word	0x00000005
        /*0d40*/ 	.word	0x00028860
        /*0d44*/ 	.short	0x010a
        /*0d46*/ 	.byte	0x3f
	.zero		1


	//   ....[56]....
        /*0d48*/ 	.word	0x0000f020
        /*0d4c*/ 	.word	0x00000019
        /*0d50*/ 	.word	0x00028860
        /*0d54*/ 	.short	0x010a
        /*0d56*/ 	.byte	0x3f
	.zero		1


	//   ....[57]....
        /*0d58*/ 	.word	0x0000f090
        /*0d5c*/ 	.word	0x00000003
        /*0d60*/ 	.word	0x00028800
        /*0d64*/ 	.short	0x010a
        /*0d66*/ 	.byte	0x3f
	.zero		1


	//   ....[58]....
        /*0d68*/ 	.word	0x0000f0e0
        /*0d6c*/ 	.word	0x00000004
        /*0d70*/ 	.word	0x00028830
        /*0d74*/ 	.short	0x010a
        /*0d76*/ 	.byte	0x3f
	.zero		1


	//   ....[59]....
        /*0d78*/ 	.word	0x0000f140
        /*0d7c*/ 	.word	0x00000003
        /*0d80*/ 	.word	0x00028830
        /*0d84*/ 	.short	0x010a
        /*0d86*/ 	.byte	0x3f
	.zero		1


	//   ....[60]....
        /*0d88*/ 	.word	0x0000f1a0
        /*0d8c*/ 	.word	0x00000003
        /*0d90*/ 	.word	0x00028850
        /*0d94*/ 	.short	0x010a
        /*0d96*/ 	.byte	0x3f
	.zero		1


	//   ....[61]....
        /*0d98*/ 	.word	0x0000f200
        /*0d9c*/ 	.word	0x00000009
        /*0da0*/ 	.word	0x00028850
        /*0da4*/ 	.short	0x010a
        /*0da6*/ 	.byte	0x3f
	.zero		1


	//   ....[62]....
        /*0da8*/ 	.word	0x0000f320
        /*0dac*/ 	.word	0x00000007
        /*0db0*/ 	.word	0x00028840
        /*0db4*/ 	.short	0x010a
        /*0db6*/ 	.byte	0x3f
	.zero		1


	//   ....[63]....
        /*0db8*/ 	.word	0x000108a0
        /*0dbc*/ 	.word	0x00000016
        /*0dc0*/ 	.word	0x00028820
        /*0dc4*/ 	.short	0x010a
        /*0dc6*/ 	.byte	0x3f
	.zero		1


	//   ....[64]....
        /*0dc8*/ 	.word	0x000108f0
        /*0dcc*/ 	.word	0x00000006
        /*0dd0*/ 	.word	0x00028840
        /*0dd4*/ 	.short	0x010a
        /*0dd6*/ 	.byte	0x3f
	.zero		1


	//   ....[65]....
        /*0dd8*/ 	.word	0x00011270
        /*0ddc*/ 	.word	0x00000006
        /*0de0*/ 	.word	0x00028860
        /*0de4*/ 	.short	0x010a
        /*0de6*/ 	.byte	0x3f
	.zero		1


	//   ....[66]....
        /*0de8*/ 	.word	0x00011ce0
        /*0dec*/ 	.word	0x00000000
        /*0df0*/ 	.word	0x00028860
        /*0df4*/ 	.short	0x010a
        /*0df6*/ 	.byte	0x3f
	.zero		1


	//   ....[67]....
        /*0df8*/ 	.word	0x00013100
        /*0dfc*/ 	.word	0x00000004
        /*0e00*/ 	.word	0x00028820
        /*0e04*/ 	.short	0x010a
        /*0e06*/ 	.byte	0x3f
	.zero		1


	//   ....[68]....
        /*0e08*/ 	.word	0x000132a0
        /*0e0c*/ 	.word	0x00000005
        /*0e10*/ 	.word	0x00028840
        /*0e14*/ 	.short	0x010a
        /*0e16*/ 	.byte	0x3f
	.zero		1


	//   ....[69]....
        /*0e18*/ 	.word	0x000132f0
        /*0e1c*/ 	.word	0x00000019
        /*0e20*/ 	.word	0x00028840
        /*0e24*/ 	.short	0x010a
        /*0e26*/ 	.byte	0x3f
	.zero		1


	//   ....[70]....
        /*0e28*/ 	.word	0x00013340
        /*0e2c*/ 	.word	0x00000005
        /*0e30*/ 	.word	0x00028860
        /*0e34*/ 	.short	0x010a
        /*0e36*/ 	.byte	0x3f
	.zero		1


	//----- nvinfo : EIATTR_NUM_MBARRIERS
	.align		4
.L_885:
        /*0e38*/ 	.byte	0x03, 0x38
        /*0e3a*/ 	.short	0x0016


	//----- nvinfo : EIATTR_EXIT_INSTR_OFFSETS
	.align		4
        /*0e3c*/ 	.byte	0x04, 0x1c
        /*0e3e*/ 	.short	(.L_887 - .L_886)


	//   ....[0]....
.L_886:
        /*0e40*/ 	.word	0x000009a0


	//   ....[1]....
        /*0e44*/ 	.word	0x000095e0


	//   ....[2]....
        /*0e48*/ 	.word	0x0000f070


	//----- nvinfo : EIATTR_MAX_THREADS
	.align		4
.L_887:
        /*0e4c*/ 	.byte	0x04, 0x05
        /*0e4e*/ 	.short	(.L_889 - .L_888)
.L_888:
        /*0e50*/ 	.word	0x00000180
        /*0e54*/ 	.word	0x00000001
        /*0e58*/ 	.word	0x00000001


	//----- nvinfo : EIATTR_CRS_STACK_SIZE
	.align		4
.L_889:
        /*0e5c*/ 	.byte	0x04, 0x1e
        /*0e5e*/ 	.short	(.L_891 - .L_890)
.L_890:
        /*0e60*/ 	.word	0x00000000


	//----- nvinfo : EIATTR_CBANK_PARAM_SIZE
	.align		4
.L_891:
        /*0e64*/ 	.byte	0x03, 0x19
        /*0e66*/ 	.short	0x0af0


	//----- nvinfo : EIATTR_PARAM_CBANK
	.align		4
        /*0e68*/ 	.byte	0x04, 0x0a
        /*0e6a*/ 	.short	(.L_893 - .L_892)
	.align		4
.L_892:
        /*0e6c*/ 	.word	index@(.nv.constant0._ZN7cutlass13device_kernelIN5flash11enable_sm90INS1_16FlashAttnFwdSm90INS1_25CollectiveMainloopFwdSm90ILi2EN4cute5tupleIJNS5_1CILi1EEES8_S8_EEENS6_IJNS7_ILi128EEESA_SA_EEELi128ENS_10bfloat16_tEfNS_4arch4Sm90ELb0ELb0ELb0ELb1ELb1ELb0ELb0ELb1ELb1ELb1ELb1ELb0EEENS1_21CollectiveEpilogueFwdISB_S9_SC_SE_Li256ELb1ELb1ELb1ELb0EEENS1_36VarlenDynamicPersistentTileSchedulerILi128ELi128ELi256ELi128ELb1ELb1ELb1ELb0ELb1ELb1EEEEEEEEEvNT_6ParamsE)
        /*0e70*/ 	.short	0x0210
        /*0e72*/ 	.short	0x0af0


	//----- nvinfo : EIATTR_SW_WAR
	.align		4
.L_893:
        /*0e74*/ 	.byte	0x04, 0x36
        /*0e76*/ 	.short	(.L_895 - .L_894)
.L_894:
        /*0e78*/ 	.word	0x00000008
.L_895:


//--------------------- .nv.info._ZN7cutlass13device_kernelIN5flash11enable_sm90INS1_16FlashAttnFwdSm90INS1_25CollectiveMainloopFwdSm90ILi2EN4cute5tupleIJNS5_1CILi1EEES8_S8_EEENS6_IJNS7_ILi128EEESA_SA_EEELi128ENS_10bfloat16_tEfNS_4arch4Sm90ELb0ELb0ELb0ELb1ELb1ELb1ELb0ELb1ELb1ELb1ELb1ELb0EEENS1_21CollectiveEpilogueFwdISB_S9_SC_SE_Li256ELb1ELb1ELb1ELb0EEENS1_36VarlenDynamicPersistentTileSchedulerILi128ELi128ELi256ELi128ELb1ELb1ELb1ELb0ELb1ELb1EEEEEEEEEvNT_6ParamsE --------------------------
	.section	.nv.info._ZN7cutlass13device_kernelIN5flash11enable_sm90INS1_16FlashAttnFwdSm90INS1_25CollectiveMainloopFwdSm90ILi2EN4cute5tupleIJNS5_1CILi1EEES8_S8_EEENS6_IJNS7_ILi128EEESA_SA_EEELi128ENS_10bfloat16_tEfNS_4arch4Sm90ELb0ELb0ELb0ELb1ELb1ELb1ELb0ELb1ELb1ELb1ELb1ELb0EEENS1_21CollectiveEpilogueFwdISB_S9_SC_SE_Li256ELb1ELb1ELb1ELb0EEENS1_36VarlenDynamicPersistentTileSchedulerILi128ELi128ELi256ELi128ELb1ELb1ELb1ELb0ELb1ELb1EEEEEEEEEvNT_6ParamsE,"",@"SHT_CUDA_INFO"
	.sectionflags	@""
	.align	4


	//----- nvinfo : EIATTR_CUDA_API_VERSION
	.align		4
        /*0000*/ 	.byte	0x04, 0x37
        /*0002*/ 	.short	(.L_897 - .L_896)
.L_896:
        /*0004*/ 	.word	0x00000082


	//----- nvinfo : EIATTR_KPARAM_INFO
	.align		4
.L_897:
        /*0008*/ 	.byte	0x04, 0x17
        /*000a*/ 	.short	(.L_899 - .L_898)
.L_898:
        /*000c*/ 	.word	0x00000000
        /*0010*/ 	.short	0x0000
        /*0012*/ 	.short	0x0070
        /*0014*/ 	.byte	0x00, 0xf0, 0x01, 0x2a


	//----- nvinfo : EIATTR_SPARSE_MMA_MASK
	.align		4
.L_899:
        /*0018*/ 	.byte	0x03, 0x50
        /*001a*/ 	.short	0x0000


	//----- nvinfo : EIATTR_MAXREG_COUNT
	.align		4
        /*001c*/ 	.byte	0x03, 0x1b
        /*001e*/ 	.short	0x00a8


	//----- nvinfo : EIATTR_NUM_BARRIERS
	.align		4
        /*0020*/ 	.byte	0x02, 0x4c
        /*0022*/ 	.byte	0x10
	.zero		1


	//----- nvinfo : EIATTR_EXTERNS
	.align		4
        /*0024*/ 	.byte	0x04, 0x0f
        /*0026*/ 	.short	(.L_901 - .L_900)


	//   ....[0]....
	.align		4
.L_900:
        /*0028*/ 	.word	index@(__assertfail)


	//----- nvinfo : EIATTR_ANNOTATIONS
	.align		4
.L_901:
        /*002c*/ 	.byte	0x04, 0x55
        /*002e*/ 	.short	(.L_903 - .L_902)


	//   ....[0]....
.L_902:
        /* <DEDUP_REMOVED lines=25> */


	//----- nvinfo : EIATTR_MERCURY_ISA_VERSION
	.align		4
.L_903:
        /*01a8*/ 	.byte	0x03, 0x5f
        /*01aa*/ 	.short	0x0101


	//----- nvinfo : EIATTR_UNUSED_LOAD_BYTE_OFFSET
	.align		4
        /*01ac*/ 	.byte	0x04, 0x44
        /*01ae*/ 	.short	(.L_905 - .L_904)


	//   ....[0]....
.L_904:
        /*01b0*/ 	.word	0x00000a70
        /*01b4*/ 	.word	0x0000fff0


	//   ....[1]....
        /*01b8*/ 	.word	0x00011f30
        /*01bc*/ 	.word	0x0000fff0


	//----- nvinfo : EIATTR_INT_WARP_WIDE_INSTR_OFFSETS
	.align		4
.L_905:
        /*01c0*/ 	.byte	0x04, 0x31
        /*01c2*/ 	.short	(.L_907 - .L_906)


	//   ....[0]....
.L_906:
        /*01c4*/ 	.word	0x00000130


	//   ....[1]....
        /*01c8*/ 	.word	0x00000170


	//   ....[2]....
        /*01cc*/ 	.word	0x000001e0


	//   ....[3]....
        /*01d0*/ 	.word	0x00017760


	//   ....[4]....
        /*01d4*/ 	.word	0x000177f0


	//   ....[5]....
        /*01d8*/ 	.word	0x0001a640


	//   ....[6]....
        /*01dc*/ 	.word	0x0001a6d0


	//----- nvinfo : EIATTR_COOP_GROUP_MASK_REGIDS
	.align		4
.L_907:
        /*01e0*/ 	.byte	0x04, 0x29
        /*01e2*/ 	.short	(.L_909 - .L_908)


	//   ....[0]....
.L_908:
        /*01e4*/ 	.word	0xffffffff


	//   ....[1]....
        /*01e8*/ 	.word	0xffffffff


	//   ....[2]....
        /*01ec*/ 	.word	0xffffffff


	//   ....[3]....
        /*01f0*/ 	.word	0xffffffff


	//   ....[4]....
        /*01f4*/ 	.word	0xffffffff


	//   ....[5]....
        /*01f8*/ 	.word	0xffffffff


	//   ....[6]....
        /*01fc*/ 	.word	0xffffffff


	//   ....[7]....
        /*0200*/ 	.word	0xffffffff


	//   ....[8]....
        /*0204*/ 	.word	0xffffffff


	//   ....[9]....
        /*0208*/ 	.word	0xffffffff


	//   ....[10]....
        /*020c*/ 	.word	0xffffffff


	//   ....[11]....
        /*0210*/ 	.word	0xffffffff


	//   ....[12]....
        /*0214*/ 	.word	0xffffffff


	//   ....[13]....
        /*0218*/ 	.word	0xffffffff


	//   ....[14]....
        /*021c*/ 	.word	0xffffffff


	//   ....[15]....
        /*0220*/ 	.word	0xffffffff


	//   ....[16]....
        /*0224*/ 	.word	0xffffffff


	//   ....[17]....
        /*0228*/ 	.word	0xffffffff


	//   ....[18]....
        /*022c*/ 	.word	0xffffffff


	//   ....[19]....
        /*0230*/ 	.word	0xffffffff


	//   ....[20]....
        /*0234*/ 	.word	0xffffffff


	//   ....[21]....
        /*0238*/ 	.word	0xffffffff


	//   ....[22]....
        /*023c*/ 	.word	0xffffffff


	//   ....[23]....
        /*0240*/ 	.word	0xffffffff


	//   ....[24]....
        /*0244*/ 	.word	0xffffffff


	//   ....[25]....
        /*0248*/ 	.word	0xffffffff


	//   ....[26]....
        /*024c*/ 	.word	0xffffffff


	//   ....[27]....
        /*0250*/ 	.word	0xffffffff


	//   ....[28]....
        /*0254*/ 	.word	0xffffffff


	//   ....[29]....
        /*0258*/ 	.word	0xffffffff


	//   ....[30]....
        /*025c*/ 	.word	0xffffffff


	//   ....[31]....
        /*0260*/ 	.word	0xffffffff


	//   ....[32]....
        /*0264*/ 	.word	0xffffffff


	//   ....[33]....
        /*0268*/ 	.word	0xffffffff


	//   ....[34]....
        /*026c*/ 	.word	0xffffffff


	//   ....[35]....
        /*0270*/ 	.word	0xffffffff


	//   ....[36]....
        /*0274*/ 	.word	0xffffffff


	//   ....[37]....
        /*0278*/ 	.word	0xffffffff


	//   ....[38]....
        /*027c*/ 	.word	0xffffffff


	//   ....[39]....
        /*0280*/ 	.word	0xffffffff


	//   ....[40]....
        /*0284*/ 	.word	0xffffffff


	//   ....[41]....
        /*0288*/ 	.word	0xffffffff


	//   ....[42]....
        /*028c*/ 	.word	0xffffffff


	//   ....[43]....
        /*0290*/ 	.word	0xffffffff


	//   ....[44]....
        /*0294*/ 	.word	0xffffffff


	//   ....[45]....
        /*0298*/ 	.word	0xffffffff


	//   ....[46]....
        /*029c*/ 	.word	0xffffffff


	//   ....[47]....
        /*02a0*/ 	.word	0xffffffff


	//   ....[48]....
        /*02a4*/ 	.word	0xffffffff


	//   ....[49]....
        /*02a8*/ 	.word	0xffffffff


	//   ....[50]....
        /*02ac*/ 	.word	0xffffffff


	//   ....[51]....
        /*02b0*/ 	.word	0xffffffff


	//   ....[52]....
        /*02b4*/ 	.word	0xffffffff


	//   ....[53]....
        /*02b8*/ 	.word	0xffffffff


	//   ....[54]....
        /*02bc*/ 	.word	0xffffffff


	//   ....[55]....
        /*02c0*/ 	.word	0xffffffff


	//   ....[56]....
        /*02c4*/ 	.word	0xffffffff


	//   ....[57]....
        /*02c8*/ 	.word	0xffffffff


	//   ....[58]....
        /*02cc*/ 	.word	0xffffffff


	//   ....[59]....
        /*02d0*/ 	.word	0xffffffff


	//   ....[60]....
        /*02d4*/ 	.word	0xffffffff


	//   ....[61]....
        /*02d8*/ 	.word	0xffffffff


	//   ....[62]....
        /*02dc*/ 	.word	0xffffffff


	//   ....[63]....
        /*02e0*/ 	.word	0xffffffff


	//   ....[64]....
        /*02e4*/ 	.word	0xffffffff


	//   ....[65]....
        /*02e8*/ 	.word	0xffffffff


	//   ....[66]....
        /*02ec*/ 	.word	0xffffffff


	//   ....[67]....
        /*02f0*/ 	.word	0xffffffff


	//   ....[68]....
        /*02f4*/ 	.word	0xffffffff


	//   ....[69]....
        /*02f8*/ 	.word	0xffffffff


	//   ....[70]....
        /*02fc*/ 	.word	0xffffffff


	//   ....[71]....
        /*0300*/ 	.word	0xffffffff


	//   ....[72]....
        /*0304*/ 	.word	0xffffffff


	//   ....[73]....
        /*0308*/ 	.word	0xffffffff


	//   ....[74]....
        /*030c*/ 	.word	0xffffffff


	//   ....[75]....
        /*0310*/ 	.word	0xffffffff


	//   ....[76]....
        /*0314*/ 	.word	0xffffffff


	//   ....[77]....
        /*0318*/ 	.word	0xffffffff


	//   ....[78]....
        /*031c*/ 	.word	0xffffffff


	//   ....[79]....
        /*0320*/ 	.word	0xffffffff


	//   ....[80]....
        /*0324*/ 	.word	0xffffffff


	//   ....[81]....
        /*0328*/ 	.word	0xffffffff


	//   ....[82]....
        /*032c*/ 	.word	0xffffffff


	//   ....[83]....
        /*0330*/ 	.word	0xffffffff


	//   ....[84]....
        /*0334*/ 	.word	0xffffffff


	//   ....[85]....
        /*0338*/ 	.word	0xffffffff


	//   ....[86]....
        /*033c*/ 	.word	0xffffffff


	//   ....[87]....
        /*0340*/ 	.word	0xffffffff


	//   ....[88]....
        /*0344*/ 	.word	0xffffffff


	//   ....[89]....
        /*0348*/ 	.word	0xffffffff


	//   ....[90]....
        /*034c*/ 	.word	0xffffffff


	//   ....[91]....
        /*0350*/ 	.word	0xffffffff


	//   ....[92]....
        /*0354*/ 	.word	0xffffffff


	//   ....[93]....
        /*0358*/ 	.word	0xffffffff


	//   ....[94]....
        /*035c*/ 	.word	0xffffffff


	//   ....[95]....
        /*0360*/ 	.word	0xffffffff


	//   ....[96]....
        /*0364*/ 	.word	0xffffffff


	//   ....[97]....
        /*0368*/ 	.word	0xffffffff


	//   ....[98]....
        /*036c*/ 	.word	0xffffffff


	//   ....[99]....
        /*0370*/ 	.word	0xffffffff


	//   ....[100]....
        /*0374*/ 	.word	0xffffffff


	//   ....[101]....
        /*0378*/ 	.word	0xffffffff


	//   ....[102]....
        /*037c*/ 	.word	0xffffffff


	//   ....[103]....
        /*0380*/ 	.word	0xffffffff


	//   ....[104]....
        /*0384*/ 	.word	0xffffffff


	//   ....[105]....
        /*0388*/ 	.word	0xffffffff


	//   ....[106]....
        /*038c*/ 	.word	0xffffffff


	//   ....[107]....
        /*0390*/ 	.word	0xffffffff


	//   ....[108]....
        /*0394*/ 	.word	0xffffffff


	//   ....[109]....
        /*0398*/ 	.word	0xffffffff


	//   ....[110]....
        /*039c*/ 	.word	0xffffffff


	//   ....[111]....
        /*03a0*/ 	.word	0xffffffff


	//   ....[112]....
        /*03a4*/ 	.word	0xffffffff


	//   ....[113]....
        /*03a8*/ 	.word	0xffffffff


	//   ....[114]....
        /*03ac*/ 	.word	0xffffffff


	//   ....[115]....
        /*03b0*/ 	.word	0xffffffff


	//   ....[116]....
        /*03b4*/ 	.word	0xffffffff


	//   ....[117]....
        /*03b8*/ 	.word	0xffffffff


	//   ....[118]....
        /*03bc*/ 	.word	0xffffffff


	//   ....[119]....
        /*03c0*/ 	.word	0xffffffff


	//   ....[120]....
        /*03c4*/ 	.word	0xffffffff


	//   ....[121]....
        /*03c8*/ 	.word	0xffffffff


	//   ....[122]....
        /*03cc*/ 	.word	0xffffffff


	//   ....[123]....
        /*03d0*/ 	.word	0xffffffff


	//   ....[124]....
        /*03d4*/ 	.word	0xffffffff


	//   ....[125]....
        /*03d8*/ 	.word	0xffffffff


	//   ....[126]....
        /*03dc*/ 	.word	0xffffffff


	//   ....[127]....
        /*03e0*/ 	.word	0xffffffff


	//   ....[128]....
        /*03e4*/ 	.word	0xffffffff


	//   ....[129]....
        /*03e8*/ 	.word	0xffffffff


	//   ....[130]....
        /*03ec*/ 	.word	0xffffffff


	//   ....[131]....
        /*03f0*/ 	.word	0xffffffff


	//   ....[132]....
        /*03f4*/ 	.word	0xffffffff


	//   ....[133]....
        /*03f8*/ 	.word	0xffffffff


	//   ....[134]....
        /*03fc*/ 	.word	0xffffffff


	//   ....[135]....
        /*0400*/ 	.word	0xffffffff


	//   ....[136]....
        /*0404*/ 	.word	0xffffffff


	//   ....[137]....
        /*0408*/ 	.word	0xffffffff


	//   ....[138]....
        /*040c*/ 	.word	0xffffffff


	//   ....[139]....
        /*0410*/ 	.word	0xffffffff


	//   ....[140]....
        /*0414*/ 	.word	0xffffffff


	//   ....[141]....
        /*0418*/ 	.word	0xffffffff


	//   ....[142]....
        /*041c*/ 	.word	0xffffffff


	//   ....[143]....
        /*0420*/ 	.word	0xffffffff


	//   ....[144]....
        /*0424*/ 	.word	0xffffffff


	//   ....[145]....
        /*0428*/ 	.word	0xffffffff


	//   ....[146]....
        /*042c*/ 	.word	0xffffffff


	//   ....[147]....
        /*0430*/ 	.word	0xffffffff


	//   ....[148]....
        /*0434*/ 	.word	0xffffffff


	//   ....[149]....
        /*0438*/ 	.word	0xffffffff


	//   ....[150]....
        /*043c*/ 	.word	0xffffffff


	//   ....[151]....
        /*0440*/ 	.word	0xffffffff


	//   ....[152]....
        /*0444*/ 	.word	0xffffffff


	//   ....[153]....
        /*0448*/ 	.word	0xffffffff


	//   ....[154]....
        /*044c*/ 	.word	0xffffffff


	//   ....[155]....
        /*0450*/ 	.word	0xffffffff


	//   ....[156]....
        /*0454*/ 	.word	0xffffffff


	//   ....[157]....
        /*0458*/ 	.word	0xffffffff


	//   ....[158]....
        /*045c*/ 	.word	0xffffffff


	//   ....[159]....
        /*0460*/ 	.word	0xffffffff


	//   ....[160]....
        /*0464*/ 	.word	0xffffffff


	//   ....[161]....
        /*0468*/ 	.word	0xffffffff


	//   ....[162]....
        /*046c*/ 	.word	0xffffffff


	//   ....[163]....
        /*0470*/ 	.word	0xffffffff


	//   ....[164]....
        /*0474*/ 	.word	0xffffffff


	//   ....[165]....
        /*0478*/ 	.word	0xffffffff


	//   ....[166]....
        /*047c*/ 	.word	0xffffffff


	//   ....[167]....
        /*0480*/ 	.word	0xffffffff


	//   ....[168]....
        /*0484*/ 	.word	0xffffffff


	//   ....[169]....
        /*0488*/ 	.word	0xffffffff


	//   ....[170]....
        /*048c*/ 	.word	0xffffffff


	//   ....[171]....
        /*0490*/ 	.word	0xffffffff


	//   ....[172]....
        /*0494*/ 	.word	0xffffffff


	//   ....[173]....
        /*0498*/ 	.word	0xffffffff


	//   ....[174]....
        /*049c*/ 	.word	0xffffffff


	//   ....[175]....
        /*04a0*/ 	.word	0xffffffff


	//   ....[176]....
        /*04a4*/ 	.word	0xffffffff


	//   ....[177]....
        /*04a8*/ 	.word	0xffffffff


	//   ....[178]....
        /*04ac*/ 	.word	0xffffffff


	//   ....[179]....
        /*04b0*/ 	.word	0xffffffff


	//   ....[180]....
        /*04b4*/ 	.word	0xffffffff


	//   ....[181]....
        /*04b8*/ 	.word	0xffffffff


	//   ....[182]....
        /*04bc*/ 	.word	0xffffffff


	//   ....[183]....
        /*04c0*/ 	.word	0xffffffff


	//   ....[184]....
        /*04c4*/ 	.word	0xffffffff


	//   ....[185]....
        /*04c8*/ 	.word	0xffffffff


	//   ....[186]....
        /*04cc*/ 	.word	0xffffffff


	//   ....[187]....
        /*04d0*/ 	.word	0xffffffff


	//   ....[188]....
        /*04d4*/ 	.word	0xffffffff


	//   ....[189]....
        /*04d8*/ 	.word	0xffffffff


	//   ....[190]....
        /*04dc*/ 	.word	0xffffffff


	//   ....[191]....
        /*04e0*/ 	.word	0xffffffff


	//   ....[192]....
        /*04e4*/ 	.word	0xffffffff


	//   ....[193]....
        /*04e8*/ 	.word	0xffffffff


	//   ....[194]....
        /*04ec*/ 	.word	0xffffffff


	//   ....[195]....
        /*04f0*/ 	.word	0xffffffff


	//   ....[196]....
        /*04f4*/ 	.word	0xffffffff


	//   ....[197]....
        /*04f8*/ 	.word	0xffffffff


	//   ....[198]....
        /*04fc*/ 	.word	0xffffffff


	//   ....[199]....
        /*0500*/ 	.word	0xffffffff


	//   ....[200]....
        /*0504*/ 	.word	0xffffffff


	//   ....[201]....
        /*0508*/ 	.word	0x0500000f


	//   ....[202]....
        /*050c*/ 	.word	0x0500000f


	//   ....[203]....
        /*0510*/ 	.word	0x0500000f


	//   ....[204]....
        /*0514*/ 	.word	0x0500000f


	//   ....[205]....
        /*0518*/ 	.word	0x0500000f


	//   ....[206]....
        /*051c*/ 	.word	0x0500000f


	//   ....[207]....
        /*0520*/ 	.word	0x0500000f


	//   ....[208]....
        /*0524*/ 	.word	0x0500000f


	//   ....[209]....
        /*0528*/ 	.word	0x0500000f


	//   ....[210]....
        /*052c*/ 	.word	0x0500000f


	//   ....[211]....
        /*0530*/ 	.word	0x0500000f


	//   ....[212]....
        /*0534*/ 	.word	0x0500000f


	//   ....[213]....
        /*0538*/ 	.word	0x0500000f


	//   ....[214]....
        /*053c*/ 	.word	0x0500000f


	//   ....[215]....
        /*0540*/ 	.word	0x0500000f


	//   ....[216]....
        /*0544*/ 	.word	0x0500000f


	//   ....[217]....
        /*0548*/ 	.word	0x0500000f


	//   ....[218]....
        /*054c*/ 	.word	0x0500000f


	//   ....[219]....
        /*0550*/ 	.word	0x0500000f


	//   ....[220]....
        /*0554*/ 	.word	0x0500000f


	//   ....[221]....
        /*0558*/ 	.word	0x0500000f


	//   ....[222]....
        /*055c*/ 	.word	0x0500000f


	//   ....[223]....
        /*0560*/ 	.word	0x0500000f


	//   ....[224]....
        /*0564*/ 	.word	0x0500000f


	//   ....[225]....
        /*0568*/ 	.word	0x0500000f


	//   ....[226]....
        /*056c*/ 	.word	0x0500000f


	//   ....[227]....
        /*0570*/ 	.word	0x0500000f


	//   ....[228]....
        /*0574*/ 	.word	0x0500000f


	//   ....[229]....
        /*0578*/ 	.word	0x0500000f


	//   ....[230]....
        /*057c*/ 	.word	0x0500000f


	//   ....[231]....
        /*0580*/ 	.word	0x0500000f


	//   ....[232]....
        /*0584*/ 	.word	0x0500000f


	//   ....[233]....
        /*0588*/ 	.word	0x0500000f


	//   ....[234]....
        /*058c*/ 	.word	0x0500000f


	//   ....[235]....
        /*0590*/ 	.word	0x0500000f


	//   ....[236]....
        /*0594*/ 	.word	0x0500000f


	//   ....[237]....
        /*0598*/ 	.word	0x0500000f


	//   ....[238]....
        /*059c*/ 	.word	0x0500000f


	//   ....[239]....
        /*05a0*/ 	.word	0x0500000f


	//   ....[240]....
        /*05a4*/ 	.word	0x0500000f


	//   ....[241]....
        /*05a8*/ 	.word	0x0500000f


	//   ....[242]....
        /*05ac*/ 	.word	0x0500000f


	//   ....[243]....
        /*05b0*/ 	.word	0x0500000f


	//   ....[244]....
        /*05b4*/ 	.word	0x0500000f


	//   ....[245]....
        /*05b8*/ 	.word	0x0500000f


	//   ....[246]....
        /*05bc*/ 	.word	0x0500000f


	//   ....[247]....
        /*05c0*/ 	.word	0x0500000f


	//   ....[248]....
        /*05c4*/ 	.word	0x0500000f


	//   ....[249]....
        /*05c8*/ 	.word	0x0500000f


	//   ....[250]....
        /*05cc*/ 	.word	0x0500000f


	//   ....[251]....
        /*05d0*/ 	.word	0x0500000f


	//   ....[252]....
        /*05d4*/ 	.word	0x0500000f


	//   ....[253]....
        /*05d8*/ 	.word	0x0500000f


	//   ....[254]....
        /*05dc*/ 	.word	0x0500000f


	//   ....[255]....
        /*05e0*/ 	.word	0x0500000f


	//   ....[0]....
        /*05e4*/ 	.word	0x0500000f


	//   ....[1]....
        /*05e8*/ 	.word	0x0500000f


	//   ....[2]....
        /*05ec*/ 	.word	0x0500000f


	//   ....[3]....
        /*05f0*/ 	.word	0x0500000f


	//   ....[4]....
        /*05f4*/ 	.word	0x0500000f


	//   ....[5]....
        /*05f8*/ 	.word	0x0500000f


	//   ....[6]....
        /*05fc*/ 	.word	0x0500000f


	//   ....[7]....
        /*0600*/ 	.word	0x0500000f


	//   ....[8]....
        /*0604*/ 	.word	0x0500000f


	//   ....[9]....
        /*0608*/ 	.word	0x0500000f


	//   ....[10]....
        /*060c*/ 	.word	0x0500000f


	//   ....[11]....
        /*0610*/ 	.word	0x0500000f


	//   ....[12]....
        /*0614*/ 	.word	0x0500000f


	//   ....[13]....
        /*0618*/ 	.word	0x0500000f


	//   ....[14]....
        /*061c*/ 	.word	0x0500000f


	//   ....[15]....
        /*0620*/ 	.word	0x0500000f


	//   ....[16]....
        /*0624*/ 	.word	0x0500000f


	//   ....[17]....
        /*0628*/ 	.word	0x0500000f


	//   ....[18]....
        /*062c*/ 	.word	0x0500000f


	//   ....[19]....
        /*0630*/ 	.word	0x0500000f


	//   ....[20]....
        /*0634*/ 	.word	0x0500000f


	//   ....[21]....
        /*0638*/ 	.word	0x0500000f


	//   ....[22]....
        /*063c*/ 	.word	0x0500000f


	//   ....[23]....
        /*0640*/ 	.word	0x0500000f


	//   ....[24]....
        /*0644*/ 	.word	0x0500000f


	//   ....[25]....
        /*0648*/ 	.word	0x0500000f


	//   ....[26]....
        /*064c*/ 	.word	0x0500000f


	//   ....[27]....
        /*0650*/ 	.word	0x0500000f


	//   ....[28]....
        /*0654*/ 	.word	0x0500000f


	//   ....[29]....
        /*0658*/ 	.word	0x0500000f


	//   ....[30]....
        /*065c*/ 	.word	0x0500000f


	//   ....[31]....
        /*0660*/ 	.word	0x0500000f


	//   ....[32]....
        /*0664*/ 	.word	0x0500000f


	//   ....[33]....
        /*0668*/ 	.word	0x0500000f


	//   ....[34]....
        /*066c*/ 	.word	0x0500000f


	//   ....[35]....
        /*0670*/ 	.word	0x0500000f


	//   ....[36]....
        /*0674*/ 	.word	0x0500000f


	//   ....[37]....
        /*0678*/ 	.word	0x0500000f


	//   ....[38]....
        /*067c*/ 	.word	0x0500000f


	//   ....[39]....
        /*0680*/ 	.word	0x0500000f


	//   ....[40]....
        /*0684*/ 	.word	0x0500000f


	//   ....[41]....
        /*0688*/ 	.word	0x0500000f


	//   ....[42]....
        /*068c*/ 	.word	0x0500000f


	//   ....[43]....
        /*0690*/ 	.word	0x0500000f


	//   ....[44]....
        /*0694*/ 	.word	0x0500000f


	//   ....[45]....
        /*0698*/ 	.word	0x0500000f


	//   ....[46]....
        /*069c*/ 	.word	0x0500000f


	//   ....[47]....
        /*06a0*/ 	.word	0x0500000f


	//   ....[48]....
        /*06a4*/ 	.word	0x0500000f


	//   ....[49]....
        /*06a8*/ 	.word	0x0500000f


	//   ....[50]....
        /*06ac*/ 	.word	0x0500000f


	//   ....[51]....
        /*06b0*/ 	.word	0x0500000f


	//   ....[52]....
        /*06b4*/ 	.word	0x0500000f


	//   ....[53]....
        /*06b8*/ 	.word	0x0500000f


	//   ....[54]....
        /*06bc*/ 	.word	0x0500000f


	//   ....[55]....
        /*06c0*/ 	.word	0x0500000f


	//   ....[56]....
        /*06c4*/ 	.word	0x0500000f


	//   ....[57]....
        /*06c8*/ 	.word	0x0500000f


	//   ....[58]....
        /*06cc*/ 	.word	0x0500000f


	//   ....[59]....
        /*06d0*/ 	.word	0x0500000f


	//   ....[60]....
        /*06d4*/ 	.word	0x0500000f


	//   ....[61]....
        /*06d8*/ 	.word	0x0500000f


	//   ....[62]....
        /*06dc*/ 	.word	0x0500000f


	//   ....[63]....
        /*06e0*/ 	.word	0x0500000f


	//   ....[64]....
        /*06e4*/ 	.word	0x0500000f


	//   ....[65]....
        /*06e8*/ 	.word	0x0500000f


	//   ....[66]....
        /*06ec*/ 	.word	0x0500000f


	//   ....[67]....
        /*06f0*/ 	.word	0x0500000f


	//   ....[68]....
        /*06f4*/ 	.word	0x0500000f


	//   ....[69]....
        /*06f8*/ 	.word	0x0500000f


	//   ....[70]....
        /*06fc*/ 	.word	0x0500000f


	//   ....[71]....
        /*0700*/ 	.word	0x0500000f


	//   ....[72]....
        /*0704*/ 	.word	0x0500000f


	//   ....[73]....
        /*0708*/ 	.word	0x0500000f


	//   ....[74]....
        /*070c*/ 	.word	0x0500000f


	//   ....[75]....
        /*0710*/ 	.word	0x0500000f


	//   ....[76]....
        /*0714*/ 	.word	0x0500000f


	//   ....[77]....
        /*0718*/ 	.word	0x0500000f


	//   ....[78]....
        /*071c*/ 	.word	0x0500000f


	//   ....[79]....
        /*0720*/ 	.word	0x0500000f


	//   ....[80]....
        /*0724*/ 	.word	0x0500000f


	//   ....[81]....
        /*0728*/ 	.word	0x0500000f


	//   ....[82]....
        /*072c*/ 	.word	0x0500000f


	//   ....[83]....
        /*0730*/ 	.word	0x0500000f


	//   ....[84]....
        /*0734*/ 	.word	0x0500000f


	//   ....[85]....
        /*0738*/ 	.word	0x0500000f


	//   ....[86]....
        /*073c*/ 	.word	0x0500000f


	//   ....[87]....
        /*0740*/ 	.word	0x0500000f


	//   ....[88]....
        /*0744*/ 	.word	0x0500000f


	//   ....[89]....
        /*0748*/ 	.word	0x0500000f


	//   ....[90]....
        /*074c*/ 	.word	0x0500000f


	//   ....[91]....
        /*0750*/ 	.word	0x0500000f


	//   ....[92]....
        /*0754*/ 	.word	0x0500000f


	//   ....[93]....
        /*0758*/ 	.word	0x0500000f


	//   ....[94]....
        /*075c*/ 	.word	0x0500000f


	//   ....[95]....
        /*0760*/ 	.word	0x0500000f


	//   ....[96]....
        /*0764*/ 	.word	0x0500000f


	//   ....[97]....
        /*0768*/ 	.word	0x0500000f


	//   ....[98]....
        /*076c*/ 	.word	0x0500000f


	//----- nvinfo : EIATTR_COOP_GROUP_INSTR_OFFSETS
	.align		4
.L_909:
        /*0770*/ 	.byte	0x04, 0x28
        /*0772*/ 	.short	(.L_911 - .L_910)


	//   ....[0]....
.L_910:
        /*0774*/ 	.word	0x00000070


	//   ....[1]....
        /*0778*/ 	.word	0x00000140


	//   ....[2]....
        /*077c*/ 	.word	0x00000190


	//   ....[3]....
        /*0780*/ 	.word	0x000003c0


	//   ....[4]....
        /*0784*/ 	.word	0x00000520


	//   ....[5]....
        /*0788*/ 	.word	0x00000640


	//   ....[6]....
        /*078c*/ 	.word	0x000007a0


	//   ....[7]....
        /*0790*/ 	.word	0x00003480


	//   ....[8]....
        /*0794*/ 	.word	0x00003490


	//   ....[9]....
        /*0798*/ 	.word	0x00003bf0


	//   ....[10]....
        /*079c*/ 	.word	0x00003c00


	//   ....[11]....
        /*07a0*/ 	.word	0x00004370


	//   ....[12]....
        /*07a4*/ 	.word	0x00004380


	//   ....[13]....
        /*07a8*/ 	.word	0x00004ae0


	//   ....[14]....
        /*07ac*/ 	.word	0x00004af0


	//   ....[15]....
        /*07b0*/ 	.word	0x00005c70


	//   ....[16]....
        /*07b4*/ 	.word	0x00005c80


	//   ....[17]....
        /*07b8*/ 	.word	0x00006470


	//   ....[18]....
        /*07bc*/ 	.word	0x00006480


	//   ....[19]....
        /*07c0*/ 	.word	0x00006c70


	//   ....[20]....
        /*07c4*/ 	.word	0x00006c80


	//   ....[21]....
        /*07c8*/ 	.word	0x00007460


	//   ....[22]....
        /*07cc*/ 	.word	0x00007470


	//   ....[23]....
        /*07d0*/ 	.word	0x00007e90


	//   ....[24]....
        /*07d4*/ 	.word	0x00007ea0


	//   ....[25]....
        /*07d8*/ 	.word	0x00007fb0


	//   ....[26]....
        /*07dc*/ 	.word	0x00007fc0


	//   ....[27]....
        /*07e0*/ 	.word	0x000080e0


	//   ....[28]....
        /*07e4*/ 	.word	0x000080f0


	//   ....[29]....
        /*07e8*/ 	.word	0x00008210


	//   ....[30]....
        /*07ec*/ 	.word	0x00008220


	//   ....[31]....
        /*07f0*/ 	.word	0x000085a0


	//   ....[32]....
        /*07f4*/ 	.word	0x000085c0


	//   ....[33]....
        /*07f8*/ 	.word	0x000086a0


	//   ....[34]....
        /*07fc*/ 	.word	0x000086c0


	//   ....[35]....
        /*0800*/ 	.word	0x000087a0


	//   ....[36]....
        /*0804*/ 	.word	0x000087c0


	//   ....[37]....
        /*0808*/ 	.word	0x000088a0


	//   ....[38]....
        /*080c*/ 	.word	0x000088c0


	//   ....[39]....
        /*0810*/ 	.word	0x00009050


	//   ....[40]....
        /*0814*/ 	.word	0x000095e0


	//   ....[41]....
        /*0818*/ 	.word	0x000095f0


	//   ....[42]....
        /*081c*/ 	.word	0x00009600


	//   ....[43]....
        /*0820*/ 	.word	0x00009610


	//   ....[44]....
        /*0824*/ 	.word	0x0000b040


	//   ....[45]....
        /*0828*/ 	.word	0x0000b050


	//   ....[46]....
        /*082c*/ 	.word	0x0000b060


	//   ....[47]....
        /*0830*/ 	.word	0x0000b070


	//   ....[48]....
        /*0834*/ 	.word	0x0000dd10


	//   ....[49]....
        /*0838*/ 	.word	0x0000de10


	//   ....[50]....
        /*083c*/ 	.word	0x0000e350


	//   ....[51]....
        /*0840*/ 	.word	0x0000e3c0


	//   ....[52]....
        /*0844*/ 	.word	0x0000ff90


	//   ....[53]....
        /*0848*/ 	.word	0x0000ffa0


	//   ....[54]....
        /*084c*/ 	.word	0x0000ffd0


	//   ....[55]....
        /*0850*/ 	.word	0x0000ffe0


	//   ....[56]....
        /*0854*/ 	.word	0x00011520


	//   ....[57]....
        /*0858*/ 	.word	0x00011560


	//   ....[58]....
        /*085c*/ 	.word	0x00011610


	//   ....[59]....
        /*0860*/ 	.word	0x00011920


	//   ....[60]....
        /*0864*/ 	.word	0x000129e0


	//   ....[61]....
        /*0868*/ 	.word	0x00012a00


	//   ....[62]....
        /*086c*/ 	.word	0x00012a10


	//   ....[63]....
        /*0870*/ 	.word	0x00012a20


	//   ....[64]....
        /*0874*/ 	.word	0x000130d0


	//   ....[65]....
        /*0878*/ 	.word	0x000130e0


	//   ....[66]....
        /*087c*/ 	.word	0x000131e0


	//   ....[67]....
        /*0880*/ 	.word	0x000131f0


	//   ....[68]....
        /*0884*/ 	.word	0x00013300


	//   ....[69]....
        /*0888*/ 	.word	0x00013310


	//   ....[70]....
        /*088c*/ 	.word	0x00013420


	//   ....[71]....
        /*0890*/ 	.word	0x00013430


	//   ....[72]....
        /*0894*/ 	.word	0x000138f0


	//   ....[73]....
        /*0898*/ 	.word	0x00013900


	//   ....[74]....
        /*089c*/ 	.word	0x00013d80


	//   ....[75]....
        /*08a0*/ 	.word	0x00013d90


	//   ....[76]....
        /*08a4*/ 	.word	0x000149c0


	//   ....[77]....
        /*08a8*/ 	.word	0x000149d0


	//   ....[78]....
        /*08ac*/ 	.word	0x00014ae0


	//   ....[79]....
        /*08b0*/ 	.word	0x00014af0


	//   ....[80]....
        /*08b4*/ 	.word	0x00014c00


	//   ....[81]....
        /*08b8*/ 	.word	0x00014c10


	//   ....[82]....
        /*08bc*/ 	.word	0x00014d20


	//   ....[83]....
        /*08c0*/ 	.word	0x00014d30


	//   ....[84]....
        /*08c4*/ 	.word	0x00014ea0


	//   ....[85]....
        /*08c8*/ 	.word	0x000150b0


	//   ....[86]....
        /*08cc*/ 	.word	0x000150e0


	//   ....[87]....
        /*08d0*/ 	.word	0x00015110


	//   ....[88]....
        /*08d4*/ 	.word	0x00015140


	//   ....[89]....
        /*08d8*/ 	.word	0x00015170


	//   ....[90]....
        /*08dc*/ 	.word	0x000151a0


	//   ....[91]....
        /*08e0*/ 	.word	0x00015330


	//   ....[92]....
        /*08e4*/ 	.word	0x00015360


	//   ....[93]....
        /*08e8*/ 	.word	0x00015390


	//   ....[94]....
        /*08ec*/ 	.word	0x000153c0


	//   ....[95]....
        /*08f0*/ 	.word	0x000153f0


	//   ....[96]....
        /*08f4*/ 	.word	0x00015420


	//   ....[97]....
        /*08f8*/ 	.word	0x000154b0


	//   ....[98]....
        /*08fc*/ 	.word	0x000154e0


	//   ....[99]....
        /*0900*/ 	.word	0x000154f0


	//   ....[100]....
        /*0904*/ 	.word	0x00015580


	//   ....[101]....
        /*0908*/ 	.word	0x000164b0


	//   ....[102]....
        /*090c*/ 	.word	0x00018270


	//   ....[103]....
        /*0910*/ 	.word	0x00018290


	//   ....[104]....
        /*0914*/ 	.word	0x00018330


	//   ....[105]....
        /*0918*/ 	.word	0x00018350


	//   ....[106]....
        /*091c*/ 	.word	0x000183e0


	//   ....[107]....
        /*0920*/ 	.word	0x00018400


	//   ....[108]....
        /*0924*/ 	.word	0x00018490


	//   ....[109]....
        /*0928*/ 	.word	0x000184b0


	//   ....[110]....
        /*092c*/ 	.word	0x00018540


	//   ....[111]....
        /*0930*/ 	.word	0x00018560


	//   ....[112]....
        /*0934*/ 	.word	0x000185f0


	//   ....[113]....
        /*0938*/ 	.word	0x00018610


	//   ....[114]....
        /*093c*/ 	.word	0x000186a0


	//   ....[115]....
        /*0940*/ 	.word	0x000186c0


	//   ....[116]....
        /*0944*/ 	.word	0x000186d0


	//   ....[117]....
        /*0948*/ 	.word	0x00018750


	//   ....[118]....
        /*094c*/ 	.word	0x00018e70


	//   ....[119]....
        /*0950*/ 	.word	0x00018ea0


	//   ....[120]....
        /*0954*/ 	.word	0x00018f00


	//   ....[121]....
        /*0958*/ 	.word	0x00018f40


	//   ....[122]....
        /*095c*/ 	.word	0x00018f90


	//   ....[123]....
        /*0960*/ 	.word	0x00018fe0


	//   ....[124]....
        /*0964*/ 	.word	0x00019020


	//   ....[125]....
        /*0968*/ 	.word	0x00019080


	//   ....[126]....
        /*096c*/ 	.word	0x000190d0


	//   ....[127]....
        /*0970*/ 	.word	0x00019120


	//   ....[128]....
        /*0974*/ 	.word	0x00019170


	//   ....[129]....
        /*0978*/ 	.word	0x000191c0


	//   ....[130]....
        /*097c*/ 	.word	0x00019210


	//   ....[131]....
        /*0980*/ 	.word	0x00019260


	//   ....[132]....
        /*0984*/ 	.word	0x00019280


	//   ....[133]....
        /*0988*/ 	.word	0x000192c0


	//   ....[134]....
        /*098c*/ 	.word	0x00019a10


	//   ....[135]....
        /*0990*/ 	.word	0x00019a40


	//   ....[136]....
        /*0994*/ 	.word	0x00019aa0


	//   ....[137]....
        /*0998*/ 	.word	0x00019ab0


	//   ....[138]....
        /*099c*/ 	.word	0x00019b00


	//   ....[139]....
        /*09a0*/ 	.word	0x00019b10


	//   ....[140]....
        /*09a4*/ 	.word	0x00019b60


	//   ....[141]....
        /*09a8*/ 	.word	0x00019b70


	//   ....[142]....
        /*09ac*/ 	.word	0x00019bc0


	//   ....[143]....
        /*09b0*/ 	.word	0x00019bd0


	//   ....[144]....
        /*09b4*/ 	.word	0x00019c20


	//   ....[145]....
        /*09b8*/ 	.word	0x00019c30


	//   ....[146]....
        /*09bc*/ 	.word	0x00019c80


	//   ....[147]....
        /*09c0*/ 	.word	0x00019c90


	//   ....[148]....
        /*09c4*/ 	.word	0x00019ca0


	//   ....[149]....
        /*09c8*/ 	.word	0x00019cf0


	//   ....[150]....
        /*09cc*/ 	.word	0x00019f50


	//   ....[151]....
        /*09d0*/ 	.word	0x00019f70


	//   ....[152]....
        /*09d4*/ 	.word	0x00019f80


	//   ....[153]....
        /*09d8*/ 	.word	0x00019ff0


	//   ....[154]....
        /*09dc*/ 	.word	0x0001a000


	//   ....[155]....
        /*09e0*/ 	.word	0x0001a070


	//   ....[156]....
        /*09e4*/ 	.word	0x0001a080


	//   ....[157]....
        /*09e8*/ 	.word	0x0001a0f0


	//   ....[158]....
        /*09ec*/ 	.word	0x0001a100


	//   ....[159]....
        /*09f0*/ 	.word	0x0001a170


	//   ....[160]....
        /*09f4*/ 	.word	0x0001a180


	//   ....[161]....
        /*09f8*/ 	.word	0x0001a1f0


	//   ....[162]....
        /*09fc*/ 	.word	0x0001a200


	//   ....[163]....
        /*0a00*/ 	.word	0x0001a270


	//   ....[164]....
        /*0a04*/ 	.word	0x0001a280


	//   ....[165]....
        /*0a08*/ 	.word	0x0001a290


	//   ....[166]....
        /*0a0c*/ 	.word	0x0001a820


	//   ....[167]....
        /*0a10*/ 	.word	0x0001a860


	//   ....[168]....
        /*0a14*/ 	.word	0x0001a8a0


	//   ....[169]....
        /*0a18*/ 	.word	0x0001a8c0


	//   ....[170]....
        /*0a1c*/ 	.word	0x0001a8d0


	//   ....[171]....
        /*0a20*/ 	.word	0x0001a8f0


	//   ....[172]....
        /*0a24*/ 	.word	0x0001a960


	//   ....[173]....
        /*0a28*/ 	.word	0x0001a980


	//   ....[174]....
        /*0a2c*/ 	.word	0x0001a9e0


	//   ....[175]....
        /*0a30*/ 	.word	0x0001aa00


	//   ....[176]....
        /*0a34*/ 	.word	0x0001aa60


	//   ....[177]....
        /*0a38*/ 	.word	0x0001aa80


	//   ....[178]....
        /*0a3c*/ 	.word	0x0001aae0


	//   ....[179]....
        /*0a40*/ 	.word	0x0001ab00


	//   ....[180]....
        /*0a44*/ 	.word	0x0001ab50


	//   ....[181]....
        /*0a48*/ 	.word	0x0001ab70


	//   ....[182]....
        /*0a4c*/ 	.word	0x0001afc0


	//   ....[183]....
        /*0a50*/ 	.word	0x0001aff0


	//   ....[184]....
        /*0a54*/ 	.word	0x0001b050


	//   ....[185]....
        /*0a58*/ 	.word	0x0001b080


	//   ....[186]....
        /*0a5c*/ 	.word	0x0001b0b0


	//   ....[187]....
        /*0a60*/ 	.word	0x0001b0e0


	//   ....[188]....
        /*0a64*/ 	.word	0x0001b110


	//   ....[189]....
        /*0a68*/ 	.word	0x0001b140


	//   ....[190]....
        /*0a6c*/ 	.word	0x0001b2e0


	//   ....[191]....
        /*0a70*/ 	.word	0x0001b310


	//   ....[192]....
        /*0a74*/ 	.word	0x0001b340


	//   ....[193]....
        /*0a78*/ 	.word	0x0001b370


	//   ....[194]....
        /*0a7c*/ 	.word	0x0001b3a0


	//   ....[195]....
        /*0a80*/ 	.word	0x0001b3d0


	//   ....[196]....
        /*0a84*/ 	.word	0x0001b490


	//   ....[197]....
        /*0a88*/ 	.word	0x0001b4b0


	//   ....[198]....
        /*0a8c*/ 	.word	0x0001b4c0


	//   ....[199]....
        /*0a90*/ 	.word	0x0001b520


	//   ....[200]....
        /*0a94*/ 	.word	0x0001bb40


	//   ....[201]....
        /*0a98*/ 	.word	0x0001be60


	//   ....[202]....
        /*0a9c*/ 	.word	0x0001bef0


	//   ....[203]....
        /*0aa0*/ 	.word	0x0001bf90


	//   ....[204]....
        /*0aa4*/ 	.word	0x0001c020


	//   ....[205]....
        /*0aa8*/ 	.word	0x0001c0c0


	//   ....[206]....
        /*0aac*/ 	.word	0x0001c150


	//   ....[207]....
        /*0ab0*/ 	.word	0x0001c1f0


	//   ....[208]....
        /*0ab4*/ 	.word	0x0001c280


	//   ....[209]....
        /*0ab8*/ 	.word	0x0001c370


	//   ....[210]....
        /*0abc*/ 	.word	0x0001c400


	//   ....[211]....
        /*0ac0*/ 	.word	0x0001c4a0


	//   ....[212]....
        /*0ac4*/ 	.word	0x0001c530


	//   ....[213]....
        /*0ac8*/ 	.word	0x0001c5d0


	//   ....[214]....
        /*0acc*/ 	.word	0x0001c660


	//   ....[215]....
        /*0ad0*/ 	.word	0x0001c700


	//   ....[216]....
        /*0ad4*/ 	.word	0x0001c790


	//   ....[217]....
        /*0ad8*/ 	.word	0x0001c880


	//   ....[218]....
        /*0adc*/ 	.word	0x0001c910


	//   ....[219]....
        /*0ae0*/ 	.word	0x0001c9a0


	//   ....[220]....
        /*0ae4*/ 	.word	0x0001ca30


	//   ....[221]....
        /*0ae8*/ 	.word	0x0001cac0


	//   ....[222]....
        /*0aec*/ 	.word	0x0001cb50


	//   ....[223]....
        /*0af0*/ 	.word	0x0001cbe0


	//   ....[224]....
        /*0af4*/ 	.word	0x0001cc70


	//   ....[225]....
        /*0af8*/ 	.word	0x0001cda0


	//   ....[226]....
        /*0afc*/ 	.word	0x0001ce50


	//   ....[227]....
        /*0b00*/ 	.word	0x0001cee0


	//   ....[228]....
        /*0b04*/ 	.word	0x0001cf30


	//   ....[229]....
        /*0b08*/ 	.word	0x0001cf80


	//   ....[230]....
        /*0b0c*/ 	.word	0x0001d060


	//   ....[231]....
        /*0b10*/ 	.word	0x0001d0f0


	//   ....[232]....
        /*0b14*/ 	.word	0x0001d140


	//   ....[233]....
        /*0b18*/ 	.word	0x0001d190


	//   ....[234]....
        /*0b1c*/ 	.word	0x0001d3a0


	//   ....[235]....
        /*0b20*/ 	.word	0x0001d3f0


	//   ....[236]....
        /*0b24*/ 	.word	0x0001d480


	//   ....[237]....
        /*0b28*/ 	.word	0x0001d510


	//   ....[238]....
        /*0b2c*/ 	.word	0x0001d5a0


	//   ....[239]....
        /*0b30*/ 	.word	0x0001d630


	//   ....[240]....
        /*0b34*/ 	.word	0x0001d6c0


	//   ....[241]....
        /*0b38*/ 	.word	0x0001d750


	//   ....[242]....
        /*0b3c*/ 	.word	0x0001d7d0


	//   ....[243]....
        /*0b40*/ 	.word	0x0001d820


	//   ....[244]....
        /*0b44*/ 	.word	0x0001d8b0


	//   ....[245]....
        /*0b48*/ 	.word	0x0001d940


	//   ....[246]....
        /*0b4c*/ 	.word	0x0001d9c0


	//   ....[247]....
        /*0b50*/ 	.word	0x0001da10


	//   ....[248]....
        /*0b54*/ 	.word	0x0001daa0


	//   ....[249]....
        /*0b58*/ 	.word	0x0001db30


	//   ....[250]....
        /*0b5c*/ 	.word	0x0001dbc0


	//   ....[251]....
        /*0b60*/ 	.word	0x0001dc50


	//   ....[252]....
        /*0b64*/ 	.word	0x0001dce0


	//   ....[253]....
        /*0b68*/ 	.word	0x0001dd70


	//   ....[254]....
        /*0b6c*/ 	.word	0x0001de30


	//   ....[255]....
        /*0b70*/ 	.word	0x0001e110


	//   ....[0]....
        /*0b74*/ 	.word	0x0001e200


	//   ....[1]....
        /*0b78*/ 	.word	0x0001e2a0


	//   ....[2]....
        /*0b7c*/ 	.word	0x0001e300


	//   ....[3]....
        /*0b80*/ 	.word	0x0001e400


	//   ....[4]....
        /*0b84*/ 	.word	0x0001e470


	//   ....[5]....
        /*0b88*/ 	.word	0x0001e570


	//   ....[6]....
        /*0b8c*/ 	.word	0x0001e5e0


	//   ....[7]....
        /*0b90*/ 	.word	0x0001e6e0


	//   ....[8]....
        /*0b94*/ 	.word	0x0001e750


	//   ....[9]....
        /*0b98*/ 	.word	0x0001e850


	//   ....[10]....
        /*0b9c*/ 	.word	0x0001e8c0


	//   ....[11]....
        /*0ba0*/ 	.word	0x0001e9c0


	//   ....[12]....
        /*0ba4*/ 	.word	0x0001ea30


	//   ....[13]....
        /*0ba8*/ 	.word	0x0001eb30


	//   ....[14]....
        /*0bac*/ 	.word	0x0001eba0


	//   ....[15]....
        /*0bb0*/ 	.word	0x0001ec40


	//   ....[16]....
        /*0bb4*/ 	.word	0x0001ed40


	//   ....[17]....
        /*0bb8*/ 	.word	0x0001edb0


	//   ....[18]....
        /*0bbc*/ 	.word	0x0001ee30


	//   ....[19]....
        /*0bc0*/ 	.word	0x0001eee0


	//   ....[20]....
        /*0bc4*/ 	.word	0x0001ef60


	//   ....[21]....
        /*0bc8*/ 	.word	0x0001f030


	//   ....[22]....
        /*0bcc*/ 	.word	0x0001f0b0


	//   ....[23]....
        /*0bd0*/ 	.word	0x0001f180


	//   ....[24]....
        /*0bd4*/ 	.word	0x0001f200


	//   ....[25]....
        /*0bd8*/ 	.word	0x0001f2d0


	//   ....[26]....
        /*0bdc*/ 	.word	0x0001f350


	//   ....[27]....
        /*0be0*/ 	.word	0x0001f420


	//   ....[28]....
        /*0be4*/ 	.word	0x0001f4a0


	//   ....[29]....
        /*0be8*/ 	.word	0x0001f560


	//   ....[30]....
        /*0bec*/ 	.word	0x0001f5f0


	//   ....[31]....
        /*0bf0*/ 	.word	0x0001f6a0


	//   ....[32]....
        /*0bf4*/ 	.word	0x0001f7d0


	//   ....[33]....
        /*0bf8*/ 	.word	0x0001f870


	//   ....[34]....
        /*0bfc*/ 	.word	0x0001f8e0


	//   ....[35]....
        /*0c00*/ 	.word	0x0001f9a0


	//   ....[36]....
        /*0c04*/ 	.word	0x0001fa00


	//   ....[37]....
        /*0c08*/ 	.word	0x0001fac0


	//   ....[38]....
        /*0c0c*/ 	.word	0x0001fb20


	//   ....[39]....
        /*0c10*/ 	.word	0x0001fbe0


	//   ....[40]....
        /*0c14*/ 	.word	0x0001fc40


	//   ....[41]....
        /*0c18*/ 	.word	0x0001fd00


	//   ....[42]....
        /*0c1c*/ 	.word	0x0001fd60


	//   ....[43]....
        /*0c20*/ 	.word	0x0001fe20


	//   ....[44]....
        /*0c24*/ 	.word	0x0001fe80


	//   ....[45]....
        /*0c28*/ 	.word	0x0001ff40


	//   ....[46]....
        /*0c2c*/ 	.word	0x0001ffa0


	//   ....[47]....
        /*0c30*/ 	.word	0x00020060


	//   ....[48]....
        /*0c34*/ 	.word	0x00020150


	//   ....[49]....
        /*0c38*/ 	.word	0x000201f0


	//   ....[50]....
        /*0c3c*/ 	.word	0x00020250


	//   ....[51]....
        /*0c40*/ 	.word	0x00020330


	//   ....[52]....
        /*0c44*/ 	.word	0x00020390


	//   ....[53]....
        /*0c48*/ 	.word	0x00020470


	//   ....[54]....
        /*0c4c*/ 	.word	0x000204d0


	//   ....[55]....
        /*0c50*/ 	.word	0x000205b0


	//   ....[56]....
        /*0c54*/ 	.word	0x00020610


	//   ....[57]....
        /*0c58*/ 	.word	0x000206f0


	//   ....[58]....
        /*0c5c*/ 	.word	0x00020750


	//   ....[59]....
        /*0c60*/ 	.word	0x00020830


	//   ....[60]....
        /*0c64*/ 	.word	0x00020890


	//   ....[61]....
        /*0c68*/ 	.word	0x00020970


	//   ....[62]....
        /*0c6c*/ 	.word	0x000209d0


	//   ....[63]....
        /*0c70*/ 	.word	0x00020aa0


	//   ....[64]....
        /*0c74*/ 	.word	0x00020bc0


	//   ....[65]....
        /*0c78*/ 	.word	0x00020c70


	//   ....[66]....
        /*0c7c*/ 	.word	0x00020d20


	//   ....[67]....
        /*0c80*/ 	.word	0x00020df0


	//   ....[68]....
        /*0c84*/ 	.word	0x00020e50


	//   ....[69]....
        /*0c88*/ 	.word	0x00020f30


	//   ....[70]....
        /*0c8c*/ 	.word	0x00020f90


	//   ....[71]....
        /*0c90*/ 	.word	0x00021060


	//   ....[72]....
        /*0c94*/ 	.word	0x000210c0


	//   ....[73]....
        /*0c98*/ 	.word	0x00021190


	//   ....[74]....
        /*0c9c*/ 	.word	0x000211f0


	//   ....[75]....
        /*0ca0*/ 	.word	0x000212d0


	//   ....[76]....
        /*0ca4*/ 	.word	0x00021330


	//   ....[77]....
        /*0ca8*/ 	.word	0x00021400


	//   ....[78]....
        /*0cac*/ 	.word	0x00021460


	//   ....[79]....
        /*0cb0*/ 	.word	0x00021520


	//   ....[80]....
        /*0cb4*/ 	.word	0x000215b0


	//   ....[81]....
        /*0cb8*/ 	.word	0x00021650


	//   ....[82]....
        /*0cbc*/ 	.word	0x000217d0


	//   ....[83]....
        /*0cc0*/ 	.word	0x00021840


	//   ....[84]....
        /*0cc4*/ 	.word	0x000218b0


	//   ....[85]....
        /*0cc8*/ 	.word	0x00021920


	//   ....[86]....
        /*0ccc*/ 	.word	0x00021990


	//   ....[87]....
        /*0cd0*/ 	.word	0x00021a10


	//   ....[88]....
        /*0cd4*/ 	.word	0x00021a90


	//   ....[89]....
        /*0cd8*/ 	.word	0x00021b20


	//   ....[90]....
        /*0cdc*/ 	.word	0x00021b90


	//   ....[91]....
        /*0ce0*/ 	.word	0x00021c00


	//   ....[92]....
        /*0ce4*/ 	.word	0x00021c70


	//   ....[93]....
        /*0ce8*/ 	.word	0x00021cf0


	//   ....[94]....
        /*0cec*/ 	.word	0x00021d60


	//   ....[95]....
        /*0cf0*/ 	.word	0x00021e00


	//   ....[96]....
        /*0cf4*/ 	.word	0x00021e50


	//   ....[97]....
        /*0cf8*/ 	.word	0x00021ee0


	//   ....[98]....
        /*0cfc*/ 	.word	0x00022010


	//----- nvinfo : EIATTR_REG_RECONFIG
	.align		4
.L_911:
        /*0d00*/ 	.byte	0x01, 0x54
	.zero		2


	//----- nvinfo : EIATTR_SYSCALL_OFFSETS
	.align		4
        /*0d04*/ 	.byte	0x04, 0x46
        /*0d06*/ 	.short	(.L_913 - .L_912)


	//   ....[0]....
.L_912:
        /*0d08*/ 	.word	0x00001c90


	//   ....[1]....
        /*0d0c*/ 	.word	0x00001de0


	//   ....[2]....
        /*0d10*/ 	.word	0x000091f0


	//   ....[3]....
        /*0d14*/ 	.word	0x00009550


	//   ....[4]....
        /*0d18*/ 	.word	0x00017950


	//   ....[5]....
        /*0d1c*/ 	.word	0x00017aa0


	//   ....[6]....
        /*0d20*/ 	.word	0x00017b90


	//   ....[7]....
        /*0d24*/ 	.word	0x00018b20


	//----- nvinfo : EIATTR_MBARRIER_INSTR_OFFSETS
	.align		4
.L_913:
        /*0d28*/ 	.byte	0x04, 0x39
        /*0d2a*/ 	.short	(.L_915 - .L_914)


	//   ....[0]....
.L_914:
        /*0d2c*/ 	.word	0x00000270
        /*0d30*/ 	.word	0x000000ff
        /*0d34*/ 	.word	0x00028800
        /*0d38*/ 	.short	0x0100
        /*0d3a*/ 	.byte	0x08
	.zero		1


	//   ....[1]....
        /*0d3c*/ 	.word	0x00000280
        /*0d40*/ 	.word	0x000000ff
        /*0d44*/ 	.word	0x00028820
        /*0d48*/ 	.short	0x0100
        /*0d4a*/ 	.byte	0x08
	.zero		1


	//   ....[2]....
        /*0d4c*/ 	.word	0x00000370
        /*0d50*/ 	.word	0x000000ff
        /*0d54*/ 	.word	0x00028830
        /*0d58*/ 	.short	0x0100
        /*0d5a*/ 	.byte	0x08
	.zero		1


	//   ....[3]....
        /*0d5c*/ 	.word	0x00000380
        /*0d60*/ 	.word	0x000000ff
        /*0d64*/ 	.word	0x00028840
        /*0d68*/ 	.short	0x0100
        /*0d6a*/ 	.byte	0x08
	.zero		1


	//   ....[4]....
        /*0d6c*/ 	.word	0x00000390
        /*0d70*/ 	.word	0x000000ff
        /*0d74*/ 	.word	0x00028838
        /*0d78*/ 	.short	0x0100
        /*0d7a*/ 	.byte	0x08
	.zero		1


	//   ....[5]....
        /*0d7c*/ 	.word	0x000003a0
        /*0d80*/ 	.word	0x000000ff
        /*0d84*/ 	.word	0x00028848
        /*0d88*/ 	.short	0x0100
        /*0d8a*/ 	.byte	0x08
	.zero		1


	//   ....[6]....
        /*0d8c*/ 	.word	0x000004d0
        /*0d90*/ 	.word	0x000000ff
        /*0d94*/ 	.word	0x00028850
        /*0d98*/ 	.short	0x0100
        /*0d9a*/ 	.byte	0x08
	.zero		1


	//   ....[7]....
        /*0d9c*/ 	.word	0x000004e0
        /*0da0*/ 	.word	0x000000ff
        /*0da4*/ 	.word	0x00028860
        /*0da8*/ 	.short	0x0100
        /*0daa*/ 	.byte	0x08
	.zero		1


	//   ....[8]....
        /*0dac*/ 	.word	0x000004f0
        /*0db0*/ 	.word	0x000000ff
        /*0db4*/ 	.word	0x00028858
        /*0db8*/ 	.short	0x0100
        /*0dba*/ 	.byte	0x08
	.zero		1


	//   ....[9]....
        /*0dbc*/ 	.word	0x00000500
        /*0dc0*/ 	.word	0x000000ff
        /*0dc4*/ 	.word	0x00028868
        /*0dc8*/ 	.short	0x0100
        /*0dca*/ 	.byte	0x08
	.zero		1


	//   ....[10]....
        /*0dcc*/ 	.word	0x000005f0
        /*0dd0*/ 	.word	0x000000ff
        /*0dd4*/ 	.word	0x00028870
        /*0dd8*/ 	.short	0x0100
        /*0dda*/ 	.byte	0x06
	.zero		1


	//   ....[11]....
        /*0ddc*/ 	.word	0x00000600
        /*0de0*/ 	.word	0x000000ff
        /*0de4*/ 	.word	0x00028880
        /*0de8*/ 	.short	0x0100
        /*0dea*/ 	.byte	0x06
	.zero		1


	//   ....[12]....
        /*0dec*/ 	.word	0x00000610
        /*0df0*/ 	.word	0x000000ff
        /*0df4*/ 	.word	0x00028878
        /*0df8*/ 	.short	0x0100
        /*0dfa*/ 	.byte	0x06
	.zero		1


	//   ....[13]....
        /*0dfc*/ 	.word	0x00000620
        /*0e00*/ 	.word	0x000000ff
        /*0e04*/ 	.word	0x00028888
        /*0e08*/ 	.short	0x0100
        /*0e0a*/ 	.byte	0x06
	.zero		1


	//   ....[14]....
        /*0e0c*/ 	.word	0x00000750
        /*0e10*/ 	.word	0x000000ff
        /*0e14*/ 	.word	0x00028890
        /*0e18*/ 	.short	0x0100
        /*0e1a*/ 	.byte	0x08
	.zero		1


	//   ....[15]....
        /*0e1c*/ 	.word	0x00000760
        /*0e20*/ 	.word	0x000000ff
        /*0e24*/ 	.word	0x000288a0
        /*0e28*/ 	.short	0x0100
        /*0e2a*/ 	.byte	0x08
	.zero		1


	//   ....[16]....
        /*0e2c*/ 	.word	0x00000770
        /*0e30*/ 	.word	0x000000ff
        /*0e34*/ 	.word	0x00028898
        /*0e38*/ 	.short	0x0100
        /*0e3a*/ 	.byte	0x08
	.zero		1


	//   ....[17]....
        /*0e3c*/ 	.word	0x00000780
        /*0e40*/ 	.word	0x000000ff
        /*0e44*/ 	.word	0x000288a8
        /*0e48*/ 	.short	0x0100
        /*0e4a*/ 	.byte	0x08
	.zero		1


	//   ....[18]....
        /*0e4c*/ 	.word	0x000008b0
        /*0e50*/ 	.word	0x000000ff
        /*0e54*/ 	.word	0x000288b0
        /*0e58*/ 	.short	0x0100
        /*0e5a*/ 	.byte	0x08
	.zero		1


	//   ....[19]....
        /*0e5c*/ 	.word	0x000008c0
        /*0e60*/ 	.word	0x000000ff
        /*0e64*/ 	.word	0x000288c0
        /*0e68*/ 	.short	0x0100
        /*0e6a*/ 	.byte	0x08
	.zero		1


	//   ....[20]....
        /*0e6c*/ 	.word	0x000008d0
        /*0e70*/ 	.word	0x000000ff
        /*0e74*/ 	.word	0x000288b8
        /*0e78*/ 	.short	0x0100
        /*0e7a*/ 	.byte	0x08
	.zero		1


	//   ....[21]....
        /*0e7c*/ 	.word	0x000008e0
        /*0e80*/ 	.word	0x000000ff
        /*0e84*/ 	.word	0x000288c8
        /*0e88*/ 	.short	0x0100
        /*0e8a*/ 	.byte	0x08
	.zero		1


	//   ....[22]....
        /*0e8c*/ 	.word	0x00003430
        /*0e90*/ 	.word	0x0000005a
        /*0e94*/ 	.word	0x00028890
        /*0e98*/ 	.short	0x010a
        /*0e9a*/ 	.byte	0x3f
	.zero		1


	//   ....[23]....
        /*0e9c*/ 	.word	0x00005c10
        /*0ea0*/ 	.word	0x0000005a
        /*0ea4*/ 	.word	0x00028890
        /*0ea8*/ 	.short	0x010a
        /*0eaa*/ 	.byte	0x3f
	.zero		1


	//   ....[24]....
        /*0eac*/ 	.word	0x00007cf0
        /*0eb0*/ 	.word	0x0000005a
        /*0eb4*/ 	.word	0x00028890
        /*0eb8*/ 	.short	0x010a
        /*0eba*/ 	.byte	0x3f
	.zero		1


	//   ....[25]....
        /*0ebc*/ 	.word	0x000083f0
        /*0ec0*/ 	.word	0x0000000b
        /*0ec4*/ 	.word	0x00000000
        /*0ec8*/ 	.short	0x0101
        /*0eca*/ 	.byte	0x3f
	.zero		1


	//   ....[26]....
        /*0ecc*/ 	.word	0x00008430
        /*0ed0*/ 	.word	0x0000005a
        /*0ed4*/ 	.word	0x000288b0
        /*0ed8*/ 	.short	0x010a
        /*0eda*/ 	.byte	0x3f
	.zero		1


	//   ....[27]....
        /*0edc*/ 	.word	0x00008a40
        /*0ee0*/ 	.word	0x0000005a
        /*0ee4*/ 	.word	0x00000000
        /*0ee8*/ 	.short	0x0101
        /*0eea*/ 	.byte	0x3f
	.zero		1


	//   ....[28]....
        /*0eec*/ 	.word	0x00009280
        /*0ef0*/ 	.word	0x0000009c
        /*0ef4*/ 	.word	0x00028800
        /*0ef8*/ 	.short	0x010a
        /*0efa*/ 	.byte	0x3f
	.zero		1


	//   ....[29]....
        /*0efc*/ 	.word	0x000092d0
        /*0f00*/ 	.word	0x0000009c
        /*0f04*/ 	.word	0x00028800
        /*0f08*/ 	.short	0x010a
        /*0f0a*/ 	.byte	0x3f
	.zero		1


	//   ....[30]....
        /*0f0c*/ 	.word	0x00009980
        /*0f10*/ 	.word	0x0000009c
        /*0f14*/ 	.word	0x00028800
        /*0f18*/ 	.short	0x010a
        /*0f1a*/ 	.byte	0x3f
	.zero		1


	//   ....[31]....
        /*0f1c*/ 	.word	0x0000b360
        /*0f20*/ 	.word	0x0000009c
        /*0f24*/ 	.word	0x00028800
        /*0f28*/ 	.short	0x010a
        /*0f2a*/ 	.byte	0x3f
	.zero		1


	//   ....[32]....
        /*0f2c*/ 	.word	0x0000cc00
        /*0f30*/ 	.word	0x00000003
        /*0f34*/ 	.word	0x00028830
        /*0f38*/ 	.short	0x010a
        /*0f3a*/ 	.byte	0x3f
	.zero		1


	//   ....[33]....
        /*0f3c*/ 	.word	0x0000cc50
        /*0f40*/ 	.word	0x00000003
        /*0f44*/ 	.word	0x00028830
        /*0f48*/ 	.short	0x010a
        /*0f4a*/ 	.byte	0x3f
	.zero		1


	//   ....[34]....
        /*0f4c*/ 	.word	0x0000e670
        /*0f50*/ 	.word	0x00000003
        /*0f54*/ 	.word	0x00000000
        /*0f58*/ 	.short	0x0101
        /*0f5a*/ 	.byte	0x3f
	.zero		1


	//   ....[35]....
        /*0f5c*/ 	.word	0x0000f260
        /*0f60*/ 	.word	0x00000007
        /*0f64*/ 	.word	0x00028830
        /*0f68*/ 	.short	0x010a
        /*0f6a*/ 	.byte	0x3f
	.zero		1


	//   ....[36]....
        /*0f6c*/ 	.word	0x0000f2b0
        /*0f70*/ 	.word	0x00000007
        /*0f74*/ 	.word	0x00028830
        /*0f78*/ 	.short	0x010a
        /*0f7a*/ 	.byte	0x3f
	.zero		1


	//   ....[37]....
        /*0f7c*/ 	.word	0x0000f6f0
        /*0f80*/ 	.word	0x00000005
        /*0f84*/ 	.word	0x00028850
        /*0f88*/ 	.short	0x010a
        /*0f8a*/ 	.byte	0x3f
	.zero		1


	//   ....[38]....
        /*0f8c*/ 	.word	0x0000f730
        /*0f90*/ 	.word	0x00000005
        /*0f94*/ 	.word	0x00028850
        /*0f98*/ 	.short	0x010a
        /*0f9a*/ 	.byte	0x3f
	.zero		1


	//   ....[39]....
        /*0f9c*/ 	.word	0x00010b30
        /*0fa0*/ 	.word	0x00000003
        /*0fa4*/ 	.word	0x00000000
        /*0fa8*/ 	.short	0x0101
        /*0faa*/ 	.byte	0x3f
	.zero		1


	//   ....[40]....
        /*0fac*/ 	.word	0x00010de0
        /*0fb0*/ 	.word	0x0000000c
        /*0fb4*/ 	.word	0x00000000
        /*0fb8*/ 	.short	0x0101
        /*0fba*/ 	.byte	0x3f
	.zero		1


	//   ....[41]....
        /*0fbc*/ 	.word	0x00011420
        /*0fc0*/ 	.word	0x0000000f
        /*0fc4*/ 	.word	0x00028850
        /*0fc8*/ 	.short	0x010a
        /*0fca*/ 	.byte	0x3f
	.zero		1


	//   ....[42]....
        /*0fcc*/ 	.word	0x000114a0
        /*0fd0*/ 	.word	0x0000000f
        /*0fd4*/ 	.word	0x00028850
        /*0fd8*/ 	.short	0x010a
        /*0fda*/ 	.byte	0x3f
	.zero		1


	//   ....[43]....
        /*0fdc*/ 	.word	0x00011ac0
        /*0fe0*/ 	.word	0x00000004
        /*0fe4*/ 	.word	0x00000000
        /*0fe8*/ 	.short	0x0101
        /*0fea*/ 	.byte	0x3f
	.zero		1


	//   ....[44]....
        /*0fec*/ 	.word	0x00012fe0
        /*0ff0*/ 	.word	0x00000000
        /*0ff4*/ 	.word	0x00000000
        /*0ff8*/ 	.short	0x0101
        /*0ffa*/ 	.byte	0x3f
	.zero		1


	//   ....[45]....
        /*0ffc*/ 	.word	0x00013830
        /*1000*/ 	.word	0x00000004
        /*1004*/ 	.word	0x00000000
        /*1008*/ 	.short	0x0101
        /*100a*/ 	.byte	0x3f
	.zero		1


	//   ....[46]....
        /*100c*/ 	.word	0x00016590
        /*1010*/ 	.word	0x00000016
        /*1014*/ 	.word	0x00028820
        /*1018*/ 	.short	0x010a
        /*101a*/ 	.byte	0x3f
	.zero		1


	//   ....[47]....
        /*101c*/ 	.word	0x00016620
        /*1020*/ 	.word	0x0000000a
        /*1024*/ 	.word	0x000288a0
        /*1028*/ 	.short	0x010a
        /*102a*/ 	.byte	0x3f
	.zero		1


	//   ....[48]....
        /*102c*/ 	.word	0x00016980
        /*1030*/ 	.word	0x0000000a
        /*1034*/ 	.word	0x000288c0
        /*1038*/ 	.short	0x010a
        /*103a*/ 	.byte	0x3f
	.zero		1


	//   ....[49]....
        /*103c*/ 	.word	0x00016db0
        /*1040*/ 	.word	0x0000000a
        /*1044*/ 	.word	0x000288a0
        /*1048*/ 	.short	0x010a
        /*104a*/ 	.byte	0x3f
	.zero		1


	//   ....[50]....
        /*104c*/ 	.word	0x000170f0
        /*1050*/ 	.word	0x0000000a
        /*1054*/ 	.word	0x000288c0
        /*1058*/ 	.short	0x010a
        /*105a*/ 	.byte	0x3f
	.zero		1


	//   ....[51]....
        /*105c*/ 	.word	0x00018090
        /*1060*/ 	.word	0x00000007
        /*1064*/ 	.word	0x00028840
        /*1068*/ 	.short	0x010a
        /*106a*/ 	.byte	0x3f
	.zero		1


	//   ....[52]....
        /*106c*/ 	.word	0x00018800
        /*1070*/ 	.word	0x00000007
        /*1074*/ 	.word	0x00028830
        /*1078*/ 	.short	0x0107
        /*107a*/ 	.byte	0x3f
	.zero		1


	//   ....[53]....
        /*107c*/ 	.word	0x000188d0
        /*1080*/ 	.word	0x00000007
        /*1084*/ 	.word	0x00028830
        /*1088*/ 	.short	0x0101
        /*108a*/ 	.byte	0x3f
	.zero		1


	//   ....[54]....
        /*108c*/ 	.word	0x000193b0
        /*1090*/ 	.word	0x00000016
        /*1094*/ 	.word	0x00028800
        /*1098*/ 	.short	0x0107
        /*109a*/ 	.byte	0x3f
	.zero		1


	//   ....[55]....
        /*109c*/ 	.word	0x000194c0
        /*10a0*/ 	.word	0x00000016
        /*10a4*/ 	.word	0x00028800
        /*10a8*/ 	.short	0x0101
        /*10aa*/ 	.byte	0x3f
	.zero		1


	//   ....[56]....
        /*10ac*/ 	.word	0x000194e0
        /*10b0*/ 	.word	0x00000016
        /*10b4*/ 	.word	0x00028820
        /*10b8*/ 	.short	0x010a
        /*10ba*/ 	.byte	0x3f
	.zero		1


	//   ....[57]....
        /*10bc*/ 	.word	0x00019870
        /*10c0*/ 	.word	0x00000006
        /*10c4*/ 	.word	0x00028840
        /*10c8*/ 	.short	0x010a
        /*10ca*/ 	.byte	0x3f
	.zero		1


	//   ....[58]....
        /*10cc*/ 	.word	0x00019d80
        /*10d0*/ 	.word	0x00000006
        /*10d4*/ 	.word	0x00028830
        /*10d8*/ 	.short	0x0107
        /*10da*/ 	.byte	0x3f
	.zero		1


	//   ....[59]....
        /*10dc*/ 	.word	0x00019e40
        /*10e0*/ 	.word	0x00000006
        /*10e4*/ 	.word	0x00028830
        /*10e8*/ 	.short	0x0101
        /*10ea*/ 	.byte	0x3f
	.zero		1


	//   ....[60]....
        /*10ec*/ 	.word	0x00019ea0
        /*10f0*/ 	.word	0x00000006
        /*10f4*/ 	.word	0x00028860
        /*10f8*/ 	.short	0x010a
        /*10fa*/ 	.byte	0x3f
	.zero		1


	//   ....[61]....
        /*10fc*/ 	.word	0x0001a3d0
        /*1100*/ 	.word	0x00000006
        /*1104*/ 	.word	0x00028850
        /*1108*/ 	.short	0x0107
        /*110a*/ 	.byte	0x3f
	.zero		1


	//   ....[62]....
        /*110c*/ 	.word	0x0001a570
        /*1110*/ 	.word	0x00000006
        /*1114*/ 	.word	0x00028850
        /*1118*/ 	.short	0x0101
        /*111a*/ 	.byte	0x3f
	.zero		1


	//   ....[63]....
        /*111c*/ 	.word	0x0001a780
        /*1120*/ 	.word	0x00000000
        /*1124*/ 	.word	0x00028860
        /*1128*/ 	.short	0x010a
        /*112a*/ 	.byte	0x3f
	.zero		1


	//   ....[64]....
        /*112c*/ 	.word	0x0001acb0
        /*1130*/ 	.word	0x00000000
        /*1134*/ 	.word	0x00028850
        /*1138*/ 	.short	0x0107
        /*113a*/ 	.byte	0x3f
	.zero		1


	//   ....[65]....
        /*113c*/ 	.word	0x0001ad70
        /*1140*/ 	.word	0x00000000
        /*1144*/ 	.word	0x00028850
        /*1148*/ 	.short	0x0101
        /*114a*/ 	.byte	0x3f
	.zero		1


	//   ....[66]....
        /*114c*/ 	.word	0x0001bac0
        /*1150*/ 	.word	0x00000004
        /*1154*/ 	.word	0x00028820
        /*1158*/ 	.short	0x010a
        /*115a*/ 	.byte	0x3f
	.zero		1


	//   ....[67]....
        /*115c*/ 	.word	0x0001bc30
        /*1160*/ 	.word	0x00000005
        /*1164*/ 	.word	0x00028840
        /*1168*/ 	.short	0x010a
        /*116a*/ 	.byte	0x3f
	.zero		1


	//   ....[68]....
        /*116c*/ 	.word	0x0001bcd0
        /*1170*/ 	.word	0x00000019
        /*1174*/ 	.word	0x00028840
        /*1178*/ 	.short	0x010a
        /*117a*/ 	.byte	0x3f
	.zero		1


	//   ....[69]....
        /*117c*/ 	.word	0x0001bd10
        /*1180*/ 	.word	0x00000005
        /*1184*/ 	.word	0x00028860
        /*1188*/ 	.short	0x010a
        /*118a*/ 	.byte	0x3f
	.zero		1


	//   ....[70]....
        /*118c*/ 	.word	0x0001bd50
        /*1190*/ 	.word	0x00000019
        /*1194*/ 	.word	0x00028860
        /*1198*/ 	.short	0x010a
        /*119a*/ 	.byte	0x3f
	.zero		1


	//   ....[71]....
        /*119c*/ 	.word	0x0001bdb0
        /*11a0*/ 	.word	0x0000005a
        /*11a4*/ 	.word	0x00028890
        /*11a8*/ 	.short	0x010a
        /*11aa*/ 	.byte	0x3f
	.zero		1


	//   ....[72]....
        /*11ac*/ 	.word	0x0001c2c0
        /*11b0*/ 	.word	0x0000005a
        /*11b4*/ 	.word	0x00028890
        /*11b8*/ 	.short	0x010a
        /*11ba*/ 	.byte	0x3f
	.zero		1


	//   ....[73]....
        /*11bc*/ 	.word	0x0001c7d0
        /*11c0*/ 	.word	0x0000005a
        /*11c4*/ 	.word	0x00028890
        /*11c8*/ 	.short	0x010a
        /*11ca*/ 	.byte	0x3f
	.zero		1


	//   ....[74]....
        /*11cc*/ 	.word	0x0001cca0
        /*11d0*/ 	.word	0x0000005a
        /*11d4*/ 	.word	0x000288b0
        /*11d8*/ 	.short	0x010a
        /*11da*/ 	.byte	0x3f
	.zero		1


	//   ....[75]....
        /*11dc*/ 	.word	0x0001cfb0
        /*11e0*/ 	.word	0x0000009c
        /*11e4*/ 	.word	0x00028800
        /*11e8*/ 	.short	0x010a
        /*11ea*/ 	.byte	0x3f
	.zero		1


	//   ....[76]....
        /*11ec*/ 	.word	0x0001d1c0
        /*11f0*/ 	.word	0x0000009c
        /*11f4*/ 	.word	0x00028800
        /*11f8*/ 	.short	0x010a
        /*11fa*/ 	.byte	0x3f
	.zero		1


	//   ....[77]....
        /*11fc*/ 	.word	0x0001d210
        /*1200*/ 	.word	0x00000003
        /*1204*/ 	.word	0x00028830
        /*1208*/ 	.short	0x010a
        /*120a*/ 	.byte	0x3f
	.zero		1


	//   ....[78]....
        /*120c*/ 	.word	0x0001d260
        /*1210*/ 	.word	0x00000007
        /*1214*/ 	.word	0x00028830
        /*1218*/ 	.short	0x010a
        /*121a*/ 	.byte	0x3f
	.zero		1


	//   ....[79]....
        /*121c*/ 	.word	0x0001d2b0
        /*1220*/ 	.word	0x00000005
        /*1224*/ 	.word	0x00028850
        /*1228*/ 	.short	0x010a
        /*122a*/ 	.byte	0x3f
	.zero		1


	//   ....[80]....
        /*122c*/ 	.word	0x0001d300
        /*1230*/ 	.word	0x0000000f
        /*1234*/ 	.word	0x00028850
        /*1238*/ 	.short	0x010a
        /*123a*/ 	.byte	0x3f
	.zero		1


	//   ....[81]....
        /*123c*/ 	.word	0x0001def0
        /*1240*/ 	.word	0x00000016
        /*1244*/ 	.word	0x00028820
        /*1248*/ 	.short	0x010a
        /*124a*/ 	.byte	0x3f
	.zero		1


	//   ....[82]....
        /*124c*/ 	.word	0x0001df40
        /*1250*/ 	.word	0x0000000a
        /*1254*/ 	.word	0x000288a0
        /*1258*/ 	.short	0x010a
        /*125a*/ 	.byte	0x3f
	.zero		1


	//   ....[83]....
        /*125c*/ 	.word	0x0001df90
        /*1260*/ 	.word	0x0000000a
        /*1264*/ 	.word	0x000288c0
        /*1268*/ 	.short	0x010a
        /*126a*/ 	.byte	0x3f
	.zero		1


	//   ....[84]....
        /*126c*/ 	.word	0x0001dfe0
        /*1270*/ 	.word	0x0000000a
        /*1274*/ 	.word	0x000288a0
        /*1278*/ 	.short	0x010a
        /*127a*/ 	.byte	0x3f
	.zero		1


	//   ....[85]....
        /*127c*/ 	.word	0x0001e030
        /*1280*/ 	.word	0x0000000a
        /*1284*/ 	.word	0x000288c0
        /*1288*/ 	.short	0x010a
        /*128a*/ 	.byte	0x3f
	.zero		1


	//   ....[86]....
        /*128c*/ 	.word	0x0001e150
        /*1290*/ 	.word	0x00000007
        /*1294*/ 	.word	0x00028840
        /*1298*/ 	.short	0x010a
        /*129a*/ 	.byte	0x3f
	.zero		1


	//   ....[87]....
        /*129c*/ 	.word	0x0001f6d0
        /*12a0*/ 	.word	0x00000016
        /*12a4*/ 	.word	0x00028820
        /*12a8*/ 	.short	0x010a
        /*12aa*/ 	.byte	0x3f
	.zero		1


	//   ....[88]....
        /*12ac*/ 	.word	0x0001f720
        /*12b0*/ 	.word	0x00000006
        /*12b4*/ 	.word	0x00028840
        /*12b8*/ 	.short	0x010a
        /*12ba*/ 	.byte	0x3f
	.zero		1


	//   ....[89]....
        /*12bc*/ 	.word	0x000200a0
        /*12c0*/ 	.word	0x00000006
        /*12c4*/ 	.word	0x00028860
        /*12c8*/ 	.short	0x010a
        /*12ca*/ 	.byte	0x3f
	.zero		1


	//   ....[90]....
        /*12cc*/ 	.word	0x00020b10
        /*12d0*/ 	.word	0x00000000
        /*12d4*/ 	.word	0x00028860
        /*12d8*/ 	.short	0x010a
        /*12da*/ 	.byte	0x3f
	.zero		1


	//   ....[91]....
        /*12dc*/ 	.word	0x00021f30
        /*12e0*/ 	.word	0x00000004
        /*12e4*/ 	.word	0x00028820
        /*12e8*/ 	.short	0x010a
        /*12ea*/ 	.byte	0x3f
	.zero		1


	//   ....[92]....
        /*12ec*/ 	.word	0x000220d0
        /*12f0*/ 	.word	0x00000005
        /*12f4*/ 	.word	0x00028840
        /*12f8*/ 	.short	0x010a
        /*12fa*/ 	.byte	0x3f
	.zero		1


	//   ....[93]....
        /*12fc*/ 	.word	0x00022120
        /*1300*/ 	.word	0x00000019
        /*1304*/ 	.word	0x00028840
        /*1308*/ 	.short	0x010a
        /*130a*/ 	.byte	0x3f
	.zero		1


	//   ....[94]....
        /*130c*/ 	.word	0x00022170
        /*1310*/ 	.word	0x00000005
        /*1314*/ 	.word	0x00028860
        /*1318*/ 	.short	0x010a
        /*131a*/ 	.byte	0x3f
	.zero		1


	//----- nvinfo : EIATTR_NUM_MBARRIERS
	.align		4
.L_915:
        /*131c*/ 	.byte	0x03, 0x38
        /*131e*/ 	.short	0x0016


	//----- nvinfo : EIATTR_EXIT_INSTR_OFFSETS
	.align		4
        /*1320*/ 	.byte	0x04, 0x1c
        /*1322*/ 	.short	(.L_917 - .L_916)


	//   ....[0]....
.L_916:
        /*1324*/ 	.word	0x0001bda0


	//----- nvinfo : EIATTR_MAX_THREADS
	.align		4
.L_917:
        /*1328*/ 	.byte	0x04, 0x05
        /*132a*/ 	.short	(.L_919 - .L_918)
.L_918:
        /*132c*/ 	.word	0x00000180
        /*1330*/ 	.word	0x00000001
        /*1334*/ 	.word	0x00000001


	//----- nvinfo : EIATTR_CRS_STACK_SIZE
	.align		4
.L_919:
        /*1338*/ 	.byte	0x04, 0x1e
        /*133a*/ 	.short	(.L_921 - .L_920)
.L_920:
        /*133c*/ 	.word	0x00000000


	//----- nvinfo : EIATTR_CBANK_PARAM_SIZE
	.align		4
.L_921:
        /*1340*/ 	.byte	0x03, 0x19
        /*1342*/ 	.short	0x0af0


	//----- nvinfo : EIATTR_PARAM_CBANK
	.align		4
        /*1344*/ 	.byte	0x04, 0x0a
        /*1346*/ 	.short	(.L_923 - .L_922)
	.align		4
.L_922:
        /*1348*/ 	.word	index@(.nv.constant0._ZN7cutlass13device_kernelIN5flash11enable_sm90INS1_16FlashAttnFwdSm90INS1_25CollectiveMainloopFwdSm90ILi2EN4cute5tupleIJNS5_1CILi1EEES8_S8_EEENS6_IJNS7_ILi128EEESA_SA_EEELi128ENS_10bfloat16_tEfNS_4arch4Sm90ELb0ELb0ELb0ELb1ELb1ELb1ELb0ELb1ELb1ELb1ELb1ELb0EEENS1_21CollectiveEpilogueFwdISB_S9_SC_SE_Li256ELb1ELb1ELb1ELb0EEENS1_36VarlenDynamicPersistentTileSchedulerILi128ELi128ELi256ELi128ELb1ELb1ELb1ELb0ELb1ELb1EEEEEEEEEvNT_6ParamsE)
        /*134c*/ 	.short	0x0210
        /*134e*/ 	.short	0x0af0


	//----- nvinfo : EIATTR_SW_WAR
	.align		4
.L_923:
        /*1350*/ 	.byte	0x04, 0x36
        /*1352*/ 	.short	(.L_925 - .L_924)
.L_924:
        /*1354*/ 	.word	0x00000008
.L_925:


//--------------------- .nv.info._ZN7cutlass13device_kernelIN5flash11enable_sm90INS1_16FlashAttnFwdSm90INS1_25CollectiveMainloopFwdSm90ILi2EN4cute5tupleIJNS5_1CILi1EEES8_S8_EEENS6_IJNS7_ILi128EEESA_SA_EEELi128ENS_10bfloat16_tEfNS_4arch4Sm90ELb0ELb1ELb0ELb0ELb1ELb0ELb0ELb1ELb1ELb1ELb1ELb0EEENS1_21CollectiveEpilogueFwdISB_S9_SC_SE_Li256ELb0ELb1ELb1ELb0EEENS1_19SingleTileSchedulerILb0ELb1ELb1ELi128EEEEEEEEEvNT_6ParamsE --------------------------
	.section	.nv.info._ZN7cutlass13device_kernelIN5flash11enable_sm90INS1_16FlashAttnFwdSm90INS1_25CollectiveMainloopFwdSm90ILi2EN4cute5tupleIJNS5_1CILi1EEES8_S8_EEENS6_IJNS7_ILi128EEESA_SA_EEELi128ENS_10bfloat16_tEfNS_4arch4Sm90ELb0ELb1ELb0ELb0ELb1ELb0ELb0ELb1ELb1ELb1ELb1ELb0EEENS1_21CollectiveEpilogueFwdISB_S9_SC_SE_Li256ELb0ELb1ELb1ELb0EEENS1_19SingleTileSchedulerILb0ELb1ELb1ELi128EEEEEEEEEvNT_6ParamsE,"",@"SHT_CUDA_INFO"
	.sectionflags	@""
	.align	4


	//----- nvinfo : EIATTR_CUDA_API_VERSION
	.align		4
        /*0000*/ 	.byte	0x04, 0x37
        /*0002*/ 	.short	(.L_927 - .L_926)
.L_926:
        /*0004*/ 	.word	0x00000082


	//----- nvinfo : EIATTR_KPARAM_INFO
	.align		4
.L_927:
        /*0008*/ 	.byte	0x04, 0x17
        /*000a*/ 	.short	(.L_929 - .L_928)
.L_928:
        /*000c*/ 	.word	0x00000000
        /*0010*/ 	.short	0x0000
        /*0012*/ 	.short	0x0070
        /*0014*/ 	.byte	0x00, 0xf0, 0x01, 0x28


	//----- nvinfo : EIATTR_SPARSE_MMA_MASK
	.align		4
.L_929:
        /*0018*/ 	.byte	0x03, 0x50
        /*001a*/ 	.short	0x0000


	//----- nvinfo : EIATTR_MAXREG_COUNT
	.align		4
        /*001c*/ 	.byte	0x03, 0x1b
        /*001e*/ 	.short	0x00a8


	//----- nvinfo : EIATTR_NUM_BARRIERS
	.align		4
        /*0020*/ 	.byte	0x02, 0x4c
        /*0022*/ 	.byte	0x10
	.zero		1


	//----- nvinfo : EIATTR_EXTERNS
	.align		4
        /*0024*/ 	.byte	0x04, 0x0f
        /*0026*/ 	.short	(.L_931 - .L_930)


	//   ....[0]....
	.align		4
.L_930:
        /*0028*/ 	.word	index@(__assertfail)


	//----- nvinfo : EIATTR_MERCURY_ISA_VERSION
	.align		4
.L_931:
        /*002c*/ 	.byte	0x03, 0x5f
        /*002e*/ 	.short	0x0101


	//----- nvinfo : EIATTR_INT_WARP_WIDE_INSTR_OFFSETS
	.align		4
        /*0030*/ 	.byte	0x04, 0x31
        /*0032*/ 	.short	(.L_933 - .L_932)


	//   ....[0]....
.L_932:
        /*0034*/ 	.word	0x000000b0


	//   ....[1]....
        /*0038*/ 	.word	0x000000c0


	//   ....[2]....
        /*003c*/ 	.word	0x00000160


	//----- nvinfo : EIATTR_COOP_GROUP_MASK_REGIDS
	.align		4
.L_933:
        /*0040*/ 	.byte	0x04, 0x29
        /*0042*/ 	.short	(.L_935 - .L_934)


	//   ....[0]....
.L_934:
        /*0044*/ 	.word	0xffffffff


	//   ....[1]....
        /*0048*/ 	.word	0xffffffff


	//   ....[2]....
        /*004c*/ 	.word	0xffffffff


	//   ....[3]....
        /*0050*/ 	.word	0xffffffff


	//   ....[4]....
        /*0054*/ 	.word	0xffffffff


	//   ....[5]....
        /*0058*/ 	.word	0xffffffff


	//   ....[6]....
        /*005c*/ 	.word	0xffffffff


	//   ....[7]....
        /*0060*/ 	.word	0xffffffff


	//   ....[8]....
        /*0064*/ 	.word	0xffffffff


	//   ....[9]....
        /*0068*/ 	.word	0xffffffff


	//   ....[10]....
        /*006c*/ 	.word	0xffffffff


	//   ....[11]....
        /*0070*/ 	.word	0xffffffff


	//   ....[12]....
        /*0074*/ 	.word	0xffffffff


	//   ....[13]....
        /*0078*/ 	.word	0xffffffff


	//   ....[14]....
        /*007c*/ 	.word	0xffffffff


	//   ....[15]....
        /*0080*/ 	.word	0xffffffff


	//   ....[16]....
        /*0084*/ 	.word	0xffffffff


	//   ....[17]....
        /*0088*/ 	.word	0xffffffff


	//   ....[18]....
        /*008c*/ 	.word	0xffffffff


	//   ....[19]....
        /*0090*/ 	.word	0xffffffff


	//   ....[20]....
        /*0094*/ 	.word	0xffffffff


	//   ....[21]....
        /*0098*/ 	.word	0xffffffff


	//   ....[22]....
        /*009c*/ 	.word	0xffffffff


	//   ....[23]....
        /*00a0*/ 	.word	0xffffffff


	//   ....[24]....
        /*00a4*/ 	.word	0xffffffff


	//   ....[25]....
        /*00a8*/ 	.word	0xffffffff


	//   ....[26]....
        /*00ac*/ 	.word	0xffffffff


	//   ....[27]....
        /*00b0*/ 	.word	0xffffffff


	//   ....[28]....
        /*00b4*/ 	.word	0xffffffff


	//   ....[29]....
        /*00b8*/ 	.word	0xffffffff


	//   ....[30]....
        /*00bc*/ 	.word	0xffffffff


	//   ....[31]....
        /*00c0*/ 	.word	0xffffffff


	//   ....[32]....
        /*00c4*/ 	.word	0xffffffff


	//   ....[33]....
        /*00c8*/ 	.word	0xffffffff


	//   ....[34]....
        /*00cc*/ 	.word	0xffffffff


	//   ....[35]....
        /*00d0*/ 	.word	0xffffffff


	//   ....[36]....
        /*00d4*/ 	.word	0xffffffff


	//   ....[37]....
        /*00d8*/ 	.word	0xffffffff


	//   ....[38]....
        /*00dc*/ 	.word	0xffffffff


	//   ....[39]....
        /*00e0*/ 	.word	0xffffffff


	//   ....[40]....
        /*00e4*/ 	.word	0xffffffff


	//   ....[41]....
        /*00e8*/ 	.word	0xffffffff


	//   ....[42]....
        /*00ec*/ 	.word	0xffffffff


	//   ....[43]....
        /*00f0*/ 	.word	0xffffffff


	//   ....[44]....
        /*00f4*/ 	.word	0xffffffff


	//   ....[45]....
        /*00f8*/ 	.word	0xffffffff


	//   ....[46]....
        /*00fc*/ 	.word	0xffffffff


	//   ....[47]....
        /*0100*/ 	.word	0xffffffff


	//   ....[48]....
        /*0104*/ 	.word	0xffffffff


	//   ....[49]....
        /*0108*/ 	.word	0xffffffff


	//   ....[50]....
        /*010c*/ 	.word	0xffffffff


	//   ....[51]....
        /*0110*/ 	.word	0xffffffff


	//   ....[52]....
        /*0114*/ 	.word	0xffffffff


	//   ....[53]....
        /*0118*/ 	.word	0xffffffff


	//   ....[54]....
        /*011c*/ 	.word	0xffffffff


	//   ....[55]....
        /*0120*/ 	.word	0xffffffff


	//   ....[56]....
        /*0124*/ 	.word	0xffffffff


	//   ....[57]....
        /*0128*/ 	.word	0xffffffff


	//   ....[58]....
        /*012c*/ 	.word	0xffffffff


	//   ....[59]....
        /*0130*/ 	.word	0xffffffff


	//   ....[60]....
        /*0134*/ 	.word	0xffffffff


	//   ....[61]....
        /*0138*/ 	.word	0xffffffff


	//   ....[62]....
        /*013c*/ 	.word	0xffffffff


	//   ....[63]....
        /*0140*/ 	.word	0xffffffff


	//   ....[64]....
        /*0144*/ 	.word	0xffffffff


	//   ....[65]....
        /*0148*/ 	.word	0xffffffff


	//   ....[66]....
        /*014c*/ 	.word	0xffffffff


	//   ....[67]....
        /*0150*/ 	.word	0xffffffff


	//   ....[68]....
        /*0154*/ 	.word	0xffffffff


	//   ....[69]....
        /*0158*/ 	.word	0xffffffff


	//   ....[70]....
        /*015c*/ 	.word	0xffffffff


	//   ....[71]....
        /*0160*/ 	.word	0xffffffff


	//   ....[72]....
        /*0164*/ 	.word	0xffffffff


	//   ....[73]....
        /*0168*/ 	.word	0xffffffff


	//   ....[74]....
        /*016c*/ 	.word	0xffffffff


	//   ....[75]....
        /*0170*/ 	.word	0xffffffff


	//   ....[76]....
        /*0174*/ 	.word	0xffffffff


	//   ....[77]....
        /*0178*/ 	.word	0xffffffff


	//   ....[78]....
        /*017c*/ 	.word	0xffffffff


	//   ....[79]....
        /*0180*/ 	.word	0xffffffff


	//   ....[80]....
        /*0184*/ 	.word	0xffffffff


	//   ....[81]....
        /*0188*/ 	.word	0xffffffff


	//   ....[82]....
        /*018c*/ 	.word	0xffffffff


	//   ....[83]....
        /*0190*/ 	.word	0xffffffff


	//   ....[84]....
        /*0194*/ 	.word	0xffffffff


	//   ....[85]....
        /*0198*/ 	.word	0xffffffff


	//   ....[86]....
        /*019c*/ 	.word	0xffffffff


	//   ....[87]....
        /*01a0*/ 	.word	0xffffffff


	//   ....[88]....
        /*01a4*/ 	.word	0xffffffff


	//   ....[89]....
        /*01a8*/ 	.word	0xffffffff


	//   ....[90]....
        /*01ac*/ 	.word	0xffffffff


	//   ....[91]....
        /*01b0*/ 	.word	0xffffffff


	//   ....[92]....
        /*01b4*/ 	.word	0xffffffff


	//   ....[93]....
        /*01b8*/ 	.word	0xffffffff


	//   ....[94]....
        /*01bc*/ 	.word	0xffffffff


	//   ....[95]....
        /*01c0*/ 	.word	0xffffffff


	//   ....[96]....
        /*01c4*/ 	.word	0xffffffff


	//   ....[97]....
        /*01c8*/ 	.word	0xffffffff


	//   ....[98]....
        /*01cc*/ 	.word	0xffffffff


	//   ....[99]....
        /*01d0*/ 	.word	0xffffffff


	//   ....[100]....
        /*01d4*/ 	.word	0xffffffff


	//   ....[101]....
        /*01d8*/ 	.word	0xffffffff


	//   ....[102]....
        /*01dc*/ 	.word	0xffffffff


	//   ....[103]....
        /*01e0*/ 	.word	0xffffffff


	//   ....[104]....
        /*01e4*/ 	.word	0xffffffff


	//   ....[105]....
        /*01e8*/ 	.word	0xffffffff


	//   ....[106]....
        /*01ec*/ 	.word	0xffffffff


	//   ....[107]....
        /*01f0*/ 	.word	0xffffffff


	//   ....[108]....
        /*01f4*/ 	.word	0xffffffff


	//   ....[109]....
        /*01f8*/ 	.word	0xffffffff


	//   ....[110]....
        /*01fc*/ 	.word	0xffffffff


	//   ....[111]....
        /*0200*/ 	.word	0xffffffff


	//   ....[112]....
        /*0204*/ 	.word	0xffffffff


	//   ....[113]....
        /*0208*/ 	.word	0xffffffff


	//   ....[114]....
        /*020c*/ 	.word	0xffffffff


	//   ....[115]....
        /*0210*/ 	.word	0xffffffff


	//   ....[116]....
        /*0214*/ 	.word	0xffffffff


	//   ....[117]....
        /*0218*/ 	.word	0xffffffff


	//   ....[118]....
        /*021c*/ 	.word	0xffffffff


	//   ....[119]....
        /*0220*/ 	.word	0xffffffff


	//   ....[120]....
        /*0224*/ 	.word	0xffffffff


	//   ....[121]....
        /*0228*/ 	.word	0xffffffff


	//   ....[122]....
        /*022c*/ 	.word	0xffffffff


	//   ....[123]....
        /*0230*/ 	.word	0x0500000f


	//   ....[124]....
        /*0234*/ 	.word	0x0500000f


	//   ....[125]....
        /*0238*/ 	.word	0x0500000f


	//   ....[126]....
        /*023c*/ 	.word	0x0500000f


	//   ....[127]....
        /*0240*/ 	.word	0x0500000f


	//   ....[128]....
        /*0244*/ 	.word	0x0500000f


	//   ....[129]....
        /*0248*/ 	.word	0x0500000f


	//   ....[130]....
        /*024c*/ 	.word	0x0500000f


	//   ....[131]....
        /*0250*/ 	.word	0x0500000f


	//   ....[132]....
        /*0254*/ 	.word	0x0500000f


	//   ....[133]....
        /*0258*/ 	.word	0x0500000f


	//   ....[134]....
        /*025c*/ 	.word	0x0500000f


	//   ....[135]....
        /*0260*/ 	.word	0x0500000f


	//   ....[136]....
        /*0264*/ 	.word	0x0500000f


	//   ....[137]....
        /*0268*/ 	.word	0x0500000f


	//   ....[138]....
        /*026c*/ 	.word	0x0500000f


	//   ....[139]....
        /*0270*/ 	.word	0x0500000f


	//   ....[140]....
        /*0274*/ 	.word	0x0500000f


	//   ....[141]....
        /*0278*/ 	.word	0x0500000f


	//   ....[142]....
        /*027c*/ 	.word	0x0500000f


	//   ....[143]....
        /*0280*/ 	.word	0x0500000f


	//   ....[144]....
        /*0284*/ 	.word	0x0500000f


	//   ....[145]....
        /*0288*/ 	.word	0x0500000f


	//   ....[146]....
        /*028c*/ 	.word	0x0500000f


	//   ....[147]....
        /*0290*/ 	.word	0x0500000f


	//   ....[148]....
        /*0294*/ 	.word	0x0500000f


	//   ....[149]....
        /*0298*/ 	.word	0x0500000f


	//   ....[150]....
        /*029c*/ 	.word	0x0500000f


	//   ....[151]....
        /*02a0*/ 	.word	0x0500000f


	//   ....[152]....
        /*02a4*/ 	.word	0x0500000f


	//   ....[153]....
        /*02a8*/ 	.word	0x0500000f


	//   ....[154]....
        /*02ac*/ 	.word	0x0500000f


	//   ....[155]....
        /*02b0*/ 	.word	0x0500000f


	//   ....[156]....
        /*02b4*/ 	.word	0x0500000f


	//   ....[157]....
        /*02b8*/ 	.word	0x0500000f


	//   ....[158]....
        /*02bc*/ 	.word	0x0500000f


	//   ....[159]....
        /*02c0*/ 	.word	0x0500000f


	//   ....[160]....
        /*02c4*/ 	.word	0x0500000f


	//   ....[161]....
        /*02c8*/ 	.word	0x0500000f


	//   ....[162]....
        /*02cc*/ 	.word	0x0500000f


	//   ....[163]....
        /*02d0*/ 	.word	0x0500000f


	//   ....[164]....
        /*02d4*/ 	.word	0x0500000f


	//   ....[165]....
        /*02d8*/ 	.word	0x0500000f


	//   ....[166]....
        /*02dc*/ 	.word	0x0500000f


	//   ....[167]....
        /*02e0*/ 	.word	0x0500000f


	//   ....[168]....
        /*02e4*/ 	.word	0x0500000f


	//   ....[169]....
        /*02e8*/ 	.word	0x0500000f


	//   ....[170]....
        /*02ec*/ 	.word	0x0500000f


	//   ....[171]....
        /*02f0*/ 	.word	0x0500000f


	//   ....[172]....
        /*02f4*/ 	.word	0x0500000f


	//   ....[173]....
        /*02f8*/ 	.word	0x0500000f


	//   ....[174]....
        /*02fc*/ 	.word	0x0500000f


	//   ....[175]....
        /*0300*/ 	.word	0x0500000f


	//   ....[176]....
        /*0304*/ 	.word	0x0500000f


	//   ....[177]....
        /*0308*/ 	.word	0x0500000f


	//   ....[178]....
        /*030c*/ 	.word	0x0500000f


	//   ....[179]....
        /*0310*/ 	.word	0x0500000f


	//   ....[180]....
        /*0314*/ 	.word	0x0500000f


	//   ....[181]....
        /*0318*/ 	.word	0x0500000f


	//   ....[182]....
        /*031c*/ 	.word	0x0500000f


	//   ....[183]....
        /*0320*/ 	.word	0x0500000f


	//   ....[184]....
        /*0324*/ 	.word	0x0500000f


	//   ....[185]....
        /*0328*/ 	.word	0x0500000f


	//   ....[186]....
        /*032c*/ 	.word	0x0500000f


	//   ....[187]....
        /*0330*/ 	.word	0x0500000f


	//   ....[188]....
        /*0334*/ 	.word	0x0500000f


	//   ....[189]....
        /*0338*/ 	.word	0x0500000f


	//   ....[190]....
        /*033c*/ 	.word	0x0500000f


	//   ....[191]....
        /*0340*/ 	.word	0x0500000f


	//   ....[192]....
        /*0344*/ 	.word	0x0500000f


	//   ....[193]....
        /*0348*/ 	.word	0x0500000f


	//   ....[194]....
        /*034c*/ 	.word	0x0500000f


	//   ....[195]....
        /*0350*/ 	.word	0x0500000f


	//   ....[196]....
        /*0354*/ 	.word	0x0500000f


	//   ....[197]....
        /*0358*/ 	.word	0x0500000f


	//   ....[198]....
        /*035c*/ 	.word	0x0500000f


	//   ....[199]....
        /*0360*/ 	.word	0x0500000f


	//   ....[200]....
        /*0364*/ 	.word	0x0500000f


	//   ....[201]....
        /*0368*/ 	.word	0x0500000f


	//   ....[202]....
        /*036c*/ 	.word	0x0500000f


	//   ....[203]....
        /*0370*/ 	.word	0x0500000f


	//   ....[204]....
        /*0374*/ 	.word	0x0500000f


	//----- nvinfo : EIATTR_COOP_GROUP_INSTR_OFFSETS
	.align		4
.L_935:
        /*0378*/ 	.byte	0x04, 0x28
        /*037a*/ 	.short	(.L_937 - .L_936)


	//   ....[0]....
.L_936:
        /*037c*/ 	.word	0x00000070


	//   ....[1]....
        /*0380*/ 	.word	0x00000080


	//   ....[2]....
        /*0384*/ 	.word	0x000002c0


	//   ....[3]....
        /*0388*/ 	.word	0x00000420


	//   ....[4]....
        /*038c*/ 	.word	0x00000540


	//   ....[5]....
        /*0390*/ 	.word	0x000006a0


	//   ....[6]....
        /*0394*/ 	.word	0x00001510


	//   ....[7]....
        /*0398*/ 	.word	0x00001ef0


	//   ....[8]....
        /*039c*/ 	.word	0x00002b00


	//   ....[9]....
        /*03a0*/ 	.word	0x000032f0


	//   ....[10]....
        /*03a4*/ 	.word	0x00003420


	//   ....[11]....
        /*03a8*/ 	.word	0x00003cb0


	//   ....[12]....
        /*03ac*/ 	.word	0x00003d10


	//   ....[13]....
        /*03b0*/ 	.word	0x00005580


	//   ....[14]....
        /*03b4*/ 	.word	0x00005780


	//   ....[15]....
        /*03b8*/ 	.word	0x00006360


	//   ....[16]....
        /*03bc*/ 	.word	0x000063b0


	//   ....[17]....
        /*03c0*/ 	.word	0x00006ce0


	//   ....[18]....
        /*03c4*/ 	.word	0x00006d50


	//   ....[19]....
        /*03c8*/ 	.word	0x00008cc0


	//   ....[20]....
        /*03cc*/ 	.word	0x00008cd0


	//   ....[21]....
        /*03d0*/ 	.word	0x00008d10


	//   ....[22]....
        /*03d4*/ 	.word	0x00008d20


	//   ....[23]....
        /*03d8*/ 	.word	0x0000aa10


	//   ....[24]....
        /*03dc*/ 	.word	0x0000ac10


	//   ....[25]....
        /*03e0*/ 	.word	0x0000b7f0


	//   ....[26]....
        /*03e4*/ 	.word	0x0000b840


	//   ....[27]....
        /*03e8*/ 	.word	0x0000c170


	//   ....[28]....
        /*03ec*/ 	.word	0x0000c1e0


	//   ....[29]....
        /*03f0*/ 	.word	0x0000d330


	//   ....[30]....
        /*03f4*/ 	.word	0x0000d360


	//   ....[31]....
        /*03f8*/ 	.word	0x0000d410


	//   ....[32]....
        /*03fc*/ 	.word	0x0000d420


	//   ....[33]....
        /*0400*/ 	.word	0x0000e3d0


	//   ....[34]....
        /*0404*/ 	.word	0x0000e410


	//   ....[35]....
        /*0408*/ 	.word	0x0000e450


	//   ....[36]....
        /*040c*/ 	.word	0x0000e470


	//   ....[37]....
        /*0410*/ 	.word	0x0000e4a0


	//   ....[38]....
        /*0414*/ 	.word	0x0000e4b0


	//   ....[39]....
        /*0418*/ 	.word	0x0000eaf0


	//   ....[40]....
        /*041c*/ 	.word	0x0000eb00


	//   ....[41]....
        /*0420*/ 	.word	0x0000f530


	//   ....[42]....
        /*0424*/ 	.word	0x00010ab0


	//   ....[43]....
        /*0428*/ 	.word	0x00010ae0


	//   ....[44]....
        /*042c*/ 	.word	0x00010af0


	//   ....[45]....
        /*0430*/ 	.word	0x00010b00


	//   ....[46]....
        /*0434*/ 	.word	0x00010b10


	//   ....[47]....
        /*0438*/ 	.word	0x00010b20


	//   ....[48]....
        /*043c*/ 	.word	0x00010b30


	//   ....[49]....
        /*0440*/ 	.word	0x00010b50


	//   ....[50]....
        /*0444*/ 	.word	0x00010bc0


	//   ....[51]....
        /*0448*/ 	.word	0x00010c50


	//   ....[52]....
        /*044c*/ 	.word	0x00010ca0


	//   ....[53]....
        /*0450*/ 	.word	0x00010cb0


	//   ....[54]....
        /*0454*/ 	.word	0x00010ce0


	//   ....[55]....
        /*0458*/ 	.word	0x00010d30


	//   ....[56]....
        /*045c*/ 	.word	0x00010d70


	//   ....[57]....
        /*0460*/ 	.word	0x00010d90


	//   ....[58]....
        /*0464*/ 	.word	0x00011410


	//   ....[59]....
        /*0468*/ 	.word	0x00011440


	//   ....[60]....
        /*046c*/ 	.word	0x00011470


	//   ....[61]....
        /*0470*/ 	.word	0x000114a0


	//   ....[62]....
        /*0474*/ 	.word	0x000114b0


	//   ....[63]....
        /*0478*/ 	.word	0x00011540


	//   ....[64]....
        /*047c*/ 	.word	0x00011560


	//   ....[65]....
        /*0480*/ 	.word	0x00011570


	//   ....[66]....
        /*0484*/ 	.word	0x00011650


	//   ....[67]....
        /*0488*/ 	.word	0x00011670


	//   ....[68]....
        /*048c*/ 	.word	0x00011680


	//   ....[69]....
        /*0490*/ 	.word	0x000116d0


	//   ....[70]....
        /*0494*/ 	.word	0x00011770


	//   ....[71]....
        /*0498*/ 	.word	0x00011790


	//   ....[72]....
        /*049c*/ 	.word	0x000117a0


	//   ....[73]....
        /*04a0*/ 	.word	0x000117e0


	//   ....[74]....
        /*04a4*/ 	.word	0x00011f00


	//   ....[75]....
        /*04a8*/ 	.word	0x00011f30


	//   ....[76]....
        /*04ac*/ 	.word	0x00011f40


	//   ....[77]....
        /*04b0*/ 	.word	0x00011f50


	//   ....[78]....
        /*04b4*/ 	.word	0x00011f80


	//   ....[79]....
        /*04b8*/ 	.word	0x00011fc0


	//   ....[80]....
        /*04bc*/ 	.word	0x00011fd0


	//   ....[81]....
        /*04c0*/ 	.word	0x00011ff0


	//   ....[82]....
        /*04c4*/ 	.word	0x00012050


	//   ....[83]....
        /*04c8*/ 	.word	0x00012060


	//   ....[84]....
        /*04cc*/ 	.word	0x00012080


	//   ....[85]....
        /*04d0*/ 	.word	0x000120e0


	//   ....[86]....
        /*04d4*/ 	.word	0x00012100


	//   ....[87]....
        /*04d8*/ 	.word	0x00012110


	//   ....[88]....
        /*04dc*/ 	.word	0x00012140


	//   ....[89]....
        /*04e0*/ 	.word	0x00012150


	//   ....[90]....
        /*04e4*/ 	.word	0x000123d0


	//   ....[91]....
        /*04e8*/ 	.word	0x000123f0


	//   ....[92]....
        /*04ec*/ 	.word	0x00012400


	//   ....[93]....
        /*04f0*/ 	.word	0x00012420


	//   ....[94]....
        /*04f4*/ 	.word	0x00012490


	//   ....[95]....
        /*04f8*/ 	.word	0x000124c0


	//   ....[96]....
        /*04fc*/ 	.word	0x00012510


	//   ....[97]....
        /*0500*/ 	.word	0x00012540


	//   ....[98]....
        /*0504*/ 	.word	0x00012590


	//   ....[99]....
        /*0508*/ 	.word	0x000125c0


	//   ....[100]....
        /*050c*/ 	.word	0x00012610


	//   ....[101]....
        /*0510*/ 	.word	0x00012640


	//   ....[102]....
        /*0514*/ 	.word	0x00012690


	//   ....[103]....
        /*0518*/ 	.word	0x000126c0


	//   ....[104]....
        /*051c*/ 	.word	0x00012710


	//   ....[105]....
        /*0520*/ 	.word	0x00012740


	//   ....[106]....
        /*0524*/ 	.word	0x00012ba0


	//   ....[107]....
        /*0528*/ 	.word	0x00012bd0


	//   ....[108]....
        /*052c*/ 	.word	0x00012c00


	//   ....[109]....
        /*0530*/ 	.word	0x00012c30


	//   ....[110]....
        /*0534*/ 	.word	0x00012c60


	//   ....[111]....
        /*0538*/ 	.word	0x00012c70


	//   ....[112]....
        /*053c*/ 	.word	0x00012c90


	//   ....[113]....
        /*0540*/ 	.word	0x00012cb0


	//   ....[114]....
        /*0544*/ 	.word	0x00012cd0


	//   ....[115]....
        /*0548*/ 	.word	0x00012cf0


	//   ....[116]....
        /*054c*/ 	.word	0x00012d70


	//   ....[117]....
        /*0550*/ 	.word	0x00012d90


	//   ....[118]....
        /*0554*/ 	.word	0x00012dc0


	//   ....[119]....
        /*0558*/ 	.word	0x00012de0


	//   ....[120]....
        /*055c*/ 	.word	0x00012f90


	//   ....[121]....
        /*0560*/ 	.word	0x00012fa0


	//   ....[122]....
        /*0564*/ 	.word	0x00013200


	//   ....[123]....
        /*0568*/ 	.word	0x00013820


	//   ....[124]....
        /*056c*/ 	.word	0x00013910


	//   ....[125]....
        /*0570*/ 	.word	0x000139b0


	//   ....[126]....
        /*0574*/ 	.word	0x00013a10


	//   ....[127]....
        /*0578*/ 	.word	0x00013ae0


	//   ....[128]....
        /*057c*/ 	.word	0x00013b50


	//   ....[129]....
        /*0580*/ 	.word	0x00013c10


	//   ....[130]....
        /*0584*/ 	.word	0x00013c80


	//   ....[131]....
        /*0588*/ 	.word	0x00013d60


	//   ....[132]....
        /*058c*/ 	.word	0x00013de0


	//   ....[133]....
        /*0590*/ 	.word	0x00013eb0


	//   ....[134]....
        /*0594*/ 	.word	0x00013f30


	//   ....[135]....
        /*0598*/ 	.word	0x00013ff0


	//   ....[136]....
        /*059c*/ 	.word	0x00014070


	//   ....[137]....
        /*05a0*/ 	.word	0x00014140


	//   ....[138]....
        /*05a4*/ 	.word	0x000141c0


	//   ....[139]....
        /*05a8*/ 	.word	0x00014280


	//   ....[140]....
        /*05ac*/ 	.word	0x00014310


	//   ....[141]....
        /*05b0*/ 	.word	0x00014370


	//   ....[142]....
        /*05b4*/ 	.word	0x00014410


	//   ....[143]....
        /*05b8*/ 	.word	0x000144e0


	//   ....[144]....
        /*05bc*/ 	.word	0x00014550


	//   ....[145]....
        /*05c0*/ 	.word	0x00014640


	//   ....[146]....
        /*05c4*/ 	.word	0x000146a0


	//   ....[147]....
        /*05c8*/ 	.word	0x00014770


	//   ....[148]....
        /*05cc*/ 	.word	0x000147e0


	//   ....[149]....
        /*05d0*/ 	.word	0x000148d0


	//   ....[150]....
        /*05d4*/ 	.word	0x00014930


	//   ....[151]....
        /*05d8*/ 	.word	0x00014a00


	//   ....[152]....
        /*05dc*/ 	.word	0x00014a70


	//   ....[153]....
        /*05e0*/ 	.word	0x00014b50


	//   ....[154]....
        /*05e4*/ 	.word	0x00014bb0


	//   ....[155]....
        /*05e8*/ 	.word	0x00014c60


	//   ....[156]....
        /*05ec*/ 	.word	0x00014da0


	//   ....[157]....
        /*05f0*/ 	.word	0x00014e50


	//   ....[158]....
        /*05f4*/ 	.word	0x00014f20


	//   ....[159]....
        /*05f8*/ 	.word	0x00014f70


	//   ....[160]....
        /*05fc*/ 	.word	0x00015050


	//   ....[161]....
        /*0600*/ 	.word	0x000150a0


	//   ....[162]....
        /*0604*/ 	.word	0x00015170


	//   ....[163]....
        /*0608*/ 	.word	0x000151c0


	//   ....[164]....
        /*060c*/ 	.word	0x000152a0


	//   ....[165]....
        /*0610*/ 	.word	0x000152f0


	//   ....[166]....
        /*0614*/ 	.word	0x000153d0


	//   ....[167]....
        /*0618*/ 	.word	0x00015420


	//   ....[168]....
        /*061c*/ 	.word	0x000154f0


	//   ....[169]....
        /*0620*/ 	.word	0x00015540


	//   ....[170]....
        /*0624*/ 	.word	0x00015620


	//   ....[171]....
        /*0628*/ 	.word	0x00015670


	//   ....[172]....
        /*062c*/ 	.word	0x00015760


	//   ....[173]....
        /*0630*/ 	.word	0x00015800


	//   ....[174]....
        /*0634*/ 	.word	0x00015860


	//   ....[175]....
        /*0638*/ 	.word	0x00015920


	//   ....[176]....
        /*063c*/ 	.word	0x000159c0


	//   ....[177]....
        /*0640*/ 	.word	0x00015a80


	//   ....[178]....
        /*0644*/ 	.word	0x00015b20


	//   ....[179]....
        /*0648*/ 	.word	0x00015be0


	//   ....[180]....
        /*064c*/ 	.word	0x00015c80


	//   ....[181]....
        /*0650*/ 	.word	0x00015d40


	//   ....[182]....
        /*0654*/ 	.word	0x00015de0


	//   ....[183]....
        /*0658*/ 	.word	0x00015ea0


	//   ....[184]....
        /*065c*/ 	.word	0x00015f40


	//   ....[185]....
        /*0660*/ 	.word	0x00016000


	//   ....[186]....
        /*0664*/ 	.word	0x000160a0


	//   ....[187]....
        /*0668*/ 	.word	0x00016160


	//   ....[188]....
        /*066c*/ 	.word	0x00016280


	//   ....[189]....
        /*0670*/ 	.word	0x00016320


	//   ....[190]....
        /*0674*/ 	.word	0x000163d0


	//   ....[191]....
        /*0678*/ 	.word	0x000164a0


	//   ....[192]....
        /*067c*/ 	.word	0x00016510


	//   ....[193]....
        /*0680*/ 	.word	0x000165e0


	//   ....[194]....
        /*0684*/ 	.word	0x00016650


	//   ....[195]....
        /*0688*/ 	.word	0x00016730


	//   ....[196]....
        /*068c*/ 	.word	0x000167a0


	//   ....[197]....
        /*0690*/ 	.word	0x00016880


	//   ....[198]....
        /*0694*/ 	.word	0x00016900


	//   ....[199]....
        /*0698*/ 	.word	0x000169e0


	//   ....[200]....
        /*069c*/ 	.word	0x00016a50


	//   ....[201]....
        /*06a0*/ 	.word	0x00016b20


	//   ....[202]....
        /*06a4*/ 	.word	0x00016b90


	//   ....[203]....
        /*06a8*/ 	.word	0x00016c50


	//   ....[204]....
        /*06ac*/ 	.word	0x00016d30


	//----- nvinfo : EIATTR_REG_RECONFIG
	.align		4
.L_937:
        /*06b0*/ 	.byte	0x01, 0x54
	.zero		2


	//----- nvinfo : EIATTR_SYSCALL_OFFSETS
	.align		4
        /*06b4*/ 	.byte	0x04, 0x46
        /*06b6*/ 	.short	(.L_939 - .L_938)


	//   ....[0]....
.L_938:
        /*06b8*/ 	.word	0x000016d0


	//   ....[1]....
        /*06bc*/ 	.word	0x000100f0


	//   ....[2]....
        /*06c0*/ 	.word	0x00010230


	//   ....[3]....
        /*06c4*/ 	.word	0x00010320


	//   ....[4]....
        /*06c8*/ 	.word	0x00011170


	//----- nvinfo : EIATTR_MBARRIER_INSTR_OFFSETS
	.align		4
.L_939:
        /*06cc*/ 	.byte	0x04, 0x39
        /*06ce*/ 	.short	(.L_941 - .L_940)


	//   ....[0]....
.L_940:
        /*06d0*/ 	.word	0x00000170
        /*06d4*/ 	.word	0x000000ff
        /*06d8*/ 	.word	0x00028800
        /*06dc*/ 	.short	0x0100
        /*06de*/ 	.byte	0x08
	.zero		1


	//   ....[1]....
        /*06e0*/ 	.word	0x00000180
        /*06e4*/ 	.word	0x000000ff
        /*06e8*/ 	.word	0x00028820
        /*06ec*/ 	.short	0x0100
        /*06ee*/ 	.byte	0x08
	.zero		1


	//   ....[2]....
        /*06f0*/ 	.word	0x00000270
        /*06f4*/ 	.word	0x000000ff
        /*06f8*/ 	.word	0x00028830
        /*06fc*/ 	.short	0x0100
        /*06fe*/ 	.byte	0x08
	.zero		1


	//   ....[3]....
        /*0700*/ 	.word	0x00000280
        /*0704*/ 	.word	0x000000ff
        /*0708*/ 	.word	0x00028840
        /*070c*/ 	.short	0x0100
        /*070e*/ 	.byte	0x08
	.zero		1


	//   ....[4]....
        /*0710*/ 	.word	0x00000290
        /*0714*/ 	.word	0x000000ff
        /*0718*/ 	.word	0x00028838
        /*071c*/ 	.short	0x0100
        /*071e*/ 	.byte	0x08
	.zero		1


	//   ....[5]....
        /*0720*/ 	.word	0x000002a0
        /*0724*/ 	.word	0x000000ff
        /*0728*/ 	.word	0x00028848
        /*072c*/ 	.short	0x0100
        /*072e*/ 	.byte	0x08
	.zero		1


	//   ....[6]....
        /*0730*/ 	.word	0x000003d0
        /*0734*/ 	.word	0x000000ff
        /*0738*/ 	.word	0x00028850
        /*073c*/ 	.short	0x0100
        /*073e*/ 	.byte	0x08
	.zero		1


	//   ....[7]....
        /*0740*/ 	.word	0x000003e0
        /*0744*/ 	.word	0x000000ff
        /*0748*/ 	.word	0x00028860
        /*074c*/ 	.short	0x0100
        /*074e*/ 	.byte	0x08
	.zero		1


	//   ....[8]....
        /*0750*/ 	.word	0x000003f0
        /*0754*/ 	.word	0x000000ff
        /*0758*/ 	.word	0x00028858
        /*075c*/ 	.short	0x0100
        /*075e*/ 	.byte	0x08
	.zero		1


	//   ....[9]....
        /*0760*/ 	.word	0x00000400
        /*0764*/ 	.word	0x000000ff
        /*0768*/ 	.word	0x00028868
        /*076c*/ 	.short	0x0100
        /*076e*/ 	.byte	0x08
	.zero		1


	//   ....[10]....
        /*0770*/ 	.word	0x000004f0
        /*0774*/ 	.word	0x000000ff
        /*0778*/ 	.word	0x00028870
        /*077c*/ 	.short	0x0100
        /*077e*/ 	.byte	0x06
	.zero		1


	//   ....[11]....
        /*0780*/ 	.word	0x00000500
        /*0784*/ 	.word	0x000000ff
        /*0788*/ 	.word	0x00028880
        /*078c*/ 	.short	0x0100
        /*078e*/ 	.byte	0x06
	.zero		1


	//   ....[12]....
        /*0790*/ 	.word	0x00000510
        /*0794*/ 	.word	0x000000ff
        /*0798*/ 	.word	0x00028878
        /*079c*/ 	.short	0x0100
        /*079e*/ 	.byte	0x06
	.zero		1


	//   ....[13]....
        /*07a0*/ 	.word	0x00000520
        /*07a4*/ 	.word	0x000000ff
        /*07a8*/ 	.word	0x00028888
        /*07ac*/ 	.short	0x0100
        /*07ae*/ 	.byte	0x06
	.zero		1


	//   ....[14]....
        /*07b0*/ 	.word	0x00000650
        /*07b4*/ 	.word	0x000000ff
        /*07b8*/ 	.word	0x00028890
        /*07bc*/ 	.short	0x0100
        /*07be*/ 	.byte	0x08
	.zero		1


	//   ....[15]....
        /*07c0*/ 	.word	0x00000660
        /*07c4*/ 	.word	0x000000ff
        /*07c8*/ 	.word	0x000288a0
        /*07cc*/ 	.short	0x0100
        /*07ce*/ 	.byte	0x08
	.zero		1


	//   ....[16]....
        /*07d0*/ 	.word	0x00000670
        /*07d4*/ 	.word	0x000000ff
        /*07d8*/ 	.word	0x00028898
        /*07dc*/ 	.short	0x0100
        /*07de*/ 	.byte	0x08
	.zero		1


	//   ....[17]....
        /*07e0*/ 	.word	0x00000680
        /*07e4*/ 	.word	0x000000ff
        /*07e8*/ 	.word	0x000288a8
        /*07ec*/ 	.short	0x0100
        /*07ee*/ 	.byte	0x08
	.zero		1


	//   ....[18]....
        /*07f0*/ 	.word	0x000007c0
        /*07f4*/ 	.word	0x000000ff
        /*07f8*/ 	.word	0x000288b0
        /*07fc*/ 	.short	0x0100
        /*07fe*/ 	.byte	0x08
	.zero		1


	//   ....[19]....
        /*0800*/ 	.word	0x000007d0
        /*0804*/ 	.word	0x000000ff
        /*0808*/ 	.word	0x000288c0
        /*080c*/ 	.short	0x0100
        /*080e*/ 	.byte	0x08
	.zero		1


	//   ....[20]....
        /*0810*/ 	.word	0x000007e0
        /*0814*/ 	.word	0x000000ff
        /*0818*/ 	.word	0x000288b8
        /*081c*/ 	.short	0x0100
        /*081e*/ 	.byte	0x08
	.zero		1


	//   ....[21]....
        /*0820*/ 	.word	0x000007f0
        /*0824*/ 	.word	0x000000ff
        /*0828*/ 	.word	0x000288c8
        /*082c*/ 	.short	0x0100
        /*082e*/ 	.byte	0x08
	.zero		1


	//   ....[22]....
        /*0830*/ 	.word	0x000016f0
        /*0834*/ 	.word	0x000000ff
        /*0838*/ 	.word	0x00028800
        /*083c*/ 	.short	0x010a
        /*083e*/ 	.byte	0x28
	.zero		1


	//   ....[23]....
        /*0840*/ 	.word	0x00001760
        /*0844*/ 	.word	0x000000ff
        /*0848*/ 	.word	0x00028830
        /*084c*/ 	.short	0x010a
        /*084e*/ 	.byte	0x28
	.zero		1


	//   ....[24]....
        /*0850*/ 	.word	0x000017c0
        /*0854*/ 	.word	0x000000ff
        /*0858*/ 	.word	0x00028830
        /*085c*/ 	.short	0x010a
        /*085e*/ 	.byte	0x28
	.zero		1


	//   ....[25]....
        /*0860*/ 	.word	0x00001f10
        /*0864*/ 	.word	0x000000ff
        /*0868*/ 	.word	0x00000000
        /*086c*/ 	.short	0x0101
        /*086e*/ 	.byte	0x06
	.zero		1


	//   ....[26]....
        /*0870*/ 	.word	0x00004d40
        /*0874*/ 	.word	0x000000ff
        /*0878*/ 	.word	0x00028830
        /*087c*/ 	.short	0x010a
        /*087e*/ 	.byte	0x06
	.zero		1


	//   ....[27]....
        /*0880*/ 	.word	0x00004d80
        /*0884*/ 	.word	0x000000ff
        /*0888*/ 	.word	0x00028830
        /*088c*/ 	.short	0x010a
        /*088e*/ 	.byte	0x06
	.zero		1


	//   ....[28]....
        /*0890*/ 	.word	0x000050f0
        /*0894*/ 	.word	0x000000ff
        /*0898*/ 	.word	0x00028850
        /*089c*/ 	.short	0x010a
        /*089e*/ 	.byte	0x06
	.zero		1


	//   ....[29]....
        /*08a0*/ 	.word	0x00005130
        /*08a4*/ 	.word	0x000000ff
        /*08a8*/ 	.word	0x00028850
        /*08ac*/ 	.short	0x010a
        /*08ae*/ 	.byte	0x06
	.zero		1


	//   ....[30]....
        /*08b0*/ 	.word	0x00005550
        /*08b4*/ 	.word	0x000000ff
        /*08b8*/ 	.word	0x00000000
        /*08bc*/ 	.short	0x0101
        /*08be*/ 	.byte	0x06
	.zero		1


	//   ....[31]....
        /*08c0*/ 	.word	0x000077f0
        /*08c4*/ 	.word	0x000000ff
        /*08c8*/ 	.word	0x00000000
        /*08cc*/ 	.short	0x0101
        /*08ce*/ 	.byte	0x06
	.zero		1


	//   ....[32]....
        /*08d0*/ 	.word	0x00008160
        /*08d4*/ 	.word	0x000000ff
        /*08d8*/ 	.word	0x00028830
        /*08dc*/ 	.short	0x010a
        /*08de*/ 	.byte	0x06
	.zero		1


	//   ....[33]....
        /*08e0*/ 	.word	0x000081a0
        /*08e4*/ 	.word	0x000000ff
        /*08e8*/ 	.word	0x00028830
        /*08ec*/ 	.short	0x010a
        /*08ee*/ 	.byte	0x06
	.zero		1


	//   ....[34]....
        /*08f0*/ 	.word	0x00008510
        /*08f4*/ 	.word	0x000000ff
        /*08f8*/ 	.word	0x00028850
        /*08fc*/ 	.short	0x010a
        /*08fe*/ 	.byte	0x06
	.zero		1


	//   ....[35]....
        /*0900*/ 	.word	0x00008550
        /*0904*/ 	.word	0x000000ff
        /*0908*/ 	.word	0x00028850
        /*090c*/ 	.short	0x010a
        /*090e*/ 	.byte	0x06
	.zero		1


	//   ....[36]....
        /*0910*/ 	.word	0x00008950
        /*0914*/ 	.word	0x000000ff
        /*0918*/ 	.word	0x00000000
        /*091c*/ 	.short	0x0101
        /*091e*/ 	.byte	0x06
	.zero		1


	//   ....[37]....
        /*0920*/ 	.word	0x00009b00
        /*0924*/ 	.word	0x000000ff
        /*0928*/ 	.word	0x00000000
        /*092c*/ 	.short	0x0101
        /*092e*/ 	.byte	0x06
	.zero		1


	//   ....[38]....
        /*0930*/ 	.word	0x0000a230
        /*0934*/ 	.word	0x000000ff
        /*0938*/ 	.word	0x00028830
        /*093c*/ 	.short	0x010a
        /*093e*/ 	.byte	0x06
	.zero		1


	//   ....[39]....
        /*0940*/ 	.word	0x0000a270
        /*0944*/ 	.word	0x000000ff
        /*0948*/ 	.word	0x00028830
        /*094c*/ 	.short	0x010a
        /*094e*/ 	.byte	0x06
	.zero		1


	//   ....[40]....
        /*0950*/ 	.word	0x0000a5a0
        /*0954*/ 	.word	0x000000ff
        /*0958*/ 	.word	0x00028850
        /*095c*/ 	.short	0x010a
        /*095e*/ 	.byte	0x06
	.zero		1


	//   ....[41]....
        /*0960*/ 	.word	0x0000a5e0
        /*0964*/ 	.word	0x000000ff
        /*0968*/ 	.word	0x00028850
        /*096c*/ 	.short	0x010a
        /*096e*/ 	.byte	0x06
	.zero		1


	//   ....[42]....
        /*0970*/ 	.word	0x0000a9e0
        /*0974*/ 	.word	0x000000ff
        /*0978*/ 	.word	0x00000000
        /*097c*/ 	.short	0x0101
        /*097e*/ 	.byte	0x06
	.zero		1


	//   ....[43]....
        /*0980*/ 	.word	0x0000cc80
        /*0984*/ 	.word	0x000000ff
        /*0988*/ 	.word	0x00000000
        /*098c*/ 	.short	0x0101
        /*098e*/ 	.byte	0x06
	.zero		1


	//   ....[44]....
        /*0990*/ 	.word	0x0000d280
        /*0994*/ 	.word	0x000000ff
        /*0998*/ 	.word	0x00028850
        /*099c*/ 	.short	0x010a
        /*099e*/ 	.byte	0x05
	.zero		1


	//   ....[45]....
        /*09a0*/ 	.word	0x0000d2c0
        /*09a4*/ 	.word	0x000000ff
        /*09a8*/ 	.word	0x00028850
        /*09ac*/ 	.short	0x010a
        /*09ae*/ 	.byte	0x05
	.zero		1


	//   ....[46]....
        /*09b0*/ 	.word	0x0000d870
        /*09b4*/ 	.word	0x000000ff
        /*09b8*/ 	.word	0x00000000
        /*09bc*/ 	.short	0x0101
        /*09be*/ 	.byte	0x04
	.zero		1


	//   ....[47]....
        /*09c0*/ 	.word	0x0000e490
        /*09c4*/ 	.word	0x000000ff
        /*09c8*/ 	.word	0x00000000
        /*09cc*/ 	.short	0x0101
        /*09ce*/ 	.byte	0x04
	.zero		1


	//   ....[48]....
        /*09d0*/ 	.word	0x000107e0
        /*09d4*/ 	.word	0x000000ff
        /*09d8*/ 	.word	0x00028840
        /*09dc*/ 	.short	0x010a
        /*09de*/ 	.byte	0x2e
	.zero		1


	//   ....[49]....
        /*09e0*/ 	.word	0x00010f30
        /*09e4*/ 	.word	0x000000ff
        /*09e8*/ 	.word	0x00028830
        /*09ec*/ 	.short	0x0107
        /*09ee*/ 	.byte	0x2e
	.zero		1


	//   ....[50]....
        /*09f0*/ 	.word	0x00010fa0
        /*09f4*/ 	.word	0x000000ff
        /*09f8*/ 	.word	0x00028830
        /*09fc*/ 	.short	0x0101
        /*09fe*/ 	.byte	0x2e
	.zero		1


	//   ....[51]....
        /*0a00*/ 	.word	0x00011930
        /*0a04*/ 	.word	0x000000ff
        /*0a08*/ 	.word	0x00028800
        /*0a0c*/ 	.short	0x0107
        /*0a0e*/ 	.byte	0x2e
	.zero		1


	//   ....[52]....
        /*0a10*/ 	.word	0x00011970
        /*0a14*/ 	.word	0x000000ff
        /*0a18*/ 	.word	0x00028800
        /*0a1c*/ 	.short	0x0101
        /*0a1e*/ 	.byte	0x2e
	.zero		1


	//   ....[53]....
        /*0a20*/ 	.word	0x000119a0
        /*0a24*/ 	.word	0x000000ff
        /*0a28*/ 	.word	0x00028820
        /*0a2c*/ 	.short	0x010a
        /*0a2e*/ 	.byte	0x2e
	.zero		1


	//   ....[54]....
        /*0a30*/ 	.word	0x00011d00
        /*0a34*/ 	.word	0x00000022
        /*0a38*/ 	.word	0x00028840
        /*0a3c*/ 	.short	0x010a
        /*0a3e*/ 	.byte	0x3f
	.zero		1


	//   ....[55]....
        /*0a40*/ 	.word	0x00012260
        /*0a44*/ 	.word	0x00000022
        /*0a48*/ 	.word	0x00028830
        /*0a4c*/ 	.short	0x0107
        /*0a4e*/ 	.byte	0x3f
	.zero		1


	//   ....[56]....
        /*0a50*/ 	.word	0x00012310
        /*0a54*/ 	.word	0x00000022
        /*0a58*/ 	.word	0x00028830
        /*0a5c*/ 	.short	0x0101
        /*0a5e*/ 	.byte	0x3f
	.zero		1


	//   ....[57]....
        /*0a60*/ 	.word	0x00012370
        /*0a64*/ 	.word	0x00000000
        /*0a68*/ 	.word	0x00028860
        /*0a6c*/ 	.short	0x010a
        /*0a6e*/ 	.byte	0x3f
	.zero		1


	//   ....[58]....
        /*0a70*/ 	.word	0x000128c0
        /*0a74*/ 	.word	0x00000000
        /*0a78*/ 	.word	0x00028850
        /*0a7c*/ 	.short	0x0107
        /*0a7e*/ 	.byte	0x3f
	.zero		1


	//   ....[59]....
        /*0a80*/ 	.word	0x000129a0
        /*0a84*/ 	.word	0x00000000
        /*0a88*/ 	.word	0x00028850
        /*0a8c*/ 	.short	0x0101
        /*0a8e*/ 	.byte	0x3f
	.zero		1


	//   ....[60]....
        /*0a90*/ 	.word	0x00012b30
        /*0a94*/ 	.word	0x00000000
        /*0a98*/ 	.word	0x00028860
        /*0a9c*/ 	.short	0x010a
        /*0a9e*/ 	.byte	0x3f
	.zero		1


	//   ....[61]....
        /*0aa0*/ 	.word	0x00013070
        /*0aa4*/ 	.word	0x00000000
        /*0aa8*/ 	.word	0x00028850
        /*0aac*/ 	.short	0x0107
        /*0aae*/ 	.byte	0x3f
	.zero		1


	//   ....[62]....
        /*0ab0*/ 	.word	0x00013120
        /*0ab4*/ 	.word	0x00000000
        /*0ab8*/ 	.word	0x00028850
        /*0abc*/ 	.short	0x0101
        /*0abe*/ 	.byte	0x3f
	.zero		1


	//   ....[63]....
        /*0ac0*/ 	.word	0x000131c0
        /*0ac4*/ 	.word	0x00000007
        /*0ac8*/ 	.word	0x00028820
        /*0acc*/ 	.short	0x010a
        /*0ace*/ 	.byte	0x3f
	.zero		1


	//   ....[64]....
        /*0ad0*/ 	.word	0x000132f0
        /*0ad4*/ 	.word	0x00000005
        /*0ad8*/ 	.word	0x00028840
        /*0adc*/ 	.short	0x010a
        /*0ade*/ 	.byte	0x3f
	.zero		1


	//   ....[65]....
        /*0ae0*/ 	.word	0x00013390
        /*0ae4*/ 	.word	0x00000007
        /*0ae8*/ 	.word	0x00028840
        /*0aec*/ 	.short	0x010a
        /*0aee*/ 	.byte	0x3f
	.zero		1


	//   ....[66]....
        /*0af0*/ 	.word	0x000133d0
        /*0af4*/ 	.word	0x00000005
        /*0af8*/ 	.word	0x00028860
        /*0afc*/ 	.short	0x010a
        /*0afe*/ 	.byte	0x3f
	.zero		1


	//   ....[67]....
        /*0b00*/ 	.word	0x00013410
        /*0b04*/ 	.word	0x00000007
        /*0b08*/ 	.word	0x00028860
        /*0b0c*/ 	.short	0x010a
        /*0b0e*/ 	.byte	0x3f
	.zero		1


	//   ....[68]....
        /*0b10*/ 	.word	0x00013480
        /*0b14*/ 	.word	0x00000003
        /*0b18*/ 	.word	0x00028800
        /*0b1c*/ 	.short	0x010a
        /*0b1e*/ 	.byte	0x3f
	.zero		1


	//   ....[69]....
        /*0b20*/ 	.word	0x000134e0
        /*0b24*/ 	.word	0x00000003
        /*0b28*/ 	.word	0x00028830
        /*0b2c*/ 	.short	0x010a
        /*0b2e*/ 	.byte	0x3f
	.zero		1


	//   ....[70]....
        /*0b30*/ 	.word	0x00013540
        /*0b34*/ 	.word	0x00000007
        /*0b38*/ 	.word	0x00028830
        /*0b3c*/ 	.short	0x010a
        /*0b3e*/ 	.byte	0x3f
	.zero		1


	//   ....[71]....
        /*0b40*/ 	.word	0x000135a0
        /*0b44*/ 	.word	0x00000007
        /*0b48*/ 	.word	0x00028850
        /*0b4c*/ 	.short	0x010a
        /*0b4e*/ 	.byte	0x3f
	.zero		1


	//   ....[72]....
        /*0b50*/ 	.word	0x00013600
        /*0b54*/ 	.word	0x00000007
        /*0b58*/ 	.word	0x00028830
        /*0b5c*/ 	.short	0x010a
        /*0b5e*/ 	.byte	0x3f
	.zero		1


	//   ....[73]....
        /*0b60*/ 	.word	0x00013660
        /*0b64*/ 	.word	0x00000007
        /*0b68*/ 	.word	0x00028850
        /*0b6c*/ 	.short	0x010a
        /*0b6e*/ 	.byte	0x3f
	.zero		1


	//   ....[74]....
        /*0b70*/ 	.word	0x000136c0
        /*0b74*/ 	.word	0x00000007
        /*0b78*/ 	.word	0x00028830
        /*0b7c*/ 	.short	0x010a
        /*0b7e*/ 	.byte	0x3f
	.zero		1


	//   ....[75]....
        /*0b80*/ 	.word	0x00013720
        /*0b84*/ 	.word	0x00000007
        /*0b88*/ 	.word	0x00028850
        /*0b8c*/ 	.short	0x010a
        /*0b8e*/ 	.byte	0x3f
	.zero		1


	//   ....[76]....
        /*0b90*/ 	.word	0x00013780
        /*0b94*/ 	.word	0x00000003
        /*0b98*/ 	.word	0x00028850
        /*0b9c*/ 	.short	0x010a
        /*0b9e*/ 	.byte	0x3f
	.zero		1


	//   ....[77]....
        /*0ba0*/ 	.word	0x00013860
        /*0ba4*/ 	.word	0x0000000a
        /*0ba8*/ 	.word	0x00028840
        /*0bac*/ 	.short	0x010a
        /*0bae*/ 	.byte	0x3f
	.zero		1


	//   ....[78]....
        /*0bb0*/ 	.word	0x00014ca0
        /*0bb4*/ 	.word	0x00000003
        /*0bb8*/ 	.word	0x00028820
        /*0bbc*/ 	.short	0x010a
        /*0bbe*/ 	.byte	0x3f
	.zero		1


	//   ....[79]....
        /*0bc0*/ 	.word	0x00014cf0
        /*0bc4*/ 	.word	0x00000022
        /*0bc8*/ 	.word	0x00028840
        /*0bcc*/ 	.short	0x010a
        /*0bce*/ 	.byte	0x3f
	.zero		1


	//   ....[80]....
        /*0bd0*/ 	.word	0x000156b0
        /*0bd4*/ 	.word	0x00000000
        /*0bd8*/ 	.word	0x00028860
        /*0bdc*/ 	.short	0x010a
        /*0bde*/ 	.byte	0x3f
	.zero		1


	//   ....[81]....
        /*0be0*/ 	.word	0x000161d0
        /*0be4*/ 	.word	0x00000000
        /*0be8*/ 	.word	0x00028860
        /*0bec*/ 	.short	0x010a
        /*0bee*/ 	.byte	0x3f
	.zero		1


	//   ....[82]....
        /*0bf0*/ 	.word	0x00016c80
        /*0bf4*/ 	.word	0x00000007
        /*0bf8*/ 	.word	0x00028820
        /*0bfc*/ 	.short	0x010a
        /*0bfe*/ 	.byte	0x3f
	.zero		1


	//   ....[83]....
        /*0c00*/ 	.word	0x00016df0
        /*0c04*/ 	.word	0x00000005
        /*0c08*/ 	.word	0x00028840
        /*0c0c*/ 	.short	0x010a
        /*0c0e*/ 	.byte	0x3f
	.zero		1


	//   ....[84]....
        /*0c10*/ 	.word	0x00016e40
        /*0c14*/ 	.word	0x00000007
        /*0c18*/ 	.word	0x00028840
        /*0c1c*/ 	.short	0x010a
        /*0c1e*/ 	.byte	0x3f
	.zero		1


	//   ....[85]....
        /*0c20*/ 	.word	0x00016e90
        /*0c24*/ 	.word	0x00000005
        /*0c28*/ 	.word	0x00028860
        /*0c2c*/ 	.short	0x010a
        /*0c2e*/ 	.byte	0x3f
	.zero		1


	//----- nvinfo : EIATTR_NUM_MBARRIERS
	.align		4
.L_941:
        /*0c30*/ 	.byte	0x03, 0x38
        /*0c32*/ 	.short	0x0016


	//----- nvinfo : EIATTR_EXIT_INSTR_OFFSETS
	.align		4
        /*0c34*/ 	.byte	0x04, 0x1c
        /*0c36*/ 	.short	(.L_943 - .L_942)


	//   ....[0]....
.L_942:
        /*0c38*/ 	.word	0x00013460


	//----- nvinfo : EIATTR_MAX_THREADS
	.align		4
.L_943:
        /*0c3c*/ 	.byte	0x04, 0x05
        /*0c3e*/ 	.short	(.L_945 - .L_944)
.L_944:
        /*0c40*/ 	.word	0x00000180
        /*0c44*/ 	.word	0x00000001
        /*0c48*/ 	.word	0x00000001


	//----- nvinfo : EIATTR_CRS_STACK_SIZE
	.align		4
.L_945:
        /*0c4c*/ 	.byte	0x04, 0x1e
        /*0c4e*/ 	.short	(.L_947 - .L_946)
.L_946:
        /*0c50*/ 	.word	0x00000000


	//----- nvinfo : EIATTR_CBANK_PARAM_SIZE
	.align		4
.L_947:
        /*0c54*/ 	.byte	0x03, 0x19
        /*0c56*/ 	.short	0x0a70


	//----- nvinfo : EIATTR_PARAM_CBANK
	.align		4
        /*0c58*/ 	.byte	0x04, 0x0a
        /*0c5a*/ 	.short	(.L_949 - .L_948)
	.align		4
.L_948:
        /*0c5c*/ 	.word	index@(.nv.constant0._ZN7cutlass13device_kernelIN5flash11enable_sm90INS1_16FlashAttnFwdSm90INS1_25CollectiveMainloopFwdSm90ILi2EN4cute5tupleIJNS5_1CILi1EEES8_S8_EEENS6_IJNS7_ILi128EEESA_SA_EEELi128ENS_10bfloat16_tEfNS_4arch4Sm90ELb0ELb1ELb0ELb0ELb1ELb0ELb0ELb1ELb1ELb1ELb1ELb0EEENS1_21CollectiveEpilogueFwdISB_S9_SC_SE_Li256ELb0ELb1ELb1ELb0EEENS1_19SingleTileSchedulerILb0ELb1ELb1ELi128EEEEEEEEEvNT_6ParamsE)
        /*0c60*/ 	.short	0x0210
        /*0c62*/ 	.short	0x0a70


	//----- nvinfo : EIATTR_SW_WAR
	.align		4
.L_949:
        /*0c64*/ 	.byte	0x04, 0x36
        /*0c66*/ 	.short	(.L_951 - .L_950)
.L_950:
        /*0c68*/ 	.word	0x00000008
.L_951:


//--------------------- .nv.info._ZN7cutlass13device_kernelIN5flash11enable_sm90INS1_16FlashAttnFwdSm90INS1_25CollectiveMainloopFwdSm90ILi2EN4cute5tupleIJNS5_1CILi1EEES8_S8_EEENS6_IJNS7_ILi128EEESA_SA_EEELi128ENS_10bfloat16_tEfNS_4arch4Sm90ELb0ELb1ELb0ELb1ELb1ELb0ELb0ELb1ELb1ELb1ELb1ELb0EEENS1_21CollectiveEpilogueFwdISB_S9_SC_SE_Li256ELb1ELb1ELb1ELb0EEENS1_36VarlenDynamicPersistentTileSchedulerILi128ELi128ELi256ELi128ELb1ELb1ELb1ELb1ELb0ELb1EEEEEEEEEvNT_6ParamsE --------------------------
	.section	.nv.info._ZN7cutlass13device_kernelIN5flash11enable_sm90INS1_16FlashAttnFwdSm90INS1_25CollectiveMainloopFwdSm90ILi2EN4cute5tupleIJNS5_1CILi1EEES8_S8_EEENS6_IJNS7_ILi128EEESA_SA_EEELi128ENS_10bfloat16_tEfNS_4arch4Sm90ELb0ELb1ELb0ELb1ELb1ELb0ELb0ELb1ELb1ELb1ELb1ELb0EEENS1_21CollectiveEpilogueFwdISB_S9_SC_SE_Li256ELb1ELb1ELb1ELb0EEENS1_36VarlenDynamicPersistentTileSchedulerILi128ELi128ELi256ELi128ELb1ELb1ELb1ELb1ELb0ELb1EEEEEEEEEvNT_6ParamsE,"",@"SHT_CUDA_INFO"
	.sectionflags	@""
	.align	4


	//----- nvinfo : EIATTR_CUDA_API_VERSION
	.align		4
        /*0000*/ 	.byte	0x04, 0x37
        /*0002*/ 	.short	(.L_953 - .L_952)
.L_952:
        /*0004*/ 	.word	0x00000082


	//----- nvinfo : EIATTR_KPARAM_INFO
	.align		4
.L_953:
        /*0008*/ 	.byte	0x04, 0x17
        /*000a*/ 	.short	(.L_955 - .L_954)
.L_954:
        /*000c*/ 	.word	0x00000000
        /*0010*/ 	.short	0x0000
        /*0012*/ 	.short	0x0070
        /*0014*/ 	.byte	0x00, 0xf0, 0x01, 0x2a


	//----- nvinfo : EIATTR_SPARSE_MMA_MASK
	.align		4
.L_955:
        /*0018*/ 	.byte	0x03, 0x50
        /*001a*/ 	.short	0x0000


	//----- nvinfo : EIATTR_MAXREG_COUNT
	.align		4
        /*001c*/ 	.byte	0x03, 0x1b
        /*001e*/ 	.short	0x00a8


	//----- nvinfo : EIATTR_NUM_BARRIERS
	.align		4
        /*0020*/ 	.byte	0x02, 0x4c
        /*0022*/ 	.byte	0x10
	.zero		1


	//----- nvinfo : EIATTR_EXTERNS
	.align		4
        /*0024*/ 	.byte	0x04, 0x0f
        /*0026*/ 	.short	(.L_957 - .L_956)


	//   ....[0]....
	.align		4
.L_956:
        /*0028*/ 	.word	index@(__assertfail)


	//----- nvinfo : EIATTR_ANNOTATIONS
	.align		4
.L_957:
        /*002c*/ 	.byte	0x04, 0x55
        /*002e*/ 	.short	(.L_959 - .L_958)


	//   ....[0]....
.L_958:
        /* <DEDUP_REMOVED lines=11> */


	//----- nvinfo : EIATTR_MERCURY_ISA_VERSION
	.align		4
.L_959:
        /*00c8*/ 	.byte	0x03, 0x5f
        /*00ca*/ 	.short	0x0101


	//----- nvinfo : EIATTR_UNUSED_LOAD_BYTE_OFFSET
	.align		4
        /*00cc*/ 	.byte	0x04, 0x44
        /*00ce*/ 	.short	(.L_961 - .L_960)


	//   ....[0]....
.L_960:
        /*00d0*/ 	.word	0x00000980
        /*00d4*/ 	.word	0x0000fff0


	//   ....[1]....
        /*00d8*/ 	.word	0x0000e410
        /*00dc*/ 	.word	0x0000fff0


	//----- nvinfo : EIATTR_INT_WARP_WIDE_INSTR_OFFSETS
	.align		4
.L_961:
        /*00e0*/ 	.byte	0x04, 0x31
        /*00e2*/ 	.short	(.L_963 - .L_962)


	//   ....[0]....
.L_962:
        /*00e4*/ 	.word	0x000000c0


	//   ....[1]....
        /*00e8*/ 	.word	0x000000d0


	//   ....[2]....
        /*00ec*/ 	.word	0x00000170


	//   ....[3]....
        /*00f0*/ 	.word	0x00012f50


	//   ....[4]....
        /*00f4*/ 	.word	0x00012fe0


	//   ....[5]....
        /*00f8*/ 	.word	0x00015dd0


	//   ....[6]....
        /*00fc*/ 	.word	0x00015e60


	//----- nvinfo : EIATTR_COOP_GROUP_MASK_REGIDS
	.align		4
.L_963:
        /*0100*/ 	.byte	0x04, 0x29
        /*0102*/ 	.short	(.L_965 - .L_964)


	//   ....[0]....
.L_964:
        /*0104*/ 	.word	0xffffffff


	//   ....[1]....
        /*0108*/ 	.word	0xffffffff


	//   ....[2]....
        /*010c*/ 	.word	0xffffffff


	//   ....[3]....
        /*0110*/ 	.word	0xffffffff


	//   ....[4]....
        /*0114*/ 	.word	0xffffffff


	//   ....[5]....
        /*0118*/ 	.word	0xffffffff


	//   ....[6]....
        /*011c*/ 	.word	0xffffffff


	//   ....[7]....
        /*0120*/ 	.word	0xffffffff


	//   ....[8]....
        /*0124*/ 	.word	0xffffffff


	//   ....[9]....
        /*0128*/ 	.word	0xffffffff


	//   ....[10]....
        /*012c*/ 	.word	0xffffffff


	//   ....[11]....
        /*0130*/ 	.word	0xffffffff


	//   ....[12]....
        /*0134*/ 	.word	0xffffffff


	//   ....[13]....
        /*0138*/ 	.word	0xffffffff


	//   ....[14]....
        /*013c*/ 	.word	0xffffffff


	//   ....[15]....
        /*0140*/ 	.word	0xffffffff


	//   ....[16]....
        /*0144*/ 	.word	0xffffffff


	//   ....[17]....
        /*0148*/ 	.word	0xffffffff


	//   ....[18]....
        /*014c*/ 	.word	0xffffffff


	//   ....[19]....
        /*0150*/ 	.word	0xffffffff


	//   ....[20]....
        /*0154*/ 	.word	0xffffffff


	//   ....[21]....
        /*0158*/ 	.word	0xffffffff


	//   ....[22]....
        /*015c*/ 	.word	0xffffffff


	//   ....[23]....
        /*0160*/ 	.word	0xffffffff


	//   ....[24]....
        /*0164*/ 	.word	0xffffffff


	//   ....[25]....
        /*0168*/ 	.word	0xffffffff


	//   ....[26]....
        /*016c*/ 	.word	0xffffffff


	//   ....[27]....
        /*0170*/ 	.word	0xffffffff


	//   ....[28]....
        /*0174*/ 	.word	0xffffffff


	//   ....[29]....
        /*0178*/ 	.word	0xffffffff


	//   ....[30]....
        /*017c*/ 	.word	0xffffffff


	//   ....[31]....
        /*0180*/ 	.word	0xffffffff


	//   ....[32]....
        /*0184*/ 	.word	0xffffffff


	//   ....[33]....
        /*0188*/ 	.word	0xffffffff


	//   ....[34]....
        /*018c*/ 	.word	0xffffffff


	//   ....[35]....
        /*0190*/ 	.word	0xffffffff


	//   ....[36]....
        /*0194*/ 	.word	0xffffffff


	//   ....[37]....
        /*0198*/ 	.word	0xffffffff


	//   ....[38]....
        /*019c*/ 	.word	0xffffffff


	//   ....[39]....
        /*01a0*/ 	.word	0xffffffff


	//   ....[40]....
        /*01a4*/ 	.word	0xffffffff


	//   ....[41]....
        /*01a8*/ 	.word	0xffffffff


	//   ....[42]....
        /*01ac*/ 	.word	0xffffffff


	//   ....[43]....
        /*01b0*/ 	.word	0xffffffff


	//   ....[44]....
        /*01b4*/ 	.word	0xffffffff


	//   ....[45]....
        /*01b8*/ 	.word	0xffffffff


	//   ....[46]....
        /*01bc*/ 	.word	0xffffffff


	//   ....[47]....
        /*01c0*/ 	.word	0xffffffff


	//   ....[48]....
        /*01c4*/ 	.word	0xffffffff


	//   ....[49]....
        /*01c8*/ 	.word	0xffffffff


	//   ....[50]....
        /*01cc*/ 	.word	0xffffffff


	//   ....[51]....
        /*01d0*/ 	.word	0xffffffff


	//   ....[52]....
        /*01d4*/ 	.word	0xffffffff


	//   ....[53]....
        /*01d8*/ 	.word	0xffffffff


	//   ....[54]....
        /*01dc*/ 	.word	0xffffffff


	//   ....[55]....
        /*01e0*/ 	.word	0xffffffff


	//   ....[56]....
        /*01e4*/ 	.word	0xffffffff


	//   ....[57]....
        /*01e8*/ 	.word	0xffffffff


	//   ....[58]....
        /*01ec*/ 	.word	0xffffffff


	//   ....[59]....
        /*01f0*/ 	.word	0xffffffff


	//   ....[60]....
        /*01f4*/ 	.word	0xffffffff


	//   ....[61]....
        /*01f8*/ 	.word	0xffffffff


	//   ....[62]....
        /*01fc*/ 	.word	0xffffffff


	//   ....[63]....
        /*0200*/ 	.word	0xffffffff


	//   ....[64]....
        /*0204*/ 	.word	0xffffffff


	//   ....[65]....
        /*0208*/ 	.word	0xffffffff


	//   ....[66]....
        /*020c*/ 	.word	0xffffffff


	//   ....[67]....
        /*0210*/ 	.word	0xffffffff


	//   ....[68]....
        /*0214*/ 	.word	0xffffffff


	//   ....[69]....
        /*0218*/ 	.word	0xffffffff


	//   ....[70]....
        /*021c*/ 	.word	0xffffffff


	//   ....[71]....
        /*0220*/ 	.word	0xffffffff


	//   ....[72]....
        /*0224*/ 	.word	0xffffffff


	//   ....[73]....
        /*0228*/ 	.word	0xffffffff


	//   ....[74]....
        /*022c*/ 	.word	0xffffffff


	//   ....[75]....
        /*0230*/ 	.word	0xffffffff


	//   ....[76]....
        /*0234*/ 	.word	0xffffffff


	//   ....[77]....
        /*0238*/ 	.word	0xffffffff


	//   ....[78]....
        /*023c*/ 	.word	0xffffffff


	//   ....[79]....
        /*0240*/ 	.word	0xffffffff


	//   ....[80]....
        /*0244*/ 	.word	0xffffffff


	//   ....[81]....
        /*0248*/ 	.word	0xffffffff


	//   ....[82]....
        /*024c*/ 	.word	0xffffffff


	//   ....[83]....
        /*0250*/ 	.word	0xffffffff


	//   ....[84]....
        /*0254*/ 	.word	0xffffffff


	//   ....[85]....
        /*0258*/ 	.word	0xffffffff


	//   ....[86]....
        /*025c*/ 	.word	0xffffffff


	//   ....[87]....
        /*0260*/ 	.word	0xffffffff


	//   ....[88]....
        /*0264*/ 	.word	0xffffffff


	//   ....[89]....
        /*0268*/ 	.word	0xffffffff


	//   ....[90]....
        /*026c*/ 	.word	0xffffffff


	//   ....[91]....
        /*0270*/ 	.word	0xffffffff


	//   ....[92]....
        /*0274*/ 	.word	0xffffffff


	//   ....[93]....
        /*0278*/ 	.word	0xffffffff


	//   ....[94]....
        /*027c*/ 	.word	0xffffffff


	//   ....[95]....
        /*0280*/ 	.word	0xffffffff


	//   ....[96]....
        /*0284*/ 	.word	0xffffffff


	//   ....[97]....
        /*0288*/ 	.word	0xffffffff


	//   ....[98]....
        /*028c*/ 	.word	0xffffffff


	//   ....[99]....
        /*0290*/ 	.word	0xffffffff


	//   ....[100]....
        /*0294*/ 	.word	0xffffffff


	//   ....[101]....
        /*0298*/ 	.word	0xffffffff


	//   ....[102]....
        /*029c*/ 	.word	0xffffffff


	//   ....[103]....
        /*02a0*/ 	.word	0xffffffff


	//   ....[104]....
        /*02a4*/ 	.word	0xffffffff


	//   ....[105]....
        /*02a8*/ 	.word	0xffffffff


	//   ....[106]....
        /*02ac*/ 	.word	0xffffffff


	//   ....[107]....
        /*02b0*/ 	.word	0xffffffff


	//   ....[108]....
        /*02b4*/ 	.word	0xffffffff


	//   ....[109]....
        /*02b8*/ 	.word	0xffffffff


	//   ....[110]....
        /*02bc*/ 	.word	0xffffffff


	//   ....[111]....
        /*02c0*/ 	.word	0xffffffff


	//   ....[112]....
        /*02c4*/ 	.word	0xffffffff


	//   ....[113]....
        /*02c8*/ 	.word	0xffffffff


	//   ....[114]....
        /*02cc*/ 	.word	0xffffffff


	//   ....[115]....
        /*02d0*/ 	.word	0xffffffff


	//   ....[116]....
        /*02d4*/ 	.word	0xffffffff


	//   ....[117]....
        /*02d8*/ 	.word	0xffffffff


	//   ....[118]....
        /*02dc*/ 	.word	0xffffffff


	//   ....[119]....
        /*02e0*/ 	.word	0xffffffff


	//   ....[120]....
        /*02e4*/ 	.word	0xffffffff


	//   ....[121]....
        /*02e8*/ 	.word	0xffffffff


	//   ....[122]....
        /*02ec*/ 	.word	0xffffffff


	//   ....[123]....
        /*02f0*/ 	.word	0xffffffff


	//   ....[124]....
        /*02f4*/ 	.word	0xffffffff


	//   ....[125]....
        /*02f8*/ 	.word	0xffffffff


	//   ....[126]....
        /*02fc*/ 	.word	0xffffffff


	//   ....[127]....
        /*0300*/ 	.word	0xffffffff


	//   ....[128]....
        /*0304*/ 	.word	0xffffffff


	//   ....[129]....
        /*0308*/ 	.word	0xffffffff


	//   ....[130]....
        /*030c*/ 	.word	0xffffffff


	//   ....[131]....
        /*0310*/ 	.word	0xffffffff


	//   ....[132]....
        /*0314*/ 	.word	0xffffffff


	//   ....[133]....
        /*0318*/ 	.word	0xffffffff


	//   ....[134]....
        /*031c*/ 	.word	0xffffffff


	//   ....[135]....
        /*0320*/ 	.word	0xffffffff


	//   ....[136]....
        /*0324*/ 	.word	0xffffffff


	//   ....[137]....
        /*0328*/ 	.word	0xffffffff


	//   ....[138]....
        /*032c*/ 	.word	0xffffffff


	//   ....[139]....
        /*0330*/ 	.word	0xffffffff


	//   ....[140]....
        /*0334*/ 	.word	0xffffffff


	//   ....[141]....
        /*0338*/ 	.word	0xffffffff


	//   ....[142]....
        /*033c*/ 	.word	0xffffffff


	//   ....[143]....
        /*0340*/ 	.word	0xffffffff


	//   ....[144]....
        /*0344*/ 	.word	0xffffffff


	//   ....[145]....
        /*0348*/ 	.word	0xffffffff


	//   ....[146]....
        /*034c*/ 	.word	0xffffffff


	//   ....[147]....
        /*0350*/ 	.word	0xffffffff


	//   ....[148]....
        /*0354*/ 	.word	0xffffffff


	//   ....[149]....
        /*0358*/ 	.word	0xffffffff


	//   ....[150]....
        /*035c*/ 	.word	0xffffffff


	//   ....[151]....
        /*0360*/ 	.word	0xffffffff


	//   ....[152]....
        /*0364*/ 	.word	0xffffffff


	//   ....[153]....
        /*0368*/ 	.word	0xffffffff


	//   ....[154]....
        /*036c*/ 	.word	0xffffffff


	//   ....[155]....
        /*0370*/ 	.word	0xffffffff


	//   ....[156]....
        /*0374*/ 	.word	0xffffffff


	//   ....[157]....
        /*0378*/ 	.word	0xffffffff


	//   ....[158]....
        /*037c*/ 	.word	0xffffffff


	//   ....[159]....
        /*0380*/ 	.word	0xffffffff


	//   ....[160]....
        /*0384*/ 	.word	0xffffffff


	//   ....[161]....
        /*0388*/ 	.word	0xffffffff


	//   ....[162]....
        /*038c*/ 	.word	0xffffffff


	//   ....[163]....
        /*0390*/ 	.word	0xffffffff


	//   ....[164]....
        /*0394*/ 	.word	0xffffffff


	//   ....[165]....
        /*0398*/ 	.word	0xffffffff


	//   ....[166]....
        /*039c*/ 	.word	0xffffffff


	//   ....[167]....
        /*03a0*/ 	.word	0xffffffff


	//   ....[168]....
        /*03a4*/ 	.word	0xffffffff


	//   ....[169]....
        /*03a8*/ 	.word	0xffffffff


	//   ....[170]....
        /*03ac*/ 	.word	0xffffffff


	//   ....[171]....
        /*03b0*/ 	.word	0xffffffff


	//   ....[172]....
        /*03b4*/ 	.word	0xffffffff


	//   ....[173]....
        /*03b8*/ 	.word	0x0500000f


	//   ....[174]....
        /*03bc*/ 	.word	0x0500000f


	//   ....[175]....
        /*03c0*/ 	.word	0x0500000f


	//   ....[176]....
        /*03c4*/ 	.word	0x0500000f


	//   ....[177]....
        /*03c8*/ 	.word	0x0500000f


	//   ....[178]....
        /*03cc*/ 	.word	0x0500000f


	//   ....[179]....
        /*03d0*/ 	.word	0x0500000f


	//   ....[180]....
        /*03d4*/ 	.word	0x0500000f


	//   ....[181]....
        /*03d8*/ 	.word	0x0500000f


	//   ....[182]....
        /*03dc*/ 	.word	0x0500000f


	//   ....[183]....
        /*03e0*/ 	.word	0x0500000f


	//   ....[184]....
        /*03e4*/ 	.word	0x0500000f


	//   ....[185]....
        /*03e8*/ 	.word	0x0500000f


	//   ....[186]....
        /*03ec*/ 	.word	0x0500000f


	//   ....[187]....
        /*03f0*/ 	.word	0x0500000f


	//   ....[188]....
        /*03f4*/ 	.word	0x0500000f


	//   ....[189]....
        /*03f8*/ 	.word	0x0500000f


	//   ....[190]....
        /*03fc*/ 	.word	0x0500000f


	//   ....[191]....
        /*0400*/ 	.word	0x0500000f


	//   ....[192]....
        /*0404*/ 	.word	0x0500000f


	//   ....[193]....
        /*0408*/ 	.word	0x0500000f


	//   ....[194]....
        /*040c*/ 	.word	0x0500000f


	//   ....[195]....
        /*0410*/ 	.word	0x0500000f


	//   ....[196]....
        /*0414*/ 	.word	0x0500000f


	//   ....[197]....
        /*0418*/ 	.word	0x0500000f


	//   ....[198]....
        /*041c*/ 	.word	0x0500000f


	//   ....[199]....
        /*0420*/ 	.word	0x0500000f


	//   ....[200]....
        /*0424*/ 	.word	0x0500000f


	//   ....[201]....
        /*0428*/ 	.word	0x0500000f


	//   ....[202]....
        /*042c*/ 	.word	0x0500000f


	//   ....[203]....
        /*0430*/ 	.word	0x0500000f


	//   ....[204]....
        /*0434*/ 	.word	0x0500000f


	//   ....[205]....
        /*0438*/ 	.word	0x0500000f


	//   ....[206]....
        /*043c*/ 	.word	0x0500000f


	//   ....[207]....
        /*0440*/ 	.word	0x0500000f


	//   ....[208]....
        /*0444*/ 	.word	0x0500000f


	//   ....[209]....
        /*0448*/ 	.word	0x0500000f


	//   ....[210]....
        /*044c*/ 	.word	0x0500000f


	//   ....[211]....
        /*0450*/ 	.word	0x0500000f


	//   ....[212]....
        /*0454*/ 	.word	0x0500000f


	//   ....[213]....
        /*0458*/ 	.word	0x0500000f


	//   ....[214]....
        /*045c*/ 	.word	0x0500000f


	//   ....[215]....
        /*0460*/ 	.word	0x0500000f


	//   ....[216]....
        /*0464*/ 	.word	0x0500000f


	//   ....[217]....
        /*0468*/ 	.word	0x0500000f


	//   ....[218]....
        /*046c*/ 	.word	0x0500000f


	//   ....[219]....
        /*0470*/ 	.word	0x0500000f


	//   ....[220]....
        /*0474*/ 	.word	0x0500000f


	//   ....[221]....
        /*0478*/ 	.word	0x0500000f


	//   ....[222]....
        /*047c*/ 	.word	0x0500000f


	//   ....[223]....
        /*0480*/ 	.word	0x0500000f


	//   ....[224]....
        /*0484*/ 	.word	0x0500000f


	//   ....[225]....
        /*0488*/ 	.word	0x0500000f


	//   ....[226]....
        /*048c*/ 	.word	0x0500000f


	//   ....[227]....
        /*0490*/ 	.word	0x0500000f


	//   ....[228]....
        /*0494*/ 	.word	0x0500000f


	//   ....[229]....
        /*0498*/ 	.word	0x0500000f


	//   ....[230]....
        /*049c*/ 	.word	0x0500000f


	//   ....[231]....
        /*04a0*/ 	.word	0x0500000f


	//   ....[232]....
        /*04a4*/ 	.word	0x0500000f


	//   ....[233]....
        /*04a8*/ 	.word	0x0500000f


	//   ....[234]....
        /*04ac*/ 	.word	0x0500000f


	//   ....[235]....
        /*04b0*/ 	.word	0x0500000f


	//   ....[236]....
        /*04b4*/ 	.word	0x0500000f


	//   ....[237]....
        /*04b8*/ 	.word	0x0500000f


	//   ....[238]....
        /*04bc*/ 	.word	0x0500000f


	//   ....[239]....
        /*04c0*/ 	.word	0x0500000f


	//   ....[240]....
        /*04c4*/ 	.word	0x0500000f


	//   ....[241]....
        /*04c8*/ 	.word	0x0500000f


	//   ....[242]....
        /*04cc*/ 	.word	0x0500000f


	//   ....[243]....
        /*04d0*/ 	.word	0x0500000f


	//   ....[244]....
        /*04d4*/ 	.word	0x0500000f


	//   ....[245]....
        /*04d8*/ 	.word	0x0500000f


	//   ....[246]....
        /*04dc*/ 	.word	0x0500000f


	//   ....[247]....
        /*04e0*/ 	.word	0x0500000f


	//   ....[248]....
        /*04e4*/ 	.word	0x0500000f


	//   ....[249]....
        /*04e8*/ 	.word	0x0500000f


	//   ....[250]....
        /*04ec*/ 	.word	0x0500000f


	//   ....[251]....
        /*04f0*/ 	.word	0x0500000f


	//   ....[252]....
        /*04f4*/ 	.word	0x0500000f


	//   ....[253]....
        /*04f8*/ 	.word	0x0500000f


	//   ....[254]....
        /*04fc*/ 	.word	0x0500000f


	//   ....[255]....
        /*0500*/ 	.word	0x0500000f


	//   ....[0]....
        /*0504*/ 	.word	0x0500000f


	//   ....[1]....
        /*0508*/ 	.word	0x0500000f


	//   ....[2]....
        /*050c*/ 	.word	0x0500000f


	//   ....[3]....
        /*0510*/ 	.word	0x0500000f


	//   ....[4]....
        /*0514*/ 	.word	0x0500000f


	//   ....[5]....
        /*0518*/ 	.word	0x0500000f


	//   ....[6]....
        /*051c*/ 	.word	0x0500000f


	//   ....[7]....
        /*0520*/ 	.word	0x0500000f


	//   ....[8]....
        /*0524*/ 	.word	0x0500000f


	//   ....[9]....
        /*0528*/ 	.word	0x0500000f


	//   ....[10]....
        /*052c*/ 	.word	0x0500000f


	//   ....[11]....
        /*0530*/ 	.word	0x0500000f


	//   ....[12]....
        /*0534*/ 	.word	0x0500000f


	//   ....[13]....
        /*0538*/ 	.word	0x0500000f


	//   ....[14]....
        /*053c*/ 	.word	0x0500000f


	//   ....[15]....
        /*0540*/ 	.word	0x0500000f


	//   ....[16]....
        /*0544*/ 	.word	0x0500000f


	//----- nvinfo : EIATTR_COOP_GROUP_INSTR_OFFSETS
	.align		4
.L_965:
        /*0548*/ 	.byte	0x04, 0x28
        /*054a*/ 	.short	(.L_967 - .L_966)


	//   ....[0]....
.L_966:
        /*054c*/ 	.word	0x00000080


	//   ....[1]....
        /*0550*/ 	.word	0x00000090


	//   ....[2]....
        /*0554*/ 	.word	0x000002d0


	//   ....[3]....
        /*0558*/ 	.word	0x00000430


	//   ....[4]....
        /*055c*/ 	.word	0x00000550


	//   ....[5]....
        /*0560*/ 	.word	0x000006b0


	//   ....[6]....
        /*0564*/ 	.word	0x00001e40


	//   ....[7]....
        /*0568*/ 	.word	0x000026f0


	//   ....[8]....
        /*056c*/ 	.word	0x00003270


	//   ....[9]....
        /*0570*/ 	.word	0x00003ac0


	//   ....[10]....
        /*0574*/ 	.word	0x00003bd0


	//   ....[11]....
        /*0578*/ 	.word	0x00004410


	//   ....[12]....
        /*057c*/ 	.word	0x00004480


	//   ....[13]....
        /*0580*/ 	.word	0x00005d20


	//   ....[14]....
        /*0584*/ 	.word	0x00005f10


	//   ....[15]....
        /*0588*/ 	.word	0x00006b00


	//   ....[16]....
        /*058c*/ 	.word	0x00006c00


	//   ....[17]....
        /*0590*/ 	.word	0x00007440


	//   ....[18]....
        /*0594*/ 	.word	0x000074a0


	//   ....[19]....
        /*0598*/ 	.word	0x00009450


	//   ....[20]....
        /*059c*/ 	.word	0x00009460


	//   ....[21]....
        /*05a0*/ 	.word	0x00009490


	//   ....[22]....
        /*05a4*/ 	.word	0x000094a0


	//   ....[23]....
        /*05a8*/ 	.word	0x0000b1c0


	//   ....[24]....
        /*05ac*/ 	.word	0x0000b3b0


	//   ....[25]....
        /*05b0*/ 	.word	0x0000bfa0


	//   ....[26]....
        /*05b4*/ 	.word	0x0000c0a0


	//   ....[27]....
        /*05b8*/ 	.word	0x0000c8e0


	//   ....[28]....
        /*05bc*/ 	.word	0x0000c940


	//   ....[29]....
        /*05c0*/ 	.word	0x0000dab0


	//   ....[30]....
        /*05c4*/ 	.word	0x0000dae0


	//   ....[31]....
        /*05c8*/ 	.word	0x0000dbc0


	//   ....[32]....
        /*05cc*/ 	.word	0x0000dbd0


	//   ....[33]....
        /*05d0*/ 	.word	0x0000ef40


	//   ....[34]....
        /*05d4*/ 	.word	0x0000ef80


	//   ....[35]....
        /*05d8*/ 	.word	0x0000efb0


	//   ....[36]....
        /*05dc*/ 	.word	0x0000efe0


	//   ....[37]....
        /*05e0*/ 	.word	0x0000f6c0


	//   ....[38]....
        /*05e4*/ 	.word	0x0000f6f0


	//   ....[39]....
        /*05e8*/ 	.word	0x0000f7b0


	//   ....[40]....
        /*05ec*/ 	.word	0x0000f7d0


	//   ....[41]....
        /*05f0*/ 	.word	0x0000f890


	//   ....[42]....
        /*05f4*/ 	.word	0x0000f8b0


	//   ....[43]....
        /*05f8*/ 	.word	0x0000f980


	//   ....[44]....
        /*05fc*/ 	.word	0x0000f9a0


	//   ....[45]....
        /*0600*/ 	.word	0x0000fd30


	//   ....[46]....
        /*0604*/ 	.word	0x0000fd60


	//   ....[47]....
        /*0608*/ 	.word	0x000101a0


	//   ....[48]....
        /*060c*/ 	.word	0x000101b0


	//   ....[49]....
        /*0610*/ 	.word	0x00010ee0


	//   ....[50]....
        /*0614*/ 	.word	0x00010f00


	//   ....[51]....
        /*0618*/ 	.word	0x00010fc0


	//   ....[52]....
        /*061c*/ 	.word	0x00010fe0


	//   ....[53]....
        /*0620*/ 	.word	0x000110a0


	//   ....[54]....
        /*0624*/ 	.word	0x000110c0


	//   ....[55]....
        /*0628*/ 	.word	0x00011190


	//   ....[56]....
        /*062c*/ 	.word	0x000111b0


	//   ....[57]....
        /*0630*/ 	.word	0x00011310


	//   ....[58]....
        /*0634*/ 	.word	0x00011500


	//   ....[59]....
        /*0638*/ 	.word	0x00011530


	//   ....[60]....
        /*063c*/ 	.word	0x00011560


	//   ....[61]....
        /*0640*/ 	.word	0x00011590


	//   ....[62]....
        /*0644*/ 	.word	0x000115c0


	//   ....[63]....
        /*0648*/ 	.word	0x000115f0


	//   ....[64]....
        /*064c*/ 	.word	0x00011760


	//   ....[65]....
        /*0650*/ 	.word	0x00011790


	//   ....[66]....
        /*0654*/ 	.word	0x000117c0


	//   ....[67]....
        /*0658*/ 	.word	0x000117f0


	//   ....[68]....
        /*065c*/ 	.word	0x00011820


	//   ....[69]....
        /*0660*/ 	.word	0x00011850


	//   ....[70]....
        /*0664*/ 	.word	0x000118e0


	//   ....[71]....
        /*0668*/ 	.word	0x00011910


	//   ....[72]....
        /*066c*/ 	.word	0x00011920


	//   ....[73]....
        /*0670*/ 	.word	0x00011960


	//   ....[74]....
        /*0674*/ 	.word	0x00013a50


	//   ....[75]....
        /*0678*/ 	.word	0x00013a70


	//   ....[76]....
        /*067c*/ 	.word	0x00013b10


	//   ....[77]....
        /*0680*/ 	.word	0x00013b30


	//   ....[78]....
        /*0684*/ 	.word	0x00013bc0


	//   ....[79]....
        /*0688*/ 	.word	0x00013be0


	//   ....[80]....
        /*068c*/ 	.word	0x00013c70


	//   ....[81]....
        /*0690*/ 	.word	0x00013c90


	//   ....[82]....
        /*0694*/ 	.word	0x00013d20


	//   ....[83]....
        /*0698*/ 	.word	0x00013d40


	//   ....[84]....
        /*069c*/ 	.word	0x00013dd0


	//   ....[85]....
        /*06a0*/ 	.word	0x00013df0


	//   ....[86]....
        /*06a4*/ 	.word	0x00013e80


	//   ....[87]....
        /*06a8*/ 	.word	0x00013ea0


	//   ....[88]....
        /*06ac*/ 	.word	0x00013eb0


	//   ....[89]....
        /*06b0*/ 	.word	0x00013f30


	//   ....[90]....
        /*06b4*/ 	.word	0x00014640


	//   ....[91]....
        /*06b8*/ 	.word	0x00014670


	//   ....[92]....
        /*06bc*/ 	.word	0x000146d0


	//   ....[93]....
        /*06c0*/ 	.word	0x00014720


	//   ....[94]....
        /*06c4*/ 	.word	0x00014770


	//   ....[95]....
        /*06c8*/ 	.word	0x000147c0


	//   ....[96]....
        /*06cc*/ 	.word	0x00014810


	//   ....[97]....
        /*06d0*/ 	.word	0x00014860


	//   ....[98]....
        /*06d4*/ 	.word	0x000148b0


	//   ....[99]....
        /*06d8*/ 	.word	0x00014900


	//   ....[100]....
        /*06dc*/ 	.word	0x00014950


	//   ....[101]....
        /*06e0*/ 	.word	0x000149a0


	//   ....[102]....
        /*06e4*/ 	.word	0x000149f0


	//   ....[103]....
        /*06e8*/ 	.word	0x00014a30


	//   ....[104]....
        /*06ec*/ 	.word	0x00014a50


	//   ....[105]....
        /*06f0*/ 	.word	0x00014a90


	//   ....[106]....
        /*06f4*/ 	.word	0x000151c0


	//   ....[107]....
        /*06f8*/ 	.word	0x000151f0


	//   ....[108]....
        /*06fc*/ 	.word	0x00015250


	//   ....[109]....
        /*0700*/ 	.word	0x00015260


	//   ....[110]....
        /*0704*/ 	.word	0x000152b0


	//   ....[111]....
        /*0708*/ 	.word	0x000152c0


	//   ....[112]....
        /*070c*/ 	.word	0x00015310


	//   ....[113]....
        /*0710*/ 	.word	0x00015320


	//   ....[114]....
        /*0714*/ 	.word	0x00015370


	//   ....[115]....
        /*0718*/ 	.word	0x00015380


	//   ....[116]....
        /*071c*/ 	.word	0x000153d0


	//   ....[117]....
        /*0720*/ 	.word	0x000153e0


	//   ....[118]....
        /*0724*/ 	.word	0x00015430


	//   ....[119]....
        /*0728*/ 	.word	0x00015440


	//   ....[120]....
        /*072c*/ 	.word	0x00015450


	//   ....[121]....
        /*0730*/ 	.word	0x000154a0


	//   ....[122]....
        /*0734*/ 	.word	0x000156f0


	//   ....[123]....
        /*0738*/ 	.word	0x00015710


	//   ....[124]....
        /*073c*/ 	.word	0x00015720


	//   ....[125]....
        /*0740*/ 	.word	0x00015790


	//   ....[126]....
        /*0744*/ 	.word	0x000157a0


	//   ....[127]....
        /*0748*/ 	.word	0x00015810


	//   ....[128]....
        /*074c*/ 	.word	0x00015820


	//   ....[129]....
        /*0750*/ 	.word	0x00015890


	//   ....[130]....
        /*0754*/ 	.word	0x000158a0


	//   ....[131]....
        /*0758*/ 	.word	0x00015910


	//   ....[132]....
        /*075c*/ 	.word	0x00015920


	//   ....[133]....
        /*0760*/ 	.word	0x00015990


	//   ....[134]....
        /*0764*/ 	.word	0x000159a0


	//   ....[135]....
        /*0768*/ 	.word	0x00015a10


	//   ....[136]....
        /*076c*/ 	.word	0x00015a20


	//   ....[137]....
        /*0770*/ 	.word	0x00015a30


	//   ....[138]....
        /*0774*/ 	.word	0x00015fa0


	//   ....[139]....
        /*0778*/ 	.word	0x00015fe0


	//   ....[140]....
        /*077c*/ 	.word	0x00016020


	//   ....[141]....
        /*0780*/ 	.word	0x00016040


	//   ....[142]....
        /*0784*/ 	.word	0x00016050


	//   ....[143]....
        /*0788*/ 	.word	0x00016070


	//   ....[144]....
        /*078c*/ 	.word	0x000160e0


	//   ....[145]....
        /*0790*/ 	.word	0x00016100


	//   ....[146]....
        /*0794*/ 	.word	0x00016160


	//   ....[147]....
        /*0798*/ 	.word	0x00016180


	//   ....[148]....
        /*079c*/ 	.word	0x000161e0


	//   ....[149]....
        /*07a0*/ 	.word	0x00016200


	//   ....[150]....
        /*07a4*/ 	.word	0x00016260


	//   ....[151]....
        /*07a8*/ 	.word	0x00016280


	//   ....[152]....
        /*07ac*/ 	.word	0x000162d0


	//   ....[153]....
        /*07b0*/ 	.word	0x000162f0


	//   ....[154]....
        /*07b4*/ 	.word	0x00016740


	//   ....[155]....
        /*07b8*/ 	.word	0x00016750


	//   ....[156]....
        /*07bc*/ 	.word	0x00016790


	//   ....[157]....
        /*07c0*/ 	.word	0x000167d0


	//   ....[158]....
        /*07c4*/ 	.word	0x00016800


	//   ....[159]....
        /*07c8*/ 	.word	0x00016830


	//   ....[160]....
        /*07cc*/ 	.word	0x00016860


	//   ....[161]....
        /*07d0*/ 	.word	0x00016890


	//   ....[162]....
        /*07d4*/ 	.word	0x00016a40


	//   ....[163]....
        /*07d8*/ 	.word	0x00016a70


	//   ....[164]....
        /*07dc*/ 	.word	0x00016aa0


	//   ....[165]....
        /*07e0*/ 	.word	0x00016ad0


	//   ....[166]....
        /*07e4*/ 	.word	0x00016b00


	//   ....[167]....
        /*07e8*/ 	.word	0x00016b30


	//   ....[168]....
        /*07ec*/ 	.word	0x00016bf0


	//   ....[169]....
        /*07f0*/ 	.word	0x00016c10


	//   ....[170]....
        /*07f4*/ 	.word	0x00016c30


	//   ....[171]....
        /*07f8*/ 	.word	0x00016c90


	//   ....[172]....
        /*07fc*/ 	.word	0x000176b0


	//   ....[173]....
        /*0800*/ 	.word	0x00017d30


	//   ....[174]....
        /*0804*/ 	.word	0x00017e20


	//   ....[175]....
        /*0808*/ 	.word	0x00017ec0


	//   ....[176]....
        /*080c*/ 	.word	0x00017f20


	//   ....[177]....
        /*0810*/ 	.word	0x00018020


	//   ....[178]....
        /*0814*/ 	.word	0x00018090


	//   ....[179]....
        /*0818*/ 	.word	0x00018190


	//   ....[180]....
        /*081c*/ 	.word	0x00018200


	//   ....[181]....
        /*0820*/ 	.word	0x00018300


	//   ....[182]....
        /*0824*/ 	.word	0x00018370


	//   ....[183]....
        /*0828*/ 	.word	0x00018470


	//   ....[184]....
        /*082c*/ 	.word	0x000184e0


	//   ....[185]....
        /*0830*/ 	.word	0x000185e0


	//   ....[186]....
        /*0834*/ 	.word	0x00018650


	//   ....[187]....
        /*0838*/ 	.word	0x00018750


	//   ....[188]....
        /*083c*/ 	.word	0x000187c0


	//   ....[189]....
        /*0840*/ 	.word	0x00018860


	//   ....[190]....
        /*0844*/ 	.word	0x00018960


	//   ....[191]....
        /*0848*/ 	.word	0x000189d0


	//   ....[192]....
        /*084c*/ 	.word	0x00018a50


	//   ....[193]....
        /*0850*/ 	.word	0x00018b10


	//   ....[194]....
        /*0854*/ 	.word	0x00018b90


	//   ....[195]....
        /*0858*/ 	.word	0x00018c60


	//   ....[196]....
        /*085c*/ 	.word	0x00018ce0


	//   ....[197]....
        /*0860*/ 	.word	0x00018db0


	//   ....[198]....
        /*0864*/ 	.word	0x00018e30


	//   ....[199]....
        /*0868*/ 	.word	0x00018f00


	//   ....[200]....
        /*086c*/ 	.word	0x00018f80


	//   ....[201]....
        /*0870*/ 	.word	0x00019050


	//   ....[202]....
        /*0874*/ 	.word	0x000190d0


	//   ....[203]....
        /*0878*/ 	.word	0x00019190


	//   ....[204]....
        /*087c*/ 	.word	0x00019210


	//   ....[205]....
        /*0880*/ 	.word	0x000192c0


	//   ....[206]....
        /*0884*/ 	.word	0x000193f0


	//   ....[207]....
        /*0888*/ 	.word	0x00019490


	//   ....[208]....
        /*088c*/ 	.word	0x00019500


	//   ....[209]....
        /*0890*/ 	.word	0x000195c0


	//   ....[210]....
        /*0894*/ 	.word	0x00019620


	//   ....[211]....
        /*0898*/ 	.word	0x000196e0


	//   ....[212]....
        /*089c*/ 	.word	0x00019740


	//   ....[213]....
        /*08a0*/ 	.word	0x00019800


	//   ....[214]....
        /*08a4*/ 	.word	0x00019860


	//   ....[215]....
        /*08a8*/ 	.word	0x00019920


	//   ....[216]....
        /*08ac*/ 	.word	0x00019980


	//   ....[217]....
        /*08b0*/ 	.word	0x00019a40


	//   ....[218]....
        /*08b4*/ 	.word	0x00019aa0


	//   ....[219]....
        /*08b8*/ 	.word	0x00019b60


	//   ....[220]....
        /*08bc*/ 	.word	0x00019bc0


	//   ....[221]....
        /*08c0*/ 	.word	0x00019c80


	//   ....[222]....
        /*08c4*/ 	.word	0x00019d70


	//   ....[223]....
        /*08c8*/ 	.word	0x00019e10


	//   ....[224]....
        /*08cc*/ 	.word	0x00019e70


	//   ....[225]....
        /*08d0*/ 	.word	0x00019f50


	//   ....[226]....
        /*08d4*/ 	.word	0x00019fb0


	//   ....[227]....
        /*08d8*/ 	.word	0x0001a090


	//   ....[228]....
        /*08dc*/ 	.word	0x0001a0f0


	//   ....[229]....
        /*08e0*/ 	.word	0x0001a1d0


	//   ....[230]....
        /*08e4*/ 	.word	0x0001a230


	//   ....[231]....
        /*08e8*/ 	.word	0x0001a310


	//   ....[232]....
        /*08ec*/ 	.word	0x0001a370


	//   ....[233]....
        /*08f0*/ 	.word	0x0001a450


	//   ....[234]....
        /*08f4*/ 	.word	0x0001a4b0


	//   ....[235]....
        /*08f8*/ 	.word	0x0001a590


	//   ....[236]....
        /*08fc*/ 	.word	0x0001a5f0


	//   ....[237]....
        /*0900*/ 	.word	0x0001a6c0


	//   ....[238]....
        /*0904*/ 	.word	0x0001a7e0


	//   ....[239]....
        /*0908*/ 	.word	0x0001a880


	//   ....[240]....
        /*090c*/ 	.word	0x0001a940


	//   ....[241]....
        /*0910*/ 	.word	0x0001aa10


	//   ....[242]....
        /*0914*/ 	.word	0x0001aa70


	//   ....[243]....
        /*0918*/ 	.word	0x0001ab50


	//   ....[244]....
        /*091c*/ 	.word	0x0001abb0


	//   ....[245]....
        /*0920*/ 	.word	0x0001ac80


	//   ....[246]....
        /*0924*/ 	.word	0x0001ace0


	//   ....[247]....
        /*0928*/ 	.word	0x0001adb0


	//   ....[248]....
        /*092c*/ 	.word	0x0001ae10


	//   ....[249]....
        /*0930*/ 	.word	0x0001aef0


	//   ....[250]....
        /*0934*/ 	.word	0x0001af50


	//   ....[251]....
        /*0938*/ 	.word	0x0001b020


	//   ....[252]....
        /*093c*/ 	.word	0x0001b080


	//   ....[253]....
        /*0940*/ 	.word	0x0001b140


	//   ....[254]....
        /*0944*/ 	.word	0x0001b1d0


	//   ....[255]....
        /*0948*/ 	.word	0x0001b270


	//   ....[0]....
        /*094c*/ 	.word	0x0001b3e0


	//   ....[1]....
        /*0950*/ 	.word	0x0001b450


	//   ....[2]....
        /*0954*/ 	.word	0x0001b4d0


	//   ....[3]....
        /*0958*/ 	.word	0x0001b540


	//   ....[4]....
        /*095c*/ 	.word	0x0001b5b0


	//   ....[5]....
        /*0960*/ 	.word	0x0001b630


	//   ....[6]....
        /*0964*/ 	.word	0x0001b6b0


	//   ....[7]....
        /*0968*/ 	.word	0x0001b740


	//   ....[8]....
        /*096c*/ 	.word	0x0001b7b0


	//   ....[9]....
        /*0970*/ 	.word	0x0001b820


	//   ....[10]....
        /*0974*/ 	.word	0x0001b890


	//   ....[11]....
        /*0978*/ 	.word	0x0001b910


	//   ....[12]....
        /*097c*/ 	.word	0x0001b980


	//   ....[13]....
        /*0980*/ 	.word	0x0001ba10


	//   ....[14]....
        /*0984*/ 	.word	0x0001ba70


	//   ....[15]....
        /*0988*/ 	.word	0x0001bb00


	//   ....[16]....
        /*098c*/ 	.word	0x0001bc30


	//----- nvinfo : EIATTR_REG_RECONFIG
	.align		4
.L_967:
        /*0990*/ 	.byte	0x01, 0x54
	.zero		2


	//----- nvinfo : EIATTR_SYSCALL_OFFSETS
	.align		4
        /*0994*/ 	.byte	0x04, 0x46
        /*0996*/ 	.short	(.L_969 - .L_968)


	//   ....[0]....
.L_968:
        /*0998*/ 	.word	0x00002020


	//   ....[1]....
        /*099c*/ 	.word	0x00013140


	//   ....[2]....
        /*09a0*/ 	.word	0x00013290


	//   ....[3]....
        /*09a4*/ 	.word	0x00013380


	//   ....[4]....
        /*09a8*/ 	.word	0x00014280


	//----- nvinfo : EIATTR_MBARRIER_INSTR_OFFSETS
	.align		4
.L_969:
        /*09ac*/ 	.byte	0x04, 0x39
        /*09ae*/ 	.short	(.L_971 - .L_970)


	//   ....[0]....
.L_970:
        /*09b0*/ 	.word	0x00000180
        /*09b4*/ 	.word	0x000000ff
        /*09b8*/ 	.word	0x00028800
        /*09bc*/ 	.short	0x0100
        /*09be*/ 	.byte	0x08
	.zero		1


	//   ....[1]....
        /*09c0*/ 	.word	0x00000190
        /*09c4*/ 	.word	0x000000ff
        /*09c8*/ 	.word	0x00028820
        /*09cc*/ 	.short	0x0100
        /*09ce*/ 	.byte	0x08
	.zero		1


	//   ....[2]....
        /*09d0*/ 	.word	0x00000280
        /*09d4*/ 	.word	0x000000ff
        /*09d8*/ 	.word	0x00028830
        /*09dc*/ 	.short	0x0100
        /*09de*/ 	.byte	0x08
	.zero		1


	//   ....[3]....
        /*09e0*/ 	.word	0x00000290
        /*09e4*/ 	.word	0x000000ff
        /*09e8*/ 	.word	0x00028840
        /*09ec*/ 	.short	0x0100
        /*09ee*/ 	.byte	0x08
	.zero		1


	//   ....[4]....
        /*09f0*/ 	.word	0x000002a0
        /*09f4*/ 	.word	0x000000ff
        /*09f8*/ 	.word	0x00028838
        /*09fc*/ 	.short	0x0100
        /*09fe*/ 	.byte	0x08
	.zero		1


	//   ....[5]....
        /*0a00*/ 	.word	0x000002b0
        /*0a04*/ 	.word	0x000000ff
        /*0a08*/ 	.word	0x00028848
        /*0a0c*/ 	.short	0x0100
        /*0a0e*/ 	.byte	0x08
	.zero		1


	//   ....[6]....
        /*0a10*/ 	.word	0x000003e0
        /*0a14*/ 	.word	0x000000ff
        /*0a18*/ 	.word	0x00028850
        /*0a1c*/ 	.short	0x0100
        /*0a1e*/ 	.byte	0x08
	.zero		1


	//   ....[7]....
        /*0a20*/ 	.word	0x000003f0
        /*0a24*/ 	.word	0x000000ff
        /*0a28*/ 	.word	0x00028860
        /*0a2c*/ 	.short	0x0100
        /*0a2e*/ 	.byte	0x08
	.zero		1


	//   ....[8]....
        /*0a30*/ 	.word	0x00000400
        /*0a34*/ 	.word	0x000000ff
        /*0a38*/ 	.word	0x00028858
        /*0a3c*/ 	.short	0x0100
        /*0a3e*/ 	.byte	0x08
	.zero		1


	//   ....[9]....
        /*0a40*/ 	.word	0x00000410
        /*0a44*/ 	.word	0x000000ff
        /*0a48*/ 	.word	0x00028868
        /*0a4c*/ 	.short	0x0100
        /*0a4e*/ 	.byte	0x08
	.zero		1


	//   ....[10]....
        /*0a50*/ 	.word	0x00000500
        /*0a54*/ 	.word	0x000000ff
        /*0a58*/ 	.word	0x00028870
        /*0a5c*/ 	.short	0x0100
        /*0a5e*/ 	.byte	0x06
	.zero		1


	//   ....[11]....
        /*0a60*/ 	.word	0x00000510
        /*0a64*/ 	.word	0x000000ff
        /*0a68*/ 	.word	0x00028880
        /*0a6c*/ 	.short	0x0100
        /*0a6e*/ 	.byte	0x06
	.zero		1


	//   ....[12]....
        /*0a70*/ 	.word	0x00000520
        /*0a74*/ 	.word	0x000000ff
        /*0a78*/ 	.word	0x00028878
        /*0a7c*/ 	.short	0x0100
        /*0a7e*/ 	.byte	0x06
	.zero		1


	//   ....[13]....
        /*0a80*/ 	.word	0x00000530
        /*0a84*/ 	.word	0x000000ff
        /*0a88*/ 	.word	0x00028888
        /*0a8c*/ 	.short	0x0100
        /*0a8e*/ 	.byte	0x06
	.zero		1


	//   ....[14]....
        /*0a90*/ 	.word	0x00000660
        /*0a94*/ 	.word	0x000000ff
        /*0a98*/ 	.word	0x00028890
        /*0a9c*/ 	.short	0x0100
        /*0a9e*/ 	.byte	0x08
	.zero		1


	//   ....[15]....
        /*0aa0*/ 	.word	0x00000670
        /*0aa4*/ 	.word	0x000000ff
        /*0aa8*/ 	.word	0x000288a0
        /*0aac*/ 	.short	0x0100
        /*0aae*/ 	.byte	0x08
	.zero		1


	//   ....[16]....
        /*0ab0*/ 	.word	0x00000680
        /*0ab4*/ 	.word	0x000000ff
        /*0ab8*/ 	.word	0x00028898
        /*0abc*/ 	.short	0x0100
        /*0abe*/ 	.byte	0x08
	.zero		1


	//   ....[17]....
        /*0ac0*/ 	.word	0x00000690
        /*0ac4*/ 	.word	0x000000ff
        /*0ac8*/ 	.word	0x000288a8
        /*0acc*/ 	.short	0x0100
        /*0ace*/ 	.byte	0x08
	.zero		1


	//   ....[18]....
        /*0ad0*/ 	.word	0x000007d0
        /*0ad4*/ 	.word	0x000000ff
        /*0ad8*/ 	.word	0x000288b0
        /*0adc*/ 	.short	0x0100
        /*0ade*/ 	.byte	0x08
	.zero		1


	//   ....[19]....
        /*0ae0*/ 	.word	0x000007e0
        /*0ae4*/ 	.word	0x000000ff
        /*0ae8*/ 	.word	0x000288c0
        /*0aec*/ 	.short	0x0100
        /*0aee*/ 	.byte	0x08
	.zero		1


	//   ....[20]....
        /*0af0*/ 	.word	0x000007f0
        /*0af4*/ 	.word	0x000000ff
        /*0af8*/ 	.word	0x000288b8
        /*0afc*/ 	.short	0x0100
        /*0afe*/ 	.byte	0x08
	.zero		1


	//   ....[21]....
        /*0b00*/ 	.word	0x00000800
        /*0b04*/ 	.word	0x000000ff
        /*0b08*/ 	.word	0x000288c8
        /*0b0c*/ 	.short	0x0100
        /*0b0e*/ 	.byte	0x08
	.zero		1


	//   ....[22]....
        /*0b10*/ 	.word	0x000020b0
        /*0b14*/ 	.word	0x000000ff
        /*0b18*/ 	.word	0x00028800
        /*0b1c*/ 	.short	0x010a
        /*0b1e*/ 	.byte	0x28
	.zero		1


	//   ....[23]....
        /*0b20*/ 	.word	0x00002130
        /*0b24*/ 	.word	0x00000003
        /*0b28*/ 	.word	0x00028830
        /*0b2c*/ 	.short	0x010a
        /*0b2e*/ 	.byte	0x3f
	.zero		1


	//   ....[24]....
        /*0b30*/ 	.word	0x00002170
        /*0b34*/ 	.word	0x00000003
        /*0b38*/ 	.word	0x00028830
        /*0b3c*/ 	.short	0x010a
        /*0b3e*/ 	.byte	0x3f
	.zero		1


	//   ....[25]....
        /*0b40*/ 	.word	0x000026d0
        /*0b44*/ 	.word	0x000000ff
        /*0b48*/ 	.word	0x00000000
        /*0b4c*/ 	.short	0x0101
        /*0b4e*/ 	.byte	0x06
	.zero		1


	//   ....[26]....
        /*0b50*/ 	.word	0x000054b0
        /*0b54*/ 	.word	0x000000ff
        /*0b58*/ 	.word	0x00028830
        /*0b5c*/ 	.short	0x010a
        /*0b5e*/ 	.byte	0x06
	.zero		1


	//   ....[27]....
        /*0b60*/ 	.word	0x000054f0
        /*0b64*/ 	.word	0x000000ff
        /*0b68*/ 	.word	0x00028830
        /*0b6c*/ 	.short	0x010a
        /*0b6e*/ 	.byte	0x06
	.zero		1


	//   ....[28]....
        /*0b70*/ 	.word	0x00005870
        /*0b74*/ 	.word	0x000000ff
        /*0b78*/ 	.word	0x00028850
        /*0b7c*/ 	.short	0x010a
        /*0b7e*/ 	.byte	0x06
	.zero		1


	//   ....[29]....
        /*0b80*/ 	.word	0x000058b0
        /*0b84*/ 	.word	0x000000ff
        /*0b88*/ 	.word	0x00028850
        /*0b8c*/ 	.short	0x010a
        /*0b8e*/ 	.byte	0x06
	.zero		1


	//   ....[30]....
        /*0b90*/ 	.word	0x00005ce0
        /*0b94*/ 	.word	0x000000ff
        /*0b98*/ 	.word	0x00000000
        /*0b9c*/ 	.short	0x0101
        /*0b9e*/ 	.byte	0x06
	.zero		1


	//   ....[31]....
        /*0ba0*/ 	.word	0x00007f80
        /*0ba4*/ 	.word	0x000000ff
        /*0ba8*/ 	.word	0x00000000
        /*0bac*/ 	.short	0x0101
        /*0bae*/ 	.byte	0x07
	.zero		1


	//   ....[32]....
        /*0bb0*/ 	.word	0x000088b0
        /*0bb4*/ 	.word	0x000000ff
        /*0bb8*/ 	.word	0x00028830
        /*0bbc*/ 	.short	0x010a
        /*0bbe*/ 	.byte	0x06
	.zero		1


	//   ....[33]....
        /*0bc0*/ 	.word	0x000088f0
        /*0bc4*/ 	.word	0x000000ff
        /*0bc8*/ 	.word	0x00028830
        /*0bcc*/ 	.short	0x010a
        /*0bce*/ 	.byte	0x06
	.zero		1


	//   ....[34]....
        /*0bd0*/ 	.word	0x00008c70
        /*0bd4*/ 	.word	0x000000ff
        /*0bd8*/ 	.word	0x00028850
        /*0bdc*/ 	.short	0x010a
        /*0bde*/ 	.byte	0x06
	.zero		1


	//   ....[35]....
        /*0be0*/ 	.word	0x00008cb0
        /*0be4*/ 	.word	0x000000ff
        /*0be8*/ 	.word	0x00028850
        /*0bec*/ 	.short	0x010a
        /*0bee*/ 	.byte	0x06
	.zero		1


	//   ....[36]....
        /*0bf0*/ 	.word	0x000090f0
        /*0bf4*/ 	.word	0x000000ff
        /*0bf8*/ 	.word	0x00000000
        /*0bfc*/ 	.short	0x0101
        /*0bfe*/ 	.byte	0x07
	.zero		1


	//   ....[37]....
        /*0c00*/ 	.word	0x0000a280
        /*0c04*/ 	.word	0x000000ff
        /*0c08*/ 	.word	0x00000000
        /*0c0c*/ 	.short	0x0101
        /*0c0e*/ 	.byte	0x07
	.zero		1


	//   ....[38]....
        /*0c10*/ 	.word	0x0000a980
        /*0c14*/ 	.word	0x000000ff
        /*0c18*/ 	.word	0x00028830
        /*0c1c*/ 	.short	0x010a
        /*0c1e*/ 	.byte	0x06
	.zero		1


	//   ....[39]....
        /*0c20*/ 	.word	0x0000a9c0
        /*0c24*/ 	.word	0x000000ff
        /*0c28*/ 	.word	0x00028830
        /*0c2c*/ 	.short	0x010a
        /*0c2e*/ 	.byte	0x06
	.zero		1


	//   ....[40]....
        /*0c30*/ 	.word	0x0000ad10
        /*0c34*/ 	.word	0x000000ff
        /*0c38*/ 	.word	0x00028850
        /*0c3c*/ 	.short	0x010a
        /*0c3e*/ 	.byte	0x06
	.zero		1


	//   ....[41]....
        /*0c40*/ 	.word	0x0000ad50
        /*0c44*/ 	.word	0x000000ff
        /*0c48*/ 	.word	0x00028850
        /*0c4c*/ 	.short	0x010a
        /*0c4e*/ 	.byte	0x06
	.zero		1


	//   ....[42]....
        /*0c50*/ 	.word	0x0000b180
        /*0c54*/ 	.word	0x000000ff
        /*0c58*/ 	.word	0x00000000
        /*0c5c*/ 	.short	0x0101
        /*0c5e*/ 	.byte	0x06
	.zero		1


	//   ....[43]....
        /*0c60*/ 	.word	0x0000d420
        /*0c64*/ 	.word	0x000000ff
        /*0c68*/ 	.word	0x00000000
        /*0c6c*/ 	.short	0x0101
        /*0c6e*/ 	.byte	0x07
	.zero		1


	//   ....[44]....
        /*0c70*/ 	.word	0x0000da20
        /*0c74*/ 	.word	0x000000ff
        /*0c78*/ 	.word	0x00028850
        /*0c7c*/ 	.short	0x010a
        /*0c7e*/ 	.byte	0x05
	.zero		1


	//   ....[45]....
        /*0c80*/ 	.word	0x0000da60
        /*0c84*/ 	.word	0x000000ff
        /*0c88*/ 	.word	0x00028850
        /*0c8c*/ 	.short	0x010a
        /*0c8e*/ 	.byte	0x05
	.zero		1


	//   ....[46]....
        /*0c90*/ 	.word	0x0000dff0
        /*0c94*/ 	.word	0x000000ff
        /*0c98*/ 	.word	0x00000000
        /*0c9c*/ 	.short	0x0101
        /*0c9e*/ 	.byte	0x04
	.zero		1


	//   ....[47]....
        /*0ca0*/ 	.word	0x0000f6b0
        /*0ca4*/ 	.word	0x00000000
        /*0ca8*/ 	.word	0x00000000
        /*0cac*/ 	.short	0x0101
        /*0cae*/ 	.byte	0x3f
	.zero		1


	//   ....[48]....
        /*0cb0*/ 	.word	0x0000fd50
        /*0cb4*/ 	.word	0x00000006
        /*0cb8*/ 	.word	0x00000000
        /*0cbc*/ 	.short	0x0101
        /*0cbe*/ 	.byte	0x3f
	.zero		1


	//   ....[49]....
        /*0cc0*/ 	.word	0x00013880
        /*0cc4*/ 	.word	0x00000007
        /*0cc8*/ 	.word	0x00028840
        /*0ccc*/ 	.short	0x010a
        /*0cce*/ 	.byte	0x3f
	.zero		1


	//   ....[50]....
        /*0cd0*/ 	.word	0x00013fe0
        /*0cd4*/ 	.word	0x00000007
        /*0cd8*/ 	.word	0x00028830
        /*0cdc*/ 	.short	0x0107
        /*0cde*/ 	.byte	0x3f
	.zero		1


	//   ....[51]....
        /*0ce0*/ 	.word	0x000140a0
        /*0ce4*/ 	.word	0x00000007
        /*0ce8*/ 	.word	0x00028830
        /*0cec*/ 	.short	0x0101
        /*0cee*/ 	.byte	0x3f
	.zero		1


	//   ....[52]....
        /*0cf0*/ 	.word	0x00014b80
        /*0cf4*/ 	.word	0x00000016
        /*0cf8*/ 	.word	0x00028800
        /*0cfc*/ 	.short	0x0107
        /*0cfe*/ 	.byte	0x3f
	.zero		1


	//   ....[53]....
        /*0d00*/ 	.word	0x00014c90
        /*0d04*/ 	.word	0x00000016
        /*0d08*/ 	.word	0x00028800
        /*0d0c*/ 	.short	0x0101
        /*0d0e*/ 	.byte	0x3f
	.zero		1


	//   ....[54]....
        /*0d10*/ 	.word	0x00014cb0
        /*0d14*/ 	.word	0x00000016
        /*0d18*/ 	.word	0x00028820
        /*0d1c*/ 	.short	0x010a
        /*0d1e*/ 	.byte	0x3f
	.zero		1


	//   ....[55]....
        /*0d20*/ 	.word	0x00015030
        /*0d24*/ 	.word	0x00000006
        /*0d28*/ 	.word	0x00028840
        /*0d2c*/ 	.short	0x010a
        /*0d2e*/ 	.byte	0x3f
	.zero		1


	//   ....[56]....
        /*0d30*/ 	.word	0x00015530
        /*0d34*/ 	.word	0x00000006
        /*0d38*/ 	.word	0x00028830
        /*0d3c*/ 	.short	0x0107
        /*0d3e*/ 	.byte	0x3f
	.zero		1


	//   ....[57]....
        /*0d40*/ 	.word	0x000155e0
        /*0d44*/ 	.word	0x00000006
        /*0d48*/ 	.word	0x00028830
        /*0d4c*/ 	.short	0x0101
        /*0d4e*/ 	.byte	0x3f
	.zero		1


	//   ....[58]....
        /*0d50*/ 	.word	0x00015650
        /*0d54*/ 	.word	0x00000006
        /*0d58*/ 	.word	0x00028860
        /*0d5c*/ 	.short	0x010a
        /*0d5e*/ 	.byte	0x3f
	.zero		1


	//   ....[59]....
        /*0d60*/ 	.word	0x00015be0
        /*0d64*/ 	.word	0x00000006
        /*0d68*/ 	.word	0x00028850
        /*0d6c*/ 	.short	0x0107
        /*0d6e*/ 	.byte	0x3f
	.zero		1


	//   ....[60]....
        /*0d70*/ 	.word	0x00015d00
        /*0d74*/ 	.word	0x00000006
        /*0d78*/ 	.word	0x00028850
        /*0d7c*/ 	.short	0x0101
        /*0d7e*/ 	.byte	0x3f
	.zero		1


	//   ....[61]....
        /*0d80*/ 	.word	0x00015f00
        /*0d84*/ 	.word	0x00000000
        /*0d88*/ 	.word	0x00028860
        /*0d8c*/ 	.short	0x010a
        /*0d8e*/ 	.byte	0x3f
	.zero		1


	//   ....[62]....
        /*0d90*/ 	.word	0x00016430
        /*0d94*/ 	.word	0x00000000
        /*0d98*/ 	.word	0x00028850
        /*0d9c*/ 	.short	0x0107
        /*0d9e*/ 	.byte	0x3f
	.zero		1


	//   ....[63]....
        /*0da0*/ 	.word	0x000164e0
        /*0da4*/ 	.word	0x00000000
        /*0da8*/ 	.word	0x00028850
        /*0dac*/ 	.short	0x0101
        /*0dae*/ 	.byte	0x3f
	.zero		1


	//   ....[64]....
        /*0db0*/ 	.word	0x00017630
        /*0db4*/ 	.word	0x00000004
        /*0db8*/ 	.word	0x00028820
        /*0dbc*/ 	.short	0x010a
        /*0dbe*/ 	.byte	0x3f
	.zero		1


	//   ....[65]....
        /*0dc0*/ 	.word	0x000177d0
        /*0dc4*/ 	.word	0x00000005
        /*0dc8*/ 	.word	0x00028840
        /*0dcc*/ 	.short	0x010a
        /*0dce*/ 	.byte	0x3f
	.zero		1


	//   ....[66]....
        /*0dd0*/ 	.word	0x00017870
        /*0dd4*/ 	.word	0x00000019
        /*0dd8*/ 	.word	0x00028840
        /*0ddc*/ 	.short	0x010a
        /*0dde*/ 	.byte	0x3f
	.zero		1


	//   ....[67]....
        /*0de0*/ 	.word	0x000178b0
        /*0de4*/ 	.word	0x00000005
        /*0de8*/ 	.word	0x00028860
        /*0dec*/ 	.short	0x010a
        /*0dee*/ 	.byte	0x3f
	.zero		1


	//   ....[68]....
        /*0df0*/ 	.word	0x000178f0
        /*0df4*/ 	.word	0x00000019
        /*0df8*/ 	.word	0x00028860
        /*0dfc*/ 	.short	0x010a
        /*0dfe*/ 	.byte	0x3f
	.zero		1


	//   ....[69]....
        /*0e00*/ 	.word	0x00017960
        /*0e04*/ 	.word	0x00000003
        /*0e08*/ 	.word	0x00028800
        /*0e0c*/ 	.short	0x010a
        /*0e0e*/ 	.byte	0x3f
	.zero		1


	//   ....[70]....
        /*0e10*/ 	.word	0x000179b0
        /*0e14*/ 	.word	0x00000003
        /*0e18*/ 	.word	0x00028830
        /*0e1c*/ 	.short	0x010a
        /*0e1e*/ 	.byte	0x3f
	.zero		1


	//   ....[71]....
        /*0e20*/ 	.word	0x00017a10
        /*0e24*/ 	.word	0x00000005
        /*0e28*/ 	.word	0x00028830
        /*0e2c*/ 	.short	0x010a
        /*0e2e*/ 	.byte	0x3f
	.zero		1


	//   ....[72]....
        /*0e30*/ 	.word	0x00017a70
        /*0e34*/ 	.word	0x00000005
        /*0e38*/ 	.word	0x00028850
        /*0e3c*/ 	.short	0x010a
        /*0e3e*/ 	.byte	0x3f
	.zero		1


	//   ....[73]....
        /*0e40*/ 	.word	0x00017ad0
        /*0e44*/ 	.word	0x00000009
        /*0e48*/ 	.word	0x00028830
        /*0e4c*/ 	.short	0x010a
        /*0e4e*/ 	.byte	0x3f
	.zero		1


	//   ....[74]....
        /*0e50*/ 	.word	0x00017b30
        /*0e54*/ 	.word	0x00000009
        /*0e58*/ 	.word	0x00028850
        /*0e5c*/ 	.short	0x010a
        /*0e5e*/ 	.byte	0x3f
	.zero		1


	//   ....[75]....
        /*0e60*/ 	.word	0x00017b90
        /*0e64*/ 	.word	0x00000005
        /*0e68*/ 	.word	0x00028830
        /*0e6c*/ 	.short	0x010a
        /*0e6e*/ 	.byte	0x3f
	.zero		1


	//   ....[76]....
        /*0e70*/ 	.word	0x00017bf0
        /*0e74*/ 	.word	0x00000005
        /*0e78*/ 	.word	0x00028850
        /*0e7c*/ 	.short	0x010a
        /*0e7e*/ 	.byte	0x3f
	.zero		1


	//   ....[77]....
        /*0e80*/ 	.word	0x00017c50
        /*0e84*/ 	.word	0x00000006
        /*0e88*/ 	.word	0x00028850
        /*0e8c*/ 	.short	0x010a
        /*0e8e*/ 	.byte	0x3f
	.zero		1


	//   ....[78]....
        /*0e90*/ 	.word	0x00017d70
        /*0e94*/ 	.word	0x00000007
        /*0e98*/ 	.word	0x00028840
        /*0e9c*/ 	.short	0x010a
        /*0e9e*/ 	.byte	0x3f
	.zero		1


	//   ....[79]....
        /*0ea0*/ 	.word	0x000192f0
        /*0ea4*/ 	.word	0x00000016
        /*0ea8*/ 	.word	0x00028820
        /*0eac*/ 	.short	0x010a
        /*0eae*/ 	.byte	0x3f
	.zero		1


	//   ....[80]....
        /*0eb0*/ 	.word	0x00019340
        /*0eb4*/ 	.word	0x00000006
        /*0eb8*/ 	.word	0x00028840
        /*0ebc*/ 	.short	0x010a
        /*0ebe*/ 	.byte	0x3f
	.zero		1


	//   ....[81]....
        /*0ec0*/ 	.word	0x00019cc0
        /*0ec4*/ 	.word	0x00000006
        /*0ec8*/ 	.word	0x00028860
        /*0ecc*/ 	.short	0x010a
        /*0ece*/ 	.byte	0x3f
	.zero		1


	//   ....[82]....
        /*0ed0*/ 	.word	0x0001a730
        /*0ed4*/ 	.word	0x00000000
        /*0ed8*/ 	.word	0x00028860
        /*0edc*/ 	.short	0x010a
        /*0ede*/ 	.byte	0x3f
	.zero		1


	//   ....[83]....
        /*0ee0*/ 	.word	0x0001bb50
        /*0ee4*/ 	.word	0x00000004
        /*0ee8*/ 	.word	0x00028820
        /*0eec*/ 	.short	0x010a
        /*0eee*/ 	.byte	0x3f
	.zero		1


	//   ....[84]....
        /*0ef0*/ 	.word	0x0001bcf0
        /*0ef4*/ 	.word	0x00000005
        /*0ef8*/ 	.word	0x00028840
        /*0efc*/ 	.short	0x010a
        /*0efe*/ 	.byte	0x3f
	.zero		1


	//   ....[85]....
        /*0f00*/ 	.word	0x0001bd40
        /*0f04*/ 	.word	0x00000019
        /*0f08*/ 	.word	0x00028840
        /*0f0c*/ 	.short	0x010a
        /*0f0e*/ 	.byte	0x3f
	.zero		1


	//   ....[86]....
        /*0f10*/ 	.word	0x0001bd90
        /*0f14*/ 	.word	0x00000005
        /*0f18*/ 	.word	0x00028860
        /*0f1c*/ 	.short	0x010a
        /*0f1e*/ 	.byte	0x3f
	.zero		1


	//----- nvinfo : EIATTR_NUM_MBARRIERS
	.align		4
.L_971:
        /*0f20*/ 	.byte	0x03, 0x38
        /*0f22*/ 	.short	0x0016


	//----- nvinfo : EIATTR_EXIT_INSTR_OFFSETS
	.align		4
        /*0f24*/ 	.byte	0x04, 0x1c
        /*0f26*/ 	.short	(.L_973 - .L_972)


	//   ....[0]....
.L_972:
        /*0f28*/ 	.word	0x000009c0


	//   ....[1]....
        /*0f2c*/ 	.word	0x000112b0


	//   ....[2]....
        /*0f30*/ 	.word	0x00017940


	//----- nvinfo : EIATTR_MAX_THREADS
	.align		4
.L_973:
        /*0f34*/ 	.byte	0x04, 0x05
        /*0f36*/ 	.short	(.L_975 - .L_974)
.L_974:
        /*0f38*/ 	.word	0x00000180
        /*0f3c*/ 	.word	0x00000001
        /*0f40*/ 	.word	0x00000001


	//----- nvinfo : EIATTR_CRS_STACK_SIZE
	.align		4
.L_975:
        /*0f44*/ 	.byte	0x04, 0x1e
        /*0f46*/ 	.short	(.L_977 - .L_976)
.L_976:
        /*0f48*/ 	.word	0x00000000


	//----- nvinfo : EIATTR_CBANK_PARAM_SIZE
	.align		4
.L_977:
        /*0f4c*/ 	.byte	0x03, 0x19
        /*0f4e*/ 	.short	0x0af0


	//----- nvinfo : EIATTR_PARAM_CBANK
	.align		4
        /*0f50*/ 	.byte	0x04, 0x0a
        /*0f52*/ 	.short	(.L_979 - .L_978)
	.align		4
.L_978:
        /*0f54*/ 	.word	index@(.nv.constant0._ZN7cutlass13device_kernelIN5flash11enable_sm90INS1_16FlashAttnFwdSm90INS1_25CollectiveMainloopFwdSm90ILi2EN4cute5tupleIJNS5_1CILi1EEES8_S8_EEENS6_IJNS7_ILi128EEESA_SA_EEELi128ENS_10bfloat16_tEfNS_4arch4Sm90ELb0ELb1ELb0ELb1ELb1ELb0ELb0ELb1ELb1ELb1ELb1ELb0EEENS1_21CollectiveEpilogueFwdISB_S9_SC_SE_Li256ELb1ELb1ELb1ELb0EEENS1_36VarlenDynamicPersistentTileSchedulerILi128ELi128ELi256ELi128ELb1ELb1ELb1ELb1ELb0ELb1EEEEEEEEEvNT_6ParamsE)
        /*0f58*/ 	.short	0x0210
        /*0f5a*/ 	.short	0x0af0


	//----- nvinfo : EIATTR_SW_WAR
	.align		4
.L_979:
        /*0f5c*/ 	.byte	0x04, 0x36
        /*0f5e*/ 	.short	(.L_981 - .L_980)
.L_980:
        /*0f60*/ 	.word	0x00000008
.L_981:


//--------------------- .nv.info._ZN7cutlass13device_kernelIN5flash11enable_sm90INS1_16FlashAttnFwdSm90INS1_25CollectiveMainloopFwdSm90ILi2EN4cute5tupleIJNS5_1CILi1EEES8_S8_EEENS6_IJNS7_ILi128EEESA_SA_EEELi128ENS_10bfloat16_tEfNS_4arch4Sm90ELb0ELb1ELb0ELb1ELb1ELb1ELb0ELb1ELb1ELb1ELb1ELb0EEENS1_21CollectiveEpilogueFwdISB_S9_SC_SE_Li256ELb1ELb1ELb1ELb0EEENS1_36VarlenDynamicPersistentTileSchedulerILi128ELi128ELi256ELi128ELb1ELb1ELb1ELb1ELb0ELb1EEEEEEEEEvNT_6ParamsE --------------------------
	.section	.nv.info._ZN7cutlass13device_kernelIN5flash11enable_sm90INS1_16FlashAttnFwdSm90INS1_25CollectiveMainloopFwdSm90ILi2EN4cute5tupleIJNS5_1CILi1EEES8_S8_EEENS6_IJNS7_ILi128EEESA_SA_EEELi128ENS_10bfloat16_tEfNS_4arch4Sm90ELb0ELb1ELb0ELb1ELb1ELb1ELb0ELb1ELb1ELb1ELb1ELb0EEENS1_21CollectiveEpilogueFwdISB_S9_SC_SE_Li256ELb1ELb1ELb1ELb0EEENS1_36VarlenDynamicPersistentTileSchedulerILi128ELi128ELi256ELi128ELb1ELb1ELb1ELb1ELb0ELb1EEEEEEEEEvNT_6ParamsE,"",@"SHT_CUDA_INFO"
	.sectionflags	@""
	.align	4


	//----- nvinfo : EIATTR_CUDA_API_VERSION
	.align		4
        /*0000*/ 	.byte	0x04, 0x37
        /*0002*/ 	.short	(.L_983 - .L_982)
.L_982:
        /*0004*/ 	.word	0x00000082


	//----- nvinfo : EIATTR_KPARAM_INFO
	.align		4
.L_983:
        /*0008*/ 	.byte	0x04, 0x17
        /*000a*/ 	.short	(.L_985 - .L_984)
.L_984:
        /*000c*/ 	.word	0x00000000
        /*0010*/ 	.short	0x0000
        /*0012*/ 	.short	0x0070
        /*0014*/ 	.byte	0x00, 0xf0, 0x01, 0x2a


	//----- nvinfo : EIATTR_SPARSE_MMA_MASK
	.align		4
.L_985:
        /*0018*/ 	.byte	0x03, 0x50
        /*001a*/ 	.short	0x0000


	//----- nvinfo : EIATTR_MAXREG_COUNT
	.align		4
        /*001c*/ 	.byte	0x03, 0x1b
        /*001e*/ 	.short	0x00a8


	//----- nvinfo : EIATTR_NUM_BARRIERS
	.align		4
        /*0020*/ 	.byte	0x02, 0x4c
        /*0022*/ 	.byte	0x10
	.zero		1


	//----- nvinfo : EIATTR_EXTERNS
	.align		4
        /*0024*/ 	.byte	0x04, 0x0f
        /*0026*/ 	.short	(.L_987 - .L_986)


	//   ....[0]....
	.align		4
.L_986:
        /*0028*/ 	.word	index@(__assertfail)


	//----- nvinfo : EIATTR_ANNOTATIONS
	.align		4
.L_987:
        /*002c*/ 	.byte	0x04, 0x55
        /*002e*/ 	.short	(.L_989 - .L_988)


	//   ....[0]....
.L_988:
        /* <DEDUP_REMOVED lines=21> */


	//----- nvinfo : EIATTR_MERCURY_ISA_VERSION
	.align		4
.L_989:
        /*0170*/ 	.byte	0x03, 0x5f
        /*0172*/ 	.short	0x0101


	//----- nvinfo : EIATTR_UNUSED_LOAD_BYTE_OFFSET
	.align		4
        /*0174*/ 	.byte	0x04, 0x44
        /*0176*/ 	.short	(.L_991 - .L_990)


	//   ....[0]....
.L_990:
        /*0178*/ 	.word	0x00000a60
        /*017c*/ 	.word	0x0000fff0


	//   ....[1]....
        /*0180*/ 	.word	0x0001bca0
        /*0184*/ 	.word	0x0000fff0


	//----- nvinfo : EIATTR_INT_WARP_WIDE_INSTR_OFFSETS
	.align		4
.L_991:
        /*0188*/ 	.byte	0x04, 0x31
        /*018a*/ 	.short	(.L_993 - .L_992)


	//   ....[0]....
.L_992:
        /*018c*/ 	.word	0x00000130


	//   ....[1]....
        /*0190*/ 	.word	0x00000170


	//   ....[2]....
        /*0194*/ 	.word	0x000001e0


	//   ....[3]....
        /*0198*/ 	.word	0x00022230


	//   ....[4]....
        /*019c*/ 	.word	0x000222c0


	//   ....[5]....
        /*01a0*/ 	.word	0x00025120


	//   ....[6]....
        /*01a4*/ 	.word	0x000251b0


	//----- nvinfo : EIATTR_COOP_GROUP_MASK_REGIDS
	.align		4
.L_993:
        /*01a8*/ 	.byte	0x04, 0x29
        /*01aa*/ 	.short	(.L_995 - .L_994)


	//   ....[0]....
.L_994:
        /*01ac*/ 	.word	0xffffffff


	//   ....[1]....
        /*01b0*/ 	.word	0xffffffff


	//   ....[2]....
        /*01b4*/ 	.word	0xffffffff


	//   ....[3]....
        /*01b8*/ 	.word	0xffffffff


	//   ....[4]....
        /*01bc*/ 	.word	0xffffffff


	//   ....[5]....
        /*01c0*/ 	.word	0xffffffff


	//   ....[6]....
        /*01c4*/ 	.word	0xffffffff


	//   ....[7]....
        /*01c8*/ 	.word	0xffffffff


	//   ....[8]....
        /*01cc*/ 	.word	0xffffffff


	//   ....[9]....
        /*01d0*/ 	.word	0xffffffff


	//   ....[10]....
        /*01d4*/ 	.word	0xffffffff


	//   ....[11]....
        /*01d8*/ 	.word	0xffffffff


	//   ....[12]....
        /*01dc*/ 	.word	0xffffffff


	//   ....[13]....
        /*01e0*/ 	.word	0xffffffff


	//   ....[14]....
        /*01e4*/ 	.word	0xffffffff


	//   ....[15]....
        /*01e8*/ 	.word	0xffffffff


	//   ....[16]....
        /*01ec*/ 	.word	0xffffffff


	//   ....[17]....
        /*01f0*/ 	.word	0xffffffff


	//   ....[18]....
        /*01f4*/ 	.word	0xffffffff


	//   ....[19]....
        /*01f8*/ 	.word	0xffffffff


	//   ....[20]....
        /*01fc*/ 	.word	0xffffffff


	//   ....[21]....
        /*0200*/ 	.word	0xffffffff


	//   ....[22]....
        /*0204*/ 	.word	0xffffffff


	//   ....[23]....
        /*0208*/ 	.word	0xffffffff


	//   ....[24]....
        /*020c*/ 	.word	0xffffffff


	//   ....[25]....
        /*0210*/ 	.word	0xffffffff


	//   ....[26]....
        /*0214*/ 	.word	0xffffffff


	//   ....[27]....
        /*0218*/ 	.word	0xffffffff


	//   ....[28]....
        /*021c*/ 	.word	0xffffffff


	//   ....[29]....
        /*0220*/ 	.word	0xffffffff


	//   ....[30]....
        /*0224*/ 	.word	0xffffffff


	//   ....[31]....
        /*0228*/ 	.word	0xffffffff


	//   ....[32]....
        /*022c*/ 	.word	0xffffffff


	//   ....[33]....
        /*0230*/ 	.word	0xffffffff


	//   ....[34]....
        /*0234*/ 	.word	0xffffffff


	//   ....[35]....
        /*0238*/ 	.word	0xffffffff


	//   ....[36]....
        /*023c*/ 	.word	0xffffffff


	//   ....[37]....
        /*0240*/ 	.word	0xffffffff


	//   ....[38]....
        /*0244*/ 	.word	0xffffffff


	//   ....[39]....
        /*0248*/ 	.word	0xffffffff


	//   ....[40]....
        /*024c*/ 	.word	0xffffffff


	//   ....[41]....
        /*0250*/ 	.word	0xffffffff


	//   ....[42]....
        /*0254*/ 	.word	0xffffffff


	//   ....[43]....
        /*0258*/ 	.word	0xffffffff


	//   ....[44]....
        /*025c*/ 	.word	0xffffffff


	//   ....[45]....
        /*0260*/ 	.word	0xffffffff


	//   ....[46]....
        /*0264*/ 	.word	0xffffffff


	//   ....[47]....
        /*0268*/ 	.word	0xffffffff


	//   ....[48]....
        /*026c*/ 	.word	0xffffffff


	//   ....[49]....
        /*0270*/ 	.word	0xffffffff


	//   ....[50]....
        /*0274*/ 	.word	0xffffffff


	//   ....[51]....
        /*0278*/ 	.word	0xffffffff


	//   ....[52]....
        /*027c*/ 	.word	0xffffffff


	//   ....[53]....
        /*0280*/ 	.word	0xffffffff


	//   ....[54]....
        /*0284*/ 	.word	0xffffffff


	//   ....[55]....
        /*0288*/ 	.word	0xffffffff


	//   ....[56]....
        /*028c*/ 	.word	0xffffffff


	//   ....[57]....
        /*0290*/ 	.word	0xffffffff


	//   ....[58]....
        /*0294*/ 	.word	0xffffffff


	//   ....[59]....
        /*0298*/ 	.word	0xffffffff


	//   ....[60]....
        /*029c*/ 	.word	0xffffffff


	//   ....[61]....
        /*02a0*/ 	.word	0xffffffff


	//   ....[62]....
        /*02a4*/ 	.word	0xffffffff


	//   ....[63]....
        /*02a8*/ 	.word	0xffffffff


	//   ....[64]....
        /*02ac*/ 	.word	0xffffffff


	//   ....[65]....
        /*02b0*/ 	.word	0xffffffff


	//   ....[66]....
        /*02b4*/ 	.word	0xffffffff


	//   ....[67]....
        /*02b8*/ 	.word	0xffffffff


	//   ....[68]....
        /*02bc*/ 	.word	0xffffffff


	//   ....[69]....
        /*02c0*/ 	.word	0xffffffff


	//   ....[70]....
        /*02c4*/ 	.word	0xffffffff


	//   ....[71]....
        /*02c8*/ 	.word	0xffffffff


	//   ....[72]....
        /*02cc*/ 	.word	0xffffffff


	//   ....[73]....
        /*02d0*/ 	.word	0xffffffff


	//   ....[74]....
        /*02d4*/ 	.word	0xffffffff


	//   ....[75]....
        /*02d8*/ 	.word	0xffffffff


	//   ....[76]....
        /*02dc*/ 	.word	0xffffffff


	//   ....[77]....
        /*02e0*/ 	.word	0xffffffff


	//   ....[78]....
        /*02e4*/ 	.word	0xffffffff


	//   ....[79]....
        /*02e8*/ 	.word	0xffffffff


	//   ....[80]....
        /*02ec*/ 	.word	0xffffffff


	//   ....[81]....
        /*02f0*/ 	.word	0xffffffff


	//   ....[82]....
        /*02f4*/ 	.word	0xffffffff


	//   ....[83]....
        /*02f8*/ 	.word	0xffffffff


	//   ....[84]....
        /*02fc*/ 	.word	0xffffffff


	//   ....[85]....
        /*0300*/ 	.word	0xffffffff


	//   ....[86]....
        /*0304*/ 	.word	0xffffffff


	//   ....[87]....
        /*0308*/ 	.word	0xffffffff


	//   ....[88]....
        /*030c*/ 	.word	0xffffffff


	//   ....[89]....
        /*0310*/ 	.word	0xffffffff


	//   ....[90]....
        /*0314*/ 	.word	0xffffffff


	//   ....[91]....
        /*0318*/ 	.word	0xffffffff


	//   ....[92]....
        /*031c*/ 	.word	0xffffffff


	//   ....[93]....
        /*0320*/ 	.word	0xffffffff


	//   ....[94]....
        /*0324*/ 	.word	0xffffffff


	//   ....[95]....
        /*0328*/ 	.word	0xffffffff


	//   ....[96]....
        /*032c*/ 	.word	0xffffffff


	//   ....[97]....
        /*0330*/ 	.word	0xffffffff


	//   ....[98]....
        /*0334*/ 	.word	0xffffffff


	//   ....[99]....
        /*0338*/ 	.word	0xffffffff


	//   ....[100]....
        /*033c*/ 	.word	0xffffffff


	//   ....[101]....
        /*0340*/ 	.word	0xffffffff


	//   ....[102]....
        /*0344*/ 	.word	0xffffffff


	//   ....[103]....
        /*0348*/ 	.word	0xffffffff


	//   ....[104]....
        /*034c*/ 	.word	0xffffffff


	//   ....[105]....
        /*0350*/ 	.word	0xffffffff


	//   ....[106]....
        /*0354*/ 	.word	0xffffffff


	//   ....[107]....
        /*0358*/ 	.word	0xffffffff


	//   ....[108]....
        /*035c*/ 	.word	0xffffffff


	//   ....[109]....
        /*0360*/ 	.word	0xffffffff


	//   ....[110]....
        /*0364*/ 	.word	0xffffffff


	//   ....[111]....
        /*0368*/ 	.word	0xffffffff


	//   ....[112]....
        /*036c*/ 	.word	0xffffffff


	//   ....[113]....
        /*0370*/ 	.word	0xffffffff


	//   ....[114]....
        /*0374*/ 	.word	0xffffffff


	//   ....[115]....
        /*0378*/ 	.word	0xffffffff


	//   ....[116]....
        /*037c*/ 	.word	0xffffffff


	//   ....[117]....
        /*0380*/ 	.word	0xffffffff


	//   ....[118]....
        /*0384*/ 	.word	0xffffffff


	//   ....[119]....
        /*0388*/ 	.word	0xffffffff


	//   ....[120]....
        /*038c*/ 	.word	0xffffffff


	//   ....[121]....
        /*0390*/ 	.word	0xffffffff


	//   ....[122]....
        /*0394*/ 	.word	0xffffffff


	//   ....[123]....
        /*0398*/ 	.word	0xffffffff


	//   ....[124]....
        /*039c*/ 	.word	0xffffffff


	//   ....[125]....
        /*03a0*/ 	.word	0xffffffff


	//   ....[126]....
        /*03a4*/ 	.word	0xffffffff


	//   ....[127]....
        /*03a8*/ 	.word	0xffffffff


	//   ....[128]....
        /*03ac*/ 	.word	0xffffffff


	//   ....[129]....
        /*03b0*/ 	.word	0xffffffff


	//   ....[130]....
        /*03b4*/ 	.word	0xffffffff


	//   ....[131]....
        /*03b8*/ 	.word	0xffffffff


	//   ....[132]....
        /*03bc*/ 	.word	0xffffffff


	//   ....[133]....
        /*03c0*/ 	.word	0xffffffff


	//   ....[134]....
        /*03c4*/ 	.word	0xffffffff


	//   ....[135]....
        /*03c8*/ 	.word	0xffffffff


	//   ....[136]....
        /*03cc*/ 	.word	0xffffffff


	//   ....[137]....
        /*03d0*/ 	.word	0xffffffff


	//   ....[138]....
        /*03d4*/ 	.word	0xffffffff


	//   ....[139]....
        /*03d8*/ 	.word	0xffffffff


	//   ....[140]....
        /*03dc*/ 	.word	0xffffffff


	//   ....[141]....
        /*03e0*/ 	.word	0xffffffff


	//   ....[142]....
        /*03e4*/ 	.word	0xffffffff


	//   ....[143]....
        /*03e8*/ 	.word	0xffffffff


	//   ....[144]....
        /*03ec*/ 	.word	0xffffffff


	//   ....[145]....
        /*03f0*/ 	.word	0xffffffff


	//   ....[146]....
        /*03f4*/ 	.word	0xffffffff


	//   ....[147]....
        /*03f8*/ 	.word	0xffffffff


	//   ....[148]....
        /*03fc*/ 	.word	0xffffffff


	//   ....[149]....
        /*0400*/ 	.word	0xffffffff


	//   ....[150]....
        /*0404*/ 	.word	0xffffffff


	//   ....[151]....
        /*0408*/ 	.word	0xffffffff


	//   ....[152]....
        /*040c*/ 	.word	0xffffffff


	//   ....[153]....
        /*0410*/ 	.word	0xffffffff


	//   ....[154]....
        /*0414*/ 	.word	0xffffffff


	//   ....[155]....
        /*0418*/ 	.word	0xffffffff


	//   ....[156]....
        /*041c*/ 	.word	0xffffffff


	//   ....[157]....
        /*0420*/ 	.word	0xffffffff


	//   ....[158]....
        /*0424*/ 	.word	0xffffffff


	//   ....[159]....
        /*0428*/ 	.word	0xffffffff


	//   ....[160]....
        /*042c*/ 	.word	0xffffffff


	//   ....[161]....
        /*0430*/ 	.word	0xffffffff


	//   ....[162]....
        /*0434*/ 	.word	0xffffffff


	//   ....[163]....
        /*0438*/ 	.word	0xffffffff


	//   ....[164]....
        /*043c*/ 	.word	0xffffffff


	//   ....[165]....
        /*0440*/ 	.word	0xffffffff


	//   ....[166]....
        /*0444*/ 	.word	0xffffffff


	//   ....[167]....
        /*0448*/ 	.word	0xffffffff


	//   ....[168]....
        /*044c*/ 	.word	0xffffffff


	//   ....[169]....
        /*0450*/ 	.word	0xffffffff


	//   ....[170]....
        /*0454*/ 	.word	0xffffffff


	//   ....[171]....
        /*0458*/ 	.word	0xffffffff


	//   ....[172]....
        /*045c*/ 	.word	0xffffffff


	//   ....[173]....
        /*0460*/ 	.word	0xffffffff


	//   ....[174]....
        /*0464*/ 	.word	0xffffffff


	//   ....[175]....
        /*0468*/ 	.word	0xffffffff


	//   ....[176]....
        /*046c*/ 	.word	0xffffffff


	//   ....[177]....
        /*0470*/ 	.word	0xffffffff


	//   ....[178]....
        /*0474*/ 	.word	0xffffffff


	//   ....[179]....
        /*0478*/ 	.word	0xffffffff


	//   ....[180]....
        /*047c*/ 	.word	0xffffffff


	//   ....[181]....
        /*0480*/ 	.word	0xffffffff


	//   ....[182]....
        /*0484*/ 	.word	0xffffffff


	//   ....[183]....
        /*0488*/ 	.word	0xffffffff


	//   ....[184]....
        /*048c*/ 	.word	0xffffffff


	//   ....[185]....
        /*0490*/ 	.word	0xffffffff


	//   ....[186]....
        /*0494*/ 	.word	0xffffffff


	//   ....[187]....
        /*0498*/ 	.word	0xffffffff


	//   ....[188]....
        /*049c*/ 	.word	0xffffffff


	//   ....[189]....
        /*04a0*/ 	.word	0xffffffff


	//   ....[190]....
        /*04a4*/ 	.word	0xffffffff


	//   ....[191]....
        /*04a8*/ 	.word	0xffffffff


	//   ....[192]....
        /*04ac*/ 	.word	0xffffffff


	//   ....[193]....
        /*04b0*/ 	.word	0xffffffff


	//   ....[194]....
        /*04b4*/ 	.word	0xffffffff


	//   ....[195]....
        /*04b8*/ 	.word	0xffffffff


	//   ....[196]....
        /*04bc*/ 	.word	0xffffffff


	//   ....[197]....
        /*04c0*/ 	.word	0xffffffff


	//   ....[198]....
        /*04c4*/ 	.word	0xffffffff


	//   ....[199]....
        /*04c8*/ 	.word	0xffffffff


	//   ....[200]....
        /*04cc*/ 	.word	0xffffffff


	//   ....[201]....
        /*04d0*/ 	.word	0xffffffff


	//   ....[202]....
        /*04d4*/ 	.word	0xffffffff


	//   ....[203]....
        /*04d8*/ 	.word	0xffffffff


	//   ....[204]....
        /*04dc*/ 	.word	0xffffffff


	//   ....[205]....
        /*04e0*/ 	.word	0xffffffff


	//   ....[206]....
        /*04e4*/ 	.word	0xffffffff


	//   ....[207]....
        /*04e8*/ 	.word	0xffffffff


	//   ....[208]....
        /*04ec*/ 	.word	0xffffffff


	//   ....[209]....
        /*04f0*/ 	.word	0xffffffff


	//   ....[210]....
        /*04f4*/ 	.word	0xffffffff


	//   ....[211]....
        /*04f8*/ 	.word	0xffffffff


	//   ....[212]....
        /*04fc*/ 	.word	0xffffffff


	//   ....[213]....
        /*0500*/ 	.word	0xffffffff


	//   ....[214]....
        /*0504*/ 	.word	0xffffffff


	//   ....[215]....
        /*0508*/ 	.word	0xffffffff


	//   ....[216]....
        /*050c*/ 	.word	0xffffffff


	//   ....[217]....
        /*0510*/ 	.word	0xffffffff


	//   ....[218]....
        /*0514*/ 	.word	0xffffffff


	//   ....[219]....
        /*0518*/ 	.word	0xffffffff


	//   ....[220]....
        /*051c*/ 	.word	0xffffffff


	//   ....[221]....
        /*0520*/ 	.word	0xffffffff


	//   ....[222]....
        /*0524*/ 	.word	0xffffffff


	//   ....[223]....
        /*0528*/ 	.word	0xffffffff


	//   ....[224]....
        /*052c*/ 	.word	0xffffffff


	//   ....[225]....
        /*0530*/ 	.word	0xffffffff


	//   ....[226]....
        /*0534*/ 	.word	0xffffffff


	//   ....[227]....
        /*0538*/ 	.word	0xffffffff


	//   ....[228]....
        /*053c*/ 	.word	0xffffffff


	//   ....[229]....
        /*0540*/ 	.word	0xffffffff


	//   ....[230]....
        /*0544*/ 	.word	0xffffffff


	//   ....[231]....
        /*0548*/ 	.word	0xffffffff


	//   ....[232]....
        /*054c*/ 	.word	0xffffffff


	//   ....[233]....
        /*0550*/ 	.word	0xffffffff


	//   ....[234]....
        /*0554*/ 	.word	0xffffffff


	//   ....[235]....
        /*0558*/ 	.word	0xffffffff


	//   ....[236]....
        /*055c*/ 	.word	0xffffffff


	//   ....[237]....
        /*0560*/ 	.word	0xffffffff


	//   ....[238]....
        /*0564*/ 	.word	0xffffffff


	//   ....[239]....
        /*0568*/ 	.word	0x0500000f


	//   ....[240]....
        /*056c*/ 	.word	0x0500000f


	//   ....[241]....
        /*0570*/ 	.word	0x0500000f


	//   ....[242]....
        /*0574*/ 	.word	0x0500000f


	//   ....[243]....
        /*0578*/ 	.word	0x0500000f


	//   ....[244]....
        /*057c*/ 	.word	0x0500000f


	//   ....[245]....
        /*0580*/ 	.word	0x0500000f


	//   ....[246]....
        /*0584*/ 	.word	0x0500000f


	//   ....[247]....
        /*0588*/ 	.word	0x0500000f


	//   ....[248]....
        /*058c*/ 	.word	0x0500000f


	//   ....[249]....
        /*0590*/ 	.word	0x0500000f


	//   ....[250]....
        /*0594*/ 	.word	0x0500000f


	//   ....[251]....
        /*0598*/ 	.word	0x0500000f


	//   ....[252]....
        /*059c*/ 	.word	0x0500000f


	//   ....[253]....
        /*05a0*/ 	.word	0x0500000f


	//   ....[254]....
        /*05a4*/ 	.word	0x0500000f


	//   ....[255]....
        /*05a8*/ 	.word	0x0500000f


	//   ....[0]....
        /*05ac*/ 	.word	0x0500000f


	//   ....[1]....
        /*05b0*/ 	.word	0x0500000f


	//   ....[2]....
        /*05b4*/ 	.word	0x0500000f


	//   ....[3]....
        /*05b8*/ 	.word	0x0500000f


	//   ....[4]....
        /*05bc*/ 	.word	0x0500000f


	//   ....[5]....
        /*05c0*/ 	.word	0x0500000f


	//   ....[6]....
        /*05c4*/ 	.word	0x0500000f


	//   ....[7]....
        /*05c8*/ 	.word	0x0500000f


	//   ....[8]....
        /*05cc*/ 	.word	0x0500000f


	//   ....[9]....
        /*05d0*/ 	.word	0x0500000f


	//   ....[10]....
        /*05d4*/ 	.word	0x0500000f


	//   ....[11]....
        /*05d8*/ 	.word	0x0500000f


	//   ....[12]....
        /*05dc*/ 	.word	0x0500000f


	//   ....[13]....
        /*05e0*/ 	.word	0x0500000f


	//   ....[14]....
        /*05e4*/ 	.word	0x0500000f


	//   ....[15]....
        /*05e8*/ 	.word	0x0500000f


	//   ....[16]....
        /*05ec*/ 	.word	0x0500000f


	//   ....[17]....
        /*05f0*/ 	.word	0x0500000f


	//   ....[18]....
        /*05f4*/ 	.word	0x0500000f


	//   ....[19]....
        /*05f8*/ 	.word	0x0500000f


	//   ....[20]....
        /*05fc*/ 	.word	0x0500000f


	//   ....[21]....
        /*0600*/ 	.word	0x0500000f


	//   ....[22]....
        /*0604*/ 	.word	0x0500000f


	//   ....[23]....
        /*0608*/ 	.word	0x0500000f


	//   ....[24]....
        /*060c*/ 	.word	0x0500000f


	//   ....[25]....
        /*0610*/ 	.word	0x0500000f


	//   ....[26]....
        /*0614*/ 	.word	0x0500000f


	//   ....[27]....
        /*0618*/ 	.word	0x0500000f


	//   ....[28]....
        /*061c*/ 	.word	0x0500000f


	//   ....[29]....
        /*0620*/ 	.word	0x0500000f


	//   ....[30]....
        /*0624*/ 	.word	0x0500000f


	//   ....[31]....
        /*0628*/ 	.word	0x0500000f


	//   ....[32]....
        /*062c*/ 	.word	0x0500000f


	//   ....[33]....
        /*0630*/ 	.word	0x0500000f


	//   ....[34]....
        /*0634*/ 	.word	0x0500000f


	//   ....[35]....
        /*0638*/ 	.word	0x0500000f


	//   ....[36]....
        /*063c*/ 	.word	0x0500000f


	//   ....[37]....
        /*0640*/ 	.word	0x0500000f


	//   ....[38]....
        /*0644*/ 	.word	0x0500000f


	//   ....[39]....
        /*0648*/ 	.word	0x0500000f


	//   ....[40]....
        /*064c*/ 	.word	0x0500000f


	//   ....[41]....
        /*0650*/ 	.word	0x0500000f


	//   ....[42]....
        /*0654*/ 	.word	0x0500000f


	//   ....[43]....
        /*0658*/ 	.word	0x0500000f


	//   ....[44]....
        /*065c*/ 	.word	0x0500000f


	//   ....[45]....
        /*0660*/ 	.word	0x0500000f


	//   ....[46]....
        /*0664*/ 	.word	0x0500000f


	//   ....[47]....
        /*0668*/ 	.word	0x0500000f


	//   ....[48]....
        /*066c*/ 	.word	0x0500000f


	//   ....[49]....
        /*0670*/ 	.word	0x0500000f


	//   ....[50]....
        /*0674*/ 	.word	0x0500000f


	//   ....[51]....
        /*0678*/ 	.word	0x0500000f


	//   ....[52]....
        /*067c*/ 	.word	0x0500000f


	//   ....[53]....
        /*0680*/ 	.word	0x0500000f


	//   ....[54]....
        /*0684*/ 	.word	0x0500000f


	//   ....[55]....
        /*0688*/ 	.word	0x0500000f


	//   ....[56]....
        /*068c*/ 	.word	0x0500000f


	//   ....[57]....
        /*0690*/ 	.word	0x0500000f


	//   ....[58]....
        /*0694*/ 	.word	0x0500000f


	//   ....[59]....
        /*0698*/ 	.word	0x0500000f


	//   ....[60]....
        /*069c*/ 	.word	0x0500000f


	//   ....[61]....
        /*06a0*/ 	.word	0x0500000f


	//   ....[62]....
        /*06a4*/ 	.word	0x0500000f


	//   ....[63]....
        /*06a8*/ 	.word	0x0500000f


	//   ....[64]....
        /*06ac*/ 	.word	0x0500000f


	//   ....[65]....
        /*06b0*/ 	.word	0x0500000f


	//   ....[66]....
        /*06b4*/ 	.word	0x0500000f


	//   ....[67]....
        /*06b8*/ 	.word	0x0500000f


	//   ....[68]....
        /*06bc*/ 	.word	0x0500000f


	//   ....[69]....
        /*06c0*/ 	.word	0x0500000f


	//   ....[70]....
        /*06c4*/ 	.word	0x0500000f


	//   ....[71]....
        /*06c8*/ 	.word	0x0500000f


	//   ....[72]....
        /*06cc*/ 	.word	0x0500000f


	//   ....[73]....
        /*06d0*/ 	.word	0x0500000f


	//   ....[74]....
        /*06d4*/ 	.word	0x0500000f


	//   ....[75]....
        /*06d8*/ 	.word	0x0500000f


	//   ....[76]....
        /*06dc*/ 	.word	0x0500000f


	//   ....[77]....
        /*06e0*/ 	.word	0x0500000f


	//   ....[78]....
        /*06e4*/ 	.word	0x0500000f


	//   ....[79]....
        /*06e8*/ 	.word	0x0500000f


	//   ....[80]....
        /*06ec*/ 	.word	0x0500000f


	//   ....[81]....
        /*06f0*/ 	.word	0x0500000f


	//   ....[82]....
        /*06f4*/ 	.word	0x0500000f


	//   ....[83]....
        /*06f8*/ 	.word	0x0500000f


	//   ....[84]....
        /*06fc*/ 	.word	0x0500000f


	//   ....[85]....
        /*0700*/ 	.word	0x0500000f


	//   ....[86]....
        /*0704*/ 	.word	0x0500000f


	//   ....[87]....
        /*0708*/ 	.word	0x0500000f


	//   ....[88]....
        /*070c*/ 	.word	0x0500000f


	//   ....[89]....
        /*0710*/ 	.word	0x0500000f


	//   ....[90]....
        /*0714*/ 	.word	0x0500000f


	//   ....[91]....
        /*0718*/ 	.word	0x0500000f


	//   ....[92]....
        /*071c*/ 	.word	0x0500000f


	//   ....[93]....
        /*0720*/ 	.word	0x0500000f


	//   ....[94]....
        /*0724*/ 	.word	0x0500000f


	//   ....[95]....
        /*0728*/ 	.word	0x0500000f


	//   ....[96]....
        /*072c*/ 	.word	0x0500000f


	//   ....[97]....
        /*0730*/ 	.word	0x0500000f


	//   ....[98]....
        /*0734*/ 	.word	0x0500000f


	//   ....[99]....
        /*0738*/ 	.word	0x0500000f


	//   ....[100]....
        /*073c*/ 	.word	0x0500000f


	//   ....[101]....
        /*0740*/ 	.word	0x0500000f


	//   ....[102]....
        /*0744*/ 	.word	0x0500000f


	//   ....[103]....
        /*0748*/ 	.word	0x0500000f


	//   ....[104]....
        /*074c*/ 	.word	0x0500000f


	//   ....[105]....
        /*0750*/ 	.word	0x0500000f


	//   ....[106]....
        /*0754*/ 	.word	0x0500000f


	//   ....[107]....
        /*0758*/ 	.word	0x0500000f


	//   ....[108]....
        /*075c*/ 	.word	0x0500000f


	//   ....[109]....
        /*0760*/ 	.word	0x0500000f


	//   ....[110]....
        /*0764*/ 	.word	0x0500000f


	//   ....[111]....
        /*0768*/ 	.word	0x0500000f


	//   ....[112]....
        /*076c*/ 	.word	0x0500000f


	//   ....[113]....
        /*0770*/ 	.word	0x0500000f


	//   ....[114]....
        /*0774*/ 	.word	0x0500000f


	//   ....[115]....
        /*0778*/ 	.word	0x0500000f


	//   ....[116]....
        /*077c*/ 	.word	0x0500000f


	//   ....[117]....
        /*0780*/ 	.word	0x0500000f


	//   ....[118]....
        /*0784*/ 	.word	0x0500000f


	//   ....[119]....
        /*0788*/ 	.word	0x0500000f


	//   ....[120]....
        /*078c*/ 	.word	0x0500000f


	//   ....[121]....
        /*0790*/ 	.word	0x0500000f


	//   ....[122]....
        /*0794*/ 	.word	0x0500000f


	//   ....[123]....
        /*0798*/ 	.word	0x0500000f


	//   ....[124]....
        /*079c*/ 	.word	0x0500000f


	//   ....[125]....
        /*07a0*/ 	.word	0x0500000f


	//   ....[126]....
        /*07a4*/ 	.word	0x0500000f


	//   ....[127]....
        /*07a8*/ 	.word	0x0500000f


	//   ....[128]....
        /*07ac*/ 	.word	0x0500000f


	//   ....[129]....
        /*07b0*/ 	.word	0x0500000f


	//   ....[130]....
        /*07b4*/ 	.word	0x0500000f


	//   ....[131]....
        /*07b8*/ 	.word	0x0500000f


	//   ....[132]....
        /*07bc*/ 	.word	0x0500000f


	//   ....[133]....
        /*07c0*/ 	.word	0x0500000f


	//   ....[134]....
        /*07c4*/ 	.word	0x0500000f


	//   ....[135]....
        /*07c8*/ 	.word	0x0500000f


	//   ....[136]....
        /*07cc*/ 	.word	0x0500000f


	//   ....[137]....
        /*07d0*/ 	.word	0x0500000f


	//   ....[138]....
        /*07d4*/ 	.word	0x0500000f


	//   ....[139]....
        /*07d8*/ 	.word	0x0500000f


	//   ....[140]....
        /*07dc*/ 	.word	0x0500000f


	//   ....[141]....
        /*07e0*/ 	.word	0x0500000f


	//   ....[142]....
        /*07e4*/ 	.word	0x0500000f


	//   ....[143]....
        /*07e8*/ 	.word	0x0500000f


	//   ....[144]....
        /*07ec*/ 	.word	0x0500000f


	//   ....[145]....
        /*07f0*/ 	.word	0x0500000f


	//   ....[146]....
        /*07f4*/ 	.word	0x0500000f


	//   ....[147]....
        /*07f8*/ 	.word	0x0500000f


	//   ....[148]....
        /*07fc*/ 	.word	0x0500000f


	//   ....[149]....
        /*0800*/ 	.word	0x0500000f


	//   ....[150]....
        /*0804*/ 	.word	0x0500000f


	//   ....[151]....
        /*0808*/ 	.word	0x0500000f


	//   ....[152]....
        /*080c*/ 	.word	0x0500000f


	//   ....[153]....
        /*0810*/ 	.word	0x0500000f


	//   ....[154]....
        /*0814*/ 	.word	0x0500000f


	//   ....[155]....
        /*0818*/ 	.word	0x0500000f


	//   ....[156]....
        /*081c*/ 	.word	0x0500000f


	//   ....[157]....
        /*0820*/ 	.word	0x0500000f


	//   ....[158]....
        /*0824*/ 	.word	0x0500000f


	//   ....[159]....
        /*0828*/ 	.word	0x0500000f


	//   ....[160]....
        /*082c*/ 	.word	0x0500000f


	//----- nvinfo : EIATTR_COOP_GROUP_INSTR_OFFSETS
	.align		4
.L_995:
        /*0830*/ 	.byte	0x04, 0x28
        /*0832*/ 	.short	(.L_997 - .L_996)


	//   ....[0]....
.L_996:
        /*0834*/ 	.word	0x00000070


	//   ....[1]....
        /*0838*/ 	.word	0x00000140


	//   ....[2]....
        /*083c*/ 	.word	0x00000190


	//   ....[3]....
        /*0840*/ 	.word	0x000003c0


	//   ....[4]....
        /*0844*/ 	.word	0x00000520


	//   ....[5]....
        /*0848*/ 	.word	0x00000640


	//   ....[6]....
        /*084c*/ 	.word	0x000007a0


	//   ....[7]....
        /*0850*/ 	.word	0x00003850


	//   ....[8]....
        /*0854*/ 	.word	0x00003860


	//   ....[9]....
        /*0858*/ 	.word	0x00003fd0


	//   ....[10]....
        /*085c*/ 	.word	0x00003fe0


	//   ....[11]....
        /*0860*/ 	.word	0x00004750


	//   ....[12]....
        /*0864*/ 	.word	0x00004760


	//   ....[13]....
        /*0868*/ 	.word	0x00004ec0


	//   ....[14]....
        /*086c*/ 	.word	0x00004ed0


	//   ....[15]....
        /*0870*/ 	.word	0x00006050


	//   ....[16]....
        /*0874*/ 	.word	0x00006060


	//   ....[17]....
        /*0878*/ 	.word	0x00006840


	//   ....[18]....
        /*087c*/ 	.word	0x00006850


	//   ....[19]....
        /*0880*/ 	.word	0x00007060


	//   ....[20]....
        /*0884*/ 	.word	0x00007070


	//   ....[21]....
        /*0888*/ 	.word	0x00007850


	//   ....[22]....
        /*088c*/ 	.word	0x00007860


	//   ....[23]....
        /*0890*/ 	.word	0x00008270


	//   ....[24]....
        /*0894*/ 	.word	0x00008280


	//   ....[25]....
        /*0898*/ 	.word	0x00008390


	//   ....[26]....
        /*089c*/ 	.word	0x000083a0


	//   ....[27]....
        /*08a0*/ 	.word	0x000084c0


	//   ....[28]....
        /*08a4*/ 	.word	0x000084d0


	//   ....[29]....
        /*08a8*/ 	.word	0x000085f0


	//   ....[30]....
        /*08ac*/ 	.word	0x00008600


	//   ....[31]....
        /*08b0*/ 	.word	0x00008980


	//   ....[32]....
        /*08b4*/ 	.word	0x000089a0


	//   ....[33]....
        /*08b8*/ 	.word	0x00008a80


	//   ....[34]....
        /*08bc*/ 	.word	0x00008aa0


	//   ....[35]....
        /*08c0*/ 	.word	0x00008b80


	//   ....[36]....
        /*08c4*/ 	.word	0x00008ba0


	//   ....[37]....
        /*08c8*/ 	.word	0x00008c80


	//   ....[38]....
        /*08cc*/ 	.word	0x00008ca0


	//   ....[39]....
        /*08d0*/ 	.word	0x00009810


	//   ....[40]....
        /*08d4*/ 	.word	0x00009f30


	//   ....[41]....
        /*08d8*/ 	.word	0x00009f40


	//   ....[42]....
        /*08dc*/ 	.word	0x00009f50


	//   ....[43]....
        /*08e0*/ 	.word	0x00009f60


	//   ....[44]....
        /*08e4*/ 	.word	0x0000a2a0


	//   ....[45]....
        /*08e8*/ 	.word	0x0000a2b0


	//   ....[46]....
        /*08ec*/ 	.word	0x0000a2c0


	//   ....[47]....
        /*08f0*/ 	.word	0x0000a2d0


	//   ....[48]....
        /*08f4*/ 	.word	0x0000a5f0


	//   ....[49]....
        /*08f8*/ 	.word	0x0000a600


	//   ....[50]....
        /*08fc*/ 	.word	0x0000a610


	//   ....[51]....
        /*0900*/ 	.word	0x0000a620


	//   ....[52]....
        /*0904*/ 	.word	0x0000a960


	//   ....[53]....
        /*0908*/ 	.word	0x0000a970


	//   ....[54]....
        /*090c*/ 	.word	0x0000a980


	//   ....[55]....
        /*0910*/ 	.word	0x0000a990


	//   ....[56]....
        /*0914*/ 	.word	0x0000c8c0


	//   ....[57]....
        /*0918*/ 	.word	0x0000c8e0


	//   ....[58]....
        /*091c*/ 	.word	0x0000c8f0


	//   ....[59]....
        /*0920*/ 	.word	0x0000c900


	//   ....[60]....
        /*0924*/ 	.word	0x0000ca10


	//   ....[61]....
        /*0928*/ 	.word	0x0000ca60


	//   ....[62]....
        /*092c*/ 	.word	0x0000ca90


	//   ....[63]....
        /*0930*/ 	.word	0x0000cad0


	//   ....[64]....
        /*0934*/ 	.word	0x0000ce50


	//   ....[65]....
        /*0938*/ 	.word	0x0000ce70


	//   ....[66]....
        /*093c*/ 	.word	0x0000ce90


	//   ....[67]....
        /*0940*/ 	.word	0x0000cea0


	//   ....[68]....
        /*0944*/ 	.word	0x0000cf70


	//   ....[69]....
        /*0948*/ 	.word	0x0000cf90


	//   ....[70]....
        /*094c*/ 	.word	0x0000cfa0


	//   ....[71]....
        /*0950*/ 	.word	0x0000d020


	//   ....[72]....
        /*0954*/ 	.word	0x0000f750


	//   ....[73]....
        /*0958*/ 	.word	0x0000f960


	//   ....[74]....
        /*095c*/ 	.word	0x000109a0


	//   ....[75]....
        /*0960*/ 	.word	0x00010ab0


	//   ....[76]....
        /*0964*/ 	.word	0x000113d0


	//   ....[77]....
        /*0968*/ 	.word	0x00011430


	//   ....[78]....
        /*096c*/ 	.word	0x00012f20


	//   ....[79]....
        /*0970*/ 	.word	0x00013140


	//   ....[80]....
        /*0974*/ 	.word	0x00013de0


	//   ....[81]....
        /*0978*/ 	.word	0x00013f40


	//   ....[82]....
        /*097c*/ 	.word	0x000145f0


	//   ....[83]....
        /*0980*/ 	.word	0x00014670


	//   ....[84]....
        /*0984*/ 	.word	0x00016910


	//   ....[85]....
        /*0988*/ 	.word	0x00016920


	//   ....[86]....
        /*098c*/ 	.word	0x00016950


	//   ....[87]....
        /*0990*/ 	.word	0x00016960


	//   ....[88]....
        /*0994*/ 	.word	0x00018920


	//   ....[89]....
        /*0998*/ 	.word	0x00018b40


	//   ....[90]....
        /*099c*/ 	.word	0x000197e0


	//   ....[91]....
        /*09a0*/ 	.word	0x00019940


	//   ....[92]....
        /*09a4*/ 	.word	0x0001a000


	//   ....[93]....
        /*09a8*/ 	.word	0x0001a060


	//   ....[94]....
        /*09ac*/ 	.word	0x0001b290


	//   ....[95]....
        /*09b0*/ 	.word	0x0001b5e0


	//   ....[96]....
        /*09b4*/ 	.word	0x0001b5f0


	//   ....[97]....
        /*09b8*/ 	.word	0x0001b620


	//   ....[98]....
        /*09bc*/ 	.word	0x0001c750


	//   ....[99]....
        /*09c0*/ 	.word	0x0001c770


	//   ....[100]....
        /*09c4*/ 	.word	0x0001c780


	//   ....[101]....
        /*09c8*/ 	.word	0x0001c790


	//   ....[102]....
        /*09cc*/ 	.word	0x0001ce60


	//   ....[103]....
        /*09d0*/ 	.word	0x0001ce70


	//   ....[104]....
        /*09d4*/ 	.word	0x0001cf70


	//   ....[105]....
        /*09d8*/ 	.word	0x0001cf80


	//   ....[106]....
        /*09dc*/ 	.word	0x0001d090


	//   ....[107]....
        /*09e0*/ 	.word	0x0001d0a0


	//   ....[108]....
        /*09e4*/ 	.word	0x0001d1b0


	//   ....[109]....
        /*09e8*/ 	.word	0x0001d1c0


	//   ....[110]....
        /*09ec*/ 	.word	0x0001d670


	//   ....[111]....
        /*09f0*/ 	.word	0x0001d680


	//   ....[112]....
        /*09f4*/ 	.word	0x0001dbb0


	//   ....[113]....
        /*09f8*/ 	.word	0x0001dbc0


	//   ....[114]....
        /*09fc*/ 	.word	0x0001e890


	//   ....[115]....
        /*0a00*/ 	.word	0x0001e8a0


	//   ....[116]....
        /*0a04*/ 	.word	0x0001e9b0


	//   ....[117]....
        /*0a08*/ 	.word	0x0001e9c0


	//   ....[118]....
        /*0a0c*/ 	.word	0x0001ead0


	//   ....[119]....
        /*0a10*/ 	.word	0x0001eae0


	//   ....[120]....
        /*0a14*/ 	.word	0x0001ebf0


	//   ....[121]....
        /*0a18*/ 	.word	0x0001ec00


	//   ....[122]....
        /*0a1c*/ 	.word	0x0001ed70


	//   ....[123]....
        /*0a20*/ 	.word	0x0001ef60


	//   ....[124]....
        /*0a24*/ 	.word	0x0001ef90


	//   ....[125]....
        /*0a28*/ 	.word	0x0001efc0


	//   ....[126]....
        /*0a2c*/ 	.word	0x0001eff0


	//   ....[127]....
        /*0a30*/ 	.word	0x0001f020


	//   ....[128]....
        /*0a34*/ 	.word	0x0001f050


	//   ....[129]....
        /*0a38*/ 	.word	0x0001f1e0


	//   ....[130]....
        /*0a3c*/ 	.word	0x0001f210


	//   ....[131]....
        /*0a40*/ 	.word	0x0001f240


	//   ....[132]....
        /*0a44*/ 	.word	0x0001f270


	//   ....[133]....
        /*0a48*/ 	.word	0x0001f2a0


	//   ....[134]....
        /*0a4c*/ 	.word	0x0001f2d0


	//   ....[135]....
        /*0a50*/ 	.word	0x0001f360


	//   ....[136]....
        /*0a54*/ 	.word	0x0001f390


	//   ....[137]....
        /*0a58*/ 	.word	0x0001f3a0


	//   ....[138]....
        /*0a5c*/ 	.word	0x0001f3e0


	//   ....[139]....
        /*0a60*/ 	.word	0x00020b50


	//   ....[140]....
        /*0a64*/ 	.word	0x00022d20


	//   ....[141]....
        /*0a68*/ 	.word	0x00022d40


	//   ....[142]....
        /*0a6c*/ 	.word	0x00022de0


	//   ....[143]....
        /*0a70*/ 	.word	0x00022e00


	//   ....[144]....
        /*0a74*/ 	.word	0x00022e90


	//   ....[145]....
        /*0a78*/ 	.word	0x00022eb0


	//   ....[146]....
        /*0a7c*/ 	.word	0x00022f40


	//   ....[147]....
        /*0a80*/ 	.word	0x00022f60


	//   ....[148]....
        /*0a84*/ 	.word	0x00022ff0


	//   ....[149]....
        /*0a88*/ 	.word	0x00023010


	//   ....[150]....
        /*0a8c*/ 	.word	0x000230a0


	//   ....[151]....
        /*0a90*/ 	.word	0x000230c0


	//   ....[152]....
        /*0a94*/ 	.word	0x00023150


	//   ....[153]....
        /*0a98*/ 	.word	0x00023170


	//   ....[154]....
        /*0a9c*/ 	.word	0x00023180


	//   ....[155]....
        /*0aa0*/ 	.word	0x00023200


	//   ....[156]....
        /*0aa4*/ 	.word	0x00023960


	//   ....[157]....
        /*0aa8*/ 	.word	0x00023990


	//   ....[158]....
        /*0aac*/ 	.word	0x000239f0


	//   ....[159]....
        /*0ab0*/ 	.word	0x00023a40


	//   ....[160]....
        /*0ab4*/ 	.word	0x00023a90


	//   ....[161]....
        /*0ab8*/ 	.word	0x00023ae0


	//   ....[162]....
        /*0abc*/ 	.word	0x00023b30


	//   ....[163]....
        /*0ac0*/ 	.word	0x00023b80


	//   ....[164]....
        /*0ac4*/ 	.word	0x00023bd0


	//   ....[165]....
        /*0ac8*/ 	.word	0x00023c20


	//   ....[166]....
        /*0acc*/ 	.word	0x00023c70


	//   ....[167]....
        /*0ad0*/ 	.word	0x00023cc0


	//   ....[168]....
        /*0ad4*/ 	.word	0x00023d10


	//   ....[169]....
        /*0ad8*/ 	.word	0x00023d50


	//   ....[170]....
        /*0adc*/ 	.word	0x00023d70


	//   ....[171]....
        /*0ae0*/ 	.word	0x00023db0


	//   ....[172]....
        /*0ae4*/ 	.word	0x000244f0


	//   ....[173]....
        /*0ae8*/ 	.word	0x00024520


	//   ....[174]....
        /*0aec*/ 	.word	0x00024580


	//   ....[175]....
        /*0af0*/ 	.word	0x00024590


	//   ....[176]....
        /*0af4*/ 	.word	0x000245e0


	//   ....[177]....
        /*0af8*/ 	.word	0x000245f0


	//   ....[178]....
        /*0afc*/ 	.word	0x00024640


	//   ....[179]....
        /*0b00*/ 	.word	0x00024650


	//   ....[180]....
        /*0b04*/ 	.word	0x000246a0


	//   ....[181]....
        /*0b08*/ 	.word	0x000246b0


	//   ....[182]....
        /*0b0c*/ 	.word	0x00024700


	//   ....[183]....
        /*0b10*/ 	.word	0x00024710


	//   ....[184]....
        /*0b14*/ 	.word	0x00024760


	//   ....[185]....
        /*0b18*/ 	.word	0x00024770


	//   ....[186]....
        /*0b1c*/ 	.word	0x00024780


	//   ....[187]....
        /*0b20*/ 	.word	0x000247d0


	//   ....[188]....
        /*0b24*/ 	.word	0x00024a30


	//   ....[189]....
        /*0b28*/ 	.word	0x00024a50


	//   ....[190]....
        /*0b2c*/ 	.word	0x00024a60


	//   ....[191]....
        /*0b30*/ 	.word	0x00024ad0


	//   ....[192]....
        /*0b34*/ 	.word	0x00024ae0


	//   ....[193]....
        /*0b38*/ 	.word	0x00024b50


	//   ....[194]....
        /*0b3c*/ 	.word	0x00024b60


	//   ....[195]....
        /*0b40*/ 	.word	0x00024bd0


	//   ....[196]....
        /*0b44*/ 	.word	0x00024be0


	//   ....[197]....
        /*0b48*/ 	.word	0x00024c50


	//   ....[198]....
        /*0b4c*/ 	.word	0x00024c60


	//   ....[199]....
        /*0b50*/ 	.word	0x00024cd0


	//   ....[200]....
        /*0b54*/ 	.word	0x00024ce0


	//   ....[201]....
        /*0b58*/ 	.word	0x00024d50


	//   ....[202]....
        /*0b5c*/ 	.word	0x00024d60


	//   ....[203]....
        /*0b60*/ 	.word	0x00024d70


	//   ....[204]....
        /*0b64*/ 	.word	0x00025300


	//   ....[205]....
        /*0b68*/ 	.word	0x00025340


	//   ....[206]....
        /*0b6c*/ 	.word	0x00025380


	//   ....[207]....
        /*0b70*/ 	.word	0x000253a0


	//   ....[208]....
        /*0b74*/ 	.word	0x000253b0


	//   ....[209]....
        /*0b78*/ 	.word	0x000253d0


	//   ....[210]....
        /*0b7c*/ 	.word	0x00025440


	//   ....[211]....
        /*0b80*/ 	.word	0x00025460


	//   ....[212]....
        /*0b84*/ 	.word	0x000254c0


	//   ....[213]....
        /*0b88*/ 	.word	0x000254e0


	//   ....[214]....
        /*0b8c*/ 	.word	0x00025540


	//   ....[215]....
        /*0b90*/ 	.word	0x00025560


	//   ....[216]....
        /*0b94*/ 	.word	0x000255c0


	//   ....[217]....
        /*0b98*/ 	.word	0x000255e0


	//   ....[218]....
        /*0b9c*/ 	.word	0x00025630


	//   ....[219]....
        /*0ba0*/ 	.word	0x00025650


	//   ....[220]....
        /*0ba4*/ 	.word	0x00025a90


	//   ....[221]....
        /*0ba8*/ 	.word	0x00025ac0


	//   ....[222]....
        /*0bac*/ 	.word	0x00025b20


	//   ....[223]....
        /*0bb0*/ 	.word	0x00025b50


	//   ....[224]....
        /*0bb4*/ 	.word	0x00025b80


	//   ....[225]....
        /*0bb8*/ 	.word	0x00025bb0


	//   ....[226]....
        /*0bbc*/ 	.word	0x00025be0


	//   ....[227]....
        /*0bc0*/ 	.word	0x00025c10


	//   ....[228]....
        /*0bc4*/ 	.word	0x00025db0


	//   ....[229]....
        /*0bc8*/ 	.word	0x00025de0


	//   ....[230]....
        /*0bcc*/ 	.word	0x00025e10


	//   ....[231]....
        /*0bd0*/ 	.word	0x00025e40


	//   ....[232]....
        /*0bd4*/ 	.word	0x00025e70


	//   ....[233]....
        /*0bd8*/ 	.word	0x00025ea0


	//   ....[234]....
        /*0bdc*/ 	.word	0x00025f60


	//   ....[235]....
        /*0be0*/ 	.word	0x00025f80


	//   ....[236]....
        /*0be4*/ 	.word	0x00025fa0


	//   ....[237]....
        /*0be8*/ 	.word	0x00026000


	//   ....[238]....
        /*0bec*/ 	.word	0x00026a20


	//   ....[239]....
        /*0bf0*/ 	.word	0x00026d40


	//   ....[240]....
        /*0bf4*/ 	.word	0x00026dd0


	//   ....[241]....
        /*0bf8*/ 	.word	0x00026e70


	//   ....[242]....
        /*0bfc*/ 	.word	0x00026f00


	//   ....[243]....
        /*0c00*/ 	.word	0x00026fa0


	//   ....[244]....
        /*0c04*/ 	.word	0x00027030


	//   ....[245]....
        /*0c08*/ 	.word	0x000270d0


	//   ....[246]....
        /*0c0c*/ 	.word	0x00027160


	//   ....[247]....
        /*0c10*/ 	.word	0x00027250


	//   ....[248]....
        /*0c14*/ 	.word	0x000272e0


	//   ....[249]....
        /*0c18*/ 	.word	0x00027380


	//   ....[250]....
        /*0c1c*/ 	.word	0x00027410


	//   ....[251]....
        /*0c20*/ 	.word	0x000274b0


	//   ....[252]....
        /*0c24*/ 	.word	0x00027540


	//   ....[253]....
        /*0c28*/ 	.word	0x000275e0


	//   ....[254]....
        /*0c2c*/ 	.word	0x00027670


	//   ....[255]....
        /*0c30*/ 	.word	0x00027760


	//   ....[0]....
        /*0c34*/ 	.word	0x000277f0


	//   ....[1]....
        /*0c38*/ 	.word	0x00027880


	//   ....[2]....
        /*0c3c*/ 	.word	0x00027910


	//   ....[3]....
        /*0c40*/ 	.word	0x000279a0


	//   ....[4]....
        /*0c44*/ 	.word	0x00027a30


	//   ....[5]....
        /*0c48*/ 	.word	0x00027ac0


	//   ....[6]....
        /*0c4c*/ 	.word	0x00027b50


	//   ....[7]....
        /*0c50*/ 	.word	0x00027c30


	//   ....[8]....
        /*0c54*/ 	.word	0x00027ce0


	//   ....[9]....
        /*0c58*/ 	.word	0x00027d70


	//   ....[10]....
        /*0c5c*/ 	.word	0x00027dc0


	//   ....[11]....
        /*0c60*/ 	.word	0x00027e10


	//   ....[12]....
        /*0c64*/ 	.word	0x00027ea0


	//   ....[13]....
        /*0c68*/ 	.word	0x00027f30


	//   ....[14]....
        /*0c6c*/ 	.word	0x00027f80


	//   ....[15]....
        /*0c70*/ 	.word	0x00027fd0


	//   ....[16]....
        /*0c74*/ 	.word	0x00028060


	//   ....[17]....
        /*0c78*/ 	.word	0x000280f0


	//   ....[18]....
        /*0c7c*/ 	.word	0x00028140


	//   ....[19]....
        /*0c80*/ 	.word	0x00028190


	//   ....[20]....
        /*0c84*/ 	.word	0x00028220


	//   ....[21]....
        /*0c88*/ 	.word	0x000282b0


	//   ....[22]....
        /*0c8c*/ 	.word	0x00028300


	//   ....[23]....
        /*0c90*/ 	.word	0x00028350


	//   ....[24]....
        /*0c94*/ 	.word	0x00028440


	//   ....[25]....
        /*0c98*/ 	.word	0x000284f0


	//   ....[26]....
        /*0c9c*/ 	.word	0x00028570


	//   ....[27]....
        /*0ca0*/ 	.word	0x00028600


	//   ....[28]....
        /*0ca4*/ 	.word	0x00028760


	//   ....[29]....
        /*0ca8*/ 	.word	0x000288a0


	//   ....[30]....
        /*0cac*/ 	.word	0x00028920


	//   ....[31]....
        /*0cb0*/ 	.word	0x00028970


	//   ....[32]....
        /*0cb4*/ 	.word	0x00028a00


	//   ....[33]....
        /*0cb8*/ 	.word	0x00028aa0


	//   ....[34]....
        /*0cbc*/ 	.word	0x00028b20


	//   ....[35]....
        /*0cc0*/ 	.word	0x00028b90


	//   ....[36]....
        /*0cc4*/ 	.word	0x00028d00


	//   ....[37]....
        /*0cc8*/ 	.word	0x00028e30


	//   ....[38]....
        /*0ccc*/ 	.word	0x00028ea0


	//   ....[39]....
        /*0cd0*/ 	.word	0x00028ef0


	//   ....[40]....
        /*0cd4*/ 	.word	0x00029270


	//   ....[41]....
        /*0cd8*/ 	.word	0x000292c0


	//   ....[42]....
        /*0cdc*/ 	.word	0x00029350


	//   ....[43]....
        /*0ce0*/ 	.word	0x000293e0


	//   ....[44]....
        /*0ce4*/ 	.word	0x00029470


	//   ....[45]....
        /*0ce8*/ 	.word	0x00029500


	//   ....[46]....
        /*0cec*/ 	.word	0x00029590


	//   ....[47]....
        /*0cf0*/ 	.word	0x00029620


	//   ....[48]....
        /*0cf4*/ 	.word	0x000296a0


	//   ....[49]....
        /*0cf8*/ 	.word	0x000296f0


	//   ....[50]....
        /*0cfc*/ 	.word	0x00029780


	//   ....[51]....
        /*0d00*/ 	.word	0x00029810


	//   ....[52]....
        /*0d04*/ 	.word	0x00029890


	//   ....[53]....
        /*0d08*/ 	.word	0x000298e0


	//   ....[54]....
        /*0d0c*/ 	.word	0x00029970


	//   ....[55]....
        /*0d10*/ 	.word	0x00029a00


	//   ....[56]....
        /*0d14*/ 	.word	0x00029a90


	//   ....[57]....
        /*0d18*/ 	.word	0x00029b20


	//   ....[58]....
        /*0d1c*/ 	.word	0x00029bb0


	//   ....[59]....
        /*0d20*/ 	.word	0x00029c40


	//   ....[60]....
        /*0d24*/ 	.word	0x00029d00


	//   ....[61]....
        /*0d28*/ 	.word	0x00029fe0


	//   ....[62]....
        /*0d2c*/ 	.word	0x0002a0d0


	//   ....[63]....
        /*0d30*/ 	.word	0x0002a170


	//   ....[64]....
        /*0d34*/ 	.word	0x0002a1d0


	//   ....[65]....
        /*0d38*/ 	.word	0x0002a2d0


	//   ....[66]....
        /*0d3c*/ 	.word	0x0002a340


	//   ....[67]....
        /*0d40*/ 	.word	0x0002a440


	//   ....[68]....
        /*0d44*/ 	.word	0x0002a4b0


	//   ....[69]....
        /*0d48*/ 	.word	0x0002a5b0


	//   ....[70]....
        /*0d4c*/ 	.word	0x0002a620


	//   ....[71]....
        /*0d50*/ 	.word	0x0002a720


	//   ....[72]....
        /*0d54*/ 	.word	0x0002a790


	//   ....[73]....
        /*0d58*/ 	.word	0x0002a890


	//   ....[74]....
        /*0d5c*/ 	.word	0x0002a900


	//   ....[75]....
        /*0d60*/ 	.word	0x0002aa00


	//   ....[76]....
        /*0d64*/ 	.word	0x0002aa70


	//   ....[77]....
        /*0d68*/ 	.word	0x0002ab10


	//   ....[78]....
        /*0d6c*/ 	.word	0x0002ac10


	//   ....[79]....
        /*0d70*/ 	.word	0x0002ac80


	//   ....[80]....
        /*0d74*/ 	.word	0x0002ad00


	//   ....[81]....
        /*0d78*/ 	.word	0x0002adc0


	//   ....[82]....
        /*0d7c*/ 	.word	0x0002ae40


	//   ....[83]....
        /*0d80*/ 	.word	0x0002af10


	//   ....[84]....
        /*0d84*/ 	.word	0x0002af90


	//   ....[85]....
        /*0d88*/ 	.word	0x0002b060


	//   ....[86]....
        /*0d8c*/ 	.word	0x0002b0e0


	//   ....[87]....
        /*0d90*/ 	.word	0x0002b1b0


	//   ....[88]....
        /*0d94*/ 	.word	0x0002b230


	//   ....[89]....
        /*0d98*/ 	.word	0x0002b300


	//   ....[90]....
        /*0d9c*/ 	.word	0x0002b380


	//   ....[91]....
        /*0da0*/ 	.word	0x0002b440


	//   ....[92]....
        /*0da4*/ 	.word	0x0002b4c0


	//   ....[93]....
        /*0da8*/ 	.word	0x0002b570


	//   ....[94]....
        /*0dac*/ 	.word	0x0002b6a0


	//   ....[95]....
        /*0db0*/ 	.word	0x0002b740


	//   ....[96]....
        /*0db4*/ 	.word	0x0002b7b0


	//   ....[97]....
        /*0db8*/ 	.word	0x0002b870


	//   ....[98]....
        /*0dbc*/ 	.word	0x0002b8d0


	//   ....[99]....
        /*0dc0*/ 	.word	0x0002b990


	//   ....[100]....
        /*0dc4*/ 	.word	0x0002b9f0


	//   ....[101]....
        /*0dc8*/ 	.word	0x0002bab0


	//   ....[102]....
        /*0dcc*/ 	.word	0x0002bb10


	//   ....[103]....
        /*0dd0*/ 	.word	0x0002bbd0


	//   ....[104]....
        /*0dd4*/ 	.word	0x0002bc30


	//   ....[105]....
        /*0dd8*/ 	.word	0x0002bcf0


	//   ....[106]....
        /*0ddc*/ 	.word	0x0002bd50


	//   ....[107]....
        /*0de0*/ 	.word	0x0002be10


	//   ....[108]....
        /*0de4*/ 	.word	0x0002be70


	//   ....[109]....
        /*0de8*/ 	.word	0x0002bf30


	//   ....[110]....
        /*0dec*/ 	.word	0x0002c020


	//   ....[111]....
        /*0df0*/ 	.word	0x0002c0c0


	//   ....[112]....
        /*0df4*/ 	.word	0x0002c120


	//   ....[113]....
        /*0df8*/ 	.word	0x0002c200


	//   ....[114]....
        /*0dfc*/ 	.word	0x0002c260


	//   ....[115]....
        /*0e00*/ 	.word	0x0002c340


	//   ....[116]....
        /*0e04*/ 	.word	0x0002c3a0


	//   ....[117]....
        /*0e08*/ 	.word	0x0002c480


	//   ....[118]....
        /*0e0c*/ 	.word	0x0002c4e0


	//   ....[119]....
        /*0e10*/ 	.word	0x0002c5c0


	//   ....[120]....
        /*0e14*/ 	.word	0x0002c620


	//   ....[121]....
        /*0e18*/ 	.word	0x0002c700


	//   ....[122]....
        /*0e1c*/ 	.word	0x0002c760


	//   ....[123]....
        /*0e20*/ 	.word	0x0002c840


	//   ....[124]....
        /*0e24*/ 	.word	0x0002c8a0


	//   ....[125]....
        /*0e28*/ 	.word	0x0002c970


	//   ....[126]....
        /*0e2c*/ 	.word	0x0002ca90


	//   ....[127]....
        /*0e30*/ 	.word	0x0002cb30


	//   ....[128]....
        /*0e34*/ 	.word	0x0002cbf0


	//   ....[129]....
        /*0e38*/ 	.word	0x0002ccc0


	//   ....[130]....
        /*0e3c*/ 	.word	0x0002cd20


	//   ....[131]....
        /*0e40*/ 	.word	0x0002ce00


	//   ....[132]....
        /*0e44*/ 	.word	0x0002ce60


	//   ....[133]....
        /*0e48*/ 	.word	0x0002cf30


	//   ....[134]....
        /*0e4c*/ 	.word	0x0002cf90


	//   ....[135]....
        /*0e50*/ 	.word	0x0002d060


	//   ....[136]....
        /*0e54*/ 	.word	0x0002d0c0


	//   ....[137]....
        /*0e58*/ 	.word	0x0002d1a0


	//   ....[138]....
        /*0e5c*/ 	.word	0x0002d200


	//   ....[139]....
        /*0e60*/ 	.word	0x0002d2d0


	//   ....[140]....
        /*0e64*/ 	.word	0x0002d330


	//   ....[141]....
        /*0e68*/ 	.word	0x0002d3f0


	//   ....[142]....
        /*0e6c*/ 	.word	0x0002d480


	//   ....[143]....
        /*0e70*/ 	.word	0x0002d520


	//   ....[144]....
        /*0e74*/ 	.word	0x0002d6a0


	//   ....[145]....
        /*0e78*/ 	.word	0x0002d710


	//   ....[146]....
        /*0e7c*/ 	.word	0x0002d780


	//   ....[147]....
        /*0e80*/ 	.word	0x0002d7f0


	//   ....[148]....
        /*0e84*/ 	.word	0x0002d860


	//   ....[149]....
        /*0e88*/ 	.word	0x0002d8e0


	//   ....[150]....
        /*0e8c*/ 	.word	0x0002d960


	//   ....[151]....
        /*0e90*/ 	.word	0x0002d9f0


	//   ....[152]....
        /*0e94*/ 	.word	0x0002da60


	//   ....[153]....
        /*0e98*/ 	.word	0x0002dad0


	//   ....[154]....
        /*0e9c*/ 	.word	0x0002db40


	//   ....[155]....
        /*0ea0*/ 	.word	0x0002dbc0


	//   ....[156]....
        /*0ea4*/ 	.word	0x0002dc30


	//   ....[157]....
        /*0ea8*/ 	.word	0x0002dcc0


	//   ....[158]....
        /*0eac*/ 	.word	0x0002dd20


	//   ....[159]....
        /*0eb0*/ 	.word	0x0002ddb0


	//   ....[160]....
        /*0eb4*/ 	.word	0x0002dee0


	//----- nvinfo : EIATTR_REG_RECONFIG
	.align		4
.L_997:
        /*0eb8*/ 	.byte	0x01, 0x54
	.zero		2


	//----- nvinfo : EIATTR_SYSCALL_OFFSETS
	.align		4
        /*0ebc*/ 	.byte	0x04, 0x46
        /*0ebe*/ 	.short	(.L_999 - .L_998)


	//   ....[0]....
.L_998:
        /*0ec0*/ 	.word	0x00002060


	//   ....[1]....
        /*0ec4*/ 	.word	0x000021b0


	//   ....[2]....
        /*0ec8*/ 	.word	0x000099b0


	//   ....[3]....
        /*0ecc*/ 	.word	0x00009cd0


	//   ....[4]....
        /*0ed0*/ 	.word	0x00022420


	//   ....[5]....
        /*0ed4*/ 	.word	0x00022570


	//   ....[6]....
        /*0ed8*/ 	.word	0x00022660


	//   ....[7]....
        /*0edc*/ 	.word	0x000235e0


	//----- nvinfo : EIATTR_MBARRIER_INSTR_OFFSETS
	.align		4
.L_999:
        /*0ee0*/ 	.byte	0x04, 0x39
        /*0ee2*/ 	.short	(.L_1001 - .L_1000)


	//   ....[0]....
.L_1000:
        /*0ee4*/ 	.word	0x00000270
        /*0ee8*/ 	.word	0x000000ff
        /*0eec*/ 	.word	0x00028800
        /*0ef0*/ 	.short	0x0100
        /*0ef2*/ 	.byte	0x08
	.zero		1


	//   ....[1]....
        /*0ef4*/ 	.word	0x00000280
        /*0ef8*/ 	.word	0x000000ff
        /*0efc*/ 	.word	0x00028820
        /*0f00*/ 	.short	0x0100
        /*0f02*/ 	.byte	0x08
	.zero		1


	//   ....[2]....
        /*0f04*/ 	.word	0x00000370
        /*0f08*/ 	.word	0x000000ff
        /*0f0c*/ 	.word	0x00028830
        /*0f10*/ 	.short	0x0100
        /*0f12*/ 	.byte	0x08
	.zero		1


	//   ....[3]....
        /*0f14*/ 	.word	0x00000380
        /*0f18*/ 	.word	0x000000ff
        /*0f1c*/ 	.word	0x00028840
        /*0f20*/ 	.short	0x0100
        /*0f22*/ 	.byte	0x08
	.zero		1


	//   ....[4]....
        /*0f24*/ 	.word	0x00000390
        /*0f28*/ 	.word	0x000000ff
        /*0f2c*/ 	.word	0x00028838
        /*0f30*/ 	.short	0x0100
        /*0f32*/ 	.byte	0x08
	.zero		1


	//   ....[5]....
        /*0f34*/ 	.word	0x000003a0
        /*0f38*/ 	.word	0x000000ff
        /*0f3c*/ 	.word	0x00028848
        /*0f40*/ 	.short	0x0100
        /*0f42*/ 	.byte	0x08
	.zero		1


	//   ....[6]....
        /*0f44*/ 	.word	0x000004d0
        /*0f48*/ 	.word	0x000000ff
        /*0f4c*/ 	.word	0x00028850
        /*0f50*/ 	.short	0x0100
        /*0f52*/ 	.byte	0x08
	.zero		1


	//   ....[7]....
        /*0f54*/ 	.word	0x000004e0
        /*0f58*/ 	.word	0x000000ff
        /*0f5c*/ 	.word	0x00028860
        /*0f60*/ 	.short	0x0100
        /*0f62*/ 	.byte	0x08
	.zero		1


	//   ....[8]....
        /*0f64*/ 	.word	0x000004f0
        /*0f68*/ 	.word	0x000000ff
        /*0f6c*/ 	.word	0x00028858
        /*0f70*/ 	.short	0x0100
        /*0f72*/ 	.byte	0x08
	.zero		1


	//   ....[9]....
        /*0f74*/ 	.word	0x00000500
        /*0f78*/ 	.word	0x000000ff
        /*0f7c*/ 	.word	0x00028868
        /*0f80*/ 	.short	0x0100
        /*0f82*/ 	.byte	0x08
	.zero		1


	//   ....[10]....
        /*0f84*/ 	.word	0x000005f0
        /*0f88*/ 	.word	0x000000ff
        /*0f8c*/ 	.word	0x00028870
        /*0f90*/ 	.short	0x0100
        /*0f92*/ 	.byte	0x06
	.zero		1


	//   ....[11]....
        /*0f94*/ 	.word	0x00000600
        /*0f98*/ 	.word	0x000000ff
        /*0f9c*/ 	.word	0x00028880
        /*0fa0*/ 	.short	0x0100
        /*0fa2*/ 	.byte	0x06
	.zero		1


	//   ....[12]....
        /*0fa4*/ 	.word	0x00000610
        /*0fa8*/ 	.word	0x000000ff
        /*0fac*/ 	.word	0x00028878
        /*0fb0*/ 	.short	0x0100
        /*0fb2*/ 	.byte	0x06
	.zero		1


	//   ....[13]....
        /*0fb4*/ 	.word	0x00000620
        /*0fb8*/ 	.word	0x000000ff
        /*0fbc*/ 	.word	0x00028888
        /*0fc0*/ 	.short	0x0100
        /*0fc2*/ 	.byte	0x06
	.zero		1


	//   ....[14]....
        /*0fc4*/ 	.word	0x00000750
        /*0fc8*/ 	.word	0x000000ff
        /*0fcc*/ 	.word	0x00028890
        /*0fd0*/ 	.short	0x0100
        /*0fd2*/ 	.byte	0x08
	.zero		1


	//   ....[15]....
        /*0fd4*/ 	.word	0x00000760
        /*0fd8*/ 	.word	0x000000ff
        /*0fdc*/ 	.word	0x000288a0
        /*0fe0*/ 	.short	0x0100
        /*0fe2*/ 	.byte	0x08
	.zero		1


	//   ....[16]....
        /*0fe4*/ 	.word	0x00000770
        /*0fe8*/ 	.word	0x000000ff
        /*0fec*/ 	.word	0x00028898
        /*0ff0*/ 	.short	0x0100
        /*0ff2*/ 	.byte	0x08
	.zero		1


	//   ....[17]....
        /*0ff4*/ 	.word	0x00000780
        /*0ff8*/ 	.word	0x000000ff
        /*0ffc*/ 	.word	0x000288a8
        /*1000*/ 	.short	0x0100
        /*1002*/ 	.byte	0x08
	.zero		1


	//   ....[18]....
        /*1004*/ 	.word	0x000008b0
        /*1008*/ 	.word	0x000000ff
        /*100c*/ 	.word	0x000288b0
        /*1010*/ 	.short	0x0100
        /*1012*/ 	.byte	0x08
	.zero		1


	//   ....[19]....
        /*1014*/ 	.word	0x000008c0
        /*1018*/ 	.word	0x000000ff
        /*101c*/ 	.word	0x000288c0
        /*1020*/ 	.short	0x0100
        /*1022*/ 	.byte	0x08
	.zero		1


	//   ....[20]....
        /*1024*/ 	.word	0x000008d0
        /*1028*/ 	.word	0x000000ff
        /*102c*/ 	.word	0x000288b8
        /*1030*/ 	.short	0x0100
        /*1032*/ 	.byte	0x08
	.zero		1


	//   ....[21]....
        /*1034*/ 	.word	0x000008e0
        /*1038*/ 	.word	0x000000ff
        /*103c*/ 	.word	0x000288c8
        /*1040*/ 	.short	0x0100
        /*1042*/ 	.byte	0x08
	.zero		1


	//   ....[22]....
        /*1044*/ 	.word	0x00003800
        /*1048*/ 	.word	0x00000059
        /*104c*/ 	.word	0x00028890
        /*1050*/ 	.short	0x010a
        /*1052*/ 	.byte	0x3f
	.zero		1


	//   ....[23]....
        /*1054*/ 	.word	0x00005ff0
        /*1058*/ 	.word	0x00000059
        /*105c*/ 	.word	0x00028890
        /*1060*/ 	.short	0x010a
        /*1062*/ 	.byte	0x3f
	.zero		1


	//   ....[24]....
        /*1064*/ 	.word	0x000080d0
        /*1068*/ 	.word	0x00000059
        /*106c*/ 	.word	0x00028890
        /*1070*/ 	.short	0x010a
        /*1072*/ 	.byte	0x3f
	.zero		1


	//   ....[25]....
        /*1074*/ 	.word	0x000087d0
        /*1078*/ 	.word	0x0000000b
        /*107c*/ 	.word	0x00000000
        /*1080*/ 	.short	0x0101
        /*1082*/ 	.byte	0x3f
	.zero		1


	//   ....[26]....
        /*1084*/ 	.word	0x00008810
        /*1088*/ 	.word	0x00000059
        /*108c*/ 	.word	0x000288b0
        /*1090*/ 	.short	0x010a
        /*1092*/ 	.byte	0x3f
	.zero		1


	//   ....[27]....
        /*1094*/ 	.word	0x00008e20
        /*1098*/ 	.word	0x00000059
        /*109c*/ 	.word	0x00000000
        /*10a0*/ 	.short	0x0101
        /*10a2*/ 	.byte	0x3f
	.zero		1


	//   ....[28]....
        /*10a4*/ 	.word	0x00009a50
        /*10a8*/ 	.word	0x00000012
        /*10ac*/ 	.word	0x00028800
        /*10b0*/ 	.short	0x010a
        /*10b2*/ 	.byte	0x3f
	.zero		1


	//   ....[29]....
        /*10b4*/ 	.word	0x00009aa0
        /*10b8*/ 	.word	0x00000012
        /*10bc*/ 	.word	0x00028800
        /*10c0*/ 	.short	0x010a
        /*10c2*/ 	.byte	0x3f
	.zero		1


	//   ....[30]....
        /*10c4*/ 	.word	0x0000ace0
        /*10c8*/ 	.word	0x00000012
        /*10cc*/ 	.word	0x00028800
        /*10d0*/ 	.short	0x010a
        /*10d2*/ 	.byte	0x3f
	.zero		1


	//   ....[31]....
        /*10d4*/ 	.word	0x0000d3f0
        /*10d8*/ 	.word	0x00000012
        /*10dc*/ 	.word	0x00028800
        /*10e0*/ 	.short	0x010a
        /*10e2*/ 	.byte	0x3f
	.zero		1


	//   ....[32]....
        /*10e4*/ 	.word	0x0000f010
        /*10e8*/ 	.word	0x00000008
        /*10ec*/ 	.word	0x00028830
        /*10f0*/ 	.short	0x010a
        /*10f2*/ 	.byte	0x3f
	.zero		1


	//   ....[33]....
        /*10f4*/ 	.word	0x0000f0b0
        /*10f8*/ 	.word	0x00000008
        /*10fc*/ 	.word	0x00028830
        /*1100*/ 	.short	0x010a
        /*1102*/ 	.byte	0x3f
	.zero		1


	//   ....[34]....
        /*1104*/ 	.word	0x0000f790
        /*1108*/ 	.word	0x00000000
        /*110c*/ 	.word	0x00000000
        /*1110*/ 	.short	0x0101
        /*1112*/ 	.byte	0x3f
	.zero		1


	//   ....[35]....
        /*1114*/ 	.word	0x00012490
        /*1118*/ 	.word	0x00000019
        /*111c*/ 	.word	0x00028830
        /*1120*/ 	.short	0x010a
        /*1122*/ 	.byte	0x3f
	.zero		1


	//   ....[36]....
        /*1124*/ 	.word	0x000124e0
        /*1128*/ 	.word	0x00000019
        /*112c*/ 	.word	0x00028830
        /*1130*/ 	.short	0x010a
        /*1132*/ 	.byte	0x3f
	.zero		1


	//   ....[37]....
        /*1134*/ 	.word	0x000129f0
        /*1138*/ 	.word	0x000000ce
        /*113c*/ 	.word	0x00028850
        /*1140*/ 	.short	0x010a
        /*1142*/ 	.byte	0x3f
	.zero		1


	//   ....[38]....
        /*1144*/ 	.word	0x00012a30
        /*1148*/ 	.word	0x000000ce
        /*114c*/ 	.word	0x00028850
        /*1150*/ 	.short	0x010a
        /*1152*/ 	.byte	0x3f
	.zero		1


	//   ....[39]....
        /*1154*/ 	.word	0x00012f60
        /*1158*/ 	.word	0x00000098
        /*115c*/ 	.word	0x00000000
        /*1160*/ 	.short	0x0101
        /*1162*/ 	.byte	0x3f
	.zero		1


	//   ....[40]....
        /*1164*/ 	.word	0x00015140
        /*1168*/ 	.word	0x00000037
        /*116c*/ 	.word	0x00000000
        /*1170*/ 	.short	0x0101
        /*1172*/ 	.byte	0x3f
	.zero		1


	//   ....[41]....
        /*1174*/ 	.word	0x00015ae0
        /*1178*/ 	.word	0x00000003
        /*117c*/ 	.word	0x00028830
        /*1180*/ 	.short	0x010a
        /*1182*/ 	.byte	0x3f
	.zero		1


	//   ....[42]....
        /*1184*/ 	.word	0x00015b30
        /*1188*/ 	.word	0x00000003
        /*118c*/ 	.word	0x00028830
        /*1190*/ 	.short	0x010a
        /*1192*/ 	.byte	0x3f
	.zero		1


	//   ....[43]....
        /*1194*/ 	.word	0x00016070
        /*1198*/ 	.word	0x00000003
        /*119c*/ 	.word	0x00028850
        /*11a0*/ 	.short	0x010a
        /*11a2*/ 	.byte	0x3f
	.zero		1


	//   ....[44]....
        /*11a4*/ 	.word	0x000160b0
        /*11a8*/ 	.word	0x00000003
        /*11ac*/ 	.word	0x00028850
        /*11b0*/ 	.short	0x010a
        /*11b2*/ 	.byte	0x3f
	.zero		1


	//   ....[45]....
        /*11b4*/ 	.word	0x00016ba0
        /*11b8*/ 	.word	0x0000001a
        /*11bc*/ 	.word	0x00000000
        /*11c0*/ 	.short	0x0101
        /*11c2*/ 	.byte	0x3f
	.zero		1


	//   ....[46]....
        /*11c4*/ 	.word	0x00017750
        /*11c8*/ 	.word	0x00000039
        /*11cc*/ 	.word	0x00000000
        /*11d0*/ 	.short	0x0101
        /*11d2*/ 	.byte	0x3f
	.zero		1


	//   ....[47]....
        /*11d4*/ 	.word	0x00017e70
        /*11d8*/ 	.word	0x00000003
        /*11dc*/ 	.word	0x00028830
        /*11e0*/ 	.short	0x010a
        /*11e2*/ 	.byte	0x3f
	.zero		1


	//   ....[48]....
        /*11e4*/ 	.word	0x00017ec0
        /*11e8*/ 	.word	0x00000003
        /*11ec*/ 	.word	0x00028830
        /*11f0*/ 	.short	0x010a
        /*11f2*/ 	.byte	0x3f
	.zero		1


	//   ....[49]....
        /*11f4*/ 	.word	0x00018400
        /*11f8*/ 	.word	0x00000003
        /*11fc*/ 	.word	0x00028850
        /*1200*/ 	.short	0x010a
        /*1202*/ 	.byte	0x3f
	.zero		1


	//   ....[50]....
        /*1204*/ 	.word	0x00018440
        /*1208*/ 	.word	0x00000003
        /*120c*/ 	.word	0x00028850
        /*1210*/ 	.short	0x010a
        /*1212*/ 	.byte	0x3f
	.zero		1


	//   ....[51]....
        /*1214*/ 	.word	0x00018940
        /*1218*/ 	.word	0x00000000
        /*121c*/ 	.word	0x00000000
        /*1220*/ 	.short	0x0101
        /*1222*/ 	.byte	0x3f
	.zero		1


	//   ....[52]....
        /*1224*/ 	.word	0x0001ab40
        /*1228*/ 	.word	0x00000037
        /*122c*/ 	.word	0x00000000
        /*1230*/ 	.short	0x0101
        /*1232*/ 	.byte	0x3f
	.zero		1


	//   ....[53]....
        /*1234*/ 	.word	0x0001b190
        /*1238*/ 	.word	0x0000000b
        /*123c*/ 	.word	0x00028850
        /*1240*/ 	.short	0x010a
        /*1242*/ 	.byte	0x3f
	.zero		1


	//   ....[54]....
        /*1244*/ 	.word	0x0001b210
        /*1248*/ 	.word	0x0000000b
        /*124c*/ 	.word	0x00028850
        /*1250*/ 	.short	0x010a
        /*1252*/ 	.byte	0x3f
	.zero		1


	//   ....[55]....
        /*1254*/ 	.word	0x0001b830
        /*1258*/ 	.word	0x00000000
        /*125c*/ 	.word	0x00000000
        /*1260*/ 	.short	0x0101
        /*1262*/ 	.byte	0x3f
	.zero		1


	//   ....[56]....
        /*1264*/ 	.word	0x0001cdd0
        /*1268*/ 	.word	0x00000003
        /*126c*/ 	.word	0x00000000
        /*1270*/ 	.short	0x0101
        /*1272*/ 	.byte	0x3f
	.zero		1


	//   ....[57]....
        /*1274*/ 	.word	0x0001d5e0
        /*1278*/ 	.word	0x00000008
        /*127c*/ 	.word	0x00000000
        /*1280*/ 	.short	0x0101
        /*1282*/ 	.byte	0x3f
	.zero		1


	//   ....[58]....
        /*1284*/ 	.word	0x00020c30
        /*1288*/ 	.word	0x00000016
        /*128c*/ 	.word	0x00028820
        /*1290*/ 	.short	0x010a
        /*1292*/ 	.byte	0x3f
	.zero		1


	//   ....[59]....
        /*1294*/ 	.word	0x00020cc0
        /*1298*/ 	.word	0x00000003
        /*129c*/ 	.word	0x000288a0
        /*12a0*/ 	.short	0x010a
        /*12a2*/ 	.byte	0x3f
	.zero		1


	//   ....[60]....
        /*12a4*/ 	.word	0x00021020
        /*12a8*/ 	.word	0x00000003
        /*12ac*/ 	.word	0x000288c0
        /*12b0*/ 	.short	0x010a
        /*12b2*/ 	.byte	0x3f
	.zero		1


	//   ....[61]....
        /*12b4*/ 	.word	0x00021450
        /*12b8*/ 	.word	0x0000000b
        /*12bc*/ 	.word	0x000288a0
        /*12c0*/ 	.short	0x010a
        /*12c2*/ 	.byte	0x3f
	.zero		1


	//   ....[62]....
        /*12c4*/ 	.word	0x00021790
        /*12c8*/ 	.word	0x0000000b
        /*12cc*/ 	.word	0x000288c0
        /*12d0*/ 	.short	0x010a
        /*12d2*/ 	.byte	0x3f
	.zero		1


	//   ....[63]....
        /*12d4*/ 	.word	0x00022b50
        /*12d8*/ 	.word	0x00000007
        /*12dc*/ 	.word	0x00028840
        /*12e0*/ 	.short	0x010a
        /*12e2*/ 	.byte	0x3f
	.zero		1


	//   ....[64]....
        /*12e4*/ 	.word	0x000232b0
        /*12e8*/ 	.word	0x00000007
        /*12ec*/ 	.word	0x00028830
        /*12f0*/ 	.short	0x0107
        /*12f2*/ 	.byte	0x3f
	.zero		1


	//   ....[65]....
        /*12f4*/ 	.word	0x00023380
        /*12f8*/ 	.word	0x00000007
        /*12fc*/ 	.word	0x00028830
        /*1300*/ 	.short	0x0101
        /*1302*/ 	.byte	0x3f
	.zero		1


	//   ....[66]....
        /*1304*/ 	.word	0x00023ea0
        /*1308*/ 	.word	0x00000016
        /*130c*/ 	.word	0x00028800
        /*1310*/ 	.short	0x0107
        /*1312*/ 	.byte	0x3f
	.zero		1


	//   ....[67]....
        /*1314*/ 	.word	0x00023fb0
        /*1318*/ 	.word	0x00000016
        /*131c*/ 	.word	0x00028800
        /*1320*/ 	.short	0x0101
        /*1322*/ 	.byte	0x3f
	.zero		1


	//   ....[68]....
        /*1324*/ 	.word	0x00023fd0
        /*1328*/ 	.word	0x00000016
        /*132c*/ 	.word	0x00028820
        /*1330*/ 	.short	0x010a
        /*1332*/ 	.byte	0x3f
	.zero		1


	//   ....[69]....
        /*1334*/ 	.word	0x00024360
        /*1338*/ 	.word	0x00000006
        /*133c*/ 	.word	0x00028840
        /*1340*/ 	.short	0x010a
        /*1342*/ 	.byte	0x3f
	.zero		1


	//   ....[70]....
        /*1344*/ 	.word	0x00024860
        /*1348*/ 	.word	0x00000006
        /*134c*/ 	.word	0x00028830
        /*1350*/ 	.short	0x0107
        /*1352*/ 	.byte	0x3f
	.zero		1


	//   ....[71]....
        /*1354*/ 	.word	0x00024920
        /*1358*/ 	.word	0x00000006
        /*135c*/ 	.word	0x00028830
        /*1360*/ 	.short	0x0101
        /*1362*/ 	.byte	0x3f
	.zero		1


	//   ....[72]....
        /*1364*/ 	.word	0x00024980
        /*1368*/ 	.word	0x00000006
        /*136c*/ 	.word	0x00028860
        /*1370*/ 	.short	0x010a
        /*1372*/ 	.byte	0x3f
	.zero		1


	//   ....[73]....
        /*1374*/ 	.word	0x00024eb0
        /*1378*/ 	.word	0x00000006
        /*137c*/ 	.word	0x00028850
        /*1380*/ 	.short	0x0107
        /*1382*/ 	.byte	0x3f
	.zero		1


	//   ....[74]....
        /*1384*/ 	.word	0x00025050
        /*1388*/ 	.word	0x00000006
        /*138c*/ 	.word	0x00028850
        /*1390*/ 	.short	0x0101
        /*1392*/ 	.byte	0x3f
	.zero		1


	//   ....[75]....
        /*1394*/ 	.word	0x00025260
        /*1398*/ 	.word	0x00000000
        /*139c*/ 	.word	0x00028860
        /*13a0*/ 	.short	0x010a
        /*13a2*/ 	.byte	0x3f
	.zero		1


	//   ....[76]....
        /*13a4*/ 	.word	0x00025790
        /*13a8*/ 	.word	0x00000000
        /*13ac*/ 	.word	0x00028850
        /*13b0*/ 	.short	0x0107
        /*13b2*/ 	.byte	0x3f
	.zero		1


	//   ....[77]....
        /*13b4*/ 	.word	0x00025850
        /*13b8*/ 	.word	0x00000000
        /*13bc*/ 	.word	0x00028850
        /*13c0*/ 	.short	0x0101
        /*13c2*/ 	.byte	0x3f
	.zero		1


	//   ....[78]....
        /*13c4*/ 	.word	0x000269a0
        /*13c8*/ 	.word	0x00000007
        /*13cc*/ 	.word	0x00028820
        /*13d0*/ 	.short	0x010a
        /*13d2*/ 	.byte	0x3f
	.zero		1


	//   ....[79]....
        /*13d4*/ 	.word	0x00026b10
        /*13d8*/ 	.word	0x00000005
        /*13dc*/ 	.word	0x00028840
        /*13e0*/ 	.short	0x010a
        /*13e2*/ 	.byte	0x3f
	.zero		1


	//   ....[80]....
        /*13e4*/ 	.word	0x00026bb0
        /*13e8*/ 	.word	0x00000003
        /*13ec*/ 	.word	0x00028840
        /*13f0*/ 	.short	0x010a
        /*13f2*/ 	.byte	0x3f
	.zero		1


	//   ....[81]....
        /*13f4*/ 	.word	0x00026bf0
        /*13f8*/ 	.word	0x00000005
        /*13fc*/ 	.word	0x00028860
        /*1400*/ 	.short	0x010a
        /*1402*/ 	.byte	0x3f
	.zero		1


	//   ....[82]....
        /*1404*/ 	.word	0x00026c30
        /*1408*/ 	.word	0x00000003
        /*140c*/ 	.word	0x00028860
        /*1410*/ 	.short	0x010a
        /*1412*/ 	.byte	0x3f
	.zero		1


	//   ....[83]....
        /*1414*/ 	.word	0x00026c90
        /*1418*/ 	.word	0x00000059
        /*141c*/ 	.word	0x00028890
        /*1420*/ 	.short	0x010a
        /*1422*/ 	.byte	0x3f
	.zero		1


	//   ....[84]....
        /*1424*/ 	.word	0x000271a0
        /*1428*/ 	.word	0x00000059
        /*142c*/ 	.word	0x00028890
        /*1430*/ 	.short	0x010a
        /*1432*/ 	.byte	0x3f
	.zero		1


	//   ....[85]....
        /*1434*/ 	.word	0x000276b0
        /*1438*/ 	.word	0x00000059
        /*143c*/ 	.word	0x00028890
        /*1440*/ 	.short	0x010a
        /*1442*/ 	.byte	0x3f
	.zero		1


	//   ....[86]....
        /*1444*/ 	.word	0x00027b80
        /*1448*/ 	.word	0x00000059
        /*144c*/ 	.word	0x000288b0
        /*1450*/ 	.short	0x010a
        /*1452*/ 	.byte	0x3f
	.zero		1


	//   ....[87]....
        /*1454*/ 	.word	0x00028380
        /*1458*/ 	.word	0x00000012
        /*145c*/ 	.word	0x00028800
        /*1460*/ 	.short	0x010a
        /*1462*/ 	.byte	0x3f
	.zero		1


	//   ....[88]....
        /*1464*/ 	.word	0x00028f50
        /*1468*/ 	.word	0x00000012
        /*146c*/ 	.word	0x00028800
        /*1470*/ 	.short	0x010a
        /*1472*/ 	.byte	0x3f
	.zero		1


	//   ....[89]....
        /*1474*/ 	.word	0x00028fa0
        /*1478*/ 	.word	0x00000008
        /*147c*/ 	.word	0x00028830
        /*1480*/ 	.short	0x010a
        /*1482*/ 	.byte	0x3f
	.zero		1


	//   ....[90]....
        /*1484*/ 	.word	0x00028ff0
        /*1488*/ 	.word	0x00000019
        /*148c*/ 	.word	0x00028830
        /*1490*/ 	.short	0x010a
        /*1492*/ 	.byte	0x3f
	.zero		1


	//   ....[91]....
        /*1494*/ 	.word	0x00029040
        /*1498*/ 	.word	0x000000ce
        /*149c*/ 	.word	0x00028850
        /*14a0*/ 	.short	0x010a
        /*14a2*/ 	.byte	0x3f
	.zero		1


	//   ....[92]....
        /*14a4*/ 	.word	0x00029090
        /*14a8*/ 	.word	0x00000003
        /*14ac*/ 	.word	0x00028830
        /*14b0*/ 	.short	0x010a
        /*14b2*/ 	.byte	0x3f
	.zero		1


	//   ....[93]....
        /*14b4*/ 	.word	0x000290e0
        /*14b8*/ 	.word	0x00000003
        /*14bc*/ 	.word	0x00028850
        /*14c0*/ 	.short	0x010a
        /*14c2*/ 	.byte	0x3f
	.zero		1


	//   ....[94]....
        /*14c4*/ 	.word	0x00029130
        /*14c8*/ 	.word	0x00000003
        /*14cc*/ 	.word	0x00028830
        /*14d0*/ 	.short	0x010a
        /*14d2*/ 	.byte	0x3f
	.zero		1


	//   ....[95]....
        /*14d4*/ 	.word	0x00029180
        /*14d8*/ 	.word	0x00000003
        /*14dc*/ 	.word	0x00028850
        /*14e0*/ 	.short	0x010a
        /*14e2*/ 	.byte	0x3f
	.zero		1


	//   ....[96]....
        /*14e4*/ 	.word	0x000291d0
        /*14e8*/ 	.word	0x0000000b
        /*14ec*/ 	.word	0x00028850
        /*14f0*/ 	.short	0x010a
        /*14f2*/ 	.byte	0x3f
	.zero		1


	//   ....[97]....
        /*14f4*/ 	.word	0x00029dc0
        /*14f8*/ 	.word	0x00000016
        /*14fc*/ 	.word	0x00028820
        /*1500*/ 	.short	0x010a
        /*1502*/ 	.byte	0x3f
	.zero		1


	//   ....[98]....
        /*1504*/ 	.word	0x00029e10
        /*1508*/ 	.word	0x00000003
        /*150c*/ 	.word	0x000288a0
        /*1510*/ 	.short	0x010a
        /*1512*/ 	.byte	0x3f
	.zero		1


	//   ....[99]....
        /*1514*/ 	.word	0x00029e60
        /*1518*/ 	.word	0x00000003
        /*151c*/ 	.word	0x000288c0
        /*1520*/ 	.short	0x010a
        /*1522*/ 	.byte	0x3f
	.zero		1


	//   ....[100]....
        /*1524*/ 	.word	0x00029eb0
        /*1528*/ 	.word	0x0000000b
        /*152c*/ 	.word	0x000288a0
        /*1530*/ 	.short	0x010a
        /*1532*/ 	.byte	0x3f
	.zero		1


	//   ....[101]....
        /*1534*/ 	.word	0x00029f00
        /*1538*/ 	.word	0x0000000b
        /*153c*/ 	.word	0x000288c0
        /*1540*/ 	.short	0x010a
        /*1542*/ 	.byte	0x3f
	.zero		1


	//   ....[102]....
        /*1544*/ 	.word	0x0002a020
        /*1548*/ 	.word	0x00000007
        /*154c*/ 	.word	0x00028840
        /*1550*/ 	.short	0x010a
        /*1552*/ 	.byte	0x3f
	.zero		1


	//   ....[103]....
        /*1554*/ 	.word	0x0002b5a0
        /*1558*/ 	.word	0x00000016
        /*155c*/ 	.word	0x00028820
        /*1560*/ 	.short	0x010a
        /*1562*/ 	.byte	0x3f
	.zero		1


	//   ....[104]....
        /*1564*/ 	.word	0x0002b5f0
        /*1568*/ 	.word	0x00000006
        /*156c*/ 	.word	0x00028840
        /*1570*/ 	.short	0x010a
        /*1572*/ 	.byte	0x3f
	.zero		1


	//   ....[105]....
        /*1574*/ 	.word	0x0002bf70
        /*1578*/ 	.word	0x00000006
        /*157c*/ 	.word	0x00028860
        /*1580*/ 	.short	0x010a
        /*1582*/ 	.byte	0x3f
	.zero		1


	//   ....[106]....
        /*1584*/ 	.word	0x0002c9e0
        /*1588*/ 	.word	0x00000000
        /*158c*/ 	.word	0x00028860
        /*1590*/ 	.short	0x010a
        /*1592*/ 	.byte	0x3f
	.zero		1


	//   ....[107]....
        /*1594*/ 	.word	0x0002de00
        /*1598*/ 	.word	0x00000007
        /*159c*/ 	.word	0x00028820
        /*15a0*/ 	.short	0x010a
        /*15a2*/ 	.byte	0x3f
	.zero		1


	//   ....[108]....
        /*15a4*/ 	.word	0x0002dfa0
        /*15a8*/ 	.word	0x00000005
        /*15ac*/ 	.word	0x00028840
        /*15b0*/ 	.short	0x010a
        /*15b2*/ 	.byte	0x3f
	.zero		1


	//   ....[109]....
        /*15b4*/ 	.word	0x0002dff0
        /*15b8*/ 	.word	0x00000003
        /*15bc*/ 	.word	0x00028840
        /*15c0*/ 	.short	0x010a
        /*15c2*/ 	.byte	0x3f
	.zero		1


	//   ....[110]....
        /*15c4*/ 	.word	0x0002e040
        /*15c8*/ 	.word	0x00000005
        /*15cc*/ 	.word	0x00028860
        /*15d0*/ 	.short	0x010a
        /*15d2*/ 	.byte	0x3f
	.zero		1


	//----- nvinfo : EIATTR_NUM_MBARRIERS
	.align		4
.L_1001:
        /*15d4*/ 	.byte	0x03, 0x38
        /*15d6*/ 	.short	0x0016


	//----- nvinfo : EIATTR_EXIT_INSTR_OFFSETS
	.align		4
        /*15d8*/ 	.byte	0x04, 0x1c
        /*15da*/ 	.short	(.L_1003 - .L_1002)


	//   ....[0]....
.L_1002:
        /*15dc*/ 	.word	0x00026c80


	//----- nvinfo : EIATTR_MAX_THREADS
	.align		4
.L_1003:
        /*15e0*/ 	.byte	0x04, 0x05
        /*15e2*/ 	.short	(.L_1005 - .L_1004)
.L_1004:
        /*15e4*/ 	.word	0x00000180
        /*15e8*/ 	.word	0x00000001
        /*15ec*/ 	.word	0x00000001


	//----- nvinfo : EIATTR_CRS_STACK_SIZE
	.align		4
.L_1005:
        /*15f0*/ 	.byte	0x04, 0x1e
        /*15f2*/ 	.short	(.L_1007 - .L_1006)
.L_1006:
        /*15f4*/ 	.word	0x00000000


	//----- nvinfo : EIATTR_CBANK_PARAM_SIZE
	.align		4
.L_1007:
        /*15f8*/ 	.byte	0x03, 0x19
        /*15fa*/ 	.short	0x0af0


	//----- nvinfo : EIATTR_PARAM_CBANK
	.align		4
        /*15fc*/ 	.byte	0x04, 0x0a
        /*15fe*/ 	.short	(.L_1009 - .L_1008)
	.align		4
.L_1008:
        /*1600*/ 	.word	index@(.nv.constant0._ZN7cutlass13device_kernelIN5flash11enable_sm90INS1_16FlashAttnFwdSm90INS1_25CollectiveMainloopFwdSm90ILi2EN4cute5tupleIJNS5_1CILi1EEES8_S8_EEENS6_IJNS7_ILi128EEESA_SA_EEELi128ENS_10bfloat16_tEfNS_4arch4Sm90ELb0ELb1ELb0ELb1ELb1ELb1ELb0ELb1ELb1ELb1ELb1ELb0EEENS1_21CollectiveEpilogueFwdISB_S9_SC_SE_Li256ELb1ELb1ELb1ELb0EEENS1_36VarlenDynamicPersistentTileSchedulerILi128ELi128ELi256ELi128ELb1ELb1ELb1ELb1ELb0ELb1EEEEEEEEEvNT_6ParamsE)
        /*1604*/ 	.short	0x0210
        /*1606*/ 	.short	0x0af0


	//----- nvinfo : EIATTR_SW_WAR
	.align		4
.L_1009:
        /*1608*/ 	.byte	0x04, 0x36
        /*160a*/ 	.short	(.L_1011 - .L_1010)
.L_1010:
        /*160c*/ 	.word	0x00000008
.L_1011:


//--------------------- .nv.info._ZN7cutlass13device_kernelIN5flash11enable_sm90INS1_16FlashAttnFwdSm90INS1_25CollectiveMainloopFwdSm90ILi2EN4cute5tupleIJNS5_1CILi1EEES8_S8_EEENS6_IJNS7_ILi128EEESA_SA_EEELi128ENS_10bfloat16_tEfNS_4arch4Sm90ELb1ELb0ELb0ELb0ELb1ELb0ELb0ELb1ELb1ELb1ELb1ELb0EEENS1_21CollectiveEpilogueFwdISB_S9_SC_SE_Li256ELb0ELb1ELb1ELb0EEENS1_19SingleTileSchedulerILb0ELb1ELb1ELi128EEEEEEEEEvNT_6ParamsE --------------------------
	.section	.nv.info._ZN7cutlass13device_kernelIN5flash11enable_sm90INS1_16FlashAttnFwdSm90INS1_25CollectiveMainloopFwdSm90ILi2EN4cute5tupleIJNS5_1CILi1EEES8_S8_EEENS6_IJNS7_ILi128EEESA_SA_EEELi128ENS_10bfloat16_tEfNS_4arch4Sm90ELb1ELb0ELb0ELb0ELb1ELb0ELb0ELb1ELb1ELb1ELb1ELb0EEENS1_21CollectiveEpilogueFwdISB_S9_SC_SE_Li256ELb0ELb1ELb1ELb0EEENS1_19SingleTileSchedulerILb0ELb1ELb1ELi128EEEEEEEEEvNT_6ParamsE,"",@"SHT_CUDA_INFO"
	.sectionflags	@""
	.align	4


	//----- nvinfo : EIATTR_CUDA_API_VERSION
	.align		4
        /*0000*/ 	.byte	0x04, 0x37
        /*0002*/ 	.short	(.L_1013 - .L_1012)
.L_1012:
        /*0004*/ 	.word	0x00000082


	//----- nvinfo : EIATTR_KPARAM_INFO
	.align		4
.L_1013:
        /*0008*/ 	.byte	0x04, 0x17
        /*000a*/ 	.short	(.L_1015 - .L_1014)
.L_1014:
        /*000c*/ 	.word	0x00000000
        /*0010*/ 	.short	0x0000
        /*0012*/ 	.short	0x0070
        /*0014*/ 	.byte	0x00, 0xf0, 0x01, 0x28


	//----- nvinfo : EIATTR_SPARSE_MMA_MASK
	.align		4
.L_1015:
        /*0018*/ 	.byte	0x03, 0x50
        /*001a*/ 	.short	0x0000


	//----- nvinfo : EIATTR_MAXREG_COUNT
	.align		4
        /*001c*/ 	.byte	0x03, 0x1b
        /*001e*/ 	.short	0x00a8


	//----- nvinfo : EIATTR_NUM_BARRIERS
	.align		4
        /*0020*/ 	.byte	0x02, 0x4c
        /*0022*/ 	.byte	0x10
	.zero		1


	//----- nvinfo : EIATTR_EXTERNS
	.align		4
        /*0024*/ 	.byte	0x04, 0x0f
        /*0026*/ 	.short	(.L_1017 - .L_1016)


	//   ....[0]....
	.align		4
.L_1016:
        /*0028*/ 	.word	index@(__assertfail)


	//----- nvinfo : EIATTR_MERCURY_ISA_VERSION
	.align		4
.L_1017:
        /*002c*/ 	.byte	0x03, 0x5f
        /*002e*/ 	.short	0x0101


	//----- nvinfo : EIATTR_INT_WARP_WIDE_INSTR_OFFSETS
	.align		4
        /*0030*/ 	.byte	0x04, 0x31
        /*0032*/ 	.short	(.L_1019 - .L_1018)


	//   ....[0]....
.L_1018:
        /*0034*/ 	.word	0x000000b0


	//   ....[1]....
        /*0038*/ 	.word	0x000000c0


	//   ....[2]....
        /*003c*/ 	.word	0x00000160


	//----- nvinfo : EIATTR_COOP_GROUP_MASK_REGIDS
	.align		4
.L_1019:
        /*0040*/ 	.byte	0x04, 0x29
        /*0042*/ 	.short	(.L_1021 - .L_1020)


	//   ....[0]....
.L_1020:
        /*0044*/ 	.word	0xffffffff


	//   ....[1]....
        /*0048*/ 	.word	0xffffffff


	//   ....[2]....
        /*004c*/ 	.word	0xffffffff


	//   ....[3]....
        /*0050*/ 	.word	0xffffffff


	//   ....[4]....
        /*0054*/ 	.word	0xffffffff


	//   ....[5]....
        /*0058*/ 	.word	0xffffffff


	//   ....[6]....
        /*005c*/ 	.word	0xffffffff


	//   ....[7]....
        /*0060*/ 	.word	0xffffffff


	//   ....[8]....
        /*0064*/ 	.word	0xffffffff


	//   ....[9]....
        /*0068*/ 	.word	0xffffffff


	//   ....[10]....
        /*006c*/ 	.word	0xffffffff


	//   ....[11]....
        /*0070*/ 	.word	0xffffffff


	//   ....[12]....
        /*0074*/ 	.word	0xffffffff


	//   ....[13]....
        /*0078*/ 	.word	0xffffffff


	//   ....[14]....
        /*007c*/ 	.word	0xffffffff


	//   ....[15]....
        /*0080*/ 	.word	0xffffffff


	//   ....[16]....
        /*0084*/ 	.word	0xffffffff


	//   ....[17]....
        /*0088*/ 	.word	0xffffffff


	//   ....[18]....
        /*008c*/ 	.word	0xffffffff


	//   ....[19]....
        /*0090*/ 	.word	0xffffffff


	//   ....[20]....
        /*0094*/ 	.word	0xffffffff


	//   ....[21]....
        /*0098*/ 	.word	0xffffffff


	//   ....[22]....
        /*009c*/ 	.word	0xffffffff


	//   ....[23]....
        /*00a0*/ 	.word	0xffffffff


	//   ....[24]....
        /*00a4*/ 	.word	0xffffffff


	//   ....[25]....
        /*00a8*/ 	.word	0xffffffff


	//   ....[26]....
        /*00ac*/ 	.word	0xffffffff


	//   ....[27]....
        /*00b0*/ 	.word	0xffffffff


	//   ....[28]....
        /*00b4*/ 	.word	0xffffffff


	//   ....[29]....
        /*00b8*/ 	.word	0xffffffff


	//   ....[30]....
        /*00bc*/ 	.word	0xffffffff


	//   ....[31]....
        /*00c0*/ 	.word	0xffffffff


	//   ....[32]....
        /*00c4*/ 	.word	0xffffffff


	//   ....[33]....
        /*00c8*/ 	.word	0xffffffff


	//   ....[34]....
        /*00cc*/ 	.word	0xffffffff


	//   ....[35]....
        /*00d0*/ 	.word	0xffffffff


	//   ....[36]....
        /*00d4*/ 	.word	0xffffffff


	//   ....[37]....
        /*00d8*/ 	.word	0xffffffff


	//   ....[38]....
        /*00dc*/ 	.word	0xffffffff


	//   ....[39]....
        /*00e0*/ 	.word	0xffffffff


	//   ....[40]....
        /*00e4*/ 	.word	0xffffffff


	//   ....[41]....
        /*00e8*/ 	.word	0xffffffff


	//   ....[42]....
        /*00ec*/ 	.word	0xffffffff


	//   ....[43]....
        /*00f0*/ 	.word	0xffffffff


	//   ....[44]....
        /*00f4*/ 	.word	0xffffffff


	//   ....[45]....
        /*00f8*/ 	.word	0xffffffff


	//   ....[46]....
        /*00fc*/ 	.word	0xffffffff


	//   ....[47]....
        /*0100*/ 	.word	0xffffffff


	//   ....[48]....
        /*0104*/ 	.word	0xffffffff


	//   ....[49]....
        /*0108*/ 	.word	0xffffffff


	//   ....[50]....
        /*010c*/ 	.word	0xffffffff


	//   ....[51]....
        /*0110*/ 	.word	0xffffffff


	//   ....[52]....
        /*0114*/ 	.word	0xffffffff


	//   ....[53]....
        /*0118*/ 	.word	0xffffffff


	//   ....[54]....
        /*011c*/ 	.word	0xffffffff


	//   ....[55]....
        /*0120*/ 	.word	0xffffffff


	//   ....[56]....
        /*0124*/ 	.word	0xffffffff


	//   ....[57]....
        /*0128*/ 	.word	0xffffffff


	//   ....[58]....
        /*012c*/ 	.word	0xffffffff


	//   ....[59]....
        /*0130*/ 	.word	0xffffffff


	//   ....[60]....
        /*0134*/ 	.word	0xffffffff


	//   ....[61]....
        /*0138*/ 	.word	0xffffffff


	//   ....[62]....
        /*013c*/ 	.word	0xffffffff


	//   ....[63]....
        /*0140*/ 	.word	0xffffffff


	//   ....[64]....
        /*0144*/ 	.word	0xffffffff


	//   ....[65]....
        /*0148*/ 	.word	0xffffffff


	//   ....[66]....
        /*014c*/ 	.word	0xffffffff


	//   ....[67]....
        /*0150*/ 	.word	0xffffffff


	//   ....[68]....
        /*0154*/ 	.word	0xffffffff


	//   ....[69]....
        /*0158*/ 	.word	0xffffffff


	//   ....[70]....
        /*015c*/ 	.word	0xffffffff


	//   ....[71]....
        /*0160*/ 	.word	0xffffffff


	//   ....[72]....
        /*0164*/ 	.word	0xffffffff


	//   ....[73]....
        /*0168*/ 	.word	0xffffffff


	//   ....[74]....
        /*016c*/ 	.word	0xffffffff


	//   ....[75]....
        /*0170*/ 	.word	0xffffffff


	//   ....[76]....
        /*0174*/ 	.word	0xffffffff


	//   ....[77]....
        /*0178*/ 	.word	0xffffffff


	//   ....[78]....
        /*017c*/ 	.word	0xffffffff


	//   ....[79]....
        /*0180*/ 	.word	0xffffffff


	//   ....[80]....
        /*0184*/ 	.word	0xffffffff


	//   ....[81]....
        /*0188*/ 	.word	0xffffffff


	//   ....[82]....
        /*018c*/ 	.word	0xffffffff


	//   ....[83]....
        /*0190*/ 	.word	0xffffffff


	//   ....[84]....
        /*0194*/ 	.word	0xffffffff


	//   ....[85]....
        /*0198*/ 	.word	0xffffffff


	//   ....[86]....
        /*019c*/ 	.word	0xffffffff


	//   ....[87]....
        /*01a0*/ 	.word	0xffffffff


	//   ....[88]....
        /*01a4*/ 	.word	0xffffffff


	//   ....[89]....
        /*01a8*/ 	.word	0xffffffff


	//   ....[90]....
        /*01ac*/ 	.word	0xffffffff


	//   ....[91]....
        /*01b0*/ 	.word	0xffffffff


	//   ....[92]....
        /*01b4*/ 	.word	0xffffffff


	//   ....[93]....
        /*01b8*/ 	.word	0xffffffff


	//   ....[94]....
        /*01bc*/ 	.word	0xffffffff


	//   ....[95]....
        /*01c0*/ 	.word	0xffffffff


	//   ....[96]....
        /*01c4*/ 	.word	0xffffffff


	//   ....[97]....
        /*01c8*/ 	.word	0xffffffff


	//   ....[98]....
        /*01cc*/ 	.word	0xffffffff


	//   ....[99]....
        /*01d0*/ 	.word	0xffffffff


	//   ....[100]....
        /*01d4*/ 	.word	0xffffffff


	//   ....[101]....
        /*01d8*/ 	.word	0xffffffff


	//   ....[102]....
        /*01dc*/ 	.word	0xffffffff


	//   ....[103]....
        /*01e0*/ 	.word	0xffffffff


	//   ....[104]....
        /*01e4*/ 	.word	0xffffffff


	//   ....[105]....
        /*01e8*/ 	.word	0xffffffff


	//   ....[106]....
        /*01ec*/ 	.word	0xffffffff


	//   ....[107]....
        /*01f0*/ 	.word	0xffffffff


	//   ....[108]....
        /*01f4*/ 	.word	0xffffffff


	//   ....[109]....
        /*01f8*/ 	.word	0xffffffff


	//   ....[110]....
        /*01fc*/ 	.word	0xffffffff


	//   ....[111]....
        /*0200*/ 	.word	0xffffffff


	//   ....[112]....
        /*0204*/ 	.word	0xffffffff


	//   ....[113]....
        /*0208*/ 	.word	0xffffffff


	//   ....[114]....
        /*020c*/ 	.word	0xffffffff


	//   ....[115]....
        /*0210*/ 	.word	0xffffffff


	//   ....[116]....
        /*0214*/ 	.word	0xffffffff


	//   ....[117]....
        /*0218*/ 	.word	0x0500000f


	//   ....[118]....
        /*021c*/ 	.word	0x0500000f


	//   ....[119]....
        /*0220*/ 	.word	0x0500000f


	//   ....[120]....
        /*0224*/ 	.word	0x0500000f


	//   ....[121]....
        /*0228*/ 	.word	0x0500000f


	//   ....[122]....
        /*022c*/ 	.word	0x0500000f


	//   ....[123]....
        /*0230*/ 	.word	0x0500000f


	//   ....[124]....
        /*0234*/ 	.word	0x0500000f


	//   ....[125]....
        /*0238*/ 	.word	0x0500000f


	//   ....[126]....
        /*023c*/ 	.word	0x0500000f


	//   ....[127]....
        /*0240*/ 	.word	0x0500000f


	//   ....[128]....
        /*0244*/ 	.word	0x0500000f


	//   ....[129]....
        /*0248*/ 	.word	0x0500000f


	//   ....[130]....
        /*024c*/ 	.word	0x0500000f


	//   ....[131]....
        /*0250*/ 	.word	0x0500000f


	//   ....[132]....
        /*0254*/ 	.word	0x0500000f


	//   ....[133]....
        /*0258*/ 	.word	0x0500000f


	//   ....[134]....
        /*025c*/ 	.word	0x0500000f


	//   ....[135]....
        /*0260*/ 	.word	0x0500000f


	//   ....[136]....
        /*0264*/ 	.word	0x0500000f


	//   ....[137]....
        /*0268*/ 	.word	0x0500000f


	//   ....[138]....
        /*026c*/ 	.word	0x0500000f


	//   ....[139]....
        /*0270*/ 	.word	0x0500000f


	//   ....[140]....
        /*0274*/ 	.word	0x0500000f


	//   ....[141]....
        /*0278*/ 	.word	0x0500000f


	//   ....[142]....
        /*027c*/ 	.word	0x0500000f


	//   ....[143]....
        /*0280*/ 	.word	0x0500000f


	//   ....[144]....
        /*0284*/ 	.word	0x0500000f


	//   ....[145]....
        /*0288*/ 	.word	0x0500000f


	//   ....[146]....
        /*028c*/ 	.word	0x0500000f


	//   ....[147]....
        /*0290*/ 	.word	0x0500000f


	//   ....[148]....
        /*0294*/ 	.word	0x0500000f


	//   ....[149]....
        /*0298*/ 	.word	0x0500000f


	//   ....[150]....
        /*029c*/ 	.word	0x0500000f


	//   ....[151]....
        /*02a0*/ 	.word	0x0500000f


	//   ....[152]....
        /*02a4*/ 	.word	0x0500000f


	//   ....[153]....
        /*02a8*/ 	.word	0x0500000f


	//   ....[154]....
        /*02ac*/ 	.word	0x0500000f


	//   ....[155]....
        /*02b0*/ 	.word	0x0500000f


	//   ....[156]....
        /*02b4*/ 	.word	0x0500000f


	//   ....[157]....
        /*02b8*/ 	.word	0x0500000f


	//   ....[158]....
        /*02bc*/ 	.word	0x0500000f


	//   ....[159]....
        /*02c0*/ 	.word	0x0500000f


	//   ....[160]....
        /*02c4*/ 	.word	0x0500000f


	//   ....[161]....
        /*02c8*/ 	.word	0x0500000f


	//   ....[162]....
        /*02cc*/ 	.word	0x0500000f


	//   ....[163]....
        /*02d0*/ 	.word	0x0500000f


	//   ....[164]....
        /*02d4*/ 	.word	0x0500000f


	//   ....[165]....
        /*02d8*/ 	.word	0x0500000f


	//   ....[166]....
        /*02dc*/ 	.word	0x0500000f


	//   ....[167]....
        /*02e0*/ 	.word	0x0500000f


	//   ....[168]....
        /*02e4*/ 	.word	0x0500000f


	//   ....[169]....
        /*02e8*/ 	.word	0x0500000f


	//   ....[170]....
        /*02ec*/ 	.word	0x0500000f


	//   ....[171]....
        /*02f0*/ 	.word	0x0500000f


	//   ....[172]....
        /*02f4*/ 	.word	0x0500000f


	//   ....[173]....
        /*02f8*/ 	.word	0x0500000f


	//   ....[174]....
        /*02fc*/ 	.word	0x0500000f


	//   ....[175]....
        /*0300*/ 	.word	0x0500000f


	//   ....[176]....
        /*0304*/ 	.word	0x0500000f


	//   ....[177]....
        /*0308*/ 	.word	0x0500000f


	//   ....[178]....
        /*030c*/ 	.word	0x0500000f


	//   ....[179]....
        /*0310*/ 	.word	0x0500000f


	//   ....[180]....
        /*0314*/ 	.word	0x0500000f


	//   ....[181]....
        /*0318*/ 	.word	0x0500000f


	//   ....[182]....
        /*031c*/ 	.word	0x0500000f


	//   ....[183]....
        /*0320*/ 	.word	0x0500000f


	//   ....[184]....
        /*0324*/ 	.word	0x0500000f


	//   ....[185]....
        /*0328*/ 	.word	0x0500000f


	//   ....[186]....
        /*032c*/ 	.word	0x0500000f


	//   ....[187]....
        /*0330*/ 	.word	0x0500000f


	//   ....[188]....
        /*0334*/ 	.word	0x0500000f


	//   ....[189]....
        /*0338*/ 	.word	0x0500000f


	//   ....[190]....
        /*033c*/ 	.word	0x0500000f


	//   ....[191]....
        /*0340*/ 	.word	0x0500000f


	//   ....[192]....
        /*0344*/ 	.word	0x0500000f


	//   ....[193]....
        /*0348*/ 	.word	0x0500000f


	//   ....[194]....
        /*034c*/ 	.word	0x0500000f


	//   ....[195]....
        /*0350*/ 	.word	0x0500000f


	//   ....[196]....
        /*0354*/ 	.word	0x0500000f


	//   ....[197]....
        /*0358*/ 	.word	0x0500000f


	//   ....[198]....
        /*035c*/ 	.word	0x0500000f


	//----- nvinfo : EIATTR_COOP_GROUP_INSTR_OFFSETS
	.align		4
.L_1021:
        /*0360*/ 	.byte	0x04, 0x28
        /*0362*/ 	.short	(.L_1023 - .L_1022)


	//   ....[0]....
.L_1022:
        /*0364*/ 	.word	0x00000070


	//   ....[1]....
        /*0368*/ 	.word	0x00000080


	//   ....[2]....
        /*036c*/ 	.word	0x000002c0


	//   ....[3]....
        /*0370*/ 	.word	0x00000420


	//   ....[4]....
        /*0374*/ 	.word	0x00000540


	//   ....[5]....
        /*0378*/ 	.word	0x000006a0


	//   ....[6]....
        /*037c*/ 	.word	0x00001170


	//   ....[7]....
        /*0380*/ 	.word	0x00001c10


	//   ....[8]....
        /*0384*/ 	.word	0x00001c50


	//   ....[9]....
        /*0388*/ 	.word	0x00002320


	//   ....[10]....
        /*038c*/ 	.word	0x00002410


	//   ....[11]....
        /*0390*/ 	.word	0x00002d70


	//   ....[12]....
        /*0394*/ 	.word	0x00002dc0


	//   ....[13]....
        /*0398*/ 	.word	0x000042a0


	//   ....[14]....
        /*039c*/ 	.word	0x000042c0


	//   ....[15]....
        /*03a0*/ 	.word	0x00004970


	//   ....[16]....
        /*03a4*/ 	.word	0x00004a60


	//   ....[17]....
        /*03a8*/ 	.word	0x000052b0


	//   ....[18]....
        /*03ac*/ 	.word	0x00005310


	//   ....[19]....
        /*03b0*/ 	.word	0x00007030


	//   ....[20]....
        /*03b4*/ 	.word	0x00007040


	//   ....[21]....
        /*03b8*/ 	.word	0x00007080


	//   ....[22]....
        /*03bc*/ 	.word	0x00007090


	//   ....[23]....
        /*03c0*/ 	.word	0x00008520


	//   ....[24]....
        /*03c4*/ 	.word	0x00008550


	//   ....[25]....
        /*03c8*/ 	.word	0x00008620


	//   ....[26]....
        /*03cc*/ 	.word	0x00008630


	//   ....[27]....
        /*03d0*/ 	.word	0x000095c0


	//   ....[28]....
        /*03d4*/ 	.word	0x00009600


	//   ....[29]....
        /*03d8*/ 	.word	0x00009640


	//   ....[30]....
        /*03dc*/ 	.word	0x00009680


	//   ....[31]....
        /*03e0*/ 	.word	0x000096c0


	//   ....[32]....
        /*03e4*/ 	.word	0x000096d0


	//   ....[33]....
        /*03e8*/ 	.word	0x00009d20


	//   ....[34]....
        /*03ec*/ 	.word	0x00009d30


	//   ....[35]....
        /*03f0*/ 	.word	0x0000a760


	//   ....[36]....
        /*03f4*/ 	.word	0x0000b940


	//   ....[37]....
        /*03f8*/ 	.word	0x0000b970


	//   ....[38]....
        /*03fc*/ 	.word	0x0000b980


	//   ....[39]....
        /*0400*/ 	.word	0x0000b990


	//   ....[40]....
        /*0404*/ 	.word	0x0000b9a0


	//   ....[41]....
        /*0408*/ 	.word	0x0000b9b0


	//   ....[42]....
        /*040c*/ 	.word	0x0000b9c0


	//   ....[43]....
        /*0410*/ 	.word	0x0000b9e0


	//   ....[44]....
        /*0414*/ 	.word	0x0000ba50


	//   ....[45]....
        /*0418*/ 	.word	0x0000ba80


	//   ....[46]....
        /*041c*/ 	.word	0x0000bb40


	//   ....[47]....
        /*0420*/ 	.word	0x0000bb70


	//   ....[48]....
        /*0424*/ 	.word	0x0000bbb0


	//   ....[49]....
        /*0428*/ 	.word	0x0000bbc0


	//   ....[50]....
        /*042c*/ 	.word	0x0000bc00


	//   ....[51]....
        /*0430*/ 	.word	0x0000bc30


	//   ....[52]....
        /*0434*/ 	.word	0x0000c2c0


	//   ....[53]....
        /*0438*/ 	.word	0x0000c2f0


	//   ....[54]....
        /*043c*/ 	.word	0x0000c320


	//   ....[55]....
        /*0440*/ 	.word	0x0000c350


	//   ....[56]....
        /*0444*/ 	.word	0x0000c370


	//   ....[57]....
        /*0448*/ 	.word	0x0000c3f0


	//   ....[58]....
        /*044c*/ 	.word	0x0000c420


	//   ....[59]....
        /*0450*/ 	.word	0x0000c430


	//   ....[60]....
        /*0454*/ 	.word	0x0000c510


	//   ....[61]....
        /*0458*/ 	.word	0x0000c530


	//   ....[62]....
        /*045c*/ 	.word	0x0000c540


	//   ....[63]....
        /*0460*/ 	.word	0x0000c590


	//   ....[64]....
        /*0464*/ 	.word	0x0000c630


	//   ....[65]....
        /*0468*/ 	.word	0x0000c650


	//   ....[66]....
        /*046c*/ 	.word	0x0000c660


	//   ....[67]....
        /*0470*/ 	.word	0x0000c6a0


	//   ....[68]....
        /*0474*/ 	.word	0x0000cdb0


	//   ....[69]....
        /*0478*/ 	.word	0x0000cde0


	//   ....[70]....
        /*047c*/ 	.word	0x0000cdf0


	//   ....[71]....
        /*0480*/ 	.word	0x0000ce00


	//   ....[72]....
        /*0484*/ 	.word	0x0000ce30


	//   ....[73]....
        /*0488*/ 	.word	0x0000ce70


	//   ....[74]....
        /*048c*/ 	.word	0x0000ce80


	//   ....[75]....
        /*0490*/ 	.word	0x0000cea0


	//   ....[76]....
        /*0494*/ 	.word	0x0000cf00


	//   ....[77]....
        /*0498*/ 	.word	0x0000cf10


	//   ....[78]....
        /*049c*/ 	.word	0x0000cf30


	//   ....[79]....
        /*04a0*/ 	.word	0x0000cf90


	//   ....[80]....
        /*04a4*/ 	.word	0x0000cfb0


	//   ....[81]....
        /*04a8*/ 	.word	0x0000cfc0


	//   ....[82]....
        /*04ac*/ 	.word	0x0000cff0


	//   ....[83]....
        /*04b0*/ 	.word	0x0000d000


	//   ....[84]....
        /*04b4*/ 	.word	0x0000d280


	//   ....[85]....
        /*04b8*/ 	.word	0x0000d2a0


	//   ....[86]....
        /*04bc*/ 	.word	0x0000d2b0


	//   ....[87]....
        /*04c0*/ 	.word	0x0000d2d0


	//   ....[88]....
        /*04c4*/ 	.word	0x0000d340


	//   ....[89]....
        /*04c8*/ 	.word	0x0000d370


	//   ....[90]....
        /*04cc*/ 	.word	0x0000d3c0


	//   ....[91]....
        /*04d0*/ 	.word	0x0000d3f0


	//   ....[92]....
        /*04d4*/ 	.word	0x0000d440


	//   ....[93]....
        /*04d8*/ 	.word	0x0000d470


	//   ....[94]....
        /*04dc*/ 	.word	0x0000d4c0


	//   ....[95]....
        /*04e0*/ 	.word	0x0000d4f0


	//   ....[96]....
        /*04e4*/ 	.word	0x0000d540


	//   ....[97]....
        /*04e8*/ 	.word	0x0000d570


	//   ....[98]....
        /*04ec*/ 	.word	0x0000d5c0


	//   ....[99]....
        /*04f0*/ 	.word	0x0000d5f0


	//   ....[100]....
        /*04f4*/ 	.word	0x0000da50


	//   ....[101]....
        /*04f8*/ 	.word	0x0000da80


	//   ....[102]....
        /*04fc*/ 	.word	0x0000dab0


	//   ....[103]....
        /*0500*/ 	.word	0x0000dae0


	//   ....[104]....
        /*0504*/ 	.word	0x0000db10


	//   ....[105]....
        /*0508*/ 	.word	0x0000db20


	//   ....[106]....
        /*050c*/ 	.word	0x0000db40


	//   ....[107]....
        /*0510*/ 	.word	0x0000db60


	//   ....[108]....
        /*0514*/ 	.word	0x0000db80


	//   ....[109]....
        /*0518*/ 	.word	0x0000dba0


	//   ....[110]....
        /*051c*/ 	.word	0x0000dc20


	//   ....[111]....
        /*0520*/ 	.word	0x0000dc40


	//   ....[112]....
        /*0524*/ 	.word	0x0000dc70


	//   ....[113]....
        /*0528*/ 	.word	0x0000dc90


	//   ....[114]....
        /*052c*/ 	.word	0x0000de40


	//   ....[115]....
        /*0530*/ 	.word	0x0000de50


	//   ....[116]....
        /*0534*/ 	.word	0x0000e0b0


	//   ....[117]....
        /*0538*/ 	.word	0x0000e610


	//   ....[118]....
        /*053c*/ 	.word	0x0000e700


	//   ....[119]....
        /*0540*/ 	.word	0x0000e7a0


	//   ....[120]....
        /*0544*/ 	.word	0x0000e800


	//   ....[121]....
        /*0548*/ 	.word	0x0000e8d0


	//   ....[122]....
        /*054c*/ 	.word	0x0000e940


	//   ....[123]....
        /*0550*/ 	.word	0x0000ea00


	//   ....[124]....
        /*0554*/ 	.word	0x0000ea70


	//   ....[125]....
        /*0558*/ 	.word	0x0000eb50


	//   ....[126]....
        /*055c*/ 	.word	0x0000ebd0


	//   ....[127]....
        /*0560*/ 	.word	0x0000eca0


	//   ....[128]....
        /*0564*/ 	.word	0x0000ed20


	//   ....[129]....
        /*0568*/ 	.word	0x0000ede0


	//   ....[130]....
        /*056c*/ 	.word	0x0000ee50


	//   ....[131]....
        /*0570*/ 	.word	0x0000ef30


	//   ....[132]....
        /*0574*/ 	.word	0x0000efb0


	//   ....[133]....
        /*0578*/ 	.word	0x0000f070


	//   ....[134]....
        /*057c*/ 	.word	0x0000f100


	//   ....[135]....
        /*0580*/ 	.word	0x0000f170


	//   ....[136]....
        /*0584*/ 	.word	0x0000f210


	//   ....[137]....
        /*0588*/ 	.word	0x0000f2e0


	//   ....[138]....
        /*058c*/ 	.word	0x0000f350


	//   ....[139]....
        /*0590*/ 	.word	0x0000f440


	//   ....[140]....
        /*0594*/ 	.word	0x0000f4a0


	//   ....[141]....
        /*0598*/ 	.word	0x0000f570


	//   ....[142]....
        /*059c*/ 	.word	0x0000f5e0


	//   ....[143]....
        /*05a0*/ 	.word	0x0000f6d0


	//   ....[144]....
        /*05a4*/ 	.word	0x0000f730


	//   ....[145]....
        /*05a8*/ 	.word	0x0000f7f0


	//   ....[146]....
        /*05ac*/ 	.word	0x0000f870


	//   ....[147]....
        /*05b0*/ 	.word	0x0000f940


	//   ....[148]....
        /*05b4*/ 	.word	0x0000f9b0


	//   ....[149]....
        /*05b8*/ 	.word	0x0000fa60


	//   ....[150]....
        /*05bc*/ 	.word	0x0000fba0


	//   ....[151]....
        /*05c0*/ 	.word	0x0000fc50


	//   ....[152]....
        /*05c4*/ 	.word	0x0000fd20


	//   ....[153]....
        /*05c8*/ 	.word	0x0000fd70


	//   ....[154]....
        /*05cc*/ 	.word	0x0000fe50


	//   ....[155]....
        /*05d0*/ 	.word	0x0000fea0


	//   ....[156]....
        /*05d4*/ 	.word	0x0000ff70


	//   ....[157]....
        /*05d8*/ 	.word	0x0000ffc0


	//   ....[158]....
        /*05dc*/ 	.word	0x000100a0


	//   ....[159]....
        /*05e0*/ 	.word	0x000100f0


	//   ....[160]....
        /*05e4*/ 	.word	0x000101d0


	//   ....[161]....
        /*05e8*/ 	.word	0x00010220


	//   ....[162]....
        /*05ec*/ 	.word	0x000102f0


	//   ....[163]....
        /*05f0*/ 	.word	0x00010340


	//   ....[164]....
        /*05f4*/ 	.word	0x00010420


	//   ....[165]....
        /*05f8*/ 	.word	0x00010470


	//   ....[166]....
        /*05fc*/ 	.word	0x00010560


	//   ....[167]....
        /*0600*/ 	.word	0x00010600


	//   ....[168]....
        /*0604*/ 	.word	0x00010660


	//   ....[169]....
        /*0608*/ 	.word	0x00010720


	//   ....[170]....
        /*060c*/ 	.word	0x000107c0


	//   ....[171]....
        /*0610*/ 	.word	0x00010880


	//   ....[172]....
        /*0614*/ 	.word	0x00010920


	//   ....[173]....
        /*0618*/ 	.word	0x000109e0


	//   ....[174]....
        /*061c*/ 	.word	0x00010a80


	//   ....[175]....
        /*0620*/ 	.word	0x00010b40


	//   ....[176]....
        /*0624*/ 	.word	0x00010be0


	//   ....[177]....
        /*0628*/ 	.word	0x00010ca0


	//   ....[178]....
        /*062c*/ 	.word	0x00010d40


	//   ....[179]....
        /*0630*/ 	.word	0x00010e00


	//   ....[180]....
        /*0634*/ 	.word	0x00010ea0


	//   ....[181]....
        /*0638*/ 	.word	0x00010f60


	//   ....[182]....
        /*063c*/ 	.word	0x00011080


	//   ....[183]....
        /*0640*/ 	.word	0x00011120


	//   ....[184]....
        /*0644*/ 	.word	0x000111d0


	//   ....[185]....
        /*0648*/ 	.word	0x000112a0


	//   ....[186]....
        /*064c*/ 	.word	0x00011310


	//   ....[187]....
        /*0650*/ 	.word	0x000113e0


	//   ....[188]....
        /*0654*/ 	.word	0x00011450


	//   ....[189]....
        /*0658*/ 	.word	0x00011530


	//   ....[190]....
        /*065c*/ 	.word	0x000115a0


	//   ....[191]....
        /*0660*/ 	.word	0x00011680


	//   ....[192]....
        /*0664*/ 	.word	0x00011700


	//   ....[193]....
        /*0668*/ 	.word	0x000117e0


	//   ....[194]....
        /*066c*/ 	.word	0x00011850


	//   ....[195]....
        /*0670*/ 	.word	0x00011920


	//   ....[196]....
        /*0674*/ 	.word	0x00011990


	//   ....[197]....
        /*0678*/ 	.word	0x00011a50


	//   ....[198]....
        /*067c*/ 	.word	0x00011b30


	//----- nvinfo : EIATTR_REG_RECONFIG
	.align		4
.L_1023:
        /*0680*/ 	.byte	0x01, 0x54
	.zero		2


	//----- nvinfo : EIATTR_SYSCALL_OFFSETS
	.align		4
        /*0684*/ 	.byte	0x04, 0x46
        /*0686*/ 	.short	(.L_1025 - .L_1024)


	//   ....[0]....
.L_1024:
        /*0688*/ 	.word	0x00001330


	//   ....[1]....
        /*068c*/ 	.word	0x0000af80


	//   ....[2]....
        /*0690*/ 	.word	0x0000b0c0


	//   ....[3]....
        /*0694*/ 	.word	0x0000b1b0


	//   ....[4]....
        /*0698*/ 	.word	0x0000c000


	//----- nvinfo : EIATTR_MBARRIER_INSTR_OFFSETS
	.align		4
.L_1025:
        /*069c*/ 	.byte	0x04, 0x39
        /*069e*/ 	.short	(.L_1027 - .L_1026)


	//   ....[0]....
.L_1026:
        /*06a0*/ 	.word	0x00000170
        /*06a4*/ 	.word	0x000000ff
        /*06a8*/ 	.word	0x00028800
        /*06ac*/ 	.short	0x0100
        /*06ae*/ 	.byte	0x08
	.zero		1


	//   ....[1]....
        /*06b0*/ 	.word	0x00000180
        /*06b4*/ 	.word	0x000000ff
        /*06b8*/ 	.word	0x00028820
        /*06bc*/ 	.short	0x0100
        /*06be*/ 	.byte	0x08
	.zero		1


	//   ....[2]....
        /*06c0*/ 	.word	0x00000270
        /*06c4*/ 	.word	0x000000ff
        /*06c8*/ 	.word	0x00028830
        /*06cc*/ 	.short	0x0100
        /*06ce*/ 	.byte	0x08
	.zero		1


	//   ....[3]....
        /*06d0*/ 	.word	0x00000280
        /*06d4*/ 	.word	0x000000ff
        /*06d8*/ 	.word	0x00028840
        /*06dc*/ 	.short	0x0100
        /*06de*/ 	.byte	0x08
	.zero		1


	//   ....[4]....
        /*06e0*/ 	.word	0x00000290
        /*06e4*/ 	.word	0x000000ff
        /*06e8*/ 	.word	0x00028838
        /*06ec*/ 	.short	0x0100
        /*06ee*/ 	.byte	0x08
	.zero		1


	//   ....[5]....
        /*06f0*/ 	.word	0x000002a0
        /*06f4*/ 	.word	0x000000ff
        /*06f8*/ 	.word	0x00028848
        /*06fc*/ 	.short	0x0100
        /*06fe*/ 	.byte	0x08
	.zero		1


	//   ....[6]....
        /*0700*/ 	.word	0x000003d0
        /*0704*/ 	.word	0x000000ff
        /*0708*/ 	.word	0x00028850
        /*070c*/ 	.short	0x0100
        /*070e*/ 	.byte	0x08
	.zero		1


	//   ....[7]....
        /*0710*/ 	.word	0x000003e0
        /*0714*/ 	.word	0x000000ff
        /*0718*/ 	.word	0x00028860
        /*071c*/ 	.short	0x0100
        /*071e*/ 	.byte	0x08
	.zero		1


	//   ....[8]....
        /*0720*/ 	.word	0x000003f0
        /*0724*/ 	.word	0x000000ff
        /*0728*/ 	.word	0x00028858
        /*072c*/ 	.short	0x0100
        /*072e*/ 	.byte	0x08
	.zero		1


	//   ....[9]....
        /*0730*/ 	.word	0x00000400
        /*0734*/ 	.word	0x000000ff
        /*0738*/ 	.word	0x00028868
        /*073c*/ 	.short	0x0100
        /*073e*/ 	.byte	0x08
	.zero		1


	//   ....[10]....
        /*0740*/ 	.word	0x000004f0
        /*0744*/ 	.word	0x000000ff
        /*0748*/ 	.word	0x00028870
        /*074c*/ 	.short	0x0100
        /*074e*/ 	.byte	0x06
	.zero		1


	//   ....[11]....
        /*0750*/ 	.word	0x00000500
        /*0754*/ 	.word	0x000000ff
        /*0758*/ 	.word	0x00028880
        /*075c*/ 	.short	0x0100
        /*075e*/ 	.byte	0x06
	.zero		1


	//   ....[12]....
        /*0760*/ 	.word	0x00000510
        /*0764*/ 	.word	0x000000ff
        /*0768*/ 	.word	0x00028878
        /*076c*/ 	.short	0x0100
        /*076e*/ 	.byte	0x06
	.zero		1


	//   ....[13]....
        /*0770*/ 	.word	0x00000520
        /*0774*/ 	.word	0x000000ff
        /*0778*/ 	.word	0x00028888
        /*077c*/ 	.short	0x0100
        /*077e*/ 	.byte	0x06
	.zero		1


	//   ....[14]....
        /*0780*/ 	.word	0x00000650
        /*0784*/ 	.word	0x000000ff
        /*0788*/ 	.word	0x00028890
        /*078c*/ 	.short	0x0100
        /*078e*/ 	.byte	0x08
	.zero		1


	//   ....[15]....
        /*0790*/ 	.word	0x00000660
        /*0794*/ 	.word	0x000000ff
        /*0798*/ 	.word	0x000288a0
        /*079c*/ 	.short	0x0100
        /*079e*/ 	.byte	0x08
	.zero		1


	//   ....[16]....
        /*07a0*/ 	.word	0x00000670
        /*07a4*/ 	.word	0x000000ff
        /*07a8*/ 	.word	0x00028898
        /*07ac*/ 	.short	0x0100
        /*07ae*/ 	.byte	0x08
	.zero		1


	//   ....[17]....
        /*07b0*/ 	.word	0x00000680
        /*07b4*/ 	.word	0x000000ff
        /*07b8*/ 	.word	0x000288a8
        /*07bc*/ 	.short	0x0100
        /*07be*/ 	.byte	0x08
	.zero		1


	//   ....[18]....
        /*07c0*/ 	.word	0x000007c0
        /*07c4*/ 	.word	0x000000ff
        /*07c8*/ 	.word	0x000288b0
        /*07cc*/ 	.short	0x0100
        /*07ce*/ 	.byte	0x08
	.zero		1


	//   ....[19]....
        /*07d0*/ 	.word	0x000007d0
        /*07d4*/ 	.word	0x000000ff
        /*07d8*/ 	.word	0x000288c0
        /*07dc*/ 	.short	0x0100
        /*07de*/ 	.byte	0x08
	.zero		1


	//   ....[20]....
        /*07e0*/ 	.word	0x000007e0
        /*07e4*/ 	.word	0x000000ff
        /*07e8*/ 	.word	0x000288b8
        /*07ec*/ 	.short	0x0100
        /*07ee*/ 	.byte	0x08
	.zero		1


	//   ....[21]....
        /*07f0*/ 	.word	0x000007f0
        /*07f4*/ 	.word	0x000000ff
        /*07f8*/ 	.word	0x000288c8
        /*07fc*/ 	.short	0x0100
        /*07fe*/ 	.byte	0x08
	.zero		1


	//   ....[22]....
        /*0800*/ 	.word	0x00001350
        /*0804*/ 	.word	0x000000ff
        /*0808*/ 	.word	0x00028800
        /*080c*/ 	.short	0x010a
        /*080e*/ 	.byte	0x29
	.zero		1


	//   ....[23]....
        /*0810*/ 	.word	0x000013c0
        /*0814*/ 	.word	0x000000ff
        /*0818*/ 	.word	0x00028830
        /*081c*/ 	.short	0x010a
        /*081e*/ 	.byte	0x29
	.zero		1


	//   ....[24]....
        /*0820*/ 	.word	0x00001420
        /*0824*/ 	.word	0x000000ff
        /*0828*/ 	.word	0x00028830
        /*082c*/ 	.short	0x010a
        /*082e*/ 	.byte	0x29
	.zero		1


	//   ....[25]....
        /*0830*/ 	.word	0x00001a90
        /*0834*/ 	.word	0x000000ff
        /*0838*/ 	.word	0x00000000
        /*083c*/ 	.short	0x0101
        /*083e*/ 	.byte	0x06
	.zero		1


	//   ....[26]....
        /*0840*/ 	.word	0x00003ad0
        /*0844*/ 	.word	0x000000ff
        /*0848*/ 	.word	0x00028830
        /*084c*/ 	.short	0x010a
        /*084e*/ 	.byte	0x04
	.zero		1


	//   ....[27]....
        /*0850*/ 	.word	0x00003b10
        /*0854*/ 	.word	0x000000ff
        /*0858*/ 	.word	0x00028830
        /*085c*/ 	.short	0x010a
        /*085e*/ 	.byte	0x04
	.zero		1


	//   ....[28]....
        /*0860*/ 	.word	0x00003e80
        /*0864*/ 	.word	0x000000ff
        /*0868*/ 	.word	0x00028850
        /*086c*/ 	.short	0x010a
        /*086e*/ 	.byte	0x04
	.zero		1


	//   ....[29]....
        /*0870*/ 	.word	0x00003ec0
        /*0874*/ 	.word	0x000000ff
        /*0878*/ 	.word	0x00028850
        /*087c*/ 	.short	0x010a
        /*087e*/ 	.byte	0x04
	.zero		1


	//   ....[30]....
        /*0880*/ 	.word	0x00004320
        /*0884*/ 	.word	0x000000ff
        /*0888*/ 	.word	0x00000000
        /*088c*/ 	.short	0x0101
        /*088e*/ 	.byte	0x04
	.zero		1


	//   ....[31]....
        /*0890*/ 	.word	0x00005e10
        /*0894*/ 	.word	0x000000ff
        /*0898*/ 	.word	0x00000000
        /*089c*/ 	.short	0x0101
        /*089e*/ 	.byte	0x04
	.zero		1


	//   ....[32]....
        /*08a0*/ 	.word	0x00006510
        /*08a4*/ 	.word	0x000000ff
        /*08a8*/ 	.word	0x00028830
        /*08ac*/ 	.short	0x010a
        /*08ae*/ 	.byte	0x04
	.zero		1


	//   ....[33]....
        /*08b0*/ 	.word	0x00006550
        /*08b4*/ 	.word	0x000000ff
        /*08b8*/ 	.word	0x00028830
        /*08bc*/ 	.short	0x010a
        /*08be*/ 	.byte	0x04
	.zero		1


	//   ....[34]....
        /*08c0*/ 	.word	0x00006880
        /*08c4*/ 	.word	0x000000ff
        /*08c8*/ 	.word	0x00028850
        /*08cc*/ 	.short	0x010a
        /*08ce*/ 	.byte	0x04
	.zero		1


	//   ....[35]....
        /*08d0*/ 	.word	0x000068c0
        /*08d4*/ 	.word	0x000000ff
        /*08d8*/ 	.word	0x00028850
        /*08dc*/ 	.short	0x010a
        /*08de*/ 	.byte	0x04
	.zero		1


	//   ....[36]....
        /*08e0*/ 	.word	0x00006cc0
        /*08e4*/ 	.word	0x000000ff
        /*08e8*/ 	.word	0x00000000
        /*08ec*/ 	.short	0x0101
        /*08ee*/ 	.byte	0x04
	.zero		1


	//   ....[37]....
        /*08f0*/ 	.word	0x00007e90
        /*08f4*/ 	.word	0x000000ff
        /*08f8*/ 	.word	0x00000000
        /*08fc*/ 	.short	0x0101
        /*08fe*/ 	.byte	0x04
	.zero		1


	//   ....[38]....
        /*0900*/ 	.word	0x00008490
        /*0904*/ 	.word	0x000000ff
        /*0908*/ 	.word	0x00028850
        /*090c*/ 	.short	0x010a
        /*090e*/ 	.byte	0x05
	.zero		1


	//   ....[39]....
        /*0910*/ 	.word	0x000084d0
        /*0914*/ 	.word	0x000000ff
        /*0918*/ 	.word	0x00028850
        /*091c*/ 	.short	0x010a
        /*091e*/ 	.byte	0x05
	.zero		1


	//   ....[40]....
        /*0920*/ 	.word	0x00008aa0
        /*0924*/ 	.word	0x000000ff
        /*0928*/ 	.word	0x00000000
        /*092c*/ 	.short	0x0101
        /*092e*/ 	.byte	0x04
	.zero		1


	//   ....[41]....
        /*0930*/ 	.word	0x000096e0
        /*0934*/ 	.word	0x000000ff
        /*0938*/ 	.word	0x00000000
        /*093c*/ 	.short	0x0101
        /*093e*/ 	.byte	0x04
	.zero		1


	//   ....[42]....
        /*0940*/ 	.word	0x0000b670
        /*0944*/ 	.word	0x000000ff
        /*0948*/ 	.word	0x00028840
        /*094c*/ 	.short	0x010a
        /*094e*/ 	.byte	0x2f
	.zero		1


	//   ....[43]....
        /*0950*/ 	.word	0x0000bdc0
        /*0954*/ 	.word	0x000000ff
        /*0958*/ 	.word	0x00028830
        /*095c*/ 	.short	0x0107
        /*095e*/ 	.byte	0x2f
	.zero		1


	//   ....[44]....
        /*0960*/ 	.word	0x0000be30
        /*0964*/ 	.word	0x000000ff
        /*0968*/ 	.word	0x00028830
        /*096c*/ 	.short	0x0101
        /*096e*/ 	.byte	0x2f
	.zero		1


	//   ....[45]....
        /*0970*/ 	.word	0x0000c7f0
        /*0974*/ 	.word	0x000000ff
        /*0978*/ 	.word	0x00028800
        /*097c*/ 	.short	0x0107
        /*097e*/ 	.byte	0x2f
	.zero		1


	//   ....[46]....
        /*0980*/ 	.word	0x0000c830
        /*0984*/ 	.word	0x000000ff
        /*0988*/ 	.word	0x00028800
        /*098c*/ 	.short	0x0101
        /*098e*/ 	.byte	0x2f
	.zero		1


	//   ....[47]....
        /*0990*/ 	.word	0x0000c860
        /*0994*/ 	.word	0x000000ff
        /*0998*/ 	.word	0x00028820
        /*099c*/ 	.short	0x010a
        /*099e*/ 	.byte	0x2f
	.zero		1


	//   ....[48]....
        /*09a0*/ 	.word	0x0000cbb0
        /*09a4*/ 	.word	0x00000022
        /*09a8*/ 	.word	0x00028840
        /*09ac*/ 	.short	0x010a
        /*09ae*/ 	.byte	0x3f
	.zero		1


	//   ....[49]....
        /*09b0*/ 	.word	0x0000d110
        /*09b4*/ 	.word	0x00000022
        /*09b8*/ 	.word	0x00028830
        /*09bc*/ 	.short	0x0107
        /*09be*/ 	.byte	0x3f
	.zero		1


	//   ....[50]....
        /*09c0*/ 	.word	0x0000d1c0
        /*09c4*/ 	.word	0x00000022
        /*09c8*/ 	.word	0x00028830
        /*09cc*/ 	.short	0x0101
        /*09ce*/ 	.byte	0x3f
	.zero		1


	//   ....[51]....
        /*09d0*/ 	.word	0x0000d220
        /*09d4*/ 	.word	0x00000000
        /*09d8*/ 	.word	0x00028860
        /*09dc*/ 	.short	0x010a
        /*09de*/ 	.byte	0x3f
	.zero		1


	//   ....[52]....
        /*09e0*/ 	.word	0x0000d770
        /*09e4*/ 	.word	0x00000000
        /*09e8*/ 	.word	0x00028850
        /*09ec*/ 	.short	0x0107
        /*09ee*/ 	.byte	0x3f
	.zero		1


	//   ....[53]....
        /*09f0*/ 	.word	0x0000d870
        /*09f4*/ 	.word	0x00000000
        /*09f8*/ 	.word	0x00028850
        /*09fc*/ 	.short	0x0101
        /*09fe*/ 	.byte	0x3f
	.zero		1


	//   ....[54]....
        /*0a00*/ 	.word	0x0000d9f0
        /*0a04*/ 	.word	0x00000000
        /*0a08*/ 	.word	0x00028860
        /*0a0c*/ 	.short	0x010a
        /*0a0e*/ 	.byte	0x3f
	.zero		1


	//   ....[55]....
        /*0a10*/ 	.word	0x0000df20
        /*0a14*/ 	.word	0x00000000
        /*0a18*/ 	.word	0x00028850
        /*0a1c*/ 	.short	0x0107
        /*0a1e*/ 	.byte	0x3f
	.zero		1


	//   ....[56]....
        /*0a20*/ 	.word	0x0000dfd0
        /*0a24*/ 	.word	0x00000000
        /*0a28*/ 	.word	0x00028850
        /*0a2c*/ 	.short	0x0101
        /*0a2e*/ 	.byte	0x3f
	.zero		1


	//   ....[57]....
        /*0a30*/ 	.word	0x0000e070
        /*0a34*/ 	.word	0x00000007
        /*0a38*/ 	.word	0x00028820
        /*0a3c*/ 	.short	0x010a
        /*0a3e*/ 	.byte	0x3f
	.zero		1


	//   ....[58]....
        /*0a40*/ 	.word	0x0000e1a0
        /*0a44*/ 	.word	0x00000005
        /*0a48*/ 	.word	0x00028840
        /*0a4c*/ 	.short	0x010a
        /*0a4e*/ 	.byte	0x3f
	.zero		1


	//   ....[59]....
        /*0a50*/ 	.word	0x0000e240
        /*0a54*/ 	.word	0x00000007
        /*0a58*/ 	.word	0x00028840
        /*0a5c*/ 	.short	0x010a
        /*0a5e*/ 	.byte	0x3f
	.zero		1


	//   ....[60]....
        /*0a60*/ 	.word	0x0000e280
        /*0a64*/ 	.word	0x00000005
        /*0a68*/ 	.word	0x00028860
        /*0a6c*/ 	.short	0x010a
        /*0a6e*/ 	.byte	0x3f
	.zero		1


	//   ....[61]....
        /*0a70*/ 	.word	0x0000e2c0
        /*0a74*/ 	.word	0x00000007
        /*0a78*/ 	.word	0x00028860
        /*0a7c*/ 	.short	0x010a
        /*0a7e*/ 	.byte	0x3f
	.zero		1


	//   ....[62]....
        /*0a80*/ 	.word	0x0000e330
        /*0a84*/ 	.word	0x00000003
        /*0a88*/ 	.word	0x00028800
        /*0a8c*/ 	.short	0x010a
        /*0a8e*/ 	.byte	0x3f
	.zero		1


	//   ....[63]....
        /*0a90*/ 	.word	0x0000e390
        /*0a94*/ 	.word	0x00000003
        /*0a98*/ 	.word	0x00028830
        /*0a9c*/ 	.short	0x010a
        /*0a9e*/ 	.byte	0x3f
	.zero		1


	//   ....[64]....
        /*0aa0*/ 	.word	0x0000e3f0
        /*0aa4*/ 	.word	0x00000007
        /*0aa8*/ 	.word	0x00028830
        /*0aac*/ 	.short	0x010a
        /*0aae*/ 	.byte	0x3f
	.zero		1


	//   ....[65]....
        /*0ab0*/ 	.word	0x0000e450
        /*0ab4*/ 	.word	0x00000007
        /*0ab8*/ 	.word	0x00028850
        /*0abc*/ 	.short	0x010a
        /*0abe*/ 	.byte	0x3f
	.zero		1


	//   ....[66]....
        /*0ac0*/ 	.word	0x0000e4b0
        /*0ac4*/ 	.word	0x00000007
        /*0ac8*/ 	.word	0x00028830
        /*0acc*/ 	.short	0x010a
        /*0ace*/ 	.byte	0x3f
	.zero		1


	//   ....[67]....
        /*0ad0*/ 	.word	0x0000e510
        /*0ad4*/ 	.word	0x00000007
        /*0ad8*/ 	.word	0x00028850
        /*0adc*/ 	.short	0x010a
        /*0ade*/ 	.byte	0x3f
	.zero		1


	//   ....[68]....
        /*0ae0*/ 	.word	0x0000e570
        /*0ae4*/ 	.word	0x00000003
        /*0ae8*/ 	.word	0x00028850
        /*0aec*/ 	.short	0x010a
        /*0aee*/ 	.byte	0x3f
	.zero		1


	//   ....[69]....
        /*0af0*/ 	.word	0x0000e650
        /*0af4*/ 	.word	0x0000000a
        /*0af8*/ 	.word	0x00028840
        /*0afc*/ 	.short	0x010a
        /*0afe*/ 	.byte	0x3f
	.zero		1


	//   ....[70]....
        /*0b00*/ 	.word	0x0000faa0
        /*0b04*/ 	.word	0x00000003
        /*0b08*/ 	.word	0x00028820
        /*0b0c*/ 	.short	0x010a
        /*0b0e*/ 	.byte	0x3f
	.zero		1


	//   ....[71]....
        /*0b10*/ 	.word	0x0000faf0
        /*0b14*/ 	.word	0x00000022
        /*0b18*/ 	.word	0x00028840
        /*0b1c*/ 	.short	0x010a
        /*0b1e*/ 	.byte	0x3f
	.zero		1


	//   ....[72]....
        /*0b20*/ 	.word	0x000104b0
        /*0b24*/ 	.word	0x00000000
        /*0b28*/ 	.word	0x00028860
        /*0b2c*/ 	.short	0x010a
        /*0b2e*/ 	.byte	0x3f
	.zero		1


	//   ....[73]....
        /*0b30*/ 	.word	0x00010fd0
        /*0b34*/ 	.word	0x00000000
        /*0b38*/ 	.word	0x00028860
        /*0b3c*/ 	.short	0x010a
        /*0b3e*/ 	.byte	0x3f
	.zero		1


	//   ....[74]....
        /*0b40*/ 	.word	0x00011a80
        /*0b44*/ 	.word	0x00000007
        /*0b48*/ 	.word	0x00028820
        /*0b4c*/ 	.short	0x010a
        /*0b4e*/ 	.byte	0x3f
	.zero		1


	//   ....[75]....
        /*0b50*/ 	.word	0x00011bf0
        /*0b54*/ 	.word	0x00000005
        /*0b58*/ 	.word	0x00028840
        /*0b5c*/ 	.short	0x010a
        /*0b5e*/ 	.byte	0x3f
	.zero		1


	//   ....[76]....
        /*0b60*/ 	.word	0x00011c40
        /*0b64*/ 	.word	0x00000007
        /*0b68*/ 	.word	0x00028840
        /*0b6c*/ 	.short	0x010a
        /*0b6e*/ 	.byte	0x3f
	.zero		1


	//   ....[77]....
        /*0b70*/ 	.word	0x00011c90
        /*0b74*/ 	.word	0x00000005
        /*0b78*/ 	.word	0x00028860
        /*0b7c*/ 	.short	0x010a
        /*0b7e*/ 	.byte	0x3f
	.zero		1


	//----- nvinfo : EIATTR_NUM_MBARRIERS
	.align		4
.L_1027:
        /*0b80*/ 	.byte	0x03, 0x38
        /*0b82*/ 	.short	0x0016


	//----- nvinfo : EIATTR_EXIT_INSTR_OFFSETS
	.align		4
        /*0b84*/ 	.byte	0x04, 0x1c
        /*0b86*/ 	.short	(.L_1029 - .L_1028)


	//   ....[0]....
.L_1028:
        /*0b88*/ 	.word	0x0000e310


	//----- nvinfo : EIATTR_MAX_THREADS
	.align		4
.L_1029:
        /*0b8c*/ 	.byte	0x04, 0x05
        /*0b8e*/ 	.short	(.L_1031 - .L_1030)
.L_1030:
        /*0b90*/ 	.word	0x00000180
        /*0b94*/ 	.word	0x00000001
        /*0b98*/ 	.word	0x00000001


	//----- nvinfo : EIATTR_CRS_STACK_SIZE
	.align		4
.L_1031:
        /*0b9c*/ 	.byte	0x04, 0x1e
        /*0b9e*/ 	.short	(.L_1033 - .L_1032)
.L_1032:
        /*0ba0*/ 	.word	0x00000000


	//----- nvinfo : EIATTR_CBANK_PARAM_SIZE
	.align		4
.L_1033:
        /*0ba4*/ 	.byte	0x03, 0x19
        /*0ba6*/ 	.short	0x0a70


	//----- nvinfo : EIATTR_PARAM_CBANK
	.align		4
        /*0ba8*/ 	.byte	0x04, 0x0a
        /*0baa*/ 	.short	(.L_1035 - .L_1034)
	.align		4
.L_1034:
        /*0bac*/ 	.word	index@(.nv.constant0._ZN7cutlass13device_kernelIN5flash11enable_sm90INS1_16FlashAttnFwdSm90INS1_25CollectiveMainloopFwdSm90ILi2EN4cute5tupleIJNS5_1CILi1EEES8_S8_EEENS6_IJNS7_ILi128EEESA_SA_EEELi128ENS_10bfloat16_tEfNS_4arch4Sm90ELb1ELb0ELb0ELb0ELb1ELb0ELb0ELb1ELb1ELb1ELb1ELb0EEENS1_21CollectiveEpilogueFwdISB_S9_SC_SE_Li256ELb0ELb1ELb1ELb0EEENS1_19SingleTileSchedulerILb0ELb1ELb1ELi128EEEEEEEEEvNT_6ParamsE)
        /*0bb0*/ 	.short	0x0210
        /*0bb2*/ 	.short	0x0a70


	//----- nvinfo : EIATTR_SW_WAR
	.align		4
.L_1035:
        /*0bb4*/ 	.byte	0x04, 0x36
        /*0bb6*/ 	.short	(.L_1037 - .L_1036)
.L_1036:
        /*0bb8*/ 	.word	0x00000008
.L_1037:


//--------------------- .nv.info._ZN7cutlass13device_kernelIN5flash11enable_sm90INS1_16FlashAttnFwdSm90INS1_25CollectiveMainloopFwdSm90ILi2EN4cute5tupleIJNS5_1CILi1EEES8_S8_EEENS6_IJNS7_ILi128EEESA_SA_EEELi128ENS_10bfloat16_tEfNS_4arch4Sm90ELb1ELb0ELb0ELb1ELb1ELb0ELb0ELb1ELb1ELb1ELb1ELb0EEENS1_21CollectiveEpilogueFwdISB_S9_SC_SE_Li256ELb1ELb1ELb1ELb0EEENS1_36VarlenDynamicPersistentTileSchedulerILi128ELi128ELi256ELi128ELb1ELb1ELb1ELb1ELb1ELb1EEEEEEEEEvNT_6ParamsE --------------------------
	.section	.nv.info._ZN7cutlass13device_kernelIN5flash11enable_sm90INS1_16FlashAttnFwdSm90INS1_25CollectiveMainloopFwdSm90ILi2EN4cute5tupleIJNS5_1CILi1EEES8_S8_EEENS6_IJNS7_ILi128EEESA_SA_EEELi128ENS_10bfloat16_tEfNS_4arch4Sm90ELb1ELb0ELb0ELb1ELb1ELb0ELb0ELb1ELb1ELb1ELb1ELb0EEENS1_21CollectiveEpilogueFwdISB_S9_SC_SE_Li256ELb1ELb1ELb1ELb0EEENS1_36VarlenDynamicPersistentTileSchedulerILi128ELi128ELi256ELi128ELb1ELb1ELb1ELb1ELb1ELb1EEEEEEEEEvNT_6ParamsE,"",@"SHT_CUDA_INFO"
	.sectionflags	@""
	.align	4


	//----- nvinfo : EIATTR_CUDA_API_VERSION
	.align		4
        /*0000*/ 	.byte	0x04, 0x37
        /*0002*/ 	.short	(.L_1039 - .L_1038)
.L_1038:
        /*0004*/ 	.word	0x00000082


	//----- nvinfo : EIATTR_KPARAM_INFO
	.align		4
.L_1039:
        /*0008*/ 	.byte	0x04, 0x17
        /*000a*/ 	.short	(.L_1041 - .L_1040)
.L_1040:
        /*000c*/ 	.word	0x00000000
        /*0010*/ 	.short	0x0000
        /*0012*/ 	.short	0x0070
        /*0014*/ 	.byte	0x00, 0xf0, 0x01, 0x2a


	//----- nvinfo : EIATTR_SPARSE_MMA_MASK
	.align		4
.L_1041:
        /*0018*/ 	.byte	0x03, 0x50
        /*001a*/ 	.short	0x0000


	//----- nvinfo : EIATTR_MAXREG_COUNT
	.align		4
        /*001c*/ 	.byte	0x03, 0x1b
        /*001e*/ 	.short	0x00a8


	//----- nvinfo : EIATTR_NUM_BARRIERS
	.align		4
        /*0020*/ 	.byte	0x02, 0x4c
        /*0022*/ 	.byte	0x10
	.zero		1


	//----- nvinfo : EIATTR_EXTERNS
	.align		4
        /*0024*/ 	.byte	0x04, 0x0f
        /*0026*/ 	.short	(.L_1043 - .L_1042)


	//   ....[0]....
	.align		4
.L_1042:
        /*0028*/ 	.word	index@(__assertfail)


	//----- nvinfo : EIATTR_ANNOTATIONS
	.align		4
.L_1043:
        /*002c*/ 	.byte	0x04, 0x55
        /*002e*/ 	.short	(.L_1045 - .L_1044)


	//   ....[0]....
.L_1044:
        /* <DEDUP_REMOVED lines=14> */


	//----- nvinfo : EIATTR_MERCURY_ISA_VERSION
	.align		4
.L_1045:
        /*00f8*/ 	.byte	0x03, 0x5f
        /*00fa*/ 	.short	0x0101


	//----- nvinfo : EIATTR_UNUSED_LOAD_BYTE_OFFSET
	.align		4
        /*00fc*/ 	.byte	0x04, 0x44
        /*00fe*/ 	.short	(.L_1047 - .L_1046)


	//   ....[0]....
.L_1046:
        /*0100*/ 	.word	0x00000970
        /*0104*/ 	.word	0x0000fff0


	//   ....[1]....
        /*0108*/ 	.word	0x000095c0
        /*010c*/ 	.word	0x0000fff0


	//----- nvinfo : EIATTR_INT_WARP_WIDE_INSTR_OFFSETS
	.align		4
.L_1047:
        /*0110*/ 	.byte	0x04, 0x31
        /*0112*/ 	.short	(.L_1049 - .L_1048)


	//   ....[0]....
.L_1048:
        /*0114*/ 	.word	0x000000c0


	//   ....[1]....
        /*0118*/ 	.word	0x000000d0


	//   ....[2]....
        /*011c*/ 	.word	0x00000170


	//   ....[3]....
        /*0120*/ 	.word	0x0000dde0


	//   ....[4]....
        /*0124*/ 	.word	0x0000de70


	//   ....[5]....
        /*0128*/ 	.word	0x00010cb0


	//   ....[6]....
        /*012c*/ 	.word	0x00010d40


	//----- nvinfo : EIATTR_COOP_GROUP_MASK_REGIDS
	.align		4
.L_1049:
        /*0130*/ 	.byte	0x04, 0x29
        /*0132*/ 	.short	(.L_1051 - .L_1050)


	//   ....[0]....
.L_1050:
        /*0134*/ 	.word	0xffffffff


	//   ....[1]....
        /*0138*/ 	.word	0xffffffff


	//   ....[2]....
        /*013c*/ 	.word	0xffffffff


	//   ....[3]....
        /*0140*/ 	.word	0xffffffff


	//   ....[4]....
        /*0144*/ 	.word	0xffffffff


	//   ....[5]....
        /*0148*/ 	.word	0xffffffff


	//   ....[6]....
        /*014c*/ 	.word	0xffffffff


	//   ....[7]....
        /*0150*/ 	.word	0xffffffff


	//   ....[8]....
        /*0154*/ 	.word	0xffffffff


	//   ....[9]....
        /*0158*/ 	.word	0xffffffff


	//   ....[10]....
        /*015c*/ 	.word	0xffffffff


	//   ....[11]....
        /*0160*/ 	.word	0xffffffff


	//   ....[12]....
        /*0164*/ 	.word	0xffffffff


	//   ....[13]....
        /*0168*/ 	.word	0xffffffff


	//   ....[14]....
        /*016c*/ 	.word	0xffffffff


	//   ....[15]....
        /*0170*/ 	.word	0xffffffff


	//   ....[16]....
        /*0174*/ 	.word	0xffffffff


	//   ....[17]....
        /*0178*/ 	.word	0xffffffff


	//   ....[18]....
        /*017c*/ 	.word	0xffffffff


	//   ....[19]....
        /*0180*/ 	.word	0xffffffff


	//   ....[20]....
        /*0184*/ 	.word	0xffffffff


	//   ....[21]....
        /*0188*/ 	.word	0xffffffff


	//   ....[22]....
        /*018c*/ 	.word	0xffffffff


	//   ....[23]....
        /*0190*/ 	.word	0xffffffff


	//   ....[24]....
        /*0194*/ 	.word	0xffffffff


	//   ....[25]....
        /*0198*/ 	.word	0xffffffff


	//   ....[26]....
        /*019c*/ 	.word	0xffffffff


	//   ....[27]....
        /*01a0*/ 	.word	0xffffffff


	//   ....[28]....
        /*01a4*/ 	.word	0xffffffff


	//   ....[29]....
        /*01a8*/ 	.word	0xffffffff


	//   ....[30]....
        /*01ac*/ 	.word	0xffffffff


	//   ....[31]....
        /*01b0*/ 	.word	0xffffffff


	//   ....[32]....
        /*01b4*/ 	.word	0xffffffff


	//   ....[33]....
        /*01b8*/ 	.word	0xffffffff


	//   ....[34]....
        /*01bc*/ 	.word	0xffffffff


	//   ....[35]....
        /*01c0*/ 	.word	0xffffffff


	//   ....[36]....
        /*01c4*/ 	.word	0xffffffff


	//   ....[37]....
        /*01c8*/ 	.word	0xffffffff


	//   ....[38]....
        /*01cc*/ 	.word	0xffffffff


	//   ....[39]....
        /*01d0*/ 	.word	0xffffffff


	//   ....[40]....
        /*01d4*/ 	.word	0xffffffff


	//   ....[41]....
        /*01d8*/ 	.word	0xffffffff


	//   ....[42]....
        /*01dc*/ 	.word	0xffffffff


	//   ....[43]....
        /*01e0*/ 	.word	0xffffffff


	//   ....[44]....
        /*01e4*/ 	.word	0xffffffff


	//   ....[45]....
        /*01e8*/ 	.word	0xffffffff


	//   ....[46]....
        /*01ec*/ 	.word	0xffffffff


	//   ....[47]....
        /*01f0*/ 	.word	0xffffffff


	//   ....[48]....
        /*01f4*/ 	.word	0xffffffff


	//   ....[49]....
        /*01f8*/ 	.word	0xffffffff


	//   ....[50]....
        /*01fc*/ 	.word	0xffffffff


	//   ....[51]....
        /*0200*/ 	.word	0xffffffff


	//   ....[52]....
        /*0204*/ 	.word	0xffffffff


	//   ....[53]....
        /*0208*/ 	.word	0xffffffff


	//   ....[54]....
        /*020c*/ 	.word	0xffffffff


	//   ....[55]....
        /*0210*/ 	.word	0xffffffff


	//   ....[56]....
        /*0214*/ 	.word	0xffffffff


	//   ....[57]....
        /*0218*/ 	.word	0xffffffff


	//   ....[58]....
        /*021c*/ 	.word	0xffffffff


	//   ....[59]....
        /*0220*/ 	.word	0xffffffff


	//   ....[60]....
        /*0224*/ 	.word	0xffffffff


	//   ....[61]....
        /*0228*/ 	.word	0xffffffff


	//   ....[62]....
        /*022c*/ 	.word	0xffffffff


	//   ....[63]....
        /*0230*/ 	.word	0xffffffff


	//   ....[64]....
        /*0234*/ 	.word	0xffffffff


	//   ....[65]....
        /*0238*/ 	.word	0xffffffff


	//   ....[66]....
        /*023c*/ 	.word	0xffffffff


	//   ....[67]....
        /*0240*/ 	.word	0xffffffff


	//   ....[68]....
        /*0244*/ 	.word	0xffffffff


	//   ....[69]....
        /*0248*/ 	.word	0xffffffff


	//   ....[70]....
        /*024c*/ 	.word	0xffffffff


	//   ....[71]....
        /*0250*/ 	.word	0xffffffff


	//   ....[72]....
        /*0254*/ 	.word	0xffffffff


	//   ....[73]....
        /*0258*/ 	.word	0xffffffff


	//   ....[74]....
        /*025c*/ 	.word	0xffffffff


	//   ....[75]....
        /*0260*/ 	.word	0xffffffff


	//   ....[76]....
        /*0264*/ 	.word	0xffffffff


	//   ....[77]....
        /*0268*/ 	.word	0xffffffff


	//   ....[78]....
        /*026c*/ 	.word	0xffffffff


	//   ....[79]....
        /*0270*/ 	.word	0xffffffff


	//   ....[80]....
        /*0274*/ 	.word	0xffffffff


	//   ....[81]....
        /*0278*/ 	.word	0xffffffff


	//   ....[82]....
        /*027c*/ 	.word	0xffffffff


	//   ....[83]....
        /*0280*/ 	.word	0xffffffff


	//   ....[84]....
        /*0284*/ 	.word	0xffffffff


	//   ....[85]....
        /*0288*/ 	.word	0xffffffff


	//   ....[86]....
        /*028c*/ 	.word	0xffffffff


	//   ....[87]....
        /*0290*/ 	.word	0xffffffff


	//   ....[88]....
        /*0294*/ 	.word	0xffffffff


	//   ....[89]....
        /*0298*/ 	.word	0xffffffff


	//   ....[90]....
        /*029c*/ 	.word	0xffffffff


	//   ....[91]....
        /*02a0*/ 	.word	0xffffffff


	//   ....[92]....
        /*02a4*/ 	.word	0xffffffff


	//   ....[93]....
        /*02a8*/ 	.word	0xffffffff


	//   ....[94]....
        /*02ac*/ 	.word	0xffffffff


	//   ....[95]....
        /*02b0*/ 	.word	0xffffffff


	//   ....[96]....
        /*02b4*/ 	.word	0xffffffff


	//   ....[97]....
        /*02b8*/ 	.word	0xffffffff


	//   ....[98]....
        /*02bc*/ 	.word	0xffffffff


	//   ....[99]....
        /*02c0*/ 	.word	0xffffffff


	//   ....[100]....
        /*02c4*/ 	.word	0xffffffff


	//   ....[101]....
        /*02c8*/ 	.word	0xffffffff


	//   ....[102]....
        /*02cc*/ 	.word	0xffffffff


	//   ....[103]....
        /*02d0*/ 	.word	0xffffffff


	//   ....[104]....
        /*02d4*/ 	.word	0xffffffff


	//   ....[105]....
        /*02d8*/ 	.word	0xffffffff


	//   ....[106]....
        /*02dc*/ 	.word	0xffffffff


	//   ....[107]....
        /*02e0*/ 	.word	0xffffffff


	//   ....[108]....
        /*02e4*/ 	.word	0xffffffff


	//   ....[109]....
        /*02e8*/ 	.word	0xffffffff


	//   ....[110]....
        /*02ec*/ 	.word	0xffffffff


	//   ....[111]....
        /*02f0*/ 	.word	0xffffffff


	//   ....[112]....
        /*02f4*/ 	.word	0xffffffff


	//   ....[113]....
        /*02f8*/ 	.word	0xffffffff


	//   ....[114]....
        /*02fc*/ 	.word	0xffffffff


	//   ....[115]....
        /*0300*/ 	.word	0xffffffff


	//   ....[116]....
        /*0304*/ 	.word	0xffffffff


	//   ....[117]....
        /*0308*/ 	.word	0xffffffff


	//   ....[118]....
        /*030c*/ 	.word	0xffffffff


	//   ....[119]....
        /*0310*/ 	.word	0xffffffff


	//   ....[120]....
        /*0314*/ 	.word	0xffffffff


	//   ....[121]....
        /*0318*/ 	.word	0xffffffff


	//   ....[122]....
        /*031c*/ 	.word	0xffffffff


	//   ....[123]....
        /*0320*/ 	.word	0xffffffff


	//   ....[124]....
        /*0324*/ 	.word	0xffffffff


	//   ....[125]....
        /*0328*/ 	.word	0xffffffff


	//   ....[126]....
        /*032c*/ 	.word	0xffffffff


	//   ....[127]....
        /*0330*/ 	.word	0xffffffff


	//   ....[128]....
        /*0334*/ 	.word	0xffffffff


	//   ....[129]....
        /*0338*/ 	.word	0xffffffff


	//   ....[130]....
        /*033c*/ 	.word	0xffffffff


	//   ....[131]....
        /*0340*/ 	.word	0xffffffff


	//   ....[132]....
        /*0344*/ 	.word	0xffffffff


	//   ....[133]....
        /*0348*/ 	.word	0xffffffff


	//   ....[134]....
        /*034c*/ 	.word	0xffffffff


	//   ....[135]....
        /*0350*/ 	.word	0xffffffff


	//   ....[136]....
        /*0354*/ 	.word	0xffffffff


	//   ....[137]....
        /*0358*/ 	.word	0xffffffff


	//   ....[138]....
        /*035c*/ 	.word	0xffffffff


	//   ....[139]....
        /*0360*/ 	.word	0xffffffff


	//   ....[140]....
        /*0364*/ 	.word	0xffffffff


	//   ....[141]....
        /*0368*/ 	.word	0xffffffff


	//   ....[142]....
        /*036c*/ 	.word	0xffffffff


	//   ....[143]....
        /*0370*/ 	.word	0xffffffff


	//   ....[144]....
        /*0374*/ 	.word	0xffffffff


	//   ....[145]....
        /*0378*/ 	.word	0xffffffff


	//   ....[146]....
        /*037c*/ 	.word	0xffffffff


	//   ....[147]....
        /*0380*/ 	.word	0xffffffff


	//   ....[148]....
        /*0384*/ 	.word	0xffffffff


	//   ....[149]....
        /*0388*/ 	.word	0xffffffff


	//   ....[150]....
        /*038c*/ 	.word	0xffffffff


	//   ....[151]....
        /*0390*/ 	.word	0xffffffff


	//   ....[152]....
        /*0394*/ 	.word	0xffffffff


	//   ....[153]....
        /*0398*/ 	.word	0xffffffff


	//   ....[154]....
        /*039c*/ 	.word	0xffffffff


	//   ....[155]....
        /*03a0*/ 	.word	0xffffffff


	//   ....[156]....
        /*03a4*/ 	.word	0xffffffff


	//   ....[157]....
        /*03a8*/ 	.word	0xffffffff


	//   ....[158]....
        /*03ac*/ 	.word	0xffffffff


	//   ....[159]....
        /*03b0*/ 	.word	0xffffffff


	//   ....[160]....
        /*03b4*/ 	.word	0xffffffff


	//   ....[161]....
        /*03b8*/ 	.word	0xffffffff


	//   ....[162]....
        /*03bc*/ 	.word	0xffffffff


	//   ....[163]....
        /*03c0*/ 	.word	0xffffffff


	//   ....[164]....
        /*03c4*/ 	.word	0xffffffff


	//   ....[165]....
        /*03c8*/ 	.word	0xffffffff


	//   ....[166]....
        /*03cc*/ 	.word	0xffffffff


	//   ....[167]....
        /*03d0*/ 	.word	0x0500000f


	//   ....[168]....
        /*03d4*/ 	.word	0x0500000f


	//   ....[169]....
        /*03d8*/ 	.word	0x0500000f


	//   ....[170]....
        /*03dc*/ 	.word	0x0500000f


	//   ....[171]....
        /*03e0*/ 	.word	0x0500000f


	//   ....[172]....
        /*03e4*/ 	.word	0x0500000f


	//   ....[173]....
        /*03e8*/ 	.word	0x0500000f


	//   ....[174]....
        /*03ec*/ 	.word	0x0500000f


	//   ....[175]....
        /*03f0*/ 	.word	0x0500000f


	//   ....[176]....
        /*03f4*/ 	.word	0x0500000f


	//   ....[177]....
        /*03f8*/ 	.word	0x0500000f


	//   ....[178]....
        /*03fc*/ 	.word	0x0500000f


	//   ....[179]....
        /*0400*/ 	.word	0x0500000f


	//   ....[180]....
        /*0404*/ 	.word	0x0500000f


	//   ....[181]....
        /*0408*/ 	.word	0x0500000f


	//   ....[182]....
        /*040c*/ 	.word	0x0500000f


	//   ....[183]....
        /*0410*/ 	.word	0x0500000f


	//   ....[184]....
        /*0414*/ 	.word	0x0500000f


	//   ....[185]....
        /*0418*/ 	.word	0x0500000f


	//   ....[186]....
        /*041c*/ 	.word	0x0500000f


	//   ....[187]....
        /*0420*/ 	.word	0x0500000f


	//   ....[188]....
        /*0424*/ 	.word	0x0500000f


	//   ....[189]....
        /*0428*/ 	.word	0x0500000f


	//   ....[190]....
        /*042c*/ 	.word	0x0500000f


	//   ....[191]....
        /*0430*/ 	.word	0x0500000f


	//   ....[192]....
        /*0434*/ 	.word	0x0500000f


	//   ....[193]....
        /*0438*/ 	.word	0x0500000f


	//   ....[194]....
        /*043c*/ 	.word	0x0500000f


	//   ....[195]....
        /*0440*/ 	.word	0x0500000f


	//   ....[196]....
        /*0444*/ 	.word	0x0500000f


	//   ....[197]....
        /*0448*/ 	.word	0x0500000f


	//   ....[198]....
        /*044c*/ 	.word	0x0500000f


	//   ....[199]....
        /*0450*/ 	.word	0x0500000f


	//   ....[200]....
        /*0454*/ 	.word	0x0500000f


	//   ....[201]....
        /*0458*/ 	.word	0x0500000f


	//   ....[202]....
        /*045c*/ 	.word	0x0500000f


	//   ....[203]....
        /*0460*/ 	.word	0x0500000f


	//   ....[204]....
        /*0464*/ 	.word	0x0500000f


	//   ....[205]....
        /*0468*/ 	.word	0x0500000f


	//   ....[206]....
        /*046c*/ 	.word	0x0500000f


	//   ....[207]....
        /*0470*/ 	.word	0x0500000f


	//   ....[208]....
        /*0474*/ 	.word	0x0500000f


	//   ....[209]....
        /*0478*/ 	.word	0x0500000f


	//   ....[210]....
        /*047c*/ 	.word	0x0500000f


	//   ....[211]....
        /*0480*/ 	.word	0x0500000f


	//   ....[212]....
        /*0484*/ 	.word	0x0500000f


	//   ....[213]....
        /*0488*/ 	.word	0x0500000f


	//   ....[214]....
        /*048c*/ 	.word	0x0500000f


	//   ....[215]....
        /*0490*/ 	.word	0x0500000f


	//   ....[216]....
        /*0494*/ 	.word	0x0500000f


	//   ....[217]....
        /*0498*/ 	.word	0x0500000f


	//   ....[218]....
        /*049c*/ 	.word	0x0500000f


	//   ....[219]....
        /*04a0*/ 	.word	0x0500000f


	//   ....[220]....
        /*04a4*/ 	.word	0x0500000f


	//   ....[221]....
        /*04a8*/ 	.word	0x0500000f


	//   ....[222]....
        /*04ac*/ 	.word	0x0500000f


	//   ....[223]....
        /*04b0*/ 	.word	0x0500000f


	//   ....[224]....
        /*04b4*/ 	.word	0x0500000f


	//   ....[225]....
        /*04b8*/ 	.word	0x0500000f


	//   ....[226]....
        /*04bc*/ 	.word	0x0500000f


	//   ....[227]....
        /*04c0*/ 	.word	0x0500000f


	//   ....[228]....
        /*04c4*/ 	.word	0x0500000f


	//   ....[229]....
        /*04c8*/ 	.word	0x0500000f


	//   ....[230]....
        /*04cc*/ 	.word	0x0500000f


	//   ....[231]....
        /*04d0*/ 	.word	0x0500000f


	//   ....[232]....
        /*04d4*/ 	.word	0x0500000f


	//   ....[233]....
        /*04d8*/ 	.word	0x0500000f


	//   ....[234]....
        /*04dc*/ 	.word	0x0500000f


	//   ....[235]....
        /*04e0*/ 	.word	0x0500000f


	//   ....[236]....
        /*04e4*/ 	.word	0x0500000f


	//   ....[237]....
        /*04e8*/ 	.word	0x0500000f


	//   ....[238]....
        /*04ec*/ 	.word	0x0500000f


	//   ....[239]....
        /*04f0*/ 	.word	0x0500000f


	//   ....[240]....
        /*04f4*/ 	.word	0x0500000f


	//   ....[241]....
        /*04f8*/ 	.word	0x0500000f


	//   ....[242]....
        /*04fc*/ 	.word	0x0500000f


	//   ....[243]....
        /*0500*/ 	.word	0x0500000f


	//   ....[244]....
        /*0504*/ 	.word	0x0500000f


	//   ....[245]....
        /*0508*/ 	.word	0x0500000f


	//   ....[246]....
        /*050c*/ 	.word	0x0500000f


	//   ....[247]....
        /*0510*/ 	.word	0x0500000f


	//   ....[248]....
        /*0514*/ 	.word	0x0500000f


	//   ....[249]....
        /*0518*/ 	.word	0x0500000f


	//   ....[250]....
        /*051c*/ 	.word	0x0500000f


	//   ....[251]....
        /*0520*/ 	.word	0x0500000f


	//   ....[252]....
        /*0524*/ 	.word	0x0500000f


	//   ....[253]....
        /*0528*/ 	.word	0x0500000f


	//   ....[254]....
        /*052c*/ 	.word	0x0500000f


	//   ....[255]....
        /*0530*/ 	.word	0x0500000f


	//   ....[0]....
        /*0534*/ 	.word	0x0500000f


	//   ....[1]....
        /*0538*/ 	.word	0x0500000f


	//   ....[2]....
        /*053c*/ 	.word	0x0500000f


	//   ....[3]....
        /*0540*/ 	.word	0x0500000f


	//   ....[4]....
        /*0544*/ 	.word	0x0500000f


	//   ....[5]....
        /*0548*/ 	.word	0x0500000f


	//   ....[6]....
        /*054c*/ 	.word	0x0500000f


	//   ....[7]....
        /*0550*/ 	.word	0x0500000f


	//   ....[8]....
        /*0554*/ 	.word	0x0500000f


	//   ....[9]....
        /*0558*/ 	.word	0x0500000f


	//   ....[10]....
        /*055c*/ 	.word	0x0500000f


	//----- nvinfo : EIATTR_COOP_GROUP_INSTR_OFFSETS
	.align		4
.L_1051:
        /*0560*/ 	.byte	0x04, 0x28
        /*0562*/ 	.short	(.L_1053 - .L_1052)


	//   ....[0]....
.L_1052:
        /*0564*/ 	.word	0x00000080


	//   ....[1]....
        /*0568*/ 	.word	0x00000090


	//   ....[2]....
        /*056c*/ 	.word	0x000002d0


	//   ....[3]....
        /*0570*/ 	.word	0x00000430


	//   ....[4]....
        /*0574*/ 	.word	0x00000550


	//   ....[5]....
        /*0578*/ 	.word	0x000006b0


	//   ....[6]....
        /*057c*/ 	.word	0x00001a90


	//   ....[7]....
        /*0580*/ 	.word	0x00002390


	//   ....[8]....
        /*0584*/ 	.word	0x000023e0


	//   ....[9]....
        /*0588*/ 	.word	0x00002b90


	//   ....[10]....
        /*058c*/ 	.word	0x00002c20


	//   ....[11]....
        /*0590*/ 	.word	0x000035a0


	//   ....[12]....
        /*0594*/ 	.word	0x000035f0


	//   ....[13]....
        /*0598*/ 	.word	0x000049f0


	//   ....[14]....
        /*059c*/ 	.word	0x00004a10


	//   ....[15]....
        /*05a0*/ 	.word	0x000050c0


	//   ....[16]....
        /*05a4*/ 	.word	0x000051a0


	//   ....[17]....
        /*05a8*/ 	.word	0x000059b0


	//   ....[18]....
        /*05ac*/ 	.word	0x00005a20


	//   ....[19]....
        /*05b0*/ 	.word	0x00007790


	//   ....[20]....
        /*05b4*/ 	.word	0x000077a0


	//   ....[21]....
        /*05b8*/ 	.word	0x000077d0


	//   ....[22]....
        /*05bc*/ 	.word	0x000077e0


	//   ....[23]....
        /*05c0*/ 	.word	0x00008c70


	//   ....[24]....
        /*05c4*/ 	.word	0x00008ca0


	//   ....[25]....
        /*05c8*/ 	.word	0x00008d70


	//   ....[26]....
        /*05cc*/ 	.word	0x00008d80


	//   ....[27]....
        /*05d0*/ 	.word	0x0000a0d0


	//   ....[28]....
        /*05d4*/ 	.word	0x0000a110


	//   ....[29]....
        /*05d8*/ 	.word	0x0000a140


	//   ....[30]....
        /*05dc*/ 	.word	0x0000a170


	//   ....[31]....
        /*05e0*/ 	.word	0x0000a840


	//   ....[32]....
        /*05e4*/ 	.word	0x0000a860


	//   ....[33]....
        /*05e8*/ 	.word	0x0000a930


	//   ....[34]....
        /*05ec*/ 	.word	0x0000a950


	//   ....[35]....
        /*05f0*/ 	.word	0x0000aa10


	//   ....[36]....
        /*05f4*/ 	.word	0x0000aa30


	//   ....[37]....
        /*05f8*/ 	.word	0x0000ab00


	//   ....[38]....
        /*05fc*/ 	.word	0x0000ab20


	//   ....[39]....
        /*0600*/ 	.word	0x0000aee0


	//   ....[40]....
        /*0604*/ 	.word	0x0000aef0


	//   ....[41]....
        /*0608*/ 	.word	0x0000b320


	//   ....[42]....
        /*060c*/ 	.word	0x0000b330


	//   ....[43]....
        /*0610*/ 	.word	0x0000c020


	//   ....[44]....
        /*0614*/ 	.word	0x0000c050


	//   ....[45]....
        /*0618*/ 	.word	0x0000c120


	//   ....[46]....
        /*061c*/ 	.word	0x0000c140


	//   ....[47]....
        /*0620*/ 	.word	0x0000c200


	//   ....[48]....
        /*0624*/ 	.word	0x0000c220


	//   ....[49]....
        /*0628*/ 	.word	0x0000c2f0


	//   ....[50]....
        /*062c*/ 	.word	0x0000c310


	//   ....[51]....
        /*0630*/ 	.word	0x0000c450


	//   ....[52]....
        /*0634*/ 	.word	0x0000c660


	//   ....[53]....
        /*0638*/ 	.word	0x0000c690


	//   ....[54]....
        /*063c*/ 	.word	0x0000c6c0


	//   ....[55]....
        /*0640*/ 	.word	0x0000c6f0


	//   ....[56]....
        /*0644*/ 	.word	0x0000c720


	//   ....[57]....
        /*0648*/ 	.word	0x0000c750


	//   ....[58]....
        /*064c*/ 	.word	0x0000c8c0


	//   ....[59]....
        /*0650*/ 	.word	0x0000c8f0


	//   ....[60]....
        /*0654*/ 	.word	0x0000c920


	//   ....[61]....
        /*0658*/ 	.word	0x0000c950


	//   ....[62]....
        /*065c*/ 	.word	0x0000c980


	//   ....[63]....
        /*0660*/ 	.word	0x0000c9b0


	//   ....[64]....
        /*0664*/ 	.word	0x0000ca40


	//   ....[65]....
        /*0668*/ 	.word	0x0000ca70


	//   ....[66]....
        /*066c*/ 	.word	0x0000ca80


	//   ....[67]....
        /*0670*/ 	.word	0x0000cac0


	//   ....[68]....
        /*0674*/ 	.word	0x0000e8e0


	//   ....[69]....
        /*0678*/ 	.word	0x0000e900


	//   ....[70]....
        /*067c*/ 	.word	0x0000e9a0


	//   ....[71]....
        /*0680*/ 	.word	0x0000e9c0


	//   ....[72]....
        /*0684*/ 	.word	0x0000ea50


	//   ....[73]....
        /*0688*/ 	.word	0x0000ea70


	//   ....[74]....
        /*068c*/ 	.word	0x0000eb00


	//   ....[75]....
        /*0690*/ 	.word	0x0000eb20


	//   ....[76]....
        /*0694*/ 	.word	0x0000ebb0


	//   ....[77]....
        /*0698*/ 	.word	0x0000ebd0


	//   ....[78]....
        /*069c*/ 	.word	0x0000ec60


	//   ....[79]....
        /*06a0*/ 	.word	0x0000ec80


	//   ....[80]....
        /*06a4*/ 	.word	0x0000ed10


	//   ....[81]....
        /*06a8*/ 	.word	0x0000ed30


	//   ....[82]....
        /*06ac*/ 	.word	0x0000ed40


	//   ....[83]....
        /*06b0*/ 	.word	0x0000edc0


	//   ....[84]....
        /*06b4*/ 	.word	0x0000f500


	//   ....[85]....
        /*06b8*/ 	.word	0x0000f530


	//   ....[86]....
        /*06bc*/ 	.word	0x0000f590


	//   ....[87]....
        /*06c0*/ 	.word	0x0000f5e0


	//   ....[88]....
        /*06c4*/ 	.word	0x0000f630


	//   ....[89]....
        /*06c8*/ 	.word	0x0000f680


	//   ....[90]....
        /*06cc*/ 	.word	0x0000f6d0


	//   ....[91]....
        /*06d0*/ 	.word	0x0000f720


	//   ....[92]....
        /*06d4*/ 	.word	0x0000f770


	//   ....[93]....
        /*06d8*/ 	.word	0x0000f7c0


	//   ....[94]....
        /*06dc*/ 	.word	0x0000f810


	//   ....[95]....
        /*06e0*/ 	.word	0x0000f860


	//   ....[96]....
        /*06e4*/ 	.word	0x0000f8b0


	//   ....[97]....
        /*06e8*/ 	.word	0x0000f8f0


	//   ....[98]....
        /*06ec*/ 	.word	0x0000f910


	//   ....[99]....
        /*06f0*/ 	.word	0x0000f950


	//   ....[100]....
        /*06f4*/ 	.word	0x00010080


	//   ....[101]....
        /*06f8*/ 	.word	0x000100b0


	//   ....[102]....
        /*06fc*/ 	.word	0x00010110


	//   ....[103]....
        /*0700*/ 	.word	0x00010120


	//   ....[104]....
        /*0704*/ 	.word	0x00010170


	//   ....[105]....
        /*0708*/ 	.word	0x00010180


	//   ....[106]....
        /*070c*/ 	.word	0x000101d0


	//   ....[107]....
        /*0710*/ 	.word	0x000101e0


	//   ....[108]....
        /*0714*/ 	.word	0x00010230


	//   ....[109]....
        /*0718*/ 	.word	0x00010240


	//   ....[110]....
        /*071c*/ 	.word	0x00010290


	//   ....[111]....
        /*0720*/ 	.word	0x000102a0


	//   ....[112]....
        /*0724*/ 	.word	0x000102f0


	//   ....[113]....
        /*0728*/ 	.word	0x00010300


	//   ....[114]....
        /*072c*/ 	.word	0x00010310


	//   ....[115]....
        /*0730*/ 	.word	0x00010360


	//   ....[116]....
        /*0734*/ 	.word	0x000105c0


	//   ....[117]....
        /*0738*/ 	.word	0x000105e0


	//   ....[118]....
        /*073c*/ 	.word	0x000105f0


	//   ....[119]....
        /*0740*/ 	.word	0x00010660


	//   ....[120]....
        /*0744*/ 	.word	0x00010670


	//   ....[121]....
        /*0748*/ 	.word	0x000106e0


	//   ....[122]....
        /*074c*/ 	.word	0x000106f0


	//   ....[123]....
        /*0750*/ 	.word	0x00010760


	//   ....[124]....
        /*0754*/ 	.word	0x00010770


	//   ....[125]....
        /*0758*/ 	.word	0x000107e0


	//   ....[126]....
        /*075c*/ 	.word	0x000107f0


	//   ....[127]....
        /*0760*/ 	.word	0x00010860


	//   ....[128]....
        /*0764*/ 	.word	0x00010870


	//   ....[129]....
        /*0768*/ 	.word	0x000108e0


	//   ....[130]....
        /*076c*/ 	.word	0x000108f0


	//   ....[131]....
        /*0770*/ 	.word	0x00010900


	//   ....[132]....
        /*0774*/ 	.word	0x00010e90


	//   ....[133]....
        /*0778*/ 	.word	0x00010ed0


	//   ....[134]....
        /*077c*/ 	.word	0x00010f10


	//   ....[135]....
        /*0780*/ 	.word	0x00010f30


	//   ....[136]....
        /*0784*/ 	.word	0x00010f40


	//   ....[137]....
        /*0788*/ 	.word	0x00010f60


	//   ....[138]....
        /*078c*/ 	.word	0x00010fd0


	//   ....[139]....
        /*0790*/ 	.word	0x00010ff0


	//   ....[140]....
        /*0794*/ 	.word	0x00011050


	//   ....[141]....
        /*0798*/ 	.word	0x00011070


	//   ....[142]....
        /*079c*/ 	.word	0x000110d0


	//   ....[143]....
        /*07a0*/ 	.word	0x000110f0


	//   ....[144]....
        /*07a4*/ 	.word	0x00011150


	//   ....[145]....
        /*07a8*/ 	.word	0x00011170


	//   ....[146]....
        /*07ac*/ 	.word	0x000111c0


	//   ....[147]....
        /*07b0*/ 	.word	0x000111e0


	//   ....[148]....
        /*07b4*/ 	.word	0x00011640


	//   ....[149]....
        /*07b8*/ 	.word	0x00011650


	//   ....[150]....
        /*07bc*/ 	.word	0x00011690


	//   ....[151]....
        /*07c0*/ 	.word	0x000116d0


	//   ....[152]....
        /*07c4*/ 	.word	0x00011700


	//   ....[153]....
        /*07c8*/ 	.word	0x00011730


	//   ....[154]....
        /*07cc*/ 	.word	0x00011760


	//   ....[155]....
        /*07d0*/ 	.word	0x00011790


	//   ....[156]....
        /*07d4*/ 	.word	0x00011940


	//   ....[157]....
        /*07d8*/ 	.word	0x00011970


	//   ....[158]....
        /*07dc*/ 	.word	0x000119a0


	//   ....[159]....
        /*07e0*/ 	.word	0x000119d0


	//   ....[160]....
        /*07e4*/ 	.word	0x00011a00


	//   ....[161]....
        /*07e8*/ 	.word	0x00011a30


	//   ....[162]....
        /*07ec*/ 	.word	0x00011af0


	//   ....[163]....
        /*07f0*/ 	.word	0x00011b10


	//   ....[164]....
        /*07f4*/ 	.word	0x00011b30


	//   ....[165]....
        /*07f8*/ 	.word	0x00011b90


	//   ....[166]....
        /*07fc*/ 	.word	0x000125b0


	//   ....[167]....
        /*0800*/ 	.word	0x00012b50


	//   ....[168]....
        /*0804*/ 	.word	0x00012c40


	//   ....[169]....
        /*0808*/ 	.word	0x00012ce0


	//   ....[170]....
        /*080c*/ 	.word	0x00012d40


	//   ....[171]....
        /*0810*/ 	.word	0x00012e40


	//   ....[172]....
        /*0814*/ 	.word	0x00012eb0


	//   ....[173]....
        /*0818*/ 	.word	0x00012fb0


	//   ....[174]....
        /*081c*/ 	.word	0x00013020


	//   ....[175]....
        /*0820*/ 	.word	0x00013120


	//   ....[176]....
        /*0824*/ 	.word	0x00013190


	//   ....[177]....
        /*0828*/ 	.word	0x00013290


	//   ....[178]....
        /*082c*/ 	.word	0x00013300


	//   ....[179]....
        /*0830*/ 	.word	0x00013400


	//   ....[180]....
        /*0834*/ 	.word	0x00013470


	//   ....[181]....
        /*0838*/ 	.word	0x00013570


	//   ....[182]....
        /*083c*/ 	.word	0x000135e0


	//   ....[183]....
        /*0840*/ 	.word	0x00013680


	//   ....[184]....
        /*0844*/ 	.word	0x00013780


	//   ....[185]....
        /*0848*/ 	.word	0x000137f0


	//   ....[186]....
        /*084c*/ 	.word	0x00013870


	//   ....[187]....
        /*0850*/ 	.word	0x00013930


	//   ....[188]....
        /*0854*/ 	.word	0x000139b0


	//   ....[189]....
        /*0858*/ 	.word	0x00013a80


	//   ....[190]....
        /*085c*/ 	.word	0x00013b00


	//   ....[191]....
        /*0860*/ 	.word	0x00013bd0


	//   ....[192]....
        /*0864*/ 	.word	0x00013c50


	//   ....[193]....
        /*0868*/ 	.word	0x00013d20


	//   ....[194]....
        /*086c*/ 	.word	0x00013da0


	//   ....[195]....
        /*0870*/ 	.word	0x00013e70


	//   ....[196]....
        /*0874*/ 	.word	0x00013ef0


	//   ....[197]....
        /*0878*/ 	.word	0x00013fb0


	//   ....[198]....
        /*087c*/ 	.word	0x00014030


	//   ....[199]....
        /*0880*/ 	.word	0x000140e0


	//   ....[200]....
        /*0884*/ 	.word	0x00014210


	//   ....[201]....
        /*0888*/ 	.word	0x000142b0


	//   ....[202]....
        /*088c*/ 	.word	0x00014320


	//   ....[203]....
        /*0890*/ 	.word	0x000143e0


	//   ....[204]....
        /*0894*/ 	.word	0x00014440


	//   ....[205]....
        /*0898*/ 	.word	0x00014500


	//   ....[206]....
        /*089c*/ 	.word	0x00014560


	//   ....[207]....
        /*08a0*/ 	.word	0x00014620


	//   ....[208]....
        /*08a4*/ 	.word	0x00014680


	//   ....[209]....
        /*08a8*/ 	.word	0x00014740


	//   ....[210]....
        /*08ac*/ 	.word	0x000147a0


	//   ....[211]....
        /*08b0*/ 	.word	0x00014860


	//   ....[212]....
        /*08b4*/ 	.word	0x000148c0


	//   ....[213]....
        /*08b8*/ 	.word	0x00014980


	//   ....[214]....
        /*08bc*/ 	.word	0x000149e0


	//   ....[215]....
        /*08c0*/ 	.word	0x00014aa0


	//   ....[216]....
        /*08c4*/ 	.word	0x00014b90


	//   ....[217]....
        /*08c8*/ 	.word	0x00014c30


	//   ....[218]....
        /*08cc*/ 	.word	0x00014c90


	//   ....[219]....
        /*08d0*/ 	.word	0x00014d70


	//   ....[220]....
        /*08d4*/ 	.word	0x00014dd0


	//   ....[221]....
        /*08d8*/ 	.word	0x00014eb0


	//   ....[222]....
        /*08dc*/ 	.word	0x00014f10


	//   ....[223]....
        /*08e0*/ 	.word	0x00014ff0


	//   ....[224]....
        /*08e4*/ 	.word	0x00015050


	//   ....[225]....
        /*08e8*/ 	.word	0x00015130


	//   ....[226]....
        /*08ec*/ 	.word	0x00015190


	//   ....[227]....
        /*08f0*/ 	.word	0x00015270


	//   ....[228]....
        /*08f4*/ 	.word	0x000152d0


	//   ....[229]....
        /*08f8*/ 	.word	0x000153b0


	//   ....[230]....
        /*08fc*/ 	.word	0x00015410


	//   ....[231]....
        /*0900*/ 	.word	0x000154e0


	//   ....[232]....
        /*0904*/ 	.word	0x00015600


	//   ....[233]....
        /*0908*/ 	.word	0x000156a0


	//   ....[234]....
        /*090c*/ 	.word	0x00015760


	//   ....[235]....
        /*0910*/ 	.word	0x00015830


	//   ....[236]....
        /*0914*/ 	.word	0x00015890


	//   ....[237]....
        /*0918*/ 	.word	0x00015970


	//   ....[238]....
        /*091c*/ 	.word	0x000159d0


	//   ....[239]....
        /*0920*/ 	.word	0x00015aa0


	//   ....[240]....
        /*0924*/ 	.word	0x00015b00


	//   ....[241]....
        /*0928*/ 	.word	0x00015bd0


	//   ....[242]....
        /*092c*/ 	.word	0x00015c30


	//   ....[243]....
        /*0930*/ 	.word	0x00015d10


	//   ....[244]....
        /*0934*/ 	.word	0x00015d70


	//   ....[245]....
        /*0938*/ 	.word	0x00015e40


	//   ....[246]....
        /*093c*/ 	.word	0x00015ea0


	//   ....[247]....
        /*0940*/ 	.word	0x00015f60


	//   ....[248]....
        /*0944*/ 	.word	0x00015ff0


	//   ....[249]....
        /*0948*/ 	.word	0x00016090


	//   ....[250]....
        /*094c*/ 	.word	0x00016200


	//   ....[251]....
        /*0950*/ 	.word	0x00016270


	//   ....[252]....
        /*0954*/ 	.word	0x000162f0


	//   ....[253]....
        /*0958*/ 	.word	0x00016360


	//   ....[254]....
        /*095c*/ 	.word	0x000163d0


	//   ....[255]....
        /*0960*/ 	.word	0x00016450


	//   ....[0]....
        /*0964*/ 	.word	0x000164d0


	//   ....[1]....
        /*0968*/ 	.word	0x00016560


	//   ....[2]....
        /*096c*/ 	.word	0x000165d0


	//   ....[3]....
        /*0970*/ 	.word	0x00016640


	//   ....[4]....
        /*0974*/ 	.word	0x000166b0


	//   ....[5]....
        /*0978*/ 	.word	0x00016730


	//   ....[6]....
        /*097c*/ 	.word	0x000167a0


	//   ....[7]....
        /*0980*/ 	.word	0x00016830


	//   ....[8]....
        /*0984*/ 	.word	0x00016890


	//   ....[9]....
        /*0988*/ 	.word	0x00016920


	//   ....[10]....
        /*098c*/ 	.word	0x00016a50


	//----- nvinfo : EIATTR_REG_RECONFIG
	.align		4
.L_1053:
        /*0990*/ 	.byte	0x01, 0x54
	.zero		2


	//----- nvinfo : EIATTR_SYSCALL_OFFSETS
	.align		4
        /*0994*/ 	.byte	0x04, 0x46
        /*0996*/ 	.short	(.L_1055 - .L_1054)


	//   ....[0]....
.L_1054:
        /*0998*/ 	.word	0x00001c70


	//   ....[1]....
        /*099c*/ 	.word	0x0000dfd0


	//   ....[2]....
        /*09a0*/ 	.word	0x0000e120


	//   ....[3]....
        /*09a4*/ 	.word	0x0000e210


	//   ....[4]....
        /*09a8*/ 	.word	0x0000f170


	//----- nvinfo : EIATTR_MBARRIER_INSTR_OFFSETS
	.align		4
.L_1055:
        /*09ac*/ 	.byte	0x04, 0x39
        /*09ae*/ 	.short	(.L_1057 - .L_1056)


	//   ....[0]....
.L_1056:
        /*09b0*/ 	.word	0x00000180
        /*09b4*/ 	.word	0x000000ff
        /*09b8*/ 	.word	0x00028800
        /*09bc*/ 	.short	0x0100
        /*09be*/ 	.byte	0x08
	.zero		1


	//   ....[1]....
        /*09c0*/ 	.word	0x00000190
        /*09c4*/ 	.word	0x000000ff
        /*09c8*/ 	.word	0x00028820
        /*09cc*/ 	.short	0x0100
        /*09ce*/ 	.byte	0x08
	.zero		1


	//   ....[2]....
        /*09d0*/ 	.word	0x00000280
        /*09d4*/ 	.word	0x000000ff
        /*09d8*/ 	.word	0x00028830
        /*09dc*/ 	.short	0x0100
        /*09de*/ 	.byte	0x08
	.zero		1


	//   ....[3]....
        /*09e0*/ 	.word	0x00000290
        /*09e4*/ 	.word	0x000000ff
        /*09e8*/ 	.word	0x00028840
        /*09ec*/ 	.short	0x0100
        /*09ee*/ 	.byte	0x08
	.zero		1


	//   ....[4]....
        /*09f0*/ 	.word	0x000002a0
        /*09f4*/ 	.word	0x000000ff
        /*09f8*/ 	.word	0x00028838
        /*09fc*/ 	.short	0x0100
        /*09fe*/ 	.byte	0x08
	.zero		1


	//   ....[5]....
        /*0a00*/ 	.word	0x000002b0
        /*0a04*/ 	.word	0x000000ff
        /*0a08*/ 	.word	0x00028848
        /*0a0c*/ 	.short	0x0100
        /*0a0e*/ 	.byte	0x08
	.zero		1


	//   ....[6]....
        /*0a10*/ 	.word	0x000003e0
        /*0a14*/ 	.word	0x000000ff
        /*0a18*/ 	.word	0x00028850
        /*0a1c*/ 	.short	0x0100
        /*0a1e*/ 	.byte	0x08
	.zero		1


	//   ....[7]....
        /*0a20*/ 	.word	0x000003f0
        /*0a24*/ 	.word	0x000000ff
        /*0a28*/ 	.word	0x00028860
        /*0a2c*/ 	.short	0x0100
        /*0a2e*/ 	.byte	0x08
	.zero		1


	//   ....[8]....
        /*0a30*/ 	.word	0x00000400
        /*0a34*/ 	.word	0x000000ff
        /*0a38*/ 	.word	0x00028858
        /*0a3c*/ 	.short	0x0100
        /*0a3e*/ 	.byte	0x08
	.zero		1


	//   ....[9]....
        /*0a40*/ 	.word	0x00000410
        /*0a44*/ 	.word	0x000000ff
        /*0a48*/ 	.word	0x00028868
        /*0a4c*/ 	.short	0x0100
        /*0a4e*/ 	.byte	0x08
	.zero		1


	//   ....[10]....
        /*0a50*/ 	.word	0x00000500
        /*0a54*/ 	.word	0x000000ff
        /*0a58*/ 	.word	0x00028870
        /*0a5c*/ 	.short	0x0100
        /*0a5e*/ 	.byte	0x06
	.zero		1


	//   ....[11]....
        /*0a60*/ 	.word	0x00000510
        /*0a64*/ 	.word	0x000000ff
        /*0a68*/ 	.word	0x00028880
        /*0a6c*/ 	.short	0x0100
        /*0a6e*/ 	.byte	0x06
	.zero		1


	//   ....[12]....
        /*0a70*/ 	.word	0x00000520
        /*0a74*/ 	.word	0x000000ff
        /*0a78*/ 	.word	0x00028878
        /*0a7c*/ 	.short	0x0100
        /*0a7e*/ 	.byte	0x06
	.zero		1


	//   ....[13]....
        /*0a80*/ 	.word	0x00000530
        /*0a84*/ 	.word	0x000000ff
        /*0a88*/ 	.word	0x00028888
        /*0a8c*/ 	.short	0x0100
        /*0a8e*/ 	.byte	0x06
	.zero		1


	//   ....[14]....
        /*0a90*/ 	.word	0x00000660
        /*0a94*/ 	.word	0x000000ff
        /*0a98*/ 	.word	0x00028890
        /*0a9c*/ 	.short	0x0100
        /*0a9e*/ 	.byte	0x08
	.zero		1


	//   ....[15]....
        /*0aa0*/ 	.word	0x00000670
        /*0aa4*/ 	.word	0x000000ff
        /*0aa8*/ 	.word	0x000288a0
        /*0aac*/ 	.short	0x0100
        /*0aae*/ 	.byte	0x08
	.zero		1


	//   ....[16]....
        /*0ab0*/ 	.word	0x00000680
        /*0ab4*/ 	.word	0x000000ff
        /*0ab8*/ 	.word	0x00028898
        /*0abc*/ 	.short	0x0100
        /*0abe*/ 	.byte	0x08
	.zero		1


	//   ....[17]....
        /*0ac0*/ 	.word	0x00000690
        /*0ac4*/ 	.word	0x000000ff
        /*0ac8*/ 	.word	0x000288a8
        /*0acc*/ 	.short	0x0100
        /*0ace*/ 	.byte	0x08
	.zero		1


	//   ....[18]....
        /*0ad0*/ 	.word	0x000007d0
        /*0ad4*/ 	.word	0x000000ff
        /*0ad8*/ 	.word	0x000288b0
        /*0adc*/ 	.short	0x0100
        /*0ade*/ 	.byte	0x08
	.zero		1


	//   ....[19]....
        /*0ae0*/ 	.word	0x000007e0
        /*0ae4*/ 	.word	0x000000ff
        /*0ae8*/ 	.word	0x000288c0
        /*0aec*/ 	.short	0x0100
        /*0aee*/ 	.byte	0x08
	.zero		1


	//   ....[20]....
        /*0af0*/ 	.word	0x000007f0
        /*0af4*/ 	.word	0x000000ff
        /*0af8*/ 	.word	0x000288b8
        /*0afc*/ 	.short	0x0100
        /*0afe*/ 	.byte	0x08
	.zero		1


	//   ....[21]....
        /*0b00*/ 	.word	0x00000800
        /*0b04*/ 	.word	0x000000ff
        /*0b08*/ 	.word	0x000288c8
        /*0b0c*/ 	.short	0x0100
        /*0b0e*/ 	.byte	0x08
	.zero		1


	//   ....[22]....
        /*0b10*/ 	.word	0x00001cf0
        /*0b14*/ 	.word	0x000000ff
        /*0b18*/ 	.word	0x00028800
        /*0b1c*/ 	.short	0x010a
        /*0b1e*/ 	.byte	0x29
	.zero		1


	//   ....[23]....
        /*0b20*/ 	.word	0x00001d70
        /*0b24*/ 	.word	0x00000000
        /*0b28*/ 	.word	0x00028830
        /*0b2c*/ 	.short	0x010a
        /*0b2e*/ 	.byte	0x3f
	.zero		1


	//   ....[24]....
        /*0b30*/ 	.word	0x00001db0
        /*0b34*/ 	.word	0x00000000
        /*0b38*/ 	.word	0x00028830
        /*0b3c*/ 	.short	0x010a
        /*0b3e*/ 	.byte	0x3f
	.zero		1


	//   ....[25]....
        /*0b40*/ 	.word	0x00002500
        /*0b44*/ 	.word	0x000000ff
        /*0b48*/ 	.word	0x00000000
        /*0b4c*/ 	.short	0x0101
        /*0b4e*/ 	.byte	0x06
	.zero		1


	//   ....[26]....
        /*0b50*/ 	.word	0x00004200
        /*0b54*/ 	.word	0x000000ff
        /*0b58*/ 	.word	0x00028830
        /*0b5c*/ 	.short	0x010a
        /*0b5e*/ 	.byte	0x06
	.zero		1


	//   ....[27]....
        /*0b60*/ 	.word	0x00004240
        /*0b64*/ 	.word	0x000000ff
        /*0b68*/ 	.word	0x00028830
        /*0b6c*/ 	.short	0x010a
        /*0b6e*/ 	.byte	0x06
	.zero		1


	//   ....[28]....
        /*0b70*/ 	.word	0x000045b0
        /*0b74*/ 	.word	0x000000ff
        /*0b78*/ 	.word	0x00028850
        /*0b7c*/ 	.short	0x010a
        /*0b7e*/ 	.byte	0x06
	.zero		1


	//   ....[29]....
        /*0b80*/ 	.word	0x000045f0
        /*0b84*/ 	.word	0x000000ff
        /*0b88*/ 	.word	0x00028850
        /*0b8c*/ 	.short	0x010a
        /*0b8e*/ 	.byte	0x06
	.zero		1


	//   ....[30]....
        /*0b90*/ 	.word	0x00004a60
        /*0b94*/ 	.word	0x000000ff
        /*0b98*/ 	.word	0x00000000
        /*0b9c*/ 	.short	0x0101
        /*0b9e*/ 	.byte	0x06
	.zero		1


	//   ....[31]....
        /*0ba0*/ 	.word	0x00006540
        /*0ba4*/ 	.word	0x000000ff
        /*0ba8*/ 	.word	0x00000000
        /*0bac*/ 	.short	0x0101
        /*0bae*/ 	.byte	0x06
	.zero		1


	//   ....[32]....
        /*0bb0*/ 	.word	0x00006c30
        /*0bb4*/ 	.word	0x000000ff
        /*0bb8*/ 	.word	0x00028830
        /*0bbc*/ 	.short	0x010a
        /*0bbe*/ 	.byte	0x06
	.zero		1


	//   ....[33]....
        /*0bc0*/ 	.word	0x00006c70
        /*0bc4*/ 	.word	0x000000ff
        /*0bc8*/ 	.word	0x00028830
        /*0bcc*/ 	.short	0x010a
        /*0bce*/ 	.byte	0x06
	.zero		1


	//   ....[34]....
        /*0bd0*/ 	.word	0x00006fb0
        /*0bd4*/ 	.word	0x000000ff
        /*0bd8*/ 	.word	0x00028850
        /*0bdc*/ 	.short	0x010a
        /*0bde*/ 	.byte	0x06
	.zero		1


	//   ....[35]....
        /*0be0*/ 	.word	0x00006ff0
        /*0be4*/ 	.word	0x000000ff
        /*0be8*/ 	.word	0x00028850
        /*0bec*/ 	.short	0x010a
        /*0bee*/ 	.byte	0x06
	.zero		1


	//   ....[36]....
        /*0bf0*/ 	.word	0x00007430
        /*0bf4*/ 	.word	0x000000ff
        /*0bf8*/ 	.word	0x00000000
        /*0bfc*/ 	.short	0x0101
        /*0bfe*/ 	.byte	0x06
	.zero		1


	//   ....[37]....
        /*0c00*/ 	.word	0x000085e0
        /*0c04*/ 	.word	0x000000ff
        /*0c08*/ 	.word	0x00000000
        /*0c0c*/ 	.short	0x0101
        /*0c0e*/ 	.byte	0x06
	.zero		1


	//   ....[38]....
        /*0c10*/ 	.word	0x00008be0
        /*0c14*/ 	.word	0x000000ff
        /*0c18*/ 	.word	0x00028850
        /*0c1c*/ 	.short	0x010a
        /*0c1e*/ 	.byte	0x05
	.zero		1


	//   ....[39]....
        /*0c20*/ 	.word	0x00008c20
        /*0c24*/ 	.word	0x000000ff
        /*0c28*/ 	.word	0x00028850
        /*0c2c*/ 	.short	0x010a
        /*0c2e*/ 	.byte	0x05
	.zero		1


	//   ....[40]....
        /*0c30*/ 	.word	0x000091a0
        /*0c34*/ 	.word	0x000000ff
        /*0c38*/ 	.word	0x00000000
        /*0c3c*/ 	.short	0x0101
        /*0c3e*/ 	.byte	0x04
	.zero		1


	//   ....[41]....
        /*0c40*/ 	.word	0x0000a830
        /*0c44*/ 	.word	0x00000014
        /*0c48*/ 	.word	0x00000000
        /*0c4c*/ 	.short	0x0101
        /*0c4e*/ 	.byte	0x3f
	.zero		1


	//   ....[42]....
        /*0c50*/ 	.word	0x0000acd0
        /*0c54*/ 	.word	0x00000014
        /*0c58*/ 	.word	0x00000000
        /*0c5c*/ 	.short	0x0101
        /*0c5e*/ 	.byte	0x3f
	.zero		1


	//   ....[43]....
        /*0c60*/ 	.word	0x0000e710
        /*0c64*/ 	.word	0x00000007
        /*0c68*/ 	.word	0x00028840
        /*0c6c*/ 	.short	0x010a
        /*0c6e*/ 	.byte	0x3f
	.zero		1


	//   ....[44]....
        /*0c70*/ 	.word	0x0000ee70
        /*0c74*/ 	.word	0x00000007
        /*0c78*/ 	.word	0x00028830
        /*0c7c*/ 	.short	0x0107
        /*0c7e*/ 	.byte	0x3f
	.zero		1


	//   ....[45]....
        /*0c80*/ 	.word	0x0000ef40
        /*0c84*/ 	.word	0x00000007
        /*0c88*/ 	.word	0x00028830
        /*0c8c*/ 	.short	0x0101
        /*0c8e*/ 	.byte	0x3f
	.zero		1


	//   ....[46]....
        /*0c90*/ 	.word	0x0000fa40
        /*0c94*/ 	.word	0x00000016
        /*0c98*/ 	.word	0x00028800
        /*0c9c*/ 	.short	0x0107
        /*0c9e*/ 	.byte	0x3f
	.zero		1


	//   ....[47]....
        /*0ca0*/ 	.word	0x0000fb50
        /*0ca4*/ 	.word	0x00000016
        /*0ca8*/ 	.word	0x00028800
        /*0cac*/ 	.short	0x0101
        /*0cae*/ 	.byte	0x3f
	.zero		1


	//   ....[48]....
        /*0cb0*/ 	.word	0x0000fb70
        /*0cb4*/ 	.word	0x00000016
        /*0cb8*/ 	.word	0x00028820
        /*0cbc*/ 	.short	0x010a
        /*0cbe*/ 	.byte	0x3f
	.zero		1


	//   ....[49]....
        /*0cc0*/ 	.word	0x0000fef0
        /*0cc4*/ 	.word	0x00000006
        /*0cc8*/ 	.word	0x00028840
        /*0ccc*/ 	.short	0x010a
        /*0cce*/ 	.byte	0x3f
	.zero		1


	//   ....[50]....
        /*0cd0*/ 	.word	0x000103f0
        /*0cd4*/ 	.word	0x00000006
        /*0cd8*/ 	.word	0x00028830
        /*0cdc*/ 	.short	0x0107
        /*0cde*/ 	.byte	0x3f
	.zero		1


	//   ....[51]....
        /*0ce0*/ 	.word	0x000104b0
        /*0ce4*/ 	.word	0x00000006
        /*0ce8*/ 	.word	0x00028830
        /*0cec*/ 	.short	0x0101
        /*0cee*/ 	.byte	0x3f
	.zero		1


	//   ....[52]....
        /*0cf0*/ 	.word	0x00010520
        /*0cf4*/ 	.word	0x00000006
        /*0cf8*/ 	.word	0x00028860
        /*0cfc*/ 	.short	0x010a
        /*0cfe*/ 	.byte	0x3f
	.zero		1


	//   ....[53]....
        /*0d00*/ 	.word	0x00010ab0
        /*0d04*/ 	.word	0x00000006
        /*0d08*/ 	.word	0x00028850
        /*0d0c*/ 	.short	0x0107
        /*0d0e*/ 	.byte	0x3f
	.zero		1


	//   ....[54]....
        /*0d10*/ 	.word	0x00010be0
        /*0d14*/ 	.word	0x00000006
        /*0d18*/ 	.word	0x00028850
        /*0d1c*/ 	.short	0x0101
        /*0d1e*/ 	.byte	0x3f
	.zero		1


	//   ....[55]....
        /*0d20*/ 	.word	0x00010df0
        /*0d24*/ 	.word	0x00000000
        /*0d28*/ 	.word	0x00028860
        /*0d2c*/ 	.short	0x010a
        /*0d2e*/ 	.byte	0x3f
	.zero		1


	//   ....[56]....
        /*0d30*/ 	.word	0x00011320
        /*0d34*/ 	.word	0x00000000
        /*0d38*/ 	.word	0x00028850
        /*0d3c*/ 	.short	0x0107
        /*0d3e*/ 	.byte	0x3f
	.zero		1


	//   ....[57]....
        /*0d40*/ 	.word	0x000113e0
        /*0d44*/ 	.word	0x00000000
        /*0d48*/ 	.word	0x00028850
        /*0d4c*/ 	.short	0x0101
        /*0d4e*/ 	.byte	0x3f
	.zero		1


	//   ....[58]....
        /*0d50*/ 	.word	0x00012530
        /*0d54*/ 	.word	0x00000004
        /*0d58*/ 	.word	0x00028820
        /*0d5c*/ 	.short	0x010a
        /*0d5e*/ 	.byte	0x3f
	.zero		1


	//   ....[59]....
        /*0d60*/ 	.word	0x000126b0
        /*0d64*/ 	.word	0x00000005
        /*0d68*/ 	.word	0x00028840
        /*0d6c*/ 	.short	0x010a
        /*0d6e*/ 	.byte	0x3f
	.zero		1


	//   ....[60]....
        /*0d70*/ 	.word	0x00012750
        /*0d74*/ 	.word	0x00000019
        /*0d78*/ 	.word	0x00028840
        /*0d7c*/ 	.short	0x010a
        /*0d7e*/ 	.byte	0x3f
	.zero		1


	//   ....[61]....
        /*0d80*/ 	.word	0x00012790
        /*0d84*/ 	.word	0x00000005
        /*0d88*/ 	.word	0x00028860
        /*0d8c*/ 	.short	0x010a
        /*0d8e*/ 	.byte	0x3f
	.zero		1


	//   ....[62]....
        /*0d90*/ 	.word	0x000127d0
        /*0d94*/ 	.word	0x00000019
        /*0d98*/ 	.word	0x00028860
        /*0d9c*/ 	.short	0x010a
        /*0d9e*/ 	.byte	0x3f
	.zero		1


	//   ....[63]....
        /*0da0*/ 	.word	0x00012840
        /*0da4*/ 	.word	0x00000003
        /*0da8*/ 	.word	0x00028800
        /*0dac*/ 	.short	0x010a
        /*0dae*/ 	.byte	0x3f
	.zero		1


	//   ....[64]....
        /*0db0*/ 	.word	0x00012890
        /*0db4*/ 	.word	0x00000000
        /*0db8*/ 	.word	0x00028830
        /*0dbc*/ 	.short	0x010a
        /*0dbe*/ 	.byte	0x3f
	.zero		1


	//   ....[65]....
        /*0dc0*/ 	.word	0x000128f0
        /*0dc4*/ 	.word	0x00000005
        /*0dc8*/ 	.word	0x00028830
        /*0dcc*/ 	.short	0x010a
        /*0dce*/ 	.byte	0x3f
	.zero		1


	//   ....[66]....
        /*0dd0*/ 	.word	0x00012950
        /*0dd4*/ 	.word	0x00000005
        /*0dd8*/ 	.word	0x00028850
        /*0ddc*/ 	.short	0x010a
        /*0dde*/ 	.byte	0x3f
	.zero		1


	//   ....[67]....
        /*0de0*/ 	.word	0x000129b0
        /*0de4*/ 	.word	0x00000005
        /*0de8*/ 	.word	0x00028830
        /*0dec*/ 	.short	0x010a
        /*0dee*/ 	.byte	0x3f
	.zero		1


	//   ....[68]....
        /*0df0*/ 	.word	0x00012a10
        /*0df4*/ 	.word	0x00000005
        /*0df8*/ 	.word	0x00028850
        /*0dfc*/ 	.short	0x010a
        /*0dfe*/ 	.byte	0x3f
	.zero		1


	//   ....[69]....
        /*0e00*/ 	.word	0x00012a70
        /*0e04*/ 	.word	0x00000007
        /*0e08*/ 	.word	0x00028850
        /*0e0c*/ 	.short	0x010a
        /*0e0e*/ 	.byte	0x3f
	.zero		1


	//   ....[70]....
        /*0e10*/ 	.word	0x00012b90
        /*0e14*/ 	.word	0x00000007
        /*0e18*/ 	.word	0x00028840
        /*0e1c*/ 	.short	0x010a
        /*0e1e*/ 	.byte	0x3f
	.zero		1


	//   ....[71]....
        /*0e20*/ 	.word	0x00014110
        /*0e24*/ 	.word	0x00000016
        /*0e28*/ 	.word	0x00028820
        /*0e2c*/ 	.short	0x010a
        /*0e2e*/ 	.byte	0x3f
	.zero		1


	//   ....[72]....
        /*0e30*/ 	.word	0x00014160
        /*0e34*/ 	.word	0x00000006
        /*0e38*/ 	.word	0x00028840
        /*0e3c*/ 	.short	0x010a
        /*0e3e*/ 	.byte	0x3f
	.zero		1


	//   ....[73]....
        /*0e40*/ 	.word	0x00014ae0
        /*0e44*/ 	.word	0x00000006
        /*0e48*/ 	.word	0x00028860
        /*0e4c*/ 	.short	0x010a
        /*0e4e*/ 	.byte	0x3f
	.zero		1


	//   ....[74]....
        /*0e50*/ 	.word	0x00015550
        /*0e54*/ 	.word	0x00000000
        /*0e58*/ 	.word	0x00028860
        /*0e5c*/ 	.short	0x010a
        /*0e5e*/ 	.byte	0x3f
	.zero		1


	//   ....[75]....
        /*0e60*/ 	.word	0x00016970
        /*0e64*/ 	.word	0x00000004
        /*0e68*/ 	.word	0x00028820
        /*0e6c*/ 	.short	0x010a
        /*0e6e*/ 	.byte	0x3f
	.zero		1


	//   ....[76]....
        /*0e70*/ 	.word	0x00016b10
        /*0e74*/ 	.word	0x00000005
        /*0e78*/ 	.word	0x00028840
        /*0e7c*/ 	.short	0x010a
        /*0e7e*/ 	.byte	0x3f
	.zero		1


	//   ....[77]....
        /*0e80*/ 	.word	0x00016b60
        /*0e84*/ 	.word	0x00000019
        /*0e88*/ 	.word	0x00028840
        /*0e8c*/ 	.short	0x010a
        /*0e8e*/ 	.byte	0x3f
	.zero		1


	//   ....[78]....
        /*0e90*/ 	.word	0x00016bb0
        /*0e94*/ 	.word	0x00000005
        /*0e98*/ 	.word	0x00028860
        /*0e9c*/ 	.short	0x010a
        /*0e9e*/ 	.byte	0x3f
	.zero		1


	//----- nvinfo : EIATTR_NUM_MBARRIERS
	.align		4
.L_1057:
        /*0ea0*/ 	.byte	0x03, 0x38
        /*0ea2*/ 	.short	0x0016


	//----- nvinfo : EIATTR_EXIT_INSTR_OFFSETS
	.align		4
        /*0ea4*/ 	.byte	0x04, 0x1c
        /*0ea6*/ 	.short	(.L_1059 - .L_1058)


	//   ....[0]....
.L_1058:
        /*0ea8*/ 	.word	0x000009b0


	//   ....[1]....
        /*0eac*/ 	.word	0x0000c400


	//   ....[2]....
        /*0eb0*/ 	.word	0x00012820


	//----- nvinfo : EIATTR_MAX_THREADS
	.align		4
.L_1059:
        /*0eb4*/ 	.byte	0x04, 0x05
        /*0eb6*/ 	.short	(.L_1061 - .L_1060)
.L_1060:
        /*0eb8*/ 	.word	0x00000180
        /*0ebc*/ 	.word	0x00000001
        /*0ec0*/ 	.word	0x00000001


	//----- nvinfo : EIATTR_CRS_STACK_SIZE
	.align		4
.L_1061:
        /*0ec4*/ 	.byte	0x04, 0x1e
        /*0ec6*/ 	.short	(.L_1063 - .L_1062)
.L_1062:
        /*0ec8*/ 	.word	0x00000000


	//----- nvinfo : EIATTR_CBANK_PARAM_SIZE
	.align		4
.L_1063:
        /*0ecc*/ 	.byte	0x03, 0x19
        /*0ece*/ 	.short	0x0af0


	//----- nvinfo : EIATTR_PARAM_CBANK
	.align		4
        /*0ed0*/ 	.byte	0x04, 0x0a
        /*0ed2*/ 	.short	(.L_1065 - .L_1064)
	.align		4
.L_1064:
        /*0ed4*/ 	.word	index@(.nv.constant0._ZN7cutlass13device_kernelIN5flash11enable_sm90INS1_16FlashAttnFwdSm90INS1_25CollectiveMainloopFwdSm90ILi2EN4cute5tupleIJNS5_1CILi1EEES8_S8_EEENS6_IJNS7_ILi128EEESA_SA_EEELi128ENS_10bfloat16_tEfNS_4arch4Sm90ELb1ELb0ELb0ELb1ELb1ELb0ELb0ELb1ELb1ELb1ELb1ELb0EEENS1_21CollectiveEpilogueFwdISB_S9_SC_SE_Li256ELb1ELb1ELb1ELb0EEENS1_36VarlenDynamicPersistentTileSchedulerILi128ELi128ELi256ELi128ELb1ELb1ELb1ELb1ELb1ELb1EEEEEEEEEvNT_6ParamsE)
        /*0ed8*/ 	.short	0x0210
        /*0eda*/ 	.short	0x0af0


	//----- nvinfo : EIATTR_SW_WAR
	.align		4
.L_1065:
        /*0edc*/ 	.byte	0x04, 0x36
        /*0ede*/ 	.short	(.L_1067 - .L_1066)
.L_1066:
        /*0ee0*/ 	.word	0x00000008
.L_1067:


//--------------------- .nv.info._ZN7cutlass13device_kernelIN5flash11enable_sm90INS1_16FlashAttnFwdSm90INS1_25CollectiveMainloopFwdSm90ILi2EN4cute5tupleIJNS5_1CILi1EEES8_S8_EEENS6_IJNS7_ILi128EEESA_SA_EEELi128ENS_10bfloat16_tEfNS_4arch4Sm90ELb1ELb0ELb0ELb1ELb1ELb1ELb0ELb1ELb1ELb1ELb1ELb0EEENS1_21CollectiveEpilogueFwdISB_S9_SC_SE_Li256ELb1ELb1ELb1ELb0EEENS1_36VarlenDynamicPersistentTileSchedulerILi128ELi128ELi256ELi128ELb1ELb1ELb1ELb1ELb1ELb1EEEEEEEEEvNT_6ParamsE --------------------------
	.section	.nv.info._ZN7cutlass13device_kernelIN5flash11enable_sm90INS1_16FlashAttnFwdSm90INS1_25CollectiveMainloopFwdSm90ILi2EN4cute5tupleIJNS5_1CILi1EEES8_S8_EEENS6_IJNS7_ILi128EEESA_SA_EEELi128ENS_10bfloat16_tEfNS_4arch4Sm90ELb1ELb0ELb0ELb1ELb1ELb1ELb0ELb1ELb1ELb1ELb1ELb0EEENS1_21CollectiveEpilogueFwdISB_S9_SC_SE_Li256ELb1ELb1ELb1ELb0EEENS1_36VarlenDynamicPersistentTileSchedulerILi128ELi128ELi256ELi128ELb1ELb1ELb1ELb1ELb1ELb1EEEEEEEEEvNT_6ParamsE,"",@"SHT_CUDA_INFO"
	.sectionflags	@""
	.align	4


	//----- nvinfo : EIATTR_CUDA_API_VERSION
	.align		4
        /*0000*/ 	.byte	0x04, 0x37
        /*0002*/ 	.short	(.L_1069 - .L_1068)
.L_1068:
        /*0004*/ 	.word	0x00000082


	//----- nvinfo : EIATTR_KPARAM_INFO
	.align		4
.L_1069:
        /*0008*/ 	.byte	0x04, 0x17
        /*000a*/ 	.short	(.L_1071 - .L_1070)
.L_1070:
        /*000c*/ 	.word	0x00000000
        /*0010*/ 	.short	0x0000
        /*0012*/ 	.short	0x0070
        /*0014*/ 	.byte	0x00, 0xf0, 0x01, 0x2a


	//----- nvinfo : EIATTR_SPARSE_MMA_MASK
	.align		4
.L_1071:
        /*0018*/ 	.byte	0x03, 0x50
        /*001a*/ 	.short	0x0000


	//----- nvinfo : EIATTR_MAXREG_COUNT
	.align		4
        /*001c*/ 	.byte	0x03, 0x1b
        /*001e*/ 	.short	0x00a8


	//----- nvinfo : EIATTR_NUM_BARRIERS
	.align		4
        /*0020*/ 	.byte	0x02, 0x4c
        /*0022*/ 	.byte	0x10
	.zero		1


	//----- nvinfo : EIATTR_EXTERNS
	.align		4
        /*0024*/ 	.byte	0x04, 0x0f
        /*0026*/ 	.short	(.L_1073 - .L_1072)


	//   ....[0]....
	.align		4
.L_1072:
        /*0028*/ 	.word	index@(__assertfail)


	//----- nvinfo : EIATTR_ANNOTATIONS
	.align		4
.L_1073:
        /*002c*/ 	.byte	0x04, 0x55
        /*002e*/ 	.short	(.L_1075 - .L_1074)


	//   ....[0]....
.L_1074:
        /* <DEDUP_REMOVED lines=18> */


	//----- nvinfo : EIATTR_MERCURY_ISA_VERSION
	.align		4
.L_1075:
        /*0138*/ 	.byte	0x03, 0x5f
        /*013a*/ 	.short	0x0101


	//----- nvinfo : EIATTR_UNUSED_LOAD_BYTE_OFFSET
	.align		4
        /*013c*/ 	.byte	0x04, 0x44
        /*013e*/ 	.short	(.L_1077 - .L_1076)


	//   ....[0]....
.L_1076:
        /*0140*/ 	.word	0x00000a60
        /*0144*/ 	.word	0x0000fff0


	//   ....[1]....
        /*0148*/ 	.word	0x000166d0
        /*014c*/ 	.word	0x0000fff0


	//----- nvinfo : EIATTR_INT_WARP_WIDE_INSTR_OFFSETS
	.align		4
.L_1077:
        /*0150*/ 	.byte	0x04, 0x31
        /*0152*/ 	.short	(.L_1079 - .L_1078)


	//   ....[0]....
.L_1078:
        /*0154*/ 	.word	0x00000130


	//   ....[1]....
        /*0158*/ 	.word	0x00000170


	//   ....[2]....
        /*015c*/ 	.word	0x000001e0


	//   ....[3]....
        /*0160*/ 	.word	0x0001c4e0


	//   ....[4]....
        /*0164*/ 	.word	0x0001c570


	//   ....[5]....
        /*0168*/ 	.word	0x0001f3c0


	//   ....[6]....
        /*016c*/ 	.word	0x0001f450


	//----- nvinfo : EIATTR_COOP_GROUP_MASK_REGIDS
	.align		4
.L_1079:
        /*0170*/ 	.byte	0x04, 0x29
        /*0172*/ 	.short	(.L_1081 - .L_1080)


	//   ....[0]....
.L_1080:
        /*0174*/ 	.word	0xffffffff


	//   ....[1]....
        /*0178*/ 	.word	0xffffffff


	//   ....[2]....
        /*017c*/ 	.word	0xffffffff


	//   ....[3]....
        /*0180*/ 	.word	0xffffffff


	//   ....[4]....
        /*0184*/ 	.word	0xffffffff


	//   ....[5]....
        /*0188*/ 	.word	0xffffffff


	//   ....[6]....
        /*018c*/ 	.word	0xffffffff


	//   ....[7]....
        /*0190*/ 	.word	0xffffffff


	//   ....[8]....
        /*0194*/ 	.word	0xffffffff


	//   ....[9]....
        /*0198*/ 	.word	0xffffffff


	//   ....[10]....
        /*019c*/ 	.word	0xffffffff


	//   ....[11]....
        /*01a0*/ 	.word	0xffffffff


	//   ....[12]....
        /*01a4*/ 	.word	0xffffffff


	//   ....[13]....
        /*01a8*/ 	.word	0xffffffff


	//   ....[14]....
        /*01ac*/ 	.word	0xffffffff


	//   ....[15]....
        /*01b0*/ 	.word	0xffffffff


	//   ....[16]....
        /*01b4*/ 	.word	0xffffffff


	//   ....[17]....
        /*01b8*/ 	.word	0xffffffff


	//   ....[18]....
        /*01bc*/ 	.word	0xffffffff


	//   ....[19]....
        /*01c0*/ 	.word	0xffffffff


	//   ....[20]....
        /*01c4*/ 	.word	0xffffffff


	//   ....[21]....
        /*01c8*/ 	.word	0xffffffff


	//   ....[22]....
        /*01cc*/ 	.word	0xffffffff


	//   ....[23]....
        /*01d0*/ 	.word	0xffffffff


	//   ....[24]....
        /*01d4*/ 	.word	0xffffffff


	//   ....[25]....
        /*01d8*/ 	.word	0xffffffff


	//   ....[26]....
        /*01dc*/ 	.word	0xffffffff


	//   ....[27]....
        /*01e0*/ 	.word	0xffffffff


	//   ....[28]....
        /*01e4*/ 	.word	0xffffffff


	//   ....[29]....
        /*01e8*/ 	.word	0xffffffff


	//   ....[30]....
        /*01ec*/ 	.word	0xffffffff


	//   ....[31]....
        /*01f0*/ 	.word	0xffffffff


	//   ....[32]....
        /*01f4*/ 	.word	0xffffffff


	//   ....[33]....
        /*01f8*/ 	.word	0xffffffff


	//   ....[34]....
        /*01fc*/ 	.word	0xffffffff


	//   ....[35]....
        /*0200*/ 	.word	0xffffffff


	//   ....[36]....
        /*0204*/ 	.word	0xffffffff


	//   ....[37]....
        /*0208*/ 	.word	0xffffffff


	//   ....[38]....
        /*020c*/ 	.word	0xffffffff


	//   ....[39]....
        /*0210*/ 	.word	0xffffffff


	//   ....[40]....
        /*0214*/ 	.word	0xffffffff


	//   ....[41]....
        /*0218*/ 	.word	0xffffffff


	//   ....[42]....
        /*021c*/ 	.word	0xffffffff


	//   ....[43]....
        /*0220*/ 	.word	0xffffffff


	//   ....[44]....
        /*0224*/ 	.word	0xffffffff


	//   ....[45]....
        /*0228*/ 	.word	0xffffffff


	//   ....[46]....
        /*022c*/ 	.word	0xffffffff


	//   ....[47]....
        /*0230*/ 	.word	0xffffffff


	//   ....[48]....
        /*0234*/ 	.word	0xffffffff


	//   ....[49]....
        /*0238*/ 	.word	0xffffffff


	//   ....[50]....
        /*023c*/ 	.word	0xffffffff


	//   ....[51]....
        /*0240*/ 	.word	0xffffffff


	//   ....[52]....
        /*0244*/ 	.word	0xffffffff


	//   ....[53]....
        /*0248*/ 	.word	0xffffffff


	//   ....[54]....
        /*024c*/ 	.word	0xffffffff


	//   ....[55]....
        /*0250*/ 	.word	0xffffffff


	//   ....[56]....
        /*0254*/ 	.word	0xffffffff


	//   ....[57]....
        /*0258*/ 	.word	0xffffffff


	//   ....[58]....
        /*025c*/ 	.word	0xffffffff


	//   ....[59]....
        /*0260*/ 	.word	0xffffffff


	//   ....[60]....
        /*0264*/ 	.word	0xffffffff


	//   ....[61]....
        /*0268*/ 	.word	0xffffffff


	//   ....[62]....
        /*026c*/ 	.word	0xffffffff


	//   ....[63]....
        /*0270*/ 	.word	0xffffffff


	//   ....[64]....
        /*0274*/ 	.word	0xffffffff


	//   ....[65]....
        /*0278*/ 	.word	0xffffffff


	//   ....[66]....
        /*027c*/ 	.word	0xffffffff


	//   ....[67]....
        /*0280*/ 	.word	0xffffffff


	//   ....[68]....
        /*0284*/ 	.word	0xffffffff


	//   ....[69]....
        /*0288*/ 	.word	0xffffffff


	//   ....[70]....
        /*028c*/ 	.word	0xffffffff


	//   ....[71]....
        /*0290*/ 	.word	0xffffffff


	//   ....[72]....
        /*0294*/ 	.word	0xffffffff


	//   ....[73]....
        /*0298*/ 	.word	0xffffffff


	//   ....[74]....
        /*029c*/ 	.word	0xffffffff


	//   ....[75]....
        /*02a0*/ 	.word	0xffffffff


	//   ....[76]....
        /*02a4*/ 	.word	0xffffffff


	//   ....[77]....
        /*02a8*/ 	.word	0xffffffff


	//   ....[78]....
        /*02ac*/ 	.word	0xffffffff


	//   ....[79]....
        /*02b0*/ 	.word	0xffffffff


	//   ....[80]....
        /*02b4*/ 	.word	0xffffffff


	//   ....[81]....
        /*02b8*/ 	.word	0xffffffff


	//   ....[82]....
        /*02bc*/ 	.word	0xffffffff


	//   ....[83]....
        /*02c0*/ 	.word	0xffffffff


	//   ....[84]....
        /*02c4*/ 	.word	0xffffffff


	//   ....[85]....
        /*02c8*/ 	.word	0xffffffff


	//   ....[86]....
        /*02cc*/ 	.word	0xffffffff


	//   ....[87]....
        /*02d0*/ 	.word	0xffffffff


	//   ....[88]....
        /*02d4*/ 	.word	0xffffffff


	//   ....[89]....
        /*02d8*/ 	.word	0xffffffff


	//   ....[90]....
        /*02dc*/ 	.word	0xffffffff


	//   ....[91]....
        /*02e0*/ 	.word	0xffffffff


	//   ....[92]....
        /*02e4*/ 	.word	0xffffffff


	//   ....[93]....
        /*02e8*/ 	.word	0xffffffff


	//   ....[94]....
        /*02ec*/ 	.word	0xffffffff


	//   ....[95]....
        /*02f0*/ 	.word	0xffffffff


	//   ....[96]....
        /*02f4*/ 	.word	0xffffffff


	//   ....[97]....
        /*02f8*/ 	.word	0xffffffff


	//   ....[98]....
        /*02fc*/ 	.word	0xffffffff


	//   ....[99]....
        /*0300*/ 	.word	0xffffffff


	//   ....[100]....
        /*0304*/ 	.word	0xffffffff


	//   ....[101]....
        /*0308*/ 	.word	0xffffffff


	//   ....[102]....
        /*030c*/ 	.word	0xffffffff


	//   ....[103]....
        /*0310*/ 	.word	0xffffffff


	//   ....[104]....
        /*0314*/ 	.word	0xffffffff


	//   ....[105]....
        /*0318*/ 	.word	0xffffffff


	//   ....[106]....
        /*031c*/ 	.word	0xffffffff


	//   ....[107]....
        /*0320*/ 	.word	0xffffffff


	//   ....[108]....
        /*0324*/ 	.word	0xffffffff


	//   ....[109]....
        /*0328*/ 	.word	0xffffffff


	//   ....[110]....
        /*032c*/ 	.word	0xffffffff


	//   ....[111]....
        /*0330*/ 	.word	0xffffffff


	//   ....[112]....
        /*0334*/ 	.word	0xffffffff


	//   ....[113]....
        /*0338*/ 	.word	0xffffffff


	//   ....[114]....
        /*033c*/ 	.word	0xffffffff


	//   ....[115]....
        /*0340*/ 	.word	0xffffffff


	//   ....[116]....
        /*0344*/ 	.word	0xffffffff


	//   ....[117]....
        /*0348*/ 	.word	0xffffffff


	//   ....[118]....
        /*034c*/ 	.word	0xffffffff


	//   ....[119]....
        /*0350*/ 	.word	0xffffffff


	//   ....[120]....
        /*0354*/ 	.word	0xffffffff


	//   ....[121]....
        /*0358*/ 	.word	0xffffffff


	//   ....[122]....
        /*035c*/ 	.word	0xffffffff


	//   ....[123]....
        /*0360*/ 	.word	0xffffffff


	//   ....[124]....
        /*0364*/ 	.word	0xffffffff


	//   ....[125]....
        /*0368*/ 	.word	0xffffffff


	//   ....[126]....
        /*036c*/ 	.word	0xffffffff


	//   ....[127]....
        /*0370*/ 	.word	0xffffffff


	//   ....[128]....
        /*0374*/ 	.word	0xffffffff


	//   ....[129]....
        /*0378*/ 	.word	0xffffffff


	//   ....[130]....
        /*037c*/ 	.word	0xffffffff


	//   ....[131]....
        /*0380*/ 	.word	0xffffffff


	//   ....[132]....
        /*0384*/ 	.word	0xffffffff


	//   ....[133]....
        /*0388*/ 	.word	0xffffffff


	//   ....[134]....
        /*038c*/ 	.word	0xffffffff


	//   ....[135]....
        /*0390*/ 	.word	0xffffffff


	//   ....[136]....
        /*0394*/ 	.word	0xffffffff


	//   ....[137]....
        /*0398*/ 	.word	0xffffffff


	//   ....[138]....
        /*039c*/ 	.word	0xffffffff


	//   ....[139]....
        /*03a0*/ 	.word	0xffffffff


	//   ....[140]....
        /*03a4*/ 	.word	0xffffffff


	//   ....[141]....
        /*03a8*/ 	.word	0xffffffff


	//   ....[142]....
        /*03ac*/ 	.word	0xffffffff


	//   ....[143]....
        /*03b0*/ 	.word	0xffffffff


	//   ....[144]....
        /*03b4*/ 	.word	0xffffffff


	//   ....[145]....
        /*03b8*/ 	.word	0xffffffff


	//   ....[146]....
        /*03bc*/ 	.word	0xffffffff


	//   ....[147]....
        /*03c0*/ 	.word	0xffffffff


	//   ....[148]....
        /*03c4*/ 	.word	0xffffffff


	//   ....[149]....
        /*03c8*/ 	.word	0xffffffff


	//   ....[150]....
        /*03cc*/ 	.word	0xffffffff


	//   ....[151]....
        /*03d0*/ 	.word	0xffffffff


	//   ....[152]....
        /*03d4*/ 	.word	0xffffffff


	//   ....[153]....
        /*03d8*/ 	.word	0xffffffff


	//   ....[154]....
        /*03dc*/ 	.word	0xffffffff


	//   ....[155]....
        /*03e0*/ 	.word	0xffffffff


	//   ....[156]....
        /*03e4*/ 	.word	0xffffffff


	//   ....[157]....
        /*03e8*/ 	.word	0xffffffff


	//   ....[158]....
        /*03ec*/ 	.word	0xffffffff


	//   ....[159]....
        /*03f0*/ 	.word	0xffffffff


	//   ....[160]....
        /*03f4*/ 	.word	0xffffffff


	//   ....[161]....
        /*03f8*/ 	.word	0xffffffff


	//   ....[162]....
        /*03fc*/ 	.word	0xffffffff


	//   ....[163]....
        /*0400*/ 	.word	0xffffffff


	//   ....[164]....
        /*0404*/ 	.word	0xffffffff


	//   ....[165]....
        /*0408*/ 	.word	0xffffffff


	//   ....[166]....
        /*040c*/ 	.word	0xffffffff


	//   ....[167]....
        /*0410*/ 	.word	0xffffffff


	//   ....[168]....
        /*0414*/ 	.word	0xffffffff


	//   ....[169]....
        /*0418*/ 	.word	0xffffffff


	//   ....[170]....
        /*041c*/ 	.word	0xffffffff


	//   ....[171]....
        /*0420*/ 	.word	0xffffffff


	//   ....[172]....
        /*0424*/ 	.word	0xffffffff


	//   ....[173]....
        /*0428*/ 	.word	0xffffffff


	//   ....[174]....
        /*042c*/ 	.word	0xffffffff


	//   ....[175]....
        /*0430*/ 	.word	0xffffffff


	//   ....[176]....
        /*0434*/ 	.word	0xffffffff


	//   ....[177]....
        /*0438*/ 	.word	0xffffffff


	//   ....[178]....
        /*043c*/ 	.word	0xffffffff


	//   ....[179]....
        /*0440*/ 	.word	0xffffffff


	//   ....[180]....
        /*0444*/ 	.word	0xffffffff


	//   ....[181]....
        /*0448*/ 	.word	0xffffffff


	//   ....[182]....
        /*044c*/ 	.word	0xffffffff


	//   ....[183]....
        /*0450*/ 	.word	0xffffffff


	//   ....[184]....
        /*0454*/ 	.word	0xffffffff


	//   ....[185]....
        /*0458*/ 	.word	0xffffffff


	//   ....[186]....
        /*045c*/ 	.word	0xffffffff


	//   ....[187]....
        /*0460*/ 	.word	0xffffffff


	//   ....[188]....
        /*0464*/ 	.word	0xffffffff


	//   ....[189]....
        /*0468*/ 	.word	0xffffffff


	//   ....[190]....
        /*046c*/ 	.word	0xffffffff


	//   ....[191]....
        /*0470*/ 	.word	0xffffffff


	//   ....[192]....
        /*0474*/ 	.word	0xffffffff


	//   ....[193]....
        /*0478*/ 	.word	0xffffffff


	//   ....[194]....
        /*047c*/ 	.word	0xffffffff


	//   ....[195]....
        /*0480*/ 	.word	0xffffffff


	//   ....[196]....
        /*0484*/ 	.word	0xffffffff


	//   ....[197]....
        /*0488*/ 	.word	0xffffffff


	//   ....[198]....
        /*048c*/ 	.word	0xffffffff


	//   ....[199]....
        /*0490*/ 	.word	0xffffffff


	//   ....[200]....
        /*0494*/ 	.word	0xffffffff


	//   ....[201]....
        /*0498*/ 	.word	0xffffffff


	//   ....[202]....
        /*049c*/ 	.word	0xffffffff


	//   ....[203]....
        /*04a0*/ 	.word	0xffffffff


	//   ....[204]....
        /*04a4*/ 	.word	0xffffffff


	//   ....[205]....
        /*04a8*/ 	.word	0xffffffff


	//   ....[206]....
        /*04ac*/ 	.word	0xffffffff


	//   ....[207]....
        /*04b0*/ 	.word	0xffffffff


	//   ....[208]....
        /*04b4*/ 	.word	0xffffffff


	//   ....[209]....
        /*04b8*/ 	.word	0xffffffff


	//   ....[210]....
        /*04bc*/ 	.word	0xffffffff


	//   ....[211]....
        /*04c0*/ 	.word	0xffffffff


	//   ....[212]....
        /*04c4*/ 	.word	0xffffffff


	//   ....[213]....
        /*04c8*/ 	.word	0xffffffff


	//   ....[214]....
        /*04cc*/ 	.word	0xffffffff


	//   ....[215]....
        /*04d0*/ 	.word	0xffffffff


	//   ....[216]....
        /*04d4*/ 	.word	0xffffffff


	//   ....[217]....
        /*04d8*/ 	.word	0xffffffff


	//   ....[218]....
        /*04dc*/ 	.word	0xffffffff


	//   ....[219]....
        /*04e0*/ 	.word	0xffffffff


	//   ....[220]....
        /*04e4*/ 	.word	0xffffffff


	//   ....[221]....
        /*04e8*/ 	.word	0xffffffff


	//   ....[222]....
        /*04ec*/ 	.word	0xffffffff


	//   ....[223]....
        /*04f0*/ 	.word	0xffffffff


	//   ....[224]....
        /*04f4*/ 	.word	0xffffffff


	//   ....[225]....
        /*04f8*/ 	.word	0xffffffff


	//   ....[226]....
        /*04fc*/ 	.word	0xffffffff


	//   ....[227]....
        /*0500*/ 	.word	0xffffffff


	//   ....[228]....
        /*0504*/ 	.word	0xffffffff


	//   ....[229]....
        /*0508*/ 	.word	0xffffffff


	//   ....[230]....
        /*050c*/ 	.word	0xffffffff


	//   ....[231]....
        /*0510*/ 	.word	0xffffffff


	//   ....[232]....
        /*0514*/ 	.word	0xffffffff


	//   ....[233]....
        /*0518*/ 	.word	0x0500000f


	//   ....[234]....
        /*051c*/ 	.word	0x0500000f


	//   ....[235]....
        /*0520*/ 	.word	0x0500000f


	//   ....[236]....
        /*0524*/ 	.word	0x0500000f


	//   ....[237]....
        /*0528*/ 	.word	0x0500000f


	//   ....[238]....
        /*052c*/ 	.word	0x0500000f


	//   ....[239]....
        /*0530*/ 	.word	0x0500000f


	//   ....[240]....
        /*0534*/ 	.word	0x0500000f


	//   ....[241]....
        /*0538*/ 	.word	0x0500000f


	//   ....[242]....
        /*053c*/ 	.word	0x0500000f


	//   ....[243]....
        /*0540*/ 	.word	0x0500000f


	//   ....[244]....
        /*0544*/ 	.word	0x0500000f


	//   ....[245]....
        /*0548*/ 	.word	0x0500000f


	//   ....[246]....
        /*054c*/ 	.word	0x0500000f


	//   ....[247]....
        /*0550*/ 	.word	0x0500000f


	//   ....[248]....
        /*0554*/ 	.word	0x0500000f


	//   ....[249]....
        /*0558*/ 	.word	0x0500000f


	//   ....[250]....
        /*055c*/ 	.word	0x0500000f


	//   ....[251]....
        /*0560*/ 	.word	0x0500000f


	//   ....[252]....
        /*0564*/ 	.word	0x0500000f


	//   ....[253]....
        /*0568*/ 	.word	0x0500000f


	//   ....[254]....
        /*056c*/ 	.word	0x0500000f


	//   ....[255]....
        /*0570*/ 	.word	0x0500000f


	//   ....[0]....
        /*0574*/ 	.word	0x0500000f


	//   ....[1]....
        /*0578*/ 	.word	0x0500000f


	//   ....[2]....
        /*057c*/ 	.word	0x0500000f


	//   ....[3]....
        /*0580*/ 	.word	0x0500000f


	//   ....[4]....
        /*0584*/ 	.word	0x0500000f


	//   ....[5]....
        /*0588*/ 	.word	0x0500000f


	//   ....[6]....
        /*058c*/ 	.word	0x0500000f


	//   ....[7]....
        /*0590*/ 	.word	0x0500000f


	//   ....[8]....
        /*0594*/ 	.word	0x0500000f


	//   ....[9]....
        /*0598*/ 	.word	0x0500000f


	//   ....[10]....
        /*059c*/ 	.word	0x0500000f


	//   ....[11]....
        /*05a0*/ 	.word	0x0500000f


	//   ....[12]....
        /*05a4*/ 	.word	0x0500000f


	//   ....[13]....
        /*05a8*/ 	.word	0x0500000f


	//   ....[14]....
        /*05ac*/ 	.word	0x0500000f


	//   ....[15]....
        /*05b0*/ 	.word	0x0500000f


	//   ....[16]....
        /*05b4*/ 	.word	0x0500000f


	//   ....[17]....
        /*05b8*/ 	.word	0x0500000f


	//   ....[18]....
        /*05bc*/ 	.word	0x0500000f


	//   ....[19]....
        /*05c0*/ 	.word	0x0500000f


	//   ....[20]....
        /*05c4*/ 	.word	0x0500000f


	//   ....[21]....
        /*05c8*/ 	.word	0x0500000f


	//   ....[22]....
        /*05cc*/ 	.word	0x0500000f


	//   ....[23]....
        /*05d0*/ 	.word	0x0500000f


	//   ....[24]....
        /*05d4*/ 	.word	0x0500000f


	//   ....[25]....
        /*05d8*/ 	.word	0x0500000f


	//   ....[26]....
        /*05dc*/ 	.word	0x0500000f


	//   ....[27]....
        /*05e0*/ 	.word	0x0500000f


	//   ....[28]....
        /*05e4*/ 	.word	0x0500000f


	//   ....[29]....
        /*05e8*/ 	.word	0x0500000f


	//   ....[30]....
        /*05ec*/ 	.word	0x0500000f


	//   ....[31]....
        /*05f0*/ 	.word	0x0500000f


	//   ....[32]....
        /*05f4*/ 	.word	0x0500000f


	//   ....[33]....
        /*05f8*/ 	.word	0x0500000f


	//   ....[34]....
        /*05fc*/ 	.word	0x0500000f


	//   ....[35]....
        /*0600*/ 	.word	0x0500000f


	//   ....[36]....
        /*0604*/ 	.word	0x0500000f


	//   ....[37]....
        /*0608*/ 	.word	0x0500000f


	//   ....[38]....
        /*060c*/ 	.word	0x0500000f


	//   ....[39]....
        /*0610*/ 	.word	0x0500000f


	//   ....[40]....
        /*0614*/ 	.word	0x0500000f


	//   ....[41]....
        /*0618*/ 	.word	0x0500000f


	//   ....[42]....
        /*061c*/ 	.word	0x0500000f


	//   ....[43]....
        /*0620*/ 	.word	0x0500000f


	//   ....[44]....
        /*0624*/ 	.word	0x0500000f


	//   ....[45]....
        /*0628*/ 	.word	0x0500000f


	//   ....[46]....
        /*062c*/ 	.word	0x0500000f


	//   ....[47]....
        /*0630*/ 	.word	0x0500000f


	//   ....[48]....
        /*0634*/ 	.word	0x0500000f


	//   ....[49]....
        /*0638*/ 	.word	0x0500000f


	//   ....[50]....
        /*063c*/ 	.word	0x0500000f


	//   ....[51]....
        /*0640*/ 	.word	0x0500000f


	//   ....[52]....
        /*0644*/ 	.word	0x0500000f


	//   ....[53]....
        /*0648*/ 	.word	0x0500000f


	//   ....[54]....
        /*064c*/ 	.word	0x0500000f


	//   ....[55]....
        /*0650*/ 	.word	0x0500000f


	//   ....[56]....
        /*0654*/ 	.word	0x0500000f


	//   ....[57]....
        /*0658*/ 	.word	0x0500000f


	//   ....[58]....
        /*065c*/ 	.word	0x0500000f


	//   ....[59]....
        /*0660*/ 	.word	0x0500000f


	//   ....[60]....
        /*0664*/ 	.word	0x0500000f


	//   ....[61]....
        /*0668*/ 	.word	0x0500000f


	//   ....[62]....
        /*066c*/ 	.word	0x0500000f


	//   ....[63]....
        /*0670*/ 	.word	0x0500000f


	//   ....[64]....
        /*0674*/ 	.word	0x0500000f


	//   ....[65]....
        /*0678*/ 	.word	0x0500000f


	//   ....[66]....
        /*067c*/ 	.word	0x0500000f


	//   ....[67]....
        /*0680*/ 	.word	0x0500000f


	//   ....[68]....
        /*0684*/ 	.word	0x0500000f


	//   ....[69]....
        /*0688*/ 	.word	0x0500000f


	//   ....[70]....
        /*068c*/ 	.word	0x0500000f


	//   ....[71]....
        /*0690*/ 	.word	0x0500000f


	//   ....[72]....
        /*0694*/ 	.word	0x0500000f


	//   ....[73]....
        /*0698*/ 	.word	0x0500000f


	//   ....[74]....
        /*069c*/ 	.word	0x0500000f


	//   ....[75]....
        /*06a0*/ 	.word	0x0500000f


	//   ....[76]....
        /*06a4*/ 	.word	0x0500000f


	//   ....[77]....
        /*06a8*/ 	.word	0x0500000f


	//   ....[78]....
        /*06ac*/ 	.word	0x0500000f


	//   ....[79]....
        /*06b0*/ 	.word	0x0500000f


	//   ....[80]....
        /*06b4*/ 	.word	0x0500000f


	//   ....[81]....
        /*06b8*/ 	.word	0x0500000f


	//   ....[82]....
        /*06bc*/ 	.word	0x0500000f


	//   ....[83]....
        /*06c0*/ 	.word	0x0500000f


	//   ....[84]....
        /*06c4*/ 	.word	0x0500000f


	//   ....[85]....
        /*06c8*/ 	.word	0x0500000f


	//   ....[86]....
        /*06cc*/ 	.word	0x0500000f


	//   ....[87]....
        /*06d0*/ 	.word	0x0500000f


	//   ....[88]....
        /*06d4*/ 	.word	0x0500000f


	//   ....[89]....
        /*06d8*/ 	.word	0x0500000f


	//   ....[90]....
        /*06dc*/ 	.word	0x0500000f


	//   ....[91]....
        /*06e0*/ 	.word	0x0500000f


	//   ....[92]....
        /*06e4*/ 	.word	0x0500000f


	//   ....[93]....
        /*06e8*/ 	.word	0x0500000f


	//   ....[94]....
        /*06ec*/ 	.word	0x0500000f


	//   ....[95]....
        /*06f0*/ 	.word	0x0500000f


	//   ....[96]....
        /*06f4*/ 	.word	0x0500000f


	//   ....[97]....
        /*06f8*/ 	.word	0x0500000f


	//   ....[98]....
        /*06fc*/ 	.word	0x0500000f


	//   ....[99]....
        /*0700*/ 	.word	0x0500000f


	//   ....[100]....
        /*0704*/ 	.word	0x0500000f


	//   ....[101]....
        /*0708*/ 	.word	0x0500000f


	//   ....[102]....
        /*070c*/ 	.word	0x0500000f


	//   ....[103]....
        /*0710*/ 	.word	0x0500000f


	//   ....[104]....
        /*0714*/ 	.word	0x0500000f


	//   ....[105]....
        /*0718*/ 	.word	0x0500000f


	//   ....[106]....
        /*071c*/ 	.word	0x0500000f


	//   ....[107]....
        /*0720*/ 	.word	0x0500000f


	//   ....[108]....
        /*0724*/ 	.word	0x0500000f


	//   ....[109]....
        /*0728*/ 	.word	0x0500000f


	//   ....[110]....
        /*072c*/ 	.word	0x0500000f


	//   ....[111]....
        /*0730*/ 	.word	0x0500000f


	//   ....[112]....
        /*0734*/ 	.word	0x0500000f


	//   ....[113]....
        /*0738*/ 	.word	0x0500000f


	//   ....[114]....
        /*073c*/ 	.word	0x0500000f


	//   ....[115]....
        /*0740*/ 	.word	0x0500000f


	//   ....[116]....
        /*0744*/ 	.word	0x0500000f


	//   ....[117]....
        /*0748*/ 	.word	0x0500000f


	//   ....[118]....
        /*074c*/ 	.word	0x0500000f


	//   ....[119]....
        /*0750*/ 	.word	0x0500000f


	//   ....[120]....
        /*0754*/ 	.word	0x0500000f


	//   ....[121]....
        /*0758*/ 	.word	0x0500000f


	//   ....[122]....
        /*075c*/ 	.word	0x0500000f


	//   ....[123]....
        /*0760*/ 	.word	0x0500000f


	//   ....[124]....
        /*0764*/ 	.word	0x0500000f


	//   ....[125]....
        /*0768*/ 	.word	0x0500000f


	//   ....[126]....
        /*076c*/ 	.word	0x0500000f


	//   ....[127]....
        /*0770*/ 	.word	0x0500000f


	//   ....[128]....
        /*0774*/ 	.word	0x0500000f


	//   ....[129]....
        /*0778*/ 	.word	0x0500000f


	//   ....[130]....
        /*077c*/ 	.word	0x0500000f


	//   ....[131]....
        /*0780*/ 	.word	0x0500000f


	//   ....[132]....
        /*0784*/ 	.word	0x0500000f


	//   ....[133]....
        /*0788*/ 	.word	0x0500000f


	//   ....[134]....
        /*078c*/ 	.word	0x0500000f


	//   ....[135]....
        /*0790*/ 	.word	0x0500000f


	//   ....[136]....
        /*0794*/ 	.word	0x0500000f


	//   ....[137]....
        /*0798*/ 	.word	0x0500000f


	//   ....[138]....
        /*079c*/ 	.word	0x0500000f


	//   ....[139]....
        /*07a0*/ 	.word	0x0500000f


	//   ....[140]....
        /*07a4*/ 	.word	0x0500000f


	//   ....[141]....
        /*07a8*/ 	.word	0x0500000f


	//   ....[142]....
        /*07ac*/ 	.word	0x0500000f


	//   ....[143]....
        /*07b0*/ 	.word	0x0500000f


	//   ....[144]....
        /*07b4*/ 	.word	0x0500000f


	//   ....[145]....
        /*07b8*/ 	.word	0x0500000f


	//   ....[146]....
        /*07bc*/ 	.word	0x0500000f


	//   ....[147]....
        /*07c0*/ 	.word	0x0500000f


	//   ....[148]....
        /*07c4*/ 	.word	0x0500000f


	//   ....[149]....
        /*07c8*/ 	.word	0x0500000f


	//   ....[150]....
        /*07cc*/ 	.word	0x0500000f


	//   ....[151]....
        /*07d0*/ 	.word	0x0500000f


	//   ....[152]....
        /*07d4*/ 	.word	0x0500000f


	//   ....[153]....
        /*07d8*/ 	.word	0x0500000f


	//   ....[154]....
        /*07dc*/ 	.word	0x0500000f


	//----- nvinfo : EIATTR_COOP_GROUP_INSTR_OFFSETS
	.align		4
.L_1081:
        /*07e0*/ 	.byte	0x04, 0x28
        /*07e2*/ 	.short	(.L_1083 - .L_1082)


	//   ....[0]....
.L_1082:
        /*07e4*/ 	.word	0x00000070


	//   ....[1]....
        /*07e8*/ 	.word	0x00000140


	//   ....[2]....
        /*07ec*/ 	.word	0x00000190


	//   ....[3]....
        /*07f0*/ 	.word	0x000003c0


	//   ....[4]....
        /*07f4*/ 	.word	0x00000520


	//   ....[5]....
        /*07f8*/ 	.word	0x00000640


	//   ....[6]....
        /*07fc*/ 	.word	0x000007a0


	//   ....[7]....
        /*0800*/ 	.word	0x000034c0


	//   ....[8]....
        /*0804*/ 	.word	0x000034d0


	//   ....[9]....
        /*0808*/ 	.word	0x00003c40


	//   ....[10]....
        /*080c*/ 	.word	0x00003c50


	//   ....[11]....
        /*0810*/ 	.word	0x000043c0


	//   ....[12]....
        /*0814*/ 	.word	0x000043d0


	//   ....[13]....
        /*0818*/ 	.word	0x00004b30


	//   ....[14]....
        /*081c*/ 	.word	0x00004b40


	//   ....[15]....
        /*0820*/ 	.word	0x00005cc0


	//   ....[16]....
        /*0824*/ 	.word	0x00005cd0


	//   ....[17]....
        /*0828*/ 	.word	0x000064c0


	//   ....[18]....
        /*082c*/ 	.word	0x000064d0


	//   ....[19]....
        /*0830*/ 	.word	0x00006cc0


	//   ....[20]....
        /*0834*/ 	.word	0x00006cd0


	//   ....[21]....
        /*0838*/ 	.word	0x000074e0


	//   ....[22]....
        /*083c*/ 	.word	0x000074f0


	//   ....[23]....
        /*0840*/ 	.word	0x00007ef0


	//   ....[24]....
        /*0844*/ 	.word	0x00007f00


	//   ....[25]....
        /*0848*/ 	.word	0x00008010


	//   ....[26]....
        /*084c*/ 	.word	0x00008020


	//   ....[27]....
        /*0850*/ 	.word	0x00008140


	//   ....[28]....
        /*0854*/ 	.word	0x00008150


	//   ....[29]....
        /*0858*/ 	.word	0x00008270


	//   ....[30]....
        /*085c*/ 	.word	0x00008280


	//   ....[31]....
        /*0860*/ 	.word	0x00008600


	//   ....[32]....
        /*0864*/ 	.word	0x00008620


	//   ....[33]....
        /*0868*/ 	.word	0x00008700


	//   ....[34]....
        /*086c*/ 	.word	0x00008720


	//   ....[35]....
        /*0870*/ 	.word	0x00008800


	//   ....[36]....
        /*0874*/ 	.word	0x00008820


	//   ....[37]....
        /*0878*/ 	.word	0x00008900


	//   ....[38]....
        /*087c*/ 	.word	0x00008920


	//   ....[39]....
        /*0880*/ 	.word	0x00009150


	//   ....[40]....
        /*0884*/ 	.word	0x00009850


	//   ....[41]....
        /*0888*/ 	.word	0x00009860


	//   ....[42]....
        /*088c*/ 	.word	0x00009870


	//   ....[43]....
        /*0890*/ 	.word	0x00009880


	//   ....[44]....
        /*0894*/ 	.word	0x00009bc0


	//   ....[45]....
        /*0898*/ 	.word	0x00009bd0


	//   ....[46]....
        /*089c*/ 	.word	0x00009be0


	//   ....[47]....
        /*08a0*/ 	.word	0x00009bf0


	//   ....[48]....
        /*08a4*/ 	.word	0x00009f10


	//   ....[49]....
        /*08a8*/ 	.word	0x00009f20


	//   ....[50]....
        /*08ac*/ 	.word	0x00009f30


	//   ....[51]....
        /*08b0*/ 	.word	0x00009f40


	//   ....[52]....
        /*08b4*/ 	.word	0x0000a280


	//   ....[53]....
        /*08b8*/ 	.word	0x0000a290


	//   ....[54]....
        /*08bc*/ 	.word	0x0000a2a0


	//   ....[55]....
        /*08c0*/ 	.word	0x0000a2b0


	//   ....[56]....
        /*08c4*/ 	.word	0x0000c1e0


	//   ....[57]....
        /*08c8*/ 	.word	0x0000c200


	//   ....[58]....
        /*08cc*/ 	.word	0x0000c210


	//   ....[59]....
        /*08d0*/ 	.word	0x0000c220


	//   ....[60]....
        /*08d4*/ 	.word	0x0000c330


	//   ....[61]....
        /*08d8*/ 	.word	0x0000c380


	//   ....[62]....
        /*08dc*/ 	.word	0x0000c3b0


	//   ....[63]....
        /*08e0*/ 	.word	0x0000c3f0


	//   ....[64]....
        /*08e4*/ 	.word	0x0000c770


	//   ....[65]....
        /*08e8*/ 	.word	0x0000c790


	//   ....[66]....
        /*08ec*/ 	.word	0x0000c7b0


	//   ....[67]....
        /*08f0*/ 	.word	0x0000c7c0


	//   ....[68]....
        /*08f4*/ 	.word	0x0000c890


	//   ....[69]....
        /*08f8*/ 	.word	0x0000c8b0


	//   ....[70]....
        /*08fc*/ 	.word	0x0000c8c0


	//   ....[71]....
        /*0900*/ 	.word	0x0000c940


	//   ....[72]....
        /*0904*/ 	.word	0x0000f0b0


	//   ....[73]....
        /*0908*/ 	.word	0x0000f0e0


	//   ....[74]....
        /*090c*/ 	.word	0x0000f730


	//   ....[75]....
        /*0910*/ 	.word	0x0000f800


	//   ....[76]....
        /*0914*/ 	.word	0x00010120


	//   ....[77]....
        /*0918*/ 	.word	0x00010180


	//   ....[78]....
        /*091c*/ 	.word	0x00011810


	//   ....[79]....
        /*0920*/ 	.word	0x00011e60


	//   ....[80]....
        /*0924*/ 	.word	0x00011e80


	//   ....[81]....
        /*0928*/ 	.word	0x00011e90


	//   ....[82]....
        /*092c*/ 	.word	0x000127d0


	//   ....[83]....
        /*0930*/ 	.word	0x00012860


	//   ....[84]....
        /*0934*/ 	.word	0x00014730


	//   ....[85]....
        /*0938*/ 	.word	0x00014740


	//   ....[86]....
        /*093c*/ 	.word	0x00014770


	//   ....[87]....
        /*0940*/ 	.word	0x00014780


	//   ....[88]....
        /*0944*/ 	.word	0x00015cc0


	//   ....[89]....
        /*0948*/ 	.word	0x00015d00


	//   ....[90]....
        /*094c*/ 	.word	0x00016020


	//   ....[91]....
        /*0950*/ 	.word	0x00016040


	//   ....[92]....
        /*0954*/ 	.word	0x00017150


	//   ....[93]....
        /*0958*/ 	.word	0x00017180


	//   ....[94]....
        /*095c*/ 	.word	0x000171a0


	//   ....[95]....
        /*0960*/ 	.word	0x000171b0


	//   ....[96]....
        /*0964*/ 	.word	0x00017870


	//   ....[97]....
        /*0968*/ 	.word	0x00017880


	//   ....[98]....
        /*096c*/ 	.word	0x00017980


	//   ....[99]....
        /*0970*/ 	.word	0x00017990


	//   ....[100]....
        /*0974*/ 	.word	0x00017aa0


	//   ....[101]....
        /*0978*/ 	.word	0x00017ab0


	//   ....[102]....
        /*097c*/ 	.word	0x00017bc0


	//   ....[103]....
        /*0980*/ 	.word	0x00017bd0


	//   ....[104]....
        /*0984*/ 	.word	0x000180a0


	//   ....[105]....
        /*0988*/ 	.word	0x000180b0


	//   ....[106]....
        /*098c*/ 	.word	0x00018530


	//   ....[107]....
        /*0990*/ 	.word	0x00018540


	//   ....[108]....
        /*0994*/ 	.word	0x00019160


	//   ....[109]....
        /*0998*/ 	.word	0x00019170


	//   ....[110]....
        /*099c*/ 	.word	0x00019280


	//   ....[111]....
        /*09a0*/ 	.word	0x00019290


	//   ....[112]....
        /*09a4*/ 	.word	0x000193a0


	//   ....[113]....
        /*09a8*/ 	.word	0x000193b0


	//   ....[114]....
        /*09ac*/ 	.word	0x000194c0


	//   ....[115]....
        /*09b0*/ 	.word	0x000194d0


	//   ....[116]....
        /*09b4*/ 	.word	0x00019640


	//   ....[117]....
        /*09b8*/ 	.word	0x00019830


	//   ....[118]....
        /*09bc*/ 	.word	0x00019860


	//   ....[119]....
        /*09c0*/ 	.word	0x00019890


	//   ....[120]....
        /*09c4*/ 	.word	0x000198c0


	//   ....[121]....
        /*09c8*/ 	.word	0x000198f0


	//   ....[122]....
        /*09cc*/ 	.word	0x00019920


	//   ....[123]....
        /*09d0*/ 	.word	0x00019ab0


	//   ....[124]....
        /*09d4*/ 	.word	0x00019ae0


	//   ....[125]....
        /*09d8*/ 	.word	0x00019b10


	//   ....[126]....
        /*09dc*/ 	.word	0x00019b40


	//   ....[127]....
        /*09e0*/ 	.word	0x00019b70


	//   ....[128]....
        /*09e4*/ 	.word	0x00019ba0


	//   ....[129]....
        /*09e8*/ 	.word	0x00019c30


	//   ....[130]....
        /*09ec*/ 	.word	0x00019c60


	//   ....[131]....
        /*09f0*/ 	.word	0x00019c70


	//   ....[132]....
        /*09f4*/ 	.word	0x00019cb0


	//   ....[133]....
        /*09f8*/ 	.word	0x0001b150


	//   ....[134]....
        /*09fc*/ 	.word	0x0001cfd0


	//   ....[135]....
        /*0a00*/ 	.word	0x0001cff0


	//   ....[136]....
        /*0a04*/ 	.word	0x0001d090


	//   ....[137]....
        /*0a08*/ 	.word	0x0001d0b0


	//   ....[138]....
        /*0a0c*/ 	.word	0x0001d140


	//   ....[139]....
        /*0a10*/ 	.word	0x0001d160


	//   ....[140]....
        /*0a14*/ 	.word	0x0001d1f0


	//   ....[141]....
        /*0a18*/ 	.word	0x0001d210


	//   ....[142]....
        /*0a1c*/ 	.word	0x0001d2a0


	//   ....[143]....
        /*0a20*/ 	.word	0x0001d2c0


	//   ....[144]....
        /*0a24*/ 	.word	0x0001d350


	//   ....[145]....
        /*0a28*/ 	.word	0x0001d370


	//   ....[146]....
        /*0a2c*/ 	.word	0x0001d400


	//   ....[147]....
        /*0a30*/ 	.word	0x0001d420


	//   ....[148]....
        /*0a34*/ 	.word	0x0001d430


	//   ....[149]....
        /*0a38*/ 	.word	0x0001d4b0


	//   ....[150]....
        /*0a3c*/ 	.word	0x0001dc00


	//   ....[151]....
        /*0a40*/ 	.word	0x0001dc30


	//   ....[152]....
        /*0a44*/ 	.word	0x0001dc90


	//   ....[153]....
        /*0a48*/ 	.word	0x0001dce0


	//   ....[154]....
        /*0a4c*/ 	.word	0x0001dd30


	//   ....[155]....
        /*0a50*/ 	.word	0x0001dd80


	//   ....[156]....
        /*0a54*/ 	.word	0x0001ddd0


	//   ....[157]....
        /*0a58*/ 	.word	0x0001de20


	//   ....[158]....
        /*0a5c*/ 	.word	0x0001de70


	//   ....[159]....
        /*0a60*/ 	.word	0x0001dec0


	//   ....[160]....
        /*0a64*/ 	.word	0x0001df10


	//   ....[161]....
        /*0a68*/ 	.word	0x0001df60


	//   ....[162]....
        /*0a6c*/ 	.word	0x0001dfb0


	//   ....[163]....
        /*0a70*/ 	.word	0x0001dff0


	//   ....[164]....
        /*0a74*/ 	.word	0x0001e010


	//   ....[165]....
        /*0a78*/ 	.word	0x0001e050


	//   ....[166]....
        /*0a7c*/ 	.word	0x0001e790


	//   ....[167]....
        /*0a80*/ 	.word	0x0001e7c0


	//   ....[168]....
        /*0a84*/ 	.word	0x0001e820


	//   ....[169]....
        /*0a88*/ 	.word	0x0001e830


	//   ....[170]....
        /*0a8c*/ 	.word	0x0001e880


	//   ....[171]....
        /*0a90*/ 	.word	0x0001e890


	//   ....[172]....
        /*0a94*/ 	.word	0x0001e8e0


	//   ....[173]....
        /*0a98*/ 	.word	0x0001e8f0


	//   ....[174]....
        /*0a9c*/ 	.word	0x0001e940


	//   ....[175]....
        /*0aa0*/ 	.word	0x0001e950


	//   ....[176]....
        /*0aa4*/ 	.word	0x0001e9a0


	//   ....[177]....
        /*0aa8*/ 	.word	0x0001e9b0


	//   ....[178]....
        /*0aac*/ 	.word	0x0001ea00


	//   ....[179]....
        /*0ab0*/ 	.word	0x0001ea10


	//   ....[180]....
        /*0ab4*/ 	.word	0x0001ea20


	//   ....[181]....
        /*0ab8*/ 	.word	0x0001ea70


	//   ....[182]....
        /*0abc*/ 	.word	0x0001ecd0


	//   ....[183]....
        /*0ac0*/ 	.word	0x0001ecf0


	//   ....[184]....
        /*0ac4*/ 	.word	0x0001ed00


	//   ....[185]....
        /*0ac8*/ 	.word	0x0001ed70


	//   ....[186]....
        /*0acc*/ 	.word	0x0001ed80


	//   ....[187]....
        /*0ad0*/ 	.word	0x0001edf0


	//   ....[188]....
        /*0ad4*/ 	.word	0x0001ee00


	//   ....[189]....
        /*0ad8*/ 	.word	0x0001ee70


	//   ....[190]....
        /*0adc*/ 	.word	0x0001ee80


	//   ....[191]....
        /*0ae0*/ 	.word	0x0001eef0


	//   ....[192]....
        /*0ae4*/ 	.word	0x0001ef00


	//   ....[193]....
        /*0ae8*/ 	.word	0x0001ef70


	//   ....[194]....
        /*0aec*/ 	.word	0x0001ef80


	//   ....[195]....
        /*0af0*/ 	.word	0x0001eff0


	//   ....[196]....
        /*0af4*/ 	.word	0x0001f000


	//   ....[197]....
        /*0af8*/ 	.word	0x0001f010


	//   ....[198]....
        /*0afc*/ 	.word	0x0001f5a0


	//   ....[199]....
        /*0b00*/ 	.word	0x0001f5e0


	//   ....[200]....
        /*0b04*/ 	.word	0x0001f620


	//   ....[201]....
        /*0b08*/ 	.word	0x0001f640


	//   ....[202]....
        /*0b0c*/ 	.word	0x0001f650


	//   ....[203]....
        /*0b10*/ 	.word	0x0001f670


	//   ....[204]....
        /*0b14*/ 	.word	0x0001f6e0


	//   ....[205]....
        /*0b18*/ 	.word	0x0001f700


	//   ....[206]....
        /*0b1c*/ 	.word	0x0001f760


	//   ....[207]....
        /*0b20*/ 	.word	0x0001f780


	//   ....[208]....
        /*0b24*/ 	.word	0x0001f7e0


	//   ....[209]....
        /*0b28*/ 	.word	0x0001f800


	//   ....[210]....
        /*0b2c*/ 	.word	0x0001f860


	//   ....[211]....
        /*0b30*/ 	.word	0x0001f880


	//   ....[212]....
        /*0b34*/ 	.word	0x0001f8d0


	//   ....[213]....
        /*0b38*/ 	.word	0x0001f8f0


	//   ....[214]....
        /*0b3c*/ 	.word	0x0001fd30


	//   ....[215]....
        /*0b40*/ 	.word	0x0001fd60


	//   ....[216]....
        /*0b44*/ 	.word	0x0001fdc0


	//   ....[217]....
        /*0b48*/ 	.word	0x0001fdf0


	//   ....[218]....
        /*0b4c*/ 	.word	0x0001fe20


	//   ....[219]....
        /*0b50*/ 	.word	0x0001fe50


	//   ....[220]....
        /*0b54*/ 	.word	0x0001fe80


	//   ....[221]....
        /*0b58*/ 	.word	0x0001feb0


	//   ....[222]....
        /*0b5c*/ 	.word	0x00020050


	//   ....[223]....
        /*0b60*/ 	.word	0x00020080


	//   ....[224]....
        /*0b64*/ 	.word	0x000200b0


	//   ....[225]....
        /*0b68*/ 	.word	0x000200e0


	//   ....[226]....
        /*0b6c*/ 	.word	0x00020110


	//   ....[227]....
        /*0b70*/ 	.word	0x00020140


	//   ....[228]....
        /*0b74*/ 	.word	0x00020200


	//   ....[229]....
        /*0b78*/ 	.word	0x00020220


	//   ....[230]....
        /*0b7c*/ 	.word	0x00020240


	//   ....[231]....
        /*0b80*/ 	.word	0x000202a0


	//   ....[232]....
        /*0b84*/ 	.word	0x00020cc0


	//   ....[233]....
        /*0b88*/ 	.word	0x00020fe0


	//   ....[234]....
        /*0b8c*/ 	.word	0x00021070


	//   ....[235]....
        /*0b90*/ 	.word	0x00021110


	//   ....[236]....
        /*0b94*/ 	.word	0x000211a0


	//   ....[237]....
        /*0b98*/ 	.word	0x00021240


	//   ....[238]....
        /*0b9c*/ 	.word	0x000212d0


	//   ....[239]....
        /*0ba0*/ 	.word	0x00021370


	//   ....[240]....
        /*0ba4*/ 	.word	0x00021400


	//   ....[241]....
        /*0ba8*/ 	.word	0x000214f0


	//   ....[242]....
        /*0bac*/ 	.word	0x00021580


	//   ....[243]....
        /*0bb0*/ 	.word	0x00021620


	//   ....[244]....
        /*0bb4*/ 	.word	0x000216b0


	//   ....[245]....
        /*0bb8*/ 	.word	0x00021750


	//   ....[246]....
        /*0bbc*/ 	.word	0x000217e0


	//   ....[247]....
        /*0bc0*/ 	.word	0x00021880


	//   ....[248]....
        /*0bc4*/ 	.word	0x00021910


	//   ....[249]....
        /*0bc8*/ 	.word	0x00021a00


	//   ....[250]....
        /*0bcc*/ 	.word	0x00021a90


	//   ....[251]....
        /*0bd0*/ 	.word	0x00021b20


	//   ....[252]....
        /*0bd4*/ 	.word	0x00021bb0


	//   ....[253]....
        /*0bd8*/ 	.word	0x00021c40


	//   ....[254]....
        /*0bdc*/ 	.word	0x00021cd0


	//   ....[255]....
        /*0be0*/ 	.word	0x00021d60


	//   ....[0]....
        /*0be4*/ 	.word	0x00021df0


	//   ....[1]....
        /*0be8*/ 	.word	0x00021f20


	//   ....[2]....
        /*0bec*/ 	.word	0x00021fd0


	//   ....[3]....
        /*0bf0*/ 	.word	0x00022060


	//   ....[4]....
        /*0bf4*/ 	.word	0x000220b0


	//   ....[5]....
        /*0bf8*/ 	.word	0x00022100


	//   ....[6]....
        /*0bfc*/ 	.word	0x00022190


	//   ....[7]....
        /*0c00*/ 	.word	0x00022220


	//   ....[8]....
        /*0c04*/ 	.word	0x00022270


	//   ....[9]....
        /*0c08*/ 	.word	0x000222c0


	//   ....[10]....
        /*0c0c*/ 	.word	0x00022350


	//   ....[11]....
        /*0c10*/ 	.word	0x000223e0


	//   ....[12]....
        /*0c14*/ 	.word	0x00022430


	//   ....[13]....
        /*0c18*/ 	.word	0x00022480


	//   ....[14]....
        /*0c1c*/ 	.word	0x00022510


	//   ....[15]....
        /*0c20*/ 	.word	0x000225a0


	//   ....[16]....
        /*0c24*/ 	.word	0x000225f0


	//   ....[17]....
        /*0c28*/ 	.word	0x00022640


	//   ....[18]....
        /*0c2c*/ 	.word	0x00022730


	//   ....[19]....
        /*0c30*/ 	.word	0x000227e0


	//   ....[20]....
        /*0c34*/ 	.word	0x00022860


	//   ....[21]....
        /*0c38*/ 	.word	0x000228f0


	//   ....[22]....
        /*0c3c*/ 	.word	0x00022a50


	//   ....[23]....
        /*0c40*/ 	.word	0x00022bb0


	//   ....[24]....
        /*0c44*/ 	.word	0x00022c10


	//   ....[25]....
        /*0c48*/ 	.word	0x00022c60


	//   ....[26]....
        /*0c4c*/ 	.word	0x00022cf0


	//   ....[27]....
        /*0c50*/ 	.word	0x00022d90


	//   ....[28]....
        /*0c54*/ 	.word	0x00022e10


	//   ....[29]....
        /*0c58*/ 	.word	0x00022e80


	//   ....[30]....
        /*0c5c*/ 	.word	0x00022ff0


	//   ....[31]....
        /*0c60*/ 	.word	0x00023120


	//   ....[32]....
        /*0c64*/ 	.word	0x00023190


	//   ....[33]....
        /*0c68*/ 	.word	0x000231e0


	//   ....[34]....
        /*0c6c*/ 	.word	0x000234c0


	//   ....[35]....
        /*0c70*/ 	.word	0x00023510


	//   ....[36]....
        /*0c74*/ 	.word	0x000235a0


	//   ....[37]....
        /*0c78*/ 	.word	0x00023630


	//   ....[38]....
        /*0c7c*/ 	.word	0x000236c0


	//   ....[39]....
        /*0c80*/ 	.word	0x00023750


	//   ....[40]....
        /*0c84*/ 	.word	0x000237e0


	//   ....[41]....
        /*0c88*/ 	.word	0x00023870


	//   ....[42]....
        /*0c8c*/ 	.word	0x000238f0


	//   ....[43]....
        /*0c90*/ 	.word	0x00023940


	//   ....[44]....
        /*0c94*/ 	.word	0x000239d0


	//   ....[45]....
        /*0c98*/ 	.word	0x00023a60


	//   ....[46]....
        /*0c9c*/ 	.word	0x00023ae0


	//   ....[47]....
        /*0ca0*/ 	.word	0x00023b30


	//   ....[48]....
        /*0ca4*/ 	.word	0x00023bc0


	//   ....[49]....
        /*0ca8*/ 	.word	0x00023c50


	//   ....[50]....
        /*0cac*/ 	.word	0x00023ce0


	//   ....[51]....
        /*0cb0*/ 	.word	0x00023d70


	//   ....[52]....
        /*0cb4*/ 	.word	0x00023e00


	//   ....[53]....
        /*0cb8*/ 	.word	0x00023e90


	//   ....[54]....
        /*0cbc*/ 	.word	0x00023f50


	//   ....[55]....
        /*0cc0*/ 	.word	0x00024230


	//   ....[56]....
        /*0cc4*/ 	.word	0x00024320


	//   ....[57]....
        /*0cc8*/ 	.word	0x000243c0


	//   ....[58]....
        /*0ccc*/ 	.word	0x00024420


	//   ....[59]....
        /*0cd0*/ 	.word	0x00024520


	//   ....[60]....
        /*0cd4*/ 	.word	0x00024590


	//   ....[61]....
        /*0cd8*/ 	.word	0x00024690


	//   ....[62]....
        /*0cdc*/ 	.word	0x00024700


	//   ....[63]....
        /*0ce0*/ 	.word	0x00024800


	//   ....[64]....
        /*0ce4*/ 	.word	0x00024870


	//   ....[65]....
        /*0ce8*/ 	.word	0x00024970


	//   ....[66]....
        /*0cec*/ 	.word	0x000249e0


	//   ....[67]....
        /*0cf0*/ 	.word	0x00024ae0


	//   ....[68]....
        /*0cf4*/ 	.word	0x00024b50


	//   ....[69]....
        /*0cf8*/ 	.word	0x00024c50


	//   ....[70]....
        /*0cfc*/ 	.word	0x00024cc0


	//   ....[71]....
        /*0d00*/ 	.word	0x00024d60


	//   ....[72]....
        /*0d04*/ 	.word	0x00024e60


	//   ....[73]....
        /*0d08*/ 	.word	0x00024ed0


	//   ....[74]....
        /*0d0c*/ 	.word	0x00024f50


	//   ....[75]....
        /*0d10*/ 	.word	0x00025010


	//   ....[76]....
        /*0d14*/ 	.word	0x00025090


	//   ....[77]....
        /*0d18*/ 	.word	0x00025160


	//   ....[78]....
        /*0d1c*/ 	.word	0x000251e0


	//   ....[79]....
        /*0d20*/ 	.word	0x000252b0


	//   ....[80]....
        /*0d24*/ 	.word	0x00025330


	//   ....[81]....
        /*0d28*/ 	.word	0x00025400


	//   ....[82]....
        /*0d2c*/ 	.word	0x00025480


	//   ....[83]....
        /*0d30*/ 	.word	0x00025550


	//   ....[84]....
        /*0d34*/ 	.word	0x000255d0


	//   ....[85]....
        /*0d38*/ 	.word	0x00025690


	//   ....[86]....
        /*0d3c*/ 	.word	0x00025710


	//   ....[87]....
        /*0d40*/ 	.word	0x000257c0


	//   ....[88]....
        /*0d44*/ 	.word	0x000258f0


	//   ....[89]....
        /*0d48*/ 	.word	0x00025990


	//   ....[90]....
        /*0d4c*/ 	.word	0x00025a00


	//   ....[91]....
        /*0d50*/ 	.word	0x00025ac0


	//   ....[92]....
        /*0d54*/ 	.word	0x00025b20


	//   ....[93]....
        /*0d58*/ 	.word	0x00025be0


	//   ....[94]....
        /*0d5c*/ 	.word	0x00025c40


	//   ....[95]....
        /*0d60*/ 	.word	0x00025d00


	//   ....[96]....
        /*0d64*/ 	.word	0x00025d60


	//   ....[97]....
        /*0d68*/ 	.word	0x00025e20


	//   ....[98]....
        /*0d6c*/ 	.word	0x00025e80


	//   ....[99]....
        /*0d70*/ 	.word	0x00025f40


	//   ....[100]....
        /*0d74*/ 	.word	0x00025fa0


	//   ....[101]....
        /*0d78*/ 	.word	0x00026060


	//   ....[102]....
        /*0d7c*/ 	.word	0x000260c0


	//   ....[103]....
        /*0d80*/ 	.word	0x00026180


	//   ....[104]....
        /*0d84*/ 	.word	0x00026270


	//   ....[105]....
        /*0d88*/ 	.word	0x00026310


	//   ....[106]....
        /*0d8c*/ 	.word	0x00026370


	//   ....[107]....
        /*0d90*/ 	.word	0x00026450


	//   ....[108]....
        /*0d94*/ 	.word	0x000264b0


	//   ....[109]....
        /*0d98*/ 	.word	0x00026590


	//   ....[110]....
        /*0d9c*/ 	.word	0x000265f0


	//   ....[111]....
        /*0da0*/ 	.word	0x000266d0


	//   ....[112]....
        /*0da4*/ 	.word	0x00026730


	//   ....[113]....
        /*0da8*/ 	.word	0x00026810


	//   ....[114]....
        /*0dac*/ 	.word	0x00026870


	//   ....[115]....
        /*0db0*/ 	.word	0x00026950


	//   ....[116]....
        /*0db4*/ 	.word	0x000269b0


	//   ....[117]....
        /*0db8*/ 	.word	0x00026a90


	//   ....[118]....
        /*0dbc*/ 	.word	0x00026af0


	//   ....[119]....
        /*0dc0*/ 	.word	0x00026bc0


	//   ....[120]....
        /*0dc4*/ 	.word	0x00026ce0


	//   ....[121]....
        /*0dc8*/ 	.word	0x00026d80


	//   ....[122]....
        /*0dcc*/ 	.word	0x00026e40


	//   ....[123]....
        /*0dd0*/ 	.word	0x00026f10


	//   ....[124]....
        /*0dd4*/ 	.word	0x00026f70


	//   ....[125]....
        /*0dd8*/ 	.word	0x00027050


	//   ....[126]....
        /*0ddc*/ 	.word	0x000270b0


	//   ....[127]....
        /*0de0*/ 	.word	0x00027180


	//   ....[128]....
        /*0de4*/ 	.word	0x000271e0


	//   ....[129]....
        /*0de8*/ 	.word	0x000272b0


	//   ....[130]....
        /*0dec*/ 	.word	0x00027310


	//   ....[131]....
        /*0df0*/ 	.word	0x000273f0


	//   ....[132]....
        /*0df4*/ 	.word	0x00027450


	//   ....[133]....
        /*0df8*/ 	.word	0x00027520


	//   ....[134]....
        /*0dfc*/ 	.word	0x00027580


	//   ....[135]....
        /*0e00*/ 	.word	0x00027640


	//   ....[136]....
        /*0e04*/ 	.word	0x000276d0


	//   ....[137]....
        /*0e08*/ 	.word	0x00027770


	//   ....[138]....
        /*0e0c*/ 	.word	0x000278f0


	//   ....[139]....
        /*0e10*/ 	.word	0x00027960


	//   ....[140]....
        /*0e14*/ 	.word	0x000279d0


	//   ....[141]....
        /*0e18*/ 	.word	0x00027a40


	//   ....[142]....
        /*0e1c*/ 	.word	0x00027ab0


	//   ....[143]....
        /*0e20*/ 	.word	0x00027b30


	//   ....[144]....
        /*0e24*/ 	.word	0x00027bb0


	//   ....[145]....
        /*0e28*/ 	.word	0x00027c40


	//   ....[146]....
        /*0e2c*/ 	.word	0x00027cb0


	//   ....[147]....
        /*0e30*/ 	.word	0x00027d20


	//   ....[148]....
        /*0e34*/ 	.word	0x00027d90


	//   ....[149]....
        /*0e38*/ 	.word	0x00027e10


	//   ....[150]....
        /*0e3c*/ 	.word	0x00027e80


	//   ....[151]....
        /*0e40*/ 	.word	0x00027f10


	//   ....[152]....
        /*0e44*/ 	.word	0x00027f70


	//   ....[153]....
        /*0e48*/ 	.word	0x00028000


	//   ....[154]....
        /*0e4c*/ 	.word	0x00028130


	//----- nvinfo : EIATTR_REG_RECONFIG
	.align		4
.L_1083:
        /*0e50*/ 	.byte	0x01, 0x54
	.zero		2


	//----- nvinfo : EIATTR_SYSCALL_OFFSETS
	.align		4
        /*0e54*/ 	.byte	0x04, 0x46
        /*0e56*/ 	.short	(.L_1085 - .L_1084)


	//   ....[0]....
.L_1084:
        /*0e58*/ 	.word	0x00001cd0


	//   ....[1]....
        /*0e5c*/ 	.word	0x00001e20


	//   ....[2]....
        /*0e60*/ 	.word	0x000092f0


	//   ....[3]....
        /*0e64*/ 	.word	0x000095f0


	//   ....[4]....
        /*0e68*/ 	.word	0x0001c6d0


	//   ....[5]....
        /*0e6c*/ 	.word	0x0001c820


	//   ....[6]....
        /*0e70*/ 	.word	0x0001c910


	//   ....[7]....
        /*0e74*/ 	.word	0x0001d880


	//----- nvinfo : EIATTR_MBARRIER_INSTR_OFFSETS
	.align		4
.L_1085:
        /*0e78*/ 	.byte	0x04, 0x39
        /*0e7a*/ 	.short	(.L_1087 - .L_1086)


	//   ....[0]....
.L_1086:
        /*0e7c*/ 	.word	0x00000270
        /*0e80*/ 	.word	0x000000ff
        /*0e84*/ 	.word	0x00028800
        /*0e88*/ 	.short	0x0100
        /*0e8a*/ 	.byte	0x08
	.zero		1


	//   ....[1]....
        /*0e8c*/ 	.word	0x00000280
        /*0e90*/ 	.word	0x000000ff
        /*0e94*/ 	.word	0x00028820
        /*0e98*/ 	.short	0x0100
        /*0e9a*/ 	.byte	0x08
	.zero		1


	//   ....[2]....
        /*0e9c*/ 	.word	0x00000370
        /*0ea0*/ 	.word	0x000000ff
        /*0ea4*/ 	.word	0x00028830
        /*0ea8*/ 	.short	0x0100
        /*0eaa*/ 	.byte	0x08
	.zero		1


	//   ....[3]....
        /*0eac*/ 	.word	0x00000380
        /*0eb0*/ 	.word	0x000000ff
        /*0eb4*/ 	.word	0x00028840
        /*0eb8*/ 	.short	0x0100
        /*0eba*/ 	.byte	0x08
	.zero		1


	//   ....[4]....
        /*0ebc*/ 	.word	0x00000390
        /*0ec0*/ 	.word	0x000000ff
        /*0ec4*/ 	.word	0x00028838
        /*0ec8*/ 	.short	0x0100
        /*0eca*/ 	.byte	0x08
	.zero		1


	//   ....[5]....
        /*0ecc*/ 	.word	0x000003a0
        /*0ed0*/ 	.word	0x000000ff
        /*0ed4*/ 	.word	0x00028848
        /*0ed8*/ 	.short	0x0100
        /*0eda*/ 	.byte	0x08
	.zero		1


	//   ....[6]....
        /*0edc*/ 	.word	0x000004d0
        /*0ee0*/ 	.word	0x000000ff
        /*0ee4*/ 	.word	0x00028850
        /*0ee8*/ 	.short	0x0100
        /*0eea*/ 	.byte	0x08
	.zero		1


	//   ....[7]....
        /*0eec*/ 	.word	0x000004e0
        /*0ef0*/ 	.word	0x000000ff
        /*0ef4*/ 	.word	0x00028860
        /*0ef8*/ 	.short	0x0100
        /*0efa*/ 	.byte	0x08
	.zero		1


	//   ....[8]....
        /*0efc*/ 	.word	0x000004f0
        /*0f00*/ 	.word	0x000000ff
        /*0f04*/ 	.word	0x00028858
        /*0f08*/ 	.short	0x0100
        /*0f0a*/ 	.byte	0x08
	.zero		1


	//   ....[9]....
        /*0f0c*/ 	.word	0x00000500
        /*0f10*/ 	.word	0x000000ff
        /*0f14*/ 	.word	0x00028868
        /*0f18*/ 	.short	0x0100
        /*0f1a*/ 	.byte	0x08
	.zero		1


	//   ....[10]....
        /*0f1c*/ 	.word	0x000005f0
        /*0f20*/ 	.word	0x000000ff
        /*0f24*/ 	.word	0x00028870
        /*0f28*/ 	.short	0x0100
        /*0f2a*/ 	.byte	0x06
	.zero		1


	//   ....[11]....
        /*0f2c*/ 	.word	0x00000600
        /*0f30*/ 	.word	0x000000ff
        /*0f34*/ 	.word	0x00028880
        /*0f38*/ 	.short	0x0100
        /*0f3a*/ 	.byte	0x06
	.zero		1


	//   ....[12]....
        /*0f3c*/ 	.word	0x00000610
        /*0f40*/ 	.word	0x000000ff
        /*0f44*/ 	.word	0x00028878
        /*0f48*/ 	.short	0x0100
        /*0f4a*/ 	.byte	0x06
	.zero		1


	//   ....[13]....
        /*0f4c*/ 	.word	0x00000620
        /*0f50*/ 	.word	0x000000ff
        /*0f54*/ 	.word	0x00028888
        /*0f58*/ 	.short	0x0100
        /*0f5a*/ 	.byte	0x06
	.zero		1


	//   ....[14]....
        /*0f5c*/ 	.word	0x00000750
        /*0f60*/ 	.word	0x000000ff
        /*0f64*/ 	.word	0x00028890
        /*0f68*/ 	.short	0x0100
        /*0f6a*/ 	.byte	0x08
	.zero		1


	//   ....[15]....
        /*0f6c*/ 	.word	0x00000760
        /*0f70*/ 	.word	0x000000ff
        /*0f74*/ 	.word	0x000288a0
        /*0f78*/ 	.short	0x0100
        /*0f7a*/ 	.byte	0x08
	.zero		1


	//   ....[16]....
        /*0f7c*/ 	.word	0x00000770
        /*0f80*/ 	.word	0x000000ff
        /*0f84*/ 	.word	0x00028898
        /*0f88*/ 	.short	0x0100
        /*0f8a*/ 	.byte	0x08
	.zero		1


	//   ....[17]....
        /*0f8c*/ 	.word	0x00000780
        /*0f90*/ 	.word	0x000000ff
        /*0f94*/ 	.word	0x000288a8
        /*0f98*/ 	.short	0x0100
        /*0f9a*/ 	.byte	0x08
	.zero		1


	//   ....[18]....
        /*0f9c*/ 	.word	0x000008b0
        /*0fa0*/ 	.word	0x000000ff
        /*0fa4*/ 	.word	0x000288b0
        /*0fa8*/ 	.short	0x0100
        /*0faa*/ 	.byte	0x08
	.zero		1


	//   ....[19]....
        /*0fac*/ 	.word	0x000008c0
        /*0fb0*/ 	.word	0x000000ff
        /*0fb4*/ 	.word	0x000288c0
        /*0fb8*/ 	.short	0x0100
        /*0fba*/ 	.byte	0x08
	.zero		1


	//   ....[20]....
        /*0fbc*/ 	.word	0x000008d0
        /*0fc0*/ 	.word	0x000000ff
        /*0fc4*/ 	.word	0x000288b8
        /*0fc8*/ 	.short	0x0100
        /*0fca*/ 	.byte	0x08
	.zero		1


	//   ....[21]....
        /*0fcc*/ 	.word	0x000008e0
        /*0fd0*/ 	.word	0x000000ff
        /*0fd4*/ 	.word	0x000288c8
        /*0fd8*/ 	.short	0x0100
        /*0fda*/ 	.byte	0x08
	.zero		1


	//   ....[22]....
        /*0fdc*/ 	.word	0x00003470
        /*0fe0*/ 	.word	0x00000059
        /*0fe4*/ 	.word	0x00028890
        /*0fe8*/ 	.short	0x010a
        /*0fea*/ 	.byte	0x3f
	.zero		1


	//   ....[23]....
        /*0fec*/ 	.word	0x00005c60
        /*0ff0*/ 	.word	0x00000059
        /*0ff4*/ 	.word	0x00028890
        /*0ff8*/ 	.short	0x010a
        /*0ffa*/ 	.byte	0x3f
	.zero		1


	//   ....[24]....
        /*0ffc*/ 	.word	0x00007d50
        /*1000*/ 	.word	0x00000059
        /*1004*/ 	.word	0x00028890
        /*1008*/ 	.short	0x010a
        /*100a*/ 	.byte	0x3f
	.zero		1


	//   ....[25]....
        /*100c*/ 	.word	0x00008450
        /*1010*/ 	.word	0x0000000b
        /*1014*/ 	.word	0x00000000
        /*1018*/ 	.short	0x0101
        /*101a*/ 	.byte	0x3f
	.zero		1


	//   ....[26]....
        /*101c*/ 	.word	0x00008490
        /*1020*/ 	.word	0x00000059
        /*1024*/ 	.word	0x000288b0
        /*1028*/ 	.short	0x010a
        /*102a*/ 	.byte	0x3f
	.zero		1


	//   ....[27]....
        /*102c*/ 	.word	0x00008aa0
        /*1030*/ 	.word	0x00000059
        /*1034*/ 	.word	0x00000000
        /*1038*/ 	.short	0x0101
        /*103a*/ 	.byte	0x3f
	.zero		1


	//   ....[28]....
        /*103c*/ 	.word	0x00009380
        /*1040*/ 	.word	0x00000012
        /*1044*/ 	.word	0x00028800
        /*1048*/ 	.short	0x010a
        /*104a*/ 	.byte	0x3f
	.zero		1


	//   ....[29]....
        /*104c*/ 	.word	0x000093d0
        /*1050*/ 	.word	0x00000012
        /*1054*/ 	.word	0x00028800
        /*1058*/ 	.short	0x010a
        /*105a*/ 	.byte	0x3f
	.zero		1


	//   ....[30]....
        /*105c*/ 	.word	0x0000a600
        /*1060*/ 	.word	0x00000012
        /*1064*/ 	.word	0x00028800
        /*1068*/ 	.short	0x010a
        /*106a*/ 	.byte	0x3f
	.zero		1


	//   ....[31]....
        /*106c*/ 	.word	0x0000cd10
        /*1070*/ 	.word	0x00000012
        /*1074*/ 	.word	0x00028800
        /*1078*/ 	.short	0x010a
        /*107a*/ 	.byte	0x3f
	.zero		1


	//   ....[32]....
        /*107c*/ 	.word	0x0000e910
        /*1080*/ 	.word	0x00000000
        /*1084*/ 	.word	0x00028830
        /*1088*/ 	.short	0x010a
        /*108a*/ 	.byte	0x3f
	.zero		1


	//   ....[33]....
        /*108c*/ 	.word	0x0000e950
        /*1090*/ 	.word	0x00000000
        /*1094*/ 	.word	0x00028830
        /*1098*/ 	.short	0x010a
        /*109a*/ 	.byte	0x3f
	.zero		1


	//   ....[34]....
        /*109c*/ 	.word	0x00010320
        /*10a0*/ 	.word	0x00000000
        /*10a4*/ 	.word	0x00000000
        /*10a8*/ 	.short	0x0101
        /*10aa*/ 	.byte	0x3f
	.zero		1


	//   ....[35]....
        /*10ac*/ 	.word	0x00010e80
        /*10b0*/ 	.word	0x00000005
        /*10b4*/ 	.word	0x00028830
        /*10b8*/ 	.short	0x010a
        /*10ba*/ 	.byte	0x3f
	.zero		1


	//   ....[36]....
        /*10bc*/ 	.word	0x00010ed0
        /*10c0*/ 	.word	0x00000005
        /*10c4*/ 	.word	0x00028830
        /*10c8*/ 	.short	0x010a
        /*10ca*/ 	.byte	0x3f
	.zero		1


	//   ....[37]....
        /*10cc*/ 	.word	0x00011310
        /*10d0*/ 	.word	0x00000006
        /*10d4*/ 	.word	0x00028850
        /*10d8*/ 	.short	0x010a
        /*10da*/ 	.byte	0x3f
	.zero		1


	//   ....[38]....
        /*10dc*/ 	.word	0x00011350
        /*10e0*/ 	.word	0x00000006
        /*10e4*/ 	.word	0x00028850
        /*10e8*/ 	.short	0x010a
        /*10ea*/ 	.byte	0x3f
	.zero		1


	//   ....[39]....
        /*10ec*/ 	.word	0x000130a0
        /*10f0*/ 	.word	0x00000000
        /*10f4*/ 	.word	0x00000000
        /*10f8*/ 	.short	0x0101
        /*10fa*/ 	.byte	0x3f
	.zero		1


	//   ....[40]....
        /*10fc*/ 	.word	0x00013320
        /*1100*/ 	.word	0x0000000e
        /*1104*/ 	.word	0x00000000
        /*1108*/ 	.short	0x0101
        /*110a*/ 	.byte	0x3f
	.zero		1


	//   ....[41]....
        /*110c*/ 	.word	0x00013a30
        /*1110*/ 	.word	0x00000005
        /*1114*/ 	.word	0x00028830
        /*1118*/ 	.short	0x010a
        /*111a*/ 	.byte	0x3f
	.zero		1


	//   ....[42]....
        /*111c*/ 	.word	0x00013a80
        /*1120*/ 	.word	0x00000005
        /*1124*/ 	.word	0x00028830
        /*1128*/ 	.short	0x010a
        /*112a*/ 	.byte	0x3f
	.zero		1


	//   ....[43]....
        /*112c*/ 	.word	0x00013e90
        /*1130*/ 	.word	0x00000006
        /*1134*/ 	.word	0x00028850
        /*1138*/ 	.short	0x010a
        /*113a*/ 	.byte	0x3f
	.zero		1


	//   ....[44]....
        /*113c*/ 	.word	0x00013ed0
        /*1140*/ 	.word	0x00000006
        /*1144*/ 	.word	0x00028850
        /*1148*/ 	.short	0x010a
        /*114a*/ 	.byte	0x3f
	.zero		1


	//   ....[45]....
        /*114c*/ 	.word	0x000152d0
        /*1150*/ 	.word	0x0000002f
        /*1154*/ 	.word	0x00000000
        /*1158*/ 	.short	0x0101
        /*115a*/ 	.byte	0x3f
	.zero		1


	//   ....[46]....
        /*115c*/ 	.word	0x00015570
        /*1160*/ 	.word	0x0000000c
        /*1164*/ 	.word	0x00000000
        /*1168*/ 	.short	0x0101
        /*116a*/ 	.byte	0x3f
	.zero		1


	//   ....[47]....
        /*116c*/ 	.word	0x00015bc0
        /*1170*/ 	.word	0x0000000d
        /*1174*/ 	.word	0x00028850
        /*1178*/ 	.short	0x010a
        /*117a*/ 	.byte	0x3f
	.zero		1


	//   ....[48]....
        /*117c*/ 	.word	0x00015c40
        /*1180*/ 	.word	0x0000000d
        /*1184*/ 	.word	0x00028850
        /*1188*/ 	.short	0x010a
        /*118a*/ 	.byte	0x3f
	.zero		1


	//   ....[49]....
        /*118c*/ 	.word	0x00016260
        /*1190*/ 	.word	0x00000004
        /*1194*/ 	.word	0x00000000
        /*1198*/ 	.short	0x0101
        /*119a*/ 	.byte	0x3f
	.zero		1


	//   ....[50]....
        /*119c*/ 	.word	0x00017770
        /*11a0*/ 	.word	0x00000000
        /*11a4*/ 	.word	0x00000000
        /*11a8*/ 	.short	0x0101
        /*11aa*/ 	.byte	0x3f
	.zero		1


	//   ....[51]....
        /*11ac*/ 	.word	0x00017fb0
        /*11b0*/ 	.word	0x00000004
        /*11b4*/ 	.word	0x00000000
        /*11b8*/ 	.short	0x0101
        /*11ba*/ 	.byte	0x3f
	.zero		1


	//   ....[52]....
        /*11bc*/ 	.word	0x0001b230
        /*11c0*/ 	.word	0x00000016
        /*11c4*/ 	.word	0x00028820
        /*11c8*/ 	.short	0x010a
        /*11ca*/ 	.byte	0x3f
	.zero		1


	//   ....[53]....
        /*11cc*/ 	.word	0x0001b2c0
        /*11d0*/ 	.word	0x00000008
        /*11d4*/ 	.word	0x000288a0
        /*11d8*/ 	.short	0x010a
        /*11da*/ 	.byte	0x3f
	.zero		1


	//   ....[54]....
        /*11dc*/ 	.word	0x0001b620
        /*11e0*/ 	.word	0x00000008
        /*11e4*/ 	.word	0x000288c0
        /*11e8*/ 	.short	0x010a
        /*11ea*/ 	.byte	0x3f
	.zero		1


	//   ....[55]....
        /*11ec*/ 	.word	0x0001ba50
        /*11f0*/ 	.word	0x0000000b
        /*11f4*/ 	.word	0x000288a0
        /*11f8*/ 	.short	0x010a
        /*11fa*/ 	.byte	0x3f
	.zero		1


	//   ....[56]....
        /*11fc*/ 	.word	0x0001bd90
        /*1200*/ 	.word	0x0000000b
        /*1204*/ 	.word	0x000288c0
        /*1208*/ 	.short	0x010a
        /*120a*/ 	.byte	0x3f
	.zero		1


	//   ....[57]....
        /*120c*/ 	.word	0x0001ce00
        /*1210*/ 	.word	0x00000007
        /*1214*/ 	.word	0x00028840
        /*1218*/ 	.short	0x010a
        /*121a*/ 	.byte	0x3f
	.zero		1


	//   ....[58]....
        /*121c*/ 	.word	0x0001d560
        /*1220*/ 	.word	0x00000007
        /*1224*/ 	.word	0x00028830
        /*1228*/ 	.short	0x0107
        /*122a*/ 	.byte	0x3f
	.zero		1


	//   ....[59]....
        /*122c*/ 	.word	0x0001d630
        /*1230*/ 	.word	0x00000007
        /*1234*/ 	.word	0x00028830
        /*1238*/ 	.short	0x0101
        /*123a*/ 	.byte	0x3f
	.zero		1


	//   ....[60]....
        /*123c*/ 	.word	0x0001e140
        /*1240*/ 	.word	0x00000016
        /*1244*/ 	.word	0x00028800
        /*1248*/ 	.short	0x0107
        /*124a*/ 	.byte	0x3f
	.zero		1


	//   ....[61]....
        /*124c*/ 	.word	0x0001e250
        /*1250*/ 	.word	0x00000016
        /*1254*/ 	.word	0x00028800
        /*1258*/ 	.short	0x0101
        /*125a*/ 	.byte	0x3f
	.zero		1


	//   ....[62]....
        /*125c*/ 	.word	0x0001e270
        /*1260*/ 	.word	0x00000016
        /*1264*/ 	.word	0x00028820
        /*1268*/ 	.short	0x010a
        /*126a*/ 	.byte	0x3f
	.zero		1


	//   ....[63]....
        /*126c*/ 	.word	0x0001e600
        /*1270*/ 	.word	0x00000006
        /*1274*/ 	.word	0x00028840
        /*1278*/ 	.short	0x010a
        /*127a*/ 	.byte	0x3f
	.zero		1


	//   ....[64]....
        /*127c*/ 	.word	0x0001eb00
        /*1280*/ 	.word	0x00000006
        /*1284*/ 	.word	0x00028830
        /*1288*/ 	.short	0x0107
        /*128a*/ 	.byte	0x3f
	.zero		1


	//   ....[65]....
        /*128c*/ 	.word	0x0001ebc0
        /*1290*/ 	.word	0x00000006
        /*1294*/ 	.word	0x00028830
        /*1298*/ 	.short	0x0101
        /*129a*/ 	.byte	0x3f
	.zero		1


	//   ....[66]....
        /*129c*/ 	.word	0x0001ec20
        /*12a0*/ 	.word	0x00000006
        /*12a4*/ 	.word	0x00028860
        /*12a8*/ 	.short	0x010a
        /*12aa*/ 	.byte	0x3f
	.zero		1


	//   ....[67]....
        /*12ac*/ 	.word	0x0001f150
        /*12b0*/ 	.word	0x00000006
        /*12b4*/ 	.word	0x00028850
        /*12b8*/ 	.short	0x0107
        /*12ba*/ 	.byte	0x3f
	.zero		1


	//   ....[68]....
        /*12bc*/ 	.word	0x0001f2f0
        /*12c0*/ 	.word	0x00000006
        /*12c4*/ 	.word	0x00028850
        /*12c8*/ 	.short	0x0101
        /*12ca*/ 	.byte	0x3f
	.zero		1


	//   ....[69]....
        /*12cc*/ 	.word	0x0001f500
        /*12d0*/ 	.word	0x00000000
        /*12d4*/ 	.word	0x00028860
        /*12d8*/ 	.short	0x010a
        /*12da*/ 	.byte	0x3f
	.zero		1


	//   ....[70]....
        /*12dc*/ 	.word	0x0001fa30
        /*12e0*/ 	.word	0x00000000
        /*12e4*/ 	.word	0x00028850
        /*12e8*/ 	.short	0x0107
        /*12ea*/ 	.byte	0x3f
	.zero		1


	//   ....[71]....
        /*12ec*/ 	.word	0x0001faf0
        /*12f0*/ 	.word	0x00000000
        /*12f4*/ 	.word	0x00028850
        /*12f8*/ 	.short	0x0101
        /*12fa*/ 	.byte	0x3f
	.zero		1


	//   ....[72]....
        /*12fc*/ 	.word	0x00020c40
        /*1300*/ 	.word	0x00000004
        /*1304*/ 	.word	0x00028820
        /*1308*/ 	.short	0x010a
        /*130a*/ 	.byte	0x3f
	.zero		1


	//   ....[73]....
        /*130c*/ 	.word	0x00020db0
        /*1310*/ 	.word	0x00000005
        /*1314*/ 	.word	0x00028840
        /*1318*/ 	.short	0x010a
        /*131a*/ 	.byte	0x3f
	.zero		1


	//   ....[74]....
        /*131c*/ 	.word	0x00020e50
        /*1320*/ 	.word	0x00000019
        /*1324*/ 	.word	0x00028840
        /*1328*/ 	.short	0x010a
        /*132a*/ 	.byte	0x3f
	.zero		1


	//   ....[75]....
        /*132c*/ 	.word	0x00020e90
        /*1330*/ 	.word	0x00000005
        /*1334*/ 	.word	0x00028860
        /*1338*/ 	.short	0x010a
        /*133a*/ 	.byte	0x3f
	.zero		1


	//   ....[76]....
        /*133c*/ 	.word	0x00020ed0
        /*1340*/ 	.word	0x00000019
        /*1344*/ 	.word	0x00028860
        /*1348*/ 	.short	0x010a
        /*134a*/ 	.byte	0x3f
	.zero		1


	//   ....[77]....
        /*134c*/ 	.word	0x00020f30
        /*1350*/ 	.word	0x00000059
        /*1354*/ 	.word	0x00028890
        /*1358*/ 	.short	0x010a
        /*135a*/ 	.byte	0x3f
	.zero		1


	//   ....[78]....
        /*135c*/ 	.word	0x00021440
        /*1360*/ 	.word	0x00000059
        /*1364*/ 	.word	0x00028890
        /*1368*/ 	.short	0x010a
        /*136a*/ 	.byte	0x3f
	.zero		1


	//   ....[79]....
        /*136c*/ 	.word	0x00021950
        /*1370*/ 	.word	0x00000059
        /*1374*/ 	.word	0x00028890
        /*1378*/ 	.short	0x010a
        /*137a*/ 	.byte	0x3f
	.zero		1


	//   ....[80]....
        /*137c*/ 	.word	0x00021e20
        /*1380*/ 	.word	0x00000059
        /*1384*/ 	.word	0x000288b0
        /*1388*/ 	.short	0x010a
        /*138a*/ 	.byte	0x3f
	.zero		1


	//   ....[81]....
        /*138c*/ 	.word	0x00022670
        /*1390*/ 	.word	0x00000012
        /*1394*/ 	.word	0x00028800
        /*1398*/ 	.short	0x010a
        /*139a*/ 	.byte	0x3f
	.zero		1


	//   ....[82]....
        /*139c*/ 	.word	0x00023240
        /*13a0*/ 	.word	0x00000012
        /*13a4*/ 	.word	0x00028800
        /*13a8*/ 	.short	0x010a
        /*13aa*/ 	.byte	0x3f
	.zero		1


	//   ....[83]....
        /*13ac*/ 	.word	0x00023290
        /*13b0*/ 	.word	0x00000000
        /*13b4*/ 	.word	0x00028830
        /*13b8*/ 	.short	0x010a
        /*13ba*/ 	.byte	0x3f
	.zero		1


	//   ....[84]....
        /*13bc*/ 	.word	0x000232e0
        /*13c0*/ 	.word	0x00000005
        /*13c4*/ 	.word	0x00028830
        /*13c8*/ 	.short	0x010a
        /*13ca*/ 	.byte	0x3f
	.zero		1


	//   ....[85]....
        /*13cc*/ 	.word	0x00023330
        /*13d0*/ 	.word	0x00000006
        /*13d4*/ 	.word	0x00028850
        /*13d8*/ 	.short	0x010a
        /*13da*/ 	.byte	0x3f
	.zero		1


	//   ....[86]....
        /*13dc*/ 	.word	0x00023380
        /*13e0*/ 	.word	0x00000005
        /*13e4*/ 	.word	0x00028830
        /*13e8*/ 	.short	0x010a
        /*13ea*/ 	.byte	0x3f
	.zero		1


	//   ....[87]....
        /*13ec*/ 	.word	0x000233d0
        /*13f0*/ 	.word	0x00000006
        /*13f4*/ 	.word	0x00028850
        /*13f8*/ 	.short	0x010a
        /*13fa*/ 	.byte	0x3f
	.zero		1


	//   ....[88]....
        /*13fc*/ 	.word	0x00023420
        /*1400*/ 	.word	0x0000000d
        /*1404*/ 	.word	0x00028850
        /*1408*/ 	.short	0x010a
        /*140a*/ 	.byte	0x3f
	.zero		1


	//   ....[89]....
        /*140c*/ 	.word	0x00024010
        /*1410*/ 	.word	0x00000016
        /*1414*/ 	.word	0x00028820
        /*1418*/ 	.short	0x010a
        /*141a*/ 	.byte	0x3f
	.zero		1


	//   ....[90]....
        /*141c*/ 	.word	0x00024060
        /*1420*/ 	.word	0x00000008
        /*1424*/ 	.word	0x000288a0
        /*1428*/ 	.short	0x010a
        /*142a*/ 	.byte	0x3f
	.zero		1


	//   ....[91]....
        /*142c*/ 	.word	0x000240b0
        /*1430*/ 	.word	0x00000008
        /*1434*/ 	.word	0x000288c0
        /*1438*/ 	.short	0x010a
        /*143a*/ 	.byte	0x3f
	.zero		1


	//   ....[92]....
        /*143c*/ 	.word	0x00024100
        /*1440*/ 	.word	0x0000000b
        /*1444*/ 	.word	0x000288a0
        /*1448*/ 	.short	0x010a
        /*144a*/ 	.byte	0x3f
	.zero		1


	//   ....[93]....
        /*144c*/ 	.word	0x00024150
        /*1450*/ 	.word	0x0000000b
        /*1454*/ 	.word	0x000288c0
        /*1458*/ 	.short	0x010a
        /*145a*/ 	.byte	0x3f
	.zero		1


	//   ....[94]....
        /*145c*/ 	.word	0x00024270
        /*1460*/ 	.word	0x00000007
        /*1464*/ 	.word	0x00028840
        /*1468*/ 	.short	0x010a
        /*146a*/ 	.byte	0x3f
	.zero		1


	//   ....[95]....
        /*146c*/ 	.word	0x000257f0
        /*1470*/ 	.word	0x00000016
        /*1474*/ 	.word	0x00028820
        /*1478*/ 	.short	0x010a
        /*147a*/ 	.byte	0x3f
	.zero		1


	//   ....[96]....
        /*147c*/ 	.word	0x00025840
        /*1480*/ 	.word	0x00000006
        /*1484*/ 	.word	0x00028840
        /*1488*/ 	.short	0x010a
        /*148a*/ 	.byte	0x3f
	.zero		1


	//   ....[97]....
        /*148c*/ 	.word	0x000261c0
        /*1490*/ 	.word	0x00000006
        /*1494*/ 	.word	0x00028860
        /*1498*/ 	.short	0x010a
        /*149a*/ 	.byte	0x3f
	.zero		1


	//   ....[98]....
        /*149c*/ 	.word	0x00026c30
        /*14a0*/ 	.word	0x00000000
        /*14a4*/ 	.word	0x00028860
        /*14a8*/ 	.short	0x010a
        /*14aa*/ 	.byte	0x3f
	.zero		1


	//   ....[99]....
        /*14ac*/ 	.word	0x00028050
        /*14b0*/ 	.word	0x00000004
        /*14b4*/ 	.word	0x00028820
        /*14b8*/ 	.short	0x010a
        /*14ba*/ 	.byte	0x3f
	.zero		1


	//   ....[100]....
        /*14bc*/ 	.word	0x000281f0
        /*14c0*/ 	.word	0x00000005
        /*14c4*/ 	.word	0x00028840
        /*14c8*/ 	.short	0x010a
        /*14ca*/ 	.byte	0x3f
	.zero		1


	//   ....[101]....
        /*14cc*/ 	.word	0x00028240
        /*14d0*/ 	.word	0x00000019
        /*14d4*/ 	.word	0x00028840
        /*14d8*/ 	.short	0x010a
        /*14da*/ 	.byte	0x3f
	.zero		1


	//   ....[102]....
        /*14dc*/ 	.word	0x00028290
        /*14e0*/ 	.word	0x00000005
        /*14e4*/ 	.word	0x00028860
        /*14e8*/ 	.short	0x010a
        /*14ea*/ 	.byte	0x3f
	.zero		1


	//----- nvinfo : EIATTR_NUM_MBARRIERS
	.align		4
.L_1087:
        /*14ec*/ 	.byte	0x03, 0x38
        /*14ee*/ 	.short	0x0016


	//----- nvinfo : EIATTR_EXIT_INSTR_OFFSETS
	.align		4
        /*14f0*/ 	.byte	0x04, 0x1c
        /*14f2*/ 	.short	(.L_1089 - .L_1088)


	//   ....[0]....
.L_1088:
        /*14f4*/ 	.word	0x00020f20


	//----- nvinfo : EIATTR_MAX_THREADS
	.align		4
.L_1089:
        /*14f8*/ 	.byte	0x04, 0x05
        /*14fa*/ 	.short	(.L_1091 - .L_1090)
.L_1090:
        /*14fc*/ 	.word	0x00000180
        /*1500*/ 	.word	0x00000001
        /*1504*/ 	.word	0x00000001


	//----- nvinfo : EIATTR_CRS_STACK_SIZE
	.align		4
.L_1091:
        /*1508*/ 	.byte	0x04, 0x1e
        /*150a*/ 	.short	(.L_1093 - .L_1092)
.L_1092:
        /*150c*/ 	.word	0x00000000


	//----- nvinfo : EIATTR_CBANK_PARAM_SIZE
	.align		4
.L_1093:
        /*1510*/ 	.byte	0x03, 0x19
        /*1512*/ 	.short	0x0af0


	//----- nvinfo : EIATTR_PARAM_CBANK
	.align		4
        /*1514*/ 	.byte	0x04, 0x0a
        /*1516*/ 	.short	(.L_1095 - .L_1094)
	.align		4
.L_1094:
        /*1518*/ 	.word	index@(.nv.constant0._ZN7cutlass13device_kernelIN5flash11enable_sm90INS1_16FlashAttnFwdSm90INS1_25CollectiveMainloopFwdSm90ILi2EN4cute5tupleIJNS5_1CILi1EEES8_S8_EEENS6_IJNS7_ILi128EEESA_SA_EEELi128ENS_10bfloat16_tEfNS_4arch4Sm90ELb1ELb0ELb0ELb1ELb1ELb1ELb0ELb1ELb1ELb1ELb1ELb0EEENS1_21CollectiveEpilogueFwdISB_S9_SC_SE_Li256ELb1ELb1ELb1ELb0EEENS1_36VarlenDynamicPersistentTileSchedulerILi128ELi128ELi256ELi128ELb1ELb1ELb1ELb1ELb1ELb1EEEEEEEEEvNT_6ParamsE)
        /*151c*/ 	.short	0x0210
        /*151e*/ 	.short	0x0af0


	//----- nvinfo : EIATTR_SW_WAR
	.align		4
.L_1095:
        /*1520*/ 	.byte	0x04, 0x36
        /*1522*/ 	.short	(.L_1097 - .L_1096)
.L_1096:
        /*1524*/ 	.word	0x00000008
.L_1097:


//--------------------- .nv.info._ZN7cutlass13device_kernelIN5flash11enable_sm90INS1_16FlashAttnFwdSm90INS1_25CollectiveMainloopFwdSm90ILi2EN4cute5tupleIJNS5_1CILi1EEES8_S8_EEENS6_IJNS7_ILi192EEENS7_ILi128EEENS7_ILi96EEEEEELi96ENS_10bfloat16_tEfNS_4arch4Sm90ELb0ELb0ELb0ELb0ELb1ELb0ELb0ELb0ELb1ELb1ELb1ELb0EEENS1_21CollectiveEpilogueFwdINS6_IJSA_SC_SB_EEES9_SE_SG_Li384ELb0ELb1ELb1ELb0EEENS1_19SingleTileSchedulerILb0ELb1ELb1ELi192EEEEEEEEEvNT_6ParamsE --------------------------
	.section	.nv.info._ZN7cutlass13device_kernelIN5flash11enable_sm90INS1_16FlashAttnFwdSm90INS1_25CollectiveMainloopFwdSm90ILi2EN4cute5tupleIJNS5_1CILi1EEES8_S8_EEENS6_IJNS7_ILi192EEENS7_ILi128EEENS7_ILi96EEEEEELi96ENS_10bfloat16_tEfNS_4arch4Sm90ELb0ELb0ELb0ELb0ELb1ELb0ELb0ELb0ELb1ELb1ELb1ELb0EEENS1_21CollectiveEpilogueFwdINS6_IJSA_SC_SB_EEES9_SE_SG_Li384ELb0ELb1ELb1ELb0EEENS1_19SingleTileSchedulerILb0ELb1ELb1ELi192EEEEEEEEEvNT_6ParamsE,"",@"SHT_CUDA_INFO"
	.sectionflags	@""
	.align	4


	//----- nvinfo : EIATTR_CUDA_API_VERSION
	.align		4
        /*0000*/ 	.byte	0x04, 0x37
        /*0002*/ 	.short	(.L_1099 - .L_1098)
.L_1098:
        /*0004*/ 	.word	0x00000082


	//----- nvinfo : EIATTR_KPARAM_INFO
	.align		4
.L_1099:
        /*0008*/ 	.byte	0x04, 0x17
        /*000a*/ 	.short	(.L_1101 - .L_1100)
.L_1100:
        /*000c*/ 	.word	0x00000000
        /*0010*/ 	.short	0x0000
        /*0012*/ 	.short	0x0070
        /*0014*/ 	.byte	0x00, 0xf0, 0x01, 0x28


	//----- nvinfo : EIATTR_SPARSE_MMA_MASK
	.align		4
.L_1101:
        /*0018*/ 	.byte	0x03, 0x50
        /*001a*/ 	.short	0x0000


	//----- nvinfo : EIATTR_MAXREG_COUNT
	.align		4
        /*001c*/ 	.byte	0x03, 0x1b
        /*001e*/ 	.short	0x0080


	//----- nvinfo : EIATTR_NUM_BARRIERS
	.align		4
        /*0020*/ 	.byte	0x02, 0x4c
        /*0022*/ 	.byte	0x10
	.zero		1


	//----- nvinfo : EIATTR_EXTERNS
	.align		4
        /*0024*/ 	.byte	0x04, 0x0f
        /*0026*/ 	.short	(.L_1103 - .L_1102)


	//   ....[0]....
	.align		4
.L_1102:
        /*0028*/ 	.word	index@(__assertfail)


	//----- nvinfo : EIATTR_ANNOTATIONS
	.align		4
.L_1103:
        /*002c*/ 	.byte	0x04, 0x55
        /*002e*/ 	.short	(.L_1105 - .L_1104)


	//   ....[0]....
.L_1104:
        /*0030*/ 	.word	0x00000001
        /*0034*/ 	.byte	0x90, 0x84, 0x00, 0x00, 0x01, 0x00, 0x00, 0x00, 0xa0, 0x84, 0x00, 0x00, 0x01, 0x00, 0x00, 0x00
        /*0044*/ 	.byte	0x10, 0x9c, 0x00, 0x00, 0x01, 0x00, 0x00, 0x00, 0x30, 0x9c, 0x00, 0x00


	//----- nvinfo : EIATTR_MERCURY_ISA_VERSION
	.align		4
.L_1105:
        /*0050*/ 	.byte	0x03, 0x5f
        /*0052*/ 	.short	0x0101


	//----- nvinfo : EIATTR_INT_WARP_WIDE_INSTR_OFFSETS
	.align		4
        /*0054*/ 	.byte	0x04, 0x31
        /*0056*/ 	.short	(.L_1107 - .L_1106)


	//   ....[0]....
.L_1106:
        /*0058*/ 	.word	0x000000c0


	//   ....[1]....
        /*005c*/ 	.word	0x000000d0


	//   ....[2]....
        /*0060*/ 	.word	0x00000170


	//----- nvinfo : EIATTR_COOP_GROUP_MASK_REGIDS
	.align		4
.L_1107:
        /*0064*/ 	.byte	0x04, 0x29
        /*0066*/ 	.short	(.L_1109 - .L_1108)


	//   ....[0]....
.L_1108:
        /*0068*/ 	.word	0xffffffff


	//   ....[1]....
        /*006c*/ 	.word	0xffffffff


	//   ....[2]....
        /*0070*/ 	.word	0xffffffff


	//   ....[3]....
        /*0074*/ 	.word	0xffffffff


	//   ....[4]....
        /*0078*/ 	.word	0xffffffff


	//   ....[5]....
        /*007c*/ 	.word	0xffffffff


	//   ....[6]....
        /*0080*/ 	.word	0xffffffff


	//   ....[7]....
        /*0084*/ 	.word	0xffffffff


	//   ....[8]....
        /*0088*/ 	.word	0xffffffff


	//   ....[9]....
        /*008c*/ 	.word	0xffffffff


	//   ....[10]....
        /*0090*/ 	.word	0xffffffff


	//   ....[11]....
        /*0094*/ 	.word	0xffffffff


	//   ....[12]....
        /*0098*/ 	.word	0xffffffff


	//   ....[13]....
        /*009c*/ 	.word	0xffffffff


	//   ....[14]....
        /*00a0*/ 	.word	0xffffffff


	//   ....[15]....
        /*00a4*/ 	.word	0xffffffff


	//   ....[16]....
        /*00a8*/ 	.word	0xffffffff


	//   ....[17]....
        /*00ac*/ 	.word	0xffffffff


	//   ....[18]....
        /*00b0*/ 	.word	0xffffffff


	//   ....[19]....
        /*00b4*/ 	.word	0xffffffff


	//   ....[20]....
        /*00b8*/ 	.word	0xffffffff


	//   ....[21]....
        /*00bc*/ 	.word	0xffffffff


	//   ....[22]....
        /*00c0*/ 	.word	0xffffffff


	//   ....[23]....
        /*00c4*/ 	.word	0xffffffff


	//   ....[24]....
        /*00c8*/ 	.word	0xffffffff


	//   ....[25]....
        /*00cc*/ 	.word	0xffffffff


	//   ....[26]....
        /*00d0*/ 	.word	0xffffffff


	//   ....[27]....
        /*00d4*/ 	.word	0xffffffff


	//   ....[28]....
        /*00d8*/ 	.word	0xffffffff


	//   ....[29]....
        /*00dc*/ 	.word	0xffffffff


	//   ....[30]....
        /*00e0*/ 	.word	0xffffffff


	//   ....[31]....
        /*00e4*/ 	.word	0xffffffff


	//   ....[32]....
        /*00e8*/ 	.word	0xffffffff


	//   ....[33]....
        /*00ec*/ 	.word	0xffffffff


	//   ....[34]....
        /*00f0*/ 	.word	0xffffffff


	//   ....[35]....
        /*00f4*/ 	.word	0xffffffff


	//   ....[36]....
        /*00f8*/ 	.word	0xffffffff


	//   ....[37]....
        /*00fc*/ 	.word	0xffffffff


	//   ....[38]....
        /*0100*/ 	.word	0xffffffff


	//   ....[39]....
        /*0104*/ 	.word	0xffffffff


	//   ....[40]....
        /*0108*/ 	.word	0xffffffff


	//   ....[41]....
        /*010c*/ 	.word	0xffffffff


	//   ....[42]....
        /*0110*/ 	.word	0xffffffff


	//   ....[43]....
        /*0114*/ 	.word	0xffffffff


	//   ....[44]....
        /*0118*/ 	.word	0xffffffff


	//   ....[45]....
        /*011c*/ 	.word	0xffffffff


	//   ....[46]....
        /*0120*/ 	.word	0xffffffff


	//   ....[47]....
        /*0124*/ 	.word	0xffffffff


	//   ....[48]....
        /*0128*/ 	.word	0xffffffff


	//   ....[49]....
        /*012c*/ 	.word	0xffffffff


	//   ....[50]....
        /*0130*/ 	.word	0xffffffff


	//   ....[51]....
        /*0134*/ 	.word	0xffffffff


	//   ....[52]....
        /*0138*/ 	.word	0xffffffff


	//   ....[53]....
        /*013c*/ 	.word	0xffffffff


	//   ....[54]....
        /*0140*/ 	.word	0xffffffff


	//   ....[55]....
        /*0144*/ 	.word	0xffffffff


	//   ....[56]....
        /*0148*/ 	.word	0xffffffff


	//   ....[57]....
        /*014c*/ 	.word	0xffffffff


	//   ....[58]....
        /*0150*/ 	.word	0xffffffff


	//   ....[59]....
        /*0154*/ 	.word	0xffffffff


	//   ....[60]....
        /*0158*/ 	.word	0xffffffff


	//   ....[61]....
        /*015c*/ 	.word	0xffffffff


	//   ....[62]....
        /*0160*/ 	.word	0xffffffff


	//   ....[63]....
        /*0164*/ 	.word	0xffffffff


	//   ....[64]....
        /*0168*/ 	.word	0xffffffff


	//   ....[65]....
        /*016c*/ 	.word	0xffffffff


	//   ....[66]....
        /*0170*/ 	.word	0xffffffff


	//   ....[67]....
        /*0174*/ 	.word	0xffffffff


	//   ....[68]....
        /*0178*/ 	.word	0xffffffff


	//   ....[69]....
        /*017c*/ 	.word	0xffffffff


	//   ....[70]....
        /*0180*/ 	.word	0xffffffff


	//   ....[71]....
        /*0184*/ 	.word	0xffffffff


	//   ....[72]....
        /*0188*/ 	.word	0xffffffff


	//   ....[73]....
        /*018c*/ 	.word	0xffffffff


	//   ....[74]....
        /*0190*/ 	.word	0xffffffff


	//   ....[75]....
        /*0194*/ 	.word	0x0500000f


	//   ....[76]....
        /*0198*/ 	.word	0x0500000f


	//   ....[77]....
        /*019c*/ 	.word	0x0500000f


	//   ....[78]....
        /*01a0*/ 	.word	0x0500000f


	//   ....[79]....
        /*01a4*/ 	.word	0x0500000f


	//   ....[80]....
        /*01a8*/ 	.word	0x0500000f


	//   ....[81]....
        /*01ac*/ 	.word	0x0500000f


	//   ....[82]....
        /*01b0*/ 	.word	0x0500000f


	//   ....[83]....
        /*01b4*/ 	.word	0x0500000f


	//   ....[84]....
        /*01b8*/ 	.word	0x0500000f


	//   ....[85]....
        /*01bc*/ 	.word	0x0500000f


	//   ....[86]....
        /*01c0*/ 	.word	0x0500000f


	//   ....[87]....
        /*01c4*/ 	.word	0x0500000f


	//   ....[88]....
        /*01c8*/ 	.word	0x0500000f


	//   ....[89]....
        /*01cc*/ 	.word	0x0500000f


	//   ....[90]....
        /*01d0*/ 	.word	0x0500000f


	//   ....[91]....
        /*01d4*/ 	.word	0x0500000f


	//   ....[92]....
        /*01d8*/ 	.word	0x0500000f


	//   ....[93]....
        /*01dc*/ 	.word	0x0500000f


	//   ....[94]....
        /*01e0*/ 	.word	0x0500000f


	//   ....[95]....
        /*01e4*/ 	.word	0x0500000f


	//   ....[96]....
        /*01e8*/ 	.word	0x0500000f


	//   ....[97]....
        /*01ec*/ 	.word	0x0500000f


	//   ....[98]....
        /*01f0*/ 	.word	0x0500000f


	//   ....[99]....
        /*01f4*/ 	.word	0x0500000f


	//   ....[100]....
        /*01f8*/ 	.word	0x0500000f


	//   ....[101]....
        /*01fc*/ 	.word	0x0500000f


	//   ....[102]....
        /*0200*/ 	.word	0x0500000f


	//   ....[103]....
        /*0204*/ 	.word	0x0500000f


	//   ....[104]....
        /*0208*/ 	.word	0x0500000f


	//   ....[105]....
        /*020c*/ 	.word	0x0500000f


	//   ....[106]....
        /*0210*/ 	.word	0x0500000f


	//   ....[107]....
        /*0214*/ 	.word	0x0500000f


	//   ....[108]....
        /*0218*/ 	.word	0x0500000f


	//   ....[109]....
        /*021c*/ 	.word	0x0500000f


	//   ....[110]....
        /*0220*/ 	.word	0x0500000f


	//   ....[111]....
        /*0224*/ 	.word	0x0500000f


	//   ....[112]....
        /*0228*/ 	.word	0x0500000f


	//   ....[113]....
        /*022c*/ 	.word	0x0500000f


	//   ....[114]....
        /*0230*/ 	.word	0x0500000f


	//   ....[115]....
        /*0234*/ 	.word	0x0500000f


	//   ....[116]....
        /*0238*/ 	.word	0x0500000f


	//   ....[117]....
        /*023c*/ 	.word	0x0500000f


	//   ....[118]....
        /*0240*/ 	.word	0x0500000f


	//   ....[119]....
        /*0244*/ 	.word	0x0500000f


	//   ....[120]....
        /*0248*/ 	.word	0x0500000f


	//----- nvinfo : EIATTR_COOP_GROUP_INSTR_OFFSETS
	.align		4
.L_1109:
        /*024c*/ 	.byte	0x04, 0x28
        /*024e*/ 	.short	(.L_1111 - .L_1110)


	//   ....[0]....
.L_1110:
        /*0250*/ 	.word	0x00000080


	//   ....[1]....
        /*0254*/ 	.word	0x00000090


	//   ....[2]....
        /*0258*/ 	.word	0x000002d0


	//   ....[3]....
        /*025c*/ 	.word	0x00000430


	//   ....[4]....
        /*0260*/ 	.word	0x00000550


	//   ....[5]....
        /*0264*/ 	.word	0x000006b0


	//   ....[6]....
        /*0268*/ 	.word	0x00000fd0


	//   ....[7]....
        /*026c*/ 	.word	0x000021e0


	//   ....[8]....
        /*0270*/ 	.word	0x000022e0


	//   ....[9]....
        /*0274*/ 	.word	0x00002820


	//   ....[10]....
        /*0278*/ 	.word	0x00002880


	//   ....[11]....
        /*027c*/ 	.word	0x00003650


	//   ....[12]....
        /*0280*/ 	.word	0x000044f0


	//   ....[13]....
        /*0284*/ 	.word	0x00004500


	//   ....[14]....
        /*0288*/ 	.word	0x00004560


	//   ....[15]....
        /*028c*/ 	.word	0x00004580


	//   ....[16]....
        /*0290*/ 	.word	0x000058f0


	//   ....[17]....
        /*0294*/ 	.word	0x00005a30


	//   ....[18]....
        /*0298*/ 	.word	0x00005a70


	//   ....[19]....
        /*029c*/ 	.word	0x00005b80


	//   ....[20]....
        /*02a0*/ 	.word	0x00005b90


	//   ....[21]....
        /*02a4*/ 	.word	0x00006a50


	//   ....[22]....
        /*02a8*/ 	.word	0x00006aa0


	//   ....[23]....
        /*02ac*/ 	.word	0x00006ae0


	//   ....[24]....
        /*02b0*/ 	.word	0x00006b10


	//   ....[25]....
        /*02b4*/ 	.word	0x00006b50


	//   ....[26]....
        /*02b8*/ 	.word	0x00006b80


	//   ....[27]....
        /*02bc*/ 	.word	0x00007050


	//   ....[28]....
        /*02c0*/ 	.word	0x00007060


	//   ....[29]....
        /*02c4*/ 	.word	0x00007900


	//   ....[30]....
        /*02c8*/ 	.word	0x00008b10


	//   ....[31]....
        /*02cc*/ 	.word	0x00008b20


	//   ....[32]....
        /*02d0*/ 	.word	0x00008b30


	//   ....[33]....
        /*02d4*/ 	.word	0x00008b40


	//   ....[34]....
        /*02d8*/ 	.word	0x00008b60


	//   ....[35]....
        /*02dc*/ 	.word	0x00008b70


	//   ....[36]....
        /*02e0*/ 	.word	0x00008b90


	//   ....[37]....
        /*02e4*/ 	.word	0x00008bc0


	//   ....[38]....
        /*02e8*/ 	.word	0x00009520


	//   ....[39]....
        /*02ec*/ 	.word	0x00009550


	//   ....[40]....
        /*02f0*/ 	.word	0x00009580


	//   ....[41]....
        /*02f4*/ 	.word	0x000095b0


	//   ....[42]....
        /*02f8*/ 	.word	0x000095f0


	//   ....[43]....
        /*02fc*/ 	.word	0x00009660


	//   ....[44]....
        /*0300*/ 	.word	0x00009690


	//   ....[45]....
        /*0304*/ 	.word	0x000096f0


	//   ....[46]....
        /*0308*/ 	.word	0x00009720


	//   ....[47]....
        /*030c*/ 	.word	0x00009780


	//   ....[48]....
        /*0310*/ 	.word	0x000097b0


	//   ....[49]....
        /*0314*/ 	.word	0x00009800


	//   ....[50]....
        /*0318*/ 	.word	0x0000a060


	//   ....[51]....
        /*031c*/ 	.word	0x0000a070


	//   ....[52]....
        /*0320*/ 	.word	0x0000a080


	//   ....[53]....
        /*0324*/ 	.word	0x0000a110


	//   ....[54]....
        /*0328*/ 	.word	0x0000a120


	//   ....[55]....
        /*032c*/ 	.word	0x0000a180


	//   ....[56]....
        /*0330*/ 	.word	0x0000a1b0


	//   ....[57]....
        /*0334*/ 	.word	0x0000a1f0


	//   ....[58]....
        /*0338*/ 	.word	0x0000a430


	//   ....[59]....
        /*033c*/ 	.word	0x0000a450


	//   ....[60]....
        /*0340*/ 	.word	0x0000a470


	//   ....[61]....
        /*0344*/ 	.word	0x0000a4f0


	//   ....[62]....
        /*0348*/ 	.word	0x0000a510


	//   ....[63]....
        /*034c*/ 	.word	0x0000a590


	//   ....[64]....
        /*0350*/ 	.word	0x0000a5b0


	//   ....[65]....
        /*0354*/ 	.word	0x0000a5c0


	//   ....[66]....
        /*0358*/ 	.word	0x0000ab50


	//   ....[67]....
        /*035c*/ 	.word	0x0000ab70


	//   ....[68]....
        /*0360*/ 	.word	0x0000ab90


	//   ....[69]....
        /*0364*/ 	.word	0x0000aba0


	//   ....[70]....
        /*0368*/ 	.word	0x0000ac40


	//   ....[71]....
        /*036c*/ 	.word	0x0000ac70


	//   ....[72]....
        /*0370*/ 	.word	0x0000ac80


	//   ....[73]....
        /*0374*/ 	.word	0x0000acf0


	//   ....[74]....
        /*0378*/ 	.word	0x0000b090


	//   ....[75]....
        /*037c*/ 	.word	0x0000b530


	//   ....[76]....
        /*0380*/ 	.word	0x0000b620


	//   ....[77]....
        /*0384*/ 	.word	0x0000b6d0


	//   ....[78]....
        /*0388*/ 	.word	0x0000b750


	//   ....[79]....
        /*038c*/ 	.word	0x0000b830


	//   ....[80]....
        /*0390*/ 	.word	0x0000b8a0


	//   ....[81]....
        /*0394*/ 	.word	0x0000b980


	//   ....[82]....
        /*0398*/ 	.word	0x0000ba40


	//   ....[83]....
        /*039c*/ 	.word	0x0000bb30


	//   ....[84]....
        /*03a0*/ 	.word	0x0000bbd0


	//   ....[85]....
        /*03a4*/ 	.word	0x0000bc30


	//   ....[86]....
        /*03a8*/ 	.word	0x0000bce0


	//   ....[87]....
        /*03ac*/ 	.word	0x0000bdb0


	//   ....[88]....
        /*03b0*/ 	.word	0x0000be30


	//   ....[89]....
        /*03b4*/ 	.word	0x0000bf00


	//   ....[90]....
        /*03b8*/ 	.word	0x0000bf70


	//   ....[91]....
        /*03bc*/ 	.word	0x0000c030


	//   ....[92]....
        /*03c0*/ 	.word	0x0000c0d0


	//   ....[93]....
        /*03c4*/ 	.word	0x0000c1a0


	//   ....[94]....
        /*03c8*/ 	.word	0x0000c210


	//   ....[95]....
        /*03cc*/ 	.word	0x0000c2d0


	//   ....[96]....
        /*03d0*/ 	.word	0x0000c410


	//   ....[97]....
        /*03d4*/ 	.word	0x0000c4e0


	//   ....[98]....
        /*03d8*/ 	.word	0x0000c560


	//   ....[99]....
        /*03dc*/ 	.word	0x0000c650


	//   ....[100]....
        /*03e0*/ 	.word	0x0000c6b0


	//   ....[101]....
        /*03e4*/ 	.word	0x0000c780


	//   ....[102]....
        /*03e8*/ 	.word	0x0000c7e0


	//   ....[103]....
        /*03ec*/ 	.word	0x0000c8c0


	//   ....[104]....
        /*03f0*/ 	.word	0x0000c9b0


	//   ....[105]....
        /*03f4*/ 	.word	0x0000ca50


	//   ....[106]....
        /*03f8*/ 	.word	0x0000cab0


	//   ....[107]....
        /*03fc*/ 	.word	0x0000cba0


	//   ....[108]....
        /*0400*/ 	.word	0x0000cc00


	//   ....[109]....
        /*0404*/ 	.word	0x0000ccf0


	//   ....[110]....
        /*0408*/ 	.word	0x0000cd50


	//   ....[111]....
        /*040c*/ 	.word	0x0000ce10


	//   ....[112]....
        /*0410*/ 	.word	0x0000cf50


	//   ....[113]....
        /*0414*/ 	.word	0x0000d000


	//   ....[114]....
        /*0418*/ 	.word	0x0000d0f0


	//   ....[115]....
        /*041c*/ 	.word	0x0000d200


	//   ....[116]....
        /*0420*/ 	.word	0x0000d280


	//   ....[117]....
        /*0424*/ 	.word	0x0000d370


	//   ....[118]....
        /*0428*/ 	.word	0x0000d3e0


	//   ....[119]....
        /*042c*/ 	.word	0x0000d4b0


	//   ....[120]....
        /*0430*/ 	.word	0x0000d5c0


	//----- nvinfo : EIATTR_REG_RECONFIG
	.align		4
.L_1111:
        /*0434*/ 	.byte	0x01, 0x54
	.zero		2


	//----- nvinfo : EIATTR_SYSCALL_OFFSETS
	.align		4
        /*0438*/ 	.byte	0x04, 0x46
        /*043a*/ 	.short	(.L_1113 - .L_1112)


	//   ....[0]....
.L_1112:
        /*043c*/ 	.word	0x00001190


	//   ....[1]....
        /*0440*/ 	.word	0x00008040


	//   ....[2]....
        /*0444*/ 	.word	0x00008180


	//   ....[3]....
        /*0448*/ 	.word	0x00008270


	//   ....[4]....
        /*044c*/ 	.word	0x00009060


	//----- nvinfo : EIATTR_MBARRIER_INSTR_OFFSETS
	.align		4
.L_1113:
        /*0450*/ 	.byte	0x04, 0x39
        /*0452*/ 	.short	(.L_1115 - .L_1114)


	//   ....[0]....
.L_1114:
        /*0454*/ 	.word	0x00000180
        /*0458*/ 	.word	0x000000ff
        /*045c*/ 	.word	0x0002d800
        /*0460*/ 	.short	0x0100
        /*0462*/ 	.byte	0x08
	.zero		1


	//   ....[1]....
        /*0464*/ 	.word	0x00000190
        /*0468*/ 	.word	0x000000ff
        /*046c*/ 	.word	0x0002d820
        /*0470*/ 	.short	0x0100
        /*0472*/ 	.byte	0x08
	.zero		1


	//   ....[2]....
        /*0474*/ 	.word	0x00000280
        /*0478*/ 	.word	0x000000ff
        /*047c*/ 	.word	0x0002d830
        /*0480*/ 	.short	0x0100
        /*0482*/ 	.byte	0x08
	.zero		1


	//   ....[3]....
        /*0484*/ 	.word	0x00000290
        /*0488*/ 	.word	0x000000ff
        /*048c*/ 	.word	0x0002d840
        /*0490*/ 	.short	0x0100
        /*0492*/ 	.byte	0x08
	.zero		1


	//   ....[4]....
        /*0494*/ 	.word	0x000002a0
        /*0498*/ 	.word	0x000000ff
        /*049c*/ 	.word	0x0002d838
        /*04a0*/ 	.short	0x0100
        /*04a2*/ 	.byte	0x08
	.zero		1


	//   ....[5]....
        /*04a4*/ 	.word	0x000002b0
        /*04a8*/ 	.word	0x000000ff
        /*04ac*/ 	.word	0x0002d848
        /*04b0*/ 	.short	0x0100
        /*04b2*/ 	.byte	0x08
	.zero		1


	//   ....[6]....
        /*04b4*/ 	.word	0x000003e0
        /*04b8*/ 	.word	0x000000ff
        /*04bc*/ 	.word	0x0002d850
        /*04c0*/ 	.short	0x0100
        /*04c2*/ 	.byte	0x08
	.zero		1


	//   ....[7]....
        /*04c4*/ 	.word	0x000003f0
        /*04c8*/ 	.word	0x000000ff
        /*04cc*/ 	.word	0x0002d860
        /*04d0*/ 	.short	0x0100
        /*04d2*/ 	.byte	0x08
	.zero		1


	//   ....[8]....
        /*04d4*/ 	.word	0x00000400
        /*04d8*/ 	.word	0x000000ff
        /*04dc*/ 	.word	0x0002d858
        /*04e0*/ 	.short	0x0100
        /*04e2*/ 	.byte	0x08
	.zero		1


	//   ....[9]....
        /*04e4*/ 	.word	0x00000410
        /*04e8*/ 	.word	0x000000ff
        /*04ec*/ 	.word	0x0002d868
        /*04f0*/ 	.short	0x0100
        /*04f2*/ 	.byte	0x08
	.zero		1


	//   ....[10]....
        /*04f4*/ 	.word	0x00000500
        /*04f8*/ 	.word	0x000000ff
        /*04fc*/ 	.word	0x0002d870
        /*0500*/ 	.short	0x0100
        /*0502*/ 	.byte	0x06
	.zero		1


	//   ....[11]....
        /*0504*/ 	.word	0x00000510
        /*0508*/ 	.word	0x000000ff
        /*050c*/ 	.word	0x0002d880
        /*0510*/ 	.short	0x0100
        /*0512*/ 	.byte	0x06
	.zero		1


	//   ....[12]....
        /*0514*/ 	.word	0x00000520
        /*0518*/ 	.word	0x000000ff
        /*051c*/ 	.word	0x0002d878
        /*0520*/ 	.short	0x0100
        /*0522*/ 	.byte	0x06
	.zero		1


	//   ....[13]....
        /*0524*/ 	.word	0x00000530
        /*0528*/ 	.word	0x000000ff
        /*052c*/ 	.word	0x0002d888
        /*0530*/ 	.short	0x0100
        /*0532*/ 	.byte	0x06
	.zero		1


	//   ....[14]....
        /*0534*/ 	.word	0x00000660
        /*0538*/ 	.word	0x000000ff
        /*053c*/ 	.word	0x0002d890
        /*0540*/ 	.short	0x0100
        /*0542*/ 	.byte	0x08
	.zero		1


	//   ....[15]....
        /*0544*/ 	.word	0x00000670
        /*0548*/ 	.word	0x000000ff
        /*054c*/ 	.word	0x0002d8a0
        /*0550*/ 	.short	0x0100
        /*0552*/ 	.byte	0x08
	.zero		1


	//   ....[16]....
        /*0554*/ 	.word	0x00000680
        /*0558*/ 	.word	0x000000ff
        /*055c*/ 	.word	0x0002d898
        /*0560*/ 	.short	0x0100
        /*0562*/ 	.byte	0x08
	.zero		1


	//   ....[17]....
        /*0564*/ 	.word	0x00000690
        /*0568*/ 	.word	0x000000ff
        /*056c*/ 	.word	0x0002d8a8
        /*0570*/ 	.short	0x0100
        /*0572*/ 	.byte	0x08
	.zero		1


	//   ....[18]....
        /*0574*/ 	.word	0x000007d0
        /*0578*/ 	.word	0x000000ff
        /*057c*/ 	.word	0x0002d8b0
        /*0580*/ 	.short	0x0100
        /*0582*/ 	.byte	0x08
	.zero		1


	//   ....[19]....
        /*0584*/ 	.word	0x000007e0
        /*0588*/ 	.word	0x000000ff
        /*058c*/ 	.word	0x0002d8c0
        /*0590*/ 	.short	0x0100
        /*0592*/ 	.byte	0x08
	.zero		1


	//   ....[20]....
        /*0594*/ 	.word	0x000007f0
        /*0598*/ 	.word	0x000000ff
        /*059c*/ 	.word	0x0002d8b8
        /*05a0*/ 	.short	0x0100
        /*05a2*/ 	.byte	0x08
	.zero		1


	//   ....[21]....
        /*05a4*/ 	.word	0x00000800
        /*05a8*/ 	.word	0x000000ff
        /*05ac*/ 	.word	0x0002d8c8
        /*05b0*/ 	.short	0x0100
        /*05b2*/ 	.byte	0x08
	.zero		1


	//   ....[22]....
        /*05b4*/ 	.word	0x000011b0
        /*05b8*/ 	.word	0x000000ff
        /*05bc*/ 	.word	0x0002d800
        /*05c0*/ 	.short	0x010a
        /*05c2*/ 	.byte	0x2a
	.zero		1


	//   ....[23]....
        /*05c4*/ 	.word	0x00001220
        /*05c8*/ 	.word	0x000000ff
        /*05cc*/ 	.word	0x0002d830
        /*05d0*/ 	.short	0x010a
        /*05d2*/ 	.byte	0x2a
	.zero		1


	//   ....[24]....
        /*05d4*/ 	.word	0x00001260
        /*05d8*/ 	.word	0x000000ff
        /*05dc*/ 	.word	0x0002d830
        /*05e0*/ 	.short	0x010a
        /*05e2*/ 	.byte	0x2a
	.zero		1


	//   ....[25]....
        /*05e4*/ 	.word	0x00001750
        /*05e8*/ 	.word	0x000000ff
        /*05ec*/ 	.word	0x00000000
        /*05f0*/ 	.short	0x0101
        /*05f2*/ 	.byte	0x07
	.zero		1


	//   ....[26]....
        /*05f4*/ 	.word	0x00003920
        /*05f8*/ 	.word	0x000000ff
        /*05fc*/ 	.word	0x0002d830
        /*0600*/ 	.short	0x010a
        /*0602*/ 	.byte	0x0a
	.zero		1


	//   ....[27]....
        /*0604*/ 	.word	0x00003960
        /*0608*/ 	.word	0x000000ff
        /*060c*/ 	.word	0x0002d830
        /*0610*/ 	.short	0x010a
        /*0612*/ 	.byte	0x0a
	.zero		1


	//   ....[28]....
        /*0614*/ 	.word	0x00003c40
        /*0618*/ 	.word	0x000000ff
        /*061c*/ 	.word	0x0002d850
        /*0620*/ 	.short	0x010a
        /*0622*/ 	.byte	0x0a
	.zero		1


	//   ....[29]....
        /*0624*/ 	.word	0x00003c80
        /*0628*/ 	.word	0x000000ff
        /*062c*/ 	.word	0x0002d850
        /*0630*/ 	.short	0x010a
        /*0632*/ 	.byte	0x0a
	.zero		1


	//   ....[30]....
        /*0634*/ 	.word	0x00004570
        /*0638*/ 	.word	0x000000ff
        /*063c*/ 	.word	0x00000000
        /*0640*/ 	.short	0x0101
        /*0642*/ 	.byte	0x0a
	.zero		1


	//   ....[31]....
        /*0644*/ 	.word	0x00005370
        /*0648*/ 	.word	0x000000ff
        /*064c*/ 	.word	0x00000000
        /*0650*/ 	.short	0x0101
        /*0652*/ 	.byte	0x07
	.zero		1


	//   ....[32]....
        /*0654*/ 	.word	0x00005980
        /*0658*/ 	.word	0x000000ff
        /*065c*/ 	.word	0x0002d850
        /*0660*/ 	.short	0x010a
        /*0662*/ 	.byte	0x06
	.zero		1


	//   ....[33]....
        /*0664*/ 	.word	0x000059c0
        /*0668*/ 	.word	0x000000ff
        /*066c*/ 	.word	0x0002d850
        /*0670*/ 	.short	0x010a
        /*0672*/ 	.byte	0x06
	.zero		1


	//   ....[34]....
        /*0674*/ 	.word	0x00006060
        /*0678*/ 	.word	0x000000ff
        /*067c*/ 	.word	0x00000000
        /*0680*/ 	.short	0x0101
        /*0682*/ 	.byte	0x06
	.zero		1


	//   ....[35]....
        /*0684*/ 	.word	0x00006b70
        /*0688*/ 	.word	0x000000ff
        /*068c*/ 	.word	0x00000000
        /*0690*/ 	.short	0x0101
        /*0692*/ 	.byte	0x04
	.zero		1


	//   ....[36]....
        /*0694*/ 	.word	0x000087d0
        /*0698*/ 	.word	0x000000ff
        /*069c*/ 	.word	0x0002d840
        /*06a0*/ 	.short	0x010a
        /*06a2*/ 	.byte	0x2d
	.zero		1


	//   ....[37]....
        /*06a4*/ 	.word	0x00008e00
        /*06a8*/ 	.word	0x000000ff
        /*06ac*/ 	.word	0x0002d830
        /*06b0*/ 	.short	0x0107
        /*06b2*/ 	.byte	0x2d
	.zero		1


	//   ....[38]....
        /*06b4*/ 	.word	0x00008e90
        /*06b8*/ 	.word	0x000000ff
        /*06bc*/ 	.word	0x0002d830
        /*06c0*/ 	.short	0x0101
        /*06c2*/ 	.byte	0x2d
	.zero		1


	//   ....[39]....
        /*06c4*/ 	.word	0x00009950
        /*06c8*/ 	.word	0x000000ff
        /*06cc*/ 	.word	0x0002d800
        /*06d0*/ 	.short	0x0107
        /*06d2*/ 	.byte	0x2d
	.zero		1


	//   ....[40]....
        /*06d4*/ 	.word	0x000099b0
        /*06d8*/ 	.word	0x000000ff
        /*06dc*/ 	.word	0x0002d800
        /*06e0*/ 	.short	0x0101
        /*06e2*/ 	.byte	0x2d
	.zero		1


	//   ....[41]....
        /*06e4*/ 	.word	0x000099c0
        /*06e8*/ 	.word	0x000000ff
        /*06ec*/ 	.word	0x0002d820
        /*06f0*/ 	.short	0x010a
        /*06f2*/ 	.byte	0x2d
	.zero		1


	//   ....[42]....
        /*06f4*/ 	.word	0x00009e30
        /*06f8*/ 	.word	0x00000007
        /*06fc*/ 	.word	0x0002d840
        /*0700*/ 	.short	0x010a
        /*0702*/ 	.byte	0x3f
	.zero		1


	//   ....[43]....
        /*0704*/ 	.word	0x0000a2a0
        /*0708*/ 	.word	0x00000007
        /*070c*/ 	.word	0x0002d830
        /*0710*/ 	.short	0x0107
        /*0712*/ 	.byte	0x3f
	.zero		1


	//   ....[44]....
        /*0714*/ 	.word	0x0000a370
        /*0718*/ 	.word	0x00000007
        /*071c*/ 	.word	0x0002d830
        /*0720*/ 	.short	0x0101
        /*0722*/ 	.byte	0x3f
	.zero		1


	//   ....[45]....
        /*0724*/ 	.word	0x0000a3d0
        /*0728*/ 	.word	0x00000007
        /*072c*/ 	.word	0x0002d860
        /*0730*/ 	.short	0x010a
        /*0732*/ 	.byte	0x3f
	.zero		1


	//   ....[46]....
        /*0734*/ 	.word	0x0000a730
        /*0738*/ 	.word	0x00000007
        /*073c*/ 	.word	0x0002d850
        /*0740*/ 	.short	0x0107
        /*0742*/ 	.byte	0x3f
	.zero		1


	//   ....[47]....
        /*0744*/ 	.word	0x0000a8a0
        /*0748*/ 	.word	0x00000007
        /*074c*/ 	.word	0x0002d850
        /*0750*/ 	.short	0x0101
        /*0752*/ 	.byte	0x3f
	.zero		1


	//   ....[48]....
        /*0754*/ 	.word	0x0000aa60
        /*0758*/ 	.word	0x00000000
        /*075c*/ 	.word	0x0002d860
        /*0760*/ 	.short	0x010a
        /*0762*/ 	.byte	0x3f
	.zero		1


	//   ....[49]....
        /*0764*/ 	.word	0x0000aeb0
        /*0768*/ 	.word	0x00000000
        /*076c*/ 	.word	0x0002d850
        /*0770*/ 	.short	0x0107
        /*0772*/ 	.byte	0x3f
	.zero		1


	//   ....[50]....
        /*0774*/ 	.word	0x0000af90
        /*0778*/ 	.word	0x00000000
        /*077c*/ 	.word	0x0002d850
        /*0780*/ 	.short	0x0101
        /*0782*/ 	.byte	0x3f
	.zero		1


	//   ....[51]....
        /*0784*/ 	.word	0x0000b020
        /*0788*/ 	.word	0x00000007
        /*078c*/ 	.word	0x0002d820
        /*0790*/ 	.short	0x010a
        /*0792*/ 	.byte	0x3f
	.zero		1


	//   ....[52]....
        /*0794*/ 	.word	0x0000b180
        /*0798*/ 	.word	0x00000005
        /*079c*/ 	.word	0x0002d840
        /*07a0*/ 	.short	0x010a
        /*07a2*/ 	.byte	0x3f
	.zero		1


	//   ....[53]....
        /*07a4*/ 	.word	0x0000b220
        /*07a8*/ 	.word	0x00000003
        /*07ac*/ 	.word	0x0002d840
        /*07b0*/ 	.short	0x010a
        /*07b2*/ 	.byte	0x3f
	.zero		1


	//   ....[54]....
        /*07b4*/ 	.word	0x0000b260
        /*07b8*/ 	.word	0x00000005
        /*07bc*/ 	.word	0x0002d860
        /*07c0*/ 	.short	0x010a
        /*07c2*/ 	.byte	0x3f
	.zero		1


	//   ....[55]....
        /*07c4*/ 	.word	0x0000b2a0
        /*07c8*/ 	.word	0x00000003
        /*07cc*/ 	.word	0x0002d860
        /*07d0*/ 	.short	0x010a
        /*07d2*/ 	.byte	0x3f
	.zero		1


	//   ....[56]....
        /*07d4*/ 	.word	0x0000b310
        /*07d8*/ 	.word	0x00000003
        /*07dc*/ 	.word	0x0002d800
        /*07e0*/ 	.short	0x010a
        /*07e2*/ 	.byte	0x3f
	.zero		1


	//   ....[57]....
        /*07e4*/ 	.word	0x0000b370
        /*07e8*/ 	.word	0x00000003
        /*07ec*/ 	.word	0x0002d830
        /*07f0*/ 	.short	0x010a
        /*07f2*/ 	.byte	0x3f
	.zero		1


	//   ....[58]....
        /*07f4*/ 	.word	0x0000b3d0
        /*07f8*/ 	.word	0x0000000b
        /*07fc*/ 	.word	0x0002d830
        /*0800*/ 	.short	0x010a
        /*0802*/ 	.byte	0x3f
	.zero		1


	//   ....[59]....
        /*0804*/ 	.word	0x0000b430
        /*0808*/ 	.word	0x0000000b
        /*080c*/ 	.word	0x0002d850
        /*0810*/ 	.short	0x010a
        /*0812*/ 	.byte	0x3f
	.zero		1


	//   ....[60]....
        /*0814*/ 	.word	0x0000b490
        /*0818*/ 	.word	0x00000003
        /*081c*/ 	.word	0x0002d850
        /*0820*/ 	.short	0x010a
        /*0822*/ 	.byte	0x3f
	.zero		1


	//   ....[61]....
        /*0824*/ 	.word	0x0000b570
        /*0828*/ 	.word	0x00000002
        /*082c*/ 	.word	0x0002d840
        /*0830*/ 	.short	0x010a
        /*0832*/ 	.byte	0x3f
	.zero		1


	//   ....[62]....
        /*0834*/ 	.word	0x0000c310
        /*0838*/ 	.word	0x00000003
        /*083c*/ 	.word	0x0002d820
        /*0840*/ 	.short	0x010a
        /*0842*/ 	.byte	0x3f
	.zero		1


	//   ....[63]....
        /*0844*/ 	.word	0x0000c360
        /*0848*/ 	.word	0x00000007
        /*084c*/ 	.word	0x0002d840
        /*0850*/ 	.short	0x010a
        /*0852*/ 	.byte	0x3f
	.zero		1


	//   ....[64]....
        /*0854*/ 	.word	0x0000c900
        /*0858*/ 	.word	0x00000007
        /*085c*/ 	.word	0x0002d860
        /*0860*/ 	.short	0x010a
        /*0862*/ 	.byte	0x3f
	.zero		1


	//   ....[65]....
        /*0864*/ 	.word	0x0000cea0
        /*0868*/ 	.word	0x00000000
        /*086c*/ 	.word	0x0002d860
        /*0870*/ 	.short	0x010a
        /*0872*/ 	.byte	0x3f
	.zero		1


	//   ....[66]....
        /*0874*/ 	.word	0x0000d4e0
        /*0878*/ 	.word	0x00000007
        /*087c*/ 	.word	0x0002d820
        /*0880*/ 	.short	0x010a
        /*0882*/ 	.byte	0x3f
	.zero		1


	//   ....[67]....
        /*0884*/ 	.word	0x0000d680
        /*0888*/ 	.word	0x00000005
        /*088c*/ 	.word	0x0002d840
        /*0890*/ 	.short	0x010a
        /*0892*/ 	.byte	0x3f
	.zero		1


	//   ....[68]....
        /*0894*/ 	.word	0x0000d6d0
        /*0898*/ 	.word	0x00000003
        /*089c*/ 	.word	0x0002d840
        /*08a0*/ 	.short	0x010a
        /*08a2*/ 	.byte	0x3f
	.zero		1


	//   ....[69]....
        /*08a4*/ 	.word	0x0000d720
        /*08a8*/ 	.word	0x00000005
        /*08ac*/ 	.word	0x0002d860
        /*08b0*/ 	.short	0x010a
        /*08b2*/ 	.byte	0x3f
	.zero		1


	//----- nvinfo : EIATTR_NUM_MBARRIERS
	.align		4
.L_1115:
        /*08b4*/ 	.byte	0x03, 0x38
        /*08b6*/ 	.short	0x0016


	//----- nvinfo : EIATTR_EXIT_INSTR_OFFSETS
	.align		4
        /*08b8*/ 	.byte	0x04, 0x1c
        /*08ba*/ 	.short	(.L_1117 - .L_1116)


	//   ....[0]....
.L_1116:
        /*08bc*/ 	.word	0x0000b2f0


	//----- nvinfo : EIATTR_MAX_THREADS
	.align		4
.L_1117:
        /*08c0*/ 	.byte	0x04, 0x05
        /*08c2*/ 	.short	(.L_1119 - .L_1118)
.L_1118:
        /*08c4*/ 	.word	0x00000200
        /*08c8*/ 	.word	0x00000001
        /*08cc*/ 	.word	0x00000001


	//----- nvinfo : EIATTR_CRS_STACK_SIZE
	.align		4
.L_1119:
        /*08d0*/ 	.byte	0x04, 0x1e
        /*08d2*/ 	.short	(.L_1121 - .L_1120)
.L_1120:
        /*08d4*/ 	.word	0x00000000


	//----- nvinfo : EIATTR_CBANK_PARAM_SIZE
	.align		4
.L_1121:
        /*08d8*/ 	.byte	0x03, 0x19
        /*08da*/ 	.short	0x0a70


	//----- nvinfo : EIATTR_PARAM_CBANK
	.align		4
        /*08dc*/ 	.byte	0x04, 0x0a
        /*08de*/ 	.short	(.L_1123 - .L_1122)
	.align		4
.L_1122:
        /*08e0*/ 	.word	index@(.nv.constant0._ZN7cutlass13device_kernelIN5flash11enable_sm90INS1_16FlashAttnFwdSm90INS1_25CollectiveMainloopFwdSm90ILi2EN4cute5tupleIJNS5_1CILi1EEES8_S8_EEENS6_IJNS7_ILi192EEENS7_ILi128EEENS7_ILi96EEEEEELi96ENS_10bfloat16_tEfNS_4arch4Sm90ELb0ELb0ELb0ELb0ELb1ELb0ELb0ELb0ELb1ELb1ELb1ELb0EEENS1_21CollectiveEpilogueFwdINS6_IJSA_SC_SB_EEES9_SE_SG_Li384ELb0ELb1ELb1ELb0EEENS1_19SingleTileSchedulerILb0ELb1ELb1ELi192EEEEEEEEEvNT_6ParamsE)
        /*08e4*/ 	.short	0x0210
        /*08e6*/ 	.short	0x0a70


	//----- nvinfo : EIATTR_SW_WAR
	.align		4
.L_1123:
        /*08e8*/ 	.byte	0x04, 0x36
        /*08ea*/ 	.short	(.L_1125 - .L_1124)
.L_1124:
        /*08ec*/ 	.word	0x00000008
.L_1125:


//--------------------- .nv.info._ZN7cutlass13device_kernelIN5flash11enable_sm90INS1_16FlashAttnFwdSm90INS1_25CollectiveMainloopFwdSm90ILi2EN4cute5tupleIJNS5_1CILi1EEES8_S8_EEENS6_IJNS7_ILi192EEENS7_ILi128EEENS7_ILi96EEEEEELi96ENS_10bfloat16_tEfNS_4arch4Sm90ELb0ELb0ELb0ELb1ELb1ELb0ELb0ELb0ELb1ELb1ELb1ELb0EEENS1_21CollectiveEpilogueFwdINS6_IJSA_SC_SB_EEES9_SE_SG_Li384ELb1ELb1ELb1ELb0EEENS1_36VarlenDynamicPersistentTileSchedulerILi192ELi128ELi384ELi128ELb1ELb1ELb1ELb0ELb1ELb1EEEEEEEEEvNT_6ParamsE --------------------------
	.section	.nv.info._ZN7cutlass13device_kernelIN5flash11enable_sm90INS1_16FlashAttnFwdSm90INS1_25CollectiveMainloopFwdSm90ILi2EN4cute5tupleIJNS5_1CILi1EEES8_S8_EEENS6_IJNS7_ILi192EEENS7_ILi128EEENS7_ILi96EEEEEELi96ENS_10bfloat16_tEfNS_4arch4Sm90ELb0ELb0ELb0ELb1ELb1ELb0ELb0ELb0ELb1ELb1ELb1ELb0EEENS1_21CollectiveEpilogueFwdINS6_IJSA_SC_SB_EEES9_SE_SG_Li384ELb1ELb1ELb1ELb0EEENS1_36VarlenDynamicPersistentTileSchedulerILi192ELi128ELi384ELi128ELb1ELb1ELb1ELb0ELb1ELb1EEEEEEEEEvNT_6ParamsE,"",@"SHT_CUDA_INFO"
	.sectionflags	@""
	.align	4


	//----- nvinfo : EIATTR_CUDA_API_VERSION
	.align		4
        /*0000*/ 	.byte	0x04, 0x37
        /*0002*/ 	.short	(.L_1127 - .L_1126)
.L_1126:
        /*0004*/ 	.word	0x00000082


	//----- nvinfo : EIATTR_KPARAM_INFO
	.align		4
.L_1127:
        /*0008*/ 	.byte	0x04, 0x17
        /*000a*/ 	.short	(.L_1129 - .L_1128)
.L_1128:
        /*000c*/ 	.word	0x00000000
        /*0010*/ 	.short	0x0000
        /*0012*/ 	.short	0x0070
        /*0014*/ 	.byte	0x00, 0xf0, 0x01, 0x2a


	//----- nvinfo : EIATTR_SPARSE_MMA_MASK
	.align		4
.L_1129:
        /*0018*/ 	.byte	0x03, 0x50
        /*001a*/ 	.short	0x0000


	//----- nvinfo : EIATTR_MAXREG_COUNT
	.align		4
        /*001c*/ 	.byte	0x03, 0x1b
        /*001e*/ 	.short	0x0080


	//----- nvinfo : EIATTR_NUM_BARRIERS
	.align		4
        /*0020*/ 	.byte	0x02, 0x4c
        /*0022*/ 	.byte	0x10
	.zero		1


	//----- nvinfo : EIATTR_EXTERNS
	.align		4
        /*0024*/ 	.byte	0x04, 0x0f
        /*0026*/ 	.short	(.L_1131 - .L_1130)


	//   ....[0]....
	.align		4
.L_1130:
        /*0028*/ 	.word	index@(__assertfail)


	//----- nvinfo : EIATTR_ANNOTATIONS
	.align		4
.L_1131:
        /*002c*/ 	.byte	0x04, 0x55
        /*002e*/ 	.short	(.L_1133 - .L_1132)


	//   ....[0]....
.L_1132:
        /* <DEDUP_REMOVED lines=36> */


	//----- nvinfo : EIATTR_MERCURY_ISA_VERSION
	.align		4
.L_1133:
        /*0258*/ 	.byte	0x03, 0x5f
        /*025a*/ 	.short	0x0101


	//----- nvinfo : EIATTR_UNUSED_LOAD_BYTE_OFFSET
	.align		4
        /*025c*/ 	.byte	0x04, 0x44
        /*025e*/ 	.short	(.L_1135 - .L_1134)


	//   ....[0]....
.L_1134:
        /*0260*/ 	.word	0x00000970
        /*0264*/ 	.word	0x0000fff0


	//   ....[1]....
        /*0268*/ 	.word	0x00006810
        /*026c*/ 	.word	0x0000fff0


	//----- nvinfo : EIATTR_INT_WARP_WIDE_INSTR_OFFSETS
	.align		4
.L_1135:
        /*0270*/ 	.byte	0x04, 0x31
        /*0272*/ 	.short	(.L_1137 - .L_1136)


	//   ....[0]....
.L_1136:
        /*0274*/ 	.word	0x000000c0


	//   ....[1]....
        /*0278*/ 	.word	0x000000d0


	//   ....[2]....
        /*027c*/ 	.word	0x00000170


	//   ....[3]....
        /*0280*/ 	.word	0x0000a4f0


	//   ....[4]....
        /*0284*/ 	.word	0x0000a580


	//   ....[5]....
        /*0288*/ 	.word	0x0000d230


	//   ....[6]....
        /*028c*/ 	.word	0x0000d2c0


	//----- nvinfo : EIATTR_COOP_GROUP_MASK_REGIDS
	.align		4
.L_1137:
        /*0290*/ 	.byte	0x04, 0x29
        /*0292*/ 	.short	(.L_1139 - .L_1138)


	//   ....[0]....
.L_1138:
        /*0294*/ 	.word	0xffffffff


	//   ....[1]....
        /*0298*/ 	.word	0xffffffff


	//   ....[2]....
        /*029c*/ 	.word	0xffffffff


	//   ....[3]....
        /*02a0*/ 	.word	0xffffffff


	//   ....[4]....
        /*02a4*/ 	.word	0xffffffff


	//   ....[5]....
        /*02a8*/ 	.word	0xffffffff


	//   ....[6]....
        /*02ac*/ 	.word	0xffffffff


	//   ....[7]....
        /*02b0*/ 	.word	0xffffffff


	//   ....[8]....
        /*02b4*/ 	.word	0xffffffff


	//   ....[9]....
        /*02b8*/ 	.word	0xffffffff


	//   ....[10]....
        /*02bc*/ 	.word	0xffffffff


	//   ....[11]....
        /*02c0*/ 	.word	0xffffffff


	//   ....[12]....
        /*02c4*/ 	.word	0xffffffff


	//   ....[13]....
        /*02c8*/ 	.word	0xffffffff


	//   ....[14]....
        /*02cc*/ 	.word	0xffffffff


	//   ....[15]....
        /*02d0*/ 	.word	0xffffffff


	//   ....[16]....
        /*02d4*/ 	.word	0xffffffff


	//   ....[17]....
        /*02d8*/ 	.word	0xffffffff


	//   ....[18]....
        /*02dc*/ 	.word	0xffffffff


	//   ....[19]....
        /*02e0*/ 	.word	0xffffffff


	//   ....[20]....
        /*02e4*/ 	.word	0xffffffff


	//   ....[21]....
        /*02e8*/ 	.word	0xffffffff


	//   ....[22]....
        /*02ec*/ 	.word	0xffffffff


	//   ....[23]....
        /*02f0*/ 	.word	0xffffffff


	//   ....[24]....
        /*02f4*/ 	.word	0xffffffff


	//   ....[25]....
        /*02f8*/ 	.word	0xffffffff


	//   ....[26]....
        /*02fc*/ 	.word	0xffffffff


	//   ....[27]....
        /*0300*/ 	.word	0xffffffff


	//   ....[28]....
        /*0304*/ 	.word	0xffffffff


	//   ....[29]....
        /*0308*/ 	.word	0xffffffff


	//   ....[30]....
        /*030c*/ 	.word	0xffffffff


	//   ....[31]....
        /*0310*/ 	.word	0xffffffff


	//   ....[32]....
        /*0314*/ 	.word	0xffffffff


	//   ....[33]....
        /*0318*/ 	.word	0xffffffff


	//   ....[34]....
        /*031c*/ 	.word	0xffffffff


	//   ....[35]....
        /*0320*/ 	.word	0xffffffff


	//   ....[36]....
        /*0324*/ 	.word	0xffffffff


	//   ....[37]....
        /*0328*/ 	.word	0xffffffff


	//   ....[38]....
        /*032c*/ 	.word	0xffffffff


	//   ....[39]....
        /*0330*/ 	.word	0xffffffff


	//   ....[40]....
        /*0334*/ 	.word	0xffffffff


	//   ....[41]....
        /*0338*/ 	.word	0xffffffff


	//   ....[42]....
        /*033c*/ 	.word	0xffffffff


	//   ....[43]....
        /*0340*/ 	.word	0xffffffff


	//   ....[44]....
        /*0344*/ 	.word	0xffffffff


	//   ....[45]....
        /*0348*/ 	.word	0xffffffff


	//   ....[46]....
        /*034c*/ 	.word	0xffffffff


	//   ....[47]....
        /*0350*/ 	.word	0xffffffff


	//   ....[48]....
        /*0354*/ 	.word	0xffffffff


	//   ....[49]....
        /*0358*/ 	.word	0xffffffff


	//   ....[50]....
        /*035c*/ 	.word	0xffffffff


	//   ....[51]....
        /*0360*/ 	.word	0xffffffff


	//   ....[52]....
        /*0364*/ 	.word	0xffffffff


	//   ....[53]....
        /*0368*/ 	.word	0xffffffff


	//   ....[54]....
        /*036c*/ 	.word	0xffffffff


	//   ....[55]....
        /*0370*/ 	.word	0xffffffff


	//   ....[56]....
        /*0374*/ 	.word	0xffffffff


	//   ....[57]....
        /*0378*/ 	.word	0xffffffff


	//   ....[58]....
        /*037c*/ 	.word	0xffffffff


	//   ....[59]....
        /*0380*/ 	.word	0xffffffff


	//   ....[60]....
        /*0384*/ 	.word	0xffffffff


	//   ....[61]....
        /*0388*/ 	.word	0xffffffff


	//   ....[62]....
        /*038c*/ 	.word	0xffffffff


	//   ....[63]....
        /*0390*/ 	.word	0xffffffff


	//   ....[64]....
        /*0394*/ 	.word	0xffffffff


	//   ....[65]....
        /*0398*/ 	.word	0xffffffff


	//   ....[66]....
        /*039c*/ 	.word	0xffffffff


	//   ....[67]....
        /*03a0*/ 	.word	0xffffffff


	//   ....[68]....
        /*03a4*/ 	.word	0xffffffff


	//   ....[69]....
        /*03a8*/ 	.word	0xffffffff


	//   ....[70]....
        /*03ac*/ 	.word	0xffffffff


	//   ....[71]....
        /*03b0*/ 	.word	0xffffffff


	//   ....[72]....
        /*03b4*/ 	.word	0xffffffff


	//   ....[73]....
        /*03b8*/ 	.word	0xffffffff


	//   ....[74]....
        /*03bc*/ 	.word	0xffffffff


	//   ....[75]....
        /*03c0*/ 	.word	0xffffffff


	//   ....[76]....
        /*03c4*/ 	.word	0xffffffff


	//   ....[77]....
        /*03c8*/ 	.word	0xffffffff


	//   ....[78]....
        /*03cc*/ 	.word	0xffffffff


	//   ....[79]....
        /*03d0*/ 	.word	0xffffffff


	//   ....[80]....
        /*03d4*/ 	.word	0xffffffff


	//   ....[81]....
        /*03d8*/ 	.word	0xffffffff


	//   ....[82]....
        /*03dc*/ 	.word	0xffffffff


	//   ....[83]....
        /*03e0*/ 	.word	0xffffffff


	//   ....[84]....
        /*03e4*/ 	.word	0xffffffff


	//   ....[85]....
        /*03e8*/ 	.word	0xffffffff


	//   ....[86]....
        /*03ec*/ 	.word	0xffffffff


	//   ....[87]....
        /*03f0*/ 	.word	0xffffffff


	//   ....[88]....
        /*03f4*/ 	.word	0xffffffff


	//   ....[89]....
        /*03f8*/ 	.word	0xffffffff


	//   ....[90]....
        /*03fc*/ 	.word	0xffffffff


	//   ....[91]....
        /*0400*/ 	.word	0xffffffff


	//   ....[92]....
        /*0404*/ 	.word	0xffffffff


	//   ....[93]....
        /*0408*/ 	.word	0xffffffff


	//   ....[94]....
        /*040c*/ 	.word	0xffffffff


	//   ....[95]....
        /*0410*/ 	.word	0xffffffff


	//   ....[96]....
        /*0414*/ 	.word	0xffffffff


	//   ....[97]....
        /*0418*/ 	.word	0xffffffff


	//   ....[98]....
        /*041c*/ 	.word	0xffffffff


	//   ....[99]....
        /*0420*/ 	.word	0xffffffff


	//   ....[100]....
        /*0424*/ 	.word	0xffffffff


	//   ....[101]....
        /*0428*/ 	.word	0xffffffff


	//   ....[102]....
        /*042c*/ 	.word	0xffffffff


	//   ....[103]....
        /*0430*/ 	.word	0xffffffff


	//   ....[104]....
        /*0434*/ 	.word	0xffffffff


	//   ....[105]....
        /*0438*/ 	.word	0xffffffff


	//   ....[106]....
        /*043c*/ 	.word	0xffffffff


	//   ....[107]....
        /*0440*/ 	.word	0xffffffff


	//   ....[108]....
        /*0444*/ 	.word	0xffffffff


	//   ....[109]....
        /*0448*/ 	.word	0xffffffff


	//   ....[110]....
        /*044c*/ 	.word	0xffffffff


	//   ....[111]....
        /*0450*/ 	.word	0xffffffff


	//   ....[112]....
        /*0454*/ 	.word	0xffffffff


	//   ....[113]....
        /*0458*/ 	.word	0xffffffff


	//   ....[114]....
        /*045c*/ 	.word	0xffffffff


	//   ....[115]....
        /*0460*/ 	.word	0xffffffff


	//   ....[116]....
        /*0464*/ 	.word	0xffffffff


	//   ....[117]....
        /*0468*/ 	.word	0x0500000f


	//   ....[118]....
        /*046c*/ 	.word	0x0500000f


	//   ....[119]....
        /*0470*/ 	.word	0x0500000f


	//   ....[120]....
        /*0474*/ 	.word	0x0500000f


	//   ....[121]....
        /*0478*/ 	.word	0x0500000f


	//   ....[122]....
        /*047c*/ 	.word	0x0500000f


	//   ....[123]....
        /*0480*/ 	.word	0x0500000f


	//   ....[124]....
        /*0484*/ 	.word	0x0500000f


	//   ....[125]....
        /*0488*/ 	.word	0x0500000f


	//   ....[126]....
        /*048c*/ 	.word	0x0500000f


	//   ....[127]....
        /*0490*/ 	.word	0x0500000f


	//   ....[128]....
        /*0494*/ 	.word	0x0500000f


	//   ....[129]....
        /*0498*/ 	.word	0x0500000f


	//   ....[130]....
        /*049c*/ 	.word	0x0500000f


	//   ....[131]....
        /*04a0*/ 	.word	0x0500000f


	//   ....[132]....
        /*04a4*/ 	.word	0x0500000f


	//   ....[133]....
        /*04a8*/ 	.word	0x0500000f


	//   ....[134]....
        /*04ac*/ 	.word	0x0500000f


	//   ....[135]....
        /*04b0*/ 	.word	0x0500000f


	//   ....[136]....
        /*04b4*/ 	.word	0x0500000f


	//   ....[137]....
        /*04b8*/ 	.word	0x0500000f


	//   ....[138]....
        /*04bc*/ 	.word	0x0500000f


	//   ....[139]....
        /*04c0*/ 	.word	0x0500000f


	//   ....[140]....
        /*04c4*/ 	.word	0x0500000f


	//   ....[141]....
        /*04c8*/ 	.word	0x0500000f


	//   ....[142]....
        /*04cc*/ 	.word	0x0500000f


	//   ....[143]....
        /*04d0*/ 	.word	0x0500000f


	//   ....[144]....
        /*04d4*/ 	.word	0x0500000f


	//   ....[145]....
        /*04d8*/ 	.word	0x0500000f


	//   ....[146]....
        /*04dc*/ 	.word	0x0500000f


	//   ....[147]....
        /*04e0*/ 	.word	0x0500000f


	//   ....[148]....
        /*04e4*/ 	.word	0x0500000f


	//   ....[149]....
        /*04e8*/ 	.word	0x0500000f


	//   ....[150]....
        /*04ec*/ 	.word	0x0500000f


	//   ....[151]....
        /*04f0*/ 	.word	0x0500000f


	//   ....[152]....
        /*04f4*/ 	.word	0x0500000f


	//   ....[153]....
        /*04f8*/ 	.word	0x0500000f


	//   ....[154]....
        /*04fc*/ 	.word	0x0500000f


	//   ....[155]....
        /*0500*/ 	.word	0x0500000f


	//   ....[156]....
        /*0504*/ 	.word	0x0500000f


	//   ....[157]....
        /*0508*/ 	.word	0x0500000f


	//   ....[158]....
        /*050c*/ 	.word	0x0500000f


	//   ....[159]....
        /*0510*/ 	.word	0x0500000f


	//   ....[160]....
        /*0514*/ 	.word	0x0500000f


	//   ....[161]....
        /*0518*/ 	.word	0x0500000f


	//   ....[162]....
        /*051c*/ 	.word	0x0500000f


	//   ....[163]....
        /*0520*/ 	.word	0x0500000f


	//   ....[164]....
        /*0524*/ 	.word	0x0500000f


	//   ....[165]....
        /*0528*/ 	.word	0x0500000f


	//   ....[166]....
        /*052c*/ 	.word	0x0500000f


	//   ....[167]....
        /*0530*/ 	.word	0x0500000f


	//   ....[168]....
        /*0534*/ 	.word	0x0500000f


	//   ....[169]....
        /*0538*/ 	.word	0x0500000f


	//   ....[170]....
        /*053c*/ 	.word	0x0500000f


	//   ....[171]....
        /*0540*/ 	.word	0x0500000f


	//   ....[172]....
        /*0544*/ 	.word	0x0500000f


	//   ....[173]....
        /*0548*/ 	.word	0x0500000f


	//   ....[174]....
        /*054c*/ 	.word	0x0500000f


	//   ....[175]....
        /*0550*/ 	.word	0x0500000f


	//   ....[176]....
        /*0554*/ 	.word	0x0500000f


	//   ....[177]....
        /*0558*/ 	.word	0x0500000f


	//   ....[178]....
        /*055c*/ 	.word	0x0500000f


	//   ....[179]....
        /*0560*/ 	.word	0x0500000f


	//   ....[180]....
        /*0564*/ 	.word	0x0500000f


	//----- nvinfo : EIATTR_COOP_GROUP_INSTR_OFFSETS
	.align		4
.L_1139:
        /*0568*/ 	.byte	0x04, 0x28
        /*056a*/ 	.short	(.L_1141 - .L_1140)


	//   ....[0]....
.L_1140:
        /*056c*/ 	.word	0x00000080


	//   ....[1]....
        /*0570*/ 	.word	0x000000b0


	//   ....[2]....
        /*0574*/ 	.word	0x000002d0


	//   ....[3]....
        /*0578*/ 	.word	0x00000430


	//   ....[4]....
        /*057c*/ 	.word	0x00000550


	//   ....[5]....
        /*0580*/ 	.word	0x000006b0


	//   ....[6]....
        /*0584*/ 	.word	0x00001780


	//   ....[7]....
        /*0588*/ 	.word	0x000026e0


	//   ....[8]....
        /*058c*/ 	.word	0x000027e0


	//   ....[9]....
        /*0590*/ 	.word	0x00002de0


	//   ....[10]....
        /*0594*/ 	.word	0x00002e40


	//   ....[11]....
        /*0598*/ 	.word	0x00003b40


	//   ....[12]....
        /*059c*/ 	.word	0x00004800


	//   ....[13]....
        /*05a0*/ 	.word	0x00004820


	//   ....[14]....
        /*05a4*/ 	.word	0x00004a50


	//   ....[15]....
        /*05a8*/ 	.word	0x00004a70


	//   ....[16]....
        /*05ac*/ 	.word	0x00005db0


	//   ....[17]....
        /*05b0*/ 	.word	0x00005eb0


	//   ....[18]....
        /*05b4*/ 	.word	0x00005f10


	//   ....[19]....
        /*05b8*/ 	.word	0x00005ff0


	//   ....[20]....
        /*05bc*/ 	.word	0x00006000


	//   ....[21]....
        /*05c0*/ 	.word	0x00007190


	//   ....[22]....
        /*05c4*/ 	.word	0x000071a0


	//   ....[23]....
        /*05c8*/ 	.word	0x000071b0


	//   ....[24]....
        /*05cc*/ 	.word	0x000071f0


	//   ....[25]....
        /*05d0*/ 	.word	0x000078a0


	//   ....[26]....
        /*05d4*/ 	.word	0x000078d0


	//   ....[27]....
        /*05d8*/ 	.word	0x000079f0


	//   ....[28]....
        /*05dc*/ 	.word	0x00007a10


	//   ....[29]....
        /*05e0*/ 	.word	0x00007e70


	//   ....[30]....
        /*05e4*/ 	.word	0x00007e80


	//   ....[31]....
        /*05e8*/ 	.word	0x000081b0


	//   ....[32]....
        /*05ec*/ 	.word	0x000081c0


	//   ....[33]....
        /*05f0*/ 	.word	0x00008d60


	//   ....[34]....
        /*05f4*/ 	.word	0x00008d70


	//   ....[35]....
        /*05f8*/ 	.word	0x00008e70


	//   ....[36]....
        /*05fc*/ 	.word	0x00008e90


	//   ....[37]....
        /*0600*/ 	.word	0x00009000


	//   ....[38]....
        /*0604*/ 	.word	0x00009210


	//   ....[39]....
        /*0608*/ 	.word	0x00009240


	//   ....[40]....
        /*060c*/ 	.word	0x00009270


	//   ....[41]....
        /*0610*/ 	.word	0x000092a0


	//   ....[42]....
        /*0614*/ 	.word	0x000092d0


	//   ....[43]....
        /*0618*/ 	.word	0x00009300


	//   ....[44]....
        /*061c*/ 	.word	0x00009470


	//   ....[45]....
        /*0620*/ 	.word	0x000094a0


	//   ....[46]....
        /*0624*/ 	.word	0x000094d0


	//   ....[47]....
        /*0628*/ 	.word	0x00009500


	//   ....[48]....
        /*062c*/ 	.word	0x00009530


	//   ....[49]....
        /*0630*/ 	.word	0x00009560


	//   ....[50]....
        /*0634*/ 	.word	0x000095f0


	//   ....[51]....
        /*0638*/ 	.word	0x00009620


	//   ....[52]....
        /*063c*/ 	.word	0x00009630


	//   ....[53]....
        /*0640*/ 	.word	0x000096d0


	//   ....[54]....
        /*0644*/ 	.word	0x0000b150


	//   ....[55]....
        /*0648*/ 	.word	0x0000b170


	//   ....[56]....
        /*064c*/ 	.word	0x0000b220


	//   ....[57]....
        /*0650*/ 	.word	0x0000b240


	//   ....[58]....
        /*0654*/ 	.word	0x0000b2e0


	//   ....[59]....
        /*0658*/ 	.word	0x0000b300


	//   ....[60]....
        /*065c*/ 	.word	0x0000b310


	//   ....[61]....
        /*0660*/ 	.word	0x0000b320


	//   ....[62]....
        /*0664*/ 	.word	0x0000bcb0


	//   ....[63]....
        /*0668*/ 	.word	0x0000bcd0


	//   ....[64]....
        /*066c*/ 	.word	0x0000bd30


	//   ....[65]....
        /*0670*/ 	.word	0x0000bd70


	//   ....[66]....
        /*0674*/ 	.word	0x0000bdd0


	//   ....[67]....
        /*0678*/ 	.word	0x0000be10


	//   ....[68]....
        /*067c*/ 	.word	0x0000be20


	//   ....[69]....
        /*0680*/ 	.word	0x0000be40


	//   ....[70]....
        /*0684*/ 	.word	0x0000bf10


	//   ....[71]....
        /*0688*/ 	.word	0x0000bf50


	//   ....[72]....
        /*068c*/ 	.word	0x0000bf60


	//   ....[73]....
        /*0690*/ 	.word	0x0000bf80


	//   ....[74]....
        /*0694*/ 	.word	0x0000c810


	//   ....[75]....
        /*0698*/ 	.word	0x0000c820


	//   ....[76]....
        /*069c*/ 	.word	0x0000c840


	//   ....[77]....
        /*06a0*/ 	.word	0x0000c8c0


	//   ....[78]....
        /*06a4*/ 	.word	0x0000c8d0


	//   ....[79]....
        /*06a8*/ 	.word	0x0000c930


	//   ....[80]....
        /*06ac*/ 	.word	0x0000c960


	//   ....[81]....
        /*06b0*/ 	.word	0x0000c9a0


	//   ....[82]....
        /*06b4*/ 	.word	0x0000cc90


	//   ....[83]....
        /*06b8*/ 	.word	0x0000ccb0


	//   ....[84]....
        /*06bc*/ 	.word	0x0000cd50


	//   ....[85]....
        /*06c0*/ 	.word	0x0000cd60


	//   ....[86]....
        /*06c4*/ 	.word	0x0000cdf0


	//   ....[87]....
        /*06c8*/ 	.word	0x0000ce00


	//   ....[88]....
        /*06cc*/ 	.word	0x0000ce10


	//   ....[89]....
        /*06d0*/ 	.word	0x0000cea0


	//   ....[90]....
        /*06d4*/ 	.word	0x0000d4b0


	//   ....[91]....
        /*06d8*/ 	.word	0x0000d4c0


	//   ....[92]....
        /*06dc*/ 	.word	0x0000d550


	//   ....[93]....
        /*06e0*/ 	.word	0x0000d5f0


	//   ....[94]....
        /*06e4*/ 	.word	0x0000d610


	//   ....[95]....
        /*06e8*/ 	.word	0x0000d690


	//   ....[96]....
        /*06ec*/ 	.word	0x0000d6b0


	//   ....[97]....
        /*06f0*/ 	.word	0x0000d6c0


	//   ....[98]....
        /*06f4*/ 	.word	0x0000dae0


	//   ....[99]....
        /*06f8*/ 	.word	0x0000db10


	//   ....[100]....
        /*06fc*/ 	.word	0x0000db80


	//   ....[101]....
        /*0700*/ 	.word	0x0000dbb0


	//   ....[102]....
        /*0704*/ 	.word	0x0000dbe0


	//   ....[103]....
        /*0708*/ 	.word	0x0000dc10


	//   ....[104]....
        /*070c*/ 	.word	0x0000dc40


	//   ....[105]....
        /*0710*/ 	.word	0x0000dc70


	//   ....[106]....
        /*0714*/ 	.word	0x0000de10


	//   ....[107]....
        /*0718*/ 	.word	0x0000de40


	//   ....[108]....
        /*071c*/ 	.word	0x0000de70


	//   ....[109]....
        /*0720*/ 	.word	0x0000dea0


	//   ....[110]....
        /*0724*/ 	.word	0x0000ded0


	//   ....[111]....
        /*0728*/ 	.word	0x0000df00


	//   ....[112]....
        /*072c*/ 	.word	0x0000dfc0


	//   ....[113]....
        /*0730*/ 	.word	0x0000dfe0


	//   ....[114]....
        /*0734*/ 	.word	0x0000dff0


	//   ....[115]....
        /*0738*/ 	.word	0x0000e050


	//   ....[116]....
        /*073c*/ 	.word	0x0000e670


	//   ....[117]....
        /*0740*/ 	.word	0x0000eb50


	//   ....[118]....
        /*0744*/ 	.word	0x0000ec40


	//   ....[119]....
        /*0748*/ 	.word	0x0000ece0


	//   ....[120]....
        /*074c*/ 	.word	0x0000ed40


	//   ....[121]....
        /*0750*/ 	.word	0x0000ee60


	//   ....[122]....
        /*0754*/ 	.word	0x0000eec0


	//   ....[123]....
        /*0758*/ 	.word	0x0000efd0


	//   ....[124]....
        /*075c*/ 	.word	0x0000f040


	//   ....[125]....
        /*0760*/ 	.word	0x0000f0e0


	//   ....[126]....
        /*0764*/ 	.word	0x0000f210


	//   ....[127]....
        /*0768*/ 	.word	0x0000f260


	//   ....[128]....
        /*076c*/ 	.word	0x0000f2d0


	//   ....[129]....
        /*0770*/ 	.word	0x0000f3c0


	//   ....[130]....
        /*0774*/ 	.word	0x0000f440


	//   ....[131]....
        /*0778*/ 	.word	0x0000f520


	//   ....[132]....
        /*077c*/ 	.word	0x0000f5a0


	//   ....[133]....
        /*0780*/ 	.word	0x0000f600


	//   ....[134]....
        /*0784*/ 	.word	0x0000f700


	//   ....[135]....
        /*0788*/ 	.word	0x0000f800


	//   ....[136]....
        /*078c*/ 	.word	0x0000f860


	//   ....[137]....
        /*0790*/ 	.word	0x0000f940


	//   ....[138]....
        /*0794*/ 	.word	0x0000fa80


	//   ....[139]....
        /*0798*/ 	.word	0x0000fb50


	//   ....[140]....
        /*079c*/ 	.word	0x0000fbe0


	//   ....[141]....
        /*07a0*/ 	.word	0x0000fcc0


	//   ....[142]....
        /*07a4*/ 	.word	0x0000fd20


	//   ....[143]....
        /*07a8*/ 	.word	0x0000fdf0


	//   ....[144]....
        /*07ac*/ 	.word	0x0000fe50


	//   ....[145]....
        /*07b0*/ 	.word	0x0000ff30


	//   ....[146]....
        /*07b4*/ 	.word	0x00010020


	//   ....[147]....
        /*07b8*/ 	.word	0x000100c0


	//   ....[148]....
        /*07bc*/ 	.word	0x00010120


	//   ....[149]....
        /*07c0*/ 	.word	0x00010220


	//   ....[150]....
        /*07c4*/ 	.word	0x00010280


	//   ....[151]....
        /*07c8*/ 	.word	0x00010380


	//   ....[152]....
        /*07cc*/ 	.word	0x000103e0


	//   ....[153]....
        /*07d0*/ 	.word	0x000104b0


	//   ....[154]....
        /*07d4*/ 	.word	0x00010600


	//   ....[155]....
        /*07d8*/ 	.word	0x000106b0


	//   ....[156]....
        /*07dc*/ 	.word	0x000107c0


	//   ....[157]....
        /*07e0*/ 	.word	0x000108a0


	//   ....[158]....
        /*07e4*/ 	.word	0x00010900


	//   ....[159]....
        /*07e8*/ 	.word	0x000109f0


	//   ....[160]....
        /*07ec*/ 	.word	0x00010a50


	//   ....[161]....
        /*07f0*/ 	.word	0x00010b30


	//   ....[162]....
        /*07f4*/ 	.word	0x00010bc0


	//   ....[163]....
        /*07f8*/ 	.word	0x00010c60


	//   ....[164]....
        /*07fc*/ 	.word	0x00010de0


	//   ....[165]....
        /*0800*/ 	.word	0x00010e50


	//   ....[166]....
        /*0804*/ 	.word	0x00010ec0


	//   ....[167]....
        /*0808*/ 	.word	0x00010f30


	//   ....[168]....
        /*080c*/ 	.word	0x00010fa0


	//   ....[169]....
        /*0810*/ 	.word	0x00011020


	//   ....[170]....
        /*0814*/ 	.word	0x000110a0


	//   ....[171]....
        /*0818*/ 	.word	0x00011130


	//   ....[172]....
        /*081c*/ 	.word	0x000111a0


	//   ....[173]....
        /*0820*/ 	.word	0x00011210


	//   ....[174]....
        /*0824*/ 	.word	0x00011280


	//   ....[175]....
        /*0828*/ 	.word	0x00011300


	//   ....[176]....
        /*082c*/ 	.word	0x00011370


	//   ....[177]....
        /*0830*/ 	.word	0x00011410


	//   ....[178]....
        /*0834*/ 	.word	0x00011460


	//   ....[179]....
        /*0838*/ 	.word	0x000114f0


	//   ....[180]....
        /*083c*/ 	.word	0x00011620


	//----- nvinfo : EIATTR_REG_RECONFIG
	.align		4
.L_1141:
        /*0840*/ 	.byte	0x01, 0x54
	.zero		2


	//----- nvinfo : EIATTR_SYSCALL_OFFSETS
	.align		4
        /*0844*/ 	.byte	0x04, 0x46
        /*0846*/ 	.short	(.L_1143 - .L_1142)


	//   ....[0]....
.L_1142:
        /*0848*/ 	.word	0x00001900


	//   ....[1]....
        /*084c*/ 	.word	0x0000a6e0


	//   ....[2]....
        /*0850*/ 	.word	0x0000a830


	//   ....[3]....
        /*0854*/ 	.word	0x0000a920


	//   ....[4]....
        /*0858*/ 	.word	0x0000b760


	//----- nvinfo : EIATTR_MBARRIER_INSTR_OFFSETS
	.align		4
.L_1143:
        /*085c*/ 	.byte	0x04, 0x39
        /*085e*/ 	.short	(.L_1145 - .L_1144)


	//   ....[0]....
.L_1144:
        /*0860*/ 	.word	0x00000180
        /*0864*/ 	.word	0x000000ff
        /*0868*/ 	.word	0x0002d800
        /*086c*/ 	.short	0x0100
        /*086e*/ 	.byte	0x08
	.zero		1


	//   ....[1]....
        /*0870*/ 	.word	0x00000190
        /*0874*/ 	.word	0x000000ff
        /*0878*/ 	.word	0x0002d820
        /*087c*/ 	.short	0x0100
        /*087e*/ 	.byte	0x08
	.zero		1


	//   ....[2]....
        /*0880*/ 	.word	0x00000280
        /*0884*/ 	.word	0x000000ff
        /*0888*/ 	.word	0x0002d830
        /*088c*/ 	.short	0x0100
        /*088e*/ 	.byte	0x08
	.zero		1


	//   ....[3]....
        /*0890*/ 	.word	0x00000290
        /*0894*/ 	.word	0x000000ff
        /*0898*/ 	.word	0x0002d840
        /*089c*/ 	.short	0x0100
        /*089e*/ 	.byte	0x08
	.zero		1


	//   ....[4]....
        /*08a0*/ 	.word	0x000002a0
        /*08a4*/ 	.word	0x000000ff
        /*08a8*/ 	.word	0x0002d838
        /*08ac*/ 	.short	0x0100
        /*08ae*/ 	.byte	0x08
	.zero		1


	//   ....[5]....
        /*08b0*/ 	.word	0x000002b0
        /*08b4*/ 	.word	0x000000ff
        /*08b8*/ 	.word	0x0002d848
        /*08bc*/ 	.short	0x0100
        /*08be*/ 	.byte	0x08
	.zero		1


	//   ....[6]....
        /*08c0*/ 	.word	0x000003e0
        /*08c4*/ 	.word	0x000000ff
        /*08c8*/ 	.word	0x0002d850
        /*08cc*/ 	.short	0x0100
        /*08ce*/ 	.byte	0x08
	.zero		1


	//   ....[7]....
        /*08d0*/ 	.word	0x000003f0
        /*08d4*/ 	.word	0x000000ff
        /*08d8*/ 	.word	0x0002d860
        /*08dc*/ 	.short	0x0100
        /*08de*/ 	.byte	0x08
	.zero		1


	//   ....[8]....
        /*08e0*/ 	.word	0x00000400
        /*08e4*/ 	.word	0x000000ff
        /*08e8*/ 	.word	0x0002d858
        /*08ec*/ 	.short	0x0100
        /*08ee*/ 	.byte	0x08
	.zero		1


	//   ....[9]....
        /*08f0*/ 	.word	0x00000410
        /*08f4*/ 	.word	0x000000ff
        /*08f8*/ 	.word	0x0002d868
        /*08fc*/ 	.short	0x0100
        /*08fe*/ 	.byte	0x08
	.zero		1


	//   ....[10]....
        /*0900*/ 	.word	0x00000500
        /*0904*/ 	.word	0x000000ff
        /*0908*/ 	.word	0x0002d870
        /*090c*/ 	.short	0x0100
        /*090e*/ 	.byte	0x06
	.zero		1


	//   ....[11]....
        /*0910*/ 	.word	0x00000510
        /*0914*/ 	.word	0x000000ff
        /*0918*/ 	.word	0x0002d880
        /*091c*/ 	.short	0x0100
        /*091e*/ 	.byte	0x06
	.zero		1


	//   ....[12]....
        /*0920*/ 	.word	0x00000520
        /*0924*/ 	.word	0x000000ff
        /*0928*/ 	.word	0x0002d878
        /*092c*/ 	.short	0x0100
        /*092e*/ 	.byte	0x06
	.zero		1


	//   ....[13]....
        /*0930*/ 	.word	0x00000530
        /*0934*/ 	.word	0x000000ff
        /*0938*/ 	.word	0x0002d888
        /*093c*/ 	.short	0x0100
        /*093e*/ 	.byte	0x06
	.zero		1


	//   ....[14]....
        /*0940*/ 	.word	0x00000660
        /*0944*/ 	.word	0x000000ff
        /*0948*/ 	.word	0x0002d890
        /*094c*/ 	.short	0x0100
        /*094e*/ 	.byte	0x08
	.zero		1


	//   ....[15]....
        /*0950*/ 	.word	0x00000670
        /*0954*/ 	.word	0x000000ff
        /*0958*/ 	.word	0x0002d8a0
        /*095c*/ 	.short	0x0100
        /*095e*/ 	.byte	0x08
	.zero		1


	//   ....[16]....
        /*0960*/ 	.word	0x00000680
        /*0964*/ 	.word	0x000000ff
        /*0968*/ 	.word	0x0002d898
        /*096c*/ 	.short	0x0100
        /*096e*/ 	.byte	0x08
	.zero		1


	//   ....[17]....
        /*0970*/ 	.word	0x00000690
        /*0974*/ 	.word	0x000000ff
        /*0978*/ 	.word	0x0002d8a8
        /*097c*/ 	.short	0x0100
        /*097e*/ 	.byte	0x08
	.zero		1


	//   ....[18]....
        /*0980*/ 	.word	0x000007c0
        /*0984*/ 	.word	0x000000ff
        /*0988*/ 	.word	0x0002d8b0
        /*098c*/ 	.short	0x0100
        /*098e*/ 	.byte	0x08
	.zero		1


	//   ....[19]....
        /*0990*/ 	.word	0x000007d0
        /*0994*/ 	.word	0x000000ff
        /*0998*/ 	.word	0x0002d8c0
        /*099c*/ 	.short	0x0100
        /*099e*/ 	.byte	0x08
	.zero		1


	//   ....[20]....
        /*09a0*/ 	.word	0x000007e0
        /*09a4*/ 	.word	0x000000ff
        /*09a8*/ 	.word	0x0002d8b8
        /*09ac*/ 	.short	0x0100
        /*09ae*/ 	.byte	0x08
	.zero		1


	//   ....[21]....
        /*09b0*/ 	.word	0x000007f0
        /*09b4*/ 	.word	0x000000ff
        /*09b8*/ 	.word	0x0002d8c8
        /*09bc*/ 	.short	0x0100
        /*09be*/ 	.byte	0x08
	.zero		1


	//   ....[22]....
        /*09c0*/ 	.word	0x00001970
        /*09c4*/ 	.word	0x000000ff
        /*09c8*/ 	.word	0x0002d800
        /*09cc*/ 	.short	0x010a
        /*09ce*/ 	.byte	0x28
	.zero		1


	//   ....[23]....
        /*09d0*/ 	.word	0x000019e0
        /*09d4*/ 	.word	0x00000005
        /*09d8*/ 	.word	0x0002d830
        /*09dc*/ 	.short	0x010a
        /*09de*/ 	.byte	0x3f
	.zero		1


	//   ....[24]....
        /*09e0*/ 	.word	0x00001a30
        /*09e4*/ 	.word	0x00000005
        /*09e8*/ 	.word	0x0002d830
        /*09ec*/ 	.short	0x010a
        /*09ee*/ 	.byte	0x3f
	.zero		1


	//   ....[25]....
        /*09f0*/ 	.word	0x00002820
        /*09f4*/ 	.word	0x000000ff
        /*09f8*/ 	.word	0x00000000
        /*09fc*/ 	.short	0x0101
        /*09fe*/ 	.byte	0x06
	.zero		1


	//   ....[26]....
        /*0a00*/ 	.word	0x00003de0
        /*0a04*/ 	.word	0x000000ff
        /*0a08*/ 	.word	0x0002d830
        /*0a0c*/ 	.short	0x010a
        /*0a0e*/ 	.byte	0x07
	.zero		1


	//   ....[27]....
        /*0a10*/ 	.word	0x00003e20
        /*0a14*/ 	.word	0x000000ff
        /*0a18*/ 	.word	0x0002d830
        /*0a1c*/ 	.short	0x010a
        /*0a1e*/ 	.byte	0x07
	.zero		1


	//   ....[28]....
        /*0a20*/ 	.word	0x00004100
        /*0a24*/ 	.word	0x000000ff
        /*0a28*/ 	.word	0x0002d850
        /*0a2c*/ 	.short	0x010a
        /*0a2e*/ 	.byte	0x07
	.zero		1


	//   ....[29]....
        /*0a30*/ 	.word	0x00004140
        /*0a34*/ 	.word	0x000000ff
        /*0a38*/ 	.word	0x0002d850
        /*0a3c*/ 	.short	0x010a
        /*0a3e*/ 	.byte	0x07
	.zero		1


	//   ....[30]....
        /*0a40*/ 	.word	0x00004640
        /*0a44*/ 	.word	0x000000ff
        /*0a48*/ 	.word	0x00000000
        /*0a4c*/ 	.short	0x0101
        /*0a4e*/ 	.byte	0x07
	.zero		1


	//   ....[31]....
        /*0a50*/ 	.word	0x00005850
        /*0a54*/ 	.word	0x000000ff
        /*0a58*/ 	.word	0x00000000
        /*0a5c*/ 	.short	0x0101
        /*0a5e*/ 	.byte	0x06
	.zero		1


	//   ....[32]....
        /*0a60*/ 	.word	0x00005e20
        /*0a64*/ 	.word	0x000000ff
        /*0a68*/ 	.word	0x0002d850
        /*0a6c*/ 	.short	0x010a
        /*0a6e*/ 	.byte	0x04
	.zero		1


	//   ....[33]....
        /*0a70*/ 	.word	0x00005e60
        /*0a74*/ 	.word	0x000000ff
        /*0a78*/ 	.word	0x0002d850
        /*0a7c*/ 	.short	0x010a
        /*0a7e*/ 	.byte	0x04
	.zero		1


	//   ....[34]....
        /*0a80*/ 	.word	0x000064e0
        /*0a84*/ 	.word	0x000000ff
        /*0a88*/ 	.word	0x00000000
        /*0a8c*/ 	.short	0x0101
        /*0a8e*/ 	.byte	0x04
	.zero		1


	//   ....[35]....
        /*0a90*/ 	.word	0x000078c0
        /*0a94*/ 	.word	0x000000ff
        /*0a98*/ 	.word	0x00000000
        /*0a9c*/ 	.short	0x0101
        /*0a9e*/ 	.byte	0x04
	.zero		1


	//   ....[36]....
        /*0aa0*/ 	.word	0x00007de0
        /*0aa4*/ 	.word	0x000000ff
        /*0aa8*/ 	.word	0x00000000
        /*0aac*/ 	.short	0x0101
        /*0aae*/ 	.byte	0x04
	.zero		1


	//   ....[37]....
        /*0ab0*/ 	.word	0x0000aee0
        /*0ab4*/ 	.word	0x00000002
        /*0ab8*/ 	.word	0x0002d840
        /*0abc*/ 	.short	0x010a
        /*0abe*/ 	.byte	0x3f
	.zero		1


	//   ....[38]....
        /*0ac0*/ 	.word	0x0000b460
        /*0ac4*/ 	.word	0x00000002
        /*0ac8*/ 	.word	0x0002d830
        /*0acc*/ 	.short	0x0107
        /*0ace*/ 	.byte	0x3f
	.zero		1


	//   ....[39]....
        /*0ad0*/ 	.word	0x0000b530
        /*0ad4*/ 	.word	0x00000002
        /*0ad8*/ 	.word	0x0002d830
        /*0adc*/ 	.short	0x0101
        /*0ade*/ 	.byte	0x3f
	.zero		1


	//   ....[40]....
        /*0ae0*/ 	.word	0x0000c0c0
        /*0ae4*/ 	.word	0x00000011
        /*0ae8*/ 	.word	0x0002d800
        /*0aec*/ 	.short	0x0107
        /*0aee*/ 	.byte	0x3f
	.zero		1


	//   ....[41]....
        /*0af0*/ 	.word	0x0000c1b0
        /*0af4*/ 	.word	0x00000011
        /*0af8*/ 	.word	0x0002d800
        /*0afc*/ 	.short	0x0101
        /*0afe*/ 	.byte	0x3f
	.zero		1


	//   ....[42]....
        /*0b00*/ 	.word	0x0000c1d0
        /*0b04*/ 	.word	0x00000011
        /*0b08*/ 	.word	0x0002d820
        /*0b0c*/ 	.short	0x010a
        /*0b0e*/ 	.byte	0x3f
	.zero		1


	//   ....[43]....
        /*0b10*/ 	.word	0x0000c5f0
        /*0b14*/ 	.word	0x00000005
        /*0b18*/ 	.word	0x0002d840
        /*0b1c*/ 	.short	0x010a
        /*0b1e*/ 	.byte	0x3f
	.zero		1


	//   ....[44]....
        /*0b20*/ 	.word	0x0000ca50
        /*0b24*/ 	.word	0x00000005
        /*0b28*/ 	.word	0x0002d830
        /*0b2c*/ 	.short	0x0107
        /*0b2e*/ 	.byte	0x3f
	.zero		1


	//   ....[45]....
        /*0b30*/ 	.word	0x0000cb10
        /*0b34*/ 	.word	0x00000005
        /*0b38*/ 	.word	0x0002d830
        /*0b3c*/ 	.short	0x0101
        /*0b3e*/ 	.byte	0x3f
	.zero		1


	//   ....[46]....
        /*0b40*/ 	.word	0x0000cb70
        /*0b44*/ 	.word	0x00000005
        /*0b48*/ 	.word	0x0002d860
        /*0b4c*/ 	.short	0x010a
        /*0b4e*/ 	.byte	0x3f
	.zero		1


	//   ....[47]....
        /*0b50*/ 	.word	0x0000d060
        /*0b54*/ 	.word	0x00000005
        /*0b58*/ 	.word	0x0002d850
        /*0b5c*/ 	.short	0x0107
        /*0b5e*/ 	.byte	0x3f
	.zero		1


	//   ....[48]....
        /*0b60*/ 	.word	0x0000d150
        /*0b64*/ 	.word	0x00000005
        /*0b68*/ 	.word	0x0002d850
        /*0b6c*/ 	.short	0x0101
        /*0b6e*/ 	.byte	0x3f
	.zero		1


	//   ....[49]....
        /*0b70*/ 	.word	0x0000d370
        /*0b74*/ 	.word	0x00000000
        /*0b78*/ 	.word	0x0002d860
        /*0b7c*/ 	.short	0x010a
        /*0b7e*/ 	.byte	0x3f
	.zero		1


	//   ....[50]....
        /*0b80*/ 	.word	0x0000d7f0
        /*0b84*/ 	.word	0x00000000
        /*0b88*/ 	.word	0x0002d850
        /*0b8c*/ 	.short	0x0107
        /*0b8e*/ 	.byte	0x3f
	.zero		1


	//   ....[51]....
        /*0b90*/ 	.word	0x0000d8c0
        /*0b94*/ 	.word	0x00000000
        /*0b98*/ 	.word	0x0002d850
        /*0b9c*/ 	.short	0x0101
        /*0b9e*/ 	.byte	0x3f
	.zero		1


	//   ....[52]....
        /*0ba0*/ 	.word	0x0000e5f0
        /*0ba4*/ 	.word	0x00000005
        /*0ba8*/ 	.word	0x0002d820
        /*0bac*/ 	.short	0x010a
        /*0bae*/ 	.byte	0x3f
	.zero		1


	//   ....[53]....
        /*0bb0*/ 	.word	0x0000e770
        /*0bb4*/ 	.word	0x00000003
        /*0bb8*/ 	.word	0x0002d840
        /*0bbc*/ 	.short	0x010a
        /*0bbe*/ 	.byte	0x3f
	.zero		1


	//   ....[54]....
        /*0bc0*/ 	.word	0x0000e810
        /*0bc4*/ 	.word	0x00000005
        /*0bc8*/ 	.word	0x0002d840
        /*0bcc*/ 	.short	0x010a
        /*0bce*/ 	.byte	0x3f
	.zero		1


	//   ....[55]....
        /*0bd0*/ 	.word	0x0000e850
        /*0bd4*/ 	.word	0x00000003
        /*0bd8*/ 	.word	0x0002d860
        /*0bdc*/ 	.short	0x010a
        /*0bde*/ 	.byte	0x3f
	.zero		1


	//   ....[56]....
        /*0be0*/ 	.word	0x0000e890
        /*0be4*/ 	.word	0x00000005
        /*0be8*/ 	.word	0x0002d860
        /*0bec*/ 	.short	0x010a
        /*0bee*/ 	.byte	0x3f
	.zero		1


	//   ....[57]....
        /*0bf0*/ 	.word	0x0000e900
        /*0bf4*/ 	.word	0x00000003
        /*0bf8*/ 	.word	0x0002d800
        /*0bfc*/ 	.short	0x010a
        /*0bfe*/ 	.byte	0x3f
	.zero		1


	//   ....[58]....
        /*0c00*/ 	.word	0x0000e950
        /*0c04*/ 	.word	0x00000005
        /*0c08*/ 	.word	0x0002d830
        /*0c0c*/ 	.short	0x010a
        /*0c0e*/ 	.byte	0x3f
	.zero		1


	//   ....[59]....
        /*0c10*/ 	.word	0x0000e9b0
        /*0c14*/ 	.word	0x00000003
        /*0c18*/ 	.word	0x0002d830
        /*0c1c*/ 	.short	0x010a
        /*0c1e*/ 	.byte	0x3f
	.zero		1


	//   ....[60]....
        /*0c20*/ 	.word	0x0000ea10
        /*0c24*/ 	.word	0x00000003
        /*0c28*/ 	.word	0x0002d850
        /*0c2c*/ 	.short	0x010a
        /*0c2e*/ 	.byte	0x3f
	.zero		1


	//   ....[61]....
        /*0c30*/ 	.word	0x0000ea70
        /*0c34*/ 	.word	0x00000006
        /*0c38*/ 	.word	0x0002d850
        /*0c3c*/ 	.short	0x010a
        /*0c3e*/ 	.byte	0x3f
	.zero		1


	//   ....[62]....
        /*0c40*/ 	.word	0x0000eb90
        /*0c44*/ 	.word	0x00000002
        /*0c48*/ 	.word	0x0002d840
        /*0c4c*/ 	.short	0x010a
        /*0c4e*/ 	.byte	0x3f
	.zero		1


	//   ....[63]....
        /*0c50*/ 	.word	0x0000f980
        /*0c54*/ 	.word	0x00000011
        /*0c58*/ 	.word	0x0002d820
        /*0c5c*/ 	.short	0x010a
        /*0c5e*/ 	.byte	0x3f
	.zero		1


	//   ....[64]....
        /*0c60*/ 	.word	0x0000f9d0
        /*0c64*/ 	.word	0x00000005
        /*0c68*/ 	.word	0x0002d840
        /*0c6c*/ 	.short	0x010a
        /*0c6e*/ 	.byte	0x3f
	.zero		1


	//   ....[65]....
        /*0c70*/ 	.word	0x0000ff70
        /*0c74*/ 	.word	0x00000005
        /*0c78*/ 	.word	0x0002d860
        /*0c7c*/ 	.short	0x010a
        /*0c7e*/ 	.byte	0x3f
	.zero		1


	//   ....[66]....
        /*0c80*/ 	.word	0x00010550
        /*0c84*/ 	.word	0x00000000
        /*0c88*/ 	.word	0x0002d860
        /*0c8c*/ 	.short	0x010a
        /*0c8e*/ 	.byte	0x3f
	.zero		1


	//   ....[67]....
        /*0c90*/ 	.word	0x00011540
        /*0c94*/ 	.word	0x00000005
        /*0c98*/ 	.word	0x0002d820
        /*0c9c*/ 	.short	0x010a
        /*0c9e*/ 	.byte	0x3f
	.zero		1


	//   ....[68]....
        /*0ca0*/ 	.word	0x000116e0
        /*0ca4*/ 	.word	0x00000003
        /*0ca8*/ 	.word	0x0002d840
        /*0cac*/ 	.short	0x010a
        /*0cae*/ 	.byte	0x3f
	.zero		1


	//   ....[69]....
        /*0cb0*/ 	.word	0x00011730
        /*0cb4*/ 	.word	0x00000005
        /*0cb8*/ 	.word	0x0002d840
        /*0cbc*/ 	.short	0x010a
        /*0cbe*/ 	.byte	0x3f
	.zero		1


	//   ....[70]....
        /*0cc0*/ 	.word	0x00011780
        /*0cc4*/ 	.word	0x00000003
        /*0cc8*/ 	.word	0x0002d860
        /*0ccc*/ 	.short	0x010a
        /*0cce*/ 	.byte	0x3f
	.zero		1


	//----- nvinfo : EIATTR_NUM_MBARRIERS
	.align		4
.L_1145:
        /*0cd0*/ 	.byte	0x03, 0x38
        /*0cd2*/ 	.short	0x0016


	//----- nvinfo : EIATTR_EXIT_INSTR_OFFSETS
	.align		4
        /*0cd4*/ 	.byte	0x04, 0x1c
        /*0cd6*/ 	.short	(.L_1147 - .L_1146)


	//   ....[0]....
.L_1146:
        /*0cd8*/ 	.word	0x000009a0


	//   ....[1]....
        /*0cdc*/ 	.word	0x00008fb0


	//   ....[2]....
        /*0ce0*/ 	.word	0x0000e8e0


	//----- nvinfo : EIATTR_MAX_THREADS
	.align		4
.L_1147:
        /*0ce4*/ 	.byte	0x04, 0x05
        /*0ce6*/ 	.short	(.L_1149 - .L_1148)
.L_1148:
        /*0ce8*/ 	.word	0x00000200
        /*0cec*/ 	.word	0x00000001
        /*0cf0*/ 	.word	0x00000001


	//----- nvinfo : EIATTR_CRS_STACK_SIZE
	.align		4
.L_1149:
        /*0cf4*/ 	.byte	0x04, 0x1e
        /*0cf6*/ 	.short	(.L_1151 - .L_1150)
.L_1150:
        /*0cf8*/ 	.word	0x00000000


	//----- nvinfo : EIATTR_CBANK_PARAM_SIZE
	.align		4
.L_1151:
        /*0cfc*/ 	.byte	0x03, 0x19
        /*0cfe*/ 	.short	0x0af0


	//----- nvinfo : EIATTR_PARAM_CBANK
	.align		4
        /*0d00*/ 	.byte	0x04, 0x0a
        /*0d02*/ 	.short	(.L_1153 - .L_1152)
	.align		4
.L_1152:
        /*0d04*/ 	.word	index@(.nv.constant0._ZN7cutlass13device_kernelIN5flash11enable_sm90INS1_16FlashAttnFwdSm90INS1_25CollectiveMainloopFwdSm90ILi2EN4cute5tupleIJNS5_1CILi1EEES8_S8_EEENS6_IJNS7_ILi192EEENS7_ILi128EEENS7_ILi96EEEEEELi96ENS_10bfloat16_tEfNS_4arch4Sm90ELb0ELb0ELb0ELb1ELb1ELb0ELb0ELb0ELb1ELb1ELb1ELb0EEENS1_21CollectiveEpilogueFwdINS6_IJSA_SC_SB_EEES9_SE_SG_Li384ELb1ELb1ELb1ELb0EEENS1_36VarlenDynamicPersistentTileSchedulerILi192ELi128ELi384ELi128ELb1ELb1ELb1ELb0ELb1ELb1EEEEEEEEEvNT_6ParamsE)
        /*0d08*/ 	.short	0x0210
        /*0d0a*/ 	.short	0x0af0


	//----- nvinfo : EIATTR_SW_WAR
	.align		4
.L_1153:
        /*0d0c*/ 	.byte	0x04, 0x36
        /*0d0e*/ 	.short	(.L_1155 - .L_1154)
.L_1154:
        /*0d10*/ 	.word	0x00000008
.L_1155:


//--------------------- .nv.info._ZN7cutlass13device_kernelIN5flash11enable_sm90INS1_16FlashAttnFwdSm90INS1_25CollectiveMainloopFwdSm90ILi2EN4cute5tupleIJNS5_1CILi1EEES8_S8_EEENS6_IJNS7_ILi192EEENS7_ILi128EEENS7_ILi96EEEEEELi96ENS_10bfloat16_tEfNS_4arch4Sm90ELb0ELb0ELb0ELb1ELb1ELb1ELb0ELb0ELb1ELb1ELb1ELb0EEENS1_21CollectiveEpilogueFwdINS6_IJSA_SC_SB_EEES9_SE_SG_Li384ELb1ELb1ELb1ELb0EEENS1_36VarlenDynamicPersistentTileSchedulerILi192ELi128ELi384ELi128ELb1ELb1ELb1ELb0ELb1ELb1EEEEEEEEEvNT_6ParamsE --------------------------
	.section	.nv.info._ZN7cutlass13device_kernelIN5flash11enable_sm90INS1_16FlashAttnFwdSm90INS1_25CollectiveMainloopFwdSm90ILi2EN4cute5tupleIJNS5_1CILi1EEES8_S8_EEENS6_IJNS7_ILi192EEENS7_ILi128EEENS7_ILi96EEEEEELi96ENS_10bfloat16_tEfNS_4arch4Sm90ELb0ELb0ELb0ELb1ELb1ELb1ELb0ELb0ELb1ELb1ELb1ELb0EEENS1_21CollectiveEpilogueFwdINS6_IJSA_SC_SB_EEES9_SE_SG_Li384ELb1ELb1ELb1ELb0EEENS1_36VarlenDynamicPersistentTileSchedulerILi192ELi128ELi384ELi128ELb1ELb1ELb1ELb0ELb1ELb1EEEEEEEEEvNT_6ParamsE,"",@"SHT_CUDA_INFO"
	.sectionflags	@""
	.align	4


	//----- nvinfo : EIATTR_CUDA_API_VERSION
	.align		4
        /*0000*/ 	.byte	0x04, 0x37
        /*0002*/ 	.short	(.L_1157 - .L_1156)
.L_1156:
        /*0004*/ 	.word	0x00000082


	//----- nvinfo : EIATTR_KPARAM_INFO
	.align		4
.L_1157:
        /*0008*/ 	.byte	0x04, 0x17
        /*000a*/ 	.short	(.L_1159 - .L_1158)
.L_1158:
        /*000c*/ 	.word	0x00000000
        /*0010*/ 	.short	0x0000
        /*0012*/ 	.short	0x0070
        /*0014*/ 	.byte	0x00, 0xf0, 0x01, 0x2a


	//----- nvinfo : EIATTR_SPARSE_MMA_MASK
	.align		4
.L_1159:
        /*0018*/ 	.byte	0x03, 0x50
        /*001a*/ 	.short	0x0000


	//----- nvinfo : EIATTR_MAXREG_COUNT
	.align		4
        /*001c*/ 	.byte	0x03, 0x1b
        /*001e*/ 	.short	0x0080


	//----- nvinfo : EIATTR_NUM_BARRIERS
	.align		4
        /*0020*/ 	.byte	0x02, 0x4c
        /*0022*/ 	.byte	0x10
	.zero		1


	//----- nvinfo : EIATTR_EXTERNS
	.align		4
        /*0024*/ 	.byte	0x04, 0x0f
        /*0026*/ 	.short	(.L_1161 - .L_1160)


	//   ....[0]....
	.align		4
.L_1160:
        /*0028*/ 	.word	index@(__assertfail)


	//----- nvinfo : EIATTR_ANNOTATIONS
	.align		4
.L_1161:
        /*002c*/ 	.byte	0x04, 0x55
        /*002e*/ 	.short	(.L_1163 - .L_1162)


	//   ....[0]....
.L_1162:
        /* <DEDUP_REMOVED lines=115> */


	//----- nvinfo : EIATTR_MERCURY_ISA_VERSION
	.align		4
.L_1163:
        /*0748*/ 	.byte	0x03, 0x5f
        /*074a*/ 	.short	0x0101


	//----- nvinfo : EIATTR_UNUSED_LOAD_BYTE_OFFSET
	.align		4
        /*074c*/ 	.byte	0x04, 0x44
        /*074e*/ 	.short	(.L_1165 - .L_1164)


	//   ....[0]....
.L_1164:
        /*0750*/ 	.word	0x00000a90
        /*0754*/ 	.word	0x0000fff0


	//   ....[1]....
        /*0758*/ 	.word	0x00011080
        /*075c*/ 	.word	0x0000fff0


	//----- nvinfo : EIATTR_INT_WARP_WIDE_INSTR_OFFSETS
	.align		4
.L_1165:
        /*0760*/ 	.byte	0x04, 0x31
        /*0762*/ 	.short	(.L_1167 - .L_1166)


	//   ....[0]....
.L_1166:
        /*0764*/ 	.word	0x00000130


	//   ....[1]....
        /*0768*/ 	.word	0x00000170


	//   ....[2]....
        /*076c*/ 	.word	0x000001e0


	//   ....[3]....
        /*0770*/ 	.word	0x00016a30


	//   ....[4]....
        /*0774*/ 	.word	0x00016ac0


	//   ....[5]....
        /*0778*/ 	.word	0x00019730


	//   ....[6]....
        /*077c*/ 	.word	0x000197c0


	//----- nvinfo : EIATTR_COOP_GROUP_MASK_REGIDS
	.align		4
.L_1167:
        /*0780*/ 	.byte	0x04, 0x29
        /*0782*/ 	.short	(.L_1169 - .L_1168)


	//   ....[0]....
.L_1168:
        /*0784*/ 	.word	0xffffffff


	//   ....[1]....
        /*0788*/ 	.word	0xffffffff


	//   ....[2]....
        /*078c*/ 	.word	0xffffffff


	//   ....[3]....
        /*0790*/ 	.word	0xffffffff


	//   ....[4]....
        /*0794*/ 	.word	0xffffffff


	//   ....[5]....
        /*0798*/ 	.word	0xffffffff


	//   ....[6]....
        /*079c*/ 	.word	0xffffffff


	//   ....[7]....
        /*07a0*/ 	.word	0xffffffff


	//   ....[8]....
        /*07a4*/ 	.word	0xffffffff


	//   ....[9]....
        /*07a8*/ 	.word	0xffffffff


	//   ....[10]....
        /*07ac*/ 	.word	0xffffffff


	//   ....[11]....
        /*07b0*/ 	.word	0xffffffff


	//   ....[12]....
        /*07b4*/ 	.word	0xffffffff


	//   ....[13]....
        /*07b8*/ 	.word	0xffffffff


	//   ....[14]....
        /*07bc*/ 	.word	0xffffffff


	//   ....[15]....
        /*07c0*/ 	.word	0xffffffff


	//   ....[16]....
        /*07c4*/ 	.word	0xffffffff


	//   ....[17]....
        /*07c8*/ 	.word	0xffffffff


	//   ....[18]....
        /*07cc*/ 	.word	0xffffffff


	//   ....[19]....
        /*07d0*/ 	.word	0xffffffff


	//   ....[20]....
        /*07d4*/ 	.word	0xffffffff


	//   ....[21]....
        /*07d8*/ 	.word	0xffffffff


	//   ....[22]....
        /*07dc*/ 	.word	0xffffffff


	//   ....[23]....
        /*07e0*/ 	.word	0xffffffff


	//   ....[24]....
        /*07e4*/ 	.word	0xffffffff


	//   ....[25]....
        /*07e8*/ 	.word	0xffffffff


	//   ....[26]....
        /*07ec*/ 	.word	0xffffffff


	//   ....[27]....
        /*07f0*/ 	.word	0xffffffff


	//   ....[28]....
        /*07f4*/ 	.word	0xffffffff


	//   ....[29]....
        /*07f8*/ 	.word	0xffffffff


	//   ....[30]....
        /*07fc*/ 	.word	0xffffffff


	//   ....[31]....
        /*0800*/ 	.word	0xffffffff


	//   ....[32]....
        /*0804*/ 	.word	0xffffffff


	//   ....[33]....
        /*0808*/ 	.word	0xffffffff


	//   ....[34]....
        /*080c*/ 	.word	0xffffffff


	//   ....[35]....
        /*0810*/ 	.word	0xffffffff


	//   ....[36]....
        /*0814*/ 	.word	0xffffffff


	//   ....[37]....
        /*0818*/ 	.word	0xffffffff


	//   ....[38]....
        /*081c*/ 	.word	0xffffffff


	//   ....[39]....
        /*0820*/ 	.word	0xffffffff


	//   ....[40]....
        /*0824*/ 	.word	0xffffffff


	//   ....[41]....
        /*0828*/ 	.word	0xffffffff


	//   ....[42]....
        /*082c*/ 	.word	0xffffffff


	//   ....[43]....
        /*0830*/ 	.word	0xffffffff


	//   ....[44]....
        /*0834*/ 	.word	0xffffffff


	//   ....[45]....
        /*0838*/ 	.word	0xffffffff


	//   ....[46]....
        /*083c*/ 	.word	0xffffffff


	//   ....[47]....
        /*0840*/ 	.word	0xffffffff


	//   ....[48]....
        /*0844*/ 	.word	0xffffffff


	//   ....[49]....
        /*0848*/ 	.word	0xffffffff


	//   ....[50]....
        /*084c*/ 	.word	0xffffffff


	//   ....[51]....
        /*0850*/ 	.word	0xffffffff


	//   ....[52]....
        /*0854*/ 	.word	0xffffffff


	//   ....[53]....
        /*0858*/ 	.word	0xffffffff


	//   ....[54]....
        /*085c*/ 	.word	0xffffffff


	//   ....[55]....
        /*0860*/ 	.word	0xffffffff


	//   ....[56]....
        /*0864*/ 	.word	0xffffffff


	//   ....[57]....
        /*0868*/ 	.word	0xffffffff


	//   ....[58]....
        /*086c*/ 	.word	0xffffffff


	//   ....[59]....
        /*0870*/ 	.word	0xffffffff


	//   ....[60]....
        /*0874*/ 	.word	0xffffffff


	//   ....[61]....
        /*0878*/ 	.word	0xffffffff


	//   ....[62]....
        /*087c*/ 	.word	0xffffffff


	//   ....[63]....
        /*0880*/ 	.word	0xffffffff


	//   ....[64]....
        /*0884*/ 	.word	0xffffffff


	//   ....[65]....
        /*0888*/ 	.word	0xffffffff


	//   ....[66]....
        /*088c*/ 	.word	0xffffffff


	//   ....[67]....
        /*0890*/ 	.word	0xffffffff


	//   ....[68]....
        /*0894*/ 	.word	0xffffffff


	//   ....[69]....
        /*0898*/ 	.word	0xffffffff


	//   ....[70]....
        /*089c*/ 	.word	0xffffffff


	//   ....[71]....
        /*08a0*/ 	.word	0xffffffff


	//   ....[72]....
        /*08a4*/ 	.word	0xffffffff


	//   ....[73]....
        /*08a8*/ 	.word	0xffffffff


	//   ....[74]....
        /*08ac*/ 	.word	0xffffffff


	//   ....[75]....
        /*08b0*/ 	.word	0xffffffff


	//   ....[76]....
        /*08b4*/ 	.word	0xffffffff


	//   ....[77]....
        /*08b8*/ 	.word	0xffffffff


	//   ....[78]....
        /*08bc*/ 	.word	0xffffffff


	//   ....[79]....
        /*08c0*/ 	.word	0xffffffff


	//   ....[80]....
        /*08c4*/ 	.word	0xffffffff


	//   ....[81]....
        /*08c8*/ 	.word	0xffffffff


	//   ....[82]....
        /*08cc*/ 	.word	0xffffffff


	//   ....[83]....
        /*08d0*/ 	.word	0xffffffff


	//   ....[84]....
        /*08d4*/ 	.word	0xffffffff


	//   ....[85]....
        /*08d8*/ 	.word	0xffffffff


	//   ....[86]....
        /*08dc*/ 	.word	0xffffffff


	//   ....[87]....
        /*08e0*/ 	.word	0xffffffff


	//   ....[88]....
        /*08e4*/ 	.word	0xffffffff


	//   ....[89]....
        /*08e8*/ 	.word	0xffffffff


	//   ....[90]....
        /*08ec*/ 	.word	0xffffffff


	//   ....[91]....
        /*08f0*/ 	.word	0xffffffff


	//   ....[92]....
        /*08f4*/ 	.word	0xffffffff


	//   ....[93]....
        /*08f8*/ 	.word	0xffffffff


	//   ....[94]....
        /*08fc*/ 	.word	0xffffffff


	//   ....[95]....
        /*0900*/ 	.word	0xffffffff


	//   ....[96]....
        /*0904*/ 	.word	0xffffffff


	//   ....[97]....
        /*0908*/ 	.word	0xffffffff


	//   ....[98]....
        /*090c*/ 	.word	0xffffffff


	//   ....[99]....
        /*0910*/ 	.word	0xffffffff


	//   ....[100]....
        /*0914*/ 	.word	0xffffffff


	//   ....[101]....
        /*0918*/ 	.word	0xffffffff


	//   ....[102]....
        /*091c*/ 	.word	0xffffffff


	//   ....[103]....
        /*0920*/ 	.word	0xffffffff


	//   ....[104]....
        /*0924*/ 	.word	0xffffffff


	//   ....[105]....
        /*0928*/ 	.word	0xffffffff


	//   ....[106]....
        /*092c*/ 	.word	0xffffffff


	//   ....[107]....
        /*0930*/ 	.word	0xffffffff


	//   ....[108]....
        /*0934*/ 	.word	0xffffffff


	//   ....[109]....
        /*0938*/ 	.word	0xffffffff


	//   ....[110]....
        /*093c*/ 	.word	0xffffffff


	//   ....[111]....
        /*0940*/ 	.word	0xffffffff


	//   ....[112]....
        /*0944*/ 	.word	0xffffffff


	//   ....[113]....
        /*0948*/ 	.word	0xffffffff


	//   ....[114]....
        /*094c*/ 	.word	0xffffffff


	//   ....[115]....
        /*0950*/ 	.word	0xffffffff


	//   ....[116]....
        /*0954*/ 	.word	0xffffffff


	//   ....[117]....
        /*0958*/ 	.word	0xffffffff


	//   ....[118]....
        /*095c*/ 	.word	0xffffffff


	//   ....[119]....
        /*0960*/ 	.word	0xffffffff


	//   ....[120]....
        /*0964*/ 	.word	0xffffffff


	//   ....[121]....
        /*0968*/ 	.word	0xffffffff


	//   ....[122]....
        /*096c*/ 	.word	0xffffffff


	//   ....[123]....
        /*0970*/ 	.word	0xffffffff


	//   ....[124]....
        /*0974*/ 	.word	0xffffffff


	//   ....[125]....
        /*0978*/ 	.word	0xffffffff


	//   ....[126]....
        /*097c*/ 	.word	0xffffffff


	//   ....[127]....
        /*0980*/ 	.word	0xffffffff


	//   ....[128]....
        /*0984*/ 	.word	0xffffffff


	//   ....[129]....
        /*0988*/ 	.word	0xffffffff


	//   ....[130]....
        /*098c*/ 	.word	0xffffffff


	//   ....[131]....
        /*0990*/ 	.word	0xffffffff


	//   ....[132]....
        /*0994*/ 	.word	0xffffffff


	//   ....[133]....
        /*0998*/ 	.word	0xffffffff


	//   ....[134]....
        /*099c*/ 	.word	0xffffffff


	//   ....[135]....
        /*09a0*/ 	.word	0x0500000f


	//   ....[136]....
        /*09a4*/ 	.word	0x0500000f


	//   ....[137]....
        /*09a8*/ 	.word	0x0500000f


	//   ....[138]....
        /*09ac*/ 	.word	0x0500000f


	//   ....[139]....
        /*09b0*/ 	.word	0x0500000f


	//   ....[140]....
        /*09b4*/ 	.word	0x0500000f


	//   ....[141]....
        /*09b8*/ 	.word	0x0500000f


	//   ....[142]....
        /*09bc*/ 	.word	0x0500000f


	//   ....[143]....
        /*09c0*/ 	.word	0x0500000f


	//   ....[144]....
        /*09c4*/ 	.word	0x0500000f


	//   ....[145]....
        /*09c8*/ 	.word	0x0500000f


	//   ....[146]....
        /*09cc*/ 	.word	0x0500000f


	//   ....[147]....
        /*09d0*/ 	.word	0x0500000f


	//   ....[148]....
        /*09d4*/ 	.word	0x0500000f


	//   ....[149]....
        /*09d8*/ 	.word	0x0500000f


	//   ....[150]....
        /*09dc*/ 	.word	0x0500000f


	//   ....[151]....
        /*09e0*/ 	.word	0x0500000f


	//   ....[152]....
        /*09e4*/ 	.word	0x0500000f


	//   ....[153]....
        /*09e8*/ 	.word	0x0500000f


	//   ....[154]....
        /*09ec*/ 	.word	0x0500000f


	//   ....[155]....
        /*09f0*/ 	.word	0x0500000f


	//   ....[156]....
        /*09f4*/ 	.word	0x0500000f


	//   ....[157]....
        /*09f8*/ 	.word	0x0500000f


	//   ....[158]....
        /*09fc*/ 	.word	0x0500000f


	//   ....[159]....
        /*0a00*/ 	.word	0x0500000f


	//   ....[160]....
        /*0a04*/ 	.word	0x0500000f


	//   ....[161]....
        /*0a08*/ 	.word	0x0500000f


	//   ....[162]....
        /*0a0c*/ 	.word	0x0500000f


	//   ....[163]....
        /*0a10*/ 	.word	0x0500000f


	//   ....[164]....
        /*0a14*/ 	.word	0x0500000f


	//   ....[165]....
        /*0a18*/ 	.word	0x0500000f


	//   ....[166]....
        /*0a1c*/ 	.word	0x0500000f


	//   ....[167]....
        /*0a20*/ 	.word	0x0500000f


	//   ....[168]....
        /*0a24*/ 	.word	0x0500000f


	//   ....[169]....
        /*0a28*/ 	.word	0x0500000f


	//   ....[170]....
        /*0a2c*/ 	.word	0x0500000f


	//   ....[171]....
        /*0a30*/ 	.word	0x0500000f


	//   ....[172]....
        /*0a34*/ 	.word	0x0500000f


	//   ....[173]....
        /*0a38*/ 	.word	0x0500000f


	//   ....[174]....
        /*0a3c*/ 	.word	0x0500000f


	//   ....[175]....
        /*0a40*/ 	.word	0x0500000f


	//   ....[176]....
        /*0a44*/ 	.word	0x0500000f


	//   ....[177]....
        /*0a48*/ 	.word	0x0500000f


	//   ....[178]....
        /*0a4c*/ 	.word	0x0500000f


	//   ....[179]....
        /*0a50*/ 	.word	0x0500000f


	//   ....[180]....
        /*0a54*/ 	.word	0x0500000f


	//   ....[181]....
        /*0a58*/ 	.word	0x0500000f


	//   ....[182]....
        /*0a5c*/ 	.word	0x0500000f


	//   ....[183]....
        /*0a60*/ 	.word	0x0500000f


	//   ....[184]....
        /*0a64*/ 	.word	0x0500000f


	//   ....[185]....
        /*0a68*/ 	.word	0x0500000f


	//   ....[186]....
        /*0a6c*/ 	.word	0x0500000f


	//   ....[187]....
        /*0a70*/ 	.word	0x0500000f


	//   ....[188]....
        /*0a74*/ 	.word	0x0500000f


	//   ....[189]....
        /*0a78*/ 	.word	0x0500000f


	//   ....[190]....
        /*0a7c*/ 	.word	0x0500000f


	//   ....[191]....
        /*0a80*/ 	.word	0x0500000f


	//   ....[192]....
        /*0a84*/ 	.word	0x0500000f


	//   ....[193]....
        /*0a88*/ 	.word	0x0500000f


	//   ....[194]....
        /*0a8c*/ 	.word	0x0500000f


	//   ....[195]....
        /*0a90*/ 	.word	0x0500000f


	//   ....[196]....
        /*0a94*/ 	.word	0x0500000f


	//   ....[197]....
        /*0a98*/ 	.word	0x0500000f


	//   ....[198]....
        /*0a9c*/ 	.word	0x0500000f


	//   ....[199]....
        /*0aa0*/ 	.word	0x0500000f


	//   ....[200]....
        /*0aa4*/ 	.word	0x0500000f


	//   ....[201]....
        /*0aa8*/ 	.word	0x0500000f


	//   ....[202]....
        /*0aac*/ 	.word	0x0500000f


	//   ....[203]....
        /*0ab0*/ 	.word	0x0500000f


	//   ....[204]....
        /*0ab4*/ 	.word	0x0500000f


	//   ....[205]....
        /*0ab8*/ 	.word	0x0500000f


	//   ....[206]....
        /*0abc*/ 	.word	0x0500000f


	//   ....[207]....
        /*0ac0*/ 	.word	0x0500000f


	//   ....[208]....
        /*0ac4*/ 	.word	0x0500000f


	//   ....[209]....
        /*0ac8*/ 	.word	0x0500000f


	//   ....[210]....
        /*0acc*/ 	.word	0x0500000f


	//   ....[211]....
        /*0ad0*/ 	.word	0x0500000f


	//   ....[212]....
        /*0ad4*/ 	.word	0x0500000f


	//   ....[213]....
        /*0ad8*/ 	.word	0x0500000f


	//   ....[214]....
        /*0adc*/ 	.word	0x0500000f


	//   ....[215]....
        /*0ae0*/ 	.word	0x0500000f


	//   ....[216]....
        /*0ae4*/ 	.word	0x0500000f


	//   ....[217]....
        /*0ae8*/ 	.word	0x0500000f


	//   ....[218]....
        /*0aec*/ 	.word	0x0500000f


	//   ....[219]....
        /*0af0*/ 	.word	0x0500000f


	//   ....[220]....
        /*0af4*/ 	.word	0x0500000f


	//   ....[221]....
        /*0af8*/ 	.word	0x0500000f


	//   ....[222]....
        /*0afc*/ 	.word	0x0500000f


	//   ....[223]....
        /*0b00*/ 	.word	0x0500000f


	//   ....[224]....
        /*0b04*/ 	.word	0x0500000f


	//   ....[225]....
        /*0b08*/ 	.word	0x0500000f


	//   ....[226]....
        /*0b0c*/ 	.word	0x0500000f


	//----- nvinfo : EIATTR_COOP_GROUP_INSTR_OFFSETS
	.align		4
.L_1169:
        /*0b10*/ 	.byte	0x04, 0x28
        /*0b12*/ 	.short	(.L_1171 - .L_1170)


	//   ....[0]....
.L_1170:
        /*0b14*/ 	.word	0x00000070


	//   ....[1]....
        /*0b18*/ 	.word	0x00000140


	//   ....[2]....
        /*0b1c*/ 	.word	0x00000190


	//   ....[3]....
        /*0b20*/ 	.word	0x000003c0


	//   ....[4]....
        /*0b24*/ 	.word	0x00000520


	//   ....[5]....
        /*0b28*/ 	.word	0x00000640


	//   ....[6]....
        /*0b2c*/ 	.word	0x000007a0


	//   ....[7]....
        /*0b30*/ 	.word	0x00003510


	//   ....[8]....
        /*0b34*/ 	.word	0x00003520


	//   ....[9]....
        /*0b38*/ 	.word	0x00005190


	//   ....[10]....
        /*0b3c*/ 	.word	0x000051a0


	//   ....[11]....
        /*0b40*/ 	.word	0x00006bc0


	//   ....[12]....
        /*0b44*/ 	.word	0x00006bd0


	//   ....[13]....
        /*0b48*/ 	.word	0x00007090


	//   ....[14]....
        /*0b4c*/ 	.word	0x000070b0


	//   ....[15]....
        /*0b50*/ 	.word	0x00007920


	//   ....[16]....
        /*0b54*/ 	.word	0x00007ef0


	//   ....[17]....
        /*0b58*/ 	.word	0x00007f00


	//   ....[18]....
        /*0b5c*/ 	.word	0x00007f10


	//   ....[19]....
        /*0b60*/ 	.word	0x00007f20


	//   ....[20]....
        /*0b64*/ 	.word	0x00009ca0


	//   ....[21]....
        /*0b68*/ 	.word	0x00009cb0


	//   ....[22]....
        /*0b6c*/ 	.word	0x00009cc0


	//   ....[23]....
        /*0b70*/ 	.word	0x00009cd0


	//   ....[24]....
        /*0b74*/ 	.word	0x0000caa0


	//   ....[25]....
        /*0b78*/ 	.word	0x0000cac0


	//   ....[26]....
        /*0b7c*/ 	.word	0x0000cae0


	//   ....[27]....
        /*0b80*/ 	.word	0x0000cb00


	//   ....[28]....
        /*0b84*/ 	.word	0x0000dd70


	//   ....[29]....
        /*0b88*/ 	.word	0x0000edd0


	//   ....[30]....
        /*0b8c*/ 	.word	0x0000edf0


	//   ....[31]....
        /*0b90*/ 	.word	0x0000f020


	//   ....[32]....
        /*0b94*/ 	.word	0x0000f040


	//   ....[33]....
        /*0b98*/ 	.word	0x000103e0


	//   ....[34]....
        /*0b9c*/ 	.word	0x000105e0


	//   ....[35]....
        /*0ba0*/ 	.word	0x00010ab0


	//   ....[36]....
        /*0ba4*/ 	.word	0x00010ac0


	//   ....[37]....
        /*0ba8*/ 	.word	0x00010af0


	//   ....[38]....
        /*0bac*/ 	.word	0x00011a40


	//   ....[39]....
        /*0bb0*/ 	.word	0x00011a60


	//   ....[40]....
        /*0bb4*/ 	.word	0x00011a70


	//   ....[41]....
        /*0bb8*/ 	.word	0x00011a80


	//   ....[42]....
        /*0bbc*/ 	.word	0x00012120


	//   ....[43]....
        /*0bc0*/ 	.word	0x00012130


	//   ....[44]....
        /*0bc4*/ 	.word	0x00012280


	//   ....[45]....
        /*0bc8*/ 	.word	0x00012290


	//   ....[46]....
        /*0bcc*/ 	.word	0x00012680


	//   ....[47]....
        /*0bd0*/ 	.word	0x00012690


	//   ....[48]....
        /*0bd4*/ 	.word	0x00012b90


	//   ....[49]....
        /*0bd8*/ 	.word	0x00012ba0


	//   ....[50]....
        /*0bdc*/ 	.word	0x00013950


	//   ....[51]....
        /*0be0*/ 	.word	0x00013960


	//   ....[52]....
        /*0be4*/ 	.word	0x00013ac0


	//   ....[53]....
        /*0be8*/ 	.word	0x00013ad0


	//   ....[54]....
        /*0bec*/ 	.word	0x00013c70


	//   ....[55]....
        /*0bf0*/ 	.word	0x00013e80


	//   ....[56]....
        /*0bf4*/ 	.word	0x00013eb0


	//   ....[57]....
        /*0bf8*/ 	.word	0x00013ee0


	//   ....[58]....
        /*0bfc*/ 	.word	0x00013f10


	//   ....[59]....
        /*0c00*/ 	.word	0x00013f40


	//   ....[60]....
        /*0c04*/ 	.word	0x00013f70


	//   ....[61]....
        /*0c08*/ 	.word	0x00014100


	//   ....[62]....
        /*0c0c*/ 	.word	0x00014130


	//   ....[63]....
        /*0c10*/ 	.word	0x00014160


	//   ....[64]....
        /*0c14*/ 	.word	0x00014190


	//   ....[65]....
        /*0c18*/ 	.word	0x000141c0


	//   ....[66]....
        /*0c1c*/ 	.word	0x000141f0


	//   ....[67]....
        /*0c20*/ 	.word	0x00014280


	//   ....[68]....
        /*0c24*/ 	.word	0x000142b0


	//   ....[69]....
        /*0c28*/ 	.word	0x000142c0


	//   ....[70]....
        /*0c2c*/ 	.word	0x00014360


	//   ....[71]....
        /*0c30*/ 	.word	0x00015340


	//   ....[72]....
        /*0c34*/ 	.word	0x00017650


	//   ....[73]....
        /*0c38*/ 	.word	0x00017660


	//   ....[74]....
        /*0c3c*/ 	.word	0x00017720


	//   ....[75]....
        /*0c40*/ 	.word	0x00017730


	//   ....[76]....
        /*0c44*/ 	.word	0x000177e0


	//   ....[77]....
        /*0c48*/ 	.word	0x000177f0


	//   ....[78]....
        /*0c4c*/ 	.word	0x00017800


	//   ....[79]....
        /*0c50*/ 	.word	0x00017810


	//   ....[80]....
        /*0c54*/ 	.word	0x000181d0


	//   ....[81]....
        /*0c58*/ 	.word	0x00018200


	//   ....[82]....
        /*0c5c*/ 	.word	0x000182c0


	//   ....[83]....
        /*0c60*/ 	.word	0x000182e0


	//   ....[84]....
        /*0c64*/ 	.word	0x00018380


	//   ....[85]....
        /*0c68*/ 	.word	0x000183a0


	//   ....[86]....
        /*0c6c*/ 	.word	0x000183b0


	//   ....[87]....
        /*0c70*/ 	.word	0x000183c0


	//   ....[88]....
        /*0c74*/ 	.word	0x000184e0


	//   ....[89]....
        /*0c78*/ 	.word	0x000184f0


	//   ....[90]....
        /*0c7c*/ 	.word	0x00018500


	//   ....[91]....
        /*0c80*/ 	.word	0x00018590


	//   ....[92]....
        /*0c84*/ 	.word	0x00018d50


	//   ....[93]....
        /*0c88*/ 	.word	0x00018d60


	//   ....[94]....
        /*0c8c*/ 	.word	0x00018d80


	//   ....[95]....
        /*0c90*/ 	.word	0x00018e00


	//   ....[96]....
        /*0c94*/ 	.word	0x00018e10


	//   ....[97]....
        /*0c98*/ 	.word	0x00018e70


	//   ....[98]....
        /*0c9c*/ 	.word	0x00018ea0


	//   ....[99]....
        /*0ca0*/ 	.word	0x00018ee0


	//   ....[100]....
        /*0ca4*/ 	.word	0x00019190


	//   ....[101]....
        /*0ca8*/ 	.word	0x000191b0


	//   ....[102]....
        /*0cac*/ 	.word	0x00019250


	//   ....[103]....
        /*0cb0*/ 	.word	0x00019260


	//   ....[104]....
        /*0cb4*/ 	.word	0x000192f0


	//   ....[105]....
        /*0cb8*/ 	.word	0x00019300


	//   ....[106]....
        /*0cbc*/ 	.word	0x00019310


	//   ....[107]....
        /*0cc0*/ 	.word	0x000193a0


	//   ....[108]....
        /*0cc4*/ 	.word	0x00019970


	//   ....[109]....
        /*0cc8*/ 	.word	0x00019980


	//   ....[110]....
        /*0ccc*/ 	.word	0x00019a10


	//   ....[111]....
        /*0cd0*/ 	.word	0x00019ab0


	//   ....[112]....
        /*0cd4*/ 	.word	0x00019ad0


	//   ....[113]....
        /*0cd8*/ 	.word	0x00019b50


	//   ....[114]....
        /*0cdc*/ 	.word	0x00019b70


	//   ....[115]....
        /*0ce0*/ 	.word	0x00019b80


	//   ....[116]....
        /*0ce4*/ 	.word	0x00019fc0


	//   ....[117]....
        /*0ce8*/ 	.word	0x00019ff0


	//   ....[118]....
        /*0cec*/ 	.word	0x0001a060


	//   ....[119]....
        /*0cf0*/ 	.word	0x0001a090


	//   ....[120]....
        /*0cf4*/ 	.word	0x0001a0c0


	//   ....[121]....
        /*0cf8*/ 	.word	0x0001a0f0


	//   ....[122]....
        /*0cfc*/ 	.word	0x0001a120


	//   ....[123]....
        /*0d00*/ 	.word	0x0001a150


	//   ....[124]....
        /*0d04*/ 	.word	0x0001a2f0


	//   ....[125]....
        /*0d08*/ 	.word	0x0001a320


	//   ....[126]....
        /*0d0c*/ 	.word	0x0001a350


	//   ....[127]....
        /*0d10*/ 	.word	0x0001a380


	//   ....[128]....
        /*0d14*/ 	.word	0x0001a3b0


	//   ....[129]....
        /*0d18*/ 	.word	0x0001a3e0


	//   ....[130]....
        /*0d1c*/ 	.word	0x0001a4a0


	//   ....[131]....
        /*0d20*/ 	.word	0x0001a4c0


	//   ....[132]....
        /*0d24*/ 	.word	0x0001a4d0


	//   ....[133]....
        /*0d28*/ 	.word	0x0001a530


	//   ....[134]....
        /*0d2c*/ 	.word	0x0001ab50


	//   ....[135]....
        /*0d30*/ 	.word	0x0001ae90


	//   ....[136]....
        /*0d34*/ 	.word	0x0001af20


	//   ....[137]....
        /*0d38*/ 	.word	0x0001b010


	//   ....[138]....
        /*0d3c*/ 	.word	0x0001b0a0


	//   ....[139]....
        /*0d40*/ 	.word	0x0001b180


	//   ....[140]....
        /*0d44*/ 	.word	0x0001b210


	//   ....[141]....
        /*0d48*/ 	.word	0x0001b2f0


	//   ....[142]....
        /*0d4c*/ 	.word	0x0001b3a0


	//   ....[143]....
        /*0d50*/ 	.word	0x0001b430


	//   ....[144]....
        /*0d54*/ 	.word	0x0001b480


	//   ....[145]....
        /*0d58*/ 	.word	0x0001b4d0


	//   ....[146]....
        /*0d5c*/ 	.word	0x0001b5c0


	//   ....[147]....
        /*0d60*/ 	.word	0x0001b650


	//   ....[148]....
        /*0d64*/ 	.word	0x0001b6a0


	//   ....[149]....
        /*0d68*/ 	.word	0x0001b6f0


	//   ....[150]....
        /*0d6c*/ 	.word	0x0001b910


	//   ....[151]....
        /*0d70*/ 	.word	0x0001b960


	//   ....[152]....
        /*0d74*/ 	.word	0x0001b9f0


	//   ....[153]....
        /*0d78*/ 	.word	0x0001ba80


	//   ....[154]....
        /*0d7c*/ 	.word	0x0001bb00


	//   ....[155]....
        /*0d80*/ 	.word	0x0001bb50


	//   ....[156]....
        /*0d84*/ 	.word	0x0001bbe0


	//   ....[157]....
        /*0d88*/ 	.word	0x0001bc70


	//   ....[158]....
        /*0d8c*/ 	.word	0x0001bcf0


	//   ....[159]....
        /*0d90*/ 	.word	0x0001bd40


	//   ....[160]....
        /*0d94*/ 	.word	0x0001bdd0


	//   ....[161]....
        /*0d98*/ 	.word	0x0001be60


	//   ....[162]....
        /*0d9c*/ 	.word	0x0001bf20


	//   ....[163]....
        /*0da0*/ 	.word	0x0001c200


	//   ....[164]....
        /*0da4*/ 	.word	0x0001c2f0


	//   ....[165]....
        /*0da8*/ 	.word	0x0001c380


	//   ....[166]....
        /*0dac*/ 	.word	0x0001c3e0


	//   ....[167]....
        /*0db0*/ 	.word	0x0001c500


	//   ....[168]....
        /*0db4*/ 	.word	0x0001c560


	//   ....[169]....
        /*0db8*/ 	.word	0x0001c680


	//   ....[170]....
        /*0dbc*/ 	.word	0x0001c6e0


	//   ....[171]....
        /*0dc0*/ 	.word	0x0001c790


	//   ....[172]....
        /*0dc4*/ 	.word	0x0001c8a0


	//   ....[173]....
        /*0dc8*/ 	.word	0x0001c910


	//   ....[174]....
        /*0dcc*/ 	.word	0x0001c970


	//   ....[175]....
        /*0dd0*/ 	.word	0x0001ca80


	//   ....[176]....
        /*0dd4*/ 	.word	0x0001cae0


	//   ....[177]....
        /*0dd8*/ 	.word	0x0001cc00


	//   ....[178]....
        /*0ddc*/ 	.word	0x0001cc60


	//   ....[179]....
        /*0de0*/ 	.word	0x0001cd00


	//   ....[180]....
        /*0de4*/ 	.word	0x0001cdd0


	//   ....[181]....
        /*0de8*/ 	.word	0x0001ced0


	//   ....[182]....
        /*0dec*/ 	.word	0x0001cf30


	//   ....[183]....
        /*0df0*/ 	.word	0x0001cfd0


	//   ....[184]....
        /*0df4*/ 	.word	0x0001d170


	//   ....[185]....
        /*0df8*/ 	.word	0x0001d250


	//   ....[186]....
        /*0dfc*/ 	.word	0x0001d2d0


	//   ....[187]....
        /*0e00*/ 	.word	0x0001d3b0


	//   ....[188]....
        /*0e04*/ 	.word	0x0001d410


	//   ....[189]....
        /*0e08*/ 	.word	0x0001d4e0


	//   ....[190]....
        /*0e0c*/ 	.word	0x0001d540


	//   ....[191]....
        /*0e10*/ 	.word	0x0001d620


	//   ....[192]....
        /*0e14*/ 	.word	0x0001d710


	//   ....[193]....
        /*0e18*/ 	.word	0x0001d7b0


	//   ....[194]....
        /*0e1c*/ 	.word	0x0001d810


	//   ....[195]....
        /*0e20*/ 	.word	0x0001d910


	//   ....[196]....
        /*0e24*/ 	.word	0x0001d970


	//   ....[197]....
        /*0e28*/ 	.word	0x0001da70


	//   ....[198]....
        /*0e2c*/ 	.word	0x0001dad0


	//   ....[199]....
        /*0e30*/ 	.word	0x0001dba0


	//   ....[200]....
        /*0e34*/ 	.word	0x0001dcf0


	//   ....[201]....
        /*0e38*/ 	.word	0x0001dda0


	//   ....[202]....
        /*0e3c*/ 	.word	0x0001deb0


	//   ....[203]....
        /*0e40*/ 	.word	0x0001df90


	//   ....[204]....
        /*0e44*/ 	.word	0x0001dff0


	//   ....[205]....
        /*0e48*/ 	.word	0x0001e0e0


	//   ....[206]....
        /*0e4c*/ 	.word	0x0001e140


	//   ....[207]....
        /*0e50*/ 	.word	0x0001e220


	//   ....[208]....
        /*0e54*/ 	.word	0x0001e2b0


	//   ....[209]....
        /*0e58*/ 	.word	0x0001e350


	//   ....[210]....
        /*0e5c*/ 	.word	0x0001e4d0


	//   ....[211]....
        /*0e60*/ 	.word	0x0001e540


	//   ....[212]....
        /*0e64*/ 	.word	0x0001e5b0


	//   ....[213]....
        /*0e68*/ 	.word	0x0001e620


	//   ....[214]....
        /*0e6c*/ 	.word	0x0001e690


	//   ....[215]....
        /*0e70*/ 	.word	0x0001e710


	//   ....[216]....
        /*0e74*/ 	.word	0x0001e790


	//   ....[217]....
        /*0e78*/ 	.word	0x0001e820


	//   ....[218]....
        /*0e7c*/ 	.word	0x0001e890


	//   ....[219]....
        /*0e80*/ 	.word	0x0001e900


	//   ....[220]....
        /*0e84*/ 	.word	0x0001e970


	//   ....[221]....
        /*0e88*/ 	.word	0x0001e9f0


	//   ....[222]....
        /*0e8c*/ 	.word	0x0001ea60


	//   ....[223]....
        /*0e90*/ 	.word	0x0001eb00


	//   ....[224]....
        /*0e94*/ 	.word	0x0001eb50


	//   ....[225]....
        /*0e98*/ 	.word	0x0001ebe0


	//   ....[226]....
        /*0e9c*/ 	.word	0x0001ed10


	//----- nvinfo : EIATTR_REG_RECONFIG
	.align		4
.L_1171:
        /*0ea0*/ 	.byte	0x01, 0x54
	.zero		2


	//----- nvinfo : EIATTR_SYSCALL_OFFSETS
	.align		4
        /*0ea4*/ 	.byte	0x04, 0x46
        /*0ea6*/ 	.short	(.L_1173 - .L_1172)


	//   ....[0]....
.L_1172:
        /*0ea8*/ 	.word	0x00002030


	//   ....[1]....
        /*0eac*/ 	.word	0x00002180


	//   ....[2]....
        /*0eb0*/ 	.word	0x00007af0


	//   ....[3]....
        /*0eb4*/ 	.word	0x00007e70


	//   ....[4]....
        /*0eb8*/ 	.word	0x00016c20


	//   ....[5]....
        /*0ebc*/ 	.word	0x00016d70


	//   ....[6]....
        /*0ec0*/ 	.word	0x00016e60


	//   ....[7]....
        /*0ec4*/ 	.word	0x00017c90


	//----- nvinfo : EIATTR_MBARRIER_INSTR_OFFSETS
	.align		4
.L_1173:
        /*0ec8*/ 	.byte	0x04, 0x39
        /*0eca*/ 	.short	(.L_1175 - .L_1174)


	//   ....[0]....
.L_1174:
        /*0ecc*/ 	.word	0x00000270
        /*0ed0*/ 	.word	0x000000ff
        /*0ed4*/ 	.word	0x0002d800
        /*0ed8*/ 	.short	0x0100
        /*0eda*/ 	.byte	0x08
	.zero		1


	//   ....[1]....
        /*0edc*/ 	.word	0x00000280
        /*0ee0*/ 	.word	0x000000ff
        /*0ee4*/ 	.word	0x0002d820
        /*0ee8*/ 	.short	0x0100
        /*0eea*/ 	.byte	0x08
	.zero		1


	//   ....[2]....
        /*0eec*/ 	.word	0x00000370
        /*0ef0*/ 	.word	0x000000ff
        /*0ef4*/ 	.word	0x0002d830
        /*0ef8*/ 	.short	0x0100
        /*0efa*/ 	.byte	0x08
	.zero		1


	//   ....[3]....
        /*0efc*/ 	.word	0x00000380
        /*0f00*/ 	.word	0x000000ff
        /*0f04*/ 	.word	0x0002d840
        /*0f08*/ 	.short	0x0100
        /*0f0a*/ 	.byte	0x08
	.zero		1


	//   ....[4]....
        /*0f0c*/ 	.word	0x00000390
        /*0f10*/ 	.word	0x000000ff
        /*0f14*/ 	.word	0x0002d838
        /*0f18*/ 	.short	0x0100
        /*0f1a*/ 	.byte	0x08
	.zero		1


	//   ....[5]....
        /*0f1c*/ 	.word	0x000003a0
        /*0f20*/ 	.word	0x000000ff
        /*0f24*/ 	.word	0x0002d848
        /*0f28*/ 	.short	0x0100
        /*0f2a*/ 	.byte	0x08
	.zero		1


	//   ....[6]....
        /*0f2c*/ 	.word	0x000004d0
        /*0f30*/ 	.word	0x000000ff
        /*0f34*/ 	.word	0x0002d850
        /*0f38*/ 	.short	0x0100
        /*0f3a*/ 	.byte	0x08
	.zero		1


	//   ....[7]....
        /*0f3c*/ 	.word	0x000004e0
        /*0f40*/ 	.word	0x000000ff
        /*0f44*/ 	.word	0x0002d860
        /*0f48*/ 	.short	0x0100
        /*0f4a*/ 	.byte	0x08
	.zero		1


	//   ....[8]....
        /*0f4c*/ 	.word	0x000004f0
        /*0f50*/ 	.word	0x000000ff
        /*0f54*/ 	.word	0x0002d858
        /*0f58*/ 	.short	0x0100
        /*0f5a*/ 	.byte	0x08
	.zero		1


	//   ....[9]....
        /*0f5c*/ 	.word	0x00000500
        /*0f60*/ 	.word	0x000000ff
        /*0f64*/ 	.word	0x0002d868
        /*0f68*/ 	.short	0x0100
        /*0f6a*/ 	.byte	0x08
	.zero		1


	//   ....[10]....
        /*0f6c*/ 	.word	0x000005f0
        /*0f70*/ 	.word	0x000000ff
        /*0f74*/ 	.word	0x0002d870
        /*0f78*/ 	.short	0x0100
        /*0f7a*/ 	.byte	0x06
	.zero		1


	//   ....[11]....
        /*0f7c*/ 	.word	0x00000600
        /*0f80*/ 	.word	0x000000ff
        /*0f84*/ 	.word	0x0002d880
        /*0f88*/ 	.short	0x0100
        /*0f8a*/ 	.byte	0x06
	.zero		1


	//   ....[12]....
        /*0f8c*/ 	.word	0x00000610
        /*0f90*/ 	.word	0x000000ff
        /*0f94*/ 	.word	0x0002d878
        /*0f98*/ 	.short	0x0100
        /*0f9a*/ 	.byte	0x06
	.zero		1


	//   ....[13]....
        /*0f9c*/ 	.word	0x00000620
        /*0fa0*/ 	.word	0x000000ff
        /*0fa4*/ 	.word	0x0002d888
        /*0fa8*/ 	.short	0x0100
        /*0faa*/ 	.byte	0x06
	.zero		1


	//   ....[14]....
        /*0fac*/ 	.word	0x00000750
        /*0fb0*/ 	.word	0x000000ff
        /*0fb4*/ 	.word	0x0002d890
        /*0fb8*/ 	.short	0x0100
        /*0fba*/ 	.byte	0x08
	.zero		1


	//   ....[15]....
        /*0fbc*/ 	.word	0x00000760
        /*0fc0*/ 	.word	0x000000ff
        /*0fc4*/ 	.word	0x0002d8a0
        /*0fc8*/ 	.short	0x0100
        /*0fca*/ 	.byte	0x08
	.zero		1


	//   ....[16]....
        /*0fcc*/ 	.word	0x00000770
        /*0fd0*/ 	.word	0x000000ff
        /*0fd4*/ 	.word	0x0002d898
        /*0fd8*/ 	.short	0x0100
        /*0fda*/ 	.byte	0x08
	.zero		1


	//   ....[17]....
        /*0fdc*/ 	.word	0x00000780
        /*0fe0*/ 	.word	0x000000ff
        /*0fe4*/ 	.word	0x0002d8a8
        /*0fe8*/ 	.short	0x0100
        /*0fea*/ 	.byte	0x08
	.zero		1


	//   ....[18]....
        /*0fec*/ 	.word	0x000008b0
        /*0ff0*/ 	.word	0x000000ff
        /*0ff4*/ 	.word	0x0002d8b0
        /*0ff8*/ 	.short	0x0100
        /*0ffa*/ 	.byte	0x08
	.zero		1


	//   ....[19]....
        /*0ffc*/ 	.word	0x000008c0
        /*1000*/ 	.word	0x000000ff
        /*1004*/ 	.word	0x0002d8c0
        /*1008*/ 	.short	0x0100
        /*100a*/ 	.byte	0x08
	.zero		1


	//   ....[20]....
        /*100c*/ 	.word	0x000008d0
        /*1010*/ 	.word	0x000000ff
        /*1014*/ 	.word	0x0002d8b8
        /*1018*/ 	.short	0x0100
        /*101a*/ 	.byte	0x08
	.zero		1


	//   ....[21]....
        /*101c*/ 	.word	0x000008e0
        /*1020*/ 	.word	0x000000ff
        /*1024*/ 	.word	0x0002d8c8
        /*1028*/ 	.short	0x0100
        /*102a*/ 	.byte	0x08
	.zero		1


	//   ....[22]....
        /*102c*/ 	.word	0x000034c0
        /*1030*/ 	.word	0x0000001f
        /*1034*/ 	.word	0x0002d890
        /*1038*/ 	.short	0x010a
        /*103a*/ 	.byte	0x3f
	.zero		1


	//   ....[23]....
        /*103c*/ 	.word	0x00005140
        /*1040*/ 	.word	0x0000001f
        /*1044*/ 	.word	0x0002d890
        /*1048*/ 	.short	0x010a
        /*104a*/ 	.byte	0x3f
	.zero		1


	//   ....[24]....
        /*104c*/ 	.word	0x00006a30
        /*1050*/ 	.word	0x0000001f
        /*1054*/ 	.word	0x0002d890
        /*1058*/ 	.short	0x010a
        /*105a*/ 	.byte	0x3f
	.zero		1


	//   ....[25]....
        /*105c*/ 	.word	0x00006f00
        /*1060*/ 	.word	0x0000000b
        /*1064*/ 	.word	0x00000000
        /*1068*/ 	.short	0x0101
        /*106a*/ 	.byte	0x3f
	.zero		1


	//   ....[26]....
        /*106c*/ 	.word	0x00006f40
        /*1070*/ 	.word	0x0000001f
        /*1074*/ 	.word	0x0002d8b0
        /*1078*/ 	.short	0x010a
        /*107a*/ 	.byte	0x3f
	.zero		1


	//   ....[27]....
        /*107c*/ 	.word	0x000073d0
        /*1080*/ 	.word	0x0000001f
        /*1084*/ 	.word	0x00000000
        /*1088*/ 	.short	0x0101
        /*108a*/ 	.byte	0x3f
	.zero		1


	//   ....[28]....
        /*108c*/ 	.word	0x00007b90
        /*1090*/ 	.word	0x00000002
        /*1094*/ 	.word	0x0002d800
        /*1098*/ 	.short	0x010a
        /*109a*/ 	.byte	0x3f
	.zero		1


	//   ....[29]....
        /*109c*/ 	.word	0x00007be0
        /*10a0*/ 	.word	0x00000002
        /*10a4*/ 	.word	0x0002d800
        /*10a8*/ 	.short	0x010a
        /*10aa*/ 	.byte	0x3f
	.zero		1


	//   ....[30]....
        /*10ac*/ 	.word	0x00008690
        /*10b0*/ 	.word	0x00000002
        /*10b4*/ 	.word	0x0002d800
        /*10b8*/ 	.short	0x010a
        /*10ba*/ 	.byte	0x3f
	.zero		1


	//   ....[31]....
        /*10bc*/ 	.word	0x0000a210
        /*10c0*/ 	.word	0x00000002
        /*10c4*/ 	.word	0x0002d800
        /*10c8*/ 	.short	0x010a
        /*10ca*/ 	.byte	0x3f
	.zero		1


	//   ....[32]....
        /*10cc*/ 	.word	0x0000ba90
        /*10d0*/ 	.word	0x00000008
        /*10d4*/ 	.word	0x0002d830
        /*10d8*/ 	.short	0x010a
        /*10da*/ 	.byte	0x3f
	.zero		1


	//   ....[33]....
        /*10dc*/ 	.word	0x0000bb60
        /*10e0*/ 	.word	0x00000008
        /*10e4*/ 	.word	0x0002d830
        /*10e8*/ 	.short	0x010a
        /*10ea*/ 	.byte	0x3f
	.zero		1


	//   ....[34]....
        /*10ec*/ 	.word	0x0000cd20
        /*10f0*/ 	.word	0x00000008
        /*10f4*/ 	.word	0x00000000
        /*10f8*/ 	.short	0x0101
        /*10fa*/ 	.byte	0x3f
	.zero		1


	//   ....[35]....
        /*10fc*/ 	.word	0x0000e030
        /*1100*/ 	.word	0x00000003
        /*1104*/ 	.word	0x0002d830
        /*1108*/ 	.short	0x010a
        /*110a*/ 	.byte	0x3f
	.zero		1


	//   ....[36]....
        /*110c*/ 	.word	0x0000e080
        /*1110*/ 	.word	0x00000003
        /*1114*/ 	.word	0x0002d830
        /*1118*/ 	.short	0x010a
        /*111a*/ 	.byte	0x3f
	.zero		1


	//   ....[37]....
        /*111c*/ 	.word	0x0000e510
        /*1120*/ 	.word	0x00000003
        /*1124*/ 	.word	0x0002d850
        /*1128*/ 	.short	0x010a
        /*112a*/ 	.byte	0x3f
	.zero		1


	//   ....[38]....
        /*112c*/ 	.word	0x0000e550
        /*1130*/ 	.word	0x00000003
        /*1134*/ 	.word	0x0002d850
        /*1138*/ 	.short	0x010a
        /*113a*/ 	.byte	0x3f
	.zero		1


	//   ....[39]....
        /*113c*/ 	.word	0x0000ebc0
        /*1140*/ 	.word	0x00000000
        /*1144*/ 	.word	0x00000000
        /*1148*/ 	.short	0x0101
        /*114a*/ 	.byte	0x3f
	.zero		1


	//   ....[40]....
        /*114c*/ 	.word	0x0000fd80
        /*1150*/ 	.word	0x00000004
        /*1154*/ 	.word	0x00000000
        /*1158*/ 	.short	0x0101
        /*115a*/ 	.byte	0x3f
	.zero		1


	//   ....[41]....
        /*115c*/ 	.word	0x00010460
        /*1160*/ 	.word	0x0000000c
        /*1164*/ 	.word	0x0002d850
        /*1168*/ 	.short	0x010a
        /*116a*/ 	.byte	0x3f
	.zero		1


	//   ....[42]....
        /*116c*/ 	.word	0x00010510
        /*1170*/ 	.word	0x0000000c
        /*1174*/ 	.word	0x0002d850
        /*1178*/ 	.short	0x010a
        /*117a*/ 	.byte	0x3f
	.zero		1


	//   ....[43]....
        /*117c*/ 	.word	0x00010d10
        /*1180*/ 	.word	0x0000000c
        /*1184*/ 	.word	0x00000000
        /*1188*/ 	.short	0x0101
        /*118a*/ 	.byte	0x3f
	.zero		1


	//   ....[44]....
        /*118c*/ 	.word	0x00012080
        /*1190*/ 	.word	0x00000000
        /*1194*/ 	.word	0x00000000
        /*1198*/ 	.short	0x0101
        /*119a*/ 	.byte	0x3f
	.zero		1


	//   ....[45]....
        /*119c*/ 	.word	0x00012600
        /*11a0*/ 	.word	0x00000008
        /*11a4*/ 	.word	0x00000000
        /*11a8*/ 	.short	0x0101
        /*11aa*/ 	.byte	0x3f
	.zero		1


	//   ....[46]....
        /*11ac*/ 	.word	0x00015420
        /*11b0*/ 	.word	0x00000010
        /*11b4*/ 	.word	0x0002d820
        /*11b8*/ 	.short	0x010a
        /*11ba*/ 	.byte	0x3f
	.zero		1


	//   ....[47]....
        /*11bc*/ 	.word	0x000154e0
        /*11c0*/ 	.word	0x00000009
        /*11c4*/ 	.word	0x0002d8a0
        /*11c8*/ 	.short	0x010a
        /*11ca*/ 	.byte	0x3f
	.zero		1


	//   ....[48]....
        /*11cc*/ 	.word	0x00015910
        /*11d0*/ 	.word	0x00000009
        /*11d4*/ 	.word	0x0002d8c0
        /*11d8*/ 	.short	0x010a
        /*11da*/ 	.byte	0x3f
	.zero		1


	//   ....[49]....
        /*11dc*/ 	.word	0x00015e70
        /*11e0*/ 	.word	0x00000009
        /*11e4*/ 	.word	0x0002d8a0
        /*11e8*/ 	.short	0x010a
        /*11ea*/ 	.byte	0x3f
	.zero		1


	//   ....[50]....
        /*11ec*/ 	.word	0x00016290
        /*11f0*/ 	.word	0x00000009
        /*11f4*/ 	.word	0x0002d8c0
        /*11f8*/ 	.short	0x010a
        /*11fa*/ 	.byte	0x3f
	.zero		1


	//   ....[51]....
        /*11fc*/ 	.word	0x00017410
        /*1200*/ 	.word	0x00000000
        /*1204*/ 	.word	0x0002d840
        /*1208*/ 	.short	0x010a
        /*120a*/ 	.byte	0x3f
	.zero		1


	//   ....[52]....
        /*120c*/ 	.word	0x00017960
        /*1210*/ 	.word	0x00000000
        /*1214*/ 	.word	0x0002d830
        /*1218*/ 	.short	0x0107
        /*121a*/ 	.byte	0x3f
	.zero		1


	//   ....[53]....
        /*121c*/ 	.word	0x00017a30
        /*1220*/ 	.word	0x00000000
        /*1224*/ 	.word	0x0002d830
        /*1228*/ 	.short	0x0101
        /*122a*/ 	.byte	0x3f
	.zero		1


	//   ....[54]....
        /*122c*/ 	.word	0x00018650
        /*1230*/ 	.word	0x00000010
        /*1234*/ 	.word	0x0002d800
        /*1238*/ 	.short	0x0107
        /*123a*/ 	.byte	0x3f
	.zero		1


	//   ....[55]....
        /*123c*/ 	.word	0x00018740
        /*1240*/ 	.word	0x00000010
        /*1244*/ 	.word	0x0002d800
        /*1248*/ 	.short	0x0101
        /*124a*/ 	.byte	0x3f
	.zero		1


	//   ....[56]....
        /*124c*/ 	.word	0x00018760
        /*1250*/ 	.word	0x00000010
        /*1254*/ 	.word	0x0002d820
        /*1258*/ 	.short	0x010a
        /*125a*/ 	.byte	0x3f
	.zero		1


	//   ....[57]....
        /*125c*/ 	.word	0x00018b80
        /*1260*/ 	.word	0x00000005
        /*1264*/ 	.word	0x0002d840
        /*1268*/ 	.short	0x010a
        /*126a*/ 	.byte	0x3f
	.zero		1


	//   ....[58]....
        /*126c*/ 	.word	0x00018f90
        /*1270*/ 	.word	0x00000005
        /*1274*/ 	.word	0x0002d830
        /*1278*/ 	.short	0x0107
        /*127a*/ 	.byte	0x3f
	.zero		1


	//   ....[59]....
        /*127c*/ 	.word	0x00019050
        /*1280*/ 	.word	0x00000005
        /*1284*/ 	.word	0x0002d830
        /*1288*/ 	.short	0x0101
        /*128a*/ 	.byte	0x3f
	.zero		1


	//   ....[60]....
        /*128c*/ 	.word	0x000190b0
        /*1290*/ 	.word	0x00000005
        /*1294*/ 	.word	0x0002d860
        /*1298*/ 	.short	0x010a
        /*129a*/ 	.byte	0x3f
	.zero		1


	//   ....[61]....
        /*129c*/ 	.word	0x00019560
        /*12a0*/ 	.word	0x00000005
        /*12a4*/ 	.word	0x0002d850
        /*12a8*/ 	.short	0x0107
        /*12aa*/ 	.byte	0x3f
	.zero		1


	//   ....[62]....
        /*12ac*/ 	.word	0x00019650
        /*12b0*/ 	.word	0x00000005
        /*12b4*/ 	.word	0x0002d850
        /*12b8*/ 	.short	0x0101
        /*12ba*/ 	.byte	0x3f
	.zero		1


	//   ....[63]....
        /*12bc*/ 	.word	0x00019880
        /*12c0*/ 	.word	0x00000000
        /*12c4*/ 	.word	0x0002d860
        /*12c8*/ 	.short	0x010a
        /*12ca*/ 	.byte	0x3f
	.zero		1


	//   ....[64]....
        /*12cc*/ 	.word	0x00019cb0
        /*12d0*/ 	.word	0x00000000
        /*12d4*/ 	.word	0x0002d850
        /*12d8*/ 	.short	0x0107
        /*12da*/ 	.byte	0x3f
	.zero		1


	//   ....[65]....
        /*12dc*/ 	.word	0x00019d90
        /*12e0*/ 	.word	0x00000000
        /*12e4*/ 	.word	0x0002d850
        /*12e8*/ 	.short	0x0101
        /*12ea*/ 	.byte	0x3f
	.zero		1


	//   ....[66]....
        /*12ec*/ 	.word	0x0001aad0
        /*12f0*/ 	.word	0x00000005
        /*12f4*/ 	.word	0x0002d820
        /*12f8*/ 	.short	0x010a
        /*12fa*/ 	.byte	0x3f
	.zero		1


	//   ....[67]....
        /*12fc*/ 	.word	0x0001ac70
        /*1300*/ 	.word	0x00000003
        /*1304*/ 	.word	0x0002d840
        /*1308*/ 	.short	0x010a
        /*130a*/ 	.byte	0x3f
	.zero		1


	//   ....[68]....
        /*130c*/ 	.word	0x0001ad00
        /*1310*/ 	.word	0x00000005
        /*1314*/ 	.word	0x0002d840
        /*1318*/ 	.short	0x010a
        /*131a*/ 	.byte	0x3f
	.zero		1


	//   ....[69]....
        /*131c*/ 	.word	0x0001ad40
        /*1320*/ 	.word	0x00000003
        /*1324*/ 	.word	0x0002d860
        /*1328*/ 	.short	0x010a
        /*132a*/ 	.byte	0x3f
	.zero		1


	//   ....[70]....
        /*132c*/ 	.word	0x0001ad80
        /*1330*/ 	.word	0x00000005
        /*1334*/ 	.word	0x0002d860
        /*1338*/ 	.short	0x010a
        /*133a*/ 	.byte	0x3f
	.zero		1


	//   ....[71]....
        /*133c*/ 	.word	0x0001ade0
        /*1340*/ 	.word	0x0000001f
        /*1344*/ 	.word	0x0002d890
        /*1348*/ 	.short	0x010a
        /*134a*/ 	.byte	0x3f
	.zero		1


	//   ....[72]....
        /*134c*/ 	.word	0x0001af60
        /*1350*/ 	.word	0x0000001f
        /*1354*/ 	.word	0x0002d890
        /*1358*/ 	.short	0x010a
        /*135a*/ 	.byte	0x3f
	.zero		1


	//   ....[73]....
        /*135c*/ 	.word	0x0001b0e0
        /*1360*/ 	.word	0x0000001f
        /*1364*/ 	.word	0x0002d890
        /*1368*/ 	.short	0x010a
        /*136a*/ 	.byte	0x3f
	.zero		1


	//   ....[74]....
        /*136c*/ 	.word	0x0001b250
        /*1370*/ 	.word	0x0000001f
        /*1374*/ 	.word	0x0002d8b0
        /*1378*/ 	.short	0x010a
        /*137a*/ 	.byte	0x3f
	.zero		1


	//   ....[75]....
        /*137c*/ 	.word	0x0001b510
        /*1380*/ 	.word	0x00000002
        /*1384*/ 	.word	0x0002d800
        /*1388*/ 	.short	0x010a
        /*138a*/ 	.byte	0x3f
	.zero		1


	//   ....[76]....
        /*138c*/ 	.word	0x0001b730
        /*1390*/ 	.word	0x00000002
        /*1394*/ 	.word	0x0002d800
        /*1398*/ 	.short	0x010a
        /*139a*/ 	.byte	0x3f
	.zero		1


	//   ....[77]....
        /*139c*/ 	.word	0x0001b780
        /*13a0*/ 	.word	0x00000008
        /*13a4*/ 	.word	0x0002d830
        /*13a8*/ 	.short	0x010a
        /*13aa*/ 	.byte	0x3f
	.zero		1


	//   ....[78]....
        /*13ac*/ 	.word	0x0001b7d0
        /*13b0*/ 	.word	0x00000003
        /*13b4*/ 	.word	0x0002d830
        /*13b8*/ 	.short	0x010a
        /*13ba*/ 	.byte	0x3f
	.zero		1


	//   ....[79]....
        /*13bc*/ 	.word	0x0001b820
        /*13c0*/ 	.word	0x00000003
        /*13c4*/ 	.word	0x0002d850
        /*13c8*/ 	.short	0x010a
        /*13ca*/ 	.byte	0x3f
	.zero		1


	//   ....[80]....
        /*13cc*/ 	.word	0x0001b870
        /*13d0*/ 	.word	0x0000000c
        /*13d4*/ 	.word	0x0002d850
        /*13d8*/ 	.short	0x010a
        /*13da*/ 	.byte	0x3f
	.zero		1


	//   ....[81]....
        /*13dc*/ 	.word	0x0001bfe0
        /*13e0*/ 	.word	0x00000010
        /*13e4*/ 	.word	0x0002d820
        /*13e8*/ 	.short	0x010a
        /*13ea*/ 	.byte	0x3f
	.zero		1


	//   ....[82]....
        /*13ec*/ 	.word	0x0001c030
        /*13f0*/ 	.word	0x00000009
        /*13f4*/ 	.word	0x0002d8a0
        /*13f8*/ 	.short	0x010a
        /*13fa*/ 	.byte	0x3f
	.zero		1


	//   ....[83]....
        /*13fc*/ 	.word	0x0001c080
        /*1400*/ 	.word	0x00000009
        /*1404*/ 	.word	0x0002d8c0
        /*1408*/ 	.short	0x010a
        /*140a*/ 	.byte	0x3f
	.zero		1


	//   ....[84]....
        /*140c*/ 	.word	0x0001c0d0
        /*1410*/ 	.word	0x00000009
        /*1414*/ 	.word	0x0002d8a0
        /*1418*/ 	.short	0x010a
        /*141a*/ 	.byte	0x3f
	.zero		1


	//   ....[85]....
        /*141c*/ 	.word	0x0001c120
        /*1420*/ 	.word	0x00000009
        /*1424*/ 	.word	0x0002d8c0
        /*1428*/ 	.short	0x010a
        /*142a*/ 	.byte	0x3f
	.zero		1


	//   ....[86]....
        /*142c*/ 	.word	0x0001c240
        /*1430*/ 	.word	0x00000000
        /*1434*/ 	.word	0x0002d840
        /*1438*/ 	.short	0x010a
        /*143a*/ 	.byte	0x3f
	.zero		1


	//   ....[87]....
        /*143c*/ 	.word	0x0001d070
        /*1440*/ 	.word	0x00000010
        /*1444*/ 	.word	0x0002d820
        /*1448*/ 	.short	0x010a
        /*144a*/ 	.byte	0x3f
	.zero		1


	//   ....[88]....
        /*144c*/ 	.word	0x0001d0c0
        /*1450*/ 	.word	0x00000005
        /*1454*/ 	.word	0x0002d840
        /*1458*/ 	.short	0x010a
        /*145a*/ 	.byte	0x3f
	.zero		1


	//   ....[89]....
        /*145c*/ 	.word	0x0001d660
        /*1460*/ 	.word	0x00000005
        /*1464*/ 	.word	0x0002d860
        /*1468*/ 	.short	0x010a
        /*146a*/ 	.byte	0x3f
	.zero		1


	//   ....[90]....
        /*146c*/ 	.word	0x0001dc40
        /*1470*/ 	.word	0x00000000
        /*1474*/ 	.word	0x0002d860
        /*1478*/ 	.short	0x010a
        /*147a*/ 	.byte	0x3f
	.zero		1


	//   ....[91]....
        /*147c*/ 	.word	0x0001ec30
        /*1480*/ 	.word	0x00000005
        /*1484*/ 	.word	0x0002d820
        /*1488*/ 	.short	0x010a
        /*148a*/ 	.byte	0x3f
	.zero		1


	//   ....[92]....
        /*148c*/ 	.word	0x0001edd0
        /*1490*/ 	.word	0x00000003
        /*1494*/ 	.word	0x0002d840
        /*1498*/ 	.short	0x010a
        /*149a*/ 	.byte	0x3f
	.zero		1


	//   ....[93]....
        /*149c*/ 	.word	0x0001ee20
        /*14a0*/ 	.word	0x00000005
        /*14a4*/ 	.word	0x0002d840
        /*14a8*/ 	.short	0x010a
        /*14aa*/ 	.byte	0x3f
	.zero		1


	//   ....[94]....
        /*14ac*/ 	.word	0x0001ee70
        /*14b0*/ 	.word	0x00000003
        /*14b4*/ 	.word	0x0002d860
        /*14b8*/ 	.short	0x010a
        /*14ba*/ 	.byte	0x3f
	.zero		1


	//----- nvinfo : EIATTR_NUM_MBARRIERS
	.align		4
.L_1175:
        /*14bc*/ 	.byte	0x03, 0x38
        /*14be*/ 	.short	0x0016


	//----- nvinfo : EIATTR_EXIT_INSTR_OFFSETS
	.align		4
        /*14c0*/ 	.byte	0x04, 0x1c
        /*14c2*/ 	.short	(.L_1177 - .L_1176)


	//   ....[0]....
.L_1176:
        /*14c4*/ 	.word	0x0001add0


	//----- nvinfo : EIATTR_MAX_THREADS
	.align		4
.L_1177:
        /*14c8*/ 	.byte	0x04, 0x05
        /*14ca*/ 	.short	(.L_1179 - .L_1178)
.L_1178:
        /*14cc*/ 	.word	0x00000200
        /*14d0*/ 	.word	0x00000001
        /*14d4*/ 	.word	0x00000001


	//----- nvinfo : EIATTR_CRS_STACK_SIZE
	.align		4
.L_1179:
        /*14d8*/ 	.byte	0x04, 0x1e
        /*14da*/ 	.short	(.L_1181 - .L_1180)
.L_1180:
        /*14dc*/ 	.word	0x00000000


	//----- nvinfo : EIATTR_CBANK_PARAM_SIZE
	.align		4
.L_1181:
        /*14e0*/ 	.byte	0x03, 0x19
        /*14e2*/ 	.short	0x0af0


	//----- nvinfo : EIATTR_PARAM_CBANK
	.align		4
        /*14e4*/ 	.byte	0x04, 0x0a
        /*14e6*/ 	.short	(.L_1183 - .L_1182)
	.align		4
.L_1182:
        /*14e8*/ 	.word	index@(.nv.constant0._ZN7cutlass13device_kernelIN5flash11enable_sm90INS1_16FlashAttnFwdSm90INS1_25CollectiveMainloopFwdSm90ILi2EN4cute5tupleIJNS5_1CILi1EEES8_S8_EEENS6_IJNS7_ILi192EEENS7_ILi128EEENS7_ILi96EEEEEELi96ENS_10bfloat16_tEfNS_4arch4Sm90ELb0ELb0ELb0ELb1ELb1ELb1ELb0ELb0ELb1ELb1ELb1ELb0EEENS1_21CollectiveEpilogueFwdINS6_IJSA_SC_SB_EEES9_SE_SG_Li384ELb1ELb1ELb1ELb0EEENS1_36VarlenDynamicPersistentTileSchedulerILi192ELi128ELi384ELi128ELb1ELb1ELb1ELb0ELb1ELb1EEEEEEEEEvNT_6ParamsE)
        /*14ec*/ 	.short	0x0210
        /*14ee*/ 	.short	0x0af0


	//----- nvinfo : EIATTR_SW_WAR
	.align		4
.L_1183:
        /*14f0*/ 	.byte	0x04, 0x36
        /*14f2*/ 	.short	(.L_1185 - .L_1184)
.L_1184:
        /*14f4*/ 	.word	0x00000008
.L_1185:


//--------------------- .nv.info._ZN7cutlass13device_kernelIN5flash11enable_sm90INS1_16FlashAttnFwdSm90INS1_25CollectiveMainloopFwdSm90ILi2EN4cute5tupleIJNS5_1CILi1EEES8_S8_EEENS6_IJNS7_ILi192EEENS7_ILi128EEENS7_ILi96EEEEEELi96ENS_10bfloat16_tEfNS_4arch4Sm90ELb0ELb1ELb0ELb0ELb1ELb0ELb0ELb0ELb1ELb1ELb1ELb0EEENS1_21CollectiveEpilogueFwdINS6_IJSA_SC_SB_EEES9_SE_SG_Li384ELb0ELb1ELb1ELb0EEENS1_19SingleTileSchedulerILb0ELb1ELb1ELi192EEEEEEEEEvNT_6ParamsE --------------------------
	.section	.nv.info._ZN7cutlass13device_kernelIN5flash11enable_sm90INS1_16FlashAttnFwdSm90INS1_25CollectiveMainloopFwdSm90ILi2EN4cute5tupleIJNS5_1CILi1EEES8_S8_EEENS6_IJNS7_ILi192EEENS7_ILi128EEENS7_ILi96EEEEEELi96ENS_10bfloat16_tEfNS_4arch4Sm90ELb0ELb1ELb0ELb0ELb1ELb0ELb0ELb0ELb1ELb1ELb1ELb0EEENS1_21CollectiveEpilogueFwdINS6_IJSA_SC_SB_EEES9_SE_SG_Li384ELb0ELb1ELb1ELb0EEENS1_19SingleTileSchedulerILb0ELb1ELb1ELi192EEEEEEEEEvNT_6ParamsE,"",@"SHT_CUDA_INFO"
	.sectionflags	@""
	.align	4


	//----- nvinfo : EIATTR_CUDA_API_VERSION
	.align		4
        /*0000*/ 	.byte	0x04, 0x37
        /*0002*/ 	.short	(.L_1187 - .L_1186)
.L_1186:
        /*0004*/ 	.word	0x00000082


	//----- nvinfo : EIATTR_KPARAM_INFO
	.align		4
.L_1187:
        /*0008*/ 	.byte	0x04, 0x17
        /*000a*/ 	.short	(.L_1189 - .L_1188)
.L_1188:
        /*000c*/ 	.word	0x00000000
        /*0010*/ 	.short	0x0000
        /*0012*/ 	.short	0x0070
        /*0014*/ 	.byte	0x00, 0xf0, 0x01, 0x28


	//----- nvinfo : EIATTR_SPARSE_MMA_MASK
	.align		4
.L_1189:
        /*0018*/ 	.byte	0x03, 0x50
        /*001a*/ 	.short	0x0000


	//----- nvinfo : EIATTR_MAXREG_COUNT
	.align		4
        /*001c*/ 	.byte	0x03, 0x1b
        /*001e*/ 	.short	0x0080


	//----- nvinfo : EIATTR_NUM_BARRIERS
	.align		4
        /*0020*/ 	.byte	0x02, 0x4c
        /*0022*/ 	.byte	0x10
	.zero		1


	//----- nvinfo : EIATTR_EXTERNS
	.align		4
        /*0024*/ 	.byte	0x04, 0x0f
        /*0026*/ 	.short	(.L_1191 - .L_1190)


	//   ....[0]....
	.align		4
.L_1190:
        /*0028*/ 	.word	index@(__assertfail)


	//----- nvinfo : EIATTR_ANNOTATIONS
	.align		4
.L_1191:
        /*002c*/ 	.byte	0x04, 0x55
        /*002e*/ 	.short	(.L_1193 - .L_1192)


	//   ....[0]....
.L_1192:
        /*0030*/ 	.word	0x00000001
        /*0034*/ 	.byte	0xb0, 0x08, 0x00, 0x00, 0x01, 0x00, 0x00, 0x00, 0x10, 0x0a, 0x00, 0x00, 0x01, 0x00, 0x00, 0x00
        /*0044*/ 	.byte	0x60, 0x17, 0x00, 0x00, 0x01, 0x00, 0x00, 0x00, 0xf0, 0xdf, 0x00, 0x00, 0x01, 0x00, 0x00, 0x00
        /*0054*/ 	.byte	0x00, 0xf3, 0x00, 0x00, 0x01, 0x00, 0x00, 0x00, 0x80, 0x06, 0x01, 0x00, 0x01, 0x00, 0x00, 0x00
        /*0064*/ 	.byte	0xa0, 0x06, 0x01, 0x00, 0x01, 0x00, 0x00, 0x00, 0x00, 0x08, 0x01, 0x00, 0x01, 0x00, 0x00, 0x00
        /*0074*/ 	.byte	0x50, 0x1e, 0x01, 0x00, 0x01, 0x00, 0x00, 0x00, 0x70, 0x1e, 0x01, 0x00, 0x01, 0x00, 0x00, 0x00
        /*0084*/ 	.byte	0x90, 0x32, 0x01, 0x00


	//----- nvinfo : EIATTR_MERCURY_ISA_VERSION
	.align		4
.L_1193:
        /*0088*/ 	.byte	0x03, 0x5f
        /*008a*/ 	.short	0x0101


	//----- nvinfo : EIATTR_INT_WARP_WIDE_INSTR_OFFSETS
	.align		4
        /*008c*/ 	.byte	0x04, 0x31
        /*008e*/ 	.short	(.L_1195 - .L_1194)


	//   ....[0]....
.L_1194:
        /*0090*/ 	.word	0x000000c0


	//   ....[1]....
        /*0094*/ 	.word	0x000000d0


	//   ....[2]....
        /*0098*/ 	.word	0x00000170


	//----- nvinfo : EIATTR_COOP_GROUP_MASK_REGIDS
	.align		4
.L_1195:
        /*009c*/ 	.byte	0x04, 0x29
        /*009e*/ 	.short	(.L_1197 - .L_1196)


	//   ....[0]....
.L_1196:
        /*00a0*/ 	.word	0xffffffff


	//   ....[1]....
        /*00a4*/ 	.word	0xffffffff


	//   ....[2]....
        /*00a8*/ 	.word	0xffffffff


	//   ....[3]....
        /*00ac*/ 	.word	0xffffffff


	//   ....[4]....
        /*00b0*/ 	.word	0xffffffff


	//   ....[5]....
        /*00b4*/ 	.word	0xffffffff


	//   ....[6]....
        /*00b8*/ 	.word	0xffffffff


	//   ....[7]....
        /*00bc*/ 	.word	0xffffffff


	//   ....[8]....
        /*00c0*/ 	.word	0xffffffff


	//   ....[9]....
        /*00c4*/ 	.word	0xffffffff


	//   ....[10]....
        /*00c8*/ 	.word	0xffffffff


	//   ....[11]....
        /*00cc*/ 	.word	0xffffffff


	//   ....[12]....
        /*00d0*/ 	.word	0xffffffff


	//   ....[13]....
        /*00d4*/ 	.word	0xffffffff


	//   ....[14]....
        /*00d8*/ 	.word	0xffffffff


	//   ....[15]....
        /*00dc*/ 	.word	0xffffffff


	//   ....[16]....
        /*00e0*/ 	.word	0xffffffff


	//   ....[17]....
        /*00e4*/ 	.word	0xffffffff


	//   ....[18]....
        /*00e8*/ 	.word	0xffffffff


	//   ....[19]....
        /*00ec*/ 	.word	0xffffffff


	//   ....[20]....
        /*00f0*/ 	.word	0xffffffff


	//   ....[21]....
        /*00f4*/ 	.word	0xffffffff


	//   ....[22]....
        /*00f8*/ 	.word	0xffffffff


	//   ....[23]....
        /*00fc*/ 	.word	0xffffffff


	//   ....[24]....
        /*0100*/ 	.word	0xffffffff


	//   ....[25]....
        /*0104*/ 	.word	0xffffffff


	//   ....[26]....
        /*0108*/ 	.word	0xffffffff


	//   ....[27]....
        /*010c*/ 	.word	0xffffffff


	//   ....[28]....
        /*0110*/ 	.word	0xffffffff


	//   ....[29]....
        /*0114*/ 	.word	0xffffffff


	//   ....[30]....
        /*0118*/ 	.word	0xffffffff


	//   ....[31]....
        /*011c*/ 	.word	0xffffffff


	//   ....[32]....
        /*0120*/ 	.word	0xffffffff


	//   ....[33]....
        /*0124*/ 	.word	0xffffffff


	//   ....[34]....
        /*0128*/ 	.word	0xffffffff


	//   ....[35]....
        /*012c*/ 	.word	0xffffffff


	//   ....[36]....
        /*0130*/ 	.word	0xffffffff


	//   ....[37]....
        /*0134*/ 	.word	0xffffffff


	//   ....[38]....
        /*0138*/ 	.word	0xffffffff


	//   ....[39]....
        /*013c*/ 	.word	0xffffffff


	//   ....[40]....
        /*0140*/ 	.word	0xffffffff


	//   ....[41]....
        /*0144*/ 	.word	0xffffffff


	//   ....[42]....
        /*0148*/ 	.word	0xffffffff


	//   ....[43]....
        /*014c*/ 	.word	0xffffffff


	//   ....[44]....
        /*0150*/ 	.word	0xffffffff


	//   ....[45]....
        /*0154*/ 	.word	0xffffffff


	//   ....[46]....
        /*0158*/ 	.word	0xffffffff


	//   ....[47]....
        /*015c*/ 	.word	0xffffffff


	//   ....[48]....
        /*0160*/ 	.word	0xffffffff


	//   ....[49]....
        /*0164*/ 	.word	0xffffffff


	//   ....[50]....
        /*0168*/ 	.word	0xffffffff


	//   ....[51]....
        /*016c*/ 	.word	0xffffffff


	//   ....[52]....
        /*0170*/ 	.word	0xffffffff


	//   ....[53]....
        /*0174*/ 	.word	0xffffffff


	//   ....[54]....
        /*0178*/ 	.word	0xffffffff


	//   ....[55]....
        /*017c*/ 	.word	0xffffffff


	//   ....[56]....
        /*0180*/ 	.word	0xffffffff


	//   ....[57]....
        /*0184*/ 	.word	0xffffffff


	//   ....[58]....
        /*0188*/ 	.word	0xffffffff


	//   ....[59]....
        /*018c*/ 	.word	0xffffffff


	//   ....[60]....
        /*0190*/ 	.word	0xffffffff


	//   ....[61]....
        /*0194*/ 	.word	0xffffffff


	//   ....[62]....
        /*0198*/ 	.word	0xffffffff


	//   ....[63]....
        /*019c*/ 	.word	0xffffffff


	//   ....[64]....
        /*01a0*/ 	.word	0xffffffff


	//   ....[65]....
        /*01a4*/ 	.word	0xffffffff


	//   ....[66]....
        /*01a8*/ 	.word	0xffffffff


	//   ....[67]....
        /*01ac*/ 	.word	0xffffffff


	//   ....[68]....
        /*01b0*/ 	.word	0xffffffff


	//   ....[69]....
        /*01b4*/ 	.word	0xffffffff


	//   ....[70]....
        /*01b8*/ 	.word	0xffffffff


	//   ....[71]....
        /*01bc*/ 	.word	0xffffffff


	//   ....[72]....
        /*01c0*/ 	.word	0xffffffff


	//   ....[73]....
        /*01c4*/ 	.word	0xffffffff


	//   ....[74]....
        /*01c8*/ 	.word	0xffffffff


	//   ....[75]....
        /*01cc*/ 	.word	0xffffffff


	//   ....[76]....
        /*01d0*/ 	.word	0xffffffff


	//   ....[77]....
        /*01d4*/ 	.word	0xffffffff


	//   ....[78]....
        /*01d8*/ 	.word	0xffffffff


	//   ....[79]....
        /*01dc*/ 	.word	0xffffffff


	//   ....[80]....
        /*01e0*/ 	.word	0xffffffff


	//   ....[81]....
        /*01e4*/ 	.word	0xffffffff


	//   ....[82]....
        /*01e8*/ 	.word	0xffffffff


	//   ....[83]....
        /*01ec*/ 	.word	0xffffffff


	//   ....[84]....
        /*01f0*/ 	.word	0xffffffff


	//   ....[85]....
        /*01f4*/ 	.word	0xffffffff


	//   ....[86]....
        /*01f8*/ 	.word	0xffffffff


	//   ....[87]....
        /*01fc*/ 	.word	0xffffffff


	//   ....[88]....
        /*0200*/ 	.word	0xffffffff


	//   ....[89]....
        /*0204*/ 	.word	0xffffffff


	//   ....[90]....
        /*0208*/ 	.word	0xffffffff


	//   ....[91]....
        /*020c*/ 	.word	0x0500000f


	//   ....[92]....
        /*0210*/ 	.word	0x0500000f


	//   ....[93]....
        /*0214*/ 	.word	0x0500000f


	//   ....[94]....
        /*0218*/ 	.word	0x0500000f


	//   ....[95]....
        /*021c*/ 	.word	0x0500000f


	//   ....[96]....
        /*0220*/ 	.word	0x0500000f


	//   ....[97]....
        /*0224*/ 	.word	0x0500000f


	//   ....[98]....
        /*0228*/ 	.word	0x0500000f


	//   ....[99]....
        /*022c*/ 	.word	0x0500000f


	//   ....[100]....
        /*0230*/ 	.word	0x0500000f


	//   ....[101]....
        /*0234*/ 	.word	0x0500000f


	//   ....[102]....
        /*0238*/ 	.word	0x0500000f


	//   ....[103]....
        /*023c*/ 	.word	0x0500000f


	//   ....[104]....
        /*0240*/ 	.word	0x0500000f


	//   ....[105]....
        /*0244*/ 	.word	0x0500000f


	//   ....[106]....
        /*0248*/ 	.word	0x0500000f


	//   ....[107]....
        /*024c*/ 	.word	0x0500000f


	//   ....[108]....
        /*0250*/ 	.word	0x0500000f


	//   ....[109]....
        /*0254*/ 	.word	0x0500000f


	//   ....[110]....
        /*0258*/ 	.word	0x0500000f


	//   ....[111]....
        /*025c*/ 	.word	0x0500000f


	//   ....[112]....
        /*0260*/ 	.word	0x0500000f


	//   ....[113]....
        /*0264*/ 	.word	0x0500000f


	//   ....[114]....
        /*0268*/ 	.word	0x0500000f


	//   ....[115]....
        /*026c*/ 	.word	0x0500000f


	//   ....[116]....
        /*0270*/ 	.word	0x0500000f


	//   ....[117]....
        /*0274*/ 	.word	0x0500000f


	//   ....[118]....
        /*0278*/ 	.word	0x0500000f


	//   ....[119]....
        /*027c*/ 	.word	0x0500000f


	//   ....[120]....
        /*0280*/ 	.word	0x0500000f


	//   ....[121]....
        /*0284*/ 	.word	0x0500000f


	//   ....[122]....
        /*0288*/ 	.word	0x0500000f


	//   ....[123]....
        /*028c*/ 	.word	0x0500000f


	//   ....[124]....
        /*0290*/ 	.word	0x0500000f


	//   ....[125]....
        /*0294*/ 	.word	0x0500000f


	//   ....[126]....
        /*0298*/ 	.word	0x0500000f


	//   ....[127]....
        /*029c*/ 	.word	0x0500000f


	//   ....[128]....
        /*02a0*/ 	.word	0x0500000f


	//   ....[129]....
        /*02a4*/ 	.word	0x0500000f


	//   ....[130]....
        /*02a8*/ 	.word	0x0500000f


	//   ....[131]....
        /*02ac*/ 	.word	0x0500000f


	//   ....[132]....
        /*02b0*/ 	.word	0x0500000f


	//   ....[133]....
        /*02b4*/ 	.word	0x0500000f


	//   ....[134]....
        /*02b8*/ 	.word	0x0500000f


	//   ....[135]....
        /*02bc*/ 	.word	0x0500000f


	//   ....[136]....
        /*02c0*/ 	.word	0x0500000f


	//----- nvinfo : EIATTR_COOP_GROUP_INSTR_OFFSETS
	.align		4
.L_1197:
        /*02c4*/ 	.byte	0x04, 0x28
        /*02c6*/ 	.short	(.L_1199 - .L_1198)


	//   ....[0]....
.L_1198:
        /*02c8*/ 	.word	0x00000080


	//   ....[1]....
        /*02cc*/ 	.word	0x00000090


	//   ....[2]....
        /*02d0*/ 	.word	0x000002d0


	//   ....[3]....
        /*02d4*/ 	.word	0x00000430


	//   ....[4]....
        /*02d8*/ 	.word	0x00000550


	//   ....[5]....
        /*02dc*/ 	.word	0x000006b0


	//   ....[6]....
        /*02e0*/ 	.word	0x00001510


	//   ....[7]....
        /*02e4*/ 	.word	0x00001e40


	//   ....[8]....
        /*02e8*/ 	.word	0x000020f0


	//   ....[9]....
        /*02ec*/ 	.word	0x000034d0


	//   ....[10]....
        /*02f0*/ 	.word	0x000034f0


	//   ....[11]....
        /*02f4*/ 	.word	0x00003a10


	//   ....[12]....
        /*02f8*/ 	.word	0x00003a80


	//   ....[13]....
        /*02fc*/ 	.word	0x00004840


	//   ....[14]....
        /*0300*/ 	.word	0x00005640


	//   ....[15]....
        /*0304*/ 	.word	0x00005860


	//   ....[16]....
        /*0308*/ 	.word	0x00006450


	//   ....[17]....
        /*030c*/ 	.word	0x00006550


	//   ....[18]....
        /*0310*/ 	.word	0x00006da0


	//   ....[19]....
        /*0314*/ 	.word	0x00006e10


	//   ....[20]....
        /*0318*/ 	.word	0x00007e50


	//   ....[21]....
        /*031c*/ 	.word	0x00008ef0


	//   ....[22]....
        /*0320*/ 	.word	0x00008f00


	//   ....[23]....
        /*0324*/ 	.word	0x00008f30


	//   ....[24]....
        /*0328*/ 	.word	0x00008f40


	//   ....[25]....
        /*032c*/ 	.word	0x0000a2a0


	//   ....[26]....
        /*0330*/ 	.word	0x0000ad50


	//   ....[27]....
        /*0334*/ 	.word	0x0000afb0


	//   ....[28]....
        /*0338*/ 	.word	0x0000bbf0


	//   ....[29]....
        /*033c*/ 	.word	0x0000bcf0


	//   ....[30]....
        /*0340*/ 	.word	0x0000c550


	//   ....[31]....
        /*0344*/ 	.word	0x0000c5c0


	//   ....[32]....
        /*0348*/ 	.word	0x0000d600


	//   ....[33]....
        /*034c*/ 	.word	0x0000d730


	//   ....[34]....
        /*0350*/ 	.word	0x0000d770


	//   ....[35]....
        /*0354*/ 	.word	0x0000d870


	//   ....[36]....
        /*0358*/ 	.word	0x0000d880


	//   ....[37]....
        /*035c*/ 	.word	0x0000e7b0


	//   ....[38]....
        /*0360*/ 	.word	0x0000e7f0


	//   ....[39]....
        /*0364*/ 	.word	0x0000e830


	//   ....[40]....
        /*0368*/ 	.word	0x0000e870


	//   ....[41]....
        /*036c*/ 	.word	0x0000e890


	//   ....[42]....
        /*0370*/ 	.word	0x0000e8c0


	//   ....[43]....
        /*0374*/ 	.word	0x0000ed90


	//   ....[44]....
        /*0378*/ 	.word	0x0000eda0


	//   ....[45]....
        /*037c*/ 	.word	0x0000f670


	//   ....[46]....
        /*0380*/ 	.word	0x00010d30


	//   ....[47]....
        /*0384*/ 	.word	0x00010d40


	//   ....[48]....
        /*0388*/ 	.word	0x00010d50


	//   ....[49]....
        /*038c*/ 	.word	0x00010d60


	//   ....[50]....
        /*0390*/ 	.word	0x00010d80


	//   ....[51]....
        /*0394*/ 	.word	0x00010db0


	//   ....[52]....
        /*0398*/ 	.word	0x00010de0


	//   ....[53]....
        /*039c*/ 	.word	0x00010e10


	//   ....[54]....
        /*03a0*/ 	.word	0x00011720


	//   ....[55]....
        /*03a4*/ 	.word	0x00011740


	//   ....[56]....
        /*03a8*/ 	.word	0x00011750


	//   ....[57]....
        /*03ac*/ 	.word	0x000117d0


	//   ....[58]....
        /*03b0*/ 	.word	0x00011870


	//   ....[59]....
        /*03b4*/ 	.word	0x00011880


	//   ....[60]....
        /*03b8*/ 	.word	0x00011920


	//   ....[61]....
        /*03bc*/ 	.word	0x00011950


	//   ....[62]....
        /*03c0*/ 	.word	0x000119b0


	//   ....[63]....
        /*03c4*/ 	.word	0x000119c0


	//   ....[64]....
        /*03c8*/ 	.word	0x000119f0


	//   ....[65]....
        /*03cc*/ 	.word	0x00011a40


	//   ....[66]....
        /*03d0*/ 	.word	0x00012280


	//   ....[67]....
        /*03d4*/ 	.word	0x00012290


	//   ....[68]....
        /*03d8*/ 	.word	0x000122b0


	//   ....[69]....
        /*03dc*/ 	.word	0x00012330


	//   ....[70]....
        /*03e0*/ 	.word	0x00012340


	//   ....[71]....
        /*03e4*/ 	.word	0x000123a0


	//   ....[72]....
        /*03e8*/ 	.word	0x000123d0


	//   ....[73]....
        /*03ec*/ 	.word	0x00012410


	//   ....[74]....
        /*03f0*/ 	.word	0x00012630


	//   ....[75]....
        /*03f4*/ 	.word	0x00012650


	//   ....[76]....
        /*03f8*/ 	.word	0x00012670


	//   ....[77]....
        /*03fc*/ 	.word	0x000126f0


	//   ....[78]....
        /*0400*/ 	.word	0x00012710


	//   ....[79]....
        /*0404*/ 	.word	0x00012790


	//   ....[80]....
        /*0408*/ 	.word	0x000127b0


	//   ....[81]....
        /*040c*/ 	.word	0x000127c0


	//   ....[82]....
        /*0410*/ 	.word	0x00012cf0


	//   ....[83]....
        /*0414*/ 	.word	0x00012d20


	//   ....[84]....
        /*0418*/ 	.word	0x00012d50


	//   ....[85]....
        /*041c*/ 	.word	0x00012d80


	//   ....[86]....
        /*0420*/ 	.word	0x00012db0


	//   ....[87]....
        /*0424*/ 	.word	0x00012de0


	//   ....[88]....
        /*0428*/ 	.word	0x00012e00


	//   ....[89]....
        /*042c*/ 	.word	0x00012ea0


	//   ....[90]....
        /*0430*/ 	.word	0x00013220


	//   ....[91]....
        /*0434*/ 	.word	0x00013860


	//   ....[92]....
        /*0438*/ 	.word	0x00013950


	//   ....[93]....
        /*043c*/ 	.word	0x000139f0


	//   ....[94]....
        /*0440*/ 	.word	0x00013a80


	//   ....[95]....
        /*0444*/ 	.word	0x00013b60


	//   ....[96]....
        /*0448*/ 	.word	0x00013bd0


	//   ....[97]....
        /*044c*/ 	.word	0x00013cb0


	//   ....[98]....
        /*0450*/ 	.word	0x00013d60


	//   ....[99]....
        /*0454*/ 	.word	0x00013e60


	//   ....[100]....
        /*0458*/ 	.word	0x00013f00


	//   ....[101]....
        /*045c*/ 	.word	0x00013f60


	//   ....[102]....
        /*0460*/ 	.word	0x00014010


	//   ....[103]....
        /*0464*/ 	.word	0x000140e0


	//   ....[104]....
        /*0468*/ 	.word	0x00014170


	//   ....[105]....
        /*046c*/ 	.word	0x00014240


	//   ....[106]....
        /*0470*/ 	.word	0x000142c0


	//   ....[107]....
        /*0474*/ 	.word	0x00014380


	//   ....[108]....
        /*0478*/ 	.word	0x00014420


	//   ....[109]....
        /*047c*/ 	.word	0x000144f0


	//   ....[110]....
        /*0480*/ 	.word	0x00014560


	//   ....[111]....
        /*0484*/ 	.word	0x00014620


	//   ....[112]....
        /*0488*/ 	.word	0x00014760


	//   ....[113]....
        /*048c*/ 	.word	0x00014840


	//   ....[114]....
        /*0490*/ 	.word	0x000148c0


	//   ....[115]....
        /*0494*/ 	.word	0x000149a0


	//   ....[116]....
        /*0498*/ 	.word	0x00014a00


	//   ....[117]....
        /*049c*/ 	.word	0x00014ad0


	//   ....[118]....
        /*04a0*/ 	.word	0x00014b30


	//   ....[119]....
        /*04a4*/ 	.word	0x00014c10


	//   ....[120]....
        /*04a8*/ 	.word	0x00014d00


	//   ....[121]....
        /*04ac*/ 	.word	0x00014da0


	//   ....[122]....
        /*04b0*/ 	.word	0x00014e00


	//   ....[123]....
        /*04b4*/ 	.word	0x00014ef0


	//   ....[124]....
        /*04b8*/ 	.word	0x00014f50


	//   ....[125]....
        /*04bc*/ 	.word	0x00015040


	//   ....[126]....
        /*04c0*/ 	.word	0x000150a0


	//   ....[127]....
        /*04c4*/ 	.word	0x00015160


	//   ....[128]....
        /*04c8*/ 	.word	0x000152a0


	//   ....[129]....
        /*04cc*/ 	.word	0x00015350


	//   ....[130]....
        /*04d0*/ 	.word	0x00015440


	//   ....[131]....
        /*04d4*/ 	.word	0x00015550


	//   ....[132]....
        /*04d8*/ 	.word	0x000155d0


	//   ....[133]....
        /*04dc*/ 	.word	0x000156c0


	//   ....[134]....
        /*04e0*/ 	.word	0x00015730


	//   ....[135]....
        /*04e4*/ 	.word	0x00015800


	//   ....[136]....
        /*04e8*/ 	.word	0x00015910


	//----- nvinfo : EIATTR_REG_RECONFIG
	.align		4
.L_1199:
        /*04ec*/ 	.byte	0x01, 0x54
	.zero		2


	//----- nvinfo : EIATTR_SYSCALL_OFFSETS
	.align		4
        /*04f0*/ 	.byte	0x04, 0x46
        /*04f2*/ 	.short	(.L_1201 - .L_1200)


	//   ....[0]....
.L_1200:
        /*04f4*/ 	.word	0x00001720


	//   ....[1]....
        /*04f8*/ 	.word	0x00010230


	//   ....[2]....
        /*04fc*/ 	.word	0x00010370


	//   ....[3]....
        /*0500*/ 	.word	0x00010460


	//   ....[4]....
        /*0504*/ 	.word	0x00011250


	//----- nvinfo : EIATTR_MBARRIER_INSTR_OFFSETS
	.align		4
.L_1201:
        /*0508*/ 	.byte	0x04, 0x39
        /*050a*/ 	.short	(.L_1203 - .L_1202)


	//   ....[0]....
.L_1202:
        /*050c*/ 	.word	0x00000180
        /*0510*/ 	.word	0x000000ff
        /*0514*/ 	.word	0x0002d800
        /*0518*/ 	.short	0x0100
        /*051a*/ 	.byte	0x08
	.zero		1


	//   ....[1]....
        /*051c*/ 	.word	0x00000190
        /*0520*/ 	.word	0x000000ff
        /*0524*/ 	.word	0x0002d820
        /*0528*/ 	.short	0x0100
        /*052a*/ 	.byte	0x08
	.zero		1


	//   ....[2]....
        /*052c*/ 	.word	0x00000280
        /*0530*/ 	.word	0x000000ff
        /*0534*/ 	.word	0x0002d830
        /*0538*/ 	.short	0x0100
        /*053a*/ 	.byte	0x08
	.zero		1


	//   ....[3]....
        /*053c*/ 	.word	0x00000290
        /*0540*/ 	.word	0x000000ff
        /*0544*/ 	.word	0x0002d840
        /*0548*/ 	.short	0x0100
        /*054a*/ 	.byte	0x08
	.zero		1


	//   ....[4]....
        /*054c*/ 	.word	0x000002a0
        /*0550*/ 	.word	0x000000ff
        /*0554*/ 	.word	0x0002d838
        /*0558*/ 	.short	0x0100
        /*055a*/ 	.byte	0x08
	.zero		1


	//   ....[5]....
        /*055c*/ 	.word	0x000002b0
        /*0560*/ 	.word	0x000000ff
        /*0564*/ 	.word	0x0002d848
        /*0568*/ 	.short	0x0100
        /*056a*/ 	.byte	0x08
	.zero		1


	//   ....[6]....
        /*056c*/ 	.word	0x000003e0
        /*0570*/ 	.word	0x000000ff
        /*0574*/ 	.word	0x0002d850
        /*0578*/ 	.short	0x0100
        /*057a*/ 	.byte	0x08
	.zero		1


	//   ....[7]....
        /*057c*/ 	.word	0x000003f0
        /*0580*/ 	.word	0x000000ff
        /*0584*/ 	.word	0x0002d860
        /*0588*/ 	.short	0x0100
        /*058a*/ 	.byte	0x08
	.zero		1


	//   ....[8]....
        /*058c*/ 	.word	0x00000400
        /*0590*/ 	.word	0x000000ff
        /*0594*/ 	.word	0x0002d858
        /*0598*/ 	.short	0x0100
        /*059a*/ 	.byte	0x08
	.zero		1


	//   ....[9]....
        /*059c*/ 	.word	0x00000410
        /*05a0*/ 	.word	0x000000ff
        /*05a4*/ 	.word	0x0002d868
        /*05a8*/ 	.short	0x0100
        /*05aa*/ 	.byte	0x08
	.zero		1


	//   ....[10]....
        /*05ac*/ 	.word	0x00000500
        /*05b0*/ 	.word	0x000000ff
        /*05b4*/ 	.word	0x0002d870
        /*05b8*/ 	.short	0x0100
        /*05ba*/ 	.byte	0x06
	.zero		1


	//   ....[11]....
        /*05bc*/ 	.word	0x00000510
        /*05c0*/ 	.word	0x000000ff
        /*05c4*/ 	.word	0x0002d880
        /*05c8*/ 	.short	0x0100
        /*05ca*/ 	.byte	0x06
	.zero		1


	//   ....[12]....
        /*05cc*/ 	.word	0x00000520
        /*05d0*/ 	.word	0x000000ff
        /*05d4*/ 	.word	0x0002d878
        /*05d8*/ 	.short	0x0100
        /*05da*/ 	.byte	0x06
	.zero		1


	//   ....[13]....
        /*05dc*/ 	.word	0x00000530
        /*05e0*/ 	.word	0x000000ff
        /*05e4*/ 	.word	0x0002d888
        /*05e8*/ 	.short	0x0100
        /*05ea*/ 	.byte	0x06
	.zero		1


	//   ....[14]....
        /*05ec*/ 	.word	0x00000660
        /*05f0*/ 	.word	0x000000ff
        /*05f4*/ 	.word	0x0002d890
        /*05f8*/ 	.short	0x0100
        /*05fa*/ 	.byte	0x08
	.zero		1


	//   ....[15]....
        /*05fc*/ 	.word	0x00000670
        /*0600*/ 	.word	0x000000ff
        /*0604*/ 	.word	0x0002d8a0
        /*0608*/ 	.short	0x0100
        /*060a*/ 	.byte	0x08
	.zero		1


	//   ....[16]....
        /*060c*/ 	.word	0x00000680
        /*0610*/ 	.word	0x000000ff
        /*0614*/ 	.word	0x0002d898
        /*0618*/ 	.short	0x0100
        /*061a*/ 	.byte	0x08
	.zero		1


	//   ....[17]....
        /*061c*/ 	.word	0x00000690
        /*0620*/ 	.word	0x000000ff
        /*0624*/ 	.word	0x0002d8a8
        /*0628*/ 	.short	0x0100
        /*062a*/ 	.byte	0x08
	.zero		1


	//   ....[18]....
        /*062c*/ 	.word	0x000007d0
        /*0630*/ 	.word	0x000000ff
        /*0634*/ 	.word	0x0002d8b0
        /*0638*/ 	.short	0x0100
        /*063a*/ 	.byte	0x08
	.zero		1


	//   ....[19]....
        /*063c*/ 	.word	0x000007e0
        /*0640*/ 	.word	0x000000ff
        /*0644*/ 	.word	0x0002d8c0
        /*0648*/ 	.short	0x0100
        /*064a*/ 	.byte	0x08
	.zero		1


	//   ....[20]....
        /*064c*/ 	.word	0x000007f0
        /*0650*/ 	.word	0x000000ff
        /*0654*/ 	.word	0x0002d8b8
        /*0658*/ 	.short	0x0100
        /*065a*/ 	.byte	0x08
	.zero		1


	//   ....[21]....
        /*065c*/ 	.word	0x00000800
        /*0660*/ 	.word	0x000000ff
        /*0664*/ 	.word	0x0002d8c8
        /*0668*/ 	.short	0x0100
        /*066a*/ 	.byte	0x08
	.zero		1


	//   ....[22]....
        /*066c*/ 	.word	0x00001740
        /*0670*/ 	.word	0x000000ff
        /*0674*/ 	.word	0x0002d800
        /*0678*/ 	.short	0x010a
        /*067a*/ 	.byte	0x26
	.zero		1


	//   ....[23]....
        /*067c*/ 	.word	0x000017d0
        /*0680*/ 	.word	0x000000ff
        /*0684*/ 	.word	0x0002d830
        /*0688*/ 	.short	0x010a
        /*068a*/ 	.byte	0x26
	.zero		1


	//   ....[24]....
        /*068c*/ 	.word	0x00001830
        /*0690*/ 	.word	0x000000ff
        /*0694*/ 	.word	0x0002d830
        /*0698*/ 	.short	0x010a
        /*069a*/ 	.byte	0x26
	.zero		1


	//   ....[25]....
        /*069c*/ 	.word	0x00001e90
        /*06a0*/ 	.word	0x000000ff
        /*06a4*/ 	.word	0x00000000
        /*06a8*/ 	.short	0x0101
        /*06aa*/ 	.byte	0x04
	.zero		1


	//   ....[26]....
        /*06ac*/ 	.word	0x00004d10
        /*06b0*/ 	.word	0x000000ff
        /*06b4*/ 	.word	0x0002d830
        /*06b8*/ 	.short	0x010a
        /*06ba*/ 	.byte	0x04
	.zero		1


	//   ....[27]....
        /*06bc*/ 	.word	0x00004d50
        /*06c0*/ 	.word	0x000000ff
        /*06c4*/ 	.word	0x0002d830
        /*06c8*/ 	.short	0x010a
        /*06ca*/ 	.byte	0x04
	.zero		1


	//   ....[28]....
        /*06cc*/ 	.word	0x00005040
        /*06d0*/ 	.word	0x000000ff
        /*06d4*/ 	.word	0x0002d850
        /*06d8*/ 	.short	0x010a
        /*06da*/ 	.byte	0x0a
	.zero		1


	//   ....[29]....
        /*06dc*/ 	.word	0x00005080
        /*06e0*/ 	.word	0x000000ff
        /*06e4*/ 	.word	0x0002d850
        /*06e8*/ 	.short	0x010a
        /*06ea*/ 	.byte	0x0a
	.zero		1


	//   ....[30]....
        /*06ec*/ 	.word	0x00005610
        /*06f0*/ 	.word	0x000000ff
        /*06f4*/ 	.word	0x00000000
        /*06f8*/ 	.short	0x0101
        /*06fa*/ 	.byte	0x0a
	.zero		1


	//   ....[31]....
        /*06fc*/ 	.word	0x000079e0
        /*0700*/ 	.word	0x000000ff
        /*0704*/ 	.word	0x00000000
        /*0708*/ 	.short	0x0101
        /*070a*/ 	.byte	0x06
	.zero		1


	//   ....[32]....
        /*070c*/ 	.word	0x00008270
        /*0710*/ 	.word	0x000000ff
        /*0714*/ 	.word	0x0002d830
        /*0718*/ 	.short	0x010a
        /*071a*/ 	.byte	0x04
	.zero		1


	//   ....[33]....
        /*071c*/ 	.word	0x000082b0
        /*0720*/ 	.word	0x000000ff
        /*0724*/ 	.word	0x0002d830
        /*0728*/ 	.short	0x010a
        /*072a*/ 	.byte	0x04
	.zero		1


	//   ....[34]....
        /*072c*/ 	.word	0x000085d0
        /*0730*/ 	.word	0x000000ff
        /*0734*/ 	.word	0x0002d850
        /*0738*/ 	.short	0x010a
        /*073a*/ 	.byte	0x0e
	.zero		1


	//   ....[35]....
        /*073c*/ 	.word	0x00008610
        /*0740*/ 	.word	0x000000ff
        /*0744*/ 	.word	0x0002d850
        /*0748*/ 	.short	0x010a
        /*074a*/ 	.byte	0x0e
	.zero		1


	//   ....[36]....
        /*074c*/ 	.word	0x00008c00
        /*0750*/ 	.word	0x000000ff
        /*0754*/ 	.word	0x00000000
        /*0758*/ 	.short	0x0101
        /*075a*/ 	.byte	0x0e
	.zero		1


	//   ....[37]....
        /*075c*/ 	.word	0x00009e20
        /*0760*/ 	.word	0x000000ff
        /*0764*/ 	.word	0x00000000
        /*0768*/ 	.short	0x0101
        /*076a*/ 	.byte	0x0a
	.zero		1


	//   ....[38]....
        /*076c*/ 	.word	0x0000a570
        /*0770*/ 	.word	0x000000ff
        /*0774*/ 	.word	0x0002d830
        /*0778*/ 	.short	0x010a
        /*077a*/ 	.byte	0x0a
	.zero		1


	//   ....[39]....
        /*077c*/ 	.word	0x0000a5b0
        /*0780*/ 	.word	0x000000ff
        /*0784*/ 	.word	0x0002d830
        /*0788*/ 	.short	0x010a
        /*078a*/ 	.byte	0x0a
	.zero		1


	//   ....[40]....
        /*078c*/ 	.word	0x0000a850
        /*0790*/ 	.word	0x000000ff
        /*0794*/ 	.word	0x0002d850
        /*0798*/ 	.short	0x010a
        /*079a*/ 	.byte	0x0a
	.zero		1


	//   ....[41]....
        /*079c*/ 	.word	0x0000a890
        /*07a0*/ 	.word	0x000000ff
        /*07a4*/ 	.word	0x0002d850
        /*07a8*/ 	.short	0x010a
        /*07aa*/ 	.byte	0x0a
	.zero		1


	//   ....[42]....
        /*07ac*/ 	.word	0x0000ad20
        /*07b0*/ 	.word	0x000000ff
        /*07b4*/ 	.word	0x00000000
        /*07b8*/ 	.short	0x0101
        /*07ba*/ 	.byte	0x0a
	.zero		1


	//   ....[43]....
        /*07bc*/ 	.word	0x0000d170
        /*07c0*/ 	.word	0x000000ff
        /*07c4*/ 	.word	0x00000000
        /*07c8*/ 	.short	0x0101
        /*07ca*/ 	.byte	0x06
	.zero		1


	//   ....[44]....
        /*07cc*/ 	.word	0x0000d680
        /*07d0*/ 	.word	0x000000ff
        /*07d4*/ 	.word	0x0002d850
        /*07d8*/ 	.short	0x010a
        /*07da*/ 	.byte	0x06
	.zero		1


	//   ....[45]....
        /*07dc*/ 	.word	0x0000d6c0
        /*07e0*/ 	.word	0x000000ff
        /*07e4*/ 	.word	0x0002d850
        /*07e8*/ 	.short	0x010a
        /*07ea*/ 	.byte	0x06
	.zero		1


	//   ....[46]....
        /*07ec*/ 	.word	0x0000dea0
        /*07f0*/ 	.word	0x000000ff
        /*07f4*/ 	.word	0x00000000
        /*07f8*/ 	.short	0x0101
        /*07fa*/ 	.byte	0x06
	.zero		1


	//   ....[47]....
        /*07fc*/ 	.word	0x0000e8b0
        /*0800*/ 	.word	0x000000ff
        /*0804*/ 	.word	0x00000000
        /*0808*/ 	.short	0x0101
        /*080a*/ 	.byte	0x04
	.zero		1


	//   ....[48]....
        /*080c*/ 	.word	0x00010950
        /*0810*/ 	.word	0x000000ff
        /*0814*/ 	.word	0x0002d840
        /*0818*/ 	.short	0x010a
        /*081a*/ 	.byte	0x2f
	.zero		1


	//   ....[49]....
        /*081c*/ 	.word	0x00011010
        /*0820*/ 	.word	0x000000ff
        /*0824*/ 	.word	0x0002d830
        /*0828*/ 	.short	0x0107
        /*082a*/ 	.byte	0x2f
	.zero		1


	//   ....[50]....
        /*082c*/ 	.word	0x00011080
        /*0830*/ 	.word	0x000000ff
        /*0834*/ 	.word	0x0002d830
        /*0838*/ 	.short	0x0101
        /*083a*/ 	.byte	0x2f
	.zero		1


	//   ....[51]....
        /*083c*/ 	.word	0x00011b90
        /*0840*/ 	.word	0x000000ff
        /*0844*/ 	.word	0x0002d800
        /*0848*/ 	.short	0x0107
        /*084a*/ 	.byte	0x2f
	.zero		1


	//   ....[52]....
        /*084c*/ 	.word	0x00011bf0
        /*0850*/ 	.word	0x000000ff
        /*0854*/ 	.word	0x0002d800
        /*0858*/ 	.short	0x0101
        /*085a*/ 	.byte	0x2f
	.zero		1


	//   ....[53]....
        /*085c*/ 	.word	0x00011c20
        /*0860*/ 	.word	0x000000ff
        /*0864*/ 	.word	0x0002d820
        /*0868*/ 	.short	0x010a
        /*086a*/ 	.byte	0x2f
	.zero		1


	//   ....[54]....
        /*086c*/ 	.word	0x00012050
        /*0870*/ 	.word	0x00000007
        /*0874*/ 	.word	0x0002d840
        /*0878*/ 	.short	0x010a
        /*087a*/ 	.byte	0x3f
	.zero		1


	//   ....[55]....
        /*087c*/ 	.word	0x000124c0
        /*0880*/ 	.word	0x00000007
        /*0884*/ 	.word	0x0002d830
        /*0888*/ 	.short	0x0107
        /*088a*/ 	.byte	0x3f
	.zero		1


	//   ....[56]....
        /*088c*/ 	.word	0x00012570
        /*0890*/ 	.word	0x00000007
        /*0894*/ 	.word	0x0002d830
        /*0898*/ 	.short	0x0101
        /*089a*/ 	.byte	0x3f
	.zero		1


	//   ....[57]....
        /*089c*/ 	.word	0x000125d0
        /*08a0*/ 	.word	0x00000007
        /*08a4*/ 	.word	0x0002d860
        /*08a8*/ 	.short	0x010a
        /*08aa*/ 	.byte	0x3f
	.zero		1


	//   ....[58]....
        /*08ac*/ 	.word	0x00012930
        /*08b0*/ 	.word	0x00000007
        /*08b4*/ 	.word	0x0002d850
        /*08b8*/ 	.short	0x0107
        /*08ba*/ 	.byte	0x3f
	.zero		1


	//   ....[59]....
        /*08bc*/ 	.word	0x00012a80
        /*08c0*/ 	.word	0x00000007
        /*08c4*/ 	.word	0x0002d850
        /*08c8*/ 	.short	0x0101
        /*08ca*/ 	.byte	0x3f
	.zero		1


	//   ....[60]....
        /*08cc*/ 	.word	0x00012c20
        /*08d0*/ 	.word	0x00000000
        /*08d4*/ 	.word	0x0002d860
        /*08d8*/ 	.short	0x010a
        /*08da*/ 	.byte	0x3f
	.zero		1


	//   ....[61]....
        /*08dc*/ 	.word	0x00013060
        /*08e0*/ 	.word	0x00000000
        /*08e4*/ 	.word	0x0002d850
        /*08e8*/ 	.short	0x0107
        /*08ea*/ 	.byte	0x3f
	.zero		1


	//   ....[62]....
        /*08ec*/ 	.word	0x00013120
        /*08f0*/ 	.word	0x00000000
        /*08f4*/ 	.word	0x0002d850
        /*08f8*/ 	.short	0x0101
        /*08fa*/ 	.byte	0x3f
	.zero		1


	//   ....[63]....
        /*08fc*/ 	.word	0x000131b0
        /*0900*/ 	.word	0x00000007
        /*0904*/ 	.word	0x0002d820
        /*0908*/ 	.short	0x010a
        /*090a*/ 	.byte	0x3f
	.zero		1


	//   ....[64]....
        /*090c*/ 	.word	0x00013330
        /*0910*/ 	.word	0x00000005
        /*0914*/ 	.word	0x0002d840
        /*0918*/ 	.short	0x010a
        /*091a*/ 	.byte	0x3f
	.zero		1


	//   ....[65]....
        /*091c*/ 	.word	0x000133d0
        /*0920*/ 	.word	0x00000003
        /*0924*/ 	.word	0x0002d840
        /*0928*/ 	.short	0x010a
        /*092a*/ 	.byte	0x3f
	.zero		1


	//   ....[66]....
        /*092c*/ 	.word	0x00013410
        /*0930*/ 	.word	0x00000005
        /*0934*/ 	.word	0x0002d860
        /*0938*/ 	.short	0x010a
        /*093a*/ 	.byte	0x3f
	.zero		1


	//   ....[67]....
        /*093c*/ 	.word	0x00013450
        /*0940*/ 	.word	0x00000003
        /*0944*/ 	.word	0x0002d860
        /*0948*/ 	.short	0x010a
        /*094a*/ 	.byte	0x3f
	.zero		1


	//   ....[68]....
        /*094c*/ 	.word	0x000134c0
        /*0950*/ 	.word	0x00000003
        /*0954*/ 	.word	0x0002d800
        /*0958*/ 	.short	0x010a
        /*095a*/ 	.byte	0x3f
	.zero		1


	//   ....[69]....
        /*095c*/ 	.word	0x00013520
        /*0960*/ 	.word	0x00000003
        /*0964*/ 	.word	0x0002d830
        /*0968*/ 	.short	0x010a
        /*096a*/ 	.byte	0x3f
	.zero		1


	//   ....[70]....
        /*096c*/ 	.word	0x00013580
        /*0970*/ 	.word	0x00000007
        /*0974*/ 	.word	0x0002d830
        /*0978*/ 	.short	0x010a
        /*097a*/ 	.byte	0x3f
	.zero		1


	//   ....[71]....
        /*097c*/ 	.word	0x000135e0
        /*0980*/ 	.word	0x00000007
        /*0984*/ 	.word	0x0002d850
        /*0988*/ 	.short	0x010a
        /*098a*/ 	.byte	0x3f
	.zero		1


	//   ....[72]....
        /*098c*/ 	.word	0x00013640
        /*0990*/ 	.word	0x0000000d
        /*0994*/ 	.word	0x0002d830
        /*0998*/ 	.short	0x010a
        /*099a*/ 	.byte	0x3f
	.zero		1


	//   ....[73]....
        /*099c*/ 	.word	0x000136a0
        /*09a0*/ 	.word	0x0000000d
        /*09a4*/ 	.word	0x0002d850
        /*09a8*/ 	.short	0x010a
        /*09aa*/ 	.byte	0x3f
	.zero		1


	//   ....[74]....
        /*09ac*/ 	.word	0x00013700
        /*09b0*/ 	.word	0x0000000d
        /*09b4*/ 	.word	0x0002d830
        /*09b8*/ 	.short	0x010a
        /*09ba*/ 	.byte	0x3f
	.zero		1


	//   ....[75]....
        /*09bc*/ 	.word	0x00013760
        /*09c0*/ 	.word	0x0000000d
        /*09c4*/ 	.word	0x0002d850
        /*09c8*/ 	.short	0x010a
        /*09ca*/ 	.byte	0x3f
	.zero		1


	//   ....[76]....
        /*09cc*/ 	.word	0x000137c0
        /*09d0*/ 	.word	0x00000003
        /*09d4*/ 	.word	0x0002d850
        /*09d8*/ 	.short	0x010a
        /*09da*/ 	.byte	0x3f
	.zero		1


	//   ....[77]....
        /*09dc*/ 	.word	0x000138a0
        /*09e0*/ 	.word	0x00000003
        /*09e4*/ 	.word	0x0002d840
        /*09e8*/ 	.short	0x010a
        /*09ea*/ 	.byte	0x3f
	.zero		1


	//   ....[78]....
        /*09ec*/ 	.word	0x00014660
        /*09f0*/ 	.word	0x00000003
        /*09f4*/ 	.word	0x0002d820
        /*09f8*/ 	.short	0x010a
        /*09fa*/ 	.byte	0x3f
	.zero		1


	//   ....[79]....
        /*09fc*/ 	.word	0x000146b0
        /*0a00*/ 	.word	0x00000007
        /*0a04*/ 	.word	0x0002d840
        /*0a08*/ 	.short	0x010a
        /*0a0a*/ 	.byte	0x3f
	.zero		1


	//   ....[80]....
        /*0a0c*/ 	.word	0x00014c50
        /*0a10*/ 	.word	0x00000007
        /*0a14*/ 	.word	0x0002d860
        /*0a18*/ 	.short	0x010a
        /*0a1a*/ 	.byte	0x3f
	.zero		1


	//   ....[81]....
        /*0a1c*/ 	.word	0x000151f0
        /*0a20*/ 	.word	0x00000000
        /*0a24*/ 	.word	0x0002d860
        /*0a28*/ 	.short	0x010a
        /*0a2a*/ 	.byte	0x3f
	.zero		1


	//   ....[82]....
        /*0a2c*/ 	.word	0x00015830
        /*0a30*/ 	.word	0x00000007
        /*0a34*/ 	.word	0x0002d820
        /*0a38*/ 	.short	0x010a
        /*0a3a*/ 	.byte	0x3f
	.zero		1


	//   ....[83]....
        /*0a3c*/ 	.word	0x000159d0
        /*0a40*/ 	.word	0x00000005
        /*0a44*/ 	.word	0x0002d840
        /*0a48*/ 	.short	0x010a
        /*0a4a*/ 	.byte	0x3f
	.zero		1


	//   ....[84]....
        /*0a4c*/ 	.word	0x00015a20
        /*0a50*/ 	.word	0x00000003
        /*0a54*/ 	.word	0x0002d840
        /*0a58*/ 	.short	0x010a
        /*0a5a*/ 	.byte	0x3f
	.zero		1


	//   ....[85]....
        /*0a5c*/ 	.word	0x00015a70
        /*0a60*/ 	.word	0x00000005
        /*0a64*/ 	.word	0x0002d860
        /*0a68*/ 	.short	0x010a
        /*0a6a*/ 	.byte	0x3f
	.zero		1


	//----- nvinfo : EIATTR_NUM_MBARRIERS
	.align		4
.L_1203:
        /*0a6c*/ 	.byte	0x03, 0x38
        /*0a6e*/ 	.short	0x0016


	//----- nvinfo : EIATTR_EXIT_INSTR_OFFSETS
	.align		4
        /*0a70*/ 	.byte	0x04, 0x1c
        /*0a72*/ 	.short	(.L_1205 - .L_1204)


	//   ....[0]....
.L_1204:
        /*0a74*/ 	.word	0x000134a0


	//----- nvinfo : EIATTR_MAX_THREADS
	.align		4
.L_1205:
        /*0a78*/ 	.byte	0x04, 0x05
        /*0a7a*/ 	.short	(.L_1207 - .L_1206)
.L_1206:
        /*0a7c*/ 	.word	0x00000200
        /*0a80*/ 	.word	0x00000001
        /*0a84*/ 	.word	0x00000001


	//----- nvinfo : EIATTR_CRS_STACK_SIZE
	.align		4
.L_1207:
        /*0a88*/ 	.byte	0x04, 0x1e
        /*0a8a*/ 	.short	(.L_1209 - .L_1208)
.L_1208:
        /*0a8c*/ 	.word	0x00000000


	//----- nvinfo : EIATTR_CBANK_PARAM_SIZE
	.align		4
.L_1209:
        /*0a90*/ 	.byte	0x03, 0x19
        /*0a92*/ 	.short	0x0a70


	//----- nvinfo : EIATTR_PARAM_CBANK
	.align		4
        /*0a94*/ 	.byte	0x04, 0x0a
        /*0a96*/ 	.short	(.L_1211 - .L_1210)
	.align		4
.L_1210:
        /*0a98*/ 	.word	index@(.nv.constant0._ZN7cutlass13device_kernelIN5flash11enable_sm90INS1_16FlashAttnFwdSm90INS1_25CollectiveMainloopFwdSm90ILi2EN4cute5tupleIJNS5_1CILi1EEES8_S8_EEENS6_IJNS7_ILi192EEENS7_ILi128EEENS7_ILi96EEEEEELi96ENS_10bfloat16_tEfNS_4arch4Sm90ELb0ELb1ELb0ELb0ELb1ELb0ELb0ELb0ELb1ELb1ELb1ELb0EEENS1_21CollectiveEpilogueFwdINS6_IJSA_SC_SB_EEES9_SE_SG_Li384ELb0ELb1ELb1ELb0EEENS1_19SingleTileSchedulerILb0ELb1ELb1ELi192EEEEEEEEEvNT_6ParamsE)
        /*0a9c*/ 	.short	0x0210
        /*0a9e*/ 	.short	0x0a70


	//----- nvinfo : EIATTR_SW_WAR
	.align		4
.L_1211:
        /*0aa0*/ 	.byte	0x04, 0x36
        /*0aa2*/ 	.short	(.L_1213 - .L_1212)
.L_1212:
        /*0aa4*/ 	.word	0x00000008
.L_1213:


//--------------------- .nv.info._ZN7cutlass13device_kernelIN5flash11enable_sm90INS1_16FlashAttnFwdSm90INS1_25CollectiveMainloopFwdSm90ILi2EN4cute5tupleIJNS5_1CILi1EEES8_S8_EEENS6_IJNS7_ILi192EEENS7_ILi128EEENS7_ILi96EEEEEELi96ENS_10bfloat16_tEfNS_4arch4Sm90ELb0ELb1ELb0ELb1ELb1ELb0ELb0ELb0ELb1ELb1ELb1ELb0EEENS1_21CollectiveEpilogueFwdINS6_IJSA_SC_SB_EEES9_SE_SG_Li384ELb1ELb1ELb1ELb0EEENS1_36VarlenDynamicPersistentTileSchedulerILi192ELi128ELi384ELi128ELb1ELb1ELb1ELb1ELb0ELb1EEEEEEEEEvNT_6ParamsE --------------------------
	.section	.nv.info._ZN7cutlass13device_kernelIN5flash11enable_sm90INS1_16FlashAttnFwdSm90INS1_25CollectiveMainloopFwdSm90ILi2EN4cute5tupleIJNS5_1CILi1EEES8_S8_EEENS6_IJNS7_ILi192EEENS7_ILi128EEENS7_ILi96EEEEEELi96ENS_10bfloat16_tEfNS_4arch4Sm90ELb0ELb1ELb0ELb1ELb1ELb0ELb0ELb0ELb1ELb1ELb1ELb0EEENS1_21CollectiveEpilogueFwdINS6_IJSA_SC_SB_EEES9_SE_SG_Li384ELb1ELb1ELb1ELb0EEENS1_36VarlenDynamicPersistentTileSchedulerILi192ELi128ELi384ELi128ELb1ELb1ELb1ELb1ELb0ELb1EEEEEEEEEvNT_6ParamsE,"",@"SHT_CUDA_INFO"
	.sectionflags	@""
	.align	4


	//----- nvinfo : EIATTR_CUDA_API_VERSION
	.align		4
        /*0000*/ 	.byte	0x04, 0x37
        /*0002*/ 	.short	(.L_1215 - .L_1214)
.L_1214:
        /*0004*/ 	.word	0x00000082


	//----- nvinfo : EIATTR_KPARAM_INFO
	.align		4
.L_1215:
        /*0008*/ 	.byte	0x04, 0x17
        /*000a*/ 	.short	(.L_1217 - .L_1216)
.L_1216:
        /*000c*/ 	.word	0x00000000
        /*0010*/ 	.short	0x0000
        /*0012*/ 	.short	0x0070
        /*0014*/ 	.byte	0x00, 0xf0, 0x01, 0x2a


	//----- nvinfo : EIATTR_SPARSE_MMA_MASK
	.align		4
.L_1217:
        /*0018*/ 	.byte	0x03, 0x50
        /*001a*/ 	.short	0x0000


	//----- nvinfo : EIATTR_MAXREG_COUNT
	.align		4
        /*001c*/ 	.byte	0x03, 0x1b
        /*001e*/ 	.short	0x0080


	//----- nvinfo : EIATTR_NUM_BARRIERS
	.align		4
        /*0020*/ 	.byte	0x02, 0x4c
        /*0022*/ 	.byte	0x10
	.zero		1


	//----- nvinfo : EIATTR_EXTERNS
	.align		4
        /*0024*/ 	.byte	0x04, 0x0f
        /*0026*/ 	.short	(.L_1219 - .L_1218)


	//   ....[0]....
	.align		4
.L_1218:
        /*0028*/ 	.word	index@(__assertfail)


	//----- nvinfo : EIATTR_ANNOTATIONS
	.align		4
.L_1219:
        /*002c*/ 	.byte	0x04, 0x55
        /*002e*/ 	.short	(.L_1221 - .L_1220)


	//   ....[0]....
.L_1220:
        /* <DEDUP_REMOVED lines=20> */


	//----- nvinfo : EIATTR_MERCURY_ISA_VERSION
	.align		4
.L_1221:
        /*0160*/ 	.byte	0x03, 0x5f
        /*0162*/ 	.short	0x0101


	//----- nvinfo : EIATTR_UNUSED_LOAD_BYTE_OFFSET
	.align		4
        /*0164*/ 	.byte	0x04, 0x44
        /*0166*/ 	.short	(.L_1223 - .L_1222)


	//   ....[0]....
.L_1222:
        /*0168*/ 	.word	0x00000980
        /*016c*/ 	.word	0x0000fff0


	//   ....[1]....
        /*0170*/ 	.word	0x0000ebb0
        /*0174*/ 	.word	0x0000fff0


	//----- nvinfo : EIATTR_INT_WARP_WIDE_INSTR_OFFSETS
	.align		4
.L_1223:
        /*0178*/ 	.byte	0x04, 0x31
        /*017a*/ 	.short	(.L_1225 - .L_1224)


	//   ....[0]....
.L_1224:
        /*017c*/ 	.word	0x000000c0


	//   ....[1]....
        /*0180*/ 	.word	0x000000d0


	//   ....[2]....
        /*0184*/ 	.word	0x00000170


	//   ....[3]....
        /*0188*/ 	.word	0x000130e0


	//   ....[4]....
        /*018c*/ 	.word	0x00013170


	//   ....[5]....
        /*0190*/ 	.word	0x00015e10


	//   ....[6]....
        /*0194*/ 	.word	0x00015ea0


	//----- nvinfo : EIATTR_COOP_GROUP_MASK_REGIDS
	.align		4
.L_1225:
        /*0198*/ 	.byte	0x04, 0x29
        /*019a*/ 	.short	(.L_1227 - .L_1226)


	//   ....[0]....
.L_1226:
        /*019c*/ 	.word	0xffffffff


	//   ....[1]....
        /*01a0*/ 	.word	0xffffffff


	//   ....[2]....
        /*01a4*/ 	.word	0xffffffff


	//   ....[3]....
        /*01a8*/ 	.word	0xffffffff


	//   ....[4]....
        /*01ac*/ 	.word	0xffffffff


	//   ....[5]....
        /*01b0*/ 	.word	0xffffffff


	//   ....[6]....
        /*01b4*/ 	.word	0xffffffff


	//   ....[7]....
        /*01b8*/ 	.word	0xffffffff


	//   ....[8]....
        /*01bc*/ 	.word	0xffffffff


	//   ....[9]....
        /*01c0*/ 	.word	0xffffffff


	//   ....[10]....
        /*01c4*/ 	.word	0xffffffff


	//   ....[11]....
        /*01c8*/ 	.word	0xffffffff


	//   ....[12]....
        /*01cc*/ 	.word	0xffffffff


	//   ....[13]....
        /*01d0*/ 	.word	0xffffffff


	//   ....[14]....
        /*01d4*/ 	.word	0xffffffff


	//   ....[15]....
        /*01d8*/ 	.word	0xffffffff


	//   ....[16]....
        /*01dc*/ 	.word	0xffffffff


	//   ....[17]....
        /*01e0*/ 	.word	0xffffffff


	//   ....[18]....
        /*01e4*/ 	.word	0xffffffff


	//   ....[19]....
        /*01e8*/ 	.word	0xffffffff


	//   ....[20]....
        /*01ec*/ 	.word	0xffffffff


	//   ....[21]....
        /*01f0*/ 	.word	0xffffffff


	//   ....[22]....
        /*01f4*/ 	.word	0xffffffff


	//   ....[23]....
        /*01f8*/ 	.word	0xffffffff


	//   ....[24]....
        /*01fc*/ 	.word	0xffffffff


	//   ....[25]....
        /*0200*/ 	.word	0xffffffff


	//   ....[26]....
        /*0204*/ 	.word	0xffffffff


	//   ....[27]....
        /*0208*/ 	.word	0xffffffff


	//   ....[28]....
        /*020c*/ 	.word	0xffffffff


	//   ....[29]....
        /*0210*/ 	.word	0xffffffff


	//   ....[30]....
        /*0214*/ 	.word	0xffffffff


	//   ....[31]....
        /*0218*/ 	.word	0xffffffff


	//   ....[32]....
        /*021c*/ 	.word	0xffffffff


	//   ....[33]....
        /*0220*/ 	.word	0xffffffff


	//   ....[34]....
        /*0224*/ 	.word	0xffffffff


	//   ....[35]....
        /*0228*/ 	.word	0xffffffff


	//   ....[36]....
        /*022c*/ 	.word	0xffffffff


	//   ....[37]....
        /*0230*/ 	.word	0xffffffff


	//   ....[38]....
        /*0234*/ 	.word	0xffffffff


	//   ....[39]....
        /*0238*/ 	.word	0xffffffff


	//   ....[40]....
        /*023c*/ 	.word	0xffffffff


	//   ....[41]....
        /*0240*/ 	.word	0xffffffff


	//   ....[42]....
        /*0244*/ 	.word	0xffffffff


	//   ....[43]....
        /*0248*/ 	.word	0xffffffff


	//   ....[44]....
        /*024c*/ 	.word	0xffffffff


	//   ....[45]....
        /*0250*/ 	.word	0xffffffff


	//   ....[46]....
        /*0254*/ 	.word	0xffffffff


	//   ....[47]....
        /*0258*/ 	.word	0xffffffff


	//   ....[48]....
        /*025c*/ 	.word	0xffffffff


	//   ....[49]....
        /*0260*/ 	.word	0xffffffff


	//   ....[50]....
        /*0264*/ 	.word	0xffffffff


	//   ....[51]....
        /*0268*/ 	.word	0xffffffff


	//   ....[52]....
        /*026c*/ 	.word	0xffffffff


	//   ....[53]....
        /*0270*/ 	.word	0xffffffff


	//   ....[54]....
        /*0274*/ 	.word	0xffffffff


	//   ....[55]....
        /*0278*/ 	.word	0xffffffff


	//   ....[56]....
        /*027c*/ 	.word	0xffffffff


	//   ....[57]....
        /*0280*/ 	.word	0xffffffff


	//   ....[58]....
        /*0284*/ 	.word	0xffffffff


	//   ....[59]....
        /*0288*/ 	.word	0xffffffff


	//   ....[60]....
        /*028c*/ 	.word	0xffffffff


	//   ....[61]....
        /*0290*/ 	.word	0xffffffff


	//   ....[62]....
        /*0294*/ 	.word	0xffffffff


	//   ....[63]....
        /*0298*/ 	.word	0xffffffff


	//   ....[64]....
        /*029c*/ 	.word	0xffffffff


	//   ....[65]....
        /*02a0*/ 	.word	0xffffffff


	//   ....[66]....
        /*02a4*/ 	.word	0xffffffff


	//   ....[67]....
        /*02a8*/ 	.word	0xffffffff


	//   ....[68]....
        /*02ac*/ 	.word	0xffffffff


	//   ....[69]....
        /*02b0*/ 	.word	0xffffffff


	//   ....[70]....
        /*02b4*/ 	.word	0xffffffff


	//   ....[71]....
        /*02b8*/ 	.word	0xffffffff


	//   ....[72]....
        /*02bc*/ 	.word	0xffffffff


	//   ....[73]....
        /*02c0*/ 	.word	0xffffffff


	//   ....[74]....
        /*02c4*/ 	.word	0xffffffff


	//   ....[75]....
        /*02c8*/ 	.word	0xffffffff


	//   ....[76]....
        /*02cc*/ 	.word	0xffffffff


	//   ....[77]....
        /*02d0*/ 	.word	0xffffffff


	//   ....[78]....
        /*02d4*/ 	.word	0xffffffff


	//   ....[79]....
        /*02d8*/ 	.word	0xffffffff


	//   ....[80]....
        /*02dc*/ 	.word	0xffffffff


	//   ....[81]....
        /*02e0*/ 	.word	0xffffffff


	//   ....[82]....
        /*02e4*/ 	.word	0xffffffff


	//   ....[83]....
        /*02e8*/ 	.word	0xffffffff


	//   ....[84]....
        /*02ec*/ 	.word	0xffffffff


	//   ....[85]....
        /*02f0*/ 	.word	0xffffffff


	//   ....[86]....
        /*02f4*/ 	.word	0xffffffff


	//   ....[87]....
        /*02f8*/ 	.word	0xffffffff


	//   ....[88]....
        /*02fc*/ 	.word	0xffffffff


	//   ....[89]....
        /*0300*/ 	.word	0xffffffff


	//   ....[90]....
        /*0304*/ 	.word	0xffffffff


	//   ....[91]....
        /*0308*/ 	.word	0xffffffff


	//   ....[92]....
        /*030c*/ 	.word	0xffffffff


	//   ....[93]....
        /*0310*/ 	.word	0xffffffff


	//   ....[94]....
        /*0314*/ 	.word	0xffffffff


	//   ....[95]....
        /*0318*/ 	.word	0xffffffff


	//   ....[96]....
        /*031c*/ 	.word	0xffffffff


	//   ....[97]....
        /*0320*/ 	.word	0xffffffff


	//   ....[98]....
        /*0324*/ 	.word	0xffffffff


	//   ....[99]....
        /*0328*/ 	.word	0xffffffff


	//   ....[100]....
        /*032c*/ 	.word	0xffffffff


	//   ....[101]....
        /*0330*/ 	.word	0xffffffff


	//   ....[102]....
        /*0334*/ 	.word	0xffffffff


	//   ....[103]....
        /*0338*/ 	.word	0xffffffff


	//   ....[104]....
        /*033c*/ 	.word	0xffffffff


	//   ....[105]....
        /*0340*/ 	.word	0xffffffff


	//   ....[106]....
        /*0344*/ 	.word	0xffffffff


	//   ....[107]....
        /*0348*/ 	.word	0xffffffff


	//   ....[108]....
        /*034c*/ 	.word	0xffffffff


	//   ....[109]....
        /*0350*/ 	.word	0xffffffff


	//   ....[110]....
        /*0354*/ 	.word	0xffffffff


	//   ....[111]....
        /*0358*/ 	.word	0xffffffff


	//   ....[112]....
        /*035c*/ 	.word	0xffffffff


	//   ....[113]....
        /*0360*/ 	.word	0xffffffff


	//   ....[114]....
        /*0364*/ 	.word	0xffffffff


	//   ....[115]....
        /*0368*/ 	.word	0xffffffff


	//   ....[116]....
        /*036c*/ 	.word	0xffffffff


	//   ....[117]....
        /*0370*/ 	.word	0xffffffff


	//   ....[118]....
        /*0374*/ 	.word	0xffffffff


	//   ....[119]....
        /*0378*/ 	.word	0xffffffff


	//   ....[120]....
        /*037c*/ 	.word	0xffffffff


	//   ....[121]....
        /*0380*/ 	.word	0xffffffff


	//   ....[122]....
        /*0384*/ 	.word	0xffffffff


	//   ....[123]....
        /*0388*/ 	.word	0xffffffff


	//   ....[124]....
        /*038c*/ 	.word	0xffffffff


	//   ....[125]....
        /*0390*/ 	.word	0xffffffff


	//   ....[126]....
        /*0394*/ 	.word	0xffffffff


	//   ....[127]....
        /*0398*/ 	.word	0xffffffff


	//   ....[128]....
        /*039c*/ 	.word	0xffffffff


	//   ....[129]....
        /*03a0*/ 	.word	0xffffffff


	//   ....[130]....
        /*03a4*/ 	.word	0xffffffff


	//   ....[131]....
        /*03a8*/ 	.word	0xffffffff


	//   ....[132]....
        /*03ac*/ 	.word	0xffffffff


	//   ....[133]....
        /*03b0*/ 	.word	0x0500000f


	//   ....[134]....
        /*03b4*/ 	.word	0x0500000f


	//   ....[135]....
        /*03b8*/ 	.word	0x0500000f


	//   ....[136]....
        /*03bc*/ 	.word	0x0500000f


	//   ....[137]....
        /*03c0*/ 	.word	0x0500000f


	//   ....[138]....
        /*03c4*/ 	.word	0x0500000f


	//   ....[139]....
        /*03c8*/ 	.word	0x0500000f


	//   ....[140]....
        /*03cc*/ 	.word	0x0500000f


	//   ....[141]....
        /*03d0*/ 	.word	0x0500000f


	//   ....[142]....
        /*03d4*/ 	.word	0x0500000f


	//   ....[143]....
        /*03d8*/ 	.word	0x0500000f


	//   ....[144]....
        /*03dc*/ 	.word	0x0500000f


	//   ....[145]....
        /*03e0*/ 	.word	0x0500000f


	//   ....[146]....
        /*03e4*/ 	.word	0x0500000f


	//   ....[147]....
        /*03e8*/ 	.word	0x0500000f


	//   ....[148]....
        /*03ec*/ 	.word	0x0500000f


	//   ....[149]....
        /*03f0*/ 	.word	0x0500000f


	//   ....[150]....
        /*03f4*/ 	.word	0x0500000f


	//   ....[151]....
        /*03f8*/ 	.word	0x0500000f


	//   ....[152]....
        /*03fc*/ 	.word	0x0500000f


	//   ....[153]....
        /*0400*/ 	.word	0x0500000f


	//   ....[154]....
        /*0404*/ 	.word	0x0500000f


	//   ....[155]....
        /*0408*/ 	.word	0x0500000f


	//   ....[156]....
        /*040c*/ 	.word	0x0500000f


	//   ....[157]....
        /*0410*/ 	.word	0x0500000f


	//   ....[158]....
        /*0414*/ 	.word	0x0500000f


	//   ....[159]....
        /*0418*/ 	.word	0x0500000f


	//   ....[160]....
        /*041c*/ 	.word	0x0500000f


	//   ....[161]....
        /*0420*/ 	.word	0x0500000f


	//   ....[162]....
        /*0424*/ 	.word	0x0500000f


	//   ....[163]....
        /*0428*/ 	.word	0x0500000f


	//   ....[164]....
        /*042c*/ 	.word	0x0500000f


	//   ....[165]....
        /*0430*/ 	.word	0x0500000f


	//   ....[166]....
        /*0434*/ 	.word	0x0500000f


	//   ....[167]....
        /*0438*/ 	.word	0x0500000f


	//   ....[168]....
        /*043c*/ 	.word	0x0500000f


	//   ....[169]....
        /*0440*/ 	.word	0x0500000f


	//   ....[170]....
        /*0444*/ 	.word	0x0500000f


	//   ....[171]....
        /*0448*/ 	.word	0x0500000f


	//   ....[172]....
        /*044c*/ 	.word	0x0500000f


	//   ....[173]....
        /*0450*/ 	.word	0x0500000f


	//   ....[174]....
        /*0454*/ 	.word	0x0500000f


	//   ....[175]....
        /*0458*/ 	.word	0x0500000f


	//   ....[176]....
        /*045c*/ 	.word	0x0500000f


	//   ....[177]....
        /*0460*/ 	.word	0x0500000f


	//   ....[178]....
        /*0464*/ 	.word	0x0500000f


	//   ....[179]....
        /*0468*/ 	.word	0x0500000f


	//   ....[180]....
        /*046c*/ 	.word	0x0500000f


	//   ....[181]....
        /*0470*/ 	.word	0x0500000f


	//   ....[182]....
        /*0474*/ 	.word	0x0500000f


	//   ....[183]....
        /*0478*/ 	.word	0x0500000f


	//   ....[184]....
        /*047c*/ 	.word	0x0500000f


	//   ....[185]....
        /*0480*/ 	.word	0x0500000f


	//   ....[186]....
        /*0484*/ 	.word	0x0500000f


	//   ....[187]....
        /*0488*/ 	.word	0x0500000f


	//   ....[188]....
        /*048c*/ 	.word	0x0500000f


	//   ....[189]....
        /*0490*/ 	.word	0x0500000f


	//   ....[190]....
        /*0494*/ 	.word	0x0500000f


	//   ....[191]....
        /*0498*/ 	.word	0x0500000f


	//   ....[192]....
        /*049c*/ 	.word	0x0500000f


	//   ....[193]....
        /*04a0*/ 	.word	0x0500000f


	//   ....[194]....
        /*04a4*/ 	.word	0x0500000f


	//   ....[195]....
        /*04a8*/ 	.word	0x0500000f


	//   ....[196]....
        /*04ac*/ 	.word	0x0500000f


	//----- nvinfo : EIATTR_COOP_GROUP_INSTR_OFFSETS
	.align		4
.L_1227:
        /*04b0*/ 	.byte	0x04, 0x28
        /*04b2*/ 	.short	(.L_1229 - .L_1228)


	//   ....[0]....
.L_1228:
        /*04b4*/ 	.word	0x00000080


	//   ....[1]....
        /*04b8*/ 	.word	0x00000090


	//   ....[2]....
        /*04bc*/ 	.word	0x000002d0


	//   ....[3]....
        /*04c0*/ 	.word	0x00000430


	//   ....[4]....
        /*04c4*/ 	.word	0x00000550


	//   ....[5]....
        /*04c8*/ 	.word	0x000006b0


	//   ....[6]....
        /*04cc*/ 	.word	0x00001e90


	//   ....[7]....
        /*04d0*/ 	.word	0x00002630


	//   ....[8]....
        /*04d4*/ 	.word	0x00002870


	//   ....[9]....
        /*04d8*/ 	.word	0x00003be0


	//   ....[10]....
        /*04dc*/ 	.word	0x00003cf0


	//   ....[11]....
        /*04e0*/ 	.word	0x00004530


	//   ....[12]....
        /*04e4*/ 	.word	0x000045a0


	//   ....[13]....
        /*04e8*/ 	.word	0x00005160


	//   ....[14]....
        /*04ec*/ 	.word	0x00005ef0


	//   ....[15]....
        /*04f0*/ 	.word	0x00006120


	//   ....[16]....
        /*04f4*/ 	.word	0x00007070


	//   ....[17]....
        /*04f8*/ 	.word	0x00007160


	//   ....[18]....
        /*04fc*/ 	.word	0x000078d0


	//   ....[19]....
        /*0500*/ 	.word	0x00007930


	//   ....[20]....
        /*0504*/ 	.word	0x00008930


	//   ....[21]....
        /*0508*/ 	.word	0x00009710


	//   ....[22]....
        /*050c*/ 	.word	0x00009730


	//   ....[23]....
        /*0510*/ 	.word	0x00009950


	//   ....[24]....
        /*0514*/ 	.word	0x00009980


	//   ....[25]....
        /*0518*/ 	.word	0x0000acb0


	//   ....[26]....
        /*051c*/ 	.word	0x0000b700


	//   ....[27]....
        /*0520*/ 	.word	0x0000b930


	//   ....[28]....
        /*0524*/ 	.word	0x0000c880


	//   ....[29]....
        /*0528*/ 	.word	0x0000c970


	//   ....[30]....
        /*052c*/ 	.word	0x0000d0e0


	//   ....[31]....
        /*0530*/ 	.word	0x0000d140


	//   ....[32]....
        /*0534*/ 	.word	0x0000e140


	//   ....[33]....
        /*0538*/ 	.word	0x0000e250


	//   ....[34]....
        /*053c*/ 	.word	0x0000e2b0


	//   ....[35]....
        /*0540*/ 	.word	0x0000e370


	//   ....[36]....
        /*0544*/ 	.word	0x0000e3a0


	//   ....[37]....
        /*0548*/ 	.word	0x0000f5e0


	//   ....[38]....
        /*054c*/ 	.word	0x0000f600


	//   ....[39]....
        /*0550*/ 	.word	0x0000f610


	//   ....[40]....
        /*0554*/ 	.word	0x0000f620


	//   ....[41]....
        /*0558*/ 	.word	0x0000fc40


	//   ....[42]....
        /*055c*/ 	.word	0x0000fc60


	//   ....[43]....
        /*0560*/ 	.word	0x0000fd90


	//   ....[44]....
        /*0564*/ 	.word	0x0000fdb0


	//   ....[45]....
        /*0568*/ 	.word	0x00010220


	//   ....[46]....
        /*056c*/ 	.word	0x00010230


	//   ....[47]....
        /*0570*/ 	.word	0x00010570


	//   ....[48]....
        /*0574*/ 	.word	0x00010580


	//   ....[49]....
        /*0578*/ 	.word	0x000111c0


	//   ....[50]....
        /*057c*/ 	.word	0x000111d0


	//   ....[51]....
        /*0580*/ 	.word	0x000112d0


	//   ....[52]....
        /*0584*/ 	.word	0x000112f0


	//   ....[53]....
        /*0588*/ 	.word	0x00011480


	//   ....[54]....
        /*058c*/ 	.word	0x00011680


	//   ....[55]....
        /*0590*/ 	.word	0x000116b0


	//   ....[56]....
        /*0594*/ 	.word	0x000116e0


	//   ....[57]....
        /*0598*/ 	.word	0x00011710


	//   ....[58]....
        /*059c*/ 	.word	0x00011740


	//   ....[59]....
        /*05a0*/ 	.word	0x00011770


	//   ....[60]....
        /*05a4*/ 	.word	0x000118d0


	//   ....[61]....
        /*05a8*/ 	.word	0x00011900


	//   ....[62]....
        /*05ac*/ 	.word	0x00011930


	//   ....[63]....
        /*05b0*/ 	.word	0x00011960


	//   ....[64]....
        /*05b4*/ 	.word	0x00011990


	//   ....[65]....
        /*05b8*/ 	.word	0x000119c0


	//   ....[66]....
        /*05bc*/ 	.word	0x00011a50


	//   ....[67]....
        /*05c0*/ 	.word	0x00011a80


	//   ....[68]....
        /*05c4*/ 	.word	0x00011a90


	//   ....[69]....
        /*05c8*/ 	.word	0x00011ad0


	//   ....[70]....
        /*05cc*/ 	.word	0x00013d40


	//   ....[71]....
        /*05d0*/ 	.word	0x00013d60


	//   ....[72]....
        /*05d4*/ 	.word	0x00013e10


	//   ....[73]....
        /*05d8*/ 	.word	0x00013e30


	//   ....[74]....
        /*05dc*/ 	.word	0x00013ed0


	//   ....[75]....
        /*05e0*/ 	.word	0x00013ef0


	//   ....[76]....
        /*05e4*/ 	.word	0x00013f00


	//   ....[77]....
        /*05e8*/ 	.word	0x00013f10


	//   ....[78]....
        /*05ec*/ 	.word	0x00014890


	//   ....[79]....
        /*05f0*/ 	.word	0x000148a0


	//   ....[80]....
        /*05f4*/ 	.word	0x00014900


	//   ....[81]....
        /*05f8*/ 	.word	0x00014940


	//   ....[82]....
        /*05fc*/ 	.word	0x000149a0


	//   ....[83]....
        /*0600*/ 	.word	0x000149e0


	//   ....[84]....
        /*0604*/ 	.word	0x000149f0


	//   ....[85]....
        /*0608*/ 	.word	0x00014a10


	//   ....[86]....
        /*060c*/ 	.word	0x00014af0


	//   ....[87]....
        /*0610*/ 	.word	0x00014b30


	//   ....[88]....
        /*0614*/ 	.word	0x00014b40


	//   ....[89]....
        /*0618*/ 	.word	0x00014b60


	//   ....[90]....
        /*061c*/ 	.word	0x000153f0


	//   ....[91]....
        /*0620*/ 	.word	0x00015400


	//   ....[92]....
        /*0624*/ 	.word	0x00015420


	//   ....[93]....
        /*0628*/ 	.word	0x000154a0


	//   ....[94]....
        /*062c*/ 	.word	0x000154b0


	//   ....[95]....
        /*0630*/ 	.word	0x00015510


	//   ....[96]....
        /*0634*/ 	.word	0x00015540


	//   ....[97]....
        /*0638*/ 	.word	0x00015580


	//   ....[98]....
        /*063c*/ 	.word	0x00015870


	//   ....[99]....
        /*0640*/ 	.word	0x00015890


	//   ....[100]....
        /*0644*/ 	.word	0x00015930


	//   ....[101]....
        /*0648*/ 	.word	0x00015940


	//   ....[102]....
        /*064c*/ 	.word	0x000159d0


	//   ....[103]....
        /*0650*/ 	.word	0x000159e0


	//   ....[104]....
        /*0654*/ 	.word	0x000159f0


	//   ....[105]....
        /*0658*/ 	.word	0x00015a80


	//   ....[106]....
        /*065c*/ 	.word	0x00016090


	//   ....[107]....
        /*0660*/ 	.word	0x000160a0


	//   ....[108]....
        /*0664*/ 	.word	0x00016130


	//   ....[109]....
        /*0668*/ 	.word	0x000161d0


	//   ....[110]....
        /*066c*/ 	.word	0x000161f0


	//   ....[111]....
        /*0670*/ 	.word	0x00016270


	//   ....[112]....
        /*0674*/ 	.word	0x00016290


	//   ....[113]....
        /*0678*/ 	.word	0x000162a0


	//   ....[114]....
        /*067c*/ 	.word	0x000166d0


	//   ....[115]....
        /*0680*/ 	.word	0x00016700


	//   ....[116]....
        /*0684*/ 	.word	0x00016760


	//   ....[117]....
        /*0688*/ 	.word	0x00016790


	//   ....[118]....
        /*068c*/ 	.word	0x000167c0


	//   ....[119]....
        /*0690*/ 	.word	0x000167f0


	//   ....[120]....
        /*0694*/ 	.word	0x00016820


	//   ....[121]....
        /*0698*/ 	.word	0x00016850


	//   ....[122]....
        /*069c*/ 	.word	0x000169f0


	//   ....[123]....
        /*06a0*/ 	.word	0x00016a20


	//   ....[124]....
        /*06a4*/ 	.word	0x00016a50


	//   ....[125]....
        /*06a8*/ 	.word	0x00016a80


	//   ....[126]....
        /*06ac*/ 	.word	0x00016ab0


	//   ....[127]....
        /*06b0*/ 	.word	0x00016ae0


	//   ....[128]....
        /*06b4*/ 	.word	0x00016ba0


	//   ....[129]....
        /*06b8*/ 	.word	0x00016bc0


	//   ....[130]....
        /*06bc*/ 	.word	0x00016be0


	//   ....[131]....
        /*06c0*/ 	.word	0x00016c40


	//   ....[132]....
        /*06c4*/ 	.word	0x00017670


	//   ....[133]....
        /*06c8*/ 	.word	0x00017cd0


	//   ....[134]....
        /*06cc*/ 	.word	0x00017dc0


	//   ....[135]....
        /*06d0*/ 	.word	0x00017e60


	//   ....[136]....
        /*06d4*/ 	.word	0x00017ec0


	//   ....[137]....
        /*06d8*/ 	.word	0x00017fd0


	//   ....[138]....
        /*06dc*/ 	.word	0x00018040


	//   ....[139]....
        /*06e0*/ 	.word	0x00018150


	//   ....[140]....
        /*06e4*/ 	.word	0x000181c0


	//   ....[141]....
        /*06e8*/ 	.word	0x00018260


	//   ....[142]....
        /*06ec*/ 	.word	0x00018380


	//   ....[143]....
        /*06f0*/ 	.word	0x000183e0


	//   ....[144]....
        /*06f4*/ 	.word	0x00018440


	//   ....[145]....
        /*06f8*/ 	.word	0x00018550


	//   ....[146]....
        /*06fc*/ 	.word	0x000185b0


	//   ....[147]....
        /*0700*/ 	.word	0x000186b0


	//   ....[148]....
        /*0704*/ 	.word	0x00018710


	//   ....[149]....
        /*0708*/ 	.word	0x00018810


	//   ....[150]....
        /*070c*/ 	.word	0x00018870


	//   ....[151]....
        /*0710*/ 	.word	0x00018980


	//   ....[152]....
        /*0714*/ 	.word	0x000189e0


	//   ....[153]....
        /*0718*/ 	.word	0x00018ac0


	//   ....[154]....
        /*071c*/ 	.word	0x00018c00


	//   ....[155]....
        /*0720*/ 	.word	0x00018ce0


	//   ....[156]....
        /*0724*/ 	.word	0x00018d60


	//   ....[157]....
        /*0728*/ 	.word	0x00018e40


	//   ....[158]....
        /*072c*/ 	.word	0x00018ea0


	//   ....[159]....
        /*0730*/ 	.word	0x00018f70


	//   ....[160]....
        /*0734*/ 	.word	0x00018fd0


	//   ....[161]....
        /*0738*/ 	.word	0x000190b0


	//   ....[162]....
        /*073c*/ 	.word	0x000191a0


	//   ....[163]....
        /*0740*/ 	.word	0x00019240


	//   ....[164]....
        /*0744*/ 	.word	0x000192a0


	//   ....[165]....
        /*0748*/ 	.word	0x000193a0


	//   ....[166]....
        /*074c*/ 	.word	0x00019400


	//   ....[167]....
        /*0750*/ 	.word	0x00019500


	//   ....[168]....
        /*0754*/ 	.word	0x00019560


	//   ....[169]....
        /*0758*/ 	.word	0x00019630


	//   ....[170]....
        /*075c*/ 	.word	0x00019780


	//   ....[171]....
        /*0760*/ 	.word	0x00019830


	//   ....[172]....
        /*0764*/ 	.word	0x00019940


	//   ....[173]....
        /*0768*/ 	.word	0x00019a20


	//   ....[174]....
        /*076c*/ 	.word	0x00019a80


	//   ....[175]....
        /*0770*/ 	.word	0x00019b70


	//   ....[176]....
        /*0774*/ 	.word	0x00019bd0


	//   ....[177]....
        /*0778*/ 	.word	0x00019cb0


	//   ....[178]....
        /*077c*/ 	.word	0x00019d40


	//   ....[179]....
        /*0780*/ 	.word	0x00019de0


	//   ....[180]....
        /*0784*/ 	.word	0x00019f50


	//   ....[181]....
        /*0788*/ 	.word	0x00019fc0


	//   ....[182]....
        /*078c*/ 	.word	0x0001a030


	//   ....[183]....
        /*0790*/ 	.word	0x0001a0a0


	//   ....[184]....
        /*0794*/ 	.word	0x0001a110


	//   ....[185]....
        /*0798*/ 	.word	0x0001a190


	//   ....[186]....
        /*079c*/ 	.word	0x0001a210


	//   ....[187]....
        /*07a0*/ 	.word	0x0001a2a0


	//   ....[188]....
        /*07a4*/ 	.word	0x0001a310


	//   ....[189]....
        /*07a8*/ 	.word	0x0001a380


	//   ....[190]....
        /*07ac*/ 	.word	0x0001a3f0


	//   ....[191]....
        /*07b0*/ 	.word	0x0001a470


	//   ....[192]....
        /*07b4*/ 	.word	0x0001a4e0


	//   ....[193]....
        /*07b8*/ 	.word	0x0001a590


	//   ....[194]....
        /*07bc*/ 	.word	0x0001a5e0


	//   ....[195]....
        /*07c0*/ 	.word	0x0001a670


	//   ....[196]....
        /*07c4*/ 	.word	0x0001a7a0


	//----- nvinfo : EIATTR_REG_RECONFIG
	.align		4
.L_1229:
        /*07c8*/ 	.byte	0x01, 0x54
	.zero		2


	//----- nvinfo : EIATTR_SYSCALL_OFFSETS
	.align		4
        /*07cc*/ 	.byte	0x04, 0x46
        /*07ce*/ 	.short	(.L_1231 - .L_1230)


	//   ....[0]....
.L_1230:
        /*07d0*/ 	.word	0x00002080


	//   ....[1]....
        /*07d4*/ 	.word	0x000132d0


	//   ....[2]....
        /*07d8*/ 	.word	0x00013420


	//   ....[3]....
        /*07dc*/ 	.word	0x00013510


	//   ....[4]....
        /*07e0*/ 	.word	0x00014300


	//----- nvinfo : EIATTR_MBARRIER_INSTR_OFFSETS
	.align		4
.L_1231:
        /*07e4*/ 	.byte	0x04, 0x39
        /*07e6*/ 	.short	(.L_1233 - .L_1232)


	//   ....[0]....
.L_1232:
        /*07e8*/ 	.word	0x00000180
        /*07ec*/ 	.word	0x000000ff
        /*07f0*/ 	.word	0x0002d800
        /*07f4*/ 	.short	0x0100
        /*07f6*/ 	.byte	0x08
	.zero		1


	//   ....[1]....
        /*07f8*/ 	.word	0x00000190
        /*07fc*/ 	.word	0x000000ff
        /*0800*/ 	.word	0x0002d820
        /*0804*/ 	.short	0x0100
        /*0806*/ 	.byte	0x08
	.zero		1


	//   ....[2]....
        /*0808*/ 	.word	0x00000280
        /*080c*/ 	.word	0x000000ff
        /*0810*/ 	.word	0x0002d830
        /*0814*/ 	.short	0x0100
        /*0816*/ 	.byte	0x08
	.zero		1


	//   ....[3]....
        /*0818*/ 	.word	0x00000290
        /*081c*/ 	.word	0x000000ff
        /*0820*/ 	.word	0x0002d840
        /*0824*/ 	.short	0x0100
        /*0826*/ 	.byte	0x08
	.zero		1


	//   ....[4]....
        /*0828*/ 	.word	0x000002a0
        /*082c*/ 	.word	0x000000ff
        /*0830*/ 	.word	0x0002d838
        /*0834*/ 	.short	0x0100
        /*0836*/ 	.byte	0x08
	.zero		1


	//   ....[5]....
        /*0838*/ 	.word	0x000002b0
        /*083c*/ 	.word	0x000000ff
        /*0840*/ 	.word	0x0002d848
        /*0844*/ 	.short	0x0100
        /*0846*/ 	.byte	0x08
	.zero		1


	//   ....[6]....
        /*0848*/ 	.word	0x000003e0
        /*084c*/ 	.word	0x000000ff
        /*0850*/ 	.word	0x0002d850
        /*0854*/ 	.short	0x0100
        /*0856*/ 	.byte	0x08
	.zero		1


	//   ....[7]....
        /*0858*/ 	.word	0x000003f0
        /*085c*/ 	.word	0x000000ff
        /*0860*/ 	.word	0x0002d860
        /*0864*/ 	.short	0x0100
        /*0866*/ 	.byte	0x08
	.zero		1


	//   ....[8]....
        /*0868*/ 	.word	0x00000400
        /*086c*/ 	.word	0x000000ff
        /*0870*/ 	.word	0x0002d858
        /*0874*/ 	.short	0x0100
        /*0876*/ 	.byte	0x08
	.zero		1


	//   ....[9]....
        /*0878*/ 	.word	0x00000410
        /*087c*/ 	.word	0x000000ff
        /*0880*/ 	.word	0x0002d868
        /*0884*/ 	.short	0x0100
        /*0886*/ 	.byte	0x08
	.zero		1


	//   ....[10]....
        /*0888*/ 	.word	0x00000500
        /*088c*/ 	.word	0x000000ff
        /*0890*/ 	.word	0x0002d870
        /*0894*/ 	.short	0x0100
        /*0896*/ 	.byte	0x06
	.zero		1


	//   ....[11]....
        /*0898*/ 	.word	0x00000510
        /*089c*/ 	.word	0x000000ff
        /*08a0*/ 	.word	0x0002d880
        /*08a4*/ 	.short	0x0100
        /*08a6*/ 	.byte	0x06
	.zero		1


	//   ....[12]....
        /*08a8*/ 	.word	0x00000520
        /*08ac*/ 	.word	0x000000ff
        /*08b0*/ 	.word	0x0002d878
        /*08b4*/ 	.short	0x0100
        /*08b6*/ 	.byte	0x06
	.zero		1


	//   ....[13]....
        /*08b8*/ 	.word	0x00000530
        /*08bc*/ 	.word	0x000000ff
        /*08c0*/ 	.word	0x0002d888
        /*08c4*/ 	.short	0x0100
        /*08c6*/ 	.byte	0x06
	.zero		1


	//   ....[14]....
        /*08c8*/ 	.word	0x00000660
        /*08cc*/ 	.word	0x000000ff
        /*08d0*/ 	.word	0x0002d890
        /*08d4*/ 	.short	0x0100
        /*08d6*/ 	.byte	0x08
	.zero		1


	//   ....[15]....
        /*08d8*/ 	.word	0x00000670
        /*08dc*/ 	.word	0x000000ff
        /*08e0*/ 	.word	0x0002d8a0
        /*08e4*/ 	.short	0x0100
        /*08e6*/ 	.byte	0x08
	.zero		1


	//   ....[16]....
        /*08e8*/ 	.word	0x00000680
        /*08ec*/ 	.word	0x000000ff
        /*08f0*/ 	.word	0x0002d898
        /*08f4*/ 	.short	0x0100
        /*08f6*/ 	.byte	0x08
	.zero		1


	//   ....[17]....
        /*08f8*/ 	.word	0x00000690
        /*08fc*/ 	.word	0x000000ff
        /*0900*/ 	.word	0x0002d8a8
        /*0904*/ 	.short	0x0100
        /*0906*/ 	.byte	0x08
	.zero		1


	//   ....[18]....
        /*0908*/ 	.word	0x000007d0
        /*090c*/ 	.word	0x000000ff
        /*0910*/ 	.word	0x0002d8b0
        /*0914*/ 	.short	0x0100
        /*0916*/ 	.byte	0x08
	.zero		1


	//   ....[19]....
        /*0918*/ 	.word	0x000007e0
        /*091c*/ 	.word	0x000000ff
        /*0920*/ 	.word	0x0002d8c0
        /*0924*/ 	.short	0x0100
        /*0926*/ 	.byte	0x08
	.zero		1


	//   ....[20]....
        /*0928*/ 	.word	0x000007f0
        /*092c*/ 	.word	0x000000ff
        /*0930*/ 	.word	0x0002d8b8
        /*0934*/ 	.short	0x0100
        /*0936*/ 	.byte	0x08
	.zero		1


	//   ....[21]....
        /*0938*/ 	.word	0x00000800
        /*093c*/ 	.word	0x000000ff
        /*0940*/ 	.word	0x0002d8c8
        /*0944*/ 	.short	0x0100
        /*0946*/ 	.byte	0x08
	.zero		1


	//   ....[22]....
        /*0948*/ 	.word	0x00002100
        /*094c*/ 	.word	0x000000ff
        /*0950*/ 	.word	0x0002d800
        /*0954*/ 	.short	0x010a
        /*0956*/ 	.byte	0x29
	.zero		1


	//   ....[23]....
        /*0958*/ 	.word	0x00002180
        /*095c*/ 	.word	0x00000003
        /*0960*/ 	.word	0x0002d830
        /*0964*/ 	.short	0x010a
        /*0966*/ 	.byte	0x3f
	.zero		1


	//   ....[24]....
        /*0968*/ 	.word	0x000021c0
        /*096c*/ 	.word	0x00000003
        /*0970*/ 	.word	0x0002d830
        /*0974*/ 	.short	0x010a
        /*0976*/ 	.byte	0x3f
	.zero		1


	//   ....[25]....
        /*0978*/ 	.word	0x00002620
        /*097c*/ 	.word	0x000000ff
        /*0980*/ 	.word	0x00000000
        /*0984*/ 	.short	0x0101
        /*0986*/ 	.byte	0x06
	.zero		1


	//   ....[26]....
        /*0988*/ 	.word	0x00005600
        /*098c*/ 	.word	0x000000ff
        /*0990*/ 	.word	0x0002d830
        /*0994*/ 	.short	0x010a
        /*0996*/ 	.byte	0x06
	.zero		1


	//   ....[27]....
        /*0998*/ 	.word	0x00005640
        /*099c*/ 	.word	0x000000ff
        /*09a0*/ 	.word	0x0002d830
        /*09a4*/ 	.short	0x010a
        /*09a6*/ 	.byte	0x06
	.zero		1


	//   ....[28]....
        /*09a8*/ 	.word	0x00005910
        /*09ac*/ 	.word	0x000000ff
        /*09b0*/ 	.word	0x0002d850
        /*09b4*/ 	.short	0x010a
        /*09b6*/ 	.byte	0x06
	.zero		1


	//   ....[29]....
        /*09b8*/ 	.word	0x00005950
        /*09bc*/ 	.word	0x000000ff
        /*09c0*/ 	.word	0x0002d850
        /*09c4*/ 	.short	0x010a
        /*09c6*/ 	.byte	0x06
	.zero		1


	//   ....[30]....
        /*09c8*/ 	.word	0x00005f40
        /*09cc*/ 	.word	0x000000ff
        /*09d0*/ 	.word	0x00000000
        /*09d4*/ 	.short	0x0101
        /*09d6*/ 	.byte	0x06
	.zero		1


	//   ....[31]....
        /*09d8*/ 	.word	0x000083d0
        /*09dc*/ 	.word	0x000000ff
        /*09e0*/ 	.word	0x00000000
        /*09e4*/ 	.short	0x0101
        /*09e6*/ 	.byte	0x06
	.zero		1


	//   ....[32]....
        /*09e8*/ 	.word	0x00008d00
        /*09ec*/ 	.word	0x000000ff
        /*09f0*/ 	.word	0x0002d830
        /*09f4*/ 	.short	0x010a
        /*09f6*/ 	.byte	0x06
	.zero		1


	//   ....[33]....
        /*09f8*/ 	.word	0x00008d40
        /*09fc*/ 	.word	0x000000ff
        /*0a00*/ 	.word	0x0002d830
        /*0a04*/ 	.short	0x010a
        /*0a06*/ 	.byte	0x06
	.zero		1


	//   ....[34]....
        /*0a08*/ 	.word	0x00009010
        /*0a0c*/ 	.word	0x000000ff
        /*0a10*/ 	.word	0x0002d850
        /*0a14*/ 	.short	0x010a
        /*0a16*/ 	.byte	0x06
	.zero		1


	//   ....[35]....
        /*0a18*/ 	.word	0x00009050
        /*0a1c*/ 	.word	0x000000ff
        /*0a20*/ 	.word	0x0002d850
        /*0a24*/ 	.short	0x010a
        /*0a26*/ 	.byte	0x06
	.zero		1


	//   ....[36]....
        /*0a28*/ 	.word	0x00009550
        /*0a2c*/ 	.word	0x000000ff
        /*0a30*/ 	.word	0x00000000
        /*0a34*/ 	.short	0x0101
        /*0a36*/ 	.byte	0x06
	.zero		1


	//   ....[37]....
        /*0a38*/ 	.word	0x0000a750
        /*0a3c*/ 	.word	0x000000ff
        /*0a40*/ 	.word	0x00000000
        /*0a44*/ 	.short	0x0101
        /*0a46*/ 	.byte	0x06
	.zero		1


	//   ....[38]....
        /*0a48*/ 	.word	0x0000ae50
        /*0a4c*/ 	.word	0x000000ff
        /*0a50*/ 	.word	0x0002d830
        /*0a54*/ 	.short	0x010a
        /*0a56*/ 	.byte	0x06
	.zero		1


	//   ....[39]....
        /*0a58*/ 	.word	0x0000ae90
        /*0a5c*/ 	.word	0x000000ff
        /*0a60*/ 	.word	0x0002d830
        /*0a64*/ 	.short	0x010a
        /*0a66*/ 	.byte	0x06
	.zero		1


	//   ....[40]....
        /*0a68*/ 	.word	0x0000b160
        /*0a6c*/ 	.word	0x000000ff
        /*0a70*/ 	.word	0x0002d850
        /*0a74*/ 	.short	0x010a
        /*0a76*/ 	.byte	0x06
	.zero		1


	//   ....[41]....
        /*0a78*/ 	.word	0x0000b1a0
        /*0a7c*/ 	.word	0x000000ff
        /*0a80*/ 	.word	0x0002d850
        /*0a84*/ 	.short	0x010a
        /*0a86*/ 	.byte	0x06
	.zero		1


	//   ....[42]....
        /*0a88*/ 	.word	0x0000b750
        /*0a8c*/ 	.word	0x000000ff
        /*0a90*/ 	.word	0x00000000
        /*0a94*/ 	.short	0x0101
        /*0a96*/ 	.byte	0x06
	.zero		1


	//   ....[43]....
        /*0a98*/ 	.word	0x0000dbe0
        /*0a9c*/ 	.word	0x000000ff
        /*0aa0*/ 	.word	0x00000000
        /*0aa4*/ 	.short	0x0101
        /*0aa6*/ 	.byte	0x06
	.zero		1


	//   ....[44]....
        /*0aa8*/ 	.word	0x0000e1c0
        /*0aac*/ 	.word	0x000000ff
        /*0ab0*/ 	.word	0x0002d850
        /*0ab4*/ 	.short	0x010a
        /*0ab6*/ 	.byte	0x08
	.zero		1


	//   ....[45]....
        /*0ab8*/ 	.word	0x0000e200
        /*0abc*/ 	.word	0x000000ff
        /*0ac0*/ 	.word	0x0002d850
        /*0ac4*/ 	.short	0x010a
        /*0ac6*/ 	.byte	0x08
	.zero		1


	//   ....[46]....
        /*0ac8*/ 	.word	0x0000e890
        /*0acc*/ 	.word	0x000000ff
        /*0ad0*/ 	.word	0x00000000
        /*0ad4*/ 	.short	0x0101
        /*0ad6*/ 	.byte	0x08
	.zero		1


	//   ....[47]....
        /*0ad8*/ 	.word	0x0000fc70
        /*0adc*/ 	.word	0x000000ff
        /*0ae0*/ 	.word	0x00000000
        /*0ae4*/ 	.short	0x0101
        /*0ae6*/ 	.byte	0x04
	.zero		1


	//   ....[48]....
        /*0ae8*/ 	.word	0x00010130
        /*0aec*/ 	.word	0x000000ff
        /*0af0*/ 	.word	0x00000000
        /*0af4*/ 	.short	0x0101
        /*0af6*/ 	.byte	0x04
	.zero		1


	//   ....[49]....
        /*0af8*/ 	.word	0x00013ac0
        /*0afc*/ 	.word	0x00000004
        /*0b00*/ 	.word	0x0002d840
        /*0b04*/ 	.short	0x010a
        /*0b06*/ 	.byte	0x3f
	.zero		1


	//   ....[50]....
        /*0b08*/ 	.word	0x00014050
        /*0b0c*/ 	.word	0x00000004
        /*0b10*/ 	.word	0x0002d830
        /*0b14*/ 	.short	0x0107
        /*0b16*/ 	.byte	0x3f
	.zero		1


	//   ....[51]....
        /*0b18*/ 	.word	0x00014120
        /*0b1c*/ 	.word	0x00000004
        /*0b20*/ 	.word	0x0002d830
        /*0b24*/ 	.short	0x0101
        /*0b26*/ 	.byte	0x3f
	.zero		1


	//   ....[52]....
        /*0b28*/ 	.word	0x00014ca0
        /*0b2c*/ 	.word	0x00000011
        /*0b30*/ 	.word	0x0002d800
        /*0b34*/ 	.short	0x0107
        /*0b36*/ 	.byte	0x3f
	.zero		1


	//   ....[53]....
        /*0b38*/ 	.word	0x00014d90
        /*0b3c*/ 	.word	0x00000011
        /*0b40*/ 	.word	0x0002d800
        /*0b44*/ 	.short	0x0101
        /*0b46*/ 	.byte	0x3f
	.zero		1


	//   ....[54]....
        /*0b48*/ 	.word	0x00014db0
        /*0b4c*/ 	.word	0x00000011
        /*0b50*/ 	.word	0x0002d820
        /*0b54*/ 	.short	0x010a
        /*0b56*/ 	.byte	0x3f
	.zero		1


	//   ....[55]....
        /*0b58*/ 	.word	0x000151d0
        /*0b5c*/ 	.word	0x00000005
        /*0b60*/ 	.word	0x0002d840
        /*0b64*/ 	.short	0x010a
        /*0b66*/ 	.byte	0x3f
	.zero		1


	//   ....[56]....
        /*0b68*/ 	.word	0x00015630
        /*0b6c*/ 	.word	0x00000005
        /*0b70*/ 	.word	0x0002d830
        /*0b74*/ 	.short	0x0107
        /*0b76*/ 	.byte	0x3f
	.zero		1


	//   ....[57]....
        /*0b78*/ 	.word	0x000156f0
        /*0b7c*/ 	.word	0x00000005
        /*0b80*/ 	.word	0x0002d830
        /*0b84*/ 	.short	0x0101
        /*0b86*/ 	.byte	0x3f
	.zero		1


	//   ....[58]....
        /*0b88*/ 	.word	0x00015750
        /*0b8c*/ 	.word	0x00000005
        /*0b90*/ 	.word	0x0002d860
        /*0b94*/ 	.short	0x010a
        /*0b96*/ 	.byte	0x3f
	.zero		1


	//   ....[59]....
        /*0b98*/ 	.word	0x00015c40
        /*0b9c*/ 	.word	0x00000005
        /*0ba0*/ 	.word	0x0002d850
        /*0ba4*/ 	.short	0x0107
        /*0ba6*/ 	.byte	0x3f
	.zero		1


	//   ....[60]....
        /*0ba8*/ 	.word	0x00015d30
        /*0bac*/ 	.word	0x00000005
        /*0bb0*/ 	.word	0x0002d850
        /*0bb4*/ 	.short	0x0101
        /*0bb6*/ 	.byte	0x3f
	.zero		1


	//   ....[61]....
        /*0bb8*/ 	.word	0x00015f50
        /*0bbc*/ 	.word	0x00000000
        /*0bc0*/ 	.word	0x0002d860
        /*0bc4*/ 	.short	0x010a
        /*0bc6*/ 	.byte	0x3f
	.zero		1


	//   ....[62]....
        /*0bc8*/ 	.word	0x000163d0
        /*0bcc*/ 	.word	0x00000000
        /*0bd0*/ 	.word	0x0002d850
        /*0bd4*/ 	.short	0x0107
        /*0bd6*/ 	.byte	0x3f
	.zero		1


	//   ....[63]....
        /*0bd8*/ 	.word	0x000164a0
        /*0bdc*/ 	.word	0x00000000
        /*0be0*/ 	.word	0x0002d850
        /*0be4*/ 	.short	0x0101
        /*0be6*/ 	.byte	0x3f
	.zero		1


	//   ....[64]....
        /*0be8*/ 	.word	0x000175f0
        /*0bec*/ 	.word	0x00000005
        /*0bf0*/ 	.word	0x0002d820
        /*0bf4*/ 	.short	0x010a
        /*0bf6*/ 	.byte	0x3f
	.zero		1


	//   ....[65]....
        /*0bf8*/ 	.word	0x00017770
        /*0bfc*/ 	.word	0x00000003
        /*0c00*/ 	.word	0x0002d840
        /*0c04*/ 	.short	0x010a
        /*0c06*/ 	.byte	0x3f
	.zero		1


	//   ....[66]....
        /*0c08*/ 	.word	0x00017810
        /*0c0c*/ 	.word	0x00000017
        /*0c10*/ 	.word	0x0002d840
        /*0c14*/ 	.short	0x010a
        /*0c16*/ 	.byte	0x3f
	.zero		1


	//   ....[67]....
        /*0c18*/ 	.word	0x00017850
        /*0c1c*/ 	.word	0x00000003
        /*0c20*/ 	.word	0x0002d860
        /*0c24*/ 	.short	0x010a
        /*0c26*/ 	.byte	0x3f
	.zero		1


	//   ....[68]....
        /*0c28*/ 	.word	0x00017890
        /*0c2c*/ 	.word	0x00000017
        /*0c30*/ 	.word	0x0002d860
        /*0c34*/ 	.short	0x010a
        /*0c36*/ 	.byte	0x3f
	.zero		1


	//   ....[69]....
        /*0c38*/ 	.word	0x00017900
        /*0c3c*/ 	.word	0x00000003
        /*0c40*/ 	.word	0x0002d800
        /*0c44*/ 	.short	0x010a
        /*0c46*/ 	.byte	0x3f
	.zero		1


	//   ....[70]....
        /*0c48*/ 	.word	0x00017950
        /*0c4c*/ 	.word	0x00000003
        /*0c50*/ 	.word	0x0002d830
        /*0c54*/ 	.short	0x010a
        /*0c56*/ 	.byte	0x3f
	.zero		1


	//   ....[71]....
        /*0c58*/ 	.word	0x000179b0
        /*0c5c*/ 	.word	0x00000008
        /*0c60*/ 	.word	0x0002d830
        /*0c64*/ 	.short	0x010a
        /*0c66*/ 	.byte	0x3f
	.zero		1


	//   ....[72]....
        /*0c68*/ 	.word	0x00017a10
        /*0c6c*/ 	.word	0x00000007
        /*0c70*/ 	.word	0x0002d850
        /*0c74*/ 	.short	0x010a
        /*0c76*/ 	.byte	0x3f
	.zero		1


	//   ....[73]....
        /*0c78*/ 	.word	0x00017a70
        /*0c7c*/ 	.word	0x00000006
        /*0c80*/ 	.word	0x0002d830
        /*0c84*/ 	.short	0x010a
        /*0c86*/ 	.byte	0x3f
	.zero		1


	//   ....[74]....
        /*0c88*/ 	.word	0x00017ad0
        /*0c8c*/ 	.word	0x00000005
        /*0c90*/ 	.word	0x0002d850
        /*0c94*/ 	.short	0x010a
        /*0c96*/ 	.byte	0x3f
	.zero		1


	//   ....[75]....
        /*0c98*/ 	.word	0x00017b30
        /*0c9c*/ 	.word	0x00000008
        /*0ca0*/ 	.word	0x0002d830
        /*0ca4*/ 	.short	0x010a
        /*0ca6*/ 	.byte	0x3f
	.zero		1


	//   ....[76]....
        /*0ca8*/ 	.word	0x00017b90
        /*0cac*/ 	.word	0x00000007
        /*0cb0*/ 	.word	0x0002d850
        /*0cb4*/ 	.short	0x010a
        /*0cb6*/ 	.byte	0x3f
	.zero		1


	//   ....[77]....
        /*0cb8*/ 	.word	0x00017bf0
        /*0cbc*/ 	.word	0x00000005
        /*0cc0*/ 	.word	0x0002d850
        /*0cc4*/ 	.short	0x010a
        /*0cc6*/ 	.byte	0x3f
	.zero		1


	//   ....[78]....
        /*0cc8*/ 	.word	0x00017d10
        /*0ccc*/ 	.word	0x00000004
        /*0cd0*/ 	.word	0x0002d840
        /*0cd4*/ 	.short	0x010a
        /*0cd6*/ 	.byte	0x3f
	.zero		1


	//   ....[79]....
        /*0cd8*/ 	.word	0x00018b00
        /*0cdc*/ 	.word	0x00000011
        /*0ce0*/ 	.word	0x0002d820
        /*0ce4*/ 	.short	0x010a
        /*0ce6*/ 	.byte	0x3f
	.zero		1


	//   ....[80]....
        /*0ce8*/ 	.word	0x00018b50
        /*0cec*/ 	.word	0x00000005
        /*0cf0*/ 	.word	0x0002d840
        /*0cf4*/ 	.short	0x010a
        /*0cf6*/ 	.byte	0x3f
	.zero		1


	//   ....[81]....
        /*0cf8*/ 	.word	0x000190f0
        /*0cfc*/ 	.word	0x00000005
        /*0d00*/ 	.word	0x0002d860
        /*0d04*/ 	.short	0x010a
        /*0d06*/ 	.byte	0x3f
	.zero		1


	//   ....[82]....
        /*0d08*/ 	.word	0x000196d0
        /*0d0c*/ 	.word	0x00000000
        /*0d10*/ 	.word	0x0002d860
        /*0d14*/ 	.short	0x010a
        /*0d16*/ 	.byte	0x3f
	.zero		1


	//   ....[83]....
        /*0d18*/ 	.word	0x0001a6c0
        /*0d1c*/ 	.word	0x00000005
        /*0d20*/ 	.word	0x0002d820
        /*0d24*/ 	.short	0x010a
        /*0d26*/ 	.byte	0x3f
	.zero		1


	//   ....[84]....
        /*0d28*/ 	.word	0x0001a860
        /*0d2c*/ 	.word	0x00000003
        /*0d30*/ 	.word	0x0002d840
        /*0d34*/ 	.short	0x010a
        /*0d36*/ 	.byte	0x3f
	.zero		1


	//   ....[85]....
        /*0d38*/ 	.word	0x0001a8b0
        /*0d3c*/ 	.word	0x00000017
        /*0d40*/ 	.word	0x0002d840
        /*0d44*/ 	.short	0x010a
        /*0d46*/ 	.byte	0x3f
	.zero		1


	//   ....[86]....
        /*0d48*/ 	.word	0x0001a900
        /*0d4c*/ 	.word	0x00000003
        /*0d50*/ 	.word	0x0002d860
        /*0d54*/ 	.short	0x010a
        /*0d56*/ 	.byte	0x3f
	.zero		1


	//----- nvinfo : EIATTR_NUM_MBARRIERS
	.align		4
.L_1233:
        /*0d58*/ 	.byte	0x03, 0x38
        /*0d5a*/ 	.short	0x0016


	//----- nvinfo : EIATTR_EXIT_INSTR_OFFSETS
	.align		4
        /*0d5c*/ 	.byte	0x04, 0x1c
        /*0d5e*/ 	.short	(.L_1235 - .L_1234)


	//   ....[0]....
.L_1234:
        /*0d60*/ 	.word	0x000009b0


	//   ....[1]....
        /*0d64*/ 	.word	0x00011420


	//   ....[2]....
        /*0d68*/ 	.word	0x000178e0


	//----- nvinfo : EIATTR_MAX_THREADS
	.align		4
.L_1235:
        /*0d6c*/ 	.byte	0x04, 0x05
        /*0d6e*/ 	.short	(.L_1237 - .L_1236)
.L_1236:
        /*0d70*/ 	.word	0x00000200
        /*0d74*/ 	.word	0x00000001
        /*0d78*/ 	.word	0x00000001


	//----- nvinfo : EIATTR_CRS_STACK_SIZE
	.align		4
.L_1237:
        /*0d7c*/ 	.byte	0x04, 0x1e
        /*0d7e*/ 	.short	(.L_1239 - .L_1238)
.L_1238:
        /*0d80*/ 	.word	0x00000000


	//----- nvinfo : EIATTR_CBANK_PARAM_SIZE
	.align		4
.L_1239:
        /*0d84*/ 	.byte	0x03, 0x19
        /*0d86*/ 	.short	0x0af0


	//----- nvinfo : EIATTR_PARAM_CBANK
	.align		4
        /*0d88*/ 	.byte	0x04, 0x0a
        /*0d8a*/ 	.short	(.L_1241 - .L_1240)
	.align		4
.L_1240:
        /*0d8c*/ 	.word	index@(.nv.constant0._ZN7cutlass13device_kernelIN5flash11enable_sm90INS1_16FlashAttnFwdSm90INS1_25CollectiveMainloopFwdSm90ILi2EN4cute5tupleIJNS5_1CILi1EEES8_S8_EEENS6_IJNS7_ILi192EEENS7_ILi128EEENS7_ILi96EEEEEELi96ENS_10bfloat16_tEfNS_4arch4Sm90ELb0ELb1ELb0ELb1ELb1ELb0ELb0ELb0ELb1ELb1ELb1ELb0EEENS1_21CollectiveEpilogueFwdINS6_IJSA_SC_SB_EEES9_SE_SG_Li384ELb1ELb1ELb1ELb0EEENS1_36VarlenDynamicPersistentTileSchedulerILi192ELi128ELi384ELi128ELb1ELb1ELb1ELb1ELb0ELb1EEEEEEEEEvNT_6ParamsE)
        /*0d90*/ 	.short	0x0210
        /*0d92*/ 	.short	0x0af0


	//----- nvinfo : EIATTR_SW_WAR
	.align		4
.L_1241:
        /*0d94*/ 	.byte	0x04, 0x36
        /*0d96*/ 	.short	(.L_1243 - .L_1242)
.L_1242:
        /*0d98*/ 	.word	0x00000008
.L_1243:


//--------------------- .nv.info._ZN7cutlass13device_kernelIN5flash11enable_sm90INS1_16FlashAttnFwdSm90INS1_25CollectiveMainloopFwdSm90ILi2EN4cute5tupleIJNS5_1CILi1EEES8_S8_EEENS6_IJNS7_ILi192EEENS7_ILi128EEENS7_ILi96EEEEEELi96ENS_10bfloat16_tEfNS_4arch4Sm90ELb0ELb1ELb0ELb1ELb1ELb1ELb0ELb0ELb1ELb1ELb1ELb0EEENS1_21CollectiveEpilogueFwdINS6_IJSA_SC_SB_EEES9_SE_SG_Li384ELb1ELb1ELb1ELb0EEENS1_36VarlenDynamicPersistentTileSchedulerILi192ELi128ELi384ELi128ELb1ELb1ELb1ELb1ELb0ELb1EEEEEEEEEvNT_6ParamsE --------------------------
	.section	.nv.info._ZN7cutlass13device_kernelIN5flash11enable_sm90INS1_16FlashAttnFwdSm90INS1_25CollectiveMainloopFwdSm90ILi2EN4cute5tupleIJNS5_1CILi1EEES8_S8_EEENS6_IJNS7_ILi192EEENS7_ILi128EEENS7_ILi96EEEEEELi96ENS_10bfloat16_tEfNS_4arch4Sm90ELb0ELb1ELb0ELb1ELb1ELb1ELb0ELb0ELb1ELb1ELb1ELb0EEENS1_21CollectiveEpilogueFwdINS6_IJSA_SC_SB_EEES9_SE_SG_Li384ELb1ELb1ELb1ELb0EEENS1_36VarlenDynamicPersistentTileSchedulerILi192ELi128ELi384ELi128ELb1ELb1ELb1ELb1ELb0ELb1EEEEEEEEEvNT_6ParamsE,"",@"SHT_CUDA_INFO"
	.sectionflags	@""
	.align	4


	//----- nvinfo : EIATTR_CUDA_API_VERSION
	.align		4
        /*0000*/ 	.byte	0x04, 0x37
        /*0002*/ 	.short	(.L_1245 - .L_1244)
.L_1244:
        /*0004*/ 	.word	0x00000082


	//----- nvinfo : EIATTR_KPARAM_INFO
	.align		4
.L_1245:
        /*0008*/ 	.byte	0x04, 0x17
        /*000a*/ 	.short	(.L_1247 - .L_1246)
.L_1246:
        /*000c*/ 	.word	0x00000000
        /*0010*/ 	.short	0x0000
        /*0012*/ 	.short	0x0070
        /*0014*/ 	.byte	0x00, 0xf0, 0x01, 0x2a


	//----- nvinfo : EIATTR_SPARSE_MMA_MASK
	.align		4
.L_1247:
        /*0018*/ 	.byte	0x03, 0x50
        /*001a*/ 	.short	0x0000


	//----- nvinfo : EIATTR_MAXREG_COUNT
	.align		4
        /*001c*/ 	.byte	0x03, 0x1b
        /*001e*/ 	.short	0x0080


	//----- nvinfo : EIATTR_NUM_BARRIERS
	.align		4
        /*0020*/ 	.byte	0x02, 0x4c
        /*0022*/ 	.byte	0x10
	.zero		1


	//----- nvinfo : EIATTR_EXTERNS
	.align		4
        /*0024*/ 	.byte	0x04, 0x0f
        /*0026*/ 	.short	(.L_1249 - .L_1248)


	//   ....[0]....
	.align		4
.L_1248:
        /*0028*/ 	.word	index@(__assertfail)


	//----- nvinfo : EIATTR_ANNOTATIONS
	.align		4
.L_1249:
        /*002c*/ 	.byte	0x04, 0x55
        /*002e*/ 	.short	(.L_1251 - .L_1250)


	//   ....[0]....
.L_1250:
        /* <DEDUP_REMOVED lines=114> */


	//----- nvinfo : EIATTR_MERCURY_ISA_VERSION
	.align		4
.L_1251:
        /*0738*/ 	.byte	0x03, 0x5f
        /*073a*/ 	.short	0x0101


	//----- nvinfo : EIATTR_UNUSED_LOAD_BYTE_OFFSET
	.align		4
        /*073c*/ 	.byte	0x04, 0x44
        /*073e*/ 	.short	(.L_1253 - .L_1252)


	//   ....[0]....
.L_1252:
        /*0740*/ 	.word	0x00000a90
        /*0744*/ 	.word	0x0000fff0


	//   ....[1]....
        /*0748*/ 	.word	0x00019f80
        /*074c*/ 	.word	0x0000fff0


	//----- nvinfo : EIATTR_INT_WARP_WIDE_INSTR_OFFSETS
	.align		4
.L_1253:
        /*0750*/ 	.byte	0x04, 0x31
        /*0752*/ 	.short	(.L_1255 - .L_1254)


	//   ....[0]....
.L_1254:
        /*0754*/ 	.word	0x00000130


	//   ....[1]....
        /*0758*/ 	.word	0x00000170


	//   ....[2]....
        /*075c*/ 	.word	0x000001e0


	//   ....[3]....
        /*0760*/ 	.word	0x00020640


	//   ....[4]....
        /*0764*/ 	.word	0x000206d0


	//   ....[5]....
        /*0768*/ 	.word	0x00023310


	//   ....[6]....
        /*076c*/ 	.word	0x000233a0


	//----- nvinfo : EIATTR_COOP_GROUP_MASK_REGIDS
	.align		4
.L_1255:
        /*0770*/ 	.byte	0x04, 0x29
        /*0772*/ 	.short	(.L_1257 - .L_1256)


	//   ....[0]....
.L_1256:
        /*0774*/ 	.word	0xffffffff


	//   ....[1]....
        /*0778*/ 	.word	0xffffffff


	//   ....[2]....
        /*077c*/ 	.word	0xffffffff


	//   ....[3]....
        /*0780*/ 	.word	0xffffffff


	//   ....[4]....
        /*0784*/ 	.word	0xffffffff


	//   ....[5]....
        /*0788*/ 	.word	0xffffffff


	//   ....[6]....
        /*078c*/ 	.word	0xffffffff


	//   ....[7]....
        /*0790*/ 	.word	0xffffffff


	//   ....[8]....
        /*0794*/ 	.word	0xffffffff


	//   ....[9]....
        /*0798*/ 	.word	0xffffffff


	//   ....[10]....
        /*079c*/ 	.word	0xffffffff


	//   ....[11]....
        /*07a0*/ 	.word	0xffffffff


	//   ....[12]....
        /*07a4*/ 	.word	0xffffffff


	//   ....[13]....
        /*07a8*/ 	.word	0xffffffff


	//   ....[14]....
        /*07ac*/ 	.word	0xffffffff


	//   ....[15]....
        /*07b0*/ 	.word	0xffffffff


	//   ....[16]....
        /*07b4*/ 	.word	0xffffffff


	//   ....[17]....
        /*07b8*/ 	.word	0xffffffff


	//   ....[18]....
        /*07bc*/ 	.word	0xffffffff


	//   ....[19]....
        /*07c0*/ 	.word	0xffffffff


	//   ....[20]....
        /*07c4*/ 	.word	0xffffffff


	//   ....[21]....
        /*07c8*/ 	.word	0xffffffff


	//   ....[22]....
        /*07cc*/ 	.word	0xffffffff


	//   ....[23]....
        /*07d0*/ 	.word	0xffffffff


	//   ....[24]....
        /*07d4*/ 	.word	0xffffffff


	//   ....[25]....
        /*07d8*/ 	.word	0xffffffff


	//   ....[26]....
        /*07dc*/ 	.word	0xffffffff


	//   ....[27]....
        /*07e0*/ 	.word	0xffffffff


	//   ....[28]....
        /*07e4*/ 	.word	0xffffffff


	//   ....[29]....
        /*07e8*/ 	.word	0xffffffff


	//   ....[30]....
        /*07ec*/ 	.word	0xffffffff


	//   ....[31]....
        /*07f0*/ 	.word	0xffffffff


	//   ....[32]....
        /*07f4*/ 	.word	0xffffffff


	//   ....[33]....
        /*07f8*/ 	.word	0xffffffff


	//   ....[34]....
        /*07fc*/ 	.word	0xffffffff


	//   ....[35]....
        /*0800*/ 	.word	0xffffffff


	//   ....[36]....
        /*0804*/ 	.word	0xffffffff


	//   ....[37]....
        /*0808*/ 	.word	0xffffffff


	//   ....[38]....
        /*080c*/ 	.word	0xffffffff


	//   ....[39]....
        /*0810*/ 	.word	0xffffffff


	//   ....[40]....
        /*0814*/ 	.word	0xffffffff


	//   ....[41]....
        /*0818*/ 	.word	0xffffffff


	//   ....[42]....
        /*081c*/ 	.word	0xffffffff


	//   ....[43]....
        /*0820*/ 	.word	0xffffffff


	//   ....[44]....
        /*0824*/ 	.word	0xffffffff


	//   ....[45]....
        /*0828*/ 	.word	0xffffffff


	//   ....[46]....
        /*082c*/ 	.word	0xffffffff


	//   ....[47]....
        /*0830*/ 	.word	0xffffffff


	//   ....[48]....
        /*0834*/ 	.word	0xffffffff


	//   ....[49]....
        /*0838*/ 	.word	0xffffffff


	//   ....[50]....
        /*083c*/ 	.word	0xffffffff


	//   ....[51]....
        /*0840*/ 	.word	0xffffffff


	//   ....[52]....
        /*0844*/ 	.word	0xffffffff


	//   ....[53]....
        /*0848*/ 	.word	0xffffffff


	//   ....[54]....
        /*084c*/ 	.word	0xffffffff


	//   ....[55]....
        /*0850*/ 	.word	0xffffffff


	//   ....[56]....
        /*0854*/ 	.word	0xffffffff


	//   ....[57]....
        /*0858*/ 	.word	0xffffffff


	//   ....[58]....
        /*085c*/ 	.word	0xffffffff


	//   ....[59]....
        /*0860*/ 	.word	0xffffffff


	//   ....[60]....
        /*0864*/ 	.word	0xffffffff


	//   ....[61]....
        /*0868*/ 	.word	0xffffffff


	//   ....[62]....
        /*086c*/ 	.word	0xffffffff


	//   ....[63]....
        /*0870*/ 	.word	0xffffffff


	//   ....[64]....
        /*0874*/ 	.word	0xffffffff


	//   ....[65]....
        /*0878*/ 	.word	0xffffffff


	//   ....[66]....
        /*087c*/ 	.word	0xffffffff


	//   ....[67]....
        /*0880*/ 	.word	0xffffffff


	//   ....[68]....
        /*0884*/ 	.word	0xffffffff


	//   ....[69]....
        /*0888*/ 	.word	0xffffffff


	//   ....[70]....
        /*088c*/ 	.word	0xffffffff


	//   ....[71]....
        /*0890*/ 	.word	0xffffffff


	//   ....[72]....
        /*0894*/ 	.word	0xffffffff


	//   ....[73]....
        /*0898*/ 	.word	0xffffffff


	//   ....[74]....
        /*089c*/ 	.word	0xffffffff


	//   ....[75]....
        /*08a0*/ 	.word	0xffffffff


	//   ....[76]....
        /*08a4*/ 	.word	0xffffffff


	//   ....[77]....
        /*08a8*/ 	.word	0xffffffff


	//   ....[78]....
        /*08ac*/ 	.word	0xffffffff


	//   ....[79]....
        /*08b0*/ 	.word	0xffffffff


	//   ....[80]....
        /*08b4*/ 	.word	0xffffffff


	//   ....[81]....
        /*08b8*/ 	.word	0xffffffff


	//   ....[82]....
        /*08bc*/ 	.word	0xffffffff


	//   ....[83]....
        /*08c0*/ 	.word	0xffffffff


	//   ....[84]....
        /*08c4*/ 	.word	0xffffffff


	//   ....[85]....
        /*08c8*/ 	.word	0xffffffff


	//   ....[86]....
        /*08cc*/ 	.word	0xffffffff


	//   ....[87]....
        /*08d0*/ 	.word	0xffffffff


	//   ....[88]....
        /*08d4*/ 	.word	0xffffffff


	//   ....[89]....
        /*08d8*/ 	.word	0xffffffff


	//   ....[90]....
        /*08dc*/ 	.word	0xffffffff


	//   ....[91]....
        /*08e0*/ 	.word	0xffffffff


	//   ....[92]....
        /*08e4*/ 	.word	0xffffffff


	//   ....[93]....
        /*08e8*/ 	.word	0xffffffff


	//   ....[94]....
        /*08ec*/ 	.word	0xffffffff


	//   ....[95]....
        /*08f0*/ 	.word	0xffffffff


	//   ....[96]....
        /*08f4*/ 	.word	0xffffffff


	//   ....[97]....
        /*08f8*/ 	.word	0xffffffff


	//   ....[98]....
        /*08fc*/ 	.word	0xffffffff


	//   ....[99]....
        /*0900*/ 	.word	0xffffffff


	//   ....[100]....
        /*0904*/ 	.word	0xffffffff


	//   ....[101]....
        /*0908*/ 	.word	0xffffffff


	//   ....[102]....
        /*090c*/ 	.word	0xffffffff


	//   ....[103]....
        /*0910*/ 	.word	0xffffffff


	//   ....[104]....
        /*0914*/ 	.word	0xffffffff


	//   ....[105]....
        /*0918*/ 	.word	0xffffffff


	//   ....[106]....
        /*091c*/ 	.word	0xffffffff


	//   ....[107]....
        /*0920*/ 	.word	0xffffffff


	//   ....[108]....
        /*0924*/ 	.word	0xffffffff


	//   ....[109]....
        /*0928*/ 	.word	0xffffffff


	//   ....[110]....
        /*092c*/ 	.word	0xffffffff


	//   ....[111]....
        /*0930*/ 	.word	0xffffffff


	//   ....[112]....
        /*0934*/ 	.word	0xffffffff


	//   ....[113]....
        /*0938*/ 	.word	0xffffffff


	//   ....[114]....
        /*093c*/ 	.word	0xffffffff


	//   ....[115]....
        /*0940*/ 	.word	0xffffffff


	//   ....[116]....
        /*0944*/ 	.word	0xffffffff


	//   ....[117]....
        /*0948*/ 	.word	0xffffffff


	//   ....[118]....
        /*094c*/ 	.word	0xffffffff


	//   ....[119]....
        /*0950*/ 	.word	0xffffffff


	//   ....[120]....
        /*0954*/ 	.word	0xffffffff


	//   ....[121]....
        /*0958*/ 	.word	0xffffffff


	//   ....[122]....
        /*095c*/ 	.word	0xffffffff


	//   ....[123]....
        /*0960*/ 	.word	0xffffffff


	//   ....[124]....
        /*0964*/ 	.word	0xffffffff


	//   ....[125]....
        /*0968*/ 	.word	0xffffffff


	//   ....[126]....
        /*096c*/ 	.word	0xffffffff


	//   ....[127]....
        /*0970*/ 	.word	0xffffffff


	//   ....[128]....
        /*0974*/ 	.word	0xffffffff


	//   ....[129]....
        /*0978*/ 	.word	0xffffffff


	//   ....[130]....
        /*097c*/ 	.word	0xffffffff


	//   ....[131]....
        /*0980*/ 	.word	0xffffffff


	//   ....[132]....
        /*0984*/ 	.word	0xffffffff


	//   ....[133]....
        /*0988*/ 	.word	0xffffffff


	//   ....[134]....
        /*098c*/ 	.word	0xffffffff


	//   ....[135]....
        /*0990*/ 	.word	0xffffffff


	//   ....[136]....
        /*0994*/ 	.word	0xffffffff


	//   ....[137]....
        /*0998*/ 	.word	0xffffffff


	//   ....[138]....
        /*099c*/ 	.word	0xffffffff


	//   ....[139]....
        /*09a0*/ 	.word	0xffffffff


	//   ....[140]....
        /*09a4*/ 	.word	0xffffffff


	//   ....[141]....
        /*09a8*/ 	.word	0xffffffff


	//   ....[142]....
        /*09ac*/ 	.word	0xffffffff


	//   ....[143]....
        /*09b0*/ 	.word	0xffffffff


	//   ....[144]....
        /*09b4*/ 	.word	0xffffffff


	//   ....[145]....
        /*09b8*/ 	.word	0xffffffff


	//   ....[146]....
        /*09bc*/ 	.word	0xffffffff


	//   ....[147]....
        /*09c0*/ 	.word	0xffffffff


	//   ....[148]....
        /*09c4*/ 	.word	0xffffffff


	//   ....[149]....
        /*09c8*/ 	.word	0xffffffff


	//   ....[150]....
        /*09cc*/ 	.word	0xffffffff


	//   ....[151]....
        /*09d0*/ 	.word	0x0500000f


	//   ....[152]....
        /*09d4*/ 	.word	0x0500000f


	//   ....[153]....
        /*09d8*/ 	.word	0x0500000f


	//   ....[154]....
        /*09dc*/ 	.word	0x0500000f


	//   ....[155]....
        /*09e0*/ 	.word	0x0500000f


	//   ....[156]....
        /*09e4*/ 	.word	0x0500000f


	//   ....[157]....
        /*09e8*/ 	.word	0x0500000f


	//   ....[158]....
        /*09ec*/ 	.word	0x0500000f


	//   ....[159]....
        /*09f0*/ 	.word	0x0500000f


	//   ....[160]....
        /*09f4*/ 	.word	0x0500000f


	//   ....[161]....
        /*09f8*/ 	.word	0x0500000f


	//   ....[162]....
        /*09fc*/ 	.word	0x0500000f


	//   ....[163]....
        /*0a00*/ 	.word	0x0500000f


	//   ....[164]....
        /*0a04*/ 	.word	0x0500000f


	//   ....[165]....
        /*0a08*/ 	.word	0x0500000f


	//   ....[166]....
        /*0a0c*/ 	.word	0x0500000f


	//   ....[167]....
        /*0a10*/ 	.word	0x0500000f


	//   ....[168]....
        /*0a14*/ 	.word	0x0500000f


	//   ....[169]....
        /*0a18*/ 	.word	0x0500000f


	//   ....[170]....
        /*0a1c*/ 	.word	0x0500000f


	//   ....[171]....
        /*0a20*/ 	.word	0x0500000f


	//   ....[172]....
        /*0a24*/ 	.word	0x0500000f


	//   ....[173]....
        /*0a28*/ 	.word	0x0500000f


	//   ....[174]....
        /*0a2c*/ 	.word	0x0500000f


	//   ....[175]....
        /*0a30*/ 	.word	0x0500000f


	//   ....[176]....
        /*0a34*/ 	.word	0x0500000f


	//   ....[177]....
        /*0a38*/ 	.word	0x0500000f


	//   ....[178]....
        /*0a3c*/ 	.word	0x0500000f


	//   ....[179]....
        /*0a40*/ 	.word	0x0500000f


	//   ....[180]....
        /*0a44*/ 	.word	0x0500000f


	//   ....[181]....
        /*0a48*/ 	.word	0x0500000f


	//   ....[182]....
        /*0a4c*/ 	.word	0x0500000f


	//   ....[183]....
        /*0a50*/ 	.word	0x0500000f


	//   ....[184]....
        /*0a54*/ 	.word	0x0500000f


	//   ....[185]....
        /*0a58*/ 	.word	0x0500000f


	//   ....[186]....
        /*0a5c*/ 	.word	0x0500000f


	//   ....[187]....
        /*0a60*/ 	.word	0x0500000f


	//   ....[188]....
        /*0a64*/ 	.word	0x0500000f


	//   ....[189]....
        /*0a68*/ 	.word	0x0500000f


	//   ....[190]....
        /*0a6c*/ 	.word	0x0500000f


	//   ....[191]....
        /*0a70*/ 	.word	0x0500000f


	//   ....[192]....
        /*0a74*/ 	.word	0x0500000f


	//   ....[193]....
        /*0a78*/ 	.word	0x0500000f


	//   ....[194]....
        /*0a7c*/ 	.word	0x0500000f


	//   ....[195]....
        /*0a80*/ 	.word	0x0500000f


	//   ....[196]....
        /*0a84*/ 	.word	0x0500000f


	//   ....[197]....
        /*0a88*/ 	.word	0x0500000f


	//   ....[198]....
        /*0a8c*/ 	.word	0x0500000f


	//   ....[199]....
        /*0a90*/ 	.word	0x0500000f


	//   ....[200]....
        /*0a94*/ 	.word	0x0500000f


	//   ....[201]....
        /*0a98*/ 	.word	0x0500000f


	//   ....[202]....
        /*0a9c*/ 	.word	0x0500000f


	//   ....[203]....
        /*0aa0*/ 	.word	0x0500000f


	//   ....[204]....
        /*0aa4*/ 	.word	0x0500000f


	//   ....[205]....
        /*0aa8*/ 	.word	0x0500000f


	//   ....[206]....
        /*0aac*/ 	.word	0x0500000f


	//   ....[207]....
        /*0ab0*/ 	.word	0x0500000f


	//   ....[208]....
        /*0ab4*/ 	.word	0x0500000f


	//   ....[209]....
        /*0ab8*/ 	.word	0x0500000f


	//   ....[210]....
        /*0abc*/ 	.word	0x0500000f


	//   ....[211]....
        /*0ac0*/ 	.word	0x0500000f


	//   ....[212]....
        /*0ac4*/ 	.word	0x0500000f


	//   ....[213]....
        /*0ac8*/ 	.word	0x0500000f


	//   ....[214]....
        /*0acc*/ 	.word	0x0500000f


	//   ....[215]....
        /*0ad0*/ 	.word	0x0500000f


	//   ....[216]....
        /*0ad4*/ 	.word	0x0500000f


	//   ....[217]....
        /*0ad8*/ 	.word	0x0500000f


	//   ....[218]....
        /*0adc*/ 	.word	0x0500000f


	//   ....[219]....
        /*0ae0*/ 	.word	0x0500000f


	//   ....[220]....
        /*0ae4*/ 	.word	0x0500000f


	//   ....[221]....
        /*0ae8*/ 	.word	0x0500000f


	//   ....[222]....
        /*0aec*/ 	.word	0x0500000f


	//   ....[223]....
        /*0af0*/ 	.word	0x0500000f


	//   ....[224]....
        /*0af4*/ 	.word	0x0500000f


	//   ....[225]....
        /*0af8*/ 	.word	0x0500000f


	//   ....[226]....
        /*0afc*/ 	.word	0x0500000f


	//   ....[227]....
        /*0b00*/ 	.word	0x0500000f


	//   ....[228]....
        /*0b04*/ 	.word	0x0500000f


	//   ....[229]....
        /*0b08*/ 	.word	0x0500000f


	//   ....[230]....
        /*0b0c*/ 	.word	0x0500000f


	//   ....[231]....
        /*0b10*/ 	.word	0x0500000f


	//   ....[232]....
        /*0b14*/ 	.word	0x0500000f


	//   ....[233]....
        /*0b18*/ 	.word	0x0500000f


	//   ....[234]....
        /*0b1c*/ 	.word	0x0500000f


	//   ....[235]....
        /*0b20*/ 	.word	0x0500000f


	//   ....[236]....
        /*0b24*/ 	.word	0x0500000f


	//   ....[237]....
        /*0b28*/ 	.word	0x0500000f


	//   ....[238]....
        /*0b2c*/ 	.word	0x0500000f


	//   ....[239]....
        /*0b30*/ 	.word	0x0500000f


	//   ....[240]....
        /*0b34*/ 	.word	0x0500000f


	//   ....[241]....
        /*0b38*/ 	.word	0x0500000f


	//   ....[242]....
        /*0b3c*/ 	.word	0x0500000f


	//----- nvinfo : EIATTR_COOP_GROUP_INSTR_OFFSETS
	.align		4
.L_1257:
        /*0b40*/ 	.byte	0x04, 0x28
        /*0b42*/ 	.short	(.L_1259 - .L_1258)


	//   ....[0]....
.L_1258:
        /*0b44*/ 	.word	0x00000070


	//   ....[1]....
        /*0b48*/ 	.word	0x00000140


	//   ....[2]....
        /*0b4c*/ 	.word	0x00000190


	//   ....[3]....
        /*0b50*/ 	.word	0x000003c0


	//   ....[4]....
        /*0b54*/ 	.word	0x00000520


	//   ....[5]....
        /*0b58*/ 	.word	0x00000640


	//   ....[6]....
        /*0b5c*/ 	.word	0x000007a0


	//   ....[7]....
        /*0b60*/ 	.word	0x00003950


	//   ....[8]....
        /*0b64*/ 	.word	0x00003960


	//   ....[9]....
        /*0b68*/ 	.word	0x00005660


	//   ....[10]....
        /*0b6c*/ 	.word	0x00005670


	//   ....[11]....
        /*0b70*/ 	.word	0x00007180


	//   ....[12]....
        /*0b74*/ 	.word	0x00007190


	//   ....[13]....
        /*0b78*/ 	.word	0x000076d0


	//   ....[14]....
        /*0b7c*/ 	.word	0x000076f0


	//   ....[15]....
        /*0b80*/ 	.word	0x00008430


	//   ....[16]....
        /*0b84*/ 	.word	0x00008bf0


	//   ....[17]....
        /*0b88*/ 	.word	0x00008c00


	//   ....[18]....
        /*0b8c*/ 	.word	0x00008c10


	//   ....[19]....
        /*0b90*/ 	.word	0x00008c20


	//   ....[20]....
        /*0b94*/ 	.word	0x0000ab80


	//   ....[21]....
        /*0b98*/ 	.word	0x0000ab90


	//   ....[22]....
        /*0b9c*/ 	.word	0x0000aba0


	//   ....[23]....
        /*0ba0*/ 	.word	0x0000abb0


	//   ....[24]....
        /*0ba4*/ 	.word	0x0000d130


	//   ....[25]....
        /*0ba8*/ 	.word	0x0000d300


	//   ....[26]....
        /*0bac*/ 	.word	0x0000e530


	//   ....[27]....
        /*0bb0*/ 	.word	0x0000e640


	//   ....[28]....
        /*0bb4*/ 	.word	0x0000f060


	//   ....[29]....
        /*0bb8*/ 	.word	0x0000f100


	//   ....[30]....
        /*0bbc*/ 	.word	0x0000fbf0


	//   ....[31]....
        /*0bc0*/ 	.word	0x00010be0


	//   ....[32]....
        /*0bc4*/ 	.word	0x00010e10


	//   ....[33]....
        /*0bc8*/ 	.word	0x00011e00


	//   ....[34]....
        /*0bcc*/ 	.word	0x00011f00


	//   ....[35]....
        /*0bd0*/ 	.word	0x000122e0


	//   ....[36]....
        /*0bd4*/ 	.word	0x00012460


	//   ....[37]....
        /*0bd8*/ 	.word	0x00013560


	//   ....[38]....
        /*0bdc*/ 	.word	0x00014720


	//   ....[39]....
        /*0be0*/ 	.word	0x00014740


	//   ....[40]....
        /*0be4*/ 	.word	0x00014970


	//   ....[41]....
        /*0be8*/ 	.word	0x00014990


	//   ....[42]....
        /*0bec*/ 	.word	0x00015d00


	//   ....[43]....
        /*0bf0*/ 	.word	0x00016a60


	//   ....[44]....
        /*0bf4*/ 	.word	0x00016c90


	//   ....[45]....
        /*0bf8*/ 	.word	0x00017c10


	//   ....[46]....
        /*0bfc*/ 	.word	0x00017ca0


	//   ....[47]....
        /*0c00*/ 	.word	0x00018240


	//   ....[48]....
        /*0c04*/ 	.word	0x000182a0


	//   ....[49]....
        /*0c08*/ 	.word	0x000192e0


	//   ....[50]....
        /*0c0c*/ 	.word	0x000194e0


	//   ....[51]....
        /*0c10*/ 	.word	0x00019990


	//   ....[52]....
        /*0c14*/ 	.word	0x000199d0


	//   ....[53]....
        /*0c18*/ 	.word	0x00019a10


	//   ....[54]....
        /*0c1c*/ 	.word	0x0001a930


	//   ....[55]....
        /*0c20*/ 	.word	0x0001a950


	//   ....[56]....
        /*0c24*/ 	.word	0x0001a960


	//   ....[57]....
        /*0c28*/ 	.word	0x0001a970


	//   ....[58]....
        /*0c2c*/ 	.word	0x0001b000


	//   ....[59]....
        /*0c30*/ 	.word	0x0001b010


	//   ....[60]....
        /*0c34*/ 	.word	0x0001b170


	//   ....[61]....
        /*0c38*/ 	.word	0x0001b180


	//   ....[62]....
        /*0c3c*/ 	.word	0x0001b570


	//   ....[63]....
        /*0c40*/ 	.word	0x0001b580


	//   ....[64]....
        /*0c44*/ 	.word	0x0001bb10


	//   ....[65]....
        /*0c48*/ 	.word	0x0001bb20


	//   ....[66]....
        /*0c4c*/ 	.word	0x0001c940


	//   ....[67]....
        /*0c50*/ 	.word	0x0001c950


	//   ....[68]....
        /*0c54*/ 	.word	0x0001cab0


	//   ....[69]....
        /*0c58*/ 	.word	0x0001cac0


	//   ....[70]....
        /*0c5c*/ 	.word	0x0001cc70


	//   ....[71]....
        /*0c60*/ 	.word	0x0001ce70


	//   ....[72]....
        /*0c64*/ 	.word	0x0001cea0


	//   ....[73]....
        /*0c68*/ 	.word	0x0001ced0


	//   ....[74]....
        /*0c6c*/ 	.word	0x0001cf00


	//   ....[75]....
        /*0c70*/ 	.word	0x0001cf30


	//   ....[76]....
        /*0c74*/ 	.word	0x0001cf60


	//   ....[77]....
        /*0c78*/ 	.word	0x0001d0f0


	//   ....[78]....
        /*0c7c*/ 	.word	0x0001d120


	//   ....[79]....
        /*0c80*/ 	.word	0x0001d150


	//   ....[80]....
        /*0c84*/ 	.word	0x0001d180


	//   ....[81]....
        /*0c88*/ 	.word	0x0001d1b0


	//   ....[82]....
        /*0c8c*/ 	.word	0x0001d1e0


	//   ....[83]....
        /*0c90*/ 	.word	0x0001d270


	//   ....[84]....
        /*0c94*/ 	.word	0x0001d2a0


	//   ....[85]....
        /*0c98*/ 	.word	0x0001d2b0


	//   ....[86]....
        /*0c9c*/ 	.word	0x0001d2f0


	//   ....[87]....
        /*0ca0*/ 	.word	0x0001eb20


	//   ....[88]....
        /*0ca4*/ 	.word	0x00021240


	//   ....[89]....
        /*0ca8*/ 	.word	0x00021260


	//   ....[90]....
        /*0cac*/ 	.word	0x00021310


	//   ....[91]....
        /*0cb0*/ 	.word	0x00021330


	//   ....[92]....
        /*0cb4*/ 	.word	0x000213d0


	//   ....[93]....
        /*0cb8*/ 	.word	0x000213f0


	//   ....[94]....
        /*0cbc*/ 	.word	0x00021400


	//   ....[95]....
        /*0cc0*/ 	.word	0x00021410


	//   ....[96]....
        /*0cc4*/ 	.word	0x00021db0


	//   ....[97]....
        /*0cc8*/ 	.word	0x00021de0


	//   ....[98]....
        /*0ccc*/ 	.word	0x00021ea0


	//   ....[99]....
        /*0cd0*/ 	.word	0x00021ec0


	//   ....[100]....
        /*0cd4*/ 	.word	0x00021f60


	//   ....[101]....
        /*0cd8*/ 	.word	0x00021f80


	//   ....[102]....
        /*0cdc*/ 	.word	0x00021f90


	//   ....[103]....
        /*0ce0*/ 	.word	0x00021fa0


	//   ....[104]....
        /*0ce4*/ 	.word	0x000220c0


	//   ....[105]....
        /*0ce8*/ 	.word	0x000220d0


	//   ....[106]....
        /*0cec*/ 	.word	0x000220e0


	//   ....[107]....
        /*0cf0*/ 	.word	0x00022170


	//   ....[108]....
        /*0cf4*/ 	.word	0x00022930


	//   ....[109]....
        /*0cf8*/ 	.word	0x00022940


	//   ....[110]....
        /*0cfc*/ 	.word	0x00022960


	//   ....[111]....
        /*0d00*/ 	.word	0x000229e0


	//   ....[112]....
        /*0d04*/ 	.word	0x000229f0


	//   ....[113]....
        /*0d08*/ 	.word	0x00022a50


	//   ....[114]....
        /*0d0c*/ 	.word	0x00022a80


	//   ....[115]....
        /*0d10*/ 	.word	0x00022ac0


	//   ....[116]....
        /*0d14*/ 	.word	0x00022d70


	//   ....[117]....
        /*0d18*/ 	.word	0x00022d90


	//   ....[118]....
        /*0d1c*/ 	.word	0x00022e30


	//   ....[119]....
        /*0d20*/ 	.word	0x00022e40


	//   ....[120]....
        /*0d24*/ 	.word	0x00022ed0


	//   ....[121]....
        /*0d28*/ 	.word	0x00022ee0


	//   ....[122]....
        /*0d2c*/ 	.word	0x00022ef0


	//   ....[123]....
        /*0d30*/ 	.word	0x00022f80


	//   ....[124]....
        /*0d34*/ 	.word	0x00023550


	//   ....[125]....
        /*0d38*/ 	.word	0x00023560


	//   ....[126]....
        /*0d3c*/ 	.word	0x000235f0


	//   ....[127]....
        /*0d40*/ 	.word	0x00023690


	//   ....[128]....
        /*0d44*/ 	.word	0x000236b0


	//   ....[129]....
        /*0d48*/ 	.word	0x00023730


	//   ....[130]....
        /*0d4c*/ 	.word	0x00023750


	//   ....[131]....
        /*0d50*/ 	.word	0x00023760


	//   ....[132]....
        /*0d54*/ 	.word	0x00023bb0


	//   ....[133]....
        /*0d58*/ 	.word	0x00023be0


	//   ....[134]....
        /*0d5c*/ 	.word	0x00023c40


	//   ....[135]....
        /*0d60*/ 	.word	0x00023c70


	//   ....[136]....
        /*0d64*/ 	.word	0x00023ca0


	//   ....[137]....
        /*0d68*/ 	.word	0x00023cd0


	//   ....[138]....
        /*0d6c*/ 	.word	0x00023d00


	//   ....[139]....
        /*0d70*/ 	.word	0x00023d30


	//   ....[140]....
        /*0d74*/ 	.word	0x00023ed0


	//   ....[141]....
        /*0d78*/ 	.word	0x00023f00


	//   ....[142]....
        /*0d7c*/ 	.word	0x00023f30


	//   ....[143]....
        /*0d80*/ 	.word	0x00023f60


	//   ....[144]....
        /*0d84*/ 	.word	0x00023f90


	//   ....[145]....
        /*0d88*/ 	.word	0x00023fc0


	//   ....[146]....
        /*0d8c*/ 	.word	0x00024080


	//   ....[147]....
        /*0d90*/ 	.word	0x000240a0


	//   ....[148]....
        /*0d94*/ 	.word	0x000240c0


	//   ....[149]....
        /*0d98*/ 	.word	0x00024120


	//   ....[150]....
        /*0d9c*/ 	.word	0x00024b50


	//   ....[151]....
        /*0da0*/ 	.word	0x00024e90


	//   ....[152]....
        /*0da4*/ 	.word	0x00024f20


	//   ....[153]....
        /*0da8*/ 	.word	0x00025010


	//   ....[154]....
        /*0dac*/ 	.word	0x000250a0


	//   ....[155]....
        /*0db0*/ 	.word	0x00025180


	//   ....[156]....
        /*0db4*/ 	.word	0x00025210


	//   ....[157]....
        /*0db8*/ 	.word	0x000252f0


	//   ....[158]....
        /*0dbc*/ 	.word	0x00025390


	//   ....[159]....
        /*0dc0*/ 	.word	0x00025420


	//   ....[160]....
        /*0dc4*/ 	.word	0x00025470


	//   ....[161]....
        /*0dc8*/ 	.word	0x000254c0


	//   ....[162]....
        /*0dcc*/ 	.word	0x000255a0


	//   ....[163]....
        /*0dd0*/ 	.word	0x00025630


	//   ....[164]....
        /*0dd4*/ 	.word	0x00025680


	//   ....[165]....
        /*0dd8*/ 	.word	0x000256d0


	//   ....[166]....
        /*0ddc*/ 	.word	0x00025a30


	//   ....[167]....
        /*0de0*/ 	.word	0x00025a80


	//   ....[168]....
        /*0de4*/ 	.word	0x00025b10


	//   ....[169]....
        /*0de8*/ 	.word	0x00025ba0


	//   ....[170]....
        /*0dec*/ 	.word	0x00025c20


	//   ....[171]....
        /*0df0*/ 	.word	0x00025c70


	//   ....[172]....
        /*0df4*/ 	.word	0x00025d00


	//   ....[173]....
        /*0df8*/ 	.word	0x00025d90


	//   ....[174]....
        /*0dfc*/ 	.word	0x00025e10


	//   ....[175]....
        /*0e00*/ 	.word	0x00025e60


	//   ....[176]....
        /*0e04*/ 	.word	0x00025ef0


	//   ....[177]....
        /*0e08*/ 	.word	0x00025f80


	//   ....[178]....
        /*0e0c*/ 	.word	0x00026040


	//   ....[179]....
        /*0e10*/ 	.word	0x00026320


	//   ....[180]....
        /*0e14*/ 	.word	0x00026410


	//   ....[181]....
        /*0e18*/ 	.word	0x000264b0


	//   ....[182]....
        /*0e1c*/ 	.word	0x00026510


	//   ....[183]....
        /*0e20*/ 	.word	0x00026620


	//   ....[184]....
        /*0e24*/ 	.word	0x00026690


	//   ....[185]....
        /*0e28*/ 	.word	0x000267a0


	//   ....[186]....
        /*0e2c*/ 	.word	0x00026810


	//   ....[187]....
        /*0e30*/ 	.word	0x000268b0


	//   ....[188]....
        /*0e34*/ 	.word	0x000269c0


	//   ....[189]....
        /*0e38*/ 	.word	0x00026a30


	//   ....[190]....
        /*0e3c*/ 	.word	0x00026a90


	//   ....[191]....
        /*0e40*/ 	.word	0x00026ba0


	//   ....[192]....
        /*0e44*/ 	.word	0x00026c00


	//   ....[193]....
        /*0e48*/ 	.word	0x00026d20


	//   ....[194]....
        /*0e4c*/ 	.word	0x00026d80


	//   ....[195]....
        /*0e50*/ 	.word	0x00026e20


	//   ....[196]....
        /*0e54*/ 	.word	0x00026ef0


	//   ....[197]....
        /*0e58*/ 	.word	0x00026ff0


	//   ....[198]....
        /*0e5c*/ 	.word	0x00027050


	//   ....[199]....
        /*0e60*/ 	.word	0x000270f0


	//   ....[200]....
        /*0e64*/ 	.word	0x00027290


	//   ....[201]....
        /*0e68*/ 	.word	0x00027370


	//   ....[202]....
        /*0e6c*/ 	.word	0x000273f0


	//   ....[203]....
        /*0e70*/ 	.word	0x000274d0


	//   ....[204]....
        /*0e74*/ 	.word	0x00027530


	//   ....[205]....
        /*0e78*/ 	.word	0x00027600


	//   ....[206]....
        /*0e7c*/ 	.word	0x00027660


	//   ....[207]....
        /*0e80*/ 	.word	0x00027740


	//   ....[208]....
        /*0e84*/ 	.word	0x00027830


	//   ....[209]....
        /*0e88*/ 	.word	0x000278d0


	//   ....[210]....
        /*0e8c*/ 	.word	0x00027930


	//   ....[211]....
        /*0e90*/ 	.word	0x00027a30


	//   ....[212]....
        /*0e94*/ 	.word	0x00027a90


	//   ....[213]....
        /*0e98*/ 	.word	0x00027b90


	//   ....[214]....
        /*0e9c*/ 	.word	0x00027bf0


	//   ....[215]....
        /*0ea0*/ 	.word	0x00027cc0


	//   ....[216]....
        /*0ea4*/ 	.word	0x00027e10


	//   ....[217]....
        /*0ea8*/ 	.word	0x00027ec0


	//   ....[218]....
        /*0eac*/ 	.word	0x00027fd0


	//   ....[219]....
        /*0eb0*/ 	.word	0x000280b0


	//   ....[220]....
        /*0eb4*/ 	.word	0x00028110


	//   ....[221]....
        /*0eb8*/ 	.word	0x00028200


	//   ....[222]....
        /*0ebc*/ 	.word	0x00028260


	//   ....[223]....
        /*0ec0*/ 	.word	0x00028340


	//   ....[224]....
        /*0ec4*/ 	.word	0x000283d0


	//   ....[225]....
        /*0ec8*/ 	.word	0x00028470


	//   ....[226]....
        /*0ecc*/ 	.word	0x000285e0


	//   ....[227]....
        /*0ed0*/ 	.word	0x00028650


	//   ....[228]....
        /*0ed4*/ 	.word	0x000286c0


	//   ....[229]....
        /*0ed8*/ 	.word	0x00028730


	//   ....[230]....
        /*0edc*/ 	.word	0x000287a0


	//   ....[231]....
        /*0ee0*/ 	.word	0x00028820


	//   ....[232]....
        /*0ee4*/ 	.word	0x000288a0


	//   ....[233]....
        /*0ee8*/ 	.word	0x00028930


	//   ....[234]....
        /*0eec*/ 	.word	0x000289a0


	//   ....[235]....
        /*0ef0*/ 	.word	0x00028a10


	//   ....[236]....
        /*0ef4*/ 	.word	0x00028a80


	//   ....[237]....
        /*0ef8*/ 	.word	0x00028b00


	//   ....[238]....
        /*0efc*/ 	.word	0x00028b70


	//   ....[239]....
        /*0f00*/ 	.word	0x00028c20


	//   ....[240]....
        /*0f04*/ 	.word	0x00028c70


	//   ....[241]....
        /*0f08*/ 	.word	0x00028d00


	//   ....[242]....
        /*0f0c*/ 	.word	0x00028e30


	//----- nvinfo : EIATTR_REG_RECONFIG
	.align		4
.L_1259:
        /*0f10*/ 	.byte	0x01, 0x54
	.zero		2


	//----- nvinfo : EIATTR_SYSCALL_OFFSETS
	.align		4
        /*0f14*/ 	.byte	0x04, 0x46
        /*0f16*/ 	.short	(.L_1261 - .L_1260)


	//   ....[0]....
.L_1260:
        /*0f18*/ 	.word	0x00002350


	//   ....[1]....
        /*0f1c*/ 	.word	0x000024a0


	//   ....[2]....
        /*0f20*/ 	.word	0x00008650


	//   ....[3]....
        /*0f24*/ 	.word	0x00008970


	//   ....[4]....
        /*0f28*/ 	.word	0x00020830


	//   ....[5]....
        /*0f2c*/ 	.word	0x00020980


	//   ....[6]....
        /*0f30*/ 	.word	0x00020a70


	//   ....[7]....
        /*0f34*/ 	.word	0x00021870


	//----- nvinfo : EIATTR_MBARRIER_INSTR_OFFSETS
	.align		4
.L_1261:
        /*0f38*/ 	.byte	0x04, 0x39
        /*0f3a*/ 	.short	(.L_1263 - .L_1262)


	//   ....[0]....
.L_1262:
        /*0f3c*/ 	.word	0x00000270
        /*0f40*/ 	.word	0x000000ff
        /*0f44*/ 	.word	0x0002d800
        /*0f48*/ 	.short	0x0100
        /*0f4a*/ 	.byte	0x08
	.zero		1


	//   ....[1]....
        /*0f4c*/ 	.word	0x00000280
        /*0f50*/ 	.word	0x000000ff
        /*0f54*/ 	.word	0x0002d820
        /*0f58*/ 	.short	0x0100
        /*0f5a*/ 	.byte	0x08
	.zero		1


	//   ....[2]....
        /*0f5c*/ 	.word	0x00000370
        /*0f60*/ 	.word	0x000000ff
        /*0f64*/ 	.word	0x0002d830
        /*0f68*/ 	.short	0x0100
        /*0f6a*/ 	.byte	0x08
	.zero		1


	//   ....[3]....
        /*0f6c*/ 	.word	0x00000380
        /*0f70*/ 	.word	0x000000ff
        /*0f74*/ 	.word	0x0002d840
        /*0f78*/ 	.short	0x0100
        /*0f7a*/ 	.byte	0x08
	.zero		1


	//   ....[4]....
        /*0f7c*/ 	.word	0x00000390
        /*0f80*/ 	.word	0x000000ff
        /*0f84*/ 	.word	0x0002d838
        /*0f88*/ 	.short	0x0100
        /*0f8a*/ 	.byte	0x08
	.zero		1


	//   ....[5]....
        /*0f8c*/ 	.word	0x000003a0
        /*0f90*/ 	.word	0x000000ff
        /*0f94*/ 	.word	0x0002d848
        /*0f98*/ 	.short	0x0100
        /*0f9a*/ 	.byte	0x08
	.zero		1


	//   ....[6]....
        /*0f9c*/ 	.word	0x000004d0
        /*0fa0*/ 	.word	0x000000ff
        /*0fa4*/ 	.word	0x0002d850
        /*0fa8*/ 	.short	0x0100
        /*0faa*/ 	.byte	0x08
	.zero		1


	//   ....[7]....
        /*0fac*/ 	.word	0x000004e0
        /*0fb0*/ 	.word	0x000000ff
        /*0fb4*/ 	.word	0x0002d860
        /*0fb8*/ 	.short	0x0100
        /*0fba*/ 	.byte	0x08
	.zero		1


	//   ....[8]....
        /*0fbc*/ 	.word	0x000004f0
        /*0fc0*/ 	.word	0x000000ff
        /*0fc4*/ 	.word	0x0002d858
        /*0fc8*/ 	.short	0x0100
        /*0fca*/ 	.byte	0x08
	.zero		1


	//   ....[9]....
        /*0fcc*/ 	.word	0x00000500
        /*0fd0*/ 	.word	0x000000ff
        /*0fd4*/ 	.word	0x0002d868
        /*0fd8*/ 	.short	0x0100
        /*0fda*/ 	.byte	0x08
	.zero		1


	//   ....[10]....
        /*0fdc*/ 	.word	0x000005f0
        /*0fe0*/ 	.word	0x000000ff
        /*0fe4*/ 	.word	0x0002d870
        /*0fe8*/ 	.short	0x0100
        /*0fea*/ 	.byte	0x06
	.zero		1


	//   ....[11]....
        /*0fec*/ 	.word	0x00000600
        /*0ff0*/ 	.word	0x000000ff
        /*0ff4*/ 	.word	0x0002d880
        /*0ff8*/ 	.short	0x0100
        /*0ffa*/ 	.byte	0x06
	.zero		1


	//   ....[12]....
        /*0ffc*/ 	.word	0x00000610
        /*1000*/ 	.word	0x000000ff
        /*1004*/ 	.word	0x0002d878
        /*1008*/ 	.short	0x0100
        /*100a*/ 	.byte	0x06
	.zero		1


	//   ....[13]....
        /*100c*/ 	.word	0x00000620
        /*1010*/ 	.word	0x000000ff
        /*1014*/ 	.word	0x0002d888
        /*1018*/ 	.short	0x0100
        /*101a*/ 	.byte	0x06
	.zero		1


	//   ....[14]....
        /*101c*/ 	.word	0x00000750
        /*1020*/ 	.word	0x000000ff
        /*1024*/ 	.word	0x0002d890
        /*1028*/ 	.short	0x0100
        /*102a*/ 	.byte	0x08
	.zero		1


	//   ....[15]....
        /*102c*/ 	.word	0x00000760
        /*1030*/ 	.word	0x000000ff
        /*1034*/ 	.word	0x0002d8a0
        /*1038*/ 	.short	0x0100
        /*103a*/ 	.byte	0x08
	.zero		1


	//   ....[16]....
        /*103c*/ 	.word	0x00000770
        /*1040*/ 	.word	0x000000ff
        /*1044*/ 	.word	0x0002d898
        /*1048*/ 	.short	0x0100
        /*104a*/ 	.byte	0x08
	.zero		1


	//   ....[17]....
        /*104c*/ 	.word	0x00000780
        /*1050*/ 	.word	0x000000ff
        /*1054*/ 	.word	0x0002d8a8
        /*1058*/ 	.short	0x0100
        /*105a*/ 	.byte	0x08
	.zero		1


	//   ....[18]....
        /*105c*/ 	.word	0x000008b0
        /*1060*/ 	.word	0x000000ff
        /*1064*/ 	.word	0x0002d8b0
        /*1068*/ 	.short	0x0100
        /*106a*/ 	.byte	0x08
	.zero		1


	//   ....[19]....
        /*106c*/ 	.word	0x000008c0
        /*1070*/ 	.word	0x000000ff
        /*1074*/ 	.word	0x0002d8c0
        /*1078*/ 	.short	0x0100
        /*107a*/ 	.byte	0x08
	.zero		1


	//   ....[20]....
        /*107c*/ 	.word	0x000008d0
        /*1080*/ 	.word	0x000000ff
        /*1084*/ 	.word	0x0002d8b8
        /*1088*/ 	.short	0x0100
        /*108a*/ 	.byte	0x08
	.zero		1


	//   ....[21]....
        /*108c*/ 	.word	0x000008e0
        /*1090*/ 	.word	0x000000ff
        /*1094*/ 	.word	0x0002d8c8
        /*1098*/ 	.short	0x0100
        /*109a*/ 	.byte	0x08
	.zero		1


	//   ....[22]....
        /*109c*/ 	.word	0x00003900
        /*10a0*/ 	.word	0x00000022
        /*10a4*/ 	.word	0x0002d890
        /*10a8*/ 	.short	0x010a
        /*10aa*/ 	.byte	0x3f
	.zero		1


	//   ....[23]....
        /*10ac*/ 	.word	0x00005610
        /*10b0*/ 	.word	0x00000022
        /*10b4*/ 	.word	0x0002d890
        /*10b8*/ 	.short	0x010a
        /*10ba*/ 	.byte	0x3f
	.zero		1


	//   ....[24]....
        /*10bc*/ 	.word	0x00006fa0
        /*10c0*/ 	.word	0x00000022
        /*10c4*/ 	.word	0x0002d890
        /*10c8*/ 	.short	0x010a
        /*10ca*/ 	.byte	0x3f
	.zero		1


	//   ....[25]....
        /*10cc*/ 	.word	0x00007510
        /*10d0*/ 	.word	0x0000000b
        /*10d4*/ 	.word	0x00000000
        /*10d8*/ 	.short	0x0101
        /*10da*/ 	.byte	0x3f
	.zero		1


	//   ....[26]....
        /*10dc*/ 	.word	0x00007550
        /*10e0*/ 	.word	0x00000022
        /*10e4*/ 	.word	0x0002d8b0
        /*10e8*/ 	.short	0x010a
        /*10ea*/ 	.byte	0x3f
	.zero		1


	//   ....[27]....
        /*10ec*/ 	.word	0x00007a80
        /*10f0*/ 	.word	0x00000022
        /*10f4*/ 	.word	0x00000000
        /*10f8*/ 	.short	0x0101
        /*10fa*/ 	.byte	0x3f
	.zero		1


	//   ....[28]....
        /*10fc*/ 	.word	0x000086f0
        /*1100*/ 	.word	0x00000002
        /*1104*/ 	.word	0x0002d800
        /*1108*/ 	.short	0x010a
        /*110a*/ 	.byte	0x3f
	.zero		1


	//   ....[29]....
        /*110c*/ 	.word	0x00008740
        /*1110*/ 	.word	0x00000002
        /*1114*/ 	.word	0x0002d800
        /*1118*/ 	.short	0x010a
        /*111a*/ 	.byte	0x3f
	.zero		1


	//   ....[30]....
        /*111c*/ 	.word	0x000093a0
        /*1120*/ 	.word	0x00000002
        /*1124*/ 	.word	0x0002d800
        /*1128*/ 	.short	0x010a
        /*112a*/ 	.byte	0x3f
	.zero		1


	//   ....[31]....
        /*112c*/ 	.word	0x0000b200
        /*1130*/ 	.word	0x00000002
        /*1134*/ 	.word	0x0002d800
        /*1138*/ 	.short	0x010a
        /*113a*/ 	.byte	0x3f
	.zero		1


	//   ....[32]....
        /*113c*/ 	.word	0x0000ca70
        /*1140*/ 	.word	0x00000000
        /*1144*/ 	.word	0x0002d830
        /*1148*/ 	.short	0x010a
        /*114a*/ 	.byte	0x3f
	.zero		1


	//   ....[33]....
        /*114c*/ 	.word	0x0000cb20
        /*1150*/ 	.word	0x00000000
        /*1154*/ 	.word	0x0002d830
        /*1158*/ 	.short	0x010a
        /*115a*/ 	.byte	0x3f
	.zero		1


	//   ....[34]....
        /*115c*/ 	.word	0x0000d150
        /*1160*/ 	.word	0x00000000
        /*1164*/ 	.word	0x00000000
        /*1168*/ 	.short	0x0101
        /*116a*/ 	.byte	0x3f
	.zero		1


	//   ....[35]....
        /*116c*/ 	.word	0x000100d0
        /*1170*/ 	.word	0x00000009
        /*1174*/ 	.word	0x0002d830
        /*1178*/ 	.short	0x010a
        /*117a*/ 	.byte	0x3f
	.zero		1


	//   ....[36]....
        /*117c*/ 	.word	0x00010120
        /*1180*/ 	.word	0x00000009
        /*1184*/ 	.word	0x0002d830
        /*1188*/ 	.short	0x010a
        /*118a*/ 	.byte	0x3f
	.zero		1


	//   ....[37]....
        /*118c*/ 	.word	0x00010550
        /*1190*/ 	.word	0x00000009
        /*1194*/ 	.word	0x0002d850
        /*1198*/ 	.short	0x010a
        /*119a*/ 	.byte	0x3f
	.zero		1


	//   ....[38]....
        /*119c*/ 	.word	0x00010590
        /*11a0*/ 	.word	0x00000009
        /*11a4*/ 	.word	0x0002d850
        /*11a8*/ 	.short	0x010a
        /*11aa*/ 	.byte	0x3f
	.zero		1


	//   ....[39]....
        /*11ac*/ 	.word	0x00010c00
        /*11b0*/ 	.word	0x00000008
        /*11b4*/ 	.word	0x00000000
        /*11b8*/ 	.short	0x0101
        /*11ba*/ 	.byte	0x3f
	.zero		1


	//   ....[40]....
        /*11bc*/ 	.word	0x00012f90
        /*11c0*/ 	.word	0x00000011
        /*11c4*/ 	.word	0x00000000
        /*11c8*/ 	.short	0x0101
        /*11ca*/ 	.byte	0x3f
	.zero		1


	//   ....[41]....
        /*11cc*/ 	.word	0x000139b0
        /*11d0*/ 	.word	0x00000003
        /*11d4*/ 	.word	0x0002d830
        /*11d8*/ 	.short	0x010a
        /*11da*/ 	.byte	0x3f
	.zero		1


	//   ....[42]....
        /*11dc*/ 	.word	0x00013a00
        /*11e0*/ 	.word	0x00000003
        /*11e4*/ 	.word	0x0002d830
        /*11e8*/ 	.short	0x010a
        /*11ea*/ 	.byte	0x3f
	.zero		1


	//   ....[43]....
        /*11ec*/ 	.word	0x00013e60
        /*11f0*/ 	.word	0x00000003
        /*11f4*/ 	.word	0x0002d850
        /*11f8*/ 	.short	0x010a
        /*11fa*/ 	.byte	0x3f
	.zero		1


	//   ....[44]....
        /*11fc*/ 	.word	0x00013ea0
        /*1200*/ 	.word	0x00000003
        /*1204*/ 	.word	0x0002d850
        /*1208*/ 	.short	0x010a
        /*120a*/ 	.byte	0x3f
	.zero		1


	//   ....[45]....
        /*120c*/ 	.word	0x00014510
        /*1210*/ 	.word	0x00000000
        /*1214*/ 	.word	0x00000000
        /*1218*/ 	.short	0x0101
        /*121a*/ 	.byte	0x3f
	.zero		1


	//   ....[46]....
        /*121c*/ 	.word	0x000156e0
        /*1220*/ 	.word	0x00000006
        /*1224*/ 	.word	0x00000000
        /*1228*/ 	.short	0x0101
        /*122a*/ 	.byte	0x3f
	.zero		1


	//   ....[47]....
        /*122c*/ 	.word	0x00015e70
        /*1230*/ 	.word	0x00000003
        /*1234*/ 	.word	0x0002d830
        /*1238*/ 	.short	0x010a
        /*123a*/ 	.byte	0x3f
	.zero		1


	//   ....[48]....
        /*123c*/ 	.word	0x00015ec0
        /*1240*/ 	.word	0x00000003
        /*1244*/ 	.word	0x0002d830
        /*1248*/ 	.short	0x010a
        /*124a*/ 	.byte	0x3f
	.zero		1


	//   ....[49]....
        /*124c*/ 	.word	0x00016320
        /*1250*/ 	.word	0x00000003
        /*1254*/ 	.word	0x0002d850
        /*1258*/ 	.short	0x010a
        /*125a*/ 	.byte	0x3f
	.zero		1


	//   ....[50]....
        /*125c*/ 	.word	0x00016360
        /*1260*/ 	.word	0x00000003
        /*1264*/ 	.word	0x0002d850
        /*1268*/ 	.short	0x010a
        /*126a*/ 	.byte	0x3f
	.zero		1


	//   ....[51]....
        /*126c*/ 	.word	0x00016a80
        /*1270*/ 	.word	0x00000000
        /*1274*/ 	.word	0x00000000
        /*1278*/ 	.short	0x0101
        /*127a*/ 	.byte	0x3f
	.zero		1


	//   ....[52]....
        /*127c*/ 	.word	0x00018cc0
        /*1280*/ 	.word	0x00000008
        /*1284*/ 	.word	0x00000000
        /*1288*/ 	.short	0x0101
        /*128a*/ 	.byte	0x3f
	.zero		1


	//   ....[53]....
        /*128c*/ 	.word	0x00019360
        /*1290*/ 	.word	0x0000000e
        /*1294*/ 	.word	0x0002d850
        /*1298*/ 	.short	0x010a
        /*129a*/ 	.byte	0x3f
	.zero		1


	//   ....[54]....
        /*129c*/ 	.word	0x00019410
        /*12a0*/ 	.word	0x0000000e
        /*12a4*/ 	.word	0x0002d850
        /*12a8*/ 	.short	0x010a
        /*12aa*/ 	.byte	0x3f
	.zero		1


	//   ....[55]....
        /*12ac*/ 	.word	0x00019c10
        /*12b0*/ 	.word	0x0000000e
        /*12b4*/ 	.word	0x00000000
        /*12b8*/ 	.short	0x0101
        /*12ba*/ 	.byte	0x3f
	.zero		1


	//   ....[56]....
        /*12bc*/ 	.word	0x0001afb0
        /*12c0*/ 	.word	0x00000000
        /*12c4*/ 	.word	0x00000000
        /*12c8*/ 	.short	0x0101
        /*12ca*/ 	.byte	0x3f
	.zero		1


	//   ....[57]....
        /*12cc*/ 	.word	0x0001b370
        /*12d0*/ 	.word	0x0000000a
        /*12d4*/ 	.word	0x00000000
        /*12d8*/ 	.short	0x0101
        /*12da*/ 	.byte	0x3f
	.zero		1


	//   ....[58]....
        /*12dc*/ 	.word	0x0001ec00
        /*12e0*/ 	.word	0x00000012
        /*12e4*/ 	.word	0x0002d820
        /*12e8*/ 	.short	0x010a
        /*12ea*/ 	.byte	0x3f
	.zero		1


	//   ....[59]....
        /*12ec*/ 	.word	0x0001ecc0
        /*12f0*/ 	.word	0x0000000a
        /*12f4*/ 	.word	0x0002d8a0
        /*12f8*/ 	.short	0x010a
        /*12fa*/ 	.byte	0x3f
	.zero		1


	//   ....[60]....
        /*12fc*/ 	.word	0x0001f0f0
        /*1300*/ 	.word	0x0000000a
        /*1304*/ 	.word	0x0002d8c0
        /*1308*/ 	.short	0x010a
        /*130a*/ 	.byte	0x3f
	.zero		1


	//   ....[61]....
        /*130c*/ 	.word	0x0001f650
        /*1310*/ 	.word	0x00000009
        /*1314*/ 	.word	0x0002d8a0
        /*1318*/ 	.short	0x010a
        /*131a*/ 	.byte	0x3f
	.zero		1


	//   ....[62]....
        /*131c*/ 	.word	0x0001fa70
        /*1320*/ 	.word	0x00000009
        /*1324*/ 	.word	0x0002d8c0
        /*1328*/ 	.short	0x010a
        /*132a*/ 	.byte	0x3f
	.zero		1


	//   ....[63]....
        /*132c*/ 	.word	0x00021010
        /*1330*/ 	.word	0x00000002
        /*1334*/ 	.word	0x0002d840
        /*1338*/ 	.short	0x010a
        /*133a*/ 	.byte	0x3f
	.zero		1


	//   ....[64]....
        /*133c*/ 	.word	0x00021550
        /*1340*/ 	.word	0x00000002
        /*1344*/ 	.word	0x0002d830
        /*1348*/ 	.short	0x0107
        /*134a*/ 	.byte	0x3f
	.zero		1


	//   ....[65]....
        /*134c*/ 	.word	0x00021620
        /*1350*/ 	.word	0x00000002
        /*1354*/ 	.word	0x0002d830
        /*1358*/ 	.short	0x0101
        /*135a*/ 	.byte	0x3f
	.zero		1


	//   ....[66]....
        /*135c*/ 	.word	0x00022230
        /*1360*/ 	.word	0x00000012
        /*1364*/ 	.word	0x0002d800
        /*1368*/ 	.short	0x0107
        /*136a*/ 	.byte	0x3f
	.zero		1


	//   ....[67]....
        /*136c*/ 	.word	0x00022320
        /*1370*/ 	.word	0x00000012
        /*1374*/ 	.word	0x0002d800
        /*1378*/ 	.short	0x0101
        /*137a*/ 	.byte	0x3f
	.zero		1


	//   ....[68]....
        /*137c*/ 	.word	0x00022340
        /*1380*/ 	.word	0x00000012
        /*1384*/ 	.word	0x0002d820
        /*1388*/ 	.short	0x010a
        /*138a*/ 	.byte	0x3f
	.zero		1


	//   ....[69]....
        /*138c*/ 	.word	0x00022760
        /*1390*/ 	.word	0x00000005
        /*1394*/ 	.word	0x0002d840
        /*1398*/ 	.short	0x010a
        /*139a*/ 	.byte	0x3f
	.zero		1


	//   ....[70]....
        /*139c*/ 	.word	0x00022b70
        /*13a0*/ 	.word	0x00000005
        /*13a4*/ 	.word	0x0002d830
        /*13a8*/ 	.short	0x0107
        /*13aa*/ 	.byte	0x3f
	.zero		1


	//   ....[71]....
        /*13ac*/ 	.word	0x00022c30
        /*13b0*/ 	.word	0x00000005
        /*13b4*/ 	.word	0x0002d830
        /*13b8*/ 	.short	0x0101
        /*13ba*/ 	.byte	0x3f
	.zero		1


	//   ....[72]....
        /*13bc*/ 	.word	0x00022c90
        /*13c0*/ 	.word	0x00000005
        /*13c4*/ 	.word	0x0002d860
        /*13c8*/ 	.short	0x010a
        /*13ca*/ 	.byte	0x3f
	.zero		1


	//   ....[73]....
        /*13cc*/ 	.word	0x00023140
        /*13d0*/ 	.word	0x00000005
        /*13d4*/ 	.word	0x0002d850
        /*13d8*/ 	.short	0x0107
        /*13da*/ 	.byte	0x3f
	.zero		1


	//   ....[74]....
        /*13dc*/ 	.word	0x00023230
        /*13e0*/ 	.word	0x00000005
        /*13e4*/ 	.word	0x0002d850
        /*13e8*/ 	.short	0x0101
        /*13ea*/ 	.byte	0x3f
	.zero		1


	//   ....[75]....
        /*13ec*/ 	.word	0x00023460
        /*13f0*/ 	.word	0x00000000
        /*13f4*/ 	.word	0x0002d860
        /*13f8*/ 	.short	0x010a
        /*13fa*/ 	.byte	0x3f
	.zero		1


	//   ....[76]....
        /*13fc*/ 	.word	0x00023890
        /*1400*/ 	.word	0x00000000
        /*1404*/ 	.word	0x0002d850
        /*1408*/ 	.short	0x0107
        /*140a*/ 	.byte	0x3f
	.zero		1


	//   ....[77]....
        /*140c*/ 	.word	0x00023970
        /*1410*/ 	.word	0x00000000
        /*1414*/ 	.word	0x0002d850
        /*1418*/ 	.short	0x0101
        /*141a*/ 	.byte	0x3f
	.zero		1


	//   ....[78]....
        /*141c*/ 	.word	0x00024ad0
        /*1420*/ 	.word	0x00000005
        /*1424*/ 	.word	0x0002d820
        /*1428*/ 	.short	0x010a
        /*142a*/ 	.byte	0x3f
	.zero		1


	//   ....[79]....
        /*142c*/ 	.word	0x00024c70
        /*1430*/ 	.word	0x00000003
        /*1434*/ 	.word	0x0002d840
        /*1438*/ 	.short	0x010a
        /*143a*/ 	.byte	0x3f
	.zero		1


	//   ....[80]....
        /*143c*/ 	.word	0x00024d00
        /*1440*/ 	.word	0x00000005
        /*1444*/ 	.word	0x0002d840
        /*1448*/ 	.short	0x010a
        /*144a*/ 	.byte	0x3f
	.zero		1


	//   ....[81]....
        /*144c*/ 	.word	0x00024d40
        /*1450*/ 	.word	0x00000003
        /*1454*/ 	.word	0x0002d860
        /*1458*/ 	.short	0x010a
        /*145a*/ 	.byte	0x3f
	.zero		1


	//   ....[82]....
        /*145c*/ 	.word	0x00024d80
        /*1460*/ 	.word	0x00000005
        /*1464*/ 	.word	0x0002d860
        /*1468*/ 	.short	0x010a
        /*146a*/ 	.byte	0x3f
	.zero		1


	//   ....[83]....
        /*146c*/ 	.word	0x00024de0
        /*1470*/ 	.word	0x00000022
        /*1474*/ 	.word	0x0002d890
        /*1478*/ 	.short	0x010a
        /*147a*/ 	.byte	0x3f
	.zero		1


	//   ....[84]....
        /*147c*/ 	.word	0x00024f60
        /*1480*/ 	.word	0x00000022
        /*1484*/ 	.word	0x0002d890
        /*1488*/ 	.short	0x010a
        /*148a*/ 	.byte	0x3f
	.zero		1


	//   ....[85]....
        /*148c*/ 	.word	0x000250e0
        /*1490*/ 	.word	0x00000022
        /*1494*/ 	.word	0x0002d890
        /*1498*/ 	.short	0x010a
        /*149a*/ 	.byte	0x3f
	.zero		1


	//   ....[86]....
        /*149c*/ 	.word	0x00025250
        /*14a0*/ 	.word	0x00000022
        /*14a4*/ 	.word	0x0002d8b0
        /*14a8*/ 	.short	0x010a
        /*14aa*/ 	.byte	0x3f
	.zero		1


	//   ....[87]....
        /*14ac*/ 	.word	0x00025500
        /*14b0*/ 	.word	0x00000002
        /*14b4*/ 	.word	0x0002d800
        /*14b8*/ 	.short	0x010a
        /*14ba*/ 	.byte	0x3f
	.zero		1


	//   ....[88]....
        /*14bc*/ 	.word	0x00025710
        /*14c0*/ 	.word	0x00000002
        /*14c4*/ 	.word	0x0002d800
        /*14c8*/ 	.short	0x010a
        /*14ca*/ 	.byte	0x3f
	.zero		1


	//   ....[89]....
        /*14cc*/ 	.word	0x00025760
        /*14d0*/ 	.word	0x00000000
        /*14d4*/ 	.word	0x0002d830
        /*14d8*/ 	.short	0x010a
        /*14da*/ 	.byte	0x3f
	.zero		1


	//   ....[90]....
        /*14dc*/ 	.word	0x000257b0
        /*14e0*/ 	.word	0x00000009
        /*14e4*/ 	.word	0x0002d830
        /*14e8*/ 	.short	0x010a
        /*14ea*/ 	.byte	0x3f
	.zero		1


	//   ....[91]....
        /*14ec*/ 	.word	0x00025800
        /*14f0*/ 	.word	0x00000009
        /*14f4*/ 	.word	0x0002d850
        /*14f8*/ 	.short	0x010a
        /*14fa*/ 	.byte	0x3f
	.zero		1


	//   ....[92]....
        /*14fc*/ 	.word	0x00025850
        /*1500*/ 	.word	0x00000003
        /*1504*/ 	.word	0x0002d830
        /*1508*/ 	.short	0x010a
        /*150a*/ 	.byte	0x3f
	.zero		1


	//   ....[93]....
        /*150c*/ 	.word	0x000258a0
        /*1510*/ 	.word	0x00000003
        /*1514*/ 	.word	0x0002d850
        /*1518*/ 	.short	0x010a
        /*151a*/ 	.byte	0x3f
	.zero		1


	//   ....[94]....
        /*151c*/ 	.word	0x000258f0
        /*1520*/ 	.word	0x00000003
        /*1524*/ 	.word	0x0002d830
        /*1528*/ 	.short	0x010a
        /*152a*/ 	.byte	0x3f
	.zero		1


	//   ....[95]....
        /*152c*/ 	.word	0x00025940
        /*1530*/ 	.word	0x00000003
        /*1534*/ 	.word	0x0002d850
        /*1538*/ 	.short	0x010a
        /*153a*/ 	.byte	0x3f
	.zero		1


	//   ....[96]....
        /*153c*/ 	.word	0x00025990
        /*1540*/ 	.word	0x0000000e
        /*1544*/ 	.word	0x0002d850
        /*1548*/ 	.short	0x010a
        /*154a*/ 	.byte	0x3f
	.zero		1


	//   ....[97]....
        /*154c*/ 	.word	0x00026100
        /*1550*/ 	.word	0x00000012
        /*1554*/ 	.word	0x0002d820
        /*1558*/ 	.short	0x010a
        /*155a*/ 	.byte	0x3f
	.zero		1


	//   ....[98]....
        /*155c*/ 	.word	0x00026150
        /*1560*/ 	.word	0x0000000a
        /*1564*/ 	.word	0x0002d8a0
        /*1568*/ 	.short	0x010a
        /*156a*/ 	.byte	0x3f
	.zero		1


	//   ....[99]....
        /*156c*/ 	.word	0x000261a0
        /*1570*/ 	.word	0x0000000a
        /*1574*/ 	.word	0x0002d8c0
        /*1578*/ 	.short	0x010a
        /*157a*/ 	.byte	0x3f
	.zero		1


	//   ....[100]....
        /*157c*/ 	.word	0x000261f0
        /*1580*/ 	.word	0x00000009
        /*1584*/ 	.word	0x0002d8a0
        /*1588*/ 	.short	0x010a
        /*158a*/ 	.byte	0x3f
	.zero		1


	//   ....[101]....
        /*158c*/ 	.word	0x00026240
        /*1590*/ 	.word	0x00000009
        /*1594*/ 	.word	0x0002d8c0
        /*1598*/ 	.short	0x010a
        /*159a*/ 	.byte	0x3f
	.zero		1


	//   ....[102]....
        /*159c*/ 	.word	0x00026360
        /*15a0*/ 	.word	0x00000002
        /*15a4*/ 	.word	0x0002d840
        /*15a8*/ 	.short	0x010a
        /*15aa*/ 	.byte	0x3f
	.zero		1


	//   ....[103]....
        /*15ac*/ 	.word	0x00027190
        /*15b0*/ 	.word	0x00000012
        /*15b4*/ 	.word	0x0002d820
        /*15b8*/ 	.short	0x010a
        /*15ba*/ 	.byte	0x3f
	.zero		1


	//   ....[104]....
        /*15bc*/ 	.word	0x000271e0
        /*15c0*/ 	.word	0x00000005
        /*15c4*/ 	.word	0x0002d840
        /*15c8*/ 	.short	0x010a
        /*15ca*/ 	.byte	0x3f
	.zero		1


	//   ....[105]....
        /*15cc*/ 	.word	0x00027780
        /*15d0*/ 	.word	0x00000005
        /*15d4*/ 	.word	0x0002d860
        /*15d8*/ 	.short	0x010a
        /*15da*/ 	.byte	0x3f
	.zero		1


	//   ....[106]....
        /*15dc*/ 	.word	0x00027d60
        /*15e0*/ 	.word	0x00000000
        /*15e4*/ 	.word	0x0002d860
        /*15e8*/ 	.short	0x010a
        /*15ea*/ 	.byte	0x3f
	.zero		1


	//   ....[107]....
        /*15ec*/ 	.word	0x00028d50
        /*15f0*/ 	.word	0x00000005
        /*15f4*/ 	.word	0x0002d820
        /*15f8*/ 	.short	0x010a
        /*15fa*/ 	.byte	0x3f
	.zero		1


	//   ....[108]....
        /*15fc*/ 	.word	0x00028ef0
        /*1600*/ 	.word	0x00000003
        /*1604*/ 	.word	0x0002d840
        /*1608*/ 	.short	0x010a
        /*160a*/ 	.byte	0x3f
	.zero		1


	//   ....[109]....
        /*160c*/ 	.word	0x00028f40
        /*1610*/ 	.word	0x00000005
        /*1614*/ 	.word	0x0002d840
        /*1618*/ 	.short	0x010a
        /*161a*/ 	.byte	0x3f
	.zero		1


	//   ....[110]....
        /*161c*/ 	.word	0x00028f90
        /*1620*/ 	.word	0x00000003
        /*1624*/ 	.word	0x0002d860
        /*1628*/ 	.short	0x010a
        /*162a*/ 	.byte	0x3f
	.zero		1


	//----- nvinfo : EIATTR_NUM_MBARRIERS
	.align		4
.L_1263:
        /*162c*/ 	.byte	0x03, 0x38
        /*162e*/ 	.short	0x0016


	//----- nvinfo : EIATTR_EXIT_INSTR_OFFSETS
	.align		4
        /*1630*/ 	.byte	0x04, 0x1c
        /*1632*/ 	.short	(.L_1265 - .L_1264)


	//   ....[0]....
.L_1264:
        /*1634*/ 	.word	0x00024dd0


	//----- nvinfo : EIATTR_MAX_THREADS
	.align		4
.L_1265:
        /*1638*/ 	.byte	0x04, 0x05
        /*163a*/ 	.short	(.L_1267 - .L_1266)
.L_1266:
        /*163c*/ 	.word	0x00000200
        /*1640*/ 	.word	0x00000001
        /*1644*/ 	.word	0x00000001


	//----- nvinfo : EIATTR_CRS_STACK_SIZE
	.align		4
.L_1267:
        /*1648*/ 	.byte	0x04, 0x1e
        /*164a*/ 	.short	(.L_1269 - .L_1268)
.L_1268:
        /*164c*/ 	.word	0x00000000


	//----- nvinfo : EIATTR_CBANK_PARAM_SIZE
	.align		4
.L_1269:
        /*1650*/ 	.byte	0x03, 0x19
        /*1652*/ 	.short	0x0af0


	//----- nvinfo : EIATTR_PARAM_CBANK
	.align		4
        /*1654*/ 	.byte	0x04, 0x0a
        /*1656*/ 	.short	(.L_1271 - .L_1270)
	.align		4
.L_1270:
        /*1658*/ 	.word	index@(.nv.constant0._ZN7cutlass13device_kernelIN5flash11enable_sm90INS1_16FlashAttnFwdSm90INS1_25CollectiveMainloopFwdSm90ILi2EN4cute5tupleIJNS5_1CILi1EEES8_S8_EEENS6_IJNS7_ILi192EEENS7_ILi128EEENS7_ILi96EEEEEELi96ENS_10bfloat16_tEfNS_4arch4Sm90ELb0ELb1ELb0ELb1ELb1ELb1ELb0ELb0ELb1ELb1ELb1ELb0EEENS1_21CollectiveEpilogueFwdINS6_IJSA_SC_SB_EEES9_SE_SG_Li384ELb1ELb1ELb1ELb0EEENS1_36VarlenDynamicPersistentTileSchedulerILi192ELi128ELi384ELi128ELb1ELb1ELb1ELb1ELb0ELb1EEEEEEEEEvNT_6ParamsE)
        /*165c*/ 	.short	0x0210
        /*165e*/ 	.short	0x0af0


	//----- nvinfo : EIATTR_SW_WAR
	.align		4
.L_1271:
        /*1660*/ 	.byte	0x04, 0x36
        /*1662*/ 	.short	(.L_1273 - .L_1272)
.L_1272:
        /*1664*/ 	.word	0x00000008
.L_1273:


//--------------------- .nv.info._ZN7cutlass13device_kernelIN5flash11enable_sm90INS1_16FlashAttnFwdSm90INS1_25CollectiveMainloopFwdSm90ILi2EN4cute5tupleIJNS5_1CILi1EEES8_S8_EEENS6_IJNS7_ILi192EEENS7_ILi128EEENS7_ILi96EEEEEELi96ENS_10bfloat16_tEfNS_4arch4Sm90ELb1ELb0ELb0ELb0ELb1ELb0ELb0ELb0ELb1ELb1ELb1ELb0EEENS1_21CollectiveEpilogueFwdINS6_IJSA_SC_SB_EEES9_SE_SG_Li384ELb0ELb1ELb1ELb0EEENS1_19SingleTileSchedulerILb0ELb1ELb1ELi192EEEEEEEEEvNT_6ParamsE --------------------------
	.section	.nv.info._ZN7cutlass13device_kernelIN5flash11enable_sm90INS1_16FlashAttnFwdSm90INS1_25CollectiveMainloopFwdSm90ILi2EN4cute5tupleIJNS5_1CILi1EEES8_S8_EEENS6_IJNS7_ILi192EEENS7_ILi128EEENS7_ILi96EEEEEELi96ENS_10bfloat16_tEfNS_4arch4Sm90ELb1ELb0ELb0ELb0ELb1ELb0ELb0ELb0ELb1ELb1ELb1ELb0EEENS1_21CollectiveEpilogueFwdINS6_IJSA_SC_SB_EEES9_SE_SG_Li384ELb0ELb1ELb1ELb0EEENS1_19SingleTileSchedulerILb0ELb1ELb1ELi192EEEEEEEEEvNT_6ParamsE,"",@"SHT_CUDA_INFO"
	.sectionflags	@""
	.align	4


	//----- nvinfo : EIATTR_CUDA_API_VERSION
	.align		4
        /*0000*/ 	.byte	0x04, 0x37
        /*0002*/ 	.short	(.L_1275 - .L_1274)
.L_1274:
        /*0004*/ 	.word	0x00000082


	//----- nvinfo : EIATTR_KPARAM_INFO
	.align		4
.L_1275:
        /*0008*/ 	.byte	0x04, 0x17
        /*000a*/ 	.short	(.L_1277 - .L_1276)
.L_1276:
        /*000c*/ 	.word	0x00000000
        /*0010*/ 	.short	0x0000
        /*0012*/ 	.short	0x0070
        /*0014*/ 	.byte	0x00, 0xf0, 0x01, 0x28


	//----- nvinfo : EIATTR_SPARSE_MMA_MASK
	.align		4
.L_1277:
        /*0018*/ 	.byte	0x03, 0x50
        /*001a*/ 	.short	0x0000


	//----- nvinfo : EIATTR_MAXREG_COUNT
	.align		4
        /*001c*/ 	.byte	0x03, 0x1b
        /*001e*/ 	.short	0x0080


	//----- nvinfo : EIATTR_NUM_BARRIERS
	.align		4
        /*0020*/ 	.byte	0x02, 0x4c
        /*0022*/ 	.byte	0x10
	.zero		1


	//----- nvinfo : EIATTR_EXTERNS
	.align		4
        /*0024*/ 	.byte	0x04, 0x0f
        /*0026*/ 	.short	(.L_1279 - .L_1278)


	//   ....[0]....
	.align		4
.L_1278:
        /*0028*/ 	.word	index@(__assertfail)


	//----- nvinfo : EIATTR_ANNOTATIONS
	.align		4
.L_1279:
        /*002c*/ 	.byte	0x04, 0x55
        /*002e*/ 	.short	(.L_1281 - .L_1280)


	//   ....[0]....
.L_1280:
        /*0030*/ 	.word	0x00000001
        /*0034*/ 	.byte	0xb0, 0x08, 0x00, 0x00, 0x01, 0x00, 0x00, 0x00, 0x10, 0x0a, 0x00, 0x00, 0x01, 0x00, 0x00, 0x00
        /*0044*/ 	.byte	0xd0, 0x13, 0x00, 0x00, 0x01, 0x00, 0x00, 0x00, 0x70, 0x93, 0x00, 0x00, 0x01, 0x00, 0x00, 0x00
        /*0054*/ 	.byte	0x80, 0xa6, 0x00, 0x00, 0x01, 0x00, 0x00, 0x00, 0x70, 0xb6, 0x00, 0x00, 0x01, 0x00, 0x00, 0x00
        /*0064*/ 	.byte	0x90, 0xb6, 0x00, 0x00, 0x01, 0x00, 0x00, 0x00, 0xf0, 0xb7, 0x00, 0x00, 0x01, 0x00, 0x00, 0x00
        /*0074*/ 	.byte	0x60, 0xce, 0x00, 0x00, 0x01, 0x00, 0x00, 0x00, 0x80, 0xce, 0x00, 0x00, 0x01, 0x00, 0x00, 0x00
        /*0084*/ 	.byte	0xa0, 0xe2, 0x00, 0x00


	//----- nvinfo : EIATTR_MERCURY_ISA_VERSION
	.align		4
.L_1281:
        /*0088*/ 	.byte	0x03, 0x5f
        /*008a*/ 	.short	0x0101


	//----- nvinfo : EIATTR_INT_WARP_WIDE_INSTR_OFFSETS
	.align		4
        /*008c*/ 	.byte	0x04, 0x31
        /*008e*/ 	.short	(.L_1283 - .L_1282)


	//   ....[0]....
.L_1282:
        /*0090*/ 	.word	0x000000c0


	//   ....[1]....
        /*0094*/ 	.word	0x000000d0


	//   ....[2]....
        /*0098*/ 	.word	0x00000170


	//----- nvinfo : EIATTR_COOP_GROUP_MASK_REGIDS
	.align		4
.L_1283:
        /*009c*/ 	.byte	0x04, 0x29
        /*009e*/ 	.short	(.L_1285 - .L_1284)


	//   ....[0]....
.L_1284:
        /*00a0*/ 	.word	0xffffffff


	//   ....[1]....
        /*00a4*/ 	.word	0xffffffff


	//   ....[2]....
        /*00a8*/ 	.word	0xffffffff


	//   ....[3]....
        /*00ac*/ 	.word	0xffffffff


	//   ....[4]....
        /*00b0*/ 	.word	0xffffffff


	//   ....[5]....
        /*00b4*/ 	.word	0xffffffff


	//   ....[6]....
        /*00b8*/ 	.word	0xffffffff


	//   ....[7]....
        /*00bc*/ 	.word	0xffffffff


	//   ....[8]....
        /*00c0*/ 	.word	0xffffffff


	//   ....[9]....
        /*00c4*/ 	.word	0xffffffff


	//   ....[10]....
        /*00c8*/ 	.word	0xffffffff


	//   ....[11]....
        /*00cc*/ 	.word	0xffffffff


	//   ....[12]....
        /*00d0*/ 	.word	0xffffffff


	//   ....[13]....
        /*00d4*/ 	.word	0xffffffff


	//   ....[14]....
        /*00d8*/ 	.word	0xffffffff


	//   ....[15]....
        /*00dc*/ 	.word	0xffffffff


	//   ....[16]....
        /*00e0*/ 	.word	0xffffffff


	//   ....[17]....
        /*00e4*/ 	.word	0xffffffff


	//   ....[18]....
        /*00e8*/ 	.word	0xffffffff


	//   ....[19]....
        /*00ec*/ 	.word	0xffffffff


	//   ....[20]....
        /*00f0*/ 	.word	0xffffffff


	//   ....[21]....
        /*00f4*/ 	.word	0xffffffff


	//   ....[22]....
        /*00f8*/ 	.word	0xffffffff


	//   ....[23]....
        /*00fc*/ 	.word	0xffffffff


	//   ....[24]....
        /*0100*/ 	.word	0xffffffff


	//   ....[25]....
        /*0104*/ 	.word	0xffffffff


	//   ....[26]....
        /*0108*/ 	.word	0xffffffff


	//   ....[27]....
        /*010c*/ 	.word	0xffffffff


	//   ....[28]....
        /*0110*/ 	.word	0xffffffff


	//   ....[29]....
        /*0114*/ 	.word	0xffffffff


	//   ....[30]....
        /*0118*/ 	.word	0xffffffff


	//   ....[31]....
        /*011c*/ 	.word	0xffffffff


	//   ....[32]....
        /*0120*/ 	.word	0xffffffff


	//   ....[33]....
        /*0124*/ 	.word	0xffffffff


	//   ....[34]....
        /*0128*/ 	.word	0xffffffff


	//   ....[35]....
        /*012c*/ 	.word	0xffffffff


	//   ....[36]....
        /*0130*/ 	.word	0xffffffff


	//   ....[37]....
        /*0134*/ 	.word	0xffffffff


	//   ....[38]....
        /*0138*/ 	.word	0xffffffff


	//   ....[39]....
        /*013c*/ 	.word	0xffffffff


	//   ....[40]....
        /*0140*/ 	.word	0xffffffff


	//   ....[41]....
        /*0144*/ 	.word	0xffffffff


	//   ....[42]....
        /*0148*/ 	.word	0xffffffff


	//   ....[43]....
        /*014c*/ 	.word	0xffffffff


	//   ....[44]....
        /*0150*/ 	.word	0xffffffff


	//   ....[45]....
        /*0154*/ 	.word	0xffffffff


	//   ....[46]....
        /*0158*/ 	.word	0xffffffff


	//   ....[47]....
        /*015c*/ 	.word	0xffffffff


	//   ....[48]....
        /*0160*/ 	.word	0xffffffff


	//   ....[49]....
        /*0164*/ 	.word	0xffffffff


	//   ....[50]....
        /*0168*/ 	.word	0xffffffff


	//   ....[51]....
        /*016c*/ 	.word	0xffffffff


	//   ....[52]....
        /*0170*/ 	.word	0xffffffff


	//   ....[53]....
        /*0174*/ 	.word	0xffffffff


	//   ....[54]....
        /*0178*/ 	.word	0xffffffff


	//   ....[55]....
        /*017c*/ 	.word	0xffffffff


	//   ....[56]....
        /*0180*/ 	.word	0xffffffff


	//   ....[57]....
        /*0184*/ 	.word	0xffffffff


	//   ....[58]....
        /*0188*/ 	.word	0xffffffff


	//   ....[59]....
        /*018c*/ 	.word	0xffffffff


	//   ....[60]....
        /*0190*/ 	.word	0xffffffff


	//   ....[61]....
        /*0194*/ 	.word	0xffffffff


	//   ....[62]....
        /*0198*/ 	.word	0xffffffff


	//   ....[63]....
        /*019c*/ 	.word	0xffffffff


	//   ....[64]....
        /*01a0*/ 	.word	0xffffffff


	//   ....[65]....
        /*01a4*/ 	.word	0xffffffff


	//   ....[66]....
        /*01a8*/ 	.word	0xffffffff


	//   ....[67]....
        /*01ac*/ 	.word	0xffffffff


	//   ....[68]....
        /*01b0*/ 	.word	0xffffffff


	//   ....[69]....
        /*01b4*/ 	.word	0xffffffff


	//   ....[70]....
        /*01b8*/ 	.word	0xffffffff


	//   ....[71]....
        /*01bc*/ 	.word	0xffffffff


	//   ....[72]....
        /*01c0*/ 	.word	0xffffffff


	//   ....[73]....
        /*01c4*/ 	.word	0xffffffff


	//   ....[74]....
        /*01c8*/ 	.word	0xffffffff


	//   ....[75]....
        /*01cc*/ 	.word	0xffffffff


	//   ....[76]....
        /*01d0*/ 	.word	0xffffffff


	//   ....[77]....
        /*01d4*/ 	.word	0xffffffff


	//   ....[78]....
        /*01d8*/ 	.word	0xffffffff


	//   ....[79]....
        /*01dc*/ 	.word	0xffffffff


	//   ....[80]....
        /*01e0*/ 	.word	0xffffffff


	//   ....[81]....
        /*01e4*/ 	.word	0xffffffff


	//   ....[82]....
        /*01e8*/ 	.word	0xffffffff


	//   ....[83]....
        /*01ec*/ 	.word	0xffffffff


	//   ....[84]....
        /*01f0*/ 	.word	0x0500000f


	//   ....[85]....
        /*01f4*/ 	.word	0x0500000f


	//   ....[86]....
        /*01f8*/ 	.word	0x0500000f


	//   ....[87]....
        /*01fc*/ 	.word	0x0500000f


	//   ....[88]....
        /*0200*/ 	.word	0x0500000f


	//   ....[89]....
        /*0204*/ 	.word	0x0500000f


	//   ....[90]....
        /*0208*/ 	.word	0x0500000f


	//   ....[91]....
        /*020c*/ 	.word	0x0500000f


	//   ....[92]....
        /*0210*/ 	.word	0x0500000f


	//   ....[93]....
        /*0214*/ 	.word	0x0500000f


	//   ....[94]....
        /*0218*/ 	.word	0x0500000f


	//   ....[95]....
        /*021c*/ 	.word	0x0500000f


	//   ....[96]....
        /*0220*/ 	.word	0x0500000f


	//   ....[97]....
        /*0224*/ 	.word	0x0500000f


	//   ....[98]....
        /*0228*/ 	.word	0x0500000f


	//   ....[99]....
        /*022c*/ 	.word	0x0500000f


	//   ....[100]....
        /*0230*/ 	.word	0x0500000f


	//   ....[101]....
        /*0234*/ 	.word	0x0500000f


	//   ....[102]....
        /*0238*/ 	.word	0x0500000f


	//   ....[103]....
        /*023c*/ 	.word	0x0500000f


	//   ....[104]....
        /*0240*/ 	.word	0x0500000f


	//   ....[105]....
        /*0244*/ 	.word	0x0500000f


	//   ....[106]....
        /*0248*/ 	.word	0x0500000f


	//   ....[107]....
        /*024c*/ 	.word	0x0500000f


	//   ....[108]....
        /*0250*/ 	.word	0x0500000f


	//   ....[109]....
        /*0254*/ 	.word	0x0500000f


	//   ....[110]....
        /*0258*/ 	.word	0x0500000f


	//   ....[111]....
        /*025c*/ 	.word	0x0500000f


	//   ....[112]....
        /*0260*/ 	.word	0x0500000f


	//   ....[113]....
        /*0264*/ 	.word	0x0500000f


	//   ....[114]....
        /*0268*/ 	.word	0x0500000f


	//   ....[115]....
        /*026c*/ 	.word	0x0500000f


	//   ....[116]....
        /*0270*/ 	.word	0x0500000f


	//   ....[117]....
        /*0274*/ 	.word	0x0500000f


	//   ....[118]....
        /*0278*/ 	.word	0x0500000f


	//   ....[119]....
        /*027c*/ 	.word	0x0500000f


	//   ....[120]....
        /*0280*/ 	.word	0x0500000f


	//   ....[121]....
        /*0284*/ 	.word	0x0500000f


	//   ....[122]....
        /*0288*/ 	.word	0x0500000f


	//   ....[123]....
        /*028c*/ 	.word	0x0500000f


	//   ....[124]....
        /*0290*/ 	.word	0x0500000f


	//   ....[125]....
        /*0294*/ 	.word	0x0500000f


	//   ....[126]....
        /*0298*/ 	.word	0x0500000f


	//   ....[127]....
        /*029c*/ 	.word	0x0500000f


	//   ....[128]....
        /*02a0*/ 	.word	0x0500000f


	//   ....[129]....
        /*02a4*/ 	.word	0x0500000f


	//----- nvinfo : EIATTR_COOP_GROUP_INSTR_OFFSETS
	.align		4
.L_1285:
        /*02a8*/ 	.byte	0x04, 0x28
        /*02aa*/ 	.short	(.L_1287 - .L_1286)


	//   ....[0]....
.L_1286:
        /*02ac*/ 	.word	0x00000080


	//   ....[1]....
        /*02b0*/ 	.word	0x00000090


	//   ....[2]....
        /*02b4*/ 	.word	0x000002d0


	//   ....[3]....
        /*02b8*/ 	.word	0x00000430


	//   ....[4]....
        /*02bc*/ 	.word	0x00000550


	//   ....[5]....
        /*02c0*/ 	.word	0x000006b0


	//   ....[6]....
        /*02c4*/ 	.word	0x00001150


	//   ....[7]....
        /*02c8*/ 	.word	0x00001c20


	//   ....[8]....
        /*02cc*/ 	.word	0x00002400


	//   ....[9]....
        /*02d0*/ 	.word	0x00002420


	//   ....[10]....
        /*02d4*/ 	.word	0x00002430


	//   ....[11]....
        /*02d8*/ 	.word	0x00002e00


	//   ....[12]....
        /*02dc*/ 	.word	0x00002e50


	//   ....[13]....
        /*02e0*/ 	.word	0x00003be0


	//   ....[14]....
        /*02e4*/ 	.word	0x00004670


	//   ....[15]....
        /*02e8*/ 	.word	0x00004cb0


	//   ....[16]....
        /*02ec*/ 	.word	0x00004d10


	//   ....[17]....
        /*02f0*/ 	.word	0x00004dc0


	//   ....[18]....
        /*02f4*/ 	.word	0x00005680


	//   ....[19]....
        /*02f8*/ 	.word	0x00005700


	//   ....[20]....
        /*02fc*/ 	.word	0x00006760


	//   ....[21]....
        /*0300*/ 	.word	0x00007530


	//   ....[22]....
        /*0304*/ 	.word	0x00007540


	//   ....[23]....
        /*0308*/ 	.word	0x000075a0


	//   ....[24]....
        /*030c*/ 	.word	0x000075c0


	//   ....[25]....
        /*0310*/ 	.word	0x00008960


	//   ....[26]....
        /*0314*/ 	.word	0x00008aa0


	//   ....[27]....
        /*0318*/ 	.word	0x00008ac0


	//   ....[28]....
        /*031c*/ 	.word	0x00008b70


	//   ....[29]....
        /*0320*/ 	.word	0x00008bb0


	//   ....[30]....
        /*0324*/ 	.word	0x00009b30


	//   ....[31]....
        /*0328*/ 	.word	0x00009b70


	//   ....[32]....
        /*032c*/ 	.word	0x00009bb0


	//   ....[33]....
        /*0330*/ 	.word	0x00009bf0


	//   ....[34]....
        /*0334*/ 	.word	0x00009c10


	//   ....[35]....
        /*0338*/ 	.word	0x00009c40


	//   ....[36]....
        /*033c*/ 	.word	0x0000a110


	//   ....[37]....
        /*0340*/ 	.word	0x0000a120


	//   ....[38]....
        /*0344*/ 	.word	0x0000a9f0


	//   ....[39]....
        /*0348*/ 	.word	0x0000bd20


	//   ....[40]....
        /*034c*/ 	.word	0x0000bd30


	//   ....[41]....
        /*0350*/ 	.word	0x0000bd40


	//   ....[42]....
        /*0354*/ 	.word	0x0000bd50


	//   ....[43]....
        /*0358*/ 	.word	0x0000bd70


	//   ....[44]....
        /*035c*/ 	.word	0x0000bda0


	//   ....[45]....
        /*0360*/ 	.word	0x0000bdd0


	//   ....[46]....
        /*0364*/ 	.word	0x0000be00


	//   ....[47]....
        /*0368*/ 	.word	0x0000c740


	//   ....[48]....
        /*036c*/ 	.word	0x0000c760


	//   ....[49]....
        /*0370*/ 	.word	0x0000c770


	//   ....[50]....
        /*0374*/ 	.word	0x0000c7f0


	//   ....[51]....
        /*0378*/ 	.word	0x0000c890


	//   ....[52]....
        /*037c*/ 	.word	0x0000c8a0


	//   ....[53]....
        /*0380*/ 	.word	0x0000c940


	//   ....[54]....
        /*0384*/ 	.word	0x0000c970


	//   ....[55]....
        /*0388*/ 	.word	0x0000c9d0


	//   ....[56]....
        /*038c*/ 	.word	0x0000c9e0


	//   ....[57]....
        /*0390*/ 	.word	0x0000ca10


	//   ....[58]....
        /*0394*/ 	.word	0x0000ca60


	//   ....[59]....
        /*0398*/ 	.word	0x0000d290


	//   ....[60]....
        /*039c*/ 	.word	0x0000d2a0


	//   ....[61]....
        /*03a0*/ 	.word	0x0000d2c0


	//   ....[62]....
        /*03a4*/ 	.word	0x0000d340


	//   ....[63]....
        /*03a8*/ 	.word	0x0000d350


	//   ....[64]....
        /*03ac*/ 	.word	0x0000d3b0


	//   ....[65]....
        /*03b0*/ 	.word	0x0000d3e0


	//   ....[66]....
        /*03b4*/ 	.word	0x0000d420


	//   ....[67]....
        /*03b8*/ 	.word	0x0000d640


	//   ....[68]....
        /*03bc*/ 	.word	0x0000d660


	//   ....[69]....
        /*03c0*/ 	.word	0x0000d680


	//   ....[70]....
        /*03c4*/ 	.word	0x0000d700


	//   ....[71]....
        /*03c8*/ 	.word	0x0000d720


	//   ....[72]....
        /*03cc*/ 	.word	0x0000d7a0


	//   ....[73]....
        /*03d0*/ 	.word	0x0000d7c0


	//   ....[74]....
        /*03d4*/ 	.word	0x0000d7d0


	//   ....[75]....
        /*03d8*/ 	.word	0x0000dd00


	//   ....[76]....
        /*03dc*/ 	.word	0x0000dd30


	//   ....[77]....
        /*03e0*/ 	.word	0x0000dd60


	//   ....[78]....
        /*03e4*/ 	.word	0x0000dd90


	//   ....[79]....
        /*03e8*/ 	.word	0x0000ddc0


	//   ....[80]....
        /*03ec*/ 	.word	0x0000ddf0


	//   ....[81]....
        /*03f0*/ 	.word	0x0000de10


	//   ....[82]....
        /*03f4*/ 	.word	0x0000deb0


	//   ....[83]....
        /*03f8*/ 	.word	0x0000e230


	//   ....[84]....
        /*03fc*/ 	.word	0x0000e7d0


	//   ....[85]....
        /*0400*/ 	.word	0x0000e8c0


	//   ....[86]....
        /*0404*/ 	.word	0x0000e960


	//   ....[87]....
        /*0408*/ 	.word	0x0000e9f0


	//   ....[88]....
        /*040c*/ 	.word	0x0000ead0


	//   ....[89]....
        /*0410*/ 	.word	0x0000eb40


	//   ....[90]....
        /*0414*/ 	.word	0x0000ec20


	//   ....[91]....
        /*0418*/ 	.word	0x0000ecd0


	//   ....[92]....
        /*041c*/ 	.word	0x0000edd0


	//   ....[93]....
        /*0420*/ 	.word	0x0000ee70


	//   ....[94]....
        /*0424*/ 	.word	0x0000eee0


	//   ....[95]....
        /*0428*/ 	.word	0x0000ef90


	//   ....[96]....
        /*042c*/ 	.word	0x0000f060


	//   ....[97]....
        /*0430*/ 	.word	0x0000f0f0


	//   ....[98]....
        /*0434*/ 	.word	0x0000f1c0


	//   ....[99]....
        /*0438*/ 	.word	0x0000f240


	//   ....[100]....
        /*043c*/ 	.word	0x0000f300


	//   ....[101]....
        /*0440*/ 	.word	0x0000f3a0


	//   ....[102]....
        /*0444*/ 	.word	0x0000f470


	//   ....[103]....
        /*0448*/ 	.word	0x0000f4e0


	//   ....[104]....
        /*044c*/ 	.word	0x0000f5a0


	//   ....[105]....
        /*0450*/ 	.word	0x0000f6e0


	//   ....[106]....
        /*0454*/ 	.word	0x0000f7c0


	//   ....[107]....
        /*0458*/ 	.word	0x0000f840


	//   ....[108]....
        /*045c*/ 	.word	0x0000f920


	//   ....[109]....
        /*0460*/ 	.word	0x0000f980


	//   ....[110]....
        /*0464*/ 	.word	0x0000fa50


	//   ....[111]....
        /*0468*/ 	.word	0x0000fab0


	//   ....[112]....
        /*046c*/ 	.word	0x0000fb90


	//   ....[113]....
        /*0470*/ 	.word	0x0000fc80


	//   ....[114]....
        /*0474*/ 	.word	0x0000fd20


	//   ....[115]....
        /*0478*/ 	.word	0x0000fd80


	//   ....[116]....
        /*047c*/ 	.word	0x0000fe70


	//   ....[117]....
        /*0480*/ 	.word	0x0000fed0


	//   ....[118]....
        /*0484*/ 	.word	0x0000ffc0


	//   ....[119]....
        /*0488*/ 	.word	0x00010020


	//   ....[120]....
        /*048c*/ 	.word	0x000100e0


	//   ....[121]....
        /*0490*/ 	.word	0x00010220


	//   ....[122]....
        /*0494*/ 	.word	0x000102d0


	//   ....[123]....
        /*0498*/ 	.word	0x000103c0


	//   ....[124]....
        /*049c*/ 	.word	0x000104d0


	//   ....[125]....
        /*04a0*/ 	.word	0x00010550


	//   ....[126]....
        /*04a4*/ 	.word	0x00010640


	//   ....[127]....
        /*04a8*/ 	.word	0x000106b0


	//   ....[128]....
        /*04ac*/ 	.word	0x00010780


	//   ....[129]....
        /*04b0*/ 	.word	0x00010890


	//----- nvinfo : EIATTR_REG_RECONFIG
	.align		4
.L_1287:
        /*04b4*/ 	.byte	0x01, 0x54
	.zero		2


	//----- nvinfo : EIATTR_SYSCALL_OFFSETS
	.align		4
        /*04b8*/ 	.byte	0x04, 0x46
        /*04ba*/ 	.short	(.L_1289 - .L_1288)


	//   ....[0]....
.L_1288:
        /*04bc*/ 	.word	0x00001380


	//   ....[1]....
        /*04c0*/ 	.word	0x0000b220


	//   ....[2]....
        /*04c4*/ 	.word	0x0000b360


	//   ....[3]....
        /*04c8*/ 	.word	0x0000b450


	//   ....[4]....
        /*04cc*/ 	.word	0x0000c240


	//----- nvinfo : EIATTR_MBARRIER_INSTR_OFFSETS
	.align		4
.L_1289:
        /*04d0*/ 	.byte	0x04, 0x39
        /*04d2*/ 	.short	(.L_1291 - .L_1290)


	//   ....[0]....
.L_1290:
        /*04d4*/ 	.word	0x00000180
        /*04d8*/ 	.word	0x000000ff
        /*04dc*/ 	.word	0x0002d800
        /*04e0*/ 	.short	0x0100
        /*04e2*/ 	.byte	0x08
	.zero		1


	//   ....[1]....
        /*04e4*/ 	.word	0x00000190
        /*04e8*/ 	.word	0x000000ff
        /*04ec*/ 	.word	0x0002d820
        /*04f0*/ 	.short	0x0100
        /*04f2*/ 	.byte	0x08
	.zero		1


	//   ....[2]....
        /*04f4*/ 	.word	0x00000280
        /*04f8*/ 	.word	0x000000ff
        /*04fc*/ 	.word	0x0002d830
        /*0500*/ 	.short	0x0100
        /*0502*/ 	.byte	0x08
	.zero		1


	//   ....[3]....
        /*0504*/ 	.word	0x00000290
        /*0508*/ 	.word	0x000000ff
        /*050c*/ 	.word	0x0002d840
        /*0510*/ 	.short	0x0100
        /*0512*/ 	.byte	0x08
	.zero		1


	//   ....[4]....
        /*0514*/ 	.word	0x000002a0
        /*0518*/ 	.word	0x000000ff
        /*051c*/ 	.word	0x0002d838
        /*0520*/ 	.short	0x0100
        /*0522*/ 	.byte	0x08
	.zero		1


	//   ....[5]....
        /*0524*/ 	.word	0x000002b0
        /*0528*/ 	.word	0x000000ff
        /*052c*/ 	.word	0x0002d848
        /*0530*/ 	.short	0x0100
        /*0532*/ 	.byte	0x08
	.zero		1


	//   ....[6]....
        /*0534*/ 	.word	0x000003e0
        /*0538*/ 	.word	0x000000ff
        /*053c*/ 	.word	0x0002d850
        /*0540*/ 	.short	0x0100
        /*0542*/ 	.byte	0x08
	.zero		1


	//   ....[7]....
        /*0544*/ 	.word	0x000003f0
        /*0548*/ 	.word	0x000000ff
        /*054c*/ 	.word	0x0002d860
        /*0550*/ 	.short	0x0100
        /*0552*/ 	.byte	0x08
	.zero		1


	//   ....[8]....
        /*0554*/ 	.word	0x00000400
        /*0558*/ 	.word	0x000000ff
        /*055c*/ 	.word	0x0002d858
        /*0560*/ 	.short	0x0100
        /*0562*/ 	.byte	0x08
	.zero		1


	//   ....[9]....
        /*0564*/ 	.word	0x00000410
        /*0568*/ 	.word	0x000000ff
        /*056c*/ 	.word	0x0002d868
        /*0570*/ 	.short	0x0100
        /*0572*/ 	.byte	0x08
	.zero		1


	//   ....[10]....
        /*0574*/ 	.word	0x00000500
        /*0578*/ 	.word	0x000000ff
        /*057c*/ 	.word	0x0002d870
        /*0580*/ 	.short	0x0100
        /*0582*/ 	.byte	0x06
	.zero		1


	//   ....[11]....
        /*0584*/ 	.word	0x00000510
        /*0588*/ 	.word	0x000000ff
        /*058c*/ 	.word	0x0002d880
        /*0590*/ 	.short	0x0100
        /*0592*/ 	.byte	0x06
	.zero		1


	//   ....[12]....
        /*0594*/ 	.word	0x00000520
        /*0598*/ 	.word	0x000000ff
        /*059c*/ 	.word	0x0002d878
        /*05a0*/ 	.short	0x0100
        /*05a2*/ 	.byte	0x06
	.zero		1


	//   ....[13]....
        /*05a4*/ 	.word	0x00000530
        /*05a8*/ 	.word	0x000000ff
        /*05ac*/ 	.word	0x0002d888
        /*05b0*/ 	.short	0x0100
        /*05b2*/ 	.byte	0x06
	.zero		1


	//   ....[14]....
        /*05b4*/ 	.word	0x00000660
        /*05b8*/ 	.word	0x000000ff
        /*05bc*/ 	.word	0x0002d890
        /*05c0*/ 	.short	0x0100
        /*05c2*/ 	.byte	0x08
	.zero		1


	//   ....[15]....
        /*05c4*/ 	.word	0x00000670
        /*05c8*/ 	.word	0x000000ff
        /*05cc*/ 	.word	0x0002d8a0
        /*05d0*/ 	.short	0x0100
        /*05d2*/ 	.byte	0x08
	.zero		1


	//   ....[16]....
        /*05d4*/ 	.word	0x00000680
        /*05d8*/ 	.word	0x000000ff
        /*05dc*/ 	.word	0x0002d898
        /*05e0*/ 	.short	0x0100
        /*05e2*/ 	.byte	0x08
	.zero		1


	//   ....[17]....
        /*05e4*/ 	.word	0x00000690
        /*05e8*/ 	.word	0x000000ff
        /*05ec*/ 	.word	0x0002d8a8
        /*05f0*/ 	.short	0x0100
        /*05f2*/ 	.byte	0x08
	.zero		1


	//   ....[18]....
        /*05f4*/ 	.word	0x000007d0
        /*05f8*/ 	.word	0x000000ff
        /*05fc*/ 	.word	0x0002d8b0
        /*0600*/ 	.short	0x0100
        /*0602*/ 	.byte	0x08
	.zero		1


	//   ....[19]....
        /*0604*/ 	.word	0x000007e0
        /*0608*/ 	.word	0x000000ff
        /*060c*/ 	.word	0x0002d8c0
        /*0610*/ 	.short	0x0100
        /*0612*/ 	.byte	0x08
	.zero		1


	//   ....[20]....
        /*0614*/ 	.word	0x000007f0
        /*0618*/ 	.word	0x000000ff
        /*061c*/ 	.word	0x0002d8b8
        /*0620*/ 	.short	0x0100
        /*0622*/ 	.byte	0x08
	.zero		1


	//   ....[21]....
        /*0624*/ 	.word	0x00000800
        /*0628*/ 	.word	0x000000ff
        /*062c*/ 	.word	0x0002d8c8
        /*0630*/ 	.short	0x0100
        /*0632*/ 	.byte	0x08
	.zero		1


	//   ....[22]....
        /*0634*/ 	.word	0x000013b0
        /*0638*/ 	.word	0x000000ff
        /*063c*/ 	.word	0x0002d800
        /*0640*/ 	.short	0x010a
        /*0642*/ 	.byte	0x04
	.zero		1


	//   ....[23]....
        /*0644*/ 	.word	0x00001450
        /*0648*/ 	.word	0x000000ff
        /*064c*/ 	.word	0x0002d830
        /*0650*/ 	.short	0x010a
        /*0652*/ 	.byte	0x04
	.zero		1


	//   ....[24]....
        /*0654*/ 	.word	0x000014c0
        /*0658*/ 	.word	0x000000ff
        /*065c*/ 	.word	0x0002d830
        /*0660*/ 	.short	0x010a
        /*0662*/ 	.byte	0x04
	.zero		1


	//   ....[25]....
        /*0664*/ 	.word	0x00001d50
        /*0668*/ 	.word	0x000000ff
        /*066c*/ 	.word	0x00000000
        /*0670*/ 	.short	0x0101
        /*0672*/ 	.byte	0x04
	.zero		1


	//   ....[26]....
        /*0674*/ 	.word	0x00003d70
        /*0678*/ 	.word	0x000000ff
        /*067c*/ 	.word	0x0002d830
        /*0680*/ 	.short	0x010a
        /*0682*/ 	.byte	0x04
	.zero		1


	//   ....[27]....
        /*0684*/ 	.word	0x00003db0
        /*0688*/ 	.word	0x000000ff
        /*068c*/ 	.word	0x0002d830
        /*0690*/ 	.short	0x010a
        /*0692*/ 	.byte	0x04
	.zero		1


	//   ....[28]....
        /*0694*/ 	.word	0x000040c0
        /*0698*/ 	.word	0x000000ff
        /*069c*/ 	.word	0x0002d850
        /*06a0*/ 	.short	0x010a
        /*06a2*/ 	.byte	0x0a
	.zero		1


	//   ....[29]....
        /*06a4*/ 	.word	0x00004100
        /*06a8*/ 	.word	0x000000ff
        /*06ac*/ 	.word	0x0002d850
        /*06b0*/ 	.short	0x010a
        /*06b2*/ 	.byte	0x0a
	.zero		1


	//   ....[30]....
        /*06b4*/ 	.word	0x00004760
        /*06b8*/ 	.word	0x000000ff
        /*06bc*/ 	.word	0x00000000
        /*06c0*/ 	.short	0x0101
        /*06c2*/ 	.byte	0x0a
	.zero		1


	//   ....[31]....
        /*06c4*/ 	.word	0x000062c0
        /*06c8*/ 	.word	0x000000ff
        /*06cc*/ 	.word	0x00000000
        /*06d0*/ 	.short	0x0101
        /*06d2*/ 	.byte	0x06
	.zero		1


	//   ....[32]....
        /*06d4*/ 	.word	0x00006a60
        /*06d8*/ 	.word	0x000000ff
        /*06dc*/ 	.word	0x0002d830
        /*06e0*/ 	.short	0x010a
        /*06e2*/ 	.byte	0x0a
	.zero		1


	//   ....[33]....
        /*06e4*/ 	.word	0x00006aa0
        /*06e8*/ 	.word	0x000000ff
        /*06ec*/ 	.word	0x0002d830
        /*06f0*/ 	.short	0x010a
        /*06f2*/ 	.byte	0x0a
	.zero		1


	//   ....[34]....
        /*06f4*/ 	.word	0x00006d60
        /*06f8*/ 	.word	0x000000ff
        /*06fc*/ 	.word	0x0002d850
        /*0700*/ 	.short	0x010a
        /*0702*/ 	.byte	0x0a
	.zero		1


	//   ....[35]....
        /*0704*/ 	.word	0x00006da0
        /*0708*/ 	.word	0x000000ff
        /*070c*/ 	.word	0x0002d850
        /*0710*/ 	.short	0x010a
        /*0712*/ 	.byte	0x0a
	.zero		1


	//   ....[36]....
        /*0714*/ 	.word	0x000075b0
        /*0718*/ 	.word	0x000000ff
        /*071c*/ 	.word	0x00000000
        /*0720*/ 	.short	0x0101
        /*0722*/ 	.byte	0x0a
	.zero		1


	//   ....[37]....
        /*0724*/ 	.word	0x000084b0
        /*0728*/ 	.word	0x000000ff
        /*072c*/ 	.word	0x00000000
        /*0730*/ 	.short	0x0101
        /*0732*/ 	.byte	0x06
	.zero		1


	//   ....[38]....
        /*0734*/ 	.word	0x000089f0
        /*0738*/ 	.word	0x000000ff
        /*073c*/ 	.word	0x0002d850
        /*0740*/ 	.short	0x010a
        /*0742*/ 	.byte	0x06
	.zero		1


	//   ....[39]....
        /*0744*/ 	.word	0x00008a30
        /*0748*/ 	.word	0x000000ff
        /*074c*/ 	.word	0x0002d850
        /*0750*/ 	.short	0x010a
        /*0752*/ 	.byte	0x06
	.zero		1


	//   ....[40]....
        /*0754*/ 	.word	0x00009220
        /*0758*/ 	.word	0x000000ff
        /*075c*/ 	.word	0x00000000
        /*0760*/ 	.short	0x0101
        /*0762*/ 	.byte	0x06
	.zero		1


	//   ....[41]....
        /*0764*/ 	.word	0x00009c30
        /*0768*/ 	.word	0x000000ff
        /*076c*/ 	.word	0x00000000
        /*0770*/ 	.short	0x0101
        /*0772*/ 	.byte	0x04
	.zero		1


	//   ....[42]....
        /*0774*/ 	.word	0x0000b940
        /*0778*/ 	.word	0x000000ff
        /*077c*/ 	.word	0x0002d840
        /*0780*/ 	.short	0x010a
        /*0782*/ 	.byte	0x2c
	.zero		1


	//   ....[43]....
        /*0784*/ 	.word	0x0000c000
        /*0788*/ 	.word	0x000000ff
        /*078c*/ 	.word	0x0002d830
        /*0790*/ 	.short	0x0107
        /*0792*/ 	.byte	0x2c
	.zero		1


	//   ....[44]....
        /*0794*/ 	.word	0x0000c070
        /*0798*/ 	.word	0x000000ff
        /*079c*/ 	.word	0x0002d830
        /*07a0*/ 	.short	0x0101
        /*07a2*/ 	.byte	0x2c
	.zero		1


	//   ....[45]....
        /*07a4*/ 	.word	0x0000cbb0
        /*07a8*/ 	.word	0x000000ff
        /*07ac*/ 	.word	0x0002d800
        /*07b0*/ 	.short	0x0107
        /*07b2*/ 	.byte	0x2c
	.zero		1


	//   ....[46]....
        /*07b4*/ 	.word	0x0000cc10
        /*07b8*/ 	.word	0x000000ff
        /*07bc*/ 	.word	0x0002d800
        /*07c0*/ 	.short	0x0101
        /*07c2*/ 	.byte	0x2c
	.zero		1


	//   ....[47]....
        /*07c4*/ 	.word	0x0000cc40
        /*07c8*/ 	.word	0x000000ff
        /*07cc*/ 	.word	0x0002d820
        /*07d0*/ 	.short	0x010a
        /*07d2*/ 	.byte	0x2c
	.zero		1


	//   ....[48]....
        /*07d4*/ 	.word	0x0000d060
        /*07d8*/ 	.word	0x00000007
        /*07dc*/ 	.word	0x0002d840
        /*07e0*/ 	.short	0x010a
        /*07e2*/ 	.byte	0x3f
	.zero		1


	//   ....[49]....
        /*07e4*/ 	.word	0x0000d4d0
        /*07e8*/ 	.word	0x00000007
        /*07ec*/ 	.word	0x0002d830
        /*07f0*/ 	.short	0x0107
        /*07f2*/ 	.byte	0x3f
	.zero		1


	//   ....[50]....
        /*07f4*/ 	.word	0x0000d580
        /*07f8*/ 	.word	0x00000007
        /*07fc*/ 	.word	0x0002d830
        /*0800*/ 	.short	0x0101
        /*0802*/ 	.byte	0x3f
	.zero		1


	//   ....[51]....
        /*0804*/ 	.word	0x0000d5e0
        /*0808*/ 	.word	0x00000007
        /*080c*/ 	.word	0x0002d860
        /*0810*/ 	.short	0x010a
        /*0812*/ 	.byte	0x3f
	.zero		1


	//   ....[52]....
        /*0814*/ 	.word	0x0000d940
        /*0818*/ 	.word	0x00000007
        /*081c*/ 	.word	0x0002d850
        /*0820*/ 	.short	0x0107
        /*0822*/ 	.byte	0x3f
	.zero		1


	//   ....[53]....
        /*0824*/ 	.word	0x0000da90
        /*0828*/ 	.word	0x00000007
        /*082c*/ 	.word	0x0002d850
        /*0830*/ 	.short	0x0101
        /*0832*/ 	.byte	0x3f
	.zero		1


	//   ....[54]....
        /*0834*/ 	.word	0x0000dc30
        /*0838*/ 	.word	0x00000000
        /*083c*/ 	.word	0x0002d860
        /*0840*/ 	.short	0x010a
        /*0842*/ 	.byte	0x3f
	.zero		1


	//   ....[55]....
        /*0844*/ 	.word	0x0000e070
        /*0848*/ 	.word	0x00000000
        /*084c*/ 	.word	0x0002d850
        /*0850*/ 	.short	0x0107
        /*0852*/ 	.byte	0x3f
	.zero		1


	//   ....[56]....
        /*0854*/ 	.word	0x0000e130
        /*0858*/ 	.word	0x00000000
        /*085c*/ 	.word	0x0002d850
        /*0860*/ 	.short	0x0101
        /*0862*/ 	.byte	0x3f
	.zero		1


	//   ....[57]....
        /*0864*/ 	.word	0x0000e1c0
        /*0868*/ 	.word	0x00000007
        /*086c*/ 	.word	0x0002d820
        /*0870*/ 	.short	0x010a
        /*0872*/ 	.byte	0x3f
	.zero		1


	//   ....[58]....
        /*0874*/ 	.word	0x0000e340
        /*0878*/ 	.word	0x00000005
        /*087c*/ 	.word	0x0002d840
        /*0880*/ 	.short	0x010a
        /*0882*/ 	.byte	0x3f
	.zero		1


	//   ....[59]....
        /*0884*/ 	.word	0x0000e3e0
        /*0888*/ 	.word	0x00000003
        /*088c*/ 	.word	0x0002d840
        /*0890*/ 	.short	0x010a
        /*0892*/ 	.byte	0x3f
	.zero		1


	//   ....[60]....
        /*0894*/ 	.word	0x0000e420
        /*0898*/ 	.word	0x00000005
        /*089c*/ 	.word	0x0002d860
        /*08a0*/ 	.short	0x010a
        /*08a2*/ 	.byte	0x3f
	.zero		1


	//   ....[61]....
        /*08a4*/ 	.word	0x0000e460
        /*08a8*/ 	.word	0x00000003
        /*08ac*/ 	.word	0x0002d860
        /*08b0*/ 	.short	0x010a
        /*08b2*/ 	.byte	0x3f
	.zero		1


	//   ....[62]....
        /*08b4*/ 	.word	0x0000e4e0
        /*08b8*/ 	.word	0x00000003
        /*08bc*/ 	.word	0x0002d800
        /*08c0*/ 	.short	0x010a
        /*08c2*/ 	.byte	0x3f
	.zero		1


	//   ....[63]....
        /*08c4*/ 	.word	0x0000e550
        /*08c8*/ 	.word	0x00000003
        /*08cc*/ 	.word	0x0002d830
        /*08d0*/ 	.short	0x010a
        /*08d2*/ 	.byte	0x3f
	.zero		1


	//   ....[64]....
        /*08d4*/ 	.word	0x0000e5b0
        /*08d8*/ 	.word	0x00000011
        /*08dc*/ 	.word	0x0002d830
        /*08e0*/ 	.short	0x010a
        /*08e2*/ 	.byte	0x3f
	.zero		1


	//   ....[65]....
        /*08e4*/ 	.word	0x0000e610
        /*08e8*/ 	.word	0x00000011
        /*08ec*/ 	.word	0x0002d850
        /*08f0*/ 	.short	0x010a
        /*08f2*/ 	.byte	0x3f
	.zero		1


	//   ....[66]....
        /*08f4*/ 	.word	0x0000e670
        /*08f8*/ 	.word	0x00000013
        /*08fc*/ 	.word	0x0002d830
        /*0900*/ 	.short	0x010a
        /*0902*/ 	.byte	0x3f
	.zero		1


	//   ....[67]....
        /*0904*/ 	.word	0x0000e6d0
        /*0908*/ 	.word	0x00000013
        /*090c*/ 	.word	0x0002d850
        /*0910*/ 	.short	0x010a
        /*0912*/ 	.byte	0x3f
	.zero		1


	//   ....[68]....
        /*0914*/ 	.word	0x0000e730
        /*0918*/ 	.word	0x00000004
        /*091c*/ 	.word	0x0002d850
        /*0920*/ 	.short	0x010a
        /*0922*/ 	.byte	0x3f
	.zero		1


	//   ....[69]....
        /*0924*/ 	.word	0x0000e810
        /*0928*/ 	.word	0x00000003
        /*092c*/ 	.word	0x0002d840
        /*0930*/ 	.short	0x010a
        /*0932*/ 	.byte	0x3f
	.zero		1


	//   ....[70]....
        /*0934*/ 	.word	0x0000f5e0
        /*0938*/ 	.word	0x00000003
        /*093c*/ 	.word	0x0002d820
        /*0940*/ 	.short	0x010a
        /*0942*/ 	.byte	0x3f
	.zero		1


	//   ....[71]....
        /*0944*/ 	.word	0x0000f630
        /*0948*/ 	.word	0x00000007
        /*094c*/ 	.word	0x0002d840
        /*0950*/ 	.short	0x010a
        /*0952*/ 	.byte	0x3f
	.zero		1


	//   ....[72]....
        /*0954*/ 	.word	0x0000fbd0
        /*0958*/ 	.word	0x00000007
        /*095c*/ 	.word	0x0002d860
        /*0960*/ 	.short	0x010a
        /*0962*/ 	.byte	0x3f
	.zero		1


	//   ....[73]....
        /*0964*/ 	.word	0x00010170
        /*0968*/ 	.word	0x00000000
        /*096c*/ 	.word	0x0002d860
        /*0970*/ 	.short	0x010a
        /*0972*/ 	.byte	0x3f
	.zero		1


	//   ....[74]....
        /*0974*/ 	.word	0x000107b0
        /*0978*/ 	.word	0x00000007
        /*097c*/ 	.word	0x0002d820
        /*0980*/ 	.short	0x010a
        /*0982*/ 	.byte	0x3f
	.zero		1


	//   ....[75]....
        /*0984*/ 	.word	0x00010950
        /*0988*/ 	.word	0x00000005
        /*098c*/ 	.word	0x0002d840
        /*0990*/ 	.short	0x010a
        /*0992*/ 	.byte	0x3f
	.zero		1


	//   ....[76]....
        /*0994*/ 	.word	0x000109a0
        /*0998*/ 	.word	0x00000003
        /*099c*/ 	.word	0x0002d840
        /*09a0*/ 	.short	0x010a
        /*09a2*/ 	.byte	0x3f
	.zero		1


	//   ....[77]....
        /*09a4*/ 	.word	0x000109f0
        /*09a8*/ 	.word	0x00000005
        /*09ac*/ 	.word	0x0002d860
        /*09b0*/ 	.short	0x010a
        /*09b2*/ 	.byte	0x3f
	.zero		1


	//----- nvinfo : EIATTR_NUM_MBARRIERS
	.align		4
.L_1291:
        /*09b4*/ 	.byte	0x03, 0x38
        /*09b6*/ 	.short	0x0016


	//----- nvinfo : EIATTR_EXIT_INSTR_OFFSETS
	.align		4
        /*09b8*/ 	.byte	0x04, 0x1c
        /*09ba*/ 	.short	(.L_1293 - .L_1292)


	//   ....[0]....
.L_1292:
        /*09bc*/ 	.word	0x0000e4b0


	//----- nvinfo : EIATTR_MAX_THREADS
	.align		4
.L_1293:
        /*09c0*/ 	.byte	0x04, 0x05
        /*09c2*/ 	.short	(.L_1295 - .L_1294)
.L_1294:
        /*09c4*/ 	.word	0x00000200
        /*09c8*/ 	.word	0x00000001
        /*09cc*/ 	.word	0x00000001


	//----- nvinfo : EIATTR_CRS_STACK_SIZE
	.align		4
.L_1295:
        /*09d0*/ 	.byte	0x04, 0x1e
        /*09d2*/ 	.short	(.L_1297 - .L_1296)
.L_1296:
        /*09d4*/ 	.word	0x00000000


	//----- nvinfo : EIATTR_CBANK_PARAM_SIZE
	.align		4
.L_1297:
        /*09d8*/ 	.byte	0x03, 0x19
        /*09da*/ 	.short	0x0a70


	//----- nvinfo : EIATTR_PARAM_CBANK
	.align		4
        /*09dc*/ 	.byte	0x04, 0x0a
        /*09de*/ 	.short	(.L_1299 - .L_1298)
	.align		4
.L_1298:
        /*09e0*/ 	.word	index@(.nv.constant0._ZN7cutlass13device_kernelIN5flash11enable_sm90INS1_16FlashAttnFwdSm90INS1_25CollectiveMainloopFwdSm90ILi2EN4cute5tupleIJNS5_1CILi1EEES8_S8_EEENS6_IJNS7_ILi192EEENS7_ILi128EEENS7_ILi96EEEEEELi96ENS_10bfloat16_tEfNS_4arch4Sm90ELb1ELb0ELb0ELb0ELb1ELb0ELb0ELb0ELb1ELb1ELb1ELb0EEENS1_21CollectiveEpilogueFwdINS6_IJSA_SC_SB_EEES9_SE_SG_Li384ELb0ELb1ELb1ELb0EEENS1_19SingleTileSchedulerILb0ELb1ELb1ELi192EEEEEEEEEvNT_6ParamsE)
        /*09e4*/ 	.short	0x0210
        /*09e6*/ 	.short	0x0a70


	//----- nvinfo : EIATTR_SW_WAR
	.align		4
.L_1299:
        /*09e8*/ 	.byte	0x04, 0x36
        /*09ea*/ 	.short	(.L_1301 - .L_1300)
.L_1300:
        /*09ec*/ 	.word	0x00000008
.L_1301:


//--------------------- .nv.info._ZN7cutlass13device_kernelIN5flash11enable_sm90INS1_16FlashAttnFwdSm90INS1_25CollectiveMainloopFwdSm90ILi2EN4cute5tupleIJNS5_1CILi1EEES8_S8_EEENS6_IJNS7_ILi192EEENS7_ILi128EEENS7_ILi96EEEEEELi96ENS_10bfloat16_tEfNS_4arch4Sm90ELb1ELb0ELb0ELb1ELb1ELb0ELb0ELb0ELb1ELb1ELb1ELb0EEENS1_21CollectiveEpilogueFwdINS6_IJSA_SC_SB_EEES9_SE_SG_Li384ELb1ELb1ELb1ELb0EEENS1_36VarlenDynamicPersistentTileSchedulerILi192ELi128ELi384ELi128ELb1ELb1ELb1ELb1ELb1ELb1EEEEEEEEEvNT_6ParamsE --------------------------
	.section	.nv.info._ZN7cutlass13device_kernelIN5flash11enable_sm90INS1_16FlashAttnFwdSm90INS1_25CollectiveMainloopFwdSm90ILi2EN4cute5tupleIJNS5_1CILi1EEES8_S8_EEENS6_IJNS7_ILi192EEENS7_ILi128EEENS7_ILi96EEEEEELi96ENS_10bfloat16_tEfNS_4arch4Sm90ELb1ELb0ELb0ELb1ELb1ELb0ELb0ELb0ELb1ELb1ELb1ELb0EEENS1_21CollectiveEpilogueFwdINS6_IJSA_SC_SB_EEES9_SE_SG_Li384ELb1ELb1ELb1ELb0EEENS1_36VarlenDynamicPersistentTileSchedulerILi192ELi128ELi384ELi128ELb1ELb1ELb1ELb1ELb1ELb1EEEEEEEEEvNT_6ParamsE,"",@"SHT_CUDA_INFO"
	.sectionflags	@""
	.align	4


	//----- nvinfo : EIATTR_CUDA_API_VERSION
	.align		4
        /*0000*/ 	.byte	0x04, 0x37
        /*0002*/ 	.short	(.L_1303 - .L_1302)
.L_1302:
        /*0004*/ 	.word	0x00000082


	//----- nvinfo : EIATTR_KPARAM_INFO
	.align		4
.L_1303:
        /*0008*/ 	.byte	0x04, 0x17
        /*000a*/ 	.short	(.L_1305 - .L_1304)
.L_1304:
        /*000c*/ 	.word	0x00000000
        /*0010*/ 	.short	0x0000
        /*0012*/ 	.short	0x0070
        /*0014*/ 	.byte	0x00, 0xf0, 0x01, 0x2a


	//----- nvinfo : EIATTR_SPARSE_MMA_MASK
	.align		4
.L_1305:
        /*0018*/ 	.byte	0x03, 0x50
        /*001a*/ 	.short	0x0000


	//----- nvinfo : EIATTR_MAXREG_COUNT
	.align		4
        /*001c*/ 	.byte	0x03, 0x1b
        /*001e*/ 	.short	0x0080


	//----- nvinfo : EIATTR_NUM_BARRIERS
	.align		4
        /*0020*/ 	.byte	0x02, 0x4c
        /*0022*/ 	.byte	0x10
	.zero		1


	//----- nvinfo : EIATTR_EXTERNS
	.align		4
        /*0024*/ 	.byte	0x04, 0x0f
        /*0026*/ 	.short	(.L_1307 - .L_1306)


	//   ....[0]....
	.align		4
.L_1306:
        /*0028*/ 	.word	index@(__assertfail)


	//----- nvinfo : EIATTR_ANNOTATIONS
	.align		4
.L_1307:
        /*002c*/ 	.byte	0x04, 0x55
        /*002e*/ 	.short	(.L_1309 - .L_1308)


	//   ....[0]....
.L_1308:
        /* <DEDUP_REMOVED lines=37> */


	//----- nvinfo : EIATTR_MERCURY_ISA_VERSION
	.align		4
.L_1309:
        /*0268*/ 	.byte	0x03, 0x5f
        /*026a*/ 	.short	0x0101


	//----- nvinfo : EIATTR_UNUSED_LOAD_BYTE_OFFSET
	.align		4
        /*026c*/ 	.byte	0x04, 0x44
        /*026e*/ 	.short	(.L_1311 - .L_1310)


	//   ....[0]....
.L_1310:
        /*0270*/ 	.word	0x00000970
        /*0274*/ 	.word	0x0000fff0


	//   ....[1]....
        /*0278*/ 	.word	0x000094d0
        /*027c*/ 	.word	0x0000fff0


	//----- nvinfo : EIATTR_INT_WARP_WIDE_INSTR_OFFSETS
	.align		4
.L_1311:
        /*0280*/ 	.byte	0x04, 0x31
        /*0282*/ 	.short	(.L_1313 - .L_1312)


	//   ....[0]....
.L_1312:
        /*0284*/ 	.word	0x000000c0


	//   ....[1]....
        /*0288*/ 	.word	0x000000d0


	//   ....[2]....
        /*028c*/ 	.word	0x00000170


	//   ....[3]....
        /*0290*/ 	.word	0x0000d740


	//   ....[4]....
        /*0294*/ 	.word	0x0000d7d0


	//   ....[5]....
        /*0298*/ 	.word	0x00010480


	//   ....[6]....
        /*029c*/ 	.word	0x00010510


	//----- nvinfo : EIATTR_COOP_GROUP_MASK_REGIDS
	.align		4
.L_1313:
        /*02a0*/ 	.byte	0x04, 0x29
        /*02a2*/ 	.short	(.L_1315 - .L_1314)


	//   ....[0]....
.L_1314:
        /*02a4*/ 	.word	0xffffffff


	//   ....[1]....
        /*02a8*/ 	.word	0xffffffff


	//   ....[2]....
        /*02ac*/ 	.word	0xffffffff


	//   ....[3]....
        /*02b0*/ 	.word	0xffffffff


	//   ....[4]....
        /*02b4*/ 	.word	0xffffffff


	//   ....[5]....
        /*02b8*/ 	.word	0xffffffff


	//   ....[6]....
        /*02bc*/ 	.word	0xffffffff


	//   ....[7]....
        /*02c0*/ 	.word	0xffffffff


	//   ....[8]....
        /*02c4*/ 	.word	0xffffffff


	//   ....[9]....
        /*02c8*/ 	.word	0xffffffff


	//   ....[10]....
        /*02cc*/ 	.word	0xffffffff


	//   ....[11]....
        /*02d0*/ 	.word	0xffffffff


	//   ....[12]....
        /*02d4*/ 	.word	0xffffffff


	//   ....[13]....
        /*02d8*/ 	.word	0xffffffff


	//   ....[14]....
        /*02dc*/ 	.word	0xffffffff


	//   ....[15]....
        /*02e0*/ 	.word	0xffffffff


	//   ....[16]....
        /*02e4*/ 	.word	0xffffffff


	//   ....[17]....
        /*02e8*/ 	.word	0xffffffff


	//   ....[18]....
        /*02ec*/ 	.word	0xffffffff


	//   ....[19]....
        /*02f0*/ 	.word	0xffffffff


	//   ....[20]....
        /*02f4*/ 	.word	0xffffffff


	//   ....[21]....
        /*02f8*/ 	.word	0xffffffff


	//   ....[22]....
        /*02fc*/ 	.word	0xffffffff


	//   ....[23]....
        /*0300*/ 	.word	0xffffffff


	//   ....[24]....
        /*0304*/ 	.word	0xffffffff


	//   ....[25]....
        /*0308*/ 	.word	0xffffffff


	//   ....[26]....
        /*030c*/ 	.word	0xffffffff


	//   ....[27]....
        /*0310*/ 	.word	0xffffffff


	//   ....[28]....
        /*0314*/ 	.word	0xffffffff


	//   ....[29]....
        /*0318*/ 	.word	0xffffffff


	//   ....[30]....
        /*031c*/ 	.word	0xffffffff


	//   ....[31]....
        /*0320*/ 	.word	0xffffffff


	//   ....[32]....
        /*0324*/ 	.word	0xffffffff


	//   ....[33]....
        /*0328*/ 	.word	0xffffffff


	//   ....[34]....
        /*032c*/ 	.word	0xffffffff


	//   ....[35]....
        /*0330*/ 	.word	0xffffffff


	//   ....[36]....
        /*0334*/ 	.word	0xffffffff


	//   ....[37]....
        /*0338*/ 	.word	0xffffffff


	//   ....[38]....
        /*033c*/ 	.word	0xffffffff


	//   ....[39]....
        /*0340*/ 	.word	0xffffffff


	//   ....[40]....
        /*0344*/ 	.word	0xffffffff


	//   ....[41]....
        /*0348*/ 	.word	0xffffffff


	//   ....[42]....
        /*034c*/ 	.word	0xffffffff


	//   ....[43]....
        /*0350*/ 	.word	0xffffffff


	//   ....[44]....
        /*0354*/ 	.word	0xffffffff


	//   ....[45]....
        /*0358*/ 	.word	0xffffffff


	//   ....[46]....
        /*035c*/ 	.word	0xffffffff


	//   ....[47]....
        /*0360*/ 	.word	0xffffffff


	//   ....[48]....
        /*0364*/ 	.word	0xffffffff


	//   ....[49]....
        /*0368*/ 	.word	0xffffffff


	//   ....[50]....
        /*036c*/ 	.word	0xffffffff


	//   ....[51]....
        /*0370*/ 	.word	0xffffffff


	//   ....[52]....
        /*0374*/ 	.word	0xffffffff


	//   ....[53]....
        /*0378*/ 	.word	0xffffffff


	//   ....[54]....
        /*037c*/ 	.word	0xffffffff


	//   ....[55]....
        /*0380*/ 	.word	0xffffffff


	//   ....[56]....
        /*0384*/ 	.word	0xffffffff


	//   ....[57]....
        /*0388*/ 	.word	0xffffffff


	//   ....[58]....
        /*038c*/ 	.word	0xffffffff


	//   ....[59]....
        /*0390*/ 	.word	0xffffffff


	//   ....[60]....
        /*0394*/ 	.word	0xffffffff


	//   ....[61]....
        /*0398*/ 	.word	0xffffffff


	//   ....[62]....
        /*039c*/ 	.word	0xffffffff


	//   ....[63]....
        /*03a0*/ 	.word	0xffffffff


	//   ....[64]....
        /*03a4*/ 	.word	0xffffffff


	//   ....[65]....
        /*03a8*/ 	.word	0xffffffff


	//   ....[66]....
        /*03ac*/ 	.word	0xffffffff


	//   ....[67]....
        /*03b0*/ 	.word	0xffffffff


	//   ....[68]....
        /*03b4*/ 	.word	0xffffffff


	//   ....[69]....
        /*03b8*/ 	.word	0xffffffff


	//   ....[70]....
        /*03bc*/ 	.word	0xffffffff


	//   ....[71]....
        /*03c0*/ 	.word	0xffffffff


	//   ....[72]....
        /*03c4*/ 	.word	0xffffffff


	//   ....[73]....
        /*03c8*/ 	.word	0xffffffff


	//   ....[74]....
        /*03cc*/ 	.word	0xffffffff


	//   ....[75]....
        /*03d0*/ 	.word	0xffffffff


	//   ....[76]....
        /*03d4*/ 	.word	0xffffffff


	//   ....[77]....
        /*03d8*/ 	.word	0xffffffff


	//   ....[78]....
        /*03dc*/ 	.word	0xffffffff


	//   ....[79]....
        /*03e0*/ 	.word	0xffffffff


	//   ....[80]....
        /*03e4*/ 	.word	0xffffffff


	//   ....[81]....
        /*03e8*/ 	.word	0xffffffff


	//   ....[82]....
        /*03ec*/ 	.word	0xffffffff


	//   ....[83]....
        /*03f0*/ 	.word	0xffffffff


	//   ....[84]....
        /*03f4*/ 	.word	0xffffffff


	//   ....[85]....
        /*03f8*/ 	.word	0xffffffff


	//   ....[86]....
        /*03fc*/ 	.word	0xffffffff


	//   ....[87]....
        /*0400*/ 	.word	0xffffffff


	//   ....[88]....
        /*0404*/ 	.word	0xffffffff


	//   ....[89]....
        /*0408*/ 	.word	0xffffffff


	//   ....[90]....
        /*040c*/ 	.word	0xffffffff


	//   ....[91]....
        /*0410*/ 	.word	0xffffffff


	//   ....[92]....
        /*0414*/ 	.word	0xffffffff


	//   ....[93]....
        /*0418*/ 	.word	0xffffffff


	//   ....[94]....
        /*041c*/ 	.word	0xffffffff


	//   ....[95]....
        /*0420*/ 	.word	0xffffffff


	//   ....[96]....
        /*0424*/ 	.word	0xffffffff


	//   ....[97]....
        /*0428*/ 	.word	0xffffffff


	//   ....[98]....
        /*042c*/ 	.word	0xffffffff


	//   ....[99]....
        /*0430*/ 	.word	0xffffffff


	//   ....[100]....
        /*0434*/ 	.word	0xffffffff


	//   ....[101]....
        /*0438*/ 	.word	0xffffffff


	//   ....[102]....
        /*043c*/ 	.word	0xffffffff


	//   ....[103]....
        /*0440*/ 	.word	0xffffffff


	//   ....[104]....
        /*0444*/ 	.word	0xffffffff


	//   ....[105]....
        /*0448*/ 	.word	0xffffffff


	//   ....[106]....
        /*044c*/ 	.word	0xffffffff


	//   ....[107]....
        /*0450*/ 	.word	0xffffffff


	//   ....[108]....
        /*0454*/ 	.word	0xffffffff


	//   ....[109]....
        /*0458*/ 	.word	0xffffffff


	//   ....[110]....
        /*045c*/ 	.word	0xffffffff


	//   ....[111]....
        /*0460*/ 	.word	0xffffffff


	//   ....[112]....
        /*0464*/ 	.word	0xffffffff


	//   ....[113]....
        /*0468*/ 	.word	0xffffffff


	//   ....[114]....
        /*046c*/ 	.word	0xffffffff


	//   ....[115]....
        /*0470*/ 	.word	0xffffffff


	//   ....[116]....
        /*0474*/ 	.word	0xffffffff


	//   ....[117]....
        /*0478*/ 	.word	0xffffffff


	//   ....[118]....
        /*047c*/ 	.word	0xffffffff


	//   ....[119]....
        /*0480*/ 	.word	0xffffffff


	//   ....[120]....
        /*0484*/ 	.word	0xffffffff


	//   ....[121]....
        /*0488*/ 	.word	0xffffffff


	//   ....[122]....
        /*048c*/ 	.word	0xffffffff


	//   ....[123]....
        /*0490*/ 	.word	0xffffffff


	//   ....[124]....
        /*0494*/ 	.word	0xffffffff


	//   ....[125]....
        /*0498*/ 	.word	0xffffffff


	//   ....[126]....
        /*049c*/ 	.word	0x0500000f


	//   ....[127]....
        /*04a0*/ 	.word	0x0500000f


	//   ....[128]....
        /*04a4*/ 	.word	0x0500000f


	//   ....[129]....
        /*04a8*/ 	.word	0x0500000f


	//   ....[130]....
        /*04ac*/ 	.word	0x0500000f


	//   ....[131]....
        /*04b0*/ 	.word	0x0500000f


	//   ....[132]....
        /*04b4*/ 	.word	0x0500000f


	//   ....[133]....
        /*04b8*/ 	.word	0x0500000f


	//   ....[134]....
        /*04bc*/ 	.word	0x0500000f


	//   ....[135]....
        /*04c0*/ 	.word	0x0500000f


	//   ....[136]....
        /*04c4*/ 	.word	0x0500000f


	//   ....[137]....
        /*04c8*/ 	.word	0x0500000f


	//   ....[138]....
        /*04cc*/ 	.word	0x0500000f


	//   ....[139]....
        /*04d0*/ 	.word	0x0500000f


	//   ....[140]....
        /*04d4*/ 	.word	0x0500000f


	//   ....[141]....
        /*04d8*/ 	.word	0x0500000f


	//   ....[142]....
        /*04dc*/ 	.word	0x0500000f


	//   ....[143]....
        /*04e0*/ 	.word	0x0500000f


	//   ....[144]....
        /*04e4*/ 	.word	0x0500000f


	//   ....[145]....
        /*04e8*/ 	.word	0x0500000f


	//   ....[146]....
        /*04ec*/ 	.word	0x0500000f


	//   ....[147]....
        /*04f0*/ 	.word	0x0500000f


	//   ....[148]....
        /*04f4*/ 	.word	0x0500000f


	//   ....[149]....
        /*04f8*/ 	.word	0x0500000f


	//   ....[150]....
        /*04fc*/ 	.word	0x0500000f


	//   ....[151]....
        /*0500*/ 	.word	0x0500000f


	//   ....[152]....
        /*0504*/ 	.word	0x0500000f


	//   ....[153]....
        /*0508*/ 	.word	0x0500000f


	//   ....[154]....
        /*050c*/ 	.word	0x0500000f


	//   ....[155]....
        /*0510*/ 	.word	0x0500000f


	//   ....[156]....
        /*0514*/ 	.word	0x0500000f


	//   ....[157]....
        /*0518*/ 	.word	0x0500000f


	//   ....[158]....
        /*051c*/ 	.word	0x0500000f


	//   ....[159]....
        /*0520*/ 	.word	0x0500000f


	//   ....[160]....
        /*0524*/ 	.word	0x0500000f


	//   ....[161]....
        /*0528*/ 	.word	0x0500000f


	//   ....[162]....
        /*052c*/ 	.word	0x0500000f


	//   ....[163]....
        /*0530*/ 	.word	0x0500000f


	//   ....[164]....
        /*0534*/ 	.word	0x0500000f


	//   ....[165]....
        /*0538*/ 	.word	0x0500000f


	//   ....[166]....
        /*053c*/ 	.word	0x0500000f


	//   ....[167]....
        /*0540*/ 	.word	0x0500000f


	//   ....[168]....
        /*0544*/ 	.word	0x0500000f


	//   ....[169]....
        /*0548*/ 	.word	0x0500000f


	//   ....[170]....
        /*054c*/ 	.word	0x0500000f


	//   ....[171]....
        /*0550*/ 	.word	0x0500000f


	//   ....[172]....
        /*0554*/ 	.word	0x0500000f


	//   ....[173]....
        /*0558*/ 	.word	0x0500000f


	//   ....[174]....
        /*055c*/ 	.word	0x0500000f


	//   ....[175]....
        /*0560*/ 	.word	0x0500000f


	//   ....[176]....
        /*0564*/ 	.word	0x0500000f


	//   ....[177]....
        /*0568*/ 	.word	0x0500000f


	//   ....[178]....
        /*056c*/ 	.word	0x0500000f


	//   ....[179]....
        /*0570*/ 	.word	0x0500000f


	//   ....[180]....
        /*0574*/ 	.word	0x0500000f


	//   ....[181]....
        /*0578*/ 	.word	0x0500000f


	//   ....[182]....
        /*057c*/ 	.word	0x0500000f


	//   ....[183]....
        /*0580*/ 	.word	0x0500000f


	//   ....[184]....
        /*0584*/ 	.word	0x0500000f


	//   ....[185]....
        /*0588*/ 	.word	0x0500000f


	//   ....[186]....
        /*058c*/ 	.word	0x0500000f


	//   ....[187]....
        /*0590*/ 	.word	0x0500000f


	//   ....[188]....
        /*0594*/ 	.word	0x0500000f


	//   ....[189]....
        /*0598*/ 	.word	0x0500000f


	//----- nvinfo : EIATTR_COOP_GROUP_INSTR_OFFSETS
	.align		4
.L_1315:
        /*059c*/ 	.byte	0x04, 0x28
        /*059e*/ 	.short	(.L_1317 - .L_1316)


	//   ....[0]....
.L_1316:
        /*05a0*/ 	.word	0x00000080


	//   ....[1]....
        /*05a4*/ 	.word	0x000000b0


	//   ....[2]....
        /*05a8*/ 	.word	0x000002d0


	//   ....[3]....
        /*05ac*/ 	.word	0x00000430


	//   ....[4]....
        /*05b0*/ 	.word	0x00000550


	//   ....[5]....
        /*05b4*/ 	.word	0x000006b0


	//   ....[6]....
        /*05b8*/ 	.word	0x00001990


	//   ....[7]....
        /*05bc*/ 	.word	0x00002040


	//   ....[8]....
        /*05c0*/ 	.word	0x00002060


	//   ....[9]....
        /*05c4*/ 	.word	0x000026e0


	//   ....[10]....
        /*05c8*/ 	.word	0x000027e0


	//   ....[11]....
        /*05cc*/ 	.word	0x000030a0


	//   ....[12]....
        /*05d0*/ 	.word	0x00003120


	//   ....[13]....
        /*05d4*/ 	.word	0x00003e80


	//   ....[14]....
        /*05d8*/ 	.word	0x00004880


	//   ....[15]....
        /*05dc*/ 	.word	0x000048a0


	//   ....[16]....
        /*05e0*/ 	.word	0x000050b0


	//   ....[17]....
        /*05e4*/ 	.word	0x000051b0


	//   ....[18]....
        /*05e8*/ 	.word	0x00005930


	//   ....[19]....
        /*05ec*/ 	.word	0x00005980


	//   ....[20]....
        /*05f0*/ 	.word	0x00006960


	//   ....[21]....
        /*05f4*/ 	.word	0x000074c0


	//   ....[22]....
        /*05f8*/ 	.word	0x000074f0


	//   ....[23]....
        /*05fc*/ 	.word	0x00007710


	//   ....[24]....
        /*0600*/ 	.word	0x00007730


	//   ....[25]....
        /*0604*/ 	.word	0x00008a70


	//   ....[26]....
        /*0608*/ 	.word	0x00008b70


	//   ....[27]....
        /*060c*/ 	.word	0x00008bd0


	//   ....[28]....
        /*0610*/ 	.word	0x00008c90


	//   ....[29]....
        /*0614*/ 	.word	0x00008cc0


	//   ....[30]....
        /*0618*/ 	.word	0x00009e30


	//   ....[31]....
        /*061c*/ 	.word	0x00009e40


	//   ....[32]....
        /*0620*/ 	.word	0x00009e50


	//   ....[33]....
        /*0624*/ 	.word	0x00009e90


	//   ....[34]....
        /*0628*/ 	.word	0x0000a550


	//   ....[35]....
        /*062c*/ 	.word	0x0000a580


	//   ....[36]....
        /*0630*/ 	.word	0x0000a6a0


	//   ....[37]....
        /*0634*/ 	.word	0x0000a6c0


	//   ....[38]....
        /*0638*/ 	.word	0x0000ab90


	//   ....[39]....
        /*063c*/ 	.word	0x0000abb0


	//   ....[40]....
        /*0640*/ 	.word	0x0000aee0


	//   ....[41]....
        /*0644*/ 	.word	0x0000aef0


	//   ....[42]....
        /*0648*/ 	.word	0x0000ba90


	//   ....[43]....
        /*064c*/ 	.word	0x0000baa0


	//   ....[44]....
        /*0650*/ 	.word	0x0000bba0


	//   ....[45]....
        /*0654*/ 	.word	0x0000bbc0


	//   ....[46]....
        /*0658*/ 	.word	0x0000bd40


	//   ....[47]....
        /*065c*/ 	.word	0x0000bf40


	//   ....[48]....
        /*0660*/ 	.word	0x0000bf70


	//   ....[49]....
        /*0664*/ 	.word	0x0000bfa0


	//   ....[50]....
        /*0668*/ 	.word	0x0000bfd0


	//   ....[51]....
        /*066c*/ 	.word	0x0000c000


	//   ....[52]....
        /*0670*/ 	.word	0x0000c030


	//   ....[53]....
        /*0674*/ 	.word	0x0000c1a0


	//   ....[54]....
        /*0678*/ 	.word	0x0000c1d0


	//   ....[55]....
        /*067c*/ 	.word	0x0000c200


	//   ....[56]....
        /*0680*/ 	.word	0x0000c230


	//   ....[57]....
        /*0684*/ 	.word	0x0000c260


	//   ....[58]....
        /*0688*/ 	.word	0x0000c290


	//   ....[59]....
        /*068c*/ 	.word	0x0000c320


	//   ....[60]....
        /*0690*/ 	.word	0x0000c350


	//   ....[61]....
        /*0694*/ 	.word	0x0000c360


	//   ....[62]....
        /*0698*/ 	.word	0x0000c3a0


	//   ....[63]....
        /*069c*/ 	.word	0x0000e3a0


	//   ....[64]....
        /*06a0*/ 	.word	0x0000e3c0


	//   ....[65]....
        /*06a4*/ 	.word	0x0000e470


	//   ....[66]....
        /*06a8*/ 	.word	0x0000e490


	//   ....[67]....
        /*06ac*/ 	.word	0x0000e530


	//   ....[68]....
        /*06b0*/ 	.word	0x0000e550


	//   ....[69]....
        /*06b4*/ 	.word	0x0000e560


	//   ....[70]....
        /*06b8*/ 	.word	0x0000e570


	//   ....[71]....
        /*06bc*/ 	.word	0x0000ef00


	//   ....[72]....
        /*06c0*/ 	.word	0x0000ef20


	//   ....[73]....
        /*06c4*/ 	.word	0x0000ef80


	//   ....[74]....
        /*06c8*/ 	.word	0x0000efc0


	//   ....[75]....
        /*06cc*/ 	.word	0x0000f020


	//   ....[76]....
        /*06d0*/ 	.word	0x0000f060


	//   ....[77]....
        /*06d4*/ 	.word	0x0000f070


	//   ....[78]....
        /*06d8*/ 	.word	0x0000f090


	//   ....[79]....
        /*06dc*/ 	.word	0x0000f160


	//   ....[80]....
        /*06e0*/ 	.word	0x0000f1a0


	//   ....[81]....
        /*06e4*/ 	.word	0x0000f1b0


	//   ....[82]....
        /*06e8*/ 	.word	0x0000f1d0


	//   ....[83]....
        /*06ec*/ 	.word	0x0000fa60


	//   ....[84]....
        /*06f0*/ 	.word	0x0000fa70


	//   ....[85]....
        /*06f4*/ 	.word	0x0000fa90


	//   ....[86]....
        /*06f8*/ 	.word	0x0000fb10


	//   ....[87]....
        /*06fc*/ 	.word	0x0000fb20


	//   ....[88]....
        /*0700*/ 	.word	0x0000fb80


	//   ....[89]....
        /*0704*/ 	.word	0x0000fbb0


	//   ....[90]....
        /*0708*/ 	.word	0x0000fbf0


	//   ....[91]....
        /*070c*/ 	.word	0x0000fee0


	//   ....[92]....
        /*0710*/ 	.word	0x0000ff00


	//   ....[93]....
        /*0714*/ 	.word	0x0000ffa0


	//   ....[94]....
        /*0718*/ 	.word	0x0000ffb0


	//   ....[95]....
        /*071c*/ 	.word	0x00010040


	//   ....[96]....
        /*0720*/ 	.word	0x00010050


	//   ....[97]....
        /*0724*/ 	.word	0x00010060


	//   ....[98]....
        /*0728*/ 	.word	0x000100f0


	//   ....[99]....
        /*072c*/ 	.word	0x00010700


	//   ....[100]....
        /*0730*/ 	.word	0x00010710


	//   ....[101]....
        /*0734*/ 	.word	0x000107a0


	//   ....[102]....
        /*0738*/ 	.word	0x00010840


	//   ....[103]....
        /*073c*/ 	.word	0x00010860


	//   ....[104]....
        /*0740*/ 	.word	0x000108e0


	//   ....[105]....
        /*0744*/ 	.word	0x00010900


	//   ....[106]....
        /*0748*/ 	.word	0x00010910


	//   ....[107]....
        /*074c*/ 	.word	0x00010d40


	//   ....[108]....
        /*0750*/ 	.word	0x00010d70


	//   ....[109]....
        /*0754*/ 	.word	0x00010dd0


	//   ....[110]....
        /*0758*/ 	.word	0x00010e00


	//   ....[111]....
        /*075c*/ 	.word	0x00010e30


	//   ....[112]....
        /*0760*/ 	.word	0x00010e60


	//   ....[113]....
        /*0764*/ 	.word	0x00010e90


	//   ....[114]....
        /*0768*/ 	.word	0x00010ec0


	//   ....[115]....
        /*076c*/ 	.word	0x00011060


	//   ....[116]....
        /*0770*/ 	.word	0x00011090


	//   ....[117]....
        /*0774*/ 	.word	0x000110c0


	//   ....[118]....
        /*0778*/ 	.word	0x000110f0


	//   ....[119]....
        /*077c*/ 	.word	0x00011120


	//   ....[120]....
        /*0780*/ 	.word	0x00011150


	//   ....[121]....
        /*0784*/ 	.word	0x00011210


	//   ....[122]....
        /*0788*/ 	.word	0x00011230


	//   ....[123]....
        /*078c*/ 	.word	0x00011250


	//   ....[124]....
        /*0790*/ 	.word	0x000112b0


	//   ....[125]....
        /*0794*/ 	.word	0x00011ce0


	//   ....[126]....
        /*0798*/ 	.word	0x00012280


	//   ....[127]....
        /*079c*/ 	.word	0x00012370


	//   ....[128]....
        /*07a0*/ 	.word	0x00012410


	//   ....[129]....
        /*07a4*/ 	.word	0x00012470


	//   ....[130]....
        /*07a8*/ 	.word	0x00012580


	//   ....[131]....
        /*07ac*/ 	.word	0x000125f0


	//   ....[132]....
        /*07b0*/ 	.word	0x00012700


	//   ....[133]....
        /*07b4*/ 	.word	0x00012770


	//   ....[134]....
        /*07b8*/ 	.word	0x00012810


	//   ....[135]....
        /*07bc*/ 	.word	0x00012940


	//   ....[136]....
        /*07c0*/ 	.word	0x00012990


	//   ....[137]....
        /*07c4*/ 	.word	0x00012a00


	//   ....[138]....
        /*07c8*/ 	.word	0x00012af0


	//   ....[139]....
        /*07cc*/ 	.word	0x00012b70


	//   ....[140]....
        /*07d0*/ 	.word	0x00012c50


	//   ....[141]....
        /*07d4*/ 	.word	0x00012cd0


	//   ....[142]....
        /*07d8*/ 	.word	0x00012d30


	//   ....[143]....
        /*07dc*/ 	.word	0x00012e30


	//   ....[144]....
        /*07e0*/ 	.word	0x00012f30


	//   ....[145]....
        /*07e4*/ 	.word	0x00012f90


	//   ....[146]....
        /*07e8*/ 	.word	0x00013070


	//   ....[147]....
        /*07ec*/ 	.word	0x000131b0


	//   ....[148]....
        /*07f0*/ 	.word	0x00013290


	//   ....[149]....
        /*07f4*/ 	.word	0x00013310


	//   ....[150]....
        /*07f8*/ 	.word	0x000133f0


	//   ....[151]....
        /*07fc*/ 	.word	0x00013450


	//   ....[152]....
        /*0800*/ 	.word	0x00013520


	//   ....[153]....
        /*0804*/ 	.word	0x00013580


	//   ....[154]....
        /*0808*/ 	.word	0x00013660


	//   ....[155]....
        /*080c*/ 	.word	0x00013750


	//   ....[156]....
        /*0810*/ 	.word	0x000137f0


	//   ....[157]....
        /*0814*/ 	.word	0x00013850


	//   ....[158]....
        /*0818*/ 	.word	0x00013950


	//   ....[159]....
        /*081c*/ 	.word	0x000139b0


	//   ....[160]....
        /*0820*/ 	.word	0x00013ab0


	//   ....[161]....
        /*0824*/ 	.word	0x00013b10


	//   ....[162]....
        /*0828*/ 	.word	0x00013be0


	//   ....[163]....
        /*082c*/ 	.word	0x00013d30


	//   ....[164]....
        /*0830*/ 	.word	0x00013de0


	//   ....[165]....
        /*0834*/ 	.word	0x00013ef0


	//   ....[166]....
        /*0838*/ 	.word	0x00013fd0


	//   ....[167]....
        /*083c*/ 	.word	0x00014030


	//   ....[168]....
        /*0840*/ 	.word	0x00014120


	//   ....[169]....
        /*0844*/ 	.word	0x00014180


	//   ....[170]....
        /*0848*/ 	.word	0x00014260


	//   ....[171]....
        /*084c*/ 	.word	0x000142f0


	//   ....[172]....
        /*0850*/ 	.word	0x00014390


	//   ....[173]....
        /*0854*/ 	.word	0x00014500


	//   ....[174]....
        /*0858*/ 	.word	0x00014570


	//   ....[175]....
        /*085c*/ 	.word	0x000145e0


	//   ....[176]....
        /*0860*/ 	.word	0x00014650


	//   ....[177]....
        /*0864*/ 	.word	0x000146c0


	//   ....[178]....
        /*0868*/ 	.word	0x00014740


	//   ....[179]....
        /*086c*/ 	.word	0x000147c0


	//   ....[180]....
        /*0870*/ 	.word	0x00014850


	//   ....[181]....
        /*0874*/ 	.word	0x000148c0


	//   ....[182]....
        /*0878*/ 	.word	0x00014930


	//   ....[183]....
        /*087c*/ 	.word	0x000149a0


	//   ....[184]....
        /*0880*/ 	.word	0x00014a20


	//   ....[185]....
        /*0884*/ 	.word	0x00014a90


	//   ....[186]....
        /*0888*/ 	.word	0x00014b40


	//   ....[187]....
        /*088c*/ 	.word	0x00014b90


	//   ....[188]....
        /*0890*/ 	.word	0x00014c20


	//   ....[189]....
        /*0894*/ 	.word	0x00014d50


	//----- nvinfo : EIATTR_REG_RECONFIG
	.align		4
.L_1317:
        /*0898*/ 	.byte	0x01, 0x54
	.zero		2


	//----- nvinfo : EIATTR_SYSCALL_OFFSETS
	.align		4
        /*089c*/ 	.byte	0x04, 0x46
        /*089e*/ 	.short	(.L_1319 - .L_1318)


	//   ....[0]....
.L_1318:
        /*08a0*/ 	.word	0x00001b50


	//   ....[1]....
        /*08a4*/ 	.word	0x0000d930


	//   ....[2]....
        /*08a8*/ 	.word	0x0000da80


	//   ....[3]....
        /*08ac*/ 	.word	0x0000db70


	//   ....[4]....
        /*08b0*/ 	.word	0x0000e9b0


	//----- nvinfo : EIATTR_MBARRIER_INSTR_OFFSETS
	.align		4
.L_1319:
        /*08b4*/ 	.byte	0x04, 0x39
        /*08b6*/ 	.short	(.L_1321 - .L_1320)


	//   ....[0]....
.L_1320:
        /*08b8*/ 	.word	0x00000180
        /*08bc*/ 	.word	0x000000ff
        /*08c0*/ 	.word	0x0002d800
        /*08c4*/ 	.short	0x0100
        /*08c6*/ 	.byte	0x08
	.zero		1


	//   ....[1]....
        /*08c8*/ 	.word	0x00000190
        /*08cc*/ 	.word	0x000000ff
        /*08d0*/ 	.word	0x0002d820
        /*08d4*/ 	.short	0x0100
        /*08d6*/ 	.byte	0x08
	.zero		1


	//   ....[2]....
        /*08d8*/ 	.word	0x00000280
        /*08dc*/ 	.word	0x000000ff
        /*08e0*/ 	.word	0x0002d830
        /*08e4*/ 	.short	0x0100
        /*08e6*/ 	.byte	0x08
	.zero		1


	//   ....[3]....
        /*08e8*/ 	.word	0x00000290
        /*08ec*/ 	.word	0x000000ff
        /*08f0*/ 	.word	0x0002d840
        /*08f4*/ 	.short	0x0100
        /*08f6*/ 	.byte	0x08
	.zero		1


	//   ....[4]....
        /*08f8*/ 	.word	0x000002a0
        /*08fc*/ 	.word	0x000000ff
        /*0900*/ 	.word	0x0002d838
        /*0904*/ 	.short	0x0100
        /*0906*/ 	.byte	0x08
	.zero		1


	//   ....[5]....
        /*0908*/ 	.word	0x000002b0
        /*090c*/ 	.word	0x000000ff
        /*0910*/ 	.word	0x0002d848
        /*0914*/ 	.short	0x0100
        /*0916*/ 	.byte	0x08
	.zero		1


	//   ....[6]....
        /*0918*/ 	.word	0x000003e0
        /*091c*/ 	.word	0x000000ff
        /*0920*/ 	.word	0x0002d850
        /*0924*/ 	.short	0x0100
        /*0926*/ 	.byte	0x08
	.zero		1


	//   ....[7]....
        /*0928*/ 	.word	0x000003f0
        /*092c*/ 	.word	0x000000ff
        /*0930*/ 	.word	0x0002d860
        /*0934*/ 	.short	0x0100
        /*0936*/ 	.byte	0x08
	.zero		1


	//   ....[8]....
        /*0938*/ 	.word	0x00000400
        /*093c*/ 	.word	0x000000ff
        /*0940*/ 	.word	0x0002d858
        /*0944*/ 	.short	0x0100
        /*0946*/ 	.byte	0x08
	.zero		1


	//   ....[9]....
        /*0948*/ 	.word	0x00000410
        /*094c*/ 	.word	0x000000ff
        /*0950*/ 	.word	0x0002d868
        /*0954*/ 	.short	0x0100
        /*0956*/ 	.byte	0x08
	.zero		1


	//   ....[10]....
        /*0958*/ 	.word	0x00000500
        /*095c*/ 	.word	0x000000ff
        /*0960*/ 	.word	0x0002d870
        /*0964*/ 	.short	0x0100
        /*0966*/ 	.byte	0x06
	.zero		1


	//   ....[11]....
        /*0968*/ 	.word	0x00000510
        /*096c*/ 	.word	0x000000ff
        /*0970*/ 	.word	0x0002d880
        /*0974*/ 	.short	0x0100
        /*0976*/ 	.byte	0x06
	.zero		1


	//   ....[12]....
        /*0978*/ 	.word	0x00000520
        /*097c*/ 	.word	0x000000ff
        /*0980*/ 	.word	0x0002d878
        /*0984*/ 	.short	0x0100
        /*0986*/ 	.byte	0x06
	.zero		1


	//   ....[13]....
        /*0988*/ 	.word	0x00000530
        /*098c*/ 	.word	0x000000ff
        /*0990*/ 	.word	0x0002d888
        /*0994*/ 	.short	0x0100
        /*0996*/ 	.byte	0x06
	.zero		1


	//   ....[14]....
        /*0998*/ 	.word	0x00000660
        /*099c*/ 	.word	0x000000ff
        /*09a0*/ 	.word	0x0002d890
        /*09a4*/ 	.short	0x0100
        /*09a6*/ 	.byte	0x08
	.zero		1


	//   ....[15]....
        /*09a8*/ 	.word	0x00000670
        /*09ac*/ 	.word	0x000000ff
        /*09b0*/ 	.word	0x0002d8a0
        /*09b4*/ 	.short	0x0100
        /*09b6*/ 	.byte	0x08
	.zero		1


	//   ....[16]....
        /*09b8*/ 	.word	0x00000680
        /*09bc*/ 	.word	0x000000ff
        /*09c0*/ 	.word	0x0002d898
        /*09c4*/ 	.short	0x0100
        /*09c6*/ 	.byte	0x08
	.zero		1


	//   ....[17]....
        /*09c8*/ 	.word	0x00000690
        /*09cc*/ 	.word	0x000000ff
        /*09d0*/ 	.word	0x0002d8a8
        /*09d4*/ 	.short	0x0100
        /*09d6*/ 	.byte	0x08
	.zero		1


	//   ....[18]....
        /*09d8*/ 	.word	0x000007c0
        /*09dc*/ 	.word	0x000000ff
        /*09e0*/ 	.word	0x0002d8b0
        /*09e4*/ 	.short	0x0100
        /*09e6*/ 	.byte	0x08
	.zero		1


	//   ....[19]....
        /*09e8*/ 	.word	0x000007d0
        /*09ec*/ 	.word	0x000000ff
        /*09f0*/ 	.word	0x0002d8c0
        /*09f4*/ 	.short	0x0100
        /*09f6*/ 	.byte	0x08
	.zero		1


	//   ....[20]....
        /*09f8*/ 	.word	0x000007e0
        /*09fc*/ 	.word	0x000000ff
        /*0a00*/ 	.word	0x0002d8b8
        /*0a04*/ 	.short	0x0100
        /*0a06*/ 	.byte	0x08
	.zero		1


	//   ....[21]....
        /*0a08*/ 	.word	0x000007f0
        /*0a0c*/ 	.word	0x000000ff
        /*0a10*/ 	.word	0x0002d8c8
        /*0a14*/ 	.short	0x0100
        /*0a16*/ 	.byte	0x08
	.zero		1


	//   ....[22]....
        /*0a18*/ 	.word	0x00001bc0
        /*0a1c*/ 	.word	0x000000ff
        /*0a20*/ 	.word	0x0002d800
        /*0a24*/ 	.short	0x010a
        /*0a26*/ 	.byte	0x28
	.zero		1


	//   ....[23]....
        /*0a28*/ 	.word	0x00001c30
        /*0a2c*/ 	.word	0x00000000
        /*0a30*/ 	.word	0x0002d830
        /*0a34*/ 	.short	0x010a
        /*0a36*/ 	.byte	0x3f
	.zero		1


	//   ....[24]....
        /*0a38*/ 	.word	0x00001c70
        /*0a3c*/ 	.word	0x00000000
        /*0a40*/ 	.word	0x0002d830
        /*0a44*/ 	.short	0x010a
        /*0a46*/ 	.byte	0x3f
	.zero		1


	//   ....[25]....
        /*0a48*/ 	.word	0x00002800
        /*0a4c*/ 	.word	0x000000ff
        /*0a50*/ 	.word	0x00000000
        /*0a54*/ 	.short	0x0101
        /*0a56*/ 	.byte	0x06
	.zero		1


	//   ....[26]....
        /*0a58*/ 	.word	0x00003fb0
        /*0a5c*/ 	.word	0x000000ff
        /*0a60*/ 	.word	0x0002d830
        /*0a64*/ 	.short	0x010a
        /*0a66*/ 	.byte	0x07
	.zero		1


	//   ....[27]....
        /*0a68*/ 	.word	0x00003ff0
        /*0a6c*/ 	.word	0x000000ff
        /*0a70*/ 	.word	0x0002d830
        /*0a74*/ 	.short	0x010a
        /*0a76*/ 	.byte	0x07
	.zero		1


	//   ....[28]....
        /*0a78*/ 	.word	0x000042d0
        /*0a7c*/ 	.word	0x000000ff
        /*0a80*/ 	.word	0x0002d850
        /*0a84*/ 	.short	0x010a
        /*0a86*/ 	.byte	0x07
	.zero		1


	//   ....[29]....
        /*0a88*/ 	.word	0x00004310
        /*0a8c*/ 	.word	0x000000ff
        /*0a90*/ 	.word	0x0002d850
        /*0a94*/ 	.short	0x010a
        /*0a96*/ 	.byte	0x07
	.zero		1


	//   ....[30]....
        /*0a98*/ 	.word	0x00004810
        /*0a9c*/ 	.word	0x000000ff
        /*0aa0*/ 	.word	0x00000000
        /*0aa4*/ 	.short	0x0101
        /*0aa6*/ 	.byte	0x07
	.zero		1


	//   ....[31]....
        /*0aa8*/ 	.word	0x00006400
        /*0aac*/ 	.word	0x000000ff
        /*0ab0*/ 	.word	0x00000000
        /*0ab4*/ 	.short	0x0101
        /*0ab6*/ 	.byte	0x06
	.zero		1


	//   ....[32]....
        /*0ab8*/ 	.word	0x00006aa0
        /*0abc*/ 	.word	0x000000ff
        /*0ac0*/ 	.word	0x0002d830
        /*0ac4*/ 	.short	0x010a
        /*0ac6*/ 	.byte	0x07
	.zero		1


	//   ....[33]....
        /*0ac8*/ 	.word	0x00006ae0
        /*0acc*/ 	.word	0x000000ff
        /*0ad0*/ 	.word	0x0002d830
        /*0ad4*/ 	.short	0x010a
        /*0ad6*/ 	.byte	0x07
	.zero		1


	//   ....[34]....
        /*0ad8*/ 	.word	0x00006dc0
        /*0adc*/ 	.word	0x000000ff
        /*0ae0*/ 	.word	0x0002d850
        /*0ae4*/ 	.short	0x010a
        /*0ae6*/ 	.byte	0x07
	.zero		1


	//   ....[35]....
        /*0ae8*/ 	.word	0x00006e00
        /*0aec*/ 	.word	0x000000ff
        /*0af0*/ 	.word	0x0002d850
        /*0af4*/ 	.short	0x010a
        /*0af6*/ 	.byte	0x07
	.zero		1


	//   ....[36]....
        /*0af8*/ 	.word	0x00007300
        /*0afc*/ 	.word	0x000000ff
        /*0b00*/ 	.word	0x00000000
        /*0b04*/ 	.short	0x0101
        /*0b06*/ 	.byte	0x07
	.zero		1


	//   ....[37]....
        /*0b08*/ 	.word	0x00008510
        /*0b0c*/ 	.word	0x000000ff
        /*0b10*/ 	.word	0x00000000
        /*0b14*/ 	.short	0x0101
        /*0b16*/ 	.byte	0x06
	.zero		1


	//   ....[38]....
        /*0b18*/ 	.word	0x00008ae0
        /*0b1c*/ 	.word	0x000000ff
        /*0b20*/ 	.word	0x0002d850
        /*0b24*/ 	.short	0x010a
        /*0b26*/ 	.byte	0x04
	.zero		1


	//   ....[39]....
        /*0b28*/ 	.word	0x00008b20
        /*0b2c*/ 	.word	0x000000ff
        /*0b30*/ 	.word	0x0002d850
        /*0b34*/ 	.short	0x010a
        /*0b36*/ 	.byte	0x04
	.zero		1


	//   ....[40]....
        /*0b38*/ 	.word	0x000091a0
        /*0b3c*/ 	.word	0x000000ff
        /*0b40*/ 	.word	0x00000000
        /*0b44*/ 	.short	0x0101
        /*0b46*/ 	.byte	0x04
	.zero		1


	//   ....[41]....
        /*0b48*/ 	.word	0x0000a570
        /*0b4c*/ 	.word	0x000000ff
        /*0b50*/ 	.word	0x00000000
        /*0b54*/ 	.short	0x0101
        /*0b56*/ 	.byte	0x04
	.zero		1


	//   ....[42]....
        /*0b58*/ 	.word	0x0000aad0
        /*0b5c*/ 	.word	0x000000ff
        /*0b60*/ 	.word	0x00000000
        /*0b64*/ 	.short	0x0101
        /*0b66*/ 	.byte	0x04
	.zero		1


	//   ....[43]....
        /*0b68*/ 	.word	0x0000e130
        /*0b6c*/ 	.word	0x00000002
        /*0b70*/ 	.word	0x0002d840
        /*0b74*/ 	.short	0x010a
        /*0b76*/ 	.byte	0x3f
	.zero		1


	//   ....[44]....
        /*0b78*/ 	.word	0x0000e6b0
        /*0b7c*/ 	.word	0x00000002
        /*0b80*/ 	.word	0x0002d830
        /*0b84*/ 	.short	0x0107
        /*0b86*/ 	.byte	0x3f
	.zero		1


	//   ....[45]....
        /*0b88*/ 	.word	0x0000e790
        /*0b8c*/ 	.word	0x00000002
        /*0b90*/ 	.word	0x0002d830
        /*0b94*/ 	.short	0x0101
        /*0b96*/ 	.byte	0x3f
	.zero		1


	//   ....[46]....
        /*0b98*/ 	.word	0x0000f310
        /*0b9c*/ 	.word	0x00000011
        /*0ba0*/ 	.word	0x0002d800
        /*0ba4*/ 	.short	0x0107
        /*0ba6*/ 	.byte	0x3f
	.zero		1


	//   ....[47]....
        /*0ba8*/ 	.word	0x0000f400
        /*0bac*/ 	.word	0x00000011
        /*0bb0*/ 	.word	0x0002d800
        /*0bb4*/ 	.short	0x0101
        /*0bb6*/ 	.byte	0x3f
	.zero		1


	//   ....[48]....
        /*0bb8*/ 	.word	0x0000f420
        /*0bbc*/ 	.word	0x00000011
        /*0bc0*/ 	.word	0x0002d820
        /*0bc4*/ 	.short	0x010a
        /*0bc6*/ 	.byte	0x3f
	.zero		1


	//   ....[49]....
        /*0bc8*/ 	.word	0x0000f840
        /*0bcc*/ 	.word	0x00000005
        /*0bd0*/ 	.word	0x0002d840
        /*0bd4*/ 	.short	0x010a
        /*0bd6*/ 	.byte	0x3f
	.zero		1


	//   ....[50]....
        /*0bd8*/ 	.word	0x0000fca0
        /*0bdc*/ 	.word	0x00000005
        /*0be0*/ 	.word	0x0002d830
        /*0be4*/ 	.short	0x0107
        /*0be6*/ 	.byte	0x3f
	.zero		1


	//   ....[51]....
        /*0be8*/ 	.word	0x0000fd60
        /*0bec*/ 	.word	0x00000005
        /*0bf0*/ 	.word	0x0002d830
        /*0bf4*/ 	.short	0x0101
        /*0bf6*/ 	.byte	0x3f
	.zero		1


	//   ....[52]....
        /*0bf8*/ 	.word	0x0000fdc0
        /*0bfc*/ 	.word	0x00000005
        /*0c00*/ 	.word	0x0002d860
        /*0c04*/ 	.short	0x010a
        /*0c06*/ 	.byte	0x3f
	.zero		1


	//   ....[53]....
        /*0c08*/ 	.word	0x000102b0
        /*0c0c*/ 	.word	0x00000005
        /*0c10*/ 	.word	0x0002d850
        /*0c14*/ 	.short	0x0107
        /*0c16*/ 	.byte	0x3f
	.zero		1


	//   ....[54]....
        /*0c18*/ 	.word	0x000103a0
        /*0c1c*/ 	.word	0x00000005
        /*0c20*/ 	.word	0x0002d850
        /*0c24*/ 	.short	0x0101
        /*0c26*/ 	.byte	0x3f
	.zero		1


	//   ....[55]....
        /*0c28*/ 	.word	0x000105c0
        /*0c2c*/ 	.word	0x00000000
        /*0c30*/ 	.word	0x0002d860
        /*0c34*/ 	.short	0x010a
        /*0c36*/ 	.byte	0x3f
	.zero		1


	//   ....[56]....
        /*0c38*/ 	.word	0x00010a40
        /*0c3c*/ 	.word	0x00000000
        /*0c40*/ 	.word	0x0002d850
        /*0c44*/ 	.short	0x0107
        /*0c46*/ 	.byte	0x3f
	.zero		1


	//   ....[57]....
        /*0c48*/ 	.word	0x00010b10
        /*0c4c*/ 	.word	0x00000000
        /*0c50*/ 	.word	0x0002d850
        /*0c54*/ 	.short	0x0101
        /*0c56*/ 	.byte	0x3f
	.zero		1


	//   ....[58]....
        /*0c58*/ 	.word	0x00011c60
        /*0c5c*/ 	.word	0x00000005
        /*0c60*/ 	.word	0x0002d820
        /*0c64*/ 	.short	0x010a
        /*0c66*/ 	.byte	0x3f
	.zero		1


	//   ....[59]....
        /*0c68*/ 	.word	0x00011de0
        /*0c6c*/ 	.word	0x00000003
        /*0c70*/ 	.word	0x0002d840
        /*0c74*/ 	.short	0x010a
        /*0c76*/ 	.byte	0x3f
	.zero		1


	//   ....[60]....
        /*0c78*/ 	.word	0x00011e80
        /*0c7c*/ 	.word	0x00000005
        /*0c80*/ 	.word	0x0002d840
        /*0c84*/ 	.short	0x010a
        /*0c86*/ 	.byte	0x3f
	.zero		1


	//   ....[61]....
        /*0c88*/ 	.word	0x00011ec0
        /*0c8c*/ 	.word	0x00000003
        /*0c90*/ 	.word	0x0002d860
        /*0c94*/ 	.short	0x010a
        /*0c96*/ 	.byte	0x3f
	.zero		1


	//   ....[62]....
        /*0c98*/ 	.word	0x00011f00
        /*0c9c*/ 	.word	0x00000005
        /*0ca0*/ 	.word	0x0002d860
        /*0ca4*/ 	.short	0x010a
        /*0ca6*/ 	.byte	0x3f
	.zero		1


	//   ....[63]....
        /*0ca8*/ 	.word	0x00011f70
        /*0cac*/ 	.word	0x00000003
        /*0cb0*/ 	.word	0x0002d800
        /*0cb4*/ 	.short	0x010a
        /*0cb6*/ 	.byte	0x3f
	.zero		1


	//   ....[64]....
        /*0cb8*/ 	.word	0x00011fc0
        /*0cbc*/ 	.word	0x00000000
        /*0cc0*/ 	.word	0x0002d830
        /*0cc4*/ 	.short	0x010a
        /*0cc6*/ 	.byte	0x3f
	.zero		1


	//   ....[65]....
        /*0cc8*/ 	.word	0x00012020
        /*0ccc*/ 	.word	0x00000006
        /*0cd0*/ 	.word	0x0002d830
        /*0cd4*/ 	.short	0x010a
        /*0cd6*/ 	.byte	0x3f
	.zero		1


	//   ....[66]....
        /*0cd8*/ 	.word	0x00012080
        /*0cdc*/ 	.word	0x00000005
        /*0ce0*/ 	.word	0x0002d850
        /*0ce4*/ 	.short	0x010a
        /*0ce6*/ 	.byte	0x3f
	.zero		1


	//   ....[67]....
        /*0ce8*/ 	.word	0x000120e0
        /*0cec*/ 	.word	0x00000006
        /*0cf0*/ 	.word	0x0002d830
        /*0cf4*/ 	.short	0x010a
        /*0cf6*/ 	.byte	0x3f
	.zero		1


	//   ....[68]....
        /*0cf8*/ 	.word	0x00012140
        /*0cfc*/ 	.word	0x00000005
        /*0d00*/ 	.word	0x0002d850
        /*0d04*/ 	.short	0x010a
        /*0d06*/ 	.byte	0x3f
	.zero		1


	//   ....[69]....
        /*0d08*/ 	.word	0x000121a0
        /*0d0c*/ 	.word	0x00000008
        /*0d10*/ 	.word	0x0002d850
        /*0d14*/ 	.short	0x010a
        /*0d16*/ 	.byte	0x3f
	.zero		1


	//   ....[70]....
        /*0d18*/ 	.word	0x000122c0
        /*0d1c*/ 	.word	0x00000002
        /*0d20*/ 	.word	0x0002d840
        /*0d24*/ 	.short	0x010a
        /*0d26*/ 	.byte	0x3f
	.zero		1


	//   ....[71]....
        /*0d28*/ 	.word	0x000130b0
        /*0d2c*/ 	.word	0x00000011
        /*0d30*/ 	.word	0x0002d820
        /*0d34*/ 	.short	0x010a
        /*0d36*/ 	.byte	0x3f
	.zero		1


	//   ....[72]....
        /*0d38*/ 	.word	0x00013100
        /*0d3c*/ 	.word	0x00000005
        /*0d40*/ 	.word	0x0002d840
        /*0d44*/ 	.short	0x010a
        /*0d46*/ 	.byte	0x3f
	.zero		1


	//   ....[73]....
        /*0d48*/ 	.word	0x000136a0
        /*0d4c*/ 	.word	0x00000005
        /*0d50*/ 	.word	0x0002d860
        /*0d54*/ 	.short	0x010a
        /*0d56*/ 	.byte	0x3f
	.zero		1


	//   ....[74]....
        /*0d58*/ 	.word	0x00013c80
        /*0d5c*/ 	.word	0x00000000
        /*0d60*/ 	.word	0x0002d860
        /*0d64*/ 	.short	0x010a
        /*0d66*/ 	.byte	0x3f
	.zero		1


	//   ....[75]....
        /*0d68*/ 	.word	0x00014c70
        /*0d6c*/ 	.word	0x00000005
        /*0d70*/ 	.word	0x0002d820
        /*0d74*/ 	.short	0x010a
        /*0d76*/ 	.byte	0x3f
	.zero		1


	//   ....[76]....
        /*0d78*/ 	.word	0x00014e10
        /*0d7c*/ 	.word	0x00000003
        /*0d80*/ 	.word	0x0002d840
        /*0d84*/ 	.short	0x010a
        /*0d86*/ 	.byte	0x3f
	.zero		1


	//   ....[77]....
        /*0d88*/ 	.word	0x00014e60
        /*0d8c*/ 	.word	0x00000005
        /*0d90*/ 	.word	0x0002d840
        /*0d94*/ 	.short	0x010a
        /*0d96*/ 	.byte	0x3f
	.zero		1


	//   ....[78]....
        /*0d98*/ 	.word	0x00014eb0
        /*0d9c*/ 	.word	0x00000003
        /*0da0*/ 	.word	0x0002d860
        /*0da4*/ 	.short	0x010a
        /*0da6*/ 	.byte	0x3f
	.zero		1


	//----- nvinfo : EIATTR_NUM_MBARRIERS
	.align		4
.L_1321:
        /*0da8*/ 	.byte	0x03, 0x38
        /*0daa*/ 	.short	0x0016


	//----- nvinfo : EIATTR_EXIT_INSTR_OFFSETS
	.align		4
        /*0dac*/ 	.byte	0x04, 0x1c
        /*0dae*/ 	.short	(.L_1323 - .L_1322)


	//   ....[0]....
.L_1322:
        /*0db0*/ 	.word	0x000009a0


	//   ....[1]....
        /*0db4*/ 	.word	0x0000bce0


	//   ....[2]....
        /*0db8*/ 	.word	0x00011f50


	//----- nvinfo : EIATTR_MAX_THREADS
	.align		4
.L_1323:
        /*0dbc*/ 	.byte	0x04, 0x05
        /*0dbe*/ 	.short	(.L_1325 - .L_1324)
.L_1324:
        /*0dc0*/ 	.word	0x00000200
        /*0dc4*/ 	.word	0x00000001
        /*0dc8*/ 	.word	0x00000001


	//----- nvinfo : EIATTR_CRS_STACK_SIZE
	.align		4
.L_1325:
        /*0dcc*/ 	.byte	0x04, 0x1e
        /*0dce*/ 	.short	(.L_1327 - .L_1326)
.L_1326:
        /*0dd0*/ 	.word	0x00000000


	//----- nvinfo : EIATTR_CBANK_PARAM_SIZE
	.align		4
.L_1327:
        /*0dd4*/ 	.byte	0x03, 0x19
        /*0dd6*/ 	.short	0x0af0


	//----- nvinfo : EIATTR_PARAM_CBANK
	.align		4
        /*0dd8*/ 	.byte	0x04, 0x0a
        /*0dda*/ 	.short	(.L_1329 - .L_1328)
	.align		4
.L_1328:
        /*0ddc*/ 	.word	index@(.nv.constant0._ZN7cutlass13device_kernelIN5flash11enable_sm90INS1_16FlashAttnFwdSm90INS1_25CollectiveMainloopFwdSm90ILi2EN4cute5tupleIJNS5_1CILi1EEES8_S8_EEENS6_IJNS7_ILi192EEENS7_ILi128EEENS7_ILi96EEEEEELi96ENS_10bfloat16_tEfNS_4arch4Sm90ELb1ELb0ELb0ELb1ELb1ELb0ELb0ELb0ELb1ELb1ELb1ELb0EEENS1_21CollectiveEpilogueFwdINS6_IJSA_SC_SB_EEES9_SE_SG_Li384ELb1ELb1ELb1ELb0EEENS1_36VarlenDynamicPersistentTileSchedulerILi192ELi128ELi384ELi128ELb1ELb1ELb1ELb1ELb1ELb1EEEEEEEEEvNT_6ParamsE)
        /*0de0*/ 	.short	0x0210
        /*0de2*/ 	.short	0x0af0


	//----- nvinfo : EIATTR_SW_WAR
	.align		4
.L_1329:
        /*0de4*/ 	.byte	0x04, 0x36
        /*0de6*/ 	.short	(.L_1331 - .L_1330)
.L_1330:
        /*0de8*/ 	.word	0x00000008
.L_1331:


//--------------------- .nv.info._ZN7cutlass13device_kernelIN5flash11enable_sm90INS1_16FlashAttnFwdSm90INS1_25CollectiveMainloopFwdSm90ILi2EN4cute5tupleIJNS5_1CILi1EEES8_S8_EEENS6_IJNS7_ILi192EEENS7_ILi128EEENS7_ILi96EEEEEELi96ENS_10bfloat16_tEfNS_4arch4Sm90ELb1ELb0ELb0ELb1ELb1ELb1ELb0ELb0ELb1ELb1ELb1ELb0EEENS1_21CollectiveEpilogueFwdINS6_IJSA_SC_SB_EEES9_SE_SG_Li384ELb1ELb1ELb1ELb0EEENS1_36VarlenDynamicPersistentTileSchedulerILi192ELi128ELi384ELi128ELb1ELb1ELb1ELb1ELb1ELb1EEEEEEEEEvNT_6ParamsE --------------------------
	.section	.nv.info._ZN7cutlass13device_kernelIN5flash11enable_sm90INS1_16FlashAttnFwdSm90INS1_25CollectiveMainloopFwdSm90ILi2EN4cute5tupleIJNS5_1CILi1EEES8_S8_EEENS6_IJNS7_ILi192EEENS7_ILi128EEENS7_ILi96EEEEEELi96ENS_10bfloat16_tEfNS_4arch4Sm90ELb1ELb0ELb0ELb1ELb1ELb1ELb0ELb0ELb1ELb1ELb1ELb0EEENS1_21CollectiveEpilogueFwdINS6_IJSA_SC_SB_EEES9_SE_SG_Li384ELb1ELb1ELb1ELb0EEENS1_36VarlenDynamicPersistentTileSchedulerILi192ELi128ELi384ELi128ELb1ELb1ELb1ELb1ELb1ELb1EEEEEEEEEvNT_6ParamsE,"",@"SHT_CUDA_INFO"
	.sectionflags	@""
	.align	4


	//----- nvinfo : EIATTR_CUDA_API_VERSION
	.align		4
        /*0000*/ 	.byte	0x04, 0x37
        /*0002*/ 	.short	(.L_1333 - .L_1332)
.L_1332:
        /*0004*/ 	.word	0x00000082


	//----- nvinfo : EIATTR_KPARAM_INFO
	.align		4
.L_1333:
        /*0008*/ 	.byte	0x04, 0x17
        /*000a*/ 	.short	(.L_1335 - .L_1334)
.L_1334:
        /*000c*/ 	.word	0x00000000
        /*0010*/ 	.short	0x0000
        /*0012*/ 	.short	0x0070
        /*0014*/ 	.byte	0x00, 0xf0, 0x01, 0x2a


	//----- nvinfo : EIATTR_SPARSE_MMA_MASK
	.align		4
.L_1335:
        /*0018*/ 	.byte	0x03, 0x50
        /*001a*/ 	.short	0x0000


	//----- nvinfo : EIATTR_MAXREG_COUNT
	.align		4
        /*001c*/ 	.byte	0x03, 0x1b
        /*001e*/ 	.short	0x0080


	//----- nvinfo : EIATTR_NUM_BARRIERS
	.align		4
        /*0020*/ 	.byte	0x02, 0x4c
        /*0022*/ 	.byte	0x10
	.zero		1


	//----- nvinfo : EIATTR_EXTERNS
	.align		4
        /*0024*/ 	.byte	0x04, 0x0f
        /*0026*/ 	.short	(.L_1337 - .L_1336)


	//   ....[0]....
	.align		4
.L_1336:
        /*0028*/ 	.word	index@(__assertfail)


	//----- nvinfo : EIATTR_ANNOTATIONS
	.align		4
.L_1337:
        /*002c*/ 	.byte	0x04, 0x55
        /*002e*/ 	.short	(.L_1339 - .L_1338)


	//   ....[0]....
.L_1338:
        /* <DEDUP_REMOVED lines=147> */


	//----- nvinfo : EIATTR_MERCURY_ISA_VERSION
	.align		4
.L_1339:
        /*0950*/ 	.byte	0x03, 0x5f
        /*0952*/ 	.short	0x0101


	//----- nvinfo : EIATTR_UNUSED_LOAD_BYTE_OFFSET
	.align		4
        /*0954*/ 	.byte	0x04, 0x44
        /*0956*/ 	.short	(.L_1341 - .L_1340)


	//   ....[0]....
.L_1340:
        /*0958*/ 	.word	0x00000a90
        /*095c*/ 	.word	0x0000fff0


	//   ....[1]....
        /*0960*/ 	.word	0x000147e0
        /*0964*/ 	.word	0x0000fff0


	//----- nvinfo : EIATTR_INT_WARP_WIDE_INSTR_OFFSETS
	.align		4
.L_1341:
        /*0968*/ 	.byte	0x04, 0x31
        /*096a*/ 	.short	(.L_1343 - .L_1342)


	//   ....[0]....
.L_1342:
        /*096c*/ 	.word	0x00000130


	//   ....[1]....
        /*0970*/ 	.word	0x00000170


	//   ....[2]....
        /*0974*/ 	.word	0x000001e0


	//   ....[3]....
        /*0978*/ 	.word	0x0001a780


	//   ....[4]....
        /*097c*/ 	.word	0x0001a810


	//   ....[5]....
        /*0980*/ 	.word	0x0001d480


	//   ....[6]....
        /*0984*/ 	.word	0x0001d510


	//----- nvinfo : EIATTR_COOP_GROUP_MASK_REGIDS
	.align		4
.L_1343:
        /*0988*/ 	.byte	0x04, 0x29
        /*098a*/ 	.short	(.L_1345 - .L_1344)


	//   ....[0]....
.L_1344:
        /*098c*/ 	.word	0xffffffff


	//   ....[1]....
        /*0990*/ 	.word	0xffffffff


	//   ....[2]....
        /*0994*/ 	.word	0xffffffff


	//   ....[3]....
        /*0998*/ 	.word	0xffffffff


	//   ....[4]....
        /*099c*/ 	.word	0xffffffff


	//   ....[5]....
        /*09a0*/ 	.word	0xffffffff


	//   ....[6]....
        /*09a4*/ 	.word	0xffffffff


	//   ....[7]....
        /*09a8*/ 	.word	0xffffffff


	//   ....[8]....
        /*09ac*/ 	.word	0xffffffff


	//   ....[9]....
        /*09b0*/ 	.word	0xffffffff


	//   ....[10]....
        /*09b4*/ 	.word	0xffffffff


	//   ....[11]....
        /*09b8*/ 	.word	0xffffffff


	//   ....[12]....
        /*09bc*/ 	.word	0xffffffff


	//   ....[13]....
        /*09c0*/ 	.word	0xffffffff


	//   ....[14]....
        /*09c4*/ 	.word	0xffffffff


	//   ....[15]....
        /*09c8*/ 	.word	0xffffffff


	//   ....[16]....
        /*09cc*/ 	.word	0xffffffff


	//   ....[17]....
        /*09d0*/ 	.word	0xffffffff


	//   ....[18]....
        /*09d4*/ 	.word	0xffffffff


	//   ....[19]....
        /*09d8*/ 	.word	0xffffffff


	//   ....[20]....
        /*09dc*/ 	.word	0xffffffff


	//   ....[21]....
        /*09e0*/ 	.word	0xffffffff


	//   ....[22]....
        /*09e4*/ 	.word	0xffffffff


	//   ....[23]....
        /*09e8*/ 	.word	0xffffffff


	//   ....[24]....
        /*09ec*/ 	.word	0xffffffff


	//   ....[25]....
        /*09f0*/ 	.word	0xffffffff


	//   ....[26]....
        /*09f4*/ 	.word	0xffffffff


	//   ....[27]....
        /*09f8*/ 	.word	0xffffffff


	//   ....[28]....
        /*09fc*/ 	.word	0xffffffff


	//   ....[29]....
        /*0a00*/ 	.word	0xffffffff


	//   ....[30]....
        /*0a04*/ 	.word	0xffffffff


	//   ....[31]....
        /*0a08*/ 	.word	0xffffffff


	//   ....[32]....
        /*0a0c*/ 	.word	0xffffffff


	//   ....[33]....
        /*0a10*/ 	.word	0xffffffff


	//   ....[34]....
        /*0a14*/ 	.word	0xffffffff


	//   ....[35]....
        /*0a18*/ 	.word	0xffffffff


	//   ....[36]....
        /*0a1c*/ 	.word	0xffffffff


	//   ....[37]....
        /*0a20*/ 	.word	0xffffffff


	//   ....[38]....
        /*0a24*/ 	.word	0xffffffff


	//   ....[39]....
        /*0a28*/ 	.word	0xffffffff


	//   ....[40]....
        /*0a2c*/ 	.word	0xffffffff


	//   ....[41]....
        /*0a30*/ 	.word	0xffffffff


	//   ....[42]....
        /*0a34*/ 	.word	0xffffffff


	//   ....[43]....
        /*0a38*/ 	.word	0xffffffff


	//   ....[44]....
        /*0a3c*/ 	.word	0xffffffff


	//   ....[45]....
        /*0a40*/ 	.word	0xffffffff


	//   ....[46]....
        /*0a44*/ 	.word	0xffffffff


	//   ....[47]....
        /*0a48*/ 	.word	0xffffffff


	//   ....[48]....
        /*0a4c*/ 	.word	0xffffffff


	//   ....[49]....
        /*0a50*/ 	.word	0xffffffff


	//   ....[50]....
        /*0a54*/ 	.word	0xffffffff


	//   ....[51]....
        /*0a58*/ 	.word	0xffffffff


	//   ....[52]....
        /*0a5c*/ 	.word	0xffffffff


	//   ....[53]....
        /*0a60*/ 	.word	0xffffffff


	//   ....[54]....
        /*0a64*/ 	.word	0xffffffff


	//   ....[55]....
        /*0a68*/ 	.word	0xffffffff


	//   ....[56]....
        /*0a6c*/ 	.word	0xffffffff


	//   ....[57]....
        /*0a70*/ 	.word	0xffffffff


	//   ....[58]....
        /*0a74*/ 	.word	0xffffffff


	//   ....[59]....
        /*0a78*/ 	.word	0xffffffff


	//   ....[60]....
        /*0a7c*/ 	.word	0xffffffff


	//   ....[61]....
        /*0a80*/ 	.word	0xffffffff


	//   ....[62]....
        /*0a84*/ 	.word	0xffffffff


	//   ....[63]....
        /*0a88*/ 	.word	0xffffffff


	//   ....[64]....
        /*0a8c*/ 	.word	0xffffffff


	//   ....[65]....
        /*0a90*/ 	.word	0xffffffff


	//   ....[66]....
        /*0a94*/ 	.word	0xffffffff


	//   ....[67]....
        /*0a98*/ 	.word	0xffffffff


	//   ....[68]....
        /*0a9c*/ 	.word	0xffffffff


	//   ....[69]....
        /*0aa0*/ 	.word	0xffffffff


	//   ....[70]....
        /*0aa4*/ 	.word	0xffffffff


	//   ....[71]....
        /*0aa8*/ 	.word	0xffffffff


	//   ....[72]....
        /*0aac*/ 	.word	0xffffffff


	//   ....[73]....
        /*0ab0*/ 	.word	0xffffffff


	//   ....[74]....
        /*0ab4*/ 	.word	0xffffffff


	//   ....[75]....
        /*0ab8*/ 	.word	0xffffffff


	//   ....[76]....
        /*0abc*/ 	.word	0xffffffff


	//   ....[77]....
        /*0ac0*/ 	.word	0xffffffff


	//   ....[78]....
        /*0ac4*/ 	.word	0xffffffff


	//   ....[79]....
        /*0ac8*/ 	.word	0xffffffff


	//   ....[80]....
        /*0acc*/ 	.word	0xffffffff


	//   ....[81]....
        /*0ad0*/ 	.word	0xffffffff


	//   ....[82]....
        /*0ad4*/ 	.word	0xffffffff


	//   ....[83]....
        /*0ad8*/ 	.word	0xffffffff


	//   ....[84]....
        /*0adc*/ 	.word	0xffffffff


	//   ....[85]....
        /*0ae0*/ 	.word	0xffffffff


	//   ....[86]....
        /*0ae4*/ 	.word	0xffffffff


	//   ....[87]....
        /*0ae8*/ 	.word	0xffffffff


	//   ....[88]....
        /*0aec*/ 	.word	0xffffffff


	//   ....[89]....
        /*0af0*/ 	.word	0xffffffff


	//   ....[90]....
        /*0af4*/ 	.word	0xffffffff


	//   ....[91]....
        /*0af8*/ 	.word	0xffffffff


	//   ....[92]....
        /*0afc*/ 	.word	0xffffffff


	//   ....[93]....
        /*0b00*/ 	.word	0xffffffff


	//   ....[94]....
        /*0b04*/ 	.word	0xffffffff


	//   ....[95]....
        /*0b08*/ 	.word	0xffffffff


	//   ....[96]....
        /*0b0c*/ 	.word	0xffffffff


	//   ....[97]....
        /*0b10*/ 	.word	0xffffffff


	//   ....[98]....
        /*0b14*/ 	.word	0xffffffff


	//   ....[99]....
        /*0b18*/ 	.word	0xffffffff


	//   ....[100]....
        /*0b1c*/ 	.word	0xffffffff


	//   ....[101]....
        /*0b20*/ 	.word	0xffffffff


	//   ....[102]....
        /*0b24*/ 	.word	0xffffffff


	//   ....[103]....
        /*0b28*/ 	.word	0xffffffff


	//   ....[104]....
        /*0b2c*/ 	.word	0xffffffff


	//   ....[105]....
        /*0b30*/ 	.word	0xffffffff


	//   ....[106]....
        /*0b34*/ 	.word	0xffffffff


	//   ....[107]....
        /*0b38*/ 	.word	0xffffffff


	//   ....[108]....
        /*0b3c*/ 	.word	0xffffffff


	//   ....[109]....
        /*0b40*/ 	.word	0xffffffff


	//   ....[110]....
        /*0b44*/ 	.word	0xffffffff


	//   ....[111]....
        /*0b48*/ 	.word	0xffffffff


	//   ....[112]....
        /*0b4c*/ 	.word	0xffffffff


	//   ....[113]....
        /*0b50*/ 	.word	0xffffffff


	//   ....[114]....
        /*0b54*/ 	.word	0xffffffff


	//   ....[115]....
        /*0b58*/ 	.word	0xffffffff


	//   ....[116]....
        /*0b5c*/ 	.word	0xffffffff


	//   ....[117]....
        /*0b60*/ 	.word	0xffffffff


	//   ....[118]....
        /*0b64*/ 	.word	0xffffffff


	//   ....[119]....
        /*0b68*/ 	.word	0xffffffff


	//   ....[120]....
        /*0b6c*/ 	.word	0xffffffff


	//   ....[121]....
        /*0b70*/ 	.word	0xffffffff


	//   ....[122]....
        /*0b74*/ 	.word	0xffffffff


	//   ....[123]....
        /*0b78*/ 	.word	0xffffffff


	//   ....[124]....
        /*0b7c*/ 	.word	0xffffffff


	//   ....[125]....
        /*0b80*/ 	.word	0xffffffff


	//   ....[126]....
        /*0b84*/ 	.word	0xffffffff


	//   ....[127]....
        /*0b88*/ 	.word	0xffffffff


	//   ....[128]....
        /*0b8c*/ 	.word	0xffffffff


	//   ....[129]....
        /*0b90*/ 	.word	0xffffffff


	//   ....[130]....
        /*0b94*/ 	.word	0xffffffff


	//   ....[131]....
        /*0b98*/ 	.word	0xffffffff


	//   ....[132]....
        /*0b9c*/ 	.word	0xffffffff


	//   ....[133]....
        /*0ba0*/ 	.word	0xffffffff


	//   ....[134]....
        /*0ba4*/ 	.word	0xffffffff


	//   ....[135]....
        /*0ba8*/ 	.word	0xffffffff


	//   ....[136]....
        /*0bac*/ 	.word	0xffffffff


	//   ....[137]....
        /*0bb0*/ 	.word	0xffffffff


	//   ....[138]....
        /*0bb4*/ 	.word	0xffffffff


	//   ....[139]....
        /*0bb8*/ 	.word	0xffffffff


	//   ....[140]....
        /*0bbc*/ 	.word	0xffffffff


	//   ....[141]....
        /*0bc0*/ 	.word	0xffffffff


	//   ....[142]....
        /*0bc4*/ 	.word	0xffffffff


	//   ....[143]....
        /*0bc8*/ 	.word	0xffffffff


	//   ....[144]....
        /*0bcc*/ 	.word	0x0500000f


	//   ....[145]....
        /*0bd0*/ 	.word	0x0500000f


	//   ....[146]....
        /*0bd4*/ 	.word	0x0500000f


	//   ....[147]....
        /*0bd8*/ 	.word	0x0500000f


	//   ....[148]....
        /*0bdc*/ 	.word	0x0500000f


	//   ....[149]....
        /*0be0*/ 	.word	0x0500000f


	//   ....[150]....
        /*0be4*/ 	.word	0x0500000f


	//   ....[151]....
        /*0be8*/ 	.word	0x0500000f


	//   ....[152]....
        /*0bec*/ 	.word	0x0500000f


	//   ....[153]....
        /*0bf0*/ 	.word	0x0500000f


	//   ....[154]....
        /*0bf4*/ 	.word	0x0500000f


	//   ....[155]....
        /*0bf8*/ 	.word	0x0500000f


	//   ....[156]....
        /*0bfc*/ 	.word	0x0500000f


	//   ....[157]....
        /*0c00*/ 	.word	0x0500000f


	//   ....[158]....
        /*0c04*/ 	.word	0x0500000f


	//   ....[159]....
        /*0c08*/ 	.word	0x0500000f


	//   ....[160]....
        /*0c0c*/ 	.word	0x0500000f


	//   ....[161]....
        /*0c10*/ 	.word	0x0500000f


	//   ....[162]....
        /*0c14*/ 	.word	0x0500000f


	//   ....[163]....
        /*0c18*/ 	.word	0x0500000f


	//   ....[164]....
        /*0c1c*/ 	.word	0x0500000f


	//   ....[165]....
        /*0c20*/ 	.word	0x0500000f


	//   ....[166]....
        /*0c24*/ 	.word	0x0500000f


	//   ....[167]....
        /*0c28*/ 	.word	0x0500000f


	//   ....[168]....
        /*0c2c*/ 	.word	0x0500000f


	//   ....[169]....
        /*0c30*/ 	.word	0x0500000f


	//   ....[170]....
        /*0c34*/ 	.word	0x0500000f


	//   ....[171]....
        /*0c38*/ 	.word	0x0500000f


	//   ....[172]....
        /*0c3c*/ 	.word	0x0500000f


	//   ....[173]....
        /*0c40*/ 	.word	0x0500000f


	//   ....[174]....
        /*0c44*/ 	.word	0x0500000f


	//   ....[175]....
        /*0c48*/ 	.word	0x0500000f


	//   ....[176]....
        /*0c4c*/ 	.word	0x0500000f


	//   ....[177]....
        /*0c50*/ 	.word	0x0500000f


	//   ....[178]....
        /*0c54*/ 	.word	0x0500000f


	//   ....[179]....
        /*0c58*/ 	.word	0x0500000f


	//   ....[180]....
        /*0c5c*/ 	.word	0x0500000f


	//   ....[181]....
        /*0c60*/ 	.word	0x0500000f


	//   ....[182]....
        /*0c64*/ 	.word	0x0500000f


	//   ....[183]....
        /*0c68*/ 	.word	0x0500000f


	//   ....[184]....
        /*0c6c*/ 	.word	0x0500000f


	//   ....[185]....
        /*0c70*/ 	.word	0x0500000f


	//   ....[186]....
        /*0c74*/ 	.word	0x0500000f


	//   ....[187]....
        /*0c78*/ 	.word	0x0500000f


	//   ....[188]....
        /*0c7c*/ 	.word	0x0500000f


	//   ....[189]....
        /*0c80*/ 	.word	0x0500000f


	//   ....[190]....
        /*0c84*/ 	.word	0x0500000f


	//   ....[191]....
        /*0c88*/ 	.word	0x0500000f


	//   ....[192]....
        /*0c8c*/ 	.word	0x0500000f


	//   ....[193]....
        /*0c90*/ 	.word	0x0500000f


	//   ....[194]....
        /*0c94*/ 	.word	0x0500000f


	//   ....[195]....
        /*0c98*/ 	.word	0x0500000f


	//   ....[196]....
        /*0c9c*/ 	.word	0x0500000f


	//   ....[197]....
        /*0ca0*/ 	.word	0x0500000f


	//   ....[198]....
        /*0ca4*/ 	.word	0x0500000f


	//   ....[199]....
        /*0ca8*/ 	.word	0x0500000f


	//   ....[200]....
        /*0cac*/ 	.word	0x0500000f


	//   ....[201]....
        /*0cb0*/ 	.word	0x0500000f


	//   ....[202]....
        /*0cb4*/ 	.word	0x0500000f


	//   ....[203]....
        /*0cb8*/ 	.word	0x0500000f


	//   ....[204]....
        /*0cbc*/ 	.word	0x0500000f


	//   ....[205]....
        /*0cc0*/ 	.word	0x0500000f


	//   ....[206]....
        /*0cc4*/ 	.word	0x0500000f


	//   ....[207]....
        /*0cc8*/ 	.word	0x0500000f


	//   ....[208]....
        /*0ccc*/ 	.word	0x0500000f


	//   ....[209]....
        /*0cd0*/ 	.word	0x0500000f


	//   ....[210]....
        /*0cd4*/ 	.word	0x0500000f


	//   ....[211]....
        /*0cd8*/ 	.word	0x0500000f


	//   ....[212]....
        /*0cdc*/ 	.word	0x0500000f


	//   ....[213]....
        /*0ce0*/ 	.word	0x0500000f


	//   ....[214]....
        /*0ce4*/ 	.word	0x0500000f


	//   ....[215]....
        /*0ce8*/ 	.word	0x0500000f


	//   ....[216]....
        /*0cec*/ 	.word	0x0500000f


	//   ....[217]....
        /*0cf0*/ 	.word	0x0500000f


	//   ....[218]....
        /*0cf4*/ 	.word	0x0500000f


	//   ....[219]....
        /*0cf8*/ 	.word	0x0500000f


	//   ....[220]....
        /*0cfc*/ 	.word	0x0500000f


	//   ....[221]....
        /*0d00*/ 	.word	0x0500000f


	//   ....[222]....
        /*0d04*/ 	.word	0x0500000f


	//   ....[223]....
        /*0d08*/ 	.word	0x0500000f


	//   ....[224]....
        /*0d0c*/ 	.word	0x0500000f


	//   ....[225]....
        /*0d10*/ 	.word	0x0500000f


	//   ....[226]....
        /*0d14*/ 	.word	0x0500000f


	//   ....[227]....
        /*0d18*/ 	.word	0x0500000f


	//   ....[228]....
        /*0d1c*/ 	.word	0x0500000f


	//   ....[229]....
        /*0d20*/ 	.word	0x0500000f


	//   ....[230]....
        /*0d24*/ 	.word	0x0500000f


	//   ....[231]....
        /*0d28*/ 	.word	0x0500000f


	//   ....[232]....
        /*0d2c*/ 	.word	0x0500000f


	//   ....[233]....
        /*0d30*/ 	.word	0x0500000f


	//   ....[234]....
        /*0d34*/ 	.word	0x0500000f


	//   ....[235]....
        /*0d38*/ 	.word	0x0500000f


	//----- nvinfo : EIATTR_COOP_GROUP_INSTR_OFFSETS
	.align		4
.L_1345:
        /*0d3c*/ 	.byte	0x04, 0x28
        /*0d3e*/ 	.short	(.L_1347 - .L_1346)


	//   ....[0]....
.L_1346:
        /*0d40*/ 	.word	0x00000070


	//   ....[1]....
        /*0d44*/ 	.word	0x00000140


	//   ....[2]....
        /*0d48*/ 	.word	0x00000190


	//   ....[3]....
        /*0d4c*/ 	.word	0x000003c0


	//   ....[4]....
        /*0d50*/ 	.word	0x00000520


	//   ....[5]....
        /*0d54*/ 	.word	0x00000640


	//   ....[6]....
        /*0d58*/ 	.word	0x000007a0


	//   ....[7]....
        /*0d5c*/ 	.word	0x00003710


	//   ....[8]....
        /*0d60*/ 	.word	0x00003720


	//   ....[9]....
        /*0d64*/ 	.word	0x000053d0


	//   ....[10]....
        /*0d68*/ 	.word	0x000053e0


	//   ....[11]....
        /*0d6c*/ 	.word	0x00006ea0


	//   ....[12]....
        /*0d70*/ 	.word	0x00006eb0


	//   ....[13]....
        /*0d74*/ 	.word	0x000073c0


	//   ....[14]....
        /*0d78*/ 	.word	0x000073e0


	//   ....[15]....
        /*0d7c*/ 	.word	0x00007d80


	//   ....[16]....
        /*0d80*/ 	.word	0x000084e0


	//   ....[17]....
        /*0d84*/ 	.word	0x000084f0


	//   ....[18]....
        /*0d88*/ 	.word	0x00008500


	//   ....[19]....
        /*0d8c*/ 	.word	0x00008510


	//   ....[20]....
        /*0d90*/ 	.word	0x0000a490


	//   ....[21]....
        /*0d94*/ 	.word	0x0000a4a0


	//   ....[22]....
        /*0d98*/ 	.word	0x0000a4b0


	//   ....[23]....
        /*0d9c*/ 	.word	0x0000a4c0


	//   ....[24]....
        /*0da0*/ 	.word	0x0000c980


	//   ....[25]....
        /*0da4*/ 	.word	0x0000ca70


	//   ....[26]....
        /*0da8*/ 	.word	0x0000d560


	//   ....[27]....
        /*0dac*/ 	.word	0x0000d610


	//   ....[28]....
        /*0db0*/ 	.word	0x0000d620


	//   ....[29]....
        /*0db4*/ 	.word	0x0000d640


	//   ....[30]....
        /*0db8*/ 	.word	0x0000e800


	//   ....[31]....
        /*0dbc*/ 	.word	0x0000f5b0


	//   ....[32]....
        /*0dc0*/ 	.word	0x0000f5d0


	//   ....[33]....
        /*0dc4*/ 	.word	0x0000fdf0


	//   ....[34]....
        /*0dc8*/ 	.word	0x0000fef0


	//   ....[35]....
        /*0dcc*/ 	.word	0x000106c0


	//   ....[36]....
        /*0dd0*/ 	.word	0x00010730


	//   ....[37]....
        /*0dd4*/ 	.word	0x00011690


	//   ....[38]....
        /*0dd8*/ 	.word	0x00012560


	//   ....[39]....
        /*0ddc*/ 	.word	0x00012580


	//   ....[40]....
        /*0de0*/ 	.word	0x000127b0


	//   ....[41]....
        /*0de4*/ 	.word	0x000127d0


	//   ....[42]....
        /*0de8*/ 	.word	0x00013b40


	//   ....[43]....
        /*0dec*/ 	.word	0x000141c0


	//   ....[44]....
        /*0df0*/ 	.word	0x000141f0


	//   ....[45]....
        /*0df4*/ 	.word	0x00014220


	//   ....[46]....
        /*0df8*/ 	.word	0x00014230


	//   ....[47]....
        /*0dfc*/ 	.word	0x000151b0


	//   ....[48]....
        /*0e00*/ 	.word	0x000151d0


	//   ....[49]....
        /*0e04*/ 	.word	0x000151e0


	//   ....[50]....
        /*0e08*/ 	.word	0x000151f0


	//   ....[51]....
        /*0e0c*/ 	.word	0x00015890


	//   ....[52]....
        /*0e10*/ 	.word	0x000158a0


	//   ....[53]....
        /*0e14*/ 	.word	0x000159f0


	//   ....[54]....
        /*0e18*/ 	.word	0x00015a00


	//   ....[55]....
        /*0e1c*/ 	.word	0x00015df0


	//   ....[56]....
        /*0e20*/ 	.word	0x00015e00


	//   ....[57]....
        /*0e24*/ 	.word	0x00016300


	//   ....[58]....
        /*0e28*/ 	.word	0x00016310


	//   ....[59]....
        /*0e2c*/ 	.word	0x000170b0


	//   ....[60]....
        /*0e30*/ 	.word	0x000170c0


	//   ....[61]....
        /*0e34*/ 	.word	0x00017220


	//   ....[62]....
        /*0e38*/ 	.word	0x00017230


	//   ....[63]....
        /*0e3c*/ 	.word	0x000173e0


	//   ....[64]....
        /*0e40*/ 	.word	0x000175e0


	//   ....[65]....
        /*0e44*/ 	.word	0x00017610


	//   ....[66]....
        /*0e48*/ 	.word	0x00017640


	//   ....[67]....
        /*0e4c*/ 	.word	0x00017670


	//   ....[68]....
        /*0e50*/ 	.word	0x000176a0


	//   ....[69]....
        /*0e54*/ 	.word	0x000176d0


	//   ....[70]....
        /*0e58*/ 	.word	0x00017860


	//   ....[71]....
        /*0e5c*/ 	.word	0x00017890


	//   ....[72]....
        /*0e60*/ 	.word	0x000178c0


	//   ....[73]....
        /*0e64*/ 	.word	0x000178f0


	//   ....[74]....
        /*0e68*/ 	.word	0x00017920


	//   ....[75]....
        /*0e6c*/ 	.word	0x00017950


	//   ....[76]....
        /*0e70*/ 	.word	0x000179e0


	//   ....[77]....
        /*0e74*/ 	.word	0x00017a10


	//   ....[78]....
        /*0e78*/ 	.word	0x00017a20


	//   ....[79]....
        /*0e7c*/ 	.word	0x00017a60


	//   ....[80]....
        /*0e80*/ 	.word	0x00018fb0


	//   ....[81]....
        /*0e84*/ 	.word	0x0001b3a0


	//   ....[82]....
        /*0e88*/ 	.word	0x0001b3b0


	//   ....[83]....
        /*0e8c*/ 	.word	0x0001b470


	//   ....[84]....
        /*0e90*/ 	.word	0x0001b480


	//   ....[85]....
        /*0e94*/ 	.word	0x0001b530


	//   ....[86]....
        /*0e98*/ 	.word	0x0001b540


	//   ....[87]....
        /*0e9c*/ 	.word	0x0001b550


	//   ....[88]....
        /*0ea0*/ 	.word	0x0001b560


	//   ....[89]....
        /*0ea4*/ 	.word	0x0001bf20


	//   ....[90]....
        /*0ea8*/ 	.word	0x0001bf50


	//   ....[91]....
        /*0eac*/ 	.word	0x0001c010


	//   ....[92]....
        /*0eb0*/ 	.word	0x0001c030


	//   ....[93]....
        /*0eb4*/ 	.word	0x0001c0d0


	//   ....[94]....
        /*0eb8*/ 	.word	0x0001c0f0


	//   ....[95]....
        /*0ebc*/ 	.word	0x0001c100


	//   ....[96]....
        /*0ec0*/ 	.word	0x0001c110


	//   ....[97]....
        /*0ec4*/ 	.word	0x0001c230


	//   ....[98]....
        /*0ec8*/ 	.word	0x0001c240


	//   ....[99]....
        /*0ecc*/ 	.word	0x0001c250


	//   ....[100]....
        /*0ed0*/ 	.word	0x0001c2e0


	//   ....[101]....
        /*0ed4*/ 	.word	0x0001caa0


	//   ....[102]....
        /*0ed8*/ 	.word	0x0001cab0


	//   ....[103]....
        /*0edc*/ 	.word	0x0001cad0


	//   ....[104]....
        /*0ee0*/ 	.word	0x0001cb50


	//   ....[105]....
        /*0ee4*/ 	.word	0x0001cb60


	//   ....[106]....
        /*0ee8*/ 	.word	0x0001cbc0


	//   ....[107]....
        /*0eec*/ 	.word	0x0001cbf0


	//   ....[108]....
        /*0ef0*/ 	.word	0x0001cc30


	//   ....[109]....
        /*0ef4*/ 	.word	0x0001cee0


	//   ....[110]....
        /*0ef8*/ 	.word	0x0001cf00


	//   ....[111]....
        /*0efc*/ 	.word	0x0001cfa0


	//   ....[112]....
        /*0f00*/ 	.word	0x0001cfb0


	//   ....[113]....
        /*0f04*/ 	.word	0x0001d040


	//   ....[114]....
        /*0f08*/ 	.word	0x0001d050


	//   ....[115]....
        /*0f0c*/ 	.word	0x0001d060


	//   ....[116]....
        /*0f10*/ 	.word	0x0001d0f0


	//   ....[117]....
        /*0f14*/ 	.word	0x0001d6c0


	//   ....[118]....
        /*0f18*/ 	.word	0x0001d6d0


	//   ....[119]....
        /*0f1c*/ 	.word	0x0001d760


	//   ....[120]....
        /*0f20*/ 	.word	0x0001d800


	//   ....[121]....
        /*0f24*/ 	.word	0x0001d820


	//   ....[122]....
        /*0f28*/ 	.word	0x0001d8a0


	//   ....[123]....
        /*0f2c*/ 	.word	0x0001d8c0


	//   ....[124]....
        /*0f30*/ 	.word	0x0001d8d0


	//   ....[125]....
        /*0f34*/ 	.word	0x0001dd20


	//   ....[126]....
        /*0f38*/ 	.word	0x0001dd50


	//   ....[127]....
        /*0f3c*/ 	.word	0x0001ddb0


	//   ....[128]....
        /*0f40*/ 	.word	0x0001dde0


	//   ....[129]....
        /*0f44*/ 	.word	0x0001de10


	//   ....[130]....
        /*0f48*/ 	.word	0x0001de40


	//   ....[131]....
        /*0f4c*/ 	.word	0x0001de70


	//   ....[132]....
        /*0f50*/ 	.word	0x0001dea0


	//   ....[133]....
        /*0f54*/ 	.word	0x0001e040


	//   ....[134]....
        /*0f58*/ 	.word	0x0001e070


	//   ....[135]....
        /*0f5c*/ 	.word	0x0001e0a0


	//   ....[136]....
        /*0f60*/ 	.word	0x0001e0d0


	//   ....[137]....
        /*0f64*/ 	.word	0x0001e100


	//   ....[138]....
        /*0f68*/ 	.word	0x0001e130


	//   ....[139]....
        /*0f6c*/ 	.word	0x0001e1f0


	//   ....[140]....
        /*0f70*/ 	.word	0x0001e210


	//   ....[141]....
        /*0f74*/ 	.word	0x0001e230


	//   ....[142]....
        /*0f78*/ 	.word	0x0001e290


	//   ....[143]....
        /*0f7c*/ 	.word	0x0001ecc0


	//   ....[144]....
        /*0f80*/ 	.word	0x0001f000


	//   ....[145]....
        /*0f84*/ 	.word	0x0001f090


	//   ....[146]....
        /*0f88*/ 	.word	0x0001f180


	//   ....[147]....
        /*0f8c*/ 	.word	0x0001f210


	//   ....[148]....
        /*0f90*/ 	.word	0x0001f2f0


	//   ....[149]....
        /*0f94*/ 	.word	0x0001f380


	//   ....[150]....
        /*0f98*/ 	.word	0x0001f460


	//   ....[151]....
        /*0f9c*/ 	.word	0x0001f500


	//   ....[152]....
        /*0fa0*/ 	.word	0x0001f590


	//   ....[153]....
        /*0fa4*/ 	.word	0x0001f5e0


	//   ....[154]....
        /*0fa8*/ 	.word	0x0001f630


	//   ....[155]....
        /*0fac*/ 	.word	0x0001f710


	//   ....[156]....
        /*0fb0*/ 	.word	0x0001f7a0


	//   ....[157]....
        /*0fb4*/ 	.word	0x0001f7f0


	//   ....[158]....
        /*0fb8*/ 	.word	0x0001f840


	//   ....[159]....
        /*0fbc*/ 	.word	0x0001fb00


	//   ....[160]....
        /*0fc0*/ 	.word	0x0001fb50


	//   ....[161]....
        /*0fc4*/ 	.word	0x0001fbe0


	//   ....[162]....
        /*0fc8*/ 	.word	0x0001fc70


	//   ....[163]....
        /*0fcc*/ 	.word	0x0001fcf0


	//   ....[164]....
        /*0fd0*/ 	.word	0x0001fd40


	//   ....[165]....
        /*0fd4*/ 	.word	0x0001fdd0


	//   ....[166]....
        /*0fd8*/ 	.word	0x0001fe60


	//   ....[167]....
        /*0fdc*/ 	.word	0x0001fee0


	//   ....[168]....
        /*0fe0*/ 	.word	0x0001ff30


	//   ....[169]....
        /*0fe4*/ 	.word	0x0001ffc0


	//   ....[170]....
        /*0fe8*/ 	.word	0x00020050


	//   ....[171]....
        /*0fec*/ 	.word	0x00020110


	//   ....[172]....
        /*0ff0*/ 	.word	0x000203f0


	//   ....[173]....
        /*0ff4*/ 	.word	0x000204e0


	//   ....[174]....
        /*0ff8*/ 	.word	0x00020570


	//   ....[175]....
        /*0ffc*/ 	.word	0x000205d0


	//   ....[176]....
        /*1000*/ 	.word	0x000206f0


	//   ....[177]....
        /*1004*/ 	.word	0x00020750


	//   ....[178]....
        /*1008*/ 	.word	0x00020870


	//   ....[179]....
        /*100c*/ 	.word	0x000208d0


	//   ....[180]....
        /*1010*/ 	.word	0x00020980


	//   ....[181]....
        /*1014*/ 	.word	0x00020a90


	//   ....[182]....
        /*1018*/ 	.word	0x00020b00


	//   ....[183]....
        /*101c*/ 	.word	0x00020b60


	//   ....[184]....
        /*1020*/ 	.word	0x00020c70


	//   ....[185]....
        /*1024*/ 	.word	0x00020cd0


	//   ....[186]....
        /*1028*/ 	.word	0x00020df0


	//   ....[187]....
        /*102c*/ 	.word	0x00020e50


	//   ....[188]....
        /*1030*/ 	.word	0x00020ef0


	//   ....[189]....
        /*1034*/ 	.word	0x00020fc0


	//   ....[190]....
        /*1038*/ 	.word	0x000210c0


	//   ....[191]....
        /*103c*/ 	.word	0x00021120


	//   ....[192]....
        /*1040*/ 	.word	0x000211c0


	//   ....[193]....
        /*1044*/ 	.word	0x00021360


	//   ....[194]....
        /*1048*/ 	.word	0x00021440


	//   ....[195]....
        /*104c*/ 	.word	0x000214c0


	//   ....[196]....
        /*1050*/ 	.word	0x000215a0


	//   ....[197]....
        /*1054*/ 	.word	0x00021600


	//   ....[198]....
        /*1058*/ 	.word	0x000216d0


	//   ....[199]....
        /*105c*/ 	.word	0x00021730


	//   ....[200]....
        /*1060*/ 	.word	0x00021810


	//   ....[201]....
        /*1064*/ 	.word	0x00021900


	//   ....[202]....
        /*1068*/ 	.word	0x000219a0


	//   ....[203]....
        /*106c*/ 	.word	0x00021a00


	//   ....[204]....
        /*1070*/ 	.word	0x00021b00


	//   ....[205]....
        /*1074*/ 	.word	0x00021b60


	//   ....[206]....
        /*1078*/ 	.word	0x00021c60


	//   ....[207]....
        /*107c*/ 	.word	0x00021cc0


	//   ....[208]....
        /*1080*/ 	.word	0x00021d90


	//   ....[209]....
        /*1084*/ 	.word	0x00021ee0


	//   ....[210]....
        /*1088*/ 	.word	0x00021f90


	//   ....[211]....
        /*108c*/ 	.word	0x000220a0


	//   ....[212]....
        /*1090*/ 	.word	0x00022180


	//   ....[213]....
        /*1094*/ 	.word	0x000221e0


	//   ....[214]....
        /*1098*/ 	.word	0x000222d0


	//   ....[215]....
        /*109c*/ 	.word	0x00022330


	//   ....[216]....
        /*10a0*/ 	.word	0x00022410


	//   ....[217]....
        /*10a4*/ 	.word	0x000224a0


	//   ....[218]....
        /*10a8*/ 	.word	0x00022540


	//   ....[219]....
        /*10ac*/ 	.word	0x000226b0


	//   ....[220]....
        /*10b0*/ 	.word	0x00022720


	//   ....[221]....
        /*10b4*/ 	.word	0x00022790


	//   ....[222]....
        /*10b8*/ 	.word	0x00022800


	//   ....[223]....
        /*10bc*/ 	.word	0x00022870


	//   ....[224]....
        /*10c0*/ 	.word	0x000228f0


	//   ....[225]....
        /*10c4*/ 	.word	0x00022970


	//   ....[226]....
        /*10c8*/ 	.word	0x00022a00


	//   ....[227]....
        /*10cc*/ 	.word	0x00022a70


	//   ....[228]....
        /*10d0*/ 	.word	0x00022ae0


	//   ....[229]....
        /*10d4*/ 	.word	0x00022b50


	//   ....[230]....
        /*10d8*/ 	.word	0x00022bd0


	//   ....[231]....
        /*10dc*/ 	.word	0x00022c40


	//   ....[232]....
        /*10e0*/ 	.word	0x00022cf0


	//   ....[233]....
        /*10e4*/ 	.word	0x00022d40


	//   ....[234]....
        /*10e8*/ 	.word	0x00022dd0


	//   ....[235]....
        /*10ec*/ 	.word	0x00022f00


	//----- nvinfo : EIATTR_REG_RECONFIG
	.align		4
.L_1347:
        /*10f0*/ 	.byte	0x01, 0x54
	.zero		2


	//----- nvinfo : EIATTR_SYSCALL_OFFSETS
	.align		4
        /*10f4*/ 	.byte	0x04, 0x46
        /*10f6*/ 	.short	(.L_1349 - .L_1348)


	//   ....[0]....
.L_1348:
        /*10f8*/ 	.word	0x000021a0


	//   ....[1]....
        /*10fc*/ 	.word	0x000022f0


	//   ....[2]....
        /*1100*/ 	.word	0x00007f90


	//   ....[3]....
        /*1104*/ 	.word	0x000082b0


	//   ....[4]....
        /*1108*/ 	.word	0x0001a970


	//   ....[5]....
        /*110c*/ 	.word	0x0001aac0


	//   ....[6]....
        /*1110*/ 	.word	0x0001abb0


	//   ....[7]....
        /*1114*/ 	.word	0x0001b9e0


	//----- nvinfo : EIATTR_MBARRIER_INSTR_OFFSETS
	.align		4
.L_1349:
        /*1118*/ 	.byte	0x04, 0x39
        /*111a*/ 	.short	(.L_1351 - .L_1350)


	//   ....[0]....
.L_1350:
        /*111c*/ 	.word	0x00000270
        /*1120*/ 	.word	0x000000ff
        /*1124*/ 	.word	0x0002d800
        /*1128*/ 	.short	0x0100
        /*112a*/ 	.byte	0x08
	.zero		1


	//   ....[1]....
        /*112c*/ 	.word	0x00000280
        /*1130*/ 	.word	0x000000ff
        /*1134*/ 	.word	0x0002d820
        /*1138*/ 	.short	0x0100
        /*113a*/ 	.byte	0x08
	.zero		1


	//   ....[2]....
        /*113c*/ 	.word	0x00000370
        /*1140*/ 	.word	0x000000ff
        /*1144*/ 	.word	0x0002d830
        /*1148*/ 	.short	0x0100
        /*114a*/ 	.byte	0x08
	.zero		1


	//   ....[3]....
        /*114c*/ 	.word	0x00000380
        /*1150*/ 	.word	0x000000ff
        /*1154*/ 	.word	0x0002d840
        /*1158*/ 	.short	0x0100
        /*115a*/ 	.byte	0x08
	.zero		1


	//   ....[4]....
        /*115c*/ 	.word	0x00000390
        /*1160*/ 	.word	0x000000ff
        /*1164*/ 	.word	0x0002d838
        /*1168*/ 	.short	0x0100
        /*116a*/ 	.byte	0x08
	.zero		1


	//   ....[5]....
        /*116c*/ 	.word	0x000003a0
        /*1170*/ 	.word	0x000000ff
        /*1174*/ 	.word	0x0002d848
        /*1178*/ 	.short	0x0100
        /*117a*/ 	.byte	0x08
	.zero		1


	//   ....[6]....
        /*117c*/ 	.word	0x000004d0
        /*1180*/ 	.word	0x000000ff
        /*1184*/ 	.word	0x0002d850
        /*1188*/ 	.short	0x0100
        /*118a*/ 	.byte	0x08
	.zero		1


	//   ....[7]....
        /*118c*/ 	.word	0x000004e0
        /*1190*/ 	.word	0x000000ff
        /*1194*/ 	.word	0x0002d860
        /*1198*/ 	.short	0x0100
        /*119a*/ 	.byte	0x08
	.zero		1


	//   ....[8]....
        /*119c*/ 	.word	0x000004f0
        /*11a0*/ 	.word	0x000000ff
        /*11a4*/ 	.word	0x0002d858
        /*11a8*/ 	.short	0x0100
        /*11aa*/ 	.byte	0x08
	.zero		1


	//   ....[9]....
        /*11ac*/ 	.word	0x00000500
        /*11b0*/ 	.word	0x000000ff
        /*11b4*/ 	.word	0x0002d868
        /*11b8*/ 	.short	0x0100
        /*11ba*/ 	.byte	0x08
	.zero		1


	//   ....[10]....
        /*11bc*/ 	.word	0x000005f0
        /*11c0*/ 	.word	0x000000ff
        /*11c4*/ 	.word	0x0002d870
        /*11c8*/ 	.short	0x0100
        /*11ca*/ 	.byte	0x06
	.zero		1


	//   ....[11]....
        /*11cc*/ 	.word	0x00000600
        /*11d0*/ 	.word	0x000000ff
        /*11d4*/ 	.word	0x0002d880
        /*11d8*/ 	.short	0x0100
        /*11da*/ 	.byte	0x06
	.zero		1


	//   ....[12]....
        /*11dc*/ 	.word	0x00000610
        /*11e0*/ 	.word	0x000000ff
        /*11e4*/ 	.word	0x0002d878
        /*11e8*/ 	.short	0x0100
        /*11ea*/ 	.byte	0x06
	.zero		1


	//   ....[13]....
        /*11ec*/ 	.word	0x00000620
        /*11f0*/ 	.word	0x000000ff
        /*11f4*/ 	.word	0x0002d888
        /*11f8*/ 	.short	0x0100
        /*11fa*/ 	.byte	0x06
	.zero		1


	//   ....[14]....
        /*11fc*/ 	.word	0x00000750
        /*1200*/ 	.word	0x000000ff
        /*1204*/ 	.word	0x0002d890
        /*1208*/ 	.short	0x0100
        /*120a*/ 	.byte	0x08
	.zero		1


	//   ....[15]....
        /*120c*/ 	.word	0x00000760
        /*1210*/ 	.word	0x000000ff
        /*1214*/ 	.word	0x0002d8a0
        /*1218*/ 	.short	0x0100
        /*121a*/ 	.byte	0x08
	.zero		1


	//   ....[16]....
        /*121c*/ 	.word	0x00000770
        /*1220*/ 	.word	0x000000ff
        /*1224*/ 	.word	0x0002d898
        /*1228*/ 	.short	0x0100
        /*122a*/ 	.byte	0x08
	.zero		1


	//   ....[17]....
        /*122c*/ 	.word	0x00000780
        /*1230*/ 	.word	0x000000ff
        /*1234*/ 	.word	0x0002d8a8
        /*1238*/ 	.short	0x0100
        /*123a*/ 	.byte	0x08
	.zero		1


	//   ....[18]....
        /*123c*/ 	.word	0x000008b0
        /*1240*/ 	.word	0x000000ff
        /*1244*/ 	.word	0x0002d8b0
        /*1248*/ 	.short	0x0100
        /*124a*/ 	.byte	0x08
	.zero		1


	//   ....[19]....
        /*124c*/ 	.word	0x000008c0
        /*1250*/ 	.word	0x000000ff
        /*1254*/ 	.word	0x0002d8c0
        /*1258*/ 	.short	0x0100
        /*125a*/ 	.byte	0x08
	.zero		1


	//   ....[20]....
        /*125c*/ 	.word	0x000008d0
        /*1260*/ 	.word	0x000000ff
        /*1264*/ 	.word	0x0002d8b8
        /*1268*/ 	.short	0x0100
        /*126a*/ 	.byte	0x08
	.zero		1


	//   ....[21]....
        /*126c*/ 	.word	0x000008e0
        /*1270*/ 	.word	0x000000ff
        /*1274*/ 	.word	0x0002d8c8
        /*1278*/ 	.short	0x0100
        /*127a*/ 	.byte	0x08
	.zero		1


	//   ....[22]....
        /*127c*/ 	.word	0x000036c0
        /*1280*/ 	.word	0x00000039
        /*1284*/ 	.word	0x0002d890
        /*1288*/ 	.short	0x010a
        /*128a*/ 	.byte	0x3f
	.zero		1


	//   ....[23]....
        /*128c*/ 	.word	0x00005380
        /*1290*/ 	.word	0x00000039
        /*1294*/ 	.word	0x0002d890
        /*1298*/ 	.short	0x010a
        /*129a*/ 	.byte	0x3f
	.zero		1


	//   ....[24]....
        /*129c*/ 	.word	0x00006d10
        /*12a0*/ 	.word	0x00000039
        /*12a4*/ 	.word	0x0002d890
        /*12a8*/ 	.short	0x010a
        /*12aa*/ 	.byte	0x3f
	.zero		1


	//   ....[25]....
        /*12ac*/ 	.word	0x00007230
        /*12b0*/ 	.word	0x0000000b
        /*12b4*/ 	.word	0x00000000
        /*12b8*/ 	.short	0x0101
        /*12ba*/ 	.byte	0x3f
	.zero		1


	//   ....[26]....
        /*12bc*/ 	.word	0x00007270
        /*12c0*/ 	.word	0x00000039
        /*12c4*/ 	.word	0x0002d8b0
        /*12c8*/ 	.short	0x010a
        /*12ca*/ 	.byte	0x3f
	.zero		1


	//   ....[27]....
        /*12cc*/ 	.word	0x00007750
        /*12d0*/ 	.word	0x00000039
        /*12d4*/ 	.word	0x00000000
        /*12d8*/ 	.short	0x0101
        /*12da*/ 	.byte	0x3f
	.zero		1


	//   ....[28]....
        /*12dc*/ 	.word	0x00008030
        /*12e0*/ 	.word	0x00000002
        /*12e4*/ 	.word	0x0002d800
        /*12e8*/ 	.short	0x010a
        /*12ea*/ 	.byte	0x3f
	.zero		1


	//   ....[29]....
        /*12ec*/ 	.word	0x00008080
        /*12f0*/ 	.word	0x00000002
        /*12f4*/ 	.word	0x0002d800
        /*12f8*/ 	.short	0x010a
        /*12fa*/ 	.byte	0x3f
	.zero		1


	//   ....[30]....
        /*12fc*/ 	.word	0x00008ca0
        /*1300*/ 	.word	0x00000002
        /*1304*/ 	.word	0x0002d800
        /*1308*/ 	.short	0x010a
        /*130a*/ 	.byte	0x3f
	.zero		1


	//   ....[31]....
        /*130c*/ 	.word	0x0000aa10
        /*1310*/ 	.word	0x00000002
        /*1314*/ 	.word	0x0002d800
        /*1318*/ 	.short	0x010a
        /*131a*/ 	.byte	0x3f
	.zero		1


	//   ....[32]....
        /*131c*/ 	.word	0x0000c350
        /*1320*/ 	.word	0x00000003
        /*1324*/ 	.word	0x0002d830
        /*1328*/ 	.short	0x010a
        /*132a*/ 	.byte	0x3f
	.zero		1


	//   ....[33]....
        /*132c*/ 	.word	0x0000c400
        /*1330*/ 	.word	0x00000003
        /*1334*/ 	.word	0x0002d830
        /*1338*/ 	.short	0x010a
        /*133a*/ 	.byte	0x3f
	.zero		1


	//   ....[34]....
        /*133c*/ 	.word	0x0000d850
        /*1340*/ 	.word	0x00000009
        /*1344*/ 	.word	0x00000000
        /*1348*/ 	.short	0x0101
        /*134a*/ 	.byte	0x3f
	.zero		1


	//   ....[35]....
        /*134c*/ 	.word	0x0000e950
        /*1350*/ 	.word	0x00000007
        /*1354*/ 	.word	0x0002d830
        /*1358*/ 	.short	0x010a
        /*135a*/ 	.byte	0x3f
	.zero		1


	//   ....[36]....
        /*135c*/ 	.word	0x0000e9a0
        /*1360*/ 	.word	0x00000007
        /*1364*/ 	.word	0x0002d830
        /*1368*/ 	.short	0x010a
        /*136a*/ 	.byte	0x3f
	.zero		1


	//   ....[37]....
        /*136c*/ 	.word	0x0000edf0
        /*1370*/ 	.word	0x00000007
        /*1374*/ 	.word	0x0002d850
        /*1378*/ 	.short	0x010a
        /*137a*/ 	.byte	0x3f
	.zero		1


	//   ....[38]....
        /*137c*/ 	.word	0x0000ee30
        /*1380*/ 	.word	0x00000007
        /*1384*/ 	.word	0x0002d850
        /*1388*/ 	.short	0x010a
        /*138a*/ 	.byte	0x3f
	.zero		1


	//   ....[39]....
        /*138c*/ 	.word	0x0000f540
        /*1390*/ 	.word	0x0000000e
        /*1394*/ 	.word	0x00000000
        /*1398*/ 	.short	0x0101
        /*139a*/ 	.byte	0x3f
	.zero		1


	//   ....[40]....
        /*139c*/ 	.word	0x00011070
        /*13a0*/ 	.word	0x00000005
        /*13a4*/ 	.word	0x00000000
        /*13a8*/ 	.short	0x0101
        /*13aa*/ 	.byte	0x3f
	.zero		1


	//   ....[41]....
        /*13ac*/ 	.word	0x00011800
        /*13b0*/ 	.word	0x00000007
        /*13b4*/ 	.word	0x0002d830
        /*13b8*/ 	.short	0x010a
        /*13ba*/ 	.byte	0x3f
	.zero		1


	//   ....[42]....
        /*13bc*/ 	.word	0x00011850
        /*13c0*/ 	.word	0x00000007
        /*13c4*/ 	.word	0x0002d830
        /*13c8*/ 	.short	0x010a
        /*13ca*/ 	.byte	0x3f
	.zero		1


	//   ....[43]....
        /*13cc*/ 	.word	0x00011ca0
        /*13d0*/ 	.word	0x00000005
        /*13d4*/ 	.word	0x0002d850
        /*13d8*/ 	.short	0x010a
        /*13da*/ 	.byte	0x3f
	.zero		1


	//   ....[44]....
        /*13dc*/ 	.word	0x00011ce0
        /*13e0*/ 	.word	0x00000005
        /*13e4*/ 	.word	0x0002d850
        /*13e8*/ 	.short	0x010a
        /*13ea*/ 	.byte	0x3f
	.zero		1


	//   ....[45]....
        /*13ec*/ 	.word	0x00012350
        /*13f0*/ 	.word	0x00000000
        /*13f4*/ 	.word	0x00000000
        /*13f8*/ 	.short	0x0101
        /*13fa*/ 	.byte	0x3f
	.zero		1


	//   ....[46]....
        /*13fc*/ 	.word	0x00013520
        /*1400*/ 	.word	0x00000003
        /*1404*/ 	.word	0x00000000
        /*1408*/ 	.short	0x0101
        /*140a*/ 	.byte	0x3f
	.zero		1


	//   ....[47]....
        /*140c*/ 	.word	0x00013bc0
        /*1410*/ 	.word	0x00000006
        /*1414*/ 	.word	0x0002d850
        /*1418*/ 	.short	0x010a
        /*141a*/ 	.byte	0x3f
	.zero		1


	//   ....[48]....
        /*141c*/ 	.word	0x00013c70
        /*1420*/ 	.word	0x00000006
        /*1424*/ 	.word	0x0002d850
        /*1428*/ 	.short	0x010a
        /*142a*/ 	.byte	0x3f
	.zero		1


	//   ....[49]....
        /*142c*/ 	.word	0x00014490
        /*1430*/ 	.word	0x00000006
        /*1434*/ 	.word	0x00000000
        /*1438*/ 	.short	0x0101
        /*143a*/ 	.byte	0x3f
	.zero		1


	//   ....[50]....
        /*143c*/ 	.word	0x000157f0
        /*1440*/ 	.word	0x00000000
        /*1444*/ 	.word	0x00000000
        /*1448*/ 	.short	0x0101
        /*144a*/ 	.byte	0x3f
	.zero		1


	//   ....[51]....
        /*144c*/ 	.word	0x00015cf0
        /*1450*/ 	.word	0x00000008
        /*1454*/ 	.word	0x00000000
        /*1458*/ 	.short	0x0101
        /*145a*/ 	.byte	0x3f
	.zero		1


	//   ....[52]....
        /*145c*/ 	.word	0x00019090
        /*1460*/ 	.word	0x00000010
        /*1464*/ 	.word	0x0002d820
        /*1468*/ 	.short	0x010a
        /*146a*/ 	.byte	0x3f
	.zero		1


	//   ....[53]....
        /*146c*/ 	.word	0x00019150
        /*1470*/ 	.word	0x00000009
        /*1474*/ 	.word	0x0002d8a0
        /*1478*/ 	.short	0x010a
        /*147a*/ 	.byte	0x3f
	.zero		1


	//   ....[54]....
        /*147c*/ 	.word	0x00019580
        /*1480*/ 	.word	0x00000009
        /*1484*/ 	.word	0x0002d8c0
        /*1488*/ 	.short	0x010a
        /*148a*/ 	.byte	0x3f
	.zero		1


	//   ....[55]....
        /*148c*/ 	.word	0x00019ae0
        /*1490*/ 	.word	0x00000009
        /*1494*/ 	.word	0x0002d8a0
        /*1498*/ 	.short	0x010a
        /*149a*/ 	.byte	0x3f
	.zero		1


	//   ....[56]....
        /*149c*/ 	.word	0x00019f00
        /*14a0*/ 	.word	0x00000009
        /*14a4*/ 	.word	0x0002d8c0
        /*14a8*/ 	.short	0x010a
        /*14aa*/ 	.byte	0x3f
	.zero		1


	//   ....[57]....
        /*14ac*/ 	.word	0x0001b160
        /*14b0*/ 	.word	0x00000000
        /*14b4*/ 	.word	0x0002d840
        /*14b8*/ 	.short	0x010a
        /*14ba*/ 	.byte	0x3f
	.zero		1


	//   ....[58]....
        /*14bc*/ 	.word	0x0001b6b0
        /*14c0*/ 	.word	0x00000000
        /*14c4*/ 	.word	0x0002d830
        /*14c8*/ 	.short	0x0107
        /*14ca*/ 	.byte	0x3f
	.zero		1


	//   ....[59]....
        /*14cc*/ 	.word	0x0001b780
        /*14d0*/ 	.word	0x00000000
        /*14d4*/ 	.word	0x0002d830
        /*14d8*/ 	.short	0x0101
        /*14da*/ 	.byte	0x3f
	.zero		1


	//   ....[60]....
        /*14dc*/ 	.word	0x0001c3a0
        /*14e0*/ 	.word	0x00000010
        /*14e4*/ 	.word	0x0002d800
        /*14e8*/ 	.short	0x0107
        /*14ea*/ 	.byte	0x3f
	.zero		1


	//   ....[61]....
        /*14ec*/ 	.word	0x0001c490
        /*14f0*/ 	.word	0x00000010
        /*14f4*/ 	.word	0x0002d800
        /*14f8*/ 	.short	0x0101
        /*14fa*/ 	.byte	0x3f
	.zero		1


	//   ....[62]....
        /*14fc*/ 	.word	0x0001c4b0
        /*1500*/ 	.word	0x00000010
        /*1504*/ 	.word	0x0002d820
        /*1508*/ 	.short	0x010a
        /*150a*/ 	.byte	0x3f
	.zero		1


	//   ....[63]....
        /*150c*/ 	.word	0x0001c8d0
        /*1510*/ 	.word	0x00000005
        /*1514*/ 	.word	0x0002d840
        /*1518*/ 	.short	0x010a
        /*151a*/ 	.byte	0x3f
	.zero		1


	//   ....[64]....
        /*151c*/ 	.word	0x0001cce0
        /*1520*/ 	.word	0x00000005
        /*1524*/ 	.word	0x0002d830
        /*1528*/ 	.short	0x0107
        /*152a*/ 	.byte	0x3f
	.zero		1


	//   ....[65]....
        /*152c*/ 	.word	0x0001cda0
        /*1530*/ 	.word	0x00000005
        /*1534*/ 	.word	0x0002d830
        /*1538*/ 	.short	0x0101
        /*153a*/ 	.byte	0x3f
	.zero		1


	//   ....[66]....
        /*153c*/ 	.word	0x0001ce00
        /*1540*/ 	.word	0x00000005
        /*1544*/ 	.word	0x0002d860
        /*1548*/ 	.short	0x010a
        /*154a*/ 	.byte	0x3f
	.zero		1


	//   ....[67]....
        /*154c*/ 	.word	0x0001d2b0
        /*1550*/ 	.word	0x00000005
        /*1554*/ 	.word	0x0002d850
        /*1558*/ 	.short	0x0107
        /*155a*/ 	.byte	0x3f
	.zero		1


	//   ....[68]....
        /*155c*/ 	.word	0x0001d3a0
        /*1560*/ 	.word	0x00000005
        /*1564*/ 	.word	0x0002d850
        /*1568*/ 	.short	0x0101
        /*156a*/ 	.byte	0x3f
	.zero		1


	//   ....[69]....
        /*156c*/ 	.word	0x0001d5d0
        /*1570*/ 	.word	0x00000000
        /*1574*/ 	.word	0x0002d860
        /*1578*/ 	.short	0x010a
        /*157a*/ 	.byte	0x3f
	.zero		1


	//   ....[70]....
        /*157c*/ 	.word	0x0001da00
        /*1580*/ 	.word	0x00000000
        /*1584*/ 	.word	0x0002d850
        /*1588*/ 	.short	0x0107
        /*158a*/ 	.byte	0x3f
	.zero		1


	//   ....[71]....
        /*158c*/ 	.word	0x0001dae0
        /*1590*/ 	.word	0x00000000
        /*1594*/ 	.word	0x0002d850
        /*1598*/ 	.short	0x0101
        /*159a*/ 	.byte	0x3f
	.zero		1


	//   ....[72]....
        /*159c*/ 	.word	0x0001ec40
        /*15a0*/ 	.word	0x00000005
        /*15a4*/ 	.word	0x0002d820
        /*15a8*/ 	.short	0x010a
        /*15aa*/ 	.byte	0x3f
	.zero		1


	//   ....[73]....
        /*15ac*/ 	.word	0x0001ede0
        /*15b0*/ 	.word	0x00000003
        /*15b4*/ 	.word	0x0002d840
        /*15b8*/ 	.short	0x010a
        /*15ba*/ 	.byte	0x3f
	.zero		1


	//   ....[74]....
        /*15bc*/ 	.word	0x0001ee70
        /*15c0*/ 	.word	0x00000005
        /*15c4*/ 	.word	0x0002d840
        /*15c8*/ 	.short	0x010a
        /*15ca*/ 	.byte	0x3f
	.zero		1


	//   ....[75]....
        /*15cc*/ 	.word	0x0001eeb0
        /*15d0*/ 	.word	0x00000003
        /*15d4*/ 	.word	0x0002d860
        /*15d8*/ 	.short	0x010a
        /*15da*/ 	.byte	0x3f
	.zero		1


	//   ....[76]....
        /*15dc*/ 	.word	0x0001eef0
        /*15e0*/ 	.word	0x00000005
        /*15e4*/ 	.word	0x0002d860
        /*15e8*/ 	.short	0x010a
        /*15ea*/ 	.byte	0x3f
	.zero		1


	//   ....[77]....
        /*15ec*/ 	.word	0x0001ef50
        /*15f0*/ 	.word	0x00000039
        /*15f4*/ 	.word	0x0002d890
        /*15f8*/ 	.short	0x010a
        /*15fa*/ 	.byte	0x3f
	.zero		1


	//   ....[78]....
        /*15fc*/ 	.word	0x0001f0d0
        /*1600*/ 	.word	0x00000039
        /*1604*/ 	.word	0x0002d890
        /*1608*/ 	.short	0x010a
        /*160a*/ 	.byte	0x3f
	.zero		1


	//   ....[79]....
        /*160c*/ 	.word	0x0001f250
        /*1610*/ 	.word	0x00000039
        /*1614*/ 	.word	0x0002d890
        /*1618*/ 	.short	0x010a
        /*161a*/ 	.byte	0x3f
	.zero		1


	//   ....[80]....
        /*161c*/ 	.word	0x0001f3c0
        /*1620*/ 	.word	0x00000039
        /*1624*/ 	.word	0x0002d8b0
        /*1628*/ 	.short	0x010a
        /*162a*/ 	.byte	0x3f
	.zero		1


	//   ....[81]....
        /*162c*/ 	.word	0x0001f670
        /*1630*/ 	.word	0x00000002
        /*1634*/ 	.word	0x0002d800
        /*1638*/ 	.short	0x010a
        /*163a*/ 	.byte	0x3f
	.zero		1


	//   ....[82]....
        /*163c*/ 	.word	0x0001f880
        /*1640*/ 	.word	0x00000002
        /*1644*/ 	.word	0x0002d800
        /*1648*/ 	.short	0x010a
        /*164a*/ 	.byte	0x3f
	.zero		1


	//   ....[83]....
        /*164c*/ 	.word	0x0001f8d0
        /*1650*/ 	.word	0x00000003
        /*1654*/ 	.word	0x0002d830
        /*1658*/ 	.short	0x010a
        /*165a*/ 	.byte	0x3f
	.zero		1


	//   ....[84]....
        /*165c*/ 	.word	0x0001f920
        /*1660*/ 	.word	0x00000007
        /*1664*/ 	.word	0x0002d830
        /*1668*/ 	.short	0x010a
        /*166a*/ 	.byte	0x3f
	.zero		1


	//   ....[85]....
        /*166c*/ 	.word	0x0001f970
        /*1670*/ 	.word	0x00000007
        /*1674*/ 	.word	0x0002d850
        /*1678*/ 	.short	0x010a
        /*167a*/ 	.byte	0x3f
	.zero		1


	//   ....[86]....
        /*167c*/ 	.word	0x0001f9c0
        /*1680*/ 	.word	0x00000007
        /*1684*/ 	.word	0x0002d830
        /*1688*/ 	.short	0x010a
        /*168a*/ 	.byte	0x3f
	.zero		1


	//   ....[87]....
        /*168c*/ 	.word	0x0001fa10
        /*1690*/ 	.word	0x00000005
        /*1694*/ 	.word	0x0002d850
        /*1698*/ 	.short	0x010a
        /*169a*/ 	.byte	0x3f
	.zero		1


	//   ....[88]....
        /*169c*/ 	.word	0x0001fa60
        /*16a0*/ 	.word	0x00000006
        /*16a4*/ 	.word	0x0002d850
        /*16a8*/ 	.short	0x010a
        /*16aa*/ 	.byte	0x3f
	.zero		1


	//   ....[89]....
        /*16ac*/ 	.word	0x000201d0
        /*16b0*/ 	.word	0x00000010
        /*16b4*/ 	.word	0x0002d820
        /*16b8*/ 	.short	0x010a
        /*16ba*/ 	.byte	0x3f
	.zero		1


	//   ....[90]....
        /*16bc*/ 	.word	0x00020220
        /*16c0*/ 	.word	0x00000009
        /*16c4*/ 	.word	0x0002d8a0
        /*16c8*/ 	.short	0x010a
        /*16ca*/ 	.byte	0x3f
	.zero		1


	//   ....[91]....
        /*16cc*/ 	.word	0x00020270
        /*16d0*/ 	.word	0x00000009
        /*16d4*/ 	.word	0x0002d8c0
        /*16d8*/ 	.short	0x010a
        /*16da*/ 	.byte	0x3f
	.zero		1


	//   ....[92]....
        /*16dc*/ 	.word	0x000202c0
        /*16e0*/ 	.word	0x00000009
        /*16e4*/ 	.word	0x0002d8a0
        /*16e8*/ 	.short	0x010a
        /*16ea*/ 	.byte	0x3f
	.zero		1


	//   ....[93]....
        /*16ec*/ 	.word	0x00020310
        /*16f0*/ 	.word	0x00000009
        /*16f4*/ 	.word	0x0002d8c0
        /*16f8*/ 	.short	0x010a
        /*16fa*/ 	.byte	0x3f
	.zero		1


	//   ....[94]....
        /*16fc*/ 	.word	0x00020430
        /*1700*/ 	.word	0x00000000
        /*1704*/ 	.word	0x0002d840
        /*1708*/ 	.short	0x010a
        /*170a*/ 	.byte	0x3f
	.zero		1


	//   ....[95]....
        /*170c*/ 	.word	0x00021260
        /*1710*/ 	.word	0x00000010
        /*1714*/ 	.word	0x0002d820
        /*1718*/ 	.short	0x010a
        /*171a*/ 	.byte	0x3f
	.zero		1


	//   ....[96]....
        /*171c*/ 	.word	0x000212b0
        /*1720*/ 	.word	0x00000005
        /*1724*/ 	.word	0x0002d840
        /*1728*/ 	.short	0x010a
        /*172a*/ 	.byte	0x3f
	.zero		1


	//   ....[97]....
        /*172c*/ 	.word	0x00021850
        /*1730*/ 	.word	0x00000005
        /*1734*/ 	.word	0x0002d860
        /*1738*/ 	.short	0x010a
        /*173a*/ 	.byte	0x3f
	.zero		1


	//   ....[98]....
        /*173c*/ 	.word	0x00021e30
        /*1740*/ 	.word	0x00000000
        /*1744*/ 	.word	0x0002d860
        /*1748*/ 	.short	0x010a
        /*174a*/ 	.byte	0x3f
	.zero		1


	//   ....[99]....
        /*174c*/ 	.word	0x00022e20
        /*1750*/ 	.word	0x00000005
        /*1754*/ 	.word	0x0002d820
        /*1758*/ 	.short	0x010a
        /*175a*/ 	.byte	0x3f
	.zero		1


	//   ....[100]....
        /*175c*/ 	.word	0x00022fc0
        /*1760*/ 	.word	0x00000003
        /*1764*/ 	.word	0x0002d840
        /*1768*/ 	.short	0x010a
        /*176a*/ 	.byte	0x3f
	.zero		1


	//   ....[101]....
        /*176c*/ 	.word	0x00023010
        /*1770*/ 	.word	0x00000005
        /*1774*/ 	.word	0x0002d840
        /*1778*/ 	.short	0x010a
        /*177a*/ 	.byte	0x3f
	.zero		1


	//   ....[102]....
        /*177c*/ 	.word	0x00023060
        /*1780*/ 	.word	0x00000003
        /*1784*/ 	.word	0x0002d860
        /*1788*/ 	.short	0x010a
        /*178a*/ 	.byte	0x3f
	.zero		1


	//----- nvinfo : EIATTR_NUM_MBARRIERS
	.align		4
.L_1351:
        /*178c*/ 	.byte	0x03, 0x38
        /*178e*/ 	.short	0x0016


	//----- nvinfo : EIATTR_EXIT_INSTR_OFFSETS
	.align		4
        /*1790*/ 	.byte	0x04, 0x1c
        /*1792*/ 	.short	(.L_1353 - .L_1352)


	//   ....[0]....
.L_1352:
        /*1794*/ 	.word	0x0001ef40


	//----- nvinfo : EIATTR_MAX_THREADS
	.align		4
.L_1353:
        /*1798*/ 	.byte	0x04, 0x05
        /*179a*/ 	.short	(.L_1355 - .L_1354)
.L_1354:
        /*179c*/ 	.word	0x00000200
        /*17a0*/ 	.word	0x00000001
        /*17a4*/ 	.word	0x00000001


	//----- nvinfo : EIATTR_CRS_STACK_SIZE
	.align		4
.L_1355:
        /*17a8*/ 	.byte	0x04, 0x1e
        /*17aa*/ 	.short	(.L_1357 - .L_1356)
.L_1356:
        /*17ac*/ 	.word	0x00000000


	//----- nvinfo : EIATTR_CBANK_PARAM_SIZE
	.align		4
.L_1357:
        /*17b0*/ 	.byte	0x03, 0x19
        /*17b2*/ 	.short	0x0af0


	//----- nvinfo : EIATTR_PARAM_CBANK
	.align		4
        /*17b4*/ 	.byte	0x04, 0x0a
        /*17b6*/ 	.short	(.L_1359 - .L_1358)
	.align		4
.L_1358:
        /*17b8*/ 	.word	index@(.nv.constant0._ZN7cutlass13device_kernelIN5flash11enable_sm90INS1_16FlashAttnFwdSm90INS1_25CollectiveMainloopFwdSm90ILi2EN4cute5tupleIJNS5_1CILi1EEES8_S8_EEENS6_IJNS7_ILi192EEENS7_ILi128EEENS7_ILi96EEEEEELi96ENS_10bfloat16_tEfNS_4arch4Sm90ELb1ELb0ELb0ELb1ELb1ELb1ELb0ELb0ELb1ELb1ELb1ELb0EEENS1_21CollectiveEpilogueFwdINS6_IJSA_SC_SB_EEES9_SE_SG_Li384ELb1ELb1ELb1ELb0EEENS1_36VarlenDynamicPersistentTileSchedulerILi192ELi128ELi384ELi128ELb1ELb1ELb1ELb1ELb1ELb1EEEEEEEEEvNT_6ParamsE)
        /*17bc*/ 	.short	0x0210
        /*17be*/ 	.short	0x0af0


	//----- nvinfo : EIATTR_SW_WAR
	.align		4
.L_1359:
        /*17c0*/ 	.byte	0x04, 0x36
        /*17c2*/ 	.short	(.L_1361 - .L_1360)
.L_1360:
        /*17c4*/ 	.word	0x00000008
.L_1361:


//--------------------- .nv.info._ZN7cutlass13device_kernelIN5flash11enable_sm90INS1_16FlashAttnFwdSm90INS1_25CollectiveMainloopFwdSm90ILi2EN4cute5tupleIJNS5_1CILi1EEES8_S8_EEENS6_IJNS7_ILi192EEENS7_ILi128EEENS7_ILi64EEEEEELi64ENS_10bfloat16_tEfNS_4arch4Sm90ELb0ELb0ELb0ELb0ELb1ELb0ELb0ELb1ELb1ELb1ELb1ELb0EEENS1_21CollectiveEpilogueFwdINS6_IJSA_SC_SB_EEES9_SE_SG_Li384ELb0ELb1ELb1ELb0EEENS1_19SingleTileSchedulerILb0ELb1ELb1ELi192EEEEEEEEEvNT_6ParamsE --------------------------
	.section	.nv.info._ZN7cutlass13device_kernelIN5flash11enable_sm90INS1_16FlashAttnFwdSm90INS1_25CollectiveMainloopFwdSm90ILi2EN4cute5tupleIJNS5_1CILi1EEES8_S8_EEENS6_IJNS7_ILi192EEENS7_ILi128EEENS7_ILi64EEEEEELi64ENS_10bfloat16_tEfNS_4arch4Sm90ELb0ELb0ELb0ELb0ELb1ELb0ELb0ELb1ELb1ELb1ELb1ELb0EEENS1_21CollectiveEpilogueFwdINS6_IJSA_SC_SB_EEES9_SE_SG_Li384ELb0ELb1ELb1ELb0EEENS1_19SingleTileSchedulerILb0ELb1ELb1ELi192EEEEEEEEEvNT_6ParamsE,"",@"SHT_CUDA_INFO"
	.sectionflags	@""
	.align	4


	//----- nvinfo : EIATTR_CUDA_API_VERSION
	.align		4
        /*0000*/ 	.byte	0x04, 0x37
        /*0002*/ 	.short	(.L_1363 - .L_1362)
.L_1362:
        /*0004*/ 	.word	0x00000082


	//----- nvinfo : EIATTR_KPARAM_INFO
	.align		4
.L_1363:
        /*0008*/ 	.byte	0x04, 0x17
        /*000a*/ 	.short	(.L_1365 - .L_1364)
.L_1364:
        /*000c*/ 	.word	0x00000000
        /*0010*/ 	.short	0x0000
        /*0012*/ 	.short	0x0070
        /*0014*/ 	.byte	0x00, 0xf0, 0x01, 0x28


	//----- nvinfo : EIATTR_SPARSE_MMA_MASK
	.align		4
.L_1365:
        /*0018*/ 	.byte	0x03, 0x50
        /*001a*/ 	.short	0x0000


	//----- nvinfo : EIATTR_MAXREG_COUNT
	.align		4
        /*001c*/ 	.byte	0x03, 0x1b
        /*001e*/ 	.short	0x0080


	//----- nvinfo : EIATTR_NUM_BARRIERS
	.align		4
        /*0020*/ 	.byte	0x02, 0x4c
        /*0022*/ 	.byte	0x10
	.zero		1


	//----- nvinfo : EIATTR_EXTERNS
	.align		4
        /*0024*/ 	.byte	0x04, 0x0f
        /*0026*/ 	.short	(.L_1367 - .L_1366)


	//   ....[0]....
	.align		4
.L_1366:
        /*0028*/ 	.word	index@(__assertfail)


	//----- nvinfo : EIATTR_ANNOTATIONS
	.align		4
.L_1367:
        /*002c*/ 	.byte	0x04, 0x55
        /*002e*/ 	.short	(.L_1369 - .L_1368)


	//   ....[0]....
.L_1368:
        /*0030*/ 	.word	0x00000001
        /*0034*/ 	.byte	0x40, 0x76, 0x00, 0x00, 0x01, 0x00, 0x00, 0x00, 0xa0, 0x8e, 0x00, 0x00


	//----- nvinfo : EIATTR_MERCURY_ISA_VERSION
	.align		4
.L_1369:
        /*0040*/ 	.byte	0x03, 0x5f
        /*0042*/ 	.short	0x0101


	//----- nvinfo : EIATTR_INT_WARP_WIDE_INSTR_OFFSETS
	.align		4
        /*0044*/ 	.byte	0x04, 0x31
        /*0046*/ 	.short	(.L_1371 - .L_1370)


	//   ....[0]....
.L_1370:
        /*0048*/ 	.word	0x000000c0


	//   ....[1]....
        /*004c*/ 	.word	0x000000d0


	//   ....[2]....
        /*0050*/ 	.word	0x00000170


	//----- nvinfo : EIATTR_COOP_GROUP_MASK_REGIDS
	.align		4
.L_1371:
        /*0054*/ 	.byte	0x04, 0x29
        /*0056*/ 	.short	(.L_1373 - .L_1372)


	//   ....[0]....
.L_1372:
        /*0058*/ 	.word	0xffffffff


	//   ....[1]....
        /*005c*/ 	.word	0xffffffff


	//   ....[2]....
        /*0060*/ 	.word	0xffffffff


	//   ....[3]....
        /*0064*/ 	.word	0xffffffff


	//   ....[4]....
        /*0068*/ 	.word	0xffffffff


	//   ....[5]....
        /*006c*/ 	.word	0xffffffff


	//   ....[6]....
        /*0070*/ 	.word	0xffffffff


	//   ....[7]....
        /*0074*/ 	.word	0xffffffff


	//   ....[8]....
        /*0078*/ 	.word	0xffffffff


	//   ....[9]....
        /*007c*/ 	.word	0xffffffff


	//   ....[10]....
        /*0080*/ 	.word	0xffffffff


	//   ....[11]....
        /*0084*/ 	.word	0xffffffff


	//   ....[12]....
        /*0088*/ 	.word	0xffffffff


	//   ....[13]....
        /*008c*/ 	.word	0xffffffff


	//   ....[14]....
        /*0090*/ 	.word	0xffffffff


	//   ....[15]....
        /*0094*/ 	.word	0xffffffff


	//   ....[16]....
        /*0098*/ 	.word	0xffffffff


	//   ....[17]....
        /*009c*/ 	.word	0xffffffff


	//   ....[18]....
        /*00a0*/ 	.word	0xffffffff


	//   ....[19]....
        /*00a4*/ 	.word	0xffffffff


	//   ....[20]....
        /*00a8*/ 	.word	0xffffffff


	//   ....[21]....
        /*00ac*/ 	.word	0xffffffff


	//   ....[22]....
        /*00b0*/ 	.word	0xffffffff


	//   ....[23]....
        /*00b4*/ 	.word	0xffffffff


	//   ....[24]....
        /*00b8*/ 	.word	0xffffffff


	//   ....[25]....
        /*00bc*/ 	.word	0xffffffff


	//   ....[26]....
        /*00c0*/ 	.word	0xffffffff


	//   ....[27]....
        /*00c4*/ 	.word	0xffffffff


	//   ....[28]....
        /*00c8*/ 	.word	0xffffffff


	//   ....[29]....
        /*00cc*/ 	.word	0xffffffff


	//   ....[30]....
        /*00d0*/ 	.word	0xffffffff


	//   ....[31]....
        /*00d4*/ 	.word	0xffffffff


	//   ....[32]....
        /*00d8*/ 	.word	0xffffffff


	//   ....[33]....
        /*00dc*/ 	.word	0xffffffff


	//   ....[34]....
        /*00e0*/ 	.word	0xffffffff


	//   ....[35]....
        /*00e4*/ 	.word	0xffffffff


	//   ....[36]....
        /*00e8*/ 	.word	0xffffffff


	//   ....[37]....
        /*00ec*/ 	.word	0xffffffff


	//   ....[38]....
        /*00f0*/ 	.word	0xffffffff


	//   ....[39]....
        /*00f4*/ 	.word	0xffffffff


	//   ....[40]....
        /*00f8*/ 	.word	0xffffffff


	//   ....[41]....
        /*00fc*/ 	.word	0xffffffff


	//   ....[42]....
        /*0100*/ 	.word	0xffffffff


	//   ....[43]....
        /*0104*/ 	.word	0xffffffff


	//   ....[44]....
        /*0108*/ 	.word	0xffffffff


	//   ....[45]....
        /*010c*/ 	.word	0xffffffff


	//   ....[46]....
        /*0110*/ 	.word	0xffffffff


	//   ....[47]....
        /*0114*/ 	.word	0xffffffff


	//   ....[48]....
        /*0118*/ 	.word	0xffffffff


	//   ....[49]....
        /*011c*/ 	.word	0xffffffff


	//   ....[50]....
        /*0120*/ 	.word	0xffffffff


	//   ....[51]....
        /*0124*/ 	.word	0xffffffff


	//   ....[52]....
        /*0128*/ 	.word	0xffffffff


	//   ....[53]....
        /*012c*/ 	.word	0xffffffff


	//   ....[54]....
        /*0130*/ 	.word	0xffffffff


	//   ....[55]....
        /*0134*/ 	.word	0xffffffff


	//   ....[56]....
        /*0138*/ 	.word	0xffffffff


	//   ....[57]....
        /*013c*/ 	.word	0xffffffff


	//   ....[58]....
        /*0140*/ 	.word	0xffffffff


	//   ....[59]....
        /*0144*/ 	.word	0xffffffff


	//   ....[60]....
        /*0148*/ 	.word	0xffffffff


	//   ....[61]....
        /*014c*/ 	.word	0xffffffff


	//   ....[62]....
        /*0150*/ 	.word	0xffffffff


	//   ....[63]....
        /*0154*/ 	.word	0xffffffff


	//   ....[64]....
        /*0158*/ 	.word	0xffffffff


	//   ....[65]....
        /*015c*/ 	.word	0xffffffff


	//   ....[66]....
        /*0160*/ 	.word	0xffffffff


	//   ....[67]....
        /*0164*/ 	.word	0xffffffff


	//   ....[68]....
        /*0168*/ 	.word	0xffffffff


	//   ....[69]....
        /*016c*/ 	.word	0xffffffff


	//   ....[70]....
        /*0170*/ 	.word	0xffffffff


	//   ....[71]....
        /*0174*/ 	.word	0xffffffff


	//   ....[72]....
        /*0178*/ 	.word	0xffffffff


	//   ....[73]....
        /*017c*/ 	.word	0xffffffff


	//   ....[74]....
        /*0180*/ 	.word	0xffffffff


	//   ....[75]....
        /*0184*/ 	.word	0xffffffff


	//   ....[76]....
        /*0188*/ 	.word	0xffffffff


	//   ....[77]....
        /*018c*/ 	.word	0xffffffff


	//   ....[78]....
        /*0190*/ 	.word	0xffffffff


	//   ....[79]....
        /*0194*/ 	.word	0xffffffff


	//   ....[80]....
        /*0198*/ 	.word	0xffffffff


	//   ....[81]....
        /*019c*/ 	.word	0xffffffff


	//   ....[82]....
        /*01a0*/ 	.word	0xffffffff


	//   ....[83]....
        /*01a4*/ 	.word	0xffffffff


	//   ....[84]....
        /*01a8*/ 	.word	0xffffffff


	//   ....[85]....
        /*01ac*/ 	.word	0xffffffff


	//   ....[86]....
        /*01b0*/ 	.word	0xffffffff


	//   ....[87]....
        /*01b4*/ 	.word	0xffffffff


	//   ....[88]....
        /*01b8*/ 	.word	0xffffffff


	//   ....[89]....
        /*01bc*/ 	.word	0xffffffff


	//   ....[90]....
        /*01c0*/ 	.word	0xffffffff


	//   ....[91]....
        /*01c4*/ 	.word	0xffffffff


	//   ....[92]....
        /*01c8*/ 	.word	0xffffffff


	//   ....[93]....
        /*01cc*/ 	.word	0xffffffff


	//   ....[94]....
        /*01d0*/ 	.word	0xffffffff


	//   ....[95]....
        /*01d4*/ 	.word	0xffffffff


	//   ....[96]....
        /*01d8*/ 	.word	0xffffffff


	//   ....[97]....
        /*01dc*/ 	.word	0xffffffff


	//   ....[98]....
        /*01e0*/ 	.word	0xffffffff


	//   ....[99]....
        /*01e4*/ 	.word	0xffffffff


	//   ....[100]....
        /*01e8*/ 	.word	0xffffffff


	//   ....[101]....
        /*01ec*/ 	.word	0xffffffff


	//   ....[102]....
        /*01f0*/ 	.word	0xffffffff


	//   ....[103]....
        /*01f4*/ 	.word	0xffffffff


	//   ....[104]....
        /*01f8*/ 	.word	0xffffffff


	//   ....[105]....
        /*01fc*/ 	.word	0xffffffff


	//   ....[106]....
        /*0200*/ 	.word	0xffffffff


	//   ....[107]....
        /*0204*/ 	.word	0xffffffff


	//   ....[108]....
        /*0208*/ 	.word	0xffffffff


	//   ....[109]....
        /*020c*/ 	.word	0xffffffff


	//   ....[110]....
        /*0210*/ 	.word	0xffffffff


	//   ....[111]....
        /*0214*/ 	.word	0xffffffff


	//   ....[112]....
        /*0218*/ 	.word	0xffffffff


	//   ....[113]....
        /*021c*/ 	.word	0xffffffff


	//   ....[114]....
        /*0220*/ 	.word	0xffffffff


	//   ....[115]....
        /*0224*/ 	.word	0xffffffff


	//   ....[116]....
        /*0228*/ 	.word	0xffffffff


	//   ....[117]....
        /*022c*/ 	.word	0x0500000f


	//   ....[118]....
        /*0230*/ 	.word	0x0500000f


	//   ....[119]....
        /*0234*/ 	.word	0x0500000f


	//   ....[120]....
        /*0238*/ 	.word	0x0500000f


	//   ....[121]....
        /*023c*/ 	.word	0x0500000f


	//   ....[122]....
        /*0240*/ 	.word	0x0500000f


	//   ....[123]....
        /*0244*/ 	.word	0x0500000f


	//   ....[124]....
        /*0248*/ 	.word	0x0500000f


	//   ....[125]....
        /*024c*/ 	.word	0x0500000f


	//   ....[126]....
        /*0250*/ 	.word	0x0500000f


	//   ....[127]....
        /*0254*/ 	.word	0x0500000f


	//   ....[128]....
        /*0258*/ 	.word	0x0500000f


	//   ....[129]....
        /*025c*/ 	.word	0x0500000f


	//   ....[130]....
        /*0260*/ 	.word	0x0500000f


	//   ....[131]....
        /*0264*/ 	.word	0x0500000f


	//   ....[132]....
        /*0268*/ 	.word	0x0500000f


	//   ....[133]....
        /*026c*/ 	.word	0x0500000f


	//   ....[134]....
        /*0270*/ 	.word	0x0500000f


	//   ....[135]....
        /*0274*/ 	.word	0x0500000f


	//   ....[136]....
        /*0278*/ 	.word	0x0500000f


	//   ....[137]....
        /*027c*/ 	.word	0x0500000f


	//   ....[138]....
        /*0280*/ 	.word	0x0500000f


	//   ....[139]....
        /*0284*/ 	.word	0x0500000f


	//   ....[140]....
        /*0288*/ 	.word	0x0500000f


	//   ....[141]....
        /*028c*/ 	.word	0x0500000f


	//   ....[142]....
        /*0290*/ 	.word	0x0500000f


	//   ....[143]....
        /*0294*/ 	.word	0x0500000f


	//   ....[144]....
        /*0298*/ 	.word	0x0500000f


	//   ....[145]....
        /*029c*/ 	.word	0x0500000f


	//   ....[146]....
        /*02a0*/ 	.word	0x0500000f


	//   ....[147]....
        /*02a4*/ 	.word	0x0500000f


	//   ....[148]....
        /*02a8*/ 	.word	0x0500000f


	//   ....[149]....
        /*02ac*/ 	.word	0x0500000f


	//   ....[150]....
        /*02b0*/ 	.word	0x0500000f


	//   ....[151]....
        /*02b4*/ 	.word	0x0500000f


	//   ....[152]....
        /*02b8*/ 	.word	0x0500000f


	//   ....[153]....
        /*02bc*/ 	.word	0x0500000f


	//   ....[154]....
        /*02c0*/ 	.word	0x0500000f


	//   ....[155]....
        /*02c4*/ 	.word	0x0500000f


	//   ....[156]....
        /*02c8*/ 	.word	0x0500000f


	//   ....[157]....
        /*02cc*/ 	.word	0x0500000f


	//   ....[158]....
        /*02d0*/ 	.word	0x0500000f


	//   ....[159]....
        /*02d4*/ 	.word	0x0500000f


	//   ....[160]....
        /*02d8*/ 	.word	0x0500000f


	//   ....[161]....
        /*02dc*/ 	.word	0x0500000f


	//   ....[162]....
        /*02e0*/ 	.word	0x0500000f


	//   ....[163]....
        /*02e4*/ 	.word	0x0500000f


	//   ....[164]....
        /*02e8*/ 	.word	0x0500000f


	//   ....[165]....
        /*02ec*/ 	.word	0x0500000f


	//   ....[166]....
        /*02f0*/ 	.word	0x0500000f


	//   ....[167]....
        /*02f4*/ 	.word	0x0500000f


	//   ....[168]....
        /*02f8*/ 	.word	0x0500000f


	//   ....[169]....
        /*02fc*/ 	.word	0x0500000f


	//   ....[170]....
        /*0300*/ 	.word	0x0500000f


	//   ....[171]....
        /*0304*/ 	.word	0x0500000f


	//   ....[172]....
        /*0308*/ 	.word	0x0500000f


	//   ....[173]....
        /*030c*/ 	.word	0x0500000f


	//   ....[174]....
        /*0310*/ 	.word	0x0500000f


	//   ....[175]....
        /*0314*/ 	.word	0x0500000f


	//   ....[176]....
        /*0318*/ 	.word	0x0500000f


	//   ....[177]....
        /*031c*/ 	.word	0x0500000f


	//   ....[178]....
        /*0320*/ 	.word	0x0500000f


	//   ....[179]....
        /*0324*/ 	.word	0x0500000f


	//   ....[180]....
        /*0328*/ 	.word	0x0500000f


	//   ....[181]....
        /*032c*/ 	.word	0x0500000f


	//   ....[182]....
        /*0330*/ 	.word	0x0500000f


	//   ....[183]....
        /*0334*/ 	.word	0x0500000f


	//   ....[184]....
        /*0338*/ 	.word	0x0500000f


	//   ....[185]....
        /*033c*/ 	.word	0x0500000f


	//   ....[186]....
        /*0340*/ 	.word	0x0500000f


	//   ....[187]....
        /*0344*/ 	.word	0x0500000f


	//   ....[188]....
        /*0348*/ 	.word	0x0500000f


	//   ....[189]....
        /*034c*/ 	.word	0x0500000f


	//   ....[190]....
        /*0350*/ 	.word	0x0500000f


	//   ....[191]....
        /*0354*/ 	.word	0x0500000f


	//   ....[192]....
        /*0358*/ 	.word	0x0500000f


	//   ....[193]....
        /*035c*/ 	.word	0x0500000f


	//   ....[194]....
        /*0360*/ 	.word	0x0500000f


	//   ....[195]....
        /*0364*/ 	.word	0x0500000f


	//   ....[196]....
        /*0368*/ 	.word	0x0500000f


	//   ....[197]....
        /*036c*/ 	.word	0x0500000f


	//   ....[198]....
        /*0370*/ 	.word	0x0500000f


	//   ....[199]....
        /*0374*/ 	.word	0x0500000f


	//   ....[200]....
        /*0378*/ 	.word	0x0500000f


	//   ....[201]....
        /*037c*/ 	.word	0x0500000f


	//   ....[202]....
        /*0380*/ 	.word	0x0500000f


	//   ....[203]....
        /*0384*/ 	.word	0x0500000f


	//   ....[204]....
        /*0388*/ 	.word	0x0500000f


	//   ....[205]....
        /*038c*/ 	.word	0x0500000f


	//   ....[206]....
        /*0390*/ 	.word	0x0500000f


	//----- nvinfo : EIATTR_COOP_GROUP_INSTR_OFFSETS
	.align		4
.L_1373:
        /*0394*/ 	.byte	0x04, 0x28
        /*0396*/ 	.short	(.L_1375 - .L_1374)


	//   ....[0]....
.L_1374:
        /*0398*/ 	.word	0x00000080


	//   ....[1]....
        /*039c*/ 	.word	0x00000090


	//   ....[2]....
        /*03a0*/ 	.word	0x000002d0


	//   ....[3]....
        /*03a4*/ 	.word	0x00000430


	//   ....[4]....
        /*03a8*/ 	.word	0x00000550


	//   ....[5]....
        /*03ac*/ 	.word	0x000006b0


	//   ....[6]....
        /*03b0*/ 	.word	0x00000f50


	//   ....[7]....
        /*03b4*/ 	.word	0x00001e30


	//   ....[8]....
        /*03b8*/ 	.word	0x00001f60


	//   ....[9]....
        /*03bc*/ 	.word	0x00002540


	//   ....[10]....
        /*03c0*/ 	.word	0x00002600


	//   ....[11]....
        /*03c4*/ 	.word	0x00003d90


	//   ....[12]....
        /*03c8*/ 	.word	0x00003da0


	//   ....[13]....
        /*03cc*/ 	.word	0x00003e00


	//   ....[14]....
        /*03d0*/ 	.word	0x00003e20


	//   ....[15]....
        /*03d4*/ 	.word	0x000050d0


	//   ....[16]....
        /*03d8*/ 	.word	0x00005110


	//   ....[17]....
        /*03dc*/ 	.word	0x000051d0


	//   ....[18]....
        /*03e0*/ 	.word	0x000051e0


	//   ....[19]....
        /*03e4*/ 	.word	0x00005f70


	//   ....[20]....
        /*03e8*/ 	.word	0x00005fb0


	//   ....[21]....
        /*03ec*/ 	.word	0x00005ff0


	//   ....[22]....
        /*03f0*/ 	.word	0x00006030


	//   ....[23]....
        /*03f4*/ 	.word	0x00006050


	//   ....[24]....
        /*03f8*/ 	.word	0x00006070


	//   ....[25]....
        /*03fc*/ 	.word	0x000063b0


	//   ....[26]....
        /*0400*/ 	.word	0x000063c0


	//   ....[27]....
        /*0404*/ 	.word	0x00006ae0


	//   ....[28]....
        /*0408*/ 	.word	0x00007bb0


	//   ....[29]....
        /*040c*/ 	.word	0x00007bd0


	//   ....[30]....
        /*0410*/ 	.word	0x00007be0


	//   ....[31]....
        /*0414*/ 	.word	0x00007bf0


	//   ....[32]....
        /*0418*/ 	.word	0x00007c00


	//   ....[33]....
        /*041c*/ 	.word	0x00007c50


	//   ....[34]....
        /*0420*/ 	.word	0x00007c80


	//   ....[35]....
        /*0424*/ 	.word	0x00007cb0


	//   ....[36]....
        /*0428*/ 	.word	0x00007cd0


	//   ....[37]....
        /*042c*/ 	.word	0x00007d30


	//   ....[38]....
        /*0430*/ 	.word	0x00007d80


	//   ....[39]....
        /*0434*/ 	.word	0x00007db0


	//   ....[40]....
        /*0438*/ 	.word	0x00007de0


	//   ....[41]....
        /*043c*/ 	.word	0x00007e10


	//   ....[42]....
        /*0440*/ 	.word	0x00007e40


	//   ....[43]....
        /*0444*/ 	.word	0x00007e60


	//   ....[44]....
        /*0448*/ 	.word	0x00008600


	//   ....[45]....
        /*044c*/ 	.word	0x00008610


	//   ....[46]....
        /*0450*/ 	.word	0x00008620


	//   ....[47]....
        /*0454*/ 	.word	0x00008660


	//   ....[48]....
        /*0458*/ 	.word	0x000086b0


	//   ....[49]....
        /*045c*/ 	.word	0x00008700


	//   ....[50]....
        /*0460*/ 	.word	0x00008760


	//   ....[51]....
        /*0464*/ 	.word	0x00008790


	//   ....[52]....
        /*0468*/ 	.word	0x000087c0


	//   ....[53]....
        /*046c*/ 	.word	0x00008830


	//   ....[54]....
        /*0470*/ 	.word	0x00008860


	//   ....[55]....
        /*0474*/ 	.word	0x00008890


	//   ....[56]....
        /*0478*/ 	.word	0x000088c0


	//   ....[57]....
        /*047c*/ 	.word	0x00008930


	//   ....[58]....
        /*0480*/ 	.word	0x00008940


	//   ....[59]....
        /*0484*/ 	.word	0x00008970


	//   ....[60]....
        /*0488*/ 	.word	0x000089c0


	//   ....[61]....
        /*048c*/ 	.word	0x00008a40


	//   ....[62]....
        /*0490*/ 	.word	0x00008a70


	//   ....[63]....
        /*0494*/ 	.word	0x00008a90


	//   ....[64]....
        /*0498*/ 	.word	0x00008ac0


	//   ....[65]....
        /*049c*/ 	.word	0x00008ad0


	//   ....[66]....
        /*04a0*/ 	.word	0x00008b10


	//   ....[67]....
        /*04a4*/ 	.word	0x00008b90


	//   ....[68]....
        /*04a8*/ 	.word	0x000092a0


	//   ....[69]....
        /*04ac*/ 	.word	0x000092d0


	//   ....[70]....
        /*04b0*/ 	.word	0x000092e0


	//   ....[71]....
        /*04b4*/ 	.word	0x00009320


	//   ....[72]....
        /*04b8*/ 	.word	0x00009330


	//   ....[73]....
        /*04bc*/ 	.word	0x00009370


	//   ....[74]....
        /*04c0*/ 	.word	0x00009380


	//   ....[75]....
        /*04c4*/ 	.word	0x000093c0


	//   ....[76]....
        /*04c8*/ 	.word	0x000093d0


	//   ....[77]....
        /*04cc*/ 	.word	0x00009410


	//   ....[78]....
        /*04d0*/ 	.word	0x00009420


	//   ....[79]....
        /*04d4*/ 	.word	0x00009460


	//   ....[80]....
        /*04d8*/ 	.word	0x00009470


	//   ....[81]....
        /*04dc*/ 	.word	0x000094b0


	//   ....[82]....
        /*04e0*/ 	.word	0x000094c0


	//   ....[83]....
        /*04e4*/ 	.word	0x000094d0


	//   ....[84]....
        /*04e8*/ 	.word	0x00009730


	//   ....[85]....
        /*04ec*/ 	.word	0x00009760


	//   ....[86]....
        /*04f0*/ 	.word	0x00009770


	//   ....[87]....
        /*04f4*/ 	.word	0x00009780


	//   ....[88]....
        /*04f8*/ 	.word	0x00009790


	//   ....[89]....
        /*04fc*/ 	.word	0x000097a0


	//   ....[90]....
        /*0500*/ 	.word	0x000097c0


	//   ....[91]....
        /*0504*/ 	.word	0x00009810


	//   ....[92]....
        /*0508*/ 	.word	0x00009830


	//   ....[93]....
        /*050c*/ 	.word	0x00009870


	//   ....[94]....
        /*0510*/ 	.word	0x00009890


	//   ....[95]....
        /*0514*/ 	.word	0x000098d0


	//   ....[96]....
        /*0518*/ 	.word	0x000098f0


	//   ....[97]....
        /*051c*/ 	.word	0x00009930


	//   ....[98]....
        /*0520*/ 	.word	0x00009950


	//   ....[99]....
        /*0524*/ 	.word	0x00009980


	//   ....[100]....
        /*0528*/ 	.word	0x00009e70


	//   ....[101]....
        /*052c*/ 	.word	0x00009ea0


	//   ....[102]....
        /*0530*/ 	.word	0x00009ed0


	//   ....[103]....
        /*0534*/ 	.word	0x00009f00


	//   ....[104]....
        /*0538*/ 	.word	0x00009f10


	//   ....[105]....
        /*053c*/ 	.word	0x00009f20


	//   ....[106]....
        /*0540*/ 	.word	0x00009f40


	//   ....[107]....
        /*0544*/ 	.word	0x00009f60


	//   ....[108]....
        /*0548*/ 	.word	0x00009f80


	//   ....[109]....
        /*054c*/ 	.word	0x00009fb0


	//   ....[110]....
        /*0550*/ 	.word	0x00009fd0


	//   ....[111]....
        /*0554*/ 	.word	0x00009ff0


	//   ....[112]....
        /*0558*/ 	.word	0x0000a010


	//   ....[113]....
        /*055c*/ 	.word	0x0000a040


	//   ....[114]....
        /*0560*/ 	.word	0x0000a080


	//   ....[115]....
        /*0564*/ 	.word	0x0000a0d0


	//   ....[116]....
        /*0568*/ 	.word	0x0000a3e0


	//   ....[117]....
        /*056c*/ 	.word	0x0000a880


	//   ....[118]....
        /*0570*/ 	.word	0x0000a970


	//   ....[119]....
        /*0574*/ 	.word	0x0000aa10


	//   ....[120]....
        /*0578*/ 	.word	0x0000aaa0


	//   ....[121]....
        /*057c*/ 	.word	0x0000ab50


	//   ....[122]....
        /*0580*/ 	.word	0x0000abb0


	//   ....[123]....
        /*0584*/ 	.word	0x0000ac50


	//   ....[124]....
        /*0588*/ 	.word	0x0000acb0


	//   ....[125]....
        /*058c*/ 	.word	0x0000ada0


	//   ....[126]....
        /*0590*/ 	.word	0x0000ae10


	//   ....[127]....
        /*0594*/ 	.word	0x0000aeb0


	//   ....[128]....
        /*0598*/ 	.word	0x0000af10


	//   ....[129]....
        /*059c*/ 	.word	0x0000afe0


	//   ....[130]....
        /*05a0*/ 	.word	0x0000b040


	//   ....[131]....
        /*05a4*/ 	.word	0x0000b0f0


	//   ....[132]....
        /*05a8*/ 	.word	0x0000b150


	//   ....[133]....
        /*05ac*/ 	.word	0x0000b210


	//   ....[134]....
        /*05b0*/ 	.word	0x0000b2a0


	//   ....[135]....
        /*05b4*/ 	.word	0x0000b2f0


	//   ....[136]....
        /*05b8*/ 	.word	0x0000b3c0


	//   ....[137]....
        /*05bc*/ 	.word	0x0000b480


	//   ....[138]....
        /*05c0*/ 	.word	0x0000b4e0


	//   ....[139]....
        /*05c4*/ 	.word	0x0000b5a0


	//   ....[140]....
        /*05c8*/ 	.word	0x0000b610


	//   ....[141]....
        /*05cc*/ 	.word	0x0000b6f0


	//   ....[142]....
        /*05d0*/ 	.word	0x0000b750


	//   ....[143]....
        /*05d4*/ 	.word	0x0000b810


	//   ....[144]....
        /*05d8*/ 	.word	0x0000b880


	//   ....[145]....
        /*05dc*/ 	.word	0x0000b960


	//   ....[146]....
        /*05e0*/ 	.word	0x0000b9c0


	//   ....[147]....
        /*05e4*/ 	.word	0x0000ba80


	//   ....[148]....
        /*05e8*/ 	.word	0x0000baf0


	//   ....[149]....
        /*05ec*/ 	.word	0x0000bbc0


	//   ....[150]....
        /*05f0*/ 	.word	0x0000bc30


	//   ....[151]....
        /*05f4*/ 	.word	0x0000bcf0


	//   ....[152]....
        /*05f8*/ 	.word	0x0000bd50


	//   ....[153]....
        /*05fc*/ 	.word	0x0000be20


	//   ....[154]....
        /*0600*/ 	.word	0x0000be80


	//   ....[155]....
        /*0604*/ 	.word	0x0000bf40


	//   ....[156]....
        /*0608*/ 	.word	0x0000bfc0


	//   ....[157]....
        /*060c*/ 	.word	0x0000c070


	//   ....[158]....
        /*0610*/ 	.word	0x0000c1b0


	//   ....[159]....
        /*0614*/ 	.word	0x0000c250


	//   ....[160]....
        /*0618*/ 	.word	0x0000c2f0


	//   ....[161]....
        /*061c*/ 	.word	0x0000c380


	//   ....[162]....
        /*0620*/ 	.word	0x0000c420


	//   ....[163]....
        /*0624*/ 	.word	0x0000c4b0


	//   ....[164]....
        /*0628*/ 	.word	0x0000c550


	//   ....[165]....
        /*062c*/ 	.word	0x0000c5e0


	//   ....[166]....
        /*0630*/ 	.word	0x0000c680


	//   ....[167]....
        /*0634*/ 	.word	0x0000c710


	//   ....[168]....
        /*0638*/ 	.word	0x0000c7b0


	//   ....[169]....
        /*063c*/ 	.word	0x0000c840


	//   ....[170]....
        /*0640*/ 	.word	0x0000c8e0


	//   ....[171]....
        /*0644*/ 	.word	0x0000c970


	//   ....[172]....
        /*0648*/ 	.word	0x0000ca10


	//   ....[173]....
        /*064c*/ 	.word	0x0000caa0


	//   ....[174]....
        /*0650*/ 	.word	0x0000cb80


	//   ....[175]....
        /*0654*/ 	.word	0x0000cc30


	//   ....[176]....
        /*0658*/ 	.word	0x0000cc90


	//   ....[177]....
        /*065c*/ 	.word	0x0000cd40


	//   ....[178]....
        /*0660*/ 	.word	0x0000cdd0


	//   ....[179]....
        /*0664*/ 	.word	0x0000ce70


	//   ....[180]....
        /*0668*/ 	.word	0x0000cef0


	//   ....[181]....
        /*066c*/ 	.word	0x0000cf90


	//   ....[182]....
        /*0670*/ 	.word	0x0000d020


	//   ....[183]....
        /*0674*/ 	.word	0x0000d0c0


	//   ....[184]....
        /*0678*/ 	.word	0x0000d140


	//   ....[185]....
        /*067c*/ 	.word	0x0000d1e0


	//   ....[186]....
        /*0680*/ 	.word	0x0000d270


	//   ....[187]....
        /*0684*/ 	.word	0x0000d310


	//   ....[188]....
        /*0688*/ 	.word	0x0000d390


	//   ....[189]....
        /*068c*/ 	.word	0x0000d420


	//   ....[190]....
        /*0690*/ 	.word	0x0000d500


	//   ....[191]....
        /*0694*/ 	.word	0x0000d5a0


	//   ....[192]....
        /*0698*/ 	.word	0x0000d640


	//   ....[193]....
        /*069c*/ 	.word	0x0000d6f0


	//   ....[194]....
        /*06a0*/ 	.word	0x0000d750


	//   ....[195]....
        /*06a4*/ 	.word	0x0000d810


	//   ....[196]....
        /*06a8*/ 	.word	0x0000d870


	//   ....[197]....
        /*06ac*/ 	.word	0x0000d930


	//   ....[198]....
        /*06b0*/ 	.word	0x0000d990


	//   ....[199]....
        /*06b4*/ 	.word	0x0000da50


	//   ....[200]....
        /*06b8*/ 	.word	0x0000dab0


	//   ....[201]....
        /*06bc*/ 	.word	0x0000db70


	//   ....[202]....
        /*06c0*/ 	.word	0x0000dbd0


	//   ....[203]....
        /*06c4*/ 	.word	0x0000dc90


	//   ....[204]....
        /*06c8*/ 	.word	0x0000dcf0


	//   ....[205]....
        /*06cc*/ 	.word	0x0000dda0


	//   ....[206]....
        /*06d0*/ 	.word	0x0000deb0


	//----- nvinfo : EIATTR_REG_RECONFIG
	.align		4
.L_1375:
        /*06d4*/ 	.byte	0x01, 0x54
	.zero		2


	//----- nvinfo : EIATTR_SYSCALL_OFFSETS
	.align		4
        /*06d8*/ 	.byte	0x04, 0x46
        /*06da*/ 	.short	(.L_1377 - .L_1376)


	//   ....[0]....
.L_1376:
        /*06dc*/ 	.word	0x00001110


	//   ....[1]....
        /*06e0*/ 	.word	0x00007210


	//   ....[2]....
        /*06e4*/ 	.word	0x00007350


	//   ....[3]....
        /*06e8*/ 	.word	0x00007440


	//   ....[4]....
        /*06ec*/ 	.word	0x000081c0


	//----- nvinfo : EIATTR_MBARRIER_INSTR_OFFSETS
	.align		4
.L_1377:
        /*06f0*/ 	.byte	0x04, 0x39
        /*06f2*/ 	.short	(.L_1379 - .L_1378)


	//   ....[0]....
.L_1378:
        /*06f4*/ 	.word	0x00000180
        /*06f8*/ 	.word	0x000000ff
        /*06fc*/ 	.word	0x00016800
        /*0700*/ 	.short	0x0100
        /*0702*/ 	.byte	0x08
	.zero		1


	//   ....[1]....
        /*0704*/ 	.word	0x00000190
        /*0708*/ 	.word	0x000000ff
        /*070c*/ 	.word	0x00016820
        /*0710*/ 	.short	0x0100
        /*0712*/ 	.byte	0x08
	.zero		1


	//   ....[2]....
        /*0714*/ 	.word	0x00000280
        /*0718*/ 	.word	0x000000ff
        /*071c*/ 	.word	0x00016830
        /*0720*/ 	.short	0x0100
        /*0722*/ 	.byte	0x08
	.zero		1


	//   ....[3]....
        /*0724*/ 	.word	0x00000290
        /*0728*/ 	.word	0x000000ff
        /*072c*/ 	.word	0x00016840
        /*0730*/ 	.short	0x0100
        /*0732*/ 	.byte	0x08
	.zero		1


	//   ....[4]....
        /*0734*/ 	.word	0x000002a0
        /*0738*/ 	.word	0x000000ff
        /*073c*/ 	.word	0x00016838
        /*0740*/ 	.short	0x0100
        /*0742*/ 	.byte	0x08
	.zero		1


	//   ....[5]....
        /*0744*/ 	.word	0x000002b0
        /*0748*/ 	.word	0x000000ff
        /*074c*/ 	.word	0x00016848
        /*0750*/ 	.short	0x0100
        /*0752*/ 	.byte	0x08
	.zero		1


	//   ....[6]....
        /*0754*/ 	.word	0x000003e0
        /*0758*/ 	.word	0x000000ff
        /*075c*/ 	.word	0x00016850
        /*0760*/ 	.short	0x0100
        /*0762*/ 	.byte	0x08
	.zero		1


	//   ....[7]....
        /*0764*/ 	.word	0x000003f0
        /*0768*/ 	.word	0x000000ff
        /*076c*/ 	.word	0x00016860
        /*0770*/ 	.short	0x0100
        /*0772*/ 	.byte	0x08
	.zero		1


	//   ....[8]....
        /*0774*/ 	.word	0x00000400
        /*0778*/ 	.word	0x000000ff
        /*077c*/ 	.word	0x00016858
        /*0780*/ 	.short	0x0100
        /*0782*/ 	.byte	0x08
	.zero		1


	//   ....[9]....
        /*0784*/ 	.word	0x00000410
        /*0788*/ 	.word	0x000000ff
        /*078c*/ 	.word	0x00016868
        /*0790*/ 	.short	0x0100
        /*0792*/ 	.byte	0x08
	.zero		1


	//   ....[10]....
        /*0794*/ 	.word	0x00000500
        /*0798*/ 	.word	0x000000ff
        /*079c*/ 	.word	0x00016870
        /*07a0*/ 	.short	0x0100
        /*07a2*/ 	.byte	0x06
	.zero		1


	//   ....[11]....
        /*07a4*/ 	.word	0x00000510
        /*07a8*/ 	.word	0x000000ff
        /*07ac*/ 	.word	0x00016880
        /*07b0*/ 	.short	0x0100
        /*07b2*/ 	.byte	0x06
	.zero		1


	//   ....[12]....
        /*07b4*/ 	.word	0x00000520
        /*07b8*/ 	.word	0x000000ff
        /*07bc*/ 	.word	0x00016878
        /*07c0*/ 	.short	0x0100
        /*07c2*/ 	.byte	0x06
	.zero		1


	//   ....[13]....
        /*07c4*/ 	.word	0x00000530
        /*07c8*/ 	.word	0x000000ff
        /*07cc*/ 	.word	0x00016888
        /*07d0*/ 	.short	0x0100
        /*07d2*/ 	.byte	0x06
	.zero		1


	//   ....[14]....
        /*07d4*/ 	.word	0x00000660
        /*07d8*/ 	.word	0x000000ff
        /*07dc*/ 	.word	0x00016890
        /*07e0*/ 	.short	0x0100
        /*07e2*/ 	.byte	0x08
	.zero		1


	//   ....[15]....
        /*07e4*/ 	.word	0x00000670
        /*07e8*/ 	.word	0x000000ff
        /*07ec*/ 	.word	0x000168a0
        /*07f0*/ 	.short	0x0100
        /*07f2*/ 	.byte	0x08
	.zero		1


	//   ....[16]....
        /*07f4*/ 	.word	0x00000680
        /*07f8*/ 	.word	0x000000ff
        /*07fc*/ 	.word	0x00016898
        /*0800*/ 	.short	0x0100
        /*0802*/ 	.byte	0x08
	.zero		1


	//   ....[17]....
        /*0804*/ 	.word	0x00000690
        /*0808*/ 	.word	0x000000ff
        /*080c*/ 	.word	0x000168a8
        /*0810*/ 	.short	0x0100
        /*0812*/ 	.byte	0x08
	.zero		1


	//   ....[18]....
        /*0814*/ 	.word	0x000007d0
        /*0818*/ 	.word	0x000000ff
        /*081c*/ 	.word	0x000168b0
        /*0820*/ 	.short	0x0100
        /*0822*/ 	.byte	0x08
	.zero		1


	//   ....[19]....
        /*0824*/ 	.word	0x000007e0
        /*0828*/ 	.word	0x000000ff
        /*082c*/ 	.word	0x000168c0
        /*0830*/ 	.short	0x0100
        /*0832*/ 	.byte	0x08
	.zero		1


	//   ....[20]....
        /*0834*/ 	.word	0x000007f0
        /*0838*/ 	.word	0x000000ff
        /*083c*/ 	.word	0x000168b8
        /*0840*/ 	.short	0x0100
        /*0842*/ 	.byte	0x08
	.zero		1


	//   ....[21]....
        /*0844*/ 	.word	0x00000800
        /*0848*/ 	.word	0x000000ff
        /*084c*/ 	.word	0x000168c8
        /*0850*/ 	.short	0x0100
        /*0852*/ 	.byte	0x08
	.zero		1


	//   ....[22]....
        /*0854*/ 	.word	0x00001130
        /*0858*/ 	.word	0x000000ff
        /*085c*/ 	.word	0x00016800
        /*0860*/ 	.short	0x010a
        /*0862*/ 	.byte	0x28
	.zero		1


	//   ....[23]....
        /*0864*/ 	.word	0x000011a0
        /*0868*/ 	.word	0x000000ff
        /*086c*/ 	.word	0x00016830
        /*0870*/ 	.short	0x010a
        /*0872*/ 	.byte	0x28
	.zero		1


	//   ....[24]....
        /*0874*/ 	.word	0x00001200
        /*0878*/ 	.word	0x000000ff
        /*087c*/ 	.word	0x00016830
        /*0880*/ 	.short	0x010a
        /*0882*/ 	.byte	0x28
	.zero		1


	//   ....[25]....
        /*0884*/ 	.word	0x00001eb0
        /*0888*/ 	.word	0x000000ff
        /*088c*/ 	.word	0x00000000
        /*0890*/ 	.short	0x0101
        /*0892*/ 	.byte	0x04
	.zero		1


	//   ....[26]....
        /*0894*/ 	.word	0x00003360
        /*0898*/ 	.word	0x000000ff
        /*089c*/ 	.word	0x00016830
        /*08a0*/ 	.short	0x010a
        /*08a2*/ 	.byte	0x0a
	.zero		1


	//   ....[27]....
        /*08a4*/ 	.word	0x000033a0
        /*08a8*/ 	.word	0x000000ff
        /*08ac*/ 	.word	0x00016830
        /*08b0*/ 	.short	0x010a
        /*08b2*/ 	.byte	0x0a
	.zero		1


	//   ....[28]....
        /*08b4*/ 	.word	0x000035e0
        /*08b8*/ 	.word	0x000000ff
        /*08bc*/ 	.word	0x00016850
        /*08c0*/ 	.short	0x010a
        /*08c2*/ 	.byte	0x0a
	.zero		1


	//   ....[29]....
        /*08c4*/ 	.word	0x00003620
        /*08c8*/ 	.word	0x000000ff
        /*08cc*/ 	.word	0x00016850
        /*08d0*/ 	.short	0x010a
        /*08d2*/ 	.byte	0x0a
	.zero		1


	//   ....[30]....
        /*08d4*/ 	.word	0x00003e10
        /*08d8*/ 	.word	0x000000ff
        /*08dc*/ 	.word	0x00000000
        /*08e0*/ 	.short	0x0101
        /*08e2*/ 	.byte	0x06
	.zero		1


	//   ....[31]....
        /*08e4*/ 	.word	0x00004c00
        /*08e8*/ 	.word	0x000000ff
        /*08ec*/ 	.word	0x00000000
        /*08f0*/ 	.short	0x0101
        /*08f2*/ 	.byte	0x05
	.zero		1


	//   ....[32]....
        /*08f4*/ 	.word	0x00005030
        /*08f8*/ 	.word	0x000000ff
        /*08fc*/ 	.word	0x00016850
        /*0900*/ 	.short	0x010a
        /*0902*/ 	.byte	0x05
	.zero		1


	//   ....[33]....
        /*0904*/ 	.word	0x00005070
        /*0908*/ 	.word	0x000000ff
        /*090c*/ 	.word	0x00016850
        /*0910*/ 	.short	0x010a
        /*0912*/ 	.byte	0x05
	.zero		1


	//   ....[34]....
        /*0914*/ 	.word	0x00005640
        /*0918*/ 	.word	0x000000ff
        /*091c*/ 	.word	0x00000000
        /*0920*/ 	.short	0x0101
        /*0922*/ 	.byte	0x04
	.zero		1


	//   ....[35]....
        /*0924*/ 	.word	0x00006060
        /*0928*/ 	.word	0x000000ff
        /*092c*/ 	.word	0x00000000
        /*0930*/ 	.short	0x0101
        /*0932*/ 	.byte	0x04
	.zero		1


	//   ....[36]....
        /*0934*/ 	.word	0x000078b0
        /*0938*/ 	.word	0x000000ff
        /*093c*/ 	.word	0x00016840
        /*0940*/ 	.short	0x010a
        /*0942*/ 	.byte	0x2d
	.zero		1


	//   ....[37]....
        /*0944*/ 	.word	0x00007f60
        /*0948*/ 	.word	0x000000ff
        /*094c*/ 	.word	0x00016830
        /*0950*/ 	.short	0x0107
        /*0952*/ 	.byte	0x2d
	.zero		1


	//   ....[38]....
        /*0954*/ 	.word	0x00007ff0
        /*0958*/ 	.word	0x000000ff
        /*095c*/ 	.word	0x00016830
        /*0960*/ 	.short	0x0101
        /*0962*/ 	.byte	0x2d
	.zero		1


	//   ....[39]....
        /*0964*/ 	.word	0x00008c80
        /*0968*/ 	.word	0x000000ff
        /*096c*/ 	.word	0x00016800
        /*0970*/ 	.short	0x0107
        /*0972*/ 	.byte	0x2d
	.zero		1


	//   ....[40]....
        /*0974*/ 	.word	0x00008cc0
        /*0978*/ 	.word	0x000000ff
        /*097c*/ 	.word	0x00016800
        /*0980*/ 	.short	0x0101
        /*0982*/ 	.byte	0x2d
	.zero		1


	//   ....[41]....
        /*0984*/ 	.word	0x00008cd0
        /*0988*/ 	.word	0x000000ff
        /*098c*/ 	.word	0x00016820
        /*0990*/ 	.short	0x010a
        /*0992*/ 	.byte	0x2d
	.zero		1


	//   ....[42]....
        /*0994*/ 	.word	0x000090b0
        /*0998*/ 	.word	0x00000007
        /*099c*/ 	.word	0x00016840
        /*09a0*/ 	.short	0x010a
        /*09a2*/ 	.byte	0x3f
	.zero		1


	//   ....[43]....
        /*09a4*/ 	.word	0x00009590
        /*09a8*/ 	.word	0x00000007
        /*09ac*/ 	.word	0x00016830
        /*09b0*/ 	.short	0x0107
        /*09b2*/ 	.byte	0x3f
	.zero		1


	//   ....[44]....
        /*09b4*/ 	.word	0x00009660
        /*09b8*/ 	.word	0x00000007
        /*09bc*/ 	.word	0x00016830
        /*09c0*/ 	.short	0x0101
        /*09c2*/ 	.byte	0x3f
	.zero		1


	//   ....[45]....
        /*09c4*/ 	.word	0x000096c0
        /*09c8*/ 	.word	0x00000007
        /*09cc*/ 	.word	0x00016860
        /*09d0*/ 	.short	0x010a
        /*09d2*/ 	.byte	0x3f
	.zero		1


	//   ....[46]....
        /*09d4*/ 	.word	0x00009ab0
        /*09d8*/ 	.word	0x00000007
        /*09dc*/ 	.word	0x00016850
        /*09e0*/ 	.short	0x0107
        /*09e2*/ 	.byte	0x3f
	.zero		1


	//   ....[47]....
        /*09e4*/ 	.word	0x00009c20
        /*09e8*/ 	.word	0x00000007
        /*09ec*/ 	.word	0x00016850
        /*09f0*/ 	.short	0x0101
        /*09f2*/ 	.byte	0x3f
	.zero		1


	//   ....[48]....
        /*09f4*/ 	.word	0x00009de0
        /*09f8*/ 	.word	0x00000000
        /*09fc*/ 	.word	0x00016860
        /*0a00*/ 	.short	0x010a
        /*0a02*/ 	.byte	0x3f
	.zero		1


	//   ....[49]....
        /*0a04*/ 	.word	0x0000a200
        /*0a08*/ 	.word	0x00000000
        /*0a0c*/ 	.word	0x00016850
        /*0a10*/ 	.short	0x0107
        /*0a12*/ 	.byte	0x3f
	.zero		1


	//   ....[50]....
        /*0a14*/ 	.word	0x0000a2e0
        /*0a18*/ 	.word	0x00000000
        /*0a1c*/ 	.word	0x00016850
        /*0a20*/ 	.short	0x0101
        /*0a22*/ 	.byte	0x3f
	.zero		1


	//   ....[51]....
        /*0a24*/ 	.word	0x0000a370
        /*0a28*/ 	.word	0x00000007
        /*0a2c*/ 	.word	0x00016820
        /*0a30*/ 	.short	0x010a
        /*0a32*/ 	.byte	0x3f
	.zero		1


	//   ....[52]....
        /*0a34*/ 	.word	0x0000a4d0
        /*0a38*/ 	.word	0x00000005
        /*0a3c*/ 	.word	0x00016840
        /*0a40*/ 	.short	0x010a
        /*0a42*/ 	.byte	0x3f
	.zero		1


	//   ....[53]....
        /*0a44*/ 	.word	0x0000a570
        /*0a48*/ 	.word	0x00000003
        /*0a4c*/ 	.word	0x00016840
        /*0a50*/ 	.short	0x010a
        /*0a52*/ 	.byte	0x3f
	.zero		1


	//   ....[54]....
        /*0a54*/ 	.word	0x0000a5b0
        /*0a58*/ 	.word	0x00000005
        /*0a5c*/ 	.word	0x00016860
        /*0a60*/ 	.short	0x010a
        /*0a62*/ 	.byte	0x3f
	.zero		1


	//   ....[55]....
        /*0a64*/ 	.word	0x0000a5f0
        /*0a68*/ 	.word	0x00000003
        /*0a6c*/ 	.word	0x00016860
        /*0a70*/ 	.short	0x010a
        /*0a72*/ 	.byte	0x3f
	.zero		1


	//   ....[56]....
        /*0a74*/ 	.word	0x0000a660
        /*0a78*/ 	.word	0x00000003
        /*0a7c*/ 	.word	0x00016800
        /*0a80*/ 	.short	0x010a
        /*0a82*/ 	.byte	0x3f
	.zero		1


	//   ....[57]....
        /*0a84*/ 	.word	0x0000a6c0
        /*0a88*/ 	.word	0x00000003
        /*0a8c*/ 	.word	0x00016830
        /*0a90*/ 	.short	0x010a
        /*0a92*/ 	.byte	0x3f
	.zero		1


	//   ....[58]....
        /*0a94*/ 	.word	0x0000a720
        /*0a98*/ 	.word	0x00000005
        /*0a9c*/ 	.word	0x00016830
        /*0aa0*/ 	.short	0x010a
        /*0aa2*/ 	.byte	0x3f
	.zero		1


	//   ....[59]....
        /*0aa4*/ 	.word	0x0000a780
        /*0aa8*/ 	.word	0x00000005
        /*0aac*/ 	.word	0x00016850
        /*0ab0*/ 	.short	0x010a
        /*0ab2*/ 	.byte	0x3f
	.zero		1


	//   ....[60]....
        /*0ab4*/ 	.word	0x0000a7e0
        /*0ab8*/ 	.word	0x00000003
        /*0abc*/ 	.word	0x00016850
        /*0ac0*/ 	.short	0x010a
        /*0ac2*/ 	.byte	0x3f
	.zero		1


	//   ....[61]....
        /*0ac4*/ 	.word	0x0000a8c0
        /*0ac8*/ 	.word	0x00000002
        /*0acc*/ 	.word	0x00016840
        /*0ad0*/ 	.short	0x010a
        /*0ad2*/ 	.byte	0x3f
	.zero		1


	//   ....[62]....
        /*0ad4*/ 	.word	0x0000c0b0
        /*0ad8*/ 	.word	0x00000003
        /*0adc*/ 	.word	0x00016820
        /*0ae0*/ 	.short	0x010a
        /*0ae2*/ 	.byte	0x3f
	.zero		1


	//   ....[63]....
        /*0ae4*/ 	.word	0x0000c100
        /*0ae8*/ 	.word	0x00000007
        /*0aec*/ 	.word	0x00016840
        /*0af0*/ 	.short	0x010a
        /*0af2*/ 	.byte	0x3f
	.zero		1


	//   ....[64]....
        /*0af4*/ 	.word	0x0000cad0
        /*0af8*/ 	.word	0x00000007
        /*0afc*/ 	.word	0x00016860
        /*0b00*/ 	.short	0x010a
        /*0b02*/ 	.byte	0x3f
	.zero		1


	//   ....[65]....
        /*0b04*/ 	.word	0x0000d450
        /*0b08*/ 	.word	0x00000000
        /*0b0c*/ 	.word	0x00016860
        /*0b10*/ 	.short	0x010a
        /*0b12*/ 	.byte	0x3f
	.zero		1


	//   ....[66]....
        /*0b14*/ 	.word	0x0000ddd0
        /*0b18*/ 	.word	0x00000007
        /*0b1c*/ 	.word	0x00016820
        /*0b20*/ 	.short	0x010a
        /*0b22*/ 	.byte	0x3f
	.zero		1


	//   ....[67]....
        /*0b24*/ 	.word	0x0000df70
        /*0b28*/ 	.word	0x00000005
        /*0b2c*/ 	.word	0x00016840
        /*0b30*/ 	.short	0x010a
        /*0b32*/ 	.byte	0x3f
	.zero		1


	//   ....[68]....
        /*0b34*/ 	.word	0x0000dfc0
        /*0b38*/ 	.word	0x00000003
        /*0b3c*/ 	.word	0x00016840
        /*0b40*/ 	.short	0x010a
        /*0b42*/ 	.byte	0x3f
	.zero		1


	//   ....[69]....
        /*0b44*/ 	.word	0x0000e010
        /*0b48*/ 	.word	0x00000005
        /*0b4c*/ 	.word	0x00016860
        /*0b50*/ 	.short	0x010a
        /*0b52*/ 	.byte	0x3f
	.zero		1


	//----- nvinfo : EIATTR_NUM_MBARRIERS
	.align		4
.L_1379:
        /*0b54*/ 	.byte	0x03, 0x38
        /*0b56*/ 	.short	0x0016


	//----- nvinfo : EIATTR_EXIT_INSTR_OFFSETS
	.align		4
        /*0b58*/ 	.byte	0x04, 0x1c
        /*0b5a*/ 	.short	(.L_1381 - .L_1380)


	//   ....[0]....
.L_1380:
        /*0b5c*/ 	.word	0x0000a640


	//----- nvinfo : EIATTR_MAX_THREADS
	.align		4
.L_1381:
        /*0b60*/ 	.byte	0x04, 0x05
        /*0b62*/ 	.short	(.L_1383 - .L_1382)
.L_1382:
        /*0b64*/ 	.word	0x00000200
        /*0b68*/ 	.word	0x00000001
        /*0b6c*/ 	.word	0x00000001


	//----- nvinfo : EIATTR_CRS_STACK_SIZE
	.align		4
.L_1383:
        /*0b70*/ 	.byte	0x04, 0x1e
        /*0b72*/ 	.short	(.L_1385 - .L_1384)
.L_1384:
        /*0b74*/ 	.word	0x00000000


	//----- nvinfo : EIATTR_CBANK_PARAM_SIZE
	.align		4
.L_1385:
        /*0b78*/ 	.byte	0x03, 0x19
        /*0b7a*/ 	.short	0x0a70


	//----- nvinfo : EIATTR_PARAM_CBANK
	.align		4
        /*0b7c*/ 	.byte	0x04, 0x0a
        /*0b7e*/ 	.short	(.L_1387 - .L_1386)
	.align		4
.L_1386:
        /*0b80*/ 	.word	index@(.nv.constant0._ZN7cutlass13device_kernelIN5flash11enable_sm90INS1_16FlashAttnFwdSm90INS1_25CollectiveMainloopFwdSm90ILi2EN4cute5tupleIJNS5_1CILi1EEES8_S8_EEENS6_IJNS7_ILi192EEENS7_ILi128EEENS7_ILi64EEEEEELi64ENS_10bfloat16_tEfNS_4arch4Sm90ELb0ELb0ELb0ELb0ELb1ELb0ELb0ELb1ELb1ELb1ELb1ELb0EEENS1_21CollectiveEpilogueFwdINS6_IJSA_SC_SB_EEES9_SE_SG_Li384ELb0ELb1ELb1ELb0EEENS1_19SingleTileSchedulerILb0ELb1ELb1ELi192EEEEEEEEEvNT_6ParamsE)
        /*0b84*/ 	.short	0x0210
        /*0b86*/ 	.short	0x0a70


	//----- nvinfo : EIATTR_SW_WAR
	.align		4
.L_1387:
        /*0b88*/ 	.byte	0x04, 0x36
        /*0b8a*/ 	.short	(.L_1389 - .L_1388)
.L_1388:
        /*0b8c*/ 	.word	0x00000008
.L_1389:


//--------------------- .nv.info._ZN7cutlass13device_kernelIN5flash11enable_sm90INS1_16FlashAttnFwdSm90INS1_25CollectiveMainloopFwdSm90ILi2EN4cute5tupleIJNS5_1CILi1EEES8_S8_EEENS6_IJNS7_ILi192EEENS7_ILi128EEENS7_ILi64EEEEEELi64ENS_10bfloat16_tEfNS_4arch4Sm90ELb0ELb0ELb0ELb1ELb1ELb0ELb0ELb1ELb1ELb1ELb1ELb0EEENS1_21CollectiveEpilogueFwdINS6_IJSA_SC_SB_EEES9_SE_SG_Li384ELb1ELb1ELb1ELb0EEENS1_36VarlenDynamicPersistentTileSchedulerILi192ELi128ELi384ELi128ELb1ELb1ELb1ELb0ELb1ELb1EEEEEEEEEvNT_6ParamsE --------------------------
	.section	.nv.info._ZN7cutlass13device_kernelIN5flash11enable_sm90INS1_16FlashAttnFwdSm90INS1_25CollectiveMainloopFwdSm90ILi2EN4cute5tupleIJNS5_1CILi1EEES8_S8_EEENS6_IJNS7_ILi192EEENS7_ILi128EEENS7_ILi64EEEEEELi64ENS_10bfloat16_tEfNS_4arch4Sm90ELb0ELb0ELb0ELb1ELb1ELb0ELb0ELb1ELb1ELb1ELb1ELb0EEENS1_21CollectiveEpilogueFwdINS6_IJSA_SC_SB_EEES9_SE_SG_Li384ELb1ELb1ELb1ELb0EEENS1_36VarlenDynamicPersistentTileSchedulerILi192ELi128ELi384ELi128ELb1ELb1ELb1ELb0ELb1ELb1EEEEEEEEEvNT_6ParamsE,"",@"SHT_CUDA_INFO"
	.sectionflags	@""
	.align	4


	//----- nvinfo : EIATTR_CUDA_API_VERSION
	.align		4
        /*0000*/ 	.byte	0x04, 0x37
        /*0002*/ 	.short	(.L_1391 - .L_1390)
.L_1390:
        /*0004*/ 	.word	0x00000082


	//----- nvinfo : EIATTR_KPARAM_INFO
	.align		4
.L_1391:
        /*0008*/ 	.byte	0x04, 0x17
        /*000a*/ 	.short	(.L_1393 - .L_1392)
.L_1392:
        /*000c*/ 	.word	0x00000000
        /*0010*/ 	.short	0x0000
        /*0012*/ 	.short	0x0070
        /*0014*/ 	.byte	0x00, 0xf0, 0x01, 0x2a


	//----- nvinfo : EIATTR_SPARSE_MMA_MASK
	.align		4
.L_1393:
        /*0018*/ 	.byte	0x03, 0x50
        /*001a*/ 	.short	0x0000


	//----- nvinfo : EIATTR_MAXREG_COUNT
	.align		4
        /*001c*/ 	.byte	0x03, 0x1b
        /*001e*/ 	.short	0x0080


	//----- nvinfo : EIATTR_NUM_BARRIERS
	.align		4
        /*0020*/ 	.byte	0x02, 0x4c
        /*0022*/ 	.byte	0x10
	.zero		1


	//----- nvinfo : EIATTR_EXTERNS
	.align		4
        /*0024*/ 	.byte	0x04, 0x0f
        /*0026*/ 	.short	(.L_1395 - .L_1394)


	//   ....[0]....
	.align		4
.L_1394:
        /*0028*/ 	.word	index@(__assertfail)


	//----- nvinfo : EIATTR_ANNOTATIONS
	.align		4
.L_1395:
        /*002c*/ 	.byte	0x04, 0x55
        /*002e*/ 	.short	(.L_1397 - .L_1396)


	//   ....[0]....
.L_1396:
        /* <DEDUP_REMOVED lines=47> */


	//----- nvinfo : EIATTR_MERCURY_ISA_VERSION
	.align		4
.L_1397:
        /*0310*/ 	.byte	0x03, 0x5f
        /*0312*/ 	.short	0x0101


	//----- nvinfo : EIATTR_UNUSED_LOAD_BYTE_OFFSET
	.align		4
        /*0314*/ 	.byte	0x04, 0x44
        /*0316*/ 	.short	(.L_1399 - .L_1398)


	//   ....[0]....
.L_1398:
        /*0318*/ 	.word	0x00000960
        /*031c*/ 	.word	0x0000fff0


	//   ....[1]....
        /*0320*/ 	.word	0x00005f20
        /*0324*/ 	.word	0x0000fff0


	//----- nvinfo : EIATTR_INT_WARP_WIDE_INSTR_OFFSETS
	.align		4
.L_1399:
        /*0328*/ 	.byte	0x04, 0x31
        /*032a*/ 	.short	(.L_1401 - .L_1400)


	//   ....[0]....
.L_1400:
        /*032c*/ 	.word	0x000000c0


	//   ....[1]....
        /*0330*/ 	.word	0x000000d0


	//   ....[2]....
        /*0334*/ 	.word	0x00000170


	//   ....[3]....
        /*0338*/ 	.word	0x000096b0


	//   ....[4]....
        /*033c*/ 	.word	0x00009740


	//   ....[5]....
        /*0340*/ 	.word	0x0000c860


	//   ....[6]....
        /*0344*/ 	.word	0x0000c8f0


	//----- nvinfo : EIATTR_COOP_GROUP_MASK_REGIDS
	.align		4
.L_1401:
        /*0348*/ 	.byte	0x04, 0x29
        /*034a*/ 	.short	(.L_1403 - .L_1402)


	//   ....[0]....
.L_1402:
        /*034c*/ 	.word	0xffffffff


	//   ....[1]....
        /*0350*/ 	.word	0xffffffff


	//   ....[2]....
        /*0354*/ 	.word	0xffffffff


	//   ....[3]....
        /*0358*/ 	.word	0xffffffff


	//   ....[4]....
        /*035c*/ 	.word	0xffffffff


	//   ....[5]....
        /*0360*/ 	.word	0xffffffff


	//   ....[6]....
        /*0364*/ 	.word	0xffffffff


	//   ....[7]....
        /*0368*/ 	.word	0xffffffff


	//   ....[8]....
        /*036c*/ 	.word	0xffffffff


	//   ....[9]....
        /*0370*/ 	.word	0xffffffff


	//   ....[10]....
        /*0374*/ 	.word	0xffffffff


	//   ....[11]....
        /*0378*/ 	.word	0xffffffff


	//   ....[12]....
        /*037c*/ 	.word	0xffffffff


	//   ....[13]....
        /*0380*/ 	.word	0xffffffff


	//   ....[14]....
        /*0384*/ 	.word	0xffffffff


	//   ....[15]....
        /*0388*/ 	.word	0xffffffff


	//   ....[16]....
        /*038c*/ 	.word	0xffffffff


	//   ....[17]....
        /*0390*/ 	.word	0xffffffff


	//   ....[18]....
        /*0394*/ 	.word	0xffffffff


	//   ....[19]....
        /*0398*/ 	.word	0xffffffff


	//   ....[20]....
        /*039c*/ 	.word	0xffffffff


	//   ....[21]....
        /*03a0*/ 	.word	0xffffffff


	//   ....[22]....
        /*03a4*/ 	.word	0xffffffff


	//   ....[23]....
        /*03a8*/ 	.word	0xffffffff


	//   ....[24]....
        /*03ac*/ 	.word	0xffffffff


	//   ....[25]....
        /*03b0*/ 	.word	0xffffffff


	//   ....[26]....
        /*03b4*/ 	.word	0xffffffff


	//   ....[27]....
        /*03b8*/ 	.word	0xffffffff


	//   ....[28]....
        /*03bc*/ 	.word	0xffffffff


	//   ....[29]....
        /*03c0*/ 	.word	0xffffffff


	//   ....[30]....
        /*03c4*/ 	.word	0xffffffff


	//   ....[31]....
        /*03c8*/ 	.word	0xffffffff


	//   ....[32]....
        /*03cc*/ 	.word	0xffffffff


	//   ....[33]....
        /*03d0*/ 	.word	0xffffffff


	//   ....[34]....
        /*03d4*/ 	.word	0xffffffff


	//   ....[35]....
        /*03d8*/ 	.word	0xffffffff


	//   ....[36]....
        /*03dc*/ 	.word	0xffffffff


	//   ....[37]....
        /*03e0*/ 	.word	0xffffffff


	//   ....[38]....
        /*03e4*/ 	.word	0xffffffff


	//   ....[39]....
        /*03e8*/ 	.word	0xffffffff


	//   ....[40]....
        /*03ec*/ 	.word	0xffffffff


	//   ....[41]....
        /*03f0*/ 	.word	0xffffffff


	//   ....[42]....
        /*03f4*/ 	.word	0xffffffff


	//   ....[43]....
        /*03f8*/ 	.word	0xffffffff


	//   ....[44]....
        /*03fc*/ 	.word	0xffffffff


	//   ....[45]....
        /*0400*/ 	.word	0xffffffff


	//   ....[46]....
        /*0404*/ 	.word	0xffffffff


	//   ....[47]....
        /*0408*/ 	.word	0xffffffff


	//   ....[48]....
        /*040c*/ 	.word	0xffffffff


	//   ....[49]....
        /*0410*/ 	.word	0xffffffff


	//   ....[50]....
        /*0414*/ 	.word	0xffffffff


	//   ....[51]....
        /*0418*/ 	.word	0xffffffff


	//   ....[52]....
        /*041c*/ 	.word	0xffffffff


	//   ....[53]....
        /*0420*/ 	.word	0xffffffff


	//   ....[54]....
        /*0424*/ 	.word	0xffffffff


	//   ....[55]....
        /*0428*/ 	.word	0xffffffff


	//   ....[56]....
        /*042c*/ 	.word	0xffffffff


	//   ....[57]....
        /*0430*/ 	.word	0xffffffff


	//   ....[58]....
        /*0434*/ 	.word	0xffffffff


	//   ....[59]....
        /*0438*/ 	.word	0xffffffff


	//   ....[60]....
        /*043c*/ 	.word	0xffffffff


	//   ....[61]....
        /*0440*/ 	.word	0xffffffff


	//   ....[62]....
        /*0444*/ 	.word	0xffffffff


	//   ....[63]....
        /*0448*/ 	.word	0xffffffff


	//   ....[64]....
        /*044c*/ 	.word	0xffffffff


	//   ....[65]....
        /*0450*/ 	.word	0xffffffff


	//   ....[66]....
        /*0454*/ 	.word	0xffffffff


	//   ....[67]....
        /*0458*/ 	.word	0xffffffff


	//   ....[68]....
        /*045c*/ 	.word	0xffffffff


	//   ....[69]....
        /*0460*/ 	.word	0xffffffff


	//   ....[70]....
        /*0464*/ 	.word	0xffffffff


	//   ....[71]....
        /*0468*/ 	.word	0xffffffff


	//   ....[72]....
        /*046c*/ 	.word	0xffffffff


	//   ....[73]....
        /*0470*/ 	.word	0xffffffff


	//   ....[74]....
        /*0474*/ 	.word	0xffffffff


	//   ....[75]....
        /*0478*/ 	.word	0xffffffff


	//   ....[76]....
        /*047c*/ 	.word	0xffffffff


	//   ....[77]....
        /*0480*/ 	.word	0xffffffff


	//   ....[78]....
        /*0484*/ 	.word	0xffffffff


	//   ....[79]....
        /*0488*/ 	.word	0xffffffff


	//   ....[80]....
        /*048c*/ 	.word	0xffffffff


	//   ....[81]....
        /*0490*/ 	.word	0xffffffff


	//   ....[82]....
        /*0494*/ 	.word	0xffffffff


	//   ....[83]....
        /*0498*/ 	.word	0xffffffff


	//   ....[84]....
        /*049c*/ 	.word	0xffffffff


	//   ....[85]....
        /*04a0*/ 	.word	0xffffffff


	//   ....[86]....
        /*04a4*/ 	.word	0xffffffff


	//   ....[87]....
        /*04a8*/ 	.word	0xffffffff


	//   ....[88]....
        /*04ac*/ 	.word	0xffffffff


	//   ....[89]....
        /*04b0*/ 	.word	0xffffffff


	//   ....[90]....
        /*04b4*/ 	.word	0xffffffff


	//   ....[91]....
        /*04b8*/ 	.word	0xffffffff


	//   ....[92]....
        /*04bc*/ 	.word	0xffffffff


	//   ....[93]....
        /*04c0*/ 	.word	0xffffffff


	//   ....[94]....
        /*04c4*/ 	.word	0xffffffff


	//   ....[95]....
        /*04c8*/ 	.word	0xffffffff


	//   ....[96]....
        /*04cc*/ 	.word	0xffffffff


	//   ....[97]....
        /*04d0*/ 	.word	0xffffffff


	//   ....[98]....
        /*04d4*/ 	.word	0xffffffff


	//   ....[99]....
        /*04d8*/ 	.word	0xffffffff


	//   ....[100]....
        /*04dc*/ 	.word	0xffffffff


	//   ....[101]....
        /*04e0*/ 	.word	0xffffffff


	//   ....[102]....
        /*04e4*/ 	.word	0xffffffff


	//   ....[103]....
        /*04e8*/ 	.word	0xffffffff


	//   ....[104]....
        /*04ec*/ 	.word	0xffffffff


	//   ....[105]....
        /*04f0*/ 	.word	0xffffffff


	//   ....[106]....
        /*04f4*/ 	.word	0xffffffff


	//   ....[107]....
        /*04f8*/ 	.word	0xffffffff


	//   ....[108]....
        /*04fc*/ 	.word	0xffffffff


	//   ....[109]....
        /*0500*/ 	.word	0xffffffff


	//   ....[110]....
        /*0504*/ 	.word	0xffffffff


	//   ....[111]....
        /*0508*/ 	.word	0xffffffff


	//   ....[112]....
        /*050c*/ 	.word	0xffffffff


	//   ....[113]....
        /*0510*/ 	.word	0xffffffff


	//   ....[114]....
        /*0514*/ 	.word	0xffffffff


	//   ....[115]....
        /*0518*/ 	.word	0xffffffff


	//   ....[116]....
        /*051c*/ 	.word	0xffffffff


	//   ....[117]....
        /*0520*/ 	.word	0xffffffff


	//   ....[118]....
        /*0524*/ 	.word	0xffffffff


	//   ....[119]....
        /*0528*/ 	.word	0xffffffff


	//   ....[120]....
        /*052c*/ 	.word	0xffffffff


	//   ....[121]....
        /*0530*/ 	.word	0xffffffff


	//   ....[122]....
        /*0534*/ 	.word	0xffffffff


	//   ....[123]....
        /*0538*/ 	.word	0xffffffff


	//   ....[124]....
        /*053c*/ 	.word	0xffffffff


	//   ....[125]....
        /*0540*/ 	.word	0xffffffff


	//   ....[126]....
        /*0544*/ 	.word	0xffffffff


	//   ....[127]....
        /*0548*/ 	.word	0xffffffff


	//   ....[128]....
        /*054c*/ 	.word	0xffffffff


	//   ....[129]....
        /*0550*/ 	.word	0xffffffff


	//   ....[130]....
        /*0554*/ 	.word	0xffffffff


	//   ....[131]....
        /*0558*/ 	.word	0xffffffff


	//   ....[132]....
        /*055c*/ 	.word	0xffffffff


	//   ....[133]....
        /*0560*/ 	.word	0xffffffff


	//   ....[134]....
        /*0564*/ 	.word	0xffffffff


	//   ....[135]....
        /*0568*/ 	.word	0xffffffff


	//   ....[136]....
        /*056c*/ 	.word	0xffffffff


	//   ....[137]....
        /*0570*/ 	.word	0xffffffff


	//   ....[138]....
        /*0574*/ 	.word	0xffffffff


	//   ....[139]....
        /*0578*/ 	.word	0xffffffff


	//   ....[140]....
        /*057c*/ 	.word	0xffffffff


	//   ....[141]....
        /*0580*/ 	.word	0xffffffff


	//   ....[142]....
        /*0584*/ 	.word	0xffffffff


	//   ....[143]....
        /*0588*/ 	.word	0xffffffff


	//   ....[144]....
        /*058c*/ 	.word	0xffffffff


	//   ....[145]....
        /*0590*/ 	.word	0xffffffff


	//   ....[146]....
        /*0594*/ 	.word	0xffffffff


	//   ....[147]....
        /*0598*/ 	.word	0xffffffff


	//   ....[148]....
        /*059c*/ 	.word	0xffffffff


	//   ....[149]....
        /*05a0*/ 	.word	0xffffffff


	//   ....[150]....
        /*05a4*/ 	.word	0xffffffff


	//   ....[151]....
        /*05a8*/ 	.word	0xffffffff


	//   ....[152]....
        /*05ac*/ 	.word	0xffffffff


	//   ....[153]....
        /*05b0*/ 	.word	0xffffffff


	//   ....[154]....
        /*05b4*/ 	.word	0xffffffff


	//   ....[155]....
        /*05b8*/ 	.word	0xffffffff


	//   ....[156]....
        /*05bc*/ 	.word	0xffffffff


	//   ....[157]....
        /*05c0*/ 	.word	0xffffffff


	//   ....[158]....
        /*05c4*/ 	.word	0xffffffff


	//   ....[159]....
        /*05c8*/ 	.word	0xffffffff


	//   ....[160]....
        /*05cc*/ 	.word	0xffffffff


	//   ....[161]....
        /*05d0*/ 	.word	0xffffffff


	//   ....[162]....
        /*05d4*/ 	.word	0xffffffff


	//   ....[163]....
        /*05d8*/ 	.word	0xffffffff


	//   ....[164]....
        /*05dc*/ 	.word	0xffffffff


	//   ....[165]....
        /*05e0*/ 	.word	0xffffffff


	//   ....[166]....
        /*05e4*/ 	.word	0xffffffff


	//   ....[167]....
        /*05e8*/ 	.word	0x0500000f


	//   ....[168]....
        /*05ec*/ 	.word	0x0500000f


	//   ....[169]....
        /*05f0*/ 	.word	0x0500000f


	//   ....[170]....
        /*05f4*/ 	.word	0x0500000f


	//   ....[171]....
        /*05f8*/ 	.word	0x0500000f


	//   ....[172]....
        /*05fc*/ 	.word	0x0500000f


	//   ....[173]....
        /*0600*/ 	.word	0x0500000f


	//   ....[174]....
        /*0604*/ 	.word	0x0500000f


	//   ....[175]....
        /*0608*/ 	.word	0x0500000f


	//   ....[176]....
        /*060c*/ 	.word	0x0500000f


	//   ....[177]....
        /*0610*/ 	.word	0x0500000f


	//   ....[178]....
        /*0614*/ 	.word	0x0500000f


	//   ....[179]....
        /*0618*/ 	.word	0x0500000f


	//   ....[180]....
        /*061c*/ 	.word	0x0500000f


	//   ....[181]....
        /*0620*/ 	.word	0x0500000f


	//   ....[182]....
        /*0624*/ 	.word	0x0500000f


	//   ....[183]....
        /*0628*/ 	.word	0x0500000f


	//   ....[184]....
        /*062c*/ 	.word	0x0500000f


	//   ....[185]....
        /*0630*/ 	.word	0x0500000f


	//   ....[186]....
        /*0634*/ 	.word	0x0500000f


	//   ....[187]....
        /*0638*/ 	.word	0x0500000f


	//   ....[188]....
        /*063c*/ 	.word	0x0500000f


	//   ....[189]....
        /*0640*/ 	.word	0x0500000f


	//   ....[190]....
        /*0644*/ 	.word	0x0500000f


	//   ....[191]....
        /*0648*/ 	.word	0x0500000f


	//   ....[192]....
        /*064c*/ 	.word	0x0500000f


	//   ....[193]....
        /*0650*/ 	.word	0x0500000f


	//   ....[194]....
        /*0654*/ 	.word	0x0500000f


	//   ....[195]....
        /*0658*/ 	.word	0x0500000f


	//   ....[196]....
        /*065c*/ 	.word	0x0500000f


	//   ....[197]....
        /*0660*/ 	.word	0x0500000f


	//   ....[198]....
        /*0664*/ 	.word	0x0500000f


	//   ....[199]....
        /*0668*/ 	.word	0x0500000f


	//   ....[200]....
        /*066c*/ 	.word	0x0500000f


	//   ....[201]....
        /*0670*/ 	.word	0x0500000f


	//   ....[202]....
        /*0674*/ 	.word	0x0500000f


	//   ....[203]....
        /*0678*/ 	.word	0x0500000f


	//   ....[204]....
        /*067c*/ 	.word	0x0500000f


	//   ....[205]....
        /*0680*/ 	.word	0x0500000f


	//   ....[206]....
        /*0684*/ 	.word	0x0500000f


	//   ....[207]....
        /*0688*/ 	.word	0x0500000f


	//   ....[208]....
        /*068c*/ 	.word	0x0500000f


	//   ....[209]....
        /*0690*/ 	.word	0x0500000f


	//   ....[210]....
        /*0694*/ 	.word	0x0500000f


	//   ....[211]....
        /*0698*/ 	.word	0x0500000f


	//   ....[212]....
        /*069c*/ 	.word	0x0500000f


	//   ....[213]....
        /*06a0*/ 	.word	0x0500000f


	//   ....[214]....
        /*06a4*/ 	.word	0x0500000f


	//   ....[215]....
        /*06a8*/ 	.word	0x0500000f


	//   ....[216]....
        /*06ac*/ 	.word	0x0500000f


	//   ....[217]....
        /*06b0*/ 	.word	0x0500000f


	//   ....[218]....
        /*06b4*/ 	.word	0x0500000f


	//   ....[219]....
        /*06b8*/ 	.word	0x0500000f


	//   ....[220]....
        /*06bc*/ 	.word	0x0500000f


	//   ....[221]....
        /*06c0*/ 	.word	0x0500000f


	//   ....[222]....
        /*06c4*/ 	.word	0x0500000f


	//   ....[223]....
        /*06c8*/ 	.word	0x0500000f


	//   ....[224]....
        /*06cc*/ 	.word	0x0500000f


	//   ....[225]....
        /*06d0*/ 	.word	0x0500000f


	//   ....[226]....
        /*06d4*/ 	.word	0x0500000f


	//   ....[227]....
        /*06d8*/ 	.word	0x0500000f


	//   ....[228]....
        /*06dc*/ 	.word	0x0500000f


	//   ....[229]....
        /*06e0*/ 	.word	0x0500000f


	//   ....[230]....
        /*06e4*/ 	.word	0x0500000f


	//   ....[231]....
        /*06e8*/ 	.word	0x0500000f


	//   ....[232]....
        /*06ec*/ 	.word	0x0500000f


	//   ....[233]....
        /*06f0*/ 	.word	0x0500000f


	//   ....[234]....
        /*06f4*/ 	.word	0x0500000f


	//   ....[235]....
        /*06f8*/ 	.word	0x0500000f


	//   ....[236]....
        /*06fc*/ 	.word	0x0500000f


	//   ....[237]....
        /*0700*/ 	.word	0x0500000f


	//   ....[238]....
        /*0704*/ 	.word	0x0500000f


	//   ....[239]....
        /*0708*/ 	.word	0x0500000f


	//   ....[240]....
        /*070c*/ 	.word	0x0500000f


	//   ....[241]....
        /*0710*/ 	.word	0x0500000f


	//   ....[242]....
        /*0714*/ 	.word	0x0500000f


	//   ....[243]....
        /*0718*/ 	.word	0x0500000f


	//   ....[244]....
        /*071c*/ 	.word	0x0500000f


	//   ....[245]....
        /*0720*/ 	.word	0x0500000f


	//   ....[246]....
        /*0724*/ 	.word	0x0500000f


	//   ....[247]....
        /*0728*/ 	.word	0x0500000f


	//   ....[248]....
        /*072c*/ 	.word	0x0500000f


	//   ....[249]....
        /*0730*/ 	.word	0x0500000f


	//   ....[250]....
        /*0734*/ 	.word	0x0500000f


	//   ....[251]....
        /*0738*/ 	.word	0x0500000f


	//   ....[252]....
        /*073c*/ 	.word	0x0500000f


	//   ....[253]....
        /*0740*/ 	.word	0x0500000f


	//   ....[254]....
        /*0744*/ 	.word	0x0500000f


	//   ....[255]....
        /*0748*/ 	.word	0x0500000f


	//   ....[0]....
        /*074c*/ 	.word	0x0500000f


	//   ....[1]....
        /*0750*/ 	.word	0x0500000f


	//   ....[2]....
        /*0754*/ 	.word	0x0500000f


	//   ....[3]....
        /*0758*/ 	.word	0x0500000f


	//   ....[4]....
        /*075c*/ 	.word	0x0500000f


	//   ....[5]....
        /*0760*/ 	.word	0x0500000f


	//   ....[6]....
        /*0764*/ 	.word	0x0500000f


	//   ....[7]....
        /*0768*/ 	.word	0x0500000f


	//   ....[8]....
        /*076c*/ 	.word	0x0500000f


	//   ....[9]....
        /*0770*/ 	.word	0x0500000f


	//   ....[10]....
        /*0774*/ 	.word	0x0500000f


	//   ....[11]....
        /*0778*/ 	.word	0x0500000f


	//   ....[12]....
        /*077c*/ 	.word	0x0500000f


	//   ....[13]....
        /*0780*/ 	.word	0x0500000f


	//   ....[14]....
        /*0784*/ 	.word	0x0500000f


	//   ....[15]....
        /*0788*/ 	.word	0x0500000f


	//   ....[16]....
        /*078c*/ 	.word	0x0500000f


	//   ....[17]....
        /*0790*/ 	.word	0x0500000f


	//   ....[18]....
        /*0794*/ 	.word	0x0500000f


	//----- nvinfo : EIATTR_COOP_GROUP_INSTR_OFFSETS
	.align		4
.L_1403:
        /*0798*/ 	.byte	0x04, 0x28
        /*079a*/ 	.short	(.L_1405 - .L_1404)


	//   ....[0]....
.L_1404:
        /*079c*/ 	.word	0x00000080


	//   ....[1]....
        /*07a0*/ 	.word	0x000000b0


	//   ....[2]....
        /*07a4*/ 	.word	0x000002d0


	//   ....[3]....
        /*07a8*/ 	.word	0x00000430


	//   ....[4]....
        /*07ac*/ 	.word	0x00000550


	//   ....[5]....
        /*07b0*/ 	.word	0x000006b0


	//   ....[6]....
        /*07b4*/ 	.word	0x00001590


	//   ....[7]....
        /*07b8*/ 	.word	0x00002450


	//   ....[8]....
        /*07bc*/ 	.word	0x00002550


	//   ....[9]....
        /*07c0*/ 	.word	0x00002870


	//   ....[10]....
        /*07c4*/ 	.word	0x00002a30


	//   ....[11]....
        /*07c8*/ 	.word	0x00004470


	//   ....[12]....
        /*07cc*/ 	.word	0x00004480


	//   ....[13]....
        /*07d0*/ 	.word	0x000044b0


	//   ....[14]....
        /*07d4*/ 	.word	0x000044d0


	//   ....[15]....
        /*07d8*/ 	.word	0x00005770


	//   ....[16]....
        /*07dc*/ 	.word	0x000057a0


	//   ....[17]....
        /*07e0*/ 	.word	0x00005880


	//   ....[18]....
        /*07e4*/ 	.word	0x00005890


	//   ....[19]....
        /*07e8*/ 	.word	0x00006730


	//   ....[20]....
        /*07ec*/ 	.word	0x00006740


	//   ....[21]....
        /*07f0*/ 	.word	0x00006750


	//   ....[22]....
        /*07f4*/ 	.word	0x000067a0


	//   ....[23]....
        /*07f8*/ 	.word	0x00006d40


	//   ....[24]....
        /*07fc*/ 	.word	0x00006d80


	//   ....[25]....
        /*0800*/ 	.word	0x00006db0


	//   ....[26]....
        /*0804*/ 	.word	0x00006df0


	//   ....[27]....
        /*0808*/ 	.word	0x00006e20


	//   ....[28]....
        /*080c*/ 	.word	0x00006e40


	//   ....[29]....
        /*0810*/ 	.word	0x00006e60


	//   ....[30]....
        /*0814*/ 	.word	0x00006e80


	//   ....[31]....
        /*0818*/ 	.word	0x00007250


	//   ....[32]....
        /*081c*/ 	.word	0x00007280


	//   ....[33]....
        /*0820*/ 	.word	0x000074f0


	//   ....[34]....
        /*0824*/ 	.word	0x00007500


	//   ....[35]....
        /*0828*/ 	.word	0x00007f50


	//   ....[36]....
        /*082c*/ 	.word	0x00007f80


	//   ....[37]....
        /*0830*/ 	.word	0x00007fc0


	//   ....[38]....
        /*0834*/ 	.word	0x00007ff0


	//   ....[39]....
        /*0838*/ 	.word	0x00008010


	//   ....[40]....
        /*083c*/ 	.word	0x00008020


	//   ....[41]....
        /*0840*/ 	.word	0x00008030


	//   ....[42]....
        /*0844*/ 	.word	0x00008050


	//   ....[43]....
        /*0848*/ 	.word	0x000081a0


	//   ....[44]....
        /*084c*/ 	.word	0x000083d0


	//   ....[45]....
        /*0850*/ 	.word	0x00008400


	//   ....[46]....
        /*0854*/ 	.word	0x00008430


	//   ....[47]....
        /*0858*/ 	.word	0x00008460


	//   ....[48]....
        /*085c*/ 	.word	0x00008490


	//   ....[49]....
        /*0860*/ 	.word	0x000084c0


	//   ....[50]....
        /*0864*/ 	.word	0x00008630


	//   ....[51]....
        /*0868*/ 	.word	0x00008660


	//   ....[52]....
        /*086c*/ 	.word	0x00008690


	//   ....[53]....
        /*0870*/ 	.word	0x000086c0


	//   ....[54]....
        /*0874*/ 	.word	0x000086f0


	//   ....[55]....
        /*0878*/ 	.word	0x00008720


	//   ....[56]....
        /*087c*/ 	.word	0x000087b0


	//   ....[57]....
        /*0880*/ 	.word	0x000087e0


	//   ....[58]....
        /*0884*/ 	.word	0x000087f0


	//   ....[59]....
        /*0888*/ 	.word	0x00008890


	//   ....[60]....
        /*088c*/ 	.word	0x0000a260


	//   ....[61]....
        /*0890*/ 	.word	0x0000a280


	//   ....[62]....
        /*0894*/ 	.word	0x0000a310


	//   ....[63]....
        /*0898*/ 	.word	0x0000a330


	//   ....[64]....
        /*089c*/ 	.word	0x0000a3b0


	//   ....[65]....
        /*08a0*/ 	.word	0x0000a3d0


	//   ....[66]....
        /*08a4*/ 	.word	0x0000a450


	//   ....[67]....
        /*08a8*/ 	.word	0x0000a470


	//   ....[68]....
        /*08ac*/ 	.word	0x0000a4f0


	//   ....[69]....
        /*08b0*/ 	.word	0x0000a510


	//   ....[70]....
        /*08b4*/ 	.word	0x0000a590


	//   ....[71]....
        /*08b8*/ 	.word	0x0000a5b0


	//   ....[72]....
        /*08bc*/ 	.word	0x0000a630


	//   ....[73]....
        /*08c0*/ 	.word	0x0000a650


	//   ....[74]....
        /*08c4*/ 	.word	0x0000a660


	//   ....[75]....
        /*08c8*/ 	.word	0x0000a670


	//   ....[76]....
        /*08cc*/ 	.word	0x0000af40


	//   ....[77]....
        /*08d0*/ 	.word	0x0000af70


	//   ....[78]....
        /*08d4*/ 	.word	0x0000b010


	//   ....[79]....
        /*08d8*/ 	.word	0x0000b030


	//   ....[80]....
        /*08dc*/ 	.word	0x0000b0b0


	//   ....[81]....
        /*08e0*/ 	.word	0x0000b0d0


	//   ....[82]....
        /*08e4*/ 	.word	0x0000b150


	//   ....[83]....
        /*08e8*/ 	.word	0x0000b170


	//   ....[84]....
        /*08ec*/ 	.word	0x0000b1f0


	//   ....[85]....
        /*08f0*/ 	.word	0x0000b210


	//   ....[86]....
        /*08f4*/ 	.word	0x0000b290


	//   ....[87]....
        /*08f8*/ 	.word	0x0000b2b0


	//   ....[88]....
        /*08fc*/ 	.word	0x0000b330


	//   ....[89]....
        /*0900*/ 	.word	0x0000b350


	//   ....[90]....
        /*0904*/ 	.word	0x0000b360


	//   ....[91]....
        /*0908*/ 	.word	0x0000b3d0


	//   ....[92]....
        /*090c*/ 	.word	0x0000b420


	//   ....[93]....
        /*0910*/ 	.word	0x0000b450


	//   ....[94]....
        /*0914*/ 	.word	0x0000b4e0


	//   ....[95]....
        /*0918*/ 	.word	0x0000b4f0


	//   ....[96]....
        /*091c*/ 	.word	0x0000b560


	//   ....[97]....
        /*0920*/ 	.word	0x0000b570


	//   ....[98]....
        /*0924*/ 	.word	0x0000b5b0


	//   ....[99]....
        /*0928*/ 	.word	0x0000b5d0


	//   ....[100]....
        /*092c*/ 	.word	0x0000bd20


	//   ....[101]....
        /*0930*/ 	.word	0x0000bd50


	//   ....[102]....
        /*0934*/ 	.word	0x0000bda0


	//   ....[103]....
        /*0938*/ 	.word	0x0000bdb0


	//   ....[104]....
        /*093c*/ 	.word	0x0000bdf0


	//   ....[105]....
        /*0940*/ 	.word	0x0000be00


	//   ....[106]....
        /*0944*/ 	.word	0x0000be40


	//   ....[107]....
        /*0948*/ 	.word	0x0000be50


	//   ....[108]....
        /*094c*/ 	.word	0x0000be90


	//   ....[109]....
        /*0950*/ 	.word	0x0000bea0


	//   ....[110]....
        /*0954*/ 	.word	0x0000bee0


	//   ....[111]....
        /*0958*/ 	.word	0x0000bef0


	//   ....[112]....
        /*095c*/ 	.word	0x0000bf30


	//   ....[113]....
        /*0960*/ 	.word	0x0000bf40


	//   ....[114]....
        /*0964*/ 	.word	0x0000bf50


	//   ....[115]....
        /*0968*/ 	.word	0x0000bf90


	//   ....[116]....
        /*096c*/ 	.word	0x0000c240


	//   ....[117]....
        /*0970*/ 	.word	0x0000c270


	//   ....[118]....
        /*0974*/ 	.word	0x0000c2d0


	//   ....[119]....
        /*0978*/ 	.word	0x0000c2e0


	//   ....[120]....
        /*097c*/ 	.word	0x0000c330


	//   ....[121]....
        /*0980*/ 	.word	0x0000c340


	//   ....[122]....
        /*0984*/ 	.word	0x0000c390


	//   ....[123]....
        /*0988*/ 	.word	0x0000c3a0


	//   ....[124]....
        /*098c*/ 	.word	0x0000c3f0


	//   ....[125]....
        /*0990*/ 	.word	0x0000c400


	//   ....[126]....
        /*0994*/ 	.word	0x0000c450


	//   ....[127]....
        /*0998*/ 	.word	0x0000c460


	//   ....[128]....
        /*099c*/ 	.word	0x0000c4b0


	//   ....[129]....
        /*09a0*/ 	.word	0x0000c4c0


	//   ....[130]....
        /*09a4*/ 	.word	0x0000c4d0


	//   ....[131]....
        /*09a8*/ 	.word	0x0000c510


	//   ....[132]....
        /*09ac*/ 	.word	0x0000cab0


	//   ....[133]....
        /*09b0*/ 	.word	0x0000caf0


	//   ....[134]....
        /*09b4*/ 	.word	0x0000cb30


	//   ....[135]....
        /*09b8*/ 	.word	0x0000cb70


	//   ....[136]....
        /*09bc*/ 	.word	0x0000cb90


	//   ....[137]....
        /*09c0*/ 	.word	0x0000cbd0


	//   ....[138]....
        /*09c4*/ 	.word	0x0000cbf0


	//   ....[139]....
        /*09c8*/ 	.word	0x0000cc30


	//   ....[140]....
        /*09cc*/ 	.word	0x0000cc50


	//   ....[141]....
        /*09d0*/ 	.word	0x0000cc90


	//   ....[142]....
        /*09d4*/ 	.word	0x0000ccb0


	//   ....[143]....
        /*09d8*/ 	.word	0x0000ccf0


	//   ....[144]....
        /*09dc*/ 	.word	0x0000cd10


	//   ....[145]....
        /*09e0*/ 	.word	0x0000cd50


	//   ....[146]....
        /*09e4*/ 	.word	0x0000cd70


	//   ....[147]....
        /*09e8*/ 	.word	0x0000cd80


	//   ....[148]....
        /*09ec*/ 	.word	0x0000d140


	//   ....[149]....
        /*09f0*/ 	.word	0x0000d170


	//   ....[150]....
        /*09f4*/ 	.word	0x0000d1d0


	//   ....[151]....
        /*09f8*/ 	.word	0x0000d200


	//   ....[152]....
        /*09fc*/ 	.word	0x0000d230


	//   ....[153]....
        /*0a00*/ 	.word	0x0000d260


	//   ....[154]....
        /*0a04*/ 	.word	0x0000d290


	//   ....[155]....
        /*0a08*/ 	.word	0x0000d2c0


	//   ....[156]....
        /*0a0c*/ 	.word	0x0000d460


	//   ....[157]....
        /*0a10*/ 	.word	0x0000d490


	//   ....[158]....
        /*0a14*/ 	.word	0x0000d4c0


	//   ....[159]....
        /*0a18*/ 	.word	0x0000d4f0


	//   ....[160]....
        /*0a1c*/ 	.word	0x0000d520


	//   ....[161]....
        /*0a20*/ 	.word	0x0000d550


	//   ....[162]....
        /*0a24*/ 	.word	0x0000d610


	//   ....[163]....
        /*0a28*/ 	.word	0x0000d630


	//   ....[164]....
        /*0a2c*/ 	.word	0x0000d640


	//   ....[165]....
        /*0a30*/ 	.word	0x0000d6a0


	//   ....[166]....
        /*0a34*/ 	.word	0x0000dcc0


	//   ....[167]....
        /*0a38*/ 	.word	0x0000e1a0


	//   ....[168]....
        /*0a3c*/ 	.word	0x0000e290


	//   ....[169]....
        /*0a40*/ 	.word	0x0000e330


	//   ....[170]....
        /*0a44*/ 	.word	0x0000e390


	//   ....[171]....
        /*0a48*/ 	.word	0x0000e490


	//   ....[172]....
        /*0a4c*/ 	.word	0x0000e4f0


	//   ....[173]....
        /*0a50*/ 	.word	0x0000e5e0


	//   ....[174]....
        /*0a54*/ 	.word	0x0000e650


	//   ....[175]....
        /*0a58*/ 	.word	0x0000e740


	//   ....[176]....
        /*0a5c*/ 	.word	0x0000e7b0


	//   ....[177]....
        /*0a60*/ 	.word	0x0000e8a0


	//   ....[178]....
        /*0a64*/ 	.word	0x0000e910


	//   ....[179]....
        /*0a68*/ 	.word	0x0000ea00


	//   ....[180]....
        /*0a6c*/ 	.word	0x0000ea70


	//   ....[181]....
        /*0a70*/ 	.word	0x0000eb60


	//   ....[182]....
        /*0a74*/ 	.word	0x0000ebd0


	//   ....[183]....
        /*0a78*/ 	.word	0x0000ec70


	//   ....[184]....
        /*0a7c*/ 	.word	0x0000ed60


	//   ....[185]....
        /*0a80*/ 	.word	0x0000edd0


	//   ....[186]....
        /*0a84*/ 	.word	0x0000ee30


	//   ....[187]....
        /*0a88*/ 	.word	0x0000ef20


	//   ....[188]....
        /*0a8c*/ 	.word	0x0000ef80


	//   ....[189]....
        /*0a90*/ 	.word	0x0000f080


	//   ....[190]....
        /*0a94*/ 	.word	0x0000f0e0


	//   ....[191]....
        /*0a98*/ 	.word	0x0000f1e0


	//   ....[192]....
        /*0a9c*/ 	.word	0x0000f240


	//   ....[193]....
        /*0aa0*/ 	.word	0x0000f340


	//   ....[194]....
        /*0aa4*/ 	.word	0x0000f3a0


	//   ....[195]....
        /*0aa8*/ 	.word	0x0000f4a0


	//   ....[196]....
        /*0aac*/ 	.word	0x0000f500


	//   ....[197]....
        /*0ab0*/ 	.word	0x0000f600


	//   ....[198]....
        /*0ab4*/ 	.word	0x0000f660


	//   ....[199]....
        /*0ab8*/ 	.word	0x0000f710


	//   ....[200]....
        /*0abc*/ 	.word	0x0000f7d0


	//   ....[201]....
        /*0ac0*/ 	.word	0x0000f890


	//   ....[202]....
        /*0ac4*/ 	.word	0x0000f8f0


	//   ....[203]....
        /*0ac8*/ 	.word	0x0000f9f0


	//   ....[204]....
        /*0acc*/ 	.word	0x0000fa50


	//   ....[205]....
        /*0ad0*/ 	.word	0x0000fb20


	//   ....[206]....
        /*0ad4*/ 	.word	0x0000fb80


	//   ....[207]....
        /*0ad8*/ 	.word	0x0000fc40


	//   ....[208]....
        /*0adc*/ 	.word	0x0000fd80


	//   ....[209]....
        /*0ae0*/ 	.word	0x0000fe20


	//   ....[210]....
        /*0ae4*/ 	.word	0x0000fe90


	//   ....[211]....
        /*0ae8*/ 	.word	0x0000ff40


	//   ....[212]....
        /*0aec*/ 	.word	0x0000ffa0


	//   ....[213]....
        /*0af0*/ 	.word	0x00010050


	//   ....[214]....
        /*0af4*/ 	.word	0x000100b0


	//   ....[215]....
        /*0af8*/ 	.word	0x00010160


	//   ....[216]....
        /*0afc*/ 	.word	0x000101c0


	//   ....[217]....
        /*0b00*/ 	.word	0x00010270


	//   ....[218]....
        /*0b04*/ 	.word	0x000102d0


	//   ....[219]....
        /*0b08*/ 	.word	0x00010380


	//   ....[220]....
        /*0b0c*/ 	.word	0x000103e0


	//   ....[221]....
        /*0b10*/ 	.word	0x00010490


	//   ....[222]....
        /*0b14*/ 	.word	0x000104f0


	//   ....[223]....
        /*0b18*/ 	.word	0x000105a0


	//   ....[224]....
        /*0b1c*/ 	.word	0x00010690


	//   ....[225]....
        /*0b20*/ 	.word	0x00010740


	//   ....[226]....
        /*0b24*/ 	.word	0x000107a0


	//   ....[227]....
        /*0b28*/ 	.word	0x00010860


	//   ....[228]....
        /*0b2c*/ 	.word	0x000108c0


	//   ....[229]....
        /*0b30*/ 	.word	0x00010980


	//   ....[230]....
        /*0b34*/ 	.word	0x000109e0


	//   ....[231]....
        /*0b38*/ 	.word	0x00010aa0


	//   ....[232]....
        /*0b3c*/ 	.word	0x00010b00


	//   ....[233]....
        /*0b40*/ 	.word	0x00010bc0


	//   ....[234]....
        /*0b44*/ 	.word	0x00010c20


	//   ....[235]....
        /*0b48*/ 	.word	0x00010ce0


	//   ....[236]....
        /*0b4c*/ 	.word	0x00010d40


	//   ....[237]....
        /*0b50*/ 	.word	0x00010e00


	//   ....[238]....
        /*0b54*/ 	.word	0x00010e60


	//   ....[239]....
        /*0b58*/ 	.word	0x00010f10


	//   ....[240]....
        /*0b5c*/ 	.word	0x00011000


	//   ....[241]....
        /*0b60*/ 	.word	0x000110a0


	//   ....[242]....
        /*0b64*/ 	.word	0x00011140


	//   ....[243]....
        /*0b68*/ 	.word	0x000111f0


	//   ....[244]....
        /*0b6c*/ 	.word	0x00011250


	//   ....[245]....
        /*0b70*/ 	.word	0x00011300


	//   ....[246]....
        /*0b74*/ 	.word	0x00011360


	//   ....[247]....
        /*0b78*/ 	.word	0x00011410


	//   ....[248]....
        /*0b7c*/ 	.word	0x00011470


	//   ....[249]....
        /*0b80*/ 	.word	0x00011520


	//   ....[250]....
        /*0b84*/ 	.word	0x00011580


	//   ....[251]....
        /*0b88*/ 	.word	0x00011630


	//   ....[252]....
        /*0b8c*/ 	.word	0x00011690


	//   ....[253]....
        /*0b90*/ 	.word	0x00011740


	//   ....[254]....
        /*0b94*/ 	.word	0x000117a0


	//   ....[255]....
        /*0b98*/ 	.word	0x00011840


	//   ....[0]....
        /*0b9c*/ 	.word	0x000118d0


	//   ....[1]....
        /*0ba0*/ 	.word	0x00011970


	//   ....[2]....
        /*0ba4*/ 	.word	0x00011af0


	//   ....[3]....
        /*0ba8*/ 	.word	0x00011b60


	//   ....[4]....
        /*0bac*/ 	.word	0x00011bd0


	//   ....[5]....
        /*0bb0*/ 	.word	0x00011c40


	//   ....[6]....
        /*0bb4*/ 	.word	0x00011cb0


	//   ....[7]....
        /*0bb8*/ 	.word	0x00011d30


	//   ....[8]....
        /*0bbc*/ 	.word	0x00011db0


	//   ....[9]....
        /*0bc0*/ 	.word	0x00011e40


	//   ....[10]....
        /*0bc4*/ 	.word	0x00011eb0


	//   ....[11]....
        /*0bc8*/ 	.word	0x00011f20


	//   ....[12]....
        /*0bcc*/ 	.word	0x00011f90


	//   ....[13]....
        /*0bd0*/ 	.word	0x00012010


	//   ....[14]....
        /*0bd4*/ 	.word	0x00012080


	//   ....[15]....
        /*0bd8*/ 	.word	0x00012120


	//   ....[16]....
        /*0bdc*/ 	.word	0x00012170


	//   ....[17]....
        /*0be0*/ 	.word	0x00012200


	//   ....[18]....
        /*0be4*/ 	.word	0x00012330


	//----- nvinfo : EIATTR_REG_RECONFIG
	.align		4
.L_1405:
        /*0be8*/ 	.byte	0x01, 0x54
	.zero		2


	//----- nvinfo : EIATTR_SYSCALL_OFFSETS
	.align		4
        /*0bec*/ 	.byte	0x04, 0x46
        /*0bee*/ 	.short	(.L_1407 - .L_1406)


	//   ....[0]....
.L_1406:
        /*0bf0*/ 	.word	0x00001740


	//   ....[1]....
        /*0bf4*/ 	.word	0x000098a0


	//   ....[2]....
        /*0bf8*/ 	.word	0x000099f0


	//   ....[3]....
        /*0bfc*/ 	.word	0x00009ae0


	//   ....[4]....
        /*0c00*/ 	.word	0x0000aa80


	//----- nvinfo : EIATTR_MBARRIER_INSTR_OFFSETS
	.align		4
.L_1407:
        /*0c04*/ 	.byte	0x04, 0x39
        /*0c06*/ 	.short	(.L_1409 - .L_1408)


	//   ....[0]....
.L_1408:
        /*0c08*/ 	.word	0x00000180
        /*0c0c*/ 	.word	0x000000ff
        /*0c10*/ 	.word	0x00016800
        /*0c14*/ 	.short	0x0100
        /*0c16*/ 	.byte	0x08
	.zero		1


	//   ....[1]....
        /*0c18*/ 	.word	0x00000190
        /*0c1c*/ 	.word	0x000000ff
        /*0c20*/ 	.word	0x00016820
        /*0c24*/ 	.short	0x0100
        /*0c26*/ 	.byte	0x08
	.zero		1


	//   ....[2]....
        /*0c28*/ 	.word	0x00000280
        /*0c2c*/ 	.word	0x000000ff
        /*0c30*/ 	.word	0x00016830
        /*0c34*/ 	.short	0x0100
        /*0c36*/ 	.byte	0x08
	.zero		1


	//   ....[3]....
        /*0c38*/ 	.word	0x00000290
        /*0c3c*/ 	.word	0x000000ff
        /*0c40*/ 	.word	0x00016840
        /*0c44*/ 	.short	0x0100
        /*0c46*/ 	.byte	0x08
	.zero		1


	//   ....[4]....
        /*0c48*/ 	.word	0x000002a0
        /*0c4c*/ 	.word	0x000000ff
        /*0c50*/ 	.word	0x00016838
        /*0c54*/ 	.short	0x0100
        /*0c56*/ 	.byte	0x08
	.zero		1


	//   ....[5]....
        /*0c58*/ 	.word	0x000002b0
        /*0c5c*/ 	.word	0x000000ff
        /*0c60*/ 	.word	0x00016848
        /*0c64*/ 	.short	0x0100
        /*0c66*/ 	.byte	0x08
	.zero		1


	//   ....[6]....
        /*0c68*/ 	.word	0x000003e0
        /*0c6c*/ 	.word	0x000000ff
        /*0c70*/ 	.word	0x00016850
        /*0c74*/ 	.short	0x0100
        /*0c76*/ 	.byte	0x08
	.zero		1


	//   ....[7]....
        /*0c78*/ 	.word	0x000003f0
        /*0c7c*/ 	.word	0x000000ff
        /*0c80*/ 	.word	0x00016860
        /*0c84*/ 	.short	0x0100
        /*0c86*/ 	.byte	0x08
	.zero		1


	//   ....[8]....
        /*0c88*/ 	.word	0x00000400
        /*0c8c*/ 	.word	0x000000ff
        /*0c90*/ 	.word	0x00016858
        /*0c94*/ 	.short	0x0100
        /*0c96*/ 	.byte	0x08
	.zero		1


	//   ....[9]....
        /*0c98*/ 	.word	0x00000410
        /*0c9c*/ 	.word	0x000000ff
        /*0ca0*/ 	.word	0x00016868
        /*0ca4*/ 	.short	0x0100
        /*0ca6*/ 	.byte	0x08
	.zero		1


	//   ....[10]....
        /*0ca8*/ 	.word	0x00000500
        /*0cac*/ 	.word	0x000000ff
        /*0cb0*/ 	.word	0x00016870
        /*0cb4*/ 	.short	0x0100
        /*0cb6*/ 	.byte	0x06
	.zero		1


	//   ....[11]....
        /*0cb8*/ 	.word	0x00000510
        /*0cbc*/ 	.word	0x000000ff
        /*0cc0*/ 	.word	0x00016880
        /*0cc4*/ 	.short	0x0100
        /*0cc6*/ 	.byte	0x06
	.zero		1


	//   ....[12]....
        /*0cc8*/ 	.word	0x00000520
        /*0ccc*/ 	.word	0x000000ff
        /*0cd0*/ 	.word	0x00016878
        /*0cd4*/ 	.short	0x0100
        /*0cd6*/ 	.byte	0x06
	.zero		1


	//   ....[13]....
        /*0cd8*/ 	.word	0x00000530
        /*0cdc*/ 	.word	0x000000ff
        /*0ce0*/ 	.word	0x00016888
        /*0ce4*/ 	.short	0x0100
        /*0ce6*/ 	.byte	0x06
	.zero		1


	//   ....[14]....
        /*0ce8*/ 	.word	0x00000660
        /*0cec*/ 	.word	0x000000ff
        /*0cf0*/ 	.word	0x00016890
        /*0cf4*/ 	.short	0x0100
        /*0cf6*/ 	.byte	0x08
	.zero		1


	//   ....[15]....
        /*0cf8*/ 	.word	0x00000670
        /*0cfc*/ 	.word	0x000000ff
        /*0d00*/ 	.word	0x000168a0
        /*0d04*/ 	.short	0x0100
        /*0d06*/ 	.byte	0x08
	.zero		1


	//   ....[16]....
        /*0d08*/ 	.word	0x00000680
        /*0d0c*/ 	.word	0x000000ff
        /*0d10*/ 	.word	0x00016898
        /*0d14*/ 	.short	0x0100
        /*0d16*/ 	.byte	0x08
	.zero		1


	//   ....[17]....
        /*0d18*/ 	.word	0x00000690
        /*0d1c*/ 	.word	0x000000ff
        /*0d20*/ 	.word	0x000168a8
        /*0d24*/ 	.short	0x0100
        /*0d26*/ 	.byte	0x08
	.zero		1


	//   ....[18]....
        /*0d28*/ 	.word	0x000007c0
        /*0d2c*/ 	.word	0x000000ff
        /*0d30*/ 	.word	0x000168b0
        /*0d34*/ 	.short	0x0100
        /*0d36*/ 	.byte	0x08
	.zero		1


	//   ....[19]....
        /*0d38*/ 	.word	0x000007d0
        /*0d3c*/ 	.word	0x000000ff
        /*0d40*/ 	.word	0x000168c0
        /*0d44*/ 	.short	0x0100
        /*0d46*/ 	.byte	0x08
	.zero		1


	//   ....[20]....
        /*0d48*/ 	.word	0x000007e0
        /*0d4c*/ 	.word	0x000000ff
        /*0d50*/ 	.word	0x000168b8
        /*0d54*/ 	.short	0x0100
        /*0d56*/ 	.byte	0x08
	.zero		1


	//   ....[21]....
        /*0d58*/ 	.word	0x000007f0
        /*0d5c*/ 	.word	0x000000ff
        /*0d60*/ 	.word	0x000168c8
        /*0d64*/ 	.short	0x0100
        /*0d66*/ 	.byte	0x08
	.zero		1


	//   ....[22]....
        /*0d68*/ 	.word	0x000017b0
        /*0d6c*/ 	.word	0x000000ff
        /*0d70*/ 	.word	0x00016800
        /*0d74*/ 	.short	0x010a
        /*0d76*/ 	.byte	0x2b
	.zero		1


	//   ....[23]....
        /*0d78*/ 	.word	0x00001830
        /*0d7c*/ 	.word	0x00000004
        /*0d80*/ 	.word	0x00016830
        /*0d84*/ 	.short	0x010a
        /*0d86*/ 	.byte	0x3f
	.zero		1


	//   ....[24]....
        /*0d88*/ 	.word	0x00001880
        /*0d8c*/ 	.word	0x00000004
        /*0d90*/ 	.word	0x00016830
        /*0d94*/ 	.short	0x010a
        /*0d96*/ 	.byte	0x3f
	.zero		1


	//   ....[25]....
        /*0d98*/ 	.word	0x00002990
        /*0d9c*/ 	.word	0x000000ff
        /*0da0*/ 	.word	0x00000000
        /*0da4*/ 	.short	0x0101
        /*0da6*/ 	.byte	0x06
	.zero		1


	//   ....[26]....
        /*0da8*/ 	.word	0x00003930
        /*0dac*/ 	.word	0x000000ff
        /*0db0*/ 	.word	0x00016830
        /*0db4*/ 	.short	0x010a
        /*0db6*/ 	.byte	0x0a
	.zero		1


	//   ....[27]....
        /*0db8*/ 	.word	0x00003970
        /*0dbc*/ 	.word	0x000000ff
        /*0dc0*/ 	.word	0x00016830
        /*0dc4*/ 	.short	0x010a
        /*0dc6*/ 	.byte	0x0a
	.zero		1


	//   ....[28]....
        /*0dc8*/ 	.word	0x00003bf0
        /*0dcc*/ 	.word	0x000000ff
        /*0dd0*/ 	.word	0x00016850
        /*0dd4*/ 	.short	0x010a
        /*0dd6*/ 	.byte	0x0a
	.zero		1


	//   ....[29]....
        /*0dd8*/ 	.word	0x00003c30
        /*0ddc*/ 	.word	0x000000ff
        /*0de0*/ 	.word	0x00016850
        /*0de4*/ 	.short	0x010a
        /*0de6*/ 	.byte	0x0a
	.zero		1


	//   ....[30]....
        /*0de8*/ 	.word	0x00004100
        /*0dec*/ 	.word	0x000000ff
        /*0df0*/ 	.word	0x00000000
        /*0df4*/ 	.short	0x0101
        /*0df6*/ 	.byte	0x07
	.zero		1


	//   ....[31]....
        /*0df8*/ 	.word	0x000052b0
        /*0dfc*/ 	.word	0x000000ff
        /*0e00*/ 	.word	0x00000000
        /*0e04*/ 	.short	0x0101
        /*0e06*/ 	.byte	0x06
	.zero		1


	//   ....[32]....
        /*0e08*/ 	.word	0x000056e0
        /*0e0c*/ 	.word	0x000000ff
        /*0e10*/ 	.word	0x00016850
        /*0e14*/ 	.short	0x010a
        /*0e16*/ 	.byte	0x05
	.zero		1


	//   ....[33]....
        /*0e18*/ 	.word	0x00005720
        /*0e1c*/ 	.word	0x000000ff
        /*0e20*/ 	.word	0x00016850
        /*0e24*/ 	.short	0x010a
        /*0e26*/ 	.byte	0x05
	.zero		1


	//   ....[34]....
        /*0e28*/ 	.word	0x00005cf0
        /*0e2c*/ 	.word	0x000000ff
        /*0e30*/ 	.word	0x00000000
        /*0e34*/ 	.short	0x0101
        /*0e36*/ 	.byte	0x04
	.zero		1


	//   ....[35]....
        /*0e38*/ 	.word	0x00006e30
        /*0e3c*/ 	.word	0x00000000
        /*0e40*/ 	.word	0x00000000
        /*0e44*/ 	.short	0x0101
        /*0e46*/ 	.byte	0x3f
	.zero		1


	//   ....[36]....
        /*0e48*/ 	.word	0x00007260
        /*0e4c*/ 	.word	0x00000004
        /*0e50*/ 	.word	0x00000000
        /*0e54*/ 	.short	0x0101
        /*0e56*/ 	.byte	0x3f
	.zero		1


	//   ....[37]....
        /*0e58*/ 	.word	0x00009fe0
        /*0e5c*/ 	.word	0x00000003
        /*0e60*/ 	.word	0x00016840
        /*0e64*/ 	.short	0x010a
        /*0e66*/ 	.byte	0x3f
	.zero		1


	//   ....[38]....
        /*0e68*/ 	.word	0x0000a770
        /*0e6c*/ 	.word	0x00000003
        /*0e70*/ 	.word	0x00016830
        /*0e74*/ 	.short	0x0107
        /*0e76*/ 	.byte	0x3f
	.zero		1


	//   ....[39]....
        /*0e78*/ 	.word	0x0000a840
        /*0e7c*/ 	.word	0x00000003
        /*0e80*/ 	.word	0x00016830
        /*0e84*/ 	.short	0x0101
        /*0e86*/ 	.byte	0x3f
	.zero		1


	//   ....[40]....
        /*0e88*/ 	.word	0x0000b670
        /*0e8c*/ 	.word	0x00000016
        /*0e90*/ 	.word	0x00016800
        /*0e94*/ 	.short	0x0107
        /*0e96*/ 	.byte	0x3f
	.zero		1


	//   ....[41]....
        /*0e98*/ 	.word	0x0000b760
        /*0e9c*/ 	.word	0x00000016
        /*0ea0*/ 	.word	0x00016800
        /*0ea4*/ 	.short	0x0101
        /*0ea6*/ 	.byte	0x3f
	.zero		1


	//   ....[42]....
        /*0ea8*/ 	.word	0x0000b780
        /*0eac*/ 	.word	0x00000016
        /*0eb0*/ 	.word	0x00016820
        /*0eb4*/ 	.short	0x010a
        /*0eb6*/ 	.byte	0x3f
	.zero		1


	//   ....[43]....
        /*0eb8*/ 	.word	0x0000bb30
        /*0ebc*/ 	.word	0x00000005
        /*0ec0*/ 	.word	0x00016840
        /*0ec4*/ 	.short	0x010a
        /*0ec6*/ 	.byte	0x3f
	.zero		1


	//   ....[44]....
        /*0ec8*/ 	.word	0x0000c010
        /*0ecc*/ 	.word	0x00000005
        /*0ed0*/ 	.word	0x00016830
        /*0ed4*/ 	.short	0x0107
        /*0ed6*/ 	.byte	0x3f
	.zero		1


	//   ....[45]....
        /*0ed8*/ 	.word	0x0000c0d0
        /*0edc*/ 	.word	0x00000005
        /*0ee0*/ 	.word	0x00016830
        /*0ee4*/ 	.short	0x0101
        /*0ee6*/ 	.byte	0x3f
	.zero		1


	//   ....[46]....
        /*0ee8*/ 	.word	0x0000c130
        /*0eec*/ 	.word	0x00000005
        /*0ef0*/ 	.word	0x00016860
        /*0ef4*/ 	.short	0x010a
        /*0ef6*/ 	.byte	0x3f
	.zero		1


	//   ....[47]....
        /*0ef8*/ 	.word	0x0000c600
        /*0efc*/ 	.word	0x00000005
        /*0f00*/ 	.word	0x00016850
        /*0f04*/ 	.short	0x0107
        /*0f06*/ 	.byte	0x3f
	.zero		1


	//   ....[48]....
        /*0f08*/ 	.word	0x0000c780
        /*0f0c*/ 	.word	0x00000005
        /*0f10*/ 	.word	0x00016850
        /*0f14*/ 	.short	0x0101
        /*0f16*/ 	.byte	0x3f
	.zero		1


	//   ....[49]....
        /*0f18*/ 	.word	0x0000c9a0
        /*0f1c*/ 	.word	0x00000000
        /*0f20*/ 	.word	0x00016860
        /*0f24*/ 	.short	0x010a
        /*0f26*/ 	.byte	0x3f
	.zero		1


	//   ....[50]....
        /*0f28*/ 	.word	0x0000ce30
        /*0f2c*/ 	.word	0x00000000
        /*0f30*/ 	.word	0x00016850
        /*0f34*/ 	.short	0x0107
        /*0f36*/ 	.byte	0x3f
	.zero		1


	//   ....[51]....
        /*0f38*/ 	.word	0x0000cf00
        /*0f3c*/ 	.word	0x00000000
        /*0f40*/ 	.word	0x00016850
        /*0f44*/ 	.short	0x0101
        /*0f46*/ 	.byte	0x3f
	.zero		1


	//   ....[52]....
        /*0f48*/ 	.word	0x0000dc40
        /*0f4c*/ 	.word	0x00000005
        /*0f50*/ 	.word	0x00016820
        /*0f54*/ 	.short	0x010a
        /*0f56*/ 	.byte	0x3f
	.zero		1


	//   ....[53]....
        /*0f58*/ 	.word	0x0000ddc0
        /*0f5c*/ 	.word	0x00000003
        /*0f60*/ 	.word	0x00016840
        /*0f64*/ 	.short	0x010a
        /*0f66*/ 	.byte	0x3f
	.zero		1


	//   ....[54]....
        /*0f68*/ 	.word	0x0000de60
        /*0f6c*/ 	.word	0x00000019
        /*0f70*/ 	.word	0x00016840
        /*0f74*/ 	.short	0x010a
        /*0f76*/ 	.byte	0x3f
	.zero		1


	//   ....[55]....
        /*0f78*/ 	.word	0x0000dea0
        /*0f7c*/ 	.word	0x00000003
        /*0f80*/ 	.word	0x00016860
        /*0f84*/ 	.short	0x010a
        /*0f86*/ 	.byte	0x3f
	.zero		1


	//   ....[56]....
        /*0f88*/ 	.word	0x0000dee0
        /*0f8c*/ 	.word	0x00000019
        /*0f90*/ 	.word	0x00016860
        /*0f94*/ 	.short	0x010a
        /*0f96*/ 	.byte	0x3f
	.zero		1


	//   ....[57]....
        /*0f98*/ 	.word	0x0000df50
        /*0f9c*/ 	.word	0x00000003
        /*0fa0*/ 	.word	0x00016800
        /*0fa4*/ 	.short	0x010a
        /*0fa6*/ 	.byte	0x3f
	.zero		1


	//   ....[58]....
        /*0fa8*/ 	.word	0x0000dfa0
        /*0fac*/ 	.word	0x00000004
        /*0fb0*/ 	.word	0x00016830
        /*0fb4*/ 	.short	0x010a
        /*0fb6*/ 	.byte	0x3f
	.zero		1


	//   ....[59]....
        /*0fb8*/ 	.word	0x0000e000
        /*0fbc*/ 	.word	0x00000003
        /*0fc0*/ 	.word	0x00016830
        /*0fc4*/ 	.short	0x010a
        /*0fc6*/ 	.byte	0x3f
	.zero		1


	//   ....[60]....
        /*0fc8*/ 	.word	0x0000e060
        /*0fcc*/ 	.word	0x00000003
        /*0fd0*/ 	.word	0x00016850
        /*0fd4*/ 	.short	0x010a
        /*0fd6*/ 	.byte	0x3f
	.zero		1


	//   ....[61]....
        /*0fd8*/ 	.word	0x0000e0c0
        /*0fdc*/ 	.word	0x00000009
        /*0fe0*/ 	.word	0x00016850
        /*0fe4*/ 	.short	0x010a
        /*0fe6*/ 	.byte	0x3f
	.zero		1


	//   ....[62]....
        /*0fe8*/ 	.word	0x0000e1e0
        /*0fec*/ 	.word	0x00000003
        /*0ff0*/ 	.word	0x00016840
        /*0ff4*/ 	.short	0x010a
        /*0ff6*/ 	.byte	0x3f
	.zero		1


	//   ....[63]....
        /*0ff8*/ 	.word	0x0000fc80
        /*0ffc*/ 	.word	0x00000016
        /*1000*/ 	.word	0x00016820
        /*1004*/ 	.short	0x010a
        /*1006*/ 	.byte	0x3f
	.zero		1


	//   ....[64]....
        /*1008*/ 	.word	0x0000fcd0
        /*100c*/ 	.word	0x00000005
        /*1010*/ 	.word	0x00016840
        /*1014*/ 	.short	0x010a
        /*1016*/ 	.byte	0x3f
	.zero		1


	//   ....[65]....
        /*1018*/ 	.word	0x000105e0
        /*101c*/ 	.word	0x00000005
        /*1020*/ 	.word	0x00016860
        /*1024*/ 	.short	0x010a
        /*1026*/ 	.byte	0x3f
	.zero		1


	//   ....[66]....
        /*1028*/ 	.word	0x00010f50
        /*102c*/ 	.word	0x00000000
        /*1030*/ 	.word	0x00016860
        /*1034*/ 	.short	0x010a
        /*1036*/ 	.byte	0x3f
	.zero		1


	//   ....[67]....
        /*1038*/ 	.word	0x00012250
        /*103c*/ 	.word	0x00000005
        /*1040*/ 	.word	0x00016820
        /*1044*/ 	.short	0x010a
        /*1046*/ 	.byte	0x3f
	.zero		1


	//   ....[68]....
        /*1048*/ 	.word	0x000123f0
        /*104c*/ 	.word	0x00000003
        /*1050*/ 	.word	0x00016840
        /*1054*/ 	.short	0x010a
        /*1056*/ 	.byte	0x3f
	.zero		1


	//   ....[69]....
        /*1058*/ 	.word	0x00012440
        /*105c*/ 	.word	0x00000019
        /*1060*/ 	.word	0x00016840
        /*1064*/ 	.short	0x010a
        /*1066*/ 	.byte	0x3f
	.zero		1


	//   ....[70]....
        /*1068*/ 	.word	0x00012490
        /*106c*/ 	.word	0x00000003
        /*1070*/ 	.word	0x00016860
        /*1074*/ 	.short	0x010a
        /*1076*/ 	.byte	0x3f
	.zero		1


	//----- nvinfo : EIATTR_NUM_MBARRIERS
	.align		4
.L_1409:
        /*1078*/ 	.byte	0x03, 0x38
        /*107a*/ 	.short	0x0016


	//----- nvinfo : EIATTR_EXIT_INSTR_OFFSETS
	.align		4
        /*107c*/ 	.byte	0x04, 0x1c
        /*107e*/ 	.short	(.L_1411 - .L_1410)


	//   ....[0]....
.L_1410:
        /*1080*/ 	.word	0x000009a0


	//   ....[1]....
        /*1084*/ 	.word	0x00008150


	//   ....[2]....
        /*1088*/ 	.word	0x0000df30


	//----- nvinfo : EIATTR_MAX_THREADS
	.align		4
.L_1411:
        /*108c*/ 	.byte	0x04, 0x05
        /*108e*/ 	.short	(.L_1413 - .L_1412)
.L_1412:
        /*1090*/ 	.word	0x00000200
        /*1094*/ 	.word	0x00000001
        /*1098*/ 	.word	0x00000001


	//----- nvinfo : EIATTR_CRS_STACK_SIZE
	.align		4
.L_1413:
        /*109c*/ 	.byte	0x04, 0x1e
        /*109e*/ 	.short	(.L_1415 - .L_1414)
.L_1414:
        /*10a0*/ 	.word	0x00000000


	//----- nvinfo : EIATTR_CBANK_PARAM_SIZE
	.align		4
.L_1415:
        /*10a4*/ 	.byte	0x03, 0x19
        /*10a6*/ 	.short	0x0af0


	//----- nvinfo : EIATTR_PARAM_CBANK
	.align		4
        /*10a8*/ 	.byte	0x04, 0x0a
        /*10aa*/ 	.short	(.L_1417 - .L_1416)
	.align		4
.L_1416:
        /*10ac*/ 	.word	index@(.nv.constant0._ZN7cutlass13device_kernelIN5flash11enable_sm90INS1_16FlashAttnFwdSm90INS1_25CollectiveMainloopFwdSm90ILi2EN4cute5tupleIJNS5_1CILi1EEES8_S8_EEENS6_IJNS7_ILi192EEENS7_ILi128EEENS7_ILi64EEEEEELi64ENS_10bfloat16_tEfNS_4arch4Sm90ELb0ELb0ELb0ELb1ELb1ELb0ELb0ELb1ELb1ELb1ELb1ELb0EEENS1_21CollectiveEpilogueFwdINS6_IJSA_SC_SB_EEES9_SE_SG_Li384ELb1ELb1ELb1ELb0EEENS1_36VarlenDynamicPersistentTileSchedulerILi192ELi128ELi384ELi128ELb1ELb1ELb1ELb0ELb1ELb1EEEEEEEEEvNT_6ParamsE)
        /*10b0*/ 	.short	0x0210
        /*10b2*/ 	.short	0x0af0


	//----- nvinfo : EIATTR_SW_WAR
	.align		4
.L_1417:
        /*10b4*/ 	.byte	0x04, 0x36
        /*10b6*/ 	.short	(.L_1419 - .L_1418)
.L_1418:
        /*10b8*/ 	.word	0x00000008
.L_1419:


//--------------------- .nv.info._ZN7cutlass13device_kernelIN5flash11enable_sm90INS1_16FlashAttnFwdSm90INS1_25CollectiveMainloopFwdSm90ILi2EN4cute5tupleIJNS5_1CILi1EEES8_S8_EEENS6_IJNS7_ILi192EEENS7_ILi128EEENS7_ILi64EEEEEELi64ENS_10bfloat16_tEfNS_4arch4Sm90ELb0ELb0ELb0ELb1ELb1ELb1ELb0ELb1ELb1ELb1ELb1ELb0EEENS1_21CollectiveEpilogueFwdINS6_IJSA_SC_SB_EEES9_SE_SG_Li384ELb1ELb1ELb1ELb0EEENS1_36VarlenDynamicPersistentTileSchedulerILi192ELi128ELi384ELi128ELb1ELb1ELb1ELb0ELb1ELb1EEEEEEEEEvNT_6ParamsE --------------------------
	.section	.nv.info._ZN7cutlass13device_kernelIN5flash11enable_sm90INS1_16FlashAttnFwdSm90INS1_25CollectiveMainloopFwdSm90ILi2EN4cute5tupleIJNS5_1CILi1EEES8_S8_EEENS6_IJNS7_ILi192EEENS7_ILi128EEENS7_ILi64EEEEEELi64ENS_10bfloat16_tEfNS_4arch4Sm90ELb0ELb0ELb0ELb1ELb1ELb1ELb0ELb1ELb1ELb1ELb1ELb0EEENS1_21CollectiveEpilogueFwdINS6_IJSA_SC_SB_EEES9_SE_SG_Li384ELb1ELb1ELb1ELb0EEENS1_36VarlenDynamicPersistentTileSchedulerILi192ELi128ELi384ELi128ELb1ELb1ELb1ELb0ELb1ELb1EEEEEEEEEvNT_6ParamsE,"",@"SHT_CUDA_INFO"
	.sectionflags	@""
	.align	4


	//----- nvinfo : EIATTR_CUDA_API_VERSION
	.align		4
        /*0000*/ 	.byte	0x04, 0x37
        /*0002*/ 	.short	(.L_1421 - .L_1420)
.L_1420:
        /*0004*/ 	.word	0x00000082


	//----- nvinfo : EIATTR_KPARAM_INFO
	.align		4
.L_1421:
        /*0008*/ 	.byte	0x04, 0x17
        /*000a*/ 	.short	(.L_1423 - .L_1422)
.L_1422:
        /*000c*/ 	.word	0x00000000
        /*0010*/ 	.short	0x0000
        /*0012*/ 	.short	0x0070
        /*0014*/ 	.byte	0x00, 0xf0, 0x01, 0x2a


	//----- nvinfo : EIATTR_SPARSE_MMA_MASK
	.align		4
.L_1423:
        /*0018*/ 	.byte	0x03, 0x50
        /*001a*/ 	.short	0x0000


	//----- nvinfo : EIATTR_MAXREG_COUNT
	.align		4
        /*001c*/ 	.byte	0x03, 0x1b
        /*001e*/ 	.short	0x0080


	//----- nvinfo : EIATTR_NUM_BARRIERS
	.align		4
        /*0020*/ 	.byte	0x02, 0x4c
        /*0022*/ 	.byte	0x10
	.zero		1


	//----- nvinfo : EIATTR_EXTERNS
	.align		4
        /*0024*/ 	.byte	0x04, 0x0f
        /*0026*/ 	.short	(.L_1425 - .L_1424)


	//   ....[0]....
	.align		4
.L_1424:
        /*0028*/ 	.word	index@(__assertfail)


	//----- nvinfo : EIATTR_ANNOTATIONS
	.align		4
.L_1425:
        /*002c*/ 	.byte	0x04, 0x55
        /*002e*/ 	.short	(.L_1427 - .L_1426)


	//   ....[0]....
.L_1426:
        /* <DEDUP_REMOVED lines=69> */


	//----- nvinfo : EIATTR_MERCURY_ISA_VERSION
	.align		4
.L_1427:
        /*0470*/ 	.byte	0x03, 0x5f
        /*0472*/ 	.short	0x0101


	//----- nvinfo : EIATTR_UNUSED_LOAD_BYTE_OFFSET
	.align		4
        /*0474*/ 	.byte	0x04, 0x44
        /*0476*/ 	.short	(.L_1429 - .L_1428)


	//   ....[0]....
.L_1428:
        /*0478*/ 	.word	0x00000a80
        /*047c*/ 	.word	0x0000fff0


	//   ....[1]....
        /*0480*/ 	.word	0x0000d2e0
        /*0484*/ 	.word	0x0000fff0


	//----- nvinfo : EIATTR_INT_WARP_WIDE_INSTR_OFFSETS
	.align		4
.L_1429:
        /*0488*/ 	.byte	0x04, 0x31
        /*048a*/ 	.short	(.L_1431 - .L_1430)


	//   ....[0]....
.L_1430:
        /*048c*/ 	.word	0x00000130


	//   ....[1]....
        /*0490*/ 	.word	0x00000170


	//   ....[2]....
        /*0494*/ 	.word	0x000001e0


	//   ....[3]....
        /*0498*/ 	.word	0x00011d20


	//   ....[4]....
        /*049c*/ 	.word	0x00011db0


	//   ....[5]....
        /*04a0*/ 	.word	0x00014f60


	//   ....[6]....
        /*04a4*/ 	.word	0x00014ff0


	//----- nvinfo : EIATTR_COOP_GROUP_MASK_REGIDS
	.align		4
.L_1431:
        /*04a8*/ 	.byte	0x04, 0x29
        /*04aa*/ 	.short	(.L_1433 - .L_1432)


	//   ....[0]....
.L_1432:
        /*04ac*/ 	.word	0xffffffff


	//   ....[1]....
        /*04b0*/ 	.word	0xffffffff


	//   ....[2]....
        /*04b4*/ 	.word	0xffffffff


	//   ....[3]....
        /*04b8*/ 	.word	0xffffffff


	//   ....[4]....
        /*04bc*/ 	.word	0xffffffff


	//   ....[5]....
        /*04c0*/ 	.word	0xffffffff


	//   ....[6]....
        /*04c4*/ 	.word	0xffffffff


	//   ....[7]....
        /*04c8*/ 	.word	0xffffffff


	//   ....[8]....
        /*04cc*/ 	.word	0xffffffff


	//   ....[9]....
        /*04d0*/ 	.word	0xffffffff


	//   ....[10]....
        /*04d4*/ 	.word	0xffffffff


	//   ....[11]....
        /*04d8*/ 	.word	0xffffffff


	//   ....[12]....
        /*04dc*/ 	.word	0xffffffff


	//   ....[13]....
        /*04e0*/ 	.word	0xffffffff


	//   ....[14]....
        /*04e4*/ 	.word	0xffffffff


	//   ....[15]....
        /*04e8*/ 	.word	0xffffffff


	//   ....[16]....
        /*04ec*/ 	.word	0xffffffff


	//   ....[17]....
        /*04f0*/ 	.word	0xffffffff


	//   ....[18]....
        /*04f4*/ 	.word	0xffffffff


	//   ....[19]....
        /*04f8*/ 	.word	0xffffffff


	//   ....[20]....
        /*04fc*/ 	.word	0xffffffff


	//   ....[21]....
        /*0500*/ 	.word	0xffffffff


	//   ....[22]....
        /*0504*/ 	.word	0xffffffff


	//   ....[23]....
        /*0508*/ 	.word	0xffffffff


	//   ....[24]....
        /*050c*/ 	.word	0xffffffff


	//   ....[25]....
        /*0510*/ 	.word	0xffffffff


	//   ....[26]....
        /*0514*/ 	.word	0xffffffff


	//   ....[27]....
        /*0518*/ 	.word	0xffffffff


	//   ....[28]....
        /*051c*/ 	.word	0xffffffff


	//   ....[29]....
        /*0520*/ 	.word	0xffffffff


	//   ....[30]....
        /*0524*/ 	.word	0xffffffff


	//   ....[31]....
        /*0528*/ 	.word	0xffffffff


	//   ....[32]....
        /*052c*/ 	.word	0xffffffff


	//   ....[33]....
        /*0530*/ 	.word	0xffffffff


	//   ....[34]....
        /*0534*/ 	.word	0xffffffff


	//   ....[35]....
        /*0538*/ 	.word	0xffffffff


	//   ....[36]....
        /*053c*/ 	.word	0xffffffff


	//   ....[37]....
        /*0540*/ 	.word	0xffffffff


	//   ....[38]....
        /*0544*/ 	.word	0xffffffff


	//   ....[39]....
        /*0548*/ 	.word	0xffffffff


	//   ....[40]....
        /*054c*/ 	.word	0xffffffff


	//   ....[41]....
        /*0550*/ 	.word	0xffffffff


	//   ....[42]....
        /*0554*/ 	.word	0xffffffff


	//   ....[43]....
        /*0558*/ 	.word	0xffffffff


	//   ....[44]....
        /*055c*/ 	.word	0xffffffff


	//   ....[45]....
        /*0560*/ 	.word	0xffffffff


	//   ....[46]....
        /*0564*/ 	.word	0xffffffff


	//   ....[47]....
        /*0568*/ 	.word	0xffffffff


	//   ....[48]....
        /*056c*/ 	.word	0xffffffff


	//   ....[49]....
        /*0570*/ 	.word	0xffffffff


	//   ....[50]....
        /*0574*/ 	.word	0xffffffff


	//   ....[51]....
        /*0578*/ 	.word	0xffffffff


	//   ....[52]....
        /*057c*/ 	.word	0xffffffff


	//   ....[53]....
        /*0580*/ 	.word	0xffffffff


	//   ....[54]....
        /*0584*/ 	.word	0xffffffff


	//   ....[55]....
        /*0588*/ 	.word	0xffffffff


	//   ....[56]....
        /*058c*/ 	.word	0xffffffff


	//   ....[57]....
        /*0590*/ 	.word	0xffffffff


	//   ....[58]....
        /*0594*/ 	.word	0xffffffff


	//   ....[59]....
        /*0598*/ 	.word	0xffffffff


	//   ....[60]....
        /*059c*/ 	.word	0xffffffff


	//   ....[61]....
        /*05a0*/ 	.word	0xffffffff


	//   ....[62]....
        /*05a4*/ 	.word	0xffffffff


	//   ....[63]....
        /*05a8*/ 	.word	0xffffffff


	//   ....[64]....
        /*05ac*/ 	.word	0xffffffff


	//   ....[65]....
        /*05b0*/ 	.word	0xffffffff


	//   ....[66]....
        /*05b4*/ 	.word	0xffffffff


	//   ....[67]....
        /*05b8*/ 	.word	0xffffffff


	//   ....[68]....
        /*05bc*/ 	.word	0xffffffff


	//   ....[69]....
        /*05c0*/ 	.word	0xffffffff


	//   ....[70]....
        /*05c4*/ 	.word	0xffffffff


	//   ....[71]....
        /*05c8*/ 	.word	0xffffffff


	//   ....[72]....
        /*05cc*/ 	.word	0xffffffff


	//   ....[73]....
        /*05d0*/ 	.word	0xffffffff


	//   ....[74]....
        /*05d4*/ 	.word	0xffffffff


	//   ....[75]....
        /*05d8*/ 	.word	0xffffffff


	//   ....[76]....
        /*05dc*/ 	.word	0xffffffff


	//   ....[77]....
        /*05e0*/ 	.word	0xffffffff


	//   ....[78]....
        /*05e4*/ 	.word	0xffffffff


	//   ....[79]....
        /*05e8*/ 	.word	0xffffffff


	//   ....[80]....
        /*05ec*/ 	.word	0xffffffff


	//   ....[81]....
        /*05f0*/ 	.word	0xffffffff


	//   ....[82]....
        /*05f4*/ 	.word	0xffffffff


	//   ....[83]....
        /*05f8*/ 	.word	0xffffffff


	//   ....[84]....
        /*05fc*/ 	.word	0xffffffff


	//   ....[85]....
        /*0600*/ 	.word	0xffffffff


	//   ....[86]....
        /*0604*/ 	.word	0xffffffff


	//   ....[87]....
        /*0608*/ 	.word	0xffffffff


	//   ....[88]....
        /*060c*/ 	.word	0xffffffff


	//   ....[89]....
        /*0610*/ 	.word	0xffffffff


	//   ....[90]....
        /*0614*/ 	.word	0xffffffff


	//   ....[91]....
        /*0618*/ 	.word	0xffffffff


	//   ....[92]....
        /*061c*/ 	.word	0xffffffff


	//   ....[93]....
        /*0620*/ 	.word	0xffffffff


	//   ....[94]....
        /*0624*/ 	.word	0xffffffff


	//   ....[95]....
        /*0628*/ 	.word	0xffffffff


	//   ....[96]....
        /*062c*/ 	.word	0xffffffff


	//   ....[97]....
        /*0630*/ 	.word	0xffffffff


	//   ....[98]....
        /*0634*/ 	.word	0xffffffff


	//   ....[99]....
        /*0638*/ 	.word	0xffffffff


	//   ....[100]....
        /*063c*/ 	.word	0xffffffff


	//   ....[101]....
        /*0640*/ 	.word	0xffffffff


	//   ....[102]....
        /*0644*/ 	.word	0xffffffff


	//   ....[103]....
        /*0648*/ 	.word	0xffffffff


	//   ....[104]....
        /*064c*/ 	.word	0xffffffff


	//   ....[105]....
        /*0650*/ 	.word	0xffffffff


	//   ....[106]....
        /*0654*/ 	.word	0xffffffff


	//   ....[107]....
        /*0658*/ 	.word	0xffffffff


	//   ....[108]....
        /*065c*/ 	.word	0xffffffff


	//   ....[109]....
        /*0660*/ 	.word	0xffffffff


	//   ....[110]....
        /*0664*/ 	.word	0xffffffff


	//   ....[111]....
        /*0668*/ 	.word	0xffffffff


	//   ....[112]....
        /*066c*/ 	.word	0xffffffff


	//   ....[113]....
        /*0670*/ 	.word	0xffffffff


	//   ....[114]....
        /*0674*/ 	.word	0xffffffff


	//   ....[115]....
        /*0678*/ 	.word	0xffffffff


	//   ....[116]....
        /*067c*/ 	.word	0xffffffff


	//   ....[117]....
        /*0680*/ 	.word	0xffffffff


	//   ....[118]....
        /*0684*/ 	.word	0xffffffff


	//   ....[119]....
        /*0688*/ 	.word	0xffffffff


	//   ....[120]....
        /*068c*/ 	.word	0xffffffff


	//   ....[121]....
        /*0690*/ 	.word	0xffffffff


	//   ....[122]....
        /*0694*/ 	.word	0xffffffff


	//   ....[123]....
        /*0698*/ 	.word	0xffffffff


	//   ....[124]....
        /*069c*/ 	.word	0xffffffff


	//   ....[125]....
        /*06a0*/ 	.word	0xffffffff


	//   ....[126]....
        /*06a4*/ 	.word	0xffffffff


	//   ....[127]....
        /*06a8*/ 	.word	0xffffffff


	//   ....[128]....
        /*06ac*/ 	.word	0xffffffff


	//   ....[129]....
        /*06b0*/ 	.word	0xffffffff


	//   ....[130]....
        /*06b4*/ 	.word	0xffffffff


	//   ....[131]....
        /*06b8*/ 	.word	0xffffffff


	//   ....[132]....
        /*06bc*/ 	.word	0xffffffff


	//   ....[133]....
        /*06c0*/ 	.word	0xffffffff


	//   ....[134]....
        /*06c4*/ 	.word	0xffffffff


	//   ....[135]....
        /*06c8*/ 	.word	0xffffffff


	//   ....[136]....
        /*06cc*/ 	.word	0xffffffff


	//   ....[137]....
        /*06d0*/ 	.word	0xffffffff


	//   ....[138]....
        /*06d4*/ 	.word	0xffffffff


	//   ....[139]....
        /*06d8*/ 	.word	0xffffffff


	//   ....[140]....
        /*06dc*/ 	.word	0xffffffff


	//   ....[141]....
        /*06e0*/ 	.word	0xffffffff


	//   ....[142]....
        /*06e4*/ 	.word	0xffffffff


	//   ....[143]....
        /*06e8*/ 	.word	0xffffffff


	//   ....[144]....
        /*06ec*/ 	.word	0xffffffff


	//   ....[145]....
        /*06f0*/ 	.word	0xffffffff


	//   ....[146]....
        /*06f4*/ 	.word	0xffffffff


	//   ....[147]....
        /*06f8*/ 	.word	0xffffffff


	//   ....[148]....
        /*06fc*/ 	.word	0xffffffff


	//   ....[149]....
        /*0700*/ 	.word	0xffffffff


	//   ....[150]....
        /*0704*/ 	.word	0xffffffff


	//   ....[151]....
        /*0708*/ 	.word	0xffffffff


	//   ....[152]....
        /*070c*/ 	.word	0xffffffff


	//   ....[153]....
        /*0710*/ 	.word	0xffffffff


	//   ....[154]....
        /*0714*/ 	.word	0xffffffff


	//   ....[155]....
        /*0718*/ 	.word	0xffffffff


	//   ....[156]....
        /*071c*/ 	.word	0xffffffff


	//   ....[157]....
        /*0720*/ 	.word	0xffffffff


	//   ....[158]....
        /*0724*/ 	.word	0xffffffff


	//   ....[159]....
        /*0728*/ 	.word	0xffffffff


	//   ....[160]....
        /*072c*/ 	.word	0xffffffff


	//   ....[161]....
        /*0730*/ 	.word	0xffffffff


	//   ....[162]....
        /*0734*/ 	.word	0xffffffff


	//   ....[163]....
        /*0738*/ 	.word	0xffffffff


	//   ....[164]....
        /*073c*/ 	.word	0xffffffff


	//   ....[165]....
        /*0740*/ 	.word	0xffffffff


	//   ....[166]....
        /*0744*/ 	.word	0xffffffff


	//   ....[167]....
        /*0748*/ 	.word	0xffffffff


	//   ....[168]....
        /*074c*/ 	.word	0xffffffff


	//   ....[169]....
        /*0750*/ 	.word	0xffffffff


	//   ....[170]....
        /*0754*/ 	.word	0xffffffff


	//   ....[171]....
        /*0758*/ 	.word	0xffffffff


	//   ....[172]....
        /*075c*/ 	.word	0xffffffff


	//   ....[173]....
        /*0760*/ 	.word	0xffffffff


	//   ....[174]....
        /*0764*/ 	.word	0xffffffff


	//   ....[175]....
        /*0768*/ 	.word	0xffffffff


	//   ....[176]....
        /*076c*/ 	.word	0xffffffff


	//   ....[177]....
        /*0770*/ 	.word	0xffffffff


	//   ....[178]....
        /*0774*/ 	.word	0xffffffff


	//   ....[179]....
        /*0778*/ 	.word	0xffffffff


	//   ....[180]....
        /*077c*/ 	.word	0xffffffff


	//   ....[181]....
        /*0780*/ 	.word	0xffffffff


	//   ....[182]....
        /*0784*/ 	.word	0xffffffff


	//   ....[183]....
        /*0788*/ 	.word	0xffffffff


	//   ....[184]....
        /*078c*/ 	.word	0xffffffff


	//   ....[185]....
        /*0790*/ 	.word	0xffffffff


	//   ....[186]....
        /*0794*/ 	.word	0xffffffff


	//   ....[187]....
        /*0798*/ 	.word	0xffffffff


	//   ....[188]....
        /*079c*/ 	.word	0xffffffff


	//   ....[189]....
        /*07a0*/ 	.word	0xffffffff


	//   ....[190]....
        /*07a4*/ 	.word	0xffffffff


	//   ....[191]....
        /*07a8*/ 	.word	0xffffffff


	//   ....[192]....
        /*07ac*/ 	.word	0xffffffff


	//   ....[193]....
        /*07b0*/ 	.word	0x0500000f


	//   ....[194]....
        /*07b4*/ 	.word	0x0500000f


	//   ....[195]....
        /*07b8*/ 	.word	0x0500000f


	//   ....[196]....
        /*07bc*/ 	.word	0x0500000f


	//   ....[197]....
        /*07c0*/ 	.word	0x0500000f


	//   ....[198]....
        /*07c4*/ 	.word	0x0500000f


	//   ....[199]....
        /*07c8*/ 	.word	0x0500000f


	//   ....[200]....
        /*07cc*/ 	.word	0x0500000f


	//   ....[201]....
        /*07d0*/ 	.word	0x0500000f


	//   ....[202]....
        /*07d4*/ 	.word	0x0500000f


	//   ....[203]....
        /*07d8*/ 	.word	0x0500000f


	//   ....[204]....
        /*07dc*/ 	.word	0x0500000f


	//   ....[205]....
        /*07e0*/ 	.word	0x0500000f


	//   ....[206]....
        /*07e4*/ 	.word	0x0500000f


	//   ....[207]....
        /*07e8*/ 	.word	0x0500000f


	//   ....[208]....
        /*07ec*/ 	.word	0x0500000f


	//   ....[209]....
        /*07f0*/ 	.word	0x0500000f


	//   ....[210]....
        /*07f4*/ 	.word	0x0500000f


	//   ....[211]....
        /*07f8*/ 	.word	0x0500000f


	//   ....[212]....
        /*07fc*/ 	.word	0x0500000f


	//   ....[213]....
        /*0800*/ 	.word	0x0500000f


	//   ....[214]....
        /*0804*/ 	.word	0x0500000f


	//   ....[215]....
        /*0808*/ 	.word	0x0500000f


	//   ....[216]....
        /*080c*/ 	.word	0x0500000f


	//   ....[217]....
        /*0810*/ 	.word	0x0500000f


	//   ....[218]....
        /*0814*/ 	.word	0x0500000f


	//   ....[219]....
        /*0818*/ 	.word	0x0500000f


	//   ....[220]....
        /*081c*/ 	.word	0x0500000f


	//   ....[221]....
        /*0820*/ 	.word	0x0500000f


	//   ....[222]....
        /*0824*/ 	.word	0x0500000f


	//   ....[223]....
        /*0828*/ 	.word	0x0500000f


	//   ....[224]....
        /*082c*/ 	.word	0x0500000f


	//   ....[225]....
        /*0830*/ 	.word	0x0500000f


	//   ....[226]....
        /*0834*/ 	.word	0x0500000f


	//   ....[227]....
        /*0838*/ 	.word	0x0500000f


	//   ....[228]....
        /*083c*/ 	.word	0x0500000f


	//   ....[229]....
        /*0840*/ 	.word	0x0500000f


	//   ....[230]....
        /*0844*/ 	.word	0x0500000f


	//   ....[231]....
        /*0848*/ 	.word	0x0500000f


	//   ....[232]....
        /*084c*/ 	.word	0x0500000f


	//   ....[233]....
        /*0850*/ 	.word	0x0500000f


	//   ....[234]....
        /*0854*/ 	.word	0x0500000f


	//   ....[235]....
        /*0858*/ 	.word	0x0500000f


	//   ....[236]....
        /*085c*/ 	.word	0x0500000f


	//   ....[237]....
        /*0860*/ 	.word	0x0500000f


	//   ....[238]....
        /*0864*/ 	.word	0x0500000f


	//   ....[239]....
        /*0868*/ 	.word	0x0500000f


	//   ....[240]....
        /*086c*/ 	.word	0x0500000f


	//   ....[241]....
        /*0870*/ 	.word	0x0500000f


	//   ....[242]....
        /*0874*/ 	.word	0x0500000f


	//   ....[243]....
        /*0878*/ 	.word	0x0500000f


	//   ....[244]....
        /*087c*/ 	.word	0x0500000f


	//   ....[245]....
        /*0880*/ 	.word	0x0500000f


	//   ....[246]....
        /*0884*/ 	.word	0x0500000f


	//   ....[247]....
        /*0888*/ 	.word	0x0500000f


	//   ....[248]....
        /*088c*/ 	.word	0x0500000f


	//   ....[249]....
        /*0890*/ 	.word	0x0500000f


	//   ....[250]....
        /*0894*/ 	.word	0x0500000f


	//   ....[251]....
        /*0898*/ 	.word	0x0500000f


	//   ....[252]....
        /*089c*/ 	.word	0x0500000f


	//   ....[253]....
        /*08a0*/ 	.word	0x0500000f


	//   ....[254]....
        /*08a4*/ 	.word	0x0500000f


	//   ....[255]....
        /*08a8*/ 	.word	0x0500000f


	//   ....[0]....
        /*08ac*/ 	.word	0x0500000f


	//   ....[1]....
        /*08b0*/ 	.word	0x0500000f


	//   ....[2]....
        /*08b4*/ 	.word	0x0500000f


	//   ....[3]....
        /*08b8*/ 	.word	0x0500000f


	//   ....[4]....
        /*08bc*/ 	.word	0x0500000f


	//   ....[5]....
        /*08c0*/ 	.word	0x0500000f


	//   ....[6]....
        /*08c4*/ 	.word	0x0500000f


	//   ....[7]....
        /*08c8*/ 	.word	0x0500000f


	//   ....[8]....
        /*08cc*/ 	.word	0x0500000f


	//   ....[9]....
        /*08d0*/ 	.word	0x0500000f


	//   ....[10]....
        /*08d4*/ 	.word	0x0500000f


	//   ....[11]....
        /*08d8*/ 	.word	0x0500000f


	//   ....[12]....
        /*08dc*/ 	.word	0x0500000f


	//   ....[13]....
        /*08e0*/ 	.word	0x0500000f


	//   ....[14]....
        /*08e4*/ 	.word	0x0500000f


	//   ....[15]....
        /*08e8*/ 	.word	0x0500000f


	//   ....[16]....
        /*08ec*/ 	.word	0x0500000f


	//   ....[17]....
        /*08f0*/ 	.word	0x0500000f


	//   ....[18]....
        /*08f4*/ 	.word	0x0500000f


	//   ....[19]....
        /*08f8*/ 	.word	0x0500000f


	//   ....[20]....
        /*08fc*/ 	.word	0x0500000f


	//   ....[21]....
        /*0900*/ 	.word	0x0500000f


	//   ....[22]....
        /*0904*/ 	.word	0x0500000f


	//   ....[23]....
        /*0908*/ 	.word	0x0500000f


	//   ....[24]....
        /*090c*/ 	.word	0x0500000f


	//   ....[25]....
        /*0910*/ 	.word	0x0500000f


	//   ....[26]....
        /*0914*/ 	.word	0x0500000f


	//   ....[27]....
        /*0918*/ 	.word	0x0500000f


	//   ....[28]....
        /*091c*/ 	.word	0x0500000f


	//   ....[29]....
        /*0920*/ 	.word	0x0500000f


	//   ....[30]....
        /*0924*/ 	.word	0x0500000f


	//   ....[31]....
        /*0928*/ 	.word	0x0500000f


	//   ....[32]....
        /*092c*/ 	.word	0x0500000f


	//   ....[33]....
        /*0930*/ 	.word	0x0500000f


	//   ....[34]....
        /*0934*/ 	.word	0x0500000f


	//   ....[35]....
        /*0938*/ 	.word	0x0500000f


	//   ....[36]....
        /*093c*/ 	.word	0x0500000f


	//   ....[37]....
        /*0940*/ 	.word	0x0500000f


	//   ....[38]....
        /*0944*/ 	.word	0x0500000f


	//   ....[39]....
        /*0948*/ 	.word	0x0500000f


	//   ....[40]....
        /*094c*/ 	.word	0x0500000f


	//   ....[41]....
        /*0950*/ 	.word	0x0500000f


	//   ....[42]....
        /*0954*/ 	.word	0x0500000f


	//   ....[43]....
        /*0958*/ 	.word	0x0500000f


	//   ....[44]....
        /*095c*/ 	.word	0x0500000f


	//   ....[45]....
        /*0960*/ 	.word	0x0500000f


	//   ....[46]....
        /*0964*/ 	.word	0x0500000f


	//   ....[47]....
        /*0968*/ 	.word	0x0500000f


	//   ....[48]....
        /*096c*/ 	.word	0x0500000f


	//   ....[49]....
        /*0970*/ 	.word	0x0500000f


	//   ....[50]....
        /*0974*/ 	.word	0x0500000f


	//   ....[51]....
        /*0978*/ 	.word	0x0500000f


	//   ....[52]....
        /*097c*/ 	.word	0x0500000f


	//   ....[53]....
        /*0980*/ 	.word	0x0500000f


	//   ....[54]....
        /*0984*/ 	.word	0x0500000f


	//   ....[55]....
        /*0988*/ 	.word	0x0500000f


	//   ....[56]....
        /*098c*/ 	.word	0x0500000f


	//   ....[57]....
        /*0990*/ 	.word	0x0500000f


	//   ....[58]....
        /*0994*/ 	.word	0x0500000f


	//   ....[59]....
        /*0998*/ 	.word	0x0500000f


	//   ....[60]....
        /*099c*/ 	.word	0x0500000f


	//   ....[61]....
        /*09a0*/ 	.word	0x0500000f


	//   ....[62]....
        /*09a4*/ 	.word	0x0500000f


	//   ....[63]....
        /*09a8*/ 	.word	0x0500000f


	//   ....[64]....
        /*09ac*/ 	.word	0x0500000f


	//   ....[65]....
        /*09b0*/ 	.word	0x0500000f


	//   ....[66]....
        /*09b4*/ 	.word	0x0500000f


	//   ....[67]....
        /*09b8*/ 	.word	0x0500000f


	//   ....[68]....
        /*09bc*/ 	.word	0x0500000f


	//   ....[69]....
        /*09c0*/ 	.word	0x0500000f


	//   ....[70]....
        /*09c4*/ 	.word	0x0500000f


	//   ....[71]....
        /*09c8*/ 	.word	0x0500000f


	//   ....[72]....
        /*09cc*/ 	.word	0x0500000f


	//   ....[73]....
        /*09d0*/ 	.word	0x0500000f


	//   ....[74]....
        /*09d4*/ 	.word	0x0500000f


	//   ....[75]....
        /*09d8*/ 	.word	0x0500000f


	//   ....[76]....
        /*09dc*/ 	.word	0x0500000f


	//   ....[77]....
        /*09e0*/ 	.word	0x0500000f


	//   ....[78]....
        /*09e4*/ 	.word	0x0500000f


	//   ....[79]....
        /*09e8*/ 	.word	0x0500000f


	//   ....[80]....
        /*09ec*/ 	.word	0x0500000f


	//   ....[81]....
        /*09f0*/ 	.word	0x0500000f


	//   ....[82]....
        /*09f4*/ 	.word	0x0500000f


	//   ....[83]....
        /*09f8*/ 	.word	0x0500000f


	//   ....[84]....
        /*09fc*/ 	.word	0x0500000f


	//   ....[85]....
        /*0a00*/ 	.word	0x0500000f


	//   ....[86]....
        /*0a04*/ 	.word	0x0500000f


	//----- nvinfo : EIATTR_COOP_GROUP_INSTR_OFFSETS
	.align		4
.L_1433:
        /*0a08*/ 	.byte	0x04, 0x28
        /*0a0a*/ 	.short	(.L_1435 - .L_1434)


	//   ....[0]....
.L_1434:
        /*0a0c*/ 	.word	0x00000070


	//   ....[1]....
        /*0a10*/ 	.word	0x00000140


	//   ....[2]....
        /*0a14*/ 	.word	0x00000190


	//   ....[3]....
        /*0a18*/ 	.word	0x000003c0


	//   ....[4]....
        /*0a1c*/ 	.word	0x00000520


	//   ....[5]....
        /*0a20*/ 	.word	0x00000640


	//   ....[6]....
        /*0a24*/ 	.word	0x000007a0


	//   ....[7]....
        /*0a28*/ 	.word	0x00002db0


	//   ....[8]....
        /*0a2c*/ 	.word	0x00002dc0


	//   ....[9]....
        /*0a30*/ 	.word	0x00003510


	//   ....[10]....
        /*0a34*/ 	.word	0x00003520


	//   ....[11]....
        /*0a38*/ 	.word	0x00004240


	//   ....[12]....
        /*0a3c*/ 	.word	0x00004250


	//   ....[13]....
        /*0a40*/ 	.word	0x00004a50


	//   ....[14]....
        /*0a44*/ 	.word	0x00004a60


	//   ....[15]....
        /*0a48*/ 	.word	0x00005480


	//   ....[16]....
        /*0a4c*/ 	.word	0x00005490


	//   ....[17]....
        /*0a50*/ 	.word	0x000055a0


	//   ....[18]....
        /*0a54*/ 	.word	0x000055b0


	//   ....[19]....
        /*0a58*/ 	.word	0x00005920


	//   ....[20]....
        /*0a5c*/ 	.word	0x00005940


	//   ....[21]....
        /*0a60*/ 	.word	0x00005a20


	//   ....[22]....
        /*0a64*/ 	.word	0x00005a40


	//   ....[23]....
        /*0a68*/ 	.word	0x000060f0


	//   ....[24]....
        /*0a6c*/ 	.word	0x000066d0


	//   ....[25]....
        /*0a70*/ 	.word	0x000066e0


	//   ....[26]....
        /*0a74*/ 	.word	0x000066f0


	//   ....[27]....
        /*0a78*/ 	.word	0x00006700


	//   ....[28]....
        /*0a7c*/ 	.word	0x00007750


	//   ....[29]....
        /*0a80*/ 	.word	0x00007760


	//   ....[30]....
        /*0a84*/ 	.word	0x00007770


	//   ....[31]....
        /*0a88*/ 	.word	0x00007780


	//   ....[32]....
        /*0a8c*/ 	.word	0x000093d0


	//   ....[33]....
        /*0a90*/ 	.word	0x000093f0


	//   ....[34]....
        /*0a94*/ 	.word	0x000097c0


	//   ....[35]....
        /*0a98*/ 	.word	0x00009800


	//   ....[36]....
        /*0a9c*/ 	.word	0x0000b4e0


	//   ....[37]....
        /*0aa0*/ 	.word	0x0000b500


	//   ....[38]....
        /*0aa4*/ 	.word	0x0000ba20


	//   ....[39]....
        /*0aa8*/ 	.word	0x0000ba80


	//   ....[40]....
        /*0aac*/ 	.word	0x0000ca40


	//   ....[41]....
        /*0ab0*/ 	.word	0x0000cd10


	//   ....[42]....
        /*0ab4*/ 	.word	0x0000cd40


	//   ....[43]....
        /*0ab8*/ 	.word	0x0000ce10


	//   ....[44]....
        /*0abc*/ 	.word	0x0000dba0


	//   ....[45]....
        /*0ac0*/ 	.word	0x0000dbc0


	//   ....[46]....
        /*0ac4*/ 	.word	0x0000dbd0


	//   ....[47]....
        /*0ac8*/ 	.word	0x0000dbe0


	//   ....[48]....
        /*0acc*/ 	.word	0x0000e130


	//   ....[49]....
        /*0ad0*/ 	.word	0x0000e170


	//   ....[50]....
        /*0ad4*/ 	.word	0x0000e1a0


	//   ....[51]....
        /*0ad8*/ 	.word	0x0000e1d0


	//   ....[52]....
        /*0adc*/ 	.word	0x0000e1f0


	//   ....[53]....
        /*0ae0*/ 	.word	0x0000e200


	//   ....[54]....
        /*0ae4*/ 	.word	0x0000e240


	//   ....[55]....
        /*0ae8*/ 	.word	0x0000e270


	//   ....[56]....
        /*0aec*/ 	.word	0x0000e720


	//   ....[57]....
        /*0af0*/ 	.word	0x0000e730


	//   ....[58]....
        /*0af4*/ 	.word	0x0000e9b0


	//   ....[59]....
        /*0af8*/ 	.word	0x0000e9c0


	//   ....[60]....
        /*0afc*/ 	.word	0x0000f4b0


	//   ....[61]....
        /*0b00*/ 	.word	0x0000f4e0


	//   ....[62]....
        /*0b04*/ 	.word	0x0000f500


	//   ....[63]....
        /*0b08*/ 	.word	0x0000f530


	//   ....[64]....
        /*0b0c*/ 	.word	0x0000f560


	//   ....[65]....
        /*0b10*/ 	.word	0x0000f570


	//   ....[66]....
        /*0b14*/ 	.word	0x0000f5a0


	//   ....[67]....
        /*0b18*/ 	.word	0x0000f610


	//   ....[68]....
        /*0b1c*/ 	.word	0x0000f730


	//   ....[69]....
        /*0b20*/ 	.word	0x0000f960


	//   ....[70]....
        /*0b24*/ 	.word	0x0000f990


	//   ....[71]....
        /*0b28*/ 	.word	0x0000f9c0


	//   ....[72]....
        /*0b2c*/ 	.word	0x0000f9f0


	//   ....[73]....
        /*0b30*/ 	.word	0x0000fa20


	//   ....[74]....
        /*0b34*/ 	.word	0x0000fa50


	//   ....[75]....
        /*0b38*/ 	.word	0x0000fbe0


	//   ....[76]....
        /*0b3c*/ 	.word	0x0000fc10


	//   ....[77]....
        /*0b40*/ 	.word	0x0000fc40


	//   ....[78]....
        /*0b44*/ 	.word	0x0000fc70


	//   ....[79]....
        /*0b48*/ 	.word	0x0000fca0


	//   ....[80]....
        /*0b4c*/ 	.word	0x0000fcd0


	//   ....[81]....
        /*0b50*/ 	.word	0x0000fd60


	//   ....[82]....
        /*0b54*/ 	.word	0x0000fd90


	//   ....[83]....
        /*0b58*/ 	.word	0x0000fda0


	//   ....[84]....
        /*0b5c*/ 	.word	0x0000fe40


	//   ....[85]....
        /*0b60*/ 	.word	0x00010dd0


	//   ....[86]....
        /*0b64*/ 	.word	0x000128b0


	//   ....[87]....
        /*0b68*/ 	.word	0x000128d0


	//   ....[88]....
        /*0b6c*/ 	.word	0x00012960


	//   ....[89]....
        /*0b70*/ 	.word	0x00012980


	//   ....[90]....
        /*0b74*/ 	.word	0x00012a00


	//   ....[91]....
        /*0b78*/ 	.word	0x00012a20


	//   ....[92]....
        /*0b7c*/ 	.word	0x00012aa0


	//   ....[93]....
        /*0b80*/ 	.word	0x00012ac0


	//   ....[94]....
        /*0b84*/ 	.word	0x00012b40


	//   ....[95]....
        /*0b88*/ 	.word	0x00012b60


	//   ....[96]....
        /*0b8c*/ 	.word	0x00012be0


	//   ....[97]....
        /*0b90*/ 	.word	0x00012c00


	//   ....[98]....
        /*0b94*/ 	.word	0x00012c80


	//   ....[99]....
        /*0b98*/ 	.word	0x00012ca0


	//   ....[100]....
        /*0b9c*/ 	.word	0x00012cb0


	//   ....[101]....
        /*0ba0*/ 	.word	0x00012cc0


	//   ....[102]....
        /*0ba4*/ 	.word	0x000135e0


	//   ....[103]....
        /*0ba8*/ 	.word	0x00013610


	//   ....[104]....
        /*0bac*/ 	.word	0x00013630


	//   ....[105]....
        /*0bb0*/ 	.word	0x000136b0


	//   ....[106]....
        /*0bb4*/ 	.word	0x000136d0


	//   ....[107]....
        /*0bb8*/ 	.word	0x00013750


	//   ....[108]....
        /*0bbc*/ 	.word	0x00013770


	//   ....[109]....
        /*0bc0*/ 	.word	0x000137f0


	//   ....[110]....
        /*0bc4*/ 	.word	0x00013810


	//   ....[111]....
        /*0bc8*/ 	.word	0x00013890


	//   ....[112]....
        /*0bcc*/ 	.word	0x000138b0


	//   ....[113]....
        /*0bd0*/ 	.word	0x00013930


	//   ....[114]....
        /*0bd4*/ 	.word	0x00013950


	//   ....[115]....
        /*0bd8*/ 	.word	0x000139d0


	//   ....[116]....
        /*0bdc*/ 	.word	0x000139f0


	//   ....[117]....
        /*0be0*/ 	.word	0x00013a00


	//   ....[118]....
        /*0be4*/ 	.word	0x00013a70


	//   ....[119]....
        /*0be8*/ 	.word	0x00013ac0


	//   ....[120]....
        /*0bec*/ 	.word	0x00013b50


	//   ....[121]....
        /*0bf0*/ 	.word	0x00013b80


	//   ....[122]....
        /*0bf4*/ 	.word	0x00013b90


	//   ....[123]....
        /*0bf8*/ 	.word	0x00013c00


	//   ....[124]....
        /*0bfc*/ 	.word	0x00013c10


	//   ....[125]....
        /*0c00*/ 	.word	0x00013c20


	//   ....[126]....
        /*0c04*/ 	.word	0x00014410


	//   ....[127]....
        /*0c08*/ 	.word	0x00014430


	//   ....[128]....
        /*0c0c*/ 	.word	0x000144a0


	//   ....[129]....
        /*0c10*/ 	.word	0x000144b0


	//   ....[130]....
        /*0c14*/ 	.word	0x000144f0


	//   ....[131]....
        /*0c18*/ 	.word	0x00014500


	//   ....[132]....
        /*0c1c*/ 	.word	0x00014540


	//   ....[133]....
        /*0c20*/ 	.word	0x00014550


	//   ....[134]....
        /*0c24*/ 	.word	0x00014590


	//   ....[135]....
        /*0c28*/ 	.word	0x000145a0


	//   ....[136]....
        /*0c2c*/ 	.word	0x000145e0


	//   ....[137]....
        /*0c30*/ 	.word	0x000145f0


	//   ....[138]....
        /*0c34*/ 	.word	0x00014630


	//   ....[139]....
        /*0c38*/ 	.word	0x00014640


	//   ....[140]....
        /*0c3c*/ 	.word	0x00014650


	//   ....[141]....
        /*0c40*/ 	.word	0x00014690


	//   ....[142]....
        /*0c44*/ 	.word	0x00014940


	//   ....[143]....
        /*0c48*/ 	.word	0x00014970


	//   ....[144]....
        /*0c4c*/ 	.word	0x000149d0


	//   ....[145]....
        /*0c50*/ 	.word	0x000149e0


	//   ....[146]....
        /*0c54*/ 	.word	0x00014a30


	//   ....[147]....
        /*0c58*/ 	.word	0x00014a40


	//   ....[148]....
        /*0c5c*/ 	.word	0x00014a90


	//   ....[149]....
        /*0c60*/ 	.word	0x00014aa0


	//   ....[150]....
        /*0c64*/ 	.word	0x00014af0


	//   ....[151]....
        /*0c68*/ 	.word	0x00014b00


	//   ....[152]....
        /*0c6c*/ 	.word	0x00014b50


	//   ....[153]....
        /*0c70*/ 	.word	0x00014b60


	//   ....[154]....
        /*0c74*/ 	.word	0x00014bb0


	//   ....[155]....
        /*0c78*/ 	.word	0x00014bc0


	//   ....[156]....
        /*0c7c*/ 	.word	0x00014bd0


	//   ....[157]....
        /*0c80*/ 	.word	0x00014c10


	//   ....[158]....
        /*0c84*/ 	.word	0x000151e0


	//   ....[159]....
        /*0c88*/ 	.word	0x000151f0


	//   ....[160]....
        /*0c8c*/ 	.word	0x00015260


	//   ....[161]....
        /*0c90*/ 	.word	0x000152a0


	//   ....[162]....
        /*0c94*/ 	.word	0x000152c0


	//   ....[163]....
        /*0c98*/ 	.word	0x00015300


	//   ....[164]....
        /*0c9c*/ 	.word	0x00015320


	//   ....[165]....
        /*0ca0*/ 	.word	0x00015360


	//   ....[166]....
        /*0ca4*/ 	.word	0x00015380


	//   ....[167]....
        /*0ca8*/ 	.word	0x000153c0


	//   ....[168]....
        /*0cac*/ 	.word	0x000153e0


	//   ....[169]....
        /*0cb0*/ 	.word	0x00015420


	//   ....[170]....
        /*0cb4*/ 	.word	0x00015440


	//   ....[171]....
        /*0cb8*/ 	.word	0x00015480


	//   ....[172]....
        /*0cbc*/ 	.word	0x000154a0


	//   ....[173]....
        /*0cc0*/ 	.word	0x000154b0


	//   ....[174]....
        /*0cc4*/ 	.word	0x00015860


	//   ....[175]....
        /*0cc8*/ 	.word	0x00015890


	//   ....[176]....
        /*0ccc*/ 	.word	0x00015900


	//   ....[177]....
        /*0cd0*/ 	.word	0x00015930


	//   ....[178]....
        /*0cd4*/ 	.word	0x00015960


	//   ....[179]....
        /*0cd8*/ 	.word	0x00015990


	//   ....[180]....
        /*0cdc*/ 	.word	0x000159c0


	//   ....[181]....
        /*0ce0*/ 	.word	0x000159f0


	//   ....[182]....
        /*0ce4*/ 	.word	0x00015b90


	//   ....[183]....
        /*0ce8*/ 	.word	0x00015bc0


	//   ....[184]....
        /*0cec*/ 	.word	0x00015bf0


	//   ....[185]....
        /*0cf0*/ 	.word	0x00015c20


	//   ....[186]....
        /*0cf4*/ 	.word	0x00015c50


	//   ....[187]....
        /*0cf8*/ 	.word	0x00015c80


	//   ....[188]....
        /*0cfc*/ 	.word	0x00015d40


	//   ....[189]....
        /*0d00*/ 	.word	0x00015d60


	//   ....[190]....
        /*0d04*/ 	.word	0x00015d70


	//   ....[191]....
        /*0d08*/ 	.word	0x00015dd0


	//   ....[192]....
        /*0d0c*/ 	.word	0x000163f0


	//   ....[193]....
        /*0d10*/ 	.word	0x00016710


	//   ....[194]....
        /*0d14*/ 	.word	0x000167a0


	//   ....[195]....
        /*0d18*/ 	.word	0x00016830


	//   ....[196]....
        /*0d1c*/ 	.word	0x000168c0


	//   ....[197]....
        /*0d20*/ 	.word	0x000169a0


	//   ....[198]....
        /*0d24*/ 	.word	0x00016a30


	//   ....[199]....
        /*0d28*/ 	.word	0x00016ad0


	//   ....[200]....
        /*0d2c*/ 	.word	0x00016b60


	//   ....[201]....
        /*0d30*/ 	.word	0x00016c50


	//   ....[202]....
        /*0d34*/ 	.word	0x00016ce0


	//   ....[203]....
        /*0d38*/ 	.word	0x00016d80


	//   ....[204]....
        /*0d3c*/ 	.word	0x00016e10


	//   ....[205]....
        /*0d40*/ 	.word	0x00016f50


	//   ....[206]....
        /*0d44*/ 	.word	0x00017000


	//   ....[207]....
        /*0d48*/ 	.word	0x00017090


	//   ....[208]....
        /*0d4c*/ 	.word	0x000170e0


	//   ....[209]....
        /*0d50*/ 	.word	0x00017130


	//   ....[210]....
        /*0d54*/ 	.word	0x00017210


	//   ....[211]....
        /*0d58*/ 	.word	0x000172a0


	//   ....[212]....
        /*0d5c*/ 	.word	0x000172f0


	//   ....[213]....
        /*0d60*/ 	.word	0x00017340


	//   ....[214]....
        /*0d64*/ 	.word	0x00017560


	//   ....[215]....
        /*0d68*/ 	.word	0x000175c0


	//   ....[216]....
        /*0d6c*/ 	.word	0x00017680


	//   ....[217]....
        /*0d70*/ 	.word	0x000176f0


	//   ....[218]....
        /*0d74*/ 	.word	0x00017750


	//   ....[219]....
        /*0d78*/ 	.word	0x00017800


	//   ....[220]....
        /*0d7c*/ 	.word	0x00017860


	//   ....[221]....
        /*0d80*/ 	.word	0x000178f0


	//   ....[222]....
        /*0d84*/ 	.word	0x00017970


	//   ....[223]....
        /*0d88*/ 	.word	0x000179c0


	//   ....[224]....
        /*0d8c*/ 	.word	0x00017a50


	//   ....[225]....
        /*0d90*/ 	.word	0x00017ae0


	//   ....[226]....
        /*0d94*/ 	.word	0x00017b80


	//   ....[227]....
        /*0d98*/ 	.word	0x00017c20


	//   ....[228]....
        /*0d9c*/ 	.word	0x00017c80


	//   ....[229]....
        /*0da0*/ 	.word	0x00017cf0


	//   ....[230]....
        /*0da4*/ 	.word	0x00017d50


	//   ....[231]....
        /*0da8*/ 	.word	0x00017dc0


	//   ....[232]....
        /*0dac*/ 	.word	0x00017e80


	//   ....[233]....
        /*0db0*/ 	.word	0x00017ee0


	//   ....[234]....
        /*0db4*/ 	.word	0x00017fa0


	//   ....[235]....
        /*0db8*/ 	.word	0x00018280


	//   ....[236]....
        /*0dbc*/ 	.word	0x00018370


	//   ....[237]....
        /*0dc0*/ 	.word	0x00018410


	//   ....[238]....
        /*0dc4*/ 	.word	0x00018470


	//   ....[239]....
        /*0dc8*/ 	.word	0x00018560


	//   ....[240]....
        /*0dcc*/ 	.word	0x000185d0


	//   ....[241]....
        /*0dd0*/ 	.word	0x000186c0


	//   ....[242]....
        /*0dd4*/ 	.word	0x00018730


	//   ....[243]....
        /*0dd8*/ 	.word	0x00018820


	//   ....[244]....
        /*0ddc*/ 	.word	0x00018890


	//   ....[245]....
        /*0de0*/ 	.word	0x00018980


	//   ....[246]....
        /*0de4*/ 	.word	0x000189f0


	//   ....[247]....
        /*0de8*/ 	.word	0x00018ae0


	//   ....[248]....
        /*0dec*/ 	.word	0x00018b50


	//   ....[249]....
        /*0df0*/ 	.word	0x00018c40


	//   ....[250]....
        /*0df4*/ 	.word	0x00018cb0


	//   ....[251]....
        /*0df8*/ 	.word	0x00018d50


	//   ....[252]....
        /*0dfc*/ 	.word	0x00018e40


	//   ....[253]....
        /*0e00*/ 	.word	0x00018eb0


	//   ....[254]....
        /*0e04*/ 	.word	0x00018f10


	//   ....[255]....
        /*0e08*/ 	.word	0x00019000


	//   ....[0]....
        /*0e0c*/ 	.word	0x00019060


	//   ....[1]....
        /*0e10*/ 	.word	0x00019160


	//   ....[2]....
        /*0e14*/ 	.word	0x000191c0


	//   ....[3]....
        /*0e18*/ 	.word	0x000192c0


	//   ....[4]....
        /*0e1c*/ 	.word	0x00019320


	//   ....[5]....
        /*0e20*/ 	.word	0x00019420


	//   ....[6]....
        /*0e24*/ 	.word	0x00019480


	//   ....[7]....
        /*0e28*/ 	.word	0x00019580


	//   ....[8]....
        /*0e2c*/ 	.word	0x000195e0


	//   ....[9]....
        /*0e30*/ 	.word	0x000196e0


	//   ....[10]....
        /*0e34*/ 	.word	0x00019740


	//   ....[11]....
        /*0e38*/ 	.word	0x000197f0


	//   ....[12]....
        /*0e3c*/ 	.word	0x000198a0


	//   ....[13]....
        /*0e40*/ 	.word	0x00019990


	//   ....[14]....
        /*0e44*/ 	.word	0x000199f0


	//   ....[15]....
        /*0e48*/ 	.word	0x00019ad0


	//   ....[16]....
        /*0e4c*/ 	.word	0x00019b30


	//   ....[17]....
        /*0e50*/ 	.word	0x00019c00


	//   ....[18]....
        /*0e54*/ 	.word	0x00019c60


	//   ....[19]....
        /*0e58*/ 	.word	0x00019d20


	//   ....[20]....
        /*0e5c*/ 	.word	0x00019e60


	//   ....[21]....
        /*0e60*/ 	.word	0x00019f10


	//   ....[22]....
        /*0e64*/ 	.word	0x00019f90


	//   ....[23]....
        /*0e68*/ 	.word	0x0001a050


	//   ....[24]....
        /*0e6c*/ 	.word	0x0001a0b0


	//   ....[25]....
        /*0e70*/ 	.word	0x0001a160


	//   ....[26]....
        /*0e74*/ 	.word	0x0001a1c0


	//   ....[27]....
        /*0e78*/ 	.word	0x0001a270


	//   ....[28]....
        /*0e7c*/ 	.word	0x0001a2d0


	//   ....[29]....
        /*0e80*/ 	.word	0x0001a380


	//   ....[30]....
        /*0e84*/ 	.word	0x0001a3e0


	//   ....[31]....
        /*0e88*/ 	.word	0x0001a490


	//   ....[32]....
        /*0e8c*/ 	.word	0x0001a4f0


	//   ....[33]....
        /*0e90*/ 	.word	0x0001a5a0


	//   ....[34]....
        /*0e94*/ 	.word	0x0001a600


	//   ....[35]....
        /*0e98*/ 	.word	0x0001a6b0


	//   ....[36]....
        /*0e9c*/ 	.word	0x0001a7a0


	//   ....[37]....
        /*0ea0*/ 	.word	0x0001a850


	//   ....[38]....
        /*0ea4*/ 	.word	0x0001a8b0


	//   ....[39]....
        /*0ea8*/ 	.word	0x0001a970


	//   ....[40]....
        /*0eac*/ 	.word	0x0001a9d0


	//   ....[41]....
        /*0eb0*/ 	.word	0x0001aa90


	//   ....[42]....
        /*0eb4*/ 	.word	0x0001aaf0


	//   ....[43]....
        /*0eb8*/ 	.word	0x0001abb0


	//   ....[44]....
        /*0ebc*/ 	.word	0x0001ac10


	//   ....[45]....
        /*0ec0*/ 	.word	0x0001acd0


	//   ....[46]....
        /*0ec4*/ 	.word	0x0001ad30


	//   ....[47]....
        /*0ec8*/ 	.word	0x0001adf0


	//   ....[48]....
        /*0ecc*/ 	.word	0x0001ae50


	//   ....[49]....
        /*0ed0*/ 	.word	0x0001af10


	//   ....[50]....
        /*0ed4*/ 	.word	0x0001af70


	//   ....[51]....
        /*0ed8*/ 	.word	0x0001b020


	//   ....[52]....
        /*0edc*/ 	.word	0x0001b110


	//   ....[53]....
        /*0ee0*/ 	.word	0x0001b1c0


	//   ....[54]....
        /*0ee4*/ 	.word	0x0001b280


	//   ....[55]....
        /*0ee8*/ 	.word	0x0001b330


	//   ....[56]....
        /*0eec*/ 	.word	0x0001b390


	//   ....[57]....
        /*0ef0*/ 	.word	0x0001b440


	//   ....[58]....
        /*0ef4*/ 	.word	0x0001b4a0


	//   ....[59]....
        /*0ef8*/ 	.word	0x0001b550


	//   ....[60]....
        /*0efc*/ 	.word	0x0001b5b0


	//   ....[61]....
        /*0f00*/ 	.word	0x0001b660


	//   ....[62]....
        /*0f04*/ 	.word	0x0001b6c0


	//   ....[63]....
        /*0f08*/ 	.word	0x0001b770


	//   ....[64]....
        /*0f0c*/ 	.word	0x0001b7d0


	//   ....[65]....
        /*0f10*/ 	.word	0x0001b880


	//   ....[66]....
        /*0f14*/ 	.word	0x0001b8e0


	//   ....[67]....
        /*0f18*/ 	.word	0x0001b980


	//   ....[68]....
        /*0f1c*/ 	.word	0x0001ba10


	//   ....[69]....
        /*0f20*/ 	.word	0x0001bab0


	//   ....[70]....
        /*0f24*/ 	.word	0x0001bc30


	//   ....[71]....
        /*0f28*/ 	.word	0x0001bca0


	//   ....[72]....
        /*0f2c*/ 	.word	0x0001bd10


	//   ....[73]....
        /*0f30*/ 	.word	0x0001bd80


	//   ....[74]....
        /*0f34*/ 	.word	0x0001bdf0


	//   ....[75]....
        /*0f38*/ 	.word	0x0001be70


	//   ....[76]....
        /*0f3c*/ 	.word	0x0001bef0


	//   ....[77]....
        /*0f40*/ 	.word	0x0001bf80


	//   ....[78]....
        /*0f44*/ 	.word	0x0001bff0


	//   ....[79]....
        /*0f48*/ 	.word	0x0001c060


	//   ....[80]....
        /*0f4c*/ 	.word	0x0001c0d0


	//   ....[81]....
        /*0f50*/ 	.word	0x0001c150


	//   ....[82]....
        /*0f54*/ 	.word	0x0001c1c0


	//   ....[83]....
        /*0f58*/ 	.word	0x0001c260


	//   ....[84]....
        /*0f5c*/ 	.word	0x0001c2b0


	//   ....[85]....
        /*0f60*/ 	.word	0x0001c340


	//   ....[86]....
        /*0f64*/ 	.word	0x0001c470


	//----- nvinfo : EIATTR_REG_RECONFIG
	.align		4
.L_1435:
        /*0f68*/ 	.byte	0x01, 0x54
	.zero		2


	//----- nvinfo : EIATTR_SYSCALL_OFFSETS
	.align		4
        /*0f6c*/ 	.byte	0x04, 0x46
        /*0f6e*/ 	.short	(.L_1437 - .L_1436)


	//   ....[0]....
.L_1436:
        /*0f70*/ 	.word	0x00001ae0


	//   ....[1]....
        /*0f74*/ 	.word	0x00001c30


	//   ....[2]....
        /*0f78*/ 	.word	0x000062c0


	//   ....[3]....
        /*0f7c*/ 	.word	0x00006640


	//   ....[4]....
        /*0f80*/ 	.word	0x00011f10


	//   ....[5]....
        /*0f84*/ 	.word	0x00012060


	//   ....[6]....
        /*0f88*/ 	.word	0x00012150


	//   ....[7]....
        /*0f8c*/ 	.word	0x000130f0


	//----- nvinfo : EIATTR_MBARRIER_INSTR_OFFSETS
	.align		4
.L_1437:
        /*0f90*/ 	.byte	0x04, 0x39
        /*0f92*/ 	.short	(.L_1439 - .L_1438)


	//   ....[0]....
.L_1438:
        /*0f94*/ 	.word	0x00000270
        /*0f98*/ 	.word	0x000000ff
        /*0f9c*/ 	.word	0x00016800
        /*0fa0*/ 	.short	0x0100
        /*0fa2*/ 	.byte	0x08
	.zero		1


	//   ....[1]....
        /*0fa4*/ 	.word	0x00000280
        /*0fa8*/ 	.word	0x000000ff
        /*0fac*/ 	.word	0x00016820
        /*0fb0*/ 	.short	0x0100
        /*0fb2*/ 	.byte	0x08
	.zero		1


	//   ....[2]....
        /*0fb4*/ 	.word	0x00000370
        /*0fb8*/ 	.word	0x000000ff
        /*0fbc*/ 	.word	0x00016830
        /*0fc0*/ 	.short	0x0100
        /*0fc2*/ 	.byte	0x08
	.zero		1


	//   ....[3]....
        /*0fc4*/ 	.word	0x00000380
        /*0fc8*/ 	.word	0x000000ff
        /*0fcc*/ 	.word	0x00016840
        /*0fd0*/ 	.short	0x0100
        /*0fd2*/ 	.byte	0x08
	.zero		1


	//   ....[4]....
        /*0fd4*/ 	.word	0x00000390
        /*0fd8*/ 	.word	0x000000ff
        /*0fdc*/ 	.word	0x00016838
        /*0fe0*/ 	.short	0x0100
        /*0fe2*/ 	.byte	0x08
	.zero		1


	//   ....[5]....
        /*0fe4*/ 	.word	0x000003a0
        /*0fe8*/ 	.word	0x000000ff
        /*0fec*/ 	.word	0x00016848
        /*0ff0*/ 	.short	0x0100
        /*0ff2*/ 	.byte	0x08
	.zero		1


	//   ....[6]....
        /*0ff4*/ 	.word	0x000004d0
        /*0ff8*/ 	.word	0x000000ff
        /*0ffc*/ 	.word	0x00016850
        /*1000*/ 	.short	0x0100
        /*1002*/ 	.byte	0x08
	.zero		1


	//   ....[7]....
        /*1004*/ 	.word	0x000004e0
        /*1008*/ 	.word	0x000000ff
        /*100c*/ 	.word	0x00016860
        /*1010*/ 	.short	0x0100
        /*1012*/ 	.byte	0x08
	.zero		1


	//   ....[8]....
        /*1014*/ 	.word	0x000004f0
        /*1018*/ 	.word	0x000000ff
        /*101c*/ 	.word	0x00016858
        /*1020*/ 	.short	0x0100
        /*1022*/ 	.byte	0x08
	.zero		1


	//   ....[9]....
        /*1024*/ 	.word	0x00000500
        /*1028*/ 	.word	0x000000ff
        /*102c*/ 	.word	0x00016868
        /*1030*/ 	.short	0x0100
        /*1032*/ 	.byte	0x08
	.zero		1


	//   ....[10]....
        /*1034*/ 	.word	0x000005f0
        /*1038*/ 	.word	0x000000ff
        /*103c*/ 	.word	0x00016870
        /*1040*/ 	.short	0x0100
        /*1042*/ 	.byte	0x06
	.zero		1


	//   ....[11]....
        /*1044*/ 	.word	0x00000600
        /*1048*/ 	.word	0x000000ff
        /*104c*/ 	.word	0x00016880
        /*1050*/ 	.short	0x0100
        /*1052*/ 	.byte	0x06
	.zero		1


	//   ....[12]....
        /*1054*/ 	.word	0x00000610
        /*1058*/ 	.word	0x000000ff
        /*105c*/ 	.word	0x00016878
        /*1060*/ 	.short	0x0100
        /*1062*/ 	.byte	0x06
	.zero		1


	//   ....[13]....
        /*1064*/ 	.word	0x00000620
        /*1068*/ 	.word	0x000000ff
        /*106c*/ 	.word	0x00016888
        /*1070*/ 	.short	0x0100
        /*1072*/ 	.byte	0x06
	.zero		1


	//   ....[14]....
        /*1074*/ 	.word	0x00000750
        /*1078*/ 	.word	0x000000ff
        /*107c*/ 	.word	0x00016890
        /*1080*/ 	.short	0x0100
        /*1082*/ 	.byte	0x08
	.zero		1


	//   ....[15]....
        /*1084*/ 	.word	0x00000760
        /*1088*/ 	.word	0x000000ff
        /*108c*/ 	.word	0x000168a0
        /*1090*/ 	.short	0x0100
        /*1092*/ 	.byte	0x08
	.zero		1


	//   ....[16]....
        /*1094*/ 	.word	0x00000770
        /*1098*/ 	.word	0x000000ff
        /*109c*/ 	.word	0x00016898
        /*10a0*/ 	.short	0x0100
        /*10a2*/ 	.byte	0x08
	.zero		1


	//   ....[17]....
        /*10a4*/ 	.word	0x00000780
        /*10a8*/ 	.word	0x000000ff
        /*10ac*/ 	.word	0x000168a8
        /*10b0*/ 	.short	0x0100
        /*10b2*/ 	.byte	0x08
	.zero		1


	//   ....[18]....
        /*10b4*/ 	.word	0x000008b0
        /*10b8*/ 	.word	0x000000ff
        /*10bc*/ 	.word	0x000168b0
        /*10c0*/ 	.short	0x0100
        /*10c2*/ 	.byte	0x08
	.zero		1


	//   ....[19]....
        /*10c4*/ 	.word	0x000008c0
        /*10c8*/ 	.word	0x000000ff
        /*10cc*/ 	.word	0x000168c0
        /*10d0*/ 	.short	0x0100
        /*10d2*/ 	.byte	0x08
	.zero		1


	//   ....[20]....
        /*10d4*/ 	.word	0x000008d0
        /*10d8*/ 	.word	0x000000ff
        /*10dc*/ 	.word	0x000168b8
        /*10e0*/ 	.short	0x0100
        /*10e2*/ 	.byte	0x08
	.zero		1


	//   ....[21]....
        /*10e4*/ 	.word	0x000008e0
        /*10e8*/ 	.word	0x000000ff
        /*10ec*/ 	.word	0x000168c8
        /*10f0*/ 	.short	0x0100
        /*10f2*/ 	.byte	0x08
	.zero		1


	//   ....[22]....
        /*10f4*/ 	.word	0x00002d60
        /*10f8*/ 	.word	0x00000046
        /*10fc*/ 	.word	0x00016890
        /*1100*/ 	.short	0x010a
        /*1102*/ 	.byte	0x3f
	.zero		1


	//   ....[23]....
        /*1104*/ 	.word	0x000041e0
        /*1108*/ 	.word	0x00000046
        /*110c*/ 	.word	0x00016890
        /*1110*/ 	.short	0x010a
        /*1112*/ 	.byte	0x3f
	.zero		1


	//   ....[24]....
        /*1114*/ 	.word	0x000052e0
        /*1118*/ 	.word	0x00000046
        /*111c*/ 	.word	0x00016890
        /*1120*/ 	.short	0x010a
        /*1122*/ 	.byte	0x3f
	.zero		1


	//   ....[25]....
        /*1124*/ 	.word	0x00005770
        /*1128*/ 	.word	0x00000004
        /*112c*/ 	.word	0x00000000
        /*1130*/ 	.short	0x0101
        /*1132*/ 	.byte	0x3f
	.zero		1


	//   ....[26]....
        /*1134*/ 	.word	0x000057b0
        /*1138*/ 	.word	0x00000046
        /*113c*/ 	.word	0x000168b0
        /*1140*/ 	.short	0x010a
        /*1142*/ 	.byte	0x3f
	.zero		1


	//   ....[27]....
        /*1144*/ 	.word	0x00005bc0
        /*1148*/ 	.word	0x00000046
        /*114c*/ 	.word	0x00000000
        /*1150*/ 	.short	0x0101
        /*1152*/ 	.byte	0x3f
	.zero		1


	//   ....[28]....
        /*1154*/ 	.word	0x00006360
        /*1158*/ 	.word	0x00000012
        /*115c*/ 	.word	0x00016800
        /*1160*/ 	.short	0x010a
        /*1162*/ 	.byte	0x3f
	.zero		1


	//   ....[29]....
        /*1164*/ 	.word	0x000063b0
        /*1168*/ 	.word	0x00000012
        /*116c*/ 	.word	0x00016800
        /*1170*/ 	.short	0x010a
        /*1172*/ 	.byte	0x3f
	.zero		1


	//   ....[30]....
        /*1174*/ 	.word	0x00006a60
        /*1178*/ 	.word	0x00000012
        /*117c*/ 	.word	0x00016800
        /*1180*/ 	.short	0x010a
        /*1182*/ 	.byte	0x3f
	.zero		1


	//   ....[31]....
        /*1184*/ 	.word	0x00007a70
        /*1188*/ 	.word	0x00000012
        /*118c*/ 	.word	0x00016800
        /*1190*/ 	.short	0x010a
        /*1192*/ 	.byte	0x3f
	.zero		1


	//   ....[32]....
        /*1194*/ 	.word	0x00008830
        /*1198*/ 	.word	0x00000003
        /*119c*/ 	.word	0x00016830
        /*11a0*/ 	.short	0x010a
        /*11a2*/ 	.byte	0x3f
	.zero		1


	//   ....[33]....
        /*11a4*/ 	.word	0x000088d0
        /*11a8*/ 	.word	0x00000003
        /*11ac*/ 	.word	0x00016830
        /*11b0*/ 	.short	0x010a
        /*11b2*/ 	.byte	0x3f
	.zero		1


	//   ....[34]....
        /*11b4*/ 	.word	0x00009e30
        /*11b8*/ 	.word	0x00000003
        /*11bc*/ 	.word	0x00000000
        /*11c0*/ 	.short	0x0101
        /*11c2*/ 	.byte	0x3f
	.zero		1


	//   ....[35]....
        /*11c4*/ 	.word	0x0000aa20
        /*11c8*/ 	.word	0x00000009
        /*11cc*/ 	.word	0x00016830
        /*11d0*/ 	.short	0x010a
        /*11d2*/ 	.byte	0x3f
	.zero		1


	//   ....[36]....
        /*11d4*/ 	.word	0x0000aa70
        /*11d8*/ 	.word	0x00000009
        /*11dc*/ 	.word	0x00016830
        /*11e0*/ 	.short	0x010a
        /*11e2*/ 	.byte	0x3f
	.zero		1


	//   ....[37]....
        /*11e4*/ 	.word	0x0000ade0
        /*11e8*/ 	.word	0x00000004
        /*11ec*/ 	.word	0x00016850
        /*11f0*/ 	.short	0x010a
        /*11f2*/ 	.byte	0x3f
	.zero		1


	//   ....[38]....
        /*11f4*/ 	.word	0x0000ae20
        /*11f8*/ 	.word	0x00000004
        /*11fc*/ 	.word	0x00016850
        /*1200*/ 	.short	0x010a
        /*1202*/ 	.byte	0x3f
	.zero		1


	//   ....[39]....
        /*1204*/ 	.word	0x0000b2d0
        /*1208*/ 	.word	0x00000000
        /*120c*/ 	.word	0x00000000
        /*1210*/ 	.short	0x0101
        /*1212*/ 	.byte	0x3f
	.zero		1


	//   ....[40]....
        /*1214*/ 	.word	0x0000c5e0
        /*1218*/ 	.word	0x0000000b
        /*121c*/ 	.word	0x00000000
        /*1220*/ 	.short	0x0101
        /*1222*/ 	.byte	0x3f
	.zero		1


	//   ....[41]....
        /*1224*/ 	.word	0x0000c940
        /*1228*/ 	.word	0x0000000c
        /*122c*/ 	.word	0x00016850
        /*1230*/ 	.short	0x010a
        /*1232*/ 	.byte	0x3f
	.zero		1


	//   ....[42]....
        /*1234*/ 	.word	0x0000c9b0
        /*1238*/ 	.word	0x0000000c
        /*123c*/ 	.word	0x00016850
        /*1240*/ 	.short	0x010a
        /*1242*/ 	.byte	0x3f
	.zero		1


	//   ....[43]....
        /*1244*/ 	.word	0x0000cfc0
        /*1248*/ 	.word	0x00000000
        /*124c*/ 	.word	0x00000000
        /*1250*/ 	.short	0x0101
        /*1252*/ 	.byte	0x3f
	.zero		1


	//   ....[44]....
        /*1254*/ 	.word	0x0000e100
        /*1258*/ 	.word	0x00000003
        /*125c*/ 	.word	0x00000000
        /*1260*/ 	.short	0x0101
        /*1262*/ 	.byte	0x3f
	.zero		1


	//   ....[45]....
        /*1264*/ 	.word	0x0000e5e0
        /*1268*/ 	.word	0x00000008
        /*126c*/ 	.word	0x00000000
        /*1270*/ 	.short	0x0101
        /*1272*/ 	.byte	0x3f
	.zero		1


	//   ....[46]....
        /*1274*/ 	.word	0x00010eb0
        /*1278*/ 	.word	0x00000010
        /*127c*/ 	.word	0x00016820
        /*1280*/ 	.short	0x010a
        /*1282*/ 	.byte	0x3f
	.zero		1


	//   ....[47]....
        /*1284*/ 	.word	0x00010f70
        /*1288*/ 	.word	0x00000006
        /*128c*/ 	.word	0x000168a0
        /*1290*/ 	.short	0x010a
        /*1292*/ 	.byte	0x3f
	.zero		1


	//   ....[48]....
        /*1294*/ 	.word	0x000111b0
        /*1298*/ 	.word	0x00000006
        /*129c*/ 	.word	0x000168c0
        /*12a0*/ 	.short	0x010a
        /*12a2*/ 	.byte	0x3f
	.zero		1


	//   ....[49]....
        /*12a4*/ 	.word	0x00011540
        /*12a8*/ 	.word	0x00000006
        /*12ac*/ 	.word	0x000168a0
        /*12b0*/ 	.short	0x010a
        /*12b2*/ 	.byte	0x3f
	.zero		1


	//   ....[50]....
        /*12b4*/ 	.word	0x00011760
        /*12b8*/ 	.word	0x00000006
        /*12bc*/ 	.word	0x000168c0
        /*12c0*/ 	.short	0x010a
        /*12c2*/ 	.byte	0x3f
	.zero		1


	//   ....[51]....
        /*12c4*/ 	.word	0x00012610
        /*12c8*/ 	.word	0x00000003
        /*12cc*/ 	.word	0x00016840
        /*12d0*/ 	.short	0x010a
        /*12d2*/ 	.byte	0x3f
	.zero		1


	//   ....[52]....
        /*12d4*/ 	.word	0x00012dc0
        /*12d8*/ 	.word	0x00000003
        /*12dc*/ 	.word	0x00016830
        /*12e0*/ 	.short	0x0107
        /*12e2*/ 	.byte	0x3f
	.zero		1


	//   ....[53]....
        /*12e4*/ 	.word	0x00012e90
        /*12e8*/ 	.word	0x00000003
        /*12ec*/ 	.word	0x00016830
        /*12f0*/ 	.short	0x0101
        /*12f2*/ 	.byte	0x3f
	.zero		1


	//   ....[54]....
        /*12f4*/ 	.word	0x00013d00
        /*12f8*/ 	.word	0x00000010
        /*12fc*/ 	.word	0x00016800
        /*1300*/ 	.short	0x0107
        /*1302*/ 	.byte	0x3f
	.zero		1


	//   ....[55]....
        /*1304*/ 	.word	0x00013df0
        /*1308*/ 	.word	0x00000010
        /*130c*/ 	.word	0x00016800
        /*1310*/ 	.short	0x0101
        /*1312*/ 	.byte	0x3f
	.zero		1


	//   ....[56]....
        /*1314*/ 	.word	0x00013e10
        /*1318*/ 	.word	0x00000010
        /*131c*/ 	.word	0x00016820
        /*1320*/ 	.short	0x010a
        /*1322*/ 	.byte	0x3f
	.zero		1


	//   ....[57]....
        /*1324*/ 	.word	0x000141e0
        /*1328*/ 	.word	0x00000005
        /*132c*/ 	.word	0x00016840
        /*1330*/ 	.short	0x010a
        /*1332*/ 	.byte	0x3f
	.zero		1


	//   ....[58]....
        /*1334*/ 	.word	0x00014710
        /*1338*/ 	.word	0x00000005
        /*133c*/ 	.word	0x00016830
        /*1340*/ 	.short	0x0107
        /*1342*/ 	.byte	0x3f
	.zero		1


	//   ....[59]....
        /*1344*/ 	.word	0x000147d0
        /*1348*/ 	.word	0x00000005
        /*134c*/ 	.word	0x00016830
        /*1350*/ 	.short	0x0101
        /*1352*/ 	.byte	0x3f
	.zero		1


	//   ....[60]....
        /*1354*/ 	.word	0x00014830
        /*1358*/ 	.word	0x00000005
        /*135c*/ 	.word	0x00016860
        /*1360*/ 	.short	0x010a
        /*1362*/ 	.byte	0x3f
	.zero		1


	//   ....[61]....
        /*1364*/ 	.word	0x00014d00
        /*1368*/ 	.word	0x00000005
        /*136c*/ 	.word	0x00016850
        /*1370*/ 	.short	0x0107
        /*1372*/ 	.byte	0x3f
	.zero		1


	//   ....[62]....
        /*1374*/ 	.word	0x00014e80
        /*1378*/ 	.word	0x00000005
        /*137c*/ 	.word	0x00016850
        /*1380*/ 	.short	0x0101
        /*1382*/ 	.byte	0x3f
	.zero		1


	//   ....[63]....
        /*1384*/ 	.word	0x000150a0
        /*1388*/ 	.word	0x00000000
        /*138c*/ 	.word	0x00016860
        /*1390*/ 	.short	0x010a
        /*1392*/ 	.byte	0x3f
	.zero		1


	//   ....[64]....
        /*1394*/ 	.word	0x00015560
        /*1398*/ 	.word	0x00000000
        /*139c*/ 	.word	0x00016850
        /*13a0*/ 	.short	0x0107
        /*13a2*/ 	.byte	0x3f
	.zero		1


	//   ....[65]....
        /*13a4*/ 	.word	0x00015630
        /*13a8*/ 	.word	0x00000000
        /*13ac*/ 	.word	0x00016850
        /*13b0*/ 	.short	0x0101
        /*13b2*/ 	.byte	0x3f
	.zero		1


	//   ....[66]....
        /*13b4*/ 	.word	0x00016370
        /*13b8*/ 	.word	0x00000005
        /*13bc*/ 	.word	0x00016820
        /*13c0*/ 	.short	0x010a
        /*13c2*/ 	.byte	0x3f
	.zero		1


	//   ....[67]....
        /*13c4*/ 	.word	0x000164e0
        /*13c8*/ 	.word	0x00000003
        /*13cc*/ 	.word	0x00016840
        /*13d0*/ 	.short	0x010a
        /*13d2*/ 	.byte	0x3f
	.zero		1


	//   ....[68]....
        /*13d4*/ 	.word	0x00016580
        /*13d8*/ 	.word	0x00000005
        /*13dc*/ 	.word	0x00016840
        /*13e0*/ 	.short	0x010a
        /*13e2*/ 	.byte	0x3f
	.zero		1


	//   ....[69]....
        /*13e4*/ 	.word	0x000165c0
        /*13e8*/ 	.word	0x00000003
        /*13ec*/ 	.word	0x00016860
        /*13f0*/ 	.short	0x010a
        /*13f2*/ 	.byte	0x3f
	.zero		1


	//   ....[70]....
        /*13f4*/ 	.word	0x00016600
        /*13f8*/ 	.word	0x00000005
        /*13fc*/ 	.word	0x00016860
        /*1400*/ 	.short	0x010a
        /*1402*/ 	.byte	0x3f
	.zero		1


	//   ....[71]....
        /*1404*/ 	.word	0x00016660
        /*1408*/ 	.word	0x00000046
        /*140c*/ 	.word	0x00016890
        /*1410*/ 	.short	0x010a
        /*1412*/ 	.byte	0x3f
	.zero		1


	//   ....[72]....
        /*1414*/ 	.word	0x000168f0
        /*1418*/ 	.word	0x00000046
        /*141c*/ 	.word	0x00016890
        /*1420*/ 	.short	0x010a
        /*1422*/ 	.byte	0x3f
	.zero		1


	//   ....[73]....
        /*1424*/ 	.word	0x00016ba0
        /*1428*/ 	.word	0x00000046
        /*142c*/ 	.word	0x00016890
        /*1430*/ 	.short	0x010a
        /*1432*/ 	.byte	0x3f
	.zero		1


	//   ....[74]....
        /*1434*/ 	.word	0x00016e50
        /*1438*/ 	.word	0x00000046
        /*143c*/ 	.word	0x000168b0
        /*1440*/ 	.short	0x010a
        /*1442*/ 	.byte	0x3f
	.zero		1


	//   ....[75]....
        /*1444*/ 	.word	0x00017160
        /*1448*/ 	.word	0x00000012
        /*144c*/ 	.word	0x00016800
        /*1450*/ 	.short	0x010a
        /*1452*/ 	.byte	0x3f
	.zero		1


	//   ....[76]....
        /*1454*/ 	.word	0x00017370
        /*1458*/ 	.word	0x00000012
        /*145c*/ 	.word	0x00016800
        /*1460*/ 	.short	0x010a
        /*1462*/ 	.byte	0x3f
	.zero		1


	//   ....[77]....
        /*1464*/ 	.word	0x000173c0
        /*1468*/ 	.word	0x00000003
        /*146c*/ 	.word	0x00016830
        /*1470*/ 	.short	0x010a
        /*1472*/ 	.byte	0x3f
	.zero		1


	//   ....[78]....
        /*1474*/ 	.word	0x00017410
        /*1478*/ 	.word	0x00000009
        /*147c*/ 	.word	0x00016830
        /*1480*/ 	.short	0x010a
        /*1482*/ 	.byte	0x3f
	.zero		1


	//   ....[79]....
        /*1484*/ 	.word	0x00017460
        /*1488*/ 	.word	0x00000004
        /*148c*/ 	.word	0x00016850
        /*1490*/ 	.short	0x010a
        /*1492*/ 	.byte	0x3f
	.zero		1


	//   ....[80]....
        /*1494*/ 	.word	0x000174b0
        /*1498*/ 	.word	0x0000000c
        /*149c*/ 	.word	0x00016850
        /*14a0*/ 	.short	0x010a
        /*14a2*/ 	.byte	0x3f
	.zero		1


	//   ....[81]....
        /*14a4*/ 	.word	0x00018060
        /*14a8*/ 	.word	0x00000010
        /*14ac*/ 	.word	0x00016820
        /*14b0*/ 	.short	0x010a
        /*14b2*/ 	.byte	0x3f
	.zero		1


	//   ....[82]....
        /*14b4*/ 	.word	0x000180b0
        /*14b8*/ 	.word	0x00000006
        /*14bc*/ 	.word	0x000168a0
        /*14c0*/ 	.short	0x010a
        /*14c2*/ 	.byte	0x3f
	.zero		1


	//   ....[83]....
        /*14c4*/ 	.word	0x00018100
        /*14c8*/ 	.word	0x00000006
        /*14cc*/ 	.word	0x000168c0
        /*14d0*/ 	.short	0x010a
        /*14d2*/ 	.byte	0x3f
	.zero		1


	//   ....[84]....
        /*14d4*/ 	.word	0x00018150
        /*14d8*/ 	.word	0x00000006
        /*14dc*/ 	.word	0x000168a0
        /*14e0*/ 	.short	0x010a
        /*14e2*/ 	.byte	0x3f
	.zero		1


	//   ....[85]....
        /*14e4*/ 	.word	0x000181a0
        /*14e8*/ 	.word	0x00000006
        /*14ec*/ 	.word	0x000168c0
        /*14f0*/ 	.short	0x010a
        /*14f2*/ 	.byte	0x3f
	.zero		1


	//   ....[86]....
        /*14f4*/ 	.word	0x000182c0
        /*14f8*/ 	.word	0x00000003
        /*14fc*/ 	.word	0x00016840
        /*1500*/ 	.short	0x010a
        /*1502*/ 	.byte	0x3f
	.zero		1


	//   ....[87]....
        /*1504*/ 	.word	0x00019d60
        /*1508*/ 	.word	0x00000010
        /*150c*/ 	.word	0x00016820
        /*1510*/ 	.short	0x010a
        /*1512*/ 	.byte	0x3f
	.zero		1


	//   ....[88]....
        /*1514*/ 	.word	0x00019db0
        /*1518*/ 	.word	0x00000005
        /*151c*/ 	.word	0x00016840
        /*1520*/ 	.short	0x010a
        /*1522*/ 	.byte	0x3f
	.zero		1


	//   ....[89]....
        /*1524*/ 	.word	0x0001a6f0
        /*1528*/ 	.word	0x00000005
        /*152c*/ 	.word	0x00016860
        /*1530*/ 	.short	0x010a
        /*1532*/ 	.byte	0x3f
	.zero		1


	//   ....[90]....
        /*1534*/ 	.word	0x0001b060
        /*1538*/ 	.word	0x00000000
        /*153c*/ 	.word	0x00016860
        /*1540*/ 	.short	0x010a
        /*1542*/ 	.byte	0x3f
	.zero		1


	//   ....[91]....
        /*1544*/ 	.word	0x0001c390
        /*1548*/ 	.word	0x00000005
        /*154c*/ 	.word	0x00016820
        /*1550*/ 	.short	0x010a
        /*1552*/ 	.byte	0x3f
	.zero		1


	//   ....[92]....
        /*1554*/ 	.word	0x0001c530
        /*1558*/ 	.word	0x00000003
        /*155c*/ 	.word	0x00016840
        /*1560*/ 	.short	0x010a
        /*1562*/ 	.byte	0x3f
	.zero		1


	//   ....[93]....
        /*1564*/ 	.word	0x0001c580
        /*1568*/ 	.word	0x00000005
        /*156c*/ 	.word	0x00016840
        /*1570*/ 	.short	0x010a
        /*1572*/ 	.byte	0x3f
	.zero		1


	//   ....[94]....
        /*1574*/ 	.word	0x0001c5d0
        /*1578*/ 	.word	0x00000003
        /*157c*/ 	.word	0x00016860
        /*1580*/ 	.short	0x010a
        /*1582*/ 	.byte	0x3f
	.zero		1


	//----- nvinfo : EIATTR_NUM_MBARRIERS
	.align		4
.L_1439:
        /*1584*/ 	.byte	0x03, 0x38
        /*1586*/ 	.short	0x0016


	//----- nvinfo : EIATTR_EXIT_INSTR_OFFSETS
	.align		4
        /*1588*/ 	.byte	0x04, 0x1c
        /*158a*/ 	.short	(.L_1441 - .L_1440)


	//   ....[0]....
.L_1440:
        /*158c*/ 	.word	0x00016650


	//----- nvinfo : EIATTR_MAX_THREADS
	.align		4
.L_1441:
        /*1590*/ 	.byte	0x04, 0x05
        /*1592*/ 	.short	(.L_1443 - .L_1442)
.L_1442:
        /*1594*/ 	.word	0x00000200
        /*1598*/ 	.word	0x00000001
        /*159c*/ 	.word	0x00000001


	//----- nvinfo : EIATTR_CRS_STACK_SIZE
	.align		4
.L_1443:
        /*15a0*/ 	.byte	0x04, 0x1e
        /*15a2*/ 	.short	(.L_1445 - .L_1444)
.L_1444:
        /*15a4*/ 	.word	0x00000000


	//----- nvinfo : EIATTR_CBANK_PARAM_SIZE
	.align		4
.L_1445:
        /*15a8*/ 	.byte	0x03, 0x19
        /*15aa*/ 	.short	0x0af0


	//----- nvinfo : EIATTR_PARAM_CBANK
	.align		4
        /*15ac*/ 	.byte	0x04, 0x0a
        /*15ae*/ 	.short	(.L_1447 - .L_1446)
	.align		4
.L_1446:
        /*15b0*/ 	.word	index@(.nv.constant0._ZN7cutlass13device_kernelIN5flash11enable_sm90INS1_16FlashAttnFwdSm90INS1_25CollectiveMainloopFwdSm90ILi2EN4cute5tupleIJNS5_1CILi1EEES8_S8_EEENS6_IJNS7_ILi192EEENS7_ILi128EEENS7_ILi64EEEEEELi64ENS_10bfloat16_tEfNS_4arch4Sm90ELb0ELb0ELb0ELb1ELb1ELb1ELb0ELb1ELb1ELb1ELb1ELb0EEENS1_21CollectiveEpilogueFwdINS6_IJSA_SC_SB_EEES9_SE_SG_Li384ELb1ELb1ELb1ELb0EEENS1_36VarlenDynamicPersistentTileSchedulerILi192ELi128ELi384ELi128ELb1ELb1ELb1ELb0ELb1ELb1EEEEEEEEEvNT_6ParamsE)
        /*15b4*/ 	.short	0x0210
        /*15b6*/ 	.short	0x0af0


	//----- nvinfo : EIATTR_SW_WAR
	.align		4
.L_1447:
        /*15b8*/ 	.byte	0x04, 0x36
        /*15ba*/ 	.short	(.L_1449 - .L_1448)
.L_1448:
        /*15bc*/ 	.word	0x00000008
.L_1449:


//--------------------- .nv.info._ZN7cutlass13device_kernelIN5flash11enable_sm90INS1_16FlashAttnFwdSm90INS1_25CollectiveMainloopFwdSm90ILi2EN4cute5tupleIJNS5_1CILi1EEES8_S8_EEENS6_IJNS7_ILi192EEENS7_ILi128EEENS7_ILi64EEEEEELi64ENS_10bfloat16_tEfNS_4arch4Sm90ELb0ELb1ELb0ELb0ELb1ELb0ELb0ELb1ELb1ELb1ELb1ELb0EEENS1_21CollectiveEpilogueFwdINS6_IJSA_SC_SB_EEES9_SE_SG_Li384ELb0ELb1ELb1ELb0EEENS1_19SingleTileSchedulerILb0ELb1ELb1ELi192EEEEEEEEEvNT_6ParamsE --------------------------
	.section	.nv.info._ZN7cutlass13device_kernelIN5flash11enable_sm90INS1_16FlashAttnFwdSm90INS1_25CollectiveMainloopFwdSm90ILi2EN4cute5tupleIJNS5_1CILi1EEES8_S8_EEENS6_IJNS7_ILi192EEENS7_ILi128EEENS7_ILi64EEEEEELi64ENS_10bfloat16_tEfNS_4arch4Sm90ELb0ELb1ELb0ELb0ELb1ELb0ELb0ELb1ELb1ELb1ELb1ELb0EEENS1_21CollectiveEpilogueFwdINS6_IJSA_SC_SB_EEES9_SE_SG_Li384ELb0ELb1ELb1ELb0EEENS1_19SingleTileSchedulerILb0ELb1ELb1ELi192EEEEEEEEEvNT_6ParamsE,"",@"SHT_CUDA_INFO"
	.sectionflags	@""
	.align	4


	//----- nvinfo : EIATTR_CUDA_API_VERSION
	.align		4
        /*0000*/ 	.byte	0x04, 0x37
        /*0002*/ 	.short	(.L_1451 - .L_1450)
.L_1450:
        /*0004*/ 	.word	0x00000082


	//----- nvinfo : EIATTR_KPARAM_INFO
	.align		4
.L_1451:
        /*0008*/ 	.byte	0x04, 0x17
        /*000a*/ 	.short	(.L_1453 - .L_1452)
.L_1452:
        /*000c*/ 	.word	0x00000000
        /*0010*/ 	.short	0x0000
        /*0012*/ 	.short	0x0070
        /*0014*/ 	.byte	0x00, 0xf0, 0x01, 0x28


	//----- nvinfo : EIATTR_SPARSE_MMA_MASK
	.align		4
.L_1453:
        /*0018*/ 	.byte	0x03, 0x50
        /*001a*/ 	.short	0x0000


	//----- nvinfo : EIATTR_MAXREG_COUNT
	.align		4
        /*001c*/ 	.byte	0x03, 0x1b
        /*001e*/ 	.short	0x0080


	//----- nvinfo : EIATTR_NUM_BARRIERS
	.align		4
        /*0020*/ 	.byte	0x02, 0x4c
        /*0022*/ 	.byte	0x10
	.zero		1


	//----- nvinfo : EIATTR_EXTERNS
	.align		4
        /*0024*/ 	.byte	0x04, 0x0f
        /*0026*/ 	.short	(.L_1455 - .L_1454)


	//   ....[0]....
	.align		4
.L_1454:
        /*0028*/ 	.word	index@(__assertfail)


	//----- nvinfo : EIATTR_ANNOTATIONS
	.align		4
.L_1455:
        /*002c*/ 	.byte	0x04, 0x55
        /*002e*/ 	.short	(.L_1457 - .L_1456)


	//   ....[0]....
.L_1456:
        /*0030*/ 	.word	0x00000001
        /*0034*/ 	.byte	0xd0, 0xf0, 0x00, 0x00, 0x01, 0x00, 0x00, 0x00, 0x70, 0x09, 0x01, 0x00


	//----- nvinfo : EIATTR_MERCURY_ISA_VERSION
	.align		4
.L_1457:
        /*0040*/ 	.byte	0x03, 0x5f
        /*0042*/ 	.short	0x0101


	//----- nvinfo : EIATTR_INT_WARP_WIDE_INSTR_OFFSETS
	.align		4
        /*0044*/ 	.byte	0x04, 0x31
        /*0046*/ 	.short	(.L_1459 - .L_1458)


	//   ....[0]....
.L_1458:
        /*0048*/ 	.word	0x000000c0


	//   ....[1]....
        /*004c*/ 	.word	0x000000d0


	//   ....[2]....
        /*0050*/ 	.word	0x00000170


	//----- nvinfo : EIATTR_COOP_GROUP_MASK_REGIDS
	.align		4
.L_1459:
        /*0054*/ 	.byte	0x04, 0x29
        /*0056*/ 	.short	(.L_1461 - .L_1460)


	//   ....[0]....
.L_1460:
        /*0058*/ 	.word	0xffffffff


	//   ....[1]....
        /*005c*/ 	.word	0xffffffff


	//   ....[2]....
        /*0060*/ 	.word	0xffffffff


	//   ....[3]....
        /*0064*/ 	.word	0xffffffff


	//   ....[4]....
        /*0068*/ 	.word	0xffffffff


	//   ....[5]....
        /*006c*/ 	.word	0xffffffff


	//   ....[6]....
        /*0070*/ 	.word	0xffffffff


	//   ....[7]....
        /*0074*/ 	.word	0xffffffff


	//   ....[8]....
        /*0078*/ 	.word	0xffffffff


	//   ....[9]....
        /*007c*/ 	.word	0xffffffff


	//   ....[10]....
        /*0080*/ 	.word	0xffffffff


	//   ....[11]....
        /*0084*/ 	.word	0xffffffff


	//   ....[12]....
        /*0088*/ 	.word	0xffffffff


	//   ....[13]....
        /*008c*/ 	.word	0xffffffff


	//   ....[14]....
        /*0090*/ 	.word	0xffffffff


	//   ....[15]....
        /*0094*/ 	.word	0xffffffff


	//   ....[16]....
        /*0098*/ 	.word	0xffffffff


	//   ....[17]....
        /*009c*/ 	.word	0xffffffff


	//   ....[18]....
        /*00a0*/ 	.word	0xffffffff


	//   ....[19]....
        /*00a4*/ 	.word	0xffffffff


	//   ....[20]....
        /*00a8*/ 	.word	0xffffffff


	//   ....[21]....
        /*00ac*/ 	.word	0xffffffff


	//   ....[22]....
        /*00b0*/ 	.word	0xffffffff


	//   ....[23]....
        /*00b4*/ 	.word	0xffffffff


	//   ....[24]....
        /*00b8*/ 	.word	0xffffffff


	//   ....[25]....
        /*00bc*/ 	.word	0xffffffff


	//   ....[26]....
        /*00c0*/ 	.word	0xffffffff


	//   ....[27]....
        /*00c4*/ 	.word	0xffffffff


	//   ....[28]....
        /*00c8*/ 	.word	0xffffffff


	//   ....[29]....
        /*00cc*/ 	.word	0xffffffff


	//   ....[30]....
        /*00d0*/ 	.word	0xffffffff


	//   ....[31]....
        /*00d4*/ 	.word	0xffffffff


	//   ....[32]....
        /*00d8*/ 	.word	0xffffffff


	//   ....[33]....
        /*00dc*/ 	.word	0xffffffff


	//   ....[34]....
        /*00e0*/ 	.word	0xffffffff


	//   ....[35]....
        /*00e4*/ 	.word	0xffffffff


	//   ....[36]....
        /*00e8*/ 	.word	0xffffffff


	//   ....[37]....
        /*00ec*/ 	.word	0xffffffff


	//   ....[38]....
        /*00f0*/ 	.word	0xffffffff


	//   ....[39]....
        /*00f4*/ 	.word	0xffffffff


	//   ....[40]....
        /*00f8*/ 	.word	0xffffffff


	//   ....[41]....
        /*00fc*/ 	.word	0xffffffff


	//   ....[42]....
        /*0100*/ 	.word	0xffffffff


	//   ....[43]....
        /*0104*/ 	.word	0xffffffff


	//   ....[44]....
        /*0108*/ 	.word	0xffffffff


	//   ....[45]....
        /*010c*/ 	.word	0xffffffff


	//   ....[46]....
        /*0110*/ 	.word	0xffffffff


	//   ....[47]....
        /*0114*/ 	.word	0xffffffff


	//   ....[48]....
        /*0118*/ 	.word	0xffffffff


	//   ....[49]....
        /*011c*/ 	.word	0xffffffff


	//   ....[50]....
        /*0120*/ 	.word	0xffffffff


	//   ....[51]....
        /*0124*/ 	.word	0xffffffff


	//   ....[52]....
        /*0128*/ 	.word	0xffffffff


	//   ....[53]....
        /*012c*/ 	.word	0xffffffff


	//   ....[54]....
        /*0130*/ 	.word	0xffffffff


	//   ....[55]....
        /*0134*/ 	.word	0xffffffff


	//   ....[56]....
        /*0138*/ 	.word	0xffffffff


	//   ....[57]....
        /*013c*/ 	.word	0xffffffff


	//   ....[58]....
        /*0140*/ 	.word	0xffffffff


	//   ....[59]....
        /*0144*/ 	.word	0xffffffff


	//   ....[60]....
        /*0148*/ 	.word	0xffffffff


	//   ....[61]....
        /*014c*/ 	.word	0xffffffff


	//   ....[62]....
        /*0150*/ 	.word	0xffffffff


	//   ....[63]....
        /*0154*/ 	.word	0xffffffff


	//   ....[64]....
        /*0158*/ 	.word	0xffffffff


	//   ....[65]....
        /*015c*/ 	.word	0xffffffff


	//   ....[66]....
        /*0160*/ 	.word	0xffffffff


	//   ....[67]....
        /*0164*/ 	.word	0xffffffff


	//   ....[68]....
        /*0168*/ 	.word	0xffffffff


	//   ....[69]....
        /*016c*/ 	.word	0xffffffff


	//   ....[70]....
        /*0170*/ 	.word	0xffffffff


	//   ....[71]....
        /*0174*/ 	.word	0xffffffff


	//   ....[72]....
        /*0178*/ 	.word	0xffffffff


	//   ....[73]....
        /*017c*/ 	.word	0xffffffff


	//   ....[74]....
        /*0180*/ 	.word	0xffffffff


	//   ....[75]....
        /*0184*/ 	.word	0xffffffff


	//   ....[76]....
        /*0188*/ 	.word	0xffffffff


	//   ....[77]....
        /*018c*/ 	.word	0xffffffff


	//   ....[78]....
        /*0190*/ 	.word	0xffffffff


	//   ....[79]....
        /*0194*/ 	.word	0xffffffff


	//   ....[80]....
        /*0198*/ 	.word	0xffffffff


	//   ....[81]....
        /*019c*/ 	.word	0xffffffff


	//   ....[82]....
        /*01a0*/ 	.word	0xffffffff


	//   ....[83]....
        /*01a4*/ 	.word	0xffffffff


	//   ....[84]....
        /*01a8*/ 	.word	0xffffffff


	//   ....[85]....
        /*01ac*/ 	.word	0xffffffff


	//   ....[86]....
        /*01b0*/ 	.word	0xffffffff


	//   ....[87]....
        /*01b4*/ 	.word	0xffffffff


	//   ....[88]....
        /*01b8*/ 	.word	0xffffffff


	//   ....[89]....
        /*01bc*/ 	.word	0xffffffff


	//   ....[90]....
        /*01c0*/ 	.word	0xffffffff


	//   ....[91]....
        /*01c4*/ 	.word	0xffffffff


	//   ....[92]....
        /*01c8*/ 	.word	0xffffffff


	//   ....[93]....
        /*01cc*/ 	.word	0xffffffff


	//   ....[94]....
        /*01d0*/ 	.word	0xffffffff


	//   ....[95]....
        /*01d4*/ 	.word	0xffffffff


	//   ....[96]....
        /*01d8*/ 	.word	0xffffffff


	//   ....[97]....
        /*01dc*/ 	.word	0xffffffff


	//   ....[98]....
        /*01e0*/ 	.word	0xffffffff


	//   ....[99]....
        /*01e4*/ 	.word	0xffffffff


	//   ....[100]....
        /*01e8*/ 	.word	0xffffffff


	//   ....[101]....
        /*01ec*/ 	.word	0xffffffff


	//   ....[102]....
        /*01f0*/ 	.word	0xffffffff


	//   ....[103]....
        /*01f4*/ 	.word	0xffffffff


	//   ....[104]....
        /*01f8*/ 	.word	0xffffffff


	//   ....[105]....
        /*01fc*/ 	.word	0xffffffff


	//   ....[106]....
        /*0200*/ 	.word	0xffffffff


	//   ....[107]....
        /*0204*/ 	.word	0xffffffff


	//   ....[108]....
        /*0208*/ 	.word	0xffffffff


	//   ....[109]....
        /*020c*/ 	.word	0xffffffff


	//   ....[110]....
        /*0210*/ 	.word	0xffffffff


	//   ....[111]....
        /*0214*/ 	.word	0xffffffff


	//   ....[112]....
        /*0218*/ 	.word	0xffffffff


	//   ....[113]....
        /*021c*/ 	.word	0xffffffff


	//   ....[114]....
        /*0220*/ 	.word	0xffffffff


	//   ....[115]....
        /*0224*/ 	.word	0xffffffff


	//   ....[116]....
        /*0228*/ 	.word	0xffffffff


	//   ....[117]....
        /*022c*/ 	.word	0xffffffff


	//   ....[118]....
        /*0230*/ 	.word	0xffffffff


	//   ....[119]....
        /*0234*/ 	.word	0xffffffff


	//   ....[120]....
        /*0238*/ 	.word	0xffffffff


	//   ....[121]....
        /*023c*/ 	.word	0xffffffff


	//   ....[122]....
        /*0240*/ 	.word	0xffffffff


	//   ....[123]....
        /*0244*/ 	.word	0xffffffff


	//   ....[124]....
        /*0248*/ 	.word	0xffffffff


	//   ....[125]....
        /*024c*/ 	.word	0xffffffff


	//   ....[126]....
        /*0250*/ 	.word	0xffffffff


	//   ....[127]....
        /*0254*/ 	.word	0xffffffff


	//   ....[128]....
        /*0258*/ 	.word	0xffffffff


	//   ....[129]....
        /*025c*/ 	.word	0xffffffff


	//   ....[130]....
        /*0260*/ 	.word	0xffffffff


	//   ....[131]....
        /*0264*/ 	.word	0x0500000f


	//   ....[132]....
        /*0268*/ 	.word	0x0500000f


	//   ....[133]....
        /*026c*/ 	.word	0x0500000f


	//   ....[134]....
        /*0270*/ 	.word	0x0500000f


	//   ....[135]....
        /*0274*/ 	.word	0x0500000f


	//   ....[136]....
        /*0278*/ 	.word	0x0500000f


	//   ....[137]....
        /*027c*/ 	.word	0x0500000f


	//   ....[138]....
        /*0280*/ 	.word	0x0500000f


	//   ....[139]....
        /*0284*/ 	.word	0x0500000f


	//   ....[140]....
        /*0288*/ 	.word	0x0500000f


	//   ....[141]....
        /*028c*/ 	.word	0x0500000f


	//   ....[142]....
        /*0290*/ 	.word	0x0500000f


	//   ....[143]....
        /*0294*/ 	.word	0x0500000f


	//   ....[144]....
        /*0298*/ 	.word	0x0500000f


	//   ....[145]....
        /*029c*/ 	.word	0x0500000f


	//   ....[146]....
        /*02a0*/ 	.word	0x0500000f


	//   ....[147]....
        /*02a4*/ 	.word	0x0500000f


	//   ....[148]....
        /*02a8*/ 	.word	0x0500000f


	//   ....[149]....
        /*02ac*/ 	.word	0x0500000f


	//   ....[150]....
        /*02b0*/ 	.word	0x0500000f


	//   ....[151]....
        /*02b4*/ 	.word	0x0500000f


	//   ....[152]....
        /*02b8*/ 	.word	0x0500000f


	//   ....[153]....
        /*02bc*/ 	.word	0x0500000f


	//   ....[154]....
        /*02c0*/ 	.word	0x0500000f


	//   ....[155]....
        /*02c4*/ 	.word	0x0500000f


	//   ....[156]....
        /*02c8*/ 	.word	0x0500000f


	//   ....[157]....
        /*02cc*/ 	.word	0x0500000f


	//   ....[158]....
        /*02d0*/ 	.word	0x0500000f


	//   ....[159]....
        /*02d4*/ 	.word	0x0500000f


	//   ....[160]....
        /*02d8*/ 	.word	0x0500000f


	//   ....[161]....
        /*02dc*/ 	.word	0x0500000f


	//   ....[162]....
        /*02e0*/ 	.word	0x0500000f


	//   ....[163]....
        /*02e4*/ 	.word	0x0500000f


	//   ....[164]....
        /*02e8*/ 	.word	0x0500000f


	//   ....[165]....
        /*02ec*/ 	.word	0x0500000f


	//   ....[166]....
        /*02f0*/ 	.word	0x0500000f


	//   ....[167]....
        /*02f4*/ 	.word	0x0500000f


	//   ....[168]....
        /*02f8*/ 	.word	0x0500000f


	//   ....[169]....
        /*02fc*/ 	.word	0x0500000f


	//   ....[170]....
        /*0300*/ 	.word	0x0500000f


	//   ....[171]....
        /*0304*/ 	.word	0x0500000f


	//   ....[172]....
        /*0308*/ 	.word	0x0500000f


	//   ....[173]....
        /*030c*/ 	.word	0x0500000f


	//   ....[174]....
        /*0310*/ 	.word	0x0500000f


	//   ....[175]....
        /*0314*/ 	.word	0x0500000f


	//   ....[176]....
        /*0318*/ 	.word	0x0500000f


	//   ....[177]....
        /*031c*/ 	.word	0x0500000f


	//   ....[178]....
        /*0320*/ 	.word	0x0500000f


	//   ....[179]....
        /*0324*/ 	.word	0x0500000f


	//   ....[180]....
        /*0328*/ 	.word	0x0500000f


	//   ....[181]....
        /*032c*/ 	.word	0x0500000f


	//   ....[182]....
        /*0330*/ 	.word	0x0500000f


	//   ....[183]....
        /*0334*/ 	.word	0x0500000f


	//   ....[184]....
        /*0338*/ 	.word	0x0500000f


	//   ....[185]....
        /*033c*/ 	.word	0x0500000f


	//   ....[186]....
        /*0340*/ 	.word	0x0500000f


	//   ....[187]....
        /*0344*/ 	.word	0x0500000f


	//   ....[188]....
        /*0348*/ 	.word	0x0500000f


	//   ....[189]....
        /*034c*/ 	.word	0x0500000f


	//   ....[190]....
        /*0350*/ 	.word	0x0500000f


	//   ....[191]....
        /*0354*/ 	.word	0x0500000f


	//   ....[192]....
        /*0358*/ 	.word	0x0500000f


	//   ....[193]....
        /*035c*/ 	.word	0x0500000f


	//   ....[194]....
        /*0360*/ 	.word	0x0500000f


	//   ....[195]....
        /*0364*/ 	.word	0x0500000f


	//   ....[196]....
        /*0368*/ 	.word	0x0500000f


	//   ....[197]....
        /*036c*/ 	.word	0x0500000f


	//   ....[198]....
        /*0370*/ 	.word	0x0500000f


	//   ....[199]....
        /*0374*/ 	.word	0x0500000f


	//   ....[200]....
        /*0378*/ 	.word	0x0500000f


	//   ....[201]....
        /*037c*/ 	.word	0x0500000f


	//   ....[202]....
        /*0380*/ 	.word	0x0500000f


	//   ....[203]....
        /*0384*/ 	.word	0x0500000f


	//   ....[204]....
        /*0388*/ 	.word	0x0500000f


	//   ....[205]....
        /*038c*/ 	.word	0x0500000f


	//   ....[206]....
        /*0390*/ 	.word	0x0500000f


	//   ....[207]....
        /*0394*/ 	.word	0x0500000f


	//   ....[208]....
        /*0398*/ 	.word	0x0500000f


	//   ....[209]....
        /*039c*/ 	.word	0x0500000f


	//   ....[210]....
        /*03a0*/ 	.word	0x0500000f


	//   ....[211]....
        /*03a4*/ 	.word	0x0500000f


	//   ....[212]....
        /*03a8*/ 	.word	0x0500000f


	//   ....[213]....
        /*03ac*/ 	.word	0x0500000f


	//   ....[214]....
        /*03b0*/ 	.word	0x0500000f


	//   ....[215]....
        /*03b4*/ 	.word	0x0500000f


	//   ....[216]....
        /*03b8*/ 	.word	0x0500000f


	//   ....[217]....
        /*03bc*/ 	.word	0x0500000f


	//   ....[218]....
        /*03c0*/ 	.word	0x0500000f


	//   ....[219]....
        /*03c4*/ 	.word	0x0500000f


	//   ....[220]....
        /*03c8*/ 	.word	0x0500000f


	//----- nvinfo : EIATTR_COOP_GROUP_INSTR_OFFSETS
	.align		4
.L_1461:
        /*03cc*/ 	.byte	0x04, 0x28
        /*03ce*/ 	.short	(.L_1463 - .L_1462)


	//   ....[0]....
.L_1462:
        /*03d0*/ 	.word	0x00000080


	//   ....[1]....
        /*03d4*/ 	.word	0x00000090


	//   ....[2]....
        /*03d8*/ 	.word	0x000002d0


	//   ....[3]....
        /*03dc*/ 	.word	0x00000430


	//   ....[4]....
        /*03e0*/ 	.word	0x00000550


	//   ....[5]....
        /*03e4*/ 	.word	0x000006b0


	//   ....[6]....
        /*03e8*/ 	.word	0x00001420


	//   ....[7]....
        /*03ec*/ 	.word	0x00001c10


	//   ....[8]....
        /*03f0*/ 	.word	0x00001ea0


	//   ....[9]....
        /*03f4*/ 	.word	0x000031f0


	//   ....[10]....
        /*03f8*/ 	.word	0x00003300


	//   ....[11]....
        /*03fc*/ 	.word	0x00003b80


	//   ....[12]....
        /*0400*/ 	.word	0x00003be0


	//   ....[13]....
        /*0404*/ 	.word	0x00005210


	//   ....[14]....
        /*0408*/ 	.word	0x00005430


	//   ....[15]....
        /*040c*/ 	.word	0x00005fe0


	//   ....[16]....
        /*0410*/ 	.word	0x00006000


	//   ....[17]....
        /*0414*/ 	.word	0x000069c0


	//   ....[18]....
        /*0418*/ 	.word	0x00006a30


	//   ....[19]....
        /*041c*/ 	.word	0x00008640


	//   ....[20]....
        /*0420*/ 	.word	0x00008650


	//   ....[21]....
        /*0424*/ 	.word	0x00008690


	//   ....[22]....
        /*0428*/ 	.word	0x000086a0


	//   ....[23]....
        /*042c*/ 	.word	0x0000a030


	//   ....[24]....
        /*0430*/ 	.word	0x0000a250


	//   ....[25]....
        /*0434*/ 	.word	0x0000ae00


	//   ....[26]....
        /*0438*/ 	.word	0x0000ae20


	//   ....[27]....
        /*043c*/ 	.word	0x0000b7e0


	//   ....[28]....
        /*0440*/ 	.word	0x0000b840


	//   ....[29]....
        /*0444*/ 	.word	0x0000c740


	//   ....[30]....
        /*0448*/ 	.word	0x0000c760


	//   ....[31]....
        /*044c*/ 	.word	0x0000c820


	//   ....[32]....
        /*0450*/ 	.word	0x0000c830


	//   ....[33]....
        /*0454*/ 	.word	0x0000d570


	//   ....[34]....
        /*0458*/ 	.word	0x0000d5c0


	//   ....[35]....
        /*045c*/ 	.word	0x0000d600


	//   ....[36]....
        /*0460*/ 	.word	0x0000d630


	//   ....[37]....
        /*0464*/ 	.word	0x0000d660


	//   ....[38]....
        /*0468*/ 	.word	0x0000d680


	//   ....[39]....
        /*046c*/ 	.word	0x0000d9c0


	//   ....[40]....
        /*0470*/ 	.word	0x0000d9d0


	//   ....[41]....
        /*0474*/ 	.word	0x0000e0f0


	//   ....[42]....
        /*0478*/ 	.word	0x0000f640


	//   ....[43]....
        /*047c*/ 	.word	0x0000f660


	//   ....[44]....
        /*0480*/ 	.word	0x0000f670


	//   ....[45]....
        /*0484*/ 	.word	0x0000f680


	//   ....[46]....
        /*0488*/ 	.word	0x0000f690


	//   ....[47]....
        /*048c*/ 	.word	0x0000f6e0


	//   ....[48]....
        /*0490*/ 	.word	0x0000f710


	//   ....[49]....
        /*0494*/ 	.word	0x0000f740


	//   ....[50]....
        /*0498*/ 	.word	0x0000f760


	//   ....[51]....
        /*049c*/ 	.word	0x0000f7c0


	//   ....[52]....
        /*04a0*/ 	.word	0x0000f810


	//   ....[53]....
        /*04a4*/ 	.word	0x0000f840


	//   ....[54]....
        /*04a8*/ 	.word	0x0000f870


	//   ....[55]....
        /*04ac*/ 	.word	0x0000f8a0


	//   ....[56]....
        /*04b0*/ 	.word	0x0000f8d0


	//   ....[57]....
        /*04b4*/ 	.word	0x0000f8f0


	//   ....[58]....
        /*04b8*/ 	.word	0x000100c0


	//   ....[59]....
        /*04bc*/ 	.word	0x000100d0


	//   ....[60]....
        /*04c0*/ 	.word	0x000100e0


	//   ....[61]....
        /*04c4*/ 	.word	0x000100f0


	//   ....[62]....
        /*04c8*/ 	.word	0x00010100


	//   ....[63]....
        /*04cc*/ 	.word	0x000101c0


	//   ....[64]....
        /*04d0*/ 	.word	0x00010210


	//   ....[65]....
        /*04d4*/ 	.word	0x00010250


	//   ....[66]....
        /*04d8*/ 	.word	0x000102a0


	//   ....[67]....
        /*04dc*/ 	.word	0x000102d0


	//   ....[68]....
        /*04e0*/ 	.word	0x00010320


	//   ....[69]....
        /*04e4*/ 	.word	0x00010350


	//   ....[70]....
        /*04e8*/ 	.word	0x000103a0


	//   ....[71]....
        /*04ec*/ 	.word	0x000103c0


	//   ....[72]....
        /*04f0*/ 	.word	0x000103d0


	//   ....[73]....
        /*04f4*/ 	.word	0x00010400


	//   ....[74]....
        /*04f8*/ 	.word	0x000104a0


	//   ....[75]....
        /*04fc*/ 	.word	0x000104d0


	//   ....[76]....
        /*0500*/ 	.word	0x00010530


	//   ....[77]....
        /*0504*/ 	.word	0x00010550


	//   ....[78]....
        /*0508*/ 	.word	0x00010590


	//   ....[79]....
        /*050c*/ 	.word	0x000105b0


	//   ....[80]....
        /*0510*/ 	.word	0x000105d0


	//   ....[81]....
        /*0514*/ 	.word	0x00010650


	//   ....[82]....
        /*0518*/ 	.word	0x00010d70


	//   ....[83]....
        /*051c*/ 	.word	0x00010da0


	//   ....[84]....
        /*0520*/ 	.word	0x00010db0


	//   ....[85]....
        /*0524*/ 	.word	0x00010df0


	//   ....[86]....
        /*0528*/ 	.word	0x00010e00


	//   ....[87]....
        /*052c*/ 	.word	0x00010e40


	//   ....[88]....
        /*0530*/ 	.word	0x00010e50


	//   ....[89]....
        /*0534*/ 	.word	0x00010e90


	//   ....[90]....
        /*0538*/ 	.word	0x00010ea0


	//   ....[91]....
        /*053c*/ 	.word	0x00010ee0


	//   ....[92]....
        /*0540*/ 	.word	0x00010ef0


	//   ....[93]....
        /*0544*/ 	.word	0x00010f30


	//   ....[94]....
        /*0548*/ 	.word	0x00010f40


	//   ....[95]....
        /*054c*/ 	.word	0x00010f80


	//   ....[96]....
        /*0550*/ 	.word	0x00010f90


	//   ....[97]....
        /*0554*/ 	.word	0x00010fa0


	//   ....[98]....
        /*0558*/ 	.word	0x00011200


	//   ....[99]....
        /*055c*/ 	.word	0x00011230


	//   ....[100]....
        /*0560*/ 	.word	0x00011240


	//   ....[101]....
        /*0564*/ 	.word	0x00011250


	//   ....[102]....
        /*0568*/ 	.word	0x00011260


	//   ....[103]....
        /*056c*/ 	.word	0x00011270


	//   ....[104]....
        /*0570*/ 	.word	0x00011290


	//   ....[105]....
        /*0574*/ 	.word	0x000112e0


	//   ....[106]....
        /*0578*/ 	.word	0x00011300


	//   ....[107]....
        /*057c*/ 	.word	0x00011340


	//   ....[108]....
        /*0580*/ 	.word	0x00011360


	//   ....[109]....
        /*0584*/ 	.word	0x000113a0


	//   ....[110]....
        /*0588*/ 	.word	0x000113c0


	//   ....[111]....
        /*058c*/ 	.word	0x00011400


	//   ....[112]....
        /*0590*/ 	.word	0x00011420


	//   ....[113]....
        /*0594*/ 	.word	0x00011450


	//   ....[114]....
        /*0598*/ 	.word	0x00011940


	//   ....[115]....
        /*059c*/ 	.word	0x00011970


	//   ....[116]....
        /*05a0*/ 	.word	0x000119a0


	//   ....[117]....
        /*05a4*/ 	.word	0x000119d0


	//   ....[118]....
        /*05a8*/ 	.word	0x000119e0


	//   ....[119]....
        /*05ac*/ 	.word	0x000119f0


	//   ....[120]....
        /*05b0*/ 	.word	0x00011a10


	//   ....[121]....
        /*05b4*/ 	.word	0x00011a30


	//   ....[122]....
        /*05b8*/ 	.word	0x00011a50


	//   ....[123]....
        /*05bc*/ 	.word	0x00011a80


	//   ....[124]....
        /*05c0*/ 	.word	0x00011aa0


	//   ....[125]....
        /*05c4*/ 	.word	0x00011ac0


	//   ....[126]....
        /*05c8*/ 	.word	0x00011ae0


	//   ....[127]....
        /*05cc*/ 	.word	0x00011b10


	//   ....[128]....
        /*05d0*/ 	.word	0x00011b50


	//   ....[129]....
        /*05d4*/ 	.word	0x00011ba0


	//   ....[130]....
        /*05d8*/ 	.word	0x00011eb0


	//   ....[131]....
        /*05dc*/ 	.word	0x000124d0


	//   ....[132]....
        /*05e0*/ 	.word	0x000125c0


	//   ....[133]....
        /*05e4*/ 	.word	0x00012660


	//   ....[134]....
        /*05e8*/ 	.word	0x000126f0


	//   ....[135]....
        /*05ec*/ 	.word	0x000127a0


	//   ....[136]....
        /*05f0*/ 	.word	0x00012800


	//   ....[137]....
        /*05f4*/ 	.word	0x000128a0


	//   ....[138]....
        /*05f8*/ 	.word	0x00012900


	//   ....[139]....
        /*05fc*/ 	.word	0x000129f0


	//   ....[140]....
        /*0600*/ 	.word	0x00012a60


	//   ....[141]....
        /*0604*/ 	.word	0x00012b00


	//   ....[142]....
        /*0608*/ 	.word	0x00012b60


	//   ....[143]....
        /*060c*/ 	.word	0x00012c30


	//   ....[144]....
        /*0610*/ 	.word	0x00012c90


	//   ....[145]....
        /*0614*/ 	.word	0x00012d40


	//   ....[146]....
        /*0618*/ 	.word	0x00012da0


	//   ....[147]....
        /*061c*/ 	.word	0x00012e60


	//   ....[148]....
        /*0620*/ 	.word	0x00012ef0


	//   ....[149]....
        /*0624*/ 	.word	0x00012f50


	//   ....[150]....
        /*0628*/ 	.word	0x00013010


	//   ....[151]....
        /*062c*/ 	.word	0x000130c0


	//   ....[152]....
        /*0630*/ 	.word	0x00013120


	//   ....[153]....
        /*0634*/ 	.word	0x00013200


	//   ....[154]....
        /*0638*/ 	.word	0x00013270


	//   ....[155]....
        /*063c*/ 	.word	0x00013330


	//   ....[156]....
        /*0640*/ 	.word	0x00013390


	//   ....[157]....
        /*0644*/ 	.word	0x00013470


	//   ....[158]....
        /*0648*/ 	.word	0x000134e0


	//   ....[159]....
        /*064c*/ 	.word	0x00013590


	//   ....[160]....
        /*0650*/ 	.word	0x000135f0


	//   ....[161]....
        /*0654*/ 	.word	0x000136d0


	//   ....[162]....
        /*0658*/ 	.word	0x00013740


	//   ....[163]....
        /*065c*/ 	.word	0x00013800


	//   ....[164]....
        /*0660*/ 	.word	0x00013870


	//   ....[165]....
        /*0664*/ 	.word	0x00013950


	//   ....[166]....
        /*0668*/ 	.word	0x000139c0


	//   ....[167]....
        /*066c*/ 	.word	0x00013a70


	//   ....[168]....
        /*0670*/ 	.word	0x00013ad0


	//   ....[169]....
        /*0674*/ 	.word	0x00013b90


	//   ....[170]....
        /*0678*/ 	.word	0x00013c10


	//   ....[171]....
        /*067c*/ 	.word	0x00013cc0


	//   ....[172]....
        /*0680*/ 	.word	0x00013e00


	//   ....[173]....
        /*0684*/ 	.word	0x00013ea0


	//   ....[174]....
        /*0688*/ 	.word	0x00013f40


	//   ....[175]....
        /*068c*/ 	.word	0x00013fd0


	//   ....[176]....
        /*0690*/ 	.word	0x00014070


	//   ....[177]....
        /*0694*/ 	.word	0x00014100


	//   ....[178]....
        /*0698*/ 	.word	0x000141a0


	//   ....[179]....
        /*069c*/ 	.word	0x00014230


	//   ....[180]....
        /*06a0*/ 	.word	0x000142d0


	//   ....[181]....
        /*06a4*/ 	.word	0x00014360


	//   ....[182]....
        /*06a8*/ 	.word	0x00014400


	//   ....[183]....
        /*06ac*/ 	.word	0x00014490


	//   ....[184]....
        /*06b0*/ 	.word	0x00014530


	//   ....[185]....
        /*06b4*/ 	.word	0x000145c0


	//   ....[186]....
        /*06b8*/ 	.word	0x00014660


	//   ....[187]....
        /*06bc*/ 	.word	0x000146f0


	//   ....[188]....
        /*06c0*/ 	.word	0x000147d0


	//   ....[189]....
        /*06c4*/ 	.word	0x00014880


	//   ....[190]....
        /*06c8*/ 	.word	0x000148e0


	//   ....[191]....
        /*06cc*/ 	.word	0x00014990


	//   ....[192]....
        /*06d0*/ 	.word	0x00014a20


	//   ....[193]....
        /*06d4*/ 	.word	0x00014ac0


	//   ....[194]....
        /*06d8*/ 	.word	0x00014b40


	//   ....[195]....
        /*06dc*/ 	.word	0x00014be0


	//   ....[196]....
        /*06e0*/ 	.word	0x00014c70


	//   ....[197]....
        /*06e4*/ 	.word	0x00014d10


	//   ....[198]....
        /*06e8*/ 	.word	0x00014d90


	//   ....[199]....
        /*06ec*/ 	.word	0x00014e30


	//   ....[200]....
        /*06f0*/ 	.word	0x00014ec0


	//   ....[201]....
        /*06f4*/ 	.word	0x00014f60


	//   ....[202]....
        /*06f8*/ 	.word	0x00014fe0


	//   ....[203]....
        /*06fc*/ 	.word	0x00015070


	//   ....[204]....
        /*0700*/ 	.word	0x00015150


	//   ....[205]....
        /*0704*/ 	.word	0x000151f0


	//   ....[206]....
        /*0708*/ 	.word	0x00015290


	//   ....[207]....
        /*070c*/ 	.word	0x00015340


	//   ....[208]....
        /*0710*/ 	.word	0x000153a0


	//   ....[209]....
        /*0714*/ 	.word	0x00015460


	//   ....[210]....
        /*0718*/ 	.word	0x000154c0


	//   ....[211]....
        /*071c*/ 	.word	0x00015580


	//   ....[212]....
        /*0720*/ 	.word	0x000155e0


	//   ....[213]....
        /*0724*/ 	.word	0x000156a0


	//   ....[214]....
        /*0728*/ 	.word	0x00015700


	//   ....[215]....
        /*072c*/ 	.word	0x000157c0


	//   ....[216]....
        /*0730*/ 	.word	0x00015820


	//   ....[217]....
        /*0734*/ 	.word	0x000158e0


	//   ....[218]....
        /*0738*/ 	.word	0x00015940


	//   ....[219]....
        /*073c*/ 	.word	0x000159f0


	//   ....[220]....
        /*0740*/ 	.word	0x00015b00


	//----- nvinfo : EIATTR_REG_RECONFIG
	.align		4
.L_1463:
        /*0744*/ 	.byte	0x01, 0x54
	.zero		2


	//----- nvinfo : EIATTR_SYSCALL_OFFSETS
	.align		4
        /*0748*/ 	.byte	0x04, 0x46
        /*074a*/ 	.short	(.L_1465 - .L_1464)


	//   ....[0]....
.L_1464:
        /*074c*/ 	.word	0x000015e0


	//   ....[1]....
        /*0750*/ 	.word	0x0000ecb0


	//   ....[2]....
        /*0754*/ 	.word	0x0000edf0


	//   ....[3]....
        /*0758*/ 	.word	0x0000eee0


	//   ....[4]....
        /*075c*/ 	.word	0x0000fc40


	//----- nvinfo : EIATTR_MBARRIER_INSTR_OFFSETS
	.align		4
.L_1465:
        /*0760*/ 	.byte	0x04, 0x39
        /*0762*/ 	.short	(.L_1467 - .L_1466)


	//   ....[0]....
.L_1466:
        /*0764*/ 	.word	0x00000180
        /*0768*/ 	.word	0x000000ff
        /*076c*/ 	.word	0x00016800
        /*0770*/ 	.short	0x0100
        /*0772*/ 	.byte	0x08
	.zero		1


	//   ....[1]....
        /*0774*/ 	.word	0x00000190
        /*0778*/ 	.word	0x000000ff
        /*077c*/ 	.word	0x00016820
        /*0780*/ 	.short	0x0100
        /*0782*/ 	.byte	0x08
	.zero		1


	//   ....[2]....
        /*0784*/ 	.word	0x00000280
        /*0788*/ 	.word	0x000000ff
        /*078c*/ 	.word	0x00016830
        /*0790*/ 	.short	0x0100
        /*0792*/ 	.byte	0x08
	.zero		1


	//   ....[3]....
        /*0794*/ 	.word	0x00000290
        /*0798*/ 	.word	0x000000ff
        /*079c*/ 	.word	0x00016840
        /*07a0*/ 	.short	0x0100
        /*07a2*/ 	.byte	0x08
	.zero		1


	//   ....[4]....
        /*07a4*/ 	.word	0x000002a0
        /*07a8*/ 	.word	0x000000ff
        /*07ac*/ 	.word	0x00016838
        /*07b0*/ 	.short	0x0100
        /*07b2*/ 	.byte	0x08
	.zero		1


	//   ....[5]....
        /*07b4*/ 	.word	0x000002b0
        /*07b8*/ 	.word	0x000000ff
        /*07bc*/ 	.word	0x00016848
        /*07c0*/ 	.short	0x0100
        /*07c2*/ 	.byte	0x08
	.zero		1


	//   ....[6]....
        /*07c4*/ 	.word	0x000003e0
        /*07c8*/ 	.word	0x000000ff
        /*07cc*/ 	.word	0x00016850
        /*07d0*/ 	.short	0x0100
        /*07d2*/ 	.byte	0x08
	.zero		1


	//   ....[7]....
        /*07d4*/ 	.word	0x000003f0
        /*07d8*/ 	.word	0x000000ff
        /*07dc*/ 	.word	0x00016860
        /*07e0*/ 	.short	0x0100
        /*07e2*/ 	.byte	0x08
	.zero		1


	//   ....[8]....
        /*07e4*/ 	.word	0x00000400
        /*07e8*/ 	.word	0x000000ff
        /*07ec*/ 	.word	0x00016858
        /*07f0*/ 	.short	0x0100
        /*07f2*/ 	.byte	0x08
	.zero		1


	//   ....[9]....
        /*07f4*/ 	.word	0x00000410
        /*07f8*/ 	.word	0x000000ff
        /*07fc*/ 	.word	0x00016868
        /*0800*/ 	.short	0x0100
        /*0802*/ 	.byte	0x08
	.zero		1


	//   ....[10]....
        /*0804*/ 	.word	0x00000500
        /*0808*/ 	.word	0x000000ff
        /*080c*/ 	.word	0x00016870
        /*0810*/ 	.short	0x0100
        /*0812*/ 	.byte	0x06
	.zero		1


	//   ....[11]....
        /*0814*/ 	.word	0x00000510
        /*0818*/ 	.word	0x000000ff
        /*081c*/ 	.word	0x00016880
        /*0820*/ 	.short	0x0100
        /*0822*/ 	.byte	0x06
	.zero		1


	//   ....[12]....
        /*0824*/ 	.word	0x00000520
        /*0828*/ 	.word	0x000000ff
        /*082c*/ 	.word	0x00016878
        /*0830*/ 	.short	0x0100
        /*0832*/ 	.byte	0x06
	.zero		1


	//   ....[13]....
        /*0834*/ 	.word	0x00000530
        /*0838*/ 	.word	0x000000ff
        /*083c*/ 	.word	0x00016888
        /*0840*/ 	.short	0x0100
        /*0842*/ 	.byte	0x06
	.zero		1


	//   ....[14]....
        /*0844*/ 	.word	0x00000660
        /*0848*/ 	.word	0x000000ff
        /*084c*/ 	.word	0x00016890
        /*0850*/ 	.short	0x0100
        /*0852*/ 	.byte	0x08
	.zero		1


	//   ....[15]....
        /*0854*/ 	.word	0x00000670
        /*0858*/ 	.word	0x000000ff
        /*085c*/ 	.word	0x000168a0
        /*0860*/ 	.short	0x0100
        /*0862*/ 	.byte	0x08
	.zero		1


	//   ....[16]....
        /*0864*/ 	.word	0x00000680
        /*0868*/ 	.word	0x000000ff
        /*086c*/ 	.word	0x00016898
        /*0870*/ 	.short	0x0100
        /*0872*/ 	.byte	0x08
	.zero		1


	//   ....[17]....
        /*0874*/ 	.word	0x00000690
        /*0878*/ 	.word	0x000000ff
        /*087c*/ 	.word	0x000168a8
        /*0880*/ 	.short	0x0100
        /*0882*/ 	.byte	0x08
	.zero		1


	//   ....[18]....
        /*0884*/ 	.word	0x000007d0
        /*0888*/ 	.word	0x000000ff
        /*088c*/ 	.word	0x000168b0
        /*0890*/ 	.short	0x0100
        /*0892*/ 	.byte	0x08
	.zero		1


	//   ....[19]....
        /*0894*/ 	.word	0x000007e0
        /*0898*/ 	.word	0x000000ff
        /*089c*/ 	.word	0x000168c0
        /*08a0*/ 	.short	0x0100
        /*08a2*/ 	.byte	0x08
	.zero		1


	//   ....[20]....
        /*08a4*/ 	.word	0x000007f0
        /*08a8*/ 	.word	0x000000ff
        /*08ac*/ 	.word	0x000168b8
        /*08b0*/ 	.short	0x0100
        /*08b2*/ 	.byte	0x08
	.zero		1


	//   ....[21]....
        /*08b4*/ 	.word	0x00000800
        /*08b8*/ 	.word	0x000000ff
        /*08bc*/ 	.word	0x000168c8
        /*08c0*/ 	.short	0x0100
        /*08c2*/ 	.byte	0x08
	.zero		1


	//   ....[22]....
        /*08c4*/ 	.word	0x00001600
        /*08c8*/ 	.word	0x000000ff
        /*08cc*/ 	.word	0x00016800
        /*08d0*/ 	.short	0x010a
        /*08d2*/ 	.byte	0x2b
	.zero		1


	//   ....[23]....
        /*08d4*/ 	.word	0x00001670
        /*08d8*/ 	.word	0x000000ff
        /*08dc*/ 	.word	0x00016830
        /*08e0*/ 	.short	0x010a
        /*08e2*/ 	.byte	0x2b
	.zero		1


	//   ....[24]....
        /*08e4*/ 	.word	0x000016d0
        /*08e8*/ 	.word	0x000000ff
        /*08ec*/ 	.word	0x00016830
        /*08f0*/ 	.short	0x010a
        /*08f2*/ 	.byte	0x2b
	.zero		1


	//   ....[25]....
        /*08f4*/ 	.word	0x00001c30
        /*08f8*/ 	.word	0x000000ff
        /*08fc*/ 	.word	0x00000000
        /*0900*/ 	.short	0x0101
        /*0902*/ 	.byte	0x04
	.zero		1


	//   ....[26]....
        /*0904*/ 	.word	0x00004b20
        /*0908*/ 	.word	0x000000ff
        /*090c*/ 	.word	0x00016830
        /*0910*/ 	.short	0x010a
        /*0912*/ 	.byte	0x07
	.zero		1


	//   ....[27]....
        /*0914*/ 	.word	0x00004b60
        /*0918*/ 	.word	0x000000ff
        /*091c*/ 	.word	0x00016830
        /*0920*/ 	.short	0x010a
        /*0922*/ 	.byte	0x07
	.zero		1


	//   ....[28]....
        /*0924*/ 	.word	0x00004d90
        /*0928*/ 	.word	0x000000ff
        /*092c*/ 	.word	0x00016850
        /*0930*/ 	.short	0x010a
        /*0932*/ 	.byte	0x0a
	.zero		1


	//   ....[29]....
        /*0934*/ 	.word	0x00004dd0
        /*0938*/ 	.word	0x000000ff
        /*093c*/ 	.word	0x00016850
        /*0940*/ 	.short	0x010a
        /*0942*/ 	.byte	0x0a
	.zero		1


	//   ....[30]....
        /*0944*/ 	.word	0x000051e0
        /*0948*/ 	.word	0x000000ff
        /*094c*/ 	.word	0x00000000
        /*0950*/ 	.short	0x0101
        /*0952*/ 	.byte	0x0a
	.zero		1


	//   ....[31]....
        /*0954*/ 	.word	0x000074a0
        /*0958*/ 	.word	0x000000ff
        /*095c*/ 	.word	0x00000000
        /*0960*/ 	.short	0x0101
        /*0962*/ 	.byte	0x0a
	.zero		1


	//   ....[32]....
        /*0964*/ 	.word	0x00007c10
        /*0968*/ 	.word	0x000000ff
        /*096c*/ 	.word	0x00016830
        /*0970*/ 	.short	0x010a
        /*0972*/ 	.byte	0x07
	.zero		1


	//   ....[33]....
        /*0974*/ 	.word	0x00007c50
        /*0978*/ 	.word	0x000000ff
        /*097c*/ 	.word	0x00016830
        /*0980*/ 	.short	0x010a
        /*0982*/ 	.byte	0x07
	.zero		1


	//   ....[34]....
        /*0984*/ 	.word	0x00007e80
        /*0988*/ 	.word	0x000000ff
        /*098c*/ 	.word	0x00016850
        /*0990*/ 	.short	0x010a
        /*0992*/ 	.byte	0x0a
	.zero		1


	//   ....[35]....
        /*0994*/ 	.word	0x00007ec0
        /*0998*/ 	.word	0x000000ff
        /*099c*/ 	.word	0x00016850
        /*09a0*/ 	.short	0x010a
        /*09a2*/ 	.byte	0x0a
	.zero		1


	//   ....[36]....
        /*09a4*/ 	.word	0x000082d0
        /*09a8*/ 	.word	0x000000ff
        /*09ac*/ 	.word	0x00000000
        /*09b0*/ 	.short	0x0101
        /*09b2*/ 	.byte	0x0a
	.zero		1


	//   ....[37]....
        /*09b4*/ 	.word	0x00009480
        /*09b8*/ 	.word	0x000000ff
        /*09bc*/ 	.word	0x00000000
        /*09c0*/ 	.short	0x0101
        /*09c2*/ 	.byte	0x0a
	.zero		1


	//   ....[38]....
        /*09c4*/ 	.word	0x000099c0
        /*09c8*/ 	.word	0x000000ff
        /*09cc*/ 	.word	0x00016830
        /*09d0*/ 	.short	0x010a
        /*09d2*/ 	.byte	0x0a
	.zero		1


	//   ....[39]....
        /*09d4*/ 	.word	0x00009a00
        /*09d8*/ 	.word	0x000000ff
        /*09dc*/ 	.word	0x00016830
        /*09e0*/ 	.short	0x010a
        /*09e2*/ 	.byte	0x0a
	.zero		1


	//   ....[40]....
        /*09e4*/ 	.word	0x00009bf0
        /*09e8*/ 	.word	0x000000ff
        /*09ec*/ 	.word	0x00016850
        /*09f0*/ 	.short	0x010a
        /*09f2*/ 	.byte	0x0a
	.zero		1


	//   ....[41]....
        /*09f4*/ 	.word	0x00009c30
        /*09f8*/ 	.word	0x000000ff
        /*09fc*/ 	.word	0x00016850
        /*0a00*/ 	.short	0x010a
        /*0a02*/ 	.byte	0x0a
	.zero		1


	//   ....[42]....
        /*0a04*/ 	.word	0x0000a000
        /*0a08*/ 	.word	0x000000ff
        /*0a0c*/ 	.word	0x00000000
        /*0a10*/ 	.short	0x0101
        /*0a12*/ 	.byte	0x0a
	.zero		1


	//   ....[43]....
        /*0a14*/ 	.word	0x0000c2c0
        /*0a18*/ 	.word	0x000000ff
        /*0a1c*/ 	.word	0x00000000
        /*0a20*/ 	.short	0x0101
        /*0a22*/ 	.byte	0x0a
	.zero		1


	//   ....[44]....
        /*0a24*/ 	.word	0x0000c6c0
        /*0a28*/ 	.word	0x000000ff
        /*0a2c*/ 	.word	0x00016850
        /*0a30*/ 	.short	0x010a
        /*0a32*/ 	.byte	0x08
	.zero		1


	//   ....[45]....
        /*0a34*/ 	.word	0x0000c700
        /*0a38*/ 	.word	0x000000ff
        /*0a3c*/ 	.word	0x00016850
        /*0a40*/ 	.short	0x010a
        /*0a42*/ 	.byte	0x08
	.zero		1


	//   ....[46]....
        /*0a44*/ 	.word	0x0000cc50
        /*0a48*/ 	.word	0x000000ff
        /*0a4c*/ 	.word	0x00000000
        /*0a50*/ 	.short	0x0101
        /*0a52*/ 	.byte	0x04
	.zero		1


	//   ....[47]....
        /*0a54*/ 	.word	0x0000d640
        /*0a58*/ 	.word	0x000000ff
        /*0a5c*/ 	.word	0x00000000
        /*0a60*/ 	.short	0x0101
        /*0a62*/ 	.byte	0x04
	.zero		1


	//   ....[48]....
        /*0a64*/ 	.word	0x0000f340
        /*0a68*/ 	.word	0x000000ff
        /*0a6c*/ 	.word	0x00016840
        /*0a70*/ 	.short	0x010a
        /*0a72*/ 	.byte	0x30
	.zero		1


	//   ....[49]....
        /*0a74*/ 	.word	0x0000f9f0
        /*0a78*/ 	.word	0x000000ff
        /*0a7c*/ 	.word	0x00016830
        /*0a80*/ 	.short	0x0107
        /*0a82*/ 	.byte	0x30
	.zero		1


	//   ....[50]....
        /*0a84*/ 	.word	0x0000fa80
        /*0a88*/ 	.word	0x000000ff
        /*0a8c*/ 	.word	0x00016830
        /*0a90*/ 	.short	0x0101
        /*0a92*/ 	.byte	0x30
	.zero		1


	//   ....[51]....
        /*0a94*/ 	.word	0x00010740
        /*0a98*/ 	.word	0x000000ff
        /*0a9c*/ 	.word	0x00016800
        /*0aa0*/ 	.short	0x0107
        /*0aa2*/ 	.byte	0x30
	.zero		1


	//   ....[52]....
        /*0aa4*/ 	.word	0x00010780
        /*0aa8*/ 	.word	0x000000ff
        /*0aac*/ 	.word	0x00016800
        /*0ab0*/ 	.short	0x0101
        /*0ab2*/ 	.byte	0x30
	.zero		1


	//   ....[53]....
        /*0ab4*/ 	.word	0x000107b0
        /*0ab8*/ 	.word	0x000000ff
        /*0abc*/ 	.word	0x00016820
        /*0ac0*/ 	.short	0x010a
        /*0ac2*/ 	.byte	0x30
	.zero		1


	//   ....[54]....
        /*0ac4*/ 	.word	0x00010b80
        /*0ac8*/ 	.word	0x00000007
        /*0acc*/ 	.word	0x00016840
        /*0ad0*/ 	.short	0x010a
        /*0ad2*/ 	.byte	0x3f
	.zero		1


	//   ....[55]....
        /*0ad4*/ 	.word	0x00011060
        /*0ad8*/ 	.word	0x00000007
        /*0adc*/ 	.word	0x00016830
        /*0ae0*/ 	.short	0x0107
        /*0ae2*/ 	.byte	0x3f
	.zero		1


	//   ....[56]....
        /*0ae4*/ 	.word	0x00011130
        /*0ae8*/ 	.word	0x00000007
        /*0aec*/ 	.word	0x00016830
        /*0af0*/ 	.short	0x0101
        /*0af2*/ 	.byte	0x3f
	.zero		1


	//   ....[57]....
        /*0af4*/ 	.word	0x00011190
        /*0af8*/ 	.word	0x00000007
        /*0afc*/ 	.word	0x00016860
        /*0b00*/ 	.short	0x010a
        /*0b02*/ 	.byte	0x3f
	.zero		1


	//   ....[58]....
        /*0b04*/ 	.word	0x00011580
        /*0b08*/ 	.word	0x00000007
        /*0b0c*/ 	.word	0x00016850
        /*0b10*/ 	.short	0x0107
        /*0b12*/ 	.byte	0x3f
	.zero		1


	//   ....[59]....
        /*0b14*/ 	.word	0x000116f0
        /*0b18*/ 	.word	0x00000007
        /*0b1c*/ 	.word	0x00016850
        /*0b20*/ 	.short	0x0101
        /*0b22*/ 	.byte	0x3f
	.zero		1


	//   ....[60]....
        /*0b24*/ 	.word	0x000118b0
        /*0b28*/ 	.word	0x00000000
        /*0b2c*/ 	.word	0x00016860
        /*0b30*/ 	.short	0x010a
        /*0b32*/ 	.byte	0x3f
	.zero		1


	//   ....[61]....
        /*0b34*/ 	.word	0x00011cd0
        /*0b38*/ 	.word	0x00000000
        /*0b3c*/ 	.word	0x00016850
        /*0b40*/ 	.short	0x0107
        /*0b42*/ 	.byte	0x3f
	.zero		1


	//   ....[62]....
        /*0b44*/ 	.word	0x00011db0
        /*0b48*/ 	.word	0x00000000
        /*0b4c*/ 	.word	0x00016850
        /*0b50*/ 	.short	0x0101
        /*0b52*/ 	.byte	0x3f
	.zero		1


	//   ....[63]....
        /*0b54*/ 	.word	0x00011e40
        /*0b58*/ 	.word	0x00000007
        /*0b5c*/ 	.word	0x00016820
        /*0b60*/ 	.short	0x010a
        /*0b62*/ 	.byte	0x3f
	.zero		1


	//   ....[64]....
        /*0b64*/ 	.word	0x00011fa0
        /*0b68*/ 	.word	0x00000005
        /*0b6c*/ 	.word	0x00016840
        /*0b70*/ 	.short	0x010a
        /*0b72*/ 	.byte	0x3f
	.zero		1


	//   ....[65]....
        /*0b74*/ 	.word	0x00012040
        /*0b78*/ 	.word	0x00000003
        /*0b7c*/ 	.word	0x00016840
        /*0b80*/ 	.short	0x010a
        /*0b82*/ 	.byte	0x3f
	.zero		1


	//   ....[66]....
        /*0b84*/ 	.word	0x00012080
        /*0b88*/ 	.word	0x00000005
        /*0b8c*/ 	.word	0x00016860
        /*0b90*/ 	.short	0x010a
        /*0b92*/ 	.byte	0x3f
	.zero		1


	//   ....[67]....
        /*0b94*/ 	.word	0x000120c0
        /*0b98*/ 	.word	0x00000003
        /*0b9c*/ 	.word	0x00016860
        /*0ba0*/ 	.short	0x010a
        /*0ba2*/ 	.byte	0x3f
	.zero		1


	//   ....[68]....
        /*0ba4*/ 	.word	0x00012130
        /*0ba8*/ 	.word	0x00000003
        /*0bac*/ 	.word	0x00016800
        /*0bb0*/ 	.short	0x010a
        /*0bb2*/ 	.byte	0x3f
	.zero		1


	//   ....[69]....
        /*0bb4*/ 	.word	0x00012190
        /*0bb8*/ 	.word	0x00000003
        /*0bbc*/ 	.word	0x00016830
        /*0bc0*/ 	.short	0x010a
        /*0bc2*/ 	.byte	0x3f
	.zero		1


	//   ....[70]....
        /*0bc4*/ 	.word	0x000121f0
        /*0bc8*/ 	.word	0x00000005
        /*0bcc*/ 	.word	0x00016830
        /*0bd0*/ 	.short	0x010a
        /*0bd2*/ 	.byte	0x3f
	.zero		1


	//   ....[71]....
        /*0bd4*/ 	.word	0x00012250
        /*0bd8*/ 	.word	0x00000005
        /*0bdc*/ 	.word	0x00016850
        /*0be0*/ 	.short	0x010a
        /*0be2*/ 	.byte	0x3f
	.zero		1


	//   ....[72]....
        /*0be4*/ 	.word	0x000122b0
        /*0be8*/ 	.word	0x0000000b
        /*0bec*/ 	.word	0x00016830
        /*0bf0*/ 	.short	0x010a
        /*0bf2*/ 	.byte	0x3f
	.zero		1


	//   ....[73]....
        /*0bf4*/ 	.word	0x00012310
        /*0bf8*/ 	.word	0x0000000b
        /*0bfc*/ 	.word	0x00016850
        /*0c00*/ 	.short	0x010a
        /*0c02*/ 	.byte	0x3f
	.zero		1


	//   ....[74]....
        /*0c04*/ 	.word	0x00012370
        /*0c08*/ 	.word	0x0000000d
        /*0c0c*/ 	.word	0x00016830
        /*0c10*/ 	.short	0x010a
        /*0c12*/ 	.byte	0x3f
	.zero		1


	//   ....[75]....
        /*0c14*/ 	.word	0x000123d0
        /*0c18*/ 	.word	0x0000000d
        /*0c1c*/ 	.word	0x00016850
        /*0c20*/ 	.short	0x010a
        /*0c22*/ 	.byte	0x3f
	.zero		1


	//   ....[76]....
        /*0c24*/ 	.word	0x00012430
        /*0c28*/ 	.word	0x00000006
        /*0c2c*/ 	.word	0x00016850
        /*0c30*/ 	.short	0x010a
        /*0c32*/ 	.byte	0x3f
	.zero		1


	//   ....[77]....
        /*0c34*/ 	.word	0x00012510
        /*0c38*/ 	.word	0x00000002
        /*0c3c*/ 	.word	0x00016840
        /*0c40*/ 	.short	0x010a
        /*0c42*/ 	.byte	0x3f
	.zero		1


	//   ....[78]....
        /*0c44*/ 	.word	0x00013d00
        /*0c48*/ 	.word	0x00000003
        /*0c4c*/ 	.word	0x00016820
        /*0c50*/ 	.short	0x010a
        /*0c52*/ 	.byte	0x3f
	.zero		1


	//   ....[79]....
        /*0c54*/ 	.word	0x00013d50
        /*0c58*/ 	.word	0x00000007
        /*0c5c*/ 	.word	0x00016840
        /*0c60*/ 	.short	0x010a
        /*0c62*/ 	.byte	0x3f
	.zero		1


	//   ....[80]....
        /*0c64*/ 	.word	0x00014720
        /*0c68*/ 	.word	0x00000007
        /*0c6c*/ 	.word	0x00016860
        /*0c70*/ 	.short	0x010a
        /*0c72*/ 	.byte	0x3f
	.zero		1


	//   ....[81]....
        /*0c74*/ 	.word	0x000150a0
        /*0c78*/ 	.word	0x00000000
        /*0c7c*/ 	.word	0x00016860
        /*0c80*/ 	.short	0x010a
        /*0c82*/ 	.byte	0x3f
	.zero		1


	//   ....[82]....
        /*0c84*/ 	.word	0x00015a20
        /*0c88*/ 	.word	0x00000007
        /*0c8c*/ 	.word	0x00016820
        /*0c90*/ 	.short	0x010a
        /*0c92*/ 	.byte	0x3f
	.zero		1


	//   ....[83]....
        /*0c94*/ 	.word	0x00015bc0
        /*0c98*/ 	.word	0x00000005
        /*0c9c*/ 	.word	0x00016840
        /*0ca0*/ 	.short	0x010a
        /*0ca2*/ 	.byte	0x3f
	.zero		1


	//   ....[84]....
        /*0ca4*/ 	.word	0x00015c10
        /*0ca8*/ 	.word	0x00000003
        /*0cac*/ 	.word	0x00016840
        /*0cb0*/ 	.short	0x010a
        /*0cb2*/ 	.byte	0x3f
	.zero		1


	//   ....[85]....
        /*0cb4*/ 	.word	0x00015c60
        /*0cb8*/ 	.word	0x00000005
        /*0cbc*/ 	.word	0x00016860
        /*0cc0*/ 	.short	0x010a
        /*0cc2*/ 	.byte	0x3f
	.zero		1


	//----- nvinfo : EIATTR_NUM_MBARRIERS
	.align		4
.L_1467:
        /*0cc4*/ 	.byte	0x03, 0x38
        /*0cc6*/ 	.short	0x0016


	//----- nvinfo : EIATTR_EXIT_INSTR_OFFSETS
	.align		4
        /*0cc8*/ 	.byte	0x04, 0x1c
        /*0cca*/ 	.short	(.L_1469 - .L_1468)


	//   ....[0]....
.L_1468:
        /*0ccc*/ 	.word	0x00012110


	//----- nvinfo : EIATTR_MAX_THREADS
	.align		4
.L_1469:
        /*0cd0*/ 	.byte	0x04, 0x05
        /*0cd2*/ 	.short	(.L_1471 - .L_1470)
.L_1470:
        /*0cd4*/ 	.word	0x00000200
        /*0cd8*/ 	.word	0x00000001
        /*0cdc*/ 	.word	0x00000001


	//----- nvinfo : EIATTR_CRS_STACK_SIZE
	.align		4
.L_1471:
        /*0ce0*/ 	.byte	0x04, 0x1e
        /*0ce2*/ 	.short	(.L_1473 - .L_1472)
.L_1472:
        /*0ce4*/ 	.word	0x00000000


	//----- nvinfo : EIATTR_CBANK_PARAM_SIZE
	.align		4
.L_1473:
        /*0ce8*/ 	.byte	0x03, 0x19
        /*0cea*/ 	.short	0x0a70


	//----- nvinfo : EIATTR_PARAM_CBANK
	.align		4
        /*0cec*/ 	.byte	0x04, 0x0a
        /*0cee*/ 	.short	(.L_1475 - .L_1474)
	.align		4
.L_1474:
        /*0cf0*/ 	.word	index@(.nv.constant0._ZN7cutlass13device_kernelIN5flash11enable_sm90INS1_16FlashAttnFwdSm90INS1_25CollectiveMainloopFwdSm90ILi2EN4cute5tupleIJNS5_1CILi1EEES8_S8_EEENS6_IJNS7_ILi192EEENS7_ILi128EEENS7_ILi64EEEEEELi64ENS_10bfloat16_tEfNS_4arch4Sm90ELb0ELb1ELb0ELb0ELb1ELb0ELb0ELb1ELb1ELb1ELb1ELb0EEENS1_21CollectiveEpilogueFwdINS6_IJSA_SC_SB_EEES9_SE_SG_Li384ELb0ELb1ELb1ELb0EEENS1_19SingleTileSchedulerILb0ELb1ELb1ELi192EEEEEEEEEvNT_6ParamsE)
        /*0cf4*/ 	.short	0x0210
        /*0cf6*/ 	.short	0x0a70


	//----- nvinfo : EIATTR_SW_WAR
	.align		4
.L_1475:
        /*0cf8*/ 	.byte	0x04, 0x36
        /*0cfa*/ 	.short	(.L_1477 - .L_1476)
.L_1476:
        /*0cfc*/ 	.word	0x00000008
.L_1477:


//--------------------- .nv.info._ZN7cutlass13device_kernelIN5flash11enable_sm90INS1_16FlashAttnFwdSm90INS1_25CollectiveMainloopFwdSm90ILi2EN4cute5tupleIJNS5_1CILi1EEES8_S8_EEENS6_IJNS7_ILi192EEENS7_ILi128EEENS7_ILi64EEEEEELi64ENS_10bfloat16_tEfNS_4arch4Sm90ELb0ELb1ELb0ELb1ELb1ELb0ELb0ELb1ELb1ELb1ELb1ELb0EEENS1_21CollectiveEpilogueFwdINS6_IJSA_SC_SB_EEES9_SE_SG_Li384ELb1ELb1ELb1ELb0EEENS1_36VarlenDynamicPersistentTileSchedulerILi192ELi128ELi384ELi128ELb1ELb1ELb1ELb1ELb0ELb1EEEEEEEEEvNT_6ParamsE --------------------------
	.section	.nv.info._ZN7cutlass13device_kernelIN5flash11enable_sm90INS1_16FlashAttnFwdSm90INS1_25CollectiveMainloopFwdSm90ILi2EN4cute5tupleIJNS5_1CILi1EEES8_S8_EEENS6_IJNS7_ILi192EEENS7_ILi128EEENS7_ILi64EEEEEELi64ENS_10bfloat16_tEfNS_4arch4Sm90ELb0ELb1ELb0ELb1ELb1ELb0ELb0ELb1ELb1ELb1ELb1ELb0EEENS1_21CollectiveEpilogueFwdINS6_IJSA_SC_SB_EEES9_SE_SG_Li384ELb1ELb1ELb1ELb0EEENS1_36VarlenDynamicPersistentTileSchedulerILi192ELi128ELi384ELi128ELb1ELb1ELb1ELb1ELb0ELb1EEEEEEEEEvNT_6ParamsE,"",@"SHT_CUDA_INFO"
	.sectionflags	@""
	.align	4


	//----- nvinfo : EIATTR_CUDA_API_VERSION
	.align		4
        /*0000*/ 	.byte	0x04, 0x37
        /*0002*/ 	.short	(.L_1479 - .L_1478)
.L_1478:
        /*0004*/ 	.word	0x00000082


	//----- nvinfo : EIATTR_KPARAM_INFO
	.align		4
.L_1479:
        /*0008*/ 	.byte	0x04, 0x17
        /*000a*/ 	.short	(.L_1481 - .L_1480)
.L_1480:
        /*000c*/ 	.word	0x00000000
        /*0010*/ 	.short	0x0000
        /*0012*/ 	.short	0x0070
        /*0014*/ 	.byte	0x00, 0xf0, 0x01, 0x2a


	//----- nvinfo : EIATTR_SPARSE_MMA_MASK
	.align		4
.L_1481:
        /*0018*/ 	.byte	0x03, 0x50
        /*001a*/ 	.short	0x0000


	//----- nvinfo : EIATTR_MAXREG_COUNT
	.align		4
        /*001c*/ 	.byte	0x03, 0x1b
        /*001e*/ 	.short	0x0080


	//----- nvinfo : EIATTR_NUM_BARRIERS
	.align		4
        /*0020*/ 	.byte	0x02, 0x4c
        /*0022*/ 	.byte	0x10
	.zero		1


	//----- nvinfo : EIATTR_EXTERNS
	.align		4
        /*0024*/ 	.byte	0x04, 0x0f
        /*0026*/ 	.short	(.L_1483 - .L_1482)


	//   ....[0]....
	.align		4
.L_1482:
        /*0028*/ 	.word	index@(__assertfail)


	//----- nvinfo : EIATTR_ANNOTATIONS
	.align		4
.L_1483:
        /*002c*/ 	.byte	0x04, 0x55
        /*002e*/ 	.short	(.L_1485 - .L_1484)


	//   ....[0]....
.L_1484:
        /* <DEDUP_REMOVED lines=22> */


	//----- nvinfo : EIATTR_MERCURY_ISA_VERSION
	.align		4
.L_1485:
        /*0178*/ 	.byte	0x03, 0x5f
        /*017a*/ 	.short	0x0101


	//----- nvinfo : EIATTR_UNUSED_LOAD_BYTE_OFFSET
	.align		4
        /*017c*/ 	.byte	0x04, 0x44
        /*017e*/ 	.short	(.L_1487 - .L_1486)


	//   ....[0]....
.L_1486:
        /*0180*/ 	.word	0x00000970
        /*0184*/ 	.word	0x0000fff0


	//   ....[1]....
        /*0188*/ 	.word	0x0000d510
        /*018c*/ 	.word	0x0000fff0


	//----- nvinfo : EIATTR_INT_WARP_WIDE_INSTR_OFFSETS
	.align		4
.L_1487:
        /*0190*/ 	.byte	0x04, 0x31
        /*0192*/ 	.short	(.L_1489 - .L_1488)


	//   ....[0]....
.L_1488:
        /*0194*/ 	.word	0x000000c0


	//   ....[1]....
        /*0198*/ 	.word	0x000000d0


	//   ....[2]....
        /*019c*/ 	.word	0x00000170


	//   ....[3]....
        /*01a0*/ 	.word	0x00011600


	//   ....[4]....
        /*01a4*/ 	.word	0x00011690


	//   ....[5]....
        /*01a8*/ 	.word	0x00014720


	//   ....[6]....
        /*01ac*/ 	.word	0x000147b0


	//----- nvinfo : EIATTR_COOP_GROUP_MASK_REGIDS
	.align		4
.L_1489:
        /*01b0*/ 	.byte	0x04, 0x29
        /*01b2*/ 	.short	(.L_1491 - .L_1490)


	//   ....[0]....
.L_1490:
        /*01b4*/ 	.word	0xffffffff


	//   ....[1]....
        /*01b8*/ 	.word	0xffffffff


	//   ....[2]....
        /*01bc*/ 	.word	0xffffffff


	//   ....[3]....
        /*01c0*/ 	.word	0xffffffff


	//   ....[4]....
        /*01c4*/ 	.word	0xffffffff


	//   ....[5]....
        /*01c8*/ 	.word	0xffffffff


	//   ....[6]....
        /*01cc*/ 	.word	0xffffffff


	//   ....[7]....
        /*01d0*/ 	.word	0xffffffff


	//   ....[8]....
        /*01d4*/ 	.word	0xffffffff


	//   ....[9]....
        /*01d8*/ 	.word	0xffffffff


	//   ....[10]....
        /*01dc*/ 	.word	0xffffffff


	//   ....[11]....
        /*01e0*/ 	.word	0xffffffff


	//   ....[12]....
        /*01e4*/ 	.word	0xffffffff


	//   ....[13]....
        /*01e8*/ 	.word	0xffffffff


	//   ....[14]....
        /*01ec*/ 	.word	0xffffffff


	//   ....[15]....
        /*01f0*/ 	.word	0xffffffff


	//   ....[16]....
        /*01f4*/ 	.word	0xffffffff


	//   ....[17]....
        /*01f8*/ 	.word	0xffffffff


	//   ....[18]....
        /*01fc*/ 	.word	0xffffffff


	//   ....[19]....
        /*0200*/ 	.word	0xffffffff


	//   ....[20]....
        /*0204*/ 	.word	0xffffffff


	//   ....[21]....
        /*0208*/ 	.word	0xffffffff


	//   ....[22]....
        /*020c*/ 	.word	0xffffffff


	//   ....[23]....
        /*0210*/ 	.word	0xffffffff


	//   ....[24]....
        /*0214*/ 	.word	0xffffffff


	//   ....[25]....
        /*0218*/ 	.word	0xffffffff


	//   ....[26]....
        /*021c*/ 	.word	0xffffffff


	//   ....[27]....
        /*0220*/ 	.word	0xffffffff


	//   ....[28]....
        /*0224*/ 	.word	0xffffffff


	//   ....[29]....
        /*0228*/ 	.word	0xffffffff


	//   ....[30]....
        /*022c*/ 	.word	0xffffffff


	//   ....[31]....
        /*0230*/ 	.word	0xffffffff


	//   ....[32]....
        /*0234*/ 	.word	0xffffffff


	//   ....[33]....
        /*0238*/ 	.word	0xffffffff


	//   ....[34]....
        /*023c*/ 	.word	0xffffffff


	//   ....[35]....
        /*0240*/ 	.word	0xffffffff


	//   ....[36]....
        /*0244*/ 	.word	0xffffffff


	//   ....[37]....
        /*0248*/ 	.word	0xffffffff


	//   ....[38]....
        /*024c*/ 	.word	0xffffffff


	//   ....[39]....
        /*0250*/ 	.word	0xffffffff


	//   ....[40]....
        /*0254*/ 	.word	0xffffffff


	//   ....[41]....
        /*0258*/ 	.word	0xffffffff


	//   ....[42]....
        /*025c*/ 	.word	0xffffffff


	//   ....[43]....
        /*0260*/ 	.word	0xffffffff


	//   ....[44]....
        /*0264*/ 	.word	0xffffffff


	//   ....[45]....
        /*0268*/ 	.word	0xffffffff


	//   ....[46]....
        /*026c*/ 	.word	0xffffffff


	//   ....[47]....
        /*0270*/ 	.word	0xffffffff


	//   ....[48]....
        /*0274*/ 	.word	0xffffffff


	//   ....[49]....
        /*0278*/ 	.word	0xffffffff


	//   ....[50]....
        /*027c*/ 	.word	0xffffffff


	//   ....[51]....
        /*0280*/ 	.word	0xffffffff


	//   ....[52]....
        /*0284*/ 	.word	0xffffffff


	//   ....[53]....
        /*0288*/ 	.word	0xffffffff


	//   ....[54]....
        /*028c*/ 	.word	0xffffffff


	//   ....[55]....
        /*0290*/ 	.word	0xffffffff


	//   ....[56]....
        /*0294*/ 	.word	0xffffffff


	//   ....[57]....
        /*0298*/ 	.word	0xffffffff


	//   ....[58]....
        /*029c*/ 	.word	0xffffffff


	//   ....[59]....
        /*02a0*/ 	.word	0xffffffff


	//   ....[60]....
        /*02a4*/ 	.word	0xffffffff


	//   ....[61]....
        /*02a8*/ 	.word	0xffffffff


	//   ....[62]....
        /*02ac*/ 	.word	0xffffffff


	//   ....[63]....
        /*02b0*/ 	.word	0xffffffff


	//   ....[64]....
        /*02b4*/ 	.word	0xffffffff


	//   ....[65]....
        /*02b8*/ 	.word	0xffffffff


	//   ....[66]....
        /*02bc*/ 	.word	0xffffffff


	//   ....[67]....
        /*02c0*/ 	.word	0xffffffff


	//   ....[68]....
        /*02c4*/ 	.word	0xffffffff


	//   ....[69]....
        /*02c8*/ 	.word	0xffffffff


	//   ....[70]....
        /*02cc*/ 	.word	0xffffffff


	//   ....[71]....
        /*02d0*/ 	.word	0xffffffff


	//   ....[72]....
        /*02d4*/ 	.word	0xffffffff


	//   ....[73]....
        /*02d8*/ 	.word	0xffffffff


	//   ....[74]....
        /*02dc*/ 	.word	0xffffffff


	//   ....[75]....
        /*02e0*/ 	.word	0xffffffff


	//   ....[76]....
        /*02e4*/ 	.word	0xffffffff


	//   ....[77]....
        /*02e8*/ 	.word	0xffffffff


	//   ....[78]....
        /*02ec*/ 	.word	0xffffffff


	//   ....[79]....
        /*02f0*/ 	.word	0xffffffff


	//   ....[80]....
        /*02f4*/ 	.word	0xffffffff


	//   ....[81]....
        /*02f8*/ 	.word	0xffffffff


	//   ....[82]....
        /*02fc*/ 	.word	0xffffffff


	//   ....[83]....
        /*0300*/ 	.word	0xffffffff


	//   ....[84]....
        /*0304*/ 	.word	0xffffffff


	//   ....[85]....
        /*0308*/ 	.word	0xffffffff


	//   ....[86]....
        /*030c*/ 	.word	0xffffffff


	//   ....[87]....
        /*0310*/ 	.word	0xffffffff


	//   ....[88]....
        /*0314*/ 	.word	0xffffffff


	//   ....[89]....
        /*0318*/ 	.word	0xffffffff


	//   ....[90]....
        /*031c*/ 	.word	0xffffffff


	//   ....[91]....
        /*0320*/ 	.word	0xffffffff


	//   ....[92]....
        /*0324*/ 	.word	0xffffffff


	//   ....[93]....
        /*0328*/ 	.word	0xffffffff


	//   ....[94]....
        /*032c*/ 	.word	0xffffffff


	//   ....[95]....
        /*0330*/ 	.word	0xffffffff


	//   ....[96]....
        /*0334*/ 	.word	0xffffffff


	//   ....[97]....
        /*0338*/ 	.word	0xffffffff


	//   ....[98]....
        /*033c*/ 	.word	0xffffffff


	//   ....[99]....
        /*0340*/ 	.word	0xffffffff


	//   ....[100]....
        /*0344*/ 	.word	0xffffffff


	//   ....[101]....
        /*0348*/ 	.word	0xffffffff


	//   ....[102]....
        /*034c*/ 	.word	0xffffffff


	//   ....[103]....
        /*0350*/ 	.word	0xffffffff


	//   ....[104]....
        /*0354*/ 	.word	0xffffffff


	//   ....[105]....
        /*0358*/ 	.word	0xffffffff


	//   ....[106]....
        /*035c*/ 	.word	0xffffffff


	//   ....[107]....
        /*0360*/ 	.word	0xffffffff


	//   ....[108]....
        /*0364*/ 	.word	0xffffffff


	//   ....[109]....
        /*0368*/ 	.word	0xffffffff


	//   ....[110]....
        /*036c*/ 	.word	0xffffffff


	//   ....[111]....
        /*0370*/ 	.word	0xffffffff


	//   ....[112]....
        /*0374*/ 	.word	0xffffffff


	//   ....[113]....
        /*0378*/ 	.word	0xffffffff


	//   ....[114]....
        /*037c*/ 	.word	0xffffffff


	//   ....[115]....
        /*0380*/ 	.word	0xffffffff


	//   ....[116]....
        /*0384*/ 	.word	0xffffffff


	//   ....[117]....
        /*0388*/ 	.word	0xffffffff


	//   ....[118]....
        /*038c*/ 	.word	0xffffffff


	//   ....[119]....
        /*0390*/ 	.word	0xffffffff


	//   ....[120]....
        /*0394*/ 	.word	0xffffffff


	//   ....[121]....
        /*0398*/ 	.word	0xffffffff


	//   ....[122]....
        /*039c*/ 	.word	0xffffffff


	//   ....[123]....
        /*03a0*/ 	.word	0xffffffff


	//   ....[124]....
        /*03a4*/ 	.word	0xffffffff


	//   ....[125]....
        /*03a8*/ 	.word	0xffffffff


	//   ....[126]....
        /*03ac*/ 	.word	0xffffffff


	//   ....[127]....
        /*03b0*/ 	.word	0xffffffff


	//   ....[128]....
        /*03b4*/ 	.word	0xffffffff


	//   ....[129]....
        /*03b8*/ 	.word	0xffffffff


	//   ....[130]....
        /*03bc*/ 	.word	0xffffffff


	//   ....[131]....
        /*03c0*/ 	.word	0xffffffff


	//   ....[132]....
        /*03c4*/ 	.word	0xffffffff


	//   ....[133]....
        /*03c8*/ 	.word	0xffffffff


	//   ....[134]....
        /*03cc*/ 	.word	0xffffffff


	//   ....[135]....
        /*03d0*/ 	.word	0xffffffff


	//   ....[136]....
        /*03d4*/ 	.word	0xffffffff


	//   ....[137]....
        /*03d8*/ 	.word	0xffffffff


	//   ....[138]....
        /*03dc*/ 	.word	0xffffffff


	//   ....[139]....
        /*03e0*/ 	.word	0xffffffff


	//   ....[140]....
        /*03e4*/ 	.word	0xffffffff


	//   ....[141]....
        /*03e8*/ 	.word	0xffffffff


	//   ....[142]....
        /*03ec*/ 	.word	0xffffffff


	//   ....[143]....
        /*03f0*/ 	.word	0xffffffff


	//   ....[144]....
        /*03f4*/ 	.word	0xffffffff


	//   ....[145]....
        /*03f8*/ 	.word	0xffffffff


	//   ....[146]....
        /*03fc*/ 	.word	0xffffffff


	//   ....[147]....
        /*0400*/ 	.word	0xffffffff


	//   ....[148]....
        /*0404*/ 	.word	0xffffffff


	//   ....[149]....
        /*0408*/ 	.word	0xffffffff


	//   ....[150]....
        /*040c*/ 	.word	0xffffffff


	//   ....[151]....
        /*0410*/ 	.word	0xffffffff


	//   ....[152]....
        /*0414*/ 	.word	0xffffffff


	//   ....[153]....
        /*0418*/ 	.word	0xffffffff


	//   ....[154]....
        /*041c*/ 	.word	0xffffffff


	//   ....[155]....
        /*0420*/ 	.word	0xffffffff


	//   ....[156]....
        /*0424*/ 	.word	0xffffffff


	//   ....[157]....
        /*0428*/ 	.word	0xffffffff


	//   ....[158]....
        /*042c*/ 	.word	0xffffffff


	//   ....[159]....
        /*0430*/ 	.word	0xffffffff


	//   ....[160]....
        /*0434*/ 	.word	0xffffffff


	//   ....[161]....
        /*0438*/ 	.word	0xffffffff


	//   ....[162]....
        /*043c*/ 	.word	0xffffffff


	//   ....[163]....
        /*0440*/ 	.word	0xffffffff


	//   ....[164]....
        /*0444*/ 	.word	0xffffffff


	//   ....[165]....
        /*0448*/ 	.word	0xffffffff


	//   ....[166]....
        /*044c*/ 	.word	0xffffffff


	//   ....[167]....
        /*0450*/ 	.word	0xffffffff


	//   ....[168]....
        /*0454*/ 	.word	0xffffffff


	//   ....[169]....
        /*0458*/ 	.word	0xffffffff


	//   ....[170]....
        /*045c*/ 	.word	0xffffffff


	//   ....[171]....
        /*0460*/ 	.word	0xffffffff


	//   ....[172]....
        /*0464*/ 	.word	0xffffffff


	//   ....[173]....
        /*0468*/ 	.word	0xffffffff


	//   ....[174]....
        /*046c*/ 	.word	0xffffffff


	//   ....[175]....
        /*0470*/ 	.word	0xffffffff


	//   ....[176]....
        /*0474*/ 	.word	0xffffffff


	//   ....[177]....
        /*0478*/ 	.word	0xffffffff


	//   ....[178]....
        /*047c*/ 	.word	0xffffffff


	//   ....[179]....
        /*0480*/ 	.word	0xffffffff


	//   ....[180]....
        /*0484*/ 	.word	0xffffffff


	//   ....[181]....
        /*0488*/ 	.word	0x0500000f


	//   ....[182]....
        /*048c*/ 	.word	0x0500000f


	//   ....[183]....
        /*0490*/ 	.word	0x0500000f


	//   ....[184]....
        /*0494*/ 	.word	0x0500000f


	//   ....[185]....
        /*0498*/ 	.word	0x0500000f


	//   ....[186]....
        /*049c*/ 	.word	0x0500000f


	//   ....[187]....
        /*04a0*/ 	.word	0x0500000f


	//   ....[188]....
        /*04a4*/ 	.word	0x0500000f


	//   ....[189]....
        /*04a8*/ 	.word	0x0500000f


	//   ....[190]....
        /*04ac*/ 	.word	0x0500000f


	//   ....[191]....
        /*04b0*/ 	.word	0x0500000f


	//   ....[192]....
        /*04b4*/ 	.word	0x0500000f


	//   ....[193]....
        /*04b8*/ 	.word	0x0500000f


	//   ....[194]....
        /*04bc*/ 	.word	0x0500000f


	//   ....[195]....
        /*04c0*/ 	.word	0x0500000f


	//   ....[196]....
        /*04c4*/ 	.word	0x0500000f


	//   ....[197]....
        /*04c8*/ 	.word	0x0500000f


	//   ....[198]....
        /*04cc*/ 	.word	0x0500000f


	//   ....[199]....
        /*04d0*/ 	.word	0x0500000f


	//   ....[200]....
        /*04d4*/ 	.word	0x0500000f


	//   ....[201]....
        /*04d8*/ 	.word	0x0500000f


	//   ....[202]....
        /*04dc*/ 	.word	0x0500000f


	//   ....[203]....
        /*04e0*/ 	.word	0x0500000f


	//   ....[204]....
        /*04e4*/ 	.word	0x0500000f


	//   ....[205]....
        /*04e8*/ 	.word	0x0500000f


	//   ....[206]....
        /*04ec*/ 	.word	0x0500000f


	//   ....[207]....
        /*04f0*/ 	.word	0x0500000f


	//   ....[208]....
        /*04f4*/ 	.word	0x0500000f


	//   ....[209]....
        /*04f8*/ 	.word	0x0500000f


	//   ....[210]....
        /*04fc*/ 	.word	0x0500000f


	//   ....[211]....
        /*0500*/ 	.word	0x0500000f


	//   ....[212]....
        /*0504*/ 	.word	0x0500000f


	//   ....[213]....
        /*0508*/ 	.word	0x0500000f


	//   ....[214]....
        /*050c*/ 	.word	0x0500000f


	//   ....[215]....
        /*0510*/ 	.word	0x0500000f


	//   ....[216]....
        /*0514*/ 	.word	0x0500000f


	//   ....[217]....
        /*0518*/ 	.word	0x0500000f


	//   ....[218]....
        /*051c*/ 	.word	0x0500000f


	//   ....[219]....
        /*0520*/ 	.word	0x0500000f


	//   ....[220]....
        /*0524*/ 	.word	0x0500000f


	//   ....[221]....
        /*0528*/ 	.word	0x0500000f


	//   ....[222]....
        /*052c*/ 	.word	0x0500000f


	//   ....[223]....
        /*0530*/ 	.word	0x0500000f


	//   ....[224]....
        /*0534*/ 	.word	0x0500000f


	//   ....[225]....
        /*0538*/ 	.word	0x0500000f


	//   ....[226]....
        /*053c*/ 	.word	0x0500000f


	//   ....[227]....
        /*0540*/ 	.word	0x0500000f


	//   ....[228]....
        /*0544*/ 	.word	0x0500000f


	//   ....[229]....
        /*0548*/ 	.word	0x0500000f


	//   ....[230]....
        /*054c*/ 	.word	0x0500000f


	//   ....[231]....
        /*0550*/ 	.word	0x0500000f


	//   ....[232]....
        /*0554*/ 	.word	0x0500000f


	//   ....[233]....
        /*0558*/ 	.word	0x0500000f


	//   ....[234]....
        /*055c*/ 	.word	0x0500000f


	//   ....[235]....
        /*0560*/ 	.word	0x0500000f


	//   ....[236]....
        /*0564*/ 	.word	0x0500000f


	//   ....[237]....
        /*0568*/ 	.word	0x0500000f


	//   ....[238]....
        /*056c*/ 	.word	0x0500000f


	//   ....[239]....
        /*0570*/ 	.word	0x0500000f


	//   ....[240]....
        /*0574*/ 	.word	0x0500000f


	//   ....[241]....
        /*0578*/ 	.word	0x0500000f


	//   ....[242]....
        /*057c*/ 	.word	0x0500000f


	//   ....[243]....
        /*0580*/ 	.word	0x0500000f


	//   ....[244]....
        /*0584*/ 	.word	0x0500000f


	//   ....[245]....
        /*0588*/ 	.word	0x0500000f


	//   ....[246]....
        /*058c*/ 	.word	0x0500000f


	//   ....[247]....
        /*0590*/ 	.word	0x0500000f


	//   ....[248]....
        /*0594*/ 	.word	0x0500000f


	//   ....[249]....
        /*0598*/ 	.word	0x0500000f


	//   ....[250]....
        /*059c*/ 	.word	0x0500000f


	//   ....[251]....
        /*05a0*/ 	.word	0x0500000f


	//   ....[252]....
        /*05a4*/ 	.word	0x0500000f


	//   ....[253]....
        /*05a8*/ 	.word	0x0500000f


	//   ....[254]....
        /*05ac*/ 	.word	0x0500000f


	//   ....[255]....
        /*05b0*/ 	.word	0x0500000f


	//   ....[0]....
        /*05b4*/ 	.word	0x0500000f


	//   ....[1]....
        /*05b8*/ 	.word	0x0500000f


	//   ....[2]....
        /*05bc*/ 	.word	0x0500000f


	//   ....[3]....
        /*05c0*/ 	.word	0x0500000f


	//   ....[4]....
        /*05c4*/ 	.word	0x0500000f


	//   ....[5]....
        /*05c8*/ 	.word	0x0500000f


	//   ....[6]....
        /*05cc*/ 	.word	0x0500000f


	//   ....[7]....
        /*05d0*/ 	.word	0x0500000f


	//   ....[8]....
        /*05d4*/ 	.word	0x0500000f


	//   ....[9]....
        /*05d8*/ 	.word	0x0500000f


	//   ....[10]....
        /*05dc*/ 	.word	0x0500000f


	//   ....[11]....
        /*05e0*/ 	.word	0x0500000f


	//   ....[12]....
        /*05e4*/ 	.word	0x0500000f


	//   ....[13]....
        /*05e8*/ 	.word	0x0500000f


	//   ....[14]....
        /*05ec*/ 	.word	0x0500000f


	//   ....[15]....
        /*05f0*/ 	.word	0x0500000f


	//   ....[16]....
        /*05f4*/ 	.word	0x0500000f


	//   ....[17]....
        /*05f8*/ 	.word	0x0500000f


	//   ....[18]....
        /*05fc*/ 	.word	0x0500000f


	//   ....[19]....
        /*0600*/ 	.word	0x0500000f


	//   ....[20]....
        /*0604*/ 	.word	0x0500000f


	//   ....[21]....
        /*0608*/ 	.word	0x0500000f


	//   ....[22]....
        /*060c*/ 	.word	0x0500000f


	//   ....[23]....
        /*0610*/ 	.word	0x0500000f


	//   ....[24]....
        /*0614*/ 	.word	0x0500000f


	//   ....[25]....
        /*0618*/ 	.word	0x0500000f


	//   ....[26]....
        /*061c*/ 	.word	0x0500000f


	//   ....[27]....
        /*0620*/ 	.word	0x0500000f


	//   ....[28]....
        /*0624*/ 	.word	0x0500000f


	//   ....[29]....
        /*0628*/ 	.word	0x0500000f


	//   ....[30]....
        /*062c*/ 	.word	0x0500000f


	//   ....[31]....
        /*0630*/ 	.word	0x0500000f


	//   ....[32]....
        /*0634*/ 	.word	0x0500000f


	//----- nvinfo : EIATTR_COOP_GROUP_INSTR_OFFSETS
	.align		4
.L_1491:
        /*0638*/ 	.byte	0x04, 0x28
        /*063a*/ 	.short	(.L_1493 - .L_1492)


	//   ....[0]....
.L_1492:
        /*063c*/ 	.word	0x00000080


	//   ....[1]....
        /*0640*/ 	.word	0x00000090


	//   ....[2]....
        /*0644*/ 	.word	0x000002d0


	//   ....[3]....
        /*0648*/ 	.word	0x00000430


	//   ....[4]....
        /*064c*/ 	.word	0x00000550


	//   ....[5]....
        /*0650*/ 	.word	0x000006b0


	//   ....[6]....
        /*0654*/ 	.word	0x00001c80


	//   ....[7]....
        /*0658*/ 	.word	0x00002300


	//   ....[8]....
        /*065c*/ 	.word	0x00003060


	//   ....[9]....
        /*0660*/ 	.word	0x000038b0


	//   ....[10]....
        /*0664*/ 	.word	0x000039c0


	//   ....[11]....
        /*0668*/ 	.word	0x00004220


	//   ....[12]....
        /*066c*/ 	.word	0x00004280


	//   ....[13]....
        /*0670*/ 	.word	0x000058c0


	//   ....[14]....
        /*0674*/ 	.word	0x00005ac0


	//   ....[15]....
        /*0678*/ 	.word	0x000066a0


	//   ....[16]....
        /*067c*/ 	.word	0x000067a0


	//   ....[17]....
        /*0680*/ 	.word	0x00006f90


	//   ....[18]....
        /*0684*/ 	.word	0x00007000


	//   ....[19]....
        /*0688*/ 	.word	0x00008cb0


	//   ....[20]....
        /*068c*/ 	.word	0x00008cc0


	//   ....[21]....
        /*0690*/ 	.word	0x00008cf0


	//   ....[22]....
        /*0694*/ 	.word	0x00008d00


	//   ....[23]....
        /*0698*/ 	.word	0x0000a6d0


	//   ....[24]....
        /*069c*/ 	.word	0x0000a8d0


	//   ....[25]....
        /*06a0*/ 	.word	0x0000b4b0


	//   ....[26]....
        /*06a4*/ 	.word	0x0000b5b0


	//   ....[27]....
        /*06a8*/ 	.word	0x0000bda0


	//   ....[28]....
        /*06ac*/ 	.word	0x0000be10


	//   ....[29]....
        /*06b0*/ 	.word	0x0000cdc0


	//   ....[30]....
        /*06b4*/ 	.word	0x0000cdf0


	//   ....[31]....
        /*06b8*/ 	.word	0x0000ceb0


	//   ....[32]....
        /*06bc*/ 	.word	0x0000cec0


	//   ....[33]....
        /*06c0*/ 	.word	0x0000ddb0


	//   ....[34]....
        /*06c4*/ 	.word	0x0000ddc0


	//   ....[35]....
        /*06c8*/ 	.word	0x0000ddd0


	//   ....[36]....
        /*06cc*/ 	.word	0x0000de10


	//   ....[37]....
        /*06d0*/ 	.word	0x0000e430


	//   ....[38]....
        /*06d4*/ 	.word	0x0000e470


	//   ....[39]....
        /*06d8*/ 	.word	0x0000e490


	//   ....[40]....
        /*06dc*/ 	.word	0x0000e4d0


	//   ....[41]....
        /*06e0*/ 	.word	0x0000e4f0


	//   ....[42]....
        /*06e4*/ 	.word	0x0000e500


	//   ....[43]....
        /*06e8*/ 	.word	0x0000e520


	//   ....[44]....
        /*06ec*/ 	.word	0x0000e540


	//   ....[45]....
        /*06f0*/ 	.word	0x0000e950


	//   ....[46]....
        /*06f4*/ 	.word	0x0000e980


	//   ....[47]....
        /*06f8*/ 	.word	0x0000ebc0


	//   ....[48]....
        /*06fc*/ 	.word	0x0000ebd0


	//   ....[49]....
        /*0700*/ 	.word	0x0000f720


	//   ....[50]....
        /*0704*/ 	.word	0x0000f750


	//   ....[51]....
        /*0708*/ 	.word	0x0000f790


	//   ....[52]....
        /*070c*/ 	.word	0x0000f7c0


	//   ....[53]....
        /*0710*/ 	.word	0x0000f7d0


	//   ....[54]....
        /*0714*/ 	.word	0x0000f7e0


	//   ....[55]....
        /*0718*/ 	.word	0x0000f7f0


	//   ....[56]....
        /*071c*/ 	.word	0x0000f810


	//   ....[57]....
        /*0720*/ 	.word	0x0000f980


	//   ....[58]....
        /*0724*/ 	.word	0x0000fb80


	//   ....[59]....
        /*0728*/ 	.word	0x0000fbb0


	//   ....[60]....
        /*072c*/ 	.word	0x0000fbe0


	//   ....[61]....
        /*0730*/ 	.word	0x0000fc10


	//   ....[62]....
        /*0734*/ 	.word	0x0000fc40


	//   ....[63]....
        /*0738*/ 	.word	0x0000fc70


	//   ....[64]....
        /*073c*/ 	.word	0x0000fdd0


	//   ....[65]....
        /*0740*/ 	.word	0x0000fe00


	//   ....[66]....
        /*0744*/ 	.word	0x0000fe30


	//   ....[67]....
        /*0748*/ 	.word	0x0000fe60


	//   ....[68]....
        /*074c*/ 	.word	0x0000fe90


	//   ....[69]....
        /*0750*/ 	.word	0x0000fec0


	//   ....[70]....
        /*0754*/ 	.word	0x0000ff50


	//   ....[71]....
        /*0758*/ 	.word	0x0000ff80


	//   ....[72]....
        /*075c*/ 	.word	0x0000ff90


	//   ....[73]....
        /*0760*/ 	.word	0x0000ffd0


	//   ....[74]....
        /*0764*/ 	.word	0x00012150


	//   ....[75]....
        /*0768*/ 	.word	0x00012170


	//   ....[76]....
        /*076c*/ 	.word	0x00012200


	//   ....[77]....
        /*0770*/ 	.word	0x00012220


	//   ....[78]....
        /*0774*/ 	.word	0x000122a0


	//   ....[79]....
        /*0778*/ 	.word	0x000122c0


	//   ....[80]....
        /*077c*/ 	.word	0x00012340


	//   ....[81]....
        /*0780*/ 	.word	0x00012360


	//   ....[82]....
        /*0784*/ 	.word	0x000123e0


	//   ....[83]....
        /*0788*/ 	.word	0x00012400


	//   ....[84]....
        /*078c*/ 	.word	0x00012480


	//   ....[85]....
        /*0790*/ 	.word	0x000124a0


	//   ....[86]....
        /*0794*/ 	.word	0x00012520


	//   ....[87]....
        /*0798*/ 	.word	0x00012540


	//   ....[88]....
        /*079c*/ 	.word	0x00012550


	//   ....[89]....
        /*07a0*/ 	.word	0x00012560


	//   ....[90]....
        /*07a4*/ 	.word	0x00012e10


	//   ....[91]....
        /*07a8*/ 	.word	0x00012e40


	//   ....[92]....
        /*07ac*/ 	.word	0x00012ee0


	//   ....[93]....
        /*07b0*/ 	.word	0x00012f00


	//   ....[94]....
        /*07b4*/ 	.word	0x00012f80


	//   ....[95]....
        /*07b8*/ 	.word	0x00012fa0


	//   ....[96]....
        /*07bc*/ 	.word	0x00013020


	//   ....[97]....
        /*07c0*/ 	.word	0x00013040


	//   ....[98]....
        /*07c4*/ 	.word	0x000130c0


	//   ....[99]....
        /*07c8*/ 	.word	0x000130e0


	//   ....[100]....
        /*07cc*/ 	.word	0x00013160


	//   ....[101]....
        /*07d0*/ 	.word	0x00013180


	//   ....[102]....
        /*07d4*/ 	.word	0x00013200


	//   ....[103]....
        /*07d8*/ 	.word	0x00013220


	//   ....[104]....
        /*07dc*/ 	.word	0x00013230


	//   ....[105]....
        /*07e0*/ 	.word	0x000132a0


	//   ....[106]....
        /*07e4*/ 	.word	0x000132f0


	//   ....[107]....
        /*07e8*/ 	.word	0x00013320


	//   ....[108]....
        /*07ec*/ 	.word	0x000133b0


	//   ....[109]....
        /*07f0*/ 	.word	0x000133c0


	//   ....[110]....
        /*07f4*/ 	.word	0x00013430


	//   ....[111]....
        /*07f8*/ 	.word	0x00013440


	//   ....[112]....
        /*07fc*/ 	.word	0x00013480


	//   ....[113]....
        /*0800*/ 	.word	0x000134a0


	//   ....[114]....
        /*0804*/ 	.word	0x00013be0


	//   ....[115]....
        /*0808*/ 	.word	0x00013c10


	//   ....[116]....
        /*080c*/ 	.word	0x00013c60


	//   ....[117]....
        /*0810*/ 	.word	0x00013c70


	//   ....[118]....
        /*0814*/ 	.word	0x00013cb0


	//   ....[119]....
        /*0818*/ 	.word	0x00013cc0


	//   ....[120]....
        /*081c*/ 	.word	0x00013d00


	//   ....[121]....
        /*0820*/ 	.word	0x00013d10


	//   ....[122]....
        /*0824*/ 	.word	0x00013d50


	//   ....[123]....
        /*0828*/ 	.word	0x00013d60


	//   ....[124]....
        /*082c*/ 	.word	0x00013da0


	//   ....[125]....
        /*0830*/ 	.word	0x00013db0


	//   ....[126]....
        /*0834*/ 	.word	0x00013df0


	//   ....[127]....
        /*0838*/ 	.word	0x00013e00


	//   ....[128]....
        /*083c*/ 	.word	0x00013e10


	//   ....[129]....
        /*0840*/ 	.word	0x00013e50


	//   ....[130]....
        /*0844*/ 	.word	0x00014110


	//   ....[131]....
        /*0848*/ 	.word	0x00014140


	//   ....[132]....
        /*084c*/ 	.word	0x000141a0


	//   ....[133]....
        /*0850*/ 	.word	0x000141b0


	//   ....[134]....
        /*0854*/ 	.word	0x00014200


	//   ....[135]....
        /*0858*/ 	.word	0x00014210


	//   ....[136]....
        /*085c*/ 	.word	0x00014260


	//   ....[137]....
        /*0860*/ 	.word	0x00014270


	//   ....[138]....
        /*0864*/ 	.word	0x000142c0


	//   ....[139]....
        /*0868*/ 	.word	0x000142d0


	//   ....[140]....
        /*086c*/ 	.word	0x00014320


	//   ....[141]....
        /*0870*/ 	.word	0x00014330


	//   ....[142]....
        /*0874*/ 	.word	0x00014380


	//   ....[143]....
        /*0878*/ 	.word	0x00014390


	//   ....[144]....
        /*087c*/ 	.word	0x000143a0


	//   ....[145]....
        /*0880*/ 	.word	0x000143e0


	//   ....[146]....
        /*0884*/ 	.word	0x00014970


	//   ....[147]....
        /*0888*/ 	.word	0x000149b0


	//   ....[148]....
        /*088c*/ 	.word	0x000149e0


	//   ....[149]....
        /*0890*/ 	.word	0x000149f0


	//   ....[150]....
        /*0894*/ 	.word	0x00014a00


	//   ....[151]....
        /*0898*/ 	.word	0x00014a10


	//   ....[152]....
        /*089c*/ 	.word	0x00014a30


	//   ....[153]....
        /*08a0*/ 	.word	0x00014a80


	//   ....[154]....
        /*08a4*/ 	.word	0x00014aa0


	//   ....[155]....
        /*08a8*/ 	.word	0x00014ae0


	//   ....[156]....
        /*08ac*/ 	.word	0x00014b00


	//   ....[157]....
        /*08b0*/ 	.word	0x00014b40


	//   ....[158]....
        /*08b4*/ 	.word	0x00014b60


	//   ....[159]....
        /*08b8*/ 	.word	0x00014bb0


	//   ....[160]....
        /*08bc*/ 	.word	0x00014be0


	//   ....[161]....
        /*08c0*/ 	.word	0x00014c40


	//   ....[162]....
        /*08c4*/ 	.word	0x00014ff0


	//   ....[163]....
        /*08c8*/ 	.word	0x00015020


	//   ....[164]....
        /*08cc*/ 	.word	0x00015080


	//   ....[165]....
        /*08d0*/ 	.word	0x000150b0


	//   ....[166]....
        /*08d4*/ 	.word	0x000150e0


	//   ....[167]....
        /*08d8*/ 	.word	0x00015110


	//   ....[168]....
        /*08dc*/ 	.word	0x00015140


	//   ....[169]....
        /*08e0*/ 	.word	0x00015170


	//   ....[170]....
        /*08e4*/ 	.word	0x00015310


	//   ....[171]....
        /*08e8*/ 	.word	0x00015340


	//   ....[172]....
        /*08ec*/ 	.word	0x00015370


	//   ....[173]....
        /*08f0*/ 	.word	0x000153a0


	//   ....[174]....
        /*08f4*/ 	.word	0x000153d0


	//   ....[175]....
        /*08f8*/ 	.word	0x00015400


	//   ....[176]....
        /*08fc*/ 	.word	0x000154c0


	//   ....[177]....
        /*0900*/ 	.word	0x000154e0


	//   ....[178]....
        /*0904*/ 	.word	0x00015500


	//   ....[179]....
        /*0908*/ 	.word	0x00015560


	//   ....[180]....
        /*090c*/ 	.word	0x00015f80


	//   ....[181]....
        /*0910*/ 	.word	0x000165e0


	//   ....[182]....
        /*0914*/ 	.word	0x000166d0


	//   ....[183]....
        /*0918*/ 	.word	0x00016770


	//   ....[184]....
        /*091c*/ 	.word	0x000167d0


	//   ....[185]....
        /*0920*/ 	.word	0x000168c0


	//   ....[186]....
        /*0924*/ 	.word	0x00016930


	//   ....[187]....
        /*0928*/ 	.word	0x00016a20


	//   ....[188]....
        /*092c*/ 	.word	0x00016a90


	//   ....[189]....
        /*0930*/ 	.word	0x00016b80


	//   ....[190]....
        /*0934*/ 	.word	0x00016bf0


	//   ....[191]....
        /*0938*/ 	.word	0x00016ce0


	//   ....[192]....
        /*093c*/ 	.word	0x00016d50


	//   ....[193]....
        /*0940*/ 	.word	0x00016e40


	//   ....[194]....
        /*0944*/ 	.word	0x00016eb0


	//   ....[195]....
        /*0948*/ 	.word	0x00016fa0


	//   ....[196]....
        /*094c*/ 	.word	0x00017010


	//   ....[197]....
        /*0950*/ 	.word	0x000170b0


	//   ....[198]....
        /*0954*/ 	.word	0x000171a0


	//   ....[199]....
        /*0958*/ 	.word	0x00017210


	//   ....[200]....
        /*095c*/ 	.word	0x00017270


	//   ....[201]....
        /*0960*/ 	.word	0x00017360


	//   ....[202]....
        /*0964*/ 	.word	0x000173c0


	//   ....[203]....
        /*0968*/ 	.word	0x000174c0


	//   ....[204]....
        /*096c*/ 	.word	0x00017520


	//   ....[205]....
        /*0970*/ 	.word	0x00017620


	//   ....[206]....
        /*0974*/ 	.word	0x00017680


	//   ....[207]....
        /*0978*/ 	.word	0x00017780


	//   ....[208]....
        /*097c*/ 	.word	0x000177e0


	//   ....[209]....
        /*0980*/ 	.word	0x000178e0


	//   ....[210]....
        /*0984*/ 	.word	0x00017940


	//   ....[211]....
        /*0988*/ 	.word	0x00017a40


	//   ....[212]....
        /*098c*/ 	.word	0x00017aa0


	//   ....[213]....
        /*0990*/ 	.word	0x00017b50


	//   ....[214]....
        /*0994*/ 	.word	0x00017c10


	//   ....[215]....
        /*0998*/ 	.word	0x00017cd0


	//   ....[216]....
        /*099c*/ 	.word	0x00017d30


	//   ....[217]....
        /*09a0*/ 	.word	0x00017e30


	//   ....[218]....
        /*09a4*/ 	.word	0x00017e90


	//   ....[219]....
        /*09a8*/ 	.word	0x00017f60


	//   ....[220]....
        /*09ac*/ 	.word	0x00017fc0


	//   ....[221]....
        /*09b0*/ 	.word	0x00018080


	//   ....[222]....
        /*09b4*/ 	.word	0x000181c0


	//   ....[223]....
        /*09b8*/ 	.word	0x00018260


	//   ....[224]....
        /*09bc*/ 	.word	0x000182d0


	//   ....[225]....
        /*09c0*/ 	.word	0x00018380


	//   ....[226]....
        /*09c4*/ 	.word	0x000183e0


	//   ....[227]....
        /*09c8*/ 	.word	0x00018490


	//   ....[228]....
        /*09cc*/ 	.word	0x000184f0


	//   ....[229]....
        /*09d0*/ 	.word	0x000185a0


	//   ....[230]....
        /*09d4*/ 	.word	0x00018600


	//   ....[231]....
        /*09d8*/ 	.word	0x000186b0


	//   ....[232]....
        /*09dc*/ 	.word	0x00018710


	//   ....[233]....
        /*09e0*/ 	.word	0x000187c0


	//   ....[234]....
        /*09e4*/ 	.word	0x00018820


	//   ....[235]....
        /*09e8*/ 	.word	0x000188d0


	//   ....[236]....
        /*09ec*/ 	.word	0x00018930


	//   ....[237]....
        /*09f0*/ 	.word	0x000189e0


	//   ....[238]....
        /*09f4*/ 	.word	0x00018ad0


	//   ....[239]....
        /*09f8*/ 	.word	0x00018b80


	//   ....[240]....
        /*09fc*/ 	.word	0x00018be0


	//   ....[241]....
        /*0a00*/ 	.word	0x00018ca0


	//   ....[242]....
        /*0a04*/ 	.word	0x00018d00


	//   ....[243]....
        /*0a08*/ 	.word	0x00018dc0


	//   ....[244]....
        /*0a0c*/ 	.word	0x00018e20


	//   ....[245]....
        /*0a10*/ 	.word	0x00018ee0


	//   ....[246]....
        /*0a14*/ 	.word	0x00018f40


	//   ....[247]....
        /*0a18*/ 	.word	0x00019000


	//   ....[248]....
        /*0a1c*/ 	.word	0x00019060


	//   ....[249]....
        /*0a20*/ 	.word	0x00019120


	//   ....[250]....
        /*0a24*/ 	.word	0x00019180


	//   ....[251]....
        /*0a28*/ 	.word	0x00019240


	//   ....[252]....
        /*0a2c*/ 	.word	0x000192a0


	//   ....[253]....
        /*0a30*/ 	.word	0x00019350


	//   ....[254]....
        /*0a34*/ 	.word	0x00019440


	//   ....[255]....
        /*0a38*/ 	.word	0x000194e0


	//   ....[0]....
        /*0a3c*/ 	.word	0x00019580


	//   ....[1]....
        /*0a40*/ 	.word	0x00019630


	//   ....[2]....
        /*0a44*/ 	.word	0x00019690


	//   ....[3]....
        /*0a48*/ 	.word	0x00019750


	//   ....[4]....
        /*0a4c*/ 	.word	0x000197b0


	//   ....[5]....
        /*0a50*/ 	.word	0x00019870


	//   ....[6]....
        /*0a54*/ 	.word	0x000198d0


	//   ....[7]....
        /*0a58*/ 	.word	0x00019990


	//   ....[8]....
        /*0a5c*/ 	.word	0x000199f0


	//   ....[9]....
        /*0a60*/ 	.word	0x00019ab0


	//   ....[10]....
        /*0a64*/ 	.word	0x00019b10


	//   ....[11]....
        /*0a68*/ 	.word	0x00019bd0


	//   ....[12]....
        /*0a6c*/ 	.word	0x00019c30


	//   ....[13]....
        /*0a70*/ 	.word	0x00019cd0


	//   ....[14]....
        /*0a74*/ 	.word	0x00019d60


	//   ....[15]....
        /*0a78*/ 	.word	0x00019e00


	//   ....[16]....
        /*0a7c*/ 	.word	0x00019f70


	//   ....[17]....
        /*0a80*/ 	.word	0x00019fe0


	//   ....[18]....
        /*0a84*/ 	.word	0x0001a050


	//   ....[19]....
        /*0a88*/ 	.word	0x0001a0c0


	//   ....[20]....
        /*0a8c*/ 	.word	0x0001a130


	//   ....[21]....
        /*0a90*/ 	.word	0x0001a1b0


	//   ....[22]....
        /*0a94*/ 	.word	0x0001a230


	//   ....[23]....
        /*0a98*/ 	.word	0x0001a2c0


	//   ....[24]....
        /*0a9c*/ 	.word	0x0001a330


	//   ....[25]....
        /*0aa0*/ 	.word	0x0001a3a0


	//   ....[26]....
        /*0aa4*/ 	.word	0x0001a410


	//   ....[27]....
        /*0aa8*/ 	.word	0x0001a490


	//   ....[28]....
        /*0aac*/ 	.word	0x0001a500


	//   ....[29]....
        /*0ab0*/ 	.word	0x0001a5b0


	//   ....[30]....
        /*0ab4*/ 	.word	0x0001a600


	//   ....[31]....
        /*0ab8*/ 	.word	0x0001a690


	//   ....[32]....
        /*0abc*/ 	.word	0x0001a7c0


	//----- nvinfo : EIATTR_REG_RECONFIG
	.align		4
.L_1493:
        /*0ac0*/ 	.byte	0x01, 0x54
	.zero		2


	//----- nvinfo : EIATTR_SYSCALL_OFFSETS
	.align		4
        /*0ac4*/ 	.byte	0x04, 0x46
        /*0ac6*/ 	.short	(.L_1495 - .L_1494)


	//   ....[0]....
.L_1494:
        /*0ac8*/ 	.word	0x00001e30


	//   ....[1]....
        /*0acc*/ 	.word	0x000117f0


	//   ....[2]....
        /*0ad0*/ 	.word	0x00011940


	//   ....[3]....
        /*0ad4*/ 	.word	0x00011a30


	//   ....[4]....
        /*0ad8*/ 	.word	0x00012910


	//----- nvinfo : EIATTR_MBARRIER_INSTR_OFFSETS
	.align		4
.L_1495:
        /*0adc*/ 	.byte	0x04, 0x39
        /*0ade*/ 	.short	(.L_1497 - .L_1496)


	//   ....[0]....
.L_1496:
        /*0ae0*/ 	.word	0x00000180
        /*0ae4*/ 	.word	0x000000ff
        /*0ae8*/ 	.word	0x00016800
        /*0aec*/ 	.short	0x0100
        /*0aee*/ 	.byte	0x08
	.zero		1


	//   ....[1]....
        /*0af0*/ 	.word	0x00000190
        /*0af4*/ 	.word	0x000000ff
        /*0af8*/ 	.word	0x00016820
        /*0afc*/ 	.short	0x0100
        /*0afe*/ 	.byte	0x08
	.zero		1


	//   ....[2]....
        /*0b00*/ 	.word	0x00000280
        /*0b04*/ 	.word	0x000000ff
        /*0b08*/ 	.word	0x00016830
        /*0b0c*/ 	.short	0x0100
        /*0b0e*/ 	.byte	0x08
	.zero		1


	//   ....[3]....
        /*0b10*/ 	.word	0x00000290
        /*0b14*/ 	.word	0x000000ff
        /*0b18*/ 	.word	0x00016840
        /*0b1c*/ 	.short	0x0100
        /*0b1e*/ 	.byte	0x08
	.zero		1


	//   ....[4]....
        /*0b20*/ 	.word	0x000002a0
        /*0b24*/ 	.word	0x000000ff
        /*0b28*/ 	.word	0x00016838
        /*0b2c*/ 	.short	0x0100
        /*0b2e*/ 	.byte	0x08
	.zero		1


	//   ....[5]....
        /*0b30*/ 	.word	0x000002b0
        /*0b34*/ 	.word	0x000000ff
        /*0b38*/ 	.word	0x00016848
        /*0b3c*/ 	.short	0x0100
        /*0b3e*/ 	.byte	0x08
	.zero		1


	//   ....[6]....
        /*0b40*/ 	.word	0x000003e0
        /*0b44*/ 	.word	0x000000ff
        /*0b48*/ 	.word	0x00016850
        /*0b4c*/ 	.short	0x0100
        /*0b4e*/ 	.byte	0x08
	.zero		1


	//   ....[7]....
        /*0b50*/ 	.word	0x000003f0
        /*0b54*/ 	.word	0x000000ff
        /*0b58*/ 	.word	0x00016860
        /*0b5c*/ 	.short	0x0100
        /*0b5e*/ 	.byte	0x08
	.zero		1


	//   ....[8]....
        /*0b60*/ 	.word	0x00000400
        /*0b64*/ 	.word	0x000000ff
        /*0b68*/ 	.word	0x00016858
        /*0b6c*/ 	.short	0x0100
        /*0b6e*/ 	.byte	0x08
	.zero		1


	//   ....[9]....
        /*0b70*/ 	.word	0x00000410
        /*0b74*/ 	.word	0x000000ff
        /*0b78*/ 	.word	0x00016868
        /*0b7c*/ 	.short	0x0100
        /*0b7e*/ 	.byte	0x08
	.zero		1


	//   ....[10]....
        /*0b80*/ 	.word	0x00000500
        /*0b84*/ 	.word	0x000000ff
        /*0b88*/ 	.word	0x00016870
        /*0b8c*/ 	.short	0x0100
        /*0b8e*/ 	.byte	0x06
	.zero		1


	//   ....[11]....
        /*0b90*/ 	.word	0x00000510
        /*0b94*/ 	.word	0x000000ff
        /*0b98*/ 	.word	0x00016880
        /*0b9c*/ 	.short	0x0100
        /*0b9e*/ 	.byte	0x06
	.zero		1


	//   ....[12]....
        /*0ba0*/ 	.word	0x00000520
        /*0ba4*/ 	.word	0x000000ff
        /*0ba8*/ 	.word	0x00016878
        /*0bac*/ 	.short	0x0100
        /*0bae*/ 	.byte	0x06
	.zero		1


	//   ....[13]....
        /*0bb0*/ 	.word	0x00000530
        /*0bb4*/ 	.word	0x000000ff
        /*0bb8*/ 	.word	0x00016888
        /*0bbc*/ 	.short	0x0100
        /*0bbe*/ 	.byte	0x06
	.zero		1


	//   ....[14]....
        /*0bc0*/ 	.word	0x00000660
        /*0bc4*/ 	.word	0x000000ff
        /*0bc8*/ 	.word	0x00016890
        /*0bcc*/ 	.short	0x0100
        /*0bce*/ 	.byte	0x08
	.zero		1


	//   ....[15]....
        /*0bd0*/ 	.word	0x00000670
        /*0bd4*/ 	.word	0x000000ff
        /*0bd8*/ 	.word	0x000168a0
        /*0bdc*/ 	.short	0x0100
        /*0bde*/ 	.byte	0x08
	.zero		1


	//   ....[16]....
        /*0be0*/ 	.word	0x00000680
        /*0be4*/ 	.word	0x000000ff
        /*0be8*/ 	.word	0x00016898
        /*0bec*/ 	.short	0x0100
        /*0bee*/ 	.byte	0x08
	.zero		1


	//   ....[17]....
        /*0bf0*/ 	.word	0x00000690
        /*0bf4*/ 	.word	0x000000ff
        /*0bf8*/ 	.word	0x000168a8
        /*0bfc*/ 	.short	0x0100
        /*0bfe*/ 	.byte	0x08
	.zero		1


	//   ....[18]....
        /*0c00*/ 	.word	0x000007d0
        /*0c04*/ 	.word	0x000000ff
        /*0c08*/ 	.word	0x000168b0
        /*0c0c*/ 	.short	0x0100
        /*0c0e*/ 	.byte	0x08
	.zero		1


	//   ....[19]....
        /*0c10*/ 	.word	0x000007e0
        /*0c14*/ 	.word	0x000000ff
        /*0c18*/ 	.word	0x000168c0
        /*0c1c*/ 	.short	0x0100
        /*0c1e*/ 	.byte	0x08
	.zero		1


	//   ....[20]....
        /*0c20*/ 	.word	0x000007f0
        /*0c24*/ 	.word	0x000000ff
        /*0c28*/ 	.word	0x000168b8
        /*0c2c*/ 	.short	0x0100
        /*0c2e*/ 	.byte	0x08
	.zero		1


	//   ....[21]....
        /*0c30*/ 	.word	0x00000800
        /*0c34*/ 	.word	0x000000ff
        /*0c38*/ 	.word	0x000168c8
        /*0c3c*/ 	.short	0x0100
        /*0c3e*/ 	.byte	0x08
	.zero		1


	//   ....[22]....
        /*0c40*/ 	.word	0x00001eb0
        /*0c44*/ 	.word	0x000000ff
        /*0c48*/ 	.word	0x00016800
        /*0c4c*/ 	.short	0x010a
        /*0c4e*/ 	.byte	0x2d
	.zero		1


	//   ....[23]....
        /*0c50*/ 	.word	0x00001f30
        /*0c54*/ 	.word	0x00000003
        /*0c58*/ 	.word	0x00016830
        /*0c5c*/ 	.short	0x010a
        /*0c5e*/ 	.byte	0x3f
	.zero		1


	//   ....[24]....
        /*0c60*/ 	.word	0x00001f70
        /*0c64*/ 	.word	0x00000003
        /*0c68*/ 	.word	0x00016830
        /*0c6c*/ 	.short	0x010a
        /*0c6e*/ 	.byte	0x3f
	.zero		1


	//   ....[25]....
        /*0c70*/ 	.word	0x00002310
        /*0c74*/ 	.word	0x000000ff
        /*0c78*/ 	.word	0x00000000
        /*0c7c*/ 	.short	0x0101
        /*0c7e*/ 	.byte	0x06
	.zero		1


	//   ....[26]....
        /*0c80*/ 	.word	0x000051a0
        /*0c84*/ 	.word	0x000000ff
        /*0c88*/ 	.word	0x00016830
        /*0c8c*/ 	.short	0x010a
        /*0c8e*/ 	.byte	0x06
	.zero		1


	//   ....[27]....
        /*0c90*/ 	.word	0x000051e0
        /*0c94*/ 	.word	0x000000ff
        /*0c98*/ 	.word	0x00016830
        /*0c9c*/ 	.short	0x010a
        /*0c9e*/ 	.byte	0x06
	.zero		1


	//   ....[28]....
        /*0ca0*/ 	.word	0x00005410
        /*0ca4*/ 	.word	0x000000ff
        /*0ca8*/ 	.word	0x00016850
        /*0cac*/ 	.short	0x010a
        /*0cae*/ 	.byte	0x06
	.zero		1


	//   ....[29]....
        /*0cb0*/ 	.word	0x00005450
        /*0cb4*/ 	.word	0x000000ff
        /*0cb8*/ 	.word	0x00016850
        /*0cbc*/ 	.short	0x010a
        /*0cbe*/ 	.byte	0x06
	.zero		1


	//   ....[30]....
        /*0cc0*/ 	.word	0x00005880
        /*0cc4*/ 	.word	0x000000ff
        /*0cc8*/ 	.word	0x00000000
        /*0ccc*/ 	.short	0x0101
        /*0cce*/ 	.byte	0x06
	.zero		1


	//   ....[31]....
        /*0cd0*/ 	.word	0x00007b20
        /*0cd4*/ 	.word	0x000000ff
        /*0cd8*/ 	.word	0x00000000
        /*0cdc*/ 	.short	0x0101
        /*0cde*/ 	.byte	0x06
	.zero		1


	//   ....[32]....
        /*0ce0*/ 	.word	0x00008260
        /*0ce4*/ 	.word	0x000000ff
        /*0ce8*/ 	.word	0x00016830
        /*0cec*/ 	.short	0x010a
        /*0cee*/ 	.byte	0x06
	.zero		1


	//   ....[33]....
        /*0cf0*/ 	.word	0x000082a0
        /*0cf4*/ 	.word	0x000000ff
        /*0cf8*/ 	.word	0x00016830
        /*0cfc*/ 	.short	0x010a
        /*0cfe*/ 	.byte	0x06
	.zero		1


	//   ....[34]....
        /*0d00*/ 	.word	0x000084d0
        /*0d04*/ 	.word	0x000000ff
        /*0d08*/ 	.word	0x00016850
        /*0d0c*/ 	.short	0x010a
        /*0d0e*/ 	.byte	0x06
	.zero		1


	//   ....[35]....
        /*0d10*/ 	.word	0x00008510
        /*0d14*/ 	.word	0x000000ff
        /*0d18*/ 	.word	0x00016850
        /*0d1c*/ 	.short	0x010a
        /*0d1e*/ 	.byte	0x06
	.zero		1


	//   ....[36]....
        /*0d20*/ 	.word	0x00008940
        /*0d24*/ 	.word	0x000000ff
        /*0d28*/ 	.word	0x00000000
        /*0d2c*/ 	.short	0x0101
        /*0d2e*/ 	.byte	0x06
	.zero		1


	//   ....[37]....
        /*0d30*/ 	.word	0x00009ae0
        /*0d34*/ 	.word	0x000000ff
        /*0d38*/ 	.word	0x00000000
        /*0d3c*/ 	.short	0x0101
        /*0d3e*/ 	.byte	0x06
	.zero		1


	//   ....[38]....
        /*0d40*/ 	.word	0x00009fe0
        /*0d44*/ 	.word	0x000000ff
        /*0d48*/ 	.word	0x00016830
        /*0d4c*/ 	.short	0x010a
        /*0d4e*/ 	.byte	0x06
	.zero		1


	//   ....[39]....
        /*0d50*/ 	.word	0x0000a020
        /*0d54*/ 	.word	0x000000ff
        /*0d58*/ 	.word	0x00016830
        /*0d5c*/ 	.short	0x010a
        /*0d5e*/ 	.byte	0x06
	.zero		1


	//   ....[40]....
        /*0d60*/ 	.word	0x0000a220
        /*0d64*/ 	.word	0x000000ff
        /*0d68*/ 	.word	0x00016850
        /*0d6c*/ 	.short	0x010a
        /*0d6e*/ 	.byte	0x06
	.zero		1


	//   ....[41]....
        /*0d70*/ 	.word	0x0000a260
        /*0d74*/ 	.word	0x000000ff
        /*0d78*/ 	.word	0x00016850
        /*0d7c*/ 	.short	0x010a
        /*0d7e*/ 	.byte	0x06
	.zero		1


	//   ....[42]....
        /*0d80*/ 	.word	0x0000a690
        /*0d84*/ 	.word	0x000000ff
        /*0d88*/ 	.word	0x00000000
        /*0d8c*/ 	.short	0x0101
        /*0d8e*/ 	.byte	0x06
	.zero		1


	//   ....[43]....
        /*0d90*/ 	.word	0x0000c930
        /*0d94*/ 	.word	0x000000ff
        /*0d98*/ 	.word	0x00000000
        /*0d9c*/ 	.short	0x0101
        /*0d9e*/ 	.byte	0x06
	.zero		1


	//   ....[44]....
        /*0da0*/ 	.word	0x0000cd30
        /*0da4*/ 	.word	0x000000ff
        /*0da8*/ 	.word	0x00016850
        /*0dac*/ 	.short	0x010a
        /*0dae*/ 	.byte	0x05
	.zero		1


	//   ....[45]....
        /*0db0*/ 	.word	0x0000cd70
        /*0db4*/ 	.word	0x000000ff
        /*0db8*/ 	.word	0x00016850
        /*0dbc*/ 	.short	0x010a
        /*0dbe*/ 	.byte	0x05
	.zero		1


	//   ....[46]....
        /*0dc0*/ 	.word	0x0000d2f0
        /*0dc4*/ 	.word	0x000000ff
        /*0dc8*/ 	.word	0x00000000
        /*0dcc*/ 	.short	0x0101
        /*0dce*/ 	.byte	0x04
	.zero		1


	//   ....[47]....
        /*0dd0*/ 	.word	0x0000e2e0
        /*0dd4*/ 	.word	0x00000000
        /*0dd8*/ 	.word	0x00000000
        /*0ddc*/ 	.short	0x0101
        /*0dde*/ 	.byte	0x3f
	.zero		1


	//   ....[48]....
        /*0de0*/ 	.word	0x0000e970
        /*0de4*/ 	.word	0x00000006
        /*0de8*/ 	.word	0x00000000
        /*0dec*/ 	.short	0x0101
        /*0dee*/ 	.byte	0x3f
	.zero		1


	//   ....[49]....
        /*0df0*/ 	.word	0x00011ef0
        /*0df4*/ 	.word	0x00000005
        /*0df8*/ 	.word	0x00016840
        /*0dfc*/ 	.short	0x010a
        /*0dfe*/ 	.byte	0x3f
	.zero		1


	//   ....[50]....
        /*0e00*/ 	.word	0x00012660
        /*0e04*/ 	.word	0x00000005
        /*0e08*/ 	.word	0x00016830
        /*0e0c*/ 	.short	0x0107
        /*0e0e*/ 	.byte	0x3f
	.zero		1


	//   ....[51]....
        /*0e10*/ 	.word	0x00012730
        /*0e14*/ 	.word	0x00000005
        /*0e18*/ 	.word	0x00016830
        /*0e1c*/ 	.short	0x0101
        /*0e1e*/ 	.byte	0x3f
	.zero		1


	//   ....[52]....
        /*0e20*/ 	.word	0x00013540
        /*0e24*/ 	.word	0x00000016
        /*0e28*/ 	.word	0x00016800
        /*0e2c*/ 	.short	0x0107
        /*0e2e*/ 	.byte	0x3f
	.zero		1


	//   ....[53]....
        /*0e30*/ 	.word	0x00013640
        /*0e34*/ 	.word	0x00000016
        /*0e38*/ 	.word	0x00016800
        /*0e3c*/ 	.short	0x0101
        /*0e3e*/ 	.byte	0x3f
	.zero		1


	//   ....[54]....
        /*0e40*/ 	.word	0x00013670
        /*0e44*/ 	.word	0x00000016
        /*0e48*/ 	.word	0x00016820
        /*0e4c*/ 	.short	0x010a
        /*0e4e*/ 	.byte	0x3f
	.zero		1


	//   ....[55]....
        /*0e50*/ 	.word	0x00013a00
        /*0e54*/ 	.word	0x00000005
        /*0e58*/ 	.word	0x00016840
        /*0e5c*/ 	.short	0x010a
        /*0e5e*/ 	.byte	0x3f
	.zero		1


	//   ....[56]....
        /*0e60*/ 	.word	0x00013ed0
        /*0e64*/ 	.word	0x00000005
        /*0e68*/ 	.word	0x00016830
        /*0e6c*/ 	.short	0x0107
        /*0e6e*/ 	.byte	0x3f
	.zero		1


	//   ....[57]....
        /*0e70*/ 	.word	0x00013f90
        /*0e74*/ 	.word	0x00000005
        /*0e78*/ 	.word	0x00016830
        /*0e7c*/ 	.short	0x0101
        /*0e7e*/ 	.byte	0x3f
	.zero		1


	//   ....[58]....
        /*0e80*/ 	.word	0x00013ff0
        /*0e84*/ 	.word	0x00000005
        /*0e88*/ 	.word	0x00016860
        /*0e8c*/ 	.short	0x010a
        /*0e8e*/ 	.byte	0x3f
	.zero		1


	//   ....[59]....
        /*0e90*/ 	.word	0x000144d0
        /*0e94*/ 	.word	0x00000005
        /*0e98*/ 	.word	0x00016850
        /*0e9c*/ 	.short	0x0107
        /*0e9e*/ 	.byte	0x3f
	.zero		1


	//   ....[60]....
        /*0ea0*/ 	.word	0x00014640
        /*0ea4*/ 	.word	0x00000005
        /*0ea8*/ 	.word	0x00016850
        /*0eac*/ 	.short	0x0101
        /*0eae*/ 	.byte	0x3f
	.zero		1


	//   ....[61]....
        /*0eb0*/ 	.word	0x00014860
        /*0eb4*/ 	.word	0x00000000
        /*0eb8*/ 	.word	0x00016860
        /*0ebc*/ 	.short	0x010a
        /*0ebe*/ 	.byte	0x3f
	.zero		1


	//   ....[62]....
        /*0ec0*/ 	.word	0x00014cf0
        /*0ec4*/ 	.word	0x00000000
        /*0ec8*/ 	.word	0x00016850
        /*0ecc*/ 	.short	0x0107
        /*0ece*/ 	.byte	0x3f
	.zero		1


	//   ....[63]....
        /*0ed0*/ 	.word	0x00014db0
        /*0ed4*/ 	.word	0x00000000
        /*0ed8*/ 	.word	0x00016850
        /*0edc*/ 	.short	0x0101
        /*0ede*/ 	.byte	0x3f
	.zero		1


	//   ....[64]....
        /*0ee0*/ 	.word	0x00015f00
        /*0ee4*/ 	.word	0x00000004
        /*0ee8*/ 	.word	0x00016820
        /*0eec*/ 	.short	0x010a
        /*0eee*/ 	.byte	0x3f
	.zero		1


	//   ....[65]....
        /*0ef0*/ 	.word	0x00016080
        /*0ef4*/ 	.word	0x00000005
        /*0ef8*/ 	.word	0x00016840
        /*0efc*/ 	.short	0x010a
        /*0efe*/ 	.byte	0x3f
	.zero		1


	//   ....[66]....
        /*0f00*/ 	.word	0x00016120
        /*0f04*/ 	.word	0x00000019
        /*0f08*/ 	.word	0x00016840
        /*0f0c*/ 	.short	0x010a
        /*0f0e*/ 	.byte	0x3f
	.zero		1


	//   ....[67]....
        /*0f10*/ 	.word	0x00016160
        /*0f14*/ 	.word	0x00000005
        /*0f18*/ 	.word	0x00016860
        /*0f1c*/ 	.short	0x010a
        /*0f1e*/ 	.byte	0x3f
	.zero		1


	//   ....[68]....
        /*0f20*/ 	.word	0x000161a0
        /*0f24*/ 	.word	0x00000019
        /*0f28*/ 	.word	0x00016860
        /*0f2c*/ 	.short	0x010a
        /*0f2e*/ 	.byte	0x3f
	.zero		1


	//   ....[69]....
        /*0f30*/ 	.word	0x00016210
        /*0f34*/ 	.word	0x00000003
        /*0f38*/ 	.word	0x00016800
        /*0f3c*/ 	.short	0x010a
        /*0f3e*/ 	.byte	0x3f
	.zero		1


	//   ....[70]....
        /*0f40*/ 	.word	0x00016260
        /*0f44*/ 	.word	0x00000003
        /*0f48*/ 	.word	0x00016830
        /*0f4c*/ 	.short	0x010a
        /*0f4e*/ 	.byte	0x3f
	.zero		1


	//   ....[71]....
        /*0f50*/ 	.word	0x000162c0
        /*0f54*/ 	.word	0x00000005
        /*0f58*/ 	.word	0x00016830
        /*0f5c*/ 	.short	0x010a
        /*0f5e*/ 	.byte	0x3f
	.zero		1


	//   ....[72]....
        /*0f60*/ 	.word	0x00016320
        /*0f64*/ 	.word	0x00000005
        /*0f68*/ 	.word	0x00016850
        /*0f6c*/ 	.short	0x010a
        /*0f6e*/ 	.byte	0x3f
	.zero		1


	//   ....[73]....
        /*0f70*/ 	.word	0x00016380
        /*0f74*/ 	.word	0x00000005
        /*0f78*/ 	.word	0x00016830
        /*0f7c*/ 	.short	0x010a
        /*0f7e*/ 	.byte	0x3f
	.zero		1


	//   ....[74]....
        /*0f80*/ 	.word	0x000163e0
        /*0f84*/ 	.word	0x00000005
        /*0f88*/ 	.word	0x00016850
        /*0f8c*/ 	.short	0x010a
        /*0f8e*/ 	.byte	0x3f
	.zero		1


	//   ....[75]....
        /*0f90*/ 	.word	0x00016440
        /*0f94*/ 	.word	0x00000005
        /*0f98*/ 	.word	0x00016830
        /*0f9c*/ 	.short	0x010a
        /*0f9e*/ 	.byte	0x3f
	.zero		1


	//   ....[76]....
        /*0fa0*/ 	.word	0x000164a0
        /*0fa4*/ 	.word	0x00000005
        /*0fa8*/ 	.word	0x00016850
        /*0fac*/ 	.short	0x010a
        /*0fae*/ 	.byte	0x3f
	.zero		1


	//   ....[77]....
        /*0fb0*/ 	.word	0x00016500
        /*0fb4*/ 	.word	0x00000007
        /*0fb8*/ 	.word	0x00016850
        /*0fbc*/ 	.short	0x010a
        /*0fbe*/ 	.byte	0x3f
	.zero		1


	//   ....[78]....
        /*0fc0*/ 	.word	0x00016620
        /*0fc4*/ 	.word	0x00000005
        /*0fc8*/ 	.word	0x00016840
        /*0fcc*/ 	.short	0x010a
        /*0fce*/ 	.byte	0x3f
	.zero		1


	//   ....[79]....
        /*0fd0*/ 	.word	0x000180c0
        /*0fd4*/ 	.word	0x00000016
        /*0fd8*/ 	.word	0x00016820
        /*0fdc*/ 	.short	0x010a
        /*0fde*/ 	.byte	0x3f
	.zero		1


	//   ....[80]....
        /*0fe0*/ 	.word	0x00018110
        /*0fe4*/ 	.word	0x00000005
        /*0fe8*/ 	.word	0x00016840
        /*0fec*/ 	.short	0x010a
        /*0fee*/ 	.byte	0x3f
	.zero		1


	//   ....[81]....
        /*0ff0*/ 	.word	0x00018a20
        /*0ff4*/ 	.word	0x00000005
        /*0ff8*/ 	.word	0x00016860
        /*0ffc*/ 	.short	0x010a
        /*0ffe*/ 	.byte	0x3f
	.zero		1


	//   ....[82]....
        /*1000*/ 	.word	0x00019390
        /*1004*/ 	.word	0x00000000
        /*1008*/ 	.word	0x00016860
        /*100c*/ 	.short	0x010a
        /*100e*/ 	.byte	0x3f
	.zero		1


	//   ....[83]....
        /*1010*/ 	.word	0x0001a6e0
        /*1014*/ 	.word	0x00000004
        /*1018*/ 	.word	0x00016820
        /*101c*/ 	.short	0x010a
        /*101e*/ 	.byte	0x3f
	.zero		1


	//   ....[84]....
        /*1020*/ 	.word	0x0001a880
        /*1024*/ 	.word	0x00000005
        /*1028*/ 	.word	0x00016840
        /*102c*/ 	.short	0x010a
        /*102e*/ 	.byte	0x3f
	.zero		1


	//   ....[85]....
        /*1030*/ 	.word	0x0001a8d0
        /*1034*/ 	.word	0x00000019
        /*1038*/ 	.word	0x00016840
        /*103c*/ 	.short	0x010a
        /*103e*/ 	.byte	0x3f
	.zero		1


	//   ....[86]....
        /*1040*/ 	.word	0x0001a920
        /*1044*/ 	.word	0x00000005
        /*1048*/ 	.word	0x00016860
        /*104c*/ 	.short	0x010a
        /*104e*/ 	.byte	0x3f
	.zero		1


	//----- nvinfo : EIATTR_NUM_MBARRIERS
	.align		4
.L_1497:
        /*1050*/ 	.byte	0x03, 0x38
        /*1052*/ 	.short	0x0016


	//----- nvinfo : EIATTR_EXIT_INSTR_OFFSETS
	.align		4
        /*1054*/ 	.byte	0x04, 0x1c
        /*1056*/ 	.short	(.L_1499 - .L_1498)


	//   ....[0]....
.L_1498:
        /*1058*/ 	.word	0x000009b0


	//   ....[1]....
        /*105c*/ 	.word	0x0000f920


	//   ....[2]....
        /*1060*/ 	.word	0x000161f0


	//----- nvinfo : EIATTR_MAX_THREADS
	.align		4
.L_1499:
        /*1064*/ 	.byte	0x04, 0x05
        /*1066*/ 	.short	(.L_1501 - .L_1500)
.L_1500:
        /*1068*/ 	.word	0x00000200
        /*106c*/ 	.word	0x00000001
        /*1070*/ 	.word	0x00000001


	//----- nvinfo : EIATTR_CRS_STACK_SIZE
	.align		4
.L_1501:
        /*1074*/ 	.byte	0x04, 0x1e
        /*1076*/ 	.short	(.L_1503 - .L_1502)
.L_1502:
        /*1078*/ 	.word	0x00000000


	//----- nvinfo : EIATTR_CBANK_PARAM_SIZE
	.align		4
.L_1503:
        /*107c*/ 	.byte	0x03, 0x19
        /*107e*/ 	.short	0x0af0


	//----- nvinfo : EIATTR_PARAM_CBANK
	.align		4
        /*1080*/ 	.byte	0x04, 0x0a
        /*1082*/ 	.short	(.L_1505 - .L_1504)
	.align		4
.L_1504:
        /*1084*/ 	.word	index@(.nv.constant0._ZN7cutlass13device_kernelIN5flash11enable_sm90INS1_16FlashAttnFwdSm90INS1_25CollectiveMainloopFwdSm90ILi2EN4cute5tupleIJNS5_1CILi1EEES8_S8_EEENS6_IJNS7_ILi192EEENS7_ILi128EEENS7_ILi64EEEEEELi64ENS_10bfloat16_tEfNS_4arch4Sm90ELb0ELb1ELb0ELb1ELb1ELb0ELb0ELb1ELb1ELb1ELb1ELb0EEENS1_21CollectiveEpilogueFwdINS6_IJSA_SC_SB_EEES9_SE_SG_Li384ELb1ELb1ELb1ELb0EEENS1_36VarlenDynamicPersistentTileSchedulerILi192ELi128ELi384ELi128ELb1ELb1ELb1ELb1ELb0ELb1EEEEEEEEEvNT_6ParamsE)
        /*1088*/ 	.short	0x0210
        /*108a*/ 	.short	0x0af0


	//----- nvinfo : EIATTR_SW_WAR
	.align		4
.L_1505:
        /*108c*/ 	.byte	0x04, 0x36
        /*108e*/ 	.short	(.L_1507 - .L_1506)
.L_1506:
        /*1090*/ 	.word	0x00000008
.L_1507:


//--------------------- .nv.info._ZN7cutlass13device_kernelIN5flash11enable_sm90INS1_16FlashAttnFwdSm90INS1_25CollectiveMainloopFwdSm90ILi2EN4cute5tupleIJNS5_1CILi1EEES8_S8_EEENS6_IJNS7_ILi192EEENS7_ILi128EEENS7_ILi64EEEEEELi64ENS_10bfloat16_tEfNS_4arch4Sm90ELb0ELb1ELb0ELb1ELb1ELb1ELb0ELb1ELb1ELb1ELb1ELb0EEENS1_21CollectiveEpilogueFwdINS6_IJSA_SC_SB_EEES9_SE_SG_Li384ELb1ELb1ELb1ELb0EEENS1_36VarlenDynamicPersistentTileSchedulerILi192ELi128ELi384ELi128ELb1ELb1ELb1ELb1ELb0ELb1EEEEEEEEEvNT_6ParamsE --------------------------
	.section	.nv.info._ZN7cutlass13device_kernelIN5flash11enable_sm90INS1_16FlashAttnFwdSm90INS1_25CollectiveMainloopFwdSm90ILi2EN4cute5tupleIJNS5_1CILi1EEES8_S8_EEENS6_IJNS7_ILi192EEENS7_ILi128EEENS7_ILi64EEEEEELi64ENS_10bfloat16_tEfNS_4arch4Sm90ELb0ELb1ELb0ELb1ELb1ELb1ELb0ELb1ELb1ELb1ELb1ELb0EEENS1_21CollectiveEpilogueFwdINS6_IJSA_SC_SB_EEES9_SE_SG_Li384ELb1ELb1ELb1ELb0EEENS1_36VarlenDynamicPersistentTileSchedulerILi192ELi128ELi384ELi128ELb1ELb1ELb1ELb1ELb0ELb1EEEEEEEEEvNT_6ParamsE,"",@"SHT_CUDA_INFO"
	.sectionflags	@""
	.align	4


	//----- nvinfo : EIATTR_CUDA_API_VERSION
	.align		4
        /*0000*/ 	.byte	0x04, 0x37
        /*0002*/ 	.short	(.L_1509 - .L_1508)
.L_1508:
        /*0004*/ 	.word	0x00000082


	//----- nvinfo : EIATTR_KPARAM_INFO
	.align		4
.L_1509:
        /*0008*/ 	.byte	0x04, 0x17
        /*000a*/ 	.short	(.L_1511 - .L_1510)
.L_1510:
        /*000c*/ 	.word	0x00000000
        /*0010*/ 	.short	0x0000
        /*0012*/ 	.short	0x0070
        /*0014*/ 	.byte	0x00, 0xf0, 0x01, 0x2a


	//----- nvinfo : EIATTR_SPARSE_MMA_MASK
	.align		4
.L_1511:
        /*0018*/ 	.byte	0x03, 0x50
        /*001a*/ 	.short	0x0000


	//----- nvinfo : EIATTR_MAXREG_COUNT
	.align		4
        /*001c*/ 	.byte	0x03, 0x1b
        /*001e*/ 	.short	0x0080


	//----- nvinfo : EIATTR_NUM_BARRIERS
	.align		4
        /*0020*/ 	.byte	0x02, 0x4c
        /*0022*/ 	.byte	0x10
	.zero		1


	//----- nvinfo : EIATTR_EXTERNS
	.align		4
        /*0024*/ 	.byte	0x04, 0x0f
        /*0026*/ 	.short	(.L_1513 - .L_1512)


	//   ....[0]....
	.align		4
.L_1512:
        /*0028*/ 	.word	index@(__assertfail)


	//----- nvinfo : EIATTR_ANNOTATIONS
	.align		4
.L_1513:
        /*002c*/ 	.byte	0x04, 0x55
        /*002e*/ 	.short	(.L_1515 - .L_1514)


	//   ....[0]....
.L_1514:
        /* <DEDUP_REMOVED lines=82> */


	//----- nvinfo : EIATTR_MERCURY_ISA_VERSION
	.align		4
.L_1515:
        /*0538*/ 	.byte	0x03, 0x5f
        /*053a*/ 	.short	0x0101


	//----- nvinfo : EIATTR_UNUSED_LOAD_BYTE_OFFSET
	.align		4
        /*053c*/ 	.byte	0x04, 0x44
        /*053e*/ 	.short	(.L_1517 - .L_1516)


	//   ....[0]....
.L_1516:
        /*0540*/ 	.word	0x00000a90
        /*0544*/ 	.word	0x0000fff0


	//   ....[1]....
        /*0548*/ 	.word	0x00016030
        /*054c*/ 	.word	0x0000fff0


	//----- nvinfo : EIATTR_INT_WARP_WIDE_INSTR_OFFSETS
	.align		4
.L_1517:
        /*0550*/ 	.byte	0x04, 0x31
        /*0552*/ 	.short	(.L_1519 - .L_1518)


	//   ....[0]....
.L_1518:
        /*0554*/ 	.word	0x00000130


	//   ....[1]....
        /*0558*/ 	.word	0x00000170


	//   ....[2]....
        /*055c*/ 	.word	0x000001e0


	//   ....[3]....
        /*0560*/ 	.word	0x0001b610


	//   ....[4]....
        /*0564*/ 	.word	0x0001b6a0


	//   ....[5]....
        /*0568*/ 	.word	0x0001e7f0


	//   ....[6]....
        /*056c*/ 	.word	0x0001e880


	//----- nvinfo : EIATTR_COOP_GROUP_MASK_REGIDS
	.align		4
.L_1519:
        /*0570*/ 	.byte	0x04, 0x29
        /*0572*/ 	.short	(.L_1521 - .L_1520)


	//   ....[0]....
.L_1520:
        /*0574*/ 	.word	0xffffffff


	//   ....[1]....
        /*0578*/ 	.word	0xffffffff


	//   ....[2]....
        /*057c*/ 	.word	0xffffffff


	//   ....[3]....
        /*0580*/ 	.word	0xffffffff


	//   ....[4]....
        /*0584*/ 	.word	0xffffffff


	//   ....[5]....
        /*0588*/ 	.word	0xffffffff


	//   ....[6]....
        /*058c*/ 	.word	0xffffffff


	//   ....[7]....
        /*0590*/ 	.word	0xffffffff


	//   ....[8]....
        /*0594*/ 	.word	0xffffffff


	//   ....[9]....
        /*0598*/ 	.word	0xffffffff


	//   ....[10]....
        /*059c*/ 	.word	0xffffffff


	//   ....[11]....
        /*05a0*/ 	.word	0xffffffff


	//   ....[12]....
        /*05a4*/ 	.word	0xffffffff


	//   ....[13]....
        /*05a8*/ 	.word	0xffffffff


	//   ....[14]....
        /*05ac*/ 	.word	0xffffffff


	//   ....[15]....
        /*05b0*/ 	.word	0xffffffff


	//   ....[16]....
        /*05b4*/ 	.word	0xffffffff


	//   ....[17]....
        /*05b8*/ 	.word	0xffffffff


	//   ....[18]....
        /*05bc*/ 	.word	0xffffffff


	//   ....[19]....
        /*05c0*/ 	.word	0xffffffff


	//   ....[20]....
        /*05c4*/ 	.word	0xffffffff


	//   ....[21]....
        /*05c8*/ 	.word	0xffffffff


	//   ....[22]....
        /*05cc*/ 	.word	0xffffffff


	//   ....[23]....
        /*05d0*/ 	.word	0xffffffff


	//   ....[24]....
        /*05d4*/ 	.word	0xffffffff


	//   ....[25]....
        /*05d8*/ 	.word	0xffffffff


	//   ....[26]....
        /*05dc*/ 	.word	0xffffffff


	//   ....[27]....
        /*05e0*/ 	.word	0xffffffff


	//   ....[28]....
        /*05e4*/ 	.word	0xffffffff


	//   ....[29]....
        /*05e8*/ 	.word	0xffffffff


	//   ....[30]....
        /*05ec*/ 	.word	0xffffffff


	//   ....[31]....
        /*05f0*/ 	.word	0xffffffff


	//   ....[32]....
        /*05f4*/ 	.word	0xffffffff


	//   ....[33]....
        /*05f8*/ 	.word	0xffffffff


	//   ....[34]....
        /*05fc*/ 	.word	0xffffffff


	//   ....[35]....
        /*0600*/ 	.word	0xffffffff


	//   ....[36]....
        /*0604*/ 	.word	0xffffffff


	//   ....[37]....
        /*0608*/ 	.word	0xffffffff


	//   ....[38]....
        /*060c*/ 	.word	0xffffffff


	//   ....[39]....
        /*0610*/ 	.word	0xffffffff


	//   ....[40]....
        /*0614*/ 	.word	0xffffffff


	//   ....[41]....
        /*0618*/ 	.word	0xffffffff


	//   ....[42]....
        /*061c*/ 	.word	0xffffffff


	//   ....[43]....
        /*0620*/ 	.word	0xffffffff


	//   ....[44]....
        /*0624*/ 	.word	0xffffffff


	//   ....[45]....
        /*0628*/ 	.word	0xffffffff


	//   ....[46]....
        /*062c*/ 	.word	0xffffffff


	//   ....[47]....
        /*0630*/ 	.word	0xffffffff


	//   ....[48]....
        /*0634*/ 	.word	0xffffffff


	//   ....[49]....
        /*0638*/ 	.word	0xffffffff


	//   ....[50]....
        /*063c*/ 	.word	0xffffffff


	//   ....[51]....
        /*0640*/ 	.word	0xffffffff


	//   ....[52]....
        /*0644*/ 	.word	0xffffffff


	//   ....[53]....
        /*0648*/ 	.word	0xffffffff


	//   ....[54]....
        /*064c*/ 	.word	0xffffffff


	//   ....[55]....
        /*0650*/ 	.word	0xffffffff


	//   ....[56]....
        /*0654*/ 	.word	0xffffffff


	//   ....[57]....
        /*0658*/ 	.word	0xffffffff


	//   ....[58]....
        /*065c*/ 	.word	0xffffffff


	//   ....[59]....
        /*0660*/ 	.word	0xffffffff


	//   ....[60]....
        /*0664*/ 	.word	0xffffffff


	//   ....[61]....
        /*0668*/ 	.word	0xffffffff


	//   ....[62]....
        /*066c*/ 	.word	0xffffffff


	//   ....[63]....
        /*0670*/ 	.word	0xffffffff


	//   ....[64]....
        /*0674*/ 	.word	0xffffffff


	//   ....[65]....
        /*0678*/ 	.word	0xffffffff


	//   ....[66]....
        /*067c*/ 	.word	0xffffffff


	//   ....[67]....
        /*0680*/ 	.word	0xffffffff


	//   ....[68]....
        /*0684*/ 	.word	0xffffffff


	//   ....[69]....
        /*0688*/ 	.word	0xffffffff


	//   ....[70]....
        /*068c*/ 	.word	0xffffffff


	//   ....[71]....
        /*0690*/ 	.word	0xffffffff


	//   ....[72]....
        /*0694*/ 	.word	0xffffffff


	//   ....[73]....
        /*0698*/ 	.word	0xffffffff


	//   ....[74]....
        /*069c*/ 	.word	0xffffffff


	//   ....[75]....
        /*06a0*/ 	.word	0xffffffff


	//   ....[76]....
        /*06a4*/ 	.word	0xffffffff


	//   ....[77]....
        /*06a8*/ 	.word	0xffffffff


	//   ....[78]....
        /*06ac*/ 	.word	0xffffffff


	//   ....[79]....
        /*06b0*/ 	.word	0xffffffff


	//   ....[80]....
        /*06b4*/ 	.word	0xffffffff


	//   ....[81]....
        /*06b8*/ 	.word	0xffffffff


	//   ....[82]....
        /*06bc*/ 	.word	0xffffffff


	//   ....[83]....
        /*06c0*/ 	.word	0xffffffff


	//   ....[84]....
        /*06c4*/ 	.word	0xffffffff


	//   ....[85]....
        /*06c8*/ 	.word	0xffffffff


	//   ....[86]....
        /*06cc*/ 	.word	0xffffffff


	//   ....[87]....
        /*06d0*/ 	.word	0xffffffff


	//   ....[88]....
        /*06d4*/ 	.word	0xffffffff


	//   ....[89]....
        /*06d8*/ 	.word	0xffffffff


	//   ....[90]....
        /*06dc*/ 	.word	0xffffffff


	//   ....[91]....
        /*06e0*/ 	.word	0xffffffff


	//   ....[92]....
        /*06e4*/ 	.word	0xffffffff


	//   ....[93]....
        /*06e8*/ 	.word	0xffffffff


	//   ....[94]....
        /*06ec*/ 	.word	0xffffffff


	//   ....[95]....
        /*06f0*/ 	.word	0xffffffff


	//   ....[96]....
        /*06f4*/ 	.word	0xffffffff


	//   ....[97]....
        /*06f8*/ 	.word	0xffffffff


	//   ....[98]....
        /*06fc*/ 	.word	0xffffffff


	//   ....[99]....
        /*0700*/ 	.word	0xffffffff


	//   ....[100]....
        /*0704*/ 	.word	0xffffffff


	//   ....[101]....
        /*0708*/ 	.word	0xffffffff


	//   ....[102]....
        /*070c*/ 	.word	0xffffffff


	//   ....[103]....
        /*0710*/ 	.word	0xffffffff


	//   ....[104]....
        /*0714*/ 	.word	0xffffffff


	//   ....[105]....
        /*0718*/ 	.word	0xffffffff


	//   ....[106]....
        /*071c*/ 	.word	0xffffffff


	//   ....[107]....
        /*0720*/ 	.word	0xffffffff


	//   ....[108]....
        /*0724*/ 	.word	0xffffffff


	//   ....[109]....
        /*0728*/ 	.word	0xffffffff


	//   ....[110]....
        /*072c*/ 	.word	0xffffffff


	//   ....[111]....
        /*0730*/ 	.word	0xffffffff


	//   ....[112]....
        /*0734*/ 	.word	0xffffffff


	//   ....[113]....
        /*0738*/ 	.word	0xffffffff


	//   ....[114]....
        /*073c*/ 	.word	0xffffffff


	//   ....[115]....
        /*0740*/ 	.word	0xffffffff


	//   ....[116]....
        /*0744*/ 	.word	0xffffffff


	//   ....[117]....
        /*0748*/ 	.word	0xffffffff


	//   ....[118]....
        /*074c*/ 	.word	0xffffffff


	//   ....[119]....
        /*0750*/ 	.word	0xffffffff


	//   ....[120]....
        /*0754*/ 	.word	0xffffffff


	//   ....[121]....
        /*0758*/ 	.word	0xffffffff


	//   ....[122]....
        /*075c*/ 	.word	0xffffffff


	//   ....[123]....
        /*0760*/ 	.word	0xffffffff


	//   ....[124]....
        /*0764*/ 	.word	0xffffffff


	//   ....[125]....
        /*0768*/ 	.word	0xffffffff


	//   ....[126]....
        /*076c*/ 	.word	0xffffffff


	//   ....[127]....
        /*0770*/ 	.word	0xffffffff


	//   ....[128]....
        /*0774*/ 	.word	0xffffffff


	//   ....[129]....
        /*0778*/ 	.word	0xffffffff


	//   ....[130]....
        /*077c*/ 	.word	0xffffffff


	//   ....[131]....
        /*0780*/ 	.word	0xffffffff


	//   ....[132]....
        /*0784*/ 	.word	0xffffffff


	//   ....[133]....
        /*0788*/ 	.word	0xffffffff


	//   ....[134]....
        /*078c*/ 	.word	0xffffffff


	//   ....[135]....
        /*0790*/ 	.word	0xffffffff


	//   ....[136]....
        /*0794*/ 	.word	0xffffffff


	//   ....[137]....
        /*0798*/ 	.word	0xffffffff


	//   ....[138]....
        /*079c*/ 	.word	0xffffffff


	//   ....[139]....
        /*07a0*/ 	.word	0xffffffff


	//   ....[140]....
        /*07a4*/ 	.word	0xffffffff


	//   ....[141]....
        /*07a8*/ 	.word	0xffffffff


	//   ....[142]....
        /*07ac*/ 	.word	0xffffffff


	//   ....[143]....
        /*07b0*/ 	.word	0xffffffff


	//   ....[144]....
        /*07b4*/ 	.word	0xffffffff


	//   ....[145]....
        /*07b8*/ 	.word	0xffffffff


	//   ....[146]....
        /*07bc*/ 	.word	0xffffffff


	//   ....[147]....
        /*07c0*/ 	.word	0xffffffff


	//   ....[148]....
        /*07c4*/ 	.word	0xffffffff


	//   ....[149]....
        /*07c8*/ 	.word	0xffffffff


	//   ....[150]....
        /*07cc*/ 	.word	0xffffffff


	//   ....[151]....
        /*07d0*/ 	.word	0xffffffff


	//   ....[152]....
        /*07d4*/ 	.word	0xffffffff


	//   ....[153]....
        /*07d8*/ 	.word	0xffffffff


	//   ....[154]....
        /*07dc*/ 	.word	0xffffffff


	//   ....[155]....
        /*07e0*/ 	.word	0xffffffff


	//   ....[156]....
        /*07e4*/ 	.word	0xffffffff


	//   ....[157]....
        /*07e8*/ 	.word	0xffffffff


	//   ....[158]....
        /*07ec*/ 	.word	0xffffffff


	//   ....[159]....
        /*07f0*/ 	.word	0xffffffff


	//   ....[160]....
        /*07f4*/ 	.word	0xffffffff


	//   ....[161]....
        /*07f8*/ 	.word	0xffffffff


	//   ....[162]....
        /*07fc*/ 	.word	0xffffffff


	//   ....[163]....
        /*0800*/ 	.word	0xffffffff


	//   ....[164]....
        /*0804*/ 	.word	0xffffffff


	//   ....[165]....
        /*0808*/ 	.word	0xffffffff


	//   ....[166]....
        /*080c*/ 	.word	0xffffffff


	//   ....[167]....
        /*0810*/ 	.word	0xffffffff


	//   ....[168]....
        /*0814*/ 	.word	0xffffffff


	//   ....[169]....
        /*0818*/ 	.word	0xffffffff


	//   ....[170]....
        /*081c*/ 	.word	0xffffffff


	//   ....[171]....
        /*0820*/ 	.word	0xffffffff


	//   ....[172]....
        /*0824*/ 	.word	0xffffffff


	//   ....[173]....
        /*0828*/ 	.word	0xffffffff


	//   ....[174]....
        /*082c*/ 	.word	0xffffffff


	//   ....[175]....
        /*0830*/ 	.word	0xffffffff


	//   ....[176]....
        /*0834*/ 	.word	0xffffffff


	//   ....[177]....
        /*0838*/ 	.word	0xffffffff


	//   ....[178]....
        /*083c*/ 	.word	0xffffffff


	//   ....[179]....
        /*0840*/ 	.word	0xffffffff


	//   ....[180]....
        /*0844*/ 	.word	0xffffffff


	//   ....[181]....
        /*0848*/ 	.word	0xffffffff


	//   ....[182]....
        /*084c*/ 	.word	0xffffffff


	//   ....[183]....
        /*0850*/ 	.word	0xffffffff


	//   ....[184]....
        /*0854*/ 	.word	0xffffffff


	//   ....[185]....
        /*0858*/ 	.word	0xffffffff


	//   ....[186]....
        /*085c*/ 	.word	0xffffffff


	//   ....[187]....
        /*0860*/ 	.word	0xffffffff


	//   ....[188]....
        /*0864*/ 	.word	0xffffffff


	//   ....[189]....
        /*0868*/ 	.word	0xffffffff


	//   ....[190]....
        /*086c*/ 	.word	0xffffffff


	//   ....[191]....
        /*0870*/ 	.word	0xffffffff


	//   ....[192]....
        /*0874*/ 	.word	0xffffffff


	//   ....[193]....
        /*0878*/ 	.word	0xffffffff


	//   ....[194]....
        /*087c*/ 	.word	0xffffffff


	//   ....[195]....
        /*0880*/ 	.word	0xffffffff


	//   ....[196]....
        /*0884*/ 	.word	0xffffffff


	//   ....[197]....
        /*0888*/ 	.word	0xffffffff


	//   ....[198]....
        /*088c*/ 	.word	0xffffffff


	//   ....[199]....
        /*0890*/ 	.word	0xffffffff


	//   ....[200]....
        /*0894*/ 	.word	0xffffffff


	//   ....[201]....
        /*0898*/ 	.word	0xffffffff


	//   ....[202]....
        /*089c*/ 	.word	0xffffffff


	//   ....[203]....
        /*08a0*/ 	.word	0xffffffff


	//   ....[204]....
        /*08a4*/ 	.word	0xffffffff


	//   ....[205]....
        /*08a8*/ 	.word	0xffffffff


	//   ....[206]....
        /*08ac*/ 	.word	0xffffffff


	//   ....[207]....
        /*08b0*/ 	.word	0xffffffff


	//   ....[208]....
        /*08b4*/ 	.word	0xffffffff


	//   ....[209]....
        /*08b8*/ 	.word	0xffffffff


	//   ....[210]....
        /*08bc*/ 	.word	0xffffffff


	//   ....[211]....
        /*08c0*/ 	.word	0xffffffff


	//   ....[212]....
        /*08c4*/ 	.word	0xffffffff


	//   ....[213]....
        /*08c8*/ 	.word	0xffffffff


	//   ....[214]....
        /*08cc*/ 	.word	0xffffffff


	//   ....[215]....
        /*08d0*/ 	.word	0x0500000f


	//   ....[216]....
        /*08d4*/ 	.word	0x0500000f


	//   ....[217]....
        /*08d8*/ 	.word	0x0500000f


	//   ....[218]....
        /*08dc*/ 	.word	0x0500000f


	//   ....[219]....
        /*08e0*/ 	.word	0x0500000f


	//   ....[220]....
        /*08e4*/ 	.word	0x0500000f


	//   ....[221]....
        /*08e8*/ 	.word	0x0500000f


	//   ....[222]....
        /*08ec*/ 	.word	0x0500000f


	//   ....[223]....
        /*08f0*/ 	.word	0x0500000f


	//   ....[224]....
        /*08f4*/ 	.word	0x0500000f


	//   ....[225]....
        /*08f8*/ 	.word	0x0500000f


	//   ....[226]....
        /*08fc*/ 	.word	0x0500000f


	//   ....[227]....
        /*0900*/ 	.word	0x0500000f


	//   ....[228]....
        /*0904*/ 	.word	0x0500000f


	//   ....[229]....
        /*0908*/ 	.word	0x0500000f


	//   ....[230]....
        /*090c*/ 	.word	0x0500000f


	//   ....[231]....
        /*0910*/ 	.word	0x0500000f


	//   ....[232]....
        /*0914*/ 	.word	0x0500000f


	//   ....[233]....
        /*0918*/ 	.word	0x0500000f


	//   ....[234]....
        /*091c*/ 	.word	0x0500000f


	//   ....[235]....
        /*0920*/ 	.word	0x0500000f


	//   ....[236]....
        /*0924*/ 	.word	0x0500000f


	//   ....[237]....
        /*0928*/ 	.word	0x0500000f


	//   ....[238]....
        /*092c*/ 	.word	0x0500000f


	//   ....[239]....
        /*0930*/ 	.word	0x0500000f


	//   ....[240]....
        /*0934*/ 	.word	0x0500000f


	//   ....[241]....
        /*0938*/ 	.word	0x0500000f


	//   ....[242]....
        /*093c*/ 	.word	0x0500000f


	//   ....[243]....
        /*0940*/ 	.word	0x0500000f


	//   ....[244]....
        /*0944*/ 	.word	0x0500000f


	//   ....[245]....
        /*0948*/ 	.word	0x0500000f


	//   ....[246]....
        /*094c*/ 	.word	0x0500000f


	//   ....[247]....
        /*0950*/ 	.word	0x0500000f


	//   ....[248]....
        /*0954*/ 	.word	0x0500000f


	//   ....[249]....
        /*0958*/ 	.word	0x0500000f


	//   ....[250]....
        /*095c*/ 	.word	0x0500000f


	//   ....[251]....
        /*0960*/ 	.word	0x0500000f


	//   ....[252]....
        /*0964*/ 	.word	0x0500000f


	//   ....[253]....
        /*0968*/ 	.word	0x0500000f


	//   ....[254]....
        /*096c*/ 	.word	0x0500000f


	//   ....[255]....
        /*0970*/ 	.word	0x0500000f


	//   ....[0]....
        /*0974*/ 	.word	0x0500000f


	//   ....[1]....
        /*0978*/ 	.word	0x0500000f


	//   ....[2]....
        /*097c*/ 	.word	0x0500000f


	//   ....[3]....
        /*0980*/ 	.word	0x0500000f


	//   ....[4]....
        /*0984*/ 	.word	0x0500000f


	//   ....[5]....
        /*0988*/ 	.word	0x0500000f


	//   ....[6]....
        /*098c*/ 	.word	0x0500000f


	//   ....[7]....
        /*0990*/ 	.word	0x0500000f


	//   ....[8]....
        /*0994*/ 	.word	0x0500000f


	//   ....[9]....
        /*0998*/ 	.word	0x0500000f


	//   ....[10]....
        /*099c*/ 	.word	0x0500000f


	//   ....[11]....
        /*09a0*/ 	.word	0x0500000f


	//   ....[12]....
        /*09a4*/ 	.word	0x0500000f


	//   ....[13]....
        /*09a8*/ 	.word	0x0500000f


	//   ....[14]....
        /*09ac*/ 	.word	0x0500000f


	//   ....[15]....
        /*09b0*/ 	.word	0x0500000f


	//   ....[16]....
        /*09b4*/ 	.word	0x0500000f


	//   ....[17]....
        /*09b8*/ 	.word	0x0500000f


	//   ....[18]....
        /*09bc*/ 	.word	0x0500000f


	//   ....[19]....
        /*09c0*/ 	.word	0x0500000f


	//   ....[20]....
        /*09c4*/ 	.word	0x0500000f


	//   ....[21]....
        /*09c8*/ 	.word	0x0500000f


	//   ....[22]....
        /*09cc*/ 	.word	0x0500000f


	//   ....[23]....
        /*09d0*/ 	.word	0x0500000f


	//   ....[24]....
        /*09d4*/ 	.word	0x0500000f


	//   ....[25]....
        /*09d8*/ 	.word	0x0500000f


	//   ....[26]....
        /*09dc*/ 	.word	0x0500000f


	//   ....[27]....
        /*09e0*/ 	.word	0x0500000f


	//   ....[28]....
        /*09e4*/ 	.word	0x0500000f


	//   ....[29]....
        /*09e8*/ 	.word	0x0500000f


	//   ....[30]....
        /*09ec*/ 	.word	0x0500000f


	//   ....[31]....
        /*09f0*/ 	.word	0x0500000f


	//   ....[32]....
        /*09f4*/ 	.word	0x0500000f


	//   ....[33]....
        /*09f8*/ 	.word	0x0500000f


	//   ....[34]....
        /*09fc*/ 	.word	0x0500000f


	//   ....[35]....
        /*0a00*/ 	.word	0x0500000f


	//   ....[36]....
        /*0a04*/ 	.word	0x0500000f


	//   ....[37]....
        /*0a08*/ 	.word	0x0500000f


	//   ....[38]....
        /*0a0c*/ 	.word	0x0500000f


	//   ....[39]....
        /*0a10*/ 	.word	0x0500000f


	//   ....[40]....
        /*0a14*/ 	.word	0x0500000f


	//   ....[41]....
        /*0a18*/ 	.word	0x0500000f


	//   ....[42]....
        /*0a1c*/ 	.word	0x0500000f


	//   ....[43]....
        /*0a20*/ 	.word	0x0500000f


	//   ....[44]....
        /*0a24*/ 	.word	0x0500000f


	//   ....[45]....
        /*0a28*/ 	.word	0x0500000f


	//   ....[46]....
        /*0a2c*/ 	.word	0x0500000f


	//   ....[47]....
        /*0a30*/ 	.word	0x0500000f


	//   ....[48]....
        /*0a34*/ 	.word	0x0500000f


	//   ....[49]....
        /*0a38*/ 	.word	0x0500000f


	//   ....[50]....
        /*0a3c*/ 	.word	0x0500000f


	//   ....[51]....
        /*0a40*/ 	.word	0x0500000f


	//   ....[52]....
        /*0a44*/ 	.word	0x0500000f


	//   ....[53]....
        /*0a48*/ 	.word	0x0500000f


	//   ....[54]....
        /*0a4c*/ 	.word	0x0500000f


	//   ....[55]....
        /*0a50*/ 	.word	0x0500000f


	//   ....[56]....
        /*0a54*/ 	.word	0x0500000f


	//   ....[57]....
        /*0a58*/ 	.word	0x0500000f


	//   ....[58]....
        /*0a5c*/ 	.word	0x0500000f


	//   ....[59]....
        /*0a60*/ 	.word	0x0500000f


	//   ....[60]....
        /*0a64*/ 	.word	0x0500000f


	//   ....[61]....
        /*0a68*/ 	.word	0x0500000f


	//   ....[62]....
        /*0a6c*/ 	.word	0x0500000f


	//   ....[63]....
        /*0a70*/ 	.word	0x0500000f


	//   ....[64]....
        /*0a74*/ 	.word	0x0500000f


	//   ....[65]....
        /*0a78*/ 	.word	0x0500000f


	//   ....[66]....
        /*0a7c*/ 	.word	0x0500000f


	//   ....[67]....
        /*0a80*/ 	.word	0x0500000f


	//   ....[68]....
        /*0a84*/ 	.word	0x0500000f


	//   ....[69]....
        /*0a88*/ 	.word	0x0500000f


	//   ....[70]....
        /*0a8c*/ 	.word	0x0500000f


	//   ....[71]....
        /*0a90*/ 	.word	0x0500000f


	//   ....[72]....
        /*0a94*/ 	.word	0x0500000f


	//   ....[73]....
        /*0a98*/ 	.word	0x0500000f


	//   ....[74]....
        /*0a9c*/ 	.word	0x0500000f


	//   ....[75]....
        /*0aa0*/ 	.word	0x0500000f


	//   ....[76]....
        /*0aa4*/ 	.word	0x0500000f


	//   ....[77]....
        /*0aa8*/ 	.word	0x0500000f


	//   ....[78]....
        /*0aac*/ 	.word	0x0500000f


	//   ....[79]....
        /*0ab0*/ 	.word	0x0500000f


	//   ....[80]....
        /*0ab4*/ 	.word	0x0500000f


	//   ....[81]....
        /*0ab8*/ 	.word	0x0500000f


	//   ....[82]....
        /*0abc*/ 	.word	0x0500000f


	//   ....[83]....
        /*0ac0*/ 	.word	0x0500000f


	//   ....[84]....
        /*0ac4*/ 	.word	0x0500000f


	//   ....[85]....
        /*0ac8*/ 	.word	0x0500000f


	//   ....[86]....
        /*0acc*/ 	.word	0x0500000f


	//   ....[87]....
        /*0ad0*/ 	.word	0x0500000f


	//   ....[88]....
        /*0ad4*/ 	.word	0x0500000f


	//   ....[89]....
        /*0ad8*/ 	.word	0x0500000f


	//   ....[90]....
        /*0adc*/ 	.word	0x0500000f


	//   ....[91]....
        /*0ae0*/ 	.word	0x0500000f


	//   ....[92]....
        /*0ae4*/ 	.word	0x0500000f


	//   ....[93]....
        /*0ae8*/ 	.word	0x0500000f


	//   ....[94]....
        /*0aec*/ 	.word	0x0500000f


	//   ....[95]....
        /*0af0*/ 	.word	0x0500000f


	//   ....[96]....
        /*0af4*/ 	.word	0x0500000f


	//   ....[97]....
        /*0af8*/ 	.word	0x0500000f


	//   ....[98]....
        /*0afc*/ 	.word	0x0500000f


	//   ....[99]....
        /*0b00*/ 	.word	0x0500000f


	//   ....[100]....
        /*0b04*/ 	.word	0x0500000f


	//   ....[101]....
        /*0b08*/ 	.word	0x0500000f


	//   ....[102]....
        /*0b0c*/ 	.word	0x0500000f


	//   ....[103]....
        /*0b10*/ 	.word	0x0500000f


	//   ....[104]....
        /*0b14*/ 	.word	0x0500000f


	//   ....[105]....
        /*0b18*/ 	.word	0x0500000f


	//   ....[106]....
        /*0b1c*/ 	.word	0x0500000f


	//   ....[107]....
        /*0b20*/ 	.word	0x0500000f


	//   ....[108]....
        /*0b24*/ 	.word	0x0500000f


	//   ....[109]....
        /*0b28*/ 	.word	0x0500000f


	//   ....[110]....
        /*0b2c*/ 	.word	0x0500000f


	//   ....[111]....
        /*0b30*/ 	.word	0x0500000f


	//   ....[112]....
        /*0b34*/ 	.word	0x0500000f


	//   ....[113]....
        /*0b38*/ 	.word	0x0500000f


	//   ....[114]....
        /*0b3c*/ 	.word	0x0500000f


	//   ....[115]....
        /*0b40*/ 	.word	0x0500000f


	//   ....[116]....
        /*0b44*/ 	.word	0x0500000f


	//----- nvinfo : EIATTR_COOP_GROUP_INSTR_OFFSETS
	.align		4
.L_1521:
        /*0b48*/ 	.byte	0x04, 0x28
        /*0b4a*/ 	.short	(.L_1523 - .L_1522)


	//   ....[0]....
.L_1522:
        /*0b4c*/ 	.word	0x00000070


	//   ....[1]....
        /*0b50*/ 	.word	0x00000140


	//   ....[2]....
        /*0b54*/ 	.word	0x00000190


	//   ....[3]....
        /*0b58*/ 	.word	0x000003c0


	//   ....[4]....
        /*0b5c*/ 	.word	0x00000520


	//   ....[5]....
        /*0b60*/ 	.word	0x00000640


	//   ....[6]....
        /*0b64*/ 	.word	0x000007a0


	//   ....[7]....
        /*0b68*/ 	.word	0x000031a0


	//   ....[8]....
        /*0b6c*/ 	.word	0x000031b0


	//   ....[9]....
        /*0b70*/ 	.word	0x00003920


	//   ....[10]....
        /*0b74*/ 	.word	0x00003930


	//   ....[11]....
        /*0b78*/ 	.word	0x00004720


	//   ....[12]....
        /*0b7c*/ 	.word	0x00004730


	//   ....[13]....
        /*0b80*/ 	.word	0x00004f50


	//   ....[14]....
        /*0b84*/ 	.word	0x00004f60


	//   ....[15]....
        /*0b88*/ 	.word	0x000059f0


	//   ....[16]....
        /*0b8c*/ 	.word	0x00005a00


	//   ....[17]....
        /*0b90*/ 	.word	0x00005b20


	//   ....[18]....
        /*0b94*/ 	.word	0x00005b30


	//   ....[19]....
        /*0b98*/ 	.word	0x00005ed0


	//   ....[20]....
        /*0b9c*/ 	.word	0x00005ef0


	//   ....[21]....
        /*0ba0*/ 	.word	0x00006010


	//   ....[22]....
        /*0ba4*/ 	.word	0x00006030


	//   ....[23]....
        /*0ba8*/ 	.word	0x00006b40


	//   ....[24]....
        /*0bac*/ 	.word	0x00007350


	//   ....[25]....
        /*0bb0*/ 	.word	0x00007360


	//   ....[26]....
        /*0bb4*/ 	.word	0x00007370


	//   ....[27]....
        /*0bb8*/ 	.word	0x00007380


	//   ....[28]....
        /*0bbc*/ 	.word	0x000076b0


	//   ....[29]....
        /*0bc0*/ 	.word	0x000076c0


	//   ....[30]....
        /*0bc4*/ 	.word	0x000076d0


	//   ....[31]....
        /*0bc8*/ 	.word	0x000076e0


	//   ....[32]....
        /*0bcc*/ 	.word	0x00008b10


	//   ....[33]....
        /*0bd0*/ 	.word	0x00008b30


	//   ....[34]....
        /*0bd4*/ 	.word	0x00008b40


	//   ....[35]....
        /*0bd8*/ 	.word	0x00008b50


	//   ....[36]....
        /*0bdc*/ 	.word	0x00008c40


	//   ....[37]....
        /*0be0*/ 	.word	0x00008c60


	//   ....[38]....
        /*0be4*/ 	.word	0x00008cf0


	//   ....[39]....
        /*0be8*/ 	.word	0x00008d20


	//   ....[40]....
        /*0bec*/ 	.word	0x0000a510


	//   ....[41]....
        /*0bf0*/ 	.word	0x0000b290


	//   ....[42]....
        /*0bf4*/ 	.word	0x0000ba00


	//   ....[43]....
        /*0bf8*/ 	.word	0x0000bb00


	//   ....[44]....
        /*0bfc*/ 	.word	0x0000c2f0


	//   ....[45]....
        /*0c00*/ 	.word	0x0000c360


	//   ....[46]....
        /*0c04*/ 	.word	0x0000dc80


	//   ....[47]....
        /*0c08*/ 	.word	0x0000dea0


	//   ....[48]....
        /*0c0c*/ 	.word	0x0000ee90


	//   ....[49]....
        /*0c10*/ 	.word	0x0000eec0


	//   ....[50]....
        /*0c14*/ 	.word	0x0000f450


	//   ....[51]....
        /*0c18*/ 	.word	0x0000f4a0


	//   ....[52]....
        /*0c1c*/ 	.word	0x00011390


	//   ....[53]....
        /*0c20*/ 	.word	0x000113d0


	//   ....[54]....
        /*0c24*/ 	.word	0x00011410


	//   ....[55]....
        /*0c28*/ 	.word	0x00011460


	//   ....[56]....
        /*0c2c*/ 	.word	0x00013030


	//   ....[57]....
        /*0c30*/ 	.word	0x00013250


	//   ....[58]....
        /*0c34*/ 	.word	0x000141a0


	//   ....[59]....
        /*0c38*/ 	.word	0x00014370


	//   ....[60]....
        /*0c3c*/ 	.word	0x000146a0


	//   ....[61]....
        /*0c40*/ 	.word	0x000146f0


	//   ....[62]....
        /*0c44*/ 	.word	0x000157a0


	//   ....[63]....
        /*0c48*/ 	.word	0x000157d0


	//   ....[64]....
        /*0c4c*/ 	.word	0x00015890


	//   ....[65]....
        /*0c50*/ 	.word	0x00015b80


	//   ....[66]....
        /*0c54*/ 	.word	0x000168d0


	//   ....[67]....
        /*0c58*/ 	.word	0x000168f0


	//   ....[68]....
        /*0c5c*/ 	.word	0x00016900


	//   ....[69]....
        /*0c60*/ 	.word	0x00016910


	//   ....[70]....
        /*0c64*/ 	.word	0x00016e60


	//   ....[71]....
        /*0c68*/ 	.word	0x00016ea0


	//   ....[72]....
        /*0c6c*/ 	.word	0x00016ed0


	//   ....[73]....
        /*0c70*/ 	.word	0x00016f00


	//   ....[74]....
        /*0c74*/ 	.word	0x00016f20


	//   ....[75]....
        /*0c78*/ 	.word	0x00016f30


	//   ....[76]....
        /*0c7c*/ 	.word	0x00016f70


	//   ....[77]....
        /*0c80*/ 	.word	0x00016fa0


	//   ....[78]....
        /*0c84*/ 	.word	0x00017450


	//   ....[79]....
        /*0c88*/ 	.word	0x00017460


	//   ....[80]....
        /*0c8c*/ 	.word	0x000176e0


	//   ....[81]....
        /*0c90*/ 	.word	0x000176f0


	//   ....[82]....
        /*0c94*/ 	.word	0x000181b0


	//   ....[83]....
        /*0c98*/ 	.word	0x000181e0


	//   ....[84]....
        /*0c9c*/ 	.word	0x00018200


	//   ....[85]....
        /*0ca0*/ 	.word	0x00018230


	//   ....[86]....
        /*0ca4*/ 	.word	0x00018260


	//   ....[87]....
        /*0ca8*/ 	.word	0x00018270


	//   ....[88]....
        /*0cac*/ 	.word	0x000182a0


	//   ....[89]....
        /*0cb0*/ 	.word	0x00018310


	//   ....[90]....
        /*0cb4*/ 	.word	0x00018440


	//   ....[91]....
        /*0cb8*/ 	.word	0x00018640


	//   ....[92]....
        /*0cbc*/ 	.word	0x00018670


	//   ....[93]....
        /*0cc0*/ 	.word	0x000186a0


	//   ....[94]....
        /*0cc4*/ 	.word	0x000186d0


	//   ....[95]....
        /*0cc8*/ 	.word	0x00018700


	//   ....[96]....
        /*0ccc*/ 	.word	0x00018730


	//   ....[97]....
        /*0cd0*/ 	.word	0x000188c0


	//   ....[98]....
        /*0cd4*/ 	.word	0x000188f0


	//   ....[99]....
        /*0cd8*/ 	.word	0x00018920


	//   ....[100]....
        /*0cdc*/ 	.word	0x00018950


	//   ....[101]....
        /*0ce0*/ 	.word	0x00018980


	//   ....[102]....
        /*0ce4*/ 	.word	0x000189b0


	//   ....[103]....
        /*0ce8*/ 	.word	0x00018a40


	//   ....[104]....
        /*0cec*/ 	.word	0x00018a70


	//   ....[105]....
        /*0cf0*/ 	.word	0x00018a80


	//   ....[106]....
        /*0cf4*/ 	.word	0x00018ac0


	//   ....[107]....
        /*0cf8*/ 	.word	0x0001a290


	//   ....[108]....
        /*0cfc*/ 	.word	0x0001c170


	//   ....[109]....
        /*0d00*/ 	.word	0x0001c190


	//   ....[110]....
        /*0d04*/ 	.word	0x0001c220


	//   ....[111]....
        /*0d08*/ 	.word	0x0001c240


	//   ....[112]....
        /*0d0c*/ 	.word	0x0001c2c0


	//   ....[113]....
        /*0d10*/ 	.word	0x0001c2e0


	//   ....[114]....
        /*0d14*/ 	.word	0x0001c360


	//   ....[115]....
        /*0d18*/ 	.word	0x0001c380


	//   ....[116]....
        /*0d1c*/ 	.word	0x0001c400


	//   ....[117]....
        /*0d20*/ 	.word	0x0001c420


	//   ....[118]....
        /*0d24*/ 	.word	0x0001c4a0


	//   ....[119]....
        /*0d28*/ 	.word	0x0001c4c0


	//   ....[120]....
        /*0d2c*/ 	.word	0x0001c540


	//   ....[121]....
        /*0d30*/ 	.word	0x0001c560


	//   ....[122]....
        /*0d34*/ 	.word	0x0001c570


	//   ....[123]....
        /*0d38*/ 	.word	0x0001c580


	//   ....[124]....
        /*0d3c*/ 	.word	0x0001ce80


	//   ....[125]....
        /*0d40*/ 	.word	0x0001ceb0


	//   ....[126]....
        /*0d44*/ 	.word	0x0001ced0


	//   ....[127]....
        /*0d48*/ 	.word	0x0001cf50


	//   ....[128]....
        /*0d4c*/ 	.word	0x0001cf70


	//   ....[129]....
        /*0d50*/ 	.word	0x0001cff0


	//   ....[130]....
        /*0d54*/ 	.word	0x0001d010


	//   ....[131]....
        /*0d58*/ 	.word	0x0001d090


	//   ....[132]....
        /*0d5c*/ 	.word	0x0001d0b0


	//   ....[133]....
        /*0d60*/ 	.word	0x0001d130


	//   ....[134]....
        /*0d64*/ 	.word	0x0001d150


	//   ....[135]....
        /*0d68*/ 	.word	0x0001d1d0


	//   ....[136]....
        /*0d6c*/ 	.word	0x0001d1f0


	//   ....[137]....
        /*0d70*/ 	.word	0x0001d270


	//   ....[138]....
        /*0d74*/ 	.word	0x0001d290


	//   ....[139]....
        /*0d78*/ 	.word	0x0001d2a0


	//   ....[140]....
        /*0d7c*/ 	.word	0x0001d310


	//   ....[141]....
        /*0d80*/ 	.word	0x0001d360


	//   ....[142]....
        /*0d84*/ 	.word	0x0001d410


	//   ....[143]....
        /*0d88*/ 	.word	0x0001d420


	//   ....[144]....
        /*0d8c*/ 	.word	0x0001d490


	//   ....[145]....
        /*0d90*/ 	.word	0x0001d4a0


	//   ....[146]....
        /*0d94*/ 	.word	0x0001d4b0


	//   ....[147]....
        /*0d98*/ 	.word	0x0001d4c0


	//   ....[148]....
        /*0d9c*/ 	.word	0x0001dca0


	//   ....[149]....
        /*0da0*/ 	.word	0x0001dcc0


	//   ....[150]....
        /*0da4*/ 	.word	0x0001dd30


	//   ....[151]....
        /*0da8*/ 	.word	0x0001dd40


	//   ....[152]....
        /*0dac*/ 	.word	0x0001dd80


	//   ....[153]....
        /*0db0*/ 	.word	0x0001dd90


	//   ....[154]....
        /*0db4*/ 	.word	0x0001ddd0


	//   ....[155]....
        /*0db8*/ 	.word	0x0001dde0


	//   ....[156]....
        /*0dbc*/ 	.word	0x0001de20


	//   ....[157]....
        /*0dc0*/ 	.word	0x0001de30


	//   ....[158]....
        /*0dc4*/ 	.word	0x0001de70


	//   ....[159]....
        /*0dc8*/ 	.word	0x0001de80


	//   ....[160]....
        /*0dcc*/ 	.word	0x0001dec0


	//   ....[161]....
        /*0dd0*/ 	.word	0x0001ded0


	//   ....[162]....
        /*0dd4*/ 	.word	0x0001dee0


	//   ....[163]....
        /*0dd8*/ 	.word	0x0001df20


	//   ....[164]....
        /*0ddc*/ 	.word	0x0001e1d0


	//   ....[165]....
        /*0de0*/ 	.word	0x0001e200


	//   ....[166]....
        /*0de4*/ 	.word	0x0001e260


	//   ....[167]....
        /*0de8*/ 	.word	0x0001e270


	//   ....[168]....
        /*0dec*/ 	.word	0x0001e2c0


	//   ....[169]....
        /*0df0*/ 	.word	0x0001e2d0


	//   ....[170]....
        /*0df4*/ 	.word	0x0001e320


	//   ....[171]....
        /*0df8*/ 	.word	0x0001e330


	//   ....[172]....
        /*0dfc*/ 	.word	0x0001e380


	//   ....[173]....
        /*0e00*/ 	.word	0x0001e390


	//   ....[174]....
        /*0e04*/ 	.word	0x0001e3e0


	//   ....[175]....
        /*0e08*/ 	.word	0x0001e3f0


	//   ....[176]....
        /*0e0c*/ 	.word	0x0001e440


	//   ....[177]....
        /*0e10*/ 	.word	0x0001e450


	//   ....[178]....
        /*0e14*/ 	.word	0x0001e460


	//   ....[179]....
        /*0e18*/ 	.word	0x0001e4a0


	//   ....[180]....
        /*0e1c*/ 	.word	0x0001ea80


	//   ....[181]....
        /*0e20*/ 	.word	0x0001ea90


	//   ....[182]....
        /*0e24*/ 	.word	0x0001eb00


	//   ....[183]....
        /*0e28*/ 	.word	0x0001eb40


	//   ....[184]....
        /*0e2c*/ 	.word	0x0001eb60


	//   ....[185]....
        /*0e30*/ 	.word	0x0001eba0


	//   ....[186]....
        /*0e34*/ 	.word	0x0001ebc0


	//   ....[187]....
        /*0e38*/ 	.word	0x0001ec00


	//   ....[188]....
        /*0e3c*/ 	.word	0x0001ec20


	//   ....[189]....
        /*0e40*/ 	.word	0x0001ec60


	//   ....[190]....
        /*0e44*/ 	.word	0x0001ec80


	//   ....[191]....
        /*0e48*/ 	.word	0x0001ecc0


	//   ....[192]....
        /*0e4c*/ 	.word	0x0001ece0


	//   ....[193]....
        /*0e50*/ 	.word	0x0001ed20


	//   ....[194]....
        /*0e54*/ 	.word	0x0001ed40


	//   ....[195]....
        /*0e58*/ 	.word	0x0001ed50


	//   ....[196]....
        /*0e5c*/ 	.word	0x0001f120


	//   ....[197]....
        /*0e60*/ 	.word	0x0001f150


	//   ....[198]....
        /*0e64*/ 	.word	0x0001f1b0


	//   ....[199]....
        /*0e68*/ 	.word	0x0001f1e0


	//   ....[200]....
        /*0e6c*/ 	.word	0x0001f210


	//   ....[201]....
        /*0e70*/ 	.word	0x0001f240


	//   ....[202]....
        /*0e74*/ 	.word	0x0001f270


	//   ....[203]....
        /*0e78*/ 	.word	0x0001f2a0


	//   ....[204]....
        /*0e7c*/ 	.word	0x0001f440


	//   ....[205]....
        /*0e80*/ 	.word	0x0001f470


	//   ....[206]....
        /*0e84*/ 	.word	0x0001f4a0


	//   ....[207]....
        /*0e88*/ 	.word	0x0001f4d0


	//   ....[208]....
        /*0e8c*/ 	.word	0x0001f500


	//   ....[209]....
        /*0e90*/ 	.word	0x0001f530


	//   ....[210]....
        /*0e94*/ 	.word	0x0001f5f0


	//   ....[211]....
        /*0e98*/ 	.word	0x0001f610


	//   ....[212]....
        /*0e9c*/ 	.word	0x0001f630


	//   ....[213]....
        /*0ea0*/ 	.word	0x0001f690


	//   ....[214]....
        /*0ea4*/ 	.word	0x000200c0


	//   ....[215]....
        /*0ea8*/ 	.word	0x00020400


	//   ....[216]....
        /*0eac*/ 	.word	0x00020490


	//   ....[217]....
        /*0eb0*/ 	.word	0x00020520


	//   ....[218]....
        /*0eb4*/ 	.word	0x000205b0


	//   ....[219]....
        /*0eb8*/ 	.word	0x00020690


	//   ....[220]....
        /*0ebc*/ 	.word	0x00020720


	//   ....[221]....
        /*0ec0*/ 	.word	0x000207c0


	//   ....[222]....
        /*0ec4*/ 	.word	0x00020850


	//   ....[223]....
        /*0ec8*/ 	.word	0x00020940


	//   ....[224]....
        /*0ecc*/ 	.word	0x000209d0


	//   ....[225]....
        /*0ed0*/ 	.word	0x00020a70


	//   ....[226]....
        /*0ed4*/ 	.word	0x00020b00


	//   ....[227]....
        /*0ed8*/ 	.word	0x00020c40


	//   ....[228]....
        /*0edc*/ 	.word	0x00020cf0


	//   ....[229]....
        /*0ee0*/ 	.word	0x00020d80


	//   ....[230]....
        /*0ee4*/ 	.word	0x00020dd0


	//   ....[231]....
        /*0ee8*/ 	.word	0x00020e20


	//   ....[232]....
        /*0eec*/ 	.word	0x00020eb0


	//   ....[233]....
        /*0ef0*/ 	.word	0x00020f40


	//   ....[234]....
        /*0ef4*/ 	.word	0x00020f90


	//   ....[235]....
        /*0ef8*/ 	.word	0x00020fe0


	//   ....[236]....
        /*0efc*/ 	.word	0x000210d0


	//   ....[237]....
        /*0f00*/ 	.word	0x00021180


	//   ....[238]....
        /*0f04*/ 	.word	0x00021200


	//   ....[239]....
        /*0f08*/ 	.word	0x00021270


	//   ....[240]....
        /*0f0c*/ 	.word	0x000213a0


	//   ....[241]....
        /*0f10*/ 	.word	0x000214c0


	//   ....[242]....
        /*0f14*/ 	.word	0x000215a0


	//   ....[243]....
        /*0f18*/ 	.word	0x000215f0


	//   ....[244]....
        /*0f1c*/ 	.word	0x00021950


	//   ....[245]....
        /*0f20*/ 	.word	0x000219b0


	//   ....[246]....
        /*0f24*/ 	.word	0x00021a70


	//   ....[247]....
        /*0f28*/ 	.word	0x00021ae0


	//   ....[248]....
        /*0f2c*/ 	.word	0x00021b40


	//   ....[249]....
        /*0f30*/ 	.word	0x00021bf0


	//   ....[250]....
        /*0f34*/ 	.word	0x00021c50


	//   ....[251]....
        /*0f38*/ 	.word	0x00021ce0


	//   ....[252]....
        /*0f3c*/ 	.word	0x00021d60


	//   ....[253]....
        /*0f40*/ 	.word	0x00021db0


	//   ....[254]....
        /*0f44*/ 	.word	0x00021e40


	//   ....[255]....
        /*0f48*/ 	.word	0x00021ed0


	//   ....[0]....
        /*0f4c*/ 	.word	0x00021f70


	//   ....[1]....
        /*0f50*/ 	.word	0x00022010


	//   ....[2]....
        /*0f54*/ 	.word	0x00022070


	//   ....[3]....
        /*0f58*/ 	.word	0x000220e0


	//   ....[4]....
        /*0f5c*/ 	.word	0x00022140


	//   ....[5]....
        /*0f60*/ 	.word	0x000221b0


	//   ....[6]....
        /*0f64*/ 	.word	0x00022270


	//   ....[7]....
        /*0f68*/ 	.word	0x000222d0


	//   ....[8]....
        /*0f6c*/ 	.word	0x00022390


	//   ....[9]....
        /*0f70*/ 	.word	0x00022670


	//   ....[10]....
        /*0f74*/ 	.word	0x00022760


	//   ....[11]....
        /*0f78*/ 	.word	0x00022800


	//   ....[12]....
        /*0f7c*/ 	.word	0x00022860


	//   ....[13]....
        /*0f80*/ 	.word	0x00022950


	//   ....[14]....
        /*0f84*/ 	.word	0x000229c0


	//   ....[15]....
        /*0f88*/ 	.word	0x00022ab0


	//   ....[16]....
        /*0f8c*/ 	.word	0x00022b20


	//   ....[17]....
        /*0f90*/ 	.word	0x00022c10


	//   ....[18]....
        /*0f94*/ 	.word	0x00022c80


	//   ....[19]....
        /*0f98*/ 	.word	0x00022d70


	//   ....[20]....
        /*0f9c*/ 	.word	0x00022de0


	//   ....[21]....
        /*0fa0*/ 	.word	0x00022ed0


	//   ....[22]....
        /*0fa4*/ 	.word	0x00022f40


	//   ....[23]....
        /*0fa8*/ 	.word	0x00023030


	//   ....[24]....
        /*0fac*/ 	.word	0x000230a0


	//   ....[25]....
        /*0fb0*/ 	.word	0x00023140


	//   ....[26]....
        /*0fb4*/ 	.word	0x00023230


	//   ....[27]....
        /*0fb8*/ 	.word	0x000232a0


	//   ....[28]....
        /*0fbc*/ 	.word	0x00023300


	//   ....[29]....
        /*0fc0*/ 	.word	0x000233f0


	//   ....[30]....
        /*0fc4*/ 	.word	0x00023450


	//   ....[31]....
        /*0fc8*/ 	.word	0x00023550


	//   ....[32]....
        /*0fcc*/ 	.word	0x000235b0


	//   ....[33]....
        /*0fd0*/ 	.word	0x000236b0


	//   ....[34]....
        /*0fd4*/ 	.word	0x00023710


	//   ....[35]....
        /*0fd8*/ 	.word	0x00023810


	//   ....[36]....
        /*0fdc*/ 	.word	0x00023870


	//   ....[37]....
        /*0fe0*/ 	.word	0x00023970


	//   ....[38]....
        /*0fe4*/ 	.word	0x000239d0


	//   ....[39]....
        /*0fe8*/ 	.word	0x00023ad0


	//   ....[40]....
        /*0fec*/ 	.word	0x00023b30


	//   ....[41]....
        /*0ff0*/ 	.word	0x00023be0


	//   ....[42]....
        /*0ff4*/ 	.word	0x00023ca0


	//   ....[43]....
        /*0ff8*/ 	.word	0x00023d80


	//   ....[44]....
        /*0ffc*/ 	.word	0x00023de0


	//   ....[45]....
        /*1000*/ 	.word	0x00023ec0


	//   ....[46]....
        /*1004*/ 	.word	0x00023f20


	//   ....[47]....
        /*1008*/ 	.word	0x00023ff0


	//   ....[48]....
        /*100c*/ 	.word	0x00024050


	//   ....[49]....
        /*1010*/ 	.word	0x00024110


	//   ....[50]....
        /*1014*/ 	.word	0x00024250


	//   ....[51]....
        /*1018*/ 	.word	0x00024300


	//   ....[52]....
        /*101c*/ 	.word	0x00024380


	//   ....[53]....
        /*1020*/ 	.word	0x00024440


	//   ....[54]....
        /*1024*/ 	.word	0x000244a0


	//   ....[55]....
        /*1028*/ 	.word	0x00024550


	//   ....[56]....
        /*102c*/ 	.word	0x000245b0


	//   ....[57]....
        /*1030*/ 	.word	0x00024660


	//   ....[58]....
        /*1034*/ 	.word	0x000246c0


	//   ....[59]....
        /*1038*/ 	.word	0x00024770


	//   ....[60]....
        /*103c*/ 	.word	0x000247d0


	//   ....[61]....
        /*1040*/ 	.word	0x00024880


	//   ....[62]....
        /*1044*/ 	.word	0x000248e0


	//   ....[63]....
        /*1048*/ 	.word	0x00024990


	//   ....[64]....
        /*104c*/ 	.word	0x000249f0


	//   ....[65]....
        /*1050*/ 	.word	0x00024aa0


	//   ....[66]....
        /*1054*/ 	.word	0x00024b90


	//   ....[67]....
        /*1058*/ 	.word	0x00024c40


	//   ....[68]....
        /*105c*/ 	.word	0x00024ca0


	//   ....[69]....
        /*1060*/ 	.word	0x00024d60


	//   ....[70]....
        /*1064*/ 	.word	0x00024dc0


	//   ....[71]....
        /*1068*/ 	.word	0x00024e80


	//   ....[72]....
        /*106c*/ 	.word	0x00024ee0


	//   ....[73]....
        /*1070*/ 	.word	0x00024fa0


	//   ....[74]....
        /*1074*/ 	.word	0x00025000


	//   ....[75]....
        /*1078*/ 	.word	0x000250c0


	//   ....[76]....
        /*107c*/ 	.word	0x00025120


	//   ....[77]....
        /*1080*/ 	.word	0x000251e0


	//   ....[78]....
        /*1084*/ 	.word	0x00025240


	//   ....[79]....
        /*1088*/ 	.word	0x00025300


	//   ....[80]....
        /*108c*/ 	.word	0x00025360


	//   ....[81]....
        /*1090*/ 	.word	0x00025410


	//   ....[82]....
        /*1094*/ 	.word	0x00025500


	//   ....[83]....
        /*1098*/ 	.word	0x000255b0


	//   ....[84]....
        /*109c*/ 	.word	0x00025670


	//   ....[85]....
        /*10a0*/ 	.word	0x00025720


	//   ....[86]....
        /*10a4*/ 	.word	0x00025780


	//   ....[87]....
        /*10a8*/ 	.word	0x00025830


	//   ....[88]....
        /*10ac*/ 	.word	0x00025890


	//   ....[89]....
        /*10b0*/ 	.word	0x00025940


	//   ....[90]....
        /*10b4*/ 	.word	0x000259a0


	//   ....[91]....
        /*10b8*/ 	.word	0x00025a50


	//   ....[92]....
        /*10bc*/ 	.word	0x00025ab0


	//   ....[93]....
        /*10c0*/ 	.word	0x00025b60


	//   ....[94]....
        /*10c4*/ 	.word	0x00025bc0


	//   ....[95]....
        /*10c8*/ 	.word	0x00025c70


	//   ....[96]....
        /*10cc*/ 	.word	0x00025cd0


	//   ....[97]....
        /*10d0*/ 	.word	0x00025d70


	//   ....[98]....
        /*10d4*/ 	.word	0x00025e00


	//   ....[99]....
        /*10d8*/ 	.word	0x00025ea0


	//   ....[100]....
        /*10dc*/ 	.word	0x00026010


	//   ....[101]....
        /*10e0*/ 	.word	0x00026080


	//   ....[102]....
        /*10e4*/ 	.word	0x000260f0


	//   ....[103]....
        /*10e8*/ 	.word	0x00026160


	//   ....[104]....
        /*10ec*/ 	.word	0x000261d0


	//   ....[105]....
        /*10f0*/ 	.word	0x00026250


	//   ....[106]....
        /*10f4*/ 	.word	0x000262d0


	//   ....[107]....
        /*10f8*/ 	.word	0x00026360


	//   ....[108]....
        /*10fc*/ 	.word	0x000263d0


	//   ....[109]....
        /*1100*/ 	.word	0x00026440


	//   ....[110]....
        /*1104*/ 	.word	0x000264b0


	//   ....[111]....
        /*1108*/ 	.word	0x00026530


	//   ....[112]....
        /*110c*/ 	.word	0x000265a0


	//   ....[113]....
        /*1110*/ 	.word	0x00026650


	//   ....[114]....
        /*1114*/ 	.word	0x000266a0


	//   ....[115]....
        /*1118*/ 	.word	0x00026730


	//   ....[116]....
        /*111c*/ 	.word	0x00026860


	//----- nvinfo : EIATTR_REG_RECONFIG
	.align		4
.L_1523:
        /*1120*/ 	.byte	0x01, 0x54
	.zero		2


	//----- nvinfo : EIATTR_SYSCALL_OFFSETS
	.align		4
        /*1124*/ 	.byte	0x04, 0x46
        /*1126*/ 	.short	(.L_1525 - .L_1524)


	//   ....[0]....
.L_1524:
        /*1128*/ 	.word	0x00001e50


	//   ....[1]....
        /*112c*/ 	.word	0x00001fa0


	//   ....[2]....
        /*1130*/ 	.word	0x00006d10


	//   ....[3]....
        /*1134*/ 	.word	0x00007030


	//   ....[4]....
        /*1138*/ 	.word	0x0001b800


	//   ....[5]....
        /*113c*/ 	.word	0x0001b950


	//   ....[6]....
        /*1140*/ 	.word	0x0001ba40


	//   ....[7]....
        /*1144*/ 	.word	0x0001c9a0


	//----- nvinfo : EIATTR_MBARRIER_INSTR_OFFSETS
	.align		4
.L_1525:
        /*1148*/ 	.byte	0x04, 0x39
        /*114a*/ 	.short	(.L_1527 - .L_1526)


	//   ....[0]....
.L_1526:
        /*114c*/ 	.word	0x00000270
        /*1150*/ 	.word	0x000000ff
        /*1154*/ 	.word	0x00016800
        /*1158*/ 	.short	0x0100
        /*115a*/ 	.byte	0x08
	.zero		1


	//   ....[1]....
        /*115c*/ 	.word	0x00000280
        /*1160*/ 	.word	0x000000ff
        /*1164*/ 	.word	0x00016820
        /*1168*/ 	.short	0x0100
        /*116a*/ 	.byte	0x08
	.zero		1


	//   ....[2]....
        /*116c*/ 	.word	0x00000370
        /*1170*/ 	.word	0x000000ff
        /*1174*/ 	.word	0x00016830
        /*1178*/ 	.short	0x0100
        /*117a*/ 	.byte	0x08
	.zero		1


	//   ....[3]....
        /*117c*/ 	.word	0x00000380
        /*1180*/ 	.word	0x000000ff
        /*1184*/ 	.word	0x00016840
        /*1188*/ 	.short	0x0100
        /*118a*/ 	.byte	0x08
	.zero		1


	//   ....[4]....
        /*118c*/ 	.word	0x00000390
        /*1190*/ 	.word	0x000000ff
        /*1194*/ 	.word	0x00016838
        /*1198*/ 	.short	0x0100
        /*119a*/ 	.byte	0x08
	.zero		1


	//   ....[5]....
        /*119c*/ 	.word	0x000003a0
        /*11a0*/ 	.word	0x000000ff
        /*11a4*/ 	.word	0x00016848
        /*11a8*/ 	.short	0x0100
        /*11aa*/ 	.byte	0x08
	.zero		1


	//   ....[6]....
        /*11ac*/ 	.word	0x000004d0
        /*11b0*/ 	.word	0x000000ff
        /*11b4*/ 	.word	0x00016850
        /*11b8*/ 	.short	0x0100
        /*11ba*/ 	.byte	0x08
	.zero		1


	//   ....[7]....
        /*11bc*/ 	.word	0x000004e0
        /*11c0*/ 	.word	0x000000ff
        /*11c4*/ 	.word	0x00016860
        /*11c8*/ 	.short	0x0100
        /*11ca*/ 	.byte	0x08
	.zero		1


	//   ....[8]....
        /*11cc*/ 	.word	0x000004f0
        /*11d0*/ 	.word	0x000000ff
        /*11d4*/ 	.word	0x00016858
        /*11d8*/ 	.short	0x0100
        /*11da*/ 	.byte	0x08
	.zero		1


	//   ....[9]....
        /*11dc*/ 	.word	0x00000500
        /*11e0*/ 	.word	0x000000ff
        /*11e4*/ 	.word	0x00016868
        /*11e8*/ 	.short	0x0100
        /*11ea*/ 	.byte	0x08
	.zero		1


	//   ....[10]....
        /*11ec*/ 	.word	0x000005f0
        /*11f0*/ 	.word	0x000000ff
        /*11f4*/ 	.word	0x00016870
        /*11f8*/ 	.short	0x0100
        /*11fa*/ 	.byte	0x06
	.zero		1


	//   ....[11]....
        /*11fc*/ 	.word	0x00000600
        /*1200*/ 	.word	0x000000ff
        /*1204*/ 	.word	0x00016880
        /*1208*/ 	.short	0x0100
        /*120a*/ 	.byte	0x06
	.zero		1


	//   ....[12]....
        /*120c*/ 	.word	0x00000610
        /*1210*/ 	.word	0x000000ff
        /*1214*/ 	.word	0x00016878
        /*1218*/ 	.short	0x0100
        /*121a*/ 	.byte	0x06
	.zero		1


	//   ....[13]....
        /*121c*/ 	.word	0x00000620
        /*1220*/ 	.word	0x000000ff
        /*1224*/ 	.word	0x00016888
        /*1228*/ 	.short	0x0100
        /*122a*/ 	.byte	0x06
	.zero		1


	//   ....[14]....
        /*122c*/ 	.word	0x00000750
        /*1230*/ 	.word	0x000000ff
        /*1234*/ 	.word	0x00016890
        /*1238*/ 	.short	0x0100
        /*123a*/ 	.byte	0x08
	.zero		1


	//   ....[15]....
        /*123c*/ 	.word	0x00000760
        /*1240*/ 	.word	0x000000ff
        /*1244*/ 	.word	0x000168a0
        /*1248*/ 	.short	0x0100
        /*124a*/ 	.byte	0x08
	.zero		1


	//   ....[16]....
        /*124c*/ 	.word	0x00000770
        /*1250*/ 	.word	0x000000ff
        /*1254*/ 	.word	0x00016898
        /*1258*/ 	.short	0x0100
        /*125a*/ 	.byte	0x08
	.zero		1


	//   ....[17]....
        /*125c*/ 	.word	0x00000780
        /*1260*/ 	.word	0x000000ff
        /*1264*/ 	.word	0x000168a8
        /*1268*/ 	.short	0x0100
        /*126a*/ 	.byte	0x08
	.zero		1


	//   ....[18]....
        /*126c*/ 	.word	0x000008b0
        /*1270*/ 	.word	0x000000ff
        /*1274*/ 	.word	0x000168b0
        /*1278*/ 	.short	0x0100
        /*127a*/ 	.byte	0x08
	.zero		1


	//   ....[19]....
        /*127c*/ 	.word	0x000008c0
        /*1280*/ 	.word	0x000000ff
        /*1284*/ 	.word	0x000168c0
        /*1288*/ 	.short	0x0100
        /*128a*/ 	.byte	0x08
	.zero		1


	//   ....[20]....
        /*128c*/ 	.word	0x000008d0
        /*1290*/ 	.word	0x000000ff
        /*1294*/ 	.word	0x000168b8
        /*1298*/ 	.short	0x0100
        /*129a*/ 	.byte	0x08
	.zero		1


	//   ....[21]....
        /*129c*/ 	.word	0x000008e0
        /*12a0*/ 	.word	0x000000ff
        /*12a4*/ 	.word	0x000168c8
        /*12a8*/ 	.short	0x0100
        /*12aa*/ 	.byte	0x08
	.zero		1


	//   ....[22]....
        /*12ac*/ 	.word	0x00003150
        /*12b0*/ 	.word	0x00000045
        /*12b4*/ 	.word	0x00016890
        /*12b8*/ 	.short	0x010a
        /*12ba*/ 	.byte	0x3f
	.zero		1


	//   ....[23]....
        /*12bc*/ 	.word	0x000046c0
        /*12c0*/ 	.word	0x00000045
        /*12c4*/ 	.word	0x00016890
        /*12c8*/ 	.short	0x010a
        /*12ca*/ 	.byte	0x3f
	.zero		1


	//   ....[24]....
        /*12cc*/ 	.word	0x00005800
        /*12d0*/ 	.word	0x00000045
        /*12d4*/ 	.word	0x00016890
        /*12d8*/ 	.short	0x010a
        /*12da*/ 	.byte	0x3f
	.zero		1


	//   ....[25]....
        /*12dc*/ 	.word	0x00005d00
        /*12e0*/ 	.word	0x00000008
        /*12e4*/ 	.word	0x00000000
        /*12e8*/ 	.short	0x0101
        /*12ea*/ 	.byte	0x3f
	.zero		1


	//   ....[26]....
        /*12ec*/ 	.word	0x00005d40
        /*12f0*/ 	.word	0x00000045
        /*12f4*/ 	.word	0x000168b0
        /*12f8*/ 	.short	0x010a
        /*12fa*/ 	.byte	0x3f
	.zero		1


	//   ....[27]....
        /*12fc*/ 	.word	0x000061c0
        /*1300*/ 	.word	0x00000045
        /*1304*/ 	.word	0x00000000
        /*1308*/ 	.short	0x0101
        /*130a*/ 	.byte	0x3f
	.zero		1


	//   ....[28]....
        /*130c*/ 	.word	0x00006db0
        /*1310*/ 	.word	0x00000002
        /*1314*/ 	.word	0x00016800
        /*1318*/ 	.short	0x010a
        /*131a*/ 	.byte	0x3f
	.zero		1


	//   ....[29]....
        /*131c*/ 	.word	0x00006e00
        /*1320*/ 	.word	0x00000002
        /*1324*/ 	.word	0x00016800
        /*1328*/ 	.short	0x010a
        /*132a*/ 	.byte	0x3f
	.zero		1


	//   ....[30]....
        /*132c*/ 	.word	0x00007a30
        /*1330*/ 	.word	0x00000002
        /*1334*/ 	.word	0x00016800
        /*1338*/ 	.short	0x010a
        /*133a*/ 	.byte	0x3f
	.zero		1


	//   ....[31]....
        /*133c*/ 	.word	0x00009040
        /*1340*/ 	.word	0x00000002
        /*1344*/ 	.word	0x00016800
        /*1348*/ 	.short	0x010a
        /*134a*/ 	.byte	0x3f
	.zero		1


	//   ....[32]....
        /*134c*/ 	.word	0x0000a020
        /*1350*/ 	.word	0x0000000c
        /*1354*/ 	.word	0x00016830
        /*1358*/ 	.short	0x010a
        /*135a*/ 	.byte	0x3f
	.zero		1


	//   ....[33]....
        /*135c*/ 	.word	0x0000a0d0
        /*1360*/ 	.word	0x0000000c
        /*1364*/ 	.word	0x00016830
        /*1368*/ 	.short	0x010a
        /*136a*/ 	.byte	0x3f
	.zero		1


	//   ....[34]....
        /*136c*/ 	.word	0x0000a5a0
        /*1370*/ 	.word	0x00000000
        /*1374*/ 	.word	0x00000000
        /*1378*/ 	.short	0x0101
        /*137a*/ 	.byte	0x3f
	.zero		1


	//   ....[35]....
        /*137c*/ 	.word	0x0000d360
        /*1380*/ 	.word	0x0000000b
        /*1384*/ 	.word	0x00016830
        /*1388*/ 	.short	0x010a
        /*138a*/ 	.byte	0x3f
	.zero		1


	//   ....[36]....
        /*138c*/ 	.word	0x0000d3b0
        /*1390*/ 	.word	0x0000000b
        /*1394*/ 	.word	0x00016830
        /*1398*/ 	.short	0x010a
        /*139a*/ 	.byte	0x3f
	.zero		1


	//   ....[37]....
        /*139c*/ 	.word	0x0000d6e0
        /*13a0*/ 	.word	0x0000000b
        /*13a4*/ 	.word	0x00016850
        /*13a8*/ 	.short	0x010a
        /*13aa*/ 	.byte	0x3f
	.zero		1


	//   ....[38]....
        /*13ac*/ 	.word	0x0000d720
        /*13b0*/ 	.word	0x0000000b
        /*13b4*/ 	.word	0x00016850
        /*13b8*/ 	.short	0x010a
        /*13ba*/ 	.byte	0x3f
	.zero		1


	//   ....[39]....
        /*13bc*/ 	.word	0x0000dca0
        /*13c0*/ 	.word	0x0000000a
        /*13c4*/ 	.word	0x00000000
        /*13c8*/ 	.short	0x0101
        /*13ca*/ 	.byte	0x3f
	.zero		1


	//   ....[40]....
        /*13cc*/ 	.word	0x0000ff10
        /*13d0*/ 	.word	0x0000000c
        /*13d4*/ 	.word	0x00000000
        /*13d8*/ 	.short	0x0101
        /*13da*/ 	.byte	0x3f
	.zero		1


	//   ....[41]....
        /*13dc*/ 	.word	0x000106f0
        /*13e0*/ 	.word	0x00000003
        /*13e4*/ 	.word	0x00016830
        /*13e8*/ 	.short	0x010a
        /*13ea*/ 	.byte	0x3f
	.zero		1


	//   ....[42]....
        /*13ec*/ 	.word	0x00010740
        /*13f0*/ 	.word	0x00000003
        /*13f4*/ 	.word	0x00016830
        /*13f8*/ 	.short	0x010a
        /*13fa*/ 	.byte	0x3f
	.zero		1


	//   ....[43]....
        /*13fc*/ 	.word	0x00010ac0
        /*1400*/ 	.word	0x00000003
        /*1404*/ 	.word	0x00016850
        /*1408*/ 	.short	0x010a
        /*140a*/ 	.byte	0x3f
	.zero		1


	//   ....[44]....
        /*140c*/ 	.word	0x00010b00
        /*1410*/ 	.word	0x00000003
        /*1414*/ 	.word	0x00016850
        /*1418*/ 	.short	0x010a
        /*141a*/ 	.byte	0x3f
	.zero		1


	//   ....[45]....
        /*141c*/ 	.word	0x00010fd0
        /*1420*/ 	.word	0x00000000
        /*1424*/ 	.word	0x00000000
        /*1428*/ 	.short	0x0101
        /*142a*/ 	.byte	0x3f
	.zero		1


	//   ....[46]....
        /*142c*/ 	.word	0x000121c0
        /*1430*/ 	.word	0x0000000c
        /*1434*/ 	.word	0x00000000
        /*1438*/ 	.short	0x0101
        /*143a*/ 	.byte	0x3f
	.zero		1


	//   ....[47]....
        /*143c*/ 	.word	0x00012700
        /*1440*/ 	.word	0x00000003
        /*1444*/ 	.word	0x00016830
        /*1448*/ 	.short	0x010a
        /*144a*/ 	.byte	0x3f
	.zero		1


	//   ....[48]....
        /*144c*/ 	.word	0x00012750
        /*1450*/ 	.word	0x00000003
        /*1454*/ 	.word	0x00016830
        /*1458*/ 	.short	0x010a
        /*145a*/ 	.byte	0x3f
	.zero		1


	//   ....[49]....
        /*145c*/ 	.word	0x00012ad0
        /*1460*/ 	.word	0x00000003
        /*1464*/ 	.word	0x00016850
        /*1468*/ 	.short	0x010a
        /*146a*/ 	.byte	0x3f
	.zero		1


	//   ....[50]....
        /*146c*/ 	.word	0x00012b10
        /*1470*/ 	.word	0x00000003
        /*1474*/ 	.word	0x00016850
        /*1478*/ 	.short	0x010a
        /*147a*/ 	.byte	0x3f
	.zero		1


	//   ....[51]....
        /*147c*/ 	.word	0x00013050
        /*1480*/ 	.word	0x00000000
        /*1484*/ 	.word	0x00000000
        /*1488*/ 	.short	0x0101
        /*148a*/ 	.byte	0x3f
	.zero		1


	//   ....[52]....
        /*148c*/ 	.word	0x00015260
        /*1490*/ 	.word	0x00000015
        /*1494*/ 	.word	0x00000000
        /*1498*/ 	.short	0x0101
        /*149a*/ 	.byte	0x3f
	.zero		1


	//   ....[53]....
        /*149c*/ 	.word	0x000156b0
        /*14a0*/ 	.word	0x0000000b
        /*14a4*/ 	.word	0x00016850
        /*14a8*/ 	.short	0x010a
        /*14aa*/ 	.byte	0x3f
	.zero		1


	//   ....[54]....
        /*14ac*/ 	.word	0x00015720
        /*14b0*/ 	.word	0x0000000b
        /*14b4*/ 	.word	0x00016850
        /*14b8*/ 	.short	0x010a
        /*14ba*/ 	.byte	0x3f
	.zero		1


	//   ....[55]....
        /*14bc*/ 	.word	0x00015d40
        /*14c0*/ 	.word	0x00000000
        /*14c4*/ 	.word	0x00000000
        /*14c8*/ 	.short	0x0101
        /*14ca*/ 	.byte	0x3f
	.zero		1


	//   ....[56]....
        /*14cc*/ 	.word	0x00016e30
        /*14d0*/ 	.word	0x00000003
        /*14d4*/ 	.word	0x00000000
        /*14d8*/ 	.short	0x0101
        /*14da*/ 	.byte	0x3f
	.zero		1


	//   ....[57]....
        /*14dc*/ 	.word	0x000173d0
        /*14e0*/ 	.word	0x00000008
        /*14e4*/ 	.word	0x00000000
        /*14e8*/ 	.short	0x0101
        /*14ea*/ 	.byte	0x3f
	.zero		1


	//   ....[58]....
        /*14ec*/ 	.word	0x0001a370
        /*14f0*/ 	.word	0x00000010
        /*14f4*/ 	.word	0x00016820
        /*14f8*/ 	.short	0x010a
        /*14fa*/ 	.byte	0x3f
	.zero		1


	//   ....[59]....
        /*14fc*/ 	.word	0x0001a430
        /*1500*/ 	.word	0x00000005
        /*1504*/ 	.word	0x000168a0
        /*1508*/ 	.short	0x010a
        /*150a*/ 	.byte	0x3f
	.zero		1


	//   ....[60]....
        /*150c*/ 	.word	0x0001a670
        /*1510*/ 	.word	0x00000005
        /*1514*/ 	.word	0x000168c0
        /*1518*/ 	.short	0x010a
        /*151a*/ 	.byte	0x3f
	.zero		1


	//   ....[61]....
        /*151c*/ 	.word	0x0001aa00
        /*1520*/ 	.word	0x00000005
        /*1524*/ 	.word	0x000168a0
        /*1528*/ 	.short	0x010a
        /*152a*/ 	.byte	0x3f
	.zero		1


	//   ....[62]....
        /*152c*/ 	.word	0x0001ac20
        /*1530*/ 	.word	0x00000005
        /*1534*/ 	.word	0x000168c0
        /*1538*/ 	.short	0x010a
        /*153a*/ 	.byte	0x3f
	.zero		1


	//   ....[63]....
        /*153c*/ 	.word	0x0001bef0
        /*1540*/ 	.word	0x00000003
        /*1544*/ 	.word	0x00016840
        /*1548*/ 	.short	0x010a
        /*154a*/ 	.byte	0x3f
	.zero		1


	//   ....[64]....
        /*154c*/ 	.word	0x0001c680
        /*1550*/ 	.word	0x00000003
        /*1554*/ 	.word	0x00016830
        /*1558*/ 	.short	0x0107
        /*155a*/ 	.byte	0x3f
	.zero		1


	//   ....[65]....
        /*155c*/ 	.word	0x0001c750
        /*1560*/ 	.word	0x00000003
        /*1564*/ 	.word	0x00016830
        /*1568*/ 	.short	0x0101
        /*156a*/ 	.byte	0x3f
	.zero		1


	//   ....[66]....
        /*156c*/ 	.word	0x0001d5a0
        /*1570*/ 	.word	0x00000010
        /*1574*/ 	.word	0x00016800
        /*1578*/ 	.short	0x0107
        /*157a*/ 	.byte	0x3f
	.zero		1


	//   ....[67]....
        /*157c*/ 	.word	0x0001d690
        /*1580*/ 	.word	0x00000010
        /*1584*/ 	.word	0x00016800
        /*1588*/ 	.short	0x0101
        /*158a*/ 	.byte	0x3f
	.zero		1


	//   ....[68]....
        /*158c*/ 	.word	0x0001d6b0
        /*1590*/ 	.word	0x00000010
        /*1594*/ 	.word	0x00016820
        /*1598*/ 	.short	0x010a
        /*159a*/ 	.byte	0x3f
	.zero		1


	//   ....[69]....
        /*159c*/ 	.word	0x0001da90
        /*15a0*/ 	.word	0x00000005
        /*15a4*/ 	.word	0x00016840
        /*15a8*/ 	.short	0x010a
        /*15aa*/ 	.byte	0x3f
	.zero		1


	//   ....[70]....
        /*15ac*/ 	.word	0x0001dfa0
        /*15b0*/ 	.word	0x00000005
        /*15b4*/ 	.word	0x00016830
        /*15b8*/ 	.short	0x0107
        /*15ba*/ 	.byte	0x3f
	.zero		1


	//   ....[71]....
        /*15bc*/ 	.word	0x0001e060
        /*15c0*/ 	.word	0x00000005
        /*15c4*/ 	.word	0x00016830
        /*15c8*/ 	.short	0x0101
        /*15ca*/ 	.byte	0x3f
	.zero		1


	//   ....[72]....
        /*15cc*/ 	.word	0x0001e0c0
        /*15d0*/ 	.word	0x00000005
        /*15d4*/ 	.word	0x00016860
        /*15d8*/ 	.short	0x010a
        /*15da*/ 	.byte	0x3f
	.zero		1


	//   ....[73]....
        /*15dc*/ 	.word	0x0001e590
        /*15e0*/ 	.word	0x00000005
        /*15e4*/ 	.word	0x00016850
        /*15e8*/ 	.short	0x0107
        /*15ea*/ 	.byte	0x3f
	.zero		1


	//   ....[74]....
        /*15ec*/ 	.word	0x0001e710
        /*15f0*/ 	.word	0x00000005
        /*15f4*/ 	.word	0x00016850
        /*15f8*/ 	.short	0x0101
        /*15fa*/ 	.byte	0x3f
	.zero		1


	//   ....[75]....
        /*15fc*/ 	.word	0x0001e940
        /*1600*/ 	.word	0x00000000
        /*1604*/ 	.word	0x00016860
        /*1608*/ 	.short	0x010a
        /*160a*/ 	.byte	0x3f
	.zero		1


	//   ....[76]....
        /*160c*/ 	.word	0x0001ee00
        /*1610*/ 	.word	0x00000000
        /*1614*/ 	.word	0x00016850
        /*1618*/ 	.short	0x0107
        /*161a*/ 	.byte	0x3f
	.zero		1


	//   ....[77]....
        /*161c*/ 	.word	0x0001eee0
        /*1620*/ 	.word	0x00000000
        /*1624*/ 	.word	0x00016850
        /*1628*/ 	.short	0x0101
        /*162a*/ 	.byte	0x3f
	.zero		1


	//   ....[78]....
        /*162c*/ 	.word	0x00020040
        /*1630*/ 	.word	0x00000005
        /*1634*/ 	.word	0x00016820
        /*1638*/ 	.short	0x010a
        /*163a*/ 	.byte	0x3f
	.zero		1


	//   ....[79]....
        /*163c*/ 	.word	0x000201e0
        /*1640*/ 	.word	0x00000003
        /*1644*/ 	.word	0x00016840
        /*1648*/ 	.short	0x010a
        /*164a*/ 	.byte	0x3f
	.zero		1


	//   ....[80]....
        /*164c*/ 	.word	0x00020270
        /*1650*/ 	.word	0x00000005
        /*1654*/ 	.word	0x00016840
        /*1658*/ 	.short	0x010a
        /*165a*/ 	.byte	0x3f
	.zero		1


	//   ....[81]....
        /*165c*/ 	.word	0x000202b0
        /*1660*/ 	.word	0x00000003
        /*1664*/ 	.word	0x00016860
        /*1668*/ 	.short	0x010a
        /*166a*/ 	.byte	0x3f
	.zero		1


	//   ....[82]....
        /*166c*/ 	.word	0x000202f0
        /*1670*/ 	.word	0x00000005
        /*1674*/ 	.word	0x00016860
        /*1678*/ 	.short	0x010a
        /*167a*/ 	.byte	0x3f
	.zero		1


	//   ....[83]....
        /*167c*/ 	.word	0x00020350
        /*1680*/ 	.word	0x00000045
        /*1684*/ 	.word	0x00016890
        /*1688*/ 	.short	0x010a
        /*168a*/ 	.byte	0x3f
	.zero		1


	//   ....[84]....
        /*168c*/ 	.word	0x000205e0
        /*1690*/ 	.word	0x00000045
        /*1694*/ 	.word	0x00016890
        /*1698*/ 	.short	0x010a
        /*169a*/ 	.byte	0x3f
	.zero		1


	//   ....[85]....
        /*169c*/ 	.word	0x00020890
        /*16a0*/ 	.word	0x00000045
        /*16a4*/ 	.word	0x00016890
        /*16a8*/ 	.short	0x010a
        /*16aa*/ 	.byte	0x3f
	.zero		1


	//   ....[86]....
        /*16ac*/ 	.word	0x00020b40
        /*16b0*/ 	.word	0x00000045
        /*16b4*/ 	.word	0x000168b0
        /*16b8*/ 	.short	0x010a
        /*16ba*/ 	.byte	0x3f
	.zero		1


	//   ....[87]....
        /*16bc*/ 	.word	0x00021010
        /*16c0*/ 	.word	0x00000002
        /*16c4*/ 	.word	0x00016800
        /*16c8*/ 	.short	0x010a
        /*16ca*/ 	.byte	0x3f
	.zero		1


	//   ....[88]....
        /*16cc*/ 	.word	0x00021620
        /*16d0*/ 	.word	0x00000002
        /*16d4*/ 	.word	0x00016800
        /*16d8*/ 	.short	0x010a
        /*16da*/ 	.byte	0x3f
	.zero		1


	//   ....[89]....
        /*16dc*/ 	.word	0x00021670
        /*16e0*/ 	.word	0x0000000c
        /*16e4*/ 	.word	0x00016830
        /*16e8*/ 	.short	0x010a
        /*16ea*/ 	.byte	0x3f
	.zero		1


	//   ....[90]....
        /*16ec*/ 	.word	0x000216c0
        /*16f0*/ 	.word	0x0000000b
        /*16f4*/ 	.word	0x00016830
        /*16f8*/ 	.short	0x010a
        /*16fa*/ 	.byte	0x3f
	.zero		1


	//   ....[91]....
        /*16fc*/ 	.word	0x00021710
        /*1700*/ 	.word	0x0000000b
        /*1704*/ 	.word	0x00016850
        /*1708*/ 	.short	0x010a
        /*170a*/ 	.byte	0x3f
	.zero		1


	//   ....[92]....
        /*170c*/ 	.word	0x00021760
        /*1710*/ 	.word	0x00000003
        /*1714*/ 	.word	0x00016830
        /*1718*/ 	.short	0x010a
        /*171a*/ 	.byte	0x3f
	.zero		1


	//   ....[93]....
        /*171c*/ 	.word	0x000217b0
        /*1720*/ 	.word	0x00000003
        /*1724*/ 	.word	0x00016850
        /*1728*/ 	.short	0x010a
        /*172a*/ 	.byte	0x3f
	.zero		1


	//   ....[94]....
        /*172c*/ 	.word	0x00021800
        /*1730*/ 	.word	0x00000003
        /*1734*/ 	.word	0x00016830
        /*1738*/ 	.short	0x010a
        /*173a*/ 	.byte	0x3f
	.zero		1


	//   ....[95]....
        /*173c*/ 	.word	0x00021850
        /*1740*/ 	.word	0x00000003
        /*1744*/ 	.word	0x00016850
        /*1748*/ 	.short	0x010a
        /*174a*/ 	.byte	0x3f
	.zero		1


	//   ....[96]....
        /*174c*/ 	.word	0x000218a0
        /*1750*/ 	.word	0x0000000b
        /*1754*/ 	.word	0x00016850
        /*1758*/ 	.short	0x010a
        /*175a*/ 	.byte	0x3f
	.zero		1


	//   ....[97]....
        /*175c*/ 	.word	0x00022450
        /*1760*/ 	.word	0x00000010
        /*1764*/ 	.word	0x00016820
        /*1768*/ 	.short	0x010a
        /*176a*/ 	.byte	0x3f
	.zero		1


	//   ....[98]....
        /*176c*/ 	.word	0x000224a0
        /*1770*/ 	.word	0x00000005
        /*1774*/ 	.word	0x000168a0
        /*1778*/ 	.short	0x010a
        /*177a*/ 	.byte	0x3f
	.zero		1


	//   ....[99]....
        /*177c*/ 	.word	0x000224f0
        /*1780*/ 	.word	0x00000005
        /*1784*/ 	.word	0x000168c0
        /*1788*/ 	.short	0x010a
        /*178a*/ 	.byte	0x3f
	.zero		1


	//   ....[100]....
        /*178c*/ 	.word	0x00022540
        /*1790*/ 	.word	0x00000005
        /*1794*/ 	.word	0x000168a0
        /*1798*/ 	.short	0x010a
        /*179a*/ 	.byte	0x3f
	.zero		1


	//   ....[101]....
        /*179c*/ 	.word	0x00022590
        /*17a0*/ 	.word	0x00000005
        /*17a4*/ 	.word	0x000168c0
        /*17a8*/ 	.short	0x010a
        /*17aa*/ 	.byte	0x3f
	.zero		1


	//   ....[102]....
        /*17ac*/ 	.word	0x000226b0
        /*17b0*/ 	.word	0x00000003
        /*17b4*/ 	.word	0x00016840
        /*17b8*/ 	.short	0x010a
        /*17ba*/ 	.byte	0x3f
	.zero		1


	//   ....[103]....
        /*17bc*/ 	.word	0x00024150
        /*17c0*/ 	.word	0x00000010
        /*17c4*/ 	.word	0x00016820
        /*17c8*/ 	.short	0x010a
        /*17ca*/ 	.byte	0x3f
	.zero		1


	//   ....[104]....
        /*17cc*/ 	.word	0x000241a0
        /*17d0*/ 	.word	0x00000005
        /*17d4*/ 	.word	0x00016840
        /*17d8*/ 	.short	0x010a
        /*17da*/ 	.byte	0x3f
	.zero		1


	//   ....[105]....
        /*17dc*/ 	.word	0x00024ae0
        /*17e0*/ 	.word	0x00000005
        /*17e4*/ 	.word	0x00016860
        /*17e8*/ 	.short	0x010a
        /*17ea*/ 	.byte	0x3f
	.zero		1


	//   ....[106]....
        /*17ec*/ 	.word	0x00025450
        /*17f0*/ 	.word	0x00000000
        /*17f4*/ 	.word	0x00016860
        /*17f8*/ 	.short	0x010a
        /*17fa*/ 	.byte	0x3f
	.zero		1


	//   ....[107]....
        /*17fc*/ 	.word	0x00026780
        /*1800*/ 	.word	0x00000005
        /*1804*/ 	.word	0x00016820
        /*1808*/ 	.short	0x010a
        /*180a*/ 	.byte	0x3f
	.zero		1


	//   ....[108]....
        /*180c*/ 	.word	0x00026920
        /*1810*/ 	.word	0x00000003
        /*1814*/ 	.word	0x00016840
        /*1818*/ 	.short	0x010a
        /*181a*/ 	.byte	0x3f
	.zero		1


	//   ....[109]....
        /*181c*/ 	.word	0x00026970
        /*1820*/ 	.word	0x00000005
        /*1824*/ 	.word	0x00016840
        /*1828*/ 	.short	0x010a
        /*182a*/ 	.byte	0x3f
	.zero		1


	//   ....[110]....
        /*182c*/ 	.word	0x000269c0
        /*1830*/ 	.word	0x00000003
        /*1834*/ 	.word	0x00016860
        /*1838*/ 	.short	0x010a
        /*183a*/ 	.byte	0x3f
	.zero		1


	//----- nvinfo : EIATTR_NUM_MBARRIERS
	.align		4
.L_1527:
        /*183c*/ 	.byte	0x03, 0x38
        /*183e*/ 	.short	0x0016


	//----- nvinfo : EIATTR_EXIT_INSTR_OFFSETS
	.align		4
        /*1840*/ 	.byte	0x04, 0x1c
        /*1842*/ 	.short	(.L_1529 - .L_1528)


	//   ....[0]....
.L_1528:
        /*1844*/ 	.word	0x00020340


	//----- nvinfo : EIATTR_MAX_THREADS
	.align		4
.L_1529:
        /*1848*/ 	.byte	0x04, 0x05
        /*184a*/ 	.short	(.L_1531 - .L_1530)
.L_1530:
        /*184c*/ 	.word	0x00000200
        /*1850*/ 	.word	0x00000001
        /*1854*/ 	.word	0x00000001


	//----- nvinfo : EIATTR_CRS_STACK_SIZE
	.align		4
.L_1531:
        /*1858*/ 	.byte	0x04, 0x1e
        /*185a*/ 	.short	(.L_1533 - .L_1532)
.L_1532:
        /*185c*/ 	.word	0x00000000


	//----- nvinfo : EIATTR_CBANK_PARAM_SIZE
	.align		4
.L_1533:
        /*1860*/ 	.byte	0x03, 0x19
        /*1862*/ 	.short	0x0af0


	//----- nvinfo : EIATTR_PARAM_CBANK
	.align		4
        /*1864*/ 	.byte	0x04, 0x0a
        /*1866*/ 	.short	(.L_1535 - .L_1534)
	.align		4
.L_1534:
        /*1868*/ 	.word	index@(.nv.constant0._ZN7cutlass13device_kernelIN5flash11enable_sm90INS1_16FlashAttnFwdSm90INS1_25CollectiveMainloopFwdSm90ILi2EN4cute5tupleIJNS5_1CILi1EEES8_S8_EEENS6_IJNS7_ILi192EEENS7_ILi128EEENS7_ILi64EEEEEELi64ENS_10bfloat16_tEfNS_4arch4Sm90ELb0ELb1ELb0ELb1ELb1ELb1ELb0ELb1ELb1ELb1ELb1ELb0EEENS1_21CollectiveEpilogueFwdINS6_IJSA_SC_SB_EEES9_SE_SG_Li384ELb1ELb1ELb1ELb0EEENS1_36VarlenDynamicPersistentTileSchedulerILi192ELi128ELi384ELi128ELb1ELb1ELb1ELb1ELb0ELb1EEEEEEEEEvNT_6ParamsE)
        /*186c*/ 	.short	0x0210
        /*186e*/ 	.short	0x0af0


	//----- nvinfo : EIATTR_SW_WAR
	.align		4
.L_1535:
        /*1870*/ 	.byte	0x04, 0x36
        /*1872*/ 	.short	(.L_1537 - .L_1536)
.L_1536:
        /*1874*/ 	.word	0x00000008
.L_1537:


//--------------------- .nv.info._ZN7cutlass13device_kernelIN5flash11enable_sm90INS1_16FlashAttnFwdSm90INS1_25CollectiveMainloopFwdSm90ILi2EN4cute5tupleIJNS5_1CILi1EEES8_S8_EEENS6_IJNS7_ILi192EEENS7_ILi128EEENS7_ILi64EEEEEELi64ENS_10bfloat16_tEfNS_4arch4Sm90ELb1ELb0ELb0ELb0ELb1ELb0ELb0ELb1ELb1ELb1ELb1ELb0EEENS1_21CollectiveEpilogueFwdINS6_IJSA_SC_SB_EEES9_SE_SG_Li384ELb0ELb1ELb1ELb0EEENS1_19SingleTileSchedulerILb0ELb1ELb1ELi192EEEEEEEEEvNT_6ParamsE --------------------------
	.section	.nv.info._ZN7cutlass13device_kernelIN5flash11enable_sm90INS1_16FlashAttnFwdSm90INS1_25CollectiveMainloopFwdSm90ILi2EN4cute5tupleIJNS5_1CILi1EEES8_S8_EEENS6_IJNS7_ILi192EEENS7_ILi128EEENS7_ILi64EEEEEELi64ENS_10bfloat16_tEfNS_4arch4Sm90ELb1ELb0ELb0ELb0ELb1ELb0ELb0ELb1ELb1ELb1ELb1ELb0EEENS1_21CollectiveEpilogueFwdINS6_IJSA_SC_SB_EEES9_SE_SG_Li384ELb0ELb1ELb1ELb0EEENS1_19SingleTileSchedulerILb0ELb1ELb1ELi192EEEEEEEEEvNT_6ParamsE,"",@"SHT_CUDA_INFO"
	.sectionflags	@""
	.align	4


	//----- nvinfo : EIATTR_CUDA_API_VERSION
	.align		4
        /*0000*/ 	.byte	0x04, 0x37
        /*0002*/ 	.short	(.L_1539 - .L_1538)
.L_1538:
        /*0004*/ 	.word	0x00000082


	//----- nvinfo : EIATTR_KPARAM_INFO
	.align		4
.L_1539:
        /*0008*/ 	.byte	0x04, 0x17
        /*000a*/ 	.short	(.L_1541 - .L_1540)
.L_1540:
        /*000c*/ 	.word	0x00000000
        /*0010*/ 	.short	0x0000
        /*0012*/ 	.short	0x0070
        /*0014*/ 	.byte	0x00, 0xf0, 0x01, 0x28


	//----- nvinfo : EIATTR_SPARSE_MMA_MASK
	.align		4
.L_1541:
        /*0018*/ 	.byte	0x03, 0x50
        /*001a*/ 	.short	0x0000


	//----- nvinfo : EIATTR_MAXREG_COUNT
	.align		4
        /*001c*/ 	.byte	0x03, 0x1b
        /*001e*/ 	.short	0x0080


	//----- nvinfo : EIATTR_NUM_BARRIERS
	.align		4
        /*0020*/ 	.byte	0x02, 0x4c
        /*0022*/ 	.byte	0x10
	.zero		1


	//----- nvinfo : EIATTR_EXTERNS
	.align		4
        /*0024*/ 	.byte	0x04, 0x0f
        /*0026*/ 	.short	(.L_1543 - .L_1542)


	//   ....[0]....
	.align		4
.L_1542:
        /*0028*/ 	.word	index@(__assertfail)


	//----- nvinfo : EIATTR_ANNOTATIONS
	.align		4
.L_1543:
        /*002c*/ 	.byte	0x04, 0x55
        /*002e*/ 	.short	(.L_1545 - .L_1544)


	//   ....[0]....
.L_1544:
        /*0030*/ 	.word	0x00000001
        /*0034*/ 	.byte	0x40, 0xa6, 0x00, 0x00, 0x01, 0x00, 0x00, 0x00, 0xf0, 0xbb, 0x00, 0x00


	//----- nvinfo : EIATTR_MERCURY_ISA_VERSION
	.align		4
.L_1545:
        /*0040*/ 	.byte	0x03, 0x5f
        /*0042*/ 	.short	0x0101


	//----- nvinfo : EIATTR_INT_WARP_WIDE_INSTR_OFFSETS
	.align		4
        /*0044*/ 	.byte	0x04, 0x31
        /*0046*/ 	.short	(.L_1547 - .L_1546)


	//   ....[0]....
.L_1546:
        /*0048*/ 	.word	0x000000c0


	//   ....[1]....
        /*004c*/ 	.word	0x000000d0


	//   ....[2]....
        /*0050*/ 	.word	0x00000170


	//----- nvinfo : EIATTR_COOP_GROUP_MASK_REGIDS
	.align		4
.L_1547:
        /*0054*/ 	.byte	0x04, 0x29
        /*0056*/ 	.short	(.L_1549 - .L_1548)


	//   ....[0]....
.L_1548:
        /*0058*/ 	.word	0xffffffff


	//   ....[1]....
        /*005c*/ 	.word	0xffffffff


	//   ....[2]....
        /*0060*/ 	.word	0xffffffff


	//   ....[3]....
        /*0064*/ 	.word	0xffffffff


	//   ....[4]....
        /*0068*/ 	.word	0xffffffff


	//   ....[5]....
        /*006c*/ 	.word	0xffffffff


	//   ....[6]....
        /*0070*/ 	.word	0xffffffff


	//   ....[7]....
        /*0074*/ 	.word	0xffffffff


	//   ....[8]....
        /*0078*/ 	.word	0xffffffff


	//   ....[9]....
        /*007c*/ 	.word	0xffffffff


	//   ....[10]....
        /*0080*/ 	.word	0xffffffff


	//   ....[11]....
        /*0084*/ 	.word	0xffffffff


	//   ....[12]....
        /*0088*/ 	.word	0xffffffff


	//   ....[13]....
        /*008c*/ 	.word	0xffffffff


	//   ....[14]....
        /*0090*/ 	.word	0xffffffff


	//   ....[15]....
        /*0094*/ 	.word	0xffffffff


	//   ....[16]....
        /*0098*/ 	.word	0xffffffff


	//   ....[17]....
        /*009c*/ 	.word	0xffffffff


	//   ....[18]....
        /*00a0*/ 	.word	0xffffffff


	//   ....[19]....
        /*00a4*/ 	.word	0xffffffff


	//   ....[20]....
        /*00a8*/ 	.word	0xffffffff


	//   ....[21]....
        /*00ac*/ 	.word	0xffffffff


	//   ....[22]....
        /*00b0*/ 	.word	0xffffffff


	//   ....[23]....
        /*00b4*/ 	.word	0xffffffff


	//   ....[24]....
        /*00b8*/ 	.word	0xffffffff


	//   ....[25]....
        /*00bc*/ 	.word	0xffffffff


	//   ....[26]....
        /*00c0*/ 	.word	0xffffffff


	//   ....[27]....
        /*00c4*/ 	.word	0xffffffff


	//   ....[28]....
        /*00c8*/ 	.word	0xffffffff


	//   ....[29]....
        /*00cc*/ 	.word	0xffffffff


	//   ....[30]....
        /*00d0*/ 	.word	0xffffffff


	//   ....[31]....
        /*00d4*/ 	.word	0xffffffff


	//   ....[32]....
        /*00d8*/ 	.word	0xffffffff


	//   ....[33]....
        /*00dc*/ 	.word	0xffffffff


	//   ....[34]....
        /*00e0*/ 	.word	0xffffffff


	//   ....[35]....
        /*00e4*/ 	.word	0xffffffff


	//   ....[36]....
        /*00e8*/ 	.word	0xffffffff


	//   ....[37]....
        /*00ec*/ 	.word	0xffffffff


	//   ....[38]....
        /*00f0*/ 	.word	0xffffffff


	//   ....[39]....
        /*00f4*/ 	.word	0xffffffff


	//   ....[40]....
        /*00f8*/ 	.word	0xffffffff


	//   ....[41]....
        /*00fc*/ 	.word	0xffffffff


	//   ....[42]....
        /*0100*/ 	.word	0xffffffff


	//   ....[43]....
        /*0104*/ 	.word	0xffffffff


	//   ....[44]....
        /*0108*/ 	.word	0xffffffff


	//   ....[45]....
        /*010c*/ 	.word	0xffffffff


	//   ....[46]....
        /*0110*/ 	.word	0xffffffff


	//   ....[47]....
        /*0114*/ 	.word	0xffffffff


	//   ....[48]....
        /*0118*/ 	.word	0xffffffff


	//   ....[49]....
        /*011c*/ 	.word	0xffffffff


	//   ....[50]....
        /*0120*/ 	.word	0xffffffff


	//   ....[51]....
        /*0124*/ 	.word	0xffffffff


	//   ....[52]....
        /*0128*/ 	.word	0xffffffff


	//   ....[53]....
        /*012c*/ 	.word	0xffffffff


	//   ....[54]....
        /*0130*/ 	.word	0xffffffff


	//   ....[55]....
        /*0134*/ 	.word	0xffffffff


	//   ....[56]....
        /*0138*/ 	.word	0xffffffff


	//   ....[57]....
        /*013c*/ 	.word	0xffffffff


	//   ....[58]....
        /*0140*/ 	.word	0xffffffff


	//   ....[59]....
        /*0144*/ 	.word	0xffffffff


	//   ....[60]....
        /*0148*/ 	.word	0xffffffff


	//   ....[61]....
        /*014c*/ 	.word	0xffffffff


	//   ....[62]....
        /*0150*/ 	.word	0xffffffff


	//   ....[63]....
        /*0154*/ 	.word	0xffffffff


	//   ....[64]....
        /*0158*/ 	.word	0xffffffff


	//   ....[65]....
        /*015c*/ 	.word	0xffffffff


	//   ....[66]....
        /*0160*/ 	.word	0xffffffff


	//   ....[67]....
        /*0164*/ 	.word	0xffffffff


	//   ....[68]....
        /*0168*/ 	.word	0xffffffff


	//   ....[69]....
        /*016c*/ 	.word	0xffffffff


	//   ....[70]....
        /*0170*/ 	.word	0xffffffff


	//   ....[71]....
        /*0174*/ 	.word	0xffffffff


	//   ....[72]....
        /*0178*/ 	.word	0xffffffff


	//   ....[73]....
        /*017c*/ 	.word	0xffffffff


	//   ....[74]....
        /*0180*/ 	.word	0xffffffff


	//   ....[75]....
        /*0184*/ 	.word	0xffffffff


	//   ....[76]....
        /*0188*/ 	.word	0xffffffff


	//   ....[77]....
        /*018c*/ 	.word	0xffffffff


	//   ....[78]....
        /*0190*/ 	.word	0xffffffff


	//   ....[79]....
        /*0194*/ 	.word	0xffffffff


	//   ....[80]....
        /*0198*/ 	.word	0xffffffff


	//   ....[81]....
        /*019c*/ 	.word	0xffffffff


	//   ....[82]....
        /*01a0*/ 	.word	0xffffffff


	//   ....[83]....
        /*01a4*/ 	.word	0xffffffff


	//   ....[84]....
        /*01a8*/ 	.word	0xffffffff


	//   ....[85]....
        /*01ac*/ 	.word	0xffffffff


	//   ....[86]....
        /*01b0*/ 	.word	0xffffffff


	//   ....[87]....
        /*01b4*/ 	.word	0xffffffff


	//   ....[88]....
        /*01b8*/ 	.word	0xffffffff


	//   ....[89]....
        /*01bc*/ 	.word	0xffffffff


	//   ....[90]....
        /*01c0*/ 	.word	0xffffffff


	//   ....[91]....
        /*01c4*/ 	.word	0xffffffff


	//   ....[92]....
        /*01c8*/ 	.word	0xffffffff


	//   ....[93]....
        /*01cc*/ 	.word	0xffffffff


	//   ....[94]....
        /*01d0*/ 	.word	0xffffffff


	//   ....[95]....
        /*01d4*/ 	.word	0xffffffff


	//   ....[96]....
        /*01d8*/ 	.word	0xffffffff


	//   ....[97]....
        /*01dc*/ 	.word	0xffffffff


	//   ....[98]....
        /*01e0*/ 	.word	0xffffffff


	//   ....[99]....
        /*01e4*/ 	.word	0xffffffff


	//   ....[100]....
        /*01e8*/ 	.word	0xffffffff


	//   ....[101]....
        /*01ec*/ 	.word	0xffffffff


	//   ....[102]....
        /*01f0*/ 	.word	0xffffffff


	//   ....[103]....
        /*01f4*/ 	.word	0xffffffff


	//   ....[104]....
        /*01f8*/ 	.word	0xffffffff


	//   ....[105]....
        /*01fc*/ 	.word	0xffffffff


	//   ....[106]....
        /*0200*/ 	.word	0xffffffff


	//   ....[107]....
        /*0204*/ 	.word	0xffffffff


	//   ....[108]....
        /*0208*/ 	.word	0xffffffff


	//   ....[109]....
        /*020c*/ 	.word	0xffffffff


	//   ....[110]....
        /*0210*/ 	.word	0xffffffff


	//   ....[111]....
        /*0214*/ 	.word	0xffffffff


	//   ....[112]....
        /*0218*/ 	.word	0xffffffff


	//   ....[113]....
        /*021c*/ 	.word	0xffffffff


	//   ....[114]....
        /*0220*/ 	.word	0xffffffff


	//   ....[115]....
        /*0224*/ 	.word	0xffffffff


	//   ....[116]....
        /*0228*/ 	.word	0xffffffff


	//   ....[117]....
        /*022c*/ 	.word	0xffffffff


	//   ....[118]....
        /*0230*/ 	.word	0xffffffff


	//   ....[119]....
        /*0234*/ 	.word	0xffffffff


	//   ....[120]....
        /*0238*/ 	.word	0xffffffff


	//   ....[121]....
        /*023c*/ 	.word	0xffffffff


	//   ....[122]....
        /*0240*/ 	.word	0xffffffff


	//   ....[123]....
        /*0244*/ 	.word	0xffffffff


	//   ....[124]....
        /*0248*/ 	.word	0xffffffff


	//   ....[125]....
        /*024c*/ 	.word	0x0500000f


	//   ....[126]....
        /*0250*/ 	.word	0x0500000f


	//   ....[127]....
        /*0254*/ 	.word	0x0500000f


	//   ....[128]....
        /*0258*/ 	.word	0x0500000f


	//   ....[129]....
        /*025c*/ 	.word	0x0500000f


	//   ....[130]....
        /*0260*/ 	.word	0x0500000f


	//   ....[131]....
        /*0264*/ 	.word	0x0500000f


	//   ....[132]....
        /*0268*/ 	.word	0x0500000f


	//   ....[133]....
        /*026c*/ 	.word	0x0500000f


	//   ....[134]....
        /*0270*/ 	.word	0x0500000f


	//   ....[135]....
        /*0274*/ 	.word	0x0500000f


	//   ....[136]....
        /*0278*/ 	.word	0x0500000f


	//   ....[137]....
        /*027c*/ 	.word	0x0500000f


	//   ....[138]....
        /*0280*/ 	.word	0x0500000f


	//   ....[139]....
        /*0284*/ 	.word	0x0500000f


	//   ....[140]....
        /*0288*/ 	.word	0x0500000f


	//   ....[141]....
        /*028c*/ 	.word	0x0500000f


	//   ....[142]....
        /*0290*/ 	.word	0x0500000f


	//   ....[143]....
        /*0294*/ 	.word	0x0500000f


	//   ....[144]....
        /*0298*/ 	.word	0x0500000f


	//   ....[145]....
        /*029c*/ 	.word	0x0500000f


	//   ....[146]....
        /*02a0*/ 	.word	0x0500000f


	//   ....[147]....
        /*02a4*/ 	.word	0x0500000f


	//   ....[148]....
        /*02a8*/ 	.word	0x0500000f


	//   ....[149]....
        /*02ac*/ 	.word	0x0500000f


	//   ....[150]....
        /*02b0*/ 	.word	0x0500000f


	//   ....[151]....
        /*02b4*/ 	.word	0x0500000f


	//   ....[152]....
        /*02b8*/ 	.word	0x0500000f


	//   ....[153]....
        /*02bc*/ 	.word	0x0500000f


	//   ....[154]....
        /*02c0*/ 	.word	0x0500000f


	//   ....[155]....
        /*02c4*/ 	.word	0x0500000f


	//   ....[156]....
        /*02c8*/ 	.word	0x0500000f


	//   ....[157]....
        /*02cc*/ 	.word	0x0500000f


	//   ....[158]....
        /*02d0*/ 	.word	0x0500000f


	//   ....[159]....
        /*02d4*/ 	.word	0x0500000f


	//   ....[160]....
        /*02d8*/ 	.word	0x0500000f


	//   ....[161]....
        /*02dc*/ 	.word	0x0500000f


	//   ....[162]....
        /*02e0*/ 	.word	0x0500000f


	//   ....[163]....
        /*02e4*/ 	.word	0x0500000f


	//   ....[164]....
        /*02e8*/ 	.word	0x0500000f


	//   ....[165]....
        /*02ec*/ 	.word	0x0500000f


	//   ....[166]....
        /*02f0*/ 	.word	0x0500000f


	//   ....[167]....
        /*02f4*/ 	.word	0x0500000f


	//   ....[168]....
        /*02f8*/ 	.word	0x0500000f


	//   ....[169]....
        /*02fc*/ 	.word	0x0500000f


	//   ....[170]....
        /*0300*/ 	.word	0x0500000f


	//   ....[171]....
        /*0304*/ 	.word	0x0500000f


	//   ....[172]....
        /*0308*/ 	.word	0x0500000f


	//   ....[173]....
        /*030c*/ 	.word	0x0500000f


	//   ....[174]....
        /*0310*/ 	.word	0x0500000f


	//   ....[175]....
        /*0314*/ 	.word	0x0500000f


	//   ....[176]....
        /*0318*/ 	.word	0x0500000f


	//   ....[177]....
        /*031c*/ 	.word	0x0500000f


	//   ....[178]....
        /*0320*/ 	.word	0x0500000f


	//   ....[179]....
        /*0324*/ 	.word	0x0500000f


	//   ....[180]....
        /*0328*/ 	.word	0x0500000f


	//   ....[181]....
        /*032c*/ 	.word	0x0500000f


	//   ....[182]....
        /*0330*/ 	.word	0x0500000f


	//   ....[183]....
        /*0334*/ 	.word	0x0500000f


	//   ....[184]....
        /*0338*/ 	.word	0x0500000f


	//   ....[185]....
        /*033c*/ 	.word	0x0500000f


	//   ....[186]....
        /*0340*/ 	.word	0x0500000f


	//   ....[187]....
        /*0344*/ 	.word	0x0500000f


	//   ....[188]....
        /*0348*/ 	.word	0x0500000f


	//   ....[189]....
        /*034c*/ 	.word	0x0500000f


	//   ....[190]....
        /*0350*/ 	.word	0x0500000f


	//   ....[191]....
        /*0354*/ 	.word	0x0500000f


	//   ....[192]....
        /*0358*/ 	.word	0x0500000f


	//   ....[193]....
        /*035c*/ 	.word	0x0500000f


	//   ....[194]....
        /*0360*/ 	.word	0x0500000f


	//   ....[195]....
        /*0364*/ 	.word	0x0500000f


	//   ....[196]....
        /*0368*/ 	.word	0x0500000f


	//   ....[197]....
        /*036c*/ 	.word	0x0500000f


	//   ....[198]....
        /*0370*/ 	.word	0x0500000f


	//   ....[199]....
        /*0374*/ 	.word	0x0500000f


	//   ....[200]....
        /*0378*/ 	.word	0x0500000f


	//   ....[201]....
        /*037c*/ 	.word	0x0500000f


	//   ....[202]....
        /*0380*/ 	.word	0x0500000f


	//   ....[203]....
        /*0384*/ 	.word	0x0500000f


	//   ....[204]....
        /*0388*/ 	.word	0x0500000f


	//   ....[205]....
        /*038c*/ 	.word	0x0500000f


	//   ....[206]....
        /*0390*/ 	.word	0x0500000f


	//   ....[207]....
        /*0394*/ 	.word	0x0500000f


	//   ....[208]....
        /*0398*/ 	.word	0x0500000f


	//   ....[209]....
        /*039c*/ 	.word	0x0500000f


	//   ....[210]....
        /*03a0*/ 	.word	0x0500000f


	//   ....[211]....
        /*03a4*/ 	.word	0x0500000f


	//   ....[212]....
        /*03a8*/ 	.word	0x0500000f


	//   ....[213]....
        /*03ac*/ 	.word	0x0500000f


	//   ....[214]....
        /*03b0*/ 	.word	0x0500000f


	//----- nvinfo : EIATTR_COOP_GROUP_INSTR_OFFSETS
	.align		4
.L_1549:
        /*03b4*/ 	.byte	0x04, 0x28
        /*03b6*/ 	.short	(.L_1551 - .L_1550)


	//   ....[0]....
.L_1550:
        /*03b8*/ 	.word	0x00000080


	//   ....[1]....
        /*03bc*/ 	.word	0x00000090


	//   ....[2]....
        /*03c0*/ 	.word	0x000002d0


	//   ....[3]....
        /*03c4*/ 	.word	0x00000430


	//   ....[4]....
        /*03c8*/ 	.word	0x00000550


	//   ....[5]....
        /*03cc*/ 	.word	0x000006b0


	//   ....[6]....
        /*03d0*/ 	.word	0x00001080


	//   ....[7]....
        /*03d4*/ 	.word	0x00001880


	//   ....[8]....
        /*03d8*/ 	.word	0x000018c0


	//   ....[9]....
        /*03dc*/ 	.word	0x00001f80


	//   ....[10]....
        /*03e0*/ 	.word	0x00002060


	//   ....[11]....
        /*03e4*/ 	.word	0x000029c0


	//   ....[12]....
        /*03e8*/ 	.word	0x00002a10


	//   ....[13]....
        /*03ec*/ 	.word	0x00003dc0


	//   ....[14]....
        /*03f0*/ 	.word	0x00004420


	//   ....[15]....
        /*03f4*/ 	.word	0x00004460


	//   ....[16]....
        /*03f8*/ 	.word	0x00004500


	//   ....[17]....
        /*03fc*/ 	.word	0x00004af0


	//   ....[18]....
        /*0400*/ 	.word	0x00004cb0


	//   ....[19]....
        /*0404*/ 	.word	0x00006810


	//   ....[20]....
        /*0408*/ 	.word	0x00006820


	//   ....[21]....
        /*040c*/ 	.word	0x00006850


	//   ....[22]....
        /*0410*/ 	.word	0x00006860


	//   ....[23]....
        /*0414*/ 	.word	0x00007af0


	//   ....[24]....
        /*0418*/ 	.word	0x00007b10


	//   ....[25]....
        /*041c*/ 	.word	0x00007be0


	//   ....[26]....
        /*0420*/ 	.word	0x00007bf0


	//   ....[27]....
        /*0424*/ 	.word	0x00008950


	//   ....[28]....
        /*0428*/ 	.word	0x00008990


	//   ....[29]....
        /*042c*/ 	.word	0x000089d0


	//   ....[30]....
        /*0430*/ 	.word	0x00008a10


	//   ....[31]....
        /*0434*/ 	.word	0x00008a50


	//   ....[32]....
        /*0438*/ 	.word	0x00008a70


	//   ....[33]....
        /*043c*/ 	.word	0x00008dc0


	//   ....[34]....
        /*0440*/ 	.word	0x00008dd0


	//   ....[35]....
        /*0444*/ 	.word	0x000094f0


	//   ....[36]....
        /*0448*/ 	.word	0x0000a690


	//   ....[37]....
        /*044c*/ 	.word	0x0000a6b0


	//   ....[38]....
        /*0450*/ 	.word	0x0000a6c0


	//   ....[39]....
        /*0454*/ 	.word	0x0000a6d0


	//   ....[40]....
        /*0458*/ 	.word	0x0000a6e0


	//   ....[41]....
        /*045c*/ 	.word	0x0000a730


	//   ....[42]....
        /*0460*/ 	.word	0x0000a770


	//   ....[43]....
        /*0464*/ 	.word	0x0000a7a0


	//   ....[44]....
        /*0468*/ 	.word	0x0000a7e0


	//   ....[45]....
        /*046c*/ 	.word	0x0000a810


	//   ....[46]....
        /*0470*/ 	.word	0x0000a860


	//   ....[47]....
        /*0474*/ 	.word	0x0000a890


	//   ....[48]....
        /*0478*/ 	.word	0x0000a8c0


	//   ....[49]....
        /*047c*/ 	.word	0x0000a8f0


	//   ....[50]....
        /*0480*/ 	.word	0x0000a920


	//   ....[51]....
        /*0484*/ 	.word	0x0000a940


	//   ....[52]....
        /*0488*/ 	.word	0x0000b100


	//   ....[53]....
        /*048c*/ 	.word	0x0000b130


	//   ....[54]....
        /*0490*/ 	.word	0x0000b160


	//   ....[55]....
        /*0494*/ 	.word	0x0000b190


	//   ....[56]....
        /*0498*/ 	.word	0x0000b1c0


	//   ....[57]....
        /*049c*/ 	.word	0x0000b210


	//   ....[58]....
        /*04a0*/ 	.word	0x0000b270


	//   ....[59]....
        /*04a4*/ 	.word	0x0000b2a0


	//   ....[60]....
        /*04a8*/ 	.word	0x0000b2d0


	//   ....[61]....
        /*04ac*/ 	.word	0x0000b340


	//   ....[62]....
        /*04b0*/ 	.word	0x0000b380


	//   ....[63]....
        /*04b4*/ 	.word	0x0000b3a0


	//   ....[64]....
        /*04b8*/ 	.word	0x0000b3d0


	//   ....[65]....
        /*04bc*/ 	.word	0x0000b440


	//   ....[66]....
        /*04c0*/ 	.word	0x0000b450


	//   ....[67]....
        /*04c4*/ 	.word	0x0000b480


	//   ....[68]....
        /*04c8*/ 	.word	0x0000b4d0


	//   ....[69]....
        /*04cc*/ 	.word	0x0000b540


	//   ....[70]....
        /*04d0*/ 	.word	0x0000b580


	//   ....[71]....
        /*04d4*/ 	.word	0x0000b5a0


	//   ....[72]....
        /*04d8*/ 	.word	0x0000b5d0


	//   ....[73]....
        /*04dc*/ 	.word	0x0000b5e0


	//   ....[74]....
        /*04e0*/ 	.word	0x0000b620


	//   ....[75]....
        /*04e4*/ 	.word	0x0000b6a0


	//   ....[76]....
        /*04e8*/ 	.word	0x0000bdc0


	//   ....[77]....
        /*04ec*/ 	.word	0x0000bdf0


	//   ....[78]....
        /*04f0*/ 	.word	0x0000be00


	//   ....[79]....
        /*04f4*/ 	.word	0x0000be40


	//   ....[80]....
        /*04f8*/ 	.word	0x0000be50


	//   ....[81]....
        /*04fc*/ 	.word	0x0000be90


	//   ....[82]....
        /*0500*/ 	.word	0x0000bea0


	//   ....[83]....
        /*0504*/ 	.word	0x0000bee0


	//   ....[84]....
        /*0508*/ 	.word	0x0000bef0


	//   ....[85]....
        /*050c*/ 	.word	0x0000bf30


	//   ....[86]....
        /*0510*/ 	.word	0x0000bf40


	//   ....[87]....
        /*0514*/ 	.word	0x0000bf80


	//   ....[88]....
        /*0518*/ 	.word	0x0000bf90


	//   ....[89]....
        /*051c*/ 	.word	0x0000bfd0


	//   ....[90]....
        /*0520*/ 	.word	0x0000bfe0


	//   ....[91]....
        /*0524*/ 	.word	0x0000bff0


	//   ....[92]....
        /*0528*/ 	.word	0x0000c250


	//   ....[93]....
        /*052c*/ 	.word	0x0000c280


	//   ....[94]....
        /*0530*/ 	.word	0x0000c290


	//   ....[95]....
        /*0534*/ 	.word	0x0000c2a0


	//   ....[96]....
        /*0538*/ 	.word	0x0000c2b0


	//   ....[97]....
        /*053c*/ 	.word	0x0000c2c0


	//   ....[98]....
        /*0540*/ 	.word	0x0000c2e0


	//   ....[99]....
        /*0544*/ 	.word	0x0000c330


	//   ....[100]....
        /*0548*/ 	.word	0x0000c350


	//   ....[101]....
        /*054c*/ 	.word	0x0000c390


	//   ....[102]....
        /*0550*/ 	.word	0x0000c3b0


	//   ....[103]....
        /*0554*/ 	.word	0x0000c3f0


	//   ....[104]....
        /*0558*/ 	.word	0x0000c410


	//   ....[105]....
        /*055c*/ 	.word	0x0000c450


	//   ....[106]....
        /*0560*/ 	.word	0x0000c470


	//   ....[107]....
        /*0564*/ 	.word	0x0000c4a0


	//   ....[108]....
        /*0568*/ 	.word	0x0000c990


	//   ....[109]....
        /*056c*/ 	.word	0x0000c9c0


	//   ....[110]....
        /*0570*/ 	.word	0x0000c9f0


	//   ....[111]....
        /*0574*/ 	.word	0x0000ca20


	//   ....[112]....
        /*0578*/ 	.word	0x0000ca30


	//   ....[113]....
        /*057c*/ 	.word	0x0000ca40


	//   ....[114]....
        /*0580*/ 	.word	0x0000ca60


	//   ....[115]....
        /*0584*/ 	.word	0x0000ca80


	//   ....[116]....
        /*0588*/ 	.word	0x0000caa0


	//   ....[117]....
        /*058c*/ 	.word	0x0000cad0


	//   ....[118]....
        /*0590*/ 	.word	0x0000caf0


	//   ....[119]....
        /*0594*/ 	.word	0x0000cb10


	//   ....[120]....
        /*0598*/ 	.word	0x0000cb30


	//   ....[121]....
        /*059c*/ 	.word	0x0000cb60


	//   ....[122]....
        /*05a0*/ 	.word	0x0000cba0


	//   ....[123]....
        /*05a4*/ 	.word	0x0000cbf0


	//   ....[124]....
        /*05a8*/ 	.word	0x0000cf00


	//   ....[125]....
        /*05ac*/ 	.word	0x0000d460


	//   ....[126]....
        /*05b0*/ 	.word	0x0000d550


	//   ....[127]....
        /*05b4*/ 	.word	0x0000d5f0


	//   ....[128]....
        /*05b8*/ 	.word	0x0000d680


	//   ....[129]....
        /*05bc*/ 	.word	0x0000d740


	//   ....[130]....
        /*05c0*/ 	.word	0x0000d7a0


	//   ....[131]....
        /*05c4*/ 	.word	0x0000d840


	//   ....[132]....
        /*05c8*/ 	.word	0x0000d8a0


	//   ....[133]....
        /*05cc*/ 	.word	0x0000d980


	//   ....[134]....
        /*05d0*/ 	.word	0x0000d9f0


	//   ....[135]....
        /*05d4*/ 	.word	0x0000da90


	//   ....[136]....
        /*05d8*/ 	.word	0x0000daf0


	//   ....[137]....
        /*05dc*/ 	.word	0x0000dbc0


	//   ....[138]....
        /*05e0*/ 	.word	0x0000dc20


	//   ....[139]....
        /*05e4*/ 	.word	0x0000dcd0


	//   ....[140]....
        /*05e8*/ 	.word	0x0000dd30


	//   ....[141]....
        /*05ec*/ 	.word	0x0000ddf0


	//   ....[142]....
        /*05f0*/ 	.word	0x0000de80


	//   ....[143]....
        /*05f4*/ 	.word	0x0000dee0


	//   ....[144]....
        /*05f8*/ 	.word	0x0000dfb0


	//   ....[145]....
        /*05fc*/ 	.word	0x0000e070


	//   ....[146]....
        /*0600*/ 	.word	0x0000e0d0


	//   ....[147]....
        /*0604*/ 	.word	0x0000e190


	//   ....[148]....
        /*0608*/ 	.word	0x0000e200


	//   ....[149]....
        /*060c*/ 	.word	0x0000e2e0


	//   ....[150]....
        /*0610*/ 	.word	0x0000e340


	//   ....[151]....
        /*0614*/ 	.word	0x0000e400


	//   ....[152]....
        /*0618*/ 	.word	0x0000e470


	//   ....[153]....
        /*061c*/ 	.word	0x0000e550


	//   ....[154]....
        /*0620*/ 	.word	0x0000e5b0


	//   ....[155]....
        /*0624*/ 	.word	0x0000e670


	//   ....[156]....
        /*0628*/ 	.word	0x0000e6e0


	//   ....[157]....
        /*062c*/ 	.word	0x0000e7b0


	//   ....[158]....
        /*0630*/ 	.word	0x0000e820


	//   ....[159]....
        /*0634*/ 	.word	0x0000e8e0


	//   ....[160]....
        /*0638*/ 	.word	0x0000e940


	//   ....[161]....
        /*063c*/ 	.word	0x0000ea10


	//   ....[162]....
        /*0640*/ 	.word	0x0000ea70


	//   ....[163]....
        /*0644*/ 	.word	0x0000eb30


	//   ....[164]....
        /*0648*/ 	.word	0x0000ebb0


	//   ....[165]....
        /*064c*/ 	.word	0x0000ec60


	//   ....[166]....
        /*0650*/ 	.word	0x0000eda0


	//   ....[167]....
        /*0654*/ 	.word	0x0000ee40


	//   ....[168]....
        /*0658*/ 	.word	0x0000eee0


	//   ....[169]....
        /*065c*/ 	.word	0x0000ef70


	//   ....[170]....
        /*0660*/ 	.word	0x0000f010


	//   ....[171]....
        /*0664*/ 	.word	0x0000f0a0


	//   ....[172]....
        /*0668*/ 	.word	0x0000f140


	//   ....[173]....
        /*066c*/ 	.word	0x0000f1d0


	//   ....[174]....
        /*0670*/ 	.word	0x0000f270


	//   ....[175]....
        /*0674*/ 	.word	0x0000f300


	//   ....[176]....
        /*0678*/ 	.word	0x0000f3a0


	//   ....[177]....
        /*067c*/ 	.word	0x0000f430


	//   ....[178]....
        /*0680*/ 	.word	0x0000f4d0


	//   ....[179]....
        /*0684*/ 	.word	0x0000f560


	//   ....[180]....
        /*0688*/ 	.word	0x0000f600


	//   ....[181]....
        /*068c*/ 	.word	0x0000f690


	//   ....[182]....
        /*0690*/ 	.word	0x0000f770


	//   ....[183]....
        /*0694*/ 	.word	0x0000f820


	//   ....[184]....
        /*0698*/ 	.word	0x0000f880


	//   ....[185]....
        /*069c*/ 	.word	0x0000f930


	//   ....[186]....
        /*06a0*/ 	.word	0x0000f9c0


	//   ....[187]....
        /*06a4*/ 	.word	0x0000fa60


	//   ....[188]....
        /*06a8*/ 	.word	0x0000fae0


	//   ....[189]....
        /*06ac*/ 	.word	0x0000fb80


	//   ....[190]....
        /*06b0*/ 	.word	0x0000fc10


	//   ....[191]....
        /*06b4*/ 	.word	0x0000fcb0


	//   ....[192]....
        /*06b8*/ 	.word	0x0000fd30


	//   ....[193]....
        /*06bc*/ 	.word	0x0000fdd0


	//   ....[194]....
        /*06c0*/ 	.word	0x0000fe60


	//   ....[195]....
        /*06c4*/ 	.word	0x0000ff00


	//   ....[196]....
        /*06c8*/ 	.word	0x0000ff80


	//   ....[197]....
        /*06cc*/ 	.word	0x00010010


	//   ....[198]....
        /*06d0*/ 	.word	0x000100f0


	//   ....[199]....
        /*06d4*/ 	.word	0x00010190


	//   ....[200]....
        /*06d8*/ 	.word	0x00010230


	//   ....[201]....
        /*06dc*/ 	.word	0x000102e0


	//   ....[202]....
        /*06e0*/ 	.word	0x00010340


	//   ....[203]....
        /*06e4*/ 	.word	0x00010400


	//   ....[204]....
        /*06e8*/ 	.word	0x00010460


	//   ....[205]....
        /*06ec*/ 	.word	0x00010520


	//   ....[206]....
        /*06f0*/ 	.word	0x00010580


	//   ....[207]....
        /*06f4*/ 	.word	0x00010640


	//   ....[208]....
        /*06f8*/ 	.word	0x000106a0


	//   ....[209]....
        /*06fc*/ 	.word	0x00010760


	//   ....[210]....
        /*0700*/ 	.word	0x000107c0


	//   ....[211]....
        /*0704*/ 	.word	0x00010880


	//   ....[212]....
        /*0708*/ 	.word	0x000108e0


	//   ....[213]....
        /*070c*/ 	.word	0x00010990


	//   ....[214]....
        /*0710*/ 	.word	0x00010aa0


	//----- nvinfo : EIATTR_REG_RECONFIG
	.align		4
.L_1551:
        /*0714*/ 	.byte	0x01, 0x54
	.zero		2


	//----- nvinfo : EIATTR_SYSCALL_OFFSETS
	.align		4
        /*0718*/ 	.byte	0x04, 0x46
        /*071a*/ 	.short	(.L_1553 - .L_1552)


	//   ....[0]....
.L_1552:
        /*071c*/ 	.word	0x00001240


	//   ....[1]....
        /*0720*/ 	.word	0x00009d40


	//   ....[2]....
        /*0724*/ 	.word	0x00009e80


	//   ....[3]....
        /*0728*/ 	.word	0x00009f70


	//   ....[4]....
        /*072c*/ 	.word	0x0000aca0


	//----- nvinfo : EIATTR_MBARRIER_INSTR_OFFSETS
	.align		4
.L_1553:
        /*0730*/ 	.byte	0x04, 0x39
        /*0732*/ 	.short	(.L_1555 - .L_1554)


	//   ....[0]....
.L_1554:
        /*0734*/ 	.word	0x00000180
        /*0738*/ 	.word	0x000000ff
        /*073c*/ 	.word	0x00016800
        /*0740*/ 	.short	0x0100
        /*0742*/ 	.byte	0x08
	.zero		1


	//   ....[1]....
        /*0744*/ 	.word	0x00000190
        /*0748*/ 	.word	0x000000ff
        /*074c*/ 	.word	0x00016820
        /*0750*/ 	.short	0x0100
        /*0752*/ 	.byte	0x08
	.zero		1


	//   ....[2]....
        /*0754*/ 	.word	0x00000280
        /*0758*/ 	.word	0x000000ff
        /*075c*/ 	.word	0x00016830
        /*0760*/ 	.short	0x0100
        /*0762*/ 	.byte	0x08
	.zero		1


	//   ....[3]....
        /*0764*/ 	.word	0x00000290
        /*0768*/ 	.word	0x000000ff
        /*076c*/ 	.word	0x00016840
        /*0770*/ 	.short	0x0100
        /*0772*/ 	.byte	0x08
	.zero		1


	//   ....[4]....
        /*0774*/ 	.word	0x000002a0
        /*0778*/ 	.word	0x000000ff
        /*077c*/ 	.word	0x00016838
        /*0780*/ 	.short	0x0100
        /*0782*/ 	.byte	0x08
	.zero		1


	//   ....[5]....
        /*0784*/ 	.word	0x000002b0
        /*0788*/ 	.word	0x000000ff
        /*078c*/ 	.word	0x00016848
        /*0790*/ 	.short	0x0100
        /*0792*/ 	.byte	0x08
	.zero		1


	//   ....[6]....
        /*0794*/ 	.word	0x000003e0
        /*0798*/ 	.word	0x000000ff
        /*079c*/ 	.word	0x00016850
        /*07a0*/ 	.short	0x0100
        /*07a2*/ 	.byte	0x08
	.zero		1


	//   ....[7]....
        /*07a4*/ 	.word	0x000003f0
        /*07a8*/ 	.word	0x000000ff
        /*07ac*/ 	.word	0x00016860
        /*07b0*/ 	.short	0x0100
        /*07b2*/ 	.byte	0x08
	.zero		1


	//   ....[8]....
        /*07b4*/ 	.word	0x00000400
        /*07b8*/ 	.word	0x000000ff
        /*07bc*/ 	.word	0x00016858
        /*07c0*/ 	.short	0x0100
        /*07c2*/ 	.byte	0x08
	.zero		1


	//   ....[9]....
        /*07c4*/ 	.word	0x00000410
        /*07c8*/ 	.word	0x000000ff
        /*07cc*/ 	.word	0x00016868
        /*07d0*/ 	.short	0x0100
        /*07d2*/ 	.byte	0x08
	.zero		1


	//   ....[10]....
        /*07d4*/ 	.word	0x00000500
        /*07d8*/ 	.word	0x000000ff
        /*07dc*/ 	.word	0x00016870
        /*07e0*/ 	.short	0x0100
        /*07e2*/ 	.byte	0x06
	.zero		1


	//   ....[11]....
        /*07e4*/ 	.word	0x00000510
        /*07e8*/ 	.word	0x000000ff
        /*07ec*/ 	.word	0x00016880
        /*07f0*/ 	.short	0x0100
        /*07f2*/ 	.byte	0x06
	.zero		1


	//   ....[12]....
        /*07f4*/ 	.word	0x00000520
        /*07f8*/ 	.word	0x000000ff
        /*07fc*/ 	.word	0x00016878
        /*0800*/ 	.short	0x0100
        /*0802*/ 	.byte	0x06
	.zero		1


	//   ....[13]....
        /*0804*/ 	.word	0x00000530
        /*0808*/ 	.word	0x000000ff
        /*080c*/ 	.word	0x00016888
        /*0810*/ 	.short	0x0100
        /*0812*/ 	.byte	0x06
	.zero		1


	//   ....[14]....
        /*0814*/ 	.word	0x00000660
        /*0818*/ 	.word	0x000000ff
        /*081c*/ 	.word	0x00016890
        /*0820*/ 	.short	0x0100
        /*0822*/ 	.byte	0x08
	.zero		1


	//   ....[15]....
        /*0824*/ 	.word	0x00000670
        /*0828*/ 	.word	0x000000ff
        /*082c*/ 	.word	0x000168a0
        /*0830*/ 	.short	0x0100
        /*0832*/ 	.byte	0x08
	.zero		1


	//   ....[16]....
        /*0834*/ 	.word	0x00000680
        /*0838*/ 	.word	0x000000ff
        /*083c*/ 	.word	0x00016898
        /*0840*/ 	.short	0x0100
        /*0842*/ 	.byte	0x08
	.zero		1


	//   ....[17]....
        /*0844*/ 	.word	0x00000690
        /*0848*/ 	.word	0x000000ff
        /*084c*/ 	.word	0x000168a8
        /*0850*/ 	.short	0x0100
        /*0852*/ 	.byte	0x08
	.zero		1


	//   ....[18]....
        /*0854*/ 	.word	0x000007d0
        /*0858*/ 	.word	0x000000ff
        /*085c*/ 	.word	0x000168b0
        /*0860*/ 	.short	0x0100
        /*0862*/ 	.byte	0x08
	.zero		1


	//   ....[19]....
        /*0864*/ 	.word	0x000007e0
        /*0868*/ 	.word	0x000000ff
        /*086c*/ 	.word	0x000168c0
        /*0870*/ 	.short	0x0100
        /*0872*/ 	.byte	0x08
	.zero		1


	//   ....[20]....
        /*0874*/ 	.word	0x000007f0
        /*0878*/ 	.word	0x000000ff
        /*087c*/ 	.word	0x000168b8
        /*0880*/ 	.short	0x0100
        /*0882*/ 	.byte	0x08
	.zero		1


	//   ....[21]....
        /*0884*/ 	.word	0x00000800
        /*0888*/ 	.word	0x000000ff
        /*088c*/ 	.word	0x000168c8
        /*0890*/ 	.short	0x0100
        /*0892*/ 	.byte	0x08
	.zero		1


	//   ....[22]....
        /*0894*/ 	.word	0x00001260
        /*0898*/ 	.word	0x000000ff
        /*089c*/ 	.word	0x00016800
        /*08a0*/ 	.short	0x010a
        /*08a2*/ 	.byte	0x2a
	.zero		1


	//   ....[23]....
        /*08a4*/ 	.word	0x000012d0
        /*08a8*/ 	.word	0x000000ff
        /*08ac*/ 	.word	0x00016830
        /*08b0*/ 	.short	0x010a
        /*08b2*/ 	.byte	0x2a
	.zero		1


	//   ....[24]....
        /*08b4*/ 	.word	0x00001330
        /*08b8*/ 	.word	0x000000ff
        /*08bc*/ 	.word	0x00016830
        /*08c0*/ 	.short	0x010a
        /*08c2*/ 	.byte	0x2a
	.zero		1


	//   ....[25]....
        /*08c4*/ 	.word	0x000017e0
        /*08c8*/ 	.word	0x000000ff
        /*08cc*/ 	.word	0x00000000
        /*08d0*/ 	.short	0x0101
        /*08d2*/ 	.byte	0x06
	.zero		1


	//   ....[26]....
        /*08d4*/ 	.word	0x00003720
        /*08d8*/ 	.word	0x000000ff
        /*08dc*/ 	.word	0x00016830
        /*08e0*/ 	.short	0x010a
        /*08e2*/ 	.byte	0x04
	.zero		1


	//   ....[27]....
        /*08e4*/ 	.word	0x00003760
        /*08e8*/ 	.word	0x000000ff
        /*08ec*/ 	.word	0x00016830
        /*08f0*/ 	.short	0x010a
        /*08f2*/ 	.byte	0x04
	.zero		1


	//   ....[28]....
        /*08f4*/ 	.word	0x00003990
        /*08f8*/ 	.word	0x000000ff
        /*08fc*/ 	.word	0x00016850
        /*0900*/ 	.short	0x010a
        /*0902*/ 	.byte	0x0a
	.zero		1


	//   ....[29]....
        /*0904*/ 	.word	0x000039d0
        /*0908*/ 	.word	0x000000ff
        /*090c*/ 	.word	0x00016850
        /*0910*/ 	.short	0x010a
        /*0912*/ 	.byte	0x0a
	.zero		1


	//   ....[30]....
        /*0914*/ 	.word	0x00003e30
        /*0918*/ 	.word	0x000000ff
        /*091c*/ 	.word	0x00000000
        /*0920*/ 	.short	0x0101
        /*0922*/ 	.byte	0x07
	.zero		1


	//   ....[31]....
        /*0924*/ 	.word	0x00005920
        /*0928*/ 	.word	0x000000ff
        /*092c*/ 	.word	0x00000000
        /*0930*/ 	.short	0x0101
        /*0932*/ 	.byte	0x06
	.zero		1


	//   ....[32]....
        /*0934*/ 	.word	0x00005e50
        /*0938*/ 	.word	0x000000ff
        /*093c*/ 	.word	0x00016830
        /*0940*/ 	.short	0x010a
        /*0942*/ 	.byte	0x0a
	.zero		1


	//   ....[33]....
        /*0944*/ 	.word	0x00005e90
        /*0948*/ 	.word	0x000000ff
        /*094c*/ 	.word	0x00016830
        /*0950*/ 	.short	0x010a
        /*0952*/ 	.byte	0x0a
	.zero		1


	//   ....[34]....
        /*0954*/ 	.word	0x00006080
        /*0958*/ 	.word	0x000000ff
        /*095c*/ 	.word	0x00016850
        /*0960*/ 	.short	0x010a
        /*0962*/ 	.byte	0x0a
	.zero		1


	//   ....[35]....
        /*0964*/ 	.word	0x000060c0
        /*0968*/ 	.word	0x000000ff
        /*096c*/ 	.word	0x00016850
        /*0970*/ 	.short	0x010a
        /*0972*/ 	.byte	0x0a
	.zero		1


	//   ....[36]....
        /*0974*/ 	.word	0x00006490
        /*0978*/ 	.word	0x000000ff
        /*097c*/ 	.word	0x00000000
        /*0980*/ 	.short	0x0101
        /*0982*/ 	.byte	0x07
	.zero		1


	//   ....[37]....
        /*0984*/ 	.word	0x00007640
        /*0988*/ 	.word	0x000000ff
        /*098c*/ 	.word	0x00000000
        /*0990*/ 	.short	0x0101
        /*0992*/ 	.byte	0x06
	.zero		1


	//   ....[38]....
        /*0994*/ 	.word	0x00007a60
        /*0998*/ 	.word	0x000000ff
        /*099c*/ 	.word	0x00016850
        /*09a0*/ 	.short	0x010a
        /*09a2*/ 	.byte	0x07
	.zero		1


	//   ....[39]....
        /*09a4*/ 	.word	0x00007aa0
        /*09a8*/ 	.word	0x000000ff
        /*09ac*/ 	.word	0x00016850
        /*09b0*/ 	.short	0x010a
        /*09b2*/ 	.byte	0x07
	.zero		1


	//   ....[40]....
        /*09b4*/ 	.word	0x00008050
        /*09b8*/ 	.word	0x000000ff
        /*09bc*/ 	.word	0x00000000
        /*09c0*/ 	.short	0x0101
        /*09c2*/ 	.byte	0x04
	.zero		1


	//   ....[41]....
        /*09c4*/ 	.word	0x00008a80
        /*09c8*/ 	.word	0x000000ff
        /*09cc*/ 	.word	0x00000000
        /*09d0*/ 	.short	0x0101
        /*09d2*/ 	.byte	0x04
	.zero		1


	//   ....[42]....
        /*09d4*/ 	.word	0x0000a310
        /*09d8*/ 	.word	0x000000ff
        /*09dc*/ 	.word	0x00016840
        /*09e0*/ 	.short	0x010a
        /*09e2*/ 	.byte	0x2f
	.zero		1


	//   ....[43]....
        /*09e4*/ 	.word	0x0000aa40
        /*09e8*/ 	.word	0x000000ff
        /*09ec*/ 	.word	0x00016830
        /*09f0*/ 	.short	0x0107
        /*09f2*/ 	.byte	0x2f
	.zero		1


	//   ....[44]....
        /*09f4*/ 	.word	0x0000aad0
        /*09f8*/ 	.word	0x000000ff
        /*09fc*/ 	.word	0x00016830
        /*0a00*/ 	.short	0x0101
        /*0a02*/ 	.byte	0x2f
	.zero		1


	//   ....[45]....
        /*0a04*/ 	.word	0x0000b790
        /*0a08*/ 	.word	0x000000ff
        /*0a0c*/ 	.word	0x00016800
        /*0a10*/ 	.short	0x0107
        /*0a12*/ 	.byte	0x2f
	.zero		1


	//   ....[46]....
        /*0a14*/ 	.word	0x0000b7d0
        /*0a18*/ 	.word	0x000000ff
        /*0a1c*/ 	.word	0x00016800
        /*0a20*/ 	.short	0x0101
        /*0a22*/ 	.byte	0x2f
	.zero		1


	//   ....[47]....
        /*0a24*/ 	.word	0x0000b7e0
        /*0a28*/ 	.word	0x000000ff
        /*0a2c*/ 	.word	0x00016820
        /*0a30*/ 	.short	0x010a
        /*0a32*/ 	.byte	0x2f
	.zero		1


	//   ....[48]....
        /*0a34*/ 	.word	0x0000bbc0
        /*0a38*/ 	.word	0x00000007
        /*0a3c*/ 	.word	0x00016840
        /*0a40*/ 	.short	0x010a
        /*0a42*/ 	.byte	0x3f
	.zero		1


	//   ....[49]....
        /*0a44*/ 	.word	0x0000c0b0
        /*0a48*/ 	.word	0x00000007
        /*0a4c*/ 	.word	0x00016830
        /*0a50*/ 	.short	0x0107
        /*0a52*/ 	.byte	0x3f
	.zero		1


	//   ....[50]....
        /*0a54*/ 	.word	0x0000c180
        /*0a58*/ 	.word	0x00000007
        /*0a5c*/ 	.word	0x00016830
        /*0a60*/ 	.short	0x0101
        /*0a62*/ 	.byte	0x3f
	.zero		1


	//   ....[51]....
        /*0a64*/ 	.word	0x0000c1e0
        /*0a68*/ 	.word	0x00000007
        /*0a6c*/ 	.word	0x00016860
        /*0a70*/ 	.short	0x010a
        /*0a72*/ 	.byte	0x3f
	.zero		1


	//   ....[52]....
        /*0a74*/ 	.word	0x0000c5d0
        /*0a78*/ 	.word	0x00000007
        /*0a7c*/ 	.word	0x00016850
        /*0a80*/ 	.short	0x0107
        /*0a82*/ 	.byte	0x3f
	.zero		1


	//   ....[53]....
        /*0a84*/ 	.word	0x0000c760
        /*0a88*/ 	.word	0x00000007
        /*0a8c*/ 	.word	0x00016850
        /*0a90*/ 	.short	0x0101
        /*0a92*/ 	.byte	0x3f
	.zero		1


	//   ....[54]....
        /*0a94*/ 	.word	0x0000c900
        /*0a98*/ 	.word	0x00000000
        /*0a9c*/ 	.word	0x00016860
        /*0aa0*/ 	.short	0x010a
        /*0aa2*/ 	.byte	0x3f
	.zero		1


	//   ....[55]....
        /*0aa4*/ 	.word	0x0000cd20
        /*0aa8*/ 	.word	0x00000000
        /*0aac*/ 	.word	0x00016850
        /*0ab0*/ 	.short	0x0107
        /*0ab2*/ 	.byte	0x3f
	.zero		1


	//   ....[56]....
        /*0ab4*/ 	.word	0x0000ce00
        /*0ab8*/ 	.word	0x00000000
        /*0abc*/ 	.word	0x00016850
        /*0ac0*/ 	.short	0x0101
        /*0ac2*/ 	.byte	0x3f
	.zero		1


	//   ....[57]....
        /*0ac4*/ 	.word	0x0000ce90
        /*0ac8*/ 	.word	0x00000007
        /*0acc*/ 	.word	0x00016820
        /*0ad0*/ 	.short	0x010a
        /*0ad2*/ 	.byte	0x3f
	.zero		1


	//   ....[58]....
        /*0ad4*/ 	.word	0x0000cff0
        /*0ad8*/ 	.word	0x00000005
        /*0adc*/ 	.word	0x00016840
        /*0ae0*/ 	.short	0x010a
        /*0ae2*/ 	.byte	0x3f
	.zero		1


	//   ....[59]....
        /*0ae4*/ 	.word	0x0000d090
        /*0ae8*/ 	.word	0x00000003
        /*0aec*/ 	.word	0x00016840
        /*0af0*/ 	.short	0x010a
        /*0af2*/ 	.byte	0x3f
	.zero		1


	//   ....[60]....
        /*0af4*/ 	.word	0x0000d0d0
        /*0af8*/ 	.word	0x00000005
        /*0afc*/ 	.word	0x00016860
        /*0b00*/ 	.short	0x010a
        /*0b02*/ 	.byte	0x3f
	.zero		1


	//   ....[61]....
        /*0b04*/ 	.word	0x0000d110
        /*0b08*/ 	.word	0x00000003
        /*0b0c*/ 	.word	0x00016860
        /*0b10*/ 	.short	0x010a
        /*0b12*/ 	.byte	0x3f
	.zero		1


	//   ....[62]....
        /*0b14*/ 	.word	0x0000d180
        /*0b18*/ 	.word	0x00000003
        /*0b1c*/ 	.word	0x00016800
        /*0b20*/ 	.short	0x010a
        /*0b22*/ 	.byte	0x3f
	.zero		1


	//   ....[63]....
        /*0b24*/ 	.word	0x0000d1e0
        /*0b28*/ 	.word	0x00000003
        /*0b2c*/ 	.word	0x00016830
        /*0b30*/ 	.short	0x010a
        /*0b32*/ 	.byte	0x3f
	.zero		1


	//   ....[64]....
        /*0b34*/ 	.word	0x0000d240
        /*0b38*/ 	.word	0x0000000b
        /*0b3c*/ 	.word	0x00016830
        /*0b40*/ 	.short	0x010a
        /*0b42*/ 	.byte	0x3f
	.zero		1


	//   ....[65]....
        /*0b44*/ 	.word	0x0000d2a0
        /*0b48*/ 	.word	0x0000000b
        /*0b4c*/ 	.word	0x00016850
        /*0b50*/ 	.short	0x010a
        /*0b52*/ 	.byte	0x3f
	.zero		1


	//   ....[66]....
        /*0b54*/ 	.word	0x0000d300
        /*0b58*/ 	.word	0x0000000b
        /*0b5c*/ 	.word	0x00016830
        /*0b60*/ 	.short	0x010a
        /*0b62*/ 	.byte	0x3f
	.zero		1


	//   ....[67]....
        /*0b64*/ 	.word	0x0000d360
        /*0b68*/ 	.word	0x0000000b
        /*0b6c*/ 	.word	0x00016850
        /*0b70*/ 	.short	0x010a
        /*0b72*/ 	.byte	0x3f
	.zero		1


	//   ....[68]....
        /*0b74*/ 	.word	0x0000d3c0
        /*0b78*/ 	.word	0x00000006
        /*0b7c*/ 	.word	0x00016850
        /*0b80*/ 	.short	0x010a
        /*0b82*/ 	.byte	0x3f
	.zero		1


	//   ....[69]....
        /*0b84*/ 	.word	0x0000d4a0
        /*0b88*/ 	.word	0x00000003
        /*0b8c*/ 	.word	0x00016840
        /*0b90*/ 	.short	0x010a
        /*0b92*/ 	.byte	0x3f
	.zero		1


	//   ....[70]....
        /*0b94*/ 	.word	0x0000eca0
        /*0b98*/ 	.word	0x00000003
        /*0b9c*/ 	.word	0x00016820
        /*0ba0*/ 	.short	0x010a
        /*0ba2*/ 	.byte	0x3f
	.zero		1


	//   ....[71]....
        /*0ba4*/ 	.word	0x0000ecf0
        /*0ba8*/ 	.word	0x00000007
        /*0bac*/ 	.word	0x00016840
        /*0bb0*/ 	.short	0x010a
        /*0bb2*/ 	.byte	0x3f
	.zero		1


	//   ....[72]....
        /*0bb4*/ 	.word	0x0000f6c0
        /*0bb8*/ 	.word	0x00000007
        /*0bbc*/ 	.word	0x00016860
        /*0bc0*/ 	.short	0x010a
        /*0bc2*/ 	.byte	0x3f
	.zero		1


	//   ....[73]....
        /*0bc4*/ 	.word	0x00010040
        /*0bc8*/ 	.word	0x00000000
        /*0bcc*/ 	.word	0x00016860
        /*0bd0*/ 	.short	0x010a
        /*0bd2*/ 	.byte	0x3f
	.zero		1


	//   ....[74]....
        /*0bd4*/ 	.word	0x000109c0
        /*0bd8*/ 	.word	0x00000007
        /*0bdc*/ 	.word	0x00016820
        /*0be0*/ 	.short	0x010a
        /*0be2*/ 	.byte	0x3f
	.zero		1


	//   ....[75]....
        /*0be4*/ 	.word	0x00010b60
        /*0be8*/ 	.word	0x00000005
        /*0bec*/ 	.word	0x00016840
        /*0bf0*/ 	.short	0x010a
        /*0bf2*/ 	.byte	0x3f
	.zero		1


	//   ....[76]....
        /*0bf4*/ 	.word	0x00010bb0
        /*0bf8*/ 	.word	0x00000003
        /*0bfc*/ 	.word	0x00016840
        /*0c00*/ 	.short	0x010a
        /*0c02*/ 	.byte	0x3f
	.zero		1


	//   ....[77]....
        /*0c04*/ 	.word	0x00010c00
        /*0c08*/ 	.word	0x00000005
        /*0c0c*/ 	.word	0x00016860
        /*0c10*/ 	.short	0x010a
        /*0c12*/ 	.byte	0x3f
	.zero		1


	//----- nvinfo : EIATTR_NUM_MBARRIERS
	.align		4
.L_1555:
        /*0c14*/ 	.byte	0x03, 0x38
        /*0c16*/ 	.short	0x0016


	//----- nvinfo : EIATTR_EXIT_INSTR_OFFSETS
	.align		4
        /*0c18*/ 	.byte	0x04, 0x1c
        /*0c1a*/ 	.short	(.L_1557 - .L_1556)


	//   ....[0]....
.L_1556:
        /*0c1c*/ 	.word	0x0000d160


	//----- nvinfo : EIATTR_MAX_THREADS
	.align		4
.L_1557:
        /*0c20*/ 	.byte	0x04, 0x05
        /*0c22*/ 	.short	(.L_1559 - .L_1558)
.L_1558:
        /*0c24*/ 	.word	0x00000200
        /*0c28*/ 	.word	0x00000001
        /*0c2c*/ 	.word	0x00000001


	//----- nvinfo : EIATTR_CRS_STACK_SIZE
	.align		4
.L_1559:
        /*0c30*/ 	.byte	0x04, 0x1e
        /*0c32*/ 	.short	(.L_1561 - .L_1560)
.L_1560:
        /*0c34*/ 	.word	0x00000000


	//----- nvinfo : EIATTR_CBANK_PARAM_SIZE
	.align		4
.L_1561:
        /*0c38*/ 	.byte	0x03, 0x19
        /*0c3a*/ 	.short	0x0a70


	//----- nvinfo : EIATTR_PARAM_CBANK
	.align		4
        /*0c3c*/ 	.byte	0x04, 0x0a
        /*0c3e*/ 	.short	(.L_1563 - .L_1562)
	.align		4
.L_1562:
        /*0c40*/ 	.word	index@(.nv.constant0._ZN7cutlass13device_kernelIN5flash11enable_sm90INS1_16FlashAttnFwdSm90INS1_25CollectiveMainloopFwdSm90ILi2EN4cute5tupleIJNS5_1CILi1EEES8_S8_EEENS6_IJNS7_ILi192EEENS7_ILi128EEENS7_ILi64EEEEEELi64ENS_10bfloat16_tEfNS_4arch4Sm90ELb1ELb0ELb0ELb0ELb1ELb0ELb0ELb1ELb1ELb1ELb1ELb0EEENS1_21CollectiveEpilogueFwdINS6_IJSA_SC_SB_EEES9_SE_SG_Li384ELb0ELb1ELb1ELb0EEENS1_19SingleTileSchedulerILb0ELb1ELb1ELi192EEEEEEEEEvNT_6ParamsE)
        /*0c44*/ 	.short	0x0210
        /*0c46*/ 	.short	0x0a70


	//----- nvinfo : EIATTR_SW_WAR
	.align		4
.L_1563:
        /*0c48*/ 	.byte	0x04, 0x36
        /*0c4a*/ 	.short	(.L_1565 - .L_1564)
.L_1564:
        /*0c4c*/ 	.word	0x00000008
.L_1565:


//--------------------- .nv.info._ZN7cutlass13device_kernelIN5flash11enable_sm90INS1_16FlashAttnFwdSm90INS1_25CollectiveMainloopFwdSm90ILi2EN4cute5tupleIJNS5_1CILi1EEES8_S8_EEENS6_IJNS7_ILi192EEENS7_ILi128EEENS7_ILi64EEEEEELi64ENS_10bfloat16_tEfNS_4arch4Sm90ELb1ELb0ELb0ELb1ELb1ELb0ELb0ELb1ELb1ELb1ELb1ELb0EEENS1_21CollectiveEpilogueFwdINS6_IJSA_SC_SB_EEES9_SE_SG_Li384ELb1ELb1ELb1ELb0EEENS1_36VarlenDynamicPersistentTileSchedulerILi192ELi128ELi384ELi128ELb1ELb1ELb1ELb1ELb1ELb1EEEEEEEEEvNT_6ParamsE --------------------------
	.section	.nv.info._ZN7cutlass13device_kernelIN5flash11enable_sm90INS1_16FlashAttnFwdSm90INS1_25CollectiveMainloopFwdSm90ILi2EN4cute5tupleIJNS5_1CILi1EEES8_S8_EEENS6_IJNS7_ILi192EEENS7_ILi128EEENS7_ILi64EEEEEELi64ENS_10bfloat16_tEfNS_4arch4Sm90ELb1ELb0ELb0ELb1ELb1ELb0ELb0ELb1ELb1ELb1ELb1ELb0EEENS1_21CollectiveEpilogueFwdINS6_IJSA_SC_SB_EEES9_SE_SG_Li384ELb1ELb1ELb1ELb0EEENS1_36VarlenDynamicPersistentTileSchedulerILi192ELi128ELi384ELi128ELb1ELb1ELb1ELb1ELb1ELb1EEEEEEEEEvNT_6ParamsE,"",@"SHT_CUDA_INFO"
	.sectionflags	@""
	.align	4


	//----- nvinfo : EIATTR_CUDA_API_VERSION
	.align		4
        /*0000*/ 	.byte	0x04, 0x37
        /*0002*/ 	.short	(.L_1567 - .L_1566)
.L_1566:
        /*0004*/ 	.word	0x00000082


	//----- nvinfo : EIATTR_KPARAM_INFO
	.align		4
.L_1567:
        /*0008*/ 	.byte	0x04, 0x17
        /*000a*/ 	.short	(.L_1569 - .L_1568)
.L_1568:
        /*000c*/ 	.word	0x00000000
        /*0010*/ 	.short	0x0000
        /*0012*/ 	.short	0x0070
        /*0014*/ 	.byte	0x00, 0xf0, 0x01, 0x2a


	//----- nvinfo : EIATTR_SPARSE_MMA_MASK
	.align		4
.L_1569:
        /*0018*/ 	.byte	0x03, 0x50
        /*001a*/ 	.short	0x0000


	//----- nvinfo : EIATTR_MAXREG_COUNT
	.align		4
        /*001c*/ 	.byte	0x03, 0x1b
        /*001e*/ 	.short	0x0080


	//----- nvinfo : EIATTR_NUM_BARRIERS
	.align		4
        /*0020*/ 	.byte	0x02, 0x4c
        /*0022*/ 	.byte	0x10
	.zero		1


	//----- nvinfo : EIATTR_EXTERNS
	.align		4
        /*0024*/ 	.byte	0x04, 0x0f
        /*0026*/ 	.short	(.L_1571 - .L_1570)


	//   ....[0]....
	.align		4
.L_1570:
        /*0028*/ 	.word	index@(__assertfail)


	//----- nvinfo : EIATTR_ANNOTATIONS
	.align		4
.L_1571:
        /*002c*/ 	.byte	0x04, 0x55
        /*002e*/ 	.short	(.L_1573 - .L_1572)


	//   ....[0]....
.L_1572:
        /* <DEDUP_REMOVED lines=30> */


	//----- nvinfo : EIATTR_MERCURY_ISA_VERSION
	.align		4
.L_1573:
        /*0200*/ 	.byte	0x03, 0x5f
        /*0202*/ 	.short	0x0101


	//----- nvinfo : EIATTR_UNUSED_LOAD_BYTE_OFFSET
	.align		4
        /*0204*/ 	.byte	0x04, 0x44
        /*0206*/ 	.short	(.L_1575 - .L_1574)


	//   ....[0]....
.L_1574:
        /*0208*/ 	.word	0x00000970
        /*020c*/ 	.word	0x0000fff0


	//   ....[1]....
        /*0210*/ 	.word	0x000088d0
        /*0214*/ 	.word	0x0000fff0


	//----- nvinfo : EIATTR_INT_WARP_WIDE_INSTR_OFFSETS
	.align		4
.L_1575:
        /*0218*/ 	.byte	0x04, 0x31
        /*021a*/ 	.short	(.L_1577 - .L_1576)


	//   ....[0]....
.L_1576:
        /*021c*/ 	.word	0x000000c0


	//   ....[1]....
        /*0220*/ 	.word	0x000000d0


	//   ....[2]....
        /*0224*/ 	.word	0x00000170


	//   ....[3]....
        /*0228*/ 	.word	0x0000c670


	//   ....[4]....
        /*022c*/ 	.word	0x0000c700


	//   ....[5]....
        /*0230*/ 	.word	0x0000f810


	//   ....[6]....
        /*0234*/ 	.word	0x0000f8a0


	//----- nvinfo : EIATTR_COOP_GROUP_MASK_REGIDS
	.align		4
.L_1577:
        /*0238*/ 	.byte	0x04, 0x29
        /*023a*/ 	.short	(.L_1579 - .L_1578)


	//   ....[0]....
.L_1578:
        /*023c*/ 	.word	0xffffffff


	//   ....[1]....
        /*0240*/ 	.word	0xffffffff


	//   ....[2]....
        /*0244*/ 	.word	0xffffffff


	//   ....[3]....
        /*0248*/ 	.word	0xffffffff


	//   ....[4]....
        /*024c*/ 	.word	0xffffffff


	//   ....[5]....
        /*0250*/ 	.word	0xffffffff


	//   ....[6]....
        /*0254*/ 	.word	0xffffffff


	//   ....[7]....
        /*0258*/ 	.word	0xffffffff


	//   ....[8]....
        /*025c*/ 	.word	0xffffffff


	//   ....[9]....
        /*0260*/ 	.word	0xffffffff


	//   ....[10]....
        /*0264*/ 	.word	0xffffffff


	//   ....[11]....
        /*0268*/ 	.word	0xffffffff


	//   ....[12]....
        /*026c*/ 	.word	0xffffffff


	//   ....[13]....
        /*0270*/ 	.word	0xffffffff


	//   ....[14]....
        /*0274*/ 	.word	0xffffffff


	//   ....[15]....
        /*0278*/ 	.word	0xffffffff


	//   ....[16]....
        /*027c*/ 	.word	0xffffffff


	//   ....[17]....
        /*0280*/ 	.word	0xffffffff


	//   ....[18]....
        /*0284*/ 	.word	0xffffffff


	//   ....[19]....
        /*0288*/ 	.word	0xffffffff


	//   ....[20]....
        /*028c*/ 	.word	0xffffffff


	//   ....[21]....
        /*0290*/ 	.word	0xffffffff


	//   ....[22]....
        /*0294*/ 	.word	0xffffffff


	//   ....[23]....
        /*0298*/ 	.word	0xffffffff


	//   ....[24]....
        /*029c*/ 	.word	0xffffffff


	//   ....[25]....
        /*02a0*/ 	.word	0xffffffff


	//   ....[26]....
        /*02a4*/ 	.word	0xffffffff


	//   ....[27]....
        /*02a8*/ 	.word	0xffffffff


	//   ....[28]....
        /*02ac*/ 	.word	0xffffffff


	//   ....[29]....
        /*02b0*/ 	.word	0xffffffff


	//   ....[30]....
        /*02b4*/ 	.word	0xffffffff


	//   ....[31]....
        /*02b8*/ 	.word	0xffffffff


	//   ....[32]....
        /*02bc*/ 	.word	0xffffffff


	//   ....[33]....
        /*02c0*/ 	.word	0xffffffff


	//   ....[34]....
        /*02c4*/ 	.word	0xffffffff


	//   ....[35]....
        /*02c8*/ 	.word	0xffffffff


	//   ....[36]....
        /*02cc*/ 	.word	0xffffffff


	//   ....[37]....
        /*02d0*/ 	.word	0xffffffff


	//   ....[38]....
        /*02d4*/ 	.word	0xffffffff


	//   ....[39]....
        /*02d8*/ 	.word	0xffffffff


	//   ....[40]....
        /*02dc*/ 	.word	0xffffffff


	//   ....[41]....
        /*02e0*/ 	.word	0xffffffff


	//   ....[42]....
        /*02e4*/ 	.word	0xffffffff


	//   ....[43]....
        /*02e8*/ 	.word	0xffffffff


	//   ....[44]....
        /*02ec*/ 	.word	0xffffffff


	//   ....[45]....
        /*02f0*/ 	.word	0xffffffff


	//   ....[46]....
        /*02f4*/ 	.word	0xffffffff


	//   ....[47]....
        /*02f8*/ 	.word	0xffffffff


	//   ....[48]....
        /*02fc*/ 	.word	0xffffffff


	//   ....[49]....
        /*0300*/ 	.word	0xffffffff


	//   ....[50]....
        /*0304*/ 	.word	0xffffffff


	//   ....[51]....
        /*0308*/ 	.word	0xffffffff


	//   ....[52]....
        /*030c*/ 	.word	0xffffffff


	//   ....[53]....
        /*0310*/ 	.word	0xffffffff


	//   ....[54]....
        /*0314*/ 	.word	0xffffffff


	//   ....[55]....
        /*0318*/ 	.word	0xffffffff


	//   ....[56]....
        /*031c*/ 	.word	0xffffffff


	//   ....[57]....
        /*0320*/ 	.word	0xffffffff


	//   ....[58]....
        /*0324*/ 	.word	0xffffffff


	//   ....[59]....
        /*0328*/ 	.word	0xffffffff


	//   ....[60]....
        /*032c*/ 	.word	0xffffffff


	//   ....[61]....
        /*0330*/ 	.word	0xffffffff


	//   ....[62]....
        /*0334*/ 	.word	0xffffffff


	//   ....[63]....
        /*0338*/ 	.word	0xffffffff


	//   ....[64]....
        /*033c*/ 	.word	0xffffffff


	//   ....[65]....
        /*0340*/ 	.word	0xffffffff


	//   ....[66]....
        /*0344*/ 	.word	0xffffffff


	//   ....[67]....
        /*0348*/ 	.word	0xffffffff


	//   ....[68]....
        /*034c*/ 	.word	0xffffffff


	//   ....[69]....
        /*0350*/ 	.word	0xffffffff


	//   ....[70]....
        /*0354*/ 	.word	0xffffffff


	//   ....[71]....
        /*0358*/ 	.word	0xffffffff


	//   ....[72]....
        /*035c*/ 	.word	0xffffffff


	//   ....[73]....
        /*0360*/ 	.word	0xffffffff


	//   ....[74]....
        /*0364*/ 	.word	0xffffffff


	//   ....[75]....
        /*0368*/ 	.word	0xffffffff


	//   ....[76]....
        /*036c*/ 	.word	0xffffffff


	//   ....[77]....
        /*0370*/ 	.word	0xffffffff


	//   ....[78]....
        /*0374*/ 	.word	0xffffffff


	//   ....[79]....
        /*0378*/ 	.word	0xffffffff


	//   ....[80]....
        /*037c*/ 	.word	0xffffffff


	//   ....[81]....
        /*0380*/ 	.word	0xffffffff


	//   ....[82]....
        /*0384*/ 	.word	0xffffffff


	//   ....[83]....
        /*0388*/ 	.word	0xffffffff


	//   ....[84]....
        /*038c*/ 	.word	0xffffffff


	//   ....[85]....
        /*0390*/ 	.word	0xffffffff


	//   ....[86]....
        /*0394*/ 	.word	0xffffffff


	//   ....[87]....
        /*0398*/ 	.word	0xffffffff


	//   ....[88]....
        /*039c*/ 	.word	0xffffffff


	//   ....[89]....
        /*03a0*/ 	.word	0xffffffff


	//   ....[90]....
        /*03a4*/ 	.word	0xffffffff


	//   ....[91]....
        /*03a8*/ 	.word	0xffffffff


	//   ....[92]....
        /*03ac*/ 	.word	0xffffffff


	//   ....[93]....
        /*03b0*/ 	.word	0xffffffff


	//   ....[94]....
        /*03b4*/ 	.word	0xffffffff


	//   ....[95]....
        /*03b8*/ 	.word	0xffffffff


	//   ....[96]....
        /*03bc*/ 	.word	0xffffffff


	//   ....[97]....
        /*03c0*/ 	.word	0xffffffff


	//   ....[98]....
        /*03c4*/ 	.word	0xffffffff


	//   ....[99]....
        /*03c8*/ 	.word	0xffffffff


	//   ....[100]....
        /*03cc*/ 	.word	0xffffffff


	//   ....[101]....
        /*03d0*/ 	.word	0xffffffff


	//   ....[102]....
        /*03d4*/ 	.word	0xffffffff


	//   ....[103]....
        /*03d8*/ 	.word	0xffffffff


	//   ....[104]....
        /*03dc*/ 	.word	0xffffffff


	//   ....[105]....
        /*03e0*/ 	.word	0xffffffff


	//   ....[106]....
        /*03e4*/ 	.word	0xffffffff


	//   ....[107]....
        /*03e8*/ 	.word	0xffffffff


	//   ....[108]....
        /*03ec*/ 	.word	0xffffffff


	//   ....[109]....
        /*03f0*/ 	.word	0xffffffff


	//   ....[110]....
        /*03f4*/ 	.word	0xffffffff


	//   ....[111]....
        /*03f8*/ 	.word	0xffffffff


	//   ....[112]....
        /*03fc*/ 	.word	0xffffffff


	//   ....[113]....
        /*0400*/ 	.word	0xffffffff


	//   ....[114]....
        /*0404*/ 	.word	0xffffffff


	//   ....[115]....
        /*0408*/ 	.word	0xffffffff


	//   ....[116]....
        /*040c*/ 	.word	0xffffffff


	//   ....[117]....
        /*0410*/ 	.word	0xffffffff


	//   ....[118]....
        /*0414*/ 	.word	0xffffffff


	//   ....[119]....
        /*0418*/ 	.word	0xffffffff


	//   ....[120]....
        /*041c*/ 	.word	0xffffffff


	//   ....[121]....
        /*0420*/ 	.word	0xffffffff


	//   ....[122]....
        /*0424*/ 	.word	0xffffffff


	//   ....[123]....
        /*0428*/ 	.word	0xffffffff


	//   ....[124]....
        /*042c*/ 	.word	0xffffffff


	//   ....[125]....
        /*0430*/ 	.word	0xffffffff


	//   ....[126]....
        /*0434*/ 	.word	0xffffffff


	//   ....[127]....
        /*0438*/ 	.word	0xffffffff


	//   ....[128]....
        /*043c*/ 	.word	0xffffffff


	//   ....[129]....
        /*0440*/ 	.word	0xffffffff


	//   ....[130]....
        /*0444*/ 	.word	0xffffffff


	//   ....[131]....
        /*0448*/ 	.word	0xffffffff


	//   ....[132]....
        /*044c*/ 	.word	0xffffffff


	//   ....[133]....
        /*0450*/ 	.word	0xffffffff


	//   ....[134]....
        /*0454*/ 	.word	0xffffffff


	//   ....[135]....
        /*0458*/ 	.word	0xffffffff


	//   ....[136]....
        /*045c*/ 	.word	0xffffffff


	//   ....[137]....
        /*0460*/ 	.word	0xffffffff


	//   ....[138]....
        /*0464*/ 	.word	0xffffffff


	//   ....[139]....
        /*0468*/ 	.word	0xffffffff


	//   ....[140]....
        /*046c*/ 	.word	0xffffffff


	//   ....[141]....
        /*0470*/ 	.word	0xffffffff


	//   ....[142]....
        /*0474*/ 	.word	0xffffffff


	//   ....[143]....
        /*0478*/ 	.word	0xffffffff


	//   ....[144]....
        /*047c*/ 	.word	0xffffffff


	//   ....[145]....
        /*0480*/ 	.word	0xffffffff


	//   ....[146]....
        /*0484*/ 	.word	0xffffffff


	//   ....[147]....
        /*0488*/ 	.word	0xffffffff


	//   ....[148]....
        /*048c*/ 	.word	0xffffffff


	//   ....[149]....
        /*0490*/ 	.word	0xffffffff


	//   ....[150]....
        /*0494*/ 	.word	0xffffffff


	//   ....[151]....
        /*0498*/ 	.word	0xffffffff


	//   ....[152]....
        /*049c*/ 	.word	0xffffffff


	//   ....[153]....
        /*04a0*/ 	.word	0xffffffff


	//   ....[154]....
        /*04a4*/ 	.word	0xffffffff


	//   ....[155]....
        /*04a8*/ 	.word	0xffffffff


	//   ....[156]....
        /*04ac*/ 	.word	0xffffffff


	//   ....[157]....
        /*04b0*/ 	.word	0xffffffff


	//   ....[158]....
        /*04b4*/ 	.word	0xffffffff


	//   ....[159]....
        /*04b8*/ 	.word	0xffffffff


	//   ....[160]....
        /*04bc*/ 	.word	0xffffffff


	//   ....[161]....
        /*04c0*/ 	.word	0xffffffff


	//   ....[162]....
        /*04c4*/ 	.word	0xffffffff


	//   ....[163]....
        /*04c8*/ 	.word	0xffffffff


	//   ....[164]....
        /*04cc*/ 	.word	0xffffffff


	//   ....[165]....
        /*04d0*/ 	.word	0xffffffff


	//   ....[166]....
        /*04d4*/ 	.word	0xffffffff


	//   ....[167]....
        /*04d8*/ 	.word	0xffffffff


	//   ....[168]....
        /*04dc*/ 	.word	0xffffffff


	//   ....[169]....
        /*04e0*/ 	.word	0xffffffff


	//   ....[170]....
        /*04e4*/ 	.word	0xffffffff


	//   ....[171]....
        /*04e8*/ 	.word	0xffffffff


	//   ....[172]....
        /*04ec*/ 	.word	0xffffffff


	//   ....[173]....
        /*04f0*/ 	.word	0xffffffff


	//   ....[174]....
        /*04f4*/ 	.word	0xffffffff


	//   ....[175]....
        /*04f8*/ 	.word	0x0500000f


	//   ....[176]....
        /*04fc*/ 	.word	0x0500000f


	//   ....[177]....
        /*0500*/ 	.word	0x0500000f


	//   ....[178]....
        /*0504*/ 	.word	0x0500000f


	//   ....[179]....
        /*0508*/ 	.word	0x0500000f


	//   ....[180]....
        /*050c*/ 	.word	0x0500000f


	//   ....[181]....
        /*0510*/ 	.word	0x0500000f


	//   ....[182]....
        /*0514*/ 	.word	0x0500000f


	//   ....[183]....
        /*0518*/ 	.word	0x0500000f


	//   ....[184]....
        /*051c*/ 	.word	0x0500000f


	//   ....[185]....
        /*0520*/ 	.word	0x0500000f


	//   ....[186]....
        /*0524*/ 	.word	0x0500000f


	//   ....[187]....
        /*0528*/ 	.word	0x0500000f


	//   ....[188]....
        /*052c*/ 	.word	0x0500000f


	//   ....[189]....
        /*0530*/ 	.word	0x0500000f


	//   ....[190]....
        /*0534*/ 	.word	0x0500000f


	//   ....[191]....
        /*0538*/ 	.word	0x0500000f


	//   ....[192]....
        /*053c*/ 	.word	0x0500000f


	//   ....[193]....
        /*0540*/ 	.word	0x0500000f


	//   ....[194]....
        /*0544*/ 	.word	0x0500000f


	//   ....[195]....
        /*0548*/ 	.word	0x0500000f


	//   ....[196]....
        /*054c*/ 	.word	0x0500000f


	//   ....[197]....
        /*0550*/ 	.word	0x0500000f


	//   ....[198]....
        /*0554*/ 	.word	0x0500000f


	//   ....[199]....
        /*0558*/ 	.word	0x0500000f


	//   ....[200]....
        /*055c*/ 	.word	0x0500000f


	//   ....[201]....
        /*0560*/ 	.word	0x0500000f


	//   ....[202]....
        /*0564*/ 	.word	0x0500000f


	//   ....[203]....
        /*0568*/ 	.word	0x0500000f


	//   ....[204]....
        /*056c*/ 	.word	0x0500000f


	//   ....[205]....
        /*0570*/ 	.word	0x0500000f


	//   ....[206]....
        /*0574*/ 	.word	0x0500000f


	//   ....[207]....
        /*0578*/ 	.word	0x0500000f


	//   ....[208]....
        /*057c*/ 	.word	0x0500000f


	//   ....[209]....
        /*0580*/ 	.word	0x0500000f


	//   ....[210]....
        /*0584*/ 	.word	0x0500000f


	//   ....[211]....
        /*0588*/ 	.word	0x0500000f


	//   ....[212]....
        /*058c*/ 	.word	0x0500000f


	//   ....[213]....
        /*0590*/ 	.word	0x0500000f


	//   ....[214]....
        /*0594*/ 	.word	0x0500000f


	//   ....[215]....
        /*0598*/ 	.word	0x0500000f


	//   ....[216]....
        /*059c*/ 	.word	0x0500000f


	//   ....[217]....
        /*05a0*/ 	.word	0x0500000f


	//   ....[218]....
        /*05a4*/ 	.word	0x0500000f


	//   ....[219]....
        /*05a8*/ 	.word	0x0500000f


	//   ....[220]....
        /*05ac*/ 	.word	0x0500000f


	//   ....[221]....
        /*05b0*/ 	.word	0x0500000f


	//   ....[222]....
        /*05b4*/ 	.word	0x0500000f


	//   ....[223]....
        /*05b8*/ 	.word	0x0500000f


	//   ....[224]....
        /*05bc*/ 	.word	0x0500000f


	//   ....[225]....
        /*05c0*/ 	.word	0x0500000f


	//   ....[226]....
        /*05c4*/ 	.word	0x0500000f


	//   ....[227]....
        /*05c8*/ 	.word	0x0500000f


	//   ....[228]....
        /*05cc*/ 	.word	0x0500000f


	//   ....[229]....
        /*05d0*/ 	.word	0x0500000f


	//   ....[230]....
        /*05d4*/ 	.word	0x0500000f


	//   ....[231]....
        /*05d8*/ 	.word	0x0500000f


	//   ....[232]....
        /*05dc*/ 	.word	0x0500000f


	//   ....[233]....
        /*05e0*/ 	.word	0x0500000f


	//   ....[234]....
        /*05e4*/ 	.word	0x0500000f


	//   ....[235]....
        /*05e8*/ 	.word	0x0500000f


	//   ....[236]....
        /*05ec*/ 	.word	0x0500000f


	//   ....[237]....
        /*05f0*/ 	.word	0x0500000f


	//   ....[238]....
        /*05f4*/ 	.word	0x0500000f


	//   ....[239]....
        /*05f8*/ 	.word	0x0500000f


	//   ....[240]....
        /*05fc*/ 	.word	0x0500000f


	//   ....[241]....
        /*0600*/ 	.word	0x0500000f


	//   ....[242]....
        /*0604*/ 	.word	0x0500000f


	//   ....[243]....
        /*0608*/ 	.word	0x0500000f


	//   ....[244]....
        /*060c*/ 	.word	0x0500000f


	//   ....[245]....
        /*0610*/ 	.word	0x0500000f


	//   ....[246]....
        /*0614*/ 	.word	0x0500000f


	//   ....[247]....
        /*0618*/ 	.word	0x0500000f


	//   ....[248]....
        /*061c*/ 	.word	0x0500000f


	//   ....[249]....
        /*0620*/ 	.word	0x0500000f


	//   ....[250]....
        /*0624*/ 	.word	0x0500000f


	//   ....[251]....
        /*0628*/ 	.word	0x0500000f


	//   ....[252]....
        /*062c*/ 	.word	0x0500000f


	//   ....[253]....
        /*0630*/ 	.word	0x0500000f


	//   ....[254]....
        /*0634*/ 	.word	0x0500000f


	//   ....[255]....
        /*0638*/ 	.word	0x0500000f


	//   ....[0]....
        /*063c*/ 	.word	0x0500000f


	//   ....[1]....
        /*0640*/ 	.word	0x0500000f


	//   ....[2]....
        /*0644*/ 	.word	0x0500000f


	//   ....[3]....
        /*0648*/ 	.word	0x0500000f


	//   ....[4]....
        /*064c*/ 	.word	0x0500000f


	//   ....[5]....
        /*0650*/ 	.word	0x0500000f


	//   ....[6]....
        /*0654*/ 	.word	0x0500000f


	//   ....[7]....
        /*0658*/ 	.word	0x0500000f


	//   ....[8]....
        /*065c*/ 	.word	0x0500000f


	//   ....[9]....
        /*0660*/ 	.word	0x0500000f


	//   ....[10]....
        /*0664*/ 	.word	0x0500000f


	//   ....[11]....
        /*0668*/ 	.word	0x0500000f


	//   ....[12]....
        /*066c*/ 	.word	0x0500000f


	//   ....[13]....
        /*0670*/ 	.word	0x0500000f


	//   ....[14]....
        /*0674*/ 	.word	0x0500000f


	//   ....[15]....
        /*0678*/ 	.word	0x0500000f


	//   ....[16]....
        /*067c*/ 	.word	0x0500000f


	//   ....[17]....
        /*0680*/ 	.word	0x0500000f


	//   ....[18]....
        /*0684*/ 	.word	0x0500000f


	//   ....[19]....
        /*0688*/ 	.word	0x0500000f


	//   ....[20]....
        /*068c*/ 	.word	0x0500000f


	//   ....[21]....
        /*0690*/ 	.word	0x0500000f


	//   ....[22]....
        /*0694*/ 	.word	0x0500000f


	//   ....[23]....
        /*0698*/ 	.word	0x0500000f


	//   ....[24]....
        /*069c*/ 	.word	0x0500000f


	//   ....[25]....
        /*06a0*/ 	.word	0x0500000f


	//   ....[26]....
        /*06a4*/ 	.word	0x0500000f


	//----- nvinfo : EIATTR_COOP_GROUP_INSTR_OFFSETS
	.align		4
.L_1579:
        /*06a8*/ 	.byte	0x04, 0x28
        /*06aa*/ 	.short	(.L_1581 - .L_1580)


	//   ....[0]....
.L_1580:
        /*06ac*/ 	.word	0x00000080


	//   ....[1]....
        /*06b0*/ 	.word	0x00000090


	//   ....[2]....
        /*06b4*/ 	.word	0x000002d0


	//   ....[3]....
        /*06b8*/ 	.word	0x00000430


	//   ....[4]....
        /*06bc*/ 	.word	0x00000550


	//   ....[5]....
        /*06c0*/ 	.word	0x000006b0


	//   ....[6]....
        /*06c4*/ 	.word	0x00001910


	//   ....[7]....
        /*06c8*/ 	.word	0x00001fd0


	//   ....[8]....
        /*06cc*/ 	.word	0x00001ff0


	//   ....[9]....
        /*06d0*/ 	.word	0x00002730


	//   ....[10]....
        /*06d4*/ 	.word	0x00002800


	//   ....[11]....
        /*06d8*/ 	.word	0x000030e0


	//   ....[12]....
        /*06dc*/ 	.word	0x00003140


	//   ....[13]....
        /*06e0*/ 	.word	0x00004450


	//   ....[14]....
        /*06e4*/ 	.word	0x00004a80


	//   ....[15]....
        /*06e8*/ 	.word	0x00004ae0


	//   ....[16]....
        /*06ec*/ 	.word	0x00004b90


	//   ....[17]....
        /*06f0*/ 	.word	0x00005160


	//   ....[18]....
        /*06f4*/ 	.word	0x00005320


	//   ....[19]....
        /*06f8*/ 	.word	0x00006eb0


	//   ....[20]....
        /*06fc*/ 	.word	0x00006ec0


	//   ....[21]....
        /*0700*/ 	.word	0x00006ef0


	//   ....[22]....
        /*0704*/ 	.word	0x00006f00


	//   ....[23]....
        /*0708*/ 	.word	0x00008190


	//   ....[24]....
        /*070c*/ 	.word	0x000081c0


	//   ....[25]....
        /*0710*/ 	.word	0x00008280


	//   ....[26]....
        /*0714*/ 	.word	0x00008290


	//   ....[27]....
        /*0718*/ 	.word	0x00009150


	//   ....[28]....
        /*071c*/ 	.word	0x00009160


	//   ....[29]....
        /*0720*/ 	.word	0x00009170


	//   ....[30]....
        /*0724*/ 	.word	0x000091c0


	//   ....[31]....
        /*0728*/ 	.word	0x00009780


	//   ....[32]....
        /*072c*/ 	.word	0x000097c0


	//   ....[33]....
        /*0730*/ 	.word	0x000097e0


	//   ....[34]....
        /*0734*/ 	.word	0x00009820


	//   ....[35]....
        /*0738*/ 	.word	0x00009840


	//   ....[36]....
        /*073c*/ 	.word	0x00009850


	//   ....[37]....
        /*0740*/ 	.word	0x00009870


	//   ....[38]....
        /*0744*/ 	.word	0x00009890


	//   ....[39]....
        /*0748*/ 	.word	0x00009cb0


	//   ....[40]....
        /*074c*/ 	.word	0x00009cc0


	//   ....[41]....
        /*0750*/ 	.word	0x00009ef0


	//   ....[42]....
        /*0754*/ 	.word	0x00009f00


	//   ....[43]....
        /*0758*/ 	.word	0x0000aa10


	//   ....[44]....
        /*075c*/ 	.word	0x0000aa40


	//   ....[45]....
        /*0760*/ 	.word	0x0000aa80


	//   ....[46]....
        /*0764*/ 	.word	0x0000aab0


	//   ....[47]....
        /*0768*/ 	.word	0x0000aac0


	//   ....[48]....
        /*076c*/ 	.word	0x0000aad0


	//   ....[49]....
        /*0770*/ 	.word	0x0000aae0


	//   ....[50]....
        /*0774*/ 	.word	0x0000ab00


	//   ....[51]....
        /*0778*/ 	.word	0x0000ac60


	//   ....[52]....
        /*077c*/ 	.word	0x0000ae80


	//   ....[53]....
        /*0780*/ 	.word	0x0000aeb0


	//   ....[54]....
        /*0784*/ 	.word	0x0000aee0


	//   ....[55]....
        /*0788*/ 	.word	0x0000af10


	//   ....[56]....
        /*078c*/ 	.word	0x0000af40


	//   ....[57]....
        /*0790*/ 	.word	0x0000af70


	//   ....[58]....
        /*0794*/ 	.word	0x0000b0d0


	//   ....[59]....
        /*0798*/ 	.word	0x0000b100


	//   ....[60]....
        /*079c*/ 	.word	0x0000b130


	//   ....[61]....
        /*07a0*/ 	.word	0x0000b160


	//   ....[62]....
        /*07a4*/ 	.word	0x0000b190


	//   ....[63]....
        /*07a8*/ 	.word	0x0000b1c0


	//   ....[64]....
        /*07ac*/ 	.word	0x0000b250


	//   ....[65]....
        /*07b0*/ 	.word	0x0000b280


	//   ....[66]....
        /*07b4*/ 	.word	0x0000b290


	//   ....[67]....
        /*07b8*/ 	.word	0x0000b2d0


	//   ....[68]....
        /*07bc*/ 	.word	0x0000d220


	//   ....[69]....
        /*07c0*/ 	.word	0x0000d240


	//   ....[70]....
        /*07c4*/ 	.word	0x0000d2d0


	//   ....[71]....
        /*07c8*/ 	.word	0x0000d2f0


	//   ....[72]....
        /*07cc*/ 	.word	0x0000d370


	//   ....[73]....
        /*07d0*/ 	.word	0x0000d390


	//   ....[74]....
        /*07d4*/ 	.word	0x0000d410


	//   ....[75]....
        /*07d8*/ 	.word	0x0000d430


	//   ....[76]....
        /*07dc*/ 	.word	0x0000d4b0


	//   ....[77]....
        /*07e0*/ 	.word	0x0000d4d0


	//   ....[78]....
        /*07e4*/ 	.word	0x0000d550


	//   ....[79]....
        /*07e8*/ 	.word	0x0000d570


	//   ....[80]....
        /*07ec*/ 	.word	0x0000d5f0


	//   ....[81]....
        /*07f0*/ 	.word	0x0000d610


	//   ....[82]....
        /*07f4*/ 	.word	0x0000d620


	//   ....[83]....
        /*07f8*/ 	.word	0x0000d630


	//   ....[84]....
        /*07fc*/ 	.word	0x0000df00


	//   ....[85]....
        /*0800*/ 	.word	0x0000df30


	//   ....[86]....
        /*0804*/ 	.word	0x0000dfd0


	//   ....[87]....
        /*0808*/ 	.word	0x0000dff0


	//   ....[88]....
        /*080c*/ 	.word	0x0000e070


	//   ....[89]....
        /*0810*/ 	.word	0x0000e090


	//   ....[90]....
        /*0814*/ 	.word	0x0000e110


	//   ....[91]....
        /*0818*/ 	.word	0x0000e130


	//   ....[92]....
        /*081c*/ 	.word	0x0000e1b0


	//   ....[93]....
        /*0820*/ 	.word	0x0000e1d0


	//   ....[94]....
        /*0824*/ 	.word	0x0000e250


	//   ....[95]....
        /*0828*/ 	.word	0x0000e270


	//   ....[96]....
        /*082c*/ 	.word	0x0000e2f0


	//   ....[97]....
        /*0830*/ 	.word	0x0000e310


	//   ....[98]....
        /*0834*/ 	.word	0x0000e320


	//   ....[99]....
        /*0838*/ 	.word	0x0000e390


	//   ....[100]....
        /*083c*/ 	.word	0x0000e3e0


	//   ....[101]....
        /*0840*/ 	.word	0x0000e410


	//   ....[102]....
        /*0844*/ 	.word	0x0000e4a0


	//   ....[103]....
        /*0848*/ 	.word	0x0000e4b0


	//   ....[104]....
        /*084c*/ 	.word	0x0000e520


	//   ....[105]....
        /*0850*/ 	.word	0x0000e530


	//   ....[106]....
        /*0854*/ 	.word	0x0000e570


	//   ....[107]....
        /*0858*/ 	.word	0x0000e590


	//   ....[108]....
        /*085c*/ 	.word	0x0000ece0


	//   ....[109]....
        /*0860*/ 	.word	0x0000ed10


	//   ....[110]....
        /*0864*/ 	.word	0x0000ed60


	//   ....[111]....
        /*0868*/ 	.word	0x0000ed70


	//   ....[112]....
        /*086c*/ 	.word	0x0000edb0


	//   ....[113]....
        /*0870*/ 	.word	0x0000edc0


	//   ....[114]....
        /*0874*/ 	.word	0x0000ee00


	//   ....[115]....
        /*0878*/ 	.word	0x0000ee10


	//   ....[116]....
        /*087c*/ 	.word	0x0000ee50


	//   ....[117]....
        /*0880*/ 	.word	0x0000ee60


	//   ....[118]....
        /*0884*/ 	.word	0x0000eea0


	//   ....[119]....
        /*0888*/ 	.word	0x0000eeb0


	//   ....[120]....
        /*088c*/ 	.word	0x0000eef0


	//   ....[121]....
        /*0890*/ 	.word	0x0000ef00


	//   ....[122]....
        /*0894*/ 	.word	0x0000ef10


	//   ....[123]....
        /*0898*/ 	.word	0x0000ef50


	//   ....[124]....
        /*089c*/ 	.word	0x0000f200


	//   ....[125]....
        /*08a0*/ 	.word	0x0000f230


	//   ....[126]....
        /*08a4*/ 	.word	0x0000f290


	//   ....[127]....
        /*08a8*/ 	.word	0x0000f2a0


	//   ....[128]....
        /*08ac*/ 	.word	0x0000f2f0


	//   ....[129]....
        /*08b0*/ 	.word	0x0000f300


	//   ....[130]....
        /*08b4*/ 	.word	0x0000f350


	//   ....[131]....
        /*08b8*/ 	.word	0x0000f360


	//   ....[132]....
        /*08bc*/ 	.word	0x0000f3b0


	//   ....[133]....
        /*08c0*/ 	.word	0x0000f3c0


	//   ....[134]....
        /*08c4*/ 	.word	0x0000f410


	//   ....[135]....
        /*08c8*/ 	.word	0x0000f420


	//   ....[136]....
        /*08cc*/ 	.word	0x0000f470


	//   ....[137]....
        /*08d0*/ 	.word	0x0000f480


	//   ....[138]....
        /*08d4*/ 	.word	0x0000f490


	//   ....[139]....
        /*08d8*/ 	.word	0x0000f4d0


	//   ....[140]....
        /*08dc*/ 	.word	0x0000fa60


	//   ....[141]....
        /*08e0*/ 	.word	0x0000faa0


	//   ....[142]....
        /*08e4*/ 	.word	0x0000fad0


	//   ....[143]....
        /*08e8*/ 	.word	0x0000fae0


	//   ....[144]....
        /*08ec*/ 	.word	0x0000faf0


	//   ....[145]....
        /*08f0*/ 	.word	0x0000fb00


	//   ....[146]....
        /*08f4*/ 	.word	0x0000fb20


	//   ....[147]....
        /*08f8*/ 	.word	0x0000fb70


	//   ....[148]....
        /*08fc*/ 	.word	0x0000fb90


	//   ....[149]....
        /*0900*/ 	.word	0x0000fbd0


	//   ....[150]....
        /*0904*/ 	.word	0x0000fbf0


	//   ....[151]....
        /*0908*/ 	.word	0x0000fc30


	//   ....[152]....
        /*090c*/ 	.word	0x0000fc50


	//   ....[153]....
        /*0910*/ 	.word	0x0000fca0


	//   ....[154]....
        /*0914*/ 	.word	0x0000fcd0


	//   ....[155]....
        /*0918*/ 	.word	0x0000fd30


	//   ....[156]....
        /*091c*/ 	.word	0x000100f0


	//   ....[157]....
        /*0920*/ 	.word	0x00010120


	//   ....[158]....
        /*0924*/ 	.word	0x00010180


	//   ....[159]....
        /*0928*/ 	.word	0x000101b0


	//   ....[160]....
        /*092c*/ 	.word	0x000101e0


	//   ....[161]....
        /*0930*/ 	.word	0x00010210


	//   ....[162]....
        /*0934*/ 	.word	0x00010240


	//   ....[163]....
        /*0938*/ 	.word	0x00010270


	//   ....[164]....
        /*093c*/ 	.word	0x00010410


	//   ....[165]....
        /*0940*/ 	.word	0x00010440


	//   ....[166]....
        /*0944*/ 	.word	0x00010470


	//   ....[167]....
        /*0948*/ 	.word	0x000104a0


	//   ....[168]....
        /*094c*/ 	.word	0x000104d0


	//   ....[169]....
        /*0950*/ 	.word	0x00010500


	//   ....[170]....
        /*0954*/ 	.word	0x000105c0


	//   ....[171]....
        /*0958*/ 	.word	0x000105e0


	//   ....[172]....
        /*095c*/ 	.word	0x00010600


	//   ....[173]....
        /*0960*/ 	.word	0x00010660


	//   ....[174]....
        /*0964*/ 	.word	0x00011080


	//   ....[175]....
        /*0968*/ 	.word	0x00011620


	//   ....[176]....
        /*096c*/ 	.word	0x00011710


	//   ....[177]....
        /*0970*/ 	.word	0x000117b0


	//   ....[178]....
        /*0974*/ 	.word	0x00011810


	//   ....[179]....
        /*0978*/ 	.word	0x00011900


	//   ....[180]....
        /*097c*/ 	.word	0x00011970


	//   ....[181]....
        /*0980*/ 	.word	0x00011a60


	//   ....[182]....
        /*0984*/ 	.word	0x00011ad0


	//   ....[183]....
        /*0988*/ 	.word	0x00011bc0


	//   ....[184]....
        /*098c*/ 	.word	0x00011c30


	//   ....[185]....
        /*0990*/ 	.word	0x00011d20


	//   ....[186]....
        /*0994*/ 	.word	0x00011d90


	//   ....[187]....
        /*0998*/ 	.word	0x00011e80


	//   ....[188]....
        /*099c*/ 	.word	0x00011ef0


	//   ....[189]....
        /*09a0*/ 	.word	0x00011fe0


	//   ....[190]....
        /*09a4*/ 	.word	0x00012050


	//   ....[191]....
        /*09a8*/ 	.word	0x00012130


	//   ....[192]....
        /*09ac*/ 	.word	0x000121e0


	//   ....[193]....
        /*09b0*/ 	.word	0x00012250


	//   ....[194]....
        /*09b4*/ 	.word	0x000122b0


	//   ....[195]....
        /*09b8*/ 	.word	0x000123a0


	//   ....[196]....
        /*09bc*/ 	.word	0x00012400


	//   ....[197]....
        /*09c0*/ 	.word	0x00012500


	//   ....[198]....
        /*09c4*/ 	.word	0x00012560


	//   ....[199]....
        /*09c8*/ 	.word	0x00012660


	//   ....[200]....
        /*09cc*/ 	.word	0x000126c0


	//   ....[201]....
        /*09d0*/ 	.word	0x000127c0


	//   ....[202]....
        /*09d4*/ 	.word	0x00012820


	//   ....[203]....
        /*09d8*/ 	.word	0x00012920


	//   ....[204]....
        /*09dc*/ 	.word	0x00012980


	//   ....[205]....
        /*09e0*/ 	.word	0x00012a80


	//   ....[206]....
        /*09e4*/ 	.word	0x00012ae0


	//   ....[207]....
        /*09e8*/ 	.word	0x00012b90


	//   ....[208]....
        /*09ec*/ 	.word	0x00012c50


	//   ....[209]....
        /*09f0*/ 	.word	0x00012d10


	//   ....[210]....
        /*09f4*/ 	.word	0x00012d70


	//   ....[211]....
        /*09f8*/ 	.word	0x00012e70


	//   ....[212]....
        /*09fc*/ 	.word	0x00012ed0


	//   ....[213]....
        /*0a00*/ 	.word	0x00012fa0


	//   ....[214]....
        /*0a04*/ 	.word	0x00013000


	//   ....[215]....
        /*0a08*/ 	.word	0x000130c0


	//   ....[216]....
        /*0a0c*/ 	.word	0x00013200


	//   ....[217]....
        /*0a10*/ 	.word	0x000132a0


	//   ....[218]....
        /*0a14*/ 	.word	0x00013310


	//   ....[219]....
        /*0a18*/ 	.word	0x000133c0


	//   ....[220]....
        /*0a1c*/ 	.word	0x00013420


	//   ....[221]....
        /*0a20*/ 	.word	0x000134d0


	//   ....[222]....
        /*0a24*/ 	.word	0x00013530


	//   ....[223]....
        /*0a28*/ 	.word	0x000135e0


	//   ....[224]....
        /*0a2c*/ 	.word	0x00013640


	//   ....[225]....
        /*0a30*/ 	.word	0x000136f0


	//   ....[226]....
        /*0a34*/ 	.word	0x00013750


	//   ....[227]....
        /*0a38*/ 	.word	0x00013800


	//   ....[228]....
        /*0a3c*/ 	.word	0x00013860


	//   ....[229]....
        /*0a40*/ 	.word	0x00013910


	//   ....[230]....
        /*0a44*/ 	.word	0x00013970


	//   ....[231]....
        /*0a48*/ 	.word	0x00013a20


	//   ....[232]....
        /*0a4c*/ 	.word	0x00013b10


	//   ....[233]....
        /*0a50*/ 	.word	0x00013bc0


	//   ....[234]....
        /*0a54*/ 	.word	0x00013c20


	//   ....[235]....
        /*0a58*/ 	.word	0x00013ce0


	//   ....[236]....
        /*0a5c*/ 	.word	0x00013d40


	//   ....[237]....
        /*0a60*/ 	.word	0x00013e00


	//   ....[238]....
        /*0a64*/ 	.word	0x00013e60


	//   ....[239]....
        /*0a68*/ 	.word	0x00013f20


	//   ....[240]....
        /*0a6c*/ 	.word	0x00013f80


	//   ....[241]....
        /*0a70*/ 	.word	0x00014040


	//   ....[242]....
        /*0a74*/ 	.word	0x000140a0


	//   ....[243]....
        /*0a78*/ 	.word	0x00014160


	//   ....[244]....
        /*0a7c*/ 	.word	0x000141c0


	//   ....[245]....
        /*0a80*/ 	.word	0x00014280


	//   ....[246]....
        /*0a84*/ 	.word	0x000142e0


	//   ....[247]....
        /*0a88*/ 	.word	0x00014390


	//   ....[248]....
        /*0a8c*/ 	.word	0x00014480


	//   ....[249]....
        /*0a90*/ 	.word	0x00014520


	//   ....[250]....
        /*0a94*/ 	.word	0x000145c0


	//   ....[251]....
        /*0a98*/ 	.word	0x00014670


	//   ....[252]....
        /*0a9c*/ 	.word	0x000146d0


	//   ....[253]....
        /*0aa0*/ 	.word	0x00014790


	//   ....[254]....
        /*0aa4*/ 	.word	0x000147f0


	//   ....[255]....
        /*0aa8*/ 	.word	0x000148b0


	//   ....[0]....
        /*0aac*/ 	.word	0x00014910


	//   ....[1]....
        /*0ab0*/ 	.word	0x000149d0


	//   ....[2]....
        /*0ab4*/ 	.word	0x00014a30


	//   ....[3]....
        /*0ab8*/ 	.word	0x00014af0


	//   ....[4]....
        /*0abc*/ 	.word	0x00014b50


	//   ....[5]....
        /*0ac0*/ 	.word	0x00014c10


	//   ....[6]....
        /*0ac4*/ 	.word	0x00014c70


	//   ....[7]....
        /*0ac8*/ 	.word	0x00014d10


	//   ....[8]....
        /*0acc*/ 	.word	0x00014da0


	//   ....[9]....
        /*0ad0*/ 	.word	0x00014e40


	//   ....[10]....
        /*0ad4*/ 	.word	0x00014fb0


	//   ....[11]....
        /*0ad8*/ 	.word	0x00015020


	//   ....[12]....
        /*0adc*/ 	.word	0x00015090


	//   ....[13]....
        /*0ae0*/ 	.word	0x00015100


	//   ....[14]....
        /*0ae4*/ 	.word	0x00015170


	//   ....[15]....
        /*0ae8*/ 	.word	0x000151f0


	//   ....[16]....
        /*0aec*/ 	.word	0x00015270


	//   ....[17]....
        /*0af0*/ 	.word	0x00015300


	//   ....[18]....
        /*0af4*/ 	.word	0x00015370


	//   ....[19]....
        /*0af8*/ 	.word	0x000153e0


	//   ....[20]....
        /*0afc*/ 	.word	0x00015450


	//   ....[21]....
        /*0b00*/ 	.word	0x000154d0


	//   ....[22]....
        /*0b04*/ 	.word	0x00015540


	//   ....[23]....
        /*0b08*/ 	.word	0x000155f0


	//   ....[24]....
        /*0b0c*/ 	.word	0x00015640


	//   ....[25]....
        /*0b10*/ 	.word	0x000156d0


	//   ....[26]....
        /*0b14*/ 	.word	0x00015800


	//----- nvinfo : EIATTR_REG_RECONFIG
	.align		4
.L_1581:
        /*0b18*/ 	.byte	0x01, 0x54
	.zero		2


	//----- nvinfo : EIATTR_SYSCALL_OFFSETS
	.align		4
        /*0b1c*/ 	.byte	0x04, 0x46
        /*0b1e*/ 	.short	(.L_1583 - .L_1582)


	//   ....[0]....
.L_1582:
        /*0b20*/ 	.word	0x00001ac0


	//   ....[1]....
        /*0b24*/ 	.word	0x0000c860


	//   ....[2]....
        /*0b28*/ 	.word	0x0000c9b0


	//   ....[3]....
        /*0b2c*/ 	.word	0x0000caa0


	//   ....[4]....
        /*0b30*/ 	.word	0x0000da40


	//----- nvinfo : EIATTR_MBARRIER_INSTR_OFFSETS
	.align		4
.L_1583:
        /*0b34*/ 	.byte	0x04, 0x39
        /*0b36*/ 	.short	(.L_1585 - .L_1584)


	//   ....[0]....
.L_1584:
        /*0b38*/ 	.word	0x00000180
        /*0b3c*/ 	.word	0x000000ff
        /*0b40*/ 	.word	0x00016800
        /*0b44*/ 	.short	0x0100
        /*0b46*/ 	.byte	0x08
	.zero		1


	//   ....[1]....
        /*0b48*/ 	.word	0x00000190
        /*0b4c*/ 	.word	0x000000ff
        /*0b50*/ 	.word	0x00016820
        /*0b54*/ 	.short	0x0100
        /*0b56*/ 	.byte	0x08
	.zero		1


	//   ....[2]....
        /*0b58*/ 	.word	0x00000280
        /*0b5c*/ 	.word	0x000000ff
        /*0b60*/ 	.word	0x00016830
        /*0b64*/ 	.short	0x0100
        /*0b66*/ 	.byte	0x08
	.zero		1


	//   ....[3]....
        /*0b68*/ 	.word	0x00000290
        /*0b6c*/ 	.word	0x000000ff
        /*0b70*/ 	.word	0x00016840
        /*0b74*/ 	.short	0x0100
        /*0b76*/ 	.byte	0x08
	.zero		1


	//   ....[4]....
        /*0b78*/ 	.word	0x000002a0
        /*0b7c*/ 	.word	0x000000ff
        /*0b80*/ 	.word	0x00016838
        /*0b84*/ 	.short	0x0100
        /*0b86*/ 	.byte	0x08
	.zero		1


	//   ....[5]....
        /*0b88*/ 	.word	0x000002b0
        /*0b8c*/ 	.word	0x000000ff
        /*0b90*/ 	.word	0x00016848
        /*0b94*/ 	.short	0x0100
        /*0b96*/ 	.byte	0x08
	.zero		1


	//   ....[6]....
        /*0b98*/ 	.word	0x000003e0
        /*0b9c*/ 	.word	0x000000ff
        /*0ba0*/ 	.word	0x00016850
        /*0ba4*/ 	.short	0x0100
        /*0ba6*/ 	.byte	0x08
	.zero		1


	//   ....[7]....
        /*0ba8*/ 	.word	0x000003f0
        /*0bac*/ 	.word	0x000000ff
        /*0bb0*/ 	.word	0x00016860
        /*0bb4*/ 	.short	0x0100
        /*0bb6*/ 	.byte	0x08
	.zero		1


	//   ....[8]....
        /*0bb8*/ 	.word	0x00000400
        /*0bbc*/ 	.word	0x000000ff
        /*0bc0*/ 	.word	0x00016858
        /*0bc4*/ 	.short	0x0100
        /*0bc6*/ 	.byte	0x08
	.zero		1


	//   ....[9]....
        /*0bc8*/ 	.word	0x00000410
        /*0bcc*/ 	.word	0x000000ff
        /*0bd0*/ 	.word	0x00016868
        /*0bd4*/ 	.short	0x0100
        /*0bd6*/ 	.byte	0x08
	.zero		1


	//   ....[10]....
        /*0bd8*/ 	.word	0x00000500
        /*0bdc*/ 	.word	0x000000ff
        /*0be0*/ 	.word	0x00016870
        /*0be4*/ 	.short	0x0100
        /*0be6*/ 	.byte	0x06
	.zero		1


	//   ....[11]....
        /*0be8*/ 	.word	0x00000510
        /*0bec*/ 	.word	0x000000ff
        /*0bf0*/ 	.word	0x00016880
        /*0bf4*/ 	.short	0x0100
        /*0bf6*/ 	.byte	0x06
	.zero		1


	//   ....[12]....
        /*0bf8*/ 	.word	0x00000520
        /*0bfc*/ 	.word	0x000000ff
        /*0c00*/ 	.word	0x00016878
        /*0c04*/ 	.short	0x0100
        /*0c06*/ 	.byte	0x06
	.zero		1


	//   ....[13]....
        /*0c08*/ 	.word	0x00000530
        /*0c0c*/ 	.word	0x000000ff
        /*0c10*/ 	.word	0x00016888
        /*0c14*/ 	.short	0x0100
        /*0c16*/ 	.byte	0x06
	.zero		1


	//   ....[14]....
        /*0c18*/ 	.word	0x00000660
        /*0c1c*/ 	.word	0x000000ff
        /*0c20*/ 	.word	0x00016890
        /*0c24*/ 	.short	0x0100
        /*0c26*/ 	.byte	0x08
	.zero		1


	//   ....[15]....
        /*0c28*/ 	.word	0x00000670
        /*0c2c*/ 	.word	0x000000ff
        /*0c30*/ 	.word	0x000168a0
        /*0c34*/ 	.short	0x0100
        /*0c36*/ 	.byte	0x08
	.zero		1


	//   ....[16]....
        /*0c38*/ 	.word	0x00000680
        /*0c3c*/ 	.word	0x000000ff
        /*0c40*/ 	.word	0x00016898
        /*0c44*/ 	.short	0x0100
        /*0c46*/ 	.byte	0x08
	.zero		1


	//   ....[17]....
        /*0c48*/ 	.word	0x00000690
        /*0c4c*/ 	.word	0x000000ff
        /*0c50*/ 	.word	0x000168a8
        /*0c54*/ 	.short	0x0100
        /*0c56*/ 	.byte	0x08
	.zero		1


	//   ....[18]....
        /*0c58*/ 	.word	0x000007d0
        /*0c5c*/ 	.word	0x000000ff
        /*0c60*/ 	.word	0x000168b0
        /*0c64*/ 	.short	0x0100
        /*0c66*/ 	.byte	0x08
	.zero		1


	//   ....[19]....
        /*0c68*/ 	.word	0x000007e0
        /*0c6c*/ 	.word	0x000000ff
        /*0c70*/ 	.word	0x000168c0
        /*0c74*/ 	.short	0x0100
        /*0c76*/ 	.byte	0x08
	.zero		1


	//   ....[20]....
        /*0c78*/ 	.word	0x000007f0
        /*0c7c*/ 	.word	0x000000ff
        /*0c80*/ 	.word	0x000168b8
        /*0c84*/ 	.short	0x0100
        /*0c86*/ 	.byte	0x08
	.zero		1


	//   ....[21]....
        /*0c88*/ 	.word	0x00000800
        /*0c8c*/ 	.word	0x000000ff
        /*0c90*/ 	.word	0x000168c8
        /*0c94*/ 	.short	0x0100
        /*0c96*/ 	.byte	0x08
	.zero		1


	//   ....[22]....
        /*0c98*/ 	.word	0x00001b40
        /*0c9c*/ 	.word	0x000000ff
        /*0ca0*/ 	.word	0x00016800
        /*0ca4*/ 	.short	0x010a
        /*0ca6*/ 	.byte	0x2d
	.zero		1


	//   ....[23]....
        /*0ca8*/ 	.word	0x00001bc0
        /*0cac*/ 	.word	0x00000003
        /*0cb0*/ 	.word	0x00016830
        /*0cb4*/ 	.short	0x010a
        /*0cb6*/ 	.byte	0x3f
	.zero		1


	//   ....[24]....
        /*0cb8*/ 	.word	0x00001c00
        /*0cbc*/ 	.word	0x00000003
        /*0cc0*/ 	.word	0x00016830
        /*0cc4*/ 	.short	0x010a
        /*0cc6*/ 	.byte	0x3f
	.zero		1


	//   ....[25]....
        /*0cc8*/ 	.word	0x000020a0
        /*0ccc*/ 	.word	0x000000ff
        /*0cd0*/ 	.word	0x00000000
        /*0cd4*/ 	.short	0x0101
        /*0cd6*/ 	.byte	0x06
	.zero		1


	//   ....[26]....
        /*0cd8*/ 	.word	0x00003d90
        /*0cdc*/ 	.word	0x000000ff
        /*0ce0*/ 	.word	0x00016830
        /*0ce4*/ 	.short	0x010a
        /*0ce6*/ 	.byte	0x06
	.zero		1


	//   ....[27]....
        /*0ce8*/ 	.word	0x00003dd0
        /*0cec*/ 	.word	0x000000ff
        /*0cf0*/ 	.word	0x00016830
        /*0cf4*/ 	.short	0x010a
        /*0cf6*/ 	.byte	0x06
	.zero		1


	//   ....[28]....
        /*0cf8*/ 	.word	0x00004000
        /*0cfc*/ 	.word	0x000000ff
        /*0d00*/ 	.word	0x00016850
        /*0d04*/ 	.short	0x010a
        /*0d06*/ 	.byte	0x06
	.zero		1


	//   ....[29]....
        /*0d08*/ 	.word	0x00004040
        /*0d0c*/ 	.word	0x000000ff
        /*0d10*/ 	.word	0x00016850
        /*0d14*/ 	.short	0x010a
        /*0d16*/ 	.byte	0x06
	.zero		1


	//   ....[30]....
        /*0d18*/ 	.word	0x000044b0
        /*0d1c*/ 	.word	0x000000ff
        /*0d20*/ 	.word	0x00000000
        /*0d24*/ 	.short	0x0101
        /*0d26*/ 	.byte	0x06
	.zero		1


	//   ....[31]....
        /*0d28*/ 	.word	0x00005fa0
        /*0d2c*/ 	.word	0x000000ff
        /*0d30*/ 	.word	0x00000000
        /*0d34*/ 	.short	0x0101
        /*0d36*/ 	.byte	0x06
	.zero		1


	//   ....[32]....
        /*0d38*/ 	.word	0x00006490
        /*0d3c*/ 	.word	0x000000ff
        /*0d40*/ 	.word	0x00016830
        /*0d44*/ 	.short	0x010a
        /*0d46*/ 	.byte	0x06
	.zero		1


	//   ....[33]....
        /*0d48*/ 	.word	0x000064d0
        /*0d4c*/ 	.word	0x000000ff
        /*0d50*/ 	.word	0x00016830
        /*0d54*/ 	.short	0x010a
        /*0d56*/ 	.byte	0x06
	.zero		1


	//   ....[34]....
        /*0d58*/ 	.word	0x000066d0
        /*0d5c*/ 	.word	0x000000ff
        /*0d60*/ 	.word	0x00016850
        /*0d64*/ 	.short	0x010a
        /*0d66*/ 	.byte	0x06
	.zero		1


	//   ....[35]....
        /*0d68*/ 	.word	0x00006710
        /*0d6c*/ 	.word	0x000000ff
        /*0d70*/ 	.word	0x00016850
        /*0d74*/ 	.short	0x010a
        /*0d76*/ 	.byte	0x06
	.zero		1


	//   ....[36]....
        /*0d78*/ 	.word	0x00006b40
        /*0d7c*/ 	.word	0x000000ff
        /*0d80*/ 	.word	0x00000000
        /*0d84*/ 	.short	0x0101
        /*0d86*/ 	.byte	0x06
	.zero		1


	//   ....[37]....
        /*0d88*/ 	.word	0x00007d00
        /*0d8c*/ 	.word	0x000000ff
        /*0d90*/ 	.word	0x00000000
        /*0d94*/ 	.short	0x0101
        /*0d96*/ 	.byte	0x06
	.zero		1


	//   ....[38]....
        /*0d98*/ 	.word	0x00008100
        /*0d9c*/ 	.word	0x000000ff
        /*0da0*/ 	.word	0x00016850
        /*0da4*/ 	.short	0x010a
        /*0da6*/ 	.byte	0x05
	.zero		1


	//   ....[39]....
        /*0da8*/ 	.word	0x00008140
        /*0dac*/ 	.word	0x000000ff
        /*0db0*/ 	.word	0x00016850
        /*0db4*/ 	.short	0x010a
        /*0db6*/ 	.byte	0x05
	.zero		1


	//   ....[40]....
        /*0db8*/ 	.word	0x000086b0
        /*0dbc*/ 	.word	0x000000ff
        /*0dc0*/ 	.word	0x00000000
        /*0dc4*/ 	.short	0x0101
        /*0dc6*/ 	.byte	0x04
	.zero		1


	//   ....[41]....
        /*0dc8*/ 	.word	0x00009650
        /*0dcc*/ 	.word	0x00000000
        /*0dd0*/ 	.word	0x00000000
        /*0dd4*/ 	.short	0x0101
        /*0dd6*/ 	.byte	0x3f
	.zero		1


	//   ....[42]....
        /*0dd8*/ 	.word	0x00009ca0
        /*0ddc*/ 	.word	0x00000004
        /*0de0*/ 	.word	0x00000000
        /*0de4*/ 	.short	0x0101
        /*0de6*/ 	.byte	0x3f
	.zero		1


	//   ....[43]....
        /*0de8*/ 	.word	0x0000cfa0
        /*0dec*/ 	.word	0x00000003
        /*0df0*/ 	.word	0x00016840
        /*0df4*/ 	.short	0x010a
        /*0df6*/ 	.byte	0x3f
	.zero		1


	//   ....[44]....
        /*0df8*/ 	.word	0x0000d730
        /*0dfc*/ 	.word	0x00000003
        /*0e00*/ 	.word	0x00016830
        /*0e04*/ 	.short	0x0107
        /*0e06*/ 	.byte	0x3f
	.zero		1


	//   ....[45]....
        /*0e08*/ 	.word	0x0000d800
        /*0e0c*/ 	.word	0x00000003
        /*0e10*/ 	.word	0x00016830
        /*0e14*/ 	.short	0x0101
        /*0e16*/ 	.byte	0x3f
	.zero		1


	//   ....[46]....
        /*0e18*/ 	.word	0x0000e630
        /*0e1c*/ 	.word	0x00000016
        /*0e20*/ 	.word	0x00016800
        /*0e24*/ 	.short	0x0107
        /*0e26*/ 	.byte	0x3f
	.zero		1


	//   ....[47]....
        /*0e28*/ 	.word	0x0000e730
        /*0e2c*/ 	.word	0x00000016
        /*0e30*/ 	.word	0x00016800
        /*0e34*/ 	.short	0x0101
        /*0e36*/ 	.byte	0x3f
	.zero		1


	//   ....[48]....
        /*0e38*/ 	.word	0x0000e760
        /*0e3c*/ 	.word	0x00000016
        /*0e40*/ 	.word	0x00016820
        /*0e44*/ 	.short	0x010a
        /*0e46*/ 	.byte	0x3f
	.zero		1


	//   ....[49]....
        /*0e48*/ 	.word	0x0000eaf0
        /*0e4c*/ 	.word	0x00000005
        /*0e50*/ 	.word	0x00016840
        /*0e54*/ 	.short	0x010a
        /*0e56*/ 	.byte	0x3f
	.zero		1


	//   ....[50]....
        /*0e58*/ 	.word	0x0000efd0
        /*0e5c*/ 	.word	0x00000005
        /*0e60*/ 	.word	0x00016830
        /*0e64*/ 	.short	0x0107
        /*0e66*/ 	.byte	0x3f
	.zero		1


	//   ....[51]....
        /*0e68*/ 	.word	0x0000f090
        /*0e6c*/ 	.word	0x00000005
        /*0e70*/ 	.word	0x00016830
        /*0e74*/ 	.short	0x0101
        /*0e76*/ 	.byte	0x3f
	.zero		1


	//   ....[52]....
        /*0e78*/ 	.word	0x0000f0f0
        /*0e7c*/ 	.word	0x00000005
        /*0e80*/ 	.word	0x00016860
        /*0e84*/ 	.short	0x010a
        /*0e86*/ 	.byte	0x3f
	.zero		1


	//   ....[53]....
        /*0e88*/ 	.word	0x0000f5c0
        /*0e8c*/ 	.word	0x00000005
        /*0e90*/ 	.word	0x00016850
        /*0e94*/ 	.short	0x0107
        /*0e96*/ 	.byte	0x3f
	.zero		1


	//   ....[54]....
        /*0e98*/ 	.word	0x0000f730
        /*0e9c*/ 	.word	0x00000005
        /*0ea0*/ 	.word	0x00016850
        /*0ea4*/ 	.short	0x0101
        /*0ea6*/ 	.byte	0x3f
	.zero		1


	//   ....[55]....
        /*0ea8*/ 	.word	0x0000f950
        /*0eac*/ 	.word	0x00000000
        /*0eb0*/ 	.word	0x00016860
        /*0eb4*/ 	.short	0x010a
        /*0eb6*/ 	.byte	0x3f
	.zero		1


	//   ....[56]....
        /*0eb8*/ 	.word	0x0000fde0
        /*0ebc*/ 	.word	0x00000000
        /*0ec0*/ 	.word	0x00016850
        /*0ec4*/ 	.short	0x0107
        /*0ec6*/ 	.byte	0x3f
	.zero		1


	//   ....[57]....
        /*0ec8*/ 	.word	0x0000feb0
        /*0ecc*/ 	.word	0x00000000
        /*0ed0*/ 	.word	0x00016850
        /*0ed4*/ 	.short	0x0101
        /*0ed6*/ 	.byte	0x3f
	.zero		1


	//   ....[58]....
        /*0ed8*/ 	.word	0x00011000
        /*0edc*/ 	.word	0x00000005
        /*0ee0*/ 	.word	0x00016820
        /*0ee4*/ 	.short	0x010a
        /*0ee6*/ 	.byte	0x3f
	.zero		1


	//   ....[59]....
        /*0ee8*/ 	.word	0x00011180
        /*0eec*/ 	.word	0x00000003
        /*0ef0*/ 	.word	0x00016840
        /*0ef4*/ 	.short	0x010a
        /*0ef6*/ 	.byte	0x3f
	.zero		1


	//   ....[60]....
        /*0ef8*/ 	.word	0x00011220
        /*0efc*/ 	.word	0x00000019
        /*0f00*/ 	.word	0x00016840
        /*0f04*/ 	.short	0x010a
        /*0f06*/ 	.byte	0x3f
	.zero		1


	//   ....[61]....
        /*0f08*/ 	.word	0x00011260
        /*0f0c*/ 	.word	0x00000003
        /*0f10*/ 	.word	0x00016860
        /*0f14*/ 	.short	0x010a
        /*0f16*/ 	.byte	0x3f
	.zero		1


	//   ....[62]....
        /*0f18*/ 	.word	0x000112a0
        /*0f1c*/ 	.word	0x00000019
        /*0f20*/ 	.word	0x00016860
        /*0f24*/ 	.short	0x010a
        /*0f26*/ 	.byte	0x3f
	.zero		1


	//   ....[63]....
        /*0f28*/ 	.word	0x00011310
        /*0f2c*/ 	.word	0x00000003
        /*0f30*/ 	.word	0x00016800
        /*0f34*/ 	.short	0x010a
        /*0f36*/ 	.byte	0x3f
	.zero		1


	//   ....[64]....
        /*0f38*/ 	.word	0x00011360
        /*0f3c*/ 	.word	0x00000003
        /*0f40*/ 	.word	0x00016830
        /*0f44*/ 	.short	0x010a
        /*0f46*/ 	.byte	0x3f
	.zero		1


	//   ....[65]....
        /*0f48*/ 	.word	0x000113c0
        /*0f4c*/ 	.word	0x00000007
        /*0f50*/ 	.word	0x00016830
        /*0f54*/ 	.short	0x010a
        /*0f56*/ 	.byte	0x3f
	.zero		1


	//   ....[66]....
        /*0f58*/ 	.word	0x00011420
        /*0f5c*/ 	.word	0x00000002
        /*0f60*/ 	.word	0x00016850
        /*0f64*/ 	.short	0x010a
        /*0f66*/ 	.byte	0x3f
	.zero		1


	//   ....[67]....
        /*0f68*/ 	.word	0x00011480
        /*0f6c*/ 	.word	0x00000007
        /*0f70*/ 	.word	0x00016830
        /*0f74*/ 	.short	0x010a
        /*0f76*/ 	.byte	0x3f
	.zero		1


	//   ....[68]....
        /*0f78*/ 	.word	0x000114e0
        /*0f7c*/ 	.word	0x00000002
        /*0f80*/ 	.word	0x00016850
        /*0f84*/ 	.short	0x010a
        /*0f86*/ 	.byte	0x3f
	.zero		1


	//   ....[69]....
        /*0f88*/ 	.word	0x00011540
        /*0f8c*/ 	.word	0x00000006
        /*0f90*/ 	.word	0x00016850
        /*0f94*/ 	.short	0x010a
        /*0f96*/ 	.byte	0x3f
	.zero		1


	//   ....[70]....
        /*0f98*/ 	.word	0x00011660
        /*0f9c*/ 	.word	0x00000003
        /*0fa0*/ 	.word	0x00016840
        /*0fa4*/ 	.short	0x010a
        /*0fa6*/ 	.byte	0x3f
	.zero		1


	//   ....[71]....
        /*0fa8*/ 	.word	0x00013100
        /*0fac*/ 	.word	0x00000016
        /*0fb0*/ 	.word	0x00016820
        /*0fb4*/ 	.short	0x010a
        /*0fb6*/ 	.byte	0x3f
	.zero		1


	//   ....[72]....
        /*0fb8*/ 	.word	0x00013150
        /*0fbc*/ 	.word	0x00000005
        /*0fc0*/ 	.word	0x00016840
        /*0fc4*/ 	.short	0x010a
        /*0fc6*/ 	.byte	0x3f
	.zero		1


	//   ....[73]....
        /*0fc8*/ 	.word	0x00013a60
        /*0fcc*/ 	.word	0x00000005
        /*0fd0*/ 	.word	0x00016860
        /*0fd4*/ 	.short	0x010a
        /*0fd6*/ 	.byte	0x3f
	.zero		1


	//   ....[74]....
        /*0fd8*/ 	.word	0x000143d0
        /*0fdc*/ 	.word	0x00000000
        /*0fe0*/ 	.word	0x00016860
        /*0fe4*/ 	.short	0x010a
        /*0fe6*/ 	.byte	0x3f
	.zero		1


	//   ....[75]....
        /*0fe8*/ 	.word	0x00015720
        /*0fec*/ 	.word	0x00000005
        /*0ff0*/ 	.word	0x00016820
        /*0ff4*/ 	.short	0x010a
        /*0ff6*/ 	.byte	0x3f
	.zero		1


	//   ....[76]....
        /*0ff8*/ 	.word	0x000158c0
        /*0ffc*/ 	.word	0x00000003
        /*1000*/ 	.word	0x00016840
        /*1004*/ 	.short	0x010a
        /*1006*/ 	.byte	0x3f
	.zero		1


	//   ....[77]....
        /*1008*/ 	.word	0x00015910
        /*100c*/ 	.word	0x00000019
        /*1010*/ 	.word	0x00016840
        /*1014*/ 	.short	0x010a
        /*1016*/ 	.byte	0x3f
	.zero		1


	//   ....[78]....
        /*1018*/ 	.word	0x00015960
        /*101c*/ 	.word	0x00000003
        /*1020*/ 	.word	0x00016860
        /*1024*/ 	.short	0x010a
        /*1026*/ 	.byte	0x3f
	.zero		1


	//----- nvinfo : EIATTR_NUM_MBARRIERS
	.align		4
.L_1585:
        /*1028*/ 	.byte	0x03, 0x38
        /*102a*/ 	.short	0x0016


	//----- nvinfo : EIATTR_EXIT_INSTR_OFFSETS
	.align		4
        /*102c*/ 	.byte	0x04, 0x1c
        /*102e*/ 	.short	(.L_1587 - .L_1586)


	//   ....[0]....
.L_1586:
        /*1030*/ 	.word	0x000009b0


	//   ....[1]....
        /*1034*/ 	.word	0x0000ac00


	//   ....[2]....
        /*1038*/ 	.word	0x000112f0


	//----- nvinfo : EIATTR_MAX_THREADS
	.align		4
.L_1587:
        /*103c*/ 	.byte	0x04, 0x05
        /*103e*/ 	.short	(.L_1589 - .L_1588)
.L_1588:
        /*1040*/ 	.word	0x00000200
        /*1044*/ 	.word	0x00000001
        /*1048*/ 	.word	0x00000001


	//----- nvinfo : EIATTR_CRS_STACK_SIZE
	.align		4
.L_1589:
        /*104c*/ 	.byte	0x04, 0x1e
        /*104e*/ 	.short	(.L_1591 - .L_1590)
.L_1590:
        /*1050*/ 	.word	0x00000000


	//----- nvinfo : EIATTR_CBANK_PARAM_SIZE
	.align		4
.L_1591:
        /*1054*/ 	.byte	0x03, 0x19
        /*1056*/ 	.short	0x0af0


	//----- nvinfo : EIATTR_PARAM_CBANK
	.align		4
        /*1058*/ 	.byte	0x04, 0x0a
        /*105a*/ 	.short	(.L_1593 - .L_1592)
	.align		4
.L_1592:
        /*105c*/ 	.word	index@(.nv.constant0._ZN7cutlass13device_kernelIN5flash11enable_sm90INS1_16FlashAttnFwdSm90INS1_25CollectiveMainloopFwdSm90ILi2EN4cute5tupleIJNS5_1CILi1EEES8_S8_EEENS6_IJNS7_ILi192EEENS7_ILi128EEENS7_ILi64EEEEEELi64ENS_10bfloat16_tEfNS_4arch4Sm90ELb1ELb0ELb0ELb1ELb1ELb0ELb0ELb1ELb1ELb1ELb1ELb0EEENS1_21CollectiveEpilogueFwdINS6_IJSA_SC_SB_EEES9_SE_SG_Li384ELb1ELb1ELb1ELb0EEENS1_36VarlenDynamicPersistentTileSchedulerILi192ELi128ELi384ELi128ELb1ELb1ELb1ELb1ELb1ELb1EEEEEEEEEvNT_6ParamsE)
        /*1060*/ 	.short	0x0210
        /*1062*/ 	.short	0x0af0


	//----- nvinfo : EIATTR_SW_WAR
	.align		4
.L_1593:
        /*1064*/ 	.byte	0x04, 0x36
        /*1066*/ 	.short	(.L_1595 - .L_1594)
.L_1594:
        /*1068*/ 	.word	0x00000008
.L_1595:


//--------------------- .nv.info._ZN7cutlass13device_kernelIN5flash11enable_sm90INS1_16FlashAttnFwdSm90INS1_25CollectiveMainloopFwdSm90ILi2EN4cute5tupleIJNS5_1CILi1EEES8_S8_EEENS6_IJNS7_ILi192EEENS7_ILi128EEENS7_ILi64EEEEEELi64ENS_10bfloat16_tEfNS_4arch4Sm90ELb1ELb0ELb0ELb1ELb1ELb1ELb0ELb1ELb1ELb1ELb1ELb0EEENS1_21CollectiveEpilogueFwdINS6_IJSA_SC_SB_EEES9_SE_SG_Li384ELb1ELb1ELb1ELb0EEENS1_36VarlenDynamicPersistentTileSchedulerILi192ELi128ELi384ELi128ELb1ELb1ELb1ELb1ELb1ELb1EEEEEEEEEvNT_6ParamsE --------------------------
	.section	.nv.info._ZN7cutlass13device_kernelIN5flash11enable_sm90INS1_16FlashAttnFwdSm90INS1_25CollectiveMainloopFwdSm90ILi2EN4cute5tupleIJNS5_1CILi1EEES8_S8_EEENS6_IJNS7_ILi192EEENS7_ILi128EEENS7_ILi64EEEEEELi64ENS_10bfloat16_tEfNS_4arch4Sm90ELb1ELb0ELb0ELb1ELb1ELb1ELb0ELb1ELb1ELb1ELb1ELb0EEENS1_21CollectiveEpilogueFwdINS6_IJSA_SC_SB_EEES9_SE_SG_Li384ELb1ELb1ELb1ELb0EEENS1_36VarlenDynamicPersistentTileSchedulerILi192ELi128ELi384ELi128ELb1ELb1ELb1ELb1ELb1ELb1EEEEEEEEEvNT_6ParamsE,"",@"SHT_CUDA_INFO"
	.sectionflags	@""
	.align	4


	//----- nvinfo : EIATTR_CUDA_API_VERSION
	.align		4
        /*0000*/ 	.byte	0x04, 0x37
        /*0002*/ 	.short	(.L_1597 - .L_1596)
.L_1596:
        /*0004*/ 	.word	0x00000082


	//----- nvinfo : EIATTR_KPARAM_INFO
	.align		4
.L_1597:
        /*0008*/ 	.byte	0x04, 0x17
        /*000a*/ 	.short	(.L_1599 - .L_1598)
.L_1598:
        /*000c*/ 	.word	0x00000000
        /*0010*/ 	.short	0x0000
        /*0012*/ 	.short	0x0070
        /*0014*/ 	.byte	0x00, 0xf0, 0x01, 0x2a


	//----- nvinfo : EIATTR_SPARSE_MMA_MASK
	.align		4
.L_1599:
        /*0018*/ 	.byte	0x03, 0x50
        /*001a*/ 	.short	0x0000


	//----- nvinfo : EIATTR_MAXREG_COUNT
	.align		4
        /*001c*/ 	.byte	0x03, 0x1b
        /*001e*/ 	.short	0x0080


	//----- nvinfo : EIATTR_NUM_BARRIERS
	.align		4
        /*0020*/ 	.byte	0x02, 0x4c
        /*0022*/ 	.byte	0x10
	.zero		1


	//----- nvinfo : EIATTR_EXTERNS
	.align		4
        /*0024*/ 	.byte	0x04, 0x0f
        /*0026*/ 	.short	(.L_1601 - .L_1600)


	//   ....[0]....
	.align		4
.L_1600:
        /*0028*/ 	.word	index@(__assertfail)


	//----- nvinfo : EIATTR_ANNOTATIONS
	.align		4
.L_1601:
        /*002c*/ 	.byte	0x04, 0x55
        /*002e*/ 	.short	(.L_1603 - .L_1602)


	//   ....[0]....
.L_1602:
        /* <DEDUP_REMOVED lines=87> */


	//----- nvinfo : EIATTR_MERCURY_ISA_VERSION
	.align		4
.L_1603:
        /*0590*/ 	.byte	0x03, 0x5f
        /*0592*/ 	.short	0x0101


	//----- nvinfo : EIATTR_UNUSED_LOAD_BYTE_OFFSET
	.align		4
        /*0594*/ 	.byte	0x04, 0x44
        /*0596*/ 	.short	(.L_1605 - .L_1604)


	//   ....[0]....
.L_1604:
        /*0598*/ 	.word	0x00000a70
        /*059c*/ 	.word	0x0000fff0


	//   ....[1]....
        /*05a0*/ 	.word	0x00010c80
        /*05a4*/ 	.word	0x0000fff0


	//----- nvinfo : EIATTR_INT_WARP_WIDE_INSTR_OFFSETS
	.align		4
.L_1605:
        /*05a8*/ 	.byte	0x04, 0x31
        /*05aa*/ 	.short	(.L_1607 - .L_1606)


	//   ....[0]....
.L_1606:
        /*05ac*/ 	.word	0x00000120


	//   ....[1]....
        /*05b0*/ 	.word	0x000001c0


	//   ....[2]....
        /*05b4*/ 	.word	0x00000230


	//   ....[3]....
        /*05b8*/ 	.word	0x00015c00


	//   ....[4]....
        /*05bc*/ 	.word	0x00015c90


	//   ....[5]....
        /*05c0*/ 	.word	0x00018e00


	//   ....[6]....
        /*05c4*/ 	.word	0x00018e90


	//----- nvinfo : EIATTR_COOP_GROUP_MASK_REGIDS
	.align		4
.L_1607:
        /*05c8*/ 	.byte	0x04, 0x29
        /*05ca*/ 	.short	(.L_1609 - .L_1608)


	//   ....[0]....
.L_1608:
        /*05cc*/ 	.word	0xffffffff


	//   ....[1]....
        /*05d0*/ 	.word	0xffffffff


	//   ....[2]....
        /*05d4*/ 	.word	0xffffffff


	//   ....[3]....
        /*05d8*/ 	.word	0xffffffff


	//   ....[4]....
        /*05dc*/ 	.word	0xffffffff


	//   ....[5]....
        /*05e0*/ 	.word	0xffffffff


	//   ....[6]....
        /*05e4*/ 	.word	0xffffffff


	//   ....[7]....
        /*05e8*/ 	.word	0xffffffff


	//   ....[8]....
        /*05ec*/ 	.word	0xffffffff


	//   ....[9]....
        /*05f0*/ 	.word	0xffffffff


	//   ....[10]....
        /*05f4*/ 	.word	0xffffffff


	//   ....[11]....
        /*05f8*/ 	.word	0xffffffff


	//   ....[12]....
        /*05fc*/ 	.word	0xffffffff


	//   ....[13]....
        /*0600*/ 	.word	0xffffffff


	//   ....[14]....
        /*0604*/ 	.word	0xffffffff


	//   ....[15]....
        /*0608*/ 	.word	0xffffffff


	//   ....[16]....
        /*060c*/ 	.word	0xffffffff


	//   ....[17]....
        /*0610*/ 	.word	0xffffffff


	//   ....[18]....
        /*0614*/ 	.word	0xffffffff


	//   ....[19]....
        /*0618*/ 	.word	0xffffffff


	//   ....[20]....
        /*061c*/ 	.word	0xffffffff


	//   ....[21]....
        /*0620*/ 	.word	0xffffffff


	//   ....[22]....
        /*0624*/ 	.word	0xffffffff


	//   ....[23]....
        /*0628*/ 	.word	0xffffffff


	//   ....[24]....
        /*062c*/ 	.word	0xffffffff


	//   ....[25]....
        /*0630*/ 	.word	0xffffffff


	//   ....[26]....
        /*0634*/ 	.word	0xffffffff


	//   ....[27]....
        /*0638*/ 	.word	0xffffffff


	//   ....[28]....
        /*063c*/ 	.word	0xffffffff


	//   ....[29]....
        /*0640*/ 	.word	0xffffffff


	//   ....[30]....
        /*0644*/ 	.word	0xffffffff


	//   ....[31]....
        /*0648*/ 	.word	0xffffffff


	//   ....[32]....
        /*064c*/ 	.word	0xffffffff


	//   ....[33]....
        /*0650*/ 	.word	0xffffffff


	//   ....[34]....
        /*0654*/ 	.word	0xffffffff


	//   ....[35]....
        /*0658*/ 	.word	0xffffffff


	//   ....[36]....
        /*065c*/ 	.word	0xffffffff


	//   ....[37]....
        /*0660*/ 	.word	0xffffffff


	//   ....[38]....
        /*0664*/ 	.word	0xffffffff


	//   ....[39]....
        /*0668*/ 	.word	0xffffffff


	//   ....[40]....
        /*066c*/ 	.word	0xffffffff


	//   ....[41]....
        /*0670*/ 	.word	0xffffffff


	//   ....[42]....
        /*0674*/ 	.word	0xffffffff


	//   ....[43]....
        /*0678*/ 	.word	0xffffffff


	//   ....[44]....
        /*067c*/ 	.word	0xffffffff


	//   ....[45]....
        /*0680*/ 	.word	0xffffffff


	//   ....[46]....
        /*0684*/ 	.word	0xffffffff


	//   ....[47]....
        /*0688*/ 	.word	0xffffffff


	//   ....[48]....
        /*068c*/ 	.word	0xffffffff


	//   ....[49]....
        /*0690*/ 	.word	0xffffffff


	//   ....[50]....
        /*0694*/ 	.word	0xffffffff


	//   ....[51]....
        /*0698*/ 	.word	0xffffffff


	//   ....[52]....
        /*069c*/ 	.word	0xffffffff


	//   ....[53]....
        /*06a0*/ 	.word	0xffffffff


	//   ....[54]....
        /*06a4*/ 	.word	0xffffffff


	//   ....[55]....
        /*06a8*/ 	.word	0xffffffff


	//   ....[56]....
        /*06ac*/ 	.word	0xffffffff


	//   ....[57]....
        /*06b0*/ 	.word	0xffffffff


	//   ....[58]....
        /*06b4*/ 	.word	0xffffffff


	//   ....[59]....
        /*06b8*/ 	.word	0xffffffff


	//   ....[60]....
        /*06bc*/ 	.word	0xffffffff


	//   ....[61]....
        /*06c0*/ 	.word	0xffffffff


	//   ....[62]....
        /*06c4*/ 	.word	0xffffffff


	//   ....[63]....
        /*06c8*/ 	.word	0xffffffff


	//   ....[64]....
        /*06cc*/ 	.word	0xffffffff


	//   ....[65]....
        /*06d0*/ 	.word	0xffffffff


	//   ....[66]....
        /*06d4*/ 	.word	0xffffffff


	//   ....[67]....
        /*06d8*/ 	.word	0xffffffff


	//   ....[68]....
        /*06dc*/ 	.word	0xffffffff


	//   ....[69]....
        /*06e0*/ 	.word	0xffffffff


	//   ....[70]....
        /*06e4*/ 	.word	0xffffffff


	//   ....[71]....
        /*06e8*/ 	.word	0xffffffff


	//   ....[72]....
        /*06ec*/ 	.word	0xffffffff


	//   ....[73]....
        /*06f0*/ 	.word	0xffffffff


	//   ....[74]....
        /*06f4*/ 	.word	0xffffffff


	//   ....[75]....
        /*06f8*/ 	.word	0xffffffff


	//   ....[76]....
        /*06fc*/ 	.word	0xffffffff


	//   ....[77]....
        /*0700*/ 	.word	0xffffffff


	//   ....[78]....
        /*0704*/ 	.word	0xffffffff


	//   ....[79]....
        /*0708*/ 	.word	0xffffffff


	//   ....[80]....
        /*070c*/ 	.word	0xffffffff


	//   ....[81]....
        /*0710*/ 	.word	0xffffffff


	//   ....[82]....
        /*0714*/ 	.word	0xffffffff


	//   ....[83]....
        /*0718*/ 	.word	0xffffffff


	//   ....[84]....
        /*071c*/ 	.word	0xffffffff


	//   ....[85]....
        /*0720*/ 	.word	0xffffffff


	//   ....[86]....
        /*0724*/ 	.word	0xffffffff


	//   ....[87]....
        /*0728*/ 	.word	0xffffffff


	//   ....[88]....
        /*072c*/ 	.word	0xffffffff


	//   ....[89]....
        /*0730*/ 	.word	0xffffffff


	//   ....[90]....
        /*0734*/ 	.word	0xffffffff


	//   ....[91]....
        /*0738*/ 	.word	0xffffffff


	//   ....[92]....
        /*073c*/ 	.word	0xffffffff


	//   ....[93]....
        /*0740*/ 	.word	0xffffffff


	//   ....[94]....
        /*0744*/ 	.word	0xffffffff


	//   ....[95]....
        /*0748*/ 	.word	0xffffffff


	//   ....[96]....
        /*074c*/ 	.word	0xffffffff


	//   ....[97]....
        /*0750*/ 	.word	0xffffffff


	//   ....[98]....
        /*0754*/ 	.word	0xffffffff


	//   ....[99]....
        /*0758*/ 	.word	0xffffffff


	//   ....[100]....
        /*075c*/ 	.word	0xffffffff


	//   ....[101]....
        /*0760*/ 	.word	0xffffffff


	//   ....[102]....
        /*0764*/ 	.word	0xffffffff


	//   ....[103]....
        /*0768*/ 	.word	0xffffffff


	//   ....[104]....
        /*076c*/ 	.word	0xffffffff


	//   ....[105]....
        /*0770*/ 	.word	0xffffffff


	//   ....[106]....
        /*0774*/ 	.word	0xffffffff


	//   ....[107]....
        /*0778*/ 	.word	0xffffffff


	//   ....[108]....
        /*077c*/ 	.word	0xffffffff


	//   ....[109]....
        /*0780*/ 	.word	0xffffffff


	//   ....[110]....
        /*0784*/ 	.word	0xffffffff


	//   ....[111]....
        /*0788*/ 	.word	0xffffffff


	//   ....[112]....
        /*078c*/ 	.word	0xffffffff


	//   ....[113]....
        /*0790*/ 	.word	0xffffffff


	//   ....[114]....
        /*0794*/ 	.word	0xffffffff


	//   ....[115]....
        /*0798*/ 	.word	0xffffffff


	//   ....[116]....
        /*079c*/ 	.word	0xffffffff


	//   ....[117]....
        /*07a0*/ 	.word	0xffffffff


	//   ....[118]....
        /*07a4*/ 	.word	0xffffffff


	//   ....[119]....
        /*07a8*/ 	.word	0xffffffff


	//   ....[120]....
        /*07ac*/ 	.word	0xffffffff


	//   ....[121]....
        /*07b0*/ 	.word	0xffffffff


	//   ....[122]....
        /*07b4*/ 	.word	0xffffffff


	//   ....[123]....
        /*07b8*/ 	.word	0xffffffff


	//   ....[124]....
        /*07bc*/ 	.word	0xffffffff


	//   ....[125]....
        /*07c0*/ 	.word	0xffffffff


	//   ....[126]....
        /*07c4*/ 	.word	0xffffffff


	//   ....[127]....
        /*07c8*/ 	.word	0xffffffff


	//   ....[128]....
        /*07cc*/ 	.word	0xffffffff


	//   ....[129]....
        /*07d0*/ 	.word	0xffffffff


	//   ....[130]....
        /*07d4*/ 	.word	0xffffffff


	//   ....[131]....
        /*07d8*/ 	.word	0xffffffff


	//   ....[132]....
        /*07dc*/ 	.word	0xffffffff


	//   ....[133]....
        /*07e0*/ 	.word	0xffffffff


	//   ....[134]....
        /*07e4*/ 	.word	0xffffffff


	//   ....[135]....
        /*07e8*/ 	.word	0xffffffff


	//   ....[136]....
        /*07ec*/ 	.word	0xffffffff


	//   ....[137]....
        /*07f0*/ 	.word	0xffffffff


	//   ....[138]....
        /*07f4*/ 	.word	0xffffffff


	//   ....[139]....
        /*07f8*/ 	.word	0xffffffff


	//   ....[140]....
        /*07fc*/ 	.word	0xffffffff


	//   ....[141]....
        /*0800*/ 	.word	0xffffffff


	//   ....[142]....
        /*0804*/ 	.word	0xffffffff


	//   ....[143]....
        /*0808*/ 	.word	0xffffffff


	//   ....[144]....
        /*080c*/ 	.word	0xffffffff


	//   ....[145]....
        /*0810*/ 	.word	0xffffffff


	//   ....[146]....
        /*0814*/ 	.word	0xffffffff


	//   ....[147]....
        /*0818*/ 	.word	0xffffffff


	//   ....[148]....
        /*081c*/ 	.word	0xffffffff


	//   ....[149]....
        /*0820*/ 	.word	0xffffffff


	//   ....[150]....
        /*0824*/ 	.word	0xffffffff


	//   ....[151]....
        /*0828*/ 	.word	0xffffffff


	//   ....[152]....
        /*082c*/ 	.word	0xffffffff


	//   ....[153]....
        /*0830*/ 	.word	0xffffffff


	//   ....[154]....
        /*0834*/ 	.word	0xffffffff


	//   ....[155]....
        /*0838*/ 	.word	0xffffffff


	//   ....[156]....
        /*083c*/ 	.word	0xffffffff


	//   ....[157]....
        /*0840*/ 	.word	0xffffffff


	//   ....[158]....
        /*0844*/ 	.word	0xffffffff


	//   ....[159]....
        /*0848*/ 	.word	0xffffffff


	//   ....[160]....
        /*084c*/ 	.word	0xffffffff


	//   ....[161]....
        /*0850*/ 	.word	0xffffffff


	//   ....[162]....
        /*0854*/ 	.word	0xffffffff


	//   ....[163]....
        /*0858*/ 	.word	0xffffffff


	//   ....[164]....
        /*085c*/ 	.word	0xffffffff


	//   ....[165]....
        /*0860*/ 	.word	0xffffffff


	//   ....[166]....
        /*0864*/ 	.word	0xffffffff


	//   ....[167]....
        /*0868*/ 	.word	0xffffffff


	//   ....[168]....
        /*086c*/ 	.word	0xffffffff


	//   ....[169]....
        /*0870*/ 	.word	0xffffffff


	//   ....[170]....
        /*0874*/ 	.word	0xffffffff


	//   ....[171]....
        /*0878*/ 	.word	0xffffffff


	//   ....[172]....
        /*087c*/ 	.word	0xffffffff


	//   ....[173]....
        /*0880*/ 	.word	0xffffffff


	//   ....[174]....
        /*0884*/ 	.word	0xffffffff


	//   ....[175]....
        /*0888*/ 	.word	0xffffffff


	//   ....[176]....
        /*088c*/ 	.word	0xffffffff


	//   ....[177]....
        /*0890*/ 	.word	0xffffffff


	//   ....[178]....
        /*0894*/ 	.word	0xffffffff


	//   ....[179]....
        /*0898*/ 	.word	0xffffffff


	//   ....[180]....
        /*089c*/ 	.word	0xffffffff


	//   ....[181]....
        /*08a0*/ 	.word	0xffffffff


	//   ....[182]....
        /*08a4*/ 	.word	0xffffffff


	//   ....[183]....
        /*08a8*/ 	.word	0xffffffff


	//   ....[184]....
        /*08ac*/ 	.word	0xffffffff


	//   ....[185]....
        /*08b0*/ 	.word	0xffffffff


	//   ....[186]....
        /*08b4*/ 	.word	0xffffffff


	//   ....[187]....
        /*08b8*/ 	.word	0xffffffff


	//   ....[188]....
        /*08bc*/ 	.word	0xffffffff


	//   ....[189]....
        /*08c0*/ 	.word	0xffffffff


	//   ....[190]....
        /*08c4*/ 	.word	0xffffffff


	//   ....[191]....
        /*08c8*/ 	.word	0xffffffff


	//   ....[192]....
        /*08cc*/ 	.word	0xffffffff


	//   ....[193]....
        /*08d0*/ 	.word	0xffffffff


	//   ....[194]....
        /*08d4*/ 	.word	0xffffffff


	//   ....[195]....
        /*08d8*/ 	.word	0xffffffff


	//   ....[196]....
        /*08dc*/ 	.word	0xffffffff


	//   ....[197]....
        /*08e0*/ 	.word	0xffffffff


	//   ....[198]....
        /*08e4*/ 	.word	0xffffffff


	//   ....[199]....
        /*08e8*/ 	.word	0xffffffff


	//   ....[200]....
        /*08ec*/ 	.word	0xffffffff


	//   ....[201]....
        /*08f0*/ 	.word	0xffffffff


	//   ....[202]....
        /*08f4*/ 	.word	0xffffffff


	//   ....[203]....
        /*08f8*/ 	.word	0xffffffff


	//   ....[204]....
        /*08fc*/ 	.word	0xffffffff


	//   ....[205]....
        /*0900*/ 	.word	0xffffffff


	//   ....[206]....
        /*0904*/ 	.word	0xffffffff


	//   ....[207]....
        /*0908*/ 	.word	0xffffffff


	//   ....[208]....
        /*090c*/ 	.word	0xffffffff


	//   ....[209]....
        /*0910*/ 	.word	0x0500000f


	//   ....[210]....
        /*0914*/ 	.word	0x0500000f


	//   ....[211]....
        /*0918*/ 	.word	0x0500000f


	//   ....[212]....
        /*091c*/ 	.word	0x0500000f


	//   ....[213]....
        /*0920*/ 	.word	0x0500000f


	//   ....[214]....
        /*0924*/ 	.word	0x0500000f


	//   ....[215]....
        /*0928*/ 	.word	0x0500000f


	//   ....[216]....
        /*092c*/ 	.word	0x0500000f


	//   ....[217]....
        /*0930*/ 	.word	0x0500000f


	//   ....[218]....
        /*0934*/ 	.word	0x0500000f


	//   ....[219]....
        /*0938*/ 	.word	0x0500000f


	//   ....[220]....
        /*093c*/ 	.word	0x0500000f


	//   ....[221]....
        /*0940*/ 	.word	0x0500000f


	//   ....[222]....
        /*0944*/ 	.word	0x0500000f


	//   ....[223]....
        /*0948*/ 	.word	0x0500000f


	//   ....[224]....
        /*094c*/ 	.word	0x0500000f


	//   ....[225]....
        /*0950*/ 	.word	0x0500000f


	//   ....[226]....
        /*0954*/ 	.word	0x0500000f


	//   ....[227]....
        /*0958*/ 	.word	0x0500000f


	//   ....[228]....
        /*095c*/ 	.word	0x0500000f


	//   ....[229]....
        /*0960*/ 	.word	0x0500000f


	//   ....[230]....
        /*0964*/ 	.word	0x0500000f


	//   ....[231]....
        /*0968*/ 	.word	0x0500000f


	//   ....[232]....
        /*096c*/ 	.word	0x0500000f


	//   ....[233]....
        /*0970*/ 	.word	0x0500000f


	//   ....[234]....
        /*0974*/ 	.word	0x0500000f


	//   ....[235]....
        /*0978*/ 	.word	0x0500000f


	//   ....[236]....
        /*097c*/ 	.word	0x0500000f


	//   ....[237]....
        /*0980*/ 	.word	0x0500000f


	//   ....[238]....
        /*0984*/ 	.word	0x0500000f


	//   ....[239]....
        /*0988*/ 	.word	0x0500000f


	//   ....[240]....
        /*098c*/ 	.word	0x0500000f


	//   ....[241]....
        /*0990*/ 	.word	0x0500000f


	//   ....[242]....
        /*0994*/ 	.word	0x0500000f


	//   ....[243]....
        /*0998*/ 	.word	0x0500000f


	//   ....[244]....
        /*099c*/ 	.word	0x0500000f


	//   ....[245]....
        /*09a0*/ 	.word	0x0500000f


	//   ....[246]....
        /*09a4*/ 	.word	0x0500000f


	//   ....[247]....
        /*09a8*/ 	.word	0x0500000f


	//   ....[248]....
        /*09ac*/ 	.word	0x0500000f


	//   ....[249]....
        /*09b0*/ 	.word	0x0500000f


	//   ....[250]....
        /*09b4*/ 	.word	0x0500000f


	//   ....[251]....
        /*09b8*/ 	.word	0x0500000f


	//   ....[252]....
        /*09bc*/ 	.word	0x0500000f


	//   ....[253]....
        /*09c0*/ 	.word	0x0500000f


	//   ....[254]....
        /*09c4*/ 	.word	0x0500000f


	//   ....[255]....
        /*09c8*/ 	.word	0x0500000f


	//   ....[0]....
        /*09cc*/ 	.word	0x0500000f


	//   ....[1]....
        /*09d0*/ 	.word	0x0500000f


	//   ....[2]....
        /*09d4*/ 	.word	0x0500000f


	//   ....[3]....
        /*09d8*/ 	.word	0x0500000f


	//   ....[4]....
        /*09dc*/ 	.word	0x0500000f


	//   ....[5]....
        /*09e0*/ 	.word	0x0500000f


	//   ....[6]....
        /*09e4*/ 	.word	0x0500000f


	//   ....[7]....
        /*09e8*/ 	.word	0x0500000f


	//   ....[8]....
        /*09ec*/ 	.word	0x0500000f


	//   ....[9]....
        /*09f0*/ 	.word	0x0500000f


	//   ....[10]....
        /*09f4*/ 	.word	0x0500000f


	//   ....[11]....
        /*09f8*/ 	.word	0x0500000f


	//   ....[12]....
        /*09fc*/ 	.word	0x0500000f


	//   ....[13]....
        /*0a00*/ 	.word	0x0500000f


	//   ....[14]....
        /*0a04*/ 	.word	0x0500000f


	//   ....[15]....
        /*0a08*/ 	.word	0x0500000f


	//   ....[16]....
        /*0a0c*/ 	.word	0x0500000f


	//   ....[17]....
        /*0a10*/ 	.word	0x0500000f


	//   ....[18]....
        /*0a14*/ 	.word	0x0500000f


	//   ....[19]....
        /*0a18*/ 	.word	0x0500000f


	//   ....[20]....
        /*0a1c*/ 	.word	0x0500000f


	//   ....[21]....
        /*0a20*/ 	.word	0x0500000f


	//   ....[22]....
        /*0a24*/ 	.word	0x0500000f


	//   ....[23]....
        /*0a28*/ 	.word	0x0500000f


	//   ....[24]....
        /*0a2c*/ 	.word	0x0500000f


	//   ....[25]....
        /*0a30*/ 	.word	0x0500000f


	//   ....[26]....
        /*0a34*/ 	.word	0x0500000f


	//   ....[27]....
        /*0a38*/ 	.word	0x0500000f


	//   ....[28]....
        /*0a3c*/ 	.word	0x0500000f


	//   ....[29]....
        /*0a40*/ 	.word	0x0500000f


	//   ....[30]....
        /*0a44*/ 	.word	0x0500000f


	//   ....[31]....
        /*0a48*/ 	.word	0x0500000f


	//   ....[32]....
        /*0a4c*/ 	.word	0x0500000f


	//   ....[33]....
        /*0a50*/ 	.word	0x0500000f


	//   ....[34]....
        /*0a54*/ 	.word	0x0500000f


	//   ....[35]....
        /*0a58*/ 	.word	0x0500000f


	//   ....[36]....
        /*0a5c*/ 	.word	0x0500000f


	//   ....[37]....
        /*0a60*/ 	.word	0x0500000f


	//   ....[38]....
        /*0a64*/ 	.word	0x0500000f


	//   ....[39]....
        /*0a68*/ 	.word	0x0500000f


	//   ....[40]....
        /*0a6c*/ 	.word	0x0500000f


	//   ....[41]....
        /*0a70*/ 	.word	0x0500000f


	//   ....[42]....
        /*0a74*/ 	.word	0x0500000f


	//   ....[43]....
        /*0a78*/ 	.word	0x0500000f


	//   ....[44]....
        /*0a7c*/ 	.word	0x0500000f


	//   ....[45]....
        /*0a80*/ 	.word	0x0500000f


	//   ....[46]....
        /*0a84*/ 	.word	0x0500000f


	//   ....[47]....
        /*0a88*/ 	.word	0x0500000f


	//   ....[48]....
        /*0a8c*/ 	.word	0x0500000f


	//   ....[49]....
        /*0a90*/ 	.word	0x0500000f


	//   ....[50]....
        /*0a94*/ 	.word	0x0500000f


	//   ....[51]....
        /*0a98*/ 	.word	0x0500000f


	//   ....[52]....
        /*0a9c*/ 	.word	0x0500000f


	//   ....[53]....
        /*0aa0*/ 	.word	0x0500000f


	//   ....[54]....
        /*0aa4*/ 	.word	0x0500000f


	//   ....[55]....
        /*0aa8*/ 	.word	0x0500000f


	//   ....[56]....
        /*0aac*/ 	.word	0x0500000f


	//   ....[57]....
        /*0ab0*/ 	.word	0x0500000f


	//   ....[58]....
        /*0ab4*/ 	.word	0x0500000f


	//   ....[59]....
        /*0ab8*/ 	.word	0x0500000f


	//   ....[60]....
        /*0abc*/ 	.word	0x0500000f


	//   ....[61]....
        /*0ac0*/ 	.word	0x0500000f


	//   ....[62]....
        /*0ac4*/ 	.word	0x0500000f


	//   ....[63]....
        /*0ac8*/ 	.word	0x0500000f


	//   ....[64]....
        /*0acc*/ 	.word	0x0500000f


	//   ....[65]....
        /*0ad0*/ 	.word	0x0500000f


	//   ....[66]....
        /*0ad4*/ 	.word	0x0500000f


	//   ....[67]....
        /*0ad8*/ 	.word	0x0500000f


	//   ....[68]....
        /*0adc*/ 	.word	0x0500000f


	//   ....[69]....
        /*0ae0*/ 	.word	0x0500000f


	//   ....[70]....
        /*0ae4*/ 	.word	0x0500000f


	//   ....[71]....
        /*0ae8*/ 	.word	0x0500000f


	//   ....[72]....
        /*0aec*/ 	.word	0x0500000f


	//   ....[73]....
        /*0af0*/ 	.word	0x0500000f


	//   ....[74]....
        /*0af4*/ 	.word	0x0500000f


	//   ....[75]....
        /*0af8*/ 	.word	0x0500000f


	//   ....[76]....
        /*0afc*/ 	.word	0x0500000f


	//   ....[77]....
        /*0b00*/ 	.word	0x0500000f


	//   ....[78]....
        /*0b04*/ 	.word	0x0500000f


	//   ....[79]....
        /*0b08*/ 	.word	0x0500000f


	//   ....[80]....
        /*0b0c*/ 	.word	0x0500000f


	//   ....[81]....
        /*0b10*/ 	.word	0x0500000f


	//   ....[82]....
        /*0b14*/ 	.word	0x0500000f


	//   ....[83]....
        /*0b18*/ 	.word	0x0500000f


	//   ....[84]....
        /*0b1c*/ 	.word	0x0500000f


	//   ....[85]....
        /*0b20*/ 	.word	0x0500000f


	//   ....[86]....
        /*0b24*/ 	.word	0x0500000f


	//   ....[87]....
        /*0b28*/ 	.word	0x0500000f


	//   ....[88]....
        /*0b2c*/ 	.word	0x0500000f


	//   ....[89]....
        /*0b30*/ 	.word	0x0500000f


	//   ....[90]....
        /*0b34*/ 	.word	0x0500000f


	//   ....[91]....
        /*0b38*/ 	.word	0x0500000f


	//   ....[92]....
        /*0b3c*/ 	.word	0x0500000f


	//   ....[93]....
        /*0b40*/ 	.word	0x0500000f


	//   ....[94]....
        /*0b44*/ 	.word	0x0500000f


	//   ....[95]....
        /*0b48*/ 	.word	0x0500000f


	//   ....[96]....
        /*0b4c*/ 	.word	0x0500000f


	//   ....[97]....
        /*0b50*/ 	.word	0x0500000f


	//   ....[98]....
        /*0b54*/ 	.word	0x0500000f


	//   ....[99]....
        /*0b58*/ 	.word	0x0500000f


	//   ....[100]....
        /*0b5c*/ 	.word	0x0500000f


	//   ....[101]....
        /*0b60*/ 	.word	0x0500000f


	//   ....[102]....
        /*0b64*/ 	.word	0x0500000f


	//   ....[103]....
        /*0b68*/ 	.word	0x0500000f


	//   ....[104]....
        /*0b6c*/ 	.word	0x0500000f


	//   ....[105]....
        /*0b70*/ 	.word	0x0500000f


	//   ....[106]....
        /*0b74*/ 	.word	0x0500000f


	//   ....[107]....
        /*0b78*/ 	.word	0x0500000f


	//   ....[108]....
        /*0b7c*/ 	.word	0x0500000f


	//   ....[109]....
        /*0b80*/ 	.word	0x0500000f


	//   ....[110]....
        /*0b84*/ 	.word	0x0500000f


	//----- nvinfo : EIATTR_COOP_GROUP_INSTR_OFFSETS
	.align		4
.L_1609:
        /*0b88*/ 	.byte	0x04, 0x28
        /*0b8a*/ 	.short	(.L_1611 - .L_1610)


	//   ....[0]....
.L_1610:
        /*0b8c*/ 	.word	0x00000060


	//   ....[1]....
        /*0b90*/ 	.word	0x00000130


	//   ....[2]....
        /*0b94*/ 	.word	0x000001e0


	//   ....[3]....
        /*0b98*/ 	.word	0x000003a0


	//   ....[4]....
        /*0b9c*/ 	.word	0x00000500


	//   ....[5]....
        /*0ba0*/ 	.word	0x00000620


	//   ....[6]....
        /*0ba4*/ 	.word	0x00000780


	//   ....[7]....
        /*0ba8*/ 	.word	0x00002e00


	//   ....[8]....
        /*0bac*/ 	.word	0x00002e10


	//   ....[9]....
        /*0bb0*/ 	.word	0x00003570


	//   ....[10]....
        /*0bb4*/ 	.word	0x00003580


	//   ....[11]....
        /*0bb8*/ 	.word	0x000042c0


	//   ....[12]....
        /*0bbc*/ 	.word	0x000042d0


	//   ....[13]....
        /*0bc0*/ 	.word	0x00004ad0


	//   ....[14]....
        /*0bc4*/ 	.word	0x00004ae0


	//   ....[15]....
        /*0bc8*/ 	.word	0x00005510


	//   ....[16]....
        /*0bcc*/ 	.word	0x00005520


	//   ....[17]....
        /*0bd0*/ 	.word	0x00005630


	//   ....[18]....
        /*0bd4*/ 	.word	0x00005640


	//   ....[19]....
        /*0bd8*/ 	.word	0x000059b0


	//   ....[20]....
        /*0bdc*/ 	.word	0x000059d0


	//   ....[21]....
        /*0be0*/ 	.word	0x00005ab0


	//   ....[22]....
        /*0be4*/ 	.word	0x00005ad0


	//   ....[23]....
        /*0be8*/ 	.word	0x00006250


	//   ....[24]....
        /*0bec*/ 	.word	0x00006a20


	//   ....[25]....
        /*0bf0*/ 	.word	0x00006a30


	//   ....[26]....
        /*0bf4*/ 	.word	0x00006a40


	//   ....[27]....
        /*0bf8*/ 	.word	0x00006a50


	//   ....[28]....
        /*0bfc*/ 	.word	0x00006d90


	//   ....[29]....
        /*0c00*/ 	.word	0x00006da0


	//   ....[30]....
        /*0c04*/ 	.word	0x00006db0


	//   ....[31]....
        /*0c08*/ 	.word	0x00006dc0


	//   ....[32]....
        /*0c0c*/ 	.word	0x000081d0


	//   ....[33]....
        /*0c10*/ 	.word	0x000081e0


	//   ....[34]....
        /*0c14*/ 	.word	0x000081f0


	//   ....[35]....
        /*0c18*/ 	.word	0x00008200


	//   ....[36]....
        /*0c1c*/ 	.word	0x00008300


	//   ....[37]....
        /*0c20*/ 	.word	0x00008320


	//   ....[38]....
        /*0c24*/ 	.word	0x000083b0


	//   ....[39]....
        /*0c28*/ 	.word	0x000083e0


	//   ....[40]....
        /*0c2c*/ 	.word	0x00009b50


	//   ....[41]....
        /*0c30*/ 	.word	0x0000a1b0


	//   ....[42]....
        /*0c34*/ 	.word	0x0000a1c0


	//   ....[43]....
        /*0c38*/ 	.word	0x0000a1e0


	//   ....[44]....
        /*0c3c*/ 	.word	0x0000a960


	//   ....[45]....
        /*0c40*/ 	.word	0x0000a980


	//   ....[46]....
        /*0c44*/ 	.word	0x0000c390


	//   ....[47]....
        /*0c48*/ 	.word	0x0000c3b0


	//   ....[48]....
        /*0c4c*/ 	.word	0x0000cbd0


	//   ....[49]....
        /*0c50*/ 	.word	0x0000ccd0


	//   ....[50]....
        /*0c54*/ 	.word	0x0000d410


	//   ....[51]....
        /*0c58*/ 	.word	0x0000d460


	//   ....[52]....
        /*0c5c*/ 	.word	0x0000ee90


	//   ....[53]....
        /*0c60*/ 	.word	0x0000eec0


	//   ....[54]....
        /*0c64*/ 	.word	0x0000f0e0


	//   ....[55]....
        /*0c68*/ 	.word	0x0000f100


	//   ....[56]....
        /*0c6c*/ 	.word	0x000103d0


	//   ....[57]....
        /*0c70*/ 	.word	0x00010400


	//   ....[58]....
        /*0c74*/ 	.word	0x00010720


	//   ....[59]....
        /*0c78*/ 	.word	0x00010740


	//   ....[60]....
        /*0c7c*/ 	.word	0x00011510


	//   ....[61]....
        /*0c80*/ 	.word	0x00011530


	//   ....[62]....
        /*0c84*/ 	.word	0x00011540


	//   ....[63]....
        /*0c88*/ 	.word	0x00011550


	//   ....[64]....
        /*0c8c*/ 	.word	0x00011aa0


	//   ....[65]....
        /*0c90*/ 	.word	0x00011ae0


	//   ....[66]....
        /*0c94*/ 	.word	0x00011b10


	//   ....[67]....
        /*0c98*/ 	.word	0x00011b40


	//   ....[68]....
        /*0c9c*/ 	.word	0x00011b60


	//   ....[69]....
        /*0ca0*/ 	.word	0x00011b70


	//   ....[70]....
        /*0ca4*/ 	.word	0x00011bb0


	//   ....[71]....
        /*0ca8*/ 	.word	0x00011be0


	//   ....[72]....
        /*0cac*/ 	.word	0x00012090


	//   ....[73]....
        /*0cb0*/ 	.word	0x000120a0


	//   ....[74]....
        /*0cb4*/ 	.word	0x00012320


	//   ....[75]....
        /*0cb8*/ 	.word	0x00012330


	//   ....[76]....
        /*0cbc*/ 	.word	0x00012de0


	//   ....[77]....
        /*0cc0*/ 	.word	0x00012e10


	//   ....[78]....
        /*0cc4*/ 	.word	0x00012e30


	//   ....[79]....
        /*0cc8*/ 	.word	0x00012e60


	//   ....[80]....
        /*0ccc*/ 	.word	0x00012e90


	//   ....[81]....
        /*0cd0*/ 	.word	0x00012ea0


	//   ....[82]....
        /*0cd4*/ 	.word	0x00012ed0


	//   ....[83]....
        /*0cd8*/ 	.word	0x00012f40


	//   ....[84]....
        /*0cdc*/ 	.word	0x00013070


	//   ....[85]....
        /*0ce0*/ 	.word	0x00013270


	//   ....[86]....
        /*0ce4*/ 	.word	0x000132a0


	//   ....[87]....
        /*0ce8*/ 	.word	0x000132d0


	//   ....[88]....
        /*0cec*/ 	.word	0x00013300


	//   ....[89]....
        /*0cf0*/ 	.word	0x00013330


	//   ....[90]....
        /*0cf4*/ 	.word	0x00013360


	//   ....[91]....
        /*0cf8*/ 	.word	0x000134f0


	//   ....[92]....
        /*0cfc*/ 	.word	0x00013520


	//   ....[93]....
        /*0d00*/ 	.word	0x00013550


	//   ....[94]....
        /*0d04*/ 	.word	0x00013580


	//   ....[95]....
        /*0d08*/ 	.word	0x000135b0


	//   ....[96]....
        /*0d0c*/ 	.word	0x000135e0


	//   ....[97]....
        /*0d10*/ 	.word	0x00013670


	//   ....[98]....
        /*0d14*/ 	.word	0x000136a0


	//   ....[99]....
        /*0d18*/ 	.word	0x000136b0


	//   ....[100]....
        /*0d1c*/ 	.word	0x000136f0


	//   ....[101]....
        /*0d20*/ 	.word	0x00014bd0


	//   ....[102]....
        /*0d24*/ 	.word	0x00016760


	//   ....[103]....
        /*0d28*/ 	.word	0x00016780


	//   ....[104]....
        /*0d2c*/ 	.word	0x00016810


	//   ....[105]....
        /*0d30*/ 	.word	0x00016830


	//   ....[106]....
        /*0d34*/ 	.word	0x000168b0


	//   ....[107]....
        /*0d38*/ 	.word	0x000168d0


	//   ....[108]....
        /*0d3c*/ 	.word	0x00016950


	//   ....[109]....
        /*0d40*/ 	.word	0x00016970


	//   ....[110]....
        /*0d44*/ 	.word	0x000169f0


	//   ....[111]....
        /*0d48*/ 	.word	0x00016a10


	//   ....[112]....
        /*0d4c*/ 	.word	0x00016a90


	//   ....[113]....
        /*0d50*/ 	.word	0x00016ab0


	//   ....[114]....
        /*0d54*/ 	.word	0x00016b30


	//   ....[115]....
        /*0d58*/ 	.word	0x00016b50


	//   ....[116]....
        /*0d5c*/ 	.word	0x00016b60


	//   ....[117]....
        /*0d60*/ 	.word	0x00016b70


	//   ....[118]....
        /*0d64*/ 	.word	0x000174c0


	//   ....[119]....
        /*0d68*/ 	.word	0x000174d0


	//   ....[120]....
        /*0d6c*/ 	.word	0x000174f0


	//   ....[121]....
        /*0d70*/ 	.word	0x00017550


	//   ....[122]....
        /*0d74*/ 	.word	0x00017570


	//   ....[123]....
        /*0d78*/ 	.word	0x000175f0


	//   ....[124]....
        /*0d7c*/ 	.word	0x00017610


	//   ....[125]....
        /*0d80*/ 	.word	0x00017690


	//   ....[126]....
        /*0d84*/ 	.word	0x000176b0


	//   ....[127]....
        /*0d88*/ 	.word	0x00017730


	//   ....[128]....
        /*0d8c*/ 	.word	0x00017750


	//   ....[129]....
        /*0d90*/ 	.word	0x000177d0


	//   ....[130]....
        /*0d94*/ 	.word	0x000177f0


	//   ....[131]....
        /*0d98*/ 	.word	0x00017870


	//   ....[132]....
        /*0d9c*/ 	.word	0x00017890


	//   ....[133]....
        /*0da0*/ 	.word	0x000178a0


	//   ....[134]....
        /*0da4*/ 	.word	0x00017910


	//   ....[135]....
        /*0da8*/ 	.word	0x00017960


	//   ....[136]....
        /*0dac*/ 	.word	0x00017a00


	//   ....[137]....
        /*0db0*/ 	.word	0x00017a30


	//   ....[138]....
        /*0db4*/ 	.word	0x00017a40


	//   ....[139]....
        /*0db8*/ 	.word	0x00017ab0


	//   ....[140]....
        /*0dbc*/ 	.word	0x00017ac0


	//   ....[141]....
        /*0dc0*/ 	.word	0x00017ad0


	//   ....[142]....
        /*0dc4*/ 	.word	0x000182a0


	//   ....[143]....
        /*0dc8*/ 	.word	0x000182c0


	//   ....[144]....
        /*0dcc*/ 	.word	0x00018330


	//   ....[145]....
        /*0dd0*/ 	.word	0x00018340


	//   ....[146]....
        /*0dd4*/ 	.word	0x00018380


	//   ....[147]....
        /*0dd8*/ 	.word	0x00018390


	//   ....[148]....
        /*0ddc*/ 	.word	0x000183d0


	//   ....[149]....
        /*0de0*/ 	.word	0x000183e0


	//   ....[150]....
        /*0de4*/ 	.word	0x00018420


	//   ....[151]....
        /*0de8*/ 	.word	0x00018430


	//   ....[152]....
        /*0dec*/ 	.word	0x00018470


	//   ....[153]....
        /*0df0*/ 	.word	0x00018480


	//   ....[154]....
        /*0df4*/ 	.word	0x000184c0


	//   ....[155]....
        /*0df8*/ 	.word	0x000184d0


	//   ....[156]....
        /*0dfc*/ 	.word	0x000184e0


	//   ....[157]....
        /*0e00*/ 	.word	0x00018520


	//   ....[158]....
        /*0e04*/ 	.word	0x000187e0


	//   ....[159]....
        /*0e08*/ 	.word	0x00018810


	//   ....[160]....
        /*0e0c*/ 	.word	0x00018870


	//   ....[161]....
        /*0e10*/ 	.word	0x00018880


	//   ....[162]....
        /*0e14*/ 	.word	0x000188d0


	//   ....[163]....
        /*0e18*/ 	.word	0x000188e0


	//   ....[164]....
        /*0e1c*/ 	.word	0x00018930


	//   ....[165]....
        /*0e20*/ 	.word	0x00018940


	//   ....[166]....
        /*0e24*/ 	.word	0x00018990


	//   ....[167]....
        /*0e28*/ 	.word	0x000189a0


	//   ....[168]....
        /*0e2c*/ 	.word	0x000189f0


	//   ....[169]....
        /*0e30*/ 	.word	0x00018a00


	//   ....[170]....
        /*0e34*/ 	.word	0x00018a50


	//   ....[171]....
        /*0e38*/ 	.word	0x00018a60


	//   ....[172]....
        /*0e3c*/ 	.word	0x00018a70


	//   ....[173]....
        /*0e40*/ 	.word	0x00018ab0


	//   ....[174]....
        /*0e44*/ 	.word	0x00019080


	//   ....[175]....
        /*0e48*/ 	.word	0x00019090


	//   ....[176]....
        /*0e4c*/ 	.word	0x00019100


	//   ....[177]....
        /*0e50*/ 	.word	0x00019140


	//   ....[178]....
        /*0e54*/ 	.word	0x00019160


	//   ....[179]....
        /*0e58*/ 	.word	0x000191a0


	//   ....[180]....
        /*0e5c*/ 	.word	0x000191c0


	//   ....[181]....
        /*0e60*/ 	.word	0x00019200


	//   ....[182]....
        /*0e64*/ 	.word	0x00019220


	//   ....[183]....
        /*0e68*/ 	.word	0x00019260


	//   ....[184]....
        /*0e6c*/ 	.word	0x00019280


	//   ....[185]....
        /*0e70*/ 	.word	0x000192c0


	//   ....[186]....
        /*0e74*/ 	.word	0x000192e0


	//   ....[187]....
        /*0e78*/ 	.word	0x00019320


	//   ....[188]....
        /*0e7c*/ 	.word	0x00019340


	//   ....[189]....
        /*0e80*/ 	.word	0x00019350


	//   ....[190]....
        /*0e84*/ 	.word	0x00019700


	//   ....[191]....
        /*0e88*/ 	.word	0x00019730


	//   ....[192]....
        /*0e8c*/ 	.word	0x00019790


	//   ....[193]....
        /*0e90*/ 	.word	0x000197c0


	//   ....[194]....
        /*0e94*/ 	.word	0x000197f0


	//   ....[195]....
        /*0e98*/ 	.word	0x00019820


	//   ....[196]....
        /*0e9c*/ 	.word	0x00019850


	//   ....[197]....
        /*0ea0*/ 	.word	0x00019880


	//   ....[198]....
        /*0ea4*/ 	.word	0x00019a20


	//   ....[199]....
        /*0ea8*/ 	.word	0x00019a50


	//   ....[200]....
        /*0eac*/ 	.word	0x00019a80


	//   ....[201]....
        /*0eb0*/ 	.word	0x00019ab0


	//   ....[202]....
        /*0eb4*/ 	.word	0x00019ae0


	//   ....[203]....
        /*0eb8*/ 	.word	0x00019b10


	//   ....[204]....
        /*0ebc*/ 	.word	0x00019bd0


	//   ....[205]....
        /*0ec0*/ 	.word	0x00019bf0


	//   ....[206]....
        /*0ec4*/ 	.word	0x00019c10


	//   ....[207]....
        /*0ec8*/ 	.word	0x00019c70


	//   ....[208]....
        /*0ecc*/ 	.word	0x0001a6a0


	//   ....[209]....
        /*0ed0*/ 	.word	0x0001a9c0


	//   ....[210]....
        /*0ed4*/ 	.word	0x0001aa50


	//   ....[211]....
        /*0ed8*/ 	.word	0x0001aae0


	//   ....[212]....
        /*0edc*/ 	.word	0x0001ab70


	//   ....[213]....
        /*0ee0*/ 	.word	0x0001ac50


	//   ....[214]....
        /*0ee4*/ 	.word	0x0001ace0


	//   ....[215]....
        /*0ee8*/ 	.word	0x0001ad80


	//   ....[216]....
        /*0eec*/ 	.word	0x0001ae10


	//   ....[217]....
        /*0ef0*/ 	.word	0x0001af00


	//   ....[218]....
        /*0ef4*/ 	.word	0x0001af90


	//   ....[219]....
        /*0ef8*/ 	.word	0x0001b030


	//   ....[220]....
        /*0efc*/ 	.word	0x0001b0c0


	//   ....[221]....
        /*0f00*/ 	.word	0x0001b200


	//   ....[222]....
        /*0f04*/ 	.word	0x0001b2b0


	//   ....[223]....
        /*0f08*/ 	.word	0x0001b340


	//   ....[224]....
        /*0f0c*/ 	.word	0x0001b390


	//   ....[225]....
        /*0f10*/ 	.word	0x0001b3e0


	//   ....[226]....
        /*0f14*/ 	.word	0x0001b470


	//   ....[227]....
        /*0f18*/ 	.word	0x0001b500


	//   ....[228]....
        /*0f1c*/ 	.word	0x0001b550


	//   ....[229]....
        /*0f20*/ 	.word	0x0001b5a0


	//   ....[230]....
        /*0f24*/ 	.word	0x0001b690


	//   ....[231]....
        /*0f28*/ 	.word	0x0001b740


	//   ....[232]....
        /*0f2c*/ 	.word	0x0001b790


	//   ....[233]....
        /*0f30*/ 	.word	0x0001b7e0


	//   ....[234]....
        /*0f34*/ 	.word	0x0001b970


	//   ....[235]....
        /*0f38*/ 	.word	0x0001bac0


	//   ....[236]....
        /*0f3c*/ 	.word	0x0001bb70


	//   ....[237]....
        /*0f40*/ 	.word	0x0001bbc0


	//   ....[238]....
        /*0f44*/ 	.word	0x0001be80


	//   ....[239]....
        /*0f48*/ 	.word	0x0001bee0


	//   ....[240]....
        /*0f4c*/ 	.word	0x0001bfa0


	//   ....[241]....
        /*0f50*/ 	.word	0x0001c010


	//   ....[242]....
        /*0f54*/ 	.word	0x0001c070


	//   ....[243]....
        /*0f58*/ 	.word	0x0001c120


	//   ....[244]....
        /*0f5c*/ 	.word	0x0001c180


	//   ....[245]....
        /*0f60*/ 	.word	0x0001c210


	//   ....[246]....
        /*0f64*/ 	.word	0x0001c290


	//   ....[247]....
        /*0f68*/ 	.word	0x0001c2e0


	//   ....[248]....
        /*0f6c*/ 	.word	0x0001c370


	//   ....[249]....
        /*0f70*/ 	.word	0x0001c400


	//   ....[250]....
        /*0f74*/ 	.word	0x0001c4a0


	//   ....[251]....
        /*0f78*/ 	.word	0x0001c540


	//   ....[252]....
        /*0f7c*/ 	.word	0x0001c5a0


	//   ....[253]....
        /*0f80*/ 	.word	0x0001c610


	//   ....[254]....
        /*0f84*/ 	.word	0x0001c670


	//   ....[255]....
        /*0f88*/ 	.word	0x0001c6e0


	//   ....[0]....
        /*0f8c*/ 	.word	0x0001c7a0


	//   ....[1]....
        /*0f90*/ 	.word	0x0001c800


	//   ....[2]....
        /*0f94*/ 	.word	0x0001c8c0


	//   ....[3]....
        /*0f98*/ 	.word	0x0001cba0


	//   ....[4]....
        /*0f9c*/ 	.word	0x0001cc90


	//   ....[5]....
        /*0fa0*/ 	.word	0x0001cd30


	//   ....[6]....
        /*0fa4*/ 	.word	0x0001cd90


	//   ....[7]....
        /*0fa8*/ 	.word	0x0001ce80


	//   ....[8]....
        /*0fac*/ 	.word	0x0001cef0


	//   ....[9]....
        /*0fb0*/ 	.word	0x0001cfe0


	//   ....[10]....
        /*0fb4*/ 	.word	0x0001d050


	//   ....[11]....
        /*0fb8*/ 	.word	0x0001d140


	//   ....[12]....
        /*0fbc*/ 	.word	0x0001d1b0


	//   ....[13]....
        /*0fc0*/ 	.word	0x0001d2a0


	//   ....[14]....
        /*0fc4*/ 	.word	0x0001d310


	//   ....[15]....
        /*0fc8*/ 	.word	0x0001d400


	//   ....[16]....
        /*0fcc*/ 	.word	0x0001d470


	//   ....[17]....
        /*0fd0*/ 	.word	0x0001d560


	//   ....[18]....
        /*0fd4*/ 	.word	0x0001d5d0


	//   ....[19]....
        /*0fd8*/ 	.word	0x0001d670


	//   ....[20]....
        /*0fdc*/ 	.word	0x0001d790


	//   ....[21]....
        /*0fe0*/ 	.word	0x0001d7e0


	//   ....[22]....
        /*0fe4*/ 	.word	0x0001d840


	//   ....[23]....
        /*0fe8*/ 	.word	0x0001d900


	//   ....[24]....
        /*0fec*/ 	.word	0x0001d960


	//   ....[25]....
        /*0ff0*/ 	.word	0x0001da60


	//   ....[26]....
        /*0ff4*/ 	.word	0x0001dac0


	//   ....[27]....
        /*0ff8*/ 	.word	0x0001dbc0


	//   ....[28]....
        /*0ffc*/ 	.word	0x0001dc20


	//   ....[29]....
        /*1000*/ 	.word	0x0001dd20


	//   ....[30]....
        /*1004*/ 	.word	0x0001dd80


	//   ....[31]....
        /*1008*/ 	.word	0x0001de80


	//   ....[32]....
        /*100c*/ 	.word	0x0001dee0


	//   ....[33]....
        /*1010*/ 	.word	0x0001dfe0


	//   ....[34]....
        /*1014*/ 	.word	0x0001e040


	//   ....[35]....
        /*1018*/ 	.word	0x0001e0f0


	//   ....[36]....
        /*101c*/ 	.word	0x0001e1a0


	//   ....[37]....
        /*1020*/ 	.word	0x0001e290


	//   ....[38]....
        /*1024*/ 	.word	0x0001e2f0


	//   ....[39]....
        /*1028*/ 	.word	0x0001e3e0


	//   ....[40]....
        /*102c*/ 	.word	0x0001e440


	//   ....[41]....
        /*1030*/ 	.word	0x0001e510


	//   ....[42]....
        /*1034*/ 	.word	0x0001e570


	//   ....[43]....
        /*1038*/ 	.word	0x0001e630


	//   ....[44]....
        /*103c*/ 	.word	0x0001e770


	//   ....[45]....
        /*1040*/ 	.word	0x0001e820


	//   ....[46]....
        /*1044*/ 	.word	0x0001e890


	//   ....[47]....
        /*1048*/ 	.word	0x0001e960


	//   ....[48]....
        /*104c*/ 	.word	0x0001e9c0


	//   ....[49]....
        /*1050*/ 	.word	0x0001ea70


	//   ....[50]....
        /*1054*/ 	.word	0x0001ead0


	//   ....[51]....
        /*1058*/ 	.word	0x0001eb80


	//   ....[52]....
        /*105c*/ 	.word	0x0001ebe0


	//   ....[53]....
        /*1060*/ 	.word	0x0001ec90


	//   ....[54]....
        /*1064*/ 	.word	0x0001ecf0


	//   ....[55]....
        /*1068*/ 	.word	0x0001eda0


	//   ....[56]....
        /*106c*/ 	.word	0x0001ee00


	//   ....[57]....
        /*1070*/ 	.word	0x0001eeb0


	//   ....[58]....
        /*1074*/ 	.word	0x0001ef10


	//   ....[59]....
        /*1078*/ 	.word	0x0001efc0


	//   ....[60]....
        /*107c*/ 	.word	0x0001f0b0


	//   ....[61]....
        /*1080*/ 	.word	0x0001f160


	//   ....[62]....
        /*1084*/ 	.word	0x0001f1c0


	//   ....[63]....
        /*1088*/ 	.word	0x0001f280


	//   ....[64]....
        /*108c*/ 	.word	0x0001f2e0


	//   ....[65]....
        /*1090*/ 	.word	0x0001f3a0


	//   ....[66]....
        /*1094*/ 	.word	0x0001f400


	//   ....[67]....
        /*1098*/ 	.word	0x0001f4c0


	//   ....[68]....
        /*109c*/ 	.word	0x0001f520


	//   ....[69]....
        /*10a0*/ 	.word	0x0001f5e0


	//   ....[70]....
        /*10a4*/ 	.word	0x0001f640


	//   ....[71]....
        /*10a8*/ 	.word	0x0001f700


	//   ....[72]....
        /*10ac*/ 	.word	0x0001f760


	//   ....[73]....
        /*10b0*/ 	.word	0x0001f820


	//   ....[74]....
        /*10b4*/ 	.word	0x0001f880


	//   ....[75]....
        /*10b8*/ 	.word	0x0001f930


	//   ....[76]....
        /*10bc*/ 	.word	0x0001fa20


	//   ....[77]....
        /*10c0*/ 	.word	0x0001fad0


	//   ....[78]....
        /*10c4*/ 	.word	0x0001fb90


	//   ....[79]....
        /*10c8*/ 	.word	0x0001fc40


	//   ....[80]....
        /*10cc*/ 	.word	0x0001fca0


	//   ....[81]....
        /*10d0*/ 	.word	0x0001fd50


	//   ....[82]....
        /*10d4*/ 	.word	0x0001fdb0


	//   ....[83]....
        /*10d8*/ 	.word	0x0001fe60


	//   ....[84]....
        /*10dc*/ 	.word	0x0001fec0


	//   ....[85]....
        /*10e0*/ 	.word	0x0001ff70


	//   ....[86]....
        /*10e4*/ 	.word	0x0001ffd0


	//   ....[87]....
        /*10e8*/ 	.word	0x00020080


	//   ....[88]....
        /*10ec*/ 	.word	0x000200e0


	//   ....[89]....
        /*10f0*/ 	.word	0x00020190


	//   ....[90]....
        /*10f4*/ 	.word	0x000201f0


	//   ....[91]....
        /*10f8*/ 	.word	0x00020290


	//   ....[92]....
        /*10fc*/ 	.word	0x00020320


	//   ....[93]....
        /*1100*/ 	.word	0x000203c0


	//   ....[94]....
        /*1104*/ 	.word	0x00020530


	//   ....[95]....
        /*1108*/ 	.word	0x000205a0


	//   ....[96]....
        /*110c*/ 	.word	0x00020610


	//   ....[97]....
        /*1110*/ 	.word	0x00020680


	//   ....[98]....
        /*1114*/ 	.word	0x000206f0


	//   ....[99]....
        /*1118*/ 	.word	0x00020770


	//   ....[100]....
        /*111c*/ 	.word	0x000207f0


	//   ....[101]....
        /*1120*/ 	.word	0x00020880


	//   ....[102]....
        /*1124*/ 	.word	0x000208f0


	//   ....[103]....
        /*1128*/ 	.word	0x00020960


	//   ....[104]....
        /*112c*/ 	.word	0x000209d0


	//   ....[105]....
        /*1130*/ 	.word	0x00020a50


	//   ....[106]....
        /*1134*/ 	.word	0x00020ac0


	//   ....[107]....
        /*1138*/ 	.word	0x00020b70


	//   ....[108]....
        /*113c*/ 	.word	0x00020bc0


	//   ....[109]....
        /*1140*/ 	.word	0x00020c50


	//   ....[110]....
        /*1144*/ 	.word	0x00020d80


	//----- nvinfo : EIATTR_REG_RECONFIG
	.align		4
.L_1611:
        /*1148*/ 	.byte	0x01, 0x54
	.zero		2


	//----- nvinfo : EIATTR_SYSCALL_OFFSETS
	.align		4
        /*114c*/ 	.byte	0x04, 0x46
        /*114e*/ 	.short	(.L_1613 - .L_1612)


	//   ....[0]....
.L_1612:
        /*1150*/ 	.word	0x00001b40


	//   ....[1]....
        /*1154*/ 	.word	0x00001c90


	//   ....[2]....
        /*1158*/ 	.word	0x00006420


	//   ....[3]....
        /*115c*/ 	.word	0x00006740


	//   ....[4]....
        /*1160*/ 	.word	0x00015df0


	//   ....[5]....
        /*1164*/ 	.word	0x00015f40


	//   ....[6]....
        /*1168*/ 	.word	0x00016030


	//   ....[7]....
        /*116c*/ 	.word	0x00016fb0


	//----- nvinfo : EIATTR_MBARRIER_INSTR_OFFSETS
	.align		4
.L_1613:
        /*1170*/ 	.byte	0x04, 0x39
        /*1172*/ 	.short	(.L_1615 - .L_1614)


	//   ....[0]....
.L_1614:
        /*1174*/ 	.word	0x00000250
        /*1178*/ 	.word	0x000000ff
        /*117c*/ 	.word	0x00016800
        /*1180*/ 	.short	0x0100
        /*1182*/ 	.byte	0x08
	.zero		1


	//   ....[1]....
        /*1184*/ 	.word	0x00000260
        /*1188*/ 	.word	0x000000ff
        /*118c*/ 	.word	0x00016820
        /*1190*/ 	.short	0x0100
        /*1192*/ 	.byte	0x08
	.zero		1


	//   ....[2]....
        /*1194*/ 	.word	0x00000350
        /*1198*/ 	.word	0x000000ff
        /*119c*/ 	.word	0x00016830
        /*11a0*/ 	.short	0x0100
        /*11a2*/ 	.byte	0x08
	.zero		1


	//   ....[3]....
        /*11a4*/ 	.word	0x00000360
        /*11a8*/ 	.word	0x000000ff
        /*11ac*/ 	.word	0x00016840
        /*11b0*/ 	.short	0x0100
        /*11b2*/ 	.byte	0x08
	.zero		1


	//   ....[4]....
        /*11b4*/ 	.word	0x00000370
        /*11b8*/ 	.word	0x000000ff
        /*11bc*/ 	.word	0x00016838
        /*11c0*/ 	.short	0x0100
        /*11c2*/ 	.byte	0x08
	.zero		1


	//   ....[5]....
        /*11c4*/ 	.word	0x00000380
        /*11c8*/ 	.word	0x000000ff
        /*11cc*/ 	.word	0x00016848
        /*11d0*/ 	.short	0x0100
        /*11d2*/ 	.byte	0x08
	.zero		1


	//   ....[6]....
        /*11d4*/ 	.word	0x000004b0
        /*11d8*/ 	.word	0x000000ff
        /*11dc*/ 	.word	0x00016850
        /*11e0*/ 	.short	0x0100
        /*11e2*/ 	.byte	0x08
	.zero		1


	//   ....[7]....
        /*11e4*/ 	.word	0x000004c0
        /*11e8*/ 	.word	0x000000ff
        /*11ec*/ 	.word	0x00016860
        /*11f0*/ 	.short	0x0100
        /*11f2*/ 	.byte	0x08
	.zero		1


	//   ....[8]....
        /*11f4*/ 	.word	0x000004d0
        /*11f8*/ 	.word	0x000000ff
        /*11fc*/ 	.word	0x00016858
        /*1200*/ 	.short	0x0100
        /*1202*/ 	.byte	0x08
	.zero		1


	//   ....[9]....
        /*1204*/ 	.word	0x000004e0
        /*1208*/ 	.word	0x000000ff
        /*120c*/ 	.word	0x00016868
        /*1210*/ 	.short	0x0100
        /*1212*/ 	.byte	0x08
	.zero		1


	//   ....[10]....
        /*1214*/ 	.word	0x000005d0
        /*1218*/ 	.word	0x000000ff
        /*121c*/ 	.word	0x00016870
        /*1220*/ 	.short	0x0100
        /*1222*/ 	.byte	0x06
	.zero		1


	//   ....[11]....
        /*1224*/ 	.word	0x000005e0
        /*1228*/ 	.word	0x000000ff
        /*122c*/ 	.word	0x00016880
        /*1230*/ 	.short	0x0100
        /*1232*/ 	.byte	0x06
	.zero		1


	//   ....[12]....
        /*1234*/ 	.word	0x000005f0
        /*1238*/ 	.word	0x000000ff
        /*123c*/ 	.word	0x00016878
        /*1240*/ 	.short	0x0100
        /*1242*/ 	.byte	0x06
	.zero		1


	//   ....[13]....
        /*1244*/ 	.word	0x00000600
        /*1248*/ 	.word	0x000000ff
        /*124c*/ 	.word	0x00016888
        /*1250*/ 	.short	0x0100
        /*1252*/ 	.byte	0x06
	.zero		1


	//   ....[14]....
        /*1254*/ 	.word	0x00000730
        /*1258*/ 	.word	0x000000ff
        /*125c*/ 	.word	0x00016890
        /*1260*/ 	.short	0x0100
        /*1262*/ 	.byte	0x08
	.zero		1


	//   ....[15]....
        /*1264*/ 	.word	0x00000740
        /*1268*/ 	.word	0x000000ff
        /*126c*/ 	.word	0x000168a0
        /*1270*/ 	.short	0x0100
        /*1272*/ 	.byte	0x08
	.zero		1


	//   ....[16]....
        /*1274*/ 	.word	0x00000750
        /*1278*/ 	.word	0x000000ff
        /*127c*/ 	.word	0x00016898
        /*1280*/ 	.short	0x0100
        /*1282*/ 	.byte	0x08
	.zero		1


	//   ....[17]....
        /*1284*/ 	.word	0x00000760
        /*1288*/ 	.word	0x000000ff
        /*128c*/ 	.word	0x000168a8
        /*1290*/ 	.short	0x0100
        /*1292*/ 	.byte	0x08
	.zero		1


	//   ....[18]....
        /*1294*/ 	.word	0x00000890
        /*1298*/ 	.word	0x000000ff
        /*129c*/ 	.word	0x000168b0
        /*12a0*/ 	.short	0x0100
        /*12a2*/ 	.byte	0x08
	.zero		1


	//   ....[19]....
        /*12a4*/ 	.word	0x000008a0
        /*12a8*/ 	.word	0x000000ff
        /*12ac*/ 	.word	0x000168c0
        /*12b0*/ 	.short	0x0100
        /*12b2*/ 	.byte	0x08
	.zero		1


	//   ....[20]....
        /*12b4*/ 	.word	0x000008b0
        /*12b8*/ 	.word	0x000000ff
        /*12bc*/ 	.word	0x000168b8
        /*12c0*/ 	.short	0x0100
        /*12c2*/ 	.byte	0x08
	.zero		1


	//   ....[21]....
        /*12c4*/ 	.word	0x000008c0
        /*12c8*/ 	.word	0x000000ff
        /*12cc*/ 	.word	0x000168c8
        /*12d0*/ 	.short	0x0100
        /*12d2*/ 	.byte	0x08
	.zero		1


	//   ....[22]....
        /*12d4*/ 	.word	0x00002db0
        /*12d8*/ 	.word	0x00000044
        /*12dc*/ 	.word	0x00016890
        /*12e0*/ 	.short	0x010a
        /*12e2*/ 	.byte	0x3f
	.zero		1


	//   ....[23]....
        /*12e4*/ 	.word	0x00004260
        /*12e8*/ 	.word	0x00000044
        /*12ec*/ 	.word	0x00016890
        /*12f0*/ 	.short	0x010a
        /*12f2*/ 	.byte	0x3f
	.zero		1


	//   ....[24]....
        /*12f4*/ 	.word	0x00005370
        /*12f8*/ 	.word	0x00000044
        /*12fc*/ 	.word	0x00016890
        /*1300*/ 	.short	0x010a
        /*1302*/ 	.byte	0x3f
	.zero		1


	//   ....[25]....
        /*1304*/ 	.word	0x00005800
        /*1308*/ 	.word	0x00000004
        /*130c*/ 	.word	0x00000000
        /*1310*/ 	.short	0x0101
        /*1312*/ 	.byte	0x3f
	.zero		1


	//   ....[26]....
        /*1314*/ 	.word	0x00005840
        /*1318*/ 	.word	0x00000044
        /*131c*/ 	.word	0x000168b0
        /*1320*/ 	.short	0x010a
        /*1322*/ 	.byte	0x3f
	.zero		1


	//   ....[27]....
        /*1324*/ 	.word	0x00005c60
        /*1328*/ 	.word	0x00000044
        /*132c*/ 	.word	0x00000000
        /*1330*/ 	.short	0x0101
        /*1332*/ 	.byte	0x3f
	.zero		1


	//   ....[28]....
        /*1334*/ 	.word	0x000064c0
        /*1338*/ 	.word	0x00000002
        /*133c*/ 	.word	0x00016800
        /*1340*/ 	.short	0x010a
        /*1342*/ 	.byte	0x3f
	.zero		1


	//   ....[29]....
        /*1344*/ 	.word	0x00006510
        /*1348*/ 	.word	0x00000002
        /*134c*/ 	.word	0x00016800
        /*1350*/ 	.short	0x010a
        /*1352*/ 	.byte	0x3f
	.zero		1


	//   ....[30]....
        /*1354*/ 	.word	0x00007030
        /*1358*/ 	.word	0x00000002
        /*135c*/ 	.word	0x00016800
        /*1360*/ 	.short	0x010a
        /*1362*/ 	.byte	0x3f
	.zero		1


	//   ....[31]....
        /*1364*/ 	.word	0x00008670
        /*1368*/ 	.word	0x00000002
        /*136c*/ 	.word	0x00016800
        /*1370*/ 	.short	0x010a
        /*1372*/ 	.byte	0x3f
	.zero		1


	//   ....[32]....
        /*1374*/ 	.word	0x000096b0
        /*1378*/ 	.word	0x00000008
        /*137c*/ 	.word	0x00016830
        /*1380*/ 	.short	0x010a
        /*1382*/ 	.byte	0x3f
	.zero		1


	//   ....[33]....
        /*1384*/ 	.word	0x00009760
        /*1388*/ 	.word	0x00000008
        /*138c*/ 	.word	0x00016830
        /*1390*/ 	.short	0x010a
        /*1392*/ 	.byte	0x3f
	.zero		1


	//   ....[34]....
        /*1394*/ 	.word	0x0000ab30
        /*1398*/ 	.word	0x00000008
        /*139c*/ 	.word	0x00000000
        /*13a0*/ 	.short	0x0101
        /*13a2*/ 	.byte	0x3f
	.zero		1


	//   ....[35]....
        /*13a4*/ 	.word	0x0000ba10
        /*13a8*/ 	.word	0x00000003
        /*13ac*/ 	.word	0x00016830
        /*13b0*/ 	.short	0x010a
        /*13b2*/ 	.byte	0x3f
	.zero		1


	//   ....[36]....
        /*13b4*/ 	.word	0x0000ba60
        /*13b8*/ 	.word	0x00000003
        /*13bc*/ 	.word	0x00016830
        /*13c0*/ 	.short	0x010a
        /*13c2*/ 	.byte	0x3f
	.zero		1


	//   ....[37]....
        /*13c4*/ 	.word	0x0000bde0
        /*13c8*/ 	.word	0x00000003
        /*13cc*/ 	.word	0x00016850
        /*13d0*/ 	.short	0x010a
        /*13d2*/ 	.byte	0x3f
	.zero		1


	//   ....[38]....
        /*13d4*/ 	.word	0x0000be20
        /*13d8*/ 	.word	0x00000003
        /*13dc*/ 	.word	0x00016850
        /*13e0*/ 	.short	0x010a
        /*13e2*/ 	.byte	0x3f
	.zero		1


	//   ....[39]....
        /*13e4*/ 	.word	0x0000d630
        /*13e8*/ 	.word	0x0000000a
        /*13ec*/ 	.word	0x00000000
        /*13f0*/ 	.short	0x0101
        /*13f2*/ 	.byte	0x3f
	.zero		1


	//   ....[40]....
        /*13f4*/ 	.word	0x0000de60
        /*13f8*/ 	.word	0x0000000a
        /*13fc*/ 	.word	0x00000000
        /*1400*/ 	.short	0x0101
        /*1402*/ 	.byte	0x3f
	.zero		1


	//   ....[41]....
        /*1404*/ 	.word	0x0000e400
        /*1408*/ 	.word	0x00000000
        /*140c*/ 	.word	0x00016830
        /*1410*/ 	.short	0x010a
        /*1412*/ 	.byte	0x3f
	.zero		1


	//   ....[42]....
        /*1414*/ 	.word	0x0000e450
        /*1418*/ 	.word	0x00000000
        /*141c*/ 	.word	0x00016830
        /*1420*/ 	.short	0x010a
        /*1422*/ 	.byte	0x3f
	.zero		1


	//   ....[43]....
        /*1424*/ 	.word	0x0000e7a0
        /*1428*/ 	.word	0x00000003
        /*142c*/ 	.word	0x00016850
        /*1430*/ 	.short	0x010a
        /*1432*/ 	.byte	0x3f
	.zero		1


	//   ....[44]....
        /*1434*/ 	.word	0x0000e7e0
        /*1438*/ 	.word	0x00000003
        /*143c*/ 	.word	0x00016850
        /*1440*/ 	.short	0x010a
        /*1442*/ 	.byte	0x3f
	.zero		1


	//   ....[45]....
        /*1444*/ 	.word	0x0000ec80
        /*1448*/ 	.word	0x00000000
        /*144c*/ 	.word	0x00000000
        /*1450*/ 	.short	0x0101
        /*1452*/ 	.byte	0x3f
	.zero		1


	//   ....[46]....
        /*1454*/ 	.word	0x0000fe20
        /*1458*/ 	.word	0x0000000b
        /*145c*/ 	.word	0x00000000
        /*1460*/ 	.short	0x0101
        /*1462*/ 	.byte	0x3f
	.zero		1


	//   ....[47]....
        /*1464*/ 	.word	0x000102e0
        /*1468*/ 	.word	0x0000000a
        /*146c*/ 	.word	0x00016850
        /*1470*/ 	.short	0x010a
        /*1472*/ 	.byte	0x3f
	.zero		1


	//   ....[48]....
        /*1474*/ 	.word	0x00010350
        /*1478*/ 	.word	0x0000000a
        /*147c*/ 	.word	0x00016850
        /*1480*/ 	.short	0x010a
        /*1482*/ 	.byte	0x3f
	.zero		1


	//   ....[49]....
        /*1484*/ 	.word	0x00010920
        /*1488*/ 	.word	0x00000000
        /*148c*/ 	.word	0x00000000
        /*1490*/ 	.short	0x0101
        /*1492*/ 	.byte	0x3f
	.zero		1


	//   ....[50]....
        /*1494*/ 	.word	0x00011a70
        /*1498*/ 	.word	0x00000003
        /*149c*/ 	.word	0x00000000
        /*14a0*/ 	.short	0x0101
        /*14a2*/ 	.byte	0x3f
	.zero		1


	//   ....[51]....
        /*14a4*/ 	.word	0x00011f50
        /*14a8*/ 	.word	0x00000008
        /*14ac*/ 	.word	0x00000000
        /*14b0*/ 	.short	0x0101
        /*14b2*/ 	.byte	0x3f
	.zero		1


	//   ....[52]....
        /*14b4*/ 	.word	0x00014cb0
        /*14b8*/ 	.word	0x00000010
        /*14bc*/ 	.word	0x00016820
        /*14c0*/ 	.short	0x010a
        /*14c2*/ 	.byte	0x3f
	.zero		1


	//   ....[53]....
        /*14c4*/ 	.word	0x00014d70
        /*14c8*/ 	.word	0x00000006
        /*14cc*/ 	.word	0x000168a0
        /*14d0*/ 	.short	0x010a
        /*14d2*/ 	.byte	0x3f
	.zero		1


	//   ....[54]....
        /*14d4*/ 	.word	0x00014fb0
        /*14d8*/ 	.word	0x00000006
        /*14dc*/ 	.word	0x000168c0
        /*14e0*/ 	.short	0x010a
        /*14e2*/ 	.byte	0x3f
	.zero		1


	//   ....[55]....
        /*14e4*/ 	.word	0x00015340
        /*14e8*/ 	.word	0x00000006
        /*14ec*/ 	.word	0x000168a0
        /*14f0*/ 	.short	0x010a
        /*14f2*/ 	.byte	0x3f
	.zero		1


	//   ....[56]....
        /*14f4*/ 	.word	0x00015560
        /*14f8*/ 	.word	0x00000006
        /*14fc*/ 	.word	0x000168c0
        /*1500*/ 	.short	0x010a
        /*1502*/ 	.byte	0x3f
	.zero		1


	//   ....[57]....
        /*1504*/ 	.word	0x000164e0
        /*1508*/ 	.word	0x00000003
        /*150c*/ 	.word	0x00016840
        /*1510*/ 	.short	0x010a
        /*1512*/ 	.byte	0x3f
	.zero		1


	//   ....[58]....
        /*1514*/ 	.word	0x00016c70
        /*1518*/ 	.word	0x00000003
        /*151c*/ 	.word	0x00016830
        /*1520*/ 	.short	0x0107
        /*1522*/ 	.byte	0x3f
	.zero		1


	//   ....[59]....
        /*1524*/ 	.word	0x00016d40
        /*1528*/ 	.word	0x00000003
        /*152c*/ 	.word	0x00016830
        /*1530*/ 	.short	0x0101
        /*1532*/ 	.byte	0x3f
	.zero		1


	//   ....[60]....
        /*1534*/ 	.word	0x00017bb0
        /*1538*/ 	.word	0x00000010
        /*153c*/ 	.word	0x00016800
        /*1540*/ 	.short	0x0107
        /*1542*/ 	.byte	0x3f
	.zero		1


	//   ....[61]....
        /*1544*/ 	.word	0x00017ca0
        /*1548*/ 	.word	0x00000010
        /*154c*/ 	.word	0x00016800
        /*1550*/ 	.short	0x0101
        /*1552*/ 	.byte	0x3f
	.zero		1


	//   ....[62]....
        /*1554*/ 	.word	0x00017cc0
        /*1558*/ 	.word	0x00000010
        /*155c*/ 	.word	0x00016820
        /*1560*/ 	.short	0x010a
        /*1562*/ 	.byte	0x3f
	.zero		1


	//   ....[63]....
        /*1564*/ 	.word	0x00018090
        /*1568*/ 	.word	0x00000005
        /*156c*/ 	.word	0x00016840
        /*1570*/ 	.short	0x010a
        /*1572*/ 	.byte	0x3f
	.zero		1


	//   ....[64]....
        /*1574*/ 	.word	0x000185a0
        /*1578*/ 	.word	0x00000005
        /*157c*/ 	.word	0x00016830
        /*1580*/ 	.short	0x0107
        /*1582*/ 	.byte	0x3f
	.zero		1


	//   ....[65]....
        /*1584*/ 	.word	0x00018660
        /*1588*/ 	.word	0x00000005
        /*158c*/ 	.word	0x00016830
        /*1590*/ 	.short	0x0101
        /*1592*/ 	.byte	0x3f
	.zero		1


	//   ....[66]....
        /*1594*/ 	.word	0x000186c0
        /*1598*/ 	.word	0x00000005
        /*159c*/ 	.word	0x00016860
        /*15a0*/ 	.short	0x010a
        /*15a2*/ 	.byte	0x3f
	.zero		1


	//   ....[67]....
        /*15a4*/ 	.word	0x00018ba0
        /*15a8*/ 	.word	0x00000005
        /*15ac*/ 	.word	0x00016850
        /*15b0*/ 	.short	0x0107
        /*15b2*/ 	.byte	0x3f
	.zero		1


	//   ....[68]....
        /*15b4*/ 	.word	0x00018d20
        /*15b8*/ 	.word	0x00000005
        /*15bc*/ 	.word	0x00016850
        /*15c0*/ 	.short	0x0101
        /*15c2*/ 	.byte	0x3f
	.zero		1


	//   ....[69]....
        /*15c4*/ 	.word	0x00018f40
        /*15c8*/ 	.word	0x00000000
        /*15cc*/ 	.word	0x00016860
        /*15d0*/ 	.short	0x010a
        /*15d2*/ 	.byte	0x3f
	.zero		1


	//   ....[70]....
        /*15d4*/ 	.word	0x00019400
        /*15d8*/ 	.word	0x00000000
        /*15dc*/ 	.word	0x00016850
        /*15e0*/ 	.short	0x0107
        /*15e2*/ 	.byte	0x3f
	.zero		1


	//   ....[71]....
        /*15e4*/ 	.word	0x000194d0
        /*15e8*/ 	.word	0x00000000
        /*15ec*/ 	.word	0x00016850
        /*15f0*/ 	.short	0x0101
        /*15f2*/ 	.byte	0x3f
	.zero		1


	//   ....[72]....
        /*15f4*/ 	.word	0x0001a620
        /*15f8*/ 	.word	0x00000005
        /*15fc*/ 	.word	0x00016820
        /*1600*/ 	.short	0x010a
        /*1602*/ 	.byte	0x3f
	.zero		1


	//   ....[73]....
        /*1604*/ 	.word	0x0001a790
        /*1608*/ 	.word	0x00000003
        /*160c*/ 	.word	0x00016840
        /*1610*/ 	.short	0x010a
        /*1612*/ 	.byte	0x3f
	.zero		1


	//   ....[74]....
        /*1614*/ 	.word	0x0001a830
        /*1618*/ 	.word	0x00000017
        /*161c*/ 	.word	0x00016840
        /*1620*/ 	.short	0x010a
        /*1622*/ 	.byte	0x3f
	.zero		1


	//   ....[75]....
        /*1624*/ 	.word	0x0001a870
        /*1628*/ 	.word	0x00000003
        /*162c*/ 	.word	0x00016860
        /*1630*/ 	.short	0x010a
        /*1632*/ 	.byte	0x3f
	.zero		1


	//   ....[76]....
        /*1634*/ 	.word	0x0001a8b0
        /*1638*/ 	.word	0x00000017
        /*163c*/ 	.word	0x00016860
        /*1640*/ 	.short	0x010a
        /*1642*/ 	.byte	0x3f
	.zero		1


	//   ....[77]....
        /*1644*/ 	.word	0x0001a910
        /*1648*/ 	.word	0x00000044
        /*164c*/ 	.word	0x00016890
        /*1650*/ 	.short	0x010a
        /*1652*/ 	.byte	0x3f
	.zero		1


	//   ....[78]....
        /*1654*/ 	.word	0x0001aba0
        /*1658*/ 	.word	0x00000044
        /*165c*/ 	.word	0x00016890
        /*1660*/ 	.short	0x010a
        /*1662*/ 	.byte	0x3f
	.zero		1


	//   ....[79]....
        /*1664*/ 	.word	0x0001ae50
        /*1668*/ 	.word	0x00000044
        /*166c*/ 	.word	0x00016890
        /*1670*/ 	.short	0x010a
        /*1672*/ 	.byte	0x3f
	.zero		1


	//   ....[80]....
        /*1674*/ 	.word	0x0001b100
        /*1678*/ 	.word	0x00000044
        /*167c*/ 	.word	0x000168b0
        /*1680*/ 	.short	0x010a
        /*1682*/ 	.byte	0x3f
	.zero		1


	//   ....[81]....
        /*1684*/ 	.word	0x0001b5d0
        /*1688*/ 	.word	0x00000002
        /*168c*/ 	.word	0x00016800
        /*1690*/ 	.short	0x010a
        /*1692*/ 	.byte	0x3f
	.zero		1


	//   ....[82]....
        /*1694*/ 	.word	0x0001bbf0
        /*1698*/ 	.word	0x00000002
        /*169c*/ 	.word	0x00016800
        /*16a0*/ 	.short	0x010a
        /*16a2*/ 	.byte	0x3f
	.zero		1


	//   ....[83]....
        /*16a4*/ 	.word	0x0001bc40
        /*16a8*/ 	.word	0x00000008
        /*16ac*/ 	.word	0x00016830
        /*16b0*/ 	.short	0x010a
        /*16b2*/ 	.byte	0x3f
	.zero		1


	//   ....[84]....
        /*16b4*/ 	.word	0x0001bc90
        /*16b8*/ 	.word	0x00000003
        /*16bc*/ 	.word	0x00016830
        /*16c0*/ 	.short	0x010a
        /*16c2*/ 	.byte	0x3f
	.zero		1


	//   ....[85]....
        /*16c4*/ 	.word	0x0001bce0
        /*16c8*/ 	.word	0x00000003
        /*16cc*/ 	.word	0x00016850
        /*16d0*/ 	.short	0x010a
        /*16d2*/ 	.byte	0x3f
	.zero		1


	//   ....[86]....
        /*16d4*/ 	.word	0x0001bd30
        /*16d8*/ 	.word	0x00000000
        /*16dc*/ 	.word	0x00016830
        /*16e0*/ 	.short	0x010a
        /*16e2*/ 	.byte	0x3f
	.zero		1


	//   ....[87]....
        /*16e4*/ 	.word	0x0001bd80
        /*16e8*/ 	.word	0x00000003
        /*16ec*/ 	.word	0x00016850
        /*16f0*/ 	.short	0x010a
        /*16f2*/ 	.byte	0x3f
	.zero		1


	//   ....[88]....
        /*16f4*/ 	.word	0x0001bdd0
        /*16f8*/ 	.word	0x0000000a
        /*16fc*/ 	.word	0x00016850
        /*1700*/ 	.short	0x010a
        /*1702*/ 	.byte	0x3f
	.zero		1


	//   ....[89]....
        /*1704*/ 	.word	0x0001c980
        /*1708*/ 	.word	0x00000010
        /*170c*/ 	.word	0x00016820
        /*1710*/ 	.short	0x010a
        /*1712*/ 	.byte	0x3f
	.zero		1


	//   ....[90]....
        /*1714*/ 	.word	0x0001c9d0
        /*1718*/ 	.word	0x00000006
        /*171c*/ 	.word	0x000168a0
        /*1720*/ 	.short	0x010a
        /*1722*/ 	.byte	0x3f
	.zero		1


	//   ....[91]....
        /*1724*/ 	.word	0x0001ca20
        /*1728*/ 	.word	0x00000006
        /*172c*/ 	.word	0x000168c0
        /*1730*/ 	.short	0x010a
        /*1732*/ 	.byte	0x3f
	.zero		1


	//   ....[92]....
        /*1734*/ 	.word	0x0001ca70
        /*1738*/ 	.word	0x00000006
        /*173c*/ 	.word	0x000168a0
        /*1740*/ 	.short	0x010a
        /*1742*/ 	.byte	0x3f
	.zero		1


	//   ....[93]....
        /*1744*/ 	.word	0x0001cac0
        /*1748*/ 	.word	0x00000006
        /*174c*/ 	.word	0x000168c0
        /*1750*/ 	.short	0x010a
        /*1752*/ 	.byte	0x3f
	.zero		1


	//   ....[94]....
        /*1754*/ 	.word	0x0001cbe0
        /*1758*/ 	.word	0x00000003
        /*175c*/ 	.word	0x00016840
        /*1760*/ 	.short	0x010a
        /*1762*/ 	.byte	0x3f
	.zero		1


	//   ....[95]....
        /*1764*/ 	.word	0x0001e670
        /*1768*/ 	.word	0x00000010
        /*176c*/ 	.word	0x00016820
        /*1770*/ 	.short	0x010a
        /*1772*/ 	.byte	0x3f
	.zero		1


	//   ....[96]....
        /*1774*/ 	.word	0x0001e6c0
        /*1778*/ 	.word	0x00000005
        /*177c*/ 	.word	0x00016840
        /*1780*/ 	.short	0x010a
        /*1782*/ 	.byte	0x3f
	.zero		1


	//   ....[97]....
        /*1784*/ 	.word	0x0001f000
        /*1788*/ 	.word	0x00000005
        /*178c*/ 	.word	0x00016860
        /*1790*/ 	.short	0x010a
        /*1792*/ 	.byte	0x3f
	.zero		1


	//   ....[98]....
        /*1794*/ 	.word	0x0001f970
        /*1798*/ 	.word	0x00000000
        /*179c*/ 	.word	0x00016860
        /*17a0*/ 	.short	0x010a
        /*17a2*/ 	.byte	0x3f
	.zero		1


	//   ....[99]....
        /*17a4*/ 	.word	0x00020ca0
        /*17a8*/ 	.word	0x00000005
        /*17ac*/ 	.word	0x00016820
        /*17b0*/ 	.short	0x010a
        /*17b2*/ 	.byte	0x3f
	.zero		1


	//   ....[100]....
        /*17b4*/ 	.word	0x00020e40
        /*17b8*/ 	.word	0x00000003
        /*17bc*/ 	.word	0x00016840
        /*17c0*/ 	.short	0x010a
        /*17c2*/ 	.byte	0x3f
	.zero		1


	//   ....[101]....
        /*17c4*/ 	.word	0x00020e90
        /*17c8*/ 	.word	0x00000017
        /*17cc*/ 	.word	0x00016840
        /*17d0*/ 	.short	0x010a
        /*17d2*/ 	.byte	0x3f
	.zero		1


	//   ....[102]....
        /*17d4*/ 	.word	0x00020ee0
        /*17d8*/ 	.word	0x00000003
        /*17dc*/ 	.word	0x00016860
        /*17e0*/ 	.short	0x010a
        /*17e2*/ 	.byte	0x3f
	.zero		1


	//----- nvinfo : EIATTR_NUM_MBARRIERS
	.align		4
.L_1615:
        /*17e4*/ 	.byte	0x03, 0x38
        /*17e6*/ 	.short	0x0016


	//----- nvinfo : EIATTR_EXIT_INSTR_OFFSETS
	.align		4
        /*17e8*/ 	.byte	0x04, 0x1c
        /*17ea*/ 	.short	(.L_1617 - .L_1616)


	//   ....[0]....
.L_1616:
        /*17ec*/ 	.word	0x0001a900


	//----- nvinfo : EIATTR_MAX_THREADS
	.align		4
.L_1617:
        /*17f0*/ 	.byte	0x04, 0x05
        /*17f2*/ 	.short	(.L_1619 - .L_1618)
.L_1618:
        /*17f4*/ 	.word	0x00000200
        /*17f8*/ 	.word	0x00000001
        /*17fc*/ 	.word	0x00000001


	//----- nvinfo : EIATTR_CRS_STACK_SIZE
	.align		4
.L_1619:
        /*1800*/ 	.byte	0x04, 0x1e
        /*1802*/ 	.short	(.L_1621 - .L_1620)
.L_1620:
        /*1804*/ 	.word	0x00000000


	//----- nvinfo : EIATTR_CBANK_PARAM_SIZE
	.align		4
.L_1621:
        /*1808*/ 	.byte	0x03, 0x19
        /*180a*/ 	.short	0x0af0


	//----- nvinfo : EIATTR_PARAM_CBANK
	.align		4
        /*180c*/ 	.byte	0x04, 0x0a
        /*180e*/ 	.short	(.L_1623 - .L_1622)
	.align		4
.L_1622:
        /*1810*/ 	.word	index@(.nv.constant0._ZN7cutlass13device_kernelIN5flash11enable_sm90INS1_16FlashAttnFwdSm90INS1_25CollectiveMainloopFwdSm90ILi2EN4cute5tupleIJNS5_1CILi1EEES8_S8_EEENS6_IJNS7_ILi192EEENS7_ILi128EEENS7_ILi64EEEEEELi64ENS_10bfloat16_tEfNS_4arch4Sm90ELb1ELb0ELb0ELb1ELb1ELb1ELb0ELb1ELb1ELb1ELb1ELb0EEENS1_21CollectiveEpilogueFwdINS6_IJSA_SC_SB_EEES9_SE_SG_Li384ELb1ELb1ELb1ELb0EEENS1_36VarlenDynamicPersistentTileSchedulerILi192ELi128ELi384ELi128ELb1ELb1ELb1ELb1ELb1ELb1EEEEEEEEEvNT_6ParamsE)
        /*1814*/ 	.short	0x0210
        /*1816*/ 	.short	0x0af0


	//----- nvinfo : EIATTR_SW_WAR
	.align		4
.L_1623:
        /*1818*/ 	.byte	0x04, 0x36
        /*181a*/ 	.short	(.L_1625 - .L_1624)
.L_1624:
        /*181c*/ 	.word	0x00000008
.L_1625:


//--------------------- .nv.callgraph             --------------------------
	.section	.nv.callgraph,"",@"SHT_CUDA_CALLGRAPH"
	.align	4
	.sectionentsize	8
	.align		4
        /*0000*/ 	.word	0x00000000
	.align		4
        /*0004*/ 	.word	0xffffffff
	.align		4
        /*0008*/ 	.word	index@(_ZN7cutlass13device_kernelIN5flash11enable_sm90INS1_16FlashAttnFwdSm90INS1_25CollectiveMainloopFwdSm90ILi2EN4cute5tupleIJNS5_1CILi1EEES8_S8_EEENS6_IJNS7_ILi128EEENS7_ILi80EEENS7_ILi256EEEEEELi256ENS_10bfloat16_tEfNS_4arch4Sm90ELb0ELb0ELb0ELb0ELb1ELb0ELb0ELb1ELb1ELb1ELb1ELb0EEENS1_21CollectiveEpilogueFwdINS6_IJSA_SC_SB_EEES9_SE_SG_Li256ELb0ELb1ELb1ELb0EEENS1_19SingleTileSchedulerILb0ELb1ELb1ELi128EEEEEEEEEvNT_6ParamsE)
	.align		4
        /*000c*/ 	.word	index@(__assertfail)
	.align		4
        /*0010*/ 	.word	index@(_ZN7cutlass13device_kernelIN5flash11enable_sm90INS1_16FlashAttnFwdSm90INS1_25CollectiveMainloopFwdSm90ILi2EN4cute5tupleIJNS5_1CILi1EEES8_S8_EEENS6_IJNS7_ILi128EEENS7_ILi80EEENS7_ILi256EEEEEELi256ENS_10bfloat16_tEfNS_4arch4Sm90ELb0ELb0ELb0ELb1ELb1ELb0ELb0ELb1ELb1ELb1ELb1ELb0EEENS1_21CollectiveEpilogueFwdINS6_IJSA_SC_SB_EEES9_SE_SG_Li256ELb1ELb1ELb1ELb0EEENS1_36VarlenDynamicPersistentTileSchedulerILi128ELi80ELi256ELi128ELb1ELb1ELb1ELb0ELb1ELb1EEEEEEEEEvNT_6ParamsE)
	.align		4
        /*0014*/ 	.word	index@(__assertfail)
	.align		4
        /*0018*/ 	.word	index@(_ZN7cutlass13device_kernelIN5flash11enable_sm90INS1_16FlashAttnFwdSm90INS1_25CollectiveMainloopFwdSm90ILi2EN4cute5tupleIJNS5_1CILi1EEES8_S8_EEENS6_IJNS7_ILi128EEENS7_ILi80EEENS7_ILi256EEEEEELi256ENS_10bfloat16_tEfNS_4arch4Sm90ELb0ELb0ELb0ELb1ELb1ELb1ELb0ELb1ELb1ELb1ELb1ELb0EEENS1_21CollectiveEpilogueFwdINS6_IJSA_SC_SB_EEES9_SE_SG_Li256ELb1ELb1ELb1ELb0EEENS1_36VarlenDynamicPersistentTileSchedulerILi128ELi80ELi256ELi128ELb1ELb1ELb1ELb0ELb1ELb1EEEEEEEEEvNT_6ParamsE)
	.align		4
        /*001c*/ 	.word	index@(__assertfail)
	.align		4
        /*0020*/ 	.word	index@(_ZN7cutlass13device_kernelIN5flash11enable_sm90INS1_16FlashAttnFwdSm90INS1_25CollectiveMainloopFwdSm90ILi2EN4cute5tupleIJNS5_1CILi1EEES8_S8_EEENS6_IJNS7_ILi128EEENS7_ILi64EEENS7_ILi256EEEEEELi256ENS_10bfloat16_tEfNS_4arch4Sm90ELb0ELb1ELb0ELb0ELb1ELb0ELb0ELb1ELb1ELb1ELb1ELb0EEENS1_21CollectiveEpilogueFwdINS6_IJSA_SC_SB_EEES9_SE_SG_Li256ELb0ELb1ELb1ELb0EEENS1_19SingleTileSchedulerILb0ELb1ELb1ELi128EEEEEEEEEvNT_6ParamsE)
	.align		4
        /*0024*/ 	.word	index@(__assertfail)
	.align		4
        /*0028*/ 	.word	index@(_ZN7cutlass13device_kernelIN5flash11enable_sm90INS1_16FlashAttnFwdSm90INS1_25CollectiveMainloopFwdSm90ILi2EN4cute5tupleIJNS5_1CILi1EEES8_S8_EEENS6_IJNS7_ILi128EEENS7_ILi64EEENS7_ILi256EEEEEELi256ENS_10bfloat16_tEfNS_4arch4Sm90ELb0ELb1ELb0ELb1ELb1ELb0ELb0ELb1ELb1ELb1ELb1ELb0EEENS1_21CollectiveEpilogueFwdINS6_IJSA_SC_SB_EEES9_SE_SG_Li256ELb1ELb1ELb1ELb0EEENS1_36VarlenDynamicPersistentTileSchedulerILi128ELi64ELi256ELi128ELb1ELb1ELb1ELb1ELb0ELb1EEEEEEEEEvNT_6ParamsE)
	.align		4
        /*002c*/ 	.word	index@(__assertfail)
	.align		4
        /*0030*/ 	.word	index@(_ZN7cutlass13device_kernelIN5flash11enable_sm90INS1_16FlashAttnFwdSm90INS1_25CollectiveMainloopFwdSm90ILi2EN4cute5tupleIJNS5_1CILi1EEES8_S8_EEENS6_IJNS7_ILi128EEENS7_ILi64EEENS7_ILi256EEEEEELi256ENS_10bfloat16_tEfNS_4arch4Sm90ELb0ELb1ELb0ELb1ELb1ELb1ELb0ELb1ELb1ELb1ELb1ELb0EEENS1_21CollectiveEpilogueFwdINS6_IJSA_SC_SB_EEES9_SE_SG_Li256ELb1ELb1ELb1ELb0EEENS1_36VarlenDynamicPersistentTileSchedulerILi128ELi64ELi256ELi128ELb1ELb1ELb1ELb1ELb0ELb1EEEEEEEEEvNT_6ParamsE)
	.align		4
        /*0034*/ 	.word	index@(__assertfail)
	.align		4
        /*0038*/ 	.word	index@(_ZN7cutlass13device_kernelIN5flash11enable_sm90INS1_16FlashAttnFwdSm90INS1_25CollectiveMainloopFwdSm90ILi2EN4cute5tupleIJNS5_1CILi1EEES8_S8_EEENS6_IJNS7_ILi128EEENS7_ILi80EEENS7_ILi256EEEEEELi256ENS_10bfloat16_tEfNS_4arch4Sm90ELb1ELb0ELb0ELb0ELb1ELb0ELb0ELb1ELb1ELb1ELb1ELb0EEENS1_21CollectiveEpilogueFwdINS6_IJSA_SC_SB_EEES9_SE_SG_Li256ELb0ELb1ELb1ELb0EEENS1_19SingleTileSchedulerILb0ELb1ELb1ELi128EEEEEEEEEvNT_6ParamsE)
	.align		4
        /*003c*/ 	.word	index@(__assertfail)
	.align		4
        /*0040*/ 	.word	index@(_ZN7cutlass13device_kernelIN5flash11enable_sm90INS1_16FlashAttnFwdSm90INS1_25CollectiveMainloopFwdSm90ILi2EN4cute5tupleIJNS5_1CILi1EEES8_S8_EEENS6_IJNS7_ILi128EEENS7_ILi80EEENS7_ILi256EEEEEELi256ENS_10bfloat16_tEfNS_4arch4Sm90ELb1ELb0ELb0ELb1ELb1ELb0ELb0ELb1ELb1ELb1ELb1ELb0EEENS1_21CollectiveEpilogueFwdINS6_IJSA_SC_SB_EEES9_SE_SG_Li256ELb1ELb1ELb1ELb0EEENS1_36VarlenDynamicPersistentTileSchedulerILi128ELi80ELi256ELi128ELb1ELb1ELb1ELb1ELb1ELb1EEEEEEEEEvNT_6ParamsE)
	.align		4
        /*0044*/ 	.word	index@(__assertfail)
	.align		4
        /*0048*/ 	.word	index@(_ZN7cutlass13device_kernelIN5flash11enable_sm90INS1_16FlashAttnFwdSm90INS1_25CollectiveMainloopFwdSm90ILi2EN4cute5tupleIJNS5_1CILi1EEES8_S8_EEENS6_IJNS7_ILi128EEENS7_ILi80EEENS7_ILi256EEEEEELi256ENS_10bfloat16_tEfNS_4arch4Sm90ELb1ELb0ELb0ELb1ELb1ELb1ELb0ELb1ELb1ELb1ELb1ELb0EEENS1_21CollectiveEpilogueFwdINS6_IJSA_SC_SB_EEES9_SE_SG_Li256ELb1ELb1ELb1ELb0EEENS1_36VarlenDynamicPersistentTileSchedulerILi128ELi80ELi256ELi128ELb1ELb1ELb1ELb1ELb1ELb1EEEEEEEEEvNT_6ParamsE)
	.align		4
        /*004c*/ 	.word	index@(__assertfail)
	.align		4
        /*0050*/ 	.word	index@(_ZN7cutlass13device_kernelIN5flash11enable_sm90INS1_16FlashAttnFwdSm90INS1_25CollectiveMainloopFwdSm90ILi2EN4cute5tupleIJNS5_1CILi1EEES8_S8_EEENS6_IJNS7_ILi128EEENS7_ILi96EEENS7_ILi192EEEEEELi192ENS_10bfloat16_tEfNS_4arch4Sm90ELb0ELb0ELb0ELb0ELb1ELb0ELb0ELb1ELb1ELb1ELb1ELb0EEENS1_21CollectiveEpilogueFwdINS6_IJSA_SC_SB_EEES9_SE_SG_Li256ELb0ELb1ELb1ELb0EEENS1_19SingleTileSchedulerILb0ELb1ELb1ELi128EEEEEEEEEvNT_6ParamsE)
	.align		4
        /*0054*/ 	.word	index@(__assertfail)
	.align		4
        /*0058*/ 	.word	index@(_ZN7cutlass13device_kernelIN5flash11enable_sm90INS1_16FlashAttnFwdSm90INS1_25CollectiveMainloopFwdSm90ILi2EN4cute5tupleIJNS5_1CILi1EEES8_S8_EEENS6_IJNS7_ILi128EEENS7_ILi96EEENS7_ILi192EEEEEELi192ENS_10bfloat16_tEfNS_4arch4Sm90ELb0ELb0ELb0ELb1ELb1ELb0ELb0ELb1ELb1ELb1ELb1ELb0EEENS1_21CollectiveEpilogueFwdINS6_IJSA_SC_SB_EEES9_SE_SG_Li256ELb1ELb1ELb1ELb0EEENS1_36VarlenDynamicPersistentTileSchedulerILi128ELi96ELi256ELi128ELb1ELb1ELb1ELb0ELb1ELb1EEEEEEEEEvNT_6ParamsE)
	.align		4
        /*005c*/ 	.word	index@(__assertfail)
	.align		4
        /*0060*/ 	.word	index@(_ZN7cutlass13device_kernelIN5flash11enable_sm90INS1_16FlashAttnFwdSm90INS1_25CollectiveMainloopFwdSm90ILi2EN4cute5tupleIJNS5_1CILi1EEES8_S8_EEENS6_IJNS7_ILi128EEENS7_ILi96EEENS7_ILi192EEEEEELi192ENS_10bfloat16_tEfNS_4arch4Sm90ELb0ELb0ELb0ELb1ELb1ELb1ELb0ELb1ELb1ELb1ELb1ELb0EEENS1_21CollectiveEpilogueFwdINS6_IJSA_SC_SB_EEES9_SE_SG_Li256ELb1ELb1ELb1ELb0EEENS1_36VarlenDynamicPersistentTileSchedulerILi128ELi96ELi256ELi128ELb1ELb1ELb1ELb0ELb1ELb1EEEEEEEEEvNT_6ParamsE)
	.align		4
        /*0064*/ 	.word	index@(__assertfail)
	.align		4
        /*0068*/ 	.word	index@(_ZN7cutlass13device_kernelIN5flash11enable_sm90INS1_16FlashAttnFwdSm90INS1_25CollectiveMainloopFwdSm90ILi2EN4cute5tupleIJNS5_1CILi1EEES8_S8_EEENS6_IJNS7_ILi128EEENS7_ILi96EEENS7_ILi192EEEEEELi192ENS_10bfloat16_tEfNS_4arch4Sm90ELb0ELb1ELb0ELb0ELb1ELb0ELb0ELb1ELb1ELb1ELb1ELb0EEENS1_21CollectiveEpilogueFwdINS6_IJSA_SC_SB_EEES9_SE_SG_Li256ELb0ELb1ELb1ELb0EEENS1_19SingleTileSchedulerILb0ELb1ELb1ELi128EEEEEEEEEvNT_6ParamsE)
	.align		4
        /*006c*/ 	.word	index@(__assertfail)
	.align		4
        /*0070*/ 	.word	index@(_ZN7cutlass13device_kernelIN5flash11enable_sm90INS1_16FlashAttnFwdSm90INS1_25CollectiveMainloopFwdSm90ILi2EN4cute5tupleIJNS5_1CILi1EEES8_S8_EEENS6_IJNS7_ILi128EEENS7_ILi96EEENS7_ILi192EEEEEELi192ENS_10bfloat16_tEfNS_4arch4Sm90ELb0ELb1ELb0ELb1ELb1ELb0ELb0ELb1ELb1ELb1ELb1ELb0EEENS1_21CollectiveEpilogueFwdINS6_IJSA_SC_SB_EEES9_SE_SG_Li256ELb1ELb1ELb1ELb0EEENS1_36VarlenDynamicPersistentTileSchedulerILi128ELi96ELi256ELi128ELb1ELb1ELb1ELb1ELb0ELb1EEEEEEEEEvNT_6ParamsE)
	.align		4
        /*0074*/ 	.word	index@(__assertfail)
	.align		4
        /*0078*/ 	.word	index@(_ZN7cutlass13device_kernelIN5flash11enable_sm90INS1_16FlashAttnFwdSm90INS1_25CollectiveMainloopFwdSm90ILi2EN4cute5tupleIJNS5_1CILi1EEES8_S8_EEENS6_IJNS7_ILi128EEENS7_ILi96EEENS7_ILi192EEEEEELi192ENS_10bfloat16_tEfNS_4arch4Sm90ELb0ELb1ELb0ELb1ELb1ELb1ELb0ELb1ELb1ELb1ELb1ELb0EEENS1_21CollectiveEpilogueFwdINS6_IJSA_SC_SB_EEES9_SE_SG_Li256ELb1ELb1ELb1ELb0EEENS1_36VarlenDynamicPersistentTileSchedulerILi128ELi96ELi256ELi128ELb1ELb1ELb1ELb1ELb0ELb1EEEEEEEEEvNT_6ParamsE)
	.align		4
        /*007c*/ 	.word	index@(__assertfail)
	.align		4
        /*0080*/ 	.word	index@(_ZN7cutlass13device_kernelIN5flash11enable_sm90INS1_16FlashAttnFwdSm90INS1_25CollectiveMainloopFwdSm90ILi2EN4cute5tupleIJNS5_1CILi1EEES8_S8_EEENS6_IJNS7_ILi128EEENS7_ILi96EEENS7_ILi192EEEEEELi192ENS_10bfloat16_tEfNS_4arch4Sm90ELb1ELb0ELb0ELb0ELb1ELb0ELb0ELb1ELb1ELb1ELb1ELb0EEENS1_21CollectiveEpilogueFwdINS6_IJSA_SC_SB_EEES9_SE_SG_Li256ELb0ELb1ELb1ELb0EEENS1_19SingleTileSchedulerILb0ELb1ELb1ELi128EEEEEEEEEvNT_6ParamsE)
	.align		4
        /*0084*/ 	.word	index@(__assertfail)
	.align		4
        /*0088*/ 	.word	index@(_ZN7cutlass13device_kernelIN5flash11enable_sm90INS1_16FlashAttnFwdSm90INS1_25CollectiveMainloopFwdSm90ILi2EN4cute5tupleIJNS5_1CILi1EEES8_S8_EEENS6_IJNS7_ILi128EEENS7_ILi96EEENS7_ILi192EEEEEELi192ENS_10bfloat16_tEfNS_4arch4Sm90ELb1ELb0ELb0ELb1ELb1ELb0ELb0ELb1ELb1ELb1ELb1ELb0EEENS1_21CollectiveEpilogueFwdINS6_IJSA_SC_SB_EEES9_SE_SG_Li256ELb1ELb1ELb1ELb0EEENS1_36VarlenDynamicPersistentTileSchedulerILi128ELi96ELi256ELi128ELb1ELb1ELb1ELb1ELb1ELb1EEEEEEEEEvNT_6ParamsE)
	.align		4
        /*008c*/ 	.word	index@(__assertfail)
	.align		4
        /*0090*/ 	.word	index@(_ZN7cutlass13device_kernelIN5flash11enable_sm90INS1_16FlashAttnFwdSm90INS1_25CollectiveMainloopFwdSm90ILi2EN4cute5tupleIJNS5_1CILi1EEES8_S8_EEENS6_IJNS7_ILi128EEENS7_ILi96EEENS7_ILi192EEEEEELi192ENS_10bfloat16_tEfNS_4arch4Sm90ELb1ELb0ELb0ELb1ELb1ELb1ELb0ELb1ELb1ELb1ELb1ELb0EEENS1_21CollectiveEpilogueFwdINS6_IJSA_SC_SB_EEES9_SE_SG_Li256ELb1ELb1ELb1ELb0EEENS1_36VarlenDynamicPersistentTileSchedulerILi128ELi96ELi256ELi128ELb1ELb1ELb1ELb1ELb1ELb1EEEEEEEEEvNT_6ParamsE)
	.align		4
        /*0094*/ 	.word	index@(__assertfail)
	.align		4
        /*0098*/ 	.word	index@(_ZN7cutlass13device_kernelIN5flash11enable_sm90INS1_16FlashAttnFwdSm90INS1_25CollectiveMainloopFwdSm90ILi2EN4cute5tupleIJNS5_1CILi1EEES8_S8_EEENS6_IJNS7_ILi128EEESA_SA_EEELi128ENS_10bfloat16_tEfNS_4arch4Sm90ELb0ELb0ELb0ELb0ELb1ELb0ELb0ELb1ELb1ELb1ELb1ELb0EEENS1_21CollectiveEpilogueFwdISB_S9_SC_SE_Li256ELb0ELb1ELb1ELb0EEENS1_19SingleTileSchedulerILb0ELb1ELb1ELi128EEEEEEEEEvNT_6ParamsE)
	.align		4
        /*009c*/ 	.word	index@(__assertfail)
	.align		4
        /*00a0*/ 	.word	index@(_ZN7cutlass13device_kernelIN5flash11enable_sm90INS1_16FlashAttnFwdSm90INS1_25CollectiveMainloopFwdSm90ILi2EN4cute5tupleIJNS5_1CILi1EEES8_S8_EEENS6_IJNS7_ILi128EEESA_SA_EEELi128ENS_10bfloat16_tEfNS_4arch4Sm90ELb0ELb0ELb0ELb1ELb1ELb0ELb0ELb1ELb1ELb1ELb1ELb0EEENS1_21CollectiveEpilogueFwdISB_S9_SC_SE_Li256ELb1ELb1ELb1ELb0EEENS1_36VarlenDynamicPersistentTileSchedulerILi128ELi128ELi256ELi128ELb1ELb1ELb1ELb0ELb1ELb1EEEEEEEEEvNT_6ParamsE)
	.align		4
        /*00a4*/ 	.word	index@(__assertfail)
	.align		4
        /*00a8*/ 	.word	index@(_ZN7cutlass13device_kernelIN5flash11enable_sm90INS1_16FlashAttnFwdSm90INS1_25CollectiveMainloopFwdSm90ILi2EN4cute5tupleIJNS5_1CILi1EEES8_S8_EEENS6_IJNS7_ILi128EEESA_SA_EEELi128ENS_10bfloat16_tEfNS_4arch4Sm90ELb0ELb0ELb0ELb1ELb1ELb1ELb0ELb1ELb1ELb1ELb1ELb0EEENS1_21CollectiveEpilogueFwdISB_S9_SC_SE_Li256ELb1ELb1ELb1ELb0EEENS1_36VarlenDynamicPersistentTileSchedulerILi128ELi128ELi256ELi128ELb1ELb1ELb1ELb0ELb1ELb1EEEEEEEEEvNT_6ParamsE)
	.align		4
        /*00ac*/ 	.word	index@(__assertfail)
	.align		4
        /*00b0*/ 	.word	index@(_ZN7cutlass13device_kernelIN5flash11enable_sm90INS1_16FlashAttnFwdSm90INS1_25CollectiveMainloopFwdSm90ILi2EN4cute5tupleIJNS5_1CILi1EEES8_S8_EEENS6_IJNS7_ILi128EEESA_SA_EEELi128ENS_10bfloat16_tEfNS_4arch4Sm90ELb0ELb1ELb0ELb0ELb1ELb0ELb0ELb1ELb1ELb1ELb1ELb0EEENS1_21CollectiveEpilogueFwdISB_S9_SC_SE_Li256ELb0ELb1ELb1ELb0EEENS1_19SingleTileSchedulerILb0ELb1ELb1ELi128EEEEEEEEEvNT_6ParamsE)
	.align		4
        /*00b4*/ 	.word	index@(__assertfail)
	.align		4
        /*00b8*/ 	.word	index@(_ZN7cutlass13device_kernelIN5flash11enable_sm90INS1_16FlashAttnFwdSm90INS1_25CollectiveMainloopFwdSm90ILi2EN4cute5tupleIJNS5_1CILi1EEES8_S8_EEENS6_IJNS7_ILi128EEESA_SA_EEELi128ENS_10bfloat16_tEfNS_4arch4Sm90ELb0ELb1ELb0ELb1ELb1ELb0ELb0ELb1ELb1ELb1ELb1ELb0EEENS1_21CollectiveEpilogueFwdISB_S9_SC_SE_Li256ELb1ELb1ELb1ELb0EEENS1_36VarlenDynamicPersistentTileSchedulerILi128ELi128ELi256ELi128ELb1ELb1ELb1ELb1ELb0ELb1EEEEEEEEEvNT_6ParamsE)
	.align		4
        /*00bc*/ 	.word	index@(__assertfail)
	.align		4
        /*00c0*/ 	.word	index@(_ZN7cutlass13device_kernelIN5flash11enable_sm90INS1_16FlashAttnFwdSm90INS1_25CollectiveMainloopFwdSm90ILi2EN4cute5tupleIJNS5_1CILi1EEES8_S8_EEENS6_IJNS7_ILi128EEESA_SA_EEELi128ENS_10bfloat16_tEfNS_4arch4Sm90ELb0ELb1ELb0ELb1ELb1ELb1ELb0ELb1ELb1ELb1ELb1ELb0EEENS1_21CollectiveEpilogueFwdISB_S9_SC_SE_Li256ELb1ELb1ELb1ELb0EEENS1_36VarlenDynamicPersistentTileSchedulerILi128ELi128ELi256ELi128ELb1ELb1ELb1ELb1ELb0ELb1EEEEEEEEEvNT_6ParamsE)
	.align		4
        /*00c4*/ 	.word	index@(__assertfail)
	.align		4
        /*00c8*/ 	.word	index@(_ZN7cutlass13device_kernelIN5flash11enable_sm90INS1_16FlashAttnFwdSm90INS1_25CollectiveMainloopFwdSm90ILi2EN4cute5tupleIJNS5_1CILi1EEES8_S8_EEENS6_IJNS7_ILi128EEESA_SA_EEELi128ENS_10bfloat16_tEfNS_4arch4Sm90ELb1ELb0ELb0ELb0ELb1ELb0ELb0ELb1ELb1ELb1ELb1ELb0EEENS1_21CollectiveEpilogueFwdISB_S9_SC_SE_Li256ELb0ELb1ELb1ELb0EEENS1_19SingleTileSchedulerILb0ELb1ELb1ELi128EEEEEEEEEvNT_6ParamsE)
	.align		4
        /*00cc*/ 	.word	index@(__assertfail)
	.align		4
        /*00d0*/ 	.word	index@(_ZN7cutlass13device_kernelIN5flash11enable_sm90INS1_16FlashAttnFwdSm90INS1_25CollectiveMainloopFwdSm90ILi2EN4cute5tupleIJNS5_1CILi1EEES8_S8_EEENS6_IJNS7_ILi128EEESA_SA_EEELi128ENS_10bfloat16_tEfNS_4arch4Sm90ELb1ELb0ELb0ELb1ELb1ELb0ELb0ELb1ELb1ELb1ELb1ELb0EEENS1_21CollectiveEpilogueFwdISB_S9_SC_SE_Li256ELb1ELb1ELb1ELb0EEENS1_36VarlenDynamicPersistentTileSchedulerILi128ELi128ELi256ELi128ELb1ELb1ELb1ELb1ELb1ELb1EEEEEEEEEvNT_6ParamsE)
	.align		4
        /*00d4*/ 	.word	index@(__assertfail)
	.align		4
        /*00d8*/ 	.word	index@(_ZN7cutlass13device_kernelIN5flash11enable_sm90INS1_16FlashAttnFwdSm90INS1_25CollectiveMainloopFwdSm90ILi2EN4cute5tupleIJNS5_1CILi1EEES8_S8_EEENS6_IJNS7_ILi128EEESA_SA_EEELi128ENS_10bfloat16_tEfNS_4arch4Sm90ELb1ELb0ELb0ELb1ELb1ELb1ELb0ELb1ELb1ELb1ELb1ELb0EEENS1_21CollectiveEpilogueFwdISB_S9_SC_SE_Li256ELb1ELb1ELb1ELb0EEENS1_36VarlenDynamicPersistentTileSchedulerILi128ELi128ELi256ELi128ELb1ELb1ELb1ELb1ELb1ELb1EEEEEEEEEvNT_6ParamsE)
	.align		4
        /*00dc*/ 	.word	index@(__assertfail)
	.align		4
        /*00e0*/ 	.word	index@(_ZN7cutlass13device_kernelIN5flash11enable_sm90INS1_16FlashAttnFwdSm90INS1_25CollectiveMainloopFwdSm90ILi2EN4cute5tupleIJNS5_1CILi1EEES8_S8_EEENS6_IJNS7_ILi192EEENS7_ILi128EEENS7_ILi96EEEEEELi96ENS_10bfloat16_tEfNS_4arch4Sm90ELb0ELb0ELb0ELb0ELb1ELb0ELb0ELb0ELb1ELb1ELb1ELb0EEENS1_21CollectiveEpilogueFwdINS6_IJSA_SC_SB_EEES9_SE_SG_Li384ELb0ELb1ELb1ELb0EEENS1_19SingleTileSchedulerILb0ELb1ELb1ELi192EEEEEEEEEvNT_6ParamsE)
	.align		4
        /*00e4*/ 	.word	index@(__assertfail)
	.align		4
        /*00e8*/ 	.word	index@(_ZN7cutlass13device_kernelIN5flash11enable_sm90INS1_16FlashAttnFwdSm90INS1_25CollectiveMainloopFwdSm90ILi2EN4cute5tupleIJNS5_1CILi1EEES8_S8_EEENS6_IJNS7_ILi192EEENS7_ILi128EEENS7_ILi96EEEEEELi96ENS_10bfloat16_tEfNS_4arch4Sm90ELb0ELb0ELb0ELb1ELb1ELb0ELb0ELb0ELb1ELb1ELb1ELb0EEENS1_21CollectiveEpilogueFwdINS6_IJSA_SC_SB_EEES9_SE_SG_Li384ELb1ELb1ELb1ELb0EEENS1_36VarlenDynamicPersistentTileSchedulerILi192ELi128ELi384ELi128ELb1ELb1ELb1ELb0ELb1ELb1EEEEEEEEEvNT_6ParamsE)
	.align		4
        /*00ec*/ 	.word	index@(__assertfail)
	.align		4
        /*00f0*/ 	.word	index@(_ZN7cutlass13device_kernelIN5flash11enable_sm90INS1_16FlashAttnFwdSm90INS1_25CollectiveMainloopFwdSm90ILi2EN4cute5tupleIJNS5_1CILi1EEES8_S8_EEENS6_IJNS7_ILi192EEENS7_ILi128EEENS7_ILi96EEEEEELi96ENS_10bfloat16_tEfNS_4arch4Sm90ELb0ELb0ELb0ELb1ELb1ELb1ELb0ELb0ELb1ELb1ELb1ELb0EEENS1_21CollectiveEpilogueFwdINS6_IJSA_SC_SB_EEES9_SE_SG_Li384ELb1ELb1ELb1ELb0EEENS1_36VarlenDynamicPersistentTileSchedulerILi192ELi128ELi384ELi128ELb1ELb1ELb1ELb0ELb1ELb1EEEEEEEEEvNT_6ParamsE)
	.align		4
        /*00f4*/ 	.word	index@(__assertfail)
	.align		4
        /*00f8*/ 	.word	index@(_ZN7cutlass13device_kernelIN5flash11enable_sm90INS1_16FlashAttnFwdSm90INS1_25CollectiveMainloopFwdSm90ILi2EN4cute5tupleIJNS5_1CILi1EEES8_S8_EEENS6_IJNS7_ILi192EEENS7_ILi128EEENS7_ILi96EEEEEELi96ENS_10bfloat16_tEfNS_4arch4Sm90ELb0ELb1ELb0ELb0ELb1ELb0ELb0ELb0ELb1ELb1ELb1ELb0EEENS1_21CollectiveEpilogueFwdINS6_IJSA_SC_SB_EEES9_SE_SG_Li384ELb0ELb1ELb1ELb0EEENS1_19SingleTileSchedulerILb0ELb1ELb1ELi192EEEEEEEEEvNT_6ParamsE)
	.align		4
        /*00fc*/ 	.word	index@(__assertfail)
	.align		4
        /*0100*/ 	.word	index@(_ZN7cutlass13device_kernelIN5flash11enable_sm90INS1_16FlashAttnFwdSm90INS1_25CollectiveMainloopFwdSm90ILi2EN4cute5tupleIJNS5_1CILi1EEES8_S8_EEENS6_IJNS7_ILi192EEENS7_ILi128EEENS7_ILi96EEEEEELi96ENS_10bfloat16_tEfNS_4arch4Sm90ELb0ELb1ELb0ELb1ELb1ELb0ELb0ELb0ELb1ELb1ELb1ELb0EEENS1_21CollectiveEpilogueFwdINS6_IJSA_SC_SB_EEES9_SE_SG_Li384ELb1ELb1ELb1ELb0EEENS1_36VarlenDynamicPersistentTileSchedulerILi192ELi128ELi384ELi128ELb1ELb1ELb1ELb1ELb0ELb1EEEEEEEEEvNT_6ParamsE)
	.align		4
        /*0104*/ 	.word	index@(__assertfail)
	.align		4
        /*0108*/ 	.word	index@(_ZN7cutlass13device_kernelIN5flash11enable_sm90INS1_16FlashAttnFwdSm90INS1_25CollectiveMainloopFwdSm90ILi2EN4cute5tupleIJNS5_1CILi1EEES8_S8_EEENS6_IJNS7_ILi192EEENS7_ILi128EEENS7_ILi96EEEEEELi96ENS_10bfloat16_tEfNS_4arch4Sm90ELb0ELb1ELb0ELb1ELb1ELb1ELb0ELb0ELb1ELb1ELb1ELb0EEENS1_21CollectiveEpilogueFwdINS6_IJSA_SC_SB_EEES9_SE_SG_Li384ELb1ELb1ELb1ELb0EEENS1_36VarlenDynamicPersistentTileSchedulerILi192ELi128ELi384ELi128ELb1ELb1ELb1ELb1ELb0ELb1EEEEEEEEEvNT_6ParamsE)
	.align		4
        /*010c*/ 	.word	index@(__assertfail)
	.align		4
        /*0110*/ 	.word	index@(_ZN7cutlass13device_kernelIN5flash11enable_sm90INS1_16FlashAttnFwdSm90INS1_25CollectiveMainloopFwdSm90ILi2EN4cute5tupleIJNS5_1CILi1EEES8_S8_EEENS6_IJNS7_ILi192EEENS7_ILi128EEENS7_ILi96EEEEEELi96ENS_10bfloat16_tEfNS_4arch4Sm90ELb1ELb0ELb0ELb0ELb1ELb0ELb0ELb0ELb1ELb1ELb1ELb0EEENS1_21CollectiveEpilogueFwdINS6_IJSA_SC_SB_EEES9_SE_SG_Li384ELb0ELb1ELb1ELb0EEENS1_19SingleTileSchedulerILb0ELb1ELb1ELi192EEEEEEEEEvNT_6ParamsE)
	.align		4
        /*0114*/ 	.word	index@(__assertfail)
	.align		4
        /*0118*/ 	.word	index@(_ZN7cutlass13device_kernelIN5flash11enable_sm90INS1_16FlashAttnFwdSm90INS1_25CollectiveMainloopFwdSm90ILi2EN4cute5tupleIJNS5_1CILi1EEES8_S8_EEENS6_IJNS7_ILi192EEENS7_ILi128EEENS7_ILi96EEEEEELi96ENS_10bfloat16_tEfNS_4arch4Sm90ELb1ELb0ELb0ELb1ELb1ELb0ELb0ELb0ELb1ELb1ELb1ELb0EEENS1_21CollectiveEpilogueFwdINS6_IJSA_SC_SB_EEES9_SE_SG_Li384ELb1ELb1ELb1ELb0EEENS1_36VarlenDynamicPersistentTileSchedulerILi192ELi128ELi384ELi128ELb1ELb1ELb1ELb1ELb1ELb1EEEEEEEEEvNT_6ParamsE)
	.align		4
        /*011c*/ 	.word	index@(__assertfail)
	.align		4
        /*0120*/ 	.word	index@(_ZN7cutlass13device_kernelIN5flash11enable_sm90INS1_16FlashAttnFwdSm90INS1_25CollectiveMainloopFwdSm90ILi2EN4cute5tupleIJNS5_1CILi1EEES8_S8_EEENS6_IJNS7_ILi192EEENS7_ILi128EEENS7_ILi96EEEEEELi96ENS_10bfloat16_tEfNS_4arch4Sm90ELb1ELb0ELb0ELb1ELb1ELb1ELb0ELb0ELb1ELb1ELb1ELb0EEENS1_21CollectiveEpilogueFwdINS6_IJSA_SC_SB_EEES9_SE_SG_Li384ELb1ELb1ELb1ELb0EEENS1_36VarlenDynamicPersistentTileSchedulerILi192ELi128ELi384ELi128ELb1ELb1ELb1ELb1ELb1ELb1EEEEEEEEEvNT_6ParamsE)
	.align		4
        /*0124*/ 	.word	index@(__assertfail)
	.align		4
        /*0128*/ 	.word	index@(_ZN7cutlass13device_kernelIN5flash11enable_sm90INS1_16FlashAttnFwdSm90INS1_25CollectiveMainloopFwdSm90ILi2EN4cute5tupleIJNS5_1CILi1EEES8_S8_EEENS6_IJNS7_ILi192EEENS7_ILi128EEENS7_ILi64EEEEEELi64ENS_10bfloat16_tEfNS_4arch4Sm90ELb0ELb0ELb0ELb0ELb1ELb0ELb0ELb1ELb1ELb1ELb1ELb0EEENS1_21CollectiveEpilogueFwdINS6_IJSA_SC_SB_EEES9_SE_SG_Li384ELb0ELb1ELb1ELb0EEENS1_19SingleTileSchedulerILb0ELb1ELb1ELi192EEEEEEEEEvNT_6ParamsE)
	.align		4
        /*012c*/ 	.word	index@(__assertfail)
	.align		4
        /*0130*/ 	.word	index@(_ZN7cutlass13device_kernelIN5flash11enable_sm90INS1_16FlashAttnFwdSm90INS1_25CollectiveMainloopFwdSm90ILi2EN4cute5tupleIJNS5_1CILi1EEES8_S8_EEENS6_IJNS7_ILi192EEENS7_ILi128EEENS7_ILi64EEEEEELi64ENS_10bfloat16_tEfNS_4arch4Sm90ELb0ELb0ELb0ELb1ELb1ELb0ELb0ELb1ELb1ELb1ELb1ELb0EEENS1_21CollectiveEpilogueFwdINS6_IJSA_SC_SB_EEES9_SE_SG_Li384ELb1ELb1ELb1ELb0EEENS1_36VarlenDynamicPersistentTileSchedulerILi192ELi128ELi384ELi128ELb1ELb1ELb1ELb0ELb1ELb1EEEEEEEEEvNT_6ParamsE)
	.align		4
        /*0134*/ 	.word	index@(__assertfail)
	.align		4
        /*0138*/ 	.word	index@(_ZN7cutlass13device_kernelIN5flash11enable_sm90INS1_16FlashAttnFwdSm90INS1_25CollectiveMainloopFwdSm90ILi2EN4cute5tupleIJNS5_1CILi1EEES8_S8_EEENS6_IJNS7_ILi192EEENS7_ILi128EEENS7_ILi64EEEEEELi64ENS_10bfloat16_tEfNS_4arch4Sm90ELb0ELb0ELb0ELb1ELb1ELb1ELb0ELb1ELb1ELb1ELb1ELb0EEENS1_21CollectiveEpilogueFwdINS6_IJSA_SC_SB_EEES9_SE_SG_Li384ELb1ELb1ELb1ELb0EEENS1_36VarlenDynamicPersistentTileSchedulerILi192ELi128ELi384ELi128ELb1ELb1ELb1ELb0ELb1ELb1EEEEEEEEEvNT_6ParamsE)
	.align		4
        /*013c*/ 	.word	index@(__assertfail)
	.align		4
        /*0140*/ 	.word	index@(_ZN7cutlass13device_kernelIN5flash11enable_sm90INS1_16FlashAttnFwdSm90INS1_25CollectiveMainloopFwdSm90ILi2EN4cute5tupleIJNS5_1CILi1EEES8_S8_EEENS6_IJNS7_ILi192EEENS7_ILi128EEENS7_ILi64EEEEEELi64ENS_10bfloat16_tEfNS_4arch4Sm90ELb0ELb1ELb0ELb0ELb1ELb0ELb0ELb1ELb1ELb1ELb1ELb0EEENS1_21CollectiveEpilogueFwdINS6_IJSA_SC_SB_EEES9_SE_SG_Li384ELb0ELb1ELb1ELb0EEENS1_19SingleTileSchedulerILb0ELb1ELb1ELi192EEEEEEEEEvNT_6ParamsE)
	.align		4
        /*0144*/ 	.word	index@(__assertfail)
	.align		4
        /*0148*/ 	.word	index@(_ZN7cutlass13device_kernelIN5flash11enable_sm90INS1_16FlashAttnFwdSm90INS1_25CollectiveMainloopFwdSm90ILi2EN4cute5tupleIJNS5_1CILi1EEES8_S8_EEENS6_IJNS7_ILi192EEENS7_ILi128EEENS7_ILi64EEEEEELi64ENS_10bfloat16_tEfNS_4arch4Sm90ELb0ELb1ELb0ELb1ELb1ELb0ELb0ELb1ELb1ELb1ELb1ELb0EEENS1_21CollectiveEpilogueFwdINS6_IJSA_SC_SB_EEES9_SE_SG_Li384ELb1ELb1ELb1ELb0EEENS1_36VarlenDynamicPersistentTileSchedulerILi192ELi128ELi384ELi128ELb1ELb1ELb1ELb1ELb0ELb1EEEEEEEEEvNT_6ParamsE)
	.align		4
        /*014c*/ 	.word	index@(__assertfail)
	.align		4
        /*0150*/ 	.word	index@(_ZN7cutlass13device_kernelIN5flash11enable_sm90INS1_16FlashAttnFwdSm90INS1_25CollectiveMainloopFwdSm90ILi2EN4cute5tupleIJNS5_1CILi1EEES8_S8_EEENS6_IJNS7_ILi192EEENS7_ILi128EEENS7_ILi64EEEEEELi64ENS_10bfloat16_tEfNS_4arch4Sm90ELb0ELb1ELb0ELb1ELb1ELb1ELb0ELb1ELb1ELb1ELb1ELb0EEENS1_21CollectiveEpilogueFwdINS6_IJSA_SC_SB_EEES9_SE_SG_Li384ELb1ELb1ELb1ELb0EEENS1_36VarlenDynamicPersistentTileSchedulerILi192ELi128ELi384ELi128ELb1ELb1ELb1ELb1ELb0ELb1EEEEEEEEEvNT_6ParamsE)
	.align		4
        /*0154*/ 	.word	index@(__assertfail)
	.align		4
        /*0158*/ 	.word	index@(_ZN7cutlass13device_kernelIN5flash11enable_sm90INS1_16FlashAttnFwdSm90INS1_25CollectiveMainloopFwdSm90ILi2EN4cute5tupleIJNS5_1CILi1EEES8_S8_EEENS6_IJNS7_ILi192EEENS7_ILi128EEENS7_ILi64EEEEEELi64ENS_10bfloat16_tEfNS_4arch4Sm90ELb1ELb0ELb0ELb0ELb1ELb0ELb0ELb1ELb1ELb1ELb1ELb0EEENS1_21CollectiveEpilogueFwdINS6_IJSA_SC_SB_EEES9_SE_SG_Li384ELb0ELb1ELb1ELb0EEENS1_19SingleTileSchedulerILb0ELb1ELb1ELi192EEEEEEEEEvNT_6ParamsE)
	.align		4
        /*015c*/ 	.word	index@(__assertfail)
	.align		4
        /*0160*/ 	.word	index@(_ZN7cutlass13device_kernelIN5flash11enable_sm90INS1_16FlashAttnFwdSm90INS1_25CollectiveMainloopFwdSm90ILi2EN4cute5tupleIJNS5_1CILi1EEES8_S8_EEENS6_IJNS7_ILi192EEENS7_ILi128EEENS7_ILi64EEEEEELi64ENS_10bfloat16_tEfNS_4arch4Sm90ELb1ELb0ELb0ELb1ELb1ELb0ELb0ELb1ELb1ELb1ELb1ELb0EEENS1_21CollectiveEpilogueFwdINS6_IJSA_SC_SB_EEES9_SE_SG_Li384ELb1ELb1ELb1ELb0EEENS1_36VarlenDynamicPersistentTileSchedulerILi192ELi128ELi384ELi128ELb1ELb1ELb1ELb1ELb1ELb1EEEEEEEEEvNT_6ParamsE)
	.align		4
        /*0164*/ 	.word	index@(__assertfail)
	.align		4
        /*0168*/ 	.word	index@(_ZN7cutlass13device_kernelIN5flash11enable_sm90INS1_16FlashAttnFwdSm90INS1_25CollectiveMainloopFwdSm90ILi2EN4cute5tupleIJNS5_1CILi1EEES8_S8_EEENS6_IJNS7_ILi192EEENS7_ILi128EEENS7_ILi64EEEEEELi64ENS_10bfloat16_tEfNS_4arch4Sm90ELb1ELb0ELb0ELb1ELb1ELb1ELb0ELb1ELb1ELb1ELb1ELb0EEENS1_21CollectiveEpilogueFwdINS6_IJSA_SC_SB_EEES9_SE_SG_Li384ELb1ELb1ELb1ELb0EEENS1_36VarlenDynamicPersistentTileSchedulerILi192ELi128ELi384ELi128ELb1ELb1ELb1ELb1ELb1ELb1EEEEEEEEEvNT_6ParamsE)
	.align		4
        /*016c*/ 	.word	index@(__assertfail)
	.align		4
        /*0170*/ 	.word	0x00000000
	.align		4
        /*0174*/ 	.word	0xfffffffe
	.align		4
        /*0178*/ 	.word	0x00000000
	.align		4
        /*017c*/ 	.word	0xfffffffd
	.align		4
        /*0180*/ 	.word	0x00000000
	.align		4
        /*0184*/ 	.word	0xfffffffc


//--------------------- .nv.constant4             --------------------------
	.section	.nv.constant4,"a",@progbits
	.align	8
	.align		8
.nv.constant4:
        /*0000*/ 	.dword	__assertfail
	.align		8
        /*0008*/ 	.dword	__unnamed_1
	.align		8
        /*0010*/ 	.dword	__unnamed_2
	.align		8
        /*0018*/ 	.dword	__unnamed_3
	.align		8
        /*0020*/ 	.dword	__unnamed_4
	.align		8
        /*0028*/ 	.dword	__unnamed_5
	.align		8
        /*0030*/ 	.dword	__unnamed_6
	.align		8
        /*0038*/ 	.dword	__unnamed_7
	.align		8
        /*0040*/ 	.dword	__unnamed_8
	.align		8
        /*0048*/ 	.dword	__unnamed_9
	.align		8
        /*0050*/ 	.dword	__unnamed_10
	.align		8
        /*0058*/ 	.dword	__unnamed_11
	.align		8
        /*0060*/ 	.dword	__unnamed_12
	.align		8
        /*0068*/ 	.dword	__unnamed_13
	.align		8
        /*0070*/ 	.dword	__unnamed_14
	.align		8
        /*0078*/ 	.dword	__unnamed_15
	.align		8
        /*0080*/ 	.dword	__unnamed_16
	.align		8
        /*0088*/ 	.dword	__unnamed_17
	.align		8
        /*0090*/ 	.dword	__unnamed_18
	.align		8
        /*0098*/ 	.dword	__unnamed_19
	.align		8
        /*00a0*/ 	.dword	__unnamed_20
	.align		8
        /*00a8*/ 	.dword	__unnamed_21
	.align		8
        /*00b0*/ 	.dword	__unnamed_22
	.align		8
        /*00b8*/ 	.dword	__unnamed_23
	.align		8
        /*00c0*/ 	.dword	__unnamed_24
	.align		8
        /*00c8*/ 	.dword	__unnamed_25
	.align		8
        /*00d0*/ 	.dword	__unnamed_26
	.align		8
        /*00d8*/ 	.dword	__unnamed_27
	.align		8
        /*00e0*/ 	.dword	_ZN78_INTERNAL_cc2cd7de_42_flash_fwd_hdimall_bf16_paged_split_sm90_cu_4022bc09_39254cuda3std3__45__cpo5beginE
	.align		8
        /*00e8*/ 	.dword	_ZN78_INTERNAL_cc2cd7de_42_flash_fwd_hdimall_bf16_paged_split_sm90_cu_4022bc09_39254cuda3std3__45__cpo3endE
	.align		8
        /*00f0*/ 	.dword	_ZN78_INTERNAL_cc2cd7de_42_flash_fwd_hdimall_bf16_paged_split_sm90_cu_4022bc09_39254cuda3std3__45__cpo6cbeginE
	.align		8
        /*00f8*/ 	.dword	_ZN78_INTERNAL_cc2cd7de_42_flash_fwd_hdimall_bf16_paged_split_sm90_cu_4022bc09_39254cuda3std3__45__cpo4cendE
	.align		8
        /*0100*/ 	.dword	_ZN78_INTERNAL_cc2cd7de_42_flash_fwd_hdimall_bf16_paged_split_sm90_cu_4022bc09_39254cuda3std3__480_GLOBAL__N__cc2cd7de_42_flash_fwd_hdimall_bf16_paged_split_sm90_cu_4022bc09_39256ignoreE
	.align		8
        /*0108*/ 	.dword	_ZN78_INTERNAL_cc2cd7de_42_flash_fwd_hdimall_bf16_paged_split_sm90_cu_4022bc09_39254cuda3std3__419piecewise_constructE
	.align		8
        /*0110*/ 	.dword	_ZN78_INTERNAL_cc2cd7de_42_flash_fwd_hdimall_bf16_paged_split_sm90_cu_4022bc09_39254cuda3std3__48in_placeE
	.align		8
        /*0118*/ 	.dword	_ZN78_INTERNAL_cc2cd7de_42_flash_fwd_hdimall_bf16_paged_split_sm90_cu_4022bc09_39254cuda3std6ranges3__45__cpo4swapE
	.align		8
        /*0120*/ 	.dword	_ZN78_INTERNAL_cc2cd7de_42_flash_fwd_hdimall_bf16_paged_split_sm90_cu_4022bc09_39254cuda3std6ranges3__45__cpo9iter_moveE
	.align		8
        /*0128*/ 	.dword	_ZN78_INTERNAL_cc2cd7de_42_flash_fwd_hdimall_bf16_paged_split_sm90_cu_4022bc09_39254cute7productE
	.align		8
        /*0130*/ 	.dword	_ZN78_INTERNAL_cc2cd7de_42_flash_fwd_hdimall_bf16_paged_split_sm90_cu_4022bc09_39254cute1_E
	.align		8
        /*0138*/ 	.dword	$str$23
	.align		8
        /*0140*/ 	.dword	$str$24


//--------------------- .text._ZN7cutlass13device_kernelIN5flash11enable_sm90INS1_16FlashAttnFwdSm90INS1_25CollectiveMainloopFwdSm90ILi2EN4cute5tupleIJNS5_1CILi1EEES8_S8_EEENS6_IJNS7_ILi128EEENS7_ILi80EEENS7_ILi256EEEEEELi256ENS_10bfloat16_tEfNS_4arch4Sm90ELb0ELb0ELb0ELb0ELb1ELb0ELb0ELb1ELb1ELb1ELb1ELb0EEENS1_21CollectiveEpilogueFwdINS6_IJSA_SC_SB_EEES9_SE_SG_Li256ELb0ELb1ELb1ELb0EEENS1_19SingleTileSchedulerILb0ELb1ELb1ELi128EEEEEEEEEvNT_6ParamsE --------------------------
	.section	.text._ZN7cutlass13device_kernelIN5flash11enable_sm90INS1_16FlashAttnFwdSm90INS1_25CollectiveMainloopFwdSm90ILi2EN4cute5tupleIJNS5_1CILi1EEES8_S8_EEENS6_IJNS7_ILi128EEENS7_ILi80EEENS7_ILi256EEEEEELi256ENS_10bfloat16_tEfNS_4arch4Sm90ELb0ELb0ELb0ELb0ELb1ELb0ELb0ELb1ELb1ELb1ELb1ELb0EEENS1_21CollectiveEpilogueFwdINS6_IJSA_SC_SB_EEES9_SE_SG_Li256ELb0ELb1ELb1ELb0EEENS1_19SingleTileSchedulerILb0ELb1ELb1ELi128EEEEEEEEEvNT_6ParamsE,"ax",@progbits
	.align	128
.text._ZN7cutlass13device_kernelIN5flash11enable_sm90INS1_16FlashAttnFwdSm90INS1_25CollectiveMainloopFwdSm90ILi2EN4cute5tupleIJNS5_1CILi1EEES8_S8_EEENS6_IJNS7_ILi128EEENS7_ILi80EEENS7_ILi256EEEEEELi256ENS_10bfloat16_tEfNS_4arch4Sm90ELb0ELb0ELb0ELb0ELb1ELb0ELb0ELb1ELb1ELb1ELb1ELb0EEENS1_21CollectiveEpilogueFwdINS6_IJSA_SC_SB_EEES9_SE_SG_Li256ELb0ELb1ELb1ELb0EEENS1_19SingleTileSchedulerILb0ELb1ELb1ELi128EEEEEEEEEvNT_6ParamsE:
        .type           _ZN7cutlass13device_kernelIN5flash11enable_sm90INS1_16FlashAttnFwdSm90INS1_25CollectiveMainloopFwdSm90ILi2EN4cute5tupleIJNS5_1CILi1EEES8_S8_EEENS6_IJNS7_ILi128EEENS7_ILi80EEENS7_ILi256EEEEEELi256ENS_10bfloat16_tEfNS_4arch4Sm90ELb0ELb0ELb0ELb0ELb1ELb0ELb0ELb1ELb1ELb1ELb1ELb0EEENS1_21CollectiveEpilogueFwdINS6_IJSA_SC_SB_EEES9_SE_SG_Li256ELb0ELb1ELb1ELb0EEENS1_19SingleTileSchedulerILb0ELb1ELb1ELi128EEEEEEEEEvNT_6ParamsE,@function
        .size           _ZN7cutlass13device_kernelIN5flash11enable_sm90INS1_16FlashAttnFwdSm90INS1_25CollectiveMainloopFwdSm90ILi2EN4cute5tupleIJNS5_1CILi1EEES8_S8_EEENS6_IJNS7_ILi128EEENS7_ILi80EEENS7_ILi256EEEEEELi256ENS_10bfloat16_tEfNS_4arch4Sm90ELb0ELb0ELb0ELb0ELb1ELb0ELb0ELb1ELb1ELb1ELb1ELb0EEENS1_21CollectiveEpilogueFwdINS6_IJSA_SC_SB_EEES9_SE_SG_Li256ELb0ELb1ELb1ELb0EEENS1_19SingleTileSchedulerILb0ELb1ELb1ELi128EEEEEEEEEvNT_6ParamsE,(.L_x_15955 - _ZN7cutlass13device_kernelIN5flash11enable_sm90INS1_16FlashAttnFwdSm90INS1_25CollectiveMainloopFwdSm90ILi2EN4cute5tupleIJNS5_1CILi1EEES8_S8_EEENS6_IJNS7_ILi128EEENS7_ILi80EEENS7_ILi256EEEEEELi256ENS_10bfloat16_tEfNS_4arch4Sm90ELb0ELb0ELb0ELb0ELb1ELb0ELb0ELb1ELb1ELb1ELb1ELb0EEENS1_21CollectiveEpilogueFwdINS6_IJSA_SC_SB_EEES9_SE_SG_Li256ELb0ELb1ELb1ELb0EEENS1_19SingleTileSchedulerILb0ELb1ELb1ELi128EEEEEEEEEvNT_6ParamsE)
        .other          _ZN7cutlass13device_kernelIN5flash11enable_sm90INS1_16FlashAttnFwdSm90INS1_25CollectiveMainloopFwdSm90ILi2EN4cute5tupleIJNS5_1CILi1EEES8_S8_EEENS6_IJNS7_ILi128EEENS7_ILi80EEENS7_ILi256EEEEEELi256ENS_10bfloat16_tEfNS_4arch4Sm90ELb0ELb0ELb0ELb0ELb1ELb0ELb0ELb1ELb1ELb1ELb1ELb0EEENS1_21CollectiveEpilogueFwdINS6_IJSA_SC_SB_EEES9_SE_SG_Li256ELb0ELb1ELb1ELb0EEENS1_19SingleTileSchedulerILb0ELb1ELb1ELi128EEEEEEEEEvNT_6ParamsE,@"STO_CUDA_ENTRY STV_DEFAULT"
_ZN7cutlass13device_kernelIN5flash11enable_sm90INS1_16FlashAttnFwdSm90INS1_25CollectiveMainloopFwdSm90ILi2EN4cute5tupleIJNS5_1CILi1EEES8_S8_EEENS6_IJNS7_ILi128EEENS7_ILi80EEENS7_ILi256EEEEEELi256ENS_10bfloat16_tEfNS_4arch4Sm90ELb0ELb0ELb0ELb0ELb1ELb0ELb0ELb1ELb1ELb1ELb1ELb0EEENS1_21CollectiveEpilogueFwdINS6_IJSA_SC_SB_EEES9_SE_SG_Li256ELb0ELb1ELb1ELb0EEENS1_19SingleTileSchedulerILb0ELb1ELb1ELi128EEEEEEEEEvNT_6ParamsE:
[----:B------:R-:W0:Y:S02]  /*0000*/  LDC R1, c[0x0][0x28] ;  /* 0x00000a00ff017b82 */ /* 0x000e240000000800 */
[----:B0-----:R-:W-:Y:S01]  /*0010*/  VIADD R1, R1, 0xfffffff8 ;  /* 0xfffffff801017836 */ /* 0x001fe20000000000 */
[----:B------:R-:W0:Y:S01]  /*0020*/  S2R R25, SR_TID.X ;  /* 0x0000000000197919 */ /* 0x000e220000002100 */
[----:B------:R-:W-:Y:S01]  /*0030*/  ELECT P0, URZ, PT ;  /* 0x00000000003f782f */ /* 0x000fe20003800000 */
[----:B------:R-:W-:Y:S01]  /*0040*/  UMOV UR4, 0x80 ;  /* 0x0000008000047882 */ /* 0x000fe20000000000 */
[----:B------:R-:W-:Y:S01]  /*0050*/  UMOV UR7, 0x100 ;  /* 0x0000010000077882 */ /* 0x000fe20000000000 */
[----:B0-----:R-:W-:-:S05]  /*0060*/  SHF.R.U32.HI R0, RZ, 0x5, R25 ;  /* 0x00000005ff007819 */ /* 0x001fca0000011619 */
[----:B------:R-:W0:Y:S02]  /*0070*/  SHFL.IDX PT, R2, R0, RZ, 0x1f ;  /* 0x00001fff00027589 */ /* 0x000e2400000e0000 */
[C---:B0-----:R-:W-:Y:S02]  /*0080*/  ISETP.NE.OR P0, PT, R2.reuse, RZ, !P0 ;  /* 0x000000ff0200720c */ /* 0x041fe40004705670 */
[----:B------:R-:W-:Y:S02]  /*0090*/  ISETP.NE.AND P1, PT, R2, RZ, PT ;  /* 0x000000ff0200720c */ /* 0x000fe40003f25270 */
[----:B------:R-:W-:-:S06]  /*00a0*/  SHF.R.U32.HI R2, RZ, 0x7, R25 ;  /* 0x00000007ff027819 */ /* 0x000fcc0000011619 */
[----:B------:R-:W0:Y:S03]  /*00b0*/  SHFL.IDX PT, R2, R2, RZ, 0x1f ;  /* 0x00001fff02027589 */ /* 0x000e2600000e0000 */
[----:B------:R-:W-:Y:S01]  /*00c0*/  VOTEU.ALL UP0, P0 ;  /* 0x00000000003f7886 */ /* 0x000fe20000000000 */
[----:B------:R-:W-:-:S04]  /*00d0*/  VOTEU.ALL UP1, P0 ;  /* 0x00000000003f7886 */ /* 0x000fc80000020000 */
[----:B------:R-:W1:Y:S01]  /*00e0*/  @!UP0 S2UR UR8, SR_CgaCtaId ;  /* 0x00000000000889c3 */ /* 0x000e620000008800 */
[----:B------:R-:W-:Y:S01]  /*00f0*/  @!UP0 UMOV UR6, 0x400 ;  /* 0x0000040000068882 */ /* 0x000fe20000000000 */
[----:B------:R-:W-:-:S04]  /*0100*/  @!UP0 UIADD3 UR4, -UR4, 0x100000, URZ ;  /* 0x0010000004048890 */ /* 0x000fc8000fffe13f */
[----:B------:R-:W-:Y:S02]  /*0110*/  @!UP0 USHF.L.U32 UR5, UR4, 0xb, URZ ;  /* 0x0000000b04058899 */ /* 0x000fe4000800063f */
[----:B------:R-:W-:Y:S02]  /*0120*/  @!UP0 USHF.L.U32 UR4, UR4, 0x1, URZ ;  /* 0x0000000104048899 */ /* 0x000fe4000800063f */
[----:B-1----:R-:W-:Y:S02]  /*0130*/  @!UP0 ULEA UR8, UR8, UR6, 0x18 ;  /* 0x0000000608088291 */ /* 0x002fe4000f8ec03f */
[----:B------:R-:W-:-:S04]  /*0140*/  @!UP0 UIADD3 UR6, -UR7, 0x100000, URZ ;  /* 0x0010000007068890 */ /* 0x000fc8000fffe13f */
[----:B------:R-:W-:Y:S02]  /*0150*/  @!UP0 USHF.L.U32 UR7, UR6, 0xb, URZ ;  /* 0x0000000b06078899 */ /* 0x000fe4000800063f */
[----:B------:R-:W-:Y:S01]  /*0160*/  @!UP0 USHF.L.U32 UR6, UR6, 0x1, URZ ;  /* 0x0000000106068899 */ /* 0x000fe2000800063f */
[----:B------:R-:W-:-:S05]  /*0170*/  VOTEU.ALL UP0, P0 ;  /* 0x00000000003f7886 */ /* 0x000fca0000000000 */
[----:B------:R1:W2:Y:S06]  /*0180*/  @!UP0 SYNCS.EXCH.64 URZ, [UR8+0x38800], UR4 ;  /* 0x03880004083f85b2 */ /* 0x0002ac0008000100 */
[----:B------:R1:W3:Y:S02]  /*0190*/  @!UP1 SYNCS.EXCH.64 URZ, [UR8+0x38820], UR6 ;  /* 0x03882006083f95b2 */ /* 0x0002e40008000100 */
[----:B01----:R-:W-:Y:S05]  /*01a0*/  @P1 BRA `(.L_x_0) ;  /* 0x0000000000481947 */ /* 0x003fea0003800000 */
[----:B------:R-:W0:Y:S01]  /*01b0*/  S2UR UR5, SR_CgaCtaId ;  /* 0x00000000000579c3 */ /* 0x000e220000008800 */
[----:B------:R-:W-:Y:S01]  /*01c0*/  UMOV UR4, 0x400 ;  /* 0x0000040000047882 */ /* 0x000fe20000000000 */
[----:B------:R-:W-:Y:S01]  /*01d0*/  UMOV UR6, 0x80 ;  /* 0x0000008000067882 */ /* 0x000fe20000000000 */
[----:B------:R-:W-:Y:S01]  /*01e0*/  UMOV UR7, 0x100 ;  /* 0x0000010000077882 */ /* 0x000fe20000000000 */
[----:B------:R-:W-:Y:S01]  /*01f0*/  ELECT P0, URZ, PT ;  /* 0x00000000003f782f */ /* 0x000fe20003800000 */
[----:B0-----:R-:W-:Y:S02]  /*0200*/  ULEA UR8, UR5, UR4, 0x18 ;  /* 0x0000000405087291 */ /* 0x001fe4000f8ec03f */
[----:B------:R-:W-:-:S04]  /*0210*/  UIADD3 UR4, -UR6, 0x100000, URZ ;  /* 0x0010000006047890 */ /* 0x000fc8000fffe13f */
[----:B------:R-:W-:Y:S02]  /*0220*/  USHF.L.U32 UR5, UR4, 0xb, URZ ;  /* 0x0000000b04057899 */ /* 0x000fe4000800063f */
[----:B------:R-:W-:Y:S02]  /*0230*/  USHF.L.U32 UR4, UR4, 0x1, URZ ;  /* 0x0000000104047899 */ /* 0x000fe4000800063f */
[----:B------:R-:W-:-:S04]  /*0240*/  UIADD3 UR6, -UR7, 0x100000, URZ ;  /* 0x0010000007067890 */ /* 0x000fc8000fffe13f */
[----:B------:R-:W-:Y:S02]  /*0250*/  USHF.L.U32 UR7, UR6, 0xb, URZ ;  /* 0x0000000b06077899 */ /* 0x000fe4000800063f */
[----:B------:R-:W-:Y:S01]  /*0260*/  USHF.L.U32 UR6, UR6, 0x1, URZ ;  /* 0x0000000106067899 */ /* 0x000fe2000800063f */
[----:B------:R-:W0:Y:S03]  /*0270*/  FENCE.VIEW.ASYNC.S ;  /* 0x00000000000073c6 */ /* 0x000e260000000000 */
[----:B0-----:R0:W1:Y:S08]  /*0280*/  SYNCS.EXCH.64 URZ, [UR8+0x38830], UR4 ;  /* 0x03883004083f75b2 */ /* 0x0010700008000100 */
[----:B------:R0:W4:Y:S01]  /*0290*/  SYNCS.EXCH.64 URZ, [UR8+0x38840], UR6 ;  /* 0x03884006083f75b2 */ /* 0x0001220008000100 */
[----:B------:R0:W0:Y:S01]  /*02a0*/  SYNCS.EXCH.64 URZ, [UR8+0x38838], UR4 ;  /* 0x03883804083f75b2 */ /* 0x0000220008000100 */
[----:B------:R0:W0:Y:S01]  /*02b0*/  SYNCS.EXCH.64 URZ, [UR8+0x38848], UR6 ;  /* 0x03884806083f75b2 */ /* 0x0000220008000100 */
[----:B------:R-:W-:Y:S01]  /*02c0*/  NOP ;  /* 0x0000000000007918 */ /* 0x000fe20000000000 */
.L_x_0:
[----:B------:R-:W5:Y:S01]  /*02d0*/  SHFL.IDX PT, R3, R0, RZ, 0x1f ;  /* 0x00001fff00037589 */ /* 0x000f6200000e0000 */
[----:B------:R-:W-:Y:S01]  /*02e0*/  NOP ;  /* 0x0000000000007918 */ /* 0x000fe20000000000 */
[----:B-----5:R-:W-:-:S13]  /*02f0*/  ISETP.NE.AND P0, PT, R3, RZ, PT ;  /* 0x000000ff0300720c */ /* 0x020fda0003f05270 */
[----:B------:R-:W-:Y:S05]  /*0300*/  @P0 BRA `(.L_x_1) ;  /* 0x0000000000480947 */ /* 0x000fea0003800000 */
[----:B0-----:R-:W0:Y:S01]  /*0310*/  S2UR UR5, SR_CgaCtaId ;  /* 0x00000000000579c3 */ /* 0x001e220000008800 */
        /* <DEDUP_REMOVED lines=12> */
[----:B0-----:R0:W0:Y:S08]  /*03e0*/  SYNCS.EXCH.64 URZ, [UR8+0x38850], UR4 ;  /* 0x03885004083f75b2 */ /* 0x0010300008000100 */
[----:B------:R0:W0:Y:S01]  /*03f0*/  SYNCS.EXCH.64 URZ, [UR8+0x38860], UR6 ;  /* 0x03886006083f75b2 */ /* 0x0000220008000100 */
[----:B------:R0:W0:Y:S01]  /*0400*/  SYNCS.EXCH.64 URZ, [UR8+0x38858], UR4 ;  /* 0x03885804083f75b2 */ /* 0x0000220008000100 */
[----:B------:R0:W0:Y:S01]  /*0410*/  SYNCS.EXCH.64 URZ, [UR8+0x38868], UR6 ;  /* 0x03886806083f75b2 */ /* 0x0000220008000100 */
[----:B------:R-:W-:Y:S01]  /*0420*/  NOP ;  /* 0x0000000000007918 */ /* 0x000fe20000000000 */
.L_x_1:
[----:B------:R-:W5:Y:S01]  /*0430*/  SHFL.IDX PT, R3, R0, RZ, 0x1f ;  /* 0x00001fff00037589 */ /* 0x000f6200000e0000 */
[----:B------:R-:W-:Y:S01]  /*0440*/  NOP ;  /* 0x0000000000007918 */ /* 0x000fe20000000000 */
[----:B-----5:R-:W-:-:S13]  /*0450*/  ISETP.NE.AND P0, PT, R3, RZ, PT ;  /* 0x000000ff0300720c */ /* 0x020fda0003f05270 */
[----:B------:R-:W-:Y:S05]  /*0460*/  @P0 BRA `(.L_x_2) ;  /* 0x0000000000380947 */ /* 0x000fea0003800000 */
[----:B0-----:R-:W0:Y:S01]  /*0470*/  S2UR UR5, SR_CgaCtaId ;  /* 0x00000000000579c3 */ /* 0x001e220000008800 */
[----:B------:R-:W-:Y:S01]  /*0480*/  UMOV UR4, 0x400 ;  /* 0x0000040000047882 */ /* 0x000fe20000000000 */
[----:B------:R-:W-:Y:S01]  /*0490*/  UMOV UR7, 0x80 ;  /* 0x0000008000077882 */ /* 0x000fe20000000000 */
[----:B------:R-:W-:Y:S01]  /*04a0*/  ELECT P0, URZ, PT ;  /* 0x00000000003f782f */ /* 0x000fe20003800000 */
[----:B0-----:R-:W-:Y:S02]  /*04b0*/  ULEA UR6, UR5, UR4, 0x18 ;  /* 0x0000000405067291 */ /* 0x001fe4000f8ec03f */
[----:B------:R-:W-:-:S04]  /*04c0*/  UIADD3 UR4, -UR7, 0x100000, URZ ;  /* 0x0010000007047890 */ /* 0x000fc8000fffe13f */
[----:B------:R-:W-:Y:S02]  /*04d0*/  USHF.L.U32 UR5, UR4, 0xb, URZ ;  /* 0x0000000b04057899 */ /* 0x000fe4000800063f */
[----:B------:R-:W-:Y:S01]  /*04e0*/  USHF.L.U32 UR4, UR4, 0x1, URZ ;  /* 0x0000000104047899 */ /* 0x000fe2000800063f */
[----:B------:R-:W0:Y:S11]  /*04f0*/  FENCE.VIEW.ASYNC.S ;  /* 0x00000000000073c6 */ /* 0x000e360000000000 */
[----:B0-----:R0:W0:Y:S01]  /*0500*/  SYNCS.EXCH.64 URZ, [UR6+0x38870], UR4 ;  /* 0x03887004063f75b2 */ /* 0x0010220008000100 */
[----:B------:R0:W0:Y:S01]  /*0510*/  SYNCS.EXCH.64 URZ, [UR6+0x38880], UR4 ;  /* 0x03888004063f75b2 */ /* 0x0000220008000100 */
[----:B------:R0:W0:Y:S01]  /*0520*/  SYNCS.EXCH.64 URZ, [UR6+0x38878], UR4 ;  /* 0x03887804063f75b2 */ /* 0x0000220008000100 */
[----:B------:R0:W0:Y:S01]  /*0530*/  SYNCS.EXCH.64 URZ, [UR6+0x38888], UR4 ;  /* 0x03888804063f75b2 */ /* 0x0000220008000100 */
[----:B------:R-:W-:Y:S01]  /*0540*/  NOP ;  /* 0x0000000000007918 */ /* 0x000fe20000000000 */
.L_x_2:
        /* <DEDUP_REMOVED lines=22> */
.L_x_3:
[----:B------:R-:W5:Y:S01]  /*06b0*/  SHFL.IDX PT, R3, R0, RZ, 0x1f ;  /* 0x00001fff00037589 */ /* 0x000f6200000e0000 */
[----:B------:R-:W-:Y:S01]  /*06c0*/  R2UR UR9, R2 ;  /* 0x00000000020972ca */ /* 0x000fe200000e0000 */
        /* <DEDUP_REMOVED lines=21> */
.L_x_4:
[----:B------:R-:W-:Y:S01]  /*0820*/  UISETP.NE.AND UP0, UPT, UR9, URZ, UPT ;  /* 0x0000003f0900728c */ /* 0x000fe2000bf05270 */
[----:B------:R-:W-:Y:S01]  /*0830*/  NOP ;  /* 0x0000000000007918 */ /* 0x000fe20000000000 */
[----:B0-----:R-:W-:Y:S01]  /*0840*/  UMOV UR4, 0x1 ;  /* 0x0000000100047882 */ /* 0x001fe20000000000 */
[----:B------:R-:W-:Y:S01]  /*0850*/  BSSY B6, `(.L_x_5) ;  /* 0x0001031000067945 */ /* 0x000fe20003800000 */
[----:B------:R-:W-:Y:S01]  /*0860*/  USEL UR4, UR4, 0x2, !UP0 ;  /* 0x0000000204047887 */ /* 0x000fe2000c000000 */
[----:B-1234-:R-:W-:Y:S01]  /*0870*/  BAR.SYNC.DEFER_BLOCKING 0x0 ;  /* 0x0000000000007b1d */ /* 0x01efe20000010000 */
[----:B------:R-:W-:-:S04]  /*0880*/  PLOP3.LUT P0, PT, PT, PT, UP0, 0x80, 0x0 ;  /* 0x000000000000781c */ /* 0x000fc80003f0f008 */
[----:B------:R-:W-:-:S05]  /*0890*/  IMAD.U32 R2, RZ, RZ, UR4 ;  /* 0x00000004ff027e24 */ /* 0x000fca000f8e00ff */
[----:B------:R0:W-:Y:S04]  /*08a0*/  STL [R1+0x4], R2 ;  /* 0x0000040201007387 */ /* 0x0001e80000100800 */
[----:B------:R-:W-:Y:S05]  /*08b0*/  @!P0 BRA `(.L_x_6) ;  /* 0x000000c400148947 */ /* 0x000fea0003800000 */
.L_x_7:
[----:B------:R-:W-:-:S08]  /*08c0*/  NOP ;  /* 0x0000000000007918 */ /* 0x000fd00000000000 */
[----:B------:R-:W1:Y:S02]  /*08d0*/  USETMAXREG.TRY_ALLOC.CTAPOOL UP0, 0xe8 ;  /* 0x000000e8000079c8 */ /* 0x000e640008000600 */
[----:B-1----:R-:W-:-:S13]  /*08e0*/  PLOP3.LUT P0, PT, PT, PT, UP0, 0x80, 0x0 ;  /* 0x000000000000781c */ /* 0x002fda0003f0f008 */
[----:B------:R-:W-:Y:S05]  /*08f0*/  @!P0 BRA `(.L_x_7) ;  /* 0xfffffffc00f08947 */ /* 0x000fea000383ffff */
[----:B------:R-:W1:Y:S01]  /*0900*/  S2UR UR6, SR_CTAID.Y ;  /* 0x00000000000679c3 */ /* 0x000e620000002600 */
[----:B------:R-:W-:Y:S02]  /*0910*/  ULDC UR7, c[0x0][0xc50] ;  /* 0x0003140000077ab9 */ /* 0x000fe40000000800 */
[----:B------:R-:W-:-:S05]  /*0920*/  UISETP.NE.AND UP0, UPT, UR7, 0x1, UPT ;  /* 0x000000010700788c */ /* 0x000fca000bf05270 */
[----:B------:R-:W2:Y:S06]  /*0930*/  S2UR UR8, SR_CTAID.Z ;  /* 0x00000000000879c3 */ /* 0x000eac0000002700 */
[----:B------:R-:W-:Y:S01]  /*0940*/  @UP0 ULDC UR4, c[0x0][0xc54] ;  /* 0x0003150000040ab9 */ /* 0x000fe20000000800 */
[----:B------:R-:W-:Y:S01]  /*0950*/  @UP0 ULDC UR9, c[0x0][0xc58] ;  /* 0x0003160000090ab9 */ /* 0x000fe20000000800 */
[----:B-1----:R-:W-:Y:S02]  /*0960*/  UIMAD.WIDE.U32 UR4, UR6, UR4, URZ ;  /* 0x00000004060472a5 */ /* 0x002fe4000f8e003f */
[----:B------:R-:W-:-:S02]  /*0970*/  UMOV UR10, UR6 ;  /* 0x00000006000a7c82 */ /* 0x000fc40008000000 */
[----:B------:R-:W-:Y:S01]  /*0980*/  @UP0 USHF.R.U32.HI UR10, URZ, UR9, UR5 ;  /* 0x000000093f0a0299 */ /* 0x000fe20008011605 */
[----:B------:R-:W-:Y:S06]  /*0990*/  BAR.ARV 0x8, 0x180 ;  /* 0x0206000000007b1d */ /* 0x000fec0000002000 */
[----:B--2---:R-:W-:Y:S01]  /*09a0*/  ISETP.LE.AND P0, PT, RZ, UR8, PT ;  /* 0x00000008ff007c0c */ /* 0x004fe2000bf03270 */
[----:B------:R-:W-:Y:S02]  /*09b0*/  UIADD3 UR4, -UR10, URZ, URZ ;  /* 0x0000003f0a047290 */ /* 0x000fe4000fffe13f */
[----:B------:R-:W-:-:S02]  /*09c0*/  IMAD.U32 R18, RZ, RZ, UR10 ;  /* 0x0000000aff127e24 */ /* 0x000fc4000f8e00ff */
[----:B------:R-:W-:-:S08]  /*09d0*/  UIMAD UR7, UR7, UR4, UR6 ;  /* 0x00000004070772a4 */ /* 0x000fd0000f8e0206 */
[----:B------:R-:W-:Y:S05]  /*09e0*/  @!P0 BRA `(.L_x_8) ;  /* 0x00000100005c8947 */ /* 0x000fea0003800000 */
[----:B------:R-:W-:Y:S01]  /*09f0*/  ULDC.64 UR4, c[0x0][0x418] ;  /* 0x0001060000047ab9 */ /* 0x000fe20000000a00 */
[----:B------:R-:W-:Y:S02]  /*0a00*/  ULOP3.LUT UR9, UR7, 0xffff, URZ, 0xc0, !UPT ;  /* 0x0000ffff07097892 */ /* 0x000fe4000f8ec03f */
[----:B------:R-:W-:-:S03]  /*0a10*/  UISETP.NE.U32.AND UP0, UPT, UR4, URZ, UPT ;  /* 0x0000003f0400728c */ /* 0x000fc6000bf05070 */
[----:B------:R-:W-:Y:S01]  /*0a20*/  ULDC UR4, c[0x0][0x424] ;  /* 0x0001090000047ab9 */ /* 0x000fe20000000800 */
[----:B------:R-:W-:-:S03]  /*0a30*/  UISETP.NE.AND.EX UP0, UPT, UR5, URZ, UPT, UP0 ;  /* 0x0000003f0500728c */ /* 0x000fc6000bf05300 */
[----:B------:R-:W-:Y:S01]  /*0a40*/  ULDC UR5, c[0x0][0x2f0] ;  /* 0x0000bc0000057ab9 */ /* 0x000fe20000000800 */
[----:B------:R-:W-:-:S04]  /*0a50*/  USEL UR4, UR4, 0x1, UP0 ;  /* 0x0000000104047887 */ /* 0x000fc80008000000 */
[----:B------:R-:W-:-:S04]  /*0a60*/  UIMAD UR6, UR4, UR5, URZ ;  /* 0x00000005040672a4 */ /* 0x000fc8000f8e023f */
[----:B------:R-:W-:Y:S02]  /*0a70*/  UISETP.GE.AND UP0, UPT, UR6, 0x1, UPT ;  /* 0x000000010600788c */ /* 0x000fe4000bf06270 */
[----:B------:R-:W-:Y:S02]  /*0a80*/  UIADD3 UR4, UR6, 0x4f, URZ ;  /* 0x0000004f06047890 */ /* 0x000fe4000fffe03f */
[----:B------:R-:W-:Y:S02]  /*0a90*/  MOV R23, UR6 ;  /* 0x0000000600177c02 */ /* 0x000fe40008000f00 */
[----:B------:R-:W-:Y:S01]  /*0aa0*/  PLOP3.LUT P0, PT, PT, PT, UP0, 0x80, 0x0 ;  /* 0x000000000000781c */ /* 0x000fe20003f0f008 */
[----:B------:R-:W-:-:S04]  /*0ab0*/  UIMAD.WIDE UR4, UR4, 0x66666667, URZ ;  /* 0x66666667040478a5 */ /* 0x000fc8000f8e023f */
[----:B------:R-:W-:-:S03]  /*0ac0*/  USHF.R.U32.HI UR6, URZ, 0x1f, UR5 ;  /* 0x0000001f3f067899 */ /* 0x000fc60008011605 */
[----:B------:R-:W-:Y:S01]  /*0ad0*/  UMOV UR4, URZ ;  /* 0x0000003f00047c82 */ /* 0x000fe20008000000 */
[----:B------:R-:W-:-:S04]  /*0ae0*/  ULEA.HI.SX32 UR6, UR5, UR6, 0x1b ;  /* 0x0000000605067291 */ /* 0x000fc8000f8fda3f */
[----:B------:R-:W-:Y:S08]  /*0af0*/  @!P0 BRA `(.L_x_9) ;  /* 0x0000000000908947 */ /* 0x000ff00003800000 */
[----:B------:R-:W-:Y:S01]  /*0b00*/  USHF.R.U32.HI UR7, URZ, 0x10, UR7 ;  /* 0x000000103f077899 */ /* 0x000fe20008011607 */
[----:B------:R-:W-:-:S03]  /*0b10*/  UMOV UR4, URZ ;  /* 0x0000003f00047c82 */ /* 0x000fc60008000000 */
[----:B------:R-:W-:-:S11]  /*0b20*/  UISETP.NE.AND UP0, UPT, UR7, URZ, UPT ;  /* 0x0000003f0700728c */ /* 0x000fd6000bf05270 */
[----:B------:R-:W-:Y:S02]  /*0b30*/  @!UP0 ULDC UR7, c[0x0][0x9f0] ;  /* 0x00027c0000078ab9 */ /* 0x000fe40000000800 */
[----:B------:R-:W-:Y:S01]  /*0b40*/  IMAD.U32 R3, RZ, RZ, UR7 ;  /* 0x00000007ff037e24 */ /* 0x000fe2000f8e00ff */
[----:B------:R-:W-:-:S04]  /*0b50*/  UIADD3 UR8, UR6, -0x1, UR7 ;  /* 0xffffffff06087890 */ /* 0x000fc8000fffe007 */
[-C--:B------:R-:W-:Y:S02]  /*0b60*/  IABS R0, R3.reuse ;  /* 0x0000000300007213 */ /* 0x080fe40000000000 */
[----:B------:R-:W-:Y:S01]  /*0b70*/  IMAD.U32 R4, RZ, RZ, UR8 ;  /* 0x00000008ff047e24 */ /* 0x000fe2000f8e00ff */
[----:B------:R-:W-:Y:S01]  /*0b80*/  IABS R5, R3 ;  /* 0x0000000300057213 */ /* 0x000fe20000000000 */
[----:B------:R-:W-:Y:S01]  /*0b90*/  ULOP3.LUT UR8, UR8, UR7, URZ, 0x3c, !UPT ;  /* 0x0000000708087292 */ /* 0x000fe2000f8e3c3f */
[----:B------:R-:W-:Y:S02]  /*0ba0*/  R2UR UR12, R0 ;  /* 0x00000000000c72ca */ /* 0x000fe400000e0000 */
[----:B------:R-:W-:-:S04]  /*0bb0*/  IABS R4, R4 ;  /* 0x0000000400047213 */ /* 0x000fc80000000000 */
[----:B------:R-:W-:-:S04]  /*0bc0*/  MOV R3, R4 ;  /* 0x0000000400037202 */ /* 0x000fc80000000f00 */
[----:B------:R-:W-:-:S03]  /*0bd0*/  R2UR UR11, R3 ;  /* 0x00000000030b72ca */ /* 0x000fc600000e0000 */
[----:B------:R-:W1:Y:S08]  /*0be0*/  I2F.RP R0, UR12 ;  /* 0x0000000c00007d06 */ /* 0x000e700008209400 */
[----:B-1----:R-:W0:Y:S02]  /*0bf0*/  MUFU.RCP R0, R0 ;  /* 0x0000000000007308 */ /* 0x002e240000001000 */
[----:B0-----:R-:W-:-:S02]  /*0c00*/  VIADD R2, R0, 0xffffffe ;  /* 0x0ffffffe00027836 */ /* 0x001fc40000000000 */
[----:B------:R-:W-:-:S04]  /*0c10*/  IMAD.MOV R0, RZ, RZ, -R5 ;  /* 0x000000ffff007224 */ /* 0x000fc800078e0a05 */
[----:B------:R-:W0:Y:S02]  /*0c20*/  F2I.FTZ.U32.TRUNC.NTZ R2, R2 ;  /* 0x0000000200027305 */ /* 0x000e24000021f000 */
[----:B0-----:R-:W-:-:S13]  /*0c30*/  R2UR UR5, R2 ;  /* 0x00000000020572ca */ /* 0x001fda00000e0000 */
[----:B------:R-:W-:-:S04]  /*0c40*/  UIADD3 UR10, URZ, -UR5, URZ ;  /* 0x800000053f0a7290 */ /* 0x000fc8000fffe03f */
[----:B------:R-:W-:-:S04]  /*0c50*/  UIMAD UR10, UR10, UR12, URZ ;  /* 0x0000000c0a0a72a4 */ /* 0x000fc8000f8e023f */
[----:B------:R-:W-:-:S03]  /*0c60*/  UIMAD.WIDE.U32 UR4, UR5, UR10, UR4 ;  /* 0x0000000a050472a5 */ /* 0x000fc6000f8e0004 */
[----:B------:R-:W-:Y:S01]  /*0c70*/  R2UR UR10, R0 ;  /* 0x00000000000a72ca */ /* 0x000fe200000e0000 */
[----:B------:R-:W-:-:S12]  /*0c80*/  UIMAD.WIDE.U32 UR4, UR5, UR11, URZ ;  /* 0x0000000b050472a5 */ /* 0x000fd8000f8e003f */
[----:B------:R-:W-:-:S04]  /*0c90*/  UIMAD UR4, UR5, UR10, UR11 ;  /* 0x0000000a050472a4 */ /* 0x000fc8000f8e020b */
[----:B------:R-:W-:-:S11]  /*0ca0*/  UISETP.GT.U32.AND UP0, UPT, UR12, UR4, UPT ;  /* 0x000000040c00728c */ /* 0x000fd6000bf04070 */
[----:B------:R-:W-:Y:S02]  /*0cb0*/  @!UP0 UIADD3 UR4, UR4, -UR12, URZ ;  /* 0x8000000c04048290 */ /* 0x000fe4000fffe03f */
[----:B------:R-:W-:Y:S02]  /*0cc0*/  @!UP0 UIADD3 UR5, UR5, 0x1, URZ ;  /* 0x0000000105058890 */ /* 0x000fe4000fffe03f */
[----:B------:R-:W-:Y:S02]  /*0cd0*/  UISETP.GE.U32.AND UP1, UPT, UR4, UR12, UPT ;  /* 0x0000000c0400728c */ /* 0x000fe4000bf26070 */
[----:B------:R-:W-:-:S09]  /*0ce0*/  UISETP.GE.AND UP0, UPT, UR8, URZ, UPT ;  /* 0x0000003f0800728c */ /* 0x000fd2000bf06270 */
[----:B------:R-:W-:Y:S02]  /*0cf0*/  @UP1 UIADD3 UR5, UR5, 0x1, URZ ;  /* 0x0000000105051890 */ /* 0x000fe4000fffe03f */
[----:B------:R-:W-:-:S05]  /*0d00*/  UISETP.NE.AND UP1, UPT, UR7, URZ, UPT ;  /* 0x0000003f0700728c */ /* 0x000fca000bf25270 */
[----:B------:R-:W-:Y:S02]  /*0d10*/  UMOV UR4, UR5 ;  /* 0x0000000500047c82 */ /* 0x000fe40008000000 */
[----:B------:R-:W-:-:S04]  /*0d20*/  @!UP0 UIADD3 UR4, -UR4, URZ, URZ ;  /* 0x0000003f04048290 */ /* 0x000fc8000fffe13f */
[----:B------:R-:W-:-:S12]  /*0d30*/  @!UP1 ULOP3.LUT UR4, URZ, UR7, URZ, 0x33, !UPT ;  /* 0x000000073f049292 */ /* 0x000fd8000f8e333f */
.L_x_9:
[----:B------:R-:W-:Y:S01]  /*0d40*/  UIMAD UR5, UR9, UR4, URZ ;  /* 0x00000004090572a4 */ /* 0x000fe2000f8e023f */
[----:B------:R-:W-:Y:S01]  /*0d50*/  IMAD.U32 R0, RZ, RZ, UR6 ;  /* 0x00000006ff007e24 */ /* 0x000fe2000f8e00ff */
[----:B------:R-:W-:Y:S01]  /*0d60*/  PLOP3.LUT P0, PT, PT, PT, PT, 0x80, 0x0 ;  /* 0x000000000000781c */ /* 0x000fe20003f0f070 */
[----:B------:R-:W-:Y:S01]  /*0d70*/  IMAD.U32 R3, RZ, RZ, UR4 ;  /* 0x00000004ff037e24 */ /* 0x000fe2000f8e00ff */
[----:B------:R-:W-:Y:S01]  /*0d80*/  CS2R R150, SRZ ;  /* 0x0000000000967805 */ /* 0x000fe2000001ff00 */
[----:B------:R-:W-:Y:S01]  /*0d90*/  VIADD R19, R25, 0xffffff80 ;  /* 0xffffff8019137836 */ /* 0x000fe20000000000 */
[----:B------:R-:W-:Y:S01]  /*0da0*/  MOV R17, UR5 ;  /* 0x0000000500117c02 */ /* 0x000fe20008000f00 */
[----:B0-----:R-:W-:Y:S01]  /*0db0*/  IMAD.MOV.U32 R2, RZ, RZ, RZ ;  /* 0x000000ffff027224 */ /* 0x001fe200078e00ff */
[----:B------:R-:W-:Y:S02]  /*0dc0*/  VIADDMNMX R0, R3, UR5, R0, PT ;  /* 0x0000000503007c46 */ /* 0x000fe4000b800100 */
[----:B------:R-:W-:-:S02]  /*0dd0*/  CS2R R148, SRZ ;  /* 0x0000000000947805 */ /* 0x000fc4000001ff00 */
[----:B------:R-:W-:Y:S02]  /*0de0*/  CS2R R146, SRZ ;  /* 0x0000000000927805 */ /* 0x000fe4000001ff00 */
[----:B------:R-:W-:Y:S02]  /*0df0*/  CS2R R144, SRZ ;  /* 0x0000000000907805 */ /* 0x000fe4000001ff00 */
[----:B------:R-:W-:Y:S01]  /*0e00*/  R2UR UR60, R0 ;  /* 0x00000000003c72ca */ /* 0x000fe200000e0000 */
[----:B------:R-:W-:Y:S01]  /*0e10*/  IMAD.MOV.U32 R0, RZ, RZ, RZ ;  /* 0x000000ffff007224 */ /* 0x000fe200078e00ff */
[----:B------:R-:W-:Y:S02]  /*0e20*/  CS2R R142, SRZ ;  /* 0x00000000008e7805 */ /* 0x000fe4000001ff00 */
[----:B------:R-:W-:Y:S02]  /*0e30*/  CS2R R140, SRZ ;  /* 0x00000000008c7805 */ /* 0x000fe4000001ff00 */
[----:B------:R-:W-:-:S02]  /*0e40*/  CS2R R138, SRZ ;  /* 0x00000000008a7805 */ /* 0x000fc4000001ff00 */
[----:B------:R-:W-:Y:S02]  /*0e50*/  CS2R R136, SRZ ;  /* 0x0000000000887805 */ /* 0x000fe4000001ff00 */
[----:B------:R-:W-:Y:S02]  /*0e60*/  CS2R R134, SRZ ;  /* 0x0000000000867805 */ /* 0x000fe4000001ff00 */
[----:B------:R-:W-:Y:S02]  /*0e70*/  CS2R R132, SRZ ;  /* 0x0000000000847805 */ /* 0x000fe4000001ff00 */
[----:B------:R-:W-:Y:S02]  /*0e80*/  CS2R R130, SRZ ;  /* 0x0000000000827805 */ /* 0x000fe4000001ff00 */
[----:B------:R-:W-:Y:S02]  /*0e90*/  CS2R R128, SRZ ;  /* 0x0000000000807805 */ /* 0x000fe4000001ff00 */
[----:B------:R-:W-:-:S02]  /*0ea0*/  CS2R R126, SRZ ;  /* 0x00000000007e7805 */ /* 0x000fc4000001ff00 */
[----:B------:R-:W-:Y:S02]  /*0eb0*/  CS2R R124, SRZ ;  /* 0x00000000007c7805 */ /* 0x000fe4000001ff00 */
[----:B------:R-:W-:Y:S01]  /*0ec0*/  CS2R R122, SRZ ;  /* 0x00000000007a7805 */ /* 0x000fe2000001ff00 */
[----:B------:R-:W-:Y:S01]  /*0ed0*/  UISETP.GT.AND UP0, UPT, UR60, UR5, UPT ;  /* 0x000000053c00728c */ /* 0x000fe2000bf04270 */
[----:B------:R-:W-:Y:S02]  /*0ee0*/  CS2R R120, SRZ ;  /* 0x0000000000787805 */ /* 0x000fe4000001ff00 */
[----:B------:R-:W-:Y:S02]  /*0ef0*/  CS2R R118, SRZ ;  /* 0x0000000000767805 */ /* 0x000fe4000001ff00 */
[----:B------:R-:W-:Y:S02]  /*0f00*/  CS2R R116, SRZ ;  /* 0x0000000000747805 */ /* 0x000fe4000001ff00 */
[----:B------:R-:W-:-:S02]  /*0f10*/  CS2R R114, SRZ ;  /* 0x0000000000727805 */ /* 0x000fc4000001ff00 */
[----:B------:R-:W-:Y:S02]  /*0f20*/  CS2R R112, SRZ ;  /* 0x0000000000707805 */ /* 0x000fe4000001ff00 */
[----:B------:R-:W-:Y:S02]  /*0f30*/  PLOP3.LUT P1, PT, PT, PT, UP0, 0x80, 0x0 ;  /* 0x000000000000781c */ /* 0x000fe40003f2f008 */
[----:B------:R-:W-:Y:S02]  /*0f40*/  CS2R R110, SRZ ;  /* 0x00000000006e7805 */ /* 0x000fe4000001ff00 */
        /* <DEDUP_REMOVED lines=42> */
[----:B------:R-:W-:Y:S01]  /*11f0*/  CS2R R24, SRZ ;  /* 0x0000000000187805 */ /* 0x000fe2000001ff00 */
[----:B------:R-:W-:Y:S06]  /*1200*/  @!P1 BRA `(.L_x_10) ;  /* 0x0000009400649947 */ /* 0x000fec0003800000 */
[----:B------:R-:W-:Y:S01]  /*1210*/  SHF.R.S32.HI R0, RZ, 0x1f, R19 ;  /* 0x0000001fff007819 */ /* 0x000fe20000011413 */
[----:B------:R-:W0:Y:S01]  /*1220*/  S2UR UR7, SR_CgaCtaId ;  /* 0x00000000000779c3 */ /* 0x000e220000008800 */
[----:B------:R-:W-:Y:S02]  /*1230*/  UMOV UR6, 0x400 ;  /* 0x0000040000067882 */ /* 0x000fe40000000000 */
[----:B------:R-:W-:-:S04]  /*1240*/  LEA.HI R22, R0, R19, RZ, 0x7 ;  /* 0x0000001300167211 */ /* 0x000fc800078f38ff */
[----:B------:R-:W-:-:S06]  /*1250*/  SHF.R.S32.HI R0, RZ, 0x7, R22 ;  /* 0x00000007ff007819 */ /* 0x000fcc0000011416 */
[----:B------:R-:W1:Y:S01]  /*1260*/  SHFL.IDX PT, R0, R0, RZ, 0x1f ;  /* 0x00001fff00007589 */ /* 0x000e6200000e0000 */
[----:B0-----:R-:W-:-:S04]  /*1270*/  ULEA UR8, UR7, UR6, 0x18 ;  /* 0x0000000607087291 */ /* 0x001fc8000f8ec03f */
[----:B------:R-:W-:Y:S02]  /*1280*/  UIADD3 UR6, UR8, 0x14400, URZ ;  /* 0x0001440008067890 */ /* 0x000fe4000fffe03f */
[----:B------:R-:W-:Y:S02]  /*1290*/  MOV R16, UR8 ;  /* 0x0000000800107c02 */ /* 0x000fe40008000f00 */
[----:B------:R-:W-:Y:S01]  /*12a0*/  ULOP3.LUT UP0, URZ, UR6, 0x9f, URZ, 0xc0, !UPT ;  /* 0x0000009f063f7892 */ /* 0x000fe2000f80c03f */
[----:B-1----:R-:W-:-:S05]  /*12b0*/  R2UR UR4, R0 ;  /* 0x00000000000472ca */ /* 0x002fca00000e0000 */
[----:B------:R-:W-:-:S08]  /*12c0*/  PLOP3.LUT P0, PT, PT, PT, UP0, 0x80, 0x0 ;  /* 0x000000000000781c */ /* 0x000fd00003f0f008 */
[----:B------:R-:W-:-:S04]  /*12d0*/  ULEA.HI UR5, UR4, UR4, URZ, 0x1 ;  /* 0x0000000404057291 */ /* 0x000fc8000f8f083f */
[----:B------:R-:W-:-:S04]  /*12e0*/  ULOP3.LUT UR5, UR5, 0x1e, URZ, 0xc0, !UPT ;  /* 0x0000001e05057892 */ /* 0x000fc8000f8ec03f */
[----:B------:R-:W-:-:S04]  /*12f0*/  UIADD3 UR5, UR4, -UR5, URZ ;  /* 0x8000000504057290 */ /* 0x000fc8000fffe03f */
[----:B------:R-:W-:-:S04]  /*1300*/  ULEA UR5, UR5, UR6, 0xd ;  /* 0x0000000605057291 */ /* 0x000fc8000f8e683f */
[----:B------:R-:W-:-:S04]  /*1310*/  USHF.R.U32.HI UR5, URZ, 0x4, UR5 ;  /* 0x000000043f057899 */ /* 0x000fc80008011605 */
[----:B------:R-:W-:Y:S01]  /*1320*/  ULOP3.LUT UR36, UR5, 0x3fff, URZ, 0xc0, !UPT ;  /* 0x00003fff05247892 */ /* 0x000fe2000f8ec03f */
[----:B------:R-:W-:Y:S11]  /*1330*/  @!P0 BRA `(.L_x_11) ;  /* 0x0000000000408947 */ /* 0x000ff60003800000 */
[----:B------:R-:W-:Y:S01]  /*1340*/  MOV R0, 0x0 ;  /* 0x0000000000007802 */ /* 0x000fe20000000f00 */
[----:B------:R-:W-:Y:S01]  /*1350*/  ULDC.64 UR4, c[0x4][0x138] ;  /* 0x01004e0000047ab9 */ /* 0x000fe20000000a00 */
[----:B------:R-:W-:Y:S01]  /*1360*/  ULDC.64 UR6, c[0x4][0xb8] ;  /* 0x01002e0000067ab9 */ /* 0x000fe20000000a00 */
[----:B------:R-:W-:Y:S01]  /*1370*/  IMAD.U32 R4, RZ, RZ, UR4 ;  /* 0x00000004ff047e24 */ /* 0x000fe2000f8e00ff */
[----:B------:R0:W1:Y:S01]  /*1380*/  LDC.64 R2, c[0x4][R0] ;  /* 0x0100000000027b82 */ /* 0x0000620000000a00 */
[----:B------:R-:W-:Y:S01]  /*1390*/  IMAD.U32 R5, RZ, RZ, UR5 ;  /* 0x00000005ff057e24 */ /* 0x000fe2000f8e00ff */
[----:B------:R-:W-:Y:S01]  /*13a0*/  ULDC.64 UR4, c[0x4][0x140] ;  /* 0x0100500000047ab9 */ /* 0x000fe20000000a00 */
[----:B------:R-:W-:Y:S01]  /*13b0*/  IMAD.U32 R10, RZ, RZ, UR6 ;  /* 0x00000006ff0a7e24 */ /* 0x000fe2000f8e00ff */
[----:B------:R-:W-:Y:S01]  /*13c0*/  MOV R7, UR5 ;  /* 0x0000000500077c02 */ /* 0x000fe20008000f00 */
[----:B------:R-:W-:Y:S01]  /*13d0*/  IMAD.U32 R6, RZ, RZ, UR4 ;  /* 0x00000004ff067e24 */ /* 0x000fe2000f8e00ff */
[----:B------:R-:W-:Y:S01]  /*13e0*/  MOV R12, 0x1 ;  /* 0x00000001000c7802 */ /* 0x000fe20000000f00 */
[----:B------:R-:W-:-:S02]  /*13f0*/  IMAD.U32 R11, RZ, RZ, UR7 ;  /* 0x00000007ff0b7e24 */ /* 0x000fc4000f8e00ff */
[----:B------:R-:W-:Y:S02]  /*1400*/  IMAD.MOV.U32 R8, RZ, RZ, 0x70 ;  /* 0x00000070ff087424 */ /* 0x000fe400078e00ff */
[----:B0-----:R-:W-:-:S07]  /*1410*/  IMAD.MOV.U32 R13, RZ, RZ, RZ ;  /* 0x000000ffff0d7224 */ /* 0x001fce00078e00ff */
[----:B------:R-:W-:-:S07]  /*1420*/  LEPC R20, `(.L_x_11) ;  /* 0x000000001014794e */ /* 0x000fce0000000000 */
[----:B-1----:R-:W-:Y:S05]  /*1430*/  CALL.ABS.NOINC R2 ;  /* 0x0000000002007343 */ /* 0x002fea0003c00000 */
.L_x_11:
[----:B------:R-:W-:Y:S02]  /*1440*/  R2UR UR4, R16 ;  /* 0x00000000100472ca */ /* 0x000fe400000e0000 */
[----:B------:R-:W-:-:S11]  /*1450*/  SHF.L.U32 R0, RZ, 0x1f, RZ ;  /* 0x0000001fff007819 */ /* 0x000fd600000006ff */
[----:B------:R-:W0:Y:S02]  /*1460*/  SYNCS.PHASECHK.TRANS64.TRYWAIT P0, [UR4+0x38800], R0 ;  /* 0x03880000ff0075a7 */ /* 0x000e240008000144 */
[----:B0-----:R-:W-:Y:S05]  /*1470*/  @!P0 BRA `(.L_x_12) ;  /* 0x000000f400c08947 */ /* 0x001fea0003800000 */
.L_x_87:
[----:B------:R-:W2:Y:S02]  /*1480*/  LDL R2, [R1+0x4] ;  /* 0x0000040001027983 */ /* 0x000ea40000100800 */
[----:B--2---:R-:W-:-:S13]  /*1490*/  R2UR UR4, R2 ;  /* 0x00000000020472ca */ /* 0x004fda00000e0000 */
[----:B------:R-:W-:-:S06]  /*14a0*/  ULOP3.LUT UR4, UR4, 0x1, URZ, 0xfc, !UPT ;  /* 0x0000000104047892 */ /* 0x000fcc000f8efc3f */
[----:B------:R-:W-:-:S05]  /*14b0*/  IMAD.U32 R2, RZ, RZ, UR4 ;  /* 0x00000004ff027e24 */ /* 0x000fca000f8e00ff */
[----:B------:R-:W-:-:S13]  /*14c0*/  ISETP.NE.AND P0, PT, R2, 0x3, PT ;  /* 0x000000030200780c */ /* 0x000fda0003f05270 */
[----:B------:R-:W-:Y:S05]  /*14d0*/  @!P0 BRA `(.L_x_13) ;  /* 0x0000000000048947 */ /* 0x000fea0003800000 */
[----:B------:R-:W-:Y:S01]  /*14e0*/  BPT.TRAP 0x1 ;  /* 0x000000040000795c */ /* 0x000fe20000300000 */
.L_x_13:
[----:B------:R-:W-:-:S13]  /*14f0*/  R2UR UR4, R16 ;  /* 0x00000000100472ca */ /* 0x000fda00000e0000 */
[----:B------:R1:W2:Y:S01]  /*1500*/  SYNCS.PHASECHK.TRANS64.TRYWAIT P1, [UR4+0x38830], R0 ;  /* 0x03883000ff0075a7 */ /* 0x0002a20008020144 */
[----:B------:R-:W-:Y:S05]  /*1510*/  @!P0 BRA `(.L_x_14) ;  /* 0x0000000000048947 */ /* 0x000fea0003800000 */
[----:B------:R-:W-:Y:S01]  /*1520*/  BPT.TRAP 0x1 ;  /* 0x000000040000795c */ /* 0x000fe20000300000 */
.L_x_14:
[----:B------:R-:W-:Y:S01]  /*1530*/  IMAD.U32 R4, RZ, RZ, UR36 ;  /* 0x00000024ff047e24 */ /* 0x000fe2000f8e00ff */
[----:B------:R-:W-:Y:S01]  /*1540*/  MOV R8, RZ ;  /* 0x000000ff00087202 */ /* 0x000fe20000000f00 */
[----:B--2---:R-:W-:Y:S06]  /*1550*/  @P1 BRA `(.L_x_15) ;  /* 0x00000000000c1947 */ /* 0x004fec0003800000 */
[----:B------:R-:W-:-:S13]  /*1560*/  R2UR UR4, R16 ;  /* 0x00000000100472ca */ /* 0x000fda00000e0000 */
[----:B------:R-:W2:Y:S02]  /*1570*/  SYNCS.PHASECHK.TRANS64.TRYWAIT P1, [UR4+0x38830], R0 ;  /* 0x03883000ff0075a7 */ /* 0x000ea40008020144 */
[----:B--2---:R-:W-:Y:S05]  /*1580*/  @!P1 BRA `(.L_x_16) ;  /* 0x000000f400989947 */ /* 0x004fea0003800000 */
.L_x_15:
[----:B------:R-:W-:Y:S05]  /*1590*/  WARPSYNC.ALL ;  /* 0x0000000000007948 */ /* 0x000fea0003800000 */
[----:B------:R-:W-:Y:S01]  /*15a0*/  IMAD.MOV.U32 R151, RZ, RZ, RZ ;  /* 0x000000ffff977224 */ /* 0x000fe200078e00ff */
[----:B------:R-:W-:Y:S01]  /*15b0*/  LOP3.LUT R4, R4, 0x10000, RZ, 0xfc, !PT ;  /* 0x0001000004047812 */ /* 0x000fe200078efcff */
[----:B------:R-:W-:Y:S01]  /*15c0*/  IMAD.MOV.U32 R5, RZ, RZ, 0x40000040 ;  /* 0x40000040ff057424 */ /* 0x000fe200078e00ff */
[----:B------:R-:W-:Y:S01]  /*15d0*/  R2UR UR4, R16 ;  /* 0x00000000100472ca */ /* 0x000fe200000e0000 */
[----:B------:R-:W-:Y:S01]  /*15e0*/  WARPGROUP.ARRIVE ;  /* 0x00000000000079c5 */ /* 0x000fe20000000000 */
[C---:B------:R-:W-:Y:S01]  /*15f0*/  R2UR UR8, R4.reuse ;  /* 0x00000000040872ca */ /* 0x040fe200000e0000 */
[----:B------:R-:W-:Y:S01]  /*1600*/  UMOV UR11, 0x40000040 ;  /* 0x40000040000b7882 */ /* 0x000fe20000000000 */
        /* <DEDUP_REMOVED lines=9> */
[----:B------:R-:W-:Y:S01]  /*16a0*/  UIADD3 UR4, UR4, 0x24400, URZ ;  /* 0x0002440004047890 */ /* 0x000fe2000fffe03f */
[C---:B------:R-:W-:Y:S01]  /*16b0*/  R2UR UR20, R4.reuse ;  /* 0x00000000041472ca */ /* 0x040fe200000e0000 */
[----:B------:R-:W-:Y:S01]  /*16c0*/  UMOV UR29, 0x40000040 ;  /* 0x40000040001d7882 */ /* 0x000fe20000000000 */
[C---:B------:R-:W-:Y:S01]  /*16d0*/  R2UR UR21, R5.reuse ;  /* 0x00000000051572ca */ /* 0x040fe200000e0000 */
[----:B------:R-:W-:Y:S01]  /*16e0*/  USHF.R.U32.HI UR4, URZ, 0x4, UR4 ;  /* 0x000000043f047899 */ /* 0x000fe20008011604 */
[C---:B------:R-:W-:Y:S01]  /*16f0*/  R2UR UR16, R4.reuse ;  /* 0x00000000041072ca */ /* 0x040fe200000e0000 */
[----:B------:R-:W-:Y:S01]  /*1700*/  UMOV UR31, 0x40000040 ;  /* 0x40000040001f7882 */ /* 0x000fe20000000000 */
[----:B------:R-:W-:Y:S01]  /*1710*/  R2UR UR17, R5 ;  /* 0x00000000051172ca */ /* 0x000fe200000e0000 */
[----:B------:R-:W-:Y:S01]  /*1720*/  ULOP3.LUT UR4, UR4, 0x3fff, URZ, 0xc0, !UPT ;  /* 0x00003fff04047892 */ /* 0x000fe2000f8ec03f */
[----:B------:R-:W-:Y:S01]  /*1730*/  R2UR UR6, R4 ;  /* 0x00000000040672ca */ /* 0x000fe200000e0000 */
[----:B------:R-:W-:Y:S01]  /*1740*/  UMOV UR35, 0x40000040 ;  /* 0x4000004000237882 */ /* 0x000fe20000000000 */
[----:B------:R-:W-:Y:S01]  /*1750*/  MOV R13, UR29 ;  /* 0x0000001d000d7c02 */ /* 0x000fe20008000f00 */
[----:B------:R-:W-:Y:S01]  /*1760*/  ULOP3.LUT UR61, UR4, 0x10000, URZ, 0xfc, !UPT ;  /* 0x00010000043d7892 */ /* 0x000fe2000f8efc3f */
[----:B------:R-:W-:Y:S01]  /*1770*/  UMOV UR39, 0x40000040 ;  /* 0x4000004000277882 */ /* 0x000fe20000000000 */
[----:B------:R-:W-:-:S02]  /*1780*/  UMOV UR43, 0x40000040 ;  /* 0x40000040002b7882 */ /* 0x000fc40000000000 */
[----:B------:R-:W-:Y:S02]  /*1790*/  UIADD3 UR4, UR61, 0x80, URZ ;  /* 0x000000803d047890 */ /* 0x000fe4000fffe03f */
[----:B------:R-:W-:Y:S02]  /*17a0*/  UIADD3 UR26, UR61, 0x100, URZ ;  /* 0x000001003d1a7890 */ /* 0x000fe4000fffe03f */
[----:B------:R-:W-:Y:S01]  /*17b0*/  UMOV UR10, UR61 ;  /* 0x0000003d000a7c82 */ /* 0x000fe20008000000 */
[----:B------:R-:W-:Y:S01]  /*17c0*/  UIADD3 UR22, UR61, 0x180, URZ ;  /* 0x000001803d167890 */ /* 0x000fe2000fffe03f */
[----:B------:R-:W-:Y:S01]  /*17d0*/  HGMMA.64x16x16.F32.BF16 R56, gdesc[UR8], RZ, !UPT, gsb0 ;  /* 0x00200000083879f0 */ /* 0x000fe2000c0018ff */
[----:B------:R-:W-:Y:S01]  /*17e0*/  UMOV UR14, UR4 ;  /* 0x00000004000e7c82 */ /* 0x000fe20008000000 */
[----:B------:R-:W-:Y:S02]  /*17f0*/  UIADD3 UR18, UR61, 0x200, URZ ;  /* 0x000002003d127890 */ /* 0x000fe4000fffe03f */
[----:B------:R-:W-:-:S02]  /*1800*/  UIADD3 UR4, UR6, 0x2, URZ ;  /* 0x0000000206047890 */ /* 0x000fc4000fffe03f */
[----:B------:R-:W-:Y:S01]  /*1810*/  UIADD3 UR10, UR61, 0x102, URZ ;  /* 0x000001023d0a7890 */ /* 0x000fe2000fffe03f */
[----:B------:R-:W-:Y:S01]  /*1820*/  UMOV UR9, UR29 ;  /* 0x0000001d00097c82 */ /* 0x000fe20008000000 */
[----:B------:R-:W-:Y:S01]  /*1830*/  UMOV UR11, 0x40000040 ;  /* 0x40000040000b7882 */ /* 0x000fe20000000000 */
[----:B------:R-:W-:Y:S02]  /*1840*/  UIADD3 UR5, UR61, 0x202, URZ ;  /* 0x000002023d057890 */ /* 0x000fe4000fffe03f */
[----:B------:R-:W-:Y:S01]  /*1850*/  UMOV UR28, UR4 ;  /* 0x00000004001c7c82 */ /* 0x000fe20008000000 */
[----:B------:R-:W-:Y:S01]  /*1860*/  UIADD3 UR4, UR61, 0x182, URZ ;  /* 0x000001823d047890 */ /* 0x000fe2000fffe03f */
[----:B------:R-:W-:Y:S01]  /*1870*/  IMAD.U32 R12, RZ, RZ, UR28 ;  /* 0x0000001cff0c7e24 */ /* 0x000fe2000f8e00ff */
[----:B------:R-:W-:Y:S01]  /*1880*/  UMOV UR8, UR28 ;  /* 0x0000001c00087c82 */ /* 0x000fe20008000000 */
[----:B------:R-:W-:Y:S02]  /*1890*/  UIADD3 UR7, UR61, 0x184, URZ ;  /* 0x000001843d077890 */ /* 0x000fe4000fffe03f */
[----:B------:R-:W-:-:S02]  /*18a0*/  UIADD3 UR30, UR61, 0x384, URZ ;  /* 0x000003843d1e7890 */ /* 0x000fc4000fffe03f */
[----:B------:R-:W-:Y:S02]  /*18b0*/  UIADD3 UR34, UR61, 0x386, URZ ;  /* 0x000003863d227890 */ /* 0x000fe4000fffe03f */
[----:B------:R-:W-:Y:S02]  /*18c0*/  UIADD3 UR38, UR61, 0x600, URZ ;  /* 0x000006003d267890 */ /* 0x000fe4000fffe03f */
[----:B------:R-:W-:Y:S02]  /*18d0*/  UIADD3 UR42, UR61, 0x602, URZ ;  /* 0x000006023d2a7890 */ /* 0x000fe4000fffe03f */
[----:B------:R-:W-:Y:S01]  /*18e0*/  UIADD3 UR46, UR61, 0x604, URZ ;  /* 0x000006043d2e7890 */ /* 0x000fe2000fffe03f */
[----:B------:R-:W-:Y:S01]  /*18f0*/  UMOV UR47, 0x40000040 ;  /* 0x40000040002f7882 */ /* 0x000fe20000000000 */
[----:B------:R-:W-:Y:S01]  /*1900*/  UIADD3 UR50, UR61, 0x506, URZ ;  /* 0x000005063d327890 */ /* 0x000fe2000fffe03f */
[----:B------:R-:W-:Y:S01]  /*1910*/  UMOV UR51, 0x40000040 ;  /* 0x4000004000337882 */ /* 0x000fe20000000000 */
[----:B------:R-:W-:Y:S01]  /*1920*/  UIADD3 UR54, UR61, 0x780, URZ ;  /* 0x000007803d367890 */ /* 0x000fe2000fffe03f */
[----:B------:R-:W-:Y:S01]  /*1930*/  UMOV UR55, 0x40000040 ;  /* 0x4000004000377882 */ /* 0x000fe20000000000 */
[----:B------:R-:W-:Y:S01]  /*1940*/  UIADD3 UR58, UR61, 0x782, URZ ;  /* 0x000007823d3a7890 */ /* 0x000fe2000fffe03f */
[----:B------:R-:W-:Y:S01]  /*1950*/  UMOV UR59, 0x40000040 ;  /* 0x40000040003b7882 */ /* 0x000fe20000000000 */
[----:B------:R-:W-:-:S02]  /*1960*/  WARPGROUP.DEPBAR.LE gsb0, 0x0 ;  /* 0x00008000000079c5 */ /* 0x000fc40000010000 */
[----:B------:R-:W-:-:S06]  /*1970*/  WARPGROUP.ARRIVE ;  /* 0x00000000000079c5 */ /* 0x000fcc0000000000 */
[----:B------:R-:W-:Y:S01]  /*1980*/  HGMMA.64x16x16.F32.BF16 R48, gdesc[UR12], RZ, !UPT, gsb0 ;  /* 0x002000000c3079f0 */ /* 0x000fe2000c0018ff */
[----:B------:R-:W-:Y:S01]  /*1990*/  UIADD3 UR14, UR61, 0x2, URZ ;  /* 0x000000023d0e7890 */ /* 0x000fe2000fffe03f */
[----:B------:R-:W-:Y:S01]  /*19a0*/  UMOV UR12, UR28 ;  /* 0x0000001c000c7c82 */ /* 0x000fe20008000000 */
[----:B------:R-:W-:Y:S01]  /*19b0*/  UMOV UR13, UR29 ;  /* 0x0000001d000d7c82 */ /* 0x000fe20008000000 */
[----:B------:R-:W-:Y:S01]  /*19c0*/  UMOV UR15, 0x40000040 ;  /* 0x40000040000f7882 */ /* 0x000fe20000000000 */
[----:B------:R-:W-:Y:S02]  /*19d0*/  WARPGROUP.DEPBAR.LE gsb0, 0x0 ;  /* 0x00008000000079c5 */ /* 0x000fe40000010000 */
[----:B------:R-:W-:-:S06]  /*19e0*/  WARPGROUP.ARRIVE ;  /* 0x00000000000079c5 */ /* 0x000fcc0000000000 */
[----:B------:R-:W-:Y:S01]  /*19f0*/  HGMMA.64x16x16.F32.BF16 R40, gdesc[UR24], RZ, !UPT, gsb0 ;  /* 0x00200000182879f0 */ /* 0x000fe2000c0018ff */
[----:B------:R-:W-:Y:S01]  /*1a00*/  UIADD3 UR26, UR61, 0x382, URZ ;  /* 0x000003823d1a7890 */ /* 0x000fe2000fffe03f */
        /* <DEDUP_REMOVED lines=15> */
[----:B------:R-:W-:Y:S01]  /*1b00*/  HGMMA.64x16x16.F32.BF16 R56, gdesc[UR12], R56, gsb0 ;  /* 0x002000000c3879f0 */ /* 0x000fe20008001838 */
[----:B------:R-:W-:Y:S01]  /*1b10*/  UIADD3 UR14, UR61, 0x84, URZ ;  /* 0x000000843d0e7890 */ /* 0x000fe2000fffe03f */
        /* <DEDUP_REMOVED lines=9> */
[----:B------:R-:W-:Y:S01]  /*1bb0*/  UMOV UR8, UR28 ;  /* 0x0000001c00087c82 */ /* 0x000fe20008000000 */
[----:B------:R-:W-:Y:S01]  /*1bc0*/  UMOV UR9, UR29 ;  /* 0x0000001d00097c82 */ /* 0x000fe20008000000 */
[----:B------:R-:W-:Y:S01]  /*1bd0*/  UMOV UR10, UR4 ;  /* 0x00000004000a7c82 */ /* 0x000fe20008000000 */
[----:B------:R-:W-:Y:S01]  /*1be0*/  UMOV UR11, 0x40000040 ;  /* 0x40000040000b7882 */ /* 0x000fe20000000000 */
[----:B------:R-:W-:-:S07]  /*1bf0*/  UIADD3 UR4, UR6, 0x4, URZ ;  /* 0x0000000406047890 */ /* 0x000fce000fffe03f */
[----:B------:R-:W-:Y:S01]  /*1c00*/  UMOV UR16, UR4 ;  /* 0x0000000400107c82 */ /* 0x000fe20008000000 */
[----:B------:R-:W-:Y:S01]  /*1c10*/  UMOV UR12, UR4 ;  /* 0x00000004000c7c82 */ /* 0x000fe20008000000 */
[----:B------:R-:W-:Y:S02]  /*1c20*/  WARPGROUP.DEPBAR.LE gsb0, 0x0 ;  /* 0x00008000000079c5 */ /* 0x000fe40000010000 */
[----:B------:R-:W-:-:S06]  /*1c30*/  WARPGROUP.ARRIVE ;  /* 0x00000000000079c5 */ /* 0x000fcc0000000000 */
[----:B------:R-:W-:Y:S01]  /*1c40*/  HGMMA.64x16x16.F32.BF16 R32, gdesc[UR8], R32, gsb0 ;  /* 0x00200000082079f0 */ /* 0x000fe20008001820 */
[----:B------:R-:W-:Y:S01]  /*1c50*/  UMOV UR8, UR28 ;  /* 0x0000001c00087c82 */ /* 0x000fe20008000000 */
[----:B------:R-:W-:Y:S01]  /*1c60*/  UMOV UR9, UR29 ;  /* 0x0000001d00097c82 */ /* 0x000fe20008000000 */
[----:B------:R-:W-:Y:S01]  /*1c70*/  UMOV UR10, UR5 ;  /* 0x00000005000a7c82 */ /* 0x000fe20008000000 */
[----:B------:R-:W-:Y:S01]  /*1c80*/  UMOV UR11, 0x40000040 ;  /* 0x40000040000b7882 */ /* 0x000fe20000000000 */
[----:B------:R-:W-:Y:S02]  /*1c90*/  UMOV UR5, 0x40000040 ;  /* 0x4000004000057882 */ /* 0x000fe40000000000 */
[----:B------:R-:W-:Y:S01]  /*1ca0*/  UMOV UR17, UR5 ;  /* 0x0000000500117c82 */ /* 0x000fe20008000000 */
[----:B------:R-:W-:Y:S01]  /*1cb0*/  UMOV UR13, UR5 ;  /* 0x00000005000d7c82 */ /* 0x000fe20008000000 */
[----:B------:R-:W-:Y:S02]  /*1cc0*/  WARPGROUP.DEPBAR.LE gsb0, 0x0 ;  /* 0x00008000000079c5 */ /* 0x000fe40000010000 */
[----:B------:R-:W-:-:S06]  /*1cd0*/  WARPGROUP.ARRIVE ;  /* 0x00000000000079c5 */ /* 0x000fcc0000000000 */
[----:B------:R-:W-:Y:S01]  /*1ce0*/  HGMMA.64x16x16.F32.BF16 R24, gdesc[UR8], R24, gsb0 ;  /* 0x00200000081879f0 */ /* 0x000fe20008001818 */
        /* <DEDUP_REMOVED lines=12> */
[----:B------:R-:W-:Y:S02]  /*1db0*/  UIADD3 UR12, UR61, 0x204, URZ ;  /* 0x000002043d0c7890 */ /* 0x000fe4000fffe03f */
        /* <DEDUP_REMOVED lines=9> */
[----:B------:R-:W-:Y:S01]  /*1e50*/  UIADD3 UR7, UR61, 0x206, URZ ;  /* 0x000002063d077890 */ /* 0x000fe2000fffe03f */
[----:B------:R-:W-:Y:S02]  /*1e60*/  WARPGROUP.DEPBAR.LE gsb0, 0x0 ;  /* 0x00008000000079c5 */ /* 0x000fe40000010000 */
[----:B------:R-:W-:-:S06]  /*1e70*/  WARPGROUP.ARRIVE ;  /* 0x00000000000079c5 */ /* 0x000fcc0000000000 */
[----:B------:R-:W-:Y:S01]  /*1e80*/  HGMMA.64x16x16.F32.BF16 R32, gdesc[UR8], R32, gsb0 ;  /* 0x00200000082079f0 */ /* 0x000fe20008001820 */
[----:B------:R-:W-:Y:S01]  /*1e90*/  UMOV UR8, UR4 ;  /* 0x0000000400087c82 */ /* 0x000fe20008000000 */
[----:B------:R-:W-:Y:S01]  /*1ea0*/  UMOV UR9, UR5 ;  /* 0x0000000500097c82 */ /* 0x000fe20008000000 */
[----:B------:R-:W-:Y:S01]  /*1eb0*/  UMOV UR10, UR12 ;  /* 0x0000000c000a7c82 */ /* 0x000fe20008000000 */
[----:B------:R-:W-:Y:S01]  /*1ec0*/  UMOV UR11, 0x40000040 ;  /* 0x40000040000b7882 */ /* 0x000fe20000000000 */
[----:B------:R-:W-:Y:S02]  /*1ed0*/  WARPGROUP.DEPBAR.LE gsb0, 0x0 ;  /* 0x00008000000079c5 */ /* 0x000fe40000010000 */
[----:B------:R-:W-:-:S06]  /*1ee0*/  WARPGROUP.ARRIVE ;  /* 0x00000000000079c5 */ /* 0x000fcc0000000000 */
[----:B------:R-:W-:Y:S01]  /*1ef0*/  HGMMA.64x16x16.F32.BF16 R24, gdesc[UR8], R24, gsb0 ;  /* 0x00200000081879f0 */ /* 0x000fe20008001818 */
[----:B------:R-:W-:Y:S02]  /*1f00*/  UIADD3 UR8, UR6, 0x6, URZ ;  /* 0x0000000606087890 */ /* 0x000fe4000fffe03f */
[----:B------:R-:W-:Y:S01]  /*1f10*/  UIADD3 UR10, UR61, 0x6, URZ ;  /* 0x000000063d0a7890 */ /* 0x000fe2000fffe03f */
[----:B------:R-:W-:Y:S01]  /*1f20*/  UMOV UR9, 0x40000040 ;  /* 0x4000004000097882 */ /* 0x000fe20000000000 */
[----:B------:R-:W-:Y:S01]  /*1f30*/  UMOV UR11, 0x40000040 ;  /* 0x40000040000b7882 */ /* 0x000fe20000000000 */
[----:B------:R-:W-:Y:S02]  /*1f40*/  UMOV UR13, UR9 ;  /* 0x00000009000d7c82 */ /* 0x000fe40008000000 */
[----:B------:R-:W-:Y:S01]  /*1f50*/  UMOV UR12, UR8 ;  /* 0x00000008000c7c82 */ /* 0x000fe20008000000 */
[----:B------:R-:W-:Y:S01]  /*1f60*/  UMOV UR16, UR8 ;  /* 0x0000000800107c82 */ /* 0x000fe20008000000 */
[----:B------:R-:W-:Y:S01]  /*1f70*/  UMOV UR17, UR9 ;  /* 0x0000000900117c82 */ /* 0x000fe20008000000 */
[----:B------:R-:W-:-:S02]  /*1f80*/  WARPGROUP.DEPBAR.LE gsb0, 0x0 ;  /* 0x00008000000079c5 */ /* 0x000fc40000010000 */
        /* <DEDUP_REMOVED lines=23> */
[----:B------:R-:W-:Y:S01]  /*2100*/  UMOV UR10, UR7 ;  /* 0x00000007000a7c82 */ /* 0x000fe20008000000 */
[----:B------:R-:W-:Y:S01]  /*2110*/  UMOV UR11, 0x40000040 ;  /* 0x40000040000b7882 */ /* 0x000fe20000000000 */
[----:B------:R-:W-:Y:S01]  /*2120*/  UIADD3 UR7, UR61, 0x480, URZ ;  /* 0x000004803d077890 */ /* 0x000fe2000fffe03f */
[----:B------:R-:W-:Y:S02]  /*2130*/  WARPGROUP.DEPBAR.LE gsb0, 0x0 ;  /* 0x00008000000079c5 */ /* 0x000fe40000010000 */
[----:B------:R-:W-:-:S06]  /*2140*/  WARPGROUP.ARRIVE ;  /* 0x00000000000079c5 */ /* 0x000fcc0000000000 */
[----:B------:R-:W-:Y:S01]  /*2150*/  HGMMA.64x16x16.F32.BF16 R24, gdesc[UR8], R24, gsb0 ;  /* 0x00200000081879f0 */ /* 0x000fe20008001818 */
[----:B------:R-:W-:Y:S02]  /*2160*/  UIADD3 UR10, UR61, 0x706, URZ ;  /* 0x000007063d0a7890 */ /* 0x000fe4000fffe03f */
        /* <DEDUP_REMOVED lines=14> */
[----:B0-----:R-:W-:Y:S02]  /*2250*/  MOV R3, UR17 ;  /* 0x0000001100037c02 */ /* 0x001fe40008000f00 */
[----:B------:R-:W-:Y:S01]  /*2260*/  MOV R6, UR16 ;  /* 0x0000001000067c02 */ /* 0x000fe20008000f00 */
[----:B------:R-:W-:-:S02]  /*2270*/  WARPGROUP.DEPBAR.LE gsb0, 0x0 ;  /* 0x00008000000079c5 */ /* 0x000fc40000010000 */
        /* <DEDUP_REMOVED lines=15> */
[----:B------:R-:W-:Y:S02]  /*2370*/  UMOV UR15, 0x40000040 ;  /* 0x40000040000f7882 */ /* 0x000fe40000000000 */
[----:B------:R-:W-:Y:S01]  /*2380*/  IMAD.U32 R11, RZ, RZ, UR15 ;  /* 0x0000000fff0b7e24 */ /* 0x000fe2000f8e00ff */
        /* <DEDUP_REMOVED lines=14> */
[----:B-1----:R-:W-:Y:S02]  /*2470*/  MOV R0, UR21 ;  /* 0x0000001500007c02 */ /* 0x002fe40008000f00 */
        /* <DEDUP_REMOVED lines=79> */
[----:B------:R-:W-:Y:S03]  /*2970*/  HGMMA.64x16x16.F32.BF16 R24, gdesc[UR24], R24, gsb0 ;  /* 0x00200000181879f0 */ /* 0x000fe60008001818 */
        /* <DEDUP_REMOVED lines=70> */
[----:B------:R-:W-:Y:S01]  /*2de0*/  UIADD3 UR42, UR61, 0x586, URZ ;  /* 0x000005863d2a7890 */ /* 0x000fe2000fffe03f */
[----:B------:R-:W-:Y:S01]  /*2df0*/  UMOV UR49, UR41 ;  /* 0x0000002900317c82 */ /* 0x000fe20008000000 */
[----:B------:R-:W-:-:S03]  /*2e00*/  UMOV UR43, 0x40000040 ;  /* 0x40000040002b7882 */ /* 0x000fc60000000000 */
        /* <DEDUP_REMOVED lines=31> */
[----:B------:R-:W-:Y:S01]  /*3000*/  UIADD3 UR44, UR6, 0xc00, URZ ;  /* 0x00000c00062c7890 */ /* 0x000fe2000fffe03f */
[----:B------:R-:W-:Y:S01]  /*3010*/  UMOV UR45, 0x40000040 ;  /* 0x40000040002d7882 */ /* 0x000fe20000000000 */
[----:B------:R-:W-:Y:S01]  /*3020*/  UIADD3 UR46, UR61, 0x880, URZ ;  /* 0x000008803d2e7890 */ /* 0x000fe2000fffe03f */
[----:B------:R-:W-:Y:S01]  /*3030*/  UMOV UR53, UR45 ;  /* 0x0000002d00357c82 */ /* 0x000fe20008000000 */
[----:B------:R-:W-:-:S03]  /*3040*/  UMOV UR49, UR45 ;  /* 0x0000002d00317c82 */ /* 0x000fc60008000000 */
        /* <DEDUP_REMOVED lines=59> */
[----:B------:R-:W-:-:S07]  /*3400*/  UIADD3 UR6, UR6, 0xc06, URZ ;  /* 0x00000c0606067890 */ /* 0x000fce000fffe03f */
[----:B------:R-:W-:Y:S01]  /*3410*/  UMOV UR14, UR6 ;  /* 0x00000006000e7c82 */ /* 0x000fe20008000000 */
[----:B------:R-:W-:Y:S01]  /*3420*/  UIADD3 UR6, UR61, 0x786, URZ ;  /* 0x000007863d067890 */ /* 0x000fe2000fffe03f */
[----:B------:R-:W-:Y:S01]  /*3430*/  IMAD.U32 R10, RZ, RZ, UR14 ;  /* 0x0000000eff0a7e24 */ /* 0x000fe2000f8e00ff */
[----:B------:R-:W-:-:S05]  /*3440*/  UMOV UR20, UR14 ;  /* 0x0000000e00147c82 */ /* 0x000fca0008000000 */
[----:B------:R-:W-:Y:S01]  /*3450*/  UMOV UR22, UR6 ;  /* 0x0000000600167c82 */ /* 0x000fe20008000000 */
[----:B------:R-:W-:Y:S01]  /*3460*/  UIADD3 UR6, UR61, 0x906, URZ ;  /* 0x000009063d067890 */ /* 0x000fe2000fffe03f */
[----:B------:R-:W-:Y:S02]  /*3470*/  WARPGROUP.DEPBAR.LE gsb0, 0x0 ;  /* 0x00008000000079c5 */ /* 0x000fe40000010000 */
[----:B------:R-:W-:-:S06]  /*3480*/  WARPGROUP.ARRIVE ;  /* 0x00000000000079c5 */ /* 0x000fcc0000000000 */
[----:B------:R-:W-:Y:S01]  /*3490*/  HGMMA.64x16x16.F32.BF16 R40, gdesc[UR48], R40, gsb0 ;  /* 0x00200000302879f0 */ /* 0x000fe20008001828 */
[----:B------:R-:W-:Y:S01]  /*34a0*/  UMOV UR50, UR7 ;  /* 0x0000000700327c82 */ /* 0x000fe20008000000 */
[----:B------:R-:W-:Y:S01]  /*34b0*/  UMOV UR51, 0x40000040 ;  /* 0x4000004000337882 */ /* 0x000fe20000000000 */
[----:B------:R-:W-:-:S07]  /*34c0*/  UIADD3 UR7, UR61, 0x784, URZ ;  /* 0x000007843d077890 */ /* 0x000fce000fffe03f */
[----:B------:R-:W-:Y:S01]  /*34d0*/  UMOV UR18, UR7 ;  /* 0x0000000700127c82 */ /* 0x000fe20008000000 */
        /* <DEDUP_REMOVED lines=13> */
[----:B------:R-:W-:Y:S01]  /*35b0*/  UMOV UR16, UR14 ;  /* 0x0000000e00107c82 */ /* 0x000fe20008000000 */
[----:B------:R-:W-:Y:S01]  /*35c0*/  UMOV UR17, UR15 ;  /* 0x0000000f00117c82 */ /* 0x000fe20008000000 */
[----:B------:R-:W-:Y:S01]  /*35d0*/  UMOV UR19, 0x40000040 ;  /* 0x4000004000137882 */ /* 0x000fe20000000000 */
        /* <DEDUP_REMOVED lines=22> */
[----:B------:R-:W-:Y:S03]  /*3740*/  HGMMA.64x16x16.F32.BF16 R24, gdesc[UR52], R24, gsb0 ;  /* 0x00200000341879f0 */ /* 0x000fe60008001818 */
[----:B------:R-:W-:Y:S02]  /*3750*/  WARPGROUP.DEPBAR.LE gsb0, 0x0 ;  /* 0x00008000000079c5 */ /* 0x000fe40000010000 */
[----:B------:R-:W-:-:S06]  /*3760*/  WARPGROUP.ARRIVE ;  /* 0x00000000000079c5 */ /* 0x000fcc0000000000 */
[----:B------:R-:W-:Y:S01]  /*3770*/  HGMMA.64x16x16.F32.BF16 R56, gdesc[UR20], R56, gsb0 ;  /* 0x00200000143879f0 */ /* 0x000fe20008001838 */
[----:B------:R-:W-:Y:S02]  /*3780*/  R2UR UR21, R0 ;  /* 0x00000000001572ca */ /* 0x000fe400000e0000 */
[----:B------:R-:W-:Y:S01]  /*3790*/  R2UR UR20, R2 ;  /* 0x00000000021472ca */ /* 0x000fe200000e0000 */
        /* <DEDUP_REMOVED lines=21> */
[----:B------:R-:W-:Y:S03]  /*38f0*/  HGMMA.64x16x16.F32.BF16 R24, gdesc[UR56], R24, gsb0 ;  /* 0x00200000381879f0 */ /* 0x000fe60008001818 */
[----:B------:R-:W-:Y:S02]  /*3900*/  WARPGROUP.DEPBAR.LE gsb0, 0x0 ;  /* 0x00008000000079c5 */ /* 0x000fe40000010000 */
[----:B------:R-:W-:Y:S05]  /*3910*/  @!P0 BRA `(.L_x_17) ;  /* 0x0000000000048947 */ /* 0x000fea0003800000 */
[----:B------:R-:W-:Y:S01]  /*3920*/  BPT.TRAP 0x1 ;  /* 0x000000040000795c */ /* 0x000fe20000300000 */
.L_x_17:
[----:B------:R-:W-:Y:S01]  /*3930*/  LOP3.LUT R22, R22, 0xffffff80, RZ, 0xc0, !PT ;  /* 0xffffff8016167812 */ /* 0x000fe200078ec0ff */
[----:B------:R-:W0:Y:S01]  /*3940*/  S2UR UR11, SR_CgaCtaId ;  /* 0x00000000000b79c3 */ /* 0x000e220000008800 */
[----:B------:R-:W-:Y:S01]  /*3950*/  R2UR UR6, R23 ;  /* 0x00000000170672ca */ /* 0x000fe200000e0000 */
[--C-:B------:R-:W-:Y:S01]  /*3960*/  IMAD.MOV.U32 R150, RZ, RZ, R151.reuse ;  /* 0x000000ffff967224 */ /* 0x100fe200078e0097 */
[----:B------:R-:W-:Y:S01]  /*3970*/  MOV R0, 0xfffffffe ;  /* 0xfffffffe00007802 */ /* 0x000fe20000000f00 */
[----:B------:R-:W-:Y:S01]  /*3980*/  IMAD.IADD R22, R19, 0x1, -R22 ;  /* 0x0000000113167824 */ /* 0x000fe200078e0a16 */
[----:B------:R-:W-:Y:S01]  /*3990*/  P2R R14, PR, RZ, 0x1 ;  /* 0x00000001ff0e7803 */ /* 0x000fe20000000000 */
[--C-:B------:R-:W-:Y:S01]  /*39a0*/  IMAD.MOV.U32 R149, RZ, RZ, R151.reuse ;  /* 0x000000ffff957224 */ /* 0x100fe200078e0097 */
[----:B------:R-:W-:Y:S01]  /*39b0*/  R2UR UR10, R17 ;  /* 0x00000000110a72ca */ /* 0x000fe200000e0000 */
[--C-:B------:R-:W-:Y:S01]  /*39c0*/  IMAD.MOV.U32 R147, RZ, RZ, R151.reuse ;  /* 0x000000ffff937224 */ /* 0x100fe200078e0097 */
[----:B------:R-:W-:Y:S01]  /*39d0*/  SHF.R.S32.HI R3, RZ, 0x1f, R22 ;  /* 0x0000001fff037819 */ /* 0x000fe20000011416 */
[--C-:B------:R-:W-:Y:S01]  /*39e0*/  IMAD.MOV.U32 R146, RZ, RZ, R151.reuse ;  /* 0x000000ffff927224 */ /* 0x100fe200078e0097 */
[----:B------:R-:W-:Y:S01]  /*39f0*/  R2UR UR7, R16 ;  /* 0x00000000100772ca */ /* 0x000fe200000e0000 */
[--C-:B------:R-:W-:Y:S01]  /*3a00*/  IMAD.MOV.U32 R145, RZ, RZ, R151.reuse ;  /* 0x000000ffff917224 */ /* 0x100fe200078e0097 */
[----:B------:R-:W-:Y:S01]  /*3a10*/  LEA.HI R3, R3, R22, RZ, 0x2 ;  /* 0x0000001603037211 */ /* 0x000fe200078f10ff */
[--C-:B------:R-:W-:Y:S01]  /*3a20*/  IMAD.MOV.U32 R143, RZ, RZ, R151.reuse ;  /* 0x000000ffff8f7224 */ /* 0x100fe200078e0097 */
[-C--:B------:R-:W-:Y:S01]  /*3a30*/  MOV R148, R151.reuse ;  /* 0x0000009700947202 */ /* 0x080fe20000000f00 */
[--C-:B------:R-:W-:Y:S01]  /*3a40*/  IMAD.MOV.U32 R142, RZ, RZ, R151.reuse ;  /* 0x000000ffff8e7224 */ /* 0x100fe200078e0097 */
[----:B------:R-:W-:Y:S01]  /*3a50*/  LOP3.LUT R3, R3, 0x7ffffffc, RZ, 0xc0, !PT ;  /* 0x7ffffffc03037812 */ /* 0x000fe200078ec0ff */
[--C-:B------:R-:W-:Y:S01]  /*3a60*/  IMAD.MOV.U32 R141, RZ, RZ, R151.reuse ;  /* 0x000000ffff8d7224 */ /* 0x100fe200078e0097 */
[-C--:B------:R-:W-:Y:S01]  /*3a70*/  MOV R144, R151.reuse ;  /* 0x0000009700907202 */ /* 0x080fe20000000f00 */
[----:B------:R-:W-:Y:S01]  /*3a80*/  IMAD.MOV.U32 R139, RZ, RZ, R151 ;  /* 0x000000ffff8b7224 */ /* 0x000fe200078e0097 */
[-C--:B------:R-:W-:Y:S01]  /*3a90*/  MOV R140, R151.reuse ;  /* 0x00000097008c7202 */ /* 0x080fe20000000f00 */
[----:B------:R-:W-:Y:S01]  /*3aa0*/  IMAD.IADD R3, R22, 0x1, -R3 ;  /* 0x0000000116037824 */ /* 0x000fe200078e0a03 */
[-C--:B------:R-:W-:Y:S01]  /*3ab0*/  MOV R136, R151.reuse ;  /* 0x0000009700887202 */ /* 0x080fe20000000f00 */
[----:B------:R-:W-:Y:S01]  /*3ac0*/  UIADD3 UR7, UR7, 0x38840, URZ ;  /* 0x0003884007077890 */ /* 0x000fe2000fffe03f */
[--C-:B------:R-:W-:Y:S01]  /*3ad0*/  IMAD.MOV.U32 R138, RZ, RZ, R151.reuse ;  /* 0x000000ffff8a7224 */ /* 0x100fe200078e0097 */
[-C--:B------:R-:W-:Y:S01]  /*3ae0*/  MOV R132, R151.reuse ;  /* 0x0000009700847202 */ /* 0x080fe20000000f00 */
[----:B------:R-:W-:Y:S01]  /*3af0*/  IMAD R3, R3, R0, 0x50 ;  /* 0x0000005003037424 */ /* 0x000fe200078e0200 */
[----:B0-----:R-:W-:Y:S01]  /*3b00*/  UPRMT UR7, UR11, 0x654, UR7 ;  /* 0x000006540b077896 */ /* 0x001fe20008000007 */
[----:B------:R-:W-:Y:S01]  /*3b10*/  IMAD.U32 R0, RZ, RZ, UR60 ;  /* 0x0000003cff007e24 */ /* 0x000fe2000f8e00ff */
[----:B------:R-:W-:Y:S01]  /*3b20*/  UIADD3 UR60, UR60, -0x2, URZ ;  /* 0xfffffffe3c3c7890 */ /* 0x000fe2000fffe03f */
[----:B------:R-:W-:Y:S01]  /*3b30*/  VIADD R3, R3, UR6 ;  /* 0x0000000603037c36 */ /* 0x000fe20008000000 */
[----:B------:R-:W-:Y:S01]  /*3b40*/  ULDC UR6, c[0x0][0x988] ;  /* 0x0002620000067ab9 */ /* 0x000fe20000000800 */
[----:B------:R-:W-:Y:S01]  /*3b50*/  IMAD.MOV.U32 R137, RZ, RZ, R151 ;  /* 0x000000ffff897224 */ /* 0x000fe200078e0097 */
[----:B------:R-:W-:Y:S01]  /*3b60*/  UISETP.GE.AND UP0, UPT, UR60, UR10, UPT ;  /* 0x0000000a3c00728c */ /* 0x000fe2000bf06270 */
[----:B------:R-:W-:Y:S01]  /*3b70*/  IMAD R3, R0, -0x50, R3 ;  /* 0xffffffb000037824 */ /* 0x000fe200078e0203 */
[----:B------:R-:W-:Y:S01]  /*3b80*/  MOV R128, R151 ;  /* 0x0000009700807202 */ /* 0x000fe20000000f00 */
[----:B------:R-:W-:Y:S01]  /*3b90*/  SYNCS.ARRIVE.TRANS64.RED.A1T0 RZ, [UR7], RZ ;  /* 0x000000ffffff79a7 */ /* 0x000fe20008100407 */
[----:B------:R-:W-:Y:S01]  /*3ba0*/  UMOV UR7, URZ ;  /* 0x0000003f00077c82 */ /* 0x000fe20008000000 */
[--C-:B------:R-:W-:Y:S01]  /*3bb0*/  IMAD.MOV.U32 R135, RZ, RZ, R151.reuse ;  /* 0x000000ffff877224 */ /* 0x100fe200078e0097 */
[C---:B------:R-:W-:Y:S01]  /*3bc0*/  ISETP.GT.AND P2, PT, R3.reuse, RZ, PT ;  /* 0x000000ff0300720c */ /* 0x040fe20003f44270 */
[--C-:B------:R-:W-:Y:S01]  /*3bd0*/  IMAD.MOV.U32 R134, RZ, RZ, R151.reuse ;  /* 0x000000ffff867224 */ /* 0x100fe200078e0097 */
[C---:B------:R-:W-:Y:S01]  /*3be0*/  ISETP.GT.AND P1, PT, R3.reuse, 0x1, PT ;  /* 0x000000010300780c */ /* 0x040fe20003f24270 */
[--C-:B------:R-:W-:Y:S01]  /*3bf0*/  IMAD.MOV.U32 R133, RZ, RZ, R151.reuse ;  /* 0x000000ffff857224 */ /* 0x100fe200078e0097 */
[----:B------:R-:W-:Y:S01]  /*3c00*/  ISETP.GT.AND P6, PT, R3, 0x8, PT ;  /* 0x000000080300780c */ /* 0x000fe20003fc4270 */
[--C-:B------:R-:W-:Y:S01]  /*3c10*/  IMAD.MOV.U32 R131, RZ, RZ, R151.reuse ;  /* 0x000000ffff837224 */ /* 0x100fe200078e0097 */
[----:B------:R-:W-:Y:S01]  /*3c20*/  FSEL R58, R58, -INF , P2 ;  /* 0xff8000003a3a7808 */ /* 0x000fe20001000000 */
[--C-:B------:R-:W-:Y:S01]  /*3c30*/  IMAD.MOV.U32 R130, RZ, RZ, R151.reuse ;  /* 0x000000ffff827224 */ /* 0x100fe200078e0097 */
[----:B------:R-:W-:Y:S01]  /*3c40*/  FSEL R59, R59, -INF , P1 ;  /* 0xff8000003b3b7808 */ /* 0x000fe20000800000 */
[--C-:B------:R-:W-:Y:S01]  /*3c50*/  IMAD.MOV.U32 R129, RZ, RZ, R151.reuse ;  /* 0x000000ffff817224 */ /* 0x100fe200078e0097 */
[C---:B------:R-:W-:Y:S01]  /*3c60*/  ISETP.GT.AND P5, PT, R3.reuse, 0x9, PT ;  /* 0x000000090300780c */ /* 0x040fe20003fa4270 */
[--C-:B------:R-:W-:Y:S01]  /*3c70*/  IMAD.MOV.U32 R127, RZ, RZ, R151.reuse ;  /* 0x000000ffff7f7224 */ /* 0x100fe200078e0097 */
[----:B------:R-:W-:Y:S01]  /*3c80*/  FSEL R62, R62, -INF , P6 ;  /* 0xff8000003e3e7808 */ /* 0x000fe20003000000 */
[--C-:B------:R-:W-:Y:S01]  /*3c90*/  IMAD.MOV.U32 R126, RZ, RZ, R151.reuse ;  /* 0x000000ffff7e7224 */ /* 0x100fe200078e0097 */
[----:B------:R-:W-:Y:S01]  /*3ca0*/  FMNMX.FTZ R7, R58, R59, !PT ;  /* 0x0000003b3a077209 */ /* 0x000fe20007810000 */
[--C-:B------:R-:W-:Y:S01]  /*3cb0*/  IMAD.MOV.U32 R125, RZ, RZ, R151.reuse ;  /* 0x000000ffff7d7224 */ /* 0x100fe200078e0097 */
[----:B------:R-:W-:Y:S01]  /*3cc0*/  ISETP.GT.AND P4, PT, R3, 0x10, PT ;  /* 0x000000100300780c */ /* 0x000fe20003f84270 */
        /* <DEDUP_REMOVED lines=11> */
[----:B------:R-:W-:Y:S01]  /*3d80*/  FSEL R56, R56, -INF , P2 ;  /* 0xff80000038387808 */ /* 0x000fe20001000000 */
        /* <DEDUP_REMOVED lines=76> */
[----:B------:R-:W-:Y:S01]  /*4250*/  IMAD.MOV.U32 R65, RZ, RZ, R151 ;  /* 0x000000ffff417224 */ /* 0x000fe200078e0097 */
[----:B------:R-:W-:-:S02]  /*4260*/  FMNMX.FTZ R7, R35, R0, !PT ;  /* 0x0000000023077209 */ /* 0x000fc40007810000 */
[----:B------:R-:W-:Y:S02]  /*4270*/  FSEL R44, R44, -INF , P4 ;  /* 0xff8000002c2c7808 */ /* 0x000fe40002000000 */
[----:B------:R-:W-:Y:S02]  /*4280*/  ISETP.GT.AND P4, PT, R3, 0x40, PT ;  /* 0x000000400300780c */ /* 0x000fe40003f84270 */
[----:B------:R-:W-:Y:S02]  /*4290*/  FSEL R39, R39, -INF , P5 ;  /* 0xff80000027277808 */ /* 0x000fe40002800000 */
[----:B------:R-:W-:Y:S02]  /*42a0*/  FMNMX.FTZ R0, R38, R7, !PT ;  /* 0x0000000726007209 */ /* 0x000fe40007810000 */
[----:B------:R-:W-:Y:S02]  /*42b0*/  FSEL R45, R45, -INF , P3 ;  /* 0xff8000002d2d7808 */ /* 0x000fe40001800000 */
[----:B------:R-:W-:-:S02]  /*42c0*/  ISETP.GT.AND P3, PT, R3, 0x41, PT ;  /* 0x000000410300780c */ /* 0x000fc40003f64270 */
[----:B------:R-:W-:Y:S02]  /*42d0*/  FSEL R26, R26, -INF , P4 ;  /* 0xff8000001a1a7808 */ /* 0x000fe40002000000 */
[----:B------:R-:W-:Y:S02]  /*42e0*/  FMNMX.FTZ R7, R39, R0, !PT ;  /* 0x0000000027077209 */ /* 0x000fe40007810000 */
[----:B------:R-:W-:Y:S02]  /*42f0*/  FSEL R32, R32, -INF , P2 ;  /* 0xff80000020207808 */ /* 0x000fe40001000000 */
[----:B------:R-:W-:Y:S02]  /*4300*/  ISETP.GT.AND P2, PT, R3, 0x48, PT ;  /* 0x000000480300780c */ /* 0x000fe40003f44270 */
[----:B------:R-:W-:Y:S02]  /*4310*/  FSEL R27, R27, -INF , P3 ;  /* 0xff8000001b1b7808 */ /* 0x000fe40001800000 */
[----:B------:R-:W-:-:S02]  /*4320*/  FMNMX.FTZ R0, R26, R7, !PT ;  /* 0x000000071a007209 */ /* 0x000fc40007810000 */
[----:B------:R-:W-:Y:S02]  /*4330*/  FSEL R33, R33, -INF , P1 ;  /* 0xff80000021217808 */ /* 0x000fe40000800000 */
[----:B------:R-:W-:Y:S02]  /*4340*/  ISETP.GT.AND P1, PT, R3, 0x49, PT ;  /* 0x000000490300780c */ /* 0x000fe40003f24270 */
[----:B------:R-:W-:Y:S02]  /*4350*/  FSEL R30, R30, -INF , P2 ;  /* 0xff8000001e1e7808 */ /* 0x000fe40001000000 */
[----:B------:R-:W-:Y:S02]  /*4360*/  FMNMX.FTZ R3, R27, R0, !PT ;  /* 0x000000001b037209 */ /* 0x000fe40007810000 */
[----:B------:R-:W-:Y:S02]  /*4370*/  FSEL R31, R31, -INF , P1 ;  /* 0xff8000001f1f7808 */ /* 0x000fe40000800000 */
[----:B------:R-:W-:-:S02]  /*4380*/  FMNMX.FTZ R0, R30, R3, !PT ;  /* 0x000000031e007209 */ /* 0x000fc40007810000 */
[----:B------:R-:W-:Y:S02]  /*4390*/  FSEL R36, R36, -INF , P6 ;  /* 0xff80000024247808 */ /* 0x000fe40003000000 */
[----:B------:R-:W-:Y:S02]  /*43a0*/  FMNMX.FTZ R2, R31, R0, !PT ;  /* 0x000000001f027209 */ /* 0x000fe40007810000 */
[----:B------:R-:W-:Y:S02]  /*43b0*/  FSEL R37, R37, -INF , P5 ;  /* 0xff80000025257808 */ /* 0x000fe40002800000 */
[----:B------:R-:W-:Y:S01]  /*43c0*/  FSEL R24, R24, -INF , P4 ;  /* 0xff80000018187808 */ /* 0x000fe20002000000 */
[----:B------:R-:W0:Y:S01]  /*43d0*/  SHFL.BFLY PT, R3, R2, 0x2, 0x1f ;  /* 0x0c401f0002037f89 */ /* 0x000e2200000e0000 */
[----:B------:R-:W-:Y:S02]  /*43e0*/  FSEL R25, R25, -INF , P3 ;  /* 0xff80000019197808 */ /* 0x000fe40001800000 */
[----:B------:R-:W-:-:S02]  /*43f0*/  FSEL R28, R28, -INF , P2 ;  /* 0xff8000001c1c7808 */ /* 0x000fc40001000000 */
[----:B------:R-:W-:Y:S02]  /*4400*/  FSEL R29, R29, -INF , P1 ;  /* 0xff8000001d1d7808 */ /* 0x000fe40000800000 */
[-C--:B------:R-:W-:Y:S02]  /*4410*/  MOV R124, R151.reuse ;  /* 0x00000097007c7202 */ /* 0x080fe40000000f00 */
[-C--:B------:R-:W-:Y:S02]  /*4420*/  MOV R120, R151.reuse ;  /* 0x0000009700787202 */ /* 0x080fe40000000f00 */
[-C--:B------:R-:W-:Y:S02]  /*4430*/  MOV R116, R151.reuse ;  /* 0x0000009700747202 */ /* 0x080fe40000000f00 */
[-C--:B------:R-:W-:Y:S02]  /*4440*/  MOV R112, R151.reuse ;  /* 0x0000009700707202 */ /* 0x080fe40000000f00 */
[----:B------:R-:W-:-:S02]  /*4450*/  MOV R108, R151 ;  /* 0x00000097006c7202 */ /* 0x000fc40000000f00 */
[-C--:B------:R-:W-:Y:S02]  /*4460*/  MOV R104, R151.reuse ;  /* 0x0000009700687202 */ /* 0x080fe40000000f00 */
[-C--:B------:R-:W-:Y:S02]  /*4470*/  MOV R100, R151.reuse ;  /* 0x0000009700647202 */ /* 0x080fe40000000f00 */
[-C--:B------:R-:W-:Y:S02]  /*4480*/  MOV R96, R151.reuse ;  /* 0x0000009700607202 */ /* 0x080fe40000000f00 */
[----:B------:R-:W-:Y:S02]  /*4490*/  MOV R92, R151 ;  /* 0x00000097005c7202 */ /* 0x000fe40000000f00 */
[----:B0-----:R-:W-:Y:S02]  /*44a0*/  FMNMX.FTZ R7, R2, R3, !PT ;  /* 0x0000000302077209 */ /* 0x001fe40007810000 */
[----:B------:R-:W-:-:S02]  /*44b0*/  FMNMX.FTZ R3, R56, R57, !PT ;  /* 0x0000003938037209 */ /* 0x000fc40007810000 */
[-C--:B------:R-:W-:Y:S01]  /*44c0*/  MOV R88, R151.reuse ;  /* 0x0000009700587202 */ /* 0x080fe20000000f00 */
[----:B------:R-:W0:Y:S01]  /*44d0*/  SHFL.BFLY PT, R6, R7, 0x1, 0x1f ;  /* 0x0c201f0007067f89 */ /* 0x000e2200000e0000 */
[-C--:B------:R-:W-:Y:S02]  /*44e0*/  MOV R84, R151.reuse ;  /* 0x0000009700547202 */ /* 0x080fe40000000f00 */
[-C--:B------:R-:W-:Y:S02]  /*44f0*/  MOV R80, R151.reuse ;  /* 0x0000009700507202 */ /* 0x080fe40000000f00 */
[-C--:B------:R-:W-:Y:S02]  /*4500*/  MOV R76, R151.reuse ;  /* 0x00000097004c7202 */ /* 0x080fe40000000f00 */
[-C--:B------:R-:W-:Y:S02]  /*4510*/  MOV R72, R151.reuse ;  /* 0x0000009700487202 */ /* 0x080fe40000000f00 */
[----:B------:R-:W-:-:S02]  /*4520*/  MOV R68, R151 ;  /* 0x0000009700447202 */ /* 0x000fc40000000f00 */
[----:B------:R-:W-:Y:S02]  /*4530*/  MOV R64, R151 ;  /* 0x0000009700407202 */ /* 0x000fe40000000f00 */
[----:B0-----:R-:W-:-:S04]  /*4540*/  FMNMX.FTZ R6, R7, R6, !PT ;  /* 0x0000000607067209 */ /* 0x001fc80007810000 */
[C---:B------:R-:W-:Y:S01]  /*4550*/  FSETP.NEU.FTZ.AND P0, PT, R6.reuse, -INF , PT ;  /* 0xff8000000600780b */ /* 0x040fe20003f1d000 */
[----:B------:R-:W-:-:S05]  /*4560*/  FMUL.FTZ R0, R6, UR6 ;  /* 0x0000000606007c20 */ /* 0x000fca0008410000 */
[----:B------:R-:W-:Y:S02]  /*4570*/  FSEL R9, R0, RZ, P0 ;  /* 0x000000ff00097208 */ /* 0x000fe40000000000 */
[----:B------:R-:W-:Y:S02]  /*4580*/  FMNMX.FTZ R0, R60, R3, !PT ;  /* 0x000000033c007209 */ /* 0x000fe40007810000 */
[----:B------:R-:W-:Y:S01]  /*4590*/  ISETP.NE.AND P0, PT, R14, RZ, PT ;  /* 0x000000ff0e00720c */ /* 0x000fe20003f05270 */
[--C-:B------:R-:W-:Y:S01]  /*45a0*/  FFMA.FTZ R58, R58, UR6, -R9.reuse ;  /* 0x000000063a3a7c23 */ /* 0x100fe20008010809 */
[----:B------:R-:W-:Y:S01]  /*45b0*/  FMNMX.FTZ R3, R61, R0, !PT ;  /* 0x000000003d037209 */ /* 0x000fe20007810000 */
[--C-:B------:R-:W-:Y:S01]  /*45c0*/  FFMA.FTZ R59, R59, UR6, -R9.reuse ;  /* 0x000000063b3b7c23 */ /* 0x100fe20008010809 */
[--C-:B------:R-:W-:Y:S01]  /*45d0*/  FFMA.FTZ R62, R62, UR6, -R9.reuse ;  /* 0x000000063e3e7c23 */ /* 0x100fe20008010809 */
[--C-:B------:R-:W-:Y:S01]  /*45e0*/  FFMA.FTZ R63, R63, UR6, -R9.reuse ;  /* 0x000000063f3f7c23 */ /* 0x100fe20008010809 */
[----:B------:R-:W-:Y:S01]  /*45f0*/  FMNMX.FTZ R0, R48, R3, !PT ;  /* 0x0000000330007209 */ /* 0x000fe20007810000 */
[----:B------:R-:W-:Y:S01]  /*4600*/  MUFU.EX2 R58, R58 ;  /* 0x0000003a003a7308 */ /* 0x000fe20000000800 */
[--C-:B------:R-:W-:Y:S01]  /*4610*/  FFMA.FTZ R50, R50, UR6, -R9.reuse ;  /* 0x0000000632327c23 */ /* 0x100fe20008010809 */
[--C-:B------:R-:W-:Y:S01]  /*4620*/  FFMA.FTZ R51, R51, UR6, -R9.reuse ;  /* 0x0000000633337c23 */ /* 0x100fe20008010809 */
[----:B------:R-:W-:Y:S01]  /*4630*/  FMNMX.FTZ R3, R49, R0, !PT ;  /* 0x0000000031037209 */ /* 0x000fe20007810000 */
[--C-:B------:R-:W-:Y:S01]  /*4640*/  FFMA.FTZ R54, R54, UR6, -R9.reuse ;  /* 0x0000000636367c23 */ /* 0x100fe20008010809 */
[--C-:B------:R-:W-:Y:S01]  /*4650*/  FFMA.FTZ R55, R55, UR6, -R9.reuse ;  /* 0x0000000637377c23 */ /* 0x100fe20008010809 */
[--C-:B------:R-:W-:Y:S01]  /*4660*/  FFMA.FTZ R42, R42, UR6, -R9.reuse ;  /* 0x000000062a2a7c23 */ /* 0x100fe20008010809 */
[----:B------:R-:W-:Y:S01]  /*4670*/  FMNMX.FTZ R0, R52, R3, !PT ;  /* 0x0000000334007209 */ /* 0x000fe20007810000 */
[----:B------:R-:W0:Y:S01]  /*4680*/  MUFU.EX2 R59, R59 ;  /* 0x0000003b003b7308 */ /* 0x000e220000000800 */
[--C-:B------:R-:W-:Y:S01]  /*4690*/  FFMA.FTZ R43, R43, UR6, -R9.reuse ;  /* 0x000000062b2b7c23 */ /* 0x100fe20008010809 */
        /* <DEDUP_REMOVED lines=12> */
[----:B------:R-:W-:Y:S01]  /*4760*/  FFMA.FTZ R30, R30, UR6, -R9 ;  /* 0x000000061e1e7c23 */ /* 0x000fe20008010809 */
[----:B------:R-:W-:Y:S01]  /*4770*/  FMNMX.FTZ R0, R44, R3, !PT ;  /* 0x000000032c007209 */ /* 0x000fe20007810000 */
[----:B------:R-:W1:Y:S01]  /*4780*/  MUFU.EX2 R63, R63 ;  /* 0x0000003f003f7308 */ /* 0x000e620000000800 */
[----:B0-----:R-:W-:Y:S01]  /*4790*/  FADD.FTZ R7, R58, R59 ;  /* 0x0000003b3a077221 */ /* 0x001fe20000010000 */
[----:B------:R-:W-:Y:S01]  /*47a0*/  FFMA.FTZ R9, R31, UR6, -R9 ;  /* 0x000000061f097c23 */ /* 0x000fe20008010809 */
[----:B------:R-:W-:Y:S01]  /*47b0*/  FMNMX.FTZ R3, R45, R0, !PT ;  /* 0x000000002d037209 */ /* 0x000fe20007810000 */
[--C-:B------:R-:W-:Y:S01]  /*47c0*/  IMAD.MOV.U32 R31, RZ, RZ, R151.reuse ;  /* 0x000000ffff1f7224 */ /* 0x100fe200078e0097 */
[----:B------:R-:W-:Y:S01]  /*47d0*/  F2FP.BF16.F32.PACK_AB R209, R59, R58 ;  /* 0x0000003a3bd1723e */ /* 0x000fe200000010ff */
[--C-:B------:R-:W-:Y:S01]  /*47e0*/  IMAD.MOV.U32 R59, RZ, RZ, R151.reuse ;  /* 0x000000ffff3b7224 */ /* 0x100fe200078e0097 */
[----:B------:R-:W-:Y:S01]  /*47f0*/  FMNMX.FTZ R0, R32, R3, !PT ;  /* 0x0000000320007209 */ /* 0x000fe20007810000 */
[----:B------:R-:W-:Y:S01]  /*4800*/  MUFU.EX2 R50, R50 ;  /* 0x0000003200327308 */ /* 0x000fe20000000800 */
[----:B------:R-:W-:-:S02]  /*4810*/  IMAD.MOV.U32 R58, RZ, RZ, R151 ;  /* 0x000000ffff3a7224 */ /* 0x000fc400078e0097 */
[----:B------:R-:W-:-:S04]  /*4820*/  FMNMX.FTZ R3, R33, R0, !PT ;  /* 0x0000000021037209 */ /* 0x000fc80007810000 */
[----:B------:R-:W-:Y:S01]  /*4830*/  FMNMX.FTZ R0, R36, R3, !PT ;  /* 0x0000000324007209 */ /* 0x000fe20007810000 */
[----:B------:R-:W0:Y:S01]  /*4840*/  MUFU.EX2 R51, R51 ;  /* 0x0000003300337308 */ /* 0x000e220000000800 */
[----:B-1----:R-:W-:Y:S02]  /*4850*/  F2FP.BF16.F32.PACK_AB R211, R63, R62 ;  /* 0x0000003e3fd3723e */ /* 0x002fe400000010ff */
[----:B------:R-:W-:-:S04]  /*4860*/  FMNMX.FTZ R3, R37, R0, !PT ;  /* 0x0000000025037209 */ /* 0x000fc80007810000 */
[----:B------:R-:W-:Y:S01]  /*4870*/  FMNMX.FTZ R0, R24, R3, !PT ;  /* 0x0000000318007209 */ /* 0x000fe20007810000 */
[----:B------:R-:W-:Y:S03]  /*4880*/  MUFU.EX2 R54, R54 ;  /* 0x0000003600367308 */ /* 0x000fe60000000800 */
[----:B------:R-:W-:-:S04]  /*4890*/  FMNMX.FTZ R3, R25, R0, !PT ;  /* 0x0000000019037209 */ /* 0x000fc80007810000 */
[----:B------:R-:W-:Y:S01]  /*48a0*/  FMNMX.FTZ R0, R28, R3, !PT ;  /* 0x000000031c007209 */ /* 0x000fe20007810000 */
[----:B------:R-:W1:Y:S01]  /*48b0*/  MUFU.EX2 R55, R55 ;  /* 0x0000003700377308 */ /* 0x000e620000000800 */
[----:B0-----:R-:W-:Y:S02]  /*48c0*/  F2FP.BF16.F32.PACK_AB R205, R51, R50 ;  /* 0x0000003233cd723e */ /* 0x001fe400000010ff */
[----:B------:R-:W-:-:S05]  /*48d0*/  FMNMX.FTZ R0, R29, R0, !PT ;  /* 0x000000001d007209 */ /* 0x000fca0007810000 */
[----:B------:R-:W0:Y:S01]  /*48e0*/  SHFL.BFLY PT, R3, R0, 0x2, 0x1f ;  /* 0x0c401f0000037f89 */ /* 0x000e2200000e0000 */
[----:B------:R-:W-:Y:S08]  /*48f0*/  MUFU.EX2 R195, R9 ;  /* 0x0000000900c37308 */ /* 0x000ff00000000800 */
[----:B------:R-:W-:Y:S01]  /*4900*/  MUFU.EX2 R42, R42 ;  /* 0x0000002a002a7308 */ /* 0x000fe20000000800 */
[----:B-1----:R-:W-:-:S07]  /*4910*/  F2FP.BF16.F32.PACK_AB R207, R55, R54 ;  /* 0x0000003637cf723e */ /* 0x002fce00000010ff */
[----:B------:R-:W1:Y:S01]  /*4920*/  MUFU.EX2 R43, R43 ;  /* 0x0000002b002b7308 */ /* 0x000e620000000800 */
[----:B0-----:R-:W-:-:S07]  /*4930*/  FMNMX.FTZ R2, R0, R3, !PT ;  /* 0x0000000300027209 */ /* 0x001fce0007810000 */
[----:B------:R-:W-:Y:S01]  /*4940*/  MUFU.EX2 R46, R46 ;  /* 0x0000002e002e7308 */ /* 0x000fe20000000800 */
[----:B------:R-:W0:Y:S07]  /*4950*/  SHFL.BFLY PT, R3, R2, 0x1, 0x1f ;  /* 0x0c201f0002037f89 */ /* 0x000e2e00000e0000 */
[----:B------:R-:W2:Y:S01]  /*4960*/  MUFU.EX2 R47, R47 ;  /* 0x0000002f002f7308 */ /* 0x000ea20000000800 */
[----:B-1----:R-:W-:-:S07]  /*4970*/  F2FP.BF16.F32.PACK_AB R201, R43, R42 ;  /* 0x0000002a2bc9723e */ /* 0x002fce00000010ff */
[----:B------:R-:W-:Y:S08]  /*4980*/  MUFU.EX2 R34, R34 ;  /* 0x0000002200227308 */ /* 0x000ff00000000800 */
[----:B------:R-:W1:Y:S01]  /*4990*/  MUFU.EX2 R35, R35 ;  /* 0x0000002300237308 */ /* 0x000e620000000800 */
[----:B--2---:R-:W-:Y:S02]  /*49a0*/  F2FP.BF16.F32.PACK_AB R203, R47, R46 ;  /* 0x0000002e2fcb723e */ /* 0x004fe400000010ff */
[----:B0-----:R-:W-:Y:S01]  /*49b0*/  FMNMX.FTZ R3, R2, R3, !PT ;  /* 0x0000000302037209 */ /* 0x001fe20007810000 */
[----:B------:R-:W-:Y:S01]  /*49c0*/  FADD.FTZ R2, R62, R7 ;  /* 0x000000073e027221 */ /* 0x000fe20000010000 */
[----:B------:R-:W-:-:S02]  /*49d0*/  IMAD.MOV.U32 R62, RZ, RZ, R151 ;  /* 0x000000ffff3e7224 */ /* 0x000fc400078e0097 */
[C---:B------:R-:W-:Y:S01]  /*49e0*/  FSETP.NEU.FTZ.AND P1, PT, R3.reuse, -INF , PT ;  /* 0xff8000000300780b */ /* 0x040fe20003f3d000 */
[----:B------:R-:W-:Y:S01]  /*49f0*/  FMUL.FTZ R0, R3, UR6 ;  /* 0x0000000603007c20 */ /* 0x000fe20008410000 */
[----:B------:R-:W-:Y:S01]  /*4a00*/  FADD.FTZ R7, R63, R2 ;  /* 0x000000023f077221 */ /* 0x000fe20000010000 */
[----:B------:R-:W-:Y:S01]  /*4a10*/  MUFU.EX2 R38, R38 ;  /* 0x0000002600267308 */ /* 0x000fe20000000800 */
[----:B------:R-:W-:Y:S02]  /*4a20*/  IMAD.MOV.U32 R63, RZ, RZ, R151 ;  /* 0x000000ffff3f7224 */ /* 0x000fe400078e0097 */
[----:B------:R-:W-:Y:S01]  /*4a30*/  FSEL R0, R0, RZ, P1 ;  /* 0x000000ff00007208 */ /* 0x000fe20000800000 */
[----:B------:R-:W-:Y:S01]  /*4a40*/  FADD.FTZ R2, R50, R7 ;  /* 0x0000000732027221 */ /* 0x000fe20000010000 */
[----:B------:R-:W-:Y:S01]  /*4a50*/  PLOP3.LUT P1, PT, PT, PT, UP0, 0x80, 0x0 ;  /* 0x000000000000781c */ /* 0x000fe20003f2f008 */
[----:B------:R-:W-:Y:S01]  /*4a60*/  IMAD.MOV.U32 R50, RZ, RZ, R151 ;  /* 0x000000ffff327224 */ /* 0x000fe200078e0097 */
[----:B-1----:R-:W-:Y:S01]  /*4a70*/  F2FP.BF16.F32.PACK_AB R197, R35, R34 ;  /* 0x0000002223c5723e */ /* 0x002fe200000010ff */
[--C-:B------:R-:W-:Y:S01]  /*4a80*/  FFMA.FTZ R56, R56, UR6, -R0.reuse ;  /* 0x0000000638387c23 */ /* 0x100fe20008010800 */
[--C-:B------:R-:W-:Y:S01]  /*4a90*/  FFMA.FTZ R57, R57, UR6, -R0.reuse ;  /* 0x0000000639397c23 */ /* 0x100fe20008010800 */
[--C-:B------:R-:W-:Y:S01]  /*4aa0*/  FFMA.FTZ R60, R60, UR6, -R0.reuse ;  /* 0x000000063c3c7c23 */ /* 0x100fe20008010800 */
[--C-:B------:R-:W-:Y:S01]  /*4ab0*/  FFMA.FTZ R61, R61, UR6, -R0.reuse ;  /* 0x000000063d3d7c23 */ /* 0x100fe20008010800 */
[--C-:B------:R-:W-:Y:S01]  /*4ac0*/  FFMA.FTZ R48, R48, UR6, -R0.reuse ;  /* 0x0000000630307c23 */ /* 0x100fe20008010800 */
[--C-:B------:R-:W-:Y:S01]  /*4ad0*/  FFMA.FTZ R49, R49, UR6, -R0.reuse ;  /* 0x0000000631317c23 */ /* 0x100fe20008010800 */
[----:B------:R-:W-:Y:S01]  /*4ae0*/  MUFU.EX2 R56, R56 ;  /* 0x0000003800387308 */ /* 0x000fe20000000800 */
[--C-:B------:R-:W-:Y:S01]  /*4af0*/  FFMA.FTZ R52, R52, UR6, -R0.reuse ;  /* 0x0000000634347c23 */ /* 0x100fe20008010800 */
[----:B------:R-:W-:Y:S01]  /*4b00*/  FFMA.FTZ R53, R53, UR6, -R0 ;  /* 0x0000000635357c23 */ /* 0x000fe20008010800 */
[----:B------:R-:W-:Y:S01]  /*4b10*/  FADD.FTZ R9, R51, R2 ;  /* 0x0000000233097221 */ /* 0x000fe20000010000 */
[--C-:B------:R-:W-:Y:S01]  /*4b20*/  FFMA.FTZ R40, R40, UR6, -R0.reuse ;  /* 0x0000000628287c23 */ /* 0x100fe20008010800 */
[--C-:B------:R-:W-:Y:S01]  /*4b30*/  FFMA.FTZ R41, R41, UR6, -R0.reuse ;  /* 0x0000000629297c23 */ /* 0x100fe20008010800 */
[--C-:B------:R-:W-:Y:S01]  /*4b40*/  FFMA.FTZ R44, R44, UR6, -R0.reuse ;  /* 0x000000062c2c7c23 */ /* 0x100fe20008010800 */
[----:B------:R-:W-:Y:S01]  /*4b50*/  FADD.FTZ R14, R54, R9 ;  /* 0x00000009360e7221 */ /* 0x000fe20000010000 */
[----:B------:R-:W0:Y:S01]  /*4b60*/  MUFU.EX2 R57, R57 ;  /* 0x0000003900397308 */ /* 0x000e220000000800 */
[--C-:B------:R-:W-:Y:S01]  /*4b70*/  FFMA.FTZ R45, R45, UR6, -R0.reuse ;  /* 0x000000062d2d7c23 */ /* 0x100fe20008010800 */
[----:B------:R-:W-:Y:S01]  /*4b80*/  FFMA.FTZ R32, R32, UR6, -R0 ;  /* 0x0000000620207c23 */ /* 0x000fe20008010800 */
[----:B------:R-:W-:Y:S01]  /*4b90*/  FADD.FTZ R9, R55, R14 ;  /* 0x0000000e37097221 */ /* 0x000fe20000010000 */
[--C-:B------:R-:W-:Y:S01]  /*4ba0*/  FFMA.FTZ R33, R33, UR6, -R0.reuse ;  /* 0x0000000621217c23 */ /* 0x100fe20008010800 */
[--C-:B------:R-:W-:Y:S01]  /*4bb0*/  FFMA.FTZ R36, R36, UR6, -R0.reuse ;  /* 0x0000000624247c23 */ /* 0x100fe20008010800 */
[--C-:B------:R-:W-:Y:S01]  /*4bc0*/  FFMA.FTZ R37, R37, UR6, -R0.reuse ;  /* 0x0000000625257c23 */ /* 0x100fe20008010800 */
[----:B------:R-:W-:Y:S01]  /*4bd0*/  FADD.FTZ R14, R42, R9 ;  /* 0x000000092a0e7221 */ /* 0x000fe20000010000 */
[----:B------:R-:W1:Y:S01]  /*4be0*/  MUFU.EX2 R60, R60 ;  /* 0x0000003c003c7308 */ /* 0x000e620000000800 */
[--C-:B------:R-:W-:Y:S01]  /*4bf0*/  FFMA.FTZ R24, R24, UR6, -R0.reuse ;  /* 0x0000000618187c23 */ /* 0x100fe20008010800 */
[----:B------:R-:W-:Y:S01]  /*4c00*/  FFMA.FTZ R25, R25, UR6, -R0 ;  /* 0x0000000619197c23 */ /* 0x000fe20008010800 */
[----:B------:R-:W-:Y:S01]  /*4c10*/  FADD.FTZ R9, R43, R14 ;  /* 0x0000000e2b097221 */ /* 0x000fe20000010000 */
[--C-:B------:R-:W-:Y:S01]  /*4c20*/  FFMA.FTZ R28, R28, UR6, -R0.reuse ;  /* 0x000000061c1c7c23 */ /* 0x100fe20008010800 */
[----:B------:R-:W-:Y:S01]  /*4c30*/  FFMA.FTZ R0, R29, UR6, -R0 ;  /* 0x000000061d007c23 */ /* 0x000fe20008010800 */
[----:B------:R-:W-:-:S02]  /*4c40*/  IMAD.MOV.U32 R55, RZ, RZ, R151 ;  /* 0x000000ffff377224 */ /* 0x000fc400078e0097 */
[----:B------:R-:W-:Y:S01]  /*4c50*/  FADD.FTZ R14, R46, R9 ;  /* 0x000000092e0e7221 */ /* 0x000fe20000010000 */
[----:B------:R-:W2:Y:S01]  /*4c60*/  MUFU.EX2 R61, R61 ;  /* 0x0000003d003d7308 */ /* 0x000ea20000000800 */
[----:B0-----:R-:W-:Y:S01]  /*4c70*/  FADD.FTZ R7, R56, R57 ;  /* 0x0000003938077221 */ /* 0x001fe20000010000 */
[----:B------:R-:W-:Y:S01]  /*4c80*/  F2FP.BF16.F32.PACK_AB R208, R57, R56 ;  /* 0x0000003839d0723e */ /* 0x000fe200000010ff */
[----:B------:R-:W-:Y:S01]  /*4c90*/  FADD.FTZ R9, R47, R14 ;  /* 0x0000000e2f097221 */ /* 0x000fe20000010000 */
[--C-:B------:R-:W-:Y:S01]  /*4ca0*/  IMAD.MOV.U32 R57, RZ, RZ, R151.reuse ;  /* 0x000000ffff397224 */ /* 0x100fe200078e0097 */
[----:B------:R-:W-:Y:S01]  /*4cb0*/  MOV R56, R151 ;  /* 0x0000009700387202 */ /* 0x000fe20000000f00 */
[----:B------:R-:W-:Y:S02]  /*4cc0*/  IMAD.MOV.U32 R54, RZ, RZ, R151 ;  /* 0x000000ffff367224 */ /* 0x000fe400078e0097 */
[----:B------:R-:W-:Y:S01]  /*4cd0*/  FADD.FTZ R14, R34, R9 ;  /* 0x00000009220e7221 */ /* 0x000fe20000010000 */
[----:B------:R-:W0:Y:S01]  /*4ce0*/  MUFU.EX2 R48, R48 ;  /* 0x0000003000307308 */ /* 0x000e220000000800 */
[----:B-1----:R-:W-:Y:S01]  /*4cf0*/  FADD.FTZ R2, R60, R7 ;  /* 0x000000073c027221 */ /* 0x002fe20000010000 */
[----:B------:R-:W-:-:S02]  /*4d00*/  IMAD.MOV.U32 R51, RZ, RZ, R151 ;  /* 0x000000ffff337224 */ /* 0x000fc400078e0097 */
[----:B------:R-:W-:Y:S01]  /*4d10*/  FADD.FTZ R9, R35, R14 ;  /* 0x0000000e23097221 */ /* 0x000fe20000010000 */
[--C-:B------:R-:W-:Y:S02]  /*4d20*/  IMAD.MOV.U32 R47, RZ, RZ, R151.reuse ;  /* 0x000000ffff2f7224 */ /* 0x100fe400078e0097 */
[----:B------:R-:W-:Y:S02]  /*4d30*/  IMAD.MOV.U32 R46, RZ, RZ, R151 ;  /* 0x000000ffff2e7224 */ /* 0x000fe400078e0097 */
[----:B------:R-:W-:Y:S01]  /*4d40*/  FADD.FTZ R14, R38, R9 ;  /* 0x00000009260e7221 */ /* 0x000fe20000010000 */
[----:B------:R-:W1:Y:S01]  /*4d50*/  MUFU.EX2 R49, R49 ;  /* 0x0000003100317308 */ /* 0x000e620000000800 */
[C---:B--2---:R-:W-:Y:S01]  /*4d60*/  FADD.FTZ R7, R61.reuse, R2 ;  /* 0x000000023d077221 */ /* 0x044fe20000010000 */
[----:B------:R-:W-:Y:S01]  /*4d70*/  F2FP.BF16.F32.PACK_AB R210, R61, R60 ;  /* 0x0000003c3dd2723e */ /* 0x000fe200000010ff */
[--C-:B------:R-:W-:Y:S01]  /*4d80*/  IMAD.MOV.U32 R61, RZ, RZ, R151.reuse ;  /* 0x000000ffff3d7224 */ /* 0x100fe200078e0097 */
[----:B------:R-:W-:Y:S01]  /*4d90*/  MOV R60, R151 ;  /* 0x00000097003c7202 */ /* 0x000fe20000000f00 */
[----:B------:R-:W-:-:S02]  /*4da0*/  IMAD.MOV.U32 R43, RZ, RZ, R151 ;  /* 0x000000ffff2b7224 */ /* 0x000fc400078e0097 */
[----:B------:R-:W-:Y:S01]  /*4db0*/  IMAD.MOV.U32 R42, RZ, RZ, R151 ;  /* 0x000000ffff2a7224 */ /* 0x000fe200078e0097 */
[----:B------:R-:W2:Y:S01]  /*4dc0*/  MUFU.EX2 R52, R52 ;  /* 0x0000003400347308 */ /* 0x000ea20000000800 */
[----:B0-----:R-:W-:Y:S01]  /*4dd0*/  FADD.FTZ R2, R48, R7 ;  /* 0x0000000730027221 */ /* 0x001fe20000010000 */
[--C-:B------:R-:W-:Y:S02]  /*4de0*/  IMAD.MOV.U32 R35, RZ, RZ, R151.reuse ;  /* 0x000000ffff237224 */ /* 0x100fe400078e0097 */
[--C-:B------:R-:W-:Y:S02]  /*4df0*/  IMAD.MOV.U32 R34, RZ, RZ, R151.reuse ;  /* 0x000000ffff227224 */ /* 0x100fe400078e0097 */
[--C-:B------:R-:W-:Y:S02]  /*4e00*/  IMAD.MOV.U32 R29, RZ, RZ, R151.reuse ;  /* 0x000000ffff1d7224 */ /* 0x100fe400078e0097 */
[----:B------:R-:W0:Y:S01]  /*4e10*/  MUFU.EX2 R53, R53 ;  /* 0x0000003500357308 */ /* 0x000e220000000800 */
[C---:B-1----:R-:W-:Y:S01]  /*4e20*/  FADD.FTZ R7, R49.reuse, R2 ;  /* 0x0000000231077221 */ /* 0x042fe20000010000 */
[----:B------:R-:W-:Y:S01]  /*4e30*/  F2FP.BF16.F32.PACK_AB R204, R49, R48 ;  /* 0x0000003031cc723e */ /* 0x000fe200000010ff */
[----:B------:R-:W-:Y:S01]  /*4e40*/  IMAD.MOV.U32 R49, RZ, RZ, R151 ;  /* 0x000000ffff317224 */ /* 0x000fe200078e0097 */
[----:B------:R-:W-:-:S04]  /*4e50*/  MOV R48, R151 ;  /* 0x0000009700307202 */ /* 0x000fc80000000f00 */
[----:B------:R-:W1:Y:S01]  /*4e60*/  MUFU.EX2 R40, R40 ;  /* 0x0000002800287308 */ /* 0x000e620000000800 */
[----:B--2---:R-:W-:-:S07]  /*4e70*/  FADD.FTZ R2, R52, R7 ;  /* 0x0000000734027221 */ /* 0x004fce0000010000 */
[----:B------:R-:W2:Y:S01]  /*4e80*/  MUFU.EX2 R41, R41 ;  /* 0x0000002900297308 */ /* 0x000ea20000000800 */
[C---:B0-----:R-:W-:Y:S01]  /*4e90*/  FADD.FTZ R7, R53.reuse, R2 ;  /* 0x0000000235077221 */ /* 0x041fe20000010000 */
[----:B------:R-:W-:Y:S01]  /*4ea0*/  F2FP.BF16.F32.PACK_AB R206, R53, R52 ;  /* 0x0000003435ce723e */ /* 0x000fe200000010ff */
[----:B------:R-:W-:Y:S01]  /*4eb0*/  IMAD.MOV.U32 R53, RZ, RZ, R151 ;  /* 0x000000ffff357224 */ /* 0x000fe200078e0097 */
[----:B------:R-:W-:-:S04]  /*4ec0*/  MOV R52, R151 ;  /* 0x0000009700347202 */ /* 0x000fc80000000f00 */
[----:B------:R-:W0:Y:S01]  /*4ed0*/  MUFU.EX2 R44, R44 ;  /* 0x0000002c002c7308 */ /* 0x000e220000000800 */
[----:B-1----:R-:W-:-:S07]  /*4ee0*/  FADD.FTZ R2, R40, R7 ;  /* 0x0000000728027221 */ /* 0x002fce0000010000 */
[----:B------:R-:W1:Y:S01]  /*4ef0*/  MUFU.EX2 R45, R45 ;  /* 0x0000002d002d7308 */ /* 0x000e620000000800 */
[C---:B--2---:R-:W-:Y:S01]  /*4f00*/  FADD.FTZ R7, R41.reuse, R2 ;  /* 0x0000000229077221 */ /* 0x044fe20000010000 */
[----:B------:R-:W-:Y:S01]  /*4f10*/  F2FP.BF16.F32.PACK_AB R200, R41, R40 ;  /* 0x0000002829c8723e */ /* 0x000fe200000010ff */
[----:B------:R-:W-:Y:S01]  /*4f20*/  IMAD.MOV.U32 R41, RZ, RZ, R151 ;  /* 0x000000ffff297224 */ /* 0x000fe200078e0097 */
[----:B------:R-:W-:-:S04]  /*4f30*/  MOV R40, R151 ;  /* 0x0000009700287202 */ /* 0x000fc80000000f00 */
[----:B------:R-:W2:Y:S01]  /*4f40*/  MUFU.EX2 R32, R32 ;  /* 0x0000002000207308 */ /* 0x000ea20000000800 */
[----:B0-----:R-:W-:-:S07]  /*4f50*/  FADD.FTZ R2, R44, R7 ;  /* 0x000000072c027221 */ /* 0x001fce0000010000 */
        /* <DEDUP_REMOVED lines=13> */
[C---:B-1----:R-:W-:Y:S01]  /*5030*/  FADD.FTZ R9, R39.reuse, R14 ;  /* 0x0000000e27097221 */ /* 0x042fe20000010000 */
[----:B------:R-:W-:Y:S01]  /*5040*/  F2FP.BF16.F32.PACK_AB R199, R39, R38 ;  /* 0x0000002627c7723e */ /* 0x000fe200000010ff */
[--C-:B------:R-:W-:Y:S02]  /*5050*/  IMAD.MOV.U32 R39, RZ, RZ, R151.reuse ;  /* 0x000000ffff277224 */ /* 0x100fe400078e0097 */
[----:B------:R-:W-:-:S03]  /*5060*/  IMAD.MOV.U32 R38, RZ, RZ, R151 ;  /* 0x000000ffff267224 */ /* 0x000fc600078e0097 */
[----:B------:R-:W1:Y:S01]  /*5070*/  MUFU.EX2 R37, R37 ;  /* 0x0000002500257308 */ /* 0x000e620000000800 */
[----:B--2---:R-:W-:-:S07]  /*5080*/  FADD.FTZ R2, R36, R7 ;  /* 0x0000000724027221 */ /* 0x004fce0000010000 */
        /* <DEDUP_REMOVED lines=8> */
[C---:B--2---:R-:W-:Y:S01]  /*5110*/  FADD.FTZ R9, R27.reuse, R14 ;  /* 0x0000000e1b097221 */ /* 0x044fe20000010000 */
[----:B------:R-:W-:Y:S01]  /*5120*/  F2FP.BF16.F32.PACK_AB R193, R27, R26 ;  /* 0x0000001a1bc1723e */ /* 0x000fe200000010ff */
[--C-:B------:R-:W-:Y:S02]  /*5130*/  IMAD.MOV.U32 R27, RZ, RZ, R151.reuse ;  /* 0x000000ffff1b7224 */ /* 0x100fe400078e0097 */
[----:B------:R-:W-:-:S03]  /*5140*/  IMAD.MOV.U32 R26, RZ, RZ, R151 ;  /* 0x000000ffff1a7224 */ /* 0x000fc600078e0097 */
[----:B------:R-:W2:Y:S01]  /*5150*/  MUFU.EX2 R25, R25 ;  /* 0x0000001900197308 */ /* 0x000ea20000000800 */
[----:B0-----:R-:W-:-:S07]  /*5160*/  FADD.FTZ R2, R24, R15 ;  /* 0x0000000f18027221 */ /* 0x001fce0000010000 */
[----:B------:R-:W0:Y:S01]  /*5170*/  MUFU.EX2 R28, R28 ;  /* 0x0000001c001c7308 */ /* 0x000e220000000800 */
[----:B-1----:R-:W-:-:S04]  /*5180*/  FADD.FTZ R14, R30, R9 ;  /* 0x000000091e0e7221 */ /* 0x002fc80000010000 */
[C---:B------:R-:W-:Y:S01]  /*5190*/  FADD.FTZ R9, R195.reuse, R14 ;  /* 0x0000000ec3097221 */ /* 0x040fe20000010000 */
[----:B------:R-:W-:Y:S01]  /*51a0*/  F2FP.BF16.F32.PACK_AB R195, R195, R30 ;  /* 0x0000001ec3c3723e */ /* 0x000fe200000010ff */
[--C-:B------:R-:W-:Y:S01]  /*51b0*/  IMAD.MOV.U32 R30, RZ, RZ, R151.reuse ;  /* 0x000000ffff1e7224 */ /* 0x100fe200078e0097 */
[----:B------:R1:W3:Y:S01]  /*51c0*/  MUFU.EX2 R7, R0 ;  /* 0x0000000000077308 */ /* 0x0002e20000000800 */
[C---:B--2---:R-:W-:Y:S01]  /*51d0*/  FADD.FTZ R15, R25.reuse, R2 ;  /* 0x00000002190f7221 */ /* 0x044fe20000010000 */
[----:B------:R-:W-:Y:S01]  /*51e0*/  F2FP.BF16.F32.PACK_AB R192, R25, R24 ;  /* 0x0000001819c0723e */ /* 0x000fe200000010ff */
[----:B------:R-:W-:Y:S01]  /*51f0*/  IMAD.MOV.U32 R25, RZ, RZ, R151 ;  /* 0x000000ffff197224 */ /* 0x000fe200078e0097 */
[----:B------:R-:W-:Y:S02]  /*5200*/  MOV R2, 0x3f800000 ;  /* 0x3f80000000027802 */ /* 0x000fe40000000f00 */
[----:B------:R-:W-:Y:S01]  /*5210*/  MOV R24, R151 ;  /* 0x0000009700187202 */ /* 0x000fe20000000f00 */
[----:B0-----:R-:W-:Y:S01]  /*5220*/  FADD.FTZ R14, R28, R15 ;  /* 0x0000000f1c0e7221 */ /* 0x001fe20000010000 */
[----:B-1----:R-:W-:-:S03]  /*5230*/  IMAD.MOV.U32 R0, RZ, RZ, 0x3f800000 ;  /* 0x3f800000ff007424 */ /* 0x002fc600078e00ff */
[C---:B---3--:R-:W-:Y:S01]  /*5240*/  FADD.FTZ R14, R7.reuse, R14 ;  /* 0x0000000e070e7221 */ /* 0x048fe20000010000 */
[----:B------:R-:W-:Y:S01]  /*5250*/  F2FP.BF16.F32.PACK_AB R194, R7, R28 ;  /* 0x0000001c07c2723e */ /* 0x000fe200000010ff */
[----:B------:R-:W-:Y:S01]  /*5260*/  IMAD.U32 R7, RZ, RZ, UR7 ;  /* 0x00000007ff077e24 */ /* 0x000fe2000f8e00ff */
[----:B------:R-:W-:Y:S01]  /*5270*/  MOV R28, R151 ;  /* 0x00000097001c7202 */ /* 0x000fe20000000f00 */
[----:B------:R-:W-:Y:S06]  /*5280*/  @!P1 BRA `(.L_x_18) ;  /* 0x0000003c00e89947 */ /* 0x000fec0003800000 */
[----:B------:R-:W-:Y:S01]  /*5290*/  UMOV UR6, URZ ;  /* 0x0000003f00067c82 */ /* 0x000fe20008000000 */
[----:B------:R-:W-:Y:S01]  /*52a0*/  IMAD.U32 R20, RZ, RZ, UR60 ;  /* 0x0000003cff147e24 */ /* 0x000fe2000f8e00ff */
[----:B------:R-:W-:Y:S01]  /*52b0*/  MOV R15, R3 ;  /* 0x00000003000f7202 */ /* 0x000fe20000000f00 */
[----:B------:R-:W-:Y:S01]  /*52c0*/  IMAD.MOV.U32 R19, RZ, RZ, R6 ;  /* 0x000000ffff137224 */ /* 0x000fe200078e0006 */
[----:B------:R-:W-:Y:S01]  /*52d0*/  CS2R R150, SRZ ;  /* 0x0000000000967805 */ /* 0x000fe2000001ff00 */
[----:B------:R-:W-:Y:S01]  /*52e0*/  IMAD.U32 R214, RZ, RZ, UR6 ;  /* 0x00000006ffd67e24 */ /* 0x000fe2000f8e00ff */
[----:B------:R-:W-:Y:S01]  /*52f0*/  CS2R R146, SRZ ;  /* 0x0000000000927805 */ /* 0x000fe2000001ff00 */
[----:B------:R-:W-:Y:S01]  /*5300*/  IMAD.MOV.U32 R2, RZ, RZ, 0x3f800000 ;  /* 0x3f800000ff027424 */ /* 0x000fe200078e00ff */
        /* <DEDUP_REMOVED lines=61> */
[----:B------:R-:W-:Y:S01]  /*56e0*/  CS2R R24, SRZ ;  /* 0x0000000000187805 */ /* 0x000fe2000001ff00 */
[----:B------:R-:W-:-:S07]  /*56f0*/  IMAD.U32 R21, RZ, RZ, UR6 ;  /* 0x00000006ff157e24 */ /* 0x000fce000f8e00ff */
.L_x_29:
[----:B------:R-:W-:Y:S02]  /*5700*/  R2UR UR6, R21 ;  /* 0x00000000150672ca */ /* 0x000fe400000e0000 */
[----:B------:R-:W-:-:S11]  /*5710*/  R2UR UR7, R214 ;  /* 0x00000000d60772ca */ /* 0x000fd600000e0000 */
[----:B------:R-:W-:-:S04]  /*5720*/  UISETP.NE.AND UP0, UPT, UR6, 0x1, UPT ;  /* 0x000000010600788c */ /* 0x000fc8000bf05270 */
[----:B------:R-:W-:-:S04]  /*5730*/  USEL UR6, URZ, 0x1, UP0 ;  /* 0x000000013f067887 */ /* 0x000fc80008000000 */
[----:B------:R-:W-:-:S06]  /*5740*/  ULOP3.LUT UR6, UR7, UR6, URZ, 0x3c, !UPT ;  /* 0x0000000607067292 */ /* 0x000fcc000f8e3c3f */
[----:B------:R-:W-:Y:S01]  /*5750*/  MOV R7, UR6 ;  /* 0x0000000600077c02 */ /* 0x000fe20008000f00 */
[----:B------:R-:W-:Y:S06]  /*5760*/  @!P0 BRA `(.L_x_19) ;  /* 0x0000000000048947 */ /* 0x000fec0003800000 */
[----:B------:R-:W-:Y:S01]  /*5770*/  BPT.TRAP 0x1 ;  /* 0x000000040000795c */ /* 0x000fe20000300000 */
.L_x_19:
[----:B------:R-:W-:Y:S02]  /*5780*/  R2UR UR6, R21 ;  /* 0x00000000150672ca */ /* 0x000fe400000e0000 */
[----:B------:R-:W-:Y:S02]  /*5790*/  R2UR UR7, R16 ;  /* 0x00000000100772ca */ /* 0x000fe400000e0000 */
[----:B------:R-:W-:-:S09]  /*57a0*/  R2UR UR10, R7 ;  /* 0x00000000070a72ca */ /* 0x000fd200000e0000 */
[----:B------:R-:W-:-:S04]  /*57b0*/  UIADD3 UR6, UR6, 0x1, URZ ;  /* 0x0000000106067890 */ /* 0x000fc8000fffe03f */
[----:B------:R-:W-:Y:S01]  /*57c0*/  UISETP.NE.AND UP0, UPT, UR6, 0x2, UPT ;  /* 0x000000020600788c */ /* 0x000fe2000bf05270 */
[----:B------:R-:W-:-:S03]  /*57d0*/  IMAD.U32 R3, RZ, RZ, UR10 ;  /* 0x0000000aff037e24 */ /* 0x000fc6000f8e00ff */
[----:B------:R-:W-:Y:S02]  /*57e0*/  USEL UR6, UR6, URZ, UP0 ;  /* 0x0000003f06067287 */ /* 0x000fe40008000000 */
[----:B------:R-:W-:Y:S02]  /*57f0*/  SHF.L.U32 R3, R3, 0x1f, RZ ;  /* 0x0000001f03037819 */ /* 0x000fe400000006ff */
[----:B------:R-:W-:Y:S02]  /*5800*/  ULEA UR7, UR6, UR7, 0x3 ;  /* 0x0000000706077291 */ /* 0x000fe4000f8e183f */
[----:B------:R-:W-:-:S04]  /*5810*/  IMAD.U32 R8, RZ, RZ, UR6 ;  /* 0x00000006ff087e24 */ /* 0x000fc8000f8e00ff */
[----:B------:R-:W-:-:S03]  /*5820*/  IMAD.U32 R22, RZ, RZ, UR7 ;  /* 0x00000007ff167e24 */ /* 0x000fc6000f8e00ff */
[----:B------:R0:W1:Y:S01]  /*5830*/  SYNCS.PHASECHK.TRANS64.TRYWAIT P1, [UR7+0x38830], R3 ;  /* 0x03883003ff0075a7 */ /* 0x0000620008020147 */
[----:B------:R-:W-:Y:S05]  /*5840*/  @!P0 BRA `(.L_x_20) ;  /* 0x0000000000048947 */ /* 0x000fea0003800000 */
[----:B------:R-:W-:Y:S01]  /*5850*/  BPT.TRAP 0x1 ;  /* 0x000000040000795c */ /* 0x000fe20000300000 */
.L_x_20:
[----:B-1----:R-:W-:Y:S05]  /*5860*/  @P1 BRA `(.L_x_21) ;  /* 0x00000000000c1947 */ /* 0x002fea0003800000 */
[----:B------:R-:W-:-:S13]  /*5870*/  R2UR UR6, R22 ;  /* 0x00000000160672ca */ /* 0x000fda00000e0000 */
[----:B------:R-:W1:Y:S02]  /*5880*/  SYNCS.PHASECHK.TRANS64.TRYWAIT P1, [UR6+0x38830], R3 ;  /* 0x03883003ff0075a7 */ /* 0x000e640008020146 */
[----:B-1----:R-:W-:Y:S05]  /*5890*/  @!P1 BRA `(.L_x_22) ;  /* 0x000000b000f09947 */ /* 0x002fea0003800000 */
.L_x_21:
[----:B------:R-:W-:Y:S01]  /*58a0*/  R2UR UR60, R8 ;  /* 0x00000000083c72ca */ /* 0x000fe200000e0000 */
[----:B------:R-:W-:Y:S01]  /*58b0*/  WARPGROUP.ARRIVE ;  /* 0x00000000000079c5 */ /* 0x000fe20000000000 */
[C---:B------:R-:W-:Y:S01]  /*58c0*/  R2UR UR56, R4.reuse ;  /* 0x00000000043872ca */ /* 0x040fe200000e0000 */
[----:B------:R-:W-:Y:S01]  /*58d0*/  UMOV UR59, 0x40000040 ;  /* 0x40000040003b7882 */ /* 0x000fe20000000000 */
[C---:B------:R-:W-:Y:S01]  /*58e0*/  R2UR UR57, R5.reuse ;  /* 0x00000000053972ca */ /* 0x040fe200000e0000 */
[----:B------:R-:W-:Y:S01]  /*58f0*/  UMOV UR43, 0x40000040 ;  /* 0x40000040002b7882 */ /* 0x000fe20000000000 */
[----:B01----:R-:W-:Y:S01]  /*5900*/  MOV R3, UR41 ;  /* 0x0000002900037c02 */ /* 0x003fe20008000f00 */
[----:B------:R-:W-:Y:S01]  /*5910*/  UMOV UR47, 0x40000040 ;  /* 0x40000040002f7882 */ /* 0x000fe20000000000 */
[----:B------:R-:W-:Y:S01]  /*5920*/  MOV R6, UR40 ;  /* 0x0000002800067c02 */ /* 0x000fe20008000f00 */
[----:B------:R-:W-:Y:S01]  /*5930*/  UMOV UR51, 0x40000040 ;  /* 0x4000004000337882 */ /* 0x000fe20000000000 */
[C---:B------:R-:W-:Y:S01]  /*5940*/  R2UR UR40, R4.reuse ;  /* 0x00000000042872ca */ /* 0x040fe200000e0000 */
[----:B------:R-:W-:Y:S01]  /*5950*/  UMOV UR55, 0x40000040 ;  /* 0x4000004000377882 */ /* 0x000fe20000000000 */
[C---:B------:R-:W-:Y:S01]  /*5960*/  R2UR UR41, R5.reuse ;  /* 0x00000000052972ca */ /* 0x040fe200000e0000 */
[----:B------:R-:W-:Y:S01]  /*5970*/  UIMAD UR60, UR60, 0xa00, UR61 ;  /* 0x00000a003c3c78a4 */ /* 0x000fe2000f8e023d */
[----:B------:R-:W-:Y:S01]  /*5980*/  MOV R23, UR45 ;  /* 0x0000002d00177c02 */ /* 0x000fe20008000f00 */
[----:B------:R-:W-:Y:S01]  /*5990*/  UMOV UR15, 0x40000040 ;  /* 0x40000040000f7882 */ /* 0x000fe20000000000 */
[----:B------:R-:W-:Y:S01]  /*59a0*/  MOV R152, UR44 ;  /* 0x0000002c00987c02 */ /* 0x000fe20008000f00 */
[----:B------:R-:W-:Y:S01]  /*59b0*/  UIADD3 UR6, UR60, 0x80, URZ ;  /* 0x000000803c067890 */ /* 0x000fe2000fffe03f */
[C---:B------:R-:W-:Y:S01]  /*59c0*/  R2UR UR44, R4.reuse ;  /* 0x00000000042c72ca */ /* 0x040fe200000e0000 */
[----:B------:R-:W-:Y:S01]  /*59d0*/  UIADD3 UR7, UR60, 0x100, URZ ;  /* 0x000001003c077890 */ /* 0x000fe2000fffe03f */
[C---:B------:R-:W-:Y:S01]  /*59e0*/  R2UR UR45, R5.reuse ;  /* 0x00000000052d72ca */ /* 0x040fe200000e0000 */
[----:B------:R-:W-:Y:S01]  /*59f0*/  UMOV UR58, UR60 ;  /* 0x0000003c003a7c82 */ /* 0x000fe20008000000 */
[----:B------:R-:W-:Y:S01]  /*5a00*/  MOV R153, UR49 ;  /* 0x0000003100997c02 */ /* 0x000fe20008000f00 */
[----:B------:R-:W-:Y:S01]  /*5a10*/  HGMMA.64x16x16.F32.BF16 R184, gdesc[UR56], RZ, !UPT, gsb0 ;  /* 0x0020000038b879f0 */ /* 0x000fe2000c0018ff */
[----:B------:R-:W-:Y:S01]  /*5a20*/  UMOV UR42, UR6 ;  /* 0x00000006002a7c82 */ /* 0x000fe20008000000 */
[----:B------:R-:W-:Y:S01]  /*5a30*/  MOV R154, UR48 ;  /* 0x00000030009a7c02 */ /* 0x000fe20008000f00 */
[----:B------:R-:W-:Y:S01]  /*5a40*/  UMOV UR46, UR7 ;  /* 0x00000007002e7c82 */ /* 0x000fe20008000000 */
[C---:B------:R-:W-:Y:S01]  /*5a50*/  R2UR UR48, R4.reuse ;  /* 0x00000000043072ca */ /* 0x040fe200000e0000 */
[----:B------:R-:W-:Y:S01]  /*5a60*/  UIADD3 UR6, UR60, 0x180, URZ ;  /* 0x000001803c067890 */ /* 0x000fe2000fffe03f */
[C---:B------:R-:W-:Y:S01]  /*5a70*/  R2UR UR49, R5.reuse ;  /* 0x00000000053172ca */ /* 0x040fe200000e0000 */
[----:B------:R-:W-:Y:S01]  /*5a80*/  UIADD3 UR58, UR60, 0x200, URZ ;  /* 0x000002003c3a7890 */ /* 0x000fe2000fffe03f */
[----:B------:R-:W-:Y:S01]  /*5a90*/  R2UR UR56, R4 ;  /* 0x00000000043872ca */ /* 0x000fe200000e0000 */
[----:B------:R-:W-:Y:S01]  /*5aa0*/  UMOV UR59, 0x40000040 ;  /* 0x40000040003b7882 */ /* 0x000fe20000000000 */
[----:B------:R-:W-:Y:S01]  /*5ab0*/  R2UR UR57, R5 ;  /* 0x00000000053972ca */ /* 0x000fe200000e0000 */
[----:B------:R-:W-:Y:S01]  /*5ac0*/  UIADD3 UR7, UR60, 0x182, URZ ;  /* 0x000001823c077890 */ /* 0x000fe2000fffe03f */
[----:B------:R-:W-:Y:S01]  /*5ad0*/  MOV R212, UR53 ;  /* 0x0000003500d47c02 */ /* 0x000fe20008000f00 */
[----:B------:R-:W-:Y:S01]  /*5ae0*/  UMOV UR50, UR6 ;  /* 0x0000000600327c82 */ /* 0x000fe20008000000 */
[----:B------:R-:W-:Y:S01]  /*5af0*/  MOV R213, UR52 ;  /* 0x0000003400d57c02 */ /* 0x000fe20008000f00 */
[----:B------:R-:W-:Y:S01]  /*5b00*/  UIADD3 UR6, UR60, 0x2, URZ ;  /* 0x000000023c067890 */ /* 0x000fe2000fffe03f */
[----:B------:R-:W-:Y:S01]  /*5b10*/  R2UR UR52, R12 ;  /* 0x000000000c3472ca */ /* 0x000fe200000e0000 */
[----:B------:R-:W-:Y:S01]  /*5b20*/  UIADD3 UR14, UR60, 0x280, URZ ;  /* 0x000002803c0e7890 */ /* 0x000fe2000fffe03f */
[----:B------:R-:W-:Y:S01]  /*5b30*/  R2UR UR53, R13 ;  /* 0x000000000d3572ca */ /* 0x000fe200000e0000 */
[----:B------:R-:W-:Y:S01]  /*5b40*/  UIADD3 UR18, UR60, 0x282, URZ ;  /* 0x000002823c127890 */ /* 0x000fe2000fffe03f */
[-C--:B------:R-:W-:Y:S01]  /*5b50*/  FMUL.FTZ R24, R24, R0.reuse ;  /* 0x0000000018187220 */ /* 0x080fe20000410000 */
[----:B------:R-:W-:Y:S01]  /*5b60*/  UMOV UR19, 0x40000040 ;  /* 0x4000004000137882 */ /* 0x000fe20000000000 */
[----:B------:R-:W-:Y:S01]  /*5b70*/  UMOV UR54, UR6 ;  /* 0x0000000600367c82 */ /* 0x000fe20008000000 */
[----:B------:R-:W-:Y:S01]  /*5b80*/  UIADD3 UR6, UR60, 0x102, URZ ;  /* 0x000001023c067890 */ /* 0x000fe2000fffe03f */
[-C--:B------:R-:W-:Y:S01]  /*5b90*/  FMUL.FTZ R25, R25, R0.reuse ;  /* 0x0000000019197220 */ /* 0x080fe20000410000 */
[----:B------:R-:W-:Y:S01]  /*5ba0*/  UIADD3 UR22, UR60, 0x284, URZ ;  /* 0x000002843c167890 */ /* 0x000fe2000fffe03f */
[-C--:B------:R-:W-:Y:S01]  /*5bb0*/  FMUL.FTZ R28, R28, R0.reuse ;  /* 0x000000001c1c7220 */ /* 0x080fe20000410000 */
[----:B------:R-:W-:Y:S01]  /*5bc0*/  UMOV UR23, 0x40000040 ;  /* 0x4000004000177882 */ /* 0x000fe20000000000 */
[----:B------:R-:W-:Y:S01]  /*5bd0*/  UIADD3 UR26, UR60, 0x286, URZ ;  /* 0x000002863c1a7890 */ /* 0x000fe2000fffe03f */
[-C--:B------:R-:W-:Y:S01]  /*5be0*/  FMUL.FTZ R29, R29, R0.reuse ;  /* 0x000000001d1d7220 */ /* 0x080fe20000410000 */
[----:B------:R-:W-:Y:S01]  /*5bf0*/  UMOV UR10, UR52 ;  /* 0x00000034000a7c82 */ /* 0x000fe20008000000 */
[----:B------:R-:W-:Y:S01]  /*5c00*/  UMOV UR11, UR53 ;  /* 0x00000035000b7c82 */ /* 0x000fe20008000000 */
[----:B------:R-:W-:Y:S01]  /*5c10*/  UMOV UR27, 0x40000040 ;  /* 0x40000040001b7882 */ /* 0x000fe20000000000 */
[----:B------:R-:W-:Y:S01]  /*5c20*/  UIADD3 UR30, UR60, 0x500, URZ ;  /* 0x000005003c1e7890 */ /* 0x000fe2000fffe03f */
[-C--:B------:R-:W-:Y:S01]  /*5c30*/  FMUL.FTZ R32, R32, R0.reuse ;  /* 0x0000000020207220 */ /* 0x080fe20000410000 */
[----:B------:R-:W-:Y:S01]  /*5c40*/  UMOV UR31, 0x40000040 ;  /* 0x40000040001f7882 */ /* 0x000fe20000000000 */
[----:B------:R-:W-:Y:S01]  /*5c50*/  UIADD3 UR34, UR60, 0x502, URZ ;  /* 0x000005023c227890 */ /* 0x000fe2000fffe03f */
[-C--:B------:R-:W-:Y:S01]  /*5c60*/  FMUL.FTZ R33, R33, R0.reuse ;  /* 0x0000000021217220 */ /* 0x080fe20000410000 */
[----:B------:R-:W-:Y:S01]  /*5c70*/  UMOV UR35, 0x40000040 ;  /* 0x4000004000237882 */ /* 0x000fe20000000000 */
[----:B------:R-:W-:Y:S01]  /*5c80*/  UIADD3 UR38, UR60, 0x504, URZ ;  /* 0x000005043c267890 */ /* 0x000fe2000fffe03f */
[-C--:B------:R-:W-:Y:S01]  /*5c90*/  FMUL.FTZ R36, R36, R0.reuse ;  /* 0x0000000024247220 */ /* 0x080fe20000410000 */
[----:B------:R-:W-:Y:S01]  /*5ca0*/  UMOV UR39, 0x40000040 ;  /* 0x4000004000277882 */ /* 0x000fe20000000000 */
[-C--:B------:R-:W-:Y:S01]  /*5cb0*/  FMUL.FTZ R37, R37, R0.reuse ;  /* 0x0000000025257220 */ /* 0x080fe20000410000 */
        /* <DEDUP_REMOVED lines=8> */
[----:B------:R-:W-:Y:S01]  /*5d40*/  FMUL.FTZ R56, R56, R0 ;  /* 0x0000000038387220 */ /* 0x000fe20000410000 */
[----:B------:R-:W-:-:S02]  /*5d50*/  WARPGROUP.DEPBAR.LE gsb0, 0x0 ;  /* 0x00008000000079c5 */ /* 0x000fc40000010000 */
[----:B------:R-:W-:Y:S01]  /*5d60*/  WARPGROUP.ARRIVE ;  /* 0x00000000000079c5 */ /* 0x000fe20000000000 */
[-C--:B------:R-:W-:Y:S01]  /*5d70*/  FMUL.FTZ R57, R57, R0.reuse ;  /* 0x0000000039397220 */ /* 0x080fe20000410000 */
[-C--:B------:R-:W-:Y:S01]  /*5d80*/  FMUL.FTZ R60, R60, R0.reuse ;  /* 0x000000003c3c7220 */ /* 0x080fe20000410000 */
[-C--:B------:R-:W-:Y:S01]  /*5d90*/  FMUL.FTZ R61, R61, R0.reuse ;  /* 0x000000003d3d7220 */ /* 0x080fe20000410000 */
[-C--:B------:R-:W-:Y:S01]  /*5da0*/  FMUL.FTZ R64, R64, R0.reuse ;  /* 0x0000000040407220 */ /* 0x080fe20000410000 */
[-C--:B------:R-:W-:Y:S01]  /*5db0*/  FMUL.FTZ R65, R65, R0.reuse ;  /* 0x0000000041417220 */ /* 0x080fe20000410000 */
[----:B------:R-:W-:Y:S01]  /*5dc0*/  HGMMA.64x16x16.F32.BF16 R176, gdesc[UR40], RZ, !UPT, gsb0 ;  /* 0x0020000028b079f0 */ /* 0x000fe2000c0018ff */
[----:B------:R-:W-:Y:S01]  /*5dd0*/  R2UR UR41, R3 ;  /* 0x00000000032972ca */ /* 0x000fe200000e0000 */
[----:B------:R-:W-:Y:S01]  /*5de0*/  UIADD3 UR42, UR60, 0x506, URZ ;  /* 0x000005063c2a7890 */ /* 0x000fe2000fffe03f */
[----:B------:R-:W-:Y:S01]  /*5df0*/  R2UR UR40, R6 ;  /* 0x00000000062872ca */ /* 0x000fe200000e0000 */
[----:B------:R-:W-:Y:S01]  /*5e00*/  UMOV UR43, 0x40000040 ;  /* 0x40000040002b7882 */ /* 0x000fe20000000000 */
[----:B------:R-:W-:Y:S01]  /*5e10*/  MOV R3, UR9 ;  /* 0x0000000900037c02 */ /* 0x000fe20008000f00 */
[-C--:B------:R-:W-:Y:S01]  /*5e20*/  FMUL.FTZ R68, R68, R0.reuse ;  /* 0x0000000044447220 */ /* 0x080fe20000410000 */
[----:B------:R-:W-:Y:S01]  /*5e30*/  MOV R6, UR8 ;  /* 0x0000000800067c02 */ /* 0x000fe20008000f00 */
        /* <DEDUP_REMOVED lines=118> */
[----:B------:R-:W-:Y:S01]  /*65a0*/  FMUL.FTZ R151, R151, R2 ;  /* 0x0000000297977220 */ /* 0x000fe20000410000 */
        /* <DEDUP_REMOVED lines=10> */
[----:B------:R-:W-:Y:S01]  /*6650*/  R2UR UR53, R212 ;  /* 0x00000000d43572ca */ /* 0x000fe200000e0000 */
[----:B------:R-:W-:Y:S01]  /*6660*/  UIADD3 UR54, UR60, 0x784, URZ ;  /* 0x000007843c367890 */ /* 0x000fe2000fffe03f */
[----:B------:R-:W-:Y:S01]  /*6670*/  R2UR UR52, R213 ;  /* 0x00000000d53472ca */ /* 0x000fe200000e0000 */
        /* <DEDUP_REMOVED lines=24> */
[----:B------:R-:W-:Y:S02]  /*6800*/  UIADD3 UR6, UR60, 0x4, URZ ;  /* 0x000000043c067890 */ /* 0x000fe4000fffe03f */
[----:B------:R-:W-:Y:S02]  /*6810*/  UIADD3 UR10, UR60, 0x84, URZ ;  /* 0x000000843c0a7890 */ /* 0x000fe4000fffe03f */
[----:B------:R-:W-:Y:S01]  /*6820*/  UIADD3 UR11, UR60, 0x104, URZ ;  /* 0x000001043c0b7890 */ /* 0x000fe2000fffe03f */
        /* <DEDUP_REMOVED lines=28> */
[----:B------:R-:W-:Y:S01]  /*69f0*/  UMOV UR11, 0x40000040 ;  /* 0x40000040000b7882 */ /* 0x000fe20000000000 */
[----:B------:R-:W-:Y:S02]  /*6a00*/  WARPGROUP.DEPBAR.LE gsb0, 0x0 ;  /* 0x00008000000079c5 */ /* 0x000fe40000010000 */
[----:B------:R-:W-:-:S06]  /*6a10*/  WARPGROUP.ARRIVE ;  /* 0x00000000000079c5 */ /* 0x000fcc0000000000 */
[----:B------:R-:W-:Y:S01]  /*6a20*/  HGMMA.64x16x16.F32.BF16 R152, gdesc[UR4], R152, gsb0 ;  /* 0x00200000049879f0 */ /* 0x000fe20008001898 */
[----:B------:R-:W-:Y:S02]  /*6a30*/  UIADD3 UR6, UR60, 0x86, URZ ;  /* 0x000000863c067890 */ /* 0x000fe4000fffe03f */
        /* <DEDUP_REMOVED lines=28> */
[----:B------:R-:W-:Y:S01]  /*6c00*/  R2UR UR8, R10 ;  /* 0x000000000a0872ca */ /* 0x000fe200000e0000 */
[----:B------:R-:W-:Y:S01]  /*6c10*/  UMOV UR11, 0x40000040 ;  /* 0x40000040000b7882 */ /* 0x000fe20000000000 */
[----:B------:R-:W-:Y:S01]  /*6c20*/  R2UR UR9, R11 ;  /* 0x000000000b0972ca */ /* 0x000fe200000e0000 */
        /* <DEDUP_REMOVED lines=295> */
[----:B------:R-:W-:Y:S02]  /*7ea0*/  UIADD3 UR7, UR60, 0x906, URZ ;  /* 0x000009063c077890 */ /* 0x000fe4000fffe03f */
        /* <DEDUP_REMOVED lines=9> */
[----:B------:R-:W-:Y:S01]  /*7f40*/  UMOV UR56, UR10 ;  /* 0x0000000a00387c82 */ /* 0x000fe20008000000 */
[----:B------:R-:W-:Y:S01]  /*7f50*/  UMOV UR57, UR11 ;  /* 0x0000000b00397c82 */ /* 0x000fe20008000000 */
        /* <DEDUP_REMOVED lines=29> */
.L_x_23:
[----:B------:R-:W-:Y:S02]  /*8130*/  R2UR UR10, R16 ;  /* 0x00000000100a72ca */ /* 0x000fe400000e0000 */
[----:B------:R-:W-:Y:S02]  /*8140*/  R2UR UR7, R21 ;  /* 0x00000000150772ca */ /* 0x000fe400000e0000 */
[----:B------:R-:W-:-:S11]  /*8150*/  R2UR UR6, R214 ;  /* 0x00000000d60672ca */ /* 0x000fd600000e0000 */
[----:B------:R-:W-:Y:S02]  /*8160*/  ULEA UR7, UR7, UR10, 0x3 ;  /* 0x0000000a07077291 */ /* 0x000fe4000f8e183f */
[----:B------:R-:W-:-:S04]  /*8170*/  MOV R0, UR6 ;  /* 0x0000000600007c02 */ /* 0x000fc80008000f00 */
[----:B------:R-:W-:-:S04]  /*8180*/  SHF.L.U32 R0, R0, 0x1f, RZ ;  /* 0x0000001f00007819 */ /* 0x000fc800000006ff */
[----:B------:R0:W1:Y:S01]  /*8190*/  SYNCS.PHASECHK.TRANS64.TRYWAIT P1, [UR7+0x38850], R0 ;  /* 0x03885000ff0075a7 */ /* 0x0000620008020147 */
[----:B------:R-:W-:Y:S05]  /*81a0*/  @!P0 BRA `(.L_x_24) ;  /* 0x0000000000048947 */ /* 0x000fea0003800000 */
[----:B------:R-:W-:Y:S01]  /*81b0*/  BPT.TRAP 0x1 ;  /* 0x000000040000795c */ /* 0x000fe20000300000 */
.L_x_24:
[----:B-1----:R-:W-:Y:S05]  /*81c0*/  @P1 BRA `(.L_x_25) ;  /* 0x0000000000081947 */ /* 0x002fea0003800000 */
[----:B------:R-:W1:Y:S02]  /*81d0*/  SYNCS.PHASECHK.TRANS64.TRYWAIT P1, [UR7+0x38850], R0 ;  /* 0x03885000ff0075a7 */ /* 0x000e640008020147 */
[----:B-1----:R-:W-:Y:S05]  /*81e0*/  @!P1 BRA `(.L_x_26) ;  /* 0x0000008800b89947 */ /* 0x002fea0003800000 */
.L_x_25:
[----:B------:R-:W-:Y:S01]  /*81f0*/  R2UR UR6, R16 ;  /* 0x00000000100672ca */ /* 0x000fe200000e0000 */
[----:B------:R-:W-:Y:S01]  /*8200*/  WARPGROUP.ARRIVE ;  /* 0x00000000000079c5 */ /* 0x000fe20000000000 */
[----:B------:R-:W-:Y:S01]  /*8210*/  R2UR UR10, R21 ;  /* 0x00000000150a72ca */ /* 0x000fe200000e0000 */
[----:B------:R-:W-:-:S10]  /*8220*/  UMOV UR11, 0x40000040 ;  /* 0x40000040000b7882 */ /* 0x000fd40000000000 */
[----:B------:R-:W-:-:S04]  /*8230*/  UIADD3 UR6, UR6, 0x400, URZ ;  /* 0x0000040006067890 */ /* 0x000fc8000fffe03f */
[----:B------:R-:W-:-:S04]  /*8240*/  USHF.R.U32.HI UR6, URZ, 0x4, UR6 ;  /* 0x000000043f067899 */ /* 0x000fc80008011606 */
[----:B------:R-:W-:-:S04]  /*8250*/  ULOP3.LUT UR6, UR6, 0x3fff, URZ, 0xc0, !UPT ;  /* 0x00003fff06067892 */ /* 0x000fc8000f8ec03f */
[----:B------:R-:W-:-:S04]  /*8260*/  ULOP3.LUT UR6, UR6, 0x2800000, URZ, 0xfc, !UPT ;  /* 0x0280000006067892 */ /* 0x000fc8000f8efc3f */
[----:B------:R-:W-:-:S07]  /*8270*/  UIMAD UR6, UR10, 0xa00, UR6 ;  /* 0x00000a000a0678a4 */ /* 0x000fce000f8e0206 */
[----:B------:R-:W-:Y:S02]  /*8280*/  UMOV UR10, UR6 ;  /* 0x00000006000a7c82 */ /* 0x000fe40008000000 */
[----:B------:R-:W-:Y:S01]  /*8290*/  HGMMA.64x256x16.F32.BF16 R24, R208, gdesc[UR8].tnspB, R24, gsb0 ;  /* 0x43e00008d0187df0 */ /* 0x000fe20008001818 */
[----:B------:R-:W-:Y:S01]  /*82a0*/  UIADD3 UR10, UR6, 0x80, URZ ;  /* 0x00000080060a7890 */ /* 0x000fe2000fffe03f */
[----:B------:R-:W-:Y:S01]  /*82b0*/  UMOV UR11, 0x40000040 ;  /* 0x40000040000b7882 */ /* 0x000fe20000000000 */
[----:B------:R-:W-:Y:S02]  /*82c0*/  WARPGROUP.DEPBAR.LE gsb0, 0x0 ;  /* 0x00008000000079c5 */ /* 0x000fe40000010000 */
[----:B------:R-:W-:-:S15]  /*82d0*/  WARPGROUP.ARRIVE ;  /* 0x00000000000079c5 */ /* 0x000fde0000000000 */
[----:B------:R-:W-:-:S08]  /*82e0*/  NOP ;  /* 0x0000000000007918 */ /* 0x000fd00000000000 */
        /* <DEDUP_REMOVED lines=9> */
[----:B------:R-:W-:Y:S01]  /*8380*/  UIADD3 UR6, UR6, 0x200, URZ ;  /* 0x0000020006067890 */ /* 0x000fe2000fffe03f */
[----:B------:R-:W-:Y:S02]  /*8390*/  WARPGROUP.DEPBAR.LE gsb0, 0x0 ;  /* 0x00008000000079c5 */ /* 0x000fe40000010000 */
[----:B------:R-:W-:-:S15]  /*83a0*/  WARPGROUP.ARRIVE ;  /* 0x00000000000079c5 */ /* 0x000fde0000000000 */
[----:B------:R-:W-:-:S07]  /*83b0*/  NOP ;  /* 0x0000000000007918 */ /* 0x000fce0000000000 */
[----:B------:R-:W-:Y:S01]  /*83c0*/  HGMMA.64x256x16.F32.BF16 R24, R196, gdesc[UR8].tnspB, R24, gsb0 ;  /* 0x43e00008c4187df0 */ /* 0x000fe20008001818 */
[----:B------:R-:W-:Y:S01]  /*83d0*/  UMOV UR10, UR6 ;  /* 0x00000006000a7c82 */ /* 0x000fe20008000000 */
[----:B------:R-:W-:Y:S01]  /*83e0*/  UMOV UR11, 0x40000040 ;  /* 0x40000040000b7882 */ /* 0x000fe20000000000 */
[----:B------:R-:W-:Y:S02]  /*83f0*/  WARPGROUP.DEPBAR.LE gsb0, 0x0 ;  /* 0x00008000000079c5 */ /* 0x000fe40000010000 */
[----:B------:R-:W-:-:S15]  /*8400*/  WARPGROUP.ARRIVE ;  /* 0x00000000000079c5 */ /* 0x000fde0000000000 */
[----:B------:R-:W-:-:S08]  /*8410*/  NOP ;  /* 0x0000000000007918 */ /* 0x000fd00000000000 */
[----:B------:R-:W-:Y:S03]  /*8420*/  HGMMA.64x256x16.F32.BF16 R24, R192, gdesc[UR8].tnspB, R24, gsb0 ;  /* 0x43e00008c0187df0 */ /* 0x000fe60008001818 */
[----:B------:R-:W-:Y:S02]  /*8430*/  WARPGROUP.DEPBAR.LE gsb0, 0x0 ;  /* 0x00008000000079c5 */ /* 0x000fe40000010000 */
[----:B------:R-:W-:Y:S05]  /*8440*/  @!P0 BRA `(.L_x_27) ;  /* 0x0000000000048947 */ /* 0x000fea0003800000 */
[----:B------:R-:W-:Y:S01]  /*8450*/  BPT.TRAP 0x1 ;  /* 0x000000040000795c */ /* 0x000fe20000300000 */
.L_x_27:
[----:B01----:R-:W-:Y:S01]  /*8460*/  FMNMX.FTZ R0, R184, R15, !PT ;  /* 0x0000000fb8007209 */ /* 0x003fe20007810000 */
[----:B------:R-:W-:Y:S01]  /*8470*/  ULDC UR6, c[0x0][0x988] ;  /* 0x0002620000067ab9 */ /* 0x000fe20000000800 */
[----:B------:R-:W-:Y:S01]  /*8480*/  FMNMX.FTZ R2, R186, R19, !PT ;  /* 0x00000013ba027209 */ /* 0x000fe20007810000 */
[----:B------:R-:W0:Y:S01]  /*8490*/  S2UR UR11, SR_CgaCtaId ;  /* 0x00000000000b79c3 */ /* 0x000e220000008800 */
[----:B------:R-:W-:Y:S02]  /*84a0*/  FMNMX.FTZ R3, R185, R0, !PT ;  /* 0x00000000b9037209 */ /* 0x000fe40007810000 */
[----:B------:R-:W-:Y:S02]  /*84b0*/  FMNMX.FTZ R21, R187, R2, !PT ;  /* 0x00000002bb157209 */ /* 0x000fe40007810000 */
[----:B------:R-:W-:Y:S02]  /*84c0*/  FMNMX.FTZ R0, R188, R3, !PT ;  /* 0x00000003bc007209 */ /* 0x000fe40007810000 */
[----:B------:R-:W-:-:S02]  /*84d0*/  FMNMX.FTZ R2, R190, R21, !PT ;  /* 0x00000015be027209 */ /* 0x000fc40007810000 */
[----:B------:R-:W-:Y:S02]  /*84e0*/  FMNMX.FTZ R3, R189, R0, !PT ;  /* 0x00000000bd037209 */ /* 0x000fe40007810000 */
[----:B------:R-:W-:Y:S02]  /*84f0*/  FMNMX.FTZ R21, R191, R2, !PT ;  /* 0x00000002bf157209 */ /* 0x000fe40007810000 */
        /* <DEDUP_REMOVED lines=32> */
[----:B------:R-:W-:Y:S01]  /*8700*/  R2UR UR10, R22 ;  /* 0x00000000160a72ca */ /* 0x000fe200000e0000 */
[----:B------:R-:W1:Y:S04]  /*8710*/  SHFL.BFLY PT, R3, R0, 0x2, 0x1f ;  /* 0x0c401f0000037f89 */ /* 0x000e6800000e0000 */
[----:B------:R-:W2:Y:S08]  /*8720*/  SHFL.BFLY PT, R23, R2, 0x2, 0x1f ;  /* 0x0c401f0002177f89 */ /* 0x000eb000000e0000 */
[----:B------:R-:W-:-:S04]  /*8730*/  UIADD3 UR10, UR10, 0x38840, URZ ;  /* 0x000388400a0a7890 */ /* 0x000fc8000fffe03f */
[----:B0-----:R-:W-:Y:S01]  /*8740*/  UPRMT UR10, UR11, 0x654, UR10 ;  /* 0x000006540b0a7896 */ /* 0x001fe2000800000a */
[----:B-1----:R-:W-:-:S08]  /*8750*/  FMNMX.FTZ R21, R0, R3, !PT ;  /* 0x0000000300157209 */ /* 0x002fd00007810000 */
[----:B------:R-:W-:Y:S01]  /*8760*/  SYNCS.ARRIVE.TRANS64.RED.A1T0 RZ, [UR10], RZ ;  /* 0x000000ffffff79a7 */ /* 0x000fe2000810040a */
[----:B--2---:R-:W-:Y:S01]  /*8770*/  FMNMX.FTZ R23, R2, R23, !PT ;  /* 0x0000001702177209 */ /* 0x004fe20007810000 */
[----:B------:R-:W0:Y:S04]  /*8780*/  SHFL.BFLY PT, R6, R21, 0x1, 0x1f ;  /* 0x0c201f0015067f89 */ /* 0x000e2800000e0000 */
[----:B------:R-:W1:Y:S01]  /*8790*/  SHFL.BFLY PT, R192, R23, 0x1, 0x1f ;  /* 0x0c201f0017c07f89 */ /* 0x000e6200000e0000 */
[----:B0-----:R-:W-:Y:S02]  /*87a0*/  FMNMX.FTZ R3, R21, R6, !PT ;  /* 0x0000000615037209 */ /* 0x001fe40007810000 */
[----:B-1----:R-:W-:-:S03]  /*87b0*/  FMNMX.FTZ R6, R23, R192, !PT ;  /* 0x000000c017067209 */ /* 0x002fc60007810000 */
[C---:B------:R-:W-:Y:S01]  /*87c0*/  FADD.FTZ R15, -R3.reuse, R15 ;  /* 0x0000000f030f7221 */ /* 0x040fe20000010100 */
[----:B------:R-:W-:-:S03]  /*87d0*/  FMUL.FTZ R193, R3, UR6 ;  /* 0x0000000603c17c20 */ /* 0x000fc60008410000 */
[----:B------:R-:W-:Y:S01]  /*87e0*/  FMUL.FTZ R22, R15, UR6 ;  /* 0x000000060f167c20 */ /* 0x000fe20008410000 */
[----:B------:R-:W-:Y:S01]  /*87f0*/  FADD.FTZ R15, -R6, R19 ;  /* 0x00000013060f7221 */ /* 0x000fe20000010100 */
[--C-:B------:R-:W-:Y:S01]  /*8800*/  FFMA.FTZ R208, R185, UR6, -R193.reuse ;  /* 0x00000006b9d07c23 */ /* 0x100fe200080108c1 */
[--C-:B------:R-:W-:Y:S01]  /*8810*/  FFMA.FTZ R192, R152, UR6, -R193.reuse ;  /* 0x0000000698c07c23 */ /* 0x100fe200080108c1 */
[----:B------:R0:W-:Y:S01]  /*8820*/  MUFU.EX2 R0, R22 ;  /* 0x0000001600007308 */ /* 0x0001e20000000800 */
[----:B------:R-:W-:Y:S01]  /*8830*/  FMUL.FTZ R2, R15, UR6 ;  /* 0x000000060f027c20 */ /* 0x000fe20008410000 */
[--C-:B------:R-:W-:Y:S01]  /*8840*/  FFMA.FTZ R15, R184, UR6, -R193.reuse ;  /* 0x00000006b80f7c23 */ /* 0x100fe200080108c1 */
[--C-:B------:R-:W-:Y:S01]  /*8850*/  FFMA.FTZ R210, R188, UR6, -R193.reuse ;  /* 0x00000006bcd27c23 */ /* 0x100fe200080108c1 */
[--C-:B------:R-:W-:Y:S01]  /*8860*/  FFMA.FTZ R19, R189, UR6, -R193.reuse ;  /* 0x00000006bd137c23 */ /* 0x100fe200080108c1 */
[--C-:B------:R-:W-:Y:S01]  /*8870*/  FFMA.FTZ R194, R156, UR6, -R193.reuse ;  /* 0x000000069cc27c23 */ /* 0x100fe200080108c1 */
[--C-:B------:R-:W-:Y:S01]  /*8880*/  FFMA.FTZ R204, R176, UR6, -R193.reuse ;  /* 0x00000006b0cc7c23 */ /* 0x100fe200080108c1 */
[--C-:B------:R-:W-:Y:S01]  /*8890*/  FFMA.FTZ R21, R177, UR6, -R193.reuse ;  /* 0x00000006b1157c23 */ /* 0x100fe200080108c1 */
[----:B------:R-:W1:Y:S01]  /*88a0*/  MUFU.EX2 R15, R15 ;  /* 0x0000000f000f7308 */ /* 0x000e620000000800 */
[----:B0-----:R-:W-:Y:S01]  /*88b0*/  FMUL.FTZ R22, R6, UR6 ;  /* 0x0000000606167c20 */ /* 0x001fe20008410000 */
        /* <DEDUP_REMOVED lines=8> */
[--C-:B------:R-:W-:Y:S01]  /*8940*/  FFMA.FTZ R205, R178, UR6, -R22.reuse ;  /* 0x00000006b2cd7c23 */ /* 0x100fe20008010816 */
[--C-:B------:R-:W-:Y:S01]  /*8950*/  FFMA.FTZ R160, R179, UR6, -R22.reuse ;  /* 0x00000006b3a07c23 */ /* 0x100fe20008010816 */
[--C-:B------:R-:W-:Y:S01]  /*8960*/  FFMA.FTZ R168, R171, UR6, -R22.reuse ;  /* 0x00000006aba87c23 */ /* 0x100fe20008010816 */
[--C-:B------:R-:W-:Y:S01]  /*8970*/  FFMA.FTZ R207, R182, UR6, -R22.reuse ;  /* 0x00000006b6cf7c23 */ /* 0x100fe20008010816 */
[--C-:B------:R-:W-:Y:S01]  /*8980*/  FFMA.FTZ R23, R181, UR6, -R193.reuse ;  /* 0x00000006b5177c23 */ /* 0x100fe200080108c1 */
[----:B------:R-:W-:Y:S01]  /*8990*/  FFMA.FTZ R198, R164, UR6, -R193 ;  /* 0x00000006a4c67c23 */ /* 0x000fe200080108c1 */
[----:B------:R-:W0:Y:S01]  /*89a0*/  MUFU.EX2 R209, R209 ;  /* 0x000000d100d17308 */ /* 0x000e220000000800 */
[----:B-1----:R-:W-:Y:S01]  /*89b0*/  FFMA.FTZ R171, R0, R14, R15 ;  /* 0x0000000e00ab7223 */ /* 0x002fe2000001000f */
[--C-:B------:R-:W-:Y:S01]  /*89c0*/  FFMA.FTZ R164, R183, UR6, -R22.reuse ;  /* 0x00000006b7a47c23 */ /* 0x100fe20008010816 */
[--C-:B------:R-:W-:Y:S01]  /*89d0*/  FFMA.FTZ R202, R172, UR6, -R193.reuse ;  /* 0x00000006acca7c23 */ /* 0x100fe200080108c1 */
[--C-:B------:R-:W-:Y:S01]  /*89e0*/  FFMA.FTZ R201, R170, UR6, -R22.reuse ;  /* 0x00000006aac97c23 */ /* 0x100fe20008010816 */
[--C-:B------:R-:W-:Y:S01]  /*89f0*/  FFMA.FTZ R197, R162, UR6, -R22.reuse ;  /* 0x00000006a2c57c23 */ /* 0x100fe20008010816 */
[--C-:B------:R-:W-:Y:S01]  /*8a00*/  FFMA.FTZ R162, R163, UR6, -R22.reuse ;  /* 0x00000006a3a27c23 */ /* 0x100fe20008010816 */
[--C-:B------:R-:W-:Y:S01]  /*8a10*/  FFMA.FTZ R169, R169, UR6, -R193.reuse ;  /* 0x00000006a9a97c23 */ /* 0x100fe200080108c1 */
[----:B------:R-:W1:Y:S01]  /*8a20*/  MUFU.EX2 R208, R208 ;  /* 0x000000d000d07308 */ /* 0x000e620000000800 */
[--C-:B------:R-:W-:Y:S01]  /*8a30*/  FFMA.FTZ R199, R166, UR6, -R22.reuse ;  /* 0x00000006a6c77c23 */ /* 0x100fe20008010816 */
[--C-:B------:R-:W-:Y:S01]  /*8a40*/  FFMA.FTZ R203, R174, UR6, -R22.reuse ;  /* 0x00000006aecb7c23 */ /* 0x100fe20008010816 */
[--C-:B------:R-:W-:Y:S01]  /*8a50*/  FFMA.FTZ R173, R173, UR6, -R193.reuse ;  /* 0x00000006adad7c23 */ /* 0x100fe200080108c1 */
[--C-:B------:R-:W-:Y:S01]  /*8a60*/  FFMA.FTZ R170, R175, UR6, -R22.reuse ;  /* 0x00000006afaa7c23 */ /* 0x100fe20008010816 */
[--C-:B------:R-:W-:Y:S01]  /*8a70*/  FFMA.FTZ R161, R161, UR6, -R193.reuse ;  /* 0x00000006a1a17c23 */ /* 0x100fe200080108c1 */
[--C-:B------:R-:W-:Y:S01]  /*8a80*/  FFMA.FTZ R165, R165, UR6, -R193.reuse ;  /* 0x00000006a5a57c23 */ /* 0x100fe200080108c1 */
[----:B------:R-:W-:Y:S01]  /*8a90*/  FFMA.FTZ R153, R153, UR6, -R193 ;  /* 0x0000000699997c23 */ /* 0x000fe200080108c1 */
[----:B------:R-:W2:Y:S01]  /*8aa0*/  MUFU.EX2 R152, R152 ;  /* 0x0000009800987308 */ /* 0x000ea20000000800 */
[----:B0-----:R-:W-:Y:S01]  /*8ab0*/  FFMA.FTZ R9, R2, R9, R209 ;  /* 0x0000000902097223 */ /* 0x001fe200000100d1 */
[----:B------:R-:W-:Y:S01]  /*8ac0*/  FFMA.FTZ R157, R157, UR6, -R193 ;  /* 0x000000069d9d7c23 */ /* 0x000fe200080108c1 */
[--C-:B------:R-:W-:Y:S01]  /*8ad0*/  FFMA.FTZ R193, R154, UR6, -R22.reuse ;  /* 0x000000069ac17c23 */ /* 0x100fe20008010816 */
[--C-:B------:R-:W-:Y:S01]  /*8ae0*/  FFMA.FTZ R155, R155, UR6, -R22.reuse ;  /* 0x000000069b9b7c23 */ /* 0x100fe20008010816 */
[----:B------:R-:W-:-:S03]  /*8af0*/  FFMA.FTZ R158, R158, UR6, -R22 ;  /* 0x000000069e9e7c23 */ /* 0x000fc60008010816 */
[----:B------:R-:W0:Y:S01]  /*8b00*/  MUFU.EX2 R210, R210 ;  /* 0x000000d200d27308 */ /* 0x000e220000000800 */
[----:B-1----:R-:W-:-:S07]  /*8b10*/  FADD.FTZ R171, R208, R171 ;  /* 0x000000abd0ab7221 */ /* 0x002fce0000010000 */
[----:B------:R-:W1:Y:S01]  /*8b20*/  MUFU.EX2 R211, R211 ;  /* 0x000000d300d37308 */ /* 0x000e620000000800 */
[----:B--2---:R-:W-:-:S07]  /*8b30*/  FADD.FTZ R14, R152, R9 ;  /* 0x00000009980e7221 */ /* 0x004fce0000010000 */
[----:B------:R-:W2:Y:S01]  /*8b40*/  MUFU.EX2 R19, R19 ;  /* 0x0000001300137308 */ /* 0x000ea20000000800 */
[----:B0-----:R-:W-:-:S07]  /*8b50*/  FADD.FTZ R172, R210, R171 ;  /* 0x000000abd2ac7221 */ /* 0x001fce0000010000 */
        /* <DEDUP_REMOVED lines=11> */
[----:B0-----:R-:W-:Y:S01]  /*8c10*/  FADD.FTZ R163, R21, R166 ;  /* 0x000000a615a37221 */ /* 0x001fe20000010000 */
[--C-:B------:R-:W-:Y:S01]  /*8c20*/  FFMA.FTZ R166, R167, UR6, -R22.reuse ;  /* 0x00000006a7a67c23 */ /* 0x100fe20008010816 */
[----:B------:R-:W-:-:S05]  /*8c30*/  FFMA.FTZ R22, R159, UR6, -R22 ;  /* 0x000000069f167c23 */ /* 0x000fca0008010816 */
        /* <DEDUP_REMOVED lines=34> */
[----:B------:R-:W-:Y:S01]  /*8e60*/  MUFU.EX2 R165, R165 ;  /* 0x000000a500a57308 */ /* 0x000fe20000000800 */
[----:B0-----:R-:W-:-:S07]  /*8e70*/  FADD.FTZ R154, R198, R163 ;  /* 0x000000a3c69a7221 */ /* 0x001fce0000010000 */
[----:B------:R-:W0:Y:S01]  /*8e80*/  MUFU.EX2 R166, R166 ;  /* 0x000000a600a67308 */ /* 0x000e220000000800 */
[----:B-1----:R-:W-:-:S07]  /*8e90*/  FADD.FTZ R9, R199, R14 ;  /* 0x0000000ec7097221 */ /* 0x002fce0000010000 */
[----:B------:R-:W-:Y:S08]  /*8ea0*/  MUFU.EX2 R192, R192 ;  /* 0x000000c000c07308 */ /* 0x000ff00000000800 */
[----:B------:R-:W1:Y:S01]  /*8eb0*/  MUFU.EX2 R193, R193 ;  /* 0x000000c100c17308 */ /* 0x000e620000000800 */
[----:B0-----:R-:W-:-:S07]  /*8ec0*/  FADD.FTZ R14, R166, R9 ;  /* 0x00000009a60e7221 */ /* 0x001fce0000010000 */
[----:B------:R-:W0:Y:S08]  /*8ed0*/  MUFU.EX2 R153, R153 ;  /* 0x0000009900997308 */ /* 0x000e300000000800 */
[----:B------:R2:W3:Y:S01]  /*8ee0*/  MUFU.EX2 R167, R155 ;  /* 0x0000009b00a77308 */ /* 0x0004e20000000800 */
[----:B-1----:R-:W-:-:S07]  /*8ef0*/  FADD.FTZ R14, R193, R14 ;  /* 0x0000000ec10e7221 */ /* 0x002fce0000010000 */
[----:B------:R-:W1:Y:S01]  /*8f00*/  MUFU.EX2 R194, R194 ;  /* 0x000000c200c27308 */ /* 0x000e620000000800 */
[----:B--2---:R-:W-:-:S04]  /*8f10*/  FADD.FTZ R155, R165, R154 ;  /* 0x0000009aa59b7221 */ /* 0x004fc80000010000 */
[----:B------:R-:W-:-:S03]  /*8f20*/  FADD.FTZ R154, R192, R155 ;  /* 0x0000009bc09a7221 */ /* 0x000fc60000010000 */
[----:B------:R-:W2:Y:S01]  /*8f30*/  MUFU.EX2 R195, R158 ;  /* 0x0000009e00c37308 */ /* 0x000ea20000000800 */
[----:B0-----:R-:W-:Y:S01]  /*8f40*/  FADD.FTZ R9, R153, R154 ;  /* 0x0000009a99097221 */ /* 0x001fe20000010000 */
[----:B---3--:R-:W-:-:S06]  /*8f50*/  FADD.FTZ R14, R167, R14 ;  /* 0x0000000ea70e7221 */ /* 0x008fcc0000010000 */
[----:B------:R-:W0:Y:S01]  /*8f60*/  MUFU.EX2 R157, R157 ;  /* 0x0000009d009d7308 */ /* 0x000e220000000800 */
[----:B-1----:R-:W-:-:S07]  /*8f70*/  FADD.FTZ R154, R194, R9 ;  /* 0x00000009c29a7221 */ /* 0x002fce0000010000 */
[----:B------:R-:W1:Y:S01]  /*8f80*/  MUFU.EX2 R22, R22 ;  /* 0x0000001600167308 */ /* 0x000e620000000800 */
[----:B--2---:R-:W-:Y:S01]  /*8f90*/  FADD.FTZ R9, R195, R14 ;  /* 0x0000000ec3097221 */ /* 0x004fe20000010000 */
[----:B0-----:R-:W-:-:S03]  /*8fa0*/  FADD.FTZ R14, R157, R154 ;  /* 0x0000009a9d0e7221 */ /* 0x001fc60000010000 */
[----:B-1----:R-:W-:Y:S01]  /*8fb0*/  FADD.FTZ R9, R22, R9 ;  /* 0x0000000916097221 */ /* 0x002fe20000010000 */
[----:B------:R-:W-:Y:S06]  /*8fc0*/  @!P0 BRA `(.L_x_28) ;  /* 0x0000000000048947 */ /* 0x000fec0003800000 */
[----:B------:R-:W-:Y:S01]  /*8fd0*/  BPT.TRAP 0x1 ;  /* 0x000000040000795c */ /* 0x000fe20000300000 */
.L_x_28:
[----:B------:R-:W0:Y:S01]  /*8fe0*/  S2UR UR14, SR_CgaCtaId ;  /* 0x00000000000e79c3 */ /* 0x000e220000008800 */
[----:B------:R-:W-:Y:S01]  /*8ff0*/  UIADD3 UR7, UR7, 0x38860, URZ ;  /* 0x0003886007077890 */ /* 0x000fe2000fffe03f */
[----:B------:R-:W-:Y:S02]  /*9000*/  R2UR UR11, R17 ;  /* 0x00000000110b72ca */ /* 0x000fe400000e0000 */
[----:B------:R-:W-:Y:S02]  /*9010*/  R2UR UR10, R20 ;  /* 0x00000000140a72ca */ /* 0x000fe400000e0000 */
[----:B------:R-:W-:Y:S02]  /*9020*/  F2FP.BF16.F32.PACK_AB R204, R21, R204 ;  /* 0x000000cc15cc723e */ /* 0x000fe400000010ff */
[----:B------:R-:W-:Y:S01]  /*9030*/  F2FP.BF16.F32.PACK_AB R208, R208, R15 ;  /* 0x0000000fd0d0723e */ /* 0x000fe200000010ff */
[----:B------:R-:W-:Y:S01]  /*9040*/  IMAD.MOV.U32 R15, RZ, RZ, R3 ;  /* 0x000000ffff0f7224 */ /* 0x000fe200078e0003 */
[----:B------:R-:W-:Y:S01]  /*9050*/  F2FP.BF16.F32.PACK_AB R210, R19, R210 ;  /* 0x000000d213d2723e */ /* 0x000fe200000010ff */
[----:B------:R-:W-:Y:S01]  /*9060*/  IMAD.MOV.U32 R19, RZ, RZ, R6 ;  /* 0x000000ffff137224 */ /* 0x000fe200078e0006 */
[----:B------:R-:W-:-:S02]  /*9070*/  F2FP.BF16.F32.PACK_AB R209, R152, R209 ;  /* 0x000000d198d1723e */ /* 0x000fc400000010ff */
[----:B------:R-:W-:Y:S02]  /*9080*/  F2FP.BF16.F32.PACK_AB R211, R156, R211 ;  /* 0x000000d39cd3723e */ /* 0x000fe400000010ff */
[----:B------:R-:W-:Y:S01]  /*9090*/  F2FP.BF16.F32.PACK_AB R205, R160, R205 ;  /* 0x000000cda0cd723e */ /* 0x000fe200000010ff */
[----:B------:R-:W-:Y:S01]  /*90a0*/  UISETP.GT.AND UP0, UPT, UR10, UR11, UPT ;  /* 0x0000000b0a00728c */ /* 0x000fe2000bf04270 */
[----:B------:R-:W-:Y:S02]  /*90b0*/  F2FP.BF16.F32.PACK_AB R206, R23, R206 ;  /* 0x000000ce17ce723e */ /* 0x000fe400000010ff */
[----:B------:R-:W-:Y:S02]  /*90c0*/  F2FP.BF16.F32.PACK_AB R207, R164, R207 ;  /* 0x000000cfa4cf723e */ /* 0x000fe400000010ff */
[----:B------:R-:W-:Y:S01]  /*90d0*/  F2FP.BF16.F32.PACK_AB R200, R169, R200 ;  /* 0x000000c8a9c8723e */ /* 0x000fe200000010ff */
[----:B0-----:R-:W-:Y:S01]  /*90e0*/  UPRMT UR7, UR14, 0x654, UR7 ;  /* 0x000006540e077896 */ /* 0x001fe20008000007 */
[----:B------:R-:W-:-:S02]  /*90f0*/  PLOP3.LUT P1, PT, PT, PT, UP0, 0x80, 0x0 ;  /* 0x000000000000781c */ /* 0x000fc40003f2f008 */
[----:B------:R-:W-:Y:S02]  /*9100*/  F2FP.BF16.F32.PACK_AB R201, R168, R201 ;  /* 0x000000c9a8c9723e */ /* 0x000fe400000010ff */
[----:B------:R-:W-:Y:S02]  /*9110*/  F2FP.BF16.F32.PACK_AB R202, R173, R202 ;  /* 0x000000caadca723e */ /* 0x000fe400000010ff */
[----:B------:R-:W-:Y:S02]  /*9120*/  F2FP.BF16.F32.PACK_AB R203, R170, R203 ;  /* 0x000000cbaacb723e */ /* 0x000fe400000010ff */
[----:B------:R-:W-:Y:S01]  /*9130*/  SYNCS.ARRIVE.TRANS64.RED.A1T0 RZ, [UR7], RZ ;  /* 0x000000ffffff79a7 */ /* 0x000fe20008100407 */
[----:B------:R-:W-:Y:S02]  /*9140*/  R2UR UR7, R8 ;  /* 0x00000000080772ca */ /* 0x000fe400000e0000 */
[----:B------:R-:W-:Y:S02]  /*9150*/  F2FP.BF16.F32.PACK_AB R196, R161, R196 ;  /* 0x000000c4a1c4723e */ /* 0x000fe400000010ff */
[----:B------:R-:W-:-:S02]  /*9160*/  F2FP.BF16.F32.PACK_AB R197, R162, R197 ;  /* 0x000000c5a2c5723e */ /* 0x000fc400000010ff */
[----:B------:R-:W-:Y:S02]  /*9170*/  F2FP.BF16.F32.PACK_AB R198, R165, R198 ;  /* 0x000000c6a5c6723e */ /* 0x000fe400000010ff */
[----:B------:R-:W-:Y:S02]  /*9180*/  F2FP.BF16.F32.PACK_AB R199, R166, R199 ;  /* 0x000000c7a6c7723e */ /* 0x000fe400000010ff */
[----:B------:R-:W-:Y:S02]  /*9190*/  F2FP.BF16.F32.PACK_AB R192, R153, R192 ;  /* 0x000000c099c0723e */ /* 0x000fe400000010ff */
[----:B------:R-:W-:Y:S01]  /*91a0*/  F2FP.BF16.F32.PACK_AB R193, R167, R193 ;  /* 0x000000c1a7c1723e */ /* 0x000fe200000010ff */
[----:B------:R-:W-:Y:S01]  /*91b0*/  IMAD.U32 R21, RZ, RZ, UR7 ;  /* 0x00000007ff157e24 */ /* 0x000fe2000f8e00ff */
[----:B------:R-:W-:Y:S01]  /*91c0*/  UIADD3 UR7, UR10, -0x1, URZ ;  /* 0xffffffff0a077890 */ /* 0x000fe2000fffe03f */
[----:B------:R-:W-:Y:S02]  /*91d0*/  R2UR UR10, R7 ;  /* 0x00000000070a72ca */ /* 0x000fe400000e0000 */
[----:B------:R-:W-:-:S02]  /*91e0*/  F2FP.BF16.F32.PACK_AB R194, R157, R194 ;  /* 0x000000c29dc2723e */ /* 0x000fc400000010ff */
[----:B------:R-:W-:Y:S02]  /*91f0*/  F2FP.BF16.F32.PACK_AB R195, R22, R195 ;  /* 0x000000c316c3723e */ /* 0x000fe400000010ff */
[----:B------:R-:W-:-:S07]  /*9200*/  MOV R20, UR7 ;  /* 0x0000000700147c02 */ /* 0x000fce0008000f00 */
[----:B------:R-:W-:Y:S01]  /*9210*/  IMAD.U32 R214, RZ, RZ, UR10 ;  /* 0x0000000affd67e24 */ /* 0x000fe2000f8e00ff */
[----:B------:R-:W-:Y:S06]  /*9220*/  @P1 BRA `(.L_x_29) ;  /* 0xffffffc400341947 */ /* 0x000fec000383ffff */
.L_x_18:
[----:B------:R-:W-:Y:S06]  /*9230*/  BAR.ARV 0x8, 0x180 ;  /* 0x0206000000007b1d */ /* 0x000fec0000002000 */
        /* <DEDUP_REMOVED lines=128> */
[----:B------:R-:W-:Y:S06]  /*9a40*/  @!P0 BRA `(.L_x_30) ;  /* 0x0000000000048947 */ /* 0x000fec0003800000 */
[----:B------:R-:W-:Y:S01]  /*9a50*/  BPT.TRAP 0x1 ;  /* 0x000000040000795c */ /* 0x000fe20000300000 */
.L_x_30:
[----:B------:R-:W-:Y:S02]  /*9a60*/  R2UR UR7, R16 ;  /* 0x00000000100772ca */ /* 0x000fe400000e0000 */
[----:B------:R-:W-:Y:S02]  /*9a70*/  R2UR UR4, R7 ;  /* 0x00000000070472ca */ /* 0x000fe400000e0000 */
[----:B------:R-:W-:-:S11]  /*9a80*/  R2UR UR5, R8 ;  /* 0x00000000080572ca */ /* 0x000fd600000e0000 */
[----:B------:R-:W-:Y:S02]  /*9a90*/  IMAD.U32 R0, RZ, RZ, UR4 ;  /* 0x00000004ff007e24 */ /* 0x000fe4000f8e00ff */
[----:B------:R-:W-:-:S03]  /*9aa0*/  ULEA UR5, UR5, UR7, 0x3 ;  /* 0x0000000705057291 */ /* 0x000fc6000f8e183f */
[----:B------:R-:W-:-:S06]  /*9ab0*/  SHF.L.U32 R0, R0, 0x1f, RZ ;  /* 0x0000001f00007819 */ /* 0x000fcc00000006ff */
[----:B------:R0:W1:Y:S01]  /*9ac0*/  SYNCS.PHASECHK.TRANS64.TRYWAIT P1, [UR5+0x38850], R0 ;  /* 0x03885000ff0075a7 */ /* 0x0000620008020145 */
[----:B------:R-:W-:Y:S05]  /*9ad0*/  @!P0 BRA `(.L_x_31) ;  /* 0x0000000000048947 */ /* 0x000fea0003800000 */
[----:B------:R-:W-:Y:S01]  /*9ae0*/  BPT.TRAP 0x1 ;  /* 0x000000040000795c */ /* 0x000fe20000300000 */
.L_x_31:
[----:B-1----:R-:W-:Y:S05]  /*9af0*/  @P1 BRA `(.L_x_32) ;  /* 0x0000000000081947 */ /* 0x002fea0003800000 */
[----:B------:R-:W1:Y:S02]  /*9b00*/  SYNCS.PHASECHK.TRANS64.TRYWAIT P1, [UR5+0x38850], R0 ;  /* 0x03885000ff0075a7 */ /* 0x000e640008020145 */
[----:B-1----:R-:W-:Y:S05]  /*9b10*/  @!P1 BRA `(.L_x_33) ;  /* 0x0000007000849947 */ /* 0x002fea0003800000 */
.L_x_32:
[----:B------:R-:W-:Y:S01]  /*9b20*/  R2UR UR4, R16 ;  /* 0x00000000100472ca */ /* 0x000fe200000e0000 */
[----:B------:R-:W-:Y:S01]  /*9b30*/  WARPGROUP.ARRIVE ;  /* 0x00000000000079c5 */ /* 0x000fe20000000000 */
[----:B------:R-:W-:Y:S01]  /*9b40*/  R2UR UR7, R8 ;  /* 0x00000000080772ca */ /* 0x000fe200000e0000 */
[----:B------:R-:W-:Y:S01]  /*9b50*/  UMOV UR11, 0x40000040 ;  /* 0x40000040000b7882 */ /* 0x000fe20000000000 */
[----:B-1----:R-:W1:Y:S01]  /*9b60*/  SHFL.BFLY PT, R5, R14, 0x2, 0x1f ;  /* 0x0c401f000e057f89 */ /* 0x002e6200000e0000 */
[----:B------:R-:W-:Y:S01]  /*9b70*/  MOV R4, RZ ;  /* 0x000000ff00047202 */ /* 0x000fe20000000f00 */
[----:B------:R-:W-:Y:S02]  /*9b80*/  IMAD.U32 R8, RZ, RZ, UR6 ;  /* 0x00000006ff087e24 */ /* 0x000fe4000f8e00ff */
[----:B0-----:R-:W0:Y:S05]  /*9b90*/  SHFL.BFLY PT, R0, R9, 0x2, 0x1f ;  /* 0x0c401f0009007f89 */ /* 0x001e2a00000e0000 */
[----:B------:R-:W-:-:S04]  /*9ba0*/  UIADD3 UR4, UR4, 0x400, URZ ;  /* 0x0000040004047890 */ /* 0x000fc8000fffe03f */
[----:B------:R-:W-:-:S04]  /*9bb0*/  USHF.R.U32.HI UR4, URZ, 0x4, UR4 ;  /* 0x000000043f047899 */ /* 0x000fc80008011604 */
[----:B------:R-:W-:-:S04]  /*9bc0*/  ULOP3.LUT UR4, UR4, 0x3fff, URZ, 0xc0, !UPT ;  /* 0x00003fff04047892 */ /* 0x000fc8000f8ec03f */
[----:B------:R-:W-:Y:S01]  /*9bd0*/  ULOP3.LUT UR4, UR4, 0x2800000, URZ, 0xfc, !UPT ;  /* 0x0280000004047892 */ /* 0x000fe2000f8efc3f */
[----:B-1----:R-:W-:-:S03]  /*9be0*/  FADD.FTZ R5, R5, R14 ;  /* 0x0000000e05057221 */ /* 0x002fc60000010000 */
[----:B------:R-:W-:Y:S01]  /*9bf0*/  UIMAD UR4, UR7, 0xa00, UR4 ;  /* 0x00000a00070478a4 */ /* 0x000fe2000f8e0204 */
[----:B------:R-:W-:Y:S02]  /*9c00*/  IMAD.U32 R14, RZ, RZ, UR6 ;  /* 0x00000006ff0e7e24 */ /* 0x000fe4000f8e00ff */
[----:B0-----:R-:W-:Y:S01]  /*9c10*/  FADD.FTZ R2, R0, R9 ;  /* 0x0000000900027221 */ /* 0x001fe20000010000 */
[----:B------:R-:W-:Y:S01]  /*9c20*/  UIADD3 UR8, UR4, 0x80, URZ ;  /* 0x0000008004087890 */ /* 0x000fe2000fffe03f */
[----:B------:R-:W0:Y:S02]  /*9c30*/  SHFL.BFLY PT, R0, R5, 0x1, 0x1f ;  /* 0x0c201f0005007f89 */ /* 0x000e2400000e0000 */
[----:B------:R-:W-:-:S06]  /*9c40*/  UMOV UR10, UR4 ;  /* 0x00000004000a7c82 */ /* 0x000fcc0008000000 */
[----:B------:R-:W-:Y:S01]  /*9c50*/  HGMMA.64x256x16.F32.BF16 R24, R208, gdesc[UR8].tnspB, R24, gsb0 ;  /* 0x43e00008d0187df0 */ /* 0x000fe20008001818 */
[----:B------:R-:W-:Y:S01]  /*9c60*/  UMOV UR11, 0x40000040 ;  /* 0x40000040000b7882 */ /* 0x000fe20000000000 */
[----:B------:R-:W-:Y:S01]  /*9c70*/  UMOV UR10, UR8 ;  /* 0x00000008000a7c82 */ /* 0x000fe20008000000 */
[----:B------:R-:W-:Y:S01]  /*9c80*/  UIADD3 UR8, UR4, 0x100, URZ ;  /* 0x0000010004087890 */ /* 0x000fe2000fffe03f */
[----:B------:R-:W1:Y:S01]  /*9c90*/  SHFL.BFLY PT, R7, R2, 0x1, 0x1f ;  /* 0x0c201f0002077f89 */ /* 0x000e6200000e0000 */
[----:B0-----:R-:W-:Y:S01]  /*9ca0*/  FADD.FTZ R12, R5, R0 ;  /* 0x00000000050c7221 */ /* 0x001fe20000010000 */
[----:B------:R-:W-:-:S04]  /*9cb0*/  IMAD.MOV.U32 R0, RZ, RZ, -0x800000 ;  /* 0xff800000ff007424 */ /* 0x000fc800078e00ff */
[----:B------:R-:W-:Y:S01]  /*9cc0*/  FSETP.NE.FTZ.AND P1, PT, R12, RZ, PT ;  /* 0x000000ff0c00720b */ /* 0x000fe20003f35000 */
[----:B-1----:R-:W-:Y:S01]  /*9cd0*/  FADD.FTZ R13, R2, R7 ;  /* 0x00000007020d7221 */ /* 0x002fe20000010000 */
[----:B------:R-:W-:Y:S01]  /*9ce0*/  IMAD.MOV.U32 R7, RZ, RZ, RZ ;  /* 0x000000ffff077224 */ /* 0x000fe200078e00ff */
[----:B------:R-:W-:-:S03]  /*9cf0*/  MOV R2, 0xff800000 ;  /* 0xff80000000027802 */ /* 0x000fc60000000f00 */
[----:B------:R-:W-:-:S07]  /*9d00*/  FSETP.NE.FTZ.AND P2, PT, R13, RZ, PT ;  /* 0x000000ff0d00720b */ /* 0x000fce0003f55000 */
[----:B------:R-:W0:Y:S01]  /*9d10*/  @P1 MUFU.LG2 R10, R12 ;  /* 0x0000000c000a1308 */ /* 0x000e220000000c00 */
[----:B------:R-:W-:-:S07]  /*9d20*/  @P1 FMUL.FTZ R8, R8, 0.69314718246459960938 ;  /* 0x3f31721808081820 */ /* 0x000fce0000410000 */
[----:B------:R-:W1:Y:S01]  /*9d30*/  @P2 MUFU.LG2 R11, R13 ;  /* 0x0000000d000b2308 */ /* 0x000e620000000c00 */
[----:B------:R-:W-:-:S07]  /*9d40*/  @P2 FMUL.FTZ R14, R14, 0.69314718246459960938 ;  /* 0x3f3172180e0e2820 */ /* 0x000fce0000410000 */
[----:B------:R2:W3:Y:S01]  /*9d50*/  @P1 MUFU.RCP R7, R12 ;  /* 0x0000000c00071308 */ /* 0x0004e20000001000 */
[----:B0-----:R-:W-:-:S04]  /*9d60*/  @P1 FMUL.FTZ R5, R10, 0.69314718246459960938 ;  /* 0x3f3172180a051820 */ /* 0x001fc80000410000 */
[----:B------:R-:W-:-:S03]  /*9d70*/  @P1 FFMA.FTZ R0, R8, R3, R5 ;  /* 0x0000000308001223 */ /* 0x000fc60000010005 */
[----:B------:R2:W0:Y:S01]  /*9d80*/  @P2 MUFU.RCP R4, R13 ;  /* 0x0000000d00042308 */ /* 0x0004220000001000 */
[----:B-1----:R-:W-:-:S04]  /*9d90*/  @P2 FMUL.FTZ R11, R11, 0.69314718246459960938 ;  /* 0x3f3172180b0b2820 */ /* 0x002fc80000410000 */
[----:B------:R-:W-:Y:S01]  /*9da0*/  @P2 FFMA.FTZ R2, R14, R6, R11 ;  /* 0x000000060e022223 */ /* 0x000fe2000001000b */
[----:B------:R-:W-:Y:S02]  /*9db0*/  WARPGROUP.DEPBAR.LE gsb0, 0x0 ;  /* 0x00008000000079c5 */ /* 0x000fe40000010000 */
[----:B------:R-:W-:-:S06]  /*9dc0*/  WARPGROUP.ARRIVE ;  /* 0x00000000000079c5 */ /* 0x000fcc0000000000 */
[----:B------:R-:W-:Y:S01]  /*9dd0*/  HGMMA.64x256x16.F32.BF16 R24, R204, gdesc[UR8].tnspB, R24, gsb0 ;  /* 0x43e00008cc187df0 */ /* 0x000fe20008001818 */
[----:B------:R-:W-:Y:S01]  /*9de0*/  UMOV UR10, UR8 ;  /* 0x00000008000a7c82 */ /* 0x000fe20008000000 */
[----:B------:R-:W-:Y:S01]  /*9df0*/  UMOV UR11, 0x40000040 ;  /* 0x40000040000b7882 */ /* 0x000fe20000000000 */
[----:B------:R-:W-:Y:S02]  /*9e00*/  UIADD3 UR8, UR4, 0x180, URZ ;  /* 0x0000018004087890 */ /* 0x000fe4000fffe03f */
[----:B------:R-:W-:Y:S01]  /*9e10*/  UIADD3 UR4, UR4, 0x200, URZ ;  /* 0x0000020004047890 */ /* 0x000fe2000fffe03f */
[----:B------:R-:W-:Y:S02]  /*9e20*/  WARPGROUP.DEPBAR.LE gsb0, 0x0 ;  /* 0x00008000000079c5 */ /* 0x000fe40000010000 */
[----:B------:R-:W-:-:S15]  /*9e30*/  WARPGROUP.ARRIVE ;  /* 0x00000000000079c5 */ /* 0x000fde0000000000 */
[----:B------:R-:W-:-:S05]  /*9e40*/  NOP ;  /* 0x0000000000007918 */ /* 0x000fca0000000000 */
[----:B------:R-:W-:Y:S01]  /*9e50*/  HGMMA.64x256x16.F32.BF16 R24, R200, gdesc[UR8].tnspB, R24, gsb0 ;  /* 0x43e00008c8187df0 */ /* 0x000fe20008001818 */
[----:B------:R-:W-:Y:S01]  /*9e60*/  UMOV UR10, UR8 ;  /* 0x00000008000a7c82 */ /* 0x000fe20008000000 */
[----:B------:R-:W-:Y:S01]  /*9e70*/  UMOV UR11, 0x40000040 ;  /* 0x40000040000b7882 */ /* 0x000fe20000000000 */
[----:B------:R-:W-:Y:S02]  /*9e80*/  WARPGROUP.DEPBAR.LE gsb0, 0x0 ;  /* 0x00008000000079c5 */ /* 0x000fe40000010000 */
[----:B------:R-:W-:-:S15]  /*9e90*/  WARPGROUP.ARRIVE ;  /* 0x00000000000079c5 */ /* 0x000fde0000000000 */
[----:B------:R-:W-:-:S08]  /*9ea0*/  NOP ;  /* 0x0000000000007918 */ /* 0x000fd00000000000 */
        /* <DEDUP_REMOVED lines=8> */
[----:B0-23--:R-:W-:Y:S05]  /*9f30*/  @!P0 BRA `(.L_x_34) ;  /* 0x0000000000048947 */ /* 0x00dfea0003800000 */
[----:B------:R-:W-:Y:S01]  /*9f40*/  BPT.TRAP 0x1 ;  /* 0x000000040000795c */ /* 0x000fe20000300000 */
.L_x_34:
[----:B------:R-:W0:Y:S01]  /*9f50*/  S2UR UR6, SR_CgaCtaId ;  /* 0x00000000000679c3 */ /* 0x000e220000008800 */
[----:B------:R-:W-:Y:S01]  /*9f60*/  UIADD3 UR4, UR5, 0x38860, URZ ;  /* 0x0003886005047890 */ /* 0x000fe2000fffe03f */
        /* <DEDUP_REMOVED lines=22> */
[----:B0-----:R-:W-:Y:S01]  /*a0d0*/  UPRMT UR4, UR6, 0x654, UR4 ;  /* 0x0000065406047896 */ /* 0x001fe20008000004 */
        /* <DEDUP_REMOVED lines=8> */
[----:B------:R-:W-:Y:S01]  /*a160*/  SYNCS.ARRIVE.TRANS64.RED.A1T0 RZ, [UR4], RZ ;  /* 0x000000ffffff79a7 */ /* 0x000fe20008100404 */
        /* <DEDUP_REMOVED lines=34> */
[----:B------:R-:W-:Y:S01]  /*a390*/  PLOP3.LUT P0, PT, PT, PT, PT, 0x8, 0x0 ;  /* 0x000000000000781c */ /* 0x000fe20003f0e170 */
        /* <DEDUP_REMOVED lines=63> */
[----:B------:R-:W-:-:S07]  /*a790*/  FMUL.FTZ R151, R151, R4 ;  /* 0x0000000497977220 */ /* 0x000fce0000410000 */
.L_x_10:
[----:B------:R-:W-:Y:S05]  /*a7a0*/  @P0 BRA `(.L_x_35) ;  /* 0x0000002000600947 */ /* 0x000fea0003800000 */
[----:B------:R-:W0:Y:S01]  /*a7b0*/  S2R R3, SR_TID.X ;  /* 0x0000000000037919 */ /* 0x000e220000002100 */
[----:B------:R-:W1:Y:S01]  /*a7c0*/  LDC R8, c[0x0][0xbe8] ;  /* 0x0002fa00ff087b82 */ /* 0x000e620000000800 */
[----:B------:R-:W-:Y:S01]  /*a7d0*/  R2UR UR13, R18 ;  /* 0x00000000120d72ca */ /* 0x000fe200000e0000 */
[----:B------:R-:W-:Y:S01]  /*a7e0*/  ULDC.64 UR8, c[0x0][0xbd0] ;  /* 0x0002f40000087ab9 */ /* 0x000fe20000000a00 */
[----:B------:R-:W-:Y:S01]  /*a7f0*/  ULDC.64 UR14, c[0x0][0x208] ;  /* 0x00008200000e7ab9 */ /* 0x000fe20000000a00 */
[----:B------:R-:W-:Y:S04]  /*a800*/  BSSY B0, `(.L_x_36) ;  /* 0x000014c000007945 */ /* 0x000fe80003800000 */
[----:B------:R-:W2:Y:S06]  /*a810*/  S2UR UR12, SR_CTAID.Z ;  /* 0x00000000000c79c3 */ /* 0x000eac0000002700 */
[----:B------:R-:W-:-:S02]  /*a820*/  USHF.R.S32.HI UR7, URZ, 0x1f, UR13 ;  /* 0x0000001f3f077899 */ /* 0x000fc4000801140d */
[----:B------:R-:W-:Y:S01]  /*a830*/  IMAD R19, RZ, RZ, -UR13 ;  /* 0x8000000dff137e24 */ /* 0x000fe2000f8e02ff */
[----:B------:R-:W3:Y:S01]  /*a840*/  LDC.64 R20, c[0x0][0xbd8] ;  /* 0x0002f600ff147b82 */ /* 0x000ee20000000a00 */
[----:B------:R-:W-:Y:S02]  /*a850*/  UIMAD.WIDE.U32 UR4, UR13, UR8, URZ ;  /* 0x000000080d0472a5 */ /* 0x000fe4000f8e003f */
[----:B------:R-:W-:-:S04]  /*a860*/  UIMAD UR6, UR7, UR8, URZ ;  /* 0x00000008070672a4 */ /* 0x000fc8000f8e023f */
[----:B------:R-:W-:Y:S01]  /*a870*/  UIMAD UR6, UR13, UR9, UR6 ;  /* 0x000000090d0672a4 */ /* 0x000fe2000f8e0206 */
[----:B-1----:R-:W-:Y:S01]  /*a880*/  ISETP.NE.AND P0, PT, R8, 0x1, PT ;  /* 0x000000010800780c */ /* 0x002fe20003f05270 */
[----:B------:R-:W1:Y:S01]  /*a890*/  S2UR UR11, SR_CTAID.Y ;  /* 0x00000000000b79c3 */ /* 0x000e620000002600 */
[----:B------:R-:W-:Y:S01]  /*a8a0*/  ULDC.64 UR8, c[0x0][0xb38] ;  /* 0x0002ce0000087ab9 */ /* 0x000fe20000000a00 */
[----:B------:R-:W-:Y:S02]  /*a8b0*/  UIADD3 UR6, UR5, UR6, URZ ;  /* 0x0000000605067290 */ /* 0x000fe4000fffe03f */
[----:B------:R-:W-:Y:S01]  /*a8c0*/  UIMAD UR7, UR7, UR8, URZ ;  /* 0x00000008070772a4 */ /* 0x000fe2000f8e023f */
[----:B0-----:R-:W-:Y:S01]  /*a8d0*/  VIADD R14, R3, 0xffffff80 ;  /* 0xffffff80030e7836 */ /* 0x001fe20000000000 */
[----:B--2---:R-:W-:Y:S02]  /*a8e0*/  USHF.R.S32.HI UR10, URZ, 0x1f, UR12 ;  /* 0x0000001f3f0a7899 */ /* 0x004fe4000801140c */
[----:B------:R-:W1:Y:S02]  /*a8f0*/  LDC R152, c[0x0][0xc50] ;  /* 0x00031400ff987b82 */ /* 0x000e640000000800 */
[----:B------:R-:W-:-:S04]  /*a900*/  SHF.R.S32.HI R7, RZ, 0x1f, R14 ;  /* 0x0000001fff077819 */ /* 0x000fc8000001140e */
[CC--:B------:R-:W-:Y:S02]  /*a910*/  LEA.HI R4, R7.reuse, R14.reuse, RZ, 0x7 ;  /* 0x0000000e07047211 */ /* 0x0c0fe400078f38ff */
[----:B------:R-:W0:Y:S01]  /*a920*/  LDC.64 R22, c[0x0][0xb40] ;  /* 0x0002d000ff167b82 */ /* 0x000e220000000a00 */
[----:B------:R-:W-:Y:S02]  /*a930*/  LEA.HI R7, R7, R14, RZ, 0x2 ;  /* 0x0000000e07077211 */ /* 0x000fe400078f10ff */
[----:B------:R-:W-:Y:S02]  /*a940*/  LOP3.LUT R3, R4, 0xffffff80, RZ, 0xc0, !PT ;  /* 0xffffff8004037812 */ /* 0x000fe400078ec0ff */
[----:B------:R-:W-:Y:S02]  /*a950*/  SHF.R.S32.HI R9, RZ, 0x7, R4 ;  /* 0x00000007ff097819 */ /* 0x000fe40000011404 */
[----:B------:R-:W-:Y:S01]  /*a960*/  LOP3.LUT R7, R7, 0xfffffffc, RZ, 0xc0, !PT ;  /* 0xfffffffc07077812 */ /* 0x000fe200078ec0ff */
[----:B------:R-:W-:Y:S01]  /*a970*/  IMAD.IADD R3, R14, 0x1, -R3 ;  /* 0x000000010e037824 */ /* 0x000fe200078e0a03 */
[----:B------:R-:W-:Y:S01]  /*a980*/  LEA.HI R4, R4, R9, RZ, 0x1 ;  /* 0x0000000904047211 */ /* 0x000fe200078f08ff */
[----:B------:R-:W2:Y:S02]  /*a990*/  @P0 LDC R17, c[0x0][0xbf0] ;  /* 0x0002fc00ff110b82 */ /* 0x000ea40000000800 */
[----:B------:R-:W-:Y:S01]  /*a9a0*/  IMAD.IADD R7, R14, 0x1, -R7 ;  /* 0x000000010e077824 */ /* 0x000fe200078e0a07 */
[----:B------:R-:W-:-:S02]  /*a9b0*/  SHF.R.S32.HI R16, RZ, 0x1f, R3 ;  /* 0x0000001fff107819 */ /* 0x000fc40000011403 */
[----:B------:R-:W-:Y:S02]  /*a9c0*/  LOP3.LUT R4, R4, 0x3fffffe, RZ, 0xc0, !PT ;  /* 0x03fffffe04047812 */ /* 0x000fe400078ec0ff */
[----:B------:R-:W-:Y:S01]  /*a9d0*/  LEA.HI R10, R16, R3, RZ, 0x2 ;  /* 0x00000003100a7211 */ /* 0x000fe200078f10ff */
[----:B------:R-:W4:Y:S01]  /*a9e0*/  @P0 LDC R14, c[0x0][0xbec] ;  /* 0x0002fb00ff0e0b82 */ /* 0x000f220000000800 */
[----:B------:R-:W-:Y:S02]  /*a9f0*/  LEA.HI R11, R7, R7, RZ, 0x1 ;  /* 0x00000007070b7211 */ /* 0x000fe400078f08ff */
[--C-:B------:R-:W-:Y:S02]  /*aa00*/  SHF.R.S32.HI R5, RZ, 0x2, R10.reuse ;  /* 0x00000002ff057819 */ /* 0x100fe4000001140a */
[----:B------:R-:W-:Y:S02]  /*aa10*/  SHF.R.S32.HI R6, RZ, 0x1f, R10 ;  /* 0x0000001fff067819 */ /* 0x000fe4000001140a */
[----:B------:R-:W-:Y:S01]  /*aa20*/  LOP3.LUT R10, R10, 0x7ffffffc, RZ, 0xc0, !PT ;  /* 0x7ffffffc0a0a7812 */ /* 0x000fe200078ec0ff */
[----:B------:R-:W5:Y:S01]  /*aa30*/  @P0 LDC R154, c[0x0][0xbec] ;  /* 0x0002fb00ff9a0b82 */ /* 0x000f620000000800 */
[----:B------:R-:W-:-:S04]  /*aa40*/  LEA.HI R6, R6, R5, RZ, 0x3 ;  /* 0x0000000506067211 */ /* 0x000fc800078f18ff */
[----:B------:R-:W-:Y:S02]  /*aa50*/  LOP3.LUT R12, R6, 0xfffffff8, RZ, 0xc0, !PT ;  /* 0xfffffff8060c7812 */ /* 0x000fe400078ec0ff */
[----:B------:R-:W-:Y:S01]  /*aa60*/  IADD3 R6, R9, -R4, RZ ;  /* 0x8000000409067210 */ /* 0x000fe20007ffe0ff */
[----:B------:R-:W5:Y:S01]  /*aa70*/  @P0 LDC R153, c[0x0][0xbf0] ;  /* 0x0002fc00ff990b82 */ /* 0x000f620000000800 */
[----:B------:R-:W0:Y:S01]  /*aa80*/  S2R R9, SR_CTAID.X ;  /* 0x0000000000097919 */ /* 0x000e220000002500 */
[----:B------:R-:W-:Y:S01]  /*aa90*/  LEA.HI R4, R16, R3, RZ, 0x5 ;  /* 0x0000000310047211 */ /* 0x000fe200078f28ff */
[----:B------:R-:W-:Y:S01]  /*aaa0*/  IMAD.IADD R5, R5, 0x1, -R12 ;  /* 0x0000000105057824 */ /* 0x000fe200078e0a0c */
[----:B------:R-:W-:Y:S02]  /*aab0*/  LOP3.LUT R12, R11, 0x1ffffffe, RZ, 0xc0, !PT ;  /* 0x1ffffffe0b0c7812 */ /* 0x000fe400078ec0ff */
[----:B------:R-:W-:-:S03]  /*aac0*/  SHF.R.S32.HI R4, RZ, 0x5, R4 ;  /* 0x00000005ff047819 */ /* 0x000fc60000011404 */
[----:B------:R-:W-:Y:S02]  /*aad0*/  IMAD.IADD R11, R7, 0x1, -R12 ;  /* 0x00000001070b7824 */ /* 0x000fe400078e0a0c */
[----:B------:R-:W-:Y:S01]  /*aae0*/  IMAD R7, R4, 0x10, R5 ;  /* 0x0000001004077824 */ /* 0x000fe200078e0205 */
[----:B------:R-:W-:Y:S01]  /*aaf0*/  MOV R4, UR4 ;  /* 0x0000000400047c02 */ /* 0x000fe20008000f00 */
[----:B------:R-:W-:Y:S01]  /*ab00*/  IMAD.U32 R5, RZ, RZ, UR5 ;  /* 0x00000005ff057e24 */ /* 0x000fe2000f8e00ff */
[----:B------:R-:W-:Y:S01]  /*ab10*/  UIMAD.WIDE.U32 UR4, UR13, UR8, URZ ;  /* 0x000000080d0472a5 */ /* 0x000fe2000f8e003f */
[----:B------:R-:W-:Y:S02]  /*ab20*/  IMAD R16, R6, 0x40, R7 ;  /* 0x0000004006107824 */ /* 0x000fe400078e0207 */
[----:B------:R-:W-:Y:S01]  /*ab30*/  IMAD.U32 R5, RZ, RZ, UR6 ;  /* 0x00000006ff057e24 */ /* 0x000fe2000f8e00ff */
[----:B------:R-:W-:Y:S01]  /*ab40*/  UIMAD UR6, UR13, UR9, UR7 ;  /* 0x000000090d0672a4 */ /* 0x000fe2000f8e0207 */
[----:B---3--:R-:W-:Y:S01]  /*ab50*/  IMAD R12, R20, UR10, RZ ;  /* 0x0000000a140c7c24 */ /* 0x008fe2000f8e02ff */
[----:B------:R-:W-:Y:S01]  /*ab60*/  LEA R6, R11, R16, 0x3 ;  /* 0x000000100b067211 */ /* 0x000fe200078e18ff */
[----:B------:R-:W-:Y:S01]  /*ab70*/  IMAD.U32 R7, RZ, RZ, UR5 ;  /* 0x00000005ff077e24 */ /* 0x000fe2000f8e00ff */
[----:B------:R-:W-:Y:S01]  /*ab80*/  UIADD3 UR6, UR5, UR6, URZ ;  /* 0x0000000605067290 */ /* 0x000fe2000fffe03f */
[----:B------:R-:W-:Y:S01]  /*ab90*/  IMAD R15, R21, UR12, R12 ;  /* 0x0000000c150f7c24 */ /* 0x000fe2000f8e020c */
[----:B------:R-:W-:Y:S01]  /*aba0*/  ULDC.64 UR8, c[0x0][0xb28] ;  /* 0x0002ca0000087ab9 */ /* 0x000fe20000000a00 */
[----:B-1----:R-:W-:-:S02]  /*abb0*/  IMAD R21, R152, R19, UR11 ;  /* 0x0000000b98157e24 */ /* 0x002fc4000f8e0213 */
[----:B------:R-:W-:Y:S01]  /*abc0*/  IMAD.WIDE.U32 R4, R20, UR12, R4 ;  /* 0x0000000c14047c25 */ /* 0x000fe2000f8e0004 */
[----:B------:R-:W-:Y:S01]  /*abd0*/  MOV R7, UR6 ;  /* 0x0000000600077c02 */ /* 0x000fe20008000f00 */
[----:B------:R-:W-:Y:S02]  /*abe0*/  ULDC.64 UR6, c[0x0][0xb48] ;  /* 0x0002d20000067ab9 */ /* 0x000fe40000000a00 */
[----:B------:R-:W-:Y:S02]  /*abf0*/  IMAD.IADD R5, R5, 0x1, R15 ;  /* 0x0000000105057824 */ /* 0x000fe400078e020f */
[----:B0-----:R-:W-:Y:S02]  /*ac00*/  IMAD R11, R9, 0x80, R6 ;  /* 0x00000080090b7824 */ /* 0x001fe400078e0206 */
[----:B------:R-:W-:Y:S01]  /*ac10*/  IMAD.U32 R6, RZ, RZ, UR4 ;  /* 0x00000004ff067e24 */ /* 0x000fe2000f8e00ff */
[----:B------:R-:W-:Y:S01]  /*ac20*/  ULDC.64 UR4, c[0x0][0xbe0] ;  /* 0x0002f80000047ab9 */ /* 0x000fe20000000a00 */
[----:B----4-:R-:W-:Y:S01]  /*ac30*/  @P0 IMAD.HI.U32 R12, R11, R14, RZ ;  /* 0x0000000e0b0c0227 */ /* 0x010fe200078e00ff */
[----:B------:R-:W-:-:S03]  /*ac40*/  MOV R15, R11 ;  /* 0x0000000b000f7202 */ /* 0x000fc60000000f00 */
[C---:B------:R-:W-:Y:S02]  /*ac50*/  IMAD R14, R22.reuse, UR10, RZ ;  /* 0x0000000a160e7c24 */ /* 0x040fe4000f8e02ff */
[----:B------:R-:W-:Y:S01]  /*ac60*/  IMAD.MOV.U32 R13, RZ, RZ, R11 ;  /* 0x000000ffff0d7224 */ /* 0x000fe200078e000b */
[----:B--2---:R-:W-:Y:S01]  /*ac70*/  @P0 SHF.R.U32.HI R13, RZ, R17, R12 ;  /* 0x00000011ff0d0219 */ /* 0x004fe2000001160c */
[----:B------:R-:W-:Y:S01]  /*ac80*/  IMAD R17, R23, UR12, R14 ;  /* 0x0000000c17117c24 */ /* 0x000fe2000f8e020e */
[----:B------:R-:W-:Y:S01]  /*ac90*/  SHF.R.S32.HI R14, RZ, 0x1f, R21 ;  /* 0x0000001fff0e7819 */ /* 0x000fe20000011415 */
[----:B------:R-:W-:-:S04]  /*aca0*/  IMAD.WIDE.U32 R6, R22, UR12, R6 ;  /* 0x0000000c16067c25 */ /* 0x000fc8000f8e0006 */
[----:B-----5:R-:W-:-:S04]  /*acb0*/  @P0 IMAD.HI.U32 R154, R11, R154, RZ ;  /* 0x0000009a0b9a0227 */ /* 0x020fc800078e00ff */
[----:B------:R-:W-:Y:S01]  /*acc0*/  IMAD.IADD R7, R7, 0x1, R17 ;  /* 0x0000000107077824 */ /* 0x000fe200078e0211 */
[----:B------:R-:W-:Y:S01]  /*acd0*/  @P0 SHF.R.U32.HI R15, RZ, R153, R154 ;  /* 0x00000099ff0f0219 */ /* 0x000fe2000001169a */
[C---:B------:R-:W-:Y:S02]  /*ace0*/  IMAD R12, R14.reuse, UR4, RZ ;  /* 0x000000040e0c7c24 */ /* 0x040fe4000f8e02ff */
[----:B------:R-:W-:Y:S02]  /*acf0*/  IMAD R17, R14, UR6, RZ ;  /* 0x000000060e117c24 */ /* 0x000fe4000f8e02ff */
[----:B------:R-:W-:-:S04]  /*ad00*/  IMAD.WIDE.U32 R4, R21, UR4, R4 ;  /* 0x0000000415047c25 */ /* 0x000fc8000f8e0004 */
[C---:B------:R-:W-:Y:S01]  /*ad10*/  IMAD R14, R21.reuse, UR5, R12 ;  /* 0x00000005150e7c24 */ /* 0x040fe2000f8e020c */
[----:B------:R-:W-:Y:S01]  /*ad20*/  BAR.SYNC.DEFER_BLOCKING 0x1, 0x100 ;  /* 0x0044000000007b1d */ /* 0x000fe20000010000 */
[C---:B------:R-:W-:Y:S01]  /*ad30*/  IMAD R19, R21.reuse, UR7, R17 ;  /* 0x0000000715137c24 */ /* 0x040fe2000f8e0211 */
[----:B------:R-:W-:Y:S01]  /*ad40*/  SHF.R.S32.HI R17, RZ, 0x1f, R13 ;  /* 0x0000001fff117819 */ /* 0x000fe2000001140d */
[----:B------:R-:W-:Y:S01]  /*ad50*/  IMAD.WIDE.U32 R6, R21, UR6, R6 ;  /* 0x0000000615067c25 */ /* 0x000fe2000f8e0006 */
[----:B------:R-:W-:Y:S02]  /*ad60*/  IADD3 R4, P0, R13, R4, RZ ;  /* 0x000000040d047210 */ /* 0x000fe40007f1e0ff */
[----:B------:R-:W-:Y:S01]  /*ad70*/  SHF.R.S32.HI R12, RZ, 0x1f, R15 ;  /* 0x0000001fff0c7819 */ /* 0x000fe2000001140f */
[----:B------:R-:W-:Y:S01]  /*ad80*/  IMAD.MOV R13, RZ, RZ, -R13 ;  /* 0x000000ffff0d7224 */ /* 0x000fe200078e0a0d */
[----:B------:R-:W-:Y:S01]  /*ad90*/  ULDC.64 UR4, c[0x0][0xb30] ;  /* 0x0002cc0000047ab9 */ /* 0x000fe20000000a00 */
[----:B------:R-:W-:Y:S01]  /*ada0*/  IMAD.MOV R20, RZ, RZ, -R15 ;  /* 0x000000ffff147224 */ /* 0x000fe200078e0a0f */
[----:B------:R-:W-:Y:S01]  /*adb0*/  IADD3.X R5, R17, R5, R14, P0, !PT ;  /* 0x0000000511057210 */ /* 0x000fe200007fe40e */
[----:B------:R-:W-:Y:S01]  /*adc0*/  IMAD R12, R12, UR4, RZ ;  /* 0x000000040c0c7c24 */ /* 0x000fe2000f8e02ff */
[----:B------:R-:W-:Y:S01]  /*add0*/  IADD3 R7, R7, R19, RZ ;  /* 0x0000001307077210 */ /* 0x000fe20007ffe0ff */
[C-C-:B------:R-:W-:Y:S01]  /*ade0*/  IMAD R13, R8.reuse, R13, R11.reuse ;  /* 0x0000000d080d7224 */ /* 0x140fe200078e020b */
[----:B------:R-:W-:Y:S01]  /*adf0*/  ULDC.64 UR6, c[0x0][0xbc8] ;  /* 0x0002f20000067ab9 */ /* 0x000fe20000000a00 */
[----:B------:R-:W-:-:S02]  /*ae00*/  IMAD R11, R8, R20, R11 ;  /* 0x00000014080b7224 */ /* 0x000fc400078e020b */
[C---:B------:R-:W-:Y:S01]  /*ae10*/  IMAD R17, R15.reuse, UR5, R12 ;  /* 0x000000050f117c24 */ /* 0x040fe2000f8e020c */
[----:B------:R-:W-:Y:S01]  /*ae20*/  SHF.R.S32.HI R12, RZ, 0x1f, R13 ;  /* 0x0000001fff0c7819 */ /* 0x000fe2000001140d */
[----:B------:R-:W-:Y:S01]  /*ae30*/  IMAD.WIDE.U32 R6, R15, UR4, R6 ;  /* 0x000000040f067c25 */ /* 0x000fe2000f8e0006 */
[----:B------:R-:W-:Y:S01]  /*ae40*/  SHF.R.S32.HI R14, RZ, 0x1f, R11 ;  /* 0x0000001fff0e7819 */ /* 0x000fe2000001140b */
[----:B------:R-:W0:Y:S01]  /*ae50*/  S2UR UR5, SR_CgaCtaId ;  /* 0x00000000000579c3 */ /* 0x000e220000008800 */
[----:B------:R-:W-:Y:S01]  /*ae60*/  UMOV UR4, 0x400 ;  /* 0x0000040000047882 */ /* 0x000fe20000000000 */
[----:B------:R-:W-:Y:S02]  /*ae70*/  IMAD R12, R12, UR6, RZ ;  /* 0x000000060c0c7c24 */ /* 0x000fe4000f8e02ff */
[----:B------:R-:W-:Y:S02]  /*ae80*/  IMAD.IADD R7, R7, 0x1, R17 ;  /* 0x0000000107077824 */ /* 0x000fe400078e0211 */
[----:B------:R-:W-:-:S02]  /*ae90*/  IMAD R14, R14, UR8, RZ ;  /* 0x000000080e0e7c24 */ /* 0x000fc4000f8e02ff */
[C---:B------:R-:W-:Y:S02]  /*aea0*/  IMAD R15, R13.reuse, UR7, R12 ;  /* 0x000000070d0f7c24 */ /* 0x040fe4000f8e020c */
[----:B------:R-:W-:Y:S01]  /*aeb0*/  IMAD.WIDE.U32 R4, R13, UR6, R4 ;  /* 0x000000060d047c25 */ /* 0x000fe2000f8e0004 */
[----:B------:R-:W-:-:S03]  /*aec0*/  ULDC.64 UR6, c[0x0][0xba8] ;  /* 0x0002ea0000067ab9 */ /* 0x000fc60000000a00 */
[C---:B------:R-:W-:Y:S01]  /*aed0*/  IMAD R17, R11.reuse, UR9, R14 ;  /* 0x000000090b117c24 */ /* 0x040fe2000f8e020e */
[----:B------:R-:W-:Y:S01]  /*aee0*/  LEA R19, P0, R4, UR6, 0x2 ;  /* 0x0000000604137c11 */ /* 0x000fe2000f8010ff */
[----:B------:R-:W-:Y:S01]  /*aef0*/  IMAD.WIDE.U32 R12, R11, UR8, R6 ;  /* 0x000000080b0c7c25 */ /* 0x000fe2000f8e0006 */
[----:B------:R-:W-:Y:S01]  /*af00*/  ULDC.64 UR8, c[0x0][0xb00] ;  /* 0x0002c00000087ab9 */ /* 0x000fe20000000a00 */
[----:B------:R-:W-:Y:S01]  /*af10*/  LEA R11, R9, R16, 0x7 ;  /* 0x00000010090b7211 */ /* 0x000fe200078e38ff */
[----:B------:R-:W-:Y:S01]  /*af20*/  ULDC UR6, c[0x0][0xa88] ;  /* 0x0002a20000067ab9 */ /* 0x000fe20000000800 */
[----:B------:R-:W-:Y:S01]  /*af30*/  IMAD.IADD R5, R5, 0x1, R15 ;  /* 0x0000000105057824 */ /* 0x000fe200078e020f */
[----:B------:R-:W-:Y:S01]  /*af40*/  LEA R6, P1, R12, UR8, 0x2 ;  /* 0x000000080c067c11 */ /* 0x000fe2000f8210ff */
[----:B------:R-:W-:Y:S01]  /*af50*/  IMAD.IADD R7, R13, 0x1, R17 ;  /* 0x000000010d077824 */ /* 0x000fe200078e0211 */
[----:B------:R-:W-:Y:S01]  /*af60*/  SHFL.IDX PT, R14, R19, 0x1, 0x1c1f ;  /* 0x003c1f00130e7f89 */ /* 0x000fe200000e0000 */
[----:B0-----:R-:W-:Y:S01]  /*af70*/  ULEA UR4, UR5, UR4, 0x18 ;  /* 0x0000000405047291 */ /* 0x001fe2000f8ec03f */
[----:B------:R-:W-:Y:S01]  /*af80*/  LEA.HI.X R17, R4, UR7, R5, 0x2, P0 ;  /* 0x0000000704117c11 */ /* 0x000fe200080f1405 */
[----:B------:R-:W-:Y:S01]  /*af90*/  IMAD R8, R8, UR6, RZ ;  /* 0x0000000608087c24 */ /* 0x000fe2000f8e02ff */
[----:B------:R-:W-:Y:S01]  /*afa0*/  LEA.HI.X R7, R12, UR9, R7, 0x2, P1 ;  /* 0x000000090c077c11 */ /* 0x000fe200088f1407 */
[----:B------:R-:W-:Y:S01]  /*afb0*/  VIADD R9, R11, 0x8 ;  /* 0x000000080b097836 */ /* 0x000fe20000000000 */
[----:B------:R-:W-:Y:S01]  /*afc0*/  SHFL.IDX PT, R12, R19, RZ, 0x1c1f ;  /* 0x001c1fff130c7589 */ /* 0x000fe200000e0000 */
[----:B------:R-:W-:Y:S01]  /*afd0*/  LOP3.LUT P0, RZ, R3, 0x3, RZ, 0xc0, !PT ;  /* 0x0000000303ff7812 */ /* 0x000fe2000780c0ff */
[----:B------:R-:W-:Y:S01]  /*afe0*/  UIADD3 UR4, UR4, 0x38820, URZ ;  /* 0x0003882004047890 */ /* 0x000fe2000fffe03f */
[CC--:B------:R-:W-:Y:S01]  /*aff0*/  ISETP.GE.AND P2, PT, R11.reuse, R8.reuse, PT ;  /* 0x000000080b00720c */ /* 0x0c0fe20003f46270 */
[----:B------:R-:W0:Y:S01]  /*b000*/  SHFL.IDX PT, R13, R17, RZ, 0x1c1f ;  /* 0x001c1fff110d7589 */ /* 0x000e2200000e0000 */
[-C--:B------:R-:W-:Y:S01]  /*b010*/  ISETP.GE.OR P1, PT, R11, R8.reuse, P0 ;  /* 0x000000080b00720c */ /* 0x080fe20000726670 */
[----:B------:R-:W-:Y:S01]  /*b020*/  UPRMT UR4, URZ, 0x654, UR4 ;  /* 0x000006543f047896 */ /* 0x000fe20008000004 */
[----:B------:R-:W-:Y:S01]  /*b030*/  ISETP.GE.OR P0, PT, R9, R8, P0 ;  /* 0x000000080900720c */ /* 0x000fe20000706670 */
[----:B------:R-:W1:Y:S01]  /*b040*/  SHFL.IDX PT, R15, R17, 0x1, 0x1c1f ;  /* 0x003c1f00110f7f89 */ /* 0x000e6200000e0000 */
[----:B------:R-:W-:-:S03]  /*b050*/  IMAD.IADD R3, R3, 0x1, -R10 ;  /* 0x0000000103037824 */ /* 0x000fc600078e0a0a */
[----:B------:R2:W3:Y:S01]  /*b060*/  SHFL.IDX PT, R4, R6, RZ, 0x1c1f ;  /* 0x001c1fff06047589 */ /* 0x0004e200000e0000 */
[----:B------:R-:W-:Y:S02]  /*b070*/  IMAD.SHL.U32 R3, R3, 0x2, RZ ;  /* 0x0000000203037824 */ /* 0x000fe400078e00ff */
[----:B------:R-:W-:Y:S01]  /*b080*/  SYNCS.ARRIVE.TRANS64.RED.A1T0 RZ, [UR4], RZ ;  /* 0x000000ffffff79a7 */ /* 0x000fe20008100404 */
[----:B------:R2:W4:Y:S04]  /*b090*/  SHFL.IDX PT, R5, R7, RZ, 0x1c1f ;  /* 0x001c1fff07057589 */ /* 0x00052800000e0000 */
[----:B0-----:R2:W-:Y:S04]  /*b0a0*/  @!P1 ST.E desc[UR14][R12.64], R0 ;  /* 0x000000000c009985 */ /* 0x0015e8000c10190e */
[----:B-1----:R2:W-:Y:S01]  /*b0b0*/  @!P0 ST.E desc[UR14][R14.64], R2 ;  /* 0x000000020e008985 */ /* 0x0025e2000c10190e */
[----:B------:R-:W-:Y:S05]  /*b0c0*/  @P2 BRA `(.L_x_37) ;  /* 0x0000000800fc2947 */ /* 0x000fea0003800000 */
[C---:B--2---:R-:W-:Y:S01]  /*b0d0*/  IADD3 R0, R3.reuse, 0x8, RZ ;  /* 0x0000000803007810 */ /* 0x044fe20007ffe0ff */
[C---:B------:R-:W-:Y:S01]  /*b0e0*/  VIADD R2, R3.reuse, 0x10 ;  /* 0x0000001003027836 */ /* 0x040fe20000000000 */
[----:B------:R-:W-:Y:S01]  /*b0f0*/  ULDC UR4, c[0x0][0xac8] ;  /* 0x0002b20000047ab9 */ /* 0x000fe20000000800 */
[C---:B------:R-:W-:Y:S01]  /*b100*/  VIADD R10, R3.reuse, 0x18 ;  /* 0x00000018030a7836 */ /* 0x040fe20000000000 */
[----:B------:R-:W-:Y:S01]  /*b110*/  ISETP.GE.AND P3, PT, R0, UR4, PT ;  /* 0x0000000400007c0c */ /* 0x000fe2000bf66270 */
[C---:B------:R-:W-:Y:S01]  /*b120*/  VIADD R19, R3.reuse, 0x20 ;  /* 0x0000002003137836 */ /* 0x040fe20000000000 */
[----:B------:R-:W-:Y:S01]  /*b130*/  ISETP.GE.AND P4, PT, R2, UR4, PT ;  /* 0x0000000402007c0c */ /* 0x000fe2000bf86270 */
[----:B------:R-:W-:Y:S01]  /*b140*/  ULDC.64 UR6, c[0x0][0x208] ;  /* 0x0000820000067ab9 */ /* 0x000fe20000000a00 */
[----:B------:R-:W-:Y:S01]  /*b150*/  ISETP.GE.AND P5, PT, R10, UR4, PT ;  /* 0x000000040a007c0c */ /* 0x000fe2000bfa6270 */
[C---:B------:R-:W-:Y:S01]  /*b160*/  VIADD R21, R3.reuse, 0x40 ;  /* 0x0000004003157836 */ /* 0x040fe20000000000 */
[C---:B------:R-:W-:Y:S01]  /*b170*/  ISETP.GE.AND P2, PT, R3.reuse, UR4, PT ;  /* 0x0000000403007c0c */ /* 0x040fe2000bf46270 */
[C---:B------:R-:W-:Y:S01]  /*b180*/  VIADD R23, R3.reuse, 0x50 ;  /* 0x0000005003177836 */ /* 0x040fe20000000000 */
[----:B------:R-:W-:-:S02]  /*b190*/  IADD3 R20, R3, 0x28, RZ ;  /* 0x0000002803147810 */ /* 0x000fc40007ffe0ff */
[----:B------:R-:W-:Y:S02]  /*b1a0*/  ISETP.GE.AND P0, PT, R19, UR4, PT ;  /* 0x0000000413007c0c */ /* 0x000fe4000bf06270 */
[----:B------:R-:W-:Y:S02]  /*b1b0*/  ISETP.GE.AND P1, PT, R20, UR4, PT ;  /* 0x0000000414007c0c */ /* 0x000fe4000bf26270 */
[----:B------:R-:W-:Y:S02]  /*b1c0*/  @!P3 LEA.HI R0, R0, R0, RZ, 0x1 ;  /* 0x000000000000b211 */ /* 0x000fe400078f08ff */
[----:B------:R-:W-:Y:S02]  /*b1d0*/  @!P4 LEA.HI R2, R2, R2, RZ, 0x1 ;  /* 0x000000020202c211 */ /* 0x000fe400078f08ff */
[----:B------:R-:W-:Y:S02]  /*b1e0*/  @!P5 LEA.HI R10, R10, R10, RZ, 0x1 ;  /* 0x0000000a0a0ad211 */ /* 0x000fe400078f08ff */
[----:B------:R-:W-:Y:S01]  /*b1f0*/  @!P3 LOP3.LUT R13, R0, 0xfffffffe, RZ, 0xc0, !PT ;  /* 0xfffffffe000db812 */ /* 0x000fe200078ec0ff */
[C---:B------:R-:W-:Y:S01]  /*b200*/  VIADD R0, R3.reuse, 0x30 ;  /* 0x0000003003007836 */ /* 0x040fe20000000000 */
[----:B------:R-:W-:Y:S01]  /*b210*/  @!P4 LOP3.LUT R15, R2, 0xfffffffe, RZ, 0xc0, !PT ;  /* 0xfffffffe020fc812 */ /* 0x000fe200078ec0ff */
[C---:B------:R-:W-:Y:S01]  /*b220*/  VIADD R2, R3.reuse, 0x38 ;  /* 0x0000003803027836 */ /* 0x040fe20000000000 */
[----:B------:R-:W-:Y:S01]  /*b230*/  @!P5 LOP3.LUT R17, R10, 0xfffffffe, RZ, 0xc0, !PT ;  /* 0xfffffffe0a11d812 */ /* 0x000fe200078ec0ff */
[C---:B---34-:R-:W-:Y:S01]  /*b240*/  @!P2 IMAD.WIDE R10, R3.reuse, 0x4, R4 ;  /* 0x00000004030aa825 */ /* 0x058fe200078e0204 */
[----:B------:R-:W-:-:S02]  /*b250*/  IADD3 R22, R3, 0x48, RZ ;  /* 0x0000004803167810 */ /* 0x000fc40007ffe0ff */
[----:B------:R-:W-:Y:S01]  /*b260*/  ISETP.GE.AND P6, PT, R23, UR4, PT ;  /* 0x0000000417007c0c */ /* 0x000fe2000bfc6270 */
[--C-:B------:R-:W-:Y:S01]  /*b270*/  @!P3 IMAD.WIDE R12, R13, 0x4, R4.reuse ;  /* 0x000000040d0cb825 */ /* 0x100fe200078e0204 */
[----:B------:R0:W-:Y:S01]  /*b280*/  @!P2 ST.E.64 desc[UR6][R10.64], R24 ;  /* 0x000000180a00a985 */ /* 0x0001e2000c101b06 */
[----:B------:R-:W-:Y:S02]  /*b290*/  ISETP.GE.AND P2, PT, R0, UR4, PT ;  /* 0x0000000400007c0c */ /* 0x000fe4000bf46270 */
[--C-:B------:R-:W-:Y:S01]  /*b2a0*/  @!P4 IMAD.WIDE R14, R15, 0x4, R4.reuse ;  /* 0x000000040f0ec825 */ /* 0x100fe200078e0204 */
[----:B------:R1:W-:Y:S01]  /*b2b0*/  @!P3 ST.E.64 desc[UR6][R12.64], R28 ;  /* 0x0000001c0c00b985 */ /* 0x0003e2000c101b06 */
[----:B------:R-:W-:Y:S02]  /*b2c0*/  ISETP.GE.AND P3, PT, R2, UR4, PT ;  /* 0x0000000402007c0c */ /* 0x000fe4000bf66270 */
[----:B------:R-:W-:Y:S01]  /*b2d0*/  @!P5 IMAD.WIDE R16, R17, 0x4, R4 ;  /* 0x000000041110d825 */ /* 0x000fe200078e0204 */
[----:B------:R2:W-:Y:S01]  /*b2e0*/  @!P4 ST.E.64 desc[UR6][R14.64], R32 ;  /* 0x000000200e00c985 */ /* 0x0005e2000c101b06 */
[----:B------:R-:W-:-:S02]  /*b2f0*/  ISETP.GE.AND P4, PT, R21, UR4, PT ;  /* 0x0000000415007c0c */ /* 0x000fc4000bf86270 */
[----:B------:R-:W-:Y:S01]  /*b300*/  @!P0 LEA.HI R19, R19, R19, RZ, 0x1 ;  /* 0x0000001313138211 */ /* 0x000fe200078f08ff */
[----:B------:R3:W-:Y:S01]  /*b310*/  @!P5 ST.E.64 desc[UR6][R16.64], R36 ;  /* 0x000000241000d985 */ /* 0x0007e2000c101b06 */
[----:B------:R-:W-:Y:S01]  /*b320*/  ISETP.GE.AND P5, PT, R22, UR4, PT ;  /* 0x0000000416007c0c */ /* 0x000fe2000bfa6270 */
[C---:B0-----:R-:W-:Y:S01]  /*b330*/  VIADD R24, R3.reuse, 0x58 ;  /* 0x0000005803187836 */ /* 0x041fe20000000000 */
[----:B------:R-:W-:Y:S01]  /*b340*/  @!P1 LEA.HI R20, R20, R20, RZ, 0x1 ;  /* 0x0000001414149211 */ /* 0x000fe200078f08ff */
[----:B------:R-:W-:Y:S01]  /*b350*/  VIADD R25, R3, 0x60 ;  /* 0x0000006003197836 */ /* 0x000fe20000000000 */
[----:B------:R-:W-:Y:S02]  /*b360*/  @!P0 LOP3.LUT R11, R19, 0xfffffffe, RZ, 0xc0, !PT ;  /* 0xfffffffe130b8812 */ /* 0x000fe400078ec0ff */
[----:B-1----:R-:W-:Y:S02]  /*b370*/  @!P1 LOP3.LUT R13, R20, 0xfffffffe, RZ, 0xc0, !PT ;  /* 0xfffffffe140d9812 */ /* 0x002fe400078ec0ff */
[----:B------:R-:W-:Y:S01]  /*b380*/  @!P2 LEA.HI R0, R0, R0, RZ, 0x1 ;  /* 0x000000000000a211 */ /* 0x000fe200078f08ff */
[----:B------:R-:W-:Y:S01]  /*b390*/  @!P0 IMAD.WIDE R10, R11, 0x4, R4 ;  /* 0x000000040b0a8825 */ /* 0x000fe200078e0204 */
[----:B------:R-:W-:-:S02]  /*b3a0*/  @!P3 LEA.HI R2, R2, R2, RZ, 0x1 ;  /* 0x000000020202b211 */ /* 0x000fc400078f08ff */
[----:B------:R-:W-:Y:S01]  /*b3b0*/  @!P4 LEA.HI R21, R21, R21, RZ, 0x1 ;  /* 0x000000151515c211 */ /* 0x000fe200078f08ff */
[----:B------:R-:W-:Y:S01]  /*b3c0*/  @!P1 IMAD.WIDE R12, R13, 0x4, R4 ;  /* 0x000000040d0c9825 */ /* 0x000fe200078e0204 */
[----:B------:R-:W-:Y:S01]  /*b3d0*/  @!P5 LEA.HI R22, R22, R22, RZ, 0x1 ;  /* 0x000000161616d211 */ /* 0x000fe200078f08ff */
[----:B------:R0:W-:Y:S01]  /*b3e0*/  @!P0 ST.E.64 desc[UR6][R10.64], R40 ;  /* 0x000000280a008985 */ /* 0x0001e2000c101b06 */
[----:B------:R-:W-:Y:S02]  /*b3f0*/  @!P6 LEA.HI R23, R23, R23, RZ, 0x1 ;  /* 0x000000171717e211 */ /* 0x000fe400078f08ff */
[----:B--2---:R-:W-:Y:S01]  /*b400*/  @!P2 LOP3.LUT R15, R0, 0xfffffffe, RZ, 0xc0, !PT ;  /* 0xfffffffe000fa812 */ /* 0x004fe200078ec0ff */
[----:B------:R1:W-:Y:S01]  /*b410*/  @!P1 ST.E.64 desc[UR6][R12.64], R44 ;  /* 0x0000002c0c009985 */ /* 0x0003e2000c101b06 */
[----:B---3--:R-:W-:Y:S01]  /*b420*/  @!P3 LOP3.LUT R17, R2, 0xfffffffe, RZ, 0xc0, !PT ;  /* 0xfffffffe0211b812 */ /* 0x008fe200078ec0ff */
[----:B------:R-:W-:Y:S01]  /*b430*/  VIADD R2, R3, 0x70 ;  /* 0x0000007003027836 */ /* 0x000fe20000000000 */
[----:B------:R-:W-:-:S02]  /*b440*/  @!P4 LOP3.LUT R21, R21, 0xfffffffe, RZ, 0xc0, !PT ;  /* 0xfffffffe1515c812 */ /* 0x000fc400078ec0ff */
[----:B------:R-:W-:Y:S01]  /*b450*/  @!P5 LOP3.LUT R19, R22, 0xfffffffe, RZ, 0xc0, !PT ;  /* 0xfffffffe1613d812 */ /* 0x000fe200078ec0ff */
[----:B------:R-:W-:Y:S01]  /*b460*/  VIADD R22, R3, 0x80 ;  /* 0x0000008003167836 */ /* 0x000fe20000000000 */
[----:B------:R-:W-:Y:S02]  /*b470*/  @!P6 LOP3.LUT R23, R23, 0xfffffffe, RZ, 0xc0, !PT ;  /* 0xfffffffe1717e812 */ /* 0x000fe400078ec0ff */
[----:B------:R-:W-:Y:S01]  /*b480*/  ISETP.GE.AND P1, PT, R24, UR4, PT ;  /* 0x0000000418007c0c */ /* 0x000fe2000bf26270 */
[--C-:B0-----:R-:W-:Y:S01]  /*b490*/  @!P2 IMAD.WIDE R10, R15, 0x4, R4.reuse ;  /* 0x000000040f0aa825 */ /* 0x101fe200078e0204 */
[----:B------:R-:W-:Y:S02]  /*b4a0*/  ISETP.GE.AND P0, PT, R25, UR4, PT ;  /* 0x0000000419007c0c */ /* 0x000fe4000bf06270 */
[----:B------:R-:W-:Y:S01]  /*b4b0*/  IADD3 R0, R3, 0x68, RZ ;  /* 0x0000006803007810 */ /* 0x000fe20007ffe0ff */
[--C-:B-1----:R-:W-:Y:S01]  /*b4c0*/  @!P3 IMAD.WIDE R12, R17, 0x4, R4.reuse ;  /* 0x00000004110cb825 */ /* 0x102fe200078e0204 */
[----:B------:R0:W-:Y:S02]  /*b4d0*/  @!P2 ST.E.64 desc[UR6][R10.64], R48 ;  /* 0x000000300a00a985 */ /* 0x0001e4000c101b06 */
[----:B------:R-:W-:Y:S01]  /*b4e0*/  ISETP.GE.AND P2, PT, R0, UR4, PT ;  /* 0x0000000400007c0c */ /* 0x000fe2000bf46270 */
[--C-:B------:R-:W-:Y:S01]  /*b4f0*/  @!P4 IMAD.WIDE R14, R21, 0x4, R4.reuse ;  /* 0x00000004150ec825 */ /* 0x100fe200078e0204 */
[----:B------:R1:W-:Y:S03]  /*b500*/  @!P3 ST.E.64 desc[UR6][R12.64], R52 ;  /* 0x000000340c00b985 */ /* 0x0003e6000c101b06 */
[----:B------:R-:W-:Y:S01]  /*b510*/  @!P5 IMAD.WIDE R16, R19, 0x4, R4 ;  /* 0x000000041310d825 */ /* 0x000fe200078e0204 */
[----:B------:R2:W-:Y:S01]  /*b520*/  @!P4 ST.E.64 desc[UR6][R14.64], R56 ;  /* 0x000000380e00c985 */ /* 0x0005e2000c101b06 */
[----:B------:R-:W-:-:S02]  /*b530*/  ISETP.GE.AND P4, PT, R22, UR4, PT ;  /* 0x0000000416007c0c */ /* 0x000fc4000bf86270 */
[----:B------:R-:W-:Y:S01]  /*b540*/  @!P6 IMAD.WIDE R20, R23, 0x4, R4 ;  /* 0x000000041714e825 */ /* 0x000fe200078e0204 */
[----:B------:R3:W-:Y:S01]  /*b550*/  @!P5 ST.E.64 desc[UR6][R16.64], R60 ;  /* 0x0000003c1000d985 */ /* 0x0007e2000c101b06 */
[C---:B------:R-:W-:Y:S02]  /*b560*/  IADD3 R23, R3.reuse, 0x88, RZ ;  /* 0x0000008803177810 */ /* 0x040fe40007ffe0ff */
[----:B------:R-:W-:Y:S01]  /*b570*/  VIADD R19, R3, 0x78 ;  /* 0x0000007803137836 */ /* 0x000fe20000000000 */
[----:B------:R4:W-:Y:S01]  /*b580*/  @!P6 ST.E.64 desc[UR6][R20.64], R64 ;  /* 0x000000401400e985 */ /* 0x0009e2000c101b06 */
[----:B------:R-:W-:Y:S02]  /*b590*/  ISETP.GE.AND P6, PT, R2, UR4, PT ;  /* 0x0000000402007c0c */ /* 0x000fe4000bfc6270 */
[----:B------:R-:W-:Y:S02]  /*b5a0*/  ISETP.GE.AND P3, PT, R23, UR4, PT ;  /* 0x0000000417007c0c */ /* 0x000fe4000bf66270 */
[----:B------:R-:W-:-:S02]  /*b5b0*/  ISETP.GE.AND P5, PT, R19, UR4, PT ;  /* 0x0000000413007c0c */ /* 0x000fc4000bfa6270 */
[----:B------:R-:W-:Y:S02]  /*b5c0*/  @!P1 LEA.HI R24, R24, R24, RZ, 0x1 ;  /* 0x0000001818189211 */ /* 0x000fe400078f08ff */
[----:B------:R-:W-:Y:S02]  /*b5d0*/  @!P0 LEA.HI R25, R25, R25, RZ, 0x1 ;  /* 0x0000001919198211 */ /* 0x000fe400078f08ff */
[----:B0-----:R-:W-:Y:S01]  /*b5e0*/  @!P1 LOP3.LUT R11, R24, 0xfffffffe, RZ, 0xc0, !PT ;  /* 0xfffffffe180b9812 */ /* 0x001fe200078ec0ff */
[----:B------:R-:W-:Y:S01]  /*b5f0*/  VIADD R24, R3, 0x90 ;  /* 0x0000009003187836 */ /* 0x000fe20000000000 */
[----:B-1----:R-:W-:Y:S01]  /*b600*/  @!P0 LOP3.LUT R13, R25, 0xfffffffe, RZ, 0xc0, !PT ;  /* 0xfffffffe190d8812 */ /* 0x002fe200078ec0ff */
[----:B------:R-:W-:Y:S01]  /*b610*/  VIADD R25, R3, 0x98 ;  /* 0x0000009803197836 */ /* 0x000fe20000000000 */
        /* <DEDUP_REMOVED lines=13> */
[----:B----4-:R-:W-:Y:S01]  /*b6f0*/  @!P4 LOP3.LUT R21, R22, 0xfffffffe, RZ, 0xc0, !PT ;  /* 0xfffffffe1615c812 */ /* 0x010fe200078ec0ff */
[----:B------:R-:W-:Y:S01]  /*b700*/  VIADD R22, R3, 0xb8 ;  /* 0x000000b803167836 */ /* 0x000fe20000000000 */
[----:B------:R-:W-:Y:S02]  /*b710*/  @!P3 LOP3.LUT R23, R23, 0xfffffffe, RZ, 0xc0, !PT ;  /* 0xfffffffe1717b812 */ /* 0x000fe400078ec0ff */
[----:B------:R-:W-:Y:S01]  /*b720*/  ISETP.GE.AND P0, PT, R24, UR4, PT ;  /* 0x0000000418007c0c */ /* 0x000fe2000bf06270 */
[--C-:B0-----:R-:W-:Y:S01]  /*b730*/  @!P2 IMAD.WIDE R10, R15, 0x4, R4.reuse ;  /* 0x000000040f0aa825 */ /* 0x101fe200078e0204 */
[----:B------:R-:W-:Y:S02]  /*b740*/  IADD3 R2, R3, 0xa8, RZ ;  /* 0x000000a803027810 */ /* 0x000fe40007ffe0ff */
[----:B------:R-:W-:Y:S01]  /*b750*/  ISETP.GE.AND P1, PT, R25, UR4, PT ;  /* 0x0000000419007c0c */ /* 0x000fe2000bf26270 */
[----:B-1----:R-:W-:Y:S01]  /*b760*/  @!P6 IMAD.WIDE R12, R17, 0x4, R4 ;  /* 0x00000004110ce825 */ /* 0x002fe200078e0204 */
[----:B------:R0:W-:Y:S01]  /*b770*/  @!P2 ST.E.64 desc[UR6][R10.64], R76 ;  /* 0x0000004c0a00a985 */ /* 0x0001e2000c101b06 */
[----:B------:R-:W-:-:S02]  /*b780*/  ISETP.GE.AND P2, PT, R0, UR4, PT ;  /* 0x0000000400007c0c */ /* 0x000fc4000bf46270 */
[--C-:B------:R-:W-:Y:S01]  /*b790*/  @!P5 IMAD.WIDE R14, R19, 0x4, R4.reuse ;  /* 0x00000004130ed825 */ /* 0x100fe200078e0204 */
[----:B------:R1:W-:Y:S03]  /*b7a0*/  @!P6 ST.E.64 desc[UR6][R12.64], R80 ;  /* 0x000000500c00e985 */ /* 0x0003e6000c101b06 */
[--C-:B------:R-:W-:Y:S01]  /*b7b0*/  @!P4 IMAD.WIDE R16, R21, 0x4, R4.reuse ;  /* 0x000000041510c825 */ /* 0x100fe200078e0204 */
[----:B------:R2:W-:Y:S01]  /*b7c0*/  @!P5 ST.E.64 desc[UR6][R14.64], R84 ;  /* 0x000000540e00d985 */ /* 0x0005e2000c101b06 */
[----:B------:R-:W-:Y:S02]  /*b7d0*/  ISETP.GE.AND P5, PT, R22, UR4, PT ;  /* 0x0000000416007c0c */ /* 0x000fe4000bfa6270 */
[----:B------:R-:W-:Y:S01]  /*b7e0*/  @!P3 IMAD.WIDE R20, R23, 0x4, R4 ;  /* 0x000000041714b825 */ /* 0x000fe200078e0204 */
[----:B------:R3:W-:Y:S01]  /*b7f0*/  @!P4 ST.E.64 desc[UR6][R16.64], R88 ;  /* 0x000000581000c985 */ /* 0x0007e2000c101b06 */
[----:B------:R-:W-:-:S02]  /*b800*/  @!P0 LEA.HI R24, R24, R24, RZ, 0x1 ;  /* 0x0000001818188211 */ /* 0x000fc400078f08ff */
[C---:B------:R-:W-:Y:S01]  /*b810*/  VIADD R19, R3.reuse, 0xb0 ;  /* 0x000000b003137836 */ /* 0x040fe20000000000 */
[----:B------:R4:W-:Y:S01]  /*b820*/  @!P3 ST.E.64 desc[UR6][R20.64], R92 ;  /* 0x0000005c1400b985 */ /* 0x0009e2000c101b06 */
[----:B------:R-:W-:Y:S01]  /*b830*/  VIADD R23, R3, 0xc0 ;  /* 0x000000c003177836 */ /* 0x000fe20000000000 */
[----:B------:R-:W-:Y:S02]  /*b840*/  ISETP.GE.AND P3, PT, R2, UR4, PT ;  /* 0x0000000402007c0c */ /* 0x000fe4000bf66270 */
[----:B------:R-:W-:Y:S02]  /*b850*/  ISETP.GE.AND P4, PT, R19, UR4, PT ;  /* 0x0000000413007c0c */ /* 0x000fe4000bf86270 */
[----:B------:R-:W-:Y:S02]  /*b860*/  ISETP.GE.AND P6, PT, R23, UR4, PT ;  /* 0x0000000417007c0c */ /* 0x000fe4000bfc6270 */
[----:B------:R-:W-:Y:S02]  /*b870*/  @!P1 LEA.HI R25, R25, R25, RZ, 0x1 ;  /* 0x0000001919199211 */ /* 0x000fe400078f08ff */
[----:B0-----:R-:W-:-:S02]  /*b880*/  @!P0 LOP3.LUT R11, R24, 0xfffffffe, RZ, 0xc0, !PT ;  /* 0xfffffffe180b8812 */ /* 0x001fc400078ec0ff */
[----:B------:R-:W-:Y:S02]  /*b890*/  @!P2 LEA.HI R0, R0, R0, RZ, 0x1 ;  /* 0x000000000000a211 */ /* 0x000fe400078f08ff */
[----:B-1----:R-:W-:Y:S01]  /*b8a0*/  @!P1 LOP3.LUT R13, R25, 0xfffffffe, RZ, 0xc0, !PT ;  /* 0xfffffffe190d9812 */ /* 0x002fe200078ec0ff */
[--C-:B------:R-:W-:Y:S01]  /*b8b0*/  @!P0 IMAD.WIDE R10, R11, 0x4, R4.reuse ;  /* 0x000000040b0a8825 */ /* 0x100fe200078e0204 */
[----:B------:R-:W-:Y:S02]  /*b8c0*/  @!P3 LEA.HI R2, R2, R2, RZ, 0x1 ;  /* 0x000000020202b211 */ /* 0x000fe400078f08ff */
[----:B------:R-:W-:Y:S01]  /*b8d0*/  @!P4 LEA.HI R19, R19, R19, RZ, 0x1 ;  /* 0x000000131313c211 */ /* 0x000fe200078f08ff */
[----:B------:R-:W-:Y:S01]  /*b8e0*/  @!P1 IMAD.WIDE R12, R13, 0x4, R4 ;  /* 0x000000040d0c9825 */ /* 0x000fe200078e0204 */
[----:B--2---:R-:W-:Y:S01]  /*b8f0*/  @!P2 LOP3.LUT R15, R0, 0xfffffffe, RZ, 0xc0, !PT ;  /* 0xfffffffe000fa812 */ /* 0x004fe200078ec0ff */
[----:B------:R0:W-:Y:S01]  /*b900*/  @!P0 ST.E.64 desc[UR6][R10.64], R96 ;  /* 0x000000600a008985 */ /* 0x0001e2000c101b06 */
[----:B------:R-:W-:-:S02]  /*b910*/  @!P5 LEA.HI R22, R22, R22, RZ, 0x1 ;  /* 0x000000161616d211 */ /* 0x000fc400078f08ff */
[----:B---3--:R-:W-:Y:S01]  /*b920*/  @!P3 LOP3.LUT R17, R2, 0xfffffffe, RZ, 0xc0, !PT ;  /* 0xfffffffe0211b812 */ /* 0x008fe200078ec0ff */
[--C-:B------:R-:W-:Y:S01]  /*b930*/  @!P2 IMAD.WIDE R14, R15, 0x4, R4.reuse ;  /* 0x000000040f0ea825 */ /* 0x100fe200078e0204 */
[----:B------:R-:W-:Y:S01]  /*b940*/  @!P6 LEA.HI R23, R23, R23, RZ, 0x1 ;  /* 0x000000171717e211 */ /* 0x000fe200078f08ff */
[----:B------:R1:W-:Y:S01]  /*b950*/  @!P1 ST.E.64 desc[UR6][R12.64], R100 ;  /* 0x000000640c009985 */ /* 0x0003e2000c101b06 */
[----:B------:R-:W-:Y:S01]  /*b960*/  @!P4 LOP3.LUT R19, R19, 0xfffffffe, RZ, 0xc0, !PT ;  /* 0xfffffffe1313c812 */ /* 0x000fe200078ec0ff */
[----:B------:R-:W-:Y:S01]  /*b970*/  VIADD R2, R3, 0xd0 ;  /* 0x000000d003027836 */ /* 0x000fe20000000000 */
[----:B----4-:R-:W-:Y:S01]  /*b980*/  @!P5 LOP3.LUT R21, R22, 0xfffffffe, RZ, 0xc0, !PT ;  /* 0xfffffffe1615d812 */ /* 0x010fe200078ec0ff */
[----:B------:R2:W-:Y:S01]  /*b990*/  @!P2 ST.E.64 desc[UR6][R14.64], R104 ;  /* 0x000000680e00a985 */ /* 0x0005e2000c101b06 */
[----:B------:R-:W-:Y:S01]  /*b9a0*/  @!P6 LOP3.LUT R23, R23, 0xfffffffe, RZ, 0xc0, !PT ;  /* 0xfffffffe1717e812 */ /* 0x000fe200078ec0ff */
[C---:B------:R-:W-:Y:S01]  /*b9b0*/  VIADD R22, R3.reuse, 0xe0 ;  /* 0x000000e003167836 */ /* 0x040fe20000000000 */
[----:B------:R-:W-:Y:S01]  /*b9c0*/  IADD3 R0, R3, 0xc8, RZ ;  /* 0x000000c803007810 */ /* 0x000fe20007ffe0ff */
[----:B0-----:R-:W-:Y:S01]  /*b9d0*/  @!P3 IMAD.WIDE R10, R17, 0x4, R4 ;  /* 0x00000004110ab825 */ /* 0x001fe200078e0204 */
[----:B------:R-:W-:-:S02]  /*b9e0*/  ISETP.GE.AND P1, PT, R2, UR4, PT ;  /* 0x0000000402007c0c */ /* 0x000fc4000bf26270 */
[----:B------:R-:W-:Y:S01]  /*b9f0*/  ISETP.GE.AND P0, PT, R0, UR4, PT ;  /* 0x0000000400007c0c */ /* 0x000fe2000bf06270 */
[--C-:B------:R-:W-:Y:S01]  /*ba00*/  @!P5 IMAD.WIDE R16, R21, 0x4, R4.reuse ;  /* 0x000000041510d825 */ /* 0x100fe200078e0204 */
[----:B------:R0:W-:Y:S01]  /*ba10*/  @!P3 ST.E.64 desc[UR6][R10.64], R108 ;  /* 0x0000006c0a00b985 */ /* 0x0001e2000c101b06 */
[----:B------:R-:W-:Y:S02]  /*ba20*/  ISETP.GE.AND P3, PT, R22, UR4, PT ;  /* 0x0000000416007c0c */ /* 0x000fe4000bf66270 */
[----:B-1----:R-:W-:Y:S01]  /*ba30*/  @!P4 IMAD.WIDE R12, R19, 0x4, R4 ;  /* 0x00000004130cc825 */ /* 0x002fe200078e0204 */
[----:B--2---:R-:W-:-:S03]  /*ba40*/  IADD3 R14, R3, 0xe8, RZ ;  /* 0x000000e8030e7810 */ /* 0x004fc60007ffe0ff */
[----:B------:R-:W-:Y:S01]  /*ba50*/  @!P6 IMAD.WIDE R20, R23, 0x4, R4 ;  /* 0x000000041714e825 */ /* 0x000fe200078e0204 */
[----:B------:R1:W-:Y:S01]  /*ba60*/  @!P4 ST.E.64 desc[UR6][R12.64], R112 ;  /* 0x000000700c00c985 */ /* 0x0003e2000c101b06 */
[----:B------:R-:W-:Y:S02]  /*ba70*/  ISETP.GE.AND P4, PT, R14, UR4, PT ;  /* 0x000000040e007c0c */ /* 0x000fe4000bf86270 */
[C---:B------:R-:W-:Y:S01]  /*ba80*/  VIADD R19, R3.reuse, 0xd8 ;  /* 0x000000d803137836 */ /* 0x040fe20000000000 */
[----:B------:R2:W-:Y:S01]  /*ba90*/  @!P5 ST.E.64 desc[UR6][R16.64], R116 ;  /* 0x000000741000d985 */ /* 0x0005e2000c101b06 */
[C---:B------:R-:W-:Y:S01]  /*baa0*/  VIADD R15, R3.reuse, 0xf0 ;  /* 0x000000f0030f7836 */ /* 0x040fe20000000000 */
[----:B------:R-:W-:Y:S01]  /*bab0*/  @!P0 LEA.HI R0, R0, R0, RZ, 0x1 ;  /* 0x0000000000008211 */ /* 0x000fe200078f08ff */
[----:B0-----:R-:W-:Y:S01]  /*bac0*/  VIADD R11, R3, 0xf8 ;  /* 0x000000f8030b7836 */ /* 0x001fe20000000000 */
[----:B------:R0:W-:Y:S01]  /*bad0*/  @!P6 ST.E.64 desc[UR6][R20.64], R120 ;  /* 0x000000781400e985 */ /* 0x0001e2000c101b06 */
[----:B------:R-:W-:-:S02]  /*bae0*/  ISETP.GE.AND P2, PT, R19, UR4, PT ;  /* 0x0000000413007c0c */ /* 0x000fc4000bf46270 */
[----:B------:R-:W-:Y:S02]  /*baf0*/  ISETP.GE.AND P5, PT, R15, UR4, PT ;  /* 0x000000040f007c0c */ /* 0x000fe4000bfa6270 */
[----:B------:R-:W-:Y:S02]  /*bb00*/  ISETP.GE.AND P6, PT, R11, UR4, PT ;  /* 0x000000040b007c0c */ /* 0x000fe4000bfc6270 */
[----:B------:R-:W-:Y:S02]  /*bb10*/  @!P1 LEA.HI R2, R2, R2, RZ, 0x1 ;  /* 0x0000000202029211 */ /* 0x000fe400078f08ff */
[----:B------:R-:W-:Y:S02]  /*bb20*/  @!P3 LEA.HI R22, R22, R22, RZ, 0x1 ;  /* 0x000000161616b211 */ /* 0x000fe400078f08ff */
[----:B------:R-:W-:Y:S02]  /*bb30*/  @!P4 LEA.HI R14, R14, R14, RZ, 0x1 ;  /* 0x0000000e0e0ec211 */ /* 0x000fe400078f08ff */
[----:B-1----:R-:W-:-:S02]  /*bb40*/  @!P1 LOP3.LUT R13, R2, 0xfffffffe, RZ, 0xc0, !PT ;  /* 0xfffffffe020d9812 */ /* 0x002fc400078ec0ff */
[----:B------:R-:W-:Y:S02]  /*bb50*/  @!P2 LEA.HI R19, R19, R19, RZ, 0x1 ;  /* 0x000000131313a211 */ /* 0x000fe400078f08ff */
[----:B------:R-:W-:Y:S02]  /*bb60*/  @!P5 LEA.HI R10, R15, R15, RZ, 0x1 ;  /* 0x0000000f0f0ad211 */ /* 0x000fe400078f08ff */
[----:B------:R-:W-:Y:S02]  /*bb70*/  @!P6 LEA.HI R12, R11, R11, RZ, 0x1 ;  /* 0x0000000b0b0ce211 */ /* 0x000fe400078f08ff */
[----:B------:R-:W-:Y:S02]  /*bb80*/  @!P0 LOP3.LUT R11, R0, 0xfffffffe, RZ, 0xc0, !PT ;  /* 0xfffffffe000b8812 */ /* 0x000fe400078ec0ff */
[----:B------:R-:W-:Y:S02]  /*bb90*/  @!P2 LOP3.LUT R15, R19, 0xfffffffe, RZ, 0xc0, !PT ;  /* 0xfffffffe130fa812 */ /* 0x000fe400078ec0ff */
[----:B--2---:R-:W-:-:S02]  /*bba0*/  @!P3 LOP3.LUT R17, R22, 0xfffffffe, RZ, 0xc0, !PT ;  /* 0xfffffffe1611b812 */ /* 0x004fc400078ec0ff */
[----:B0-----:R-:W-:Y:S01]  /*bbb0*/  @!P4 LOP3.LUT R21, R14, 0xfffffffe, RZ, 0xc0, !PT ;  /* 0xfffffffe0e15c812 */ /* 0x001fe200078ec0ff */
[--C-:B------:R-:W-:Y:S01]  /*bbc0*/  @!P2 IMAD.WIDE R14, R15, 0x4, R4.reuse ;  /* 0x000000040f0ea825 */ /* 0x100fe200078e0204 */
[----:B------:R-:W-:Y:S02]  /*bbd0*/  @!P5 LOP3.LUT R23, R10, 0xfffffffe, RZ, 0xc0, !PT ;  /* 0xfffffffe0a17d812 */ /* 0x000fe400078ec0ff */
[----:B------:R-:W-:Y:S01]  /*bbe0*/  @!P6 LOP3.LUT R19, R12, 0xfffffffe, RZ, 0xc0, !PT ;  /* 0xfffffffe0c13e812 */ /* 0x000fe200078ec0ff */
[----:B------:R-:W-:-:S04]  /*bbf0*/  @!P0 IMAD.WIDE R10, R11, 0x4, R4 ;  /* 0x000000040b0a8825 */ /* 0x000fc800078e0204 */
[--C-:B------:R-:W-:Y:S01]  /*bc00*/  @!P1 IMAD.WIDE R12, R13, 0x4, R4.reuse ;  /* 0x000000040d0c9825 */ /* 0x100fe200078e0204 */
[----:B------:R0:W-:Y:S03]  /*bc10*/  @!P0 ST.E.64 desc[UR6][R10.64], R124 ;  /* 0x0000007c0a008985 */ /* 0x0001e6000c101b06 */
[--C-:B------:R-:W-:Y:S01]  /*bc20*/  @!P3 IMAD.WIDE R16, R17, 0x4, R4.reuse ;  /* 0x000000041110b825 */ /* 0x100fe200078e0204 */
[----:B------:R0:W-:Y:S03]  /*bc30*/  @!P1 ST.E.64 desc[UR6][R12.64], R128 ;  /* 0x000000800c009985 */ /* 0x0001e6000c101b06 */
[--C-:B------:R-:W-:Y:S01]  /*bc40*/  @!P4 IMAD.WIDE R20, R21, 0x4, R4.reuse ;  /* 0x000000041514c825 */ /* 0x100fe200078e0204 */
[----:B------:R0:W-:Y:S03]  /*bc50*/  @!P2 ST.E.64 desc[UR6][R14.64], R132 ;  /* 0x000000840e00a985 */ /* 0x0001e6000c101b06 */
[--C-:B------:R-:W-:Y:S01]  /*bc60*/  @!P5 IMAD.WIDE R22, R23, 0x4, R4.reuse ;  /* 0x000000041716d825 */ /* 0x100fe200078e0204 */
[----:B------:R0:W-:Y:S03]  /*bc70*/  @!P3 ST.E.64 desc[UR6][R16.64], R136 ;  /* 0x000000881000b985 */ /* 0x0001e6000c101b06 */
[----:B------:R-:W-:Y:S01]  /*bc80*/  @!P6 IMAD.WIDE R4, R19, 0x4, R4 ;  /* 0x000000041304e825 */ /* 0x000fe200078e0204 */
[----:B------:R0:W-:Y:S04]  /*bc90*/  @!P4 ST.E.64 desc[UR6][R20.64], R140 ;  /* 0x0000008c1400c985 */ /* 0x0001e8000c101b06 */
[----:B------:R0:W-:Y:S04]  /*bca0*/  @!P5 ST.E.64 desc[UR6][R22.64], R144 ;  /* 0x000000901600d985 */ /* 0x0001e8000c101b06 */
[----:B------:R0:W-:Y:S02]  /*bcb0*/  @!P6 ST.E.64 desc[UR6][R4.64], R148 ;  /* 0x000000940400e985 */ /* 0x0001e4000c101b06 */
.L_x_37:
[----:B------:R-:W-:Y:S05]  /*bcc0*/  BSYNC B0 ;  /* 0x0000000000007941 */ /* 0x000fea0003800000 */
.L_x_36:
[----:B------:R-:W-:Y:S01]  /*bcd0*/  ISETP.GE.AND P0, PT, R9, R8, PT ;  /* 0x000000080900720c */ /* 0x000fe20003f06270 */
[----:B0---4-:R0:W1:Y:S04]  /*bce0*/  SHFL.IDX PT, R5, R7, 0x1, 0x1c1f ;  /* 0x003c1f0007057f89 */ /* 0x01106800000e0000 */
[----:B---3--:R0:W3:Y:S08]  /*bcf0*/  SHFL.IDX PT, R4, R6, 0x1, 0x1c1f ;  /* 0x003c1f0006047f89 */ /* 0x0080f000000e0000 */
[----:B0-----:R-:W-:Y:S05]  /*bd00*/  @P0 BRA `(.L_x_8) ;  /* 0x0000004c00940947 */ /* 0x001fea0003800000 */
[C---:B--2---:R-:W-:Y:S01]  /*bd10*/  VIADD R0, R3.reuse, 0x8 ;  /* 0x0000000803007836 */ /* 0x044fe20000000000 */
[C---:B------:R-:W-:Y:S01]  /*bd20*/  IADD3 R2, R3.reuse, 0x10, RZ ;  /* 0x0000001003027810 */ /* 0x040fe20007ffe0ff */
[----:B------:R-:W-:Y:S01]  /*bd30*/  ULDC UR4, c[0x0][0xac8] ;  /* 0x0002b20000047ab9 */ /* 0x000fe20000000800 */
[C---:B------:R-:W-:Y:S01]  /*bd40*/  VIADD R12, R3.reuse, 0x18 ;  /* 0x00000018030c7836 */ /* 0x040fe20000000000 */
[C---:B------:R-:W-:Y:S01]  /*bd50*/  ISETP.GE.AND P0, PT, R3.reuse, UR4, PT ;  /* 0x0000000403007c0c */ /* 0x040fe2000bf06270 */
[C---:B------:R-:W-:Y:S01]  /*bd60*/  VIADD R13, R3.reuse, 0x20 ;  /* 0x00000020030d7836 */ /* 0x040fe20000000000 */
[----:B------:R-:W-:Y:S01]  /*bd70*/  ISETP.GE.AND P1, PT, R0, UR4, PT ;  /* 0x0000000400007c0c */ /* 0x000fe2000bf26270 */
[----:B------:R-:W-:Y:S01]  /*bd80*/  ULDC.64 UR6, c[0x0][0x208] ;  /* 0x0000820000067ab9 */ /* 0x000fe20000000a00 */
[----:B------:R-:W-:Y:S01]  /*bd90*/  ISETP.GE.AND P2, PT, R2, UR4, PT ;  /* 0x0000000402007c0c */ /* 0x000fe2000bf46270 */
[C---:B------:R-:W-:Y:S01]  /*bda0*/  VIADD R14, R3.reuse, 0x38 ;  /* 0x00000038030e7836 */ /* 0x040fe20000000000 */
[----:B------:R-:W-:Y:S01]  /*bdb0*/  ISETP.GE.AND P5, PT, R12, UR4, PT ;  /* 0x000000040c007c0c */ /* 0x000fe2000bfa6270 */
[----:B------:R-:W-:Y:S01]  /*bdc0*/  VIADD R15, R3, 0x40 ;  /* 0x00000040030f7836 */ /* 0x000fe20000000000 */
[----:B------:R-:W-:Y:S01]  /*bdd0*/  ISETP.GE.AND P6, PT, R13, UR4, PT ;  /* 0x000000040d007c0c */ /* 0x000fe2000bfc6270 */
[C---:B------:R-:W-:Y:S01]  /*bde0*/  VIADD R16, R3.reuse, 0x48 ;  /* 0x0000004803107836 */ /* 0x040fe20000000000 */
[C---:B------:R-:W-:Y:S01]  /*bdf0*/  IADD3 R20, R3.reuse, 0x50, RZ ;  /* 0x0000005003147810 */ /* 0x040fe20007ffe0ff */
[----:B------:R-:W-:Y:S01]  /*be00*/  VIADD R21, R3, 0x58 ;  /* 0x0000005803157836 */ /* 0x000fe20000000000 */
[----:B------:R-:W-:Y:S01]  /*be10*/  ISETP.GE.AND P3, PT, R15, UR4, PT ;  /* 0x000000040f007c0c */ /* 0x000fe2000bf66270 */
[----:B-1-3--:R-:W-:Y:S01]  /*be20*/  @!P0 IMAD.WIDE R6, R3, 0x4, R4 ;  /* 0x0000000403068825 */ /* 0x00afe200078e0204 */
[----:B------:R-:W-:-:S02]  /*be30*/  ISETP.GE.AND P4, PT, R16, UR4, PT ;  /* 0x0000000410007c0c */ /* 0x000fc4000bf86270 */
[----:B------:R-:W-:Y:S02]  /*be40*/  @!P1 LEA.HI R0, R0, R0, RZ, 0x1 ;  /* 0x0000000000009211 */ /* 0x000fe400078f08ff */
[----:B------:R-:W-:Y:S01]  /*be50*/  @!P2 LEA.HI R2, R2, R2, RZ, 0x1 ;  /* 0x000000020202a211 */ /* 0x000fe200078f08ff */
[----:B------:R0:W-:Y:S01]  /*be60*/  @!P0 ST.E.64 desc[UR6][R6.64], R26 ;  /* 0x0000001a06008985 */ /* 0x0001e2000c101b06 */
[----:B------:R-:W-:Y:S01]  /*be70*/  @!P1 LOP3.LUT R9, R0, 0xfffffffe, RZ, 0xc0, !PT ;  /* 0xfffffffe00099812 */ /* 0x000fe200078ec0ff */
[C---:B------:R-:W-:Y:S01]  /*be80*/  VIADD R0, R3.reuse, 0x28 ;  /* 0x0000002803007836 */ /* 0x040fe20000000000 */
[----:B------:R-:W-:Y:S02]  /*be90*/  @!P2 LOP3.LUT R11, R2, 0xfffffffe, RZ, 0xc0, !PT ;  /* 0xfffffffe020ba812 */ /* 0x000fe400078ec0ff */
[----:B------:R-:W-:Y:S01]  /*bea0*/  IADD3 R2, R3, 0x30, RZ ;  /* 0x0000003003027810 */ /* 0x000fe20007ffe0ff */
[----:B------:R-:W-:Y:S01]  /*beb0*/  @!P1 IMAD.WIDE R8, R9, 0x4, R4 ;  /* 0x0000000409089825 */ /* 0x000fe200078e0204 */
[----:B------:R-:W-:-:S02]  /*bec0*/  ISETP.GE.AND P0, PT, R0, UR4, PT ;  /* 0x0000000400007c0c */ /* 0x000fc4000bf06270 */
[----:B------:R-:W-:Y:S01]  /*bed0*/  @!P5 LEA.HI R12, R12, R12, RZ, 0x1 ;  /* 0x0000000c0c0cd211 */ /* 0x000fe200078f08ff */
[----:B------:R-:W-:Y:S01]  /*bee0*/  @!P2 IMAD.WIDE R10, R11, 0x4, R4 ;  /* 0x000000040b0aa825 */ /* 0x000fe200078e0204 */
[----:B------:R1:W-:Y:S01]  /*bef0*/  @!P1 ST.E.64 desc[UR6][R8.64], R30 ;  /* 0x0000001e08009985 */ /* 0x0003e2000c101b06 */
[----:B------:R-:W-:Y:S02]  /*bf00*/  ISETP.GE.AND P1, PT, R2, UR4, PT ;  /* 0x0000000402007c0c */ /* 0x000fe4000bf26270 */
[----:B------:R-:W-:Y:S01]  /*bf10*/  @!P6 LEA.HI R13, R13, R13, RZ, 0x1 ;  /* 0x0000000d0d0de211 */ /* 0x000fe200078f08ff */
[----:B------:R2:W-:Y:S01]  /*bf20*/  @!P2 ST.E.64 desc[UR6][R10.64], R34 ;  /* 0x000000220a00a985 */ /* 0x0005e2000c101b06 */
[----:B------:R-:W-:Y:S02]  /*bf30*/  ISETP.GE.AND P2, PT, R14, UR4, PT ;  /* 0x000000040e007c0c */ /* 0x000fe4000bf46270 */
[----:B0-----:R-:W-:Y:S02]  /*bf40*/  @!P5 LOP3.LUT R7, R12, 0xfffffffe, RZ, 0xc0, !PT ;  /* 0xfffffffe0c07d812 */ /* 0x001fe400078ec0ff */
[----:B------:R-:W-:-:S02]  /*bf50*/  @!P0 LEA.HI R0, R0, R0, RZ, 0x1 ;  /* 0x0000000000008211 */ /* 0x000fc400078f08ff */
[----:B------:R-:W-:Y:S01]  /*bf60*/  @!P4 LEA.HI R16, R16, R16, RZ, 0x1 ;  /* 0x000000101010c211 */ /* 0x000fe200078f08ff */
[--C-:B------:R-:W-:Y:S01]  /*bf70*/  @!P5 IMAD.WIDE R6, R7, 0x4, R4.reuse ;  /* 0x000000040706d825 */ /* 0x100fe200078e0204 */
[----:B-1----:R-:W-:Y:S02]  /*bf80*/  @!P6 LOP3.LUT R9, R13, 0xfffffffe, RZ, 0xc0, !PT ;  /* 0xfffffffe0d09e812 */ /* 0x002fe400078ec0ff */
[----:B------:R-:W-:Y:S02]  /*bf90*/  @!P1 LEA.HI R2, R2, R2, RZ, 0x1 ;  /* 0x0000000202029211 */ /* 0x000fe400078f08ff */
[----:B------:R0:W-:Y:S01]  /*bfa0*/  @!P5 ST.E.64 desc[UR6][R6.64], R38 ;  /* 0x000000260600d985 */ /* 0x0001e2000c101b06 */
[----:B------:R-:W-:Y:S01]  /*bfb0*/  @!P2 LEA.HI R14, R14, R14, RZ, 0x1 ;  /* 0x0000000e0e0ea211 */ /* 0x000fe200078f08ff */
[----:B------:R-:W-:Y:S01]  /*bfc0*/  @!P6 IMAD.WIDE R8, R9, 0x4, R4 ;  /* 0x000000040908e825 */ /* 0x000fe200078e0204 */
[----:B--2---:R-:W-:Y:S02]  /*bfd0*/  @!P3 LEA.HI R10, R15, R15, RZ, 0x1 ;  /* 0x0000000f0f0ab211 */ /* 0x004fe400078f08ff */
[----:B------:R-:W-:Y:S01]  /*bfe0*/  @!P0 LOP3.LUT R11, R0, 0xfffffffe, RZ, 0xc0, !PT ;  /* 0xfffffffe000b8812 */ /* 0x000fe200078ec0ff */
[C---:B------:R-:W-:Y:S01]  /*bff0*/  VIADD R0, R3.reuse, 0x60 ;  /* 0x0000006003007836 */ /* 0x040fe20000000000 */
[----:B------:R-:W-:Y:S01]  /*c000*/  @!P1 LOP3.LUT R13, R2, 0xfffffffe, RZ, 0xc0, !PT ;  /* 0xfffffffe020d9812 */ /* 0x000fe200078ec0ff */
[----:B------:R1:W-:Y:S01]  /*c010*/  @!P6 ST.E.64 desc[UR6][R8.64], R42 ;  /* 0x0000002a0800e985 */ /* 0x0003e2000c101b06 */
[----:B------:R-:W-:Y:S01]  /*c020*/  @!P2 LOP3.LUT R15, R14, 0xfffffffe, RZ, 0xc0, !PT ;  /* 0xfffffffe0e0fa812 */ /* 0x000fe200078ec0ff */
[----:B------:R-:W-:Y:S01]  /*c030*/  VIADD R2, R3, 0x68 ;  /* 0x0000006803027836 */ /* 0x000fe20000000000 */
[----:B------:R-:W-:-:S02]  /*c040*/  @!P3 LOP3.LUT R17, R10, 0xfffffffe, RZ, 0xc0, !PT ;  /* 0xfffffffe0a11b812 */ /* 0x000fc400078ec0ff */
[----:B------:R-:W-:Y:S01]  /*c050*/  @!P4 LOP3.LUT R19, R16, 0xfffffffe, RZ, 0xc0, !PT ;  /* 0xfffffffe1013c812 */ /* 0x000fe200078ec0ff */
[--C-:B0-----:R-:W-:Y:S01]  /*c060*/  @!P0 IMAD.WIDE R6, R11, 0x4, R4.reuse ;  /* 0x000000040b068825 */ /* 0x101fe200078e0204 */
[----:B------:R-:W-:Y:S02]  /*c070*/  ISETP.GE.AND P5, PT, R20, UR4, PT ;  /* 0x0000000414007c0c */ /* 0x000fe4000bfa6270 */
[----:B------:R-:W-:Y:S01]  /*c080*/  ISETP.GE.AND P6, PT, R21, UR4, PT ;  /* 0x0000000415007c0c */ /* 0x000fe2000bfc6270 */
[--C-:B------:R-:W-:Y:S01]  /*c090*/  @!P2 IMAD.WIDE R10, R15, 0x4, R4.reuse ;  /* 0x000000040f0aa825 */ /* 0x100fe200078e0204 */
[----:B------:R0:W-:Y:S01]  /*c0a0*/  @!P0 ST.E.64 desc[UR6][R6.64], R46 ;  /* 0x0000002e06008985 */ /* 0x0001e2000c101b06 */
[----:B------:R-:W-:Y:S02]  /*c0b0*/  IADD3 R16, R3, 0x70, RZ ;  /* 0x0000007003107810 */ /* 0x000fe40007ffe0ff */
[----:B-1----:R-:W-:-:S04]  /*c0c0*/  @!P1 IMAD.WIDE R8, R13, 0x4, R4 ;  /* 0x000000040d089825 */ /* 0x002fc800078e0204 */
[--C-:B------:R-:W-:Y:S01]  /*c0d0*/  @!P3 IMAD.WIDE R12, R17, 0x4, R4.reuse ;  /* 0x00000004110cb825 */ /* 0x100fe200078e0204 */
[----:B------:R1:W-:Y:S01]  /*c0e0*/  @!P1 ST.E.64 desc[UR6][R8.64], R50 ;  /* 0x0000003208009985 */ /* 0x0003e2000c101b06 */
[----:B------:R-:W-:Y:S02]  /*c0f0*/  @!P5 LEA.HI R20, R20, R20, RZ, 0x1 ;  /* 0x000000141414d211 */ /* 0x000fe400078f08ff */
[----:B------:R-:W-:Y:S01]  /*c100*/  @!P4 IMAD.WIDE R14, R19, 0x4, R4 ;  /* 0x00000004130ec825 */ /* 0x000fe200078e0204 */
[----:B------:R2:W-:Y:S01]  /*c110*/  @!P2 ST.E.64 desc[UR6][R10.64], R54 ;  /* 0x000000360a00a985 */ /* 0x0005e2000c101b06 */
[----:B------:R-:W-:Y:S02]  /*c120*/  ISETP.GE.AND P2, PT, R16, UR4, PT ;  /* 0x0000000410007c0c */ /* 0x000fe4000bf46270 */
[C---:B------:R-:W-:Y:S01]  /*c130*/  VIADD R17, R3.reuse, 0x78 ;  /* 0x0000007803117836 */ /* 0x040fe20000000000 */
[----:B------:R3:W-:Y:S01]  /*c140*/  @!P3 ST.E.64 desc[UR6][R12.64], R58 ;  /* 0x0000003a0c00b985 */ /* 0x0007e2000c101b06 */
[----:B------:R-:W-:Y:S01]  /*c150*/  VIADD R19, R3, 0x80 ;  /* 0x0000008003137836 */ /* 0x000fe20000000000 */
[----:B------:R-:W-:-:S02]  /*c160*/  ISETP.GE.AND P3, PT, R2, UR4, PT ;  /* 0x0000000402007c0c */ /* 0x000fc4000bf66270 */
[----:B------:R4:W-:Y:S01]  /*c170*/  @!P4 ST.E.64 desc[UR6][R14.64], R62 ;  /* 0x0000003e0e00c985 */ /* 0x0009e2000c101b06 */
[----:B------:R-:W-:Y:S02]  /*c180*/  ISETP.GE.AND P4, PT, R0, UR4, PT ;  /* 0x0000000400007c0c */ /* 0x000fe4000bf86270 */
[----:B------:R-:W-:Y:S02]  /*c190*/  ISETP.GE.AND P1, PT, R17, UR4, PT ;  /* 0x0000000411007c0c */ /* 0x000fe4000bf26270 */
[----:B------:R-:W-:Y:S02]  /*c1a0*/  ISETP.GE.AND P0, PT, R19, UR4, PT ;  /* 0x0000000413007c0c */ /* 0x000fe4000bf06270 */
[----:B------:R-:W-:Y:S02]  /*c1b0*/  @!P6 LEA.HI R21, R21, R21, RZ, 0x1 ;  /* 0x000000151515e211 */ /* 0x000fe400078f08ff */
[----:B0-----:R-:W-:Y:S01]  /*c1c0*/  @!P5 LOP3.LUT R7, R20, 0xfffffffe, RZ, 0xc0, !PT ;  /* 0xfffffffe1407d812 */ /* 0x001fe200078ec0ff */
[----:B------:R-:W-:Y:S01]  /*c1d0*/  VIADD R20, R3, 0x88 ;  /* 0x0000008803147836 */ /* 0x000fe20000000000 */
[----:B-1----:R-:W-:-:S02]  /*c1e0*/  @!P6 LOP3.LUT R9, R21, 0xfffffffe, RZ, 0xc0, !PT ;  /* 0xfffffffe1509e812 */ /* 0x002fc400078ec0ff */
[----:B------:R-:W-:Y:S01]  /*c1f0*/  @!P3 LEA.HI R2, R2, R2, RZ, 0x1 ;  /* 0x000000020202b211 */ /* 0x000fe200078f08ff */
[--C-:B------:R-:W-:Y:S01]  /*c200*/  @!P5 IMAD.WIDE R6, R7, 0x4, R4.reuse ;  /* 0x000000040706d825 */ /* 0x100fe200078e0204 */
[----:B------:R-:W-:Y:S02]  /*c210*/  @!P4 LEA.HI R0, R0, R0, RZ, 0x1 ;  /* 0x000000000000c211 */ /* 0x000fe400078f08ff */
        /* <DEDUP_REMOVED lines=8> */
[C---:B------:R-:W-:Y:S01]  /*c2a0*/  VIADD R0, R3.reuse, 0x98 ;  /* 0x0000009803007836 */ /* 0x040fe20000000000 */
[----:B----4-:R-:W-:Y:S01]  /*c2b0*/  @!P2 LOP3.LUT R15, R16, 0xfffffffe, RZ, 0xc0, !PT ;  /* 0xfffffffe100fa812 */ /* 0x010fe200078ec0ff */
[----:B------:R-:W-:Y:S01]  /*c2c0*/  VIADD R2, R3, 0xa0 ;  /* 0x000000a003027836 */ /* 0x000fe20000000000 */
[----:B------:R-:W-:Y:S01]  /*c2d0*/  @!P1 LOP3.LUT R17, R17, 0xfffffffe, RZ, 0xc0, !PT ;  /* 0xfffffffe11119812 */ /* 0x000fe200078ec0ff */
[----:B------:R-:W-:Y:S01]  /*c2e0*/  VIADD R16, R3, 0xa8 ;  /* 0x000000a803107836 */ /* 0x000fe20000000000 */
[----:B------:R-:W-:-:S02]  /*c2f0*/  @!P0 LOP3.LUT R19, R19, 0xfffffffe, RZ, 0xc0, !PT ;  /* 0xfffffffe13138812 */ /* 0x000fc400078ec0ff */
[----:B------:R-:W-:Y:S01]  /*c300*/  IADD3 R21, R3, 0x90, RZ ;  /* 0x0000009003157810 */ /* 0x000fe20007ffe0ff */
[--C-:B0-----:R-:W-:Y:S01]  /*c310*/  @!P4 IMAD.WIDE R6, R11, 0x4, R4.reuse ;  /* 0x000000040b06c825 */ /* 0x101fe200078e0204 */
[----:B------:R-:W-:Y:S02]  /*c320*/  ISETP.GE.AND P6, PT, R20, UR4, PT ;  /* 0x0000000414007c0c */ /* 0x000fe4000bfc6270 */
[----:B------:R-:W-:Y:S01]  /*c330*/  ISETP.GE.AND P5, PT, R21, UR4, PT ;  /* 0x0000000415007c0c */ /* 0x000fe2000bfa6270 */
[--C-:B-1----:R-:W-:Y:S01]  /*c340*/  @!P3 IMAD.WIDE R8, R13, 0x4, R4.reuse ;  /* 0x000000040d08b825 */ /* 0x102fe200078e0204 */
[----:B------:R0:W-:Y:S01]  /*c350*/  @!P4 ST.E.64 desc[UR6][R6.64], R74 ;  /* 0x0000004a0600c985 */ /* 0x0001e2000c101b06 */
[----:B------:R-:W-:Y:S02]  /*c360*/  ISETP.GE.AND P4, PT, R2, UR4, PT ;  /* 0x0000000402007c0c */ /* 0x000fe4000bf86270 */
[----:B------:R-:W-:Y:S01]  /*c370*/  @!P2 IMAD.WIDE R10, R15, 0x4, R4 ;  /* 0x000000040f0aa825 */ /* 0x000fe200078e0204 */
[----:B------:R1:W-:Y:S01]  /*c380*/  @!P3 ST.E.64 desc[UR6][R8.64], R78 ;  /* 0x0000004e0800b985 */ /* 0x0003e2000c101b06 */
[----:B------:R-:W-:-:S02]  /*c390*/  ISETP.GE.AND P3, PT, R16, UR4, PT ;  /* 0x0000000410007c0c */ /* 0x000fc4000bf66270 */
[--C-:B------:R-:W-:Y:S01]  /*c3a0*/  @!P1 IMAD.WIDE R12, R17, 0x4, R4.reuse ;  /* 0x00000004110c9825 */ /* 0x100fe200078e0204 */
[----:B------:R2:W-:Y:S01]  /*c3b0*/  @!P2 ST.E.64 desc[UR6][R10.64], R82 ;  /* 0x000000520a00a985 */ /* 0x0005e2000c101b06 */
[----:B------:R-:W-:Y:S02]  /*c3c0*/  IADD3 R17, R3, 0xb0, RZ ;  /* 0x000000b003117810 */ /* 0x000fe40007ffe0ff */
[----:B------:R-:W-:Y:S01]  /*c3d0*/  @!P0 IMAD.WIDE R14, R19, 0x4, R4 ;  /* 0x00000004130e8825 */ /* 0x000fe200078e0204 */
[----:B------:R3:W-:Y:S01]  /*c3e0*/  @!P1 ST.E.64 desc[UR6][R12.64], R86 ;  /* 0x000000560c009985 */ /* 0x0007e2000c101b06 */
[----:B------:R-:W-:Y:S02]  /*c3f0*/  @!P6 LEA.HI R20, R20, R20, RZ, 0x1 ;  /* 0x000000141414e211 */ /* 0x000fe400078f08ff */
[----:B------:R-:W-:Y:S01]  /*c400*/  VIADD R19, R3, 0xb8 ;  /* 0x000000b803137836 */ /* 0x000fe20000000000 */
[----:B------:R-:W-:Y:S01]  /*c410*/  @!P0 ST.E.64 desc[UR6][R14.64], R90 ;  /* 0x0000005a0e008985 */ /* 0x000fe2000c101b06 */
[----:B------:R-:W-:-:S02]  /*c420*/  ISETP.GE.AND P0, PT, R0, UR4, PT ;  /* 0x0000000400007c0c */ /* 0x000fc4000bf06270 */
[----:B------:R-:W-:Y:S02]  /*c430*/  @!P5 LEA.HI R21, R21, R21, RZ, 0x1 ;  /* 0x000000151515d211 */ /* 0x000fe400078f08ff */
[----:B------:R-:W-:Y:S02]  /*c440*/  ISETP.GE.AND P2, PT, R17, UR4, PT ;  /* 0x0000000411007c0c */ /* 0x000fe4000bf46270 */
[----:B0-----:R-:W-:Y:S01]  /*c450*/  @!P6 LOP3.LUT R7, R20, 0xfffffffe, RZ, 0xc0, !PT ;  /* 0xfffffffe1407e812 */ /* 0x001fe200078ec0ff */
[----:B------:R-:W-:Y:S01]  /*c460*/  VIADD R20, R3, 0xc0 ;  /* 0x000000c003147836 */ /* 0x000fe20000000000 */
[----:B------:R-:W-:Y:S02]  /*c470*/  ISETP.GE.AND P1, PT, R19, UR4, PT ;  /* 0x0000000413007c0c */ /* 0x000fe4000bf26270 */
[----:B-1----:R-:W-:Y:S01]  /*c480*/  @!P5 LOP3.LUT R9, R21, 0xfffffffe, RZ, 0xc0, !PT ;  /* 0xfffffffe1509d812 */ /* 0x002fe200078ec0ff */
[----:B------:R-:W-:Y:S01]  /*c490*/  @!P6 IMAD.WIDE R6, R7, 0x4, R4 ;  /* 0x000000040706e825 */ /* 0x000fe200078e0204 */
[----:B------:R-:W-:-:S02]  /*c4a0*/  @!P4 LEA.HI R2, R2, R2, RZ, 0x1 ;  /* 0x000000020202c211 */ /* 0x000fc400078f08ff */
[----:B------:R-:W-:Y:S01]  /*c4b0*/  @!P0 LEA.HI R0, R0, R0, RZ, 0x1 ;  /* 0x0000000000008211 */ /* 0x000fe200078f08ff */
[----:B------:R-:W-:Y:S01]  /*c4c0*/  @!P5 IMAD.WIDE R8, R9, 0x4, R4 ;  /* 0x000000040908d825 */ /* 0x000fe200078e0204 */
[----:B------:R0:W-:Y:S01]  /*c4d0*/  @!P6 ST.E.64 desc[UR6][R6.64], R94 ;  /* 0x0000005e0600e985 */ /* 0x0001e2000c101b06 */
[----:B------:R-:W-:Y:S02]  /*c4e0*/  @!P3 LEA.HI R16, R16, R16, RZ, 0x1 ;  /* 0x000000101010b211 */ /* 0x000fe400078f08ff */
[----:B--2---:R-:W-:Y:S01]  /*c4f0*/  @!P0 LOP3.LUT R11, R0, 0xfffffffe, RZ, 0xc0, !PT ;  /* 0xfffffffe000b8812 */ /* 0x004fe200078ec0ff */
[----:B------:R1:W-:Y:S01]  /*c500*/  @!P5 ST.E.64 desc[UR6][R8.64], R98 ;  /* 0x000000620800d985 */ /* 0x0003e2000c101b06 */
[----:B------:R-:W-:Y:S01]  /*c510*/  VIADD R21, R3, 0xc8 ;  /* 0x000000c803157836 */ /* 0x000fe20000000000 */
[----:B------:R-:W-:Y:S02]  /*c520*/  ISETP.GE.AND P5, PT, R20, UR4, PT ;  /* 0x0000000414007c0c */ /* 0x000fe4000bfa6270 */
[----:B------:R-:W-:-:S02]  /*c530*/  @!P2 LEA.HI R17, R17, R17, RZ, 0x1 ;  /* 0x000000111111a211 */ /* 0x000fc400078f08ff */
[----:B------:R-:W-:Y:S02]  /*c540*/  @!P1 LEA.HI R19, R19, R19, RZ, 0x1 ;  /* 0x0000001313139211 */ /* 0x000fe400078f08ff */
[----:B---3--:R-:W-:Y:S01]  /*c550*/  @!P4 LOP3.LUT R13, R2, 0xfffffffe, RZ, 0xc0, !PT ;  /* 0xfffffffe020dc812 */ /* 0x008fe200078ec0ff */
[C---:B------:R-:W-:Y:S01]  /*c560*/  VIADD R2, R3.reuse, 0xd8 ;  /* 0x000000d803027836 */ /* 0x040fe20000000000 */
[----:B------:R-:W-:Y:S01]  /*c570*/  IADD3 R0, R3, 0xd0, RZ ;  /* 0x000000d003007810 */ /* 0x000fe20007ffe0ff */
[--C-:B0-----:R-:W-:Y:S01]  /*c580*/  @!P0 IMAD.WIDE R6, R11, 0x4, R4.reuse ;  /* 0x000000040b068825 */ /* 0x101fe200078e0204 */
[----:B------:R-:W-:Y:S02]  /*c590*/  @!P3 LOP3.LUT R15, R16, 0xfffffffe, RZ, 0xc0, !PT ;  /* 0xfffffffe100fb812 */ /* 0x000fe400078ec0ff */
[----:B------:R-:W-:Y:S01]  /*c5a0*/  @!P2 LOP3.LUT R17, R17, 0xfffffffe, RZ, 0xc0, !PT ;  /* 0xfffffffe1111a812 */ /* 0x000fe200078ec0ff */
[--C-:B-1----:R-:W-:Y:S01]  /*c5b0*/  @!P4 IMAD.WIDE R8, R13, 0x4, R4.reuse ;  /* 0x000000040d08c825 */ /* 0x102fe200078e0204 */
[----:B------:R-:W-:Y:S01]  /*c5c0*/  ISETP.GE.AND P6, PT, R21, UR4, PT ;  /* 0x0000000415007c0c */ /* 0x000fe2000bfc6270 */
[----:B------:R0:W-:Y:S01]  /*c5d0*/  @!P0 ST.E.64 desc[UR6][R6.64], R102 ;  /* 0x0000006606008985 */ /* 0x0001e2000c101b06 */
[----:B------:R-:W-:Y:S01]  /*c5e0*/  @!P1 LOP3.LUT R19, R19, 0xfffffffe, RZ, 0xc0, !PT ;  /* 0xfffffffe13139812 */ /* 0x000fe200078ec0ff */
[--C-:B------:R-:W-:Y:S01]  /*c5f0*/  @!P3 IMAD.WIDE R10, R15, 0x4, R4.reuse ;  /* 0x000000040f0ab825 */ /* 0x100fe200078e0204 */
[----:B------:R-:W-:Y:S01]  /*c600*/  ISETP.GE.AND P0, PT, R0, UR4, PT ;  /* 0x0000000400007c0c */ /* 0x000fe2000bf06270 */
[----:B------:R1:W-:Y:S01]  /*c610*/  @!P4 ST.E.64 desc[UR6][R8.64], R106 ;  /* 0x0000006a0800c985 */ /* 0x0003e2000c101b06 */
[----:B------:R-:W-:Y:S01]  /*c620*/  @!P5 LEA.HI R20, R20, R20, RZ, 0x1 ;  /* 0x000000141414d211 */ /* 0x000fe200078f08ff */
[----:B------:R-:W-:-:S02]  /*c630*/  @!P2 IMAD.WIDE R12, R17, 0x4, R4 ;  /* 0x00000004110ca825 */ /* 0x000fc400078e0204 */
[----:B------:R2:W-:Y:S02]  /*c640*/  @!P3 ST.E.64 desc[UR6][R10.64], R110 ;  /* 0x0000006e0a00b985 */ /* 0x0005e4000c101b06 */
[--C-:B------:R-:W-:Y:S01]  /*c650*/  @!P1 IMAD.WIDE R14, R19, 0x4, R4.reuse ;  /* 0x00000004130e9825 */ /* 0x100fe200078e0204 */
[----:B------:R-:W-:Y:S01]  /*c660*/  IADD3 R19, R3, 0xf0, RZ ;  /* 0x000000f003137810 */ /* 0x000fe20007ffe0ff */
[----:B------:R-:W-:Y:S01]  /*c670*/  @!P2 ST.E.64 desc[UR6][R12.64], R114 ;  /* 0x000000720c00a985 */ /* 0x000fe2000c101b06 */
[----:B------:R-:W-:Y:S01]  /*c680*/  @!P6 LEA.HI R21, R21, R21, RZ, 0x1 ;  /* 0x000000151515e211 */ /* 0x000fe200078f08ff */
[C---:B------:R-:W-:Y:S01]  /*c690*/  VIADD R16, R3.reuse, 0xe0 ;  /* 0x000000e003107836 */ /* 0x040fe20000000000 */
[----:B0-----:R-:W-:Y:S01]  /*c6a0*/  @!P5 LOP3.LUT R7, R20, 0xfffffffe, RZ, 0xc0, !PT ;  /* 0xfffffffe1407d812 */ /* 0x001fe200078ec0ff */
[C---:B------:R-:W-:Y:S01]  /*c6b0*/  VIADD R17, R3.reuse, 0xe8 ;  /* 0x000000e803117836 */ /* 0x040fe20000000000 */
[----:B------:R-:W-:Y:S01]  /*c6c0*/  @!P1 ST.E.64 desc[UR6][R14.64], R118 ;  /* 0x000000760e009985 */ /* 0x000fe2000c101b06 */
[----:B------:R-:W-:Y:S01]  /*c6d0*/  ISETP.GE.AND P1, PT, R2, UR4, PT ;  /* 0x0000000402007c0c */ /* 0x000fe2000bf26270 */
[----:B------:R-:W-:Y:S01]  /*c6e0*/  VIADD R3, R3, 0xf8 ;  /* 0x000000f803037836 */ /* 0x000fe20000000000 */
[----:B------:R-:W-:Y:S01]  /*c6f0*/  ISETP.GE.AND P2, PT, R16, UR4, PT ;  /* 0x0000000410007c0c */ /* 0x000fe2000bf46270 */
[----:B------:R-:W-:Y:S01]  /*c700*/  @!P5 IMAD.WIDE R6, R7, 0x4, R4 ;  /* 0x000000040706d825 */ /* 0x000fe200078e0204 */
[----:B------:R-:W-:-:S02]  /*c710*/  ISETP.GE.AND P3, PT, R17, UR4, PT ;  /* 0x0000000411007c0c */ /* 0x000fc4000bf66270 */
[----:B------:R-:W-:Y:S02]  /*c720*/  ISETP.GE.AND P4, PT, R19, UR4, PT ;  /* 0x0000000413007c0c */ /* 0x000fe4000bf86270 */
[----:B------:R-:W-:Y:S01]  /*c730*/  @!P0 LEA.HI R0, R0, R0, RZ, 0x1 ;  /* 0x0000000000008211 */ /* 0x000fe200078f08ff */
[----:B------:R0:W-:Y:S01]  /*c740*/  @!P5 ST.E.64 desc[UR6][R6.64], R122 ;  /* 0x0000007a0600d985 */ /* 0x0001e2000c101b06 */
[----:B-1----:R-:W-:Y:S02]  /*c750*/  @!P6 LOP3.LUT R9, R21, 0xfffffffe, RZ, 0xc0, !PT ;  /* 0xfffffffe1509e812 */ /* 0x002fe400078ec0ff */
[----:B--2---:R-:W-:Y:S02]  /*c760*/  @!P0 LOP3.LUT R11, R0, 0xfffffffe, RZ, 0xc0, !PT ;  /* 0xfffffffe000b8812 */ /* 0x004fe400078ec0ff */
[----:B------:R-:W-:Y:S01]  /*c770*/  @!P1 LEA.HI R2, R2, R2, RZ, 0x1 ;  /* 0x0000000202029211 */ /* 0x000fe200078f08ff */
[----:B------:R-:W-:Y:S01]  /*c780*/  @!P6 IMAD.WIDE R8, R9, 0x4, R4 ;  /* 0x000000040908e825 */ /* 0x000fe200078e0204 */
[----:B------:R-:W-:-:S02]  /*c790*/  @!P2 LEA.HI R16, R16, R16, RZ, 0x1 ;  /* 0x000000101010a211 */ /* 0x000fc400078f08ff */
[----:B------:R-:W-:Y:S02]  /*c7a0*/  @!P3 LEA.HI R17, R17, R17, RZ, 0x1 ;  /* 0x000000111111b211 */ /* 0x000fe400078f08ff */
[----:B------:R1:W-:Y:S01]  /*c7b0*/  @!P6 ST.E.64 desc[UR6][R8.64], R126 ;  /* 0x0000007e0800e985 */ /* 0x0003e2000c101b06 */
[----:B------:R-:W-:Y:S01]  /*c7c0*/  @!P4 LEA.HI R19, R19, R19, RZ, 0x1 ;  /* 0x000000131313c211 */ /* 0x000fe200078f08ff */
[----:B0-----:R-:W-:Y:S01]  /*c7d0*/  @!P0 IMAD.WIDE R6, R11, 0x4, R4 ;  /* 0x000000040b068825 */ /* 0x001fe200078e0204 */
[----:B------:R-:W-:Y:S02]  /*c7e0*/  @!P1 LOP3.LUT R13, R2, 0xfffffffe, RZ, 0xc0, !PT ;  /* 0xfffffffe020d9812 */ /* 0x000fe400078ec0ff */
[----:B------:R-:W-:Y:S02]  /*c7f0*/  @!P2 LOP3.LUT R15, R16, 0xfffffffe, RZ, 0xc0, !PT ;  /* 0xfffffffe100fa812 */ /* 0x000fe400078ec0ff */
[----:B------:R0:W-:Y:S01]  /*c800*/  @!P0 ST.E.64 desc[UR6][R6.64], R130 ;  /* 0x0000008206008985 */ /* 0x0001e2000c101b06 */
[----:B------:R-:W-:-:S02]  /*c810*/  ISETP.GE.AND P0, PT, R3, UR4, PT ;  /* 0x0000000403007c0c */ /* 0x000fc4000bf06270 */
[----:B------:R-:W-:Y:S01]  /*c820*/  @!P3 LOP3.LUT R17, R17, 0xfffffffe, RZ, 0xc0, !PT ;  /* 0xfffffffe1111b812 */ /* 0x000fe200078ec0ff */
[----:B------:R-:W-:Y:S01]  /*c830*/  @!P2 IMAD.WIDE R10, R15, 0x4, R4 ;  /* 0x000000040f0aa825 */ /* 0x000fe200078e0204 */
[----:B------:R-:W-:-:S03]  /*c840*/  @!P4 LOP3.LUT R19, R19, 0xfffffffe, RZ, 0xc0, !PT ;  /* 0xfffffffe1313c812 */ /* 0x000fc600078ec0ff */
[----:B-1----:R-:W-:-:S04]  /*c850*/  @!P1 IMAD.WIDE R8, R13, 0x4, R4 ;  /* 0x000000040d089825 */ /* 0x002fc800078e0204 */
[--C-:B------:R-:W-:Y:S01]  /*c860*/  @!P3 IMAD.WIDE R12, R17, 0x4, R4.reuse ;  /* 0x00000004110cb825 */ /* 0x100fe200078e0204 */
[----:B------:R0:W-:Y:S03]  /*c870*/  @!P1 ST.E.64 desc[UR6][R8.64], R134 ;  /* 0x0000008608009985 */ /* 0x0001e6000c101b06 */
[----:B------:R-:W-:Y:S01]  /*c880*/  @!P4 IMAD.WIDE R14, R19, 0x4, R4 ;  /* 0x00000004130ec825 */ /* 0x000fe200078e0204 */
[----:B------:R0:W-:Y:S04]  /*c890*/  @!P2 ST.E.64 desc[UR6][R10.64], R138 ;  /* 0x0000008a0a00a985 */ /* 0x0001e8000c101b06 */
[----:B------:R0:W-:Y:S04]  /*c8a0*/  @!P3 ST.E.64 desc[UR6][R12.64], R142 ;  /* 0x0000008e0c00b985 */ /* 0x0001e8000c101b06 */
[----:B------:R0:W-:Y:S01]  /*c8b0*/  @!P4 ST.E.64 desc[UR6][R14.64], R146 ;  /* 0x000000920e00c985 */ /* 0x0001e2000c101b06 */
[----:B------:R-:W-:Y:S05]  /*c8c0*/  @P0 BRA `(.L_x_8) ;  /* 0x0000004000a40947 */ /* 0x000fea0003800000 */
[----:B------:R-:W-:Y:S01]  /*c8d0*/  LEA.HI R3, R3, R3, RZ, 0x1 ;  /* 0x0000000303037211 */ /* 0x000fe200078f08ff */
[----:B------:R-:W-:-:S03]  /*c8e0*/  ULDC.64 UR4, c[0x0][0x208] ;  /* 0x0000820000047ab9 */ /* 0x000fc60000000a00 */
[----:B------:R-:W-:-:S05]  /*c8f0*/  LOP3.LUT R3, R3, 0xfffffffe, RZ, 0xc0, !PT ;  /* 0xfffffffe03037812 */ /* 0x000fca00078ec0ff */
[----:B------:R-:W-:-:S05]  /*c900*/  IMAD.WIDE R4, R3, 0x4, R4 ;  /* 0x0000000403047825 */ /* 0x000fca00078e0204 */
[----:B------:R1:W-:Y:S01]  /*c910*/  ST.E.64 desc[UR4][R4.64], R150 ;  /* 0x0000009604007985 */ /* 0x0003e2000c101b04 */
[----:B------:R-:W-:Y:S05]  /*c920*/  BRA `(.L_x_8) ;  /* 0x00000040008c7947 */ /* 0x000fea0003800000 */
.L_x_35:
[----:B------:R-:W0:Y:S02]  /*c930*/  S2R R0, SR_TID.X ;  /* 0x0000000000007919 */ /* 0x000e240000002100 */
[----:B0-----:R-:W-:-:S05]  /*c940*/  VIADD R2, R0, 0xffffff80 ;  /* 0xffffff8000027836 */ /* 0x001fca0000000000 */
[----:B------:R-:W-:-:S13]  /*c950*/  ISETP.GT.AND P0, PT, R2, 0x7f, PT ;  /* 0x0000007f0200780c */ /* 0x000fda0003f04270 */
[----:B------:R-:W-:Y:S05]  /*c960*/  @P0 BRA `(.L_x_8) ;  /* 0x00000040007c0947 */ /* 0x000fea0003800000 */
[----:B------:R-:W0:Y:S01]  /*c970*/  S2R R3, SR_CTAID.X ;  /* 0x0000000000037919 */ /* 0x000e220000002500 */
[----:B------:R-:W1:Y:S01]  /*c980*/  LDC R6, c[0x0][0xbe8] ;  /* 0x0002fa00ff067b82 */ /* 0x000e620000000800 */
[----:B------:R-:W-:Y:S01]  /*c990*/  ULDC UR4, c[0x0][0xa88] ;  /* 0x0002a20000047ab9 */ /* 0x000fe20000000800 */
[----:B0-----:R-:W-:Y:S02]  /*c9a0*/  IMAD R0, R3, 0x80, R0 ;  /* 0x0000008003007824 */ /* 0x001fe400078e0200 */
[----:B-1----:R-:W-:-:S03]  /*c9b0*/  IMAD R3, R6, UR4, RZ ;  /* 0x0000000406037c24 */ /* 0x002fc6000f8e02ff */
[----:B------:R-:W-:-:S04]  /*c9c0*/  IADD3 R0, R0, -0x80, RZ ;  /* 0xffffff8000007810 */ /* 0x000fc80007ffe0ff */
[----:B------:R-:W-:-:S13]  /*c9d0*/  ISETP.GE.AND P0, PT, R0, R3, PT ;  /* 0x000000030000720c */ /* 0x000fda0003f06270 */
[----:B------:R-:W-:Y:S05]  /*c9e0*/  @P0 BRA `(.L_x_8) ;  /* 0x00000040005c0947 */ /* 0x000fea0003800000 */
[----:B------:R-:W-:Y:S01]  /*c9f0*/  ISETP.NE.AND P0, PT, R6, 0x1, PT ;  /* 0x000000010600780c */ /* 0x000fe20003f05270 */
[----:B------:R-:W0:Y:S01]  /*ca00*/  S2UR UR7, SR_CTAID.Z ;  /* 0x00000000000779c3 */ /* 0x000e220000002700 */
[----:B------:R-:W-:Y:S01]  /*ca10*/  R2UR UR11, R18 ;  /* 0x00000000120b72ca */ /* 0x000fe200000e0000 */
[----:B------:R-:W-:Y:S01]  /*ca20*/  ULDC.64 UR8, c[0x0][0xbd0] ;  /* 0x0002f40000087ab9 */ /* 0x000fe20000000a00 */
[----:B------:R-:W-:Y:S01]  /*ca30*/  IMAD.MOV.U32 R5, RZ, RZ, R0 ;  /* 0x000000ffff057224 */ /* 0x000fe200078e0000 */
[----:B------:R-:W-:-:S04]  /*ca40*/  ULDC.64 UR12, c[0x0][0x208] ;  /* 0x00008200000c7ab9 */ /* 0x000fc80000000a00 */
[----:B------:R-:W1:Y:S06]  /*ca50*/  LDC.64 R10, c[0x0][0xbd8] ;  /* 0x0002f600ff0a7b82 */ /* 0x000e6c0000000a00 */
[----:B------:R-:W-:Y:S02]  /*ca60*/  USHF.R.S32.HI UR6, URZ, 0x1f, UR11 ;  /* 0x0000001f3f067899 */ /* 0x000fe4000801140b */
[----:B------:R-:W2:Y:S01]  /*ca70*/  @P0 LDC R7, c[0x0][0xbec] ;  /* 0x0002fb00ff070b82 */ /* 0x000ea20000000800 */
[----:B------:R-:W-:Y:S02]  /*ca80*/  UIMAD.WIDE.U32 UR4, UR11, UR8, URZ ;  /* 0x000000080b0472a5 */ /* 0x000fe4000f8e003f */
[----:B------:R-:W-:-:S04]  /*ca90*/  UIMAD UR6, UR6, UR8, URZ ;  /* 0x00000008060672a4 */ /* 0x000fc8000f8e023f */
[----:B------:R-:W-:Y:S01]  /*caa0*/  UIMAD UR6, UR11, UR9, UR6 ;  /* 0x000000090b0672a4 */ /* 0x000fe2000f8e0206 */
[----:B------:R-:W3:Y:S01]  /*cab0*/  @P0 LDC R9, c[0x0][0xbf0] ;  /* 0x0002fc00ff090b82 */ /* 0x000ee20000000800 */
[----:B0-----:R-:W-:Y:S01]  /*cac0*/  USHF.R.S32.HI UR8, URZ, 0x1f, UR7 ;  /* 0x0000001f3f087899 */ /* 0x001fe20008011407 */
[----:B------:R-:W-:Y:S01]  /*cad0*/  IMAD.U32 R3, RZ, RZ, UR5 ;  /* 0x00000005ff037e24 */ /* 0x000fe2000f8e00ff */
[----:B------:R-:W-:Y:S01]  /*cae0*/  UIADD3 UR6, UR5, UR6, URZ ;  /* 0x0000000605067290 */ /* 0x000fe2000fffe03f */
[----:B------:R-:W-:Y:S02]  /*caf0*/  IMAD.U32 R2, RZ, RZ, UR4 ;  /* 0x00000004ff027e24 */ /* 0x000fe4000f8e00ff */
[----:B------:R-:W-:Y:S02]  /*cb00*/  ULDC.64 UR4, c[0x0][0xbe0] ;  /* 0x0002f80000047ab9 */ /* 0x000fe40000000a00 */
[----:B------:R-:W0:Y:S01]  /*cb10*/  S2UR UR10, SR_CTAID.Y ;  /* 0x00000000000a79c3 */ /* 0x000e220000002600 */
[----:B------:R-:W-:Y:S01]  /*cb20*/  MOV R3, UR6 ;  /* 0x0000000600037c02 */ /* 0x000fe20008000f00 */
[----:B-1----:R-:W-:-:S04]  /*cb30*/  IMAD R12, R10, UR8, RZ ;  /* 0x000000080a0c7c24 */ /* 0x002fc8000f8e02ff */
[----:B------:R-:W-:Y:S02]  /*cb40*/  IMAD R11, R11, UR7, R12 ;  /* 0x000000070b0b7c24 */ /* 0x000fe4000f8e020c */
[----:B------:R-:W0:Y:S01]  /*cb50*/  LDC R8, c[0x0][0xc50] ;  /* 0x00031400ff087b82 */ /* 0x000e220000000800 */
[----:B--2---:R-:W-:-:S04]  /*cb60*/  @P0 IMAD.HI.U32 R4, R0, R7, RZ ;  /* 0x0000000700040227 */ /* 0x004fc800078e00ff */
[----:B------:R-:W-:Y:S02]  /*cb70*/  IMAD R7, RZ, RZ, -UR11 ;  /* 0x8000000bff077e24 */ /* 0x000fe4000f8e02ff */
[----:B------:R-:W-:Y:S01]  /*cb80*/  IMAD.WIDE.U32 R2, R10, UR7, R2 ;  /* 0x000000070a027c25 */ /* 0x000fe2000f8e0002 */
[----:B---3--:R-:W-:-:S03]  /*cb90*/  @P0 SHF.R.U32.HI R5, RZ, R9, R4 ;  /* 0x00000009ff050219 */ /* 0x008fc60000011604 */
[----:B------:R-:W-:Y:S02]  /*cba0*/  IMAD.IADD R3, R11, 0x1, R3 ;  /* 0x000000010b037824 */ /* 0x000fe400078e0203 */
[----:B0-----:R-:W-:Y:S02]  /*cbb0*/  IMAD R9, R8, R7, UR10 ;  /* 0x0000000a08097e24 */ /* 0x001fe4000f8e0207 */
[----:B------:R-:W-:Y:S02]  /*cbc0*/  IMAD.MOV R7, RZ, RZ, -R5 ;  /* 0x000000ffff077224 */ /* 0x000fe400078e0a05 */
[----:B------:R-:W-:Y:S01]  /*cbd0*/  IMAD.WIDE.U32 R2, R9, UR4, R2 ;  /* 0x0000000409027c25 */ /* 0x000fe2000f8e0002 */
[----:B------:R-:W-:-:S03]  /*cbe0*/  SHF.R.S32.HI R4, RZ, 0x1f, R9 ;  /* 0x0000001fff047819 */ /* 0x000fc60000011409 */
[----:B------:R-:W-:Y:S01]  /*cbf0*/  IMAD R7, R6, R7, R0 ;  /* 0x0000000706077224 */ /* 0x000fe200078e0200 */
[----:B------:R-:W-:Y:S01]  /*cc00*/  IADD3 R2, P0, R5, R2, RZ ;  /* 0x0000000205027210 */ /* 0x000fe20007f1e0ff */
[----:B------:R-:W-:-:S03]  /*cc10*/  IMAD R4, R4, UR4, RZ ;  /* 0x0000000404047c24 */ /* 0x000fc6000f8e02ff */
[----:B------:R-:W-:Y:S01]  /*cc20*/  SHF.R.S32.HI R0, RZ, 0x1f, R7 ;  /* 0x0000001fff007819 */ /* 0x000fe20000011407 */
[----:B------:R-:W-:Y:S01]  /*cc30*/  IMAD R4, R9, UR5, R4 ;  /* 0x0000000509047c24 */ /* 0x000fe2000f8e0204 */
[----:B------:R-:W-:Y:S01]  /*cc40*/  SHF.R.S32.HI R9, RZ, 0x1f, R5 ;  /* 0x0000001fff097819 */ /* 0x000fe20000011405 */
[----:B------:R-:W-:Y:S02]  /*cc50*/  ULDC.64 UR4, c[0x0][0xbc8] ;  /* 0x0002f20000047ab9 */ /* 0x000fe40000000a00 */
[----:B------:R-:W-:Y:S01]  /*cc60*/  IMAD R0, R0, UR4, RZ ;  /* 0x0000000400007c24 */ /* 0x000fe2000f8e02ff */
[----:B------:R-:W-:-:S03]  /*cc70*/  IADD3.X R3, R9, R3, R4, P0, !PT ;  /* 0x0000000309037210 */ /* 0x000fc600007fe404 */
[C---:B------:R-:W-:Y:S02]  /*cc80*/  IMAD R5, R7.reuse, UR5, R0 ;  /* 0x0000000507057c24 */ /* 0x040fe4000f8e0200 */
[----:B------:R-:W-:Y:S01]  /*cc90*/  IMAD.WIDE.U32 R2, R7, UR4, R2 ;  /* 0x0000000407027c25 */ /* 0x000fe2000f8e0002 */
[----:B------:R-:W-:-:S04]  /*cca0*/  ULDC.64 UR4, c[0x0][0xba8] ;  /* 0x0002ea0000047ab9 */ /* 0x000fc80000000a00 */
[----:B------:R-:W-:Y:S02]  /*ccb0*/  IADD3 R3, R3, R5, RZ ;  /* 0x0000000503037210 */ /* 0x000fe40007ffe0ff */
[----:B------:R-:W-:-:S04]  /*ccc0*/  LEA R4, P0, R2, UR4, 0x2 ;  /* 0x0000000402047c11 */ /* 0x000fc8000f8010ff */
[----:B------:R-:W-:Y:S01]  /*ccd0*/  LEA.HI.X R5, R2, UR5, R3, 0x2, P0 ;  /* 0x0000000502057c11 */ /* 0x000fe200080f1403 */
[----:B------:R-:W-:-:S05]  /*cce0*/  IMAD.MOV.U32 R3, RZ, RZ, -0x800000 ;  /* 0xff800000ff037424 */ /* 0x000fca00078e00ff */
[----:B------:R0:W-:Y:S01]  /*ccf0*/  STG.E desc[UR12][R4.64], R3 ;  /* 0x0000000304007986 */ /* 0x0001e2000c10190c */
[----:B------:R-:W-:Y:S05]  /*cd00*/  BRA `(.L_x_8) ;  /* 0x0000003c00947947 */ /* 0x000fea0003800000 */
.L_x_6:
[----:B------:R-:W-:-:S08]  /*cd10*/  NOP ;  /* 0x0000000000007918 */ /* 0x000fd00000000000 */
[----:B0-----:R-:W0:-:S00]  /*cd20*/  USETMAXREG.DEALLOC.CTAPOOL 0x28 ;  /* 0x00000028000079c8 */ /* 0x001e0000080e0500 */
[----:B0-----:R-:W-:Y:S01]  /*cd30*/  LOP3.LUT R18, R0, 0x3, RZ, 0xc0, !PT ;  /* 0x0000000300127812 */ /* 0x001fe200078ec0ff */
[----:B------:R-:W0:Y:S05]  /*cd40*/  S2R R26, SR_CTAID.Z ;  /* 0x00000000001a7919 */ /* 0x000e2a0000002700 */
[----:B------:R-:W1:Y:S01]  /*cd50*/  S2UR UR6, SR_CTAID.Y ;  /* 0x00000000000679c3 */ /* 0x000e620000002600 */
[----:B------:R-:W2:Y:S02]  /*cd60*/  SHFL.IDX PT, R0, R18, RZ, 0x1f ;  /* 0x00001fff12007589 */ /* 0x000ea400000e0000 */
[----:B--2---:R-:W-:-:S13]  /*cd70*/  ISETP.NE.AND P0, PT, R0, RZ, PT ;  /* 0x000000ff0000720c */ /* 0x004fda0003f05270 */
[----:B01----:R-:W-:Y:S05]  /*cd80*/  @!P0 BRA `(.L_x_38) ;  /* 0x0000000000288947 */ /* 0x003fea0003800000 */
[----:B------:R-:W-:Y:S01]  /*cd90*/  ULDC UR7, c[0x0][0xc50] ;  /* 0x0003140000077ab9 */ /* 0x000fe20000000800 */
[----:B------:R-:W-:Y:S01]  /*cda0*/  UMOV UR39, UR6 ;  /* 0x0000000600277c82 */ /* 0x000fe20008000000 */
[----:B------:R-:W-:-:S06]  /*cdb0*/  UISETP.NE.AND UP0, UPT, UR7, 0x1, UPT ;  /* 0x000000010700788c */ /* 0x000fcc000bf05270 */
[----:B------:R-:W-:-:S13]  /*cdc0*/  PLOP3.LUT P0, PT, PT, PT, UP0, 0x80, 0x0 ;  /* 0x000000000000781c */ /* 0x000fda0003f0f008 */
[----:B------:R-:W-:Y:S05]  /*cdd0*/  @!P0 BRA `(.L_x_39) ;  /* 0x0000000000308947 */ /* 0x000fea0003800000 */
[----:B------:R-:W-:Y:S01]  /*cde0*/  ULDC UR4, c[0x0][0xc54] ;  /* 0x0003150000047ab9 */ /* 0x000fe20000000800 */
[----:B------:R-:W-:Y:S01]  /*cdf0*/  ULDC UR39, c[0x0][0xc58] ;  /* 0x0003160000277ab9 */ /* 0x000fe20000000800 */
[----:B------:R-:W-:-:S04]  /*ce00*/  UIMAD.WIDE.U32 UR4, UR6, UR4, URZ ;  /* 0x00000004060472a5 */ /* 0x000fc8000f8e003f */
[----:B------:R-:W-:Y:S01]  /*ce10*/  USHF.R.U32.HI UR39, URZ, UR39, UR5 ;  /* 0x000000273f277299 */ /* 0x000fe20008011605 */
[----:B------:R-:W-:Y:S11]  /*ce20*/  BRA `(.L_x_39) ;  /* 0x00000000001c7947 */ /* 0x000ff60003800000 */
.L_x_38:
[----:B------:R-:W-:Y:S01]  /*ce30*/  ULDC UR7, c[0x0][0xc50] ;  /* 0x0003140000077ab9 */ /* 0x000fe20000000800 */
[----:B------:R-:W-:Y:S01]  /*ce40*/  UMOV UR39, UR6 ;  /* 0x0000000600277c82 */ /* 0x000fe20008000000 */
[----:B------:R-:W-:-:S11]  /*ce50*/  UISETP.NE.AND UP0, UPT, UR7, 0x1, UPT ;  /* 0x000000010700788c */ /* 0x000fd6000bf05270 */
[----:B------:R-:W-:Y:S01]  /*ce60*/  @UP0 ULDC UR4, c[0x0][0xc54] ;  /* 0x0003150000040ab9 */ /* 0x000fe20000000800 */
[----:B------:R-:W-:Y:S01]  /*ce70*/  @UP0 ULDC UR8, c[0x0][0xc58] ;  /* 0x0003160000080ab9 */ /* 0x000fe20000000800 */
[----:B------:R-:W-:-:S04]  /*ce80*/  UIMAD.WIDE.U32 UR4, UR6, UR4, URZ ;  /* 0x00000004060472a5 */ /* 0x000fc8000f8e003f */
[----:B------:R-:W-:-:S12]  /*ce90*/  @UP0 USHF.R.U32.HI UR39, URZ, UR8, UR5 ;  /* 0x000000083f270299 */ /* 0x000fd80008011605 */
.L_x_39:
[----:B------:R-:W-:Y:S01]  /*cea0*/  ISETP.GE.AND P0, PT, R26, RZ, PT ;  /* 0x000000ff1a00720c */ /* 0x000fe20003f06270 */
[----:B------:R-:W-:Y:S01]  /*ceb0*/  UIADD3 UR4, -UR39, URZ, URZ ;  /* 0x0000003f27047290 */ /* 0x000fe2000fffe13f */
[----:B------:R-:W-:Y:S01]  /*cec0*/  IMAD.MOV.U32 R0, RZ, RZ, 0x1 ;  /* 0x00000001ff007424 */ /* 0x000fe200078e00ff */
[----:B------:R-:W-:Y:S01]  /*ced0*/  MOV R6, 0x1 ;  /* 0x0000000100067802 */ /* 0x000fe20000000f00 */
[----:B------:R-:W-:Y:S01]  /*cee0*/  IMAD.MOV.U32 R2, RZ, RZ, RZ ;  /* 0x000000ffff027224 */ /* 0x000fe200078e00ff */
[----:B------:R-:W-:-:S08]  /*cef0*/  UIMAD UR6, UR7, UR4, UR6 ;  /* 0x00000004070672a4 */ /* 0x000fd0000f8e0206 */
[----:B------:R-:W-:Y:S05]  /*cf00*/  @!P0 BRA `(.L_x_40) ;  /* 0x00000038004c8947 */ /* 0x000fea0003800000 */
[----:B------:R-:W0:Y:S01]  /*cf10*/  LDC.64 R2, c[0x0][0xa28] ;  /* 0x00028a00ff027b82 */ /* 0x000e220000000a00 */
[----:B------:R-:W-:Y:S01]  /*cf20*/  IMAD.MOV.U32 R19, RZ, RZ, RZ ;  /* 0x000000ffff137224 */ /* 0x000fe200078e00ff */
[----:B------:R-:W-:Y:S01]  /*cf30*/  ULDC.64 UR4, c[0x0][0x208] ;  /* 0x0000820000047ab9 */ /* 0x000fe20000000a00 */
[----:B------:R-:W-:Y:S01]  /*cf40*/  ULDC UR40, c[0x0][0x2f0] ;  /* 0x0000bc0000287ab9 */ /* 0x000fe20000000800 */
[----:B0-----:R-:W-:-:S04]  /*cf50*/  ISETP.NE.U32.AND P0, PT, R2, RZ, PT ;  /* 0x000000ff0200720c */ /* 0x001fc80003f05070 */
[----:B------:R-:W-:-:S13]  /*cf60*/  ISETP.NE.AND.EX P0, PT, R3, RZ, PT, P0 ;  /* 0x000000ff0300720c */ /* 0x000fda0003f05300 */
[----:B------:R-:W0:Y:S02]  /*cf70*/  @P0 LDC.64 R2, c[0x0][0xa28] ;  /* 0x00028a00ff020b82 */ /* 0x000e240000000a00 */
[----:B0-----:R-:W-:-:S05]  /*cf80*/  @P0 IMAD.WIDE R2, R26, 0x4, R2 ;  /* 0x000000041a020825 */ /* 0x001fca00078e0202 */
[----:B------:R0:W5:Y:S01]  /*cf90*/  @P0 LDG.E R19, desc[UR4][R2.64] ;  /* 0x0000000402130981 */ /* 0x000162000c1e1900 */
[----:B------:R-:W-:Y:S01]  /*cfa0*/  ULDC.64 UR4, c[0x0][0x418] ;  /* 0x0001060000047ab9 */ /* 0x000fe20000000a00 */
[----:B------:R-:W-:Y:S02]  /*cfb0*/  ULOP3.LUT UR44, UR6, 0xffff, URZ, 0xc0, !UPT ;  /* 0x0000ffff062c7892 */ /* 0x000fe4000f8ec03f */
[----:B------:R-:W-:Y:S01]  /*cfc0*/  UISETP.NE.U32.AND UP0, UPT, UR4, URZ, UPT ;  /* 0x0000003f0400728c */ /* 0x000fe2000bf05070 */
[----:B------:R-:W1:Y:S01]  /*cfd0*/  S2R R23, SR_CTAID.X ;  /* 0x0000000000177919 */ /* 0x000e620000002500 */
[----:B------:R-:W-:Y:S01]  /*cfe0*/  UMOV UR38, URZ ;  /* 0x0000003f00267c82 */ /* 0x000fe20008000000 */
[----:B------:R-:W-:Y:S01]  /*cff0*/  ULDC UR4, c[0x0][0x424] ;  /* 0x0001090000047ab9 */ /* 0x000fe20000000800 */
[----:B------:R-:W-:-:S04]  /*d000*/  UISETP.NE.AND.EX UP0, UPT, UR5, URZ, UPT, UP0 ;  /* 0x0000003f0500728c */ /* 0x000fc8000bf05300 */
[----:B------:R-:W-:-:S04]  /*d010*/  USEL UR4, UR4, 0x1, UP0 ;  /* 0x0000000104047887 */ /* 0x000fc80008000000 */
[----:B------:R-:W-:-:S04]  /*d020*/  UIMAD UR40, UR4, UR40, URZ ;  /* 0x00000028042872a4 */ /* 0x000fc8000f8e023f */
[----:B------:R-:W-:Y:S02]  /*d030*/  UISETP.GE.AND UP0, UPT, UR40, 0x1, UPT ;  /* 0x000000012800788c */ /* 0x000fe4000bf06270 */
[----:B------:R-:W-:-:S04]  /*d040*/  UIADD3 UR4, UR40, 0x4f, URZ ;  /* 0x0000004f28047890 */ /* 0x000fc8000fffe03f */
[----:B------:R-:W-:Y:S01]  /*d050*/  PLOP3.LUT P0, PT, PT, PT, UP0, 0x80, 0x0 ;  /* 0x000000000000781c */ /* 0x000fe20003f0f008 */
[----:B------:R-:W-:-:S04]  /*d060*/  UIMAD.WIDE UR4, UR4, 0x66666667, URZ ;  /* 0x66666667040478a5 */ /* 0x000fc8000f8e023f */
[----:B------:R-:W-:-:S04]  /*d070*/  USHF.R.U32.HI UR41, URZ, 0x1f, UR5 ;  /* 0x0000001f3f297899 */ /* 0x000fc80008011605 */
[----:B------:R-:W-:-:S04]  /*d080*/  ULEA.HI.SX32 UR41, UR5, UR41, 0x1b ;  /* 0x0000002905297291 */ /* 0x000fc8000f8fda3f */
[----:B01----:R-:W-:Y:S08]  /*d090*/  @!P0 BRA `(.L_x_41) ;  /* 0x0000000000848947 */ /* 0x003ff00003800000 */
[----:B------:R-:W-:Y:S01]  /*d0a0*/  USHF.R.U32.HI UR6, URZ, 0x10, UR6 ;  /* 0x000000103f067899 */ /* 0x000fe20008011606 */
[----:B------:R-:W-:-:S03]  /*d0b0*/  UMOV UR4, URZ ;  /* 0x0000003f00047c82 */ /* 0x000fc60008000000 */
[----:B------:R-:W-:-:S11]  /*d0c0*/  UISETP.NE.AND UP0, UPT, UR6, URZ, UPT ;  /* 0x0000003f0600728c */ /* 0x000fd6000bf05270 */
[----:B------:R-:W-:Y:S02]  /*d0d0*/  @!UP0 ULDC UR6, c[0x0][0x9f0] ;  /* 0x00027c0000068ab9 */ /* 0x000fe40000000800 */
[----:B------:R-:W-:Y:S01]  /*d0e0*/  IABS R2, UR6 ;  /* 0x0000000600027c13 */ /* 0x000fe20008000000 */
[----:B------:R-:W-:Y:S02]  /*d0f0*/  UIADD3 UR7, UR41, -0x1, UR6 ;  /* 0xffffffff29077890 */ /* 0x000fe4000fffe006 */
[----:B------:R-:W-:Y:S02]  /*d100*/  IABS R5, UR6 ;  /* 0x0000000600057c13 */ /* 0x000fe40008000000 */
[----:B------:R-:W-:Y:S02]  /*d110*/  R2UR UR10, R2 ;  /* 0x00000000020a72ca */ /* 0x000fe400000e0000 */
[----:B------:R-:W-:Y:S01]  /*d120*/  IABS R4, UR7 ;  /* 0x0000000700047c13 */ /* 0x000fe20008000000 */
[----:B------:R-:W-:-:S03]  /*d130*/  ULOP3.LUT UR7, UR7, UR6, URZ, 0x3c, !UPT ;  /* 0x0000000607077292 */ /* 0x000fc6000f8e3c3f */
[----:B------:R-:W-:-:S07]  /*d140*/  R2UR UR9, R4 ;  /* 0x00000000040972ca */ /* 0x000fce00000e0000 */
[----:B------:R-:W0:Y:S08]  /*d150*/  I2F.RP R2, UR10 ;  /* 0x0000000a00027d06 */ /* 0x000e300008209400 */
[----:B0-----:R-:W0:Y:S02]  /*d160*/  MUFU.RCP R2, R2 ;  /* 0x0000000200027308 */ /* 0x001e240000001000 */
        /* <DEDUP_REMOVED lines=16> */
[----:B------:R-:W-:Y:S02]  /*d270*/  UISETP.NE.AND UP1, UPT, UR6, URZ, UPT ;  /* 0x0000003f0600728c */ /* 0x000fe4000bf25270 */
[----:B------:R-:W-:-:S09]  /*d280*/  @!UP0 UIADD3 UR5, -UR5, URZ, URZ ;  /* 0x0000003f05058290 */ /* 0x000fd2000fffe13f */
[----:B------:R-:W-:-:S07]  /*d290*/  @!UP1 ULOP3.LUT UR5, URZ, UR6, URZ, 0x33, !UPT ;  /* 0x000000063f059292 */ /* 0x000fce000f8e333f */
[----:B------:R-:W-:-:S05]  /*d2a0*/  UMOV UR38, UR5 ;  /* 0x0000000500267c82 */ /* 0x000fca0008000000 */
.L_x_41:
[----:B------:R-:W-:Y:S02]  /*d2b0*/  UIMAD UR45, UR44, UR38, URZ ;  /* 0x000000262c2d72a4 */ /* 0x000fe4000f8e023f */
[----:B------:R-:W-:Y:S01]  /*d2c0*/  MOV R3, UR38 ;  /* 0x0000002600037c02 */ /* 0x000fe20008000f00 */
[----:B------:R-:W-:-:S03]  /*d2d0*/  IMAD.MOV.U32 R6, RZ, RZ, 0x1 ;  /* 0x00000001ff067424 */ /* 0x000fc600078e00ff */
[----:B------:R-:W-:-:S05]  /*d2e0*/  IMAD.U32 R2, RZ, RZ, UR45 ;  /* 0x0000002dff027e24 */ /* 0x000fca000f8e00ff */
[----:B------:R-:W-:-:S04]  /*d2f0*/  VIADDMNMX R2, R2, R3, UR41, PT ;  /* 0x0000002902027e46 */ /* 0x000fc8000b800103 */
[----:B------:R-:W-:Y:S01]  /*d300*/  R2UR UR46, R2 ;  /* 0x00000000022e72ca */ /* 0x000fe200000e0000 */
[----:B------:R-:W-:-:S12]  /*d310*/  IMAD.MOV.U32 R2, RZ, RZ, RZ ;  /* 0x000000ffff027224 */ /* 0x000fd800078e00ff */
[----:B------:R-:W-:-:S06]  /*d320*/  UISETP.GT.AND UP0, UPT, UR46, UR45, UPT ;  /* 0x0000002d2e00728c */ /* 0x000fcc000bf04270 */
[----:B------:R-:W-:-:S13]  /*d330*/  PLOP3.LUT P0, PT, PT, PT, UP0, 0x80, 0x0 ;  /* 0x000000000000781c */ /* 0x000fda0003f0f008 */
[----:B------:R-:W-:Y:S05]  /*d340*/  @!P0 BRA `(.L_x_40) ;  /* 0x00000034003c8947 */ /* 0x000fea0003800000 */
[----:B------:R-:W0:Y:S01]  /*d350*/  S2UR UR4, SR_CgaCtaId ;  /* 0x00000000000479c3 */ /* 0x000e220000008800 */
[----:B------:R-:W-:Y:S02]  /*d360*/  UMOV UR42, 0x400 ;  /* 0x00000400002a7882 */ /* 0x000fe40000000000 */
[----:B0-----:R-:W-:-:S04]  /*d370*/  ULEA UR42, UR4, UR42, 0x18 ;  /* 0x0000002a042a7291 */ /* 0x001fc8000f8ec03f */
[----:B------:R-:W-:-:S04]  /*d380*/  UIADD3 UR4, UR42, 0x24400, URZ ;  /* 0x000244002a047890 */ /* 0x000fc8000fffe03f */
[----:B------:R-:W-:-:S06]  /*d390*/  ULOP3.LUT UP0, URZ, UR4, 0x3ff, URZ, 0xc0, !UPT ;  /* 0x000003ff043f7892 */ /* 0x000fcc000f80c03f */
[----:B------:R-:W-:-:S13]  /*d3a0*/  PLOP3.LUT P0, PT, PT, PT, UP0, 0x80, 0x0 ;  /* 0x000000000000781c */ /* 0x000fda0003f0f008 */
[----:B------:R-:W-:Y:S05]  /*d3b0*/  @!P0 BRA `(.L_x_42) ;  /* 0x0000000000408947 */ /* 0x000fea0003800000 */
[----:B------:R-:W-:Y:S01]  /*d3c0*/  MOV R2, 0x0 ;  /* 0x0000000000027802 */ /* 0x000fe20000000f00 */
[----:B------:R-:W-:Y:S01]  /*d3d0*/  ULDC.64 UR4, c[0x4][0x138] ;  /* 0x01004e0000047ab9 */ /* 0x000fe20000000a00 */
[----:B------:R-:W-:Y:S01]  /*d3e0*/  ULDC.64 UR6, c[0x4][0x140] ;  /* 0x0100500000067ab9 */ /* 0x000fe20000000a00 */
[----:B------:R-:W-:Y:S01]  /*d3f0*/  MOV R4, UR4 ;  /* 0x0000000400047c02 */ /* 0x000fe20008000f00 */
[----:B------:R-:W-:Y:S01]  /*d400*/  IMAD.U32 R5, RZ, RZ, UR5 ;  /* 0x00000005ff057e24 */ /* 0x000fe2000f8e00ff */
[----:B------:R-:W-:Y:S01]  /*d410*/  ULDC.64 UR4, c[0x4][0x98] ;  /* 0x0100260000047ab9 */ /* 0x000fe20000000a00 */
[----:B------:R-:W0:Y:S01]  /*d420*/  LDC.64 R2, c[0x4][R2] ;  /* 0x0100000002027b82 */ /* 0x000e220000000a00 */
[----:B------:R-:W-:Y:S01]  /*d430*/  IMAD.U32 R6, RZ, RZ, UR6 ;  /* 0x00000006ff067e24 */ /* 0x000fe2000f8e00ff */
[----:B------:R-:W-:Y:S01]  /*d440*/  MOV R10, UR4 ;  /* 0x00000004000a7c02 */ /* 0x000fe20008000f00 */
[----:B------:R-:W-:Y:S01]  /*d450*/  IMAD.U32 R7, RZ, RZ, UR7 ;  /* 0x00000007ff077e24 */ /* 0x000fe2000f8e00ff */
[----:B------:R-:W-:Y:S01]  /*d460*/  MOV R13, RZ ;  /* 0x000000ff000d7202 */ /* 0x000fe20000000f00 */
[----:B------:R-:W-:-:S02]  /*d470*/  IMAD.U32 R11, RZ, RZ, UR5 ;  /* 0x00000005ff0b7e24 */ /* 0x000fc4000f8e00ff */
[----:B------:R-:W-:Y:S02]  /*d480*/  IMAD.MOV.U32 R8, RZ, RZ, 0x70 ;  /* 0x00000070ff087424 */ /* 0x000fe400078e00ff */
[----:B------:R-:W-:-:S07]  /*d490*/  IMAD.MOV.U32 R12, RZ, RZ, 0x1 ;  /* 0x00000001ff0c7424 */ /* 0x000fce00078e00ff */
[----:B------:R-:W-:-:S07]  /*d4a0*/  LEPC R20, `(.L_x_42) ;  /* 0x000000001014794e */ /* 0x000fce0000000000 */
[----:B0----5:R-:W-:Y:S05]  /*d4b0*/  CALL.ABS.NOINC R2 ;  /* 0x0000000002007343 */ /* 0x021fea0003c00000 */
.L_x_42:
[----:B------:R-:W-:-:S04]  /*d4c0*/  UIADD3 UR4, UR42, 0x400, URZ ;  /* 0x000004002a047890 */ /* 0x000fc8000fffe03f */
[----:B------:R-:W-:-:S06]  /*d4d0*/  ULOP3.LUT UP0, URZ, UR4, 0x3ff, URZ, 0xc0, !UPT ;  /* 0x000003ff043f7892 */ /* 0x000fcc000f80c03f */
[----:B------:R-:W-:-:S13]  /*d4e0*/  PLOP3.LUT P0, PT, PT, PT, UP0, 0x80, 0x0 ;  /* 0x000000000000781c */ /* 0x000fda0003f0f008 */
[----:B------:R-:W-:Y:S05]  /*d4f0*/  @!P0 BRA `(.L_x_43) ;  /* 0x00000000007c8947 */ /* 0x000fea0003800000 */
        /* <DEDUP_REMOVED lines=15> */
[----:B-1---5:R-:W-:Y:S05]  /*d5f0*/  CALL.ABS.NOINC R2 ;  /* 0x0000000002007343 */ /* 0x022fea0003c00000 */
.L_x_44:
[----:B------:R0:W1:Y:S01]  /*d600*/  LDC.64 R2, c[0x4][R16] ;  /* 0x0100000010027b82 */ /* 0x0000620000000a00 */
[----:B------:R-:W-:Y:S01]  /*d610*/  ULDC.64 UR4, c[0x4][0x138] ;  /* 0x01004e0000047ab9 */ /* 0x000fe20000000a00 */
[----:B------:R-:W-:Y:S01]  /*d620*/  ULDC.64 UR6, c[0x4][0x140] ;  /* 0x0100500000067ab9 */ /* 0x000fe20000000a00 */
[----:B------:R-:W-:Y:S01]  /*d630*/  IMAD.U32 R4, RZ, RZ, UR4 ;  /* 0x00000004ff047e24 */ /* 0x000fe2000f8e00ff */
[----:B------:R-:W-:Y:S01]  /*d640*/  MOV R6, UR6 ;  /* 0x0000000600067c02 */ /* 0x000fe20008000f00 */
[----:B------:R-:W-:Y:S01]  /*d650*/  IMAD.U32 R5, RZ, RZ, UR5 ;  /* 0x00000005ff057e24 */ /* 0x000fe2000f8e00ff */
[----:B------:R-:W-:Y:S01]  /*d660*/  ULDC.64 UR4, c[0x4][0xa8] ;  /* 0x01002a0000047ab9 */ /* 0x000fe20000000a00 */
[----:B------:R-:W-:Y:S01]  /*d670*/  IMAD.U32 R7, RZ, RZ, UR7 ;  /* 0x00000007ff077e24 */ /* 0x000fe2000f8e00ff */
[----:B------:R-:W-:Y:S01]  /*d680*/  MOV R8, 0x70 ;  /* 0x0000007000087802 */ /* 0x000fe20000000f00 */
[----:B------:R-:W-:Y:S02]  /*d690*/  IMAD.U32 R10, RZ, RZ, UR4 ;  /* 0x00000004ff0a7e24 */ /* 0x000fe4000f8e00ff */
[----:B------:R-:W-:-:S02]  /*d6a0*/  IMAD.U32 R11, RZ, RZ, UR5 ;  /* 0x00000005ff0b7e24 */ /* 0x000fc4000f8e00ff */
[----:B------:R-:W-:Y:S02]  /*d6b0*/  IMAD.MOV.U32 R12, RZ, RZ, 0x1 ;  /* 0x00000001ff0c7424 */ /* 0x000fe400078e00ff */
[----:B0-----:R-:W-:-:S07]  /*d6c0*/  IMAD.MOV.U32 R13, RZ, RZ, RZ ;  /* 0x000000ffff0d7224 */ /* 0x001fce00078e00ff */
[----:B------:R-:W-:-:S07]  /*d6d0*/  LEPC R20, `(.L_x_43) ;  /* 0x000000001014794e */ /* 0x000fce0000000000 */
[----:B-1----:R-:W-:Y:S05]  /*d6e0*/  CALL.ABS.NOINC R2 ;  /* 0x0000000002007343 */ /* 0x002fea0003c00000 */
.L_x_43:
[----:B------:R-:W0:Y:S01]  /*d6f0*/  LDC.64 R2, c[0x0][0x9f8] ;  /* 0x00027e00ff027b82 */ /* 0x000e220000000a00 */
[----:B------:R-:W-:Y:S01]  /*d700*/  IMAD.MOV.U32 R34, RZ, RZ, R26 ;  /* 0x000000ffff227224 */ /* 0x000fe200078e001a */
[----:B------:R-:W-:-:S06]  /*d710*/  ULDC.64 UR4, c[0x0][0x208] ;  /* 0x0000820000047ab9 */ /* 0x000fcc0000000a00 */
[----:B------:R-:W1:Y:S01]  /*d720*/  LDC R17, c[0x0][0x430] ;  /* 0x00010c00ff117b82 */ /* 0x000e620000000800 */
[----:B0-----:R-:W-:-:S04]  /*d730*/  ISETP.NE.U32.AND P0, PT, R2, RZ, PT ;  /* 0x000000ff0200720c */ /* 0x001fc80003f05070 */
[----:B------:R-:W-:-:S13]  /*d740*/  ISETP.NE.AND.EX P0, PT, R3, RZ, PT, P0 ;  /* 0x000000ff0300720c */ /* 0x000fda0003f05300 */
[----:B------:R-:W0:Y:S01]  /*d750*/  @P0 LDC.64 R2, c[0x0][0x9f8] ;  /* 0x00027e00ff020b82 */ /* 0x000e220000000a00 */
[----:B------:R-:W-:-:S04]  /*d760*/  SHF.L.U32 R8, R25, 0x3, RZ ;  /* 0x0000000319087819 */ /* 0x000fc800000006ff */
[----:B------:R-:W-:-:S04]  /*d770*/  LOP3.LUT R22, R8, 0x38, RZ, 0xc0, !PT ;  /* 0x0000003808167812 */ /* 0x000fc800078ec0ff */
[----:B------:R-:W-:Y:S01]  /*d780*/  LOP3.LUT R37, R22, 0x40, RZ, 0xfc, !PT ;  /* 0x0000004016257812 */ /* 0x000fe200078efcff */
[----:B0-----:R-:W-:-:S05]  /*d790*/  @P0 IMAD.WIDE R2, R26, 0x4, R2 ;  /* 0x000000041a020825 */ /* 0x001fca00078e0202 */
[----:B------:R0:W5:Y:S01]  /*d7a0*/  @P0 LDG.E R34, desc[UR4][R2.64] ;  /* 0x0000000402220981 */ /* 0x000162000c1e1900 */
[----:B------:R-:W-:Y:S01]  /*d7b0*/  ULDC UR4, c[0x0][0x2f4] ;  /* 0x0000bd0000047ab9 */ /* 0x000fe20000000800 */
[----:B------:R-:W-:Y:S01]  /*d7c0*/  LOP3.LUT R16, R16, 0xffffffef, RZ, 0xc0, !PT ;  /* 0xffffffef10107812 */ /* 0x000fe200078ec0ff */
[----:B------:R-:W-:Y:S01]  /*d7d0*/  IMAD.SHL.U32 R24, R25, 0x10, RZ ;  /* 0x0000001019187824 */ /* 0x000fe200078e00ff */
[C---:B------:R-:W-:Y:S01]  /*d7e0*/  ISETP.GE.AND P0, PT, R22.reuse, UR4, PT ;  /* 0x0000000416007c0c */ /* 0x040fe2000bf06270 */
[----:B------:R-:W-:Y:S01]  /*d7f0*/  UMOV UR5, 0xffffffff ;  /* 0xffffffff00057882 */ /* 0x000fe20000000000 */
[----:B------:R-:W-:Y:S02]  /*d800*/  ISETP.GE.AND P2, PT, R37, UR4, PT ;  /* 0x0000000425007c0c */ /* 0x000fe4000bf46270 */
[C---:B------:R-:W-:Y:S02]  /*d810*/  LOP3.LUT R36, R22.reuse, 0x80, RZ, 0xfc, !PT ;  /* 0x0000008016247812 */ /* 0x040fe400078efcff */
[----:B------:R-:W-:-:S02]  /*d820*/  LOP3.LUT R35, R22, 0xc0, RZ, 0xfc, !PT ;  /* 0x000000c016237812 */ /* 0x000fc400078efcff */
[----:B------:R-:W-:Y:S02]  /*d830*/  ISETP.GE.AND P1, PT, R36, UR4, PT ;  /* 0x0000000424007c0c */ /* 0x000fe4000bf26270 */
[----:B------:R-:W-:Y:S02]  /*d840*/  LOP3.LUT R9, R25, 0x7f, RZ, 0xc0, !PT ;  /* 0x0000007f19097812 */ /* 0x000fe400078ec0ff */
[----:B------:R-:W-:Y:S02]  /*d850*/  LOP3.LUT R24, R24, 0x70, RZ, 0xc0, !PT ;  /* 0x0000007018187812 */ /* 0x000fe400078ec0ff */
[----:B------:R-:W-:Y:S02]  /*d860*/  @P0 LOP3.LUT R16, R16, 0x10, RZ, 0xfc, !PT ;  /* 0x0000001010100812 */ /* 0x000fe400078efcff */
[----:B------:R-:W-:Y:S02]  /*d870*/  ISETP.GE.AND P0, PT, R35, UR4, PT ;  /* 0x0000000423007c0c */ /* 0x000fe4000bf06270 */
[----:B------:R-:W-:-:S04]  /*d880*/  LOP3.LUT R16, R16, 0xfffffff7, RZ, 0xc0, !PT ;  /* 0xfffffff710107812 */ /* 0x000fc800078ec0ff */
[----:B------:R-:W-:-:S04]  /*d890*/  @P2 LOP3.LUT R16, R16, 0x8, RZ, 0xfc, !PT ;  /* 0x0000000810102812 */ /* 0x000fc800078efcff */
[----:B------:R-:W-:-:S04]  /*d8a0*/  LOP3.LUT R16, R16, 0xfffffffd, RZ, 0xc0, !PT ;  /* 0xfffffffd10107812 */ /* 0x000fc800078ec0ff */
[----:B------:R-:W-:-:S04]  /*d8b0*/  LOP3.LUT R16, R16, 0xfffffffb, RZ, 0xc0, !PT ;  /* 0xfffffffb10107812 */ /* 0x000fc800078ec0ff */
[----:B------:R-:W-:-:S04]  /*d8c0*/  @P1 LOP3.LUT R16, R16, 0x4, RZ, 0xfc, !PT ;  /* 0x0000000410101812 */ /* 0x000fc800078efcff */
[----:B------:R-:W-:Y:S01]  /*d8d0*/  @P0 LOP3.LUT R16, R16, 0x2, RZ, 0xfc, !PT ;  /* 0x0000000210100812 */ /* 0x000fe200078efcff */
[----:B01----:R-:W-:Y:S06]  /*d8e0*/  BRA.DIV UR5, `(.L_x_45) ;  /* 0x0000003605287947 */ /* 0x003fec000b800000 */
.L_x_89:
[----:B------:R-:W2:Y:S01]  /*d8f0*/  LDL R0, [R1+0x4] ;  /* 0x0000040001007983 */ /* 0x000ea20000100800 */
[----:B------:R-:W-:Y:S01]  /*d900*/  ISETP.NE.AND P1, PT, R17, 0x1, PT ;  /* 0x000000011100780c */ /* 0x000fe20003f25270 */
[----:B------:R-:W-:Y:S01]  /*d910*/  UIADD3 UR4, UR46, -0x1, URZ ;  /* 0xffffffff2e047890 */ /* 0x000fe2000fffe03f */
[----:B-----5:R-:W-:Y:S01]  /*d920*/  SHF.R.S32.HI R13, RZ, 0x1f, R34 ;  /* 0x0000001fff0d7819 */ /* 0x020fe20000011422 */
[----:B------:R-:W-:Y:S01]  /*d930*/  ULDC.64 UR6, c[0x0][0x208] ;  /* 0x0000820000067ab9 */ /* 0x000fe20000000a00 */
[----:B------:R-:W-:-:S03]  /*d940*/  LOP3.LUT R16, R16, 0xffffffbf, RZ, 0xc0, !PT ;  /* 0xffffffbf10107812 */ /* 0x000fc600078ec0ff */
[----:B------:R-:W-:Y:S01]  /*d950*/  IMAD.U32 R10, RZ, RZ, UR4 ;  /* 0x00000004ff0a7e24 */ /* 0x000fe2000f8e00ff */
[----:B------:R0:W-:Y:S05]  /*d960*/  STL [R1], R13 ;  /* 0x0000000d01007387 */ /* 0x0001ea0000100800 */
[----:B------:R-:W1:Y:S01]  /*d970*/  @P1 LDC R3, c[0x0][0x434] ;  /* 0x00010d00ff031b82 */ /* 0x000e620000000800 */
[----:B------:R-:W-:-:S07]  /*d980*/  @P1 LOP3.LUT R16, R16, 0x40, RZ, 0xfc, !PT ;  /* 0x0000004010101812 */ /* 0x000fce00078efcff */
[----:B------:R-:W3:Y:S01]  /*d990*/  @P1 LDC R5, c[0x0][0x438] ;  /* 0x00010e00ff051b82 */ /* 0x000ee20000000800 */
[----:B------:R-:W-:Y:S01]  /*d9a0*/  LOP3.LUT R16, R16, 0xfffffffe, RZ, 0xc0, !PT ;  /* 0xfffffffe10107812 */ /* 0x000fe200078ec0ff */
[----:B------:R-:W-:Y:S02]  /*d9b0*/  IMAD.U32 R33, RZ, RZ, UR39 ;  /* 0x00000027ff217e24 */ /* 0x000fe4000f8e00ff */
[----:B------:R-:W-:-:S03]  /*d9c0*/  IMAD.U32 R30, RZ, RZ, UR4 ;  /* 0x00000004ff1e7e24 */ /* 0x000fc6000f8e00ff */
[----:B------:R-:W-:Y:S02]  /*d9d0*/  SHF.R.S32.HI R33, RZ, 0x1f, R33 ;  /* 0x0000001fff217819 */ /* 0x000fe40000011421 */
[----:B--2---:R-:W-:Y:S02]  /*d9e0*/  R2UR UR5, R0 ;  /* 0x00000000000572ca */ /* 0x004fe400000e0000 */
[----:B------:R-:W-:-:S04]  /*d9f0*/  SHF.R.U32.HI R0, RZ, 0x3, R9 ;  /* 0x00000003ff007819 */ /* 0x000fc80000011609 */
[----:B------:R-:W-:-:S05]  /*da00*/  LOP3.LUT R12, R24, R0, RZ, 0xfc, !PT ;  /* 0x00000000180c7212 */ /* 0x000fca00078efcff */
[----:B------:R-:W-:-:S05]  /*da10*/  IMAD R10, R10, 0x50, R12 ;  /* 0x000000500a0a7824 */ /* 0x000fca00078e020c */
[C---:B------:R-:W-:Y:S01]  /*da20*/  ISETP.GE.AND P0, PT, R10.reuse, UR40, PT ;  /* 0x000000280a007c0c */ /* 0x040fe2000bf06270 */
[----:B------:R-:W-:-:S03]  /*da30*/  IMAD.IADD R10, R10, 0x1, R19 ;  /* 0x000000010a0a7824 */ /* 0x000fc600078e0213 */
[----:B------:R-:W-:Y:S01]  /*da40*/  ISETP.GT.U32.OR P0, PT, R12, 0x4f, P0 ;  /* 0x0000004f0c00780c */ /* 0x000fe20000704470 */
[----:B-1----:R-:W-:Y:S01]  /*da50*/  @P1 IMAD.HI.U32 R0, R10, R3, RZ ;  /* 0x000000030a001227 */ /* 0x002fe200078e00ff */
[----:B------:R-:W-:-:S04]  /*da60*/  MOV R11, R10 ;  /* 0x0000000a000b7202 */ /* 0x000fc80000000f00 */
[----:B---3--:R-:W-:-:S07]  /*da70*/  @P1 SHF.R.U32.HI R11, RZ, R5, R0 ;  /* 0x00000005ff0b1219 */ /* 0x008fce0000011600 */
[----:B------:R-:W1:Y:S01]  /*da80*/  @!P0 LDC.64 R6, c[0x0][0x428] ;  /* 0x00010a00ff068b82 */ /* 0x000e620000000a00 */
[--C-:B------:R-:W-:Y:S01]  /*da90*/  @!P0 SHF.R.S32.HI R3, RZ, 0x1f, R11.reuse ;  /* 0x0000001fff038819 */ /* 0x100fe2000001140b */
[----:B------:R-:W-:-:S06]  /*daa0*/  @!P0 IMAD.MOV.U32 R2, RZ, RZ, R11 ;  /* 0x000000ffff028224 */ /* 0x000fcc00078e000b */
[----:B------:R-:W2:Y:S01]  /*dab0*/  @!P0 LDC.64 R4, c[0x0][0x418] ;  /* 0x00010600ff048b82 */ /* 0x000ea20000000a00 */
[-C--:B-1----:R-:W-:Y:S02]  /*dac0*/  @!P0 IMAD R0, R13, R6.reuse, RZ ;  /* 0x000000060d008224 */ /* 0x082fe400078e02ff */
[----:B------:R-:W-:-:S04]  /*dad0*/  @!P0 IMAD.WIDE.U32 R2, R34, R6, R2 ;  /* 0x0000000622028225 */ /* 0x000fc800078e0002 */
[----:B------:R-:W-:Y:S01]  /*dae0*/  @!P0 IMAD R7, R34, R7, R0 ;  /* 0x0000000722078224 */ /* 0x000fe200078e0200 */
[----:B--2---:R-:W-:-:S03]  /*daf0*/  @!P0 LEA R4, P1, R2, R4, 0x2 ;  /* 0x0000000402048211 */ /* 0x004fc600078210ff */
[----:B------:R-:W-:Y:S01]  /*db00*/  @!P0 IMAD.IADD R0, R3, 0x1, R7 ;  /* 0x0000000103008824 */ /* 0x000fe200078e0207 */
[----:B------:R-:W-:-:S04]  /*db10*/  ULOP3.LUT UR5, UR5, 0x2, URZ, 0xfc, !UPT ;  /* 0x0000000205057892 */ /* 0x000fc8000f8efc3f */
[----:B------:R-:W-:Y:S01]  /*db20*/  @!P0 LEA.HI.X R5, R2, R5, R0, 0x2, P1 ;  /* 0x0000000502058211 */ /* 0x000fe200008f1400 */
[----:B------:R-:W-:Y:S02]  /*db30*/  IMAD.MOV.U32 R0, RZ, RZ, RZ ;  /* 0x000000ffff007224 */ /* 0x000fe400078e00ff */
[----:B------:R-:W-:-:S04]  /*db40*/  IMAD.U32 R2, RZ, RZ, UR5 ;  /* 0x00000005ff027e24 */ /* 0x000fc8000f8e00ff */
[----:B------:R0:W5:Y:S01]  /*db50*/  @!P0 LDG.E R0, desc[UR6][R4.64] ;  /* 0x0000000604008981 */ /* 0x000162000c1e1900 */
[----:B------:R-:W-:Y:S02]  /*db60*/  ISETP.GT.U32.AND P0, PT, R12, 0x4f, PT ;  /* 0x0000004f0c00780c */ /* 0x000fe40003f04070 */
[----:B------:R-:W-:Y:S02]  /*db70*/  ISETP.NE.AND P2, PT, R2, 0x3, PT ;  /* 0x000000030200780c */ /* 0x000fe40003f45270 */
[----:B------:R-:W-:-:S05]  /*db80*/  IADD3 R3, -R11, RZ, RZ ;  /* 0x000000ff0b037210 */ /* 0x000fca0007ffe1ff */
[----:B------:R-:W-:-:S04]  /*db90*/  IMAD R6, R17, R3, R10 ;  /* 0x0000000311067224 */ /* 0x000fc800078e020a */
[----:B------:R-:W-:-:S04]  /*dba0*/  @P0 LOP3.LUT R16, R16, 0x1, RZ, 0xfc, !PT ;  /* 0x0000000110100812 */ /* 0x000fc800078efcff */
[----:B------:R-:W-:-:S04]  /*dbb0*/  LOP3.LUT R16, R16, 0xffffffdf, RZ, 0xc0, !PT ;  /* 0xffffffdf10107812 */ /* 0x000fc800078ec0ff */
[----:B------:R-:W-:Y:S01]  /*dbc0*/  @P2 LOP3.LUT R16, R16, 0x20, RZ, 0xfc, !PT ;  /* 0x0000002010102812 */ /* 0x000fe200078efcff */
[----:B0-----:R-:W-:Y:S06]  /*dbd0*/  @!P2 BRA `(.L_x_46) ;  /* 0x000000000004a947 */ /* 0x001fec0003800000 */
[----:B------:R-:W-:Y:S01]  /*dbe0*/  BPT.TRAP 0x1 ;  /* 0x000000040000795c */ /* 0x000fe20000300000 */
.L_x_46:
[----:B------:R-:W-:Y:S01]  /*dbf0*/  SHF.R.S32.HI R5, RZ, 0x1f, R6 ;  /* 0x0000001fff057819 */ /* 0x000fe20000011406 */
[----:B------:R-:W-:Y:S01]  /*dc00*/  ULDC.64 UR4, c[0x0][0x328] ;  /* 0x0000ca0000047ab9 */ /* 0x000fe20000000a00 */
[----:B-----5:R-:W-:Y:S02]  /*dc10*/  SHF.R.S32.HI R4, RZ, 0x1f, R0 ;  /* 0x0000001fff047819 */ /* 0x020fe40000011400 */
[----:B------:R-:W-:Y:S01]  /*dc20*/  R2UR UR6, R33 ;  /* 0x00000000210672ca */ /* 0x000fe200000e0000 */
[----:B------:R-:W-:-:S04]  /*dc30*/  IMAD R3, R5, UR4, RZ ;  /* 0x0000000405037c24 */ /* 0x000fc8000f8e02ff */
[C---:B------:R-:W-:Y:S02]  /*dc40*/  IMAD R7, R6.reuse, UR5, R3 ;  /* 0x0000000506077c24 */ /* 0x040fe4000f8e0203 */
[----:B------:R-:W-:Y:S01]  /*dc50*/  IMAD.WIDE.U32 R2, R6, UR4, RZ ;  /* 0x0000000406027c25 */ /* 0x000fe2000f8e00ff */
[----:B------:R-:W-:-:S04]  /*dc60*/  ULDC.64 UR4, c[0x0][0x338] ;  /* 0x0000ce0000047ab9 */ /* 0x000fc80000000a00 */
[----:B------:R-:W-:Y:S01]  /*dc70*/  IADD3 R3, R3, R7, RZ ;  /* 0x0000000703037210 */ /* 0x000fe20007ffe0ff */
[----:B------:R-:W-:-:S04]  /*dc80*/  IMAD R7, R4, UR4, RZ ;  /* 0x0000000404077c24 */ /* 0x000fc8000f8e02ff */
[C---:B------:R-:W-:Y:S02]  /*dc90*/  IMAD R7, R0.reuse, UR5, R7 ;  /* 0x0000000500077c24 */ /* 0x040fe4000f8e0207 */
[----:B------:R-:W-:Y:S01]  /*dca0*/  IMAD.WIDE.U32 R2, R0, UR4, R2 ;  /* 0x0000000400027c25 */ /* 0x000fe2000f8e0002 */
[----:B------:R-:W-:-:S03]  /*dcb0*/  ULDC.64 UR4, c[0x0][0x330] ;  /* 0x0000cc0000047ab9 */ /* 0x000fc60000000a00 */
[----:B------:R-:W-:Y:S02]  /*dcc0*/  IMAD.IADD R3, R3, 0x1, R7 ;  /* 0x0000000103037824 */ /* 0x000fe400078e0207 */
[----:B------:R-:W-:Y:S01]  /*dcd0*/  IMAD.U32 R7, RZ, RZ, UR4 ;  /* 0x00000004ff077e24 */ /* 0x000fe2000f8e00ff */
[----:B------:R-:W-:-:S03]  /*dce0*/  UIMAD UR4, UR6, UR4, URZ ;  /* 0x00000004060472a4 */ /* 0x000fc6000f8e023f */
[----:B------:R-:W-:Y:S01]  /*dcf0*/  IMAD.WIDE.U32 R2, R7, UR39, R2 ;  /* 0x0000002707027c25 */ /* 0x000fe2000f8e0002 */
[----:B------:R-:W-:Y:S01]  /*dd00*/  UIMAD UR4, UR39, UR5, UR4 ;  /* 0x00000005270472a4 */ /* 0x000fe2000f8e0204 */
[----:B------:R-:W-:Y:S02]  /*dd10*/  ULDC.64 UR6, c[0x0][0x318] ;  /* 0x0000c60000067ab9 */ /* 0x000fe40000000a00 */
[----:B------:R-:W-:-:S03]  /*dd20*/  LEA R17, P0, R2, UR6, 0x1 ;  /* 0x0000000602117c11 */ /* 0x000fc6000f8008ff */
[----:B------:R-:W-:-:S05]  /*dd30*/  VIADD R3, R3, UR4 ;  /* 0x0000000403037c36 */ /* 0x000fca0008000000 */
[----:B------:R-:W-:Y:S02]  /*dd40*/  LEA.HI.X R18, R2, UR7, R3, 0x1, P0 ;  /* 0x0000000702127c11 */ /* 0x000fe400080f0c03 */
[----:B------:R-:W-:-:S04]  /*dd50*/  MOV R2, 0x1 ;  /* 0x0000000100027802 */ /* 0x000fc80000000f00 */
[----:B------:R-:W-:-:S04]  /*dd60*/  SHF.L.U32 R2, R2, 0x1f, RZ ;  /* 0x0000001f02027819 */ /* 0x000fc800000006ff */
[----:B------:R-:W0:Y:S02]  /*dd70*/  SYNCS.PHASECHK.TRANS64.TRYWAIT P0, [UR42+0x38840], R2 ;  /* 0x03884002ff0075a7 */ /* 0x000e24000800016a */
[----:B0-----:R-:W-:Y:S05]  /*dd80*/  @!P0 BRA `(.L_x_47) ;  /* 0x0000003000208947 */ /* 0x001fea0003800000 */
.L_x_90:
[----:B------:R-:W-:Y:S01]  /*dd90*/  ULDC.64 UR4, c[0x0][0x300] ;  /* 0x0000c00000047ab9 */ /* 0x000fe20000000a00 */
[----:B------:R-:W-:Y:S01]  /*dda0*/  R2UR UR6, R33 ;  /* 0x00000000210672ca */ /* 0x000fe200000e0000 */
[----:B------:R-:W-:Y:S01]  /*ddb0*/  IMAD R5, R5, UR4, RZ ;  /* 0x0000000405057c24 */ /* 0x000fe2000f8e02ff */
[----:B------:R-:W-:Y:S01]  /*ddc0*/  SHF.R.U32.HI R27, RZ, 0x3, R9 ;  /* 0x00000003ff1b7819 */ /* 0x000fe20000011609 */
[----:B0-----:R-:W-:-:S04]  /*ddd0*/  IMAD.WIDE.U32 R2, R6, UR4, RZ ;  /* 0x0000000406027c25 */ /* 0x001fc8000f8e00ff */
[----:B------:R-:W-:Y:S01]  /*dde0*/  IMAD R5, R6, UR5, R5 ;  /* 0x0000000506057c24 */ /* 0x000fe2000f8e0205 */
[----:B------:R-:W-:Y:S01]  /*ddf0*/  ULDC.64 UR4, c[0x0][0x310] ;  /* 0x0000c40000047ab9 */ /* 0x000fe20000000a00 */
[----:B------:R-:W-:Y:S02]  /*de00*/  IMAD.SHL.U32 R31, R9, 0x8, RZ ;  /* 0x00000008091f7824 */ /* 0x000fe400078e00ff */
[----:B------:R-:W-:Y:S02]  /*de10*/  IMAD.IADD R3, R3, 0x1, R5 ;  /* 0x0000000103037824 */ /* 0x000fe400078e0205 */
[----:B------:R-:W-:Y:S02]  /*de20*/  IMAD R5, R4, UR4, RZ ;  /* 0x0000000404057c24 */ /* 0x000fe4000f8e02ff */
[----:B------:R-:W-:-:S04]  /*de30*/  IMAD.WIDE.U32 R2, R0, UR4, R2 ;  /* 0x0000000400027c25 */ /* 0x000fc8000f8e0002 */
[----:B------:R-:W-:Y:S01]  /*de40*/  IMAD R5, R0, UR5, R5 ;  /* 0x0000000500057c24 */ /* 0x000fe2000f8e0205 */
        /* <DEDUP_REMOVED lines=8> */
[----:B------:R-:W-:Y:S01]  /*ded0*/  IADD3 R7, R3, UR4, RZ ;  /* 0x0000000403077c10 */ /* 0x000fe2000fffe0ff */
[----:B------:R-:W-:Y:S01]  /*dee0*/  UMOV UR4, 0xffffffff ;  /* 0xffffffff00047882 */ /* 0x000fe20000000000 */
[----:B------:R-:W-:Y:S02]  /*def0*/  LOP3.LUT R3, R8, 0x1c0, RZ, 0xc0, !PT ;  /* 0x000001c008037812 */ /* 0x000fe400078ec0ff */
[----:B------:R-:W-:Y:S02]  /*df00*/  LEA.HI.X R7, R2, UR7, R7, 0x1, P0 ;  /* 0x0000000702077c11 */ /* 0x000fe400080f0c07 */
[----:B------:R-:W-:Y:S01]  /*df10*/  LOP3.LUT R8, R3, 0x38, R8, 0xf8, !PT ;  /* 0x0000003803087812 */ /* 0x000fe200078ef808 */
[----:B------:R-:W-:-:S03]  /*df20*/  IMAD.MOV.U32 R3, RZ, RZ, -0x50 ;  /* 0xffffffb0ff037424 */ /* 0x000fc600078e00ff */
[----:B------:R-:W-:Y:S01]  /*df30*/  LOP3.LUT R8, R8, 0x38, R25, 0x78, !PT ;  /* 0x0000003808087812 */ /* 0x000fe200078e7819 */
[----:B------:R-:W-:-:S03]  /*df40*/  IMAD R6, R30, R3, UR40 ;  /* 0x000000281e067e24 */ /* 0x000fc6000f8e0203 */
[----:B------:R-:W-:Y:S01]  /*df50*/  LOP3.LUT R31, R8, 0x200, R31, 0xf8, !PT ;  /* 0x00000200081f7812 */ /* 0x000fe200078ef81f */
[----:B------:R-:W-:-:S05]  /*df60*/  IMAD.IADD R6, R6, 0x1, -R27 ;  /* 0x0000000106067824 */ /* 0x000fca00078e0a1b */
[----:B------:R-:W-:Y:S01]  /*df70*/  ISETP.GE.AND P0, PT, R6, 0x1, PT ;  /* 0x000000010600780c */ /* 0x000fe20003f06270 */
[----:B------:R-:W-:-:S12]  /*df80*/  BRA.DIV UR4, `(.L_x_48) ;  /* 0x0000002e04b87947 */ /* 0x000fd8000b800000 */
[----:B------:R-:W-:Y:S01]  /*df90*/  SHFL.IDX PT, R5, R7, RZ, 0x181f ;  /* 0x00181fff07057589 */ /* 0x000fe200000e0000 */
[C---:B------:R-:W-:Y:S01]  /*dfa0*/  LOP3.LUT P4, RZ, R16.reuse, 0x10, RZ, 0xc0, !PT ;  /* 0x0000001010ff7812 */ /* 0x040fe2000788c0ff */
[----:B------:R-:W-:Y:S01]  /*dfb0*/  ULDC.64 UR4, c[0x0][0x208] ;  /* 0x0000820000047ab9 */ /* 0x000fe20000000a00 */
[C---:B------:R-:W-:Y:S01]  /*dfc0*/  LOP3.LUT P3, RZ, R16.reuse, 0x8, RZ, 0xc0, !PT ;  /* 0x0000000810ff7812 */ /* 0x040fe2000786c0ff */
[----:B------:R-:W0:Y:S01]  /*dfd0*/  SHFL.IDX PT, R4, R0, RZ, 0x181f ;  /* 0x00181fff00047589 */ /* 0x000e2200000e0000 */
[C---:B------:R-:W-:Y:S02]  /*dfe0*/  LOP3.LUT P2, RZ, R16.reuse, 0x4, RZ, 0xc0, !PT ;  /* 0x0000000410ff7812 */ /* 0x040fe4000784c0ff */
[----:B------:R-:W-:Y:S01]  /*dff0*/  LOP3.LUT P1, RZ, R16, 0x2, RZ, 0xc0, !PT ;  /* 0x0000000210ff7812 */ /* 0x000fe2000782c0ff */
[----:B------:R-:W-:Y:S01]  /*e000*/  SHFL.IDX PT, R3, R7, 0x1, 0x181f ;  /* 0x00381f0007037f89 */ /* 0x000fe200000e0000 */
[----:B------:R-:W-:-:S03]  /*e010*/  @P0 LEA R9, R31, UR42, 0x1 ;  /* 0x0000002a1f090c11 */ /* 0x000fc6000f8e08ff */
[----:B------:R-:W1:Y:S04]  /*e020*/  SHFL.IDX PT, R2, R0, 0x1, 0x181f ;  /* 0x00381f0000027f89 */ /* 0x000e6800000e0000 */
[----:B------:R-:W-:Y:S01]  /*e030*/  SHFL.IDX PT, R14, R0, 0x4, 0x181f ;  /* 0x00981f00000e7f89 */ /* 0x000fe200000e0000 */
[----:B0-----:R-:W-:-:S05]  /*e040*/  @P0 IMAD.WIDE.U32 R4, R22, 0x2, R4 ;  /* 0x0000000216040825 */ /* 0x001fca00078e0004 */
[----:B------:R-:W-:Y:S04]  /*e050*/  @P0 LDGSTS.E.BYPASS.LTC128B.128 [R9+0x24400], desc[UR4][R4.64], !P4 ;  /* 0x2440000004090fae */ /* 0x000fe8000e101d44 */
[----:B------:R-:W-:Y:S04]  /*e060*/  @P0 LDGSTS.E.BYPASS.LTC128B.128 [R9+0x26c00], desc[UR4][R4.64+0x80], !P3 ;  /* 0x26c0008004090fae */ /* 0x000fe8000d901d44 */
[----:B------:R-:W-:Y:S04]  /*e070*/  @P0 LDGSTS.E.BYPASS.LTC128B.128 [R9+0x29400], desc[UR4][R4.64+0x100], !P2 ;  /* 0x2940010004090fae */ /* 0x000fe8000d101d44 */
[----:B------:R0:W-:Y:S01]  /*e080*/  @P0 LDGSTS.E.BYPASS.LTC128B.128 [R9+0x2bc00], desc[UR4][R4.64+0x180], !P1 ;  /* 0x2bc0018004090fae */ /* 0x0001e2000c901d44 */
[----:B------:R-:W-:-:S03]  /*e090*/  ISETP.GE.AND P0, PT, R6, 0x11, PT ;  /* 0x000000110600780c */ /* 0x000fc60003f06270 */
[----:B0-----:R-:W-:Y:S10]  /*e0a0*/  SHFL.IDX PT, R5, R7, 0x2, 0x181f ;  /* 0x00581f0007057f89 */ /* 0x001ff400000e0000 */
[----:B-1----:R-:W-:Y:S01]  /*e0b0*/  @P0 IMAD.WIDE.U32 R2, R22, 0x2, R2 ;  /* 0x0000000216020825 */ /* 0x002fe200078e0002 */
[----:B------:R-:W-:Y:S01]  /*e0c0*/  @P0 LEA R21, R31, UR42, 0x1 ;  /* 0x0000002a1f150c11 */ /* 0x000fe2000f8e08ff */
[----:B------:R-:W0:Y:S04]  /*e0d0*/  SHFL.IDX PT, R4, R0, 0x2, 0x181f ;  /* 0x00581f0000047f89 */ /* 0x000e2800000e0000 */
[----:B------:R-:W-:Y:S04]  /*e0e0*/  @P0 LDGSTS.E.BYPASS.LTC128B.128 [R21+0x24c00], desc[UR4][R2.64], !P4 ;  /* 0x24c0000002150fae */ /* 0x000fe8000e101d44 */
[----:B------:R-:W-:Y:S04]  /*e0f0*/  @P0 LDGSTS.E.BYPASS.LTC128B.128 [R21+0x27400], desc[UR4][R2.64+0x80], !P3 ;  /* 0x2740008002150fae */ /* 0x000fe8000d901d44 */
[----:B------:R-:W-:Y:S04]  /*e100*/  @P0 LDGSTS.E.BYPASS.LTC128B.128 [R21+0x29c00], desc[UR4][R2.64+0x100], !P2 ;  /* 0x29c0010002150fae */ /* 0x000fe8000d101d44 */
[----:B------:R1:W-:Y:S01]  /*e110*/  @P0 LDGSTS.E.BYPASS.LTC128B.128 [R21+0x2c400], desc[UR4][R2.64+0x180], !P1 ;  /* 0x2c40018002150fae */ /* 0x0003e2000c901d44 */
[----:B------:R-:W-:-:S03]  /*e120*/  ISETP.GE.AND P0, PT, R6, 0x21, PT ;  /* 0x000000210600780c */ /* 0x000fc60003f06270 */
[----:B-1----:R-:W-:Y:S10]  /*e130*/  SHFL.IDX PT, R3, R7, 0x3, 0x181f ;  /* 0x00781f0007037f89 */ /* 0x002ff400000e0000 */
[----:B0-----:R-:W-:Y:S01]  /*e140*/  @P0 IMAD.WIDE.U32 R4, R22, 0x2, R4 ;  /* 0x0000000216040825 */ /* 0x001fe200078e0004 */
[----:B------:R-:W-:Y:S01]  /*e150*/  @P0 LEA R9, R31, UR42, 0x1 ;  /* 0x0000002a1f090c11 */ /* 0x000fe2000f8e08ff */
[----:B------:R-:W0:Y:S04]  /*e160*/  SHFL.IDX PT, R2, R0, 0x3, 0x181f ;  /* 0x00781f0000027f89 */ /* 0x000e2800000e0000 */
[----:B------:R-:W-:Y:S04]  /*e170*/  @P0 LDGSTS.E.BYPASS.LTC128B.128 [R9+0x25400], desc[UR4][R4.64], !P4 ;  /* 0x2540000004090fae */ /* 0x000fe8000e101d44 */
[----:B------:R-:W-:Y:S04]  /*e180*/  @P0 LDGSTS.E.BYPASS.LTC128B.128 [R9+0x27c00], desc[UR4][R4.64+0x80], !P3 ;  /* 0x27c0008004090fae */ /* 0x000fe8000d901d44 */
[----:B------:R-:W-:Y:S04]  /*e190*/  @P0 LDGSTS.E.BYPASS.LTC128B.128 [R9+0x2a400], desc[UR4][R4.64+0x100], !P2 ;  /* 0x2a40010004090fae */ /* 0x000fe8000d101d44 */
[----:B------:R1:W-:Y:S01]  /*e1a0*/  @P0 LDGSTS.E.BYPASS.LTC128B.128 [R9+0x2cc00], desc[UR4][R4.64+0x180], !P1 ;  /* 0x2cc0018004090fae */ /* 0x0003e2000c901d44 */
[----:B------:R-:W-:-:S03]  /*e1b0*/  ISETP.GE.AND P0, PT, R6, 0x31, PT ;  /* 0x000000310600780c */ /* 0x000fc60003f06270 */
[----:B-1----:R1:W2:Y:S10]  /*e1c0*/  SHFL.IDX PT, R4, R7, 0x4, 0x181f ;  /* 0x00981f0007047f89 */ /* 0x0022b400000e0000 */
[----:B0-----:R-:W-:Y:S01]  /*e1d0*/  @P0 IMAD.WIDE.U32 R2, R22, 0x2, R2 ;  /* 0x0000000216020825 */ /* 0x001fe200078e0002 */
[----:B------:R-:W-:-:S05]  /*e1e0*/  @P0 LEA R21, R31, UR42, 0x1 ;  /* 0x0000002a1f150c11 */ /* 0x000fca000f8e08ff */
[----:B------:R1:W-:Y:S04]  /*e1f0*/  @P0 LDGSTS.E.BYPASS.LTC128B.128 [R21+0x25c00], desc[UR4][R2.64], !P4 ;  /* 0x25c0000002150fae */ /* 0x0003e8000e101d44 */
[----:B------:R1:W-:Y:S04]  /*e200*/  @P0 LDGSTS.E.BYPASS.LTC128B.128 [R21+0x28400], desc[UR4][R2.64+0x80], !P3 ;  /* 0x2840008002150fae */ /* 0x0003e8000d901d44 */
[----:B------:R1:W-:Y:S04]  /*e210*/  @P0 LDGSTS.E.BYPASS.LTC128B.128 [R21+0x2ac00], desc[UR4][R2.64+0x100], !P2 ;  /* 0x2ac0010002150fae */ /* 0x0003e8000d101d44 */
[----:B------:R1:W-:Y:S02]  /*e220*/  @P0 LDGSTS.E.BYPASS.LTC128B.128 [R21+0x2d400], desc[UR4][R2.64+0x180], !P1 ;  /* 0x2d40018002150fae */ /* 0x0003e4000c901d44 */
.L_x_102:
[----:B------:R-:W-:Y:S01]  /*e230*/  ISETP.GE.AND P0, PT, R6, 0x41, PT ;  /* 0x000000410600780c */ /* 0x000fe20003f06270 */
[----:B------:R-:W-:Y:S01]  /*e240*/  BSSY B0, `(.L_x_49) ;  /* 0x0000012000007945 */ /* 0x000fe20003800000 */
[----:B-1----:R-:W-:Y:S01]  /*e250*/  MOV R2, R14 ;  /* 0x0000000e00027202 */ /* 0x002fe20000000f00 */
[----:B--2---:R-:W-:-:S10]  /*e260*/  IMAD.MOV.U32 R3, RZ, RZ, R4 ;  /* 0x000000ffff037224 */ /* 0x004fd400078e0004 */
[----:B------:R-:W-:Y:S05]  /*e270*/  @!P0 BRA `(.L_x_50) ;  /* 0x0000000000388947 */ /* 0x000fea0003800000 */
[----:B------:R-:W-:Y:S01]  /*e280*/  LOP3.LUT P4, RZ, R16, 0x10, RZ, 0xc0, !PT ;  /* 0x0000001010ff7812 */ /* 0x000fe2000788c0ff */
[----:B------:R-:W-:Y:S01]  /*e290*/  IMAD.WIDE.U32 R2, R22, 0x2, R2 ;  /* 0x0000000216027825 */ /* 0x000fe200078e0002 */
[C---:B------:R-:W-:Y:S01]  /*e2a0*/  LOP3.LUT P3, RZ, R16.reuse, 0x8, RZ, 0xc0, !PT ;  /* 0x0000000810ff7812 */ /* 0x040fe2000786c0ff */
[----:B------:R-:W-:Y:S01]  /*e2b0*/  ULDC.64 UR4, c[0x0][0x208] ;  /* 0x0000820000047ab9 */ /* 0x000fe20000000a00 */
[C---:B------:R-:W-:Y:S02]  /*e2c0*/  LOP3.LUT P2, RZ, R16.reuse, 0x4, RZ, 0xc0, !PT ;  /* 0x0000000410ff7812 */ /* 0x040fe4000784c0ff */
[----:B------:R-:W-:Y:S02]  /*e2d0*/  LOP3.LUT P1, RZ, R16, 0x2, RZ, 0xc0, !PT ;  /* 0x0000000210ff7812 */ /* 0x000fe4000782c0ff */
[----:B------:R-:W-:-:S05]  /*e2e0*/  LEA R5, R31, UR42, 0x1 ;  /* 0x0000002a1f057c11 */ /* 0x000fca000f8e08ff */
[----:B------:R-:W-:Y:S01]  /*e2f0*/  @!PT LDS RZ, [RZ] ;  /* 0x00000000fffff984 */ /* 0x000fe20000000800 */
[----:B------:R-:W-:Y:S01]  /*e300*/  @!PT LDS RZ, [RZ] ;  /* 0x00000000fffff984 */ /* 0x000fe20000000800 */
[----:B------:R-:W-:Y:S01]  /*e310*/  @!PT LDS RZ, [RZ] ;  /* 0x00000000fffff984 */ /* 0x000fe20000000800 */
[----:B------:R0:W-:Y:S04]  /*e320*/  LDGSTS.E.BYPASS.LTC128B.128 [R5+0x26400], desc[UR4][R2.64], !P4 ;  /* 0x2640000002057fae */ /* 0x0001e8000e101d44 */
[----:B------:R0:W-:Y:S04]  /*e330*/  LDGSTS.E.BYPASS.LTC128B.128 [R5+0x28c00], desc[UR4][R2.64+0x80], !P3 ;  /* 0x28c0008002057fae */ /* 0x0001e8000d901d44 */
[----:B------:R0:W-:Y:S04]  /*e340*/  LDGSTS.E.BYPASS.LTC128B.128 [R5+0x2b400], desc[UR4][R2.64+0x100], !P2 ;  /* 0x2b40010002057fae */ /* 0x0001e8000d101d44 */
[----:B------:R0:W-:Y:S02]  /*e350*/  LDGSTS.E.BYPASS.LTC128B.128 [R5+0x2dc00], desc[UR4][R2.64+0x180], !P1 ;  /* 0x2dc0018002057fae */ /* 0x0001e4000c901d44 */
.L_x_50:
[----:B------:R-:W-:Y:S05]  /*e360*/  BSYNC B0 ;  /* 0x0000000000007941 */ /* 0x000fea0003800000 */
.L_x_49:
[----:B------:R-:W-:Y:S01]  /*e370*/  NOP ;  /* 0x0000000000007918 */ /* 0x000fe20000000000 */
[----:B------:R-:W-:Y:S01]  /*e380*/  SYNCS.ARRIVE.TRANS64.RED.A0T1 RZ, [UR42+0x38830], RZ ;  /* 0x038830ffffff79a7 */ /* 0x000fe2000820042a */
[----:B------:R-:W-:Y:S01]  /*e390*/  ARRIVES.LDGSTSBAR.64.TRANSCNT [UR42+0x38830] ;  /* 0x03883000ff0079b0 */ /* 0x000fe20008000aaa */
[----:B------:R-:W-:Y:S01]  /*e3a0*/  NOP ;  /* 0x0000000000007918 */ /* 0x000fe20000000000 */
[----:B------:R-:W-:-:S13]  /*e3b0*/  LOP3.LUT P0, RZ, R16, 0x20, RZ, 0xc0, !PT ;  /* 0x0000002010ff7812 */ /* 0x000fda000780c0ff */
[----:B------:R-:W-:Y:S05]  /*e3c0*/  @!P0 BRA `(.L_x_51) ;  /* 0x0000000000048947 */ /* 0x000fea0003800000 */
[----:B------:R-:W-:Y:S01]  /*e3d0*/  BPT.TRAP 0x1 ;  /* 0x000000040000795c */ /* 0x000fe20000300000 */
.L_x_51:
[----:B------:R-:W-:Y:S01]  /*e3e0*/  SYNCS.ARRIVE.TRANS64.A1T0 RZ, [UR42+0x38830], RZ ;  /* 0x038830ffffff79a7 */ /* 0x000fe2000810002a */
[----:B------:R-:W-:Y:S05]  /*e3f0*/  WARPSYNC.ALL ;  /* 0x0000000000007948 */ /* 0x000fea0003800000 */
[----:B------:R-:W-:Y:S01]  /*e400*/  UIADD3 UR5, UR42, 0x14400, URZ ;  /* 0x000144002a057890 */ /* 0x000fe2000fffe03f */
[----:B------:R-:W-:Y:S01]  /*e410*/  R2UR UR4, R33 ;  /* 0x00000000210472ca */ /* 0x000fe200000e0000 */
[----:B------:R-:W-:Y:S01]  /*e420*/  ULDC.64 UR6, c[0x0][0x2d8] ;  /* 0x0000b60000067ab9 */ /* 0x000fe20000000a00 */
[----:B------:R-:W-:Y:S01]  /*e430*/  SHF.R.S32.HI R25, RZ, 0x1f, R26 ;  /* 0x0000001fff197819 */ /* 0x000fe2000001141a */
[----:B------:R-:W-:Y:S02]  /*e440*/  ULOP3.LUT UP0, URZ, UR5, 0x3ff, URZ, 0xc0, !UPT ;  /* 0x000003ff053f7892 */ /* 0x000fe4000f80c03f */
[----:B------:R-:W-:Y:S01]  /*e450*/  UIMAD.WIDE.U32 UR36, UR39, UR6, URZ ;  /* 0x00000006272472a5 */ /* 0x000fe2000f8e003f */
[----:B------:R-:W-:Y:S03]  /*e460*/  BAR.SYNC.DEFER_BLOCKING 0x8, 0x180 ;  /* 0x0206000000007b1d */ /* 0x000fe60000010000 */
[----:B------:R-:W-:-:S04]  /*e470*/  PLOP3.LUT P0, PT, PT, PT, UP0, 0x80, 0x0 ;  /* 0x000000000000781c */ /* 0x000fc80003f0f008 */
[----:B------:R-:W-:-:S04]  /*e480*/  UIMAD UR4, UR4, UR6, URZ ;  /* 0x00000006040472a4 */ /* 0x000fc8000f8e023f */
[----:B------:R-:W-:-:S04]  /*e490*/  UIMAD UR4, UR39, UR7, UR4 ;  /* 0x00000007270472a4 */ /* 0x000fc8000f8e0204 */
[----:B------:R-:W-:Y:S01]  /*e4a0*/  UIADD3 UR43, UR37, UR4, URZ ;  /* 0x00000004252b7290 */ /* 0x000fe2000fffe03f */
[----:B------:R-:W-:Y:S11]  /*e4b0*/  @!P0 BRA `(.L_x_52) ;  /* 0x0000000000408947 */ /* 0x000ff60003800000 */
[----:B0-----:R-:W-:Y:S01]  /*e4c0*/  MOV R2, 0x0 ;  /* 0x0000000000027802 */ /* 0x001fe20000000f00 */
[----:B------:R-:W-:Y:S01]  /*e4d0*/  ULDC.64 UR6, c[0x4][0x138] ;  /* 0x01004e0000067ab9 */ /* 0x000fe20000000a00 */
[----:B------:R-:W-:Y:S01]  /*e4e0*/  ULDC.64 UR8, c[0x4][0x140] ;  /* 0x0100500000087ab9 */ /* 0x000fe20000000a00 */
[----:B------:R-:W-:Y:S01]  /*e4f0*/  ULDC.64 UR4, c[0x4][0xb0] ;  /* 0x01002c0000047ab9 */ /* 0x000fe20000000a00 */
[----:B------:R-:W-:Y:S01]  /*e500*/  IMAD.U32 R4, RZ, RZ, UR6 ;  /* 0x00000006ff047e24 */ /* 0x000fe2000f8e00ff */
[----:B------:R-:W-:Y:S01]  /*e510*/  MOV R6, UR8 ;  /* 0x0000000800067c02 */ /* 0x000fe20008000f00 */
[----:B------:R-:W0:Y:S01]  /*e520*/  LDC.64 R2, c[0x4][R2] ;  /* 0x0100000002027b82 */ /* 0x000e220000000a00 */
[----:B------:R-:W-:Y:S01]  /*e530*/  IMAD.U32 R5, RZ, RZ, UR7 ;  /* 0x00000007ff057e24 */ /* 0x000fe2000f8e00ff */
[----:B------:R-:W-:Y:S01]  /*e540*/  MOV R8, 0x70 ;  /* 0x0000007000087802 */ /* 0x000fe20000000f00 */
[----:B------:R-:W-:Y:S02]  /*e550*/  IMAD.U32 R7, RZ, RZ, UR9 ;  /* 0x00000009ff077e24 */ /* 0x000fe4000f8e00ff */
[----:B------:R-:W-:-:S02]  /*e560*/  IMAD.U32 R10, RZ, RZ, UR4 ;  /* 0x00000004ff0a7e24 */ /* 0x000fc4000f8e00ff */
[----:B------:R-:W-:Y:S02]  /*e570*/  IMAD.U32 R11, RZ, RZ, UR5 ;  /* 0x00000005ff0b7e24 */ /* 0x000fe4000f8e00ff */
[----:B------:R-:W-:Y:S02]  /*e580*/  IMAD.MOV.U32 R12, RZ, RZ, 0x1 ;  /* 0x00000001ff0c7424 */ /* 0x000fe400078e00ff */
[----:B------:R-:W-:-:S07]  /*e590*/  IMAD.MOV.U32 R13, RZ, RZ, RZ ;  /* 0x000000ffff0d7224 */ /* 0x000fce00078e00ff */
[----:B------:R-:W-:-:S07]  /*e5a0*/  LEPC R20, `(.L_x_52) ;  /* 0x000000001014794e */ /* 0x000fce0000000000 */
[----:B0-----:R-:W-:Y:S05]  /*e5b0*/  CALL.ABS.NOINC R2 ;  /* 0x0000000002007343 */ /* 0x001fea0003c00000 */
.L_x_52:
[----:B0-----:R-:W0:Y:S01]  /*e5c0*/  S2R R2, SR_TID.X ;  /* 0x0000000000027919 */ /* 0x001e220000002100 */
[----:B------:R-:W1:Y:S01]  /*e5d0*/  LDC R0, c[0x0][0x448] ;  /* 0x00011200ff007b82 */ /* 0x000e620000000800 */
[----:B------:R-:W-:Y:S01]  /*e5e0*/  IMAD.U32 R4, RZ, RZ, UR36 ;  /* 0x00000024ff047e24 */ /* 0x000fe2000f8e00ff */
[----:B------:R-:W-:Y:S01]  /*e5f0*/  ULDC.64 UR4, c[0x0][0x2e0] ;  /* 0x0000b80000047ab9 */ /* 0x000fe20000000a00 */
[----:B------:R-:W-:Y:S02]  /*e600*/  IMAD.U32 R5, RZ, RZ, UR37 ;  /* 0x00000025ff057e24 */ /* 0x000fe4000f8e00ff */
[----:B------:R-:W-:-:S04]  /*e610*/  IMAD R25, R25, UR4, RZ ;  /* 0x0000000419197c24 */ /* 0x000fc8000f8e02ff */
[----:B------:R-:W-:Y:S01]  /*e620*/  IMAD R25, R26, UR5, R25 ;  /* 0x000000051a197c24 */ /* 0x000fe2000f8e0219 */
[----:B-1----:R-:W-:Y:S02]  /*e630*/  ISETP.NE.AND P0, PT, R0, 0x1, PT ;  /* 0x000000010000780c */ /* 0x002fe40003f05270 */
[----:B0-----:R-:W-:-:S04]  /*e640*/  LOP3.LUT R2, R2, 0x7f, RZ, 0xc0, !PT ;  /* 0x0000007f02027812 */ /* 0x001fc800078ec0ff */
[----:B------:R-:W-:-:S07]  /*e650*/  SHF.R.U32.HI R2, RZ, 0x3, R2 ;  /* 0x00000003ff027819 */ /* 0x000fce0000011602 */
[----:B------:R-:W0:Y:S01]  /*e660*/  @P0 LDC R3, c[0x0][0x450] ;  /* 0x00011400ff030b82 */ /* 0x000e220000000800 */
[----:B------:R-:W-:-:S05]  /*e670*/  LOP3.LUT R20, R24, R2, RZ, 0xfc, !PT ;  /* 0x0000000218147212 */ /* 0x000fca00078efcff */
[----:B------:R-:W-:Y:S02]  /*e680*/  IMAD R9, R23, 0x80, R20 ;  /* 0x0000008017097824 */ /* 0x000fe400078e0214 */
[----:B------:R-:W1:Y:S03]  /*e690*/  @P0 LDC R2, c[0x0][0x44c] ;  /* 0x00011300ff020b82 */ /* 0x000e660000000800 */
[----:B------:R-:W-:Y:S01]  /*e6a0*/  MOV R7, R9 ;  /* 0x0000000900077202 */ /* 0x000fe20000000f00 */
[----:B-1----:R-:W-:-:S05]  /*e6b0*/  @P0 IMAD.HI.U32 R2, R9, R2, RZ ;  /* 0x0000000209020227 */ /* 0x002fca00078e00ff */
[----:B0-----:R-:W-:Y:S01]  /*e6c0*/  @P0 SHF.R.U32.HI R7, RZ, R3, R2 ;  /* 0x00000003ff070219 */ /* 0x001fe20000011602 */
[----:B------:R-:W-:Y:S01]  /*e6d0*/  IMAD.U32 R3, RZ, RZ, UR43 ;  /* 0x0000002bff037e24 */ /* 0x000fe2000f8e00ff */
[----:B------:R-:W-:Y:S02]  /*e6e0*/  MOV R2, R4 ;  /* 0x0000000400027202 */ /* 0x000fe40000000f00 */
[--C-:B------:R-:W-:Y:S01]  /*e6f0*/  SHF.R.S32.HI R4, RZ, 0x1f, R7.reuse ;  /* 0x0000001fff047819 */ /* 0x100fe20000011407 */
[----:B------:R-:W-:Y:S02]  /*e700*/  IMAD.MOV R5, RZ, RZ, -R7 ;  /* 0x000000ffff057224 */ /* 0x000fe400078e0a07 */
[----:B------:R-:W-:Y:S01]  /*e710*/  IMAD.WIDE.U32 R2, R26, UR4, R2 ;  /* 0x000000041a027c25 */ /* 0x000fe2000f8e0002 */
[----:B------:R-:W-:-:S03]  /*e720*/  ULDC.64 UR4, c[0x0][0x2d0] ;  /* 0x0000b40000047ab9 */ /* 0x000fc60000000a00 */
[----:B------:R-:W-:Y:S02]  /*e730*/  IMAD.IADD R3, R3, 0x1, R25 ;  /* 0x0000000103037824 */ /* 0x000fe400078e0219 */
[----:B------:R-:W-:Y:S02]  /*e740*/  IMAD R5, R0, R5, R9 ;  /* 0x0000000500057224 */ /* 0x000fe400078e0209 */
[----:B------:R-:W-:Y:S02]  /*e750*/  IMAD R4, R4, UR4, RZ ;  /* 0x0000000404047c24 */ /* 0x000fe4000f8e02ff */
[----:B------:R-:W-:-:S04]  /*e760*/  IMAD.WIDE.U32 R2, R7, UR4, R2 ;  /* 0x0000000407027c25 */ /* 0x000fc8000f8e0002 */
[----:B------:R-:W-:Y:S01]  /*e770*/  IMAD R7, R7, UR5, R4 ;  /* 0x0000000507077c24 */ /* 0x000fe2000f8e0204 */
[----:B------:R-:W-:Y:S01]  /*e780*/  SHF.R.S32.HI R4, RZ, 0x1f, R5 ;  /* 0x0000001fff047819 */ /* 0x000fe20000011405 */
[----:B------:R-:W-:Y:S02]  /*e790*/  ULDC.64 UR4, c[0x0][0x2c8] ;  /* 0x0000b20000047ab9 */ /* 0x000fe40000000a00 */
[----:B------:R-:W-:Y:S02]  /*e7a0*/  IMAD.IADD R3, R3, 0x1, R7 ;  /* 0x0000000103037824 */ /* 0x000fe400078e0207 */
[----:B------:R-:W-:Y:S02]  /*e7b0*/  IMAD R4, R4, UR4, RZ ;  /* 0x0000000404047c24 */ /* 0x000fe4000f8e02ff */
[----:B------:R-:W-:-:S04]  /*e7c0*/  IMAD.WIDE.U32 R2, R5, UR4, R2 ;  /* 0x0000000405027c25 */ /* 0x000fc8000f8e0002 */
[----:B------:R-:W-:Y:S01]  /*e7d0*/  IMAD R7, R5, UR5, R4 ;  /* 0x0000000505077c24 */ /* 0x000fe2000f8e0204 */
[----:B------:R-:W-:Y:S02]  /*e7e0*/  ULDC.64 UR4, c[0x0][0x280] ;  /* 0x0000a00000047ab9 */ /* 0x000fe40000000a00 */
[----:B------:R-:W-:Y:S01]  /*e7f0*/  LEA R6, P0, R2, UR4, 0x1 ;  /* 0x0000000402067c11 */ /* 0x000fe2000f8008ff */
[----:B------:R-:W-:Y:S01]  /*e800*/  ULDC UR4, c[0x0][0x2b8] ;  /* 0x0000ae0000047ab9 */ /* 0x000fe20000000800 */
[----:B------:R-:W-:Y:S02]  /*e810*/  IADD3 R3, R3, R7, RZ ;  /* 0x0000000703037210 */ /* 0x000fe40007ffe0ff */
[----:B------:R-:W-:Y:S02]  /*e820*/  ISETP.GE.AND P4, PT, R22, UR4, PT ;  /* 0x0000000416007c0c */ /* 0x000fe4000bf86270 */
[----:B------:R-:W-:Y:S01]  /*e830*/  LEA.HI.X R8, R2, UR5, R3, 0x1, P0 ;  /* 0x0000000502087c11 */ /* 0x000fe200080f0c03 */
[----:B------:R-:W-:Y:S01]  /*e840*/  UMOV UR5, 0xffffffff ;  /* 0xffffffff00057882 */ /* 0x000fe20000000000 */
[----:B------:R-:W-:-:S02]  /*e850*/  ISETP.GE.AND P3, PT, R37, UR4, PT ;  /* 0x0000000425007c0c */ /* 0x000fc4000bf66270 */
[----:B------:R-:W-:Y:S02]  /*e860*/  ISETP.GE.AND P2, PT, R36, UR4, PT ;  /* 0x0000000424007c0c */ /* 0x000fe4000bf46270 */
[----:B------:R-:W-:Y:S01]  /*e870*/  ISETP.GE.AND P1, PT, R35, UR4, PT ;  /* 0x0000000423007c0c */ /* 0x000fe2000bf26270 */
[----:B------:R-:W-:-:S12]  /*e880*/  BRA.DIV UR5, `(.L_x_53) ;  /* 0x0000002e052c7947 */ /* 0x000fd8000b800000 */
[----:B------:R-:W-:Y:S01]  /*e890*/  SHFL.IDX PT, R3, R8, RZ, 0x181f ;  /* 0x00181fff08037589 */ /* 0x000fe200000e0000 */
[----:B------:R-:W-:Y:S01]  /*e8a0*/  ULDC UR4, c[0x0][0x288] ;  /* 0x0000a20000047ab9 */ /* 0x000fe20000000800 */
[----:B------:R-:W-:Y:S01]  /*e8b0*/  IMAD R7, R23, 0x80, R27 ;  /* 0x0000008017077824 */ /* 0x000fe200078e021b */
[----:B------:R-:W-:Y:S01]  /*e8c0*/  ULDC.64 UR6, c[0x0][0x208] ;  /* 0x0000820000067ab9 */ /* 0x000fe20000000a00 */
[----:B------:R-:W0:Y:S01]  /*e8d0*/  SHFL.IDX PT, R2, R6, RZ, 0x181f ;  /* 0x00181fff06027589 */ /* 0x000e2200000e0000 */
[----:B------:R-:W-:Y:S02]  /*e8e0*/  IMAD R0, R0, UR4, RZ ;  /* 0x0000000400007c24 */ /* 0x000fe4000f8e02ff */
[C---:B------:R-:W-:Y:S01]  /*e8f0*/  VIADD R11, R7.reuse, 0x10 ;  /* 0x00000010070b7836 */ /* 0x040fe20000000000 */
[----:B------:R-:W-:Y:S02]  /*e900*/  SHFL.IDX PT, R5, R8, 0x1, 0x181f ;  /* 0x00381f0008057f89 */ /* 0x000fe400000e0000 */
[----:B------:R-:W-:-:S02]  /*e910*/  ISETP.GE.AND P0, PT, R7, R0, PT ;  /* 0x000000000700720c */ /* 0x000fc40003f06270 */
[----:B------:R-:W1:Y:S04]  /*e920*/  SHFL.IDX PT, R4, R6, 0x1, 0x181f ;  /* 0x00381f0006047f89 */ /* 0x000e6800000e0000 */
[----:B------:R-:W-:Y:S07]  /*e930*/  SHFL.IDX PT, R14, R6, 0x7, 0x181f ;  /* 0x00f81f00060e7f89 */ /* 0x000fee00000e0000 */
[----:B------:R-:W-:Y:S01]  /*e940*/  @!P0 LEA R9, R31, UR42, 0x1 ;  /* 0x0000002a1f098c11 */ /* 0x000fe2000f8e08ff */
[----:B0-----:R-:W-:-:S05]  /*e950*/  @!P0 IMAD.WIDE.U32 R2, R22, 0x2, R2 ;  /* 0x0000000216028825 */ /* 0x001fca00078e0002 */
[----:B------:R-:W-:Y:S04]  /*e960*/  @!P0 LDGSTS.E.BYPASS.LTC128B.128 [R9+0x14400], desc[UR6][R2.64], !P4 ;  /* 0x1440000002098fae */ /* 0x000fe8000e101d46 */
[----:B------:R-:W-:Y:S04]  /*e970*/  @!P0 LDGSTS.E.BYPASS.LTC128B.128 [R9+0x18400], desc[UR6][R2.64+0x80], !P3 ;  /* 0x1840008002098fae */ /* 0x000fe8000d901d46 */
[----:B------:R-:W-:Y:S04]  /*e980*/  @!P0 LDGSTS.E.BYPASS.LTC128B.128 [R9+0x1c400], desc[UR6][R2.64+0x100], !P2 ;  /* 0x1c40010002098fae */ /* 0x000fe8000d101d46 */
[----:B------:R0:W-:Y:S01]  /*e990*/  @!P0 LDGSTS.E.BYPASS.LTC128B.128 [R9+0x20400], desc[UR6][R2.64+0x180], !P1 ;  /* 0x2040018002098fae */ /* 0x0001e2000c901d46 */
[----:B------:R-:W-:-:S02]  /*e9a0*/  ISETP.GE.AND P0, PT, R11, R0, PT ;  /* 0x000000000b00720c */ /* 0x000fc40003f06270 */
[C---:B------:R-:W-:Y:S01]  /*e9b0*/  IADD3 R11, R7.reuse, 0x30, RZ ;  /* 0x00000030070b7810 */ /* 0x040fe20007ffe0ff */
[----:B0-----:R-:W-:Y:S01]  /*e9c0*/  SHFL.IDX PT, R3, R8, 0x2, 0x181f ;  /* 0x00581f0008037f89 */ /* 0x001fe200000e0000 */
[----:B------:R-:W-:-:S09]  /*e9d0*/  VIADD R9, R7, 0x20 ;  /* 0x0000002007097836 */ /* 0x000fd20000000000 */
[----:B------:R-:W-:Y:S01]  /*e9e0*/  @!P0 LEA R21, R31, UR42, 0x1 ;  /* 0x0000002a1f158c11 */ /* 0x000fe2000f8e08ff */
[----:B-1----:R-:W-:Y:S01]  /*e9f0*/  @!P0 IMAD.WIDE.U32 R4, R22, 0x2, R4 ;  /* 0x0000000216048825 */ /* 0x002fe200078e0004 */
[----:B------:R-:W0:Y:S04]  /*ea00*/  SHFL.IDX PT, R2, R6, 0x2, 0x181f ;  /* 0x00581f0006027f89 */ /* 0x000e2800000e0000 */
[----:B------:R-:W-:Y:S04]  /*ea10*/  @!P0 LDGSTS.E.BYPASS.LTC128B.128 [R21+0x14c00], desc[UR6][R4.64], !P4 ;  /* 0x14c0000004158fae */ /* 0x000fe8000e101d46 */
[----:B------:R-:W-:Y:S04]  /*ea20*/  @!P0 LDGSTS.E.BYPASS.LTC128B.128 [R21+0x18c00], desc[UR6][R4.64+0x80], !P3 ;  /* 0x18c0008004158fae */ /* 0x000fe8000d901d46 */
[----:B------:R-:W-:Y:S04]  /*ea30*/  @!P0 LDGSTS.E.BYPASS.LTC128B.128 [R21+0x1cc00], desc[UR6][R4.64+0x100], !P2 ;  /* 0x1cc0010004158fae */ /* 0x000fe8000d101d46 */
[----:B------:R1:W-:Y:S01]  /*ea40*/  @!P0 LDGSTS.E.BYPASS.LTC128B.128 [R21+0x20c00], desc[UR6][R4.64+0x180], !P1 ;  /* 0x20c0018004158fae */ /* 0x0003e2000c901d46 */
[----:B------:R-:W-:-:S03]  /*ea50*/  ISETP.GE.AND P0, PT, R9, R0, PT ;  /* 0x000000000900720c */ /* 0x000fc60003f06270 */
[----:B-1----:R-:W-:Y:S10]  /*ea60*/  SHFL.IDX PT, R5, R8, 0x3, 0x181f ;  /* 0x00781f0008057f89 */ /* 0x002ff400000e0000 */
[----:B0-----:R-:W-:Y:S01]  /*ea70*/  @!P0 IMAD.WIDE.U32 R2, R22, 0x2, R2 ;  /* 0x0000000216028825 */ /* 0x001fe200078e0002 */
[----:B------:R-:W-:Y:S01]  /*ea80*/  @!P0 LEA R9, R31, UR42, 0x1 ;  /* 0x0000002a1f098c11 */ /* 0x000fe2000f8e08ff */
[----:B------:R-:W0:Y:S04]  /*ea90*/  SHFL.IDX PT, R4, R6, 0x3, 0x181f ;  /* 0x00781f0006047f89 */ /* 0x000e2800000e0000 */
[----:B------:R-:W-:Y:S04]  /*eaa0*/  @!P0 LDGSTS.E.BYPASS.LTC128B.128 [R9+0x15400], desc[UR6][R2.64], !P4 ;  /* 0x1540000002098fae */ /* 0x000fe8000e101d46 */
[----:B------:R-:W-:Y:S04]  /*eab0*/  @!P0 LDGSTS.E.BYPASS.LTC128B.128 [R9+0x19400], desc[UR6][R2.64+0x80], !P3 ;  /* 0x1940008002098fae */ /* 0x000fe8000d901d46 */
[----:B------:R-:W-:Y:S04]  /*eac0*/  @!P0 LDGSTS.E.BYPASS.LTC128B.128 [R9+0x1d400], desc[UR6][R2.64+0x100], !P2 ;  /* 0x1d40010002098fae */ /* 0x000fe8000d101d46 */
[----:B------:R1:W-:Y:S01]  /*ead0*/  @!P0 LDGSTS.E.BYPASS.LTC128B.128 [R9+0x21400], desc[UR6][R2.64+0x180], !P1 ;  /* 0x2140018002098fae */ /* 0x0003e2000c901d46 */
[----:B------:R-:W-:Y:S01]  /*eae0*/  ISETP.GE.AND P0, PT, R11, R0, PT ;  /* 0x000000000b00720c */ /* 0x000fe20003f06270 */
[----:B------:R-:W-:-:S02]  /*eaf0*/  VIADD R11, R7, 0x50 ;  /* 0x00000050070b7836 */ /* 0x000fc40000000000 */
[----:B-1----:R-:W-:Y:S01]  /*eb00*/  SHFL.IDX PT, R3, R8, 0x4, 0x181f ;  /* 0x00981f0008037f89 */ /* 0x002fe200000e0000 */
[----:B------:R-:W-:-:S09]  /*eb10*/  VIADD R9, R7, 0x40 ;  /* 0x0000004007097836 */ /* 0x000fd20000000000 */
[----:B------:R-:W-:Y:S01]  /*eb20*/  @!P0 LEA R21, R31, UR42, 0x1 ;  /* 0x0000002a1f158c11 */ /* 0x000fe2000f8e08ff */
[----:B0-----:R-:W-:Y:S01]  /*eb30*/  @!P0 IMAD.WIDE.U32 R4, R22, 0x2, R4 ;  /* 0x0000000216048825 */ /* 0x001fe200078e0004 */
        /* <DEDUP_REMOVED lines=14> */
[----:B------:R-:W-:-:S03]  /*ec20*/  ISETP.GE.AND P0, PT, R11, R0, PT ;  /* 0x000000000b00720c */ /* 0x000fc60003f06270 */
[----:B-1----:R-:W-:Y:S01]  /*ec30*/  SHFL.IDX PT, R3, R8, 0x6, 0x181f ;  /* 0x00d81f0008037f89 */ /* 0x002fe200000e0000 */
[----:B------:R-:W-:-:S09]  /*ec40*/  VIADD R9, R7, 0x60 ;  /* 0x0000006007097836 */ /* 0x000fd20000000000 */
[----:B------:R-:W-:Y:S01]  /*ec50*/  @!P0 LEA R21, R31, UR42, 0x1 ;  /* 0x0000002a1f158c11 */ /* 0x000fe2000f8e08ff */
[----:B0-----:R-:W-:Y:S01]  /*ec60*/  @!P0 IMAD.WIDE.U32 R4, R22, 0x2, R4 ;  /* 0x0000000216048825 */ /* 0x001fe200078e0004 */
[----:B------:R-:W0:Y:S04]  /*ec70*/  SHFL.IDX PT, R2, R6, 0x6, 0x181f ;  /* 0x00d81f0006027f89 */ /* 0x000e2800000e0000 */
[----:B------:R1:W-:Y:S04]  /*ec80*/  @!P0 LDGSTS.E.BYPASS.LTC128B.128 [R21+0x16c00], desc[UR6][R4.64], !P4 ;  /* 0x16c0000004158fae */ /* 0x0003e8000e101d46 */
[----:B------:R1:W-:Y:S04]  /*ec90*/  @!P0 LDGSTS.E.BYPASS.LTC128B.128 [R21+0x1ac00], desc[UR6][R4.64+0x80], !P3 ;  /* 0x1ac0008004158fae */ /* 0x0003e8000d901d46 */
[----:B------:R1:W-:Y:S04]  /*eca0*/  @!P0 LDGSTS.E.BYPASS.LTC128B.128 [R21+0x1ec00], desc[UR6][R4.64+0x100], !P2 ;  /* 0x1ec0010004158fae */ /* 0x0003e8000d101d46 */
[----:B------:R1:W-:Y:S01]  /*ecb0*/  @!P0 LDGSTS.E.BYPASS.LTC128B.128 [R21+0x22c00], desc[UR6][R4.64+0x180], !P1 ;  /* 0x22c0018004158fae */ /* 0x0003e2000c901d46 */
[----:B------:R-:W-:-:S03]  /*ecc0*/  ISETP.GE.AND P0, PT, R9, R0, PT ;  /* 0x000000000900720c */ /* 0x000fc60003f06270 */
[----:B------:R-:W2:Y:S10]  /*ecd0*/  SHFL.IDX PT, R8, R8, 0x7, 0x181f ;  /* 0x00f81f0008087f89 */ /* 0x000eb400000e0000 */
[----:B0-----:R-:W-:Y:S01]  /*ece0*/  @!P0 IMAD.WIDE.U32 R2, R22, 0x2, R2 ;  /* 0x0000000216028825 */ /* 0x001fe200078e0002 */
[----:B------:R-:W-:-:S05]  /*ecf0*/  @!P0 LEA R9, R31, UR42, 0x1 ;  /* 0x0000002a1f098c11 */ /* 0x000fca000f8e08ff */
[----:B------:R1:W-:Y:S04]  /*ed00*/  @!P0 LDGSTS.E.BYPASS.LTC128B.128 [R9+0x17400], desc[UR6][R2.64], !P4 ;  /* 0x1740000002098fae */ /* 0x0003e8000e101d46 */
[----:B------:R1:W-:Y:S04]  /*ed10*/  @!P0 LDGSTS.E.BYPASS.LTC128B.128 [R9+0x1b400], desc[UR6][R2.64+0x80], !P3 ;  /* 0x1b40008002098fae */ /* 0x0003e8000d901d46 */
[----:B------:R1:W-:Y:S04]  /*ed20*/  @!P0 LDGSTS.E.BYPASS.LTC128B.128 [R9+0x1f400], desc[UR6][R2.64+0x100], !P2 ;  /* 0x1f40010002098fae */ /* 0x0003e8000d101d46 */
[----:B--2---:R1:W-:Y:S02]  /*ed30*/  @!P0 LDGSTS.E.BYPASS.LTC128B.128 [R9+0x23400], desc[UR6][R2.64+0x180], !P1 ;  /* 0x2340018002098fae */ /* 0x0043e4000c901d46 */
.L_x_119:
[----:B------:R-:W-:Y:S01]  /*ed40*/  IADD3 R7, R7, 0x70, RZ ;  /* 0x0000007007077810 */ /* 0x000fe20007ffe0ff */
[----:B------:R-:W-:Y:S01]  /*ed50*/  BSSY B0, `(.L_x_54) ;  /* 0x000000f000007945 */ /* 0x000fe20003800000 */
[----:B-1----:R-:W-:Y:S02]  /*ed60*/  IMAD.MOV.U32 R2, RZ, RZ, R14 ;  /* 0x000000ffff027224 */ /* 0x002fe400078e000e */
[----:B------:R-:W-:Y:S01]  /*ed70*/  ISETP.GE.AND P0, PT, R7, R0, PT ;  /* 0x000000000700720c */ /* 0x000fe20003f06270 */
[----:B------:R-:W-:-:S12]  /*ed80*/  IMAD.MOV.U32 R3, RZ, RZ, R8 ;  /* 0x000000ffff037224 */ /* 0x000fd800078e0008 */
[----:B------:R-:W-:Y:S05]  /*ed90*/  @P0 BRA `(.L_x_55) ;  /* 0x0000000000280947 */ /* 0x000fea0003800000 */
[----:B------:R-:W-:Y:S01]  /*eda0*/  IMAD.WIDE.U32 R2, R22, 0x2, R2 ;  /* 0x0000000216027825 */ /* 0x000fe200078e0002 */
[----:B------:R-:W-:Y:S01]  /*edb0*/  LEA R5, R31, UR42, 0x1 ;  /* 0x0000002a1f057c11 */ /* 0x000fe2000f8e08ff */
[----:B------:R-:W-:-:S04]  /*edc0*/  ULDC.64 UR4, c[0x0][0x208] ;  /* 0x0000820000047ab9 */ /* 0x000fc80000000a00 */
[----:B------:R-:W-:Y:S01]  /*edd0*/  @!PT LDS RZ, [RZ] ;  /* 0x00000000fffff984 */ /* 0x000fe20000000800 */
[----:B------:R-:W-:Y:S01]  /*ede0*/  @!PT LDS RZ, [RZ] ;  /* 0x00000000fffff984 */ /* 0x000fe20000000800 */
[----:B------:R-:W-:Y:S01]  /*edf0*/  @!PT LDS RZ, [RZ] ;  /* 0x00000000fffff984 */ /* 0x000fe20000000800 */
[----:B------:R0:W-:Y:S04]  /*ee00*/  LDGSTS.E.BYPASS.LTC128B.128 [R5+0x17c00], desc[UR4][R2.64], !P4 ;  /* 0x17c0000002057fae */ /* 0x0001e8000e101d44 */
[----:B------:R0:W-:Y:S04]  /*ee10*/  LDGSTS.E.BYPASS.LTC128B.128 [R5+0x1bc00], desc[UR4][R2.64+0x80], !P3 ;  /* 0x1bc0008002057fae */ /* 0x0001e8000d901d44 */
[----:B------:R0:W-:Y:S04]  /*ee20*/  LDGSTS.E.BYPASS.LTC128B.128 [R5+0x1fc00], desc[UR4][R2.64+0x100], !P2 ;  /* 0x1fc0010002057fae */ /* 0x0001e8000d101d44 */
[----:B------:R0:W-:Y:S02]  /*ee30*/  LDGSTS.E.BYPASS.LTC128B.128 [R5+0x23c00], desc[UR4][R2.64+0x180], !P1 ;  /* 0x23c0018002057fae */ /* 0x0001e4000c901d44 */
.L_x_55:
[----:B------:R-:W-:Y:S05]  /*ee40*/  BSYNC B0 ;  /* 0x0000000000007941 */ /* 0x000fea0003800000 */
.L_x_54:
[----:B------:R-:W-:Y:S01]  /*ee50*/  NOP ;  /* 0x0000000000007918 */ /* 0x000fe20000000000 */
[----:B------:R-:W-:Y:S01]  /*ee60*/  SYNCS.ARRIVE.TRANS64.RED.A0T1 RZ, [UR42+0x38800], RZ ;  /* 0x038800ffffff79a7 */ /* 0x000fe2000820042a */
[----:B------:R-:W-:Y:S01]  /*ee70*/  IMAD.MOV.U32 R0, RZ, RZ, 0x1 ;  /* 0x00000001ff007424 */ /* 0x000fe200078e00ff */
[----:B------:R-:W-:Y:S04]  /*ee80*/  ARRIVES.LDGSTSBAR.64.TRANSCNT [UR42+0x38800] ;  /* 0x03880000ff0079b0 */ /* 0x000fe80008000aaa */
[----:B------:R-:W-:Y:S01]  /*ee90*/  SHF.L.U32 R0, R0, 0x1f, RZ ;  /* 0x0000001f00007819 */ /* 0x000fe200000006ff */
[----:B------:R-:W-:Y:S01]  /*eea0*/  NOP ;  /* 0x0000000000007918 */ /* 0x000fe20000000000 */
[----:B------:R-:W-:Y:S02]  /*eeb0*/  SYNCS.ARRIVE.TRANS64.A1T0 RZ, [UR42+0x38800], RZ ;  /* 0x038800ffffff79a7 */ /* 0x000fe4000810002a */
[----:B------:R-:W1:Y:S02]  /*eec0*/  SYNCS.PHASECHK.TRANS64.TRYWAIT P0, [UR42+0x38820], R0 ;  /* 0x03882000ff0075a7 */ /* 0x000e64000800016a */
[----:B-1----:R-:W-:Y:S05]  /*eed0*/  @!P0 BRA `(.L_x_56) ;  /* 0x0000003000588947 */ /* 0x002fea0003800000 */
.L_x_120:
[----:B------:R-:W-:Y:S01]  /*eee0*/  UIADD3 UR4, UR46, -0x2, URZ ;  /* 0xfffffffe2e047890 */ /* 0x000fe2000fffe03f */
[----:B------:R-:W-:Y:S01]  /*eef0*/  MOV R26, 0x1 ;  /* 0x00000001001a7802 */ /* 0x000fe20000000f00 */
[----:B------:R-:W-:Y:S02]  /*ef00*/  IMAD.MOV.U32 R21, RZ, RZ, RZ ;  /* 0x000000ffff157224 */ /* 0x000fe400078e00ff */
[----:B------:R-:W-:-:S06]  /*ef10*/  UISETP.GE.AND UP0, UPT, UR4, UR45, UPT ;  /* 0x0000002d0400728c */ /* 0x000fcc000bf06270 */
[----:B------:R-:W-:-:S13]  /*ef20*/  PLOP3.LUT P0, PT, PT, PT, UP0, 0x40, 0x0 ;  /* 0x000000000000781c */ /* 0x000fda0003f0e808 */
[----:B------:R-:W-:Y:S05]  /*ef30*/  @P0 BRA `(.L_x_57) ;  /* 0x0000001000840947 */ /* 0x000fea0003800000 */
[----:B0-----:R-:W0:Y:S01]  /*ef40*/  S2R R2, SR_TID.X ;  /* 0x0000000000027919 */ /* 0x001e220000002100 */
[----:B------:R-:W-:Y:S01]  /*ef50*/  UIADD3 UR4, UR44, 0x1, URZ ;  /* 0x000000012c047890 */ /* 0x000fe2000fffe03f */
[----:B------:R-:W-:Y:S01]  /*ef60*/  LOP3.LUT R3, RZ, UR41, RZ, 0x33, !PT ;  /* 0x00000029ff037c12 */ /* 0x000fe2000f8e33ff */
[----:B------:R-:W-:Y:S01]  /*ef70*/  BSSY B0, `(.L_x_57) ;  /* 0x000011d000007945 */ /* 0x000fe20003800000 */
[----:B------:R-:W-:Y:S01]  /*ef80*/  MOV R23, 0x1 ;  /* 0x0000000100177802 */ /* 0x000fe20000000f00 */
[----:B------:R-:W-:Y:S01]  /*ef90*/  UIMAD UR4, UR4, UR38, URZ ;  /* 0x00000026040472a4 */ /* 0x000fe2000f8e023f */
[----:B------:R-:W-:-:S05]  /*efa0*/  IMAD.MOV.U32 R20, RZ, RZ, RZ ;  /* 0x000000ffff147224 */ /* 0x000fca00078e00ff */
[----:B------:R-:W-:Y:S01]  /*efb0*/  LOP3.LUT R0, RZ, UR4, RZ, 0x33, !PT ;  /* 0x00000004ff007c12 */ /* 0x000fe2000f8e33ff */
[----:B------:R-:W-:Y:S02]  /*efc0*/  ULDC UR4, c[0x0][0x2f4] ;  /* 0x0000bd0000047ab9 */ /* 0x000fe40000000800 */
[----:B------:R-:W-:Y:S02]  /*efd0*/  ISETP.GE.AND P4, PT, R22, UR4, PT ;  /* 0x0000000416007c0c */ /* 0x000fe4000bf86270 */
[----:B------:R-:W-:Y:S02]  /*efe0*/  VIMNMX R0, R0, R3, !PT ;  /* 0x0000000300007248 */ /* 0x000fe40007fe0100 */
[----:B------:R-:W-:Y:S02]  /*eff0*/  ISETP.GE.AND P3, PT, R37, UR4, PT ;  /* 0x0000000425007c0c */ /* 0x000fe4000bf66270 */
[----:B------:R-:W-:Y:S02]  /*f000*/  IADD3 R30, -R0, -0x2, RZ ;  /* 0xfffffffe001e7810 */ /* 0x000fe40007ffe1ff */
[----:B------:R-:W-:-:S02]  /*f010*/  ISETP.GE.AND P2, PT, R36, UR4, PT ;  /* 0x0000000424007c0c */ /* 0x000fc4000bf46270 */
[----:B------:R-:W-:Y:S02]  /*f020*/  ISETP.GE.AND P1, PT, R35, UR4, PT ;  /* 0x0000000423007c0c */ /* 0x000fe4000bf26270 */
[----:B0-----:R-:W-:-:S04]  /*f030*/  LOP3.LUT R2, R2, 0x7f, RZ, 0xc0, !PT ;  /* 0x0000007f02027812 */ /* 0x001fc800078ec0ff */
[----:B------:R-:W-:-:S04]  /*f040*/  SHF.R.U32.HI R2, RZ, 0x3, R2 ;  /* 0x00000003ff027819 */ /* 0x000fc80000011602 */
[----:B------:R-:W-:Y:S02]  /*f050*/  IADD3 R19, R24, R19, R2 ;  /* 0x0000001318137210 */ /* 0x000fe40007ffe002 */
[----:B------:R-:W-:Y:S01]  /*f060*/  IADD3 R5, -R2, UR40, RZ ;  /* 0x0000002802057c10 */ /* 0x000fe2000fffe1ff */
[----:B------:R-:W-:Y:S02]  /*f070*/  IMAD.SHL.U32 R2, R22, 0x2, RZ ;  /* 0x0000000216027824 */ /* 0x000fe400078e00ff */
[----:B------:R-:W-:Y:S02]  /*f080*/  VIADD R19, R19, 0xffffff10 ;  /* 0xffffff1013137836 */ /* 0x000fe40000000000 */
[C---:B------:R-:W-:Y:S02]  /*f090*/  IMAD R5, R0.reuse, 0x50, R5 ;  /* 0x0000005000057824 */ /* 0x040fe400078e0205 */
[----:B------:R-:W-:Y:S02]  /*f0a0*/  IMAD R10, R0, -0x50, R19 ;  /* 0xffffffb0000a7824 */ /* 0x000fe400078e0213 */
[----:B------:R-:W-:-:S07]  /*f0b0*/  VIADD R0, R5, 0xa0 ;  /* 0x000000a005007836 */ /* 0x000fce0000000000 */
.L_x_70:
[----:B------:R-:W2:Y:S01]  /*f0c0*/  LDL R8, [R1] ;  /* 0x0000000001087983 */ /* 0x000ea20000100800 */
[----:B------:R-:W0:Y:S01]  /*f0d0*/  LDC R3, c[0x0][0x430] ;  /* 0x00010c00ff037b82 */ /* 0x000e220000000800 */
[----:B------:R-:W1:Y:S01]  /*f0e0*/  S2R R2, SR_TID.X ;  /* 0x0000000000027919 */ /* 0x000e620000002100 */
[----:B------:R-:W3:Y:S01]  /*f0f0*/  S2R R4, SR_TID.X ;  /* 0x0000000000047919 */ /* 0x000ee20000002100 */
[----:B0-----:R-:W-:Y:S01]  /*f100*/  ISETP.NE.AND P0, PT, R3, 0x1, PT ;  /* 0x000000010300780c */ /* 0x001fe20003f05270 */
[----:B-1----:R-:W-:-:S12]  /*f110*/  IMAD.SHL.U32 R2, R2, 0x10, RZ ;  /* 0x0000001002027824 */ /* 0x002fd800078e00ff */
[----:B------:R-:W0:Y:S01]  /*f120*/  @P0 LDC R3, c[0x0][0x434] ;  /* 0x00010d00ff030b82 */ /* 0x000e220000000800 */
[----:B---3--:R-:W-:Y:S02]  /*f130*/  LOP3.LUT R4, R4, 0x7f, RZ, 0xc0, !PT ;  /* 0x0000007f04047812 */ /* 0x008fe400078ec0ff */
[----:B------:R-:W-:Y:S02]  /*f140*/  LOP3.LUT R2, R2, 0x70, RZ, 0xc0, !PT ;  /* 0x0000007002027812 */ /* 0x000fe400078ec0ff */
[----:B------:R-:W-:-:S03]  /*f150*/  SHF.R.U32.HI R4, RZ, 0x3, R4 ;  /* 0x00000003ff047819 */ /* 0x000fc60000011604 */
[----:B------:R-:W1:Y:S01]  /*f160*/  @P0 LDC R5, c[0x0][0x438] ;  /* 0x00010e00ff050b82 */ /* 0x000e620000000800 */
[----:B------:R-:W-:-:S04]  /*f170*/  LOP3.LUT R2, R2, R4, RZ, 0xfc, !PT ;  /* 0x0000000402027212 */ /* 0x000fc800078efcff */
[----:B------:R-:W-:-:S13]  /*f180*/  ISETP.GT.U32.AND P6, PT, R2, 0x4f, PT ;  /* 0x0000004f0200780c */ /* 0x000fda0003fc4070 */
[----:B------:R-:W2:Y:S01]  /*f190*/  @!P6 LDC.64 R6, c[0x0][0x428] ;  /* 0x00010a00ff06eb82 */ /* 0x000ea20000000a00 */
[----:B0-----:R-:W-:Y:S01]  /*f1a0*/  @P0 IMAD.HI.U32 R2, R10, R3, RZ ;  /* 0x000000030a020227 */ /* 0x001fe200078e00ff */
[----:B------:R-:W-:-:S04]  /*f1b0*/  MOV R9, R10 ;  /* 0x0000000a00097202 */ /* 0x000fc80000000f00 */
[----:B-1----:R-:W-:Y:S02]  /*f1c0*/  @P0 SHF.R.U32.HI R9, RZ, R5, R2 ;  /* 0x00000005ff090219 */ /* 0x002fe40000011602 */
[----:B------:R-:W0:Y:S02]  /*f1d0*/  @!P6 LDC.64 R4, c[0x0][0x418] ;  /* 0x00010600ff04eb82 */ /* 0x000e240000000a00 */
[----:B------:R-:W-:Y:S02]  /*f1e0*/  @!P6 SHF.R.S32.HI R3, RZ, 0x1f, R9 ;  /* 0x0000001fff03e819 */ /* 0x000fe40000011409 */
[----:B------:R-:W-:Y:S01]  /*f1f0*/  LOP3.LUT P5, RZ, R16, 0x20, RZ, 0xc0, !PT ;  /* 0x0000002010ff7812 */ /* 0x000fe200078ac0ff */
[----:B------:R-:W-:Y:S01]  /*f200*/  VIADD R21, R20, 0x1 ;  /* 0x0000000114157836 */ /* 0x000fe20000000000 */
[----:B------:R-:W-:Y:S01]  /*f210*/  ULDC.64 UR4, c[0x0][0x208] ;  /* 0x0000820000047ab9 */ /* 0x000fe20000000a00 */
[----:B--2---:R-:W-:-:S04]  /*f220*/  @!P6 IMAD R2, R8, R6, RZ ;  /* 0x000000060802e224 */ /* 0x004fc800078e02ff */
[----:B------:R-:W-:Y:S02]  /*f230*/  @!P6 IMAD R7, R34, R7, R2 ;  /* 0x000000072207e224 */ /* 0x000fe400078e0202 */
[----:B------:R-:W-:-:S04]  /*f240*/  @!P6 IMAD.MOV.U32 R2, RZ, RZ, R9 ;  /* 0x000000ffff02e224 */ /* 0x000fc800078e0009 */
[----:B------:R-:W-:-:S04]  /*f250*/  @!P6 IMAD.WIDE.U32 R2, R34, R6, R2 ;  /* 0x000000062202e225 */ /* 0x000fc800078e0002 */
[----:B------:R-:W-:Y:S01]  /*f260*/  @!P6 IMAD.IADD R3, R7, 0x1, R3 ;  /* 0x000000010703e824 */ /* 0x000fe200078e0203 */
[C---:B0-----:R-:W-:Y:S02]  /*f270*/  @!P6 LEA R4, P0, R2.reuse, R4, 0x2 ;  /* 0x000000040204e211 */ /* 0x041fe400078010ff */
[----:B------:R-:W-:Y:S02]  /*f280*/  MOV R8, RZ ;  /* 0x000000ff00087202 */ /* 0x000fe40000000f00 */
[----:B------:R-:W-:Y:S02]  /*f290*/  @!P6 LEA.HI.X R5, R2, R5, R3, 0x2, P0 ;  /* 0x000000050205e211 */ /* 0x000fe400000f1403 */
[----:B------:R-:W-:-:S03]  /*f2a0*/  ISETP.NE.AND P0, PT, R21, 0x2, PT ;  /* 0x000000021500780c */ /* 0x000fc60003f05270 */
[----:B------:R0:W5:Y:S01]  /*f2b0*/  @!P6 LDG.E R8, desc[UR4][R4.64] ;  /* 0x000000040408e981 */ /* 0x000162000c1e1900 */
[----:B------:R-:W-:Y:S02]  /*f2c0*/  SEL R26, RZ, 0x1, P0 ;  /* 0x00000001ff1a7807 */ /* 0x000fe40000000000 */
[----:B------:R-:W-:Y:S02]  /*f2d0*/  SEL R21, R21, RZ, P0 ;  /* 0x000000ff15157207 */ /* 0x000fe40000000000 */
[----:B------:R-:W-:Y:S01]  /*f2e0*/  LOP3.LUT R26, R23, R26, RZ, 0x3c, !PT ;  /* 0x0000001a171a7212 */ /* 0x000fe200078e3cff */
[----:B------:R-:W-:Y:S06]  /*f2f0*/  @!P5 BRA `(.L_x_58) ;  /* 0x000000000004d947 */ /* 0x000fec0003800000 */
[----:B------:R-:W-:Y:S01]  /*f300*/  BPT.TRAP 0x1 ;  /* 0x000000040000795c */ /* 0x000fe20000300000 */
.L_x_58:
[----:B------:R-:W-:Y:S01]  /*f310*/  LEA R19, R21, UR42, 0x3 ;  /* 0x0000002a15137c11 */ /* 0x000fe2000f8e18ff */
[----:B------:R-:W-:Y:S01]  /*f320*/  BSSY B1, `(.L_x_59) ;  /* 0x0000004000017945 */ /* 0x000fe20003800000 */
[----:B------:R-:W-:-:S04]  /*f330*/  SHF.L.U32 R2, R26, 0x1f, RZ ;  /* 0x0000001f1a027819 */ /* 0x000fc800000006ff */
[----:B------:R-:W1:Y:S02]  /*f340*/  SYNCS.PHASECHK.TRANS64.TRYWAIT P0, [R19+URZ+0x38840], R2 ;  /* 0x03884002130075a7 */ /* 0x000e64000800017f */
[----:B-1----:R-:W-:Y:S05]  /*f350*/  @!P0 BRA `(.L_x_60) ;  /* 0x0000002c00508947 */ /* 0x002fea0003800000 */
.L_x_121:
[----:B------:R-:W-:Y:S05]  /*f360*/  BSYNC B1 ;  /* 0x0000000000017941 */ /* 0x000fea0003800000 */
.L_x_59:
[----:B------:R-:W-:Y:S01]  /*f370*/  ULDC UR4, c[0x0][0x430] ;  /* 0x00010c0000047ab9 */ /* 0x000fe20000000800 */
[----:B-----5:R-:W-:Y:S01]  /*f380*/  SHF.R.S32.HI R29, RZ, 0x1f, R8 ;  /* 0x0000001fff1d7819 */ /* 0x020fe20000011408 */
[----:B------:R-:W-:Y:S01]  /*f390*/  UIADD3 UR4, -UR4, URZ, URZ ;  /* 0x0000003f04047290 */ /* 0x000fe2000fffe13f */
[----:B------:R-:W-:Y:S01]  /*f3a0*/  R2UR UR6, R33 ;  /* 0x00000000210672ca */ /* 0x000fe200000e0000 */
[----:B------:R-:W-:Y:S01]  /*f3b0*/  IMAD R25, R21, 0x5000, R31 ;  /* 0x0000500015197824 */ /* 0x000fe200078e021f */
[----:B------:R-:W-:-:S03]  /*f3c0*/  LOP3.LUT P5, RZ, R16, 0x2, RZ, 0xc0, !PT ;  /* 0x0000000210ff7812 */ /* 0x000fc600078ac0ff */
[----:B------:R-:W-:Y:S01]  /*f3d0*/  IMAD R9, R9, UR4, R10 ;  /* 0x0000000409097c24 */ /* 0x000fe2000f8e020a */
[----:B------:R-:W-:-:S04]  /*f3e0*/  ULDC.64 UR4, c[0x0][0x300] ;  /* 0x0000c00000047ab9 */ /* 0x000fc80000000a00 */
[----:B------:R-:W-:-:S05]  /*f3f0*/  SHF.R.S32.HI R28, RZ, 0x1f, R9 ;  /* 0x0000001fff1c7819 */ /* 0x000fca0000011409 */
[----:B-1----:R-:W-:-:S04]  /*f400*/  IMAD R2, R28, UR4, RZ ;  /* 0x000000041c027c24 */ /* 0x002fc8000f8e02ff */
[C---:B0-----:R-:W-:Y:S02]  /*f410*/  IMAD R5, R9.reuse, UR5, R2 ;  /* 0x0000000509057c24 */ /* 0x041fe4000f8e0202 */
[----:B------:R-:W-:Y:S01]  /*f420*/  IMAD.WIDE.U32 R2, R9, UR4, RZ ;  /* 0x0000000409027c25 */ /* 0x000fe2000f8e00ff */
[----:B------:R-:W-:-:S03]  /*f430*/  ULDC.64 UR4, c[0x0][0x310] ;  /* 0x0000c40000047ab9 */ /* 0x000fc60000000a00 */
        /* <DEDUP_REMOVED lines=13> */
[----:B------:R-:W-:-:S03]  /*f510*/  UMOV UR4, 0xffffffff ;  /* 0xffffffff00047882 */ /* 0x000fc60000000000 */
[----:B------:R-:W-:Y:S01]  /*f520*/  LEA.HI.X R27, R2, UR7, R27, 0x1, P0 ;  /* 0x00000007021b7c11 */ /* 0x000fe200080f0c1b */
[----:B------:R-:W-:Y:S06]  /*f530*/  BRA.DIV UR4, `(.L_x_61) ;  /* 0x0000002a04ec7947 */ /* 0x000fec000b800000 */
[----:B------:R-:W0:Y:S01]  /*f540*/  SHFL.IDX PT, R14, R24, RZ, 0x181f ;  /* 0x00181fff180e7589 */ /* 0x000e2200000e0000 */
[----:B------:R-:W-:Y:S01]  /*f550*/  IMAD.SHL.U32 R12, R22, 0x2, RZ ;  /* 0x00000002160c7824 */ /* 0x000fe200078e00ff */
[----:B------:R-:W-:Y:S01]  /*f560*/  LOP3.LUT R16, R16, 0xffffff7f, RZ, 0xc0, !PT ;  /* 0xffffff7f10107812 */ /* 0x000fe200078ec0ff */
[----:B------:R-:W-:Y:S01]  /*f570*/  ULDC.64 UR4, c[0x0][0x208] ;  /* 0x0000820000047ab9 */ /* 0x000fe20000000a00 */
[----:B------:R-:W1:Y:S01]  /*f580*/  SHFL.IDX PT, R3, R27, RZ, 0x181f ;  /* 0x00181fff1b037589 */ /* 0x000e6200000e0000 */
[----:B------:R-:W-:Y:S02]  /*f590*/  LEA R25, R25, UR42, 0x1 ;  /* 0x0000002a19197c11 */ /* 0x000fe4000f8e08ff */
[----:B------:R-:W-:Y:S01]  /*f5a0*/  @P1 LOP3.LUT R16, R16, 0x80, RZ, 0xfc, !PT ;  /* 0x0000008010101812 */ /* 0x000fe200078efcff */
[----:B------:R-:W2:Y:S03]  /*f5b0*/  SHFL.IDX PT, R11, R24, 0x1, 0x181f ;  /* 0x00381f00180b7f89 */ /* 0x000ea600000e0000 */
[C---:B------:R-:W-:Y:S01]  /*f5c0*/  LOP3.LUT P1, RZ, R16.reuse, 0x8, RZ, 0xc0, !PT ;  /* 0x0000000810ff7812 */ /* 0x040fe2000782c0ff */
[----:B------:R-:W3:Y:S01]  /*f5d0*/  SHFL.IDX PT, R5, R27, 0x1, 0x181f ;  /* 0x00381f001b057f89 */ /* 0x000ee200000e0000 */
[----:B------:R-:W-:-:S03]  /*f5e0*/  LOP3.LUT P6, RZ, R16, 0x4, RZ, 0xc0, !PT ;  /* 0x0000000410ff7812 */ /* 0x000fc600078cc0ff */
[----:B------:R-:W-:Y:S01]  /*f5f0*/  SHFL.IDX PT, R32, R27, 0x3, 0x181f ;  /* 0x00781f001b207f89 */ /* 0x000fe200000e0000 */
[----:B0-----:R-:W-:-:S03]  /*f600*/  IADD3 R2, P0, R14, R12, RZ ;  /* 0x0000000c0e027210 */ /* 0x001fc60007f1e0ff */
[----:B------:R-:W-:Y:S02]  /*f610*/  SHFL.IDX PT, R14, R24, 0x4, 0x181f ;  /* 0x00981f00180e7f89 */ /* 0x000fe400000e0000 */
[----:B-1----:R-:W-:Y:S01]  /*f620*/  IMAD.X R3, RZ, RZ, R3, P0 ;  /* 0x000000ffff037224 */ /* 0x002fe200000e0603 */
[-C--:B--2---:R-:W-:Y:S02]  /*f630*/  IADD3 R6, P0, R11, R12.reuse, RZ ;  /* 0x0000000c0b067210 */ /* 0x084fe40007f1e0ff */
[----:B------:R-:W0:Y:S03]  /*f640*/  SHFL.IDX PT, R11, R24, 0x2, 0x181f ;  /* 0x00581f00180b7f89 */ /* 0x000e2600000e0000 */
[----:B---3--:R-:W-:Y:S02]  /*f650*/  IMAD.X R7, RZ, RZ, R5, P0 ;  /* 0x000000ffff077224 */ /* 0x008fe400000e0605 */
[----:B------:R-:W1:Y:S04]  /*f660*/  SHFL.IDX PT, R5, R27, 0x2, 0x181f ;  /* 0x00581f001b057f89 */ /* 0x000e6800000e0000 */
[----:B------:R-:W-:Y:S01]  /*f670*/  SHFL.IDX PT, R27, R27, 0x4, 0x181f ;  /* 0x00981f001b1b7f89 */ /* 0x000fe200000e0000 */
[----:B0-----:R-:W-:-:S04]  /*f680*/  IADD3 R4, P0, R11, R12, RZ ;  /* 0x0000000c0b047210 */ /* 0x001fc80007f1e0ff */
[----:B-1----:R-:W-:Y:S02]  /*f690*/  IADD3.X R5, RZ, R5, RZ, P0, !PT ;  /* 0x00000005ff057210 */ /* 0x002fe400007fe4ff */
[----:B------:R-:W-:-:S13]  /*f6a0*/  LOP3.LUT P0, RZ, R16, 0x10, RZ, 0xc0, !PT ;  /* 0x0000001010ff7812 */ /* 0x000fda000780c0ff */
[----:B------:R-:W-:Y:S04]  /*f6b0*/  LDGSTS.E.BYPASS.LTC128B.128 [R25+0x24400], desc[UR4][R2.64], !P0 ;  /* 0x2440000002197fae */ /* 0x000fe8000c101d44 */
[----:B------:R-:W-:Y:S04]  /*f6c0*/  LDGSTS.E.BYPASS.LTC128B.128 [R25+0x26c00], desc[UR4][R2.64+0x80], !P1 ;  /* 0x26c0008002197fae */ /* 0x000fe8000c901d44 */
[----:B------:R-:W-:Y:S04]  /*f6d0*/  LDGSTS.E.BYPASS.LTC128B.128 [R25+0x29400], desc[UR4][R2.64+0x100], !P6 ;  /* 0x2940010002197fae */ /* 0x000fe8000f101d44 */
[----:B------:R0:W-:Y:S04]  /*f6e0*/  LDGSTS.E.BYPASS.LTC128B.128 [R25+0x2bc00], desc[UR4][R2.64+0x180], !P5 ;  /* 0x2bc0018002197fae */ /* 0x0001e8000e901d44 */
[----:B0-----:R-:W0:Y:S02]  /*f6f0*/  SHFL.IDX PT, R2, R24, 0x3, 0x181f ;  /* 0x00781f0018027f89 */ /* 0x001e2400000e0000 */
[----:B0-----:R-:W-:-:S05]  /*f700*/  IADD3 R2, P0, R2, R12, RZ ;  /* 0x0000000c02027210 */ /* 0x001fca0007f1e0ff */
[----:B------:R-:W-:Y:S01]  /*f710*/  IMAD.X R3, RZ, RZ, R32, P0 ;  /* 0x000000ffff037224 */ /* 0x000fe200000e0620 */
[----:B------:R-:W-:-:S13]  /*f720*/  LOP3.LUT P0, RZ, R16, 0x10, RZ, 0xc0, !PT ;  /* 0x0000001010ff7812 */ /* 0x000fda000780c0ff */
[----:B------:R0:W-:Y:S04]  /*f730*/  LDGSTS.E.BYPASS.LTC128B.128 [R25+0x24c00], desc[UR4][R6.64], !P0 ;  /* 0x24c0000006197fae */ /* 0x0001e8000c101d44 */
        /* <DEDUP_REMOVED lines=8> */
[----:B------:R0:W-:Y:S01]  /*f7c0*/  LDGSTS.E.BYPASS.LTC128B.128 [R25+0x28400], desc[UR4][R2.64+0x80], !P1 ;  /* 0x2840008002197fae */ /* 0x0001e2000c901d44 */
[----:B------:R-:W-:-:S03]  /*f7d0*/  LOP3.LUT P1, RZ, R16, 0x80, RZ, 0xc0, !PT ;  /* 0x0000008010ff7812 */ /* 0x000fc6000782c0ff */
[----:B------:R0:W-:Y:S04]  /*f7e0*/  LDGSTS.E.BYPASS.LTC128B.128 [R25+0x2ac00], desc[UR4][R2.64+0x100], !P6 ;  /* 0x2ac0010002197fae */ /* 0x0001e8000f101d44 */
[----:B------:R0:W-:Y:S06]  /*f7f0*/  LDGSTS.E.BYPASS.LTC128B.128 [R25+0x2d400], desc[UR4][R2.64+0x180], !P5 ;  /* 0x2d40018002197fae */ /* 0x0001ec000e901d44 */
.L_x_133:
[----:B0-----:R-:W-:Y:S01]  /*f800*/  IMAD.SHL.U32 R2, R22, 0x2, RZ ;  /* 0x0000000216027824 */ /* 0x001fe200078e00ff */
[----:B------:R-:W-:Y:S01]  /*f810*/  P2R R4, PR, RZ, 0x2 ;  /* 0x00000002ff047803 */ /* 0x000fe20000000000 */
[----:B------:R-:W-:Y:S01]  /*f820*/  ULDC.64 UR4, c[0x0][0x208] ;  /* 0x0000820000047ab9 */ /* 0x000fe20000000a00 */
[----:B------:R-:W-:Y:S02]  /*f830*/  LOP3.LUT P1, RZ, R16, 0x10, RZ, 0xc0, !PT ;  /* 0x0000001010ff7812 */ /* 0x000fe4000782c0ff */
[----:B------:R-:W-:Y:S02]  /*f840*/  IADD3 R2, P0, R14, R2, RZ ;  /* 0x000000020e027210 */ /* 0x000fe40007f1e0ff */
[----:B------:R-:W-:-:S03]  /*f850*/  LOP3.LUT P6, RZ, R16, 0x4, RZ, 0xc0, !PT ;  /* 0x0000000410ff7812 */ /* 0x000fc600078cc0ff */
[----:B------:R-:W-:Y:S01]  /*f860*/  IMAD.X R3, RZ, RZ, R27, P0 ;  /* 0x000000ffff037224 */ /* 0x000fe200000e061b */
[----:B------:R-:W-:-:S05]  /*f870*/  LOP3.LUT P0, RZ, R16, 0x8, RZ, 0xc0, !PT ;  /* 0x0000000810ff7812 */ /* 0x000fca000780c0ff */
[----:B------:R-:W-:Y:S01]  /*f880*/  @!PT LDS RZ, [RZ] ;  /* 0x00000000fffff984 */ /* 0x000fe20000000800 */
[----:B------:R-:W-:Y:S01]  /*f890*/  @!PT LDS RZ, [RZ] ;  /* 0x00000000fffff984 */ /* 0x000fe20000000800 */
[----:B------:R-:W-:Y:S01]  /*f8a0*/  @!PT LDS RZ, [RZ] ;  /* 0x00000000fffff984 */ /* 0x000fe20000000800 */
[----:B------:R0:W-:Y:S01]  /*f8b0*/  LDGSTS.E.BYPASS.LTC128B.128 [R25+0x26400], desc[UR4][R2.64], !P1 ;  /* 0x2640000002197fae */ /* 0x0001e2000c901d44 */
[----:B------:R-:W-:-:S07]  /*f8c0*/  ISETP.NE.AND P1, PT, R4, RZ, PT ;  /* 0x000000ff0400720c */ /* 0x000fce0003f25270 */
[----:B------:R0:W-:Y:S01]  /*f8d0*/  LDGSTS.E.BYPASS.LTC128B.128 [R25+0x28c00], desc[UR4][R2.64+0x80], !P0 ;  /* 0x28c0008002197fae */ /* 0x0001e2000c101d44 */
[----:B------:R-:W-:-:S03]  /*f8e0*/  PLOP3.LUT P0, PT, PT, PT, PT, 0x80, 0x0 ;  /* 0x000000000000781c */ /* 0x000fc60003f0f070 */
[----:B------:R0:W-:Y:S04]  /*f8f0*/  LDGSTS.E.BYPASS.LTC128B.128 [R25+0x2b400], desc[UR4][R2.64+0x100], !P6 ;  /* 0x2b40010002197fae */ /* 0x0001e8000f101d44 */
[----:B------:R0:W-:Y:S01]  /*f900*/  LDGSTS.E.BYPASS.LTC128B.128 [R25+0x2dc00], desc[UR4][R2.64+0x180], !P5 ;  /* 0x2dc0018002197fae */ /* 0x0001e2000e901d44 */
[----:B------:R-:W-:-:S05]  /*f910*/  NOP ;  /* 0x0000000000007918 */ /* 0x000fca0000000000 */
.L_x_62:
[----:B------:R-:W-:Y:S02]  /*f920*/  PLOP3.LUT P5, PT, P5, P0, PT, 0xa2, 0x0 ;  /* 0x000000000000781c */ /* 0x000fe40002fa1472 */
[----:B------:R-:W-:-:S08]  /*f930*/  @P0 R2UR P5, UR4, R19 ;  /* 0x00000000130402ca */ /* 0x000fd000000a0000 */
[----:B------:R-:W-:-:S05]  /*f940*/  @P0 PLOP3.LUT P0, PT, P5, PT, PT, 0x80, 0x0 ;  /* 0x000000000000081c */ /* 0x000fca0002f0f070 */
[----:B------:R-:W-:Y:S01]  /*f950*/  @!P5 SYNCS.ARRIVE.TRANS64.RED.A0T1 RZ, [UR4+0x38830], RZ ;  /* 0x038830ffffffd9a7 */ /* 0x000fe20008200404 */
[----:B------:R-:W-:Y:S07]  /*f960*/  @!P5 ARRIVES.LDGSTSBAR.64.TRANSCNT [UR4+0x38830] ;  /* 0x03883000ff00d9b0 */ /* 0x000fee0008000a84 */
[----:B------:R-:W-:Y:S05]  /*f970*/  @P0 BRA.U.ANY `(.L_x_62) ;  /* 0xfffffffd00e80947 */ /* 0x000fea000393ffff */
[----:B------:R-:W-:Y:S01]  /*f980*/  NOP ;  /* 0x0000000000007918 */ /* 0x000fe20000000000 */
[----:B------:R-:W-:-:S13]  /*f990*/  LOP3.LUT P6, RZ, R16, 0x20, RZ, 0xc0, !PT ;  /* 0x0000002010ff7812 */ /* 0x000fda00078cc0ff */
[----:B------:R-:W-:Y:S05]  /*f9a0*/  @!P6 BRA `(.L_x_63) ;  /* 0x000000000004e947 */ /* 0x000fea0003800000 */
[----:B------:R-:W-:Y:S01]  /*f9b0*/  BPT.TRAP 0x1 ;  /* 0x000000040000795c */ /* 0x000fe20000300000 */
.L_x_63:
[----:B------:R1:W-:Y:S01]  /*f9c0*/  SYNCS.ARRIVE.TRANS64.A1T0 RZ, [R19+URZ+0x38830], RZ ;  /* 0x038830ff13ff79a7 */ /* 0x0003e2000810003f */
[----:B------:R-:W-:Y:S05]  /*f9d0*/  @!P6 BRA `(.L_x_64) ;  /* 0x000000000004e947 */ /* 0x000fea0003800000 */
[----:B------:R-:W-:Y:S01]  /*f9e0*/  BPT.TRAP 0x1 ;  /* 0x000000040000795c */ /* 0x000fe20000300000 */
.L_x_64:
[----:B0-----:R-:W-:Y:S01]  /*f9f0*/  SHF.L.U32 R3, R23, 0x1f, RZ ;  /* 0x0000001f17037819 */ /* 0x001fe200000006ff */
[----:B------:R-:W-:Y:S01]  /*fa00*/  BSSY B1, `(.L_x_65) ;  /* 0x0000004000017945 */ /* 0x000fe20003800000 */
[----:B------:R-:W-:-:S04]  /*fa10*/  LEA R4, R20, UR42, 0x3 ;  /* 0x0000002a14047c11 */ /* 0x000fc8000f8e18ff */
[----:B------:R-:W0:Y:S02]  /*fa20*/  SYNCS.PHASECHK.TRANS64.TRYWAIT P0, [R4+URZ+0x38860], R3 ;  /* 0x03886003040075a7 */ /* 0x000e24000800017f */
[----:B0-----:R-:W-:Y:S05]  /*fa30*/  @!P0 BRA `(.L_x_66) ;  /* 0x0000002c00788947 */ /* 0x001fea0003800000 */
.L_x_134:
[----:B------:R-:W-:Y:S05]  /*fa40*/  BSYNC B1 ;  /* 0x0000000000017941 */ /* 0x000fea0003800000 */
.L_x_65:
[----:B------:R-:W-:Y:S01]  /*fa50*/  UMOV UR4, 0xffffffff ;  /* 0xffffffff00047882 */ /* 0x000fe20000000000 */
[----:B------:R-:W-:Y:S01]  /*fa60*/  IMAD R5, R20, 0x5000, R31 ;  /* 0x0000500014057824 */ /* 0x000fe200078e021f */
[----:B------:R-:W-:Y:S01]  /*fa70*/  SHF.L.U32 R6, R22, 0x1, RZ ;  /* 0x0000000116067819 */ /* 0x000fe200000006ff */
[----:B------:R-:W-:Y:S06]  /*fa80*/  BRA.DIV UR4, `(.L_x_67) ;  /* 0x0000002e04787947 */ /* 0x000fec000b800000 */
[----:B------:R-:W2:Y:S01]  /*fa90*/  SHFL.IDX PT, R14, R17, RZ, 0x181f ;  /* 0x00181fff110e7589 */ /* 0x000ea200000e0000 */
[----:B------:R-:W-:Y:S01]  /*faa0*/  LEA R5, R5, UR42, 0x1 ;  /* 0x0000002a05057c11 */ /* 0x000fe2000f8e08ff */
[----:B------:R-:W-:Y:S02]  /*fab0*/  ULDC.64 UR4, c[0x0][0x208] ;  /* 0x0000820000047ab9 */ /* 0x000fe40000000a00 */
[----:B0-----:R-:W0:Y:S01]  /*fac0*/  SHFL.IDX PT, R3, R18, RZ, 0x181f ;  /* 0x00181fff12037589 */ /* 0x001e2200000e0000 */
[----:B--2---:R-:W-:-:S03]  /*fad0*/  IADD3 R2, P0, R14, R6, RZ ;  /* 0x000000060e027210 */ /* 0x004fc60007f1e0ff */
[----:B------:R-:W2:Y:S02]  /*fae0*/  SHFL.IDX PT, R14, R17, 0x1, 0x181f ;  /* 0x00381f00110e7f89 */ /* 0x000ea400000e0000 */
[----:B0-----:R-:W-:Y:S01]  /*faf0*/  IMAD.X R3, RZ, RZ, R3, P0 ;  /* 0x000000ffff037224 */ /* 0x001fe200000e0603 */
[----:B------:R-:W-:-:S13]  /*fb00*/  ISETP.LT.OR P0, PT, R0, 0x1, P4 ;  /* 0x000000010000780c */ /* 0x000fda0002701670 */
[----:B------:R-:W-:Y:S01]  /*fb10*/  LDGSTS.E.BYPASS.LTC128B.128 [R5+0x400], desc[UR4][R2.64], !P0 ;  /* 0x0040000002057fae */ /* 0x000fe2000c101d44 */
[----:B------:R-:W-:-:S13]  /*fb20*/  ISETP.LT.OR P0, PT, R0, 0x1, P3 ;  /* 0x000000010000780c */ /* 0x000fda0001f01670 */
[----:B------:R-:W-:Y:S01]  /*fb30*/  LDGSTS.E.BYPASS.LTC128B.128 [R5+0x2c00], desc[UR4][R2.64+0x80], !P0 ;  /* 0x02c0008002057fae */ /* 0x000fe2000c101d44 */
[----:B------:R-:W-:-:S13]  /*fb40*/  ISETP.LT.OR P0, PT, R0, 0x1, P2 ;  /* 0x000000010000780c */ /* 0x000fda0001701670 */
[----:B------:R-:W-:Y:S01]  /*fb50*/  LDGSTS.E.BYPASS.LTC128B.128 [R5+0x5400], desc[UR4][R2.64+0x100], !P0 ;  /* 0x0540010002057fae */ /* 0x000fe2000c101d44 */
[----:B------:R-:W-:-:S13]  /*fb60*/  ISETP.LT.OR P0, PT, R0, 0x1, P1 ;  /* 0x000000010000780c */ /* 0x000fda0000f01670 */
[----:B------:R0:W-:Y:S04]  /*fb70*/  LDGSTS.E.BYPASS.LTC128B.128 [R5+0x7c00], desc[UR4][R2.64+0x180], !P0 ;  /* 0x07c0018002057fae */ /* 0x0001e8000c101d44 */
[----:B0-----:R-:W0:Y:S01]  /*fb80*/  SHFL.IDX PT, R3, R18, 0x1, 0x181f ;  /* 0x00381f0012037f89 */ /* 0x001e2200000e0000 */
        /* <DEDUP_REMOVED lines=25> */
[----:B------:R-:W2:Y:S04]  /*fd20*/  SHFL.IDX PT, R18, R18, 0x4, 0x181f ;  /* 0x00981f0012127f89 */ /* 0x000ea800000e0000 */
[----:B------:R3:W4:Y:S01]  /*fd30*/  SHFL.IDX PT, R14, R17, 0x4, 0x181f ;  /* 0x00981f00110e7f89 */ /* 0x00072200000e0000 */
[----:B0-----:R-:W-:Y:S02]  /*fd40*/  IADD3.X R3, RZ, R3, RZ, P0, !PT ;  /* 0x00000003ff037210 */ /* 0x001fe400007fe4ff */
[----:B------:R-:W-:-:S13]  /*fd50*/  ISETP.LT.OR P0, PT, R0, 0x31, P4 ;  /* 0x000000310000780c */ /* 0x000fda0002701670 */
[----:B------:R3:W-:Y:S01]  /*fd60*/  LDGSTS.E.BYPASS.LTC128B.128 [R5+0x1c00], desc[UR4][R2.64], !P0 ;  /* 0x01c0000002057fae */ /* 0x0007e2000c101d44 */
[----:B------:R-:W-:-:S13]  /*fd70*/  ISETP.LT.OR P0, PT, R0, 0x31, P3 ;  /* 0x000000310000780c */ /* 0x000fda0001f01670 */
[----:B------:R3:W-:Y:S01]  /*fd80*/  LDGSTS.E.BYPASS.LTC128B.128 [R5+0x4400], desc[UR4][R2.64+0x80], !P0 ;  /* 0x0440008002057fae */ /* 0x0007e2000c101d44 */
[----:B------:R-:W-:-:S13]  /*fd90*/  ISETP.LT.OR P0, PT, R0, 0x31, P2 ;  /* 0x000000310000780c */ /* 0x000fda0001701670 */
[----:B------:R3:W-:Y:S01]  /*fda0*/  LDGSTS.E.BYPASS.LTC128B.128 [R5+0x6c00], desc[UR4][R2.64+0x100], !P0 ;  /* 0x06c0010002057fae */ /* 0x0007e2000c101d44 */
[----:B------:R-:W-:-:S13]  /*fdb0*/  ISETP.LT.OR P0, PT, R0, 0x31, P1 ;  /* 0x000000310000780c */ /* 0x000fda0000f01670 */
[----:B--2-4-:R3:W-:Y:S02]  /*fdc0*/  LDGSTS.E.BYPASS.LTC128B.128 [R5+0x9400], desc[UR4][R2.64+0x180], !P0 ;  /* 0x0940018002057fae */ /* 0x0147e4000c101d44 */
.L_x_146:
[----:B---3--:R-:W-:Y:S01]  /*fdd0*/  IADD3 R2, P0, R14, R6, RZ ;  /* 0x000000060e027210 */ /* 0x008fe20007f1e0ff */
[----:B------:R-:W-:-:S04]  /*fde0*/  ULDC.64 UR4, c[0x0][0x208] ;  /* 0x0000820000047ab9 */ /* 0x000fc80000000a00 */
[----:B------:R-:W-:Y:S01]  /*fdf0*/  IMAD.X R3, RZ, RZ, R18, P0 ;  /* 0x000000ffff037224 */ /* 0x000fe200000e0612 */
[----:B------:R-:W-:-:S13]  /*fe00*/  ISETP.LT.OR P0, PT, R0, 0x41, P4 ;  /* 0x000000410000780c */ /* 0x000fda0002701670 */
[----:B------:R-:W-:Y:S01]  /*fe10*/  @!PT LDS RZ, [RZ] ;  /* 0x00000000fffff984 */ /* 0x000fe20000000800 */
[----:B------:R-:W-:Y:S01]  /*fe20*/  @!PT LDS RZ, [RZ] ;  /* 0x00000000fffff984 */ /* 0x000fe20000000800 */
[----:B------:R-:W-:Y:S01]  /*fe30*/  @!PT LDS RZ, [RZ] ;  /* 0x00000000fffff984 */ /* 0x000fe20000000800 */
[----:B------:R-:W-:Y:S01]  /*fe40*/  LDGSTS.E.BYPASS.LTC128B.128 [R5+0x2400], desc[UR4][R2.64], !P0 ;  /* 0x0240000002057fae */ /* 0x000fe2000c101d44 */
[----:B------:R-:W-:-:S13]  /*fe50*/  ISETP.LT.OR P0, PT, R0, 0x41, P3 ;  /* 0x000000410000780c */ /* 0x000fda0001f01670 */
[----:B------:R-:W-:Y:S01]  /*fe60*/  LDGSTS.E.BYPASS.LTC128B.128 [R5+0x4c00], desc[UR4][R2.64+0x80], !P0 ;  /* 0x04c0008002057fae */ /* 0x000fe2000c101d44 */
[----:B------:R-:W-:-:S13]  /*fe70*/  ISETP.LT.OR P0, PT, R0, 0x41, P2 ;  /* 0x000000410000780c */ /* 0x000fda0001701670 */
[----:B------:R-:W-:Y:S01]  /*fe80*/  LDGSTS.E.BYPASS.LTC128B.128 [R5+0x7400], desc[UR4][R2.64+0x100], !P0 ;  /* 0x0740010002057fae */ /* 0x000fe2000c101d44 */
[----:B------:R-:W-:-:S13]  /*fe90*/  ISETP.LT.OR P0, PT, R0, 0x41, P1 ;  /* 0x000000410000780c */ /* 0x000fda0000f01670 */
[----:B------:R0:W-:Y:S01]  /*fea0*/  LDGSTS.E.BYPASS.LTC128B.128 [R5+0x9c00], desc[UR4][R2.64+0x180], !P0 ;  /* 0x09c0018002057fae */ /* 0x0001e2000c101d44 */
[----:B------:R-:W-:Y:S01]  /*feb0*/  ULDC.64 UR4, c[0x0][0x328] ;  /* 0x0000ca0000047ab9 */ /* 0x000fe20000000a00 */
[----:B------:R-:W-:Y:S01]  /*fec0*/  PLOP3.LUT P0, PT, PT, PT, PT, 0x80, 0x0 ;  /* 0x000000000000781c */ /* 0x000fe20003f0f070 */
[----:B------:R-:W-:Y:S01]  /*fed0*/  IMAD R28, R28, UR4, RZ ;  /* 0x000000041c1c7c24 */ /* 0x000fe2000f8e02ff */
[----:B------:R-:W-:-:S03]  /*fee0*/  NOP ;  /* 0x0000000000007918 */ /* 0x000fc60000000000 */
[C---:B------:R-:W-:Y:S02]  /*fef0*/  IMAD R7, R9.reuse, UR5, R28 ;  /* 0x0000000509077c24 */ /* 0x040fe4000f8e021c */
[----:B0-----:R-:W-:Y:S01]  /*ff00*/  IMAD.WIDE.U32 R2, R9, UR4, RZ ;  /* 0x0000000409027c25 */ /* 0x001fe2000f8e00ff */
[----:B------:R-:W-:-:S03]  /*ff10*/  ULDC.64 UR4, c[0x0][0x338] ;  /* 0x0000ce0000047ab9 */ /* 0x000fc60000000a00 */
[----:B------:R-:W-:Y:S02]  /*ff20*/  IMAD.IADD R3, R3, 0x1, R7 ;  /* 0x0000000103037824 */ /* 0x000fe400078e0207 */
[----:B------:R-:W-:Y:S02]  /*ff30*/  IMAD R29, R29, UR4, RZ ;  /* 0x000000041d1d7c24 */ /* 0x000fe4000f8e02ff */
[----:B------:R-:W-:-:S04]  /*ff40*/  IMAD.WIDE.U32 R2, R8, UR4, R2 ;  /* 0x0000000408027c25 */ /* 0x000fc8000f8e0002 */
[----:B------:R-:W-:-:S04]  /*ff50*/  IMAD R29, R8, UR5, R29 ;  /* 0x00000005081d7c24 */ /* 0x000fc8000f8e021d */
[----:B-1----:R-:W-:-:S07]  /*ff60*/  IMAD.IADD R19, R3, 0x1, R29 ;  /* 0x0000000103137824 */ /* 0x002fce00078e021d */
.L_x_68:
        /* <DEDUP_REMOVED lines=10> */
.L_x_69:
[----:B------:R-:W-:Y:S01]  /*10010*/  R2UR UR4, R33 ;  /* 0x00000000210472ca */ /* 0x000fe200000e0000 */
[----:B------:R-:W-:Y:S01]  /*10020*/  ULDC.64 UR6, c[0x0][0x330] ;  /* 0x0000cc0000067ab9 */ /* 0x000fe20000000a00 */
[----:B------:R-:W-:Y:S01]  /*10030*/  MOV R18, R2 ;  /* 0x0000000200127202 */ /* 0x000fe20000000f00 */
[----:B------:R-:W-:Y:S01]  /*10040*/  IMAD.U32 R3, RZ, RZ, UR6 ;  /* 0x00000006ff037e24 */ /* 0x000fe2000f8e00ff */
[----:B------:R-:W-:Y:S01]  /*10050*/  IADD3 R30, R30, -0x1, RZ ;  /* 0xffffffff1e1e7810 */ /* 0x000fe20007ffe0ff */
[----:B------:R0:W-:Y:S01]  /*10060*/  SYNCS.ARRIVE.TRANS64.A1T0 RZ, [R4+URZ+0x38850], RZ ;  /* 0x038850ff04ff79a7 */ /* 0x0001e2000810003f */
[----:B------:R-:W-:Y:S02]  /*10070*/  VIADD R0, R0, 0x50 ;  /* 0x0000005000007836 */ /* 0x000fe40000000000 */
[----:B------:R-:W-:-:S04]  /*10080*/  IMAD.WIDE.U32 R18, R3, UR39, R18 ;  /* 0x0000002703127c25 */ /* 0x000fc8000f8e0012 */
[----:B------:R-:W-:Y:S01]  /*10090*/  VIADD R10, R10, 0xffffffb0 ;  /* 0xffffffb00a0a7836 */ /* 0x000fe20000000000 */
[----:B------:R-:W-:Y:S01]  /*100a0*/  UIMAD UR4, UR4, UR6, URZ ;  /* 0x00000006040472a4 */ /* 0x000fe2000f8e023f */
[----:B------:R-:W-:Y:S02]  /*100b0*/  IMAD.MOV.U32 R23, RZ, RZ, R26 ;  /* 0x000000ffff177224 */ /* 0x000fe400078e001a */
[----:B------:R-:W-:Y:S01]  /*100c0*/  IMAD.MOV.U32 R20, RZ, RZ, R21 ;  /* 0x000000ffff147224 */ /* 0x000fe200078e0015 */
[----:B------:R-:W-:-:S03]  /*100d0*/  UIMAD UR4, UR39, UR7, UR4 ;  /* 0x00000007270472a4 */ /* 0x000fc6000f8e0204 */
[----:B------:R-:W-:Y:S02]  /*100e0*/  ULDC.64 UR6, c[0x0][0x318] ;  /* 0x0000c60000067ab9 */ /* 0x000fe40000000a00 */
[----:B------:R-:W-:Y:S01]  /*100f0*/  LEA R17, P0, R18, UR6, 0x1 ;  /* 0x0000000612117c11 */ /* 0x000fe2000f8008ff */
[----:B------:R-:W-:-:S05]  /*10100*/  VIADD R3, R19, UR4 ;  /* 0x0000000413037c36 */ /* 0x000fca0008000000 */
[----:B------:R-:W-:Y:S02]  /*10110*/  LEA.HI.X R18, R18, UR7, R3, 0x1, P0 ;  /* 0x0000000712127c11 */ /* 0x000fe400080f0c03 */
[----:B------:R-:W-:-:S13]  /*10120*/  ISETP.GT.AND P0, PT, R30, UR45, PT ;  /* 0x0000002d1e007c0c */ /* 0x000fda000bf04270 */
[----:B0-----:R-:W-:Y:S05]  /*10130*/  @P0 BRA `(.L_x_70) ;  /* 0xffffffec00e00947 */ /* 0x001fea000383ffff */
[----:B------:R-:W-:Y:S05]  /*10140*/  BSYNC B0 ;  /* 0x0000000000007941 */ /* 0x000fea0003800000 */
.L_x_57:
[----:B------:R-:W-:-:S13]  /*10150*/  LOP3.LUT P0, RZ, R16, 0x20, RZ, 0xc0, !PT ;  /* 0x0000002010ff7812 */ /* 0x000fda000780c0ff */
[----:B------:R-:W-:Y:S05]  /*10160*/  @!P0 BRA `(.L_x_71) ;  /* 0x0000000000048947 */ /* 0x000fea0003800000 */
[----:B------:R-:W-:Y:S01]  /*10170*/  BPT.TRAP 0x1 ;  /* 0x000000040000795c */ /* 0x000fe20000300000 */
.L_x_71:
[C---:B0-----:R-:W-:Y:S01]  /*10180*/  LEA R0, R21.reuse, UR42, 0x3 ;  /* 0x0000002a15007c11 */ /* 0x041fe2000f8e18ff */
[----:B------:R-:W0:Y:S01]  /*10190*/  S2R R2, SR_TID.X ;  /* 0x0000000000027919 */ /* 0x000e220000002100 */
[----:B------:R-:W-:Y:S01]  /*101a0*/  SHF.L.U32 R3, R26, 0x1f, RZ ;  /* 0x0000001f1a037819 */ /* 0x000fe200000006ff */
[----:B------:R-:W-:Y:S01]  /*101b0*/  BSSY B0, `(.L_x_72) ;  /* 0x0000009000007945 */ /* 0x000fe20003800000 */
[----:B------:R-:W-:Y:S01]  /*101c0*/  MOV R5, 0xffffffb0 ;  /* 0xffffffb000057802 */ /* 0x000fe20000000f00 */
[----:B------:R-:W-:Y:S01]  /*101d0*/  IMAD R4, R21, 0x5000, R31 ;  /* 0x0000500015047824 */ /* 0x000fe200078e021f */
[----:B------:R-:W1:Y:S03]  /*101e0*/  SYNCS.PHASECHK.TRANS64.TRYWAIT P0, [R0+URZ+0x38860], R3 ;  /* 0x03886003000075a7 */ /* 0x000e66000800017f */
[----:B------:R-:W-:Y:S01]  /*101f0*/  IMAD R5, R30, R5, UR40 ;  /* 0x000000281e057e24 */ /* 0x000fe2000f8e0205 */
[----:B0-----:R-:W-:-:S04]  /*10200*/  LOP3.LUT R2, R2, 0x7f, RZ, 0xc0, !PT ;  /* 0x0000007f02027812 */ /* 0x001fc800078ec0ff */
[----:B------:R-:W-:-:S05]  /*10210*/  SHF.R.U32.HI R2, RZ, 0x3, R2 ;  /* 0x00000003ff027819 */ /* 0x000fca0000011602 */
[----:B------:R-:W-:Y:S01]  /*10220*/  IMAD.IADD R5, R5, 0x1, -R2 ;  /* 0x0000000105057824 */ /* 0x000fe200078e0a02 */
[----:B-1----:R-:W-:Y:S06]  /*10230*/  @!P0 BRA `(.L_x_73) ;  /* 0x0000002c00588947 */ /* 0x002fec0003800000 */
.L_x_147:
[----:B------:R-:W-:Y:S05]  /*10240*/  BSYNC B0 ;  /* 0x0000000000007941 */ /* 0x000fea0003800000 */
.L_x_72:
[----:B------:R-:W-:-:S03]  /*10250*/  UMOV UR4, 0xffffffff ;  /* 0xffffffff00047882 */ /* 0x000fc60000000000 */
[----:B------:R-:W-:Y:S05]  /*10260*/  BRA.DIV UR4, `(.L_x_74) ;  /* 0x0000002e04607947 */ /* 0x000fea000b800000 */
[----:B0-----:R-:W-:Y:S01]  /*10270*/  SHFL.IDX PT, R3, R18, RZ, 0x181f ;  /* 0x00181fff12037589 */ /* 0x001fe200000e0000 */
[----:B------:R-:W-:Y:S01]  /*10280*/  ULDC UR4, c[0x0][0x2f4] ;  /* 0x0000bd0000047ab9 */ /* 0x000fe20000000800 */
[----:B------:R-:W-:Y:S01]  /*10290*/  LEA R4, R4, UR42, 0x1 ;  /* 0x0000002a04047c11 */ /* 0x000fe2000f8e08ff */
[----:B------:R-:W-:Y:S01]  /*102a0*/  ULDC.64 UR6, c[0x0][0x208] ;  /* 0x0000820000067ab9 */ /* 0x000fe20000000a00 */
[----:B------:R-:W0:Y:S01]  /*102b0*/  SHFL.IDX PT, R2, R17, RZ, 0x181f ;  /* 0x00181fff11027589 */ /* 0x000e2200000e0000 */
[----:B------:R-:W-:Y:S02]  /*102c0*/  ISETP.GE.AND P2, PT, R22, UR4, PT ;  /* 0x0000000416007c0c */ /* 0x000fe4000bf46270 */
[----:B------:R-:W-:Y:S01]  /*102d0*/  ISETP.GE.AND P3, PT, R37, UR4, PT ;  /* 0x0000000425007c0c */ /* 0x000fe2000bf66270 */
[----:B------:R-:W-:Y:S01]  /*102e0*/  SHFL.IDX PT, R6, R18, 0x1, 0x181f ;  /* 0x00381f0012067f89 */ /* 0x000fe200000e0000 */
[C---:B------:R-:W-:Y:S02]  /*102f0*/  ISETP.LT.OR P5, PT, R5.reuse, 0x1, P2 ;  /* 0x000000010500780c */ /* 0x040fe400017a1670 */
[----:B------:R-:W-:Y:S01]  /*10300*/  ISETP.LT.OR P4, PT, R5, 0x1, P3 ;  /* 0x000000010500780c */ /* 0x000fe20001f81670 */
[----:B------:R-:W1:Y:S01]  /*10310*/  SHFL.IDX PT, R14, R17, 0x1, 0x181f ;  /* 0x00381f00110e7f89 */ /* 0x000e6200000e0000 */
[----:B------:R-:W-:-:S02]  /*10320*/  ISETP.GE.AND P1, PT, R36, UR4, PT ;  /* 0x0000000424007c0c */ /* 0x000fc4000bf26270 */
[----:B------:R-:W-:Y:S01]  /*10330*/  ISETP.GE.AND P0, PT, R35, UR4, PT ;  /* 0x0000000423007c0c */ /* 0x000fe2000bf06270 */
[----:B0-----:R-:W-:-:S06]  /*10340*/  IMAD.WIDE.U32 R2, R22, 0x2, R2 ;  /* 0x0000000216027825 */ /* 0x001fcc00078e0002 */
[----:B------:R-:W-:Y:S01]  /*10350*/  LDGSTS.E.BYPASS.LTC128B.128 [R4+0x400], desc[UR6][R2.64], !P5 ;  /* 0x0040000002047fae */ /* 0x000fe2000e901d46 */
[----:B------:R-:W-:-:S03]  /*10360*/  ISETP.LT.OR P5, PT, R5, 0x1, P1 ;  /* 0x000000010500780c */ /* 0x000fc60000fa1670 */
[----:B------:R-:W-:Y:S01]  /*10370*/  LDGSTS.E.BYPASS.LTC128B.128 [R4+0x2c00], desc[UR6][R2.64+0x80], !P4 ;  /* 0x02c0008002047fae */ /* 0x000fe2000e101d46 */
[----:B------:R-:W-:-:S09]  /*10380*/  ISETP.LT.OR P4, PT, R5, 0x1, P0 ;  /* 0x000000010500780c */ /* 0x000fd20000781670 */
[----:B------:R-:W-:Y:S01]  /*10390*/  LDGSTS.E.BYPASS.LTC128B.128 [R4+0x5400], desc[UR6][R2.64+0x100], !P5 ;  /* 0x0540010002047fae */ /* 0x000fe2000e901d46 */
[----:B------:R-:W-:-:S03]  /*103a0*/  ISETP.LT.OR P5, PT, R5, 0x11, P2 ;  /* 0x000000110500780c */ /* 0x000fc600017a1670 */
[----:B------:R1:W-:Y:S01]  /*103b0*/  LDGSTS.E.BYPASS.LTC128B.128 [R4+0x7c00], desc[UR6][R2.64+0x180], !P4 ;  /* 0x07c0018002047fae */ /* 0x0003e2000e101d46 */
[----:B------:R-:W-:Y:S01]  /*103c0*/  ISETP.LT.OR P4, PT, R5, 0x11, P3 ;  /* 0x000000110500780c */ /* 0x000fe20001f81670 */
[----:B-1----:R-:W-:Y:S02]  /*103d0*/  IMAD.MOV.U32 R2, RZ, RZ, R14 ;  /* 0x000000ffff027224 */ /* 0x002fe400078e000e */
[----:B------:R-:W-:Y:S01]  /*103e0*/  IMAD.MOV.U32 R3, RZ, RZ, R6 ;  /* 0x000000ffff037224 */ /* 0x000fe200078e0006 */
[----:B------:R-:W0:Y:S01]  /*103f0*/  SHFL.IDX PT, R14, R17, 0x2, 0x181f ;  /* 0x00581f00110e7f89 */ /* 0x000e2200000e0000 */
[----:B------:R-:W-:-:S03]  /*10400*/  IMAD.WIDE.U32 R2, R22, 0x2, R2 ;  /* 0x0000000216027825 */ /* 0x000fc600078e0002 */
[----:B------:R-:W1:Y:S04]  /*10410*/  SHFL.IDX PT, R6, R18, 0x2, 0x181f ;  /* 0x00581f0012067f89 */ /* 0x000e6800000e0000 */
[----:B------:R-:W-:Y:S01]  /*10420*/  LDGSTS.E.BYPASS.LTC128B.128 [R4+0xc00], desc[UR6][R2.64], !P5 ;  /* 0x00c0000002047fae */ /* 0x000fe2000e901d46 */
[----:B------:R-:W-:-:S03]  /*10430*/  ISETP.LT.OR P5, PT, R5, 0x11, P1 ;  /* 0x000000110500780c */ /* 0x000fc60000fa1670 */
[----:B------:R-:W-:Y:S01]  /*10440*/  LDGSTS.E.BYPASS.LTC128B.128 [R4+0x3400], desc[UR6][R2.64+0x80], !P4 ;  /* 0x0340008002047fae */ /* 0x000fe2000e101d46 */
[----:B------:R-:W-:-:S09]  /*10450*/  ISETP.LT.OR P4, PT, R5, 0x11, P0 ;  /* 0x000000110500780c */ /* 0x000fd20000781670 */
[----:B------:R-:W-:Y:S01]  /*10460*/  LDGSTS.E.BYPASS.LTC128B.128 [R4+0x5c00], desc[UR6][R2.64+0x100], !P5 ;  /* 0x05c0010002047fae */ /* 0x000fe2000e901d46 */
[----:B------:R-:W-:-:S03]  /*10470*/  ISETP.LT.OR P5, PT, R5, 0x21, P2 ;  /* 0x000000210500780c */ /* 0x000fc600017a1670 */
[----:B------:R0:W-:Y:S01]  /*10480*/  LDGSTS.E.BYPASS.LTC128B.128 [R4+0x8400], desc[UR6][R2.64+0x180], !P4 ;  /* 0x0840018002047fae */ /* 0x0001e2000e101d46 */
[C---:B------:R-:W-:Y:S02]  /*10490*/  ISETP.LT.OR P4, PT, R5.reuse, 0x21, P3 ;  /* 0x000000210500780c */ /* 0x040fe40001f81670 */
[----:B0-----:R-:W-:Y:S01]  /*104a0*/  MOV R2, R14 ;  /* 0x0000000e00027202 */ /* 0x001fe20000000f00 */
[----:B-1----:R-:W-:Y:S01]  /*104b0*/  IMAD.MOV.U32 R3, RZ, RZ, R6 ;  /* 0x000000ffff037224 */ /* 0x002fe200078e0006 */
[----:B------:R-:W0:Y:S03]  /*104c0*/  SHFL.IDX PT, R14, R17, 0x3, 0x181f ;  /* 0x00781f00110e7f89 */ /* 0x000e2600000e0000 */
[----:B------:R-:W-:Y:S01]  /*104d0*/  IMAD.WIDE.U32 R2, R22, 0x2, R2 ;  /* 0x0000000216027825 */ /* 0x000fe200078e0002 */
[----:B------:R-:W1:Y:S04]  /*104e0*/  SHFL.IDX PT, R6, R18, 0x3, 0x181f ;  /* 0x00781f0012067f89 */ /* 0x000e6800000e0000 */
[----:B------:R-:W-:Y:S01]  /*104f0*/  LDGSTS.E.BYPASS.LTC128B.128 [R4+0x1400], desc[UR6][R2.64], !P5 ;  /* 0x0140000002047fae */ /* 0x000fe2000e901d46 */
[----:B------:R-:W-:-:S03]  /*10500*/  ISETP.LT.OR P5, PT, R5, 0x21, P1 ;  /* 0x000000210500780c */ /* 0x000fc60000fa1670 */
[----:B------:R-:W-:Y:S01]  /*10510*/  LDGSTS.E.BYPASS.LTC128B.128 [R4+0x3c00], desc[UR6][R2.64+0x80], !P4 ;  /* 0x03c0008002047fae */ /* 0x000fe2000e101d46 */
[----:B------:R-:W-:-:S03]  /*10520*/  ISETP.LT.OR P4, PT, R5, 0x21, P0 ;  /* 0x000000210500780c */ /* 0x000fc60000781670 */
[----:B------:R-:W2:Y:S06]  /*10530*/  SHFL.IDX PT, R18, R18, 0x4, 0x181f ;  /* 0x00981f0012127f89 */ /* 0x000eac00000e0000 */
[----:B------:R-:W-:Y:S01]  /*10540*/  LDGSTS.E.BYPASS.LTC128B.128 [R4+0x6400], desc[UR6][R2.64+0x100], !P5 ;  /* 0x0640010002047fae */ /* 0x000fe2000e901d46 */
[----:B------:R-:W-:-:S03]  /*10550*/  ISETP.LT.OR P5, PT, R5, 0x31, P2 ;  /* 0x000000310500780c */ /* 0x000fc600017a1670 */
[----:B------:R0:W-:Y:S01]  /*10560*/  LDGSTS.E.BYPASS.LTC128B.128 [R4+0x8c00], desc[UR6][R2.64+0x180], !P4 ;  /* 0x08c0018002047fae */ /* 0x0001e2000e101d46 */
[----:B------:R-:W-:Y:S01]  /*10570*/  ISETP.LT.OR P4, PT, R5, 0x31, P3 ;  /* 0x000000310500780c */ /* 0x000fe20001f81670 */
[----:B0-----:R-:W-:Y:S02]  /*10580*/  IMAD.MOV.U32 R2, RZ, RZ, R14 ;  /* 0x000000ffff027224 */ /* 0x001fe400078e000e */
[----:B-1----:R-:W-:Y:S01]  /*10590*/  IMAD.MOV.U32 R3, RZ, RZ, R6 ;  /* 0x000000ffff037224 */ /* 0x002fe200078e0006 */
[----:B------:R0:W1:Y:S01]  /*105a0*/  SHFL.IDX PT, R14, R17, 0x4, 0x181f ;  /* 0x00981f00110e7f89 */ /* 0x00006200000e0000 */
[----:B------:R-:W-:Y:S01]  /*105b0*/  MOV R6, RZ ;  /* 0x000000ff00067202 */ /* 0x000fe20000000f00 */
[----:B------:R-:W-:-:S05]  /*105c0*/  IMAD.WIDE.U32 R2, R22, 0x2, R2 ;  /* 0x0000000216027825 */ /* 0x000fca00078e0002 */
[----:B------:R0:W-:Y:S01]  /*105d0*/  LDGSTS.E.BYPASS.LTC128B.128 [R4+0x1c00], desc[UR6][R2.64], !P5 ;  /* 0x01c0000002047fae */ /* 0x0001e2000e901d46 */
[----:B------:R-:W-:-:S03]  /*105e0*/  ISETP.LT.OR P5, PT, R5, 0x31, P1 ;  /* 0x000000310500780c */ /* 0x000fc60000fa1670 */
[----:B------:R0:W-:Y:S01]  /*105f0*/  LDGSTS.E.BYPASS.LTC128B.128 [R4+0x4400], desc[UR6][R2.64+0x80], !P4 ;  /* 0x0440008002047fae */ /* 0x0001e2000e101d46 */
[----:B------:R-:W-:-:S09]  /*10600*/  ISETP.LT.OR P4, PT, R5, 0x31, P0 ;  /* 0x000000310500780c */ /* 0x000fd20000781670 */
[----:B------:R0:W-:Y:S04]  /*10610*/  LDGSTS.E.BYPASS.LTC128B.128 [R4+0x6c00], desc[UR6][R2.64+0x100], !P5 ;  /* 0x06c0010002047fae */ /* 0x0001e8000e901d46 */
[----:B-12---:R0:W-:Y:S02]  /*10620*/  LDGSTS.E.BYPASS.LTC128B.128 [R4+0x9400], desc[UR6][R2.64+0x180], !P4 ;  /* 0x0940018002047fae */ /* 0x0061e4000e101d46 */
.L_x_159:
[C---:B------:R-:W-:Y:S01]  /*10630*/  ISETP.LT.OR P2, PT, R5.reuse, 0x41, P2 ;  /* 0x000000410500780c */ /* 0x040fe20001741670 */
[----:B0-----:R-:W-:Y:S01]  /*10640*/  IMAD.MOV.U32 R2, RZ, RZ, R14 ;  /* 0x000000ffff027224 */ /* 0x001fe200078e000e */
[C---:B------:R-:W-:Y:S01]  /*10650*/  ISETP.LT.OR P3, PT, R5.reuse, 0x41, P3 ;  /* 0x000000410500780c */ /* 0x040fe20001f61670 */
[----:B------:R-:W-:Y:S01]  /*10660*/  IMAD.MOV.U32 R3, RZ, RZ, R18 ;  /* 0x000000ffff037224 */ /* 0x000fe200078e0012 */
[C---:B------:R-:W-:Y:S01]  /*10670*/  ISETP.LT.OR P1, PT, R5.reuse, 0x41, P1 ;  /* 0x000000410500780c */ /* 0x040fe20000f21670 */
[----:B------:R-:W-:Y:S01]  /*10680*/  ULDC.64 UR4, c[0x0][0x208] ;  /* 0x0000820000047ab9 */ /* 0x000fe20000000a00 */
[----:B------:R-:W-:Y:S01]  /*10690*/  ISETP.LT.OR P0, PT, R5, 0x41, P0 ;  /* 0x000000410500780c */ /* 0x000fe20000701670 */
[----:B------:R-:W-:-:S06]  /*106a0*/  IMAD.WIDE.U32 R22, R22, 0x2, R2 ;  /* 0x0000000216167825 */ /* 0x000fcc00078e0002 */
[----:B------:R-:W-:Y:S01]  /*106b0*/  @!PT LDS RZ, [RZ] ;  /* 0x00000000fffff984 */ /* 0x000fe20000000800 */
[----:B------:R-:W-:Y:S01]  /*106c0*/  @!PT LDS RZ, [RZ] ;  /* 0x00000000fffff984 */ /* 0x000fe20000000800 */
[----:B------:R-:W-:Y:S01]  /*106d0*/  @!PT LDS RZ, [RZ] ;  /* 0x00000000fffff984 */ /* 0x000fe20000000800 */
[----:B------:R0:W-:Y:S04]  /*106e0*/  LDGSTS.E.BYPASS.LTC128B.128 [R4+0x2400], desc[UR4][R22.64], !P2 ;  /* 0x0240000016047fae */ /* 0x0001e8000d101d44 */
[----:B------:R0:W-:Y:S04]  /*106f0*/  LDGSTS.E.BYPASS.LTC128B.128 [R4+0x4c00], desc[UR4][R22.64+0x80], !P3 ;  /* 0x04c0008016047fae */ /* 0x0001e8000d901d44 */
[----:B------:R0:W-:Y:S04]  /*10700*/  LDGSTS.E.BYPASS.LTC128B.128 [R4+0x7400], desc[UR4][R22.64+0x100], !P1 ;  /* 0x0740010016047fae */ /* 0x0001e8000c901d44 */
[----:B------:R0:W-:Y:S01]  /*10710*/  LDGSTS.E.BYPASS.LTC128B.128 [R4+0x9c00], desc[UR4][R22.64+0x180], !P0 ;  /* 0x09c0018016047fae */ /* 0x0001e2000c101d44 */
[----:B------:R-:W-:Y:S01]  /*10720*/  PLOP3.LUT P0, PT, PT, PT, PT, 0x80, 0x0 ;  /* 0x000000000000781c */ /* 0x000fe20003f0f070 */
[----:B------:R-:W-:-:S12]  /*10730*/  NOP ;  /* 0x0000000000007918 */ /* 0x000fd80000000000 */
.L_x_75:
        /* <DEDUP_REMOVED lines=10> */
.L_x_76:
[----:B------:R-:W-:Y:S01]  /*107e0*/  VIADD R2, R21, 0x1 ;  /* 0x0000000115027836 */ /* 0x000fe20000000000 */
[----:B------:R1:W-:Y:S04]  /*107f0*/  SYNCS.ARRIVE.TRANS64.A1T0 RZ, [R0+URZ+0x38850], RZ ;  /* 0x038850ff00ff79a7 */ /* 0x0003e8000810003f */
[----:B------:R-:W-:-:S04]  /*10800*/  ISETP.NE.AND P0, PT, R2, 0x2, PT ;  /* 0x000000020200780c */ /* 0x000fc80003f05270 */
[----:B------:R-:W-:Y:S02]  /*10810*/  SEL R3, RZ, 0x1, P0 ;  /* 0x00000001ff037807 */ /* 0x000fe40000000000 */
[----:B------:R-:W-:Y:S02]  /*10820*/  SEL R2, R2, RZ, P0 ;  /* 0x000000ff02027207 */ /* 0x000fe40000000000 */
[----:B-1----:R-:W-:-:S07]  /*10830*/  LOP3.LUT R0, R26, R3, RZ, 0x3c, !PT ;  /* 0x000000031a007212 */ /* 0x002fce00078e3cff */
.L_x_40:
[----:B0-----:R-:W0:Y:S01]  /*10840*/  S2R R4, SR_CgaCtaId ;  /* 0x0000000000047919 */ /* 0x001e220000008800 */
[----:B------:R-:W-:Y:S02]  /*10850*/  MOV R3, 0x400 ;  /* 0x0000040000037802 */ /* 0x000fe40000000f00 */
[----:B------:R-:W-:Y:S02]  /*10860*/  SHF.L.U32 R6, R6, 0x1f, RZ ;  /* 0x0000001f06067819 */ /* 0x000fe400000006ff */
[----:B0-----:R-:W-:-:S04]  /*10870*/  LEA R7, R4, R3, 0x18 ;  /* 0x0000000304077211 */ /* 0x001fc800078ec0ff */
[----:B------:R-:W0:Y:S02]  /*10880*/  SYNCS.PHASECHK.TRANS64.TRYWAIT P0, [R7+URZ+0x38820], R6 ;  /* 0x03882006070075a7 */ /* 0x000e24000800017f */
[----:B0-----:R-:W-:Y:S05]  /*10890*/  @!P0 BRA `(.L_x_77) ;  /* 0x0000002c00c48947 */ /* 0x001fea0003800000 */
.L_x_160:
[----:B------:R-:W-:-:S03]  /*108a0*/  UMOV UR4, 0xffffffff ;  /* 0xffffffff00047882 */ /* 0x000fc60000000000 */
[----:B------:R-:W-:Y:S05]  /*108b0*/  BRA.DIV UR4, `(.L_x_78) ;  /* 0x0000002e04d07947 */ /* 0x000fea000b800000 */
[----:B------:R-:W1:Y:S02]  /*108c0*/  S2R R3, SR_TID.X ;  /* 0x0000000000037919 */ /* 0x000e640000002100 */
[----:B-1----:R-:W-:-:S04]  /*108d0*/  SHF.R.U32.HI R3, RZ, 0x5, R3 ;  /* 0x00000005ff037819 */ /* 0x002fc80000011603 */
[----:B------:R-:W-:-:S05]  /*108e0*/  LOP3.LUT R3, R3, 0x3, RZ, 0xc0, !PT ;  /* 0x0000000303037812 */ /* 0x000fca00078ec0ff */
[----:B------:R1:W2:Y:S02]  /*108f0*/  SHFL.IDX PT, R14, R3, RZ, 0x1f ;  /* 0x00001fff030e7589 */ /* 0x0002a400000e0000 */
.L_x_163:
[----:B--2---:R-:W-:-:S13]  /*10900*/  ISETP.NE.AND P0, PT, R14, RZ, PT ;  /* 0x000000ff0e00720c */ /* 0x004fda0003f05270 */
[----:B------:R-:W-:Y:S05]  /*10910*/  @P0 BRA `(.L_x_8) ;  /* 0x0000000000900947 */ /* 0x000fea0003800000 */
[----:B------:R-:W-:-:S03]  /*10920*/  UMOV UR4, 0xffffffff ;  /* 0xffffffff00047882 */ /* 0x000fc60000000000 */
[----:B------:R-:W-:Y:S05]  /*10930*/  BRA.DIV UR4, `(.L_x_79) ;  /* 0x0000002e04e47947 */ /* 0x000fea000b800000 */
[----:B------:R-:W-:-:S13]  /*10940*/  ELECT P6, URZ, PT ;  /* 0x00000000003f782f */ /* 0x000fda00038c0000 */
.L_x_166:
[----:B------:R-:W-:Y:S05]  /*10950*/  @!P6 BRA `(.L_x_8) ;  /* 0x000000000080e947 */ /* 0x000fea0003800000 */
[----:B-1----:R-:W2:Y:S02]  /*10960*/  LDL R3, [R1+0x4] ;  /* 0x0000040001037983 */ /* 0x002ea40000100800 */
[----:B--2---:R-:W-:-:S13]  /*10970*/  R2UR UR4, R3 ;  /* 0x00000000030472ca */ /* 0x004fda00000e0000 */
[----:B------:R-:W-:-:S06]  /*10980*/  ULOP3.LUT UR4, UR4, 0x2, URZ, 0xfc, !UPT ;  /* 0x0000000204047892 */ /* 0x000fcc000f8efc3f */
[----:B------:R-:W-:-:S04]  /*10990*/  MOV R3, UR4 ;  /* 0x0000000400037c02 */ /* 0x000fc80008000f00 */
[----:B------:R-:W-:-:S13]  /*109a0*/  ISETP.NE.AND P0, PT, R3, 0x3, PT ;  /* 0x000000030300780c */ /* 0x000fda0003f05270 */
[----:B------:R-:W-:Y:S05]  /*109b0*/  @!P0 BRA `(.L_x_80) ;  /* 0x0000000000048947 */ /* 0x000fea0003800000 */
[----:B------:R-:W-:Y:S01]  /*109c0*/  BPT.TRAP 0x1 ;  /* 0x000000040000795c */ /* 0x000fe20000300000 */
.L_x_80:
[----:B------:R-:W-:Y:S01]  /*109d0*/  IMAD R5, R2, 0x8, R7 ;  /* 0x0000000802057824 */ /* 0x000fe200078e0207 */
[----:B------:R-:W-:Y:S01]  /*109e0*/  SHF.L.U32 R4, R0, 0x1f, RZ ;  /* 0x0000001f00047819 */ /* 0x000fe200000006ff */
[----:B------:R-:W-:-:S03]  /*109f0*/  VIADD R2, R2, 0x1 ;  /* 0x0000000102027836 */ /* 0x000fc60000000000 */
[----:B------:R-:W1:Y:S02]  /*10a00*/  SYNCS.PHASECHK.TRANS64.TRYWAIT P1, [R5+URZ+0x38840], R4 ;  /* 0x03884004050075a7 */ /* 0x000e64000802017f */
[----:B------:R-:W-:-:S04]  /*10a10*/  ISETP.NE.AND P2, PT, R2, 0x2, PT ;  /* 0x000000020200780c */ /* 0x000fc80003f45270 */
[----:B------:R-:W-:Y:S01]  /*10a20*/  SEL R3, RZ, 0x1, P2 ;  /* 0x00000001ff037807 */ /* 0x000fe20001000000 */
[----:B-1----:R-:W-:Y:S08]  /*10a30*/  @!P1 BRA `(.L_x_81) ;  /* 0x0000002c00c49947 */ /* 0x002ff00003800000 */
.L_x_167:
[----:B------:R-:W-:Y:S02]  /*10a40*/  SEL R2, R2, RZ, P2 ;  /* 0x000000ff02027207 */ /* 0x000fe40001000000 */
[----:B------:R-:W-:Y:S01]  /*10a50*/  LOP3.LUT R0, R0, R3, RZ, 0x3c, !PT ;  /* 0x0000000300007212 */ /* 0x000fe200078e3cff */
[----:B------:R-:W-:Y:S06]  /*10a60*/  @!P0 BRA `(.L_x_82) ;  /* 0x0000000000048947 */ /* 0x000fec0003800000 */
[----:B------:R-:W-:Y:S01]  /*10a70*/  BPT.TRAP 0x1 ;  /* 0x000000040000795c */ /* 0x000fe20000300000 */
.L_x_82:
[----:B------:R-:W-:Y:S01]  /*10a80*/  IMAD R3, R2, 0x8, R7 ;  /* 0x0000000802037824 */ /* 0x000fe200078e0207 */
[----:B------:R-:W-:-:S04]  /*10a90*/  SHF.L.U32 R0, R0, 0x1f, RZ ;  /* 0x0000001f00007819 */ /* 0x000fc800000006ff */
[----:B------:R-:W2:Y:S02]  /*10aa0*/  SYNCS.PHASECHK.TRANS64.TRYWAIT P1, [R3+URZ+0x38840], R0 ;  /* 0x03884000030075a7 */ /* 0x000ea4000802017f */
[----:B--2---:R-:W-:Y:S05]  /*10ab0*/  @!P1 BRA `(.L_x_83) ;  /* 0x0000002c00b89947 */ /* 0x004fea0003800000 */
.L_x_168:
[----:B------:R-:W-:Y:S05]  /*10ac0*/  @!P0 BRA `(.L_x_84) ;  /* 0x0000000000048947 */ /* 0x000fea0003800000 */
[----:B------:R-:W-:Y:S01]  /*10ad0*/  BPT.TRAP 0x1 ;  /* 0x000000040000795c */ /* 0x000fe20000300000 */
.L_x_84:
[----:B------:R-:W3:Y:S02]  /*10ae0*/  SYNCS.PHASECHK.TRANS64.TRYWAIT P1, [R5+URZ+0x38860], R4 ;  /* 0x03886004050075a7 */ /* 0x000ee4000802017f */
[----:B---3--:R-:W-:Y:S05]  /*10af0*/  @!P1 BRA `(.L_x_85) ;  /* 0x0000002c00bc9947 */ /* 0x008fea0003800000 */
.L_x_169:
[----:B------:R-:W-:Y:S05]  /*10b00*/  @!P0 BRA `(.L_x_86) ;  /* 0x0000000000048947 */ /* 0x000fea0003800000 */
[----:B------:R-:W-:Y:S01]  /*10b10*/  BPT.TRAP 0x1 ;  /* 0x000000040000795c */ /* 0x000fe20000300000 */
.L_x_86:
[----:B----4-:R4:W0:Y:S02]  /*10b20*/  SYNCS.PHASECHK.TRANS64.TRYWAIT P0, [R3+URZ+0x38860], R0 ;  /* 0x03886000030075a7 */ /* 0x010824000800017f */
[----:B0-----:R-:W-:Y:S05]  /*10b30*/  @!P0 NANOSLEEP.SYNCS 0x989680 ;  /* 0x009896800000895d */ /* 0x001fea0003900000 */
[----:B------:R-:W0:Y:S02]  /*10b40*/  @!P0 SYNCS.PHASECHK.TRANS64 P0, [R3+URZ+0x38860], R0 ;  /* 0x03886000030085a7 */ /* 0x000e24000800007f */
[----:B0-----:R-:W-:Y:S05]  /*10b50*/  @!P0 BRA `(.L_x_86) ;  /* 0xfffffffc00f08947 */ /* 0x001fea000383ffff */
.L_x_8:
[----:B------:R-:W-:Y:S05]  /*10b60*/  BSYNC B6 ;  /* 0x0000000000067941 */ /* 0x000fea0003800000 */
.L_x_5:
[----:B------:R-:W-:Y:S05]  /*10b70*/  EXIT ;  /* 0x000000000000794d */ /* 0x000fea0003800000 */
.L_x_12:
[----:B------:R-:W-:-:S13]  /*10b80*/  R2UR UR4, R16 ;  /* 0x00000000100472ca */ /* 0x000fda00000e0000 */
[----:B0-----:R-:W-:-:S04]  /*10b90*/  MOV R3, UR4 ;  /* 0x0000000400037c02 */ /* 0x001fc80008000f00 */
[----:B------:R0:W1:Y:S03]  /*10ba0*/  SYNCS.PHASECHK.TRANS64.TRYWAIT P0, [R3+URZ+0x38800], R0 ;  /* 0x03880000030075a7 */ /* 0x000066000800017f */
[----:B-1----:R-:W-:Y:S05]  /*10bb0*/  @!P0 NANOSLEEP.SYNCS 0x989680 ;  /* 0x009896800000895d */ /* 0x002fea0003900000 */
[----:B------:R-:W1:Y:S02]  /*10bc0*/  @!P0 SYNCS.PHASECHK.TRANS64 P0, [R3+URZ+0x38800], R0 ;  /* 0x03880000030085a7 */ /* 0x000e64000800007f */
[----:B-1----:R-:W-:Y:S05]  /*10bd0*/  @!P0 BRA `(.L_x_12) ;  /* 0xfffffffc00e88947 */ /* 0x002fea000383ffff */
[----:B------:R-:W-:Y:S05]  /*10be0*/  BRA `(.L_x_87) ;  /* 0xffffff0800247947 */ /* 0x000fea000383ffff */
.L_x_16:
[----:B------:R-:W-:-:S13]  /*10bf0*/  R2UR UR4, R16 ;  /* 0x00000000100472ca */ /* 0x000fda00000e0000 */
[----:B0-----:R-:W-:-:S04]  /*10c00*/  IMAD.U32 R3, RZ, RZ, UR4 ;  /* 0x00000004ff037e24 */ /* 0x001fc8000f8e00ff */
[----:B------:R0:W2:Y:S03]  /*10c10*/  SYNCS.PHASECHK.TRANS64.TRYWAIT P1, [R3+URZ+0x38830], R0 ;  /* 0x03883000030075a7 */ /* 0x0000a6000802017f */
[----:B--2---:R-:W-:Y:S05]  /*10c20*/  @!P1 NANOSLEEP.SYNCS 0x989680 ;  /* 0x009896800000995d */ /* 0x004fea0003900000 */
[----:B------:R-:W2:Y:S02]  /*10c30*/  @!P1 SYNCS.PHASECHK.TRANS64 P1, [R3+URZ+0x38830], R0 ;  /* 0x03883000030095a7 */ /* 0x000ea4000802007f */
[----:B--2---:R-:W-:Y:S05]  /*10c40*/  @!P1 BRA `(.L_x_16) ;  /* 0xfffffffc00e89947 */ /* 0x004fea000383ffff */
[----:B------:R-:W-:Y:S05]  /*10c50*/  BRA `(.L_x_15) ;  /* 0xffffff08004c7947 */ /* 0x000fea000383ffff */
.L_x_22:
[----:B------:R-:W-:-:S13]  /*10c60*/  R2UR UR6, R22 ;  /* 0x00000000160672ca */ /* 0x000fda00000e0000 */
[----:B-1----:R-:W-:-:S04]  /*10c70*/  IMAD.U32 R6, RZ, RZ, UR6 ;  /* 0x00000006ff067e24 */ /* 0x002fc8000f8e00ff */
[----:B------:R1:W2:Y:S03]  /*10c80*/  SYNCS.PHASECHK.TRANS64.TRYWAIT P1, [R6+URZ+0x38830], R3 ;  /* 0x03883003060075a7 */ /* 0x0002a6000802017f */
[----:B--2---:R-:W-:Y:S05]  /*10c90*/  @!P1 NANOSLEEP.SYNCS 0x989680 ;  /* 0x009896800000995d */ /* 0x004fea0003900000 */
[----:B------:R-:W2:Y:S02]  /*10ca0*/  @!P1 SYNCS.PHASECHK.TRANS64 P1, [R6+URZ+0x38830], R3 ;  /* 0x03883003060095a7 */ /* 0x000ea4000802007f */
[----:B--2---:R-:W-:Y:S05]  /*10cb0*/  @!P1 BRA `(.L_x_22) ;  /* 0xfffffffc00e89947 */ /* 0x004fea000383ffff */
[----:B------:R-:W-:Y:S05]  /*10cc0*/  BRA `(.L_x_21) ;  /* 0xffffff4800f47947 */ /* 0x000fea000383ffff */
.L_x_26:
[----:B-1----:R-:W-:-:S04]  /*10cd0*/  IMAD.U32 R3, RZ, RZ, UR7 ;  /* 0x00000007ff037e24 */ /* 0x002fc8000f8e00ff */
[----:B------:R1:W2:Y:S03]  /*10ce0*/  SYNCS.PHASECHK.TRANS64.TRYWAIT P1, [R3+URZ+0x38850], R0 ;  /* 0x03885000030075a7 */ /* 0x0002a6000802017f */
[----:B--2---:R-:W-:Y:S05]  /*10cf0*/  @!P1 NANOSLEEP.SYNCS 0x989680 ;  /* 0x009896800000995d */ /* 0x004fea0003900000 */
[----:B------:R-:W2:Y:S02]  /*10d00*/  @!P1 SYNCS.PHASECHK.TRANS64 P1, [R3+URZ+0x38850], R0 ;  /* 0x03885000030095a7 */ /* 0x000ea4000802007f */
[----:B--2---:R-:W-:Y:S05]  /*10d10*/  @!P1 BRA `(.L_x_26) ;  /* 0xfffffffc00ec9947 */ /* 0x004fea000383ffff */
[----:B------:R-:W-:Y:S05]  /*10d20*/  BRA `(.L_x_25) ;  /* 0xffffff7400307947 */ /* 0x000fea000383ffff */
.L_x_33:
[----:B-1----:R-:W-:-:S04]  /*10d30*/  MOV R5, UR5 ;  /* 0x0000000500057c02 */ /* 0x002fc80008000f00 */
[----:B------:R1:W2:Y:S03]  /*10d40*/  SYNCS.PHASECHK.TRANS64.TRYWAIT P1, [R5+URZ+0x38850], R0 ;  /* 0x03885000050075a7 */ /* 0x0002a6000802017f */
[----:B--2---:R-:W-:Y:S05]  /*10d50*/  @!P1 NANOSLEEP.SYNCS 0x989680 ;  /* 0x009896800000995d */ /* 0x004fea0003900000 */
[----:B------:R-:W2:Y:S02]  /*10d60*/  @!P1 SYNCS.PHASECHK.TRANS64 P1, [R5+URZ+0x38850], R0 ;  /* 0x03885000050095a7 */ /* 0x000ea4000802007f */
[----:B--2---:R-:W-:Y:S05]  /*10d70*/  @!P1 BRA `(.L_x_33) ;  /* 0xfffffffc00ec9947 */ /* 0x004fea000383ffff */
[----:B------:R-:W-:Y:S05]  /*10d80*/  BRA `(.L_x_32) ;  /* 0xffffff8c00647947 */ /* 0x000fea000383ffff */
.L_x_45:
[----:B------:R-:W-:Y:S01]  /*10d90*/  IMAD.MOV.U32 R13, RZ, RZ, R18 ;  /* 0x000000ffff0d7224 */ /* 0x000fe200078e0012 */
[----:B------:R-:W-:Y:S01]  /*10da0*/  MOV R15, 0xffffffff ;  /* 0xffffffff000f7802 */ /* 0x000fe20000000f00 */
[----:B------:R-:W-:Y:S02]  /*10db0*/  IMAD.MOV.U32 R12, RZ, RZ, RZ ;  /* 0x000000ffff0c7224 */ /* 0x000fe400078e00ff */
[----:B------:R-:W-:-:S07]  /*10dc0*/  IMAD.MOV.U32 R11, RZ, RZ, 0x1f ;  /* 0x0000001fff0b7424 */ /* 0x000fce00078e00ff */
[----:B-----5:R-:W-:Y:S05]  /*10dd0*/  WARPSYNC.COLLECTIVE R15, `(.L_x_88) ;  /* 0x000000000f087348 */ /* 0x020fea0003c00000 */
[----:B------:R0:W1:Y:S02]  /*10de0*/  SHFL.IDX P6, R14, R13, R12, R11 ;  /* 0x0000000c0d0e7389 */ /* 0x00006400000c000b */
[----:B01---5:R-:W-:Y:S01]  /*10df0*/  ENDCOLLECTIVE ;  /* 0x000000000000791b */ /* 0x023fe20003800000 */
.L_x_88:
[----:B------:R-:W-:Y:S05]  /*10e00*/  BRA `(.L_x_89) ;  /* 0xffffffc800b87947 */ /* 0x000fea000383ffff */
.L_x_47:
[----:B0-----:R-:W-:-:S04]  /*10e10*/  IMAD.U32 R3, RZ, RZ, UR42 ;  /* 0x0000002aff037e24 */ /* 0x001fc8000f8e00ff */
[----:B------:R0:W1:Y:S03]  /*10e20*/  SYNCS.PHASECHK.TRANS64.TRYWAIT P0, [R3+URZ+0x38840], R2 ;  /* 0x03884002030075a7 */ /* 0x000066000800017f */
[----:B-1----:R-:W-:Y:S05]  /*10e30*/  @!P0 NANOSLEEP.SYNCS 0x989680 ;  /* 0x009896800000895d */ /* 0x002fea0003900000 */
[----:B------:R-:W1:Y:S02]  /*10e40*/  @!P0 SYNCS.PHASECHK.TRANS64 P0, [R3+URZ+0x38840], R2 ;  /* 0x03884002030085a7 */ /* 0x000e64000800007f */
[----:B-1----:R-:W-:Y:S05]  /*10e50*/  @!P0 BRA `(.L_x_47) ;  /* 0xfffffffc00ec8947 */ /* 0x002fea000383ffff */
[----:B------:R-:W-:Y:S05]  /*10e60*/  BRA `(.L_x_90) ;  /* 0xffffffcc00c87947 */ /* 0x000fea000383ffff */
.L_x_48:
[----:B------:R-:W-:Y:S01]  /*10e70*/  BSSY B0, `(.L_x_91) ;  /* 0x0000008000007945 */ /* 0x000fe20003800000 */
[----:B------:R-:W-:Y:S01]  /*10e80*/  IMAD.MOV.U32 R13, RZ, RZ, R7 ;  /* 0x000000ffff0d7224 */ /* 0x000fe200078e0007 */
[----:B------:R-:W-:Y:S01]  /*10e90*/  MOV R11, 0x181f ;  /* 0x0000181f000b7802 */ /* 0x000fe20000000f00 */
[----:B------:R-:W-:Y:S02]  /*10ea0*/  IMAD.MOV.U32 R12, RZ, RZ, RZ ;  /* 0x000000ffff0c7224 */ /* 0x000fe400078e00ff */
[----:B------:R-:W-:-:S07]  /*10eb0*/  IMAD.MOV.U32 R15, RZ, RZ, -0x1 ;  /* 0xffffffffff0f7424 */ /* 0x000fce00078e00ff */
[----:B------:R-:W-:Y:S05]  /*10ec0*/  WARPSYNC.COLLECTIVE R15, `(.L_x_92) ;  /* 0x000000000f087348 */ /* 0x000fea0003c00000 */
[----:B------:R0:W1:Y:S02]  /*10ed0*/  SHFL.IDX P6, R14, R13, R12, R11 ;  /* 0x0000000c0d0e7389 */ /* 0x00006400000c000b */
[----:B01----:R-:W-:Y:S01]  /*10ee0*/  ENDCOLLECTIVE ;  /* 0x000000000000791b */ /* 0x003fe20003800000 */
.L_x_92:
[----:B------:R-:W-:Y:S05]  /*10ef0*/  BSYNC B0 ;  /* 0x0000000000007941 */ /* 0x000fea0003800000 */
.L_x_91:
[----:B------:R-:W-:Y:S01]  /*10f00*/  IMAD.MOV.U32 R13, RZ, RZ, R0 ;  /* 0x000000ffff0d7224 */ /* 0x000fe200078e0000 */
[----:B------:R-:W-:Y:S01]  /*10f10*/  MOV R12, RZ ;  /* 0x000000ff000c7202 */ /* 0x000fe20000000f00 */
[----:B------:R-:W-:Y:S01]  /*10f20*/  IMAD.MOV.U32 R11, RZ, RZ, 0x181f ;  /* 0x0000181fff0b7424 */ /* 0x000fe200078e00ff */
[C---:B------:R-:W-:Y:S01]  /*10f30*/  LOP3.LUT P4, RZ, R16.reuse, 0x10, RZ, 0xc0, !PT ;  /* 0x0000001010ff7812 */ /* 0x040fe2000788c0ff */
[----:B------:R-:W-:Y:S01]  /*10f40*/  IMAD.MOV.U32 R15, RZ, RZ, -0x1 ;  /* 0xffffffffff0f7424 */ /* 0x000fe200078e00ff */
[C---:B------:R-:W-:Y:S01]  /*10f50*/  LOP3.LUT P3, RZ, R16.reuse, 0x8, RZ, 0xc0, !PT ;  /* 0x0000000810ff7812 */ /* 0x040fe2000786c0ff */
[----:B------:R-:W-:Y:S01]  /*10f60*/  IMAD.MOV.U32 R5, RZ, RZ, R14 ;  /* 0x000000ffff057224 */ /* 0x000fe200078e000e */
[----:B------:R-:W-:-:S13]  /*10f70*/  LOP3.LUT P2, RZ, R16, 0x4, RZ, 0xc0, !PT ;  /* 0x0000000410ff7812 */ /* 0x000fda000784c0ff */
[----:B------:R-:W-:Y:S05]  /*10f80*/  WARPSYNC.COLLECTIVE R15, `(.L_x_93) ;  /* 0x000000000f087348 */ /* 0x000fea0003c00000 */
[----:B------:R0:W1:Y:S02]  /*10f90*/  SHFL.IDX P6, R14, R13, R12, R11 ;  /* 0x0000000c0d0e7389 */ /* 0x00006400000c000b */
[----:B01----:R-:W-:Y:S01]  /*10fa0*/  ENDCOLLECTIVE ;  /* 0x000000000000791b */ /* 0x003fe20003800000 */
.L_x_93:
[----:B------:R-:W-:Y:S01]  /*10fb0*/  LOP3.LUT P1, RZ, R16, 0x2, RZ, 0xc0, !PT ;  /* 0x0000000210ff7812 */ /* 0x000fe2000782c0ff */
[----:B------:R-:W-:Y:S01]  /*10fc0*/  ULDC.64 UR4, c[0x0][0x208] ;  /* 0x0000820000047ab9 */ /* 0x000fe20000000a00 */
[----:B------:R-:W-:Y:S02]  /*10fd0*/  @P0 LEA R9, R31, UR42, 0x1 ;  /* 0x0000002a1f090c11 */ /* 0x000fe4000f8e08ff */
[----:B------:R-:W-:Y:S01]  /*10fe0*/  MOV R13, R7 ;  /* 0x00000007000d7202 */ /* 0x000fe20000000f00 */
[----:B------:R-:W-:Y:S02]  /*10ff0*/  IMAD.MOV.U32 R12, RZ, RZ, 0x1 ;  /* 0x00000001ff0c7424 */ /* 0x000fe400078e00ff */
[----:B------:R-:W-:-:S04]  /*11000*/  IMAD.MOV.U32 R4, RZ, RZ, R14 ;  /* 0x000000ffff047224 */ /* 0x000fc800078e000e */
[----:B------:R-:W-:-:S05]  /*11010*/  @P0 IMAD.WIDE.U32 R4, R22, 0x2, R4 ;  /* 0x0000000216040825 */ /* 0x000fca00078e0004 */
[----:B------:R-:W-:Y:S01]  /*11020*/  @!PT LDS RZ, [RZ] ;  /* 0x00000000fffff984 */ /* 0x000fe20000000800 */
[----:B------:R-:W-:Y:S01]  /*11030*/  @!PT LDS RZ, [RZ] ;  /* 0x00000000fffff984 */ /* 0x000fe20000000800 */
[----:B------:R-:W-:Y:S01]  /*11040*/  @!PT LDS RZ, [RZ] ;  /* 0x00000000fffff984 */ /* 0x000fe20000000800 */
[----:B------:R0:W-:Y:S04]  /*11050*/  @P0 LDGSTS.E.BYPASS.LTC128B.128 [R9+0x24400], desc[UR4][R4.64], !P4 ;  /* 0x2440000004090fae */ /* 0x0001e8000e101d44 */
[----:B------:R0:W-:Y:S04]  /*11060*/  @P0 LDGSTS.E.BYPASS.LTC128B.128 [R9+0x26c00], desc[UR4][R4.64+0x80], !P3 ;  /* 0x26c0008004090fae */ /* 0x0001e8000d901d44 */
[----:B------:R0:W-:Y:S04]  /*11070*/  @P0 LDGSTS.E.BYPASS.LTC128B.128 [R9+0x29400], desc[UR4][R4.64+0x100], !P2 ;  /* 0x2940010004090fae */ /* 0x0001e8000d101d44 */
[----:B------:R0:W-:Y:S01]  /*11080*/  @P0 LDGSTS.E.BYPASS.LTC128B.128 [R9+0x2bc00], desc[UR4][R4.64+0x180], !P1 ;  /* 0x2bc0018004090fae */ /* 0x0001e2000c901d44 */
[----:B------:R-:W-:-:S13]  /*11090*/  ISETP.GE.AND P0, PT, R6, 0x11, PT ;  /* 0x000000110600780c */ /* 0x000fda0003f06270 */
[----:B0-----:R-:W-:Y:S05]  /*110a0*/  WARPSYNC.COLLECTIVE R15, `(.L_x_94) ;  /* 0x000000000f087348 */ /* 0x001fea0003c00000 */
[----:B------:R1:W2:Y:S02]  /*110b0*/  SHFL.IDX P6, R14, R13, R12, R11 ;  /* 0x0000000c0d0e7389 */ /* 0x0002a400000c000b */
[----:B012---:R-:W-:Y:S01]  /*110c0*/  ENDCOLLECTIVE ;  /* 0x000000000000791b */ /* 0x007fe20003800000 */
.L_x_94:
[----:B------:R-:W-:Y:S01]  /*110d0*/  @P0 LEA R21, R31, UR42, 0x1 ;  /* 0x0000002a1f150c11 */ /* 0x000fe2000f8e08ff */
[----:B------:R-:W-:Y:S02]  /*110e0*/  IMAD.MOV.U32 R13, RZ, RZ, R0 ;  /* 0x000000ffff0d7224 */ /* 0x000fe400078e0000 */
[----:B------:R-:W-:-:S07]  /*110f0*/  IMAD.MOV.U32 R3, RZ, RZ, R14 ;  /* 0x000000ffff037224 */ /* 0x000fce00078e000e */
[----:B------:R-:W-:Y:S05]  /*11100*/  WARPSYNC.COLLECTIVE R15, `(.L_x_95) ;  /* 0x000000000f087348 */ /* 0x000fea0003c00000 */
[----:B------:R0:W1:Y:S02]  /*11110*/  SHFL.IDX P6, R14, R13, R12, R11 ;  /* 0x0000000c0d0e7389 */ /* 0x00006400000c000b */
[----:B01----:R-:W-:Y:S01]  /*11120*/  ENDCOLLECTIVE ;  /* 0x000000000000791b */ /* 0x003fe20003800000 */
.L_x_95:
[----:B------:R-:W-:Y:S01]  /*11130*/  ULDC.64 UR4, c[0x0][0x208] ;  /* 0x0000820000047ab9 */ /* 0x000fe20000000a00 */
[----:B------:R-:W-:Y:S02]  /*11140*/  IMAD.MOV.U32 R13, RZ, RZ, R7 ;  /* 0x000000ffff0d7224 */ /* 0x000fe400078e0007 */
[----:B------:R-:W-:Y:S01]  /*11150*/  IMAD.MOV.U32 R12, RZ, RZ, 0x2 ;  /* 0x00000002ff0c7424 */ /* 0x000fe200078e00ff */
[----:B------:R-:W-:-:S05]  /*11160*/  MOV R2, R14 ;  /* 0x0000000e00027202 */ /* 0x000fca0000000f00 */
        /* <DEDUP_REMOVED lines=12> */
.L_x_96:
[----:B------:R-:W-:Y:S02]  /*11230*/  @P0 LEA R9, R31, UR42, 0x1 ;  /* 0x0000002a1f090c11 */ /* 0x000fe4000f8e08ff */
[----:B------:R-:W-:Y:S01]  /*11240*/  MOV R13, R0 ;  /* 0x00000000000d7202 */ /* 0x000fe20000000f00 */
[----:B------:R-:W-:-:S07]  /*11250*/  IMAD.MOV.U32 R5, RZ, RZ, R14 ;  /* 0x000000ffff057224 */ /* 0x000fce00078e000e */
[----:B------:R-:W-:Y:S05]  /*11260*/  WARPSYNC.COLLECTIVE R15, `(.L_x_97) ;  /* 0x000000000f087348 */ /* 0x000fea0003c00000 */
[----:B------:R0:W1:Y:S02]  /*11270*/  SHFL.IDX P6, R14, R13, R12, R11 ;  /* 0x0000000c0d0e7389 */ /* 0x00006400000c000b */
[----:B01----:R-:W-:Y:S01]  /*11280*/  ENDCOLLECTIVE ;  /* 0x000000000000791b */ /* 0x003fe20003800000 */
.L_x_97:
[----:B------:R-:W-:Y:S01]  /*11290*/  ULDC.64 UR4, c[0x0][0x208] ;  /* 0x0000820000047ab9 */ /* 0x000fe20000000a00 */
[----:B------:R-:W-:Y:S02]  /*112a0*/  IMAD.MOV.U32 R13, RZ, RZ, R7 ;  /* 0x000000ffff0d7224 */ /* 0x000fe400078e0007 */
        /* <DEDUP_REMOVED lines=14> */
.L_x_98:
[----:B------:R-:W-:Y:S01]  /*11390*/  @P0 LEA R21, R31, UR42, 0x1 ;  /* 0x0000002a1f150c11 */ /* 0x000fe2000f8e08ff */
[----:B------:R-:W-:Y:S01]  /*113a0*/  IMAD.MOV.U32 R13, RZ, RZ, R0 ;  /* 0x000000ffff0d7224 */ /* 0x000fe200078e0000 */
[----:B------:R-:W-:-:S07]  /*113b0*/  MOV R3, R14 ;  /* 0x0000000e00037202 */ /* 0x000fce0000000f00 */
[----:B------:R-:W-:Y:S05]  /*113c0*/  WARPSYNC.COLLECTIVE R15, `(.L_x_99) ;  /* 0x000000000f087348 */ /* 0x000fea0003c00000 */
[----:B------:R0:W1:Y:S02]  /*113d0*/  SHFL.IDX P6, R14, R13, R12, R11 ;  /* 0x0000000c0d0e7389 */ /* 0x00006400000c000b */
[----:B01----:R-:W-:Y:S01]  /*113e0*/  ENDCOLLECTIVE ;  /* 0x000000000000791b */ /* 0x003fe20003800000 */
.L_x_99:
[----:B------:R-:W-:Y:S01]  /*113f0*/  ULDC.64 UR4, c[0x0][0x208] ;  /* 0x0000820000047ab9 */ /* 0x000fe20000000a00 */
[----:B------:R-:W-:Y:S01]  /*11400*/  IMAD.MOV.U32 R13, RZ, RZ, R7 ;  /* 0x000000ffff0d7224 */ /* 0x000fe200078e0007 */
[----:B------:R-:W-:Y:S01]  /*11410*/  MOV R12, 0x4 ;  /* 0x00000004000c7802 */ /* 0x000fe20000000f00 */
        /* <DEDUP_REMOVED lines=8> */
[----:B------:R0:W-:Y:S02]  /*114a0*/  @P0 LDGSTS.E.BYPASS.LTC128B.128 [R21+0x2d400], desc[UR4][R2.64+0x180], !P1 ;  /* 0x2d40018002150fae */ /* 0x0001e4000c901d44 */
[----:B0-----:R-:W-:Y:S05]  /*114b0*/  WARPSYNC.COLLECTIVE R15, `(.L_x_100) ;  /* 0x000000000f087348 */ /* 0x001fea0003c00000 */
[----:B------:R1:W2:Y:S02]  /*114c0*/  SHFL.IDX P6, R14, R13, R12, R11 ;  /* 0x0000000c0d0e7389 */ /* 0x0002a400000c000b */
[----:B012---:R-:W-:Y:S01]  /*114d0*/  ENDCOLLECTIVE ;  /* 0x000000000000791b */ /* 0x007fe20003800000 */
.L_x_100:
[----:B------:R-:W-:Y:S02]  /*114e0*/  IMAD.MOV.U32 R13, RZ, RZ, R0 ;  /* 0x000000ffff0d7224 */ /* 0x000fe400078e0000 */
[----:B------:R-:W-:-:S07]  /*114f0*/  IMAD.MOV.U32 R4, RZ, RZ, R14 ;  /* 0x000000ffff047224 */ /* 0x000fce00078e000e */
[----:B------:R-:W-:Y:S05]  /*11500*/  WARPSYNC.COLLECTIVE R15, `(.L_x_101) ;  /* 0x000000000f087348 */ /* 0x000fea0003c00000 */
[----:B------:R0:W1:Y:S02]  /*11510*/  SHFL.IDX P6, R14, R13, R12, R11 ;  /* 0x0000000c0d0e7389 */ /* 0x00006400000c000b */
[----:B01----:R-:W-:Y:S01]  /*11520*/  ENDCOLLECTIVE ;  /* 0x000000000000791b */ /* 0x003fe20003800000 */
.L_x_101:
[----:B------:R-:W-:Y:S05]  /*11530*/  BRA `(.L_x_102) ;  /* 0xffffffcc003c7947 */ /* 0x000fea000383ffff */
.L_x_53:
[----:B------:R-:W-:Y:S01]  /*11540*/  IMAD.MOV.U32 R13, RZ, RZ, R8 ;  /* 0x000000ffff0d7224 */ /* 0x000fe200078e0008 */
[----:B------:R-:W-:Y:S01]  /*11550*/  MOV R12, RZ ;  /* 0x000000ff000c7202 */ /* 0x000fe20000000f00 */
[----:B------:R-:W-:Y:S02]  /*11560*/  IMAD.MOV.U32 R11, RZ, RZ, 0x181f ;  /* 0x0000181fff0b7424 */ /* 0x000fe400078e00ff */
[----:B------:R-:W-:Y:S02]  /*11570*/  IMAD.MOV.U32 R15, RZ, RZ, -0x1 ;  /* 0xffffffffff0f7424 */ /* 0x000fe400078e00ff */
[----:B------:R-:W-:-:S07]  /*11580*/  IMAD R7, R23, 0x80, R27 ;  /* 0x0000008017077824 */ /* 0x000fce00078e021b */
[----:B------:R-:W-:Y:S05]  /*11590*/  WARPSYNC.COLLECTIVE R15, `(.L_x_103) ;  /* 0x000000000f087348 */ /* 0x000fea0003c00000 */
[----:B------:R0:W1:Y:S02]  /*115a0*/  SHFL.IDX P6, R14, R13, R12, R11 ;  /* 0x0000000c0d0e7389 */ /* 0x00006400000c000b */
[----:B01----:R-:W-:Y:S01]  /*115b0*/  ENDCOLLECTIVE ;  /* 0x000000000000791b */ /* 0x003fe20003800000 */
.L_x_103:
[----:B------:R-:W-:Y:S01]  /*115c0*/  VIADD R5, R7, 0x10 ;  /* 0x0000001007057836 */ /* 0x000fe20000000000 */
[----:B------:R-:W-:Y:S01]  /*115d0*/  MOV R13, R6 ;  /* 0x00000006000d7202 */ /* 0x000fe20000000f00 */
[----:B------:R-:W-:-:S07]  /*115e0*/  IMAD.MOV.U32 R3, RZ, RZ, R14 ;  /* 0x000000ffff037224 */ /* 0x000fce00078e000e */
[----:B------:R-:W-:Y:S05]  /*115f0*/  WARPSYNC.COLLECTIVE R15, `(.L_x_104) ;  /* 0x000000000f087348 */ /* 0x000fea0003c00000 */
[----:B------:R0:W1:Y:S02]  /*11600*/  SHFL.IDX P6, R14, R13, R12, R11 ;  /* 0x0000000c0d0e7389 */ /* 0x00006400000c000b */
[----:B01----:R-:W-:Y:S01]  /*11610*/  ENDCOLLECTIVE ;  /* 0x000000000000791b */ /* 0x003fe20003800000 */
.L_x_104:
[----:B------:R-:W-:Y:S01]  /*11620*/  ULDC UR4, c[0x0][0x288] ;  /* 0x0000a20000047ab9 */ /* 0x000fe20000000800 */
[----:B------:R-:W-:Y:S01]  /*11630*/  ULDC.64 UR6, c[0x0][0x208] ;  /* 0x0000820000067ab9 */ /* 0x000fe20000000a00 */
[----:B------:R-:W-:-:S05]  /*11640*/  IMAD R0, R0, UR4, RZ ;  /* 0x0000000400007c24 */ /* 0x000fca000f8e02ff */
[----:B------:R-:W-:Y:S02]  /*11650*/  ISETP.GE.AND P0, PT, R7, R0, PT ;  /* 0x000000000700720c */ /* 0x000fe40003f06270 */
[----:B------:R-:W-:Y:S01]  /*11660*/  MOV R13, R8 ;  /* 0x00000008000d7202 */ /* 0x000fe20000000f00 */
[----:B------:R-:W-:-:S10]  /*11670*/  IMAD.MOV.U32 R12, RZ, RZ, 0x1 ;  /* 0x00000001ff0c7424 */ /* 0x000fd400078e00ff */
[----:B------:R-:W-:Y:S01]  /*11680*/  @!P0 LEA R9, R31, UR42, 0x1 ;  /* 0x0000002a1f098c11 */ /* 0x000fe2000f8e08ff */
[----:B------:R-:W-:-:S04]  /*11690*/  IMAD.MOV.U32 R2, RZ, RZ, R14 ;  /* 0x000000ffff027224 */ /* 0x000fc800078e000e */
[----:B------:R-:W-:-:S05]  /*116a0*/  @!P0 IMAD.WIDE.U32 R2, R22, 0x2, R2 ;  /* 0x0000000216028825 */ /* 0x000fca00078e0002 */
[----:B------:R-:W-:Y:S01]  /*116b0*/  @!PT LDS RZ, [RZ] ;  /* 0x00000000fffff984 */ /* 0x000fe20000000800 */
[----:B------:R-:W-:Y:S01]  /*116c0*/  @!PT LDS RZ, [RZ] ;  /* 0x00000000fffff984 */ /* 0x000fe20000000800 */
[----:B------:R-:W-:Y:S01]  /*116d0*/  @!PT LDS RZ, [RZ] ;  /* 0x00000000fffff984 */ /* 0x000fe20000000800 */
[----:B------:R0:W-:Y:S04]  /*116e0*/  @!P0 LDGSTS.E.BYPASS.LTC128B.128 [R9+0x14400], desc[UR6][R2.64], !P4 ;  /* 0x1440000002098fae */ /* 0x0001e8000e101d46 */
[----:B------:R0:W-:Y:S04]  /*116f0*/  @!P0 LDGSTS.E.BYPASS.LTC128B.128 [R9+0x18400], desc[UR6][R2.64+0x80], !P3 ;  /* 0x1840008002098fae */ /* 0x0001e8000d901d46 */
[----:B------:R0:W-:Y:S04]  /*11700*/  @!P0 LDGSTS.E.BYPASS.LTC128B.128 [R9+0x1c400], desc[UR6][R2.64+0x100], !P2 ;  /* 0x1c40010002098fae */ /* 0x0001e8000d101d46 */
[----:B------:R0:W-:Y:S01]  /*11710*/  @!P0 LDGSTS.E.BYPASS.LTC128B.128 [R9+0x20400], desc[UR6][R2.64+0x180], !P1 ;  /* 0x2040018002098fae */ /* 0x0001e2000c901d46 */
[----:B------:R-:W-:-:S13]  /*11720*/  ISETP.GE.AND P0, PT, R5, R0, PT ;  /* 0x000000000500720c */ /* 0x000fda0003f06270 */
[----:B0-----:R-:W-:Y:S05]  /*11730*/  WARPSYNC.COLLECTIVE R15, `(.L_x_105) ;  /* 0x000000000f087348 */ /* 0x001fea0003c00000 */
[----:B------:R1:W2:Y:S02]  /*11740*/  SHFL.IDX P6, R14, R13, R12, R11 ;  /* 0x0000000c0d0e7389 */ /* 0x0002a400000c000b */
[----:B012---:R-:W-:Y:S01]  /*11750*/  ENDCOLLECTIVE ;  /* 0x000000000000791b */ /* 0x007fe20003800000 */
.L_x_105:
[----:B------:R-:W-:Y:S01]  /*11760*/  VIADD R3, R7, 0x20 ;  /* 0x0000002007037836 */ /* 0x000fe20000000000 */
[----:B------:R-:W-:Y:S01]  /*11770*/  @!P0 LEA R21, R31, UR42, 0x1 ;  /* 0x0000002a1f158c11 */ /* 0x000fe2000f8e08ff */
[----:B------:R-:W-:Y:S02]  /*11780*/  IMAD.MOV.U32 R13, RZ, RZ, R6 ;  /* 0x000000ffff0d7224 */ /* 0x000fe400078e0006 */
[----:B------:R-:W-:-:S07]  /*11790*/  IMAD.MOV.U32 R5, RZ, RZ, R14 ;  /* 0x000000ffff057224 */ /* 0x000fce00078e000e */
[----:B------:R-:W-:Y:S05]  /*117a0*/  WARPSYNC.COLLECTIVE R15, `(.L_x_106) ;  /* 0x000000000f087348 */ /* 0x000fea0003c00000 */
[----:B------:R0:W1:Y:S02]  /*117b0*/  SHFL.IDX P6, R14, R13, R12, R11 ;  /* 0x0000000c0d0e7389 */ /* 0x00006400000c000b */
[----:B01----:R-:W-:Y:S01]  /*117c0*/  ENDCOLLECTIVE ;  /* 0x000000000000791b */ /* 0x003fe20003800000 */
.L_x_106:
[----:B------:R-:W-:Y:S01]  /*117d0*/  ULDC.64 UR4, c[0x0][0x208] ;  /* 0x0000820000047ab9 */ /* 0x000fe20000000a00 */
[----:B------:R-:W-:Y:S02]  /*117e0*/  IMAD.MOV.U32 R13, RZ, RZ, R8 ;  /* 0x000000ffff0d7224 */ /* 0x000fe400078e0008 */
[----:B------:R-:W-:Y:S01]  /*117f0*/  IMAD.MOV.U32 R12, RZ, RZ, 0x2 ;  /* 0x00000002ff0c7424 */ /* 0x000fe200078e00ff */
[----:B------:R-:W-:-:S05]  /*11800*/  MOV R4, R14 ;  /* 0x0000000e00047202 */ /* 0x000fca0000000f00 */
        /* <DEDUP_REMOVED lines=12> */
.L_x_107:
[----:B------:R-:W-:Y:S01]  /*118d0*/  VIADD R5, R7, 0x30 ;  /* 0x0000003007057836 */ /* 0x000fe20000000000 */
[----:B------:R-:W-:Y:S01]  /*118e0*/  @!P0 LEA R9, R31, UR42, 0x1 ;  /* 0x0000002a1f098c11 */ /* 0x000fe2000f8e08ff */
[----:B------:R-:W-:Y:S01]  /*118f0*/  IMAD.MOV.U32 R13, RZ, RZ, R6 ;  /* 0x000000ffff0d7224 */ /* 0x000fe200078e0006 */
[----:B------:R-:W-:-:S07]  /*11900*/  MOV R3, R14 ;  /* 0x0000000e00037202 */ /* 0x000fce0000000f00 */
[----:B------:R-:W-:Y:S05]  /*11910*/  WARPSYNC.COLLECTIVE R15, `(.L_x_108) ;  /* 0x000000000f087348 */ /* 0x000fea0003c00000 */
[----:B------:R0:W1:Y:S02]  /*11920*/  SHFL.IDX P6, R14, R13, R12, R11 ;  /* 0x0000000c0d0e7389 */ /* 0x00006400000c000b */
[----:B01----:R-:W-:Y:S01]  /*11930*/  ENDCOLLECTIVE ;  /* 0x000000000000791b */ /* 0x003fe20003800000 */
.L_x_108:
[----:B------:R-:W-:Y:S01]  /*11940*/  ULDC.64 UR4, c[0x0][0x208] ;  /* 0x0000820000047ab9 */ /* 0x000fe20000000a00 */
[----:B------:R-:W-:Y:S01]  /*11950*/  MOV R13, R8 ;  /* 0x00000008000d7202 */ /* 0x000fe20000000f00 */
[----:B------:R-:W-:Y:S02]  /*11960*/  IMAD.MOV.U32 R12, RZ, RZ, 0x3 ;  /* 0x00000003ff0c7424 */ /* 0x000fe400078e00ff */
        /* <DEDUP_REMOVED lines=13> */
.L_x_109:
[----:B------:R-:W-:Y:S01]  /*11a40*/  VIADD R3, R7, 0x40 ;  /* 0x0000004007037836 */ /* 0x000fe20000000000 */
[----:B------:R-:W-:Y:S02]  /*11a50*/  @!P0 LEA R21, R31, UR42, 0x1 ;  /* 0x0000002a1f158c11 */ /* 0x000fe4000f8e08ff */
[----:B------:R-:W-:Y:S01]  /*11a60*/  MOV R13, R6 ;  /* 0x00000006000d7202 */ /* 0x000fe20000000f00 */
[----:B------:R-:W-:-:S07]  /*11a70*/  IMAD.MOV.U32 R5, RZ, RZ, R14 ;  /* 0x000000ffff057224 */ /* 0x000fce00078e000e */
[----:B------:R-:W-:Y:S05]  /*11a80*/  WARPSYNC.COLLECTIVE R15, `(.L_x_110) ;  /* 0x000000000f087348 */ /* 0x000fea0003c00000 */
[----:B------:R0:W1:Y:S02]  /*11a90*/  SHFL.IDX P6, R14, R13, R12, R11 ;  /* 0x0000000c0d0e7389 */ /* 0x00006400000c000b */
[----:B01----:R-:W-:Y:S01]  /*11aa0*/  ENDCOLLECTIVE ;  /* 0x000000000000791b */ /* 0x003fe20003800000 */
.L_x_110:
        /* <DEDUP_REMOVED lines=16> */
.L_x_111:
[----:B------:R-:W-:Y:S01]  /*11bb0*/  VIADD R5, R7, 0x50 ;  /* 0x0000005007057836 */ /* 0x000fe20000000000 */
[----:B------:R-:W-:Y:S02]  /*11bc0*/  @!P0 LEA R9, R31, UR42, 0x1 ;  /* 0x0000002a1f098c11 */ /* 0x000fe4000f8e08ff */
[----:B------:R-:W-:Y:S01]  /*11bd0*/  MOV R13, R6 ;  /* 0x00000006000d7202 */ /* 0x000fe20000000f00 */
[----:B------:R-:W-:-:S07]  /*11be0*/  IMAD.MOV.U32 R3, RZ, RZ, R14 ;  /* 0x000000ffff037224 */ /* 0x000fce00078e000e */
[----:B------:R-:W-:Y:S05]  /*11bf0*/  WARPSYNC.COLLECTIVE R15, `(.L_x_112) ;  /* 0x000000000f087348 */ /* 0x000fea0003c00000 */
[----:B------:R0:W1:Y:S02]  /*11c00*/  SHFL.IDX P6, R14, R13, R12, R11 ;  /* 0x0000000c0d0e7389 */ /* 0x00006400000c000b */
[----:B01----:R-:W-:Y:S01]  /*11c10*/  ENDCOLLECTIVE ;  /* 0x000000000000791b */ /* 0x003fe20003800000 */
.L_x_112:
        /* <DEDUP_REMOVED lines=16> */
.L_x_113:
[----:B------:R-:W-:Y:S01]  /*11d20*/  VIADD R3, R7, 0x60 ;  /* 0x0000006007037836 */ /* 0x000fe20000000000 */
[----:B------:R-:W-:Y:S02]  /*11d30*/  @!P0 LEA R21, R31, UR42, 0x1 ;  /* 0x0000002a1f158c11 */ /* 0x000fe4000f8e08ff */
[----:B------:R-:W-:Y:S01]  /*11d40*/  MOV R13, R6 ;  /* 0x00000006000d7202 */ /* 0x000fe20000000f00 */
[----:B------:R-:W-:-:S07]  /*11d50*/  IMAD.MOV.U32 R5, RZ, RZ, R14 ;  /* 0x000000ffff057224 */ /* 0x000fce00078e000e */
[----:B------:R-:W-:Y:S05]  /*11d60*/  WARPSYNC.COLLECTIVE R15, `(.L_x_114) ;  /* 0x000000000f087348 */ /* 0x000fea0003c00000 */
[----:B------:R0:W1:Y:S02]  /*11d70*/  SHFL.IDX P6, R14, R13, R12, R11 ;  /* 0x0000000c0d0e7389 */ /* 0x00006400000c000b */
[----:B01----:R-:W-:Y:S01]  /*11d80*/  ENDCOLLECTIVE ;  /* 0x000000000000791b */ /* 0x003fe20003800000 */
.L_x_114:
        /* <DEDUP_REMOVED lines=16> */
.L_x_115:
[----:B------:R-:W-:Y:S02]  /*11e90*/  @!P0 LEA R9, R31, UR42, 0x1 ;  /* 0x0000002a1f098c11 */ /* 0x000fe4000f8e08ff */
[----:B------:R-:W-:Y:S01]  /*11ea0*/  MOV R13, R6 ;  /* 0x00000006000d7202 */ /* 0x000fe20000000f00 */
[----:B------:R-:W-:-:S07]  /*11eb0*/  IMAD.MOV.U32 R3, RZ, RZ, R14 ;  /* 0x000000ffff037224 */ /* 0x000fce00078e000e */
[----:B------:R-:W-:Y:S05]  /*11ec0*/  WARPSYNC.COLLECTIVE R15, `(.L_x_116) ;  /* 0x000000000f087348 */ /* 0x000fea0003c00000 */
[----:B------:R0:W1:Y:S02]  /*11ed0*/  SHFL.IDX P6, R14, R13, R12, R11 ;  /* 0x0000000c0d0e7389 */ /* 0x00006400000c000b */
[----:B01----:R-:W-:Y:S01]  /*11ee0*/  ENDCOLLECTIVE ;  /* 0x000000000000791b */ /* 0x003fe20003800000 */
.L_x_116:
[----:B------:R-:W-:Y:S01]  /*11ef0*/  ULDC.64 UR4, c[0x0][0x208] ;  /* 0x0000820000047ab9 */ /* 0x000fe20000000a00 */
[----:B------:R-:W-:Y:S01]  /*11f00*/  IMAD.MOV.U32 R13, RZ, RZ, R8 ;  /* 0x000000ffff0d7224 */ /* 0x000fe200078e0008 */
[----:B------:R-:W-:Y:S01]  /*11f10*/  MOV R12, 0x7 ;  /* 0x00000007000c7802 */ /* 0x000fe20000000f00 */
        /* <DEDUP_REMOVED lines=8> */
[----:B------:R0:W-:Y:S02]  /*11fa0*/  @!P0 LDGSTS.E.BYPASS.LTC128B.128 [R9+0x23400], desc[UR4][R2.64+0x180], !P1 ;  /* 0x2340018002098fae */ /* 0x0001e4000c901d44 */
[----:B0-----:R-:W-:Y:S05]  /*11fb0*/  WARPSYNC.COLLECTIVE R15, `(.L_x_117) ;  /* 0x000000000f087348 */ /* 0x001fea0003c00000 */
[----:B------:R1:W2:Y:S02]  /*11fc0*/  SHFL.IDX P6, R14, R13, R12, R11 ;  /* 0x0000000c0d0e7389 */ /* 0x0002a400000c000b */
[----:B012---:R-:W-:Y:S01]  /*11fd0*/  ENDCOLLECTIVE ;  /* 0x000000000000791b */ /* 0x007fe20003800000 */
.L_x_117:
[----:B------:R-:W-:Y:S02]  /*11fe0*/  IMAD.MOV.U32 R13, RZ, RZ, R6 ;  /* 0x000000ffff0d7224 */ /* 0x000fe400078e0006 */
[----:B------:R-:W-:-:S07]  /*11ff0*/  IMAD.MOV.U32 R8, RZ, RZ, R14 ;  /* 0x000000ffff087224 */ /* 0x000fce00078e000e */
[----:B------:R-:W-:Y:S05]  /*12000*/  WARPSYNC.COLLECTIVE R15, `(.L_x_118) ;  /* 0x000000000f087348 */ /* 0x000fea0003c00000 */
[----:B------:R0:W1:Y:S02]  /*12010*/  SHFL.IDX P6, R14, R13, R12, R11 ;  /* 0x0000000c0d0e7389 */ /* 0x00006400000c000b */
[----:B01----:R-:W-:Y:S01]  /*12020*/  ENDCOLLECTIVE ;  /* 0x000000000000791b */ /* 0x003fe20003800000 */
.L_x_118:
[----:B------:R-:W-:Y:S05]  /*12030*/  BRA `(.L_x_119) ;  /* 0xffffffcc00407947 */ /* 0x000fea000383ffff */
.L_x_56:
[----:B0-----:R-:W-:-:S04]  /*12040*/  MOV R3, UR42 ;  /* 0x0000002a00037c02 */ /* 0x001fc80008000f00 */
[----:B------:R0:W1:Y:S03]  /*12050*/  SYNCS.PHASECHK.TRANS64.TRYWAIT P0, [R3+URZ+0x38820], R0 ;  /* 0x03882000030075a7 */ /* 0x000066000800017f */
[----:B-1----:R-:W-:Y:S05]  /*12060*/  @!P0 NANOSLEEP.SYNCS 0x989680 ;  /* 0x009896800000895d */ /* 0x002fea0003900000 */
[----:B------:R-:W1:Y:S02]  /*12070*/  @!P0 SYNCS.PHASECHK.TRANS64 P0, [R3+URZ+0x38820], R0 ;  /* 0x03882000030085a7 */ /* 0x000e64000800007f */
[----:B-1----:R-:W-:Y:S05]  /*12080*/  @!P0 BRA `(.L_x_56) ;  /* 0xfffffffc00ec8947 */ /* 0x002fea000383ffff */
[----:B------:R-:W-:Y:S05]  /*12090*/  BRA `(.L_x_120) ;  /* 0xffffffcc00907947 */ /* 0x000fea000383ffff */
.L_x_60:
[----:B-1----:R1:W2:Y:S02]  /*120a0*/  SYNCS.PHASECHK.TRANS64.TRYWAIT P0, [R19+URZ+0x38840], R2 ;  /* 0x03884002130075a7 */ /* 0x0022a4000800017f */
[----:B--2---:R-:W-:Y:S05]  /*120b0*/  @!P0 NANOSLEEP.SYNCS 0x989680 ;  /* 0x009896800000895d */ /* 0x004fea0003900000 */
[----:B------:R-:W2:Y:S02]  /*120c0*/  @!P0 SYNCS.PHASECHK.TRANS64 P0, [R19+URZ+0x38840], R2 ;  /* 0x03884002130085a7 */ /* 0x000ea4000800007f */
[----:B--2---:R-:W-:Y:S05]  /*120d0*/  @!P0 BRA `(.L_x_60) ;  /* 0xfffffffc00f08947 */ /* 0x004fea000383ffff */
[----:B------:R-:W-:Y:S05]  /*120e0*/  BRA `(.L_x_121) ;  /* 0xffffffd0009c7947 */ /* 0x000fea000383ffff */
.L_x_61:
        /* <DEDUP_REMOVED lines=8> */
.L_x_123:
[----:B------:R-:W-:Y:S05]  /*12170*/  BSYNC B1 ;  /* 0x0000000000017941 */ /* 0x000fea0003800000 */
.L_x_122:
[----:B------:R-:W-:Y:S01]  /*12180*/  MOV R13, R24 ;  /* 0x00000018000d7202 */ /* 0x000fe20000000f00 */
[----:B------:R-:W-:Y:S01]  /*12190*/  IMAD.MOV.U32 R12, RZ, RZ, RZ ;  /* 0x000000ffff0c7224 */ /* 0x000fe200078e00ff */
[----:B------:R-:W-:Y:S01]  /*121a0*/  MOV R15, 0xffffffff ;  /* 0xffffffff000f7802 */ /* 0x000fe20000000f00 */
[----:B------:R-:W-:Y:S01]  /*121b0*/  IMAD.MOV.U32 R11, RZ, RZ, 0x181f ;  /* 0x0000181fff0b7424 */ /* 0x000fe200078e00ff */
[----:B------:R-:W-:Y:S01]  /*121c0*/  P2R R4, PR, RZ, 0x8 ;  /* 0x00000008ff047803 */ /* 0x000fe20000000000 */
[----:B------:R-:W-:Y:S01]  /*121d0*/  IMAD.MOV.U32 R3, RZ, RZ, R14 ;  /* 0x000000ffff037224 */ /* 0x000fe200078e000e */
[----:B------:R-:W-:Y:S01]  /*121e0*/  LOP3.LUT P3, RZ, R16, 0x10, RZ, 0xc0, !PT ;  /* 0x0000001010ff7812 */ /* 0x000fe2000786c0ff */
[----:B------:R-:W-:-:S12]  /*121f0*/  IMAD.SHL.U32 R32, R22, 0x2, RZ ;  /* 0x0000000216207824 */ /* 0x000fd800078e00ff */
[----:B------:R-:W-:Y:S05]  /*12200*/  WARPSYNC.COLLECTIVE R15, `(.L_x_124) ;  /* 0x000000000f087348 */ /* 0x000fea0003c00000 */
[----:B------:R0:W1:Y:S02]  /*12210*/  SHFL.IDX P6, R14, R13, R12, R11 ;  /* 0x0000000c0d0e7389 */ /* 0x00006400000c000b */
[----:B01----:R-:W-:Y:S01]  /*12220*/  ENDCOLLECTIVE ;  /* 0x000000000000791b */ /* 0x003fe20003800000 */
.L_x_124:
[----:B------:R-:W-:Y:S01]  /*12230*/  P2R R6, PR, RZ, 0x4 ;  /* 0x00000004ff067803 */ /* 0x000fe20000000000 */
[----:B------:R-:W-:Y:S01]  /*12240*/  ULDC.64 UR4, c[0x0][0x208] ;  /* 0x0000820000047ab9 */ /* 0x000fe20000000a00 */
[C---:B------:R-:W-:Y:S02]  /*12250*/  LOP3.LUT P2, RZ, R16.reuse, 0x8, RZ, 0xc0, !PT ;  /* 0x0000000810ff7812 */ /* 0x040fe4000784c0ff */
[----:B------:R-:W-:Y:S02]  /*12260*/  P2R R7, PR, RZ, 0x2 ;  /* 0x00000002ff077803 */ /* 0x000fe40000000000 */
[----:B------:R-:W-:Y:S02]  /*12270*/  LOP3.LUT P1, RZ, R16, 0x4, RZ, 0xc0, !PT ;  /* 0x0000000410ff7812 */ /* 0x000fe4000782c0ff */
[----:B------:R-:W-:Y:S02]  /*12280*/  LEA R25, R25, UR42, 0x1 ;  /* 0x0000002a19197c11 */ /* 0x000fe4000f8e08ff */
[----:B------:R-:W-:Y:S01]  /*12290*/  MOV R13, R27 ;  /* 0x0000001b000d7202 */ /* 0x000fe20000000f00 */
[----:B------:R-:W-:Y:S01]  /*122a0*/  IMAD.MOV.U32 R12, RZ, RZ, 0x1 ;  /* 0x00000001ff0c7424 */ /* 0x000fe200078e00ff */
[----:B------:R-:W-:-:S05]  /*122b0*/  IADD3 R2, P0, R14, R32, RZ ;  /* 0x000000200e027210 */ /* 0x000fca0007f1e0ff */
[----:B------:R-:W-:-:S05]  /*122c0*/  IMAD.X R3, RZ, RZ, R3, P0 ;  /* 0x000000ffff037224 */ /* 0x000fca00000e0603 */
[----:B------:R-:W-:Y:S01]  /*122d0*/  @!PT LDS RZ, [RZ] ;  /* 0x00000000fffff984 */ /* 0x000fe20000000800 */
[----:B------:R-:W-:Y:S01]  /*122e0*/  @!PT LDS RZ, [RZ] ;  /* 0x00000000fffff984 */ /* 0x000fe20000000800 */
[----:B------:R-:W-:Y:S01]  /*122f0*/  @!PT LDS RZ, [RZ] ;  /* 0x00000000fffff984 */ /* 0x000fe20000000800 */
[----:B------:R0:W-:Y:S04]  /*12300*/  LDGSTS.E.BYPASS.LTC128B.128 [R25+0x24400], desc[UR4][R2.64], !P3 ;  /* 0x2440000002197fae */ /* 0x0001e8000d901d44 */
[----:B------:R0:W-:Y:S04]  /*12310*/  LDGSTS.E.BYPASS.LTC128B.128 [R25+0x26c00], desc[UR4][R2.64+0x80], !P2 ;  /* 0x26c0008002197fae */ /* 0x0001e8000d101d44 */
[----:B------:R0:W-:Y:S04]  /*12320*/  LDGSTS.E.BYPASS.LTC128B.128 [R25+0x29400], desc[UR4][R2.64+0x100], !P1 ;  /* 0x2940010002197fae */ /* 0x0001e8000c901d44 */
[----:B------:R0:W-:Y:S02]  /*12330*/  LDGSTS.E.BYPASS.LTC128B.128 [R25+0x2bc00], desc[UR4][R2.64+0x180], !P5 ;  /* 0x2bc0018002197fae */ /* 0x0001e4000e901d44 */
[----:B0-----:R-:W-:Y:S05]  /*12340*/  WARPSYNC.COLLECTIVE R15, `(.L_x_125) ;  /* 0x000000000f087348 */ /* 0x001fea0003c00000 */
[----:B------:R1:W2:Y:S02]  /*12350*/  SHFL.IDX P6, R14, R13, R12, R11 ;  /* 0x0000000c0d0e7389 */ /* 0x0002a400000c000b */
[----:B012---:R-:W-:Y:S01]  /*12360*/  ENDCOLLECTIVE ;  /* 0x000000000000791b */ /* 0x007fe20003800000 */
.L_x_125:
[----:B------:R-:W-:Y:S01]  /*12370*/  MOV R13, R24 ;  /* 0x00000018000d7202 */ /* 0x000fe20000000f00 */
[----:B------:R-:W-:-:S07]  /*12380*/  IMAD.MOV.U32 R5, RZ, RZ, R14 ;  /* 0x000000ffff057224 */ /* 0x000fce00078e000e */
[----:B------:R-:W-:Y:S05]  /*12390*/  WARPSYNC.COLLECTIVE R15, `(.L_x_126) ;  /* 0x000000000f087348 */ /* 0x000fea0003c00000 */
[----:B------:R0:W1:Y:S02]  /*123a0*/  SHFL.IDX P6, R14, R13, R12, R11 ;  /* 0x0000000c0d0e7389 */ /* 0x00006400000c000b */
[----:B01----:R-:W-:Y:S01]  /*123b0*/  ENDCOLLECTIVE ;  /* 0x000000000000791b */ /* 0x003fe20003800000 */
.L_x_126:
[----:B------:R-:W-:Y:S01]  /*123c0*/  ULDC.64 UR4, c[0x0][0x208] ;  /* 0x0000820000047ab9 */ /* 0x000fe20000000a00 */
[----:B------:R-:W-:Y:S01]  /*123d0*/  MOV R13, R27 ;  /* 0x0000001b000d7202 */ /* 0x000fe20000000f00 */
[----:B------:R-:W-:Y:S02]  /*123e0*/  IMAD.MOV.U32 R12, RZ, RZ, 0x2 ;  /* 0x00000002ff0c7424 */ /* 0x000fe400078e00ff */
[----:B------:R-:W-:-:S05]  /*123f0*/  IMAD.MOV.U32 R11, RZ, RZ, R14 ;  /* 0x000000ffff0b7224 */ /* 0x000fca00078e000e */
[----:B------:R-:W-:Y:S01]  /*12400*/  IADD3 R2, P0, R11, R32, RZ ;  /* 0x000000200b027210 */ /* 0x000fe20007f1e0ff */
[----:B------:R-:W-:-:S04]  /*12410*/  IMAD.MOV.U32 R11, RZ, RZ, 0x181f ;  /* 0x0000181fff0b7424 */ /* 0x000fc800078e00ff */
        /* <DEDUP_REMOVED lines=11> */
.L_x_127:
[----:B------:R-:W-:Y:S01]  /*124d0*/  IMAD.MOV.U32 R13, RZ, RZ, R24 ;  /* 0x000000ffff0d7224 */ /* 0x000fe200078e0018 */
[----:B------:R-:W-:-:S07]  /*124e0*/  MOV R5, R14 ;  /* 0x0000000e00057202 */ /* 0x000fce0000000f00 */
[----:B------:R-:W-:Y:S05]  /*124f0*/  WARPSYNC.COLLECTIVE R15, `(.L_x_128) ;  /* 0x000000000f087348 */ /* 0x000fea0003c00000 */
[----:B------:R0:W1:Y:S02]  /*12500*/  SHFL.IDX P6, R14, R13, R12, R11 ;  /* 0x0000000c0d0e7389 */ /* 0x00006400000c000b */
[----:B01----:R-:W-:Y:S01]  /*12510*/  ENDCOLLECTIVE ;  /* 0x000000000000791b */ /* 0x003fe20003800000 */
.L_x_128:
[----:B------:R-:W-:Y:S01]  /*12520*/  ULDC.64 UR4, c[0x0][0x208] ;  /* 0x0000820000047ab9 */ /* 0x000fe20000000a00 */
[----:B------:R-:W-:Y:S02]  /*12530*/  IMAD.MOV.U32 R13, RZ, RZ, R27 ;  /* 0x000000ffff0d7224 */ /* 0x000fe400078e001b */
[----:B------:R-:W-:Y:S02]  /*12540*/  IMAD.MOV.U32 R12, RZ, RZ, 0x3 ;  /* 0x00000003ff0c7424 */ /* 0x000fe400078e00ff */
[----:B------:R-:W-:-:S05]  /*12550*/  IMAD.MOV.U32 R11, RZ, RZ, R14 ;  /* 0x000000ffff0b7224 */ /* 0x000fca00078e000e */
[----:B------:R-:W-:Y:S02]  /*12560*/  IADD3 R2, P0, R11, R32, RZ ;  /* 0x000000200b027210 */ /* 0x000fe40007f1e0ff */
[----:B------:R-:W-:Y:S02]  /*12570*/  MOV R11, 0x181f ;  /* 0x0000181f000b7802 */ /* 0x000fe40000000f00 */
[----:B------:R-:W-:Y:S02]  /*12580*/  IADD3.X R3, RZ, R5, RZ, P0, !PT ;  /* 0x00000005ff037210 */ /* 0x000fe400007fe4ff */
[----:B------:R-:W-:-:S03]  /*12590*/  SHF.L.U32 R5, R22, 0x1, RZ ;  /* 0x0000000116057819 */ /* 0x000fc600000006ff */
        /* <DEDUP_REMOVED lines=10> */
.L_x_129:
[----:B------:R-:W-:Y:S02]  /*12640*/  IMAD.MOV.U32 R13, RZ, RZ, R24 ;  /* 0x000000ffff0d7224 */ /* 0x000fe400078e0018 */
[----:B------:R-:W-:-:S07]  /*12650*/  IMAD.MOV.U32 R32, RZ, RZ, R14 ;  /* 0x000000ffff207224 */ /* 0x000fce00078e000e */
[----:B------:R-:W-:Y:S05]  /*12660*/  WARPSYNC.COLLECTIVE R15, `(.L_x_130) ;  /* 0x000000000f087348 */ /* 0x000fea0003c00000 */
[----:B------:R0:W1:Y:S02]  /*12670*/  SHFL.IDX P6, R14, R13, R12, R11 ;  /* 0x0000000c0d0e7389 */ /* 0x00006400000c000b */
[----:B01----:R-:W-:Y:S01]  /*12680*/  ENDCOLLECTIVE ;  /* 0x000000000000791b */ /* 0x003fe20003800000 */
.L_x_130:
[----:B------:R-:W-:Y:S01]  /*12690*/  ULDC.64 UR4, c[0x0][0x208] ;  /* 0x0000820000047ab9 */ /* 0x000fe20000000a00 */
[----:B------:R-:W-:Y:S01]  /*126a0*/  MOV R13, R27 ;  /* 0x0000001b000d7202 */ /* 0x000fe20000000f00 */
[----:B------:R-:W-:Y:S02]  /*126b0*/  IMAD.MOV.U32 R12, RZ, RZ, 0x4 ;  /* 0x00000004ff0c7424 */ /* 0x000fe400078e00ff */
[----:B------:R-:W-:-:S05]  /*126c0*/  IMAD.MOV.U32 R2, RZ, RZ, R14 ;  /* 0x000000ffff027224 */ /* 0x000fca00078e000e */
[----:B------:R-:W-:-:S05]  /*126d0*/  IADD3 R2, P0, R2, R5, RZ ;  /* 0x0000000502027210 */ /* 0x000fca0007f1e0ff */
[----:B------:R-:W-:-:S05]  /*126e0*/  IMAD.X R3, RZ, RZ, R32, P0 ;  /* 0x000000ffff037224 */ /* 0x000fca00000e0620 */
[----:B------:R-:W-:Y:S01]  /*126f0*/  @!PT LDS RZ, [RZ] ;  /* 0x00000000fffff984 */ /* 0x000fe20000000800 */
[----:B------:R-:W-:Y:S01]  /*12700*/  @!PT LDS RZ, [RZ] ;  /* 0x00000000fffff984 */ /* 0x000fe20000000800 */
[----:B------:R-:W-:Y:S01]  /*12710*/  @!PT LDS RZ, [RZ] ;  /* 0x00000000fffff984 */ /* 0x000fe20000000800 */
[----:B------:R0:W-:Y:S01]  /*12720*/  LDGSTS.E.BYPASS.LTC128B.128 [R25+0x25c00], desc[UR4][R2.64], !P3 ;  /* 0x25c0000002197fae */ /* 0x0001e2000d901d44 */
[----:B------:R-:W-:-:S03]  /*12730*/  ISETP.NE.AND P3, PT, R4, RZ, PT ;  /* 0x000000ff0400720c */ /* 0x000fc60003f65270 */
[----:B------:R0:W-:Y:S01]  /*12740*/  LDGSTS.E.BYPASS.LTC128B.128 [R25+0x28400], desc[UR4][R2.64+0x80], !P2 ;  /* 0x2840008002197fae */ /* 0x0001e2000d101d44 */
[----:B------:R-:W-:-:S03]  /*12750*/  ISETP.NE.AND P2, PT, R6, RZ, PT ;  /* 0x000000ff0600720c */ /* 0x000fc60003f45270 */
[----:B------:R0:W-:Y:S01]  /*12760*/  LDGSTS.E.BYPASS.LTC128B.128 [R25+0x2ac00], desc[UR4][R2.64+0x100], !P1 ;  /* 0x2ac0010002197fae */ /* 0x0001e2000c901d44 */
[----:B------:R-:W-:-:S03]  /*12770*/  ISETP.NE.AND P1, PT, R7, RZ, PT ;  /* 0x000000ff0700720c */ /* 0x000fc60003f25270 */
[----:B------:R0:W-:Y:S10]  /*12780*/  LDGSTS.E.BYPASS.LTC128B.128 [R25+0x2d400], desc[UR4][R2.64+0x180], !P5 ;  /* 0x2d40018002197fae */ /* 0x0001f4000e901d44 */
[----:B0-----:R-:W-:Y:S05]  /*12790*/  WARPSYNC.COLLECTIVE R15, `(.L_x_131) ;  /* 0x000000000f087348 */ /* 0x001fea0003c00000 */
[----:B------:R1:W2:Y:S02]  /*127a0*/  SHFL.IDX P6, R14, R13, R12, R11 ;  /* 0x0000000c0d0e7389 */ /* 0x0002a400000c000b */
[----:B012---:R-:W-:Y:S01]  /*127b0*/  ENDCOLLECTIVE ;  /* 0x000000000000791b */ /* 0x007fe20003800000 */
.L_x_131:
[----:B------:R-:W-:Y:S01]  /*127c0*/  MOV R13, R24 ;  /* 0x00000018000d7202 */ /* 0x000fe20000000f00 */
[----:B------:R-:W-:-:S07]  /*127d0*/  IMAD.MOV.U32 R27, RZ, RZ, R14 ;  /* 0x000000ffff1b7224 */ /* 0x000fce00078e000e */
[----:B------:R-:W-:Y:S05]  /*127e0*/  WARPSYNC.COLLECTIVE R15, `(.L_x_132) ;  /* 0x000000000f087348 */ /* 0x000fea0003c00000 */
[----:B------:R0:W1:Y:S02]  /*127f0*/  SHFL.IDX P6, R14, R13, R12, R11 ;  /* 0x0000000c0d0e7389 */ /* 0x00006400000c000b */
[----:B01----:R-:W-:Y:S01]  /*12800*/  ENDCOLLECTIVE ;  /* 0x000000000000791b */ /* 0x003fe20003800000 */
.L_x_132:
[----:B------:R-:W-:Y:S05]  /*12810*/  BRA `(.L_x_133) ;  /* 0xffffffcc00f87947 */ /* 0x000fea000383ffff */
.L_x_66:
[----:B0-----:R0:W2:Y:S02]  /*12820*/  SYNCS.PHASECHK.TRANS64.TRYWAIT P0, [R4+URZ+0x38860], R3 ;  /* 0x03886003040075a7 */ /* 0x0010a4000800017f */
[----:B--2---:R-:W-:Y:S05]  /*12830*/  @!P0 NANOSLEEP.SYNCS 0x989680 ;  /* 0x009896800000895d */ /* 0x004fea0003900000 */
[----:B------:R-:W2:Y:S02]  /*12840*/  @!P0 SYNCS.PHASECHK.TRANS64 P0, [R4+URZ+0x38860], R3 ;  /* 0x03886003040085a7 */ /* 0x000ea4000800007f */
[----:B--2---:R-:W-:Y:S05]  /*12850*/  @!P0 BRA `(.L_x_66) ;  /* 0xfffffffc00f08947 */ /* 0x004fea000383ffff */
[----:B------:R-:W-:Y:S05]  /*12860*/  BRA `(.L_x_134) ;  /* 0xffffffd000747947 */ /* 0x000fea000383ffff */
.L_x_67:
[----:B------:R-:W-:Y:S01]  /*12870*/  BSSY B1, `(.L_x_135) ;  /* 0x0000008000017945 */ /* 0x000fe20003800000 */
[----:B------:R-:W-:Y:S01]  /*12880*/  IMAD.MOV.U32 R13, RZ, RZ, R18 ;  /* 0x000000ffff0d7224 */ /* 0x000fe200078e0012 */
[----:B------:R-:W-:Y:S01]  /*12890*/  MOV R11, 0x181f ;  /* 0x0000181f000b7802 */ /* 0x000fe20000000f00 */
[----:B------:R-:W-:Y:S02]  /*128a0*/  IMAD.MOV.U32 R12, RZ, RZ, RZ ;  /* 0x000000ffff0c7224 */ /* 0x000fe400078e00ff */
[----:B------:R-:W-:-:S07]  /*128b0*/  IMAD.MOV.U32 R15, RZ, RZ, -0x1 ;  /* 0xffffffffff0f7424 */ /* 0x000fce00078e00ff */
[----:B01----:R-:W-:Y:S05]  /*128c0*/  WARPSYNC.COLLECTIVE R15, `(.L_x_136) ;  /* 0x000000000f087348 */ /* 0x003fea0003c00000 */
[----:B------:R2:W3:Y:S02]  /*128d0*/  SHFL.IDX P6, R14, R13, R12, R11 ;  /* 0x0000000c0d0e7389 */ /* 0x0004e400000c000b */
[----:B0123--:R-:W-:Y:S01]  /*128e0*/  ENDCOLLECTIVE ;  /* 0x000000000000791b */ /* 0x00ffe20003800000 */
.L_x_136:
[----:B------:R-:W-:Y:S05]  /*128f0*/  BSYNC B1 ;  /* 0x0000000000017941 */ /* 0x000fea0003800000 */
.L_x_135:
[----:B------:R-:W-:Y:S01]  /*12900*/  MOV R13, R17 ;  /* 0x00000011000d7202 */ /* 0x000fe20000000f00 */
[----:B------:R-:W-:Y:S01]  /*12910*/  IMAD.MOV.U32 R12, RZ, RZ, RZ ;  /* 0x000000ffff0c7224 */ /* 0x000fe200078e00ff */
[----:B------:R-:W-:Y:S01]  /*12920*/  MOV R15, 0xffffffff ;  /* 0xffffffff000f7802 */ /* 0x000fe20000000f00 */
[----:B------:R-:W-:Y:S01]  /*12930*/  IMAD.MOV.U32 R11, RZ, RZ, 0x181f ;  /* 0x0000181fff0b7424 */ /* 0x000fe200078e00ff */
[----:B------:R-:W-:Y:S01]  /*12940*/  LEA R5, R5, UR42, 0x1 ;  /* 0x0000002a05057c11 */ /* 0x000fe2000f8e08ff */
[----:B------:R-:W-:-:S07]  /*12950*/  IMAD.MOV.U32 R3, RZ, RZ, R14 ;  /* 0x000000ffff037224 */ /* 0x000fce00078e000e */
[----:B------:R-:W-:Y:S05]  /*12960*/  WARPSYNC.COLLECTIVE R15, `(.L_x_137) ;  /* 0x000000000f087348 */ /* 0x000fea0003c00000 */
[----:B------:R0:W1:Y:S02]  /*12970*/  SHFL.IDX P6, R14, R13, R12, R11 ;  /* 0x0000000c0d0e7389 */ /* 0x00006400000c000b */
[----:B01----:R-:W-:Y:S01]  /*12980*/  ENDCOLLECTIVE ;  /* 0x000000000000791b */ /* 0x003fe20003800000 */
.L_x_137:
[----:B------:R-:W-:Y:S01]  /*12990*/  ULDC.64 UR4, c[0x0][0x208] ;  /* 0x0000820000047ab9 */ /* 0x000fe20000000a00 */
[----:B------:R-:W-:Y:S01]  /*129a0*/  IMAD.MOV.U32 R13, RZ, RZ, R18 ;  /* 0x000000ffff0d7224 */ /* 0x000fe200078e0012 */
[----:B------:R-:W-:Y:S02]  /*129b0*/  MOV R12, 0x1 ;  /* 0x00000001000c7802 */ /* 0x000fe40000000f00 */
[----:B------:R-:W-:-:S05]  /*129c0*/  IADD3 R2, P0, R14, R6, RZ ;  /* 0x000000060e027210 */ /* 0x000fca0007f1e0ff */
[----:B------:R-:W-:Y:S01]  /*129d0*/  IMAD.X R3, RZ, RZ, R3, P0 ;  /* 0x000000ffff037224 */ /* 0x000fe200000e0603 */
[----:B------:R-:W-:-:S13]  /*129e0*/  ISETP.LT.OR P0, PT, R0, 0x1, P4 ;  /* 0x000000010000780c */ /* 0x000fda0002701670 */
[----:B------:R-:W-:Y:S01]  /*129f0*/  @!PT LDS RZ, [RZ] ;  /* 0x00000000fffff984 */ /* 0x000fe20000000800 */
[----:B------:R-:W-:Y:S01]  /*12a00*/  @!PT LDS RZ, [RZ] ;  /* 0x00000000fffff984 */ /* 0x000fe20000000800 */
[----:B------:R-:W-:Y:S01]  /*12a10*/  @!PT LDS RZ, [RZ] ;  /* 0x00000000fffff984 */ /* 0x000fe20000000800 */
[----:B------:R0:W-:Y:S01]  /*12a20*/  LDGSTS.E.BYPASS.LTC128B.128 [R5+0x400], desc[UR4][R2.64], !P0 ;  /* 0x0040000002057fae */ /* 0x0001e2000c101d44 */
[----:B------:R-:W-:-:S13]  /*12a30*/  ISETP.LT.OR P0, PT, R0, 0x1, P3 ;  /* 0x000000010000780c */ /* 0x000fda0001f01670 */
[----:B------:R0:W-:Y:S01]  /*12a40*/  LDGSTS.E.BYPASS.LTC128B.128 [R5+0x2c00], desc[UR4][R2.64+0x80], !P0 ;  /* 0x02c0008002057fae */ /* 0x0001e2000c101d44 */
[----:B------:R-:W-:-:S13]  /*12a50*/  ISETP.LT.OR P0, PT, R0, 0x1, P2 ;  /* 0x000000010000780c */ /* 0x000fda0001701670 */
[----:B------:R0:W-:Y:S01]  /*12a60*/  LDGSTS.E.BYPASS.LTC128B.128 [R5+0x5400], desc[UR4][R2.64+0x100], !P0 ;  /* 0x0540010002057fae */ /* 0x0001e2000c101d44 */
[----:B------:R-:W-:-:S13]  /*12a70*/  ISETP.LT.OR P0, PT, R0, 0x1, P1 ;  /* 0x000000010000780c */ /* 0x000fda0000f01670 */
[----:B------:R0:W-:Y:S02]  /*12a80*/  LDGSTS.E.BYPASS.LTC128B.128 [R5+0x7c00], desc[UR4][R2.64+0x180], !P0 ;  /* 0x07c0018002057fae */ /* 0x0001e4000c101d44 */
[----:B0-----:R-:W-:Y:S05]  /*12a90*/  WARPSYNC.COLLECTIVE R15, `(.L_x_138) ;  /* 0x000000000f087348 */ /* 0x001fea0003c00000 */
[----:B------:R1:W2:Y:S02]  /*12aa0*/  SHFL.IDX P6, R14, R13, R12, R11 ;  /* 0x0000000c0d0e7389 */ /* 0x0002a400000c000b */
[----:B012---:R-:W-:Y:S01]  /*12ab0*/  ENDCOLLECTIVE ;  /* 0x000000000000791b */ /* 0x007fe20003800000 */
.L_x_138:
[----:B------:R-:W-:Y:S02]  /*12ac0*/  IMAD.MOV.U32 R13, RZ, RZ, R17 ;  /* 0x000000ffff0d7224 */ /* 0x000fe400078e0011 */
[----:B------:R-:W-:-:S07]  /*12ad0*/  IMAD.MOV.U32 R3, RZ, RZ, R14 ;  /* 0x000000ffff037224 */ /* 0x000fce00078e000e */
[----:B------:R-:W-:Y:S05]  /*12ae0*/  WARPSYNC.COLLECTIVE R15, `(.L_x_139) ;  /* 0x000000000f087348 */ /* 0x000fea0003c00000 */
[----:B------:R0:W1:Y:S02]  /*12af0*/  SHFL.IDX P6, R14, R13, R12, R11 ;  /* 0x0000000c0d0e7389 */ /* 0x00006400000c000b */
[----:B01----:R-:W-:Y:S01]  /*12b00*/  ENDCOLLECTIVE ;  /* 0x000000000000791b */ /* 0x003fe20003800000 */
.L_x_139:
[----:B------:R-:W-:Y:S01]  /*12b10*/  ULDC.64 UR4, c[0x0][0x208] ;  /* 0x0000820000047ab9 */ /* 0x000fe20000000a00 */
[----:B------:R-:W-:Y:S02]  /*12b20*/  IMAD.MOV.U32 R13, RZ, RZ, R18 ;  /* 0x000000ffff0d7224 */ /* 0x000fe400078e0012 */
[----:B------:R-:W-:Y:S01]  /*12b30*/  IMAD.MOV.U32 R12, RZ, RZ, 0x2 ;  /* 0x00000002ff0c7424 */ /* 0x000fe200078e00ff */
[----:B------:R-:W-:-:S04]  /*12b40*/  IADD3 R2, P0, R14, R6, RZ ;  /* 0x000000060e027210 */ /* 0x000fc80007f1e0ff */
[----:B------:R-:W-:Y:S02]  /*12b50*/  IADD3.X R3, RZ, R3, RZ, P0, !PT ;  /* 0x00000003ff037210 */ /* 0x000fe400007fe4ff */
        /* <DEDUP_REMOVED lines=14> */
.L_x_140:
[----:B------:R-:W-:Y:S01]  /*12c40*/  IMAD.MOV.U32 R13, RZ, RZ, R17 ;  /* 0x000000ffff0d7224 */ /* 0x000fe200078e0011 */
[----:B------:R-:W-:-:S07]  /*12c50*/  MOV R3, R14 ;  /* 0x0000000e00037202 */ /* 0x000fce0000000f00 */
[----:B------:R-:W-:Y:S05]  /*12c60*/  WARPSYNC.COLLECTIVE R15, `(.L_x_141) ;  /* 0x000000000f087348 */ /* 0x000fea0003c00000 */
[----:B------:R0:W1:Y:S02]  /*12c70*/  SHFL.IDX P6, R14, R13, R12, R11 ;  /* 0x0000000c0d0e7389 */ /* 0x00006400000c000b */
[----:B01----:R-:W-:Y:S01]  /*12c80*/  ENDCOLLECTIVE ;  /* 0x000000000000791b */ /* 0x003fe20003800000 */
.L_x_141:
[----:B------:R-:W-:Y:S01]  /*12c90*/  ULDC.64 UR4, c[0x0][0x208] ;  /* 0x0000820000047ab9 */ /* 0x000fe20000000a00 */
[----:B------:R-:W-:Y:S01]  /*12ca0*/  MOV R13, R18 ;  /* 0x00000012000d7202 */ /* 0x000fe20000000f00 */
[----:B------:R-:W-:Y:S01]  /*12cb0*/  IMAD.MOV.U32 R12, RZ, RZ, 0x3 ;  /* 0x00000003ff0c7424 */ /* 0x000fe200078e00ff */
        /* <DEDUP_REMOVED lines=16> */
.L_x_142:
[----:B------:R-:W-:Y:S01]  /*12dc0*/  MOV R13, R17 ;  /* 0x00000011000d7202 */ /* 0x000fe20000000f00 */
[----:B------:R-:W-:-:S07]  /*12dd0*/  IMAD.MOV.U32 R3, RZ, RZ, R14 ;  /* 0x000000ffff037224 */ /* 0x000fce00078e000e */
[----:B------:R-:W-:Y:S05]  /*12de0*/  WARPSYNC.COLLECTIVE R15, `(.L_x_143) ;  /* 0x000000000f087348 */ /* 0x000fea0003c00000 */
[----:B------:R0:W1:Y:S02]  /*12df0*/  SHFL.IDX P6, R14, R13, R12, R11 ;  /* 0x0000000c0d0e7389 */ /* 0x00006400000c000b */
[----:B01----:R-:W-:Y:S01]  /*12e00*/  ENDCOLLECTIVE ;  /* 0x000000000000791b */ /* 0x003fe20003800000 */
.L_x_143:
        /* <DEDUP_REMOVED lines=19> */
.L_x_144:
[----:B------:R-:W-:Y:S02]  /*12f40*/  IMAD.MOV.U32 R13, RZ, RZ, R17 ;  /* 0x000000ffff0d7224 */ /* 0x000fe400078e0011 */
[----:B------:R-:W-:-:S07]  /*12f50*/  IMAD.MOV.U32 R18, RZ, RZ, R14 ;  /* 0x000000ffff127224 */ /* 0x000fce00078e000e */
[----:B------:R-:W-:Y:S05]  /*12f60*/  WARPSYNC.COLLECTIVE R15, `(.L_x_145) ;  /* 0x000000000f087348 */ /* 0x000fea0003c00000 */
[----:B------:R0:W1:Y:S02]  /*12f70*/  SHFL.IDX P6, R14, R13, R12, R11 ;  /* 0x0000000c0d0e7389 */ /* 0x00006400000c000b */
[----:B01----:R-:W-:Y:S01]  /*12f80*/  ENDCOLLECTIVE ;  /* 0x000000000000791b */ /* 0x003fe20003800000 */
.L_x_145:
[----:B------:R-:W-:Y:S05]  /*12f90*/  BRA `(.L_x_146) ;  /* 0xffffffcc008c7947 */ /* 0x000fea000383ffff */
.L_x_73:
[----:B0-----:R0:W1:Y:S02]  /*12fa0*/  SYNCS.PHASECHK.TRANS64.TRYWAIT P0, [R0+URZ+0x38860], R3 ;  /* 0x03886003000075a7 */ /* 0x001064000800017f */
[----:B-1----:R-:W-:Y:S05]  /*12fb0*/  @!P0 NANOSLEEP.SYNCS 0x989680 ;  /* 0x009896800000895d */ /* 0x002fea0003900000 */
[----:B------:R-:W1:Y:S02]  /*12fc0*/  @!P0 SYNCS.PHASECHK.TRANS64 P0, [R0+URZ+0x38860], R3 ;  /* 0x03886003000085a7 */ /* 0x000e64000800007f */
[----:B-1----:R-:W-:Y:S05]  /*12fd0*/  @!P0 BRA `(.L_x_73) ;  /* 0xfffffffc00f08947 */ /* 0x002fea000383ffff */
[----:B------:R-:W-:Y:S05]  /*12fe0*/  BRA `(.L_x_147) ;  /* 0xffffffd000947947 */ /* 0x000fea000383ffff */
.L_x_74:
[----:B------:R-:W-:Y:S01]  /*12ff0*/  BSSY B0, `(.L_x_148) ;  /* 0x0000008000007945 */ /* 0x000fe20003800000 */
[----:B------:R-:W-:Y:S01]  /*13000*/  MOV R13, R18 ;  /* 0x00000012000d7202 */ /* 0x000fe20000000f00 */
[----:B------:R-:W-:Y:S01]  /*13010*/  IMAD.MOV.U32 R12, RZ, RZ, RZ ;  /* 0x000000ffff0c7224 */ /* 0x000fe200078e00ff */
[----:B------:R-:W-:Y:S01]  /*13020*/  MOV R15, 0xffffffff ;  /* 0xffffffff000f7802 */ /* 0x000fe20000000f00 */
[----:B------:R-:W-:-:S07]  /*13030*/  IMAD.MOV.U32 R11, RZ, RZ, 0x181f ;  /* 0x0000181fff0b7424 */ /* 0x000fce00078e00ff */
[----:B0-----:R-:W-:Y:S05]  /*13040*/  WARPSYNC.COLLECTIVE R15, `(.L_x_149) ;  /* 0x000000000f087348 */ /* 0x001fea0003c00000 */
[----:B------:R1:W2:Y:S02]  /*13050*/  SHFL.IDX P6, R14, R13, R12, R11 ;  /* 0x0000000c0d0e7389 */ /* 0x0002a400000c000b */
[----:B012---:R-:W-:Y:S01]  /*13060*/  ENDCOLLECTIVE ;  /* 0x000000000000791b */ /* 0x007fe20003800000 */
.L_x_149:
[----:B------:R-:W-:Y:S05]  /*13070*/  BSYNC B0 ;  /* 0x0000000000007941 */ /* 0x000fea0003800000 */
.L_x_148:
[----:B------:R-:W-:Y:S01]  /*13080*/  IMAD.MOV.U32 R13, RZ, RZ, R17 ;  /* 0x000000ffff0d7224 */ /* 0x000fe200078e0011 */
[----:B------:R-:W-:Y:S01]  /*13090*/  MOV R12, RZ ;  /* 0x000000ff000c7202 */ /* 0x000fe20000000f00 */
[----:B------:R-:W-:Y:S01]  /*130a0*/  IMAD.MOV.U32 R11, RZ, RZ, 0x181f ;  /* 0x0000181fff0b7424 */ /* 0x000fe200078e00ff */
[----:B------:R-:W-:Y:S01]  /*130b0*/  LEA R4, R4, UR42, 0x1 ;  /* 0x0000002a04047c11 */ /* 0x000fe2000f8e08ff */
[----:B------:R-:W-:Y:S02]  /*130c0*/  IMAD.MOV.U32 R15, RZ, RZ, -0x1 ;  /* 0xffffffffff0f7424 */ /* 0x000fe400078e00ff */
[----:B------:R-:W-:-:S07]  /*130d0*/  IMAD.MOV.U32 R3, RZ, RZ, R14 ;  /* 0x000000ffff037224 */ /* 0x000fce00078e000e */
[----:B------:R-:W-:Y:S05]  /*130e0*/  WARPSYNC.COLLECTIVE R15, `(.L_x_150) ;  /* 0x000000000f087348 */ /* 0x000fea0003c00000 */
[----:B------:R0:W1:Y:S02]  /*130f0*/  SHFL.IDX P6, R14, R13, R12, R11 ;  /* 0x0000000c0d0e7389 */ /* 0x00006400000c000b */
[----:B01----:R-:W-:Y:S01]  /*13100*/  ENDCOLLECTIVE ;  /* 0x000000000000791b */ /* 0x003fe20003800000 */
.L_x_150:
[----:B------:R-:W-:Y:S01]  /*13110*/  ULDC UR4, c[0x0][0x2f4] ;  /* 0x0000bd0000047ab9 */ /* 0x000fe20000000800 */
[----:B------:R-:W-:Y:S01]  /*13120*/  ULDC.64 UR6, c[0x0][0x208] ;  /* 0x0000820000067ab9 */ /* 0x000fe20000000a00 */
[----:B------:R-:W-:Y:S02]  /*13130*/  ISETP.GE.AND P2, PT, R22, UR4, PT ;  /* 0x0000000416007c0c */ /* 0x000fe4000bf46270 */
[----:B------:R-:W-:Y:S02]  /*13140*/  ISETP.GE.AND P3, PT, R37, UR4, PT ;  /* 0x0000000425007c0c */ /* 0x000fe4000bf66270 */
[C---:B------:R-:W-:Y:S02]  /*13150*/  ISETP.LT.OR P5, PT, R5.reuse, 0x1, P2 ;  /* 0x000000010500780c */ /* 0x040fe400017a1670 */
[----:B------:R-:W-:Y:S02]  /*13160*/  ISETP.LT.OR P4, PT, R5, 0x1, P3 ;  /* 0x000000010500780c */ /* 0x000fe40001f81670 */
[----:B------:R-:W-:-:S02]  /*13170*/  ISETP.GE.AND P1, PT, R36, UR4, PT ;  /* 0x0000000424007c0c */ /* 0x000fc4000bf26270 */
[----:B------:R-:W-:Y:S01]  /*13180*/  ISETP.GE.AND P0, PT, R35, UR4, PT ;  /* 0x0000000423007c0c */ /* 0x000fe2000bf06270 */
[----:B------:R-:W-:Y:S02]  /*13190*/  IMAD.MOV.U32 R13, RZ, RZ, R18 ;  /* 0x000000ffff0d7224 */ /* 0x000fe400078e0012 */
[----:B------:R-:W-:Y:S01]  /*131a0*/  IMAD.MOV.U32 R12, RZ, RZ, 0x1 ;  /* 0x00000001ff0c7424 */ /* 0x000fe200078e00ff */
[----:B------:R-:W-:-:S05]  /*131b0*/  MOV R2, R14 ;  /* 0x0000000e00027202 */ /* 0x000fca0000000f00 */
[----:B------:R-:W-:-:S05]  /*131c0*/  IMAD.WIDE.U32 R2, R22, 0x2, R2 ;  /* 0x0000000216027825 */ /* 0x000fca00078e0002 */
[----:B------:R-:W-:Y:S01]  /*131d0*/  @!PT LDS RZ, [RZ] ;  /* 0x00000000fffff984 */ /* 0x000fe20000000800 */
[----:B------:R-:W-:Y:S01]  /*131e0*/  @!PT LDS RZ, [RZ] ;  /* 0x00000000fffff984 */ /* 0x000fe20000000800 */
[----:B------:R-:W-:Y:S01]  /*131f0*/  @!PT LDS RZ, [RZ] ;  /* 0x00000000fffff984 */ /* 0x000fe20000000800 */
[----:B------:R0:W-:Y:S01]  /*13200*/  LDGSTS.E.BYPASS.LTC128B.128 [R4+0x400], desc[UR6][R2.64], !P5 ;  /* 0x0040000002047fae */ /* 0x0001e2000e901d46 */
[----:B------:R-:W-:-:S03]  /*13210*/  ISETP.LT.OR P5, PT, R5, 0x1, P1 ;  /* 0x000000010500780c */ /* 0x000fc60000fa1670 */
[----:B------:R0:W-:Y:S01]  /*13220*/  LDGSTS.E.BYPASS.LTC128B.128 [R4+0x2c00], desc[UR6][R2.64+0x80], !P4 ;  /* 0x02c0008002047fae */ /* 0x0001e2000e101d46 */
[----:B------:R-:W-:-:S09]  /*13230*/  ISETP.LT.OR P4, PT, R5, 0x1, P0 ;  /* 0x000000010500780c */ /* 0x000fd20000781670 */
[----:B------:R0:W-:Y:S01]  /*13240*/  LDGSTS.E.BYPASS.LTC128B.128 [R4+0x5400], desc[UR6][R2.64+0x100], !P5 ;  /* 0x0540010002047fae */ /* 0x0001e2000e901d46 */
[----:B------:R-:W-:-:S03]  /*13250*/  ISETP.LT.OR P5, PT, R5, 0x11, P2 ;  /* 0x000000110500780c */ /* 0x000fc600017a1670 */
[----:B------:R0:W-:Y:S01]  /*13260*/  LDGSTS.E.BYPASS.LTC128B.128 [R4+0x7c00], desc[UR6][R2.64+0x180], !P4 ;  /* 0x07c0018002047fae */ /* 0x0001e2000e101d46 */
[----:B------:R-:W-:-:S13]  /*13270*/  ISETP.LT.OR P4, PT, R5, 0x11, P3 ;  /* 0x000000110500780c */ /* 0x000fda0001f81670 */
[----:B0-----:R-:W-:Y:S05]  /*13280*/  WARPSYNC.COLLECTIVE R15, `(.L_x_151) ;  /* 0x000000000f087348 */ /* 0x001fea0003c00000 */
[----:B------:R1:W2:Y:S02]  /*13290*/  SHFL.IDX P6, R14, R13, R12, R11 ;  /* 0x0000000c0d0e7389 */ /* 0x0002a400000c000b */
[----:B012---:R-:W-:Y:S01]  /*132a0*/  ENDCOLLECTIVE ;  /* 0x000000000000791b */ /* 0x007fe20003800000 */
.L_x_151:
[----:B------:R-:W-:Y:S01]  /*132b0*/  IMAD.MOV.U32 R13, RZ, RZ, R17 ;  /* 0x000000ffff0d7224 */ /* 0x000fe200078e0011 */
[----:B------:R-:W-:-:S07]  /*132c0*/  MOV R6, R14 ;  /* 0x0000000e00067202 */ /* 0x000fce0000000f00 */
[----:B------:R-:W-:Y:S05]  /*132d0*/  WARPSYNC.COLLECTIVE R15, `(.L_x_152) ;  /* 0x000000000f087348 */ /* 0x000fea0003c00000 */
[----:B------:R0:W1:Y:S02]  /*132e0*/  SHFL.IDX P6, R14, R13, R12, R11 ;  /* 0x0000000c0d0e7389 */ /* 0x00006400000c000b */
[----:B01----:R-:W-:Y:S01]  /*132f0*/  ENDCOLLECTIVE ;  /* 0x000000000000791b */ /* 0x003fe20003800000 */
.L_x_152:
[----:B------:R-:W-:Y:S01]  /*13300*/  ULDC.64 UR4, c[0x0][0x208] ;  /* 0x0000820000047ab9 */ /* 0x000fe20000000a00 */
[----:B------:R-:W-:Y:S01]  /*13310*/  MOV R3, R6 ;  /* 0x0000000600037202 */ /* 0x000fe20000000f00 */
[----:B------:R-:W-:Y:S02]  /*13320*/  IMAD.MOV.U32 R13, RZ, RZ, R18 ;  /* 0x000000ffff0d7224 */ /* 0x000fe400078e0012 */
[----:B------:R-:W-:Y:S02]  /*13330*/  IMAD.MOV.U32 R12, RZ, RZ, 0x2 ;  /* 0x00000002ff0c7424 */ /* 0x000fe400078e00ff */
[----:B------:R-:W-:-:S04]  /*13340*/  IMAD.MOV.U32 R2, RZ, RZ, R14 ;  /* 0x000000ffff027224 */ /* 0x000fc800078e000e */
        /* <DEDUP_REMOVED lines=15> */
.L_x_153:
[----:B------:R-:W-:Y:S01]  /*13440*/  IMAD.MOV.U32 R13, RZ, RZ, R17 ;  /* 0x000000ffff0d7224 */ /* 0x000fe200078e0011 */
[----:B------:R-:W-:-:S07]  /*13450*/  MOV R6, R14 ;  /* 0x0000000e00067202 */ /* 0x000fce0000000f00 */
[----:B------:R-:W-:Y:S05]  /*13460*/  WARPSYNC.COLLECTIVE R15, `(.L_x_154) ;  /* 0x000000000f087348 */ /* 0x000fea0003c00000 */
[----:B------:R0:W1:Y:S02]  /*13470*/  SHFL.IDX P6, R14, R13, R12, R11 ;  /* 0x0000000c0d0e7389 */ /* 0x00006400000c000b */
[----:B01----:R-:W-:Y:S01]  /*13480*/  ENDCOLLECTIVE ;  /* 0x000000000000791b */ /* 0x003fe20003800000 */
.L_x_154:
        /* <DEDUP_REMOVED lines=20> */
.L_x_155:
[----:B------:R-:W-:Y:S01]  /*135d0*/  IMAD.MOV.U32 R13, RZ, RZ, R17 ;  /* 0x000000ffff0d7224 */ /* 0x000fe200078e0011 */
[----:B------:R-:W-:-:S07]  /*135e0*/  MOV R6, R14 ;  /* 0x0000000e00067202 */ /* 0x000fce0000000f00 */
[----:B------:R-:W-:Y:S05]  /*135f0*/  WARPSYNC.COLLECTIVE R15, `(.L_x_156) ;  /* 0x000000000f087348 */ /* 0x000fea0003c00000 */
[----:B------:R0:W1:Y:S02]  /*13600*/  SHFL.IDX P6, R14, R13, R12, R11 ;  /* 0x0000000c0d0e7389 */ /* 0x00006400000c000b */
[----:B01----:R-:W-:Y:S01]  /*13610*/  ENDCOLLECTIVE ;  /* 0x000000000000791b */ /* 0x003fe20003800000 */
.L_x_156:
[----:B------:R-:W-:Y:S01]  /*13620*/  ULDC.64 UR4, c[0x0][0x208] ;  /* 0x0000820000047ab9 */ /* 0x000fe20000000a00 */
[----:B------:R-:W-:Y:S01]  /*13630*/  MOV R3, R6 ;  /* 0x0000000600037202 */ /* 0x000fe20000000f00 */
[----:B------:R-:W-:Y:S02]  /*13640*/  IMAD.MOV.U32 R6, RZ, RZ, RZ ;  /* 0x000000ffff067224 */ /* 0x000fe400078e00ff */
        /* <DEDUP_REMOVED lines=11> */
[----:B------:R0:W-:Y:S04]  /*13700*/  LDGSTS.E.BYPASS.LTC128B.128 [R4+0x6c00], desc[UR4][R2.64+0x100], !P5 ;  /* 0x06c0010002047fae */ /* 0x0001e8000e901d44 */
[----:B------:R0:W-:Y:S02]  /*13710*/  LDGSTS.E.BYPASS.LTC128B.128 [R4+0x9400], desc[UR4][R2.64+0x180], !P4 ;  /* 0x0940018002047fae */ /* 0x0001e4000e101d44 */
[----:B0-----:R-:W-:Y:S05]  /*13720*/  WARPSYNC.COLLECTIVE R15, `(.L_x_157) ;  /* 0x000000000f087348 */ /* 0x001fea0003c00000 */
[----:B------:R1:W2:Y:S02]  /*13730*/  SHFL.IDX P6, R14, R13, R12, R11 ;  /* 0x0000000c0d0e7389 */ /* 0x0002a400000c000b */
[----:B012---:R-:W-:Y:S01]  /*13740*/  ENDCOLLECTIVE ;  /* 0x000000000000791b */ /* 0x007fe20003800000 */
.L_x_157:
[----:B------:R-:W-:Y:S01]  /*13750*/  IMAD.MOV.U32 R13, RZ, RZ, R17 ;  /* 0x000000ffff0d7224 */ /* 0x000fe200078e0011 */
[----:B------:R-:W-:-:S07]  /*13760*/  MOV R18, R14 ;  /* 0x0000000e00127202 */ /* 0x000fce0000000f00 */
[----:B------:R-:W-:Y:S05]  /*13770*/  WARPSYNC.COLLECTIVE R15, `(.L_x_158) ;  /* 0x000000000f087348 */ /* 0x000fea0003c00000 */
[----:B------:R0:W1:Y:S02]  /*13780*/  SHFL.IDX P6, R14, R13, R12, R11 ;  /* 0x0000000c0d0e7389 */ /* 0x00006400000c000b */
[----:B01----:R-:W-:Y:S01]  /*13790*/  ENDCOLLECTIVE ;  /* 0x000000000000791b */ /* 0x003fe20003800000 */
.L_x_158:
[----:B------:R-:W-:Y:S05]  /*137a0*/  BRA `(.L_x_159) ;  /* 0xffffffcc00a07947 */ /* 0x000fea000383ffff */
.L_x_77:
[----:B0-----:R0:W1:Y:S02]  /*137b0*/  SYNCS.PHASECHK.TRANS64.TRYWAIT P0, [R7+URZ+0x38820], R6 ;  /* 0x03882006070075a7 */ /* 0x001064000800017f */
[----:B-1----:R-:W-:Y:S05]  /*137c0*/  @!P0 NANOSLEEP.SYNCS 0x989680 ;  /* 0x009896800000895d */ /* 0x002fea0003900000 */
[----:B------:R-:W1:Y:S02]  /*137d0*/  @!P0 SYNCS.PHASECHK.TRANS64 P0, [R7+URZ+0x38820], R6 ;  /* 0x03882006070085a7 */ /* 0x000e64000800007f */
[----:B-1----:R-:W-:Y:S05]  /*137e0*/  @!P0 BRA `(.L_x_77) ;  /* 0xfffffffc00f08947 */ /* 0x002fea000383ffff */
[----:B------:R-:W-:Y:S05]  /*137f0*/  BRA `(.L_x_160) ;  /* 0xffffffd000287947 */ /* 0x000fea000383ffff */
.L_x_78:
[----:B------:R-:W1:Y:S01]  /*13800*/  S2R R3, SR_TID.X ;  /* 0x0000000000037919 */ /* 0x000e620000002100 */
[----:B------:R-:W-:Y:S01]  /*13810*/  BSSY B0, `(.L_x_161) ;  /* 0x000000a000007945 */ /* 0x000fe20003800000 */
[----:B------:R-:W-:Y:S01]  /*13820*/  IMAD.MOV.U32 R12, RZ, RZ, RZ ;  /* 0x000000ffff0c7224 */ /* 0x000fe200078e00ff */
[----:B------:R-:W-:Y:S01]  /*13830*/  MOV R15, 0xffffffff ;  /* 0xffffffff000f7802 */ /* 0x000fe20000000f00 */
[----:B------:R-:W-:Y:S01]  /*13840*/  IMAD.MOV.U32 R11, RZ, RZ, 0x1f ;  /* 0x0000001fff0b7424 */ /* 0x000fe200078e00ff */
[----:B-1----:R-:W-:-:S04]  /*13850*/  SHF.R.U32.HI R3, RZ, 0x5, R3 ;  /* 0x00000005ff037819 */ /* 0x002fc80000011603 */
[----:B------:R-:W-:-:S04]  /*13860*/  LOP3.LUT R3, R3, 0x3, RZ, 0xc0, !PT ;  /* 0x0000000303037812 */ /* 0x000fc800078ec0ff */
[----:B------:R-:W-:-:S07]  /*13870*/  MOV R13, R3 ;  /* 0x00000003000d7202 */ /* 0x000fce0000000f00 */
[----:B0----5:R-:W-:Y:S05]  /*13880*/  WARPSYNC.COLLECTIVE R15, `(.L_x_162) ;  /* 0x000000000f087348 */ /* 0x021fea0003c00000 */
[----:B------:R1:W2:Y:S02]  /*13890*/  SHFL.IDX P6, R14, R13, R12, R11 ;  /* 0x0000000c0d0e7389 */ /* 0x0002a400000c000b */
[----:B012--5:R-:W-:Y:S01]  /*138a0*/  ENDCOLLECTIVE ;  /* 0x000000000000791b */ /* 0x027fe20003800000 */
.L_x_162:
[----:B------:R-:W-:Y:S05]  /*138b0*/  BSYNC B0 ;  /* 0x0000000000007941 */ /* 0x000fea0003800000 */
.L_x_161:
[----:B------:R-:W-:Y:S05]  /*138c0*/  BRA `(.L_x_163) ;  /* 0xffffffd0000c7947 */ /* 0x000fea000383ffff */
.L_x_79:
[----:B------:R-:W-:Y:S01]  /*138d0*/  BSSY B0, `(.L_x_164) ;  /* 0x0000006000007945 */ /* 0x000fe20003800000 */
[----:B------:R-:W-:-:S07]  /*138e0*/  IMAD.MOV.U32 R15, RZ, RZ, -0x1 ;  /* 0xffffffffff0f7424 */ /* 0x000fce00078e00ff */
[----:B01---5:R-:W-:Y:S05]  /*138f0*/  WARPSYNC.COLLECTIVE R15, `(.L_x_165) ;  /* 0x000000000f0c7348 */ /* 0x023fea0003c00000 */
[----:B------:R-:W-:Y:S02]  /*13900*/  ELECT P6, UR62, PT ;  /* 0x00000000003e782f */ /* 0x000fe400038c0000 */
[----:B------:R-:W-:Y:S01]  /*13910*/  MOV R14, UR62 ;  /* 0x0000003e000e7c02 */ /* 0x000fe20008000f00 */
[----:B01---5:R-:W-:Y:S10]  /*13920*/  ENDCOLLECTIVE ;  /* 0x000000000000791b */ /* 0x023ff40003800000 */
.L_x_165:
[----:B------:R-:W-:Y:S05]  /*13930*/  BSYNC B0 ;  /* 0x0000000000007941 */ /* 0x000fea0003800000 */
.L_x_164:
[----:B------:R-:W-:Y:S05]  /*13940*/  BRA `(.L_x_166) ;  /* 0xffffffd000007947 */ /* 0x000fea000383ffff */
.L_x_81:
[----:B-1----:R1:W2:Y:S02]  /*13950*/  SYNCS.PHASECHK.TRANS64.TRYWAIT P1, [R5+URZ+0x38840], R4 ;  /* 0x03884004050075a7 */ /* 0x0022a4000802017f */
[----:B--2---:R-:W-:Y:S05]  /*13960*/  @!P1 NANOSLEEP.SYNCS 0x989680 ;  /* 0x009896800000995d */ /* 0x004fea0003900000 */
[----:B------:R-:W2:Y:S02]  /*13970*/  @!P1 SYNCS.PHASECHK.TRANS64 P1, [R5+URZ+0x38840], R4 ;  /* 0x03884004050095a7 */ /* 0x000ea4000802007f */
[----:B--2---:R-:W-:Y:S05]  /*13980*/  @!P1 BRA `(.L_x_81) ;  /* 0xfffffffc00f09947 */ /* 0x004fea000383ffff */
[----:B------:R-:W-:Y:S05]  /*13990*/  BRA `(.L_x_167) ;  /* 0xffffffd000287947 */ /* 0x000fea000383ffff */
.L_x_83:
[----:B--2---:R2:W3:Y:S02]  /*139a0*/  SYNCS.PHASECHK.TRANS64.TRYWAIT P1, [R3+URZ+0x38840], R0 ;  /* 0x03884000030075a7 */ /* 0x0044e4000802017f */
[----:B---3--:R-:W-:Y:S05]  /*139b0*/  @!P1 NANOSLEEP.SYNCS 0x989680 ;  /* 0x009896800000995d */ /* 0x008fea0003900000 */
[----:B------:R-:W3:Y:S02]  /*139c0*/  @!P1 SYNCS.PHASECHK.TRANS64 P1, [R3+URZ+0x38840], R0 ;  /* 0x03884000030095a7 */ /* 0x000ee4000802007f */
[----:B---3--:R-:W-:Y:S05]  /*139d0*/  @!P1 BRA `(.L_x_83) ;  /* 0xfffffffc00f09947 */ /* 0x008fea000383ffff */
[----:B------:R-:W-:Y:S05]  /*139e0*/  BRA `(.L_x_168) ;  /* 0xffffffd000347947 */ /* 0x000fea000383ffff */
.L_x_85:
[----:B---3--:R3:W4:Y:S02]  /*139f0*/  SYNCS.PHASECHK.TRANS64.TRYWAIT P1, [R5+URZ+0x38860], R4 ;  /* 0x03886004050075a7 */ /* 0x008724000802017f */
[----:B----4-:R-:W-:Y:S05]  /*13a00*/  @!P1 NANOSLEEP.SYNCS 0x989680 ;  /* 0x009896800000995d */ /* 0x010fea0003900000 */
[----:B------:R-:W4:Y:S02]  /*13a10*/  @!P1 SYNCS.PHASECHK.TRANS64 P1, [R5+URZ+0x38860], R4 ;  /* 0x03886004050095a7 */ /* 0x000f24000802007f */
[----:B----4-:R-:W-:Y:S05]  /*13a20*/  @!P1 BRA `(.L_x_85) ;  /* 0xfffffffc00f09947 */ /* 0x010fea000383ffff */
[----:B------:R-:W-:Y:S05]  /*13a30*/  BRA `(.L_x_169) ;  /* 0xffffffd000307947 */ /* 0x000fea000383ffff */
.L_x_170:
[----:B------:R-:W-:-:S00]  /*13a40*/  BRA `(.L_x_170) ;  /* 0xfffffffc00fc7947 */ /* 0x000fc0000383ffff */
[----:B------:R-:W-:-:S00]  /*13a50*/  NOP ;  /* 0x0000000000007918 */ /* 0x000fc00000000000 */
        /* <DEDUP_REMOVED lines=10> */
.L_x_15955:


//--------------------- .text._ZN7cutlass13device_kernelIN5flash11enable_sm90INS1_16FlashAttnFwdSm90INS1_25CollectiveMainloopFwdSm90ILi2EN4cute5tupleIJNS5_1CILi1EEES8_S8_EEENS6_IJNS7_ILi128EEENS7_ILi80EEENS7_ILi256EEEEEELi256ENS_10bfloat16_tEfNS_4arch4Sm90ELb0ELb0ELb0ELb1ELb1ELb0ELb0ELb1ELb1ELb1ELb1ELb0EEENS1_21CollectiveEpilogueFwdINS6_IJSA_SC_SB_EEES9_SE_SG_Li256ELb1ELb1ELb1ELb0EEENS1_36VarlenDynamicPersistentTileSchedulerILi128ELi80ELi256ELi128ELb1ELb1ELb1ELb0ELb1ELb1EEEEEEEEEvNT_6ParamsE --------------------------
	.section	.text._ZN7cutlass13device_kernelIN5flash11enable_sm90INS1_16FlashAttnFwdSm90INS1_25CollectiveMainloopFwdSm90ILi2EN4cute5tupleIJNS5_1CILi1EEES8_S8_EEENS6_IJNS7_ILi128EEENS7_ILi80EEENS7_ILi256EEEEEELi256ENS_10bfloat16_tEfNS_4arch4Sm90ELb0ELb0ELb0ELb1ELb1ELb0ELb0ELb1ELb1ELb1ELb1ELb0EEENS1_21CollectiveEpilogueFwdINS6_IJSA_SC_SB_EEES9_SE_SG_Li256ELb1ELb1ELb1ELb0EEENS1_36VarlenDynamicPersistentTileSchedulerILi128ELi80ELi256ELi128ELb1ELb1ELb1ELb0ELb1ELb1EEEEEEEEEvNT_6ParamsE,"ax",@progbits
	.align	128
.text._ZN7cutlass13device_kernelIN5flash11enable_sm90INS1_16FlashAttnFwdSm90INS1_25CollectiveMainloopFwdSm90ILi2EN4cute5tupleIJNS5_1CILi1EEES8_S8_EEENS6_IJNS7_ILi128EEENS7_ILi80EEENS7_ILi256EEEEEELi256ENS_10bfloat16_tEfNS_4arch4Sm90ELb0ELb0ELb0ELb1ELb1ELb0ELb0ELb1ELb1ELb1ELb1ELb0EEENS1_21CollectiveEpilogueFwdINS6_IJSA_SC_SB_EEES9_SE_SG_Li256ELb1ELb1ELb1ELb0EEENS1_36VarlenDynamicPersistentTileSchedulerILi128ELi80ELi256ELi128ELb1ELb1ELb1ELb0ELb1ELb1EEEEEEEEEvNT_6ParamsE:
        .type           _ZN7cutlass13device_kernelIN5flash11enable_sm90INS1_16FlashAttnFwdSm90INS1_25CollectiveMainloopFwdSm90ILi2EN4cute5tupleIJNS5_1CILi1EEES8_S8_EEENS6_IJNS7_ILi128EEENS7_ILi80EEENS7_ILi256EEEEEELi256ENS_10bfloat16_tEfNS_4arch4Sm90ELb0ELb0ELb0ELb1ELb1ELb0ELb0ELb1ELb1ELb1ELb1ELb0EEENS1_21CollectiveEpilogueFwdINS6_IJSA_SC_SB_EEES9_SE_SG_Li256ELb1ELb1ELb1ELb0EEENS1_36VarlenDynamicPersistentTileSchedulerILi128ELi80ELi256ELi128ELb1ELb1ELb1ELb0ELb1ELb1EEEEEEEEEvNT_6ParamsE,@function
        .size           _ZN7cutlass13device_kernelIN5flash11enable_sm90INS1_16FlashAttnFwdSm90INS1_25CollectiveMainloopFwdSm90ILi2EN4cute5tupleIJNS5_1CILi1EEES8_S8_EEENS6_IJNS7_ILi128EEENS7_ILi80EEENS7_ILi256EEEEEELi256ENS_10bfloat16_tEfNS_4arch4Sm90ELb0ELb0ELb0ELb1ELb1ELb0ELb0ELb1ELb1ELb1ELb1ELb0EEENS1_21CollectiveEpilogueFwdINS6_IJSA_SC_SB_EEES9_SE_SG_Li256ELb1ELb1ELb1ELb0EEENS1_36VarlenDynamicPersistentTileSchedulerILi128ELi80ELi256ELi128ELb1ELb1ELb1ELb0ELb1ELb1EEEEEEEEEvNT_6ParamsE,(.L_x_15956 - _ZN7cutlass13device_kernelIN5flash11enable_sm90INS1_16FlashAttnFwdSm90INS1_25CollectiveMainloopFwdSm90ILi2EN4cute5tupleIJNS5_1CILi1EEES8_S8_EEENS6_IJNS7_ILi128EEENS7_ILi80EEENS7_ILi256EEEEEELi256ENS_10bfloat16_tEfNS_4arch4Sm90ELb0ELb0ELb0ELb1ELb1ELb0ELb0ELb1ELb1ELb1ELb1ELb0EEENS1_21CollectiveEpilogueFwdINS6_IJSA_SC_SB_EEES9_SE_SG_Li256ELb1ELb1ELb1ELb0EEENS1_36VarlenDynamicPersistentTileSchedulerILi128ELi80ELi256ELi128ELb1ELb1ELb1ELb0ELb1ELb1EEEEEEEEEvNT_6ParamsE)
        .other          _ZN7cutlass13device_kernelIN5flash11enable_sm90INS1_16FlashAttnFwdSm90INS1_25CollectiveMainloopFwdSm90ILi2EN4cute5tupleIJNS5_1CILi1EEES8_S8_EEENS6_IJNS7_ILi128EEENS7_ILi80EEENS7_ILi256EEEEEELi256ENS_10bfloat16_tEfNS_4arch4Sm90ELb0ELb0ELb0ELb1ELb1ELb0ELb0ELb1ELb1ELb1ELb1ELb0EEENS1_21CollectiveEpilogueFwdINS6_IJSA_SC_SB_EEES9_SE_SG_Li256ELb1ELb1ELb1ELb0EEENS1_36VarlenDynamicPersistentTileSchedulerILi128ELi80ELi256ELi128ELb1ELb1ELb1ELb0ELb1ELb1EEEEEEEEEvNT_6ParamsE,@"STO_CUDA_ENTRY STV_DEFAULT"
_ZN7cutlass13device_kernelIN5flash11enable_sm90INS1_16FlashAttnFwdSm90INS1_25CollectiveMainloopFwdSm90ILi2EN4cute5tupleIJNS5_1CILi1EEES8_S8_EEENS6_IJNS7_ILi128EEENS7_ILi80EEENS7_ILi256EEEEEELi256ENS_10bfloat16_tEfNS_4arch4Sm90ELb0ELb0ELb0ELb1ELb1ELb0ELb0ELb1ELb1ELb1ELb1ELb0EEENS1_21CollectiveEpilogueFwdINS6_IJSA_SC_SB_EEES9_SE_SG_Li256ELb1ELb1ELb1ELb0EEENS1_36VarlenDynamicPersistentTileSchedulerILi128ELi80ELi256ELi128ELb1ELb1ELb1ELb0ELb1ELb1EEEEEEEEEvNT_6ParamsE:
        /* <DEDUP_REMOVED lines=45> */
.L_x_171:
        /* <DEDUP_REMOVED lines=22> */
.L_x_172:
        /* <DEDUP_REMOVED lines=18> */
.L_x_173:
        /* <DEDUP_REMOVED lines=22> */
.L_x_174:
        /* <DEDUP_REMOVED lines=23> */
.L_x_175:
[----:B------:R-:W-:Y:S01]  /*0820*/  UISETP.NE.AND UP0, UPT, UR9, URZ, UPT ;  /* 0x0000003f0900728c */ /* 0x000fe2000bf05270 */
[----:B------:R-:W-:Y:S01]  /*0830*/  NOP ;  /* 0x0000000000007918 */ /* 0x000fe20000000000 */
[----:B0-----:R-:W-:Y:S01]  /*0840*/  UMOV UR4, 0x1 ;  /* 0x0000000100047882 */ /* 0x001fe20000000000 */
[----:B------:R-:W-:Y:S01]  /*0850*/  ULDC.64 UR36, c[0x0][0x208] ;  /* 0x0000820000247ab9 */ /* 0x000fe20000000a00 */
[----:B------:R-:W-:Y:S01]  /*0860*/  USEL UR4, UR4, 0x2, !UP0 ;  /* 0x0000000204047887 */ /* 0x000fe2000c000000 */
[----:B-1234-:R-:W-:Y:S01]  /*0870*/  BAR.SYNC.DEFER_BLOCKING 0x0 ;  /* 0x0000000000007b1d */ /* 0x01efe20000010000 */
[----:B------:R-:W-:-:S04]  /*0880*/  PLOP3.LUT P0, PT, PT, PT, UP0, 0x80, 0x0 ;  /* 0x000000000000781c */ /* 0x000fc80003f0f008 */
[----:B------:R-:W-:-:S05]  /*0890*/  IMAD.U32 R3, RZ, RZ, UR4 ;  /* 0x00000004ff037e24 */ /* 0x000fca000f8e00ff */
[----:B------:R0:W-:Y:S04]  /*08a0*/  STL [R1+0x50], R3 ;  /* 0x0000500301007387 */ /* 0x0001e80000100800 */
[----:B------:R-:W-:Y:S05]  /*08b0*/  @!P0 BRA `(.L_x_176) ;  /* 0x000000f400c48947 */ /* 0x000fea0003800000 */
.L_x_177:
[----:B------:R-:W-:-:S08]  /*08c0*/  NOP ;  /* 0x0000000000007918 */ /* 0x000fd00000000000 */
[----:B------:R-:W1:Y:S02]  /*08d0*/  USETMAXREG.TRY_ALLOC.CTAPOOL UP0, 0xe8 ;  /* 0x000000e8000079c8 */ /* 0x000e640008000600 */
[----:B-1----:R-:W-:-:S13]  /*08e0*/  PLOP3.LUT P0, PT, PT, PT, UP0, 0x80, 0x0 ;  /* 0x000000000000781c */ /* 0x002fda0003f0f008 */
[----:B------:R-:W-:Y:S05]  /*08f0*/  @!P0 BRA `(.L_x_177) ;  /* 0xfffffffc00f08947 */ /* 0x000fea000383ffff */
[----:B------:R-:W1:Y:S08]  /*0900*/  S2UR UR5, SR_CgaCtaId ;  /* 0x00000000000579c3 */ /* 0x000e700000008800 */
[----:B------:R-:W-:Y:S06]  /*0910*/  BAR.ARV 0x8, 0x180 ;  /* 0x0206000000007b1d */ /* 0x000fec0000002000 */
[----:B------:R-:W-:-:S02]  /*0920*/  UMOV UR4, 0x400 ;  /* 0x0000040000047882 */ /* 0x000fc40000000000 */
[----:B------:R-:W-:Y:S01]  /*0930*/  BAR.SYNC.DEFER_BLOCKING 0x5, 0x180 ;  /* 0x0146000000007b1d */ /* 0x000fe20000010000 */
[----:B-1----:R-:W-:-:S09]  /*0940*/  ULEA UR4, UR5, UR4, 0x18 ;  /* 0x0000000405047291 */ /* 0x002fd2000f8ec03f */
[----:B------:R-:W1:Y:S01]  /*0950*/  LDS.128 R8, [UR4+0x388d0] ;  /* 0x0388d004ff087984 */ /* 0x000e620008000c00 */
[----:B------:R-:W-:Y:S01]  /*0960*/  ULDC UR4, c[0x0][0xc3c] ;  /* 0x00030f0000047ab9 */ /* 0x000fe20000000800 */
[----:B------:R-:W-:Y:S06]  /*0970*/  BAR.ARV 0x4, 0x180 ;  /* 0x0106000000007b1d */ /* 0x000fec0000002000 */
[----:B-1----:R-:W-:-:S13]  /*0980*/  ISETP.GE.AND P0, PT, R11, UR4, PT ;  /* 0x000000040b007c0c */ /* 0x002fda000bf06270 */
[----:B------:R-:W-:Y:S05]  /*0990*/  @P0 EXIT ;  /* 0x000000000000094d */ /* 0x000fea0003800000 */
[----:B------:R-:W2:Y:S01]  /*09a0*/  LDL R2, [R1+0x50] ;  /* 0x0000500001027983 */ /* 0x000ea20000100800 */
[----:B------:R-:W-:Y:S01]  /*09b0*/  VIADD R0, R0, 0xffffff80 ;  /* 0xffffff8000007836 */ /* 0x000fe20000000000 */
[----:B------:R-:W-:Y:S01]  /*09c0*/  R2UR UR7, R11 ;  /* 0x000000000b0772ca */ /* 0x000fe200000e0000 */
[----:B------:R-:W-:Y:S01]  /*09d0*/  UMOV UR38, URZ ;  /* 0x0000003f00267c82 */ /* 0x000fe20008000000 */
[----:B------:R-:W-:Y:S02]  /*09e0*/  R2UR UR6, R9 ;  /* 0x00000000090672ca */ /* 0x000fe400000e0000 */
[----:B0-----:R-:W-:Y:S02]  /*09f0*/  SHF.R.S32.HI R3, RZ, 0x1f, R0 ;  /* 0x0000001fff037819 */ /* 0x001fe40000011400 */
[----:B------:R-:W-:Y:S02]  /*0a00*/  R2UR UR5, R10 ;  /* 0x000000000a0572ca */ /* 0x000fe400000e0000 */
[----:B------:R-:W-:-:S05]  /*0a10*/  LEA.HI R4, R3, R0, RZ, 0x5 ;  /* 0x0000000003047211 */ /* 0x000fca00078f28ff */
[----:B------:R-:W-:-:S05]  /*0a20*/  IMAD.SHL.U32 R6, R4, 0x20, RZ ;  /* 0x0000002004067824 */ /* 0x000fca00078e00ff */
[----:B------:R-:W-:Y:S02]  /*0a30*/  LOP3.LUT R6, R6, 0xfffffc00, RZ, 0xc0, !PT ;  /* 0xfffffc0006067812 */ /* 0x000fe400078ec0ff */
[----:B--2---:R-:W-:Y:S02]  /*0a40*/  R2UR UR4, R2 ;  /* 0x00000000020472ca */ /* 0x004fe400000e0000 */
[----:B------:R-:W-:-:S04]  /*0a50*/  LEA.HI R2, R3, R0, RZ, 0x7 ;  /* 0x0000000003027211 */ /* 0x000fc800078f38ff */
[----:B------:R-:W-:-:S05]  /*0a60*/  LOP3.LUT R5, R2, 0xffffff80, RZ, 0xc0, !PT ;  /* 0xffffff8002057812 */ /* 0x000fca00078ec0ff */
[C---:B------:R-:W-:Y:S01]  /*0a70*/  IMAD.IADD R13, R0.reuse, 0x1, -R5 ;  /* 0x00000001000d7824 */ /* 0x040fe200078e0a05 */
[CC--:B------:R-:W-:Y:S01]  /*0a80*/  LEA.HI R5, R3.reuse, R0.reuse, RZ, 0x2 ;  /* 0x0000000003057211 */ /* 0x0c0fe200078f10ff */
[----:B------:R-:W-:Y:S01]  /*0a90*/  ULOP3.LUT UR8, UR4, 0x1, URZ, 0xfc, !UPT ;  /* 0x0000000104087892 */ /* 0x000fe2000f8efc3f */
[----:B------:R-:W-:Y:S02]  /*0aa0*/  LEA.HI R3, R3, R0, RZ, 0x4 ;  /* 0x0000000003037211 */ /* 0x000fe400078f20ff */
[----:B------:R-:W-:Y:S01]  /*0ab0*/  SHF.R.S32.HI R8, RZ, 0x1f, R13 ;  /* 0x0000001fff087819 */ /* 0x000fe2000001140d */
[----:B------:R-:W-:Y:S01]  /*0ac0*/  STL [R1+0x3c], R13 ;  /* 0x00003c0d01007387 */ /* 0x000fe20000100800 */
[----:B------:R-:W-:Y:S01]  /*0ad0*/  LOP3.LUT R11, R5, 0xfffffffc, RZ, 0xc0, !PT ;  /* 0xfffffffc050b7812 */ /* 0x000fe200078ec0ff */
[----:B------:R-:W-:Y:S01]  /*0ae0*/  UMOV UR4, URZ ;  /* 0x0000003f00047c82 */ /* 0x000fe20008000000 */
[C---:B------:R-:W-:Y:S02]  /*0af0*/  LOP3.LUT R5, R3.reuse, 0x3fffff0, RZ, 0xc0, !PT ;  /* 0x03fffff003057812 */ /* 0x040fe400078ec0ff */
[----:B------:R-:W-:Y:S01]  /*0b00*/  SHF.R.S32.HI R4, RZ, 0x4, R3 ;  /* 0x00000004ff047819 */ /* 0x000fe20000011403 */
[----:B------:R-:W-:Y:S01]  /*0b10*/  IMAD.IADD R12, R0, 0x1, -R11 ;  /* 0x00000001000c7824 */ /* 0x000fe200078e0a0b */
[----:B------:R-:W-:Y:S01]  /*0b20*/  LEA.HI R9, R8, R13, RZ, 0x2 ;  /* 0x0000000d08097211 */ /* 0x000fe200078f10ff */
[----:B------:R-:W-:Y:S01]  /*0b30*/  IMAD.IADD R5, R0, 0x1, -R5 ;  /* 0x0000000100057824 */ /* 0x000fe200078e0a05 */
[----:B------:R-:W-:-:S02]  /*0b40*/  LEA.HI R0, R3, R4, RZ, 0x1 ;  /* 0x0000000403007211 */ /* 0x000fc400078f08ff */
[--C-:B------:R-:W-:Y:S01]  /*0b50*/  SHF.R.S32.HI R10, RZ, 0x2, R9.reuse ;  /* 0x00000002ff0a7819 */ /* 0x100fe20000011409 */
[----:B------:R-:W-:Y:S01]  /*0b60*/  IMAD R6, R5, 0x40, R6 ;  /* 0x0000004005067824 */ /* 0x000fe200078e0206 */
[----:B------:R-:W-:Y:S02]  /*0b70*/  SHF.R.S32.HI R7, RZ, 0x1f, R9 ;  /* 0x0000001fff077819 */ /* 0x000fe40000011409 */
[----:B------:R-:W-:Y:S02]  /*0b80*/  SHF.R.S32.HI R3, RZ, 0x7, R2 ;  /* 0x00000007ff037819 */ /* 0x000fe40000011402 */
[----:B------:R-:W-:Y:S02]  /*0b90*/  LEA.HI R11, R7, R10, RZ, 0x3 ;  /* 0x0000000a070b7211 */ /* 0x000fe400078f18ff */
[----:B------:R-:W-:Y:S02]  /*0ba0*/  LEA.HI R2, R2, R3, RZ, 0x1 ;  /* 0x0000000302027211 */ /* 0x000fe400078f08ff */
[----:B------:R-:W-:-:S02]  /*0bb0*/  LOP3.LUT R7, R0, 0x1ffffffe, RZ, 0xc0, !PT ;  /* 0x1ffffffe00077812 */ /* 0x000fc400078ec0ff */
[----:B------:R-:W-:Y:S02]  /*0bc0*/  LOP3.LUT R11, R11, 0xfffffff8, RZ, 0xc0, !PT ;  /* 0xfffffff80b0b7812 */ /* 0x000fe400078ec0ff */
[----:B------:R-:W-:Y:S01]  /*0bd0*/  LEA.HI R8, R8, R13, RZ, 0x5 ;  /* 0x0000000d08087211 */ /* 0x000fe200078f28ff */
[----:B------:R-:W-:Y:S01]  /*0be0*/  IMAD.IADD R7, R4, 0x1, -R7 ;  /* 0x0000000104077824 */ /* 0x000fe200078e0a07 */
[----:B------:R-:W-:Y:S01]  /*0bf0*/  LOP3.LUT R2, R2, 0x3fffffe, RZ, 0xc0, !PT ;  /* 0x03fffffe02027812 */ /* 0x000fe200078ec0ff */
[----:B------:R-:W-:Y:S01]  /*0c00*/  IMAD.IADD R11, R10, 0x1, -R11 ;  /* 0x000000010a0b7824 */ /* 0x000fe200078e0a0b */
[----:B------:R-:W-:Y:S02]  /*0c10*/  LEA.HI R0, R12, R12, RZ, 0x1 ;  /* 0x0000000c0c007211 */ /* 0x000fe400078f08ff */
[----:B------:R-:W-:Y:S01]  /*0c20*/  SHF.R.S32.HI R8, RZ, 0x5, R8 ;  /* 0x00000005ff087819 */ /* 0x000fe20000011408 */
[----:B------:R-:W-:Y:S01]  /*0c30*/  IMAD.IADD R2, R3, 0x1, -R2 ;  /* 0x0000000103027824 */ /* 0x000fe200078e0a02 */
[----:B------:R-:W-:Y:S01]  /*0c40*/  LOP3.LUT R3, R0, 0x1ffffffe, RZ, 0xc0, !PT ;  /* 0x1ffffffe00037812 */ /* 0x000fe200078ec0ff */
[----:B------:R-:W-:Y:S01]  /*0c50*/  IMAD R0, R7, 0x8, R6 ;  /* 0x0000000807007824 */ /* 0x000fe200078e0206 */
[----:B------:R-:W-:Y:S01]  /*0c60*/  LOP3.LUT R9, R9, 0x7ffffffc, RZ, 0xc0, !PT ;  /* 0x7ffffffc09097812 */ /* 0x000fe200078ec0ff */
[----:B------:R-:W-:-:S02]  /*0c70*/  IMAD R11, R8, 0x10, R11 ;  /* 0x00000010080b7824 */ /* 0x000fc400078e020b */
[----:B------:R-:W-:Y:S01]  /*0c80*/  IMAD.IADD R3, R12, 0x1, -R3 ;  /* 0x000000010c037824 */ /* 0x000fe200078e0a03 */
[----:B------:R0:W-:Y:S01]  /*0c90*/  STL [R1+0x48], R0 ;  /* 0x0000480001007387 */ /* 0x0001e20000100800 */
[----:B------:R-:W-:-:S04]  /*0ca0*/  IMAD.IADD R9, R13, 0x1, -R9 ;  /* 0x000000010d097824 */ /* 0x000fc800078e0a09 */
[----:B------:R-:W-:-:S04]  /*0cb0*/  IMAD.SHL.U32 R23, R9, 0x2, RZ ;  /* 0x0000000209177824 */ /* 0x000fc800078e00ff */
[C---:B------:R-:W-:Y:S02]  /*0cc0*/  VIADD R16, R23.reuse, 0x8 ;  /* 0x0000000817107836 */ /* 0x040fe40000000000 */
[----:B0-----:R-:W-:Y:S02]  /*0cd0*/  IMAD R0, R2, 0x40, R11 ;  /* 0x0000004002007824 */ /* 0x001fe400078e020b */
[----:B------:R-:W-:Y:S01]  /*0ce0*/  IMAD.U32 R2, RZ, RZ, UR8 ;  /* 0x00000008ff027e24 */ /* 0x000fe2000f8e00ff */
[----:B------:R-:W-:Y:S01]  /*0cf0*/  SHF.R.S32.HI R18, RZ, 0x1f, R16 ;  /* 0x0000001fff127819 */ /* 0x000fe20000011410 */
[C---:B------:R-:W-:Y:S01]  /*0d00*/  VIADD R15, R23.reuse, 0x10 ;  /* 0x00000010170f7836 */ /* 0x040fe20000000000 */
[----:B------:R0:W-:Y:S01]  /*0d10*/  STL [R1+0x40], R0 ;  /* 0x0000400001007387 */ /* 0x0001e20000100800 */
[C---:B------:R-:W-:Y:S02]  /*0d20*/  VIADD R14, R23.reuse, 0x18 ;  /* 0x00000018170e7836 */ /* 0x040fe40000000000 */
[C---:B------:R-:W-:Y:S01]  /*0d30*/  VIADD R13, R23.reuse, 0x20 ;  /* 0x00000020170d7836 */ /* 0x040fe20000000000 */
[----:B------:R1:W-:Y:S01]  /*0d40*/  STL [R1+0x4c], R2 ;  /* 0x00004c0201007387 */ /* 0x0003e20000100800 */
[C---:B------:R-:W-:Y:S01]  /*0d50*/  VIADD R12, R23.reuse, 0x28 ;  /* 0x00000028170c7836 */ /* 0x040fe20000000000 */
[----:B------:R-:W-:Y:S01]  /*0d60*/  SHF.R.S32.HI R17, RZ, 0x1f, R15 ;  /* 0x0000001fff117819 */ /* 0x000fe2000001140f */
[C---:B------:R-:W-:Y:S01]  /*0d70*/  VIADD R11, R23.reuse, 0x30 ;  /* 0x00000030170b7836 */ /* 0x040fe20000000000 */
[----:B------:R-:W-:Y:S01]  /*0d80*/  SHF.R.S32.HI R16, RZ, 0x1f, R14 ;  /* 0x0000001fff107819 */ /* 0x000fe2000001140e */
[----:B------:R-:W-:Y:S01]  /*0d90*/  VIADD R10, R23, 0x38 ;  /* 0x00000038170a7836 */ /* 0x000fe20000000000 */
[----:B0-----:R-:W-:Y:S01]  /*0da0*/  LEA R0, R3, R0, 0x3 ;  /* 0x0000000003007211 */ /* 0x001fe200078e18ff */
[C---:B------:R-:W-:Y:S01]  /*0db0*/  VIADD R9, R23.reuse, 0x40 ;  /* 0x0000004017097836 */ /* 0x040fe20000000000 */
[----:B------:R-:W-:Y:S01]  /*0dc0*/  SHF.R.S32.HI R15, RZ, 0x1f, R13 ;  /* 0x0000001fff0f7819 */ /* 0x000fe2000001140d */
[C---:B------:R-:W-:Y:S01]  /*0dd0*/  VIADD R8, R23.reuse, 0x48 ;  /* 0x0000004817087836 */ /* 0x040fe20000000000 */
[----:B------:R-:W-:Y:S01]  /*0de0*/  SHF.R.S32.HI R14, RZ, 0x1f, R12 ;  /* 0x0000001fff0e7819 */ /* 0x000fe2000001140c */
[----:B-1----:R-:W-:Y:S01]  /*0df0*/  IMAD.U32 R2, RZ, RZ, UR4 ;  /* 0x00000004ff027e24 */ /* 0x002fe2000f8e00ff */
[----:B------:R-:W-:Y:S01]  /*0e00*/  SHF.R.S32.HI R13, RZ, 0x1f, R11 ;  /* 0x0000001fff0d7819 */ /* 0x000fe2000001140b */
[C---:B------:R-:W-:Y:S01]  /*0e10*/  VIADD R7, R23.reuse, 0x50 ;  /* 0x0000005017077836 */ /* 0x040fe20000000000 */
[----:B------:R-:W-:Y:S01]  /*0e20*/  SHF.R.S32.HI R12, RZ, 0x1f, R10 ;  /* 0x0000001fff0c7819 */ /* 0x000fe2000001140a */
[C---:B------:R-:W-:Y:S01]  /*0e30*/  VIADD R6, R23.reuse, 0x58 ;  /* 0x0000005817067836 */ /* 0x040fe20000000000 */
[----:B------:R0:W-:Y:S01]  /*0e40*/  STL [R1+0x38], R2 ;  /* 0x0000380201007387 */ /* 0x0001e20000100800 */
[C---:B------:R-:W-:Y:S01]  /*0e50*/  VIADD R5, R23.reuse, 0x60 ;  /* 0x0000006017057836 */ /* 0x040fe20000000000 */
[----:B------:R-:W-:Y:S01]  /*0e60*/  SHF.R.S32.HI R11, RZ, 0x1f, R9 ;  /* 0x0000001fff0b7819 */ /* 0x000fe20000011409 */
[C---:B------:R-:W-:Y:S01]  /*0e70*/  VIADD R4, R23.reuse, 0x68 ;  /* 0x0000006817047836 */ /* 0x040fe20000000000 */
[----:B------:R1:W-:Y:S01]  /*0e80*/  STL [R1+0x44], R0 ;  /* 0x0000440001007387 */ /* 0x0003e20000100800 */
[C---:B------:R-:W-:Y:S01]  /*0e90*/  VIADD R227, R23.reuse, 0x78 ;  /* 0x0000007817e37836 */ /* 0x040fe20000000000 */
[----:B------:R-:W-:Y:S01]  /*0ea0*/  SHF.R.S32.HI R10, RZ, 0x1f, R8 ;  /* 0x0000001fff0a7819 */ /* 0x000fe20000011408 */
[C---:B------:R-:W-:Y:S01]  /*0eb0*/  VIADD R226, R23.reuse, 0x80 ;  /* 0x0000008017e27836 */ /* 0x040fe20000000000 */
[----:B------:R-:W-:Y:S01]  /*0ec0*/  SHF.R.S32.HI R9, RZ, 0x1f, R7 ;  /* 0x0000001fff097819 */ /* 0x000fe20000011407 */
[C---:B------:R-:W-:Y:S01]  /*0ed0*/  VIADD R225, R23.reuse, 0x88 ;  /* 0x0000008817e17836 */ /* 0x040fe20000000000 */
[----:B------:R-:W-:Y:S01]  /*0ee0*/  SHF.R.S32.HI R8, RZ, 0x1f, R6 ;  /* 0x0000001fff087819 */ /* 0x000fe20000011406 */
[C---:B0-----:R-:W-:Y:S01]  /*0ef0*/  VIADD R2, R23.reuse, 0x70 ;  /* 0x0000007017027836 */ /* 0x041fe20000000000 */
[----:B------:R-:W-:Y:S01]  /*0f00*/  SHF.R.S32.HI R7, RZ, 0x1f, R5 ;  /* 0x0000001fff077819 */ /* 0x000fe20000011405 */
[C---:B------:R-:W-:Y:S01]  /*0f10*/  VIADD R224, R23.reuse, 0x90 ;  /* 0x0000009017e07836 */ /* 0x040fe20000000000 */
        /* <DEDUP_REMOVED lines=17> */
[----:B------:R-:W-:Y:S01]  /*1030*/  VIADD R213, R23, 0xd8 ;  /* 0x000000d817d57836 */ /* 0x000fe20000000000 */
[----:B------:R-:W-:Y:S01]  /*1040*/  SHF.R.S32.HI R2, RZ, 0x1f, R220 ;  /* 0x0000001fff027819 */ /* 0x000fe200000114dc */
[----:B------:R-:W-:Y:S01]  /*1050*/  IMAD.U32 R16, RZ, RZ, UR4 ;  /* 0x00000004ff107e24 */ /* 0x000fe2000f8e00ff */
[----:B------:R-:W-:-:S02]  /*1060*/  SHF.R.S32.HI R5, RZ, 0x1f, R219 ;  /* 0x0000001fff057819 */ /* 0x000fc400000114db */
[----:B------:R-:W-:Y:S02]  /*1070*/  SHF.R.S32.HI R4, RZ, 0x1f, R218 ;  /* 0x0000001fff047819 */ /* 0x000fe400000114da */
[----:B-1----:R-:W-:-:S07]  /*1080*/  SHF.R.S32.HI R2, RZ, 0x1f, R217 ;  /* 0x0000001fff027819 */ /* 0x002fce00000114d9 */
.L_x_227:
[----:B------:R-:W-:Y:S01]  /*1090*/  ULDC.64 UR8, c[0x0][0xc88] ;  /* 0x0003220000087ab9 */ /* 0x000fe20000000a00 */
[----:B------:R-:W-:Y:S01]  /*10a0*/  ULDC.64 UR10, c[0x0][0xa20] ;  /* 0x00028800000a7ab9 */ /* 0x000fe20000000a00 */
[----:B------:R-:W-:Y:S02]  /*10b0*/  UIMAD.WIDE UR8, UR7, 0x4, UR8 ;  /* 0x00000004070878a5 */ /* 0x000fe4000f8e0208 */
[----:B------:R-:W-:Y:S01]  /*10c0*/  UISETP.NE.U32.AND UP1, UPT, UR10, URZ, UPT ;  /* 0x0000003f0a00728c */ /* 0x000fe2000bf25070 */
[----:B------:R-:W-:Y:S01]  /*10d0*/  UMOV UR61, URZ ;  /* 0x0000003f003d7c82 */ /* 0x000fe20008000000 */
[----:B------:R-:W-:Y:S02]  /*10e0*/  ULDC UR7, c[0x0][0x2f0] ;  /* 0x0000bc0000077ab9 */ /* 0x000fe40000000800 */
[----:B0-2---:R-:W-:Y:S02]  /*10f0*/  IMAD.U32 R2, RZ, RZ, UR8 ;  /* 0x00000008ff027e24 */ /* 0x005fe4000f8e00ff */
[----:B-1----:R-:W-:Y:S01]  /*1100*/  IMAD.U32 R3, RZ, RZ, UR9 ;  /* 0x00000009ff037e24 */ /* 0x002fe2000f8e00ff */
[----:B------:R-:W-:-:S04]  /*1110*/  ULDC.64 UR8, c[0x0][0xa28] ;  /* 0x00028a0000087ab9 */ /* 0x000fc80000000a00 */
[----:B------:R-:W2:Y:S01]  /*1120*/  LDG.E R2, desc[UR36][R2.64] ;  /* 0x0000002402027981 */ /* 0x000ea2000c1e1900 */
[----:B------:R-:W-:Y:S02]  /*1130*/  UISETP.NE.U32.AND UP0, UPT, UR8, URZ, UPT ;  /* 0x0000003f0800728c */ /* 0x000fe4000bf05070 */
[----:B------:R-:W-:Y:S02]  /*1140*/  UISETP.NE.AND.EX UP1, UPT, UR11, URZ, UPT, UP1 ;  /* 0x0000003f0b00728c */ /* 0x000fe4000bf25310 */
[----:B------:R-:W-:-:S04]  /*1150*/  UISETP.NE.AND.EX UP0, UPT, UR9, URZ, UPT, UP0 ;  /* 0x0000003f0900728c */ /* 0x000fc8000bf05300 */
[----:B------:R-:W-:Y:S02]  /*1160*/  PLOP3.LUT P1, PT, PT, PT, UP1, 0x80, 0x0 ;  /* 0x000000000000781c */ /* 0x000fe40003f2f018 */
[----:B------:R-:W-:Y:S02]  /*1170*/  PLOP3.LUT P0, PT, PT, PT, UP0, 0x80, 0x0 ;  /* 0x000000000000781c */ /* 0x000fe40003f0f008 */
[----:B--2---:R-:W-:-:S13]  /*1180*/  R2UR UR4, R2 ;  /* 0x00000000020472ca */ /* 0x004fda00000e0000 */
[----:B------:R-:W-:Y:S02]  /*1190*/  USHF.R.S32.HI UR12, URZ, 0x1f, UR4 ;  /* 0x0000001f3f0c7899 */ /* 0x000fe40008011404 */
[----:B-----5:R-:W-:Y:S01]  /*11a0*/  IMAD.U32 R0, RZ, RZ, UR4 ;  /* 0x00000004ff007e24 */ /* 0x020fe2000f8e00ff */
[----:B------:R-:W-:-:S03]  /*11b0*/  @UP0 ULEA UR8, UP2, UR4, UR8, 0x2 ;  /* 0x0000000804080291 */ /* 0x000fc6000f84103f */
[----:B------:R-:W-:Y:S01]  /*11c0*/  IMAD.U32 R2, RZ, RZ, UR12 ;  /* 0x0000000cff027e24 */ /* 0x000fe2000f8e00ff */
[----:B------:R-:W-:Y:S01]  /*11d0*/  @UP0 ULEA.HI.X UR9, UR4, UR9, UR12, 0x2, UP2 ;  /* 0x0000000904090291 */ /* 0x000fe200090f140c */
[----:B------:R-:W-:Y:S01]  /*11e0*/  STL [R1+0x30], R0 ;  /* 0x0000300001007387 */ /* 0x000fe20000100800 */
[----:B------:R-:W-:-:S03]  /*11f0*/  @UP1 ULEA UR10, UP0, UR4, UR10, 0x2 ;  /* 0x0000000a040a1291 */ /* 0x000fc6000f80103f */
[----:B------:R0:W-:Y:S01]  /*1200*/  STL [R1+0x34], R2 ;  /* 0x0000340201007387 */ /* 0x0001e20000100800 */
[----:B------:R-:W-:Y:S01]  /*1210*/  IMAD.U32 R3, RZ, RZ, UR9 ;  /* 0x00000009ff037e24 */ /* 0x000fe2000f8e00ff */
[----:B------:R-:W-:Y:S01]  /*1220*/  @UP1 ULEA.HI.X UR11, UR4, UR11, UR12, 0x2, UP0 ;  /* 0x0000000b040b1291 */ /* 0x000fe200080f140c */
[----:B------:R-:W-:Y:S02]  /*1230*/  IMAD.U32 R4, RZ, RZ, UR10 ;  /* 0x0000000aff047e24 */ /* 0x000fe4000f8e00ff */
[----:B------:R-:W-:Y:S01]  /*1240*/  ULDC UR4, c[0x0][0x424] ;  /* 0x0001090000047ab9 */ /* 0x000fe20000000800 */
[----:B0-----:R-:W-:Y:S01]  /*1250*/  IMAD.U32 R2, RZ, RZ, UR8 ;  /* 0x00000008ff027e24 */ /* 0x001fe2000f8e00ff */
[----:B------:R-:W-:-:S05]  /*1260*/  ULDC.64 UR8, c[0x0][0x418] ;  /* 0x0001060000087ab9 */ /* 0x000fca0000000a00 */
[----:B------:R-:W2:Y:S01]  /*1270*/  @P0 LDG.E R2, desc[UR36][R2.64] ;  /* 0x0000002402020981 */ /* 0x000ea2000c1e1900 */
[----:B------:R-:W-:-:S05]  /*1280*/  IMAD.U32 R5, RZ, RZ, UR11 ;  /* 0x0000000bff057e24 */ /* 0x000fca000f8e00ff */
[----:B---3--:R-:W3:Y:S01]  /*1290*/  @P1 LDG.E R4, desc[UR36][R4.64] ;  /* 0x0000002404041981 */ /* 0x008ee2000c1e1900 */
[----:B------:R-:W-:Y:S02]  /*12a0*/  UISETP.NE.U32.AND UP0, UPT, UR8, URZ, UPT ;  /* 0x0000003f0800728c */ /* 0x000fe4000bf05070 */
[----:B------:R-:W-:Y:S02]  /*12b0*/  ULOP3.LUT UR8, UR5, 0xff000000, URZ, 0xc0, !UPT ;  /* 0xff00000005087892 */ /* 0x000fe4000f8ec03f */
[----:B------:R-:W-:-:S04]  /*12c0*/  UISETP.NE.AND.EX UP0, UPT, UR9, URZ, UPT, UP0 ;  /* 0x0000003f0900728c */ /* 0x000fc8000bf05300 */
[----:B------:R-:W-:-:S04]  /*12d0*/  USEL UR4, UR4, 0x1, UP0 ;  /* 0x0000000104047887 */ /* 0x000fc80008000000 */
[----:B------:R-:W-:Y:S01]  /*12e0*/  UIMAD UR4, UR4, UR7, URZ ;  /* 0x00000007040472a4 */ /* 0x000fe2000f8e023f */
[----:B--2---:R-:W-:Y:S01]  /*12f0*/  @P0 R2UR UR61, R2 ;  /* 0x00000000023d02ca */ /* 0x004fe200000e0000 */
[----:B------:R-:W-:-:S05]  /*1300*/  IMAD.U32 R2, RZ, RZ, UR6 ;  /* 0x00000006ff027e24 */ /* 0x000fca000f8e00ff */
[----:B------:R0:W-:Y:S01]  /*1310*/  STL [R1+0x2c], R2 ;  /* 0x00002c0201007387 */ /* 0x0001e20000100800 */
[----:B---3--:R-:W-:Y:S01]  /*1320*/  @P1 R2UR UR4, R4 ;  /* 0x00000000040412ca */ /* 0x008fe200000e0000 */
[----:B----4-:R-:W-:-:S14]  /*1330*/  @P1 BRA `(.L_x_178) ;  /* 0x0000000000381947 */ /* 0x010fdc0003800000 */
[----:B------:R-:W-:Y:S02]  /*1340*/  ULDC.64 UR6, c[0x0][0xa08] ;  /* 0x0002820000067ab9 */ /* 0x000fe40000000a00 */
[----:B------:R-:W-:-:S04]  /*1350*/  ISETP.NE.U32.AND P0, PT, RZ, UR6, PT ;  /* 0x00000006ff007c0c */ /* 0x000fc8000bf05070 */
[----:B------:R-:W-:-:S13]  /*1360*/  ISETP.NE.AND.EX P0, PT, RZ, UR7, PT, P0 ;  /* 0x00000007ff007c0c */ /* 0x000fda000bf05300 */
[----:B------:R-:W-:Y:S05]  /*1370*/  @!P0 BRA `(.L_x_178) ;  /* 0x0000000000288947 */ /* 0x000fea0003800000 */
[----:B------:R-:W-:Y:S01]  /*1380*/  R2UR UR4, R0 ;  /* 0x00000000000472ca */ /* 0x000fe200000e0000 */
[----:B------:R-:W-:-:S12]  /*1390*/  ULDC.64 UR6, c[0x0][0xa08] ;  /* 0x0002820000067ab9 */ /* 0x000fd80000000a00 */
[----:B------:R-:W-:-:S06]  /*13a0*/  UIMAD.WIDE UR6, UR4, 0x4, UR6 ;  /* 0x00000004040678a5 */ /* 0x000fcc000f8e0206 */
[----:B0-----:R-:W-:Y:S02]  /*13b0*/  IMAD.U32 R2, RZ, RZ, UR6 ;  /* 0x00000006ff027e24 */ /* 0x001fe4000f8e00ff */
[----:B------:R-:W-:-:S05]  /*13c0*/  IMAD.U32 R3, RZ, RZ, UR7 ;  /* 0x00000007ff037e24 */ /* 0x000fca000f8e00ff */
[----:B------:R-:W2:Y:S04]  /*13d0*/  LDG.E R4, desc[UR36][R2.64] ;  /* 0x0000002402047981 */ /* 0x000ea8000c1e1900 */
[----:B------:R-:W3:Y:S01]  /*13e0*/  LDG.E R0, desc[UR36][R2.64+0x4] ;  /* 0x0000042402007981 */ /* 0x000ee2000c1e1900 */
[----:B--2---:R-:W-:Y:S02]  /*13f0*/  R2UR UR4, R4 ;  /* 0x00000000040472ca */ /* 0x004fe400000e0000 */
[----:B---3--:R-:W-:-:S13]  /*1400*/  R2UR UR6, R0 ;  /* 0x00000000000672ca */ /* 0x008fda00000e0000 */
[----:B------:R-:W-:-:S12]  /*1410*/  UIADD3 UR4, -UR4, UR6, URZ ;  /* 0x0000000604047290 */ /* 0x000fd8000fffe13f */
.L_x_178:
[----:B------:R-:W-:Y:S02]  /*1420*/  UIADD3 UR61, -UR61, UR4, URZ ;  /* 0x000000043d3d7290 */ /* 0x000fe4000fffe13f */
[----:B------:R-:W-:Y:S02]  /*1430*/  ULOP3.LUT UR4, UR5, 0xff0000, URZ, 0xc0, !UPT ;  /* 0x00ff000005047892 */ /* 0x000fe4000f8ec03f */
[----:B------:R-:W-:Y:S02]  /*1440*/  UISETP.GE.AND UP0, UPT, UR61, 0x1, UPT ;  /* 0x000000013d00788c */ /* 0x000fe4000bf06270 */
[----:B------:R-:W-:Y:S02]  /*1450*/  USHF.R.U32.HI UR8, URZ, 0x8, UR8 ;  /* 0x000000083f087899 */ /* 0x000fe40008011608 */
[----:B------:R-:W-:Y:S02]  /*1460*/  UIADD3 UR6, UR61, 0x4f, URZ ;  /* 0x0000004f3d067890 */ /* 0x000fe4000fffe03f */
[----:B------:R-:W-:Y:S01]  /*1470*/  PLOP3.LUT P0, PT, PT, PT, UP0, 0x80, 0x0 ;  /* 0x000000000000781c */ /* 0x000fe20003f0f008 */
[----:B------:R-:W-:-:S02]  /*1480*/  ULEA.HI UR8, UR4, UR8, URZ, 0x10 ;  /* 0x0000000804087291 */ /* 0x000fc4000f8f803f */
[----:B------:R-:W-:Y:S02]  /*1490*/  UIMAD.WIDE UR6, UR6, 0x66666667, URZ ;  /* 0x66666667060678a5 */ /* 0x000fe4000f8e023f */
[----:B------:R-:W-:Y:S02]  /*14a0*/  ULOP3.LUT UR4, UR8, 0xff, URZ, 0xc0, !UPT ;  /* 0x000000ff08047892 */ /* 0x000fe4000f8ec03f */
[----:B------:R-:W-:Y:S02]  /*14b0*/  ULOP3.LUT UR9, UR5, 0xffff, URZ, 0xc0, !UPT ;  /* 0x0000ffff05097892 */ /* 0x000fe4000f8ec03f */
[----:B------:R-:W-:Y:S02]  /*14c0*/  USHF.R.U32.HI UR5, URZ, 0x10, UR8 ;  /* 0x000000103f057899 */ /* 0x000fe40008011608 */
[----:B------:R-:W-:Y:S01]  /*14d0*/  USHF.R.U32.HI UR6, URZ, 0x1f, UR7 ;  /* 0x0000001f3f067899 */ /* 0x000fe20008011607 */
[----:B------:R-:W-:Y:S01]  /*14e0*/  IMAD.U32 R215, RZ, RZ, UR4 ;  /* 0x00000004ffd77e24 */ /* 0x000fe2000f8e00ff */
[----:B------:R-:W-:Y:S01]  /*14f0*/  UMOV UR4, URZ ;  /* 0x0000003f00047c82 */ /* 0x000fe20008000000 */
[----:B------:R-:W-:Y:S01]  /*1500*/  IMAD.U32 R216, RZ, RZ, UR9 ;  /* 0x00000009ffd87e24 */ /* 0x000fe2000f8e00ff */
[----:B------:R-:W-:Y:S01]  /*1510*/  ULEA.HI.SX32 UR9, UR7, UR6, 0x1b ;  /* 0x0000000607097291 */ /* 0x000fe2000f8fda3f */
[----:B------:R-:W-:Y:S01]  /*1520*/  IMAD.U32 R212, RZ, RZ, UR5 ;  /* 0x00000005ffd47e24 */ /* 0x000fe2000f8e00ff */
[----:B------:R-:W-:Y:S10]  /*1530*/  @!P0 BRA `(.L_x_179) ;  /* 0x0000000000948947 */ /* 0x000ff40003800000 */
[----:B------:R-:W-:Y:S01]  /*1540*/  R2UR UR5, R212 ;  /* 0x00000000d40572ca */ /* 0x000fe200000e0000 */
[----:B------:R-:W-:-:S12]  /*1550*/  ULDC UR4, c[0x0][0x9f0] ;  /* 0x00027c0000047ab9 */ /* 0x000fd80000000800 */
[----:B------:R-:W-:-:S04]  /*1560*/  UISETP.NE.AND UP0, UPT, UR5, URZ, UPT ;  /* 0x0000003f0500728c */ /* 0x000fc8000bf05270 */
[----:B------:R-:W-:-:S03]  /*1570*/  USEL UR10, UR5, UR4, UP0 ;  /* 0x00000004050a7287 */ /* 0x000fc60008000000 */
[----:B------:R-:W-:Y:S01]  /*1580*/  UMOV UR4, URZ ;  /* 0x0000003f00047c82 */ /* 0x000fe20008000000 */
[----:B------:R-:W-:Y:S02]  /*1590*/  UIADD3 UR6, UR9, -0x1, UR10 ;  /* 0xffffffff09067890 */ /* 0x000fe4000fffe00a */
[----:B------:R-:W-:-:S04]  /*15a0*/  IMAD.U32 R3, RZ, RZ, UR10 ;  /* 0x0000000aff037e24 */ /* 0x000fc8000f8e00ff */
[----:B------:R-:W-:Y:S01]  /*15b0*/  IMAD.U32 R4, RZ, RZ, UR6 ;  /* 0x00000006ff047e24 */ /* 0x000fe2000f8e00ff */
[-C--:B------:R-:W-:Y:S01]  /*15c0*/  IABS R0, R3.reuse ;  /* 0x0000000300007213 */ /* 0x080fe20000000000 */
[----:B------:R-:W-:Y:S01]  /*15d0*/  ULOP3.LUT UR6, UR6, UR10, URZ, 0x3c, !UPT ;  /* 0x0000000a06067292 */ /* 0x000fe2000f8e3c3f */
[----:B------:R-:W-:Y:S02]  /*15e0*/  IABS R5, R3 ;  /* 0x0000000300057213 */ /* 0x000fe40000000000 */
[----:B------:R-:W-:Y:S02]  /*15f0*/  R2UR UR11, R0 ;  /* 0x00000000000b72ca */ /* 0x000fe400000e0000 */
[----:B------:R-:W-:-:S05]  /*1600*/  IABS R4, R4 ;  /* 0x0000000400047213 */ /* 0x000fca0000000000 */
[----:B------:R-:W-:-:S05]  /*1610*/  IMAD.MOV.U32 R3, RZ, RZ, R4 ;  /* 0x000000ffff037224 */ /* 0x000fca00078e0004 */
[----:B------:R-:W-:Y:S01]  /*1620*/  R2UR UR8, R3 ;  /* 0x00000000030872ca */ /* 0x000fe200000e0000 */
        /* <DEDUP_REMOVED lines=22> */
.L_x_179:
[----:B------:R-:W-:Y:S01]  /*1790*/  R2UR UR5, R215 ;  /* 0x00000000d70572ca */ /* 0x000fe200000e0000 */
[----:B------:R-:W-:Y:S01]  /*17a0*/  IMAD.U32 R0, RZ, RZ, UR9 ;  /* 0x00000009ff007e24 */ /* 0x000fe2000f8e00ff */
[----:B------:R-:W-:Y:S01]  /*17b0*/  PLOP3.LUT P0, PT, PT, PT, PT, 0x80, 0x0 ;  /* 0x000000000000781c */ /* 0x000fe20003f0f070 */
[----:B------:R-:W-:Y:S01]  /*17c0*/  IMAD.U32 R3, RZ, RZ, UR4 ;  /* 0x00000004ff037e24 */ /* 0x000fe2000f8e00ff */
[----:B------:R-:W-:Y:S01]  /*17d0*/  CS2R R150, SRZ ;  /* 0x0000000000967805 */ /* 0x000fe2000001ff00 */
[----:B0-----:R-:W-:Y:S01]  /*17e0*/  IMAD.MOV.U32 R2, RZ, RZ, RZ ;  /* 0x000000ffff027224 */ /* 0x001fe200078e00ff */
[----:B------:R-:W-:Y:S02]  /*17f0*/  CS2R R148, SRZ ;  /* 0x0000000000947805 */ /* 0x000fe4000001ff00 */
[----:B------:R-:W-:Y:S02]  /*1800*/  CS2R R146, SRZ ;  /* 0x0000000000927805 */ /* 0x000fe4000001ff00 */
[----:B------:R-:W-:-:S02]  /*1810*/  CS2R R144, SRZ ;  /* 0x0000000000907805 */ /* 0x000fc4000001ff00 */
[----:B------:R-:W-:Y:S02]  /*1820*/  CS2R R142, SRZ ;  /* 0x00000000008e7805 */ /* 0x000fe4000001ff00 */
[----:B------:R-:W-:Y:S02]  /*1830*/  CS2R R140, SRZ ;  /* 0x00000000008c7805 */ /* 0x000fe4000001ff00 */
[----:B------:R-:W-:Y:S02]  /*1840*/  CS2R R138, SRZ ;  /* 0x00000000008a7805 */ /* 0x000fe4000001ff00 */
[----:B------:R-:W-:Y:S01]  /*1850*/  CS2R R136, SRZ ;  /* 0x0000000000887805 */ /* 0x000fe2000001ff00 */
[----:B------:R-:W-:Y:S01]  /*1860*/  UIMAD UR5, UR5, UR4, URZ ;  /* 0x00000004050572a4 */ /* 0x000fe2000f8e023f */
[----:B------:R-:W-:Y:S02]  /*1870*/  CS2R R134, SRZ ;  /* 0x0000000000867805 */ /* 0x000fe4000001ff00 */
[----:B------:R-:W-:-:S02]  /*1880*/  CS2R R132, SRZ ;  /* 0x0000000000847805 */ /* 0x000fc4000001ff00 */
[----:B------:R-:W-:Y:S02]  /*1890*/  CS2R R130, SRZ ;  /* 0x0000000000827805 */ /* 0x000fe4000001ff00 */
[----:B------:R-:W-:Y:S02]  /*18a0*/  CS2R R128, SRZ ;  /* 0x0000000000807805 */ /* 0x000fe4000001ff00 */
[----:B------:R-:W-:Y:S02]  /*18b0*/  CS2R R126, SRZ ;  /* 0x00000000007e7805 */ /* 0x000fe4000001ff00 */
[----:B------:R-:W-:Y:S01]  /*18c0*/  VIADDMNMX R3, R3, UR5, R0, PT ;  /* 0x0000000503037c46 */ /* 0x000fe2000b800100 */
[----:B------:R-:W-:Y:S01]  /*18d0*/  IMAD.U32 R22, RZ, RZ, UR5 ;  /* 0x00000005ff167e24 */ /* 0x000fe2000f8e00ff */
[----:B------:R-:W-:Y:S01]  /*18e0*/  CS2R R124, SRZ ;  /* 0x00000000007c7805 */ /* 0x000fe2000001ff00 */
[----:B------:R-:W-:Y:S01]  /*18f0*/  IMAD.MOV.U32 R0, RZ, RZ, RZ ;  /* 0x000000ffff007224 */ /* 0x000fe200078e00ff */
[----:B------:R-:W-:-:S02]  /*1900*/  R2UR UR60, R3 ;  /* 0x00000000033c72ca */ /* 0x000fc400000e0000 */
        /* <DEDUP_REMOVED lines=12> */
[----:B------:R-:W-:Y:S01]  /*19d0*/  UISETP.GT.AND UP0, UPT, UR60, UR5, UPT ;  /* 0x000000053c00728c */ /* 0x000fe2000bf04270 */
[----:B------:R-:W-:-:S02]  /*19e0*/  CS2R R98, SRZ ;  /* 0x0000000000627805 */ /* 0x000fc4000001ff00 */
[----:B------:R-:W-:Y:S02]  /*19f0*/  CS2R R96, SRZ ;  /* 0x0000000000607805 */ /* 0x000fe4000001ff00 */
[----:B------:R-:W-:Y:S02]  /*1a00*/  CS2R R94, SRZ ;  /* 0x00000000005e7805 */ /* 0x000fe4000001ff00 */
[----:B------:R-:W-:Y:S02]  /*1a10*/  CS2R R92, SRZ ;  /* 0x00000000005c7805 */ /* 0x000fe4000001ff00 */
[----:B------:R-:W-:Y:S02]  /*1a20*/  CS2R R90, SRZ ;  /* 0x00000000005a7805 */ /* 0x000fe4000001ff00 */
[----:B------:R-:W-:Y:S02]  /*1a30*/  PLOP3.LUT P1, PT, PT, PT, UP0, 0x80, 0x0 ;  /* 0x000000000000781c */ /* 0x000fe40003f2f008 */
        /* <DEDUP_REMOVED lines=33> */
[----:B------:R-:W-:Y:S06]  /*1c50*/  @!P1 BRA `(.L_x_180) ;  /* 0x0000009400b09947 */ /* 0x000fec0003800000 */
[----:B------:R-:W0:Y:S01]  /*1c60*/  S2R R0, SR_TID.X ;  /* 0x0000000000007919 */ /* 0x000e220000002100 */
[----:B------:R-:W1:Y:S01]  /*1c70*/  S2UR UR7, SR_CgaCtaId ;  /* 0x00000000000779c3 */ /* 0x000e620000008800 */
[----:B------:R-:W-:Y:S02]  /*1c80*/  UMOV UR6, 0x400 ;  /* 0x0000040000067882 */ /* 0x000fe40000000000 */
[----:B-1----:R-:W-:-:S04]  /*1c90*/  ULEA UR6, UR7, UR6, 0x18 ;  /* 0x0000000607067291 */ /* 0x002fc8000f8ec03f */
[----:B------:R-:W-:Y:S01]  /*1ca0*/  UIADD3 UR6, UR6, 0x14400, URZ ;  /* 0x0001440006067890 */ /* 0x000fe2000fffe03f */
[----:B0-----:R-:W-:-:S03]  /*1cb0*/  VIADD R0, R0, 0xffffff80 ;  /* 0xffffff8000007836 */ /* 0x001fc60000000000 */
[----:B------:R-:W-:Y:S02]  /*1cc0*/  ULOP3.LUT UP0, URZ, UR6, 0x9f, URZ, 0xc0, !UPT ;  /* 0x0000009f063f7892 */ /* 0x000fe4000f80c03f */
[----:B------:R-:W-:-:S04]  /*1cd0*/  SHF.R.S32.HI R3, RZ, 0x1f, R0 ;  /* 0x0000001fff037819 */ /* 0x000fc80000011400 */
[----:B------:R-:W-:Y:S02]  /*1ce0*/  PLOP3.LUT P0, PT, PT, PT, UP0, 0x80, 0x0 ;  /* 0x000000000000781c */ /* 0x000fe40003f0f008 */
[----:B------:R-:W-:-:S04]  /*1cf0*/  LEA.HI R3, R3, R0, RZ, 0x7 ;  /* 0x0000000003037211 */ /* 0x000fc800078f38ff */
[----:B------:R-:W-:-:S06]  /*1d00*/  SHF.R.S32.HI R3, RZ, 0x7, R3 ;  /* 0x00000007ff037819 */ /* 0x000fcc0000011403 */
[----:B------:R-:W0:Y:S02]  /*1d10*/  SHFL.IDX PT, R3, R3, RZ, 0x1f ;  /* 0x00001fff03037589 */ /* 0x000e2400000e0000 */
[----:B0-----:R-:W-:-:S13]  /*1d20*/  R2UR UR4, R3 ;  /* 0x00000000030472ca */ /* 0x001fda00000e0000 */
        /* <DEDUP_REMOVED lines=14> */
[----:B------:R-:W-:Y:S02]  /*1e10*/  IMAD.U32 R10, RZ, RZ, UR6 ;  /* 0x00000006ff0a7e24 */ /* 0x000fe4000f8e00ff */
[----:B------:R-:W-:Y:S02]  /*1e20*/  IMAD.U32 R6, RZ, RZ, UR4 ;  /* 0x00000004ff067e24 */ /* 0x000fe4000f8e00ff */
[----:B------:R-:W-:-:S02]  /*1e30*/  IMAD.U32 R7, RZ, RZ, UR5 ;  /* 0x00000005ff077e24 */ /* 0x000fc4000f8e00ff */
[----:B------:R-:W-:Y:S02]  /*1e40*/  IMAD.U32 R11, RZ, RZ, UR7 ;  /* 0x00000007ff0b7e24 */ /* 0x000fe4000f8e00ff */
[----:B------:R-:W-:Y:S02]  /*1e50*/  IMAD.MOV.U32 R8, RZ, RZ, 0x70 ;  /* 0x00000070ff087424 */ /* 0x000fe400078e00ff */
[----:B------:R-:W-:Y:S02]  /*1e60*/  IMAD.MOV.U32 R12, RZ, RZ, 0x1 ;  /* 0x00000001ff0c7424 */ /* 0x000fe400078e00ff */
[----:B0-----:R-:W-:-:S07]  /*1e70*/  IMAD.MOV.U32 R13, RZ, RZ, RZ ;  /* 0x000000ffff0d7224 */ /* 0x001fce00078e00ff */
[----:B------:R-:W-:-:S07]  /*1e80*/  LEPC R20, `(.L_x_181) ;  /* 0x000000001014794e */ /* 0x000fce0000000000 */
[----:B-1----:R-:W-:Y:S05]  /*1e90*/  CALL.ABS.NOINC R2 ;  /* 0x0000000002007343 */ /* 0x002fea0003c00000 */
.L_x_181:
[----:B------:R-:W2:Y:S04]  /*1ea0*/  LDL R17, [R1+0x38] ;  /* 0x0000380001117983 */ /* 0x000ea80000100800 */
[----:B------:R-:W3:Y:S01]  /*1eb0*/  LDL R2, [R1+0x4c] ;  /* 0x00004c0001027983 */ /* 0x000ee20000100800 */
[----:B------:R-:W0:Y:S01]  /*1ec0*/  S2UR UR5, SR_CgaCtaId ;  /* 0x00000000000579c3 */ /* 0x000e220000008800 */
[----:B------:R-:W-:Y:S01]  /*1ed0*/  MOV R5, 0x400 ;  /* 0x0000040000057802 */ /* 0x000fe20000000f00 */
[----:B0-----:R-:W-:-:S05]  /*1ee0*/  IMAD.U32 R6, RZ, RZ, UR5 ;  /* 0x00000005ff067e24 */ /* 0x001fca000f8e00ff */
[----:B------:R-:W-:Y:S02]  /*1ef0*/  LEA R5, R6, R5, 0x18 ;  /* 0x0000000506057211 */ /* 0x000fe400078ec0ff */
[----:B--2---:R-:W-:Y:S02]  /*1f00*/  R2UR UR7, R17 ;  /* 0x00000000110772ca */ /* 0x004fe400000e0000 */
[----:B---3--:R-:W-:-:S11]  /*1f10*/  R2UR UR6, R2 ;  /* 0x00000000020672ca */ /* 0x008fd600000e0000 */
[----:B------:R-:W-:-:S04]  /*1f20*/  ULEA.HI UR4, UR7, UR7, URZ, 0x1 ;  /* 0x0000000707047291 */ /* 0x000fc8000f8f083f */
[----:B------:R-:W-:Y:S01]  /*1f30*/  ULOP3.LUT UR4, UR4, 0xfffffffe, URZ, 0xc0, !UPT ;  /* 0xfffffffe04047892 */ /* 0x000fe2000f8ec03f */
[----:B------:R-:W-:-:S03]  /*1f40*/  IMAD.U32 R2, RZ, RZ, UR6 ;  /* 0x00000006ff027e24 */ /* 0x000fc6000f8e00ff */
[----:B------:R-:W-:Y:S02]  /*1f50*/  UIADD3 UR4, UR7, -UR4, URZ ;  /* 0x8000000407047290 */ /* 0x000fe4000fffe03f */
[----:B------:R-:W-:-:S04]  /*1f60*/  ISETP.NE.AND P0, PT, R2, 0x3, PT ;  /* 0x000000030200780c */ /* 0x000fc80003f05270 */
[----:B------:R-:W-:-:S05]  /*1f70*/  IMAD.U32 R0, RZ, RZ, UR4 ;  /* 0x00000004ff007e24 */ /* 0x000fca000f8e00ff */
[----:B------:R-:W-:-:S04]  /*1f80*/  SHF.L.U32 R0, R0, 0x1f, RZ ;  /* 0x0000001f00007819 */ /* 0x000fc800000006ff */
[----:B------:R-:W0:Y:S02]  /*1f90*/  SYNCS.PHASECHK.TRANS64.TRYWAIT P1, [R5+URZ+0x38800], R0 ;  /* 0x03880000050075a7 */ /* 0x000e24000802017f */
[----:B0-----:R-:W-:Y:S05]  /*1fa0*/  @!P1 BRA `(.L_x_182) ;  /* 0x0000013800f89947 */ /* 0x001fea0003800000 */
.L_x_314:
[----:B------:R-:W-:Y:S05]  /*1fb0*/  @!P0 BRA `(.L_x_183) ;  /* 0x0000000000048947 */ /* 0x000fea0003800000 */
[----:B------:R-:W-:Y:S01]  /*1fc0*/  BPT.TRAP 0x1 ;  /* 0x000000040000795c */ /* 0x000fe20000300000 */
.L_x_183:
[----:B------:R-:W-:Y:S01]  /*1fd0*/  R2UR UR4, R16 ;  /* 0x00000000100472ca */ /* 0x000fe200000e0000 */
[----:B0-----:R-:W-:-:S04]  /*1fe0*/  IMAD.U32 R0, RZ, RZ, UR38 ;  /* 0x00000026ff007e24 */ /* 0x001fc8000f8e00ff */
[----:B------:R-:W-:-:S08]  /*1ff0*/  IMAD R0, R0, 0x8, R5 ;  /* 0x0000000800007824 */ /* 0x000fd000078e0205 */
[----:B------:R-:W-:-:S05]  /*2000*/  IMAD.U32 R3, RZ, RZ, UR4 ;  /* 0x00000004ff037e24 */ /* 0x000fca000f8e00ff */
[----:B------:R-:W-:-:S04]  /*2010*/  SHF.L.U32 R3, R3, 0x1f, RZ ;  /* 0x0000001f03037819 */ /* 0x000fc800000006ff */
[----:B------:R0:W1:Y:S01]  /*2020*/  SYNCS.PHASECHK.TRANS64.TRYWAIT P1, [R0+URZ+0x38830], R3 ;  /* 0x03883003000075a7 */ /* 0x000062000802017f */
[----:B------:R-:W-:Y:S05]  /*2030*/  @!P0 BRA `(.L_x_184) ;  /* 0x0000000000048947 */ /* 0x000fea0003800000 */
[----:B------:R-:W-:Y:S01]  /*2040*/  BPT.TRAP 0x1 ;  /* 0x000000040000795c */ /* 0x000fe20000300000 */
.L_x_184:
[----:B------:R-:W-:Y:S01]  /*2050*/  IMAD.MOV.U32 R151, RZ, RZ, RZ ;  /* 0x000000ffff977224 */ /* 0x000fe200078e00ff */
[----:B-1----:R-:W-:Y:S06]  /*2060*/  @P1 BRA `(.L_x_185) ;  /* 0x0000000000081947 */ /* 0x002fec0003800000 */
[----:B------:R-:W1:Y:S02]  /*2070*/  SYNCS.PHASECHK.TRANS64.TRYWAIT P1, [R0+URZ+0x38830], R3 ;  /* 0x03883003000075a7 */ /* 0x000e64000802017f */
[----:B-1----:R-:W-:Y:S05]  /*2080*/  @!P1 BRA `(.L_x_186) ;  /* 0x0000013800d49947 */ /* 0x002fea0003800000 */
.L_x_185:
[----:B------:R-:W-:Y:S05]  /*2090*/  WARPSYNC.ALL ;  /* 0x0000000000007948 */ /* 0x000fea0003800000 */
[----:B------:R-:W-:Y:S01]  /*20a0*/  R2UR UR4, R5 ;  /* 0x00000000050472ca */ /* 0x000fe200000e0000 */
[----:B------:R-:W-:Y:S01]  /*20b0*/  ULOP3.LUT UR5, UR39, 0x10000, URZ, 0xfc, !UPT ;  /* 0x0001000027057892 */ /* 0x000fe2000f8efc3f */
[----:B------:R-:W-:Y:S01]  /*20c0*/  WARPGROUP.ARRIVE ;  /* 0x00000000000079c5 */ /* 0x000fe20000000000 */
[----:B------:R-:W-:Y:S01]  /*20d0*/  UMOV UR17, 0x40000040 ;  /* 0x4000004000117882 */ /* 0x000fe20000000000 */
[----:B------:R-:W-:Y:S01]  /*20e0*/  UMOV UR19, 0x40000040 ;  /* 0x4000004000137882 */ /* 0x000fe20000000000 */
[----:B------:R-:W-:Y:S01]  /*20f0*/  UMOV UR9, UR17 ;  /* 0x0000001100097c82 */ /* 0x000fe20008000000 */
[----:B------:R-:W-:Y:S01]  /*2100*/  UMOV UR11, 0x40000040 ;  /* 0x40000040000b7882 */ /* 0x000fe20000000000 */
[----:B------:R-:W-:Y:S01]  /*2110*/  UMOV UR13, UR17 ;  /* 0x00000011000d7c82 */ /* 0x000fe20008000000 */
[----:B------:R-:W-:Y:S01]  /*2120*/  UMOV UR16, UR5 ;  /* 0x0000000500107c82 */ /* 0x000fe20008000000 */
[----:B------:R-:W-:Y:S01]  /*2130*/  UMOV UR15, 0x40000040 ;  /* 0x40000040000f7882 */ /* 0x000fe20000000000 */
[----:B------:R-:W-:Y:S01]  /*2140*/  UMOV UR8, UR16 ;  /* 0x0000001000087c82 */ /* 0x000fe20008000000 */
[----:B------:R-:W-:Y:S01]  /*2150*/  UMOV UR12, UR16 ;  /* 0x00000010000c7c82 */ /* 0x000fe20008000000 */
[----:B------:R-:W-:Y:S01]  /*2160*/  IMAD.U32 R18, RZ, RZ, UR16 ;  /* 0x00000010ff127e24 */ /* 0x000fe2000f8e00ff */
[----:B------:R-:W-:Y:S01]  /*2170*/  UIADD3 UR4, UR4, 0x24400, URZ ;  /* 0x0002440004047890 */ /* 0x000fe2000fffe03f */
[----:B------:R-:W-:Y:S01]  /*2180*/  IMAD.U32 R19, RZ, RZ, UR17 ;  /* 0x00000011ff137e24 */ /* 0x000fe2000f8e00ff */
[----:B------:R-:W-:Y:S01]  /*2190*/  UMOV UR23, 0x40000040 ;  /* 0x4000004000177882 */ /* 0x000fe20000000000 */
[----:B------:R-:W-:Y:S01]  /*21a0*/  UMOV UR27, 0x40000040 ;  /* 0x40000040001b7882 */ /* 0x000fe20000000000 */
[----:B------:R-:W-:Y:S01]  /*21b0*/  USHF.R.U32.HI UR4, URZ, 0x4, UR4 ;  /* 0x000000043f047899 */ /* 0x000fe20008011604 */
[----:B------:R-:W-:Y:S01]  /*21c0*/  MOV R7, UR38 ;  /* 0x0000002600077c02 */ /* 0x000fe20008000f00 */
[----:B------:R-:W-:Y:S01]  /*21d0*/  UMOV UR31, 0x40000040 ;  /* 0x40000040001f7882 */ /* 0x000fe20000000000 */
[----:B------:R-:W-:Y:S01]  /*21e0*/  UMOV UR35, 0x40000040 ;  /* 0x4000004000237882 */ /* 0x000fe20000000000 */
[----:B------:R-:W-:Y:S01]  /*21f0*/  ULOP3.LUT UR4, UR4, 0x3fff, URZ, 0xc0, !UPT ;  /* 0x00003fff04047892 */ /* 0x000fe2000f8ec03f */
[----:B------:R-:W-:Y:S01]  /*2200*/  MOV R17, UR37 ;  /* 0x0000002500117c02 */ /* 0x000fe20008000f00 */
[----:B------:R-:W-:Y:S01]  /*2210*/  UMOV UR43, 0x40000040 ;  /* 0x40000040002b7882 */ /* 0x000fe20000000000 */
[----:B------:R-:W-:Y:S01]  /*2220*/  UMOV UR47, 0x40000040 ;  /* 0x40000040002f7882 */ /* 0x000fe20000000000 */
[----:B------:R-:W-:Y:S01]  /*2230*/  ULOP3.LUT UR39, UR4, 0x10000, URZ, 0xfc, !UPT ;  /* 0x0001000004277892 */ /* 0x000fe2000f8efc3f */
[----:B------:R-:W-:Y:S01]  /*2240*/  MOV R20, UR36 ;  /* 0x0000002400147c02 */ /* 0x000fe20008000f00 */
[----:B------:R-:W-:Y:S01]  /*2250*/  UMOV UR51, 0x40000040 ;  /* 0x4000004000337882 */ /* 0x000fe20000000000 */
[----:B------:R-:W-:Y:S01]  /*2260*/  UMOV UR55, 0x40000040 ;  /* 0x4000004000377882 */ /* 0x000fe20000000000 */
[----:B------:R-:W-:Y:S01]  /*2270*/  UIMAD UR4, UR38, 0xa00, UR39 ;  /* 0x00000a00260478a4 */ /* 0x000fe2000f8e0227 */
[----:B------:R-:W-:Y:S01]  /*2280*/  UMOV UR59, 0x40000040 ;  /* 0x40000040003b7882 */ /* 0x000fe20000000000 */
[----:B------:R-:W-:-:S02]  /*2290*/  MOV R4, UR39 ;  /* 0x0000002700047c02 */ /* 0x000fc40008000f00 */
[----:B------:R-:W-:Y:S02]  /*22a0*/  UIADD3 UR10, UR4, 0x80, URZ ;  /* 0x00000080040a7890 */ /* 0x000fe4000fffe03f */
[----:B------:R-:W-:Y:S02]  /*22b0*/  UIADD3 UR14, UR4, 0x100, URZ ;  /* 0x00000100040e7890 */ /* 0x000fe4000fffe03f */
[----:B------:R-:W-:Y:S01]  /*22c0*/  UMOV UR18, UR4 ;  /* 0x0000000400127c82 */ /* 0x000fe20008000000 */
[----:B------:R-:W-:Y:S01]  /*22d0*/  UIADD3 UR6, UR4, 0x180, URZ ;  /* 0x0000018004067890 */ /* 0x000fe2000fffe03f */
[----:B------:R-:W-:Y:S01]  /*22e0*/  HGMMA.64x16x16.F32.BF16 R56, gdesc[UR16], RZ, !UPT, gsb0 ;  /* 0x00200000103879f0 */ /* 0x000fe2000c0018ff */
[----:B------:R-:W-:Y:S01]  /*22f0*/  UIADD3 UR7, UR4, 0x200, URZ ;  /* 0x0000020004077890 */ /* 0x000fe2000fffe03f */
[----:B------:R-:W-:Y:S01]  /*2300*/  UMOV UR19, 0x40000040 ;  /* 0x4000004000137882 */ /* 0x000fe20000000000 */
[----:B------:R-:W-:Y:S02]  /*2310*/  UIADD3 UR22, UR4, 0x384, URZ ;  /* 0x0000038404167890 */ /* 0x000fe4000fffe03f */
[----:B------:R-:W-:-:S02]  /*2320*/  UIADD3 UR26, UR4, 0x386, URZ ;  /* 0x00000386041a7890 */ /* 0x000fc4000fffe03f */
[----:B------:R-:W-:Y:S02]  /*2330*/  UIADD3 UR30, UR4, 0x600, URZ ;  /* 0x00000600041e7890 */ /* 0x000fe4000fffe03f */
[----:B------:R-:W-:Y:S02]  /*2340*/  UIADD3 UR34, UR4, 0x582, URZ ;  /* 0x0000058204227890 */ /* 0x000fe4000fffe03f */
[----:B------:R-:W-:Y:S02]  /*2350*/  UIADD3 UR42, UR4, 0x584, URZ ;  /* 0x00000584042a7890 */ /* 0x000fe4000fffe03f */
[----:B------:R-:W-:Y:S02]  /*2360*/  UIADD3 UR46, UR4, 0x586, URZ ;  /* 0x00000586042e7890 */ /* 0x000fe4000fffe03f */
[----:B------:R-:W-:Y:S02]  /*2370*/  UIADD3 UR50, UR4, 0x800, URZ ;  /* 0x0000080004327890 */ /* 0x000fe4000fffe03f */
[----:B------:R-:W-:-:S02]  /*2380*/  UIADD3 UR54, UR4, 0x802, URZ ;  /* 0x0000080204367890 */ /* 0x000fc4000fffe03f */
[----:B------:R-:W-:Y:S01]  /*2390*/  UIADD3 UR58, UR4, 0x804, URZ ;  /* 0x00000804043a7890 */ /* 0x000fe2000fffe03f */
[----:B------:R-:W-:Y:S01]  /*23a0*/  UMOV UR39, 0x40000040 ;  /* 0x4000004000277882 */ /* 0x000fe20000000000 */
[----:B------:R-:W-:Y:S02]  /*23b0*/  WARPGROUP.DEPBAR.LE gsb0, 0x0 ;  /* 0x00008000000079c5 */ /* 0x000fe40000010000 */
[----:B------:R-:W-:-:S06]  /*23c0*/  WARPGROUP.ARRIVE ;  /* 0x00000000000079c5 */ /* 0x000fcc0000000000 */
[----:B------:R-:W-:Y:S01]  /*23d0*/  HGMMA.64x16x16.F32.BF16 R48, gdesc[UR8], RZ, !UPT, gsb0 ;  /* 0x00200000083079f0 */ /* 0x000fe2000c0018ff */
[----:B------:R-:W-:Y:S01]  /*23e0*/  UMOV UR8, UR16 ;  /* 0x0000001000087c82 */ /* 0x000fe20008000000 */
[----:B------:R-:W-:Y:S01]  /*23f0*/  UMOV UR9, UR17 ;  /* 0x0000001100097c82 */ /* 0x000fe20008000000 */
[----:B------:R-:W-:Y:S01]  /*2400*/  UMOV UR10, UR6 ;  /* 0x00000006000a7c82 */ /* 0x000fe20008000000 */
[----:B------:R-:W-:Y:S01]  /*2410*/  UMOV UR11, 0x40000040 ;  /* 0x40000040000b7882 */ /* 0x000fe20000000000 */
[----:B------:R-:W-:Y:S01]  /*2420*/  UIADD3 UR6, UR5, 0x2, URZ ;  /* 0x0000000205067890 */ /* 0x000fe2000fffe03f */
        /* <DEDUP_REMOVED lines=12> */
[----:B------:R-:W-:Y:S01]  /*24f0*/  UMOV UR16, UR6 ;  /* 0x0000000600107c82 */ /* 0x000fe20008000000 */
[----:B------:R-:W-:Y:S01]  /*2500*/  UIADD3 UR6, UR4, 0x2, URZ ;  /* 0x0000000204067890 */ /* 0x000fe2000fffe03f */
[----:B------:R-:W-:Y:S01]  /*2510*/  MOV R14, UR16 ;  /* 0x00000010000e7c02 */ /* 0x000fe20008000f00 */
[----:B------:R-:W-:Y:S01]  /*2520*/  UMOV UR17, 0x40000040 ;  /* 0x4000004000117882 */ /* 0x000fe20000000000 */
[----:B------:R-:W-:Y:S01]  /*2530*/  UMOV UR12, UR16 ;  /* 0x00000010000c7c82 */ /* 0x000fe20008000000 */
[----:B------:R-:W-:Y:S01]  /*2540*/  UMOV UR13, UR17 ;  /* 0x00000011000d7c82 */ /* 0x000fe20008000000 */
[----:B------:R-:W-:Y:S01]  /*2550*/  UIADD3 UR7, UR4, 0x202, URZ ;  /* 0x0000020204077890 */ /* 0x000fe2000fffe03f */
[----:B------:R-:W-:Y:S01]  /*2560*/  IMAD.U32 R15, RZ, RZ, UR17 ;  /* 0x00000011ff0f7e24 */ /* 0x000fe2000f8e00ff */
[----:B------:R-:W-:Y:S01]  /*2570*/  UMOV UR18, UR6 ;  /* 0x0000000600127c82 */ /* 0x000fe20008000000 */
[----:B------:R-:W-:Y:S01]  /*2580*/  UIADD3 UR6, UR4, 0x182, URZ ;  /* 0x0000018204067890 */ /* 0x000fe2000fffe03f */
        /* <DEDUP_REMOVED lines=10> */
[----:B------:R-:W-:Y:S02]  /*2630*/  UMOV UR19, 0x40000040 ;  /* 0x4000004000137882 */ /* 0x000fe40000000000 */
        /* <DEDUP_REMOVED lines=20> */
[----:B------:R-:W-:Y:S01]  /*2780*/  UMOV UR16, UR6 ;  /* 0x0000000600107c82 */ /* 0x000fe20008000000 */
[----:B------:R-:W-:Y:S01]  /*2790*/  UIADD3 UR6, UR4, 0x4, URZ ;  /* 0x0000000404067890 */ /* 0x000fe2000fffe03f */
[----:B------:R-:W-:Y:S01]  /*27a0*/  IMAD.U32 R12, RZ, RZ, UR16 ;  /* 0x00000010ff0c7e24 */ /* 0x000fe2000f8e00ff */
        /* <DEDUP_REMOVED lines=111> */
[----:B------:R-:W-:Y:S02]  /*2ea0*/  MOV R2, UR13 ;  /* 0x0000000d00027c02 */ /* 0x000fe40008000f00 */
[----:B01----:R-:W-:Y:S01]  /*2eb0*/  MOV R3, UR12 ;  /* 0x0000000c00037c02 */ /* 0x003fe20008000f00 */
[----:B------:R-:W-:-:S02]  /*2ec0*/  WARPGROUP.DEPBAR.LE gsb0, 0x0 ;  /* 0x00008000000079c5 */ /* 0x000fc40000010000 */
        /* <DEDUP_REMOVED lines=39> */
[----:B------:R-:W-:Y:S01]  /*3140*/  UMOV UR13, 0x40000040 ;  /* 0x40000040000d7882 */ /* 0x000fe20000000000 */
[----:B------:R-:W-:Y:S01]  /*3150*/  UMOV UR15, 0x40000040 ;  /* 0x40000040000f7882 */ /* 0x000fe20000000000 */
[----:B------:R-:W-:Y:S01]  /*3160*/  UMOV UR37, UR13 ;  /* 0x0000000d00257c82 */ /* 0x000fe20008000000 */
[----:B------:R-:W-:Y:S01]  /*3170*/  IMAD.U32 R9, RZ, RZ, UR13 ;  /* 0x0000000dff097e24 */ /* 0x000fe2000f8e00ff */
        /* <DEDUP_REMOVED lines=225> */
[----:B------:R-:W-:-:S07]  /*3f90*/  UIADD3 UR5, UR5, 0xc06, URZ ;  /* 0x00000c0605057890 */ /* 0x000fce000fffe03f */
[----:B------:R-:W-:Y:S01]  /*3fa0*/  UMOV UR12, UR5 ;  /* 0x00000005000c7c82 */ /* 0x000fe20008000000 */
[----:B------:R-:W-:Y:S01]  /*3fb0*/  UIADD3 UR5, UR4, 0x806, URZ ;  /* 0x0000080604057890 */ /* 0x000fe2000fffe03f */
[----:B------:R-:W-:Y:S01]  /*3fc0*/  IMAD.U32 R8, RZ, RZ, UR12 ;  /* 0x0000000cff087e24 */ /* 0x000fe2000f8e00ff */
[----:B------:R-:W-:-:S05]  /*3fd0*/  UMOV UR36, UR12 ;  /* 0x0000000c00247c82 */ /* 0x000fca0008000000 */
        /* <DEDUP_REMOVED lines=58> */
[----:B------:R-:W-:Y:S02]  /*4380*/  R2UR UR39, R4 ;  /* 0x00000000042772ca */ /* 0x000fe400000e0000 */
[----:B------:R-:W-:Y:S02]  /*4390*/  R2UR UR38, R7 ;  /* 0x00000000072672ca */ /* 0x000fe400000e0000 */
[----:B------:R-:W-:Y:S02]  /*43a0*/  R2UR UR37, R17 ;  /* 0x00000000112572ca */ /* 0x000fe400000e0000 */
[----:B------:R-:W-:Y:S01]  /*43b0*/  R2UR UR36, R20 ;  /* 0x00000000142472ca */ /* 0x000fe200000e0000 */
        /* <DEDUP_REMOVED lines=16> */
.L_x_187:
[----:B------:R-:W-:Y:S01]  /*44c0*/  IMAD.U32 R2, RZ, RZ, UR61 ;  /* 0x0000003dff027e24 */ /* 0x000fe2000f8e00ff */
[----:B------:R-:W-:Y:S01]  /*44d0*/  ULDC UR4, c[0x0][0x988] ;  /* 0x0002620000047ab9 */ /* 0x000fe20000000800 */
[----:B------:R-:W-:Y:S01]  /*44e0*/  IMAD.U32 R3, RZ, RZ, UR60 ;  /* 0x0000003cff037e24 */ /* 0x000fe2000f8e00ff */
[----:B------:R-:W-:Y:S01]  /*44f0*/  P2R R20, PR, RZ, 0x1 ;  /* 0x00000001ff147803 */ /* 0x000fe20000000000 */
[----:B------:R-:W-:Y:S01]  /*4500*/  UIADD3 UR60, UR60, -0x2, URZ ;  /* 0xfffffffe3c3c7890 */ /* 0x000fe2000fffe03f */
[----:B------:R-:W-:Y:S01]  /*4510*/  IADD3 R2, R2, 0x50, -R23 ;  /* 0x0000005002027810 */ /* 0x000fe20007ffe817 */
[--C-:B------:R-:W-:Y:S01]  /*4520*/  IMAD.MOV.U32 R150, RZ, RZ, R151.reuse ;  /* 0x000000ffff967224 */ /* 0x100fe200078e0097 */
[----:B------:R-:W-:Y:S01]  /*4530*/  R2UR UR5, R22 ;  /* 0x00000000160572ca */ /* 0x000fe200000e0000 */
[--C-:B------:R-:W-:Y:S01]  /*4540*/  IMAD.MOV.U32 R149, RZ, RZ, R151.reuse ;  /* 0x000000ffff957224 */ /* 0x100fe200078e0097 */
[-C--:B------:R-:W-:Y:S01]  /*4550*/  MOV R118, R151.reuse ;  /* 0x0000009700767202 */ /* 0x080fe20000000f00 */
[----:B------:R-:W-:Y:S01]  /*4560*/  IMAD R2, R3, -0x50, R2 ;  /* 0xffffffb003027824 */ /* 0x000fe200078e0202 */
[----:B------:R-:W-:Y:S01]  /*4570*/  MOV R73, R151 ;  /* 0x0000009700497202 */ /* 0x000fe20000000f00 */
[----:B------:R-:W-:-:S02]  /*4580*/  IMAD.MOV.U32 R148, RZ, RZ, R151 ;  /* 0x000000ffff947224 */ /* 0x000fc400078e0097 */
[--C-:B------:R-:W-:Y:S01]  /*4590*/  IMAD.MOV.U32 R147, RZ, RZ, R151.reuse ;  /* 0x000000ffff937224 */ /* 0x100fe200078e0097 */
[C---:B------:R-:W-:Y:S01]  /*45a0*/  ISETP.GT.AND P2, PT, R2.reuse, RZ, PT ;  /* 0x000000ff0200720c */ /* 0x040fe20003f44270 */
[--C-:B------:R-:W-:Y:S01]  /*45b0*/  IMAD.MOV.U32 R146, RZ, RZ, R151.reuse ;  /* 0x000000ffff927224 */ /* 0x100fe200078e0097 */
[C---:B------:R-:W-:Y:S01]  /*45c0*/  ISETP.GT.AND P1, PT, R2.reuse, 0x1, PT ;  /* 0x000000010200780c */ /* 0x040fe20003f24270 */
[--C-:B------:R-:W-:Y:S01]  /*45d0*/  IMAD.MOV.U32 R145, RZ, RZ, R151.reuse ;  /* 0x000000ffff917224 */ /* 0x100fe200078e0097 */
[----:B------:R-:W-:Y:S01]  /*45e0*/  ISETP.GT.AND P6, PT, R2, 0x8, PT ;  /* 0x000000080200780c */ /* 0x000fe20003fc4270 */
[----:B------:R-:W-:Y:S01]  /*45f0*/  UISETP.GE.AND UP0, UPT, UR60, UR5, UPT ;  /* 0x000000053c00728c */ /* 0x000fe2000bf06270 */
[----:B------:R-:W-:Y:S01]  /*4600*/  FSEL R56, R56, -INF , P2 ;  /* 0xff80000038387808 */ /* 0x000fe20001000000 */
        /* <DEDUP_REMOVED lines=135> */
[----:B------:R-:W-:Y:S01]  /*4e80*/  FMNMX.FTZ R2, R28, R3, !PT ;  /* 0x000000031c027209 */ /* 0x000fe20007810000 */
[--C-:B------:R-:W-:Y:S01]  /*4e90*/  IMAD.MOV.U32 R75, RZ, RZ, R151.reuse ;  /* 0x000000ffff4b7224 */ /* 0x100fe200078e0097 */
[----:B------:R-:W-:Y:S01]  /*4ea0*/  FMNMX.FTZ R3, R58, R59, !PT ;  /* 0x0000003b3a037209 */ /* 0x000fe20007810000 */
[--C-:B------:R-:W-:Y:S01]  /*4eb0*/  IMAD.MOV.U32 R74, RZ, RZ, R151.reuse ;  /* 0x000000ffff4a7224 */ /* 0x100fe200078e0097 */
[----:B------:R-:W-:Y:S01]  /*4ec0*/  FMNMX.FTZ R7, R29, R2, !PT ;  /* 0x000000021d077209 */ /* 0x000fe20007810000 */
[--C-:B------:R-:W-:Y:S01]  /*4ed0*/  IMAD.MOV.U32 R72, RZ, RZ, R151.reuse ;  /* 0x000000ffff487224 */ /* 0x100fe200078e0097 */
[----:B------:R-:W-:Y:S01]  /*4ee0*/  FSEL R38, R38, -INF , P6 ;  /* 0xff80000026267808 */ /* 0x000fe20003000000 */
[--C-:B------:R-:W-:Y:S01]  /*4ef0*/  IMAD.MOV.U32 R71, RZ, RZ, R151.reuse ;  /* 0x000000ffff477224 */ /* 0x100fe200078e0097 */
[----:B------:R-:W-:Y:S01]  /*4f00*/  FSEL R39, R39, -INF , P5 ;  /* 0xff80000027277808 */ /* 0x000fe20002800000 */
[----:B------:R-:W0:Y:S01]  /*4f10*/  SHFL.BFLY PT, R2, R7, 0x2, 0x1f ;  /* 0x0c401f0007027f89 */ /* 0x000e2200000e0000 */
[----:B------:R-:W-:Y:S01]  /*4f20*/  FSEL R26, R26, -INF , P4 ;  /* 0xff8000001a1a7808 */ /* 0x000fe20002000000 */
[--C-:B------:R-:W-:Y:S01]  /*4f30*/  IMAD.MOV.U32 R70, RZ, RZ, R151.reuse ;  /* 0x000000ffff467224 */ /* 0x100fe200078e0097 */
[----:B------:R-:W-:Y:S01]  /*4f40*/  FSEL R27, R27, -INF , P3 ;  /* 0xff8000001b1b7808 */ /* 0x000fe20001800000 */
[--C-:B------:R-:W-:Y:S01]  /*4f50*/  IMAD.MOV.U32 R69, RZ, RZ, R151.reuse ;  /* 0x000000ffff457224 */ /* 0x100fe200078e0097 */
[----:B------:R-:W-:Y:S01]  /*4f60*/  FSEL R30, R30, -INF , P2 ;  /* 0xff8000001e1e7808 */ /* 0x000fe20001000000 */
[--C-:B------:R-:W-:Y:S01]  /*4f70*/  IMAD.MOV.U32 R68, RZ, RZ, R151.reuse ;  /* 0x000000ffff447224 */ /* 0x100fe200078e0097 */
[----:B------:R-:W-:Y:S01]  /*4f80*/  FSEL R31, R31, -INF , P1 ;  /* 0xff8000001f1f7808 */ /* 0x000fe20000800000 */
[----:B------:R-:W-:-:S02]  /*4f90*/  IMAD.MOV.U32 R67, RZ, RZ, R151 ;  /* 0x000000ffff437224 */ /* 0x000fc400078e0097 */
[--C-:B------:R-:W-:Y:S02]  /*4fa0*/  IMAD.MOV.U32 R66, RZ, RZ, R151.reuse ;  /* 0x000000ffff427224 */ /* 0x100fe400078e0097 */
[--C-:B------:R-:W-:Y:S02]  /*4fb0*/  IMAD.MOV.U32 R65, RZ, RZ, R151.reuse ;  /* 0x000000ffff417224 */ /* 0x100fe400078e0097 */
[----:B------:R-:W-:Y:S01]  /*4fc0*/  IMAD.MOV.U32 R64, RZ, RZ, R151 ;  /* 0x000000ffff407224 */ /* 0x000fe200078e0097 */
[----:B0-----:R-:W-:-:S05]  /*4fd0*/  FMNMX.FTZ R17, R7, R2, !PT ;  /* 0x0000000207117209 */ /* 0x001fca0007810000 */
[----:B------:R-:W0:Y:S02]  /*4fe0*/  SHFL.BFLY PT, R4, R17, 0x1, 0x1f ;  /* 0x0c201f0011047f89 */ /* 0x000e2400000e0000 */
        /* <DEDUP_REMOVED lines=37> */
[----:B------:R-:W-:Y:S01]  /*5240*/  FFMA.FTZ R21, R29, UR4, -R21 ;  /* 0x000000041d157c23 */ /* 0x000fe20008010815 */
[--C-:B------:R-:W-:Y:S01]  /*5250*/  IMAD.MOV.U32 R60, RZ, RZ, R151.reuse ;  /* 0x000000ffff3c7224 */ /* 0x100fe200078e0097 */
[----:B------:R-:W-:Y:S01]  /*5260*/  FMNMX.FTZ R3, R47, R2, !PT ;  /* 0x000000022f037209 */ /* 0x000fe20007810000 */
[----:B------:R-:W-:-:S03]  /*5270*/  IMAD.MOV.U32 R56, RZ, RZ, R151 ;  /* 0x000000ffff387224 */ /* 0x000fc600078e0097 */
[----:B------:R-:W-:Y:S01]  /*5280*/  FMNMX.FTZ R2, R34, R3, !PT ;  /* 0x0000000322027209 */ /* 0x000fe20007810000 */
[----:B------:R-:W-:Y:S03]  /*5290*/  MUFU.EX2 R204, R204 ;  /* 0x000000cc00cc7308 */ /* 0x000fe60000000800 */
[----:B------:R-:W-:-:S04]  /*52a0*/  FMNMX.FTZ R3, R35, R2, !PT ;  /* 0x0000000223037209 */ /* 0x000fc80007810000 */
[----:B------:R-:W-:Y:S01]  /*52b0*/  FMNMX.FTZ R2, R38, R3, !PT ;  /* 0x0000000326027209 */ /* 0x000fe20007810000 */
[----:B------:R-:W-:Y:S03]  /*52c0*/  MUFU.EX2 R49, R49 ;  /* 0x0000003100317308 */ /* 0x000fe60000000800 */
[----:B------:R-:W-:-:S04]  /*52d0*/  FMNMX.FTZ R3, R39, R2, !PT ;  /* 0x0000000227037209 */ /* 0x000fc80007810000 */
[----:B------:R-:W-:Y:S01]  /*52e0*/  FMNMX.FTZ R2, R26, R3, !PT ;  /* 0x000000031a027209 */ /* 0x000fe20007810000 */
[----:B------:R0:W-:Y:S03]  /*52f0*/  MUFU.EX2 R29, R21 ;  /* 0x00000015001d7308 */ /* 0x0001e60000000800 */
[----:B------:R-:W-:-:S04]  /*5300*/  FMNMX.FTZ R3, R27, R2, !PT ;  /* 0x000000021b037209 */ /* 0x000fc80007810000 */
[----:B------:R-:W-:Y:S01]  /*5310*/  FMNMX.FTZ R2, R30, R3, !PT ;  /* 0x000000031e027209 */ /* 0x000fe20007810000 */
[----:B------:R-:W-:Y:S01]  /*5320*/  MUFU.EX2 R52, R52 ;  /* 0x0000003400347308 */ /* 0x000fe20000000800 */
[----:B0-----:R-:W-:Y:S01]  /*5330*/  FADD.FTZ R21, R208, R7 ;  /* 0x00000007d0157221 */ /* 0x001fe20000010000 */
[----:B------:R-:W-:Y:S02]  /*5340*/  F2FP.BF16.F32.PACK_AB R208, R7, R208 ;  /* 0x000000d007d0723e */ /* 0x000fe400000010ff */
[----:B------:R-:W-:-:S04]  /*5350*/  FMNMX.FTZ R2, R31, R2, !PT ;  /* 0x000000021f027209 */ /* 0x000fc80007810000 */
[----:B------:R-:W0:Y:S01]  /*5360*/  MUFU.EX2 R53, R53 ;  /* 0x0000003500357308 */ /* 0x000e220000000800 */
[----:B------:R-:W1:Y:S07]  /*5370*/  SHFL.BFLY PT, R3, R2, 0x2, 0x1f ;  /* 0x0c401f0002037f89 */ /* 0x000e6e00000e0000 */
[----:B------:R-:W-:Y:S08]  /*5380*/  MUFU.EX2 R40, R40 ;  /* 0x0000002800287308 */ /* 0x000ff00000000800 */
[----:B------:R-:W2:Y:S01]  /*5390*/  MUFU.EX2 R41, R41 ;  /* 0x0000002900297308 */ /* 0x000ea20000000800 */
[----:B0-----:R-:W-:-:S07]  /*53a0*/  F2FP.BF16.F32.PACK_AB R206, R53, R52 ;  /* 0x0000003435ce723e */ /* 0x001fce00000010ff */
[----:B------:R-:W-:Y:S01]  /*53b0*/  MUFU.EX2 R44, R44 ;  /* 0x0000002c002c7308 */ /* 0x000fe20000000800 */
[----:B-1----:R-:W-:-:S05]  /*53c0*/  FMNMX.FTZ R20, R2, R3, !PT ;  /* 0x0000000302147209 */ /* 0x002fca0007810000 */
[----:B------:R-:W0:Y:S02]  /*53d0*/  SHFL.BFLY PT, R3, R20, 0x1, 0x1f ;  /* 0x0c201f0014037f89 */ /* 0x000e2400000e0000 */
[----:B------:R-:W1:Y:S01]  /*53e0*/  MUFU.EX2 R45, R45 ;  /* 0x0000002d002d7308 */ /* 0x000e620000000800 */
[----:B--2---:R-:W-:-:S07]  /*53f0*/  F2FP.BF16.F32.PACK_AB R200, R41, R40 ;  /* 0x0000002829c8723e */ /* 0x004fce00000010ff */
[----:B------:R-:W-:Y:S08]  /*5400*/  MUFU.EX2 R32, R32 ;  /* 0x0000002000207308 */ /* 0x000ff00000000800 */
[----:B------:R-:W2:Y:S01]  /*5410*/  MUFU.EX2 R33, R33 ;  /* 0x0000002100217308 */ /* 0x000ea20000000800 */
[----:B-1----:R-:W-:Y:S02]  /*5420*/  F2FP.BF16.F32.PACK_AB R202, R45, R44 ;  /* 0x0000002c2dca723e */ /* 0x002fe400000010ff */
[----:B0-----:R-:W-:Y:S01]  /*5430*/  FMNMX.FTZ R3, R20, R3, !PT ;  /* 0x0000000314037209 */ /* 0x001fe20007810000 */
[----:B------:R-:W-:-:S04]  /*5440*/  FADD.FTZ R20, R210, R21 ;  /* 0x00000015d2147221 */ /* 0x000fc80000010000 */
[----:B------:R-:W-:Y:S01]  /*5450*/  MUFU.EX2 R36, R36 ;  /* 0x0000002400247308 */ /* 0x000fe20000000800 */
[----:B------:R-:W-:Y:S01]  /*5460*/  F2FP.BF16.F32.PACK_AB R210, R17, R210 ;  /* 0x000000d211d2723e */ /* 0x000fe200000010ff */
[C---:B------:R-:W-:Y:S01]  /*5470*/  FMUL.FTZ R2, R3.reuse, UR4 ;  /* 0x0000000403027c20 */ /* 0x040fe20008410000 */
[----:B------:R-:W-:Y:S01]  /*5480*/  FSETP.NEU.FTZ.AND P1, PT, R3, -INF , PT ;  /* 0xff8000000300780b */ /* 0x000fe20003f3d000 */
[----:B------:R-:W-:-:S03]  /*5490*/  FADD.FTZ R21, R17, R20 ;  /* 0x0000001411157221 */ /* 0x000fc60000010000 */
[----:B------:R-:W-:Y:S01]  /*54a0*/  FSEL R2, R2, RZ, P1 ;  /* 0x000000ff02027208 */ /* 0x000fe20000800000 */
[----:B------:R-:W-:Y:S01]  /*54b0*/  FADD.FTZ R20, R204, R21 ;  /* 0x00000015cc147221 */ /* 0x000fe20000010000 */
[----:B------:R-:W-:Y:S01]  /*54c0*/  MUFU.EX2 R37, R37 ;  /* 0x0000002500257308 */ /* 0x000fe20000000800 */
[----:B------:R-:W-:Y:S02]  /*54d0*/  PLOP3.LUT P1, PT, PT, PT, UP0, 0x80, 0x0 ;  /* 0x000000000000781c */ /* 0x000fe40003f2f008 */
        /* <DEDUP_REMOVED lines=21> */
[--C-:B------:R-:W-:Y:S01]  /*5630*/  FFMA.FTZ R26, R26, UR4, -R2.reuse ;  /* 0x000000041a1a7c23 */ /* 0x100fe20008010802 */
[----:B------:R-:W1:Y:S01]  /*5640*/  MUFU.EX2 R62, R62 ;  /* 0x0000003e003e7308 */ /* 0x000e620000000800 */
[--C-:B------:R-:W-:Y:S01]  /*5650*/  FFMA.FTZ R27, R27, UR4, -R2.reuse ;  /* 0x000000041b1b7c23 */ /* 0x100fe20008010802 */
[--C-:B------:R-:W-:Y:S01]  /*5660*/  FFMA.FTZ R30, R30, UR4, -R2.reuse ;  /* 0x000000041e1e7c23 */ /* 0x100fe20008010802 */
[----:B------:R-:W-:Y:S01]  /*5670*/  FFMA.FTZ R2, R31, UR4, -R2 ;  /* 0x000000041f027c23 */ /* 0x000fe20008010802 */
[----:B------:R-:W-:Y:S01]  /*5680*/  F2FP.BF16.F32.PACK_AB R204, R49, R204 ;  /* 0x000000cc31cc723e */ /* 0x000fe200000010ff */
[--C-:B------:R-:W-:Y:S01]  /*5690*/  IMAD.MOV.U32 R53, RZ, RZ, R151.reuse ;  /* 0x000000ffff357224 */ /* 0x100fe200078e0097 */
[----:B--2---:R-:W-:Y:S01]  /*56a0*/  F2FP.BF16.F32.PACK_AB R196, R33, R32 ;  /* 0x0000002021c4723e */ /* 0x004fe200000010ff */
[----:B------:R-:W-:Y:S01]  /*56b0*/  IMAD.MOV.U32 R52, RZ, RZ, R151 ;  /* 0x000000ffff347224 */ /* 0x000fe200078e0097 */
[----:B------:R-:W2:Y:S01]  /*56c0*/  MUFU.EX2 R63, R63 ;  /* 0x0000003f003f7308 */ /* 0x000ea20000000800 */
[----:B0-----:R-:W-:Y:S01]  /*56d0*/  FADD.FTZ R21, R58, R59 ;  /* 0x0000003b3a157221 */ /* 0x001fe20000010000 */
[----:B------:R-:W-:Y:S01]  /*56e0*/  F2FP.BF16.F32.PACK_AB R198, R37, R36 ;  /* 0x0000002425c6723e */ /* 0x000fe200000010ff */
[--C-:B------:R-:W-:Y:S01]  /*56f0*/  IMAD.MOV.U32 R49, RZ, RZ, R151.reuse ;  /* 0x000000ffff317224 */ /* 0x100fe200078e0097 */
[----:B------:R-:W-:Y:S01]  /*5700*/  F2FP.BF16.F32.PACK_AB R209, R59, R58 ;  /* 0x0000003a3bd1723e */ /* 0x000fe200000010ff */
[----:B------:R-:W-:-:S02]  /*5710*/  IMAD.MOV.U32 R59, RZ, RZ, R151 ;  /* 0x000000ffff3b7224 */ /* 0x000fc400078e0097 */
[----:B------:R-:W-:Y:S01]  /*5720*/  IMAD.MOV.U32 R58, RZ, RZ, R151 ;  /* 0x000000ffff3a7224 */ /* 0x000fe200078e0097 */
[----:B------:R-:W0:Y:S01]  /*5730*/  MUFU.EX2 R50, R50 ;  /* 0x0000003200327308 */ /* 0x000e220000000800 */
[----:B-1----:R-:W-:Y:S01]  /*5740*/  FADD.FTZ R20, R62, R21 ;  /* 0x000000153e147221 */ /* 0x002fe20000010000 */
[----:B------:R-:W-:-:S06]  /*5750*/  IMAD.MOV.U32 R48, RZ, RZ, R151 ;  /* 0x000000ffff307224 */ /* 0x000fcc00078e0097 */
[----:B------:R-:W1:Y:S01]  /*5760*/  MUFU.EX2 R51, R51 ;  /* 0x0000003300337308 */ /* 0x000e620000000800 */
[C---:B--2---:R-:W-:Y:S01]  /*5770*/  FADD.FTZ R21, R63.reuse, R20 ;  /* 0x000000143f157221 */ /* 0x044fe20000010000 */
[----:B------:R-:W-:Y:S01]  /*5780*/  F2FP.BF16.F32.PACK_AB R211, R63, R62 ;  /* 0x0000003e3fd3723e */ /* 0x000fe200000010ff */
[--C-:B------:R-:W-:Y:S02]  /*5790*/  IMAD.MOV.U32 R63, RZ, RZ, R151.reuse ;  /* 0x000000ffff3f7224 */ /* 0x100fe400078e0097 */
[----:B------:R-:W-:-:S03]  /*57a0*/  IMAD.MOV.U32 R62, RZ, RZ, R151 ;  /* 0x000000ffff3e7224 */ /* 0x000fc600078e0097 */
[----:B------:R-:W2:Y:S01]  /*57b0*/  MUFU.EX2 R54, R54 ;  /* 0x0000003600367308 */ /* 0x000ea20000000800 */
[----:B0-----:R-:W-:Y:S01]  /*57c0*/  FADD.FTZ R20, R50, R21 ;  /* 0x0000001532147221 */ /* 0x001fe20000010000 */
[----:B------:R-:W-:Y:S02]  /*57d0*/  VIADD R21, R0, 0x38840 ;  /* 0x0003884000157836 */ /* 0x000fe40000000000 */
[----:B------:R-:W-:Y:S01]  /*57e0*/  FADD.FTZ R0, R40, R57 ;  /* 0x0000003928007221 */ /* 0x000fe20000010000 */
[----:B------:R-:W-:Y:S02]  /*57f0*/  IMAD.MOV.U32 R40, RZ, RZ, R151 ;  /* 0x000000ffff287224 */ /* 0x000fe400078e0097 */
[----:B------:R-:W-:Y:S01]  /*5800*/  PRMT R21, R6, 0x654, R21 ;  /* 0x0000065406157816 */ /* 0x000fe20000000015 */
[----:B------:R-:W0:Y:S01]  /*5810*/  MUFU.EX2 R55, R55 ;  /* 0x0000003700377308 */ /* 0x000e220000000800 */
[----:B-1----:R-:W-:Y:S01]  /*5820*/  FADD.FTZ R57, R51, R20 ;  /* 0x0000001433397221 */ /* 0x002fe20000010000 */
[----:B------:R-:W-:Y:S01]  /*5830*/  FADD.FTZ R61, R41, R0 ;  /* 0x00000000293d7221 */ /* 0x000fe20000010000 */
[----:B------:R0:W-:Y:S01]  /*5840*/  SYNCS.ARRIVE.TRANS64.RED.A1T0 RZ, [R21+URZ], RZ ;  /* 0x000000ff15ff79a7 */ /* 0x0001e2000810043f */
[----:B------:R-:W-:Y:S01]  /*5850*/  F2FP.BF16.F32.PACK_AB R205, R51, R50 ;  /* 0x0000003233cd723e */ /* 0x000fe200000010ff */
[----:B------:R-:W-:-:S02]  /*5860*/  IMAD.MOV.U32 R51, RZ, RZ, R151 ;  /* 0x000000ffff337224 */ /* 0x000fc400078e0097 */
[----:B------:R-:W-:Y:S01]  /*5870*/  FADD.FTZ R20, R44, R61 ;  /* 0x0000003d2c147221 */ /* 0x000fe20000010000 */
[----:B------:R-:W-:Y:S01]  /*5880*/  IMAD.MOV.U32 R61, RZ, RZ, R151 ;  /* 0x000000ffff3d7224 */ /* 0x000fe200078e0097 */
[----:B------:R-:W1:Y:S01]  /*5890*/  MUFU.EX2 R42, R42 ;  /* 0x0000002a002a7308 */ /* 0x000e620000000800 */
[----:B--2---:R-:W-:Y:S01]  /*58a0*/  FADD.FTZ R0, R54, R57 ;  /* 0x0000003936007221 */ /* 0x004fe20000010000 */
[----:B------:R-:W-:Y:S01]  /*58b0*/  FADD.FTZ R57, R45, R20 ;  /* 0x000000142d397221 */ /* 0x000fe20000010000 */
[--C-:B------:R-:W-:Y:S02]  /*58c0*/  IMAD.MOV.U32 R50, RZ, RZ, R151.reuse ;  /* 0x000000ffff327224 */ /* 0x100fe400078e0097 */
[----:B------:R-:W-:Y:S02]  /*58d0*/  IMAD.MOV.U32 R45, RZ, RZ, R151 ;  /* 0x000000ffff2d7224 */ /* 0x000fe400078e0097 */
[----:B------:R-:W-:Y:S01]  /*58e0*/  FADD.FTZ R20, R32, R57 ;  /* 0x0000003920147221 */ /* 0x000fe20000010000 */
[--C-:B------:R-:W-:Y:S01]  /*58f0*/  IMAD.MOV.U32 R57, RZ, RZ, R151.reuse ;  /* 0x000000ffff397224 */ /* 0x100fe200078e0097 */
[----:B------:R-:W2:Y:S01]  /*5900*/  MUFU.EX2 R43, R43 ;  /* 0x0000002b002b7308 */ /* 0x000ea20000000800 */
[----:B0-----:R-:W-:Y:S01]  /*5910*/  FADD.FTZ R21, R55, R0 ;  /* 0x0000000037157221 */ /* 0x001fe20000010000 */
[----:B------:R-:W-:Y:S01]  /*5920*/  FADD.FTZ R31, R33, R20 ;  /* 0x00000014211f7221 */ /* 0x000fe20000010000 */
[----:B------:R-:W-:Y:S01]  /*5930*/  F2FP.BF16.F32.PACK_AB R207, R55, R54 ;  /* 0x0000003637cf723e */ /* 0x000fe200000010ff */
[----:B------:R-:W-:-:S02]  /*5940*/  IMAD.MOV.U32 R55, RZ, RZ, R151 ;  /* 0x000000ffff377224 */ /* 0x000fc400078e0097 */
[----:B------:R-:W-:Y:S01]  /*5950*/  FADD.FTZ R20, R36, R31 ;  /* 0x0000001f24147221 */ /* 0x000fe20000010000 */
[----:B------:R-:W-:Y:S01]  /*5960*/  IMAD.MOV.U32 R54, RZ, RZ, R151 ;  /* 0x000000ffff367224 */ /* 0x000fe200078e0097 */
[----:B------:R-:W0:Y:S01]  /*5970*/  MUFU.EX2 R46, R46 ;  /* 0x0000002e002e7308 */ /* 0x000e220000000800 */
[----:B-1----:R-:W-:Y:S01]  /*5980*/  FADD.FTZ R0, R42, R21 ;  /* 0x000000152a007221 */ /* 0x002fe20000010000 */
[----:B------:R-:W-:Y:S01]  /*5990*/  FADD.FTZ R17, R37, R20 ;  /* 0x0000001425117221 */ /* 0x000fe20000010000 */
[--C-:B------:R-:W-:Y:S02]  /*59a0*/  IMAD.MOV.U32 R44, RZ, RZ, R151.reuse ;  /* 0x000000ffff2c7224 */ /* 0x100fe400078e0097 */
[--C-:B------:R-:W-:Y:S02]  /*59b0*/  IMAD.MOV.U32 R41, RZ, RZ, R151.reuse ;  /* 0x000000ffff297224 */ /* 0x100fe400078e0097 */
[--C-:B------:R-:W-:Y:S01]  /*59c0*/  IMAD.MOV.U32 R37, RZ, RZ, R151.reuse ;  /* 0x000000ffff257224 */ /* 0x100fe200078e0097 */
[----:B------:R-:W1:Y:S01]  /*59d0*/  MUFU.EX2 R47, R47 ;  /* 0x0000002f002f7308 */ /* 0x000e620000000800 */
[C---:B--2---:R-:W-:Y:S01]  /*59e0*/  FADD.FTZ R21, R43.reuse, R0 ;  /* 0x000000002b157221 */ /* 0x044fe20000010000 */
[----:B------:R-:W-:Y:S01]  /*59f0*/  F2FP.BF16.F32.PACK_AB R201, R43, R42 ;  /* 0x0000002a2bc9723e */ /* 0x000fe200000010ff */
[----:B------:R-:W-:-:S02]  /*5a00*/  IMAD.MOV.U32 R43, RZ, RZ, R151 ;  /* 0x000000ffff2b7224 */ /* 0x000fc400078e0097 */
[--C-:B------:R-:W-:Y:S02]  /*5a10*/  IMAD.MOV.U32 R42, RZ, RZ, R151.reuse ;  /* 0x000000ffff2a7224 */ /* 0x100fe400078e0097 */
        /* <DEDUP_REMOVED lines=9> */
[----:B------:R-:W-:-:S02]  /*5ab0*/  IMAD.MOV.U32 R47, RZ, RZ, R151 ;  /* 0x000000ffff2f7224 */ /* 0x000fc400078e0097 */
[----:B------:R-:W-:-:S03]  /*5ac0*/  IMAD.MOV.U32 R46, RZ, RZ, R151 ;  /* 0x000000ffff2e7224 */ /* 0x000fc600078e0097 */
[----:B------:R-:W1:Y:S01]  /*5ad0*/  MUFU.EX2 R38, R38 ;  /* 0x0000002600267308 */ /* 0x000e620000000800 */
[----:B--2---:R-:W-:-:S07]  /*5ae0*/  FADD.FTZ R0, R34, R7 ;  /* 0x0000000722007221 */ /* 0x004fce0000010000 */
[----:B------:R-:W2:Y:S01]  /*5af0*/  MUFU.EX2 R39, R39 ;  /* 0x0000002700277308 */ /* 0x000ea20000000800 */
[C---:B0-----:R-:W-:Y:S01]  /*5b00*/  FADD.FTZ R7, R35.reuse, R0 ;  /* 0x0000000023077221 */ /* 0x041fe20000010000 */
[----:B------:R-:W-:Y:S01]  /*5b10*/  F2FP.BF16.F32.PACK_AB R197, R35, R34 ;  /* 0x0000002223c5723e */ /* 0x000fe200000010ff */
[--C-:B------:R-:W-:Y:S02]  /*5b20*/  IMAD.MOV.U32 R35, RZ, RZ, R151.reuse ;  /* 0x000000ffff237224 */ /* 0x100fe400078e0097 */
[----:B------:R-:W-:-:S03]  /*5b30*/  IMAD.MOV.U32 R34, RZ, RZ, R151 ;  /* 0x000000ffff227224 */ /* 0x000fc600078e0097 */
[----:B------:R-:W0:Y:S01]  /*5b40*/  MUFU.EX2 R26, R26 ;  /* 0x0000001a001a7308 */ /* 0x000e220000000800 */
[----:B-1----:R-:W-:-:S07]  /*5b50*/  FADD.FTZ R0, R38, R7 ;  /* 0x0000000726007221 */ /* 0x002fce0000010000 */
        /* <DEDUP_REMOVED lines=15> */
[C---:B0-----:R-:W-:Y:S01]  /*5c50*/  FADD.FTZ R17, R25.reuse, R20 ;  /* 0x0000001419117221 */ /* 0x041fe20000010000 */
[----:B------:R-:W-:Y:S01]  /*5c60*/  F2FP.BF16.F32.PACK_AB R192, R25, R24 ;  /* 0x0000001819c0723e */ /* 0x000fe200000010ff */
[--C-:B------:R-:W-:Y:S02]  /*5c70*/  IMAD.MOV.U32 R25, RZ, RZ, R151.reuse ;  /* 0x000000ffff197224 */ /* 0x100fe400078e0097 */
[----:B------:R-:W-:-:S03]  /*5c80*/  IMAD.MOV.U32 R24, RZ, RZ, R151 ;  /* 0x000000ffff187224 */ /* 0x000fc600078e0097 */
[----:B------:R0:W3:Y:S01]  /*5c90*/  MUFU.EX2 R195, R2 ;  /* 0x0000000200c37308 */ /* 0x0000e20000000800 */
[----:B-1----:R-:W-:Y:S01]  /*5ca0*/  FADD.FTZ R0, R30, R7 ;  /* 0x000000071e007221 */ /* 0x002fe20000010000 */
[----:B--2---:R-:W-:Y:S01]  /*5cb0*/  FADD.FTZ R20, R28, R17 ;  /* 0x000000111c147221 */ /* 0x004fe20000010000 */
[C---:B------:R-:W-:Y:S01]  /*5cc0*/  F2FP.BF16.F32.PACK_AB R194, R29.reuse, R28 ;  /* 0x0000001c1dc2723e */ /* 0x040fe200000010ff */
[----:B0-----:R-:W-:Y:S01]  /*5cd0*/  IMAD.MOV.U32 R2, RZ, RZ, 0x3f800000 ;  /* 0x3f800000ff027424 */ /* 0x001fe200078e00ff */
[----:B------:R-:W-:Y:S01]  /*5ce0*/  MOV R28, R151 ;  /* 0x00000097001c7202 */ /* 0x000fe20000000f00 */
[----:B------:R-:W-:Y:S01]  /*5cf0*/  FADD.FTZ R17, R29, R20 ;  /* 0x000000141d117221 */ /* 0x000fe20000010000 */
[----:B------:R-:W-:Y:S02]  /*5d00*/  IMAD.MOV.U32 R29, RZ, RZ, R151 ;  /* 0x000000ffff1d7224 */ /* 0x000fe400078e0097 */
[C---:B---3--:R-:W-:Y:S01]  /*5d10*/  FADD.FTZ R7, R195.reuse, R0 ;  /* 0x00000000c3077221 */ /* 0x048fe20000010000 */
[----:B------:R-:W-:Y:S01]  /*5d20*/  F2FP.BF16.F32.PACK_AB R195, R195, R30 ;  /* 0x0000001ec3c3723e */ /* 0x000fe200000010ff */
[----:B------:R-:W-:-:S02]  /*5d30*/  IMAD.MOV.U32 R0, RZ, RZ, 0x3f800000 ;  /* 0x3f800000ff007424 */ /* 0x000fc400078e00ff */
[----:B------:R-:W-:Y:S01]  /*5d40*/  IMAD.MOV.U32 R30, RZ, RZ, R151 ;  /* 0x000000ffff1e7224 */ /* 0x000fe200078e0097 */
[----:B------:R-:W-:Y:S06]  /*5d50*/  @!P1 BRA `(.L_x_188) ;  /* 0x0000003c00e09947 */ /* 0x000fec0003800000 */
[----:B------:R-:W-:Y:S01]  /*5d60*/  R2UR UR4, R16 ;  /* 0x00000000100472ca */ /* 0x000fe200000e0000 */
[----:B------:R-:W-:Y:S01]  /*5d70*/  IMAD.MOV.U32 R21, RZ, RZ, R3 ;  /* 0x000000ffff157224 */ /* 0x000fe200078e0003 */
[----:B------:R-:W-:Y:S01]  /*5d80*/  CS2R R150, SRZ ;  /* 0x0000000000967805 */ /* 0x000fe2000001ff00 */
[----:B------:R-:W-:Y:S01]  /*5d90*/  IMAD.MOV.U32 R20, RZ, RZ, R4 ;  /* 0x000000ffff147224 */ /* 0x000fe200078e0004 */
[----:B------:R-:W-:Y:S01]  /*5da0*/  CS2R R146, SRZ ;  /* 0x0000000000927805 */ /* 0x000fe2000001ff00 */
[----:B------:R-:W-:Y:S01]  /*5db0*/  IMAD.MOV.U32 R2, RZ, RZ, 0x3f800000 ;  /* 0x3f800000ff027424 */ /* 0x000fe200078e00ff */
[----:B------:R-:W-:Y:S02]  /*5dc0*/  CS2R R142, SRZ ;  /* 0x00000000008e7805 */ /* 0x000fe4000001ff00 */
[----:B------:R-:W-:Y:S02]  /*5dd0*/  CS2R R138, SRZ ;  /* 0x00000000008a7805 */ /* 0x000fe4000001ff00 */
[----:B------:R-:W-:-:S02]  /*5de0*/  CS2R R134, SRZ ;  /* 0x0000000000867805 */ /* 0x000fc4000001ff00 */
[----:B------:R-:W-:Y:S02]  /*5df0*/  CS2R R130, SRZ ;  /* 0x0000000000827805 */ /* 0x000fe4000001ff00 */
[----:B------:R-:W-:Y:S02]  /*5e00*/  CS2R R126, SRZ ;  /* 0x00000000007e7805 */ /* 0x000fe4000001ff00 */
[----:B------:R-:W-:Y:S02]  /*5e10*/  CS2R R122, SRZ ;  /* 0x00000000007a7805 */ /* 0x000fe4000001ff00 */
[----:B------:R-:W-:Y:S01]  /*5e20*/  CS2R R118, SRZ ;  /* 0x0000000000767805 */ /* 0x000fe2000001ff00 */
[----:B------:R-:W-:Y:S01]  /*5e30*/  IMAD.U32 R229, RZ, RZ, UR4 ;  /* 0x00000004ffe57e24 */ /* 0x000fe2000f8e00ff */
        /* <DEDUP_REMOVED lines=54> */
[----:B------:R-:W-:Y:S01]  /*61a0*/  CS2R R24, SRZ ;  /* 0x0000000000187805 */ /* 0x000fe2000001ff00 */
[----:B------:R-:W-:Y:S01]  /*61b0*/  IMAD.U32 R228, RZ, RZ, UR60 ;  /* 0x0000003cffe47e24 */ /* 0x000fe2000f8e00ff */
[----:B------:R-:W-:-:S06]  /*61c0*/  UMOV UR60, UR38 ;  /* 0x00000026003c7c82 */ /* 0x000fcc0008000000 */
.L_x_199:
[----:B------:R-:W-:Y:S01]  /*61d0*/  R2UR UR5, R229 ;  /* 0x00000000e50572ca */ /* 0x000fe200000e0000 */
[----:B------:R-:W-:-:S04]  /*61e0*/  UISETP.NE.AND UP0, UPT, UR60, 0x1, UPT ;  /* 0x000000013c00788c */ /* 0x000fc8000bf05270 */
[----:B------:R-:W-:-:S08]  /*61f0*/  USEL UR4, URZ, 0x1, UP0 ;  /* 0x000000013f047887 */ /* 0x000fd00008000000 */
[----:B------:R-:W-:-:S06]  /*6200*/  ULOP3.LUT UR4, UR5, UR4, URZ, 0x3c, !UPT ;  /* 0x0000000405047292 */ /* 0x000fcc000f8e3c3f */
[----:B------:R-:W-:Y:S01]  /*6210*/  IMAD.U32 R16, RZ, RZ, UR4 ;  /* 0x00000004ff107e24 */ /* 0x000fe2000f8e00ff */
[----:B------:R-:W-:Y:S06]  /*6220*/  @!P0 BRA `(.L_x_189) ;  /* 0x0000000000048947 */ /* 0x000fec0003800000 */
[----:B------:R-:W-:Y:S01]  /*6230*/  BPT.TRAP 0x1 ;  /* 0x000000040000795c */ /* 0x000fe20000300000 */
.L_x_189:
[----:B------:R-:W0:Y:S01]  /*6240*/  S2UR UR4, SR_CgaCtaId ;  /* 0x00000000000479c3 */ /* 0x000e220000008800 */
[----:B------:R-:W-:Y:S01]  /*6250*/  MOV R5, 0x400 ;  /* 0x0000040000057802 */ /* 0x000fe20000000f00 */
[----:B------:R-:W-:Y:S01]  /*6260*/  UIADD3 UR38, UR60, 0x1, URZ ;  /* 0x000000013c267890 */ /* 0x000fe2000fffe03f */
[----:B------:R-:W-:-:S03]  /*6270*/  R2UR UR5, R16 ;  /* 0x00000000100572ca */ /* 0x000fc600000e0000 */
[----:B------:R-:W-:-:S04]  /*6280*/  UISETP.NE.AND UP0, UPT, UR38, 0x2, UPT ;  /* 0x000000022600788c */ /* 0x000fc8000bf05270 */
[----:B------:R-:W-:-:S06]  /*6290*/  USEL UR38, UR38, URZ, UP0 ;  /* 0x0000003f26267287 */ /* 0x000fcc0008000000 */
[----:B------:R-:W-:-:S05]  /*62a0*/  IMAD.U32 R3, RZ, RZ, UR5 ;  /* 0x00000005ff037e24 */ /* 0x000fca000f8e00ff */
[----:B------:R-:W-:Y:S01]  /*62b0*/  SHF.L.U32 R3, R3, 0x1f, RZ ;  /* 0x0000001f03037819 */ /* 0x000fe200000006ff */
[----:B0-----:R-:W-:-:S05]  /*62c0*/  IMAD.U32 R6, RZ, RZ, UR4 ;  /* 0x00000004ff067e24 */ /* 0x001fca000f8e00ff */
[----:B------:R-:W-:-:S04]  /*62d0*/  LEA R5, R6, R5, 0x18 ;  /* 0x0000000506057211 */ /* 0x000fc800078ec0ff */
[----:B------:R-:W-:-:S13]  /*62e0*/  R2UR UR61, R5 ;  /* 0x00000000053d72ca */ /* 0x000fda00000e0000 */
[----:B------:R-:W-:-:S09]  /*62f0*/  ULEA UR61, UR38, UR61, 0x3 ;  /* 0x0000003d263d7291 */ /* 0x000fd2000f8e183f */
[----:B------:R0:W1:Y:S01]  /*6300*/  SYNCS.PHASECHK.TRANS64.TRYWAIT P1, [UR61+0x38830], R3 ;  /* 0x03883003ff0075a7 */ /* 0x000062000802017d */
[----:B------:R-:W-:Y:S05]  /*6310*/  @!P0 BRA `(.L_x_190) ;  /* 0x0000000000048947 */ /* 0x000fea0003800000 */
[----:B------:R-:W-:Y:S01]  /*6320*/  BPT.TRAP 0x1 ;  /* 0x000000040000795c */ /* 0x000fe20000300000 */
.L_x_190:
[----:B-1----:R-:W-:Y:S05]  /*6330*/  @P1 BRA `(.L_x_191) ;  /* 0x0000000000081947 */ /* 0x002fea0003800000 */
[----:B------:R-:W1:Y:S02]  /*6340*/  SYNCS.PHASECHK.TRANS64.TRYWAIT P1, [UR61+0x38830], R3 ;  /* 0x03883003ff0075a7 */ /* 0x000e64000802017d */
[----:B-1----:R-:W-:Y:S05]  /*6350*/  @!P1 BRA `(.L_x_192) ;  /* 0x000000f800349947 */ /* 0x002fea0003800000 */
.L_x_191:
[----:B------:R-:W-:Y:S01]  /*6360*/  R2UR UR10, R18 ;  /* 0x00000000120a72ca */ /* 0x000fe200000e0000 */
[----:B------:R-:W-:Y:S01]  /*6370*/  UIMAD UR4, UR38, 0xa00, UR39 ;  /* 0x00000a00260478a4 */ /* 0x000fe2000f8e0227 */
[----:B------:R-:W-:Y:S01]  /*6380*/  R2UR UR11, R19 ;  /* 0x00000000130b72ca */ /* 0x000fe200000e0000 */
[----:B------:R-:W-:Y:S01]  /*6390*/  WARPGROUP.ARRIVE ;  /* 0x00000000000079c5 */ /* 0x000fe20000000000 */
[----:B------:R-:W-:Y:S01]  /*63a0*/  UMOV UR59, 0x40000040 ;  /* 0x40000040003b7882 */ /* 0x000fe20000000000 */
[----:B------:R-:W-:Y:S01]  /*63b0*/  UIADD3 UR6, UR4, 0x80, URZ ;  /* 0x0000008004067890 */ /* 0x000fe2000fffe03f */
[----:B------:R-:W-:Y:S01]  /*63c0*/  R2UR UR18, R14 ;  /* 0x000000000e1272ca */ /* 0x000fe200000e0000 */
[----:B------:R-:W-:Y:S01]  /*63d0*/  UIADD3 UR5, UR4, 0x100, URZ ;  /* 0x0000010004057890 */ /* 0x000fe2000fffe03f */
[----:B------:R-:W-:Y:S01]  /*63e0*/  R2UR UR19, R15 ;  /* 0x000000000f1372ca */ /* 0x000fe200000e0000 */
[----:B------:R-:W-:Y:S01]  /*63f0*/  UMOV UR58, UR4 ;  /* 0x00000004003a7c82 */ /* 0x000fe20008000000 */
[----:B------:R-:W-:Y:S01]  /*6400*/  R2UR UR14, R12 ;  /* 0x000000000c0e72ca */ /* 0x000fe200000e0000 */
[----:B------:R-:W-:Y:S01]  /*6410*/  UIADD3 UR22, UR4, 0x286, URZ ;  /* 0x0000028604167890 */ /* 0x000fe2000fffe03f */
[----:B------:R-:W-:Y:S01]  /*6420*/  R2UR UR15, R13 ;  /* 0x000000000d0f72ca */ /* 0x000fe200000e0000 */
[----:B------:R-:W-:Y:S01]  /*6430*/  UMOV UR56, UR10 ;  /* 0x0000000a00387c82 */ /* 0x000fe20008000000 */
[----:B------:R-:W-:Y:S01]  /*6440*/  UMOV UR23, 0x40000040 ;  /* 0x4000004000177882 */ /* 0x000fe20000000000 */
[----:B------:R-:W-:Y:S01]  /*6450*/  UMOV UR57, UR11 ;  /* 0x0000000b00397c82 */ /* 0x000fe20008000000 */
[----:B------:R-:W-:Y:S01]  /*6460*/  UIADD3 UR26, UR4, 0x500, URZ ;  /* 0x00000500041a7890 */ /* 0x000fe2000fffe03f */
[----:B------:R-:W-:Y:S01]  /*6470*/  HGMMA.64x16x16.F32.BF16 R184, gdesc[UR56], RZ, !UPT, gsb0 ;  /* 0x0020000038b879f0 */ /* 0x000fe2000c0018ff */
[----:B------:R-:W-:Y:S01]  /*6480*/  UMOV UR56, UR10 ;  /* 0x0000000a00387c82 */ /* 0x000fe20008000000 */
        /* <DEDUP_REMOVED lines=58> */
[----:B------:R-:W-:Y:S01]  /*6830*/  UMOV UR56, UR10 ;  /* 0x0000000a00387c82 */ /* 0x000fe20008000000 */
[----:B------:R-:W-:Y:S01]  /*6840*/  UMOV UR57, UR11 ;  /* 0x0000000b00397c82 */ /* 0x000fe20008000000 */
[----:B------:R-:W-:Y:S01]  /*6850*/  UMOV UR58, UR5 ;  /* 0x00000005003a7c82 */ /* 0x000fe20008000000 */
[----:B------:R-:W-:Y:S01]  /*6860*/  UMOV UR59, 0x40000040 ;  /* 0x40000040003b7882 */ /* 0x000fe20000000000 */
        /* <DEDUP_REMOVED lines=101> */
[----:B------:R-:W-:-:S06]  /*6ec0*/  WARPGROUP.ARRIVE ;  /* 0x00000000000079c5 */ /* 0x000fcc0000000000 */
[----:B------:R-:W-:Y:S01]  /*6ed0*/  HGMMA.64x16x16.F32.BF16 R160, gdesc[UR56], RZ, !UPT, gsb0 ;  /* 0x0020000038a079f0 */ /* 0x000fe2000c0018ff */
[----:B------:R-:W-:Y:S01]  /*6ee0*/  UMOV UR56, UR10 ;  /* 0x0000000a00387c82 */ /* 0x000fe20008000000 */
[----:B------:R-:W-:Y:S01]  /*6ef0*/  UMOV UR57, UR11 ;  /* 0x0000000b00397c82 */ /* 0x000fe20008000000 */
[----:B------:R-:W-:Y:S01]  /*6f00*/  UMOV UR58, UR5 ;  /* 0x00000005003a7c82 */ /* 0x000fe20008000000 */
[----:B------:R-:W-:Y:S01]  /*6f10*/  UMOV UR59, 0x40000040 ;  /* 0x40000040003b7882 */ /* 0x000fe20000000000 */
[----:B------:R-:W-:Y:S01]  /*6f20*/  UIADD3 UR5, UR4, 0x102, URZ ;  /* 0x0000010204057890 */ /* 0x000fe2000fffe03f */
[----:B------:R-:W-:Y:S02]  /*6f30*/  R2UR UR10, R10 ;  /* 0x000000000a0a72ca */ /* 0x000fe400000e0000 */
[----:B------:R-:W-:Y:S01]  /*6f40*/  R2UR UR11, R11 ;  /* 0x000000000b0b72ca */ /* 0x000fe200000e0000 */
        /* <DEDUP_REMOVED lines=39> */
[----:B------:R-:W-:Y:S01]  /*71c0*/  UIADD3 UR18, UR4, 0x284, URZ ;  /* 0x0000028404127890 */ /* 0x000fe2000fffe03f */
        /* <DEDUP_REMOVED lines=143> */
[----:B------:R-:W-:Y:S02]  /*7ac0*/  R2UR UR14, R8 ;  /* 0x00000000080e72ca */ /* 0x000fe400000e0000 */
[----:B------:R-:W-:-:S11]  /*7ad0*/  R2UR UR15, R9 ;  /* 0x00000000090f72ca */ /* 0x000fd600000e0000 */
        /* <DEDUP_REMOVED lines=252> */
[----:B------:R-:W-:-:S03]  /*8aa0*/  UIADD3 UR6, UR4, 0x906, URZ ;  /* 0x0000090604067890 */ /* 0x000fc6000fffe03f */
        /* <DEDUP_REMOVED lines=25> */
.L_x_193:
[----:B------:R-:W-:Y:S01]  /*8c40*/  R2UR UR4, R229 ;  /* 0x00000000e50472ca */ /* 0x000fe200000e0000 */
[----:B------:R-:W-:-:S04]  /*8c50*/  IMAD.U32 R229, RZ, RZ, UR60 ;  /* 0x0000003cffe57e24 */ /* 0x000fc8000f8e00ff */
[----:B------:R-:W-:-:S08]  /*8c60*/  IMAD R229, R229, 0x8, R5 ;  /* 0x00000008e5e57824 */ /* 0x000fd000078e0205 */
[----:B------:R-:W-:-:S05]  /*8c70*/  IMAD.U32 R0, RZ, RZ, UR4 ;  /* 0x00000004ff007e24 */ /* 0x000fca000f8e00ff */
[----:B------:R-:W-:-:S04]  /*8c80*/  SHF.L.U32 R0, R0, 0x1f, RZ ;  /* 0x0000001f00007819 */ /* 0x000fc800000006ff */
[----:B------:R2:W3:Y:S01]  /*8c90*/  SYNCS.PHASECHK.TRANS64.TRYWAIT P1, [R229+URZ+0x38850], R0 ;  /* 0x03885000e50075a7 */ /* 0x0004e2000802017f */
[----:B------:R-:W-:Y:S05]  /*8ca0*/  @!P0 BRA `(.L_x_194) ;  /* 0x0000000000048947 */ /* 0x000fea0003800000 */
[----:B------:R-:W-:Y:S01]  /*8cb0*/  BPT.TRAP 0x1 ;  /* 0x000000040000795c */ /* 0x000fe20000300000 */
.L_x_194:
[----:B---3--:R-:W-:Y:S05]  /*8cc0*/  @P1 BRA `(.L_x_195) ;  /* 0x0000000000081947 */ /* 0x008fea0003800000 */
[----:B------:R-:W3:Y:S02]  /*8cd0*/  SYNCS.PHASECHK.TRANS64.TRYWAIT P1, [R229+URZ+0x38850], R0 ;  /* 0x03885000e50075a7 */ /* 0x000ee4000802017f */
[----:B---3--:R-:W-:Y:S05]  /*8ce0*/  @!P1 BRA `(.L_x_196) ;  /* 0x000000cc00e89947 */ /* 0x008fea0003800000 */
.L_x_195:
[----:B------:R-:W-:Y:S01]  /*8cf0*/  R2UR UR4, R5 ;  /* 0x00000000050472ca */ /* 0x000fe200000e0000 */
[----:B------:R-:W-:Y:S01]  /*8d00*/  WARPGROUP.ARRIVE ;  /* 0x00000000000079c5 */ /* 0x000fe20000000000 */
[----:B------:R-:W-:-:S11]  /*8d10*/  UMOV UR7, 0x40000040 ;  /* 0x4000004000077882 */ /* 0x000fd60000000000 */
        /* <DEDUP_REMOVED lines=34> */
.L_x_197:
[----:B--23--:R-:W-:Y:S01]  /*8f40*/  FMNMX.FTZ R0, R184, R20, !PT ;  /* 0x00000014b8007209 */ /* 0x00cfe20007810000 */
[----:B------:R-:W-:Y:S01]  /*8f50*/  ULDC UR4, c[0x0][0x988] ;  /* 0x0002620000047ab9 */ /* 0x000fe20000000800 */
[----:B------:R-:W-:Y:S01]  /*8f60*/  R2UR UR5, R6 ;  /* 0x00000000060572ca */ /* 0x000fe200000e0000 */
[----:B------:R-:W-:Y:S01]  /*8f70*/  UIADD3 UR61, UR61, 0x38840, URZ ;  /* 0x000388403d3d7890 */ /* 0x000fe2000fffe03f */
[----:B------:R-:W-:-:S04]  /*8f80*/  FMNMX.FTZ R0, R185, R0, !PT ;  /* 0x00000000b9007209 */ /* 0x000fc80007810000 */
[----:B------:R-:W-:-:S04]  /*8f90*/  FMNMX.FTZ R0, R188, R0, !PT ;  /* 0x00000000bc007209 */ /* 0x000fc80007810000 */
[----:B------:R-:W-:-:S03]  /*8fa0*/  FMNMX.FTZ R0, R189, R0, !PT ;  /* 0x00000000bd007209 */ /* 0x000fc60007810000 */
[----:B------:R-:W-:Y:S01]  /*8fb0*/  UPRMT UR61, UR5, 0x654, UR61 ;  /* 0x00000654053d7896 */ /* 0x000fe2000800003d */
[----:B------:R-:W-:-:S04]  /*8fc0*/  FMNMX.FTZ R0, R176, R0, !PT ;  /* 0x00000000b0007209 */ /* 0x000fc80007810000 */
[----:B------:R-:W-:-:S04]  /*8fd0*/  FMNMX.FTZ R0, R177, R0, !PT ;  /* 0x00000000b1007209 */ /* 0x000fc80007810000 */
[----:B------:R-:W-:Y:S01]  /*8fe0*/  FMNMX.FTZ R0, R180, R0, !PT ;  /* 0x00000000b4007209 */ /* 0x000fe20007810000 */
[----:B------:R-:W-:Y:S03]  /*8ff0*/  SYNCS.ARRIVE.TRANS64.RED.A1T0 RZ, [UR61], RZ ;  /* 0x000000ffffff79a7 */ /* 0x000fe6000810043d */
[----:B------:R-:W-:-:S04]  /*9000*/  FMNMX.FTZ R0, R181, R0, !PT ;  /* 0x00000000b5007209 */ /* 0x000fc80007810000 */
        /* <DEDUP_REMOVED lines=11> */
[----:B------:R-:W-:-:S05]  /*90c0*/  FMNMX.FTZ R0, R157, R0, !PT ;  /* 0x000000009d007209 */ /* 0x000fca0007810000 */
[----:B------:R-:W2:Y:S02]  /*90d0*/  SHFL.BFLY PT, R2, R0, 0x2, 0x1f ;  /* 0x0c401f0000027f89 */ /* 0x000ea400000e0000 */
[----:B--2---:R-:W-:Y:S02]  /*90e0*/  FMNMX.FTZ R2, R0, R2, !PT ;  /* 0x0000000200027209 */ /* 0x004fe40007810000 */
[----:B------:R-:W-:-:S03]  /*90f0*/  FMNMX.FTZ R0, R186, R21, !PT ;  /* 0x00000015ba007209 */ /* 0x000fc60007810000 */
[----:B-1----:R-:W1:Y:S01]  /*9100*/  SHFL.BFLY PT, R4, R2, 0x1, 0x1f ;  /* 0x0c201f0002047f89 */ /* 0x002e6200000e0000 */
[----:B------:R-:W-:-:S04]  /*9110*/  FMNMX.FTZ R0, R187, R0, !PT ;  /* 0x00000000bb007209 */ /* 0x000fc80007810000 */
[----:B------:R-:W-:-:S04]  /*9120*/  FMNMX.FTZ R0, R190, R0, !PT ;  /* 0x00000000be007209 */ /* 0x000fc80007810000 */
[----:B------:R-:W-:-:S04]  /*9130*/  FMNMX.FTZ R0, R191, R0, !PT ;  /* 0x00000000bf007209 */ /* 0x000fc80007810000 */
[----:B------:R-:W-:-:S04]  /*9140*/  FMNMX.FTZ R0, R178, R0, !PT ;  /* 0x00000000b2007209 */ /* 0x000fc80007810000 */
[----:B------:R-:W-:-:S04]  /*9150*/  FMNMX.FTZ R0, R179, R0, !PT ;  /* 0x00000000b3007209 */ /* 0x000fc80007810000 */
[----:B------:R-:W-:Y:S02]  /*9160*/  FMNMX.FTZ R0, R182, R0, !PT ;  /* 0x00000000b6007209 */ /* 0x000fe40007810000 */
[----:B-1----:R-:W-:Y:S02]  /*9170*/  FMNMX.FTZ R4, R2, R4, !PT ;  /* 0x0000000402047209 */ /* 0x002fe40007810000 */
[----:B------:R-:W-:-:S03]  /*9180*/  FMNMX.FTZ R0, R183, R0, !PT ;  /* 0x00000000b7007209 */ /* 0x000fc60007810000 */
[----:B------:R-:W-:Y:S01]  /*9190*/  FMUL.FTZ R192, R4, UR4 ;  /* 0x0000000404c07c20 */ /* 0x000fe20008410000 */
[----:B------:R-:W-:-:S03]  /*91a0*/  FMNMX.FTZ R0, R170, R0, !PT ;  /* 0x00000000aa007209 */ /* 0x000fc60007810000 */
        /* <DEDUP_REMOVED lines=31> */
[----:B------:R-:W-:-:S02]  /*93a0*/  FFMA.FTZ R157, R157, UR4, -R192 ;  /* 0x000000049d9d7c23 */ /* 0x000fc400080108c0 */
[----:B------:R-:W-:-:S04]  /*93b0*/  FMNMX.FTZ R0, R155, R0, !PT ;  /* 0x000000009b007209 */ /* 0x000fc80007810000 */
[----:B------:R-:W-:Y:S01]  /*93c0*/  FMNMX.FTZ R0, R158, R0, !PT ;  /* 0x000000009e007209 */ /* 0x000fe20007810000 */
[----:B------:R-:W-:Y:S03]  /*93d0*/  MUFU.EX2 R176, R176 ;  /* 0x000000b000b07308 */ /* 0x000fe60000000800 */
[----:B------:R-:W-:-:S05]  /*93e0*/  FMNMX.FTZ R0, R159, R0, !PT ;  /* 0x000000009f007209 */ /* 0x000fca0007810000 */
[----:B------:R-:W1:Y:S01]  /*93f0*/  SHFL.BFLY PT, R2, R0, 0x2, 0x1f ;  /* 0x0c401f0000027f89 */ /* 0x000e6200000e0000 */
[----:B------:R-:W-:Y:S08]  /*9400*/  MUFU.EX2 R177, R177 ;  /* 0x000000b100b17308 */ /* 0x000ff00000000800 */
[----:B------:R-:W-:Y:S08]  /*9410*/  MUFU.EX2 R180, R180 ;  /* 0x000000b400b47308 */ /* 0x000ff00000000800 */
[----:B------:R-:W-:Y:S01]  /*9420*/  MUFU.EX2 R181, R181 ;  /* 0x000000b500b57308 */ /* 0x000fe20000000800 */
[----:B-1----:R-:W-:Y:S01]  /*9430*/  FMNMX.FTZ R2, R0, R2, !PT ;  /* 0x0000000200027209 */ /* 0x002fe20007810000 */
[----:B------:R-:W-:-:S06]  /*9440*/  FADD.FTZ R0, -R4, R20 ;  /* 0x0000001404007221 */ /* 0x000fcc0000010100 */
[----:B------:R-:W-:Y:S01]  /*9450*/  MUFU.EX2 R168, R168 ;  /* 0x000000a800a87308 */ /* 0x000fe20000000800 */
[----:B0-----:R-:W0:Y:S01]  /*9460*/  SHFL.BFLY PT, R3, R2, 0x1, 0x1f ;  /* 0x0c201f0002037f89 */ /* 0x001e2200000e0000 */
[----:B------:R-:W-:-:S06]  /*9470*/  FMUL.FTZ R0, R0, UR4 ;  /* 0x0000000400007c20 */ /* 0x000fcc0008410000 */
[----:B------:R-:W-:Y:S08]  /*9480*/  MUFU.EX2 R169, R169 ;  /* 0x000000a900a97308 */ /* 0x000ff00000000800 */
[----:B------:R-:W1:Y:S08]  /*9490*/  MUFU.EX2 R0, R0 ;  /* 0x0000000000007308 */ /* 0x000e700000000800 */
[----:B------:R-:W-:Y:S01]  /*94a0*/  MUFU.EX2 R172, R172 ;  /* 0x000000ac00ac7308 */ /* 0x000fe20000000800 */
[----:B0-----:R-:W-:-:S05]  /*94b0*/  FMNMX.FTZ R3, R2, R3, !PT ;  /* 0x0000000302037209 */ /* 0x001fca0007810000 */
[C---:B------:R-:W-:Y:S01]  /*94c0*/  FADD.FTZ R2, -R3.reuse, R21 ;  /* 0x0000001503027221 */ /* 0x040fe20000010100 */
[----:B------:R-:W-:Y:S01]  /*94d0*/  FMUL.FTZ R20, R3, UR4 ;  /* 0x0000000403147c20 */ /* 0x000fe20008410000 */
[----:B-1----:R-:W-:Y:S01]  /*94e0*/  FFMA.FTZ R17, R0, R17, R184 ;  /* 0x0000001100117223 */ /* 0x002fe200000100b8 */
[----:B------:R-:W-:Y:S01]  /*94f0*/  MUFU.EX2 R173, R173 ;  /* 0x000000ad00ad7308 */ /* 0x000fe20000000800 */
[----:B------:R-:W-:Y:S01]  /*9500*/  FMUL.FTZ R2, R2, UR4 ;  /* 0x0000000402027c20 */ /* 0x000fe20008410000 */
        /* <DEDUP_REMOVED lines=13> */
[--C-:B------:R-:W-:Y:S01]  /*95e0*/  FFMA.FTZ R162, R162, UR4, -R20.reuse ;  /* 0x00000004a2a27c23 */ /* 0x100fe20008010814 */
[----:B------:R-:W0:Y:S01]  /*95f0*/  MUFU.EX2 R186, R186 ;  /* 0x000000ba00ba7308 */ /* 0x000e220000000800 */
[--C-:B------:R-:W-:Y:S01]  /*9600*/  FFMA.FTZ R163, R163, UR4, -R20.reuse ;  /* 0x00000004a3a37c23 */ /* 0x100fe20008010814 */
[--C-:B------:R-:W-:Y:S01]  /*9610*/  FFMA.FTZ R166, R166, UR4, -R20.reuse ;  /* 0x00000004a6a67c23 */ /* 0x100fe20008010814 */
[--C-:B------:R-:W-:Y:S01]  /*9620*/  FFMA.FTZ R167, R167, UR4, -R20.reuse ;  /* 0x00000004a7a77c23 */ /* 0x100fe20008010814 */
[--C-:B------:R-:W-:Y:S01]  /*9630*/  FFMA.FTZ R154, R154, UR4, -R20.reuse ;  /* 0x000000049a9a7c23 */ /* 0x100fe20008010814 */
[--C-:B------:R-:W-:Y:S01]  /*9640*/  FFMA.FTZ R155, R155, UR4, -R20.reuse ;  /* 0x000000049b9b7c23 */ /* 0x100fe20008010814 */
[--C-:B------:R-:W-:Y:S01]  /*9650*/  FFMA.FTZ R158, R158, UR4, -R20.reuse ;  /* 0x000000049e9e7c23 */ /* 0x100fe20008010814 */
[----:B------:R-:W-:Y:S01]  /*9660*/  FFMA.FTZ R195, R159, UR4, -R20 ;  /* 0x000000049fc37c23 */ /* 0x000fe20008010814 */
[----:B------:R-:W1:Y:S01]  /*9670*/  MUFU.EX2 R187, R187 ;  /* 0x000000bb00bb7308 */ /* 0x000e620000000800 */
[----:B------:R-:W-:-:S07]  /*9680*/  FADD.FTZ R17, R185, R17 ;  /* 0x00000011b9117221 */ /* 0x000fce0000010000 */
[----:B------:R-:W2:Y:S01]  /*9690*/  MUFU.EX2 R190, R190 ;  /* 0x000000be00be7308 */ /* 0x000ea20000000800 */
[----:B0-----:R-:W-:-:S07]  /*96a0*/  FFMA.FTZ R7, R2, R7, R186 ;  /* 0x0000000702077223 */ /* 0x001fce00000100ba */
[----:B------:R-:W0:Y:S01]  /*96b0*/  MUFU.EX2 R191, R191 ;  /* 0x000000bf00bf7308 */ /* 0x000e220000000800 */
[----:B-1----:R-:W-:Y:S01]  /*96c0*/  FADD.FTZ R20, R187, R7 ;  /* 0x00000007bb147221 */ /* 0x002fe20000010000 */
[----:B------:R-:W-:-:S04]  /*96d0*/  FADD.FTZ R7, R188, R17 ;  /* 0x00000011bc077221 */ /* 0x000fc80000010000 */
[----:B------:R-:W-:Y:S02]  /*96e0*/  FADD.FTZ R7, R189, R7 ;  /* 0x00000007bd077221 */ /* 0x000fe40000010000 */
[----:B------:R-:W1:Y:S01]  /*96f0*/  MUFU.EX2 R178, R178 ;  /* 0x000000b200b27308 */ /* 0x000e620000000800 */
[----:B--2---:R-:W-:Y:S01]  /*9700*/  FADD.FTZ R17, R190, R20 ;  /* 0x00000014be117221 */ /* 0x004fe20000010000 */
[----:B------:R-:W-:-:S04]  /*9710*/  FADD.FTZ R7, R176, R7 ;  /* 0x00000007b0077221 */ /* 0x000fc80000010000 */
[----:B------:R-:W-:Y:S02]  /*9720*/  FADD.FTZ R7, R177, R7 ;  /* 0x00000007b1077221 */ /* 0x000fe40000010000 */
[----:B------:R-:W2:Y:S01]  /*9730*/  MUFU.EX2 R179, R179 ;  /* 0x000000b300b37308 */ /* 0x000ea20000000800 */
[----:B0-----:R-:W-:Y:S01]  /*9740*/  FADD.FTZ R17, R191, R17 ;  /* 0x00000011bf117221 */ /* 0x001fe20000010000 */
[----:B------:R-:W-:-:S04]  /*9750*/  FADD.FTZ R7, R180, R7 ;  /* 0x00000007b4077221 */ /* 0x000fc80000010000 */
[----:B------:R-:W-:Y:S02]  /*9760*/  FADD.FTZ R7, R181, R7 ;  /* 0x00000007b5077221 */ /* 0x000fe40000010000 */
        /* <DEDUP_REMOVED lines=47> */
[----:B-1----:R-:W-:Y:S01]  /*9a60*/  FADD.FTZ R20, R158, R17 ;  /* 0x000000119e147221 */ /* 0x002fe20000010000 */
[----:B--2---:R-:W-:-:S03]  /*9a70*/  FADD.FTZ R17, R157, R7 ;  /* 0x000000079d117221 */ /* 0x004fc60000010000 */
[----:B0-----:R-:W-:Y:S01]  /*9a80*/  FADD.FTZ R7, R195, R20 ;  /* 0x00000014c3077221 */ /* 0x001fe20000010000 */
[----:B------:R-:W-:Y:S06]  /*9a90*/  @!P0 BRA `(.L_x_198) ;  /* 0x0000000000048947 */ /* 0x000fec0003800000 */
[----:B------:R-:W-:Y:S01]  /*9aa0*/  BPT.TRAP 0x1 ;  /* 0x000000040000795c */ /* 0x000fe20000300000 */
.L_x_198:
[----:B------:R-:W-:Y:S01]  /*9ab0*/  R2UR UR6, R22 ;  /* 0x00000000160672ca */ /* 0x000fe200000e0000 */
[----:B------:R-:W-:Y:S01]  /*9ac0*/  VIADD R229, R229, 0x38860 ;  /* 0x00038860e5e57836 */ /* 0x000fe20000000000 */
[----:B------:R-:W-:Y:S01]  /*9ad0*/  R2UR UR5, R228 ;  /* 0x00000000e40572ca */ /* 0x000fe200000e0000 */
[----:B------:R-:W-:Y:S01]  /*9ae0*/  UMOV UR60, UR38 ;  /* 0x00000026003c7c82 */ /* 0x000fe20008000000 */
[----:B------:R-:W-:Y:S01]  /*9af0*/  F2FP.BF16.F32.PACK_AB R208, R185, R184 ;  /* 0x000000b8b9d0723e */ /* 0x000fe200000010ff */
[----:B------:R-:W-:Y:S01]  /*9b00*/  IMAD.MOV.U32 R21, RZ, RZ, R3 ;  /* 0x000000ffff157224 */ /* 0x000fe200078e0003 */
[----:B------:R-:W-:Y:S01]  /*9b10*/  PRMT R229, R6, 0x654, R229 ;  /* 0x0000065406e57816 */ /* 0x000fe200000000e5 */
[----:B------:R-:W-:Y:S01]  /*9b20*/  IMAD.MOV.U32 R20, RZ, RZ, R4 ;  /* 0x000000ffff147224 */ /* 0x000fe200078e0004 */
[----:B------:R-:W-:Y:S02]  /*9b30*/  F2FP.BF16.F32.PACK_AB R209, R187, R186 ;  /* 0x000000babbd1723e */ /* 0x000fe400000010ff */
[----:B------:R0:W-:Y:S01]  /*9b40*/  SYNCS.ARRIVE.TRANS64.RED.A1T0 RZ, [R229+URZ], RZ ;  /* 0x000000ffe5ff79a7 */ /* 0x0001e2000810043f */
[----:B------:R-:W-:-:S02]  /*9b50*/  F2FP.BF16.F32.PACK_AB R210, R189, R188 ;  /* 0x000000bcbdd2723e */ /* 0x000fc400000010ff */
[----:B------:R-:W-:Y:S02]  /*9b60*/  F2FP.BF16.F32.PACK_AB R211, R191, R190 ;  /* 0x000000bebfd3723e */ /* 0x000fe400000010ff */
[----:B------:R-:W-:Y:S01]  /*9b70*/  UISETP.GT.AND UP0, UPT, UR5, UR6, UPT ;  /* 0x000000060500728c */ /* 0x000fe2000bf04270 */
[----:B------:R-:W-:Y:S01]  /*9b80*/  R2UR UR6, R16 ;  /* 0x00000000100672ca */ /* 0x000fe200000e0000 */
[----:B------:R-:W-:Y:S01]  /*9b90*/  UIADD3 UR5, UR5, -0x1, URZ ;  /* 0xffffffff05057890 */ /* 0x000fe2000fffe03f */
[----:B------:R-:W-:Y:S02]  /*9ba0*/  F2FP.BF16.F32.PACK_AB R204, R177, R176 ;  /* 0x000000b0b1cc723e */ /* 0x000fe400000010ff */
[----:B------:R-:W-:Y:S02]  /*9bb0*/  F2FP.BF16.F32.PACK_AB R205, R179, R178 ;  /* 0x000000b2b3cd723e */ /* 0x000fe400000010ff */
[----:B------:R-:W-:Y:S01]  /*9bc0*/  PLOP3.LUT P1, PT, PT, PT, UP0, 0x80, 0x0 ;  /* 0x000000000000781c */ /* 0x000fe20003f2f008 */
[----:B------:R-:W-:Y:S01]  /*9bd0*/  IMAD.U32 R228, RZ, RZ, UR5 ;  /* 0x00000005ffe47e24 */ /* 0x000fe2000f8e00ff */
[----:B------:R-:W-:-:S02]  /*9be0*/  F2FP.BF16.F32.PACK_AB R206, R181, R180 ;  /* 0x000000b4b5ce723e */ /* 0x000fc400000010ff */
[----:B------:R-:W-:Y:S02]  /*9bf0*/  F2FP.BF16.F32.PACK_AB R207, R183, R182 ;  /* 0x000000b6b7cf723e */ /* 0x000fe400000010ff */
[----:B------:R-:W-:Y:S01]  /*9c00*/  F2FP.BF16.F32.PACK_AB R200, R169, R168 ;  /* 0x000000a8a9c8723e */ /* 0x000fe200000010ff */
[----:B0-----:R-:W-:Y:S01]  /*9c10*/  IMAD.U32 R229, RZ, RZ, UR6 ;  /* 0x00000006ffe57e24 */ /* 0x001fe2000f8e00ff */
[----:B------:R-:W-:Y:S02]  /*9c20*/  F2FP.BF16.F32.PACK_AB R201, R171, R170 ;  /* 0x000000aaabc9723e */ /* 0x000fe400000010ff */
[----:B------:R-:W-:Y:S02]  /*9c30*/  F2FP.BF16.F32.PACK_AB R202, R173, R172 ;  /* 0x000000acadca723e */ /* 0x000fe400000010ff */
[----:B------:R-:W-:Y:S02]  /*9c40*/  F2FP.BF16.F32.PACK_AB R203, R175, R174 ;  /* 0x000000aeafcb723e */ /* 0x000fe400000010ff */
[----:B------:R-:W-:-:S02]  /*9c50*/  F2FP.BF16.F32.PACK_AB R196, R161, R160 ;  /* 0x000000a0a1c4723e */ /* 0x000fc400000010ff */
[----:B------:R-:W-:Y:S02]  /*9c60*/  F2FP.BF16.F32.PACK_AB R197, R163, R162 ;  /* 0x000000a2a3c5723e */ /* 0x000fe400000010ff */
[----:B------:R-:W-:Y:S02]  /*9c70*/  F2FP.BF16.F32.PACK_AB R198, R165, R164 ;  /* 0x000000a4a5c6723e */ /* 0x000fe400000010ff */
[----:B------:R-:W-:Y:S02]  /*9c80*/  F2FP.BF16.F32.PACK_AB R199, R167, R166 ;  /* 0x000000a6a7c7723e */ /* 0x000fe400000010ff */
[----:B------:R-:W-:Y:S02]  /*9c90*/  F2FP.BF16.F32.PACK_AB R192, R153, R152 ;  /* 0x0000009899c0723e */ /* 0x000fe400000010ff */
[----:B------:R-:W-:Y:S02]  /*9ca0*/  F2FP.BF16.F32.PACK_AB R193, R155, R154 ;  /* 0x0000009a9bc1723e */ /* 0x000fe400000010ff */
[----:B------:R-:W-:-:S02]  /*9cb0*/  F2FP.BF16.F32.PACK_AB R194, R157, R156 ;  /* 0x0000009c9dc2723e */ /* 0x000fc400000010ff */
[----:B------:R-:W-:Y:S01]  /*9cc0*/  F2FP.BF16.F32.PACK_AB R195, R195, R158 ;  /* 0x0000009ec3c3723e */ /* 0x000fe200000010ff */
[----:B------:R-:W-:Y:S06]  /*9cd0*/  @P1 BRA `(.L_x_199) ;  /* 0xffffffc4003c1947 */ /* 0x000fec000383ffff */
.L_x_188:
        /* <DEDUP_REMOVED lines=131> */
.L_x_200:
[----:B------:R-:W-:Y:S01]  /*a510*/  R2UR UR5, R16 ;  /* 0x00000000100572ca */ /* 0x000fe200000e0000 */
[----:B------:R-:W-:-:S04]  /*a520*/  IMAD.U32 R12, RZ, RZ, UR38 ;  /* 0x00000026ff0c7e24 */ /* 0x000fc8000f8e00ff */
[----:B------:R-:W-:-:S08]  /*a530*/  IMAD R12, R12, 0x8, R5 ;  /* 0x000000080c0c7824 */ /* 0x000fd000078e0205 */
[----:B------:R-:W-:-:S05]  /*a540*/  IMAD.U32 R9, RZ, RZ, UR5 ;  /* 0x00000005ff097e24 */ /* 0x000fca000f8e00ff */
[----:B------:R-:W-:-:S04]  /*a550*/  SHF.L.U32 R9, R9, 0x1f, RZ ;  /* 0x0000001f09097819 */ /* 0x000fc800000006ff */
[----:B------:R0:W1:Y:S01]  /*a560*/  SYNCS.PHASECHK.TRANS64.TRYWAIT P1, [R12+URZ+0x38850], R9 ;  /* 0x038850090c0075a7 */ /* 0x000062000802017f */
[----:B------:R-:W-:Y:S05]  /*a570*/  @!P0 BRA `(.L_x_201) ;  /* 0x0000000000048947 */ /* 0x000fea0003800000 */
[----:B------:R-:W-:Y:S01]  /*a580*/  BPT.TRAP 0x1 ;  /* 0x000000040000795c */ /* 0x000fe20000300000 */
.L_x_201:
[----:B------:R-:W-:-:S05]  /*a590*/  VIADD R5, R5, 0x400 ;  /* 0x0000040005057836 */ /* 0x000fca0000000000 */
[----:B------:R-:W-:-:S04]  /*a5a0*/  SHF.R.U32.HI R5, RZ, 0x4, R5 ;  /* 0x00000004ff057819 */ /* 0x000fc80000011605 */
[----:B------:R-:W-:Y:S01]  /*a5b0*/  LOP3.LUT R5, R5, 0x3fff, RZ, 0xc0, !PT ;  /* 0x00003fff05057812 */ /* 0x000fe200078ec0ff */
[----:B-1----:R-:W-:Y:S06]  /*a5c0*/  @P1 BRA `(.L_x_202) ;  /* 0x0000000000081947 */ /* 0x002fec0003800000 */
[----:B------:R-:W1:Y:S02]  /*a5d0*/  SYNCS.PHASECHK.TRANS64.TRYWAIT P1, [R12+URZ+0x38850], R9 ;  /* 0x038850090c0075a7 */ /* 0x000e64000802017f */
[----:B-1----:R-:W-:Y:S05]  /*a5e0*/  @!P1 BRA `(.L_x_203) ;  /* 0x000000b400bc9947 */ /* 0x002fea0003800000 */
.L_x_202:
[----:B------:R-:W-:Y:S01]  /*a5f0*/  LOP3.LUT R5, R5, 0x2800000, RZ, 0xfc, !PT ;  /* 0x0280000005057812 */ /* 0x000fe200078efcff */
[----:B------:R-:W-:Y:S01]  /*a600*/  IMAD.U32 R8, RZ, RZ, UR38 ;  /* 0x00000026ff087e24 */ /* 0x000fe2000f8e00ff */
[----:B------:R-:W-:Y:S05]  /*a610*/  WARPSYNC.ALL ;  /* 0x0000000000007948 */ /* 0x000fea0003800000 */
[----:B------:R-:W-:Y:S01]  /*a620*/  IMAD R8, R8, 0xa00, R5 ;  /* 0x00000a0008087824 */ /* 0x000fe200078e0205 */
[----:B------:R-:W-:Y:S01]  /*a630*/  WARPGROUP.ARRIVE ;  /* 0x00000000000079c5 */ /* 0x000fe20000000000 */
[----:B01----:R-:W-:Y:S01]  /*a640*/  IMAD.MOV.U32 R9, RZ, RZ, 0x40000040 ;  /* 0x40000040ff097424 */ /* 0x003fe200078e00ff */
[----:B------:R-:W0:Y:S01]  /*a650*/  SHFL.BFLY PT, R0, R17, 0x2, 0x1f ;  /* 0x0c401f0011007f89 */ /* 0x000e2200000e0000 */
[C---:B------:R-:W-:Y:S01]  /*a660*/  VIADD R10, R8.reuse, 0x80 ;  /* 0x00000080080a7836 */ /* 0x040fe20000000000 */
[----:B------:R-:W-:Y:S01]  /*a670*/  R2UR UR6, R8 ;  /* 0x00000000080672ca */ /* 0x000fe200000e0000 */
[----:B------:R-:W-:Y:S01]  /*a680*/  IMAD.MOV.U32 R11, RZ, RZ, 0x40000040 ;  /* 0x40000040ff0b7424 */ /* 0x000fe200078e00ff */
[----:B------:R-:W-:Y:S01]  /*a690*/  R2UR UR7, R9 ;  /* 0x00000000090772ca */ /* 0x000fe200000e0000 */
[----:B------:R-:W-:Y:S01]  /*a6a0*/  IMAD.MOV.U32 R9, RZ, RZ, 0x40000040 ;  /* 0x40000040ff097424 */ /* 0x000fe200078e00ff */
[----:B------:R-:W1:Y:S01]  /*a6b0*/  SHFL.BFLY PT, R2, R7, 0x2, 0x1f ;  /* 0x0c401f0007027f89 */ /* 0x000e6200000e0000 */
[----:B------:R-:W-:-:S10]  /*a6c0*/  IMAD.U32 R15, RZ, RZ, UR4 ;  /* 0x00000004ff0f7e24 */ /* 0x000fd4000f8e00ff */
[----:B------:R-:W-:Y:S01]  /*a6d0*/  HGMMA.64x256x16.F32.BF16 R24, R208, gdesc[UR4].tnspB, R24, gsb0 ;  /* 0x43e00004d0187df0 */ /* 0x000fe20008001818 */
[----:B------:R-:W-:Y:S01]  /*a6e0*/  R2UR UR6, R10 ;  /* 0x000000000a0672ca */ /* 0x000fe200000e0000 */
[----:B------:R-:W-:Y:S01]  /*a6f0*/  VIADD R10, R8, 0x100 ;  /* 0x00000100080a7836 */ /* 0x000fe20000000000 */
[----:B------:R-:W-:Y:S01]  /*a700*/  R2UR UR7, R11 ;  /* 0x000000000b0772ca */ /* 0x000fe200000e0000 */
[----:B------:R-:W-:Y:S02]  /*a710*/  IMAD.MOV.U32 R11, RZ, RZ, 0x40000040 ;  /* 0x40000040ff0b7424 */ /* 0x000fe400078e00ff */
[----:B0-----:R-:W-:-:S05]  /*a720*/  FADD.FTZ R0, R0, R17 ;  /* 0x0000001100007221 */ /* 0x001fca0000010000 */
[----:B------:R-:W0:Y:S01]  /*a730*/  SHFL.BFLY PT, R5, R0, 0x1, 0x1f ;  /* 0x0c201f0000057f89 */ /* 0x000e2200000e0000 */
[----:B-1----:R-:W-:Y:S01]  /*a740*/  FADD.FTZ R2, R2, R7 ;  /* 0x0000000702027221 */ /* 0x002fe20000010000 */
[----:B------:R-:W-:Y:S01]  /*a750*/  IMAD.MOV.U32 R7, RZ, RZ, RZ ;  /* 0x000000ffff077224 */ /* 0x000fe200078e00ff */
[----:B------:R-:W-:Y:S02]  /*a760*/  WARPGROUP.DEPBAR.LE gsb0, 0x0 ;  /* 0x00008000000079c5 */ /* 0x000fe40000010000 */
[----:B------:R-:W-:-:S12]  /*a770*/  WARPGROUP.ARRIVE ;  /* 0x00000000000079c5 */ /* 0x000fd80000000000 */
[----:B------:R-:W-:Y:S01]  /*a780*/  HGMMA.64x256x16.F32.BF16 R24, R204, gdesc[UR4].tnspB, R24, gsb0 ;  /* 0x43e00004cc187df0 */ /* 0x000fe20008001818 */
[----:B------:R-:W-:Y:S01]  /*a790*/  R2UR UR6, R10 ;  /* 0x000000000a0672ca */ /* 0x000fe200000e0000 */
[C---:B------:R-:W-:Y:S01]  /*a7a0*/  VIADD R10, R8.reuse, 0x180 ;  /* 0x00000180080a7836 */ /* 0x040fe20000000000 */
[----:B------:R-:W-:Y:S01]  /*a7b0*/  R2UR UR7, R11 ;  /* 0x000000000b0772ca */ /* 0x000fe200000e0000 */
[----:B------:R-:W-:Y:S02]  /*a7c0*/  IMAD.MOV.U32 R11, RZ, RZ, 0x40000040 ;  /* 0x40000040ff0b7424 */ /* 0x000fe400078e00ff */
[----:B------:R-:W-:Y:S01]  /*a7d0*/  VIADD R8, R8, 0x200 ;  /* 0x0000020008087836 */ /* 0x000fe20000000000 */
[----:B------:R-:W-:Y:S02]  /*a7e0*/  WARPGROUP.DEPBAR.LE gsb0, 0x0 ;  /* 0x00008000000079c5 */ /* 0x000fe40000010000 */
[----:B------:R-:W-:-:S15]  /*a7f0*/  WARPGROUP.ARRIVE ;  /* 0x00000000000079c5 */ /* 0x000fde0000000000 */
[----:B------:R-:W-:-:S04]  /*a800*/  NOP ;  /* 0x0000000000007918 */ /* 0x000fc80000000000 */
[----:B------:R-:W-:Y:S01]  /*a810*/  HGMMA.64x256x16.F32.BF16 R24, R200, gdesc[UR4].tnspB, R24, gsb0 ;  /* 0x43e00004c8187df0 */ /* 0x000fe20008001818 */
[----:B------:R-:W-:Y:S02]  /*a820*/  R2UR UR6, R10 ;  /* 0x000000000a0672ca */ /* 0x000fe400000e0000 */
[----:B------:R-:W-:Y:S01]  /*a830*/  R2UR UR7, R11 ;  /* 0x000000000b0772ca */ /* 0x000fe200000e0000 */
[----:B0-----:R-:W-:Y:S01]  /*a840*/  FADD.FTZ R11, R0, R5 ;  /* 0x00000005000b7221 */ /* 0x001fe20000010000 */
[----:B------:R-:W-:Y:S02]  /*a850*/  IMAD.MOV.U32 R5, RZ, RZ, RZ ;  /* 0x000000ffff057224 */ /* 0x000fe400078e00ff */
[----:B------:R-:W-:Y:S02]  /*a860*/  IMAD.MOV.U32 R0, RZ, RZ, -0x800000 ;  /* 0xff800000ff007424 */ /* 0x000fe400078e00ff */
[----:B------:R-:W-:-:S13]  /*a870*/  FSETP.NE.FTZ.AND P1, PT, R11, RZ, PT ;  /* 0x000000ff0b00720b */ /* 0x000fda0003f35000 */
[----:B------:R-:W-:Y:S01]  /*a880*/  @P1 MUFU.RCP R7, R11 ;  /* 0x0000000b00071308 */ /* 0x000fe20000001000 */
[----:B------:R-:W-:Y:S02]  /*a890*/  WARPGROUP.DEPBAR.LE gsb0, 0x0 ;  /* 0x00008000000079c5 */ /* 0x000fe40000010000 */
[----:B------:R-:W-:-:S06]  /*a8a0*/  WARPGROUP.ARRIVE ;  /* 0x00000000000079c5 */ /* 0x000fcc0000000000 */
[----:B------:R-:W-:Y:S01]  /*a8b0*/  HGMMA.64x256x16.F32.BF16 R24, R196, gdesc[UR4].tnspB, R24, gsb0 ;  /* 0x43e00004c4187df0 */ /* 0x000fe20008001818 */
[----:B------:R-:W-:Y:S02]  /*a8c0*/  R2UR UR6, R8 ;  /* 0x00000000080672ca */ /* 0x000fe400000e0000 */
[----:B------:R-:W-:Y:S01]  /*a8d0*/  R2UR UR7, R9 ;  /* 0x00000000090772ca */ /* 0x000fe200000e0000 */
[----:B------:R-:W0:Y:S01]  /*a8e0*/  @P1 MUFU.LG2 R8, R11 ;  /* 0x0000000b00081308 */ /* 0x000e220000000c00 */
[----:B------:R-:W1:Y:S01]  /*a8f0*/  SHFL.BFLY PT, R9, R2, 0x1, 0x1f ;  /* 0x0c201f0002097f89 */ /* 0x000e6200000e0000 */
[----:B0-----:R-:W-:Y:S01]  /*a900*/  @P1 FMUL.FTZ R8, R8, 0.69314718246459960938 ;  /* 0x3f31721808081820 */ /* 0x001fe20000410000 */
[----:B-1----:R-:W-:Y:S01]  /*a910*/  FADD.FTZ R13, R2, R9 ;  /* 0x00000009020d7221 */ /* 0x002fe20000010000 */
[----:B------:R-:W-:Y:S02]  /*a920*/  IMAD.U32 R9, RZ, RZ, UR4 ;  /* 0x00000004ff097e24 */ /* 0x000fe4000f8e00ff */
[----:B------:R-:W-:-:S02]  /*a930*/  IMAD.MOV.U32 R2, RZ, RZ, -0x800000 ;  /* 0xff800000ff027424 */ /* 0x000fc400078e00ff */
[----:B------:R-:W-:Y:S01]  /*a940*/  FSETP.NE.FTZ.AND P2, PT, R13, RZ, PT ;  /* 0x000000ff0d00720b */ /* 0x000fe20003f55000 */
[----:B------:R-:W-:-:S04]  /*a950*/  @P1 FMUL.FTZ R9, R9, 0.69314718246459960938 ;  /* 0x3f31721809091820 */ /* 0x000fc80000410000 */
[----:B------:R-:W-:-:S08]  /*a960*/  @P1 FFMA.FTZ R2, R9, R4, R8 ;  /* 0x0000000409021223 */ /* 0x000fd00000010008 */
[----:B------:R-:W0:Y:S01]  /*a970*/  @P2 MUFU.LG2 R10, R13 ;  /* 0x0000000d000a2308 */ /* 0x000e220000000c00 */
[----:B------:R-:W-:-:S07]  /*a980*/  @P2 FMUL.FTZ R15, R15, 0.69314718246459960938 ;  /* 0x3f3172180f0f2820 */ /* 0x000fce0000410000 */
[----:B------:R1:W2:Y:S01]  /*a990*/  @P2 MUFU.RCP R5, R13 ;  /* 0x0000000d00052308 */ /* 0x0002a20000001000 */
[----:B0-----:R-:W-:-:S04]  /*a9a0*/  @P2 FMUL.FTZ R10, R10, 0.69314718246459960938 ;  /* 0x3f3172180a0a2820 */ /* 0x001fc80000410000 */
[----:B------:R-:W-:Y:S01]  /*a9b0*/  @P2 FFMA.FTZ R0, R15, R3, R10 ;  /* 0x000000030f002223 */ /* 0x000fe2000001000a */
[----:B------:R-:W-:Y:S02]  /*a9c0*/  WARPGROUP.DEPBAR.LE gsb0, 0x0 ;  /* 0x00008000000079c5 */ /* 0x000fe40000010000 */
[----:B------:R-:W-:-:S06]  /*a9d0*/  WARPGROUP.ARRIVE ;  /* 0x00000000000079c5 */ /* 0x000fcc0000000000 */
[----:B------:R-:W-:Y:S03]  /*a9e0*/  HGMMA.64x256x16.F32.BF16 R24, R192, gdesc[UR4].tnspB, R24, gsb0 ;  /* 0x43e00004c0187df0 */ /* 0x000fe60008001818 */
[----:B------:R-:W-:Y:S02]  /*a9f0*/  WARPGROUP.DEPBAR.LE gsb0, 0x0 ;  /* 0x00008000000079c5 */ /* 0x000fe40000010000 */
[----:B-12---:R-:W-:Y:S05]  /*aa00*/  @!P0 BRA `(.L_x_204) ;  /* 0x0000000000048947 */ /* 0x006fea0003800000 */
[----:B------:R-:W-:Y:S01]  /*aa10*/  BPT.TRAP 0x1 ;  /* 0x000000040000795c */ /* 0x000fe20000300000 */
.L_x_204:
[----:B------:R-:W2:Y:S01]  /*aa20*/  LDL.LU R3, [R1+0x38] ;  /* 0x0000380001037983 */ /* 0x000ea20000300800 */
[----:B------:R-:W-:Y:S01]  /*aa30*/  R2UR UR5, R16 ;  /* 0x00000000100572ca */ /* 0x000fe200000e0000 */
[----:B------:R-:W-:Y:S01]  /*aa40*/  UIADD3 UR38, UR38, 0x1, URZ ;  /* 0x0000000126267890 */ /* 0x000fe2000fffe03f */
[-C--:B------:R-:W-:Y:S01]  /*aa50*/  FMUL.FTZ R24, R24, R7.reuse ;  /* 0x0000000718187220 */ /* 0x080fe20000410000 */
[-C--:B------:R-:W-:Y:S01]  /*aa60*/  FMUL.FTZ R25, R25, R7.reuse ;  /* 0x0000000719197220 */ /* 0x080fe20000410000 */
[-C--:B------:R-:W-:Y:S01]  /*aa70*/  FMUL.FTZ R28, R28, R7.reuse ;  /* 0x000000071c1c7220 */ /* 0x080fe20000410000 */
[----:B------:R-:W-:Y:S01]  /*aa80*/  UISETP.NE.AND UP0, UPT, UR38, 0x2, UPT ;  /* 0x000000022600788c */ /* 0x000fe2000bf05270 */
        /* <DEDUP_REMOVED lines=126> */
[----:B------:R-:W-:Y:S01]  /*b270*/  USEL UR38, UR38, URZ, UP0 ;  /* 0x0000003f26267287 */ /* 0x000fe20008000000 */
[----:B--2---:R-:W-:Y:S01]  /*b280*/  R2UR UR4, R3 ;  /* 0x00000000030472ca */ /* 0x004fe200000e0000 */
[----:B------:R-:W-:-:S05]  /*b290*/  VIADD R3, R12, 0x38860 ;  /* 0x000388600c037836 */ /* 0x000fca0000000000 */
[----:B------:R-:W-:-:S04]  /*b2a0*/  PRMT R3, R6, 0x654, R3 ;  /* 0x0000065406037816 */ /* 0x000fc80000000003 */
[----:B------:R0:W-:Y:S03]  /*b2b0*/  SYNCS.ARRIVE.TRANS64.RED.A1T0 RZ, [R3+URZ], RZ ;  /* 0x000000ff03ff79a7 */ /* 0x0001e6000810043f */
[----:B------:R-:W-:-:S06]  /*b2c0*/  UIADD3 UR4, UR4, 0x1, URZ ;  /* 0x0000000104047890 */ /* 0x000fcc000fffe03f */
[----:B0-----:R-:W-:Y:S01]  /*b2d0*/  IMAD.U32 R3, RZ, RZ, UR4 ;  /* 0x00000004ff037e24 */ /* 0x001fe2000f8e00ff */
[----:B------:R-:W-:-:S04]  /*b2e0*/  USEL UR4, URZ, 0x1, UP0 ;  /* 0x000000013f047887 */ /* 0x000fc80008000000 */
[----:B------:R0:W-:Y:S01]  /*b2f0*/  STL [R1+0x38], R3 ;  /* 0x0000380301007387 */ /* 0x0001e20000100800 */
[----:B------:R-:W-:-:S06]  /*b300*/  ULOP3.LUT UR5, UR5, UR4, URZ, 0x3c, !UPT ;  /* 0x0000000405057292 */ /* 0x000fcc000f8e3c3f */
[----:B------:R-:W-:-:S07]  /*b310*/  IMAD.U32 R16, RZ, RZ, UR5 ;  /* 0x00000005ff107e24 */ /* 0x000fce000f8e00ff */
.L_x_180:
[----:B------:R-:W1:Y:S08]  /*b320*/  S2UR UR4, SR_CgaCtaId ;  /* 0x00000000000479c3 */ /* 0x000e700000008800 */
[----:B------:R-:W-:Y:S06]  /*b330*/  BAR.SYNC.DEFER_BLOCKING 0x5, 0x180 ;  /* 0x0146000000007b1d */ /* 0x000fec0000010000 */
[----:B------:R-:W-:Y:S01]  /*b340*/  UMOV UR8, 0x400 ;  /* 0x0000040000087882 */ /* 0x000fe20000000000 */
[----:B------:R-:W-:Y:S01]  /*b350*/  BSSY B0, `(.L_x_205) ;  /* 0x00004c2000007945 */ /* 0x000fe20003800000 */
[----:B-1----:R-:W-:-:S09]  /*b360*/  ULEA UR8, UR4, UR8, 0x18 ;  /* 0x0000000804087291 */ /* 0x002fd2000f8ec03f */
[----:B------:R-:W1:Y:S02]  /*b370*/  LDS.128 R4, [UR8+0x388d0] ;  /* 0x0388d008ff047984 */ /* 0x000e640008000c00 */
[----:B-1----:R-:W-:Y:S02]  /*b380*/  R2UR UR6, R5 ;  /* 0x00000000050672ca */ /* 0x002fe400000e0000 */
[----:B------:R-:W-:Y:S02]  /*b390*/  R2UR UR5, R6 ;  /* 0x00000000060572ca */ /* 0x000fe400000e0000 */
[----:B------:R-:W-:Y:S01]  /*b3a0*/  R2UR UR7, R7 ;  /* 0x00000000070772ca */ /* 0x000fe200000e0000 */
[----:B------:R-:W-:Y:S06]  /*b3b0*/  BAR.ARV 0x4, 0x180 ;  /* 0x0106000000007b1d */ /* 0x000fec0000002000 */
[----:B------:R-:W-:Y:S08]  /*b3c0*/  @P0 BRA `(.L_x_206) ;  /* 0x0000003800c80947 */ /* 0x000ff00003800000 */
[----:B------:R-:W2:Y:S01]  /*b3d0*/  LDL.LU R9, [R1+0x30] ;  /* 0x0000300001097983 */ /* 0x000ea20000300800 */
[----:B------:R-:W1:Y:S01]  /*b3e0*/  S2UR UR4, SR_SWINHI ;  /* 0x00000000000479c3 */ /* 0x000e620000002f00 */
[----:B------:R-:W-:Y:S01]  /*b3f0*/  IMAD.MOV.U32 R12, RZ, RZ, 0x2 ;  /* 0x00000002ff0c7424 */ /* 0x000fe200078e00ff */
[----:B------:R-:W-:Y:S01]  /*b400*/  F2FP.BF16.F32.PACK_AB R6, R29, R28 ;  /* 0x0000001c1d06723e */ /* 0x000fe200000010ff */
[----:B------:R-:W3:Y:S01]  /*b410*/  LDL.LU R8, [R1+0x34] ;  /* 0x0000340001087983 */ /* 0x000ee20000300800 */
[----:B------:R-:W-:Y:S01]  /*b420*/  F2FP.BF16.F32.PACK_AB R7, R31, R30 ;  /* 0x0000001e1f07723e */ /* 0x000fe200000010ff */
[----:B------:R-:W-:Y:S01]  /*b430*/  ULDC.64 UR14, c[0x0][0xc00] ;  /* 0x00030000000e7ab9 */ /* 0x000fe20000000a00 */
[----:B------:R-:W-:Y:S01]  /*b440*/  R2UR UR22, R212 ;  /* 0x00000000d41672ca */ /* 0x000fe200000e0000 */
[----:B0-----:R-:W4:Y:S01]  /*b450*/  LDL R3, [R1+0x48] ;  /* 0x0000480001037983 */ /* 0x001f220000100800 */
[----:B------:R-:W-:-:S03]  /*b460*/  ULDC UR20, c[0x0][0xbe8] ;  /* 0x0002fa0000147ab9 */ /* 0x000fc60000000800 */
[----:B------:R-:W5:Y:S01]  /*b470*/  LDL R170, [R1+0x2c] ;  /* 0x00002c0001aa7983 */ /* 0x000f620000100800 */
[----:B------:R-:W-:Y:S02]  /*b480*/  R2UR UR21, R215 ;  /* 0x00000000d71572ca */ /* 0x000fe400000e0000 */
[----:B------:R-:W-:Y:S01]  /*b490*/  R2UR UR24, R216 ;  /* 0x00000000d81872ca */ /* 0x000fe200000e0000 */
[----:B------:R-:W5:Y:S01]  /*b4a0*/  LDL R171, [R1+0x44] ;  /* 0x0000440001ab7983 */ /* 0x000f620000100800 */
[----:B------:R-:W-:Y:S01]  /*b4b0*/  UMOV UR10, UR8 ;  /* 0x00000008000a7c82 */ /* 0x000fe20008000000 */
[----:B-1----:R-:W-:Y:S01]  /*b4c0*/  UMOV UR11, UR4 ;  /* 0x00000004000b7c82 */ /* 0x002fe20008000000 */
[----:B------:R-:W-:Y:S01]  /*b4d0*/  BAR.SYNC.DEFER_BLOCKING 0x1, 0x100 ;  /* 0x0044000000007b1d */ /* 0x000fe20000010000 */
[----:B--2---:R-:W-:Y:S02]  /*b4e0*/  R2UR UR19, R9 ;  /* 0x00000000091372ca */ /* 0x004fe400000e0000 */
[----:B---3--:R-:W-:Y:S01]  /*b4f0*/  R2UR UR17, R8 ;  /* 0x00000000081172ca */ /* 0x008fe200000e0000 */
[----:B----4-:R-:W-:Y:S01]  /*b500*/  IMAD.WIDE R12, R3, R12, UR10 ;  /* 0x0000000a030c7e25 */ /* 0x010fe2000f8e020c */
[----:B-----5:R-:W-:-:S02]  /*b510*/  R2UR UR18, R170 ;  /* 0x00000000aa1272ca */ /* 0x020fc400000e0000 */
[C---:B------:R-:W-:Y:S02]  /*b520*/  IADD3 R15, P1, R12.reuse, 0x20, RZ ;  /* 0x000000200c0f7810 */ /* 0x040fe40007f3e0ff */
[----:B------:R-:W-:Y:S02]  /*b530*/  IADD3 R157, P4, R12, 0x60, RZ ;  /* 0x000000600c9d7810 */ /* 0x000fe40007f9e0ff */
[----:B------:R-:W-:Y:S02]  /*b540*/  LOP3.LUT R14, R15, 0x380, RZ, 0xc0, !PT ;  /* 0x000003800f0e7812 */ /* 0x000fe400078ec0ff */
[----:B------:R-:W-:Y:S02]  /*b550*/  LOP3.LUT R156, R157, 0x380, RZ, 0xc0, !PT ;  /* 0x000003809d9c7812 */ /* 0x000fe400078ec0ff */
[----:B------:R-:W-:Y:S02]  /*b560*/  SHF.R.U64 R14, R14, 0x3, RZ ;  /* 0x000000030e0e7819 */ /* 0x000fe400000012ff */
[----:B------:R-:W-:-:S02]  /*b570*/  IADD3 R161, P6, R12, 0x4020, RZ ;  /* 0x000040200ca17810 */ /* 0x000fc40007fde0ff */
[----:B------:R-:W-:Y:S02]  /*b580*/  LOP3.LUT R5, R12, 0x380, RZ, 0xc0, !PT ;  /* 0x000003800c057812 */ /* 0x000fe400078ec0ff */
[----:B------:R-:W-:Y:S02]  /*b590*/  SHF.R.U64 R156, R156, 0x3, RZ ;  /* 0x000000039c9c7819 */ /* 0x000fe400000012ff */
[----:B------:R-:W-:Y:S02]  /*b5a0*/  LOP3.LUT R14, R14, R15, RZ, 0x3c, !PT ;  /* 0x0000000f0e0e7212 */ /* 0x000fe400078e3cff */
[----:B------:R-:W-:Y:S02]  /*b5b0*/  IADD3 R159, P3, R12, 0x4000, RZ ;  /* 0x000040000c9f7810 */ /* 0x000fe40007f7e0ff */
[----:B------:R-:W-:Y:S02]  /*b5c0*/  LOP3.LUT R160, R161, 0x380, RZ, 0xc0, !PT ;  /* 0x00000380a1a07812 */ /* 0x000fe400078ec0ff */
[----:B------:R-:W-:-:S02]  /*b5d0*/  SHF.R.U64 R5, R5, 0x3, RZ ;  /* 0x0000000305057819 */ /* 0x000fc400000012ff */
[----:B------:R-:W-:Y:S02]  /*b5e0*/  IADD3.X R15, RZ, R13, RZ, P1, !PT ;  /* 0x0000000dff0f7210 */ /* 0x000fe40000ffe4ff */
[C---:B------:R-:W-:Y:S02]  /*b5f0*/  IADD3 R155, P0, R12.reuse, 0x40, RZ ;  /* 0x000000400c9b7810 */ /* 0x040fe40007f1e0ff */
[C---:B------:R-:W-:Y:S02]  /*b600*/  IADD3 R163, P5, R12.reuse, 0x4040, RZ ;  /* 0x000040400ca37810 */ /* 0x040fe40007fbe0ff */
[C---:B------:R-:W-:Y:S02]  /*b610*/  IADD3 R165, P2, R12.reuse, 0x4060, RZ ;  /* 0x000040600ca57810 */ /* 0x040fe40007f5e0ff */
[----:B------:R-:W-:Y:S02]  /*b620*/  IADD3 R167, P1, R12, 0x8000, RZ ;  /* 0x000080000ca77810 */ /* 0x000fe40007f3e0ff */
[----:B------:R-:W-:Y:S01]  /*b630*/  LOP3.LUT R156, R156, R157, RZ, 0x3c, !PT ;  /* 0x0000009d9c9c7212 */ /* 0x000fe200078e3cff */
[----:B------:R-:W-:Y:S01]  /*b640*/  IMAD.X R157, RZ, RZ, R13, P4 ;  /* 0x000000ffff9d7224 */ /* 0x000fe200020e060d */
[----:B------:R-:W-:-:S02]  /*b650*/  LOP3.LUT R158, R159, 0x380, RZ, 0xc0, !PT ;  /* 0x000003809f9e7812 */ /* 0x000fc400078ec0ff */
[----:B------:R-:W-:Y:S02]  /*b660*/  SHF.R.U64 R160, R160, 0x3, RZ ;  /* 0x00000003a0a07819 */ /* 0x000fe400000012ff */
[----:B------:R-:W-:Y:S01]  /*b670*/  LOP3.LUT R4, R5, R12, RZ, 0x3c, !PT ;  /* 0x0000000c05047212 */ /* 0x000fe200078e3cff */
[----:B------:R-:W-:Y:S01]  /*b680*/  IMAD.MOV.U32 R5, RZ, RZ, R13 ;  /* 0x000000ffff057224 */ /* 0x000fe200078e000d */
[----:B------:R-:W-:Y:S02]  /*b690*/  IADD3 R9, P4, R12, 0x8040, RZ ;  /* 0x000080400c097810 */ /* 0x000fe40007f9e0ff */
[----:B------:R-:W-:Y:S02]  /*b6a0*/  LOP3.LUT R154, R155, 0x380, RZ, 0xc0, !PT ;  /* 0x000003809b9a7812 */ /* 0x000fe400078ec0ff */
[----:B------:R-:W-:Y:S02]  /*b6b0*/  LOP3.LUT R162, R163, 0x380, RZ, 0xc0, !PT ;  /* 0x00000380a3a27812 */ /* 0x000fe400078ec0ff */
[----:B------:R-:W-:-:S02]  /*b6c0*/  LOP3.LUT R164, R165, 0x380, RZ, 0xc0, !PT ;  /* 0x00000380a5a47812 */ /* 0x000fc400078ec0ff */
[----:B------:R-:W-:Y:S02]  /*b6d0*/  LOP3.LUT R166, R167, 0x380, RZ, 0xc0, !PT ;  /* 0x00000380a7a67812 */ /* 0x000fe400078ec0ff */
[----:B------:R-:W-:Y:S02]  /*b6e0*/  SHF.R.U64 R158, R158, 0x3, RZ ;  /* 0x000000039e9e7819 */ /* 0x000fe400000012ff */
[----:B------:R-:W-:Y:S01]  /*b6f0*/  LOP3.LUT R160, R160, R161, RZ, 0x3c, !PT ;  /* 0x000000a1a0a07212 */ /* 0x000fe200078e3cff */
[----:B------:R-:W-:Y:S01]  /*b700*/  IMAD.X R161, RZ, RZ, R13, P6 ;  /* 0x000000ffffa17224 */ /* 0x000fe200030e060d */
[----:B------:R-:W-:Y:S02]  /*b710*/  LOP3.LUT R8, R9, 0x380, RZ, 0xc0, !PT ;  /* 0x0000038009087812 */ /* 0x000fe400078ec0ff */
[----:B------:R-:W-:Y:S02]  /*b720*/  SHF.R.U64 R154, R154, 0x3, RZ ;  /* 0x000000039a9a7819 */ /* 0x000fe400000012ff */
[----:B------:R-:W-:-:S02]  /*b730*/  SHF.R.U64 R162, R162, 0x3, RZ ;  /* 0x00000003a2a27819 */ /* 0x000fc400000012ff */
[----:B------:R-:W-:Y:S02]  /*b740*/  SHF.R.U64 R164, R164, 0x3, RZ ;  /* 0x00000003a4a47819 */ /* 0x000fe400000012ff */
[----:B------:R-:W-:Y:S02]  /*b750*/  SHF.R.U64 R166, R166, 0x3, RZ ;  /* 0x00000003a6a67819 */ /* 0x000fe400000012ff */
[----:B------:R-:W-:Y:S02]  /*b760*/  MOV R3, R4 ;  /* 0x0000000400037202 */ /* 0x000fe40000000f00 */
[----:B------:R-:W-:Y:S02]  /*b770*/  IADD3 R17, P6, R12, 0xc000, RZ ;  /* 0x0000c0000c117810 */ /* 0x000fe40007fde0ff */
[----:B------:R-:W-:Y:S02]  /*b780*/  F2FP.BF16.F32.PACK_AB R4, R25, R24 ;  /* 0x000000181904723e */ /* 0x000fe400000010ff */
[----:B------:R-:W-:-:S02]  /*b790*/  F2FP.BF16.F32.PACK_AB R5, R27, R26 ;  /* 0x0000001a1b05723e */ /* 0x000fc400000010ff */
[----:B------:R-:W-:Y:S01]  /*b7a0*/  LOP3.LUT R158, R158, R159, RZ, 0x3c, !PT ;  /* 0x0000009f9e9e7212 */ /* 0x000fe200078e3cff */
[--C-:B------:R-:W-:Y:S01]  /*b7b0*/  IMAD.X R159, RZ, RZ, R13.reuse, P3 ;  /* 0x000000ffff9f7224 */ /* 0x100fe200018e060d */
[----:B------:R-:W-:Y:S02]  /*b7c0*/  SHF.R.U64 R8, R8, 0x3, RZ ;  /* 0x0000000308087819 */ /* 0x000fe400000012ff */
[----:B------:R-:W-:Y:S01]  /*b7d0*/  LOP3.LUT R154, R154, R155, RZ, 0x3c, !PT ;  /* 0x0000009b9a9a7212 */ /* 0x000fe200078e3cff */
[--C-:B------:R-:W-:Y:S01]  /*b7e0*/  IMAD.X R155, RZ, RZ, R13.reuse, P0 ;  /* 0x000000ffff9b7224 */ /* 0x100fe200000e060d */
[----:B------:R-:W-:Y:S01]  /*b7f0*/  LOP3.LUT R162, R162, R163, RZ, 0x3c, !PT ;  /* 0x000000a3a2a27212 */ /* 0x000fe200078e3cff */
[--C-:B------:R-:W-:Y:S01]  /*b800*/  IMAD.X R163, RZ, RZ, R13.reuse, P5 ;  /* 0x000000ffffa37224 */ /* 0x100fe200028e060d */
[----:B------:R-:W-:Y:S01]  /*b810*/  LOP3.LUT R164, R164, R165, RZ, 0x3c, !PT ;  /* 0x000000a5a4a47212 */ /* 0x000fe200078e3cff */
[--C-:B------:R-:W-:Y:S01]  /*b820*/  IMAD.X R165, RZ, RZ, R13.reuse, P2 ;  /* 0x000000ffffa57224 */ /* 0x100fe200010e060d */
[----:B------:R-:W-:Y:S01]  /*b830*/  LOP3.LUT R166, R166, R167, RZ, 0x3c, !PT ;  /* 0x000000a7a6a67212 */ /* 0x000fe200078e3cff */
[----:B------:R-:W-:Y:S01]  /*b840*/  IMAD.X R167, RZ, RZ, R13, P1 ;  /* 0x000000ffffa77224 */ /* 0x000fe200008e060d */
[----:B------:R-:W-:-:S02]  /*b850*/  IADD3 R11, P3, R12, 0x8060, RZ ;  /* 0x000080600c0b7810 */ /* 0x000fc40007f7e0ff */
[----:B------:R-:W-:Y:S01]  /*b860*/  LOP3.LUT R10, R17, 0x380, RZ, 0xc0, !PT ;  /* 0x00000380110a7812 */ /* 0x000fe200078ec0ff */
[----:B------:R0:W-:Y:S01]  /*b870*/  STSM.16.M88.4 [R3], R4 ;  /* 0x0000000403007844 */ /* 0x0001e20000000200 */
[C---:B------:R-:W-:Y:S02]  /*b880*/  IADD3 R169, P0, R12.reuse, 0x8020, RZ ;  /* 0x000080200ca97810 */ /* 0x040fe40007f1e0ff */
[C---:B------:R-:W-:Y:S02]  /*b890*/  IADD3 R20, P5, R12.reuse, 0xc020, RZ ;  /* 0x0000c0200c147810 */ /* 0x040fe40007fbe0ff */
[C---:B------:R-:W-:Y:S02]  /*b8a0*/  IADD3 R153, P2, R12.reuse, 0xc040, RZ ;  /* 0x0000c0400c997810 */ /* 0x040fe40007f5e0ff */
[----:B------:R-:W-:Y:S02]  /*b8b0*/  IADD3 R18, P1, R12, 0xc060, RZ ;  /* 0x0000c0600c127810 */ /* 0x000fe40007f3e0ff */
[----:B------:R-:W-:-:S02]  /*b8c0*/  SHF.R.U64 R10, R10, 0x3, RZ ;  /* 0x000000030a0a7819 */ /* 0x000fc400000012ff */
[----:B------:R-:W-:Y:S02]  /*b8d0*/  LOP3.LUT R168, R169, 0x380, RZ, 0xc0, !PT ;  /* 0x00000380a9a87812 */ /* 0x000fe400078ec0ff */
[----:B------:R-:W-:Y:S02]  /*b8e0*/  LOP3.LUT R21, R20, 0x380, RZ, 0xc0, !PT ;  /* 0x0000038014157812 */ /* 0x000fe400078ec0ff */
[----:B0-----:R-:W-:Y:S01]  /*b8f0*/  LOP3.LUT R4, R8, R9, RZ, 0x3c, !PT ;  /* 0x0000000908047212 */ /* 0x001fe200078e3cff */
[----:B------:R-:W-:Y:S01]  /*b900*/  IMAD.X R5, RZ, RZ, R13, P4 ;  /* 0x000000ffff057224 */ /* 0x000fe200020e060d */
[----:B------:R-:W-:Y:S02]  /*b910*/  LOP3.LUT R8, R11, 0x380, RZ, 0xc0, !PT ;  /* 0x000003800b087812 */ /* 0x000fe400078ec0ff */
[----:B------:R-:W-:Y:S02]  /*b920*/  LOP3.LUT R152, R153, 0x380, RZ, 0xc0, !PT ;  /* 0x0000038099987812 */ /* 0x000fe400078ec0ff */
[----:B------:R-:W-:-:S02]  /*b930*/  LOP3.LUT R19, R18, 0x380, RZ, 0xc0, !PT ;  /* 0x0000038012137812 */ /* 0x000fc400078ec0ff */
[----:B------:R-:W-:Y:S02]  /*b940*/  SHF.R.U64 R8, R8, 0x3, RZ ;  /* 0x0000000308087819 */ /* 0x000fe400000012ff */
[----:B------:R-:W-:Y:S02]  /*b950*/  LOP3.LUT R10, R10, R17, RZ, 0x3c, !PT ;  /* 0x000000110a0a7212 */ /* 0x000fe400078e3cff */
[----:B------:R-:W-:Y:S02]  /*b960*/  MOV R17, R4 ;  /* 0x0000000400117202 */ /* 0x000fe40000000f00 */
[----:B------:R-:W-:Y:S02]  /*b970*/  SHF.R.U64 R168, R168, 0x3, RZ ;  /* 0x00000003a8a87819 */ /* 0x000fe400000012ff */
[----:B------:R-:W-:Y:S02]  /*b980*/  SHF.R.U64 R21, R21, 0x3, RZ ;  /* 0x0000000315157819 */ /* 0x000fe400000012ff */
[----:B------:R-:W-:-:S02]  /*b990*/  SHF.R.U64 R152, R152, 0x3, RZ ;  /* 0x0000000398987819 */ /* 0x000fc400000012ff */
[----:B------:R-:W-:Y:S02]  /*b9a0*/  SHF.R.U64 R19, R19, 0x3, RZ ;  /* 0x0000000313137819 */ /* 0x000fe400000012ff */
[----:B------:R-:W-:Y:S02]  /*b9b0*/  MOV R14, R14 ;  /* 0x0000000e000e7202 */ /* 0x000fe40000000f00 */
[----:B------:R-:W-:Y:S02]  /*b9c0*/  F2FP.BF16.F32.PACK_AB R4, R33, R32 ;  /* 0x000000202104723e */ /* 0x000fe400000010ff */
[----:B------:R-:W-:Y:S02]  /*b9d0*/  F2FP.BF16.F32.PACK_AB R5, R35, R34 ;  /* 0x000000222305723e */ /* 0x000fe400000010ff */
[----:B------:R-:W-:Y:S02]  /*b9e0*/  F2FP.BF16.F32.PACK_AB R6, R37, R36 ;  /* 0x000000242506723e */ /* 0x000fe400000010ff */
[----:B------:R-:W-:Y:S01]  /*b9f0*/  F2FP.BF16.F32.PACK_AB R7, R39, R38 ;  /* 0x000000262707723e */ /* 0x000fe200000010ff */
[--C-:B------:R-:W-:Y:S01]  /*ba00*/  IMAD.X R9, RZ, RZ, R13.reuse, P3 ;  /* 0x000000ffff097224 */ /* 0x100fe200018e060d */
[----:B------:R-:W-:Y:S01]  /*ba10*/  LOP3.LUT R8, R8, R11, RZ, 0x3c, !PT ;  /* 0x0000000b08087212 */ /* 0x000fe200078e3cff */
        /* <DEDUP_REMOVED lines=9> */
[----:B------:R0:W-:Y:S01]  /*bab0*/  STSM.16.M88.4 [R14], R4 ;  /* 0x000000040e007844 */ /* 0x0001e20000000200 */
[----:B------:R-:W-:-:S02]  /*bac0*/  MOV R154, R154 ;  /* 0x0000009a009a7202 */ /* 0x000fc40000000f00 */
[----:B------:R-:W-:Y:S02]  /*bad0*/  F2FP.BF16.F32.PACK_AB R12, R41, R40 ;  /* 0x00000028290c723e */ /* 0x000fe400000010ff */
[----:B------:R-:W-:Y:S02]  /*bae0*/  F2FP.BF16.F32.PACK_AB R13, R43, R42 ;  /* 0x0000002a2b0d723e */ /* 0x000fe400000010ff */
[----:B------:R-:W-:Y:S02]  /*baf0*/  F2FP.BF16.F32.PACK_AB R15, R47, R46 ;  /* 0x0000002e2f0f723e */ /* 0x000fe400000010ff */
[----:B------:R-:W-:Y:S02]  /*bb00*/  MOV R156, R156 ;  /* 0x0000009c009c7202 */ /* 0x000fe40000000f00 */
[----:B------:R-:W-:Y:S02]  /*bb10*/  MOV R22, R8 ;  /* 0x0000000800167202 */ /* 0x000fe40000000f00 */
[----:B------:R-:W-:-:S02]  /*bb20*/  MOV R3, R10 ;  /* 0x0000000a00037202 */ /* 0x000fc40000000f00 */
[----:B0-----:R-:W-:Y:S02]  /*bb30*/  F2FP.BF16.F32.PACK_AB R14, R45, R44 ;  /* 0x0000002c2d0e723e */ /* 0x001fe400000010ff */
[----:B------:R-:W-:Y:S02]  /*bb40*/  F2FP.BF16.F32.PACK_AB R4, R49, R48 ;  /* 0x000000303104723e */ /* 0x000fe400000010ff */
[----:B------:R-:W-:Y:S02]  /*bb50*/  F2FP.BF16.F32.PACK_AB R5, R51, R50 ;  /* 0x000000323305723e */ /* 0x000fe400000010ff */
[----:B------:R-:W-:Y:S02]  /*bb60*/  F2FP.BF16.F32.PACK_AB R6, R53, R52 ;  /* 0x000000343506723e */ /* 0x000fe400000010ff */
[----:B------:R-:W-:Y:S02]  /*bb70*/  F2FP.BF16.F32.PACK_AB R7, R55, R54 ;  /* 0x000000363707723e */ /* 0x000fe400000010ff */
[----:B------:R-:W-:-:S02]  /*bb80*/  MOV R158, R158 ;  /* 0x0000009e009e7202 */ /* 0x000fc40000000f00 */
[----:B------:R-:W-:Y:S02]  /*bb90*/  F2FP.BF16.F32.PACK_AB R8, R57, R56 ;  /* 0x000000383908723e */ /* 0x000fe400000010ff */
[----:B------:R-:W-:Y:S02]  /*bba0*/  F2FP.BF16.F32.PACK_AB R9, R59, R58 ;  /* 0x0000003a3b09723e */ /* 0x000fe400000010ff */
[----:B------:R-:W-:Y:S02]  /*bbb0*/  F2FP.BF16.F32.PACK_AB R10, R61, R60 ;  /* 0x0000003c3d0a723e */ /* 0x000fe400000010ff */
[----:B------:R-:W-:Y:S01]  /*bbc0*/  F2FP.BF16.F32.PACK_AB R11, R63, R62 ;  /* 0x0000003e3f0b723e */ /* 0x000fe200000010ff */
[----:B------:R0:W-:Y:S01]  /*bbd0*/  STSM.16.M88.4 [R154], R12 ;  /* 0x0000000c9a007844 */ /* 0x0001e20000000200 */
[----:B------:R-:W-:Y:S02]  /*bbe0*/  MOV R160, R160 ;  /* 0x000000a000a07202 */ /* 0x000fe40000000f00 */
[----:B------:R-:W-:Y:S01]  /*bbf0*/  MOV R20, R20 ;  /* 0x0000001400147202 */ /* 0x000fe20000000f00 */
[----:B------:R1:W-:Y:S01]  /*bc00*/  STSM.16.M88.4 [R156], R4 ;  /* 0x000000049c007844 */ /* 0x0003e20000000200 */
[----:B------:R-:W-:-:S02]  /*bc10*/  MOV R21, R152 ;  /* 0x0000009800157202 */ /* 0x000fc40000000f00 */
[----:B------:R-:W-:Y:S01]  /*bc20*/  MOV R162, R162 ;  /* 0x000000a200a27202 */ /* 0x000fe20000000f00 */
[----:B------:R2:W-:Y:S01]  /*bc30*/  STSM.16.M88.4 [R158], R8 ;  /* 0x000000089e007844 */ /* 0x0005e20000000200 */
[----:B------:R-:W-:Y:S02]  /*bc40*/  F2FP.BF16.F32.PACK_AB R152, R73, R72 ;  /* 0x000000484998723e */ /* 0x000fe400000010ff */
[----:B------:R-:W-:Y:S02]  /*bc50*/  F2FP.BF16.F32.PACK_AB R153, R75, R74 ;  /* 0x0000004a4b99723e */ /* 0x000fe400000010ff */
[----:B------:R-:W-:Y:S02]  /*bc60*/  F2FP.BF16.F32.PACK_AB R155, R79, R78 ;  /* 0x0000004e4f9b723e */ /* 0x000fe400000010ff */
[----:B0-----:R-:W-:Y:S02]  /*bc70*/  F2FP.BF16.F32.PACK_AB R12, R65, R64 ;  /* 0x00000040410c723e */ /* 0x001fe400000010ff */
[----:B------:R-:W-:-:S02]  /*bc80*/  F2FP.BF16.F32.PACK_AB R13, R67, R66 ;  /* 0x00000042430d723e */ /* 0x000fc400000010ff */
[----:B------:R-:W-:Y:S02]  /*bc90*/  F2FP.BF16.F32.PACK_AB R14, R69, R68 ;  /* 0x00000044450e723e */ /* 0x000fe400000010ff */
[----:B------:R-:W-:Y:S02]  /*bca0*/  F2FP.BF16.F32.PACK_AB R15, R71, R70 ;  /* 0x00000046470f723e */ /* 0x000fe400000010ff */
[----:B------:R-:W-:Y:S02]  /*bcb0*/  F2FP.BF16.F32.PACK_AB R154, R77, R76 ;  /* 0x0000004c4d9a723e */ /* 0x000fe400000010ff */
[----:B------:R-:W-:Y:S02]  /*bcc0*/  MOV R164, R164 ;  /* 0x000000a400a47202 */ /* 0x000fe40000000f00 */
[----:B-1----:R-:W-:Y:S02]  /*bcd0*/  F2FP.BF16.F32.PACK_AB R156, R81, R80 ;  /* 0x00000050519c723e */ /* 0x002fe400000010ff */
[----:B------:R-:W-:-:S02]  /*bce0*/  F2FP.BF16.F32.PACK_AB R157, R83, R82 ;  /* 0x00000052539d723e */ /* 0x000fc400000010ff */
[----:B--2---:R-:W-:Y:S02]  /*bcf0*/  F2FP.BF16.F32.PACK_AB R158, R85, R84 ;  /* 0x00000054559e723e */ /* 0x004fe400000010ff */
[----:B------:R-:W-:Y:S01]  /*bd00*/  F2FP.BF16.F32.PACK_AB R159, R87, R86 ;  /* 0x00000056579f723e */ /* 0x000fe200000010ff */
[----:B------:R0:W-:Y:S01]  /*bd10*/  STSM.16.M88.4 [R160], R12 ;  /* 0x0000000ca0007844 */ /* 0x0001e20000000200 */
[----:B------:R-:W-:Y:S02]  /*bd20*/  MOV R166, R166 ;  /* 0x000000a600a67202 */ /* 0x000fe40000000f00 */
[----:B------:R-:W-:Y:S02]  /*bd30*/  F2FP.BF16.F32.PACK_AB R4, R89, R88 ;  /* 0x000000585904723e */ /* 0x000fe400000010ff */
[----:B------:R-:W-:Y:S02]  /*bd40*/  F2FP.BF16.F32.PACK_AB R5, R91, R90 ;  /* 0x0000005a5b05723e */ /* 0x000fe400000010ff */
[----:B------:R-:W-:-:S02]  /*bd50*/  F2FP.BF16.F32.PACK_AB R6, R93, R92 ;  /* 0x0000005c5d06723e */ /* 0x000fc400000010ff */
[----:B------:R-:W-:Y:S02]  /*bd60*/  F2FP.BF16.F32.PACK_AB R7, R95, R94 ;  /* 0x0000005e5f07723e */ /* 0x000fe400000010ff */
[----:B------:R-:W-:Y:S02]  /*bd70*/  MOV R168, R168 ;  /* 0x000000a800a87202 */ /* 0x000fe40000000f00 */
[----:B------:R-:W-:Y:S02]  /*bd80*/  F2FP.BF16.F32.PACK_AB R8, R97, R96 ;  /* 0x000000606108723e */ /* 0x000fe400000010ff */
[----:B------:R-:W-:Y:S02]  /*bd90*/  F2FP.BF16.F32.PACK_AB R9, R99, R98 ;  /* 0x000000626309723e */ /* 0x000fe400000010ff */
[----:B------:R-:W-:Y:S02]  /*bda0*/  F2FP.BF16.F32.PACK_AB R10, R101, R100 ;  /* 0x00000064650a723e */ /* 0x000fe400000010ff */
[----:B------:R-:W-:Y:S01]  /*bdb0*/  F2FP.BF16.F32.PACK_AB R11, R103, R102 ;  /* 0x00000066670b723e */ /* 0x000fe200000010ff */
[----:B------:R1:W-:Y:S01]  /*bdc0*/  STSM.16.M88.4 [R162], R152 ;  /* 0x00000098a2007844 */ /* 0x0003e20000000200 */
[----:B0-----:R-:W-:-:S02]  /*bdd0*/  F2FP.BF16.F32.PACK_AB R12, R105, R104 ;  /* 0x00000068690c723e */ /* 0x001fc400000010ff */
[----:B------:R-:W-:Y:S02]  /*bde0*/  F2FP.BF16.F32.PACK_AB R13, R107, R106 ;  /* 0x0000006a6b0d723e */ /* 0x000fe400000010ff */
[----:B------:R-:W-:Y:S02]  /*bdf0*/  F2FP.BF16.F32.PACK_AB R14, R109, R108 ;  /* 0x0000006c6d0e723e */ /* 0x000fe400000010ff */
[----:B------:R-:W-:Y:S01]  /*be00*/  F2FP.BF16.F32.PACK_AB R15, R111, R110 ;  /* 0x0000006e6f0f723e */ /* 0x000fe200000010ff */
[----:B------:R0:W-:Y:S01]  /*be10*/  STSM.16.M88.4 [R164], R156 ;  /* 0x0000009ca4007844 */ /* 0x0001e20000000200 */
[----:B------:R-:W-:-:S03]  /*be20*/  MOV R161, R18 ;  /* 0x0000001200a17202 */ /* 0x000fc60000000f00 */
[----:B------:R2:W-:Y:S01]  /*be30*/  STSM.16.M88.4 [R166], R4 ;  /* 0x00000004a6007844 */ /* 0x0005e20000000200 */
[----:B-1----:R-:W-:Y:S02]  /*be40*/  F2FP.BF16.F32.PACK_AB R152, R113, R112 ;  /* 0x000000707198723e */ /* 0x002fe400000010ff */
[----:B------:R-:W-:Y:S02]  /*be50*/  F2FP.BF16.F32.PACK_AB R153, R115, R114 ;  /* 0x000000727399723e */ /* 0x000fe400000010ff */
[----:B------:R-:W-:Y:S02]  /*be60*/  F2FP.BF16.F32.PACK_AB R154, R117, R116 ;  /* 0x00000074759a723e */ /* 0x000fe400000010ff */
[----:B------:R-:W-:Y:S01]  /*be70*/  F2FP.BF16.F32.PACK_AB R155, R119, R118 ;  /* 0x00000076779b723e */ /* 0x000fe200000010ff */
[----:B------:R1:W-:Y:S01]  /*be80*/  STSM.16.M88.4 [R168], R8 ;  /* 0x00000008a8007844 */ /* 0x0003e20000000200 */
[----:B0-----:R-:W-:Y:S02]  /*be90*/  F2FP.BF16.F32.PACK_AB R156, R121, R120 ;  /* 0x00000078799c723e */ /* 0x001fe400000010ff */
[----:B------:R-:W-:-:S02]  /*bea0*/  F2FP.BF16.F32.PACK_AB R157, R123, R122 ;  /* 0x0000007a7b9d723e */ /* 0x000fc400000010ff */
[----:B------:R-:W-:Y:S02]  /*beb0*/  F2FP.BF16.F32.PACK_AB R158, R125, R124 ;  /* 0x0000007c7d9e723e */ /* 0x000fe400000010ff */
[----:B------:R-:W-:Y:S01]  /*bec0*/  F2FP.BF16.F32.PACK_AB R159, R127, R126 ;  /* 0x0000007e7f9f723e */ /* 0x000fe200000010ff */
[----:B------:R0:W-:Y:S01]  /*bed0*/  STSM.16.M88.4 [R17], R12 ;  /* 0x0000000c11007844 */ /* 0x0001e20000000200 */
[----:B--2---:R-:W-:Y:S02]  /*bee0*/  F2FP.BF16.F32.PACK_AB R4, R129, R128 ;  /* 0x000000808104723e */ /* 0x004fe400000010ff */
[----:B------:R-:W-:Y:S02]  /*bef0*/  F2FP.BF16.F32.PACK_AB R5, R131, R130 ;  /* 0x000000828305723e */ /* 0x000fe400000010ff */
[----:B------:R-:W-:Y:S02]  /*bf00*/  F2FP.BF16.F32.PACK_AB R6, R133, R132 ;  /* 0x000000848506723e */ /* 0x000fe400000010ff */
[----:B------:R-:W-:-:S02]  /*bf10*/  F2FP.BF16.F32.PACK_AB R7, R135, R134 ;  /* 0x000000868707723e */ /* 0x000fc400000010ff */
[----:B-1----:R-:W-:Y:S02]  /*bf20*/  F2FP.BF16.F32.PACK_AB R8, R137, R136 ;  /* 0x000000888908723e */ /* 0x002fe400000010ff */
[----:B------:R-:W-:Y:S02]  /*bf30*/  F2FP.BF16.F32.PACK_AB R9, R139, R138 ;  /* 0x0000008a8b09723e */ /* 0x000fe400000010ff */
[----:B------:R-:W-:Y:S02]  /*bf40*/  F2FP.BF16.F32.PACK_AB R10, R141, R140 ;  /* 0x0000008c8d0a723e */ /* 0x000fe400000010ff */
[----:B------:R-:W-:Y:S01]  /*bf50*/  F2FP.BF16.F32.PACK_AB R11, R143, R142 ;  /* 0x0000008e8f0b723e */ /* 0x000fe200000010ff */
[----:B------:R-:W-:Y:S01]  /*bf60*/  STSM.16.M88.4 [R22], R152 ;  /* 0x0000009816007844 */ /* 0x000fe20000000200 */
[----:B0-----:R-:W-:Y:S02]  /*bf70*/  F2FP.BF16.F32.PACK_AB R12, R145, R144 ;  /* 0x00000090910c723e */ /* 0x001fe400000010ff */
[----:B------:R-:W-:-:S02]  /*bf80*/  F2FP.BF16.F32.PACK_AB R13, R147, R146 ;  /* 0x00000092930d723e */ /* 0x000fc400000010ff */
[----:B------:R-:W-:Y:S02]  /*bf90*/  F2FP.BF16.F32.PACK_AB R14, R149, R148 ;  /* 0x00000094950e723e */ /* 0x000fe400000010ff */
[----:B------:R-:W-:Y:S01]  /*bfa0*/  F2FP.BF16.F32.PACK_AB R15, R151, R150 ;  /* 0x00000096970f723e */ /* 0x000fe200000010ff */
[----:B------:R-:W-:Y:S04]  /*bfb0*/  STSM.16.M88.4 [R3], R156 ;  /* 0x0000009c03007844 */ /* 0x000fe80000000200 */
[----:B------:R0:W-:Y:S04]  /*bfc0*/  STSM.16.M88.4 [R20], R4 ;  /* 0x0000000414007844 */ /* 0x0001e80000000200 */
[----:B------:R1:W-:Y:S04]  /*bfd0*/  STSM.16.M88.4 [R21], R8 ;  /* 0x0000000815007844 */ /* 0x0003e80000000200 */
[----:B------:R2:W-:Y:S01]  /*bfe0*/  STSM.16.M88.4 [R161], R12 ;  /* 0x0000000ca1007844 */ /* 0x0005e20000000200 */
[----:B------:R-:W-:Y:S01]  /*bff0*/  USHF.L.U32 UR4, UR19, 0x2, URZ ;  /* 0x0000000213047899 */ /* 0x000fe2000800063f */
[----:B------:R-:W-:Y:S01]  /*c000*/  BAR.SYNC.DEFER_BLOCKING 0x1, 0x100 ;  /* 0x0044000000007b1d */ /* 0x000fe20000010000 */
[----:B------:R-:W-:Y:S01]  /*c010*/  ISETP.NE.U32.AND P0, PT, RZ, UR14, PT ;  /* 0x0000000eff007c0c */ /* 0x000fe2000bf05070 */
[----:B------:R-:W-:-:S02]  /*c020*/  USHF.L.U64.HI UR16, UR19, 0x2, UR17 ;  /* 0x0000000213107899 */ /* 0x000fc40008010211 */
[----:B------:R-:W-:Y:S01]  /*c030*/  UIADD3 UR9, UP0, UR4, UR14, URZ ;  /* 0x0000000e04097290 */ /* 0x000fe2000ff1e03f */
[----:B------:R-:W-:-:S03]  /*c040*/  ISETP.NE.AND.EX P0, PT, RZ, UR15, PT, P0 ;  /* 0x0000000fff007c0c */ /* 0x000fc6000bf05300 */
[----:B------:R-:W-:Y:S02]  /*c050*/  UIADD3.X UR12, UR16, UR15, URZ, UP0, !UPT ;  /* 0x0000000f100c7290 */ /* 0x000fe400087fe43f */
[----:B------:R-:W-:-:S04]  /*c060*/  IMAD.U32 R18, RZ, RZ, UR9 ;  /* 0x00000009ff127e24 */ /* 0x000fc8000f8e00ff */
[----:B------:R-:W-:Y:S01]  /*c070*/  IMAD.U32 R19, RZ, RZ, UR12 ;  /* 0x0000000cff137e24 */ /* 0x000fe2000f8e00ff */
[----:B------:R-:W-:-:S04]  /*c080*/  ULDC.64 UR12, c[0x0][0xc08] ;  /* 0x00030200000c7ab9 */ /* 0x000fc80000000a00 */
[----:B------:R-:W3:Y:S01]  /*c090*/  @P0 LDG.E R17, desc[UR36][R18.64] ;  /* 0x0000002412110981 */ /* 0x000ee2000c1e1900 */
[----:B------:R-:W-:-:S04]  /*c0a0*/  UISETP.NE.U32.AND UP0, UPT, UR12, URZ, UPT ;  /* 0x0000003f0c00728c */ /* 0x000fc8000bf05070 */
[----:B------:R-:W-:-:S06]  /*c0b0*/  UISETP.NE.AND.EX UP0, UPT, UR13, URZ, UPT, UP0 ;  /* 0x0000003f0d00728c */ /* 0x000fcc000bf05300 */
[----:B------:R-:W-:-:S05]  /*c0c0*/  PLOP3.LUT P4, PT, PT, PT, UP0, 0x80, 0x0 ;  /* 0x000000000000781c */ /* 0x000fca0003f8f008 */
[----:B------:R-:W-:-:S03]  /*c0d0*/  @UP0 UIADD3 UR12, UP1, UR4, UR12, URZ ;  /* 0x0000000c040c0290 */ /* 0x000fc6000ff3e03f */
[----:B------:R-:W-:Y:S01]  /*c0e0*/  ULDC UR4, c[0x0][0xad4] ;  /* 0x0002b50000047ab9 */ /* 0x000fe20000000800 */
[----:B------:R-:W-:Y:S02]  /*c0f0*/  @UP0 UIADD3.X UR13, UR16, UR13, URZ, UP1, !UPT ;  /* 0x0000000d100d0290 */ /* 0x000fe40008ffe43f */
[----:B0-----:R-:W-:-:S04]  /*c100*/  IMAD.U32 R4, RZ, RZ, UR12 ;  /* 0x0000000cff047e24 */ /* 0x001fc8000f8e00ff */
[----:B------:R-:W-:-:S05]  /*c110*/  IMAD.U32 R5, RZ, RZ, UR13 ;  /* 0x0000000dff057e24 */ /* 0x000fca000f8e00ff */
[----:B------:R0:W4:Y:S01]  /*c120*/  @P4 LDG.E R3, desc[UR36][R4.64] ;  /* 0x0000002404034981 */ /* 0x000122000c1e1900 */
[----:B------:R-:W-:Y:S02]  /*c130*/  UISETP.NE.AND UP0, UPT, UR22, URZ, UPT ;  /* 0x0000003f1600728c */ /* 0x000fe4000bf05270 */
[----:B------:R-:W-:Y:S02]  /*c140*/  UISETP.NE.AND UP1, UPT, UR20, 0x1, UPT ;  /* 0x000000011400788c */ /* 0x000fe4000bf25270 */
[----:B------:R-:W-:Y:S01]  /*c150*/  USEL UR4, UR22, UR4, UP0 ;  /* 0x0000000416047287 */ /* 0x000fe20008000000 */
[----:B------:R-:W-:-:S03]  /*c160*/  UMOV UR23, 0x9b8 ;  /* 0x000009b800177882 */ /* 0x000fc60000000000 */
[----:B------:R-:W-:Y:S01]  /*c170*/  UISETP.GT.AND UP2, UPT, UR4, 0x1, UPT ;  /* 0x000000010400788c */ /* 0x000fe2000bf44270 */
[----:B------:R-:W-:Y:S01]  /*c180*/  PLOP3.LUT P1, PT, PT, PT, UP1, 0x80, 0x0 ;  /* 0x000000000000781c */ /* 0x000fe20003f2f018 */
[----:B------:R-:W-:Y:S02]  /*c190*/  UISETP.NE.U32.AND UP0, UPT, UR14, URZ, UPT ;  /* 0x0000003f0e00728c */ /* 0x000fe4000bf05070 */
[----:B------:R-:W-:Y:S01]  /*c1a0*/  USEL UR23, UR23, 0x978, UP2 ;  /* 0x0000097817177887 */ /* 0x000fe20009000000 */
[----:B-1----:R-:W-:Y:S01]  /*c1b0*/  IMAD.U32 R8, RZ, RZ, UR18 ;  /* 0x00000012ff087e24 */ /* 0x002fe2000f8e00ff */
[----:B------:R-:W-:Y:S01]  /*c1c0*/  UISETP.NE.AND.EX UP0, UPT, UR15, URZ, UPT, UP0 ;  /* 0x0000003f0f00728c */ /* 0x000fe2000bf05300 */
[----:B------:R-:W-:Y:S02]  /*c1d0*/  UMOV UR4, URZ ;  /* 0x0000003f00047c82 */ /* 0x000fe40008000000 */
[----:B------:R-:W-:Y:S01]  /*c1e0*/  IMAD R8, R8, 0x80, R171 ;  /* 0x0000008008087824 */ /* 0x000fe200078e02ab */
[----:B------:R-:W-:Y:S01]  /*c1f0*/  USEL UR9, UR19, URZ, !UP0 ;  /* 0x0000003f13097287 */ /* 0x000fe2000c000000 */
[----:B------:R-:W-:Y:S01]  /*c200*/  @UP1 ULDC UR25, c[0x0][0xbec] ;  /* 0x0002fb0000191ab9 */ /* 0x000fe20000000800 */
[----:B------:R-:W-:-:S02]  /*c210*/  USEL UR22, UR17, URZ, !UP0 ;  /* 0x0000003f11167287 */ /* 0x000fc4000c000000 */
[----:B0-----:R-:W-:Y:S01]  /*c220*/  @P1 IMAD.HI.U32 R4, R8, UR25, RZ ;  /* 0x0000001908041c27 */ /* 0x001fe2000f8e00ff */
[----:B------:R-:W-:Y:S01]  /*c230*/  USEL UR21, UR21, URZ, UP2 ;  /* 0x0000003f15157287 */ /* 0x000fe20009000000 */
[----:B------:R-:W-:Y:S01]  /*c240*/  ULDC.64 UR16, c[0x0][UR23+0x220] ;  /* 0x0000880017107abb */ /* 0x000fe20008000a00 */
[----:B------:R-:W-:Y:S01]  /*c250*/  ULDC.64 UR14, c[0x0][UR23+0x218] ;  /* 0x00008600170e7abb */ /* 0x000fe20008000a00 */
[----:B------:R-:W-:Y:S01]  /*c260*/  ULDC.64 UR18, c[0x0][UR23+0x228] ;  /* 0x00008a0017127abb */ /* 0x000fe20008000a00 */
[----:B------:R-:W-:Y:S02]  /*c270*/  UIMAD UR17, UR17, UR9, URZ ;  /* 0x00000009111172a4 */ /* 0x000fe4000f8e023f */
[----:B------:R-:W-:Y:S01]  /*c280*/  UIMAD.WIDE.U32 UR12, UR14, UR24, URZ ;  /* 0x000000180e0c72a5 */ /* 0x000fe2000f8e003f */
[----:B------:R-:W-:Y:S01]  /*c290*/  IMAD.MOV.U32 R5, RZ, RZ, R8 ;  /* 0x000000ffff057224 */ /* 0x000fe200078e0008 */
[----:B------:R-:W-:Y:S01]  /*c2a0*/  @UP1 ULDC UR28, c[0x0][0xbf0] ;  /* 0x0002fc00001c1ab9 */ /* 0x000fe20000000800 */
[----:B------:R-:W-:-:S02]  /*c2b0*/  UIMAD UR24, UR15, UR24, URZ ;  /* 0x000000180f1872a4 */ /* 0x000fc4000f8e023f */
[----:B------:R-:W-:Y:S01]  /*c2c0*/  UIMAD.WIDE.U32 UR26, UR18, UR21, URZ ;  /* 0x00000015121a72a5 */ /* 0x000fe2000f8e003f */
[----:B------:R-:W-:Y:S01]  /*c2d0*/  @P1 SHF.R.U32.HI R5, RZ, UR28, R4 ;  /* 0x0000001cff051c19 */ /* 0x000fe20008011604 */
[----:B------:R-:W-:Y:S02]  /*c2e0*/  UIMAD.WIDE.U32 UR14, UR16, UR9, URZ ;  /* 0x00000009100e72a5 */ /* 0x000fe4000f8e003f */
[----:B------:R-:W-:Y:S02]  /*c2f0*/  UIMAD UR18, UR19, UR21, URZ ;  /* 0x00000015131272a4 */ /* 0x000fe4000f8e023f */
[----:B------:R-:W-:Y:S01]  /*c300*/  UIMAD UR17, UR16, UR22, UR17 ;  /* 0x00000016101172a4 */ /* 0x000fe2000f8e0211 */
[----:B------:R-:W-:Y:S01]  /*c310*/  IMAD.U32 R4, RZ, RZ, UR26 ;  /* 0x0000001aff047e24 */ /* 0x000fe2000f8e00ff */
[----:B------:R-:W-:Y:S01]  /*c320*/  UIADD3 UR18, UR27, UR18, URZ ;  /* 0x000000121b127290 */ /* 0x000fe2000fffe03f */
[----:B------:R-:W-:Y:S01]  /*c330*/  IMAD.MOV R7, RZ, RZ, -R5 ;  /* 0x000000ffff077224 */ /* 0x000fe200078e0a05 */
[----:B------:R-:W-:-:S02]  /*c340*/  UIADD3 UR24, UR13, UR24, URZ ;  /* 0x000000180d187290 */ /* 0x000fc4000fffe03f */
[----:B------:R-:W-:Y:S01]  /*c350*/  UIADD3 UR17, UR15, UR17, URZ ;  /* 0x000000110f117290 */ /* 0x000fe2000fffe03f */
[----:B------:R-:W-:Y:S02]  /*c360*/  IMAD R7, R7, UR20, R8 ;  /* 0x0000001407077c24 */ /* 0x000fe4000f8e0208 */
[----:B------:R-:W-:-:S03]  /*c370*/  IMAD.U32 R10, RZ, RZ, UR18 ;  /* 0x00000012ff0a7e24 */ /* 0x000fc6000f8e00ff */
[----:B------:R-:W-:Y:S02]  /*c380*/  SHF.R.S32.HI R6, RZ, 0x1f, R7 ;  /* 0x0000001fff067819 */ /* 0x000fe40000011407 */
[----:B---3--:R-:W-:-:S13]  /*c390*/  @P0 R2UR UR4, R17 ;  /* 0x00000000110402ca */ /* 0x008fda00000e0000 */
[----:B------:R-:W-:Y:S02]  /*c3a0*/  UIADD3 UR12, UP0, UP3, UR14, UR12, UR4 ;  /* 0x0000000c0e0c7290 */ /* 0x000fe4000fb1e004 */
[----:B------:R-:W-:-:S04]  /*c3b0*/  USHF.R.S32.HI UR16, URZ, 0x1f, UR4 ;  /* 0x0000001f3f107899 */ /* 0x000fc80008011404 */
[----:B------:R-:W-:Y:S01]  /*c3c0*/  UIADD3.X UR14, UR17, UR24, UR16, UP0, UP3 ;  /* 0x00000018110e7290 */ /* 0x000fe200087e6410 */
[----:B------:R-:W-:Y:S02]  /*c3d0*/  IADD3 R4, P2, P3, R5, UR12, R4 ;  /* 0x0000000c05047c10 */ /* 0x000fe4000fb5e004 */
[----:B------:R-:W-:Y:S01]  /*c3e0*/  SHF.R.S32.HI R5, RZ, 0x1f, R5 ;  /* 0x0000001fff057819 */ /* 0x000fe20000011405 */
[----:B------:R-:W-:Y:S02]  /*c3f0*/  ULDC.64 UR12, c[0x0][UR23+0x210] ;  /* 0x00008400170c7abb */ /* 0x000fe40008000a00 */
[----:B------:R-:W-:Y:S01]  /*c400*/  IMAD R9, R7, UR13, RZ ;  /* 0x0000000d07097c24 */ /* 0x000fe2000f8e02ff */
[----:B------:R-:W-:Y:S01]  /*c410*/  IADD3.X R5, R5, UR14, R10, P2, P3 ;  /* 0x0000000e05057c10 */ /* 0x000fe200097e640a */
[----:B------:R-:W-:Y:S01]  /*c420*/  ULDC.64 UR14, c[0x0][0xba8] ;  /* 0x0002ea00000e7ab9 */ /* 0x000fe20000000a00 */
[----:B------:R-:W-:Y:S01]  /*c430*/  @!UP2 ULDC UR14, c[0x0][0xb50] ;  /* 0x0002d400000eaab9 */ /* 0x000fe20000000800 */
[----:B------:R-:W-:Y:S01]  /*c440*/  IMAD R9, R6, UR12, R9 ;  /* 0x0000000c06097c24 */ /* 0x000fe2000f8e0209 */
[----:B------:R-:W-:Y:S01]  /*c450*/  @!UP2 ULDC UR15, c[0x0][0xb54] ;  /* 0x0002d500000faab9 */ /* 0x000fe20000000800 */
[----:B------:R-:W-:-:S04]  /*c460*/  IMAD.WIDE.U32 R4, R7, UR12, R4 ;  /* 0x0000000c07047c25 */ /* 0x000fc8000f8e0004 */
[----:B------:R-:W-:Y:S01]  /*c470*/  IMAD.IADD R5, R5, 0x1, R9 ;  /* 0x0000000105057824 */ /* 0x000fe200078e0209 */
[C---:B------:R-:W-:Y:S01]  /*c480*/  LEA R9, P2, R4.reuse, UR14, 0x2 ;  /* 0x0000000e04097c11 */ /* 0x040fe2000f8410ff */
[----:B------:R-:W-:Y:S01]  /*c490*/  ULDC UR12, c[0x0][0xa88] ;  /* 0x0002a200000c7ab9 */ /* 0x000fe20000000800 */
[----:B----4-:R-:W-:Y:S02]  /*c4a0*/  @P4 R2UR UR12, R3 ;  /* 0x00000000030c42ca */ /* 0x010fe400000e0000 */
[----:B------:R-:W-:Y:S01]  /*c4b0*/  LEA.HI.X R10, R4, UR15, R5, 0x2, P2 ;  /* 0x0000000f040a7c11 */ /* 0x000fe200090f1405 */
[----:B--2---:R-:W-:-:S12]  /*c4c0*/  @P4 BRA `(.L_x_207) ;  /* 0x0000000000184947 */ /* 0x004fd80003800000 */
[----:B------:R-:W-:Y:S05]  /*c4d0*/  @!P0 BRA `(.L_x_207) ;  /* 0x0000000000148947 */ /* 0x000fea0003800000 */
[----:B------:R-:W2:Y:S04]  /*c4e0*/  LDG.E R4, desc[UR36][R18.64] ;  /* 0x0000002412047981 */ /* 0x000ea8000c1e1900 */
[----:B------:R-:W3:Y:S01]  /*c4f0*/  LDG.E R3, desc[UR36][R18.64+0x4] ;  /* 0x0000042412037981 */ /* 0x000ee2000c1e1900 */
[----:B--2---:R-:W-:Y:S02]  /*c500*/  R2UR UR13, R4 ;  /* 0x00000000040d72ca */ /* 0x004fe400000e0000 */
[----:B---3--:R-:W-:-:S13]  /*c510*/  R2UR UR12, R3 ;  /* 0x00000000030c72ca */ /* 0x008fda00000e0000 */
[----:B------:R-:W-:-:S12]  /*c520*/  UIADD3 UR12, -UR13, UR12, URZ ;  /* 0x0000000c0d0c7290 */ /* 0x000fd8000fffe13f */
.L_x_207:
[----:B------:R-:W2:Y:S04]  /*c530*/  LDL R12, [R1+0x40] ;  /* 0x00004000010c7983 */ /* 0x000ea80000100800 */
[----:B------:R-:W3:Y:S01]  /*c540*/  LDL R3, [R1+0x3c] ;  /* 0x00003c0001037983 */ /* 0x000ee20000100800 */
[----:B------:R-:W-:Y:S01]  /*c550*/  R2UR UR13, R170 ;  /* 0x00000000aa0d72ca */ /* 0x000fe200000e0000 */
[----:B------:R-:W-:Y:S01]  /*c560*/  UIMAD UR17, UR12, UR20, URZ ;  /* 0x000000140c1172a4 */ /* 0x000fe2000f8e023f */
[----:B------:R-:W-:Y:S01]  /*c570*/  PLOP3.LUT P3, PT, PT, PT, UP2, 0x80, 0x0 ;  /* 0x000000000000781c */ /* 0x000fe20003f6f028 */
[----:B------:R-:W-:Y:S04]  /*c580*/  SHFL.IDX PT, R4, R9, RZ, 0x1c1f ;  /* 0x001c1fff09047589 */ /* 0x000fe800000e0000 */
[----:B------:R-:W0:Y:S04]  /*c590*/  SHFL.IDX PT, R5, R10, RZ, 0x1c1f ;  /* 0x001c1fff0a057589 */ /* 0x000e2800000e0000 */
[----:B------:R-:W-:Y:S02]  /*c5a0*/  SHFL.IDX PT, R6, R9, 0x1, 0x1c1f ;  /* 0x003c1f0009067f89 */ /* 0x000fe400000e0000 */
[----:B------:R-:W-:-:S02]  /*c5b0*/  IMAD.U32 R11, RZ, RZ, UR13 ;  /* 0x0000000dff0b7e24 */ /* 0x000fc4000f8e00ff */
[----:B------:R-:W1:Y:S02]  /*c5c0*/  SHFL.IDX PT, R7, R10, 0x1, 0x1c1f ;  /* 0x003c1f000a077f89 */ /* 0x000e6400000e0000 */
[----:B--2---:R-:W-:Y:S01]  /*c5d0*/  IMAD R11, R11, 0x80, R12 ;  /* 0x000000800b0b7824 */ /* 0x004fe200078e020c */
[----:B---3--:R-:W-:-:S03]  /*c5e0*/  LOP3.LUT P0, RZ, R3, 0x3, RZ, 0xc0, !PT ;  /* 0x0000000303ff7812 */ /* 0x008fc6000780c0ff */
[C---:B------:R-:W-:Y:S01]  /*c5f0*/  VIADD R3, R11.reuse, 0x8 ;  /* 0x000000080b037836 */ /* 0x040fe20000000000 */
[----:B------:R-:W-:-:S04]  /*c600*/  ISETP.GE.OR P2, PT, R11, UR17, P0 ;  /* 0x000000110b007c0c */ /* 0x000fc80008746670 */
[----:B------:R-:W-:-:S09]  /*c610*/  ISETP.GE.OR P0, PT, R3, UR17, P0 ;  /* 0x0000001103007c0c */ /* 0x000fd20008706670 */
[----:B0-----:R0:W-:Y:S01]  /*c620*/  @!P2 ST.E desc[UR36][R4.64], R2 ;  /* 0x000000020400a985 */ /* 0x0011e2000c101924 */
[----:B------:R-:W-:-:S03]  /*c630*/  ISETP.GE.AND P2, PT, R11, UR17, PT ;  /* 0x000000110b007c0c */ /* 0x000fc6000bf46270 */
[----:B-1----:R0:W-:Y:S01]  /*c640*/  @!P0 ST.E desc[UR36][R6.64], R0 ;  /* 0x0000000006008985 */ /* 0x0021e2000c101924 */
[----:B------:R-:W-:Y:S01]  /*c650*/  ISETP.GE.AND P0, PT, R3, UR17, PT ;  /* 0x0000001103007c0c */ /* 0x000fe2000bf06270 */
[----:B------:R-:W-:-:S12]  /*c660*/  @P3 BRA `(.L_x_208) ;  /* 0x0000001000183947 */ /* 0x000fd80003800000 */
[----:B0-----:R-:W0:Y:S01]  /*c670*/  S2R R0, SR_TID.X ;  /* 0x0000000000007919 */ /* 0x001e220000002100 */
[----:B------:R-:W-:Y:S01]  /*c680*/  ULDC.64 UR14, c[0x0][0xaa0] ;  /* 0x0002a800000e7ab9 */ /* 0x000fe20000000a00 */
[----:B------:R-:W-:Y:S02]  /*c690*/  R2UR UR19, R216 ;  /* 0x00000000d81372ca */ /* 0x000fe400000e0000 */
[----:B------:R-:W-:Y:S01]  /*c6a0*/  R2UR UR18, R170 ;  /* 0x00000000aa1272ca */ /* 0x000fe200000e0000 */
[----:B0-----:R-:W-:-:S05]  /*c6b0*/  VIADD R0, R0, 0xffffff80 ;  /* 0xffffff8000007836 */ /* 0x001fca0000000000 */
[----:B------:R-:W-:-:S04]  /*c6c0*/  SHF.R.S32.HI R3, RZ, 0x1f, R0 ;  /* 0x0000001fff037819 */ /* 0x000fc80000011400 */
[----:B------:R-:W-:-:S04]  /*c6d0*/  LEA.HI R3, R3, R0, RZ, 0x3 ;  /* 0x0000000003037211 */ /* 0x000fc800078f18ff */
[----:B------:R-:W-:Y:S02]  /*c6e0*/  LOP3.LUT R5, R3, 0xfffffff8, RZ, 0xc0, !PT ;  /* 0xfffffff803057812 */ /* 0x000fe400078ec0ff */
[----:B------:R-:W-:Y:S01]  /*c6f0*/  SHF.R.S32.HI R17, RZ, 0x3, R3 ;  /* 0x00000003ff117819 */ /* 0x000fe20000011403 */
[----:B------:R-:W-:Y:S02]  /*c700*/  IMAD.MOV.U32 R3, RZ, RZ, 0x2 ;  /* 0x00000002ff037424 */ /* 0x000fe400078e00ff */
[----:B------:R-:W-:-:S04]  /*c710*/  IMAD.IADD R18, R0, 0x1, -R5 ;  /* 0x0000000100127824 */ /* 0x000fc800078e0a05 */
[----:B------:R-:W-:-:S04]  /*c720*/  IMAD.SHL.U32 R0, R18, 0x8, RZ ;  /* 0x0000000812007824 */ /* 0x000fc800078e00ff */
[----:B------:R-:W-:-:S04]  /*c730*/  IMAD R2, R17, 0x40, R0 ;  /* 0x0000004011027824 */ /* 0x000fc800078e0200 */
[----:B------:R-:W-:-:S03]  /*c740*/  IMAD.WIDE R2, R2, R3, UR10 ;  /* 0x0000000a02027e25 */ /* 0x000fc6000f8e0203 */
[C---:B------:R-:W-:Y:S02]  /*c750*/  IADD3 R25, P2, R2.reuse, 0x3000, RZ ;  /* 0x0000300002197810 */ /* 0x040fe40007f5e0ff */
[C---:B------:R-:W-:Y:S02]  /*c760*/  IADD3 R9, P4, R2.reuse, 0x1000, RZ ;  /* 0x0000100002097810 */ /* 0x040fe40007f9e0ff */
[----:B------:R-:W-:Y:S02]  /*c770*/  IADD3 R13, P3, R2, 0x2000, RZ ;  /* 0x00002000020d7810 */ /* 0x000fe40007f7e0ff */
[----:B------:R-:W-:Y:S02]  /*c780*/  LOP3.LUT R24, R25, 0x380, RZ, 0xc0, !PT ;  /* 0x0000038019187812 */ /* 0x000fe400078ec0ff */
[----:B------:R-:W-:Y:S02]  /*c790*/  LOP3.LUT R8, R9, 0x380, RZ, 0xc0, !PT ;  /* 0x0000038009087812 */ /* 0x000fe400078ec0ff */
[----:B------:R-:W-:-:S02]  /*c7a0*/  LOP3.LUT R12, R13, 0x380, RZ, 0xc0, !PT ;  /* 0x000003800d0c7812 */ /* 0x000fc400078ec0ff */
[----:B------:R-:W-:Y:S02]  /*c7b0*/  SHF.R.U64 R24, R24, 0x3, RZ ;  /* 0x0000000318187819 */ /* 0x000fe400000012ff */
[----:B------:R-:W-:Y:S02]  /*c7c0*/  SHF.R.U64 R8, R8, 0x3, RZ ;  /* 0x0000000308087819 */ /* 0x000fe400000012ff */
[----:B------:R-:W-:Y:S02]  /*c7d0*/  SHF.R.U64 R12, R12, 0x3, RZ ;  /* 0x000000030c0c7819 */ /* 0x000fe400000012ff */
[----:B------:R-:W-:Y:S01]  /*c7e0*/  LOP3.LUT R24, R24, R25, RZ, 0x3c, !PT ;  /* 0x0000001918187212 */ /* 0x000fe200078e3cff */
[--C-:B------:R-:W-:Y:S01]  /*c7f0*/  IMAD.X R25, RZ, RZ, R3.reuse, P2 ;  /* 0x000000ffff197224 */ /* 0x100fe200010e0603 */
[----:B------:R-:W-:Y:S01]  /*c800*/  LOP3.LUT R8, R8, R9, RZ, 0x3c, !PT ;  /* 0x0000000908087212 */ /* 0x000fe200078e3cff */
[--C-:B------:R-:W-:Y:S01]  /*c810*/  IMAD.X R9, RZ, RZ, R3.reuse, P4 ;  /* 0x000000ffff097224 */ /* 0x100fe200020e0603 */
[----:B------:R-:W-:Y:S01]  /*c820*/  LOP3.LUT R12, R12, R13, RZ, 0x3c, !PT ;  /* 0x0000000d0c0c7212 */ /* 0x000fe200078e3cff */
[----:B------:R-:W-:Y:S01]  /*c830*/  IMAD.X R13, RZ, RZ, R3, P3 ;  /* 0x000000ffff0d7224 */ /* 0x000fe200018e0603 */
[C---:B------:R-:W-:Y:S01]  /*c840*/  IADD3 R49, P2, R2.reuse, 0x9000, RZ ;  /* 0x0000900002317810 */ /* 0x040fe20007f5e0ff */
[----:B------:R-:W-:Y:S01]  /*c850*/  UIMAD UR12, UR16, UR14, URZ ;  /* 0x0000000e100c72a4 */ /* 0x000fe2000f8e023f */
[C---:B------:R-:W-:Y:S01]  /*c860*/  IADD3 R29, P0, R2.reuse, 0x4000, RZ ;  /* 0x00004000021d7810 */ /* 0x040fe20007f1e0ff */
[----:B------:R-:W-:Y:S01]  /*c870*/  UIMAD.WIDE.U32 UR10, UR4, UR14, URZ ;  /* 0x0000000e040a72a5 */ /* 0x000fe2000f8e003f */
[C---:B------:R-:W-:Y:S01]  /*c880*/  IADD3 R33, P6, R2.reuse, 0x5000, RZ ;  /* 0x0000500002217810 */ /* 0x040fe20007fde0ff */
[----:B------:R-:W-:Y:S01]  /*c890*/  IMAD.U32 R78, RZ, RZ, UR18 ;  /* 0x00000012ff4e7e24 */ /* 0x000fe2000f8e00ff */
[C---:B------:R-:W-:Y:S01]  /*c8a0*/  IADD3 R37, P5, R2.reuse, 0x6000, RZ ;  /* 0x0000600002257810 */ /* 0x040fe20007fbe0ff */
[----:B------:R-:W5:Y:S01]  /*c8b0*/  LD.E.128 R8, desc[UR36][R8.64] ;  /* 0x0000002408087980 */ /* 0x000f62000c101d00 */
[----:B------:R-:W-:-:S02]  /*c8c0*/  IADD3 R41, P4, R2, 0x7000, RZ ;  /* 0x0000700002297810 */ /* 0x000fc40007f9e0ff */
[C---:B------:R-:W-:Y:S01]  /*c8d0*/  IADD3 R45, P3, R2.reuse, 0x8000, RZ ;  /* 0x00008000022d7810 */ /* 0x040fe20007f7e0ff */
[----:B------:R-:W5:Y:S01]  /*c8e0*/  LD.E.128 R12, desc[UR36][R12.64] ;  /* 0x000000240c0c7980 */ /* 0x000f62000c101d00 */
[----:B------:R-:W-:Y:S02]  /*c8f0*/  LOP3.LUT R48, R49, 0x380, RZ, 0xc0, !PT ;  /* 0x0000038031307812 */ /* 0x000fe400078ec0ff */
[----:B------:R-:W-:Y:S01]  /*c900*/  LOP3.LUT R7, R2, 0x380, RZ, 0xc0, !PT ;  /* 0x0000038002077812 */ /* 0x000fe200078ec0ff */
[----:B------:R-:W-:Y:S01]  /*c910*/  UIMAD UR12, UR4, UR15, UR12 ;  /* 0x0000000f040c72a4 */ /* 0x000fe2000f8e020c */
[----:B------:R-:W-:Y:S01]  /*c920*/  LOP3.LUT R28, R29, 0x380, RZ, 0xc0, !PT ;  /* 0x000003801d1c7812 */ /* 0x000fe200078ec0ff */
[----:B------:R-:W-:Y:S01]  /*c930*/  @UP1 ULDC UR14, c[0x0][0xbec] ;  /* 0x0002fb00000e1ab9 */ /* 0x000fe20000000800 */
[----:B------:R-:W-:Y:S01]  /*c940*/  LOP3.LUT R32, R33, 0x380, RZ, 0xc0, !PT ;  /* 0x0000038021207812 */ /* 0x000fe200078ec0ff */
[----:B------:R-:W5:Y:S01]  /*c950*/  LD.E.128 R24, desc[UR36][R24.64] ;  /* 0x0000002418187980 */ /* 0x000f62000c101d00 */
[----:B------:R-:W-:-:S02]  /*c960*/  LOP3.LUT R36, R37, 0x380, RZ, 0xc0, !PT ;  /* 0x0000038025247812 */ /* 0x000fc400078ec0ff */
[----:B------:R-:W-:Y:S02]  /*c970*/  LOP3.LUT R40, R41, 0x380, RZ, 0xc0, !PT ;  /* 0x0000038029287812 */ /* 0x000fe400078ec0ff */
[----:B------:R-:W-:Y:S02]  /*c980*/  LOP3.LUT R44, R45, 0x380, RZ, 0xc0, !PT ;  /* 0x000003802d2c7812 */ /* 0x000fe400078ec0ff */
[----:B------:R-:W-:Y:S02]  /*c990*/  SHF.R.U64 R48, R48, 0x3, RZ ;  /* 0x0000000330307819 */ /* 0x000fe400000012ff */
[----:B------:R-:W-:Y:S02]  /*c9a0*/  SHF.R.U64 R28, R28, 0x3, RZ ;  /* 0x000000031c1c7819 */ /* 0x000fe400000012ff */
[----:B------:R-:W-:Y:S02]  /*c9b0*/  SHF.R.U64 R32, R32, 0x3, RZ ;  /* 0x0000000320207819 */ /* 0x000fe400000012ff */
[----:B------:R-:W-:-:S02]  /*c9c0*/  SHF.R.U64 R36, R36, 0x3, RZ ;  /* 0x0000000324247819 */ /* 0x000fc400000012ff */
[----:B------:R-:W-:Y:S02]  /*c9d0*/  SHF.R.U64 R40, R40, 0x3, RZ ;  /* 0x0000000328287819 */ /* 0x000fe400000012ff */
        /* <DEDUP_REMOVED lines=14> */
[----:B------:R-:W-:Y:S01]  /*cac0*/  SHF.R.U64 R7, R7, 0x3, RZ ;  /* 0x0000000307077819 */ /* 0x000fe200000012ff */
[----:B------:R-:W-:Y:S01]  /*cad0*/  UIADD3 UR11, UR11, UR12, URZ ;  /* 0x0000000c0b0b7290 */ /* 0x000fe2000fffe03f */
[C---:B------:R-:W-:Y:S01]  /*cae0*/  IADD3 R53, P0, R2.reuse, 0xa000, RZ ;  /* 0x0000a00002357810 */ /* 0x040fe20007f1e0ff */
[----:B------:R-:W-:Y:S01]  /*caf0*/  IMAD.X R73, RZ, RZ, R3, P2 ;  /* 0x000000ffff497224 */ /* 0x000fe200010e0603 */
[C---:B------:R-:W-:Y:S01]  /*cb00*/  IADD3 R57, P6, R2.reuse, 0xb000, RZ ;  /* 0x0000b00002397810 */ /* 0x040fe20007fde0ff */
[----:B------:R-:W-:Y:S01]  /*cb10*/  ULDC.64 UR12, c[0x0][0xae8] ;  /* 0x0002ba00000c7ab9 */ /* 0x000fe20000000a00 */
[C---:B------:R-:W-:Y:S01]  /*cb20*/  IADD3 R61, P5, R2.reuse, 0xc000, RZ ;  /* 0x0000c000023d7810 */ /* 0x040fe20007fbe0ff */
[----:B------:R-:W-:Y:S01]  /*cb30*/  USHF.R.S32.HI UR4, URZ, 0x1f, UR9 ;  /* 0x0000001f3f047899 */ /* 0x000fe20008011409 */
[C---:B------:R-:W-:Y:S01]  /*cb40*/  IADD3 R65, P4, R2.reuse, 0xd000, RZ ;  /* 0x0000d00002417810 */ /* 0x040fe20007f9e0ff */
[----:B------:R-:W5:Y:S01]  /*cb50*/  LD.E.128 R28, desc[UR36][R28.64] ;  /* 0x000000241c1c7980 */ /* 0x000f62000c101d00 */
[----:B------:R-:W-:-:S02]  /*cb60*/  IADD3 R69, P3, R2, 0xe000, RZ ;  /* 0x0000e00002457810 */ /* 0x000fc40007f7e0ff */
[----:B------:R-:W-:Y:S01]  /*cb70*/  LOP3.LUT R4, R5, 0x380, RZ, 0xc0, !PT ;  /* 0x0000038005047812 */ /* 0x000fe200078ec0ff */
[----:B------:R-:W5:Y:S01]  /*cb80*/  LD.E.128 R32, desc[UR36][R32.64] ;  /* 0x0000002420207980 */ /* 0x000f62000c101d00 */
[----:B------:R-:W-:Y:S02]  /*cb90*/  LOP3.LUT R52, R53, 0x380, RZ, 0xc0, !PT ;  /* 0x0000038035347812 */ /* 0x000fe400078ec0ff */
[----:B------:R-:W-:Y:S01]  /*cba0*/  LOP3.LUT R56, R57, 0x380, RZ, 0xc0, !PT ;  /* 0x0000038039387812 */ /* 0x000fe200078ec0ff */
[----:B------:R-:W5:Y:S01]  /*cbb0*/  LD.E.128 R36, desc[UR36][R36.64] ;  /* 0x0000002424247980 */ /* 0x000f62000c101d00 */
[----:B------:R-:W-:Y:S02]  /*cbc0*/  LOP3.LUT R60, R61, 0x380, RZ, 0xc0, !PT ;  /* 0x000003803d3c7812 */ /* 0x000fe400078ec0ff */
[----:B------:R-:W-:Y:S01]  /*cbd0*/  LOP3.LUT R64, R65, 0x380, RZ, 0xc0, !PT ;  /* 0x0000038041407812 */ /* 0x000fe200078ec0ff */
[----:B------:R-:W5:Y:S01]  /*cbe0*/  LD.E.128 R40, desc[UR36][R40.64] ;  /* 0x0000002428287980 */ /* 0x000f62000c101d00 */
[----:B------:R-:W-:-:S02]  /*cbf0*/  LOP3.LUT R68, R69, 0x380, RZ, 0xc0, !PT ;  /* 0x0000038045447812 */ /* 0x000fc400078ec0ff */
[----:B------:R-:W-:Y:S01]  /*cc00*/  SHF.R.U64 R4, R4, 0x3, RZ ;  /* 0x0000000304047819 */ /* 0x000fe200000012ff */
[----:B------:R-:W5:Y:S01]  /*cc10*/  LD.E.128 R44, desc[UR36][R44.64] ;  /* 0x000000242c2c7980 */ /* 0x000f62000c101d00 */
[----:B------:R-:W-:Y:S02]  /*cc20*/  SHF.R.U64 R52, R52, 0x3, RZ ;  /* 0x0000000334347819 */ /* 0x000fe400000012ff */
[----:B------:R-:W-:Y:S01]  /*cc30*/  SHF.R.U64 R56, R56, 0x3, RZ ;  /* 0x0000000338387819 */ /* 0x000fe200000012ff */
[----:B------:R-:W5:Y:S01]  /*cc40*/  LD.E.128 R48, desc[UR36][R48.64] ;  /* 0x0000002430307980 */ /* 0x000f62000c101d00 */
[----:B------:R-:W-:Y:S02]  /*cc50*/  SHF.R.U64 R60, R60, 0x3, RZ ;  /* 0x000000033c3c7819 */ /* 0x000fe400000012ff */
[----:B------:R-:W-:Y:S02]  /*cc60*/  SHF.R.U64 R64, R64, 0x3, RZ ;  /* 0x0000000340407819 */ /* 0x000fe400000012ff */
[----:B------:R-:W-:-:S02]  /*cc70*/  SHF.R.U64 R68, R68, 0x3, RZ ;  /* 0x0000000344447819 */ /* 0x000fc400000012ff */
[----:B------:R-:W-:Y:S01]  /*cc80*/  LOP3.LUT R2, R7, R2, RZ, 0x3c, !PT ;  /* 0x0000000207027212 */ /* 0x000fe200078e3cff */
[----:B------:R-:W-:Y:S01]  /*cc90*/  UIMAD.WIDE.U32 UR10, UR19, UR12, UR10 ;  /* 0x0000000c130a72a5 */ /* 0x000fe2000f8e000a */
[----:B------:R-:W-:Y:S01]  /*cca0*/  LOP3.LUT R52, R52, R53, RZ, 0x3c, !PT ;  /* 0x0000003534347212 */ /* 0x000fe200078e3cff */
[--C-:B------:R-:W-:Y:S01]  /*ccb0*/  IMAD.X R53, RZ, RZ, R3.reuse, P0 ;  /* 0x000000ffff357224 */ /* 0x100fe200000e0603 */
[----:B------:R-:W-:Y:S02]  /*ccc0*/  LOP3.LUT R56, R56, R57, RZ, 0x3c, !PT ;  /* 0x0000003938387212 */ /* 0x000fe400078e3cff */
[----:B------:R-:W-:Y:S01]  /*ccd0*/  LOP3.LUT R60, R60, R61, RZ, 0x3c, !PT ;  /* 0x0000003d3c3c7212 */ /* 0x000fe200078e3cff */
[--C-:B------:R-:W-:Y:S01]  /*cce0*/  IMAD.X R61, RZ, RZ, R3.reuse, P5 ;  /* 0x000000ffff3d7224 */ /* 0x100fe200028e0603 */
[----:B------:R-:W-:Y:S01]  /*ccf0*/  LOP3.LUT R64, R64, R65, RZ, 0x3c, !PT ;  /* 0x0000004140407212 */ /* 0x000fe200078e3cff */
[--C-:B------:R-:W-:Y:S01]  /*cd00*/  IMAD.X R65, RZ, RZ, R3.reuse, P4 ;  /* 0x000000ffff417224 */ /* 0x100fe200020e0603 */
[----:B------:R-:W-:Y:S01]  /*cd10*/  LOP3.LUT R68, R68, R69, RZ, 0x3c, !PT ;  /* 0x0000004544447212 */ /* 0x000fe200078e3cff */
[----:B------:R-:W-:Y:S01]  /*cd20*/  IMAD.X R69, RZ, RZ, R3, P3 ;  /* 0x000000ffff457224 */ /* 0x000fe200018e0603 */
[----:B------:R-:W-:Y:S01]  /*cd30*/  LOP3.LUT R72, R4, R5, RZ, 0x3c, !PT ;  /* 0x0000000504487212 */ /* 0x000fe200078e3cff */
[----:B------:R-:W-:Y:S01]  /*cd40*/  UIMAD UR11, UR19, UR13, UR11 ;  /* 0x0000000d130b72a4 */ /* 0x000fe2000f8e020b */
[----:B------:R-:W-:Y:S01]  /*cd50*/  IADD3.X R57, RZ, R3, RZ, P6, !PT ;  /* 0x00000003ff397210 */ /* 0x000fe200037fe4ff */
[----:B------:R0:W5:Y:S01]  /*cd60*/  LD.E.128 R4, desc[UR36][R2.64] ;  /* 0x0000002402047980 */ /* 0x000162000c101d00 */
[----:B------:R-:W-:-:S02]  /*cd70*/  ULDC.64 UR12, c[0x0][0xaf0] ;  /* 0x0002bc00000c7ab9 */ /* 0x000fc40000000a00 */
[----:B------:R-:W-:Y:S01]  /*cd80*/  UIMAD UR4, UR4, UR12, URZ ;  /* 0x0000000c040472a4 */ /* 0x000fe2000f8e023f */
[----:B------:R-:W5:Y:S01]  /*cd90*/  LD.E.128 R52, desc[UR36][R52.64] ;  /* 0x0000002434347980 */ /* 0x000f62000c101d00 */
[----:B------:R-:W-:-:S03]  /*cda0*/  IMAD R78, R78, 0x80, R17 ;  /* 0x000000804e4e7824 */ /* 0x000fc600078e0211 */
[----:B------:R-:W5:Y:S01]  /*cdb0*/  LD.E.128 R56, desc[UR36][R56.64] ;  /* 0x0000002438387980 */ /* 0x000f62000c101d00 */
[----:B0-----:R-:W-:Y:S02]  /*cdc0*/  IMAD.U32 R3, RZ, RZ, UR18 ;  /* 0x00000012ff037e24 */ /* 0x001fe4000f8e00ff */
[----:B------:R-:W-:Y:S01]  /*cdd0*/  IMAD R2, R18, 0x20, R17 ;  /* 0x0000002012027824 */ /* 0x000fe200078e0211 */
[----:B------:R-:W5:Y:S03]  /*cde0*/  LD.E.128 R60, desc[UR36][R60.64] ;  /* 0x000000243c3c7980 */ /* 0x000f66000c101d00 */
[----:B------:R-:W-:Y:S01]  /*cdf0*/  IMAD R20, R3, 0x80, R2 ;  /* 0x0000008003147824 */ /* 0x000fe200078e0202 */
[----:B------:R-:W-:Y:S01]  /*ce00*/  UIMAD UR4, UR9, UR13, UR4 ;  /* 0x0000000d090472a4 */ /* 0x000fe2000f8e0204 */
[----:B------:R-:W5:Y:S02]  /*ce10*/  LD.E.128 R64, desc[UR36][R64.64] ;  /* 0x0000002440407980 */ /* 0x000f64000c101d00 */
[----:B------:R-:W-:Y:S01]  /*ce20*/  @P1 IMAD.HI.U32 R2, R20, UR14, RZ ;  /* 0x0000000e14021c27 */ /* 0x000fe2000f8e00ff */
[----:B------:R-:W-:Y:S01]  /*ce30*/  UIMAD.WIDE.U32 UR10, UR9, UR12, UR10 ;  /* 0x0000000c090a72a5 */ /* 0x000fe2000f8e000a */
[----:B------:R-:W5:Y:S02]  /*ce40*/  LD.E.128 R68, desc[UR36][R68.64] ;  /* 0x0000002444447980 */ /* 0x000f64000c101d00 */
[----:B------:R-:W-:Y:S01]  /*ce50*/  @UP1 ULDC UR9, c[0x0][0xbf0] ;  /* 0x0002fc0000091ab9 */ /* 0x000fe20000000800 */
[----:B------:R-:W-:Y:S01]  /*ce60*/  IMAD.MOV.U32 R19, RZ, RZ, R20 ;  /* 0x000000ffff137224 */ /* 0x000fe200078e0014 */
[----:B------:R-:W-:Y:S01]  /*ce70*/  @P1 SHF.R.U32.HI R19, RZ, UR9, R2 ;  /* 0x00000009ff131c19 */ /* 0x000fe20008011602 */
[----:B------:R-:W-:Y:S01]  /*ce80*/  UIADD3 UR4, UR11, UR4, URZ ;  /* 0x000000040b047290 */ /* 0x000fe2000fffe03f */
[----:B------:R-:W-:Y:S01]  /*ce90*/  IMAD.U32 R2, RZ, RZ, UR10 ;  /* 0x0000000aff027e24 */ /* 0x000fe2000f8e00ff */
[----:B------:R-:W5:Y:S01]  /*cea0*/  LD.E.128 R72, desc[UR36][R72.64] ;  /* 0x0000002448487980 */ /* 0x000f62000c101d00 */
[--C-:B------:R-:W-:Y:S01]  /*ceb0*/  SHF.R.S32.HI R18, RZ, 0x1f, R19.reuse ;  /* 0x0000001fff127819 */ /* 0x100fe20000011413 */
[----:B------:R-:W-:-:S02]  /*cec0*/  IMAD.MOV R21, RZ, RZ, -R19 ;  /* 0x000000ffff157224 */ /* 0x000fc400078e0a13 */
[----:B------:R-:W-:Y:S01]  /*ced0*/  IMAD.U32 R3, RZ, RZ, UR11 ;  /* 0x0000000bff037e24 */ /* 0x000fe2000f8e00ff */
[----:B------:R-:W-:Y:S01]  /*cee0*/  ULDC.64 UR10, c[0x0][0xae0] ;  /* 0x0002b800000a7ab9 */ /* 0x000fe20000000a00 */
[----:B------:R-:W-:Y:S01]  /*cef0*/  IMAD.U32 R3, RZ, RZ, UR4 ;  /* 0x00000004ff037e24 */ /* 0x000fe2000f8e00ff */
[----:B------:R-:W-:Y:S01]  /*cf00*/  @!PT LDS RZ, [RZ] ;  /* 0x00000000fffff984 */ /* 0x000fe20000000800 */
[----:B------:R-:W-:Y:S01]  /*cf10*/  @!PT LDS RZ, [RZ] ;  /* 0x00000000fffff984 */ /* 0x000fe20000000800 */
[----:B------:R-:W-:Y:S01]  /*cf20*/  @!PT LDS RZ, [RZ] ;  /* 0x00000000fffff984 */ /* 0x000fe20000000800 */
[----:B------:R-:W-:Y:S01]  /*cf30*/  @!PT LDS RZ, [RZ] ;  /* 0x00000000fffff984 */ /* 0x000fe20000000800 */
[----:B------:R0:W-:Y:S06]  /*cf40*/  MEMBAR.ALL.CTA ;  /* 0x0000000000007992 */ /* 0x0001ec0000008000 */
[----:B0-----:R-:W0:Y:S01]  /*cf50*/  FENCE.VIEW.ASYNC.S ;  /* 0x00000000000073c6 */ /* 0x001e220000000000 */
[----:B------:R-:W-:-:S02]  /*cf60*/  IMAD R18, R18, UR10, RZ ;  /* 0x0000000a12127c24 */ /* 0x000fc4000f8e02ff */
[----:B------:R-:W-:Y:S02]  /*cf70*/  IMAD R21, R21, UR20, R20 ;  /* 0x0000001415157c24 */ /* 0x000fe4000f8e0214 */
        /* <DEDUP_REMOVED lines=8> */
[----:B------:R-:W-:-:S03]  /*d000*/  ULDC.64 UR10, c[0x0][0xa80] ;  /* 0x0002a000000a7ab9 */ /* 0x000fc60000000a00 */
[----:B------:R-:W-:Y:S01]  /*d010*/  IMAD.IADD R3, R3, 0x1, R17 ;  /* 0x0000000103037824 */ /* 0x000fe200078e0211 */
[----:B------:R-:W-:Y:S01]  /*d020*/  LEA R17, P2, R2, UR10, 0x1 ;  /* 0x0000000a02117c11 */ /* 0x000fe2000f8408ff */
[----:B------:R-:W-:-:S03]  /*d030*/  UIADD3 UR8, UR8, 0x38820, URZ ;  /* 0x0003882008087890 */ /* 0x000fc6000fffe03f */
[----:B------:R-:W-:Y:S02]  /*d040*/  LEA.HI.X R22, R2, UR11, R3, 0x1, P2 ;  /* 0x0000000b02167c11 */ /* 0x000fe400090f0c03 */
[C---:B------:R-:W-:Y:S01]  /*d050*/  ISETP.GE.AND P2, PT, R78.reuse, UR17, PT ;  /* 0x000000114e007c0c */ /* 0x040fe2000bf46270 */
[----:B------:R-:W-:Y:S01]  /*d060*/  UPRMT UR8, URZ, 0x654, UR8 ;  /* 0x000006543f087896 */ /* 0x000fe20008000008 */
[C---:B------:R-:W-:Y:S02]  /*d070*/  VIADD R18, R78.reuse, 0x20 ;  /* 0x000000204e127836 */ /* 0x040fe40000000000 */
[----:B------:R-:W-:Y:S02]  /*d080*/  VIADD R19, R78, 0x40 ;  /* 0x000000404e137836 */ /* 0x000fe40000000000 */
[C---:B------:R-:W-:Y:S02]  /*d090*/  VIADD R82, R0.reuse, 0x80 ;  /* 0x0000008000527836 */ /* 0x040fe40000000000 */
[----:B------:R-:W-:-:S02]  /*d0a0*/  VIADD R84, R0, 0xc0 ;  /* 0x000000c000547836 */ /* 0x000fc40000000000 */
[----:B------:R-:W-:Y:S01]  /*d0b0*/  VIADD R80, R0, 0x40 ;  /* 0x0000004000507836 */ /* 0x000fe20000000000 */
[----:B0-----:R-:W-:Y:S01]  /*d0c0*/  SYNCS.ARRIVE.TRANS64.RED.A1T0 RZ, [UR8], RZ ;  /* 0x000000ffffff79a7 */ /* 0x001fe20008100408 */
[----:B------:R0:W1:Y:S01]  /*d0d0*/  SHFL.IDX PT, R79, R17, RZ, 0x181f ;  /* 0x00181fff114f7589 */ /* 0x00006200000e0000 */
[----:B------:R-:W-:Y:S03]  /*d0e0*/  BSSY B1, `(.L_x_209) ;  /* 0x000001a000017945 */ /* 0x000fe60003800000 */
[----:B------:R0:W2:Y:S01]  /*d0f0*/  SHFL.IDX PT, R77, R22, RZ, 0x181f ;  /* 0x00181fff164d7589 */ /* 0x0000a200000e0000 */
[----:B------:R-:W-:Y:S02]  /*d100*/  ISETP.GE.AND P1, PT, R18, UR17, PT ;  /* 0x0000001112007c0c */ /* 0x000fe4000bf26270 */
[----:B------:R-:W-:Y:S02]  /*d110*/  ISETP.GE.AND P0, PT, R19, UR17, PT ;  /* 0x0000001113007c0c */ /* 0x000fe4000bf06270 */
[----:B------:R-:W-:-:S02]  /*d120*/  SHF.R.S32.HI R86, RZ, 0x1f, R0 ;  /* 0x0000001fff567819 */ /* 0x000fc40000011400 */
[----:B------:R-:W-:Y:S02]  /*d130*/  SHF.R.S32.HI R81, RZ, 0x1f, R82 ;  /* 0x0000001fff517819 */ /* 0x000fe40000011452 */
[----:B------:R-:W-:Y:S02]  /*d140*/  SHF.R.S32.HI R83, RZ, 0x1f, R84 ;  /* 0x0000001fff537819 */ /* 0x000fe40000011454 */
[----:B------:R-:W-:Y:S01]  /*d150*/  SHF.R.S32.HI R85, RZ, 0x1f, R80 ;  /* 0x0000001fff557819 */ /* 0x000fe20000011450 */
[----:B0-----:R-:W-:Y:S06]  /*d160*/  @P2 BRA `(.L_x_210) ;  /* 0x0000000000442947 */ /* 0x001fec0003800000 */
[----:B------:R-:W-:Y:S02]  /*d170*/  ULDC UR4, c[0x0][0xac8] ;  /* 0x0002b20000047ab9 */ /* 0x000fe40000000800 */
[----:B------:R-:W-:Y:S02]  /*d180*/  ISETP.GE.AND P5, PT, R0, UR4, PT ;  /* 0x0000000400007c0c */ /* 0x000fe4000bfa6270 */
[----:B------:R-:W-:Y:S02]  /*d190*/  ISETP.GE.AND P4, PT, R80, UR4, PT ;  /* 0x0000000450007c0c */ /* 0x000fe4000bf86270 */
[----:B------:R-:W-:Y:S02]  /*d1a0*/  ISETP.GE.AND P3, PT, R82, UR4, PT ;  /* 0x0000000452007c0c */ /* 0x000fe4000bf66270 */
[----:B------:R-:W-:-:S07]  /*d1b0*/  ISETP.GE.AND P2, PT, R84, UR4, PT ;  /* 0x0000000454007c0c */ /* 0x000fce000bf46270 */
[----:B-1----:R-:W-:-:S04]  /*d1c0*/  @!P5 LEA R2, P6, R0, R79, 0x1 ;  /* 0x0000004f0002d211 */ /* 0x002fc800078c08ff */
[----:B--2---:R-:W-:Y:S02]  /*d1d0*/  @!P5 LEA.HI.X R3, R0, R77, R86, 0x1, P6 ;  /* 0x0000004d0003d211 */ /* 0x004fe400030f0c56 */
[----:B------:R-:W-:-:S03]  /*d1e0*/  @!P4 LEA R18, P6, R80, R79, 0x1 ;  /* 0x0000004f5012c211 */ /* 0x000fc600078c08ff */
[----:B-----5:R0:W-:Y:S01]  /*d1f0*/  @!P5 ST.E.128 desc[UR36][R2.64], R4 ;  /* 0x000000040200d985 */ /* 0x0201e2000c101d24 */
[----:B------:R-:W-:Y:S02]  /*d200*/  @!P4 LEA.HI.X R19, R80, R77, R85, 0x1, P6 ;  /* 0x0000004d5013c211 */ /* 0x000fe400030f0c55 */
[----:B------:R-:W-:-:S03]  /*d210*/  @!P3 LEA R20, P6, R82, R79, 0x1 ;  /* 0x0000004f5214b211 */ /* 0x000fc600078c08ff */
[----:B------:R0:W-:Y:S01]  /*d220*/  @!P4 ST.E.128 desc[UR36][R18.64], R28 ;  /* 0x0000001c1200c985 */ /* 0x0001e2000c101d24 */
[----:B------:R-:W-:Y:S02]  /*d230*/  @!P3 LEA.HI.X R21, R82, R77, R81, 0x1, P6 ;  /* 0x0000004d5215b211 */ /* 0x000fe400030f0c51 */
[----:B------:R-:W-:-:S03]  /*d240*/  @!P2 LEA R76, P6, R84, R79, 0x1 ;  /* 0x0000004f544ca211 */ /* 0x000fc600078c08ff */
[----:B------:R0:W-:Y:S01]  /*d250*/  @!P3 ST.E.128 desc[UR36][R20.64], R44 ;  /* 0x0000002c1400b985 */ /* 0x0001e2000c101d24 */
[----:B------:R-:W-:-:S05]  /*d260*/  @!P2 LEA.HI.X R77, R84, R77, R83, 0x1, P6 ;  /* 0x0000004d544da211 */ /* 0x000fca00030f0c53 */
[----:B------:R0:W-:Y:S04]  /*d270*/  @!P2 ST.E.128 desc[UR36][R76.64], R60 ;  /* 0x0000003c4c00a985 */ /* 0x0001e8000c101d24 */
.L_x_210:
[----:B------:R-:W-:Y:S05]  /*d280*/  BSYNC B1 ;  /* 0x0000000000017941 */ /* 0x000fea0003800000 */
.L_x_209:
[----:B0-----:R0:W3:Y:S01]  /*d290*/  SHFL.IDX PT, R19, R22, 0x1, 0x181f ;  /* 0x00381f0016137f89 */ /* 0x0010e200000e0000 */
[----:B------:R-:W-:Y:S03]  /*d2a0*/  BSSY B1, `(.L_x_211) ;  /* 0x0000014000017945 */ /* 0x000fe60003800000 */
[----:B-----5:R0:W4:Y:S01]  /*d2b0*/  SHFL.IDX PT, R7, R17, 0x1, 0x181f ;  /* 0x00381f0011077f89 */ /* 0x02012200000e0000 */
[----:B------:R-:W-:Y:S05]  /*d2c0*/  @P1 BRA `(.L_x_212) ;  /* 0x0000000000441947 */ /* 0x000fea0003800000 */
[----:B------:R-:W-:Y:S02]  /*d2d0*/  ULDC UR4, c[0x0][0xac8] ;  /* 0x0002b20000047ab9 */ /* 0x000fe40000000800 */
[----:B------:R-:W-:Y:S02]  /*d2e0*/  ISETP.GE.AND P4, PT, R0, UR4, PT ;  /* 0x0000000400007c0c */ /* 0x000fe4000bf86270 */
[----:B------:R-:W-:Y:S02]  /*d2f0*/  ISETP.GE.AND P3, PT, R80, UR4, PT ;  /* 0x0000000450007c0c */ /* 0x000fe4000bf66270 */
[----:B------:R-:W-:Y:S02]  /*d300*/  ISETP.GE.AND P2, PT, R82, UR4, PT ;  /* 0x0000000452007c0c */ /* 0x000fe4000bf46270 */
[----:B------:R-:W-:-:S07]  /*d310*/  ISETP.GE.AND P1, PT, R84, UR4, PT ;  /* 0x0000000454007c0c */ /* 0x000fce000bf26270 */
[-C--:B----4-:R-:W-:Y:S02]  /*d320*/  @!P4 LEA R2, P6, R0, R7.reuse, 0x1 ;  /* 0x000000070002c211 */ /* 0x090fe400078c08ff */
[----:B------:R-:W-:Y:S02]  /*d330*/  @!P3 LEA R4, P5, R80, R7, 0x1 ;  /* 0x000000075004b211 */ /* 0x000fe400078a08ff */
[----:B---3--:R-:W-:Y:S02]  /*d340*/  @!P4 LEA.HI.X R3, R0, R19, R86, 0x1, P6 ;  /* 0x000000130003c211 */ /* 0x008fe400030f0c56 */
[----:B------:R-:W-:Y:S02]  /*d350*/  @!P2 LEA R6, P6, R82, R7, 0x1 ;  /* 0x000000075206a211 */ /* 0x000fe400078c08ff */
[----:B------:R-:W-:Y:S01]  /*d360*/  @!P3 LEA.HI.X R5, R80, R19, R85, 0x1, P5 ;  /* 0x000000135005b211 */ /* 0x000fe200028f0c55 */
[----:B------:R3:W-:Y:S01]  /*d370*/  @!P4 ST.E.128 desc[UR36][R2.64], R8 ;  /* 0x000000080200c985 */ /* 0x0007e2000c101d24 */
[----:B------:R-:W-:-:S02]  /*d380*/  @!P1 LEA R18, P5, R84, R7, 0x1 ;  /* 0x0000000754129211 */ /* 0x000fc400078a08ff */
[-C--:B------:R-:W-:Y:S01]  /*d390*/  @!P2 LEA.HI.X R7, R82, R19.reuse, R81, 0x1, P6 ;  /* 0x000000135207a211 */ /* 0x080fe200030f0c51 */
[----:B------:R3:W-:Y:S01]  /*d3a0*/  @!P3 ST.E.128 desc[UR36][R4.64], R32 ;  /* 0x000000200400b985 */ /* 0x0007e2000c101d24 */
[----:B------:R-:W-:-:S03]  /*d3b0*/  @!P1 LEA.HI.X R19, R84, R19, R83, 0x1, P5 ;  /* 0x0000001354139211 */ /* 0x000fc600028f0c53 */
[----:B------:R3:W-:Y:S04]  /*d3c0*/  @!P2 ST.E.128 desc[UR36][R6.64], R48 ;  /* 0x000000300600a985 */ /* 0x0007e8000c101d24 */
[----:B------:R3:W-:Y:S02]  /*d3d0*/  @!P1 ST.E.128 desc[UR36][R18.64], R64 ;  /* 0x0000004012009985 */ /* 0x0007e4000c101d24 */
.L_x_212:
[----:B------:R-:W-:Y:S05]  /*d3e0*/  BSYNC B1 ;  /* 0x0000000000017941 */ /* 0x000fea0003800000 */
.L_x_211:
[----:B---3--:R3:W0:Y:S01]  /*d3f0*/  SHFL.IDX PT, R9, R22, 0x2, 0x181f ;  /* 0x00581f0016097f89 */ /* 0x00862200000e0000 */
[----:B------:R-:W-:Y:S03]  /*d400*/  BSSY B1, `(.L_x_213) ;  /* 0x0000014000017945 */ /* 0x000fe60003800000 */
[----:B------:R3:W0:Y:S01]  /*d410*/  SHFL.IDX PT, R5, R17, 0x2, 0x181f ;  /* 0x00581f0011057f89 */ /* 0x00062200000e0000 */
[----:B------:R-:W-:Y:S05]  /*d420*/  @P0 BRA `(.L_x_214) ;  /* 0x0000000000440947 */ /* 0x000fea0003800000 */
[----:B------:R-:W-:Y:S02]  /*d430*/  ULDC UR4, c[0x0][0xac8] ;  /* 0x0002b20000047ab9 */ /* 0x000fe40000000800 */
[----:B------:R-:W-:Y:S02]  /*d440*/  ISETP.GE.AND P3, PT, R0, UR4, PT ;  /* 0x0000000400007c0c */ /* 0x000fe4000bf66270 */
[----:B------:R-:W-:Y:S02]  /*d450*/  ISETP.GE.AND P2, PT, R80, UR4, PT ;  /* 0x0000000450007c0c */ /* 0x000fe4000bf46270 */
[----:B------:R-:W-:Y:S02]  /*d460*/  ISETP.GE.AND P1, PT, R82, UR4, PT ;  /* 0x0000000452007c0c */ /* 0x000fe4000bf26270 */
[----:B------:R-:W-:-:S07]  /*d470*/  ISETP.GE.AND P0, PT, R84, UR4, PT ;  /* 0x0000000454007c0c */ /* 0x000fce000bf06270 */
[-C--:B0-----:R-:W-:Y:S02]  /*d480*/  @!P3 LEA R2, P6, R0, R5.reuse, 0x1 ;  /* 0x000000050002b211 */ /* 0x081fe400078c08ff */
[-C--:B------:R-:W-:Y:S02]  /*d490*/  @!P2 LEA R4, P5, R80, R5.reuse, 0x1 ;  /* 0x000000055004a211 */ /* 0x080fe400078a08ff */
[----:B------:R-:W-:Y:S02]  /*d4a0*/  @!P1 LEA R6, P4, R82, R5, 0x1 ;  /* 0x0000000552069211 */ /* 0x000fe400078808ff */
[----:B------:R-:W-:Y:S02]  /*d4b0*/  @!P3 LEA.HI.X R3, R0, R9, R86, 0x1, P6 ;  /* 0x000000090003b211 */ /* 0x000fe400030f0c56 */
[----:B------:R-:W-:Y:S02]  /*d4c0*/  @!P0 LEA R8, P6, R84, R5, 0x1 ;  /* 0x0000000554088211 */ /* 0x000fe400078c08ff */
[-C--:B------:R-:W-:Y:S01]  /*d4d0*/  @!P2 LEA.HI.X R5, R80, R9.reuse, R85, 0x1, P5 ;  /* 0x000000095005a211 */ /* 0x080fe200028f0c55 */
[----:B------:R0:W-:Y:S01]  /*d4e0*/  @!P3 ST.E.128 desc[UR36][R2.64], R12 ;  /* 0x0000000c0200b985 */ /* 0x0001e2000c101d24 */
[----:B----4-:R-:W-:-:S02]  /*d4f0*/  @!P1 LEA.HI.X R7, R82, R9, R81, 0x1, P4 ;  /* 0x0000000952079211 */ /* 0x010fc400020f0c51 */
[----:B------:R-:W-:Y:S01]  /*d500*/  @!P0 LEA.HI.X R9, R84, R9, R83, 0x1, P6 ;  /* 0x0000000954098211 */ /* 0x000fe200030f0c53 */
[----:B------:R0:W-:Y:S04]  /*d510*/  @!P2 ST.E.128 desc[UR36][R4.64], R36 ;  /* 0x000000240400a985 */ /* 0x0001e8000c101d24 */
[----:B------:R0:W-:Y:S04]  /*d520*/  @!P1 ST.E.128 desc[UR36][R6.64], R52 ;  /* 0x0000003406009985 */ /* 0x0001e8000c101d24 */
[----:B------:R0:W-:Y:S02]  /*d530*/  @!P0 ST.E.128 desc[UR36][R8.64], R68 ;  /* 0x0000004408008985 */ /* 0x0001e4000c101d24 */
.L_x_214:
[----:B------:R-:W-:Y:S05]  /*d540*/  BSYNC B1 ;  /* 0x0000000000017941 */ /* 0x000fea0003800000 */
.L_x_213:
[----:B0-----:R-:W-:Y:S01]  /*d550*/  VIADD R2, R78, 0x60 ;  /* 0x000000604e027836 */ /* 0x001fe20000000000 */
[----:B------:R0:W0:Y:S04]  /*d560*/  SHFL.IDX PT, R9, R22, 0x3, 0x181f ;  /* 0x00781f0016097f89 */ /* 0x00002800000e0000 */
[----:B------:R-:W-:Y:S01]  /*d570*/  ISETP.GE.AND P0, PT, R2, UR17, PT ;  /* 0x0000001102007c0c */ /* 0x000fe2000bf06270 */
[----:B---3--:R-:W3:-:S12]  /*d580*/  SHFL.IDX PT, R17, R17, 0x3, 0x181f ;  /* 0x00781f0011117f89 */ /* 0x008ed800000e0000 */
[----:B------:R-:W-:Y:S05]  /*d590*/  @P0 BRA `(.L_x_215) ;  /* 0x0000002800740947 */ /* 0x000fea0003800000 */
[----:B------:R-:W-:Y:S02]  /*d5a0*/  ULDC UR4, c[0x0][0xac8] ;  /* 0x0002b20000047ab9 */ /* 0x000fe40000000800 */
[----:B------:R-:W-:Y:S02]  /*d5b0*/  ISETP.GE.AND P3, PT, R0, UR4, PT ;  /* 0x0000000400007c0c */ /* 0x000fe4000bf66270 */
[----:B------:R-:W-:Y:S02]  /*d5c0*/  ISETP.GE.AND P4, PT, R80, UR4, PT ;  /* 0x0000000450007c0c */ /* 0x000fe4000bf86270 */
[----:B------:R-:W-:-:S09]  /*d5d0*/  ISETP.GE.AND P5, PT, R82, UR4, PT ;  /* 0x0000000452007c0c */ /* 0x000fd2000bfa6270 */
[-C--:B---3--:R-:W-:Y:S02]  /*d5e0*/  @!P3 LEA R2, P0, R0, R17.reuse, 0x1 ;  /* 0x000000110002b211 */ /* 0x088fe400078008ff */
[-C--:B------:R-:W-:Y:S02]  /*d5f0*/  @!P4 LEA R4, P1, R80, R17.reuse, 0x1 ;  /* 0x000000115004c211 */ /* 0x080fe400078208ff */
[----:B------:R-:W-:Y:S02]  /*d600*/  @!P5 LEA R6, P2, R82, R17, 0x1 ;  /* 0x000000115206d211 */ /* 0x000fe400078408ff */
[-C--:B0-----:R-:W-:Y:S02]  /*d610*/  @!P3 LEA.HI.X R3, R0, R9.reuse, R86, 0x1, P0 ;  /* 0x000000090003b211 */ /* 0x081fe400000f0c56 */
[-C--:B------:R-:W-:Y:S02]  /*d620*/  @!P4 LEA.HI.X R5, R80, R9.reuse, R85, 0x1, P1 ;  /* 0x000000095005c211 */ /* 0x080fe400008f0c55 */
[----:B----4-:R-:W-:Y:S01]  /*d630*/  @!P5 LEA.HI.X R7, R82, R9, R81, 0x1, P2 ;  /* 0x000000095207d211 */ /* 0x010fe200010f0c51 */
[----:B------:R0:W-:Y:S01]  /*d640*/  @!P3 ST.E.128 desc[UR36][R2.64], R24 ;  /* 0x000000180200b985 */ /* 0x0001e2000c101d24 */
[----:B------:R-:W-:-:S03]  /*d650*/  ISETP.GE.AND P0, PT, R84, UR4, PT ;  /* 0x0000000454007c0c */ /* 0x000fc6000bf06270 */
[----:B------:R0:W-:Y:S04]  /*d660*/  @!P4 ST.E.128 desc[UR36][R4.64], R40 ;  /* 0x000000280400c985 */ /* 0x0001e8000c101d24 */
[----:B------:R0:W-:Y:S06]  /*d670*/  @!P5 ST.E.128 desc[UR36][R6.64], R56 ;  /* 0x000000380600d985 */ /* 0x0001ec000c101d24 */
[----:B------:R-:W-:Y:S05]  /*d680*/  @P0 BRA `(.L_x_215) ;  /* 0x0000002800380947 */ /* 0x000fea0003800000 */
[----:B0-----:R-:W-:-:S04]  /*d690*/  LEA R2, P0, R84, R17, 0x1 ;  /* 0x0000001154027211 */ /* 0x001fc800078008ff */
[----:B------:R-:W-:-:S05]  /*d6a0*/  LEA.HI.X R3, R84, R9, R83, 0x1, P0 ;  /* 0x0000000954037211 */ /* 0x000fca00000f0c53 */
[----:B------:R0:W-:Y:S01]  /*d6b0*/  ST.E.128 desc[UR36][R2.64], R72 ;  /* 0x0000004802007985 */ /* 0x0001e2000c101d24 */
[----:B------:R-:W-:Y:S05]  /*d6c0*/  BRA `(.L_x_215) ;  /* 0x0000002800287947 */ /* 0x000fea0003800000 */
.L_x_208:
[----:B------:R-:W-:Y:S01]  /*d6d0*/  ULDC.64 UR14, c[0x0][0xb08] ;  /* 0x0002c200000e7ab9 */ /* 0x000fe20000000a00 */
[----:B------:R-:W-:Y:S01]  /*d6e0*/  R2UR UR18, R216 ;  /* 0x00000000d81272ca */ /* 0x000fe200000e0000 */
[----:B------:R-:W-:Y:S01]  /*d6f0*/  UIMAD UR12, UR16, UR14, URZ ;  /* 0x0000000e100c72a4 */ /* 0x000fe2000f8e023f */
[----:B------:R-:W-:Y:S01]  /*d700*/  R2UR UR17, R215 ;  /* 0x00000000d71172ca */ /* 0x000fe200000e0000 */
[----:B------:R-:W-:Y:S01]  /*d710*/  UIMAD.WIDE.U32 UR10, UR4, UR14, URZ ;  /* 0x0000000e040a72a5 */ /* 0x000fe2000f8e003f */
[----:B0-----:R-:W-:Y:S01]  /*d720*/  IMAD.MOV.U32 R5, RZ, RZ, R8 ;  /* 0x000000ffff057224 */ /* 0x001fe200078e0008 */
[----:B------:R-:W-:Y:S01]  /*d730*/  UIMAD UR12, UR4, UR15, UR12 ;  /* 0x0000000f040c72a4 */ /* 0x000fe2000f8e020c */
[C---:B------:R-:W-:Y:S01]  /*d740*/  VIADD R160, R23.reuse, 0x70 ;  /* 0x0000007017a07836 */ /* 0x040fe20000000000 */
[----:B------:R-:W-:Y:S01]  /*d750*/  USHF.R.S32.HI UR4, URZ, 0x1f, UR9 ;  /* 0x0000001f3f047899 */ /* 0x000fe20008011409 */
[C---:B------:R-:W-:Y:S01]  /*d760*/  VIADD R162, R23.reuse, 0x68 ;  /* 0x0000006817a27836 */ /* 0x040fe20000000000 */
[----:B------:R-:W-:Y:S01]  /*d770*/  UIADD3 UR11, UR11, UR12, URZ ;  /* 0x0000000c0b0b7290 */ /* 0x000fe2000fffe03f */
[C---:B------:R-:W-:Y:S01]  /*d780*/  VIADD R164, R23.reuse, 0x60 ;  /* 0x0000006017a47836 */ /* 0x040fe20000000000 */
[----:B------:R-:W-:Y:S01]  /*d790*/  ULDC.64 UR14, c[0x0][0xb40] ;  /* 0x0002d000000e7ab9 */ /* 0x000fe20000000a00 */
[----:B------:R-:W-:Y:S01]  /*d7a0*/  ULDC.64 UR12, c[0x0][0xb38] ;  /* 0x0002ce00000c7ab9 */ /* 0x000fe20000000a00 */
[----:B------:R-:W-:Y:S01]  /*d7b0*/  UIMAD UR4, UR4, UR14, URZ ;  /* 0x0000000e040472a4 */ /* 0x000fe2000f8e023f */
[C---:B------:R-:W-:Y:S01]  /*d7c0*/  VIADD R166, R23.reuse, 0x58 ;  /* 0x0000005817a67836 */ /* 0x040fe20000000000 */
[----:B------:R-:W-:Y:S01]  /*d7d0*/  UIMAD.WIDE.U32 UR10, UR18, UR12, UR10 ;  /* 0x0000000c120a72a5 */ /* 0x000fe2000f8e000a */
[C---:B------:R-:W-:Y:S01]  /*d7e0*/  VIADD R168, R23.reuse, 0x50 ;  /* 0x0000005017a87836 */ /* 0x040fe20000000000 */
[----:B------:R-:W-:Y:S01]  /*d7f0*/  UIMAD UR4, UR9, UR15, UR4 ;  /* 0x0000000f090472a4 */ /* 0x000fe2000f8e0204 */
[C---:B------:R-:W-:Y:S01]  /*d800*/  VIADD R170, R23.reuse, 0x48 ;  /* 0x0000004817aa7836 */ /* 0x040fe20000000000 */
[----:B------:R-:W-:Y:S01]  /*d810*/  UIMAD UR11, UR18, UR13, UR11 ;  /* 0x0000000d120b72a4 */ /* 0x000fe2000f8e020b */
[C---:B------:R-:W-:Y:S01]  /*d820*/  VIADD R172, R23.reuse, 0x40 ;  /* 0x0000004017ac7836 */ /* 0x040fe20000000000 */
[----:B------:R-:W-:Y:S01]  /*d830*/  UIADD3 UR8, UR8, 0x38820, URZ ;  /* 0x0003882008087890 */ /* 0x000fe2000fffe03f */
[C---:B------:R-:W-:Y:S01]  /*d840*/  VIADD R176, R23.reuse, 0x30 ;  /* 0x0000003017b07836 */ /* 0x040fe20000000000 */
[----:B------:R-:W-:Y:S01]  /*d850*/  UIMAD.WIDE.U32 UR10, UR9, UR14, UR10 ;  /* 0x0000000e090a72a5 */ /* 0x000fe2000f8e000a */
[C---:B------:R-:W-:Y:S01]  /*d860*/  VIADD R178, R23.reuse, 0x28 ;  /* 0x0000002817b27836 */ /* 0x040fe20000000000 */
[----:B------:R-:W-:Y:S01]  /*d870*/  ULDC.64 UR12, c[0x0][0xb48] ;  /* 0x0002d200000c7ab9 */ /* 0x000fe20000000a00 */
[----:B------:R-:W-:Y:S01]  /*d880*/  @UP1 ULDC UR9, c[0x0][0xbec] ;  /* 0x0002fb0000091ab9 */ /* 0x000fe20000000800 */
[----:B------:R-:W-:Y:S01]  /*d890*/  UIADD3 UR11, UR11, UR4, URZ ;  /* 0x000000040b0b7290 */ /* 0x000fe2000fffe03f */
[----:B------:R-:W-:Y:S01]  /*d8a0*/  @P1 IMAD.HI.U32 R0, R8, UR9, RZ ;  /* 0x0000000908001c27 */ /* 0x000fe2000f8e00ff */
[----:B------:R-:W-:Y:S01]  /*d8b0*/  UPRMT UR8, URZ, 0x654, UR8 ;  /* 0x000006543f087896 */ /* 0x000fe20008000008 */
[C---:B------:R-:W-:Y:S01]  /*d8c0*/  IADD3 R174, R23.reuse, 0x38, RZ ;  /* 0x0000003817ae7810 */ /* 0x040fe20007ffe0ff */
[----:B------:R-:W-:Y:S01]  /*d8d0*/  @UP1 ULDC UR4, c[0x0][0xbf0] ;  /* 0x0002fc0000041ab9 */ /* 0x000fe20000000800 */
[----:B------:R-:W-:Y:S01]  /*d8e0*/  UIMAD.WIDE.U32 UR10, UR17, UR12, UR10 ;  /* 0x0000000c110a72a5 */ /* 0x000fe2000f8e000a */
[----:B------:R-:W-:Y:S01]  /*d8f0*/  @P1 SHF.R.U32.HI R5, RZ, UR4, R0 ;  /* 0x00000004ff051c19 */ /* 0x000fe20008011600 */
[----:B------:R-:W-:Y:S01]  /*d900*/  VIADD R180, R23, 0x20 ;  /* 0x0000002017b47836 */ /* 0x000fe20000000000 */
[----:B------:R-:W-:Y:S01]  /*d910*/  BSSY B1, `(.L_x_216) ;  /* 0x00000ce000017945 */ /* 0x000fe20003800000 */
[----:B------:R-:W-:Y:S01]  /*d920*/  UIMAD UR4, UR17, UR13, UR11 ;  /* 0x0000000d110472a4 */ /* 0x000fe2000f8e020b */
[--C-:B------:R-:W-:Y:S01]  /*d930*/  SHF.R.S32.HI R0, RZ, 0x1f, R5.reuse ;  /* 0x0000001fff007819 */ /* 0x100fe20000011405 */
[----:B------:R-:W-:Y:S01]  /*d940*/  IMAD.MOV R7, RZ, RZ, -R5 ;  /* 0x000000ffff077224 */ /* 0x000fe200078e0a05 */
[----:B------:R-:W-:Y:S01]  /*d950*/  ULDC.64 UR12, c[0x0][0xb30] ;  /* 0x0002cc00000c7ab9 */ /* 0x000fe20000000a00 */
[----:B------:R-:W-:Y:S01]  /*d960*/  IMAD.U32 R3, RZ, RZ, UR11 ;  /* 0x0000000bff037e24 */ /* 0x000fe2000f8e00ff */
[----:B------:R-:W-:Y:S01]  /*d970*/  SYNCS.ARRIVE.TRANS64.RED.A1T0 RZ, [UR8], RZ ;  /* 0x000000ffffff79a7 */ /* 0x000fe20008100408 */
[----:B------:R-:W-:Y:S01]  /*d980*/  IMAD R7, R7, UR20, R8 ;  /* 0x0000001407077c24 */ /* 0x000fe2000f8e0208 */
[----:B------:R-:W-:Y:S01]  /*d990*/  SHF.R.S32.HI R18, RZ, 0x1f, R217 ;  /* 0x0000001fff127819 */ /* 0x000fe200000114d9 */
[----:B------:R-:W-:Y:S01]  /*d9a0*/  IMAD R0, R0, UR12, RZ ;  /* 0x0000000c00007c24 */ /* 0x000fe2000f8e02ff */
[----:B------:R-:W-:Y:S01]  /*d9b0*/  SHF.R.S32.HI R20, RZ, 0x1f, R218 ;  /* 0x0000001fff147819 */ /* 0x000fe200000114da */
[----:B------:R-:W-:Y:S01]  /*d9c0*/  IMAD.U32 R2, RZ, RZ, UR10 ;  /* 0x0000000aff027e24 */ /* 0x000fe2000f8e00ff */
[----:B------:R-:W-:Y:S01]  /*d9d0*/  ULDC.64 UR10, c[0x0][0xb28] ;  /* 0x0002ca00000a7ab9 */ /* 0x000fe20000000a00 */
[----:B------:R-:W-:Y:S01]  /*d9e0*/  IMAD.U32 R3, RZ, RZ, UR4 ;  /* 0x00000004ff037e24 */ /* 0x000fe2000f8e00ff */
[----:B------:R-:W-:Y:S01]  /*d9f0*/  SHF.R.S32.HI R21, RZ, 0x1f, R219 ;  /* 0x0000001fff157819 */ /* 0x000fe200000114db */
[C---:B------:R-:W-:Y:S01]  /*da00*/  IMAD R9, R5.reuse, UR13, R0 ;  /* 0x0000000d05097c24 */ /* 0x040fe2000f8e0200 */
[----:B------:R-:W-:Y:S01]  /*da10*/  SHF.R.S32.HI R0, RZ, 0x1f, R7 ;  /* 0x0000001fff007819 */ /* 0x000fe20000011407 */
[----:B------:R-:W-:Y:S01]  /*da20*/  IMAD.WIDE.U32 R2, R5, UR12, R2 ;  /* 0x0000000c05027c25 */ /* 0x000fe2000f8e0002 */
[----:B------:R-:W-:-:S02]  /*da30*/  SHF.R.S32.HI R22, RZ, 0x1f, R220 ;  /* 0x0000001fff167819 */ /* 0x000fc400000114dc */
[----:B------:R-:W-:Y:S01]  /*da40*/  SHF.R.S32.HI R152, RZ, 0x1f, R221 ;  /* 0x0000001fff987819 */ /* 0x000fe200000114dd */
[----:B------:R-:W-:Y:S01]  /*da50*/  IMAD R0, R0, UR10, RZ ;  /* 0x0000000a00007c24 */ /* 0x000fe2000f8e02ff */
[----:B------:R-:W-:Y:S01]  /*da60*/  SHF.R.S32.HI R153, RZ, 0x1f, R222 ;  /* 0x0000001fff997819 */ /* 0x000fe200000114de */
[----:B------:R-:W-:Y:S01]  /*da70*/  IMAD.IADD R3, R3, 0x1, R9 ;  /* 0x0000000103037824 */ /* 0x000fe200078e0209 */
[----:B------:R-:W-:Y:S01]  /*da80*/  SHF.R.S32.HI R154, RZ, 0x1f, R223 ;  /* 0x0000001fff9a7819 */ /* 0x000fe200000114df */
[C---:B------:R-:W-:Y:S01]  /*da90*/  IMAD R5, R7.reuse, UR11, R0 ;  /* 0x0000000b07057c24 */ /* 0x040fe2000f8e0200 */
[----:B------:R-:W-:Y:S01]  /*daa0*/  SHF.R.S32.HI R155, RZ, 0x1f, R224 ;  /* 0x0000001fff9b7819 */ /* 0x000fe200000114e0 */
[----:B------:R-:W-:Y:S01]  /*dab0*/  IMAD.WIDE.U32 R2, R7, UR10, R2 ;  /* 0x0000000a07027c25 */ /* 0x000fe2000f8e0002 */
[----:B------:R-:W-:Y:S01]  /*dac0*/  ULDC.64 UR10, c[0x0][0xb00] ;  /* 0x0002c000000a7ab9 */ /* 0x000fe20000000a00 */
[----:B------:R-:W-:Y:S02]  /*dad0*/  SHF.R.S32.HI R156, RZ, 0x1f, R225 ;  /* 0x0000001fff9c7819 */ /* 0x000fe400000114e1 */
[----:B------:R-:W-:Y:S01]  /*dae0*/  IMAD.IADD R3, R3, 0x1, R5 ;  /* 0x0000000103037824 */ /* 0x000fe200078e0205 */
[C---:B------:R-:W-:Y:S01]  /*daf0*/  LEA R0, P1, R2.reuse, UR10, 0x2 ;  /* 0x0000000a02007c11 */ /* 0x040fe2000f8210ff */
[C---:B------:R-:W-:Y:S01]  /*db00*/  VIADD R182, R23.reuse, 0x18 ;  /* 0x0000001817b67836 */ /* 0x040fe20000000000 */
[----:B------:R-:W-:Y:S01]  /*db10*/  SHF.R.S32.HI R157, RZ, 0x1f, R226 ;  /* 0x0000001fff9d7819 */ /* 0x000fe200000114e2 */
[C---:B------:R-:W-:Y:S01]  /*db20*/  VIADD R184, R23.reuse, 0x10 ;  /* 0x0000001017b87836 */ /* 0x040fe20000000000 */
[----:B------:R-:W-:Y:S01]  /*db30*/  LEA.HI.X R12, R2, UR11, R3, 0x2, P1 ;  /* 0x0000000b020c7c11 */ /* 0x000fe200088f1403 */
[C---:B------:R-:W-:Y:S01]  /*db40*/  VIADD R186, R23.reuse, 0x8 ;  /* 0x0000000817ba7836 */ /* 0x040fe20000000000 */
[----:B------:R0:W1:Y:S01]  /*db50*/  SHFL.IDX PT, R2, R0, RZ, 0x1c1f ;  /* 0x001c1fff00027589 */ /* 0x00006200000e0000 */
[----:B------:R-:W-:Y:S01]  /*db60*/  SHF.R.S32.HI R158, RZ, 0x1f, R227 ;  /* 0x0000001fff9e7819 */ /* 0x000fe200000114e3 */
[C---:B------:R-:W-:Y:S01]  /*db70*/  VIADD R159, R23.reuse, 0x70 ;  /* 0x00000070179f7836 */ /* 0x040fe20000000000 */
[----:B------:R-:W-:Y:S01]  /*db80*/  SHF.R.S32.HI R160, RZ, 0x1f, R160 ;  /* 0x0000001fffa07819 */ /* 0x000fe200000114a0 */
[----:B------:R0:W2:Y:S01]  /*db90*/  SHFL.IDX PT, R3, R12, RZ, 0x1c1f ;  /* 0x001c1fff0c037589 */ /* 0x0000a200000e0000 */
        /* <DEDUP_REMOVED lines=26> */
[----:B012---:R-:W-:Y:S06]  /*dd40*/  @P2 BRA `(.L_x_217) ;  /* 0x0000000800282947 */ /* 0x007fec0003800000 */
[----:B------:R-:W-:Y:S01]  /*dd50*/  ULDC UR4, c[0x0][0xac8] ;  /* 0x0002b20000047ab9 */ /* 0x000fe20000000800 */
[C---:B------:R-:W-:Y:S01]  /*dd60*/  VIADD R13, R23.reuse, 0xe0 ;  /* 0x000000e0170d7836 */ /* 0x040fe20000000000 */
[C---:B------:R-:W-:Y:S01]  /*dd70*/  ISETP.GE.AND P2, PT, R23.reuse, UR4, PT ;  /* 0x0000000417007c0c */ /* 0x040fe2000bf46270 */
[----:B------:R-:W-:Y:S01]  /*dd80*/  VIADD R17, R23, 0xe8 ;  /* 0x000000e817117836 */ /* 0x000fe20000000000 */
[----:B------:R-:W-:Y:S01]  /*dd90*/  ISETP.GE.AND P1, PT, R185, UR4, PT ;  /* 0x00000004b9007c0c */ /* 0x000fe2000bf26270 */
[----:B------:R-:W-:Y:S01]  /*dda0*/  VIADD R19, R23, 0xf0 ;  /* 0x000000f017137836 */ /* 0x000fe20000000000 */
[----:B------:R-:W-:Y:S02]  /*ddb0*/  ISETP.GE.AND P3, PT, R183, UR4, PT ;  /* 0x00000004b7007c0c */ /* 0x000fe4000bf66270 */
[----:B------:R-:W-:-:S07]  /*ddc0*/  ISETP.GE.AND P4, PT, R181, UR4, PT ;  /* 0x00000004b5007c0c */ /* 0x000fce000bf86270 */
[----:B------:R-:W-:Y:S02]  /*ddd0*/  @!P2 IMAD.WIDE R4, R23, 0x4, R2 ;  /* 0x000000041704a825 */ /* 0x000fe400078e0202 */
[----:B------:R-:W-:-:S03]  /*dde0*/  @!P1 LEA R6, P5, R185, R2, 0x2 ;  /* 0x00000002b9069211 */ /* 0x000fc600078a10ff */
[----:B------:R0:W-:Y:S01]  /*ddf0*/  @!P2 ST.E.64 desc[UR36][R4.64], R24 ;  /* 0x000000180400a985 */ /* 0x0001e2000c101b24 */
[----:B------:R-:W-:Y:S02]  /*de00*/  ISETP.GE.AND P2, PT, R179, UR4, PT ;  /* 0x00000004b3007c0c */ /* 0x000fe4000bf46270 */
[----:B------:R-:W-:-:S05]  /*de10*/  @!P1 LEA.HI.X R7, R185, R3, R186, 0x2, P5 ;  /* 0x00000003b9079211 */ /* 0x000fca00028f14ba */
[----:B------:R1:W-:Y:S01]  /*de20*/  @!P1 ST.E.64 desc[UR36][R6.64], R28 ;  /* 0x0000001c06009985 */ /* 0x0003e2000c101b24 */
[----:B------:R-:W-:Y:S02]  /*de30*/  ISETP.GE.AND P1, PT, R177, UR4, PT ;  /* 0x00000004b1007c0c */ /* 0x000fe4000bf26270 */
[----:B0-----:R-:W-:-:S04]  /*de40*/  @!P3 LEA R4, P6, R183, R2, 0x2 ;  /* 0x00000002b704b211 */ /* 0x001fc800078c10ff */
[----:B------:R-:W-:Y:S02]  /*de50*/  @!P3 LEA.HI.X R5, R183, R3, R184, 0x2, P6 ;  /* 0x00000003b705b211 */ /* 0x000fe400030f14b8 */
[----:B-1----:R-:W-:-:S03]  /*de60*/  @!P4 LEA R6, P5, R181, R2, 0x2 ;  /* 0x00000002b506c211 */ /* 0x002fc600078a10ff */
        /* <DEDUP_REMOVED lines=34> */
[----:B------:R-:W-:Y:S02]  /*e090*/  @!P4 LEA.HI.X R7, R165, R3, R166, 0x2, P5 ;  /* 0x00000003a507c211 */ /* 0x000fe400028f14a6 */
[----:B------:R-:W-:-:S03]  /*e0a0*/  ISETP.GE.AND P5, PT, R227, UR4, PT ;  /* 0x00000004e3007c0c */ /* 0x000fc6000bfa6270 */
[----:B------:R1:W-:Y:S01]  /*e0b0*/  @!P4 ST.E.64 desc[UR36][R6.64], R68 ;  /* 0x000000440600c985 */ /* 0x0003e2000c101b24 */
[----:B------:R-:W-:Y:S02]  /*e0c0*/  ISETP.GE.AND P4, PT, R226, UR4, PT ;  /* 0x00000004e2007c0c */ /* 0x000fe4000bf86270 */
[----:B0-----:R-:W-:-:S04]  /*e0d0*/  @!P2 LEA R4, P6, R163, R2, 0x2 ;  /* 0x00000002a304a211 */ /* 0x001fc800078c10ff */
[----:B------:R-:W-:Y:S02]  /*e0e0*/  @!P2 LEA.HI.X R5, R163, R3, R164, 0x2, P6 ;  /* 0x00000003a305a211 */ /* 0x000fe400030f14a4 */
[----:B-1----:R-:W-:-:S03]  /*e0f0*/  @!P1 LEA R6, P6, R161, R2, 0x2 ;  /* 0x00000002a1069211 */ /* 0x002fc600078c10ff */
[----:B------:R0:W-:Y:S01]  /*e100*/  @!P2 ST.E.64 desc[UR36][R4.64], R72 ;  /* 0x000000480400a985 */ /* 0x0001e2000c101b24 */
[----:B------:R-:W-:Y:S02]  /*e110*/  @!P1 LEA.HI.X R7, R161, R3, R162, 0x2, P6 ;  /* 0x00000003a1079211 */ /* 0x000fe400030f14a2 */
[----:B------:R-:W-:-:S03]  /*e120*/  @!P4 LEA R10, P6, R226, R2, 0x2 ;  /* 0x00000002e20ac211 */ /* 0x000fc600078c10ff */
[----:B------:R1:W-:Y:S01]  /*e130*/  @!P1 ST.E.64 desc[UR36][R6.64], R76 ;  /* 0x0000004c06009985 */ /* 0x0003e2000c101b24 */
[----:B------:R-:W-:Y:S02]  /*e140*/  ISETP.GE.AND P1, PT, R225, UR4, PT ;  /* 0x00000004e1007c0c */ /* 0x000fe4000bf26270 */
[----:B------:R-:W-:Y:S02]  /*e150*/  @!P4 LEA.HI.X R11, R226, R3, R157, 0x2, P6 ;  /* 0x00000003e20bc211 */ /* 0x000fe400030f149d */
[----:B0-----:R-:W-:-:S04]  /*e160*/  @!P3 LEA R4, P2, R159, R2, 0x2 ;  /* 0x000000029f04b211 */ /* 0x001fc800078410ff */
[----:B------:R-:W-:Y:S02]  /*e170*/  @!P3 LEA.HI.X R5, R159, R3, R160, 0x2, P2 ;  /* 0x000000039f05b211 */ /* 0x000fe400010f14a0 */
[----:B------:R-:W-:-:S03]  /*e180*/  @!P5 LEA R8, P2, R227, R2, 0x2 ;  /* 0x00000002e308d211 */ /* 0x000fc600078410ff */
[----:B------:R0:W-:Y:S01]  /*e190*/  @!P3 ST.E.64 desc[UR36][R4.64], R80 ;  /* 0x000000500400b985 */ /* 0x0001e2000c101b24 */
[----:B------:R-:W-:Y:S02]  /*e1a0*/  ISETP.GE.AND P3, PT, R224, UR4, PT ;  /* 0x00000004e0007c0c */ /* 0x000fe4000bf66270 */
[----:B------:R-:W-:Y:S02]  /*e1b0*/  @!P5 LEA.HI.X R9, R227, R3, R158, 0x2, P2 ;  /* 0x00000003e309d211 */ /* 0x000fe400010f149e */
[----:B------:R-:W-:-:S03]  /*e1c0*/  ISETP.GE.AND P2, PT, R223, UR4, PT ;  /* 0x00000004df007c0c */ /* 0x000fc6000bf46270 */
[----:B------:R2:W-:Y:S01]  /*e1d0*/  @!P5 ST.E.64 desc[UR36][R8.64], R84 ;  /* 0x000000540800d985 */ /* 0x0005e2000c101b24 */
[----:B------:R-:W-:-:S03]  /*e1e0*/  @!P1 LEA R14, P5, R225, R2, 0x2 ;  /* 0x00000002e10e9211 */ /* 0x000fc600078a10ff */
[----:B------:R3:W-:Y:S01]  /*e1f0*/  @!P4 ST.E.64 desc[UR36][R10.64], R88 ;  /* 0x000000580a00c985 */ /* 0x0007e2000c101b24 */
[----:B------:R-:W-:Y:S02]  /*e200*/  ISETP.GE.AND P4, PT, R222, UR4, PT ;  /* 0x00000004de007c0c */ /* 0x000fe4000bf86270 */
[CC--:B-1----:R-:W-:Y:S02]  /*e210*/  @!P3 LEA R6, P6, R224.reuse, R2.reuse, 0x2 ;  /* 0x00000002e006b211 */ /* 0x0c2fe400078c10ff */
[-C--:B------:R-:W-:Y:S02]  /*e220*/  @!P1 LEA.HI.X R15, R225, R3.reuse, R156, 0x2, P5 ;  /* 0x00000003e10f9211 */ /* 0x080fe400028f149c */
[----:B------:R-:W-:Y:S02]  /*e230*/  @!P3 LEA.HI.X R7, R224, R3, R155, 0x2, P6 ;  /* 0x00000003e007b211 */ /* 0x000fe400030f149b */
[----:B------:R-:W-:Y:S01]  /*e240*/  ISETP.GE.AND P6, PT, R221, UR4, PT ;  /* 0x00000004dd007c0c */ /* 0x000fe2000bfc6270 */
[----:B------:R-:W-:Y:S01]  /*e250*/  @!P1 ST.E.64 desc[UR36][R14.64], R92 ;  /* 0x0000005c0e009985 */ /* 0x000fe2000c101b24 */
[----:B0-----:R-:W-:-:S03]  /*e260*/  @!P2 LEA R4, P5, R223, R2, 0x2 ;  /* 0x00000002df04a211 */ /* 0x001fc600078a10ff */
[----:B------:R0:W-:Y:S01]  /*e270*/  @!P3 ST.E.64 desc[UR36][R6.64], R96 ;  /* 0x000000600600b985 */ /* 0x0001e2000c101b24 */
[-C--:B------:R-:W-:Y:S02]  /*e280*/  @!P2 LEA.HI.X R5, R223, R3.reuse, R154, 0x2, P5 ;  /* 0x00000003df05a211 */ /* 0x080fe400028f149a */
[----:B------:R-:W-:Y:S02]  /*e290*/  ISETP.GE.AND P3, PT, R220, UR4, PT ;  /* 0x00000004dc007c0c */ /* 0x000fe4000bf66270 */
[CC--:B--2---:R-:W-:Y:S01]  /*e2a0*/  @!P4 LEA R8, P1, R222.reuse, R2.reuse, 0x2 ;  /* 0x00000002de08c211 */ /* 0x0c4fe200078210ff */
[----:B------:R1:W-:Y:S01]  /*e2b0*/  @!P2 ST.E.64 desc[UR36][R4.64], R100 ;  /* 0x000000640400a985 */ /* 0x0003e2000c101b24 */
[----:B------:R-:W-:Y:S02]  /*e2c0*/  ISETP.GE.AND P2, PT, R219, UR4, PT ;  /* 0x00000004db007c0c */ /* 0x000fe4000bf46270 */
[----:B---3--:R-:W-:Y:S02]  /*e2d0*/  @!P6 LEA R10, P5, R221, R2, 0x2 ;  /* 0x00000002dd0ae211 */ /* 0x008fe400078a10ff */
[----:B------:R-:W-:-:S02]  /*e2e0*/  @!P4 LEA.HI.X R9, R222, R3, R153, 0x2, P1 ;  /* 0x00000003de09c211 */ /* 0x000fc400008f1499 */
[----:B------:R-:W-:Y:S02]  /*e2f0*/  @!P6 LEA.HI.X R11, R221, R3, R152, 0x2, P5 ;  /* 0x00000003dd0be211 */ /* 0x000fe400028f1498 */
[----:B------:R-:W-:Y:S01]  /*e300*/  ISETP.GE.AND P1, PT, R218, UR4, PT ;  /* 0x00000004da007c0c */ /* 0x000fe2000bf26270 */
[----:B------:R2:W-:Y:S01]  /*e310*/  @!P4 ST.E.64 desc[UR36][R8.64], R104 ;  /* 0x000000680800c985 */ /* 0x0005e2000c101b24 */
[----:B------:R-:W-:-:S03]  /*e320*/  ISETP.GE.AND P5, PT, R217, UR4, PT ;  /* 0x00000004d9007c0c */ /* 0x000fc6000bfa6270 */
[----:B------:R3:W-:Y:S01]  /*e330*/  @!P6 ST.E.64 desc[UR36][R10.64], R108 ;  /* 0x0000006c0a00e985 */ /* 0x0007e2000c101b24 */
[CC--:B0-----:R-:W-:Y:S02]  /*e340*/  @!P3 LEA R6, P6, R220.reuse, R2.reuse, 0x2 ;  /* 0x00000002dc06b211 */ /* 0x0c1fe400078c10ff */
[CC--:B-1----:R-:W-:Y:S02]  /*e350*/  @!P2 LEA R4, P4, R219.reuse, R2.reuse, 0x2 ;  /* 0x00000002db04a211 */ /* 0x0c2fe400078810ff */
[-C--:B------:R-:W-:Y:S02]  /*e360*/  @!P3 LEA.HI.X R7, R220, R3.reuse, R22, 0x2, P6 ;  /* 0x00000003dc07b211 */ /* 0x080fe400030f1416 */
[----:B------:R-:W-:Y:S02]  /*e370*/  @!P2 LEA.HI.X R5, R219, R3, R21, 0x2, P4 ;  /* 0x00000003db05a211 */ /* 0x000fe400020f1415 */
[----:B------:R-:W-:Y:S01]  /*e380*/  ISETP.GE.AND P4, PT, R214, UR4, PT ;  /* 0x00000004d6007c0c */ /* 0x000fe2000bf86270 */
[----:B------:R0:W-:Y:S01]  /*e390*/  @!P3 ST.E.64 desc[UR36][R6.64], R112 ;  /* 0x000000700600b985 */ /* 0x0001e2000c101b24 */
[----:B------:R-:W-:-:S03]  /*e3a0*/  @!P1 LEA R14, P6, R218, R2, 0x2 ;  /* 0x00000002da0e9211 */ /* 0x000fc600078c10ff */
[----:B------:R-:W-:Y:S01]  /*e3b0*/  @!P2 ST.E.64 desc[UR36][R4.64], R116 ;  /* 0x000000740400a985 */ /* 0x000fe2000c101b24 */
[CC--:B--2---:R-:W-:Y:S02]  /*e3c0*/  @!P5 LEA R8, P2, R217.reuse, R2.reuse, 0x2 ;  /* 0x00000002d908d211 */ /* 0x0c4fe400078410ff */
[-C--:B------:R-:W-:Y:S02]  /*e3d0*/  @!P1 LEA.HI.X R15, R218, R3.reuse, R20, 0x2, P6 ;  /* 0x00000003da0f9211 */ /* 0x080fe400030f1414 */
[----:B------:R-:W-:Y:S02]  /*e3e0*/  @!P5 LEA.HI.X R9, R217, R3, R18, 0x2, P2 ;  /* 0x00000003d909d211 */ /* 0x000fe400010f1412 */
[----:B------:R-:W-:Y:S01]  /*e3f0*/  ISETP.GE.AND P2, PT, R213, UR4, PT ;  /* 0x00000004d5007c0c */ /* 0x000fe2000bf46270 */
[----:B------:R1:W-:Y:S01]  /*e400*/  @!P1 ST.E.64 desc[UR36][R14.64], R120 ;  /* 0x000000780e009985 */ /* 0x0003e2000c101b24 */
[----:B---3--:R-:W-:Y:S02]  /*e410*/  SHF.R.S32.HI R11, RZ, 0x1f, R214 ;  /* 0x0000001fff0b7819 */ /* 0x008fe400000114d6 */
[----:B------:R-:W-:Y:S01]  /*e420*/  @!P4 LEA R10, P3, R214, R2, 0x2 ;  /* 0x00000002d60ac211 */ /* 0x000fe200078610ff */
[----:B------:R2:W-:Y:S01]  /*e430*/  @!P5 ST.E.64 desc[UR36][R8.64], R124 ;  /* 0x0000007c0800d985 */ /* 0x0005e2000c101b24 */
[----:B------:R-:W-:-:S02]  /*e440*/  ISETP.GE.AND P1, PT, R13, UR4, PT ;  /* 0x000000040d007c0c */ /* 0x000fc4000bf26270 */
[----:B------:R-:W-:Y:S02]  /*e450*/  @!P4 LEA.HI.X R11, R214, R3, R11, 0x2, P3 ;  /* 0x00000003d60bc211 */ /* 0x000fe400018f140b */
[----:B------:R-:W-:Y:S02]  /*e460*/  ISETP.GE.AND P3, PT, R17, UR4, PT ;  /* 0x0000000411007c0c */ /* 0x000fe4000bf66270 */
[----:B0-----:R-:W-:Y:S01]  /*e470*/  SHF.R.S32.HI R7, RZ, 0x1f, R213 ;  /* 0x0000001fff077819 */ /* 0x001fe200000114d5 */
[----:B------:R0:W-:Y:S01]  /*e480*/  @!P4 ST.E.64 desc[UR36][R10.64], R128 ;  /* 0x000000800a00c985 */ /* 0x0001e2000c101b24 */
[----:B------:R-:W-:Y:S01]  /*e490*/  ISETP.GE.AND P4, PT, R19, UR4, PT ;  /* 0x0000000413007c0c */ /* 0x000fe2000bf86270 */
[----:B-1----:R-:W-:Y:S01]  /*e4a0*/  VIADD R15, R23, 0xf8 ;  /* 0x000000f8170f7836 */ /* 0x002fe20000000000 */
[----:B------:R-:W-:Y:S02]  /*e4b0*/  @!P2 LEA R6, P5, R213, R2, 0x2 ;  /* 0x00000002d506a211 */ /* 0x000fe400078a10ff */
[----:B------:R-:W-:-:S02]  /*e4c0*/  SHF.R.S32.HI R5, RZ, 0x1f, R13 ;  /* 0x0000001fff057819 */ /* 0x000fc4000001140d */
[-C--:B------:R-:W-:Y:S02]  /*e4d0*/  @!P1 LEA R4, P6, R13, R2.reuse, 0x2 ;  /* 0x000000020d049211 */ /* 0x080fe400078c10ff */
[-C--:B------:R-:W-:Y:S02]  /*e4e0*/  @!P2 LEA.HI.X R7, R213, R3.reuse, R7, 0x2, P5 ;  /* 0x00000003d507a211 */ /* 0x080fe400028f1407 */
[----:B------:R-:W-:Y:S02]  /*e4f0*/  ISETP.GE.AND P5, PT, R15, UR4, PT ;  /* 0x000000040f007c0c */ /* 0x000fe4000bfa6270 */
[----:B------:R-:W-:Y:S01]  /*e500*/  @!P1 LEA.HI.X R5, R13, R3, R5, 0x2, P6 ;  /* 0x000000030d059211 */ /* 0x000fe200030f1405 */
[----:B------:R1:W-:Y:S01]  /*e510*/  @!P2 ST.E.64 desc[UR36][R6.64], R132 ;  /* 0x000000840600a985 */ /* 0x0003e2000c101b24 */
[----:B--2---:R-:W-:Y:S02]  /*e520*/  SHF.R.S32.HI R9, RZ, 0x1f, R17 ;  /* 0x0000001fff097819 */ /* 0x004fe40000011411 */
[----:B------:R-:W-:Y:S01]  /*e530*/  @!P3 LEA R8, P6, R17, R2, 0x2 ;  /* 0x000000021108b211 */ /* 0x000fe200078c10ff */
[----:B------:R1:W-:Y:S01]  /*e540*/  @!P1 ST.E.64 desc[UR36][R4.64], R136 ;  /* 0x0000008804009985 */ /* 0x0003e2000c101b24 */
[----:B0-----:R-:W-:-:S02]  /*e550*/  SHF.R.S32.HI R11, RZ, 0x1f, R19 ;  /* 0x0000001fff0b7819 */ /* 0x001fc40000011413 */
[-C--:B------:R-:W-:Y:S02]  /*e560*/  @!P3 LEA.HI.X R9, R17, R3.reuse, R9, 0x2, P6 ;  /* 0x000000031109b211 */ /* 0x080fe400030f1409 */
[CC--:B------:R-:W-:Y:S02]  /*e570*/  @!P4 LEA R10, P6, R19.reuse, R2.reuse, 0x2 ;  /* 0x00000002130ac211 */ /* 0x0c0fe400078c10ff */
[----:B------:R-:W-:Y:S01]  /*e580*/  SHF.R.S32.HI R13, RZ, 0x1f, R15 ;  /* 0x0000001fff0d7819 */ /* 0x000fe2000001140f */
[----:B------:R1:W-:Y:S01]  /*e590*/  @!P3 ST.E.64 desc[UR36][R8.64], R140 ;  /* 0x0000008c0800b985 */ /* 0x0003e2000c101b24 */
[----:B------:R-:W-:Y:S02]  /*e5a0*/  @!P4 LEA.HI.X R11, R19, R3, R11, 0x2, P6 ;  /* 0x00000003130bc211 */ /* 0x000fe400030f140b */
[----:B------:R-:W-:-:S03]  /*e5b0*/  @!P5 LEA R2, P6, R15, R2, 0x2 ;  /* 0x000000020f02d211 */ /* 0x000fc600078c10ff */
[----:B------:R1:W-:Y:S01]  /*e5c0*/  @!P4 ST.E.64 desc[UR36][R10.64], R144 ;  /* 0x000000900a00c985 */ /* 0x0003e2000c101b24 */
[----:B------:R-:W-:-:S05]  /*e5d0*/  @!P5 LEA.HI.X R3, R15, R3, R13, 0x2, P6 ;  /* 0x000000030f03d211 */ /* 0x000fca00030f140d */
[----:B------:R1:W-:Y:S04]  /*e5e0*/  @!P5 ST.E.64 desc[UR36][R2.64], R148 ;  /* 0x000000940200d985 */ /* 0x0003e8000c101b24 */
.L_x_217:
[----:B------:R-:W-:Y:S05]  /*e5f0*/  BSYNC B1 ;  /* 0x0000000000017941 */ /* 0x000fea0003800000 */
.L_x_216:
[----:B-1----:R0:W1:Y:S04]  /*e600*/  SHFL.IDX PT, R3, R12, 0x1, 0x1c1f ;  /* 0x003c1f000c037f89 */ /* 0x00206800000e0000 */
[----:B------:R0:W2:Y:S01]  /*e610*/  SHFL.IDX PT, R2, R0, 0x1, 0x1c1f ;  /* 0x003c1f0000027f89 */ /* 0x0000a200000e0000 */
[----:B------:R-:W-:Y:S05]  /*e620*/  @P0 BRA `(.L_x_215) ;  /* 0x0000001800500947 */ /* 0x000fea0003800000 */
[----:B------:R-:W-:Y:S01]  /*e630*/  ULDC UR4, c[0x0][0xac8] ;  /* 0x0002b20000047ab9 */ /* 0x000fe20000000800 */
[----:B------:R-:W-:Y:S01]  /*e640*/  VIADD R19, R23, 0xe0 ;  /* 0x000000e017137836 */ /* 0x000fe20000000000 */
[----:B------:R-:W-:Y:S01]  /*e650*/  ISETP.GE.AND P0, PT, R185, UR4, PT ;  /* 0x00000004b9007c0c */ /* 0x000fe2000bf06270 */
[C---:B------:R-:W-:Y:S01]  /*e660*/  VIADD R17, R23.reuse, 0xf0 ;  /* 0x000000f017117836 */ /* 0x040fe20000000000 */
[----:B------:R-:W-:Y:S02]  /*e670*/  ISETP.GE.AND P6, PT, R23, UR4, PT ;  /* 0x0000000417007c0c */ /* 0x000fe4000bfc6270 */
[----:B------:R-:W-:Y:S02]  /*e680*/  ISETP.GE.AND P1, PT, R183, UR4, PT ;  /* 0x00000004b7007c0c */ /* 0x000fe4000bf26270 */
[----:B------:R-:W-:Y:S02]  /*e690*/  ISETP.GE.AND P2, PT, R181, UR4, PT ;  /* 0x00000004b5007c0c */ /* 0x000fe4000bf46270 */
[----:B------:R-:W-:-:S02]  /*e6a0*/  ISETP.GE.AND P3, PT, R179, UR4, PT ;  /* 0x00000004b3007c0c */ /* 0x000fc4000bf66270 */
[----:B0-----:R-:W-:-:S03]  /*e6b0*/  SHF.R.S32.HI R0, RZ, 0x1f, R19 ;  /* 0x0000001fff007819 */ /* 0x001fc60000011413 */
[-C--:B--2---:R-:W-:Y:S02]  /*e6c0*/  @!P0 LEA R6, P5, R185, R2.reuse, 0x2 ;  /* 0x00000002b9068211 */ /* 0x084fe400078a10ff */
[----:B-1----:R-:W-:Y:S02]  /*e6d0*/  @!P6 IMAD.WIDE R4, R23, 0x4, R2 ;  /* 0x000000041704e825 */ /* 0x002fe400078e0202 */
[-C--:B------:R-:W-:Y:S02]  /*e6e0*/  @!P1 LEA R8, P4, R183, R2.reuse, 0x2 ;  /* 0x00000002b7089211 */ /* 0x080fe400078810ff */
[-C--:B------:R-:W-:Y:S01]  /*e6f0*/  @!P0 LEA.HI.X R7, R185, R3.reuse, R186, 0x2, P5 ;  /* 0x00000003b9078211 */ /* 0x080fe200028f14ba */
[----:B------:R0:W-:Y:S01]  /*e700*/  @!P6 ST.E.64 desc[UR36][R4.64], R26 ;  /* 0x0000001a0400e985 */ /* 0x0001e2000c101b24 */
[----:B------:R-:W-:Y:S02]  /*e710*/  @!P1 LEA.HI.X R9, R183, R3, R184, 0x2, P4 ;  /* 0x00000003b7099211 */ /* 0x000fe400020f14b8 */
[----:B------:R-:W-:Y:S01]  /*e720*/  ISETP.GE.AND P5, PT, R177, UR4, PT ;  /* 0x00000004b1007c0c */ /* 0x000fe2000bfa6270 */
[----:B------:R1:W-:Y:S01]  /*e730*/  @!P0 ST.E.64 desc[UR36][R6.64], R30 ;  /* 0x0000001e06008985 */ /* 0x0003e2000c101b24 */
[----:B------:R-:W-:-:S02]  /*e740*/  @!P2 LEA R10, P6, R181, R2, 0x2 ;  /* 0x00000002b50aa211 */ /* 0x000fc400078c10ff */
[----:B------:R-:W-:Y:S01]  /*e750*/  ISETP.GE.AND P0, PT, R175, UR4, PT ;  /* 0x00000004af007c0c */ /* 0x000fe2000bf06270 */
[----:B------:R2:W-:Y:S01]  /*e760*/  @!P1 ST.E.64 desc[UR36][R8.64], R34 ;  /* 0x0000002208009985 */ /* 0x0005e2000c101b24 */
[-C--:B------:R-:W-:Y:S02]  /*e770*/  @!P2 LEA.HI.X R11, R181, R3.reuse, R182, 0x2, P6 ;  /* 0x00000003b50ba211 */ /* 0x080fe400030f14b6 */
[----:B------:R-:W-:Y:S02]  /*e780*/  ISETP.GE.AND P1, PT, R173, UR4, PT ;  /* 0x00000004ad007c0c */ /* 0x000fe4000bf26270 */
[----:B------:R-:W-:Y:S01]  /*e790*/  @!P3 LEA R12, P4, R179, R2, 0x2 ;  /* 0x00000002b30cb211 */ /* 0x000fe200078810ff */
[----:B------:R3:W-:Y:S01]  /*e7a0*/  @!P2 ST.E.64 desc[UR36][R10.64], R38 ;  /* 0x000000260a00a985 */ /* 0x0007e2000c101b24 */
[----:B------:R-:W-:Y:S02]  /*e7b0*/  ISETP.GE.AND P2, PT, R171, UR4, PT ;  /* 0x00000004ab007c0c */ /* 0x000fe4000bf46270 */
[----:B------:R-:W-:-:S02]  /*e7c0*/  @!P3 LEA.HI.X R13, R179, R3, R180, 0x2, P4 ;  /* 0x00000003b30db211 */ /* 0x000fc400020f14b4 */
[-C--:B0-----:R-:W-:Y:S02]  /*e7d0*/  @!P5 LEA R4, P4, R177, R2.reuse, 0x2 ;  /* 0x00000002b104d211 */ /* 0x081fe400078810ff */
[-C--:B-1----:R-:W-:Y:S01]  /*e7e0*/  @!P0 LEA R6, P6, R175, R2.reuse, 0x2 ;  /* 0x00000002af068211 */ /* 0x082fe200078c10ff */
[----:B------:R-:W-:Y:S01]  /*e7f0*/  @!P3 ST.E.64 desc[UR36][R12.64], R42 ;  /* 0x0000002a0c00b985 */ /* 0x000fe2000c101b24 */
[-C--:B------:R-:W-:Y:S02]  /*e800*/  @!P5 LEA.HI.X R5, R177, R3.reuse, R178, 0x2, P4 ;  /* 0x00000003b105d211 */ /* 0x080fe400020f14b2 */
[----:B------:R-:W-:Y:S02]  /*e810*/  ISETP.GE.AND P3, PT, R169, UR4, PT ;  /* 0x00000004a9007c0c */ /* 0x000fe4000bf66270 */
[----:B------:R-:W-:Y:S01]  /*e820*/  @!P1 LEA R14, P4, R173, R2, 0x2 ;  /* 0x00000002ad0e9211 */ /* 0x000fe200078810ff */
[----:B------:R0:W-:Y:S01]  /*e830*/  @!P5 ST.E.64 desc[UR36][R4.64], R46 ;  /* 0x0000002e0400d985 */ /* 0x0001e2000c101b24 */
[----:B------:R-:W-:-:S02]  /*e840*/  @!P0 LEA.HI.X R7, R175, R3, R176, 0x2, P6 ;  /* 0x00000003af078211 */ /* 0x000fc400030f14b0 */
[-C--:B------:R-:W-:Y:S02]  /*e850*/  @!P1 LEA.HI.X R15, R173, R3.reuse, R174, 0x2, P4 ;  /* 0x00000003ad0f9211 */ /* 0x080fe400020f14ae */
[----:B------:R-:W-:Y:S01]  /*e860*/  ISETP.GE.AND P5, PT, R167, UR4, PT ;  /* 0x00000004a7007c0c */ /* 0x000fe2000bfa6270 */
[----:B------:R1:W-:Y:S01]  /*e870*/  @!P0 ST.E.64 desc[UR36][R6.64], R50 ;  /* 0x0000003206008985 */ /* 0x0003e2000c101b24 */
[----:B--2---:R-:W-:Y:S02]  /*e880*/  @!P2 LEA R8, P6, R171, R2, 0x2 ;  /* 0x00000002ab08a211 */ /* 0x004fe400078c10ff */
[----:B------:R-:W-:Y:S01]  /*e890*/  ISETP.GE.AND P0, PT, R165, UR4, PT ;  /* 0x00000004a5007c0c */ /* 0x000fe2000bf06270 */
[----:B------:R-:W-:Y:S01]  /*e8a0*/  @!P1 ST.E.64 desc[UR36][R14.64], R54 ;  /* 0x000000360e009985 */ /* 0x000fe2000c101b24 */
[----:B------:R-:W-:Y:S02]  /*e8b0*/  @!P2 LEA.HI.X R9, R171, R3, R172, 0x2, P6 ;  /* 0x00000003ab09a211 */ /* 0x000fe400030f14ac */
[----:B------:R-:W-:-:S02]  /*e8c0*/  ISETP.GE.AND P1, PT, R163, UR4, PT ;  /* 0x00000004a3007c0c */ /* 0x000fc4000bf26270 */
[-C--:B---3--:R-:W-:Y:S01]  /*e8d0*/  @!P3 LEA R10, P4, R169, R2.reuse, 0x2 ;  /* 0x00000002a90ab211 */ /* 0x088fe200078810ff */
[----:B------:R2:W-:Y:S01]  /*e8e0*/  @!P2 ST.E.64 desc[UR36][R8.64], R58 ;  /* 0x0000003a0800a985 */ /* 0x0005e2000c101b24 */
[----:B------:R-:W-:Y:S02]  /*e8f0*/  ISETP.GE.AND P2, PT, R161, UR4, PT ;  /* 0x00000004a1007c0c */ /* 0x000fe4000bf46270 */
[-C--:B------:R-:W-:Y:S02]  /*e900*/  @!P3 LEA.HI.X R11, R169, R3.reuse, R170, 0x2, P4 ;  /* 0x00000003a90bb211 */ /* 0x080fe400020f14aa */
[-C--:B0-----:R-:W-:Y:S02]  /*e910*/  @!P5 LEA R4, P4, R167, R2.reuse, 0x2 ;  /* 0x00000002a704d211 */ /* 0x081fe400078810ff */
[----:B-1----:R-:W-:Y:S01]  /*e920*/  @!P0 LEA R6, P6, R165, R2, 0x2 ;  /* 0x00000002a5068211 */ /* 0x002fe200078c10ff */
[----:B------:R0:W-:Y:S01]  /*e930*/  @!P3 ST.E.64 desc[UR36][R10.64], R62 ;  /* 0x0000003e0a00b985 */ /* 0x0001e2000c101b24 */
[----:B------:R-:W-:-:S02]  /*e940*/  @!P5 LEA.HI.X R5, R167, R3, R168, 0x2, P4 ;  /* 0x00000003a705d211 */ /* 0x000fc400020f14a8 */
[----:B------:R-:W-:Y:S02]  /*e950*/  ISETP.GE.AND P3, PT, R159, UR4, PT ;  /* 0x000000049f007c0c */ /* 0x000fe4000bf66270 */
[-C--:B------:R-:W-:Y:S01]  /*e960*/  @!P1 LEA R12, P4, R163, R2.reuse, 0x2 ;  /* 0x00000002a30c9211 */ /* 0x080fe200078810ff */
[----:B------:R1:W-:Y:S01]  /*e970*/  @!P5 ST.E.64 desc[UR36][R4.64], R66 ;  /* 0x000000420400d985 */ /* 0x0003e2000c101b24 */
[-C--:B------:R-:W-:Y:S02]  /*e980*/  @!P0 LEA.HI.X R7, R165, R3.reuse, R166, 0x2, P6 ;  /* 0x00000003a5078211 */ /* 0x080fe400030f14a6 */
[----:B------:R-:W-:Y:S02]  /*e990*/  @!P1 LEA.HI.X R13, R163, R3, R164, 0x2, P4 ;  /* 0x00000003a30d9211 */ /* 0x000fe400020f14a4 */
[----:B------:R-:W-:Y:S01]  /*e9a0*/  ISETP.GE.AND P6, PT, R227, UR4, PT ;  /* 0x00000004e3007c0c */ /* 0x000fe2000bfc6270 */
[----:B------:R3:W-:Y:S01]  /*e9b0*/  @!P0 ST.E.64 desc[UR36][R6.64], R70 ;  /* 0x0000004606008985 */ /* 0x0007e2000c101b24 */
[----:B--2---:R-:W-:-:S02]  /*e9c0*/  @!P2 LEA R8, P5, R161, R2, 0x2 ;  /* 0x00000002a108a211 */ /* 0x004fc400078a10ff */
[----:B------:R-:W-:Y:S01]  /*e9d0*/  ISETP.GE.AND P0, PT, R226, UR4, PT ;  /* 0x00000004e2007c0c */ /* 0x000fe2000bf06270 */
[----:B------:R-:W-:Y:S01]  /*e9e0*/  @!P1 ST.E.64 desc[UR36][R12.64], R74 ;  /* 0x0000004a0c009985 */ /* 0x000fe2000c101b24 */
[-C--:B------:R-:W-:Y:S02]  /*e9f0*/  @!P2 LEA.HI.X R9, R161, R3.reuse, R162, 0x2, P5 ;  /* 0x00000003a109a211 */ /* 0x080fe400028f14a2 */
[----:B------:R-:W-:Y:S02]  /*ea00*/  ISETP.GE.AND P1, PT, R225, UR4, PT ;  /* 0x00000004e1007c0c */ /* 0x000fe4000bf26270 */
[C---:B0-----:R-:W-:Y:S01]  /*ea10*/  @!P3 LEA R10, P4, R159.reuse, R2, 0x2 ;  /* 0x000000029f0ab211 */ /* 0x041fe200078810ff */
[----:B------:R0:W-:Y:S01]  /*ea20*/  @!P2 ST.E.64 desc[UR36][R8.64], R78 ;  /* 0x0000004e0800a985 */ /* 0x0001e2000c101b24 */
[----:B------:R-:W-:Y:S02]  /*ea30*/  ISETP.GE.AND P2, PT, R224, UR4, PT ;  /* 0x00000004e0007c0c */ /* 0x000fe4000bf46270 */
[----:B------:R-:W-:-:S02]  /*ea40*/  @!P3 LEA.HI.X R11, R159, R3, R160, 0x2, P4 ;  /* 0x000000039f0bb211 */ /* 0x000fc400020f14a0 */
[CC--:B-1----:R-:W-:Y:S02]  /*ea50*/  @!P6 LEA R4, P4, R227.reuse, R2.reuse, 0x2 ;  /* 0x00000002e304e211 */ /* 0x0c2fe400078810ff */
[CC--:B---3--:R-:W-:Y:S01]  /*ea60*/  @!P0 LEA R6, P5, R226.reuse, R2.reuse, 0x2 ;  /* 0x00000002e2068211 */ /* 0x0c8fe200078a10ff */
[----:B------:R1:W-:Y:S01]  /*ea70*/  @!P3 ST.E.64 desc[UR36][R10.64], R82 ;  /* 0x000000520a00b985 */ /* 0x0003e2000c101b24 */
        /* <DEDUP_REMOVED lines=8> */
[C---:B0-----:R-:W-:Y:S02]  /*eb00*/  @!P2 LEA R8, P6, R224.reuse, R2, 0x2 ;  /* 0x00000002e008a211 */ /* 0x041fe400078c10ff */
[----:B------:R-:W-:Y:S01]  /*eb10*/  ISETP.GE.AND P0, PT, R221, UR4, PT ;  /* 0x00000004dd007c0c */ /* 0x000fe2000bf06270 */
[----:B------:R0:W-:Y:S01]  /*eb20*/  @!P1 ST.E.64 desc[UR36][R14.64], R94 ;  /* 0x0000005e0e009985 */ /* 0x0001e2000c101b24 */
[----:B------:R-:W-:Y:S02]  /*eb30*/  @!P2 LEA.HI.X R9, R224, R3, R155, 0x2, P6 ;  /* 0x00000003e009a211 */ /* 0x000fe400030f149b */
[----:B------:R-:W-:-:S02]  /*eb40*/  ISETP.GE.AND P1, PT, R220, UR4, PT ;  /* 0x00000004dc007c0c */ /* 0x000fc4000bf26270 */
[-C--:B-1----:R-:W-:Y:S01]  /*eb50*/  @!P3 LEA R10, P4, R223, R2.reuse, 0x2 ;  /* 0x00000002df0ab211 */ /* 0x082fe200078810ff */
[----:B------:R1:W-:Y:S01]  /*eb60*/  @!P2 ST.E.64 desc[UR36][R8.64], R98 ;  /* 0x000000620800a985 */ /* 0x0003e2000c101b24 */
[----:B------:R-:W-:Y:S02]  /*eb70*/  ISETP.GE.AND P2, PT, R219, UR4, PT ;  /* 0x00000004db007c0c */ /* 0x000fe4000bf46270 */
[-C--:B------:R-:W-:Y:S02]  /*eb80*/  @!P3 LEA.HI.X R11, R223, R3.reuse, R154, 0x2, P4 ;  /* 0x00000003df0bb211 */ /* 0x080fe400020f149a */
[CC--:B--2---:R-:W-:Y:S02]  /*eb90*/  @!P5 LEA R4, P4, R222.reuse, R2.reuse, 0x2 ;  /* 0x00000002de04d211 */ /* 0x0c4fe400078810ff */
[----:B---3--:R-:W-:Y:S01]  /*eba0*/  @!P0 LEA R6, P6, R221, R2, 0x2 ;  /* 0x00000002dd068211 */ /* 0x008fe200078c10ff */
[----:B------:R-:W-:Y:S01]  /*ebb0*/  @!P3 ST.E.64 desc[UR36][R10.64], R102 ;  /* 0x000000660a00b985 */ /* 0x000fe2000c101b24 */
[----:B------:R-:W-:-:S02]  /*ebc0*/  @!P5 LEA.HI.X R5, R222, R3, R153, 0x2, P4 ;  /* 0x00000003de05d211 */ /* 0x000fc400020f1499 */
[-C--:B------:R-:W-:Y:S02]  /*ebd0*/  @!P1 LEA R12, P4, R220, R2.reuse, 0x2 ;  /* 0x00000002dc0c9211 */ /* 0x080fe400078810ff */
[----:B------:R-:W-:Y:S01]  /*ebe0*/  ISETP.GE.AND P3, PT, R218, UR4, PT ;  /* 0x00000004da007c0c */ /* 0x000fe2000bf66270 */
[----:B------:R-:W-:Y:S01]  /*ebf0*/  @!P5 ST.E.64 desc[UR36][R4.64], R106 ;  /* 0x0000006a0400d985 */ /* 0x000fe2000c101b24 */
[-C--:B------:R-:W-:Y:S02]  /*ec00*/  @!P0 LEA.HI.X R7, R221, R3.reuse, R152, 0x2, P6 ;  /* 0x00000003dd078211 */ /* 0x080fe400030f1498 */
[----:B------:R-:W-:Y:S02]  /*ec10*/  @!P1 LEA.HI.X R13, R220, R3, R22, 0x2, P4 ;  /* 0x00000003dc0d9211 */ /* 0x000fe400020f1416 */
[----:B0-----:R-:W-:Y:S01]  /*ec20*/  @!P2 LEA R14, P5, R219, R2, 0x2 ;  /* 0x00000002db0ea211 */ /* 0x001fe200078a10ff */
[----:B------:R0:W-:Y:S01]  /*ec30*/  @!P0 ST.E.64 desc[UR36][R6.64], R110 ;  /* 0x0000006e06008985 */ /* 0x0001e2000c101b24 */
[----:B------:R-:W-:-:S02]  /*ec40*/  ISETP.GE.AND P0, PT, R214, UR4, PT ;  /* 0x00000004d6007c0c */ /* 0x000fc4000bf06270 */
[-C--:B------:R-:W-:Y:S01]  /*ec50*/  @!P2 LEA.HI.X R15, R219, R3.reuse, R21, 0x2, P5 ;  /* 0x00000003db0fa211 */ /* 0x080fe200028f1415 */
[----:B------:R2:W-:Y:S01]  /*ec60*/  @!P1 ST.E.64 desc[UR36][R12.64], R114 ;  /* 0x000000720c009985 */ /* 0x0005e2000c101b24 */
[----:B------:R-:W-:Y:S02]  /*ec70*/  ISETP.GE.AND P1, PT, R217, UR4, PT ;  /* 0x00000004d9007c0c */ /* 0x000fe4000bf26270 */
[C---:B-1----:R-:W-:Y:S01]  /*ec80*/  @!P3 LEA R8, P4, R218.reuse, R2, 0x2 ;  /* 0x00000002da08b211 */ /* 0x042fe200078810ff */
[----:B------:R-:W-:Y:S01]  /*ec90*/  @!P2 ST.E.64 desc[UR36][R14.64], R118 ;  /* 0x000000760e00a985 */ /* 0x000fe2000c101b24 */
[----:B------:R-:W-:Y:S02]  /*eca0*/  ISETP.GE.AND P2, PT, R213, UR4, PT ;  /* 0x00000004d5007c0c */ /* 0x000fe4000bf46270 */
[----:B------:R-:W-:Y:S02]  /*ecb0*/  @!P3 LEA.HI.X R9, R218, R3, R20, 0x2, P4 ;  /* 0x00000003da09b211 */ /* 0x000fe400020f1414 */
[----:B------:R-:W-:-:S02]  /*ecc0*/  ISETP.GE.AND P4, PT, R19, UR4, PT ;  /* 0x0000000413007c0c */ /* 0x000fc4000bf86270 */
[----:B0-----:R-:W-:Y:S01]  /*ecd0*/  SHF.R.S32.HI R7, RZ, 0x1f, R214 ;  /* 0x0000001fff077819 */ /* 0x001fe200000114d6 */
[----:B------:R0:W-:Y:S01]  /*ece0*/  @!P3 ST.E.64 desc[UR36][R8.64], R122 ;  /* 0x0000007a0800b985 */ /* 0x0001e2000c101b24 */
[-C--:B------:R-:W-:Y:S01]  /*ecf0*/  @!P0 LEA R6, P6, R214, R2.reuse, 0x2 ;  /* 0x00000002d6068211 */ /* 0x080fe200078c10ff */
[----:B--2---:R-:W-:Y:S01]  /*ed00*/  VIADD R13, R23, 0xe8 ;  /* 0x000000e8170d7836 */ /* 0x004fe20000000000 */
[----:B------:R-:W-:Y:S02]  /*ed10*/  @!P1 LEA R4, P5, R217, R2, 0x2 ;  /* 0x00000002d9049211 */ /* 0x000fe400078a10ff */
[----:B------:R-:W-:Y:S02]  /*ed20*/  SHF.R.S32.HI R11, RZ, 0x1f, R213 ;  /* 0x0000001fff0b7819 */ /* 0x000fe400000114d5 */
[----:B------:R-:W-:Y:S02]  /*ed30*/  ISETP.GE.AND P3, PT, R13, UR4, PT ;  /* 0x000000040d007c0c */ /* 0x000fe4000bf66270 */
[----:B------:R-:W-:-:S02]  /*ed40*/  @!P1 LEA.HI.X R5, R217, R3, R18, 0x2, P5 ;  /* 0x00000003d9059211 */ /* 0x000fc400028f1412 */
[-C--:B------:R-:W-:Y:S02]  /*ed50*/  @!P2 LEA R10, P5, R213, R2.reuse, 0x2 ;  /* 0x00000002d50aa211 */ /* 0x080fe400078a10ff */
[-C--:B------:R-:W-:Y:S01]  /*ed60*/  @!P0 LEA.HI.X R7, R214, R3.reuse, R7, 0x2, P6 ;  /* 0x00000003d6078211 */ /* 0x080fe200030f1407 */
[----:B------:R1:W-:Y:S01]  /*ed70*/  @!P1 ST.E.64 desc[UR36][R4.64], R126 ;  /* 0x0000007e04009985 */ /* 0x0003e2000c101b24 */
[----:B------:R-:W-:Y:S02]  /*ed80*/  ISETP.GE.AND P6, PT, R17, UR4, PT ;  /* 0x0000000411007c0c */ /* 0x000fe4000bfc6270 */
[----:B------:R-:W-:Y:S01]  /*ed90*/  @!P2 LEA.HI.X R11, R213, R3, R11, 0x2, P5 ;  /* 0x00000003d50ba211 */ /* 0x000fe200028f140b */
[----:B------:R1:W-:Y:S01]  /*eda0*/  @!P0 ST.E.64 desc[UR36][R6.64], R130 ;  /* 0x0000008206008985 */ /* 0x0003e2000c101b24 */
[----:B0-----:R-:W-:-:S03]  /*edb0*/  @!P4 LEA R8, P5, R19, R2, 0x2 ;  /* 0x000000021308c211 */ /* 0x001fc600078a10ff */
[----:B------:R1:W-:Y:S01]  /*edc0*/  @!P2 ST.E.64 desc[UR36][R10.64], R134 ;  /* 0x000000860a00a985 */ /* 0x0003e2000c101b24 */
[-C--:B------:R-:W-:Y:S02]  /*edd0*/  @!P4 LEA.HI.X R9, R19, R3.reuse, R0, 0x2, P5 ;  /* 0x000000031309c211 */ /* 0x080fe400028f1400 */
[----:B------:R-:W-:Y:S02]  /*ede0*/  SHF.R.S32.HI R0, RZ, 0x1f, R13 ;  /* 0x0000001fff007819 */ /* 0x000fe4000001140d */
[C---:B------:R-:W-:Y:S01]  /*edf0*/  @!P3 LEA R12, P5, R13.reuse, R2, 0x2 ;  /* 0x000000020d0cb211 */ /* 0x040fe200078a10ff */
[----:B------:R1:W-:Y:S03]  /*ee00*/  @!P4 ST.E.64 desc[UR36][R8.64], R138 ;  /* 0x0000008a0800c985 */ /* 0x0003e6000c101b24 */
[----:B------:R-:W-:Y:S02]  /*ee10*/  @!P3 LEA.HI.X R13, R13, R3, R0, 0x2, P5 ;  /* 0x000000030d0db211 */ /* 0x000fe400028f1400 */
[----:B------:R-:W-:-:S02]  /*ee20*/  SHF.R.S32.HI R0, RZ, 0x1f, R17 ;  /* 0x0000001fff007819 */ /* 0x000fc40000011411 */
[C---:B------:R-:W-:Y:S01]  /*ee30*/  @!P6 LEA R14, P5, R17.reuse, R2, 0x2 ;  /* 0x00000002110ee211 */ /* 0x040fe200078a10ff */
[----:B------:R1:W-:Y:S03]  /*ee40*/  @!P3 ST.E.64 desc[UR36][R12.64], R142 ;  /* 0x0000008e0c00b985 */ /* 0x0003e6000c101b24 */
[----:B------:R-:W-:Y:S01]  /*ee50*/  @!P6 LEA.HI.X R15, R17, R3, R0, 0x2, P5 ;  /* 0x00000003110fe211 */ /* 0x000fe200028f1400 */
[----:B------:R-:W-:-:S04]  /*ee60*/  VIADD R17, R23, 0xf8 ;  /* 0x000000f817117836 */ /* 0x000fc80000000000 */
[----:B------:R1:W-:Y:S01]  /*ee70*/  @!P6 ST.E.64 desc[UR36][R14.64], R146 ;  /* 0x000000920e00e985 */ /* 0x0003e2000c101b24 */
[----:B------:R-:W-:-:S13]  /*ee80*/  ISETP.GE.AND P0, PT, R17, UR4, PT ;  /* 0x0000000411007c0c */ /* 0x000fda000bf06270 */
[----:B-1----:R-:W-:Y:S05]  /*ee90*/  @P0 BRA `(.L_x_215) ;  /* 0x0000001000340947 */ /* 0x002fea0003800000 */
[----:B------:R-:W-:Y:S02]  /*eea0*/  LEA R2, P0, R17, R2, 0x2 ;  /* 0x0000000211027211 */ /* 0x000fe400078010ff */
[----:B------:R-:W-:-:S04]  /*eeb0*/  SHF.R.S32.HI R0, RZ, 0x1f, R17 ;  /* 0x0000001fff007819 */ /* 0x000fc80000011411 */
[----:B------:R-:W-:-:S05]  /*eec0*/  LEA.HI.X R3, R17, R3, R0, 0x2, P0 ;  /* 0x0000000311037211 */ /* 0x000fca00000f1400 */
[----:B------:R0:W-:Y:S01]  /*eed0*/  ST.E.64 desc[UR36][R2.64], R150 ;  /* 0x0000009602007985 */ /* 0x0001e2000c101b24 */
[----:B------:R-:W-:Y:S05]  /*eee0*/  BRA `(.L_x_215) ;  /* 0x0000001000207947 */ /* 0x000fea0003800000 */
.L_x_206:
[----:B------:R-:W2:Y:S01]  /*eef0*/  LDL R9, [R1+0x30] ;  /* 0x0000300001097983 */ /* 0x000ea20000100800 */
[----:B------:R-:W-:-:S03]  /*ef00*/  ULDC.64 UR8, c[0x0][0xc00] ;  /* 0x0003000000087ab9 */ /* 0x000fc60000000a00 */
[----:B------:R-:W3:Y:S01]  /*ef10*/  LDL R8, [R1+0x34] ;  /* 0x0000340001087983 */ /* 0x000ee20000100800 */
[----:B------:R-:W-:Y:S01]  /*ef20*/  UISETP.NE.U32.AND UP0, UPT, UR8, URZ, UPT ;  /* 0x0000003f0800728c */ /* 0x000fe2000bf05070 */
[----:B------:R-:W-:-:S03]  /*ef30*/  R2UR UR10, R212 ;  /* 0x00000000d40a72ca */ /* 0x000fc600000e0000 */
[----:B------:R-:W-:-:S03]  /*ef40*/  UISETP.NE.AND.EX UP0, UPT, UR9, URZ, UPT, UP0 ;  /* 0x0000003f0900728c */ /* 0x000fc6000bf05300 */
[----:B------:R-:W-:-:S03]  /*ef50*/  ULDC.64 UR8, c[0x0][0xc00] ;  /* 0x0003000000087ab9 */ /* 0x000fc60000000a00 */
[----:B------:R-:W-:Y:S02]  /*ef60*/  PLOP3.LUT P1, PT, PT, PT, UP0, 0x80, 0x0 ;  /* 0x000000000000781c */ /* 0x000fe40003f2f008 */
[----:B--2---:R-:W-:Y:S02]  /*ef70*/  R2UR UR4, R9 ;  /* 0x00000000090472ca */ /* 0x004fe400000e0000 */
[----:B---3--:R-:W-:-:S11]  /*ef80*/  R2UR UR11, R8 ;  /* 0x00000000080b72ca */ /* 0x008fd600000e0000 */
[----:B------:R-:W-:-:S06]  /*ef90*/  UIMAD.WIDE UR8, UR4, 0x4, UR8 ;  /* 0x00000004040878a5 */ /* 0x000fcc000f8e0208 */
[----:B------:R-:W-:Y:S02]  /*efa0*/  IMAD.U32 R2, RZ, RZ, UR8 ;  /* 0x00000008ff027e24 */ /* 0x000fe4000f8e00ff */
[----:B0-----:R-:W-:Y:S01]  /*efb0*/  IMAD.U32 R3, RZ, RZ, UR9 ;  /* 0x00000009ff037e24 */ /* 0x001fe2000f8e00ff */
[----:B------:R-:W-:Y:S02]  /*efc0*/  ULDC.64 UR8, c[0x0][0xc08] ;  /* 0x0003020000087ab9 */ /* 0x000fe40000000a00 */
[----:B------:R-:W-:Y:S02]  /*efd0*/  UISETP.NE.U32.AND UP1, UPT, UR8, URZ, UPT ;  /* 0x0000003f0800728c */ /* 0x000fe4000bf25070 */
[----:B------:R-:W2:Y:S02]  /*efe0*/  @P1 LDG.E R7, desc[UR36][R2.64] ;  /* 0x0000002402071981 */ /* 0x000ea4000c1e1900 */
[----:B------:R-:W-:-:S06]  /*eff0*/  UISETP.NE.AND.EX UP1, UPT, UR9, URZ, UPT, UP1 ;  /* 0x0000003f0900728c */ /* 0x000fcc000bf25310 */
[----:B------:R-:W-:-:S05]  /*f000*/  PLOP3.LUT P2, PT, PT, PT, UP1, 0x80, 0x0 ;  /* 0x000000000000781c */ /* 0x000fca0003f4f018 */
[----:B------:R-:W-:-:S04]  /*f010*/  @UP1 ULEA UR8, UP2, UR4, UR8, 0x2 ;  /* 0x0000000804081291 */ /* 0x000fc8000f84103f */
[----:B------:R-:W-:Y:S02]  /*f020*/  @UP1 ULEA.HI.X UR9, UR4, UR9, UR11, 0x2, UP2 ;  /* 0x0000000904091291 */ /* 0x000fe400090f140b */
[----:B------:R-:W-:Y:S01]  /*f030*/  IMAD.U32 R4, RZ, RZ, UR8 ;  /* 0x00000008ff047e24 */ /* 0x000fe2000f8e00ff */
[----:B------:R-:W-:Y:S02]  /*f040*/  ULDC UR4, c[0x0][0xa88] ;  /* 0x0002a20000047ab9 */ /* 0x000fe40000000800 */
[----:B------:R-:W-:Y:S02]  /*f050*/  IMAD.U32 R0, RZ, RZ, UR4 ;  /* 0x00000004ff007e24 */ /* 0x000fe4000f8e00ff */
[----:B------:R-:W-:-:S05]  /*f060*/  IMAD.U32 R5, RZ, RZ, UR9 ;  /* 0x00000009ff057e24 */ /* 0x000fca000f8e00ff */
[----:B------:R0:W5:Y:S01]  /*f070*/  @P2 LDG.E R0, desc[UR36][R4.64] ;  /* 0x0000002404002981 */ /* 0x000162000c1e1900 */
[----:B------:R-:W-:Y:S01]  /*f080*/  UMOV UR4, URZ ;  /* 0x0000003f00047c82 */ /* 0x000fe20008000000 */
[----:B------:R-:W-:Y:S01]  /*f090*/  UISETP.NE.AND UP1, UPT, UR10, URZ, UPT ;  /* 0x0000003f0a00728c */ /* 0x000fe2000bf25270 */
[----:B------:R-:W1:Y:S10]  /*f0a0*/  S2R R6, SR_TID.X ;  /* 0x0000000000067919 */ /* 0x000e740000002100 */
[----:B------:R-:W-:-:S02]  /*f0b0*/  @!UP1 ULDC UR10, c[0x0][0xad4] ;  /* 0x0002b500000a9ab9 */ /* 0x000fc40000000800 */
[----:B------:R-:W-:Y:S02]  /*f0c0*/  IMAD.U32 R212, RZ, RZ, UR10 ;  /* 0x0000000affd47e24 */ /* 0x000fe4000f8e00ff */
[----:B-1----:R-:W-:-:S05]  /*f0d0*/  VIADD R6, R6, 0xffffff80 ;  /* 0xffffff8006067836 */ /* 0x002fca0000000000 */
[----:B------:R-:W-:Y:S02]  /*f0e0*/  ISETP.GT.AND P0, PT, R6, 0x7f, PT ;  /* 0x0000007f0600780c */ /* 0x000fe40003f04270 */
[----:B--2---:R-:W-:-:S13]  /*f0f0*/  @P1 R2UR UR4, R7 ;  /* 0x00000000070412ca */ /* 0x004fda00000e0000 */
[----:B------:R-:W-:Y:S01]  /*f100*/  USHF.R.S32.HI UR21, URZ, 0x1f, UR4 ;  /* 0x0000001f3f157899 */ /* 0x000fe20008011404 */
[----:B0-----:R-:W-:Y:S11]  /*f110*/  @P2 BRA `(.L_x_218) ;  /* 0x0000000000102947 */ /* 0x001ff60003800000 */
[----:B------:R-:W-:Y:S05]  /*f120*/  @!P1 BRA `(.L_x_218) ;  /* 0x00000000000c9947 */ /* 0x000fea0003800000 */
[----:B------:R-:W2:Y:S04]  /*f130*/  LDG.E R5, desc[UR36][R2.64] ;  /* 0x0000002402057981 */ /* 0x000ea8000c1e1900 */
[----:B-----5:R-:W2:Y:S02]  /*f140*/  LDG.E R0, desc[UR36][R2.64+0x4] ;  /* 0x0000042402007981 */ /* 0x020ea4000c1e1900 */
[----:B--2---:R-:W-:-:S07]  /*f150*/  IMAD.IADD R0, R0, 0x1, -R5 ;  /* 0x0000000100007824 */ /* 0x004fce00078e0a05 */
.L_x_218:
[----:B------:R-:W-:Y:S01]  /*f160*/  R2UR UR9, R9 ;  /* 0x00000000090972ca */ /* 0x000fe200000e0000 */
[----:B------:R-:W-:Y:S01]  /*f170*/  BSSY B1, `(.L_x_219) ;  /* 0x0000040000017945 */ /* 0x000fe20003800000 */
[----:B------:R-:W-:-:S11]  /*f180*/  R2UR UR8, R8 ;  /* 0x00000000080872ca */ /* 0x000fd600000e0000 */
[----:B------:R-:W-:Y:S02]  /*f190*/  USEL UR12, UR9, URZ, !UP0 ;  /* 0x0000003f090c7287 */ /* 0x000fe4000c000000 */
[----:B------:R-:W-:Y:S01]  /*f1a0*/  USEL UR13, UR8, URZ, !UP0 ;  /* 0x0000003f080d7287 */ /* 0x000fe2000c000000 */
[----:B------:R-:W-:Y:S11]  /*f1b0*/  @P0 BRA `(.L_x_220) ;  /* 0x0000000000ec0947 */ /* 0x000ff60003800000 */
[----:B------:R-:W2:Y:S01]  /*f1c0*/  LDL R2, [R1+0x2c] ;  /* 0x00002c0001027983 */ /* 0x000ea20000100800 */
[----:B------:R-:W0:Y:S01]  /*f1d0*/  LDC R9, c[0x0][0xbe8] ;  /* 0x0002fa00ff097b82 */ /* 0x000e220000000800 */
[----:B--2---:R-:W-:Y:S02]  /*f1e0*/  R2UR UR8, R2 ;  /* 0x00000000020872ca */ /* 0x004fe400000e0000 */
[----:B------:R-:W1:Y:S11]  /*f1f0*/  S2R R2, SR_TID.X ;  /* 0x0000000000027919 */ /* 0x000e760000002100 */
[----:B------:R-:W-:-:S04]  /*f200*/  IMAD.U32 R3, RZ, RZ, UR8 ;  /* 0x00000008ff037e24 */ /* 0x000fc8000f8e00ff */
[----:B-1----:R-:W-:Y:S02]  /*f210*/  IMAD R2, R3, 0x80, R2 ;  /* 0x0000008003027824 */ /* 0x002fe400078e0202 */
[----:B0----5:R-:W-:Y:S02]  /*f220*/  IMAD R3, R0, R9, RZ ;  /* 0x0000000900037224 */ /* 0x021fe400078e02ff */
[----:B------:R-:W-:-:S05]  /*f230*/  VIADD R4, R2, 0xffffff80 ;  /* 0xffffff8002047836 */ /* 0x000fca0000000000 */
[----:B------:R-:W-:-:S13]  /*f240*/  ISETP.GE.AND P0, PT, R4, R3, PT ;  /* 0x000000030400720c */ /* 0x000fda0003f06270 */
[----:B------:R-:W-:Y:S05]  /*f250*/  @P0 BRA `(.L_x_220) ;  /* 0x0000000000c40947 */ /* 0x000fea0003800000 */
[----:B------:R-:W-:Y:S01]  /*f260*/  ISETP.NE.AND P0, PT, R9, 0x1, PT ;  /* 0x000000010900780c */ /* 0x000fe20003f05270 */
[----:B------:R-:W-:Y:S01]  /*f270*/  UMOV UR19, 0x9b8 ;  /* 0x000009b800137882 */ /* 0x000fe20000000000 */
[----:B------:R-:W-:Y:S01]  /*f280*/  R2UR UR9, R212 ;  /* 0x00000000d40972ca */ /* 0x000fe200000e0000 */
[----:B------:R-:W-:Y:S01]  /*f290*/  IMAD.MOV.U32 R5, RZ, RZ, R4 ;  /* 0x000000ffff057224 */ /* 0x000fe200078e0004 */
[----:B------:R-:W-:Y:S02]  /*f2a0*/  R2UR UR8, R215 ;  /* 0x00000000d70872ca */ /* 0x000fe400000e0000 */
[----:B------:R-:W-:-:S07]  /*f2b0*/  R2UR UR20, R216 ;  /* 0x00000000d81472ca */ /* 0x000fce00000e0000 */
[----:B------:R-:W0:Y:S02]  /*f2c0*/  @P0 LDC R3, c[0x0][0xbec] ;  /* 0x0002fb00ff030b82 */ /* 0x000e240000000800 */
[----:B------:R-:W-:-:S04]  /*f2d0*/  UISETP.GT.AND UP0, UPT, UR9, 0x1, UPT ;  /* 0x000000010900788c */ /* 0x000fc8000bf04270 */
[----:B------:R-:W-:Y:S02]  /*f2e0*/  USEL UR19, UR19, 0x978, UP0 ;  /* 0x0000097813137887 */ /* 0x000fe40008000000 */
[----:B------:R-:W1:Y:S01]  /*f2f0*/  @P0 LDC R7, c[0x0][0xbf0] ;  /* 0x0002fc00ff070b82 */ /* 0x000e620000000800 */
[----:B------:R-:W-:-:S09]  /*f300*/  USEL UR18, UR8, URZ, UP0 ;  /* 0x0000003f08127287 */ /* 0x000fd20008000000 */
[----:B------:R-:W-:Y:S01]  /*f310*/  ULDC.64 UR8, c[0x0][UR19+0x218] ;  /* 0x0000860013087abb */ /* 0x000fe20008000a00 */
[----:B------:R-:W-:Y:S01]  /*f320*/  ULDC.64 UR14, c[0x0][UR19+0x220] ;  /* 0x00008800130e7abb */ /* 0x000fe20008000a00 */
[----:B------:R-:W-:Y:S01]  /*f330*/  ULDC.64 UR16, c[0x0][UR19+0x228] ;  /* 0x00008a0013107abb */ /* 0x000fe20008000a00 */
[----:B------:R-:W-:Y:S02]  /*f340*/  UIMAD.WIDE.U32 UR10, UR8, UR20, URZ ;  /* 0x00000014080a72a5 */ /* 0x000fe4000f8e003f */
[----:B------:R-:W-:Y:S01]  /*f350*/  UIMAD UR20, UR9, UR20, URZ ;  /* 0x00000014091472a4 */ /* 0x000fe2000f8e023f */
[----:B0-----:R-:W-:Y:S01]  /*f360*/  @P0 IMAD.HI.U32 R2, R4, R3, RZ ;  /* 0x0000000304020227 */ /* 0x001fe200078e00ff */
[----:B------:R-:W-:Y:S02]  /*f370*/  UIMAD UR15, UR15, UR12, URZ ;  /* 0x0000000c0f0f72a4 */ /* 0x000fe4000f8e023f */
[----:B------:R-:W-:Y:S02]  /*f380*/  UIMAD.WIDE.U32 UR22, UR16, UR18, URZ ;  /* 0x00000012101672a5 */ /* 0x000fe4000f8e003f */
[----:B------:R-:W-:-:S02]  /*f390*/  UIMAD.WIDE.U32 UR8, UR14, UR12, URZ ;  /* 0x0000000c0e0872a5 */ /* 0x000fc4000f8e003f */
[----:B------:R-:W-:Y:S01]  /*f3a0*/  UIMAD UR16, UR17, UR18, URZ ;  /* 0x00000012111072a4 */ /* 0x000fe2000f8e023f */
[----:B-1----:R-:W-:Y:S01]  /*f3b0*/  @P0 SHF.R.U32.HI R5, RZ, R7, R2 ;  /* 0x00000007ff050219 */ /* 0x002fe20000011602 */
[----:B------:R-:W-:Y:S01]  /*f3c0*/  UIMAD UR15, UR14, UR13, UR15 ;  /* 0x0000000d0e0f72a4 */ /* 0x000fe2000f8e020f */
[----:B------:R-:W-:Y:S01]  /*f3d0*/  IMAD.U32 R2, RZ, RZ, UR22 ;  /* 0x00000016ff027e24 */ /* 0x000fe2000f8e00ff */
[----:B------:R-:W-:Y:S01]  /*f3e0*/  UIADD3 UR10, UP1, UP2, UR8, UR10, UR4 ;  /* 0x0000000a080a7290 */ /* 0x000fe2000fa3e004 */
[----:B------:R-:W-:Y:S01]  /*f3f0*/  IMAD.U32 R3, RZ, RZ, UR23 ;  /* 0x00000017ff037e24 */ /* 0x000fe2000f8e00ff */
[----:B------:R-:W-:Y:S01]  /*f400*/  UIADD3 UR16, UR23, UR16, URZ ;  /* 0x0000001017107290 */ /* 0x000fe2000fffe03f */
[--C-:B------:R-:W-:Y:S01]  /*f410*/  IMAD.MOV R7, RZ, RZ, -R5.reuse ;  /* 0x000000ffff077224 */ /* 0x100fe200078e0a05 */
[----:B------:R-:W-:Y:S02]  /*f420*/  UIADD3 UR20, UR11, UR20, URZ ;  /* 0x000000140b147290 */ /* 0x000fe4000fffe03f */
[----:B------:R-:W-:Y:S01]  /*f430*/  UIADD3 UR15, UR9, UR15, URZ ;  /* 0x0000000f090f7290 */ /* 0x000fe2000fffe03f */
[----:B------:R-:W-:Y:S01]  /*f440*/  IADD3 R2, P0, P1, R5, UR10, R2 ;  /* 0x0000000a05027c10 */ /* 0x000fe2000f91e002 */
[----:B------:R-:W-:Y:S01]  /*f450*/  IMAD R7, R9, R7, R4 ;  /* 0x0000000709077224 */ /* 0x000fe200078e0204 */
[----:B------:R-:W-:Y:S01]  /*f460*/  SHF.R.S32.HI R5, RZ, 0x1f, R5 ;  /* 0x0000001fff057819 */ /* 0x000fe20000011405 */
[----:B------:R-:W-:Y:S01]  /*f470*/  UIADD3.X UR10, UR15, UR20, UR21, UP1, UP2 ;  /* 0x000000140f0a7290 */ /* 0x000fe20008fe4415 */
[----:B------:R-:W-:Y:S01]  /*f480*/  IMAD.U32 R8, RZ, RZ, UR16 ;  /* 0x00000010ff087e24 */ /* 0x000fe2000f8e00ff */
[----:B------:R-:W-:Y:S01]  /*f490*/  ULDC.64 UR8, c[0x0][UR19+0x210] ;  /* 0x0000840013087abb */ /* 0x000fe20008000a00 */
[----:B------:R-:W-:Y:S01]  /*f4a0*/  SHF.R.S32.HI R4, RZ, 0x1f, R7 ;  /* 0x0000001fff047819 */ /* 0x000fe20000011407 */
[----:B------:R-:W-:-:S02]  /*f4b0*/  IMAD R9, R7, UR9, RZ ;  /* 0x0000000907097c24 */ /* 0x000fc4000f8e02ff */
[----:B------:R-:W-:Y:S01]  /*f4c0*/  IADD3.X R3, R5, UR10, R8, P0, P1 ;  /* 0x0000000a05037c10 */ /* 0x000fe200087e2408 */
[----:B------:R-:W-:Y:S01]  /*f4d0*/  ULDC.64 UR10, c[0x0][0xba8] ;  /* 0x0002ea00000a7ab9 */ /* 0x000fe20000000a00 */
[----:B------:R-:W-:Y:S01]  /*f4e0*/  IMAD R9, R4, UR8, R9 ;  /* 0x0000000804097c24 */ /* 0x000fe2000f8e0209 */
[----:B------:R-:W-:Y:S01]  /*f4f0*/  @!UP0 ULDC UR10, c[0x0][0xb50] ;  /* 0x0002d400000a8ab9 */ /* 0x000fe20000000800 */
[----:B------:R-:W-:Y:S01]  /*f500*/  @!UP0 ULDC UR11, c[0x0][0xb54] ;  /* 0x0002d500000b8ab9 */ /* 0x000fe20000000800 */
[----:B------:R-:W-:-:S04]  /*f510*/  IMAD.WIDE.U32 R2, R7, UR8, R2 ;  /* 0x0000000807027c25 */ /* 0x000fc8000f8e0002 */
[----:B------:R-:W-:Y:S01]  /*f520*/  IMAD.IADD R3, R3, 0x1, R9 ;  /* 0x0000000103037824 */ /* 0x000fe200078e0209 */
[----:B------:R-:W-:-:S04]  /*f530*/  LEA R4, P0, R2, UR10, 0x2 ;  /* 0x0000000a02047c11 */ /* 0x000fc8000f8010ff */
[----:B------:R-:W-:Y:S01]  /*f540*/  LEA.HI.X R5, R2, UR11, R3, 0x2, P0 ;  /* 0x0000000b02057c11 */ /* 0x000fe200080f1403 */
[----:B------:R-:W-:-:S05]  /*f550*/  IMAD.MOV.U32 R3, RZ, RZ, -0x800000 ;  /* 0xff800000ff037424 */ /* 0x000fca00078e00ff */
[----:B------:R0:W-:Y:S03]  /*f560*/  STG.E desc[UR36][R4.64], R3 ;  /* 0x0000000304007986 */ /* 0x0001e6000c101924 */
.L_x_220:
[----:B------:R-:W-:Y:S05]  /*f570*/  BSYNC B1 ;  /* 0x0000000000017941 */ /* 0x000fea0003800000 */
.L_x_219:
[----:B------:R-:W-:-:S13]  /*f580*/  R2UR UR8, R212 ;  /* 0x00000000d40872ca */ /* 0x000fda00000e0000 */
[----:B------:R-:W-:-:S06]  /*f590*/  UISETP.GT.AND UP0, UPT, UR8, 0x1, UPT ;  /* 0x000000010800788c */ /* 0x000fcc000bf04270 */
[----:B------:R-:W-:-:S13]  /*f5a0*/  PLOP3.LUT P0, PT, PT, PT, UP0, 0x80, 0x0 ;  /* 0x000000000000781c */ /* 0x000fda0003f0f008 */
[----:B------:R-:W-:Y:S05]  /*f5b0*/  @P0 BRA `(.L_x_215) ;  /* 0x00000008006c0947 */ /* 0x000fea0003800000 */
[----:B------:R-:W2:Y:S01]  /*f5c0*/  LDL.LU R2, [R1+0x2c] ;  /* 0x00002c0001027983 */ /* 0x000ea20000300800 */
[----:B------:R-:W1:Y:S01]  /*f5d0*/  LDC R11, c[0x0][0xbe8] ;  /* 0x0002fa00ff0b7b82 */ /* 0x000e620000000800 */
[----:B0-----:R-:W-:Y:S01]  /*f5e0*/  SHF.R.S32.HI R3, RZ, 0x1f, R6 ;  /* 0x0000001fff037819 */ /* 0x001fe20000011406 */
[----:B------:R-:W-:Y:S01]  /*f5f0*/  ULDC.64 UR10, c[0x0][0xaa0] ;  /* 0x0002a800000a7ab9 */ /* 0x000fe20000000a00 */
[----:B------:R-:W-:Y:S01]  /*f600*/  R2UR UR15, R216 ;  /* 0x00000000d80f72ca */ /* 0x000fe200000e0000 */
[----:B------:R-:W-:Y:S01]  /*f610*/  UIMAD.WIDE.U32 UR8, UR4, UR10, URZ ;  /* 0x0000000a040872a5 */ /* 0x000fe2000f8e003f */
[----:B------:R-:W-:Y:S01]  /*f620*/  BSSY B1, `(.L_x_221) ;  /* 0x0000052000017945 */ /* 0x000fe20003800000 */
[----:B------:R-:W-:-:S04]  /*f630*/  UIMAD UR10, UR21, UR10, URZ ;  /* 0x0000000a150a72a4 */ /* 0x000fc8000f8e023f */
[----:B------:R-:W-:-:S04]  /*f640*/  UIMAD UR10, UR4, UR11, UR10 ;  /* 0x0000000b040a72a4 */ /* 0x000fc8000f8e020a */
[----:B------:R-:W-:-:S03]  /*f650*/  UIADD3 UR9, UR9, UR10, URZ ;  /* 0x0000000a09097290 */ /* 0x000fc6000fffe03f */
[----:B------:R-:W-:Y:S02]  /*f660*/  ULDC.64 UR10, c[0x0][0xae8] ;  /* 0x0002ba00000a7ab9 */ /* 0x000fe40000000a00 */
[----:B------:R-:W-:-:S04]  /*f670*/  UIMAD.WIDE.U32 UR8, UR15, UR10, UR8 ;  /* 0x0000000a0f0872a5 */ /* 0x000fc8000f8e0008 */
[----:B------:R-:W-:Y:S01]  /*f680*/  UIMAD UR9, UR15, UR11, UR9 ;  /* 0x0000000b0f0972a4 */ /* 0x000fe2000f8e0209 */
[----:B-1----:R-:W-:Y:S02]  /*f690*/  ISETP.NE.AND P0, PT, R11, 0x1, PT ;  /* 0x000000010b00780c */ /* 0x002fe40003f05270 */
[----:B------:R-:W-:Y:S02]  /*f6a0*/  ULDC.64 UR10, c[0x0][0xaf0] ;  /* 0x0002bc00000a7ab9 */ /* 0x000fe40000000a00 */
[----:B------:R-:W-:-:S04]  /*f6b0*/  UIMAD UR13, UR13, UR10, URZ ;  /* 0x0000000a0d0d72a4 */ /* 0x000fc8000f8e023f */
[----:B------:R-:W-:Y:S02]  /*f6c0*/  UIMAD UR4, UR12, UR11, UR13 ;  /* 0x0000000b0c0472a4 */ /* 0x000fe4000f8e020d */
[----:B------:R-:W-:-:S03]  /*f6d0*/  UIMAD.WIDE.U32 UR12, UR12, UR10, UR8 ;  /* 0x0000000a0c0c72a5 */ /* 0x000fc6000f8e0008 */
[----:B------:R-:W0:Y:S01]  /*f6e0*/  @P0 LDC R7, c[0x0][0xbf0] ;  /* 0x0002fc00ff070b82 */ /* 0x000e220000000800 */
[----:B------:R-:W-:Y:S01]  /*f6f0*/  UIADD3 UR4, UR13, UR4, URZ ;  /* 0x000000040d047290 */ /* 0x000fe2000fffe03f */
[----:B------:R-:W-:Y:S01]  /*f700*/  ULDC.64 UR8, c[0x0][0xae0] ;  /* 0x0002b80000087ab9 */ /* 0x000fe20000000a00 */
[----:B--2---:R-:W-:Y:S02]  /*f710*/  R2UR UR14, R2 ;  /* 0x00000000020e72ca */ /* 0x004fe400000e0000 */
[----:B------:R-:W-:-:S03]  /*f720*/  LEA.HI R2, R3, R6, RZ, 0x3 ;  /* 0x0000000603027211 */ /* 0x000fc600078f18ff */
[----:B------:R-:W1:Y:S01]  /*f730*/  @P0 LDC R3, c[0x0][0xbec] ;  /* 0x0002fb00ff030b82 */ /* 0x000e620000000800 */
[----:B------:R-:W-:Y:S02]  /*f740*/  LOP3.LUT R5, R2, 0xfffffff8, RZ, 0xc0, !PT ;  /* 0xfffffff802057812 */ /* 0x000fe400078ec0ff */
[----:B------:R-:W-:-:S03]  /*f750*/  SHF.R.S32.HI R13, RZ, 0x3, R2 ;  /* 0x00000003ff0d7819 */ /* 0x000fc60000011402 */
[----:B------:R-:W-:Y:S02]  /*f760*/  IMAD.IADD R8, R6, 0x1, -R5 ;  /* 0x0000000106087824 */ /* 0x000fe400078e0a05 */
[----:B------:R-:W-:Y:S02]  /*f770*/  IMAD.U32 R5, RZ, RZ, UR14 ;  /* 0x0000000eff057e24 */ /* 0x000fe4000f8e00ff */
[----:B------:R-:W-:-:S04]  /*f780*/  IMAD R2, R8, 0x20, R13 ;  /* 0x0000002008027824 */ /* 0x000fc800078e020d */
[----:B------:R-:W-:-:S04]  /*f790*/  IMAD R6, R5, 0x80, R2 ;  /* 0x0000008005067824 */ /* 0x000fc800078e0202 */
[----:B------:R-:W-:Y:S02]  /*f7a0*/  IMAD.MOV.U32 R5, RZ, RZ, R6 ;  /* 0x000000ffff057224 */ /* 0x000fe400078e0006 */
[----:B-1----:R-:W-:-:S04]  /*f7b0*/  @P0 IMAD.HI.U32 R2, R6, R3, RZ ;  /* 0x0000000306020227 */ /* 0x002fc800078e00ff */
[----:B------:R-:W-:Y:S01]  /*f7c0*/  IMAD.U32 R3, RZ, RZ, UR13 ;  /* 0x0000000dff037e24 */ /* 0x000fe2000f8e00ff */
[----:B0-----:R-:W-:Y:S01]  /*f7d0*/  @P0 SHF.R.U32.HI R5, RZ, R7, R2 ;  /* 0x00000007ff050219 */ /* 0x001fe20000011602 */
[----:B------:R-:W-:Y:S01]  /*f7e0*/  IMAD.U32 R3, RZ, RZ, UR4 ;  /* 0x00000004ff037e24 */ /* 0x000fe2000f8e00ff */
[----:B------:R-:W-:Y:S02]  /*f7f0*/  MOV R2, UR12 ;  /* 0x0000000c00027c02 */ /* 0x000fe40008000f00 */
[--C-:B------:R-:W-:Y:S01]  /*f800*/  SHF.R.S32.HI R4, RZ, 0x1f, R5.reuse ;  /* 0x0000001fff047819 */ /* 0x100fe20000011405 */
[----:B------:R-:W-:Y:S02]  /*f810*/  IMAD.MOV R7, RZ, RZ, -R5 ;  /* 0x000000ffff077224 */ /* 0x000fe400078e0a05 */
[----:B------:R-:W-:-:S04]  /*f820*/  IMAD.WIDE.U32 R2, R5, UR8, R2 ;  /* 0x0000000805027c25 */ /* 0x000fc8000f8e0002 */
[----:B------:R-:W-:Y:S02]  /*f830*/  IMAD R7, R11, R7, R6 ;  /* 0x000000070b077224 */ /* 0x000fe400078e0206 */
[----:B------:R-:W-:Y:S02]  /*f840*/  IMAD R4, R4, UR8, RZ ;  /* 0x0000000804047c24 */ /* 0x000fe4000f8e02ff */
[----:B------:R-:W-:Y:S02]  /*f850*/  IMAD.U32 R6, RZ, RZ, UR14 ;  /* 0x0000000eff067e24 */ /* 0x000fe4000f8e00ff */
[----:B------:R-:W-:Y:S01]  /*f860*/  IMAD R9, R5, UR9, R4 ;  /* 0x0000000905097c24 */ /* 0x000fe2000f8e0204 */
[----:B------:R-:W-:Y:S01]  /*f870*/  SHF.R.S32.HI R4, RZ, 0x1f, R7 ;  /* 0x0000001fff047819 */ /* 0x000fe20000011407 */
[----:B------:R-:W-:Y:S01]  /*f880*/  ULDC.64 UR8, c[0x0][0xad8] ;  /* 0x0002b60000087ab9 */ /* 0x000fe20000000a00 */
[----:B------:R-:W-:Y:S02]  /*f890*/  IMAD R6, R6, 0x80, R13 ;  /* 0x0000008006067824 */ /* 0x000fe400078e020d */
[----:B------:R-:W-:-:S02]  /*f8a0*/  IMAD.IADD R3, R3, 0x1, R9 ;  /* 0x0000000103037824 */ /* 0x000fc400078e0209 */
[----:B------:R-:W-:Y:S02]  /*f8b0*/  IMAD R4, R4, UR8, RZ ;  /* 0x0000000804047c24 */ /* 0x000fe4000f8e02ff */
[----:B------:R-:W-:-:S04]  /*f8c0*/  IMAD.WIDE.U32 R2, R7, UR8, R2 ;  /* 0x0000000807027c25 */ /* 0x000fc8000f8e0002 */
[----:B------:R-:W-:Y:S01]  /*f8d0*/  IMAD R5, R7, UR9, R4 ;  /* 0x0000000907057c24 */ /* 0x000fe2000f8e0204 */
[----:B------:R-:W-:Y:S01]  /*f8e0*/  ULDC.64 UR8, c[0x0][0xa80] ;  /* 0x0002a00000087ab9 */ /* 0x000fe20000000a00 */
[----:B-----5:R-:W-:Y:S02]  /*f8f0*/  IMAD R11, R0, R11, RZ ;  /* 0x0000000b000b7224 */ /* 0x020fe400078e02ff */
[----:B------:R-:W-:Y:S02]  /*f900*/  VIADD R4, R6, 0x40 ;  /* 0x0000004006047836 */ /* 0x000fe40000000000 */
[----:B------:R-:W-:Y:S01]  /*f910*/  IMAD.IADD R3, R3, 0x1, R5 ;  /* 0x0000000103037824 */ /* 0x000fe200078e0205 */
[----:B------:R-:W-:Y:S01]  /*f920*/  LEA R5, P2, R2, UR8, 0x1 ;  /* 0x0000000802057c11 */ /* 0x000fe2000f8408ff */
[----:B------:R-:W-:Y:S01]  /*f930*/  VIADD R0, R6, 0x20 ;  /* 0x0000002006007836 */ /* 0x000fe20000000000 */
[----:B------:R-:W-:Y:S01]  /*f940*/  ISETP.GE.AND P0, PT, R4, R11, PT ;  /* 0x0000000b0400720c */ /* 0x000fe20003f06270 */
[----:B------:R-:W-:Y:S01]  /*f950*/  IMAD.SHL.U32 R7, R8, 0x8, RZ ;  /* 0x0000000808077824 */ /* 0x000fe200078e00ff */
[----:B------:R-:W-:-:S02]  /*f960*/  LEA.HI.X R4, R2, UR9, R3, 0x1, P2 ;  /* 0x0000000902047c11 */ /* 0x000fc400090f0c03 */
[-C--:B------:R-:W-:Y:S01]  /*f970*/  ISETP.GE.AND P2, PT, R6, R11.reuse, PT ;  /* 0x0000000b0600720c */ /* 0x080fe20003f46270 */
[C---:B------:R-:W-:Y:S01]  /*f980*/  VIADD R9, R7.reuse, 0x80 ;  /* 0x0000008007097836 */ /* 0x040fe20000000000 */
[----:B------:R-:W-:Y:S01]  /*f990*/  ISETP.GE.AND P1, PT, R0, R11, PT ;  /* 0x0000000b0000720c */ /* 0x000fe20003f26270 */
[C---:B------:R-:W-:Y:S01]  /*f9a0*/  VIADD R15, R7.reuse, 0xc0 ;  /* 0x000000c0070f7836 */ /* 0x040fe20000000000 */
[----:B------:R0:W1:Y:S01]  /*f9b0*/  SHFL.IDX PT, R2, R5, RZ, 0x181f ;  /* 0x00181fff05027589 */ /* 0x00006200000e0000 */
[----:B------:R-:W-:Y:S01]  /*f9c0*/  VIADD R13, R7, 0x40 ;  /* 0x00000040070d7836 */ /* 0x000fe20000000000 */
[----:B------:R-:W-:Y:S02]  /*f9d0*/  SHF.R.S32.HI R8, RZ, 0x1f, R7 ;  /* 0x0000001fff087819 */ /* 0x000fe40000011407 */
[----:B------:R0:W2:Y:S01]  /*f9e0*/  SHFL.IDX PT, R0, R4, RZ, 0x181f ;  /* 0x00181fff04007589 */ /* 0x0000a200000e0000 */
[----:B------:R-:W-:Y:S02]  /*f9f0*/  SHF.R.S32.HI R10, RZ, 0x1f, R9 ;  /* 0x0000001fff0a7819 */ /* 0x000fe40000011409 */
[----:B------:R-:W-:-:S02]  /*fa00*/  SHF.R.S32.HI R12, RZ, 0x1f, R15 ;  /* 0x0000001fff0c7819 */ /* 0x000fc4000001140f */
[----:B------:R-:W-:Y:S01]  /*fa10*/  SHF.R.S32.HI R14, RZ, 0x1f, R13 ;  /* 0x0000001fff0e7819 */ /* 0x000fe2000001140d */
[----:B------:R-:W-:Y:S06]  /*fa20*/  @P2 BRA `(.L_x_222) ;  /* 0x0000000000442947 */ /* 0x000fec0003800000 */
        /* <DEDUP_REMOVED lines=8> */
[----:B------:R3:W-:Y:S01]  /*fab0*/  @!P5 ST.E.128 desc[UR36][R18.64], RZ ;  /* 0x000000ff1200d985 */ /* 0x0007e2000c101d24 */
[----:B------:R-:W-:Y:S02]  /*fac0*/  @!P4 LEA.HI.X R21, R13, R0, R14, 0x1, P6 ;  /* 0x000000000d15c211 */ /* 0x000fe400030f0c0e */
[----:B------:R-:W-:-:S03]  /*fad0*/  @!P3 LEA R24, P6, R9, R2, 0x1 ;  /* 0x000000020918b211 */ /* 0x000fc600078c08ff */
[----:B------:R3:W-:Y:S01]  /*fae0*/  @!P4 ST.E.128 desc[UR36][R20.64], RZ ;  /* 0x000000ff1400c985 */ /* 0x0007e2000c101d24 */
[----:B------:R-:W-:Y:S02]  /*faf0*/  @!P3 LEA.HI.X R25, R9, R0, R10, 0x1, P6 ;  /* 0x000000000919b211 */ /* 0x000fe400030f0c0a */
[----:B------:R-:W-:-:S03]  /*fb00*/  @!P2 LEA R2, P6, R15, R2, 0x1 ;  /* 0x000000020f02a211 */ /* 0x000fc600078c08ff */
[----:B------:R3:W-:Y:S01]  /*fb10*/  @!P3 ST.E.128 desc[UR36][R24.64], RZ ;  /* 0x000000ff1800b985 */ /* 0x0007e2000c101d24 */
[----:B------:R-:W-:-:S05]  /*fb20*/  @!P2 LEA.HI.X R3, R15, R0, R12, 0x1, P6 ;  /* 0x000000000f03a211 */ /* 0x000fca00030f0c0c */
[----:B------:R3:W-:Y:S04]  /*fb30*/  @!P2 ST.E.128 desc[UR36][R2.64], RZ ;  /* 0x000000ff0200a985 */ /* 0x0007e8000c101d24 */
.L_x_222:
[----:B------:R-:W-:Y:S05]  /*fb40*/  BSYNC B1 ;  /* 0x0000000000017941 */ /* 0x000fea0003800000 */
.L_x_221:
[----:B--2---:R2:W4:Y:S01]  /*fb50*/  SHFL.IDX PT, R0, R4, 0x1, 0x181f ;  /* 0x00381f0004007f89 */ /* 0x00452200000e0000 */
[----:B------:R-:W-:Y:S03]  /*fb60*/  BSSY B1, `(.L_x_223) ;  /* 0x0000014000017945 */ /* 0x000fe60003800000 */
[----:B-1-3--:R2:W1:Y:S01]  /*fb70*/  SHFL.IDX PT, R2, R5, 0x1, 0x181f ;  /* 0x00381f0005027f89 */ /* 0x00a46200000e0000 */
[----:B------:R-:W-:Y:S05]  /*fb80*/  @P1 BRA `(.L_x_224) ;  /* 0x0000000000441947 */ /* 0x000fea0003800000 */
[----:B------:R-:W-:Y:S02]  /*fb90*/  ULDC UR4, c[0x0][0xac8] ;  /* 0x0002b20000047ab9 */ /* 0x000fe40000000800 */
[----:B------:R-:W-:Y:S02]  /*fba0*/  ISETP.GE.AND P4, PT, R7, UR4, PT ;  /* 0x0000000407007c0c */ /* 0x000fe4000bf86270 */
[----:B------:R-:W-:Y:S02]  /*fbb0*/  ISETP.GE.AND P3, PT, R13, UR4, PT ;  /* 0x000000040d007c0c */ /* 0x000fe4000bf66270 */
[----:B------:R-:W-:Y:S02]  /*fbc0*/  ISETP.GE.AND P2, PT, R9, UR4, PT ;  /* 0x0000000409007c0c */ /* 0x000fe4000bf46270 */
[----:B------:R-:W-:-:S07]  /*fbd0*/  ISETP.GE.AND P1, PT, R15, UR4, PT ;  /* 0x000000040f007c0c */ /* 0x000fce000bf26270 */
[-C--:B-1----:R-:W-:Y:S02]  /*fbe0*/  @!P4 LEA R18, P6, R7, R2.reuse, 0x1 ;  /* 0x000000020712c211 */ /* 0x082fe400078c08ff */
[----:B------:R-:W-:Y:S02]  /*fbf0*/  @!P3 LEA R20, P5, R13, R2, 0x1 ;  /* 0x000000020d14b211 */ /* 0x000fe400078a08ff */
[----:B----4-:R-:W-:Y:S02]  /*fc00*/  @!P4 LEA.HI.X R19, R7, R0, R8, 0x1, P6 ;  /* 0x000000000713c211 */ /* 0x010fe400030f0c08 */
[----:B------:R-:W-:Y:S02]  /*fc10*/  @!P2 LEA R24, P6, R9, R2, 0x1 ;  /* 0x000000020918a211 */ /* 0x000fe400078c08ff */
[----:B------:R-:W-:Y:S01]  /*fc20*/  @!P3 LEA.HI.X R21, R13, R0, R14, 0x1, P5 ;  /* 0x000000000d15b211 */ /* 0x000fe200028f0c0e */
[----:B------:R3:W-:Y:S01]  /*fc30*/  @!P4 ST.E.128 desc[UR36][R18.64], RZ ;  /* 0x000000ff1200c985 */ /* 0x0007e2000c101d24 */
[----:B------:R-:W-:-:S02]  /*fc40*/  @!P1 LEA R2, P5, R15, R2, 0x1 ;  /* 0x000000020f029211 */ /* 0x000fc400078a08ff */
[-C--:B------:R-:W-:Y:S01]  /*fc50*/  @!P2 LEA.HI.X R25, R9, R0.reuse, R10, 0x1, P6 ;  /* 0x000000000919a211 */ /* 0x080fe200030f0c0a */
[----:B------:R3:W-:Y:S01]  /*fc60*/  @!P3 ST.E.128 desc[UR36][R20.64], RZ ;  /* 0x000000ff1400b985 */ /* 0x0007e2000c101d24 */
[----:B------:R-:W-:-:S03]  /*fc70*/  @!P1 LEA.HI.X R3, R15, R0, R12, 0x1, P5 ;  /* 0x000000000f039211 */ /* 0x000fc600028f0c0c */
[----:B------:R3:W-:Y:S04]  /*fc80*/  @!P2 ST.E.128 desc[UR36][R24.64], RZ ;  /* 0x000000ff1800a985 */ /* 0x0007e8000c101d24 */
[----:B------:R3:W-:Y:S02]  /*fc90*/  @!P1 ST.E.128 desc[UR36][R2.64], RZ ;  /* 0x000000ff02009985 */ /* 0x0007e4000c101d24 */
.L_x_224:
[----:B------:R-:W-:Y:S05]  /*fca0*/  BSYNC B1 ;  /* 0x0000000000017941 */ /* 0x000fea0003800000 */
.L_x_223:
[----:B----4-:R4:W0:Y:S01]  /*fcb0*/  SHFL.IDX PT, R0, R4, 0x2, 0x181f ;  /* 0x00581f0004007f89 */ /* 0x01082200000e0000 */
        /* <DEDUP_REMOVED lines=9> */
[-C--:B------:R-:W-:Y:S02]  /*fd50*/  @!P2 LEA R20, P5, R13, R2.reuse, 0x1 ;  /* 0x000000020d14a211 */ /* 0x080fe400078a08ff */
[----:B------:R-:W-:Y:S02]  /*fd60*/  @!P1 LEA R24, P4, R9, R2, 0x1 ;  /* 0x0000000209189211 */ /* 0x000fe400078808ff */
[----:B0-----:R-:W-:Y:S02]  /*fd70*/  @!P3 LEA.HI.X R19, R7, R0, R8, 0x1, P6 ;  /* 0x000000000713b211 */ /* 0x001fe400030f0c08 */
[----:B------:R-:W-:Y:S02]  /*fd80*/  @!P0 LEA R2, P6, R15, R2, 0x1 ;  /* 0x000000020f028211 */ /* 0x000fe400078c08ff */
[-C--:B------:R-:W-:Y:S01]  /*fd90*/  @!P2 LEA.HI.X R21, R13, R0.reuse, R14, 0x1, P5 ;  /* 0x000000000d15a211 */ /* 0x080fe200028f0c0e */
[----:B------:R3:W-:Y:S01]  /*fda0*/  @!P3 ST.E.128 desc[UR36][R18.64], RZ ;  /* 0x000000ff1200b985 */ /* 0x0007e2000c101d24 */
[----:B------:R-:W-:-:S02]  /*fdb0*/  @!P1 LEA.HI.X R25, R9, R0, R10, 0x1, P4 ;  /* 0x0000000009199211 */ /* 0x000fc400020f0c0a */
[----:B------:R-:W-:Y:S01]  /*fdc0*/  @!P0 LEA.HI.X R3, R15, R0, R12, 0x1, P6 ;  /* 0x000000000f038211 */ /* 0x000fe200030f0c0c */
[----:B------:R3:W-:Y:S04]  /*fdd0*/  @!P2 ST.E.128 desc[UR36][R20.64], RZ ;  /* 0x000000ff1400a985 */ /* 0x0007e8000c101d24 */
[----:B------:R3:W-:Y:S04]  /*fde0*/  @!P1 ST.E.128 desc[UR36][R24.64], RZ ;  /* 0x000000ff18009985 */ /* 0x0007e8000c101d24 */
[----:B------:R3:W-:Y:S02]  /*fdf0*/  @!P0 ST.E.128 desc[UR36][R2.64], RZ ;  /* 0x000000ff02008985 */ /* 0x0007e4000c101d24 */
.L_x_226:
[----:B------:R-:W-:Y:S05]  /*fe00*/  BSYNC B1 ;  /* 0x0000000000017941 */ /* 0x000fea0003800000 */
.L_x_225:
[----:B0-----:R-:W-:Y:S01]  /*fe10*/  VIADD R0, R6, 0x60 ;  /* 0x0000006006007836 */ /* 0x001fe20000000000 */
[----:B--2-4-:R-:W0:Y:S04]  /*fe20*/  SHFL.IDX PT, R4, R4, 0x3, 0x181f ;  /* 0x00781f0004047f89 */ /* 0x014e2800000e0000 */
[----:B------:R-:W-:Y:S01]  /*fe30*/  ISETP.GE.AND P0, PT, R0, R11, PT ;  /* 0x0000000b0000720c */ /* 0x000fe20003f06270 */
[----:B-1-3--:R1:W2:-:S12]  /*fe40*/  SHFL.IDX PT, R2, R5, 0x3, 0x181f ;  /* 0x00781f0005027f89 */ /* 0x00a29800000e0000 */
[----:B-1----:R-:W-:Y:S05]  /*fe50*/  @P0 BRA `(.L_x_215) ;  /* 0x0000000000440947 */ /* 0x002fea0003800000 */
[----:B------:R-:W-:Y:S02]  /*fe60*/  ULDC UR4, c[0x0][0xac8] ;  /* 0x0002b20000047ab9 */ /* 0x000fe40000000800 */
[----:B------:R-:W-:Y:S02]  /*fe70*/  ISETP.GE.AND P3, PT, R7, UR4, PT ;  /* 0x0000000407007c0c */ /* 0x000fe4000bf66270 */
[----:B------:R-:W-:Y:S02]  /*fe80*/  ISETP.GE.AND P2, PT, R13, UR4, PT ;  /* 0x000000040d007c0c */ /* 0x000fe4000bf46270 */
[----:B------:R-:W-:Y:S02]  /*fe90*/  ISETP.GE.AND P1, PT, R9, UR4, PT ;  /* 0x0000000409007c0c */ /* 0x000fe4000bf26270 */
[----:B------:R-:W-:-:S07]  /*fea0*/  ISETP.GE.AND P0, PT, R15, UR4, PT ;  /* 0x000000040f007c0c */ /* 0x000fce000bf06270 */
[----:B--2---:R-:W-:-:S04]  /*feb0*/  @!P3 LEA R6, P4, R7, R2, 0x1 ;  /* 0x000000020706b211 */ /* 0x004fc800078808ff */
[----:B0-----:R-:W-:Y:S02]  /*fec0*/  @!P3 LEA.HI.X R7, R7, R4, R8, 0x1, P4 ;  /* 0x000000040707b211 */ /* 0x001fe400020f0c08 */
[-C--:B------:R-:W-:Y:S02]  /*fed0*/  @!P2 LEA R18, P4, R13, R2.reuse, 0x1 ;  /* 0x000000020d12a211 */ /* 0x080fe400078808ff */
[-C--:B------:R-:W-:Y:S01]  /*fee0*/  @!P1 LEA R8, P5, R9, R2.reuse, 0x1 ;  /* 0x0000000209089211 */ /* 0x080fe200078a08ff */
[----:B------:R0:W-:Y:S01]  /*fef0*/  @!P3 ST.E.128 desc[UR36][R6.64], RZ ;  /* 0x000000ff0600b985 */ /* 0x0001e2000c101d24 */
[----:B------:R-:W-:Y:S02]  /*ff00*/  @!P0 LEA R2, P6, R15, R2, 0x1 ;  /* 0x000000020f028211 */ /* 0x000fe400078c08ff */
[-C--:B------:R-:W-:Y:S02]  /*ff10*/  @!P2 LEA.HI.X R19, R13, R4.reuse, R14, 0x1, P4 ;  /* 0x000000040d13a211 */ /* 0x080fe400020f0c0e */
[----:B------:R-:W-:-:S02]  /*ff20*/  @!P1 LEA.HI.X R9, R9, R4, R10, 0x1, P5 ;  /* 0x0000000409099211 */ /* 0x000fc400028f0c0a */
[----:B------:R-:W-:Y:S01]  /*ff30*/  @!P0 LEA.HI.X R3, R15, R4, R12, 0x1, P6 ;  /* 0x000000040f038211 */ /* 0x000fe200030f0c0c */
[----:B------:R0:W-:Y:S04]  /*ff40*/  @!P2 ST.E.128 desc[UR36][R18.64], RZ ;  /* 0x000000ff1200a985 */ /* 0x0001e8000c101d24 */
[----:B------:R0:W-:Y:S04]  /*ff50*/  @!P1 ST.E.128 desc[UR36][R8.64], RZ ;  /* 0x000000ff08009985 */ /* 0x0001e8000c101d24 */
[----:B------:R0:W-:Y:S02]  /*ff60*/  @!P0 ST.E.128 desc[UR36][R2.64], RZ ;  /* 0x000000ff02008985 */ /* 0x0001e4000c101d24 */
.L_x_215:
[----:B------:R-:W-:Y:S05]  /*ff70*/  BSYNC B0 ;  /* 0x0000000000007941 */ /* 0x000fea0003800000 */
.L_x_205:
[----:B------:R-:W-:Y:S02]  /*ff80*/  ULDC UR4, c[0x0][0xc3c] ;  /* 0x00030f0000047ab9 */ /* 0x000fe40000000800 */
[----:B------:R-:W-:-:S06]  /*ff90*/  UISETP.GE.AND UP0, UPT, UR7, UR4, UPT ;  /* 0x000000040700728c */ /* 0x000fcc000bf06270 */
[----:B------:R-:W-:-:S13]  /*ffa0*/  PLOP3.LUT P0, PT, PT, PT, UP0, 0x80, 0x0 ;  /* 0x000000000000781c */ /* 0x000fda0003f0f008 */
[----:B------:R-:W-:Y:S05]  /*ffb0*/  @!P0 BRA `(.L_x_227) ;  /* 0xffffff1000348947 */ /* 0x000fea000383ffff */
[----:B------:R-:W-:Y:S05]  /*ffc0*/  EXIT ;  /* 0x000000000000794d */ /* 0x000fea0003800000 */
.L_x_176:
[----:B------:R-:W-:-:S08]  /*ffd0*/  NOP ;  /* 0x0000000000007918 */ /* 0x000fd00000000000 */
[----:B0-----:R-:W0:-:S00]  /*ffe0*/  USETMAXREG.DEALLOC.CTAPOOL 0x28 ;  /* 0x00000028000079c8 */ /* 0x001e0000080e0500 */
[----:B0-----:R-:W-:Y:S01]  /*fff0*/  LOP3.LUT R2, R2, 0x3, RZ, 0xc0, !PT ;  /* 0x0000000302027812 */ /* 0x001fe200078ec0ff */
[----:B------:R-:W-:Y:S01]  /*10000*/  IMAD.MOV.U32 R6, RZ, RZ, RZ ;  /* 0x000000ffff067224 */ /* 0x000fe200078e00ff */
[----:B------:R-:W-:-:S04]  /*10010*/  LOP3.LUT R23, R23, 0xfffffeff, RZ, 0xc0, !PT ;  /* 0xfffffeff17177812 */ /* 0x000fc800078ec0ff */
[----:B------:R-:W0:Y:S02]  /*10020*/  SHFL.IDX PT, R2, R2, RZ, 0x1f ;  /* 0x00001fff02027589 */ /* 0x000e2400000e0000 */
[----:B0-----:R-:W-:-:S13]  /*10030*/  ISETP.NE.AND P0, PT, R2, RZ, PT ;  /* 0x000000ff0200720c */ /* 0x001fda0003f05270 */
[----:B------:R-:W-:Y:S01]  /*10040*/  @P0 LOP3.LUT R23, R23, 0x100, RZ, 0xfc, !PT ;  /* 0x0000010017170812 */ /* 0x000fe200078efcff */
[----:B------:R-:W-:Y:S06]  /*10050*/  @!P0 BRA `(.L_x_228) ;  /* 0x00000000001c8947 */ /* 0x000fec0003800000 */
[----:B------:R-:W0:Y:S08]  /*10060*/  S2UR UR5, SR_CgaCtaId ;  /* 0x00000000000579c3 */ /* 0x000e300000008800 */
[----:B------:R-:W-:Y:S06]  /*10070*/  BAR.SYNC.DEFER_BLOCKING 0x5, 0x180 ;  /* 0x0146000000007b1d */ /* 0x000fec0000010000 */
[----:B------:R-:W-:-:S02]  /*10080*/  UMOV UR4, 0x400 ;  /* 0x0000040000047882 */ /* 0x000fc40000000000 */
[----:B0-----:R-:W-:-:S09]  /*10090*/  ULEA UR4, UR5, UR4, 0x18 ;  /* 0x0000000405047291 */ /* 0x001fd2000f8ec03f */
[----:B------:R-:W0:Y:S01]  /*100a0*/  LDS.128 R16, [UR4+0x388d0] ;  /* 0x0388d004ff107984 */ /* 0x000e220008000c00 */
[----:B------:R-:W-:Y:S06]  /*100b0*/  BAR.ARV 0x4, 0x180 ;  /* 0x0106000000007b1d */ /* 0x000fec0000002000 */
[----:B------:R-:W-:Y:S05]  /*100c0*/  BRA `(.L_x_229) ;  /* 0x0000000800947947 */ /* 0x000fea0003800000 */
.L_x_228:
[----:B------:R-:W-:Y:S01]  /*100d0*/  LOP3.LUT R7, R0, 0x1f, RZ, 0xc0, !PT ;  /* 0x0000001f00077812 */ /* 0x000fe200078ec0ff */
[----:B------:R-:W-:Y:S01]  /*100e0*/  ULDC UR4, c[0x0][0xc3c] ;  /* 0x00030f0000047ab9 */ /* 0x000fe20000000800 */
[----:B------:R-:W-:Y:S01]  /*100f0*/  IMAD.MOV.U32 R9, RZ, RZ, RZ ;  /* 0x000000ffff097224 */ /* 0x000fe200078e00ff */
[----:B------:R-:W0:Y:S01]  /*10100*/  S2UR UR6, SR_CTAID.X ;  /* 0x00000000000679c3 */ /* 0x000e220000002500 */
[----:B------:R-:W-:Y:S01]  /*10110*/  ISETP.NE.AND P0, PT, R7, 0x1f, PT ;  /* 0x0000001f0700780c */ /* 0x000fe20003f05270 */
[----:B------:R-:W-:-:S03]  /*10120*/  ULDC UR5, c[0x0][0xc38] ;  /* 0x00030e0000057ab9 */ /* 0x000fc60000000800 */
[----:B------:R-:W-:-:S13]  /*10130*/  ISETP.GE.OR P1, PT, R7, UR4, !P0 ;  /* 0x0000000407007c0c */ /* 0x000fda000c726670 */
[----:B------:R-:W1:Y:S08]  /*10140*/  @!P1 LDC.64 R4, c[0x0][0xc80] ;  /* 0x00032000ff049b82 */ /* 0x000e700000000a00 */
[----:B------:R-:W2:Y:S01]  /*10150*/  @!P1 LDC.64 R2, c[0x0][0xc78] ;  /* 0x00031e00ff029b82 */ /* 0x000ea20000000a00 */
[----:B-1----:R-:W-:-:S05]  /*10160*/  @!P1 IMAD.WIDE.U32 R4, R7, 0x4, R4 ;  /* 0x0000000407049825 */ /* 0x002fca00078e0004 */
[----:B------:R-:W3:Y:S01]  /*10170*/  @!P1 LDG.E R6, desc[UR36][R4.64] ;  /* 0x0000002404069981 */ /* 0x000ee2000c1e1900 */
[----:B--2---:R-:W-:-:S05]  /*10180*/  @!P1 IMAD.WIDE.U32 R2, R7, 0x4, R2 ;  /* 0x0000000407029825 */ /* 0x004fca00078e0002 */
[----:B------:R-:W3:Y:S01]  /*10190*/  @!P1 LDG.E R9, desc[UR36][R2.64] ;  /* 0x0000002402099981 */ /* 0x000ee2000c1e1900 */
[C---:B------:R-:W-:Y:S02]  /*101a0*/  ISETP.NE.AND P1, PT, R7.reuse, RZ, PT ;  /* 0x000000ff0700720c */ /* 0x040fe40003f25270 */
[C---:B------:R-:W-:Y:S02]  /*101b0*/  ISETP.GE.U32.AND P2, PT, R7.reuse, 0x2, PT ;  /* 0x000000020700780c */ /* 0x040fe40003f46070 */
[C---:B------:R-:W-:Y:S02]  /*101c0*/  ISETP.GE.U32.AND P3, PT, R7.reuse, 0x4, PT ;  /* 0x000000040700780c */ /* 0x040fe40003f66070 */
[C---:B------:R-:W-:Y:S02]  /*101d0*/  ISETP.GE.U32.AND P4, PT, R7.reuse, 0x8, PT ;  /* 0x000000080700780c */ /* 0x040fe40003f86070 */
[----:B------:R-:W-:Y:S01]  /*101e0*/  ISETP.GE.U32.AND P5, PT, R7, 0x10, PT ;  /* 0x000000100700780c */ /* 0x000fe20003fa6070 */
[----:B------:R-:W-:Y:S01]  /*101f0*/  UMOV UR4, URZ ;  /* 0x0000003f00047c82 */ /* 0x000fe20008000000 */
[----:B---3--:R-:W-:-:S05]  /*10200*/  IMAD R8, R6, R9, RZ ;  /* 0x0000000906087224 */ /* 0x008fca00078e02ff */
[----:B------:R-:W1:Y:S02]  /*10210*/  SHFL.UP PT, R10, R8, 0x1, RZ ;  /* 0x04200000080a7989 */ /* 0x000e6400000e00ff */
[----:B-1----:R-:W-:-:S05]  /*10220*/  SEL R11, R10, RZ, P1 ;  /* 0x000000ff0a0b7207 */ /* 0x002fca0000800000 */
[----:B------:R-:W-:-:S05]  /*10230*/  IMAD.IADD R11, R8, 0x1, R11 ;  /* 0x00000001080b7824 */ /* 0x000fca00078e020b */
        /* <DEDUP_REMOVED lines=12> */
[----:B------:R-:W1:Y:S02]  /*10300*/  SHFL.IDX PT, R8, R5, 0x1f, 0x1f ;  /* 0x03e01f0005087f89 */ /* 0x000e6400000e0000 */
[----:B-1----:R-:W-:-:S05]  /*10310*/  IMAD R8, R8, UR5, RZ ;  /* 0x0000000508087c24 */ /* 0x002fca000f8e02ff */
[----:B0-----:R-:W-:Y:S01]  /*10320*/  ISETP.GT.AND P6, PT, R8, UR6, PT ;  /* 0x0000000608007c0c */ /* 0x001fe2000bfc4270 */
[----:B------:R-:W-:-:S12]  /*10330*/  IMAD.MOV.U32 R3, RZ, RZ, R8 ;  /* 0x000000ffff037224 */ /* 0x000fd800078e0008 */
[----:B------:R-:W-:Y:S05]  /*10340*/  @P6 BRA `(.L_x_230) ;  /* 0x0000000000986947 */ /* 0x000fea0003800000 */
[----:B------:R-:W-:Y:S01]  /*10350*/  IMAD.MOV.U32 R8, RZ, RZ, R3 ;  /* 0x000000ffff087224 */ /* 0x000fe200078e0003 */
[----:B------:R-:W-:Y:S01]  /*10360*/  UMOV UR4, URZ ;  /* 0x0000003f00047c82 */ /* 0x000fe20008000000 */
[----:B------:R-:W-:-:S05]  /*10370*/  ULDC UR5, c[0x0][0xc38] ;  /* 0x00030e0000057ab9 */ /* 0x000fca0000000800 */
.L_x_232:
[----:B------:R-:W0:Y:S01]  /*10380*/  LDC R2, c[0x0][0xc3c] ;  /* 0x00030f00ff027b82 */ /* 0x000e220000000800 */
[----:B------:R-:W-:-:S06]  /*10390*/  UIADD3 UR4, UR4, 0x1f, URZ ;  /* 0x0000001f04047890 */ /* 0x000fcc000fffe03f */
[----:B0-----:R-:W-:-:S13]  /*103a0*/  ISETP.LE.AND P6, PT, R2, UR4, PT ;  /* 0x0000000402007c0c */ /* 0x001fda000bfc3270 */
[----:B------:R-:W-:Y:S05]  /*103b0*/  @P6 BRA `(.L_x_231) ;  /* 0x0000000400ac6947 */ /* 0x000fea0003800000 */
[----:B------:R-:W-:Y:S02]  /*103c0*/  VIADD R9, R7, UR4 ;  /* 0x0000000407097c36 */ /* 0x000fe40008000000 */
[----:B------:R-:W-:-:S03]  /*103d0*/  IMAD.MOV.U32 R6, RZ, RZ, RZ ;  /* 0x000000ffff067224 */ /* 0x000fc600078e00ff */
[----:B------:R-:W-:-:S13]  /*103e0*/  ISETP.GE.OR P6, PT, R9, R2, !P0 ;  /* 0x000000020900720c */ /* 0x000fda00047c6670 */
[----:B------:R-:W0:Y:S08]  /*103f0*/  @!P6 LDC.64 R4, c[0x0][0xc80] ;  /* 0x00032000ff04eb82 */ /* 0x000e300000000a00 */
[----:B------:R-:W1:Y:S01]  /*10400*/  @!P6 LDC.64 R2, c[0x0][0xc78] ;  /* 0x00031e00ff02eb82 */ /* 0x000e620000000a00 */
[----:B0-----:R-:W-:-:S05]  /*10410*/  @!P6 IMAD.WIDE R4, R9, 0x4, R4 ;  /* 0x000000040904e825 */ /* 0x001fca00078e0204 */
[----:B------:R-:W2:Y:S01]  /*10420*/  @!P6 LDG.E R6, desc[UR36][R4.64] ;  /* 0x000000240406e981 */ /* 0x000ea2000c1e1900 */
[----:B-1----:R-:W-:-:S04]  /*10430*/  @!P6 IMAD.WIDE R2, R9, 0x4, R2 ;  /* 0x000000040902e825 */ /* 0x002fc800078e0202 */
[----:B------:R-:W-:-:S06]  /*10440*/  IMAD.MOV.U32 R9, RZ, RZ, RZ ;  /* 0x000000ffff097224 */ /* 0x000fcc00078e00ff */
[----:B------:R-:W2:Y:S02]  /*10450*/  @!P6 LDG.E R9, desc[UR36][R2.64] ;  /* 0x000000240209e981 */ /* 0x000ea4000c1e1900 */
[----:B--2---:R-:W-:-:S05]  /*10460*/  IMAD R13, R6, R9, RZ ;  /* 0x00000009060d7224 */ /* 0x004fca00078e02ff */
[----:B------:R-:W0:Y:S02]  /*10470*/  SHFL.UP PT, R10, R13, 0x1, RZ ;  /* 0x042000000d0a7989 */ /* 0x000e2400000e00ff */
[----:B0-----:R-:W-:-:S05]  /*10480*/  SEL R10, R10, RZ, P1 ;  /* 0x000000ff0a0a7207 */ /* 0x001fca0000800000 */
[----:B------:R-:W-:-:S05]  /*10490*/  IMAD.IADD R10, R13, 0x1, R10 ;  /* 0x000000010d0a7824 */ /* 0x000fca00078e020a */
        /* <DEDUP_REMOVED lines=12> */
[----:B------:R-:W0:Y:S02]  /*10560*/  SHFL.IDX PT, R2, R5, 0x1f, 0x1f ;  /* 0x03e01f0005027f89 */ /* 0x000e2400000e0000 */
[----:B0-----:R-:W-:-:S04]  /*10570*/  IMAD R3, R2, UR5, RZ ;  /* 0x0000000502037c24 */ /* 0x001fc8000f8e02ff */
[----:B------:R-:W-:-:S05]  /*10580*/  IMAD.IADD R8, R3, 0x1, R8 ;  /* 0x0000000103087824 */ /* 0x000fca00078e0208 */
[----:B------:R-:W-:-:S13]  /*10590*/  ISETP.GT.AND P6, PT, R8, UR6, PT ;  /* 0x0000000608007c0c */ /* 0x000fda000bfc4270 */
[----:B------:R-:W-:Y:S05]  /*105a0*/  @!P6 BRA `(.L_x_232) ;  /* 0xfffffffc0074e947 */ /* 0x000fea000383ffff */
.L_x_230:
[----:B------:R-:W-:Y:S02]  /*105b0*/  IMAD.IADD R11, R8, 0x1, -R3 ;  /* 0x00000001080b7824 */ /* 0x000fe400078e0a03 */
[----:B------:R-:W-:Y:S02]  /*105c0*/  IMAD.MOV.U32 R16, RZ, RZ, RZ ;  /* 0x000000ffff107224 */ /* 0x000fe400078e00ff */
[----:B------:R-:W-:-:S05]  /*105d0*/  IMAD R2, R5, UR5, R11 ;  /* 0x0000000505027c24 */ /* 0x000fca000f8e020b */
[----:B------:R-:W-:-:S13]  /*105e0*/  ISETP.GT.AND P0, PT, R2, UR6, PT ;  /* 0x0000000602007c0c */ /* 0x000fda000bf04270 */
[----:B------:R-:W-:-:S04]  /*105f0*/  VOTE.ANY R8, PT, !P0 ;  /* 0x0000000000087806 */ /* 0x000fc800040e0100 */
[----:B------:R-:W0:Y:S01]  /*10600*/  POPC R19, R8 ;  /* 0x0000000800137309 */ /* 0x000e220000000000 */
[----:B------:R-:W-:Y:S01]  /*10610*/  ISETP.NE.AND P0, PT, R8, RZ, PT ;  /* 0x000000ff0800720c */ /* 0x000fe20003f05270 */
[----:B0-----:R-:W0:Y:S04]  /*10620*/  SHFL.IDX PT, R6, R6, R19, 0x1f ;  /* 0x00001f1306067589 */ /* 0x001e2800000e0000 */
[----:B------:R1:W2:Y:S01]  /*10630*/  SHFL.IDX PT, R9, R9, R19, 0x1f ;  /* 0x00001f1309097589 */ /* 0x0002a200000e0000 */
[----:B0-----:R-:W-:-:S04]  /*10640*/  IABS R4, R6 ;  /* 0x0000000600047213 */ /* 0x001fc80000000000 */
[----:B------:R-:W0:Y:S08]  /*10650*/  I2F.RP R10, R4 ;  /* 0x00000004000a7306 */ /* 0x000e300000209400 */
[----:B0-----:R-:W0:Y:S02]  /*10660*/  MUFU.RCP R10, R10 ;  /* 0x0000000a000a7308 */ /* 0x001e240000001000 */
[----:B0-----:R-:W-:-:S06]  /*10670*/  VIADD R2, R10, 0xffffffe ;  /* 0x0ffffffe0a027836 */ /* 0x001fcc0000000000 */
[----:B------:R-:W0:Y:S02]  /*10680*/  F2I.FTZ.U32.TRUNC.NTZ R3, R2 ;  /* 0x0000000200037305 */ /* 0x000e24000021f000 */
[----:B0-----:R-:W-:Y:S01]  /*10690*/  IMAD.MOV R12, RZ, RZ, -R3 ;  /* 0x000000ffff0c7224 */ /* 0x001fe200078e0a03 */
[----:B-12---:R-:W-:Y:S06]  /*106a0*/  @!P0 BRA `(.L_x_233) ;  /* 0x0000000000088947 */ /* 0x006fec0003800000 */
[----:B------:R-:W-:-:S06]  /*106b0*/  VIADD R16, R19, 0xffffffff ;  /* 0xffffffff13107836 */ /* 0x000fcc0000000000 */
[----:B------:R0:W1:Y:S02]  /*106c0*/  SHFL.IDX PT, R16, R5, R16, 0x1f ;  /* 0x00001f1005107589 */ /* 0x00006400000e0000 */
.L_x_233:
[----:B-1----:R-:W-:Y:S01]  /*106d0*/  IMAD R16, R16, UR5, R11 ;  /* 0x0000000510107c24 */ /* 0x002fe2000f8e020b */
[----:B0-----:R-:W-:Y:S01]  /*106e0*/  IABS R5, R9 ;  /* 0x0000000900057213 */ /* 0x001fe20000000000 */
[----:B------:R-:W-:Y:S01]  /*106f0*/  IMAD.MOV.U32 R11, RZ, RZ, R12 ;  /* 0x000000ffff0b7224 */ /* 0x000fe200078e000c */
[----:B------:R-:W-:Y:S01]  /*10700*/  IABS R12, R6 ;  /* 0x00000006000c7213 */ /* 0x000fe20000000000 */
[----:B------:R-:W-:Y:S01]  /*10710*/  IMAD.MOV.U32 R2, RZ, RZ, RZ ;  /* 0x000000ffff027224 */ /* 0x000fe200078e00ff */
[----:B------:R-:W-:Y:S01]  /*10720*/  IADD3 R17, -R16, UR6, RZ ;  /* 0x0000000610117c10 */ /* 0x000fe2000fffe1ff */
[----:B------:R-:W-:Y:S01]  /*10730*/  IMAD R11, R11, R4, RZ ;  /* 0x000000040b0b7224 */ /* 0x000fe200078e02ff */
[----:B------:R-:W0:Y:S01]  /*10740*/  I2F.RP R8, R5 ;  /* 0x0000000500087306 */ /* 0x000e220000209400 */
[----:B------:R-:W-:Y:S01]  /*10750*/  IMAD.MOV R12, RZ, RZ, -R12 ;  /* 0x000000ffff0c7224 */ /* 0x000fe200078e0a0c */
[----:B------:R-:W-:Y:S01]  /*10760*/  IABS R10, R17 ;  /* 0x00000011000a7213 */ /* 0x000fe20000000000 */
[----:B------:R-:W-:-:S04]  /*10770*/  IMAD.HI.U32 R2, R3, R11, R2 ;  /* 0x0000000b03027227 */ /* 0x000fc800078e0002 */
[----:B------:R-:W-:Y:S02]  /*10780*/  IMAD.MOV.U32 R3, RZ, RZ, R10 ;  /* 0x000000ffff037224 */ /* 0x000fe400078e000a */
[----:B------:R-:W-:Y:S02]  /*10790*/  IMAD.MOV.U32 R10, RZ, RZ, R12 ;  /* 0x000000ffff0a7224 */ /* 0x000fe400078e000c */
[----:B------:R-:W-:-:S04]  /*107a0*/  IMAD.HI.U32 R2, R2, R3, RZ ;  /* 0x0000000302027227 */ /* 0x000fc800078e00ff */
[----:B------:R-:W-:Y:S01]  /*107b0*/  IMAD R3, R2, R10, R3 ;  /* 0x0000000a02037224 */ /* 0x000fe200078e0203 */
[----:B0-----:R-:W0:Y:S01]  /*107c0*/  MUFU.RCP R8, R8 ;  /* 0x0000000800087308 */ /* 0x001e220000001000 */
[----:B------:R-:W-:-:S03]  /*107d0*/  VIADD R19, R19, UR4 ;  /* 0x0000000413137c36 */ /* 0x000fc60008000000 */
[----:B------:R-:W-:-:S13]  /*107e0*/  ISETP.GT.U32.AND P1, PT, R4, R3, PT ;  /* 0x000000030400720c */ /* 0x000fda0003f24070 */
[----:B------:R-:W-:Y:S02]  /*107f0*/  @!P1 IMAD.IADD R3, R3, 0x1, -R4 ;  /* 0x0000000103039824 */ /* 0x000fe400078e0a04 */
[----:B0-----:R-:W-:Y:S02]  /*10800*/  VIADD R10, R8, 0xffffffe ;  /* 0x0ffffffe080a7836 */ /* 0x001fe40000000000 */
[----:B------:R-:W-:Y:S01]  /*10810*/  @!P1 VIADD R2, R2, 0x1 ;  /* 0x0000000102029836 */ /* 0x000fe20000000000 */
[----:B------:R-:W-:Y:S02]  /*10820*/  ISETP.GE.U32.AND P0, PT, R3, R4, PT ;  /* 0x000000040300720c */ /* 0x000fe40003f06070 */
[----:B------:R-:W-:Y:S01]  /*10830*/  LOP3.LUT R4, R17, R6, RZ, 0x3c, !PT ;  /* 0x0000000611047212 */ /* 0x000fe200078e3cff */
[----:B------:R0:W1:Y:S01]  /*10840*/  F2I.FTZ.U32.TRUNC.NTZ R3, R10 ;  /* 0x0000000a00037305 */ /* 0x000062000021f000 */
[----:B------:R-:W-:Y:S02]  /*10850*/  ISETP.NE.AND P1, PT, R6, RZ, PT ;  /* 0x000000ff0600720c */ /* 0x000fe40003f25270 */
[----:B------:R-:W-:-:S02]  /*10860*/  ISETP.GE.AND P2, PT, R4, RZ, PT ;  /* 0x000000ff0400720c */ /* 0x000fc40003f46270 */
[----:B0-----:R-:W-:-:S05]  /*10870*/  IABS R10, R9 ;  /* 0x00000009000a7213 */ /* 0x001fca0000000000 */
[----:B------:R-:W-:Y:S01]  /*10880*/  @P0 IADD3 R2, R2, 0x1, RZ ;  /* 0x0000000102020810 */ /* 0x000fe20007ffe0ff */
[----:B------:R-:W-:-:S04]  /*10890*/  IMAD.MOV R10, RZ, RZ, -R10 ;  /* 0x000000ffff0a7224 */ /* 0x000fc800078e0a0a */
[----:B------:R-:W-:Y:S02]  /*108a0*/  IMAD.MOV.U32 R8, RZ, RZ, R2 ;  /* 0x000000ffff087224 */ /* 0x000fe400078e0002 */
[----:B-1----:R-:W-:Y:S02]  /*108b0*/  IMAD.MOV R2, RZ, RZ, -R3 ;  /* 0x000000ffff027224 */ /* 0x002fe400078e0a03 */
[----:B------:R-:W-:Y:S01]  /*108c0*/  @!P2 IMAD.MOV R8, RZ, RZ, -R8 ;  /* 0x000000ffff08a224 */ /* 0x000fe200078e0a08 */
[----:B------:R-:W-:Y:S01]  /*108d0*/  @!P1 LOP3.LUT R8, RZ, R6, RZ, 0x33, !PT ;  /* 0x00000006ff089212 */ /* 0x000fe200078e33ff */
[----:B------:R-:W-:Y:S02]  /*108e0*/  IMAD R11, R2, R5, RZ ;  /* 0x00000005020b7224 */ /* 0x000fe400078e02ff */
[----:B------:R-:W-:Y:S01]  /*108f0*/  IMAD.MOV.U32 R2, RZ, RZ, RZ ;  /* 0x000000ffff027224 */ /* 0x000fe200078e00ff */
[-C--:B------:R-:W-:Y:S01]  /*10900*/  IABS R4, R8.reuse ;  /* 0x0000000800047213 */ /* 0x080fe20000000000 */
[----:B------:R-:W-:-:S02]  /*10910*/  IMAD R6, R6, R8, RZ ;  /* 0x0000000806067224 */ /* 0x000fc400078e02ff */
[----:B------:R-:W-:-:S04]  /*10920*/  IMAD.HI.U32 R2, R3, R11, R2 ;  /* 0x0000000b03027227 */ /* 0x000fc800078e0002 */
[----:B------:R-:W-:Y:S02]  /*10930*/  IMAD.MOV.U32 R3, RZ, RZ, R4 ;  /* 0x000000ffff037224 */ /* 0x000fe400078e0004 */
[----:B------:R-:W-:Y:S02]  /*10940*/  IMAD.MOV.U32 R4, RZ, RZ, R10 ;  /* 0x000000ffff047224 */ /* 0x000fe400078e000a */
[----:B------:R-:W-:-:S04]  /*10950*/  IMAD.HI.U32 R2, R2, R3, RZ ;  /* 0x0000000302027227 */ /* 0x000fc800078e00ff */
[----:B------:R-:W-:Y:S01]  /*10960*/  IMAD R4, R2, R4, R3 ;  /* 0x0000000402047224 */ /* 0x000fe200078e0203 */
[----:B------:R-:W-:Y:S01]  /*10970*/  LOP3.LUT R3, R8, R9, RZ, 0x3c, !PT ;  /* 0x0000000908037212 */ /* 0x000fe200078e3cff */
[----:B------:R-:W-:-:S03]  /*10980*/  IMAD.IADD R17, R17, 0x1, -R6 ;  /* 0x0000000111117824 */ /* 0x000fc600078e0a06 */
[----:B------:R-:W-:Y:S02]  /*10990*/  ISETP.GT.U32.AND P1, PT, R5, R4, PT ;  /* 0x000000040500720c */ /* 0x000fe40003f24070 */
[----:B------:R-:W-:-:S11]  /*109a0*/  ISETP.GE.AND P2, PT, R3, RZ, PT ;  /* 0x000000ff0300720c */ /* 0x000fd60003f46270 */
[----:B------:R-:W-:Y:S02]  /*109b0*/  @!P1 IMAD.IADD R4, R4, 0x1, -R5 ;  /* 0x0000000104049824 */ /* 0x000fe400078e0a05 */
[----:B------:R-:W-:Y:S01]  /*109c0*/  @!P1 VIADD R2, R2, 0x1 ;  /* 0x0000000102029836 */ /* 0x000fe20000000000 */
[----:B------:R-:W-:Y:S02]  /*109d0*/  ISETP.NE.AND P1, PT, R9, RZ, PT ;  /* 0x000000ff0900720c */ /* 0x000fe40003f25270 */
[----:B------:R-:W-:-:S13]  /*109e0*/  ISETP.GE.U32.AND P0, PT, R4, R5, PT ;  /* 0x000000050400720c */ /* 0x000fda0003f06070 */
[----:B------:R-:W-:-:S04]  /*109f0*/  @P0 VIADD R2, R2, 0x1 ;  /* 0x0000000102020836 */ /* 0x000fc80000000000 */
[----:B------:R-:W-:Y:S01]  /*10a00*/  @!P2 IMAD.MOV R2, RZ, RZ, -R2 ;  /* 0x000000ffff02a224 */ /* 0x000fe200078e0a02 */
[----:B------:R-:W-:-:S05]  /*10a10*/  @!P1 LOP3.LUT R2, RZ, R9, RZ, 0x33, !PT ;  /* 0x00000009ff029212 */ /* 0x000fca00078e33ff */
[----:B------:R-:W-:-:S04]  /*10a20*/  IMAD.MOV R18, RZ, RZ, -R2 ;  /* 0x000000ffff127224 */ /* 0x000fc800078e0a02 */
[C---:B------:R-:W-:Y:S02]  /*10a30*/  IMAD R18, R9.reuse, R18, R8 ;  /* 0x0000001209127224 */ /* 0x040fe400078e0208 */
[----:B------:R-:W-:-:S04]  /*10a40*/  IMAD R9, R9, 0x1000000, R2 ;  /* 0x0100000009097824 */ /* 0x000fc800078e0202 */
[----:B------:R-:W-:Y:S01]  /*10a50*/  IMAD R18, R18, 0x10000, R9 ;  /* 0x0001000012127824 */ /* 0x000fe200078e0209 */
[----:B------:R-:W-:Y:S06]  /*10a60*/  BRA `(.L_x_234) ;  /* 0x0000000000147947 */ /* 0x000fec0003800000 */
.L_x_231:
[----:B------:R-:W-:Y:S01]  /*10a70*/  ULDC UR4, c[0x0][0xc3c] ;  /* 0x00030f0000047ab9 */ /* 0x000fe20000000800 */
[----:B------:R-:W-:Y:S02]  /*10a80*/  IMAD.MOV.U32 R17, RZ, RZ, RZ ;  /* 0x000000ffff117224 */ /* 0x000fe400078e00ff */
[----:B------:R-:W-:Y:S02]  /*10a90*/  IMAD.U32 R16, RZ, RZ, UR6 ;  /* 0x00000006ff107e24 */ /* 0x000fe4000f8e00ff */
[----:B------:R-:W-:Y:S02]  /*10aa0*/  IMAD.MOV.U32 R18, RZ, RZ, RZ ;  /* 0x000000ffff127224 */ /* 0x000fe400078e00ff */
[----:B------:R-:W-:-:S07]  /*10ab0*/  IMAD.U32 R19, RZ, RZ, UR4 ;  /* 0x00000004ff137e24 */ /* 0x000fce000f8e00ff */
.L_x_234:
[----:B------:R-:W-:-:S13]  /*10ac0*/  ISETP.NE.AND P0, PT, R7, RZ, PT ;  /* 0x000000ff0700720c */ /* 0x000fda0003f05270 */
[----:B------:R-:W0:Y:S01]  /*10ad0*/  @!P0 S2R R3, SR_CgaCtaId ;  /* 0x0000000000038919 */ /* 0x000e220000008800 */
[----:B------:R-:W-:-:S04]  /*10ae0*/  @!P0 MOV R2, 0x400 ;  /* 0x0000040000028802 */ /* 0x000fc80000000f00 */
[----:B0-----:R-:W-:-:S05]  /*10af0*/  @!P0 LEA R2, R3, R2, 0x18 ;  /* 0x0000000203028211 */ /* 0x001fca00078ec0ff */
[----:B------:R1:W-:Y:S01]  /*10b00*/  @!P0 STS.128 [R2+0x388d0], R16 ;  /* 0x0388d01002008388 */ /* 0x0003e20000000c00 */
[----:B------:R-:W-:Y:S06]  /*10b10*/  BAR.ARV 0x5, 0x180 ;  /* 0x0146000000007b1d */ /* 0x000fec0000002000 */
.L_x_229:
[----:B------:R2:W-:Y:S01]  /*10b20*/  STL [R1+0x28], RZ ;  /* 0x000028ff01007387 */ /* 0x0005e20000100800 */
[----:B------:R-:W-:Y:S01]  /*10b30*/  ULDC UR4, c[0x0][0xc3c] ;  /* 0x00030f0000047ab9 */ /* 0x000fe20000000800 */
[----:B------:R-:W-:Y:S01]  /*10b40*/  IMAD.MOV.U32 R28, RZ, RZ, 0x1 ;  /* 0x00000001ff1c7424 */ /* 0x000fe200078e00ff */
[----:B0-----:R-:W-:Y:S01]  /*10b50*/  ISETP.GE.AND P0, PT, R19, UR4, PT ;  /* 0x0000000413007c0c */ /* 0x001fe2000bf06270 */
[----:B------:R-:W-:-:S12]  /*10b60*/  IMAD.MOV.U32 R27, RZ, RZ, RZ ;  /* 0x000000ffff1b7224 */ /* 0x000fd800078e00ff */
[----:B--2---:R-:W-:Y:S05]  /*10b70*/  @P0 BRA `(.L_x_235) ;  /* 0x0000004c00140947 */ /* 0x004fea0003800000 */
[----:B-1----:R-:W2:Y:S01]  /*10b80*/  LDL R2, [R1+0x50] ;  /* 0x0000500001027983 */ /* 0x002ea20000100800 */
[----:B------:R-:W0:Y:S01]  /*10b90*/  S2UR UR5, SR_CgaCtaId ;  /* 0x00000000000579c3 */ /* 0x000e220000008800 */
[----:B------:R-:W-:Y:S01]  /*10ba0*/  IMAD.SHL.U32 R32, R0, 0x8, RZ ;  /* 0x0000000800207824 */ /* 0x000fe200078e00ff */
[----:B------:R-:W-:Y:S01]  /*10bb0*/  BSSY B8, `(.L_x_235) ;  /* 0x00004c1000087945 */ /* 0x000fe20003800000 */
[----:B------:R1:W-:Y:S01]  /*10bc0*/  STL [R1+0x28], RZ ;  /* 0x000028ff01007387 */ /* 0x0003e20000100800 */
[----:B------:R-:W-:Y:S01]  /*10bd0*/  IMAD.MOV.U32 R28, RZ, RZ, 0x1 ;  /* 0x00000001ff1c7424 */ /* 0x000fe200078e00ff */
[----:B------:R-:W-:Y:S01]  /*10be0*/  ULDC UR39, c[0x0][0xc] ;  /* 0x0000030000277ab9 */ /* 0x000fe20000000800 */
[----:B------:R-:W-:Y:S01]  /*10bf0*/  LOP3.LUT R3, R32, 0x1f8, RZ, 0xc0, !PT ;  /* 0x000001f820037812 */ /* 0x000fe200078ec0ff */
[----:B------:R-:W-:-:S03]  /*10c00*/  IMAD.MOV.U32 R27, RZ, RZ, RZ ;  /* 0x000000ffff1b7224 */ /* 0x000fc600078e00ff */
[----:B------:R-:W-:-:S04]  /*10c10*/  LOP3.LUT R3, R3, 0x38, R0, 0x78, !PT ;  /* 0x0000003803037812 */ /* 0x000fc800078e7800 */
[----:B------:R-:W-:Y:S02]  /*10c20*/  LOP3.LUT R31, R3, 0x200, R32, 0xf8, !PT ;  /* 0x00000200031f7812 */ /* 0x000fe400078ef820 */
[----:B------:R-:W-:-:S04]  /*10c30*/  LOP3.LUT R32, R32, 0x38, RZ, 0xc0, !PT ;  /* 0x0000003820207812 */ /* 0x000fc800078ec0ff */
[C---:B------:R-:W-:Y:S02]  /*10c40*/  LOP3.LUT R37, R32.reuse, 0x40, RZ, 0xfc, !PT ;  /* 0x0000004020257812 */ /* 0x040fe400078efcff */
[C---:B------:R-:W-:Y:S02]  /*10c50*/  LOP3.LUT R36, R32.reuse, 0x80, RZ, 0xfc, !PT ;  /* 0x0000008020247812 */ /* 0x040fe400078efcff */
[----:B------:R-:W-:Y:S02]  /*10c60*/  LOP3.LUT R34, R32, 0xc0, RZ, 0xfc, !PT ;  /* 0x000000c020227812 */ /* 0x000fe400078efcff */
[----:B--2---:R-:W-:Y:S02]  /*10c70*/  R2UR UR4, R2 ;  /* 0x00000000020472ca */ /* 0x004fe400000e0000 */
[C---:B------:R-:W-:Y:S01]  /*10c80*/  LOP3.LUT R2, R0.reuse, 0x7f, RZ, 0xc0, !PT ;  /* 0x0000007f00027812 */ /* 0x040fe200078ec0ff */
[----:B------:R-:W-:-:S03]  /*10c90*/  IMAD.SHL.U32 R0, R0, 0x10, RZ ;  /* 0x0000001000007824 */ /* 0x000fc600078e00ff */
[----:B------:R-:W-:-:S04]  /*10ca0*/  SHF.R.U32.HI R2, RZ, 0x3, R2 ;  /* 0x00000003ff027819 */ /* 0x000fc80000011602 */
[----:B------:R-:W-:-:S03]  /*10cb0*/  LOP3.LUT R0, R2, 0x70, R0, 0xf8, !PT ;  /* 0x0000007002007812 */ /* 0x000fc600078ef800 */
[----:B------:R-:W-:-:S03]  /*10cc0*/  ULOP3.LUT UR38, UR4, 0x2, URZ, 0xfc, !UPT ;  /* 0x0000000204267892 */ /* 0x000fc6000f8efc3f */
[----:B------:R-:W-:Y:S02]  /*10cd0*/  UMOV UR4, 0x400 ;  /* 0x0000040000047882 */ /* 0x000fe40000000000 */
[----:B0-----:R-:W-:-:S06]  /*10ce0*/  ULEA UR4, UR5, UR4, 0x18 ;  /* 0x0000000405047291 */ /* 0x001fcc000f8ec03f */
[----:B------:R-:W-:-:S04]  /*10cf0*/  IMAD.U32 R22, RZ, RZ, UR4 ;  /* 0x00000004ff167e24 */ /* 0x000fc8000f8e00ff */
[----:B-1----:R-:W-:-:S07]  /*10d00*/  IMAD R33, R31, 0x2, R22 ;  /* 0x000000021f217824 */ /* 0x002fce00078e0216 */
.L_x_300:
[----:B0-----:R-:W0:Y:S02]  /*10d10*/  LDC.64 R2, c[0x0][0xc88] ;  /* 0x00032200ff027b82 */ /* 0x001e240000000a00 */
[----:B0-----:R-:W-:-:S05]  /*10d20*/  IMAD.WIDE R2, R19, 0x4, R2 ;  /* 0x0000000413027825 */ /* 0x001fca00078e0202 */
[----:B--2---:R-:W2:Y:S01]  /*10d30*/  LDG.E R29, desc[UR36][R2.64] ;  /* 0x00000024021d7981 */ /* 0x004ea2000c1e1900 */
[----:B------:R-:W-:Y:S05]  /*10d40*/  YIELD ;  /* 0x0000000000007946 */ /* 0x000fea0003800000 */
[----:B------:R-:W-:Y:S01]  /*10d50*/  ULDC.64 UR4, c[0x0][0xa28] ;  /* 0x00028a0000047ab9 */ /* 0x000fe20000000a00 */
[----:B------:R-:W-:Y:S01]  /*10d60*/  IMAD.MOV.U32 R6, RZ, RZ, RZ ;  /* 0x000000ffff067224 */ /* 0x000fe200078e00ff */
[----:B------:R-:W-:Y:S01]  /*10d70*/  ISETP.NE.U32.AND P0, PT, RZ, UR4, PT ;  /* 0x00000004ff007c0c */ /* 0x000fe2000bf05070 */
[----:B------:R-:W-:-:S03]  /*10d80*/  ULDC.64 UR6, c[0x0][0xa18] ;  /* 0x0002860000067ab9 */ /* 0x000fc60000000a00 */
[----:B------:R-:W-:Y:S01]  /*10d90*/  ISETP.NE.AND.EX P0, PT, RZ, UR5, PT, P0 ;  /* 0x00000005ff007c0c */ /* 0x000fe2000bf05300 */
[----:B------:R-:W-:Y:S01]  /*10da0*/  IMAD.MOV.U32 R35, RZ, RZ, RZ ;  /* 0x000000ffff237224 */ /* 0x000fe200078e00ff */
[----:B--2---:R-:W-:-:S11]  /*10db0*/  SHF.R.S32.HI R0, RZ, 0x1f, R29 ;  /* 0x0000001fff007819 */ /* 0x004fd6000001141d */
[C---:B------:R-:W-:Y:S01]  /*10dc0*/  @P0 LEA R2, P1, R29.reuse, UR4, 0x2 ;  /* 0x000000041d020c11 */ /* 0x040fe2000f8210ff */
[C---:B------:R-:W-:Y:S01]  /*10dd0*/  IMAD.SHL.U32 R24, R29.reuse, 0x4, RZ ;  /* 0x000000041d187824 */ /* 0x040fe200078e00ff */
[C-C-:B------:R-:W-:Y:S01]  /*10de0*/  SHF.L.U64.HI R25, R29.reuse, 0x2, R0.reuse ;  /* 0x000000021d197819 */ /* 0x140fe20000010200 */
[----:B------:R0:W-:Y:S01]  /*10df0*/  STL [R1+0x10], R0 ;  /* 0x0000100001007387 */ /* 0x0001e20000100800 */
[----:B------:R-:W-:Y:S01]  /*10e00*/  @P0 LEA.HI.X R3, R29, UR5, R0, 0x2, P1 ;  /* 0x000000051d030c11 */ /* 0x000fe200088f1400 */
[----:B------:R-:W-:-:S04]  /*10e10*/  ULDC.64 UR4, c[0x0][0xa00] ;  /* 0x0002800000047ab9 */ /* 0x000fc80000000a00 */
[----:B------:R1:W2:Y:S01]  /*10e20*/  @P0 LDG.E R6, desc[UR36][R2.64] ;  /* 0x0000002402060981 */ /* 0x0002a2000c1e1900 */
[----:B------:R-:W-:Y:S02]  /*10e30*/  ISETP.NE.U32.AND P0, PT, RZ, UR4, PT ;  /* 0x00000004ff007c0c */ /* 0x000fe4000bf05070 */
[----:B------:R-:W-:Y:S02]  /*10e40*/  LOP3.LUT R23, R23, 0xffffff7f, RZ, 0xc0, !PT ;  /* 0xffffff7f17177812 */ /* 0x000fe400078ec0ff */
[----:B------:R-:W-:Y:S02]  /*10e50*/  ISETP.NE.AND.EX P2, PT, RZ, UR5, PT, P0 ;  /* 0x00000005ff007c0c */ /* 0x000fe4000bf45300 */
[----:B------:R-:W-:Y:S02]  /*10e60*/  ISETP.NE.U32.AND P0, PT, RZ, UR6, PT ;  /* 0x00000006ff007c0c */ /* 0x000fe4000bf05070 */
[----:B-1----:R-:W-:Y:S02]  /*10e70*/  IADD3 R2, P1, R24, UR4, RZ ;  /* 0x0000000418027c10 */ /* 0x002fe4000ff3e0ff */
[----:B------:R-:W-:-:S02]  /*10e80*/  ISETP.NE.AND.EX P0, PT, RZ, UR7, PT, P0 ;  /* 0x00000007ff007c0c */ /* 0x000fc4000bf05300 */
[----:B------:R-:W-:Y:S01]  /*10e90*/  IADD3.X R3, R25, UR5, RZ, P1, !PT ;  /* 0x0000000519037c10 */ /* 0x000fe20008ffe4ff */
[----:B------:R-:W-:-:S04]  /*10ea0*/  ULDC.64 UR4, c[0x0][0x418] ;  /* 0x0001060000047ab9 */ /* 0x000fc80000000a00 */
[----:B------:R-:W-:Y:S01]  /*10eb0*/  @P2 LOP3.LUT R23, R23, 0x80, RZ, 0xfc, !PT ;  /* 0x0000008017172812 */ /* 0x000fe200078efcff */
[----:B------:R1:W5:Y:S05]  /*10ec0*/  @P2 LDG.E R35, desc[UR36][R2.64] ;  /* 0x0000002402232981 */ /* 0x00036a000c1e1900 */
[----:B------:R-:W-:-:S04]  /*10ed0*/  @P0 IADD3 R4, P1, R24, UR6, RZ ;  /* 0x0000000618040c10 */ /* 0x000fc8000ff3e0ff */
[----:B------:R-:W-:-:S05]  /*10ee0*/  @P0 IADD3.X R5, R25, UR7, RZ, P1, !PT ;  /* 0x0000000719050c10 */ /* 0x000fca0008ffe4ff */
[----:B------:R-:W3:Y:S01]  /*10ef0*/  @P0 LDG.E R4, desc[UR36][R4.64] ;  /* 0x0000002404040981 */ /* 0x000ee2000c1e1900 */
[----:B------:R-:W-:-:S03]  /*10f00*/  UISETP.NE.U32.AND UP0, UPT, UR4, URZ, UPT ;  /* 0x0000003f0400728c */ /* 0x000fc6000bf05070 */
[----:B------:R-:W-:Y:S01]  /*10f10*/  ULDC UR4, c[0x0][0x424] ;  /* 0x0001090000047ab9 */ /* 0x000fe20000000800 */
[----:B------:R-:W-:-:S03]  /*10f20*/  UISETP.NE.AND.EX UP0, UPT, UR5, URZ, UPT, UP0 ;  /* 0x0000003f0500728c */ /* 0x000fc6000bf05300 */
[----:B------:R-:W-:Y:S01]  /*10f30*/  ULDC UR5, c[0x0][0x2f0] ;  /* 0x0000bc0000057ab9 */ /* 0x000fe20000000800 */
[----:B------:R-:W-:-:S04]  /*10f40*/  USEL UR4, UR4, 0x1, UP0 ;  /* 0x0000000104047887 */ /* 0x000fc80008000000 */
[----:B------:R-:W-:-:S06]  /*10f50*/  UIMAD UR4, UR4, UR5, URZ ;  /* 0x00000005040472a4 */ /* 0x000fcc000f8e023f */
[----:B0-----:R-:W-:Y:S01]  /*10f60*/  IMAD.U32 R0, RZ, RZ, UR4 ;  /* 0x00000004ff007e24 */ /* 0x001fe2000f8e00ff */
[----:B--2---:R1:W-:Y:S04]  /*10f70*/  STL [R1+0x8], R6 ;  /* 0x0000080601007387 */ /* 0x0043e80000100800 */
[----:B---3--:R1:W-:Y:S01]  /*10f80*/  @P0 STL [R1+0x20], R4 ;  /* 0x0000200401000387 */ /* 0x0083e20000100800 */
[----:B------:R-:W-:Y:S05]  /*10f90*/  @P0 BRA `(.L_x_236) ;  /* 0x0000000000200947 */ /* 0x000fea0003800000 */
[----:B------:R-:W-:Y:S02]  /*10fa0*/  ULDC UR4, c[0x0][0x288] ;  /* 0x0000a20000047ab9 */ /* 0x000fe40000000800 */
[----:B-1----:R-:W-:-:S05]  /*10fb0*/  IMAD.U32 R4, RZ, RZ, UR4 ;  /* 0x00000004ff047e24 */ /* 0x002fca000f8e00ff */
[----:B------:R0:W-:Y:S01]  /*10fc0*/  STL [R1+0x20], R4 ;  /* 0x0000200401007387 */ /* 0x0001e20000100800 */
[----:B------:R-:W-:Y:S05]  /*10fd0*/  @!P2 BRA `(.L_x_236) ;  /* 0x000000000010a947 */ /* 0x000fea0003800000 */
[----:B------:R-:W2:Y:S04]  /*10fe0*/  LDG.E R5, desc[UR36][R2.64] ;  /* 0x0000002402057981 */ /* 0x000ea8000c1e1900 */
[----:B0-----:R-:W2:Y:S02]  /*10ff0*/  LDG.E R4, desc[UR36][R2.64+0x4] ;  /* 0x0000042402047981 */ /* 0x001ea4000c1e1900 */
[----:B--2---:R-:W-:-:S05]  /*11000*/  IMAD.IADD R2, R4, 0x1, -R5 ;  /* 0x0000000104027824 */ /* 0x004fca00078e0a05 */
[----:B------:R2:W-:Y:S02]  /*11010*/  STL [R1+0x20], R2 ;  /* 0x0000200201007387 */ /* 0x0005e40000100800 */
.L_x_236:
[----:B------:R-:W-:Y:S01]  /*11020*/  ULDC.64 UR4, c[0x0][0xa20] ;  /* 0x0002880000047ab9 */ /* 0x000fe20000000a00 */
[----:B------:R-:W-:Y:S01]  /*11030*/  IMAD.MOV.U32 R30, RZ, RZ, R29 ;  /* 0x000000ffff1e7224 */ /* 0x000fe200078e001d */
[----:B------:R-:W-:-:S04]  /*11040*/  ISETP.NE.U32.AND P0, PT, RZ, UR4, PT ;  /* 0x00000004ff007c0c */ /* 0x000fc8000bf05070 */
[----:B------:R-:W-:-:S13]  /*11050*/  ISETP.NE.AND.EX P0, PT, RZ, UR5, PT, P0 ;  /* 0x00000005ff007c0c */ /* 0x000fda000bf05300 */
[----:B------:R-:W-:Y:S05]  /*11060*/  @!P0 BRA `(.L_x_237) ;  /* 0x0000000000108947 */ /* 0x000fea0003800000 */
[----:B-12---:R-:W-:-:S04]  /*11070*/  IADD3 R2, P0, R24, UR4, RZ ;  /* 0x0000000418027c10 */ /* 0x006fc8000ff1e0ff */
[----:B------:R-:W-:-:S05]  /*11080*/  IADD3.X R3, R25, UR5, RZ, P0, !PT ;  /* 0x0000000519037c10 */ /* 0x000fca00087fe4ff */
[----:B------:R1:W5:Y:S01]  /*11090*/  LDG.E R0, desc[UR36][R2.64] ;  /* 0x0000002402007981 */ /* 0x000362000c1e1900 */
[----:B------:R-:W-:Y:S05]  /*110a0*/  BRA `(.L_x_238) ;  /* 0x0000000000247947 */ /* 0x000fea0003800000 */
.L_x_237:
[----:B------:R-:W-:Y:S02]  /*110b0*/  ULDC.64 UR4, c[0x0][0xa08] ;  /* 0x0002820000047ab9 */ /* 0x000fe40000000a00 */
[----:B------:R-:W-:-:S04]  /*110c0*/  ISETP.NE.U32.AND P0, PT, RZ, UR4, PT ;  /* 0x00000004ff007c0c */ /* 0x000fc8000bf05070 */
[----:B------:R-:W-:-:S13]  /*110d0*/  ISETP.NE.AND.EX P0, PT, RZ, UR5, PT, P0 ;  /* 0x00000005ff007c0c */ /* 0x000fda000bf05300 */
[----:B------:R-:W-:Y:S05]  /*110e0*/  @!P0 BRA `(.L_x_238) ;  /* 0x0000000000148947 */ /* 0x000fea0003800000 */
[----:B-12---:R-:W1:Y:S02]  /*110f0*/  LDC.64 R2, c[0x0][0xa08] ;  /* 0x00028200ff027b82 */ /* 0x006e640000000a00 */
[----:B-1----:R-:W-:-:S05]  /*11100*/  IMAD.WIDE R2, R30, 0x4, R2 ;  /* 0x000000041e027825 */ /* 0x002fca00078e0202 */
[----:B------:R-:W2:Y:S04]  /*11110*/  LDG.E R0, desc[UR36][R2.64] ;  /* 0x0000002402007981 */ /* 0x000ea8000c1e1900 */
[----:B------:R-:W2:Y:S02]  /*11120*/  LDG.E R5, desc[UR36][R2.64+0x4] ;  /* 0x0000042402057981 */ /* 0x000ea4000c1e1900 */
[----:B--2---:R-:W-:-:S07]  /*11130*/  IMAD.IADD R0, R5, 0x1, -R0 ;  /* 0x0000000105007824 */ /* 0x004fce00078e0a00 */
.L_x_238:
[----:B01---5:R-:W-:Y:S01]  /*11140*/  IMAD.IADD R4, R0, 0x1, -R6 ;  /* 0x0000000100047824 */ /* 0x023fe200078e0a06 */
[----:B------:R-:W-:Y:S01]  /*11150*/  LOP3.LUT R0, R18, 0xff000000, RZ, 0xc0, !PT ;  /* 0xff00000012007812 */ /* 0x000fe200078ec0ff */
[----:B------:R-:W-:Y:S02]  /*11160*/  BSSY B0, `(.L_x_239) ;  /* 0x0000029000007945 */ /* 0x000fe40003800000 */
[C---:B--2---:R-:W-:Y:S01]  /*11170*/  VIADD R2, R4.reuse, 0x4f ;  /* 0x0000004f04027836 */ /* 0x044fe20000000000 */
[----:B------:R-:W-:Y:S01]  /*11180*/  ISETP.GE.AND P0, PT, R4, 0x1, PT ;  /* 0x000000010400780c */ /* 0x000fe20003f06270 */
[----:B------:R0:W-:Y:S01]  /*11190*/  STL [R1], R4 ;  /* 0x0000000401007387 */ /* 0x0001e20000100800 */
[----:B------:R-:W-:Y:S01]  /*111a0*/  SHF.R.U32.HI R3, RZ, 0x8, R0 ;  /* 0x00000008ff037819 */ /* 0x000fe20000011600 */
[----:B------:R-:W-:Y:S01]  /*111b0*/  IMAD.HI R2, R2, 0x66666667, RZ ;  /* 0x6666666702027827 */ /* 0x000fe200078e02ff */
[----:B------:R-:W-:-:S04]  /*111c0*/  LOP3.LUT R0, R18, 0xff0000, RZ, 0xc0, !PT ;  /* 0x00ff000012007812 */ /* 0x000fc800078ec0ff */
[----:B------:R-:W-:Y:S01]  /*111d0*/  LEA.HI R6, R0, R3, RZ, 0x10 ;  /* 0x0000000300067211 */ /* 0x000fe200078f80ff */
[----:B------:R-:W-:Y:S01]  /*111e0*/  IMAD.MOV.U32 R0, RZ, RZ, RZ ;  /* 0x000000ffff007224 */ /* 0x000fe200078e00ff */
[----:B------:R-:W-:Y:S02]  /*111f0*/  SHF.R.U32.HI R3, RZ, 0x1f, R2 ;  /* 0x0000001fff037819 */ /* 0x000fe40000011602 */
[----:B------:R-:W-:Y:S02]  /*11200*/  LOP3.LUT R5, R6, 0xff, RZ, 0xc0, !PT ;  /* 0x000000ff06057812 */ /* 0x000fe400078ec0ff */
[----:B0-----:R-:W-:Y:S01]  /*11210*/  LEA.HI.SX32 R4, R2, R3, 0x1b ;  /* 0x0000000302047211 */ /* 0x001fe200078fdaff */
[----:B------:R-:W-:Y:S06]  /*11220*/  @!P0 BRA `(.L_x_240) ;  /* 0x0000000000708947 */ /* 0x000fec0003800000 */
[----:B------:R-:W-:-:S04]  /*11230*/  SHF.R.U32.HI R6, RZ, 0x10, R6 ;  /* 0x00000010ff067819 */ /* 0x000fc80000011606 */
[----:B------:R-:W-:-:S13]  /*11240*/  ISETP.NE.AND P0, PT, R6, RZ, PT ;  /* 0x000000ff0600720c */ /* 0x000fda0003f05270 */
[----:B------:R-:W0:Y:S02]  /*11250*/  @!P0 LDC R6, c[0x0][0x9f0] ;  /* 0x00027c00ff068b82 */ /* 0x000e240000000800 */
[-C--:B0-----:R-:W-:Y:S02]  /*11260*/  IABS R8, R6.reuse ;  /* 0x0000000600087213 */ /* 0x081fe40000000000 */
[----:B------:R-:W-:Y:S02]  /*11270*/  IADD3 R7, R6, -0x1, R4 ;  /* 0xffffffff06077810 */ /* 0x000fe40007ffe004 */
[----:B------:R-:W0:Y:S02]  /*11280*/  I2F.RP R9, R8 ;  /* 0x0000000800097306 */ /* 0x000e240000209400 */
[----:B------:R-:W-:-:S04]  /*11290*/  LOP3.LUT R0, R7, R6, RZ, 0x3c, !PT ;  /* 0x0000000607007212 */ /* 0x000fc800078e3cff */
[----:B------:R-:W-:Y:S02]  /*112a0*/  ISETP.GE.AND P2, PT, R0, RZ, PT ;  /* 0x000000ff0000720c */ /* 0x000fe40003f46270 */
[----:B0-----:R-:W0:Y:S02]  /*112b0*/  MUFU.RCP R9, R9 ;  /* 0x0000000900097308 */ /* 0x001e240000001000 */
[----:B0-----:R-:W-:-:S06]  /*112c0*/  VIADD R2, R9, 0xffffffe ;  /* 0x0ffffffe09027836 */ /* 0x001fcc0000000000 */
[----:B------:R0:W1:Y:S02]  /*112d0*/  F2I.FTZ.U32.TRUNC.NTZ R3, R2 ;  /* 0x0000000200037305 */ /* 0x000064000021f000 */
[----:B0-----:R-:W-:Y:S02]  /*112e0*/  IMAD.MOV.U32 R2, RZ, RZ, RZ ;  /* 0x000000ffff027224 */ /* 0x001fe400078e00ff */
[----:B-1----:R-:W-:-:S04]  /*112f0*/  IMAD.MOV R0, RZ, RZ, -R3 ;  /* 0x000000ffff007224 */ /* 0x002fc800078e0a03 */
[----:B------:R-:W-:-:S04]  /*11300*/  IMAD R0, R0, R8, RZ ;  /* 0x0000000800007224 */ /* 0x000fc800078e02ff */
[----:B------:R-:W-:Y:S01]  /*11310*/  IMAD.HI.U32 R0, R3, R0, R2 ;  /* 0x0000000003007227 */ /* 0x000fe200078e0002 */
[----:B------:R-:W-:Y:S02]  /*11320*/  IABS R3, R7 ;  /* 0x0000000700037213 */ /* 0x000fe40000000000 */
[----:B------:R-:W-:-:S03]  /*11330*/  IABS R7, R6 ;  /* 0x0000000600077213 */ /* 0x000fc60000000000 */
[----:B------:R-:W-:-:S04]  /*11340*/  IMAD.HI.U32 R0, R0, R3, RZ ;  /* 0x0000000300007227 */ /* 0x000fc800078e00ff */
[----:B------:R-:W-:-:S04]  /*11350*/  IMAD.MOV R2, RZ, RZ, -R7 ;  /* 0x000000ffff027224 */ /* 0x000fc800078e0a07 */
[----:B------:R-:W-:-:S05]  /*11360*/  IMAD R3, R0, R2, R3 ;  /* 0x0000000200037224 */ /* 0x000fca00078e0203 */
[----:B------:R-:W-:-:S13]  /*11370*/  ISETP.GT.U32.AND P1, PT, R8, R3, PT ;  /* 0x000000030800720c */ /* 0x000fda0003f24070 */
[----:B------:R-:W-:Y:S01]  /*11380*/  @!P1 IMAD.IADD R3, R3, 0x1, -R8 ;  /* 0x0000000103039824 */ /* 0x000fe200078e0a08 */
[----:B------:R-:W-:Y:S02]  /*11390*/  @!P1 IADD3 R0, R0, 0x1, RZ ;  /* 0x0000000100009810 */ /* 0x000fe40007ffe0ff */
[----:B------:R-:W-:Y:S02]  /*113a0*/  ISETP.NE.AND P1, PT, R6, RZ, PT ;  /* 0x000000ff0600720c */ /* 0x000fe40003f25270 */
[----:B------:R-:W-:-:S13]  /*113b0*/  ISETP.GE.U32.AND P0, PT, R3, R8, PT ;  /* 0x000000080300720c */ /* 0x000fda0003f06070 */
[----:B------:R-:W-:-:S04]  /*113c0*/  @P0 VIADD R0, R0, 0x1 ;  /* 0x0000000100000836 */ /* 0x000fc80000000000 */
[----:B------:R-:W-:Y:S01]  /*113d0*/  @!P2 IMAD.MOV R0, RZ, RZ, -R0 ;  /* 0x000000ffff00a224 */ /* 0x000fe200078e0a00 */
[----:B------:R-:W-:-:S07]  /*113e0*/  @!P1 LOP3.LUT R0, RZ, R6, RZ, 0x33, !PT ;  /* 0x00000006ff009212 */ /* 0x000fce00078e33ff */
.L_x_240:
[----:B------:R-:W-:Y:S05]  /*113f0*/  BSYNC B0 ;  /* 0x0000000000007941 */ /* 0x000fea0003800000 */
.L_x_239:
[-C--:B------:R-:W-:Y:S01]  /*11400*/  IMAD R3, R5, R0.reuse, RZ ;  /* 0x0000000005037224 */ /* 0x080fe200078e02ff */
[----:B------:R-:W-:Y:S04]  /*11410*/  BSSY B7, `(.L_x_241) ;  /* 0x0000378000077945 */ /* 0x000fe80003800000 */
[----:B------:R-:W-:Y:S01]  /*11420*/  VIADDMNMX R2, R3, R0, R4, PT ;  /* 0x0000000003027246 */ /* 0x000fe20003800104 */
[----:B------:R0:W-:Y:S03]  /*11430*/  STL [R1+0x4], R3 ;  /* 0x0000040301007387 */ /* 0x0001e60000100800 */
[----:B------:R-:W-:Y:S01]  /*11440*/  ISETP.GT.AND P0, PT, R2, R3, PT ;  /* 0x000000030200720c */ /* 0x000fe20003f04270 */
[----:B------:R0:W-:-:S12]  /*11450*/  STL [R1+0x24], R2 ;  /* 0x0000240201007387 */ /* 0x0001d80000100800 */
[----:B0-----:R-:W-:Y:S05]  /*11460*/  @P0 BRA `(.L_x_242) ;  /* 0x0000000000440947 */ /* 0x001fea0003800000 */
[----:B------:R-:W0:Y:S02]  /*11470*/  S2R R2, SR_TID.X ;  /* 0x0000000000027919 */ /* 0x000e240000002100 */
[----:B0-----:R-:W-:-:S04]  /*11480*/  LOP3.LUT R2, R2, 0x7f, RZ, 0xc0, !PT ;  /* 0x0000007f02027812 */ /* 0x001fc800078ec0ff */
[----:B------:R-:W-:-:S13]  /*11490*/  ISETP.NE.AND P0, PT, R2, RZ, PT ;  /* 0x000000ff0200720c */ /* 0x000fda0003f05270 */
[----:B------:R-:W-:Y:S05]  /*114a0*/  @P0 BRA `(.L_x_243) ;  /* 0x0000003400b80947 */ /* 0x000fea0003800000 */
[----:B------:R-:W0:Y:S01]  /*114b0*/  S2R R5, SR_LANEID ;  /* 0x0000000000057919 */ /* 0x000e220000000000 */
[----:B------:R-:W-:Y:S01]  /*114c0*/  VOTEU.ANY UR4, UPT, PT ;  /* 0x0000000000047886 */ /* 0x000fe200038e0100 */
[----:B------:R-:W1:Y:S01]  /*114d0*/  LDC.64 R2, c[0x0][0xc60] ;  /* 0x00031800ff027b82 */ /* 0x000e620000000a00 */
[----:B------:R-:W0:Y:S02]  /*114e0*/  FLO.U32 R0, UR4 ;  /* 0x0000000400007d00 */ /* 0x000e2400080e0000 */
[----:B0-----:R-:W-:-:S06]  /*114f0*/  ISETP.EQ.U32.AND P0, PT, R0, R5, PT ;  /* 0x000000050000720c */ /* 0x001fcc0003f02070 */
[----:B------:R-:W1:Y:S07]  /*11500*/  POPC R5, UR4 ;  /* 0x0000000400057d09 */ /* 0x000e6e0008000000 */
[----:B-1----:R-:W2:Y:S01]  /*11510*/  @P0 ATOMG.E.ADD.STRONG.GPU PT, R3, desc[UR36][R2.64], R5 ;  /* 0x00000005020309a8 */ /* 0x002ea200081ee1e4 */
[----:B------:R-:W0:Y:S02]  /*11520*/  S2R R4, SR_LTMASK ;  /* 0x0000000000047919 */ /* 0x000e240000003900 */
[----:B0-----:R-:W-:-:S04]  /*11530*/  LOP3.LUT R4, R4, UR4, RZ, 0xc0, !PT ;  /* 0x0000000404047c12 */ /* 0x001fc8000f8ec0ff */
[----:B------:R-:W0:Y:S01]  /*11540*/  POPC R7, R4 ;  /* 0x0000000400077309 */ /* 0x000e220000000000 */
[----:B--2---:R-:W0:Y:S02]  /*11550*/  SHFL.IDX PT, R0, R3, R0, 0x1f ;  /* 0x00001f0003007589 */ /* 0x004e2400000e0000 */
[----:B0-----:R-:W-:Y:S01]  /*11560*/  IADD3 R16, R0, UR39, R7 ;  /* 0x0000002700107c10 */ /* 0x001fe2000fffe007 */
[----:B------:R-:W-:Y:S06]  /*11570*/  BRA `(.L_x_243) ;  /* 0x0000003400847947 */ /* 0x000fec0003800000 */
.L_x_242:
[----:B------:R-:W-:Y:S01]  /*11580*/  VIADD R0, R22, 0x24400 ;  /* 0x0002440016007836 */ /* 0x000fe20000000000 */
[----:B------:R-:W-:Y:S04]  /*11590*/  BSSY B6, `(.L_x_244) ;  /* 0x0000013000067945 */ /* 0x000fe80003800000 */
[----:B------:R-:W-:-:S13]  /*115a0*/  LOP3.LUT P0, RZ, R0, 0x3ff, RZ, 0xc0, !PT ;  /* 0x000003ff00ff7812 */ /* 0x000fda000780c0ff */
[----:B------:R-:W-:Y:S05]  /*115b0*/  @!P0 BRA `(.L_x_245) ;  /* 0x0000000000408947 */ /* 0x000fea0003800000 */
[----:B------:R-:W-:Y:S01]  /*115c0*/  MOV R2, 0x0 ;  /* 0x0000000000027802 */ /* 0x000fe20000000f00 */
[----:B------:R-:W-:Y:S01]  /*115d0*/  ULDC.64 UR6, c[0x4][0x138] ;  /* 0x01004e0000067ab9 */ /* 0x000fe20000000a00 */
[----:B------:R-:W-:Y:S01]  /*115e0*/  ULDC.64 UR8, c[0x4][0x140] ;  /* 0x0100500000087ab9 */ /* 0x000fe20000000a00 */
[----:B------:R-:W-:Y:S01]  /*115f0*/  ULDC.64 UR4, c[0x4][0x98] ;  /* 0x0100260000047ab9 */ /* 0x000fe20000000a00 */
[----:B------:R-:W-:Y:S02]  /*11600*/  IMAD.U32 R4, RZ, RZ, UR6 ;  /* 0x00000006ff047e24 */ /* 0x000fe4000f8e00ff */
[----:B------:R-:W0:Y:S01]  /*11610*/  LDC.64 R2, c[0x4][R2] ;  /* 0x0100000002027b82 */ /* 0x000e220000000a00 */
[----:B------:R-:W-:Y:S02]  /*11620*/  IMAD.U32 R5, RZ, RZ, UR7 ;  /* 0x00000007ff057e24 */ /* 0x000fe4000f8e00ff */
[----:B------:R-:W-:Y:S02]  /*11630*/  IMAD.U32 R6, RZ, RZ, UR8 ;  /* 0x00000008ff067e24 */ /* 0x000fe4000f8e00ff */
[----:B------:R-:W-:-:S02]  /*11640*/  IMAD.U32 R7, RZ, RZ, UR9 ;  /* 0x00000009ff077e24 */ /* 0x000fc4000f8e00ff */
[----:B------:R-:W-:Y:S02]  /*11650*/  IMAD.U32 R10, RZ, RZ, UR4 ;  /* 0x00000004ff0a7e24 */ /* 0x000fe4000f8e00ff */
[----:B------:R-:W-:Y:S02]  /*11660*/  IMAD.U32 R11, RZ, RZ, UR5 ;  /* 0x00000005ff0b7e24 */ /* 0x000fe4000f8e00ff */
[----:B------:R-:W-:Y:S02]  /*11670*/  IMAD.MOV.U32 R8, RZ, RZ, 0x70 ;  /* 0x00000070ff087424 */ /* 0x000fe400078e00ff */
[----:B------:R-:W-:Y:S02]  /*11680*/  IMAD.MOV.U32 R12, RZ, RZ, 0x1 ;  /* 0x00000001ff0c7424 */ /* 0x000fe400078e00ff */
[----:B------:R-:W-:-:S07]  /*11690*/  IMAD.MOV.U32 R13, RZ, RZ, RZ ;  /* 0x000000ffff0d7224 */ /* 0x000fce00078e00ff */
[----:B------:R-:W-:-:S07]  /*116a0*/  LEPC R20, `(.L_x_245) ;  /* 0x000000001014794e */ /* 0x000fce0000000000 */
[----:B0-----:R-:W-:Y:S05]  /*116b0*/  CALL.ABS.NOINC R2 ;  /* 0x0000000002007343 */ /* 0x001fea0003c00000 */
.L_x_245:
[----:B------:R-:W-:Y:S05]  /*116c0*/  BSYNC B6 ;  /* 0x0000000000067941 */ /* 0x000fea0003800000 */
.L_x_244:
        /* <DEDUP_REMOVED lines=8> */
[----:B------:R0:W1:Y:S01]  /*11750*/  LDC.64 R2, c[0x4][R26] ;  /* 0x010000001a027b82 */ /* 0x0000620000000a00 */
[----:B------:R-:W-:Y:S02]  /*11760*/  IMAD.U32 R4, RZ, RZ, UR6 ;  /* 0x00000006ff047e24 */ /* 0x000fe4000f8e00ff */
[----:B------:R-:W-:Y:S02]  /*11770*/  IMAD.U32 R5, RZ, RZ, UR7 ;  /* 0x00000007ff057e24 */ /* 0x000fe4000f8e00ff */
[----:B------:R-:W-:Y:S02]  /*11780*/  IMAD.U32 R6, RZ, RZ, UR8 ;  /* 0x00000008ff067e24 */ /* 0x000fe4000f8e00ff */
[----:B------:R-:W-:-:S02]  /*11790*/  IMAD.U32 R7, RZ, RZ, UR9 ;  /* 0x00000009ff077e24 */ /* 0x000fc4000f8e00ff */
[----:B------:R-:W-:Y:S02]  /*117a0*/  IMAD.U32 R10, RZ, RZ, UR4 ;  /* 0x00000004ff0a7e24 */ /* 0x000fe4000f8e00ff */
[----:B------:R-:W-:Y:S02]  /*117b0*/  IMAD.U32 R11, RZ, RZ, UR5 ;  /* 0x00000005ff0b7e24 */ /* 0x000fe4000f8e00ff */
[----:B------:R-:W-:Y:S02]  /*117c0*/  IMAD.MOV.U32 R8, RZ, RZ, 0x70 ;  /* 0x00000070ff087424 */ /* 0x000fe400078e00ff */
[----:B------:R-:W-:Y:S02]  /*117d0*/  IMAD.MOV.U32 R12, RZ, RZ, 0x1 ;  /* 0x00000001ff0c7424 */ /* 0x000fe400078e00ff */
[----:B0-----:R-:W-:-:S07]  /*117e0*/  IMAD.MOV.U32 R13, RZ, RZ, RZ ;  /* 0x000000ffff0d7224 */ /* 0x001fce00078e00ff */
[----:B------:R-:W-:-:S07]  /*117f0*/  LEPC R20, `(.L_x_248) ;  /* 0x000000001014794e */ /* 0x000fce0000000000 */
[----:B-1----:R-:W-:Y:S05]  /*11800*/  CALL.ABS.NOINC R2 ;  /* 0x0000000002007343 */ /* 0x002fea0003c00000 */
.L_x_248:
[----:B------:R0:W1:Y:S01]  /*11810*/  LDC.64 R2, c[0x4][R26] ;  /* 0x010000001a027b82 */ /* 0x0000620000000a00 */
[----:B------:R-:W-:Y:S01]  /*11820*/  ULDC.64 UR6, c[0x4][0x138] ;  /* 0x01004e0000067ab9 */ /* 0x000fe20000000a00 */
[----:B------:R-:W-:Y:S01]  /*11830*/  ULDC.64 UR8, c[0x4][0x140] ;  /* 0x0100500000087ab9 */ /* 0x000fe20000000a00 */
[----:B------:R-:W-:Y:S01]  /*11840*/  ULDC.64 UR4, c[0x4][0xa8] ;  /* 0x01002a0000047ab9 */ /* 0x000fe20000000a00 */
        /* <DEDUP_REMOVED lines=11> */
.L_x_247:
[----:B------:R-:W-:Y:S05]  /*11900*/  BSYNC B6 ;  /* 0x0000000000067941 */ /* 0x000fea0003800000 */
.L_x_246:
[----:B------:R-:W2:Y:S01]  /*11910*/  LDL R2, [R1+0x24] ;  /* 0x0000240001027983 */ /* 0x000ea20000100800 */
[----:B------:R-:W-:Y:S01]  /*11920*/  ULDC.64 UR4, c[0x0][0x9f8] ;  /* 0x00027e0000047ab9 */ /* 0x000fe20000000a00 */
[----:B------:R-:W0:Y:S02]  /*11930*/  LDC R6, c[0x0][0x430] ;  /* 0x00010c00ff067b82 */ /* 0x000e240000000800 */
[----:B------:R-:W3:Y:S01]  /*11940*/  LDL R4, [R1] ;  /* 0x0000000001047983 */ /* 0x000ee20000100800 */
[----:B------:R-:W-:-:S03]  /*11950*/  ISETP.NE.U32.AND P0, PT, RZ, UR4, PT ;  /* 0x00000004ff007c0c */ /* 0x000fc6000bf05070 */
[----:B------:R-:W4:Y:S01]  /*11960*/  LDL R21, [R1+0x8] ;  /* 0x0000080001157983 */ /* 0x000f220000100800 */
[----:B------:R-:W-:-:S13]  /*11970*/  ISETP.NE.AND.EX P0, PT, RZ, UR5, PT, P0 ;  /* 0x00000005ff007c0c */ /* 0x000fda000bf05300 */
[----:B------:R-:W-:Y:S01]  /*11980*/  @P0 IADD3 R24, P1, R24, UR4, RZ ;  /* 0x0000000418180c10 */ /* 0x000fe2000ff3e0ff */
[----:B------:R-:W1:Y:S01]  /*11990*/  S2R R20, SR_TID.X ;  /* 0x0000000000147919 */ /* 0x000e620000002100 */
[----:B------:R-:W-:Y:S02]  /*119a0*/  ULDC UR4, c[0x0][0x2f4] ;  /* 0x0000bd0000047ab9 */ /* 0x000fe40000000800 */
[----:B------:R-:W-:-:S05]  /*119b0*/  @P0 IADD3.X R25, R25, UR5, RZ, P1, !PT ;  /* 0x0000000519190c10 */ /* 0x000fca0008ffe4ff */
[----:B------:R1:W4:Y:S01]  /*119c0*/  @P0 LDG.E R30, desc[UR36][R24.64] ;  /* 0x00000024181e0981 */ /* 0x000322000c1e1900 */
[----:B0-----:R-:W-:Y:S02]  /*119d0*/  ISETP.NE.AND P2, PT, R6, 0x1, PT ;  /* 0x000000010600780c */ /* 0x001fe40003f45270 */
[----:B------:R-:W-:-:S11]  /*119e0*/  LOP3.LUT R23, R23, 0xffffffbf, RZ, 0xc0, !PT ;  /* 0xffffffbf17177812 */ /* 0x000fd600078ec0ff */
[----:B------:R-:W0:Y:S01]  /*119f0*/  @P2 LDC R3, c[0x0][0x434] ;  /* 0x00010d00ff032b82 */ /* 0x000e220000000800 */
[----:B------:R-:W-:Y:S02]  /*11a00*/  @P2 LOP3.LUT R23, R23, 0x40, RZ, 0xfc, !PT ;  /* 0x0000004017172812 */ /* 0x000fe400078efcff */
[----:B-1----:R-:W-:-:S04]  /*11a10*/  LOP3.LUT R20, R20, 0x7f, RZ, 0xc0, !PT ;  /* 0x0000007f14147812 */ /* 0x002fc800078ec0ff */
[----:B------:R-:W-:Y:S02]  /*11a20*/  SHF.R.U32.HI R26, RZ, 0x3, R20 ;  /* 0x00000003ff1a7819 */ /* 0x000fe40000011614 */
[----:B------:R-:W1:Y:S02]  /*11a30*/  S2R R20, SR_TID.X ;  /* 0x0000000000147919 */ /* 0x000e640000002100 */
[----:B-1----:R-:W-:-:S05]  /*11a40*/  IMAD.SHL.U32 R20, R20, 0x10, RZ ;  /* 0x0000001014147824 */ /* 0x002fca00078e00ff */
[----:B------:R-:W-:Y:S02]  /*11a50*/  LOP3.LUT R20, R26, 0x70, R20, 0xf8, !PT ;  /* 0x000000701a147812 */ /* 0x000fe400078ef814 */
[----:B------:R-:W-:Y:S01]  /*11a60*/  LOP3.LUT R23, R23, 0xffffffef, RZ, 0xc0, !PT ;  /* 0xffffffef17177812 */ /* 0x000fe200078ec0ff */
[----:B------:R-:W-:Y:S01]  /*11a70*/  UMOV UR5, 0xffffffff ;  /* 0xffffffff00057882 */ /* 0x000fe20000000000 */
[----:B------:R-:W-:Y:S01]  /*11a80*/  LOP3.LUT R25, R18, 0xffff, RZ, 0xc0, !PT ;  /* 0x0000ffff12197812 */ /* 0x000fe200078ec0ff */
[----:B--2---:R-:W-:Y:S02]  /*11a90*/  VIADD R26, R2, 0xffffffff ;  /* 0xffffffff021a7836 */ /* 0x004fe40000000000 */
[----:B------:R-:W1:Y:S02]  /*11aa0*/  @P2 LDC R2, c[0x0][0x438] ;  /* 0x00010e00ff022b82 */ /* 0x000e640000000800 */
[----:B------:R-:W-:-:S05]  /*11ab0*/  IMAD R0, R26, 0x50, R20 ;  /* 0x000000501a007824 */ /* 0x000fca00078e0214 */
[C---:B---3--:R-:W-:Y:S01]  /*11ac0*/  ISETP.GE.AND P0, PT, R0.reuse, R4, PT ;  /* 0x000000040000720c */ /* 0x048fe20003f06270 */
[----:B----4-:R-:W-:-:S03]  /*11ad0*/  IMAD.IADD R0, R0, 0x1, R21 ;  /* 0x0000000100007824 */ /* 0x010fc600078e0215 */
[----:B------:R-:W-:Y:S01]  /*11ae0*/  ISETP.GT.U32.OR P0, PT, R20, 0x4f, P0 ;  /* 0x0000004f1400780c */ /* 0x000fe20000704470 */
[----:B0-----:R-:W-:-:S04]  /*11af0*/  @P2 IMAD.HI.U32 R3, R0, R3, RZ ;  /* 0x0000000300032227 */ /* 0x001fc800078e00ff */
[----:B------:R-:W-:Y:S01]  /*11b00*/  IMAD.MOV.U32 R4, RZ, RZ, R0 ;  /* 0x000000ffff047224 */ /* 0x000fe200078e0000 */
[----:B-1----:R-:W-:-:S07]  /*11b10*/  @P2 SHF.R.U32.HI R4, RZ, R2, R3 ;  /* 0x00000002ff042219 */ /* 0x002fce0000011603 */
[----:B------:R-:W0:Y:S01]  /*11b20*/  @!P0 LDC.64 R2, c[0x0][0x428] ;  /* 0x00010a00ff028b82 */ /* 0x000e220000000a00 */
[----:B------:R-:W-:-:S04]  /*11b30*/  IMAD.MOV R5, RZ, RZ, -R4 ;  /* 0x000000ffff057224 */ /* 0x000fc800078e0a04 */
[----:B------:R-:W-:Y:S01]  /*11b40*/  IMAD R0, R6, R5, R0 ;  /* 0x0000000506007224 */ /* 0x000fe200078e0200 */
[----:B------:R-:W-:Y:S02]  /*11b50*/  SHF.R.S32.HI R6, RZ, 0x1f, R30 ;  /* 0x0000001fff067819 */ /* 0x000fe4000001141e */
[----:B------:R-:W-:-:S03]  /*11b60*/  @!P0 SHF.R.S32.HI R5, RZ, 0x1f, R4 ;  /* 0x0000001fff058819 */ /* 0x000fc60000011404 */
[----:B------:R0:W-:Y:S02]  /*11b70*/  STL [R1+0xc], R6 ;  /* 0x00000c0601007387 */ /* 0x0001e40000100800 */
[-C--:B0-----:R-:W-:Y:S02]  /*11b80*/  @!P0 IMAD R6, R6, R2.reuse, RZ ;  /* 0x0000000206068224 */ /* 0x081fe400078e02ff */
[----:B------:R-:W-:-:S04]  /*11b90*/  @!P0 IMAD.WIDE.U32 R4, R30, R2, R4 ;  /* 0x000000021e048225 */ /* 0x000fc800078e0004 */
[----:B------:R-:W-:Y:S02]  /*11ba0*/  @!P0 IMAD R6, R30, R3, R6 ;  /* 0x000000031e068224 */ /* 0x000fe400078e0206 */
[----:B------:R-:W0:Y:S02]  /*11bb0*/  @!P0 LDC.64 R2, c[0x0][0x418] ;  /* 0x00010600ff028b82 */ /* 0x000e240000000a00 */
[----:B------:R-:W-:Y:S01]  /*11bc0*/  @!P0 IMAD.IADD R6, R5, 0x1, R6 ;  /* 0x0000000105068824 */ /* 0x000fe200078e0206 */
[----:B------:R-:W-:Y:S02]  /*11bd0*/  ISETP.GE.AND P2, PT, R37, UR4, PT ;  /* 0x0000000425007c0c */ /* 0x000fe4000bf46270 */
[----:B0-----:R-:W-:-:S04]  /*11be0*/  @!P0 LEA R2, P1, R4, R2, 0x2 ;  /* 0x0000000204028211 */ /* 0x001fc800078210ff */
[----:B------:R-:W-:Y:S01]  /*11bf0*/  @!P0 LEA.HI.X R3, R4, R3, R6, 0x2, P1 ;  /* 0x0000000304038211 */ /* 0x000fe200008f1406 */
[----:B------:R-:W-:-:S06]  /*11c00*/  IMAD.MOV.U32 R4, RZ, RZ, RZ ;  /* 0x000000ffff047224 */ /* 0x000fcc00078e00ff */
[----:B------:R0:W5:Y:S01]  /*11c10*/  @!P0 LDG.E R4, desc[UR36][R2.64] ;  /* 0x0000002402048981 */ /* 0x000162000c1e1900 */
[----:B------:R-:W-:Y:S02]  /*11c20*/  ISETP.GE.AND P0, PT, R32, UR4, PT ;  /* 0x0000000420007c0c */ /* 0x000fe4000bf06270 */
[----:B------:R-:W-:Y:S01]  /*11c30*/  ISETP.GE.AND P1, PT, R36, UR4, PT ;  /* 0x0000000424007c0c */ /* 0x000fe2000bf26270 */
[----:B0-----:R-:W-:-:S10]  /*11c40*/  IMAD.U32 R2, RZ, RZ, UR38 ;  /* 0x00000026ff027e24 */ /* 0x001fd4000f8e00ff */
[----:B------:R-:W-:Y:S02]  /*11c50*/  @P0 LOP3.LUT R23, R23, 0x10, RZ, 0xfc, !PT ;  /* 0x0000001017170812 */ /* 0x000fe400078efcff */
[----:B------:R-:W-:Y:S02]  /*11c60*/  ISETP.GE.AND P0, PT, R34, UR4, PT ;  /* 0x0000000422007c0c */ /* 0x000fe4000bf06270 */
[----:B------:R-:W-:-:S04]  /*11c70*/  LOP3.LUT R23, R23, 0xfffffff7, RZ, 0xc0, !PT ;  /* 0xfffffff717177812 */ /* 0x000fc800078ec0ff */
[----:B------:R-:W-:-:S04]  /*11c80*/  @P2 LOP3.LUT R23, R23, 0x8, RZ, 0xfc, !PT ;  /* 0x0000000817172812 */ /* 0x000fc800078efcff */
[----:B------:R-:W-:-:S04]  /*11c90*/  LOP3.LUT R23, R23, 0xfffffffb, RZ, 0xc0, !PT ;  /* 0xfffffffb17177812 */ /* 0x000fc800078ec0ff */
[----:B------:R-:W-:-:S04]  /*11ca0*/  @P1 LOP3.LUT R23, R23, 0x4, RZ, 0xfc, !PT ;  /* 0x0000000417171812 */ /* 0x000fc800078efcff */
[----:B------:R-:W-:-:S04]  /*11cb0*/  LOP3.LUT R23, R23, 0xfffffffd, RZ, 0xc0, !PT ;  /* 0xfffffffd17177812 */ /* 0x000fc800078ec0ff */
[----:B------:R-:W-:Y:S01]  /*11cc0*/  @P0 LOP3.LUT R23, R23, 0x2, RZ, 0xfc, !PT ;  /* 0x0000000217170812 */ /* 0x000fe200078efcff */
[----:B------:R-:W-:Y:S06]  /*11cd0*/  BRA.DIV UR5, `(.L_x_249) ;  /* 0x0000004205147947 */ /* 0x000fec000b800000 */
.L_x_317:
[----:B------:R-:W-:Y:S02]  /*11ce0*/  ISETP.NE.AND P0, PT, R2, 0x3, PT ;  /* 0x000000030200780c */ /* 0x000fe40003f05270 */
[----:B------:R-:W-:Y:S02]  /*11cf0*/  ISETP.GT.U32.AND P1, PT, R20, 0x4f, PT ;  /* 0x0000004f1400780c */ /* 0x000fe40003f24070 */
[----:B------:R-:W-:-:S09]  /*11d00*/  LOP3.LUT R23, R23, 0xffffffdf, RZ, 0xc0, !PT ;  /* 0xffffffdf17177812 */ /* 0x000fd200078ec0ff */
[----:B------:R-:W-:-:S04]  /*11d10*/  @P0 LOP3.LUT R23, R23, 0x20, RZ, 0xfc, !PT ;  /* 0x0000002017170812 */ /* 0x000fc800078efcff */
[----:B------:R-:W-:-:S04]  /*11d20*/  LOP3.LUT R23, R23, 0xfffffffe, RZ, 0xc0, !PT ;  /* 0xfffffffe17177812 */ /* 0x000fc800078ec0ff */
[----:B------:R-:W-:Y:S01]  /*11d30*/  @P1 LOP3.LUT R23, R23, 0x1, RZ, 0xfc, !PT ;  /* 0x0000000117171812 */ /* 0x000fe200078efcff */
[----:B------:R-:W-:Y:S06]  /*11d40*/  @!P0 BRA `(.L_x_250) ;  /* 0x0000000000048947 */ /* 0x000fec0003800000 */
[----:B------:R-:W-:Y:S01]  /*11d50*/  BPT.TRAP 0x1 ;  /* 0x000000040000795c */ /* 0x000fe20000300000 */
.L_x_250:
[----:B------:R-:W-:Y:S01]  /*11d60*/  SHF.R.S32.HI R6, RZ, 0x1f, R0 ;  /* 0x0000001fff067819 */ /* 0x000fe20000011400 */
[----:B------:R-:W-:Y:S01]  /*11d70*/  ULDC.64 UR4, c[0x0][0x328] ;  /* 0x0000ca0000047ab9 */ /* 0x000fe20000000a00 */
[----:B-----5:R-:W-:Y:S01]  /*11d80*/  SHF.R.S32.HI R7, RZ, 0x1f, R4 ;  /* 0x0000001fff077819 */ /* 0x020fe20000011404 */
[----:B------:R-:W-:Y:S01]  /*11d90*/  IMAD.WIDE.U32 R2, R0, UR4, RZ ;  /* 0x0000000400027c25 */ /* 0x000fe2000f8e00ff */
[----:B------:R-:W-:Y:S01]  /*11da0*/  ULDC.64 UR6, c[0x0][0x318] ;  /* 0x0000c60000067ab9 */ /* 0x000fe20000000a00 */
[----:B------:R-:W-:Y:S02]  /*11db0*/  BSSY B0, `(.L_x_251) ;  /* 0x0000012000007945 */ /* 0x000fe40003800000 */
[----:B------:R-:W-:-:S04]  /*11dc0*/  IMAD R5, R6, UR4, RZ ;  /* 0x0000000406057c24 */ /* 0x000fc8000f8e02ff */
[----:B------:R-:W-:Y:S01]  /*11dd0*/  IMAD R5, R0, UR5, R5 ;  /* 0x0000000500057c24 */ /* 0x000fe2000f8e0205 */
[----:B------:R-:W-:-:S03]  /*11de0*/  ULDC.64 UR4, c[0x0][0x338] ;  /* 0x0000ce0000047ab9 */ /* 0x000fc60000000a00 */
[----:B------:R-:W-:Y:S02]  /*11df0*/  IMAD.IADD R3, R3, 0x1, R5 ;  /* 0x0000000103037824 */ /* 0x000fe400078e0205 */
[----:B------:R-:W-:Y:S02]  /*11e00*/  IMAD R5, R7, UR4, RZ ;  /* 0x0000000407057c24 */ /* 0x000fe4000f8e02ff */
[----:B------:R-:W-:-:S04]  /*11e10*/  IMAD.WIDE.U32 R2, R4, UR4, R2 ;  /* 0x0000000404027c25 */ /* 0x000fc8000f8e0002 */
[----:B------:R-:W-:Y:S01]  /*11e20*/  IMAD R5, R4, UR5, R5 ;  /* 0x0000000504057c24 */ /* 0x000fe2000f8e0205 */
[----:B------:R-:W-:-:S03]  /*11e30*/  ULDC.64 UR4, c[0x0][0x330] ;  /* 0x0000cc0000047ab9 */ /* 0x000fc60000000a00 */
[----:B------:R-:W-:Y:S02]  /*11e40*/  IMAD.IADD R3, R3, 0x1, R5 ;  /* 0x0000000103037824 */ /* 0x000fe400078e0205 */
[----:B------:R-:W-:Y:S02]  /*11e50*/  IMAD R5, R27, 0x8, R22 ;  /* 0x000000081b057824 */ /* 0x000fe400078e0216 */
[----:B------:R-:W-:-:S04]  /*11e60*/  IMAD.WIDE.U32 R2, R25, UR4, R2 ;  /* 0x0000000419027c25 */ /* 0x000fc8000f8e0002 */
[----:B------:R-:W-:Y:S01]  /*11e70*/  IMAD R24, R25, UR5, R3 ;  /* 0x0000000519187c24 */ /* 0x000fe2000f8e0203 */
[----:B------:R-:W-:-:S04]  /*11e80*/  LEA R18, P0, R2, UR6, 0x1 ;  /* 0x0000000602127c11 */ /* 0x000fc8000f8008ff */
[----:B------:R-:W-:Y:S02]  /*11e90*/  LEA.HI.X R24, R2, UR7, R24, 0x1, P0 ;  /* 0x0000000702187c11 */ /* 0x000fe400080f0c18 */
[----:B------:R-:W-:-:S06]  /*11ea0*/  SHF.L.U32 R2, R28, 0x1f, RZ ;  /* 0x0000001f1c027819 */ /* 0x000fcc00000006ff */
[----:B------:R-:W0:Y:S02]  /*11eb0*/  SYNCS.PHASECHK.TRANS64.TRYWAIT P0, [R5+URZ+0x38840], R2 ;  /* 0x03884002050075a7 */ /* 0x000e24000800017f */
[----:B0-----:R-:W-:Y:S05]  /*11ec0*/  @!P0 BRA `(.L_x_252) ;  /* 0x0000003c00cc8947 */ /* 0x001fea0003800000 */
.L_x_318:
[----:B------:R-:W-:Y:S05]  /*11ed0*/  BSYNC B0 ;  /* 0x0000000000007941 */ /* 0x000fea0003800000 */
.L_x_251:
[----:B------:R-:W2:Y:S01]  /*11ee0*/  LDL R9, [R1] ;  /* 0x0000000001097983 */ /* 0x000ea20000100800 */
[----:B------:R-:W-:Y:S01]  /*11ef0*/  ULDC.64 UR4, c[0x0][0x300] ;  /* 0x0000c00000047ab9 */ /* 0x000fe20000000a00 */
[----:B------:R-:W-:Y:S01]  /*11f00*/  ULDC.64 UR6, c[0x0][0x2e8] ;  /* 0x0000ba0000067ab9 */ /* 0x000fe20000000a00 */
[----:B------:R-:W-:Y:S01]  /*11f10*/  IMAD R6, R6, UR4, RZ ;  /* 0x0000000406067c24 */ /* 0x000fe2000f8e02ff */
[----:B------:R-:W1:Y:S01]  /*11f20*/  S2R R8, SR_TID.X ;  /* 0x0000000000087919 */ /* 0x000e620000002100 */
[----:B0-----:R-:W-:-:S04]  /*11f30*/  IMAD.WIDE.U32 R2, R0, UR4, RZ ;  /* 0x0000000400027c25 */ /* 0x001fc8000f8e00ff */
[----:B------:R-:W-:Y:S01]  /*11f40*/  IMAD R6, R0, UR5, R6 ;  /* 0x0000000500067c24 */ /* 0x000fe2000f8e0206 */
[----:B------:R-:W-:Y:S02]  /*11f50*/  ULDC.64 UR4, c[0x0][0x310] ;  /* 0x0000c40000047ab9 */ /* 0x000fe40000000a00 */
[----:B------:R-:W-:Y:S02]  /*11f60*/  IMAD R7, R7, UR4, RZ ;  /* 0x0000000407077c24 */ /* 0x000fe4000f8e02ff */
[----:B------:R-:W-:Y:S02]  /*11f70*/  IMAD.IADD R3, R3, 0x1, R6 ;  /* 0x0000000103037824 */ /* 0x000fe400078e0206 */
[C---:B------:R-:W-:Y:S02]  /*11f80*/  IMAD R7, R4.reuse, UR5, R7 ;  /* 0x0000000504077c24 */ /* 0x040fe4000f8e0207 */
[----:B------:R-:W-:Y:S01]  /*11f90*/  IMAD.WIDE.U32 R2, R4, UR4, R2 ;  /* 0x0000000404027c25 */ /* 0x000fe2000f8e0002 */
[----:B------:R-:W-:-:S03]  /*11fa0*/  ULDC.64 UR4, c[0x0][0x308] ;  /* 0x0000c20000047ab9 */ /* 0x000fc60000000a00 */
[----:B------:R-:W-:Y:S02]  /*11fb0*/  IMAD.IADD R3, R3, 0x1, R7 ;  /* 0x0000000103037824 */ /* 0x000fe400078e0207 */
[----:B------:R-:W-:Y:S02]  /*11fc0*/  IMAD R7, R27, 0x5000, R31 ;  /* 0x000050001b077824 */ /* 0x000fe400078e021f */
[----:B------:R-:W-:Y:S01]  /*11fd0*/  IMAD.WIDE.U32 R2, R25, UR4, R2 ;  /* 0x0000000419027c25 */ /* 0x000fe2000f8e0002 */
[----:B------:R-:W-:-:S03]  /*11fe0*/  UMOV UR4, 0xffffffff ;  /* 0xffffffff00047882 */ /* 0x000fc60000000000 */
[----:B------:R-:W-:Y:S01]  /*11ff0*/  IMAD R6, R25, UR5, R3 ;  /* 0x0000000519067c24 */ /* 0x000fe2000f8e0203 */
[----:B------:R-:W-:-:S04]  /*12000*/  LEA R0, P0, R2, UR6, 0x1 ;  /* 0x0000000602007c11 */ /* 0x000fc8000f8008ff */
[----:B------:R-:W-:Y:S02]  /*12010*/  LEA.HI.X R6, R2, UR7, R6, 0x1, P0 ;  /* 0x0000000702067c11 */ /* 0x000fe400080f0c06 */
[----:B-1----:R-:W-:-:S04]  /*12020*/  LOP3.LUT R8, R8, 0x7f, RZ, 0xc0, !PT ;  /* 0x0000007f08087812 */ /* 0x002fc800078ec0ff */
[----:B------:R-:W-:Y:S01]  /*12030*/  SHF.R.U32.HI R8, RZ, 0x3, R8 ;  /* 0x00000003ff087819 */ /* 0x000fe20000011608 */
[----:B--2---:R-:W-:-:S05]  /*12040*/  IMAD R4, R26, -0x50, R9 ;  /* 0xffffffb01a047824 */ /* 0x004fca00078e0209 */
[----:B------:R-:W-:-:S04]  /*12050*/  IADD3 R4, -R8, R4, RZ ;  /* 0x0000000408047210 */ /* 0x000fc80007ffe1ff */
[----:B------:R-:W-:Y:S01]  /*12060*/  ISETP.GE.AND P0, PT, R4, 0x1, PT ;  /* 0x000000010400780c */ /* 0x000fe20003f06270 */
[----:B------:R-:W-:-:S12]  /*12070*/  BRA.DIV UR4, `(.L_x_253) ;  /* 0x0000003e04747947 */ /* 0x000fd8000b800000 */
[----:B------:R-:W0:Y:S01]  /*12080*/  SHFL.IDX PT, R3, R0, RZ, 0x181f ;  /* 0x00181fff00037589 */ /* 0x000e2200000e0000 */
[----:B------:R-:W-:Y:S01]  /*12090*/  LOP3.LUT P5, RZ, R23, 0x10, RZ, 0xc0, !PT ;  /* 0x0000001017ff7812 */ /* 0x000fe200078ac0ff */
[----:B------:R-:W-:Y:S01]  /*120a0*/  @P0 IMAD R9, R7, 0x2, R22 ;  /* 0x0000000207090824 */ /* 0x000fe200078e0216 */
[C---:B------:R-:W-:Y:S01]  /*120b0*/  LOP3.LUT P4, RZ, R23.reuse, 0x8, RZ, 0xc0, !PT ;  /* 0x0000000817ff7812 */ /* 0x040fe2000788c0ff */
[----:B------:R-:W1:Y:S01]  /*120c0*/  SHFL.IDX PT, R2, R6, RZ, 0x181f ;  /* 0x00181fff06027589 */ /* 0x000e6200000e0000 */
[C---:B------:R-:W-:Y:S02]  /*120d0*/  LOP3.LUT P3, RZ, R23.reuse, 0x4, RZ, 0xc0, !PT ;  /* 0x0000000417ff7812 */ /* 0x040fe4000786c0ff */
[----:B------:R-:W-:Y:S01]  /*120e0*/  LOP3.LUT P2, RZ, R23, 0x2, RZ, 0xc0, !PT ;  /* 0x0000000217ff7812 */ /* 0x000fe2000784c0ff */
[----:B------:R-:W-:Y:S01]  /*120f0*/  SHFL.IDX PT, R8, R6, 0x1, 0x181f ;  /* 0x00381f0006087f89 */ /* 0x000fe200000e0000 */
[----:B0-----:R-:W-:-:S05]  /*12100*/  @P0 LEA R3, P1, R32, R3, 0x1 ;  /* 0x0000000320030211 */ /* 0x001fca00078208ff */
[----:B-1----:R-:W-:-:S05]  /*12110*/  @P0 IMAD.X R2, RZ, RZ, R2, P1 ;  /* 0x000000ffff020224 */ /* 0x002fca00008e0602 */
[----:B------:R-:W-:-:S04]  /*12120*/  @P0 LOP3.LUT R3, R3, R2, RZ, 0x3c, !PT ;  /* 0x0000000203030212 */ /* 0x000fc800078e3cff */
[----:B------:R-:W-:-:S04]  /*12130*/  @P0 LOP3.LUT R2, R3, R2, RZ, 0x3c, !PT ;  /* 0x0000000203020212 */ /* 0x000fc800078e3cff */
[----:B------:R-:W-:-:S05]  /*12140*/  @P0 LOP3.LUT R3, R3, R2, RZ, 0x3c, !PT ;  /* 0x0000000203030212 */ /* 0x000fca00078e3cff */
[----:B------:R-:W-:Y:S04]  /*12150*/  @P0 LDGSTS.E.BYPASS.LTC128B.128 [R9+0x24400], desc[UR36][R2.64], !P5 ;  /* 0x2440000002090fae */ /* 0x000fe8000e901d64 */
[----:B------:R-:W-:Y:S04]  /*12160*/  @P0 LDGSTS.E.BYPASS.LTC128B.128 [R9+0x26c00], desc[UR36][R2.64+0x80], !P4 ;  /* 0x26c0008002090fae */ /* 0x000fe8000e101d64 */
[----:B------:R-:W-:Y:S04]  /*12170*/  @P0 LDGSTS.E.BYPASS.LTC128B.128 [R9+0x29400], desc[UR36][R2.64+0x100], !P3 ;  /* 0x2940010002090fae */ /* 0x000fe8000d901d64 */
[----:B------:R0:W-:Y:S01]  /*12180*/  @P0 LDGSTS.E.BYPASS.LTC128B.128 [R9+0x2bc00], desc[UR36][R2.64+0x180], !P2 ;  /* 0x2bc0018002090fae */ /* 0x0001e2000d101d64 */
[----:B------:R-:W-:-:S03]  /*12190*/  ISETP.GE.AND P0, PT, R4, 0x11, PT ;  /* 0x000000110400780c */ /* 0x000fc60003f06270 */
[----:B0-----:R-:W0:Y:S10]  /*121a0*/  SHFL.IDX PT, R2, R0, 0x1, 0x181f ;  /* 0x00381f0000027f89 */ /* 0x001e3400000e0000 */
[----:B------:R-:W-:Y:S01]  /*121b0*/  @P0 IMAD R21, R7, 0x2, R22 ;  /* 0x0000000207150824 */ /* 0x000fe200078e0216 */
[----:B0-----:R-:W-:-:S05]  /*121c0*/  @P0 LEA R2, P1, R32, R2, 0x1 ;  /* 0x0000000220020211 */ /* 0x001fca00078208ff */
[----:B------:R-:W-:Y:S02]  /*121d0*/  @P0 IMAD.X R3, RZ, RZ, R8, P1 ;  /* 0x000000ffff030224 */ /* 0x000fe400008e0608 */
[----:B------:R-:W-:Y:S04]  /*121e0*/  SHFL.IDX PT, R8, R6, 0x2, 0x181f ;  /* 0x00581f0006087f89 */ /* 0x000fe800000e0000 */
        /* <DEDUP_REMOVED lines=17> */
[----:B------:R-:W1:Y:S01]  /*12300*/  SHFL.IDX PT, R0, R0, 0x4, 0x181f ;  /* 0x00981f0000007f89 */ /* 0x000e6200000e0000 */
[----:B0-----:R-:W-:-:S05]  /*12310*/  @P0 LEA R2, P1, R32, R2, 0x1 ;  /* 0x0000000220020211 */ /* 0x001fca00078208ff */
[----:B------:R-:W-:Y:S02]  /*12320*/  @P0 IMAD.X R3, RZ, RZ, R8, P1 ;  /* 0x000000ffff030224 */ /* 0x000fe400008e0608 */
[----:B------:R0:W2:Y:S04]  /*12330*/  SHFL.IDX PT, R8, R6, 0x4, 0x181f ;  /* 0x00981f0006087f89 */ /* 0x0000a800000e0000 */
[----:B------:R0:W-:Y:S04]  /*12340*/  @P0 LDGSTS.E.BYPASS.LTC128B.128 [R21+0x25c00], desc[UR36][R2.64], !P5 ;  /* 0x25c0000002150fae */ /* 0x0001e8000e901d64 */
[----:B------:R0:W-:Y:S04]  /*12350*/  @P0 LDGSTS.E.BYPASS.LTC128B.128 [R21+0x28400], desc[UR36][R2.64+0x80], !P4 ;  /* 0x2840008002150fae */ /* 0x0001e8000e101d64 */
[----:B------:R0:W-:Y:S04]  /*12360*/  @P0 LDGSTS.E.BYPASS.LTC128B.128 [R21+0x2ac00], desc[UR36][R2.64+0x100], !P3 ;  /* 0x2ac0010002150fae */ /* 0x0001e8000d901d64 */
[----:B-1----:R0:W-:Y:S02]  /*12370*/  @P0 LDGSTS.E.BYPASS.LTC128B.128 [R21+0x2d400], desc[UR36][R2.64+0x180], !P2 ;  /* 0x2d40018002150fae */ /* 0x0021e4000d101d64 */
.L_x_330:
[----:B------:R-:W-:Y:S01]  /*12380*/  ISETP.GE.AND P0, PT, R4, 0x41, PT ;  /* 0x000000410400780c */ /* 0x000fe20003f06270 */
[----:B------:R-:W-:-:S12]  /*12390*/  BSSY B0, `(.L_x_254) ;  /* 0x0000010000007945 */ /* 0x000fd80003800000 */
[----:B------:R-:W-:Y:S05]  /*123a0*/  @!P0 BRA `(.L_x_255) ;  /* 0x0000000000388947 */ /* 0x000fea0003800000 */
[----:B------:R-:W-:Y:S01]  /*123b0*/  LOP3.LUT P4, RZ, R23, 0x10, RZ, 0xc0, !PT ;  /* 0x0000001017ff7812 */ /* 0x000fe2000788c0ff */
[----:B------:R-:W-:Y:S01]  /*123c0*/  IMAD R7, R7, 0x2, R22 ;  /* 0x0000000207077824 */ /* 0x000fe200078e0216 */
[C---:B------:R-:W-:Y:S02]  /*123d0*/  LOP3.LUT P3, RZ, R23.reuse, 0x8, RZ, 0xc0, !PT ;  /* 0x0000000817ff7812 */ /* 0x040fe4000786c0ff */
[C---:B------:R-:W-:Y:S02]  /*123e0*/  LOP3.LUT P2, RZ, R23.reuse, 0x4, RZ, 0xc0, !PT ;  /* 0x0000000417ff7812 */ /* 0x040fe4000784c0ff */
[----:B------:R-:W-:Y:S02]  /*123f0*/  LOP3.LUT P1, RZ, R23, 0x2, RZ, 0xc0, !PT ;  /* 0x0000000217ff7812 */ /* 0x000fe4000782c0ff */
[----:B0-----:R-:W-:-:S05]  /*12400*/  LEA R2, P0, R32, R0, 0x1 ;  /* 0x0000000020027211 */ /* 0x001fca00078008ff */
[----:B--2---:R-:W-:-:S05]  /*12410*/  IMAD.X R3, RZ, RZ, R8, P0 ;  /* 0x000000ffff037224 */ /* 0x004fca00000e0608 */
[----:B------:R-:W-:Y:S01]  /*12420*/  @!PT LDS RZ, [RZ] ;  /* 0x00000000fffff984 */ /* 0x000fe20000000800 */
[----:B------:R-:W-:Y:S01]  /*12430*/  @!PT LDS RZ, [RZ] ;  /* 0x00000000fffff984 */ /* 0x000fe20000000800 */
[----:B------:R-:W-:Y:S01]  /*12440*/  @!PT LDS RZ, [RZ] ;  /* 0x00000000fffff984 */ /* 0x000fe20000000800 */
[----:B------:R1:W-:Y:S04]  /*12450*/  LDGSTS.E.BYPASS.LTC128B.128 [R7+0x26400], desc[UR36][R2.64], !P4 ;  /* 0x2640000002077fae */ /* 0x0003e8000e101d64 */
[----:B------:R1:W-:Y:S04]  /*12460*/  LDGSTS.E.BYPASS.LTC128B.128 [R7+0x28c00], desc[UR36][R2.64+0x80], !P3 ;  /* 0x28c0008002077fae */ /* 0x0003e8000d901d64 */
[----:B------:R1:W-:Y:S04]  /*12470*/  LDGSTS.E.BYPASS.LTC128B.128 [R7+0x2b400], desc[UR36][R2.64+0x100], !P2 ;  /* 0x2b40010002077fae */ /* 0x0003e8000d101d64 */
[----:B------:R1:W-:Y:S02]  /*12480*/  LDGSTS.E.BYPASS.LTC128B.128 [R7+0x2dc00], desc[UR36][R2.64+0x180], !P1 ;  /* 0x2dc0018002077fae */ /* 0x0003e4000c901d64 */
.L_x_255:
[----:B------:R-:W-:Y:S05]  /*12490*/  BSYNC B0 ;  /* 0x0000000000007941 */ /* 0x000fea0003800000 */
.L_x_254:
[----:B------:R-:W-:Y:S01]  /*124a0*/  NOP ;  /* 0x0000000000007918 */ /* 0x000fe20000000000 */
[----:B------:R-:W-:-:S13]  /*124b0*/  PLOP3.LUT P0, PT, PT, PT, PT, 0x80, 0x0 ;  /* 0x000000000000781c */ /* 0x000fda0003f0f070 */
.L_x_256:
        /* <DEDUP_REMOVED lines=10> */
.L_x_257:
[----:B------:R3:W5:Y:S01]  /*12560*/  LDL.LU R0, [R1+0x10] ;  /* 0x0000100001007983 */ /* 0x0007620000300800 */
[----:B------:R-:W-:Y:S01]  /*12570*/  LOP3.LUT P0, RZ, R23, 0x80, RZ, 0xc0, !PT ;  /* 0x0000008017ff7812 */ /* 0x000fe2000780c0ff */
[----:B------:R3:W-:-:S12]  /*12580*/  SYNCS.ARRIVE.TRANS64.A1T0 RZ, [R5+URZ+0x38830], RZ ;  /* 0x038830ff05ff79a7 */ /* 0x0007d8000810003f */
[----:B------:R-:W-:Y:S05]  /*12590*/  WARPSYNC.ALL ;  /* 0x0000000000007948 */ /* 0x000fea0003800000 */
[----:B------:R-:W-:Y:S01]  /*125a0*/  ULDC.64 UR4, c[0x0][0x298] ;  /* 0x0000a60000047ab9 */ /* 0x000fe20000000a00 */
[----:B01----:R-:W-:Y:S01]  /*125b0*/  VIADD R2, R22, 0x14400 ;  /* 0x0001440016027836 */ /* 0x003fe20000000000 */
[----:B------:R-:W-:Y:S01]  /*125c0*/  SEL R29, R29, RZ, !P0 ;  /* 0x000000ff1d1d7207 */ /* 0x000fe20004000000 */
[----:B------:R-:W-:Y:S01]  /*125d0*/  IMAD.WIDE.U32 R6, R35, UR4, RZ ;  /* 0x0000000423067c25 */ /* 0x000fe2000f8e00ff */
[----:B------:R-:W-:Y:S01]  /*125e0*/  BSSY B6, `(.L_x_258) ;  /* 0x000001b000067945 */ /* 0x000fe20003800000 */
[----:B------:R-:W-:Y:S01]  /*125f0*/  BAR.SYNC.DEFER_BLOCKING 0x8, 0x180 ;  /* 0x0206000000007b1d */ /* 0x000fe20000010000 */
[----:B-----5:R-:W-:-:S02]  /*12600*/  SEL R0, R0, RZ, !P0 ;  /* 0x000000ff00007207 */ /* 0x020fc40004000000 */
[----:B------:R-:W-:-:S03]  /*12610*/  LOP3.LUT P0, RZ, R2, 0x3ff, RZ, 0xc0, !PT ;  /* 0x000003ff02ff7812 */ /* 0x000fc6000780c0ff */
[----:B------:R0:W-:Y:S04]  /*12620*/  STL [R1+0x10], R0 ;  /* 0x0000100001007387 */ /* 0x0001e80000100800 */
[----:B------:R1:W-:Y:S01]  /*12630*/  STL.64 [R1+0x18], R6 ;  /* 0x0000180601007387 */ /* 0x0003e20000100a00 */
[----:B0-----:R-:W-:-:S05]  /*12640*/  SHF.R.S32.HI R0, RZ, 0x1f, R35 ;  /* 0x0000001fff007819 */ /* 0x001fca0000011423 */
[----:B------:R-:W-:-:S04]  /*12650*/  IMAD R0, R0, UR4, RZ ;  /* 0x0000000400007c24 */ /* 0x000fc8000f8e02ff */
[----:B------:R-:W-:-:S04]  /*12660*/  IMAD R0, R35, UR5, R0 ;  /* 0x0000000523007c24 */ /* 0x000fc8000f8e0200 */
[----:B------:R-:W-:Y:S01]  /*12670*/  IMAD.IADD R35, R7, 0x1, R0 ;  /* 0x0000000107237824 */ /* 0x000fe200078e0200 */
[----:B-1----:R-:W-:Y:S06]  /*12680*/  @!P0 BRA `(.L_x_259) ;  /* 0x0000000000408947 */ /* 0x002fec0003800000 */
[----:B------:R-:W-:Y:S01]  /*12690*/  MOV R2, 0x0 ;  /* 0x0000000000027802 */ /* 0x000fe20000000f00 */
[----:B------:R-:W-:Y:S01]  /*126a0*/  ULDC.64 UR6, c[0x4][0x138] ;  /* 0x01004e0000067ab9 */ /* 0x000fe20000000a00 */
[----:B------:R-:W-:Y:S01]  /*126b0*/  ULDC.64 UR8, c[0x4][0x140] ;  /* 0x0100500000087ab9 */ /* 0x000fe20000000a00 */
[----:B------:R-:W-:Y:S01]  /*126c0*/  ULDC.64 UR4, c[0x4][0xb0] ;  /* 0x01002c0000047ab9 */ /* 0x000fe20000000a00 */
[----:B------:R-:W-:Y:S02]  /*126d0*/  IMAD.U32 R4, RZ, RZ, UR6 ;  /* 0x00000006ff047e24 */ /* 0x000fe4000f8e00ff */
[----:B------:R-:W0:Y:S01]  /*126e0*/  LDC.64 R2, c[0x4][R2] ;  /* 0x0100000002027b82 */ /* 0x000e220000000a00 */
[----:B---3--:R-:W-:Y:S02]  /*126f0*/  IMAD.U32 R5, RZ, RZ, UR7 ;  /* 0x00000007ff057e24 */ /* 0x008fe4000f8e00ff */
[----:B------:R-:W-:Y:S02]  /*12700*/  IMAD.U32 R6, RZ, RZ, UR8 ;  /* 0x00000008ff067e24 */ /* 0x000fe4000f8e00ff */
[----:B------:R-:W-:-:S02]  /*12710*/  IMAD.U32 R7, RZ, RZ, UR9 ;  /* 0x00000009ff077e24 */ /* 0x000fc4000f8e00ff */
[----:B------:R-:W-:Y:S02]  /*12720*/  IMAD.U32 R10, RZ, RZ, UR4 ;  /* 0x00000004ff0a7e24 */ /* 0x000fe4000f8e00ff */
[----:B------:R-:W-:Y:S02]  /*12730*/  IMAD.U32 R11, RZ, RZ, UR5 ;  /* 0x00000005ff0b7e24 */ /* 0x000fe4000f8e00ff */
[----:B--2---:R-:W-:Y:S02]  /*12740*/  IMAD.MOV.U32 R8, RZ, RZ, 0x70 ;  /* 0x00000070ff087424 */ /* 0x004fe400078e00ff */
[----:B------:R-:W-:Y:S02]  /*12750*/  IMAD.MOV.U32 R12, RZ, RZ, 0x1 ;  /* 0x00000001ff0c7424 */ /* 0x000fe400078e00ff */
[----:B------:R-:W-:-:S07]  /*12760*/  IMAD.MOV.U32 R13, RZ, RZ, RZ ;  /* 0x000000ffff0d7224 */ /* 0x000fce00078e00ff */
[----:B------:R-:W-:-:S07]  /*12770*/  LEPC R20, `(.L_x_259) ;  /* 0x000000001014794e */ /* 0x000fce0000000000 */
[----:B0-----:R-:W-:Y:S05]  /*12780*/  CALL.ABS.NOINC R2 ;  /* 0x0000000002007343 */ /* 0x001fea0003c00000 */
.L_x_259:
[----:B------:R-:W-:Y:S05]  /*12790*/  BSYNC B6 ;  /* 0x0000000000067941 */ /* 0x000fea0003800000 */
.L_x_258:
[----:B------:R-:W4:Y:S01]  /*127a0*/  LDL.LU R20, [R1+0x10] ;  /* 0x0000100001147983 */ /* 0x000f220000300800 */
[----:B------:R-:W-:Y:S01]  /*127b0*/  ULDC.64 UR4, c[0x0][0x2d8] ;  /* 0x0000b60000047ab9 */ /* 0x000fe20000000a00 */
[----:B------:R-:W0:Y:S02]  /*127c0*/  LDC R6, c[0x0][0x448] ;  /* 0x00011200ff067b82 */ /* 0x000e240000000800 */
[----:B------:R-:W2:Y:S04]  /*127d0*/  LDL.LU.64 R2, [R1+0x18] ;  /* 0x0000180001027983 */ /* 0x000ea80000300a00 */
[----:B------:R1:W5:Y:S01]  /*127e0*/  LDL R10, [R1+0x20] ;  /* 0x00002000010a7983 */ /* 0x0003620000100800 */
[----:B0-----:R-:W-:-:S13]  /*127f0*/  ISETP.NE.AND P0, PT, R6, 0x1, PT ;  /* 0x000000010600780c */ /* 0x001fda0003f05270 */
[----:B---3--:R-:W0:Y:S08]  /*12800*/  @P0 LDC R5, c[0x0][0x44c] ;  /* 0x00011300ff050b82 */ /* 0x008e300000000800 */
[----:B------:R-:W3:Y:S01]  /*12810*/  @P0 LDC R4, c[0x0][0x450] ;  /* 0x00011400ff040b82 */ /* 0x000ee20000000800 */
[----:B--2---:R-:W-:Y:S02]  /*12820*/  IMAD.MOV.U32 R3, RZ, RZ, R35 ;  /* 0x000000ffff037224 */ /* 0x004fe400078e0023 */
[----:B------:R-:W-:-:S04]  /*12830*/  IMAD.WIDE.U32 R2, R25, UR4, R2 ;  /* 0x0000000419027c25 */ /* 0x000fc8000f8e0002 */
[----:B------:R-:W-:Y:S01]  /*12840*/  IMAD R3, R25, UR5, R3 ;  /* 0x0000000519037c24 */ /* 0x000fe2000f8e0203 */
[----:B------:R-:W-:Y:S02]  /*12850*/  ULDC.64 UR4, c[0x0][0x2e0] ;  /* 0x0000b80000047ab9 */ /* 0x000fe40000000a00 */
[----:B----4-:R-:W-:Y:S02]  /*12860*/  IMAD R0, R20, UR4, RZ ;  /* 0x0000000414007c24 */ /* 0x010fe4000f8e02ff */
[----:B------:R-:W2:Y:S01]  /*12870*/  S2R R20, SR_TID.X ;  /* 0x0000000000147919 */ /* 0x000ea20000002100 */
[----:B------:R-:W-:-:S04]  /*12880*/  IMAD.WIDE.U32 R2, R29, UR4, R2 ;  /* 0x000000041d027c25 */ /* 0x000fc8000f8e0002 */
[----:B------:R-:W-:Y:S01]  /*12890*/  IMAD R0, R29, UR5, R0 ;  /* 0x000000051d007c24 */ /* 0x000fe2000f8e0200 */
[----:B------:R-:W-:-:S03]  /*128a0*/  ULDC.64 UR4, c[0x0][0x2d0] ;  /* 0x0000b40000047ab9 */ /* 0x000fc60000000a00 */
[----:B------:R-:W-:Y:S02]  /*128b0*/  IMAD.IADD R3, R3, 0x1, R0 ;  /* 0x0000000103037824 */ /* 0x000fe400078e0200 */
[----:B------:R-:W-:Y:S01]  /*128c0*/  IMAD.SHL.U32 R0, R17, 0x80, RZ ;  /* 0x0000008011007824 */ /* 0x000fe200078e00ff */
[----:B--2---:R-:W-:-:S04]  /*128d0*/  LOP3.LUT R20, R20, 0x7f, RZ, 0xc0, !PT ;  /* 0x0000007f14147812 */ /* 0x004fc800078ec0ff */
[----:B------:R-:W-:Y:S02]  /*128e0*/  SHF.R.U32.HI R21, RZ, 0x3, R20 ;  /* 0x00000003ff157819 */ /* 0x000fe40000011614 */
[----:B------:R-:W2:Y:S02]  /*128f0*/  S2R R20, SR_TID.X ;  /* 0x0000000000147919 */ /* 0x000ea40000002100 */
[----:B--2---:R-:W-:-:S05]  /*12900*/  IMAD.SHL.U32 R20, R20, 0x10, RZ ;  /* 0x0000001014147824 */ /* 0x004fca00078e00ff */
[----:B------:R-:W-:-:S04]  /*12910*/  LOP3.LUT R20, R21, 0x70, R20, 0xf8, !PT ;  /* 0x0000007015147812 */ /* 0x000fc800078ef814 */
[----:B------:R-:W-:-:S05]  /*12920*/  LOP3.LUT R7, R20, R0, RZ, 0xfc, !PT ;  /* 0x0000000014077212 */ /* 0x000fca00078efcff */
[----:B0-----:R-:W-:-:S04]  /*12930*/  @P0 IMAD.HI.U32 R8, R7, R5, RZ ;  /* 0x0000000507080227 */ /* 0x001fc800078e00ff */
[----:B------:R-:W-:Y:S01]  /*12940*/  IMAD.MOV.U32 R5, RZ, RZ, R7 ;  /* 0x000000ffff057224 */ /* 0x000fe200078e0007 */
[----:B---3--:R-:W-:Y:S01]  /*12950*/  @P0 SHF.R.U32.HI R5, RZ, R4, R8 ;  /* 0x00000004ff050219 */ /* 0x008fe20000011608 */
[----:B------:R-:W0:Y:S04]  /*12960*/  S2R R20, SR_TID.X ;  /* 0x0000000000147919 */ /* 0x000e280000002100 */
[----:B------:R-:W-:-:S04]  /*12970*/  IMAD.MOV R4, RZ, RZ, -R5 ;  /* 0x000000ffff047224 */ /* 0x000fc800078e0a05 */
[----:B------:R-:W-:Y:S01]  /*12980*/  IMAD R4, R6, R4, R7 ;  /* 0x0000000406047224 */ /* 0x000fe200078e0207 */
[----:B------:R-:W-:Y:S01]  /*12990*/  SHF.R.S32.HI R7, RZ, 0x1f, R5 ;  /* 0x0000001fff077819 */ /* 0x000fe20000011405 */
[----:B------:R-:W-:-:S04]  /*129a0*/  IMAD.WIDE.U32 R2, R5, UR4, R2 ;  /* 0x0000000405027c25 */ /* 0x000fc8000f8e0002 */
[----:B------:R-:W-:-:S04]  /*129b0*/  IMAD R7, R7, UR4, RZ ;  /* 0x0000000407077c24 */ /* 0x000fc8000f8e02ff */
        /* <DEDUP_REMOVED lines=10> */
[----:B------:R-:W-:Y:S01]  /*12a60*/  ULDC UR4, c[0x0][0x2b8] ;  /* 0x0000ae0000047ab9 */ /* 0x000fe20000000800 */
[----:B0-----:R-:W-:Y:S02]  /*12a70*/  LOP3.LUT R20, R20, 0x7f, RZ, 0xc0, !PT ;  /* 0x0000007f14147812 */ /* 0x001fe400078ec0ff */
[----:B------:R-:W-:Y:S01]  /*12a80*/  LEA.HI.X R4, R2, UR5, R3, 0x1, P0 ;  /* 0x0000000502047c11 */ /* 0x000fe200080f0c03 */
[----:B------:R-:W-:Y:S01]  /*12a90*/  UMOV UR5, 0xffffffff ;  /* 0xffffffff00057882 */ /* 0x000fe20000000000 */
[----:B------:R-:W-:Y:S02]  /*12aa0*/  ISETP.GE.AND P4, PT, R32, UR4, PT ;  /* 0x0000000420007c0c */ /* 0x000fe4000bf86270 */
[----:B------:R-:W-:Y:S02]  /*12ab0*/  ISETP.GE.AND P3, PT, R37, UR4, PT ;  /* 0x0000000425007c0c */ /* 0x000fe4000bf66270 */
[----:B------:R-:W-:-:S02]  /*12ac0*/  ISETP.GE.AND P2, PT, R36, UR4, PT ;  /* 0x0000000424007c0c */ /* 0x000fc4000bf46270 */
[----:B------:R-:W-:Y:S02]  /*12ad0*/  ISETP.GE.AND P1, PT, R34, UR4, PT ;  /* 0x0000000422007c0c */ /* 0x000fe4000bf26270 */
[----:B------:R-:W-:Y:S01]  /*12ae0*/  SHF.R.U32.HI R9, RZ, 0x3, R20 ;  /* 0x00000003ff097819 */ /* 0x000fe20000011614 */
[----:B-1----:R-:W-:Y:S10]  /*12af0*/  BRA.DIV UR5, `(.L_x_260) ;  /* 0x0000003a05987947 */ /* 0x002ff4000b800000 */
[----:B------:R-:W0:Y:S01]  /*12b00*/  SHFL.IDX PT, R14, R5, RZ, 0x181f ;  /* 0x00181fff050e7589 */ /* 0x000e2200000e0000 */
[----:B-----5:R-:W-:Y:S02]  /*12b10*/  IMAD R6, R10, R6, RZ ;  /* 0x000000060a067224 */ /* 0x020fe400078e02ff */
[----:B------:R-:W-:Y:S01]  /*12b20*/  IMAD.IADD R0, R9, 0x1, R0 ;  /* 0x0000000109007824 */ /* 0x000fe200078e0200 */
[----:B------:R-:W1:Y:S03]  /*12b30*/  SHFL.IDX PT, R2, R4, RZ, 0x181f ;  /* 0x00181fff04027589 */ /* 0x000e6600000e0000 */
[C---:B------:R-:W-:Y:S01]  /*12b40*/  VIADD R7, R0.reuse, 0x10 ;  /* 0x0000001000077836 */ /* 0x040fe20000000000 */
[----:B------:R-:W-:-:S13]  /*12b50*/  ISETP.GE.AND P0, PT, R0, R6, PT ;  /* 0x000000060000720c */ /* 0x000fda0003f06270 */
[----:B0-----:R-:W-:-:S05]  /*12b60*/  @!P0 LEA R14, P5, R32, R14, 0x1 ;  /* 0x0000000e200e8211 */ /* 0x001fca00078a08ff */
[----:B-1----:R-:W-:Y:S02]  /*12b70*/  @!P0 IMAD.X R3, RZ, RZ, R2, P5 ;  /* 0x000000ffff038224 */ /* 0x002fe400028e0602 */
[----:B------:R-:W-:Y:S02]  /*12b80*/  @!P0 IMAD.MOV.U32 R2, RZ, RZ, R14 ;  /* 0x000000ffff028224 */ /* 0x000fe400078e000e */
[----:B------:R-:W0:Y:S04]  /*12b90*/  SHFL.IDX PT, R14, R5, 0x1, 0x181f ;  /* 0x00381f00050e7f89 */ /* 0x000e2800000e0000 */
[----:B------:R-:W-:Y:S04]  /*12ba0*/  @!P0 LDGSTS.E.BYPASS.LTC128B.128 [R33+0x14400], desc[UR36][R2.64], !P4 ;  /* 0x1440000002218fae */ /* 0x000fe8000e101d64 */
[----:B------:R-:W-:Y:S04]  /*12bb0*/  @!P0 LDGSTS.E.BYPASS.LTC128B.128 [R33+0x18400], desc[UR36][R2.64+0x80], !P3 ;  /* 0x1840008002218fae */ /* 0x000fe8000d901d64 */
[----:B------:R-:W-:Y:S04]  /*12bc0*/  @!P0 LDGSTS.E.BYPASS.LTC128B.128 [R33+0x1c400], desc[UR36][R2.64+0x100], !P2 ;  /* 0x1c40010002218fae */ /* 0x000fe8000d101d64 */
[----:B------:R1:W-:Y:S01]  /*12bd0*/  @!P0 LDGSTS.E.BYPASS.LTC128B.128 [R33+0x20400], desc[UR36][R2.64+0x180], !P1 ;  /* 0x2040018002218fae */ /* 0x0003e2000c901d64 */
[----:B------:R-:W-:-:S03]  /*12be0*/  ISETP.GE.AND P0, PT, R7, R6, PT ;  /* 0x000000060700720c */ /* 0x000fc60003f06270 */
[----:B-1----:R-:W1:Y:S10]  /*12bf0*/  SHFL.IDX PT, R2, R4, 0x1, 0x181f ;  /* 0x00381f0004027f89 */ /* 0x002e7400000e0000 */
[----:B0-----:R-:W-:-:S05]  /*12c00*/  @!P0 LEA R14, P5, R32, R14, 0x1 ;  /* 0x0000000e200e8211 */ /* 0x001fca00078a08ff */
[----:B-1----:R-:W-:Y:S02]  /*12c10*/  @!P0 IMAD.X R7, RZ, RZ, R2, P5 ;  /* 0x000000ffff078224 */ /* 0x002fe400028e0602 */
[----:B------:R-:W-:Y:S02]  /*12c20*/  @!P0 IMAD.MOV.U32 R2, RZ, RZ, R14 ;  /* 0x000000ffff028224 */ /* 0x000fe400078e000e */
[----:B------:R-:W-:Y:S01]  /*12c30*/  @!P0 IMAD.MOV.U32 R3, RZ, RZ, R7 ;  /* 0x000000ffff038224 */ /* 0x000fe200078e0007 */
[----:B------:R-:W0:Y:S01]  /*12c40*/  SHFL.IDX PT, R14, R5, 0x2, 0x181f ;  /* 0x00581f00050e7f89 */ /* 0x000e2200000e0000 */
[----:B------:R-:W-:-:S03]  /*12c50*/  VIADD R7, R0, 0x20 ;  /* 0x0000002000077836 */ /* 0x000fc60000000000 */
        /* <DEDUP_REMOVED lines=23> */
[----:B------:R-:W-:-:S03]  /*12dd0*/  IADD3 R7, R0, 0x40, RZ ;  /* 0x0000004000077810 */ /* 0x000fc60007ffe0ff */
        /* <DEDUP_REMOVED lines=34> */
[----:B------:R0:W1:Y:S04]  /*13000*/  SHFL.IDX PT, R14, R5, 0x7, 0x181f ;  /* 0x00f81f00050e7f89 */ /* 0x00006800000e0000 */
[----:B------:R0:W-:Y:S04]  /*13010*/  @!P0 LDGSTS.E.BYPASS.LTC128B.128 [R33+0x17400], desc[UR36][R2.64], !P4 ;  /* 0x1740000002218fae */ /* 0x0001e8000e101d64 */
[----:B------:R0:W-:Y:S04]  /*13020*/  @!P0 LDGSTS.E.BYPASS.LTC128B.128 [R33+0x1b400], desc[UR36][R2.64+0x80], !P3 ;  /* 0x1b40008002218fae */ /* 0x0001e8000d901d64 */
[----:B------:R0:W-:Y:S04]  /*13030*/  @!P0 LDGSTS.E.BYPASS.LTC128B.128 [R33+0x1f400], desc[UR36][R2.64+0x100], !P2 ;  /* 0x1f40010002218fae */ /* 0x0001e8000d101d64 */
[----:B------:R0:W-:Y:S04]  /*13040*/  @!P0 LDGSTS.E.BYPASS.LTC128B.128 [R33+0x23400], desc[UR36][R2.64+0x180], !P1 ;  /* 0x2340018002218fae */ /* 0x0001e8000c901d64 */
[----:B------:R0:W2:Y:S02]  /*13050*/  SHFL.IDX PT, R7, R4, 0x7, 0x181f ;  /* 0x00f81f0004077f89 */ /* 0x0000a400000e0000 */
.L_x_347:
[----:B0-----:R-:W-:Y:S01]  /*13060*/  VIADD R3, R0, 0x70 ;  /* 0x0000007000037836 */ /* 0x001fe20000000000 */
[----:B------:R-:W-:Y:S04]  /*13070*/  BSSY B0, `(.L_x_261) ;  /* 0x000000c000007945 */ /* 0x000fe80003800000 */
[----:B------:R-:W-:-:S13]  /*13080*/  ISETP.GE.AND P0, PT, R3, R6, PT ;  /* 0x000000060300720c */ /* 0x000fda0003f06270 */
[----:B------:R-:W-:Y:S05]  /*13090*/  @P0 BRA `(.L_x_262) ;  /* 0x0000000000240947 */ /* 0x000fea0003800000 */
[----:B-1----:R-:W-:-:S05]  /*130a0*/  LEA R2, P0, R32, R14, 0x1 ;  /* 0x0000000e20027211 */ /* 0x002fca00078008ff */
        /* <DEDUP_REMOVED lines=8> */
.L_x_262:
[----:B------:R-:W-:Y:S05]  /*13130*/  BSYNC B0 ;  /* 0x0000000000007941 */ /* 0x000fea0003800000 */
.L_x_261:
[----:B------:R-:W-:Y:S01]  /*13140*/  NOP ;  /* 0x0000000000007918 */ /* 0x000fe20000000000 */
[----:B------:R-:W-:-:S13]  /*13150*/  PLOP3.LUT P0, PT, PT, PT, PT, 0x80, 0x0 ;  /* 0x000000000000781c */ /* 0x000fda0003f0f070 */
.L_x_263:
[----:B------:R-:W-:Y:S02]  /*13160*/  PLOP3.LUT P1, PT, P1, P0, PT, 0xa2, 0x0 ;  /* 0x000000000000781c */ /* 0x000fe40000f21472 */
[----:B------:R-:W-:-:S08]  /*13170*/  @P0 R2UR P1, UR4, R22 ;  /* 0x00000000160402ca */ /* 0x000fd00000020000 */
[----:B------:R-:W-:-:S05]  /*13180*/  @P0 PLOP3.LUT P0, PT, P1, PT, PT, 0x80, 0x0 ;  /* 0x000000000000081c */ /* 0x000fca0000f0f070 */
[----:B------:R-:W-:Y:S01]  /*13190*/  @!P1 SYNCS.ARRIVE.TRANS64.RED.A0T1 RZ, [UR4+0x38800], RZ ;  /* 0x038800ffffff99a7 */ /* 0x000fe20008200404 */
[----:B------:R-:W-:Y:S07]  /*131a0*/  @!P1 ARRIVES.LDGSTSBAR.64.TRANSCNT [UR4+0x38800] ;  /* 0x03880000ff0099b0 */ /* 0x000fee0008000a84 */
[----:B------:R-:W-:Y:S05]  /*131b0*/  @P0 BRA.U.ANY `(.L_x_263) ;  /* 0xfffffffd00e80947 */ /* 0x000fea000393ffff */
[----:B0-----:R-:W3:Y:S04]  /*131c0*/  LDL.LU R3, [R1+0x28] ;  /* 0x0000280001037983 */ /* 0x001ee80000300800 */
[----:B------:R-:W4:Y:S01]  /*131d0*/  LDL.LU R2, [R1+0x24] ;  /* 0x0000240001027983 */ /* 0x000f220000300800 */
[----:B---3--:R-:W-:-:S05]  /*131e0*/  VIADD R3, R3, 0x1 ;  /* 0x0000000103037836 */ /* 0x008fca0000000000 */
[----:B------:R-:W-:Y:S01]  /*131f0*/  LEA.HI R0, R3, R3, RZ, 0x1 ;  /* 0x0000000303007211 */ /* 0x000fe200078f08ff */
[----:B------:R0:W-:Y:S03]  /*13200*/  STL [R1+0x28], R3 ;  /* 0x0000280301007387 */ /* 0x0001e60000100800 */
[----:B------:R-:W-:-:S05]  /*13210*/  LOP3.LUT R0, R0, 0xfffffffe, RZ, 0xc0, !PT ;  /* 0xfffffffe00007812 */ /* 0x000fca00078ec0ff */
[----:B0-----:R-:W-:Y:S02]  /*13220*/  IMAD.IADD R3, R3, 0x1, -R0 ;  /* 0x0000000103037824 */ /* 0x001fe400078e0a00 */
[----:B----4-:R-:W-:-:S03]  /*13230*/  VIADD R0, R2, 0xfffffffe ;  /* 0xfffffffe02007836 */ /* 0x010fc60000000000 */
[----:B------:R-:W-:Y:S01]  /*13240*/  SHF.L.U32 R3, R3, 0x1f, RZ ;  /* 0x0000001f03037819 */ /* 0x000fe200000006ff */
[----:B------:R-:W-:Y:S01]  /*13250*/  NOP ;  /* 0x0000000000007918 */ /* 0x000fe20000000000 */
[----:B------:R0:W-:Y:S01]  /*13260*/  SYNCS.ARRIVE.TRANS64.A1T0 RZ, [R22+URZ+0x38800], RZ ;  /* 0x038800ff16ff79a7 */ /* 0x0001e2000810003f */
[----:B------:R-:W-:Y:S01]  /*13270*/  BSSY B0, `(.L_x_264) ;  /* 0x0000003000007945 */ /* 0x000fe20003800000 */
[----:B------:R-:W3:Y:S03]  /*13280*/  SYNCS.PHASECHK.TRANS64.TRYWAIT P0, [R22+URZ+0x38820], R3 ;  /* 0x03882003160075a7 */ /* 0x000ee6000800017f */
[----:B0--3--:R-:W-:Y:S05]  /*13290*/  @!P0 BRA `(.L_x_265) ;  /* 0x0000003c00688947 */ /* 0x009fea0003800000 */
.L_x_348:
[----:B------:R-:W-:Y:S05]  /*132a0*/  BSYNC B0 ;  /* 0x0000000000007941 */ /* 0x000fea0003800000 */
.L_x_264:
[----:B------:R-:W3:Y:S01]  /*132b0*/  LDL R2, [R1+0x4] ;  /* 0x0000040001027983 */ /* 0x000ee20000100800 */
[----:B------:R-:W-:Y:S01]  /*132c0*/  BSSY B0, `(.L_x_266) ;  /* 0x0000110000007945 */ /* 0x000fe20003800000 */
[----:B---3--:R-:W-:-:S13]  /*132d0*/  ISETP.GE.AND P0, PT, R0, R2, PT ;  /* 0x000000020000720c */ /* 0x008fda0003f06270 */
[----:B------:R-:W-:Y:S05]  /*132e0*/  @!P0 BRA `(.L_x_267) ;  /* 0x0000001000348947 */ /* 0x000fea0003800000 */
[----:B------:R-:W-:Y:S01]  /*132f0*/  ULDC UR4, c[0x0][0x2f4] ;  /* 0x0000bd0000047ab9 */ /* 0x000fe20000000800 */
[----:B--2---:R-:W-:Y:S01]  /*13300*/  IMAD.MOV.U32 R7, RZ, RZ, R27 ;  /* 0x000000ffff077224 */ /* 0x004fe200078e001b */
[----:B------:R-:W-:Y:S01]  /*13310*/  ISETP.GE.AND P4, PT, R32, UR4, PT ;  /* 0x0000000420007c0c */ /* 0x000fe2000bf86270 */
[----:B------:R-:W-:Y:S01]  /*13320*/  IMAD.MOV.U32 R17, RZ, RZ, R28 ;  /* 0x000000ffff117224 */ /* 0x000fe200078e001c */
[----:B------:R-:W-:Y:S01]  /*13330*/  ISETP.GE.AND P3, PT, R37, UR4, PT ;  /* 0x0000000425007c0c */ /* 0x000fe2000bf66270 */
[----:B------:R-:W-:Y:S01]  /*13340*/  IMAD.MOV.U32 R29, RZ, RZ, R26 ;  /* 0x000000ffff1d7224 */ /* 0x000fe200078e001a */
[----:B------:R-:W-:Y:S02]  /*13350*/  ISETP.GE.AND P2, PT, R36, UR4, PT ;  /* 0x0000000424007c0c */ /* 0x000fe4000bf46270 */
[----:B------:R-:W-:-:S13]  /*13360*/  ISETP.GE.AND P1, PT, R34, UR4, PT ;  /* 0x0000000422007c0c */ /* 0x000fda000bf26270 */
.L_x_280:
[----:B------:R-:W2:Y:S04]  /*13370*/  LDL R6, [R1+0x8] ;  /* 0x0000080001067983 */ /* 0x000ea80000100800 */
[----:B------:R-:W3:Y:S01]  /*13380*/  LDL R8, [R1+0xc] ;  /* 0x00000c0001087983 */ /* 0x000ee20000100800 */
[----:B------:R-:W4:Y:S01]  /*13390*/  S2R R2, SR_TID.X ;  /* 0x0000000000027919 */ /* 0x000f220000002100 */
[----:B------:R-:W1:Y:S01]  /*133a0*/  S2R R9, SR_TID.X ;  /* 0x0000000000097919 */ /* 0x000e620000002100 */
[----:B----4-:R-:W-:-:S04]  /*133b0*/  LOP3.LUT R2, R2, 0x7f, RZ, 0xc0, !PT ;  /* 0x0000007f02027812 */ /* 0x010fc800078ec0ff */
[----:B0-----:R-:W-:Y:S02]  /*133c0*/  SHF.R.U32.HI R3, RZ, 0x3, R2 ;  /* 0x00000003ff037819 */ /* 0x001fe40000011602 */
[----:B------:R-:W0:Y:S01]  /*133d0*/  LDC R2, c[0x0][0x430] ;  /* 0x00010c00ff027b82 */ /* 0x000e220000000800 */
[----:B-1----:R-:W-:-:S05]  /*133e0*/  IMAD.SHL.U32 R9, R9, 0x10, RZ ;  /* 0x0000001009097824 */ /* 0x002fca00078e00ff */
[----:B------:R-:W-:-:S04]  /*133f0*/  LOP3.LUT R9, R3, 0x70, R9, 0xf8, !PT ;  /* 0x0000007003097812 */ /* 0x000fc800078ef809 */
[----:B------:R-:W-:-:S13]  /*13400*/  ISETP.GT.U32.AND P6, PT, R9, 0x4f, PT ;  /* 0x0000004f0900780c */ /* 0x000fda0003fc4070 */
[----:B------:R-:W3:Y:S01]  /*13410*/  @!P6 LDC.64 R4, c[0x0][0x428] ;  /* 0x00010a00ff04eb82 */ /* 0x000ee20000000a00 */
[----:B0-----:R-:W-:-:S13]  /*13420*/  ISETP.NE.AND P0, PT, R2, 0x1, PT ;  /* 0x000000010200780c */ /* 0x001fda0003f05270 */
[----:B------:R-:W0:Y:S08]  /*13430*/  @P0 LDC R3, c[0x0][0x434] ;  /* 0x00010d00ff030b82 */ /* 0x000e300000000800 */
[----:B------:R-:W1:Y:S01]  /*13440*/  @P0 LDC R2, c[0x0][0x438] ;  /* 0x00010e00ff020b82 */ /* 0x000e620000000800 */
[----:B--2---:R-:W-:-:S04]  /*13450*/  IMAD R6, R0, 0x50, R6 ;  /* 0x0000005000067824 */ /* 0x004fc800078e0206 */
[----:B------:R-:W-:-:S04]  /*13460*/  IMAD.IADD R6, R9, 0x1, R6 ;  /* 0x0000000109067824 */ /* 0x000fc800078e0206 */
[----:B0-----:R-:W-:-:S04]  /*13470*/  @P0 IMAD.HI.U32 R3, R6, R3, RZ ;  /* 0x0000000306030227 */ /* 0x001fc800078e00ff */
[----:B------:R-:W-:Y:S01]  /*13480*/  IMAD.MOV.U32 R10, RZ, RZ, R6 ;  /* 0x000000ffff0a7224 */ /* 0x000fe200078e0006 */
[----:B-1----:R-:W-:Y:S01]  /*13490*/  @P0 SHF.R.U32.HI R10, RZ, R2, R3 ;  /* 0x00000002ff0a0219 */ /* 0x002fe20000011603 */
[----:B---3--:R-:W-:Y:S02]  /*134a0*/  @!P6 IMAD R2, R8, R4, RZ ;  /* 0x000000040802e224 */ /* 0x008fe400078e02ff */
[----:B------:R-:W0:Y:S01]  /*134b0*/  @!P6 LDC.64 R8, c[0x0][0x418] ;  /* 0x00010600ff08eb82 */ /* 0x000e220000000a00 */
[----:B------:R-:W-:Y:S01]  /*134c0*/  @!P6 SHF.R.S32.HI R3, RZ, 0x1f, R10 ;  /* 0x0000001fff03e819 */ /* 0x000fe2000001140a */
[----:B------:R-:W-:Y:S02]  /*134d0*/  @!P6 IMAD R5, R30, R5, R2 ;  /* 0x000000051e05e224 */ /* 0x000fe400078e0202 */
[----:B------:R-:W-:-:S04]  /*134e0*/  @!P6 IMAD.MOV.U32 R2, RZ, RZ, R10 ;  /* 0x000000ffff02e224 */ /* 0x000fc800078e000a */
[----:B------:R-:W-:-:S04]  /*134f0*/  @!P6 IMAD.WIDE.U32 R2, R30, R4, R2 ;  /* 0x000000041e02e225 */ /* 0x000fc800078e0002 */
[----:B------:R-:W-:Y:S02]  /*13500*/  @!P6 IMAD.IADD R5, R5, 0x1, R3 ;  /* 0x000000010505e824 */ /* 0x000fe400078e0203 */
[----:B------:R-:W-:Y:S01]  /*13510*/  IMAD.MOV.U32 R4, RZ, RZ, RZ ;  /* 0x000000ffff047224 */ /* 0x000fe200078e00ff */
[----:B0-----:R-:W-:-:S04]  /*13520*/  @!P6 LEA R8, P0, R2, R8, 0x2 ;  /* 0x000000080208e211 */ /* 0x001fc800078010ff */
[----:B------:R-:W-:-:S05]  /*13530*/  @!P6 LEA.HI.X R9, R2, R9, R5, 0x2, P0 ;  /* 0x000000090209e211 */ /* 0x000fca00000f1405 */
[----:B------:R0:W5:Y:S01]  /*13540*/  @!P6 LDG.E R4, desc[UR36][R8.64] ;  /* 0x000000240804e981 */ /* 0x000162000c1e1900 */
[----:B------:R-:W-:Y:S01]  /*13550*/  LOP3.LUT P5, RZ, R23, 0x20, RZ, 0xc0, !PT ;  /* 0x0000002017ff7812 */ /* 0x000fe200078ac0ff */
[----:B------:R-:W-:Y:S01]  /*13560*/  VIADD R27, R7, 0x1 ;  /* 0x00000001071b7836 */ /* 0x000fe20000000000 */
[----:B------:R-:W-:Y:S05]  /*13570*/  YIELD ;  /* 0x0000000000007946 */ /* 0x000fea0003800000 */
[----:B------:R-:W-:Y:S01]  /*13580*/  ISETP.NE.AND P0, PT, R27, 0x2, PT ;  /* 0x000000021b00780c */ /* 0x000fe20003f05270 */
[----:B------:R-:W-:Y:S01]  /*13590*/  IMAD.MOV R5, RZ, RZ, -R10 ;  /* 0x000000ffff057224 */ /* 0x000fe200078e0a0a */
[----:B------:R-:W-:-:S02]  /*135a0*/  ULDC UR4, c[0x0][0x430] ;  /* 0x00010c0000047ab9 */ /* 0x000fc40000000800 */
[----:B------:R-:W-:Y:S01]  /*135b0*/  SEL R28, RZ, 0x1, P0 ;  /* 0x00000001ff1c7807 */ /* 0x000fe20000000000 */
[----:B------:R-:W-:Y:S01]  /*135c0*/  IMAD R5, R5, UR4, R6 ;  /* 0x0000000405057c24 */ /* 0x000fe2000f8e0206 */
[----:B------:R-:W-:Y:S01]  /*135d0*/  SEL R27, R27, RZ, P0 ;  /* 0x000000ff1b1b7207 */ /* 0x000fe20000000000 */
[----:B------:R-:W-:Y:S01]  /*135e0*/  IMAD.MOV.U32 R26, RZ, RZ, R0 ;  /* 0x000000ffff1a7224 */ /* 0x000fe200078e0000 */
[----:B------:R-:W-:Y:S01]  /*135f0*/  LOP3.LUT R28, R17, R28, RZ, 0x3c, !PT ;  /* 0x0000001c111c7212 */ /* 0x000fe200078e3cff */
[----:B0-----:R-:W-:Y:S06]  /*13600*/  @!P5 BRA `(.L_x_268) ;  /* 0x000000000004d947 */ /* 0x001fec0003800000 */
[----:B------:R-:W-:Y:S01]  /*13610*/  BPT.TRAP 0x1 ;  /* 0x000000040000795c */ /* 0x000fe20000300000 */
.L_x_268:
[----:B------:R-:W-:Y:S01]  /*13620*/  IMAD R6, R27, 0x8, R22 ;  /* 0x000000081b067824 */ /* 0x000fe200078e0216 */
[----:B------:R-:W-:Y:S01]  /*13630*/  SHF.L.U32 R3, R28, 0x1f, RZ ;  /* 0x0000001f1c037819 */ /* 0x000fe200000006ff */
[----:B------:R-:W-:Y:S03]  /*13640*/  BSSY B1, `(.L_x_269) ;  /* 0x0000003000017945 */ /* 0x000fe60003800000 */
[----:B------:R-:W0:Y:S02]  /*13650*/  SYNCS.PHASECHK.TRANS64.TRYWAIT P0, [R6+URZ+0x38840], R3 ;  /* 0x03884003060075a7 */ /* 0x000e24000800017f */
[----:B0-----:R-:W-:Y:S05]  /*13660*/  @!P0 BRA `(.L_x_270) ;  /* 0x0000003800888947 */ /* 0x001fea0003800000 */
.L_x_349:
[----:B------:R-:W-:Y:S05]  /*13670*/  BSYNC B1 ;  /* 0x0000000000017941 */ /* 0x000fea0003800000 */
.L_x_269:
[----:B------:R-:W-:Y:S01]  /*13680*/  SHF.R.S32.HI R20, RZ, 0x1f, R5 ;  /* 0x0000001fff147819 */ /* 0x000fe20000011405 */
[----:B------:R-:W-:Y:S01]  /*13690*/  ULDC.64 UR4, c[0x0][0x300] ;  /* 0x0000c00000047ab9 */ /* 0x000fe20000000a00 */
[----:B-----5:R-:W-:Y:S01]  /*136a0*/  SHF.R.S32.HI R21, RZ, 0x1f, R4 ;  /* 0x0000001fff157819 */ /* 0x020fe20000011404 */
[----:B0-----:R-:W-:Y:S01]  /*136b0*/  IMAD.WIDE.U32 R2, R5, UR4, RZ ;  /* 0x0000000405027c25 */ /* 0x001fe2000f8e00ff */
[----:B------:R-:W-:Y:S01]  /*136c0*/  ULDC.64 UR6, c[0x0][0x2e8] ;  /* 0x0000ba0000067ab9 */ /* 0x000fe20000000a00 */
[----:B------:R-:W-:Y:S02]  /*136d0*/  LOP3.LUT P5, RZ, R23, 0x2, RZ, 0xc0, !PT ;  /* 0x0000000217ff7812 */ /* 0x000fe400078ac0ff */
[----:B------:R-:W-:Y:S02]  /*136e0*/  IMAD R0, R20, UR4, RZ ;  /* 0x0000000414007c24 */ /* 0x000fe4000f8e02ff */
[----:B------:R-:W-:Y:S02]  /*136f0*/  IMAD R9, R27, 0x5000, R31 ;  /* 0x000050001b097824 */ /* 0x000fe400078e021f */
        /* <DEDUP_REMOVED lines=8> */
[----:B------:R-:W-:Y:S01]  /*13780*/  IMAD.WIDE.U32 R2, R25, UR4, R2 ;  /* 0x0000000419027c25 */ /* 0x000fe2000f8e0002 */
[----:B------:R-:W-:-:S03]  /*13790*/  UMOV UR4, 0xffffffff ;  /* 0xffffffff00047882 */ /* 0x000fc60000000000 */
[----:B------:R-:W-:Y:S01]  /*137a0*/  IMAD R10, R25, UR5, R3 ;  /* 0x00000005190a7c24 */ /* 0x000fe2000f8e0203 */
[----:B------:R-:W-:-:S04]  /*137b0*/  LEA R8, P0, R2, UR6, 0x1 ;  /* 0x0000000602087c11 */ /* 0x000fc8000f8008ff */
[----:B------:R-:W-:Y:S01]  /*137c0*/  LEA.HI.X R10, R2, UR7, R10, 0x1, P0 ;  /* 0x00000007020a7c11 */ /* 0x000fe200080f0c0a */
[----:B------:R-:W-:Y:S08]  /*137d0*/  BRA.DIV UR4, `(.L_x_271) ;  /* 0x0000003a04407947 */ /* 0x000ff0000b800000 */
[----:B------:R-:W0:Y:S01]  /*137e0*/  SHFL.IDX PT, R2, R8, RZ, 0x181f ;  /* 0x00181fff08027589 */ /* 0x000e2200000e0000 */
[----:B------:R-:W-:Y:S01]  /*137f0*/  LOP3.LUT R23, R23, 0xfffffbff, RZ, 0xc0, !PT ;  /* 0xfffffbff17177812 */ /* 0x000fe200078ec0ff */
[----:B------:R-:W-:Y:S02]  /*13800*/  IMAD.SHL.U32 R0, R32, 0x2, RZ ;  /* 0x0000000220007824 */ /* 0x000fe400078e00ff */
[----:B------:R-:W1:Y:S01]  /*13810*/  SHFL.IDX PT, R3, R10, RZ, 0x181f ;  /* 0x00181fff0a037589 */ /* 0x000e6200000e0000 */
[----:B------:R-:W-:Y:S01]  /*13820*/  @P2 LOP3.LUT R23, R23, 0x400, RZ, 0xfc, !PT ;  /* 0x0000040017172812 */ /* 0x000fe200078efcff */
[----:B------:R-:W-:Y:S02]  /*13830*/  IMAD R9, R9, 0x2, R22 ;  /* 0x0000000209097824 */ /* 0x000fe400078e0216 */
[----:B------:R-:W-:Y:S01]  /*13840*/  SHFL.IDX PT, R35, R10, 0x1, 0x181f ;  /* 0x00381f000a237f89 */ /* 0x000fe200000e0000 */
[C---:B------:R-:W-:Y:S02]  /*13850*/  LOP3.LUT P2, RZ, R23.reuse, 0x10, RZ, 0xc0, !PT ;  /* 0x0000001017ff7812 */ /* 0x040fe4000784c0ff */
[----:B------:R-:W-:-:S04]  /*13860*/  LOP3.LUT R23, R23, 0xfffffdff, RZ, 0xc0, !PT ;  /* 0xfffffdff17177812 */ /* 0x000fc800078ec0ff */
[----:B------:R-:W-:-:S04]  /*13870*/  @P1 LOP3.LUT R23, R23, 0x200, RZ, 0xfc, !PT ;  /* 0x0000020017171812 */ /* 0x000fc800078efcff */
[C---:B------:R-:W-:Y:S02]  /*13880*/  LOP3.LUT P1, RZ, R23.reuse, 0x8, RZ, 0xc0, !PT ;  /* 0x0000000817ff7812 */ /* 0x040fe4000782c0ff */
[----:B------:R-:W-:Y:S02]  /*13890*/  LOP3.LUT P6, RZ, R23, 0x4, RZ, 0xc0, !PT ;  /* 0x0000000417ff7812 */ /* 0x000fe400078cc0ff */
[----:B0-----:R-:W-:-:S05]  /*138a0*/  IADD3 R2, P0, R2, R0, RZ ;  /* 0x0000000002027210 */ /* 0x001fca0007f1e0ff */
[----:B-1----:R-:W-:-:S05]  /*138b0*/  IMAD.X R3, RZ, RZ, R3, P0 ;  /* 0x000000ffff037224 */ /* 0x002fca00000e0603 */
[----:B------:R-:W-:Y:S04]  /*138c0*/  LDGSTS.E.BYPASS.LTC128B.128 [R9+0x24400], desc[UR36][R2.64], !P2 ;  /* 0x2440000002097fae */ /* 0x000fe8000d101d64 */
[----:B------:R-:W-:Y:S04]  /*138d0*/  LDGSTS.E.BYPASS.LTC128B.128 [R9+0x26c00], desc[UR36][R2.64+0x80], !P1 ;  /* 0x26c0008002097fae */ /* 0x000fe8000c901d64 */
[----:B------:R-:W-:Y:S04]  /*138e0*/  LDGSTS.E.BYPASS.LTC128B.128 [R9+0x29400], desc[UR36][R2.64+0x100], !P6 ;  /* 0x2940010002097fae */ /* 0x000fe8000f101d64 */
[----:B------:R0:W-:Y:S04]  /*138f0*/  LDGSTS.E.BYPASS.LTC128B.128 [R9+0x2bc00], desc[UR36][R2.64+0x180], !P5 ;  /* 0x2bc0018002097fae */ /* 0x0001e8000e901d64 */
[----:B0-----:R-:W0:Y:S02]  /*13900*/  SHFL.IDX PT, R2, R8, 0x1, 0x181f ;  /* 0x00381f0008027f89 */ /* 0x001e2400000e0000 */
[----:B0-----:R-:W-:-:S05]  /*13910*/  IADD3 R2, P0, R2, R0, RZ ;  /* 0x0000000002027210 */ /* 0x001fca0007f1e0ff */
[----:B------:R-:W-:Y:S02]  /*13920*/  IMAD.X R3, RZ, RZ, R35, P0 ;  /* 0x000000ffff037224 */ /* 0x000fe400000e0623 */
[----:B------:R-:W-:Y:S04]  /*13930*/  SHFL.IDX PT, R35, R10, 0x2, 0x181f ;  /* 0x00581f000a237f89 */ /* 0x000fe800000e0000 */
        /* <DEDUP_REMOVED lines=15> */
[----:B------:R0:W1:Y:S04]  /*13a30*/  SHFL.IDX PT, R35, R10, 0x4, 0x181f ;  /* 0x00981f000a237f89 */ /* 0x00006800000e0000 */
[----:B------:R-:W-:Y:S01]  /*13a40*/  LDGSTS.E.BYPASS.LTC128B.128 [R9+0x25c00], desc[UR36][R2.64], !P2 ;  /* 0x25c0000002097fae */ /* 0x000fe2000d101d64 */
[----:B------:R-:W-:-:S03]  /*13a50*/  LOP3.LUT P2, RZ, R23, 0x400, RZ, 0xc0, !PT ;  /* 0x0000040017ff7812 */ /* 0x000fc6000784c0ff */
[----:B------:R-:W-:Y:S01]  /*13a60*/  LDGSTS.E.BYPASS.LTC128B.128 [R9+0x28400], desc[UR36][R2.64+0x80], !P1 ;  /* 0x2840008002097fae */ /* 0x000fe2000c901d64 */
[----:B------:R-:W-:-:S03]  /*13a70*/  LOP3.LUT P1, RZ, R23, 0x200, RZ, 0xc0, !PT ;  /* 0x0000020017ff7812 */ /* 0x000fc6000782c0ff */
[----:B------:R-:W-:Y:S04]  /*13a80*/  LDGSTS.E.BYPASS.LTC128B.128 [R9+0x2ac00], desc[UR36][R2.64+0x100], !P6 ;  /* 0x2ac0010002097fae */ /* 0x000fe8000f101d64 */
[----:B------:R2:W-:Y:S04]  /*13a90*/  LDGSTS.E.BYPASS.LTC128B.128 [R9+0x2d400], desc[UR36][R2.64+0x180], !P5 ;  /* 0x2d40018002097fae */ /* 0x0005e8000e901d64 */
[----:B-12---:R0:W2:Y:S02]  /*13aa0*/  SHFL.IDX PT, R2, R8, 0x4, 0x181f ;  /* 0x00981f0008027f89 */ /* 0x0060a400000e0000 */
.L_x_361:
[----:B------:R-:W-:Y:S02]  /*13ab0*/  LOP3.LUT R23, R23, 0xfffffdff, RZ, 0xc0, !PT ;  /* 0xfffffdff17177812 */ /* 0x000fe400078ec0ff */
[----:B--2---:R-:W-:Y:S02]  /*13ac0*/  IADD3 R2, P0, R2, R0, RZ ;  /* 0x0000000002027210 */ /* 0x004fe40007f1e0ff */
[----:B------:R-:W-:-:S03]  /*13ad0*/  @P1 LOP3.LUT R23, R23, 0x200, RZ, 0xfc, !PT ;  /* 0x0000020017171812 */ /* 0x000fc600078efcff */
[----:B------:R-:W-:Y:S01]  /*13ae0*/  IMAD.X R3, RZ, RZ, R35, P0 ;  /* 0x000000ffff037224 */ /* 0x000fe200000e0623 */
[C---:B------:R-:W-:Y:S02]  /*13af0*/  LOP3.LUT P1, RZ, R23.reuse, 0x10, RZ, 0xc0, !PT ;  /* 0x0000001017ff7812 */ /* 0x040fe4000782c0ff */
[C---:B------:R-:W-:Y:S02]  /*13b00*/  LOP3.LUT P0, RZ, R23.reuse, 0x8, RZ, 0xc0, !PT ;  /* 0x0000000817ff7812 */ /* 0x040fe4000780c0ff */
[----:B------:R-:W-:-:S09]  /*13b10*/  LOP3.LUT P6, RZ, R23, 0x4, RZ, 0xc0, !PT ;  /* 0x0000000417ff7812 */ /* 0x000fd200078cc0ff */
[----:B------:R-:W-:Y:S01]  /*13b20*/  @!PT LDS RZ, [RZ] ;  /* 0x00000000fffff984 */ /* 0x000fe20000000800 */
[----:B------:R-:W-:Y:S01]  /*13b30*/  @!PT LDS RZ, [RZ] ;  /* 0x00000000fffff984 */ /* 0x000fe20000000800 */
[----:B------:R-:W-:Y:S01]  /*13b40*/  @!PT LDS RZ, [RZ] ;  /* 0x00000000fffff984 */ /* 0x000fe20000000800 */
[----:B------:R1:W-:Y:S01]  /*13b50*/  LDGSTS.E.BYPASS.LTC128B.128 [R9+0x26400], desc[UR36][R2.64], !P1 ;  /* 0x2640000002097fae */ /* 0x0003e2000c901d64 */
[----:B------:R-:W-:-:S03]  /*13b60*/  LOP3.LUT P1, RZ, R23, 0x200, RZ, 0xc0, !PT ;  /* 0x0000020017ff7812 */ /* 0x000fc6000782c0ff */
[----:B------:R1:W-:Y:S01]  /*13b70*/  LDGSTS.E.BYPASS.LTC128B.128 [R9+0x28c00], desc[UR36][R2.64+0x80], !P0 ;  /* 0x28c0008002097fae */ /* 0x0003e2000c101d64 */
[----:B------:R-:W-:-:S03]  /*13b80*/  PLOP3.LUT P0, PT, PT, PT, PT, 0x80, 0x0 ;  /* 0x000000000000781c */ /* 0x000fc60003f0f070 */
[----:B------:R1:W-:Y:S04]  /*13b90*/  LDGSTS.E.BYPASS.LTC128B.128 [R9+0x2b400], desc[UR36][R2.64+0x100], !P6 ;  /* 0x2b40010002097fae */ /* 0x0003e8000f101d64 */
[----:B------:R1:W-:Y:S01]  /*13ba0*/  LDGSTS.E.BYPASS.LTC128B.128 [R9+0x2dc00], desc[UR36][R2.64+0x180], !P5 ;  /* 0x2dc0018002097fae */ /* 0x0003e2000e901d64 */
[----:B------:R-:W-:-:S05]  /*13bb0*/  NOP ;  /* 0x0000000000007918 */ /* 0x000fca0000000000 */
.L_x_272:
        /* <DEDUP_REMOVED lines=10> */
.L_x_273:
[----:B------:R2:W-:Y:S01]  /*13c60*/  SYNCS.ARRIVE.TRANS64.A1T0 RZ, [R6+URZ+0x38830], RZ ;  /* 0x038830ff06ff79a7 */ /* 0x0005e2000810003f */
[----:B------:R-:W-:Y:S05]  /*13c70*/  @!P6 BRA `(.L_x_274) ;  /* 0x000000000004e947 */ /* 0x000fea0003800000 */
[----:B------:R-:W-:Y:S01]  /*13c80*/  BPT.TRAP 0x1 ;  /* 0x000000040000795c */ /* 0x000fe20000300000 */
.L_x_274:
[----:B-1----:R-:W-:Y:S01]  /*13c90*/  SHF.L.U32 R2, R17, 0x1f, RZ ;  /* 0x0000001f11027819 */ /* 0x002fe200000006ff */
[----:B--2---:R-:W-:Y:S01]  /*13ca0*/  IMAD R6, R7, 0x8, R22 ;  /* 0x0000000807067824 */ /* 0x004fe200078e0216 */
[----:B------:R-:W-:Y:S03]  /*13cb0*/  BSSY B1, `(.L_x_275) ;  /* 0x0000003000017945 */ /* 0x000fe60003800000 */
[----:B------:R-:W1:Y:S02]  /*13cc0*/  SYNCS.PHASECHK.TRANS64.TRYWAIT P0, [R6+URZ+0x38860], R2 ;  /* 0x03886002060075a7 */ /* 0x000e64000800017f */
[----:B-1----:R-:W-:Y:S05]  /*13cd0*/  @!P0 BRA `(.L_x_276) ;  /* 0x0000003800c48947 */ /* 0x002fea0003800000 */
.L_x_362:
[----:B------:R-:W-:Y:S05]  /*13ce0*/  BSYNC B1 ;  /* 0x0000000000017941 */ /* 0x000fea0003800000 */
.L_x_275:
[----:B0-----:R-:W2:Y:S01]  /*13cf0*/  LDL R8, [R1] ;  /* 0x0000000001087983 */ /* 0x001ea20000100800 */
[----:B------:R-:W0:Y:S01]  /*13d00*/  S2R R3, SR_TID.X ;  /* 0x0000000000037919 */ /* 0x000e220000002100 */
[----:B------:R-:W-:Y:S01]  /*13d10*/  UMOV UR4, 0xffffffff ;  /* 0xffffffff00047882 */ /* 0x000fe20000000000 */
[----:B------:R-:W-:Y:S01]  /*13d20*/  IMAD R7, R7, 0x5000, R31 ;  /* 0x0000500007077824 */ /* 0x000fe200078e021f */
[----:B0-----:R-:W-:-:S04]  /*13d30*/  LOP3.LUT R3, R3, 0x7f, RZ, 0xc0, !PT ;  /* 0x0000007f03037812 */ /* 0x001fc800078ec0ff */
[----:B------:R-:W-:Y:S01]  /*13d40*/  SHF.R.U32.HI R3, RZ, 0x3, R3 ;  /* 0x00000003ff037819 */ /* 0x000fe20000011603 */
[----:B--2---:R-:W-:-:S04]  /*13d50*/  IMAD R8, R29, -0x50, R8 ;  /* 0xffffffb01d087824 */ /* 0x004fc800078e0208 */
[----:B------:R-:W-:Y:S01]  /*13d60*/  IMAD.IADD R8, R8, 0x1, -R3 ;  /* 0x0000000108087824 */ /* 0x000fe200078e0a03 */
[----:B------:R-:W-:Y:S06]  /*13d70*/  BRA.DIV UR4, `(.L_x_277) ;  /* 0x0000003a04b07947 */ /* 0x000fec000b800000 */
[----:B-1----:R-:W0:Y:S01]  /*13d80*/  SHFL.IDX PT, R2, R18, RZ, 0x181f ;  /* 0x00181fff12027589 */ /* 0x002e2200000e0000 */
[----:B------:R-:W-:-:S03]  /*13d90*/  IMAD R7, R7, 0x2, R22 ;  /* 0x0000000207077824 */ /* 0x000fc600078e0216 */
[----:B------:R-:W1:Y:S04]  /*13da0*/  SHFL.IDX PT, R3, R24, RZ, 0x181f ;  /* 0x00181fff18037589 */ /* 0x000e6800000e0000 */
[----:B------:R-:W-:Y:S01]  /*13db0*/  SHFL.IDX PT, R14, R18, 0x4, 0x181f ;  /* 0x00981f00120e7f89 */ /* 0x000fe200000e0000 */
[----:B0-----:R-:W-:-:S05]  /*13dc0*/  IADD3 R2, P0, R2, R0, RZ ;  /* 0x0000000002027210 */ /* 0x001fca0007f1e0ff */
[----:B-1----:R-:W-:Y:S01]  /*13dd0*/  IMAD.X R3, RZ, RZ, R3, P0 ;  /* 0x000000ffff037224 */ /* 0x002fe200000e0603 */
        /* <DEDUP_REMOVED lines=8> */
[----:B0-----:R-:W0:Y:S04]  /*13e60*/  SHFL.IDX PT, R2, R18, 0x1, 0x181f ;  /* 0x00381f0012027f89 */ /* 0x001e2800000e0000 */
[----:B------:R-:W1:Y:S01]  /*13e70*/  SHFL.IDX PT, R3, R24, 0x1, 0x181f ;  /* 0x00381f0018037f89 */ /* 0x000e6200000e0000 */
        /* <DEDUP_REMOVED lines=23> */
[----:B------:R-:W1:Y:S04]  /*13ff0*/  SHFL.IDX PT, R3, R24, 0x3, 0x181f ;  /* 0x00781f0018037f89 */ /* 0x000e6800000e0000 */
[----:B------:R-:W2:Y:S01]  /*14000*/  SHFL.IDX PT, R24, R24, 0x4, 0x181f ;  /* 0x00981f0018187f89 */ /* 0x000ea200000e0000 */
[----:B0-----:R-:W-:-:S04]  /*14010*/  IADD3 R2, P0, R2, R0, RZ ;  /* 0x0000000002027210 */ /* 0x001fc80007f1e0ff */
[----:B-1----:R-:W-:Y:S02]  /*14020*/  IADD3.X R3, RZ, R3, RZ, P0, !PT ;  /* 0x00000003ff037210 */ /* 0x002fe400007fe4ff */
[----:B------:R-:W-:-:S13]  /*14030*/  ISETP.LT.OR P0, PT, R8, 0x31, P4 ;  /* 0x000000310800780c */ /* 0x000fda0002701670 */
[----:B------:R0:W-:Y:S01]  /*14040*/  LDGSTS.E.BYPASS.LTC128B.128 [R7+0x1c00], desc[UR36][R2.64], !P0 ;  /* 0x01c0000002077fae */ /* 0x0001e2000c101d64 */
[----:B------:R-:W-:-:S13]  /*14050*/  ISETP.LT.OR P0, PT, R8, 0x31, P3 ;  /* 0x000000310800780c */ /* 0x000fda0001f01670 */
[----:B------:R0:W-:Y:S01]  /*14060*/  LDGSTS.E.BYPASS.LTC128B.128 [R7+0x4400], desc[UR36][R2.64+0x80], !P0 ;  /* 0x0440008002077fae */ /* 0x0001e2000c101d64 */
[----:B------:R-:W-:-:S13]  /*14070*/  ISETP.LT.OR P0, PT, R8, 0x31, P2 ;  /* 0x000000310800780c */ /* 0x000fda0001701670 */
[----:B------:R0:W-:Y:S01]  /*14080*/  LDGSTS.E.BYPASS.LTC128B.128 [R7+0x6c00], desc[UR36][R2.64+0x100], !P0 ;  /* 0x06c0010002077fae */ /* 0x0001e2000c101d64 */
[----:B------:R-:W-:-:S13]  /*14090*/  ISETP.LT.OR P0, PT, R8, 0x31, P1 ;  /* 0x000000310800780c */ /* 0x000fda0000f01670 */
[----:B--2---:R0:W-:Y:S02]  /*140a0*/  LDGSTS.E.BYPASS.LTC128B.128 [R7+0x9400], desc[UR36][R2.64+0x180], !P0 ;  /* 0x0940018002077fae */ /* 0x0041e4000c101d64 */
.L_x_374:
[----:B01----:R-:W-:Y:S01]  /*140b0*/  IADD3 R2, P0, R14, R0, RZ ;  /* 0x000000000e027210 */ /* 0x003fe20007f1e0ff */
[----:B------:R-:W-:Y:S01]  /*140c0*/  ULDC.64 UR4, c[0x0][0x328] ;  /* 0x0000ca0000047ab9 */ /* 0x000fe20000000a00 */
[----:B------:R-:W-:Y:S01]  /*140d0*/  ULDC.64 UR6, c[0x0][0x318] ;  /* 0x0000c60000067ab9 */ /* 0x000fe20000000a00 */
[----:B------:R-:W-:Y:S02]  /*140e0*/  IMAD R20, R20, UR4, RZ ;  /* 0x0000000414147c24 */ /* 0x000fe4000f8e02ff */
[----:B------:R-:W-:Y:S01]  /*140f0*/  IMAD.X R3, RZ, RZ, R24, P0 ;  /* 0x000000ffff037224 */ /* 0x000fe200000e0618 */
[----:B------:R-:W-:Y:S01]  /*14100*/  ISETP.LT.OR P0, PT, R8, 0x41, P4 ;  /* 0x000000410800780c */ /* 0x000fe20002701670 */
[----:B------:R-:W-:-:S12]  /*14110*/  IMAD R9, R5, UR5, R20 ;  /* 0x0000000505097c24 */ /* 0x000fd8000f8e0214 */
        /* <DEDUP_REMOVED lines=10> */
[----:B------:R-:W-:Y:S01]  /*141c0*/  NOP ;  /* 0x0000000000007918 */ /* 0x000fe20000000000 */
[----:B0-----:R-:W-:Y:S01]  /*141d0*/  IMAD.WIDE.U32 R2, R5, UR4, RZ ;  /* 0x0000000405027c25 */ /* 0x001fe2000f8e00ff */
[----:B------:R-:W-:-:S03]  /*141e0*/  ULDC.64 UR4, c[0x0][0x338] ;  /* 0x0000ce0000047ab9 */ /* 0x000fc60000000a00 */
[----:B------:R-:W-:Y:S02]  /*141f0*/  IMAD.IADD R3, R3, 0x1, R9 ;  /* 0x0000000103037824 */ /* 0x000fe400078e0209 */
[----:B------:R-:W-:Y:S02]  /*14200*/  IMAD R21, R21, UR4, RZ ;  /* 0x0000000415157c24 */ /* 0x000fe4000f8e02ff */
[----:B------:R-:W-:-:S04]  /*14210*/  IMAD.WIDE.U32 R2, R4, UR4, R2 ;  /* 0x0000000404027c25 */ /* 0x000fc8000f8e0002 */
[----:B------:R-:W-:Y:S01]  /*14220*/  IMAD R21, R4, UR5, R21 ;  /* 0x0000000504157c24 */ /* 0x000fe2000f8e0215 */
[----:B------:R-:W-:-:S03]  /*14230*/  ULDC.64 UR4, c[0x0][0x330] ;  /* 0x0000cc0000047ab9 */ /* 0x000fc60000000a00 */
[----:B------:R-:W-:Y:S02]  /*14240*/  IMAD.IADD R3, R3, 0x1, R21 ;  /* 0x0000000103037824 */ /* 0x000fe400078e0215 */
[----:B------:R-:W-:-:S04]  /*14250*/  IMAD.WIDE.U32 R2, R25, UR4, R2 ;  /* 0x0000000419027c25 */ /* 0x000fc8000f8e0002 */
[----:B------:R-:W-:Y:S01]  /*14260*/  IMAD R3, R25, UR5, R3 ;  /* 0x0000000519037c24 */ /* 0x000fe2000f8e0203 */
[----:B------:R-:W-:-:S04]  /*14270*/  LEA R18, P0, R2, UR6, 0x1 ;  /* 0x0000000602127c11 */ /* 0x000fc8000f8008ff */
[----:B------:R-:W-:Y:S02]  /*14280*/  LEA.HI.X R24, R2, UR7, R3, 0x1, P0 ;  /* 0x0000000702187c11 */ /* 0x000fe400080f0c03 */
[----:B------:R-:W-:-:S13]  /*14290*/  PLOP3.LUT P0, PT, PT, PT, PT, 0x80, 0x0 ;  /* 0x000000000000781c */ /* 0x000fda0003f0f070 */
.L_x_278:
        /* <DEDUP_REMOVED lines=10> */
.L_x_279:
[----:B------:R-:W2:Y:S01]  /*14340*/  LDL R2, [R1+0x4] ;  /* 0x0000040001027983 */ /* 0x000ea20000100800 */
[----:B------:R3:W-:Y:S01]  /*14350*/  SYNCS.ARRIVE.TRANS64.A1T0 RZ, [R6+URZ+0x38850], RZ ;  /* 0x038850ff06ff79a7 */ /* 0x0007e2000810003f */
[C---:B------:R-:W-:Y:S02]  /*14360*/  VIADD R0, R26.reuse, 0xffffffff ;  /* 0xffffffff1a007836 */ /* 0x040fe40000000000 */
[----:B------:R-:W-:Y:S02]  /*14370*/  IMAD.MOV.U32 R7, RZ, RZ, R27 ;  /* 0x000000ffff077224 */ /* 0x000fe400078e001b */
[----:B------:R-:W-:Y:S02]  /*14380*/  IMAD.MOV.U32 R17, RZ, RZ, R28 ;  /* 0x000000ffff117224 */ /* 0x000fe400078e001c */
[----:B------:R-:W-:Y:S01]  /*14390*/  IMAD.MOV.U32 R29, RZ, RZ, R26 ;  /* 0x000000ffff1d7224 */ /* 0x000fe200078e001a */
[----:B--2---:R-:W-:-:S13]  /*143a0*/  ISETP.GT.AND P0, PT, R26, R2, PT ;  /* 0x000000021a00720c */ /* 0x004fda0003f04270 */
[----:B---3--:R-:W-:Y:S05]  /*143b0*/  @P0 BRA `(.L_x_280) ;  /* 0xffffffec00ec0947 */ /* 0x008fea000383ffff */
.L_x_267:
[----:B------:R-:W-:Y:S05]  /*143c0*/  BSYNC B0 ;  /* 0x0000000000007941 */ /* 0x000fea0003800000 */
.L_x_266:
[----:B------:R-:W3:Y:S01]  /*143d0*/  S2R R2, SR_TID.X ;  /* 0x0000000000027919 */ /* 0x000ee20000002100 */
[----:B------:R-:W-:Y:S01]  /*143e0*/  BSSY B0, `(.L_x_281) ;  /* 0x0000010000007945 */ /* 0x000fe20003800000 */
[----:B---3--:R-:W-:-:S04]  /*143f0*/  LOP3.LUT R2, R2, 0x7f, RZ, 0xc0, !PT ;  /* 0x0000007f02027812 */ /* 0x008fc800078ec0ff */
[----:B------:R-:W-:-:S13]  /*14400*/  ISETP.NE.AND P0, PT, R2, RZ, PT ;  /* 0x000000ff0200720c */ /* 0x000fda0003f05270 */
[----:B------:R-:W-:Y:S05]  /*14410*/  @P0 BRA `(.L_x_282) ;  /* 0x0000000000300947 */ /* 0x000fea0003800000 */
[----:B------:R-:W3:Y:S01]  /*14420*/  S2R R5, SR_LANEID ;  /* 0x0000000000057919 */ /* 0x000ee20000000000 */
[----:B------:R-:W-:Y:S01]  /*14430*/  VOTEU.ANY UR4, UPT, PT ;  /* 0x0000000000047886 */ /* 0x000fe200038e0100 */
[----:B0-----:R-:W0:Y:S01]  /*14440*/  LDC.64 R2, c[0x0][0xc60] ;  /* 0x00031800ff027b82 */ /* 0x001e220000000a00 */
[----:B------:R-:W3:Y:S02]  /*14450*/  FLO.U32 R0, UR4 ;  /* 0x0000000400007d00 */ /* 0x000ee400080e0000 */
[----:B---3--:R-:W-:-:S06]  /*14460*/  ISETP.EQ.U32.AND P0, PT, R0, R5, PT ;  /* 0x000000050000720c */ /* 0x008fcc0003f02070 */
[----:B------:R-:W0:Y:S07]  /*14470*/  POPC R5, UR4 ;  /* 0x0000000400057d09 */ /* 0x000e2e0008000000 */
[----:B0-----:R-:W3:Y:S01]  /*14480*/  @P0 ATOMG.E.ADD.STRONG.GPU PT, R3, desc[UR36][R2.64], R5 ;  /* 0x00000005020309a8 */ /* 0x001ee200081ee1e4 */
[----:B------:R-:W0:Y:S02]  /*14490*/  S2R R4, SR_LTMASK ;  /* 0x0000000000047919 */ /* 0x000e240000003900 */
[----:B0-----:R-:W-:-:S04]  /*144a0*/  LOP3.LUT R4, R4, UR4, RZ, 0xc0, !PT ;  /* 0x0000000404047c12 */ /* 0x001fc8000f8ec0ff */
[----:B--2---:R-:W0:Y:S01]  /*144b0*/  POPC R7, R4 ;  /* 0x0000000400077309 */ /* 0x004e220000000000 */
[----:B---3--:R-:W0:Y:S02]  /*144c0*/  SHFL.IDX PT, R0, R3, R0, 0x1f ;  /* 0x00001f0003007589 */ /* 0x008e2400000e0000 */
[----:B0-----:R-:W-:-:S07]  /*144d0*/  IADD3 R16, R0, UR39, R7 ;  /* 0x0000002700107c10 */ /* 0x001fce000fffe007 */
.L_x_282:
[----:B------:R-:W-:Y:S05]  /*144e0*/  BSYNC B0 ;  /* 0x0000000000007941 */ /* 0x000fea0003800000 */
.L_x_281:
[----:B------:R-:W-:-:S13]  /*144f0*/  LOP3.LUT P0, RZ, R23, 0x20, RZ, 0xc0, !PT ;  /* 0x0000002017ff7812 */ /* 0x000fda000780c0ff */
[----:B------:R-:W-:Y:S05]  /*14500*/  @!P0 BRA `(.L_x_283) ;  /* 0x0000000000048947 */ /* 0x000fea0003800000 */
[----:B------:R-:W-:Y:S01]  /*14510*/  BPT.TRAP 0x1 ;  /* 0x000000040000795c */ /* 0x000fe20000300000 */
.L_x_283:
[----:B------:R-:W3:Y:S01]  /*14520*/  LDL.LU R0, [R1] ;  /* 0x0000000001007983 */ /* 0x000ee20000300800 */
[----:B------:R-:W-:Y:S01]  /*14530*/  IMAD R4, R27, 0x8, R22 ;  /* 0x000000081b047824 */ /* 0x000fe200078e0216 */
[----:B0-----:R-:W-:Y:S01]  /*14540*/  SHF.L.U32 R3, R28, 0x1f, RZ ;  /* 0x0000001f1c037819 */ /* 0x001fe200000006ff */
[----:B------:R-:W-:Y:S03]  /*14550*/  BSSY B0, `(.L_x_284) ;  /* 0x0000004000007945 */ /* 0x000fe60003800000 */
[----:B------:R-:W0:Y:S01]  /*14560*/  SYNCS.PHASECHK.TRANS64.TRYWAIT P0, [R4+URZ+0x38860], R3 ;  /* 0x03886003040075a7 */ /* 0x000e22000800017f */
[----:B---3--:R-:W-:Y:S01]  /*14570*/  IMAD R5, R26, -0x50, R0 ;  /* 0xffffffb01a057824 */ /* 0x008fe200078e0200 */
[----:B0-----:R-:W-:Y:S06]  /*14580*/  @!P0 BRA `(.L_x_285) ;  /* 0x0000003800848947 */ /* 0x001fec0003800000 */
.L_x_375:
[----:B------:R-:W-:Y:S05]  /*14590*/  BSYNC B0 ;  /* 0x0000000000007941 */ /* 0x000fea0003800000 */
.L_x_284:
[----:B------:R-:W3:Y:S01]  /*145a0*/  S2R R0, SR_TID.X ;  /* 0x0000000000007919 */ /* 0x000ee20000002100 */
[----:B------:R-:W-:Y:S01]  /*145b0*/  UMOV UR4, 0xffffffff ;  /* 0xffffffff00047882 */ /* 0x000fe20000000000 */
[----:B--2---:R-:W-:Y:S01]  /*145c0*/  IMAD R7, R27, 0x5000, R31 ;  /* 0x000050001b077824 */ /* 0x004fe200078e021f */
[----:B---3--:R-:W-:-:S04]  /*145d0*/  LOP3.LUT R0, R0, 0x7f, RZ, 0xc0, !PT ;  /* 0x0000007f00007812 */ /* 0x008fc800078ec0ff */
[----:B------:R-:W-:-:S05]  /*145e0*/  SHF.R.U32.HI R0, RZ, 0x3, R0 ;  /* 0x00000003ff007819 */ /* 0x000fca0000011600 */
[----:B------:R-:W-:Y:S01]  /*145f0*/  IMAD.IADD R5, R5, 0x1, -R0 ;  /* 0x0000000105057824 */ /* 0x000fe200078e0a00 */
[----:B------:R-:W-:Y:S06]  /*14600*/  BRA.DIV UR4, `(.L_x_286) ;  /* 0x0000003a04787947 */ /* 0x000fec000b800000 */
[----:B-1----:R-:W1:Y:S01]  /*14610*/  SHFL.IDX PT, R14, R18, RZ, 0x181f ;  /* 0x00181fff120e7589 */ /* 0x002e6200000e0000 */
[----:B------:R-:W-:Y:S01]  /*14620*/  ULDC UR4, c[0x0][0x2f4] ;  /* 0x0000bd0000047ab9 */ /* 0x000fe20000000800 */
[C---:B------:R-:W-:Y:S01]  /*14630*/  IMAD.SHL.U32 R8, R32.reuse, 0x2, RZ ;  /* 0x0000000220087824 */ /* 0x040fe200078e00ff */
[----:B------:R-:W-:Y:S01]  /*14640*/  ISETP.GE.AND P3, PT, R32, UR4, PT ;  /* 0x0000000420007c0c */ /* 0x000fe2000bf66270 */
[----:B0-----:R-:W0:Y:S01]  /*14650*/  SHFL.IDX PT, R3, R24, RZ, 0x181f ;  /* 0x00181fff18037589 */ /* 0x001e2200000e0000 */
[----:B------:R-:W-:Y:S01]  /*14660*/  ISETP.GE.AND P2, PT, R37, UR4, PT ;  /* 0x0000000425007c0c */ /* 0x000fe2000bf46270 */
[----:B------:R-:W-:Y:S01]  /*14670*/  IMAD R0, R7, 0x2, R22 ;  /* 0x0000000207007824 */ /* 0x000fe200078e0216 */
[----:B------:R-:W-:Y:S01]  /*14680*/  ISETP.LT.OR P4, PT, R5, 0x1, P3 ;  /* 0x000000010500780c */ /* 0x000fe20001f81670 */
[----:B------:R-:W-:Y:S01]  /*14690*/  SHFL.IDX PT, R7, R24, 0x1, 0x181f ;  /* 0x00381f0018077f89 */ /* 0x000fe200000e0000 */
[----:B------:R-:W-:-:S03]  /*146a0*/  ISETP.GE.AND P1, PT, R36, UR4, PT ;  /* 0x0000000424007c0c */ /* 0x000fc6000bf26270 */
[----:B------:R-:W-:Y:S01]  /*146b0*/  SHFL.IDX PT, R9, R24, 0x2, 0x181f ;  /* 0x00581f0018097f89 */ /* 0x000fe200000e0000 */
[----:B-1----:R-:W-:-:S03]  /*146c0*/  IADD3 R2, P0, R14, R8, RZ ;  /* 0x000000080e027210 */ /* 0x002fc60007f1e0ff */
[----:B------:R-:W1:Y:S02]  /*146d0*/  SHFL.IDX PT, R14, R18, 0x1, 0x181f ;  /* 0x00381f00120e7f89 */ /* 0x000e6400000e0000 */
[----:B0-----:R-:W-:Y:S01]  /*146e0*/  IMAD.X R3, RZ, RZ, R3, P0 ;  /* 0x000000ffff037224 */ /* 0x001fe200000e0603 */
[----:B------:R-:W-:-:S04]  /*146f0*/  ISETP.LT.OR P0, PT, R5, 0x1, P2 ;  /* 0x000000010500780c */ /* 0x000fc80001701670 */
[----:B------:R-:W-:Y:S01]  /*14700*/  LDGSTS.E.BYPASS.LTC128B.128 [R0+0x400], desc[UR36][R2.64], !P4 ;  /* 0x0040000002007fae */ /* 0x000fe2000e101d64 */
[----:B------:R-:W-:-:S08]  /*14710*/  ISETP.LT.OR P4, PT, R5, 0x1, P1 ;  /* 0x000000010500780c */ /* 0x000fd00000f81670 */
[----:B------:R-:W-:Y:S01]  /*14720*/  LDGSTS.E.BYPASS.LTC128B.128 [R0+0x2c00], desc[UR36][R2.64+0x80], !P0 ;  /* 0x02c0008002007fae */ /* 0x000fe2000c101d64 */
[----:B------:R-:W-:-:S04]  /*14730*/  ISETP.GE.AND P0, PT, R34, UR4, PT ;  /* 0x0000000422007c0c */ /* 0x000fc8000bf06270 */
[----:B------:R-:W-:Y:S01]  /*14740*/  LDGSTS.E.BYPASS.LTC128B.128 [R0+0x5400], desc[UR36][R2.64+0x100], !P4 ;  /* 0x0540010002007fae */ /* 0x000fe2000e101d64 */
[----:B------:R-:W-:-:S13]  /*14750*/  ISETP.LT.OR P4, PT, R5, 0x1, P0 ;  /* 0x000000010500780c */ /* 0x000fda0000781670 */
[----:B------:R0:W-:Y:S01]  /*14760*/  LDGSTS.E.BYPASS.LTC128B.128 [R0+0x7c00], desc[UR36][R2.64+0x180], !P4 ;  /* 0x07c0018002007fae */ /* 0x0001e2000e101d64 */
[----:B-1----:R-:W-:-:S03]  /*14770*/  IADD3 R6, P4, R14, R8, RZ ;  /* 0x000000080e067210 */ /* 0x002fc60007f9e0ff */
[----:B------:R-:W0:Y:S02]  /*14780*/  SHFL.IDX PT, R14, R18, 0x2, 0x181f ;  /* 0x00581f00120e7f89 */ /* 0x000e2400000e0000 */
[----:B------:R-:W-:Y:S01]  /*14790*/  IMAD.X R7, RZ, RZ, R7, P4 ;  /* 0x000000ffff077224 */ /* 0x000fe200020e0607 */
[----:B------:R-:W-:-:S13]  /*147a0*/  ISETP.LT.OR P4, PT, R5, 0x11, P3 ;  /* 0x000000110500780c */ /* 0x000fda0001f81670 */
[----:B------:R-:W-:Y:S01]  /*147b0*/  LDGSTS.E.BYPASS.LTC128B.128 [R0+0xc00], desc[UR36][R6.64], !P4 ;  /* 0x00c0000006007fae */ /* 0x000fe2000e101d64 */
[----:B------:R-:W-:-:S13]  /*147c0*/  ISETP.LT.OR P4, PT, R5, 0x11, P2 ;  /* 0x000000110500780c */ /* 0x000fda0001781670 */
[----:B------:R-:W-:Y:S01]  /*147d0*/  LDGSTS.E.BYPASS.LTC128B.128 [R0+0x3400], desc[UR36][R6.64+0x80], !P4 ;  /* 0x0340008006007fae */ /* 0x000fe2000e101d64 */
[----:B------:R-:W-:-:S13]  /*147e0*/  ISETP.LT.OR P4, PT, R5, 0x11, P1 ;  /* 0x000000110500780c */ /* 0x000fda0000f81670 */
[----:B------:R-:W-:Y:S01]  /*147f0*/  LDGSTS.E.BYPASS.LTC128B.128 [R0+0x5c00], desc[UR36][R6.64+0x100], !P4 ;  /* 0x05c0010006007fae */ /* 0x000fe2000e101d64 */
[----:B------:R-:W-:-:S13]  /*14800*/  ISETP.LT.OR P4, PT, R5, 0x11, P0 ;  /* 0x000000110500780c */ /* 0x000fda0000781670 */
[----:B------:R-:W-:Y:S01]  /*14810*/  LDGSTS.E.BYPASS.LTC128B.128 [R0+0x8400], desc[UR36][R6.64+0x180], !P4 ;  /* 0x0840018006007fae */ /* 0x000fe2000e101d64 */
[----:B0-----:R-:W-:-:S03]  /*14820*/  IADD3 R2, P4, R14, R8, RZ ;  /* 0x000000080e027210 */ /* 0x001fc60007f9e0ff */
[----:B------:R-:W0:Y:S02]  /*14830*/  SHFL.IDX PT, R14, R18, 0x3, 0x181f ;  /* 0x00781f00120e7f89 */ /* 0x000e2400000e0000 */
[----:B------:R-:W-:Y:S01]  /*14840*/  IMAD.X R3, RZ, RZ, R9, P4 ;  /* 0x000000ffff037224 */ /* 0x000fe200020e0609 */
[C---:B------:R-:W-:Y:S01]  /*14850*/  ISETP.LT.OR P4, PT, R5.reuse, 0x21, P3 ;  /* 0x000000210500780c */ /* 0x040fe20001f81670 */
[----:B------:R-:W1:Y:S04]  /*14860*/  SHFL.IDX PT, R9, R24, 0x3, 0x181f ;  /* 0x00781f0018097f89 */ /* 0x000e6800000e0000 */
[----:B------:R-:W2:Y:S08]  /*14870*/  SHFL.IDX PT, R24, R24, 0x4, 0x181f ;  /* 0x00981f0018187f89 */ /* 0x000eb000000e0000 */
[----:B------:R-:W-:Y:S01]  /*14880*/  LDGSTS.E.BYPASS.LTC128B.128 [R0+0x1400], desc[UR36][R2.64], !P4 ;  /* 0x0140000002007fae */ /* 0x000fe2000e101d64 */
[----:B------:R-:W-:-:S13]  /*14890*/  ISETP.LT.OR P4, PT, R5, 0x21, P2 ;  /* 0x000000210500780c */ /* 0x000fda0001781670 */
[----:B------:R-:W-:Y:S01]  /*148a0*/  LDGSTS.E.BYPASS.LTC128B.128 [R0+0x3c00], desc[UR36][R2.64+0x80], !P4 ;  /* 0x03c0008002007fae */ /* 0x000fe2000e101d64 */
[----:B------:R-:W-:-:S13]  /*148b0*/  ISETP.LT.OR P4, PT, R5, 0x21, P1 ;  /* 0x000000210500780c */ /* 0x000fda0000f81670 */
[----:B------:R-:W-:Y:S01]  /*148c0*/  LDGSTS.E.BYPASS.LTC128B.128 [R0+0x6400], desc[UR36][R2.64+0x100], !P4 ;  /* 0x0640010002007fae */ /* 0x000fe2000e101d64 */
[----:B------:R-:W-:-:S13]  /*148d0*/  ISETP.LT.OR P4, PT, R5, 0x21, P0 ;  /* 0x000000210500780c */ /* 0x000fda0000781670 */
[----:B------:R0:W-:Y:S02]  /*148e0*/  LDGSTS.E.BYPASS.LTC128B.128 [R0+0x8c00], desc[UR36][R2.64+0x180], !P4 ;  /* 0x08c0018002007fae */ /* 0x0001e4000e101d64 */
[----:B0-----:R-:W-:Y:S02]  /*148f0*/  IADD3 R2, P4, R14, R8, RZ ;  /* 0x000000080e027210 */ /* 0x001fe40007f9e0ff */
[----:B------:R3:W4:Y:S03]  /*14900*/  SHFL.IDX PT, R14, R18, 0x4, 0x181f ;  /* 0x00981f00120e7f89 */ /* 0x00072600000e0000 */
[----:B-1----:R-:W-:Y:S01]  /*14910*/  IMAD.X R3, RZ, RZ, R9, P4 ;  /* 0x000000ffff037224 */ /* 0x002fe200020e0609 */
        /* <DEDUP_REMOVED lines=8> */
.L_x_387:
[C---:B------:R-:W-:Y:S02]  /*149a0*/  ISETP.LT.OR P3, PT, R5.reuse, 0x41, P3 ;  /* 0x000000410500780c */ /* 0x040fe40001f61670 */
[C---:B------:R-:W-:Y:S02]  /*149b0*/  ISETP.LT.OR P2, PT, R5.reuse, 0x41, P2 ;  /* 0x000000410500780c */ /* 0x040fe40001741670 */
[C---:B------:R-:W-:Y:S02]  /*149c0*/  ISETP.LT.OR P1, PT, R5.reuse, 0x41, P1 ;  /* 0x000000410500780c */ /* 0x040fe40000f21670 */
[----:B0--3--:R-:W-:Y:S02]  /*149d0*/  IADD3 R2, P4, R14, R8, RZ ;  /* 0x000000080e027210 */ /* 0x009fe40007f9e0ff */
[----:B------:R-:W-:-:S03]  /*149e0*/  ISETP.LT.OR P0, PT, R5, 0x41, P0 ;  /* 0x000000410500780c */ /* 0x000fc60000701670 */
[----:B------:R-:W-:-:S05]  /*149f0*/  IMAD.X R3, RZ, RZ, R24, P4 ;  /* 0x000000ffff037224 */ /* 0x000fca00020e0618 */
        /* <DEDUP_REMOVED lines=9> */
.L_x_287:
        /* <DEDUP_REMOVED lines=10> */
.L_x_288:
[----:B------:R1:W-:Y:S01]  /*14b30*/  SYNCS.ARRIVE.TRANS64.A1T0 RZ, [R4+URZ+0x38850], RZ ;  /* 0x038850ff04ff79a7 */ /* 0x0003e2000810003f */
[----:B------:R-:W-:-:S05]  /*14b40*/  VIADD R27, R27, 0x1 ;  /* 0x000000011b1b7836 */ /* 0x000fca0000000000 */
[----:B------:R-:W-:-:S04]  /*14b50*/  ISETP.NE.AND P0, PT, R27, 0x2, PT ;  /* 0x000000021b00780c */ /* 0x000fc80003f05270 */
[----:B0-----:R-:W-:Y:S02]  /*14b60*/  SEL R3, RZ, 0x1, P0 ;  /* 0x00000001ff037807 */ /* 0x001fe40000000000 */
[----:B------:R-:W-:Y:S02]  /*14b70*/  SEL R27, R27, RZ, P0 ;  /* 0x000000ff1b1b7207 */ /* 0x000fe40000000000 */
[----:B-1----:R-:W-:-:S07]  /*14b80*/  LOP3.LUT R28, R28, R3, RZ, 0x3c, !PT ;  /* 0x000000031c1c7212 */ /* 0x002fce00078e3cff */
.L_x_243:
[----:B------:R-:W-:Y:S05]  /*14b90*/  BSYNC B7 ;  /* 0x0000000000077941 */ /* 0x000fea0003800000 */
.L_x_241:
[----:B------:R-:W-:-:S13]  /*14ba0*/  LOP3.LUT P0, RZ, R23, 0x100, RZ, 0xc0, !PT ;  /* 0x0000010017ff7812 */ /* 0x000fda000780c0ff */
[----:B------:R-:W-:Y:S05]  /*14bb0*/  @!P0 BRA `(.L_x_289) ;  /* 0x0000000000248947 */ /* 0x000fea0003800000 */
[----:B------:R-:W-:Y:S05]  /*14bc0*/  WARPSYNC.ALL ;  /* 0x0000000000007948 */ /* 0x000fea0003800000 */
[----:B------:R-:W0:Y:S08]  /*14bd0*/  S2UR UR5, SR_CgaCtaId ;  /* 0x00000000000579c3 */ /* 0x000e300000008800 */
[----:B------:R-:W-:Y:S06]  /*14be0*/  BAR.SYNC.DEFER_BLOCKING 0x5, 0x180 ;  /* 0x0146000000007b1d */ /* 0x000fec0000010000 */
[----:B------:R-:W-:-:S02]  /*14bf0*/  UMOV UR4, 0x400 ;  /* 0x0000040000047882 */ /* 0x000fc40000000000 */
[----:B0-----:R-:W-:-:S06]  /*14c00*/  ULEA UR4, UR5, UR4, 0x18 ;  /* 0x0000000405047291 */ /* 0x001fcc000f8ec03f */
[----:B------:R-:W-:-:S05]  /*14c10*/  IMAD.U32 R22, RZ, RZ, UR4 ;  /* 0x00000004ff167e24 */ /* 0x000fca000f8e00ff */
[----:B------:R0:W1:Y:S01]  /*14c20*/  LDS.128 R16, [R22+0x388d0] ;  /* 0x0388d00016107984 */ /* 0x0000620000000c00 */
[----:B------:R-:W-:Y:S06]  /*14c30*/  BAR.ARV 0x4, 0x180 ;  /* 0x0106000000007b1d */ /* 0x000fec0000002000 */
[----:B------:R-:W-:Y:S05]  /*14c40*/  BRA `(.L_x_290) ;  /* 0x0000000800d07947 */ /* 0x000fea0003800000 */
.L_x_289:
[----:B------:R-:W0:Y:S01]  /*14c50*/  S2R R9, SR_TID.X ;  /* 0x0000000000097919 */ /* 0x000e220000002100 */
[----:B------:R-:W-:Y:S01]  /*14c60*/  UMOV UR4, 0xffffffff ;  /* 0xffffffff00047882 */ /* 0x000fe20000000000 */
[----:B0-----:R-:W-:-:S04]  /*14c70*/  LOP3.LUT R9, R9, 0x1f, RZ, 0xc0, !PT ;  /* 0x0000001f09097812 */ /* 0x001fc800078ec0ff */
[----:B------:R-:W-:Y:S01]  /*14c80*/  ISETP.NE.AND P0, PT, R9, 0x1f, PT ;  /* 0x0000001f0900780c */ /* 0x000fe20003f05270 */
[----:B------:R-:W-:-:S12]  /*14c90*/  BRA.DIV UR4, `(.L_x_291) ;  /* 0x0000003a04d87947 */ /* 0x000fd8000b800000 */
[----:B------:R-:W-:Y:S01]  /*14ca0*/  IMAD.IADD R7, R19, 0x1, R9 ;  /* 0x0000000113077824 */ /* 0x000fe200078e0209 */
[----:B------:R-:W-:-:S04]  /*14cb0*/  ULDC UR4, c[0x0][0xc3c] ;  /* 0x00030f0000047ab9 */ /* 0x000fc80000000800 */
[----:B------:R-:W-:-:S13]  /*14cc0*/  ISETP.GE.OR P1, PT, R7, UR4, !P0 ;  /* 0x0000000407007c0c */ /* 0x000fda000c726670 */
[----:B------:R-:W0:Y:S08]  /*14cd0*/  @!P1 LDC.64 R2, c[0x0][0xc80] ;  /* 0x00032000ff029b82 */ /* 0x000e300000000a00 */
[----:B------:R-:W1:Y:S01]  /*14ce0*/  @!P1 LDC.64 R4, c[0x0][0xc78] ;  /* 0x00031e00ff049b82 */ /* 0x000e620000000a00 */
[----:B0-----:R-:W-:-:S05]  /*14cf0*/  @!P1 IMAD.WIDE R2, R7, 0x4, R2 ;  /* 0x0000000407029825 */ /* 0x001fca00078e0202 */
[----:B------:R1:W2:Y:S02]  /*14d00*/  @!P1 LDG.E R6, desc[UR36][R2.64] ;  /* 0x0000002402069981 */ /* 0x0002a4000c1e1900 */
[----:B-1----:R-:W-:-:S05]  /*14d10*/  @!P1 IMAD.WIDE R2, R7, 0x4, R4 ;  /* 0x0000000407029825 */ /* 0x002fca00078e0204 */
[----:B------:R-:W3:Y:S01]  /*14d20*/  @!P1 LDG.E R5, desc[UR36][R2.64] ;  /* 0x0000002402059981 */ /* 0x000ee2000c1e1900 */
[----:B------:R-:W-:Y:S01]  /*14d30*/  IMAD.MOV.U32 R7, RZ, RZ, RZ ;  /* 0x000000ffff077224 */ /* 0x000fe200078e00ff */
[C---:B------:R-:W-:Y:S01]  /*14d40*/  ISETP.GE.U32.AND P2, PT, R9.reuse, 0x2, PT ;  /* 0x000000020900780c */ /* 0x040fe20003f46070 */
[----:B------:R-:W-:Y:S01]  /*14d50*/  IMAD.MOV.U32 R4, RZ, RZ, RZ ;  /* 0x000000ffff047224 */ /* 0x000fe200078e00ff */
[C---:B------:R-:W-:Y:S01]  /*14d60*/  ISETP.GE.U32.AND P3, PT, R9.reuse, 0x4, PT ;  /* 0x000000040900780c */ /* 0x040fe20003f66070 */
[----:B------:R-:W-:Y:S01]  /*14d70*/  SHFL.IDX PT, R0, R16, RZ, 0x1f ;  /* 0x00001fff10007589 */ /* 0x000fe200000e0000 */
[C---:B------:R-:W-:Y:S02]  /*14d80*/  ISETP.GE.U32.AND P4, PT, R9.reuse, 0x8, PT ;  /* 0x000000080900780c */ /* 0x040fe40003f86070 */
[----:B------:R-:W-:Y:S01]  /*14d90*/  ISETP.GE.U32.AND P5, PT, R9, 0x10, PT ;  /* 0x000000100900780c */ /* 0x000fe20003fa6070 */
[----:B------:R-:W-:Y:S01]  /*14da0*/  SHFL.IDX PT, R8, R16, 0x1, 0x1f ;  /* 0x00201f0010087f89 */ /* 0x000fe200000e0000 */
[----:B--2---:R-:W-:-:S02]  /*14db0*/  @!P1 IMAD.MOV.U32 R7, RZ, RZ, R6 ;  /* 0x000000ffff079224 */ /* 0x004fc400078e0006 */
[----:B------:R-:W-:Y:S02]  /*14dc0*/  IMAD.MOV.U32 R6, RZ, RZ, RZ ;  /* 0x000000ffff067224 */ /* 0x000fe400078e00ff */
[----:B---3--:R-:W-:Y:S01]  /*14dd0*/  @!P1 IMAD.MOV.U32 R4, RZ, RZ, R5 ;  /* 0x000000ffff049224 */ /* 0x008fe200078e0005 */
[----:B------:R-:W-:-:S03]  /*14de0*/  ISETP.NE.AND P1, PT, R9, RZ, PT ;  /* 0x000000ff0900720c */ /* 0x000fc60003f25270 */
[----:B------:R-:W-:-:S05]  /*14df0*/  IMAD R13, R4, R7, RZ ;  /* 0x00000007040d7224 */ /* 0x000fca00078e02ff */
        /* <DEDUP_REMOVED lines=15> */
[----:B------:R0:W1:Y:S02]  /*14ef0*/  SHFL.IDX PT, R14, R2, 0x1f, 0x1f ;  /* 0x03e01f00020e7f89 */ /* 0x00006400000e0000 */
.L_x_397:
[----:B------:R-:W-:Y:S02]  /*14f00*/  ULDC UR4, c[0x0][0xc38] ;  /* 0x00030e0000047ab9 */ /* 0x000fe40000000800 */
[----:B------:R-:W-:-:S04]  /*14f10*/  IMAD.U32 R5, RZ, RZ, UR4 ;  /* 0x00000004ff057e24 */ /* 0x000fc8000f8e00ff */
[----:B-1----:R-:W-:-:S04]  /*14f20*/  IMAD R14, R14, R5, RZ ;  /* 0x000000050e0e7224 */ /* 0x002fc800078e02ff */
[----:B------:R-:W-:-:S05]  /*14f30*/  IMAD.IADD R9, R8, 0x1, R14 ;  /* 0x0000000108097824 */ /* 0x000fca00078e020e */
[----:B------:R-:W-:-:S13]  /*14f40*/  ISETP.GT.AND P6, PT, R9, R0, PT ;  /* 0x000000000900720c */ /* 0x000fda0003fc4270 */
[----:B------:R-:W-:Y:S05]  /*14f50*/  @P6 BRA `(.L_x_292) ;  /* 0x0000000000a46947 */ /* 0x000fea0003800000 */
.L_x_295:
[----:B0-----:R-:W0:Y:S01]  /*14f60*/  LDC R2, c[0x0][0xc3c] ;  /* 0x00030f00ff027b82 */ /* 0x001e220000000800 */
[----:B------:R-:W-:-:S05]  /*14f70*/  VIADD R19, R19, 0x1f ;  /* 0x0000001f13137836 */ /* 0x000fca0000000000 */
[----:B0-----:R-:W-:-:S13]  /*14f80*/  ISETP.GE.AND P6, PT, R19, R2, PT ;  /* 0x000000021300720c */ /* 0x001fda0003fc6270 */
[----:B------:R-:W-:Y:S05]  /*14f90*/  @P6 BRA `(.L_x_293) ;  /* 0x0000000400b86947 */ /* 0x000fea0003800000 */
[----:B------:R-:W0:Y:S01]  /*14fa0*/  S2R R3, SR_TID.X ;  /* 0x0000000000037919 */ /* 0x000e220000002100 */
[----:B------:R-:W-:Y:S01]  /*14fb0*/  IMAD.MOV.U32 R7, RZ, RZ, RZ ;  /* 0x000000ffff077224 */ /* 0x000fe200078e00ff */
[----:B0-----:R-:W-:-:S05]  /*14fc0*/  LOP3.LUT R3, R3, 0x1f, RZ, 0xc0, !PT ;  /* 0x0000001f03037812 */ /* 0x001fca00078ec0ff */
[----:B------:R-:W-:-:S05]  /*14fd0*/  IMAD.IADD R11, R19, 0x1, R3 ;  /* 0x00000001130b7824 */ /* 0x000fca00078e0203 */
[----:B------:R-:W-:-:S13]  /*14fe0*/  ISETP.GE.OR P6, PT, R11, R2, !P0 ;  /* 0x000000020b00720c */ /* 0x000fda00047c6670 */
[----:B------:R-:W0:Y:S08]  /*14ff0*/  @!P6 LDC.64 R2, c[0x0][0xc80] ;  /* 0x00032000ff02eb82 */ /* 0x000e300000000a00 */
[----:B------:R-:W1:Y:S01]  /*15000*/  @!P6 LDC.64 R4, c[0x0][0xc78] ;  /* 0x00031e00ff04eb82 */ /* 0x000e620000000a00 */
[----:B0-----:R-:W-:-:S05]  /*15010*/  @!P6 IMAD.WIDE R2, R11, 0x4, R2 ;  /* 0x000000040b02e825 */ /* 0x001fca00078e0202 */
[----:B------:R1:W2:Y:S02]  /*15020*/  @!P6 LDG.E R7, desc[UR36][R2.64] ;  /* 0x000000240207e981 */ /* 0x0002a4000c1e1900 */
[----:B-1----:R-:W-:-:S04]  /*15030*/  @!P6 IMAD.WIDE R2, R11, 0x4, R4 ;  /* 0x000000040b02e825 */ /* 0x002fc800078e0204 */
[----:B------:R-:W-:-:S06]  /*15040*/  IMAD.MOV.U32 R4, RZ, RZ, RZ ;  /* 0x000000ffff047224 */ /* 0x000fcc00078e00ff */
[----:B------:R-:W2:Y:S01]  /*15050*/  @!P6 LDG.E R4, desc[UR36][R2.64] ;  /* 0x000000240204e981 */ /* 0x000ea2000c1e1900 */
[----:B------:R-:W-:Y:S01]  /*15060*/  UMOV UR4, 0xffffffff ;  /* 0xffffffff00047882 */ /* 0x000fe20000000000 */
[----:B--2---:R-:W-:Y:S02]  /*15070*/  IMAD R13, R4, R7, RZ ;  /* 0x00000007040d7224 */ /* 0x004fe400078e02ff */
[----:B------:R-:W-:Y:S05]  /*15080*/  BRA.DIV UR4, `(.L_x_294) ;  /* 0x0000003e04187947 */ /* 0x000fea000b800000 */
        /* <DEDUP_REMOVED lines=16> */
.L_x_405:
[----:B------:R-:W-:Y:S02]  /*15190*/  ULDC UR4, c[0x0][0xc38] ;  /* 0x00030e0000047ab9 */ /* 0x000fe40000000800 */
[----:B------:R-:W-:-:S04]  /*151a0*/  IMAD.U32 R5, RZ, RZ, UR4 ;  /* 0x00000004ff057e24 */ /* 0x000fc8000f8e00ff */
[----:B-1----:R-:W-:-:S04]  /*151b0*/  IMAD R14, R14, R5, RZ ;  /* 0x000000050e0e7224 */ /* 0x002fc800078e02ff */
[----:B------:R-:W-:-:S05]  /*151c0*/  IMAD.IADD R9, R14, 0x1, R9 ;  /* 0x000000010e097824 */ /* 0x000fca00078e0209 */
[----:B------:R-:W-:-:S13]  /*151d0*/  ISETP.GT.AND P6, PT, R9, R0, PT ;  /* 0x000000000900720c */ /* 0x000fda0003fc4270 */
[----:B------:R-:W-:Y:S05]  /*151e0*/  @!P6 BRA `(.L_x_295) ;  /* 0xfffffffc005ce947 */ /* 0x000fea000383ffff */
.L_x_292:
[----:B------:R-:W-:Y:S01]  /*151f0*/  IMAD.IADD R9, R9, 0x1, -R14 ;  /* 0x0000000109097824 */ /* 0x000fe200078e0a0e */
[----:B------:R-:W-:-:S03]  /*15200*/  UMOV UR4, 0xffffffff ;  /* 0xffffffff00047882 */ /* 0x000fc60000000000 */
[----:B------:R-:W-:-:S05]  /*15210*/  IMAD R3, R2, R5, R9 ;  /* 0x0000000502037224 */ /* 0x000fca00078e0209 */
[----:B------:R-:W-:Y:S01]  /*15220*/  ISETP.GT.AND P6, PT, R3, R0, PT ;  /* 0x000000000300720c */ /* 0x000fe20003fc4270 */
[----:B------:R-:W-:-:S12]  /*15230*/  BRA.DIV UR4, `(.L_x_296) ;  /* 0x0000003e04647947 */ /* 0x000fd8000b800000 */
[----:B------:R-:W-:-:S04]  /*15240*/  VOTE.ANY R3, PT, !P6 ;  /* 0x0000000000037806 */ /* 0x000fc800070e0100 */
[----:B------:R-:W1:Y:S02]  /*15250*/  POPC R8, R3 ;  /* 0x0000000300087309 */ /* 0x000e640000000000 */
[----:B-1----:R1:W2:Y:S04]  /*15260*/  SHFL.IDX PT, R7, R7, R8, 0x1f ;  /* 0x00001f0807077589 */ /* 0x0022a800000e0000 */
[----:B------:R1:W3:Y:S02]  /*15270*/  SHFL.IDX PT, R4, R4, R8, 0x1f ;  /* 0x00001f0804047589 */ /* 0x0002e400000e0000 */
.L_x_410:
[----:B------:R-:W-:-:S13]  /*15280*/  ISETP.NE.AND P0, PT, R3, RZ, PT ;  /* 0x000000ff0300720c */ /* 0x000fda0003f05270 */
[----:B------:R-:W-:Y:S05]  /*15290*/  @!P0 BRA `(.L_x_297) ;  /* 0x0000000000108947 */ /* 0x000fea0003800000 */
[----:B------:R-:W-:Y:S01]  /*152a0*/  UMOV UR4, 0xffffffff ;  /* 0xffffffff00047882 */ /* 0x000fe20000000000 */
[----:B------:R-:W-:Y:S02]  /*152b0*/  VIADD R12, R8, 0xffffffff ;  /* 0xffffffff080c7836 */ /* 0x000fe40000000000 */
[----:B------:R-:W-:Y:S05]  /*152c0*/  BRA.DIV UR4, `(.L_x_298) ;  /* 0x0000003e049c7947 */ /* 0x000fea000b800000 */
[----:B------:R4:W0:Y:S02]  /*152d0*/  SHFL.IDX PT, R6, R2, R12, 0x1f ;  /* 0x00001f0c02067589 */ /* 0x00082400000e0000 */
.L_x_297:
[----:B--2---:R-:W-:Y:S01]  /*152e0*/  IABS R10, R7 ;  /* 0x00000007000a7213 */ /* 0x004fe20000000000 */
[----:B0-----:R-:W-:Y:S01]  /*152f0*/  IMAD R16, R6, R5, R9 ;  /* 0x0000000506107224 */ /* 0x001fe200078e0209 */
[----:B---3--:R-:W-:Y:S01]  /*15300*/  IABS R5, R4 ;  /* 0x0000000400057213 */ /* 0x008fe20000000000 */
[----:B------:R-:W-:Y:S01]  /*15310*/  IMAD.IADD R19, R8, 0x1, R19 ;  /* 0x0000000108137824 */ /* 0x000fe200078e0213 */
[----:B------:R-:W0:Y:S01]  /*15320*/  I2F.RP R11, R10 ;  /* 0x0000000a000b7306 */ /* 0x000e220000209400 */
[----:B------:R-:W-:-:S07]  /*15330*/  IMAD.IADD R0, R0, 0x1, -R16 ;  /* 0x0000000100007824 */ /* 0x000fce00078e0a10 */
[----:B----4-:R-:W2:Y:S08]  /*15340*/  I2F.RP R12, R5 ;  /* 0x00000005000c7306 */ /* 0x010eb00000209400 */
[----:B0-----:R-:W0:Y:S08]  /*15350*/  MUFU.RCP R11, R11 ;  /* 0x0000000b000b7308 */ /* 0x001e300000001000 */
[----:B--2---:R-:W-:Y:S01]  /*15360*/  MUFU.RCP R12, R12 ;  /* 0x0000000c000c7308 */ /* 0x004fe20000001000 */
[----:B0-----:R-:W-:-:S07]  /*15370*/  IADD3 R2, R11, 0xffffffe, RZ ;  /* 0x0ffffffe0b027810 */ /* 0x001fce0007ffe0ff */
[----:B------:R0:W2:Y:S02]  /*15380*/  F2I.FTZ.U32.TRUNC.NTZ R3, R2 ;  /* 0x0000000200037305 */ /* 0x0000a4000021f000 */
[----:B0-----:R-:W-:Y:S02]  /*15390*/  IMAD.MOV.U32 R2, RZ, RZ, RZ ;  /* 0x000000ffff027224 */ /* 0x001fe400078e00ff */
[----:B--2---:R-:W-:-:S04]  /*153a0*/  IMAD.MOV R9, RZ, RZ, -R3 ;  /* 0x000000ffff097224 */ /* 0x004fc800078e0a03 */
[----:B------:R-:W-:-:S04]  /*153b0*/  IMAD R9, R9, R10, RZ ;  /* 0x0000000a09097224 */ /* 0x000fc800078e02ff */
[----:B------:R-:W-:Y:S01]  /*153c0*/  IMAD.HI.U32 R3, R3, R9, R2 ;  /* 0x0000000903037227 */ /* 0x000fe200078e0002 */
[----:B------:R-:W-:Y:S02]  /*153d0*/  IABS R2, R7 ;  /* 0x0000000700027213 */ /* 0x000fe40000000000 */
[----:B------:R-:W-:-:S03]  /*153e0*/  IABS R9, R0 ;  /* 0x0000000000097213 */ /* 0x000fc60000000000 */
[----:B------:R-:W-:Y:S02]  /*153f0*/  IMAD.MOV R2, RZ, RZ, -R2 ;  /* 0x000000ffff027224 */ /* 0x000fe400078e0a02 */
[----:B------:R-:W-:-:S04]  /*15400*/  IMAD.HI.U32 R6, R3, R9, RZ ;  /* 0x0000000903067227 */ /* 0x000fc800078e00ff */
[----:B------:R-:W-:Y:S02]  /*15410*/  VIADD R3, R12, 0xffffffe ;  /* 0x0ffffffe0c037836 */ /* 0x000fe40000000000 */
[----:B------:R-:W-:-:S04]  /*15420*/  IMAD R9, R6, R2, R9 ;  /* 0x0000000206097224 */ /* 0x000fc800078e0209 */
[----:B------:R-:W0:Y:S01]  /*15430*/  F2I.FTZ.U32.TRUNC.NTZ R3, R3 ;  /* 0x0000000300037305 */ /* 0x000e22000021f000 */
[----:B------:R-:W-:-:S13]  /*15440*/  ISETP.GT.U32.AND P1, PT, R10, R9, PT ;  /* 0x000000090a00720c */ /* 0x000fda0003f24070 */
[----:B------:R-:W-:Y:S02]  /*15450*/  @!P1 IMAD.IADD R9, R9, 0x1, -R10 ;  /* 0x0000000109099824 */ /* 0x000fe400078e0a0a */
[----:B0-----:R-:W-:Y:S02]  /*15460*/  IMAD.MOV R2, RZ, RZ, -R3 ;  /* 0x000000ffff027224 */ /* 0x001fe400078e0a03 */
[----:B------:R-:W-:Y:S01]  /*15470*/  @!P1 VIADD R6, R6, 0x1 ;  /* 0x0000000106069836 */ /* 0x000fe20000000000 */
[----:B------:R-:W-:Y:S01]  /*15480*/  ISETP.GE.U32.AND P0, PT, R9, R10, PT ;  /* 0x0000000a0900720c */ /* 0x000fe20003f06070 */
[----:B------:R-:W-:Y:S01]  /*15490*/  IMAD R9, R2, R5, RZ ;  /* 0x0000000502097224 */ /* 0x000fe200078e02ff */
[----:B------:R-:W-:Y:S01]  /*154a0*/  ISETP.NE.AND P1, PT, R7, RZ, PT ;  /* 0x000000ff0700720c */ /* 0x000fe20003f25270 */
[----:B------:R-:W-:-:S04]  /*154b0*/  IMAD.MOV.U32 R2, RZ, RZ, RZ ;  /* 0x000000ffff027224 */ /* 0x000fc800078e00ff */
[----:B------:R-:W-:Y:S01]  /*154c0*/  IMAD.HI.U32 R9, R3, R9, R2 ;  /* 0x0000000903097227 */ /* 0x000fe200078e0002 */
[----:B------:R-:W-:Y:S02]  /*154d0*/  LOP3.LUT R2, R0, R7, RZ, 0x3c, !PT ;  /* 0x0000000700027212 */ /* 0x000fe400078e3cff */
[----:B------:R-:W-:Y:S02]  /*154e0*/  IABS R3, R4 ;  /* 0x0000000400037213 */ /* 0x000fe40000000000 */
[----:B------:R-:W-:Y:S01]  /*154f0*/  ISETP.GE.AND P2, PT, R2, RZ, PT ;  /* 0x000000ff0200720c */ /* 0x000fe20003f46270 */
[----:B------:R-:W-:Y:S02]  /*15500*/  @P0 VIADD R6, R6, 0x1 ;  /* 0x0000000106060836 */ /* 0x000fe40000000000 */
[----:B------:R-:W-:-:S10]  /*15510*/  IMAD.MOV R3, RZ, RZ, -R3 ;  /* 0x000000ffff037224 */ /* 0x000fd400078e0a03 */
[----:B------:R-:W-:Y:S01]  /*15520*/  @!P2 IMAD.MOV R6, RZ, RZ, -R6 ;  /* 0x000000ffff06a224 */ /* 0x000fe200078e0a06 */
[----:B------:R-:W-:-:S04]  /*15530*/  @!P1 LOP3.LUT R6, RZ, R7, RZ, 0x33, !PT ;  /* 0x00000007ff069212 */ /* 0x000fc800078e33ff */
[-C--:B------:R-:W-:Y:S01]  /*15540*/  IABS R2, R6.reuse ;  /* 0x0000000600027213 */ /* 0x080fe20000000000 */
[----:B------:R-:W-:-:S04]  /*15550*/  IMAD R7, R7, R6, RZ ;  /* 0x0000000607077224 */ /* 0x000fc800078e02ff */
[----:B------:R-:W-:-:S04]  /*15560*/  IMAD.HI.U32 R9, R9, R2, RZ ;  /* 0x0000000209097227 */ /* 0x000fc800078e00ff */
[----:B------:R-:W-:Y:S02]  /*15570*/  IMAD R2, R9, R3, R2 ;  /* 0x0000000309027224 */ /* 0x000fe400078e0202 */
[----:B------:R-:W-:-:S03]  /*15580*/  IMAD.IADD R17, R0, 0x1, -R7 ;  /* 0x0000000100117824 */ /* 0x000fc600078e0a07 */
[----:B------:R-:W-:-:S13]  /*15590*/  ISETP.GT.U32.AND P1, PT, R5, R2, PT ;  /* 0x000000020500720c */ /* 0x000fda0003f24070 */
[----:B------:R-:W-:Y:S02]  /*155a0*/  @!P1 IMAD.IADD R2, R2, 0x1, -R5 ;  /* 0x0000000102029824 */ /* 0x000fe400078e0a05 */
[----:B------:R-:W-:Y:S01]  /*155b0*/  @!P1 VIADD R9, R9, 0x1 ;  /* 0x0000000109099836 */ /* 0x000fe20000000000 */
[----:B------:R-:W-:Y:S02]  /*155c0*/  ISETP.NE.AND P1, PT, R4, RZ, PT ;  /* 0x000000ff0400720c */ /* 0x000fe40003f25270 */
[----:B------:R-:W-:Y:S02]  /*155d0*/  ISETP.GE.U32.AND P0, PT, R2, R5, PT ;  /* 0x000000050200720c */ /* 0x000fe40003f06070 */
[----:B------:R-:W-:-:S04]  /*155e0*/  LOP3.LUT R2, R6, R4, RZ, 0x3c, !PT ;  /* 0x0000000406027212 */ /* 0x000fc800078e3cff */
[----:B------:R-:W-:-:S07]  /*155f0*/  ISETP.GE.AND P2, PT, R2, RZ, PT ;  /* 0x000000ff0200720c */ /* 0x000fce0003f46270 */
[----:B------:R-:W-:-:S06]  /*15600*/  @P0 VIADD R9, R9, 0x1 ;  /* 0x0000000109090836 */ /* 0x000fcc0000000000 */
[----:B------:R-:W-:Y:S01]  /*15610*/  @!P2 IMAD.MOV R9, RZ, RZ, -R9 ;  /* 0x000000ffff09a224 */ /* 0x000fe200078e0a09 */
[----:B------:R-:W-:-:S05]  /*15620*/  @!P1 LOP3.LUT R9, RZ, R4, RZ, 0x33, !PT ;  /* 0x00000004ff099212 */ /* 0x000fca00078e33ff */
[--C-:B------:R-:W-:Y:S02]  /*15630*/  IMAD.MOV R3, RZ, RZ, -R9.reuse ;  /* 0x000000ffff037224 */ /* 0x100fe400078e0a09 */
[C---:B------:R-:W-:Y:S02]  /*15640*/  IMAD R9, R4.reuse, 0x1000000, R9 ;  /* 0x0100000004097824 */ /* 0x040fe400078e0209 */
[----:B------:R-:W-:-:S04]  /*15650*/  IMAD R18, R4, R3, R6 ;  /* 0x0000000304127224 */ /* 0x000fc800078e0206 */
[----:B------:R-:W-:Y:S01]  /*15660*/  IMAD R18, R18, 0x10000, R9 ;  /* 0x0001000012127824 */ /* 0x000fe200078e0209 */
[----:B------:R-:W-:Y:S06]  /*15670*/  BRA `(.L_x_299) ;  /* 0x00000000001c7947 */ /* 0x000fec0003800000 */
.L_x_293:
[----:B------:R-:W-:Y:S01]  /*15680*/  UMOV UR4, URZ ;  /* 0x0000003f00047c82 */ /* 0x000fe20008000000 */
[----:B------:R-:W-:Y:S01]  /*15690*/  UMOV UR5, URZ ;  /* 0x0000003f00057c82 */ /* 0x000fe20008000000 */
[----:B------:R-:W-:Y:S01]  /*156a0*/  ULDC UR6, c[0x0][0xc3c] ;  /* 0x00030f0000067ab9 */ /* 0x000fe20000000800 */
[----:B------:R-:W-:Y:S02]  /*156b0*/  IMAD.MOV.U32 R16, RZ, RZ, R0 ;  /* 0x000000ffff107224 */ /* 0x000fe400078e0000 */
[----:B------:R-:W-:Y:S02]  /*156c0*/  IMAD.U32 R17, RZ, RZ, UR4 ;  /* 0x00000004ff117e24 */ /* 0x000fe4000f8e00ff */
[----:B------:R-:W-:Y:S02]  /*156d0*/  IMAD.U32 R18, RZ, RZ, UR5 ;  /* 0x00000005ff127e24 */ /* 0x000fe4000f8e00ff */
[----:B------:R-:W-:-:S07]  /*156e0*/  IMAD.U32 R19, RZ, RZ, UR6 ;  /* 0x00000006ff137e24 */ /* 0x000fce000f8e00ff */
.L_x_299:
[----:B------:R-:W0:Y:S01]  /*156f0*/  S2R R0, SR_TID.X ;  /* 0x0000000000007919 */ /* 0x000e220000002100 */
[----:B------:R-:W-:Y:S05]  /*15700*/  WARPSYNC.ALL ;  /* 0x0000000000007948 */ /* 0x000fea0003800000 */
[----:B------:R-:W-:Y:S01]  /*15710*/  BAR.SYNC.DEFER_BLOCKING 0x4, 0x180 ;  /* 0x0106000000007b1d */ /* 0x000fe20000010000 */
[----:B0-----:R-:W-:-:S04]  /*15720*/  LOP3.LUT R0, R0, 0x1f, RZ, 0xc0, !PT ;  /* 0x0000001f00007812 */ /* 0x001fc800078ec0ff */
[----:B------:R-:W-:-:S13]  /*15730*/  ISETP.NE.AND P0, PT, R0, RZ, PT ;  /* 0x000000ff0000720c */ /* 0x000fda0003f05270 */
[----:B------:R-:W0:Y:S01]  /*15740*/  @!P0 S2R R3, SR_CgaCtaId ;  /* 0x0000000000038919 */ /* 0x000e220000008800 */
[----:B------:R-:W-:-:S04]  /*15750*/  @!P0 MOV R0, 0x400 ;  /* 0x0000040000008802 */ /* 0x000fc80000000f00 */
[----:B0-----:R-:W-:-:S05]  /*15760*/  @!P0 LEA R22, R3, R0, 0x18 ;  /* 0x0000000003168211 */ /* 0x001fca00078ec0ff */
[----:B------:R2:W-:Y:S01]  /*15770*/  @!P0 STS.128 [R22+0x388d0], R16 ;  /* 0x0388d01016008388 */ /* 0x0005e20000000c00 */
[----:B------:R-:W-:Y:S06]  /*15780*/  BAR.ARV 0x5, 0x180 ;  /* 0x0146000000007b1d */ /* 0x000fec0000002000 */
.L_x_290:
[----:B------:R-:W-:Y:S02]  /*15790*/  ULDC UR4, c[0x0][0xc3c] ;  /* 0x00030f0000047ab9 */ /* 0x000fe40000000800 */
[----:B-1----:R-:W-:-:S13]  /*157a0*/  ISETP.GE.AND P0, PT, R19, UR4, PT ;  /* 0x0000000413007c0c */ /* 0x002fda000bf06270 */
[----:B------:R-:W-:Y:S05]  /*157b0*/  @!P0 BRA `(.L_x_300) ;  /* 0xffffffb400548947 */ /* 0x000fea000383ffff */
[----:B------:R-:W-:Y:S05]  /*157c0*/  BSYNC B8 ;  /* 0x0000000000087941 */ /* 0x000fea0003800000 */
.L_x_235:
[----:B------:R-:W3:Y:S01]  /*157d0*/  LDL.LU R0, [R1+0x28] ;  /* 0x0000280001007983 */ /* 0x000ee20000300800 */
[----:B------:R-:W-:Y:S01]  /*157e0*/  BSSY B0, `(.L_x_301) ;  /* 0x000000b000007945 */ /* 0x000fe20003800000 */
[----:B------:R-:W4:Y:S01]  /*157f0*/  S2R R5, SR_CgaCtaId ;  /* 0x0000000000057919 */ /* 0x000f220000008800 */
[----:B---3--:R-:W-:-:S05]  /*15800*/  VIADD R0, R0, 0x1 ;  /* 0x0000000100007836 */ /* 0x008fca0000000000 */
[----:B-1----:R-:W-:-:S04]  /*15810*/  LEA.HI R2, R0, R0, RZ, 0x1 ;  /* 0x0000000000027211 */ /* 0x002fc800078f08ff */
[----:B------:R-:W-:Y:S02]  /*15820*/  LOP3.LUT R3, R2, 0xfffffffe, RZ, 0xc0, !PT ;  /* 0xfffffffe02037812 */ /* 0x000fe400078ec0ff */
[----:B------:R-:W-:-:S03]  /*15830*/  MOV R2, 0x400 ;  /* 0x0000040000027802 */ /* 0x000fc60000000f00 */
[----:B------:R-:W-:Y:S01]  /*15840*/  IMAD.IADD R0, R0, 0x1, -R3 ;  /* 0x0000000100007824 */ /* 0x000fe200078e0a03 */
[----:B----4-:R-:W-:-:S04]  /*15850*/  LEA R4, R5, R2, 0x18 ;  /* 0x0000000205047211 */ /* 0x010fc800078ec0ff */
[----:B------:R-:W-:-:S04]  /*15860*/  SHF.L.U32 R0, R0, 0x1f, RZ ;  /* 0x0000001f00007819 */ /* 0x000fc800000006ff */
[----:B------:R-:W1:Y:S02]  /*15870*/  SYNCS.PHASECHK.TRANS64.TRYWAIT P0, [R4+URZ+0x38820], R0 ;  /* 0x03882000040075a7 */ /* 0x000e64000800017f */
[----:B-1----:R-:W-:Y:S05]  /*15880*/  @!P0 BRA `(.L_x_302) ;  /* 0x0000003800548947 */ /* 0x002fea0003800000 */
.L_x_413:
[----:B------:R-:W-:Y:S05]  /*15890*/  BSYNC B0 ;  /* 0x0000000000007941 */ /* 0x000fea0003800000 */
.L_x_301:
[----:B------:R-:W-:-:S03]  /*158a0*/  UMOV UR4, 0xffffffff ;  /* 0xffffffff00047882 */ /* 0x000fc60000000000 */
[----:B------:R-:W-:Y:S05]  /*158b0*/  BRA.DIV UR4, `(.L_x_303) ;  /* 0x0000003a045c7947 */ /* 0x000fea000b800000 */
[----:B-1----:R-:W1:Y:S02]  /*158c0*/  S2R R0, SR_TID.X ;  /* 0x0000000000007919 */ /* 0x002e640000002100 */
[----:B-1----:R-:W-:-:S04]  /*158d0*/  SHF.R.U32.HI R0, RZ, 0x5, R0 ;  /* 0x00000005ff007819 */ /* 0x002fc80000011600 */
[----:B------:R-:W-:-:S05]  /*158e0*/  LOP3.LUT R0, R0, 0x3, RZ, 0xc0, !PT ;  /* 0x0000000300007812 */ /* 0x000fca00078ec0ff */
[----:B------:R1:W3:Y:S02]  /*158f0*/  SHFL.IDX PT, R14, R0, RZ, 0x1f ;  /* 0x00001fff000e7589 */ /* 0x0002e400000e0000 */
.L_x_416:
[----:B---3--:R-:W-:Y:S01]  /*15900*/  ISETP.NE.AND P0, PT, R14, RZ, PT ;  /* 0x000000ff0e00720c */ /* 0x008fe20003f05270 */
[----:B------:R-:W-:-:S12]  /*15910*/  BSSY B0, `(.L_x_304) ;  /* 0x0000026000007945 */ /* 0x000fd80003800000 */
[----:B------:R-:W-:Y:S05]  /*15920*/  @P0 BRA `(.L_x_305) ;  /* 0x0000000000900947 */ /* 0x000fea0003800000 */
[----:B------:R-:W-:-:S03]  /*15930*/  UMOV UR4, 0xffffffff ;  /* 0xffffffff00047882 */ /* 0x000fc60000000000 */
[----:B------:R-:W-:Y:S05]  /*15940*/  BRA.DIV UR4, `(.L_x_306) ;  /* 0x0000003a046c7947 */ /* 0x000fea000b800000 */
[----:B------:R-:W-:-:S13]  /*15950*/  ELECT P6, URZ, PT ;  /* 0x00000000003f782f */ /* 0x000fda00038c0000 */
.L_x_419:
[----:B------:R-:W-:Y:S05]  /*15960*/  @!P6 BRA `(.L_x_305) ;  /* 0x000000000080e947 */ /* 0x000fea0003800000 */
[----:B-1----:R-:W3:Y:S02]  /*15970*/  LDL R0, [R1+0x50] ;  /* 0x0000500001007983 */ /* 0x002ee40000100800 */
[----:B---3--:R-:W-:-:S13]  /*15980*/  R2UR UR4, R0 ;  /* 0x00000000000472ca */ /* 0x008fda00000e0000 */
[----:B------:R-:W-:-:S06]  /*15990*/  ULOP3.LUT UR4, UR4, 0x2, URZ, 0xfc, !UPT ;  /* 0x0000000204047892 */ /* 0x000fcc000f8efc3f */
[----:B------:R-:W-:-:S05]  /*159a0*/  IMAD.U32 R0, RZ, RZ, UR4 ;  /* 0x00000004ff007e24 */ /* 0x000fca000f8e00ff */
[----:B------:R-:W-:-:S13]  /*159b0*/  ISETP.NE.AND P0, PT, R0, 0x3, PT ;  /* 0x000000030000780c */ /* 0x000fda0003f05270 */
[----:B------:R-:W-:Y:S05]  /*159c0*/  @!P0 BRA `(.L_x_307) ;  /* 0x0000000000048947 */ /* 0x000fea0003800000 */
[----:B------:R-:W-:Y:S01]  /*159d0*/  BPT.TRAP 0x1 ;  /* 0x000000040000795c */ /* 0x000fe20000300000 */
.L_x_307:
[C---:B------:R-:W-:Y:S01]  /*159e0*/  IMAD R5, R27.reuse, 0x8, R4 ;  /* 0x000000081b057824 */ /* 0x040fe200078e0204 */
[----:B------:R-:W-:Y:S01]  /*159f0*/  SHF.L.U32 R0, R28, 0x1f, RZ ;  /* 0x0000001f1c007819 */ /* 0x000fe200000006ff */
[----:B------:R-:W-:-:S03]  /*15a00*/  VIADD R27, R27, 0x1 ;  /* 0x000000011b1b7836 */ /* 0x000fc60000000000 */
[----:B------:R-:W1:Y:S02]  /*15a10*/  SYNCS.PHASECHK.TRANS64.TRYWAIT P1, [R5+URZ+0x38840], R0 ;  /* 0x03884000050075a7 */ /* 0x000e64000802017f */
[----:B------:R-:W-:-:S04]  /*15a20*/  ISETP.NE.AND P2, PT, R27, 0x2, PT ;  /* 0x000000021b00780c */ /* 0x000fc80003f45270 */
[----:B------:R-:W-:Y:S01]  /*15a30*/  SEL R3, RZ, 0x1, P2 ;  /* 0x00000001ff037807 */ /* 0x000fe20001000000 */
[----:B-1----:R-:W-:Y:S08]  /*15a40*/  @!P1 BRA `(.L_x_308) ;  /* 0x00000038004c9947 */ /* 0x002ff00003800000 */
.L_x_420:
[----:B------:R-:W-:Y:S02]  /*15a50*/  SEL R27, R27, RZ, P2 ;  /* 0x000000ff1b1b7207 */ /* 0x000fe40001000000 */
[----:B------:R-:W-:Y:S01]  /*15a60*/  LOP3.LUT R2, R28, R3, RZ, 0x3c, !PT ;  /* 0x000000031c027212 */ /* 0x000fe200078e3cff */
[----:B------:R-:W-:Y:S06]  /*15a70*/  @!P0 BRA `(.L_x_309) ;  /* 0x0000000000048947 */ /* 0x000fec0003800000 */
[----:B------:R-:W-:Y:S01]  /*15a80*/  BPT.TRAP 0x1 ;  /* 0x000000040000795c */ /* 0x000fe20000300000 */
.L_x_309:
[----:B------:R-:W-:Y:S01]  /*15a90*/  IMAD R27, R27, 0x8, R4 ;  /* 0x000000081b1b7824 */ /* 0x000fe200078e0204 */
[----:B------:R-:W-:-:S04]  /*15aa0*/  SHF.L.U32 R2, R2, 0x1f, RZ ;  /* 0x0000001f02027819 */ /* 0x000fc800000006ff */
[----:B------:R-:W3:Y:S02]  /*15ab0*/  SYNCS.PHASECHK.TRANS64.TRYWAIT P1, [R27+URZ+0x38840], R2 ;  /* 0x038840021b0075a7 */ /* 0x000ee4000802017f */
[----:B---3--:R-:W-:Y:S05]  /*15ac0*/  @!P1 BRA `(.L_x_310) ;  /* 0x0000003800409947 */ /* 0x008fea0003800000 */
.L_x_421:
[----:B------:R-:W-:Y:S05]  /*15ad0*/  @!P0 BRA `(.L_x_311) ;  /* 0x0000000000048947 */ /* 0x000fea0003800000 */
[----:B------:R-:W-:Y:S01]  /*15ae0*/  BPT.TRAP 0x1 ;  /* 0x000000040000795c */ /* 0x000fe20000300000 */
.L_x_311:
[----:B------:R-:W4:Y:S02]  /*15af0*/  SYNCS.PHASECHK.TRANS64.TRYWAIT P1, [R5+URZ+0x38860], R0 ;  /* 0x03886000050075a7 */ /* 0x000f24000802017f */
[----:B----4-:R-:W-:Y:S05]  /*15b00*/  @!P1 BRA `(.L_x_312) ;  /* 0x0000003800449947 */ /* 0x010fea0003800000 */
.L_x_422:
[----:B------:R-:W-:Y:S05]  /*15b10*/  @!P0 BRA `(.L_x_313) ;  /* 0x0000000000048947 */ /* 0x000fea0003800000 */
[----:B------:R-:W-:Y:S01]  /*15b20*/  BPT.TRAP 0x1 ;  /* 0x000000040000795c */ /* 0x000fe20000300000 */
.L_x_313:
[----:B------:R0:W0:Y:S02]  /*15b30*/  SYNCS.PHASECHK.TRANS64.TRYWAIT P0, [R27+URZ+0x38860], R2 ;  /* 0x038860021b0075a7 */ /* 0x000024000800017f */
[----:B0-----:R-:W-:Y:S05]  /*15b40*/  @!P0 NANOSLEEP.SYNCS 0x989680 ;  /* 0x009896800000895d */ /* 0x001fea0003900000 */
[----:B------:R-:W0:Y:S02]  /*15b50*/  @!P0 SYNCS.PHASECHK.TRANS64 P0, [R27+URZ+0x38860], R2 ;  /* 0x038860021b0085a7 */ /* 0x000e24000800007f */
[----:B0-----:R-:W-:Y:S05]  /*15b60*/  @!P0 BRA `(.L_x_313) ;  /* 0xfffffffc00f08947 */ /* 0x001fea000383ffff */
.L_x_305:
[----:B------:R-:W-:Y:S05]  /*15b70*/  BSYNC B0 ;  /* 0x0000000000007941 */ /* 0x000fea0003800000 */
.L_x_304:
[----:B------:R-:W-:Y:S05]  /*15b80*/  EXIT ;  /* 0x000000000000794d */ /* 0x000fea0003800000 */
.L_x_182:
[----:B0-----:R0:W1:Y:S02]  /*15b90*/  SYNCS.PHASECHK.TRANS64.TRYWAIT P1, [R5+URZ+0x38800], R0 ;  /* 0x03880000050075a7 */ /* 0x001064000802017f */
[----:B-1----:R-:W-:Y:S05]  /*15ba0*/  @!P1 NANOSLEEP.SYNCS 0x989680 ;  /* 0x009896800000995d */ /* 0x002fea0003900000 */
[----:B------:R-:W1:Y:S02]  /*15bb0*/  @!P1 SYNCS.PHASECHK.TRANS64 P1, [R5+URZ+0x38800], R0 ;  /* 0x03880000050095a7 */ /* 0x000e64000802007f */
[----:B-1----:R-:W-:Y:S05]  /*15bc0*/  @!P1 BRA `(.L_x_182) ;  /* 0xfffffffc00f09947 */ /* 0x002fea000383ffff */
[----:B------:R-:W-:Y:S05]  /*15bd0*/  BRA `(.L_x_314) ;  /* 0xfffffec000f47947 */ /* 0x000fea000383ffff */
.L_x_186:
[----:B-1----:R1:W2:Y:S02]  /*15be0*/  SYNCS.PHASECHK.TRANS64.TRYWAIT P1, [R0+URZ+0x38830], R3 ;  /* 0x03883003000075a7 */ /* 0x0022a4000802017f */
[----:B--2---:R-:W-:Y:S05]  /*15bf0*/  @!P1 NANOSLEEP.SYNCS 0x989680 ;  /* 0x009896800000995d */ /* 0x004fea0003900000 */
[----:B------:R-:W2:Y:S02]  /*15c00*/  @!P1 SYNCS.PHASECHK.TRANS64 P1, [R0+URZ+0x38830], R3 ;  /* 0x03883003000095a7 */ /* 0x000ea4000802007f */
[----:B--2---:R-:W-:Y:S05]  /*15c10*/  @!P1 BRA `(.L_x_186) ;  /* 0xfffffffc00f09947 */ /* 0x004fea000383ffff */
[----:B------:R-:W-:Y:S05]  /*15c20*/  BRA `(.L_x_185) ;  /* 0xfffffec400187947 */ /* 0x000fea000383ffff */
.L_x_192:
[----:B-1----:R-:W-:-:S04]  /*15c30*/  IMAD.U32 R4, RZ, RZ, UR61 ;  /* 0x0000003dff047e24 */ /* 0x002fc8000f8e00ff */
[----:B------:R1:W2:Y:S03]  /*15c40*/  SYNCS.PHASECHK.TRANS64.TRYWAIT P1, [R4+URZ+0x38830], R3 ;  /* 0x03883003040075a7 */ /* 0x0002a6000802017f */
[----:B--2---:R-:W-:Y:S05]  /*15c50*/  @!P1 NANOSLEEP.SYNCS 0x989680 ;  /* 0x009896800000995d */ /* 0x004fea0003900000 */
[----:B------:R-:W2:Y:S02]  /*15c60*/  @!P1 SYNCS.PHASECHK.TRANS64 P1, [R4+URZ+0x38830], R3 ;  /* 0x03883003040095a7 */ /* 0x000ea4000802007f */
[----:B--2---:R-:W-:Y:S05]  /*15c70*/  @!P1 BRA `(.L_x_192) ;  /* 0xfffffffc00ec9947 */ /* 0x004fea000383ffff */
[----:B------:R-:W-:Y:S05]  /*15c80*/  BRA `(.L_x_191) ;  /* 0xffffff0400b47947 */ /* 0x000fea000383ffff */
.L_x_196:
[----:B---3--:R3:W4:Y:S02]  /*15c90*/  SYNCS.PHASECHK.TRANS64.TRYWAIT P1, [R229+URZ+0x38850], R0 ;  /* 0x03885000e50075a7 */ /* 0x008724000802017f */
[----:B----4-:R-:W-:Y:S05]  /*15ca0*/  @!P1 NANOSLEEP.SYNCS 0x989680 ;  /* 0x009896800000995d */ /* 0x010fea0003900000 */
[----:B------:R-:W4:Y:S02]  /*15cb0*/  @!P1 SYNCS.PHASECHK.TRANS64 P1, [R229+URZ+0x38850], R0 ;  /* 0x03885000e50095a7 */ /* 0x000f24000802007f */
[----:B----4-:R-:W-:Y:S05]  /*15cc0*/  @!P1 BRA `(.L_x_196) ;  /* 0xfffffffc00f09947 */ /* 0x010fea000383ffff */
[----:B------:R-:W-:Y:S05]  /*15cd0*/  BRA `(.L_x_195) ;  /* 0xffffff3000047947 */ /* 0x000fea000383ffff */
.L_x_203:
[----:B-1----:R1:W2:Y:S02]  /*15ce0*/  SYNCS.PHASECHK.TRANS64.TRYWAIT P1, [R12+URZ+0x38850], R9 ;  /* 0x038850090c0075a7 */ /* 0x0022a4000802017f */
[----:B--2---:R-:W-:Y:S05]  /*15cf0*/  @!P1 NANOSLEEP.SYNCS 0x989680 ;  /* 0x009896800000995d */ /* 0x004fea0003900000 */
[----:B------:R-:W2:Y:S02]  /*15d00*/  @!P1 SYNCS.PHASECHK.TRANS64 P1, [R12+URZ+0x38850], R9 ;  /* 0x038850090c0095a7 */ /* 0x000ea4000802007f */
[----:B--2---:R-:W-:Y:S05]  /*15d10*/  @!P1 BRA `(.L_x_203) ;  /* 0xfffffffc00f09947 */ /* 0x004fea000383ffff */
[----:B------:R-:W-:Y:S05]  /*15d20*/  BRA `(.L_x_202) ;  /* 0xffffff4800307947 */ /* 0x000fea000383ffff */
.L_x_249:
[----:B------:R-:W0:Y:S01]  /*15d30*/  S2R R7, SR_TID.X ;  /* 0x0000000000077919 */ /* 0x000e220000002100 */
[----:B------:R-:W-:Y:S01]  /*15d40*/  BSSY B0, `(.L_x_315) ;  /* 0x000000a000007945 */ /* 0x000fe20003800000 */
[----:B------:R-:W-:Y:S02]  /*15d50*/  IMAD.MOV.U32 R12, RZ, RZ, RZ ;  /* 0x000000ffff0c7224 */ /* 0x000fe400078e00ff */
[----:B------:R-:W-:Y:S02]  /*15d60*/  IMAD.MOV.U32 R11, RZ, RZ, 0x1f ;  /* 0x0000001fff0b7424 */ /* 0x000fe400078e00ff */
[----:B------:R-:W-:Y:S01]  /*15d70*/  IMAD.MOV.U32 R15, RZ, RZ, -0x1 ;  /* 0xffffffffff0f7424 */ /* 0x000fe200078e00ff */
[----:B0-----:R-:W-:-:S04]  /*15d80*/  SHF.R.U32.HI R7, RZ, 0x5, R7 ;  /* 0x00000005ff077819 */ /* 0x001fc80000011607 */
[----:B------:R-:W-:-:S05]  /*15d90*/  LOP3.LUT R7, R7, 0x3, RZ, 0xc0, !PT ;  /* 0x0000000307077812 */ /* 0x000fca00078ec0ff */
[----:B------:R-:W-:-:S07]  /*15da0*/  IMAD.MOV.U32 R13, RZ, RZ, R7 ;  /* 0x000000ffff0d7224 */ /* 0x000fce00078e0007 */
[----:B-----5:R-:W-:Y:S05]  /*15db0*/  WARPSYNC.COLLECTIVE R15, `(.L_x_316) ;  /* 0x000000000f087348 */ /* 0x020fea0003c00000 */
[----:B------:R0:W1:Y:S02]  /*15dc0*/  SHFL.IDX P6, R14, R13, R12, R11 ;  /* 0x0000000c0d0e7389 */ /* 0x00006400000c000b */
[----:B01---5:R-:W-:Y:S01]  /*15dd0*/  ENDCOLLECTIVE ;  /* 0x000000000000791b */ /* 0x023fe20003800000 */
.L_x_316:
[----:B------:R-:W-:Y:S05]  /*15de0*/  BSYNC B0 ;  /* 0x0000000000007941 */ /* 0x000fea0003800000 */
.L_x_315:
[----:B------:R-:W-:Y:S05]  /*15df0*/  BRA `(.L_x_317) ;  /* 0xffffffbc00b87947 */ /* 0x000fea000383ffff */
.L_x_252:
[----:B0-----:R0:W1:Y:S02]  /*15e00*/  SYNCS.PHASECHK.TRANS64.TRYWAIT P0, [R5+URZ+0x38840], R2 ;  /* 0x03884002050075a7 */ /* 0x001064000800017f */
[----:B-1----:R-:W-:Y:S05]  /*15e10*/  @!P0 NANOSLEEP.SYNCS 0x989680 ;  /* 0x009896800000895d */ /* 0x002fea0003900000 */
[----:B------:R-:W1:Y:S02]  /*15e20*/  @!P0 SYNCS.PHASECHK.TRANS64 P0, [R5+URZ+0x38840], R2 ;  /* 0x03884002050085a7 */ /* 0x000e64000800007f */
[----:B-1----:R-:W-:Y:S05]  /*15e30*/  @!P0 BRA `(.L_x_252) ;  /* 0xfffffffc00f08947 */ /* 0x002fea000383ffff */
[----:B------:R-:W-:Y:S05]  /*15e40*/  BRA `(.L_x_318) ;  /* 0xffffffc000207947 */ /* 0x000fea000383ffff */
.L_x_253:
[----:B------:R-:W-:Y:S01]  /*15e50*/  BSSY B0, `(.L_x_319) ;  /* 0x0000008000007945 */ /* 0x000fe20003800000 */
[----:B------:R-:W-:Y:S02]  /*15e60*/  IMAD.MOV.U32 R13, RZ, RZ, R6 ;  /* 0x000000ffff0d7224 */ /* 0x000fe400078e0006 */
[----:B------:R-:W-:Y:S02]  /*15e70*/  IMAD.MOV.U32 R12, RZ, RZ, RZ ;  /* 0x000000ffff0c7224 */ /* 0x000fe400078e00ff */
[----:B------:R-:W-:Y:S02]  /*15e80*/  IMAD.MOV.U32 R11, RZ, RZ, 0x181f ;  /* 0x0000181fff0b7424 */ /* 0x000fe400078e00ff */
[----:B------:R-:W-:-:S07]  /*15e90*/  IMAD.MOV.U32 R15, RZ, RZ, -0x1 ;  /* 0xffffffffff0f7424 */ /* 0x000fce00078e00ff */
[----:B------:R-:W-:Y:S05]  /*15ea0*/  WARPSYNC.COLLECTIVE R15, `(.L_x_320) ;  /* 0x000000000f087348 */ /* 0x000fea0003c00000 */
[----:B------:R0:W1:Y:S02]  /*15eb0*/  SHFL.IDX P6, R14, R13, R12, R11 ;  /* 0x0000000c0d0e7389 */ /* 0x00006400000c000b */
[----:B01----:R-:W-:Y:S01]  /*15ec0*/  ENDCOLLECTIVE ;  /* 0x000000000000791b */ /* 0x003fe20003800000 */
.L_x_320:
[----:B------:R-:W-:Y:S05]  /*15ed0*/  BSYNC B0 ;  /* 0x0000000000007941 */ /* 0x000fea0003800000 */
.L_x_319:
[----:B------:R-:W-:Y:S01]  /*15ee0*/  IMAD.MOV.U32 R13, RZ, RZ, R0 ;  /* 0x000000ffff0d7224 */ /* 0x000fe200078e0000 */
[----:B------:R-:W-:Y:S01]  /*15ef0*/  MOV R15, 0xffffffff ;  /* 0xffffffff000f7802 */ /* 0x000fe20000000f00 */
[----:B------:R-:W-:Y:S01]  /*15f00*/  IMAD.MOV.U32 R12, RZ, RZ, RZ ;  /* 0x000000ffff0c7224 */ /* 0x000fe200078e00ff */
[C---:B------:R-:W-:Y:S01]  /*15f10*/  LOP3.LUT P5, RZ, R23.reuse, 0x10, RZ, 0xc0, !PT ;  /* 0x0000001017ff7812 */ /* 0x040fe200078ac0ff */
[----:B------:R-:W-:Y:S01]  /*15f20*/  IMAD.MOV.U32 R11, RZ, RZ, 0x181f ;  /* 0x0000181fff0b7424 */ /* 0x000fe200078e00ff */
[C---:B------:R-:W-:Y:S01]  /*15f30*/  LOP3.LUT P4, RZ, R23.reuse, 0x8, RZ, 0xc0, !PT ;  /* 0x0000000817ff7812 */ /* 0x040fe2000788c0ff */
[----:B------:R-:W-:Y:S01]  /*15f40*/  IMAD.MOV.U32 R2, RZ, RZ, R14 ;  /* 0x000000ffff027224 */ /* 0x000fe200078e000e */
[----:B------:R-:W-:Y:S01]  /*15f50*/  LOP3.LUT P3, RZ, R23, 0x4, RZ, 0xc0, !PT ;  /* 0x0000000417ff7812 */ /* 0x000fe2000786c0ff */
[----:B------:R-:W-:-:S12]  /*15f60*/  @P0 IMAD R9, R7, 0x2, R22 ;  /* 0x0000000207090824 */ /* 0x000fd800078e0216 */
[----:B------:R-:W-:Y:S05]  /*15f70*/  WARPSYNC.COLLECTIVE R15, `(.L_x_321) ;  /* 0x000000000f087348 */ /* 0x000fea0003c00000 */
[----:B------:R0:W1:Y:S02]  /*15f80*/  SHFL.IDX P6, R14, R13, R12, R11 ;  /* 0x0000000c0d0e7389 */ /* 0x00006400000c000b */
[----:B01----:R-:W-:Y:S01]  /*15f90*/  ENDCOLLECTIVE ;  /* 0x000000000000791b */ /* 0x003fe20003800000 */
.L_x_321:
[----:B------:R-:W-:Y:S01]  /*15fa0*/  LOP3.LUT P2, RZ, R23, 0x2, RZ, 0xc0, !PT ;  /* 0x0000000217ff7812 */ /* 0x000fe2000784c0ff */
[----:B------:R-:W-:Y:S02]  /*15fb0*/  IMAD.MOV.U32 R13, RZ, RZ, R6 ;  /* 0x000000ffff0d7224 */ /* 0x000fe400078e0006 */
[----:B------:R-:W-:Y:S02]  /*15fc0*/  IMAD.MOV.U32 R12, RZ, RZ, 0x1 ;  /* 0x00000001ff0c7424 */ /* 0x000fe400078e00ff */
[----:B------:R-:W-:-:S08]  /*15fd0*/  IMAD.MOV.U32 R3, RZ, RZ, R14 ;  /* 0x000000ffff037224 */ /* 0x000fd000078e000e */
[----:B------:R-:W-:Y:S05]  /*15fe0*/  WARPSYNC.COLLECTIVE R15, `(.L_x_322) ;  /* 0x000000000f087348 */ /* 0x000fea0003c00000 */
[----:B------:R0:W1:Y:S02]  /*15ff0*/  SHFL.IDX P6, R14, R13, R12, R11 ;  /* 0x0000000c0d0e7389 */ /* 0x00006400000c000b */
[----:B01----:R-:W-:Y:S01]  /*16000*/  ENDCOLLECTIVE ;  /* 0x000000000000791b */ /* 0x003fe20003800000 */
.L_x_322:
[----:B------:R-:W-:-:S05]  /*16010*/  @P0 LEA R3, P1, R32, R3, 0x1 ;  /* 0x0000000320030211 */ /* 0x000fca00078208ff */
[----:B------:R-:W-:-:S05]  /*16020*/  @P0 IMAD.X R2, RZ, RZ, R2, P1 ;  /* 0x000000ffff020224 */ /* 0x000fca00008e0602 */
[----:B------:R-:W-:Y:S01]  /*16030*/  @P0 LOP3.LUT R3, R3, R2, RZ, 0x3c, !PT ;  /* 0x0000000203030212 */ /* 0x000fe200078e3cff */
[----:B------:R-:W-:-:S03]  /*16040*/  IMAD.MOV.U32 R13, RZ, RZ, R0 ;  /* 0x000000ffff0d7224 */ /* 0x000fc600078e0000 */
[----:B------:R-:W-:-:S04]  /*16050*/  @P0 LOP3.LUT R2, R3, R2, RZ, 0x3c, !PT ;  /* 0x0000000203020212 */ /* 0x000fc800078e3cff */
[----:B------:R-:W-:Y:S01]  /*16060*/  @P0 LOP3.LUT R3, R3, R2, RZ, 0x3c, !PT ;  /* 0x0000000203030212 */ /* 0x000fe200078e3cff */
[----:B------:R-:W-:-:S07]  /*16070*/  IMAD.MOV.U32 R8, RZ, RZ, R14 ;  /* 0x000000ffff087224 */ /* 0x000fce00078e000e */
[----:B------:R-:W-:Y:S05]  /*16080*/  WARPSYNC.COLLECTIVE R15, `(.L_x_323) ;  /* 0x000000000f087348 */ /* 0x000fea0003c00000 */
[----:B------:R0:W1:Y:S02]  /*16090*/  SHFL.IDX P6, R14, R13, R12, R11 ;  /* 0x0000000c0d0e7389 */ /* 0x00006400000c000b */
[----:B01----:R-:W-:Y:S01]  /*160a0*/  ENDCOLLECTIVE ;  /* 0x000000000000791b */ /* 0x003fe20003800000 */
.L_x_323:
[----:B------:R-:W-:Y:S01]  /*160b0*/  @!PT LDS RZ, [RZ] ;  /* 0x00000000fffff984 */ /* 0x000fe20000000800 */
[----:B------:R-:W-:Y:S01]  /*160c0*/  @!PT LDS RZ, [RZ] ;  /* 0x00000000fffff984 */ /* 0x000fe20000000800 */
[----:B------:R-:W-:Y:S01]  /*160d0*/  @!PT LDS RZ, [RZ] ;  /* 0x00000000fffff984 */ /* 0x000fe20000000800 */
[----:B------:R-:W-:Y:S04]  /*160e0*/  @P0 LDGSTS.E.BYPASS.LTC128B.128 [R9+0x24400], desc[UR36][R2.64], !P5 ;  /* 0x2440000002090fae */ /* 0x000fe8000e901d64 */
[----:B------:R-:W-:Y:S04]  /*160f0*/  @P0 LDGSTS.E.BYPASS.LTC128B.128 [R9+0x26c00], desc[UR36][R2.64+0x80], !P4 ;  /* 0x26c0008002090fae */ /* 0x000fe8000e101d64 */
[----:B------:R-:W-:Y:S01]  /*16100*/  @P0 LDGSTS.E.BYPASS.LTC128B.128 [R9+0x29400], desc[UR36][R2.64+0x100], !P3 ;  /* 0x2940010002090fae */ /* 0x000fe2000d901d64 */
[----:B------:R-:W-:Y:S02]  /*16110*/  IMAD.MOV.U32 R13, RZ, RZ, R6 ;  /* 0x000000ffff0d7224 */ /* 0x000fe400078e0006 */
[----:B------:R-:W-:Y:S01]  /*16120*/  IMAD.MOV.U32 R12, RZ, RZ, 0x2 ;  /* 0x00000002ff0c7424 */ /* 0x000fe200078e00ff */
[----:B------:R0:W-:Y:S01]  /*16130*/  @P0 LDGSTS.E.BYPASS.LTC128B.128 [R9+0x2bc00], desc[UR36][R2.64+0x180], !P2 ;  /* 0x2bc0018002090fae */ /* 0x0001e2000d101d64 */
[----:B------:R-:W-:Y:S01]  /*16140*/  ISETP.GE.AND P0, PT, R4, 0x11, PT ;  /* 0x000000110400780c */ /* 0x000fe20003f06270 */
[----:B0-----:R-:W-:-:S12]  /*16150*/  IMAD.MOV.U32 R2, RZ, RZ, R14 ;  /* 0x000000ffff027224 */ /* 0x001fd800078e000e */
[----:B------:R-:W-:Y:S05]  /*16160*/  WARPSYNC.COLLECTIVE R15, `(.L_x_324) ;  /* 0x000000000f087348 */ /* 0x000fea0003c00000 */
[----:B------:R0:W1:Y:S02]  /*16170*/  SHFL.IDX P6, R14, R13, R12, R11 ;  /* 0x0000000c0d0e7389 */ /* 0x00006400000c000b */
[----:B01----:R-:W-:Y:S01]  /*16180*/  ENDCOLLECTIVE ;  /* 0x000000000000791b */ /* 0x003fe20003800000 */
.L_x_324:
[----:B------:R-:W-:Y:S01]  /*16190*/  @P0 IMAD R21, R7, 0x2, R22 ;  /* 0x0000000207150824 */ /* 0x000fe200078e0216 */
[----:B------:R-:W-:-:S05]  /*161a0*/  @P0 LEA R2, P1, R32, R2, 0x1 ;  /* 0x0000000220020211 */ /* 0x000fca00078208ff */
[----:B------:R-:W-:-:S05]  /*161b0*/  @P0 IMAD.X R3, RZ, RZ, R8, P1 ;  /* 0x000000ffff030224 */ /* 0x000fca00008e0608 */
[----:B------:R-:W-:Y:S01]  /*161c0*/  @!PT LDS RZ, [RZ] ;  /* 0x00000000fffff984 */ /* 0x000fe20000000800 */
[----:B------:R-:W-:Y:S01]  /*161d0*/  @!PT LDS RZ, [RZ] ;  /* 0x00000000fffff984 */ /* 0x000fe20000000800 */
[----:B------:R-:W-:Y:S01]  /*161e0*/  @!PT LDS RZ, [RZ] ;  /* 0x00000000fffff984 */ /* 0x000fe20000000800 */
[----:B------:R0:W-:Y:S01]  /*161f0*/  @P0 LDGSTS.E.BYPASS.LTC128B.128 [R21+0x24c00], desc[UR36][R2.64], !P5 ;  /* 0x24c0000002150fae */ /* 0x0001e2000e901d64 */
[----:B------:R-:W-:-:S03]  /*16200*/  IMAD.MOV.U32 R13, RZ, RZ, R0 ;  /* 0x000000ffff0d7224 */ /* 0x000fc600078e0000 */
[----:B------:R0:W-:Y:S04]  /*16210*/  @P0 LDGSTS.E.BYPASS.LTC128B.128 [R21+0x27400], desc[UR36][R2.64+0x80], !P4 ;  /* 0x2740008002150fae */ /* 0x0001e8000e101d64 */
[----:B------:R0:W-:Y:S01]  /*16220*/  @P0 LDGSTS.E.BYPASS.LTC128B.128 [R21+0x29c00], desc[UR36][R2.64+0x100], !P3 ;  /* 0x29c0010002150fae */ /* 0x0001e2000d901d64 */
[----:B------:R-:W-:-:S03]  /*16230*/  IMAD.MOV.U32 R8, RZ, RZ, R14 ;  /* 0x000000ffff087224 */ /* 0x000fc600078e000e */
[----:B------:R0:W-:Y:S01]  /*16240*/  @P0 LDGSTS.E.BYPASS.LTC128B.128 [R21+0x2c400], desc[UR36][R2.64+0x180], !P2 ;  /* 0x2c40018002150fae */ /* 0x0001e2000d101d64 */
[----:B------:R-:W-:-:S13]  /*16250*/  ISETP.GE.AND P0, PT, R4, 0x21, PT ;  /* 0x000000210400780c */ /* 0x000fda0003f06270 */
[----:B0-----:R-:W-:Y:S05]  /*16260*/  WARPSYNC.COLLECTIVE R15, `(.L_x_325) ;  /* 0x000000000f087348 */ /* 0x001fea0003c00000 */
[----:B------:R1:W2:Y:S02]  /*16270*/  SHFL.IDX P6, R14, R13, R12, R11 ;  /* 0x0000000c0d0e7389 */ /* 0x0002a400000c000b */
[----:B012---:R-:W-:Y:S01]  /*16280*/  ENDCOLLECTIVE ;  /* 0x000000000000791b */ /* 0x007fe20003800000 */
.L_x_325:
[----:B------:R-:W-:Y:S02]  /*16290*/  @P0 IMAD R9, R7, 0x2, R22 ;  /* 0x0000000207090824 */ /* 0x000fe400078e0216 */
[----:B------:R-:W-:Y:S02]  /*162a0*/  IMAD.MOV.U32 R13, RZ, RZ, R6 ;  /* 0x000000ffff0d7224 */ /* 0x000fe400078e0006 */
[----:B------:R-:W-:Y:S02]  /*162b0*/  IMAD.MOV.U32 R12, RZ, RZ, 0x3 ;  /* 0x00000003ff0c7424 */ /* 0x000fe400078e00ff */
[----:B------:R-:W-:-:S07]  /*162c0*/  IMAD.MOV.U32 R2, RZ, RZ, R14 ;  /* 0x000000ffff027224 */ /* 0x000fce00078e000e */
[----:B------:R-:W-:Y:S05]  /*162d0*/  WARPSYNC.COLLECTIVE R15, `(.L_x_326) ;  /* 0x000000000f087348 */ /* 0x000fea0003c00000 */
[----:B------:R0:W1:Y:S02]  /*162e0*/  SHFL.IDX P6, R14, R13, R12, R11 ;  /* 0x0000000c0d0e7389 */ /* 0x00006400000c000b */
[----:B01----:R-:W-:Y:S01]  /*162f0*/  ENDCOLLECTIVE ;  /* 0x000000000000791b */ /* 0x003fe20003800000 */
.L_x_326:
        /* <DEDUP_REMOVED lines=15> */
.L_x_327:
[----:B------:R-:W-:Y:S02]  /*163f0*/  @P0 IMAD R21, R7, 0x2, R22 ;  /* 0x0000000207150824 */ /* 0x000fe400078e0216 */
[----:B------:R-:W-:Y:S02]  /*16400*/  IMAD.MOV.U32 R13, RZ, RZ, R6 ;  /* 0x000000ffff0d7224 */ /* 0x000fe400078e0006 */
[----:B------:R-:W-:Y:S02]  /*16410*/  IMAD.MOV.U32 R12, RZ, RZ, 0x4 ;  /* 0x00000004ff0c7424 */ /* 0x000fe400078e00ff */
[----:B------:R-:W-:-:S07]  /*16420*/  IMAD.MOV.U32 R2, RZ, RZ, R14 ;  /* 0x000000ffff027224 */ /* 0x000fce00078e000e */
[----:B------:R-:W-:Y:S05]  /*16430*/  WARPSYNC.COLLECTIVE R15, `(.L_x_328) ;  /* 0x000000000f087348 */ /* 0x000fea0003c00000 */
[----:B------:R0:W1:Y:S02]  /*16440*/  SHFL.IDX P6, R14, R13, R12, R11 ;  /* 0x0000000c0d0e7389 */ /* 0x00006400000c000b */
[----:B01----:R-:W-:Y:S01]  /*16450*/  ENDCOLLECTIVE ;  /* 0x000000000000791b */ /* 0x003fe20003800000 */
.L_x_328:
        /* <DEDUP_REMOVED lines=10> */
[----:B------:R0:W-:Y:S04]  /*16500*/  @P0 LDGSTS.E.BYPASS.LTC128B.128 [R21+0x2d400], desc[UR36][R2.64+0x180], !P2 ;  /* 0x2d40018002150fae */ /* 0x0001e8000d101d64 */
[----:B0-----:R-:W-:Y:S05]  /*16510*/  WARPSYNC.COLLECTIVE R15, `(.L_x_329) ;  /* 0x000000000f087348 */ /* 0x001fea0003c00000 */
[----:B------:R1:W2:Y:S02]  /*16520*/  SHFL.IDX P6, R14, R13, R12, R11 ;  /* 0x0000000c0d0e7389 */ /* 0x0002a400000c000b */
[----:B012---:R-:W-:Y:S01]  /*16530*/  ENDCOLLECTIVE ;  /* 0x000000000000791b */ /* 0x007fe20003800000 */
.L_x_329:
[----:B------:R-:W-:Y:S01]  /*16540*/  IMAD.MOV.U32 R0, RZ, RZ, R14 ;  /* 0x000000ffff007224 */ /* 0x000fe200078e000e */
[----:B------:R-:W-:Y:S06]  /*16550*/  BRA `(.L_x_330) ;  /* 0xffffffbc00887947 */ /* 0x000fec000383ffff */
.L_x_260:
[----:B------:R-:W-:Y:S02]  /*16560*/  IMAD.MOV.U32 R13, RZ, RZ, R4 ;  /* 0x000000ffff0d7224 */ /* 0x000fe400078e0004 */
[----:B------:R-:W-:Y:S02]  /*16570*/  IMAD.MOV.U32 R12, RZ, RZ, RZ ;  /* 0x000000ffff0c7224 */ /* 0x000fe400078e00ff */
[----:B------:R-:W-:Y:S02]  /*16580*/  IMAD.MOV.U32 R11, RZ, RZ, 0x181f ;  /* 0x0000181fff0b7424 */ /* 0x000fe400078e00ff */
[----:B------:R-:W-:Y:S02]  /*16590*/  IMAD.MOV.U32 R15, RZ, RZ, -0x1 ;  /* 0xffffffffff0f7424 */ /* 0x000fe400078e00ff */
[----:B-----5:R-:W-:Y:S02]  /*165a0*/  IMAD R6, R10, R6, RZ ;  /* 0x000000060a067224 */ /* 0x020fe400078e02ff */
[----:B------:R-:W-:-:S07]  /*165b0*/  IMAD.IADD R0, R9, 0x1, R0 ;  /* 0x0000000109007824 */ /* 0x000fce00078e0200 */
[----:B------:R-:W-:Y:S05]  /*165c0*/  WARPSYNC.COLLECTIVE R15, `(.L_x_331) ;  /* 0x000000000f087348 */ /* 0x000fea0003c00000 */
[----:B------:R0:W1:Y:S02]  /*165d0*/  SHFL.IDX P6, R14, R13, R12, R11 ;  /* 0x0000000c0d0e7389 */ /* 0x00006400000c000b */
[----:B01----:R-:W-:Y:S01]  /*165e0*/  ENDCOLLECTIVE ;  /* 0x000000000000791b */ /* 0x003fe20003800000 */
.L_x_331:
[C---:B------:R-:W-:Y:S01]  /*165f0*/  VIADD R7, R0.reuse, 0x10 ;  /* 0x0000001000077836 */ /* 0x040fe20000000000 */
[----:B------:R-:W-:Y:S01]  /*16600*/  ISETP.GE.AND P0, PT, R0, R6, PT ;  /* 0x000000060000720c */ /* 0x000fe20003f06270 */
[----:B------:R-:W-:Y:S02]  /*16610*/  IMAD.MOV.U32 R13, RZ, RZ, R5 ;  /* 0x000000ffff0d7224 */ /* 0x000fe400078e0005 */
[----:B------:R-:W-:-:S10]  /*16620*/  IMAD.MOV.U32 R2, RZ, RZ, R14 ;  /* 0x000000ffff027224 */ /* 0x000fd400078e000e */
[----:B------:R-:W-:Y:S05]  /*16630*/  WARPSYNC.COLLECTIVE R15, `(.L_x_332) ;  /* 0x000000000f087348 */ /* 0x000fea0003c00000 */
[----:B------:R0:W1:Y:S02]  /*16640*/  SHFL.IDX P6, R14, R13, R12, R11 ;  /* 0x0000000c0d0e7389 */ /* 0x00006400000c000b */
[----:B01----:R-:W-:Y:S01]  /*16650*/  ENDCOLLECTIVE ;  /* 0x000000000000791b */ /* 0x003fe20003800000 */
.L_x_332:
[----:B------:R-:W-:Y:S02]  /*16660*/  IMAD.MOV.U32 R13, RZ, RZ, R4 ;  /* 0x000000ffff0d7224 */ /* 0x000fe400078e0004 */
[----:B------:R-:W-:Y:S01]  /*16670*/  IMAD.MOV.U32 R12, RZ, RZ, 0x1 ;  /* 0x00000001ff0c7424 */ /* 0x000fe200078e00ff */
[----:B------:R-:W-:-:S05]  /*16680*/  @!P0 LEA R14, P5, R32, R14, 0x1 ;  /* 0x0000000e200e8211 */ /* 0x000fca00078a08ff */
[----:B------:R-:W-:Y:S02]  /*16690*/  @!P0 IMAD.X R3, RZ, RZ, R2, P5 ;  /* 0x000000ffff038224 */ /* 0x000fe400028e0602 */
[----:B------:R-:W-:-:S07]  /*166a0*/  @!P0 IMAD.MOV.U32 R2, RZ, RZ, R14 ;  /* 0x000000ffff028224 */ /* 0x000fce00078e000e */
[----:B------:R-:W-:Y:S05]  /*166b0*/  WARPSYNC.COLLECTIVE R15, `(.L_x_333) ;  /* 0x000000000f087348 */ /* 0x000fea0003c00000 */
[----:B------:R0:W1:Y:S02]  /*166c0*/  SHFL.IDX P6, R14, R13, R12, R11 ;  /* 0x0000000c0d0e7389 */ /* 0x00006400000c000b */
[----:B01----:R-:W-:Y:S01]  /*166d0*/  ENDCOLLECTIVE ;  /* 0x000000000000791b */ /* 0x003fe20003800000 */
.L_x_333:
[----:B------:R-:W-:Y:S01]  /*166e0*/  @!PT LDS RZ, [RZ] ;  /* 0x00000000fffff984 */ /* 0x000fe20000000800 */
[----:B------:R-:W-:Y:S01]  /*166f0*/  @!PT LDS RZ, [RZ] ;  /* 0x00000000fffff984 */ /* 0x000fe20000000800 */
[----:B------:R-:W-:Y:S01]  /*16700*/  @!PT LDS RZ, [RZ] ;  /* 0x00000000fffff984 */ /* 0x000fe20000000800 */
[----:B------:R-:W-:Y:S04]  /*16710*/  @!P0 LDGSTS.E.BYPASS.LTC128B.128 [R33+0x14400], desc[UR36][R2.64], !P4 ;  /* 0x1440000002218fae */ /* 0x000fe8000e101d64 */
[----:B------:R-:W-:Y:S04]  /*16720*/  @!P0 LDGSTS.E.BYPASS.LTC128B.128 [R33+0x18400], desc[UR36][R2.64+0x80], !P3 ;  /* 0x1840008002218fae */ /* 0x000fe8000d901d64 */
[----:B------:R-:W-:Y:S01]  /*16730*/  @!P0 LDGSTS.E.BYPASS.LTC128B.128 [R33+0x1c400], desc[UR36][R2.64+0x100], !P2 ;  /* 0x1c40010002218fae */ /* 0x000fe2000d101d64 */
[----:B------:R-:W-:-:S03]  /*16740*/  IMAD.MOV.U32 R13, RZ, RZ, R5 ;  /* 0x000000ffff0d7224 */ /* 0x000fc600078e0005 */
[----:B------:R0:W-:Y:S01]  /*16750*/  @!P0 LDGSTS.E.BYPASS.LTC128B.128 [R33+0x20400], desc[UR36][R2.64+0x180], !P1 ;  /* 0x2040018002218fae */ /* 0x0001e2000c901d64 */
[----:B------:R-:W-:Y:S01]  /*16760*/  ISETP.GE.AND P0, PT, R7, R6, PT ;  /* 0x000000060700720c */ /* 0x000fe20003f06270 */
[----:B0-----:R-:W-:-:S12]  /*16770*/  IMAD.MOV.U32 R2, RZ, RZ, R14 ;  /* 0x000000ffff027224 */ /* 0x001fd800078e000e */
[----:B------:R-:W-:Y:S05]  /*16780*/  WARPSYNC.COLLECTIVE R15, `(.L_x_334) ;  /* 0x000000000f087348 */ /* 0x000fea0003c00000 */
[----:B------:R0:W1:Y:S02]  /*16790*/  SHFL.IDX P6, R14, R13, R12, R11 ;  /* 0x0000000c0d0e7389 */ /* 0x00006400000c000b */
[----:B01----:R-:W-:Y:S01]  /*167a0*/  ENDCOLLECTIVE ;  /* 0x000000000000791b */ /* 0x003fe20003800000 */
.L_x_334:
[----:B------:R-:W-:Y:S02]  /*167b0*/  IMAD.MOV.U32 R13, RZ, RZ, R4 ;  /* 0x000000ffff0d7224 */ /* 0x000fe400078e0004 */
[----:B------:R-:W-:Y:S01]  /*167c0*/  IMAD.MOV.U32 R12, RZ, RZ, 0x2 ;  /* 0x00000002ff0c7424 */ /* 0x000fe200078e00ff */
[----:B------:R-:W-:-:S04]  /*167d0*/  @!P0 LEA R14, P5, R32, R14, 0x1 ;  /* 0x0000000e200e8211 */ /* 0x000fc800078a08ff */
[----:B------:R-:W-:Y:S01]  /*167e0*/  @!P0 IADD3.X R7, RZ, R2, RZ, P5, !PT ;  /* 0x00000002ff078210 */ /* 0x000fe20002ffe4ff */
[----:B------:R-:W-:-:S08]  /*167f0*/  @!P0 IMAD.MOV.U32 R2, RZ, RZ, R14 ;  /* 0x000000ffff028224 */ /* 0x000fd000078e000e */
[----:B------:R-:W-:Y:S05]  /*16800*/  WARPSYNC.COLLECTIVE R15, `(.L_x_335) ;  /* 0x000000000f087348 */ /* 0x000fea0003c00000 */
[----:B------:R0:W1:Y:S02]  /*16810*/  SHFL.IDX P6, R14, R13, R12, R11 ;  /* 0x0000000c0d0e7389 */ /* 0x00006400000c000b */
[----:B01----:R-:W-:Y:S01]  /*16820*/  ENDCOLLECTIVE ;  /* 0x000000000000791b */ /* 0x003fe20003800000 */
.L_x_335:
[----:B------:R-:W-:Y:S02]  /*16830*/  @!P0 IMAD.MOV.U32 R3, RZ, RZ, R7 ;  /* 0x000000ffff038224 */ /* 0x000fe400078e0007 */
[----:B------:R-:W-:-:S03]  /*16840*/  VIADD R7, R0, 0x20 ;  /* 0x0000002000077836 */ /* 0x000fc60000000000 */
[----:B------:R-:W-:Y:S01]  /*16850*/  @!PT LDS RZ, [RZ] ;  /* 0x00000000fffff984 */ /* 0x000fe20000000800 */
[----:B------:R-:W-:Y:S01]  /*16860*/  @!PT LDS RZ, [RZ] ;  /* 0x00000000fffff984 */ /* 0x000fe20000000800 */
[----:B------:R-:W-:Y:S01]  /*16870*/  @!PT LDS RZ, [RZ] ;  /* 0x00000000fffff984 */ /* 0x000fe20000000800 */
[----:B------:R-:W-:Y:S04]  /*16880*/  @!P0 LDGSTS.E.BYPASS.LTC128B.128 [R33+0x14c00], desc[UR36][R2.64], !P4 ;  /* 0x14c0000002218fae */ /* 0x000fe8000e101d64 */
[----:B------:R-:W-:Y:S01]  /*16890*/  @!P0 LDGSTS.E.BYPASS.LTC128B.128 [R33+0x18c00], desc[UR36][R2.64+0x80], !P3 ;  /* 0x18c0008002218fae */ /* 0x000fe2000d901d64 */
[----:B------:R-:W-:-:S03]  /*168a0*/  IMAD.MOV.U32 R13, RZ, RZ, R5 ;  /* 0x000000ffff0d7224 */ /* 0x000fc600078e0005 */
[----:B------:R-:W-:Y:S04]  /*168b0*/  @!P0 LDGSTS.E.BYPASS.LTC128B.128 [R33+0x1cc00], desc[UR36][R2.64+0x100], !P2 ;  /* 0x1cc0010002218fae */ /* 0x000fe8000d101d64 */
[----:B------:R0:W-:Y:S01]  /*168c0*/  @!P0 LDGSTS.E.BYPASS.LTC128B.128 [R33+0x20c00], desc[UR36][R2.64+0x180], !P1 ;  /* 0x20c0018002218fae */ /* 0x0001e2000c901d64 */
[----:B------:R-:W-:Y:S01]  /*168d0*/  ISETP.GE.AND P0, PT, R7, R6, PT ;  /* 0x000000060700720c */ /* 0x000fe20003f06270 */
[----:B0-----:R-:W-:-:S12]  /*168e0*/  IMAD.MOV.U32 R2, RZ, RZ, R14 ;  /* 0x000000ffff027224 */ /* 0x001fd800078e000e */
[----:B------:R-:W-:Y:S05]  /*168f0*/  WARPSYNC.COLLECTIVE R15, `(.L_x_336) ;  /* 0x000000000f087348 */ /* 0x000fea0003c00000 */
[----:B------:R0:W1:Y:S02]  /*16900*/  SHFL.IDX P6, R14, R13, R12, R11 ;  /* 0x0000000c0d0e7389 */ /* 0x00006400000c000b */
[----:B01----:R-:W-:Y:S01]  /*16910*/  ENDCOLLECTIVE ;  /* 0x000000000000791b */ /* 0x003fe20003800000 */
.L_x_336:
        /* <DEDUP_REMOVED lines=8> */
.L_x_337:
        /* <DEDUP_REMOVED lines=15> */
.L_x_338:
        /* <DEDUP_REMOVED lines=8> */
.L_x_339:
        /* <DEDUP_REMOVED lines=15> */
.L_x_340:
        /* <DEDUP_REMOVED lines=8> */
.L_x_341:
        /* <DEDUP_REMOVED lines=15> */
.L_x_342:
        /* <DEDUP_REMOVED lines=8> */
.L_x_343:
        /* <DEDUP_REMOVED lines=15> */
.L_x_344:
[----:B------:R-:W-:Y:S01]  /*16ee0*/  IMAD.MOV.U32 R13, RZ, RZ, R4 ;  /* 0x000000ffff0d7224 */ /* 0x000fe200078e0004 */
[----:B------:R-:W-:Y:S02]  /*16ef0*/  MOV R12, 0x7 ;  /* 0x00000007000c7802 */ /* 0x000fe40000000f00 */
[----:B------:R-:W-:-:S05]  /*16f00*/  @!P0 LEA R14, P5, R32, R14, 0x1 ;  /* 0x0000000e200e8211 */ /* 0x000fca00078a08ff */
[----:B------:R-:W-:Y:S02]  /*16f10*/  @!P0 IMAD.X R7, RZ, RZ, R2, P5 ;  /* 0x000000ffff078224 */ /* 0x000fe400028e0602 */
[----:B------:R-:W-:-:S07]  /*16f20*/  @!P0 IMAD.MOV.U32 R2, RZ, RZ, R14 ;  /* 0x000000ffff028224 */ /* 0x000fce00078e000e */
[----:B------:R-:W-:Y:S05]  /*16f30*/  WARPSYNC.COLLECTIVE R15, `(.L_x_345) ;  /* 0x000000000f087348 */ /* 0x000fea0003c00000 */
[----:B------:R0:W1:Y:S02]  /*16f40*/  SHFL.IDX P6, R14, R13, R12, R11 ;  /* 0x0000000c0d0e7389 */ /* 0x00006400000c000b */
[----:B01----:R-:W-:Y:S01]  /*16f50*/  ENDCOLLECTIVE ;  /* 0x000000000000791b */ /* 0x003fe20003800000 */
.L_x_345:
[----:B------:R-:W-:-:S05]  /*16f60*/  @!P0 IMAD.MOV.U32 R3, RZ, RZ, R7 ;  /* 0x000000ffff038224 */ /* 0x000fca00078e0007 */
[----:B------:R-:W-:Y:S01]  /*16f70*/  @!PT LDS RZ, [RZ] ;  /* 0x00000000fffff984 */ /* 0x000fe20000000800 */
[----:B------:R-:W-:Y:S01]  /*16f80*/  @!PT LDS RZ, [RZ] ;  /* 0x00000000fffff984 */ /* 0x000fe20000000800 */
[----:B------:R-:W-:Y:S01]  /*16f90*/  @!PT LDS RZ, [RZ] ;  /* 0x00000000fffff984 */ /* 0x000fe20000000800 */
[----:B------:R0:W-:Y:S04]  /*16fa0*/  @!P0 LDGSTS.E.BYPASS.LTC128B.128 [R33+0x17400], desc[UR36][R2.64], !P4 ;  /* 0x1740000002218fae */ /* 0x0001e8000e101d64 */
[----:B------:R0:W-:Y:S01]  /*16fb0*/  @!P0 LDGSTS.E.BYPASS.LTC128B.128 [R33+0x1b400], desc[UR36][R2.64+0x80], !P3 ;  /* 0x1b40008002218fae */ /* 0x0001e2000d901d64 */
[----:B------:R-:W-:-:S03]  /*16fc0*/  IMAD.MOV.U32 R13, RZ, RZ, R5 ;  /* 0x000000ffff0d7224 */ /* 0x000fc600078e0005 */
[----:B------:R0:W-:Y:S04]  /*16fd0*/  @!P0 LDGSTS.E.BYPASS.LTC128B.128 [R33+0x1f400], desc[UR36][R2.64+0x100], !P2 ;  /* 0x1f40010002218fae */ /* 0x0001e8000d101d64 */
[----:B------:R0:W-:Y:S01]  /*16fe0*/  @!P0 LDGSTS.E.BYPASS.LTC128B.128 [R33+0x23400], desc[UR36][R2.64+0x180], !P1 ;  /* 0x2340018002218fae */ /* 0x0001e2000c901d64 */
[----:B------:R-:W-:-:S07]  /*16ff0*/  IMAD.MOV.U32 R7, RZ, RZ, R14 ;  /* 0x000000ffff077224 */ /* 0x000fce00078e000e */
[----:B0-----:R-:W-:Y:S05]  /*17000*/  WARPSYNC.COLLECTIVE R15, `(.L_x_346) ;  /* 0x000000000f087348 */ /* 0x001fea0003c00000 */
[----:B------:R1:W2:Y:S02]  /*17010*/  SHFL.IDX P6, R14, R13, R12, R11 ;  /* 0x0000000c0d0e7389 */ /* 0x0002a400000c000b */
[----:B012---:R-:W-:Y:S01]  /*17020*/  ENDCOLLECTIVE ;  /* 0x000000000000791b */ /* 0x007fe20003800000 */
.L_x_346:
[----:B------:R-:W-:Y:S05]  /*17030*/  BRA `(.L_x_347) ;  /* 0xffffffc000087947 */ /* 0x000fea000383ffff */
.L_x_265:
[----:B0-----:R0:W3:Y:S02]  /*17040*/  SYNCS.PHASECHK.TRANS64.TRYWAIT P0, [R22+URZ+0x38820], R3 ;  /* 0x03882003160075a7 */ /* 0x0010e4000800017f */
[----:B---3--:R-:W-:Y:S05]  /*17050*/  @!P0 NANOSLEEP.SYNCS 0x989680 ;  /* 0x009896800000895d */ /* 0x008fea0003900000 */
[----:B------:R-:W3:Y:S02]  /*17060*/  @!P0 SYNCS.PHASECHK.TRANS64 P0, [R22+URZ+0x38820], R3 ;  /* 0x03882003160085a7 */ /* 0x000ee4000800007f */
[----:B---3--:R-:W-:Y:S05]  /*17070*/  @!P0 BRA `(.L_x_265) ;  /* 0xfffffffc00f08947 */ /* 0x008fea000383ffff */
[----:B------:R-:W-:Y:S05]  /*17080*/  BRA `(.L_x_348) ;  /* 0xffffffc000847947 */ /* 0x000fea000383ffff */
.L_x_270:
[----:B0-----:R0:W1:Y:S02]  /*17090*/  SYNCS.PHASECHK.TRANS64.TRYWAIT P0, [R6+URZ+0x38840], R3 ;  /* 0x03884003060075a7 */ /* 0x001064000800017f */
[----:B-1----:R-:W-:Y:S05]  /*170a0*/  @!P0 NANOSLEEP.SYNCS 0x989680 ;  /* 0x009896800000895d */ /* 0x002fea0003900000 */
[----:B------:R-:W1:Y:S02]  /*170b0*/  @!P0 SYNCS.PHASECHK.TRANS64 P0, [R6+URZ+0x38840], R3 ;  /* 0x03884003060085a7 */ /* 0x000e64000800007f */
[----:B-1----:R-:W-:Y:S05]  /*170c0*/  @!P0 BRA `(.L_x_270) ;  /* 0xfffffffc00f08947 */ /* 0x002fea000383ffff */
[----:B------:R-:W-:Y:S05]  /*170d0*/  BRA `(.L_x_349) ;  /* 0xffffffc400647947 */ /* 0x000fea000383ffff */
.L_x_271:
        /* <DEDUP_REMOVED lines=8> */
.L_x_351:
[----:B------:R-:W-:Y:S05]  /*17160*/  BSYNC B1 ;  /* 0x0000000000017941 */ /* 0x000fea0003800000 */
.L_x_350:
[----:B------:R-:W-:Y:S01]  /*17170*/  IMAD.MOV.U32 R13, RZ, RZ, R8 ;  /* 0x000000ffff0d7224 */ /* 0x000fe200078e0008 */
[----:B------:R-:W-:Y:S01]  /*17180*/  LOP3.LUT R23, R23, 0xfffff7ff, RZ, 0xc0, !PT ;  /* 0xfffff7ff17177812 */ /* 0x000fe200078ec0ff */
[----:B------:R-:W-:Y:S02]  /*17190*/  IMAD.MOV.U32 R12, RZ, RZ, RZ ;  /* 0x000000ffff0c7224 */ /* 0x000fe400078e00ff */
[----:B------:R-:W-:Y:S01]  /*171a0*/  IMAD.MOV.U32 R11, RZ, RZ, 0x181f ;  /* 0x0000181fff0b7424 */ /* 0x000fe200078e00ff */
[----:B------:R-:W-:Y:S01]  /*171b0*/  @P3 LOP3.LUT R23, R23, 0x800, RZ, 0xfc, !PT ;  /* 0x0000080017173812 */ /* 0x000fe200078efcff */
[----:B------:R-:W-:Y:S02]  /*171c0*/  IMAD.MOV.U32 R15, RZ, RZ, -0x1 ;  /* 0xffffffffff0f7424 */ /* 0x000fe400078e00ff */
[----:B------:R-:W-:Y:S01]  /*171d0*/  IMAD.MOV.U32 R3, RZ, RZ, R14 ;  /* 0x000000ffff037224 */ /* 0x000fe200078e000e */
[----:B------:R-:W-:Y:S01]  /*171e0*/  LOP3.LUT P3, RZ, R23, 0x10, RZ, 0xc0, !PT ;  /* 0x0000001017ff7812 */ /* 0x000fe2000786c0ff */
[----:B------:R-:W-:-:S12]  /*171f0*/  IMAD.SHL.U32 R0, R32, 0x2, RZ ;  /* 0x0000000220007824 */ /* 0x000fd800078e00ff */
[----:B------:R-:W-:Y:S05]  /*17200*/  WARPSYNC.COLLECTIVE R15, `(.L_x_352) ;  /* 0x000000000f087348 */ /* 0x000fea0003c00000 */
[----:B------:R0:W1:Y:S02]  /*17210*/  SHFL.IDX P6, R14, R13, R12, R11 ;  /* 0x0000000c0d0e7389 */ /* 0x00006400000c000b */
[----:B01----:R-:W-:Y:S01]  /*17220*/  ENDCOLLECTIVE ;  /* 0x000000000000791b */ /* 0x003fe20003800000 */
.L_x_352:
[----:B------:R-:W-:Y:S01]  /*17230*/  LOP3.LUT R23, R23, 0xfffffbff, RZ, 0xc0, !PT ;  /* 0xfffffbff17177812 */ /* 0x000fe200078ec0ff */
[----:B------:R-:W-:-:S03]  /*17240*/  IMAD R9, R9, 0x2, R22 ;  /* 0x0000000209097824 */ /* 0x000fc600078e0216 */
[----:B------:R-:W-:-:S04]  /*17250*/  @P2 LOP3.LUT R23, R23, 0x400, RZ, 0xfc, !PT ;  /* 0x0000040017172812 */ /* 0x000fc800078efcff */
[C---:B------:R-:W-:Y:S02]  /*17260*/  LOP3.LUT P2, RZ, R23.reuse, 0x8, RZ, 0xc0, !PT ;  /* 0x0000000817ff7812 */ /* 0x040fe4000784c0ff */
[----:B------:R-:W-:Y:S01]  /*17270*/  LOP3.LUT R23, R23, 0xfffffdff, RZ, 0xc0, !PT ;  /* 0xfffffdff17177812 */ /* 0x000fe200078ec0ff */
[----:B------:R-:W-:-:S03]  /*17280*/  IMAD.MOV.U32 R13, RZ, RZ, R10 ;  /* 0x000000ffff0d7224 */ /* 0x000fc600078e000a */
[----:B------:R-:W-:Y:S01]  /*17290*/  @P1 LOP3.LUT R23, R23, 0x200, RZ, 0xfc, !PT ;  /* 0x0000020017171812 */ /* 0x000fe200078efcff */
[----:B------:R-:W-:-:S03]  /*172a0*/  IMAD.MOV.U32 R12, RZ, RZ, 0x1 ;  /* 0x00000001ff0c7424 */ /* 0x000fc600078e00ff */
[----:B------:R-:W-:Y:S01]  /*172b0*/  LOP3.LUT P1, RZ, R23, 0x4, RZ, 0xc0, !PT ;  /* 0x0000000417ff7812 */ /* 0x000fe2000782c0ff */
[----:B------:R-:W-:-:S12]  /*172c0*/  IMAD.MOV.U32 R2, RZ, RZ, R14 ;  /* 0x000000ffff027224 */ /* 0x000fd800078e000e */
[----:B------:R-:W-:Y:S05]  /*172d0*/  WARPSYNC.COLLECTIVE R15, `(.L_x_353) ;  /* 0x000000000f087348 */ /* 0x000fea0003c00000 */
[----:B------:R0:W1:Y:S02]  /*172e0*/  SHFL.IDX P6, R14, R13, R12, R11 ;  /* 0x0000000c0d0e7389 */ /* 0x00006400000c000b */
[----:B01----:R-:W-:Y:S01]  /*172f0*/  ENDCOLLECTIVE ;  /* 0x000000000000791b */ /* 0x003fe20003800000 */
.L_x_353:
[----:B------:R-:W-:-:S05]  /*17300*/  IADD3 R2, P0, R2, R0, RZ ;  /* 0x0000000002027210 */ /* 0x000fca0007f1e0ff */
[----:B------:R-:W-:-:S05]  /*17310*/  IMAD.X R3, RZ, RZ, R3, P0 ;  /* 0x000000ffff037224 */ /* 0x000fca00000e0603 */
[----:B------:R-:W-:Y:S01]  /*17320*/  @!PT LDS RZ, [RZ] ;  /* 0x00000000fffff984 */ /* 0x000fe20000000800 */
[----:B------:R-:W-:Y:S01]  /*17330*/  @!PT LDS RZ, [RZ] ;  /* 0x00000000fffff984 */ /* 0x000fe20000000800 */
[----:B------:R-:W-:Y:S01]  /*17340*/  @!PT LDS RZ, [RZ] ;  /* 0x00000000fffff984 */ /* 0x000fe20000000800 */
[----:B------:R0:W-:Y:S01]  /*17350*/  LDGSTS.E.BYPASS.LTC128B.128 [R9+0x24400], desc[UR36][R2.64], !P3 ;  /* 0x2440000002097fae */ /* 0x0001e2000d901d64 */
[----:B------:R-:W-:-:S03]  /*17360*/  IMAD.MOV.U32 R13, RZ, RZ, R8 ;  /* 0x000000ffff0d7224 */ /* 0x000fc600078e0008 */
[----:B------:R0:W-:Y:S04]  /*17370*/  LDGSTS.E.BYPASS.LTC128B.128 [R9+0x26c00], desc[UR36][R2.64+0x80], !P2 ;  /* 0x26c0008002097fae */ /* 0x0001e8000d101d64 */
[----:B------:R0:W-:Y:S01]  /*17380*/  LDGSTS.E.BYPASS.LTC128B.128 [R9+0x29400], desc[UR36][R2.64+0x100], !P1 ;  /* 0x2940010002097fae */ /* 0x0001e2000c901d64 */
[----:B------:R-:W-:-:S03]  /*17390*/  IMAD.MOV.U32 R35, RZ, RZ, R14 ;  /* 0x000000ffff237224 */ /* 0x000fc600078e000e */
[----:B------:R0:W-:Y:S04]  /*173a0*/  LDGSTS.E.BYPASS.LTC128B.128 [R9+0x2bc00], desc[UR36][R2.64+0x180], !P5 ;  /* 0x2bc0018002097fae */ /* 0x0001e8000e901d64 */
[----:B0-----:R-:W-:Y:S05]  /*173b0*/  WARPSYNC.COLLECTIVE R15, `(.L_x_354) ;  /* 0x000000000f087348 */ /* 0x001fea0003c00000 */
[----:B------:R1:W2:Y:S02]  /*173c0*/  SHFL.IDX P6, R14, R13, R12, R11 ;  /* 0x0000000c0d0e7389 */ /* 0x0002a400000c000b */
[----:B012---:R-:W-:Y:S01]  /*173d0*/  ENDCOLLECTIVE ;  /* 0x000000000000791b */ /* 0x007fe20003800000 */
.L_x_354:
[----:B------:R-:W-:Y:S02]  /*173e0*/  IMAD.MOV.U32 R13, RZ, RZ, R10 ;  /* 0x000000ffff0d7224 */ /* 0x000fe400078e000a */
[----:B------:R-:W-:Y:S02]  /*173f0*/  IMAD.MOV.U32 R12, RZ, RZ, 0x2 ;  /* 0x00000002ff0c7424 */ /* 0x000fe400078e00ff */
[----:B------:R-:W-:-:S07]  /*17400*/  IMAD.MOV.U32 R2, RZ, RZ, R14 ;  /* 0x000000ffff027224 */ /* 0x000fce00078e000e */
[----:B------:R-:W-:Y:S05]  /*17410*/  WARPSYNC.COLLECTIVE R15, `(.L_x_355) ;  /* 0x000000000f087348 */ /* 0x000fea0003c00000 */
[----:B------:R0:W1:Y:S02]  /*17420*/  SHFL.IDX P6, R14, R13, R12, R11 ;  /* 0x0000000c0d0e7389 */ /* 0x00006400000c000b */
[----:B01----:R-:W-:Y:S01]  /*17430*/  ENDCOLLECTIVE ;  /* 0x000000000000791b */ /* 0x003fe20003800000 */
.L_x_355:
        /* <DEDUP_REMOVED lines=14> */
.L_x_356:
[----:B------:R-:W-:Y:S02]  /*17520*/  IMAD.MOV.U32 R13, RZ, RZ, R10 ;  /* 0x000000ffff0d7224 */ /* 0x000fe400078e000a */
[----:B------:R-:W-:Y:S02]  /*17530*/  IMAD.MOV.U32 R12, RZ, RZ, 0x3 ;  /* 0x00000003ff0c7424 */ /* 0x000fe400078e00ff */
[----:B------:R-:W-:-:S07]  /*17540*/  IMAD.MOV.U32 R2, RZ, RZ, R14 ;  /* 0x000000ffff027224 */ /* 0x000fce00078e000e */
[----:B------:R-:W-:Y:S05]  /*17550*/  WARPSYNC.COLLECTIVE R15, `(.L_x_357) ;  /* 0x000000000f087348 */ /* 0x000fea0003c00000 */
[----:B------:R0:W1:Y:S02]  /*17560*/  SHFL.IDX P6, R14, R13, R12, R11 ;  /* 0x0000000c0d0e7389 */ /* 0x00006400000c000b */
[----:B01----:R-:W-:Y:S01]  /*17570*/  ENDCOLLECTIVE ;  /* 0x000000000000791b */ /* 0x003fe20003800000 */
.L_x_357:
        /* <DEDUP_REMOVED lines=14> */
.L_x_358:
[----:B------:R-:W-:Y:S02]  /*17660*/  IMAD.MOV.U32 R13, RZ, RZ, R10 ;  /* 0x000000ffff0d7224 */ /* 0x000fe400078e000a */
[----:B------:R-:W-:Y:S02]  /*17670*/  IMAD.MOV.U32 R12, RZ, RZ, 0x4 ;  /* 0x00000004ff0c7424 */ /* 0x000fe400078e00ff */
[----:B------:R-:W-:-:S07]  /*17680*/  IMAD.MOV.U32 R2, RZ, RZ, R14 ;  /* 0x000000ffff027224 */ /* 0x000fce00078e000e */
[----:B------:R-:W-:Y:S05]  /*17690*/  WARPSYNC.COLLECTIVE R15, `(.L_x_359) ;  /* 0x000000000f087348 */ /* 0x000fea0003c00000 */
[----:B------:R0:W1:Y:S02]  /*176a0*/  SHFL.IDX P6, R14, R13, R12, R11 ;  /* 0x0000000c0d0e7389 */ /* 0x00006400000c000b */
[----:B01----:R-:W-:Y:S01]  /*176b0*/  ENDCOLLECTIVE ;  /* 0x000000000000791b */ /* 0x003fe20003800000 */
.L_x_359:
[----:B------:R-:W-:-:S05]  /*176c0*/  IADD3 R2, P0, R2, R0, RZ ;  /* 0x0000000002027210 */ /* 0x000fca0007f1e0ff */
[----:B------:R-:W-:-:S05]  /*176d0*/  IMAD.X R3, RZ, RZ, R35, P0 ;  /* 0x000000ffff037224 */ /* 0x000fca00000e0623 */
[----:B------:R-:W-:Y:S01]  /*176e0*/  @!PT LDS RZ, [RZ] ;  /* 0x00000000fffff984 */ /* 0x000fe20000000800 */
[----:B------:R-:W-:Y:S01]  /*176f0*/  @!PT LDS RZ, [RZ] ;  /* 0x00000000fffff984 */ /* 0x000fe20000000800 */
[----:B------:R-:W-:Y:S01]  /*17700*/  @!PT LDS RZ, [RZ] ;  /* 0x00000000fffff984 */ /* 0x000fe20000000800 */
[----:B------:R0:W-:Y:S01]  /*17710*/  LDGSTS.E.BYPASS.LTC128B.128 [R9+0x25c00], desc[UR36][R2.64], !P3 ;  /* 0x25c0000002097fae */ /* 0x0001e2000d901d64 */
[----:B------:R-:W-:Y:S01]  /*17720*/  IMAD.MOV.U32 R13, RZ, RZ, R8 ;  /* 0x000000ffff0d7224 */ /* 0x000fe200078e0008 */
[C---:B------:R-:W-:Y:S02]  /*17730*/  LOP3.LUT P3, RZ, R23.reuse, 0x800, RZ, 0xc0, !PT ;  /* 0x0000080017ff7812 */ /* 0x040fe4000786c0ff */
[----:B------:R0:W-:Y:S01]  /*17740*/  LDGSTS.E.BYPASS.LTC128B.128 [R9+0x28400], desc[UR36][R2.64+0x80], !P2 ;  /* 0x2840008002097fae */ /* 0x0001e2000d101d64 */
[----:B------:R-:W-:-:S03]  /*17750*/  LOP3.LUT P2, RZ, R23, 0x400, RZ, 0xc0, !PT ;  /* 0x0000040017ff7812 */ /* 0x000fc6000784c0ff */
[----:B------:R0:W-:Y:S01]  /*17760*/  LDGSTS.E.BYPASS.LTC128B.128 [R9+0x2ac00], desc[UR36][R2.64+0x100], !P1 ;  /* 0x2ac0010002097fae */ /* 0x0001e2000c901d64 */
[----:B------:R-:W-:Y:S01]  /*17770*/  LOP3.LUT P1, RZ, R23, 0x200, RZ, 0xc0, !PT ;  /* 0x0000020017ff7812 */ /* 0x000fe2000782c0ff */
[----:B------:R-:W-:Y:S02]  /*17780*/  IMAD.MOV.U32 R35, RZ, RZ, R14 ;  /* 0x000000ffff237224 */ /* 0x000fe400078e000e */
[----:B------:R0:W-:Y:S10]  /*17790*/  LDGSTS.E.BYPASS.LTC128B.128 [R9+0x2d400], desc[UR36][R2.64+0x180], !P5 ;  /* 0x2d40018002097fae */ /* 0x0001f4000e901d64 */
[----:B0-----:R-:W-:Y:S05]  /*177a0*/  WARPSYNC.COLLECTIVE R15, `(.L_x_360) ;  /* 0x000000000f087348 */ /* 0x001fea0003c00000 */
[----:B------:R1:W2:Y:S02]  /*177b0*/  SHFL.IDX P6, R14, R13, R12, R11 ;  /* 0x0000000c0d0e7389 */ /* 0x0002a400000c000b */
[----:B012---:R-:W-:Y:S01]  /*177c0*/  ENDCOLLECTIVE ;  /* 0x000000000000791b */ /* 0x007fe20003800000 */
.L_x_360:
[----:B------:R-:W-:Y:S01]  /*177d0*/  IMAD.MOV.U32 R2, RZ, RZ, R14 ;  /* 0x000000ffff027224 */ /* 0x000fe200078e000e */
[----:B------:R-:W-:Y:S06]  /*177e0*/  BRA `(.L_x_361) ;  /* 0xffffffc000b07947 */ /* 0x000fec000383ffff */
.L_x_276:
[----:B-1----:R1:W2:Y:S02]  /*177f0*/  SYNCS.PHASECHK.TRANS64.TRYWAIT P0, [R6+URZ+0x38860], R2 ;  /* 0x03886002060075a7 */ /* 0x0022a4000800017f */
[----:B--2---:R-:W-:Y:S05]  /*17800*/  @!P0 NANOSLEEP.SYNCS 0x989680 ;  /* 0x009896800000895d */ /* 0x004fea0003900000 */
[----:B------:R-:W2:Y:S02]  /*17810*/  @!P0 SYNCS.PHASECHK.TRANS64 P0, [R6+URZ+0x38860], R2 ;  /* 0x03886002060085a7 */ /* 0x000ea4000800007f */
[----:B--2---:R-:W-:Y:S05]  /*17820*/  @!P0 BRA `(.L_x_276) ;  /* 0xfffffffc00f08947 */ /* 0x004fea000383ffff */
[----:B------:R-:W-:Y:S05]  /*17830*/  BRA `(.L_x_362) ;  /* 0xffffffc400287947 */ /* 0x000fea000383ffff */
.L_x_277:
[----:B------:R-:W-:Y:S01]  /*17840*/  BSSY B1, `(.L_x_363) ;  /* 0x0000008000017945 */ /* 0x000fe20003800000 */
[----:B------:R-:W-:Y:S02]  /*17850*/  IMAD.MOV.U32 R13, RZ, RZ, R24 ;  /* 0x000000ffff0d7224 */ /* 0x000fe400078e0018 */
[----:B------:R-:W-:Y:S02]  /*17860*/  IMAD.MOV.U32 R12, RZ, RZ, RZ ;  /* 0x000000ffff0c7224 */ /* 0x000fe400078e00ff */
[----:B------:R-:W-:Y:S02]  /*17870*/  IMAD.MOV.U32 R11, RZ, RZ, 0x181f ;  /* 0x0000181fff0b7424 */ /* 0x000fe400078e00ff */
[----:B------:R-:W-:-:S07]  /*17880*/  IMAD.MOV.U32 R15, RZ, RZ, -0x1 ;  /* 0xffffffffff0f7424 */ /* 0x000fce00078e00ff */
[----:B-1----:R-:W-:Y:S05]  /*17890*/  WARPSYNC.COLLECTIVE R15, `(.L_x_364) ;  /* 0x000000000f087348 */ /* 0x002fea0003c00000 */
[----:B------:R0:W2:Y:S02]  /*178a0*/  SHFL.IDX P6, R14, R13, R12, R11 ;  /* 0x0000000c0d0e7389 */ /* 0x0000a400000c000b */
[----:B012---:R-:W-:Y:S01]  /*178b0*/  ENDCOLLECTIVE ;  /* 0x000000000000791b */ /* 0x007fe20003800000 */
.L_x_364:
[----:B------:R-:W-:Y:S05]  /*178c0*/  BSYNC B1 ;  /* 0x0000000000017941 */ /* 0x000fea0003800000 */
.L_x_363:
[----:B------:R-:W-:Y:S01]  /*178d0*/  MOV R13, R18 ;  /* 0x00000012000d7202 */ /* 0x000fe20000000f00 */
[----:B------:R-:W-:Y:S02]  /*178e0*/  IMAD.MOV.U32 R12, RZ, RZ, RZ ;  /* 0x000000ffff0c7224 */ /* 0x000fe400078e00ff */
[----:B------:R-:W-:Y:S02]  /*178f0*/  IMAD.MOV.U32 R11, RZ, RZ, 0x181f ;  /* 0x0000181fff0b7424 */ /* 0x000fe400078e00ff */
[----:B------:R-:W-:Y:S02]  /*17900*/  IMAD.MOV.U32 R15, RZ, RZ, -0x1 ;  /* 0xffffffffff0f7424 */ /* 0x000fe400078e00ff */
[----:B------:R-:W-:Y:S02]  /*17910*/  IMAD.MOV.U32 R3, RZ, RZ, R14 ;  /* 0x000000ffff037224 */ /* 0x000fe400078e000e */
[----:B------:R-:W-:-:S07]  /*17920*/  IMAD R7, R7, 0x2, R22 ;  /* 0x0000000207077824 */ /* 0x000fce00078e0216 */
[----:B------:R-:W-:Y:S05]  /*17930*/  WARPSYNC.COLLECTIVE R15, `(.L_x_365) ;  /* 0x000000000f087348 */ /* 0x000fea0003c00000 */
[----:B------:R0:W1:Y:S02]  /*17940*/  SHFL.IDX P6, R14, R13, R12, R11 ;  /* 0x0000000c0d0e7389 */ /* 0x00006400000c000b */
[----:B01----:R-:W-:Y:S01]  /*17950*/  ENDCOLLECTIVE ;  /* 0x000000000000791b */ /* 0x003fe20003800000 */
.L_x_365:
[----:B------:R-:W-:Y:S02]  /*17960*/  IMAD.MOV.U32 R13, RZ, RZ, R24 ;  /* 0x000000ffff0d7224 */ /* 0x000fe400078e0018 */
[----:B------:R-:W-:Y:S02]  /*17970*/  IMAD.MOV.U32 R12, RZ, RZ, 0x1 ;  /* 0x00000001ff0c7424 */ /* 0x000fe400078e00ff */
[----:B------:R-:W-:-:S07]  /*17980*/  IMAD.MOV.U32 R2, RZ, RZ, R14 ;  /* 0x000000ffff027224 */ /* 0x000fce00078e000e */
[----:B------:R-:W-:Y:S05]  /*17990*/  WARPSYNC.COLLECTIVE R15, `(.L_x_366) ;  /* 0x000000000f087348 */ /* 0x000fea0003c00000 */
[----:B------:R0:W1:Y:S02]  /*179a0*/  SHFL.IDX P6, R14, R13, R12, R11 ;  /* 0x0000000c0d0e7389 */ /* 0x00006400000c000b */
[----:B01----:R-:W-:Y:S01]  /*179b0*/  ENDCOLLECTIVE ;  /* 0x000000000000791b */ /* 0x003fe20003800000 */
.L_x_366:
[----:B------:R-:W-:-:S05]  /*179c0*/  IADD3 R2, P0, R2, R0, RZ ;  /* 0x0000000002027210 */ /* 0x000fca0007f1e0ff */
[----:B------:R-:W-:Y:S01]  /*179d0*/  IMAD.X R3, RZ, RZ, R3, P0 ;  /* 0x000000ffff037224 */ /* 0x000fe200000e0603 */
[----:B------:R-:W-:Y:S01]  /*179e0*/  ISETP.LT.OR P0, PT, R8, 0x1, P4 ;  /* 0x000000010800780c */ /* 0x000fe20002701670 */
[----:B------:R-:W-:-:S12]  /*179f0*/  IMAD.MOV.U32 R13, RZ, RZ, R18 ;  /* 0x000000ffff0d7224 */ /* 0x000fd800078e0012 */
        /* <DEDUP_REMOVED lines=9> */
[----:B------:R0:W-:Y:S02]  /*17a90*/  LDGSTS.E.BYPASS.LTC128B.128 [R7+0x7c00], desc[UR36][R2.64+0x180], !P0 ;  /* 0x07c0018002077fae */ /* 0x0001e4000c101d64 */
[----:B0-----:R-:W-:-:S07]  /*17aa0*/  IMAD.MOV.U32 R3, RZ, RZ, R14 ;  /* 0x000000ffff037224 */ /* 0x001fce00078e000e */
[----:B------:R-:W-:Y:S05]  /*17ab0*/  WARPSYNC.COLLECTIVE R15, `(.L_x_367) ;  /* 0x000000000f087348 */ /* 0x000fea0003c00000 */
[----:B------:R0:W1:Y:S02]  /*17ac0*/  SHFL.IDX P6, R14, R13, R12, R11 ;  /* 0x0000000c0d0e7389 */ /* 0x00006400000c000b */
[----:B01----:R-:W-:Y:S01]  /*17ad0*/  ENDCOLLECTIVE ;  /* 0x000000000000791b */ /* 0x003fe20003800000 */
.L_x_367:
[----:B------:R-:W-:Y:S02]  /*17ae0*/  IMAD.MOV.U32 R13, RZ, RZ, R24 ;  /* 0x000000ffff0d7224 */ /* 0x000fe400078e0018 */
[----:B------:R-:W-:Y:S02]  /*17af0*/  IMAD.MOV.U32 R12, RZ, RZ, 0x2 ;  /* 0x00000002ff0c7424 */ /* 0x000fe400078e00ff */
[----:B------:R-:W-:-:S07]  /*17b00*/  IMAD.MOV.U32 R2, RZ, RZ, R14 ;  /* 0x000000ffff027224 */ /* 0x000fce00078e000e */
[----:B------:R-:W-:Y:S05]  /*17b10*/  WARPSYNC.COLLECTIVE R15, `(.L_x_368) ;  /* 0x000000000f087348 */ /* 0x000fea0003c00000 */
[----:B------:R0:W1:Y:S02]  /*17b20*/  SHFL.IDX P6, R14, R13, R12, R11 ;  /* 0x0000000c0d0e7389 */ /* 0x00006400000c000b */
[----:B01----:R-:W-:Y:S01]  /*17b30*/  ENDCOLLECTIVE ;  /* 0x000000000000791b */ /* 0x003fe20003800000 */
.L_x_368:
        /* <DEDUP_REMOVED lines=18> */
.L_x_369:
[----:B------:R-:W-:Y:S02]  /*17c60*/  IMAD.MOV.U32 R13, RZ, RZ, R24 ;  /* 0x000000ffff0d7224 */ /* 0x000fe400078e0018 */
[----:B------:R-:W-:Y:S02]  /*17c70*/  IMAD.MOV.U32 R12, RZ, RZ, 0x3 ;  /* 0x00000003ff0c7424 */ /* 0x000fe400078e00ff */
[----:B------:R-:W-:-:S07]  /*17c80*/  IMAD.MOV.U32 R2, RZ, RZ, R14 ;  /* 0x000000ffff027224 */ /* 0x000fce00078e000e */
[----:B------:R-:W-:Y:S05]  /*17c90*/  WARPSYNC.COLLECTIVE R15, `(.L_x_370) ;  /* 0x000000000f087348 */ /* 0x000fea0003c00000 */
[----:B------:R0:W1:Y:S02]  /*17ca0*/  SHFL.IDX P6, R14, R13, R12, R11 ;  /* 0x0000000c0d0e7389 */ /* 0x00006400000c000b */
[----:B01----:R-:W-:Y:S01]  /*17cb0*/  ENDCOLLECTIVE ;  /* 0x000000000000791b */ /* 0x003fe20003800000 */
.L_x_370:
        /* <DEDUP_REMOVED lines=18> */
.L_x_371:
[----:B------:R-:W-:Y:S02]  /*17de0*/  IMAD.MOV.U32 R13, RZ, RZ, R24 ;  /* 0x000000ffff0d7224 */ /* 0x000fe400078e0018 */
[----:B------:R-:W-:Y:S02]  /*17df0*/  IMAD.MOV.U32 R12, RZ, RZ, 0x4 ;  /* 0x00000004ff0c7424 */ /* 0x000fe400078e00ff */
[----:B------:R-:W-:-:S07]  /*17e00*/  IMAD.MOV.U32 R2, RZ, RZ, R14 ;  /* 0x000000ffff027224 */ /* 0x000fce00078e000e */
[----:B------:R-:W-:Y:S05]  /*17e10*/  WARPSYNC.COLLECTIVE R15, `(.L_x_372) ;  /* 0x000000000f087348 */ /* 0x000fea0003c00000 */
[----:B------:R0:W1:Y:S02]  /*17e20*/  SHFL.IDX P6, R14, R13, R12, R11 ;  /* 0x0000000c0d0e7389 */ /* 0x00006400000c000b */
[----:B01----:R-:W-:Y:S01]  /*17e30*/  ENDCOLLECTIVE ;  /* 0x000000000000791b */ /* 0x003fe20003800000 */
.L_x_372:
[----:B------:R-:W-:-:S05]  /*17e40*/  IADD3 R2, P0, R2, R0, RZ ;  /* 0x0000000002027210 */ /* 0x000fca0007f1e0ff */
[----:B------:R-:W-:Y:S01]  /*17e50*/  IMAD.X R3, RZ, RZ, R3, P0 ;  /* 0x000000ffff037224 */ /* 0x000fe200000e0603 */
[----:B------:R-:W-:Y:S01]  /*17e60*/  ISETP.LT.OR P0, PT, R8, 0x31, P4 ;  /* 0x000000310800780c */ /* 0x000fe20002701670 */
[----:B------:R-:W-:-:S12]  /*17e70*/  IMAD.MOV.U32 R13, RZ, RZ, R18 ;  /* 0x000000ffff0d7224 */ /* 0x000fd800078e0012 */
[----:B------:R-:W-:Y:S01]  /*17e80*/  @!PT LDS RZ, [RZ] ;  /* 0x00000000fffff984 */ /* 0x000fe20000000800 */
[----:B------:R-:W-:Y:S01]  /*17e90*/  @!PT LDS RZ, [RZ] ;  /* 0x00000000fffff984 */ /* 0x000fe20000000800 */
[----:B------:R-:W-:Y:S01]  /*17ea0*/  @!PT LDS RZ, [RZ] ;  /* 0x00000000fffff984 */ /* 0x000fe20000000800 */
[----:B------:R0:W-:Y:S01]  /*17eb0*/  LDGSTS.E.BYPASS.LTC128B.128 [R7+0x1c00], desc[UR36][R2.64], !P0 ;  /* 0x01c0000002077fae */ /* 0x0001e2000c101d64 */
[----:B------:R-:W-:Y:S01]  /*17ec0*/  ISETP.LT.OR P0, PT, R8, 0x31, P3 ;  /* 0x000000310800780c */ /* 0x000fe20001f01670 */
[----:B------:R-:W-:-:S12]  /*17ed0*/  IMAD.MOV.U32 R24, RZ, RZ, R14 ;  /* 0x000000ffff187224 */ /* 0x000fd800078e000e */
[----:B0-----:R-:W-:Y:S05]  /*17ee0*/  WARPSYNC.COLLECTIVE R15, `(.L_x_373) ;  /* 0x000000000f087348 */ /* 0x001fea0003c00000 */
[----:B------:R1:W2:Y:S02]  /*17ef0*/  SHFL.IDX P6, R14, R13, R12, R11 ;  /* 0x0000000c0d0e7389 */ /* 0x0002a400000c000b */
[----:B012---:R-:W-:Y:S01]  /*17f00*/  ENDCOLLECTIVE ;  /* 0x000000000000791b */ /* 0x007fe20003800000 */
.L_x_373:
        /* <DEDUP_REMOVED lines=8> */
[----:B------:R-:W-:Y:S05]  /*17f90*/  BRA `(.L_x_374) ;  /* 0xffffffc000447947 */ /* 0x000fea000383ffff */
.L_x_285:
[----:B0-----:R0:W3:Y:S02]  /*17fa0*/  SYNCS.PHASECHK.TRANS64.TRYWAIT P0, [R4+URZ+0x38860], R3 ;  /* 0x03886003040075a7 */ /* 0x0010e4000800017f */
[----:B---3--:R-:W-:Y:S05]  /*17fb0*/  @!P0 NANOSLEEP.SYNCS 0x989680 ;  /* 0x009896800000895d */ /* 0x008fea0003900000 */
[----:B------:R-:W3:Y:S02]  /*17fc0*/  @!P0 SYNCS.PHASECHK.TRANS64 P0, [R4+URZ+0x38860], R3 ;  /* 0x03886003040085a7 */ /* 0x000ee4000800007f */
[----:B---3--:R-:W-:Y:S05]  /*17fd0*/  @!P0 BRA `(.L_x_285) ;  /* 0xfffffffc00f08947 */ /* 0x008fea000383ffff */
[----:B------:R-:W-:Y:S05]  /*17fe0*/  BRA `(.L_x_375) ;  /* 0xffffffc400687947 */ /* 0x000fea000383ffff */
.L_x_286:
[----:B------:R-:W-:Y:S01]  /*17ff0*/  BSSY B0, `(.L_x_376) ;  /* 0x0000008000007945 */ /* 0x000fe20003800000 */
[----:B------:R-:W-:Y:S02]  /*18000*/  IMAD.MOV.U32 R13, RZ, RZ, R24 ;  /* 0x000000ffff0d7224 */ /* 0x000fe400078e0018 */
[----:B------:R-:W-:Y:S02]  /*18010*/  IMAD.MOV.U32 R12, RZ, RZ, RZ ;  /* 0x000000ffff0c7224 */ /* 0x000fe400078e00ff */
[----:B------:R-:W-:Y:S02]  /*18020*/  IMAD.MOV.U32 R11, RZ, RZ, 0x181f ;  /* 0x0000181fff0b7424 */ /* 0x000fe400078e00ff */
[----:B------:R-:W-:-:S07]  /*18030*/  IMAD.MOV.U32 R15, RZ, RZ, -0x1 ;  /* 0xffffffffff0f7424 */ /* 0x000fce00078e00ff */
[----:B01----:R-:W-:Y:S05]  /*18040*/  WARPSYNC.COLLECTIVE R15, `(.L_x_377) ;  /* 0x000000000f087348 */ /* 0x003fea0003c00000 */
[----:B-1----:R1:W2:Y:S02]  /*18050*/  SHFL.IDX P6, R14, R13, R12, R11 ;  /* 0x0000000c0d0e7389 */ /* 0x0022a400000c000b */
[----:B012---:R-:W-:Y:S01]  /*18060*/  ENDCOLLECTIVE ;  /* 0x000000000000791b */ /* 0x007fe20003800000 */
.L_x_377:
[----:B------:R-:W-:Y:S05]  /*18070*/  BSYNC B0 ;  /* 0x0000000000007941 */ /* 0x000fea0003800000 */
.L_x_376:
[----:B------:R-:W-:Y:S02]  /*18080*/  IMAD.MOV.U32 R13, RZ, RZ, R18 ;  /* 0x000000ffff0d7224 */ /* 0x000fe400078e0012 */
[----:B------:R-:W-:Y:S02]  /*18090*/  IMAD.MOV.U32 R12, RZ, RZ, RZ ;  /* 0x000000ffff0c7224 */ /* 0x000fe400078e00ff */
[----:B------:R-:W-:Y:S02]  /*180a0*/  IMAD.MOV.U32 R11, RZ, RZ, 0x181f ;  /* 0x0000181fff0b7424 */ /* 0x000fe400078e00ff */
[----:B------:R-:W-:Y:S02]  /*180b0*/  IMAD.MOV.U32 R15, RZ, RZ, -0x1 ;  /* 0xffffffffff0f7424 */ /* 0x000fe400078e00ff */
[----:B------:R-:W-:Y:S02]  /*180c0*/  IMAD.MOV.U32 R3, RZ, RZ, R14 ;  /* 0x000000ffff037224 */ /* 0x000fe400078e000e */
[----:B------:R-:W-:-:S07]  /*180d0*/  IMAD.SHL.U32 R8, R32, 0x2, RZ ;  /* 0x0000000220087824 */ /* 0x000fce00078e00ff */
[----:B------:R-:W-:Y:S05]  /*180e0*/  WARPSYNC.COLLECTIVE R15, `(.L_x_378) ;  /* 0x000000000f087348 */ /* 0x000fea0003c00000 */
[----:B------:R0:W1:Y:S02]  /*180f0*/  SHFL.IDX P6, R14, R13, R12, R11 ;  /* 0x0000000c0d0e7389 */ /* 0x00006400000c000b */
[----:B01----:R-:W-:Y:S01]  /*18100*/  ENDCOLLECTIVE ;  /* 0x000000000000791b */ /* 0x003fe20003800000 */
.L_x_378:
[----:B------:R-:W-:Y:S01]  /*18110*/  ULDC UR4, c[0x0][0x2f4] ;  /* 0x0000bd0000047ab9 */ /* 0x000fe20000000800 */
[----:B------:R-:W-:Y:S01]  /*18120*/  IMAD R0, R7, 0x2, R22 ;  /* 0x0000000207007824 */ /* 0x000fe200078e0216 */
[----:B------:R-:W-:Y:S02]  /*18130*/  ISETP.GE.AND P3, PT, R32, UR4, PT ;  /* 0x0000000420007c0c */ /* 0x000fe4000bf66270 */
[----:B------:R-:W-:Y:S02]  /*18140*/  ISETP.GE.AND P2, PT, R37, UR4, PT ;  /* 0x0000000425007c0c */ /* 0x000fe4000bf46270 */
[----:B------:R-:W-:Y:S02]  /*18150*/  ISETP.LT.OR P4, PT, R5, 0x1, P3 ;  /* 0x000000010500780c */ /* 0x000fe40001f81670 */
[----:B------:R-:W-:Y:S01]  /*18160*/  ISETP.GE.AND P1, PT, R36, UR4, PT ;  /* 0x0000000424007c0c */ /* 0x000fe2000bf26270 */
[----:B------:R-:W-:Y:S02]  /*18170*/  IMAD.MOV.U32 R13, RZ, RZ, R24 ;  /* 0x000000ffff0d7224 */ /* 0x000fe400078e0018 */
[----:B------:R-:W-:Y:S01]  /*18180*/  IMAD.MOV.U32 R12, RZ, RZ, 0x1 ;  /* 0x00000001ff0c7424 */ /* 0x000fe200078e00ff */
[----:B------:R-:W-:-:S05]  /*18190*/  IADD3 R2, P0, R14, R8, RZ ;  /* 0x000000080e027210 */ /* 0x000fca0007f1e0ff */
[----:B------:R-:W-:Y:S01]  /*181a0*/  IMAD.X R3, RZ, RZ, R3, P0 ;  /* 0x000000ffff037224 */ /* 0x000fe200000e0603 */
[----:B------:R-:W-:-:S04]  /*181b0*/  ISETP.LT.OR P0, PT, R5, 0x1, P2 ;  /* 0x000000010500780c */ /* 0x000fc80001701670 */
[----:B------:R-:W-:Y:S01]  /*181c0*/  @!PT LDS RZ, [RZ] ;  /* 0x00000000fffff984 */ /* 0x000fe20000000800 */
[----:B------:R-:W-:Y:S01]  /*181d0*/  @!PT LDS RZ, [RZ] ;  /* 0x00000000fffff984 */ /* 0x000fe20000000800 */
[----:B------:R-:W-:Y:S01]  /*181e0*/  @!PT LDS RZ, [RZ] ;  /* 0x00000000fffff984 */ /* 0x000fe20000000800 */
[----:B------:R0:W-:Y:S01]  /*181f0*/  LDGSTS.E.BYPASS.LTC128B.128 [R0+0x400], desc[UR36][R2.64], !P4 ;  /* 0x0040000002007fae */ /* 0x0001e2000e101d64 */
[----:B------:R-:W-:-:S08]  /*18200*/  ISETP.LT.OR P4, PT, R5, 0x1, P1 ;  /* 0x000000010500780c */ /* 0x000fd00000f81670 */
[----:B------:R0:W-:Y:S01]  /*18210*/  LDGSTS.E.BYPASS.LTC128B.128 [R0+0x2c00], desc[UR36][R2.64+0x80], !P0 ;  /* 0x02c0008002007fae */ /* 0x0001e2000c101d64 */
[----:B------:R-:W-:-:S13]  /*18220*/  ISETP.GE.AND P0, PT, R34, UR4, PT ;  /* 0x0000000422007c0c */ /* 0x000fda000bf06270 */
[----:B0-----:R-:W-:Y:S05]  /*18230*/  WARPSYNC.COLLECTIVE R15, `(.L_x_379) ;  /* 0x000000000f087348 */ /* 0x001fea0003c00000 */
[----:B------:R1:W2:Y:S02]  /*18240*/  SHFL.IDX P6, R14, R13, R12, R11 ;  /* 0x0000000c0d0e7389 */ /* 0x0002a400000c000b */
[----:B012---:R-:W-:Y:S01]  /*18250*/  ENDCOLLECTIVE ;  /* 0x000000000000791b */ /* 0x007fe20003800000 */
.L_x_379:
[----:B------:R-:W-:Y:S01]  /*18260*/  @!PT LDS RZ, [RZ] ;  /* 0x00000000fffff984 */ /* 0x000fe20000000800 */
[----:B------:R-:W-:Y:S01]  /*18270*/  @!PT LDS RZ, [RZ] ;  /* 0x00000000fffff984 */ /* 0x000fe20000000800 */
[----:B------:R-:W-:Y:S01]  /*18280*/  @!PT LDS RZ, [RZ] ;  /* 0x00000000fffff984 */ /* 0x000fe20000000800 */
[----:B------:R0:W-:Y:S01]  /*18290*/  LDGSTS.E.BYPASS.LTC128B.128 [R0+0x5400], desc[UR36][R2.64+0x100], !P4 ;  /* 0x0540010002007fae */ /* 0x0001e2000e101d64 */
[----:B------:R-:W-:Y:S02]  /*182a0*/  ISETP.LT.OR P4, PT, R5, 0x1, P0 ;  /* 0x000000010500780c */ /* 0x000fe40000781670 */
[----:B------:R-:W-:-:S11]  /*182b0*/  MOV R13, R18 ;  /* 0x00000012000d7202 */ /* 0x000fd60000000f00 */
[----:B------:R0:W-:Y:S01]  /*182c0*/  LDGSTS.E.BYPASS.LTC128B.128 [R0+0x7c00], desc[UR36][R2.64+0x180], !P4 ;  /* 0x07c0018002007fae */ /* 0x0001e2000e101d64 */
[----:B------:R-:W-:-:S07]  /*182d0*/  IMAD.MOV.U32 R7, RZ, RZ, R14 ;  /* 0x000000ffff077224 */ /* 0x000fce00078e000e */
[----:B0-----:R-:W-:Y:S05]  /*182e0*/  WARPSYNC.COLLECTIVE R15, `(.L_x_380) ;  /* 0x000000000f087348 */ /* 0x001fea0003c00000 */
[----:B------:R1:W2:Y:S02]  /*182f0*/  SHFL.IDX P6, R14, R13, R12, R11 ;  /* 0x0000000c0d0e7389 */ /* 0x0002a400000c000b */
[----:B012---:R-:W-:Y:S01]  /*18300*/  ENDCOLLECTIVE ;  /* 0x000000000000791b */ /* 0x007fe20003800000 */
.L_x_380:
[----:B------:R-:W-:Y:S02]  /*18310*/  IMAD.MOV.U32 R13, RZ, RZ, R24 ;  /* 0x000000ffff0d7224 */ /* 0x000fe400078e0018 */
[----:B------:R-:W-:Y:S01]  /*18320*/  IMAD.MOV.U32 R12, RZ, RZ, 0x2 ;  /* 0x00000002ff0c7424 */ /* 0x000fe200078e00ff */
[----:B------:R-:W-:-:S13]  /*18330*/  IADD3 R2, P4, R14, R8, RZ ;  /* 0x000000080e027210 */ /* 0x000fda0007f9e0ff */
[----:B------:R-:W-:Y:S05]  /*18340*/  WARPSYNC.COLLECTIVE R15, `(.L_x_381) ;  /* 0x000000000f087348 */ /* 0x000fea0003c00000 */
[----:B------:R0:W1:Y:S02]  /*18350*/  SHFL.IDX P6, R14, R13, R12, R11 ;  /* 0x0000000c0d0e7389 */ /* 0x00006400000c000b */
[----:B01----:R-:W-:Y:S01]  /*18360*/  ENDCOLLECTIVE ;  /* 0x000000000000791b */ /* 0x003fe20003800000 */
.L_x_381:
        /* <DEDUP_REMOVED lines=12> */
.L_x_382:
[----:B------:R-:W-:Y:S01]  /*18430*/  @!PT LDS RZ, [RZ] ;  /* 0x00000000fffff984 */ /* 0x000fe20000000800 */
[----:B------:R-:W-:Y:S01]  /*18440*/  @!PT LDS RZ, [RZ] ;  /* 0x00000000fffff984 */ /* 0x000fe20000000800 */
[----:B------:R-:W-:Y:S01]  /*18450*/  @!PT LDS RZ, [RZ] ;  /* 0x00000000fffff984 */ /* 0x000fe20000000800 */
[----:B------:R-:W-:Y:S01]  /*18460*/  LDGSTS.E.BYPASS.LTC128B.128 [R0+0x3400], desc[UR36][R2.64+0x80], !P4 ;  /* 0x0340008002007fae */ /* 0x000fe2000e101d64 */
[----:B------:R-:W-:Y:S01]  /*18470*/  ISETP.LT.OR P4, PT, R5, 0x11, P1 ;  /* 0x000000110500780c */ /* 0x000fe20000f81670 */
[----:B------:R-:W-:Y:S02]  /*18480*/  IMAD.MOV.U32 R13, RZ, RZ, R24 ;  /* 0x000000ffff0d7224 */ /* 0x000fe400078e0018 */
[----:B------:R-:W-:-:S10]  /*18490*/  IMAD.MOV.U32 R12, RZ, RZ, 0x3 ;  /* 0x00000003ff0c7424 */ /* 0x000fd400078e00ff */
[----:B------:R-:W-:Y:S01]  /*184a0*/  LDGSTS.E.BYPASS.LTC128B.128 [R0+0x5c00], desc[UR36][R2.64+0x100], !P4 ;  /* 0x05c0010002007fae */ /* 0x000fe2000e101d64 */
[----:B------:R-:W-:-:S13]  /*184b0*/  ISETP.LT.OR P4, PT, R5, 0x11, P0 ;  /* 0x000000110500780c */ /* 0x000fda0000781670 */
[----:B------:R0:W-:Y:S02]  /*184c0*/  LDGSTS.E.BYPASS.LTC128B.128 [R0+0x8400], desc[UR36][R2.64+0x180], !P4 ;  /* 0x0840018002007fae */ /* 0x0001e4000e101d64 */
[----:B0-----:R-:W-:-:S13]  /*184d0*/  IADD3 R2, P4, R14, R8, RZ ;  /* 0x000000080e027210 */ /* 0x001fda0007f9e0ff */
[----:B------:R-:W-:Y:S05]  /*184e0*/  WARPSYNC.COLLECTIVE R15, `(.L_x_383) ;  /* 0x000000000f087348 */ /* 0x000fea0003c00000 */
[----:B------:R0:W1:Y:S02]  /*184f0*/  SHFL.IDX P6, R14, R13, R12, R11 ;  /* 0x0000000c0d0e7389 */ /* 0x00006400000c000b */
[----:B01----:R-:W-:Y:S01]  /*18500*/  ENDCOLLECTIVE ;  /* 0x000000000000791b */ /* 0x003fe20003800000 */
.L_x_383:
        /* <DEDUP_REMOVED lines=12> */
.L_x_384:
        /* <DEDUP_REMOVED lines=14> */
.L_x_385:
        /* <DEDUP_REMOVED lines=12> */
.L_x_386:
        /* <DEDUP_REMOVED lines=9> */
.L_x_291:
        /* <DEDUP_REMOVED lines=8> */
.L_x_389:
[----:B------:R-:W-:Y:S05]  /*18880*/  BSYNC B0 ;  /* 0x0000000000007941 */ /* 0x000fea0003800000 */
.L_x_388:
[----:B------:R-:W-:Y:S02]  /*18890*/  IMAD.MOV.U32 R13, RZ, RZ, R16 ;  /* 0x000000ffff0d7224 */ /* 0x000fe400078e0010 */
[----:B------:R-:W-:Y:S02]  /*188a0*/  IMAD.MOV.U32 R12, RZ, RZ, 0x1 ;  /* 0x00000001ff0c7424 */ /* 0x000fe400078e00ff */
[----:B------:R-:W-:Y:S02]  /*188b0*/  IMAD.MOV.U32 R11, RZ, RZ, 0x1f ;  /* 0x0000001fff0b7424 */ /* 0x000fe400078e00ff */
[----:B------:R-:W-:Y:S02]  /*188c0*/  IMAD.MOV.U32 R15, RZ, RZ, -0x1 ;  /* 0xffffffffff0f7424 */ /* 0x000fe400078e00ff */
[----:B------:R-:W-:Y:S02]  /*188d0*/  IMAD.IADD R7, R19, 0x1, R9 ;  /* 0x0000000113077824 */ /* 0x000fe400078e0209 */
[----:B------:R-:W-:-:S07]  /*188e0*/  IMAD.MOV.U32 R0, RZ, RZ, R14 ;  /* 0x000000ffff007224 */ /* 0x000fce00078e000e */
[----:B------:R-:W-:Y:S05]  /*188f0*/  WARPSYNC.COLLECTIVE R15, `(.L_x_390) ;  /* 0x000000000f087348 */ /* 0x000fea0003c00000 */
[----:B------:R0:W1:Y:S02]  /*18900*/  SHFL.IDX P6, R14, R13, R12, R11 ;  /* 0x0000000c0d0e7389 */ /* 0x00006400000c000b */
[----:B01----:R-:W-:Y:S01]  /*18910*/  ENDCOLLECTIVE ;  /* 0x000000000000791b */ /* 0x003fe20003800000 */
.L_x_390:
[----:B------:R-:W-:Y:S02]  /*18920*/  ULDC UR4, c[0x0][0xc3c] ;  /* 0x00030f0000047ab9 */ /* 0x000fe40000000800 */
[----:B------:R-:W-:-:S13]  /*18930*/  ISETP.GE.OR P1, PT, R7, UR4, !P0 ;  /* 0x0000000407007c0c */ /* 0x000fda000c726670 */
[----:B------:R-:W0:Y:S08]  /*18940*/  @!P1 LDC.64 R2, c[0x0][0xc80] ;  /* 0x00032000ff029b82 */ /* 0x000e300000000a00 */
[----:B------:R-:W1:Y:S01]  /*18950*/  @!P1 LDC.64 R4, c[0x0][0xc78] ;  /* 0x00031e00ff049b82 */ /* 0x000e620000000a00 */
[----:B------:R-:W-:Y:S02]  /*18960*/  IMAD.MOV.U32 R11, RZ, RZ, RZ ;  /* 0x000000ffff0b7224 */ /* 0x000fe400078e00ff */
[----:B------:R-:W-:-:S02]  /*18970*/  IMAD.MOV.U32 R8, RZ, RZ, R14 ;  /* 0x000000ffff087224 */ /* 0x000fc400078e000e */
[----:B0-----:R-:W-:-:S05]  /*18980*/  @!P1 IMAD.WIDE R2, R7, 0x4, R2 ;  /* 0x0000000407029825 */ /* 0x001fca00078e0202 */
[----:B------:R1:W2:Y:S02]  /*18990*/  @!P1 LDG.E R6, desc[UR36][R2.64] ;  /* 0x0000002402069981 */ /* 0x0002a4000c1e1900 */
[----:B-1----:R-:W-:-:S05]  /*189a0*/  @!P1 IMAD.WIDE R2, R7, 0x4, R4 ;  /* 0x0000000407029825 */ /* 0x002fca00078e0204 */
[----:B------:R-:W3:Y:S01]  /*189b0*/  @!P1 LDG.E R5, desc[UR36][R2.64] ;  /* 0x0000002402059981 */ /* 0x000ee2000c1e1900 */
[----:B------:R-:W-:Y:S01]  /*189c0*/  IMAD.MOV.U32 R7, RZ, RZ, RZ ;  /* 0x000000ffff077224 */ /* 0x000fe200078e00ff */
[C---:B------:R-:W-:Y:S01]  /*189d0*/  ISETP.GE.U32.AND P2, PT, R9.reuse, 0x2, PT ;  /* 0x000000020900780c */ /* 0x040fe20003f46070 */
[----:B------:R-:W-:Y:S01]  /*189e0*/  IMAD.MOV.U32 R4, RZ, RZ, RZ ;  /* 0x000000ffff047224 */ /* 0x000fe200078e00ff */
[C---:B------:R-:W-:Y:S02]  /*189f0*/  ISETP.GE.U32.AND P3, PT, R9.reuse, 0x4, PT ;  /* 0x000000040900780c */ /* 0x040fe40003f66070 */
[C---:B------:R-:W-:Y:S02]  /*18a00*/  ISETP.GE.U32.AND P4, PT, R9.reuse, 0x8, PT ;  /* 0x000000080900780c */ /* 0x040fe40003f86070 */
[----:B------:R-:W-:Y:S01]  /*18a10*/  ISETP.GE.U32.AND P5, PT, R9, 0x10, PT ;  /* 0x000000100900780c */ /* 0x000fe20003fa6070 */
[----:B--2---:R-:W-:Y:S02]  /*18a20*/  @!P1 IMAD.MOV.U32 R7, RZ, RZ, R6 ;  /* 0x000000ffff079224 */ /* 0x004fe400078e0006 */
[----:B------:R-:W-:-:S02]  /*18a30*/  IMAD.MOV.U32 R6, RZ, RZ, RZ ;  /* 0x000000ffff067224 */ /* 0x000fc400078e00ff */
[----:B---3--:R-:W-:Y:S01]  /*18a40*/  @!P1 IMAD.MOV.U32 R4, RZ, RZ, R5 ;  /* 0x000000ffff049224 */ /* 0x008fe200078e0005 */
[----:B------:R-:W-:-:S03]  /*18a50*/  ISETP.NE.AND P1, PT, R9, RZ, PT ;  /* 0x000000ff0900720c */ /* 0x000fc60003f25270 */
[----:B------:R-:W-:-:S10]  /*18a60*/  IMAD R13, R4, R7, RZ ;  /* 0x00000007040d7224 */ /* 0x000fd400078e02ff */
[----:B------:R-:W-:Y:S05]  /*18a70*/  WARPSYNC.COLLECTIVE R15, `(.L_x_391) ;  /* 0x000000000f087348 */ /* 0x000fea0003c00000 */
[----:B------:R0:W1:Y:S02]  /*18a80*/  SHFL.UP P6, R14, R13, R12, R11 ;  /* 0x0400000c0d0e7389 */ /* 0x00006400000c000b */
[----:B01----:R-:W-:Y:S01]  /*18a90*/  ENDCOLLECTIVE ;  /* 0x000000000000791b */ /* 0x003fe20003800000 */
.L_x_391:
[----:B------:R-:W-:Y:S01]  /*18aa0*/  IMAD.MOV.U32 R12, RZ, RZ, 0x2 ;  /* 0x00000002ff0c7424 */ /* 0x000fe200078e00ff */
[----:B------:R-:W-:-:S05]  /*18ab0*/  SEL R14, R14, RZ, P1 ;  /* 0x000000ff0e0e7207 */ /* 0x000fca0000800000 */
[----:B------:R-:W-:-:S04]  /*18ac0*/  IMAD.IADD R5, R13, 0x1, R14 ;  /* 0x000000010d057824 */ /* 0x000fc800078e020e */
[----:B------:R-:W-:-:S07]  /*18ad0*/  IMAD.MOV.U32 R13, RZ, RZ, R5 ;  /* 0x000000ffff0d7224 */ /* 0x000fce00078e0005 */
[----:B------:R-:W-:Y:S05]  /*18ae0*/  WARPSYNC.COLLECTIVE R15, `(.L_x_392) ;  /* 0x000000000f087348 */ /* 0x000fea0003c00000 */
[----:B------:R0:W1:Y:S02]  /*18af0*/  SHFL.UP P6, R14, R13, R12, R11 ;  /* 0x0400000c0d0e7389 */ /* 0x00006400000c000b */
[----:B01----:R-:W-:Y:S01]  /*18b00*/  ENDCOLLECTIVE ;  /* 0x000000000000791b */ /* 0x003fe20003800000 */
.L_x_392:
[----:B------:R-:W-:Y:S01]  /*18b10*/  IMAD.MOV.U32 R12, RZ, RZ, 0x4 ;  /* 0x00000004ff0c7424 */ /* 0x000fe200078e00ff */
[----:B------:R-:W-:-:S05]  /*18b20*/  SEL R2, R14, RZ, P2 ;  /* 0x000000ff0e027207 */ /* 0x000fca0001000000 */
[----:B------:R-:W-:-:S04]  /*18b30*/  IMAD.IADD R2, R5, 0x1, R2 ;  /* 0x0000000105027824 */ /* 0x000fc800078e0202 */
[----:B------:R-:W-:-:S07]  /*18b40*/  IMAD.MOV.U32 R13, RZ, RZ, R2 ;  /* 0x000000ffff0d7224 */ /* 0x000fce00078e0002 */
[----:B------:R-:W-:Y:S05]  /*18b50*/  WARPSYNC.COLLECTIVE R15, `(.L_x_393) ;  /* 0x000000000f087348 */ /* 0x000fea0003c00000 */
[----:B------:R0:W1:Y:S02]  /*18b60*/  SHFL.UP P6, R14, R13, R12, R11 ;  /* 0x0400000c0d0e7389 */ /* 0x00006400000c000b */
[----:B01----:R-:W-:Y:S01]  /*18b70*/  ENDCOLLECTIVE ;  /* 0x000000000000791b */ /* 0x003fe20003800000 */
.L_x_393:
[----:B------:R-:W-:Y:S01]  /*18b80*/  IMAD.MOV.U32 R12, RZ, RZ, 0x8 ;  /* 0x00000008ff0c7424 */ /* 0x000fe200078e00ff */
[----:B------:R-:W-:-:S05]  /*18b90*/  SEL R3, R14, RZ, P3 ;  /* 0x000000ff0e037207 */ /* 0x000fca0001800000 */
[----:B------:R-:W-:-:S04]  /*18ba0*/  IMAD.IADD R3, R2, 0x1, R3 ;  /* 0x0000000102037824 */ /* 0x000fc800078e0203 */
[----:B------:R-:W-:-:S07]  /*18bb0*/  IMAD.MOV.U32 R13, RZ, RZ, R3 ;  /* 0x000000ffff0d7224 */ /* 0x000fce00078e0003 */
[----:B------:R-:W-:Y:S05]  /*18bc0*/  WARPSYNC.COLLECTIVE R15, `(.L_x_394) ;  /* 0x000000000f087348 */ /* 0x000fea0003c00000 */
[----:B------:R0:W1:Y:S02]  /*18bd0*/  SHFL.UP P6, R14, R13, R12, R11 ;  /* 0x0400000c0d0e7389 */ /* 0x00006400000c000b */
[----:B01----:R-:W-:Y:S01]  /*18be0*/  ENDCOLLECTIVE ;  /* 0x000000000000791b */ /* 0x003fe20003800000 */
.L_x_394:
[----:B------:R-:W-:Y:S01]  /*18bf0*/  IMAD.MOV.U32 R12, RZ, RZ, 0x10 ;  /* 0x00000010ff0c7424 */ /* 0x000fe200078e00ff */
[----:B------:R-:W-:-:S05]  /*18c00*/  SEL R14, R14, RZ, P4 ;  /* 0x000000ff0e0e7207 */ /* 0x000fca0002000000 */
[----:B------:R-:W-:-:S04]  /*18c10*/  IMAD.IADD R5, R3, 0x1, R14 ;  /* 0x0000000103057824 */ /* 0x000fc800078e020e */
[----:B------:R-:W-:-:S07]  /*18c20*/  IMAD.MOV.U32 R13, RZ, RZ, R5 ;  /* 0x000000ffff0d7224 */ /* 0x000fce00078e0005 */
[----:B------:R-:W-:Y:S05]  /*18c30*/  WARPSYNC.COLLECTIVE R15, `(.L_x_395) ;  /* 0x000000000f087348 */ /* 0x000fea0003c00000 */
[----:B------:R0:W1:Y:S02]  /*18c40*/  SHFL.UP P6, R14, R13, R12, R11 ;  /* 0x0400000c0d0e7389 */ /* 0x00006400000c000b */
[----:B01----:R-:W-:Y:S01]  /*18c50*/  ENDCOLLECTIVE ;  /* 0x000000000000791b */ /* 0x003fe20003800000 */
.L_x_395:
[----:B------:R-:W-:Y:S02]  /*18c60*/  IMAD.MOV.U32 R12, RZ, RZ, 0x1f ;  /* 0x0000001fff0c7424 */ /* 0x000fe400078e00ff */
[----:B------:R-:W-:Y:S01]  /*18c70*/  IMAD.MOV.U32 R11, RZ, RZ, 0x1f ;  /* 0x0000001fff0b7424 */ /* 0x000fe200078e00ff */
[----:B------:R-:W-:-:S04]  /*18c80*/  SEL R2, R14, RZ, P5 ;  /* 0x000000ff0e027207 */ /* 0x000fc80002800000 */
[----:B------:R-:W-:-:S05]  /*18c90*/  IADD3 R2, R5, R2, RZ ;  /* 0x0000000205027210 */ /* 0x000fca0007ffe0ff */
[----:B------:R-:W-:-:S07]  /*18ca0*/  IMAD.MOV.U32 R13, RZ, RZ, R2 ;  /* 0x000000ffff0d7224 */ /* 0x000fce00078e0002 */
[----:B------:R-:W-:Y:S05]  /*18cb0*/  WARPSYNC.COLLECTIVE R15, `(.L_x_396) ;  /* 0x000000000f087348 */ /* 0x000fea0003c00000 */
[----:B------:R0:W1:Y:S02]  /*18cc0*/  SHFL.IDX P6, R14, R13, R12, R11 ;  /* 0x0000000c0d0e7389 */ /* 0x00006400000c000b */
[----:B01----:R-:W-:Y:S01]  /*18cd0*/  ENDCOLLECTIVE ;  /* 0x000000000000791b */ /* 0x003fe20003800000 */
.L_x_396:
[----:B------:R-:W-:Y:S05]  /*18ce0*/  BRA `(.L_x_397) ;  /* 0xffffffc000847947 */ /* 0x000fea000383ffff */
.L_x_294:
[----:B------:R-:W-:Y:S01]  /*18cf0*/  BSSY B0, `(.L_x_398) ;  /* 0x0000007000007945 */ /* 0x000fe20003800000 */
[----:B------:R-:W-:Y:S02]  /*18d00*/  IMAD.MOV.U32 R12, RZ, RZ, 0x1 ;  /* 0x00000001ff0c7424 */ /* 0x000fe400078e00ff */
[----:B------:R-:W-:Y:S02]  /*18d10*/  IMAD.MOV.U32 R11, RZ, RZ, RZ ;  /* 0x000000ffff0b7224 */ /* 0x000fe400078e00ff */
[----:B------:R-:W-:-:S07]  /*18d20*/  IMAD.MOV.U32 R15, RZ, RZ, -0x1 ;  /* 0xffffffffff0f7424 */ /* 0x000fce00078e00ff */
[----:B------:R-:W-:Y:S05]  /*18d30*/  WARPSYNC.COLLECTIVE R15, `(.L_x_399) ;  /* 0x000000000f087348 */ /* 0x000fea0003c00000 */
[----:B------:R0:W1:Y:S02]  /*18d40*/  SHFL.UP P6, R14, R13, R12, R11 ;  /* 0x0400000c0d0e7389 */ /* 0x00006400000c000b */
[----:B01----:R-:W-:Y:S01]  /*18d50*/  ENDCOLLECTIVE ;  /* 0x000000000000791b */ /* 0x003fe20003800000 */
.L_x_399:
[----:B------:R-:W-:Y:S05]  /*18d60*/  BSYNC B0 ;  /* 0x0000000000007941 */ /* 0x000fea0003800000 */
.L_x_398:
[----:B------:R-:W-:Y:S01]  /*18d70*/  SEL R14, R14, RZ, P1 ;  /* 0x000000ff0e0e7207 */ /* 0x000fe20000800000 */
[----:B------:R-:W-:Y:S02]  /*18d80*/  IMAD.MOV.U32 R12, RZ, RZ, 0x2 ;  /* 0x00000002ff0c7424 */ /* 0x000fe400078e00ff */
[----:B------:R-:W-:Y:S02]  /*18d90*/  IMAD.MOV.U32 R11, RZ, RZ, RZ ;  /* 0x000000ffff0b7224 */ /* 0x000fe400078e00ff */
[----:B------:R-:W-:Y:S02]  /*18da0*/  IMAD.IADD R13, R13, 0x1, R14 ;  /* 0x000000010d0d7824 */ /* 0x000fe400078e020e */
[----:B------:R-:W-:-:S07]  /*18db0*/  IMAD.MOV.U32 R15, RZ, RZ, -0x1 ;  /* 0xffffffffff0f7424 */ /* 0x000fce00078e00ff */
[----:B------:R-:W-:Y:S05]  /*18dc0*/  WARPSYNC.COLLECTIVE R15, `(.L_x_400) ;  /* 0x000000000f087348 */ /* 0x000fea0003c00000 */
[----:B------:R0:W1:Y:S02]  /*18dd0*/  SHFL.UP P6, R14, R13, R12, R11 ;  /* 0x0400000c0d0e7389 */ /* 0x00006400000c000b */
[----:B01----:R-:W-:Y:S01]  /*18de0*/  ENDCOLLECTIVE ;  /* 0x000000000000791b */ /* 0x003fe20003800000 */
.L_x_400:
[----:B------:R-:W-:Y:S01]  /*18df0*/  IMAD.MOV.U32 R12, RZ, RZ, 0x4 ;  /* 0x00000004ff0c7424 */ /* 0x000fe200078e00ff */
[----:B------:R-:W-:-:S05]  /*18e00*/  SEL R2, R14, RZ, P2 ;  /* 0x000000ff0e027207 */ /* 0x000fca0001000000 */
[----:B------:R-:W-:-:S04]  /*18e10*/  IMAD.IADD R2, R13, 0x1, R2 ;  /* 0x000000010d027824 */ /* 0x000fc800078e0202 */
[----:B------:R-:W-:-:S07]  /*18e20*/  IMAD.MOV.U32 R13, RZ, RZ, R2 ;  /* 0x000000ffff0d7224 */ /* 0x000fce00078e0002 */
[----:B------:R-:W-:Y:S05]  /*18e30*/  WARPSYNC.COLLECTIVE R15, `(.L_x_401) ;  /* 0x000000000f087348 */ /* 0x000fea0003c00000 */
[----:B------:R0:W1:Y:S02]  /*18e40*/  SHFL.UP P6, R14, R13, R12, R11 ;  /* 0x0400000c0d0e7389 */ /* 0x00006400000c000b */
[----:B01----:R-:W-:Y:S01]  /*18e50*/  ENDCOLLECTIVE ;  /* 0x000000000000791b */ /* 0x003fe20003800000 */
.L_x_401:
[----:B------:R-:W-:Y:S01]  /*18e60*/  IMAD.MOV.U32 R12, RZ, RZ, 0x8 ;  /* 0x00000008ff0c7424 */ /* 0x000fe200078e00ff */
[----:B------:R-:W-:-:S05]  /*18e70*/  SEL R3, R14, RZ, P3 ;  /* 0x000000ff0e037207 */ /* 0x000fca0001800000 */
[----:B------:R-:W-:-:S04]  /*18e80*/  IMAD.IADD R3, R2, 0x1, R3 ;  /* 0x0000000102037824 */ /* 0x000fc800078e0203 */
[----:B------:R-:W-:-:S07]  /*18e90*/  IMAD.MOV.U32 R13, RZ, RZ, R3 ;  /* 0x000000ffff0d7224 */ /* 0x000fce00078e0003 */
[----:B------:R-:W-:Y:S05]  /*18ea0*/  WARPSYNC.COLLECTIVE R15, `(.L_x_402) ;  /* 0x000000000f087348 */ /* 0x000fea0003c00000 */
[----:B------:R0:W1:Y:S02]  /*18eb0*/  SHFL.UP P6, R14, R13, R12, R11 ;  /* 0x0400000c0d0e7389 */ /* 0x00006400000c000b */
[----:B01----:R-:W-:Y:S01]  /*18ec0*/  ENDCOLLECTIVE ;  /* 0x000000000000791b */ /* 0x003fe20003800000 */
.L_x_402:
[----:B------:R-:W-:Y:S01]  /*18ed0*/  IMAD.MOV.U32 R12, RZ, RZ, 0x10 ;  /* 0x00000010ff0c7424 */ /* 0x000fe200078e00ff */
[----:B------:R-:W-:-:S05]  /*18ee0*/  SEL R14, R14, RZ, P4 ;  /* 0x000000ff0e0e7207 */ /* 0x000fca0002000000 */
[----:B------:R-:W-:-:S04]  /*18ef0*/  IMAD.IADD R5, R3, 0x1, R14 ;  /* 0x0000000103057824 */ /* 0x000fc800078e020e */
[----:B------:R-:W-:-:S07]  /*18f00*/  IMAD.MOV.U32 R13, RZ, RZ, R5 ;  /* 0x000000ffff0d7224 */ /* 0x000fce00078e0005 */
[----:B------:R-:W-:Y:S05]  /*18f10*/  WARPSYNC.COLLECTIVE R15, `(.L_x_403) ;  /* 0x000000000f087348 */ /* 0x000fea0003c00000 */
[----:B------:R0:W1:Y:S02]  /*18f20*/  SHFL.UP P6, R14, R13, R12, R11 ;  /* 0x0400000c0d0e7389 */ /* 0x00006400000c000b */
[----:B01----:R-:W-:Y:S01]  /*18f30*/  ENDCOLLECTIVE ;  /* 0x000000000000791b */ /* 0x003fe20003800000 */
.L_x_403:
[----:B------:R-:W-:Y:S02]  /*18f40*/  IMAD.MOV.U32 R12, RZ, RZ, 0x1f ;  /* 0x0000001fff0c7424 */ /* 0x000fe400078e00ff */
[----:B------:R-:W-:Y:S01]  /*18f50*/  IMAD.MOV.U32 R11, RZ, RZ, 0x1f ;  /* 0x0000001fff0b7424 */ /* 0x000fe200078e00ff */
[----:B------:R-:W-:-:S05]  /*18f60*/  SEL R2, R14, RZ, P5 ;  /* 0x000000ff0e027207 */ /* 0x000fca0002800000 */
[----:B------:R-:W-:-:S04]  /*18f70*/  IMAD.IADD R2, R5, 0x1, R2 ;  /* 0x0000000105027824 */ /* 0x000fc800078e0202 */
[----:B------:R-:W-:-:S07]  /*18f80*/  IMAD.MOV.U32 R13, RZ, RZ, R2 ;  /* 0x000000ffff0d7224 */ /* 0x000fce00078e0002 */
[----:B------:R-:W-:Y:S05]  /*18f90*/  WARPSYNC.COLLECTIVE R15, `(.L_x_404) ;  /* 0x000000000f087348 */ /* 0x000fea0003c00000 */
[----:B------:R0:W1:Y:S02]  /*18fa0*/  SHFL.IDX P6, R14, R13, R12, R11 ;  /* 0x0000000c0d0e7389 */ /* 0x00006400000c000b */
[----:B01----:R-:W-:Y:S01]  /*18fb0*/  ENDCOLLECTIVE ;  /* 0x000000000000791b */ /* 0x003fe20003800000 */
.L_x_404:
[----:B------:R-:W-:Y:S05]  /*18fc0*/  BRA `(.L_x_405) ;  /* 0xffffffc000707947 */ /* 0x000fea000383ffff */
.L_x_296:
[----:B------:R-:W-:Y:S01]  /*18fd0*/  BSSY B0, `(.L_x_406) ;  /* 0x0000006000007945 */ /* 0x000fe20003800000 */
[----:B------:R-:W-:Y:S01]  /*18fe0*/  PLOP3.LUT P6, PT, P6, PT, PT, 0x8, 0x0 ;  /* 0x000000000000781c */ /* 0x000fe200037ce170 */
[----:B------:R-:W-:-:S12]  /*18ff0*/  IMAD.MOV.U32 R15, RZ, RZ, -0x1 ;  /* 0xffffffffff0f7424 */ /* 0x000fd800078e00ff */
[----:B0-----:R-:W-:Y:S05]  /*19000*/  WARPSYNC.COLLECTIVE R15, `(.L_x_407) ;  /* 0x000000000f087348 */ /* 0x001fea0003c00000 */
[----:B------:R-:W-:Y:S01]  /*19010*/  VOTE.ANY R14, PT, P6 ;  /* 0x00000000000e7806 */ /* 0x000fe200030e0100 */
[----:B0-----:R-:W-:Y:S06]  /*19020*/  ENDCOLLECTIVE ;  /* 0x000000000000791b */ /* 0x001fec0003800000 */
.L_x_407:
[----:B------:R-:W-:Y:S05]  /*19030*/  BSYNC B0 ;  /* 0x0000000000007941 */ /* 0x000fea0003800000 */
.L_x_406:
[----:B------:R-:W-:Y:S02]  /*19040*/  IMAD.MOV.U32 R3, RZ, RZ, R14 ;  /* 0x000000ffff037224 */ /* 0x000fe400078e000e */
[----:B------:R-:W-:Y:S02]  /*19050*/  IMAD.MOV.U32 R13, RZ, RZ, R7 ;  /* 0x000000ffff0d7224 */ /* 0x000fe400078e0007 */
[----:B------:R-:W0:Y:S01]  /*19060*/  POPC R8, R3 ;  /* 0x0000000300087309 */ /* 0x000e220000000000 */
[----:B------:R-:W-:Y:S02]  /*19070*/  IMAD.MOV.U32 R11, RZ, RZ, 0x1f ;  /* 0x0000001fff0b7424 */ /* 0x000fe400078e00ff */
[----:B------:R-:W-:Y:S02]  /*19080*/  IMAD.MOV.U32 R15, RZ, RZ, -0x1 ;  /* 0xffffffffff0f7424 */ /* 0x000fe400078e00ff */
[----:B0-----:R-:W-:-:S07]  /*19090*/  IMAD.MOV.U32 R12, RZ, RZ, R8 ;  /* 0x000000ffff0c7224 */ /* 0x001fce00078e0008 */
[----:B------:R-:W-:Y:S05]  /*190a0*/  WARPSYNC.COLLECTIVE R15, `(.L_x_408) ;  /* 0x000000000f087348 */ /* 0x000fea0003c00000 */
[----:B------:R0:W1:Y:S02]  /*190b0*/  SHFL.IDX P6, R14, R13, R12, R11 ;  /* 0x0000000c0d0e7389 */ /* 0x00006400000c000b */
[----:B01----:R-:W-:Y:S01]  /*190c0*/  ENDCOLLECTIVE ;  /* 0x000000000000791b */ /* 0x003fe20003800000 */
.L_x_408:
[----:B------:R-:W-:Y:S02]  /*190d0*/  IMAD.MOV.U32 R13, RZ, RZ, R4 ;  /* 0x000000ffff0d7224 */ /* 0x000fe400078e0004 */
[----:B------:R-:W-:-:S07]  /*190e0*/  IMAD.MOV.U32 R7, RZ, RZ, R14 ;  /* 0x000000ffff077224 */ /* 0x000fce00078e000e */
[----:B------:R-:W-:Y:S05]  /*190f0*/  WARPSYNC.COLLECTIVE R15, `(.L_x_409) ;  /* 0x000000000f087348 */ /* 0x000fea0003c00000 */
[----:B------:R0:W1:Y:S02]  /*19100*/  SHFL.IDX P6, R14, R13, R12, R11 ;  /* 0x0000000c0d0e7389 */ /* 0x00006400000c000b */
[----:B01----:R-:W-:Y:S01]  /*19110*/  ENDCOLLECTIVE ;  /* 0x000000000000791b */ /* 0x003fe20003800000 */
.L_x_409:
[----:B------:R-:W-:Y:S01]  /*19120*/  IMAD.MOV.U32 R4, RZ, RZ, R14 ;  /* 0x000000ffff047224 */ /* 0x000fe200078e000e */
[----:B------:R-:W-:Y:S06]  /*19130*/  BRA `(.L_x_410) ;  /* 0xffffffc000507947 */ /* 0x000fec000383ffff */
.L_x_298:
[----:B------:R-:W-:Y:S01]  /*19140*/  BSSY B0, `(.L_x_411) ;  /* 0x0000007000007945 */ /* 0x000fe20003800000 */
[----:B------:R-:W-:Y:S02]  /*19150*/  IMAD.MOV.U32 R13, RZ, RZ, R2 ;  /* 0x000000ffff0d7224 */ /* 0x000fe400078e0002 */
[----:B------:R-:W-:Y:S02]  /*19160*/  IMAD.MOV.U32 R11, RZ, RZ, 0x1f ;  /* 0x0000001fff0b7424 */ /* 0x000fe400078e00ff */
[----:B------:R-:W-:-:S07]  /*19170*/  IMAD.MOV.U32 R15, RZ, RZ, -0x1 ;  /* 0xffffffffff0f7424 */ /* 0x000fce00078e00ff */
[----:B0123--:R-:W-:Y:S05]  /*19180*/  WARPSYNC.COLLECTIVE R15, `(.L_x_412) ;  /* 0x000000000f087348 */ /* 0x00ffea0003c00000 */
[----:B------:R4:W0:Y:S02]  /*19190*/  SHFL.IDX P6, R14, R13, R12, R11 ;  /* 0x0000000c0d0e7389 */ /* 0x00082400000c000b */
[----:B01234-:R-:W-:Y:S01]  /*191a0*/  ENDCOLLECTIVE ;  /* 0x000000000000791b */ /* 0x01ffe20003800000 */
.L_x_412:
[----:B------:R-:W-:Y:S05]  /*191b0*/  BSYNC B0 ;  /* 0x0000000000007941 */ /* 0x000fea0003800000 */
.L_x_411:
[----:B------:R-:W-:Y:S01]  /*191c0*/  IMAD.MOV.U32 R6, RZ, RZ, R14 ;  /* 0x000000ffff067224 */ /* 0x000fe200078e000e */
[----:B------:R-:W-:Y:S06]  /*191d0*/  BRA `(.L_x_297) ;  /* 0xffffffc000407947 */ /* 0x000fec000383ffff */
.L_x_302:
[----:B-1----:R1:W3:Y:S02]  /*191e0*/  SYNCS.PHASECHK.TRANS64.TRYWAIT P0, [R4+URZ+0x38820], R0 ;  /* 0x03882000040075a7 */ /* 0x0022e4000800017f */
[----:B---3--:R-:W-:Y:S05]  /*191f0*/  @!P0 NANOSLEEP.SYNCS 0x989680 ;  /* 0x009896800000895d */ /* 0x008fea0003900000 */
[----:B------:R-:W3:Y:S02]  /*19200*/  @!P0 SYNCS.PHASECHK.TRANS64 P0, [R4+URZ+0x38820], R0 ;  /* 0x03882000040085a7 */ /* 0x000ee4000800007f */
[----:B---3--:R-:W-:Y:S05]  /*19210*/  @!P0 BRA `(.L_x_302) ;  /* 0xfffffffc00f08947 */ /* 0x008fea000383ffff */
[----:B------:R-:W-:Y:S05]  /*19220*/  BRA `(.L_x_413) ;  /* 0xffffffc400987947 */ /* 0x000fea000383ffff */
.L_x_303:
[----:B------:R-:W3:Y:S01]  /*19230*/  S2R R2, SR_TID.X ;  /* 0x0000000000027919 */ /* 0x000ee20000002100 */
[----:B------:R-:W-:Y:S01]  /*19240*/  BSSY B0, `(.L_x_414) ;  /* 0x000000a000007945 */ /* 0x000fe20003800000 */
[----:B------:R-:W-:Y:S02]  /*19250*/  IMAD.MOV.U32 R12, RZ, RZ, RZ ;  /* 0x000000ffff0c7224 */ /* 0x000fe400078e00ff */
[----:B------:R-:W-:Y:S02]  /*19260*/  IMAD.MOV.U32 R11, RZ, RZ, 0x1f ;  /* 0x0000001fff0b7424 */ /* 0x000fe400078e00ff */
[----:B------:R-:W-:Y:S01]  /*19270*/  IMAD.MOV.U32 R15, RZ, RZ, -0x1 ;  /* 0xffffffffff0f7424 */ /* 0x000fe200078e00ff */
[----:B---3--:R-:W-:-:S04]  /*19280*/  SHF.R.U32.HI R2, RZ, 0x5, R2 ;  /* 0x00000005ff027819 */ /* 0x008fc80000011602 */
[----:B------:R-:W-:-:S05]  /*19290*/  LOP3.LUT R2, R2, 0x3, RZ, 0xc0, !PT ;  /* 0x0000000302027812 */ /* 0x000fca00078ec0ff */
[----:B------:R-:W-:-:S07]  /*192a0*/  IMAD.MOV.U32 R13, RZ, RZ, R2 ;  /* 0x000000ffff0d7224 */ /* 0x000fce00078e0002 */
[----:B012---:R-:W-:Y:S05]  /*192b0*/  WARPSYNC.COLLECTIVE R15, `(.L_x_415) ;  /* 0x000000000f087348 */ /* 0x007fea0003c00000 */
[----:B------:R3:W4:Y:S02]  /*192c0*/  SHFL.IDX P6, R14, R13, R12, R11 ;  /* 0x0000000c0d0e7389 */ /* 0x00072400000c000b */
[----:B01234-:R-:W-:Y:S01]  /*192d0*/  ENDCOLLECTIVE ;  /* 0x000000000000791b */ /* 0x01ffe20003800000 */
.L_x_415:
[----:B------:R-:W-:Y:S05]  /*192e0*/  BSYNC B0 ;  /* 0x0000000000007941 */ /* 0x000fea0003800000 */
.L_x_414:
[----:B------:R-:W-:Y:S05]  /*192f0*/  BRA `(.L_x_416) ;  /* 0xffffffc400807947 */ /* 0x000fea000383ffff */
.L_x_306:
[----:B------:R-:W-:Y:S01]  /*19300*/  BSSY B1, `(.L_x_417) ;  /* 0x0000006000017945 */ /* 0x000fe20003800000 */
[----:B------:R-:W-:-:S07]  /*19310*/  IMAD.MOV.U32 R15, RZ, RZ, -0x1 ;  /* 0xffffffffff0f7424 */ /* 0x000fce00078e00ff */
[----:B012---:R-:W-:Y:S05]  /*19320*/  WARPSYNC.COLLECTIVE R15, `(.L_x_418) ;  /* 0x000000000f0c7348 */ /* 0x007fea0003c00000 */
[----:B------:R-:W-:Y:S02]  /*19330*/  ELECT P6, UR62, PT ;  /* 0x00000000003e782f */ /* 0x000fe400038c0000 */
[----:B------:R-:W-:Y:S01]  /*19340*/  MOV R14, UR62 ;  /* 0x0000003e000e7c02 */ /* 0x000fe20008000f00 */
[----:B012---:R-:W-:Y:S10]  /*19350*/  ENDCOLLECTIVE ;  /* 0x000000000000791b */ /* 0x007ff40003800000 */
.L_x_418:
[----:B------:R-:W-:Y:S05]  /*19360*/  BSYNC B1 ;  /* 0x0000000000017941 */ /* 0x000fea0003800000 */
.L_x_417:
[----:B------:R-:W-:Y:S05]  /*19370*/  BRA `(.L_x_419) ;  /* 0xffffffc400787947 */ /* 0x000fea000383ffff */
.L_x_308:
[----:B-1----:R1:W3:Y:S02]  /*19380*/  SYNCS.PHASECHK.TRANS64.TRYWAIT P1, [R5+URZ+0x38840], R0 ;  /* 0x03884000050075a7 */ /* 0x0022e4000802017f */
[----:B---3--:R-:W-:Y:S05]  /*19390*/  @!P1 NANOSLEEP.SYNCS 0x989680 ;  /* 0x009896800000995d */ /* 0x008fea0003900000 */
[----:B------:R-:W3:Y:S02]  /*193a0*/  @!P1 SYNCS.PHASECHK.TRANS64 P1, [R5+URZ+0x38840], R0 ;  /* 0x03884000050095a7 */ /* 0x000ee4000802007f */
[----:B---3--:R-:W-:Y:S05]  /*193b0*/  @!P1 BRA `(.L_x_308) ;  /* 0xfffffffc00f09947 */ /* 0x008fea000383ffff */
[----:B------:R-:W-:Y:S05]  /*193c0*/  BRA `(.L_x_420) ;  /* 0xffffffc400a07947 */ /* 0x000fea000383ffff */
.L_x_310:
[----:B---3--:R3:W4:Y:S02]  /*193d0*/  SYNCS.PHASECHK.TRANS64.TRYWAIT P1, [R27+URZ+0x38840], R2 ;  /* 0x038840021b0075a7 */ /* 0x008724000802017f */
[----:B----4-:R-:W-:Y:S05]  /*193e0*/  @!P1 NANOSLEEP.SYNCS 0x989680 ;  /* 0x009896800000995d */ /* 0x010fea0003900000 */
[----:B------:R-:W4:Y:S02]  /*193f0*/  @!P1 SYNCS.PHASECHK.TRANS64 P1, [R27+URZ+0x38840], R2 ;  /* 0x038840021b0095a7 */ /* 0x000f24000802007f */
[----:B----4-:R-:W-:Y:S05]  /*19400*/  @!P1 BRA `(.L_x_310) ;  /* 0xfffffffc00f09947 */ /* 0x010fea000383ffff */
[----:B------:R-:W-:Y:S05]  /*19410*/  BRA `(.L_x_421) ;  /* 0xffffffc400ac7947 */ /* 0x000fea000383ffff */
.L_x_312:
[----:B----4-:R4:W0:Y:S02]  /*19420*/  SYNCS.PHASECHK.TRANS64.TRYWAIT P1, [R5+URZ+0x38860], R0 ;  /* 0x03886000050075a7 */ /* 0x010824000802017f */
[----:B0-----:R-:W-:Y:S05]  /*19430*/  @!P1 NANOSLEEP.SYNCS 0x989680 ;  /* 0x009896800000995d */ /* 0x001fea0003900000 */
[----:B------:R-:W0:Y:S02]  /*19440*/  @!P1 SYNCS.PHASECHK.TRANS64 P1, [R5+URZ+0x38860], R0 ;  /* 0x03886000050095a7 */ /* 0x000e24000802007f */
[----:B0-----:R-:W-:Y:S05]  /*19450*/  @!P1 BRA `(.L_x_312) ;  /* 0xfffffffc00f09947 */ /* 0x001fea000383ffff */
[----:B------:R-:W-:Y:S05]  /*19460*/  BRA `(.L_x_422) ;  /* 0xffffffc400a87947 */ /* 0x000fea000383ffff */
.L_x_423:
        /* <DEDUP_REMOVED lines=9> */
.L_x_15956:


//--------------------- .text._ZN7cutlass13device_kernelIN5flash11enable_sm90INS1_16FlashAttnFwdSm90INS1_25CollectiveMainloopFwdSm90ILi2EN4cute5tupleIJNS5_1CILi1EEES8_S8_EEENS6_IJNS7_ILi128EEENS7_ILi80EEENS7_ILi256EEEEEELi256ENS_10bfloat16_tEfNS_4arch4Sm90ELb0ELb0ELb0ELb1ELb1ELb1ELb0ELb1ELb1ELb1ELb1ELb0EEENS1_21CollectiveEpilogueFwdINS6_IJSA_SC_SB_EEES9_SE_SG_Li256ELb1ELb1ELb1ELb0EEENS1_36VarlenDynamicPersistentTileSchedulerILi128ELi80ELi256ELi128ELb1ELb1ELb1ELb0ELb1ELb1EEEEEEEEEvNT_6ParamsE --------------------------
	.section	.text._ZN7cutlass13device_kernelIN5flash11enable_sm90INS1_16FlashAttnFwdSm90INS1_25CollectiveMainloopFwdSm90ILi2EN4cute5tupleIJNS5_1CILi1EEES8_S8_EEENS6_IJNS7_ILi128EEENS7_ILi80EEENS7_ILi256EEEEEELi256ENS_10bfloat16_tEfNS_4arch4Sm90ELb0ELb0ELb0ELb1ELb1ELb1ELb0ELb1ELb1ELb1ELb1ELb0EEENS1_21CollectiveEpilogueFwdINS6_IJSA_SC_SB_EEES9_SE_SG_Li256ELb1ELb1ELb1ELb0EEENS1_36VarlenDynamicPersistentTileSchedulerILi128ELi80ELi256ELi128ELb1ELb1ELb1ELb0ELb1ELb1EEEEEEEEEvNT_6ParamsE,"ax",@progbits
	.align	128
.text._ZN7cutlass13device_kernelIN5flash11enable_sm90INS1_16FlashAttnFwdSm90INS1_25CollectiveMainloopFwdSm90ILi2EN4cute5tupleIJNS5_1CILi1EEES8_S8_EEENS6_IJNS7_ILi128EEENS7_ILi80EEENS7_ILi256EEEEEELi256ENS_10bfloat16_tEfNS_4arch4Sm90ELb0ELb0ELb0ELb1ELb1ELb1ELb0ELb1ELb1ELb1ELb1ELb0EEENS1_21CollectiveEpilogueFwdINS6_IJSA_SC_SB_EEES9_SE_SG_Li256ELb1ELb1ELb1ELb0EEENS1_36VarlenDynamicPersistentTileSchedulerILi128ELi80ELi256ELi128ELb1ELb1ELb1ELb0ELb1ELb1EEEEEEEEEvNT_6ParamsE:
        .type           _ZN7cutlass13device_kernelIN5flash11enable_sm90INS1_16FlashAttnFwdSm90INS1_25CollectiveMainloopFwdSm90ILi2EN4cute5tupleIJNS5_1CILi1EEES8_S8_EEENS6_IJNS7_ILi128EEENS7_ILi80EEENS7_ILi256EEEEEELi256ENS_10bfloat16_tEfNS_4arch4Sm90ELb0ELb0ELb0ELb1ELb1ELb1ELb0ELb1ELb1ELb1ELb1ELb0EEENS1_21CollectiveEpilogueFwdINS6_IJSA_SC_SB_EEES9_SE_SG_Li256ELb1ELb1ELb1ELb0EEENS1_36VarlenDynamicPersistentTileSchedulerILi128ELi80ELi256ELi128ELb1ELb1ELb1ELb0ELb1ELb1EEEEEEEEEvNT_6ParamsE,@function
        .size           _ZN7cutlass13device_kernelIN5flash11enable_sm90INS1_16FlashAttnFwdSm90INS1_25CollectiveMainloopFwdSm90ILi2EN4cute5tupleIJNS5_1CILi1EEES8_S8_EEENS6_IJNS7_ILi128EEENS7_ILi80EEENS7_ILi256EEEEEELi256ENS_10bfloat16_tEfNS_4arch4Sm90ELb0ELb0ELb0ELb1ELb1ELb1ELb0ELb1ELb1ELb1ELb1ELb0EEENS1_21CollectiveEpilogueFwdINS6_IJSA_SC_SB_EEES9_SE_SG_Li256ELb1ELb1ELb1ELb0EEENS1_36VarlenDynamicPersistentTileSchedulerILi128ELi80ELi256ELi128ELb1ELb1ELb1ELb0ELb1ELb1EEEEEEEEEvNT_6ParamsE,(.L_x_15957 - _ZN7cutlass13device_kernelIN5flash11enable_sm90INS1_16FlashAttnFwdSm90INS1_25CollectiveMainloopFwdSm90ILi2EN4cute5tupleIJNS5_1CILi1EEES8_S8_EEENS6_IJNS7_ILi128EEENS7_ILi80EEENS7_ILi256EEEEEELi256ENS_10bfloat16_tEfNS_4arch4Sm90ELb0ELb0ELb0ELb1ELb1ELb1ELb0ELb1ELb1ELb1ELb1ELb0EEENS1_21CollectiveEpilogueFwdINS6_IJSA_SC_SB_EEES9_SE_SG_Li256ELb1ELb1ELb1ELb0EEENS1_36VarlenDynamicPersistentTileSchedulerILi128ELi80ELi256ELi128ELb1ELb1ELb1ELb0ELb1ELb1EEEEEEEEEvNT_6ParamsE)
        .other          _ZN7cutlass13device_kernelIN5flash11enable_sm90INS1_16FlashAttnFwdSm90INS1_25CollectiveMainloopFwdSm90ILi2EN4cute5tupleIJNS5_1CILi1EEES8_S8_EEENS6_IJNS7_ILi128EEENS7_ILi80EEENS7_ILi256EEEEEELi256ENS_10bfloat16_tEfNS_4arch4Sm90ELb0ELb0ELb0ELb1ELb1ELb1ELb0ELb1ELb1ELb1ELb1ELb0EEENS1_21CollectiveEpilogueFwdINS6_IJSA_SC_SB_EEES9_SE_SG_Li256ELb1ELb1ELb1ELb0EEENS1_36VarlenDynamicPersistentTileSchedulerILi128ELi80ELi256ELi128ELb1ELb1ELb1ELb0ELb1ELb1EEEEEEEEEvNT_6ParamsE,@"STO_CUDA_ENTRY STV_DEFAULT"
_ZN7cutlass13device_kernelIN5flash11enable_sm90INS1_16FlashAttnFwdSm90INS1_25CollectiveMainloopFwdSm90ILi2EN4cute5tupleIJNS5_1CILi1EEES8_S8_EEENS6_IJNS7_ILi128EEENS7_ILi80EEENS7_ILi256EEEEEELi256ENS_10bfloat16_tEfNS_4arch4Sm90ELb0ELb0ELb0ELb1ELb1ELb1ELb0ELb1ELb1ELb1ELb1ELb0EEENS1_21CollectiveEpilogueFwdINS6_IJSA_SC_SB_EEES9_SE_SG_Li256ELb1ELb1ELb1ELb0EEENS1_36VarlenDynamicPersistentTileSchedulerILi128ELi80ELi256ELi128ELb1ELb1ELb1ELb0ELb1ELb1EEEEEEEEEvNT_6ParamsE:
[----:B------:R-:W0:Y:S02]  /*0000*/  LDC R1, c[0x0][0x28] ;  /* 0x00000a00ff017b82 */ /* 0x000e240000000800 */
[----:B0-----:R-:W-:Y:S01]  /*0010*/  VIADD R1, R1, 0xfffffe60 ;  /* 0xfffffe6001017836 */ /* 0x001fe20000000000 */
[----:B------:R-:W0:Y:S01]  /*0020*/  S2R R0, SR_TID.X ;  /* 0x0000000000007919 */ /* 0x000e220000002100 */
[----:B------:R-:W-:Y:S01]  /*0030*/  ELECT P0, URZ, PT ;  /* 0x00000000003f782f */ /* 0x000fe20003800000 */
[----:B------:R-:W-:Y:S01]  /*0040*/  BSSY B0, `(.L_x_424) ;  /* 0x000000e000007945 */ /* 0x000fe20003800000 */
[----:B0-----:R-:W-:-:S05]  /*0050*/  SHF.R.U32.HI R2, RZ, 0x5, R0 ;  /* 0x00000005ff027819 */ /* 0x001fca0000011600 */
[----:B------:R-:W0:Y:S02]  /*0060*/  SHFL.IDX PT, R3, R2, RZ, 0x1f ;  /* 0x00001fff02037589 */ /* 0x000e2400000e0000 */
[----:B0-----:R-:W-:Y:S02]  /*0070*/  ISETP.EQ.AND P0, PT, R3, RZ, P0 ;  /* 0x000000ff0300720c */ /* 0x001fe40000702270 */
[----:B------:R-:W-:-:S11]  /*0080*/  SHF.R.U32.HI R3, RZ, 0x7, R0 ;  /* 0x00000007ff037819 */ /* 0x000fd60000011600 */
[----:B------:R-:W-:Y:S05]  /*0090*/  @!P0 BRA `(.L_x_425) ;  /* 0x0000000000208947 */ /* 0x000fea0003800000 */
[----:B------:R-:W-:Y:S02]  /*00a0*/  ULDC.64 UR4, c[0x0][0x198] ;  /* 0x0000660000047ab9 */ /* 0x000fe40000000a00 */
[----:B------:R-:W-:Y:S02]  /*00b0*/  UIADD3 UR6, UP0, UR4, 0x570, URZ ;  /* 0x0000057004067890 */ /* 0x000fe4000ff1e03f */
[----:B------:R-:W-:Y:S02]  /*00c0*/  UIADD3 UR4, UP1, UR4, 0x670, URZ ;  /* 0x0000067004047890 */ /* 0x000fe4000ff3e03f */
[----:B------:R-:W-:Y:S02]  /*00d0*/  UIADD3.X UR7, URZ, UR5, URZ, UP0, !UPT ;  /* 0x000000053f077290 */ /* 0x000fe400087fe43f */
[----:B------:R-:W-:-:S07]  /*00e0*/  UIADD3.X UR5, URZ, UR5, URZ, UP1, !UPT ;  /* 0x000000053f057290 */ /* 0x000fce0008ffe43f */
[----:B------:R0:W-:Y:S02]  /*00f0*/  UTMACCTL.PF [UR6] ;  /* 0x00000000060079b9 */ /* 0x0001e40008040000 */
[----:B------:R0:W-:Y:S02]  /*0100*/  UTMACCTL.PF [UR4] ;  /* 0x00000000040079b9 */ /* 0x0001e40008040000 */
[----:B0-----:R-:W-:Y:S01]  /*0110*/  NOP ;  /* 0x0000000000007918 */ /* 0x001fe20000000000 */
.L_x_425:
[----:B------:R-:W-:Y:S05]  /*0120*/  BSYNC B0 ;  /* 0x0000000000007941 */ /* 0x000fea0003800000 */
.L_x_424:
[----:B------:R-:W-:Y:S01]  /*0130*/  VOTEU.ANY UP0, P0 ;  /* 0x00000000003f7886 */ /* 0x000fe20000000100 */
[----:B------:R-:W0:Y:S01]  /*0140*/  SHFL.IDX PT, R3, R3, RZ, 0x1f ;  /* 0x00001fff03037589 */ /* 0x000e2200000e0000 */
[----:B------:R-:W-:Y:S01]  /*0150*/  UMOV UR4, 0x80 ;  /* 0x0000008000047882 */ /* 0x000fe20000000000 */
[----:B------:R-:W-:Y:S01]  /*0160*/  UMOV UR7, 0x100 ;  /* 0x0000010000077882 */ /* 0x000fe20000000000 */
[----:B------:R-:W-:Y:S01]  /*0170*/  VOTEU.ANY UP1, P0 ;  /* 0x00000000003f7886 */ /* 0x000fe20000020100 */
[----:B------:R-:W1:Y:S01]  /*0180*/  @UP0 S2UR UR8, SR_CgaCtaId ;  /* 0x00000000000809c3 */ /* 0x000e620000008800 */
[----:B------:R-:W2:Y:S01]  /*0190*/  SHFL.IDX PT, R4, R2, RZ, 0x1f ;  /* 0x00001fff02047589 */ /* 0x000ea200000e0000 */
[----:B------:R-:W-:Y:S01]  /*01a0*/  @UP0 UMOV UR6, 0x400 ;  /* 0x0000040000060882 */ /* 0x000fe20000000000 */
[----:B------:R-:W-:-:S04]  /*01b0*/  @UP0 UIADD3 UR4, -UR4, 0x100000, URZ ;  /* 0x0010000004040890 */ /* 0x000fc8000fffe13f */
[----:B------:R-:W-:Y:S02]  /*01c0*/  @UP0 USHF.L.U32 UR5, UR4, 0xb, URZ ;  /* 0x0000000b04050899 */ /* 0x000fe4000800063f */
[----:B------:R-:W-:Y:S01]  /*01d0*/  @UP0 USHF.L.U32 UR4, UR4, 0x1, URZ ;  /* 0x0000000104040899 */ /* 0x000fe2000800063f */
[----:B------:R-:W-:Y:S01]  /*01e0*/  VOTEU.ANY UP2, P0 ;  /* 0x00000000003f7886 */ /* 0x000fe20000040100 */
[----:B0-----:R-:W-:Y:S01]  /*01f0*/  R2UR UR9, R3 ;  /* 0x00000000030972ca */ /* 0x001fe200000e0000 */
[----:B-1----:R-:W-:Y:S01]  /*0200*/  @UP0 ULEA UR8, UR8, UR6, 0x18 ;  /* 0x0000000608080291 */ /* 0x002fe2000f8ec03f */
[----:B--2---:R-:W-:Y:S01]  /*0210*/  ISETP.NE.AND P1, PT, R4, RZ, PT ;  /* 0x000000ff0400720c */ /* 0x004fe20003f25270 */
[----:B------:R-:W-:-:S04]  /*0220*/  @UP0 UIADD3 UR6, -UR7, 0x100000, URZ ;  /* 0x0010000007060890 */ /* 0x000fc8000fffe13f */
[----:B------:R-:W-:Y:S02]  /*0230*/  @UP0 USHF.L.U32 UR7, UR6, 0xb, URZ ;  /* 0x0000000b06070899 */ /* 0x000fe4000800063f */
[----:B------:R-:W-:-:S04]  /*0240*/  @UP0 USHF.L.U32 UR6, UR6, 0x1, URZ ;  /* 0x0000000106060899 */ /* 0x000fc8000800063f */
[----:B------:R-:W-:Y:S01]  /*0250*/  UISETP.NE.AND UP0, UPT, UR9, URZ, UPT ;  /* 0x0000003f0900728c */ /* 0x000fe2000bf05270 */
[----:B------:R-:W0:Y:S02]  /*0260*/  FENCE.VIEW.ASYNC.S ;  /* 0x00000000000073c6 */ /* 0x000e240000000000 */
[----:B0-----:R0:W1:Y:S05]  /*0270*/  @UP1 SYNCS.EXCH.64 URZ, [UR8+0x38800], UR4 ;  /* 0x03880004083f15b2 */ /* 0x00106a0008000100 */
[----:B------:R0:W2:Y:S01]  /*0280*/  @UP2 SYNCS.EXCH.64 URZ, [UR8+0x38820], UR6 ;  /* 0x03882006083f25b2 */ /* 0x0000a20008000100 */
        /* <DEDUP_REMOVED lines=14> */
[----:B0-----:R3:W4:Y:S08]  /*0370*/  SYNCS.EXCH.64 URZ, [UR8+0x38830], UR4 ;  /* 0x03883004083f75b2 */ /* 0x0017300008000100 */
[----:B------:R3:W0:Y:S01]  /*0380*/  SYNCS.EXCH.64 URZ, [UR8+0x38840], UR6 ;  /* 0x03884006083f75b2 */ /* 0x0006220008000100 */
[----:B------:R3:W0:Y:S01]  /*0390*/  SYNCS.EXCH.64 URZ, [UR8+0x38838], UR4 ;  /* 0x03883804083f75b2 */ /* 0x0006220008000100 */
[----:B------:R3:W0:Y:S02]  /*03a0*/  SYNCS.EXCH.64 URZ, [UR8+0x38848], UR6 ;  /* 0x03884806083f75b2 */ /* 0x0006240008000100 */
[----:B---3--:R-:W-:Y:S01]  /*03b0*/  NOP ;  /* 0x0000000000007918 */ /* 0x008fe20000000000 */
.L_x_426:
[----:B------:R-:W3:Y:S01]  /*03c0*/  SHFL.IDX PT, R3, R2, RZ, 0x1f ;  /* 0x00001fff02037589 */ /* 0x000ee200000e0000 */
[----:B------:R-:W-:Y:S01]  /*03d0*/  NOP ;  /* 0x0000000000007918 */ /* 0x000fe20000000000 */
[----:B---3--:R-:W-:-:S13]  /*03e0*/  ISETP.NE.AND P0, PT, R3, RZ, PT ;  /* 0x000000ff0300720c */ /* 0x008fda0003f05270 */
        /* <DEDUP_REMOVED lines=17> */
[----:B------:R3:W0:Y:S02]  /*0500*/  SYNCS.EXCH.64 URZ, [UR8+0x38868], UR6 ;  /* 0x03886806083f75b2 */ /* 0x0006240008000100 */
[----:B---3--:R-:W-:Y:S01]  /*0510*/  NOP ;  /* 0x0000000000007918 */ /* 0x008fe20000000000 */
.L_x_427:
[----:B------:R-:W3:Y:S01]  /*0520*/  SHFL.IDX PT, R3, R2, RZ, 0x1f ;  /* 0x00001fff02037589 */ /* 0x000ee200000e0000 */
[----:B------:R-:W-:Y:S01]  /*0530*/  NOP ;  /* 0x0000000000007918 */ /* 0x000fe20000000000 */
[----:B---3--:R-:W-:-:S13]  /*0540*/  ISETP.NE.AND P0, PT, R3, RZ, PT ;  /* 0x000000ff0300720c */ /* 0x008fda0003f05270 */
        /* <DEDUP_REMOVED lines=13> */
[----:B------:R3:W0:Y:S02]  /*0620*/  SYNCS.EXCH.64 URZ, [UR6+0x38888], UR4 ;  /* 0x03888804063f75b2 */ /* 0x0006240008000100 */
[----:B---3--:R-:W-:Y:S01]  /*0630*/  NOP ;  /* 0x0000000000007918 */ /* 0x008fe20000000000 */
.L_x_428:
        /* <DEDUP_REMOVED lines=22> */
.L_x_429:
        /* <DEDUP_REMOVED lines=22> */
.L_x_430:
[----:B------:R-:W-:Y:S01]  /*0900*/  PLOP3.LUT P0, PT, PT, PT, UP0, 0x80, 0x0 ;  /* 0x000000000000781c */ /* 0x000fe20003f0f008 */
[----:B------:R-:W-:Y:S01]  /*0910*/  UMOV UR60, 0x1 ;  /* 0x00000001003c7882 */ /* 0x000fe20000000000 */
[----:B------:R-:W-:Y:S01]  /*0920*/  NOP ;  /* 0x0000000000007918 */ /* 0x000fe20000000000 */
[----:B------:R-:W-:Y:S01]  /*0930*/  USEL UR60, UR60, 0x2, !UP0 ;  /* 0x000000023c3c7887 */ /* 0x000fe2000c000000 */
[----:B------:R-:W-:Y:S01]  /*0940*/  BSSY B9, `(.L_x_431) ;  /* 0x0002a07000097945 */ /* 0x000fe20003800000 */
[----:B012-4-:R-:W-:Y:S08]  /*0950*/  BAR.SYNC.DEFER_BLOCKING 0x0 ;  /* 0x0000000000007b1d */ /* 0x017ff00000010000 */
[----:B------:R-:W-:Y:S05]  /*0960*/  @!P0 BRA `(.L_x_432) ;  /* 0x0000022400908947 */ /* 0x000fea0003800000 */
.L_x_433:
[----:B------:R-:W-:-:S08]  /*0970*/  NOP ;  /* 0x0000000000007918 */ /* 0x000fd00000000000 */
[----:B------:R-:W0:Y:S02]  /*0980*/  USETMAXREG.TRY_ALLOC.CTAPOOL UP0, 0xe8 ;  /* 0x000000e8000079c8 */ /* 0x000e240008000600 */
[----:B0-----:R-:W-:-:S13]  /*0990*/  PLOP3.LUT P0, PT, PT, PT, UP0, 0x80, 0x0 ;  /* 0x000000000000781c */ /* 0x001fda0003f0f008 */
[----:B------:R-:W-:Y:S05]  /*09a0*/  @!P0 BRA `(.L_x_433) ;  /* 0xfffffffc00f08947 */ /* 0x000fea000383ffff */
[----:B------:R-:W0:Y:S08]  /*09b0*/  S2UR UR4, SR_CgaCtaId ;  /* 0x00000000000479c3 */ /* 0x000e300000008800 */
[----:B------:R-:W-:Y:S06]  /*09c0*/  BAR.ARV 0x8, 0x180 ;  /* 0x0206000000007b1d */ /* 0x000fec0000002000 */
[----:B------:R-:W-:-:S02]  /*09d0*/  MOV R23, 0x400 ;  /* 0x0000040000177802 */ /* 0x000fc40000000f00 */
[----:B------:R-:W-:Y:S01]  /*09e0*/  BAR.SYNC.DEFER_BLOCKING 0x5, 0x180 ;  /* 0x0146000000007b1d */ /* 0x000fe20000010000 */
[----:B0-----:R-:W-:-:S05]  /*09f0*/  IMAD.U32 R2, RZ, RZ, UR4 ;  /* 0x00000004ff027e24 */ /* 0x001fca000f8e00ff */
[----:B------:R-:W-:Y:S01]  /*0a00*/  ULDC UR4, c[0x0][0xc3c] ;  /* 0x00030f0000047ab9 */ /* 0x000fe20000000800 */
[----:B------:R-:W-:Y:S01]  /*0a10*/  LEA R23, R2, R23, 0x18 ;  /* 0x0000001702177211 */ /* 0x000fe200078ec0ff */
[----:B------:R-:W-:Y:S04]  /*0a20*/  STL [R1+0x64], R2 ;  /* 0x0000640201007387 */ /* 0x000fe80000100800 */
[----:B------:R-:W0:Y:S01]  /*0a30*/  LDS.128 R128, [R23+0x388d0] ;  /* 0x0388d00017807984 */ /* 0x000e220000000c00 */
[----:B------:R-:W-:Y:S06]  /*0a40*/  BAR.ARV 0x4, 0x180 ;  /* 0x0106000000007b1d */ /* 0x000fec0000002000 */
[----:B0-----:R-:W-:-:S13]  /*0a50*/  ISETP.GE.AND P0, PT, R131, UR4, PT ;  /* 0x0000000483007c0c */ /* 0x001fda000bf06270 */
[----:B------:R-:W-:Y:S05]  /*0a60*/  @P0 BRA `(.L_x_434) ;  /* 0x0000029c00d00947 */ /* 0x000fea0003800000 */
[----:B------:R-:W-:Y:S01]  /*0a70*/  VIADD R0, R0, 0xffffff80 ;  /* 0xffffff8000007836 */ /* 0x000fe20000000000 */
[----:B------:R-:W-:Y:S01]  /*0a80*/  R2UR UR4, R23 ;  /* 0x00000000170472ca */ /* 0x000fe200000e0000 */
[----:B------:R-:W-:Y:S01]  /*0a90*/  ULOP3.LUT UR5, UR60, 0x1, URZ, 0xfc, !UPT ;  /* 0x000000013c057892 */ /* 0x000fe2000f8efc3f */
[----:B------:R-:W-:Y:S02]  /*0aa0*/  IMAD.MOV.U32 R213, RZ, RZ, RZ ;  /* 0x000000ffffd57224 */ /* 0x000fe400078e00ff */
[----:B------:R-:W-:Y:S01]  /*0ab0*/  SHF.R.S32.HI R3, RZ, 0x1f, R0 ;  /* 0x0000001fff037819 */ /* 0x000fe20000011400 */
[----:B------:R-:W-:Y:S02]  /*0ac0*/  IMAD.MOV.U32 R225, RZ, RZ, RZ ;  /* 0x000000ffffe17224 */ /* 0x000fe400078e00ff */
[----:B------:R-:W-:Y:S01]  /*0ad0*/  IMAD.MOV.U32 R229, RZ, RZ, RZ ;  /* 0x000000ffffe57224 */ /* 0x000fe200078e00ff */
[CC--:B------:R-:W-:Y:S01]  /*0ae0*/  LEA.HI R2, R3.reuse, R0.reuse, RZ, 0x7 ;  /* 0x0000000003027211 */ /* 0x0c0fe200078f38ff */
[----:B------:R-:W-:Y:S01]  /*0af0*/  IMAD.MOV.U32 R226, RZ, RZ, RZ ;  /* 0x000000ffffe27224 */ /* 0x000fe200078e00ff */
[----:B------:R-:W-:-:S02]  /*0b00*/  LEA.HI R224, R3, R0, RZ, 0x3 ;  /* 0x0000000003e07211 */ /* 0x000fc400078f18ff */
[----:B------:R-:W-:Y:S01]  /*0b10*/  LOP3.LUT R5, R2, 0xffffff80, RZ, 0xc0, !PT ;  /* 0xffffff8002057812 */ /* 0x000fe200078ec0ff */
[----:B------:R-:W-:Y:S01]  /*0b20*/  UIADD3 UR4, UR4, 0x14400, URZ ;  /* 0x0001440004047890 */ /* 0x000fe2000fffe03f */
[CC--:B------:R-:W-:Y:S02]  /*0b30*/  LEA.HI R4, R3.reuse, R0.reuse, RZ, 0x4 ;  /* 0x0000000003047211 */ /* 0x0c0fe400078f20ff */
[CC--:B------:R-:W-:Y:S01]  /*0b40*/  LEA.HI R8, R3.reuse, R0.reuse, RZ, 0x6 ;  /* 0x0000000003087211 */ /* 0x0c0fe200078f30ff */
[----:B------:R-:W-:Y:S01]  /*0b50*/  IMAD.IADD R14, R0, 0x1, -R5 ;  /* 0x00000001000e7824 */ /* 0x000fe200078e0a05 */
[CC--:B------:R-:W-:Y:S02]  /*0b60*/  LEA.HI R5, R3.reuse, R0.reuse, RZ, 0x5 ;  /* 0x0000000003057211 */ /* 0x0c0fe400078f28ff */
[----:B------:R-:W-:Y:S01]  /*0b70*/  LEA.HI R13, R3, R0, RZ, 0x2 ;  /* 0x00000000030d7211 */ /* 0x000fe200078f10ff */
[----:B------:R-:W-:Y:S01]  /*0b80*/  IMAD.SHL.U32 R8, R8, 0x8, RZ ;  /* 0x0000000808087824 */ /* 0x000fe200078e00ff */
[----:B------:R-:W-:Y:S01]  /*0b90*/  SHF.R.S32.HI R9, RZ, 0x1f, R14 ;  /* 0x0000001fff097819 */ /* 0x000fe2000001140e */
[----:B------:R-:W-:Y:S01]  /*0ba0*/  IMAD.SHL.U32 R6, R5, 0x20, RZ ;  /* 0x0000002005067824 */ /* 0x000fe200078e00ff */
[----:B------:R-:W-:Y:S01]  /*0bb0*/  LOP3.LUT R7, R224, 0xfffffff8, RZ, 0xc0, !PT ;  /* 0xfffffff8e0077812 */ /* 0x000fe200078ec0ff */
[----:B------:R-:W-:Y:S01]  /*0bc0*/  STL [R1+0x110], R14 ;  /* 0x0001100e01007387 */ /* 0x000fe20000100800 */
[----:B------:R-:W-:-:S02]  /*0bd0*/  LEA.HI R10, R9, R14, RZ, 0x2 ;  /* 0x0000000e090a7211 */ /* 0x000fc400078f10ff */
[----:B------:R-:W-:Y:S01]  /*0be0*/  LOP3.LUT R3, R4, 0x3fffff0, RZ, 0xc0, !PT ;  /* 0x03fffff004037812 */ /* 0x000fe200078ec0ff */
[C---:B------:R-:W-:Y:S01]  /*0bf0*/  IMAD.IADD R216, R0.reuse, 0x1, -R7 ;  /* 0x0000000100d87824 */ /* 0x040fe200078e0a07 */
[--C-:B------:R-:W-:Y:S02]  /*0c00*/  SHF.R.S32.HI R11, RZ, 0x2, R10.reuse ;  /* 0x00000002ff0b7819 */ /* 0x100fe4000001140a */
[----:B------:R-:W-:Y:S01]  /*0c10*/  SHF.R.S32.HI R12, RZ, 0x1f, R10 ;  /* 0x0000001fff0c7819 */ /* 0x000fe2000001140a */
[----:B------:R-:W-:Y:S01]  /*0c20*/  IMAD.IADD R5, R0, 0x1, -R3 ;  /* 0x0000000100057824 */ /* 0x000fe200078e0a03 */
[----:B------:R-:W-:Y:S01]  /*0c30*/  LOP3.LUT R13, R13, 0xfffffffc, RZ, 0xc0, !PT ;  /* 0xfffffffc0d0d7812 */ /* 0x000fe200078ec0ff */
[C---:B------:R-:W-:Y:S01]  /*0c40*/  IMAD.SHL.U32 R16, R216.reuse, 0x8, RZ ;  /* 0x00000008d8107824 */ /* 0x040fe200078e00ff */
[----:B------:R-:W-:Y:S01]  /*0c50*/  SHF.R.S32.HI R7, RZ, 0x4, R4 ;  /* 0x00000004ff077819 */ /* 0x000fe20000011404 */
[----:B------:R-:W-:Y:S01]  /*0c60*/  IMAD.SHL.U32 R216, R216, 0x4, RZ ;  /* 0x00000004d8d87824 */ /* 0x000fe200078e00ff */
[----:B------:R-:W-:Y:S01]  /*0c70*/  LEA.HI R12, R12, R11, RZ, 0x3 ;  /* 0x0000000b0c0c7211 */ /* 0x000fe200078f18ff */
[----:B------:R-:W-:Y:S01]  /*0c80*/  IMAD.IADD R13, R0, 0x1, -R13 ;  /* 0x00000001000d7824 */ /* 0x000fe200078e0a0d */
[----:B------:R-:W-:Y:S01]  /*0c90*/  SHF.R.S32.HI R3, RZ, 0x7, R2 ;  /* 0x00000007ff037819 */ /* 0x000fe20000011402 */
[----:B------:R-:W-:Y:S01]  /*0ca0*/  VIADD R220, R216, 0x40 ;  /* 0x00000040d8dc7836 */ /* 0x000fe20000000000 */
[----:B------:R-:W-:Y:S01]  /*0cb0*/  LEA.HI R4, R4, R7, RZ, 0x1 ;  /* 0x0000000704047211 */ /* 0x000fe200078f08ff */
[----:B------:R-:W-:Y:S01]  /*0cc0*/  VIADD R19, R16, 0x80 ;  /* 0x0000008010137836 */ /* 0x000fe20000000000 */
[----:B------:R-:W-:Y:S01]  /*0cd0*/  LOP3.LUT R12, R12, 0xfffffff8, RZ, 0xc0, !PT ;  /* 0xfffffff80c0c7812 */ /* 0x000fe200078ec0ff */
[----:B------:R-:W-:Y:S01]  /*0ce0*/  IMAD.IADD R214, R216, 0x1, R220 ;  /* 0x00000001d8d67824 */ /* 0x000fe200078e02dc */
[----:B------:R-:W-:Y:S01]  /*0cf0*/  LEA.HI R2, R2, R3, RZ, 0x1 ;  /* 0x0000000302027211 */ /* 0x000fe200078f08ff */
[----:B------:R-:W-:Y:S01]  /*0d00*/  VIADD R22, R16, 0xc0 ;  /* 0x000000c010167836 */ /* 0x000fe20000000000 */
[----:B------:R-:W-:Y:S01]  /*0d10*/  LEA.HI R9, R9, R14, RZ, 0x5 ;  /* 0x0000000e09097211 */ /* 0x000fe200078f28ff */
[----:B------:R-:W-:Y:S01]  /*0d20*/  IMAD.IADD R12, R11, 0x1, -R12 ;  /* 0x000000010b0c7824 */ /* 0x000fe200078e0a0c */
[----:B------:R-:W-:Y:S01]  /*0d30*/  LOP3.LUT R6, R6, 0xfffffc00, RZ, 0xc0, !PT ;  /* 0xfffffc0006067812 */ /* 0x000fe200078ec0ff */
[----:B------:R-:W-:Y:S01]  /*0d40*/  VIADD R221, R216, 0x20 ;  /* 0x00000020d8dd7836 */ /* 0x000fe20000000000 */
[----:B------:R-:W-:Y:S01]  /*0d50*/  LOP3.LUT R4, R4, 0x1ffffffe, RZ, 0xc0, !PT ;  /* 0x1ffffffe04047812 */ /* 0x000fe200078ec0ff */
[----:B------:R-:W-:Y:S01]  /*0d60*/  VIADD R222, R216, 0x60 ;  /* 0x00000060d8de7836 */ /* 0x000fe20000000000 */
[----:B------:R-:W-:Y:S01]  /*0d70*/  LOP3.LUT R2, R2, 0x3fffffe, RZ, 0xc0, !PT ;  /* 0x03fffffe02027812 */ /* 0x000fe200078ec0ff */
[----:B------:R-:W-:Y:S01]  /*0d80*/  IMAD R5, R5, 0x40, R6 ;  /* 0x0000004005057824 */ /* 0x000fe200078e0206 */
[----:B------:R-:W-:Y:S01]  /*0d90*/  SHF.R.S32.HI R9, RZ, 0x5, R9 ;  /* 0x00000005ff097819 */ /* 0x000fe20000011409 */
[----:B------:R-:W-:Y:S01]  /*0da0*/  IMAD.IADD R4, R7, 0x1, -R4 ;  /* 0x0000000107047824 */ /* 0x000fe200078e0a04 */
[----:B------:R-:W-:Y:S01]  /*0db0*/  LEA.HI R0, R13, R13, RZ, 0x1 ;  /* 0x0000000d0d007211 */ /* 0x000fe200078f08ff */
[----:B------:R-:W-:Y:S01]  /*0dc0*/  IMAD.IADD R2, R3, 0x1, -R2 ;  /* 0x0000000103027824 */ /* 0x000fe200078e0a02 */
[----:B------:R-:W-:Y:S01]  /*0dd0*/  SHF.R.S32.HI R224, RZ, 0x3, R224 ;  /* 0x00000003ffe07819 */ /* 0x000fe200000114e0 */
[----:B------:R-:W-:Y:S01]  /*0de0*/  IMAD R9, R9, 0x10, R12 ;  /* 0x0000001009097824 */ /* 0x000fe200078e020c */
[----:B------:R-:W-:Y:S01]  /*0df0*/  LOP3.LUT R0, R0, 0x1ffffffe, RZ, 0xc0, !PT ;  /* 0x1ffffffe00007812 */ /* 0x000fe200078ec0ff */
[----:B------:R-:W-:Y:S01]  /*0e00*/  IMAD R3, R4, 0x8, R5 ;  /* 0x0000000804037824 */ /* 0x000fe200078e0205 */
[----:B------:R-:W-:Y:S01]  /*0e10*/  LOP3.LUT R10, R10, 0x7ffffffc, RZ, 0xc0, !PT ;  /* 0x7ffffffc0a0a7812 */ /* 0x000fe200078ec0ff */
[----:B------:R-:W-:Y:S01]  /*0e20*/  IMAD R6, R2, 0x40, R9 ;  /* 0x0000004002067824 */ /* 0x000fe200078e0209 */
[----:B------:R-:W-:Y:S01]  /*0e30*/  LOP3.LUT R9, R8, 0xfffffe00, RZ, 0xc0, !PT ;  /* 0xfffffe0008097812 */ /* 0x000fe200078ec0ff */
[----:B------:R-:W-:Y:S01]  /*0e40*/  IMAD.IADD R13, R13, 0x1, -R0 ;  /* 0x000000010d0d7824 */ /* 0x000fe200078e0a00 */
[----:B------:R0:W-:Y:S01]  /*0e50*/  STL [R1+0x198], R3 ;  /* 0x0001980301007387 */ /* 0x0001e20000100800 */
[----:B------:R-:W-:Y:S01]  /*0e60*/  IMAD.U32 R0, RZ, RZ, UR5 ;  /* 0x00000005ff007e24 */ /* 0x000fe2000f8e00ff */
[----:B------:R-:W-:Y:S01]  /*0e70*/  SHF.R.S32.HI R17, RZ, 0x1f, R16 ;  /* 0x0000001fff117819 */ /* 0x000fe20000011410 */
[----:B------:R-:W-:Y:S01]  /*0e80*/  IMAD.U32 R2, RZ, RZ, UR4 ;  /* 0x00000004ff027e24 */ /* 0x000fe2000f8e00ff */
[----:B------:R-:W-:Y:S01]  /*0e90*/  STL [R1+0x190], R6 ;  /* 0x0001900601007387 */ /* 0x000fe20000100800 */
[C---:B------:R-:W-:Y:S01]  /*0ea0*/  IMAD.SHL.U32 R0, R224.reuse, 0x40, RZ ;  /* 0x00000040e0007824 */ /* 0x040fe200078e00ff */
[----:B------:R-:W-:Y:S01]  /*0eb0*/  SHF.R.S32.HI R219, RZ, 0x1f, R19 ;  /* 0x0000001fffdb7819 */ /* 0x000fe20000011413 */
[C---:B------:R-:W-:Y:S01]  /*0ec0*/  VIADD R7, R224.reuse, 0x20 ;  /* 0x00000020e0077836 */ /* 0x040fe20000000000 */
[----:B------:R-:W-:Y:S01]  /*0ed0*/  STL [R1+0x80], RZ ;  /* 0x000080ff01007387 */ /* 0x000fe20000100800 */
[----:B------:R-:W-:Y:S01]  /*0ee0*/  VIADD R5, R224, 0x40 ;  /* 0x00000040e0057836 */ /* 0x000fe20000000000 */
[----:B------:R-:W-:Y:S01]  /*0ef0*/  LOP3.LUT R8, R0, 0x1c0, RZ, 0xc0, !PT ;  /* 0x000001c000087812 */ /* 0x000fe200078ec0ff */
[----:B------:R-:W-:Y:S01]  /*0f00*/  IMAD.SHL.U32 R0, R7, 0x40, RZ ;  /* 0x0000004007007824 */ /* 0x000fe200078e00ff */
[----:B------:R-:W-:Y:S01]  /*0f10*/  STL [R1+0x5c], R9 ;  /* 0x00005c0901007387 */ /* 0x000fe20000100800 */
[----:B0-----:R-:W-:Y:S01]  /*0f20*/  IMAD.SHL.U32 R3, R5, 0x40, RZ ;  /* 0x0000004005037824 */ /* 0x001fe200078e00ff */
[----:B------:R-:W-:Y:S01]  /*0f30*/  SHF.R.S32.HI R4, RZ, 0x1f, R5 ;  /* 0x0000001fff047819 */ /* 0x000fe20000011405 */
[----:B------:R-:W-:Y:S01]  /*0f40*/  IMAD.IADD R10, R14, 0x1, -R10 ;  /* 0x000000010e0a7824 */ /* 0x000fe200078e0a0a */
[----:B------:R0:W-:Y:S01]  /*0f50*/  STL [R1+0x6c], R2 ;  /* 0x00006c0201007387 */ /* 0x0001e20000100800 */
[----:B------:R-:W-:-:S02]  /*0f60*/  SHF.R.S32.HI R218, RZ, 0x1f, R22 ;  /* 0x0000001fffda7819 */ /* 0x000fc40000011416 */
[----:B------:R-:W-:Y:S02]  /*0f70*/  LEA.HI R4, R4, R5, RZ, 0x3 ;  /* 0x0000000504047211 */ /* 0x000fe400078f18ff */
[----:B------:R-:W-:Y:S02]  /*0f80*/  LOP3.LUT R5, R3, 0x1c0, RZ, 0xc0, !PT ;  /* 0x000001c003057812 */ /* 0x000fe400078ec0ff */
[----:B------:R-:W-:Y:S01]  /*0f90*/  SHF.R.U32.HI R3, RZ, 0x3, R8 ;  /* 0x00000003ff037819 */ /* 0x000fe20000011608 */
[----:B------:R-:W-:Y:S01]  /*0fa0*/  IMAD.SHL.U32 R4, R4, 0x40, RZ ;  /* 0x0000004004047824 */ /* 0x000fe200078e00ff */
[----:B------:R-:W-:Y:S02]  /*0fb0*/  SHF.R.U32.HI R5, RZ, 0x3, R5 ;  /* 0x00000003ff057819 */ /* 0x000fe40000011605 */
[----:B0-----:R-:W-:-:S04]  /*0fc0*/  SHF.R.S32.HI R2, RZ, 0x1f, R7 ;  /* 0x0000001fff027819 */ /* 0x001fc80000011407 */
[----:B------:R-:W-:Y:S02]  /*0fd0*/  LEA.HI R2, R2, R7, RZ, 0x3 ;  /* 0x0000000702027211 */ /* 0x000fe400078f18ff */
[----:B------:R-:W-:Y:S02]  /*0fe0*/  LOP3.LUT R7, R0, 0x1c0, RZ, 0xc0, !PT ;  /* 0x000001c000077812 */ /* 0x000fe400078ec0ff */
[----:B------:R-:W-:Y:S01]  /*0ff0*/  LOP3.LUT R0, R8, 0x38, R16, 0xf8, !PT ;  /* 0x0000003808007812 */ /* 0x000fe200078ef810 */
[----:B------:R-:W-:-:S03]  /*1000*/  IMAD.SHL.U32 R2, R2, 0x40, RZ ;  /* 0x0000004002027824 */ /* 0x000fc600078e00ff */
[----:B------:R-:W-:Y:S02]  /*1010*/  LOP3.LUT R0, R9, R0, R3, 0xf6, !PT ;  /* 0x0000000009007212 */ /* 0x000fe400078ef603 */
[----:B------:R-:W-:Y:S02]  /*1020*/  LOP3.LUT R5, R2, 0xfffffe00, RZ, 0xc0, !PT ;  /* 0xfffffe0002057812 */ /* 0x000fe400078ec0ff */
[----:B------:R-:W-:Y:S01]  /*1030*/  LOP3.LUT R2, R4, 0xfffffe00, RZ, 0xc0, !PT ;  /* 0xfffffe0004027812 */ /* 0x000fe200078ec0ff */
[----:B------:R0:W-:Y:S01]  /*1040*/  STL [R1+0x68], R0 ;  /* 0x0000680001007387 */ /* 0x0001e20000100800 */
[----:B------:R-:W-:-:S03]  /*1050*/  SHF.R.S32.HI R3, RZ, 0x1f, R214 ;  /* 0x0000001fff037819 */ /* 0x000fc600000114d6 */
[----:B------:R-:W-:Y:S01]  /*1060*/  STL [R1+0x58], R5 ;  /* 0x0000580501007387 */ /* 0x000fe20000100800 */
[----:B------:R-:W-:-:S04]  /*1070*/  LEA.HI R3, R3, R214, RZ, 0x3 ;  /* 0x000000d603037211 */ /* 0x000fc800078f18ff */
[----:B------:R-:W-:Y:S02]  /*1080*/  LOP3.LUT R212, R3, 0xfffffff8, RZ, 0xc0, !PT ;  /* 0xfffffff803d47812 */ /* 0x000fe400078ec0ff */
[----:B0-----:R-:W-:Y:S01]  /*1090*/  SHF.R.U32.HI R0, RZ, 0x3, R7 ;  /* 0x00000003ff007819 */ /* 0x001fe20000011607 */
[----:B------:R-:W-:Y:S01]  /*10a0*/  IMAD.SHL.U32 R0, R10, 0x2, RZ ;  /* 0x000000020a007824 */ /* 0x000fe200078e00ff */
[----:B------:R-:W-:-:S03]  /*10b0*/  SHF.R.S32.HI R215, RZ, 0x1f, R212 ;  /* 0x0000001fffd77819 */ /* 0x000fc600000114d4 */
[C---:B------:R-:W-:Y:S01]  /*10c0*/  VIADD R40, R0.reuse, 0x8 ;  /* 0x0000000800287836 */ /* 0x040fe20000000000 */
[C---:B------:R-:W-:Y:S01]  /*10d0*/  IADD3 R39, R0.reuse, 0x10, RZ ;  /* 0x0000001000277810 */ /* 0x040fe20007ffe0ff */
[C---:B------:R-:W-:Y:S01]  /*10e0*/  VIADD R38, R0.reuse, 0x18 ;  /* 0x0000001800267836 */ /* 0x040fe20000000000 */
[----:B------:R-:W-:Y:S01]  /*10f0*/  STL [R1+0x8c], R0 ;  /* 0x00008c0001007387 */ /* 0x000fe20000100800 */
[C---:B------:R-:W-:Y:S01]  /*1100*/  VIADD R37, R0.reuse, 0x20 ;  /* 0x0000002000257836 */ /* 0x040fe20000000000 */
[----:B------:R-:W-:Y:S01]  /*1110*/  SHF.R.S32.HI R3, RZ, 0x1f, R40 ;  /* 0x0000001fff037819 */ /* 0x000fe20000011428 */
[C---:B------:R-:W-:Y:S01]  /*1120*/  VIADD R36, R0.reuse, 0x28 ;  /* 0x0000002800247836 */ /* 0x040fe20000000000 */
[----:B------:R-:W-:Y:S01]  /*1130*/  STL [R1+0x54], R2 ;  /* 0x0000540201007387 */ /* 0x000fe20000100800 */
[C---:B------:R-:W-:Y:S01]  /*1140*/  VIADD R35, R0.reuse, 0x30 ;  /* 0x0000003000237836 */ /* 0x040fe20000000000 */
[----:B------:R-:W-:Y:S01]  /*1150*/  SHF.R.S32.HI R4, RZ, 0x1f, R39 ;  /* 0x0000001fff047819 */ /* 0x000fe20000011427 */
[C---:B------:R-:W-:Y:S01]  /*1160*/  VIADD R34, R0.reuse, 0x38 ;  /* 0x0000003800227836 */ /* 0x040fe20000000000 */
[----:B------:R-:W-:Y:S01]  /*1170*/  STL [R1+0x108], R40 ;  /* 0x0001082801007387 */ /* 0x000fe20000100800 */
[----:B------:R-:W-:-:S02]  /*1180*/  VIADD R33, R0, 0x40 ;  /* 0x0000004000217836 */ /* 0x000fc40000000000 */
[C---:B------:R-:W-:Y:S01]  /*1190*/  VIADD R32, R0.reuse, 0x48 ;  /* 0x0000004800207836 */ /* 0x040fe20000000000 */
[----:B------:R-:W-:Y:S01]  /*11a0*/  STL [R1+0x104], R39 ;  /* 0x0001042701007387 */ /* 0x000fe20000100800 */
[C---:B------:R-:W-:Y:S02]  /*11b0*/  VIADD R31, R0.reuse, 0x50 ;  /* 0x00000050001f7836 */ /* 0x040fe40000000000 */
[C---:B------:R-:W-:Y:S01]  /*11c0*/  VIADD R30, R0.reuse, 0x58 ;  /* 0x00000058001e7836 */ /* 0x040fe20000000000 */
[----:B------:R-:W-:Y:S01]  /*11d0*/  STL [R1+0x100], R38 ;  /* 0x0001002601007387 */ /* 0x000fe20000100800 */
[C---:B------:R-:W-:Y:S02]  /*11e0*/  VIADD R29, R0.reuse, 0x60 ;  /* 0x00000060001d7836 */ /* 0x040fe40000000000 */
[C---:B------:R-:W-:Y:S01]  /*11f0*/  VIADD R28, R0.reuse, 0x68 ;  /* 0x00000068001c7836 */ /* 0x040fe20000000000 */
[----:B------:R0:W-:Y:S01]  /*1200*/  STL [R1+0xfc], R37 ;  /* 0x0000fc2501007387 */ /* 0x0001e20000100800 */
[----:B------:R-:W-:-:S02]  /*1210*/  VIADD R27, R0, 0x70 ;  /* 0x00000070001b7836 */ /* 0x000fc40000000000 */
[C---:B------:R-:W-:Y:S01]  /*1220*/  VIADD R26, R0.reuse, 0x78 ;  /* 0x00000078001a7836 */ /* 0x040fe20000000000 */
[----:B------:R-:W-:Y:S01]  /*1230*/  STL [R1+0xf8], R36 ;  /* 0x0000f82401007387 */ /* 0x000fe20000100800 */
[C---:B------:R-:W-:Y:S02]  /*1240*/  VIADD R25, R0.reuse, 0x80 ;  /* 0x0000008000197836 */ /* 0x040fe40000000000 */
[C---:B------:R-:W-:Y:S01]  /*1250*/  VIADD R24, R0.reuse, 0x88 ;  /* 0x0000008800187836 */ /* 0x040fe20000000000 */
[----:B------:R-:W-:Y:S01]  /*1260*/  STL [R1+0xf4], R35 ;  /* 0x0000f42301007387 */ /* 0x000fe20000100800 */
[C---:B------:R-:W-:Y:S01]  /*1270*/  VIADD R21, R0.reuse, 0x90 ;  /* 0x0000009000157836 */ /* 0x040fe20000000000 */
[----:B0-----:R-:W-:Y:S01]  /*1280*/  SHF.R.S32.HI R37, RZ, 0x1f, R37 ;  /* 0x0000001fff257819 */ /* 0x001fe20000011425 */
        /* <DEDUP_REMOVED lines=20> */
[----:B------:R-:W-:Y:S01]  /*13d0*/  VIADD R0, R0, 0xf8 ;  /* 0x000000f800007836 */ /* 0x000fe20000000000 */
[----:B------:R0:W-:Y:S04]  /*13e0*/  STL [R1+0xd8], R28 ;  /* 0x0000d81c01007387 */ /* 0x0001e80000100800 */
[----:B------:R-:W-:Y:S04]  /*13f0*/  STL [R1+0xd4], R27 ;  /* 0x0000d41b01007387 */ /* 0x000fe80000100800 */
[----:B------:R-:W-:Y:S01]  /*1400*/  STL [R1+0xd0], R26 ;  /* 0x0000d01a01007387 */ /* 0x000fe20000100800 */
[----:B0-----:R-:W-:-:S03]  /*1410*/  SHF.R.S32.HI R28, RZ, 0x1f, R28 ;  /* 0x0000001fff1c7819 */ /* 0x001fc6000001141c */
        /* <DEDUP_REMOVED lines=22> */
[----:B------:R1:W-:Y:S01]  /*1580*/  STL [R1+0x188], R4 ;  /* 0x0001880401007387 */ /* 0x0003e20000100800 */
[----:B0-----:R-:W-:-:S05]  /*1590*/  SHF.R.S32.HI R3, RZ, 0x1f, R38 ;  /* 0x0000001fff037819 */ /* 0x001fca0000011426 */
[----:B------:R0:W-:Y:S01]  /*15a0*/  STL [R1+0x184], R3 ;  /* 0x0001840301007387 */ /* 0x0001e20000100800 */
[----:B-1----:R-:W-:-:S03]  /*15b0*/  SHF.R.S32.HI R4, RZ, 0x1f, R36 ;  /* 0x0000001fff047819 */ /* 0x002fc60000011424 */
        /* <DEDUP_REMOVED lines=40> */
[----:B------:R1:W-:Y:S04]  /*1840*/  STL [R1+0x120], R7 ;  /* 0x0001200701007387 */ /* 0x0003e80000100800 */
[----:B------:R1:W-:Y:S01]  /*1850*/  STL [R1+0x11c], R4 ;  /* 0x00011c0401007387 */ /* 0x0003e20000100800 */
[----:B0-----:R-:W-:Y:S02]  /*1860*/  SHF.R.S32.HI R3, RZ, 0x1f, R2 ;  /* 0x0000001fff037819 */ /* 0x001fe40000011402 */
[----:B------:R-:W-:Y:S01]  /*1870*/  SHF.R.S32.HI R2, RZ, 0x1f, R0 ;  /* 0x0000001fff027819 */ /* 0x000fe20000011400 */
[----:B------:R-:W-:Y:S02]  /*1880*/  IMAD R0, R13, 0x8, R6 ;  /* 0x000000080d007824 */ /* 0x000fe400078e0206 */
[----:B------:R1:W-:Y:S04]  /*1890*/  STL [R1+0x118], R3 ;  /* 0x0001180301007387 */ /* 0x0003e80000100800 */
[----:B------:R1:W-:Y:S04]  /*18a0*/  STL [R1+0x194], R0 ;  /* 0x0001940001007387 */ /* 0x0003e80000100800 */
[----:B------:R1:W-:Y:S02]  /*18b0*/  STL [R1+0x114], R2 ;  /* 0x0001140201007387 */ /* 0x0003e40000100800 */
.L_x_679:
[----:B01-34-:R-:W0:Y:S01]  /*18c0*/  LDC.64 R2, c[0x0][0xc88] ;  /* 0x00032200ff027b82 */ /* 0x01be220000000a00 */
[----:B------:R-:W-:Y:S01]  /*18d0*/  ULDC.64 UR10, c[0x0][0x208] ;  /* 0x00008200000a7ab9 */ /* 0x000fe20000000a00 */
[----:B------:R-:W-:Y:S01]  /*18e0*/  ULDC.64 UR4, c[0x0][0xa28] ;  /* 0x00028a0000047ab9 */ /* 0x000fe20000000a00 */
[----:B------:R-:W-:Y:S01]  /*18f0*/  ULDC.64 UR8, c[0x0][0xa18] ;  /* 0x0002860000087ab9 */ /* 0x000fe20000000a00 */
[----:B------:R-:W-:Y:S01]  /*1900*/  ULDC.64 UR6, c[0x0][0xa08] ;  /* 0x0002820000067ab9 */ /* 0x000fe20000000a00 */
[----:B0-----:R-:W-:-:S05]  /*1910*/  IMAD.WIDE R2, R131, 0x4, R2 ;  /* 0x0000000483027825 */ /* 0x001fca00078e0202 */
[----:B--2---:R-:W2:Y:S01]  /*1920*/  LDG.E R26, desc[UR10][R2.64] ;  /* 0x0000000a021a7981 */ /* 0x004ea2000c1e1900 */
[----:B------:R-:W-:Y:S01]  /*1930*/  ISETP.NE.U32.AND P2, PT, RZ, UR4, PT ;  /* 0x00000004ff007c0c */ /* 0x000fe2000bf45070 */
[----:B------:R-:W-:Y:S01]  /*1940*/  IMAD.MOV.U32 R8, RZ, RZ, RZ ;  /* 0x000000ffff087224 */ /* 0x000fe200078e00ff */
[----:B------:R-:W-:Y:S01]  /*1950*/  ISETP.NE.U32.AND P1, PT, RZ, UR8, PT ;  /* 0x00000008ff007c0c */ /* 0x000fe2000bf25070 */
[----:B------:R-:W-:Y:S01]  /*1960*/  IMAD.MOV.U32 R114, RZ, RZ, RZ ;  /* 0x000000ffff727224 */ /* 0x000fe200078e00ff */
[----:B------:R-:W-:Y:S02]  /*1970*/  ISETP.NE.AND.EX P2, PT, RZ, UR5, PT, P2 ;  /* 0x00000005ff007c0c */ /* 0x000fe4000bf45320 */
[----:B------:R-:W-:Y:S02]  /*1980*/  ISETP.NE.AND.EX P1, PT, RZ, UR9, PT, P1 ;  /* 0x00000009ff007c0c */ /* 0x000fe4000bf25310 */
[----:B------:R-:W-:-:S04]  /*1990*/  ISETP.NE.U32.AND P0, PT, RZ, UR6, PT ;  /* 0x00000006ff007c0c */ /* 0x000fc8000bf05070 */
[----:B------:R-:W-:Y:S02]  /*19a0*/  ISETP.NE.AND.EX P0, PT, RZ, UR7, PT, P0 ;  /* 0x00000007ff007c0c */ /* 0x000fe4000bf05300 */
[C---:B------:R-:W-:Y:S02]  /*19b0*/  LOP3.LUT R6, R130.reuse, 0xff000000, RZ, 0xc0, !PT ;  /* 0xff00000082067812 */ /* 0x040fe400078ec0ff */
[----:B-----5:R-:W-:Y:S02]  /*19c0*/  LOP3.LUT R223, R130, 0xffff, RZ, 0xc0, !PT ;  /* 0x0000ffff82df7812 */ /* 0x020fe400078ec0ff */
[----:B--2---:R-:W-:Y:S01]  /*19d0*/  SHF.R.S32.HI R0, RZ, 0x1f, R26 ;  /* 0x0000001fff007819 */ /* 0x004fe2000001141a */
[C---:B------:R-:W-:Y:S01]  /*19e0*/  IMAD.SHL.U32 R28, R26.reuse, 0x4, RZ ;  /* 0x000000041a1c7824 */ /* 0x040fe200078e00ff */
[----:B------:R-:W-:Y:S01]  /*19f0*/  STL [R1+0x74], R26 ;  /* 0x0000741a01007387 */ /* 0x000fe20000100800 */
[C---:B------:R-:W-:Y:S02]  /*1a00*/  @P2 LEA R4, P3, R26.reuse, UR4, 0x2 ;  /* 0x000000041a042c11 */ /* 0x040fe4000f8610ff */
[C-C-:B------:R-:W-:Y:S01]  /*1a10*/  SHF.L.U64.HI R27, R26.reuse, 0x2, R0.reuse ;  /* 0x000000021a1b7819 */ /* 0x140fe20000010200 */
[----:B------:R0:W-:Y:S01]  /*1a20*/  STL [R1+0x10c], R0 ;  /* 0x00010c0001007387 */ /* 0x0001e20000100800 */
[----:B------:R-:W-:Y:S01]  /*1a30*/  ULDC UR4, c[0x0][0x288] ;  /* 0x0000a20000047ab9 */ /* 0x000fe20000000800 */
[----:B------:R-:W-:-:S02]  /*1a40*/  @P2 LEA.HI.X R5, R26, UR5, R0, 0x2, P3 ;  /* 0x000000051a052c11 */ /* 0x000fc400098f1400 */
[----:B------:R1:W-:Y:S01]  /*1a50*/  STL [R1+0x78], R28 ;  /* 0x0000781c01007387 */ /* 0x0003e20000100800 */
[----:B------:R-:W-:Y:S01]  /*1a60*/  IMAD.U32 R131, RZ, RZ, UR4 ;  /* 0x00000004ff837e24 */ /* 0x000fe2000f8e00ff */
[----:B------:R-:W-:Y:S01]  /*1a70*/  ULDC.64 UR4, c[0x0][0x418] ;  /* 0x0001060000047ab9 */ /* 0x000fe20000000a00 */
[----:B------:R-:W-:Y:S01]  /*1a80*/  IADD3 R2, P4, R28, UR6, RZ ;  /* 0x000000061c027c10 */ /* 0x000fe2000ff9e0ff */
[----:B------:R1:W-:Y:S01]  /*1a90*/  STL [R1+0x7c], R27 ;  /* 0x00007c1b01007387 */ /* 0x0003e20000100800 */
[----:B------:R-:W-:Y:S02]  /*1aa0*/  UISETP.NE.U32.AND UP0, UPT, UR4, URZ, UPT ;  /* 0x0000003f0400728c */ /* 0x000fe4000bf05070 */
[----:B------:R-:W-:Y:S01]  /*1ab0*/  IADD3.X R3, R27, UR7, RZ, P4, !PT ;  /* 0x000000071b037c10 */ /* 0x000fe2000a7fe4ff */
[----:B------:R1:W-:Y:S01]  /*1ac0*/  STL [R1+0x84], R129 ;  /* 0x0000848101007387 */ /* 0x0003e20000100800 */
[----:B------:R-:W-:Y:S01]  /*1ad0*/  UISETP.NE.AND.EX UP0, UPT, UR5, URZ, UPT, UP0 ;  /* 0x0000003f0500728c */ /* 0x000fe2000bf05300 */
[----:B------:R-:W-:-:S02]  /*1ae0*/  ULDC UR4, c[0x0][0x424] ;  /* 0x0001090000047ab9 */ /* 0x000fc40000000800 */
[----:B------:R2:W5:Y:S01]  /*1af0*/  @P2 LDG.E R8, desc[UR10][R4.64] ;  /* 0x0000000a04082981 */ /* 0x000562000c1e1900 */
[----:B------:R-:W-:Y:S01]  /*1b00*/  USEL UR4, UR4, 0x1, UP0 ;  /* 0x0000000104047887 */ /* 0x000fe20008000000 */
[----:B------:R-:W-:Y:S01]  /*1b10*/  ULDC UR5, c[0x0][0x2f0] ;  /* 0x0000bc0000057ab9 */ /* 0x000fe20000000800 */
[----:B0-----:R-:W-:Y:S01]  /*1b20*/  LOP3.LUT R0, R130, 0xff0000, RZ, 0xc0, !PT ;  /* 0x00ff000082007812 */ /* 0x001fe200078ec0ff */
[----:B------:R-:W5:Y:S01]  /*1b30*/  @P0 LDG.E R114, desc[UR10][R2.64] ;  /* 0x0000000a02720981 */ /* 0x000f62000c1e1900 */
[----:B--2---:R-:W-:-:S04]  /*1b40*/  @P1 IADD3 R4, P2, R28, UR8, RZ ;  /* 0x000000081c041c10 */ /* 0x004fc8000ff5e0ff */
[----:B------:R-:W-:Y:S01]  /*1b50*/  @P1 IADD3.X R5, R27, UR9, RZ, P2, !PT ;  /* 0x000000091b051c10 */ /* 0x000fe200097fe4ff */
[----:B------:R-:W-:Y:S02]  /*1b60*/  ULDC.64 UR8, c[0x0][0xa20] ;  /* 0x0002880000087ab9 */ /* 0x000fe40000000a00 */
[----:B------:R-:W-:Y:S01]  /*1b70*/  ISETP.NE.U32.AND P2, PT, RZ, UR8, PT ;  /* 0x00000008ff007c0c */ /* 0x000fe2000bf45070 */
[----:B------:R-:W-:Y:S01]  /*1b80*/  UIMAD UR4, UR4, UR5, URZ ;  /* 0x00000005040472a4 */ /* 0x000fe2000f8e023f */
[----:B------:R0:W5:Y:S02]  /*1b90*/  @P1 LDG.E R131, desc[UR10][R4.64] ;  /* 0x0000000a04831981 */ /* 0x000164000c1e1900 */
[----:B------:R-:W-:Y:S01]  /*1ba0*/  ISETP.NE.AND.EX P2, PT, RZ, UR9, PT, P2 ;  /* 0x00000009ff007c0c */ /* 0x000fe2000bf45320 */
[----:B------:R-:W-:Y:S01]  /*1bb0*/  ULDC UR5, c[0x0][0x348] ;  /* 0x0000d20000057ab9 */ /* 0x000fe20000000800 */
[----:B0-----:R-:W-:-:S04]  /*1bc0*/  SHF.R.U32.HI R5, RZ, 0x8, R6 ;  /* 0x00000008ff057819 */ /* 0x001fc80000011606 */
[----:B------:R-:W-:Y:S01]  /*1bd0*/  LEA.HI R6, R0, R5, RZ, 0x10 ;  /* 0x0000000500067211 */ /* 0x000fe200078f80ff */
[----:B-1----:R-:W-:Y:S06]  /*1be0*/  @P1 BRA `(.L_x_435) ;  /* 0x0000000000281947 */ /* 0x002fec0003800000 */
[----:B------:R-:W-:Y:S02]  /*1bf0*/  ULDC.64 UR6, c[0x0][0xa00] ;  /* 0x0002800000067ab9 */ /* 0x000fe40000000a00 */
[----:B------:R-:W-:-:S04]  /*1c00*/  ISETP.NE.U32.AND P1, PT, RZ, UR6, PT ;  /* 0x00000006ff007c0c */ /* 0x000fc8000bf25070 */
[----:B------:R-:W-:-:S13]  /*1c10*/  ISETP.NE.AND.EX P1, PT, RZ, UR7, PT, P1 ;  /* 0x00000007ff007c0c */ /* 0x000fda000bf25310 */
[----:B------:R-:W-:Y:S05]  /*1c20*/  @!P1 BRA `(.L_x_435) ;  /* 0x0000000000189947 */ /* 0x000fea0003800000 */
[----:B------:R-:W0:Y:S01]  /*1c30*/  LDC.64 R4, c[0x0][0xa00] ;  /* 0x00028000ff047b82 */ /* 0x000e220000000a00 */
[----:B------:R-:W-:Y:S01]  /*1c40*/  ULDC.64 UR6, c[0x0][0x208] ;  /* 0x0000820000067ab9 */ /* 0x000fe20000000a00 */
[----:B0-----:R-:W-:-:S05]  /*1c50*/  IMAD.WIDE R4, R26, 0x4, R4 ;  /* 0x000000041a047825 */ /* 0x001fca00078e0204 */
[----:B-----5:R-:W2:Y:S04]  /*1c60*/  LDG.E R131, desc[UR6][R4.64] ;  /* 0x0000000604837981 */ /* 0x020ea8000c1e1900 */
[----:B------:R-:W2:Y:S02]  /*1c70*/  LDG.E R0, desc[UR6][R4.64+0x4] ;  /* 0x0000040604007981 */ /* 0x000ea4000c1e1900 */
[----:B--2---:R-:W-:-:S07]  /*1c80*/  IMAD.IADD R131, R0, 0x1, -R131 ;  /* 0x0000000100837824 */ /* 0x004fce00078e0a83 */
.L_x_435:
[----:B------:R-:W-:Y:S02]  /*1c90*/  IMAD.U32 R24, RZ, RZ, UR5 ;  /* 0x00000005ff187e24 */ /* 0x000fe4000f8e00ff */
[----:B------:R-:W-:Y:S01]  /*1ca0*/  IMAD.U32 R25, RZ, RZ, UR4 ;  /* 0x00000004ff197e24 */ /* 0x000fe2000f8e00ff */
[----:B------:R-:W-:Y:S06]  /*1cb0*/  @!P2 BRA `(.L_x_436) ;  /* 0x000000000014a947 */ /* 0x000fec0003800000 */
[----:B------:R-:W-:Y:S01]  /*1cc0*/  IADD3 R2, P0, R28, UR8, RZ ;  /* 0x000000081c027c10 */ /* 0x000fe2000ff1e0ff */
[----:B------:R-:W-:-:S03]  /*1cd0*/  ULDC.64 UR4, c[0x0][0x208] ;  /* 0x0000820000047ab9 */ /* 0x000fc60000000a00 */
[----:B------:R-:W-:-:S05]  /*1ce0*/  IADD3.X R3, R27, UR9, RZ, P0, !PT ;  /* 0x000000091b037c10 */ /* 0x000fca00087fe4ff */
[----:B------:R0:W5:Y:S01]  /*1cf0*/  LDG.E R25, desc[UR4][R2.64] ;  /* 0x0000000402197981 */ /* 0x000162000c1e1900 */
[----:B------:R-:W-:Y:S05]  /*1d00*/  BRA `(.L_x_437) ;  /* 0x0000000000147947 */ /* 0x000fea0003800000 */
.L_x_436:
[----:B------:R-:W-:Y:S05]  /*1d10*/  @!P0 BRA `(.L_x_437) ;  /* 0x0000000000108947 */ /* 0x000fea0003800000 */
[----:B------:R-:W-:Y:S02]  /*1d20*/  ULDC.64 UR4, c[0x0][0x208] ;  /* 0x0000820000047ab9 */ /* 0x000fe40000000a00 */
[----:B------:R-:W2:Y:S04]  /*1d30*/  LDG.E R0, desc[UR4][R2.64] ;  /* 0x0000000402007981 */ /* 0x000ea8000c1e1900 */
[----:B------:R-:W2:Y:S02]  /*1d40*/  LDG.E R25, desc[UR4][R2.64+0x4] ;  /* 0x0000040402197981 */ /* 0x000ea4000c1e1900 */
[----:B--2---:R-:W-:-:S07]  /*1d50*/  IMAD.IADD R25, R25, 0x1, -R0 ;  /* 0x0000000119197824 */ /* 0x004fce00078e0a00 */
.L_x_437:
[----:B------:R-:W-:Y:S01]  /*1d60*/  ULDC.64 UR4, c[0x0][0xa10] ;  /* 0x0002840000047ab9 */ /* 0x000fe20000000a00 */
[----:B------:R-:W-:Y:S01]  /*1d70*/  ULDC.64 UR6, c[0x0][0x208] ;  /* 0x0000820000067ab9 */ /* 0x000fe20000000a00 */
[----:B------:R-:W-:-:S04]  /*1d80*/  ISETP.NE.U32.AND P0, PT, RZ, UR4, PT ;  /* 0x00000004ff007c0c */ /* 0x000fc8000bf05070 */
[----:B------:R-:W-:Y:S01]  /*1d90*/  ISETP.NE.AND.EX P0, PT, RZ, UR5, PT, P0 ;  /* 0x00000005ff007c0c */ /* 0x000fe2000bf05300 */
[----:B------:R-:W-:-:S12]  /*1da0*/  ULDC.64 UR4, c[0x0][0xa30] ;  /* 0x00028c0000047ab9 */ /* 0x000fd80000000a00 */
[----:B0-----:R-:W0:Y:S02]  /*1db0*/  @P0 LDC.64 R2, c[0x0][0xa10] ;  /* 0x00028400ff020b82 */ /* 0x001e240000000a00 */
[----:B0-----:R-:W-:-:S05]  /*1dc0*/  @P0 IMAD.WIDE R2, R26, 0x4, R2 ;  /* 0x000000041a020825 */ /* 0x001fca00078e0202 */
[----:B------:R-:W2:Y:S04]  /*1dd0*/  @P0 LDG.E R0, desc[UR6][R2.64] ;  /* 0x0000000602000981 */ /* 0x000ea8000c1e1900 */
[----:B------:R0:W2:Y:S01]  /*1de0*/  @P0 LDG.E R5, desc[UR6][R2.64+0x4] ;  /* 0x0000040602050981 */ /* 0x0000a2000c1e1900 */
[----:B------:R-:W-:Y:S01]  /*1df0*/  ISETP.NE.U32.AND P1, PT, RZ, UR4, PT ;  /* 0x00000004ff007c0c */ /* 0x000fe2000bf25070 */
[----:B-----5:R-:W-:Y:S01]  /*1e00*/  IMAD.MOV.U32 R127, RZ, RZ, R25 ;  /* 0x000000ffff7f7224 */ /* 0x020fe200078e0019 */
[----:B------:R-:W-:Y:S01]  /*1e10*/  LOP3.LUT R10, R6, 0xff, RZ, 0xc0, !PT ;  /* 0x000000ff060a7812 */ /* 0x000fe200078ec0ff */
[----:B------:R-:W-:Y:S01]  /*1e20*/  IMAD.IADD R9, R25, 0x1, -R8 ;  /* 0x0000000119097824 */ /* 0x000fe200078e0a08 */
[----:B------:R-:W-:Y:S02]  /*1e30*/  ISETP.NE.AND.EX P1, PT, RZ, UR5, PT, P1 ;  /* 0x00000005ff007c0c */ /* 0x000fe4000bf25310 */
[----:B------:R-:W-:Y:S01]  /*1e40*/  SHF.R.U32.HI R4, RZ, 0x10, R6 ;  /* 0x00000010ff047819 */ /* 0x000fe20000011606 */
[----:B------:R1:W-:Y:S04]  /*1e50*/  STL [R1+0x88], R10 ;  /* 0x0000880a01007387 */ /* 0x0003e80000100800 */
[----:B------:R1:W-:Y:S06]  /*1e60*/  STL [R1+0x70], R4 ;  /* 0x0000700401007387 */ /* 0x0003ec0000100800 */
[----:B0-----:R-:W-:-:S04]  /*1e70*/  @P1 IADD3 R2, P2, R28, UR4, RZ ;  /* 0x000000041c021c10 */ /* 0x001fc8000ff5e0ff */
[----:B------:R-:W-:Y:S01]  /*1e80*/  @P1 IADD3.X R3, R27, UR5, RZ, P2, !PT ;  /* 0x000000051b031c10 */ /* 0x000fe200097fe4ff */
[----:B------:R-:W-:Y:S01]  /*1e90*/  BSSY B0, `(.L_x_438) ;  /* 0x000002a000007945 */ /* 0x000fe20003800000 */
[----:B------:R-:W-:-:S03]  /*1ea0*/  LOP3.LUT R18, R18, 0xfffffffd, RZ, 0xc0, !PT ;  /* 0xfffffffd12127812 */ /* 0x000fc600078ec0ff */
[----:B------:R0:W5:Y:S02]  /*1eb0*/  @P1 LDG.E R127, desc[UR6][R2.64] ;  /* 0x00000006027f1981 */ /* 0x000164000c1e1900 */
[----:B0-----:R-:W-:Y:S01]  /*1ec0*/  IMAD.MOV.U32 R3, RZ, RZ, RZ ;  /* 0x000000ffff037224 */ /* 0x001fe200078e00ff */
[----:B--2---:R-:W-:-:S05]  /*1ed0*/  @P0 IADD3 R24, -R0, R5, RZ ;  /* 0x0000000500180210 */ /* 0x004fca0007ffe1ff */
[----:B------:R-:W-:-:S04]  /*1ee0*/  IMAD.IADD R133, R9, 0x1, R24 ;  /* 0x0000000109857824 */ /* 0x000fc800078e0218 */
[C---:B------:R-:W-:Y:S01]  /*1ef0*/  VIADD R0, R133.reuse, 0x4f ;  /* 0x0000004f85007836 */ /* 0x040fe20000000000 */
[----:B------:R-:W-:-:S03]  /*1f00*/  ISETP.GE.AND P3, PT, R133, 0x1, PT ;  /* 0x000000018500780c */ /* 0x000fc60003f66270 */
[----:B------:R-:W-:-:S05]  /*1f10*/  IMAD.HI R0, R0, 0x66666667, RZ ;  /* 0x6666666700007827 */ /* 0x000fca00078e02ff */
[----:B------:R-:W-:-:S04]  /*1f20*/  SHF.R.U32.HI R5, RZ, 0x1f, R0 ;  /* 0x0000001fff057819 */ /* 0x000fc80000011600 */
[----:B------:R-:W-:Y:S02]  /*1f30*/  LEA.HI.SX32 R130, R0, R5, 0x1b ;  /* 0x0000000500827211 */ /* 0x000fe400078fdaff */
[----:B------:R-:W-:Y:S01]  /*1f40*/  @P3 LOP3.LUT R18, R18, 0x2, RZ, 0xfc, !PT ;  /* 0x0000000212123812 */ /* 0x000fe200078efcff */
[----:B-1----:R-:W-:Y:S06]  /*1f50*/  @!P3 BRA `(.L_x_439) ;  /* 0x000000000074b947 */ /* 0x002fec0003800000 */
[----:B------:R-:W-:Y:S01]  /*1f60*/  ISETP.NE.AND P0, PT, R4, RZ, PT ;  /* 0x000000ff0400720c */ /* 0x000fe20003f05270 */
[----:B------:R-:W-:-:S03]  /*1f70*/  ULDC UR4, c[0x0][0x9f0] ;  /* 0x00027c0000047ab9 */ /* 0x000fc60000000800 */
[----:B------:R-:W-:-:S04]  /*1f80*/  SEL R11, R4, UR4, P0 ;  /* 0x00000004040b7c07 */ /* 0x000fc80008000000 */
[-C--:B------:R-:W-:Y:S02]  /*1f90*/  IABS R5, R11.reuse ;  /* 0x0000000b00057213 */ /* 0x080fe40000000000 */
[----:B------:R-:W-:Y:S02]  /*1fa0*/  IADD3 R0, R130, -0x1, R11 ;  /* 0xffffffff82007810 */ /* 0x000fe40007ffe00b */
[----:B------:R-:W0:Y:S01]  /*1fb0*/  I2F.RP R4, R5 ;  /* 0x0000000500047306 */ /* 0x000e220000209400 */
[----:B------:R-:W-:-:S05]  /*1fc0*/  IABS R8, R11 ;  /* 0x0000000b00087213 */ /* 0x000fca0000000000 */
[----:B------:R-:W-:Y:S02]  /*1fd0*/  IMAD.MOV R8, RZ, RZ, -R8 ;  /* 0x000000ffff087224 */ /* 0x000fe400078e0a08 */
[----:B0-----:R-:W0:Y:S02]  /*1fe0*/  MUFU.RCP R4, R4 ;  /* 0x0000000400047308 */ /* 0x001e240000001000 */
[----:B0-----:R-:W-:Y:S01]  /*1ff0*/  VIADD R2, R4, 0xffffffe ;  /* 0x0ffffffe04027836 */ /* 0x001fe20000000000 */
[----:B------:R-:W-:Y:S02]  /*2000*/  IABS R4, R0 ;  /* 0x0000000000047213 */ /* 0x000fe40000000000 */
[----:B------:R-:W-:-:S03]  /*2010*/  LOP3.LUT R0, R0, R11, RZ, 0x3c, !PT ;  /* 0x0000000b00007212 */ /* 0x000fc600078e3cff */
[----:B------:R0:W1:Y:S01]  /*2020*/  F2I.FTZ.U32.TRUNC.NTZ R3, R2 ;  /* 0x0000000200037305 */ /* 0x000062000021f000 */
[----:B------:R-:W-:Y:S01]  /*2030*/  ISETP.GE.AND P2, PT, R0, RZ, PT ;  /* 0x000000ff0000720c */ /* 0x000fe20003f46270 */
[----:B0-----:R-:W-:Y:S02]  /*2040*/  IMAD.MOV.U32 R2, RZ, RZ, RZ ;  /* 0x000000ffff027224 */ /* 0x001fe400078e00ff */
[----:B-1----:R-:W-:-:S04]  /*2050*/  IMAD.MOV R6, RZ, RZ, -R3 ;  /* 0x000000ffff067224 */ /* 0x002fc800078e0a03 */
[----:B------:R-:W-:-:S04]  /*2060*/  IMAD R7, R6, R5, RZ ;  /* 0x0000000506077224 */ /* 0x000fc800078e02ff */
[----:B------:R-:W-:-:S04]  /*2070*/  IMAD.HI.U32 R3, R3, R7, R2 ;  /* 0x0000000703037227 */ /* 0x000fc800078e0002 */
[----:B------:R-:W-:Y:S02]  /*2080*/  IMAD.MOV.U32 R2, RZ, RZ, R8 ;  /* 0x000000ffff027224 */ /* 0x000fe400078e0008 */
[----:B------:R-:W-:-:S04]  /*2090*/  IMAD.HI.U32 R3, R3, R4, RZ ;  /* 0x0000000403037227 */ /* 0x000fc800078e00ff */
[----:B------:R-:W-:-:S05]  /*20a0*/  IMAD R2, R3, R2, R4 ;  /* 0x0000000203027224 */ /* 0x000fca00078e0204 */
[----:B------:R-:W-:-:S13]  /*20b0*/  ISETP.GT.U32.AND P1, PT, R5, R2, PT ;  /* 0x000000020500720c */ /* 0x000fda0003f24070 */
[----:B------:R-:W-:Y:S02]  /*20c0*/  @!P1 IMAD.IADD R2, R2, 0x1, -R5 ;  /* 0x0000000102029824 */ /* 0x000fe400078e0a05 */
[----:B------:R-:W-:Y:S01]  /*20d0*/  @!P1 VIADD R3, R3, 0x1 ;  /* 0x0000000103039836 */ /* 0x000fe20000000000 */
[----:B------:R-:W-:Y:S02]  /*20e0*/  ISETP.NE.AND P1, PT, R11, RZ, PT ;  /* 0x000000ff0b00720c */ /* 0x000fe40003f25270 */
[----:B------:R-:W-:-:S13]  /*20f0*/  ISETP.GE.U32.AND P0, PT, R2, R5, PT ;  /* 0x000000050200720c */ /* 0x000fda0003f06070 */
[----:B------:R-:W-:-:S04]  /*2100*/  @P0 VIADD R3, R3, 0x1 ;  /* 0x0000000103030836 */ /* 0x000fc80000000000 */
[----:B------:R-:W-:Y:S01]  /*2110*/  @!P2 IMAD.MOV R3, RZ, RZ, -R3 ;  /* 0x000000ffff03a224 */ /* 0x000fe200078e0a03 */
[----:B------:R-:W-:-:S07]  /*2120*/  @!P1 LOP3.LUT R3, RZ, R11, RZ, 0x33, !PT ;  /* 0x0000000bff039212 */ /* 0x000fce00078e33ff */
.L_x_439:
[----:B------:R-:W-:Y:S05]  /*2130*/  BSYNC B0 ;  /* 0x0000000000007941 */ /* 0x000fea0003800000 */
.L_x_438:
[----:B------:R-:W-:-:S05]  /*2140*/  IMAD R0, R10, R3, RZ ;  /* 0x000000030a007224 */ /* 0x000fca00078e02ff */
[C---:B------:R-:W-:Y:S01]  /*2150*/  VIADDMNMX R3, R0.reuse, R3, R130, PT ;  /* 0x0000000300037246 */ /* 0x040fe20003800182 */
[----:B------:R-:W-:-:S04]  /*2160*/  IMAD R0, R0, 0x50, -R9 ;  /* 0x0000005000007824 */ /* 0x000fc800078e0a09 */
[----:B------:R-:W-:Y:S01]  /*2170*/  IMAD R3, R3, 0x50, -R9 ;  /* 0x0000005003037824 */ /* 0x000fe200078e0a09 */
[----:B------:R-:W-:-:S04]  /*2180*/  VIMNMX R0, RZ, R0, !PT ;  /* 0x00000000ff007248 */ /* 0x000fc80007fe0100 */
[----:B------:R-:W-:Y:S01]  /*2190*/  VIMNMX R3, R3, R24, PT ;  /* 0x0000001803037248 */ /* 0x000fe20003fe0100 */
[----:B------:R-:W-:-:S03]  /*21a0*/  IMAD.WIDE.U32 R112, R0, -0x33333333, RZ ;  /* 0xcccccccd00707825 */ /* 0x000fc600078e00ff */
[----:B------:R-:W-:Y:S02]  /*21b0*/  ISETP.GT.AND P0, PT, R3, R0, PT ;  /* 0x000000000300720c */ /* 0x000fe40003f04270 */
[----:B------:R-:W-:-:S05]  /*21c0*/  SHF.R.U32.HI R112, RZ, 0x6, R113 ;  /* 0x00000006ff707819 */ /* 0x000fca0000011671 */
[----:B------:R-:W-:-:S06]  /*21d0*/  IMAD.MOV.U32 R2, RZ, RZ, R112 ;  /* 0x000000ffff027224 */ /* 0x000fcc00078e0070 */
[----:B------:R-:W-:-:S04]  /*21e0*/  @P0 VIADD R0, R3, 0x4f ;  /* 0x0000004f03000836 */ /* 0x000fc80000000000 */
[----:B------:R-:W-:-:S05]  /*21f0*/  @P0 IMAD.HI R0, R0, 0x66666667, RZ ;  /* 0x6666666700000827 */ /* 0x000fca00078e02ff */
[----:B------:R-:W-:-:S04]  /*2200*/  @P0 SHF.R.U32.HI R3, RZ, 0x1f, R0 ;  /* 0x0000001fff030819 */ /* 0x000fc80000011600 */
[----:B------:R-:W-:Y:S02]  /*2210*/  @P0 LEA.HI.SX32 R2, R0, R3, 0x1b ;  /* 0x0000000300020211 */ /* 0x000fe400078fdaff */
[----:B------:R-:W-:Y:S02]  /*2220*/  PLOP3.LUT P0, PT, PT, PT, PT, 0x80, 0x0 ;  /* 0x000000000000781c */ /* 0x000fe40003f0f070 */
[----:B------:R-:W-:-:S13]  /*2230*/  ISETP.GT.AND P1, PT, R2, R112, PT ;  /* 0x000000700200720c */ /* 0x000fda0003f24270 */
[----:B------:R-:W-:Y:S05]  /*2240*/  @!P1 BRA `(.L_x_440) ;  /* 0x0000009800bc9947 */ /* 0x000fea0003800000 */
[----:B------:R-:W-:Y:S01]  /*2250*/  VIADD R0, R23, 0x24400 ;  /* 0x0002440017007836 */ /* 0x000fe20000000000 */
[----:B------:R-:W-:Y:S04]  /*2260*/  BSSY B6, `(.L_x_441) ;  /* 0x0000013000067945 */ /* 0x000fe80003800000 */
[----:B------:R-:W-:-:S13]  /*2270*/  LOP3.LUT P0, RZ, R0, 0x3ff, RZ, 0xc0, !PT ;  /* 0x000003ff00ff7812 */ /* 0x000fda000780c0ff */
[----:B------:R-:W-:Y:S05]  /*2280*/  @!P0 BRA `(.L_x_442) ;  /* 0x0000000000408947 */ /* 0x000fea0003800000 */
[----:B------:R-:W-:Y:S01]  /*2290*/  MOV R14, 0x0 ;  /* 0x00000000000e7802 */ /* 0x000fe20000000f00 */
[----:B------:R-:W-:Y:S01]  /*22a0*/  ULDC.64 UR4, c[0x4][0x138] ;  /* 0x01004e0000047ab9 */ /* 0x000fe20000000a00 */
[----:B------:R-:W-:Y:S01]  /*22b0*/  ULDC.64 UR6, c[0x4][0xa8] ;  /* 0x01002a0000067ab9 */ /* 0x000fe20000000a00 */
[----:B------:R-:W-:Y:S02]  /*22c0*/  IMAD.U32 R4, RZ, RZ, UR4 ;  /* 0x00000004ff047e24 */ /* 0x000fe4000f8e00ff */
[----:B------:R-:W-:Y:S01]  /*22d0*/  IMAD.U32 R5, RZ, RZ, UR5 ;  /* 0x00000005ff057e24 */ /* 0x000fe2000f8e00ff */
[----:B------:R-:W0:Y:S01]  /*22e0*/  LDC.64 R14, c[0x4][R14] ;  /* 0x010000000e0e7b82 */ /* 0x000e220000000a00 */
[----:B------:R-:W-:Y:S01]  /*22f0*/  ULDC.64 UR4, c[0x4][0x140] ;  /* 0x0100500000047ab9 */ /* 0x000fe20000000a00 */
        /* <DEDUP_REMOVED lines=8> */
[----:B0----5:R-:W-:Y:S05]  /*2380*/  CALL.ABS.NOINC R14 ;  /* 0x000000000e007343 */ /* 0x021fea0003c00000 */
.L_x_442:
[----:B------:R-:W-:Y:S05]  /*2390*/  BSYNC B6 ;  /* 0x0000000000067941 */ /* 0x000fea0003800000 */
.L_x_441:
        /* <DEDUP_REMOVED lines=20> */
.L_x_444:
[----:B------:R-:W-:Y:S05]  /*24e0*/  BSYNC B6 ;  /* 0x0000000000067941 */ /* 0x000fea0003800000 */
.L_x_443:
[----:B------:R-:W-:Y:S01]  /*24f0*/  ULDC.64 UR4, c[0x0][0x9f8] ;  /* 0x00027e0000047ab9 */ /* 0x000fe20000000a00 */
[----:B------:R-:W-:Y:S01]  /*2500*/  IMAD.MOV.U32 R0, RZ, RZ, R26 ;  /* 0x000000ffff007224 */ /* 0x000fe200078e001a */
[----:B------:R-:W-:Y:S01]  /*2510*/  ISETP.NE.U32.AND P0, PT, RZ, UR4, PT ;  /* 0x00000004ff007c0c */ /* 0x000fe2000bf05070 */
[----:B------:R-:W2:Y:S01]  /*2520*/  LDL R26, [R1+0x58] ;  /* 0x00005800011a7983 */ /* 0x000ea20000100800 */
[----:B------:R-:W-:Y:S01]  /*2530*/  ULDC.64 UR6, c[0x0][0x208] ;  /* 0x0000820000067ab9 */ /* 0x000fe20000000a00 */
[----:B------:R-:W0:Y:S01]  /*2540*/  LDC.64 R96, c[0x0][0x3f8] ;  /* 0x0000fe00ff607b82 */ /* 0x000e220000000a00 */
[----:B------:R-:W-:Y:S01]  /*2550*/  ISETP.NE.AND.EX P0, PT, RZ, UR5, PT, P0 ;  /* 0x00000005ff007c0c */ /* 0x000fe2000bf05300 */
[----:B------:R-:W3:Y:S01]  /*2560*/  LDL R15, [R1+0x54] ;  /* 0x00005400010f7983 */ /* 0x000ee20000100800 */
[----:B------:R-:W1:Y:S05]  /*2570*/  S2R R3, SR_TID.X ;  /* 0x0000000000037919 */ /* 0x000e6a0000002100 */
[----:B------:R-:W4:Y:S06]  /*2580*/  LDC R111, c[0x0][0x3f4] ;  /* 0x0000fd00ff6f7b82 */ /* 0x000f2c0000000800 */
[----:B------:R-:W-:Y:S01]  /*2590*/  @P0 IADD3 R4, P1, R28, UR4, RZ ;  /* 0x000000041c040c10 */ /* 0x000fe2000ff3e0ff */
[----:B------:R-:W-:Y:S01]  /*25a0*/  ULDC UR4, c[0x0][0x2f4] ;  /* 0x0000bd0000047ab9 */ /* 0x000fe20000000800 */
[----:B------:R-:W4:Y:S02]  /*25b0*/  LDC.64 R90, c[0x0][0x408] ;  /* 0x00010200ff5a7b82 */ /* 0x000f240000000a00 */
[----:B------:R-:W-:-:S02]  /*25c0*/  @P0 IADD3.X R5, R27, UR5, RZ, P1, !PT ;  /* 0x000000051b050c10 */ /* 0x000fc40008ffe4ff */
[----:B------:R-:W3:Y:S04]  /*25d0*/  LDL R27, [R1+0x5c] ;  /* 0x00005c00011b7983 */ /* 0x000ee80000100800 */
[----:B------:R1:W3:Y:S01]  /*25e0*/  @P0 LDG.E R0, desc[UR6][R4.64] ;  /* 0x0000000604000981 */ /* 0x0002e2000c1e1900 */
[----:B------:R-:W-:Y:S02]  /*25f0*/  ISETP.GE.AND P1, PT, R214, UR4, PT ;  /* 0x00000004d6007c0c */ /* 0x000fe4000bf26270 */
[----:B------:R-:W-:Y:S02]  /*2600*/  ISETP.GE.AND P0, PT, R16, UR4, PT ;  /* 0x0000000410007c0c */ /* 0x000fe4000bf06270 */
[----:B------:R-:W-:Y:S02]  /*2610*/  SHF.R.S32.HI R9, RZ, 0x1f, R224 ;  /* 0x0000001fff097819 */ /* 0x000fe400000114e0 */
[----:B-1----:R-:W-:-:S02]  /*2620*/  SEL R4, RZ, 0xffffffff, P1 ;  /* 0xffffffffff047807 */ /* 0x002fc40000800000 */
[----:B------:R-:W-:Y:S01]  /*2630*/  ISETP.GE.AND P2, PT, R19, UR4, PT ;  /* 0x0000000413007c0c */ /* 0x000fe2000bf46270 */
[----:B------:R-:W-:Y:S01]  /*2640*/  VIADD R109, R3, 0xffffff80 ;  /* 0xffffff80036d7836 */ /* 0x000fe20000000000 */
[----:B------:R-:W-:Y:S01]  /*2650*/  SEL R3, RZ, 0x1, P0 ;  /* 0x00000001ff037807 */ /* 0x000fe20000000000 */
[----:B------:R-:W-:Y:S01]  /*2660*/  IMAD.SHL.U32 R4, R4, 0x2, RZ ;  /* 0x0000000204047824 */ /* 0x000fe200078e00ff */
[----:B------:R-:W-:Y:S01]  /*2670*/  SHF.R.S32.HI R217, RZ, 0x1f, R216 ;  /* 0x0000001fffd97819 */ /* 0x000fe200000114d8 */
[----:B0-----:R-:W-:-:S03]  /*2680*/  IMAD R5, R9, R96, RZ ;  /* 0x0000006009057224 */ /* 0x001fc600078e02ff */
[----:B------:R-:W-:Y:S02]  /*2690*/  LOP3.LUT R3, R4, 0x2, R3, 0xe2, !PT ;  /* 0x0000000204037812 */ /* 0x000fe400078ee203 */
[----:B------:R-:W-:Y:S02]  /*26a0*/  SEL R4, RZ, 0x4, P2 ;  /* 0x00000004ff047807 */ /* 0x000fe40001000000 */
[----:B----4-:R-:W-:Y:S01]  /*26b0*/  ISETP.GE.AND P2, PT, R16, R111, PT ;  /* 0x0000006f1000720c */ /* 0x010fe20003f46270 */
[C---:B------:R-:W-:Y:S02]  /*26c0*/  IMAD R7, R224.reuse, R97, R5 ;  /* 0x00000061e0077224 */ /* 0x040fe400078e0205 */
[-C--:B------:R-:W-:Y:S01]  /*26d0*/  IMAD.WIDE.U32 R98, R224, R96.reuse, R16 ;  /* 0x00000060e0627225 */ /* 0x080fe200078e0010 */
[----:B------:R-:W-:Y:S02]  /*26e0*/  SHF.R.S32.HI R6, RZ, 0x1f, R109 ;  /* 0x0000001fff067819 */ /* 0x000fe4000001146d */
[----:B------:R-:W-:Y:S01]  /*26f0*/  ISETP.GE.AND P1, PT, R214, R111, PT ;  /* 0x0000006fd600720c */ /* 0x000fe20003f26270 */
[----:B------:R-:W-:Y:S01]  /*2700*/  IMAD.WIDE.U32 R100, R224, R96, R216 ;  /* 0x00000060e0647225 */ /* 0x000fe200078e00d8 */
[----:B------:R-:W-:-:S02]  /*2710*/  SEL R5, R111, RZ, P2 ;  /* 0x000000ff6f057207 */ /* 0x000fc40001000000 */
[----:B------:R-:W-:Y:S01]  /*2720*/  IADD3 R99, R7, R99, RZ ;  /* 0x0000006307637210 */ /* 0x000fe20007ffe0ff */
[----:B------:R-:W-:Y:S01]  /*2730*/  IMAD.IADD R101, R101, 0x1, R7 ;  /* 0x0000000165657824 */ /* 0x000fe200078e0207 */
[----:B------:R-:W-:Y:S01]  /*2740*/  LEA.HI R6, R6, R109, RZ, 0x3 ;  /* 0x0000006d06067211 */ /* 0x000fe200078f18ff */
[----:B------:R-:W-:Y:S01]  /*2750*/  IMAD.IADD R5, R16, 0x1, R5 ;  /* 0x0000000110057824 */ /* 0x000fe200078e0205 */
[----:B------:R-:W-:Y:S01]  /*2760*/  LOP3.LUT R3, R3, R4, RZ, 0xfc, !PT ;  /* 0x0000000403037212 */ /* 0x000fe200078efcff */
[-C--:B------:R-:W-:Y:S01]  /*2770*/  IMAD R4, R9, R90.reuse, RZ ;  /* 0x0000005a09047224 */ /* 0x080fe200078e02ff */
[----:B------:R-:W-:Y:S01]  /*2780*/  SEL R7, R111, RZ, P1 ;  /* 0x000000ff6f077207 */ /* 0x000fe20000800000 */
[C---:B------:R-:W-:Y:S02]  /*2790*/  VIADD R30, R224.reuse, 0x20 ;  /* 0x00000020e01e7836 */ /* 0x040fe40000000000 */
[----:B------:R-:W-:Y:S01]  /*27a0*/  VIADD R21, R224, 0x20 ;  /* 0x00000020e0157836 */ /* 0x000fe20000000000 */
[----:B------:R-:W-:Y:S01]  /*27b0*/  LOP3.LUT R6, R6, 0xfffffff8, RZ, 0xc0, !PT ;  /* 0xfffffff806067812 */ /* 0x000fe200078ec0ff */
[----:B------:R-:W-:-:S04]  /*27c0*/  IMAD.WIDE.U32 R94, R224, R90, R216 ;  /* 0x0000005ae05e7225 */ /* 0x000fc800078e00d8 */
[C---:B------:R-:W-:Y:S01]  /*27d0*/  IMAD R9, R224.reuse, R91, R4 ;  /* 0x0000005be0097224 */ /* 0x040fe200078e0204 */
[----:B------:R-:W-:Y:S01]  /*27e0*/  SHF.R.S32.HI R4, RZ, 0x1f, R5 ;  /* 0x0000001fff047819 */ /* 0x000fe20000011405 */
[----:B------:R-:W-:-:S04]  /*27f0*/  IMAD.WIDE.U32 R92, R224, R90, R16 ;  /* 0x0000005ae05c7225 */ /* 0x000fc800078e0010 */
[----:B------:R-:W-:Y:S02]  /*2800*/  IMAD.IADD R7, R214, 0x1, R7 ;  /* 0x00000001d6077824 */ /* 0x000fe400078e0207 */
[C---:B------:R-:W-:Y:S02]  /*2810*/  IMAD.SHL.U32 R31, R224.reuse, 0x40, RZ ;  /* 0x00000040e01f7824 */ /* 0x040fe400078e00ff */
[----:B------:R-:W-:Y:S02]  /*2820*/  IMAD.SHL.U32 R28, R224, 0x40, RZ ;  /* 0x00000040e01c7824 */ /* 0x000fe400078e00ff */
[----:B------:R-:W-:Y:S02]  /*2830*/  IMAD.SHL.U32 R30, R30, 0x40, RZ ;  /* 0x000000401e1e7824 */ /* 0x000fe400078e00ff */
[----:B------:R-:W-:Y:S01]  /*2840*/  IMAD.SHL.U32 R21, R21, 0x40, RZ ;  /* 0x0000004015157824 */ /* 0x000fe200078e00ff */
[----:B------:R-:W-:Y:S01]  /*2850*/  LOP3.LUT R31, R31, 0x1c0, RZ, 0xc0, !PT ;  /* 0x000001c01f1f7812 */ /* 0x000fe200078ec0ff */
[----:B------:R-:W-:Y:S01]  /*2860*/  IMAD.IADD R109, R109, 0x1, -R6 ;  /* 0x000000016d6d7824 */ /* 0x000fe200078e0a06 */
[CC--:B------:R-:W-:Y:S01]  /*2870*/  LEA.HI R6, R4.reuse, R5.reuse, RZ, 0x6 ;  /* 0x0000000504067211 */ /* 0x0c0fe200078f30ff */
[----:B------:R-:W-:Y:S01]  /*2880*/  IMAD.IADD R95, R95, 0x1, R9 ;  /* 0x000000015f5f7824 */ /* 0x000fe200078e0209 */
[----:B------:R-:W-:Y:S01]  /*2890*/  SHF.R.S32.HI R8, RZ, 0x1f, R7 ;  /* 0x0000001fff087819 */ /* 0x000fe20000011407 */
[----:B------:R-:W-:Y:S01]  /*28a0*/  IMAD.IADD R93, R9, 0x1, R93 ;  /* 0x00000001095d7824 */ /* 0x000fe200078e025d */
[----:B------:R-:W-:-:S02]  /*28b0*/  LEA.HI R9, R4, R5, RZ, 0x3 ;  /* 0x0000000504097211 */ /* 0x000fc400078f18ff */
[----:B------:R-:W-:Y:S02]  /*28c0*/  LOP3.LUT R28, R28, 0x1c0, RZ, 0xc0, !PT ;  /* 0x000001c01c1c7812 */ /* 0x000fe400078ec0ff */
[----:B------:R-:W-:Y:S02]  /*28d0*/  LOP3.LUT R30, R30, 0x1c0, RZ, 0xc0, !PT ;  /* 0x000001c01e1e7812 */ /* 0x000fe400078ec0ff */
[----:B------:R-:W-:Y:S02]  /*28e0*/  LOP3.LUT R21, R21, 0x1c0, RZ, 0xc0, !PT ;  /* 0x000001c015157812 */ /* 0x000fe400078ec0ff */
[----:B------:R-:W-:Y:S02]  /*28f0*/  SHF.R.S32.HI R6, RZ, 0x6, R6 ;  /* 0x00000006ff067819 */ /* 0x000fe40000011406 */
[----:B------:R-:W-:Y:S02]  /*2900*/  LOP3.LUT R4, R31, 0x38, R9, 0xf8, !PT ;  /* 0x000000381f047812 */ /* 0x000fe400078ef809 */
[----:B------:R-:W-:-:S02]  /*2910*/  SHF.R.U32.HI R28, RZ, 0x3, R28 ;  /* 0x00000003ff1c7819 */ /* 0x000fc4000001161c */
[-C--:B------:R-:W-:Y:S02]  /*2920*/  LEA.HI R20, R8, R7.reuse, RZ, 0x3 ;  /* 0x0000000708147211 */ /* 0x080fe400078f18ff */
[----:B------:R-:W-:Y:S02]  /*2930*/  LOP3.LUT R10, R30, 0x38, R9, 0xf8, !PT ;  /* 0x000000381e0a7812 */ /* 0x000fe400078ef809 */
[----:B------:R-:W-:Y:S01]  /*2940*/  SHF.R.U32.HI R21, RZ, 0x3, R21 ;  /* 0x00000003ff157819 */ /* 0x000fe20000011615 */
[----:B------:R-:W0:Y:S01]  /*2950*/  S2R R156, SR_TID.X ;  /* 0x00000000009c7919 */ /* 0x000e220000002100 */
[----:B------:R-:W-:Y:S02]  /*2960*/  LEA.HI R7, R8, R7, RZ, 0x6 ;  /* 0x0000000708077211 */ /* 0x000fe400078f30ff */
[----:B------:R-:W-:Y:S02]  /*2970*/  LOP3.LUT R5, R4, R28, RZ, 0x3c, !PT ;  /* 0x0000001c04057212 */ /* 0x000fe400078e3cff */
[----:B------:R-:W-:Y:S01]  /*2980*/  LOP3.LUT R11, R10, R21, RZ, 0x3c, !PT ;  /* 0x000000150a0b7212 */ /* 0x000fe200078e3cff */
[C---:B------:R-:W-:Y:S01]  /*2990*/  VIADD R29, R224.reuse, 0x40 ;  /* 0x00000040e01d7836 */ /* 0x040fe20000000000 */
[----:B------:R-:W-:Y:S01]  /*29a0*/  SHF.R.S32.HI R7, RZ, 0x6, R7 ;  /* 0x00000006ff077819 */ /* 0x000fe20000011407 */
[----:B------:R-:W-:Y:S01]  /*29b0*/  VIADD R14, R224, 0x40 ;  /* 0x00000040e00e7836 */ /* 0x000fe20000000000 */
[----:B------:R-:W-:Y:S01]  /*29c0*/  LOP3.LUT R4, R31, 0x38, R20, 0xf8, !PT ;  /* 0x000000381f047812 */ /* 0x000fe200078ef814 */
[----:B------:R-:W-:-:S02]  /*29d0*/  IMAD.SHL.U32 R29, R29, 0x40, RZ ;  /* 0x000000401d1d7824 */ /* 0x000fc400078e00ff */
[----:B------:R-:W-:Y:S01]  /*29e0*/  IMAD.SHL.U32 R14, R14, 0x40, RZ ;  /* 0x000000400e0e7824 */ /* 0x000fe200078e00ff */
[----:B------:R-:W-:Y:S02]  /*29f0*/  LOP3.LUT R4, R4, R28, RZ, 0x3c, !PT ;  /* 0x0000001c04047212 */ /* 0x000fe400078e3cff */
[----:B------:R-:W-:Y:S02]  /*2a00*/  LOP3.LUT R29, R29, 0x1c0, RZ, 0xc0, !PT ;  /* 0x000001c01d1d7812 */ /* 0x000fe400078ec0ff */
[----:B------:R-:W-:Y:S02]  /*2a10*/  LOP3.LUT R14, R14, 0x1c0, RZ, 0xc0, !PT ;  /* 0x000001c00e0e7812 */ /* 0x000fe400078ec0ff */
[----:B------:R-:W-:Y:S02]  /*2a20*/  LOP3.LUT R8, R29, 0x38, R20, 0xf8, !PT ;  /* 0x000000381d087812 */ /* 0x000fe400078ef814 */
[----:B------:R-:W-:Y:S02]  /*2a30*/  SHF.R.U32.HI R14, RZ, 0x3, R14 ;  /* 0x00000003ff0e7819 */ /* 0x000fe4000001160e */
[----:B------:R-:W-:-:S02]  /*2a40*/  ISETP.GE.AND P0, PT, R22, UR4, PT ;  /* 0x0000000416007c0c */ /* 0x000fc4000bf06270 */
[----:B------:R-:W-:Y:S02]  /*2a50*/  LOP3.LUT R8, R8, R14, RZ, 0x3c, !PT ;  /* 0x0000000e08087212 */ /* 0x000fe400078e3cff */
[----:B------:R-:W-:Y:S01]  /*2a60*/  LOP3.LUT R12, R29, 0x38, R9, 0xf8, !PT ;  /* 0x000000381d0c7812 */ /* 0x000fe200078ef809 */
[C---:B------:R-:W-:Y:S01]  /*2a70*/  IMAD.SHL.U32 R104, R90.reuse, 0x20, RZ ;  /* 0x000000205a687824 */ /* 0x040fe200078e00ff */
[C-C-:B------:R-:W-:Y:S01]  /*2a80*/  SHF.L.U64.HI R103, R90.reuse, 0x5, R91.reuse ;  /* 0x000000055a677819 */ /* 0x140fe2000001025b */
[C---:B------:R-:W-:Y:S01]  /*2a90*/  IMAD.SHL.U32 R108, R90.reuse, 0x40, RZ ;  /* 0x000000405a6c7824 */ /* 0x040fe200078e00ff */
[----:B------:R-:W-:Y:S01]  /*2aa0*/  SHF.L.U64.HI R107, R90, 0x6, R91 ;  /* 0x000000065a6b7819 */ /* 0x000fe2000001025b */
[----:B-----5:R-:W-:Y:S01]  /*2ab0*/  IMAD.WIDE.U32 R94, R127, R90, R94 ;  /* 0x0000005a7f5e7225 */ /* 0x020fe200078e005e */
[----:B------:R-:W-:-:S03]  /*2ac0*/  LOP3.LUT R13, R12, R14, RZ, 0x3c, !PT ;  /* 0x0000000e0c0d7212 */ /* 0x000fc600078e3cff */
[----:B------:R-:W-:Y:S01]  /*2ad0*/  IMAD.WIDE.U32 R92, R127, R90, R92 ;  /* 0x0000005a7f5c7225 */ /* 0x000fe200078e005c */
[C-C-:B------:R-:W-:Y:S02]  /*2ae0*/  SHF.L.U64.HI R89, R96.reuse, 0x5, R97.reuse ;  /* 0x0000000560597819 */ /* 0x140fe40000010261 */
[C---:B------:R-:W-:Y:S01]  /*2af0*/  SHF.L.U64.HI R105, R96.reuse, 0x6, R97 ;  /* 0x0000000660697819 */ /* 0x040fe20000010261 */
[----:B------:R-:W-:Y:S01]  /*2b00*/  IMAD R115, R97, 0x50, RZ ;  /* 0x0000005061737824 */ /* 0x000fe200078e02ff */
[----:B------:R-:W-:Y:S01]  /*2b10*/  SHF.R.S32.HI R10, RZ, 0x3, R20 ;  /* 0x00000003ff0a7819 */ /* 0x000fe20000011414 */
[C---:B------:R-:W-:Y:S02]  /*2b20*/  IMAD.SHL.U32 R102, R96.reuse, 0x20, RZ ;  /* 0x0000002060667824 */ /* 0x040fe400078e00ff */
[----:B------:R-:W-:Y:S02]  /*2b30*/  IMAD.SHL.U32 R106, R96, 0x40, RZ ;  /* 0x00000040606a7824 */ /* 0x000fe400078e00ff */
[----:B------:R-:W-:-:S04]  /*2b40*/  IMAD.WIDE.U32 R100, R127, R96, R100 ;  /* 0x000000607f647225 */ /* 0x000fc800078e0064 */
[----:B------:R-:W-:Y:S01]  /*2b50*/  IMAD.WIDE.U32 R98, R127, R96, R98 ;  /* 0x000000607f627225 */ /* 0x000fe200078e0062 */
[----:B0-----:R-:W-:-:S03]  /*2b60*/  LEA.HI R156, R156, 0x8, RZ, 0x19 ;  /* 0x000000089c9c7811 */ /* 0x001fc600078fc8ff */
[----:B------:R-:W-:Y:S02]  /*2b70*/  IMAD.IADD R114, R114, 0x1, R25 ;  /* 0x0000000172727824 */ /* 0x000fe400078e0219 */
[----:B------:R-:W-:Y:S02]  /*2b80*/  IMAD.SHL.U32 R111, R111, 0x2, RZ ;  /* 0x000000026f6f7824 */ /* 0x000fe400078e00ff */
[----:B------:R-:W-:Y:S02]  /*2b90*/  IMAD R109, R109, 0x20, R224 ;  /* 0x000000206d6d7824 */ /* 0x000fe400078e02e0 */
[----:B--2---:R-:W-:-:S04]  /*2ba0*/  IMAD R124, R6, 0x1400, R26 ;  /* 0x00001400067c7824 */ /* 0x004fc800078e021a */
[----:B------:R-:W-:Y:S01]  /*2bb0*/  IMAD.IADD R124, R124, 0x1, R11 ;  /* 0x000000017c7c7824 */ /* 0x000fe200078e020b */
[----:B------:R-:W-:Y:S01]  /*2bc0*/  SHF.R.S32.HI R11, RZ, 0x1f, R127 ;  /* 0x0000001fff0b7819 */ /* 0x000fe2000001147f */
[C---:B------:R-:W-:Y:S02]  /*2bd0*/  IMAD R123, R7.reuse, 0x1400, R26 ;  /* 0x00001400077b7824 */ /* 0x040fe400078e021a */
[C---:B---3--:R-:W-:Y:S02]  /*2be0*/  IMAD R121, R7.reuse, 0x1400, R15 ;  /* 0x0000140007797824 */ /* 0x048fe400078e020f */
[----:B------:R-:W-:-:S04]  /*2bf0*/  IMAD R125, R7, 0x1400, R27 ;  /* 0x00001400077d7824 */ /* 0x000fc800078e021b */
[----:B------:R-:W-:Y:S02]  /*2c00*/  IMAD.IADD R125, R125, 0x1, R4 ;  /* 0x000000017d7d7824 */ /* 0x000fe400078e0204 */
[----:B------:R-:W-:Y:S02]  /*2c10*/  IMAD R4, R11, R96, RZ ;  /* 0x000000600b047224 */ /* 0x000fe400078e02ff */
[----:B------:R-:W-:Y:S02]  /*2c20*/  IMAD R126, R6, 0x1400, R27 ;  /* 0x00001400067e7824 */ /* 0x000fe400078e021b */
[----:B------:R-:W-:Y:S02]  /*2c30*/  IMAD R7, R127, R97, R4 ;  /* 0x000000617f077224 */ /* 0x000fe400078e0204 */
[----:B------:R-:W-:Y:S02]  /*2c40*/  IMAD R4, R11, R90, RZ ;  /* 0x0000005a0b047224 */ /* 0x000fe400078e02ff */
[----:B------:R-:W-:Y:S01]  /*2c50*/  IMAD.IADD R126, R126, 0x1, R5 ;  /* 0x000000017e7e7824 */ /* 0x000fe200078e0205 */
[----:B------:R-:W-:Y:S01]  /*2c60*/  LOP3.LUT R5, R30, 0x38, R20, 0xf8, !PT ;  /* 0x000000381e057812 */ /* 0x000fe200078ef814 */
[----:B------:R-:W-:Y:S01]  /*2c70*/  IMAD R11, R127, R91, R4 ;  /* 0x0000005b7f0b7224 */ /* 0x000fe200078e0204 */
[----:B------:R-:W-:Y:S01]  /*2c80*/  SEL R4, RZ, 0x8, P0 ;  /* 0x00000008ff047807 */ /* 0x000fe20000000000 */
[----:B------:R-:W-:Y:S01]  /*2c90*/  IMAD R122, R6, 0x1400, R15 ;  /* 0x00001400067a7824 */ /* 0x000fe200078e020f */
[----:B------:R-:W-:Y:S01]  /*2ca0*/  LOP3.LUT R6, R5, R21, RZ, 0x3c, !PT ;  /* 0x0000001505067212 */ /* 0x000fe200078e3cff */
[----:B------:R-:W-:Y:S01]  /*2cb0*/  IMAD R5, R91, 0x50, RZ ;  /* 0x000000505b057824 */ /* 0x000fe200078e02ff */
[----:B------:R-:W-:Y:S01]  /*2cc0*/  LOP3.LUT R26, R3, R4, RZ, 0xfc, !PT ;  /* 0x00000004031a7212 */ /* 0x000fe200078efcff */
[----:B------:R-:W-:Y:S01]  /*2cd0*/  IMAD.IADD R121, R121, 0x1, R8 ;  /* 0x0000000179797824 */ /* 0x000fe200078e0208 */
[----:B------:R-:W-:Y:S01]  /*2ce0*/  SHF.R.S32.HI R8, RZ, 0x3, R9 ;  /* 0x00000003ff087819 */ /* 0x000fe20000011409 */
[----:B------:R-:W-:Y:S01]  /*2cf0*/  IMAD.WIDE.U32 R90, R90, 0x50, RZ ;  /* 0x000000505a5a7825 */ /* 0x000fe200078e00ff */
[----:B------:R-:W-:-:S02]  /*2d00*/  LOP3.LUT R9, R9, 0xfffffff8, RZ, 0xc0, !PT ;  /* 0xfffffff809097812 */ /* 0x000fc400078ec0ff */
[----:B------:R-:W-:Y:S01]  /*2d10*/  LOP3.LUT R20, R20, 0xfffffff8, RZ, 0xc0, !PT ;  /* 0xfffffff814147812 */ /* 0x000fe200078ec0ff */
[----:B------:R-:W-:Y:S01]  /*2d20*/  IMAD.WIDE.U32 R96, R96, 0x50, RZ ;  /* 0x0000005060607825 */ /* 0x000fe200078e00ff */
[C---:B------:R-:W-:Y:S02]  /*2d30*/  LOP3.LUT R21, R26.reuse, 0x2, RZ, 0xc0, !PT ;  /* 0x000000021a157812 */ /* 0x040fe400078ec0ff */
[C---:B------:R-:W-:Y:S01]  /*2d40*/  LOP3.LUT R25, R26.reuse, 0x4, RZ, 0xc0, !PT ;  /* 0x000000041a197812 */ /* 0x040fe200078ec0ff */
[----:B------:R-:W-:Y:S01]  /*2d50*/  IMAD.IADD R120, R91, 0x1, R5 ;  /* 0x000000015b787824 */ /* 0x000fe200078e0205 */
[----:B------:R-:W-:Y:S01]  /*2d60*/  LOP3.LUT R3, R3, 0x1, RZ, 0xc0, !PT ;  /* 0x0000000103037812 */ /* 0x000fe200078ec0ff */
[----:B------:R-:W-:Y:S01]  /*2d70*/  IMAD.IADD R123, R123, 0x1, R6 ;  /* 0x000000017b7b7824 */ /* 0x000fe200078e0206 */
[----:B------:R-:W-:Y:S01]  /*2d80*/  LOP3.LUT R26, R26, 0x8, RZ, 0xc0, !PT ;  /* 0x000000081a1a7812 */ /* 0x000fe200078ec0ff */
[----:B------:R-:W-:Y:S01]  /*2d90*/  IMAD.IADD R4, R101, 0x1, R7 ;  /* 0x0000000165047824 */ /* 0x000fe200078e0207 */
[----:B------:R-:W-:Y:S01]  /*2da0*/  SHF.R.S32.HI R113, RZ, 0x1f, R0 ;  /* 0x0000001fff717819 */ /* 0x000fe20000011400 */
[----:B------:R-:W-:Y:S01]  /*2db0*/  IMAD.IADD R5, R7, 0x1, R99 ;  /* 0x0000000107057824 */ /* 0x000fe200078e0263 */
[----:B------:R-:W-:Y:S01]  /*2dc0*/  SHF.R.S32.HI R27, RZ, 0x1f, R9 ;  /* 0x0000001fff1b7819 */ /* 0x000fe20000011409 */
[----:B------:R-:W-:Y:S01]  /*2dd0*/  IMAD.IADD R122, R122, 0x1, R13 ;  /* 0x000000017a7a7824 */ /* 0x000fe200078e020d */
[----:B------:R-:W-:Y:S01]  /*2de0*/  SHF.R.S32.HI R28, RZ, 0x1f, R20 ;  /* 0x0000001fff1c7819 */ /* 0x000fe20000011414 */
[----:B------:R-:W-:-:S02]  /*2df0*/  IMAD.IADD R115, R97, 0x1, R115 ;  /* 0x0000000161737824 */ /* 0x000fc400078e0273 */
[----:B------:R-:W-:Y:S02]  /*2e00*/  IMAD.IADD R6, R95, 0x1, R11 ;  /* 0x000000015f067824 */ /* 0x000fe400078e020b */
[----:B------:R-:W-:-:S07]  /*2e10*/  IMAD.IADD R7, R11, 0x1, R93 ;  /* 0x000000010b077824 */ /* 0x000fce00078e025d */
.L_x_561:
[----:B------:R-:W2:Y:S01]  /*2e20*/  LDL R33, [R1+0x68] ;  /* 0x0000680001217983 */ /* 0x000ea20000100800 */
[----:B------:R-:W0:Y:S01]  /*2e30*/  LDC R32, c[0x0][0x430] ;  /* 0x00010c00ff207b82 */ /* 0x000e220000000800 */
[----:B------:R-:W-:Y:S01]  /*2e40*/  VIADD R2, R2, 0xffffffff ;  /* 0xffffffff02027836 */ /* 0x000fe20000000000 */
[----:B------:R-:W-:Y:S01]  /*2e50*/  ULDC.64 UR4, c[0x0][0x208] ;  /* 0x0000820000047ab9 */ /* 0x000fe20000000a00 */
[----:B------:R-:W-:Y:S02]  /*2e60*/  IMAD.MOV.U32 R29, RZ, RZ, RZ ;  /* 0x000000ffff1d7224 */ /* 0x000fe400078e00ff */
[----:B------:R-:W-:-:S03]  /*2e70*/  IMAD R13, R2, 0x50, R109 ;  /* 0x00000050020d7824 */ /* 0x000fc600078e026d */
[----:B------:R-:W1:Y:S01]  /*2e80*/  LDC R110, c[0x0][0x3f4] ;  /* 0x0000fd00ff6e7b82 */ /* 0x000e620000000800 */
[----:B------:R-:W-:Y:S01]  /*2e90*/  IMAD.IADD R36, R114, 0x1, R13 ;  /* 0x0000000172247824 */ /* 0x000fe200078e020d */
[----:B------:R-:W-:-:S03]  /*2ea0*/  ISETP.GE.AND P0, PT, R13, R24, PT ;  /* 0x000000180d00720c */ /* 0x000fc60003f06270 */
[----:B------:R-:W-:Y:S01]  /*2eb0*/  IMAD.MOV.U32 R30, RZ, RZ, R36 ;  /* 0x000000ffff1e7224 */ /* 0x000fe200078e0024 */
[----:B------:R-:W-:Y:S02]  /*2ec0*/  ISETP.GT.OR P0, PT, R109, 0x4f, P0 ;  /* 0x0000004f6d00780c */ /* 0x000fe40000704670 */
[----:B0-----:R-:W-:-:S11]  /*2ed0*/  ISETP.NE.AND P3, PT, R32, 0x1, PT ;  /* 0x000000012000780c */ /* 0x001fd60003f65270 */
[----:B------:R-:W0:Y:S08]  /*2ee0*/  @!P0 LDC.64 R14, c[0x0][0x428] ;  /* 0x00010a00ff0e8b82 */ /* 0x000e300000000a00 */
[----:B------:R-:W3:Y:S08]  /*2ef0*/  @!P0 LDC.64 R12, c[0x0][0x418] ;  /* 0x00010600ff0c8b82 */ /* 0x000ef00000000a00 */
[----:B----4-:R-:W4:Y:S08]  /*2f00*/  @P3 LDC R11, c[0x0][0x434] ;  /* 0x00010d00ff0b3b82 */ /* 0x010f300000000800 */
[----:B------:R-:W1:Y:S01]  /*2f10*/  @P3 LDC R34, c[0x0][0x438] ;  /* 0x00010e00ff223b82 */ /* 0x000e620000000800 */
[----:B----4-:R-:W-:-:S05]  /*2f20*/  @P3 IMAD.HI.U32 R11, R36, R11, RZ ;  /* 0x0000000b240b3227 */ /* 0x010fca00078e00ff */
[----:B-1----:R-:W-:Y:S01]  /*2f30*/  @P3 SHF.R.U32.HI R30, RZ, R34, R11 ;  /* 0x00000022ff1e3219 */ /* 0x002fe2000001160b */
[----:B0-----:R-:W-:-:S03]  /*2f40*/  @!P0 IMAD R11, R113, R14, RZ ;  /* 0x0000000e710b8224 */ /* 0x001fc600078e02ff */
[--C-:B------:R-:W-:Y:S01]  /*2f50*/  @!P0 SHF.R.S32.HI R31, RZ, 0x1f, R30.reuse ;  /* 0x0000001fff1f8819 */ /* 0x100fe2000001141e */
[C---:B------:R-:W-:Y:S02]  /*2f60*/  @!P0 IMAD R11, R0.reuse, R15, R11 ;  /* 0x0000000f000b8224 */ /* 0x040fe400078e020b */
[----:B------:R-:W-:-:S04]  /*2f70*/  @!P0 IMAD.WIDE.U32 R14, R0, R14, R30 ;  /* 0x0000000e000e8225 */ /* 0x000fc800078e001e */
[----:B------:R-:W-:Y:S01]  /*2f80*/  @!P0 IMAD.IADD R11, R15, 0x1, R11 ;  /* 0x000000010f0b8824 */ /* 0x000fe200078e020b */
[----:B---3--:R-:W-:-:S04]  /*2f90*/  @!P0 LEA R12, P3, R14, R12, 0x2 ;  /* 0x0000000c0e0c8211 */ /* 0x008fc800078610ff */
[----:B------:R-:W-:Y:S02]  /*2fa0*/  @!P0 LEA.HI.X R13, R14, R13, R11, 0x2, P3 ;  /* 0x0000000d0e0d8211 */ /* 0x000fe400018f140b */
[----:B------:R-:W-:-:S03]  /*2fb0*/  ISETP.GT.AND P3, PT, R2, R112, PT ;  /* 0x000000700200720c */ /* 0x000fc60003f64270 */
[----:B------:R0:W5:Y:S01]  /*2fc0*/  @!P0 LDG.E R29, desc[UR4][R12.64] ;  /* 0x000000040c1d8981 */ /* 0x000162000c1e1900 */
[----:B------:R-:W-:Y:S01]  /*2fd0*/  ISETP.GE.AND P0, PT, R110, 0x1, PT ;  /* 0x000000016e00780c */ /* 0x000fe20003f06270 */
[----:B------:R-:W-:Y:S01]  /*2fe0*/  IMAD.MOV R11, RZ, RZ, -R30 ;  /* 0x000000ffff0b7224 */ /* 0x000fe200078e0a1e */
[----:B------:R-:W-:Y:S01]  /*2ff0*/  LOP3.LUT R18, R18, 0xfffffffe, RZ, 0xc0, !PT ;  /* 0xfffffffe12127812 */ /* 0x000fe200078ec0ff */
[----:B------:R-:W-:Y:S05]  /*3000*/  YIELD ;  /* 0x0000000000007946 */ /* 0x000fea0003800000 */
[----:B------:R-:W-:Y:S01]  /*3010*/  BSSY B0, `(.L_x_445) ;  /* 0x0000847000007945 */ /* 0x000fe20003800000 */
[----:B------:R-:W-:Y:S01]  /*3020*/  IMAD R30, R32, R11, R36 ;  /* 0x0000000b201e7224 */ /* 0x000fe200078e0224 */
[----:B------:R-:W-:Y:S01]  /*3030*/  @P3 LOP3.LUT R18, R18, 0x1, RZ, 0xfc, !PT ;  /* 0x0000000112123812 */ /* 0x000fe200078efcff */
[----:B--2---:R-:W-:-:S04]  /*3040*/  IMAD R14, R213, 0x5000, R33 ;  /* 0x00005000d50e7824 */ /* 0x004fc800078e0221 */
[----:B------:R-:W-:Y:S01]  /*3050*/  IMAD R31, R14, 0x2, R23 ;  /* 0x000000020e1f7824 */ /* 0x000fe200078e0217 */
[----:B0-----:R-:W-:Y:S06]  /*3060*/  @!P0 BRA `(.L_x_446) ;  /* 0x0000007c00248947 */ /* 0x001fec0003800000 */
[----:B------:R-:W-:Y:S01]  /*3070*/  SHF.R.S32.HI R84, RZ, 0x1f, R30 ;  /* 0x0000001fff547819 */ /* 0x000fe2000001141e */
[----:B------:R-:W-:Y:S01]  /*3080*/  ULDC.64 UR4, c[0x0][0x300] ;  /* 0x0000c00000047ab9 */ /* 0x000fe20000000a00 */
[----:B-----5:R-:W-:Y:S01]  /*3090*/  SHF.R.S32.HI R85, RZ, 0x1f, R29 ;  /* 0x0000001fff557819 */ /* 0x020fe2000001141d */
[----:B------:R-:W-:Y:S01]  /*30a0*/  IMAD.WIDE.U32 R12, R30, UR4, RZ ;  /* 0x000000041e0c7c25 */ /* 0x000fe2000f8e00ff */
[----:B------:R-:W-:Y:S02]  /*30b0*/  ULDC.U8 UR6, c[0x0][0x410] ;  /* 0x0001040000067ab9 */ /* 0x000fe40000000000 */
[----:B------:R-:W-:Y:S01]  /*30c0*/  ISETP.NE.AND P0, PT, RZ, UR6, PT ;  /* 0x00000006ff007c0c */ /* 0x000fe2000bf05270 */
[----:B------:R-:W-:Y:S02]  /*30d0*/  IMAD R11, R84, UR4, RZ ;  /* 0x00000004540b7c24 */ /* 0x000fe4000f8e02ff */
[----:B------:R-:W-:Y:S02]  /*30e0*/  IMAD R15, R120, R2, RZ ;  /* 0x00000002780f7224 */ /* 0x000fe400078e02ff */
[----:B------:R-:W-:Y:S01]  /*30f0*/  IMAD R11, R30, UR5, R11 ;  /* 0x000000051e0b7c24 */ /* 0x000fe2000f8e020b */
[----:B------:R-:W-:Y:S01]  /*3100*/  ULDC.64 UR4, c[0x0][0x310] ;  /* 0x0000c40000047ab9 */ /* 0x000fe20000000a00 */
[----:B------:R-:W-:-:S02]  /*3110*/  IMAD R86, R2, -0x50, R24 ;  /* 0xffffffb002567824 */ /* 0x000fc400078e0218 */
[----:B------:R-:W-:Y:S02]  /*3120*/  IMAD R14, R85, UR4, RZ ;  /* 0x00000004550e7c24 */ /* 0x000fe4000f8e02ff */
[----:B------:R-:W-:Y:S01]  /*3130*/  IMAD.IADD R13, R13, 0x1, R11 ;  /* 0x000000010d0d7824 */ /* 0x000fe200078e020b */
[----:B------:R-:W-:Y:S01]  /*3140*/  VIMNMX R86, R86, 0x50, PT ;  /* 0x0000005056567848 */ /* 0x000fe20003fe0100 */
[C---:B------:R-:W-:Y:S02]  /*3150*/  IMAD R11, R29.reuse, UR5, R14 ;  /* 0x000000051d0b7c24 */ /* 0x040fe4000f8e020e */
[----:B------:R-:W-:Y:S01]  /*3160*/  IMAD.WIDE.U32 R12, R29, UR4, R12 ;  /* 0x000000041d0c7c25 */ /* 0x000fe2000f8e000c */
[----:B------:R-:W-:-:S03]  /*3170*/  ULDC.64 UR4, c[0x0][0x308] ;  /* 0x0000c20000047ab9 */ /* 0x000fc60000000a00 */
[----:B------:R-:W-:Y:S01]  /*3180*/  IMAD R14, R115, R2, RZ ;  /* 0x00000002730e7224 */ /* 0x000fe200078e02ff */
[----:B------:R-:W-:Y:S02]  /*3190*/  IADD3 R13, R13, R11, RZ ;  /* 0x0000000b0d0d7210 */ /* 0x000fe40007ffe0ff */
[----:B------:R-:W-:Y:S01]  /*31a0*/  SHF.R.S32.HI R11, RZ, 0x1f, R2 ;  /* 0x0000001fff0b7819 */ /* 0x000fe20000011402 */
[----:B------:R-:W-:-:S04]  /*31b0*/  IMAD.WIDE.U32 R116, R223, UR4, R12 ;  /* 0x00000004df747c25 */ /* 0x000fc8000f8e000c */
[C---:B------:R-:W-:Y:S02]  /*31c0*/  IMAD R33, R11.reuse, R96, R14 ;  /* 0x000000600b217224 */ /* 0x040fe400078e020e */
[----:B------:R-:W-:Y:S02]  /*31d0*/  IMAD R35, R11, R90, R15 ;  /* 0x0000005a0b237224 */ /* 0x000fe400078e020f */
[----:B------:R-:W-:Y:S01]  /*31e0*/  IMAD R11, R223, UR5, R117 ;  /* 0x00000005df0b7c24 */ /* 0x000fe2000f8e0275 */
[----:B------:R-:W-:Y:S01]  /*31f0*/  ULDC.64 UR4, c[0x0][0x2e8] ;  /* 0x0000ba0000047ab9 */ /* 0x000fe20000000a00 */
[----:B------:R-:W-:Y:S01]  /*3200*/  IMAD.WIDE.U32 R14, R96, R2, RZ ;  /* 0x00000002600e7225 */ /* 0x000fe200078e00ff */
[----:B------:R-:W-:-:S03]  /*3210*/  LEA R117, P3, R116, UR4, 0x1 ;  /* 0x0000000474757c11 */ /* 0x000fc6000f8608ff */
[----:B------:R-:W-:Y:S01]  /*3220*/  IMAD.WIDE.U32 R12, R90, R2, RZ ;  /* 0x000000025a0c7225 */ /* 0x000fe200078e00ff */
[----:B------:R-:W-:-:S03]  /*3230*/  LEA.HI.X R116, R116, UR5, R11, 0x1, P3 ;  /* 0x0000000574747c11 */ /* 0x000fc600098f0c0b */
[----:B------:R-:W-:Y:S02]  /*3240*/  IMAD.IADD R11, R15, 0x1, R33 ;  /* 0x000000010f0b7824 */ /* 0x000fe400078e0221 */
[----:B------:R-:W-:Y:S01]  /*3250*/  IMAD.IADD R80, R13, 0x1, R35 ;  /* 0x000000010d507824 */ /* 0x000fe200078e0223 */
[----:B------:R-:W-:Y:S06]  /*3260*/  @!P0 BRA `(.L_x_447) ;  /* 0x0000003800c08947 */ /* 0x000fec0003800000 */
[----:B------:R-:W-:Y:S01]  /*3270*/  ISETP.GE.AND P3, PT, R224, R86, PT ;  /* 0x00000056e000720c */ /* 0x000fe20003f66270 */
[----:B------:R-:W-:Y:S01]  /*3280*/  BSSY B1, `(.L_x_448) ;  /* 0x000002a000017945 */ /* 0x000fe20003800000 */
        /* <DEDUP_REMOVED lines=9> */
[----:B------:R-:W-:Y:S06]  /*3320*/  @P3 BRA `(.L_x_449) ;  /* 0x00000000007c3947 */ /* 0x000fec0003800000 */
[----:B------:R-:W-:Y:S01]  /*3330*/  IADD3 R33, P4, R100, R14, RZ ;  /* 0x0000000e64217210 */ /* 0x000fe20007f9e0ff */
[----:B------:R-:W-:Y:S01]  /*3340*/  ULDC.64 UR4, c[0x0][0x3e8] ;  /* 0x0000fa0000047ab9 */ /* 0x000fe20000000a00 */
[----:B------:R-:W-:Y:S01]  /*3350*/  IADD3 R35, P0, R94, R12, RZ ;  /* 0x0000000c5e237210 */ /* 0x000fe20007f1e0ff */
[----:B------:R-:W-:Y:S01]  /*3360*/  ULDC.64 UR6, c[0x0][0x400] ;  /* 0x0001000000067ab9 */ /* 0x000fe20000000a00 */
[----:B------:R-:W-:Y:S01]  /*3370*/  CS2R R76, SRZ ;  /* 0x00000000004c7805 */ /* 0x000fe2000001ff00 */
[----:B------:R-:W-:Y:S01]  /*3380*/  IMAD.X R34, R11, 0x1, R4, P4 ;  /* 0x000000010b227824 */ /* 0x000fe200020e0604 */
[----:B------:R-:W-:Y:S01]  /*3390*/  LEA R32, P4, R33, UR4, 0x1 ;  /* 0x0000000421207c11 */ /* 0x000fe2000f8808ff */
[----:B------:R-:W-:Y:S01]  /*33a0*/  IMAD.X R36, R80, 0x1, R6, P0 ;  /* 0x0000000150247824 */ /* 0x000fe200000e0606 */
[----:B------:R-:W-:Y:S02]  /*33b0*/  CS2R R72, SRZ ;  /* 0x0000000000487805 */ /* 0x000fe4000001ff00 */
[----:B------:R-:W-:-:S02]  /*33c0*/  CS2R R78, SRZ ;  /* 0x00000000004e7805 */ /* 0x000fc4000001ff00 */
[----:B------:R-:W-:Y:S02]  /*33d0*/  LEA.HI.X R33, R33, UR5, R34, 0x1, P4 ;  /* 0x0000000521217c11 */ /* 0x000fe4000a0f0c22 */
[----:B------:R-:W-:Y:S02]  /*33e0*/  CS2R R74, SRZ ;  /* 0x00000000004a7805 */ /* 0x000fe4000001ff00 */
[C---:B------:R-:W-:Y:S01]  /*33f0*/  LEA R34, P0, R35.reuse, UR6, 0x1 ;  /* 0x0000000623227c11 */ /* 0x040fe2000f8008ff */
[----:B------:R-:W-:Y:S01]  /*3400*/  ULDC.64 UR8, c[0x0][0x208] ;  /* 0x0000820000087ab9 */ /* 0x000fe20000000a00 */
[-C--:B------:R-:W-:Y:S02]  /*3410*/  ISETP.GE.AND P4, PT, R216, R110.reuse, PT ;  /* 0x0000006ed800720c */ /* 0x080fe40003f86270 */
[----:B------:R-:W-:Y:S02]  /*3420*/  LEA.HI.X R35, R35, UR7, R36, 0x1, P0 ;  /* 0x0000000723237c11 */ /* 0x000fe400080f0c24 */
[----:B------:R-:W-:-:S02]  /*3430*/  ISETP.GE.AND P0, PT, R221, R110, PT ;  /* 0x0000006edd00720c */ /* 0x000fc40003f06270 */
[----:B------:R-:W-:-:S07]  /*3440*/  CS2R R68, SRZ ;  /* 0x0000000000447805 */ /* 0x000fce000001ff00 */
[----:B------:R0:W5:Y:S04]  /*3450*/  @!P4 LDG.E.64 R76, desc[UR8][R32.64] ;  /* 0x00000008204cc981 */ /* 0x000168000c1e1b00 */
[----:B------:R0:W5:Y:S01]  /*3460*/  @!P4 LDG.E.64 R78, desc[UR8][R34.64] ;  /* 0x00000008224ec981 */ /* 0x000162000c1e1b00 */
[----:B------:R-:W-:-:S03]  /*3470*/  ISETP.GE.AND P4, PT, R220, R110, PT ;  /* 0x0000006edc00720c */ /* 0x000fc60003f86270 */
[----:B------:R0:W5:Y:S04]  /*3480*/  @!P0 LDG.E.64 R72, desc[UR8][R32.64+0x40] ;  /* 0x0000400820488981 */ /* 0x000168000c1e1b00 */
[----:B------:R0:W5:Y:S01]  /*3490*/  @!P0 LDG.E.64 R74, desc[UR8][R34.64+0x40] ;  /* 0x00004008224a8981 */ /* 0x000162000c1e1b00 */
[----:B------:R-:W-:Y:S02]  /*34a0*/  ISETP.GE.AND P0, PT, R222, R110, PT ;  /* 0x0000006ede00720c */ /* 0x000fe40003f06270 */
[----:B------:R-:W-:Y:S02]  /*34b0*/  CS2R R64, SRZ ;  /* 0x0000000000407805 */ /* 0x000fe4000001ff00 */
[----:B------:R-:W-:Y:S02]  /*34c0*/  CS2R R70, SRZ ;  /* 0x0000000000467805 */ /* 0x000fe4000001ff00 */
[----:B------:R-:W-:Y:S01]  /*34d0*/  CS2R R66, SRZ ;  /* 0x0000000000427805 */ /* 0x000fe2000001ff00 */
[----:B------:R0:W5:Y:S04]  /*34e0*/  @!P4 LDG.E.64 R68, desc[UR8][R32.64+0x80] ;  /* 0x000080082044c981 */ /* 0x000168000c1e1b00 */
[----:B------:R0:W5:Y:S04]  /*34f0*/  @!P4 LDG.E.64 R70, desc[UR8][R34.64+0x80] ;  /* 0x000080082246c981 */ /* 0x000168000c1e1b00 */
[----:B------:R0:W5:Y:S04]  /*3500*/  @!P0 LDG.E.64 R64, desc[UR8][R32.64+0xc0] ;  /* 0x0000c00820408981 */ /* 0x000168000c1e1b00 */
[----:B------:R0:W5:Y:S02]  /*3510*/  @!P0 LDG.E.64 R66, desc[UR8][R34.64+0xc0] ;  /* 0x0000c00822428981 */ /* 0x000164000c1e1b00 */
.L_x_449:
[----:B------:R-:W-:Y:S05]  /*3520*/  BSYNC B1 ;  /* 0x0000000000017941 */ /* 0x000fea0003800000 */
.L_x_448:
[----:B0----5:R-:W-:Y:S01]  /*3530*/  IMAD.MOV.U32 R32, RZ, RZ, R64 ;  /* 0x000000ffff207224 */ /* 0x021fe200078e0040 */
[----:B------:R-:W-:Y:S01]  /*3540*/  BSSY B1, `(.L_x_450) ;  /* 0x0000042000017945 */ /* 0x000fe20003800000 */
[----:B------:R-:W-:Y:S01]  /*3550*/  IMAD.MOV.U32 R34, RZ, RZ, R65 ;  /* 0x000000ffff227224 */ /* 0x000fe200078e0041 */
[----:B------:R-:W-:Y:S01]  /*3560*/  CS2R R52, SRZ ;  /* 0x0000000000347805 */ /* 0x000fe2000001ff00 */
[----:B------:R-:W-:Y:S01]  /*3570*/  VIADD R36, R224, 0x20 ;  /* 0x00000020e0247836 */ /* 0x000fe20000000000 */
[----:B------:R-:W-:Y:S01]  /*3580*/  CS2R R56, SRZ ;  /* 0x0000000000387805 */ /* 0x000fe2000001ff00 */
[----:B------:R-:W-:Y:S01]  /*3590*/  IMAD.MOV.U32 R33, RZ, RZ, R68 ;  /* 0x000000ffff217224 */ /* 0x000fe200078e0044 */
[----:B------:R-:W-:Y:S01]  /*35a0*/  PRMT R149, R34, 0x5410, R32 ;  /* 0x0000541022957816 */ /* 0x000fe20000000020 */
[----:B------:R-:W-:Y:S01]  /*35b0*/  IMAD.MOV.U32 R35, RZ, RZ, R69 ;  /* 0x000000ffff237224 */ /* 0x000fe200078e0045 */
[----:B------:R-:W-:Y:S01]  /*35c0*/  ISETP.GE.AND P4, PT, R36, R86, PT ;  /* 0x000000562400720c */ /* 0x000fe20003f86270 */
[----:B------:R-:W-:Y:S01]  /*35d0*/  IMAD.MOV.U32 R34, RZ, RZ, R72 ;  /* 0x000000ffff227224 */ /* 0x000fe200078e0048 */
[----:B------:R-:W-:Y:S01]  /*35e0*/  CS2R R60, SRZ ;  /* 0x00000000003c7805 */ /* 0x000fe2000001ff00 */
[----:B------:R-:W-:Y:S01]  /*35f0*/  IMAD.MOV.U32 R32, RZ, RZ, R73 ;  /* 0x000000ffff207224 */ /* 0x000fe200078e0049 */
[----:B------:R-:W-:Y:S01]  /*3600*/  PRMT R151, R35, 0x5410, R33 ;  /* 0x0000541023977816 */ /* 0x000fe20000000021 */
[----:B------:R-:W-:Y:S01]  /*3610*/  IMAD.MOV.U32 R33, RZ, RZ, R77 ;  /* 0x000000ffff217224 */ /* 0x000fe200078e004d */
[----:B------:R-:W-:Y:S01]  /*3620*/  PRMT R152, R152, 0x5410, R34 ;  /* 0x0000541098987816 */ /* 0x000fe20000000022 */
[----:B------:R-:W-:Y:S01]  /*3630*/  IMAD.MOV.U32 R35, RZ, RZ, R66 ;  /* 0x000000ffff237224 */ /* 0x000fe200078e0042 */
[----:B------:R-:W-:Y:S01]  /*3640*/  PRMT R153, R153, 0x5410, R32 ;  /* 0x0000541099997816 */ /* 0x000fe20000000020 */
[----:B------:R-:W-:Y:S01]  /*3650*/  IMAD.MOV.U32 R32, RZ, RZ, R76 ;  /* 0x000000ffff207224 */ /* 0x000fe200078e004c */
[----:B------:R-:W-:Y:S01]  /*3660*/  CS2R R50, SRZ ;  /* 0x0000000000327805 */ /* 0x000fe2000001ff00 */
[----:B------:R-:W-:Y:S01]  /*3670*/  IMAD.MOV.U32 R34, RZ, RZ, R67 ;  /* 0x000000ffff227224 */ /* 0x000fe200078e0043 */
[----:B------:R-:W-:-:S02]  /*3680*/  CS2R R54, SRZ ;  /* 0x0000000000367805 */ /* 0x000fc4000001ff00 */
[----:B------:R-:W-:Y:S02]  /*3690*/  CS2R R58, SRZ ;  /* 0x00000000003a7805 */ /* 0x000fe4000001ff00 */
[----:B------:R-:W-:Y:S01]  /*36a0*/  PRMT R82, R33, 0x5410, R32 ;  /* 0x0000541021527816 */ /* 0x000fe20000000020 */
[----:B------:R-:W-:Y:S01]  /*36b0*/  IMAD.MOV.U32 R32, RZ, RZ, R74 ;  /* 0x000000ffff207224 */ /* 0x000fe200078e004a */
[----:B------:R-:W-:Y:S01]  /*36c0*/  PRMT R148, R34, 0x5410, R35 ;  /* 0x0000541022947816 */ /* 0x000fe20000000023 */
[----:B------:R-:W-:Y:S01]  /*36d0*/  IMAD.MOV.U32 R35, RZ, RZ, R70 ;  /* 0x000000ffff237224 */ /* 0x000fe200078e0046 */
[----:B------:R-:W-:Y:S01]  /*36e0*/  CS2R R62, SRZ ;  /* 0x00000000003e7805 */ /* 0x000fe2000001ff00 */
[----:B------:R-:W-:Y:S01]  /*36f0*/  IMAD.MOV.U32 R34, RZ, RZ, R71 ;  /* 0x000000ffff227224 */ /* 0x000fe200078e0047 */
[----:B------:R-:W-:Y:S01]  /*3700*/  PRMT R152, R32, 0x7610, R152 ;  /* 0x0000761020987816 */ /* 0x000fe20000000098 */
[----:B------:R-:W-:Y:S02]  /*3710*/  IMAD.MOV.U32 R33, RZ, RZ, R75 ;  /* 0x000000ffff217224 */ /* 0x000fe400078e004b */
[----:B------:R-:W-:Y:S01]  /*3720*/  IMAD.MOV.U32 R36, RZ, RZ, R78 ;  /* 0x000000ffff247224 */ /* 0x000fe200078e004e */
[----:B------:R-:W-:Y:S01]  /*3730*/  PRMT R150, R34, 0x5410, R35 ;  /* 0x0000541022967816 */ /* 0x000fe20000000023 */
[----:B------:R-:W-:Y:S01]  /*3740*/  IMAD.MOV.U32 R37, RZ, RZ, R79 ;  /* 0x000000ffff257224 */ /* 0x000fe200078e004f */
[----:B------:R-:W-:Y:S01]  /*3750*/  PRMT R154, R154, 0x5410, R33 ;  /* 0x000054109a9a7816 */ /* 0x000fe20000000021 */
[----:B------:R-:W-:Y:S06]  /*3760*/  @P4 BRA `(.L_x_451) ;  /* 0x00000000007c4947 */ /* 0x000fec0003800000 */
[----:B------:R-:W-:Y:S01]  /*3770*/  IADD3 R32, P0, P5, R100, R14, R102 ;  /* 0x0000000e64207210 */ /* 0x000fe20007d1e066 */
[----:B------:R-:W-:Y:S01]  /*3780*/  ULDC.64 UR4, c[0x0][0x3e8] ;  /* 0x0000fa0000047ab9 */ /* 0x000fe20000000a00 */
[----:B------:R-:W-:Y:S01]  /*3790*/  ULDC.64 UR6, c[0x0][0x400] ;  /* 0x0001000000067ab9 */ /* 0x000fe20000000a00 */
[----:B------:R-:W-:Y:S02]  /*37a0*/  CS2R R60, SRZ ;  /* 0x00000000003c7805 */ /* 0x000fe4000001ff00 */
[----:B------:R-:W-:Y:S02]  /*37b0*/  IADD3.X R35, R4, R11, R89, P0, P5 ;  /* 0x0000000b04237210 */ /* 0x000fe400007ea459 */
[----:B------:R-:W-:Y:S02]  /*37c0*/  CS2R R62, SRZ ;  /* 0x00000000003e7805 */ /* 0x000fe4000001ff00 */
[----:B------:R-:W-:Y:S01]  /*37d0*/  IADD3 R33, P0, P5, R94, R12, R104 ;  /* 0x0000000c5e217210 */ /* 0x000fe20007d1e068 */
[----:B------:R-:W-:-:S03]  /*37e0*/  ULDC.64 UR8, c[0x0][0x208] ;  /* 0x0000820000087ab9 */ /* 0x000fc60000000a00 */
[----:B------:R-:W-:Y:S02]  /*37f0*/  IADD3.X R38, R6, R80, R103, P0, P5 ;  /* 0x0000005006267210 */ /* 0x000fe400007ea467 */
[----:B------:R-:W-:-:S04]  /*3800*/  LEA R34, P0, R32, UR4, 0x1 ;  /* 0x0000000420227c11 */ /* 0x000fc8000f8008ff */
[----:B------:R-:W-:Y:S02]  /*3810*/  LEA.HI.X R35, R32, UR5, R35, 0x1, P0 ;  /* 0x0000000520237c11 */ /* 0x000fe400080f0c23 */
[----:B------:R-:W-:-:S04]  /*3820*/  LEA R32, P0, R33, UR6, 0x1 ;  /* 0x0000000621207c11 */ /* 0x000fc8000f8008ff */
[----:B------:R-:W-:Y:S02]  /*3830*/  LEA.HI.X R33, R33, UR7, R38, 0x1, P0 ;  /* 0x0000000721217c11 */ /* 0x000fe400080f0c26 */
[----:B------:R-:W-:Y:S02]  /*3840*/  ISETP.GE.AND P0, PT, R216, R110, PT ;  /* 0x0000006ed800720c */ /* 0x000fe40003f06270 */
[----:B------:R-:W-:Y:S02]  /*3850*/  CS2R R56, SRZ ;  /* 0x0000000000387805 */ /* 0x000fe4000001ff00 */
[----:B------:R-:W-:-:S09]  /*3860*/  CS2R R58, SRZ ;  /* 0x00000000003a7805 */ /* 0x000fd2000001ff00 */
[----:B------:R0:W5:Y:S04]  /*3870*/  @!P0 LDG.E.64 R60, desc[UR8][R34.64] ;  /* 0x00000008223c8981 */ /* 0x000168000c1e1b00 */
[----:B------:R0:W5:Y:S01]  /*3880*/  @!P0 LDG.E.64 R62, desc[UR8][R32.64] ;  /* 0x00000008203e8981 */ /* 0x000162000c1e1b00 */
        /* <DEDUP_REMOVED lines=10> */
[----:B------:R-:W-:-:S13]  /*3930*/  ISETP.GE.AND P0, PT, R222, R110, PT ;  /* 0x0000006ede00720c */ /* 0x000fda0003f06270 */
[----:B------:R0:W5:Y:S04]  /*3940*/  @!P0 LDG.E.64 R48, desc[UR8][R34.64+0xc0] ;  /* 0x0000c00822308981 */ /* 0x000168000c1e1b00 */
[----:B------:R0:W5:Y:S02]  /*3950*/  @!P0 LDG.E.64 R50, desc[UR8][R32.64+0xc0] ;  /* 0x0000c00820328981 */ /* 0x000164000c1e1b00 */
.L_x_451:
[----:B------:R-:W-:Y:S05]  /*3960*/  BSYNC B1 ;  /* 0x0000000000017941 */ /* 0x000fea0003800000 */
.L_x_450:
[----:B0----5:R-:W-:Y:S01]  /*3970*/  IMAD.MOV.U32 R33, RZ, RZ, R48 ;  /* 0x000000ffff217224 */ /* 0x021fe200078e0030 */
[----:B------:R-:W-:Y:S01]  /*3980*/  BSSY B1, `(.L_x_452) ;  /* 0x0000044000017945 */ /* 0x000fe20003800000 */
[----:B------:R-:W-:Y:S01]  /*3990*/  IMAD.MOV.U32 R32, RZ, RZ, R49 ;  /* 0x000000ffff207224 */ /* 0x000fe200078e0031 */
[----:B------:R-:W-:Y:S01]  /*39a0*/  PRMT R83, R36, 0x7610, R83 ;  /* 0x0000761024537816 */ /* 0x000fe20000000053 */
[----:B------:R-:W-:Y:S01]  /*39b0*/  VIADD R38, R224, 0x40 ;  /* 0x00000040e0267836 */ /* 0x000fe20000000000 */
[----:B------:R-:W-:Y:S01]  /*39c0*/  PRMT R118, R37, 0x7610, R118 ;  /* 0x0000761025767816 */ /* 0x000fe20000000076 */
[----:B------:R-:W-:Y:S01]  /*39d0*/  IMAD.MOV.U32 R35, RZ, RZ, R52 ;  /* 0x000000ffff237224 */ /* 0x000fe200078e0034 */
[----:B------:R-:W-:Y:S01]  /*39e0*/  PRMT R138, R33, 0x5410, R32 ;  /* 0x00005410218a7816 */ /* 0x000fe20000000020 */
[----:B------:R-:W-:Y:S01]  /*39f0*/  IMAD.MOV.U32 R33, RZ, RZ, R56 ;  /* 0x000000ffff217224 */ /* 0x000fe200078e0038 */
[----:B------:R-:W-:Y:S01]  /*3a00*/  ISETP.GE.AND P5, PT, R38, R86, PT ;  /* 0x000000562600720c */ /* 0x000fe20003fa6270 */
        /* <DEDUP_REMOVED lines=11> */
[----:B------:R-:W-:Y:S01]  /*3ac0*/  CS2R R42, SRZ ;  /* 0x00000000002a7805 */ /* 0x000fe2000001ff00 */
[----:B------:R-:W-:Y:S01]  /*3ad0*/  IMAD.MOV.U32 R34, RZ, RZ, R61 ;  /* 0x000000ffff227224 */ /* 0x000fe200078e003d */
[----:B------:R-:W-:Y:S01]  /*3ae0*/  PRMT R139, R33, 0x5410, R32 ;  /* 0x00005410218b7816 */ /* 0x000fe20000000020 */
[----:B------:R-:W-:Y:S01]  /*3af0*/  IMAD.MOV.U32 R33, RZ, RZ, R58 ;  /* 0x000000ffff217224 */ /* 0x000fe200078e003a */
[----:B------:R-:W-:Y:S01]  /*3b00*/  CS2R R46, SRZ ;  /* 0x00000000002e7805 */ /* 0x000fe2000001ff00 */
[----:B------:R-:W-:Y:S01]  /*3b10*/  IMAD.MOV.U32 R32, RZ, RZ, R59 ;  /* 0x000000ffff207224 */ /* 0x000fe200078e003b */
[----:B------:R-:W-:Y:S01]  /*3b20*/  PRMT R146, R35, 0x5410, R34 ;  /* 0x0000541023927816 */ /* 0x000fe20000000022 */
[----:B------:R-:W-:-:S02]  /*3b30*/  IMAD.MOV.U32 R35, RZ, RZ, R54 ;  /* 0x000000ffff237224 */ /* 0x000fc400078e0036 */
[----:B------:R-:W-:Y:S01]  /*3b40*/  IMAD.MOV.U32 R34, RZ, RZ, R55 ;  /* 0x000000ffff227224 */ /* 0x000fe200078e0037 */
[----:B------:R-:W-:Y:S01]  /*3b50*/  PRMT R145, R33, 0x5410, R32 ;  /* 0x0000541021917816 */ /* 0x000fe20000000020 */
[----:B------:R-:W-:Y:S02]  /*3b60*/  IMAD.MOV.U32 R33, RZ, RZ, R62 ;  /* 0x000000ffff217224 */ /* 0x000fe400078e003e */
[----:B------:R-:W-:Y:S01]  /*3b70*/  IMAD.MOV.U32 R32, RZ, RZ, R63 ;  /* 0x000000ffff207224 */ /* 0x000fe200078e003f */
[----:B------:R-:W-:Y:S02]  /*3b80*/  PRMT R143, R35, 0x5410, R34 ;  /* 0x00005410238f7816 */ /* 0x000fe40000000022 */
[----:B------:R-:W-:Y:S02]  /*3b90*/  CS2R R34, SRZ ;  /* 0x0000000000227805 */ /* 0x000fe4000001ff00 */
[----:B------:R-:W-:Y:S02]  /*3ba0*/  PRMT R147, R33, 0x5410, R32 ;  /* 0x0000541021937816 */ /* 0x000fe40000000020 */
[----:B------:R-:W-:Y:S01]  /*3bb0*/  CS2R R32, SRZ ;  /* 0x0000000000207805 */ /* 0x000fe2000001ff00 */
[----:B------:R-:W-:Y:S06]  /*3bc0*/  @P5 BRA `(.L_x_453) ;  /* 0x00000000007c5947 */ /* 0x000fec0003800000 */
[----:B------:R-:W-:Y:S01]  /*3bd0*/  IADD3 R15, P0, P6, R100, R106, R14 ;  /* 0x0000006a640f7210 */ /* 0x000fe20007e1e00e */
[----:B------:R-:W-:Y:S01]  /*3be0*/  ULDC.64 UR4, c[0x0][0x3e8] ;  /* 0x0000fa0000047ab9 */ /* 0x000fe20000000a00 */
[----:B------:R-:W-:Y:S02]  /*3bf0*/  CS2R R44, SRZ ;  /* 0x00000000002c7805 */ /* 0x000fe4000001ff00 */
[----:B------:R-:W-:Y:S02]  /*3c00*/  CS2R R46, SRZ ;  /* 0x00000000002e7805 */ /* 0x000fe4000001ff00 */
[----:B------:R-:W-:Y:S01]  /*3c10*/  IADD3.X R11, R4, R105, R11, P0, P6 ;  /* 0x00000069040b7210 */ /* 0x000fe200007ec40b */
[----:B------:R-:W-:Y:S01]  /*3c20*/  ULDC.64 UR6, c[0x0][0x208] ;  /* 0x0000820000067ab9 */ /* 0x000fe20000000a00 */
[----:B------:R-:W-:-:S04]  /*3c30*/  IADD3 R13, P0, P6, R94, R108, R12 ;  /* 0x0000006c5e0d7210 */ /* 0x000fc80007e1e00c */
[----:B------:R-:W-:Y:S02]  /*3c40*/  IADD3.X R80, R6, R107, R80, P0, P6 ;  /* 0x0000006b06507210 */ /* 0x000fe400007ec450 */
[----:B------:R-:W-:-:S04]  /*3c50*/  LEA R14, P0, R15, UR4, 0x1 ;  /* 0x000000040f0e7c11 */ /* 0x000fc8000f8008ff */
[----:B------:R-:W-:Y:S01]  /*3c60*/  LEA.HI.X R15, R15, UR5, R11, 0x1, P0 ;  /* 0x000000050f0f7c11 */ /* 0x000fe200080f0c0b */
[----:B------:R-:W-:Y:S02]  /*3c70*/  ULDC.64 UR4, c[0x0][0x400] ;  /* 0x0001000000047ab9 */ /* 0x000fe40000000a00 */
        /* <DEDUP_REMOVED lines=20> */
.L_x_453:
[----:B------:R-:W-:Y:S05]  /*3dc0*/  BSYNC B1 ;  /* 0x0000000000017941 */ /* 0x000fea0003800000 */
.L_x_452:
[----:B0----5:R-:W-:Y:S01]  /*3dd0*/  IMAD.MOV.U32 R12, RZ, RZ, R32 ;  /* 0x000000ffff0c7224 */ /* 0x021fe200078e0020 */
[----:B------:R-:W-:Y:S01]  /*3de0*/  ULOP3.LUT UR4, UR60, 0x1, URZ, 0xfc, !UPT ;  /* 0x000000013c047892 */ /* 0x000fe2000f8efc3f */
[----:B------:R-:W-:-:S03]  /*3df0*/  IMAD.MOV.U32 R11, RZ, RZ, R33 ;  /* 0x000000ffff0b7224 */ /* 0x000fc600078e0021 */
[----:B------:R-:W-:Y:S02]  /*3e00*/  UISETP.NE.AND UP0, UPT, UR4, 0x3, UPT ;  /* 0x000000030400788c */ /* 0x000fe4000bf05270 */
[----:B------:R-:W-:Y:S01]  /*3e10*/  PRMT R128, R12, 0x5410, R11 ;  /* 0x000054100c807816 */ /* 0x000fe2000000000b */
[----:B------:R-:W-:Y:S01]  /*3e20*/  IMAD.MOV.U32 R11, RZ, RZ, R37 ;  /* 0x000000ffff0b7224 */ /* 0x000fe200078e0025 */
[----:B------:R-:W-:Y:S02]  /*3e30*/  MOV R12, R36 ;  /* 0x00000024000c7202 */ /* 0x000fe40000000f00 */
[----:B------:R-:W-:Y:S02]  /*3e40*/  PLOP3.LUT P0, PT, PT, PT, UP0, 0x80, 0x0 ;  /* 0x000000000000781c */ /* 0x000fe40003f0f008 */
[----:B------:R-:W-:Y:S01]  /*3e50*/  PRMT R134, R12, 0x5410, R11 ;  /* 0x000054100c867816 */ /* 0x000fe2000000000b */
[----:B------:R-:W-:Y:S02]  /*3e60*/  IMAD.MOV.U32 R12, RZ, RZ, R40 ;  /* 0x000000ffff0c7224 */ /* 0x000fe400078e0028 */
[----:B------:R-:W-:-:S05]  /*3e70*/  IMAD.MOV.U32 R11, RZ, RZ, R41 ;  /* 0x000000ffff0b7224 */ /* 0x000fca00078e0029 */
[----:B------:R-:W-:Y:S01]  /*3e80*/  PRMT R136, R12, 0x5410, R11 ;  /* 0x000054100c887816 */ /* 0x000fe2000000000b */
[----:B------:R-:W-:Y:S02]  /*3e90*/  IMAD.MOV.U32 R12, RZ, RZ, R44 ;  /* 0x000000ffff0c7224 */ /* 0x000fe400078e002c */
[----:B------:R-:W-:-:S05]  /*3ea0*/  IMAD.MOV.U32 R11, RZ, RZ, R45 ;  /* 0x000000ffff0b7224 */ /* 0x000fca00078e002d */
[----:B------:R-:W-:Y:S01]  /*3eb0*/  PRMT R140, R12, 0x5410, R11 ;  /* 0x000054100c8c7816 */ /* 0x000fe2000000000b */
[----:B------:R-:W-:Y:S02]  /*3ec0*/  IMAD.MOV.U32 R12, RZ, RZ, R34 ;  /* 0x000000ffff0c7224 */ /* 0x000fe400078e0022 */
[----:B------:R-:W-:-:S05]  /*3ed0*/  IMAD.MOV.U32 R11, RZ, RZ, R35 ;  /* 0x000000ffff0b7224 */ /* 0x000fca00078e0023 */
[----:B------:R-:W-:Y:S01]  /*3ee0*/  PRMT R132, R12, 0x5410, R11 ;  /* 0x000054100c847816 */ /* 0x000fe2000000000b */
        /* <DEDUP_REMOVED lines=12> */
[----:B------:R-:W-:Y:S06]  /*3fb0*/  @!P0 BRA `(.L_x_454) ;  /* 0x0000000000048947 */ /* 0x000fec0003800000 */
[----:B------:R-:W-:Y:S01]  /*3fc0*/  BPT.TRAP 0x1 ;  /* 0x000000040000795c */ /* 0x000fe20000300000 */
.L_x_454:
[----:B------:R-:W-:Y:S01]  /*3fd0*/  IMAD R87, R213, 0x8, R23 ;  /* 0x00000008d5577824 */ /* 0x000fe200078e0217 */
[----:B------:R-:W-:Y:S01]  /*3fe0*/  SHF.L.U32 R88, R225, 0x1f, RZ ;  /* 0x0000001fe1587819 */ /* 0x000fe200000006ff */
[----:B------:R-:W-:Y:S03]  /*3ff0*/  BSSY B1, `(.L_x_455) ;  /* 0x0000003000017945 */ /* 0x000fe60003800000 */
[----:B------:R-:W0:Y:S02]  /*4000*/  SYNCS.PHASECHK.TRANS64.TRYWAIT P6, [R87+URZ+0x38890], R88 ;  /* 0x03889058570075a7 */ /* 0x000e2400080c017f */
[----:B0-----:R-:W-:Y:S05]  /*4010*/  @!P6 BRA `(.L_x_456) ;  /* 0x00000268006ce947 */ /* 0x001fea0003800000 */
.L_x_810:
[----:B------:R-:W-:Y:S05]  /*4020*/  BSYNC B1 ;  /* 0x0000000000017941 */ /* 0x000fea0003800000 */
.L_x_455:
[----:B------:R-:W-:-:S03]  /*4030*/  UMOV UR4, 0xffffffff ;  /* 0xffffffff00047882 */ /* 0x000fc60000000000 */
[----:B------:R-:W-:Y:S05]  /*4040*/  BRA.DIV UR4, `(.L_x_457) ;  /* 0x0000026a04747947 */ /* 0x000fea000b800000 */
[----:B------:R1:W2:Y:S04]  /*4050*/  SHFL.IDX PT, R80, R116, RZ, 0x181f ;  /* 0x00181fff74507589 */ /* 0x0002a800000e0000 */
[----:B------:R1:W3:Y:S02]  /*4060*/  SHFL.IDX PT, R11, R117, RZ, 0x181f ;  /* 0x00181fff750b7589 */ /* 0x0002e400000e0000 */
.L_x_814:
[----:B------:R-:W-:Y:S04]  /*4070*/  BSSY B1, `(.L_x_458) ;  /* 0x00000ee000017945 */ /* 0x000fe80003800000 */
[----:B------:R-:W-:Y:S05]  /*4080*/  @P3 BRA `(.L_x_459) ;  /* 0x0000000c00b03947 */ /* 0x000fea0003800000 */
[----:B------:R-:W-:Y:S01]  /*4090*/  ISETP.NE.AND P3, PT, R3, RZ, PT ;  /* 0x000000ff0300720c */ /* 0x000fe20003f65270 */
[----:B------:R-:W-:-:S12]  /*40a0*/  BSSY B2, `(.L_x_460) ;  /* 0x0000038000027945 */ /* 0x000fd80003800000 */
[----:B------:R-:W-:Y:S05]  /*40b0*/  @!P3 BRA `(.L_x_461) ;  /* 0x0000000000d8b947 */ /* 0x000fea0003800000 */
[----:B------:R4:W0:Y:S01]  /*40c0*/  LDS.128 R12, [R31+0x24400] ;  /* 0x024400001f0c7984 */ /* 0x0008220000000c00 */
[----:B------:R-:W-:Y:S01]  /*40d0*/  ISETP.GE.AND P3, PT, R216, R110, PT ;  /* 0x0000006ed800720c */ /* 0x000fe20003f66270 */
[----:B------:R-:W-:-:S12]  /*40e0*/  BSSY B3, `(.L_x_462) ;  /* 0x000002f000037945 */ /* 0x000fd80003800000 */
[----:B----4-:R-:W-:Y:S05]  /*40f0*/  @P3 BRA `(.L_x_463) ;  /* 0x0000000000b43947 */ /* 0x010fea0003800000 */
[--C-:B------:R-:W-:Y:S02]  /*4100*/  SHF.R.U64 R76, R76, 0x10, R77.reuse ;  /* 0x000000104c4c7819 */ /* 0x100fe4000000124d */
[----:B------:R-:W-:Y:S02]  /*4110*/  SHF.R.U32.HI R81, RZ, 0x10, R77 ;  /* 0x00000010ff517819 */ /* 0x000fe4000001164d */
[--C-:B------:R-:W-:Y:S02]  /*4120*/  SHF.R.U64 R77, R78, 0x10, R79.reuse ;  /* 0x000000104e4d7819 */ /* 0x100fe4000000124f */
[----:B------:R-:W-:Y:S02]  /*4130*/  SHF.R.U32.HI R79, RZ, 0x10, R79 ;  /* 0x00000010ff4f7819 */ /* 0x000fe4000001164f */
[----:B------:R-:W-:Y:S01]  /*4140*/  PRMT R77, R83, 0x5410, R77 ;  /* 0x00005410534d7816 */ /* 0x000fe2000000004d */
[----:B0-----:R-:W-:Y:S01]  /*4150*/  IMAD.U32 R83, R13, 0x10000, RZ ;  /* 0x000100000d537824 */ /* 0x001fe200078e00ff */
[----:B------:R-:W-:-:S02]  /*4160*/  PRMT R76, R82, 0x5432, R76 ;  /* 0x00005432524c7816 */ /* 0x000fc4000000004c */
[----:B------:R-:W-:Y:S02]  /*4170*/  PRMT R78, R82, 0x5410, R81 ;  /* 0x00005410524e7816 */ /* 0x000fe40000000051 */
[----:B------:R-:W-:Y:S02]  /*4180*/  PRMT R81, R118, 0x5410, R79 ;  /* 0x0000541076517816 */ /* 0x000fe4000000004f */
[----:B------:R-:W-:Y:S01]  /*4190*/  LOP3.LUT R79, R13, 0xffff0000, RZ, 0xc0, !PT ;  /* 0xffff00000d4f7812 */ /* 0x000fe200078ec0ff */
[----:B------:R-:W-:Y:S01]  /*41a0*/  IMAD.U32 R119, R78, 0x10000, RZ ;  /* 0x000100004e777824 */ /* 0x000fe200078e00ff */
[C---:B------:R-:W-:Y:S01]  /*41b0*/  LOP3.LUT R82, R77.reuse, 0xffff0000, RZ, 0xc0, !PT ;  /* 0xffff00004d527812 */ /* 0x040fe200078ec0ff */
[----:B------:R-:W-:Y:S01]  /*41c0*/  IMAD.U32 R77, R77, 0x10000, RZ ;  /* 0x000100004d4d7824 */ /* 0x000fe200078e00ff */
[C---:B------:R-:W-:Y:S01]  /*41d0*/  LOP3.LUT R118, R76.reuse, 0xffff0000, RZ, 0xc0, !PT ;  /* 0xffff00004c767812 */ /* 0x040fe200078ec0ff */
[----:B------:R-:W-:Y:S01]  /*41e0*/  IMAD.U32 R76, R76, 0x10000, RZ ;  /* 0x000100004c4c7824 */ /* 0x000fe200078e00ff */
[----:B------:R-:W-:Y:S01]  /*41f0*/  LOP3.LUT R78, R78, 0xffff0000, RZ, 0xc0, !PT ;  /* 0xffff00004e4e7812 */ /* 0x000fe200078ec0ff */
[----:B------:R-:W-:-:S02]  /*4200*/  FMUL.FTZ R13, R79, R82 ;  /* 0x000000524f0d7220 */ /* 0x000fc40000410000 */
[-C--:B------:R-:W-:Y:S02]  /*4210*/  FMUL.FTZ R79, R79, R118.reuse ;  /* 0x000000764f4f7220 */ /* 0x080fe40000410000 */
[C---:B------:R-:W-:Y:S01]  /*4220*/  FFMA.FTZ R13, R83.reuse, R118, -R13 ;  /* 0x00000076530d7223 */ /* 0x040fe2000001080d */
[C---:B------:R-:W-:Y:S01]  /*4230*/  LOP3.LUT R118, R14.reuse, 0xffff0000, RZ, 0xc0, !PT ;  /* 0xffff00000e767812 */ /* 0x040fe200078ec0ff */
[----:B------:R-:W-:Y:S01]  /*4240*/  FFMA.FTZ R79, R83, R82, R79 ;  /* 0x00000052534f7223 */ /* 0x000fe2000001004f */
[C---:B------:R-:W-:Y:S01]  /*4250*/  IMAD.U32 R82, R81.reuse, 0x10000, RZ ;  /* 0x0001000051527824 */ /* 0x040fe200078e00ff */
[----:B------:R-:W-:Y:S01]  /*4260*/  LOP3.LUT R81, R81, 0xffff0000, RZ, 0xc0, !PT ;  /* 0xffff000051517812 */ /* 0x000fe200078ec0ff */
[----:B------:R-:W-:Y:S02]  /*4270*/  IMAD.U32 R83, R14, 0x10000, RZ ;  /* 0x000100000e537824 */ /* 0x000fe400078e00ff */
[C---:B------:R-:W-:Y:S01]  /*4280*/  FMUL.FTZ R14, R118.reuse, R82 ;  /* 0x00000052760e7220 */ /* 0x040fe20000410000 */
[----:B------:R-:W-:Y:S01]  /*4290*/  FMUL.FTZ R118, R118, R119 ;  /* 0x0000007776767220 */ /* 0x000fe20000410000 */
[----:B------:R-:W-:-:S02]  /*42a0*/  F2FP.BF16.F32.PACK_AB R13, R79, R13 ;  /* 0x0000000d4f0d723e */ /* 0x000fc400000010ff */
[C---:B------:R-:W-:Y:S01]  /*42b0*/  FFMA.FTZ R14, R83.reuse, R119, -R14 ;  /* 0x00000077530e7223 */ /* 0x040fe2000001080e */
[----:B------:R-:W-:Y:S01]  /*42c0*/  FFMA.FTZ R82, R83, R82, R118 ;  /* 0x0000005253527223 */ /* 0x000fe20000010076 */
[C---:B------:R-:W-:Y:S01]  /*42d0*/  LOP3.LUT R83, R15.reuse, 0xffff0000, RZ, 0xc0, !PT ;  /* 0xffff00000f537812 */ /* 0x040fe200078ec0ff */
[----:B------:R-:W-:-:S03]  /*42e0*/  IMAD.U32 R118, R15, 0x10000, RZ ;  /* 0x000100000f767824 */ /* 0x000fc600078e00ff */
[----:B------:R-:W-:Y:S01]  /*42f0*/  F2FP.BF16.F32.PACK_AB R14, R82, R14 ;  /* 0x0000000e520e723e */ /* 0x000fe200000010ff */
[----:B------:R-:W-:-:S04]  /*4300*/  FMUL.FTZ R15, R83, R81 ;  /* 0x00000051530f7220 */ /* 0x000fc80000410000 */
[-C--:B------:R-:W-:Y:S01]  /*4310*/  FFMA.FTZ R15, R118, R78.reuse, -R15 ;  /* 0x0000004e760f7223 */ /* 0x080fe2000001080f */
[----:B------:R-:W-:-:S04]  /*4320*/  FMUL.FTZ R78, R83, R78 ;  /* 0x0000004e534e7220 */ /* 0x000fc80000410000 */
[----:B------:R-:W-:Y:S01]  /*4330*/  FFMA.FTZ R81, R118, R81, R78 ;  /* 0x0000005176517223 */ /* 0x000fe2000001004e */
[C---:B------:R-:W-:Y:S01]  /*4340*/  LOP3.LUT R78, R12.reuse, 0xffff0000, RZ, 0xc0, !PT ;  /* 0xffff00000c4e7812 */ /* 0x040fe200078ec0ff */
[----:B------:R-:W-:-:S03]  /*4350*/  IMAD.U32 R12, R12, 0x10000, RZ ;  /* 0x000100000c0c7824 */ /* 0x000fc600078e00ff */
[----:B------:R-:W-:Y:S01]  /*4360*/  F2FP.BF16.F32.PACK_AB R15, R81, R15 ;  /* 0x0000000f510f723e */ /* 0x000fe200000010ff */
[C---:B------:R-:W-:Y:S01]  /*4370*/  FMUL.FTZ R83, R78.reuse, R77 ;  /* 0x0000004d4e537220 */ /* 0x040fe20000410000 */
[----:B------:R-:W-:-:S03]  /*4380*/  FMUL.FTZ R78, R78, R76 ;  /* 0x0000004c4e4e7220 */ /* 0x000fc60000410000 */
[C---:B------:R-:W-:Y:S01]  /*4390*/  FFMA.FTZ R83, R12.reuse, R76, -R83 ;  /* 0x0000004c0c537223 */ /* 0x040fe20000010853 */
[----:B------:R-:W-:-:S05]  /*43a0*/  FFMA.FTZ R78, R12, R77, R78 ;  /* 0x0000004d0c4e7223 */ /* 0x000fca000001004e */
[----:B------:R-:W-:-:S05]  /*43b0*/  F2FP.BF16.F32.PACK_AB R78, R78, R83 ;  /* 0x000000534e4e723e */ /* 0x000fca00000010ff */
[----:B------:R-:W-:-:S07]  /*43c0*/  IMAD.MOV.U32 R12, RZ, RZ, R78 ;  /* 0x000000ffff0c7224 */ /* 0x000fce00078e004e */
.L_x_463:
[----:B------:R-:W-:Y:S05]  /*43d0*/  BSYNC B3 ;  /* 0x0000000000037941 */ /* 0x000fea0003800000 */
.L_x_462:
[----:B---3--:R-:W-:Y:S01]  /*43e0*/  LEA R76, P3, R16, R11, 0x1 ;  /* 0x0000000b104c7211 */ /* 0x008fe200078608ff */
[----:B------:R-:W-:-:S03]  /*43f0*/  ULDC.64 UR4, c[0x0][0x208] ;  /* 0x0000820000047ab9 */ /* 0x000fc60000000a00 */
[----:B--2---:R-:W-:-:S05]  /*4400*/  LEA.HI.X R77, R16, R80, R17, 0x1, P3 ;  /* 0x00000050104d7211 */ /* 0x004fca00018f0c11 */
[----:B0-----:R4:W-:Y:S04]  /*4410*/  ST.E.128 desc[UR4][R76.64], R12 ;  /* 0x0000000c4c007985 */ /* 0x0019e8000c101d04 */
.L_x_461:
[----:B------:R-:W-:Y:S05]  /*4420*/  BSYNC B2 ;  /* 0x0000000000027941 */ /* 0x000fea0003800000 */
.L_x_460:
[----:B------:R-:W-:Y:S01]  /*4430*/  ISETP.NE.AND P3, PT, R21, RZ, PT ;  /* 0x000000ff1500720c */ /* 0x000fe20003f65270 */
[----:B------:R-:W-:-:S12]  /*4440*/  BSSY B2, `(.L_x_464) ;  /* 0x000003a000027945 */ /* 0x000fd80003800000 */
[----:B------:R-:W-:Y:S05]  /*4450*/  @!P3 BRA `(.L_x_465) ;  /* 0x0000000000e0b947 */ /* 0x000fea0003800000 */
[----:B----4-:R4:W0:Y:S01]  /*4460*/  LDS.128 R12, [R31+0x26c00] ;  /* 0x026c00001f0c7984 */ /* 0x0108220000000c00 */
[----:B------:R-:W-:Y:S01]  /*4470*/  ISETP.GE.AND P3, PT, R221, R110, PT ;  /* 0x0000006edd00720c */ /* 0x000fe20003f66270 */
[----:B------:R-:W-:-:S12]  /*4480*/  BSSY B3, `(.L_x_466) ;  /* 0x0000031000037945 */ /* 0x000fd80003800000 */
[----:B----4-:R-:W-:Y:S05]  /*4490*/  @P3 BRA `(.L_x_467) ;  /* 0x0000000000bc3947 */ /* 0x010fea0003800000 */
[--C-:B------:R-:W-:Y:S01]  /*44a0*/  SHF.R.U64 R72, R72, 0x10, R73.reuse ;  /* 0x0000001048487819 */ /* 0x100fe20000001249 */
[----:B0-----:R-:W-:Y:S01]  /*44b0*/  IMAD.U32 R77, R13, 0x10000, RZ ;  /* 0x000100000d4d7824 */ /* 0x001fe200078e00ff */
[----:B------:R-:W-:Y:S02]  /*44c0*/  SHF.R.U32.HI R76, RZ, 0x10, R73 ;  /* 0x00000010ff4c7819 */ /* 0x000fe40000011649 */
[--C-:B------:R-:W-:Y:S02]  /*44d0*/  SHF.R.U64 R73, R74, 0x10, R75.reuse ;  /* 0x000000104a497819 */ /* 0x100fe4000000124b */
[----:B------:R-:W-:Y:S02]  /*44e0*/  SHF.R.U32.HI R74, RZ, 0x10, R75 ;  /* 0x00000010ff4a7819 */ /* 0x000fe4000001164b */
[C---:B------:R-:W-:Y:S02]  /*44f0*/  PRMT R75, R152.reuse, 0x5410, R73 ;  /* 0x00005410984b7816 */ /* 0x040fe40000000049 */
[----:B------:R-:W-:-:S02]  /*4500*/  PRMT R72, R152, 0x5432, R72 ;  /* 0x0000543298487816 */ /* 0x000fc40000000048 */
[----:B------:R-:W-:Y:S02]  /*4510*/  LOP3.LUT R79, R13, 0xffff0000, RZ, 0xc0, !PT ;  /* 0xffff00000d4f7812 */ /* 0x000fe400078ec0ff */
[C---:B------:R-:W-:Y:S01]  /*4520*/  LOP3.LUT R78, R75.reuse, 0xffff0000, RZ, 0xc0, !PT ;  /* 0xffff00004b4e7812 */ /* 0x040fe200078ec0ff */
[----:B------:R-:W-:Y:S01]  /*4530*/  IMAD.U32 R75, R75, 0x10000, RZ ;  /* 0x000100004b4b7824 */ /* 0x000fe200078e00ff */
[----:B------:R-:W-:Y:S02]  /*4540*/  PRMT R73, R154, 0x5432, R74 ;  /* 0x000054329a497816 */ /* 0x000fe4000000004a */
[C---:B------:R-:W-:Y:S01]  /*4550*/  LOP3.LUT R13, R72.reuse, 0xffff0000, RZ, 0xc0, !PT ;  /* 0xffff0000480d7812 */ /* 0x040fe200078ec0ff */
[----:B------:R-:W-:Y:S01]  /*4560*/  FMUL.FTZ R74, R79, R78 ;  /* 0x0000004e4f4a7220 */ /* 0x000fe20000410000 */
[----:B------:R-:W-:Y:S01]  /*4570*/  PRMT R76, R153, 0x5432, R76 ;  /* 0x00005432994c7816 */ /* 0x000fe2000000004c */
[----:B------:R-:W-:Y:S02]  /*4580*/  IMAD.U32 R72, R72, 0x10000, RZ ;  /* 0x0001000048487824 */ /* 0x000fe400078e00ff */
[-C--:B------:R-:W-:Y:S01]  /*4590*/  FFMA.FTZ R74, R77, R13.reuse, -R74 ;  /* 0x0000000d4d4a7223 */ /* 0x080fe2000001084a */
[----:B------:R-:W-:Y:S01]  /*45a0*/  FMUL.FTZ R13, R79, R13 ;  /* 0x0000000d4f0d7220 */ /* 0x000fe20000410000 */
[C---:B------:R-:W-:Y:S01]  /*45b0*/  IMAD.U32 R79, R76.reuse, 0x10000, RZ ;  /* 0x000100004c4f7824 */ /* 0x040fe200078e00ff */
[----:B------:R-:W-:-:S02]  /*45c0*/  LOP3.LUT R76, R76, 0xffff0000, RZ, 0xc0, !PT ;  /* 0xffff00004c4c7812 */ /* 0x000fc400078ec0ff */
[----:B------:R-:W-:Y:S01]  /*45d0*/  FFMA.FTZ R13, R77, R78, R13 ;  /* 0x0000004e4d0d7223 */ /* 0x000fe2000001000d */
[C---:B------:R-:W-:Y:S01]  /*45e0*/  LOP3.LUT R78, R14.reuse, 0xffff0000, RZ, 0xc0, !PT ;  /* 0xffff00000e4e7812 */ /* 0x040fe200078ec0ff */
[C---:B------:R-:W-:Y:S01]  /*45f0*/  IMAD.U32 R77, R73.reuse, 0x10000, RZ ;  /* 0x00010000494d7824 */ /* 0x040fe200078e00ff */
[----:B------:R-:W-:Y:S01]  /*4600*/  LOP3.LUT R73, R73, 0xffff0000, RZ, 0xc0, !PT ;  /* 0xffff000049497812 */ /* 0x000fe200078ec0ff */
[----:B------:R-:W-:Y:S01]  /*4610*/  IMAD.U32 R14, R14, 0x10000, RZ ;  /* 0x000100000e0e7824 */ /* 0x000fe200078e00ff */
[----:B------:R-:W-:Y:S01]  /*4620*/  F2FP.BF16.F32.PACK_AB R13, R13, R74 ;  /* 0x0000004a0d0d723e */ /* 0x000fe200000010ff */
[C---:B------:R-:W-:Y:S01]  /*4630*/  FMUL.FTZ R81, R78.reuse, R77 ;  /* 0x0000004d4e517220 */ /* 0x040fe20000410000 */
[----:B------:R-:W-:-:S03]  /*4640*/  FMUL.FTZ R78, R78, R79 ;  /* 0x0000004f4e4e7220 */ /* 0x000fc60000410000 */
[C---:B------:R-:W-:Y:S01]  /*4650*/  FFMA.FTZ R81, R14.reuse, R79, -R81 ;  /* 0x0000004f0e517223 */ /* 0x040fe20000010851 */
[----:B------:R-:W-:Y:S01]  /*4660*/  FFMA.FTZ R78, R14, R77, R78 ;  /* 0x0000004d0e4e7223 */ /* 0x000fe2000001004e */
[C---:B------:R-:W-:Y:S01]  /*4670*/  LOP3.LUT R14, R15.reuse, 0xffff0000, RZ, 0xc0, !PT ;  /* 0xffff00000f0e7812 */ /* 0x040fe200078ec0ff */
[----:B------:R-:W-:-:S03]  /*4680*/  IMAD.U32 R15, R15, 0x10000, RZ ;  /* 0x000100000f0f7824 */ /* 0x000fc600078e00ff */
        /* <DEDUP_REMOVED lines=12> */
[----:B------:R-:W-:Y:S01]  /*4750*/  F2FP.BF16.F32.PACK_AB R73, R15, R73 ;  /* 0x000000490f49723e */ /* 0x000fe200000010ff */
[----:B------:R-:W-:Y:S02]  /*4760*/  IMAD.MOV.U32 R15, RZ, RZ, R14 ;  /* 0x000000ffff0f7224 */ /* 0x000fe400078e000e */
[----:B------:R-:W-:Y:S02]  /*4770*/  IMAD.MOV.U32 R14, RZ, RZ, R78 ;  /* 0x000000ffff0e7224 */ /* 0x000fe400078e004e */
[----:B------:R-:W-:-:S07]  /*4780*/  IMAD.MOV.U32 R12, RZ, RZ, R73 ;  /* 0x000000ffff0c7224 */ /* 0x000fce00078e0049 */
.L_x_467:
[----:B------:R-:W-:Y:S05]  /*4790*/  BSYNC B3 ;  /* 0x0000000000037941 */ /* 0x000fea0003800000 */
.L_x_466:
[----:B---3--:R-:W-:Y:S01]  /*47a0*/  LEA R72, P3, R212, R11, 0x1 ;  /* 0x0000000bd4487211 */ /* 0x008fe200078608ff */
[----:B------:R-:W-:-:S03]  /*47b0*/  ULDC.64 UR4, c[0x0][0x208] ;  /* 0x0000820000047ab9 */ /* 0x000fc60000000a00 */
[----:B--2---:R-:W-:-:S05]  /*47c0*/  LEA.HI.X R73, R212, R80, R215, 0x1, P3 ;  /* 0x00000050d4497211 */ /* 0x004fca00018f0cd7 */
[----:B0-----:R0:W-:Y:S04]  /*47d0*/  ST.E.128 desc[UR4][R72.64], R12 ;  /* 0x0000000c48007985 */ /* 0x0011e8000c101d04 */
.L_x_465:
[----:B------:R-:W-:Y:S05]  /*47e0*/  BSYNC B2 ;  /* 0x0000000000027941 */ /* 0x000fea0003800000 */
.L_x_464:
[----:B------:R-:W-:Y:S01]  /*47f0*/  ISETP.NE.AND P3, PT, R25, RZ, PT ;  /* 0x000000ff1900720c */ /* 0x000fe20003f65270 */
[----:B------:R-:W-:-:S12]  /*4800*/  BSSY B2, `(.L_x_468) ;  /* 0x000003a000027945 */ /* 0x000fd80003800000 */
[----:B------:R-:W-:Y:S05]  /*4810*/  @!P3 BRA `(.L_x_469) ;  /* 0x0000000000e0b947 */ /* 0x000fea0003800000 */
[----:B0---4-:R0:W4:Y:S01]  /*4820*/  LDS.128 R12, [R31+0x29400] ;  /* 0x029400001f0c7984 */ /* 0x0111220000000c00 */
[----:B------:R-:W-:Y:S01]  /*4830*/  ISETP.GE.AND P3, PT, R220, R110, PT ;  /* 0x0000006edc00720c */ /* 0x000fe20003f66270 */
[----:B------:R-:W-:-:S12]  /*4840*/  BSSY B3, `(.L_x_470) ;  /* 0x0000031000037945 */ /* 0x000fd80003800000 */
[----:B0-----:R-:W-:Y:S05]  /*4850*/  @P3 BRA `(.L_x_471) ;  /* 0x0000000000bc3947 */ /* 0x001fea0003800000 */
[--C-:B------:R-:W-:Y:S01]  /*4860*/  SHF.R.U64 R68, R68, 0x10, R69.reuse ;  /* 0x0000001044447819 */ /* 0x100fe20000001245 */
[----:B----4-:R-:W-:Y:S01]  /*4870*/  IMAD.U32 R73, R13, 0x10000, RZ ;  /* 0x000100000d497824 */ /* 0x010fe200078e00ff */
[----:B------:R-:W-:Y:S02]  /*4880*/  SHF.R.U32.HI R72, RZ, 0x10, R69 ;  /* 0x00000010ff487819 */ /* 0x000fe40000011645 */
[--C-:B------:R-:W-:Y:S02]  /*4890*/  SHF.R.U64 R69, R70, 0x10, R71.reuse ;  /* 0x0000001046457819 */ /* 0x100fe40000001247 */
[----:B------:R-:W-:Y:S02]  /*48a0*/  SHF.R.U32.HI R70, RZ, 0x10, R71 ;  /* 0x00000010ff467819 */ /* 0x000fe40000011647 */
[----:B------:R-:W-:Y:S02]  /*48b0*/  PRMT R71, R150, 0x5432, R69 ;  /* 0x0000543296477816 */ /* 0x000fe40000000045 */
[----:B------:R-:W-:-:S02]  /*48c0*/  PRMT R68, R151, 0x5432, R68 ;  /* 0x0000543297447816 */ /* 0x000fc40000000044 */
[----:B------:R-:W-:Y:S02]  /*48d0*/  LOP3.LUT R75, R13, 0xffff0000, RZ, 0xc0, !PT ;  /* 0xffff00000d4b7812 */ /* 0x000fe400078ec0ff */
[----:B------:R-:W-:Y:S02]  /*48e0*/  LOP3.LUT R74, R71, 0xffff0000, RZ, 0xc0, !PT ;  /* 0xffff0000474a7812 */ /* 0x000fe400078ec0ff */
[----:B------:R-:W-:Y:S02]  /*48f0*/  PRMT R69, R150, 0x5410, R70 ;  /* 0x0000541096457816 */ /* 0x000fe40000000046 */
[C---:B------:R-:W-:Y:S01]  /*4900*/  LOP3.LUT R13, R68.reuse, 0xffff0000, RZ, 0xc0, !PT ;  /* 0xffff0000440d7812 */ /* 0x040fe200078ec0ff */
[----:B------:R-:W-:Y:S01]  /*4910*/  FMUL.FTZ R70, R75, R74 ;  /* 0x0000004a4b467220 */ /* 0x000fe20000410000 */
[----:B------:R-:W-:Y:S01]  /*4920*/  PRMT R72, R151, 0x5410, R72 ;  /* 0x0000541097487816 */ /* 0x000fe20000000048 */
[----:B------:R-:W-:Y:S01]  /*4930*/  IMAD.U32 R68, R68, 0x10000, RZ ;  /* 0x0001000044447824 */ /* 0x000fe200078e00ff */
[----:B------:R-:W-:Y:S01]  /*4940*/  SHF.L.U32 R71, R71, 0x10, RZ ;  /* 0x0000001047477819 */ /* 0x000fe200000006ff */
        /* <DEDUP_REMOVED lines=32> */
.L_x_471:
[----:B------:R-:W-:Y:S05]  /*4b50*/  BSYNC B3 ;  /* 0x0000000000037941 */ /* 0x000fea0003800000 */
.L_x_470:
[----:B---3--:R-:W-:Y:S01]  /*4b60*/  LEA R68, P3, R19, R11, 0x1 ;  /* 0x0000000b13447211 */ /* 0x008fe200078608ff */
[----:B------:R-:W-:-:S03]  /*4b70*/  ULDC.64 UR4, c[0x0][0x208] ;  /* 0x0000820000047ab9 */ /* 0x000fc60000000a00 */
[----:B--2---:R-:W-:-:S05]  /*4b80*/  LEA.HI.X R69, R19, R80, R219, 0x1, P3 ;  /* 0x0000005013457211 */ /* 0x004fca00018f0cdb */
[----:B----4-:R0:W-:Y:S04]  /*4b90*/  ST.E.128 desc[UR4][R68.64], R12 ;  /* 0x0000000c44007985 */ /* 0x0101e8000c101d04 */
.L_x_469:
[----:B------:R-:W-:Y:S05]  /*4ba0*/  BSYNC B2 ;  /* 0x0000000000027941 */ /* 0x000fea0003800000 */
.L_x_468:
[----:B------:R-:W-:-:S13]  /*4bb0*/  ISETP.NE.AND P3, PT, R26, RZ, PT ;  /* 0x000000ff1a00720c */ /* 0x000fda0003f65270 */
        /* <DEDUP_REMOVED lines=52> */
.L_x_473:
[----:B------:R-:W-:Y:S05]  /*4f00*/  BSYNC B2 ;  /* 0x0000000000027941 */ /* 0x000fea0003800000 */
.L_x_472:
[----:B---3--:R-:W-:Y:S01]  /*4f10*/  LEA R64, P3, R22, R11, 0x1 ;  /* 0x0000000b16407211 */ /* 0x008fe200078608ff */
[----:B------:R-:W-:-:S03]  /*4f20*/  ULDC.64 UR4, c[0x0][0x208] ;  /* 0x0000820000047ab9 */ /* 0x000fc60000000a00 */
[----:B--2---:R-:W-:-:S05]  /*4f30*/  LEA.HI.X R65, R22, R80, R218, 0x1, P3 ;  /* 0x0000005016417211 */ /* 0x004fca00018f0cda */
[----:B----4-:R0:W-:Y:S04]  /*4f40*/  ST.E.128 desc[UR4][R64.64], R12 ;  /* 0x0000000c40007985 */ /* 0x0101e8000c101d04 */
.L_x_459:
[----:B------:R-:W-:Y:S05]  /*4f50*/  BSYNC B1 ;  /* 0x0000000000017941 */ /* 0x000fea0003800000 */
.L_x_458:
[----:B------:R-:W-:-:S03]  /*4f60*/  UMOV UR4, 0xffffffff ;  /* 0xffffffff00047882 */ /* 0x000fc60000000000 */
[----:B------:R-:W-:Y:S05]  /*4f70*/  BRA.DIV UR4, `(.L_x_474) ;  /* 0x0000025a04f47947 */ /* 0x000fea000b800000 */
[----:B0-----:R0:W0:Y:S04]  /*4f80*/  SHFL.IDX PT, R64, R116, 0x1, 0x181f ;  /* 0x00381f0074407f89 */ /* 0x00102800000e0000 */
[----:B---3--:R3:W0:Y:S02]  /*4f90*/  SHFL.IDX PT, R11, R117, 0x1, 0x181f ;  /* 0x00381f00750b7f89 */ /* 0x00862400000e0000 */
.L_x_818:
[----:B------:R-:W-:Y:S04]  /*4fa0*/  BSSY B1, `(.L_x_475) ;  /* 0x00000f0000017945 */ /* 0x000fe80003800000 */
[----:B------:R-:W-:Y:S05]  /*4fb0*/  @P4 BRA `(.L_x_476) ;  /* 0x0000000c00b84947 */ /* 0x000fea0003800000 */
        /* <DEDUP_REMOVED lines=10> */
[----:B------:R-:W-:Y:S02]  /*5060*/  SHF.R.U64 R61, R62, 0x10, R63 ;  /* 0x000000103e3d7819 */ /* 0x000fe4000000123f */
[----:B------:R-:W-:Y:S02]  /*5070*/  PRMT R60, R146, 0x5410, R60 ;  /* 0x00005410923c7816 */ /* 0x000fe4000000003c */
[----:B------:R-:W-:Y:S02]  /*5080*/  PRMT R61, R147, 0x5410, R61 ;  /* 0x00005410933d7816 */ /* 0x000fe4000000003d */
[----:B------:R-:W-:-:S02]  /*5090*/  LOP3.LUT R68, R13, 0xffff0000, RZ, 0xc0, !PT ;  /* 0xffff00000d447812 */ /* 0x000fc400078ec0ff */
[C---:B------:R-:W-:Y:S01]  /*50a0*/  LOP3.LUT R67, R61.reuse, 0xffff0000, RZ, 0xc0, !PT ;  /* 0xffff00003d437812 */ /* 0x040fe200078ec0ff */
[----:B------:R-:W-:Y:S01]  /*50b0*/  IMAD.U32 R61, R61, 0x10000, RZ ;  /* 0x000100003d3d7824 */ /* 0x000fe200078e00ff */
[----:B------:R-:W-:Y:S02]  /*50c0*/  SHF.R.U32.HI R62, RZ, 0x10, R63 ;  /* 0x00000010ff3e7819 */ /* 0x000fe4000001163f */
[----:B------:R-:W-:Y:S01]  /*50d0*/  LOP3.LUT R13, R60, 0xffff0000, RZ, 0xc0, !PT ;  /* 0xffff00003c0d7812 */ /* 0x000fe200078ec0ff */
[----:B------:R-:W-:Y:S01]  /*50e0*/  FMUL.FTZ R63, R68, R67 ;  /* 0x00000043443f7220 */ /* 0x000fe20000410000 */
[----:B------:R-:W-:Y:S01]  /*50f0*/  PRMT R62, R147, 0x5432, R62 ;  /* 0x00005432933e7816 */ /* 0x000fe2000000003e */
[----:B------:R-:W-:Y:S01]  /*5100*/  IMAD.U32 R60, R60, 0x10000, RZ ;  /* 0x000100003c3c7824 */ /* 0x000fe200078e00ff */
[----:B------:R-:W-:Y:S01]  /*5110*/  PRMT R65, R146, 0x5432, R65 ;  /* 0x0000543292417816 */ /* 0x000fe20000000041 */
[-C--:B------:R-:W-:Y:S01]  /*5120*/  FFMA.FTZ R63, R66, R13.reuse, -R63 ;  /* 0x0000000d423f7223 */ /* 0x080fe2000001083f */
[----:B------:R-:W-:-:S03]  /*5130*/  FMUL.FTZ R13, R68, R13 ;  /* 0x0000000d440d7220 */ /* 0x000fc60000410000 */
[C---:B------:R-:W-:Y:S02]  /*5140*/  IMAD.U32 R68, R65.reuse, 0x10000, RZ ;  /* 0x0001000041447824 */ /* 0x040fe400078e00ff */
[----:B------:R-:W-:Y:S01]  /*5150*/  FFMA.FTZ R13, R66, R67, R13 ;  /* 0x00000043420d7223 */ /* 0x000fe2000001000d */
[----:B------:R-:W-:Y:S01]  /*5160*/  LOP3.LUT R67, R14, 0xffff0000, RZ, 0xc0, !PT ;  /* 0xffff00000e437812 */ /* 0x000fe200078ec0ff */
[C---:B------:R-:W-:Y:S01]  /*5170*/  IMAD.U32 R66, R62.reuse, 0x10000, RZ ;  /* 0x000100003e427824 */ /* 0x040fe200078e00ff */
[----:B------:R-:W-:Y:S01]  /*5180*/  LOP3.LUT R62, R62, 0xffff0000, RZ, 0xc0, !PT ;  /* 0xffff00003e3e7812 */ /* 0x000fe200078ec0ff */
[----:B------:R-:W-:Y:S01]  /*5190*/  IMAD.U32 R14, R14, 0x10000, RZ ;  /* 0x000100000e0e7824 */ /* 0x000fe200078e00ff */
[----:B------:R-:W-:Y:S01]  /*51a0*/  LOP3.LUT R65, R65, 0xffff0000, RZ, 0xc0, !PT ;  /* 0xffff000041417812 */ /* 0x000fe200078ec0ff */
        /* <DEDUP_REMOVED lines=23> */
.L_x_480:
[----:B------:R-:W-:Y:S05]  /*5320*/  BSYNC B3 ;  /* 0x0000000000037941 */ /* 0x000fea0003800000 */
.L_x_479:
[----:B0-----:R-:W-:Y:S01]  /*5330*/  LEA R60, P3, R16, R11, 0x1 ;  /* 0x0000000b103c7211 */ /* 0x001fe200078608ff */
[----:B------:R-:W-:-:S03]  /*5340*/  ULDC.64 UR4, c[0x0][0x208] ;  /* 0x0000820000047ab9 */ /* 0x000fc60000000a00 */
[----:B------:R-:W-:-:S05]  /*5350*/  LEA.HI.X R61, R16, R64, R17, 0x1, P3 ;  /* 0x00000040103d7211 */ /* 0x000fca00018f0c11 */
[----:B------:R0:W-:Y:S04]  /*5360*/  ST.E.128 desc[UR4][R60.64], R12 ;  /* 0x0000000c3c007985 */ /* 0x0001e8000c101d04 */
.L_x_478:
[----:B------:R-:W-:Y:S05]  /*5370*/  BSYNC B2 ;  /* 0x0000000000027941 */ /* 0x000fea0003800000 */
.L_x_477:
        /* <DEDUP_REMOVED lines=17> */
[C---:B------:R-:W-:Y:S01]  /*5490*/  LOP3.LUT R13, R56.reuse, 0xffff0000, RZ, 0xc0, !PT ;  /* 0xffff0000380d7812 */ /* 0x040fe200078ec0ff */
[----:B------:R-:W-:Y:S01]  /*54a0*/  FMUL.FTZ R59, R63, R62 ;  /* 0x0000003e3f3b7220 */ /* 0x000fe20000410000 */
[----:B------:R-:W-:Y:S01]  /*54b0*/  PRMT R58, R145, 0x5432, R58 ;  /* 0x00005432913a7816 */ /* 0x000fe2000000003a */
[----:B------:R-:W-:Y:S01]  /*54c0*/  IMAD.U32 R56, R56, 0x10000, RZ ;  /* 0x0001000038387824 */ /* 0x000fe200078e00ff */
[----:B------:R-:W-:Y:S01]  /*54d0*/  PRMT R60, R144, 0x5432, R60 ;  /* 0x00005432903c7816 */ /* 0x000fe2000000003c */
[-C--:B------:R-:W-:Y:S01]  /*54e0*/  FFMA.FTZ R59, R61, R13.reuse, -R59 ;  /* 0x0000000d3d3b7223 */ /* 0x080fe2000001083b */
[----:B------:R-:W-:-:S03]  /*54f0*/  FMUL.FTZ R13, R63, R13 ;  /* 0x0000000d3f0d7220 */ /* 0x000fc60000410000 */
[----:B------:R-:W-:Y:S02]  /*5500*/  IMAD.U32 R63, R60, 0x10000, RZ ;  /* 0x000100003c3f7824 */ /* 0x000fe400078e00ff */
        /* <DEDUP_REMOVED lines=29> */
.L_x_484:
[----:B------:R-:W-:Y:S05]  /*56e0*/  BSYNC B3 ;  /* 0x0000000000037941 */ /* 0x000fea0003800000 */
.L_x_483:
[----:B------:R-:W-:Y:S01]  /*56f0*/  LEA R56, P3, R212, R11, 0x1 ;  /* 0x0000000bd4387211 */ /* 0x000fe200078608ff */
[----:B------:R-:W-:-:S03]  /*5700*/  ULDC.64 UR4, c[0x0][0x208] ;  /* 0x0000820000047ab9 */ /* 0x000fc60000000a00 */
[----:B------:R-:W-:-:S05]  /*5710*/  LEA.HI.X R57, R212, R64, R215, 0x1, P3 ;  /* 0x00000040d4397211 */ /* 0x000fca00018f0cd7 */
[----:B----4-:R0:W-:Y:S04]  /*5720*/  ST.E.128 desc[UR4][R56.64], R12 ;  /* 0x0000000c38007985 */ /* 0x0101e8000c101d04 */
.L_x_482:
[----:B------:R-:W-:Y:S05]  /*5730*/  BSYNC B2 ;  /* 0x0000000000027941 */ /* 0x000fea0003800000 */
.L_x_481:
[----:B------:R-:W-:Y:S01]  /*5740*/  ISETP.NE.AND P3, PT, R25, RZ, PT ;  /* 0x000000ff1900720c */ /* 0x000fe20003f65270 */
[----:B------:R-:W-:-:S12]  /*5750*/  BSSY B2, `(.L_x_485) ;  /* 0x000003a000027945 */ /* 0x000fd80003800000 */
[----:B------:R-:W-:Y:S05]  /*5760*/  @!P3 BRA `(.L_x_486) ;  /* 0x0000000000e0b947 */ /* 0x000fea0003800000 */
[----:B0---4-:R0:W4:Y:S01]  /*5770*/  LDS.128 R12, [R31+0x2a400] ;  /* 0x02a400001f0c7984 */ /* 0x0111220000000c00 */
[----:B------:R-:W-:Y:S01]  /*5780*/  ISETP.GE.AND P3, PT, R220, R110, PT ;  /* 0x0000006edc00720c */ /* 0x000fe20003f66270 */
[----:B------:R-:W-:-:S12]  /*5790*/  BSSY B3, `(.L_x_487) ;  /* 0x0000031000037945 */ /* 0x000fd80003800000 */
[----:B0-----:R-:W-:Y:S05]  /*57a0*/  @P3 BRA `(.L_x_488) ;  /* 0x0000000000bc3947 */ /* 0x001fea0003800000 */
[----:B------:R-:W-:Y:S02]  /*57b0*/  SHF.R.U64 R56, R54, 0x10, R55 ;  /* 0x0000001036387819 */ /* 0x000fe40000001237 */
[----:B------:R-:W-:Y:S02]  /*57c0*/  SHF.R.U64 R52, R52, 0x10, R53 ;  /* 0x0000001034347819 */ /* 0x000fe40000001235 */
[----:B------:R-:W-:Y:S02]  /*57d0*/  SHF.R.U32.HI R54, RZ, 0x10, R55 ;  /* 0x00000010ff367819 */ /* 0x000fe40000011637 */
[----:B------:R-:W-:Y:S02]  /*57e0*/  PRMT R55, R143, 0x5410, R56 ;  /* 0x000054108f377816 */ /* 0x000fe40000000038 */
[----:B------:R-:W-:Y:S02]  /*57f0*/  PRMT R52, R142, 0x5410, R52 ;  /* 0x000054108e347816 */ /* 0x000fe40000000034 */
[C---:B----4-:R-:W-:Y:S01]  /*5800*/  LOP3.LUT R59, R13.reuse, 0xffff0000, RZ, 0xc0, !PT ;  /* 0xffff00000d3b7812 */ /* 0x050fe200078ec0ff */
[----:B------:R-:W-:Y:S01]  /*5810*/  IMAD.U32 R13, R13, 0x10000, RZ ;  /* 0x000100000d0d7824 */ /* 0x000fe200078e00ff */
[C---:B------:R-:W-:Y:S01]  /*5820*/  LOP3.LUT R56, R55.reuse, 0xffff0000, RZ, 0xc0, !PT ;  /* 0xffff000037387812 */ /* 0x040fe200078ec0ff */
[----:B------:R-:W-:Y:S01]  /*5830*/  IMAD.U32 R55, R55, 0x10000, RZ ;  /* 0x0001000037377824 */ /* 0x000fe200078e00ff */
[C---:B------:R-:W-:Y:S01]  /*5840*/  LOP3.LUT R57, R52.reuse, 0xffff0000, RZ, 0xc0, !PT ;  /* 0xffff000034397812 */ /* 0x040fe200078ec0ff */
[----:B------:R-:W-:Y:S01]  /*5850*/  IMAD.U32 R52, R52, 0x10000, RZ ;  /* 0x0001000034347824 */ /* 0x000fe200078e00ff */
[----:B------:R-:W-:Y:S01]  /*5860*/  SHF.R.U32.HI R53, RZ, 0x10, R53 ;  /* 0x00000010ff357819 */ /* 0x000fe20000011635 */
[-C--:B------:R-:W-:Y:S01]  /*5870*/  FMUL.FTZ R58, R59, R56.reuse ;  /* 0x000000383b3a7220 */ /* 0x080fe20000410000 */
[----:B------:R-:W-:Y:S01]  /*5880*/  PRMT R54, R143, 0x5432, R54 ;  /* 0x000054328f367816 */ /* 0x000fe20000000036 */
[-C--:B------:R-:W-:Y:S01]  /*5890*/  FMUL.FTZ R59, R59, R57.reuse ;  /* 0x000000393b3b7220 */ /* 0x080fe20000410000 */
[----:B------:R-:W-:Y:S01]  /*58a0*/  PRMT R53, R142, 0x5432, R53 ;  /* 0x000054328e357816 */ /* 0x000fe20000000035 */
[C---:B------:R-:W-:Y:S01]  /*58b0*/  FFMA.FTZ R58, R13.reuse, R57, -R58 ;  /* 0x000000390d3a7223 */ /* 0x040fe2000001083a */
[----:B------:R-:W-:Y:S01]  /*58c0*/  LOP3.LUT R60, R14, 0xffff0000, RZ, 0xc0, !PT ;  /* 0xffff00000e3c7812 */ /* 0x000fe200078ec0ff */
[----:B------:R-:W-:Y:S01]  /*58d0*/  FFMA.FTZ R59, R13, R56, R59 ;  /* 0x000000380d3b7223 */ /* 0x000fe2000001003b */
[----:B------:R-:W-:Y:S01]  /*58e0*/  IMAD.U32 R56, R54, 0x10000, RZ ;  /* 0x0001000036387824 */ /* 0x000fe200078e00ff */
[----:B------:R-:W-:Y:S01]  /*58f0*/  SHF.L.U32 R13, R14, 0x10, RZ ;  /* 0x000000100e0d7819 */ /* 0x000fe200000006ff */
[C---:B------:R-:W-:Y:S01]  /*5900*/  IMAD.U32 R57, R53.reuse, 0x10000, RZ ;  /* 0x0001000035397824 */ /* 0x040fe200078e00ff */
[----:B------:R-:W-:Y:S01]  /*5910*/  LOP3.LUT R54, R54, 0xffff0000, RZ, 0xc0, !PT ;  /* 0xffff000036367812 */ /* 0x000fe200078ec0ff */
[C---:B------:R-:W-:Y:S01]  /*5920*/  FMUL.FTZ R14, R60.reuse, R56 ;  /* 0x000000383c0e7220 */ /* 0x040fe20000410000 */
[----:B------:R-:W-:Y:S01]  /*5930*/  LOP3.LUT R53, R53, 0xffff0000, RZ, 0xc0, !PT ;  /* 0xffff000035357812 */ /* 0x000fe200078ec0ff */
[-C--:B------:R-:W-:Y:S01]  /*5940*/  FMUL.FTZ R60, R60, R57.reuse ;  /* 0x000000393c3c7220 */ /* 0x080fe20000410000 */
[----:B------:R-:W-:Y:S01]  /*5950*/  F2FP.BF16.F32.PACK_AB R58, R59, R58 ;  /* 0x0000003a3b3a723e */ /* 0x000fe200000010ff */
[----:B------:R-:W-:-:S02]  /*5960*/  FFMA.FTZ R14, R13, R57, -R14 ;  /* 0x000000390d0e7223 */ /* 0x000fc4000001080e */
        /* <DEDUP_REMOVED lines=19> */
.L_x_488:
[----:B------:R-:W-:Y:S05]  /*5aa0*/  BSYNC B3 ;  /* 0x0000000000037941 */ /* 0x000fea0003800000 */
.L_x_487:
[----:B------:R-:W-:Y:S01]  /*5ab0*/  LEA R52, P3, R19, R11, 0x1 ;  /* 0x0000000b13347211 */ /* 0x000fe200078608ff */
[----:B------:R-:W-:-:S03]  /*5ac0*/  ULDC.64 UR4, c[0x0][0x208] ;  /* 0x0000820000047ab9 */ /* 0x000fc60000000a00 */
[----:B------:R-:W-:-:S05]  /*5ad0*/  LEA.HI.X R53, R19, R64, R219, 0x1, P3 ;  /* 0x0000004013357211 */ /* 0x000fca00018f0cdb */
[----:B----4-:R0:W-:Y:S04]  /*5ae0*/  ST.E.128 desc[UR4][R52.64], R12 ;  /* 0x0000000c34007985 */ /* 0x0101e8000c101d04 */
.L_x_486:
[----:B------:R-:W-:Y:S05]  /*5af0*/  BSYNC B2 ;  /* 0x0000000000027941 */ /* 0x000fea0003800000 */
.L_x_485:
[----:B------:R-:W-:-:S13]  /*5b00*/  ISETP.NE.AND P3, PT, R26, RZ, PT ;  /* 0x000000ff1a00720c */ /* 0x000fda0003f65270 */
[----:B------:R-:W-:Y:S05]  /*5b10*/  @!P3 BRA `(.L_x_476) ;  /* 0x0000000000e0b947 */ /* 0x000fea0003800000 */
[----:B0---4-:R0:W4:Y:S01]  /*5b20*/  LDS.128 R12, [R31+0x2cc00] ;  /* 0x02cc00001f0c7984 */ /* 0x0111220000000c00 */
[C---:B------:R-:W-:Y:S01]  /*5b30*/  LEA R52, P3, R22.reuse, R11, 0x1 ;  /* 0x0000000b16347211 */ /* 0x040fe200078608ff */
[----:B------:R-:W-:Y:S03]  /*5b40*/  BSSY B2, `(.L_x_489) ;  /* 0x0000033000027945 */ /* 0x000fe60003800000 */
[----:B------:R-:W-:Y:S02]  /*5b50*/  LEA.HI.X R53, R22, R64, R218, 0x1, P3 ;  /* 0x0000004016357211 */ /* 0x000fe400018f0cda */
[----:B------:R-:W-:-:S13]  /*5b60*/  ISETP.GE.AND P3, PT, R222, R110, PT ;  /* 0x0000006ede00720c */ /* 0x000fda0003f66270 */
[----:B0-----:R-:W-:Y:S05]  /*5b70*/  @P3 BRA `(.L_x_490) ;  /* 0x0000000000bc3947 */ /* 0x001fea0003800000 */
[--C-:B------:R-:W-:Y:S02]  /*5b80*/  SHF.R.U64 R11, R48, 0x10, R49.reuse ;  /* 0x00000010300b7819 */ /* 0x100fe40000001231 */
[----:B------:R-:W-:Y:S02]  /*5b90*/  SHF.R.U32.HI R48, RZ, 0x10, R49 ;  /* 0x00000010ff307819 */ /* 0x000fe40000011631 */
[----:B------:R-:W-:Y:S02]  /*5ba0*/  SHF.R.U64 R49, R50, 0x10, R51 ;  /* 0x0000001032317819 */ /* 0x000fe40000001233 */
[----:B------:R-:W-:Y:S02]  /*5bb0*/  PRMT R11, R138, 0x5410, R11 ;  /* 0x000054108a0b7816 */ /* 0x000fe4000000000b */
[----:B------:R-:W-:Y:S02]  /*5bc0*/  PRMT R49, R139, 0x5410, R49 ;  /* 0x000054108b317816 */ /* 0x000fe40000000031 */
[----:B------:R-:W-:-:S02]  /*5bd0*/  SHF.R.U32.HI R50, RZ, 0x10, R51 ;  /* 0x00000010ff327819 */ /* 0x000fc40000011633 */
[C---:B----4-:R-:W-:Y:S01]  /*5be0*/  LOP3.LUT R56, R13.reuse, 0xffff0000, RZ, 0xc0, !PT ;  /* 0xffff00000d387812 */ /* 0x050fe200078ec0ff */
[----:B------:R-:W-:Y:S01]  /*5bf0*/  IMAD.U32 R13, R13, 0x10000, RZ ;  /* 0x000100000d0d7824 */ /* 0x000fe200078e00ff */
[C---:B------:R-:W-:Y:S01]  /*5c00*/  LOP3.LUT R51, R49.reuse, 0xffff0000, RZ, 0xc0, !PT ;  /* 0xffff000031337812 */ /* 0x040fe200078ec0ff */
[----:B------:R-:W-:Y:S01]  /*5c10*/  IMAD.U32 R49, R49, 0x10000, RZ ;  /* 0x0001000031317824 */ /* 0x000fe200078e00ff */
[C---:B------:R-:W-:Y:S01]  /*5c20*/  LOP3.LUT R54, R11.reuse, 0xffff0000, RZ, 0xc0, !PT ;  /* 0xffff00000b367812 */ /* 0x040fe200078ec0ff */
[----:B------:R-:W-:Y:S01]  /*5c30*/  IMAD.U32 R11, R11, 0x10000, RZ ;  /* 0x000100000b0b7824 */ /* 0x000fe200078e00ff */
[----:B------:R-:W-:Y:S01]  /*5c40*/  PRMT R50, R139, 0x5432, R50 ;  /* 0x000054328b327816 */ /* 0x000fe20000000032 */
[----:B------:R-:W-:Y:S01]  /*5c50*/  FMUL.FTZ R55, R56, R51 ;  /* 0x0000003338377220 */ /* 0x000fe20000410000 */
[----:B------:R-:W-:Y:S01]  /*5c60*/  PRMT R48, R138, 0x5432, R48 ;  /* 0x000054328a307816 */ /* 0x000fe20000000030 */
[-C--:B------:R-:W-:Y:S01]  /*5c70*/  FMUL.FTZ R56, R56, R54.reuse ;  /* 0x0000003638387220 */ /* 0x080fe20000410000 */
[----:B------:R-:W-:Y:S01]  /*5c80*/  LOP3.LUT R57, R14, 0xffff0000, RZ, 0xc0, !PT ;  /* 0xffff00000e397812 */ /* 0x000fe200078ec0ff */
[----:B------:R-:W-:-:S02]  /*5c90*/  FFMA.FTZ R55, R13, R54, -R55 ;  /* 0x000000360d377223 */ /* 0x000fc40000010837 */
[----:B------:R-:W-:Y:S01]  /*5ca0*/  FFMA.FTZ R56, R13, R51, R56 ;  /* 0x000000330d387223 */ /* 0x000fe20000010038 */
[C---:B------:R-:W-:Y:S01]  /*5cb0*/  IMAD.U32 R51, R50.reuse, 0x10000, RZ ;  /* 0x0001000032337824 */ /* 0x040fe200078e00ff */
[----:B------:R-:W-:Y:S01]  /*5cc0*/  LOP3.LUT R50, R50, 0xffff0000, RZ, 0xc0, !PT ;  /* 0xffff000032327812 */ /* 0x000fe200078ec0ff */
[C---:B------:R-:W-:Y:S01]  /*5cd0*/  IMAD.U32 R54, R48.reuse, 0x10000, RZ ;  /* 0x0001000030367824 */ /* 0x040fe200078e00ff */
[----:B------:R-:W-:Y:S01]  /*5ce0*/  LOP3.LUT R48, R48, 0xffff0000, RZ, 0xc0, !PT ;  /* 0xffff000030307812 */ /* 0x000fe200078ec0ff */
[----:B------:R-:W-:Y:S02]  /*5cf0*/  IMAD.U32 R13, R14, 0x10000, RZ ;  /* 0x000100000e0d7824 */ /* 0x000fe400078e00ff */
[C---:B------:R-:W-:Y:S01]  /*5d00*/  FMUL.FTZ R14, R57.reuse, R51 ;  /* 0x00000033390e7220 */ /* 0x040fe20000410000 */
[-C--:B------:R-:W-:Y:S01]  /*5d10*/  FMUL.FTZ R57, R57, R54.reuse ;  /* 0x0000003639397220 */ /* 0x080fe20000410000 */
[----:B------:R-:W-:Y:S02]  /*5d20*/  F2FP.BF16.F32.PACK_AB R55, R56, R55 ;  /* 0x000000373837723e */ /* 0x000fe400000010ff */
        /* <DEDUP_REMOVED lines=20> */
.L_x_490:
[----:B------:R-:W-:Y:S05]  /*5e70*/  BSYNC B2 ;  /* 0x0000000000027941 */ /* 0x000fea0003800000 */
.L_x_489:
[----:B------:R-:W-:Y:S02]  /*5e80*/  ULDC.64 UR4, c[0x0][0x208] ;  /* 0x0000820000047ab9 */ /* 0x000fe40000000a00 */
[----:B----4-:R0:W-:Y:S03]  /*5e90*/  ST.E.128 desc[UR4][R52.64], R12 ;  /* 0x0000000c34007985 */ /* 0x0101e6000c101d04 */
.L_x_476:
[----:B------:R-:W-:Y:S05]  /*5ea0*/  BSYNC B1 ;  /* 0x0000000000017941 */ /* 0x000fea0003800000 */
.L_x_475:
[----:B------:R-:W-:-:S03]  /*5eb0*/  UMOV UR4, 0xffffffff ;  /* 0xffffffff00047882 */ /* 0x000fc60000000000 */
[----:B------:R-:W-:Y:S05]  /*5ec0*/  BRA.DIV UR4, `(.L_x_491) ;  /* 0x0000024e046c7947 */ /* 0x000fea000b800000 */
[----:B01----:R-:W0:Y:S04]  /*5ed0*/  SHFL.IDX PT, R116, R116, 0x2, 0x181f ;  /* 0x00581f0074747f89 */ /* 0x003e2800000e0000 */
[----:B---3--:R-:W1:Y:S02]  /*5ee0*/  SHFL.IDX PT, R117, R117, 0x2, 0x181f ;  /* 0x00581f0075757f89 */ /* 0x008e6400000e0000 */
.L_x_822:
[----:B------:R-:W-:Y:S05]  /*5ef0*/  @P5 BRA `(.L_x_492) ;  /* 0x0000005400605947 */ /* 0x000fea0003800000 */
[----:B------:R-:W-:Y:S01]  /*5f00*/  ISETP.NE.AND P3, PT, R3, RZ, PT ;  /* 0x000000ff0300720c */ /* 0x000fe20003f65270 */
[----:B------:R-:W-:-:S12]  /*5f10*/  BSSY B1, `(.L_x_493) ;  /* 0x0000039000017945 */ /* 0x000fd80003800000 */
[----:B------:R-:W-:Y:S05]  /*5f20*/  @!P3 BRA `(.L_x_494) ;  /* 0x0000000000dcb947 */ /* 0x000fea0003800000 */
[----:B----4-:R3:W4:Y:S01]  /*5f30*/  LDS.128 R12, [R31+0x26400] ;  /* 0x026400001f0c7984 */ /* 0x0107220000000c00 */
[----:B------:R-:W-:Y:S01]  /*5f40*/  ISETP.GE.AND P4, PT, R216, R110, PT ;  /* 0x0000006ed800720c */ /* 0x000fe20003f86270 */
[----:B------:R-:W-:Y:S01]  /*5f50*/  BSSY B2, `(.L_x_495) ;  /* 0x0000032000027945 */ /* 0x000fe20003800000 */
[----:B-1----:R-:W-:-:S04]  /*5f60*/  LEA R48, P3, R16, R117, 0x1 ;  /* 0x0000007510307211 */ /* 0x002fc800078608ff */
[----:B0-----:R-:W-:-:S07]  /*5f70*/  LEA.HI.X R49, R16, R116, R17, 0x1, P3 ;  /* 0x0000007410317211 */ /* 0x001fce00018f0c11 */
[----:B---3--:R-:W-:Y:S05]  /*5f80*/  @P4 BRA `(.L_x_496) ;  /* 0x0000000000b84947 */ /* 0x008fea0003800000 */
[----:B------:R-:W-:Y:S01]  /*5f90*/  SHF.R.U64 R46, R46, 0x10, R47 ;  /* 0x000000102e2e7819 */ /* 0x000fe2000000122f */
[----:B----4-:R-:W-:Y:S01]  /*5fa0*/  IMAD.U32 R55, R12, 0x10000, RZ ;  /* 0x000100000c377824 */ /* 0x010fe200078e00ff */
[----:B------:R-:W-:Y:S02]  /*5fb0*/  SHF.R.U64 R44, R44, 0x10, R45 ;  /* 0x000000102c2c7819 */ /* 0x000fe4000000122d */
[----:B------:R-:W-:Y:S02]  /*5fc0*/  PRMT R46, R141, 0x5410, R46 ;  /* 0x000054108d2e7816 */ /* 0x000fe4000000002e */
[----:B------:R-:W-:Y:S02]  /*5fd0*/  PRMT R44, R140, 0x5410, R44 ;  /* 0x000054108c2c7816 */ /* 0x000fe4000000002c */
[C---:B------:R-:W-:Y:S02]  /*5fe0*/  LOP3.LUT R11, R13.reuse, 0xffff0000, RZ, 0xc0, !PT ;  /* 0xffff00000d0b7812 */ /* 0x040fe400078ec0ff */
[C---:B------:R-:W-:Y:S01]  /*5ff0*/  LOP3.LUT R50, R46.reuse, 0xffff0000, RZ, 0xc0, !PT ;  /* 0xffff00002e327812 */ /* 0x040fe200078ec0ff */
[----:B------:R-:W-:Y:S01]  /*6000*/  IMAD.U32 R46, R46, 0x10000, RZ ;  /* 0x000100002e2e7824 */ /* 0x000fe200078e00ff */
[C---:B------:R-:W-:Y:S01]  /*6010*/  LOP3.LUT R51, R44.reuse, 0xffff0000, RZ, 0xc0, !PT ;  /* 0xffff00002c337812 */ /* 0x040fe200078ec0ff */
[----:B------:R-:W-:Y:S01]  /*6020*/  IMAD.U32 R44, R44, 0x10000, RZ ;  /* 0x000100002c2c7824 */ /* 0x000fe200078e00ff */
[----:B------:R-:W-:Y:S01]  /*6030*/  SHF.R.U32.HI R52, RZ, 0x10, R47 ;  /* 0x00000010ff347819 */ /* 0x000fe2000001162f */
[----:B------:R-:W-:Y:S01]  /*6040*/  IMAD.U32 R47, R13, 0x10000, RZ ;  /* 0x000100000d2f7824 */ /* 0x000fe200078e00ff */
[----:B------:R-:W-:Y:S01]  /*6050*/  SHF.R.U32.HI R45, RZ, 0x10, R45 ;  /* 0x00000010ff2d7819 */ /* 0x000fe2000001162d */
[C---:B------:R-:W-:Y:S01]  /*6060*/  FMUL.FTZ R13, R11.reuse, R50 ;  /* 0x000000320b0d7220 */ /* 0x040fe20000410000 */
[----:B------:R-:W-:Y:S01]  /*6070*/  FMUL.FTZ R11, R11, R51 ;  /* 0x000000330b0b7220 */ /* 0x000fe20000410000 */
[----:B------:R-:W-:-:S02]  /*6080*/  PRMT R52, R141, 0x5432, R52 ;  /* 0x000054328d347816 */ /* 0x000fc40000000034 */
[----:B------:R-:W-:Y:S01]  /*6090*/  PRMT R45, R140, 0x5432, R45 ;  /* 0x000054328c2d7816 */ /* 0x000fe2000000002d */
[C---:B------:R-:W-:Y:S01]  /*60a0*/  FFMA.FTZ R13, R47.reuse, R51, -R13 ;  /* 0x000000332f0d7223 */ /* 0x040fe2000001080d */
[----:B------:R-:W-:Y:S01]  /*60b0*/  FFMA.FTZ R47, R47, R50, R11 ;  /* 0x000000322f2f7223 */ /* 0x000fe2000001000b */
[----:B------:R-:W-:Y:S01]  /*60c0*/  LOP3.LUT R11, R14, 0xffff0000, RZ, 0xc0, !PT ;  /* 0xffff00000e0b7812 */ /* 0x000fe200078ec0ff */
[C---:B------:R-:W-:Y:S01]  /*60d0*/  IMAD.U32 R51, R52.reuse, 0x10000, RZ ;  /* 0x0001000034337824 */ /* 0x040fe200078e00ff */
[----:B------:R-:W-:Y:S01]  /*60e0*/  LOP3.LUT R52, R52, 0xffff0000, RZ, 0xc0, !PT ;  /* 0xffff000034347812 */ /* 0x000fe200078ec0ff */
[C---:B------:R-:W-:Y:S01]  /*60f0*/  IMAD.U32 R53, R45.reuse, 0x10000, RZ ;  /* 0x000100002d357824 */ /* 0x040fe200078e00ff */
[----:B------:R-:W-:Y:S01]  /*6100*/  LOP3.LUT R45, R45, 0xffff0000, RZ, 0xc0, !PT ;  /* 0xffff00002d2d7812 */ /* 0x000fe200078ec0ff */
[----:B------:R-:W-:Y:S02]  /*6110*/  IMAD.U32 R50, R14, 0x10000, RZ ;  /* 0x000100000e327824 */ /* 0x000fe400078e00ff */
[----:B------:R-:W-:Y:S01]  /*6120*/  FMUL.FTZ R54, R11, R51 ;  /* 0x000000330b367220 */ /* 0x000fe20000410000 */
[----:B------:R-:W-:Y:S01]  /*6130*/  LOP3.LUT R14, R15, 0xffff0000, RZ, 0xc0, !PT ;  /* 0xffff00000f0e7812 */ /* 0x000fe200078ec0ff */
[-C--:B------:R-:W-:Y:S01]  /*6140*/  FMUL.FTZ R11, R11, R53.reuse ;  /* 0x000000350b0b7220 */ /* 0x080fe20000410000 */
[----:B------:R-:W-:Y:S01]  /*6150*/  LOP3.LUT R12, R12, 0xffff0000, RZ, 0xc0, !PT ;  /* 0xffff00000c0c7812 */ /* 0x000fe200078ec0ff */
[----:B------:R-:W-:Y:S01]  /*6160*/  FFMA.FTZ R54, R50, R53, -R54 ;  /* 0x0000003532367223 */ /* 0x000fe20000010836 */
[----:B------:R-:W-:-:S02]  /*6170*/  IMAD.U32 R15, R15, 0x10000, RZ ;  /* 0x000100000f0f7824 */ /* 0x000fc400078e00ff */
[----:B------:R-:W-:Y:S01]  /*6180*/  FFMA.FTZ R11, R50, R51, R11 ;  /* 0x00000033320b7223 */ /* 0x000fe2000001000b */
[C---:B------:R-:W-:Y:S01]  /*6190*/  FMUL.FTZ R50, R14.reuse, R52 ;  /* 0x000000340e327220 */ /* 0x040fe20000410000 */
[-C--:B------:R-:W-:Y:S01]  /*61a0*/  FMUL.FTZ R51, R14, R45.reuse ;  /* 0x0000002d0e337220 */ /* 0x080fe20000410000 */
[C---:B------:R-:W-:Y:S01]  /*61b0*/  FMUL.FTZ R14, R12.reuse, R46 ;  /* 0x0000002e0c0e7220 */ /* 0x040fe20000410000 */
[----:B------:R-:W-:Y:S01]  /*61c0*/  FMUL.FTZ R12, R12, R44 ;  /* 0x0000002c0c0c7220 */ /* 0x000fe20000410000 */
[C---:B------:R-:W-:Y:S01]  /*61d0*/  FFMA.FTZ R50, R15.reuse, R45, -R50 ;  /* 0x0000002d0f327223 */ /* 0x040fe20000010832 */
[----:B------:R-:W-:Y:S01]  /*61e0*/  FFMA.FTZ R51, R15, R52, R51 ;  /* 0x000000340f337223 */ /* 0x000fe20000010033 */
[C---:B------:R-:W-:Y:S01]  /*61f0*/  FFMA.FTZ R14, R55.reuse, R44, -R14 ;  /* 0x0000002c370e7223 */ /* 0x040fe2000001080e */
[----:B------:R-:W-:Y:S01]  /*6200*/  FFMA.FTZ R12, R55, R46, R12 ;  /* 0x0000002e370c7223 */ /* 0x000fe2000001000c */
[----:B------:R-:W-:Y:S02]  /*6210*/  F2FP.BF16.F32.PACK_AB R11, R11, R54 ;  /* 0x000000360b0b723e */ /* 0x000fe400000010ff */
[----:B------:R-:W-:-:S02]  /*6220*/  F2FP.BF16.F32.PACK_AB R50, R51, R50 ;  /* 0x000000323332723e */ /* 0x000fc400000010ff */
[----:B------:R-:W-:Y:S01]  /*6230*/  F2FP.BF16.F32.PACK_AB R12, R12, R14 ;  /* 0x0000000e0c0c723e */ /* 0x000fe200000010ff */
[----:B------:R-:W-:Y:S01]  /*6240*/  IMAD.MOV.U32 R14, RZ, RZ, R11 ;  /* 0x000000ffff0e7224 */ /* 0x000fe200078e000b */
[----:B------:R-:W-:Y:S01]  /*6250*/  F2FP.BF16.F32.PACK_AB R13, R47, R13 ;  /* 0x0000000d2f0d723e */ /* 0x000fe200000010ff */
[----:B------:R-:W-:-:S07]  /*6260*/  IMAD.MOV.U32 R15, RZ, RZ, R50 ;  /* 0x000000ffff0f7224 */ /* 0x000fce00078e0032 */
.L_x_496:
[----:B------:R-:W-:Y:S05]  /*6270*/  BSYNC B2 ;  /* 0x0000000000027941 */ /* 0x000fea0003800000 */
.L_x_495:
[----:B------:R-:W-:Y:S02]  /*6280*/  ULDC.64 UR4, c[0x0][0x208] ;  /* 0x0000820000047ab9 */ /* 0x000fe40000000a00 */
[----:B----4-:R3:W-:Y:S03]  /*6290*/  ST.E.128 desc[UR4][R48.64], R12 ;  /* 0x0000000c30007985 */ /* 0x0107e6000c101d04 */
.L_x_494:
[----:B------:R-:W-:Y:S05]  /*62a0*/  BSYNC B1 ;  /* 0x0000000000017941 */ /* 0x000fea0003800000 */
.L_x_493:
[----:B------:R-:W-:Y:S01]  /*62b0*/  ISETP.NE.AND P3, PT, R21, RZ, PT ;  /* 0x000000ff1500720c */ /* 0x000fe20003f65270 */
[----:B------:R-:W-:-:S12]  /*62c0*/  BSSY B1, `(.L_x_497) ;  /* 0x0000038000017945 */ /* 0x000fd80003800000 */
[----:B------:R-:W-:Y:S05]  /*62d0*/  @!P3 BRA `(.L_x_498) ;  /* 0x0000000000d8b947 */ /* 0x000fea0003800000 */
[----:B---34-:R3:W4:Y:S01]  /*62e0*/  LDS.128 R12, [R31+0x28c00] ;  /* 0x028c00001f0c7984 */ /* 0x0187220000000c00 */
[----:B------:R-:W-:Y:S01]  /*62f0*/  ISETP.GE.AND P4, PT, R221, R110, PT ;  /* 0x0000006edd00720c */ /* 0x000fe20003f86270 */
[----:B------:R-:W-:Y:S01]  /*6300*/  BSSY B2, `(.L_x_499) ;  /* 0x0000031000027945 */ /* 0x000fe20003800000 */
[----:B-1----:R-:W-:-:S04]  /*6310*/  LEA R44, P3, R212, R117, 0x1 ;  /* 0x00000075d42c7211 */ /* 0x002fc800078608ff */
[----:B0-----:R-:W-:-:S07]  /*6320*/  LEA.HI.X R45, R212, R116, R215, 0x1, P3 ;  /* 0x00000074d42d7211 */ /* 0x001fce00018f0cd7 */
[----:B---3--:R-:W-:Y:S05]  /*6330*/  @P4 BRA `(.L_x_500) ;  /* 0x0000000000b44947 */ /* 0x008fea0003800000 */
[----:B------:R-:W-:Y:S01]  /*6340*/  SHF.R.U64 R11, R40, 0x10, R41 ;  /* 0x00000010280b7819 */ /* 0x000fe20000001229 */
[----:B----4-:R-:W-:Y:S01]  /*6350*/  IMAD.U32 R48, R12, 0x10000, RZ ;  /* 0x000100000c307824 */ /* 0x010fe200078e00ff */
[--C-:B------:R-:W-:Y:S02]  /*6360*/  SHF.R.U64 R40, R42, 0x10, R43.reuse ;  /* 0x000000102a287819 */ /* 0x100fe4000000122b */
[----:B------:R-:W-:Y:S01]  /*6370*/  SHF.R.U32.HI R46, RZ, 0x10, R43 ;  /* 0x00000010ff2e7819 */ /* 0x000fe2000001162b */
[----:B------:R-:W-:Y:S01]  /*6380*/  IMAD.U32 R43, R14, 0x10000, RZ ;  /* 0x000100000e2b7824 */ /* 0x000fe200078e00ff */
[----:B------:R-:W-:Y:S02]  /*6390*/  SHF.R.U32.HI R41, RZ, 0x10, R41 ;  /* 0x00000010ff297819 */ /* 0x000fe40000011629 */
[C---:B------:R-:W-:Y:S02]  /*63a0*/  PRMT R40, R137.reuse, 0x5410, R40 ;  /* 0x0000541089287816 */ /* 0x040fe40000000028 */
[----:B------:R-:W-:Y:S01]  /*63b0*/  PRMT R137, R137, 0x5432, R46 ;  /* 0x0000543289897816 */ /* 0x000fe2000000002e */
[----:B------:R-:W-:Y:S01]  /*63c0*/  IMAD.U32 R46, R13, 0x10000, RZ ;  /* 0x000100000d2e7824 */ /* 0x000fe200078e00ff */
[----:B------:R-:W-:-:S02]  /*63d0*/  PRMT R11, R136, 0x5410, R11 ;  /* 0x00005410880b7816 */ /* 0x000fc4000000000b */
[----:B------:R-:W-:Y:S01]  /*63e0*/  PRMT R41, R136, 0x5432, R41 ;  /* 0x0000543288297816 */ /* 0x000fe20000000029 */
[----:B------:R-:W-:Y:S01]  /*63f0*/  IMAD.U32 R49, R137, 0x10000, RZ ;  /* 0x0001000089317824 */ /* 0x000fe200078e00ff */
[----:B------:R-:W-:Y:S02]  /*6400*/  LOP3.LUT R52, R13, 0xffff0000, RZ, 0xc0, !PT ;  /* 0xffff00000d347812 */ /* 0x000fe400078ec0ff */
[----:B------:R-:W-:Y:S01]  /*6410*/  LOP3.LUT R14, R14, 0xffff0000, RZ, 0xc0, !PT ;  /* 0xffff00000e0e7812 */ /* 0x000fe200078ec0ff */
[----:B------:R-:W-:Y:S01]  /*6420*/  IMAD.U32 R50, R41, 0x10000, RZ ;  /* 0x0001000029327824 */ /* 0x000fe200078e00ff */
[C---:B------:R-:W-:Y:S01]  /*6430*/  LOP3.LUT R13, R40.reuse, 0xffff0000, RZ, 0xc0, !PT ;  /* 0xffff0000280d7812 */ /* 0x040fe200078ec0ff */
[----:B------:R-:W-:Y:S01]  /*6440*/  IMAD.U32 R40, R40, 0x10000, RZ ;  /* 0x0001000028287824 */ /* 0x000fe200078e00ff */
[----:B------:R-:W-:Y:S01]  /*6450*/  LOP3.LUT R47, R11, 0xffff0000, RZ, 0xc0, !PT ;  /* 0xffff00000b2f7812 */ /* 0x000fe200078ec0ff */
[----:B------:R-:W-:Y:S01]  /*6460*/  FMUL.FTZ R53, R14, R49 ;  /* 0x000000310e357220 */ /* 0x000fe20000410000 */
[----:B------:R-:W-:Y:S01]  /*6470*/  LOP3.LUT R42, R15, 0xffff0000, RZ, 0xc0, !PT ;  /* 0xffff00000f2a7812 */ /* 0x000fe200078ec0ff */
[----:B------:R-:W-:Y:S01]  /*6480*/  FMUL.FTZ R51, R52, R13 ;  /* 0x0000000d34337220 */ /* 0x000fe20000410000 */
[-C--:B------:R-:W-:Y:S01]  /*6490*/  FMUL.FTZ R14, R14, R50.reuse ;  /* 0x000000320e0e7220 */ /* 0x080fe20000410000 */
[----:B------:R-:W-:Y:S01]  /*64a0*/  FMUL.FTZ R52, R52, R47 ;  /* 0x0000002f34347220 */ /* 0x000fe20000410000 */
[----:B------:R-:W-:Y:S01]  /*64b0*/  LOP3.LUT R137, R137, 0xffff0000, RZ, 0xc0, !PT ;  /* 0xffff000089897812 */ /* 0x000fe200078ec0ff */
[----:B------:R-:W-:Y:S01]  /*64c0*/  IMAD.U32 R11, R11, 0x10000, RZ ;  /* 0x000100000b0b7824 */ /* 0x000fe200078e00ff */
[----:B------:R-:W-:Y:S01]  /*64d0*/  LOP3.LUT R41, R41, 0xffff0000, RZ, 0xc0, !PT ;  /* 0xffff000029297812 */ /* 0x000fe200078ec0ff */
[----:B------:R-:W-:Y:S01]  /*64e0*/  FFMA.FTZ R52, R46, R13, R52 ;  /* 0x0000000d2e347223 */ /* 0x000fe20000010034 */
[----:B------:R-:W-:Y:S01]  /*64f0*/  LOP3.LUT R12, R12, 0xffff0000, RZ, 0xc0, !PT ;  /* 0xffff00000c0c7812 */ /* 0x000fe200078ec0ff */
[C---:B------:R-:W-:Y:S01]  /*6500*/  FFMA.FTZ R53, R43.reuse, R50, -R53 ;  /* 0x000000322b357223 */ /* 0x040fe20000010835 */
[----:B------:R-:W-:Y:S01]  /*6510*/  FFMA.FTZ R14, R43, R49, R14 ;  /* 0x000000312b0e7223 */ /* 0x000fe2000001000e */
[C---:B------:R-:W-:Y:S01]  /*6520*/  FMUL.FTZ R13, R42.reuse, R137 ;  /* 0x000000892a0d7220 */ /* 0x040fe20000410000 */
[----:B------:R-:W-:Y:S01]  /*6530*/  FMUL.FTZ R43, R42, R41 ;  /* 0x000000292a2b7220 */ /* 0x000fe20000410000 */
[----:B------:R-:W-:-:S02]  /*6540*/  IMAD.U32 R15, R15, 0x10000, RZ ;  /* 0x000100000f0f7824 */ /* 0x000fc400078e00ff */
[----:B------:R-:W-:Y:S01]  /*6550*/  FFMA.FTZ R51, R46, R47, -R51 ;  /* 0x0000002f2e337223 */ /* 0x000fe20000010833 */
[CC--:B------:R-:W-:Y:S01]  /*6560*/  FMUL.FTZ R42, R12.reuse, R40.reuse ;  /* 0x000000280c2a7220 */ /* 0x0c0fe20000410000 */
[----:B------:R-:W-:Y:S01]  /*6570*/  FMUL.FTZ R12, R12, R11 ;  /* 0x0000000b0c0c7220 */ /* 0x000fe20000410000 */
[C---:B------:R-:W-:Y:S01]  /*6580*/  FFMA.FTZ R13, R15.reuse, R41, -R13 ;  /* 0x000000290f0d7223 */ /* 0x040fe2000001080d */
[----:B------:R-:W-:Y:S01]  /*6590*/  FFMA.FTZ R46, R15, R137, R43 ;  /* 0x000000890f2e7223 */ /* 0x000fe2000001002b */
[C---:B------:R-:W-:Y:S01]  /*65a0*/  FFMA.FTZ R42, R48.reuse, R11, -R42 ;  /* 0x0000000b302a7223 */ /* 0x040fe2000001082a */
[----:B------:R-:W-:Y:S01]  /*65b0*/  FFMA.FTZ R11, R48, R40, R12 ;  /* 0x00000028300b7223 */ /* 0x000fe2000001000c */
[----:B------:R-:W-:Y:S02]  /*65c0*/  F2FP.BF16.F32.PACK_AB R51, R52, R51 ;  /* 0x000000333433723e */ /* 0x000fe400000010ff */
[----:B------:R-:W-:Y:S02]  /*65d0*/  F2FP.BF16.F32.PACK_AB R15, R46, R13 ;  /* 0x0000000d2e0f723e */ /* 0x000fe400000010ff */
[----:B------:R-:W-:Y:S01]  /*65e0*/  F2FP.BF16.F32.PACK_AB R14, R14, R53 ;  /* 0x000000350e0e723e */ /* 0x000fe200000010ff */
[----:B------:R-:W-:Y:S01]  /*65f0*/  IMAD.MOV.U32 R13, RZ, RZ, R51 ;  /* 0x000000ffff0d7224 */ /* 0x000fe200078e0033 */
[----:B------:R-:W-:-:S07]  /*6600*/  F2FP.BF16.F32.PACK_AB R12, R11, R42 ;  /* 0x0000002a0b0c723e */ /* 0x000fce00000010ff */
.L_x_500:
[----:B------:R-:W-:Y:S05]  /*6610*/  BSYNC B2 ;  /* 0x0000000000027941 */ /* 0x000fea0003800000 */
.L_x_499:
[----:B------:R-:W-:Y:S02]  /*6620*/  ULDC.64 UR4, c[0x0][0x208] ;  /* 0x0000820000047ab9 */ /* 0x000fe40000000a00 */
[----:B----4-:R0:W-:Y:S03]  /*6630*/  ST.E.128 desc[UR4][R44.64], R12 ;  /* 0x0000000c2c007985 */ /* 0x0101e6000c101d04 */
.L_x_498:
[----:B------:R-:W-:Y:S05]  /*6640*/  BSYNC B1 ;  /* 0x0000000000017941 */ /* 0x000fea0003800000 */
.L_x_497:
[----:B------:R-:W-:Y:S01]  /*6650*/  ISETP.NE.AND P3, PT, R25, RZ, PT ;  /* 0x000000ff1900720c */ /* 0x000fe20003f65270 */
[----:B------:R-:W-:-:S12]  /*6660*/  BSSY B1, `(.L_x_501) ;  /* 0x0000038000017945 */ /* 0x000fd80003800000 */
[----:B------:R-:W-:Y:S05]  /*6670*/  @!P3 BRA `(.L_x_502) ;  /* 0x0000000000d8b947 */ /* 0x000fea0003800000 */
[----:B0--34-:R0:W3:Y:S01]  /*6680*/  LDS.128 R12, [R31+0x2b400] ;  /* 0x02b400001f0c7984 */ /* 0x0190e20000000c00 */
[----:B------:R-:W-:Y:S01]  /*6690*/  ISETP.GE.AND P4, PT, R220, R110, PT ;  /* 0x0000006edc00720c */ /* 0x000fe20003f86270 */
[----:B------:R-:W-:Y:S01]  /*66a0*/  BSSY B2, `(.L_x_503) ;  /* 0x0000031000027945 */ /* 0x000fe20003800000 */
[----:B-1----:R-:W-:-:S04]  /*66b0*/  LEA R40, P3, R19, R117, 0x1 ;  /* 0x0000007513287211 */ /* 0x002fc800078608ff */
[----:B------:R-:W-:-:S07]  /*66c0*/  LEA.HI.X R41, R19, R116, R219, 0x1, P3 ;  /* 0x0000007413297211 */ /* 0x000fce00018f0cdb */
[----:B0-----:R-:W-:Y:S05]  /*66d0*/  @P4 BRA `(.L_x_504) ;  /* 0x0000000000b44947 */ /* 0x001fea0003800000 */
[----:B------:R-:W-:Y:S01]  /*66e0*/  SHF.R.U64 R38, R38, 0x10, R39 ;  /* 0x0000001026267819 */ /* 0x000fe20000001227 */
[----:B---3--:R-:W-:Y:S01]  /*66f0*/  IMAD.U32 R44, R13, 0x10000, RZ ;  /* 0x000100000d2c7824 */ /* 0x008fe200078e00ff */
[----:B------:R-:W-:Y:S01]  /*6700*/  SHF.R.U64 R43, R36, 0x10, R37 ;  /* 0x00000010242b7819 */ /* 0x000fe20000001225 */
[----:B------:R-:W-:Y:S01]  /*6710*/  IMAD.U32 R36, R14, 0x10000, RZ ;  /* 0x000100000e247824 */ /* 0x000fe200078e00ff */
[----:B------:R-:W-:Y:S02]  /*6720*/  SHF.R.U32.HI R42, RZ, 0x10, R39 ;  /* 0x00000010ff2a7819 */ /* 0x000fe40000011627 */
[----:B------:R-:W-:Y:S02]  /*6730*/  SHF.R.U32.HI R45, RZ, 0x10, R37 ;  /* 0x00000010ff2d7819 */ /* 0x000fe40000011625 */
[----:B------:R-:W-:Y:S02]  /*6740*/  PRMT R38, R135, 0x5410, R38 ;  /* 0x0000541087267816 */ /* 0x000fe40000000026 */
[----:B------:R-:W-:-:S02]  /*6750*/  PRMT R37, R134, 0x5410, R43 ;  /* 0x0000541086257816 */ /* 0x000fc4000000002b */
[----:B------:R-:W-:Y:S02]  /*6760*/  PRMT R135, R135, 0x5432, R42 ;  /* 0x0000543287877816 */ /* 0x000fe4000000002a */
[----:B------:R-:W-:Y:S02]  /*6770*/  PRMT R134, R134, 0x5432, R45 ;  /* 0x0000543286867816 */ /* 0x000fe4000000002d */
[----:B------:R-:W-:Y:S01]  /*6780*/  LOP3.LUT R11, R14, 0xffff0000, RZ, 0xc0, !PT ;  /* 0xffff00000e0b7812 */ /* 0x000fe200078ec0ff */
[----:B------:R-:W-:Y:S01]  /*6790*/  IMAD.U32 R42, R135, 0x10000, RZ ;  /* 0x00010000872a7824 */ /* 0x000fe200078e00ff */
[----:B------:R-:W-:Y:S01]  /*67a0*/  LOP3.LUT R13, R13, 0xffff0000, RZ, 0xc0, !PT ;  /* 0xffff00000d0d7812 */ /* 0x000fe200078ec0ff */
[----:B------:R-:W-:Y:S01]  /*67b0*/  IMAD.U32 R43, R134, 0x10000, RZ ;  /* 0x00010000862b7824 */ /* 0x000fe200078e00ff */
[----:B------:R-:W-:Y:S01]  /*67c0*/  LOP3.LUT R46, R38, 0xffff0000, RZ, 0xc0, !PT ;  /* 0xffff0000262e7812 */ /* 0x000fe200078ec0ff */
[----:B------:R-:W-:Y:S01]  /*67d0*/  FMUL.FTZ R49, R11, R42 ;  /* 0x0000002a0b317220 */ /* 0x000fe20000410000 */
[----:B------:R-:W-:Y:S01]  /*67e0*/  LOP3.LUT R45, R37, 0xffff0000, RZ, 0xc0, !PT ;  /* 0xffff0000252d7812 */ /* 0x000fe200078ec0ff */
[----:B------:R-:W-:Y:S01]  /*67f0*/  FMUL.FTZ R11, R11, R43 ;  /* 0x0000002b0b0b7220 */ /* 0x000fe20000410000 */
[----:B------:R-:W-:Y:S01]  /*6800*/  LOP3.LUT R14, R15, 0xffff0000, RZ, 0xc0, !PT ;  /* 0xffff00000f0e7812 */ /* 0x000fe200078ec0ff */
[CC--:B------:R-:W-:Y:S01]  /*6810*/  FMUL.FTZ R47, R13.reuse, R46.reuse ;  /* 0x0000002e0d2f7220 */ /* 0x0c0fe20000410000 */
[----:B------:R-:W-:Y:S01]  /*6820*/  SHF.L.U32 R39, R12, 0x10, RZ ;  /* 0x000000100c277819 */ /* 0x000fe200000006ff */
[-C--:B------:R-:W-:Y:S01]  /*6830*/  FMUL.FTZ R13, R13, R45.reuse ;  /* 0x0000002d0d0d7220 */ /* 0x080fe20000410000 */
[----:B------:R-:W-:Y:S01]  /*6840*/  LOP3.LUT R135, R135, 0xffff0000, RZ, 0xc0, !PT ;  /* 0xffff000087877812 */ /* 0x000fe200078ec0ff */
[----:B------:R-:W-:Y:S01]  /*6850*/  IMAD.U32 R38, R38, 0x10000, RZ ;  /* 0x0001000026267824 */ /* 0x000fe200078e00ff */
[----:B------:R-:W-:Y:S01]  /*6860*/  LOP3.LUT R134, R134, 0xffff0000, RZ, 0xc0, !PT ;  /* 0xffff000086867812 */ /* 0x000fe200078ec0ff */
[----:B------:R-:W-:Y:S01]  /*6870*/  IMAD.U32 R37, R37, 0x10000, RZ ;  /* 0x0001000025257824 */ /* 0x000fe200078e00ff */
[----:B------:R-:W-:Y:S01]  /*6880*/  LOP3.LUT R12, R12, 0xffff0000, RZ, 0xc0, !PT ;  /* 0xffff00000c0c7812 */ /* 0x000fe200078ec0ff */
[----:B------:R-:W-:Y:S01]  /*6890*/  FFMA.FTZ R47, R44, R45, -R47 ;  /* 0x0000002d2c2f7223 */ /* 0x000fe2000001082f */
[----:B------:R-:W-:Y:S01]  /*68a0*/  FFMA.FTZ R49, R36, R43, -R49 ;  /* 0x0000002b24317223 */ /* 0x000fe20000010831 */
[----:B------:R-:W-:Y:S01]  /*68b0*/  FFMA.FTZ R44, R44, R46, R13 ;  /* 0x0000002e2c2c7223 */ /* 0x000fe2000001000d */
[----:B------:R-:W-:Y:S01]  /*68c0*/  FFMA.FTZ R36, R36, R42, R11 ;  /* 0x0000002a24247223 */ /* 0x000fe2000001000b */
[C---:B------:R-:W-:Y:S01]  /*68d0*/  FMUL.FTZ R42, R14.reuse, R135 ;  /* 0x000000870e2a7220 */ /* 0x040fe20000410000 */
[----:B------:R-:W-:Y:S01]  /*68e0*/  FMUL.FTZ R46, R14, R134 ;  /* 0x000000860e2e7220 */ /* 0x000fe20000410000 */
[----:B------:R-:W-:-:S02]  /*68f0*/  IMAD.U32 R15, R15, 0x10000, RZ ;  /* 0x000100000f0f7824 */ /* 0x000fc400078e00ff */
[C---:B------:R-:W-:Y:S01]  /*6900*/  FMUL.FTZ R14, R12.reuse, R38 ;  /* 0x000000260c0e7220 */ /* 0x040fe20000410000 */
[----:B------:R-:W-:Y:S01]  /*6910*/  FMUL.FTZ R11, R12, R37 ;  /* 0x000000250c0b7220 */ /* 0x000fe20000410000 */
[----:B------:R-:W-:Y:S01]  /*6920*/  F2FP.BF16.F32.PACK_AB R36, R36, R49 ;  /* 0x000000312424723e */ /* 0x000fe200000010ff */
[----:B------:R-:W-:Y:S01]  /*6930*/  FFMA.FTZ R42, R15, R134, -R42 ;  /* 0x000000860f2a7223 */ /* 0x000fe2000001082a */
[C---:B------:R-:W-:Y:S01]  /*6940*/  FFMA.FTZ R14, R39.reuse, R37, -R14 ;  /* 0x00000025270e7223 */ /* 0x040fe2000001080e */
[----:B------:R-:W-:Y:S01]  /*6950*/  FFMA.FTZ R11, R39, R38, R11 ;  /* 0x00000026270b7223 */ /* 0x000fe2000001000b */
[----:B------:R-:W-:Y:S01]  /*6960*/  FFMA.FTZ R15, R15, R135, R46 ;  /* 0x000000870f0f7223 */ /* 0x000fe2000001002e */
[----:B------:R-:W-:-:S03]  /*6970*/  F2FP.BF16.F32.PACK_AB R13, R44, R47 ;  /* 0x0000002f2c0d723e */ /* 0x000fc600000010ff */
[----:B------:R-:W-:Y:S01]  /*6980*/  F2FP.BF16.F32.PACK_AB R12, R11, R14 ;  /* 0x0000000e0b0c723e */ /* 0x000fe200000010ff */
[----:B------:R-:W-:Y:S01]  /*6990*/  IMAD.MOV.U32 R14, RZ, RZ, R36 ;  /* 0x000000ffff0e7224 */ /* 0x000fe200078e0024 */
[----:B------:R-:W-:-:S07]  /*69a0*/  F2FP.BF16.F32.PACK_AB R15, R15, R42 ;  /* 0x0000002a0f0f723e */ /* 0x000fce00000010ff */
.L_x_504:
[----:B------:R-:W-:Y:S05]  /*69b0*/  BSYNC B2 ;  /* 0x0000000000027941 */ /* 0x000fea0003800000 */
.L_x_503:
[----:B------:R-:W-:Y:S02]  /*69c0*/  ULDC.64 UR4, c[0x0][0x208] ;  /* 0x0000820000047ab9 */ /* 0x000fe40000000a00 */
[----:B---3--:R0:W-:Y:S03]  /*69d0*/  ST.E.128 desc[UR4][R40.64], R12 ;  /* 0x0000000c28007985 */ /* 0x0081e6000c101d04 */
.L_x_502:
[----:B------:R-:W-:Y:S05]  /*69e0*/  BSYNC B1 ;  /* 0x0000000000017941 */ /* 0x000fea0003800000 */
.L_x_501:
[----:B------:R-:W-:-:S13]  /*69f0*/  ISETP.NE.AND P3, PT, R26, RZ, PT ;  /* 0x000000ff1a00720c */ /* 0x000fda0003f65270 */
[----:B------:R-:W-:Y:S05]  /*6a00*/  @!P3 BRA `(.L_x_492) ;  /* 0x00000048009cb947 */ /* 0x000fea0003800000 */
[----:B0--34-:R0:W3:Y:S01]  /*6a10*/  LDS.128 R12, [R31+0x2dc00] ;  /* 0x02dc00001f0c7984 */ /* 0x0190e20000000c00 */
[----:B------:R-:W-:Y:S01]  /*6a20*/  ISETP.GE.AND P4, PT, R222, R110, PT ;  /* 0x0000006ede00720c */ /* 0x000fe20003f86270 */
[----:B------:R-:W-:Y:S01]  /*6a30*/  BSSY B1, `(.L_x_505) ;  /* 0x0000030000017945 */ /* 0x000fe20003800000 */
[----:B-1----:R-:W-:-:S04]  /*6a40*/  LEA R36, P3, R22, R117, 0x1 ;  /* 0x0000007516247211 */ /* 0x002fc800078608ff */
[----:B------:R-:W-:-:S07]  /*6a50*/  LEA.HI.X R37, R22, R116, R218, 0x1, P3 ;  /* 0x0000007416257211 */ /* 0x000fce00018f0cda */
[----:B0-----:R-:W-:Y:S05]  /*6a60*/  @P4 BRA `(.L_x_506) ;  /* 0x0000000000b04947 */ /* 0x001fea0003800000 */
[----:B------:R-:W-:Y:S02]  /*6a70*/  SHF.R.U64 R39, R34, 0x10, R35 ;  /* 0x0000001022277819 */ /* 0x000fe40000001223 */
[----:B------:R-:W-:Y:S01]  /*6a80*/  SHF.R.U64 R43, R32, 0x10, R33 ;  /* 0x00000010202b7819 */ /* 0x000fe20000001221 */
[C---:B---3--:R-:W-:Y:S01]  /*6a90*/  IMAD.U32 R32, R14.reuse, 0x10000, RZ ;  /* 0x000100000e207824 */ /* 0x048fe200078e00ff */
[----:B------:R-:W-:Y:S02]  /*6aa0*/  SHF.R.U32.HI R35, RZ, 0x10, R35 ;  /* 0x00000010ff237819 */ /* 0x000fe40000011623 */
[----:B------:R-:W-:Y:S02]  /*6ab0*/  SHF.R.U32.HI R41, RZ, 0x10, R33 ;  /* 0x00000010ff297819 */ /* 0x000fe40000011621 */
[----:B------:R-:W-:Y:S01]  /*6ac0*/  LOP3.LUT R33, R14, 0xffff0000, RZ, 0xc0, !PT ;  /* 0xffff00000e217812 */ /* 0x000fe200078ec0ff */
[C---:B------:R-:W-:Y:S01]  /*6ad0*/  IMAD.U32 R14, R15.reuse, 0x10000, RZ ;  /* 0x000100000f0e7824 */ /* 0x040fe200078e00ff */
[----:B------:R-:W-:-:S02]  /*6ae0*/  LOP3.LUT R11, R15, 0xffff0000, RZ, 0xc0, !PT ;  /* 0xffff00000f0b7812 */ /* 0x000fc400078ec0ff */
[----:B------:R-:W-:Y:S02]  /*6af0*/  PRMT R40, R132, 0x5410, R39 ;  /* 0x0000541084287816 */ /* 0x000fe40000000027 */
[----:B------:R-:W-:Y:S02]  /*6b00*/  PRMT R15, R128, 0x5410, R43 ;  /* 0x00005410800f7816 */ /* 0x000fe4000000002b */
[----:B------:R-:W-:Y:S01]  /*6b10*/  PRMT R132, R132, 0x5432, R35 ;  /* 0x0000543284847816 */ /* 0x000fe20000000023 */
[C---:B------:R-:W-:Y:S01]  /*6b20*/  IMAD.U32 R35, R13.reuse, 0x10000, RZ ;  /* 0x000100000d237824 */ /* 0x040fe200078e00ff */
[----:B------:R-:W-:Y:S02]  /*6b30*/  PRMT R128, R128, 0x5432, R41 ;  /* 0x0000543280807816 */ /* 0x000fe40000000029 */
[----:B------:R-:W-:Y:S01]  /*6b40*/  LOP3.LUT R34, R13, 0xffff0000, RZ, 0xc0, !PT ;  /* 0xffff00000d227812 */ /* 0x000fe200078ec0ff */
[----:B------:R-:W-:Y:S01]  /*6b50*/  IMAD.U32 R42, R132, 0x10000, RZ ;  /* 0x00010000842a7824 */ /* 0x000fe200078e00ff */
[----:B------:R-:W-:Y:S01]  /*6b60*/  LOP3.LUT R41, R40, 0xffff0000, RZ, 0xc0, !PT ;  /* 0xffff000028297812 */ /* 0x000fe200078ec0ff */
[----:B------:R-:W-:Y:S01]  /*6b70*/  IMAD.U32 R39, R128, 0x10000, RZ ;  /* 0x0001000080277824 */ /* 0x000fe200078e00ff */
[----:B------:R-:W-:Y:S01]  /*6b80*/  LOP3.LUT R38, R15, 0xffff0000, RZ, 0xc0, !PT ;  /* 0xffff00000f267812 */ /* 0x000fe200078ec0ff */
[C---:B------:R-:W-:Y:S01]  /*6b90*/  FMUL.FTZ R43, R33.reuse, R42 ;  /* 0x0000002a212b7220 */ /* 0x040fe20000410000 */
[----:B------:R-:W-:Y:S01]  /*6ba0*/  LOP3.LUT R132, R132, 0xffff0000, RZ, 0xc0, !PT ;  /* 0xffff000084847812 */ /* 0x000fe200078ec0ff */
[----:B------:R-:W-:Y:S01]  /*6bb0*/  FMUL.FTZ R33, R33, R39 ;  /* 0x0000002721217220 */ /* 0x000fe20000410000 */
[C---:B------:R-:W-:Y:S01]  /*6bc0*/  FMUL.FTZ R44, R34.reuse, R41 ;  /* 0x00000029222c7220 */ /* 0x040fe20000410000 */
[----:B------:R-:W-:Y:S01]  /*6bd0*/  FMUL.FTZ R46, R34, R38 ;  /* 0x00000026222e7220 */ /* 0x000fe20000410000 */
[----:B------:R-:W-:Y:S01]  /*6be0*/  LOP3.LUT R128, R128, 0xffff0000, RZ, 0xc0, !PT ;  /* 0xffff000080807812 */ /* 0x000fe200078ec0ff */
[----:B------:R-:W-:Y:S01]  /*6bf0*/  IMAD.U32 R40, R40, 0x10000, RZ ;  /* 0x0001000028287824 */ /* 0x000fe200078e00ff */
[----:B------:R-:W-:Y:S01]  /*6c00*/  LOP3.LUT R34, R12, 0xffff0000, RZ, 0xc0, !PT ;  /* 0xffff00000c227812 */ /* 0x000fe200078ec0ff */
[----:B------:R-:W-:-:S02]  /*6c10*/  IMAD.U32 R15, R15, 0x10000, RZ ;  /* 0x000100000f0f7824 */ /* 0x000fc400078e00ff */
[C---:B------:R-:W-:Y:S01]  /*6c20*/  FFMA.FTZ R42, R32.reuse, R42, R33 ;  /* 0x0000002a202a7223 */ /* 0x040fe20000010021 */
[----:B------:R-:W-:Y:S01]  /*6c30*/  FFMA.FTZ R43, R32, R39, -R43 ;  /* 0x00000027202b7223 */ /* 0x000fe2000001082b */
[C---:B------:R-:W-:Y:S01]  /*6c40*/  FMUL.FTZ R33, R11.reuse, R132 ;  /* 0x000000840b217220 */ /* 0x040fe20000410000 */
[----:B------:R-:W-:Y:S01]  /*6c50*/  FMUL.FTZ R39, R11, R128 ;  /* 0x000000800b277220 */ /* 0x000fe20000410000 */
[----:B------:R-:W-:Y:S02]  /*6c60*/  IMAD.U32 R13, R12, 0x10000, RZ ;  /* 0x000100000c0d7824 */ /* 0x000fe400078e00ff */
[C---:B------:R-:W-:Y:S01]  /*6c70*/  FMUL.FTZ R32, R34.reuse, R40 ;  /* 0x0000002822207220 */ /* 0x040fe20000410000 */
[----:B------:R-:W-:Y:S01]  /*6c80*/  FMUL.FTZ R11, R34, R15 ;  /* 0x0000000f220b7220 */ /* 0x000fe20000410000 */
[C---:B------:R-:W-:Y:S01]  /*6c90*/  FFMA.FTZ R12, R35.reuse, R38, -R44 ;  /* 0x00000026230c7223 */ /* 0x040fe2000001082c */
[C---:B------:R-:W-:Y:S01]  /*6ca0*/  FFMA.FTZ R33, R14.reuse, R128, -R33 ;  /* 0x000000800e217223 */ /* 0x040fe20000010821 */
[----:B------:R-:W-:Y:S01]  /*6cb0*/  FFMA.FTZ R35, R35, R41, R46 ;  /* 0x0000002923237223 */ /* 0x000fe2000001002e */
[----:B------:R-:W-:Y:S01]  /*6cc0*/  FFMA.FTZ R14, R14, R132, R39 ;  /* 0x000000840e0e7223 */ /* 0x000fe20000010027 */
[C---:B------:R-:W-:Y:S01]  /*6cd0*/  FFMA.FTZ R32, R13.reuse, R15, -R32 ;  /* 0x0000000f0d207223 */ /* 0x040fe20000010820 */
[----:B------:R-:W-:-:S02]  /*6ce0*/  FFMA.FTZ R11, R13, R40, R11 ;  /* 0x000000280d0b7223 */ /* 0x000fc4000001000b */
[----:B------:R-:W-:Y:S02]  /*6cf0*/  F2FP.BF16.F32.PACK_AB R13, R35, R12 ;  /* 0x0000000c230d723e */ /* 0x000fe400000010ff */
[----:B------:R-:W-:Y:S02]  /*6d00*/  F2FP.BF16.F32.PACK_AB R15, R14, R33 ;  /* 0x000000210e0f723e */ /* 0x000fe400000010ff */
[----:B------:R-:W-:Y:S02]  /*6d10*/  F2FP.BF16.F32.PACK_AB R14, R42, R43 ;  /* 0x0000002b2a0e723e */ /* 0x000fe400000010ff */
[----:B------:R-:W-:-:S07]  /*6d20*/  F2FP.BF16.F32.PACK_AB R12, R11, R32 ;  /* 0x000000200b0c723e */ /* 0x000fce00000010ff */
.L_x_506:
[----:B------:R-:W-:Y:S05]  /*6d30*/  BSYNC B1 ;  /* 0x0000000000017941 */ /* 0x000fea0003800000 */
.L_x_505:
[----:B------:R-:W-:Y:S02]  /*6d40*/  ULDC.64 UR4, c[0x0][0x208] ;  /* 0x0000820000047ab9 */ /* 0x000fe40000000a00 */
[----:B---3--:R0:W-:Y:S01]  /*6d50*/  ST.E.128 desc[UR4][R36.64], R12 ;  /* 0x0000000c24007985 */ /* 0x0081e2000c101d04 */
[----:B------:R-:W-:Y:S05]  /*6d60*/  BRA `(.L_x_492) ;  /* 0x0000004400c47947 */ /* 0x000fea0003800000 */
.L_x_447:
        /* <DEDUP_REMOVED lines=20> */
[----:B------:R-:W-:Y:S02]  /*6eb0*/  ISETP.GE.AND P0, PT, R16, R110, PT ;  /* 0x0000006e1000720c */ /* 0x000fe40003f06270 */
[----:B------:R-:W-:-:S02]  /*6ec0*/  CS2R R36, SRZ ;  /* 0x0000000000247805 */ /* 0x000fc4000001ff00 */
[----:B------:R-:W-:Y:S02]  /*6ed0*/  LEA.HI.X R49, R34, UR5, R35, 0x1, P4 ;  /* 0x0000000522317c11 */ /* 0x000fe4000a0f0c23 */
[----:B------:R-:W-:Y:S02]  /*6ee0*/  CS2R R34, SRZ ;  /* 0x0000000000227805 */ /* 0x000fe4000001ff00 */
[----:B------:R-:W-:Y:S02]  /*6ef0*/  LEA R52, P4, R32, UR6, 0x1 ;  /* 0x0000000620347c11 */ /* 0x000fe4000f8808ff */
[----:B------:R-:W-:Y:S02]  /*6f00*/  CS2R R46, SRZ ;  /* 0x00000000002e7805 */ /* 0x000fe4000001ff00 */
[----:B------:R-:W-:Y:S02]  /*6f10*/  CS2R R44, SRZ ;  /* 0x00000000002c7805 */ /* 0x000fe4000001ff00 */
[----:B------:R-:W-:-:S02]  /*6f20*/  CS2R R42, SRZ ;  /* 0x00000000002a7805 */ /* 0x000fc4000001ff00 */
[----:B------:R-:W-:Y:S02]  /*6f30*/  LEA.HI.X R53, R32, UR7, R33, 0x1, P4 ;  /* 0x0000000720357c11 */ /* 0x000fe4000a0f0c21 */
[----:B------:R-:W-:Y:S02]  /*6f40*/  CS2R R32, SRZ ;  /* 0x0000000000207805 */ /* 0x000fe4000001ff00 */
[----:B------:R-:W-:Y:S02]  /*6f50*/  ISETP.GE.AND P4, PT, R214, R110, PT ;  /* 0x0000006ed600720c */ /* 0x000fe40003f86270 */
[----:B------:R-:W-:Y:S01]  /*6f60*/  CS2R R40, SRZ ;  /* 0x0000000000287805 */ /* 0x000fe2000001ff00 */
[----:B------:R-:W-:Y:S02]  /*6f70*/  ULDC.64 UR8, c[0x0][0x208] ;  /* 0x0000820000087ab9 */ /* 0x000fe40000000a00 */
[----:B------:R0:W5:Y:S04]  /*6f80*/  @!P0 LDG.E.128 R36, desc[UR8][R48.64] ;  /* 0x0000000830248981 */ /* 0x000168000c1e1d00 */
[----:B------:R0:W5:Y:S04]  /*6f90*/  @!P0 LDG.E.128 R44, desc[UR8][R52.64] ;  /* 0x00000008342c8981 */ /* 0x000168000c1e1d00 */
[----:B------:R0:W5:Y:S04]  /*6fa0*/  @!P4 LDG.E.128 R32, desc[UR8][R48.64+0x80] ;  /* 0x000080083020c981 */ /* 0x000168000c1e1d00 */
[----:B------:R0:W5:Y:S02]  /*6fb0*/  @!P4 LDG.E.128 R40, desc[UR8][R52.64+0x80] ;  /* 0x000080083428c981 */ /* 0x000164000c1e1d00 */
.L_x_508:
[----:B------:R-:W-:Y:S05]  /*6fc0*/  BSYNC B1 ;  /* 0x0000000000017941 */ /* 0x000fea0003800000 */
.L_x_507:
        /* <DEDUP_REMOVED lines=18> */
[----:B------:R-:W-:Y:S01]  /*70f0*/  IMAD.MOV.U32 R48, RZ, RZ, R36 ;  /* 0x000000ffff307224 */ /* 0x000fe200078e0024 */
[----:B------:R-:W-:Y:S01]  /*7100*/  CS2R R60, SRZ ;  /* 0x00000000003c7805 */ /* 0x000fe2000001ff00 */
[----:B------:R-:W-:-:S02]  /*7110*/  IMAD.MOV.U32 R52, RZ, RZ, R43 ;  /* 0x000000ffff347224 */ /* 0x000fc400078e002b */
[----:B------:R-:W-:Y:S01]  /*7120*/  IMAD.MOV.U32 R66, RZ, RZ, R44 ;  /* 0x000000ffff427224 */ /* 0x000fe200078e002c */
[----:B------:R-:W-:Y:S01]  /*7130*/  PRMT R136, R49, 0x5410, R48 ;  /* 0x0000541031887816 */ /* 0x000fe20000000030 */
[----:B------:R-:W-:Y:S01]  /*7140*/  IMAD.MOV.U32 R48, RZ, RZ, R46 ;  /* 0x000000ffff307224 */ /* 0x000fe200078e002e */
[----:B------:R-:W-:Y:S01]  /*7150*/  PRMT R157, R52, 0x5410, R53 ;  /* 0x00005410349d7816 */ /* 0x000fe20000000035 */
[----:B------:R-:W-:Y:S02]  /*7160*/  IMAD.MOV.U32 R53, RZ, RZ, R40 ;  /* 0x000000ffff357224 */ /* 0x000fe400078e0028 */
[----:B------:R-:W-:Y:S02]  /*7170*/  IMAD.MOV.U32 R52, RZ, RZ, R41 ;  /* 0x000000ffff347224 */ /* 0x000fe400078e0029 */
[----:B------:R-:W-:Y:S02]  /*7180*/  IMAD.MOV.U32 R49, RZ, RZ, R47 ;  /* 0x000000ffff317224 */ /* 0x000fe400078e002f */
[----:B------:R-:W-:Y:S01]  /*7190*/  IMAD.MOV.U32 R67, RZ, RZ, R45 ;  /* 0x000000ffff437224 */ /* 0x000fe200078e002d */
[----:B------:R-:W-:-:S02]  /*71a0*/  PRMT R158, R52, 0x5410, R53 ;  /* 0x00005410349e7816 */ /* 0x000fc40000000035 */
[----:B------:R-:W-:Y:S02]  /*71b0*/  CS2R R52, SRZ ;  /* 0x0000000000347805 */ /* 0x000fe4000001ff00 */
[----:B------:R-:W-:Y:S02]  /*71c0*/  PRMT R143, R49, 0x5410, R48 ;  /* 0x00005410318f7816 */ /* 0x000fe40000000030 */
[----:B------:R-:W-:Y:S01]  /*71d0*/  CS2R R48, SRZ ;  /* 0x0000000000307805 */ /* 0x000fe2000001ff00 */
[----:B------:R-:W-:Y:S06]  /*71e0*/  @P4 BRA `(.L_x_510) ;  /* 0x0000000000644947 */ /* 0x000fec0003800000 */
[----:B------:R-:W-:Y:S01]  /*71f0*/  IADD3 R50, P0, P5, R98, R14, R102 ;  /* 0x0000000e62327210 */ /* 0x000fe20007d1e066 */
[----:B------:R-:W-:Y:S01]  /*7200*/  ULDC.64 UR4, c[0x0][0x3e8] ;  /* 0x0000fa0000047ab9 */ /* 0x000fe20000000a00 */
[----:B------:R-:W-:Y:S01]  /*7210*/  ULDC.64 UR6, c[0x0][0x400] ;  /* 0x0001000000067ab9 */ /* 0x000fe20000000a00 */
[----:B------:R-:W-:Y:S02]  /*7220*/  CS2R R54, SRZ ;  /* 0x0000000000367805 */ /* 0x000fe4000001ff00 */
[----:B------:R-:W-:Y:S02]  /*7230*/  IADD3.X R51, R5, R11, R89, P0, P5 ;  /* 0x0000000b05337210 */ /* 0x000fe400007ea459 */
[----:B------:R-:W-:Y:S02]  /*7240*/  CS2R R52, SRZ ;  /* 0x0000000000347805 */ /* 0x000fe4000001ff00 */
[----:B------:R-:W-:Y:S02]  /*7250*/  IADD3 R48, P0, P5, R92, R12, R104 ;  /* 0x0000000c5c307210 */ /* 0x000fe40007d1e068 */
[----:B------:R-:W-:-:S02]  /*7260*/  CS2R R62, SRZ ;  /* 0x00000000003e7805 */ /* 0x000fc4000001ff00 */
[----:B------:R-:W-:Y:S01]  /*7270*/  CS2R R60, SRZ ;  /* 0x00000000003c7805 */ /* 0x000fe2000001ff00 */
[----:B------:R-:W-:Y:S01]  /*7280*/  ULDC.64 UR8, c[0x0][0x208] ;  /* 0x0000820000087ab9 */ /* 0x000fe20000000a00 */
        /* <DEDUP_REMOVED lines=8> */
[----:B------:R-:W5:Y:S04]  /*7310*/  @!P0 LDG.E.128 R52, desc[UR8][R56.64] ;  /* 0x0000000838348981 */ /* 0x000f68000c1e1d00 */
[----:B------:R-:W5:Y:S01]  /*7320*/  @!P0 LDG.E.128 R60, desc[UR8][R64.64] ;  /* 0x00000008403c8981 */ /* 0x000f62000c1e1d00 */
[----:B------:R-:W-:Y:S02]  /*7330*/  ISETP.GE.AND P0, PT, R214, R110, PT ;  /* 0x0000006ed600720c */ /* 0x000fe40003f06270 */
[----:B------:R-:W-:-:S11]  /*7340*/  CS2R R58, SRZ ;  /* 0x00000000003a7805 */ /* 0x000fd6000001ff00 */
[----:B------:R0:W5:Y:S02]  /*7350*/  @!P0 LDG.E.128 R48, desc[UR8][R56.64+0x80] ;  /* 0x0000800838308981 */ /* 0x000164000c1e1d00 */
[----:B0-----:R-:W-:-:S06]  /*7360*/  CS2R R56, SRZ ;  /* 0x0000000000387805 */ /* 0x001fcc000001ff00 */
[----:B------:R0:W5:Y:S02]  /*7370*/  @!P0 LDG.E.128 R56, desc[UR8][R64.64+0x80] ;  /* 0x0000800840388981 */ /* 0x000164000c1e1d00 */
.L_x_510:
[----:B------:R-:W-:Y:S05]  /*7380*/  BSYNC B1 ;  /* 0x0000000000017941 */ /* 0x000fea0003800000 */
.L_x_509:
[----:B0----5:R-:W-:Y:S01]  /*7390*/  IMAD.MOV.U32 R65, RZ, RZ, R50 ;  /* 0x000000ffff417224 */ /* 0x021fe200078e0032 */
[----:B------:R-:W-:Y:S01]  /*73a0*/  PRMT R161, R67, 0x5410, R66 ;  /* 0x0000541043a17816 */ /* 0x000fe20000000042 */
[----:B------:R-:W-:Y:S01]  /*73b0*/  IMAD.MOV.U32 R64, RZ, RZ, R51 ;  /* 0x000000ffff407224 */ /* 0x000fe200078e0033 */
[----:B------:R-:W-:Y:S01]  /*73c0*/  BSSY B1, `(.L_x_511) ;  /* 0x0000037000017945 */ /* 0x000fe20003800000 */
        /* <DEDUP_REMOVED lines=13> */
[----:B------:R-:W-:Y:S02]  /*74a0*/  MOV R65, R58 ;  /* 0x0000003a00417202 */ /* 0x000fe40000000f00 */
[----:B------:R-:W-:Y:S02]  /*74b0*/  CS2R R78, SRZ ;  /* 0x00000000004e7805 */ /* 0x000fe4000001ff00 */
[----:B------:R-:W-:Y:S01]  /*74c0*/  PRMT R148, R66, 0x5410, R67 ;  /* 0x0000541042947816 */ /* 0x000fe20000000043 */
[----:B------:R-:W-:Y:S01]  /*74d0*/  IMAD.MOV.U32 R67, RZ, RZ, R52 ;  /* 0x000000ffff437224 */ /* 0x000fe200078e0034 */
[----:B------:R-:W-:Y:S01]  /*74e0*/  PRMT R150, R65, 0x5410, R64 ;  /* 0x0000541041967816 */ /* 0x000fe20000000040 */
[----:B------:R-:W-:Y:S01]  /*74f0*/  IMAD.MOV.U32 R66, RZ, RZ, R53 ;  /* 0x000000ffff427224 */ /* 0x000fe200078e0035 */
[----:B------:R-:W-:Y:S01]  /*7500*/  CS2R R76, SRZ ;  /* 0x00000000004c7805 */ /* 0x000fe2000001ff00 */
[----:B------:R-:W-:-:S02]  /*7510*/  IMAD.MOV.U32 R65, RZ, RZ, R62 ;  /* 0x000000ffff417224 */ /* 0x000fc400078e003e */
[----:B------:R-:W-:Y:S01]  /*7520*/  IMAD.MOV.U32 R64, RZ, RZ, R63 ;  /* 0x000000ffff407224 */ /* 0x000fe200078e003f */
[----:B------:R-:W-:Y:S01]  /*7530*/  PRMT R153, R67, 0x5410, R66 ;  /* 0x0000541043997816 */ /* 0x000fe20000000042 */
[----:B------:R-:W-:Y:S02]  /*7540*/  IMAD.MOV.U32 R67, RZ, RZ, R56 ;  /* 0x000000ffff437224 */ /* 0x000fe400078e0038 */
[----:B------:R-:W-:Y:S01]  /*7550*/  IMAD.MOV.U32 R66, RZ, RZ, R57 ;  /* 0x000000ffff427224 */ /* 0x000fe200078e0039 */
[----:B------:R-:W-:Y:S01]  /*7560*/  PRMT R154, R65, 0x5410, R64 ;  /* 0x00005410419a7816 */ /* 0x000fe20000000040 */
[----:B------:R-:W-:Y:S02]  /*7570*/  IMAD.MOV.U32 R65, RZ, RZ, R60 ;  /* 0x000000ffff417224 */ /* 0x000fe400078e003c */
[----:B------:R-:W-:Y:S01]  /*7580*/  IMAD.MOV.U32 R64, RZ, RZ, R61 ;  /* 0x000000ffff407224 */ /* 0x000fe200078e003d */
[----:B------:R-:W-:Y:S02]  /*7590*/  PRMT R151, R67, 0x5410, R66 ;  /* 0x0000541043977816 */ /* 0x000fe40000000042 */
[----:B------:R-:W-:-:S02]  /*75a0*/  CS2R R66, SRZ ;  /* 0x0000000000427805 */ /* 0x000fc4000001ff00 */
[----:B------:R-:W-:Y:S02]  /*75b0*/  PRMT R155, R65, 0x5410, R64 ;  /* 0x00005410419b7816 */ /* 0x000fe40000000040 */
[----:B------:R-:W-:Y:S01]  /*75c0*/  CS2R R64, SRZ ;  /* 0x0000000000407805 */ /* 0x000fe2000001ff00 */
[----:B------:R-:W-:Y:S06]  /*75d0*/  @P5 BRA `(.L_x_512) ;  /* 0x0000000000545947 */ /* 0x000fec0003800000 */
[----:B------:R-:W-:Y:S01]  /*75e0*/  IADD3 R15, P0, P6, R98, R106, R14 ;  /* 0x0000006a620f7210 */ /* 0x000fe20007e1e00e */
[----:B------:R-:W-:Y:S01]  /*75f0*/  ULDC.64 UR4, c[0x0][0x3e8] ;  /* 0x0000fa0000047ab9 */ /* 0x000fe20000000a00 */
[----:B------:R-:W-:Y:S02]  /*7600*/  ULDC.64 UR6, c[0x0][0x208] ;  /* 0x0000820000067ab9 */ /* 0x000fe40000000a00 */
[----:B------:R-:W-:Y:S02]  /*7610*/  IADD3.X R11, R5, R105, R11, P0, P6 ;  /* 0x00000069050b7210 */ /* 0x000fe400007ec40b */
        /* <DEDUP_REMOVED lines=9> */
[----:B------:R-:W-:Y:S02]  /*76b0*/  CS2R R64, SRZ ;  /* 0x0000000000407805 */ /* 0x000fe4000001ff00 */
[----:B------:R-:W-:Y:S02]  /*76c0*/  CS2R R74, SRZ ;  /* 0x00000000004a7805 */ /* 0x000fe4000001ff00 */
[----:B------:R-:W-:-:S05]  /*76d0*/  CS2R R72, SRZ ;  /* 0x0000000000487805 */ /* 0x000fca000001ff00 */
[----:B------:R0:W5:Y:S04]  /*76e0*/  @!P0 LDG.E.128 R68, desc[UR6][R14.64] ;  /* 0x000000060e448981 */ /* 0x000168000c1e1d00 */
[----:B------:R0:W5:Y:S01]  /*76f0*/  @!P0 LDG.E.128 R76, desc[UR6][R12.64] ;  /* 0x000000060c4c8981 */ /* 0x000162000c1e1d00 */
[----:B------:R-:W-:-:S13]  /*7700*/  ISETP.GE.AND P0, PT, R214, R110, PT ;  /* 0x0000006ed600720c */ /* 0x000fda0003f06270 */
[----:B------:R0:W5:Y:S04]  /*7710*/  @!P0 LDG.E.128 R64, desc[UR6][R14.64+0x80] ;  /* 0x000080060e408981 */ /* 0x000168000c1e1d00 */
[----:B------:R0:W5:Y:S02]  /*7720*/  @!P0 LDG.E.128 R72, desc[UR6][R12.64+0x80] ;  /* 0x000080060c488981 */ /* 0x000164000c1e1d00 */
.L_x_512:
[----:B------:R-:W-:Y:S05]  /*7730*/  BSYNC B1 ;  /* 0x0000000000017941 */ /* 0x000fea0003800000 */
.L_x_511:
[----:B0----5:R-:W-:Y:S01]  /*7740*/  IMAD.MOV.U32 R12, RZ, RZ, R66 ;  /* 0x000000ffff0c7224 */ /* 0x021fe200078e0042 */
[----:B------:R-:W-:Y:S01]  /*7750*/  ULOP3.LUT UR4, UR60, 0x1, URZ, 0xfc, !UPT ;  /* 0x000000013c047892 */ /* 0x000fe2000f8efc3f */
[----:B------:R-:W-:-:S03]  /*7760*/  IMAD.MOV.U32 R11, RZ, RZ, R67 ;  /* 0x000000ffff0b7224 */ /* 0x000fc600078e0043 */
[----:B------:R-:W-:Y:S02]  /*7770*/  UISETP.NE.AND UP0, UPT, UR4, 0x3, UPT ;  /* 0x000000030400788c */ /* 0x000fe4000bf05270 */
[----:B------:R-:W-:Y:S01]  /*7780*/  PRMT R140, R11, 0x5410, R12 ;  /* 0x000054100b8c7816 */ /* 0x000fe2000000000c */
[----:B------:R-:W-:Y:S02]  /*7790*/  IMAD.MOV.U32 R12, RZ, RZ, R64 ;  /* 0x000000ffff0c7224 */ /* 0x000fe400078e0040 */
[----:B------:R-:W-:Y:S01]  /*77a0*/  IMAD.MOV.U32 R11, RZ, RZ, R65 ;  /* 0x000000ffff0b7224 */ /* 0x000fe200078e0041 */
[----:B------:R-:W-:-:S04]  /*77b0*/  PLOP3.LUT P0, PT, PT, PT, UP0, 0x80, 0x0 ;  /* 0x000000000000781c */ /* 0x000fc80003f0f008 */
        /* <DEDUP_REMOVED lines=24> */
.L_x_513:
[----:B------:R-:W-:Y:S01]  /*7940*/  IMAD R87, R213, 0x8, R23 ;  /* 0x00000008d5577824 */ /* 0x000fe200078e0217 */
[----:B------:R-:W-:Y:S01]  /*7950*/  SHF.L.U32 R88, R225, 0x1f, RZ ;  /* 0x0000001fe1587819 */ /* 0x000fe200000006ff */
[----:B------:R-:W-:Y:S03]  /*7960*/  BSSY B1, `(.L_x_514) ;  /* 0x0000003000017945 */ /* 0x000fe60003800000 */
[----:B------:R-:W0:Y:S02]  /*7970*/  SYNCS.PHASECHK.TRANS64.TRYWAIT P6, [R87+URZ+0x38890], R88 ;  /* 0x03889058570075a7 */ /* 0x000e2400080c017f */
[----:B0-----:R-:W-:Y:S05]  /*7980*/  @!P6 BRA `(.L_x_515) ;  /* 0x000002340008e947 */ /* 0x001fea0003800000 */
.L_x_823:
[----:B------:R-:W-:Y:S05]  /*7990*/  BSYNC B1 ;  /* 0x0000000000017941 */ /* 0x000fea0003800000 */
.L_x_514:
[----:B------:R-:W1:Y:S01]  /*79a0*/  LDC R128, c[0x0][0x2f4] ;  /* 0x0000bd00ff807b82 */ /* 0x000e620000000800 */
[----:B------:R-:W-:Y:S01]  /*79b0*/  UMOV UR4, 0xffffffff ;  /* 0xffffffff00047882 */ /* 0x000fe20000000000 */
[----:B-1----:R-:W-:Y:S02]  /*79c0*/  IMAD.IADD R132, R128, 0x1, -R111 ;  /* 0x0000000180847824 */ /* 0x002fe400078e0a6f */
[----:B------:R-:W-:Y:S05]  /*79d0*/  BRA.DIV UR4, `(.L_x_516) ;  /* 0x0000023604087947 */ /* 0x000fea000b800000 */
[----:B------:R1:W2:Y:S04]  /*79e0*/  SHFL.IDX PT, R119, R116, RZ, 0x181f ;  /* 0x00181fff74777589 */ /* 0x0002a800000e0000 */
[----:B------:R1:W3:Y:S02]  /*79f0*/  SHFL.IDX PT, R11, R117, RZ, 0x181f ;  /* 0x00181fff750b7589 */ /* 0x0002e400000e0000 */
.L_x_827:
[----:B------:R-:W-:Y:S04]  /*7a00*/  BSSY B1, `(.L_x_517) ;  /* 0x000010a000017945 */ /* 0x000fe80003800000 */
[----:B------:R-:W-:Y:S05]  /*7a10*/  @P3 BRA `(.L_x_518) ;  /* 0x0000001000203947 */ /* 0x000fea0003800000 */
[----:B------:R-:W-:Y:S01]  /*7a20*/  ISETP.NE.AND P3, PT, R3, RZ, PT ;  /* 0x000000ff0300720c */ /* 0x000fe20003f65270 */
[----:B------:R-:W-:Y:S01]  /*7a30*/  BSSY B2, `(.L_x_519) ;  /* 0x0000083000027945 */ /* 0x000fe20003800000 */
[----:B---3--:R-:W-:-:S11]  /*7a40*/  IMAD.MOV.U32 R118, RZ, RZ, R11 ;  /* 0x000000ffff767224 */ /* 0x008fd600078e000b */
[----:B------:R-:W-:Y:S05]  /*7a50*/  @!P3 BRA `(.L_x_520) ;  /* 0x000000080000b947 */ /* 0x000fea0003800000 */
[----:B------:R-:W3:Y:S01]  /*7a60*/  LDL R15, [R1+0x5c] ;  /* 0x00005c00010f7983 */ /* 0x000ee20000100800 */
[----:B------:R-:W-:Y:S01]  /*7a70*/  SEL R12, R111, R132, !P2 ;  /* 0x000000846f0c7207 */ /* 0x000fe20005000000 */
[----:B------:R-:W-:Y:S01]  /*7a80*/  IMAD.SHL.U32 R14, R224, 0x40, RZ ;  /* 0x00000040e00e7824 */ /* 0x000fe200078e00ff */
[----:B------:R-:W-:Y:S01]  /*7a90*/  ISETP.GE.AND P3, PT, R16, R110, PT ;  /* 0x0000006e1000720c */ /* 0x000fe20003f66270 */
[----:B------:R-:W-:Y:S01]  /*7aa0*/  IMAD.SHL.U32 R80, R224, 0x40, RZ ;  /* 0x00000040e0507824 */ /* 0x000fe200078e00ff */
[----:B------:R-:W-:Y:S01]  /*7ab0*/  SHF.R.S32.HI R13, RZ, 0x1f, R12 ;  /* 0x0000001fff0d7819 */ /* 0x000fe2000001140c */
[----:B------:R-:W-:Y:S01]  /*7ac0*/  BSSY B3, `(.L_x_521) ;  /* 0x0000072000037945 */ /* 0x000fe20003800000 */
[----:B------:R-:W-:Y:S02]  /*7ad0*/  LOP3.LUT R14, R14, 0x1c0, RZ, 0xc0, !PT ;  /* 0x000001c00e0e7812 */ /* 0x000fe400078ec0ff */
[----:B------:R-:W-:Y:S02]  /*7ae0*/  LEA.HI R13, R13, R12, RZ, 0x4 ;  /* 0x0000000c0d0d7211 */ /* 0x000fe400078f20ff */
[----:B------:R-:W-:-:S02]  /*7af0*/  LOP3.LUT R80, R80, 0x1c0, RZ, 0xc0, !PT ;  /* 0x000001c050507812 */ /* 0x000fc400078ec0ff */
[----:B------:R-:W-:Y:S02]  /*7b00*/  LEA.HI.SX32 R134, R13, R8, 0x1c ;  /* 0x000000080d867211 */ /* 0x000fe400078fe2ff */
[----:B------:R-:W-:Y:S02]  /*7b10*/  SHF.R.U32.HI R14, RZ, 0x3, R14 ;  /* 0x00000003ff0e7819 */ /* 0x000fe4000001160e */
[----:B------:R-:W-:-:S04]  /*7b20*/  SHF.R.S32.HI R13, RZ, 0x1f, R134 ;  /* 0x0000001fff0d7819 */ /* 0x000fc80000011486 */
[----:B------:R-:W-:Y:S01]  /*7b30*/  LEA.HI R13, R13, R134, RZ, 0x3 ;  /* 0x000000860d0d7211 */ /* 0x000fe200078f18ff */
[----:B------:R-:W-:-:S03]  /*7b40*/  IMAD.SHL.U32 R134, R134, 0x8, RZ ;  /* 0x0000000886867824 */ /* 0x000fc600078e00ff */
[----:B------:R-:W-:Y:S02]  /*7b50*/  SHF.R.S32.HI R13, RZ, 0x3, R13 ;  /* 0x00000003ff0d7819 */ /* 0x000fe4000001140d */
[----:B------:R-:W-:-:S04]  /*7b60*/  LOP3.LUT R12, R80, 0x38, R134, 0xf8, !PT ;  /* 0x00000038500c7812 */ /* 0x000fc800078ef886 */
[----:B------:R-:W-:Y:S01]  /*7b70*/  LOP3.LUT R12, R12, R14, RZ, 0x3c, !PT ;  /* 0x0000000e0c0c7212 */ /* 0x000fe200078e3cff */
[----:B---3--:R-:W-:-:S04]  /*7b80*/  IMAD R13, R13, 0x1400, R15 ;  /* 0x000014000d0d7824 */ /* 0x008fc800078e020f */
[----:B------:R-:W-:-:S04]  /*7b90*/  IMAD.IADD R12, R13, 0x1, R12 ;  /* 0x000000010d0c7824 */ /* 0x000fc800078e020c */
[C---:B------:R-:W-:Y:S02]  /*7ba0*/  IMAD R80, R213.reuse, 0x5000, R12 ;  /* 0x00005000d5507824 */ /* 0x040fe400078e020c */
[----:B------:R-:W-:Y:S02]  /*7bb0*/  IMAD R12, R213, 0x5000, R126 ;  /* 0x00005000d50c7824 */ /* 0x000fe400078e027e */
[--C-:B------:R-:W-:Y:S02]  /*7bc0*/  IMAD R80, R80, 0x2, R23.reuse ;  /* 0x0000000250507824 */ /* 0x100fe400078e0217 */
[----:B------:R-:W-:-:S04]  /*7bd0*/  IMAD R12, R12, 0x2, R23 ;  /* 0x000000020c0c7824 */ /* 0x000fc800078e0217 */
[----:B------:R-:W3:Y:S04]  /*7be0*/  LDS.128 R80, [R80+0x24400] ;  /* 0x0244000050507984 */ /* 0x000ee80000000c00 */
[----:B------:R-:W4:Y:S01]  /*7bf0*/  LDS.128 R12, [R12+0x24400] ;  /* 0x024400000c0c7984 */ /* 0x000f220000000c00 */
[----:B------:R-:W-:Y:S05]  /*7c00*/  @P3 BRA `(.L_x_522) ;  /* 0x0000000400743947 */ /* 0x000fea0003800000 */
[--C-:B------:R-:W-:Y:S02]  /*7c10*/  SHF.R.U64 R36, R36, 0x10, R37.reuse ;  /* 0x0000001024247819 */ /* 0x100fe40000001225 */
[----:B------:R-:W-:Y:S02]  /*7c20*/  SHF.R.U32.HI R135, RZ, 0x10, R37 ;  /* 0x00000010ff877819 */ /* 0x000fe40000011625 */
[----:B------:R-:W-:Y:S02]  /*7c30*/  SHF.R.U64 R37, R38, 0x10, R39 ;  /* 0x0000001026257819 */ /* 0x000fe40000001227 */
[--C-:B------:R-:W-:Y:S02]  /*7c40*/  SHF.R.U64 R38, R44, 0x10, R45.reuse ;  /* 0x000000102c267819 */ /* 0x100fe4000000122d */
[----:B------:R-:W-:Y:S02]  /*7c50*/  SHF.R.U32.HI R45, RZ, 0x10, R45 ;  /* 0x00000010ff2d7819 */ /* 0x000fe4000001162d */
[----:B------:R-:W-:-:S02]  /*7c60*/  PRMT R36, R136, 0x5432, R36 ;  /* 0x0000543288247816 */ /* 0x000fc40000000024 */
[----:B------:R-:W-:Y:S02]  /*7c70*/  PRMT R135, R136, 0x5410, R135 ;  /* 0x0000541088877816 */ /* 0x000fe40000000087 */
[----:B------:R-:W-:Y:S02]  /*7c80*/  SHF.R.U32.HI R136, RZ, 0x10, R39 ;  /* 0x00000010ff887819 */ /* 0x000fe40000011627 */
[--C-:B------:R-:W-:Y:S02]  /*7c90*/  SHF.R.U64 R44, R46, 0x10, R47.reuse ;  /* 0x000000102e2c7819 */ /* 0x100fe4000000122f */
[----:B------:R-:W-:Y:S02]  /*7ca0*/  SHF.R.U32.HI R141, RZ, 0x10, R47 ;  /* 0x00000010ff8d7819 */ /* 0x000fe4000001162f */
[----:B------:R-:W-:Y:S02]  /*7cb0*/  PRMT R46, R161, 0x5410, R45 ;  /* 0x00005410a12e7816 */ /* 0x000fe4000000002d */
[----:B------:R-:W-:-:S02]  /*7cc0*/  PRMT R39, R142, 0x5410, R37 ;  /* 0x000054108e277816 */ /* 0x000fc40000000025 */
[----:B------:R-:W-:Y:S01]  /*7cd0*/  PRMT R47, R142, 0x5432, R136 ;  /* 0x000054328e2f7816 */ /* 0x000fe20000000088 */
[----:B----4-:R-:W-:Y:S01]  /*7ce0*/  IMAD.U32 R142, R13, 0x10000, RZ ;  /* 0x000100000d8e7824 */ /* 0x010fe200078e00ff */
[----:B------:R-:W-:Y:S02]  /*7cf0*/  PRMT R37, R161, 0x5432, R38 ;  /* 0x00005432a1257816 */ /* 0x000fe40000000026 */
[----:B------:R-:W-:Y:S01]  /*7d00*/  PRMT R38, R143, 0x5432, R44 ;  /* 0x000054328f267816 */ /* 0x000fe2000000002c */
[----:B---3--:R-:W-:Y:S01]  /*7d10*/  IMAD.U32 R44, R81, 0x10000, RZ ;  /* 0x00010000512c7824 */ /* 0x008fe200078e00ff */
[----:B------:R-:W-:Y:S01]  /*7d20*/  PRMT R136, R143, 0x5410, R141 ;  /* 0x000054108f887816 */ /* 0x000fe2000000008d */
[C---:B------:R-:W-:Y:S01]  /*7d30*/  IMAD.U32 R141, R46.reuse, 0x10000, RZ ;  /* 0x000100002e8d7824 */ /* 0x040fe200078e00ff */
[----:B------:R-:W-:Y:S01]  /*7d40*/  LOP3.LUT R46, R46, 0xffff0000, RZ, 0xc0, !PT ;  /* 0xffff00002e2e7812 */ /* 0x000fe200078ec0ff */
[----:B------:R-:W-:Y:S01]  /*7d50*/  IMAD.U32 R143, R135, 0x10000, RZ ;  /* 0x00010000878f7824 */ /* 0x000fe200078e00ff */
[----:B------:R-:W-:Y:S01]  /*7d60*/  LOP3.LUT R81, R81, 0xffff0000, RZ, 0xc0, !PT ;  /* 0xffff000051517812 */ /* 0x000fe200078ec0ff */
[C---:B------:R-:W-:Y:S01]  /*7d70*/  FMUL.FTZ R45, R44.reuse, R141 ;  /* 0x0000008d2c2d7220 */ /* 0x040fe20000410000 */
[----:B------:R-:W-:Y:S01]  /*7d80*/  LOP3.LUT R135, R135, 0xffff0000, RZ, 0xc0, !PT ;  /* 0xffff000087877812 */ /* 0x000fe200078ec0ff */
[----:B------:R-:W-:-:S02]  /*7d90*/  FMUL.FTZ R44, R44, R143 ;  /* 0x0000008f2c2c7220 */ /* 0x000fc40000410000 */
[C---:B------:R-:W-:Y:S01]  /*7da0*/  FFMA.FTZ R45, R142.reuse, R143, -R45 ;  /* 0x0000008f8e2d7223 */ /* 0x040fe2000001082d */
[----:B------:R-:W-:Y:S01]  /*7db0*/  SHF.L.U32 R143, R47, 0x10, RZ ;  /* 0x000000102f8f7819 */ /* 0x000fe200000006ff */
[----:B------:R-:W-:Y:S01]  /*7dc0*/  FFMA.FTZ R44, R142, R141, R44 ;  /* 0x0000008d8e2c7223 */ /* 0x000fe2000001002c */
[----:B------:R-:W-:Y:S01]  /*7dd0*/  LOP3.LUT R141, R13, 0xffff0000, RZ, 0xc0, !PT ;  /* 0xffff00000d8d7812 */ /* 0x000fe200078ec0ff */
[CC--:B------:R-:W-:Y:S01]  /*7de0*/  FMUL.FTZ R13, R81.reuse, R46.reuse ;  /* 0x0000002e510d7220 */ /* 0x0c0fe20000410000 */
[-C--:B------:R-:W-:Y:S01]  /*7df0*/  FMUL.FTZ R81, R81, R135.reuse ;  /* 0x0000008751517220 */ /* 0x080fe20000410000 */
[C---:B------:R-:W-:Y:S01]  /*7e00*/  IMAD.U32 R142, R83.reuse, 0x10000, RZ ;  /* 0x00010000538e7824 */ /* 0x040fe200078e00ff */
[----:B------:R-:W-:Y:S01]  /*7e10*/  LOP3.LUT R83, R83, 0xffff0000, RZ, 0xc0, !PT ;  /* 0xffff000053537812 */ /* 0x000fe200078ec0ff */
[C---:B------:R-:W-:Y:S01]  /*7e20*/  FFMA.FTZ R13, R141.reuse, R135, -R13 ;  /* 0x000000878d0d7223 */ /* 0x040fe2000001080d */
[C---:B------:R-:W-:Y:S02]  /*7e30*/  IMAD.U32 R135, R136.reuse, 0x10000, RZ ;  /* 0x0001000088877824 */ /* 0x040fe400078e00ff */
[----:B------:R-:W-:Y:S01]  /*7e40*/  FFMA.FTZ R46, R141, R46, R81 ;  /* 0x0000002e8d2e7223 */ /* 0x000fe20000010051 */
[----:B------:R-:W-:Y:S01]  /*7e50*/  IMAD.U32 R141, R15, 0x10000, RZ ;  /* 0x000100000f8d7824 */ /* 0x000fe200078e00ff */
[----:B------:R-:W-:Y:S01]  /*7e60*/  LOP3.LUT R136, R136, 0xffff0000, RZ, 0xc0, !PT ;  /* 0xffff000088887812 */ /* 0x000fe200078ec0ff */
[C---:B------:R-:W-:Y:S01]  /*7e70*/  FMUL.FTZ R81, R142.reuse, R135 ;  /* 0x000000878e517220 */ /* 0x040fe20000410000 */
[----:B------:R-:W-:Y:S01]  /*7e80*/  FMUL.FTZ R142, R142, R143 ;  /* 0x0000008f8e8e7220 */ /* 0x000fe20000410000 */
[----:B------:R-:W-:Y:S01]  /*7e90*/  F2FP.BF16.F32.PACK_AB R13, R13, R45 ;  /* 0x0000002d0d0d723e */ /* 0x000fe200000010ff */
[----:B------:R-:W-:-:S02]  /*7ea0*/  IMAD.U32 R45, R80, 0x10000, RZ ;  /* 0x00010000502d7824 */ /* 0x000fc400078e00ff */
[C---:B------:R-:W-:Y:S01]  /*7eb0*/  FFMA.FTZ R81, R141.reuse, R143, -R81 ;  /* 0x0000008f8d517223 */ /* 0x040fe20000010851 */
[----:B------:R-:W-:Y:S01]  /*7ec0*/  FFMA.FTZ R135, R141, R135, R142 ;  /* 0x000000878d877223 */ /* 0x000fe2000001008e */
[----:B------:R-:W-:Y:S02]  /*7ed0*/  LOP3.LUT R141, R47, 0xffff0000, RZ, 0xc0, !PT ;  /* 0xffff00002f8d7812 */ /* 0x000fe400078ec0ff */
[----:B------:R-:W-:Y:S01]  /*7ee0*/  LOP3.LUT R47, R15, 0xffff0000, RZ, 0xc0, !PT ;  /* 0xffff00000f2f7812 */ /* 0x000fe200078ec0ff */
[C---:B------:R-:W-:Y:S01]  /*7ef0*/  FMUL.FTZ R15, R83.reuse, R136 ;  /* 0x00000088530f7220 */ /* 0x040fe20000410000 */
[----:B------:R-:W-:Y:S01]  /*7f00*/  F2FP.BF16.F32.PACK_AB R44, R46, R44 ;  /* 0x0000002c2e2c723e */ /* 0x000fe200000010ff */
[-C--:B------:R-:W-:Y:S01]  /*7f10*/  FMUL.FTZ R83, R83, R141.reuse ;  /* 0x0000008d53537220 */ /* 0x080fe20000410000 */
[----:B------:R-:W-:Y:S02]  /*7f20*/  IMAD.U32 R46, R37, 0x10000, RZ ;  /* 0x00010000252e7824 */ /* 0x000fe400078e00ff */
[----:B------:R-:W-:Y:S01]  /*7f30*/  FFMA.FTZ R15, R47, R141, -R15 ;  /* 0x0000008d2f0f7223 */ /* 0x000fe2000001080f */
[----:B------:R-:W-:Y:S01]  /*7f40*/  LOP3.LUT R37, R37, 0xffff0000, RZ, 0xc0, !PT ;  /* 0xffff000025257812 */ /* 0x000fe200078ec0ff */
[----:B------:R-:W-:Y:S01]  /*7f50*/  FFMA.FTZ R47, R47, R136, R83 ;  /* 0x000000882f2f7223 */ /* 0x000fe20000010053 */
[C---:B------:R-:W-:Y:S01]  /*7f60*/  IMAD.U32 R83, R36.reuse, 0x10000, RZ ;  /* 0x0001000024537824 */ /* 0x040fe200078e00ff */
[----:B------:R-:W-:-:S02]  /*7f70*/  LOP3.LUT R36, R36, 0xffff0000, RZ, 0xc0, !PT ;  /* 0xffff000024247812 */ /* 0x000fc400078ec0ff */
[----:B------:R-:W-:Y:S01]  /*7f80*/  F2FP.BF16.F32.PACK_AB R15, R15, R81 ;  /* 0x000000510f0f723e */ /* 0x000fe200000010ff */
[----:B------:R-:W-:Y:S01]  /*7f90*/  IMAD.U32 R81, R12, 0x10000, RZ ;  /* 0x000100000c517824 */ /* 0x000fe200078e00ff */
[----:B------:R-:W-:Y:S01]  /*7fa0*/  F2FP.BF16.F32.PACK_AB R47, R47, R135 ;  /* 0x000000872f2f723e */ /* 0x000fe200000010ff */
[C---:B------:R-:W-:Y:S01]  /*7fb0*/  FMUL.FTZ R135, R45.reuse, R46 ;  /* 0x0000002e2d877220 */ /* 0x040fe20000410000 */
[----:B------:R-:W-:-:S03]  /*7fc0*/  FMUL.FTZ R45, R45, R83 ;  /* 0x000000532d2d7220 */ /* 0x000fc60000410000 */
[C---:B------:R-:W-:Y:S01]  /*7fd0*/  FFMA.FTZ R135, R81.reuse, R83, -R135 ;  /* 0x0000005351877223 */ /* 0x040fe20000010887 */
[----:B------:R-:W-:Y:S01]  /*7fe0*/  FFMA.FTZ R45, R81, R46, R45 ;  /* 0x0000002e512d7223 */ /* 0x000fe2000001002d */
[----:B------:R-:W-:Y:S01]  /*7ff0*/  LOP3.LUT R46, R80, 0xffff0000, RZ, 0xc0, !PT ;  /* 0xffff0000502e7812 */ /* 0x000fe200078ec0ff */
[----:B------:R-:W-:Y:S01]  /*8000*/  IMAD.U32 R83, R82, 0x10000, RZ ;  /* 0x0001000052537824 */ /* 0x000fe200078e00ff */
[----:B------:R-:W-:-:S03]  /*8010*/  LOP3.LUT R80, R12, 0xffff0000, RZ, 0xc0, !PT ;  /* 0xffff00000c507812 */ /* 0x000fc600078ec0ff */
[C---:B------:R-:W-:Y:S01]  /*8020*/  FMUL.FTZ R12, R46.reuse, R37 ;  /* 0x000000252e0c7220 */ /* 0x040fe20000410000 */
[----:B------:R-:W-:-:S03]  /*8030*/  FMUL.FTZ R46, R46, R36 ;  /* 0x000000242e2e7220 */ /* 0x000fc60000410000 */
[C---:B------:R-:W-:Y:S01]  /*8040*/  FFMA.FTZ R12, R80.reuse, R36, -R12 ;  /* 0x00000024500c7223 */ /* 0x040fe2000001080c */
[----:B------:R-:W-:Y:S01]  /*8050*/  FFMA.FTZ R36, R80, R37, R46 ;  /* 0x0000002550247223 */ /* 0x000fe2000001002e */
[C---:B------:R-:W-:Y:S01]  /*8060*/  IMAD.U32 R46, R38.reuse, 0x10000, RZ ;  /* 0x00010000262e7824 */ /* 0x040fe200078e00ff */
[----:B------:R-:W-:Y:S01]  /*8070*/  LOP3.LUT R38, R38, 0xffff0000, RZ, 0xc0, !PT ;  /* 0xffff000026267812 */ /* 0x000fe200078ec0ff */
[C---:B------:R-:W-:Y:S01]  /*8080*/  IMAD.U32 R80, R39.reuse, 0x10000, RZ ;  /* 0x0001000027507824 */ /* 0x040fe200078e00ff */
[----:B------:R-:W-:Y:S01]  /*8090*/  LOP3.LUT R39, R39, 0xffff0000, RZ, 0xc0, !PT ;  /* 0xffff000027277812 */ /* 0x000fe200078ec0ff */
[C---:B------:R-:W-:Y:S01]  /*80a0*/  FMUL.FTZ R81, R83.reuse, R46 ;  /* 0x0000002e53517220 */ /* 0x040fe20000410000 */
[C---:B------:R-:W-:Y:S02]  /*80b0*/  IMAD.U32 R37, R14.reuse, 0x10000, RZ ;  /* 0x000100000e257824 */ /* 0x040fe400078e00ff */
[-C--:B------:R-:W-:Y:S01]  /*80c0*/  FMUL.FTZ R83, R83, R80.reuse ;  /* 0x0000005053537220 */ /* 0x080fe20000410000 */
[----:B------:R-:W-:Y:S01]  /*80d0*/  LOP3.LUT R14, R14, 0xffff0000, RZ, 0xc0, !PT ;  /* 0xffff00000e0e7812 */ /* 0x000fe200078ec0ff */
[----:B------:R-:W-:-:S02]  /*80e0*/  FFMA.FTZ R81, R37, R80, -R81 ;  /* 0x0000005025517223 */ /* 0x000fc40000010851 */
[----:B------:R-:W-:Y:S01]  /*80f0*/  FFMA.FTZ R83, R37, R46, R83 ;  /* 0x0000002e25537223 */ /* 0x000fe20000010053 */
[----:B------:R-:W-:Y:S02]  /*8100*/  LOP3.LUT R37, R82, 0xffff0000, RZ, 0xc0, !PT ;  /* 0xffff000052257812 */ /* 0x000fe400078ec0ff */
[----:B------:R-:W-:Y:S02]  /*8110*/  F2FP.BF16.F32.PACK_AB R36, R36, R45 ;  /* 0x0000002d2424723e */ /* 0x000fe400000010ff */
[----:B------:R-:W-:Y:S01]  /*8120*/  F2FP.BF16.F32.PACK_AB R12, R12, R135 ;  /* 0x000000870c0c723e */ /* 0x000fe200000010ff */
[CC--:B------:R-:W-:Y:S01]  /*8130*/  FMUL.FTZ R46, R37.reuse, R38.reuse ;  /* 0x00000026252e7220 */ /* 0x0c0fe20000410000 */
[-C--:B------:R-:W-:Y:S01]  /*8140*/  FMUL.FTZ R37, R37, R39.reuse ;  /* 0x0000002725257220 */ /* 0x080fe20000410000 */
[----:B------:R-:W-:Y:S02]  /*8150*/  IMAD.MOV.U32 R80, RZ, RZ, R36 ;  /* 0x000000ffff507224 */ /* 0x000fe400078e0024 */
[C---:B------:R-:W-:Y:S01]  /*8160*/  FFMA.FTZ R46, R14.reuse, R39, -R46 ;  /* 0x000000270e2e7223 */ /* 0x040fe2000001082e */
[----:B------:R-:W-:-:S04]  /*8170*/  FFMA.FTZ R37, R14, R38, R37 ;  /* 0x000000260e257223 */ /* 0x000fc80000010025 */
[----:B------:R-:W-:Y:S01]  /*8180*/  F2FP.BF16.F32.PACK_AB R46, R46, R81 ;  /* 0x000000512e2e723e */ /* 0x000fe200000010ff */
[----:B------:R-:W-:Y:S01]  /*8190*/  IMAD.MOV.U32 R81, RZ, RZ, R44 ;  /* 0x000000ffff517224 */ /* 0x000fe200078e002c */
[----:B------:R-:W-:-:S03]  /*81a0*/  F2FP.BF16.F32.PACK_AB R83, R37, R83 ;  /* 0x000000532553723e */ /* 0x000fc600000010ff */
[----:B------:R-:W-:Y:S02]  /*81b0*/  IMAD.MOV.U32 R14, RZ, RZ, R46 ;  /* 0x000000ffff0e7224 */ /* 0x000fe400078e002e */
[----:B------:R-:W-:Y:S02]  /*81c0*/  IMAD.MOV.U32 R82, RZ, RZ, R83 ;  /* 0x000000ffff527224 */ /* 0x000fe400078e0053 */
[----:B------:R-:W-:-:S07]  /*81d0*/  IMAD.MOV.U32 R83, RZ, RZ, R47 ;  /* 0x000000ffff537224 */ /* 0x000fce00078e002f */
.L_x_522:
[----:B------:R-:W-:Y:S05]  /*81e0*/  BSYNC B3 ;  /* 0x0000000000037941 */ /* 0x000fea0003800000 */
.L_x_521:
[----:B------:R-:W-:Y:S01]  /*81f0*/  LEA R36, P3, R9, R11, 0x1 ;  /* 0x0000000b09247211 */ /* 0x000fe200078608ff */
[----:B------:R-:W-:-:S03]  /*8200*/  ULDC.64 UR4, c[0x0][0x208] ;  /* 0x0000820000047ab9 */ /* 0x000fc60000000a00 */
[----:B--2---:R-:W-:Y:S02]  /*8210*/  LEA.HI.X R37, R9, R119, R27, 0x1, P3 ;  /* 0x0000007709257211 */ /* 0x004fe400018f0c1b */
[----:B------:R-:W-:-:S03]  /*8220*/  ISETP.GE.AND P3, PT, R134, R128, PT ;  /* 0x000000808600720c */ /* 0x000fc60003f66270 */
[----:B----4-:R2:W-:Y:S10]  /*8230*/  ST.E.128 desc[UR4][R36.64], R12 ;  /* 0x0000000c24007985 */ /* 0x0105f4000c101d04 */
[----:B--2---:R-:W-:-:S05]  /*8240*/  @!P3 IMAD.WIDE R12, R134, 0x2, R118 ;  /* 0x00000002860cb825 */ /* 0x004fca00078e0276 */
[----:B---3--:R3:W-:Y:S02]  /*8250*/  @!P3 ST.E.128 desc[UR4][R12.64], R80 ;  /* 0x000000500c00b985 */ /* 0x0087e4000c101d04 */
.L_x_520:
[----:B------:R-:W-:Y:S05]  /*8260*/  BSYNC B2 ;  /* 0x0000000000027941 */ /* 0x000fea0003800000 */
.L_x_519:
[----:B------:R-:W-:-:S13]  /*8270*/  ISETP.NE.AND P3, PT, R21, RZ, PT ;  /* 0x000000ff1500720c */ /* 0x000fda0003f65270 */
[----:B------:R-:W-:Y:S05]  /*8280*/  @!P3 BRA `(.L_x_518) ;  /* 0x000000080004b947 */ /* 0x000fea0003800000 */
[----:B------:R-:W4:Y:S01]  /*8290*/  LDL R15, [R1+0x5c] ;  /* 0x00005c00010f7983 */ /* 0x000f220000100800 */
[----:B---3--:R-:W-:Y:S01]  /*82a0*/  SEL R12, R111, R132, !P1 ;  /* 0x000000846f0c7207 */ /* 0x008fe20004800000 */
        /* <DEDUP_REMOVED lines=16> */
[----:B----4-:R-:W-:-:S04]  /*83b0*/  IMAD R13, R13, 0x1400, R15 ;  /* 0x000014000d0d7824 */ /* 0x010fc800078e020f */
        /* <DEDUP_REMOVED lines=8> */
[----:B------:R-:W-:Y:S01]  /*8440*/  SHF.R.U32.HI R46, RZ, 0x10, R41 ;  /* 0x00000010ff2e7819 */ /* 0x000fe20000011629 */
[----:B---3--:R-:W-:Y:S01]  /*8450*/  IMAD.U32 R81, R37, 0x10000, RZ ;  /* 0x0001000025517824 */ /* 0x008fe200078e00ff */
[--C-:B------:R-:W-:Y:S01]  /*8460*/  SHF.R.U64 R32, R32, 0x10, R33.reuse ;  /* 0x0000001020207819 */ /* 0x100fe20000001221 */
[----:B----4-:R-:W-:Y:S01]  /*8470*/  IMAD.U32 R47, R13, 0x10000, RZ ;  /* 0x000100000d2f7824 */ /* 0x010fe200078e00ff */
[----:B------:R-:W-:Y:S02]  /*8480*/  SHF.R.U32.HI R33, RZ, 0x10, R33 ;  /* 0x00000010ff217819 */ /* 0x000fe40000011621 */
[----:B------:R-:W-:Y:S02]  /*8490*/  PRMT R46, R158, 0x5410, R46 ;  /* 0x000054109e2e7816 */ /* 0x000fe4000000002e */
[----:B------:R-:W-:Y:S02]  /*84a0*/  SHF.R.U64 R34, R34, 0x10, R35 ;  /* 0x0000001022227819 */ /* 0x000fe40000001223 */
[----:B------:R-:W-:Y:S01]  /*84b0*/  PRMT R33, R160, 0x5410, R33 ;  /* 0x00005410a0217816 */ /* 0x000fe20000000021 */
[----:B------:R-:W-:Y:S01]  /*84c0*/  IMAD.U32 R80, R46, 0x10000, RZ ;  /* 0x000100002e507824 */ /* 0x000fe200078e00ff */
[----:B------:R-:W-:-:S02]  /*84d0*/  SHF.R.U32.HI R45, RZ, 0x10, R35 ;  /* 0x00000010ff2d7819 */ /* 0x000fc40000011623 */
[----:B------:R-:W-:Y:S02]  /*84e0*/  SHF.R.U64 R35, R40, 0x10, R41 ;  /* 0x0000001028237819 */ /* 0x000fe40000001229 */
[--C-:B------:R-:W-:Y:S02]  /*84f0*/  SHF.R.U64 R40, R42, 0x10, R43.reuse ;  /* 0x000000102a287819 */ /* 0x100fe4000000122b */
[----:B------:R-:W-:Y:S02]  /*8500*/  PRMT R41, R159, 0x5432, R34 ;  /* 0x000054329f297816 */ /* 0x000fe40000000022 */
[----:B------:R-:W-:Y:S01]  /*8510*/  SHF.R.U32.HI R42, RZ, 0x10, R43 ;  /* 0x00000010ff2a7819 */ /* 0x000fe2000001162b */
[----:B------:R-:W-:Y:S01]  /*8520*/  IMAD.U32 R43, R33, 0x10000, RZ ;  /* 0x00010000212b7824 */ /* 0x000fe200078e00ff */
[----:B------:R-:W-:Y:S01]  /*8530*/  PRMT R34, R159, 0x5410, R45 ;  /* 0x000054109f227816 */ /* 0x000fe2000000002d */
[----:B------:R-:W-:Y:S01]  /*8540*/  FMUL.FTZ R45, R81, R80 ;  /* 0x00000050512d7220 */ /* 0x000fe20000410000 */
[----:B------:R-:W-:-:S02]  /*8550*/  LOP3.LUT R46, R46, 0xffff0000, RZ, 0xc0, !PT ;  /* 0xffff00002e2e7812 */ /* 0x000fc400078ec0ff */
[----:B------:R-:W-:Y:S01]  /*8560*/  LOP3.LUT R37, R37, 0xffff0000, RZ, 0xc0, !PT ;  /* 0xffff000025257812 */ /* 0x000fe200078ec0ff */
[-C--:B------:R-:W-:Y:S01]  /*8570*/  FFMA.FTZ R45, R47, R43.reuse, -R45 ;  /* 0x0000002b2f2d7223 */ /* 0x080fe2000001082d */
[----:B------:R-:W-:Y:S01]  /*8580*/  FMUL.FTZ R43, R81, R43 ;  /* 0x0000002b512b7220 */ /* 0x000fe20000410000 */
[----:B------:R-:W-:Y:S01]  /*8590*/  LOP3.LUT R33, R33, 0xffff0000, RZ, 0xc0, !PT ;  /* 0xffff000021217812 */ /* 0x000fe200078ec0ff */
[----:B------:R-:W-:Y:S01]  /*85a0*/  IMAD.U32 R81, R39, 0x10000, RZ ;  /* 0x0001000027517824 */ /* 0x000fe200078e00ff */
[----:B------:R-:W-:Y:S01]  /*85b0*/  PRMT R42, R157, 0x5410, R42 ;  /* 0x000054109d2a7816 */ /* 0x000fe2000000002a */
[----:B------:R-:W-:Y:S01]  /*85c0*/  FFMA.FTZ R43, R47, R80, R43 ;  /* 0x000000502f2b7223 */ /* 0x000fe2000001002b */
[----:B------:R-:W-:Y:S01]  /*85d0*/  LOP3.LUT R47, R13, 0xffff0000, RZ, 0xc0, !PT ;  /* 0xffff00000d2f7812 */ /* 0x000fe200078ec0ff */
[----:B------:R-:W-:Y:S01]  /*85e0*/  FMUL.FTZ R13, R37, R46 ;  /* 0x0000002e250d7220 */ /* 0x000fe20000410000 */
[----:B------:R-:W-:Y:S01]  /*85f0*/  LOP3.LUT R39, R39, 0xffff0000, RZ, 0xc0, !PT ;  /* 0xffff000027277812 */ /* 0x000fe200078ec0ff */
[C---:B------:R-:W-:Y:S01]  /*8600*/  IMAD.U32 R80, R42.reuse, 0x10000, RZ ;  /* 0x000100002a507824 */ /* 0x040fe200078e00ff */
[----:B------:R-:W-:Y:S01]  /*8610*/  LOP3.LUT R42, R42, 0xffff0000, RZ, 0xc0, !PT ;  /* 0xffff00002a2a7812 */ /* 0x000fe200078ec0ff */
[-C--:B------:R-:W-:Y:S01]  /*8620*/  FFMA.FTZ R13, R47, R33.reuse, -R13 ;  /* 0x000000212f0d7223 */ /* 0x080fe2000001080d */
[----:B------:R-:W-:Y:S01]  /*8630*/  FMUL.FTZ R33, R37, R33 ;  /* 0x0000002125217220 */ /* 0x000fe20000410000 */
[----:B------:R-:W-:Y:S01]  /*8640*/  FMUL.FTZ R37, R81, R80 ;  /* 0x0000005051257220 */ /* 0x000fe20000410000 */
[----:B------:R-:W-:-:S02]  /*8650*/  PRMT R35, R158, 0x5432, R35 ;  /* 0x000054329e237816 */ /* 0x000fc40000000023 */
[----:B------:R-:W-:Y:S01]  /*8660*/  FFMA.FTZ R33, R47, R46, R33 ;  /* 0x0000002e2f217223 */ /* 0x000fe20000010021 */
[C---:B------:R-:W-:Y:S01]  /*8670*/  IMAD.U32 R47, R15.reuse, 0x10000, RZ ;  /* 0x000100000f2f7824 */ /* 0x040fe200078e00ff */
[----:B------:R-:W-:Y:S01]  /*8680*/  LOP3.LUT R15, R15, 0xffff0000, RZ, 0xc0, !PT ;  /* 0xffff00000f0f7812 */ /* 0x000fe200078ec0ff */
[C---:B------:R-:W-:Y:S01]  /*8690*/  IMAD.U32 R46, R34.reuse, 0x10000, RZ ;  /* 0x00010000222e7824 */ /* 0x040fe200078e00ff */
[----:B------:R-:W-:Y:S02]  /*86a0*/  LOP3.LUT R34, R34, 0xffff0000, RZ, 0xc0, !PT ;  /* 0xffff000022227812 */ /* 0x000fe400078ec0ff */
[----:B------:R-:W-:Y:S01]  /*86b0*/  PRMT R32, R160, 0x5432, R32 ;  /* 0x00005432a0207816 */ /* 0x000fe20000000020 */
[-C--:B------:R-:W-:Y:S01]  /*86c0*/  FFMA.FTZ R37, R47, R46.reuse, -R37 ;  /* 0x0000002e2f257223 */ /* 0x080fe20000010825 */
[----:B------:R-:W-:Y:S01]  /*86d0*/  FMUL.FTZ R46, R81, R46 ;  /* 0x0000002e512e7220 */ /* 0x000fe20000410000 */
[----:B------:R-:W-:Y:S02]  /*86e0*/  F2FP.BF16.F32.PACK_AB R33, R33, R43 ;  /* 0x0000002b2121723e */ /* 0x000fe400000010ff */
[----:B------:R-:W-:Y:S01]  /*86f0*/  PRMT R40, R157, 0x5432, R40 ;  /* 0x000054329d287816 */ /* 0x000fe20000000028 */
[----:B------:R-:W-:Y:S01]  /*8700*/  FFMA.FTZ R46, R47, R80, R46 ;  /* 0x000000502f2e7223 */ /* 0x000fe2000001002e */
[----:B------:R-:W-:Y:S01]  /*8710*/  FMUL.FTZ R47, R39, R42 ;  /* 0x0000002a272f7220 */ /* 0x000fe20000410000 */
[----:B------:R-:W-:-:S03]  /*8720*/  F2FP.BF16.F32.PACK_AB R13, R13, R45 ;  /* 0x0000002d0d0d723e */ /* 0x000fc600000010ff */
[-C--:B------:R-:W-:Y:S01]  /*8730*/  FFMA.FTZ R47, R15, R34.reuse, -R47 ;  /* 0x000000220f2f7223 */ /* 0x080fe2000001082f */
[----:B------:R-:W-:Y:S01]  /*8740*/  FMUL.FTZ R34, R39, R34 ;  /* 0x0000002227227220 */ /* 0x000fe20000410000 */
[----:B------:R-:W-:-:S03]  /*8750*/  IMAD.U32 R39, R36, 0x10000, RZ ;  /* 0x0001000024277824 */ /* 0x000fc600078e00ff */
[----:B------:R-:W-:Y:S01]  /*8760*/  F2FP.BF16.F32.PACK_AB R47, R47, R37 ;  /* 0x000000252f2f723e */ /* 0x000fe200000010ff */
[----:B------:R-:W-:Y:S01]  /*8770*/  FFMA.FTZ R34, R15, R42, R34 ;  /* 0x0000002a0f227223 */ /* 0x000fe20000010022 */
[C---:B------:R-:W-:Y:S01]  /*8780*/  IMAD.U32 R37, R35.reuse, 0x10000, RZ ;  /* 0x0001000023257824 */ /* 0x040fe200078e00ff */
[----:B------:R-:W-:Y:S01]  /*8790*/  LOP3.LUT R35, R35, 0xffff0000, RZ, 0xc0, !PT ;  /* 0xffff000023237812 */ /* 0x000fe200078ec0ff */
[C---:B------:R-:W-:Y:S01]  /*87a0*/  IMAD.U32 R42, R32.reuse, 0x10000, RZ ;  /* 0x00010000202a7824 */ /* 0x040fe200078e00ff */
[----:B------:R-:W-:Y:S01]  /*87b0*/  LOP3.LUT R32, R32, 0xffff0000, RZ, 0xc0, !PT ;  /* 0xffff000020207812 */ /* 0x000fe200078ec0ff */
[C---:B------:R-:W-:Y:S01]  /*87c0*/  FMUL.FTZ R43, R39.reuse, R37 ;  /* 0x00000025272b7220 */ /* 0x040fe20000410000 */
[----:B------:R-:W-:Y:S02]  /*87d0*/  IMAD.U32 R15, R12, 0x10000, RZ ;  /* 0x000100000c0f7824 */ /* 0x000fe400078e00ff */
[----:B------:R-:W-:Y:S01]  /*87e0*/  FMUL.FTZ R39, R39, R42 ;  /* 0x0000002a27277220 */ /* 0x000fe20000410000 */
[----:B------:R-:W-:Y:S01]  /*87f0*/  F2FP.BF16.F32.PACK_AB R34, R34, R46 ;  /* 0x0000002e2222723e */ /* 0x000fe200000010ff */
[----:B------:R-:W-:-:S02]  /*8800*/  FFMA.FTZ R43, R15, R42, -R43 ;  /* 0x0000002a0f2b7223 */ /* 0x000fc4000001082b */
        /* <DEDUP_REMOVED lines=12> */
[----:B------:R-:W-:Y:S01]  /*88d0*/  FMUL.FTZ R37, R42, R35 ;  /* 0x000000232a257220 */ /* 0x000fe20000410000 */
[----:B------:R-:W-:Y:S02]  /*88e0*/  IMAD.U32 R32, R14, 0x10000, RZ ;  /* 0x000100000e207824 */ /* 0x000fe400078e00ff */
[-C--:B------:R-:W-:Y:S01]  /*88f0*/  FMUL.FTZ R42, R42, R36.reuse ;  /* 0x000000242a2a7220 */ /* 0x080fe20000410000 */
[----:B------:R-:W-:Y:S01]  /*8900*/  LOP3.LUT R14, R14, 0xffff0000, RZ, 0xc0, !PT ;  /* 0xffff00000e0e7812 */ /* 0x000fe200078ec0ff */
[----:B------:R-:W-:-:S02]  /*8910*/  FFMA.FTZ R37, R32, R36, -R37 ;  /* 0x0000002420257223 */ /* 0x000fc40000010825 */
[----:B------:R-:W-:Y:S01]  /*8920*/  FFMA.FTZ R42, R32, R35, R42 ;  /* 0x00000023202a7223 */ /* 0x000fe2000001002a */
[----:B------:R-:W-:Y:S02]  /*8930*/  LOP3.LUT R32, R38, 0xffff0000, RZ, 0xc0, !PT ;  /* 0xffff000026207812 */ /* 0x000fe400078ec0ff */
[----:B------:R-:W-:Y:S02]  /*8940*/  F2FP.BF16.F32.PACK_AB R15, R15, R39 ;  /* 0x000000270f0f723e */ /* 0x000fe400000010ff */
[----:B------:R-:W-:Y:S01]  /*8950*/  F2FP.BF16.F32.PACK_AB R12, R12, R43 ;  /* 0x0000002b0c0c723e */ /* 0x000fe200000010ff */
[C---:B------:R-:W-:Y:S01]  /*8960*/  FMUL.FTZ R35, R32.reuse, R40 ;  /* 0x0000002820237220 */ /* 0x040fe20000410000 */
[-C--:B------:R-:W-:Y:S01]  /*8970*/  FMUL.FTZ R32, R32, R41.reuse ;  /* 0x0000002920207220 */ /* 0x080fe20000410000 */
[----:B------:R-:W-:Y:S01]  /*8980*/  IMAD.MOV.U32 R36, RZ, RZ, R15 ;  /* 0x000000ffff247224 */ /* 0x000fe200078e000f */
[----:B------:R-:W-:Y:S01]  /*8990*/  MOV R39, R34 ;  /* 0x0000002200277202 */ /* 0x000fe20000000f00 */
[C---:B------:R-:W-:Y:S01]  /*89a0*/  FFMA.FTZ R35, R14.reuse, R41, -R35 ;  /* 0x000000290e237223 */ /* 0x040fe20000010823 */
[----:B------:R-:W-:Y:S01]  /*89b0*/  FFMA.FTZ R32, R14, R40, R32 ;  /* 0x000000280e207223 */ /* 0x000fe20000010020 */
[----:B------:R-:W-:-:S03]  /*89c0*/  IMAD.MOV.U32 R15, RZ, RZ, R47 ;  /* 0x000000ffff0f7224 */ /* 0x000fc600078e002f */
[----:B------:R-:W-:Y:S01]  /*89d0*/  F2FP.BF16.F32.PACK_AB R35, R35, R37 ;  /* 0x000000252323723e */ /* 0x000fe200000010ff */
[----:B------:R-:W-:Y:S01]  /*89e0*/  IMAD.MOV.U32 R37, RZ, RZ, R33 ;  /* 0x000000ffff257224 */ /* 0x000fe200078e0021 */
[----:B------:R-:W-:-:S03]  /*89f0*/  F2FP.BF16.F32.PACK_AB R32, R32, R42 ;  /* 0x0000002a2020723e */ /* 0x000fc600000010ff */
[----:B------:R-:W-:Y:S02]  /*8a00*/  IMAD.MOV.U32 R14, RZ, RZ, R35 ;  /* 0x000000ffff0e7224 */ /* 0x000fe400078e0023 */
[----:B------:R-:W-:-:S07]  /*8a10*/  IMAD.MOV.U32 R38, RZ, RZ, R32 ;  /* 0x000000ffff267224 */ /* 0x000fce00078e0020 */
.L_x_524:
[----:B------:R-:W-:Y:S05]  /*8a20*/  BSYNC B2 ;  /* 0x0000000000027941 */ /* 0x000fea0003800000 */
.L_x_523:
[----:B------:R-:W-:Y:S01]  /*8a30*/  LEA R32, P3, R20, R11, 0x1 ;  /* 0x0000000b14207211 */ /* 0x000fe200078608ff */
[----:B------:R-:W-:-:S03]  /*8a40*/  ULDC.64 UR4, c[0x0][0x208] ;  /* 0x0000820000047ab9 */ /* 0x000fc60000000a00 */
[----:B--2---:R-:W-:Y:S02]  /*8a50*/  LEA.HI.X R33, R20, R119, R28, 0x1, P3 ;  /* 0x0000007714217211 */ /* 0x004fe400018f0c1c */
[----:B------:R-:W-:-:S03]  /*8a60*/  ISETP.GE.AND P3, PT, R44, R128, PT ;  /* 0x000000802c00720c */ /* 0x000fc60003f66270 */
[----:B----4-:R4:W-:Y:S10]  /*8a70*/  ST.E.128 desc[UR4][R32.64], R12 ;  /* 0x0000000c20007985 */ /* 0x0109f4000c101d04 */
[----:B------:R-:W-:-:S05]  /*8a80*/  @!P3 IMAD.WIDE R118, R44, 0x2, R118 ;  /* 0x000000022c76b825 */ /* 0x000fca00078e0276 */
[----:B---3--:R4:W-:Y:S02]  /*8a90*/  @!P3 ST.E.128 desc[UR4][R118.64], R36 ;  /* 0x000000247600b985 */ /* 0x0089e4000c101d04 */
.L_x_518:
[----:B------:R-:W-:Y:S05]  /*8aa0*/  BSYNC B1 ;  /* 0x0000000000017941 */ /* 0x000fea0003800000 */
.L_x_517:
[----:B------:R-:W-:-:S03]  /*8ab0*/  UMOV UR4, 0xffffffff ;  /* 0xffffffff00047882 */ /* 0x000fc60000000000 */
[----:B------:R-:W-:Y:S05]  /*8ac0*/  BRA.DIV UR4, `(.L_x_525) ;  /* 0x0000022604187947 */ /* 0x000fea000b800000 */
[----:B----4-:R4:W0:Y:S04]  /*8ad0*/  SHFL.IDX PT, R37, R116, 0x1, 0x181f ;  /* 0x00381f0074257f89 */ /* 0x01082800000e0000 */
[----:B---3--:R4:W3:Y:S02]  /*8ae0*/  SHFL.IDX PT, R11, R117, 0x1, 0x181f ;  /* 0x00381f00750b7f89 */ /* 0x0088e400000e0000 */
.L_x_831:
        /* <DEDUP_REMOVED lines=8> */
[----:B------:R-:W-:Y:S01]  /*8b70*/  VIADD R14, R224, 0x20 ;  /* 0x00000020e00e7836 */ /* 0x000fe20000000000 */
[----:B------:R-:W-:Y:S01]  /*8b80*/  ISETP.GE.AND P3, PT, R16, R110, PT ;  /* 0x0000006e1000720c */ /* 0x000fe20003f66270 */
[----:B------:R-:W-:Y:S01]  /*8b90*/  VIADD R32, R224, 0x20 ;  /* 0x00000020e0207836 */ /* 0x000fe20000000000 */
[----:B------:R-:W-:Y:S01]  /*8ba0*/  SHF.R.S32.HI R13, RZ, 0x1f, R12 ;  /* 0x0000001fff0d7819 */ /* 0x000fe2000001140c */
[----:B------:R-:W-:Y:S01]  /*8bb0*/  IMAD.SHL.U32 R14, R14, 0x40, RZ ;  /* 0x000000400e0e7824 */ /* 0x000fe200078e00ff */
[----:B------:R-:W-:Y:S01]  /*8bc0*/  BSSY B3, `(.L_x_530) ;  /* 0x0000072000037945 */ /* 0x000fe20003800000 */
[----:B------:R-:W-:Y:S01]  /*8bd0*/  IMAD.SHL.U32 R32, R32, 0x40, RZ ;  /* 0x0000004020207824 */ /* 0x000fe200078e00ff */
[----:B------:R-:W-:Y:S02]  /*8be0*/  LEA.HI R13, R13, R12, RZ, 0x4 ;  /* 0x0000000c0d0d7211 */ /* 0x000fe400078f20ff */
[----:B------:R-:W-:-:S02]  /*8bf0*/  LOP3.LUT R14, R14, 0x1c0, RZ, 0xc0, !PT ;  /* 0x000001c00e0e7812 */ /* 0x000fc400078ec0ff */
[----:B------:R-:W-:Y:S02]  /*8c00*/  LEA.HI.SX32 R40, R13, R8, 0x1c ;  /* 0x000000080d287211 */ /* 0x000fe400078fe2ff */
[----:B------:R-:W-:Y:S02]  /*8c10*/  LOP3.LUT R32, R32, 0x1c0, RZ, 0xc0, !PT ;  /* 0x000001c020207812 */ /* 0x000fe400078ec0ff */
[----:B------:R-:W-:Y:S02]  /*8c20*/  SHF.R.S32.HI R13, RZ, 0x1f, R40 ;  /* 0x0000001fff0d7819 */ /* 0x000fe40000011428 */
[----:B------:R-:W-:Y:S02]  /*8c30*/  SHF.R.U32.HI R14, RZ, 0x3, R14 ;  /* 0x00000003ff0e7819 */ /* 0x000fe4000001160e */
        /* <DEDUP_REMOVED lines=12> */
[----:B------:R-:W0:Y:S01]  /*8d00*/  LDS.128 R12, [R12+0x24400] ;  /* 0x024400000c0c7984 */ /* 0x000e220000000c00 */
[----:B------:R-:W-:Y:S05]  /*8d10*/  @P3 BRA `(.L_x_531) ;  /* 0x0000000400703947 */ /* 0x000fea0003800000 */
[--C-:B------:R-:W-:Y:S01]  /*8d20*/  SHF.R.U64 R41, R60, 0x10, R61.reuse ;  /* 0x000000103c297819 */ /* 0x100fe2000000123d */
[----:B---3--:R-:W-:Y:S01]  /*8d30*/  IMAD.U32 R47, R33, 0x10000, RZ ;  /* 0x00010000212f7824 */ /* 0x008fe200078e00ff */
[----:B------:R-:W-:Y:S01]  /*8d40*/  SHF.R.U32.HI R60, RZ, 0x10, R61 ;  /* 0x00000010ff3c7819 */ /* 0x000fe2000001163d */
[----:B0-----:R-:W-:Y:S01]  /*8d50*/  IMAD.U32 R45, R13, 0x10000, RZ ;  /* 0x000100000d2d7824 */ /* 0x001fe200078e00ff */
[--C-:B------:R-:W-:Y:S02]  /*8d60*/  SHF.R.U64 R38, R52, 0x10, R53.reuse ;  /* 0x0000001034267819 */ /* 0x100fe40000001235 */
[----:B------:R-:W-:Y:S02]  /*8d70*/  SHF.R.U32.HI R52, RZ, 0x10, R53 ;  /* 0x00000010ff347819 */ /* 0x000fe40000011635 */
[----:B------:R-:W-:Y:S02]  /*8d80*/  PRMT R60, R155, 0x5432, R60 ;  /* 0x000054329b3c7816 */ /* 0x000fe4000000003c */
[----:B------:R-:W-:-:S02]  /*8d90*/  PRMT R52, R153, 0x5432, R52 ;  /* 0x0000543299347816 */ /* 0x000fc40000000034 */
[--C-:B------:R-:W-:Y:S01]  /*8da0*/  SHF.R.U64 R42, R62, 0x10, R63.reuse ;  /* 0x000000103e2a7819 */ /* 0x100fe2000000123f */
[C---:B------:R-:W-:Y:S01]  /*8db0*/  IMAD.U32 R46, R60.reuse, 0x10000, RZ ;  /* 0x000100003c2e7824 */ /* 0x040fe200078e00ff */
[----:B------:R-:W-:Y:S01]  /*8dc0*/  LOP3.LUT R60, R60, 0xffff0000, RZ, 0xc0, !PT ;  /* 0xffff00003c3c7812 */ /* 0x000fe200078ec0ff */
[----:B------:R-:W-:Y:S01]  /*8dd0*/  IMAD.U32 R43, R52, 0x10000, RZ ;  /* 0x00010000342b7824 */ /* 0x000fe200078e00ff */
[----:B------:R-:W-:Y:S01]  /*8de0*/  LOP3.LUT R33, R33, 0xffff0000, RZ, 0xc0, !PT ;  /* 0xffff000021217812 */ /* 0x000fe200078ec0ff */
[----:B------:R-:W-:Y:S01]  /*8df0*/  FMUL.FTZ R44, R47, R46 ;  /* 0x0000002e2f2c7220 */ /* 0x000fe20000410000 */
[----:B------:R-:W-:Y:S02]  /*8e00*/  SHF.R.U32.HI R62, RZ, 0x10, R63 ;  /* 0x00000010ff3e7819 */ /* 0x000fe4000001163f */
[----:B------:R-:W-:Y:S01]  /*8e10*/  SHF.R.U64 R39, R54, 0x10, R55 ;  /* 0x0000001036277819 */ /* 0x000fe20000001237 */
[-C--:B------:R-:W-:Y:S01]  /*8e20*/  FFMA.FTZ R44, R45, R43.reuse, -R44 ;  /* 0x0000002b2d2c7223 */ /* 0x080fe2000001082c */
[----:B------:R-:W-:Y:S01]  /*8e30*/  FMUL.FTZ R43, R47, R43 ;  /* 0x0000002b2f2b7220 */ /* 0x000fe20000410000 */
[----:B------:R-:W-:-:S02]  /*8e40*/  LOP3.LUT R52, R52, 0xffff0000, RZ, 0xc0, !PT ;  /* 0xffff000034347812 */ /* 0x000fc400078ec0ff */
[----:B------:R-:W-:Y:S01]  /*8e50*/  SHF.R.U32.HI R54, RZ, 0x10, R55 ;  /* 0x00000010ff367819 */ /* 0x000fe20000011637 */
[----:B------:R-:W-:Y:S01]  /*8e60*/  FFMA.FTZ R43, R45, R46, R43 ;  /* 0x0000002e2d2b7223 */ /* 0x000fe2000001002b */
[----:B------:R-:W-:Y:S01]  /*8e70*/  LOP3.LUT R45, R13, 0xffff0000, RZ, 0xc0, !PT ;  /* 0xffff00000d2d7812 */ /* 0x000fe200078ec0ff */
[C---:B------:R-:W-:Y:S01]  /*8e80*/  FMUL.FTZ R13, R33.reuse, R60 ;  /* 0x0000003c210d7220 */ /* 0x040fe20000410000 */
[----:B------:R-:W-:Y:S01]  /*8e90*/  PRMT R62, R154, 0x5432, R62 ;  /* 0x000054329a3e7816 */ /* 0x000fe2000000003e */
[-C--:B------:R-:W-:Y:S01]  /*8ea0*/  FMUL.FTZ R33, R33, R52.reuse ;  /* 0x0000003421217220 */ /* 0x080fe20000410000 */
[----:B------:R-:W-:Y:S01]  /*8eb0*/  PRMT R54, R152, 0x5432, R54 ;  /* 0x0000543298367816 */ /* 0x000fe20000000036 */
[----:B------:R-:W-:Y:S01]  /*8ec0*/  FFMA.FTZ R13, R45, R52, -R13 ;  /* 0x000000342d0d7223 */ /* 0x000fe2000001080d */
[----:B------:R-:W-:Y:S02]  /*8ed0*/  IMAD.U32 R52, R35, 0x10000, RZ ;  /* 0x0001000023347824 */ /* 0x000fe400078e00ff */
[----:B------:R-:W-:Y:S01]  /*8ee0*/  FFMA.FTZ R33, R45, R60, R33 ;  /* 0x0000003c2d217223 */ /* 0x000fe20000010021 */
[C---:B------:R-:W-:Y:S01]  /*8ef0*/  IMAD.U32 R47, R62.reuse, 0x10000, RZ ;  /* 0x000100003e2f7824 */ /* 0x040fe200078e00ff */
[----:B------:R-:W-:Y:S01]  /*8f00*/  LOP3.LUT R62, R62, 0xffff0000, RZ, 0xc0, !PT ;  /* 0xffff00003e3e7812 */ /* 0x000fe200078ec0ff */
[----:B------:R-:W-:Y:S01]  /*8f10*/  IMAD.U32 R46, R15, 0x10000, RZ ;  /* 0x000100000f2e7824 */ /* 0x000fe200078e00ff */
[----:B------:R-:W-:Y:S01]  /*8f20*/  LOP3.LUT R35, R35, 0xffff0000, RZ, 0xc0, !PT ;  /* 0xffff000023237812 */ /* 0x000fe200078ec0ff */
[----:B------:R-:W-:-:S02]  /*8f30*/  IMAD.U32 R45, R54, 0x10000, RZ ;  /* 0x00010000362d7824 */ /* 0x000fc400078e00ff */
[----:B------:R-:W-:Y:S01]  /*8f40*/  FMUL.FTZ R53, R52, R47 ;  /* 0x0000002f34357220 */ /* 0x000fe20000410000 */
[----:B------:R-:W-:Y:S02]  /*8f50*/  LOP3.LUT R54, R54, 0xffff0000, RZ, 0xc0, !PT ;  /* 0xffff000036367812 */ /* 0x000fe400078ec0ff */
[----:B------:R-:W-:Y:S01]  /*8f60*/  LOP3.LUT R15, R15, 0xffff0000, RZ, 0xc0, !PT ;  /* 0xffff00000f0f7812 */ /* 0x000fe200078ec0ff */
[-C--:B------:R-:W-:Y:S01]  /*8f70*/  FFMA.FTZ R53, R46, R45.reuse, -R53 ;  /* 0x0000002d2e357223 */ /* 0x080fe20000010835 */
[----:B------:R-:W-:Y:S01]  /*8f80*/  FMUL.FTZ R45, R52, R45 ;  /* 0x0000002d342d7220 */ /* 0x000fe20000410000 */
[----:B------:R-:W-:Y:S02]  /*8f90*/  PRMT R41, R155, 0x5410, R41 ;  /* 0x000054109b297816 */ /* 0x000fe40000000029 */
[----:B------:R-:W-:Y:S01]  /*8fa0*/  PRMT R38, R153, 0x5410, R38 ;  /* 0x0000541099267816 */ /* 0x000fe20000000026 */
[----:B------:R-:W-:Y:S01]  /*8fb0*/  FFMA.FTZ R46, R46, R47, R45 ;  /* 0x0000002f2e2e7223 */ /* 0x000fe2000001002d */
[C---:B------:R-:W-:Y:S01]  /*8fc0*/  FMUL.FTZ R45, R35.reuse, R62 ;  /* 0x0000003e232d7220 */ /* 0x040fe20000410000 */
[----:B------:R-:W-:Y:S01]  /*8fd0*/  FMUL.FTZ R35, R35, R54 ;  /* 0x0000003623237220 */ /* 0x000fe20000410000 */
[----:B------:R-:W-:Y:S01]  /*8fe0*/  F2FP.BF16.F32.PACK_AB R13, R13, R44 ;  /* 0x0000002c0d0d723e */ /* 0x000fe200000010ff */
[----:B------:R-:W-:Y:S01]  /*8ff0*/  IMAD.U32 R44, R32, 0x10000, RZ ;  /* 0x00010000202c7824 */ /* 0x000fe200078e00ff */
[----:B------:R-:W-:Y:S01]  /*9000*/  F2FP.BF16.F32.PACK_AB R33, R33, R43 ;  /* 0x0000002b2121723e */ /* 0x000fe200000010ff */
[----:B------:R-:W-:Y:S01]  /*9010*/  FFMA.FTZ R35, R15, R62, R35 ;  /* 0x0000003e0f237223 */ /* 0x000fe20000010023 */
[----:B------:R-:W-:-:S02]  /*9020*/  IMAD.U32 R43, R41, 0x10000, RZ ;  /* 0x00010000292b7824 */ /* 0x000fc400078e00ff */
[----:B------:R-:W-:Y:S01]  /*9030*/  FFMA.FTZ R45, R15, R54, -R45 ;  /* 0x000000360f2d7223 */ /* 0x000fe2000001082d */
[----:B------:R-:W-:Y:S01]  /*9040*/  IMAD.U32 R15, R12, 0x10000, RZ ;  /* 0x000100000c0f7824 */ /* 0x000fe200078e00ff */
[----:B------:R-:W-:Y:S01]  /*9050*/  LOP3.LUT R41, R41, 0xffff0000, RZ, 0xc0, !PT ;  /* 0xffff000029297812 */ /* 0x000fe200078ec0ff */
[----:B------:R-:W-:Y:S01]  /*9060*/  FMUL.FTZ R47, R44, R43 ;  /* 0x0000002b2c2f7220 */ /* 0x000fe20000410000 */
[----:B------:R-:W-:Y:S01]  /*9070*/  F2FP.BF16.F32.PACK_AB R35, R35, R46 ;  /* 0x0000002e2323723e */ /* 0x000fe200000010ff */
[C---:B------:R-:W-:Y:S01]  /*9080*/  IMAD.U32 R46, R38.reuse, 0x10000, RZ ;  /* 0x00010000262e7824 */ /* 0x040fe200078e00ff */
[----:B------:R-:W-:Y:S02]  /*9090*/  LOP3.LUT R38, R38, 0xffff0000, RZ, 0xc0, !PT ;  /* 0xffff000026267812 */ /* 0x000fe400078ec0ff */
[----:B------:R-:W-:Y:S01]  /*90a0*/  PRMT R42, R154, 0x5410, R42 ;  /* 0x000054109a2a7816 */ /* 0x000fe2000000002a */
[-C--:B------:R-:W-:Y:S01]  /*90b0*/  FMUL.FTZ R44, R44, R46.reuse ;  /* 0x0000002e2c2c7220 */ /* 0x080fe20000410000 */
[----:B------:R-:W-:Y:S01]  /*90c0*/  FFMA.FTZ R47, R15, R46, -R47 ;  /* 0x0000002e0f2f7223 */ /* 0x000fe2000001082f */
[----:B------:R-:W-:Y:S01]  /*90d0*/  PRMT R39, R152, 0x5410, R39 ;  /* 0x0000541098277816 */ /* 0x000fe20000000027 */
[----:B------:R-:W-:-:S02]  /*90e0*/  IMAD.U32 R46, R34, 0x10000, RZ ;  /* 0x00010000222e7824 */ /* 0x000fc400078e00ff */
[----:B------:R-:W-:Y:S01]  /*90f0*/  FFMA.FTZ R44, R15, R43, R44 ;  /* 0x0000002b0f2c7223 */ /* 0x000fe2000001002c */
[----:B------:R-:W-:Y:S02]  /*9100*/  LOP3.LUT R15, R32, 0xffff0000, RZ, 0xc0, !PT ;  /* 0xffff0000200f7812 */ /* 0x000fe400078ec0ff */
[----:B------:R-:W-:Y:S02]  /*9110*/  LOP3.LUT R32, R12, 0xffff0000, RZ, 0xc0, !PT ;  /* 0xffff00000c207812 */ /* 0x000fe400078ec0ff */
[----:B------:R-:W-:Y:S01]  /*9120*/  F2FP.BF16.F32.PACK_AB R45, R45, R53 ;  /* 0x000000352d2d723e */ /* 0x000fe200000010ff */
        /* <DEDUP_REMOVED lines=18> */
[----:B------:R-:W-:-:S03]  /*9250*/  FMUL.FTZ R32, R32, R39 ;  /* 0x0000002720207220 */ /* 0x000fc60000410000 */
[C---:B------:R-:W-:Y:S01]  /*9260*/  FFMA.FTZ R34, R14.reuse, R39, -R34 ;  /* 0x000000270e227223 */ /* 0x040fe20000010822 */
[----:B------:R-:W-:-:S04]  /*9270*/  FFMA.FTZ R32, R14, R42, R32 ;  /* 0x0000002a0e207223 */ /* 0x000fc80000010020 */
[----:B------:R-:W-:Y:S02]  /*9280*/  F2FP.BF16.F32.PACK_AB R34, R34, R43 ;  /* 0x0000002b2222723e */ /* 0x000fe400000010ff */
[----:B------:R-:W-:Y:S01]  /*9290*/  F2FP.BF16.F32.PACK_AB R46, R32, R46 ;  /* 0x0000002e202e723e */ /* 0x000fe200000010ff */
[----:B------:R-:W-:Y:S02]  /*92a0*/  IMAD.MOV.U32 R32, RZ, RZ, R15 ;  /* 0x000000ffff207224 */ /* 0x000fe400078e000f */
[----:B------:R-:W-:Y:S02]  /*92b0*/  IMAD.MOV.U32 R14, RZ, RZ, R34 ;  /* 0x000000ffff0e7224 */ /* 0x000fe400078e0022 */
[----:B------:R-:W-:Y:S02]  /*92c0*/  IMAD.MOV.U32 R15, RZ, RZ, R45 ;  /* 0x000000ffff0f7224 */ /* 0x000fe400078e002d */
[----:B------:R-:W-:-:S07]  /*92d0*/  IMAD.MOV.U32 R34, RZ, RZ, R46 ;  /* 0x000000ffff227224 */ /* 0x000fce00078e002e */
.L_x_531:
[----:B------:R-:W-:Y:S05]  /*92e0*/  BSYNC B3 ;  /* 0x0000000000037941 */ /* 0x000fea0003800000 */
.L_x_530:
[----:B------:R-:W-:Y:S01]  /*92f0*/  LEA R38, P3, R9, R11, 0x1 ;  /* 0x0000000b09267211 */ /* 0x000fe200078608ff */
[----:B------:R-:W-:-:S03]  /*9300*/  ULDC.64 UR4, c[0x0][0x208] ;  /* 0x0000820000047ab9 */ /* 0x000fc60000000a00 */
[----:B0-----:R-:W-:Y:S02]  /*9310*/  LEA.HI.X R39, R9, R37, R27, 0x1, P3 ;  /* 0x0000002509277211 */ /* 0x001fe400018f0c1b */
[----:B------:R-:W-:-:S03]  /*9320*/  ISETP.GE.AND P3, PT, R40, R128, PT ;  /* 0x000000802800720c */ /* 0x000fc60003f66270 */
[----:B------:R0:W-:Y:S10]  /*9330*/  ST.E.128 desc[UR4][R38.64], R12 ;  /* 0x0000000c26007985 */ /* 0x0001f4000c101d04 */
[----:B0-----:R-:W-:-:S05]  /*9340*/  @!P3 IMAD.WIDE R12, R40, 0x2, R36 ;  /* 0x00000002280cb825 */ /* 0x001fca00078e0224 */
[----:B---3--:R3:W-:Y:S02]  /*9350*/  @!P3 ST.E.128 desc[UR4][R12.64], R32 ;  /* 0x000000200c00b985 */ /* 0x0087e4000c101d04 */
.L_x_529:
[----:B------:R-:W-:Y:S05]  /*9360*/  BSYNC B2 ;  /* 0x0000000000027941 */ /* 0x000fea0003800000 */
.L_x_528:
[----:B------:R-:W-:-:S13]  /*9370*/  ISETP.NE.AND P3, PT, R21, RZ, PT ;  /* 0x000000ff1500720c */ /* 0x000fda0003f65270 */
[----:B------:R-:W-:Y:S05]  /*9380*/  @!P3 BRA `(.L_x_527) ;  /* 0x000000080004b947 */ /* 0x000fea0003800000 */
[----:B------:R-:W5:Y:S01]  /*9390*/  LDL R15, [R1+0x58] ;  /* 0x00005800010f7983 */ /* 0x000f620000100800 */
[----:B---3--:R-:W-:Y:S01]  /*93a0*/  SEL R12, R111, R132, !P1 ;  /* 0x000000846f0c7207 */ /* 0x008fe20004800000 */
        /* <DEDUP_REMOVED lines=18> */
[----:B-----5:R-:W-:-:S04]  /*94d0*/  IMAD R13, R13, 0x1400, R15 ;  /* 0x000014000d0d7824 */ /* 0x020fc800078e020f */
        /* <DEDUP_REMOVED lines=17> */
[----:B------:R-:W-:Y:S01]  /*95f0*/  IMAD.U32 R46, R56, 0x10000, RZ ;  /* 0x00010000382e7824 */ /* 0x000fe200078e00ff */
[----:B------:R-:W-:Y:S02]  /*9600*/  SHF.L.U32 R43, R48, 0x10, RZ ;  /* 0x00000010302b7819 */ /* 0x000fe400000006ff */
[----:B------:R-:W-:Y:S01]  /*9610*/  LOP3.LUT R56, R56, 0xffff0000, RZ, 0xc0, !PT ;  /* 0xffff000038387812 */ /* 0x000fe200078ec0ff */
[----:B------:R-:W-:Y:S01]  /*9620*/  FMUL.FTZ R44, R47, R46 ;  /* 0x0000002e2f2c7220 */ /* 0x000fe20000410000 */
[----:B------:R-:W-:Y:S02]  /*9630*/  LOP3.LUT R33, R33, 0xffff0000, RZ, 0xc0, !PT ;  /* 0xffff000021217812 */ /* 0x000fe400078ec0ff */
[----:B------:R-:W-:Y:S01]  /*9640*/  SHF.R.U32.HI R58, RZ, 0x10, R59 ;  /* 0x00000010ff3a7819 */ /* 0x000fe2000001163b */
[-C--:B------:R-:W-:Y:S01]  /*9650*/  FFMA.FTZ R44, R45, R43.reuse, -R44 ;  /* 0x0000002b2d2c7223 */ /* 0x080fe2000001082c */
[----:B------:R-:W-:Y:S01]  /*9660*/  FMUL.FTZ R43, R47, R43 ;  /* 0x0000002b2f2b7220 */ /* 0x000fe20000410000 */
[----:B------:R-:W-:-:S02]  /*9670*/  SHF.R.U64 R39, R50, 0x10, R51 ;  /* 0x0000001032277819 */ /* 0x000fc40000001233 */
[----:B------:R-:W-:Y:S01]  /*9680*/  LOP3.LUT R48, R48, 0xffff0000, RZ, 0xc0, !PT ;  /* 0xffff000030307812 */ /* 0x000fe200078ec0ff */
[----:B------:R-:W-:Y:S01]  /*9690*/  FFMA.FTZ R43, R45, R46, R43 ;  /* 0x0000002e2d2b7223 */ /* 0x000fe2000001002b */
[----:B------:R-:W-:Y:S01]  /*96a0*/  LOP3.LUT R45, R13, 0xffff0000, RZ, 0xc0, !PT ;  /* 0xffff00000d2d7812 */ /* 0x000fe200078ec0ff */
[C---:B------:R-:W-:Y:S01]  /*96b0*/  FMUL.FTZ R13, R33.reuse, R56 ;  /* 0x00000038210d7220 */ /* 0x040fe20000410000 */
[----:B------:R-:W-:Y:S01]  /*96c0*/  SHF.R.U32.HI R50, RZ, 0x10, R51 ;  /* 0x00000010ff327819 */ /* 0x000fe20000011633 */
[-C--:B------:R-:W-:Y:S01]  /*96d0*/  FMUL.FTZ R33, R33, R48.reuse ;  /* 0x0000003021217220 */ /* 0x080fe20000410000 */
[----:B------:R-:W-:Y:S01]  /*96e0*/  PRMT R58, R150, 0x5432, R58 ;  /* 0x00005432963a7816 */ /* 0x000fe2000000003a */
[----:B------:R-:W-:Y:S01]  /*96f0*/  FFMA.FTZ R13, R45, R48, -R13 ;  /* 0x000000302d0d7223 */ /* 0x000fe2000001080d */
[----:B------:R-:W-:Y:S01]  /*9700*/  PRMT R50, R149, 0x5410, R50 ;  /* 0x0000541095327816 */ /* 0x000fe20000000032 */
        /* <DEDUP_REMOVED lines=65> */
.L_x_533:
[----:B------:R-:W-:Y:S05]  /*9b20*/  BSYNC B2 ;  /* 0x0000000000027941 */ /* 0x000fea0003800000 */
.L_x_532:
[----:B------:R-:W-:Y:S01]  /*9b30*/  LEA R38, P3, R20, R11, 0x1 ;  /* 0x0000000b14267211 */ /* 0x000fe200078608ff */
[----:B------:R-:W-:-:S03]  /*9b40*/  ULDC.64 UR4, c[0x0][0x208] ;  /* 0x0000820000047ab9 */ /* 0x000fc60000000a00 */
[----:B0-----:R-:W-:Y:S02]  /*9b50*/  LEA.HI.X R39, R20, R37, R28, 0x1, P3 ;  /* 0x0000002514277211 */ /* 0x001fe400018f0c1c */
[----:B------:R-:W-:-:S03]  /*9b60*/  ISETP.GE.AND P3, PT, R40, R128, PT ;  /* 0x000000802800720c */ /* 0x000fc60003f66270 */
[----:B------:R0:W-:Y:S10]  /*9b70*/  ST.E.128 desc[UR4][R38.64], R12 ;  /* 0x0000000c26007985 */ /* 0x0001f4000c101d04 */
[----:B------:R-:W-:-:S05]  /*9b80*/  @!P3 IMAD.WIDE R36, R40, 0x2, R36 ;  /* 0x000000022824b825 */ /* 0x000fca00078e0224 */
[----:B---3--:R0:W-:Y:S02]  /*9b90*/  @!P3 ST.E.128 desc[UR4][R36.64], R32 ;  /* 0x000000202400b985 */ /* 0x0081e4000c101d04 */
.L_x_527:
[----:B------:R-:W-:Y:S05]  /*9ba0*/  BSYNC B1 ;  /* 0x0000000000017941 */ /* 0x000fea0003800000 */
.L_x_526:
[----:B------:R-:W-:-:S03]  /*9bb0*/  UMOV UR4, 0xffffffff ;  /* 0xffffffff00047882 */ /* 0x000fc60000000000 */
[----:B------:R-:W-:Y:S05]  /*9bc0*/  BRA.DIV UR4, `(.L_x_534) ;  /* 0x0000021604247947 */ /* 0x000fea000b800000 */
[----:B-1--4-:R-:W1:Y:S04]  /*9bd0*/  SHFL.IDX PT, R116, R116, 0x2, 0x181f ;  /* 0x00581f0074747f89 */ /* 0x012e6800000e0000 */
[----:B------:R-:W4:Y:S02]  /*9be0*/  SHFL.IDX PT, R117, R117, 0x2, 0x181f ;  /* 0x00581f0075757f89 */ /* 0x000f2400000e0000 */
.L_x_835:
[----:B------:R-:W-:Y:S05]  /*9bf0*/  @P5 BRA `(.L_x_492) ;  /* 0x0000001800205947 */ /* 0x000fea0003800000 */
[----:B------:R-:W-:Y:S01]  /*9c00*/  ISETP.NE.AND P3, PT, R3, RZ, PT ;  /* 0x000000ff0300720c */ /* 0x000fe20003f65270 */
[----:B------:R-:W-:Y:S01]  /*9c10*/  BSSY B1, `(.L_x_535) ;  /* 0x0000086000017945 */ /* 0x000fe20003800000 */
[----:B0---4-:R-:W-:Y:S02]  /*9c20*/  IMAD.MOV.U32 R36, RZ, RZ, R117 ;  /* 0x000000ffff247224 */ /* 0x011fe400078e0075 */
[----:B-1----:R-:W-:-:S09]  /*9c30*/  IMAD.MOV.U32 R37, RZ, RZ, R116 ;  /* 0x000000ffff257224 */ /* 0x002fd200078e0074 */
[----:B------:R-:W-:Y:S05]  /*9c40*/  @!P3 BRA `(.L_x_536) ;  /* 0x000000080008b947 */ /* 0x000fea0003800000 */
[----:B------:R-:W4:Y:S01]  /*9c50*/  LDL R14, [R1+0x54] ;  /* 0x00005400010e7983 */ /* 0x000f220000100800 */
        /* <DEDUP_REMOVED lines=17> */
[----:B------:R-:W-:Y:S02]  /*9d70*/  LOP3.LUT R11, R15, 0x38, R40, 0xf8, !PT ;  /* 0x000000380f0b7812 */ /* 0x000fe400078ef828 */
[----:B------:R-:W-:Y:S02]  /*9d80*/  ISETP.GE.AND P3, PT, R40, R128, PT ;  /* 0x000000802800720c */ /* 0x000fe40003f66270 */
[----:B------:R-:W-:Y:S01]  /*9d90*/  LOP3.LUT R11, R11, R13, RZ, 0x3c, !PT ;  /* 0x0000000d0b0b7212 */ /* 0x000fe200078e3cff */
[----:B----4-:R-:W-:-:S04]  /*9da0*/  IMAD R12, R12, 0x1400, R14 ;  /* 0x000014000c0c7824 */ /* 0x010fc800078e020e */
[----:B------:R-:W-:Y:S02]  /*9db0*/  IMAD.IADD R11, R12, 0x1, R11 ;  /* 0x000000010c0b7824 */ /* 0x000fe400078e020b */
[C---:B------:R-:W-:Y:S02]  /*9dc0*/  IMAD R12, R213.reuse, 0x5000, R122 ;  /* 0x00005000d50c7824 */ /* 0x040fe400078e027a */
[----:B------:R-:W-:Y:S02]  /*9dd0*/  IMAD R32, R213, 0x5000, R11 ;  /* 0x00005000d5207824 */ /* 0x000fe400078e020b */
[--C-:B------:R-:W-:Y:S02]  /*9de0*/  IMAD R12, R12, 0x2, R23.reuse ;  /* 0x000000020c0c7824 */ /* 0x100fe400078e0217 */
[----:B------:R-:W-:-:S04]  /*9df0*/  IMAD R32, R32, 0x2, R23 ;  /* 0x0000000220207824 */ /* 0x000fc800078e0217 */
[----:B------:R-:W0:Y:S04]  /*9e00*/  LDS.128 R12, [R12+0x24400] ;  /* 0x024400000c0c7984 */ /* 0x000e280000000c00 */
[----:B------:R-:W1:Y:S01]  /*9e10*/  LDS.128 R32, [R32+0x24400] ;  /* 0x0244000020207984 */ /* 0x000e620000000c00 */
[----:B------:R-:W-:Y:S05]  /*9e20*/  @P4 BRA `(.L_x_538) ;  /* 0x0000000400744947 */ /* 0x000fea0003800000 */
[----:B------:R-:W-:Y:S01]  /*9e30*/  SHF.R.U32.HI R41, RZ, 0x10, R77 ;  /* 0x00000010ff297819 */ /* 0x000fe2000001164d */
[----:B-1----:R-:W-:Y:S01]  /*9e40*/  IMAD.U32 R43, R33, 0x10000, RZ ;  /* 0x00010000212b7824 */ /* 0x002fe200078e00ff */
[----:B------:R-:W-:Y:S01]  /*9e50*/  SHF.R.U32.HI R42, RZ, 0x10, R69 ;  /* 0x00000010ff2a7819 */ /* 0x000fe20000011645 */
[----:B0-----:R-:W-:Y:S01]  /*9e60*/  IMAD.U32 R38, R13, 0x10000, RZ ;  /* 0x000100000d267824 */ /* 0x001fe200078e00ff */
[----:B------:R-:W-:Y:S01]  /*9e70*/  PRMT R41, R147, 0x5432, R41 ;  /* 0x0000543293297816 */ /* 0x000fe20000000029 */
[----:B------:R-:W-:Y:S01]  /*9e80*/  IMAD.U32 R46, R35, 0x10000, RZ ;  /* 0x00010000232e7824 */ /* 0x000fe200078e00ff */
[----:B------:R-:W-:Y:S01]  /*9e90*/  PRMT R42, R145, 0x5432, R42 ;  /* 0x00005432912a7816 */ /* 0x000fe2000000002a */
[----:B------:R-:W-:Y:S01]  /*9ea0*/  IMAD.U32 R48, R34, 0x10000, RZ ;  /* 0x0001000022307824 */ /* 0x000fe200078e00ff */
[----:B------:R-:W-:Y:S01]  /*9eb0*/  LOP3.LUT R33, R33, 0xffff0000, RZ, 0xc0, !PT ;  /* 0xffff000021217812 */ /* 0x000fe200078ec0ff */
[C---:B------:R-:W-:Y:S01]  /*9ec0*/  IMAD.U32 R11, R41.reuse, 0x10000, RZ ;  /* 0x00010000290b7824 */ /* 0x040fe200078e00ff */
[----:B------:R-:W-:Y:S01]  /*9ed0*/  LOP3.LUT R41, R41, 0xffff0000, RZ, 0xc0, !PT ;  /* 0xffff000029297812 */ /* 0x000fe200078ec0ff */
[C---:B------:R-:W-:Y:S01]  /*9ee0*/  IMAD.U32 R39, R42.reuse, 0x10000, RZ ;  /* 0x000100002a277824 */ /* 0x040fe200078e00ff */
[----:B------:R-:W-:Y:S01]  /*9ef0*/  LOP3.LUT R42, R42, 0xffff0000, RZ, 0xc0, !PT ;  /* 0xffff00002a2a7812 */ /* 0x000fe200078ec0ff */
[C---:B------:R-:W-:Y:S01]  /*9f00*/  FMUL.FTZ R44, R43.reuse, R11 ;  /* 0x0000000b2b2c7220 */ /* 0x040fe20000410000 */
[----:B------:R-:W-:Y:S01]  /*9f10*/  SHF.R.U64 R76, R76, 0x10, R77 ;  /* 0x000000104c4c7819 */ /* 0x000fe2000000124d */
[-C--:B------:R-:W-:Y:S01]  /*9f20*/  FMUL.FTZ R43, R43, R39.reuse ;  /* 0x000000272b2b7220 */ /* 0x080fe20000410000 */
[----:B------:R-:W-:Y:S01]  /*9f30*/  SHF.R.U64 R68, R68, 0x10, R69 ;  /* 0x0000001044447819 */ /* 0x000fe20000001245 */
[C---:B------:R-:W-:Y:S01]  /*9f40*/  FFMA.FTZ R39, R38.reuse, R39, -R44 ;  /* 0x0000002726277223 */ /* 0x040fe2000001082c */
[----:B------:R-:W-:Y:S01]  /*9f50*/  PRMT R76, R147, 0x5410, R76 ;  /* 0x00005410934c7816 */ /* 0x000fe2000000004c */
[----:B------:R-:W-:Y:S01]  /*9f60*/  FFMA.FTZ R38, R38, R11, R43 ;  /* 0x0000000b26267223 */ /* 0x000fe2000001002b */
[----:B------:R-:W-:Y:S01]  /*9f70*/  LOP3.LUT R11, R13, 0xffff0000, RZ, 0xc0, !PT ;  /* 0xffff00000d0b7812 */ /* 0x000fe200078ec0ff */
[C---:B------:R-:W-:Y:S01]  /*9f80*/  FMUL.FTZ R13, R33.reuse, R41 ;  /* 0x00000029210d7220 */ /* 0x040fe20000410000 */
[----:B------:R-:W-:Y:S01]  /*9f90*/  FMUL.FTZ R33, R33, R42 ;  /* 0x0000002a21217220 */ /* 0x000fe20000410000 */
[----:B------:R-:W-:-:S02]  /*9fa0*/  PRMT R68, R145, 0x5410, R68 ;  /* 0x0000541091447816 */ /* 0x000fc40000000044 */
[C---:B------:R-:W-:Y:S01]  /*9fb0*/  FFMA.FTZ R13, R11.reuse, R42, -R13 ;  /* 0x0000002a0b0d7223 */ /* 0x040fe2000001080d */
[----:B------:R-:W-:Y:S01]  /*9fc0*/  FFMA.FTZ R11, R11, R41, R33 ;  /* 0x000000290b0b7223 */ /* 0x000fe20000010021 */
[----:B------:R-:W-:Y:S01]  /*9fd0*/  SHF.R.U32.HI R41, RZ, 0x10, R79 ;  /* 0x00000010ff297819 */ /* 0x000fe2000001164f */
[C---:B------:R-:W-:Y:S01]  /*9fe0*/  IMAD.U32 R42, R15.reuse, 0x10000, RZ ;  /* 0x000100000f2a7824 */ /* 0x040fe200078e00ff */
[----:B------:R-:W-:Y:S02]  /*9ff0*/  SHF.R.U32.HI R33, RZ, 0x10, R71 ;  /* 0x00000010ff217819 */ /* 0x000fe40000011647 */
[----:B------:R-:W-:Y:S02]  /*a000*/  PRMT R41, R146, 0x5432, R41 ;  /* 0x0000543292297816 */ /* 0x000fe40000000029 */
[----:B------:R-:W-:Y:S02]  /*a010*/  PRMT R33, R144, 0x5432, R33 ;  /* 0x0000543290217816 */ /* 0x000fe40000000021 */
[----:B------:R-:W-:Y:S01]  /*a020*/  LOP3.LUT R15, R15, 0xffff0000, RZ, 0xc0, !PT ;  /* 0xffff00000f0f7812 */ /* 0x000fe200078ec0ff */
[C---:B------:R-:W-:Y:S01]  /*a030*/  IMAD.U32 R43, R41.reuse, 0x10000, RZ ;  /* 0x00010000292b7824 */ /* 0x040fe200078e00ff */
[----:B------:R-:W-:Y:S01]  /*a040*/  LOP3.LUT R41, R41, 0xffff0000, RZ, 0xc0, !PT ;  /* 0xffff000029297812 */ /* 0x000fe200078ec0ff */
[C---:B------:R-:W-:Y:S01]  /*a050*/  IMAD.U32 R44, R33.reuse, 0x10000, RZ ;  /* 0x00010000212c7824 */ /* 0x040fe200078e00ff */
[----:B------:R-:W-:Y:S01]  /*a060*/  LOP3.LUT R33, R33, 0xffff0000, RZ, 0xc0, !PT ;  /* 0xffff000021217812 */ /* 0x000fe200078ec0ff */
[----:B------:R-:W-:Y:S01]  /*a070*/  FMUL.FTZ R45, R46, R43 ;  /* 0x0000002b2e2d7220 */ /* 0x000fe20000410000 */
[----:B------:R-:W-:Y:S01]  /*a080*/  SHF.R.U64 R78, R78, 0x10, R79 ;  /* 0x000000104e4e7819 */ /* 0x000fe2000000124f */
[-C--:B------:R-:W-:Y:S01]  /*a090*/  FMUL.FTZ R46, R46, R44.reuse ;  /* 0x0000002c2e2e7220 */ /* 0x080fe20000410000 */
[----:B------:R-:W-:Y:S01]  /*a0a0*/  SHF.R.U64 R70, R70, 0x10, R71 ;  /* 0x0000001046467819 */ /* 0x000fe20000001247 */
[----:B------:R-:W-:Y:S01]  /*a0b0*/  FFMA.FTZ R45, R42, R44, -R45 ;  /* 0x0000002c2a2d7223 */ /* 0x000fe2000001082d */
[----:B------:R-:W-:-:S02]  /*a0c0*/  IMAD.U32 R44, R32, 0x10000, RZ ;  /* 0x00010000202c7824 */ /* 0x000fc400078e00ff */
[----:B------:R-:W-:Y:S01]  /*a0d0*/  FFMA.FTZ R46, R42, R43, R46 ;  /* 0x0000002b2a2e7223 */ /* 0x000fe2000001002e */
[----:B------:R-:W-:Y:S02]  /*a0e0*/  LOP3.LUT R42, R35, 0xffff0000, RZ, 0xc0, !PT ;  /* 0xffff0000232a7812 */ /* 0x000fe400078ec0ff */
[----:B------:R-:W-:Y:S02]  /*a0f0*/  LOP3.LUT R32, R32, 0xffff0000, RZ, 0xc0, !PT ;  /* 0xffff000020207812 */ /* 0x000fe400078ec0ff */
[----:B------:R-:W-:Y:S01]  /*a100*/  PRMT R78, R146, 0x5410, R78 ;  /* 0x00005410924e7816 */ /* 0x000fe2000000004e */
[C---:B------:R-:W-:Y:S01]  /*a110*/  FMUL.FTZ R35, R42.reuse, R41 ;  /* 0x000000292a237220 */ /* 0x040fe20000410000 */
[-C--:B------:R-:W-:Y:S01]  /*a120*/  FMUL.FTZ R42, R42, R33.reuse ;  /* 0x000000212a2a7220 */ /* 0x080fe20000410000 */
[----:B------:R-:W-:Y:S02]  /*a130*/  PRMT R70, R144, 0x5410, R70 ;  /* 0x0000541090467816 */ /* 0x000fe40000000046 */
[C---:B------:R-:W-:Y:S01]  /*a140*/  FFMA.FTZ R35, R15.reuse, R33, -R35 ;  /* 0x000000210f237223 */ /* 0x040fe20000010823 */
[----:B------:R-:W-:Y:S01]  /*a150*/  FFMA.FTZ R42, R15, R41, R42 ;  /* 0x000000290f2a7223 */ /* 0x000fe2000001002a */
[C---:B------:R-:W-:Y:S01]  /*a160*/  IMAD.U32 R33, R76.reuse, 0x10000, RZ ;  /* 0x000100004c217824 */ /* 0x040fe200078e00ff */
[----:B------:R-:W-:Y:S01]  /*a170*/  LOP3.LUT R76, R76, 0xffff0000, RZ, 0xc0, !PT ;  /* 0xffff00004c4c7812 */ /* 0x000fe200078ec0ff */
[C---:B------:R-:W-:Y:S01]  /*a180*/  IMAD.U32 R41, R68.reuse, 0x10000, RZ ;  /* 0x0001000044297824 */ /* 0x040fe200078e00ff */
[----:B------:R-:W-:Y:S01]  /*a190*/  LOP3.LUT R68, R68, 0xffff0000, RZ, 0xc0, !PT ;  /* 0xffff000044447812 */ /* 0x000fe200078ec0ff */
[----:B------:R-:W-:Y:S01]  /*a1a0*/  FMUL.FTZ R43, R44, R33 ;  /* 0x000000212c2b7220 */ /* 0x000fe20000410000 */
[----:B------:R-:W-:-:S02]  /*a1b0*/  IMAD.U32 R15, R12, 0x10000, RZ ;  /* 0x000100000c0f7824 */ /* 0x000fc400078e00ff */
[-C--:B------:R-:W-:Y:S01]  /*a1c0*/  FMUL.FTZ R44, R44, R41.reuse ;  /* 0x000000292c2c7220 */ /* 0x080fe20000410000 */
[----:B------:R-:W-:Y:S01]  /*a1d0*/  LOP3.LUT R12, R12, 0xffff0000, RZ, 0xc0, !PT ;  /* 0xffff00000c0c7812 */ /* 0x000fe200078ec0ff */
[C---:B------:R-:W-:Y:S02]  /*a1e0*/  FFMA.FTZ R43, R15.reuse, R41, -R43 ;  /* 0x000000290f2b7223 */ /* 0x040fe4000001082b */
[----:B------:R-:W-:Y:S01]  /*a1f0*/  FFMA.FTZ R44, R15, R33, R44 ;  /* 0x000000210f2c7223 */ /* 0x000fe2000001002c */
[C---:B------:R-:W-:Y:S01]  /*a200*/  FMUL.FTZ R15, R32.reuse, R76 ;  /* 0x0000004c200f7220 */ /* 0x040fe20000410000 */
[-C--:B------:R-:W-:Y:S01]  /*a210*/  FMUL.FTZ R32, R32, R68.reuse ;  /* 0x0000004420207220 */ /* 0x080fe20000410000 */
[----:B------:R-:W-:Y:S01]  /*a220*/  IMAD.U32 R33, R78, 0x10000, RZ ;  /* 0x000100004e217824 */ /* 0x000fe200078e00ff */
[----:B------:R-:W-:Y:S01]  /*a230*/  SHF.L.U32 R41, R70, 0x10, RZ ;  /* 0x0000001046297819 */ /* 0x000fe200000006ff */
[C---:B------:R-:W-:Y:S01]  /*a240*/  FFMA.FTZ R15, R12.reuse, R68, -R15 ;  /* 0x000000440c0f7223 */ /* 0x040fe2000001080f */
[----:B------:R-:W-:Y:S01]  /*a250*/  FFMA.FTZ R32, R12, R76, R32 ;  /* 0x0000004c0c207223 */ /* 0x000fe20000010020 */
[----:B------:R-:W-:Y:S01]  /*a260*/  FMUL.FTZ R47, R48, R33 ;  /* 0x00000021302f7220 */ /* 0x000fe20000410000 */
[----:B------:R-:W-:-:S02]  /*a270*/  IMAD.U32 R12, R14, 0x10000, RZ ;  /* 0x000100000e0c7824 */ /* 0x000fc400078e00ff */
[-C--:B------:R-:W-:Y:S01]  /*a280*/  FMUL.FTZ R48, R48, R41.reuse ;  /* 0x0000002930307220 */ /* 0x080fe20000410000 */
[----:B------:R-:W-:Y:S02]  /*a290*/  LOP3.LUT R34, R34, 0xffff0000, RZ, 0xc0, !PT ;  /* 0xffff000022227812 */ /* 0x000fe400078ec0ff */
[----:B------:R-:W-:Y:S01]  /*a2a0*/  LOP3.LUT R78, R78, 0xffff0000, RZ, 0xc0, !PT ;  /* 0xffff00004e4e7812 */ /* 0x000fe200078ec0ff */
[C---:B------:R-:W-:Y:S01]  /*a2b0*/  FFMA.FTZ R47, R12.reuse, R41, -R47 ;  /* 0x000000290c2f7223 */ /* 0x040fe2000001082f */
[----:B------:R-:W-:Y:S01]  /*a2c0*/  FFMA.FTZ R48, R12, R33, R48 ;  /* 0x000000210c307223 */ /* 0x000fe20000010030 */
[----:B------:R-:W-:Y:S02]  /*a2d0*/  LOP3.LUT R70, R70, 0xffff0000, RZ, 0xc0, !PT ;  /* 0xffff000046467812 */ /* 0x000fe400078ec0ff */
[----:B------:R-:W-:Y:S01]  /*a2e0*/  LOP3.LUT R14, R14, 0xffff0000, RZ, 0xc0, !PT ;  /* 0xffff00000e0e7812 */ /* 0x000fe200078ec0ff */
[C---:B------:R-:W-:Y:S01]  /*a2f0*/  FMUL.FTZ R12, R34.reuse, R78 ;  /* 0x0000004e220c7220 */ /* 0x040fe20000410000 */
[----:B------:R-:W-:Y:S01]  /*a300*/  F2FP.BF16.F32.PACK_AB R15, R15, R43 ;  /* 0x0000002b0f0f723e */ /* 0x000fe200000010ff */
[-C--:B------:R-:W-:Y:S01]  /*a310*/  FMUL.FTZ R34, R34, R70.reuse ;  /* 0x0000004622227220 */ /* 0x080fe20000410000 */
[----:B------:R-:W-:Y:S01]  /*a320*/  F2FP.BF16.F32.PACK_AB R35, R35, R45 ;  /* 0x0000002d2323723e */ /* 0x000fe200000010ff */
[C---:B------:R-:W-:Y:S01]  /*a330*/  FFMA.FTZ R12, R14.reuse, R70, -R12 ;  /* 0x000000460e0c7223 */ /* 0x040fe2000001080c */
[----:B------:R-:W-:Y:S01]  /*a340*/  F2FP.BF16.F32.PACK_AB R11, R11, R38 ;  /* 0x000000260b0b723e */ /* 0x000fe200000010ff */
[----:B------:R-:W-:Y:S01]  /*a350*/  FFMA.FTZ R34, R14, R78, R34 ;  /* 0x0000004e0e227223 */ /* 0x000fe20000010022 */
[----:B------:R-:W-:-:S02]  /*a360*/  F2FP.BF16.F32.PACK_AB R42, R42, R46 ;  /* 0x0000002e2a2a723e */ /* 0x000fc400000010ff */
[----:B------:R-:W-:Y:S01]  /*a370*/  F2FP.BF16.F32.PACK_AB R47, R12, R47 ;  /* 0x0000002f0c2f723e */ /* 0x000fe200000010ff */
[----:B------:R-:W-:Y:S01]  /*a380*/  IMAD.MOV.U32 R12, RZ, RZ, R15 ;  /* 0x000000ffff0c7224 */ /* 0x000fe200078e000f */
[----:B------:R-:W-:Y:S01]  /*a390*/  F2FP.BF16.F32.PACK_AB R13, R13, R39 ;  /* 0x000000270d0d723e */ /* 0x000fe200000010ff */
[----:B------:R-:W-:Y:S01]  /*a3a0*/  IMAD.MOV.U32 R15, RZ, RZ, R35 ;  /* 0x000000ffff0f7224 */ /* 0x000fe200078e0023 */
[----:B------:R-:W-:Y:S01]  /*a3b0*/  F2FP.BF16.F32.PACK_AB R32, R32, R44 ;  /* 0x0000002c2020723e */ /* 0x000fe200000010ff */
[----:B------:R-:W-:Y:S01]  /*a3c0*/  IMAD.MOV.U32 R33, RZ, RZ, R11 ;  /* 0x000000ffff217224 */ /* 0x000fe200078e000b */
[----:B------:R-:W-:Y:S01]  /*a3d0*/  F2FP.BF16.F32.PACK_AB R34, R34, R48 ;  /* 0x000000302222723e */ /* 0x000fe200000010ff */
[----:B------:R-:W-:Y:S02]  /*a3e0*/  IMAD.MOV.U32 R14, RZ, RZ, R47 ;  /* 0x000000ffff0e7224 */ /* 0x000fe400078e002f */
[----:B------:R-:W-:-:S07]  /*a3f0*/  IMAD.MOV.U32 R35, RZ, RZ, R42 ;  /* 0x000000ffff237224 */ /* 0x000fce00078e002a */
.L_x_538:
[----:B------:R-:W-:Y:S05]  /*a400*/  BSYNC B2 ;  /* 0x0000000000027941 */ /* 0x000fea0003800000 */
.L_x_537:
[C---:B------:R-:W-:Y:S01]  /*a410*/  LEA R38, P4, R9.reuse, R117, 0x1 ;  /* 0x0000007509267211 */ /* 0x040fe200078808ff */
[----:B------:R-:W-:Y:S01]  /*a420*/  @!P3 IMAD.WIDE R40, R40, 0x2, R36 ;  /* 0x000000022828b825 */ /* 0x000fe200078e0224 */
[----:B------:R-:W-:Y:S02]  /*a430*/  ULDC.64 UR4, c[0x0][0x208] ;  /* 0x0000820000047ab9 */ /* 0x000fe40000000a00 */
[----:B------:R-:W-:-:S05]  /*a440*/  LEA.HI.X R39, R9, R116, R27, 0x1, P4 ;  /* 0x0000007409277211 */ /* 0x000fca00020f0c1b */
[----:B0-----:R0:W-:Y:S04]  /*a450*/  ST.E.128 desc[UR4][R38.64], R12 ;  /* 0x0000000c26007985 */ /* 0x0011e8000c101d04 */
[----:B-1----:R0:W-:Y:S02]  /*a460*/  @!P3 ST.E.128 desc[UR4][R40.64], R32 ;  /* 0x000000202800b985 */ /* 0x0021e4000c101d04 */
.L_x_536:
[----:B------:R-:W-:Y:S05]  /*a470*/  BSYNC B1 ;  /* 0x0000000000017941 */ /* 0x000fea0003800000 */
.L_x_535:
[----:B------:R-:W-:-:S13]  /*a480*/  ISETP.NE.AND P3, PT, R21, RZ, PT ;  /* 0x000000ff1500720c */ /* 0x000fda0003f65270 */
[----:B------:R-:W-:Y:S05]  /*a490*/  @!P3 BRA `(.L_x_492) ;  /* 0x0000000c00f8b947 */ /* 0x000fea0003800000 */
[----:B0-----:R-:W4:Y:S01]  /*a4a0*/  LDL R15, [R1+0x54] ;  /* 0x00005400010f7983 */ /* 0x001f220000100800 */
[----:B------:R-:W-:Y:S01]  /*a4b0*/  SEL R132, R111, R132, !P1 ;  /* 0x000000846f847207 */ /* 0x000fe20004800000 */
[----:B------:R-:W-:Y:S01]  /*a4c0*/  VIADD R14, R224, 0x40 ;  /* 0x00000040e00e7836 */ /* 0x000fe20000000000 */
[----:B------:R-:W-:Y:S01]  /*a4d0*/  ISETP.GE.AND P4, PT, R214, R110, PT ;  /* 0x0000006ed600720c */ /* 0x000fe20003f86270 */
[----:B---3--:R-:W-:Y:S01]  /*a4e0*/  VIADD R32, R224, 0x40 ;  /* 0x00000040e0207836 */ /* 0x008fe20000000000 */
[----:B------:R-:W-:Y:S01]  /*a4f0*/  SHF.R.S32.HI R11, RZ, 0x1f, R132 ;  /* 0x0000001fff0b7819 */ /* 0x000fe20000011484 */
[----:B------:R-:W-:Y:S01]  /*a500*/  IMAD.SHL.U32 R14, R14, 0x40, RZ ;  /* 0x000000400e0e7824 */ /* 0x000fe200078e00ff */
[----:B------:R-:W-:Y:S01]  /*a510*/  LEA R38, P3, R20, R117, 0x1 ;  /* 0x0000007514267211 */ /* 0x000fe200078608ff */
[----:B------:R-:W-:Y:S01]  /*a520*/  IMAD.SHL.U32 R32, R32, 0x40, RZ ;  /* 0x0000004020207824 */ /* 0x000fe200078e00ff */
[----:B------:R-:W-:Y:S01]  /*a530*/  LEA.HI R11, R11, R132, RZ, 0x4 ;  /* 0x000000840b0b7211 */ /* 0x000fe200078f20ff */
[----:B------:R-:W-:Y:S01]  /*a540*/  BSSY B1, `(.L_x_539) ;  /* 0x0000073000017945 */ /* 0x000fe20003800000 */
[----:B------:R-:W-:-:S02]  /*a550*/  LOP3.LUT R14, R14, 0x1c0, RZ, 0xc0, !PT ;  /* 0x000001c00e0e7812 */ /* 0x000fc400078ec0ff */
[----:B------:R-:W-:Y:S02]  /*a560*/  LEA.HI.SX32 R11, R11, R10, 0x1c ;  /* 0x0000000a0b0b7211 */ /* 0x000fe400078fe2ff */
[----:B------:R-:W-:Y:S02]  /*a570*/  LOP3.LUT R32, R32, 0x1c0, RZ, 0xc0, !PT ;  /* 0x000001c020207812 */ /* 0x000fe400078ec0ff */
[----:B------:R-:W-:Y:S02]  /*a580*/  SHF.R.S32.HI R12, RZ, 0x1f, R11 ;  /* 0x0000001fff0c7819 */ /* 0x000fe4000001140b */
[----:B------:R-:W-:Y:S02]  /*a590*/  SHF.R.U32.HI R14, RZ, 0x3, R14 ;  /* 0x00000003ff0e7819 */ /* 0x000fe4000001160e */
[----:B------:R-:W-:Y:S01]  /*a5a0*/  LEA.HI R12, R12, R11, RZ, 0x3 ;  /* 0x0000000b0c0c7211 */ /* 0x000fe200078f18ff */
[----:B------:R-:W-:Y:S01]  /*a5b0*/  IMAD.SHL.U32 R11, R11, 0x8, RZ ;  /* 0x000000080b0b7824 */ /* 0x000fe200078e00ff */
[----:B------:R-:W-:-:S02]  /*a5c0*/  LEA.HI.X R39, R20, R116, R28, 0x1, P3 ;  /* 0x0000007414277211 */ /* 0x000fc400018f0c1c */
[----:B------:R-:W-:Y:S02]  /*a5d0*/  SHF.R.S32.HI R13, RZ, 0x3, R12 ;  /* 0x00000003ff0d7819 */ /* 0x000fe4000001140c */
[----:B------:R-:W-:-:S04]  /*a5e0*/  LOP3.LUT R12, R32, 0x38, R11, 0xf8, !PT ;  /* 0x00000038200c7812 */ /* 0x000fc800078ef80b */
        /* <DEDUP_REMOVED lines=10> */
[--C-:B------:R-:W-:Y:S01]  /*a690*/  SHF.R.U64 R42, R72, 0x10, R73.reuse ;  /* 0x00000010482a7819 */ /* 0x100fe20000001249 */
[----:B-1----:R-:W-:Y:S01]  /*a6a0*/  IMAD.U32 R46, R33, 0x10000, RZ ;  /* 0x00010000212e7824 */ /* 0x002fe200078e00ff */
[----:B------:R-:W-:Y:S01]  /*a6b0*/  SHF.R.U32.HI R72, RZ, 0x10, R73 ;  /* 0x00000010ff487819 */ /* 0x000fe20000011649 */
[----:B0-----:R-:W-:Y:S01]  /*a6c0*/  IMAD.U32 R44, R13, 0x10000, RZ ;  /* 0x000100000d2c7824 */ /* 0x001fe200078e00ff */
[--C-:B------:R-:W-:Y:S01]  /*a6d0*/  SHF.R.U64 R40, R64, 0x10, R65.reuse ;  /* 0x0000001040287819 */ /* 0x100fe20000001241 */
[----:B------:R-:W-:Y:S01]  /*a6e0*/  IMAD.U32 R50, R35, 0x10000, RZ ;  /* 0x0001000023327824 */ /* 0x000fe200078e00ff */
[----:B------:R-:W-:Y:S01]  /*a6f0*/  SHF.R.U32.HI R64, RZ, 0x10, R65 ;  /* 0x00000010ff407819 */ /* 0x000fe20000011641 */
[----:B------:R-:W-:Y:S01]  /*a700*/  IMAD.U32 R49, R15, 0x10000, RZ ;  /* 0x000100000f317824 */ /* 0x000fe200078e00ff */
[----:B------:R-:W-:Y:S01]  /*a710*/  PRMT R72, R137, 0x5410, R72 ;  /* 0x0000541089487816 */ /* 0x000fe20000000048 */
[----:B------:R-:W-:Y:S01]  /*a720*/  IMAD.U32 R51, R34, 0x10000, RZ ;  /* 0x0001000022337824 */ /* 0x000fe200078e00ff */
[----:B------:R-:W-:Y:S01]  /*a730*/  PRMT R64, R139, 0x5410, R64 ;  /* 0x000054108b407816 */ /* 0x000fe20000000040 */
[----:B------:R-:W-:Y:S01]  /*a740*/  IMAD.U32 R48, R14, 0x10000, RZ ;  /* 0x000100000e307824 */ /* 0x000fe200078e00ff */
[--C-:B------:R-:W-:Y:S01]  /*a750*/  SHF.R.U64 R43, R74, 0x10, R75.reuse ;  /* 0x000000104a2b7819 */ /* 0x100fe2000000124b */
[----:B------:R-:W-:Y:S01]  /*a760*/  IMAD.U32 R52, R72, 0x10000, RZ ;  /* 0x0001000048347824 */ /* 0x000fe200078e00ff */
[----:B------:R-:W-:Y:S01]  /*a770*/  SHF.R.U32.HI R74, RZ, 0x10, R75 ;  /* 0x00000010ff4a7819 */ /* 0x000fe2000001164b */
[----:B------:R-:W-:Y:S01]  /*a780*/  IMAD.U32 R53, R64, 0x10000, RZ ;  /* 0x0001000040357824 */ /* 0x000fe200078e00ff */
[----:B------:R-:W-:-:S02]  /*a790*/  SHF.R.U64 R41, R66, 0x10, R67 ;  /* 0x0000001042297819 */ /* 0x000fc40000001243 */
[----:B------:R-:W-:Y:S02]  /*a7a0*/  SHF.R.U32.HI R66, RZ, 0x10, R67 ;  /* 0x00000010ff427819 */ /* 0x000fe40000011643 */
[----:B------:R-:W-:Y:S01]  /*a7b0*/  PRMT R54, R138, 0x5432, R43 ;  /* 0x000054328a367816 */ /* 0x000fe2000000002b */
[-C--:B------:R-:W-:Y:S01]  /*a7c0*/  FMUL.FTZ R43, R46, R52.reuse ;  /* 0x000000342e2b7220 */ /* 0x080fe20000410000 */
[----:B------:R-:W-:Y:S01]  /*a7d0*/  PRMT R74, R138, 0x5410, R74 ;  /* 0x000054108a4a7816 */ /* 0x000fe2000000004a */
[-C--:B------:R-:W-:Y:S01]  /*a7e0*/  FMUL.FTZ R46, R46, R53.reuse ;  /* 0x000000352e2e7220 */ /* 0x080fe20000410000 */
[----:B------:R-:W-:Y:S01]  /*a7f0*/  PRMT R66, R140, 0x5410, R66 ;  /* 0x000054108c427816 */ /* 0x000fe20000000042 */
[----:B------:R-:W-:Y:S01]  /*a800*/  FFMA.FTZ R43, R44, R53, -R43 ;  /* 0x000000352c2b7223 */ /* 0x000fe2000001082b */
[----:B------:R-:W-:Y:S01]  /*a810*/  LOP3.LUT R47, R33, 0xffff0000, RZ, 0xc0, !PT ;  /* 0xffff0000212f7812 */ /* 0x000fe200078ec0ff */
[----:B------:R-:W-:Y:S01]  /*a820*/  IMAD.U32 R53, R74, 0x10000, RZ ;  /* 0x000100004a357824 */ /* 0x000fe200078e00ff */
[----:B------:R-:W-:Y:S01]  /*a830*/  LOP3.LUT R72, R72, 0xffff0000, RZ, 0xc0, !PT ;  /* 0xffff000048487812 */ /* 0x000fe200078ec0ff */
[----:B------:R-:W-:Y:S01]  /*a840*/  FFMA.FTZ R46, R44, R52, R46 ;  /* 0x000000342c2e7223 */ /* 0x000fe2000001002e */
[----:B------:R-:W-:Y:S01]  /*a850*/  LOP3.LUT R64, R64, 0xffff0000, RZ, 0xc0, !PT ;  /* 0xffff000040407812 */ /* 0x000fe200078ec0ff */
[----:B------:R-:W-:Y:S01]  /*a860*/  IMAD.U32 R44, R66, 0x10000, RZ ;  /* 0x00010000422c7824 */ /* 0x000fe200078e00ff */
[----:B------:R-:W-:Y:S01]  /*a870*/  PRMT R42, R137, 0x5432, R42 ;  /* 0x00005432892a7816 */ /* 0x000fe2000000002a */
[C---:B------:R-:W-:Y:S01]  /*a880*/  FMUL.FTZ R52, R50.reuse, R53 ;  /* 0x0000003532347220 */ /* 0x040fe20000410000 */
[----:B------:R-:W-:Y:S01]  /*a890*/  PRMT R40, R139, 0x5432, R40 ;  /* 0x000054328b287816 */ /* 0x000fe20000000028 */
[----:B------:R-:W-:Y:S01]  /*a8a0*/  FMUL.FTZ R55, R47, R72 ;  /* 0x000000482f377220 */ /* 0x000fe20000410000 */
[----:B------:R-:W-:Y:S01]  /*a8b0*/  LOP3.LUT R45, R13, 0xffff0000, RZ, 0xc0, !PT ;  /* 0xffff00000d2d7812 */ /* 0x000fe200078ec0ff */
[----:B------:R-:W-:Y:S01]  /*a8c0*/  FMUL.FTZ R50, R50, R44 ;  /* 0x0000002c32327220 */ /* 0x000fe20000410000 */
[----:B------:R-:W-:Y:S01]  /*a8d0*/  FMUL.FTZ R47, R47, R64 ;  /* 0x000000402f2f7220 */ /* 0x000fe20000410000 */
[----:B------:R-:W-:-:S02]  /*a8e0*/  IMAD.U32 R33, R32, 0x10000, RZ ;  /* 0x0001000020217824 */ /* 0x000fc400078e00ff */
[C---:B------:R-:W-:Y:S01]  /*a8f0*/  FFMA.FTZ R52, R49.reuse, R44, -R52 ;  /* 0x0000002c31347223 */ /* 0x040fe20000010834 */
[----:B------:R-:W-:Y:S02]  /*a900*/  IMAD.U32 R56, R42, 0x10000, RZ ;  /* 0x000100002a387824 */ /* 0x000fe400078e00ff */
[----:B------:R-:W-:Y:S01]  /*a910*/  FFMA.FTZ R50, R49, R53, R50 ;  /* 0x0000003531327223 */ /* 0x000fe20000010032 */
[C---:B------:R-:W-:Y:S02]  /*a920*/  IMAD.U32 R44, R40.reuse, 0x10000, RZ ;  /* 0x00010000282c7824 */ /* 0x040fe400078e00ff */
[C---:B------:R-:W-:Y:S01]  /*a930*/  FFMA.FTZ R55, R45.reuse, R64, -R55 ;  /* 0x000000402d377223 */ /* 0x040fe20000010837 */
[----:B------:R-:W-:Y:S01]  /*a940*/  FFMA.FTZ R47, R45, R72, R47 ;  /* 0x000000482d2f7223 */ /* 0x000fe2000001002f */
[----:B------:R-:W-:Y:S01]  /*a950*/  LOP3.LUT R49, R40, 0xffff0000, RZ, 0xc0, !PT ;  /* 0xffff000028317812 */ /* 0x000fe200078ec0ff */
[C---:B------:R-:W-:Y:S01]  /*a960*/  FMUL.FTZ R40, R33.reuse, R56 ;  /* 0x0000003821287220 */ /* 0x040fe20000410000 */
[----:B------:R-:W-:Y:S01]  /*a970*/  LOP3.LUT R32, R32, 0xffff0000, RZ, 0xc0, !PT ;  /* 0xffff000020207812 */ /* 0x000fe200078ec0ff */
[----:B------:R-:W-:Y:S01]  /*a980*/  IMAD.U32 R13, R12, 0x10000, RZ ;  /* 0x000100000c0d7824 */ /* 0x000fe200078e00ff */
[----:B------:R-:W-:Y:S01]  /*a990*/  LOP3.LUT R45, R42, 0xffff0000, RZ, 0xc0, !PT ;  /* 0xffff00002a2d7812 */ /* 0x000fe200078ec0ff */
[-C--:B------:R-:W-:Y:S01]  /*a9a0*/  FMUL.FTZ R33, R33, R44.reuse ;  /* 0x0000002c21217220 */ /* 0x080fe20000410000 */
[----:B------:R-:W-:Y:S01]  /*a9b0*/  LOP3.LUT R35, R35, 0xffff0000, RZ, 0xc0, !PT ;  /* 0xffff000023237812 */ /* 0x000fe200078ec0ff */
[C---:B------:R-:W-:Y:S01]  /*a9c0*/  FFMA.FTZ R40, R13.reuse, R44, -R40 ;  /* 0x0000002c0d287223 */ /* 0x040fe20000010828 */
[----:B------:R-:W-:Y:S01]  /*a9d0*/  PRMT R41, R140, 0x5432, R41 ;  /* 0x000054328c297816 */ /* 0x000fe20000000029 */
[----:B------:R-:W-:Y:S01]  /*a9e0*/  FMUL.FTZ R53, R32, R45 ;  /* 0x0000002d20357220 */ /* 0x000fe20000410000 */
[----:B------:R-:W-:Y:S01]  /*a9f0*/  LOP3.LUT R74, R74, 0xffff0000, RZ, 0xc0, !PT ;  /* 0xffff00004a4a7812 */ /* 0x000fe200078ec0ff */
[----:B------:R-:W-:Y:S01]  /*aa00*/  FFMA.FTZ R33, R13, R56, R33 ;  /* 0x000000380d217223 */ /* 0x000fe20000010021 */
[----:B------:R-:W-:Y:S01]  /*aa10*/  LOP3.LUT R66, R66, 0xffff0000, RZ, 0xc0, !PT ;  /* 0xffff000042427812 */ /* 0x000fe200078ec0ff */
[-C--:B------:R-:W-:Y:S01]  /*aa20*/  FMUL.FTZ R57, R32, R49.reuse ;  /* 0x0000003120397220 */ /* 0x080fe20000410000 */
[----:B------:R-:W-:Y:S01]  /*aa30*/  LOP3.LUT R12, R12, 0xffff0000, RZ, 0xc0, !PT ;  /* 0xffff00000c0c7812 */ /* 0x000fe200078ec0ff */
[----:B------:R-:W-:Y:S01]  /*aa40*/  FMUL.FTZ R60, R35, R74 ;  /* 0x0000004a233c7220 */ /* 0x000fe20000410000 */
[----:B------:R-:W-:Y:S01]  /*aa50*/  LOP3.LUT R15, R15, 0xffff0000, RZ, 0xc0, !PT ;  /* 0xffff00000f0f7812 */ /* 0x000fe200078ec0ff */
[----:B------:R-:W-:Y:S01]  /*aa60*/  IMAD.U32 R42, R41, 0x10000, RZ ;  /* 0x00010000292a7824 */ /* 0x000fe200078e00ff */
[----:B------:R-:W-:Y:S01]  /*aa70*/  LOP3.LUT R34, R34, 0xffff0000, RZ, 0xc0, !PT ;  /* 0xffff000022227812 */ /* 0x000fe200078ec0ff */
[-C--:B------:R-:W-:Y:S01]  /*aa80*/  FMUL.FTZ R58, R35, R66.reuse ;  /* 0x00000042233a7220 */ /* 0x080fe20000410000 */
[C---:B------:R-:W-:Y:S01]  /*aa90*/  LOP3.LUT R13, R54.reuse, 0xffff0000, RZ, 0xc0, !PT ;  /* 0xffff0000360d7812 */ /* 0x040fe200078ec0ff */
[----:B------:R-:W-:Y:S01]  /*aaa0*/  IMAD.U32 R32, R54, 0x10000, RZ ;  /* 0x0001000036207824 */ /* 0x000fe200078e00ff */
[----:B------:R-:W-:Y:S01]  /*aab0*/  LOP3.LUT R41, R41, 0xffff0000, RZ, 0xc0, !PT ;  /* 0xffff000029297812 */ /* 0x000fe200078ec0ff */
[C---:B------:R-:W-:Y:S01]  /*aac0*/  FFMA.FTZ R53, R12.reuse, R49, -R53 ;  /* 0x000000310c357223 */ /* 0x040fe20000010835 */
[C---:B------:R-:W-:Y:S01]  /*aad0*/  FFMA.FTZ R35, R15.reuse, R66, -R60 ;  /* 0x000000420f237223 */ /* 0x040fe2000001083c */
[----:B------:R-:W-:Y:S01]  /*aae0*/  FFMA.FTZ R12, R12, R45, R57 ;  /* 0x0000002d0c0c7223 */ /* 0x000fe20000010039 */
[----:B------:R-:W-:Y:S01]  /*aaf0*/  LOP3.LUT R14, R14, 0xffff0000, RZ, 0xc0, !PT ;  /* 0xffff00000e0e7812 */ /* 0x000fe200078ec0ff */
[----:B------:R-:W-:Y:S01]  /*ab00*/  FFMA.FTZ R15, R15, R74, R58 ;  /* 0x0000004a0f0f7223 */ /* 0x000fe2000001003a */
[C---:B------:R-:W-:Y:S01]  /*ab10*/  FMUL.FTZ R45, R51.reuse, R32 ;  /* 0x00000020332d7220 */ /* 0x040fe20000410000 */
[C---:B------:R-:W-:Y:S01]  /*ab20*/  FMUL.FTZ R49, R34.reuse, R13 ;  /* 0x0000000d22317220 */ /* 0x040fe20000410000 */
[----:B------:R-:W-:Y:S01]  /*ab30*/  FMUL.FTZ R51, R51, R42 ;  /* 0x0000002a33337220 */ /* 0x000fe20000410000 */
[----:B------:R-:W-:Y:S01]  /*ab40*/  FMUL.FTZ R34, R34, R41 ;  /* 0x0000002922227220 */ /* 0x000fe20000410000 */
[----:B------:R-:W-:Y:S01]  /*ab50*/  F2FP.BF16.F32.PACK_AB R50, R15, R50 ;  /* 0x000000320f32723e */ /* 0x000fe200000010ff */
[C---:B------:R-:W-:Y:S01]  /*ab60*/  FFMA.FTZ R42, R48.reuse, R42, -R45 ;  /* 0x0000002a302a7223 */ /* 0x040fe2000001082d */
[----:B------:R-:W-:Y:S01]  /*ab70*/  FFMA.FTZ R32, R48, R32, R51 ;  /* 0x0000002030207223 */ /* 0x000fe20000010033 */
[----:B------:R-:W-:Y:S01]  /*ab80*/  FFMA.FTZ R13, R14, R13, R34 ;  /* 0x0000000d0e0d7223 */ /* 0x000fe20000010022 */
[----:B------:R-:W-:Y:S01]  /*ab90*/  F2FP.BF16.F32.PACK_AB R15, R12, R33 ;  /* 0x000000210c0f723e */ /* 0x000fe200000010ff */
[----:B------:R-:W-:Y:S01]  /*aba0*/  FFMA.FTZ R49, R14, R41, -R49 ;  /* 0x000000290e317223 */ /* 0x000fe20000010831 */
[----:B------:R-:W-:-:S02]  /*abb0*/  F2FP.BF16.F32.PACK_AB R35, R35, R52 ;  /* 0x000000342323723e */ /* 0x000fc400000010ff */
[----:B------:R-:W-:Y:S02]  /*abc0*/  F2FP.BF16.F32.PACK_AB R43, R55, R43 ;  /* 0x0000002b372b723e */ /* 0x000fe400000010ff */
[----:B------:R-:W-:Y:S02]  /*abd0*/  F2FP.BF16.F32.PACK_AB R46, R47, R46 ;  /* 0x0000002e2f2e723e */ /* 0x000fe400000010ff */
[----:B------:R-:W-:Y:S02]  /*abe0*/  F2FP.BF16.F32.PACK_AB R40, R53, R40 ;  /* 0x000000283528723e */ /* 0x000fe400000010ff */
[----:B------:R-:W-:Y:S01]  /*abf0*/  F2FP.BF16.F32.PACK_AB R34, R13, R32 ;  /* 0x000000200d22723e */ /* 0x000fe200000010ff */
[----:B------:R-:W-:Y:S01]  /*ac00*/  IMAD.MOV.U32 R32, RZ, RZ, R15 ;  /* 0x000000ffff207224 */ /* 0x000fe200078e000f */
[----:B------:R-:W-:Y:S01]  /*ac10*/  F2FP.BF16.F32.PACK_AB R14, R49, R42 ;  /* 0x0000002a310e723e */ /* 0x000fe200000010ff */
[----:B------:R-:W-:Y:S02]  /*ac20*/  IMAD.MOV.U32 R15, RZ, RZ, R35 ;  /* 0x000000ffff0f7224 */ /* 0x000fe400078e0023 */
[----:B------:R-:W-:-:S02]  /*ac30*/  IMAD.MOV.U32 R12, RZ, RZ, R40 ;  /* 0x000000ffff0c7224 */ /* 0x000fc400078e0028 */
[----:B------:R-:W-:Y:S02]  /*ac40*/  IMAD.MOV.U32 R13, RZ, RZ, R43 ;  /* 0x000000ffff0d7224 */ /* 0x000fe400078e002b */
[----:B------:R-:W-:Y:S02]  /*ac50*/  IMAD.MOV.U32 R33, RZ, RZ, R46 ;  /* 0x000000ffff217224 */ /* 0x000fe400078e002e */
[----:B------:R-:W-:-:S07]  /*ac60*/  IMAD.MOV.U32 R35, RZ, RZ, R50 ;  /* 0x000000ffff237224 */ /* 0x000fce00078e0032 */
.L_x_540:
[----:B------:R-:W-:Y:S05]  /*ac70*/  BSYNC B1 ;  /* 0x0000000000017941 */ /* 0x000fea0003800000 */
.L_x_539:
[----:B------:R-:W-:Y:S01]  /*ac80*/  ISETP.GE.AND P3, PT, R11, R128, PT ;  /* 0x000000800b00720c */ /* 0x000fe20003f66270 */
[----:B------:R-:W-:Y:S02]  /*ac90*/  ULDC.64 UR4, c[0x0][0x208] ;  /* 0x0000820000047ab9 */ /* 0x000fe40000000a00 */
[----:B0-----:R0:W-:Y:S10]  /*aca0*/  ST.E.128 desc[UR4][R38.64], R12 ;  /* 0x0000000c26007985 */ /* 0x0011f4000c101d04 */
[----:B------:R-:W-:Y:S05]  /*acb0*/  @P3 BRA `(.L_x_492) ;  /* 0x0000000400f03947 */ /* 0x000fea0003800000 */
[----:B------:R-:W-:Y:S01]  /*acc0*/  IMAD.WIDE R36, R11, 0x2, R36 ;  /* 0x000000020b247825 */ /* 0x000fe200078e0224 */
[----:B------:R-:W-:-:S04]  /*acd0*/  ULDC.64 UR4, c[0x0][0x208] ;  /* 0x0000820000047ab9 */ /* 0x000fc80000000a00 */
[----:B-1----:R1:W-:Y:S01]  /*ace0*/  ST.E.128 desc[UR4][R36.64], R32 ;  /* 0x0000002024007985 */ /* 0x0023e2000c101d04 */
[----:B------:R-:W-:Y:S05]  /*acf0*/  BRA `(.L_x_492) ;  /* 0x0000000400e07947 */ /* 0x000fea0003800000 */
.L_x_446:
[----:B------:R-:W-:-:S04]  /*ad00*/  ULOP3.LUT UR4, UR60, 0x1, URZ, 0xfc, !UPT ;  /* 0x000000013c047892 */ /* 0x000fc8000f8efc3f */
[----:B------:R-:W-:-:S06]  /*ad10*/  UISETP.NE.AND UP0, UPT, UR4, 0x3, UPT ;  /* 0x000000030400788c */ /* 0x000fcc000bf05270 */
[----:B------:R-:W-:-:S13]  /*ad20*/  PLOP3.LUT P0, PT, PT, PT, UP0, 0x80, 0x0 ;  /* 0x000000000000781c */ /* 0x000fda0003f0f008 */
[----:B------:R-:W-:Y:S05]  /*ad30*/  @!P0 BRA `(.L_x_541) ;  /* 0x0000000000048947 */ /* 0x000fea0003800000 */
[----:B------:R-:W-:Y:S01]  /*ad40*/  BPT.TRAP 0x1 ;  /* 0x000000040000795c */ /* 0x000fe20000300000 */
.L_x_541:
[----:B------:R-:W-:Y:S01]  /*ad50*/  IMAD R87, R213, 0x8, R23 ;  /* 0x00000008d5577824 */ /* 0x000fe200078e0217 */
[----:B------:R-:W-:Y:S01]  /*ad60*/  SHF.L.U32 R88, R225, 0x1f, RZ ;  /* 0x0000001fe1587819 */ /* 0x000fe200000006ff */
[----:B------:R-:W-:Y:S01]  /*ad70*/  BSSY B1, `(.L_x_542) ;  /* 0x0000004000017945 */ /* 0x000fe20003800000 */
[----:B------:R-:W-:Y:S02]  /*ad80*/  SHF.R.S32.HI R84, RZ, 0x1f, R30 ;  /* 0x0000001fff547819 */ /* 0x000fe4000001141e */
[----:B------:R-:W0:Y:S02]  /*ad90*/  SYNCS.PHASECHK.TRANS64.TRYWAIT P3, [R87+URZ+0x38890], R88 ;  /* 0x03889058570075a7 */ /* 0x000e24000806017f */
[----:B0-----:R-:W-:Y:S05]  /*ada0*/  @!P3 BRA `(.L_x_543) ;  /* 0x0000020000f8b947 */ /* 0x001fea0003800000 */
.L_x_836:
[----:B------:R-:W-:Y:S05]  /*adb0*/  BSYNC B1 ;  /* 0x0000000000017941 */ /* 0x000fea0003800000 */
.L_x_542:
[----:B------:R-:W-:Y:S01]  /*adc0*/  ULDC.64 UR4, c[0x0][0x300] ;  /* 0x0000c00000047ab9 */ /* 0x000fe20000000a00 */
[----:B-----5:R-:W-:Y:S01]  /*add0*/  SHF.R.S32.HI R85, RZ, 0x1f, R29 ;  /* 0x0000001fff557819 */ /* 0x020fe2000001141d */
[----:B------:R-:W-:Y:S01]  /*ade0*/  IMAD R11, R84, UR4, RZ ;  /* 0x00000004540b7c24 */ /* 0x000fe2000f8e02ff */
[----:B------:R-:W-:Y:S01]  /*adf0*/  ULDC.64 UR6, c[0x0][0x2e8] ;  /* 0x0000ba0000067ab9 */ /* 0x000fe20000000a00 */
[----:B------:R-:W-:-:S04]  /*ae00*/  IMAD.WIDE.U32 R12, R30, UR4, RZ ;  /* 0x000000041e0c7c25 */ /* 0x000fc8000f8e00ff */
[----:B------:R-:W-:Y:S01]  /*ae10*/  IMAD R11, R30, UR5, R11 ;  /* 0x000000051e0b7c24 */ /* 0x000fe2000f8e020b */
[----:B------:R-:W-:Y:S01]  /*ae20*/  ULDC.64 UR4, c[0x0][0x310] ;  /* 0x0000c40000047ab9 */ /* 0x000fe20000000a00 */
[----:B------:R-:W-:Y:S02]  /*ae30*/  IMAD R86, R2, -0x50, R24 ;  /* 0xffffffb002567824 */ /* 0x000fe400078e0218 */
[----:B------:R-:W-:Y:S02]  /*ae40*/  IMAD R14, R85, UR4, RZ ;  /* 0x00000004550e7c24 */ /* 0x000fe4000f8e02ff */
[----:B------:R-:W-:Y:S01]  /*ae50*/  IMAD.IADD R13, R13, 0x1, R11 ;  /* 0x000000010d0d7824 */ /* 0x000fe200078e020b */
[----:B------:R-:W-:Y:S01]  /*ae60*/  VIMNMX R86, R86, 0x50, PT ;  /* 0x0000005056567848 */ /* 0x000fe20003fe0100 */
[C---:B------:R-:W-:Y:S02]  /*ae70*/  IMAD R11, R29.reuse, UR5, R14 ;  /* 0x000000051d0b7c24 */ /* 0x040fe4000f8e020e */
[----:B------:R-:W-:Y:S01]  /*ae80*/  IMAD.WIDE.U32 R12, R29, UR4, R12 ;  /* 0x000000041d0c7c25 */ /* 0x000fe2000f8e000c */
[----:B------:R-:W-:-:S03]  /*ae90*/  ULDC.64 UR4, c[0x0][0x308] ;  /* 0x0000c20000047ab9 */ /* 0x000fc60000000a00 */
[----:B------:R-:W-:Y:S02]  /*aea0*/  IMAD.IADD R13, R13, 0x1, R11 ;  /* 0x000000010d0d7824 */ /* 0x000fe400078e020b */
[----:B------:R-:W-:Y:S02]  /*aeb0*/  IMAD.IADD R36, R86, 0x1, -R224 ;  /* 0x0000000156247824 */ /* 0x000fe400078e0ae0 */
[----:B------:R-:W-:Y:S01]  /*aec0*/  IMAD.WIDE.U32 R12, R223, UR4, R12 ;  /* 0x00000004df0c7c25 */ /* 0x000fe2000f8e000c */
[----:B------:R-:W-:-:S03]  /*aed0*/  UMOV UR4, 0xffffffff ;  /* 0xffffffff00047882 */ /* 0x000fc60000000000 */
[----:B------:R-:W-:Y:S01]  /*aee0*/  IMAD R35, R223, UR5, R13 ;  /* 0x00000005df237c24 */ /* 0x000fe2000f8e020d */
[----:B------:R-:W-:-:S04]  /*aef0*/  LEA R34, P3, R12, UR6, 0x1 ;  /* 0x000000060c227c11 */ /* 0x000fc8000f8608ff */
[----:B------:R-:W-:Y:S02]  /*af00*/  LEA.HI.X R35, R12, UR7, R35, 0x1, P3 ;  /* 0x000000070c237c11 */ /* 0x000fe400098f0c23 */
[----:B------:R-:W-:Y:S01]  /*af10*/  ISETP.GE.AND P3, PT, R36, 0x1, PT ;  /* 0x000000012400780c */ /* 0x000fe20003f66270 */
[----:B------:R-:W-:-:S12]  /*af20*/  BRA.DIV UR4, `(.L_x_544) ;  /* 0x0000020204ac7947 */ /* 0x000fd8000b800000 */
[----:B------:R1:W2:Y:S04]  /*af30*/  SHFL.IDX PT, R37, R35, RZ, 0x181f ;  /* 0x00181fff23257589 */ /* 0x0002a800000e0000 */
[----:B------:R1:W3:Y:S02]  /*af40*/  SHFL.IDX PT, R39, R34, RZ, 0x181f ;  /* 0x00181fff22277589 */ /* 0x0002e400000e0000 */
.L_x_840:
[----:B------:R-:W-:Y:S04]  /*af50*/  BSSY B1, `(.L_x_545) ;  /* 0x0000018000017945 */ /* 0x000fe80003800000 */
[----:B------:R-:W-:Y:S05]  /*af60*/  @!P3 BRA `(.L_x_546) ;  /* 0x000000000058b947 */ /* 0x000fea0003800000 */
[----:B------:R-:W-:Y:S01]  /*af70*/  ULDC UR4, c[0x0][0x2f4] ;  /* 0x0000bd0000047ab9 */ /* 0x000fe20000000800 */
[----:B------:R-:W-:Y:S01]  /*af80*/  ULDC.64 UR6, c[0x0][0x208] ;  /* 0x0000820000067ab9 */ /* 0x000fe20000000a00 */
[----:B------:R-:W-:-:S13]  /*af90*/  ISETP.GE.AND P4, PT, R16, UR4, PT ;  /* 0x0000000410007c0c */ /* 0x000fda000bf86270 */
[----:B------:R-:W4:Y:S01]  /*afa0*/  @!P4 LDS.128 R12, [R31+0x24400] ;  /* 0x024400001f0cc984 */ /* 0x000f220000000c00 */
[----:B---3--:R-:W-:-:S04]  /*afb0*/  @!P4 LEA R32, P3, R16, R39, 0x1 ;  /* 0x000000271020c211 */ /* 0x008fc800078608ff */
[----:B--2---:R-:W-:Y:S02]  /*afc0*/  @!P4 LEA.HI.X R33, R16, R37, R17, 0x1, P3 ;  /* 0x000000251021c211 */ /* 0x004fe400018f0c11 */
[----:B------:R-:W-:-:S03]  /*afd0*/  ISETP.GE.AND P3, PT, R214, UR4, PT ;  /* 0x00000004d6007c0c */ /* 0x000fc6000bf66270 */
[----:B----4-:R2:W-:Y:S10]  /*afe0*/  @!P4 ST.E.128 desc[UR6][R32.64], R12 ;  /* 0x0000000c2000c985 */ /* 0x0105f4000c101d06 */
[----:B------:R-:W3:Y:S01]  /*aff0*/  @!P3 LDS.128 R12, [R31+0x26c00] ;  /* 0x026c00001f0cb984 */ /* 0x000ee20000000c00 */
[----:B--2---:R-:W-:-:S04]  /*b000*/  @!P3 LEA R32, P4, R212, R39, 0x1 ;  /* 0x00000027d420b211 */ /* 0x004fc800078808ff */
[----:B------:R-:W-:Y:S02]  /*b010*/  @!P3 LEA.HI.X R33, R212, R37, R215, 0x1, P4 ;  /* 0x00000025d421b211 */ /* 0x000fe400020f0cd7 */
[----:B------:R-:W-:-:S03]  /*b020*/  ISETP.GE.AND P4, PT, R19, UR4, PT ;  /* 0x0000000413007c0c */ /* 0x000fc6000bf86270 */
[----:B---3--:R2:W-:Y:S10]  /*b030*/  @!P3 ST.E.128 desc[UR6][R32.64], R12 ;  /* 0x0000000c2000b985 */ /* 0x0085f4000c101d06 */
[----:B------:R-:W3:Y:S01]  /*b040*/  @!P4 LDS.128 R12, [R31+0x29400] ;  /* 0x029400001f0cc984 */ /* 0x000ee20000000c00 */
[----:B--2---:R-:W-:-:S04]  /*b050*/  @!P4 LEA R32, P3, R19, R39, 0x1 ;  /* 0x000000271320c211 */ /* 0x004fc800078608ff */
[----:B------:R-:W-:Y:S02]  /*b060*/  @!P4 LEA.HI.X R33, R19, R37, R219, 0x1, P3 ;  /* 0x000000251321c211 */ /* 0x000fe400018f0cdb */
[----:B------:R-:W-:-:S03]  /*b070*/  ISETP.GE.AND P3, PT, R22, UR4, PT ;  /* 0x0000000416007c0c */ /* 0x000fc6000bf66270 */
[----:B---3--:R2:W-:Y:S10]  /*b080*/  @!P4 ST.E.128 desc[UR6][R32.64], R12 ;  /* 0x0000000c2000c985 */ /* 0x0085f4000c101d06 */
[----:B------:R-:W3:Y:S01]  /*b090*/  @!P3 LDS.128 R12, [R31+0x2bc00] ;  /* 0x02bc00001f0cb984 */ /* 0x000ee20000000c00 */
[----:B--2---:R-:W-:-:S04]  /*b0a0*/  @!P3 LEA R32, P4, R22, R39, 0x1 ;  /* 0x000000271620b211 */ /* 0x004fc800078808ff */
[----:B------:R-:W-:-:S05]  /*b0b0*/  @!P3 LEA.HI.X R33, R22, R37, R218, 0x1, P4 ;  /* 0x000000251621b211 */ /* 0x000fca00020f0cda */
[----:B---3--:R4:W-:Y:S04]  /*b0c0*/  @!P3 ST.E.128 desc[UR6][R32.64], R12 ;  /* 0x0000000c2000b985 */ /* 0x0089e8000c101d06 */
.L_x_546:
[----:B------:R-:W-:Y:S05]  /*b0d0*/  BSYNC B1 ;  /* 0x0000000000017941 */ /* 0x000fea0003800000 */
.L_x_545:
[----:B------:R-:W-:-:S03]  /*b0e0*/  UMOV UR4, 0xffffffff ;  /* 0xffffffff00047882 */ /* 0x000fc60000000000 */
[----:B------:R-:W-:Y:S05]  /*b0f0*/  BRA.DIV UR4, `(.L_x_547) ;  /* 0x0000020204847947 */ /* 0x000fea000b800000 */
[----:B--2---:R2:W0:Y:S04]  /*b100*/  SHFL.IDX PT, R37, R35, 0x1, 0x181f ;  /* 0x00381f0023257f89 */ /* 0x00442800000e0000 */
[----:B---3--:R2:W3:Y:S02]  /*b110*/  SHFL.IDX PT, R39, R34, 0x1, 0x181f ;  /* 0x00381f0022277f89 */ /* 0x0084e400000e0000 */
.L_x_844:
[----:B------:R-:W-:Y:S01]  /*b120*/  ISETP.GE.AND P3, PT, R36, 0x21, PT ;  /* 0x000000212400780c */ /* 0x000fe20003f66270 */
[----:B------:R-:W-:-:S12]  /*b130*/  BSSY B1, `(.L_x_548) ;  /* 0x0000018000017945 */ /* 0x000fd80003800000 */
[----:B------:R-:W-:Y:S05]  /*b140*/  @!P3 BRA `(.L_x_549) ;  /* 0x000000000058b947 */ /* 0x000fea0003800000 */
[----:B------:R-:W-:Y:S01]  /*b150*/  ULDC UR4, c[0x0][0x2f4] ;  /* 0x0000bd0000047ab9 */ /* 0x000fe20000000800 */
[----:B------:R-:W-:Y:S01]  /*b160*/  ULDC.64 UR6, c[0x0][0x208] ;  /* 0x0000820000067ab9 */ /* 0x000fe20000000a00 */
[----:B------:R-:W-:-:S13]  /*b170*/  ISETP.GE.AND P4, PT, R16, UR4, PT ;  /* 0x0000000410007c0c */ /* 0x000fda000bf86270 */
[----:B----4-:R-:W4:Y:S01]  /*b180*/  @!P4 LDS.128 R12, [R31+0x25400] ;  /* 0x025400001f0cc984 */ /* 0x010f220000000c00 */
[----:B---3--:R-:W-:-:S04]  /*b190*/  @!P4 LEA R32, P3, R16, R39, 0x1 ;  /* 0x000000271020c211 */ /* 0x008fc800078608ff */
[----:B0-----:R-:W-:Y:S02]  /*b1a0*/  @!P4 LEA.HI.X R33, R16, R37, R17, 0x1, P3 ;  /* 0x000000251021c211 */ /* 0x001fe400018f0c11 */
[----:B------:R-:W-:-:S03]  /*b1b0*/  ISETP.GE.AND P3, PT, R214, UR4, PT ;  /* 0x00000004d6007c0c */ /* 0x000fc6000bf66270 */
[----:B----4-:R0:W-:Y:S10]  /*b1c0*/  @!P4 ST.E.128 desc[UR6][R32.64], R12 ;  /* 0x0000000c2000c985 */ /* 0x0101f4000c101d06 */
[----:B------:R-:W3:Y:S01]  /*b1d0*/  @!P3 LDS.128 R12, [R31+0x27c00] ;  /* 0x027c00001f0cb984 */ /* 0x000ee20000000c00 */
[----:B0-----:R-:W-:-:S04]  /*b1e0*/  @!P3 LEA R32, P4, R212, R39, 0x1 ;  /* 0x00000027d420b211 */ /* 0x001fc800078808ff */
[----:B------:R-:W-:Y:S02]  /*b1f0*/  @!P3 LEA.HI.X R33, R212, R37, R215, 0x1, P4 ;  /* 0x00000025d421b211 */ /* 0x000fe400020f0cd7 */
[----:B------:R-:W-:-:S03]  /*b200*/  ISETP.GE.AND P4, PT, R19, UR4, PT ;  /* 0x0000000413007c0c */ /* 0x000fc6000bf86270 */
[----:B---3--:R0:W-:Y:S10]  /*b210*/  @!P3 ST.E.128 desc[UR6][R32.64], R12 ;  /* 0x0000000c2000b985 */ /* 0x0081f4000c101d06 */
[----:B------:R-:W3:Y:S01]  /*b220*/  @!P4 LDS.128 R12, [R31+0x2a400] ;  /* 0x02a400001f0cc984 */ /* 0x000ee20000000c00 */
[----:B0-----:R-:W-:-:S04]  /*b230*/  @!P4 LEA R32, P3, R19, R39, 0x1 ;  /* 0x000000271320c211 */ /* 0x001fc800078608ff */
[----:B------:R-:W-:Y:S02]  /*b240*/  @!P4 LEA.HI.X R33, R19, R37, R219, 0x1, P3 ;  /* 0x000000251321c211 */ /* 0x000fe400018f0cdb */
[----:B------:R-:W-:-:S03]  /*b250*/  ISETP.GE.AND P3, PT, R22, UR4, PT ;  /* 0x0000000416007c0c */ /* 0x000fc6000bf66270 */
[----:B---3--:R0:W-:Y:S10]  /*b260*/  @!P4 ST.E.128 desc[UR6][R32.64], R12 ;  /* 0x0000000c2000c985 */ /* 0x0081f4000c101d06 */
[----:B------:R-:W3:Y:S01]  /*b270*/  @!P3 LDS.128 R12, [R31+0x2cc00] ;  /* 0x02cc00001f0cb984 */ /* 0x000ee20000000c00 */
[----:B0-----:R-:W-:-:S04]  /*b280*/  @!P3 LEA R32, P4, R22, R39, 0x1 ;  /* 0x000000271620b211 */ /* 0x001fc800078808ff */
[----:B------:R-:W-:-:S05]  /*b290*/  @!P3 LEA.HI.X R33, R22, R37, R218, 0x1, P4 ;  /* 0x000000251621b211 */ /* 0x000fca00020f0cda */
[----:B---3--:R0:W-:Y:S04]  /*b2a0*/  @!P3 ST.E.128 desc[UR6][R32.64], R12 ;  /* 0x0000000c2000b985 */ /* 0x0081e8000c101d06 */
.L_x_549:
[----:B------:R-:W-:Y:S05]  /*b2b0*/  BSYNC B1 ;  /* 0x0000000000017941 */ /* 0x000fea0003800000 */
.L_x_548:
[----:B------:R-:W-:-:S03]  /*b2c0*/  UMOV UR4, 0xffffffff ;  /* 0xffffffff00047882 */ /* 0x000fc60000000000 */
[----:B------:R-:W-:Y:S05]  /*b2d0*/  BRA.DIV UR4, `(.L_x_550) ;  /* 0x0000020204587947 */ /* 0x000fea000b800000 */
[----:B-12---:R-:W1:Y:S04]  /*b2e0*/  SHFL.IDX PT, R35, R35, 0x2, 0x181f ;  /* 0x00581f0023237f89 */ /* 0x006e6800000e0000 */
[----:B0-----:R0:W2:Y:S02]  /*b2f0*/  SHFL.IDX PT, R37, R34, 0x2, 0x181f ;  /* 0x00581f0022257f89 */ /* 0x0010a400000e0000 */
.L_x_848:
[----:B------:R-:W-:-:S13]  /*b300*/  ISETP.GE.AND P3, PT, R36, 0x41, PT ;  /* 0x000000412400780c */ /* 0x000fda0003f66270 */
[----:B------:R-:W-:Y:S05]  /*b310*/  @!P3 BRA `(.L_x_492) ;  /* 0x000000000058b947 */ /* 0x000fea0003800000 */
[----:B------:R-:W-:Y:S01]  /*b320*/  ULDC UR4, c[0x0][0x2f4] ;  /* 0x0000bd0000047ab9 */ /* 0x000fe20000000800 */
[----:B------:R-:W-:Y:S01]  /*b330*/  ULDC.64 UR6, c[0x0][0x208] ;  /* 0x0000820000067ab9 */ /* 0x000fe20000000a00 */
[----:B------:R-:W-:-:S13]  /*b340*/  ISETP.GE.AND P4, PT, R16, UR4, PT ;  /* 0x0000000410007c0c */ /* 0x000fda000bf86270 */
[----:B----4-:R-:W4:Y:S01]  /*b350*/  @!P4 LDS.128 R12, [R31+0x26400] ;  /* 0x026400001f0cc984 */ /* 0x010f220000000c00 */
[----:B--2---:R-:W-:-:S04]  /*b360*/  @!P4 LEA R32, P3, R16, R37, 0x1 ;  /* 0x000000251020c211 */ /* 0x004fc800078608ff */
[----:B-1----:R-:W-:Y:S02]  /*b370*/  @!P4 LEA.HI.X R33, R16, R35, R17, 0x1, P3 ;  /* 0x000000231021c211 */ /* 0x002fe400018f0c11 */
[----:B------:R-:W-:-:S03]  /*b380*/  ISETP.GE.AND P3, PT, R214, UR4, PT ;  /* 0x00000004d6007c0c */ /* 0x000fc6000bf66270 */
[----:B----4-:R1:W-:Y:S10]  /*b390*/  @!P4 ST.E.128 desc[UR6][R32.64], R12 ;  /* 0x0000000c2000c985 */ /* 0x0103f4000c101d06 */
[----:B------:R-:W2:Y:S01]  /*b3a0*/  @!P3 LDS.128 R12, [R31+0x28c00] ;  /* 0x028c00001f0cb984 */ /* 0x000ea20000000c00 */
[----:B-1----:R-:W-:-:S04]  /*b3b0*/  @!P3 LEA R32, P4, R212, R37, 0x1 ;  /* 0x00000025d420b211 */ /* 0x002fc800078808ff */
[----:B------:R-:W-:Y:S02]  /*b3c0*/  @!P3 LEA.HI.X R33, R212, R35, R215, 0x1, P4 ;  /* 0x00000023d421b211 */ /* 0x000fe400020f0cd7 */
[----:B------:R-:W-:-:S03]  /*b3d0*/  ISETP.GE.AND P4, PT, R19, UR4, PT ;  /* 0x0000000413007c0c */ /* 0x000fc6000bf86270 */
[----:B--2---:R1:W-:Y:S10]  /*b3e0*/  @!P3 ST.E.128 desc[UR6][R32.64], R12 ;  /* 0x0000000c2000b985 */ /* 0x0043f4000c101d06 */
[----:B------:R-:W2:Y:S01]  /*b3f0*/  @!P4 LDS.128 R12, [R31+0x2b400] ;  /* 0x02b400001f0cc984 */ /* 0x000ea20000000c00 */
[----:B-1----:R-:W-:-:S04]  /*b400*/  @!P4 LEA R32, P3, R19, R37, 0x1 ;  /* 0x000000251320c211 */ /* 0x002fc800078608ff */
[----:B------:R-:W-:Y:S02]  /*b410*/  @!P4 LEA.HI.X R33, R19, R35, R219, 0x1, P3 ;  /* 0x000000231321c211 */ /* 0x000fe400018f0cdb */
[----:B------:R-:W-:-:S03]  /*b420*/  ISETP.GE.AND P3, PT, R22, UR4, PT ;  /* 0x0000000416007c0c */ /* 0x000fc6000bf66270 */
[----:B--2---:R1:W-:Y:S10]  /*b430*/  @!P4 ST.E.128 desc[UR6][R32.64], R12 ;  /* 0x0000000c2000c985 */ /* 0x0043f4000c101d06 */
[----:B------:R-:W2:Y:S01]  /*b440*/  @!P3 LDS.128 R12, [R31+0x2dc00] ;  /* 0x02dc00001f0cb984 */ /* 0x000ea20000000c00 */
[----:B-1----:R-:W-:-:S04]  /*b450*/  @!P3 LEA R32, P4, R22, R37, 0x1 ;  /* 0x000000251620b211 */ /* 0x002fc800078808ff */
[----:B------:R-:W-:-:S05]  /*b460*/  @!P3 LEA.HI.X R33, R22, R35, R218, 0x1, P4 ;  /* 0x000000231621b211 */ /* 0x000fca00020f0cda */
[----:B--2---:R1:W-:Y:S04]  /*b470*/  @!P3 ST.E.128 desc[UR6][R32.64], R12 ;  /* 0x0000000c2000b985 */ /* 0x0043e8000c101d06 */
.L_x_492:
[----:B------:R-:W-:Y:S05]  /*b480*/  BSYNC B0 ;  /* 0x0000000000007941 */ /* 0x000fea0003800000 */
.L_x_445:
[----:B---3--:R-:W3:Y:S01]  /*b490*/  S2R R11, SR_TID.X ;  /* 0x00000000000b7919 */ /* 0x008ee20000002100 */
[----:B------:R-:W-:Y:S01]  /*b4a0*/  @!PT LDS RZ, [RZ] ;  /* 0x00000000fffff984 */ /* 0x000fe20000000800 */
[----:B------:R-:W-:Y:S01]  /*b4b0*/  @!PT LDS RZ, [RZ] ;  /* 0x00000000fffff984 */ /* 0x000fe20000000800 */
[----:B------:R-:W-:Y:S01]  /*b4c0*/  @!PT LDS RZ, [RZ] ;  /* 0x00000000fffff984 */ /* 0x000fe20000000800 */
[----:B------:R-:W-:Y:S01]  /*b4d0*/  @!PT LDS RZ, [RZ] ;  /* 0x00000000fffff984 */ /* 0x000fe20000000800 */
[----:B------:R5:W-:Y:S06]  /*b4e0*/  MEMBAR.ALL.CTA ;  /* 0x0000000000007992 */ /* 0x000bec0000008000 */
[----:B-----5:R-:W5:Y:S01]  /*b4f0*/  FENCE.VIEW.ASYNC.S ;  /* 0x00000000000073c6 */ /* 0x020f620000000000 */
[----:B------:R-:W-:Y:S05]  /*b500*/  WARPSYNC.ALL ;  /* 0x0000000000007948 */ /* 0x000fea0003800000 */
[----:B------:R-:W-:Y:S01]  /*b510*/  BSSY B0, `(.L_x_551) ;  /* 0x0000009000007945 */ /* 0x000fe20003800000 */
[----:B---3--:R-:W-:Y:S01]  /*b520*/  LOP3.LUT R11, R11, 0x7f, RZ, 0xc0, !PT ;  /* 0x0000007f0b0b7812 */ /* 0x008fe200078ec0ff */
[----:B-----5:R3:W-:Y:S03]  /*b530*/  BAR.SYNC.DEFER_BLOCKING R156, 0x80 ;  /* 0x0002009c0000751d */ /* 0x0207e60000010000 */
[----:B------:R-:W-:-:S13]  /*b540*/  ISETP.NE.AND P3, PT, R11, RZ, PT ;  /* 0x000000ff0b00720c */ /* 0x000fda0003f65270 */
[----:B------:R-:W-:-:S04]  /*b550*/  @!P3 IADD3 R11, R87, 0x388a0, RZ ;  /* 0x000388a0570bb810 */ /* 0x000fc80007ffe0ff */
[----:B------:R-:W-:-:S04]  /*b560*/  @!P3 PRMT R11, RZ, 0x654, R11 ;  /* 0x00000654ff0bb816 */ /* 0x000fc8000000000b */
[----:B------:R3:W-:Y:S01]  /*b570*/  @!P3 SYNCS.ARRIVE.TRANS64.RED.A1T0 RZ, [R11+URZ], RZ ;  /* 0x000000ff0bffb9a7 */ /* 0x0007e2000810043f */
[----:B------:R-:W-:Y:S05]  /*b580*/  @!P0 BRA `(.L_x_552) ;  /* 0x0000000000048947 */ /* 0x000fea0003800000 */
[----:B------:R-:W-:Y:S01]  /*b590*/  BPT.TRAP 0x1 ;  /* 0x000000040000795c */ /* 0x000fe20000300000 */
.L_x_552:
[----:B------:R-:W-:Y:S05]  /*b5a0*/  BSYNC B0 ;  /* 0x0000000000007941 */ /* 0x000fea0003800000 */
.L_x_551:
[----:B------:R-:W5:Y:S01]  /*b5b0*/  SYNCS.PHASECHK.TRANS64.TRYWAIT P0, [R87+URZ+0x388b0], R88 ;  /* 0x0388b058570075a7 */ /* 0x000f62000800017f */
[----:B------:R-:W-:Y:S01]  /*b5c0*/  ULDC UR61, c[0x0][0x2f4] ;  /* 0x0000bd00003d7ab9 */ /* 0x000fe20000000800 */
[----:B------:R-:W-:Y:S04]  /*b5d0*/  BSSY B0, `(.L_x_553) ;  /* 0x0000002000007945 */ /* 0x000fe80003800000 */
[----:B-----5:R-:W-:Y:S05]  /*b5e0*/  @!P0 BRA `(.L_x_554) ;  /* 0x000001fc00e08947 */ /* 0x020fea0003800000 */
.L_x_849:
[----:B------:R-:W-:Y:S05]  /*b5f0*/  BSYNC B0 ;  /* 0x0000000000007941 */ /* 0x000fea0003800000 */
.L_x_553:
[----:B------:R-:W-:Y:S01]  /*b600*/  ULDC.64 UR4, c[0x0][0x328] ;  /* 0x0000ca0000047ab9 */ /* 0x000fe20000000a00 */
[----:B------:R-:W-:Y:S01]  /*b610*/  IMAD.IADD R86, R86, 0x1, -R224 ;  /* 0x0000000156567824 */ /* 0x000fe200078e0ae0 */
[----:B------:R-:W-:Y:S01]  /*b620*/  ULDC.64 UR6, c[0x0][0x318] ;  /* 0x0000c60000067ab9 */ /* 0x000fe20000000a00 */
[----:B---3--:R-:W-:Y:S01]  /*b630*/  IMAD R11, R84, UR4, RZ ;  /* 0x00000004540b7c24 */ /* 0x008fe2000f8e02ff */
[----:B------:R-:W-:Y:S01]  /*b640*/  BSSY B0, `(.L_x_555) ;  /* 0x0000027000007945 */ /* 0x000fe20003800000 */
[----:B01--4-:R-:W-:Y:S01]  /*b650*/  IMAD.WIDE.U32 R12, R30, UR4, RZ ;  /* 0x000000041e0c7c25 */ /* 0x013fe2000f8e00ff */
[----:B------:R-:W-:-:S03]  /*b660*/  ISETP.GE.AND P0, PT, R86, 0x1, PT ;  /* 0x000000015600780c */ /* 0x000fc60003f06270 */
        /* <DEDUP_REMOVED lines=8> */
[----:B------:R-:W-:-:S04]  /*b6f0*/  IMAD.WIDE.U32 R12, R223, UR4, R12 ;  /* 0x00000004df0c7c25 */ /* 0x000fc8000f8e000c */
[----:B------:R-:W-:Y:S01]  /*b700*/  IMAD R29, R223, UR5, R13 ;  /* 0x00000005df1d7c24 */ /* 0x000fe2000f8e020d */
[----:B------:R-:W-:-:S04]  /*b710*/  LEA R11, P4, R12, UR6, 0x1 ;  /* 0x000000060c0b7c11 */ /* 0x000fc8000f8808ff */
[----:B------:R-:W-:Y:S01]  /*b720*/  LEA.HI.X R29, R12, UR7, R29, 0x1, P4 ;  /* 0x000000070c1d7c11 */ /* 0x000fe2000a0f0c1d */
[----:B--2---:R0:W1:Y:S04]  /*b730*/  SHFL.IDX PT, R37, R11, RZ, 0x181f ;  /* 0x00181fff0b257589 */ /* 0x00406800000e0000 */
[----:B------:R0:W2:Y:S01]  /*b740*/  SHFL.IDX PT, R35, R29, RZ, 0x181f ;  /* 0x00181fff1d237589 */ /* 0x0000a200000e0000 */
[----:B------:R-:W-:Y:S05]  /*b750*/  @!P0 BRA `(.L_x_556) ;  /* 0x0000000000548947 */ /* 0x000fea0003800000 */
[----:B------:R-:W-:Y:S01]  /*b760*/  ISETP.GE.AND P4, PT, R16, UR61, PT ;  /* 0x0000003d10007c0c */ /* 0x000fe2000bf86270 */
[----:B------:R-:W-:-:S12]  /*b770*/  ULDC.64 UR4, c[0x0][0x208] ;  /* 0x0000820000047ab9 */ /* 0x000fd80000000a00 */
[----:B------:R-:W3:Y:S01]  /*b780*/  @!P4 LDS.128 R12, [R31+0x400] ;  /* 0x000400001f0cc984 */ /* 0x000ee20000000c00 */
[----:B-1----:R-:W-:-:S04]  /*b790*/  @!P4 LEA R32, P0, R16, R37, 0x1 ;  /* 0x000000251020c211 */ /* 0x002fc800078008ff */
[----:B--2---:R-:W-:Y:S02]  /*b7a0*/  @!P4 LEA.HI.X R33, R16, R35, R17, 0x1, P0 ;  /* 0x000000231021c211 */ /* 0x004fe400000f0c11 */
[----:B------:R-:W-:-:S03]  /*b7b0*/  ISETP.GE.AND P0, PT, R214, UR61, PT ;  /* 0x0000003dd6007c0c */ /* 0x000fc6000bf06270 */
[----:B---3--:R1:W-:Y:S10]  /*b7c0*/  @!P4 ST.E.128 desc[UR4][R32.64], R12 ;  /* 0x0000000c2000c985 */ /* 0x0083f4000c101d04 */
        /* <DEDUP_REMOVED lines=14> */
.L_x_556:
[----:B------:R-:W-:Y:S05]  /*b8b0*/  BSYNC B0 ;  /* 0x0000000000007941 */ /* 0x000fea0003800000 */
.L_x_555:
[----:B------:R-:W-:Y:S01]  /*b8c0*/  ISETP.GE.AND P0, PT, R86, 0x21, PT ;  /* 0x000000215600780c */ /* 0x000fe20003f06270 */
[----:B--2---:R2:W4:Y:S01]  /*b8d0*/  SHFL.IDX PT, R35, R29, 0x1, 0x181f ;  /* 0x00381f001d237f89 */ /* 0x00452200000e0000 */
[----:B------:R-:W-:Y:S03]  /*b8e0*/  BSSY B0, `(.L_x_557) ;  /* 0x0000018000007945 */ /* 0x000fe60003800000 */
[----:B-1----:R2:W1:Y:S08]  /*b8f0*/  SHFL.IDX PT, R37, R11, 0x1, 0x181f ;  /* 0x00381f000b257f89 */ /* 0x00247000000e0000 */
[----:B--2---:R-:W-:Y:S05]  /*b900*/  @!P0 BRA `(.L_x_558) ;  /* 0x0000000000548947 */ /* 0x004fea0003800000 */
[----:B------:R-:W-:Y:S01]  /*b910*/  ISETP.GE.AND P4, PT, R16, UR61, PT ;  /* 0x0000003d10007c0c */ /* 0x000fe2000bf86270 */
[----:B------:R-:W-:-:S12]  /*b920*/  ULDC.64 UR4, c[0x0][0x208] ;  /* 0x0000820000047ab9 */ /* 0x000fd80000000a00 */
[----:B---3--:R-:W2:Y:S01]  /*b930*/  @!P4 LDS.128 R12, [R31+0x1400] ;  /* 0x001400001f0cc984 */ /* 0x008ea20000000c00 */
[----:B-1----:R-:W-:-:S04]  /*b940*/  @!P4 LEA R32, P0, R16, R37, 0x1 ;  /* 0x000000251020c211 */ /* 0x002fc800078008ff */
[----:B----4-:R-:W-:Y:S02]  /*b950*/  @!P4 LEA.HI.X R33, R16, R35, R17, 0x1, P0 ;  /* 0x000000231021c211 */ /* 0x010fe400000f0c11 */
        /* <DEDUP_REMOVED lines=16> */
.L_x_558:
[----:B------:R-:W-:Y:S05]  /*ba60*/  BSYNC B0 ;  /* 0x0000000000007941 */ /* 0x000fea0003800000 */
.L_x_557:
[----:B------:R-:W-:Y:S01]  /*ba70*/  ISETP.GE.AND P0, PT, R86, 0x41, PT ;  /* 0x000000415600780c */ /* 0x000fe20003f06270 */
[----:B0-----:R-:W0:Y:S01]  /*ba80*/  SHFL.IDX PT, R29, R29, 0x2, 0x181f ;  /* 0x00581f001d1d7f89 */ /* 0x001e2200000e0000 */
[----:B------:R-:W-:Y:S03]  /*ba90*/  BSSY B0, `(.L_x_559) ;  /* 0x0000018000007945 */ /* 0x000fe60003800000 */
[----:B------:R-:W0:Y:S08]  /*baa0*/  SHFL.IDX PT, R11, R11, 0x2, 0x181f ;  /* 0x00581f000b0b7f89 */ /* 0x000e3000000e0000 */
[----:B------:R-:W-:Y:S05]  /*bab0*/  @!P0 BRA `(.L_x_560) ;  /* 0x0000000000548947 */ /* 0x000fea0003800000 */
[----:B------:R-:W-:Y:S01]  /*bac0*/  ISETP.GE.AND P4, PT, R16, UR61, PT ;  /* 0x0000003d10007c0c */ /* 0x000fe2000bf86270 */
[----:B------:R-:W-:-:S12]  /*bad0*/  ULDC.64 UR4, c[0x0][0x208] ;  /* 0x0000820000047ab9 */ /* 0x000fd80000000a00 */
[----:B--23--:R-:W2:Y:S01]  /*bae0*/  @!P4 LDS.128 R12, [R31+0x2400] ;  /* 0x002400001f0cc984 */ /* 0x00cea20000000c00 */
[----:B0-----:R-:W-:-:S04]  /*baf0*/  @!P4 LEA R32, P0, R16, R11, 0x1 ;  /* 0x0000000b1020c211 */ /* 0x001fc800078008ff */
[----:B------:R-:W-:Y:S02]  /*bb00*/  @!P4 LEA.HI.X R33, R16, R29, R17, 0x1, P0 ;  /* 0x0000001d1021c211 */ /* 0x000fe400000f0c11 */
[----:B------:R-:W-:-:S03]  /*bb10*/  ISETP.GE.AND P0, PT, R214, UR61, PT ;  /* 0x0000003dd6007c0c */ /* 0x000fc6000bf06270 */
[----:B--2---:R0:W-:Y:S10]  /*bb20*/  @!P4 ST.E.128 desc[UR4][R32.64], R12 ;  /* 0x0000000c2000c985 */ /* 0x0041f4000c101d04 */
[----:B------:R-:W2:Y:S01]  /*bb30*/  @!P0 LDS.128 R12, [R31+0x4c00] ;  /* 0x004c00001f0c8984 */ /* 0x000ea20000000c00 */
        /* <DEDUP_REMOVED lines=8> */
[----:B--2---:R-:W-:Y:S10]  /*bbc0*/  @!P4 ST.E.128 desc[UR4][R32.64], R12 ;  /* 0x0000000c2000c985 */ /* 0x004ff4000c101d04 */
[C---:B------:R-:W-:Y:S01]  /*bbd0*/  @!P0 LEA R30, P4, R22.reuse, R11, 0x1 ;  /* 0x0000000b161e8211 */ /* 0x040fe200078808ff */
[----:B------:R0:W2:Y:S03]  /*bbe0*/  @!P0 LDS.128 R12, [R31+0x9c00] ;  /* 0x009c00001f0c8984 */ /* 0x0000a60000000c00 */
[----:B0-----:R-:W-:-:S05]  /*bbf0*/  @!P0 LEA.HI.X R31, R22, R29, R218, 0x1, P4 ;  /* 0x0000001d161f8211 */ /* 0x001fca00020f0cda */
[----:B--2---:R0:W-:Y:S04]  /*bc00*/  @!P0 ST.E.128 desc[UR4][R30.64], R12 ;  /* 0x0000000c1e008985 */ /* 0x0041e8000c101d04 */
.L_x_560:
[----:B------:R-:W-:Y:S05]  /*bc10*/  BSYNC B0 ;  /* 0x0000000000007941 */ /* 0x000fea0003800000 */
.L_x_559:
[----:B------:R-:W-:Y:S01]  /*bc20*/  @!PT LDS RZ, [RZ] ;  /* 0x00000000fffff984 */ /* 0x000fe20000000800 */
[----:B------:R-:W-:Y:S01]  /*bc30*/  @!PT LDS RZ, [RZ] ;  /* 0x00000000fffff984 */ /* 0x000fe20000000800 */
[----:B------:R-:W-:Y:S01]  /*bc40*/  @!PT LDS RZ, [RZ] ;  /* 0x00000000fffff984 */ /* 0x000fe20000000800 */
[----:B------:R-:W-:Y:S01]  /*bc50*/  @!PT LDS RZ, [RZ] ;  /* 0x00000000fffff984 */ /* 0x000fe20000000800 */
[----:B------:R5:W-:Y:S06]  /*bc60*/  MEMBAR.ALL.CTA ;  /* 0x0000000000007992 */ /* 0x000bec0000008000 */
[----:B-----5:R-:W5:Y:S01]  /*bc70*/  FENCE.VIEW.ASYNC.S ;  /* 0x00000000000073c6 */ /* 0x020f620000000000 */
[----:B------:R-:W-:Y:S01]  /*bc80*/  @!P3 VIADD R87, R87, 0x388c0 ;  /* 0x000388c05757b836 */ /* 0x000fe20000000000 */
[----:B-----5:R0:W-:Y:S01]  /*bc90*/  BAR.SYNC.DEFER_BLOCKING R156, 0x80 ;  /* 0x0002009c0000751d */ /* 0x0201e20000010000 */
[----:B------:R-:W-:Y:S01]  /*bca0*/  LOP3.LUT P4, RZ, R18, 0x1, RZ, 0xc0, !PT ;  /* 0x0000000112ff7812 */ /* 0x000fe2000788c0ff */
[----:B------:R-:W-:-:S02]  /*bcb0*/  VIADD R213, R213, 0x1 ;  /* 0x00000001d5d57836 */ /* 0x000fc40000000000 */
[----:B------:R-:W-:Y:S02]  /*bcc0*/  @!P3 PRMT R87, RZ, 0x654, R87 ;  /* 0x00000654ff57b816 */ /* 0x000fe40000000057 */
[----:B------:R-:W-:Y:S02]  /*bcd0*/  PLOP3.LUT P0, PT, PT, PT, PT, 0x8, 0x0 ;  /* 0x000000000000781c */ /* 0x000fe40003f0e170 */
[----:B------:R1:W-:Y:S01]  /*bce0*/  @!P3 SYNCS.ARRIVE.TRANS64.RED.A1T0 RZ, [R87+URZ], RZ ;  /* 0x000000ff57ffb9a7 */ /* 0x0003e2000810043f */
[----:B------:R-:W-:-:S04]  /*bcf0*/  ISETP.NE.AND P3, PT, R213, 0x2, PT ;  /* 0x00000002d500780c */ /* 0x000fc80003f65270 */
[----:B0-23--:R-:W-:Y:S02]  /*bd00*/  SEL R12, RZ, 0x1, P3 ;  /* 0x00000001ff0c7807 */ /* 0x00dfe40001800000 */
[----:B------:R-:W-:Y:S02]  /*bd10*/  SEL R213, R213, RZ, P3 ;  /* 0x000000ffd5d57207 */ /* 0x000fe40001800000 */
[----:B------:R-:W-:Y:S01]  /*bd20*/  LOP3.LUT R225, R225, R12, RZ, 0x3c, !PT ;  /* 0x0000000ce1e17212 */ /* 0x000fe200078e3cff */
[----:B-1----:R-:W-:Y:S06]  /*bd30*/  @P4 BRA `(.L_x_561) ;  /* 0xffffff7000384947 */ /* 0x002fec000383ffff */
.L_x_440:
[----:B------:R-:W-:Y:S01]  /*bd40*/  BSSY B0, `(.L_x_562) ;  /* 0x0000005000007945 */ /* 0x000fe20003800000 */
[----:B------:R-:W-:-:S03]  /*bd50*/  IMAD.MOV.U32 R3, RZ, RZ, RZ ;  /* 0x000000ffff037224 */ /* 0x000fc600078e00ff */
[----:B------:R-:W-:Y:S05]  /*bd60*/  @P0 BRA `(.L_x_563) ;  /* 0x0000000000080947 */ /* 0x000fea0003800000 */
[----:B------:R-:W0:Y:S02]  /*bd70*/  FENCE.VIEW.ASYNC.G ;  /* 0x00000000000073c6 */ /* 0x000e240000000100 */
[----:B0-----:R-:W-:Y:S06]  /*bd80*/  BAR.ARV 0xc, 0x180 ;  /* 0x0306000000007b1d */ /* 0x001fec0000002000 */
.L_x_563:
[----:B------:R-:W-:Y:S05]  /*bd90*/  BSYNC B0 ;  /* 0x0000000000007941 */ /* 0x000fea0003800000 */
.L_x_562:
[----:B------:R-:W-:Y:S01]  /*bda0*/  LOP3.LUT P0, RZ, R18, 0x2, RZ, 0xc0, !PT ;  /* 0x0000000212ff7812 */ /* 0x000fe2000780c0ff */
[----:B------:R-:W-:-:S12]  /*bdb0*/  BSSY B0, `(.L_x_564) ;  /* 0x0000020000007945 */ /* 0x000fd80003800000 */
[----:B------:R-:W-:Y:S05]  /*bdc0*/  @!P0 BRA `(.L_x_565) ;  /* 0x0000000000788947 */ /* 0x000fea0003800000 */
[----:B------:R-:W2:Y:S01]  /*bdd0*/  LDL R0, [R1+0x70] ;  /* 0x0000700001007983 */ /* 0x000ea20000100800 */
[----:B------:R-:W-:Y:S01]  /*bde0*/  ULDC UR4, c[0x0][0x9f0] ;  /* 0x00027c0000047ab9 */ /* 0x000fe20000000800 */
[----:B--2---:R-:W-:-:S04]  /*bdf0*/  ISETP.NE.AND P0, PT, R0, RZ, PT ;  /* 0x000000ff0000720c */ /* 0x004fc80003f05270 */
        /* <DEDUP_REMOVED lines=27> */
.L_x_565:
[----:B------:R-:W-:Y:S05]  /*bfb0*/  BSYNC B0 ;  /* 0x0000000000007941 */ /* 0x000fea0003800000 */
.L_x_564:
[----:B------:R-:W2:Y:S01]  /*bfc0*/  LDL R0, [R1+0x88] ;  /* 0x0000880001007983 */ /* 0x000ea20000100800 */
[----:B------:R-:W-:Y:S02]  /*bfd0*/  PLOP3.LUT P0, PT, PT, PT, PT, 0x80, 0x0 ;  /* 0x000000000000781c */ /* 0x000fe40003f0f070 */
        /* <DEDUP_REMOVED lines=58> */
[----:B----4-:R-:W-:-:S02]  /*c380*/  CS2R R34, SRZ ;  /* 0x0000000000227805 */ /* 0x010fc4000001ff00 */
[----:B------:R-:W-:Y:S02]  /*c390*/  CS2R R178, SRZ ;  /* 0x0000000000b27805 */ /* 0x000fe4000001ff00 */
[----:B------:R-:W-:Y:S02]  /*c3a0*/  CS2R R30, SRZ ;  /* 0x00000000001e7805 */ /* 0x000fe4000001ff00 */
[----:B------:R-:W-:Y:S02]  /*c3b0*/  CS2R R180, SRZ ;  /* 0x0000000000b47805 */ /* 0x000fe4000001ff00 */
[----:B------:R-:W-:Y:S02]  /*c3c0*/  CS2R R26, SRZ ;  /* 0x00000000001a7805 */ /* 0x000fe4000001ff00 */
[----:B------:R-:W-:Y:S01]  /*c3d0*/  CS2R R182, SRZ ;  /* 0x0000000000b67805 */ /* 0x000fe2000001ff00 */
[----:B--2---:R-:W-:-:S05]  /*c3e0*/  IMAD R0, R0, R3, RZ ;  /* 0x0000000300007224 */ /* 0x004fca00078e02ff */
[----:B------:R0:W-:Y:S01]  /*c3f0*/  STL [R1+0x60], R0 ;  /* 0x0000600001007387 */ /* 0x0001e20000100800 */
[----:B------:R-:W-:Y:S02]  /*c400*/  VIADDMNMX R112, R0, R3, R130, PT ;  /* 0x0000000300707246 */ /* 0x000fe40003800182 */
[----:B------:R-:W-:Y:S02]  /*c410*/  CS2R R2, SRZ ;  /* 0x0000000000027805 */ /* 0x000fe4000001ff00 */
[----:B------:R-:W-:-:S13]  /*c420*/  ISETP.GT.AND P1, PT, R112, R0, PT ;  /* 0x000000007000720c */ /* 0x000fda0003f24270 */
[----:B0-----:R-:W-:Y:S05]  /*c430*/  @!P1 BRA `(.L_x_566) ;  /* 0x0000012000b89947 */ /* 0x001fea0003800000 */
[----:B------:R-:W2:Y:S01]  /*c440*/  LDL R0, [R1+0x6c] ;  /* 0x00006c0001007983 */ /* 0x000ea20000100800 */
[----:B------:R-:W0:Y:S02]  /*c450*/  S2R R28, SR_TID.X ;  /* 0x00000000001c7919 */ /* 0x000e240000002100 */
[----:B0-----:R-:W-:-:S05]  /*c460*/  VIADD R28, R28, 0xffffff80 ;  /* 0xffffff801c1c7836 */ /* 0x001fca0000000000 */
[----:B------:R-:W-:Y:S02]  /*c470*/  SHF.R.S32.HI R29, RZ, 0x1f, R28 ;  /* 0x0000001fff1d7819 */ /* 0x000fe4000001141c */
[----:B--2---:R-:W-:Y:S02]  /*c480*/  R2UR UR4, R0 ;  /* 0x00000000000472ca */ /* 0x004fe400000e0000 */
[----:B------:R-:W-:-:S04]  /*c490*/  LEA.HI R0, R29, R28, RZ, 0x7 ;  /* 0x0000001c1d007211 */ /* 0x000fc800078f38ff */
[----:B------:R-:W-:-:S06]  /*c4a0*/  SHF.R.S32.HI R0, RZ, 0x7, R0 ;  /* 0x00000007ff007819 */ /* 0x000fcc0000011400 */
[----:B------:R-:W0:Y:S01]  /*c4b0*/  SHFL.IDX PT, R0, R0, RZ, 0x1f ;  /* 0x00001fff00007589 */ /* 0x000e2200000e0000 */
[----:B------:R-:W-:-:S06]  /*c4c0*/  ULOP3.LUT UP0, URZ, UR4, 0x9f, URZ, 0xc0, !UPT ;  /* 0x0000009f043f7892 */ /* 0x000fcc000f80c03f */
[----:B------:R-:W-:Y:S02]  /*c4d0*/  PLOP3.LUT P0, PT, PT, PT, UP0, 0x80, 0x0 ;  /* 0x000000000000781c */ /* 0x000fe40003f0f008 */
[----:B0-----:R-:W-:-:S04]  /*c4e0*/  LEA.HI R2, R0, R0, RZ, 0x1 ;  /* 0x0000000000027211 */ /* 0x001fc800078f08ff */
[----:B------:R-:W-:-:S05]  /*c4f0*/  LOP3.LUT R3, R2, 0x1e, RZ, 0xc0, !PT ;  /* 0x0000001e02037812 */ /* 0x000fca00078ec0ff */
[----:B------:R-:W-:-:S05]  /*c500*/  IMAD.IADD R3, R0, 0x1, -R3 ;  /* 0x0000000100037824 */ /* 0x000fca00078e0a03 */
[----:B------:R-:W-:-:S04]  /*c510*/  LEA R3, R3, UR4, 0xd ;  /* 0x0000000403037c11 */ /* 0x000fc8000f8e68ff */
[----:B------:R-:W-:-:S04]  /*c520*/  SHF.R.U32.HI R2, RZ, 0x4, R3 ;  /* 0x00000004ff027819 */ /* 0x000fc80000011603 */
[----:B------:R-:W-:Y:S01]  /*c530*/  LOP3.LUT R2, R2, 0x3fff, RZ, 0xc0, !PT ;  /* 0x00003fff02027812 */ /* 0x000fe200078ec0ff */
[----:B------:R-:W-:Y:S06]  /*c540*/  @!P0 BRA `(.L_x_567) ;  /* 0x0000000000408947 */ /* 0x000fec0003800000 */
        /* <DEDUP_REMOVED lines=16> */
.L_x_567:
[----:B------:R-:W-:Y:S02]  /*c650*/  ULDC UR4, c[0x0][0x3f4] ;  /* 0x0000fd0000047ab9 */ /* 0x000fe40000000800 */
[----:B------:R-:W-:-:S13]  /*c660*/  ISETP.LT.AND P0, PT, RZ, UR4, PT ;  /* 0x00000004ff007c0c */ /* 0x000fda000bf01270 */
[----:B------:R-:W-:Y:S05]  /*c670*/  @P0 BRA `(.L_x_568) ;  /* 0x0000000000400947 */ /* 0x000fea0003800000 */
[----:B------:R-:W2:Y:S02]  /*c680*/  LDL R20, [R1+0x80] ;  /* 0x0000800001147983 */ /* 0x000ea40000100800 */
[----:B--2---:R-:W-:-:S04]  /*c690*/  LEA.HI R0, R20, R20, RZ, 0x1 ;  /* 0x0000001414007211 */ /* 0x004fc800078f08ff */
[----:B------:R-:W-:-:S05]  /*c6a0*/  LOP3.LUT R0, R0, 0xfffffffe, RZ, 0xc0, !PT ;  /* 0xfffffffe00007812 */ /* 0x000fca00078ec0ff */
[----:B------:R-:W-:-:S05]  /*c6b0*/  IMAD.IADD R0, R20, 0x1, -R0 ;  /* 0x0000000114007824 */ /* 0x000fca00078e0a00 */
[----:B------:R-:W-:-:S04]  /*c6c0*/  SHF.L.U32 R0, R0, 0x1f, RZ ;  /* 0x0000001f00007819 */ /* 0x000fc800000006ff */
[----:B------:R0:W1:Y:S03]  /*c6d0*/  SYNCS.PHASECHK.TRANS64.TRYWAIT P0, [R23+URZ+0x38800], R0 ;  /* 0x03880000170075a7 */ /* 0x000066000800017f */
[----:B-1----:R-:W-:Y:S05]  /*c6e0*/  @!P0 NANOSLEEP.SYNCS 0x989680 ;  /* 0x009896800000895d */ /* 0x002fea0003900000 */
[----:B------:R-:W1:Y:S01]  /*c6f0*/  @!P0 SYNCS.PHASECHK.TRANS64 P0, [R23+URZ+0x38800], R0 ;  /* 0x03880000170085a7 */ /* 0x000e62000800007f */
[----:B------:R-:W-:Y:S04]  /*c700*/  BSSY B0, `(.L_x_569) ;  /* 0x0000006000007945 */ /* 0x000fe80003800000 */
[----:B-1----:R-:W-:Y:S05]  /*c710*/  @P0 BRA `(.L_x_570) ;  /* 0x0000000000100947 */ /* 0x002fea0003800000 */
.L_x_571:
[----:B-1----:R1:W2:Y:S02]  /*c720*/  SYNCS.PHASECHK.TRANS64.TRYWAIT P0, [R23+URZ+0x38800], R0 ;  /* 0x03880000170075a7 */ /* 0x0022a4000800017f */
[----:B--2---:R-:W-:Y:S05]  /*c730*/  @!P0 NANOSLEEP.SYNCS 0x989680 ;  /* 0x009896800000895d */ /* 0x004fea0003900000 */
[----:B------:R-:W2:Y:S02]  /*c740*/  @!P0 SYNCS.PHASECHK.TRANS64 P0, [R23+URZ+0x38800], R0 ;  /* 0x03880000170085a7 */ /* 0x000ea4000800007f */
[----:B--2---:R-:W-:Y:S05]  /*c750*/  @!P0 BRA `(.L_x_571) ;  /* 0xfffffffc00f08947 */ /* 0x004fea000383ffff */
.L_x_570:
[----:B------:R-:W-:Y:S05]  /*c760*/  BSYNC B0 ;  /* 0x0000000000007941 */ /* 0x000fea0003800000 */
.L_x_569:
[----:B------:R-:W-:Y:S05]  /*c770*/  BRA `(.L_x_572) ;  /* 0x0000007000c07947 */ /* 0x000fea0003800000 */
.L_x_568:
[----:B------:R-:W2:Y:S01]  /*c780*/  LDL R0, [R1+0x6c] ;  /* 0x00006c0001007983 */ /* 0x000ea20000100800 */
[----:B------:R-:W-:Y:S01]  /*c790*/  ULDC.64 UR4, c[0x0][0x3f8] ;  /* 0x0000fe0000047ab9 */ /* 0x000fe20000000a00 */
[----:B------:R-:W-:Y:S01]  /*c7a0*/  ULDC.64 UR6, c[0x0][0x408] ;  /* 0x0001020000067ab9 */ /* 0x000fe20000000a00 */
[----:B-----5:R-:W-:Y:S01]  /*c7b0*/  IMAD.WIDE.U32 R4, R127, UR4, RZ ;  /* 0x000000047f047c25 */ /* 0x020fe2000f8e00ff */
[----:B--2---:R-:W-:Y:S02]  /*c7c0*/  R2UR UR8, R0 ;  /* 0x00000000000872ca */ /* 0x004fe400000e0000 */
[----:B------:R-:W-:-:S05]  /*c7d0*/  SHF.R.S32.HI R0, RZ, 0x1f, R127 ;  /* 0x0000001fff007819 */ /* 0x000fca000001147f */
[C---:B------:R-:W-:Y:S02]  /*c7e0*/  IMAD R6, R0.reuse, UR4, RZ ;  /* 0x0000000400067c24 */ /* 0x040fe4000f8e02ff */
[----:B------:R-:W-:Y:S02]  /*c7f0*/  IMAD R0, R0, UR6, RZ ;  /* 0x0000000600007c24 */ /* 0x000fe4000f8e02ff */
[C---:B------:R-:W-:Y:S01]  /*c800*/  IMAD R3, R127.reuse, UR5, R6 ;  /* 0x000000057f037c24 */ /* 0x040fe2000f8e0206 */
[----:B------:R-:W-:Y:S01]  /*c810*/  ULDC.64 UR4, c[0x0][0x3e8] ;  /* 0x0000fa0000047ab9 */ /* 0x000fe20000000a00 */
[----:B------:R-:W-:Y:S01]  /*c820*/  ULOP3.LUT UP0, URZ, UR8, 0x3ff, URZ, 0xc0, !UPT ;  /* 0x000003ff083f7892 */ /* 0x000fe2000f80c03f */
[C---:B------:R-:W-:Y:S01]  /*c830*/  IMAD R27, R127.reuse, UR7, R0 ;  /* 0x000000077f1b7c24 */ /* 0x040fe2000f8e0200 */
[----:B------:R-:W-:Y:S01]  /*c840*/  LEA R30, P0, R4, UR4, 0x1 ;  /* 0x00000004041e7c11 */ /* 0x000fe2000f8008ff */
[----:B------:R-:W-:Y:S01]  /*c850*/  IMAD.WIDE.U32 R6, R127, UR6, RZ ;  /* 0x000000067f067c25 */ /* 0x000fe2000f8e00ff */
[----:B------:R-:W-:-:S02]  /*c860*/  ULDC.64 UR6, c[0x0][0x400] ;  /* 0x0001000000067ab9 */ /* 0x000fc40000000a00 */
[----:B------:R-:W-:Y:S01]  /*c870*/  PLOP3.LUT P2, PT, PT, PT, UP0, 0x80, 0x0 ;  /* 0x000000000000781c */ /* 0x000fe20003f4f008 */
[----:B------:R-:W-:Y:S01]  /*c880*/  IMAD.IADD R3, R3, 0x1, R5 ;  /* 0x0000000103037824 */ /* 0x000fe200078e0205 */
[----:B------:R-:W-:Y:S01]  /*c890*/  LEA R32, P1, R6, UR6, 0x1 ;  /* 0x0000000606207c11 */ /* 0x000fe2000f8208ff */
[----:B------:R-:W-:-:S03]  /*c8a0*/  IMAD.IADD R27, R27, 0x1, R7 ;  /* 0x000000011b1b7824 */ /* 0x000fc600078e0207 */
[----:B------:R-:W-:Y:S02]  /*c8b0*/  LEA.HI.X R24, R4, UR5, R3, 0x1, P0 ;  /* 0x0000000504187c11 */ /* 0x000fe400080f0c03 */
[----:B------:R-:W-:-:S05]  /*c8c0*/  LEA.HI.X R27, R6, UR7, R27, 0x1, P1 ;  /* 0x00000007061b7c11 */ /* 0x000fca00088f0c1b */
        /* <DEDUP_REMOVED lines=17> */
.L_x_573:
[----:B------:R-:W-:Y:S01]  /*c9e0*/  ULDC.U8 UR4, c[0x0][0x410] ;  /* 0x0001040000047ab9 */ /* 0x000fe20000000000 */
[----:B------:R-:W-:Y:S01]  /*c9f0*/  BSSY B0, `(.L_x_574) ;  /* 0x0000700000007945 */ /* 0x000fe20003800000 */
[----:B------:R-:W-:Y:S01]  /*ca00*/  ISETP.NE.AND P0, PT, RZ, UR4, PT ;  /* 0x00000004ff007c0c */ /* 0x000fe2000bf05270 */
[----:B------:R-:W-:-:S12]  /*ca10*/  IMAD R4, R129, 0x80, R224 ;  /* 0x0000008081047824 */ /* 0x000fd800078e02e0 */
[----:B------:R-:W-:Y:S05]  /*ca20*/  @!P0 BRA `(.L_x_575) ;  /* 0x0000003400408947 */ /* 0x000fea0003800000 */
[----:B------:R-:W-:-:S03]  /*ca30*/  UMOV UR4, 0xffffffff ;  /* 0xffffffff00047882 */ /* 0x000fc60000000000 */
[----:B------:R-:W-:Y:S05]  /*ca40*/  BRA.DIV UR4, `(.L_x_576) ;  /* 0x000001ea04dc7947 */ /* 0x000fea000b800000 */
[----:B------:R0:W1:Y:S04]  /*ca50*/  SHFL.IDX PT, R0, R24, RZ, 0x181f ;  /* 0x00181fff18007589 */ /* 0x00006800000e0000 */
[----:B------:R0:W2:Y:S04]  /*ca60*/  SHFL.IDX PT, R3, R30, RZ, 0x181f ;  /* 0x00181fff1e037589 */ /* 0x0000a800000e0000 */
[----:B------:R-:W3:Y:S04]  /*ca70*/  SHFL.IDX PT, R27, R27, RZ, 0x181f ;  /* 0x00181fff1b1b7589 */ /* 0x000ee800000e0000 */
[----:B0-----:R-:W4:Y:S02]  /*ca80*/  SHFL.IDX PT, R32, R32, RZ, 0x181f ;  /* 0x00181fff20207589 */ /* 0x001f2400000e0000 */
.L_x_855:
[----:B------:R-:W5:Y:S01]  /*ca90*/  LDL R13, [R1+0x80] ;  /* 0x00008000010d7983 */ /* 0x000f620000100800 */
[----:B------:R-:W-:Y:S01]  /*caa0*/  ULDC UR4, c[0x0][0x448] ;  /* 0x0001120000047ab9 */ /* 0x000fe20000000800 */
[----:B------:R-:W-:Y:S01]  /*cab0*/  BSSY B1, `(.L_x_577) ;  /* 0x0000041000017945 */ /* 0x000fe20003800000 */
[----:B------:R-:W-:Y:S01]  /*cac0*/  IMAD R33, R131, UR4, RZ ;  /* 0x0000000483217c24 */ /* 0x000fe2000f8e02ff */
[----:B------:R-:W-:Y:S02]  /*cad0*/  CS2R R28, SRZ ;  /* 0x00000000001c7805 */ /* 0x000fe4000001ff00 */
[----:B------:R-:W-:Y:S02]  /*cae0*/  CS2R R8, SRZ ;  /* 0x0000000000087805 */ /* 0x000fe4000001ff00 */
[----:B------:R-:W-:Y:S02]  /*caf0*/  CS2R R10, SRZ ;  /* 0x00000000000a7805 */ /* 0x000fe4000001ff00 */
[----:B------:R-:W-:-:S02]  /*cb00*/  CS2R R14, SRZ ;  /* 0x00000000000e7805 */ /* 0x000fc4000001ff00 */
[----:B------:R-:W-:Y:S01]  /*cb10*/  ISETP.GE.AND P0, PT, R4, R33, PT ;  /* 0x000000210400720c */ /* 0x000fe20003f06270 */
[----:B------:R-:W-:Y:S01]  /*cb20*/  IMAD R33, R129, -0x80, R33 ;  /* 0xffffff8081217824 */ /* 0x000fe200078e0221 */
[----:B------:R-:W-:Y:S02]  /*cb30*/  CS2R R30, SRZ ;  /* 0x00000000001e7805 */ /* 0x000fe4000001ff00 */
[----:B------:R-:W-:Y:S02]  /*cb40*/  CS2R R6, SRZ ;  /* 0x0000000000067805 */ /* 0x000fe4000001ff00 */
[----:B-----5:R-:W-:-:S04]  /*cb50*/  LEA.HI R5, R13, R13, RZ, 0x1 ;  /* 0x0000000d0d057211 */ /* 0x020fc800078f08ff */
[----:B------:R-:W-:Y:S02]  /*cb60*/  LOP3.LUT R12, R5, 0xfffffffe, RZ, 0xc0, !PT ;  /* 0xfffffffe050c7812 */ /* 0x000fe400078ec0ff */
[----:B------:R-:W-:-:S03]  /*cb70*/  CS2R R4, SRZ ;  /* 0x0000000000047805 */ /* 0x000fc6000001ff00 */
[----:B------:R-:W-:Y:S01]  /*cb80*/  IMAD.IADD R34, R13, 0x1, -R12 ;  /* 0x000000010d227824 */ /* 0x000fe200078e0a0c */
[----:B------:R-:W-:Y:S01]  /*cb90*/  CS2R R12, SRZ ;  /* 0x00000000000c7805 */ /* 0x000fe2000001ff00 */
[----:B------:R-:W-:Y:S06]  /*cba0*/  @P0 BRA `(.L_x_578) ;  /* 0x0000000000c40947 */ /* 0x000fec0003800000 */
[----:B------:R-:W-:Y:S01]  /*cbb0*/  ULDC UR4, c[0x0][0x3f4] ;  /* 0x0000fd0000047ab9 */ /* 0x000fe20000000800 */
[----:B------:R-:W-:Y:S01]  /*cbc0*/  SHF.R.S32.HI R4, RZ, 0x1f, R221 ;  /* 0x0000001fff047819 */ /* 0x000fe200000114dd */
[----:B------:R-:W-:Y:S01]  /*cbd0*/  IMAD.SHL.U32 R20, R220, 0x2, RZ ;  /* 0x00000002dc147824 */ /* 0x000fe200078e00ff */
[----:B------:R-:W-:Y:S02]  /*cbe0*/  ISETP.GE.AND P3, PT, R216, UR4, PT ;  /* 0x00000004d8007c0c */ /* 0x000fe4000bf66270 */
[----:B------:R-:W-:Y:S02]  /*cbf0*/  CS2R R14, SRZ ;  /* 0x00000000000e7805 */ /* 0x000fe4000001ff00 */
[C---:B------:R-:W-:Y:S01]  /*cc00*/  ISETP.GE.AND P2, PT, R221.reuse, UR4, PT ;  /* 0x00000004dd007c0c */ /* 0x040fe2000bf46270 */
[----:B------:R-:W-:Y:S01]  /*cc10*/  IMAD.SHL.U32 R26, R222, 0x2, RZ ;  /* 0x00000002de1a7824 */ /* 0x000fe200078e00ff */
[----:B------:R-:W-:Y:S01]  /*cc20*/  ISETP.GE.AND P1, PT, R220, UR4, PT ;  /* 0x00000004dc007c0c */ /* 0x000fe2000bf26270 */
[----:B------:R-:W-:Y:S01]  /*cc30*/  ULDC.64 UR6, c[0x0][0x208] ;  /* 0x0000820000067ab9 */ /* 0x000fe20000000a00 */
[----:B------:R-:W-:-:S02]  /*cc40*/  SHF.L.U32 R6, R221, 0x1, RZ ;  /* 0x00000001dd067819 */ /* 0x000fc400000006ff */
[----:B------:R-:W-:Y:S02]  /*cc50*/  CS2R R12, SRZ ;  /* 0x00000000000c7805 */ /* 0x000fe4000001ff00 */
[----:B------:R-:W-:Y:S02]  /*cc60*/  SHF.R.S32.HI R7, RZ, 0x1f, R220 ;  /* 0x0000001fff077819 */ /* 0x000fe400000114dc */
[----:B------:R-:W-:Y:S02]  /*cc70*/  SHF.L.U64.HI R5, R221, 0x1, R4 ;  /* 0x00000001dd057819 */ /* 0x000fe40000010204 */
[----:B------:R-:W-:Y:S01]  /*cc80*/  SHF.R.S32.HI R9, RZ, 0x1f, R222 ;  /* 0x0000001fff097819 */ /* 0x000fe200000114de */
[----:B----4-:R-:W-:Y:S01]  /*cc90*/  @!P3 IMAD.MOV.U32 R10, RZ, RZ, R32 ;  /* 0x000000ffff0ab224 */ /* 0x010fe200078e0020 */
[----:B------:R-:W-:Y:S01]  /*cca0*/  ISETP.GE.AND P0, PT, R222, UR4, PT ;  /* 0x00000004de007c0c */ /* 0x000fe2000bf06270 */
[----:B---3--:R-:W-:Y:S01]  /*ccb0*/  @!P3 IMAD.MOV.U32 R11, RZ, RZ, R27 ;  /* 0x000000ffff0bb224 */ /* 0x008fe200078e001b */
[----:B------:R-:W-:Y:S01]  /*ccc0*/  SHF.L.U64.HI R21, R220, 0x1, R7 ;  /* 0x00000001dc157819 */ /* 0x000fe20000010207 */
[----:B-1----:R-:W-:Y:S01]  /*ccd0*/  @!P3 IMAD.MOV.U32 R7, RZ, RZ, R0 ;  /* 0x000000ffff07b224 */ /* 0x002fe200078e0000 */
[-C--:B--2---:R-:W-:Y:S01]  /*cce0*/  @!P2 IADD3 R8, P4, R3, R6.reuse, RZ ;  /* 0x000000060308a210 */ /* 0x084fe20007f9e0ff */
[----:B------:R-:W-:Y:S01]  /*ccf0*/  @!P3 IMAD.WIDE R30, R216, 0x2, R10 ;  /* 0x00000002d81eb825 */ /* 0x000fe200078e020a */
[----:B------:R-:W-:-:S02]  /*cd00*/  @!P2 IADD3 R4, P6, R32, R6, RZ ;  /* 0x000000062004a210 */ /* 0x000fc40007fde0ff */
[----:B------:R-:W-:Y:S02]  /*cd10*/  CS2R R10, SRZ ;  /* 0x00000000000a7805 */ /* 0x000fe4000001ff00 */
[----:B------:R-:W-:Y:S01]  /*cd20*/  SHF.L.U64.HI R35, R222, 0x1, R9 ;  /* 0x00000001de237819 */ /* 0x000fe20000010209 */
[----:B------:R-:W-:Y:S01]  /*cd30*/  @!P3 IMAD.MOV.U32 R6, RZ, RZ, R3 ;  /* 0x000000ffff06b224 */ /* 0x000fe200078e0003 */
[-C--:B------:R-:W-:Y:S01]  /*cd40*/  @!P1 IADD3 R28, P5, R3, R20.reuse, RZ ;  /* 0x00000014031c9210 */ /* 0x080fe20007fbe0ff */
[----:B------:R-:W-:Y:S01]  /*cd50*/  @!P2 IMAD.X R9, R0, 0x1, R5, P4 ;  /* 0x000000010009a824 */ /* 0x000fe200020e0605 */
[----:B------:R-:W-:Y:S01]  /*cd60*/  @!P1 IADD3 R20, P4, R32, R20, RZ ;  /* 0x0000001420149210 */ /* 0x000fe20007f9e0ff */
[----:B------:R-:W-:Y:S01]  /*cd70*/  @!P3 IMAD.WIDE R6, R216, 0x2, R6 ;  /* 0x00000002d806b825 */ /* 0x000fe200078e0206 */
[----:B------:R0:W5:Y:S03]  /*cd80*/  @!P3 LD.E.64 R12, desc[UR6][R30.64] ;  /* 0x000000061e0cb980 */ /* 0x000166000c101b00 */
[----:B------:R-:W-:Y:S01]  /*cd90*/  @!P2 IMAD.X R5, R27, 0x1, R5, P6 ;  /* 0x000000011b05a824 */ /* 0x000fe200030e0605 */
[----:B------:R1:W5:Y:S01]  /*cda0*/  @!P3 LD.E.64 R14, desc[UR6][R6.64] ;  /* 0x00000006060eb980 */ /* 0x000362000c101b00 */
[--C-:B------:R-:W-:Y:S01]  /*cdb0*/  @!P1 IMAD.X R29, R0, 0x1, R21.reuse, P5 ;  /* 0x00000001001d9824 */ /* 0x100fe200028e0615 */
[-C--:B------:R-:W-:Y:S01]  /*cdc0*/  @!P0 IADD3 R24, P6, R3, R26.reuse, RZ ;  /* 0x0000001a03188210 */ /* 0x080fe20007fde0ff */
[----:B------:R-:W-:Y:S01]  /*cdd0*/  @!P1 IMAD.X R21, R27, 0x1, R21, P4 ;  /* 0x000000011b159824 */ /* 0x000fe200020e0615 */
[----:B------:R2:W5:Y:S01]  /*cde0*/  @!P2 LD.E.64 R10, desc[UR6][R8.64] ;  /* 0x00000006080aa980 */ /* 0x000562000c101b00 */
[----:B------:R-:W-:-:S02]  /*cdf0*/  @!P0 IADD3 R26, P5, R32, R26, RZ ;  /* 0x0000001a201a8210 */ /* 0x000fc40007fbe0ff */
[----:B0-----:R-:W-:Y:S01]  /*ce00*/  CS2R R30, SRZ ;  /* 0x00000000001e7805 */ /* 0x001fe2000001ff00 */
[--C-:B------:R-:W-:Y:S01]  /*ce10*/  @!P0 IMAD.X R25, R0, 0x1, R35.reuse, P6 ;  /* 0x0000000100198824 */ /* 0x100fe200030e0623 */
[----:B-1----:R-:W-:Y:S01]  /*ce20*/  CS2R R6, SRZ ;  /* 0x0000000000067805 */ /* 0x002fe2000001ff00 */
[----:B------:R-:W-:Y:S01]  /*ce30*/  @!P0 IMAD.X R27, R27, 0x1, R35, P5 ;  /* 0x000000011b1b8824 */ /* 0x000fe200028e0623 */
[----:B--2---:R-:W-:-:S04]  /*ce40*/  CS2R R8, SRZ ;  /* 0x0000000000087805 */ /* 0x004fc8000001ff00 */
[----:B------:R0:W5:Y:S04]  /*ce50*/  @!P2 LD.E.64 R6, desc[UR6][R4.64] ;  /* 0x000000060406a980 */ /* 0x000168000c101b00 */
[----:B------:R1:W5:Y:S04]  /*ce60*/  @!P1 LD.E.64 R8, desc[UR6][R28.64] ;  /* 0x000000061c089980 */ /* 0x000368000c101b00 */
[----:B------:R2:W5:Y:S01]  /*ce70*/  @!P0 LD.E.64 R30, desc[UR6][R26.64] ;  /* 0x000000061a1e8980 */ /* 0x000562000c101b00 */
[----:B0-----:R-:W-:Y:S02]  /*ce80*/  CS2R R4, SRZ ;  /* 0x0000000000047805 */ /* 0x001fe4000001ff00 */
[----:B-1----:R-:W-:-:S04]  /*ce90*/  CS2R R28, SRZ ;  /* 0x00000000001c7805 */ /* 0x002fc8000001ff00 */
[----:B------:R2:W5:Y:S04]  /*cea0*/  @!P1 LD.E.64 R4, desc[UR6][R20.64] ;  /* 0x0000000614049980 */ /* 0x000568000c101b00 */
[----:B------:R2:W5:Y:S02]  /*ceb0*/  @!P0 LD.E.64 R28, desc[UR6][R24.64] ;  /* 0x00000006181c8980 */ /* 0x000564000c101b00 */
.L_x_578:
[----:B------:R-:W-:Y:S05]  /*cec0*/  BSYNC B1 ;  /* 0x0000000000017941 */ /* 0x000fea0003800000 */
.L_x_577:
[----:B----4-:R-:W-:Y:S01]  /*ced0*/  SHF.L.U32 R32, R34, 0x1f, RZ ;  /* 0x0000001f22207819 */ /* 0x010fe200000006ff */
[----:B--2--5:R-:W-:Y:S01]  /*cee0*/  IMAD.MOV.U32 R24, RZ, RZ, R14 ;  /* 0x000000ffff187224 */ /* 0x024fe200078e000e */
[--C-:B------:R-:W-:Y:S01]  /*cef0*/  SHF.R.U64 R43, R14, 0x10, R15.reuse ;  /* 0x000000100e2b7819 */ /* 0x100fe2000000120f */
[--C-:B------:R-:W-:Y:S01]  /*cf00*/  IMAD.MOV.U32 R25, RZ, RZ, R15.reuse ;  /* 0x000000ffff197224 */ /* 0x100fe200078e000f */
[----:B------:R-:W0:Y:S01]  /*cf10*/  SYNCS.PHASECHK.TRANS64.TRYWAIT P0, [R23+URZ+0x38800], R32 ;  /* 0x03880020170075a7 */ /* 0x000e22000800017f */
[----:B------:R-:W-:Y:S01]  /*cf20*/  SHF.R.U32.HI R44, RZ, 0x10, R15 ;  /* 0x00000010ff2c7819 */ /* 0x000fe2000001160f */
[----:B------:R-:W-:Y:S01]  /*cf30*/  IMAD.MOV.U32 R14, RZ, RZ, R10 ;  /* 0x000000ffff0e7224 */ /* 0x000fe200078e000a */
[--C-:B------:R-:W-:Y:S01]  /*cf40*/  SHF.R.U64 R41, R10, 0x10, R11.reuse ;  /* 0x000000100a297819 */ /* 0x100fe2000000120b */
[--C-:B------:R-:W-:Y:S01]  /*cf50*/  IMAD.MOV.U32 R15, RZ, RZ, R11.reuse ;  /* 0x000000ffff0f7224 */ /* 0x100fe200078e000b */
[----:B------:R-:W-:Y:S01]  /*cf60*/  SHF.R.U32.HI R42, RZ, 0x10, R11 ;  /* 0x00000010ff2a7819 */ /* 0x000fe2000001160b */
[----:B------:R-:W-:Y:S01]  /*cf70*/  IMAD.MOV.U32 R10, RZ, RZ, R8 ;  /* 0x000000ffff0a7224 */ /* 0x000fe200078e0008 */
[----:B------:R-:W-:Y:S01]  /*cf80*/  SHF.R.U64 R37, R28, 0x10, R29 ;  /* 0x000000101c257819 */ /* 0x000fe2000000121d */
[----:B------:R-:W-:Y:S01]  /*cf90*/  IMAD.MOV.U32 R11, RZ, RZ, R9 ;  /* 0x000000ffff0b7224 */ /* 0x000fe200078e0009 */
[----:B------:R-:W-:Y:S01]  /*cfa0*/  SHF.R.U32.HI R38, RZ, 0x10, R29 ;  /* 0x00000010ff267819 */ /* 0x000fe2000001161d */
[----:B-1----:R-:W-:Y:S01]  /*cfb0*/  IMAD.MOV.U32 R0, RZ, RZ, R28 ;  /* 0x000000ffff007224 */ /* 0x002fe200078e001c */
[----:B------:R-:W-:Y:S01]  /*cfc0*/  SHF.R.U64 R39, R8, 0x10, R9 ;  /* 0x0000001008277819 */ /* 0x000fe20000001209 */
[----:B------:R-:W-:Y:S01]  /*cfd0*/  IMAD.MOV.U32 R3, RZ, RZ, R29 ;  /* 0x000000ffff037224 */ /* 0x000fe200078e001d */
[----:B------:R-:W-:Y:S01]  /*cfe0*/  SHF.R.U32.HI R40, RZ, 0x10, R9 ;  /* 0x00000010ff287819 */ /* 0x000fe20000011609 */
[----:B------:R-:W-:Y:S01]  /*cff0*/  IMAD.MOV.U32 R26, RZ, RZ, R12 ;  /* 0x000000ffff1a7224 */ /* 0x000fe200078e000c */
[--C-:B------:R-:W-:Y:S01]  /*d000*/  SHF.R.U64 R35, R12, 0x10, R13.reuse ;  /* 0x000000100c237819 */ /* 0x100fe2000000120d */
[--C-:B---3--:R-:W-:Y:S01]  /*d010*/  IMAD.MOV.U32 R27, RZ, RZ, R13.reuse ;  /* 0x000000ffff1b7224 */ /* 0x108fe200078e000d */
[----:B------:R-:W-:Y:S01]  /*d020*/  SHF.R.U32.HI R36, RZ, 0x10, R13 ;  /* 0x00000010ff247819 */ /* 0x000fe2000001160d */
[----:B------:R-:W-:Y:S01]  /*d030*/  IMAD.MOV.U32 R20, RZ, RZ, R6 ;  /* 0x000000ffff147224 */ /* 0x000fe200078e0006 */
[--C-:B------:R-:W-:Y:S01]  /*d040*/  SHF.R.U64 R29, R6, 0x10, R7.reuse ;  /* 0x00000010061d7819 */ /* 0x100fe20000001207 */
[--C-:B------:R-:W-:Y:S01]  /*d050*/  IMAD.MOV.U32 R21, RZ, RZ, R7.reuse ;  /* 0x000000ffff157224 */ /* 0x100fe200078e0007 */
[----:B------:R-:W-:Y:S01]  /*d060*/  SHF.R.U32.HI R34, RZ, 0x10, R7 ;  /* 0x00000010ff227819 */ /* 0x000fe20000011607 */
[----:B------:R-:W-:Y:S01]  /*d070*/  BSSY B1, `(.L_x_579) ;  /* 0x0000018000017945 */ /* 0x000fe20003800000 */
[----:B------:R-:W-:Y:S01]  /*d080*/  VIMNMX R28, R33, 0x80, PT ;  /* 0x00000080211c7848 */ /* 0x000fe20003fe0100 */
[----:B------:R-:W-:Y:S01]  /*d090*/  IMAD.MOV.U32 R12, RZ, RZ, R4 ;  /* 0x000000ffff0c7224 */ /* 0x000fe200078e0004 */
[--C-:B------:R-:W-:Y:S01]  /*d0a0*/  SHF.R.U64 R7, R4, 0x10, R5.reuse ;  /* 0x0000001004077819 */ /* 0x100fe20000001205 */
[--C-:B------:R-:W-:Y:S01]  /*d0b0*/  IMAD.MOV.U32 R13, RZ, RZ, R5.reuse ;  /* 0x000000ffff0d7224 */ /* 0x100fe200078e0005 */
[----:B------:R-:W-:Y:S01]  /*d0c0*/  SHF.R.U32.HI R6, RZ, 0x10, R5 ;  /* 0x00000010ff067819 */ /* 0x000fe20000011605 */
[----:B------:R-:W-:Y:S01]  /*d0d0*/  IMAD.MOV.U32 R8, RZ, RZ, R30 ;  /* 0x000000ffff087224 */ /* 0x000fe200078e001e */
[--C-:B------:R-:W-:Y:S01]  /*d0e0*/  SHF.R.U64 R5, R30, 0x10, R31.reuse ;  /* 0x000000101e057819 */ /* 0x100fe2000000121f */
[--C-:B------:R-:W-:Y:S01]  /*d0f0*/  IMAD.MOV.U32 R9, RZ, RZ, R31.reuse ;  /* 0x000000ffff097224 */ /* 0x100fe200078e001f */
[----:B------:R-:W-:-:S02]  /*d100*/  SHF.R.U32.HI R4, RZ, 0x10, R31 ;  /* 0x00000010ff047819 */ /* 0x000fc4000001161f */
[----:B------:R-:W-:Y:S02]  /*d110*/  PRMT R24, R24, 0x5410, R43 ;  /* 0x0000541018187816 */ /* 0x000fe4000000002b */
[----:B------:R-:W-:Y:S02]  /*d120*/  PRMT R25, R25, 0x5410, R44 ;  /* 0x0000541019197816 */ /* 0x000fe4000000002c */
[----:B------:R-:W-:Y:S02]  /*d130*/  PRMT R14, R14, 0x5410, R41 ;  /* 0x000054100e0e7816 */ /* 0x000fe40000000029 */
[----:B------:R-:W-:Y:S02]  /*d140*/  PRMT R15, R15, 0x5410, R42 ;  /* 0x000054100f0f7816 */ /* 0x000fe4000000002a */
[----:B------:R-:W-:Y:S02]  /*d150*/  PRMT R10, R10, 0x5410, R39 ;  /* 0x000054100a0a7816 */ /* 0x000fe40000000027 */
[----:B------:R-:W-:-:S02]  /*d160*/  ISETP.GE.AND P1, PT, R224, R28, PT ;  /* 0x0000001ce000720c */ /* 0x000fc40003f26270 */
[----:B------:R-:W-:Y:S02]  /*d170*/  PRMT R11, R11, 0x5410, R40 ;  /* 0x000054100b0b7816 */ /* 0x000fe40000000028 */
[----:B------:R-:W-:Y:S02]  /*d180*/  PRMT R0, R0, 0x5410, R37 ;  /* 0x0000541000007816 */ /* 0x000fe40000000025 */
[----:B------:R-:W-:Y:S02]  /*d190*/  PRMT R3, R3, 0x5410, R38 ;  /* 0x0000541003037816 */ /* 0x000fe40000000026 */
[----:B------:R-:W-:Y:S02]  /*d1a0*/  PRMT R26, R26, 0x5410, R35 ;  /* 0x000054101a1a7816 */ /* 0x000fe40000000023 */
[----:B------:R-:W-:Y:S02]  /*d1b0*/  PRMT R27, R27, 0x5410, R36 ;  /* 0x000054101b1b7816 */ /* 0x000fe40000000024 */
[----:B------:R-:W-:-:S02]  /*d1c0*/  PRMT R20, R20, 0x5410, R29 ;  /* 0x0000541014147816 */ /* 0x000fc4000000001d */
[----:B------:R-:W-:Y:S01]  /*d1d0*/  PRMT R21, R21, 0x5410, R34 ;  /* 0x0000541015157816 */ /* 0x000fe20000000022 */
[----:B0-----:R-:W-:Y:S06]  /*d1e0*/  @!P0 BRA `(.L_x_580) ;  /* 0x000001e400688947 */ /* 0x001fec0003800000 */
.L_x_856:
[----:B------:R-:W-:Y:S05]  /*d1f0*/  BSYNC B1 ;  /* 0x0000000000017941 */ /* 0x000fea0003800000 */
.L_x_579:
[----:B------:R-:W-:Y:S01]  /*d200*/  BSSY B1, `(.L_x_581) ;  /* 0x00000b7000017945 */ /* 0x000fe20003800000 */
[----:B------:R-:W-:Y:S02]  /*d210*/  PRMT R12, R12, 0x5410, R7 ;  /* 0x000054100c0c7816 */ /* 0x000fe40000000007 */
[----:B------:R-:W-:Y:S02]  /*d220*/  PRMT R13, R13, 0x5410, R6 ;  /* 0x000054100d0d7816 */ /* 0x000fe40000000006 */
[----:B------:R-:W-:Y:S02]  /*d230*/  PRMT R8, R8, 0x5410, R5 ;  /* 0x0000541008087816 */ /* 0x000fe40000000005 */
[----:B------:R-:W-:Y:S01]  /*d240*/  PRMT R9, R9, 0x5410, R4 ;  /* 0x0000541009097816 */ /* 0x000fe20000000004 */
[----:B------:R-:W-:Y:S06]  /*d250*/  @P1 BRA `(.L_x_582) ;  /* 0x0000000800c41947 */ /* 0x000fec0003800000 */
[----:B------:R1:W5:Y:S01]  /*d260*/  LDL R43, [R1+0x6c] ;  /* 0x00006c00012b7983 */ /* 0x0003620000100800 */
[----:B------:R-:W2:Y:S03]  /*d270*/  LDC R5, c[0x0][0x3f4] ;  /* 0x0000fd00ff057b82 */ /* 0x000ea60000000800 */
[----:B------:R1:W5:Y:S01]  /*d280*/  LDL R42, [R1+0x68] ;  /* 0x00006800012a7983 */ /* 0x0003620000100800 */
[----:B------:R-:W-:Y:S01]  /*d290*/  BSSY B2, `(.L_x_583) ;  /* 0x000002e000027945 */ /* 0x000fe20003800000 */
[-C--:B--2---:R-:W-:Y:S02]  /*d2a0*/  ISETP.GE.AND P0, PT, R216, R5.reuse, PT ;  /* 0x00000005d800720c */ /* 0x084fe40003f06270 */
[-C--:B------:R-:W-:Y:S02]  /*d2b0*/  ISETP.GE.AND P1, PT, R221, R5.reuse, PT ;  /* 0x00000005dd00720c */ /* 0x080fe40003f26270 */
[----:B------:R-:W-:-:S02]  /*d2c0*/  ISETP.GE.AND P2, PT, R220, R5, PT ;  /* 0x00000005dc00720c */ /* 0x000fc40003f46270 */
[----:B------:R-:W-:-:S07]  /*d2d0*/  ISETP.GE.AND P3, PT, R222, R5, PT ;  /* 0x00000005de00720c */ /* 0x000fce0003f66270 */
[----:B-1----:R-:W-:Y:S06]  /*d2e0*/  @P0 BRA `(.L_x_584) ;  /* 0x0000000000a00947 */ /* 0x002fec0003800000 */
[----:B-----5:R-:W-:Y:S01]  /*d2f0*/  R2UR UR4, R43 ;  /* 0x000000002b0472ca */ /* 0x020fe200000e0000 */
[----:B------:R-:W-:Y:S01]  /*d300*/  IMAD.U32 R35, R26, 0x10000, RZ ;  /* 0x000100001a237824 */ /* 0x000fe200078e00ff */
[C---:B------:R-:W-:Y:S01]  /*d310*/  LOP3.LUT R34, R24.reuse, 0xffff0000, RZ, 0xc0, !PT ;  /* 0xffff000018227812 */ /* 0x040fe200078ec0ff */
[----:B------:R-:W-:Y:S01]  /*d320*/  IMAD.U32 R33, R24, 0x10000, RZ ;  /* 0x0001000018217824 */ /* 0x000fe200078e00ff */
[----:B------:R-:W-:-:S09]  /*d330*/  LOP3.LUT R36, R26, 0xffff0000, RZ, 0xc0, !PT ;  /* 0xffff00001a247812 */ /* 0x000fd200078ec0ff */
[----:B------:R-:W-:-:S05]  /*d340*/  LEA R41, R42, UR4, 0x1 ;  /* 0x000000042a297c11 */ /* 0x000fca000f8e08ff */
[----:B------:R-:W1:Y:S02]  /*d350*/  LDS.128 R4, [R41] ;  /* 0x0000000029047984 */ /* 0x000e640000000c00 */
[C---:B-1----:R-:W-:Y:S01]  /*d360*/  IMAD.U32 R29, R4.reuse, 0x10000, RZ ;  /* 0x00010000041d7824 */ /* 0x042fe200078e00ff */
[----:B------:R-:W-:Y:S01]  /*d370*/  LOP3.LUT R4, R4, 0xffff0000, RZ, 0xc0, !PT ;  /* 0xffff000004047812 */ /* 0x000fe200078ec0ff */
[C---:B------:R-:W-:Y:S01]  /*d380*/  IMAD.U32 R30, R5.reuse, 0x10000, RZ ;  /* 0x00010000051e7824 */ /* 0x040fe200078e00ff */
[----:B------:R-:W-:Y:S01]  /*d390*/  LOP3.LUT R5, R5, 0xffff0000, RZ, 0xc0, !PT ;  /* 0xffff000005057812 */ /* 0x000fe200078ec0ff */
[C---:B------:R-:W-:Y:S01]  /*d3a0*/  IMAD.U32 R31, R6.reuse, 0x10000, RZ ;  /* 0x00010000061f7824 */ /* 0x040fe200078e00ff */
[----:B------:R-:W-:Y:S01]  /*d3b0*/  LOP3.LUT R6, R6, 0xffff0000, RZ, 0xc0, !PT ;  /* 0xffff000006067812 */ /* 0x000fe200078ec0ff */
[C---:B------:R-:W-:Y:S01]  /*d3c0*/  FMUL.FTZ R38, R4.reuse, R35 ;  /* 0x0000002304267220 */ /* 0x040fe20000410000 */
[----:B------:R-:W-:Y:S01]  /*d3d0*/  FMUL.FTZ R4, R4, R33 ;  /* 0x0000002104047220 */ /* 0x000fe20000410000 */
[----:B0-----:R-:W-:-:S02]  /*d3e0*/  IMAD.U32 R32, R7, 0x10000, RZ ;  /* 0x0001000007207824 */ /* 0x001fc400078e00ff */
[----:B------:R-:W-:Y:S01]  /*d3f0*/  FMUL.FTZ R37, R5, R36 ;  /* 0x0000002405257220 */ /* 0x000fe20000410000 */
[----:B------:R-:W-:Y:S01]  /*d400*/  FFMA.FTZ R38, R29, R33, -R38 ;  /* 0x000000211d267223 */ /* 0x000fe20000010826 */
[-C--:B------:R-:W-:Y:S01]  /*d410*/  FMUL.FTZ R39, R5, R34.reuse ;  /* 0x0000002205277220 */ /* 0x080fe20000410000 */
[----:B------:R-:W-:Y:S01]  /*d420*/  LOP3.LUT R7, R7, 0xffff0000, RZ, 0xc0, !PT ;  /* 0xffff000007077812 */ /* 0x000fe200078ec0ff */
[----:B------:R-:W-:Y:S01]  /*d430*/  FFMA.FTZ R35, R29, R35, R4 ;  /* 0x000000231d237223 */ /* 0x000fe20000010004 */
[C---:B------:R-:W-:Y:S01]  /*d440*/  LOP3.LUT R33, R27.reuse, 0xffff0000, RZ, 0xc0, !PT ;  /* 0xffff00001b217812 */ /* 0x040fe200078ec0ff */
[----:B------:R-:W-:Y:S01]  /*d450*/  IMAD.U32 R29, R27, 0x10000, RZ ;  /* 0x000100001b1d7824 */ /* 0x000fe200078e00ff */
[C---:B------:R-:W-:Y:S01]  /*d460*/  LOP3.LUT R5, R25.reuse, 0xffff0000, RZ, 0xc0, !PT ;  /* 0xffff000019057812 */ /* 0x040fe200078ec0ff */
[----:B------:R-:W-:Y:S02]  /*d470*/  IMAD.U32 R4, R25, 0x10000, RZ ;  /* 0x0001000019047824 */ /* 0x000fe400078e00ff */
[C---:B------:R-:W-:Y:S01]  /*d480*/  FFMA.FTZ R37, R30.reuse, R34, -R37 ;  /* 0x000000221e257223 */ /* 0x040fe20000010825 */
        /* <DEDUP_REMOVED lines=9> */
[----:B------:R-:W-:-:S02]  /*d520*/  F2FP.BF16.F32.PACK_AB R4, R35, R38 ;  /* 0x000000262304723e */ /* 0x000fc400000010ff */
[----:B------:R-:W-:Y:S02]  /*d530*/  F2FP.BF16.F32.PACK_AB R5, R30, R37 ;  /* 0x000000251e05723e */ /* 0x000fe400000010ff */
[----:B------:R-:W-:Y:S02]  /*d540*/  F2FP.BF16.F32.PACK_AB R6, R29, R6 ;  /* 0x000000061d06723e */ /* 0x000fe400000010ff */
[----:B------:R-:W-:-:S05]  /*d550*/  F2FP.BF16.F32.PACK_AB R7, R40, R7 ;  /* 0x000000072807723e */ /* 0x000fca00000010ff */
[----:B------:R1:W-:Y:S02]  /*d560*/  STS.128 [R41], R4 ;  /* 0x0000000429007388 */ /* 0x0003e40000000c00 */
.L_x_584:
[----:B------:R-:W-:Y:S05]  /*d570*/  BSYNC B2 ;  /* 0x0000000000027941 */ /* 0x000fea0003800000 */
.L_x_583:
[----:B------:R-:W-:Y:S04]  /*d580*/  BSSY B2, `(.L_x_585) ;  /* 0x000002a000027945 */ /* 0x000fe80003800000 */
[----:B------:R-:W-:Y:S05]  /*d590*/  @P1 BRA `(.L_x_586) ;  /* 0x0000000000a01947 */ /* 0x000fea0003800000 */
[----:B-----5:R-:W-:Y:S01]  /*d5a0*/  R2UR UR4, R43 ;  /* 0x000000002b0472ca */ /* 0x020fe200000e0000 */
[----:B------:R-:W-:Y:S01]  /*d5b0*/  IMAD.U32 R35, R20, 0x10000, RZ ;  /* 0x0001000014237824 */ /* 0x000fe200078e00ff */
[C---:B------:R-:W-:Y:S01]  /*d5c0*/  LOP3.LUT R34, R14.reuse, 0xffff0000, RZ, 0xc0, !PT ;  /* 0xffff00000e227812 */ /* 0x040fe200078ec0ff */
[----:B------:R-:W-:Y:S01]  /*d5d0*/  IMAD.U32 R33, R14, 0x10000, RZ ;  /* 0x000100000e217824 */ /* 0x000fe200078e00ff */
[----:B------:R-:W-:-:S09]  /*d5e0*/  LOP3.LUT R36, R20, 0xffff0000, RZ, 0xc0, !PT ;  /* 0xffff000014247812 */ /* 0x000fd200078ec0ff */
[----:B-1----:R-:W-:-:S05]  /*d5f0*/  LEA R41, R42, UR4, 0x1 ;  /* 0x000000042a297c11 */ /* 0x002fca000f8e08ff */
[----:B------:R-:W1:Y:S02]  /*d600*/  LDS.128 R4, [R41+0x4000] ;  /* 0x0040000029047984 */ /* 0x000e640000000c00 */
[C---:B-1----:R-:W-:Y:S01]  /*d610*/  IMAD.U32 R29, R4.reuse, 0x10000, RZ ;  /* 0x00010000041d7824 */ /* 0x042fe200078e00ff */
[----:B------:R-:W-:Y:S01]  /*d620*/  LOP3.LUT R4, R4, 0xffff0000, RZ, 0xc0, !PT ;  /* 0xffff000004047812 */ /* 0x000fe200078ec0ff */
[C---:B------:R-:W-:Y:S01]  /*d630*/  IMAD.U32 R30, R5.reuse, 0x10000, RZ ;  /* 0x00010000051e7824 */ /* 0x040fe200078e00ff */
[----:B------:R-:W-:Y:S01]  /*d640*/  LOP3.LUT R5, R5, 0xffff0000, RZ, 0xc0, !PT ;  /* 0xffff000005057812 */ /* 0x000fe200078ec0ff */
[----:B0-----:R-:W-:Y:S01]  /*d650*/  IMAD.U32 R32, R7, 0x10000, RZ ;  /* 0x0001000007207824 */ /* 0x001fe200078e00ff */
[----:B------:R-:W-:Y:S01]  /*d660*/  SHF.L.U32 R31, R6, 0x10, RZ ;  /* 0x00000010061f7819 */ /* 0x000fe200000006ff */
[C---:B------:R-:W-:Y:S01]  /*d670*/  FMUL.FTZ R38, R4.reuse, R35 ;  /* 0x0000002304267220 */ /* 0x040fe20000410000 */
[-C--:B------:R-:W-:Y:S01]  /*d680*/  FMUL.FTZ R4, R4, R33.reuse ;  /* 0x0000002104047220 */ /* 0x080fe20000410000 */
[C---:B------:R-:W-:Y:S01]  /*d690*/  FMUL.FTZ R37, R5.reuse, R36 ;  /* 0x0000002405257220 */ /* 0x040fe20000410000 */
[-C--:B------:R-:W-:Y:S01]  /*d6a0*/  FMUL.FTZ R39, R5, R34.reuse ;  /* 0x0000002205277220 */ /* 0x080fe20000410000 */
[C---:B------:R-:W-:Y:S01]  /*d6b0*/  FFMA.FTZ R38, R29.reuse, R33, -R38 ;  /* 0x000000211d267223 */ /* 0x040fe20000010826 */
[----:B------:R-:W-:Y:S01]  /*d6c0*/  LOP3.LUT R6, R6, 0xffff0000, RZ, 0xc0, !PT ;  /* 0xffff000006067812 */ /* 0x000fe200078ec0ff */
[----:B------:R-:W-:Y:S01]  /*d6d0*/  FFMA.FTZ R35, R29, R35, R4 ;  /* 0x000000231d237223 */ /* 0x000fe20000010004 */
[----:B------:R-:W-:Y:S01]  /*d6e0*/  LOP3.LUT R7, R7, 0xffff0000, RZ, 0xc0, !PT ;  /* 0xffff000007077812 */ /* 0x000fe200078ec0ff */
[C---:B------:R-:W-:Y:S01]  /*d6f0*/  IMAD.U32 R29, R21.reuse, 0x10000, RZ ;  /* 0x00010000151d7824 */ /* 0x040fe200078e00ff */
[----:B------:R-:W-:Y:S01]  /*d700*/  LOP3.LUT R33, R21, 0xffff0000, RZ, 0xc0, !PT ;  /* 0xffff000015217812 */ /* 0x000fe200078ec0ff */
[C---:B------:R-:W-:Y:S01]  /*d710*/  IMAD.U32 R4, R15.reuse, 0x10000, RZ ;  /* 0x000100000f047824 */ /* 0x040fe200078e00ff */
[----:B------:R-:W-:Y:S01]  /*d720*/  LOP3.LUT R5, R15, 0xffff0000, RZ, 0xc0, !PT ;  /* 0xffff00000f057812 */ /* 0x000fe200078ec0ff */
        /* <DEDUP_REMOVED lines=14> */
[----:B------:R2:W-:Y:S02]  /*d810*/  STS.128 [R41+0x4000], R4 ;  /* 0x0040000429007388 */ /* 0x0005e40000000c00 */
.L_x_586:
[----:B------:R-:W-:Y:S05]  /*d820*/  BSYNC B2 ;  /* 0x0000000000027941 */ /* 0x000fea0003800000 */
.L_x_585:
[----:B------:R-:W-:Y:S04]  /*d830*/  BSSY B2, `(.L_x_587) ;  /* 0x000002a000027945 */ /* 0x000fe80003800000 */
[----:B------:R-:W-:Y:S05]  /*d840*/  @P2 BRA `(.L_x_588) ;  /* 0x0000000000a02947 */ /* 0x000fea0003800000 */
[----:B-----5:R-:W-:Y:S01]  /*d850*/  R2UR UR4, R43 ;  /* 0x000000002b0472ca */ /* 0x020fe200000e0000 */
[----:B------:R-:W-:Y:S01]  /*d860*/  IMAD.U32 R35, R12, 0x10000, RZ ;  /* 0x000100000c237824 */ /* 0x000fe200078e00ff */
[C---:B------:R-:W-:Y:S01]  /*d870*/  LOP3.LUT R34, R10.reuse, 0xffff0000, RZ, 0xc0, !PT ;  /* 0xffff00000a227812 */ /* 0x040fe200078ec0ff */
[----:B------:R-:W-:Y:S01]  /*d880*/  IMAD.U32 R33, R10, 0x10000, RZ ;  /* 0x000100000a217824 */ /* 0x000fe200078e00ff */
[----:B------:R-:W-:-:S09]  /*d890*/  LOP3.LUT R36, R12, 0xffff0000, RZ, 0xc0, !PT ;  /* 0xffff00000c247812 */ /* 0x000fd200078ec0ff */
[----:B-12---:R-:W-:-:S05]  /*d8a0*/  LEA R41, R42, UR4, 0x1 ;  /* 0x000000042a297c11 */ /* 0x006fca000f8e08ff */
[----:B------:R-:W1:Y:S02]  /*d8b0*/  LDS.128 R4, [R41+0x8000] ;  /* 0x0080000029047984 */ /* 0x000e640000000c00 */
        /* <DEDUP_REMOVED lines=33> */
.L_x_588:
[----:B------:R-:W-:Y:S05]  /*dad0*/  BSYNC B2 ;  /* 0x0000000000027941 */ /* 0x000fea0003800000 */
.L_x_587:
[----:B------:R-:W-:Y:S05]  /*dae0*/  @P3 BRA `(.L_x_582) ;  /* 0x0000000000a03947 */ /* 0x000fea0003800000 */
[----:B-----5:R-:W-:Y:S01]  /*daf0*/  R2UR UR4, R43 ;  /* 0x000000002b0472ca */ /* 0x020fe200000e0000 */
[----:B------:R-:W-:Y:S01]  /*db00*/  IMAD.U32 R35, R8, 0x10000, RZ ;  /* 0x0001000008237824 */ /* 0x000fe200078e00ff */
[C---:B------:R-:W-:Y:S01]  /*db10*/  LOP3.LUT R34, R0.reuse, 0xffff0000, RZ, 0xc0, !PT ;  /* 0xffff000000227812 */ /* 0x040fe200078ec0ff */
[----:B------:R-:W-:Y:S01]  /*db20*/  IMAD.U32 R33, R0, 0x10000, RZ ;  /* 0x0001000000217824 */ /* 0x000fe200078e00ff */
[----:B------:R-:W-:-:S09]  /*db30*/  LOP3.LUT R36, R8, 0xffff0000, RZ, 0xc0, !PT ;  /* 0xffff000008247812 */ /* 0x000fd200078ec0ff */
[----:B-123--:R-:W-:-:S05]  /*db40*/  LEA R41, R42, UR4, 0x1 ;  /* 0x000000042a297c11 */ /* 0x00efca000f8e08ff */
        /* <DEDUP_REMOVED lines=34> */
.L_x_582:
[----:B------:R-:W-:Y:S05]  /*dd70*/  BSYNC B1 ;  /* 0x0000000000017941 */ /* 0x000fea0003800000 */
.L_x_581:
[----:B-1234-:R-:W-:Y:S01]  /*dd80*/  VIADD R4, R224, 0x20 ;  /* 0x00000020e0047836 */ /* 0x01efe20000000000 */
[----:B------:R-:W-:Y:S04]  /*dd90*/  BSSY B1, `(.L_x_589) ;  /* 0x00000b4000017945 */ /* 0x000fe80003800000 */
[----:B------:R-:W-:-:S13]  /*dda0*/  ISETP.GE.AND P0, PT, R4, R28, PT ;  /* 0x0000001c0400720c */ /* 0x000fda0003f06270 */
[----:B------:R-:W-:Y:S05]  /*ddb0*/  @P0 BRA `(.L_x_590) ;  /* 0x0000000800c40947 */ /* 0x000fea0003800000 */
[----:B------:R1:W5:Y:S01]  /*ddc0*/  LDL R44, [R1+0x6c] ;  /* 0x00006c00012c7983 */ /* 0x0003620000100800 */
[----:B------:R-:W2:Y:S03]  /*ddd0*/  LDC R5, c[0x0][0x3f4] ;  /* 0x0000fd00ff057b82 */ /* 0x000ea60000000800 */
[----:B-----5:R1:W5:Y:S01]  /*dde0*/  LDL R43, [R1+0x68] ;  /* 0x00006800012b7983 */ /* 0x0203620000100800 */
[----:B------:R-:W-:Y:S01]  /*ddf0*/  BSSY B2, `(.L_x_591) ;  /* 0x000002e000027945 */ /* 0x000fe20003800000 */
[-C--:B--2---:R-:W-:Y:S02]  /*de00*/  ISETP.GE.AND P0, PT, R216, R5.reuse, PT ;  /* 0x00000005d800720c */ /* 0x084fe40003f06270 */
[-C--:B------:R-:W-:Y:S02]  /*de10*/  ISETP.GE.AND P1, PT, R221, R5.reuse, PT ;  /* 0x00000005dd00720c */ /* 0x080fe40003f26270 */
[----:B------:R-:W-:-:S02]  /*de20*/  ISETP.GE.AND P2, PT, R220, R5, PT ;  /* 0x00000005dc00720c */ /* 0x000fc40003f46270 */
[----:B------:R-:W-:-:S07]  /*de30*/  ISETP.GE.AND P3, PT, R222, R5, PT ;  /* 0x00000005de00720c */ /* 0x000fce0003f66270 */
[----:B-1----:R-:W-:Y:S06]  /*de40*/  @P0 BRA `(.L_x_592) ;  /* 0x0000000000a00947 */ /* 0x002fec0003800000 */
[----:B------:R-:W-:Y:S01]  /*de50*/  R2UR UR4, R44 ;  /* 0x000000002c0472ca */ /* 0x000fe200000e0000 */
[C---:B------:R-:W-:Y:S01]  /*de60*/  IMAD.U32 R37, R26.reuse, 0x10000, RZ ;  /* 0x000100001a257824 */ /* 0x040fe200078e00ff */
[----:B------:R-:W-:Y:S01]  /*de70*/  LOP3.LUT R40, R26, 0xffff0000, RZ, 0xc0, !PT ;  /* 0xffff00001a287812 */ /* 0x000fe200078ec0ff */
[C---:B------:R-:W-:Y:S01]  /*de80*/  IMAD.U32 R35, R24.reuse, 0x10000, RZ ;  /* 0x0001000018237824 */ /* 0x040fe200078e00ff */
[----:B------:R-:W-:Y:S01]  /*de90*/  LOP3.LUT R38, R24, 0xffff0000, RZ, 0xc0, !PT ;  /* 0xffff000018267812 */ /* 0x000fe200078ec0ff */
[C---:B------:R-:W-:Y:S01]  /*dea0*/  IMAD.U32 R39, R27.reuse, 0x10000, RZ ;  /* 0x000100001b277824 */ /* 0x040fe200078e00ff */
[----:B------:R-:W-:-:S07]  /*deb0*/  LOP3.LUT R42, R27, 0xffff0000, RZ, 0xc0, !PT ;  /* 0xffff00001b2a7812 */ /* 0x000fce00078ec0ff */
[----:B-----5:R-:W-:-:S05]  /*dec0*/  LEA R41, R43, UR4, 0x1 ;  /* 0x000000042b297c11 */ /* 0x020fca000f8e08ff */
[----:B------:R-:W1:Y:S02]  /*ded0*/  LDS.128 R4, [R41+0x1000] ;  /* 0x0010000029047984 */ /* 0x000e640000000c00 */
[C---:B-1----:R-:W-:Y:S01]  /*dee0*/  IMAD.U32 R29, R4.reuse, 0x10000, RZ ;  /* 0x00010000041d7824 */ /* 0x042fe200078e00ff */
[----:B------:R-:W-:Y:S01]  /*def0*/  LOP3.LUT R4, R4, 0xffff0000, RZ, 0xc0, !PT ;  /* 0xffff000004047812 */ /* 0x000fe200078ec0ff */
[C---:B------:R-:W-:Y:S01]  /*df00*/  IMAD.U32 R30, R5.reuse, 0x10000, RZ ;  /* 0x00010000051e7824 */ /* 0x040fe200078e00ff */
[----:B------:R-:W-:Y:S01]  /*df10*/  LOP3.LUT R5, R5, 0xffff0000, RZ, 0xc0, !PT ;  /* 0xffff000005057812 */ /* 0x000fe200078ec0ff */
[C---:B------:R-:W-:Y:S01]  /*df20*/  IMAD.U32 R31, R6.reuse, 0x10000, RZ ;  /* 0x00010000061f7824 */ /* 0x040fe200078e00ff */
[----:B------:R-:W-:Y:S01]  /*df30*/  LOP3.LUT R6, R6, 0xffff0000, RZ, 0xc0, !PT ;  /* 0xffff000006067812 */ /* 0x000fe200078ec0ff */
[-C--:B------:R-:W-:Y:S01]  /*df40*/  FMUL.FTZ R34, R37, R4.reuse ;  /* 0x0000000425227220 */ /* 0x080fe20000410000 */
[----:B------:R-:W-:Y:S01]  /*df50*/  FMUL.FTZ R36, R35, R4 ;  /* 0x0000000423247220 */ /* 0x000fe20000410000 */
[----:B------:R-:W-:Y:S01]  /*df60*/  FMUL.FTZ R33, R40, R5 ;  /* 0x0000000528217220 */ /* 0x000fe20000410000 */
[----:B0-----:R-:W-:-:S02]  /*df70*/  IMAD.U32 R32, R7, 0x10000, RZ ;  /* 0x0001000007207824 */ /* 0x001fc400078e00ff */
[----:B------:R-:W-:Y:S01]  /*df80*/  FFMA.FTZ R4, R35, R29, -R34 ;  /* 0x0000001d23047223 */ /* 0x000fe20000010822 */
[C---:B------:R-:W-:Y:S01]  /*df90*/  FMUL.FTZ R35, R38.reuse, R5 ;  /* 0x0000000526237220 */ /* 0x040fe20000410000 */
[----:B------:R-:W-:Y:S01]  /*dfa0*/  LOP3.LUT R7, R7, 0xffff0000, RZ, 0xc0, !PT ;  /* 0xffff000007077812 */ /* 0x000fe200078ec0ff */
[-C--:B------:R-:W-:Y:S01]  /*dfb0*/  FFMA.FTZ R5, R38, R30.reuse, -R33 ;  /* 0x0000001e26057223 */ /* 0x080fe20000010821 */
[----:B------:R-:W-:Y:S01]  /*dfc0*/  FFMA.FTZ R29, R37, R29, R36 ;  /* 0x0000001d251d7223 */ /* 0x000fe20000010024 */
[C---:B------:R-:W-:Y:S01]  /*dfd0*/  LOP3.LUT R38, R25.reuse, 0xffff0000, RZ, 0xc0, !PT ;  /* 0xffff000019267812 */ /* 0x040fe200078ec0ff */
[----:B------:R-:W-:Y:S02]  /*dfe0*/  IMAD.U32 R37, R25, 0x10000, RZ ;  /* 0x0001000019257824 */ /* 0x000fe400078e00ff */
[----:B------:R-:W-:Y:S01]  /*dff0*/  FFMA.FTZ R30, R40, R30, R35 ;  /* 0x0000001e281e7223 */ /* 0x000fe20000010023 */
[-C--:B------:R-:W-:Y:S01]  /*e000*/  FMUL.FTZ R34, R39, R6.reuse ;  /* 0x0000000627227220 */ /* 0x080fe20000410000 */
[-C--:B------:R-:W-:Y:S01]  /*e010*/  FMUL.FTZ R33, R42, R7.reuse ;  /* 0x000000072a217220 */ /* 0x080fe20000410000 */
[C---:B------:R-:W-:Y:S01]  /*e020*/  FMUL.FTZ R36, R37.reuse, R6 ;  /* 0x0000000625247220 */ /* 0x040fe20000410000 */
[C---:B------:R-:W-:Y:S01]  /*e030*/  FMUL.FTZ R35, R38.reuse, R7 ;  /* 0x0000000726237220 */ /* 0x040fe20000410000 */
[-C--:B------:R-:W-:Y:S01]  /*e040*/  FFMA.FTZ R6, R37, R31.reuse, -R34 ;  /* 0x0000001f25067223 */ /* 0x080fe20000010822 */
[-C--:B------:R-:W-:Y:S01]  /*e050*/  FFMA.FTZ R7, R38, R32.reuse, -R33 ;  /* 0x0000002026077223 */ /* 0x080fe20000010821 */
[----:B------:R-:W-:Y:S01]  /*e060*/  FFMA.FTZ R31, R39, R31, R36 ;  /* 0x0000001f271f7223 */ /* 0x000fe20000010024 */
[----:B------:R-:W-:Y:S01]  /*e070*/  FFMA.FTZ R32, R42, R32, R35 ;  /* 0x000000202a207223 */ /* 0x000fe20000010023 */
[----:B------:R-:W-:-:S02]  /*e080*/  F2FP.BF16.F32.PACK_AB R4, R29, R4 ;  /* 0x000000041d04723e */ /* 0x000fc400000010ff */
[----:B------:R-:W-:Y:S02]  /*e090*/  F2FP.BF16.F32.PACK_AB R5, R30, R5 ;  /* 0x000000051e05723e */ /* 0x000fe400000010ff */
[----:B------:R-:W-:Y:S02]  /*e0a0*/  F2FP.BF16.F32.PACK_AB R6, R31, R6 ;  /* 0x000000061f06723e */ /* 0x000fe400000010ff */
[----:B------:R-:W-:-:S05]  /*e0b0*/  F2FP.BF16.F32.PACK_AB R7, R32, R7 ;  /* 0x000000072007723e */ /* 0x000fca00000010ff */
[----:B------:R1:W-:Y:S02]  /*e0c0*/  STS.128 [R41+0x1000], R4 ;  /* 0x0010000429007388 */ /* 0x0003e40000000c00 */
.L_x_592:
[----:B------:R-:W-:Y:S05]  /*e0d0*/  BSYNC B2 ;  /* 0x0000000000027941 */ /* 0x000fea0003800000 */
.L_x_591:
[----:B------:R-:W-:Y:S04]  /*e0e0*/  BSSY B2, `(.L_x_593) ;  /* 0x000002a000027945 */ /* 0x000fe80003800000 */
[----:B------:R-:W-:Y:S05]  /*e0f0*/  @P1 BRA `(.L_x_594) ;  /* 0x0000000000a01947 */ /* 0x000fea0003800000 */
[----:B------:R-:W-:Y:S01]  /*e100*/  R2UR UR4, R44 ;  /* 0x000000002c0472ca */ /* 0x000fe200000e0000 */
[C---:B------:R-:W-:Y:S01]  /*e110*/  IMAD.U32 R37, R20.reuse, 0x10000, RZ ;  /* 0x0001000014257824 */ /* 0x040fe200078e00ff */
[----:B------:R-:W-:Y:S01]  /*e120*/  LOP3.LUT R40, R20, 0xffff0000, RZ, 0xc0, !PT ;  /* 0xffff000014287812 */ /* 0x000fe200078ec0ff */
[C---:B------:R-:W-:Y:S01]  /*e130*/  IMAD.U32 R35, R14.reuse, 0x10000, RZ ;  /* 0x000100000e237824 */ /* 0x040fe200078e00ff */
[----:B------:R-:W-:Y:S01]  /*e140*/  LOP3.LUT R38, R14, 0xffff0000, RZ, 0xc0, !PT ;  /* 0xffff00000e267812 */ /* 0x000fe200078ec0ff */
[C---:B------:R-:W-:Y:S01]  /*e150*/  IMAD.U32 R39, R21.reuse, 0x10000, RZ ;  /* 0x0001000015277824 */ /* 0x040fe200078e00ff */
[----:B------:R-:W-:-:S07]  /*e160*/  LOP3.LUT R42, R21, 0xffff0000, RZ, 0xc0, !PT ;  /* 0xffff0000152a7812 */ /* 0x000fce00078ec0ff */
[----:B-1---5:R-:W-:-:S05]  /*e170*/  LEA R41, R43, UR4, 0x1 ;  /* 0x000000042b297c11 */ /* 0x022fca000f8e08ff */
        /* <DEDUP_REMOVED lines=32> */
.L_x_594:
[----:B------:R-:W-:Y:S05]  /*e380*/  BSYNC B2 ;  /* 0x0000000000027941 */ /* 0x000fea0003800000 */
.L_x_593:
        /* <DEDUP_REMOVED lines=9> */
[----:B-12--5:R-:W-:-:S05]  /*e420*/  LEA R41, R43, UR4, 0x1 ;  /* 0x000000042b297c11 */ /* 0x026fca000f8e08ff */
[----:B------:R-:W1:Y:S02]  /*e430*/  LDS.128 R4, [R41+0x9000] ;  /* 0x0090000029047984 */ /* 0x000e640000000c00 */
[C---:B-1----:R-:W-:Y:S01]  /*e440*/  IMAD.U32 R29, R4.reuse, 0x10000, RZ ;  /* 0x00010000041d7824 */ /* 0x042fe200078e00ff */
[----:B------:R-:W-:Y:S01]  /*e450*/  LOP3.LUT R4, R4, 0xffff0000, RZ, 0xc0, !PT ;  /* 0xffff000004047812 */ /* 0x000fe200078ec0ff */
[C---:B------:R-:W-:Y:S01]  /*e460*/  IMAD.U32 R30, R5.reuse, 0x10000, RZ ;  /* 0x00010000051e7824 */ /* 0x040fe200078e00ff */
[----:B------:R-:W-:Y:S01]  /*e470*/  LOP3.LUT R5, R5, 0xffff0000, RZ, 0xc0, !PT ;  /* 0xffff000005057812 */ /* 0x000fe200078ec0ff */
[----:B0-----:R-:W-:Y:S01]  /*e480*/  IMAD.U32 R32, R7, 0x10000, RZ ;  /* 0x0001000007207824 */ /* 0x001fe200078e00ff */
[----:B------:R-:W-:Y:S01]  /*e490*/  SHF.L.U32 R31, R6, 0x10, RZ ;  /* 0x00000010061f7819 */ /* 0x000fe200000006ff */
[-C--:B------:R-:W-:Y:S01]  /*e4a0*/  FMUL.FTZ R34, R37, R4.reuse ;  /* 0x0000000425227220 */ /* 0x080fe20000410000 */
[C---:B------:R-:W-:Y:S01]  /*e4b0*/  FMUL.FTZ R36, R35.reuse, R4 ;  /* 0x0000000423247220 */ /* 0x040fe20000410000 */
[----:B------:R-:W-:Y:S01]  /*e4c0*/  FMUL.FTZ R33, R40, R5 ;  /* 0x0000000528217220 */ /* 0x000fe20000410000 */
[----:B------:R-:W-:Y:S01]  /*e4d0*/  LOP3.LUT R6, R6, 0xffff0000, RZ, 0xc0, !PT ;  /* 0xffff000006067812 */ /* 0x000fe200078ec0ff */
[----:B------:R-:W-:Y:S01]  /*e4e0*/  FFMA.FTZ R4, R35, R29, -R34 ;  /* 0x0000001d23047223 */ /* 0x000fe20000010822 */
[C---:B------:R-:W-:Y:S01]  /*e4f0*/  FMUL.FTZ R35, R38.reuse, R5 ;  /* 0x0000000526237220 */ /* 0x040fe20000410000 */
[----:B------:R-:W-:Y:S01]  /*e500*/  LOP3.LUT R7, R7, 0xffff0000, RZ, 0xc0, !PT ;  /* 0xffff000007077812 */ /* 0x000fe200078ec0ff */
[----:B------:R-:W-:Y:S01]  /*e510*/  FFMA.FTZ R5, R38, R30, -R33 ;  /* 0x0000001e26057223 */ /* 0x000fe20000010821 */
[----:B------:R-:W-:Y:S01]  /*e520*/  FFMA.FTZ R29, R37, R29, R36 ;  /* 0x0000001d251d7223 */ /* 0x000fe20000010024 */
[C---:B------:R-:W-:Y:S01]  /*e530*/  LOP3.LUT R38, R11.reuse, 0xffff0000, RZ, 0xc0, !PT ;  /* 0xffff00000b267812 */ /* 0x040fe200078ec0ff */
[----:B------:R-:W-:-:S02]  /*e540*/  IMAD.U32 R37, R11, 0x10000, RZ ;  /* 0x000100000b257824 */ /* 0x000fc400078e00ff */
        /* <DEDUP_REMOVED lines=9> */
[----:B------:R-:W-:Y:S02]  /*e5e0*/  F2FP.BF16.F32.PACK_AB R4, R29, R4 ;  /* 0x000000041d04723e */ /* 0x000fe400000010ff */
[----:B------:R-:W-:-:S02]  /*e5f0*/  F2FP.BF16.F32.PACK_AB R5, R30, R5 ;  /* 0x000000051e05723e */ /* 0x000fc400000010ff */
[----:B------:R-:W-:Y:S02]  /*e600*/  F2FP.BF16.F32.PACK_AB R6, R31, R6 ;  /* 0x000000061f06723e */ /* 0x000fe400000010ff */
[----:B------:R-:W-:-:S05]  /*e610*/  F2FP.BF16.F32.PACK_AB R7, R32, R7 ;  /* 0x000000072007723e */ /* 0x000fca00000010ff */
[----:B------:R3:W-:Y:S02]  /*e620*/  STS.128 [R41+0x9000], R4 ;  /* 0x0090000429007388 */ /* 0x0007e40000000c00 */
.L_x_596:
[----:B------:R-:W-:Y:S05]  /*e630*/  BSYNC B2 ;  /* 0x0000000000027941 */ /* 0x000fea0003800000 */
.L_x_595:
        /* <DEDUP_REMOVED lines=8> */
[----:B-123-5:R-:W-:-:S05]  /*e6c0*/  LEA R41, R43, UR4, 0x1 ;  /* 0x000000042b297c11 */ /* 0x02efca000f8e08ff */
        /* <DEDUP_REMOVED lines=32> */
.L_x_590:
[----:B------:R-:W-:Y:S05]  /*e8d0*/  BSYNC B1 ;  /* 0x0000000000017941 */ /* 0x000fea0003800000 */
.L_x_589:
        /* <DEDUP_REMOVED lines=53> */
.L_x_600:
[----:B------:R-:W-:Y:S05]  /*ec30*/  BSYNC B2 ;  /* 0x0000000000027941 */ /* 0x000fea0003800000 */
.L_x_599:
        /* <DEDUP_REMOVED lines=42> */
.L_x_602:
[----:B------:R-:W-:Y:S05]  /*eee0*/  BSYNC B2 ;  /* 0x0000000000027941 */ /* 0x000fea0003800000 */
.L_x_601:
        /* <DEDUP_REMOVED lines=42> */
.L_x_604:
[----:B------:R-:W-:Y:S05]  /*f190*/  BSYNC B2 ;  /* 0x0000000000027941 */ /* 0x000fea0003800000 */
.L_x_603:
        /* <DEDUP_REMOVED lines=41> */
.L_x_598:
[----:B------:R-:W-:Y:S05]  /*f430*/  BSYNC B1 ;  /* 0x0000000000017941 */ /* 0x000fea0003800000 */
.L_x_597:
[----:B-1234-:R-:W-:-:S05]  /*f440*/  VIADD R5, R224, 0x60 ;  /* 0x00000060e0057836 */ /* 0x01efca0000000000 */
[----:B------:R-:W-:-:S13]  /*f450*/  ISETP.GE.AND P0, PT, R5, R28, PT ;  /* 0x0000001c0500720c */ /* 0x000fda0003f06270 */
[----:B------:R-:W-:Y:S05]  /*f460*/  @P0 BRA `(.L_x_605) ;  /* 0x0000004400600947 */ /* 0x000fea0003800000 */
[----:B------:R-:W2:Y:S01]  /*f470*/  LDL R6, [R1+0x6c] ;  /* 0x00006c0001067983 */ /* 0x000ea20000100800 */
[----:B------:R-:W1:Y:S03]  /*f480*/  LDC R5, c[0x0][0x3f4] ;  /* 0x0000fd00ff057b82 */ /* 0x000e660000000800 */
[----:B------:R-:W3:Y:S01]  /*f490*/  LDL R4, [R1+0x68] ;  /* 0x0000680001047983 */ /* 0x000ee20000100800 */
[----:B------:R-:W-:Y:S01]  /*f4a0*/  BSSY B1, `(.L_x_606) ;  /* 0x000002e000017945 */ /* 0x000fe20003800000 */
[-C--:B-1----:R-:W-:Y:S02]  /*f4b0*/  ISETP.GE.AND P0, PT, R216, R5.reuse, PT ;  /* 0x00000005d800720c */ /* 0x082fe40003f06270 */
[-C--:B------:R-:W-:Y:S02]  /*f4c0*/  ISETP.GE.AND P1, PT, R221, R5.reuse, PT ;  /* 0x00000005dd00720c */ /* 0x080fe40003f26270 */
[----:B------:R-:W-:-:S02]  /*f4d0*/  ISETP.GE.AND P2, PT, R220, R5, PT ;  /* 0x00000005dc00720c */ /* 0x000fc40003f46270 */
[----:B------:R-:W-:Y:S02]  /*f4e0*/  ISETP.GE.AND P3, PT, R222, R5, PT ;  /* 0x00000005de00720c */ /* 0x000fe40003f66270 */
[----:B--2---:R-:W-:-:S13]  /*f4f0*/  R2UR UR4, R6 ;  /* 0x00000000060472ca */ /* 0x004fda00000e0000 */
[----:B---3--:R-:W-:Y:S01]  /*f500*/  LEA R28, R4, UR4, 0x1 ;  /* 0x00000004041c7c11 */ /* 0x008fe2000f8e08ff */
[----:B------:R-:W-:Y:S06]  /*f510*/  @P0 BRA `(.L_x_607) ;  /* 0x0000000000980947 */ /* 0x000fec0003800000 */
[----:B------:R-:W1:Y:S01]  /*f520*/  LDS.128 R4, [R28+0x3000] ;  /* 0x003000001c047984 */ /* 0x000e620000000c00 */
[C---:B------:R-:W-:Y:S01]  /*f530*/  IMAD.U32 R35, R26.reuse, 0x10000, RZ ;  /* 0x000100001a237824 */ /* 0x040fe200078e00ff */
[----:B------:R-:W-:Y:S01]  /*f540*/  LOP3.LUT R38, R26, 0xffff0000, RZ, 0xc0, !PT ;  /* 0xffff00001a267812 */ /* 0x000fe200078ec0ff */
[C---:B------:R-:W-:Y:S01]  /*f550*/  IMAD.U32 R33, R24.reuse, 0x10000, RZ ;  /* 0x0001000018217824 */ /* 0x040fe200078e00ff */
[----:B------:R-:W-:Y:S02]  /*f560*/  LOP3.LUT R36, R24, 0xffff0000, RZ, 0xc0, !PT ;  /* 0xffff000018247812 */ /* 0x000fe400078ec0ff */
[----:B------:R-:W-:Y:S01]  /*f570*/  LOP3.LUT R40, R27, 0xffff0000, RZ, 0xc0, !PT ;  /* 0xffff00001b287812 */ /* 0x000fe200078ec0ff */
[C---:B-1----:R-:W-:Y:S01]  /*f580*/  IMAD.U32 R29, R4.reuse, 0x10000, RZ ;  /* 0x00010000041d7824 */ /* 0x042fe200078e00ff */
[----:B------:R-:W-:Y:S01]  /*f590*/  LOP3.LUT R4, R4, 0xffff0000, RZ, 0xc0, !PT ;  /* 0xffff000004047812 */ /* 0x000fe200078ec0ff */
[C---:B------:R-:W-:Y:S01]  /*f5a0*/  IMAD.U32 R30, R5.reuse, 0x10000, RZ ;  /* 0x00010000051e7824 */ /* 0x040fe200078e00ff */
[----:B------:R-:W-:Y:S01]  /*f5b0*/  LOP3.LUT R5, R5, 0xffff0000, RZ, 0xc0, !PT ;  /* 0xffff000005057812 */ /* 0x000fe200078ec0ff */
[C---:B------:R-:W-:Y:S01]  /*f5c0*/  IMAD.U32 R26, R7.reuse, 0x10000, RZ ;  /* 0x00010000071a7824 */ /* 0x040fe200078e00ff */
[----:B------:R-:W-:Y:S01]  /*f5d0*/  LOP3.LUT R7, R7, 0xffff0000, RZ, 0xc0, !PT ;  /* 0xffff000007077812 */ /* 0x000fe200078ec0ff */
[-C--:B0-----:R-:W-:Y:S01]  /*f5e0*/  FMUL.FTZ R32, R35, R4.reuse ;  /* 0x0000000423207220 */ /* 0x081fe20000410000 */
[----:B------:R-:W-:Y:S01]  /*f5f0*/  FMUL.FTZ R34, R33, R4 ;  /* 0x0000000421227220 */ /* 0x000fe20000410000 */
[----:B------:R-:W-:Y:S01]  /*f600*/  FMUL.FTZ R31, R38, R5 ;  /* 0x00000005261f7220 */ /* 0x000fe20000410000 */
[----:B------:R-:W-:-:S02]  /*f610*/  IMAD.U32 R24, R6, 0x10000, RZ ;  /* 0x0001000006187824 */ /* 0x000fc400078e00ff */
[-C--:B------:R-:W-:Y:S01]  /*f620*/  FFMA.FTZ R4, R33, R29.reuse, -R32 ;  /* 0x0000001d21047223 */ /* 0x080fe20000010820 */
[----:B------:R-:W-:Y:S01]  /*f630*/  FFMA.FTZ R29, R35, R29, R34 ;  /* 0x0000001d231d7223 */ /* 0x000fe20000010022 */
[----:B------:R-:W-:Y:S01]  /*f640*/  FMUL.FTZ R33, R36, R5 ;  /* 0x0000000524217220 */ /* 0x000fe20000410000 */
[----:B------:R-:W-:Y:S01]  /*f650*/  LOP3.LUT R6, R6, 0xffff0000, RZ, 0xc0, !PT ;  /* 0xffff000006067812 */ /* 0x000fe200078ec0ff */
[-C--:B------:R-:W-:Y:S01]  /*f660*/  FFMA.FTZ R5, R36, R30.reuse, -R31 ;  /* 0x0000001e24057223 */ /* 0x080fe2000001081f */
[----:B------:R-:W-:Y:S01]  /*f670*/  LOP3.LUT R34, R25, 0xffff0000, RZ, 0xc0, !PT ;  /* 0xffff000019227812 */ /* 0x000fe200078ec0ff */
[----:B------:R-:W-:Y:S02]  /*f680*/  IMAD.U32 R36, R27, 0x10000, RZ ;  /* 0x000100001b247824 */ /* 0x000fe400078e00ff */
[----:B------:R-:W-:Y:S01]  /*f690*/  FFMA.FTZ R30, R38, R30, R33 ;  /* 0x0000001e261e7223 */ /* 0x000fe20000010021 */
[----:B------:R-:W-:Y:S02]  /*f6a0*/  IMAD.U32 R32, R25, 0x10000, RZ ;  /* 0x0001000019207824 */ /* 0x000fe400078e00ff */
[-C--:B------:R-:W-:Y:S01]  /*f6b0*/  FMUL.FTZ R31, R40, R7.reuse ;  /* 0x00000007281f7220 */ /* 0x080fe20000410000 */
[-C--:B------:R-:W-:Y:S01]  /*f6c0*/  FMUL.FTZ R25, R36, R6.reuse ;  /* 0x0000000624197220 */ /* 0x080fe20000410000 */
[----:B------:R-:W-:Y:S01]  /*f6d0*/  FMUL.FTZ R33, R34, R7 ;  /* 0x0000000722217220 */ /* 0x000fe20000410000 */
[----:B------:R-:W-:Y:S01]  /*f6e0*/  FMUL.FTZ R27, R32, R6 ;  /* 0x00000006201b7220 */ /* 0x000fe20000410000 */
[----:B------:R-:W-:Y:S01]  /*f6f0*/  FFMA.FTZ R7, R34, R26, -R31 ;  /* 0x0000001a22077223 */ /* 0x000fe2000001081f */
[----:B------:R-:W-:Y:S01]  /*f700*/  FFMA.FTZ R6, R32, R24, -R25 ;  /* 0x0000001820067223 */ /* 0x000fe20000010819 */
[----:B------:R-:W-:Y:S01]  /*f710*/  FFMA.FTZ R26, R40, R26, R33 ;  /* 0x0000001a281a7223 */ /* 0x000fe20000010021 */
[----:B------:R-:W-:Y:S01]  /*f720*/  FFMA.FTZ R27, R36, R24, R27 ;  /* 0x00000018241b7223 */ /* 0x000fe2000001001b */
[----:B------:R-:W-:-:S02]  /*f730*/  F2FP.BF16.F32.PACK_AB R4, R29, R4 ;  /* 0x000000041d04723e */ /* 0x000fc400000010ff */
[----:B------:R-:W-:Y:S02]  /*f740*/  F2FP.BF16.F32.PACK_AB R5, R30, R5 ;  /* 0x000000051e05723e */ /* 0x000fe400000010ff */
[----:B------:R-:W-:Y:S02]  /*f750*/  F2FP.BF16.F32.PACK_AB R6, R27, R6 ;  /* 0x000000061b06723e */ /* 0x000fe400000010ff */
[----:B------:R-:W-:-:S05]  /*f760*/  F2FP.BF16.F32.PACK_AB R7, R26, R7 ;  /* 0x000000071a07723e */ /* 0x000fca00000010ff */
[----:B------:R1:W-:Y:S02]  /*f770*/  STS.128 [R28+0x3000], R4 ;  /* 0x003000041c007388 */ /* 0x0003e40000000c00 */
.L_x_607:
[----:B------:R-:W-:Y:S05]  /*f780*/  BSYNC B1 ;  /* 0x0000000000017941 */ /* 0x000fea0003800000 */
.L_x_606:
[----:B------:R-:W-:Y:S04]  /*f790*/  BSSY B1, `(.L_x_608) ;  /* 0x0000028000017945 */ /* 0x000fe80003800000 */
[----:B------:R-:W-:Y:S05]  /*f7a0*/  @P1 BRA `(.L_x_609) ;  /* 0x0000000000981947 */ /* 0x000fea0003800000 */
[----:B-1----:R-:W1:Y:S01]  /*f7b0*/  LDS.128 R4, [R28+0x7000] ;  /* 0x007000001c047984 */ /* 0x002e620000000c00 */
[----:B------:R-:W-:Y:S01]  /*f7c0*/  IMAD.U32 R30, R14, 0x10000, RZ ;  /* 0x000100000e1e7824 */ /* 0x000fe200078e00ff */
[C---:B------:R-:W-:Y:S01]  /*f7d0*/  LOP3.LUT R33, R20.reuse, 0xffff0000, RZ, 0xc0, !PT ;  /* 0xffff000014217812 */ /* 0x040fe200078ec0ff */
[----:B0-----:R-:W-:Y:S01]  /*f7e0*/  IMAD.U32 R32, R20, 0x10000, RZ ;  /* 0x0001000014207824 */ /* 0x001fe200078e00ff */
        /* <DEDUP_REMOVED lines=11> */
[----:B------:R-:W-:-:S02]  /*f8a0*/  IMAD.U32 R14, R6, 0x10000, RZ ;  /* 0x00010000060e7824 */ /* 0x000fc400078e00ff */
[-C--:B------:R-:W-:Y:S01]  /*f8b0*/  FFMA.FTZ R4, R30, R24.reuse, -R27 ;  /* 0x000000181e047223 */ /* 0x080fe2000001081b */
[----:B------:R-:W-:Y:S01]  /*f8c0*/  FFMA.FTZ R29, R32, R24, R29 ;  /* 0x00000018201d7223 */ /* 0x000fe2000001001d */
[C---:B------:R-:W-:Y:S01]  /*f8d0*/  FMUL.FTZ R24, R31.reuse, R5 ;  /* 0x000000051f187220 */ /* 0x040fe20000410000 */
        /* <DEDUP_REMOVED lines=19> */
.L_x_609:
[----:B------:R-:W-:Y:S05]  /*fa10*/  BSYNC B1 ;  /* 0x0000000000017941 */ /* 0x000fea0003800000 */
.L_x_608:
[----:B------:R-:W-:Y:S04]  /*fa20*/  BSSY B1, `(.L_x_610) ;  /* 0x0000028000017945 */ /* 0x000fe80003800000 */
[----:B------:R-:W-:Y:S05]  /*fa30*/  @P2 BRA `(.L_x_611) ;  /* 0x0000000000982947 */ /* 0x000fea0003800000 */
[----:B-12---:R-:W1:Y:S01]  /*fa40*/  LDS.128 R4, [R28+0xb000] ;  /* 0x00b000001c047984 */ /* 0x006e620000000c00 */
[----:B------:R-:W-:Y:S01]  /*fa50*/  IMAD.U32 R24, R10, 0x10000, RZ ;  /* 0x000100000a187824 */ /* 0x000fe200078e00ff */
[C---:B------:R-:W-:Y:S01]  /*fa60*/  LOP3.LUT R29, R12.reuse, 0xffff0000, RZ, 0xc0, !PT ;  /* 0xffff00000c1d7812 */ /* 0x040fe200078ec0ff */
[----:B------:R-:W-:Y:S01]  /*fa70*/  IMAD.U32 R26, R12, 0x10000, RZ ;  /* 0x000100000c1a7824 */ /* 0x000fe200078e00ff */
        /* <DEDUP_REMOVED lines=34> */
.L_x_611:
[----:B------:R-:W-:Y:S05]  /*fca0*/  BSYNC B1 ;  /* 0x0000000000017941 */ /* 0x000fea0003800000 */
.L_x_610:
[----:B------:R-:W-:Y:S05]  /*fcb0*/  @P3 BRA `(.L_x_605) ;  /* 0x0000003c004c3947 */ /* 0x000fea0003800000 */
[----:B-123--:R-:W1:Y:S01]  /*fcc0*/  LDS.128 R4, [R28+0xf000] ;  /* 0x00f000001c047984 */ /* 0x00ee620000000c00 */
        /* <DEDUP_REMOVED lines=36> */
[----:B------:R4:W-:Y:S01]  /*ff10*/  STS.128 [R28+0xf000], R4 ;  /* 0x00f000041c007388 */ /* 0x0009e20000000c00 */
[----:B------:R-:W-:Y:S05]  /*ff20*/  BRA `(.L_x_605) ;  /* 0x0000003800b07947 */ /* 0x000fea0003800000 */
.L_x_575:
[----:B------:R-:W-:-:S03]  /*ff30*/  UMOV UR4, 0xffffffff ;  /* 0xffffffff00047882 */ /* 0x000fc60000000000 */
[----:B------:R-:W-:Y:S05]  /*ff40*/  BRA.DIV UR4, `(.L_x_612) ;  /* 0x000001ba04247947 */ /* 0x000fea000b800000 */
[----:B------:R0:W1:Y:S04]  /*ff50*/  SHFL.IDX PT, R0, R24, RZ, 0x181f ;  /* 0x00181fff18007589 */ /* 0x00006800000e0000 */
[----:B------:R-:W2:Y:S04]  /*ff60*/  SHFL.IDX PT, R30, R30, RZ, 0x181f ;  /* 0x00181fff1e1e7589 */ /* 0x000ea800000e0000 */
[----:B------:R0:W3:Y:S04]  /*ff70*/  SHFL.IDX PT, R3, R27, RZ, 0x181f ;  /* 0x00181fff1b037589 */ /* 0x0000e800000e0000 */
[----:B------:R-:W4:Y:S02]  /*ff80*/  SHFL.IDX PT, R32, R32, RZ, 0x181f ;  /* 0x00181fff20207589 */ /* 0x000f2400000e0000 */
.L_x_862:
        /* <DEDUP_REMOVED lines=11> */
[----:B0-----:R-:W-:Y:S02]  /*10040*/  CS2R R26, SRZ ;  /* 0x00000000001a7805 */ /* 0x001fe4000001ff00 */
[----:B------:R-:W-:Y:S02]  /*10050*/  CS2R R24, SRZ ;  /* 0x0000000000187805 */ /* 0x000fe4000001ff00 */
[----:B-----5:R-:W-:-:S04]  /*10060*/  LEA.HI R12, R21, R21, RZ, 0x1 ;  /* 0x00000015150c7211 */ /* 0x020fc800078f08ff */
[----:B------:R-:W-:Y:S02]  /*10070*/  LOP3.LUT R20, R12, 0xfffffffe, RZ, 0xc0, !PT ;  /* 0xfffffffe0c147812 */ /* 0x000fe400078ec0ff */
[----:B------:R-:W-:-:S03]  /*10080*/  CS2R R12, SRZ ;  /* 0x00000000000c7805 */ /* 0x000fc6000001ff00 */
[----:B------:R-:W-:Y:S01]  /*10090*/  IMAD.IADD R35, R21, 0x1, -R20 ;  /* 0x0000000115237824 */ /* 0x000fe200078e0a14 */
[----:B------:R-:W-:Y:S06]  /*100a0*/  @P0 BRA `(.L_x_614) ;  /* 0x0000000000600947 */ /* 0x000fec0003800000 */
[----:B------:R-:W-:Y:S01]  /*100b0*/  ULDC UR4, c[0x0][0x3f4] ;  /* 0x0000fd0000047ab9 */ /* 0x000fe20000000800 */
[----:B------:R-:W-:Y:S01]  /*100c0*/  ULDC.64 UR6, c[0x0][0x208] ;  /* 0x0000820000067ab9 */ /* 0x000fe20000000a00 */
[----:B------:R-:W-:Y:S02]  /*100d0*/  ISETP.GE.AND P4, PT, R16, UR4, PT ;  /* 0x0000000410007c0c */ /* 0x000fe4000bf86270 */
[----:B------:R-:W-:-:S11]  /*100e0*/  ISETP.GE.AND P5, PT, R214, UR4, PT ;  /* 0x00000004d6007c0c */ /* 0x000fd6000bfa6270 */
[C---:B------:R-:W-:Y:S01]  /*100f0*/  @!P4 IMAD.SHL.U32 R21, R16.reuse, 0x2, RZ ;  /* 0x000000021015c824 */ /* 0x040fe200078e00ff */
[----:B------:R-:W-:Y:S01]  /*10100*/  @!P4 SHF.L.U64.HI R7, R16, 0x1, R17 ;  /* 0x000000011007c819 */ /* 0x000fe20000010211 */
[C---:B------:R-:W-:Y:S01]  /*10110*/  @!P5 IMAD.SHL.U32 R33, R212.reuse, 0x2, RZ ;  /* 0x00000002d421d824 */ /* 0x040fe200078e00ff */
[----:B------:R-:W-:Y:S02]  /*10120*/  @!P5 SHF.L.U64.HI R6, R212, 0x1, R215 ;  /* 0x00000001d406d819 */ /* 0x000fe400000102d7 */
[-C--:B--2---:R-:W-:Y:S02]  /*10130*/  @!P4 IADD3 R4, P0, R30, R21.reuse, RZ ;  /* 0x000000151e04c210 */ /* 0x084fe40007f1e0ff */
[----:B----4-:R-:W-:Y:S02]  /*10140*/  @!P4 IADD3 R20, P1, R32, R21, RZ ;  /* 0x000000152014c210 */ /* 0x010fe40007f3e0ff */
[-C--:B------:R-:W-:Y:S01]  /*10150*/  @!P5 IADD3 R30, P2, R30, R33.reuse, RZ ;  /* 0x000000211e1ed210 */ /* 0x080fe20007f5e0ff */
[----:B-1----:R-:W-:Y:S01]  /*10160*/  @!P4 IMAD.X R5, R0, 0x1, R7, P0 ;  /* 0x000000010005c824 */ /* 0x002fe200000e0607 */
[----:B------:R-:W-:-:S02]  /*10170*/  @!P5 IADD3 R32, P3, R32, R33, RZ ;  /* 0x000000212020d210 */ /* 0x000fc40007f7e0ff */
[----:B------:R-:W-:Y:S02]  /*10180*/  CS2R R14, SRZ ;  /* 0x00000000000e7805 */ /* 0x000fe4000001ff00 */
[C---:B---3--:R-:W-:Y:S01]  /*10190*/  @!P4 IADD3.X R21, R3.reuse, R7, RZ, P1, !PT ;  /* 0x000000070315c210 */ /* 0x048fe20000ffe4ff */
[--C-:B------:R-:W-:Y:S01]  /*101a0*/  @!P5 IMAD.X R31, R0, 0x1, R6.reuse, P2 ;  /* 0x00000001001fd824 */ /* 0x100fe200010e0606 */
[----:B------:R0:W5:Y:S01]  /*101b0*/  @!P4 LD.E.128 R8, desc[UR6][R4.64] ;  /* 0x000000060408c980 */ /* 0x000162000c101d00 */
[----:B------:R-:W-:Y:S01]  /*101c0*/  @!P5 IMAD.X R33, R3, 0x1, R6, P3 ;  /* 0x000000010321d824 */ /* 0x000fe200018e0606 */
[----:B------:R-:W-:Y:S02]  /*101d0*/  CS2R R6, SRZ ;  /* 0x0000000000067805 */ /* 0x000fe4000001ff00 */
[----:B------:R-:W-:Y:S01]  /*101e0*/  CS2R R12, SRZ ;  /* 0x00000000000c7805 */ /* 0x000fe2000001ff00 */
[----:B------:R1:W5:Y:S05]  /*101f0*/  @!P4 LD.E.128 R24, desc[UR6][R20.64] ;  /* 0x000000061418c980 */ /* 0x00036a000c101d00 */
[----:B------:R1:W5:Y:S01]  /*10200*/  @!P5 LD.E.128 R12, desc[UR6][R32.64] ;  /* 0x00000006200cd980 */ /* 0x000362000c101d00 */
[----:B0-----:R-:W-:-:S06]  /*10210*/  CS2R R4, SRZ ;  /* 0x0000000000047805 */ /* 0x001fcc000001ff00 */
[----:B------:R1:W5:Y:S02]  /*10220*/  @!P5 LD.E.128 R4, desc[UR6][R30.64] ;  /* 0x000000061e04d980 */ /* 0x000364000c101d00 */
.L_x_614:
[----:B------:R-:W-:Y:S05]  /*10230*/  BSYNC B1 ;  /* 0x0000000000017941 */ /* 0x000fea0003800000 */
.L_x_613:
[----:B-1---5:R-:W-:Y:S01]  /*10240*/  IMAD.MOV.U32 R21, RZ, RZ, R8 ;  /* 0x000000ffff157224 */ /* 0x022fe200078e0008 */
[--C-:B------:R-:W-:Y:S01]  /*10250*/  SHF.R.U64 R52, R8, 0x10, R9.reuse ;  /* 0x0000001008347819 */ /* 0x100fe20000001209 */
[--C-:B--2---:R-:W-:Y:S01]  /*10260*/  IMAD.MOV.U32 R30, RZ, RZ, R9.reuse ;  /* 0x000000ffff1e7224 */ /* 0x104fe200078e0009 */
[----:B------:R-:W-:Y:S01]  /*10270*/  SHF.L.U32 R8, R35, 0x1f, RZ ;  /* 0x0000001f23087819 */ /* 0x000fe200000006ff */
[----:B------:R-:W-:Y:S01]  /*10280*/  IMAD.MOV.U32 R0, RZ, RZ, R4 ;  /* 0x000000ffff007224 */ /* 0x000fe200078e0004 */
[----:B------:R-:W-:Y:S01]  /*10290*/  SHF.R.U32.HI R49, RZ, 0x10, R9 ;  /* 0x00000010ff317819 */ /* 0x000fe20000011609 */
[--C-:B---3--:R-:W-:Y:S01]  /*102a0*/  IMAD.MOV.U32 R3, RZ, RZ, R5.reuse ;  /* 0x000000ffff037224 */ /* 0x108fe200078e0005 */
[----:B------:R-:W0:Y:S01]  /*102b0*/  SYNCS.PHASECHK.TRANS64.TRYWAIT P0, [R23+URZ+0x38800], R8 ;  /* 0x03880008170075a7 */ /* 0x000e22000800017f */
[--C-:B------:R-:W-:Y:S01]  /*102c0*/  SHF.R.U64 R45, R4, 0x10, R5.reuse ;  /* 0x00000010042d7819 */ /* 0x100fe20000001205 */
[----:B------:R-:W-:Y:S01]  /*102d0*/  IMAD.MOV.U32 R31, RZ, RZ, R24 ;  /* 0x000000ffff1f7224 */ /* 0x000fe200078e0018 */
[----:B------:R-:W-:Y:S01]  /*102e0*/  SHF.R.U32.HI R48, RZ, 0x10, R5 ;  /* 0x00000010ff307819 */ /* 0x000fe20000011605 */
[----:B------:R-:W-:Y:S01]  /*102f0*/  IMAD.MOV.U32 R9, RZ, RZ, R10 ;  /* 0x000000ffff097224 */ /* 0x000fe200078e000a */
[----:B------:R-:W-:Y:S01]  /*10300*/  SHF.R.U64 R44, R24, 0x10, R25 ;  /* 0x00000010182c7819 */ /* 0x000fe20000001219 */
[--C-:B------:R-:W-:Y:S01]  /*10310*/  IMAD.MOV.U32 R20, RZ, RZ, R11.reuse ;  /* 0x000000ffff147224 */ /* 0x100fe200078e000b */
[--C-:B------:R-:W-:Y:S01]  /*10320*/  SHF.R.U64 R50, R10, 0x10, R11.reuse ;  /* 0x000000100a327819 */ /* 0x100fe2000000120b */
[----:B------:R-:W-:Y:S01]  /*10330*/  IMAD.MOV.U32 R4, RZ, RZ, R6 ;  /* 0x000000ffff047224 */ /* 0x000fe200078e0006 */
[----:B------:R-:W-:Y:S01]  /*10340*/  SHF.R.U32.HI R47, RZ, 0x10, R11 ;  /* 0x00000010ff2f7819 */ /* 0x000fe2000001160b */
[--C-:B------:R-:W-:Y:S01]  /*10350*/  IMAD.MOV.U32 R5, RZ, RZ, R7.reuse ;  /* 0x000000ffff057224 */ /* 0x100fe200078e0007 */
[----:B------:R-:W-:Y:S01]  /*10360*/  SHF.R.U64 R43, R6, 0x10, R7 ;  /* 0x00000010062b7819 */ /* 0x000fe20000001207 */
[----:B------:R-:W-:Y:S01]  /*10370*/  IMAD.MOV.U32 R35, RZ, RZ, R25 ;  /* 0x000000ffff237224 */ /* 0x000fe200078e0019 */
[----:B------:R-:W-:Y:S01]  /*10380*/  SHF.R.U32.HI R46, RZ, 0x10, R7 ;  /* 0x00000010ff2e7819 */ /* 0x000fe20000011607 */
[----:B----4-:R-:W-:Y:S01]  /*10390*/  IMAD.MOV.U32 R32, RZ, RZ, R26 ;  /* 0x000000ffff207224 */ /* 0x010fe200078e001a */
[----:B------:R-:W-:Y:S01]  /*103a0*/  SHF.R.U32.HI R42, RZ, 0x10, R25 ;  /* 0x00000010ff2a7819 */ /* 0x000fe20000011619 */
[--C-:B------:R-:W-:Y:S01]  /*103b0*/  IMAD.MOV.U32 R33, RZ, RZ, R27.reuse ;  /* 0x000000ffff217224 */ /* 0x100fe200078e001b */
[--C-:B------:R-:W-:Y:S01]  /*103c0*/  SHF.R.U64 R41, R26, 0x10, R27.reuse ;  /* 0x000000101a297819 */ /* 0x100fe2000000121b */
[----:B------:R-:W-:Y:S01]  /*103d0*/  BSSY B1, `(.L_x_615) ;  /* 0x0000019000017945 */ /* 0x000fe20003800000 */
[----:B------:R-:W-:Y:S01]  /*103e0*/  SHF.R.U32.HI R40, RZ, 0x10, R27 ;  /* 0x00000010ff287819 */ /* 0x000fe2000001161b */
[----:B------:R-:W-:Y:S01]  /*103f0*/  IMAD.MOV.U32 R10, RZ, RZ, R12 ;  /* 0x000000ffff0a7224 */ /* 0x000fe200078e000c */
[----:B------:R-:W-:Y:S01]  /*10400*/  VIMNMX R34, R34, 0x80, PT ;  /* 0x0000008022227848 */ /* 0x000fe20003fe0100 */
[----:B------:R-:W-:Y:S01]  /*10410*/  IMAD.MOV.U32 R11, RZ, RZ, R13 ;  /* 0x000000ffff0b7224 */ /* 0x000fe200078e000d */
[----:B------:R-:W-:Y:S01]  /*10420*/  PRMT R25, R30, 0x5410, R49 ;  /* 0x000054101e197816 */ /* 0x000fe20000000031 */
[----:B------:R-:W-:Y:S01]  /*10430*/  IMAD.MOV.U32 R6, RZ, RZ, R14 ;  /* 0x000000ffff067224 */ /* 0x000fe200078e000e */
[----:B------:R-:W-:Y:S01]  /*10440*/  SHF.R.U64 R39, R12, 0x10, R13 ;  /* 0x000000100c277819 */ /* 0x000fe2000000120d */
[----:B------:R-:W-:Y:S01]  /*10450*/  IMAD.MOV.U32 R7, RZ, RZ, R15 ;  /* 0x000000ffff077224 */ /* 0x000fe200078e000f */
[----:B------:R-:W-:-:S02]  /*10460*/  SHF.R.U32.HI R38, RZ, 0x10, R13 ;  /* 0x00000010ff267819 */ /* 0x000fc4000001160d */
[----:B------:R-:W-:Y:S02]  /*10470*/  PRMT R30, R31, 0x5410, R44 ;  /* 0x000054101f1e7816 */ /* 0x000fe4000000002c */
[--C-:B------:R-:W-:Y:S02]  /*10480*/  SHF.R.U64 R37, R14, 0x10, R15.reuse ;  /* 0x000000100e257819 */ /* 0x100fe4000000120f */
[----:B------:R-:W-:Y:S02]  /*10490*/  SHF.R.U32.HI R36, RZ, 0x10, R15 ;  /* 0x00000010ff247819 */ /* 0x000fe4000001160f */
[----:B------:R-:W-:Y:S02]  /*104a0*/  PRMT R24, R21, 0x5410, R52 ;  /* 0x0000541015187816 */ /* 0x000fe40000000034 */
[----:B------:R-:W-:Y:S02]  /*104b0*/  PRMT R26, R9, 0x5410, R50 ;  /* 0x00005410091a7816 */ /* 0x000fe40000000032 */
[----:B------:R-:W-:-:S02]  /*104c0*/  PRMT R27, R20, 0x5410, R47 ;  /* 0x00005410141b7816 */ /* 0x000fc4000000002f */
[----:B------:R-:W-:Y:S02]  /*104d0*/  PRMT R0, R0, 0x5410, R45 ;  /* 0x0000541000007816 */ /* 0x000fe4000000002d */
[----:B------:R-:W-:Y:S02]  /*104e0*/  ISETP.GE.AND P1, PT, R224, R34, PT ;  /* 0x00000022e000720c */ /* 0x000fe40003f26270 */
[----:B------:R-:W-:Y:S02]  /*104f0*/  PRMT R3, R3, 0x5410, R48 ;  /* 0x0000541003037816 */ /* 0x000fe40000000030 */
[----:B------:R-:W-:Y:S02]  /*10500*/  PRMT R12, R4, 0x5410, R43 ;  /* 0x00005410040c7816 */ /* 0x000fe4000000002b */
[----:B------:R-:W-:Y:S02]  /*10510*/  PRMT R13, R5, 0x5410, R46 ;  /* 0x00005410050d7816 */ /* 0x000fe4000000002e */
[----:B------:R-:W-:-:S02]  /*10520*/  PRMT R31, R35, 0x5410, R42 ;  /* 0x00005410231f7816 */ /* 0x000fc4000000002a */
[----:B------:R-:W-:Y:S02]  /*10530*/  PRMT R32, R32, 0x5410, R41 ;  /* 0x0000541020207816 */ /* 0x000fe40000000029 */
[----:B------:R-:W-:Y:S01]  /*10540*/  PRMT R33, R33, 0x5410, R40 ;  /* 0x0000541021217816 */ /* 0x000fe20000000028 */
[----:B0-----:R-:W-:Y:S06]  /*10550*/  @!P0 BRA `(.L_x_616) ;  /* 0x000001b400148947 */ /* 0x001fec0003800000 */
.L_x_863:
[----:B------:R-:W-:Y:S05]  /*10560*/  BSYNC B1 ;  /* 0x0000000000017941 */ /* 0x000fea0003800000 */
.L_x_615:
        /* <DEDUP_REMOVED lines=9> */
[C---:B------:R-:W-:Y:S01]  /*10600*/  IMAD.SHL.U32 R56, R224.reuse, 0x40, RZ ;  /* 0x00000040e0387824 */ /* 0x040fe200078e00ff */
[----:B------:R-:W-:Y:S01]  /*10610*/  BSSY B2, `(.L_x_619) ;  /* 0x0000064000027945 */ /* 0x000fe20003800000 */
[----:B------:R-:W-:-:S03]  /*10620*/  IMAD.SHL.U32 R58, R224, 0x40, RZ ;  /* 0x00000040e03a7824 */ /* 0x000fc600078e00ff */
[----:B------:R-:W-:Y:S02]  /*10630*/  LOP3.LUT R56, R56, 0x1c0, RZ, 0xc0, !PT ;  /* 0x000001c038387812 */ /* 0x000fe400078ec0ff */
[----:B------:R-:W-:Y:S02]  /*10640*/  LOP3.LUT R58, R58, 0x1c0, RZ, 0xc0, !PT ;  /* 0x000001c03a3a7812 */ /* 0x000fe400078ec0ff */
[----:B------:R-:W-:Y:S02]  /*10650*/  SHF.R.U32.HI R56, RZ, 0x3, R56 ;  /* 0x00000003ff387819 */ /* 0x000fe40000011638 */
[-C--:B--2---:R-:W-:Y:S02]  /*10660*/  ISETP.GE.AND P0, PT, R16, R35.reuse, PT ;  /* 0x000000231000720c */ /* 0x084fe40003f06270 */
[----:B------:R-:W-:-:S11]  /*10670*/  ISETP.GE.AND P1, PT, R214, R35, PT ;  /* 0x00000023d600720c */ /* 0x000fd60003f26270 */
[----:B-1----:R-:W-:Y:S05]  /*10680*/  @P0 BRA `(.L_x_620) ;  /* 0x0000000400700947 */ /* 0x002fea0003800000 */
[----:B------:R-:W2:Y:S01]  /*10690*/  LDL R9, [R1+0x68] ;  /* 0x0000680001097983 */ /* 0x000ea20000100800 */
[----:B------:R-:W-:Y:S01]  /*106a0*/  LEA.HI R4, R29, R28, RZ, 0x3 ;  /* 0x0000001c1d047211 */ /* 0x000fe200078f18ff */
[----:B------:R-:W-:Y:S01]  /*106b0*/  IMAD.U32 R49, R30, 0x10000, RZ ;  /* 0x000100001e317824 */ /* 0x000fe200078e00ff */
[----:B-----5:R-:W-:Y:S01]  /*106c0*/  R2UR UR4, R60 ;  /* 0x000000003c0472ca */ /* 0x020fe200000e0000 */
[----:B------:R-:W-:Y:S01]  /*106d0*/  IMAD.U32 R47, R24, 0x10000, RZ ;  /* 0x00010000182f7824 */ /* 0x000fe200078e00ff */
[----:B------:R-:W-:Y:S02]  /*106e0*/  LOP3.LUT R5, R4, 0xfffffff8, RZ, 0xc0, !PT ;  /* 0xfffffff804057812 */ /* 0x000fe400078ec0ff */
[----:B------:R-:W-:-:S03]  /*106f0*/  LOP3.LUT R51, R30, 0xffff0000, RZ, 0xc0, !PT ;  /* 0xffff00001e337812 */ /* 0x000fc600078ec0ff */
[----:B------:R-:W-:-:S05]  /*10700*/  IMAD.IADD R4, R28, 0x1, -R5 ;  /* 0x000000011c047824 */ /* 0x000fca00078e0a05 */
[----:B------:R-:W-:-:S04]  /*10710*/  LEA.HI R4, R35, R4, RZ, 0x1d ;  /* 0x0000000423047211 */ /* 0x000fc800078fe8ff */
[----:B------:R-:W-:Y:S01]  /*10720*/  SHF.R.S32.HI R7, RZ, 0x1f, R4 ;  /* 0x0000001fff077819 */ /* 0x000fe20000011404 */
[----:B------:R-:W-:-:S03]  /*10730*/  IMAD.SHL.U32 R5, R4, 0x8, RZ ;  /* 0x0000000804057824 */ /* 0x000fc600078e00ff */
[----:B------:R-:W-:Y:S02]  /*10740*/  LEA.HI R7, R7, R4, RZ, 0x3 ;  /* 0x0000000407077211 */ /* 0x000fe400078f18ff */
[----:B------:R-:W-:-:S03]  /*10750*/  LOP3.LUT R5, R58, 0x38, R5, 0xf8, !PT ;  /* 0x000000383a057812 */ /* 0x000fc600078ef805 */
[----:B------:R-:W-:Y:S01]  /*10760*/  IMAD.SHL.U32 R7, R7, 0x400, RZ ;  /* 0x0000040007077824 */ /* 0x000fe200078e00ff */
[----:B------:R-:W-:-:S04]  /*10770*/  LOP3.LUT R4, R5, R56, RZ, 0x3c, !PT ;  /* 0x0000003805047212 */ /* 0x000fc800078e3cff */
[----:B------:R-:W-:-:S04]  /*10780*/  LOP3.LUT R7, R7, 0x7fffe000, RZ, 0xc0, !PT ;  /* 0x7fffe00007077812 */ /* 0x000fc800078ec0ff */
[----:B0-----:R-:W-:-:S05]  /*10790*/  IADD3 R8, R4, R7, R54 ;  /* 0x0000000704087210 */ /* 0x001fca0007ffe036 */
[----:B------:R-:W-:Y:S01]  /*107a0*/  IMAD R37, R8, 0x2, R23 ;  /* 0x0000000208257824 */ /* 0x000fe200078e0217 */
[----:B--2---:R-:W-:-:S04]  /*107b0*/  LEA R36, R9, UR4, 0x1 ;  /* 0x0000000409247c11 */ /* 0x004fc8000f8e08ff */
[----:B------:R-:W0:Y:S04]  /*107c0*/  LDS.128 R8, [R37+0x14400] ;  /* 0x0144000025087984 */ /* 0x000e280000000c00 */
[----:B------:R-:W1:Y:S01]  /*107d0*/  LDS.128 R4, [R36] ;  /* 0x0000000024047984 */ /* 0x000e620000000c00 */
[C---:B0-----:R-:W-:Y:S01]  /*107e0*/  IMAD.U32 R42, R8.reuse, 0x10000, RZ ;  /* 0x00010000082a7824 */ /* 0x041fe200078e00ff */
[----:B------:R-:W-:Y:S01]  /*107f0*/  LOP3.LUT R8, R8, 0xffff0000, RZ, 0xc0, !PT ;  /* 0xffff000008087812 */ /* 0x000fe200078ec0ff */
[C---:B------:R-:W-:Y:S01]  /*10800*/  IMAD.U32 R43, R9.reuse, 0x10000, RZ ;  /* 0x00010000092b7824 */ /* 0x040fe200078e00ff */
[----:B------:R-:W-:Y:S01]  /*10810*/  LOP3.LUT R9, R9, 0xffff0000, RZ, 0xc0, !PT ;  /* 0xffff000009097812 */ /* 0x000fe200078ec0ff */
[----:B-1----:R-:W-:Y:S02]  /*10820*/  IMAD.U32 R38, R4, 0x10000, RZ ;  /* 0x0001000004267824 */ /* 0x002fe400078e00ff */
[C---:B------:R-:W-:Y:S01]  /*10830*/  FMUL.FTZ R53, R42.reuse, R49 ;  /* 0x000000312a357220 */ /* 0x040fe20000410000 */
[----:B------:R-:W-:Y:S01]  /*10840*/  FMUL.FTZ R55, R42, R47 ;  /* 0x0000002f2a377220 */ /* 0x000fe20000410000 */
[----:B------:R-:W-:Y:S01]  /*10850*/  LOP3.LUT R4, R4, 0xffff0000, RZ, 0xc0, !PT ;  /* 0xffff000004047812 */ /* 0x000fe200078ec0ff */
[----:B------:R-:W-:Y:S01]  /*10860*/  FMUL.FTZ R57, R8, R51 ;  /* 0x0000003308397220 */ /* 0x000fe20000410000 */
[----:B------:R-:W-:Y:S01]  /*10870*/  FFMA.FTZ R53, R38, R47, -R53 ;  /* 0x0000002f26357223 */ /* 0x000fe20000010835 */
[----:B------:R-:W-:Y:S01]  /*10880*/  LOP3.LUT R47, R24, 0xffff0000, RZ, 0xc0, !PT ;  /* 0xffff0000182f7812 */ /* 0x000fe200078ec0ff */
[----:B------:R-:W-:Y:S01]  /*10890*/  FFMA.FTZ R55, R38, R49, R55 ;  /* 0x0000003126377223 */ /* 0x000fe20000010037 */
[----:B------:R-:W-:-:S02]  /*108a0*/  IMAD.U32 R42, R31, 0x10000, RZ ;  /* 0x000100001f2a7824 */ /* 0x000fc400078e00ff */
[----:B------:R-:W-:Y:S02]  /*108b0*/  IMAD.U32 R38, R25, 0x10000, RZ ;  /* 0x0001000019267824 */ /* 0x000fe400078e00ff */
[-C--:B------:R-:W-:Y:S01]  /*108c0*/  FMUL.FTZ R49, R8, R47.reuse ;  /* 0x0000002f08317220 */ /* 0x080fe20000410000 */
[----:B------:R-:W-:Y:S01]  /*108d0*/  FFMA.FTZ R46, R4, R47, -R57 ;  /* 0x0000002f042e7223 */ /* 0x000fe20000010839 */
[----:B------:R-:W-:Y:S02]  /*108e0*/  IMAD.U32 R39, R5, 0x10000, RZ ;  /* 0x0001000005277824 */ /* 0x000fe400078e00ff */
[C---:B------:R-:W-:Y:S01]  /*108f0*/  FMUL.FTZ R8, R43.reuse, R42 ;  /* 0x0000002a2b087220 */ /* 0x040fe20000410000 */
[----:B------:R-:W-:Y:S02]  /*10900*/  IMAD.U32 R44, R10, 0x10000, RZ ;  /* 0x000100000a2c7824 */ /* 0x000fe400078e00ff */
[----:B------:R-:W-:Y:S01]  /*10910*/  FMUL.FTZ R57, R43, R38 ;  /* 0x000000262b397220 */ /* 0x000fe20000410000 */
[----:B------:R-:W-:-:S02]  /*10920*/  IMAD.U32 R47, R32, 0x10000, RZ ;  /* 0x00010000202f7824 */ /* 0x000fc400078e00ff */
[----:B------:R-:W-:Y:S01]  /*10930*/  FFMA.FTZ R48, R4, R51, R49 ;  /* 0x0000003304307223 */ /* 0x000fe20000010031 */
[----:B------:R-:W-:Y:S01]  /*10940*/  IMAD.U32 R40, R6, 0x10000, RZ ;  /* 0x0001000006287824 */ /* 0x000fe200078e00ff */
[----:B------:R-:W-:Y:S01]  /*10950*/  LOP3.LUT R10, R10, 0xffff0000, RZ, 0xc0, !PT ;  /* 0xffff00000a0a7812 */ /* 0x000fe200078ec0ff */
[C---:B------:R-:W-:Y:S01]  /*10960*/  FFMA.FTZ R50, R39.reuse, R38, -R8 ;  /* 0x0000002627327223 */ /* 0x040fe20000010808 */
[----:B------:R-:W-:Y:S02]  /*10970*/  IMAD.U32 R43, R26, 0x10000, RZ ;  /* 0x000100001a2b7824 */ /* 0x000fe400078e00ff */
[----:B------:R-:W-:Y:S01]  /*10980*/  FFMA.FTZ R57, R39, R42, R57 ;  /* 0x0000002a27397223 */ /* 0x000fe20000010039 */
[----:B------:R-:W-:Y:S01]  /*10990*/  FMUL.FTZ R51, R44, R47 ;  /* 0x0000002f2c337220 */ /* 0x000fe20000410000 */
[----:B------:R-:W-:Y:S01]  /*109a0*/  LOP3.LUT R49, R32, 0xffff0000, RZ, 0xc0, !PT ;  /* 0xffff000020317812 */ /* 0x000fe200078ec0ff */
[----:B------:R-:W-:Y:S01]  /*109b0*/  IMAD.U32 R45, R11, 0x10000, RZ ;  /* 0x000100000b2d7824 */ /* 0x000fe200078e00ff */
[----:B------:R-:W-:Y:S01]  /*109c0*/  LOP3.LUT R39, R26, 0xffff0000, RZ, 0xc0, !PT ;  /* 0xffff00001a277812 */ /* 0x000fe200078ec0ff */
[----:B------:R-:W-:Y:S01]  /*109d0*/  IMAD.U32 R38, R33, 0x10000, RZ ;  /* 0x0001000021267824 */ /* 0x000fe200078e00ff */
[----:B------:R-:W-:Y:S01]  /*109e0*/  LOP3.LUT R6, R6, 0xffff0000, RZ, 0xc0, !PT ;  /* 0xffff000006067812 */ /* 0x000fe200078ec0ff */
[-C--:B------:R-:W-:Y:S01]  /*109f0*/  FMUL.FTZ R59, R44, R43.reuse ;  /* 0x0000002b2c3b7220 */ /* 0x080fe20000410000 */
[----:B------:R-:W-:Y:S01]  /*10a00*/  FFMA.FTZ R51, R40, R43, -R51 ;  /* 0x0000002b28337223 */ /* 0x000fe20000010833 */
[----:B------:R-:W-:Y:S01]  /*10a10*/  FMUL.FTZ R43, R10, R49 ;  /* 0x000000310a2b7220 */ /* 0x000fe20000410000 */
[----:B------:R-:W-:-:S02]  /*10a20*/  IMAD.U32 R41, R7, 0x10000, RZ ;  /* 0x0001000007297824 */ /* 0x000fc400078e00ff */
[----:B------:R-:W-:Y:S01]  /*10a30*/  FMUL.FTZ R10, R10, R39 ;  /* 0x000000270a0a7220 */ /* 0x000fe20000410000 */
[----:B------:R-:W-:Y:S02]  /*10a40*/  IMAD.U32 R4, R27, 0x10000, RZ ;  /* 0x000100001b047824 */ /* 0x000fe400078e00ff */
[----:B------:R-:W-:Y:S01]  /*10a50*/  FMUL.FTZ R8, R45, R38 ;  /* 0x000000262d087220 */ /* 0x000fe20000410000 */
[----:B------:R-:W-:Y:S01]  /*10a60*/  FFMA.FTZ R59, R40, R47, R59 ;  /* 0x0000002f283b7223 */ /* 0x000fe2000001003b */
[C---:B------:R-:W-:Y:S01]  /*10a70*/  FFMA.FTZ R40, R6.reuse, R39, -R43 ;  /* 0x0000002706287223 */ /* 0x040fe2000001082b */
[----:B------:R-:W-:Y:S01]  /*10a80*/  FFMA.FTZ R42, R6, R49, R10 ;  /* 0x00000031062a7223 */ /* 0x000fe2000001000a */
[-C--:B------:R-:W-:Y:S01]  /*10a90*/  FFMA.FTZ R43, R41, R4.reuse, -R8 ;  /* 0x00000004292b7223 */ /* 0x080fe20000010808 */
[----:B------:R-:W-:Y:S01]  /*10aa0*/  LOP3.LUT R11, R11, 0xffff0000, RZ, 0xc0, !PT ;  /* 0xffff00000b0b7812 */ /* 0x000fe200078ec0ff */
[----:B------:R-:W-:Y:S01]  /*10ab0*/  FMUL.FTZ R44, R45, R4 ;  /* 0x000000042d2c7220 */ /* 0x000fe20000410000 */
[----:B------:R-:W-:-:S02]  /*10ac0*/  LOP3.LUT R8, R31, 0xffff0000, RZ, 0xc0, !PT ;  /* 0xffff00001f087812 */ /* 0x000fc400078ec0ff */
[----:B------:R-:W-:Y:S01]  /*10ad0*/  LOP3.LUT R10, R33, 0xffff0000, RZ, 0xc0, !PT ;  /* 0xffff0000210a7812 */ /* 0x000fe200078ec0ff */
[----:B------:R-:W-:Y:S01]  /*10ae0*/  FFMA.FTZ R44, R41, R38, R44 ;  /* 0x00000026292c7223 */ /* 0x000fe2000001002c */
[----:B------:R-:W-:Y:S01]  /*10af0*/  LOP3.LUT R4, R25, 0xffff0000, RZ, 0xc0, !PT ;  /* 0xffff000019047812 */ /* 0x000fe200078ec0ff */
[----:B------:R-:W-:Y:S01]  /*10b00*/  FMUL.FTZ R38, R9, R8 ;  /* 0x0000000809267220 */ /* 0x000fe20000410000 */
[----:B------:R-:W-:Y:S01]  /*10b10*/  LOP3.LUT R6, R27, 0xffff0000, RZ, 0xc0, !PT ;  /* 0xffff00001b067812 */ /* 0x000fe200078ec0ff */
[----:B------:R-:W-:Y:S01]  /*10b20*/  FMUL.FTZ R52, R11, R10 ;  /* 0x0000000a0b347220 */ /* 0x000fe20000410000 */
[----:B------:R-:W-:Y:S01]  /*10b30*/  LOP3.LUT R5, R5, 0xffff0000, RZ, 0xc0, !PT ;  /* 0xffff000005057812 */ /* 0x000fe200078ec0ff */
[----:B------:R-:W-:Y:S01]  /*10b40*/  FMUL.FTZ R39, R9, R4 ;  /* 0x0000000409277220 */ /* 0x000fe20000410000 */
[----:B------:R-:W-:Y:S01]  /*10b50*/  LOP3.LUT R7, R7, 0xffff0000, RZ, 0xc0, !PT ;  /* 0xffff000007077812 */ /* 0x000fe200078ec0ff */
[----:B------:R-:W-:Y:S02]  /*10b60*/  FMUL.FTZ R11, R11, R6 ;  /* 0x000000060b0b7220 */ /* 0x000fe40000410000 */
[C---:B------:R-:W-:Y:S01]  /*10b70*/  FFMA.FTZ R9, R5.reuse, R4, -R38 ;  /* 0x0000000405097223 */ /* 0x040fe20000010826 */
[----:B------:R-:W-:Y:S01]  /*10b80*/  FFMA.FTZ R38, R5, R8, R39 ;  /* 0x0000000805267223 */ /* 0x000fe20000010027 */
[C---:B------:R-:W-:Y:S01]  /*10b90*/  FFMA.FTZ R52, R7.reuse, R6, -R52 ;  /* 0x0000000607347223 */ /* 0x040fe20000010834 */
[----:B------:R-:W-:Y:S01]  /*10ba0*/  FFMA.FTZ R11, R7, R10, R11 ;  /* 0x0000000a070b7223 */ /* 0x000fe2000001000b */
[----:B------:R-:W-:-:S02]  /*10bb0*/  F2FP.BF16.F32.PACK_AB R6, R40, R51 ;  /* 0x000000332806723e */ /* 0x000fc400000010ff */
[----:B------:R-:W-:Y:S02]  /*10bc0*/  F2FP.BF16.F32.PACK_AB R4, R46, R53 ;  /* 0x000000352e04723e */ /* 0x000fe400000010ff */
[----:B------:R-:W-:Y:S02]  /*10bd0*/  F2FP.BF16.F32.PACK_AB R5, R9, R50 ;  /* 0x000000320905723e */ /* 0x000fe400000010ff */
[----:B------:R-:W-:Y:S02]  /*10be0*/  F2FP.BF16.F32.PACK_AB R7, R52, R43 ;  /* 0x0000002b3407723e */ /* 0x000fe400000010ff */
[----:B------:R-:W-:Y:S02]  /*10bf0*/  F2FP.BF16.F32.PACK_AB R10, R42, R59 ;  /* 0x0000003b2a0a723e */ /* 0x000fe400000010ff */
[----:B------:R-:W-:Y:S01]  /*10c00*/  F2FP.BF16.F32.PACK_AB R8, R48, R55 ;  /* 0x000000373008723e */ /* 0x000fe200000010ff */
[----:B------:R1:W-:Y:S01]  /*10c10*/  STS.128 [R36], R4 ;  /* 0x0000000424007388 */ /* 0x0003e20000000c00 */
[----:B------:R-:W-:-:S02]  /*10c20*/  F2FP.BF16.F32.PACK_AB R9, R38, R57 ;  /* 0x000000392609723e */ /* 0x000fc400000010ff */
[----:B------:R-:W-:-:S05]  /*10c30*/  F2FP.BF16.F32.PACK_AB R11, R11, R44 ;  /* 0x0000002c0b0b723e */ /* 0x000fca00000010ff */
[----:B------:R1:W-:Y:S02]  /*10c40*/  STS.128 [R37+0x14400], R8 ;  /* 0x0144000825007388 */ /* 0x0003e40000000c00 */
.L_x_620:
[----:B------:R-:W-:Y:S05]  /*10c50*/  BSYNC B2 ;  /* 0x0000000000027941 */ /* 0x000fea0003800000 */
.L_x_619:
[----:B------:R-:W-:Y:S05]  /*10c60*/  @P1 BRA `(.L_x_618) ;  /* 0x0000000400841947 */ /* 0x000fea0003800000 */
[----:B-1----:R-:W-:Y:S01]  /*10c70*/  SHF.R.S32.HI R5, RZ, 0x1f, R214 ;  /* 0x0000001fff057819 */ /* 0x002fe200000114d6 */
[----:B------:R-:W-:Y:S01]  /*10c80*/  IMAD.U32 R48, R14, 0x10000, RZ ;  /* 0x000100000e307824 */ /* 0x000fe200078e00ff */
[----:B-----5:R-:W-:Y:S01]  /*10c90*/  R2UR UR4, R60 ;  /* 0x000000003c0472ca */ /* 0x020fe200000e0000 */
[----:B------:R-:W-:Y:S01]  /*10ca0*/  IMAD.U32 R46, R0, 0x10000, RZ ;  /* 0x00010000002e7824 */ /* 0x000fe200078e00ff */
[CC--:B------:R-:W-:Y:S02]  /*10cb0*/  LEA.HI R4, R5.reuse, R214.reuse, RZ, 0x3 ;  /* 0x000000d605047211 */ /* 0x0c0fe400078f18ff */
[----:B------:R-:W-:Y:S02]  /*10cc0*/  LEA.HI R5, R5, R214, RZ, 0x6 ;  /* 0x000000d605057211 */ /* 0x000fe400078f30ff */
[--C-:B------:R-:W-:Y:S02]  /*10cd0*/  SHF.R.S32.HI R6, RZ, 0x3, R4.reuse ;  /* 0x00000003ff067819 */ /* 0x100fe40000011404 */
[----:B------:R-:W-:-:S02]  /*10ce0*/  LOP3.LUT R4, R58, 0x38, R4, 0xf8, !PT ;  /* 0x000000383a047812 */ /* 0x000fc400078ef804 */
[----:B------:R-:W-:Y:S02]  /*10cf0*/  LEA.HI R35, R35, R6, RZ, 0x1d ;  /* 0x0000000623237211 */ /* 0x000fe400078fe8ff */
[----:B------:R-:W-:Y:S02]  /*10d00*/  SHF.L.U32 R5, R5, 0x7, RZ ;  /* 0x0000000705057819 */ /* 0x000fe400000006ff */
[----:B------:R-:W-:Y:S02]  /*10d10*/  SHF.R.S32.HI R6, RZ, 0x1f, R35 ;  /* 0x0000001fff067819 */ /* 0x000fe40000011423 */
[----:B0-----:R-:W-:Y:S01]  /*10d20*/  LOP3.LUT R8, R4, R56, RZ, 0x3c, !PT ;  /* 0x0000003804087212 */ /* 0x001fe200078e3cff */
[----:B------:R-:W-:Y:S01]  /*10d30*/  IMAD.SHL.U32 R4, R35, 0x8, RZ ;  /* 0x0000000823047824 */ /* 0x000fe200078e00ff */
[----:B------:R-:W-:Y:S02]  /*10d40*/  LEA.HI R6, R6, R35, RZ, 0x3 ;  /* 0x0000002306067211 */ /* 0x000fe400078f18ff */
[----:B------:R-:W-:-:S02]  /*10d50*/  LOP3.LUT R5, R5, 0xffffe000, RZ, 0xc0, !PT ;  /* 0xffffe00005057812 */ /* 0x000fc400078ec0ff */
[----:B------:R-:W-:Y:S01]  /*10d60*/  LOP3.LUT R4, R58, 0x38, R4, 0xf8, !PT ;  /* 0x000000383a047812 */ /* 0x000fe200078ef804 */
[----:B------:R-:W-:Y:S01]  /*10d70*/  IMAD.SHL.U32 R6, R6, 0x400, RZ ;  /* 0x0000040006067824 */ /* 0x000fe200078e00ff */
[----:B------:R-:W-:Y:S02]  /*10d80*/  IADD3 R5, R8, R5, R54 ;  /* 0x0000000508057210 */ /* 0x000fe40007ffe036 */
[----:B------:R-:W-:Y:S02]  /*10d90*/  LOP3.LUT R45, R14, 0xffff0000, RZ, 0xc0, !PT ;  /* 0xffff00000e2d7812 */ /* 0x000fe400078ec0ff */
[----:B------:R-:W-:Y:S02]  /*10da0*/  LEA R35, R5, UR4, 0x1 ;  /* 0x0000000405237c11 */ /* 0x000fe4000f8e08ff */
[----:B------:R-:W-:Y:S02]  /*10db0*/  LOP3.LUT R5, R4, R56, RZ, 0x3c, !PT ;  /* 0x0000003804057212 */ /* 0x000fe400078e3cff */
[----:B------:R-:W-:-:S04]  /*10dc0*/  LOP3.LUT R6, R6, 0x7fffe000, RZ, 0xc0, !PT ;  /* 0x7fffe00006067812 */ /* 0x000fc800078ec0ff */
[----:B------:R-:W-:Y:S02]  /*10dd0*/  IADD3 R36, R5, R6, R54 ;  /* 0x0000000605247210 */ /* 0x000fe40007ffe036 */
[----:B------:R-:W0:Y:S03]  /*10de0*/  LDS.128 R4, [R35] ;  /* 0x0000000023047984 */ /* 0x000e260000000c00 */
[----:B------:R-:W-:-:S05]  /*10df0*/  IMAD R36, R36, 0x2, R23 ;  /* 0x0000000224247824 */ /* 0x000fca00078e0217 */
[----:B------:R-:W1:Y:S01]  /*10e00*/  LDS.128 R8, [R36+0x14400] ;  /* 0x0144000024087984 */ /* 0x000e620000000c00 */
[C---:B0-----:R-:W-:Y:S01]  /*10e10*/  IMAD.U32 R37, R4.reuse, 0x10000, RZ ;  /* 0x0001000004257824 */ /* 0x041fe200078e00ff */
[----:B------:R-:W-:Y:S01]  /*10e20*/  LOP3.LUT R4, R4, 0xffff0000, RZ, 0xc0, !PT ;  /* 0xffff000004047812 */ /* 0x000fe200078ec0ff */
[C---:B------:R-:W-:Y:S01]  /*10e30*/  IMAD.U32 R39, R6.reuse, 0x10000, RZ ;  /* 0x0001000006277824 */ /* 0x040fe200078e00ff */
[----:B------:R-:W-:Y:S01]  /*10e40*/  LOP3.LUT R6, R6, 0xffff0000, RZ, 0xc0, !PT ;  /* 0xffff000006067812 */ /* 0x000fe200078ec0ff */
[C---:B------:R-:W-:Y:S01]  /*10e50*/  IMAD.U32 R38, R5.reuse, 0x10000, RZ ;  /* 0x0001000005267824 */ /* 0x040fe200078e00ff */
[----:B------:R-:W-:Y:S01]  /*10e60*/  LOP3.LUT R5, R5, 0xffff0000, RZ, 0xc0, !PT ;  /* 0xffff000005057812 */ /* 0x000fe200078ec0ff */
[C---:B------:R-:W-:Y:S01]  /*10e70*/  IMAD.U32 R40, R7.reuse, 0x10000, RZ ;  /* 0x0001000007287824 */ /* 0x040fe200078e00ff */
[----:B------:R-:W-:Y:S01]  /*10e80*/  LOP3.LUT R7, R7, 0xffff0000, RZ, 0xc0, !PT ;  /* 0xffff000007077812 */ /* 0x000fe200078ec0ff */
[C---:B-1----:R-:W-:Y:S01]  /*10e90*/  IMAD.U32 R41, R8.reuse, 0x10000, RZ ;  /* 0x0001000008297824 */ /* 0x042fe200078e00ff */
[----:B------:R-:W-:Y:S01]  /*10ea0*/  LOP3.LUT R8, R8, 0xffff0000, RZ, 0xc0, !PT ;  /* 0xffff000008087812 */ /* 0x000fe200078ec0ff */
[C---:B------:R-:W-:Y:S01]  /*10eb0*/  IMAD.U32 R43, R10.reuse, 0x10000, RZ ;  /* 0x000100000a2b7824 */ /* 0x040fe200078e00ff */
[----:B------:R-:W-:Y:S01]  /*10ec0*/  LOP3.LUT R10, R10, 0xffff0000, RZ, 0xc0, !PT ;  /* 0xffff00000a0a7812 */ /* 0x000fe200078ec0ff */
[C---:B------:R-:W-:Y:S01]  /*10ed0*/  FMUL.FTZ R50, R41.reuse, R48 ;  /* 0x0000003029327220 */ /* 0x040fe20000410000 */
[-C--:B------:R-:W-:Y:S01]  /*10ee0*/  FMUL.FTZ R52, R41, R46.reuse ;  /* 0x0000002e29347220 */ /* 0x080fe20000410000 */
[----:B------:R-:W-:Y:S01]  /*10ef0*/  LOP3.LUT R41, R0, 0xffff0000, RZ, 0xc0, !PT ;  /* 0xffff000000297812 */ /* 0x000fe200078ec0ff */
[----:B------:R-:W-:Y:S01]  /*10f00*/  FMUL.FTZ R47, R8, R45 ;  /* 0x0000002d082f7220 */ /* 0x000fe20000410000 */
[----:B------:R-:W-:Y:S01]  /*10f10*/  FFMA.FTZ R49, R37, R46, -R50 ;  /* 0x0000002e25317223 */ /* 0x000fe20000010832 */
[----:B------:R-:W-:-:S02]  /*10f20*/  IMAD.U32 R50, R20, 0x10000, RZ ;  /* 0x0001000014327824 */ /* 0x000fc400078e00ff */
[----:B------:R-:W-:Y:S01]  /*10f30*/  FFMA.FTZ R52, R37, R48, R52 ;  /* 0x0000003025347223 */ /* 0x000fe20000010034 */
[----:B------:R-:W-:Y:S02]  /*10f40*/  IMAD.U32 R46, R12, 0x10000, RZ ;  /* 0x000100000c2e7824 */ /* 0x000fe400078e00ff */
[-C--:B------:R-:W-:Y:S01]  /*10f50*/  FMUL.FTZ R37, R8, R41.reuse ;  /* 0x0000002908257220 */ /* 0x080fe20000410000 */
[----:B------:R-:W-:Y:S01]  /*10f60*/  FFMA.FTZ R48, R4, R41, -R47 ;  /* 0x0000002904307223 */ /* 0x000fe2000001082f */
[C---:B------:R-:W-:Y:S01]  /*10f70*/  FMUL.FTZ R8, R43.reuse, R50 ;  /* 0x000000322b087220 */ /* 0x040fe20000410000 */
[----:B------:R-:W-:Y:S01]  /*10f80*/  LOP3.LUT R47, R20, 0xffff0000, RZ, 0xc0, !PT ;  /* 0xffff0000142f7812 */ /* 0x000fe200078ec0ff */
[-C--:B------:R-:W-:Y:S01]  /*10f90*/  FMUL.FTZ R43, R43, R46.reuse ;  /* 0x0000002e2b2b7220 */ /* 0x080fe20000410000 */
[----:B------:R-:W-:Y:S01]  /*10fa0*/  LOP3.LUT R41, R12, 0xffff0000, RZ, 0xc0, !PT ;  /* 0xffff00000c297812 */ /* 0x000fe200078ec0ff */
[----:B------:R-:W-:Y:S01]  /*10fb0*/  FFMA.FTZ R46, R39, R46, -R8 ;  /* 0x0000002e272e7223 */ /* 0x000fe20000010808 */
[----:B------:R-:W-:-:S02]  /*10fc0*/  IMAD.U32 R42, R9, 0x10000, RZ ;  /* 0x00010000092a7824 */ /* 0x000fc400078e00ff */
[----:B------:R-:W-:Y:S01]  /*10fd0*/  FFMA.FTZ R50, R39, R50, R43 ;  /* 0x0000003227327223 */ /* 0x000fe2000001002b */
[----:B------:R-:W-:Y:S01]  /*10fe0*/  FMUL.FTZ R39, R10, R47 ;  /* 0x0000002f0a277220 */ /* 0x000fe20000410000 */
[----:B------:R-:W-:Y:S02]  /*10ff0*/  IMAD.U32 R43, R15, 0x10000, RZ ;  /* 0x000100000f2b7824 */ /* 0x000fe400078e00ff */
[----:B------:R-:W-:Y:S01]  /*11000*/  FFMA.FTZ R45, R4, R45, R37 ;  /* 0x0000002d042d7223 */ /* 0x000fe20000010025 */
[----:B------:R-:W-:Y:S02]  /*11010*/  IMAD.U32 R37, R3, 0x10000, RZ ;  /* 0x0001000003257824 */ /* 0x000fe400078e00ff */
[-C--:B------:R-:W-:Y:S01]  /*11020*/  FMUL.FTZ R55, R10, R41.reuse ;  /* 0x000000290a377220 */ /* 0x080fe20000410000 */
[----:B------:R-:W-:Y:S01]  /*11030*/  FFMA.FTZ R53, R6, R41, -R39 ;  /* 0x0000002906357223 */ /* 0x000fe20000010827 */
[----:B------:R-:W-:Y:S01]  /*11040*/  FMUL.FTZ R51, R42, R43 ;  /* 0x0000002b2a337220 */ /* 0x000fe20000410000 */
[----:B------:R-:W-:-:S02]  /*11050*/  IMAD.U32 R44, R11, 0x10000, RZ ;  /* 0x000100000b2c7824 */ /* 0x000fc400078e00ff */
[----:B------:R-:W-:Y:S01]  /*11060*/  FMUL.FTZ R42, R42, R37 ;  /* 0x000000252a2a7220 */ /* 0x000fe20000410000 */
[----:B------:R-:W-:Y:S02]  /*11070*/  IMAD.U32 R41, R21, 0x10000, RZ ;  /* 0x0001000015297824 */ /* 0x000fe400078e00ff */
[----:B------:R-:W-:Y:S01]  /*11080*/  FFMA.FTZ R55, R6, R47, R55 ;  /* 0x0000002f06377223 */ /* 0x000fe20000010037 */
[----:B------:R-:W-:Y:S02]  /*11090*/  IMAD.U32 R39, R13, 0x10000, RZ ;  /* 0x000100000d277824 */ /* 0x000fe400078e00ff */
[----:B------:R-:W-:Y:S01]  /*110a0*/  FFMA.FTZ R51, R38, R37, -R51 ;  /* 0x0000002526337223 */ /* 0x000fe20000010833 */
[----:B------:R-:W-:Y:S01]  /*110b0*/  LOP3.LUT R9, R9, 0xffff0000, RZ, 0xc0, !PT ;  /* 0xffff000009097812 */ /* 0x000fe200078ec0ff */
[C---:B------:R-:W-:Y:S01]  /*110c0*/  FMUL.FTZ R47, R44.reuse, R41 ;  /* 0x000000292c2f7220 */ /* 0x040fe20000410000 */
[----:B------:R-:W-:Y:S01]  /*110d0*/  LOP3.LUT R11, R11, 0xffff0000, RZ, 0xc0, !PT ;  /* 0xffff00000b0b7812 */ /* 0x000fe200078ec0ff */
[----:B------:R-:W-:Y:S01]  /*110e0*/  FMUL.FTZ R37, R44, R39 ;  /* 0x000000272c257220 */ /* 0x000fe20000410000 */
[----:B------:R-:W-:Y:S01]  /*110f0*/  LOP3.LUT R8, R15, 0xffff0000, RZ, 0xc0, !PT ;  /* 0xffff00000f087812 */ /* 0x000fe200078ec0ff */
[----:B------:R-:W-:Y:S01]  /*11100*/  FFMA.FTZ R42, R38, R43, R42 ;  /* 0x0000002b262a7223 */ /* 0x000fe2000001002a */
[----:B------:R-:W-:Y:S01]  /*11110*/  LOP3.LUT R10, R21, 0xffff0000, RZ, 0xc0, !PT ;  /* 0xffff0000150a7812 */ /* 0x000fe200078ec0ff */
[C---:B------:R-:W-:Y:S01]  /*11120*/  FFMA.FTZ R47, R40.reuse, R39, -R47 ;  /* 0x00000027282f7223 */ /* 0x040fe2000001082f */
[----:B------:R-:W-:Y:S01]  /*11130*/  LOP3.LUT R4, R3, 0xffff0000, RZ, 0xc0, !PT ;  /* 0xffff000003047812 */ /* 0x000fe200078ec0ff */
[----:B------:R-:W-:Y:S01]  /*11140*/  FFMA.FTZ R37, R40, R41, R37 ;  /* 0x0000002928257223 */ /* 0x000fe20000010025 */
[----:B------:R-:W-:Y:S01]  /*11150*/  LOP3.LUT R6, R13, 0xffff0000, RZ, 0xc0, !PT ;  /* 0xffff00000d067812 */ /* 0x000fe200078ec0ff */
[----:B------:R-:W-:Y:S01]  /*11160*/  FMUL.FTZ R38, R9, R8 ;  /* 0x0000000809267220 */ /* 0x000fe20000410000 */
[----:B------:R-:W-:Y:S01]  /*11170*/  FMUL.FTZ R40, R11, R10 ;  /* 0x0000000a0b287220 */ /* 0x000fe20000410000 */
[----:B------:R-:W-:-:S02]  /*11180*/  FMUL.FTZ R9, R9, R4 ;  /* 0x0000000409097220 */ /* 0x000fc40000410000 */
[----:B------:R-:W-:Y:S01]  /*11190*/  FMUL.FTZ R11, R11, R6 ;  /* 0x000000060b0b7220 */ /* 0x000fe20000410000 */
[----:B------:R-:W-:Y:S01]  /*111a0*/  FFMA.FTZ R38, R5, R4, -R38 ;  /* 0x0000000405267223 */ /* 0x000fe20000010826 */
[----:B------:R-:W-:Y:S01]  /*111b0*/  FFMA.FTZ R40, R7, R6, -R40 ;  /* 0x0000000607287223 */ /* 0x000fe20000010828 */
[----:B------:R-:W-:Y:S01]  /*111c0*/  FFMA.FTZ R9, R5, R8, R9 ;  /* 0x0000000805097223 */ /* 0x000fe20000010009 */
[----:B------:R-:W-:Y:S01]  /*111d0*/  FFMA.FTZ R44, R7, R10, R11 ;  /* 0x0000000a072c7223 */ /* 0x000fe2000001000b */
[----:B------:R-:W-:Y:S02]  /*111e0*/  F2FP.BF16.F32.PACK_AB R4, R48, R49 ;  /* 0x000000313004723e */ /* 0x000fe400000010ff */
[----:B------:R-:W-:Y:S02]  /*111f0*/  F2FP.BF16.F32.PACK_AB R6, R53, R46 ;  /* 0x0000002e3506723e */ /* 0x000fe400000010ff */
[----:B------:R-:W-:Y:S02]  /*11200*/  F2FP.BF16.F32.PACK_AB R5, R38, R51 ;  /* 0x000000332605723e */ /* 0x000fe400000010ff */
[----:B------:R-:W-:-:S02]  /*11210*/  F2FP.BF16.F32.PACK_AB R7, R40, R47 ;  /* 0x0000002f2807723e */ /* 0x000fc400000010ff */
[----:B------:R-:W-:Y:S02]  /*11220*/  F2FP.BF16.F32.PACK_AB R8, R45, R52 ;  /* 0x000000342d08723e */ /* 0x000fe400000010ff */
[----:B------:R-:W-:Y:S01]  /*11230*/  F2FP.BF16.F32.PACK_AB R10, R55, R50 ;  /* 0x00000032370a723e */ /* 0x000fe200000010ff */
[----:B------:R2:W-:Y:S01]  /*11240*/  STS.128 [R35], R4 ;  /* 0x0000000423007388 */ /* 0x0005e20000000c00 */
[----:B------:R-:W-:Y:S02]  /*11250*/  F2FP.BF16.F32.PACK_AB R9, R9, R42 ;  /* 0x0000002a0909723e */ /* 0x000fe400000010ff */
[----:B------:R-:W-:-:S05]  /*11260*/  F2FP.BF16.F32.PACK_AB R11, R44, R37 ;  /* 0x000000252c0b723e */ /* 0x000fca00000010ff */
[----:B------:R2:W-:Y:S02]  /*11270*/  STS.128 [R36+0x14400], R8 ;  /* 0x0144000824007388 */ /* 0x0005e40000000c00 */
.L_x_618:
[----:B------:R-:W-:Y:S05]  /*11280*/  BSYNC B1 ;  /* 0x0000000000017941 */ /* 0x000fea0003800000 */
.L_x_617:
[----:B-12---:R-:W-:Y:S01]  /*11290*/  VIADD R4, R224, 0x20 ;  /* 0x00000020e0047836 */ /* 0x006fe20000000000 */
[----:B------:R-:W-:Y:S04]  /*112a0*/  BSSY B1, `(.L_x_621) ;  /* 0x00000d1000017945 */ /* 0x000fe80003800000 */
[----:B------:R-:W-:-:S13]  /*112b0*/  ISETP.GE.AND P0, PT, R4, R34, PT ;  /* 0x000000220400720c */ /* 0x000fda0003f06270 */
[----:B------:R-:W-:Y:S05]  /*112c0*/  @P0 BRA `(.L_x_622) ;  /* 0x0000000c00380947 */ /* 0x000fea0003800000 */
[----:B-----5:R1:W5:Y:S01]  /*112d0*/  LDL R60, [R1+0x6c] ;  /* 0x00006c00013c7983 */ /* 0x0203620000100800 */
[----:B------:R-:W2:Y:S03]  /*112e0*/  LDC R35, c[0x0][0x3f4] ;  /* 0x0000fd00ff237b82 */ /* 0x000ea60000000800 */
[----:B------:R1:W5:Y:S01]  /*112f0*/  LDL R54, [R1+0x58] ;  /* 0x0000580001367983 */ /* 0x0003620000100800 */
[C---:B------:R-:W-:Y:S01]  /*11300*/  VIADD R56, R224.reuse, 0x20 ;  /* 0x00000020e0387836 */ /* 0x040fe20000000000 */
[----:B------:R-:W-:Y:S01]  /*11310*/  BSSY B2, `(.L_x_623) ;  /* 0x0000067000027945 */ /* 0x000fe20003800000 */
[----:B------:R-:W-:Y:S02]  /*11320*/  VIADD R58, R224, 0x20 ;  /* 0x00000020e03a7836 */ /* 0x000fe40000000000 */
[----:B------:R-:W-:Y:S02]  /*11330*/  IMAD.SHL.U32 R56, R56, 0x40, RZ ;  /* 0x0000004038387824 */ /* 0x000fe400078e00ff */
[----:B------:R-:W-:-:S03]  /*11340*/  IMAD.SHL.U32 R58, R58, 0x40, RZ ;  /* 0x000000403a3a7824 */ /* 0x000fc600078e00ff */
[----:B------:R-:W-:Y:S02]  /*11350*/  LOP3.LUT R56, R56, 0x1c0, RZ, 0xc0, !PT ;  /* 0x000001c038387812 */ /* 0x000fe400078ec0ff */
[----:B------:R-:W-:Y:S02]  /*11360*/  LOP3.LUT R58, R58, 0x1c0, RZ, 0xc0, !PT ;  /* 0x000001c03a3a7812 */ /* 0x000fe400078ec0ff */
[----:B------:R-:W-:Y:S02]  /*11370*/  SHF.R.U32.HI R56, RZ, 0x3, R56 ;  /* 0x00000003ff387819 */ /* 0x000fe40000011638 */
[-C--:B--2---:R-:W-:Y:S02]  /*11380*/  ISETP.GE.AND P0, PT, R16, R35.reuse, PT ;  /* 0x000000231000720c */ /* 0x084fe40003f06270 */
[----:B------:R-:W-:-:S11]  /*11390*/  ISETP.GE.AND P1, PT, R214, R35, PT ;  /* 0x00000023d600720c */ /* 0x000fd60003f26270 */
[----:B-1----:R-:W-:Y:S05]  /*113a0*/  @P0 BRA `(.L_x_624) ;  /* 0x0000000400740947 */ /* 0x002fea0003800000 */
[----:B------:R-:W-:Y:S01]  /*113b0*/  LEA.HI R4, R29, R28, RZ, 0x3 ;  /* 0x0000001c1d047211 */ /* 0x000fe200078f18ff */
[----:B------:R-:W-:Y:S01]  /*113c0*/  IMAD.U32 R48, R30, 0x10000, RZ ;  /* 0x000100001e307824 */ /* 0x000fe200078e00ff */
[----:B-----5:R-:W-:Y:S01]  /*113d0*/  R2UR UR4, R60 ;  /* 0x000000003c0472ca */ /* 0x020fe200000e0000 */
[----:B------:R-:W-:Y:S01]  /*113e0*/  IMAD.U32 R46, R24, 0x10000, RZ ;  /* 0x00010000182e7824 */ /* 0x000fe200078e00ff */
[----:B------:R-:W-:Y:S01]  /*113f0*/  LOP3.LUT R5, R4, 0xfffffff8, RZ, 0xc0, !PT ;  /* 0xfffffff804057812 */ /* 0x000fe200078ec0ff */
[----:B------:R-:W-:Y:S01]  /*11400*/  IMAD.U32 R57, R31, 0x10000, RZ ;  /* 0x000100001f397824 */ /* 0x000fe200078e00ff */
[----:B------:R-:W-:Y:S01]  /*11410*/  LOP3.LUT R6, R58, 0x38, R16, 0xf8, !PT ;  /* 0x000000383a067812 */ /* 0x000fe200078ef810 */
[----:B------:R-:W-:Y:S01]  /*11420*/  IMAD.U32 R55, R25, 0x10000, RZ ;  /* 0x0001000019377824 */ /* 0x000fe200078e00ff */
[----:B------:R-:W-:Y:S01]  /*11430*/  LOP3.LUT R50, R30, 0xffff0000, RZ, 0xc0, !PT ;  /* 0xffff00001e327812 */ /* 0x000fe200078ec0ff */
[----:B------:R-:W-:Y:S01]  /*11440*/  IMAD.IADD R4, R28, 0x1, -R5 ;  /* 0x000000011c047824 */ /* 0x000fe200078e0a05 */
[----:B------:R-:W-:-:S02]  /*11450*/  LOP3.LUT R6, R54, R6, R56, 0xf6, !PT ;  /* 0x0000000636067212 */ /* 0x000fc400078ef638 */
[----:B------:R-:W-:Y:S02]  /*11460*/  SHF.L.U32 R52, R32, 0x10, RZ ;  /* 0x0000001020347819 */ /* 0x000fe400000006ff */
[----:B------:R-:W-:Y:S02]  /*11470*/  LEA.HI R4, R35, R4, RZ, 0x1d ;  /* 0x0000000423047211 */ /* 0x000fe400078fe8ff */
[----:B------:R-:W-:Y:S02]  /*11480*/  LEA R36, R6, UR4, 0x1 ;  /* 0x0000000406247c11 */ /* 0x000fe4000f8e08ff */
[----:B------:R-:W-:Y:S01]  /*11490*/  SHF.R.S32.HI R7, RZ, 0x1f, R4 ;  /* 0x0000001fff077819 */ /* 0x000fe20000011404 */
[----:B------:R-:W-:Y:S01]  /*114a0*/  IMAD.SHL.U32 R5, R4, 0x8, RZ ;  /* 0x0000000804057824 */ /* 0x000fe200078e00ff */
[----:B------:R-:W-:Y:S02]  /*114b0*/  LOP3.LUT R59, R33, 0xffff0000, RZ, 0xc0, !PT ;  /* 0xffff0000213b7812 */ /* 0x000fe400078ec0ff */
[----:B------:R-:W-:-:S02]  /*114c0*/  LEA.HI R7, R7, R4, RZ, 0x3 ;  /* 0x0000000407077211 */ /* 0x000fc400078f18ff */
[----:B------:R-:W-:-:S03]  /*114d0*/  LOP3.LUT R4, R58, 0x38, R5, 0xf8, !PT ;  /* 0x000000383a047812 */ /* 0x000fc600078ef805 */
[----:B------:R-:W-:Y:S01]  /*114e0*/  IMAD.SHL.U32 R7, R7, 0x400, RZ ;  /* 0x0000040007077824 */ /* 0x000fe200078e00ff */
[----:B------:R-:W-:-:S04]  /*114f0*/  LOP3.LUT R4, R4, R56, RZ, 0x3c, !PT ;  /* 0x0000003804047212 */ /* 0x000fc800078e3cff */
[----:B------:R-:W-:-:S04]  /*11500*/  LOP3.LUT R7, R7, 0x7fffe000, RZ, 0xc0, !PT ;  /* 0x7fffe00007077812 */ /* 0x000fc800078ec0ff */
[----:B0-----:R-:W-:Y:S02]  /*11510*/  IADD3 R8, R4, R7, R54 ;  /* 0x0000000704087210 */ /* 0x001fe40007ffe036 */
        /* <DEDUP_REMOVED lines=15> */
[-C--:B------:R-:W-:Y:S01]  /*11610*/  FMUL.FTZ R47, R48, R42.reuse ;  /* 0x0000002a302f7220 */ /* 0x080fe20000410000 */
[----:B------:R-:W-:Y:S01]  /*11620*/  FMUL.FTZ R49, R46, R42 ;  /* 0x0000002a2e317220 */ /* 0x000fe20000410000 */
[----:B------:R-:W-:Y:S01]  /*11630*/  LOP3.LUT R42, R24, 0xffff0000, RZ, 0xc0, !PT ;  /* 0xffff0000182a7812 */ /* 0x000fe200078ec0ff */
[----:B------:R-:W-:Y:S01]  /*11640*/  FMUL.FTZ R51, R50, R8 ;  /* 0x0000000832337220 */ /* 0x000fe20000410000 */
[----:B------:R-:W-:Y:S01]  /*11650*/  FFMA.FTZ R47, R46, R38, -R47 ;  /* 0x000000262e2f7223 */ /* 0x000fe2000001082f */
[----:B------:R-:W-:Y:S01]  /*11660*/  FMUL.FTZ R46, R55, R43 ;  /* 0x0000002b372e7220 */ /* 0x000fe20000410000 */
[----:B------:R-:W-:-:S02]  /*11670*/  IMAD.U32 R44, R10, 0x10000, RZ ;  /* 0x000100000a2c7824 */ /* 0x000fc400078e00ff */
[C---:B------:R-:W-:Y:S01]  /*11680*/  FMUL.FTZ R53, R42.reuse, R8 ;  /* 0x000000082a357220 */ /* 0x040fe20000410000 */
[----:B------:R-:W-:Y:S01]  /*11690*/  FFMA.FTZ R8, R42, R4, -R51 ;  /* 0x000000042a087223 */ /* 0x000fe20000010833 */
[----:B------:R-:W-:Y:S01]  /*116a0*/  FMUL.FTZ R42, R57, R43 ;  /* 0x0000002b392a7220 */ /* 0x000fe20000410000 */
[----:B------:R-:W-:Y:S01]  /*116b0*/  FFMA.FTZ R49, R48, R38, R49 ;  /* 0x0000002630317223 */ /* 0x000fe20000010031 */
[----:B------:R-:W-:Y:S01]  /*116c0*/  FFMA.FTZ R38, R50, R4, R53 ;  /* 0x0000000432267223 */ /* 0x000fe20000010035 */
[----:B------:R-:W-:Y:S01]  /*116d0*/  LOP3.LUT R10, R10, 0xffff0000, RZ, 0xc0, !PT ;  /* 0xffff00000a0a7812 */ /* 0x000fe200078ec0ff */
[-C--:B------:R-:W-:Y:S01]  /*116e0*/  FFMA.FTZ R42, R55, R39.reuse, -R42 ;  /* 0x00000027372a7223 */ /* 0x080fe2000001082a */
[C---:B------:R-:W-:Y:S02]  /*116f0*/  IMAD.U32 R4, R26.reuse, 0x10000, RZ ;  /* 0x000100001a047824 */ /* 0x040fe400078e00ff */
[----:B------:R-:W-:Y:S01]  /*11700*/  FFMA.FTZ R46, R57, R39, R46 ;  /* 0x00000027392e7223 */ /* 0x000fe2000001002e */
[----:B------:R-:W-:Y:S01]  /*11710*/  LOP3.LUT R48, R26, 0xffff0000, RZ, 0xc0, !PT ;  /* 0xffff00001a307812 */ /* 0x000fe200078ec0ff */
[----:B------:R-:W-:Y:S01]  /*11720*/  FMUL.FTZ R39, R52, R44 ;  /* 0x0000002c34277220 */ /* 0x000fe20000410000 */
[----:B------:R-:W-:Y:S01]  /*11730*/  LOP3.LUT R50, R32, 0xffff0000, RZ, 0xc0, !PT ;  /* 0xffff000020327812 */ /* 0x000fe200078ec0ff */
[----:B------:R-:W-:-:S02]  /*11740*/  IMAD.U32 R45, R11, 0x10000, RZ ;  /* 0x000100000b2d7824 */ /* 0x000fc400078e00ff */
[C---:B------:R-:W-:Y:S01]  /*11750*/  FMUL.FTZ R43, R4.reuse, R44 ;  /* 0x0000002c042b7220 */ /* 0x040fe20000410000 */
[----:B------:R-:W-:Y:S02]  /*11760*/  IMAD.U32 R57, R33, 0x10000, RZ ;  /* 0x0001000021397824 */ /* 0x000fe400078e00ff */
[----:B------:R-:W-:Y:S01]  /*11770*/  FFMA.FTZ R39, R4, R40, -R39 ;  /* 0x0000002804277223 */ /* 0x000fe20000010827 */
[-C--:B------:R-:W-:Y:S01]  /*11780*/  FMUL.FTZ R51, R50, R10.reuse ;  /* 0x0000000a32337220 */ /* 0x080fe20000410000 */
[----:B------:R-:W-:Y:S01]  /*11790*/  FMUL.FTZ R53, R48, R10 ;  /* 0x0000000a30357220 */ /* 0x000fe20000410000 */
[----:B------:R-:W-:Y:S02]  /*117a0*/  IMAD.U32 R55, R27, 0x10000, RZ ;  /* 0x000100001b377824 */ /* 0x000fe400078e00ff */
[-C--:B------:R-:W-:Y:S01]  /*117b0*/  FMUL.FTZ R4, R57, R45.reuse ;  /* 0x0000002d39047220 */ /* 0x080fe20000410000 */
[----:B------:R-:W-:Y:S01]  /*117c0*/  FFMA.FTZ R10, R52, R40, R43 ;  /* 0x00000028340a7223 */ /* 0x000fe2000001002b */
[-C--:B------:R-:W-:Y:S01]  /*117d0*/  FFMA.FTZ R40, R48, R6.reuse, -R51 ;  /* 0x0000000630287223 */ /* 0x080fe20000010833 */
[----:B------:R-:W-:Y:S01]  /*117e0*/  FFMA.FTZ R53, R50, R6, R53 ;  /* 0x0000000632357223 */ /* 0x000fe20000010035 */
[C---:B------:R-:W-:Y:S01]  /*117f0*/  FMUL.FTZ R6, R55.reuse, R45 ;  /* 0x0000002d37067220 */ /* 0x040fe20000410000 */
[----:B------:R-:W-:Y:S01]  /*11800*/  FFMA.FTZ R43, R55, R41, -R4 ;  /* 0x00000029372b7223 */ /* 0x000fe20000010804 */
[----:B------:R-:W-:-:S02]  /*11810*/  LOP3.LUT R55, R31, 0xffff0000, RZ, 0xc0, !PT ;  /* 0xffff00001f377812 */ /* 0x000fc400078ec0ff */
[----:B------:R-:W-:Y:S01]  /*11820*/  LOP3.LUT R11, R11, 0xffff0000, RZ, 0xc0, !PT ;  /* 0xffff00000b0b7812 */ /* 0x000fe200078ec0ff */
[----:B------:R-:W-:Y:S01]  /*11830*/  FFMA.FTZ R41, R57, R41, R6 ;  /* 0x0000002939297223 */ /* 0x000fe20000010006 */
[----:B------:R-:W-:Y:S01]  /*11840*/  LOP3.LUT R45, R25, 0xffff0000, RZ, 0xc0, !PT ;  /* 0xffff0000192d7812 */ /* 0x000fe200078ec0ff */
[----:B------:R-:W-:Y:S01]  /*11850*/  FMUL.FTZ R4, R55, R9 ;  /* 0x0000000937047220 */ /* 0x000fe20000410000 */
[----:B------:R-:W-:Y:S01]  /*11860*/  LOP3.LUT R51, R27, 0xffff0000, RZ, 0xc0, !PT ;  /* 0xffff00001b337812 */ /* 0x000fe200078ec0ff */
[----:B------:R-:W-:Y:S01]  /*11870*/  FMUL.FTZ R44, R59, R11 ;  /* 0x0000000b3b2c7220 */ /* 0x000fe20000410000 */
[----:B------:R-:W-:Y:S01]  /*11880*/  F2FP.BF16.F32.PACK_AB R10, R53, R10 ;  /* 0x0000000a350a723e */ /* 0x000fe200000010ff */
[C---:B------:R-:W-:Y:S01]  /*11890*/  FMUL.FTZ R6, R45.reuse, R9 ;  /* 0x000000092d067220 */ /* 0x040fe20000410000 */
[----:B------:R-:W-:Y:S01]  /*118a0*/  FFMA.FTZ R9, R45, R5, -R4 ;  /* 0x000000052d097223 */ /* 0x000fe20000010804 */
[C---:B------:R-:W-:Y:S01]  /*118b0*/  FMUL.FTZ R48, R51.reuse, R11 ;  /* 0x0000000b33307220 */ /* 0x040fe20000410000 */
[----:B------:R-:W-:Y:S01]  /*118c0*/  FFMA.FTZ R44, R51, R7, -R44 ;  /* 0x00000007332c7223 */ /* 0x000fe2000001082c */
[----:B------:R-:W-:Y:S01]  /*118d0*/  FFMA.FTZ R11, R55, R5, R6 ;  /* 0x00000005370b7223 */ /* 0x000fe20000010006 */
[----:B------:R-:W-:Y:S01]  /*118e0*/  F2FP.BF16.F32.PACK_AB R6, R40, R39 ;  /* 0x000000272806723e */ /* 0x000fe200000010ff */
[----:B------:R-:W-:Y:S01]  /*118f0*/  FFMA.FTZ R48, R59, R7, R48 ;  /* 0x000000073b307223 */ /* 0x000fe20000010030 */
[----:B------:R-:W-:-:S02]  /*11900*/  F2FP.BF16.F32.PACK_AB R5, R9, R42 ;  /* 0x0000002a0905723e */ /* 0x000fc400000010ff */
[----:B------:R-:W-:Y:S02]  /*11910*/  F2FP.BF16.F32.PACK_AB R4, R8, R47 ;  /* 0x0000002f0804723e */ /* 0x000fe400000010ff */
[----:B------:R-:W-:Y:S02]  /*11920*/  F2FP.BF16.F32.PACK_AB R9, R11, R46 ;  /* 0x0000002e0b09723e */ /* 0x000fe400000010ff */
[----:B------:R-:W-:Y:S02]  /*11930*/  F2FP.BF16.F32.PACK_AB R7, R44, R43 ;  /* 0x0000002b2c07723e */ /* 0x000fe400000010ff */
[----:B------:R-:W-:Y:S02]  /*11940*/  F2FP.BF16.F32.PACK_AB R8, R38, R49 ;  /* 0x000000312608723e */ /* 0x000fe400000010ff */
[----:B------:R-:W-:Y:S01]  /*11950*/  F2FP.BF16.F32.PACK_AB R11, R48, R41 ;  /* 0x00000029300b723e */ /* 0x000fe200000010ff */
[----:B------:R1:W-:Y:S04]  /*11960*/  STS.128 [R36], R4 ;  /* 0x0000000424007388 */ /* 0x0003e80000000c00 */
[----:B------:R1:W-:Y:S02]  /*11970*/  STS.128 [R37+0x14400], R8 ;  /* 0x0144000825007388 */ /* 0x0003e40000000c00 */
.L_x_624:
[----:B------:R-:W-:Y:S05]  /*11980*/  BSYNC B2 ;  /* 0x0000000000027941 */ /* 0x000fea0003800000 */
.L_x_623:
[----:B------:R-:W-:Y:S05]  /*11990*/  @P1 BRA `(.L_x_622) ;  /* 0x0000000400841947 */ /* 0x000fea0003800000 */
[----:B-1----:R-:W-:Y:S01]  /*119a0*/  SHF.R.S32.HI R5, RZ, 0x1f, R214 ;  /* 0x0000001fff057819 */ /* 0x002fe200000114d6 */
[----:B------:R-:W-:Y:S01]  /*119b0*/  IMAD.U32 R47, R14, 0x10000, RZ ;  /* 0x000100000e2f7824 */ /* 0x000fe200078e00ff */
[----:B-----5:R-:W-:Y:S01]  /*119c0*/  R2UR UR4, R60 ;  /* 0x000000003c0472ca */ /* 0x020fe200000e0000 */
[----:B------:R-:W-:Y:S01]  /*119d0*/  IMAD.U32 R45, R0, 0x10000, RZ ;  /* 0x00010000002d7824 */ /* 0x000fe200078e00ff */
[CC--:B------:R-:W-:Y:S01]  /*119e0*/  LEA.HI R4, R5.reuse, R214.reuse, RZ, 0x3 ;  /* 0x000000d605047211 */ /* 0x0c0fe200078f18ff */
[----:B------:R-:W-:Y:S01]  /*119f0*/  IMAD.U32 R49, R20, 0x10000, RZ ;  /* 0x0001000014317824 */ /* 0x000fe200078e00ff */
[----:B------:R-:W-:Y:S02]  /*11a00*/  LEA.HI R5, R5, R214, RZ, 0x6 ;  /* 0x000000d605057211 */ /* 0x000fe400078f30ff */
[--C-:B------:R-:W-:Y:S02]  /*11a10*/  SHF.R.S32.HI R6, RZ, 0x3, R4.reuse ;  /* 0x00000003ff067819 */ /* 0x100fe40000011404 */
[----:B------:R-:W-:Y:S01]  /*11a20*/  LOP3.LUT R4, R58, 0x38, R4, 0xf8, !PT ;  /* 0x000000383a047812 */ /* 0x000fe200078ef804 */
[----:B------:R-:W-:Y:S01]  /*11a30*/  IMAD.SHL.U32 R5, R5, 0x80, RZ ;  /* 0x0000008005057824 */ /* 0x000fe200078e00ff */
[----:B------:R-:W-:-:S02]  /*11a40*/  LEA.HI R35, R35, R6, RZ, 0x1d ;  /* 0x0000000623237211 */ /* 0x000fc400078fe8ff */
[----:B0-----:R-:W-:Y:S02]  /*11a50*/  LOP3.LUT R8, R4, R56, RZ, 0x3c, !PT ;  /* 0x0000003804087212 */ /* 0x001fe400078e3cff */
[----:B------:R-:W-:Y:S01]  /*11a60*/  SHF.R.S32.HI R6, RZ, 0x1f, R35 ;  /* 0x0000001fff067819 */ /* 0x000fe20000011423 */
[----:B------:R-:W-:Y:S01]  /*11a70*/  IMAD.SHL.U32 R4, R35, 0x8, RZ ;  /* 0x0000000823047824 */ /* 0x000fe200078e00ff */
[----:B------:R-:W-:Y:S02]  /*11a80*/  LOP3.LUT R5, R5, 0xffffe000, RZ, 0xc0, !PT ;  /* 0xffffe00005057812 */ /* 0x000fe400078ec0ff */
[----:B------:R-:W-:Y:S02]  /*11a90*/  LEA.HI R6, R6, R35, RZ, 0x3 ;  /* 0x0000002306067211 */ /* 0x000fe400078f18ff */
[----:B------:R-:W-:Y:S02]  /*11aa0*/  IADD3 R5, R8, R5, R54 ;  /* 0x0000000508057210 */ /* 0x000fe40007ffe036 */
[----:B------:R-:W-:Y:S01]  /*11ab0*/  LOP3.LUT R4, R58, 0x38, R4, 0xf8, !PT ;  /* 0x000000383a047812 */ /* 0x000fe200078ef804 */
[----:B------:R-:W-:Y:S01]  /*11ac0*/  IMAD.SHL.U32 R6, R6, 0x400, RZ ;  /* 0x0000040006067824 */ /* 0x000fe200078e00ff */
[----:B------:R-:W-:-:S02]  /*11ad0*/  LEA R35, R5, UR4, 0x1 ;  /* 0x0000000405237c11 */ /* 0x000fc4000f8e08ff */
[----:B------:R-:W-:Y:S01]  /*11ae0*/  LOP3.LUT R4, R4, R56, RZ, 0x3c, !PT ;  /* 0x0000003804047212 */ /* 0x000fe200078e3cff */
[----:B------:R-:W-:Y:S01]  /*11af0*/  IMAD.U32 R56, R21, 0x10000, RZ ;  /* 0x0001000015387824 */ /* 0x000fe200078e00ff */
[----:B------:R-:W-:Y:S02]  /*11b00*/  LOP3.LUT R5, R6, 0x7fffe000, RZ, 0xc0, !PT ;  /* 0x7fffe00006057812 */ /* 0x000fe400078ec0ff */
[----:B------:R-:W-:Y:S02]  /*11b10*/  LOP3.LUT R52, R14, 0xffff0000, RZ, 0xc0, !PT ;  /* 0xffff00000e347812 */ /* 0x000fe400078ec0ff */
[----:B------:R-:W-:Y:S02]  /*11b20*/  IADD3 R36, R4, R5, R54 ;  /* 0x0000000504247210 */ /* 0x000fe40007ffe036 */
[----:B------:R-:W0:Y:S01]  /*11b30*/  LDS.128 R4, [R35] ;  /* 0x0000000023047984 */ /* 0x000e220000000c00 */
[----:B------:R-:W-:Y:S02]  /*11b40*/  LOP3.LUT R50, R0, 0xffff0000, RZ, 0xc0, !PT ;  /* 0xffff000000327812 */ /* 0x000fe400078ec0ff */
[----:B------:R-:W-:Y:S01]  /*11b50*/  IMAD R36, R36, 0x2, R23 ;  /* 0x0000000224247824 */ /* 0x000fe200078e0217 */
[----:B------:R-:W-:-:S02]  /*11b60*/  LOP3.LUT R54, R20, 0xffff0000, RZ, 0xc0, !PT ;  /* 0xffff000014367812 */ /* 0x000fc400078ec0ff */
[----:B------:R-:W-:Y:S02]  /*11b70*/  LOP3.LUT R57, R15, 0xffff0000, RZ, 0xc0, !PT ;  /* 0xffff00000f397812 */ /* 0x000fe400078ec0ff */
[----:B------:R-:W1:Y:S01]  /*11b80*/  LDS.128 R8, [R36+0x14400] ;  /* 0x0144000024087984 */ /* 0x000e620000000c00 */
[----:B------:R-:W-:Y:S02]  /*11b90*/  LOP3.LUT R59, R21, 0xffff0000, RZ, 0xc0, !PT ;  /* 0xffff0000153b7812 */ /* 0x000fe400078ec0ff */
[----:B------:R-:W-:Y:S02]  /*11ba0*/  LOP3.LUT R53, R3, 0xffff0000, RZ, 0xc0, !PT ;  /* 0xffff000003357812 */ /* 0x000fe400078ec0ff */
[----:B------:R-:W-:Y:S01]  /*11bb0*/  LOP3.LUT R55, R13, 0xffff0000, RZ, 0xc0, !PT ;  /* 0xffff00000d377812 */ /* 0x000fe200078ec0ff */
        /* <DEDUP_REMOVED lines=18> */
[----:B------:R-:W-:Y:S02]  /*11ce0*/  IMAD.U32 R45, R12, 0x10000, RZ ;  /* 0x000100000c2d7824 */ /* 0x000fe400078e00ff */
[C---:B------:R-:W-:Y:S01]  /*11cf0*/  FMUL.FTZ R37, R50.reuse, R8 ;  /* 0x0000000832257220 */ /* 0x040fe20000410000 */
[-C--:B------:R-:W-:Y:S01]  /*11d00*/  FMUL.FTZ R8, R49, R43.reuse ;  /* 0x0000002b31087220 */ /* 0x080fe20000410000 */
[-C--:B------:R-:W-:Y:S01]  /*11d10*/  FFMA.FTZ R41, R50, R4.reuse, -R41 ;  /* 0x0000000432297223 */ /* 0x080fe20000010829 */
[C---:B------:R-:W-:Y:S01]  /*11d20*/  FMUL.FTZ R50, R45.reuse, R43 ;  /* 0x0000002b2d327220 */ /* 0x040fe20000410000 */
[----:B------:R-:W-:Y:S01]  /*11d30*/  FFMA.FTZ R37, R52, R4, R37 ;  /* 0x0000000434257223 */ /* 0x000fe20000010025 */
[-C--:B------:R-:W-:Y:S01]  /*11d40*/  FFMA.FTZ R45, R45, R39.reuse, -R8 ;  /* 0x000000272d2d7223 */ /* 0x080fe20000010808 */
[----:B------:R-:W-:Y:S01]  /*11d50*/  LOP3.LUT R8, R12, 0xffff0000, RZ, 0xc0, !PT ;  /* 0xffff00000c087812 */ /* 0x000fe200078ec0ff */
[----:B------:R-:W-:Y:S01]  /*11d60*/  FFMA.FTZ R50, R49, R39, R50 ;  /* 0x0000002731327223 */ /* 0x000fe20000010032 */
[----:B------:R-:W-:Y:S01]  /*11d70*/  FMUL.FTZ R39, R54, R10 ;  /* 0x0000000a36277220 */ /* 0x000fe20000410000 */
[----:B------:R-:W-:Y:S01]  /*11d80*/  IMAD.U32 R44, R11, 0x10000, RZ ;  /* 0x000100000b2c7824 */ /* 0x000fe200078e00ff */
[----:B------:R-:W-:Y:S01]  /*11d90*/  LOP3.LUT R9, R9, 0xffff0000, RZ, 0xc0, !PT ;  /* 0xffff000009097812 */ /* 0x000fe200078ec0ff */
[----:B------:R-:W-:-:S02]  /*11da0*/  IMAD.U32 R52, R15, 0x10000, RZ ;  /* 0x000100000f347824 */ /* 0x000fc400078e00ff */
[C---:B------:R-:W-:Y:S01]  /*11db0*/  FMUL.FTZ R47, R8.reuse, R10 ;  /* 0x0000000a082f7220 */ /* 0x040fe20000410000 */
[----:B------:R-:W-:Y:S01]  /*11dc0*/  FFMA.FTZ R10, R8, R6, -R39 ;  /* 0x00000006080a7223 */ /* 0x000fe20000010827 */
[----:B------:R-:W-:Y:S01]  /*11dd0*/  LOP3.LUT R11, R11, 0xffff0000, RZ, 0xc0, !PT ;  /* 0xffff00000b0b7812 */ /* 0x000fe200078ec0ff */
[----:B------:R-:W-:Y:S02]  /*11de0*/  IMAD.U32 R4, R3, 0x10000, RZ ;  /* 0x0001000003047824 */ /* 0x000fe400078e00ff */
[----:B------:R-:W-:Y:S01]  /*11df0*/  FMUL.FTZ R39, R52, R42 ;  /* 0x0000002a34277220 */ /* 0x000fe20000410000 */
[----:B------:R-:W-:Y:S02]  /*11e00*/  IMAD.U32 R8, R13, 0x10000, RZ ;  /* 0x000100000d087824 */ /* 0x000fe400078e00ff */
[----:B------:R-:W-:Y:S01]  /*11e10*/  FMUL.FTZ R49, R56, R44 ;  /* 0x0000002c38317220 */ /* 0x000fe20000410000 */
[C---:B------:R-:W-:Y:S01]  /*11e20*/  FMUL.FTZ R43, R4.reuse, R42 ;  /* 0x0000002a042b7220 */ /* 0x040fe20000410000 */
[----:B------:R-:W-:Y:S01]  /*11e30*/  FFMA.FTZ R39, R4, R38, -R39 ;  /* 0x0000002604277223 */ /* 0x000fe20000010827 */
[C---:B------:R-:W-:Y:S01]  /*11e40*/  FMUL.FTZ R51, R8.reuse, R44 ;  /* 0x0000002c08337220 */ /* 0x040fe20000410000 */
[----:B------:R-:W-:Y:S01]  /*11e50*/  FFMA.FTZ R49, R8, R40, -R49 ;  /* 0x0000002808317223 */ /* 0x000fe20000010831 */
[----:B------:R-:W-:Y:S01]  /*11e60*/  FFMA.FTZ R47, R54, R6, R47 ;  /* 0x00000006362f7223 */ /* 0x000fe2000001002f */
[----:B------:R-:W-:Y:S01]  /*11e70*/  FMUL.FTZ R4, R57, R9 ;  /* 0x0000000939047220 */ /* 0x000fe20000410000 */
[----:B------:R-:W-:Y:S01]  /*11e80*/  FMUL.FTZ R8, R59, R11 ;  /* 0x0000000b3b087220 */ /* 0x000fe20000410000 */
[----:B------:R-:W-:Y:S01]  /*11e90*/  FMUL.FTZ R6, R53, R9 ;  /* 0x0000000935067220 */ /* 0x000fe20000410000 */
[----:B------:R-:W-:Y:S01]  /*11ea0*/  FMUL.FTZ R44, R55, R11 ;  /* 0x0000000b372c7220 */ /* 0x000fe20000410000 */
[----:B------:R-:W-:Y:S01]  /*11eb0*/  FFMA.FTZ R43, R52, R38, R43 ;  /* 0x00000026342b7223 */ /* 0x000fe2000001002b */
[----:B------:R-:W-:Y:S01]  /*11ec0*/  FFMA.FTZ R51, R56, R40, R51 ;  /* 0x0000002838337223 */ /* 0x000fe20000010033 */
[----:B------:R-:W-:Y:S01]  /*11ed0*/  FFMA.FTZ R38, R53, R5, -R4 ;  /* 0x0000000535267223 */ /* 0x000fe20000010804 */
[----:B------:R-:W-:Y:S01]  /*11ee0*/  FFMA.FTZ R42, R55, R7, -R8 ;  /* 0x00000007372a7223 */ /* 0x000fe20000010808 */
[----:B------:R-:W-:Y:S01]  /*11ef0*/  FFMA.FTZ R40, R57, R5, R6 ;  /* 0x0000000539287223 */ /* 0x000fe20000010006 */
        /* <DEDUP_REMOVED lines=11> */
.L_x_622:
[----:B------:R-:W-:Y:S05]  /*11fb0*/  BSYNC B1 ;  /* 0x0000000000017941 */ /* 0x000fea0003800000 */
.L_x_621:
        /* <DEDUP_REMOVED lines=28> */
[----:B------:R-:W-:Y:S01]  /*12180*/  LOP3.LUT R6, R54, R6, R56, 0xf6, !PT ;  /* 0x0000000636067212 */ /* 0x000fe200078ef638 */
[----:B------:R-:W-:Y:S01]  /*12190*/  IMAD.U32 R52, R32, 0x10000, RZ ;  /* 0x0001000020347824 */ /* 0x000fe200078e00ff */
[----:B------:R-:W-:-:S02]  /*121a0*/  LOP3.LUT R59, R33, 0xffff0000, RZ, 0xc0, !PT ;  /* 0xffff0000213b7812 */ /* 0x000fc400078ec0ff */
[----:B------:R-:W-:Y:S02]  /*121b0*/  LEA.HI R4, R35, R4, RZ, 0x1d ;  /* 0x0000000423047211 */ /* 0x000fe400078fe8ff */
[----:B------:R-:W-:Y:S02]  /*121c0*/  LEA R36, R6, UR4, 0x1 ;  /* 0x0000000406247c11 */ /* 0x000fe4000f8e08ff */
[----:B------:R-:W-:Y:S01]  /*121d0*/  SHF.R.S32.HI R7, RZ, 0x1f, R4 ;  /* 0x0000001fff077819 */ /* 0x000fe20000011404 */
[----:B------:R-:W-:-:S03]  /*121e0*/  IMAD.SHL.U32 R5, R4, 0x8, RZ ;  /* 0x0000000804057824 */ /* 0x000fc600078e00ff */
[----:B------:R-:W-:Y:S02]  /*121f0*/  LEA.HI R7, R7, R4, RZ, 0x3 ;  /* 0x0000000407077211 */ /* 0x000fe400078f18ff */
        /* <DEDUP_REMOVED lines=18> */
[----:B------:R-:W-:Y:S01]  /*12320*/  IMAD.U32 R43, R9, 0x10000, RZ ;  /* 0x00010000092b7824 */ /* 0x000fe200078e00ff */
[----:B------:R-:W-:Y:S01]  /*12330*/  SHF.L.U32 R44, R10, 0x10, RZ ;  /* 0x000000100a2c7819 */ /* 0x000fe200000006ff */
[-C--:B------:R-:W-:Y:S01]  /*12340*/  FMUL.FTZ R47, R48, R42.reuse ;  /* 0x0000002a302f7220 */ /* 0x080fe20000410000 */
[----:B------:R-:W-:Y:S01]  /*12350*/  FMUL.FTZ R49, R46, R42 ;  /* 0x0000002a2e317220 */ /* 0x000fe20000410000 */
[----:B------:R-:W-:Y:S01]  /*12360*/  LOP3.LUT R42, R24, 0xffff0000, RZ, 0xc0, !PT ;  /* 0xffff0000182a7812 */ /* 0x000fe200078ec0ff */
[----:B------:R-:W-:Y:S01]  /*12370*/  FMUL.FTZ R51, R50, R8 ;  /* 0x0000000832337220 */ /* 0x000fe20000410000 */
[-C--:B------:R-:W-:Y:S01]  /*12380*/  FFMA.FTZ R47, R46, R38.reuse, -R47 ;  /* 0x000000262e2f7223 */ /* 0x080fe2000001082f */
[-C--:B------:R-:W-:Y:S01]  /*12390*/  FMUL.FTZ R46, R55, R43.reuse ;  /* 0x0000002b372e7220 */ /* 0x080fe20000410000 */
[----:B------:R-:W-:Y:S01]  /*123a0*/  FFMA.FTZ R49, R48, R38, R49 ;  /* 0x0000002630317223 */ /* 0x000fe20000010031 */
[C---:B------:R-:W-:Y:S01]  /*123b0*/  FMUL.FTZ R53, R42.reuse, R8 ;  /* 0x000000082a357220 */ /* 0x040fe20000410000 */
[-C--:B------:R-:W-:Y:S01]  /*123c0*/  FFMA.FTZ R8, R42, R4.reuse, -R51 ;  /* 0x000000042a087223 */ /* 0x080fe20000010833 */
[----:B------:R-:W-:Y:S01]  /*123d0*/  FMUL.FTZ R42, R57, R43 ;  /* 0x0000002b392a7220 */ /* 0x000fe20000410000 */
[----:B------:R-:W-:Y:S01]  /*123e0*/  LOP3.LUT R10, R10, 0xffff0000, RZ, 0xc0, !PT ;  /* 0xffff00000a0a7812 */ /* 0x000fe200078ec0ff */
[----:B------:R-:W-:Y:S01]  /*123f0*/  FFMA.FTZ R38, R50, R4, R53 ;  /* 0x0000000432267223 */ /* 0x000fe20000010035 */
[----:B------:R-:W-:-:S02]  /*12400*/  IMAD.U32 R4, R26, 0x10000, RZ ;  /* 0x000100001a047824 */ /* 0x000fc400078e00ff */
[-C--:B------:R-:W-:Y:S01]  /*12410*/  FFMA.FTZ R42, R55, R39.reuse, -R42 ;  /* 0x00000027372a7223 */ /* 0x080fe2000001082a */
[----:B------:R-:W-:Y:S01]  /*12420*/  FFMA.FTZ R46, R57, R39, R46 ;  /* 0x00000027392e7223 */ /* 0x000fe2000001002e */
[----:B------:R-:W-:Y:S01]  /*12430*/  LOP3.LUT R48, R26, 0xffff0000, RZ, 0xc0, !PT ;  /* 0xffff00001a307812 */ /* 0x000fe200078ec0ff */
[-C--:B------:R-:W-:Y:S01]  /*12440*/  FMUL.FTZ R39, R52, R44.reuse ;  /* 0x0000002c34277220 */ /* 0x080fe20000410000 */
[----:B------:R-:W-:Y:S01]  /*12450*/  LOP3.LUT R50, R32, 0xffff0000, RZ, 0xc0, !PT ;  /* 0xffff000020327812 */ /* 0x000fe200078ec0ff */
[----:B------:R-:W-:Y:S02]  /*12460*/  IMAD.U32 R45, R11, 0x10000, RZ ;  /* 0x000100000b2d7824 */ /* 0x000fe400078e00ff */
[C---:B------:R-:W-:Y:S01]  /*12470*/  FMUL.FTZ R43, R4.reuse, R44 ;  /* 0x0000002c042b7220 */ /* 0x040fe20000410000 */
[----:B------:R-:W-:Y:S02]  /*12480*/  IMAD.U32 R57, R33, 0x10000, RZ ;  /* 0x0001000021397824 */ /* 0x000fe400078e00ff */
[----:B------:R-:W-:Y:S01]  /*12490*/  FFMA.FTZ R39, R4, R40, -R39 ;  /* 0x0000002804277223 */ /* 0x000fe20000010827 */
[-C--:B------:R-:W-:Y:S01]  /*124a0*/  FMUL.FTZ R51, R50, R10.reuse ;  /* 0x0000000a32337220 */ /* 0x080fe20000410000 */
[----:B------:R-:W-:Y:S01]  /*124b0*/  FMUL.FTZ R53, R48, R10 ;  /* 0x0000000a30357220 */ /* 0x000fe20000410000 */
[----:B------:R-:W-:-:S02]  /*124c0*/  IMAD.U32 R55, R27, 0x10000, RZ ;  /* 0x000100001b377824 */ /* 0x000fc400078e00ff */
[-C--:B------:R-:W-:Y:S01]  /*124d0*/  FMUL.FTZ R4, R57, R45.reuse ;  /* 0x0000002d39047220 */ /* 0x080fe20000410000 */
[----:B------:R-:W-:Y:S01]  /*124e0*/  FFMA.FTZ R10, R52, R40, R43 ;  /* 0x00000028340a7223 */ /* 0x000fe2000001002b */
[-C--:B------:R-:W-:Y:S01]  /*124f0*/  FFMA.FTZ R40, R48, R6.reuse, -R51 ;  /* 0x0000000630287223 */ /* 0x080fe20000010833 */
[----:B------:R-:W-:Y:S01]  /*12500*/  FFMA.FTZ R53, R50, R6, R53 ;  /* 0x0000000632357223 */ /* 0x000fe20000010035 */
[C---:B------:R-:W-:Y:S01]  /*12510*/  FMUL.FTZ R6, R55.reuse, R45 ;  /* 0x0000002d37067220 */ /* 0x040fe20000410000 */
[-C--:B------:R-:W-:Y:S01]  /*12520*/  FFMA.FTZ R43, R55, R41.reuse, -R4 ;  /* 0x00000029372b7223 */ /* 0x080fe20000010804 */
[----:B------:R-:W-:Y:S02]  /*12530*/  LOP3.LUT R9, R9, 0xffff0000, RZ, 0xc0, !PT ;  /* 0xffff000009097812 */ /* 0x000fe400078ec0ff */
[----:B------:R-:W-:Y:S01]  /*12540*/  LOP3.LUT R55, R31, 0xffff0000, RZ, 0xc0, !PT ;  /* 0xffff00001f377812 */ /* 0x000fe200078ec0ff */
[----:B------:R-:W-:Y:S01]  /*12550*/  FFMA.FTZ R41, R57, R41, R6 ;  /* 0x0000002939297223 */ /* 0x000fe20000010006 */
[----:B------:R-:W-:-:S02]  /*12560*/  LOP3.LUT R11, R11, 0xffff0000, RZ, 0xc0, !PT ;  /* 0xffff00000b0b7812 */ /* 0x000fc400078ec0ff */
        /* <DEDUP_REMOVED lines=20> */
.L_x_628:
[----:B------:R-:W-:Y:S05]  /*126b0*/  BSYNC B2 ;  /* 0x0000000000027941 */ /* 0x000fea0003800000 */
.L_x_627:
        /* <DEDUP_REMOVED lines=98> */
.L_x_626:
[----:B------:R-:W-:Y:S05]  /*12ce0*/  BSYNC B1 ;  /* 0x0000000000017941 */ /* 0x000fea0003800000 */
.L_x_625:
[----:B-12---:R-:W-:-:S05]  /*12cf0*/  VIADD R5, R224, 0x60 ;  /* 0x00000060e0057836 */ /* 0x006fca0000000000 */
[----:B------:R-:W-:-:S13]  /*12d00*/  ISETP.GE.AND P0, PT, R5, R34, PT ;  /* 0x000000220500720c */ /* 0x000fda0003f06270 */
[----:B------:R-:W-:Y:S05]  /*12d10*/  @P0 BRA `(.L_x_605) ;  /* 0x0000000c00340947 */ /* 0x000fea0003800000 */
[----:B------:R1:W5:Y:S01]  /*12d20*/  LDL R52, [R1+0x6c] ;  /* 0x00006c0001347983 */ /* 0x0003620000100800 */
[----:B------:R-:W2:Y:S01]  /*12d30*/  LDC R37, c[0x0][0x3f4] ;  /* 0x0000fd00ff257b82 */ /* 0x000ea20000000800 */
[----:B------:R-:W-:Y:S01]  /*12d40*/  SHF.R.S32.HI R4, RZ, 0x1f, R5 ;  /* 0x0000001fff047819 */ /* 0x000fe20000011405 */
[----:B------:R-:W-:Y:S01]  /*12d50*/  IMAD.SHL.U32 R39, R5, 0x40, RZ ;  /* 0x0000004005277824 */ /* 0x000fe200078e00ff */
[----:B------:R-:W-:Y:S02]  /*12d60*/  BSSY B1, `(.L_x_629) ;  /* 0x0000066000017945 */ /* 0x000fe40003800000 */
[----:B------:R-:W-:Y:S02]  /*12d70*/  LEA.HI R4, R4, R5, RZ, 0x3 ;  /* 0x0000000504047211 */ /* 0x000fe400078f18ff */
[----:B------:R-:W-:-:S03]  /*12d80*/  LOP3.LUT R39, R39, 0x1c0, RZ, 0xc0, !PT ;  /* 0x000001c027277812 */ /* 0x000fc600078ec0ff */
[----:B------:R-:W-:Y:S01]  /*12d90*/  IMAD.SHL.U32 R4, R4, 0x40, RZ ;  /* 0x0000004004047824 */ /* 0x000fe200078e00ff */
[----:B------:R-:W-:-:S04]  /*12da0*/  SHF.R.U32.HI R34, RZ, 0x3, R39 ;  /* 0x00000003ff227819 */ /* 0x000fc80000011627 */
[----:B------:R-:W-:Y:S02]  /*12db0*/  LOP3.LUT R35, R4, 0xfffffe00, RZ, 0xc0, !PT ;  /* 0xfffffe0004237812 */ /* 0x000fe400078ec0ff */
        /* <DEDUP_REMOVED lines=9> */
[----:B------:R-:W-:Y:S02]  /*12e50*/  LOP3.LUT R7, R39, 0x38, R16, 0xf8, !PT ;  /* 0x0000003827077812 */ /* 0x000fe400078ef810 */
[----:B------:R-:W-:Y:S01]  /*12e60*/  SHF.L.U32 R48, R30, 0x10, RZ ;  /* 0x000000101e307819 */ /* 0x000fe200000006ff */
[----:B------:R-:W-:Y:S01]  /*12e70*/  IMAD.IADD R4, R28, 0x1, -R29 ;  /* 0x000000011c047824 */ /* 0x000fe200078e0a1d */
[----:B------:R-:W-:-:S02]  /*12e80*/  LOP3.LUT R7, R35, R7, R34, 0xf6, !PT ;  /* 0x0000000723077212 */ /* 0x000fc400078ef622 */
[----:B------:R-:W-:Y:S01]  /*12e90*/  LOP3.LUT R50, R30, 0xffff0000, RZ, 0xc0, !PT ;  /* 0xffff00001e327812 */ /* 0x000fe200078ec0ff */
[----:B------:R-:W-:Y:S01]  /*12ea0*/  IMAD.U32 R30, R25, 0x10000, RZ ;  /* 0x00010000191e7824 */ /* 0x000fe200078e00ff */
[----:B------:R-:W-:Y:S02]  /*12eb0*/  LEA.HI R4, R37, R4, RZ, 0x1d ;  /* 0x0000000425047211 */ /* 0x000fe400078fe8ff */
[----:B------:R-:W-:Y:S02]  /*12ec0*/  LEA R28, R7, UR4, 0x1 ;  /* 0x00000004071c7c11 */ /* 0x000fe4000f8e08ff */
[----:B------:R-:W-:Y:S01]  /*12ed0*/  SHF.R.S32.HI R5, RZ, 0x1f, R4 ;  /* 0x0000001fff057819 */ /* 0x000fe20000011404 */
[----:B------:R-:W-:Y:S01]  /*12ee0*/  IMAD.SHL.U32 R6, R4, 0x8, RZ ;  /* 0x0000000804067824 */ /* 0x000fe200078e00ff */
[----:B------:R-:W-:Y:S02]  /*12ef0*/  LOP3.LUT R24, R24, 0xffff0000, RZ, 0xc0, !PT ;  /* 0xffff000018187812 */ /* 0x000fe400078ec0ff */
[----:B------:R-:W-:-:S02]  /*12f00*/  LEA.HI R4, R5, R4, RZ, 0x3 ;  /* 0x0000000405047211 */ /* 0x000fc400078f18ff */
[----:B------:R-:W-:Y:S02]  /*12f10*/  LOP3.LUT R5, R39, 0x38, R6, 0xf8, !PT ;  /* 0x0000003827057812 */ /* 0x000fe400078ef806 */
[----:B------:R-:W-:Y:S01]  /*12f20*/  LOP3.LUT R33, R33, 0xffff0000, RZ, 0xc0, !PT ;  /* 0xffff000021217812 */ /* 0x000fe200078ec0ff */
[----:B------:R-:W-:Y:S01]  /*12f30*/  IMAD.SHL.U32 R6, R4, 0x400, RZ ;  /* 0x0000040004067824 */ /* 0x000fe200078e00ff */
[----:B------:R-:W-:Y:S02]  /*12f40*/  LOP3.LUT R4, R5, R34, RZ, 0x3c, !PT ;  /* 0x0000002205047212 */ /* 0x000fe400078e3cff */
[----:B------:R-:W-:Y:S02]  /*12f50*/  LOP3.LUT R25, R25, 0xffff0000, RZ, 0xc0, !PT ;  /* 0xffff000019197812 */ /* 0x000fe400078ec0ff */
[----:B------:R-:W-:Y:S02]  /*12f60*/  LOP3.LUT R6, R6, 0x7fffe000, RZ, 0xc0, !PT ;  /* 0x7fffe00006067812 */ /* 0x000fe400078ec0ff */
[----:B------:R-:W-:-:S02]  /*12f70*/  LOP3.LUT R27, R27, 0xffff0000, RZ, 0xc0, !PT ;  /* 0xffff00001b1b7812 */ /* 0x000fc400078ec0ff */
        /* <DEDUP_REMOVED lines=20> */
[----:B------:R-:W-:Y:S01]  /*130c0*/  FMUL.FTZ R53, R24, R8 ;  /* 0x0000000818357220 */ /* 0x000fe20000410000 */
[----:B------:R-:W-:Y:S02]  /*130d0*/  IMAD.U32 R44, R10, 0x10000, RZ ;  /* 0x000100000a2c7824 */ /* 0x000fe400078e00ff */
[-C--:B------:R-:W-:Y:S01]  /*130e0*/  FFMA.FTZ R8, R24, R4.reuse, -R51 ;  /* 0x0000000418087223 */ /* 0x080fe20000010833 */
[-C--:B------:R-:W-:Y:S01]  /*130f0*/  FMUL.FTZ R51, R42, R43.reuse ;  /* 0x0000002b2a337220 */ /* 0x080fe20000410000 */
[----:B------:R-:W-:Y:S01]  /*13100*/  FFMA.FTZ R24, R50, R4, R53 ;  /* 0x0000000432187223 */ /* 0x000fe20000010035 */
[-C--:B------:R-:W-:Y:S01]  /*13110*/  FFMA.FTZ R47, R46, R36.reuse, -R47 ;  /* 0x000000242e2f7223 */ /* 0x080fe2000001082f */
[----:B------:R-:W-:Y:S01]  /*13120*/  FFMA.FTZ R49, R48, R36, R49 ;  /* 0x0000002430317223 */ /* 0x000fe20000010031 */
[C---:B------:R-:W-:Y:S01]  /*13130*/  FMUL.FTZ R43, R30.reuse, R43 ;  /* 0x0000002b1e2b7220 */ /* 0x040fe20000410000 */
[----:B------:R-:W-:Y:S01]  /*13140*/  FFMA.FTZ R51, R30, R38, -R51 ;  /* 0x000000261e337223 */ /* 0x000fe20000010833 */
[----:B------:R-:W-:Y:S01]  /*13150*/  IMAD.U32 R4, R26, 0x10000, RZ ;  /* 0x000100001a047824 */ /* 0x000fe200078e00ff */
[----:B------:R-:W-:Y:S01]  /*13160*/  LOP3.LUT R10, R10, 0xffff0000, RZ, 0xc0, !PT ;  /* 0xffff00000a0a7812 */ /* 0x000fe200078ec0ff */
[----:B------:R-:W-:Y:S01]  /*13170*/  IMAD.U32 R36, R32, 0x10000, RZ ;  /* 0x0001000020247824 */ /* 0x000fe200078e00ff */
[----:B------:R-:W-:Y:S01]  /*13180*/  LOP3.LUT R26, R26, 0xffff0000, RZ, 0xc0, !PT ;  /* 0xffff00001a1a7812 */ /* 0x000fe200078ec0ff */
[C---:B------:R-:W-:Y:S01]  /*13190*/  IMAD.U32 R45, R11.reuse, 0x10000, RZ ;  /* 0x000100000b2d7824 */ /* 0x040fe200078e00ff */
[----:B------:R-:W-:Y:S01]  /*131a0*/  LOP3.LUT R30, R32, 0xffff0000, RZ, 0xc0, !PT ;  /* 0xffff0000201e7812 */ /* 0x000fe200078ec0ff */
[-C--:B------:R-:W-:Y:S01]  /*131b0*/  FMUL.FTZ R53, R36, R44.reuse ;  /* 0x0000002c24357220 */ /* 0x080fe20000410000 */
[----:B------:R-:W-:Y:S01]  /*131c0*/  FMUL.FTZ R55, R4, R44 ;  /* 0x0000002c04377220 */ /* 0x000fe20000410000 */
[-C--:B------:R-:W-:Y:S01]  /*131d0*/  FMUL.FTZ R59, R26, R10.reuse ;  /* 0x0000000a1a3b7220 */ /* 0x080fe20000410000 */
[----:B------:R-:W-:Y:S01]  /*131e0*/  LOP3.LUT R11, R11, 0xffff0000, RZ, 0xc0, !PT ;  /* 0xffff00000b0b7812 */ /* 0x000fe200078ec0ff */
[----:B------:R-:W-:Y:S01]  /*131f0*/  FMUL.FTZ R57, R30, R10 ;  /* 0x0000000a1e397220 */ /* 0x000fe20000410000 */
[----:B------:R-:W-:Y:S01]  /*13200*/  FFMA.FTZ R53, R4, R40, -R53 ;  /* 0x0000002804357223 */ /* 0x000fe20000010835 */
[-C--:B------:R-:W-:Y:S01]  /*13210*/  FMUL.FTZ R4, R63, R45.reuse ;  /* 0x0000002d3f047220 */ /* 0x080fe20000410000 */
[-C--:B------:R-:W-:Y:S01]  /*13220*/  FFMA.FTZ R59, R30, R6.reuse, R59 ;  /* 0x000000061e3b7223 */ /* 0x080fe2000001003b */
[----:B------:R-:W-:Y:S01]  /*13230*/  FFMA.FTZ R32, R26, R6, -R57 ;  /* 0x000000061a207223 */ /* 0x000fe20000010839 */
[----:B------:R-:W-:Y:S01]  /*13240*/  LOP3.LUT R31, R31, 0xffff0000, RZ, 0xc0, !PT ;  /* 0xffff00001f1f7812 */ /* 0x000fe200078ec0ff */
[C---:B------:R-:W-:Y:S01]  /*13250*/  FMUL.FTZ R6, R61.reuse, R45 ;  /* 0x0000002d3d067220 */ /* 0x040fe20000410000 */
[----:B------:R-:W-:Y:S01]  /*13260*/  FFMA.FTZ R10, R36, R40, R55 ;  /* 0x00000028240a7223 */ /* 0x000fe20000010037 */
[----:B------:R-:W-:Y:S01]  /*13270*/  FFMA.FTZ R43, R42, R38, R43 ;  /* 0x000000262a2b7223 */ /* 0x000fe2000001002b */
[-C--:B------:R-:W-:Y:S01]  /*13280*/  FFMA.FTZ R36, R61, R41.reuse, -R4 ;  /* 0x000000293d247223 */ /* 0x080fe20000010804 */
[----:B------:R-:W-:Y:S01]  /*13290*/  FFMA.FTZ R41, R63, R41, R6 ;  /* 0x000000293f297223 */ /* 0x000fe20000010006 */
[----:B------:R-:W-:Y:S01]  /*132a0*/  FMUL.FTZ R4, R31, R9 ;  /* 0x000000091f047220 */ /* 0x000fe20000410000 */
[----:B------:R-:W-:Y:S01]  /*132b0*/  FMUL.FTZ R38, R33, R11 ;  /* 0x0000000b21267220 */ /* 0x000fe20000410000 */
        /* <DEDUP_REMOVED lines=16> */
.L_x_630:
[----:B------:R-:W-:Y:S05]  /*133c0*/  BSYNC B1 ;  /* 0x0000000000017941 */ /* 0x000fea0003800000 */
.L_x_629:
[----:B------:R-:W-:Y:S05]  /*133d0*/  @P1 BRA `(.L_x_605) ;  /* 0x0000000400841947 */ /* 0x000fea0003800000 */
[----:B-1----:R-:W-:Y:S01]  /*133e0*/  SHF.R.S32.HI R5, RZ, 0x1f, R214 ;  /* 0x0000001fff057819 */ /* 0x002fe200000114d6 */
[----:B------:R-:W-:Y:S01]  /*133f0*/  IMAD.U32 R33, R0, 0x10000, RZ ;  /* 0x0001000000217824 */ /* 0x000fe200078e00ff */
[----:B-----5:R-:W-:Y:S02]  /*13400*/  R2UR UR4, R52 ;  /* 0x00000000340472ca */ /* 0x020fe400000e0000 */
[CC--:B------:R-:W-:Y:S02]  /*13410*/  LEA.HI R4, R5.reuse, R214.reuse, RZ, 0x3 ;  /* 0x000000d605047211 */ /* 0x0c0fe400078f18ff */
[----:B------:R-:W-:Y:S02]  /*13420*/  LEA.HI R5, R5, R214, RZ, 0x6 ;  /* 0x000000d605057211 */ /* 0x000fe400078f30ff */
[--C-:B------:R-:W-:Y:S02]  /*13430*/  SHF.R.S32.HI R6, RZ, 0x3, R4.reuse ;  /* 0x00000003ff067819 */ /* 0x100fe40000011404 */
[----:B------:R-:W-:Y:S01]  /*13440*/  LOP3.LUT R7, R39, 0x38, R4, 0xf8, !PT ;  /* 0x0000003827077812 */ /* 0x000fe200078ef804 */
[----:B------:R-:W-:Y:S01]  /*13450*/  IMAD.SHL.U32 R5, R5, 0x80, RZ ;  /* 0x0000008005057824 */ /* 0x000fe200078e00ff */
[----:B------:R-:W-:-:S02]  /*13460*/  LEA.HI R37, R37, R6, RZ, 0x1d ;  /* 0x0000000625257211 */ /* 0x000fc400078fe8ff */
[----:B------:R-:W-:Y:S02]  /*13470*/  LOP3.LUT R7, R7, R34, RZ, 0x3c, !PT ;  /* 0x0000002207077212 */ /* 0x000fe400078e3cff */
[----:B------:R-:W-:Y:S01]  /*13480*/  SHF.R.S32.HI R6, RZ, 0x1f, R37 ;  /* 0x0000001fff067819 */ /* 0x000fe20000011425 */
[----:B------:R-:W-:Y:S01]  /*13490*/  IMAD.SHL.U32 R4, R37, 0x8, RZ ;  /* 0x0000000825047824 */ /* 0x000fe200078e00ff */
[----:B0-----:R-:W-:Y:S02]  /*134a0*/  LOP3.LUT R8, R5, 0xffffe000, RZ, 0xc0, !PT ;  /* 0xffffe00005087812 */ /* 0x001fe400078ec0ff */
[----:B------:R-:W-:Y:S01]  /*134b0*/  LEA.HI R6, R6, R37, RZ, 0x3 ;  /* 0x0000002506067211 */ /* 0x000fe200078f18ff */
[----:B------:R-:W-:Y:S01]  /*134c0*/  IMAD.U32 R37, R20, 0x10000, RZ ;  /* 0x0001000014257824 */ /* 0x000fe200078e00ff */
[----:B------:R-:W-:Y:S02]  /*134d0*/  LOP3.LUT R39, R39, 0x38, R4, 0xf8, !PT ;  /* 0x0000003827277812 */ /* 0x000fe400078ef804 */
[----:B------:R-:W-:Y:S01]  /*134e0*/  IADD3 R7, R7, R8, R35 ;  /* 0x0000000807077210 */ /* 0x000fe20007ffe023 */
[----:B------:R-:W-:Y:S01]  /*134f0*/  IMAD.SHL.U32 R6, R6, 0x400, RZ ;  /* 0x0000040006067824 */ /* 0x000fe200078e00ff */
[----:B------:R-:W-:-:S02]  /*13500*/  LOP3.LUT R34, R39, R34, RZ, 0x3c, !PT ;  /* 0x0000002227227212 */ /* 0x000fc400078e3cff */
[----:B------:R-:W-:Y:S02]  /*13510*/  LEA R24, R7, UR4, 0x1 ;  /* 0x0000000407187c11 */ /* 0x000fe4000f8e08ff */
[----:B------:R-:W-:Y:S02]  /*13520*/  LOP3.LUT R6, R6, 0x7fffe000, RZ, 0xc0, !PT ;  /* 0x7fffe00006067812 */ /* 0x000fe400078ec0ff */
[----:B------:R-:W-:Y:S02]  /*13530*/  LOP3.LUT R38, R14, 0xffff0000, RZ, 0xc0, !PT ;  /* 0xffff00000e267812 */ /* 0x000fe400078ec0ff */
[----:B------:R-:W-:Y:S01]  /*13540*/  IADD3 R34, R34, R6, R35 ;  /* 0x0000000622227210 */ /* 0x000fe20007ffe023 */
[----:B------:R-:W-:Y:S01]  /*13550*/  IMAD.U32 R35, R14, 0x10000, RZ ;  /* 0x000100000e237824 */ /* 0x000fe200078e00ff */
[----:B------:R-:W0:Y:S01]  /*13560*/  LDS.128 R4, [R24] ;  /* 0x0000000018047984 */ /* 0x000e220000000c00 */
[----:B------:R-:W-:Y:S02]  /*13570*/  LOP3.LUT R0, R0, 0xffff0000, RZ, 0xc0, !PT ;  /* 0xffff000000007812 */ /* 0x000fe400078ec0ff */
[----:B------:R-:W-:Y:S01]  /*13580*/  IMAD R34, R34, 0x2, R23 ;  /* 0x0000000222227824 */ /* 0x000fe200078e0217 */
[----:B------:R-:W-:-:S04]  /*13590*/  LOP3.LUT R40, R20, 0xffff0000, RZ, 0xc0, !PT ;  /* 0xffff000014287812 */ /* 0x000fc800078ec0ff */
        /* <DEDUP_REMOVED lines=18> */
[----:B------:R-:W-:Y:S02]  /*136c0*/  IMAD.U32 R33, R12, 0x10000, RZ ;  /* 0x000100000c217824 */ /* 0x000fe400078e00ff */
[----:B------:R-:W-:Y:S01]  /*136d0*/  FFMA.FTZ R14, R35, R25, R14 ;  /* 0x00000019230e7223 */ /* 0x000fe2000001000e */
[C---:B------:R-:W-:Y:S01]  /*136e0*/  FMUL.FTZ R25, R0.reuse, R8 ;  /* 0x0000000800197220 */ /* 0x040fe20000410000 */
[-C--:B------:R-:W-:Y:S01]  /*136f0*/  FFMA.FTZ R29, R0, R4.reuse, -R29 ;  /* 0x00000004001d7223 */ /* 0x080fe2000001081d */
[-C--:B------:R-:W-:Y:S01]  /*13700*/  FMUL.FTZ R0, R37, R31.reuse ;  /* 0x0000001f25007220 */ /* 0x080fe20000410000 */
[C---:B------:R-:W-:Y:S01]  /*13710*/  FMUL.FTZ R20, R33.reuse, R31 ;  /* 0x0000001f21147220 */ /* 0x040fe20000410000 */
[----:B------:R-:W-:Y:S01]  /*13720*/  LOP3.LUT R12, R12, 0xffff0000, RZ, 0xc0, !PT ;  /* 0xffff00000c0c7812 */ /* 0x000fe200078ec0ff */
[----:B------:R-:W-:Y:S01]  /*13730*/  FFMA.FTZ R25, R38, R4, R25 ;  /* 0x0000000426197223 */ /* 0x000fe20000010019 */
[-C--:B------:R-:W-:Y:S01]  /*13740*/  FFMA.FTZ R8, R33, R27.reuse, -R0 ;  /* 0x0000001b21087223 */ /* 0x080fe20000010800 */
[----:B------:R-:W-:Y:S01]  /*13750*/  FFMA.FTZ R20, R37, R27, R20 ;  /* 0x0000001b25147223 */ /* 0x000fe20000010014 */
[----:B------:R-:W-:Y:S01]  /*13760*/  FMUL.FTZ R27, R40, R10 ;  /* 0x0000000a281b7220 */ /* 0x000fe20000410000 */
[----:B------:R-:W-:-:S02]  /*13770*/  IMAD.U32 R38, R15, 0x10000, RZ ;  /* 0x000100000f267824 */ /* 0x000fc400078e00ff */
[C---:B------:R-:W-:Y:S01]  /*13780*/  FMUL.FTZ R35, R12.reuse, R10 ;  /* 0x0000000a0c237220 */ /* 0x040fe20000410000 */
[----:B------:R-:W-:Y:S02]  /*13790*/  IMAD.U32 R32, R11, 0x10000, RZ ;  /* 0x000100000b207824 */ /* 0x000fe400078e00ff */
[----:B------:R-:W-:Y:S01]  /*137a0*/  FFMA.FTZ R33, R12, R6, -R27 ;  /* 0x000000060c217223 */ /* 0x000fe2000001081b */
[----:B------:R-:W-:Y:S01]  /*137b0*/  IMAD.U32 R10, R21, 0x10000, RZ ;  /* 0x00010000150a7824 */ /* 0x000fe200078e00ff */
[----:B------:R-:W-:Y:S01]  /*137c0*/  LOP3.LUT R9, R9, 0xffff0000, RZ, 0xc0, !PT ;  /* 0xffff000009097812 */ /* 0x000fe200078ec0ff */
[----:B------:R-:W-:Y:S01]  /*137d0*/  IMAD.U32 R4, R13, 0x10000, RZ ;  /* 0x000100000d047824 */ /* 0x000fe200078e00ff */
[----:B------:R-:W-:Y:S01]  /*137e0*/  LOP3.LUT R11, R11, 0xffff0000, RZ, 0xc0, !PT ;  /* 0xffff00000b0b7812 */ /* 0x000fe200078ec0ff */
[----:B------:R-:W-:Y:S02]  /*137f0*/  IMAD.U32 R0, R3, 0x10000, RZ ;  /* 0x0001000003007824 */ /* 0x000fe400078e00ff */
[----:B------:R-:W-:Y:S01]  /*13800*/  FMUL.FTZ R27, R38, R30 ;  /* 0x0000001e261b7220 */ /* 0x000fe20000410000 */
[----:B------:R-:W-:Y:S01]  /*13810*/  LOP3.LUT R15, R15, 0xffff0000, RZ, 0xc0, !PT ;  /* 0xffff00000f0f7812 */ /* 0x000fe200078ec0ff */
[-C--:B------:R-:W-:Y:S01]  /*13820*/  FMUL.FTZ R37, R10, R32.reuse ;  /* 0x000000200a257220 */ /* 0x080fe20000410000 */
[----:B------:R-:W-:Y:S01]  /*13830*/  LOP3.LUT R21, R21, 0xffff0000, RZ, 0xc0, !PT ;  /* 0xffff000015157812 */ /* 0x000fe200078ec0ff */
[----:B------:R-:W-:Y:S01]  /*13840*/  FMUL.FTZ R39, R4, R32 ;  /* 0x0000002004277220 */ /* 0x000fe20000410000 */
[----:B------:R-:W-:Y:S01]  /*13850*/  LOP3.LUT R3, R3, 0xffff0000, RZ, 0xc0, !PT ;  /* 0xffff000003037812 */ /* 0x000fe200078ec0ff */
[----:B------:R-:W-:Y:S01]  /*13860*/  FMUL.FTZ R31, R0, R30 ;  /* 0x0000001e001f7220 */ /* 0x000fe20000410000 */
[----:B------:R-:W-:Y:S01]  /*13870*/  LOP3.LUT R13, R13, 0xffff0000, RZ, 0xc0, !PT ;  /* 0xffff00000d0d7812 */ /* 0x000fe200078ec0ff */
[----:B------:R-:W-:Y:S01]  /*13880*/  FFMA.FTZ R35, R40, R6, R35 ;  /* 0x0000000628237223 */ /* 0x000fe20000010023 */
[----:B------:R-:W-:Y:S01]  /*13890*/  FFMA.FTZ R27, R0, R26, -R27 ;  /* 0x0000001a001b7223 */ /* 0x000fe2000001081b */
[-C--:B------:R-:W-:Y:S01]  /*138a0*/  FFMA.FTZ R37, R4, R28.reuse, -R37 ;  /* 0x0000001c04257223 */ /* 0x080fe20000010825 */
[----:B------:R-:W-:Y:S01]  /*138b0*/  FFMA.FTZ R39, R10, R28, R39 ;  /* 0x0000001c0a277223 */ /* 0x000fe20000010027 */
[----:B------:R-:W-:Y:S01]  /*138c0*/  FMUL.FTZ R0, R15, R9 ;  /* 0x000000090f007220 */ /* 0x000fe20000410000 */
[----:B------:R-:W-:Y:S01]  /*138d0*/  FMUL.FTZ R6, R21, R11 ;  /* 0x0000000b15067220 */ /* 0x000fe20000410000 */
[----:B------:R-:W-:Y:S01]  /*138e0*/  FMUL.FTZ R4, R3, R9 ;  /* 0x0000000903047220 */ /* 0x000fe20000410000 */
[----:B------:R-:W-:Y:S01]  /*138f0*/  FMUL.FTZ R10, R13, R11 ;  /* 0x0000000b0d0a7220 */ /* 0x000fe20000410000 */
        /* <DEDUP_REMOVED lines=15> */
.L_x_605:
[----:B------:R-:W-:Y:S05]  /*139f0*/  BSYNC B0 ;  /* 0x0000000000007941 */ /* 0x000fea0003800000 */
.L_x_574:
[----:B------:R-:W-:Y:S01]  /*13a00*/  @!PT LDS RZ, [RZ] ;  /* 0x00000000fffff984 */ /* 0x000fe20000000800 */
[----:B------:R-:W-:Y:S01]  /*13a10*/  @!PT LDS RZ, [RZ] ;  /* 0x00000000fffff984 */ /* 0x000fe20000000800 */
[----:B------:R-:W-:Y:S01]  /*13a20*/  @!PT LDS RZ, [RZ] ;  /* 0x00000000fffff984 */ /* 0x000fe20000000800 */
[----:B------:R-:W-:Y:S01]  /*13a30*/  @!PT LDS RZ, [RZ] ;  /* 0x00000000fffff984 */ /* 0x000fe20000000800 */
[----:B------:R1:W-:Y:S06]  /*13a40*/  MEMBAR.ALL.CTA ;  /* 0x0000000000007992 */ /* 0x0003ec0000008000 */
[----:B-1----:R-:W1:Y:S01]  /*13a50*/  FENCE.VIEW.ASYNC.S ;  /* 0x00000000000073c6 */ /* 0x002e620000000000 */
[----:B------:R-:W-:Y:S05]  /*13a60*/  WARPSYNC.ALL ;  /* 0x0000000000007948 */ /* 0x000fea0003800000 */
[----:B-1----:R-:W-:Y:S06]  /*13a70*/  BAR.SYNC.DEFER_BLOCKING 0xd, 0x100 ;  /* 0x0344000000007b1d */ /* 0x002fec0000010000 */
.L_x_572:
[----:B------:R-:W-:-:S06]  /*13a80*/  ULOP3.LUT UR4, UR60, 0x1, URZ, 0xfc, !UPT ;  /* 0x000000013c047892 */ /* 0x000fcc000f8efc3f */
[----:B01----:R-:W-:-:S05]  /*13a90*/  IMAD.U32 R0, RZ, RZ, UR4 ;  /* 0x00000004ff007e24 */ /* 0x003fca000f8e00ff */
[----:B------:R-:W-:-:S13]  /*13aa0*/  ISETP.NE.AND P0, PT, R0, 0x3, PT ;  /* 0x000000030000780c */ /* 0x000fda0003f05270 */
[----:B------:R-:W-:Y:S05]  /*13ab0*/  @!P0 BRA `(.L_x_631) ;  /* 0x0000000000048947 */ /* 0x000fea0003800000 */
[----:B------:R-:W-:Y:S01]  /*13ac0*/  BPT.TRAP 0x1 ;  /* 0x000000040000795c */ /* 0x000fe20000300000 */
.L_x_631:
[----:B------:R-:W-:Y:S01]  /*13ad0*/  IMAD R0, R226, 0x8, R23 ;  /* 0x00000008e2007824 */ /* 0x000fe200078e0217 */
[----:B------:R-:W-:-:S04]  /*13ae0*/  SHF.L.U32 R3, R229, 0x1f, RZ ;  /* 0x0000001fe5037819 */ /* 0x000fc800000006ff */
[----:B------:R0:W1:Y:S01]  /*13af0*/  SYNCS.PHASECHK.TRANS64.TRYWAIT P1, [R0+URZ+0x38830], R3 ;  /* 0x03883003000075a7 */ /* 0x000062000802017f */
[----:B------:R-:W-:Y:S05]  /*13b00*/  @!P0 BRA `(.L_x_632) ;  /* 0x0000000000048947 */ /* 0x000fea0003800000 */
[----:B------:R-:W-:Y:S01]  /*13b10*/  BPT.TRAP 0x1 ;  /* 0x000000040000795c */ /* 0x000fe20000300000 */
.L_x_632:
[----:B------:R-:W-:Y:S01]  /*13b20*/  IMAD.MOV.U32 R151, RZ, RZ, RZ ;  /* 0x000000ffff977224 */ /* 0x000fe200078e00ff */
[----:B-1----:R-:W-:Y:S06]  /*13b30*/  @P1 BRA `(.L_x_633) ;  /* 0x0000000000081947 */ /* 0x002fec0003800000 */
[----:B------:R-:W1:Y:S02]  /*13b40*/  SYNCS.PHASECHK.TRANS64.TRYWAIT P1, [R0+URZ+0x38830], R3 ;  /* 0x03883003000075a7 */ /* 0x000e64000802017f */
[----:B-1----:R-:W-:Y:S05]  /*13b50*/  @!P1 BRA `(.L_x_634) ;  /* 0x0000017c00a89947 */ /* 0x002fea0003800000 */
.L_x_633:
[----:B------:R-:W-:Y:S05]  /*13b60*/  WARPSYNC.ALL ;  /* 0x0000000000007948 */ /* 0x000fea0003800000 */
[----:B01----:R-:W-:Y:S01]  /*13b70*/  VIADD R3, R23, 0x24400 ;  /* 0x0002440017037836 */ /* 0x003fe20000000000 */
[----:B------:R-:W-:Y:S01]  /*13b80*/  R2UR UR20, R2 ;  /* 0x00000000021472ca */ /* 0x000fe200000e0000 */
[----:B--234-:R-:W-:Y:S01]  /*13b90*/  IMAD.MOV.U32 R5, RZ, RZ, 0x40000040 ;  /* 0x40000040ff057424 */ /* 0x01cfe200078e00ff */
[----:B-----5:R-:W-:Y:S01]  /*13ba0*/  WARPGROUP.ARRIVE ;  /* 0x00000000000079c5 */ /* 0x020fe20000000000 */
[----:B------:R-:W-:Y:S01]  /*13bb0*/  UMOV UR25, 0x40000040 ;  /* 0x4000004000197882 */ /* 0x000fe20000000000 */
[----:B------:R-:W-:Y:S01]  /*13bc0*/  SHF.R.U32.HI R3, RZ, 0x4, R3 ;  /* 0x00000004ff037819 */ /* 0x000fe20000011603 */
[----:B------:R-:W-:Y:S01]  /*13bd0*/  IMAD.MOV.U32 R7, RZ, RZ, 0x40000040 ;  /* 0x40000040ff077424 */ /* 0x000fe200078e00ff */
[----:B------:R-:W-:Y:S01]  /*13be0*/  R2UR UR27, R5 ;  /* 0x00000000051b72ca */ /* 0x000fe200000e0000 */
[----:B------:R-:W-:Y:S01]  /*13bf0*/  UMOV UR17, UR25 ;  /* 0x0000001900117c82 */ /* 0x000fe20008000000 */
[----:B------:R-:W-:Y:S01]  /*13c00*/  LOP3.LUT R3, R3, 0x3fff, RZ, 0xc0, !PT ;  /* 0x00003fff03037812 */ /* 0x000fe200078ec0ff */
[----:B------:R-:W-:Y:S01]  /*13c10*/  UMOV UR5, UR17 ;  /* 0x0000001100057c82 */ /* 0x000fe20008000000 */
[----:B------:R-:W-:Y:S01]  /*13c20*/  R2UR UR7, R7 ;  /* 0x00000000070772ca */ /* 0x000fe200000e0000 */
[----:B------:R-:W-:Y:S01]  /*13c30*/  UMOV UR9, UR17 ;  /* 0x0000001100097c82 */ /* 0x000fe20008000000 */
[----:B------:R-:W-:Y:S01]  /*13c40*/  LOP3.LUT R4, R3, 0x10000, RZ, 0xfc, !PT ;  /* 0x0001000003047812 */ /* 0x000fe200078efcff */
[----:B------:R-:W-:Y:S01]  /*13c50*/  ULOP3.LUT UR20, UR20, 0x10000, URZ, 0xfc, !UPT ;  /* 0x0001000014147892 */ /* 0x000fe2000f8efc3f */
[----:B------:R-:W-:Y:S01]  /*13c60*/  IMAD.MOV.U32 R3, RZ, RZ, 0x40000040 ;  /* 0x40000040ff037424 */ /* 0x000fe200078e00ff */
[----:B------:R-:W-:Y:S01]  /*13c70*/  R2UR UR15, R7 ;  /* 0x00000000070f72ca */ /* 0x000fe200000e0000 */
[----:B------:R-:W-:Y:S01]  /*13c80*/  UMOV UR13, UR17 ;  /* 0x00000011000d7c82 */ /* 0x000fe20008000000 */
[----:B------:R0:W-:Y:S01]  /*13c90*/  STL [R1+0x50], R4 ;  /* 0x0000500401007387 */ /* 0x0001e20000100800 */
[----:B------:R-:W-:Y:S01]  /*13ca0*/  IMAD.U32 R11, RZ, RZ, UR25 ;  /* 0x00000019ff0b7e24 */ /* 0x000fe2000f8e00ff */
[C---:B------:R-:W-:Y:S01]  /*13cb0*/  R2UR UR11, R3.reuse ;  /* 0x00000000030b72ca */ /* 0x040fe200000e0000 */
[----:B------:R-:W-:Y:S01]  /*13cc0*/  UMOV UR24, UR20 ;  /* 0x0000001400187c82 */ /* 0x000fe20008000000 */
[----:B------:R-:W-:Y:S01]  /*13cd0*/  R2UR UR19, R3 ;  /* 0x00000000031372ca */ /* 0x000fe200000e0000 */
[----:B------:R-:W-:Y:S01]  /*13ce0*/  UMOV UR16, UR24 ;  /* 0x0000001800107c82 */ /* 0x000fe20008000000 */
[----:B------:R-:W-:Y:S01]  /*13cf0*/  IMAD.MOV.U32 R3, RZ, RZ, 0x40000040 ;  /* 0x40000040ff037424 */ /* 0x000fe200078e00ff */
[----:B------:R-:W-:Y:S01]  /*13d00*/  UMOV UR4, UR16 ;  /* 0x0000001000047c82 */ /* 0x000fe20008000000 */
[----:B------:R-:W-:Y:S01]  /*13d10*/  UMOV UR8, UR16 ;  /* 0x0000001000087c82 */ /* 0x000fe20008000000 */
[----:B------:R-:W-:Y:S01]  /*13d20*/  UMOV UR12, UR16 ;  /* 0x00000010000c7c82 */ /* 0x000fe20008000000 */
[----:B0-----:R-:W-:Y:S01]  /*13d30*/  IMAD R4, R226, 0xa00, R4 ;  /* 0x00000a00e2047824 */ /* 0x001fe200078e0204 */
[----:B------:R-:W-:Y:S01]  /*13d40*/  MOV R10, UR24 ;  /* 0x00000018000a7c02 */ /* 0x000fe20008000f00 */
[----:B------:R-:W-:Y:S01]  /*13d50*/  IMAD.MOV.U32 R7, RZ, RZ, 0x40000040 ;  /* 0x40000040ff077424 */ /* 0x000fe200078e00ff */
[----:B------:R-:W-:Y:S01]  /*13d60*/  UIADD3 UR56, UR20, 0x804, URZ ;  /* 0x0000080414387890 */ /* 0x000fe2000fffe03f */
[C---:B------:R-:W-:Y:S01]  /*13d70*/  VIADD R6, R4.reuse, 0x80 ;  /* 0x0000008004067836 */ /* 0x040fe20000000000 */
[C---:B------:R-:W-:Y:S01]  /*13d80*/  R2UR UR26, R4.reuse ;  /* 0x00000000041a72ca */ /* 0x040fe200000e0000 */
[C---:B------:R-:W-:Y:S01]  /*13d90*/  VIADD R2, R4.reuse, 0x100 ;  /* 0x0000010004027836 */ /* 0x040fe20000000000 */
[----:B------:R0:W-:Y:S01]  /*13da0*/  STL.64 [R1+0x8], R10 ;  /* 0x0000080a01007387 */ /* 0x0001e20000100a00 */
[----:B------:R-:W-:Y:S01]  /*13db0*/  VIADD R8, R4, 0x102 ;  /* 0x0000010204087836 */ /* 0x000fe20000000000 */
[----:B------:R-:W-:Y:S01]  /*13dc0*/  R2UR UR6, R6 ;  /* 0x00000000060672ca */ /* 0x000fe200000e0000 */
[----:B------:R-:W-:Y:S01]  /*13dd0*/  VIADD R6, R4, 0x180 ;  /* 0x0000018004067836 */ /* 0x000fe20000000000 */
[----:B------:R-:W-:Y:S01]  /*13de0*/  R2UR UR10, R2 ;  /* 0x00000000020a72ca */ /* 0x000fe200000e0000 */
[----:B------:R-:W-:Y:S01]  /*13df0*/  VIADD R2, R4, 0x200 ;  /* 0x0000020004027836 */ /* 0x000fe20000000000 */
[----:B------:R-:W-:Y:S01]  /*13e00*/  UMOV UR57, 0x40000040 ;  /* 0x4000004000397882 */ /* 0x000fe20000000000 */
[----:B------:R-:W-:Y:S01]  /*13e10*/  IMAD.MOV.U32 R9, RZ, RZ, 0x40000040 ;  /* 0x40000040ff097424 */ /* 0x000fe200078e00ff */
[----:B------:R-:W-:Y:S01]  /*13e20*/  R2UR UR14, R6 ;  /* 0x00000000060e72ca */ /* 0x000fe200000e0000 */
[----:B------:R-:W-:Y:S01]  /*13e30*/  VIADD R6, R4, 0x82 ;  /* 0x0000008204067836 */ /* 0x000fe20000000000 */
[----:B------:R-:W-:Y:S01]  /*13e40*/  R2UR UR18, R2 ;  /* 0x00000000021272ca */ /* 0x000fe200000e0000 */
[----:B------:R-:W-:Y:S01]  /*13e50*/  HGMMA.64x16x16.F32.BF16 R56, gdesc[UR24], RZ, !UPT, gsb0 ;  /* 0x00200000183879f0 */ /* 0x000fe2000c0018ff */
[----:B------:R-:W-:Y:S01]  /*13e60*/  VIADD R2, R4, 0x2 ;  /* 0x0000000204027836 */ /* 0x000fe20000000000 */
[----:B------:R-:W-:Y:S01]  /*13e70*/  R2UR UR27, R3 ;  /* 0x00000000031b72ca */ /* 0x000fe200000e0000 */
[----:B------:R-:W-:Y:S01]  /*13e80*/  UMOV UR25, 0x40000040 ;  /* 0x4000004000197882 */ /* 0x000fe20000000000 */
[----:B------:R-:W-:Y:S01]  /*13e90*/  IMAD.MOV.U32 R3, RZ, RZ, 0x40000040 ;  /* 0x40000040ff037424 */ /* 0x000fe200078e00ff */
[----:B------:R-:W-:Y:S01]  /*13ea0*/  UIADD3 UR52, UR20, 0x806, URZ ;  /* 0x0000080614347890 */ /* 0x000fe2000fffe03f */
[----:B------:R-:W-:Y:S01]  /*13eb0*/  R2UR UR26, R2 ;  /* 0x00000000021a72ca */ /* 0x000fe200000e0000 */
[----:B------:R-:W-:Y:S01]  /*13ec0*/  VIADD R2, R4, 0x182 ;  /* 0x0000018204027836 */ /* 0x000fe20000000000 */
[----:B------:R-:W-:Y:S01]  /*13ed0*/  UMOV UR53, 0x40000040 ;  /* 0x4000004000357882 */ /* 0x000fe20000000000 */
[----:B0-----:R-:W-:Y:S01]  /*13ee0*/  IMAD.U32 R11, RZ, RZ, UR25 ;  /* 0x00000019ff0b7e24 */ /* 0x001fe2000f8e00ff */
[----:B------:R-:W-:Y:S01]  /*13ef0*/  UIADD3 UR48, UR20, 0xc00, URZ ;  /* 0x00000c0014307890 */ /* 0x000fe2000fffe03f */
[----:B------:R-:W-:Y:S01]  /*13f00*/  IMAD.MOV.U32 R5, RZ, RZ, 0x40000040 ;  /* 0x40000040ff057424 */ /* 0x000fe200078e00ff */
        /* <DEDUP_REMOVED lines=11> */
[----:B------:R-:W-:Y:S01]  /*13fc0*/  R2UR UR6, R6 ;  /* 0x00000000060672ca */ /* 0x000fe200000e0000 */
[----:B------:R-:W-:Y:S01]  /*13fd0*/  VIADD R6, R4, 0x202 ;  /* 0x0000020204067836 */ /* 0x000fe20000000000 */
[----:B------:R-:W-:Y:S01]  /*13fe0*/  R2UR UR7, R7 ;  /* 0x00000000070772ca */ /* 0x000fe200000e0000 */
[----:B------:R-:W-:-:S03]  /*13ff0*/  IMAD.MOV.U32 R7, RZ, RZ, 0x40000040 ;  /* 0x40000040ff077424 */ /* 0x000fc600078e00ff */
[----:B------:R-:W-:Y:S02]  /*14000*/  UMOV UR24, UR4 ;  /* 0x0000000400187c82 */ /* 0x000fe40008000000 */
[----:B------:R-:W-:-:S05]  /*14010*/  IMAD.U32 R10, RZ, RZ, UR24 ;  /* 0x00000018ff0a7e24 */ /* 0x000fca000f8e00ff */
[----:B------:R0:W-:Y:S01]  /*14020*/  STL.64 [R1], R10 ;  /* 0x0000000a01007387 */ /* 0x0001e20000100a00 */
[----:B------:R-:W-:Y:S02]  /*14030*/  WARPGROUP.DEPBAR.LE gsb0, 0x0 ;  /* 0x00008000000079c5 */ /* 0x000fe40000010000 */
[----:B------:R-:W-:-:S06]  /*14040*/  WARPGROUP.ARRIVE ;  /* 0x00000000000079c5 */ /* 0x000fcc0000000000 */
[----:B------:R-:W-:Y:S01]  /*14050*/  HGMMA.64x16x16.F32.BF16 R40, gdesc[UR8], RZ, !UPT, gsb0 ;  /* 0x00200000082879f0 */ /* 0x000fe2000c0018ff */
[----:B------:R-:W-:Y:S01]  /*14060*/  R2UR UR10, R8 ;  /* 0x00000000080a72ca */ /* 0x000fe200000e0000 */
[----:B------:R-:W-:Y:S01]  /*14070*/  VIADD R8, R4, 0x104 ;  /* 0x0000010404087836 */ /* 0x000fe20000000000 */
[----:B------:R-:W-:Y:S01]  /*14080*/  R2UR UR11, R9 ;  /* 0x00000000090b72ca */ /* 0x000fe200000e0000 */
[----:B------:R-:W-:Y:S01]  /*14090*/  IMAD.MOV.U32 R9, RZ, RZ, 0x40000040 ;  /* 0x40000040ff097424 */ /* 0x000fe200078e00ff */
        /* <DEDUP_REMOVED lines=10> */
[----:B------:R-:W-:Y:S01]  /*14140*/  UMOV UR16, UR24 ;  /* 0x0000001800107c82 */ /* 0x000fe20008000000 */
[----:B------:R-:W-:Y:S01]  /*14150*/  UMOV UR17, UR25 ;  /* 0x0000001900117c82 */ /* 0x000fe20008000000 */
[----:B------:R-:W-:Y:S01]  /*14160*/  UMOV UR4, UR16 ;  /* 0x0000001000047c82 */ /* 0x000fe20008000000 */
[----:B------:R-:W-:Y:S01]  /*14170*/  UMOV UR5, UR17 ;  /* 0x0000001100057c82 */ /* 0x000fe20008000000 */
[----:B------:R-:W-:Y:S01]  /*14180*/  UMOV UR8, UR16 ;  /* 0x0000001000087c82 */ /* 0x000fe20008000000 */
[----:B------:R-:W-:Y:S01]  /*14190*/  UMOV UR9, UR17 ;  /* 0x0000001100097c82 */ /* 0x000fe20008000000 */
[----:B------:R-:W-:Y:S01]  /*141a0*/  UMOV UR12, UR16 ;  /* 0x00000010000c7c82 */ /* 0x000fe20008000000 */
[----:B------:R-:W-:Y:S01]  /*141b0*/  UMOV UR13, UR17 ;  /* 0x00000011000d7c82 */ /* 0x000fe20008000000 */
[----:B------:R-:W-:Y:S01]  /*141c0*/  R2UR UR18, R6 ;  /* 0x00000000061272ca */ /* 0x000fe200000e0000 */
[----:B------:R-:W-:Y:S01]  /*141d0*/  VIADD R6, R4, 0x84 ;  /* 0x0000008404067836 */ /* 0x000fe20000000000 */
[----:B------:R-:W-:Y:S01]  /*141e0*/  R2UR UR19, R7 ;  /* 0x00000000071372ca */ /* 0x000fe200000e0000 */
[----:B------:R-:W-:Y:S01]  /*141f0*/  IMAD.MOV.U32 R7, RZ, RZ, 0x40000040 ;  /* 0x40000040ff077424 */ /* 0x000fe200078e00ff */
[----:B------:R-:W-:-:S02]  /*14200*/  WARPGROUP.DEPBAR.LE gsb0, 0x0 ;  /* 0x00008000000079c5 */ /* 0x000fc40000010000 */
[----:B------:R-:W-:-:S06]  /*14210*/  WARPGROUP.ARRIVE ;  /* 0x00000000000079c5 */ /* 0x000fcc0000000000 */
[----:B------:R-:W-:Y:S01]  /*14220*/  HGMMA.64x16x16.F32.BF16 R56, gdesc[UR24], R56, gsb0 ;  /* 0x00200000183879f0 */ /* 0x000fe20008001838 */
[----:B------:R-:W-:Y:S01]  /*14230*/  R2UR UR26, R2 ;  /* 0x00000000021a72ca */ /* 0x000fe200000e0000 */
[----:B------:R-:W-:Y:S01]  /*14240*/  UMOV UR25, 0x40000040 ;  /* 0x4000004000197882 */ /* 0x000fe20000000000 */
[----:B------:R-:W-:Y:S01]  /*14250*/  R2UR UR27, R3 ;  /* 0x00000000031b72ca */ /* 0x000fe200000e0000 */
[----:B------:R-:W-:Y:S02]  /*14260*/  VIADD R2, R4, 0x184 ;  /* 0x0000018404027836 */ /* 0x000fe40000000000 */
[----:B------:R-:W-:Y:S02]  /*14270*/  IMAD.MOV.U32 R3, RZ, RZ, 0x40000040 ;  /* 0x40000040ff037424 */ /* 0x000fe400078e00ff */
[----:B0-----:R-:W-:Y:S01]  /*14280*/  IMAD.U32 R11, RZ, RZ, UR25 ;  /* 0x00000019ff0b7e24 */ /* 0x001fe2000f8e00ff */
[----:B------:R-:W-:Y:S02]  /*14290*/  WARPGROUP.DEPBAR.LE gsb0, 0x0 ;  /* 0x00008000000079c5 */ /* 0x000fe40000010000 */
[----:B------:R-:W-:-:S06]  /*142a0*/  WARPGROUP.ARRIVE ;  /* 0x00000000000079c5 */ /* 0x000fcc0000000000 */
[----:B------:R-:W-:Y:S01]  /*142b0*/  HGMMA.64x16x16.F32.BF16 R48, gdesc[UR4], R48, gsb0 ;  /* 0x00200000043079f0 */ /* 0x000fe20008001830 */
[----:B------:R-:W-:Y:S01]  /*142c0*/  UIADD3 UR4, UR20, 0x4, URZ ;  /* 0x0000000414047890 */ /* 0x000fe2000fffe03f */
[----:B------:R-:W-:Y:S01]  /*142d0*/  R2UR UR6, R6 ;  /* 0x00000000060672ca */ /* 0x000fe200000e0000 */
[----:B------:R-:W-:Y:S01]  /*142e0*/  VIADD R6, R4, 0x204 ;  /* 0x0000020404067836 */ /* 0x000fe20000000000 */
[----:B------:R-:W-:Y:S01]  /*142f0*/  R2UR UR7, R7 ;  /* 0x00000000070772ca */ /* 0x000fe200000e0000 */
[----:B------:R-:W-:-:S03]  /*14300*/  IMAD.MOV.U32 R7, RZ, RZ, 0x40000040 ;  /* 0x40000040ff077424 */ /* 0x000fc600078e00ff */
[----:B------:R-:W-:Y:S02]  /*14310*/  UMOV UR24, UR4 ;  /* 0x0000000400187c82 */ /* 0x000fe40008000000 */
[----:B------:R-:W-:-:S05]  /*14320*/  IMAD.U32 R10, RZ, RZ, UR24 ;  /* 0x00000018ff0a7e24 */ /* 0x000fca000f8e00ff */
[----:B------:R0:W-:Y:S01]  /*14330*/  STL.64 [R1+0x48], R10 ;  /* 0x0000480a01007387 */ /* 0x0001e20000100a00 */
[----:B------:R-:W-:Y:S02]  /*14340*/  WARPGROUP.DEPBAR.LE gsb0, 0x0 ;  /* 0x00008000000079c5 */ /* 0x000fe40000010000 */
[----:B------:R-:W-:-:S06]  /*14350*/  WARPGROUP.ARRIVE ;  /* 0x00000000000079c5 */ /* 0x000fcc0000000000 */
[----:B------:R-:W-:Y:S01]  /*14360*/  HGMMA.64x16x16.F32.BF16 R40, gdesc[UR8], R40, gsb0 ;  /* 0x00200000082879f0 */ /* 0x000fe20008001828 */
[----:B------:R-:W-:Y:S01]  /*14370*/  R2UR UR10, R8 ;  /* 0x00000000080a72ca */ /* 0x000fe200000e0000 */
[----:B------:R-:W-:Y:S01]  /*14380*/  VIADD R8, R4, 0x106 ;  /* 0x0000010604087836 */ /* 0x000fe20000000000 */
[----:B------:R-:W-:Y:S01]  /*14390*/  R2UR UR11, R9 ;  /* 0x00000000090b72ca */ /* 0x000fe200000e0000 */
[----:B------:R-:W-:Y:S01]  /*143a0*/  IMAD.MOV.U32 R9, RZ, RZ, 0x40000040 ;  /* 0x40000040ff097424 */ /* 0x000fe200078e00ff */
        /* <DEDUP_REMOVED lines=54> */
[----:B------:R-:W-:Y:S02]  /*14710*/  R2UR UR15, R3 ;  /* 0x00000000030f72ca */ /* 0x000fe400000e0000 */
[----:B------:R-:W-:Y:S01]  /*14720*/  MOV R3, 0x40000040 ;  /* 0x4000004000037802 */ /* 0x000fe20000000f00 */
        /* <DEDUP_REMOVED lines=168> */
[----:B------:R-:W-:Y:S01]  /*151b0*/  VIADD R2, R4, 0x406 ;  /* 0x0000040604027836 */ /* 0x000fe20000000000 */
[----:B------:R-:W-:Y:S01]  /*151c0*/  MOV R3, 0x40000040 ;  /* 0x4000004000037802 */ /* 0x000fe20000000f00 */
        /* <DEDUP_REMOVED lines=123> */
[----:B------:R-:W-:-:S03]  /*15980*/  IMAD.MOV.U32 R3, RZ, RZ, 0x40000040 ;  /* 0x40000040ff037424 */ /* 0x000fc600078e00ff */
        /* <DEDUP_REMOVED lines=21> */
[----:B------:R-:W-:Y:S03]  /*15ae0*/  HGMMA.64x16x16.F32.BF16 R56, gdesc[UR24], R56, gsb0 ;  /* 0x00200000183879f0 */ /* 0x000fe60008001838 */
[----:B------:R-:W-:Y:S02]  /*15af0*/  WARPGROUP.DEPBAR.LE gsb0, 0x0 ;  /* 0x00008000000079c5 */ /* 0x000fe40000010000 */
[----:B------:R-:W-:-:S06]  /*15b00*/  WARPGROUP.ARRIVE ;  /* 0x00000000000079c5 */ /* 0x000fcc0000000000 */
[----:B------:R-:W-:Y:S01]  /*15b10*/  HGMMA.64x16x16.F32.BF16 R48, gdesc[UR4], R48, gsb0 ;  /* 0x00200000043079f0 */ /* 0x000fe20008001830 */
[----:B------:R-:W-:Y:S01]  /*15b20*/  R2UR UR6, R8 ;  /* 0x00000000080672ca */ /* 0x000fe200000e0000 */
[----:B------:R-:W-:Y:S01]  /*15b30*/  UMOV UR4, UR56 ;  /* 0x0000003800047c82 */ /* 0x000fe20008000000 */
[----:B------:R-:W-:Y:S01]  /*15b40*/  R2UR UR7, R9 ;  /* 0x00000000090772ca */ /* 0x000fe200000e0000 */
[----:B------:R-:W-:Y:S01]  /*15b50*/  UMOV UR5, UR57 ;  /* 0x0000003900057c82 */ /* 0x000fe20008000000 */
[----:B------:R-:W-:Y:S02]  /*15b60*/  VIADD R8, R4, 0x606 ;  /* 0x0000060604087836 */ /* 0x000fe40000000000 */
[----:B------:R-:W-:Y:S01]  /*15b70*/  IMAD.MOV.U32 R9, RZ, RZ, 0x40000040 ;  /* 0x40000040ff097424 */ /* 0x000fe200078e00ff */
[----:B------:R-:W-:Y:S02]  /*15b80*/  WARPGROUP.DEPBAR.LE gsb0, 0x0 ;  /* 0x00008000000079c5 */ /* 0x000fe40000010000 */
[----:B------:R-:W-:-:S06]  /*15b90*/  WARPGROUP.ARRIVE ;  /* 0x00000000000079c5 */ /* 0x000fcc0000000000 */
[----:B------:R-:W-:Y:S01]  /*15ba0*/  HGMMA.64x16x16.F32.BF16 R40, gdesc[UR8], R40, gsb0 ;  /* 0x00200000082879f0 */ /* 0x000fe20008001828 */
[----:B------:R-:W-:Y:S01]  /*15bb0*/  R2UR UR10, R2 ;  /* 0x00000000020a72ca */ /* 0x000fe200000e0000 */
[----:B------:R-:W-:Y:S01]  /*15bc0*/  UMOV UR8, UR56 ;  /* 0x0000003800087c82 */ /* 0x000fe20008000000 */
[----:B------:R-:W-:Y:S01]  /*15bd0*/  R2UR UR11, R3 ;  /* 0x00000000030b72ca */ /* 0x000fe200000e0000 */
[----:B------:R-:W-:Y:S01]  /*15be0*/  UMOV UR9, UR57 ;  /* 0x0000003900097c82 */ /* 0x000fe20008000000 */
[----:B------:R-:W-:Y:S01]  /*15bf0*/  VIADD R2, R4, 0x506 ;  /* 0x0000050604027836 */ /* 0x000fe20000000000 */
[----:B------:R-:W-:-:S04]  /*15c00*/  MOV R3, 0x40000040 ;  /* 0x4000004000037802 */ /* 0x000fc80000000f00 */
        /* <DEDUP_REMOVED lines=17> */
[----:B------:R-:W-:-:S03]  /*15d20*/  IMAD.MOV.U32 R7, RZ, RZ, 0x40000040 ;  /* 0x40000040ff077424 */ /* 0x000fc600078e00ff */
[----:B------:R-:W-:Y:S01]  /*15d30*/  R2UR UR14, R6 ;  /* 0x00000000060e72ca */ /* 0x000fe200000e0000 */
[----:B------:R-:W-:Y:S01]  /*15d40*/  VIADD R6, R4, 0x586 ;  /* 0x0000058604067836 */ /* 0x000fe20000000000 */
[----:B------:R-:W-:Y:S01]  /*15d50*/  R2UR UR15, R7 ;  /* 0x00000000070f72ca */ /* 0x000fe200000e0000 */
[----:B------:R-:W-:Y:S01]  /*15d60*/  IMAD.MOV.U32 R7, RZ, RZ, 0x40000040 ;  /* 0x40000040ff077424 */ /* 0x000fe200078e00ff */
[----:B------:R-:W-:Y:S02]  /*15d70*/  WARPGROUP.DEPBAR.LE gsb0, 0x0 ;  /* 0x00008000000079c5 */ /* 0x000fe40000010000 */
        /* <DEDUP_REMOVED lines=169> */
[C---:B------:R-:W-:Y:S01]  /*16810*/  VIADD R6, R4.reuse, 0x806 ;  /* 0x0000080604067836 */ /* 0x040fe20000000000 */
[----:B------:R-:W-:Y:S01]  /*16820*/  MOV R7, 0x40000040 ;  /* 0x4000004000077802 */ /* 0x000fe20000000f00 */
[----:B------:R-:W-:Y:S01]  /*16830*/  VIADD R4, R4, 0x986 ;  /* 0x0000098604047836 */ /* 0x000fe20000000000 */
        /* <DEDUP_REMOVED lines=33> */
[----:B------:R-:W-:Y:S03]  /*16a50*/  HGMMA.64x16x16.F32.BF16 R56, gdesc[UR36], R56, gsb0 ;  /* 0x00200000243879f0 */ /* 0x000fe60008001838 */
        /* <DEDUP_REMOVED lines=13> */
[----:B0-----:R-:W-:Y:S05]  /*16b30*/  @!P0 BRA `(.L_x_635) ;  /* 0x0000000000048947 */ /* 0x001fea0003800000 */
[----:B------:R-:W-:Y:S01]  /*16b40*/  BPT.TRAP 0x1 ;  /* 0x000000040000795c */ /* 0x000fe20000300000 */
.L_x_635:
[----:B------:R-:W2:Y:S01]  /*16b50*/  LDL R2, [R1+0x8c] ;  /* 0x00008c0001027983 */ /* 0x000ea20000100800 */
[----:B------:R-:W-:Y:S01]  /*16b60*/  ULDC UR4, c[0x0][0x988] ;  /* 0x0002620000047ab9 */ /* 0x000fe20000000800 */
[----:B------:R-:W-:Y:S02]  /*16b70*/  P2R R9, PR, RZ, 0x1 ;  /* 0x00000001ff097803 */ /* 0x000fe40000000000 */
[----:B------:R-:W3:Y:S01]  /*16b80*/  LDL R65, [R1+0x64] ;  /* 0x0000640001417983 */ /* 0x000ee20000100800 */
[----:B------:R-:W-:Y:S01]  /*16b90*/  VIADD R0, R0, 0x38840 ;  /* 0x0003884000007836 */ /* 0x000fe20000000000 */
[----:B------:R-:W-:Y:S01]  /*16ba0*/  ULDC UR38, c[0x0][0x988] ;  /* 0x0002620000267ab9 */ /* 0x000fe20000000800 */
[----:B--2---:R-:W-:-:S05]  /*16bb0*/  IADD3 R133, R133, 0x50, -R2 ;  /* 0x0000005085857810 */ /* 0x004fca0007ffe802 */
[----:B------:R-:W-:-:S05]  /*16bc0*/  IMAD R133, R112, -0x50, R133 ;  /* 0xffffffb070857824 */ /* 0x000fca00078e0285 */
[C---:B------:R-:W-:Y:S02]  /*16bd0*/  ISETP.GT.AND P2, PT, R133.reuse, RZ, PT ;  /* 0x000000ff8500720c */ /* 0x040fe40003f44270 */
[C---:B------:R-:W-:Y:S02]  /*16be0*/  ISETP.GT.AND P1, PT, R133.reuse, 0x1, PT ;  /* 0x000000018500780c */ /* 0x040fe40003f24270 */
[----:B------:R-:W-:Y:S02]  /*16bf0*/  FSEL R7, R56, -INF , P2 ;  /* 0xff80000038077808 */ /* 0x000fe40001000000 */
[----:B------:R-:W-:Y:S02]  /*16c00*/  ISETP.GT.AND P6, PT, R133, 0x8, PT ;  /* 0x000000088500780c */ /* 0x000fe40003fc4270 */
[----:B------:R-:W-:Y:S02]  /*16c10*/  FSEL R56, R57, -INF , P1 ;  /* 0xff80000039387808 */ /* 0x000fe40000800000 */
[----:B------:R-:W-:-:S02]  /*16c20*/  ISETP.GT.AND P5, PT, R133, 0x9, PT ;  /* 0x000000098500780c */ /* 0x000fc40003fa4270 */
[----:B------:R-:W-:Y:S02]  /*16c30*/  FSEL R60, R60, -INF , P6 ;  /* 0xff8000003c3c7808 */ /* 0x000fe40003000000 */
[----:B------:R-:W-:Y:S02]  /*16c40*/  FMNMX.FTZ R3, R7, R56, !PT ;  /* 0x0000003807037209 */ /* 0x000fe40007810000 */
[----:B------:R-:W-:Y:S02]  /*16c50*/  ISETP.GT.AND P4, PT, R133, 0x10, PT ;  /* 0x000000108500780c */ /* 0x000fe40003f84270 */
[----:B------:R-:W-:Y:S02]  /*16c60*/  FSEL R20, R61, -INF , P5 ;  /* 0xff8000003d147808 */ /* 0x000fe40002800000 */
[----:B------:R-:W-:Y:S02]  /*16c70*/  FMNMX.FTZ R3, R60, R3, !PT ;  /* 0x000000033c037209 */ /* 0x000fe40007810000 */
        /* <DEDUP_REMOVED lines=8> */
[C---:B------:R-:W-:Y:S02]  /*16d00*/  ISETP.GT.AND P1, PT, R133.reuse, 0x19, PT ;  /* 0x000000198500780c */ /* 0x040fe40003f24270 */
        /* <DEDUP_REMOVED lines=51> */
[----:B------:R-:W-:-:S04]  /*17040*/  FMNMX.FTZ R3, R28, R3, !PT ;  /* 0x000000031c037209 */ /* 0x000fc80007810000 */
[----:B------:R-:W-:-:S05]  /*17050*/  FMNMX.FTZ R13, R76, R3, !PT ;  /* 0x000000034c0d7209 */ /* 0x000fca0007810000 */
[----:B------:R-:W0:Y:S02]  /*17060*/  SHFL.BFLY PT, R78, R13, 0x2, 0x1f ;  /* 0x0c401f000d4e7f89 */ /* 0x000e2400000e0000 */
[----:B0-----:R-:W-:-:S05]  /*17070*/  FMNMX.FTZ R78, R13, R78, !PT ;  /* 0x0000004e0d4e7209 */ /* 0x001fca0007810000 */
[----:B------:R-:W0:Y:S01]  /*17080*/  SHFL.BFLY PT, R5, R78, 0x1, 0x1f ;  /* 0x0c201f004e057f89 */ /* 0x000e2200000e0000 */
[----:B------:R-:W-:Y:S01]  /*17090*/  IMAD.U32 R3, RZ, RZ, UR4 ;  /* 0x00000004ff037e24 */ /* 0x000fe2000f8e00ff */
[----:B0-----:R-:W-:-:S04]  /*170a0*/  FMNMX.FTZ R5, R78, R5, !PT ;  /* 0x000000054e057209 */ /* 0x001fc80007810000 */
[C---:B------:R-:W-:Y:S01]  /*170b0*/  FSETP.NEU.FTZ.AND P0, PT, R5.reuse, -INF , PT ;  /* 0xff8000000500780b */ /* 0x040fe20003f1d000 */
[----:B------:R-:W-:-:S05]  /*170c0*/  FMUL.FTZ R11, R5, R3 ;  /* 0x00000003050b7220 */ /* 0x000fca0000410000 */
[----:B------:R-:W-:Y:S02]  /*170d0*/  FSEL R11, R11, RZ, P0 ;  /* 0x000000ff0b0b7208 */ /* 0x000fe40000000000 */
[----:B------:R-:W-:Y:S02]  /*170e0*/  ISETP.NE.AND P0, PT, R9, RZ, PT ;  /* 0x000000ff0900720c */ /* 0x000fe40003f05270 */
        /* <DEDUP_REMOVED lines=11> */
[----:B------:R-:W-:Y:S02]  /*171a0*/  FMNMX.FTZ R9, R34, R9, !PT ;  /* 0x0000000922097209 */ /* 0x000fe40007810000 */
[----:B------:R-:W-:Y:S02]  /*171b0*/  FSEL R38, R38, -INF , P6 ;  /* 0xff80000026267808 */ /* 0x000fe40003000000 */
[----:B------:R-:W-:Y:S01]  /*171c0*/  FMNMX.FTZ R13, R14, R9, !PT ;  /* 0x000000090e0d7209 */ /* 0x000fe20007810000 */
[----:B------:R-:W-:Y:S01]  /*171d0*/  FFMA.FTZ R21, R20, R3, -R11 ;  /* 0x0000000314157223 */ /* 0x000fe2000001080b */
[----:B------:R-:W-:Y:S02]  /*171e0*/  FSEL R20, R39, -INF , P5 ;  /* 0xff80000027147808 */ /* 0x000fe40002800000 */
[----:B------:R-:W-:Y:S02]  /*171f0*/  FMNMX.FTZ R13, R38, R13, !PT ;  /* 0x0000000d260d7209 */ /* 0x000fe40007810000 */
[----:B------:R-:W-:-:S02]  /*17200*/  FSEL R26, R26, -INF , P4 ;  /* 0xff8000001a1a7808 */ /* 0x000fc40002000000 */
[----:B------:R-:W-:Y:S01]  /*17210*/  FMNMX.FTZ R13, R20, R13, !PT ;  /* 0x0000000d140d7209 */ /* 0x000fe20007810000 */
[--C-:B------:R-:W-:Y:S01]  /*17220*/  FFMA.FTZ R204, R48, R3, -R11.reuse ;  /* 0x0000000330cc7223 */ /* 0x100fe2000001080b */
[----:B------:R-:W-:Y:S02]  /*17230*/  FSEL R48, R27, -INF , P3 ;  /* 0xff8000001b307808 */ /* 0x000fe40001800000 */
[----:B------:R-:W-:Y:S02]  /*17240*/  FMNMX.FTZ R13, R26, R13, !PT ;  /* 0x0000000d1a0d7209 */ /* 0x000fe40007810000 */
[----:B------:R-:W-:Y:S02]  /*17250*/  FSEL R30, R30, -INF , P2 ;  /* 0xff8000001e1e7808 */ /* 0x000fe40001000000 */
[----:B------:R-:W-:Y:S01]  /*17260*/  FMNMX.FTZ R15, R48, R13, !PT ;  /* 0x0000000d300f7209 */ /* 0x000fe20007810000 */
[-CC-:B------:R-:W-:Y:S01]  /*17270*/  FFMA.FTZ R208, R7, R3.reuse, -R11.reuse ;  /* 0x0000000307d07223 */ /* 0x180fe2000001080b */
[----:B------:R-:W-:Y:S01]  /*17280*/  FFMA.FTZ R7, R56, R3, -R11 ;  /* 0x0000000338077223 */ /* 0x000fe2000001080b */
[----:B------:R-:W-:-:S02]  /*17290*/  FSEL R56, R31, -INF , P1 ;  /* 0xff8000001f387808 */ /* 0x000fc40000800000 */
[----:B------:R-:W-:Y:S01]  /*172a0*/  FMNMX.FTZ R15, R30, R15, !PT ;  /* 0x0000000f1e0f7209 */ /* 0x000fe20007810000 */
[----:B------:R-:W-:-:S03]  /*172b0*/  FFMA.FTZ R25, R4, R3, -R11 ;  /* 0x0000000304197223 */ /* 0x000fc6000001080b */
[----:B------:R-:W-:-:S05]  /*172c0*/  FMNMX.FTZ R4, R56, R15, !PT ;  /* 0x0000000f38047209 */ /* 0x000fca0007810000 */
[----:B------:R-:W0:Y:S02]  /*172d0*/  SHFL.BFLY PT, R27, R4, 0x2, 0x1f ;  /* 0x0c401f00041b7f89 */ /* 0x000e2400000e0000 */
[----:B0-----:R-:W-:-:S05]  /*172e0*/  FMNMX.FTZ R31, R4, R27, !PT ;  /* 0x0000001b041f7209 */ /* 0x001fca0007810000 */
[----:B------:R-:W0:Y:S02]  /*172f0*/  SHFL.BFLY PT, R4, R31, 0x1, 0x1f ;  /* 0x0c201f001f047f89 */ /* 0x000e2400000e0000 */
[----:B0-----:R-:W-:-:S04]  /*17300*/  FMNMX.FTZ R4, R31, R4, !PT ;  /* 0x000000041f047209 */ /* 0x001fc80007810000 */
[C---:B------:R-:W-:Y:S01]  /*17310*/  FSETP.NEU.FTZ.AND P1, PT, R4.reuse, -INF , PT ;  /* 0xff8000000400780b */ /* 0x040fe20003f3d000 */
[----:B------:R-:W-:-:S05]  /*17320*/  FMUL.FTZ R33, R4, R3 ;  /* 0x0000000304217220 */ /* 0x000fca0000410000 */
[----:B------:R-:W-:-:S05]  /*17330*/  FSEL R33, R33, RZ, P1 ;  /* 0x000000ff21217208 */ /* 0x000fca0000800000 */
[-C--:B------:R-:W-:Y:S02]  /*17340*/  FFMA.FTZ R197, R34, R3.reuse, -R33 ;  /* 0x0000000322c57223 */ /* 0x080fe40000010821 */
[----:B------:R-:W2:Y:S01]  /*17350*/  LDL R34, [R1+0x60] ;  /* 0x0000600001227983 */ /* 0x000ea20000100800 */
[-CC-:B------:R-:W-:Y:S01]  /*17360*/  FFMA.FTZ R210, R60, R3.reuse, -R11.reuse ;  /* 0x000000033cd27223 */ /* 0x180fe2000001080b */
[----:B------:R-:W-:Y:S01]  /*17370*/  MUFU.EX2 R208, R208 ;  /* 0x000000d000d07308 */ /* 0x000fe20000000800 */
[-C--:B------:R-:W-:Y:S01]  /*17380*/  FFMA.FTZ R192, R24, R3.reuse, -R11 ;  /* 0x0000000318c07223 */ /* 0x080fe2000001080b */
[-CC-:B------:R-:W-:Y:S01]  /*17390*/  FFMA.FTZ R209, R58, R3.reuse, -R33.reuse ;  /* 0x000000033ad17223 */ /* 0x180fe20000010821 */
[----:B------:R-:W-:-:S05]  /*173a0*/  FFMA.FTZ R24, R59, R3, -R33 ;  /* 0x000000033b187223 */ /* 0x000fca0000010821 */
[----:B------:R-:W0:Y:S01]  /*173b0*/  MUFU.EX2 R7, R7 ;  /* 0x0000000700077308 */ /* 0x000e220000000800 */
[----:B------:R-:W-:-:S07]  /*173c0*/  FFMA.FTZ R211, R62, R3, -R33 ;  /* 0x000000033ed37223 */ /* 0x000fce0000010821 */
[----:B------:R-:W1:Y:S01]  /*173d0*/  MUFU.EX2 R210, R210 ;  /* 0x000000d200d27308 */ /* 0x000e620000000800 */
[----:B------:R-:W-:-:S07]  /*173e0*/  FFMA.FTZ R2, R2, R3, -R33 ;  /* 0x0000000302027223 */ /* 0x000fce0000010821 */
[----:B------:R-:W4:Y:S01]  /*173f0*/  MUFU.EX2 R9, R21 ;  /* 0x0000001500097308 */ /* 0x000f220000000800 */
[----:B------:R-:W-:-:S07]  /*17400*/  FFMA.FTZ R205, R50, R3, -R33 ;  /* 0x0000000332cd7223 */ /* 0x000fce0000010821 */
[----:B------:R-:W-:Y:S08]  /*17410*/  MUFU.EX2 R209, R209 ;  /* 0x000000d100d17308 */ /* 0x000ff00000000800 */
[----:B------:R-:W5:Y:S01]  /*17420*/  MUFU.EX2 R24, R24 ;  /* 0x0000001800187308 */ /* 0x000f620000000800 */
[----:B0-----:R-:W-:-:S07]  /*17430*/  FADD.FTZ R35, R208, R7 ;  /* 0x00000007d0237221 */ /* 0x001fce0000010000 */
[----:B------:R-:W0:Y:S01]  /*17440*/  MUFU.EX2 R204, R204 ;  /* 0x000000cc00cc7308 */ /* 0x000e220000000800 */
[----:B------:R-:W-:-:S07]  /*17450*/  FFMA.FTZ R6, R6, R3, -R33 ;  /* 0x0000000306067223 */ /* 0x000fce0000010821 */
[----:B------:R-:W3:Y:S01]  /*17460*/  MUFU.EX2 R211, R211 ;  /* 0x000000d300d37308 */ /* 0x000ee20000000800 */
[----:B------:R-:W-:Y:S01]  /*17470*/  FFMA.FTZ R194, R28, R3, -R11 ;  /* 0x000000031cc27223 */ /* 0x000fe2000001080b */
[----:B-1----:R-:W-:-:S06]  /*17480*/  FADD.FTZ R28, R210, R35 ;  /* 0x00000023d21c7221 */ /* 0x002fcc0000010000 */
[----:B------:R-:W1:Y:S01]  /*17490*/  MUFU.EX2 R2, R2 ;  /* 0x0000000200027308 */ /* 0x000e620000000800 */
[-C--:B------:R-:W-:Y:S01]  /*174a0*/  FFMA.FTZ R207, R54, R3.reuse, -R33 ;  /* 0x0000000336cf7223 */ /* 0x080fe20000010821 */
[----:B------:R-:W-:Y:S01]  /*174b0*/  FFMA.FTZ R206, R52, R3, -R11 ;  /* 0x0000000334ce7223 */ /* 0x000fe2000001080b */
[----:B----4-:R-:W-:-:S05]  /*174c0*/  FADD.FTZ R35, R9, R28 ;  /* 0x0000001c09237221 */ /* 0x010fca0000010000 */
[----:B------:R-:W4:Y:S01]  /*174d0*/  MUFU.EX2 R205, R205 ;  /* 0x000000cd00cd7308 */ /* 0x000f220000000800 */
[----:B-----5:R-:W-:Y:S01]  /*174e0*/  FADD.FTZ R28, R209, R24 ;  /* 0x00000018d11c7221 */ /* 0x020fe20000010000 */
[-C--:B------:R-:W-:Y:S01]  /*174f0*/  FFMA.FTZ R8, R8, R3.reuse, -R33 ;  /* 0x0000000308087223 */ /* 0x080fe20000010821 */
[-CC-:B------:R-:W-:Y:S01]  /*17500*/  FFMA.FTZ R15, R64, R3.reuse, -R11.reuse ;  /* 0x00000003400f7223 */ /* 0x180fe2000001080b */
[----:B------:R-:W-:-:S04]  /*17510*/  FFMA.FTZ R196, R32, R3, -R11 ;  /* 0x0000000320c47223 */ /* 0x000fc8000001080b */
[----:B------:R-:W5:Y:S01]  /*17520*/  MUFU.EX2 R6, R6 ;  /* 0x0000000600067308 */ /* 0x000f620000000800 */
[----:B0-----:R-:W-:Y:S01]  /*17530*/  FADD.FTZ R32, R204, R35 ;  /* 0x00000023cc207221 */ /* 0x001fe20000010000 */
[----:B---3--:R-:W-:Y:S01]  /*17540*/  FADD.FTZ R35, R211, R28 ;  /* 0x0000001cd3237221 */ /* 0x008fe20000010000 */
[----:B------:R-:W-:-:S05]  /*17550*/  FFMA.FTZ R201, R42, R3, -R33 ;  /* 0x000000032ac97223 */ /* 0x000fca0000010821 */
[----:B------:R-:W0:Y:S01]  /*17560*/  MUFU.EX2 R13, R25 ;  /* 0x00000019000d7308 */ /* 0x000e220000000800 */
[----:B------:R-:W-:Y:S01]  /*17570*/  FFMA.FTZ R200, R40, R3, -R11 ;  /* 0x0000000328c87223 */ /* 0x000fe2000001080b */
[----:B-1----:R-:W-:-:S06]  /*17580*/  FADD.FTZ R28, R2, R35 ;  /* 0x00000023021c7221 */ /* 0x002fcc0000010000 */
[----:B------:R-:W1:Y:S01]  /*17590*/  MUFU.EX2 R207, R207 ;  /* 0x000000cf00cf7308 */ /* 0x000e620000000800 */
[-C--:B------:R-:W-:Y:S01]  /*175a0*/  FFMA.FTZ R10, R10, R3.reuse, -R33 ;  /* 0x000000030a0a7223 */ /* 0x080fe20000010821 */
[----:B------:R-:W-:-:S06]  /*175b0*/  FFMA.FTZ R21, R66, R3, -R11 ;  /* 0x0000000342157223 */ /* 0x000fcc000001080b */
[----:B------:R-:W3:Y:S01]  /*175c0*/  MUFU.EX2 R206, R206 ;  /* 0x000000ce00ce7308 */ /* 0x000ee20000000800 */
[----:B----4-:R-:W-:Y:S01]  /*175d0*/  FADD.FTZ R35, R205, R28 ;  /* 0x0000001ccd237221 */ /* 0x010fe20000010000 */
[----:B------:R-:W-:-:S06]  /*175e0*/  FFMA.FTZ R203, R46, R3, -R33 ;  /* 0x000000032ecb7223 */ /* 0x000fcc0000010821 */
[----:B------:R-:W4:Y:S01]  /*175f0*/  MUFU.EX2 R8, R8 ;  /* 0x0000000800087308 */ /* 0x000f220000000800 */
[----:B------:R-:W-:-:S07]  /*17600*/  FFMA.FTZ R202, R44, R3, -R11 ;  /* 0x000000032cca7223 */ /* 0x000fce000001080b */
[----:B------:R-:W4:Y:S01]  /*17610*/  MUFU.EX2 R15, R15 ;  /* 0x0000000f000f7308 */ /* 0x000f220000000800 */
[----:B-----5:R-:W-:Y:S01]  /*17620*/  FADD.FTZ R28, R6, R35 ;  /* 0x00000023061c7221 */ /* 0x020fe20000010000 */
[----:B------:R-:W-:-:S06]  /*17630*/  FFMA.FTZ R12, R12, R3, -R33 ;  /* 0x000000030c0c7223 */ /* 0x000fcc0000010821 */
[----:B------:R-:W5:Y:S01]  /*17640*/  MUFU.EX2 R201, R201 ;  /* 0x000000c900c97308 */ /* 0x000f620000000800 */
[----:B0-----:R-:W-:Y:S01]  /*17650*/  FADD.FTZ R37, R13, R32 ;  /* 0x000000200d257221 */ /* 0x001fe20000010000 */
[----:B------:R-:W-:-:S06]  /*17660*/  FFMA.FTZ R25, R68, R3, -R11 ;  /* 0x0000000344197223 */ /* 0x000fcc000001080b */
[----:B------:R-:W0:Y:S01]  /*17670*/  MUFU.EX2 R200, R200 ;  /* 0x000000c800c87308 */ /* 0x000e220000000800 */
[----:B------:R-:W-:Y:S01]  /*17680*/  PRMT R0, R65, 0x654, R0 ;  /* 0x0000065441007816 */ /* 0x000fe20000000000 */
[----:B-1----:R-:W-:-:S06]  /*17690*/  FADD.FTZ R35, R207, R28 ;  /* 0x0000001ccf237221 */ /* 0x002fcc0000010000 */
[----:B------:R-:W1:Y:S01]  /*176a0*/  MUFU.EX2 R10, R10 ;  /* 0x0000000a000a7308 */ /* 0x000e620000000800 */
[----:B---3--:R-:W-:Y:S01]  /*176b0*/  FADD.FTZ R32, R206, R37 ;  /* 0x00000025ce207221 */ /* 0x008fe20000010000 */
[----:B------:R4:W-:Y:S06]  /*176c0*/  SYNCS.ARRIVE.TRANS64.RED.A1T0 RZ, [R0+URZ], RZ ;  /* 0x000000ff00ff79a7 */ /* 0x0009ec000810043f */
[----:B------:R-:W3:Y:S01]  /*176d0*/  MUFU.EX2 R21, R21 ;  /* 0x0000001500157308 */ /* 0x000ee20000000800 */
[----:B------:R-:W-:Y:S01]  /*176e0*/  FFMA.FTZ R14, R14, R3, -R33 ;  /* 0x000000030e0e7223 */ /* 0x000fe20000010821 */
[----:B----4-:R-:W-:-:S06]  /*176f0*/  FADD.FTZ R0, R8, R35 ;  /* 0x0000002308007221 */ /* 0x010fcc0000010000 */
[----:B------:R-:W4:Y:S01]  /*17700*/  MUFU.EX2 R203, R203 ;  /* 0x000000cb00cb7308 */ /* 0x000f220000000800 */
[----:B------:R-:W-:Y:S01]  /*17710*/  FADD.FTZ R37, R15, R32 ;  /* 0x000000200f257221 */ /* 0x000fe20000010000 */
[----:B------:R-:W-:-:S06]  /*17720*/  FFMA.FTZ R27, R70, R3, -R11 ;  /* 0x00000003461b7223 */ /* 0x000fcc000001080b */
[----:B------:R-:W4:Y:S01]  /*17730*/  MUFU.EX2 R202, R202 ;  /* 0x000000ca00ca7308 */ /* 0x000f220000000800 */
[----:B-----5:R-:W-:Y:S01]  /*17740*/  FADD.FTZ R35, R201, R0 ;  /* 0x00000000c9237221 */ /* 0x020fe20000010000 */
[----:B------:R-:W-:-:S06]  /*17750*/  FFMA.FTZ R199, R38, R3, -R33 ;  /* 0x0000000326c77223 */ /* 0x000fcc0000010821 */
[----:B------:R-:W5:Y:S01]  /*17760*/  MUFU.EX2 R12, R12 ;  /* 0x0000000c000c7308 */ /* 0x000f620000000800 */
[----:B0-----:R-:W-:Y:S01]  /*17770*/  FADD.FTZ R32, R200, R37 ;  /* 0x00000025c8207221 */ /* 0x001fe20000010000 */
[----:B------:R-:W-:-:S06]  /*17780*/  FFMA.FTZ R198, R36, R3, -R11 ;  /* 0x0000000324c67223 */ /* 0x000fcc000001080b */
[----:B------:R-:W0:Y:S01]  /*17790*/  MUFU.EX2 R25, R25 ;  /* 0x0000001900197308 */ /* 0x000e220000000800 */
[----:B-1----:R-:W-:Y:S01]  /*177a0*/  FADD.FTZ R0, R10, R35 ;  /* 0x000000230a007221 */ /* 0x002fe20000010000 */
[----:B---3--:R-:W-:-:S06]  /*177b0*/  FADD.FTZ R37, R21, R32 ;  /* 0x0000002015257221 */ /* 0x008fcc0000010000 */
[----:B------:R-:W1:Y:S01]  /*177c0*/  MUFU.EX2 R197, R197 ;  /* 0x000000c500c57308 */ /* 0x000e620000000800 */
[-C--:B------:R-:W-:Y:S01]  /*177d0*/  FFMA.FTZ R20, R20, R3.reuse, -R33 ;  /* 0x0000000314147223 */ /* 0x080fe20000010821 */
[----:B------:R-:W-:-:S06]  /*177e0*/  FFMA.FTZ R29, R72, R3, -R11 ;  /* 0x00000003481d7223 */ /* 0x000fcc000001080b */
[----:B------:R-:W3:Y:S01]  /*177f0*/  MUFU.EX2 R196, R196 ;  /* 0x000000c400c47308 */ /* 0x000ee20000000800 */
[----:B------:R-:W-:Y:S01]  /*17800*/  F2FP.BF16.F32.PACK_AB R208, R7, R208 ;  /* 0x000000d007d0723e */ /* 0x000fe200000010ff */
[----:B----4-:R-:W-:-:S06]  /*17810*/  FADD.FTZ R7, R203, R0 ;  /* 0x00000000cb077221 */ /* 0x010fcc0000010000 */
[----:B------:R-:W4:Y:S01]  /*17820*/  MUFU.EX2 R14, R14 ;  /* 0x0000000e000e7308 */ /* 0x000f220000000800 */
[----:B------:R-:W-:Y:S01]  /*17830*/  FADD.FTZ R28, R202, R37 ;  /* 0x00000025ca1c7221 */ /* 0x000fe20000010000 */
[----:B------:R-:W-:-:S06]  /*17840*/  FFMA.FTZ R26, R26, R3, -R33 ;  /* 0x000000031a1a7223 */ /* 0x000fcc0000010821 */
[----:B------:R-:W4:Y:S01]  /*17850*/  MUFU.EX2 R27, R27 ;  /* 0x0000001b001b7308 */ /* 0x000f220000000800 */
[----:B-----5:R-:W-:Y:S01]  /*17860*/  FADD.FTZ R0, R12, R7 ;  /* 0x000000070c007221 */ /* 0x020fe20000010000 */
[----:B0-----:R-:W-:-:S06]  /*17870*/  FADD.FTZ R37, R25, R28 ;  /* 0x0000001c19257221 */ /* 0x001fcc0000010000 */
[----:B------:R-:W0:Y:S01]  /*17880*/  MUFU.EX2 R199, R199 ;  /* 0x000000c700c77308 */ /* 0x000e220000000800 */
[----:B------:R-:W-:-:S07]  /*17890*/  FFMA.FTZ R48, R48, R3, -R33 ;  /* 0x0000000330307223 */ /* 0x000fce0000010821 */
[----:B------:R-:W5:Y:S01]  /*178a0*/  MUFU.EX2 R198, R198 ;  /* 0x000000c600c67308 */ /* 0x000f620000000800 */
[----:B------:R-:W-:Y:S01]  /*178b0*/  FFMA.FTZ R74, R74, R3, -R11 ;  /* 0x000000034a4a7223 */ /* 0x000fe2000001080b */
[----:B-1----:R-:W-:-:S06]  /*178c0*/  FADD.FTZ R7, R197, R0 ;  /* 0x00000000c5077221 */ /* 0x002fcc0000010000 */
[----:B------:R-:W1:Y:S01]  /*178d0*/  MUFU.EX2 R20, R20 ;  /* 0x0000001400147308 */ /* 0x000e620000000800 */
[----:B------:R-:W-:Y:S01]  /*178e0*/  FFMA.FTZ R30, R30, R3, -R33 ;  /* 0x000000031e1e7223 */ /* 0x000fe20000010821 */
[----:B---3--:R-:W-:-:S06]  /*178f0*/  FADD.FTZ R28, R196, R37 ;  /* 0x00000025c41c7221 */ /* 0x008fcc0000010000 */
[----:B------:R-:W3:Y:S01]  /*17900*/  MUFU.EX2 R29, R29 ;  /* 0x0000001d001d7308 */ /* 0x000ee20000000800 */
[----:B----4-:R-:W-:Y:S01]  /*17910*/  FADD.FTZ R0, R14, R7 ;  /* 0x000000070e007221 */ /* 0x010fe20000010000 */
[----:B------:R-:W-:-:S06]  /*17920*/  FFMA.FTZ R33, R56, R3, -R33 ;  /* 0x0000000338217223 */ /* 0x000fcc0000010821 */
[----:B------:R-:W4:Y:S01]  /*17930*/  MUFU.EX2 R26, R26 ;  /* 0x0000001a001a7308 */ /* 0x000f220000000800 */
[----:B------:R-:W-:Y:S01]  /*17940*/  FADD.FTZ R35, R27, R28 ;  /* 0x0000001c1b237221 */ /* 0x000fe20000010000 */
[----:B------:R-:W-:-:S06]  /*17950*/  FFMA.FTZ R11, R76, R3, -R11 ;  /* 0x000000034c0b7223 */ /* 0x000fcc000001080b */
[----:B------:R-:W4:Y:S01]  /*17960*/  MUFU.EX2 R192, R192 ;  /* 0x000000c000c07308 */ /* 0x000f220000000800 */
[----:B------:R-:W-:Y:S01]  /*17970*/  F2FP.BF16.F32.PACK_AB R200, R21, R200 ;  /* 0x000000c815c8723e */ /* 0x000fe200000010ff */
[----:B0-----:R-:W-:-:S06]  /*17980*/  FADD.FTZ R7, R199, R0 ;  /* 0x00000000c7077221 */ /* 0x001fcc0000010000 */
[----:B------:R-:W0:Y:S01]  /*17990*/  MUFU.EX2 R193, R48 ;  /* 0x0000003000c17308 */ /* 0x000e220000000800 */
[----:B-----5:R-:W-:Y:S01]  /*179a0*/  FADD.FTZ R28, R198, R35 ;  /* 0x00000023c61c7221 */ /* 0x020fe20000010000 */
[----:B------:R-:W-:-:S06]  /*179b0*/  VIADD R21, R112, 0xfffffffe ;  /* 0xfffffffe70157836 */ /* 0x000fcc0000000000 */
[----:B------:R-:W5:Y:S01]  /*179c0*/  MUFU.EX2 R31, R74 ;  /* 0x0000004a001f7308 */ /* 0x000f620000000800 */
[----:B------:R-:W-:Y:S01]  /*179d0*/  F2FP.BF16.F32.PACK_AB R210, R9, R210 ;  /* 0x000000d209d2723e */ /* 0x000fe200000010ff */
[----:B-1----:R-:W-:-:S06]  /*179e0*/  FADD.FTZ R7, R20, R7 ;  /* 0x0000000714077221 */ /* 0x002fcc0000010000 */
[----:B------:R-:W1:Y:S01]  /*179f0*/  MUFU.EX2 R30, R30 ;  /* 0x0000001e001e7308 */ /* 0x000e620000000800 */
[----:B---3--:R-:W-:-:S07]  /*17a00*/  FADD.FTZ R9, R29, R28 ;  /* 0x0000001c1d097221 */ /* 0x008fce0000010000 */
[----:B------:R-:W3:Y:S01]  /*17a10*/  MUFU.EX2 R194, R194 ;  /* 0x000000c200c27308 */ /* 0x000ee20000000800 */
[----:B--2---:R-:W-:Y:S01]  /*17a20*/  ISETP.GE.AND P1, PT, R21, R34, PT ;  /* 0x000000221500720c */ /* 0x004fe20003f26270 */
[----:B----4-:R-:W-:-:S06]  /*17a30*/  FADD.FTZ R0, R26, R7 ;  /* 0x000000071a007221 */ /* 0x010fcc0000010000 */
[----:B------:R-:W2:Y:S01]  /*17a40*/  MUFU.EX2 R33, R33 ;  /* 0x0000002100217308 */ /* 0x000ea20000000800 */
[----:B------:R-:W-:-:S07]  /*17a50*/  FADD.FTZ R28, R192, R9 ;  /* 0x00000009c01c7221 */ /* 0x000fce0000010000 */
[----:B------:R-:W4:Y:S01]  /*17a60*/  MUFU.EX2 R11, R11 ;  /* 0x0000000b000b7308 */ /* 0x000f220000000800 */
[----:B0-----:R-:W-:Y:S01]  /*17a70*/  FADD.FTZ R7, R193, R0 ;  /* 0x00000000c1077221 */ /* 0x001fe20000010000 */
[----:B-----5:R-:W-:Y:S01]  /*17a80*/  FADD.FTZ R9, R31, R28 ;  /* 0x0000001c1f097221 */ /* 0x020fe20000010000 */
[----:B------:R-:W-:Y:S02]  /*17a90*/  BSSY B0, `(.L_x_636) ;  /* 0x000056b000007945 */ /* 0x000fe40003800000 */
[----:B-1----:R-:W-:Y:S01]  /*17aa0*/  FADD.FTZ R0, R30, R7 ;  /* 0x000000071e007221 */ /* 0x002fe20000010000 */
[----:B---3--:R-:W-:Y:S01]  /*17ab0*/  FADD.FTZ R228, R194, R9 ;  /* 0x00000009c2e47221 */ /* 0x008fe20000010000 */
[----:B------:R-:W-:Y:S01]  /*17ac0*/  F2FP.BF16.F32.PACK_AB R202, R25, R202 ;  /* 0x000000ca19ca723e */ /* 0x000fe200000010ff */
[--C-:B------:R-:W-:Y:S01]  /*17ad0*/  IMAD.MOV.U32 R150, RZ, RZ, R151.reuse ;  /* 0x000000ffff967224 */ /* 0x100fe200078e0097 */
[----:B------:R-:W-:Y:S01]  /*17ae0*/  F2FP.BF16.F32.PACK_AB R196, R27, R196 ;  /* 0x000000c41bc4723e */ /* 0x000fe200000010ff */
[----:B--2---:R-:W-:Y:S01]  /*17af0*/  FADD.FTZ R227, R33, R0 ;  /* 0x0000000021e37221 */ /* 0x004fe20000010000 */
[----:B------:R-:W-:Y:S01]  /*17b00*/  F2FP.BF16.F32.PACK_AB R198, R29, R198 ;  /* 0x000000c61dc6723e */ /* 0x000fe200000010ff */
[----:B------:R-:W-:Y:S01]  /*17b10*/  IMAD.MOV.U32 R0, RZ, RZ, 0x3f800000 ;  /* 0x3f800000ff007424 */ /* 0x000fe200078e00ff */
[----:B------:R-:W-:Y:S01]  /*17b20*/  F2FP.BF16.F32.PACK_AB R192, R31, R192 ;  /* 0x000000c01fc0723e */ /* 0x000fe200000010ff */
[--C-:B------:R-:W-:Y:S01]  /*17b30*/  IMAD.MOV.U32 R149, RZ, RZ, R151.reuse ;  /* 0x000000ffff957224 */ /* 0x100fe200078e0097 */
[----:B------:R-:W-:Y:S01]  /*17b40*/  F2FP.BF16.F32.PACK_AB R209, R24, R209 ;  /* 0x000000d118d1723e */ /* 0x000fe200000010ff */
[--C-:B------:R-:W-:Y:S01]  /*17b50*/  IMAD.MOV.U32 R148, RZ, RZ, R151.reuse ;  /* 0x000000ffff947224 */ /* 0x100fe200078e0097 */
[----:B------:R-:W-:Y:S01]  /*17b60*/  F2FP.BF16.F32.PACK_AB R211, R2, R211 ;  /* 0x000000d302d3723e */ /* 0x000fe200000010ff */
[----:B----4-:R-:W-:Y:S01]  /*17b70*/  FADD.FTZ R228, R11, R228 ;  /* 0x000000e40be47221 */ /* 0x010fe20000010000 */
[----:B------:R-:W-:Y:S01]  /*17b80*/  F2FP.BF16.F32.PACK_AB R193, R193, R26 ;  /* 0x0000001ac1c1723e */ /* 0x000fe200000010ff */
[----:B------:R-:W-:Y:S01]  /*17b90*/  IMAD.MOV.U32 R2, RZ, RZ, 0x3f800000 ;  /* 0x3f800000ff027424 */ /* 0x000fe200078e00ff */
[----:B------:R-:W-:Y:S01]  /*17ba0*/  F2FP.BF16.F32.PACK_AB R195, R33, R30 ;  /* 0x0000001e21c3723e */ /* 0x000fe200000010ff */
[--C-:B------:R-:W-:Y:S01]  /*17bb0*/  IMAD.MOV.U32 R147, RZ, RZ, R151.reuse ;  /* 0x000000ffff937224 */ /* 0x100fe200078e0097 */
        /* <DEDUP_REMOVED lines=18> */
[-C--:B------:R-:W-:Y:S01]  /*17ce0*/  MOV R120, R151.reuse ;  /* 0x0000009700787202 */ /* 0x080fe20000000f00 */
[--C-:B------:R-:W-:Y:S01]  /*17cf0*/  IMAD.MOV.U32 R137, RZ, RZ, R151.reuse ;  /* 0x000000ffff897224 */ /* 0x100fe200078e0097 */
[-C--:B------:R-:W-:Y:S01]  /*17d00*/  MOV R79, R151.reuse ;  /* 0x00000097004f7202 */ /* 0x080fe20000000f00 */
[--C-:B------:R-:W-:Y:S01]  /*17d10*/  IMAD.MOV.U32 R136, RZ, RZ, R151.reuse ;  /* 0x000000ffff887224 */ /* 0x100fe200078e0097 */
[----:B------:R-:W-:Y:S01]  /*17d20*/  MOV R38, R151 ;  /* 0x0000009700267202 */ /* 0x000fe20000000f00 */
[----:B------:R-:W-:-:S02]  /*17d30*/  IMAD.MOV.U32 R135, RZ, RZ, R151 ;  /* 0x000000ffff877224 */ /* 0x000fc400078e0097 */
[--C-:B------:R-:W-:Y:S02]  /*17d40*/  IMAD.MOV.U32 R134, RZ, RZ, R151.reuse ;  /* 0x000000ffff867224 */ /* 0x100fe400078e0097 */
[--C-:B------:R-:W-:Y:S02]  /*17d50*/  IMAD.MOV.U32 R133, RZ, RZ, R151.reuse ;  /* 0x000000ffff857224 */ /* 0x100fe400078e0097 */
[--C-:B------:R-:W-:Y:S02]  /*17d60*/  IMAD.MOV.U32 R132, RZ, RZ, R151.reuse ;  /* 0x000000ffff847224 */ /* 0x100fe400078e0097 */
[--C-:B------:R-:W-:Y:S02]  /*17d70*/  IMAD.MOV.U32 R131, RZ, RZ, R151.reuse ;  /* 0x000000ffff837224 */ /* 0x100fe400078e0097 */
[--C-:B------:R-:W-:Y:S02]  /*17d80*/  IMAD.MOV.U32 R130, RZ, RZ, R151.reuse ;  /* 0x000000ffff827224 */ /* 0x100fe400078e0097 */
        /* <DEDUP_REMOVED lines=102> */
[----:B------:R-:W-:Y:S01]  /*183f0*/  IMAD.MOV.U32 R24, RZ, RZ, R151 ;  /* 0x000000ffff187224 */ /* 0x000fe200078e0097 */
[----:B------:R-:W-:Y:S06]  /*18400*/  @!P1 BRA `(.L_x_637) ;  /* 0x0000004c004c9947 */ /* 0x000fec0003800000 */
[----:B------:R-:W-:Y:S01]  /*18410*/  IMAD.MOV.U32 R20, RZ, RZ, R4 ;  /* 0x000000ffff147224 */ /* 0x000fe200078e0004 */
[----:B------:R-:W-:Y:S01]  /*18420*/  CS2R R150, SRZ ;  /* 0x0000000000967805 */ /* 0x000fe2000001ff00 */
[----:B------:R-:W-:Y:S01]  /*18430*/  IMAD.MOV.U32 R15, RZ, RZ, R5 ;  /* 0x000000ffff0f7224 */ /* 0x000fe200078e0005 */
[----:B------:R-:W-:Y:S01]  /*18440*/  CS2R R146, SRZ ;  /* 0x0000000000927805 */ /* 0x000fe2000001ff00 */
[----:B------:R-:W-:Y:S01]  /*18450*/  IMAD.MOV.U32 R14, RZ, RZ, R229 ;  /* 0x000000ffff0e7224 */ /* 0x000fe200078e00e5 */
[----:B------:R-:W-:Y:S01]  /*18460*/  CS2R R142, SRZ ;  /* 0x00000000008e7805 */ /* 0x000fe2000001ff00 */
[----:B------:R-:W-:Y:S01]  /*18470*/  IMAD.MOV.U32 R8, RZ, RZ, R226 ;  /* 0x000000ffff087224 */ /* 0x000fe200078e00e2 */
        /* <DEDUP_REMOVED lines=61> */
[----:B------:R-:W-:-:S07]  /*18850*/  CS2R R24, SRZ ;  /* 0x0000000000187805 */ /* 0x000fce000001ff00 */
.L_x_650:
[----:B------:R-:W-:-:S04]  /*18860*/  ISETP.NE.AND P1, PT, R8, 0x1, PT ;  /* 0x000000010800780c */ /* 0x000fc80003f25270 */
[----:B------:R-:W-:-:S04]  /*18870*/  SEL R229, RZ, 0x1, P1 ;  /* 0x00000001ffe57807 */ /* 0x000fc80000800000 */
[----:B------:R-:W-:Y:S01]  /*18880*/  LOP3.LUT R229, R14, R229, RZ, 0x3c, !PT ;  /* 0x000000e50ee57212 */ /* 0x000fe200078e3cff */
[----:B------:R-:W-:Y:S06]  /*18890*/  @!P0 BRA `(.L_x_638) ;  /* 0x0000000000048947 */ /* 0x000fec0003800000 */
[----:B------:R-:W-:Y:S01]  /*188a0*/  BPT.TRAP 0x1 ;  /* 0x000000040000795c */ /* 0x000fe20000300000 */
.L_x_638:
[----:B------:R-:W-:Y:S01]  /*188b0*/  VIADD R226, R8, 0x1 ;  /* 0x0000000108e27836 */ /* 0x000fe20000000000 */
[----:B------:R-:W-:-:S04]  /*188c0*/  SHF.L.U32 R3, R229, 0x1f, RZ ;  /* 0x0000001fe5037819 */ /* 0x000fc800000006ff */
[----:B------:R-:W-:-:S04]  /*188d0*/  ISETP.NE.AND P1, PT, R226, 0x2, PT ;  /* 0x00000002e200780c */ /* 0x000fc80003f25270 */
[----:B------:R-:W-:-:S05]  /*188e0*/  SEL R226, R226, RZ, P1 ;  /* 0x000000ffe2e27207 */ /* 0x000fca0000800000 */
[----:B------:R-:W-:-:S04]  /*188f0*/  IMAD R9, R226, 0x8, R23 ;  /* 0x00000008e2097824 */ /* 0x000fc800078e0217 */
[----:B------:R0:W1:Y:S01]  /*18900*/  SYNCS.PHASECHK.TRANS64.TRYWAIT P1, [R9+URZ+0x38830], R3 ;  /* 0x03883003090075a7 */ /* 0x000062000802017f */
[----:B------:R-:W-:Y:S05]  /*18910*/  @!P0 BRA `(.L_x_639) ;  /* 0x0000000000048947 */ /* 0x000fea0003800000 */
[----:B------:R-:W-:Y:S01]  /*18920*/  BPT.TRAP 0x1 ;  /* 0x000000040000795c */ /* 0x000fe20000300000 */
.L_x_639:
[----:B------:R-:W2:Y:S01]  /*18930*/  LDL R4, [R1+0x50] ;  /* 0x0000500001047983 */ /* 0x000ea20000100800 */
[----:B------:R-:W-:Y:S01]  /*18940*/  BSSY B1, `(.L_x_640) ;  /* 0x0000007000017945 */ /* 0x000fe20003800000 */
[----:B------:R-:W-:Y:S02]  /*18950*/  IMAD.MOV.U32 R5, RZ, RZ, 0x40000040 ;  /* 0x40000040ff057424 */ /* 0x000fe400078e00ff */
[----:B--2---:R-:W-:-:S04]  /*18960*/  IMAD R4, R226, 0xa00, R4 ;  /* 0x00000a00e2047824 */ /* 0x004fc800078e0204 */
[----:B------:R-:W-:Y:S01]  /*18970*/  VIADD R6, R4, 0x80 ;  /* 0x0000008004067836 */ /* 0x000fe20000000000 */
[----:B-1----:R-:W-:Y:S06]  /*18980*/  @P1 BRA `(.L_x_641) ;  /* 0x0000000000081947 */ /* 0x002fec0003800000 */
[----:B------:R-:W1:Y:S02]  /*18990*/  SYNCS.PHASECHK.TRANS64.TRYWAIT P1, [R9+URZ+0x38830], R3 ;  /* 0x03883003090075a7 */ /* 0x000e64000802017f */
[----:B-1----:R-:W-:Y:S05]  /*189a0*/  @!P1 BRA `(.L_x_642) ;  /* 0x0000013000289947 */ /* 0x002fea0003800000 */
.L_x_641:
[----:B------:R-:W-:Y:S05]  /*189b0*/  BSYNC B1 ;  /* 0x0000000000017941 */ /* 0x000fea0003800000 */
.L_x_640:
[----:B------:R-:W2:Y:S04]  /*189c0*/  LDL.64 R152, [R1+0x48] ;  /* 0x0000480001987983 */ /* 0x000ea80000100a00 */
[----:B------:R-:W3:Y:S04]  /*189d0*/  LDL.64 R156, [R1+0x8] ;  /* 0x00000800019c7983 */ /* 0x000ee80000100a00 */
[----:B------:R-:W4:Y:S01]  /*189e0*/  LDL.64 R154, [R1] ;  /* 0x00000000019a7983 */ /* 0x000f220000100a00 */
[----:B------:R-:W-:Y:S02]  /*189f0*/  R2UR UR10, R4 ;  /* 0x00000000040a72ca */ /* 0x000fe400000e0000 */
[----:B------:R-:W-:Y:S01]  /*18a00*/  R2UR UR11, R5 ;  /* 0x00000000050b72ca */ /* 0x000fe200000e0000 */
[----:B------:R-:W-:Y:S01]  /*18a10*/  WARPGROUP.ARRIVE ;  /* 0x00000000000079c5 */ /* 0x000fe20000000000 */
[----:B------:R-:W-:Y:S01]  /*18a20*/  IMAD.MOV.U32 R7, RZ, RZ, 0x40000040 ;  /* 0x40000040ff077424 */ /* 0x000fe200078e00ff */
[----:B------:R-:W-:-:S04]  /*18a30*/  R2UR UR6, R6 ;  /* 0x00000000060672ca */ /* 0x000fc800000e0000 */
[----:B------:R-:W-:Y:S01]  /*18a40*/  R2UR UR7, R7 ;  /* 0x00000000070772ca */ /* 0x000fe200000e0000 */
[C---:B------:R-:W-:Y:S02]  /*18a50*/  VIADD R6, R4.reuse, 0x100 ;  /* 0x0000010004067836 */ /* 0x040fe40000000000 */
[----:B------:R-:W-:Y:S02]  /*18a60*/  IMAD.MOV.U32 R7, RZ, RZ, 0x40000040 ;  /* 0x40000040ff077424 */ /* 0x000fe400078e00ff */
[----:B------:R-:W-:Y:S02]  /*18a70*/  VIADD R10, R4, 0x180 ;  /* 0x00000180040a7836 */ /* 0x000fe40000000000 */
[----:B------:R-:W-:Y:S01]  /*18a80*/  IMAD.MOV.U32 R11, RZ, RZ, 0x40000040 ;  /* 0x40000040ff0b7424 */ /* 0x000fe200078e00ff */
[----:B--2---:R-:W-:Y:S02]  /*18a90*/  R2UR UR46, R152 ;  /* 0x00000000982e72ca */ /* 0x004fe400000e0000 */
[----:B------:R-:W-:-:S02]  /*18aa0*/  R2UR UR47, R153 ;  /* 0x00000000992f72ca */ /* 0x000fc400000e0000 */
[----:B------:R-:W2:Y:S01]  /*18ab0*/  LDL.64 R152, [R1+0x40] ;  /* 0x0000400001987983 */ /* 0x000ea20000100a00 */
[----:B---3--:R-:W-:Y:S02]  /*18ac0*/  R2UR UR12, R156 ;  /* 0x000000009c0c72ca */ /* 0x008fe400000e0000 */
[----:B------:R-:W-:-:S11]  /*18ad0*/  R2UR UR13, R157 ;  /* 0x000000009d0d72ca */ /* 0x000fd600000e0000 */
[----:B------:R-:W-:Y:S02]  /*18ae0*/  UMOV UR8, UR12 ;  /* 0x0000000c00087c82 */ /* 0x000fe40008000000 */
[----:B------:R-:W-:Y:S02]  /*18af0*/  UMOV UR9, UR13 ;  /* 0x0000000d00097c82 */ /* 0x000fe40008000000 */
[----:B------:R-:W-:Y:S01]  /*18b00*/  HGMMA.64x16x16.F32.BF16 R184, gdesc[UR8], RZ, !UPT, gsb0 ;  /* 0x0020000008b879f0 */ /* 0x000fe2000c0018ff */
[----:B------:R-:W-:Y:S01]  /*18b10*/  UMOV UR4, UR12 ;  /* 0x0000000c00047c82 */ /* 0x000fe20008000000 */
[----:B------:R-:W-:Y:S01]  /*18b20*/  UMOV UR5, UR13 ;  /* 0x0000000d00057c82 */ /* 0x000fe20008000000 */
[----:B------:R-:W-:Y:S02]  /*18b30*/  WARPGROUP.DEPBAR.LE gsb0, 0x0 ;  /* 0x00008000000079c5 */ /* 0x000fe40000010000 */
[----:B------:R-:W-:-:S06]  /*18b40*/  WARPGROUP.ARRIVE ;  /* 0x00000000000079c5 */ /* 0x000fcc0000000000 */
[----:B------:R-:W-:Y:S01]  /*18b50*/  HGMMA.64x16x16.F32.BF16 R176, gdesc[UR4], RZ, !UPT, gsb0 ;  /* 0x0020000004b079f0 */ /* 0x000fe2000c0018ff */
[----:B------:R-:W-:Y:S02]  /*18b60*/  R2UR UR10, R6 ;  /* 0x00000000060a72ca */ /* 0x000fe400000e0000 */
[----:B------:R-:W-:Y:S01]  /*18b70*/  R2UR UR11, R7 ;  /* 0x00000000070b72ca */ /* 0x000fe200000e0000 */
[----:B------:R-:W-:Y:S01]  /*18b80*/  UMOV UR8, UR12 ;  /* 0x0000000c00087c82 */ /* 0x000fe20008000000 */
[----:B------:R-:W-:Y:S01]  /*18b90*/  UMOV UR9, UR13 ;  /* 0x0000000d00097c82 */ /* 0x000fe20008000000 */
[----:B------:R-:W-:Y:S02]  /*18ba0*/  WARPGROUP.DEPBAR.LE gsb0, 0x0 ;  /* 0x00008000000079c5 */ /* 0x000fe40000010000 */
[----:B------:R-:W-:-:S08]  /*18bb0*/  WARPGROUP.ARRIVE ;  /* 0x00000000000079c5 */ /* 0x000fd00000000000 */
        /* <DEDUP_REMOVED lines=8> */
[----:B------:R-:W-:Y:S02]  /*18c40*/  VIADD R6, R4, 0x200 ;  /* 0x0000020004067836 */ /* 0x000fe40000000000 */
[----:B------:R-:W-:-:S03]  /*18c50*/  IMAD.MOV.U32 R7, RZ, RZ, 0x40000040 ;  /* 0x40000040ff077424 */ /* 0x000fc600078e00ff */
[----:B------:R-:W-:Y:S02]  /*18c60*/  R2UR UR34, R6 ;  /* 0x00000000062272ca */ /* 0x000fe400000e0000 */
[----:B------:R-:W-:Y:S02]  /*18c70*/  R2UR UR35, R7 ;  /* 0x00000000072372ca */ /* 0x000fe400000e0000 */
[----:B----4-:R-:W-:Y:S02]  /*18c80*/  R2UR UR28, R154 ;  /* 0x000000009a1c72ca */ /* 0x010fe400000e0000 */
[----:B------:R-:W-:Y:S01]  /*18c90*/  R2UR UR29, R155 ;  /* 0x000000009b1d72ca */ /* 0x000fe200000e0000 */
[----:B------:R-:W-:Y:S01]  /*18ca0*/  UMOV UR32, UR12 ;  /* 0x0000000c00207c82 */ /* 0x000fe20008000000 */
[----:B------:R-:W-:Y:S01]  /*18cb0*/  UMOV UR33, UR13 ;  /* 0x0000000d00217c82 */ /* 0x000fe20008000000 */
[----:B------:R-:W-:Y:S02]  /*18cc0*/  WARPGROUP.DEPBAR.LE gsb0, 0x0 ;  /* 0x00008000000079c5 */ /* 0x000fe40000010000 */
[----:B------:R-:W-:Y:S01]  /*18cd0*/  VIADD R12, R4, 0x2 ;  /* 0x00000002040c7836 */ /* 0x000fe20000000000 */
[----:B--2---:R-:W-:-:S02]  /*18ce0*/  R2UR UR42, R152 ;  /* 0x00000000982a72ca */ /* 0x004fc400000e0000 */
[----:B------:R-:W-:Y:S02]  /*18cf0*/  R2UR UR43, R153 ;  /* 0x00000000992b72ca */ /* 0x000fe400000e0000 */
[----:B------:R-:W-:-:S06]  /*18d00*/  WARPGROUP.ARRIVE ;  /* 0x00000000000079c5 */ /* 0x000fcc0000000000 */
[----:B------:R-:W-:Y:S01]  /*18d10*/  HGMMA.64x16x16.F32.BF16 R152, gdesc[UR32], RZ, !UPT, gsb0 ;  /* 0x00200000209879f0 */ /* 0x000fe2000c0018ff */
[----:B------:R-:W-:Y:S01]  /*18d20*/  IMAD.MOV.U32 R13, RZ, RZ, 0x40000040 ;  /* 0x40000040ff0d7424 */ /* 0x000fe200078e00ff */
[----:B------:R-:W-:-:S04]  /*18d30*/  R2UR UR26, R12 ;  /* 0x000000000c1a72ca */ /* 0x000fc800000e0000 */
[----:B------:R-:W-:Y:S01]  /*18d40*/  R2UR UR27, R13 ;  /* 0x000000000d1b72ca */ /* 0x000fe200000e0000 */
[----:B------:R-:W-:Y:S01]  /*18d50*/  UMOV UR24, UR28 ;  /* 0x0000001c00187c82 */ /* 0x000fe20008000000 */
[----:B------:R-:W-:Y:S01]  /*18d60*/  UMOV UR25, UR29 ;  /* 0x0000001d00197c82 */ /* 0x000fe20008000000 */
[----:B------:R-:W-:Y:S02]  /*18d70*/  WARPGROUP.DEPBAR.LE gsb0, 0x0 ;  /* 0x00008000000079c5 */ /* 0x000fe40000010000 */
[----:B------:R-:W-:-:S08]  /*18d80*/  WARPGROUP.ARRIVE ;  /* 0x00000000000079c5 */ /* 0x000fd00000000000 */
[----:B------:R-:W-:Y:S01]  /*18d90*/  HGMMA.64x16x16.F32.BF16 R184, gdesc[UR24], R184, gsb0 ;  /* 0x0020000018b879f0 */ /* 0x000fe200080018b8 */
[----:B------:R-:W-:Y:S02]  /*18da0*/  VIADD R10, R4, 0x82 ;  /* 0x00000082040a7836 */ /* 0x000fe40000000000 */
[----:B------:R-:W-:-:S03]  /*18db0*/  IMAD.MOV.U32 R11, RZ, RZ, 0x40000040 ;  /* 0x40000040ff0b7424 */ /* 0x000fc600078e00ff */
[----:B------:R-:W-:Y:S02]  /*18dc0*/  R2UR UR22, R10 ;  /* 0x000000000a1672ca */ /* 0x000fe400000e0000 */
        /* <DEDUP_REMOVED lines=21> */
[C---:B------:R-:W-:Y:S01]  /*18f20*/  VIADD R12, R4.reuse, 0x202 ;  /* 0x00000202040c7836 */ /* 0x040fe20000000000 */
[----:B------:R-:W-:Y:S01]  /*18f30*/  MOV R13, 0x40000040 ;  /* 0x40000040000d7802 */ /* 0x000fe20000000f00 */
[----:B------:R-:W-:Y:S02]  /*18f40*/  VIADD R6, R4, 0x4 ;  /* 0x0000000404067836 */ /* 0x000fe40000000000 */
[----:B------:R-:W-:Y:S01]  /*18f50*/  IMAD.MOV.U32 R7, RZ, RZ, 0x40000040 ;  /* 0x40000040ff077424 */ /* 0x000fe200078e00ff */
[----:B------:R-:W-:-:S02]  /*18f60*/  WARPGROUP.DEPBAR.LE gsb0, 0x0 ;  /* 0x00008000000079c5 */ /* 0x000fc40000010000 */
[----:B------:R-:W-:Y:S01]  /*18f70*/  WARPGROUP.ARRIVE ;  /* 0x00000000000079c5 */ /* 0x000fe20000000000 */
[----:B------:R-:W-:Y:S01]  /*18f80*/  UMOV UR8, UR46 ;  /* 0x0000002e00087c82 */ /* 0x000fe20008000000 */
[----:B------:R-:W-:Y:S01]  /*18f90*/  UMOV UR9, UR47 ;  /* 0x0000002f00097c82 */ /* 0x000fe20008000000 */
[----:B------:R-:W-:Y:S01]  /*18fa0*/  UMOV UR4, UR46 ;  /* 0x0000002e00047c82 */ /* 0x000fe20008000000 */
[----:B------:R-:W-:Y:S01]  /*18fb0*/  UMOV UR5, UR47 ;  /* 0x0000002f00057c82 */ /* 0x000fe20008000000 */
[----:B------:R-:W-:Y:S01]  /*18fc0*/  UMOV UR24, UR46 ;  /* 0x0000002e00187c82 */ /* 0x000fe20008000000 */
[----:B------:R-:W-:Y:S01]  /*18fd0*/  HGMMA.64x16x16.F32.BF16 R160, gdesc[UR12], R160, gsb0 ;  /* 0x002000000ca079f0 */ /* 0x000fe200080018a0 */
[----:B------:R-:W-:Y:S01]  /*18fe0*/  R2UR UR30, R12 ;  /* 0x000000000c1e72ca */ /* 0x000fe200000e0000 */
[----:B------:R-:W-:Y:S01]  /*18ff0*/  UMOV UR25, UR47 ;  /* 0x0000002f00197c82 */ /* 0x000fe20008000000 */
[----:B------:R-:W-:Y:S01]  /*19000*/  R2UR UR31, R13 ;  /* 0x000000000d1f72ca */ /* 0x000fe200000e0000 */
[----:B------:R-:W-:Y:S01]  /*19010*/  UMOV UR20, UR46 ;  /* 0x0000002e00147c82 */ /* 0x000fe20008000000 */
[----:B------:R-:W-:Y:S01]  /*19020*/  R2UR UR10, R6 ;  /* 0x00000000060a72ca */ /* 0x000fe200000e0000 */
[----:B------:R-:W-:Y:S01]  /*19030*/  UMOV UR21, UR47 ;  /* 0x0000002f00157c82 */ /* 0x000fe20008000000 */
[----:B------:R-:W-:Y:S01]  /*19040*/  UMOV UR32, UR46 ;  /* 0x0000002e00207c82 */ /* 0x000fe20008000000 */
[----:B------:R-:W-:Y:S01]  /*19050*/  UMOV UR33, UR47 ;  /* 0x0000002f00217c82 */ /* 0x000fe20008000000 */
[----:B------:R-:W-:Y:S01]  /*19060*/  UMOV UR16, UR42 ;  /* 0x0000002a00107c82 */ /* 0x000fe20008000000 */
[----:B------:R-:W-:Y:S01]  /*19070*/  UMOV UR17, UR43 ;  /* 0x0000002b00117c82 */ /* 0x000fe20008000000 */
[----:B------:R-:W2:Y:S01]  /*19080*/  LDL.64 R10, [R1+0x30] ;  /* 0x00003000010a7983 */ /* 0x000ea20000100a00 */
[----:B------:R-:W-:-:S02]  /*19090*/  WARPGROUP.DEPBAR.LE gsb0, 0x0 ;  /* 0x00008000000079c5 */ /* 0x000fc40000010000 */
[----:B------:R-:W-:Y:S01]  /*190a0*/  WARPGROUP.ARRIVE ;  /* 0x00000000000079c5 */ /* 0x000fe20000000000 */
[----:B------:R-:W-:Y:S01]  /*190b0*/  R2UR UR11, R7 ;  /* 0x00000000070b72ca */ /* 0x000fe200000e0000 */
[----:B------:R-:W3:Y:S04]  /*190c0*/  LDL.64 R12, [R1+0x38] ;  /* 0x00003800010c7983 */ /* 0x000ee80000100a00 */
[----:B------:R-:W-:Y:S01]  /*190d0*/  HGMMA.64x16x16.F32.BF16 R152, gdesc[UR28], R152, gsb0 ;  /* 0x002000001c9879f0 */ /* 0x000fe20008001898 */
[----:B------:R-:W-:Y:S02]  /*190e0*/  VIADD R6, R4, 0x84 ;  /* 0x0000008404067836 */ /* 0x000fe40000000000 */
[----:B------:R-:W-:Y:S01]  /*190f0*/  IMAD.MOV.U32 R7, RZ, RZ, 0x40000040 ;  /* 0x40000040ff077424 */ /* 0x000fe200078e00ff */
[----:B------:R-:W-:-:S02]  /*19100*/  WARPGROUP.DEPBAR.LE gsb0, 0x0 ;  /* 0x00008000000079c5 */ /* 0x000fc40000010000 */
[----:B------:R-:W-:-:S06]  /*19110*/  WARPGROUP.ARRIVE ;  /* 0x00000000000079c5 */ /* 0x000fcc0000000000 */
[----:B------:R-:W-:Y:S01]  /*19120*/  HGMMA.64x16x16.F32.BF16 R184, gdesc[UR8], R184, gsb0 ;  /* 0x0020000008b879f0 */ /* 0x000fe200080018b8 */
[----:B------:R-:W-:Y:S02]  /*19130*/  R2UR UR6, R6 ;  /* 0x00000000060672ca */ /* 0x000fe400000e0000 */
[----:B------:R-:W-:Y:S01]  /*19140*/  R2UR UR7, R7 ;  /* 0x00000000070772ca */ /* 0x000fe200000e0000 */
[----:B------:R-:W-:Y:S01]  /*19150*/  VIADD R6, R4, 0x104 ;  /* 0x0000010404067836 */ /* 0x000fe20000000000 */
[----:B------:R-:W-:Y:S02]  /*19160*/  WARPGROUP.DEPBAR.LE gsb0, 0x0 ;  /* 0x00008000000079c5 */ /* 0x000fe40000010000 */
[----:B------:R-:W-:-:S09]  /*19170*/  WARPGROUP.ARRIVE ;  /* 0x00000000000079c5 */ /* 0x000fd20000000000 */
[----:B------:R-:W-:Y:S01]  /*19180*/  HGMMA.64x16x16.F32.BF16 R176, gdesc[UR4], R176, gsb0 ;  /* 0x0020000004b079f0 */ /* 0x000fe200080018b0 */
[----:B------:R-:W-:Y:S01]  /*19190*/  IMAD.MOV.U32 R7, RZ, RZ, 0x40000040 ;  /* 0x40000040ff077424 */ /* 0x000fe200078e00ff */
[----:B------:R-:W-:-:S04]  /*191a0*/  R2UR UR26, R6 ;  /* 0x00000000061a72ca */ /* 0x000fc800000e0000 */
[----:B------:R-:W-:Y:S01]  /*191b0*/  R2UR UR27, R7 ;  /* 0x00000000071b72ca */ /* 0x000fe200000e0000 */
[----:B------:R-:W-:Y:S02]  /*191c0*/  WARPGROUP.DEPBAR.LE gsb0, 0x0 ;  /* 0x00008000000079c5 */ /* 0x000fe40000010000 */
[----:B------:R-:W-:-:S10]  /*191d0*/  WARPGROUP.ARRIVE ;  /* 0x00000000000079c5 */ /* 0x000fd40000000000 */
[----:B------:R-:W-:Y:S01]  /*191e0*/  HGMMA.64x16x16.F32.BF16 R168, gdesc[UR24], R168, gsb0 ;  /* 0x0020000018a879f0 */ /* 0x000fe200080018a8 */
[----:B------:R-:W-:Y:S02]  /*191f0*/  VIADD R6, R4, 0x184 ;  /* 0x0000018404067836 */ /* 0x000fe40000000000 */
[----:B------:R-:W-:-:S03]  /*19200*/  IMAD.MOV.U32 R7, RZ, RZ, 0x40000040 ;  /* 0x40000040ff077424 */ /* 0x000fc600078e00ff */
[----:B------:R-:W-:Y:S02]  /*19210*/  R2UR UR22, R6 ;  /* 0x00000000061672ca */ /* 0x000fe400000e0000 */
        /* <DEDUP_REMOVED lines=55> */
[----:B------:R-:W-:Y:S01]  /*19590*/  IMAD.MOV.U32 R7, RZ, RZ, 0x40000040 ;  /* 0x40000040ff077424 */ /* 0x000fe200078e00ff */
[----:B---3--:R-:W-:Y:S02]  /*195a0*/  R2UR UR50, R12 ;  /* 0x000000000c3272ca */ /* 0x008fe400000e0000 */
[----:B------:R-:W-:Y:S02]  /*195b0*/  R2UR UR51, R13 ;  /* 0x000000000d3372ca */ /* 0x000fe400000e0000 */
[----:B------:R-:W-:Y:S01]  /*195c0*/  R2UR UR26, R6 ;  /* 0x00000000061a72ca */ /* 0x000fe200000e0000 */
[----:B------:R-:W3:Y:S01]  /*195d0*/  LDL.64 R12, [R1+0x28] ;  /* 0x00002800010c7983 */ /* 0x000ee20000100a00 */
[----:B------:R-:W-:-:S07]  /*195e0*/  R2UR UR27, R7 ;  /* 0x00000000071b72ca */ /* 0x000fce00000e0000 */
[----:B------:R-:W-:Y:S02]  /*195f0*/  UMOV UR24, UR50 ;  /* 0x0000003200187c82 */ /* 0x000fe40008000000 */
[----:B------:R-:W-:Y:S01]  /*19600*/  UMOV UR25, UR51 ;  /* 0x0000003300197c82 */ /* 0x000fe20008000000 */
[----:B------:R-:W-:Y:S02]  /*19610*/  WARPGROUP.DEPBAR.LE gsb0, 0x0 ;  /* 0x00008000000079c5 */ /* 0x000fe40000010000 */
[----:B------:R-:W-:-:S06]  /*19620*/  WARPGROUP.ARRIVE ;  /* 0x00000000000079c5 */ /* 0x000fcc0000000000 */
        /* <DEDUP_REMOVED lines=39> */
[----:B--2---:R-:W-:Y:S02]  /*198a0*/  R2UR UR46, R10 ;  /* 0x000000000a2e72ca */ /* 0x004fe400000e0000 */
[----:B------:R-:W-:Y:S02]  /*198b0*/  R2UR UR47, R11 ;  /* 0x000000000b2f72ca */ /* 0x000fe400000e0000 */
[----:B------:R-:W-:Y:S01]  /*198c0*/  R2UR UR10, R6 ;  /* 0x00000000060a72ca */ /* 0x000fe200000e0000 */
[----:B------:R-:W2:Y:S01]  /*198d0*/  LDL.64 R10, [R1+0x20] ;  /* 0x00002000010a7983 */ /* 0x000ea20000100a00 */
        /* <DEDUP_REMOVED lines=42> */
[----:B------:R-:W-:Y:S01]  /*19b80*/  VIADD R6, R4, 0x284 ;  /* 0x0000028404067836 */ /* 0x000fe20000000000 */
[----:B------:R-:W-:Y:S02]  /*19b90*/  MOV R7, 0x40000040 ;  /* 0x4000004000077802 */ /* 0x000fe40000000f00 */
        /* <DEDUP_REMOVED lines=98> */
[----:B------:R-:W-:Y:S02]  /*1a1c0*/  R2UR UR10, R6 ;  /* 0x00000000060a72ca */ /* 0x000fe400000e0000 */
        /* <DEDUP_REMOVED lines=98> */
[----:B------:R-:W-:Y:S01]  /*1a7f0*/  IMAD.MOV.U32 R7, RZ, RZ, 0x40000040 ;  /* 0x40000040ff077424 */ /* 0x000fe200078e00ff */
[----:B------:R-:W-:-:S04]  /*1a800*/  IADD3 R6, R4, 0x584, RZ ;  /* 0x0000058404067810 */ /* 0x000fc80007ffe0ff */
        /* <DEDUP_REMOVED lines=179> */
[----:B------:R-:W-:-:S04]  /*1b340*/  MOV R7, 0x40000040 ;  /* 0x4000004000077802 */ /* 0x000fc80000000f00 */
        /* <DEDUP_REMOVED lines=210> */
.L_x_643:
[----:B------:R-:W-:Y:S01]  /*1c070*/  SHF.L.U32 R0, R14, 0x1f, RZ ;  /* 0x0000001f0e007819 */ /* 0x000fe200000006ff */
[----:B------:R-:W-:-:S04]  /*1c080*/  IMAD R6, R8, 0x8, R23 ;  /* 0x0000000808067824 */ /* 0x000fc800078e0217 */
[----:B------:R2:W3:Y:S01]  /*1c090*/  SYNCS.PHASECHK.TRANS64.TRYWAIT P1, [R6+URZ+0x38850], R0 ;  /* 0x03885000060075a7 */ /* 0x0004e2000802017f */
[----:B------:R-:W-:Y:S05]  /*1c0a0*/  @!P0 BRA `(.L_x_644) ;  /* 0x0000000000048947 */ /* 0x000fea0003800000 */
[----:B------:R-:W-:Y:S01]  /*1c0b0*/  BPT.TRAP 0x1 ;  /* 0x000000040000795c */ /* 0x000fe20000300000 */
.L_x_644:
[----:B------:R-:W-:Y:S04]  /*1c0c0*/  BSSY B1, `(.L_x_645) ;  /* 0x0000004000017945 */ /* 0x000fe80003800000 */
[----:B---3--:R-:W-:Y:S05]  /*1c0d0*/  @P1 BRA `(.L_x_646) ;  /* 0x0000000000081947 */ /* 0x008fea0003800000 */
[----:B------:R-:W3:Y:S02]  /*1c0e0*/  SYNCS.PHASECHK.TRANS64.TRYWAIT P1, [R6+URZ+0x38850], R0 ;  /* 0x03885000060075a7 */ /* 0x000ee4000802017f */
[----:B---3--:R-:W-:Y:S05]  /*1c0f0*/  @!P1 BRA `(.L_x_647) ;  /* 0x000000f800689947 */ /* 0x008fea0003800000 */
.L_x_646:
[----:B------:R-:W-:Y:S05]  /*1c100*/  BSYNC B1 ;  /* 0x0000000000017941 */ /* 0x000fea0003800000 */
.L_x_645:
[----:B--23--:R-:W-:Y:S01]  /*1c110*/  VIADD R0, R23, 0x400 ;  /* 0x0000040017007836 */ /* 0x00cfe20000000000 */
[----:B------:R-:W-:Y:S01]  /*1c120*/  WARPGROUP.ARRIVE ;  /* 0x00000000000079c5 */ /* 0x000fe20000000000 */
[----:B01----:R-:W-:Y:S02]  /*1c130*/  IMAD.MOV.U32 R3, RZ, RZ, 0x40000040 ;  /* 0x40000040ff037424 */ /* 0x003fe400078e00ff */
[----:B------:R-:W-:Y:S01]  /*1c140*/  IMAD.MOV.U32 R5, RZ, RZ, 0x40000040 ;  /* 0x40000040ff057424 */ /* 0x000fe200078e00ff */
[----:B------:R-:W-:Y:S02]  /*1c150*/  SHF.R.U32.HI R0, RZ, 0x4, R0 ;  /* 0x00000004ff007819 */ /* 0x000fe40000011600 */
[----:B------:R-:W-:Y:S01]  /*1c160*/  R2UR UR7, R3 ;  /* 0x00000000030772ca */ /* 0x000fe200000e0000 */
[----:B------:R-:W-:Y:S01]  /*1c170*/  IMAD.MOV.U32 R3, RZ, RZ, 0x40000040 ;  /* 0x40000040ff037424 */ /* 0x000fe200078e00ff */
[----:B------:R-:W-:-:S04]  /*1c180*/  LOP3.LUT R0, R0, 0x3fff, RZ, 0xc0, !PT ;  /* 0x00003fff00007812 */ /* 0x000fc800078ec0ff */
[----:B------:R-:W-:-:S05]  /*1c190*/  LOP3.LUT R0, R0, 0x2800000, RZ, 0xfc, !PT ;  /* 0x0280000000007812 */ /* 0x000fca00078efcff */
[----:B------:R-:W-:-:S04]  /*1c1a0*/  IMAD R2, R8, 0xa00, R0 ;  /* 0x00000a0008027824 */ /* 0x000fc800078e0200 */
[C---:B------:R-:W-:Y:S01]  /*1c1b0*/  VIADD R4, R2.reuse, 0x80 ;  /* 0x0000008002047836 */ /* 0x040fe20000000000 */
[----:B------:R-:W-:-:S13]  /*1c1c0*/  R2UR UR6, R2 ;  /* 0x00000000020672ca */ /* 0x000fda00000e0000 */
[----:B------:R-:W-:Y:S01]  /*1c1d0*/  HGMMA.64x256x16.F32.BF16 R24, R208, gdesc[UR4].tnspB, R24, gsb0 ;  /* 0x43e00004d0187df0 */ /* 0x000fe20008001818 */
[----:B------:R-:W-:Y:S01]  /*1c1e0*/  R2UR UR6, R4 ;  /* 0x00000000040672ca */ /* 0x000fe200000e0000 */
[----:B------:R-:W-:Y:S01]  /*1c1f0*/  VIADD R4, R2, 0x100 ;  /* 0x0000010002047836 */ /* 0x000fe20000000000 */
[----:B------:R-:W-:Y:S01]  /*1c200*/  R2UR UR7, R5 ;  /* 0x00000000050772ca */ /* 0x000fe200000e0000 */
[----:B------:R-:W-:Y:S01]  /*1c210*/  IMAD.MOV.U32 R5, RZ, RZ, 0x40000040 ;  /* 0x40000040ff057424 */ /* 0x000fe200078e00ff */
[----:B------:R-:W-:Y:S02]  /*1c220*/  WARPGROUP.DEPBAR.LE gsb0, 0x0 ;  /* 0x00008000000079c5 */ /* 0x000fe40000010000 */
[----:B------:R-:W-:-:S15]  /*1c230*/  WARPGROUP.ARRIVE ;  /* 0x00000000000079c5 */ /* 0x000fde0000000000 */
[----:B------:R-:W-:-:S06]  /*1c240*/  NOP ;  /* 0x0000000000007918 */ /* 0x000fcc0000000000 */
        /* <DEDUP_REMOVED lines=12> */
[----:B------:R-:W-:Y:S02]  /*1c310*/  WARPGROUP.DEPBAR.LE gsb0, 0x0 ;  /* 0x00008000000079c5 */ /* 0x000fe40000010000 */
[----:B------:R-:W-:-:S15]  /*1c320*/  WARPGROUP.ARRIVE ;  /* 0x00000000000079c5 */ /* 0x000fde0000000000 */
[----:B------:R-:W-:-:S07]  /*1c330*/  NOP ;  /* 0x0000000000007918 */ /* 0x000fce0000000000 */
[----:B------:R-:W-:Y:S01]  /*1c340*/  HGMMA.64x256x16.F32.BF16 R24, R196, gdesc[UR4].tnspB, R24, gsb0 ;  /* 0x43e00004c4187df0 */ /* 0x000fe20008001818 */
[----:B------:R-:W-:Y:S02]  /*1c350*/  R2UR UR6, R2 ;  /* 0x00000000020672ca */ /* 0x000fe400000e0000 */
[----:B------:R-:W-:Y:S01]  /*1c360*/  R2UR UR7, R3 ;  /* 0x00000000030772ca */ /* 0x000fe200000e0000 */
[----:B------:R-:W-:Y:S02]  /*1c370*/  WARPGROUP.DEPBAR.LE gsb0, 0x0 ;  /* 0x00008000000079c5 */ /* 0x000fe40000010000 */
[----:B------:R-:W-:-:S15]  /*1c380*/  WARPGROUP.ARRIVE ;  /* 0x00000000000079c5 */ /* 0x000fde0000000000 */
[----:B------:R-:W-:-:S07]  /*1c390*/  NOP ;  /* 0x0000000000007918 */ /* 0x000fce0000000000 */
[----:B------:R-:W-:Y:S03]  /*1c3a0*/  HGMMA.64x256x16.F32.BF16 R24, R192, gdesc[UR4].tnspB, R24, gsb0 ;  /* 0x43e00004c0187df0 */ /* 0x000fe60008001818 */
[----:B------:R-:W-:Y:S02]  /*1c3b0*/  WARPGROUP.DEPBAR.LE gsb0, 0x0 ;  /* 0x00008000000079c5 */ /* 0x000fe40000010000 */
[----:B------:R-:W-:Y:S05]  /*1c3c0*/  @!P0 BRA `(.L_x_648) ;  /* 0x0000000000048947 */ /* 0x000fea0003800000 */
[----:B------:R-:W-:Y:S01]  /*1c3d0*/  BPT.TRAP 0x1 ;  /* 0x000000040000795c */ /* 0x000fe20000300000 */
.L_x_648:
[----:B------:R-:W2:Y:S01]  /*1c3e0*/  LDL R11, [R1+0x64] ;  /* 0x00006400010b7983 */ /* 0x000ea20000100800 */
[----:B------:R-:W-:Y:S01]  /*1c3f0*/  FMNMX.FTZ R0, R184, R15, !PT ;  /* 0x0000000fb8007209 */ /* 0x000fe20007810000 */
[----:B------:R-:W-:Y:S02]  /*1c400*/  IMAD.U32 R3, RZ, RZ, UR38 ;  /* 0x00000026ff037e24 */ /* 0x000fe4000f8e00ff */
[----:B------:R-:W-:Y:S01]  /*1c410*/  VIADD R9, R9, 0x38840 ;  /* 0x0003884009097836 */ /* 0x000fe20000000000 */
        /* <DEDUP_REMOVED lines=19> */
[----:B------:R-:W0:Y:S02]  /*1c550*/  SHFL.BFLY PT, R2, R0, 0x2, 0x1f ;  /* 0x0c401f0000027f89 */ /* 0x000e2400000e0000 */
[----:B0-----:R-:W-:Y:S02]  /*1c560*/  FMNMX.FTZ R2, R0, R2, !PT ;  /* 0x0000000200027209 */ /* 0x001fe40007810000 */
[----:B------:R-:W-:-:S03]  /*1c570*/  FMNMX.FTZ R0, R186, R20, !PT ;  /* 0x00000014ba007209 */ /* 0x000fc60007810000 */
[----:B------:R-:W0:Y:S01]  /*1c580*/  SHFL.BFLY PT, R5, R2, 0x1, 0x1f ;  /* 0x0c201f0002057f89 */ /* 0x000e2200000e0000 */
[----:B------:R-:W-:-:S04]  /*1c590*/  FMNMX.FTZ R0, R187, R0, !PT ;  /* 0x00000000bb007209 */ /* 0x000fc80007810000 */
[----:B------:R-:W-:-:S04]  /*1c5a0*/  FMNMX.FTZ R0, R190, R0, !PT ;  /* 0x00000000be007209 */ /* 0x000fc80007810000 */
[----:B------:R-:W-:-:S04]  /*1c5b0*/  FMNMX.FTZ R0, R191, R0, !PT ;  /* 0x00000000bf007209 */ /* 0x000fc80007810000 */
[----:B------:R-:W-:-:S04]  /*1c5c0*/  FMNMX.FTZ R0, R178, R0, !PT ;  /* 0x00000000b2007209 */ /* 0x000fc80007810000 */
[----:B------:R-:W-:-:S04]  /*1c5d0*/  FMNMX.FTZ R0, R179, R0, !PT ;  /* 0x00000000b3007209 */ /* 0x000fc80007810000 */
[----:B------:R-:W-:Y:S02]  /*1c5e0*/  FMNMX.FTZ R0, R182, R0, !PT ;  /* 0x00000000b6007209 */ /* 0x000fe40007810000 */
[----:B0-----:R-:W-:Y:S02]  /*1c5f0*/  FMNMX.FTZ R5, R2, R5, !PT ;  /* 0x0000000502057209 */ /* 0x001fe40007810000 */
[----:B------:R-:W-:-:S03]  /*1c600*/  FMNMX.FTZ R0, R183, R0, !PT ;  /* 0x00000000b7007209 */ /* 0x000fc60007810000 */
[----:B------:R-:W-:Y:S01]  /*1c610*/  FMUL.FTZ R8, R5, R3 ;  /* 0x0000000305087220 */ /* 0x000fe20000410000 */
[----:B------:R-:W-:-:S03]  /*1c620*/  FMNMX.FTZ R0, R170, R0, !PT ;  /* 0x00000000aa007209 */ /* 0x000fc60007810000 */
[-CC-:B------:R-:W-:Y:S01]  /*1c630*/  FFMA.FTZ R184, R184, R3.reuse, -R8.reuse ;  /* 0x00000003b8b87223 */ /* 0x180fe20000010808 */
[----:B------:R-:W-:Y:S01]  /*1c640*/  FMNMX.FTZ R0, R171, R0, !PT ;  /* 0x00000000ab007209 */ /* 0x000fe20007810000 */
[-CC-:B------:R-:W-:Y:S01]  /*1c650*/  FFMA.FTZ R185, R185, R3.reuse, -R8.reuse ;  /* 0x00000003b9b97223 */ /* 0x180fe20000010808 */
[-CC-:B------:R-:W-:Y:S01]  /*1c660*/  FFMA.FTZ R188, R188, R3.reuse, -R8.reuse ;  /* 0x00000003bcbc7223 */ /* 0x180fe20000010808 */
[-CC-:B------:R-:W-:Y:S01]  /*1c670*/  FFMA.FTZ R189, R189, R3.reuse, -R8.reuse ;  /* 0x00000003bdbd7223 */ /* 0x180fe20000010808 */
[----:B------:R-:W-:Y:S01]  /*1c680*/  FMNMX.FTZ R0, R174, R0, !PT ;  /* 0x00000000ae007209 */ /* 0x000fe20007810000 */
[----:B------:R-:W-:Y:S01]  /*1c690*/  MUFU.EX2 R184, R184 ;  /* 0x000000b800b87308 */ /* 0x000fe20000000800 */
[-CC-:B------:R-:W-:Y:S01]  /*1c6a0*/  FFMA.FTZ R176, R176, R3.reuse, -R8.reuse ;  /* 0x00000003b0b07223 */ /* 0x180fe20000010808 */
        /* <DEDUP_REMOVED lines=23> */
[----:B------:R-:W-:-:S02]  /*1c820*/  FFMA.FTZ R8, R157, R3, -R8 ;  /* 0x000000039d087223 */ /* 0x000fc40000010808 */
[----:B------:R-:W-:-:S04]  /*1c830*/  FMNMX.FTZ R0, R155, R0, !PT ;  /* 0x000000009b007209 */ /* 0x000fc80007810000 */
[----:B------:R-:W-:Y:S01]  /*1c840*/  FMNMX.FTZ R0, R158, R0, !PT ;  /* 0x000000009e007209 */ /* 0x000fe20007810000 */
[----:B------:R-:W-:Y:S03]  /*1c850*/  MUFU.EX2 R176, R176 ;  /* 0x000000b000b07308 */ /* 0x000fe60000000800 */
[----:B------:R-:W-:-:S05]  /*1c860*/  FMNMX.FTZ R0, R159, R0, !PT ;  /* 0x000000009f007209 */ /* 0x000fca0007810000 */
[----:B------:R-:W0:Y:S01]  /*1c870*/  SHFL.BFLY PT, R2, R0, 0x2, 0x1f ;  /* 0x0c401f0000027f89 */ /* 0x000e2200000e0000 */
[----:B------:R-:W-:Y:S08]  /*1c880*/  MUFU.EX2 R177, R177 ;  /* 0x000000b100b17308 */ /* 0x000ff00000000800 */
[----:B------:R-:W-:Y:S08]  /*1c890*/  MUFU.EX2 R180, R180 ;  /* 0x000000b400b47308 */ /* 0x000ff00000000800 */
[----:B------:R-:W-:Y:S01]  /*1c8a0*/  MUFU.EX2 R181, R181 ;  /* 0x000000b500b57308 */ /* 0x000fe20000000800 */
[----:B0-----:R-:W-:Y:S01]  /*1c8b0*/  FMNMX.FTZ R2, R0, R2, !PT ;  /* 0x0000000200027209 */ /* 0x001fe20007810000 */
[----:B------:R-:W-:-:S06]  /*1c8c0*/  FADD.FTZ R0, -R5, R15 ;  /* 0x0000000f05007221 */ /* 0x000fcc0000010100 */
[----:B------:R-:W-:Y:S01]  /*1c8d0*/  MUFU.EX2 R168, R168 ;  /* 0x000000a800a87308 */ /* 0x000fe20000000800 */
[----:B------:R-:W0:Y:S01]  /*1c8e0*/  SHFL.BFLY PT, R4, R2, 0x1, 0x1f ;  /* 0x0c201f0002047f89 */ /* 0x000e2200000e0000 */
[----:B------:R-:W-:-:S06]  /*1c8f0*/  FMUL.FTZ R0, R0, R3 ;  /* 0x0000000300007220 */ /* 0x000fcc0000410000 */
[----:B------:R-:W-:Y:S08]  /*1c900*/  MUFU.EX2 R169, R169 ;  /* 0x000000a900a97308 */ /* 0x000ff00000000800 */
[----:B------:R-:W1:Y:S08]  /*1c910*/  MUFU.EX2 R0, R0 ;  /* 0x0000000000007308 */ /* 0x000e700000000800 */
[----:B------:R-:W-:Y:S01]  /*1c920*/  MUFU.EX2 R172, R172 ;  /* 0x000000ac00ac7308 */ /* 0x000fe20000000800 */
[----:B0-----:R-:W-:-:S05]  /*1c930*/  FMNMX.FTZ R4, R2, R4, !PT ;  /* 0x0000000402047209 */ /* 0x001fca0007810000 */
[C---:B------:R-:W-:Y:S01]  /*1c940*/  FADD.FTZ R2, -R4.reuse, R20 ;  /* 0x0000001404027221 */ /* 0x040fe20000010100 */
[-C--:B------:R-:W-:Y:S01]  /*1c950*/  FMUL.FTZ R10, R4, R3.reuse ;  /* 0x00000003040a7220 */ /* 0x080fe20000410000 */
[----:B-1----:R-:W-:Y:S01]  /*1c960*/  FFMA.FTZ R228, R0, R228, R184 ;  /* 0x000000e400e47223 */ /* 0x002fe200000100b8 */
[----:B------:R-:W-:Y:S01]  /*1c970*/  MUFU.EX2 R173, R173 ;  /* 0x000000ad00ad7308 */ /* 0x000fe20000000800 */
[-C--:B------:R-:W-:Y:S01]  /*1c980*/  FMUL.FTZ R2, R2, R3.reuse ;  /* 0x0000000302027220 */ /* 0x080fe20000410000 */
[-CC-:B------:R-:W-:Y:S01]  /*1c990*/  FFMA.FTZ R186, R186, R3.reuse, -R10.reuse ;  /* 0x00000003baba7223 */ /* 0x180fe2000001080a */
[-CC-:B------:R-:W-:Y:S01]  /*1c9a0*/  FFMA.FTZ R187, R187, R3.reuse, -R10.reuse ;  /* 0x00000003bbbb7223 */ /* 0x180fe2000001080a */
[-CC-:B------:R-:W-:Y:S01]  /*1c9b0*/  FFMA.FTZ R190, R190, R3.reuse, -R10.reuse ;  /* 0x00000003bebe7223 */ /* 0x180fe2000001080a */
[-CC-:B------:R-:W-:Y:S01]  /*1c9c0*/  FFMA.FTZ R191, R191, R3.reuse, -R10.reuse ;  /* 0x00000003bfbf7223 */ /* 0x180fe2000001080a */
[-CC-:B------:R-:W-:Y:S01]  /*1c9d0*/  FFMA.FTZ R178, R178, R3.reuse, -R10.reuse ;  /* 0x00000003b2b27223 */ /* 0x180fe2000001080a */
[-CC-:B------:R-:W-:Y:S01]  /*1c9e0*/  FFMA.FTZ R179, R179, R3.reuse, -R10.reuse ;  /* 0x00000003b3b37223 */ /* 0x180fe2000001080a */
[----:B------:R-:W-:Y:S01]  /*1c9f0*/  MUFU.EX2 R2, R2 ;  /* 0x0000000200027308 */ /* 0x000fe20000000800 */
[-C--:B------:R-:W-:Y:S01]  /*1ca00*/  FFMA.FTZ R182, R182, R3.reuse, -R10 ;  /* 0x00000003b6b67223 */ /* 0x080fe2000001080a */
[----:B------:R-:W-:Y:S01]  /*1ca10*/  FADD.FTZ R7, R185, R228 ;  /* 0x000000e4b9077221 */ /* 0x000fe20000010000 */
[-CC-:B------:R-:W-:Y:S01]  /*1ca20*/  FFMA.FTZ R183, R183, R3.reuse, -R10.reuse ;  /* 0x00000003b7b77223 */ /* 0x180fe2000001080a */
[-CC-:B------:R-:W-:Y:S01]  /*1ca30*/  FFMA.FTZ R170, R170, R3.reuse, -R10.reuse ;  /* 0x00000003aaaa7223 */ /* 0x180fe2000001080a */
[-CC-:B------:R-:W-:Y:S01]  /*1ca40*/  FFMA.FTZ R171, R171, R3.reuse, -R10.reuse ;  /* 0x00000003abab7223 */ /* 0x180fe2000001080a */
[----:B------:R-:W-:Y:S01]  /*1ca50*/  FADD.FTZ R7, R188, R7 ;  /* 0x00000007bc077221 */ /* 0x000fe20000010000 */
[-CC-:B------:R-:W-:Y:S01]  /*1ca60*/  FFMA.FTZ R174, R174, R3.reuse, -R10.reuse ;  /* 0x00000003aeae7223 */ /* 0x180fe2000001080a */
[----:B------:R-:W0:Y:S01]  /*1ca70*/  MUFU.EX2 R186, R186 ;  /* 0x000000ba00ba7308 */ /* 0x000e220000000800 */
[-CC-:B------:R-:W-:Y:S01]  /*1ca80*/  FFMA.FTZ R175, R175, R3.reuse, -R10.reuse ;  /* 0x00000003afaf7223 */ /* 0x180fe2000001080a */
[----:B------:R-:W-:Y:S01]  /*1ca90*/  FADD.FTZ R7, R189, R7 ;  /* 0x00000007bd077221 */ /* 0x000fe20000010000 */
[-CC-:B------:R-:W-:Y:S01]  /*1caa0*/  FFMA.FTZ R162, R162, R3.reuse, -R10.reuse ;  /* 0x00000003a2a27223 */ /* 0x180fe2000001080a */
[-CC-:B------:R-:W-:Y:S01]  /*1cab0*/  FFMA.FTZ R163, R163, R3.reuse, -R10.reuse ;  /* 0x00000003a3a37223 */ /* 0x180fe2000001080a */
[-CC-:B------:R-:W-:Y:S01]  /*1cac0*/  FFMA.FTZ R166, R166, R3.reuse, -R10.reuse ;  /* 0x00000003a6a67223 */ /* 0x180fe2000001080a */
[----:B------:R-:W-:Y:S01]  /*1cad0*/  FADD.FTZ R7, R176, R7 ;  /* 0x00000007b0077221 */ /* 0x000fe20000010000 */
[-CC-:B------:R-:W-:Y:S01]  /*1cae0*/  FFMA.FTZ R167, R167, R3.reuse, -R10.reuse ;  /* 0x00000003a7a77223 */ /* 0x180fe2000001080a */
[----:B------:R-:W1:Y:S01]  /*1caf0*/  MUFU.EX2 R187, R187 ;  /* 0x000000bb00bb7308 */ /* 0x000e620000000800 */
[-CC-:B------:R-:W-:Y:S01]  /*1cb00*/  FFMA.FTZ R154, R154, R3.reuse, -R10.reuse ;  /* 0x000000039a9a7223 */ /* 0x180fe2000001080a */
[----:B------:R-:W-:Y:S01]  /*1cb10*/  FADD.FTZ R7, R177, R7 ;  /* 0x00000007b1077221 */ /* 0x000fe20000010000 */
[-CC-:B------:R-:W-:Y:S01]  /*1cb20*/  FFMA.FTZ R155, R155, R3.reuse, -R10.reuse ;  /* 0x000000039b9b7223 */ /* 0x180fe2000001080a */
[-CC-:B------:R-:W-:Y:S01]  /*1cb30*/  FFMA.FTZ R158, R158, R3.reuse, -R10.reuse ;  /* 0x000000039e9e7223 */ /* 0x180fe2000001080a */
[----:B------:R-:W-:Y:S01]  /*1cb40*/  FFMA.FTZ R195, R159, R3, -R10 ;  /* 0x000000039fc37223 */ /* 0x000fe2000001080a */
[----:B------:R-:W-:-:S02]  /*1cb50*/  FADD.FTZ R7, R180, R7 ;  /* 0x00000007b4077221 */ /* 0x000fc40000010000 */
[----:B------:R-:W3:Y:S01]  /*1cb60*/  MUFU.EX2 R190, R190 ;  /* 0x000000be00be7308 */ /* 0x000ee20000000800 */
[----:B0-----:R-:W-:Y:S01]  /*1cb70*/  FFMA.FTZ R227, R2, R227, R186 ;  /* 0x000000e302e37223 */ /* 0x001fe200000100ba */
[----:B------:R-:W-:-:S04]  /*1cb80*/  FADD.FTZ R7, R181, R7 ;  /* 0x00000007b5077221 */ /* 0x000fc80000010000 */
[----:B------:R-:W-:Y:S02]  /*1cb90*/  FADD.FTZ R7, R168, R7 ;  /* 0x00000007a8077221 */ /* 0x000fe40000010000 */
[----:B------:R-:W0:Y:S02]  /*1cba0*/  MUFU.EX2 R191, R191 ;  /* 0x000000bf00bf7308 */ /* 0x000e240000000800 */
[----:B------:R-:W-:-:S04]  /*1cbb0*/  FADD.FTZ R7, R169, R7 ;  /* 0x00000007a9077221 */ /* 0x000fc80000010000 */
[----:B------:R-:W-:Y:S02]  /*1cbc0*/  FADD.FTZ R7, R172, R7 ;  /* 0x00000007ac077221 */ /* 0x000fe40000010000 */
[----:B------:R-:W4:Y:S01]  /*1cbd0*/  MUFU.EX2 R178, R178 ;  /* 0x000000b200b27308 */ /* 0x000f220000000800 */
[----:B--2---:R-:W-:Y:S01]  /*1cbe0*/  PRMT R9, R11, 0x654, R9 ;  /* 0x000006540b097816 */ /* 0x004fe20000000009 */
[----:B------:R-:W-:-:S03]  /*1cbf0*/  FADD.FTZ R7, R173, R7 ;  /* 0x00000007ad077221 */ /* 0x000fc60000010000 */
[----:B------:R1:W-:Y:S03]  /*1cc00*/  SYNCS.ARRIVE.TRANS64.RED.A1T0 RZ, [R9+URZ], RZ ;  /* 0x000000ff09ff79a7 */ /* 0x0003e6000810043f */
[----:B------:R-:W2:Y:S01]  /*1cc10*/  MUFU.EX2 R179, R179 ;  /* 0x000000b300b37308 */ /* 0x000ea20000000800 */
[----:B-1----:R-:W-:-:S07]  /*1cc20*/  FADD.FTZ R9, R187, R227 ;  /* 0x000000e3bb097221 */ /* 0x002fce0000010000 */
[----:B------:R-:W1:Y:S01]  /*1cc30*/  MUFU.EX2 R182, R182 ;  /* 0x000000b600b67308 */ /* 0x000e620000000800 */
[----:B---3--:R-:W-:-:S04]  /*1cc40*/  FADD.FTZ R9, R190, R9 ;  /* 0x00000009be097221 */ /* 0x008fc80000010000 */
[----:B0-----:R-:W-:-:S03]  /*1cc50*/  FADD.FTZ R9, R191, R9 ;  /* 0x00000009bf097221 */ /* 0x001fc60000010000 */
[----:B------:R-:W0:Y:S01]  /*1cc60*/  MUFU.EX2 R183, R183 ;  /* 0x000000b700b77308 */ /* 0x000e220000000800 */
[----:B----4-:R-:W-:-:S04]  /*1cc70*/  FADD.FTZ R9, R178, R9 ;  /* 0x00000009b2097221 */ /* 0x010fc80000010000 */
[----:B--2---:R-:W-:-:S03]  /*1cc80*/  FADD.FTZ R9, R179, R9 ;  /* 0x00000009b3097221 */ /* 0x004fc60000010000 */
[----:B------:R-:W2:Y:S01]  /*1cc90*/  MUFU.EX2 R170, R170 ;  /* 0x000000aa00aa7308 */ /* 0x000ea20000000800 */
[----:B-1----:R-:W-:-:S07]  /*1cca0*/  FADD.FTZ R9, R182, R9 ;  /* 0x00000009b6097221 */ /* 0x002fce0000010000 */
[----:B------:R-:W1:Y:S01]  /*1ccb0*/  MUFU.EX2 R171, R171 ;  /* 0x000000ab00ab7308 */ /* 0x000e620000000800 */
[----:B0-----:R-:W-:-:S07]  /*1ccc0*/  FADD.FTZ R9, R183, R9 ;  /* 0x00000009b7097221 */ /* 0x001fce0000010000 */
[----:B------:R-:W0:Y:S01]  /*1ccd0*/  MUFU.EX2 R174, R174 ;  /* 0x000000ae00ae7308 */ /* 0x000e220000000800 */
[----:B--2---:R-:W-:-:S07]  /*1cce0*/  FADD.FTZ R9, R170, R9 ;  /* 0x00000009aa097221 */ /* 0x004fce0000010000 */
        /* <DEDUP_REMOVED lines=33> */
[----:B0-----:R-:W-:Y:S01]  /*1cf00*/  FADD.FTZ R9, R158, R9 ;  /* 0x000000099e097221 */ /* 0x001fe20000010000 */
[----:B--2---:R-:W-:-:S03]  /*1cf10*/  FADD.FTZ R228, R8, R7 ;  /* 0x0000000708e47221 */ /* 0x004fc60000010000 */
[----:B-1----:R-:W-:Y:S01]  /*1cf20*/  FADD.FTZ R227, R195, R9 ;  /* 0x00000009c3e37221 */ /* 0x002fe20000010000 */
[----:B------:R-:W-:Y:S06]  /*1cf30*/  @!P0 BRA `(.L_x_649) ;  /* 0x0000000000048947 */ /* 0x000fec0003800000 */
[----:B------:R-:W-:Y:S01]  /*1cf40*/  BPT.TRAP 0x1 ;  /* 0x000000040000795c */ /* 0x000fe20000300000 */
.L_x_649:
[----:B------:R-:W2:Y:S01]  /*1cf50*/  LDL R7, [R1+0x60] ;  /* 0x0000600001077983 */ /* 0x000ea20000100800 */
[----:B------:R-:W-:Y:S01]  /*1cf60*/  VIADD R6, R6, 0x38860 ;  /* 0x0003886006067836 */ /* 0x000fe20000000000 */
[----:B------:R-:W-:Y:S01]  /*1cf70*/  F2FP.BF16.F32.PACK_AB R194, R8, R156 ;  /* 0x0000009c08c2723e */ /* 0x000fe200000010ff */
[----:B------:R-:W-:Y:S01]  /*1cf80*/  IMAD.MOV.U32 R20, RZ, RZ, R4 ;  /* 0x000000ffff147224 */ /* 0x000fe200078e0004 */
[----:B------:R-:W-:Y:S01]  /*1cf90*/  F2FP.BF16.F32.PACK_AB R208, R185, R184 ;  /* 0x000000b8b9d0723e */ /* 0x000fe200000010ff */
[----:B------:R-:W-:Y:S01]  /*1cfa0*/  IMAD.MOV.U32 R15, RZ, RZ, R5 ;  /* 0x000000ffff0f7224 */ /* 0x000fe200078e0005 */
[----:B------:R-:W-:Y:S01]  /*1cfb0*/  PRMT R6, R11, 0x654, R6 ;  /* 0x000006540b067816 */ /* 0x000fe20000000006 */
[----:B------:R-:W-:Y:S01]  /*1cfc0*/  IMAD.MOV.U32 R14, RZ, RZ, R229 ;  /* 0x000000ffff0e7224 */ /* 0x000fe200078e00e5 */
[----:B------:R-:W-:Y:S01]  /*1cfd0*/  F2FP.BF16.F32.PACK_AB R209, R187, R186 ;  /* 0x000000babbd1723e */ /* 0x000fe200000010ff */
[----:B------:R-:W-:Y:S01]  /*1cfe0*/  IMAD.MOV.U32 R8, RZ, RZ, R226 ;  /* 0x000000ffff087224 */ /* 0x000fe200078e00e2 */
[----:B------:R0:W-:Y:S01]  /*1cff0*/  SYNCS.ARRIVE.TRANS64.RED.A1T0 RZ, [R6+URZ], RZ ;  /* 0x000000ff06ff79a7 */ /* 0x0001e2000810043f */
[----:B------:R-:W-:-:S02]  /*1d000*/  F2FP.BF16.F32.PACK_AB R210, R189, R188 ;  /* 0x000000bcbdd2723e */ /* 0x000fc400000010ff */
[----:B------:R-:W-:Y:S02]  /*1d010*/  F2FP.BF16.F32.PACK_AB R211, R191, R190 ;  /* 0x000000bebfd3723e */ /* 0x000fe400000010ff */
[----:B------:R-:W-:Y:S02]  /*1d020*/  F2FP.BF16.F32.PACK_AB R204, R177, R176 ;  /* 0x000000b0b1cc723e */ /* 0x000fe400000010ff */
        /* <DEDUP_REMOVED lines=14> */
[C---:B--2---:R-:W-:Y:S01]  /*1d110*/  ISETP.GT.AND P1, PT, R21.reuse, R7, PT ;  /* 0x000000071500720c */ /* 0x044fe20003f24270 */
[----:B------:R-:W-:-:S12]  /*1d120*/  VIADD R21, R21, 0xffffffff ;  /* 0xffffffff15157836 */ /* 0x000fd80000000000 */
[----:B0-----:R-:W-:Y:S05]  /*1d130*/  @P1 BRA `(.L_x_650) ;  /* 0xffffffb400c81947 */ /* 0x001fea000383ffff */
.L_x_637:
[----:B------:R-:W-:Y:S05]  /*1d140*/  BSYNC B0 ;  /* 0x0000000000007941 */ /* 0x000fea0003800000 */
.L_x_636:
        /* <DEDUP_REMOVED lines=131> */
.L_x_651:
[----:B------:R-:W-:Y:S01]  /*1d980*/  IMAD R2, R226, 0x8, R23 ;  /* 0x00000008e2027824 */ /* 0x000fe200078e0217 */
[----:B------:R-:W-:-:S04]  /*1d990*/  SHF.L.U32 R0, R229, 0x1f, RZ ;  /* 0x0000001fe5007819 */ /* 0x000fc800000006ff */
[----:B------:R0:W1:Y:S01]  /*1d9a0*/  SYNCS.PHASECHK.TRANS64.TRYWAIT P1, [R2+URZ+0x38850], R0 ;  /* 0x03885000020075a7 */ /* 0x000062000802017f */
[----:B------:R-:W-:Y:S05]  /*1d9b0*/  @!P0 BRA `(.L_x_652) ;  /* 0x0000000000048947 */ /* 0x000fea0003800000 */
[----:B------:R-:W-:Y:S01]  /*1d9c0*/  BPT.TRAP 0x1 ;  /* 0x000000040000795c */ /* 0x000fe20000300000 */
.L_x_652:
[----:B------:R-:W-:Y:S04]  /*1d9d0*/  BSSY B0, `(.L_x_653) ;  /* 0x0000004000007945 */ /* 0x000fe80003800000 */
[----:B-1----:R-:W-:Y:S05]  /*1d9e0*/  @P1 BRA `(.L_x_654) ;  /* 0x0000000000081947 */ /* 0x002fea0003800000 */
[----:B------:R-:W1:Y:S02]  /*1d9f0*/  SYNCS.PHASECHK.TRANS64.TRYWAIT P1, [R2+URZ+0x38850], R0 ;  /* 0x03885000020075a7 */ /* 0x000e64000802017f */
[----:B-1----:R-:W-:Y:S05]  /*1da00*/  @!P1 BRA `(.L_x_655) ;  /* 0x000000e000389947 */ /* 0x002fea0003800000 */
.L_x_654:
[----:B------:R-:W-:Y:S05]  /*1da10*/  BSYNC B0 ;  /* 0x0000000000007941 */ /* 0x000fea0003800000 */
.L_x_653:
[----:B------:R-:W-:Y:S01]  /*1da20*/  VIADD R23, R23, 0x400 ;  /* 0x0000040017177836 */ /* 0x000fe20000000000 */
[----:B------:R-:W-:Y:S01]  /*1da30*/  WARPGROUP.ARRIVE ;  /* 0x00000000000079c5 */ /* 0x000fe20000000000 */
[----:B------:R-:W-:Y:S01]  /*1da40*/  IMAD.MOV.U32 R7, RZ, RZ, 0x40000040 ;  /* 0x40000040ff077424 */ /* 0x000fe200078e00ff */
[----:B------:R-:W-:Y:S01]  /*1da50*/  MOV R9, 0x40000040 ;  /* 0x4000004000097802 */ /* 0x000fe20000000f00 */
[----:B01----:R-:W0:Y:S01]  /*1da60*/  SHFL.BFLY PT, R0, R227, 0x2, 0x1f ;  /* 0x0c401f00e3007f89 */ /* 0x003e2200000e0000 */
[----:B------:R-:W-:Y:S01]  /*1da70*/  SHF.R.U32.HI R23, RZ, 0x4, R23 ;  /* 0x00000004ff177819 */ /* 0x000fe20000011617 */
[----:B------:R-:W-:Y:S01]  /*1da80*/  IMAD.MOV.U32 R184, RZ, RZ, -0x800000 ;  /* 0xff800000ffb87424 */ /* 0x000fe200078e00ff */
[----:B------:R-:W-:Y:S01]  /*1da90*/  R2UR UR7, R7 ;  /* 0x00000000070772ca */ /* 0x000fe200000e0000 */
[----:B------:R-:W-:Y:S01]  /*1daa0*/  IMAD.MOV.U32 R7, RZ, RZ, 0x40000040 ;  /* 0x40000040ff077424 */ /* 0x000fe200078e00ff */
[----:B------:R-:W-:Y:S01]  /*1dab0*/  LOP3.LUT R23, R23, 0x3fff, RZ, 0xc0, !PT ;  /* 0x00003fff17177812 */ /* 0x000fe200078ec0ff */
[----:B------:R-:W-:-:S03]  /*1dac0*/  IMAD.MOV.U32 R185, RZ, RZ, -0x800000 ;  /* 0xff800000ffb97424 */ /* 0x000fc600078e00ff */
[----:B------:R-:W-:-:S05]  /*1dad0*/  LOP3.LUT R23, R23, 0x2800000, RZ, 0xfc, !PT ;  /* 0x0280000017177812 */ /* 0x000fca00078efcff */
[----:B------:R-:W-:Y:S02]  /*1dae0*/  IMAD R6, R226, 0xa00, R23 ;  /* 0x00000a00e2067824 */ /* 0x000fe400078e0217 */
[----:B------:R-:W-:Y:S02]  /*1daf0*/  IMAD.MOV.U32 R23, RZ, RZ, RZ ;  /* 0x000000ffff177224 */ /* 0x000fe400078e00ff */
[C---:B------:R-:W-:Y:S01]  /*1db00*/  VIADD R8, R6.reuse, 0x80 ;  /* 0x0000008006087836 */ /* 0x040fe20000000000 */
[----:B------:R-:W-:Y:S01]  /*1db10*/  R2UR UR6, R6 ;  /* 0x00000000060672ca */ /* 0x000fe200000e0000 */
[----:B0-----:R-:W-:-:S12]  /*1db20*/  FADD.FTZ R0, R0, R227 ;  /* 0x000000e300007221 */ /* 0x001fd80000010000 */
        /* <DEDUP_REMOVED lines=20> */
[----:B------:R-:W0:Y:S02]  /*1dc70*/  SHFL.BFLY PT, R8, R0, 0x1, 0x1f ;  /* 0x0c201f0000087f89 */ /* 0x000e2400000e0000 */
[----:B0-----:R-:W-:Y:S01]  /*1dc80*/  FADD.FTZ R8, R0, R8 ;  /* 0x0000000800087221 */ /* 0x001fe20000010000 */
[----:B------:R-:W-:-:S04]  /*1dc90*/  IMAD.MOV.U32 R0, RZ, RZ, RZ ;  /* 0x000000ffff007224 */ /* 0x000fc800078e00ff */
[----:B------:R-:W-:-:S13]  /*1dca0*/  FSETP.NE.FTZ.AND P2, PT, R8, RZ, PT ;  /* 0x000000ff0800720b */ /* 0x000fda0003f55000 */
[----:B------:R-:W-:Y:S01]  /*1dcb0*/  @P2 MUFU.RCP R0, R8 ;  /* 0x0000000800002308 */ /* 0x000fe20000001000 */
[----:B------:R-:W-:Y:S02]  /*1dcc0*/  WARPGROUP.DEPBAR.LE gsb0, 0x0 ;  /* 0x00008000000079c5 */ /* 0x000fe40000010000 */
[----:B------:R-:W-:-:S06]  /*1dcd0*/  WARPGROUP.ARRIVE ;  /* 0x00000000000079c5 */ /* 0x000fcc0000000000 */
[----:B------:R-:W-:Y:S01]  /*1dce0*/  HGMMA.64x256x16.F32.BF16 R24, R196, gdesc[UR4].tnspB, R24, gsb0 ;  /* 0x43e00004c4187df0 */ /* 0x000fe20008001818 */
[----:B------:R-:W-:Y:S02]  /*1dcf0*/  R2UR UR6, R6 ;  /* 0x00000000060672ca */ /* 0x000fe400000e0000 */
[----:B------:R-:W-:Y:S01]  /*1dd00*/  R2UR UR7, R7 ;  /* 0x00000000070772ca */ /* 0x000fe200000e0000 */
[----:B------:R-:W0:Y:S02]  /*1dd10*/  SHFL.BFLY PT, R6, R228, 0x2, 0x1f ;  /* 0x0c401f00e4067f89 */ /* 0x000e2400000e0000 */
[----:B0-----:R-:W-:-:S05]  /*1dd20*/  FADD.FTZ R228, R6, R228 ;  /* 0x000000e406e47221 */ /* 0x001fca0000010000 */
[----:B------:R-:W0:Y:S02]  /*1dd30*/  SHFL.BFLY PT, R6, R228, 0x1, 0x1f ;  /* 0x0c201f00e4067f89 */ /* 0x000e2400000e0000 */
[----:B0-----:R-:W-:-:S05]  /*1dd40*/  FADD.FTZ R6, R228, R6 ;  /* 0x00000006e4067221 */ /* 0x001fca0000010000 */
[----:B------:R-:W-:-:S13]  /*1dd50*/  FSETP.NE.FTZ.AND P1, PT, R6, RZ, PT ;  /* 0x000000ff0600720b */ /* 0x000fda0003f35000 */
[----:B------:R-:W-:Y:S08]  /*1dd60*/  @P1 MUFU.RCP R23, R6 ;  /* 0x0000000600171308 */ /* 0x000ff00000001000 */
[----:B------:R-:W0:Y:S08]  /*1dd70*/  @P1 MUFU.LG2 R7, R6 ;  /* 0x0000000600071308 */ /* 0x000e300000000c00 */
[----:B------:R1:W2:Y:S02]  /*1dd80*/  @P2 MUFU.LG2 R6, R8 ;  /* 0x0000000800062308 */ /* 0x0002a40000000c00 */
[----:B-1----:R-:W-:Y:S01]  /*1dd90*/  @P1 FMUL.FTZ R8, R3, 0.69314718246459960938 ;  /* 0x3f31721803081820 */ /* 0x002fe20000410000 */
[----:B0-----:R-:W-:Y:S01]  /*1dda0*/  @P1 FMUL.FTZ R7, R7, 0.69314718246459960938 ;  /* 0x3f31721807071820 */ /* 0x001fe20000410000 */
[----:B------:R-:W-:-:S03]  /*1ddb0*/  @P2 FMUL.FTZ R3, R3, 0.69314718246459960938 ;  /* 0x3f31721803032820 */ /* 0x000fc60000410000 */
[----:B------:R-:W-:Y:S01]  /*1ddc0*/  @P1 FFMA.FTZ R184, R8, R5, R7 ;  /* 0x0000000508b81223 */ /* 0x000fe20000010007 */
[----:B--2---:R-:W-:-:S04]  /*1ddd0*/  @P2 FMUL.FTZ R6, R6, 0.69314718246459960938 ;  /* 0x3f31721806062820 */ /* 0x004fc80000410000 */
[----:B------:R-:W-:Y:S01]  /*1dde0*/  @P2 FFMA.FTZ R185, R3, R4, R6 ;  /* 0x0000000403b92223 */ /* 0x000fe20000010006 */
[----:B------:R-:W-:Y:S02]  /*1ddf0*/  WARPGROUP.DEPBAR.LE gsb0, 0x0 ;  /* 0x00008000000079c5 */ /* 0x000fe40000010000 */
[----:B------:R-:W-:-:S06]  /*1de00*/  WARPGROUP.ARRIVE ;  /* 0x00000000000079c5 */ /* 0x000fcc0000000000 */
[----:B------:R-:W-:Y:S03]  /*1de10*/  HGMMA.64x256x16.F32.BF16 R24, R192, gdesc[UR4].tnspB, R24, gsb0 ;  /* 0x43e00004c0187df0 */ /* 0x000fe60008001818 */
[----:B------:R-:W-:Y:S02]  /*1de20*/  WARPGROUP.DEPBAR.LE gsb0, 0x0 ;  /* 0x00008000000079c5 */ /* 0x000fe40000010000 */
[----:B------:R-:W-:Y:S05]  /*1de30*/  @!P0 BRA `(.L_x_656) ;  /* 0x0000000000048947 */ /* 0x000fea0003800000 */
[----:B------:R-:W-:Y:S01]  /*1de40*/  BPT.TRAP 0x1 ;  /* 0x000000040000795c */ /* 0x000fe20000300000 */
.L_x_656:
[----:B------:R-:W2:Y:S01]  /*1de50*/  LDL.LU R3, [R1+0x64] ;  /* 0x0000640001037983 */ /* 0x000ea20000300800 */
[----:B------:R-:W-:-:S03]  /*1de60*/  VIADD R2, R2, 0x38860 ;  /* 0x0003886002027836 */ /* 0x000fc60000000000 */
[----:B------:R-:W3:Y:S01]  /*1de70*/  LDL.LU R186, [R1+0x80] ;  /* 0x0000800001ba7983 */ /* 0x000ee20000300800 */
[----:B------:R-:W-:Y:S02]  /*1de80*/  VIADD R226, R226, 0x1 ;  /* 0x00000001e2e27836 */ /* 0x000fe40000000000 */
        /* <DEDUP_REMOVED lines=8> */
[----:B------:R-:W-:Y:S01]  /*1df10*/  ISETP.NE.AND P1, PT, R226, 0x2, PT ;  /* 0x00000002e200780c */ /* 0x000fe20003f25270 */
        /* <DEDUP_REMOVED lines=114> */
[----:B------:R-:W-:-:S02]  /*1e640*/  PLOP3.LUT P0, PT, PT, PT, PT, 0x8, 0x0 ;  /* 0x000000000000781c */ /* 0x000fc40003f0e170 */
[----:B------:R-:W-:Y:S02]  /*1e650*/  SEL R226, R226, RZ, P1 ;  /* 0x000000ffe2e27207 */ /* 0x000fe40000800000 */
[----:B--2---:R-:W-:Y:S01]  /*1e660*/  PRMT R2, R3, 0x654, R2 ;  /* 0x0000065403027816 */ /* 0x004fe20000000002 */
[----:B---3--:R-:W-:-:S03]  /*1e670*/  VIADD R186, R186, 0x1 ;  /* 0x00000001baba7836 */ /* 0x008fc60000000000 */
[----:B------:R0:W-:Y:S02]  /*1e680*/  SYNCS.ARRIVE.TRANS64.RED.A1T0 RZ, [R2+URZ], RZ ;  /* 0x000000ff02ff79a7 */ /* 0x0001e4000810043f */
[----:B------:R1:W-:Y:S01]  /*1e690*/  STL [R1+0x80], R186 ;  /* 0x000080ba01007387 */ /* 0x0003e20000100800 */
[-C--:B------:R-:W-:Y:S01]  /*1e6a0*/  FMUL.FTZ R3, R89, R23.reuse ;  /* 0x0000001759037220 */ /* 0x080fe20000410000 */
[-C--:B------:R-:W-:Y:S01]  /*1e6b0*/  FMUL.FTZ R89, R107, R0.reuse ;  /* 0x000000006b597220 */ /* 0x080fe20000410000 */
[----:B0-----:R-:W-:Y:S01]  /*1e6c0*/  FMUL.FTZ R2, R88, R23 ;  /* 0x0000001758027220 */ /* 0x001fe20000410000 */
[-C--:B------:R-:W-:Y:S01]  /*1e6d0*/  FMUL.FTZ R88, R106, R0.reuse ;  /* 0x000000006a587220 */ /* 0x080fe20000410000 */
[-C--:B------:R-:W-:Y:S01]  /*1e6e0*/  FMUL.FTZ R106, R142, R0.reuse ;  /* 0x000000008e6a7220 */ /* 0x080fe20000410000 */
[----:B------:R-:W-:Y:S01]  /*1e6f0*/  FMUL.FTZ R107, R143, R0 ;  /* 0x000000008f6b7220 */ /* 0x000fe20000410000 */
[----:B------:R-:W-:-:S04]  /*1e700*/  SEL R0, RZ, 0x1, P1 ;  /* 0x00000001ff007807 */ /* 0x000fc80000800000 */
[----:B-1----:R-:W-:-:S07]  /*1e710*/  LOP3.LUT R229, R229, R0, RZ, 0x3c, !PT ;  /* 0x00000000e5e57212 */ /* 0x002fce00078e3cff */
.L_x_566:
[----:B------:R-:W0:Y:S08]  /*1e720*/  S2UR UR4, SR_CgaCtaId ;  /* 0x00000000000479c3 */ /* 0x000e300000008800 */
[----:B------:R-:W-:Y:S01]  /*1e730*/  BAR.SYNC.DEFER_BLOCKING 0x5, 0x180 ;  /* 0x0146000000007b1d */ /* 0x000fe20000010000 */
[----:B------:R-:W-:-:S05]  /*1e740*/  MOV R23, 0x400 ;  /* 0x0000040000177802 */ /* 0x000fca0000000f00 */
[----:B------:R-:W-:Y:S01]  /*1e750*/  BSSY B0, `(.L_x_657) ;  /* 0x0000481000007945 */ /* 0x000fe20003800000 */
[----:B0-----:R-:W-:-:S05]  /*1e760*/  IMAD.U32 R0, RZ, RZ, UR4 ;  /* 0x00000004ff007e24 */ /* 0x001fca000f8e00ff */
[----:B------:R0:W-:Y:S01]  /*1e770*/  STL [R1+0x64], R0 ;  /* 0x0000640001007387 */ /* 0x0001e20000100800 */
[----:B------:R-:W-:-:S05]  /*1e780*/  LEA R23, R0, R23, 0x18 ;  /* 0x0000001700177211 */ /* 0x000fca00078ec0ff */
[----:B------:R0:W1:Y:S01]  /*1e790*/  LDS.128 R128, [R23+0x388d0] ;  /* 0x0388d00017807984 */ /* 0x0000620000000c00 */
[----:B------:R-:W-:Y:S06]  /*1e7a0*/  BAR.ARV 0x4, 0x180 ;  /* 0x0106000000007b1d */ /* 0x000fec0000002000 */
[----:B------:R-:W-:Y:S05]  /*1e7b0*/  @P0 BRA `(.L_x_658) ;  /* 0x0000003800300947 */ /* 0x000fea0003800000 */
[----:B------:R-:W2:Y:S01]  /*1e7c0*/  LDL R56, [R1+0x198] ;  /* 0x0001980001387983 */ /* 0x000ea20000100800 */
[----:B0-----:R-:W0:Y:S01]  /*1e7d0*/  S2R R0, SR_SWINHI ;  /* 0x0000000000007919 */ /* 0x001e220000002f00 */
[----:B------:R-:W-:Y:S01]  /*1e7e0*/  F2FP.BF16.F32.PACK_AB R58, R181, R180 ;  /* 0x000000b4b53a723e */ /* 0x000fe200000010ff */
[----:B------:R-:W-:Y:S01]  /*1e7f0*/  ULDC.64 UR6, c[0x0][0xc00] ;  /* 0x0003000000067ab9 */ /* 0x000fe20000000a00 */
[----:B------:R-:W-:Y:S01]  /*1e800*/  F2FP.BF16.F32.PACK_AB R59, R31, R30 ;  /* 0x0000001e1f3b723e */ /* 0x000fe200000010ff */
[----:B------:R-:W3:Y:S01]  /*1e810*/  LDL.LU R118, [R1+0x78] ;  /* 0x0000780001767983 */ /* 0x000ee20000300800 */
[----:B------:R-:W-:Y:S01]  /*1e820*/  F2FP.BF16.F32.PACK_AB R60, R179, R178 ;  /* 0x000000b2b33c723e */ /* 0x000fe200000010ff */
[----:B------:R-:W-:Y:S01]  /*1e830*/  ULDC.64 UR4, c[0x0][0xc08] ;  /* 0x0003020000047ab9 */ /* 0x000fe20000000a00 */
[----:B------:R-:W-:Y:S01]  /*1e840*/  F2FP.BF16.F32.PACK_AB R61, R35, R34 ;  /* 0x00000022233d723e */ /* 0x000fe200000010ff */
[----:B------:R-:W4:Y:S01]  /*1e850*/  LDL.LU R117, [R1+0x7c] ;  /* 0x00007c0001757983 */ /* 0x000f220000300800 */
[----:B------:R-:W-:-:S02]  /*1e860*/  F2FP.BF16.F32.PACK_AB R62, R177, R176 ;  /* 0x000000b0b13e723e */ /* 0x000fc400000010ff */
[----:B------:R-:W-:Y:S01]  /*1e870*/  F2FP.BF16.F32.PACK_AB R63, R39, R38 ;  /* 0x00000026273f723e */ /* 0x000fe200000010ff */
[----:B------:R-:W4:Y:S01]  /*1e880*/  LDL.LU R116, [R1+0x70] ;  /* 0x0000700001747983 */ /* 0x000f220000300800 */
[----:B------:R-:W-:Y:S02]  /*1e890*/  MOV R114, R23 ;  /* 0x0000001700727202 */ /* 0x000fe40000000f00 */
[----:B0-----:R-:W-:Y:S01]  /*1e8a0*/  MOV R115, R0 ;  /* 0x0000000000737202 */ /* 0x001fe20000000f00 */
[----:B------:R-:W-:Y:S02]  /*1e8b0*/  BAR.SYNC.DEFER_BLOCKING 0x1, 0x100 ;  /* 0x0044000000007b1d */ /* 0x000fe40000010000 */
[----:B--2---:R-:W-:-:S03]  /*1e8c0*/  IMAD.WIDE R112, R56, 0x2, R114 ;  /* 0x0000000238707825 */ /* 0x004fc600078e0272 */
[----:B------:R-:W-:Y:S01]  /*1e8d0*/  LOP3.LUT R0, R112, 0x380, RZ, 0xc0, !PT ;  /* 0x0000038070007812 */ /* 0x000fe200078ec0ff */
[----:B------:R-:W-:-:S03]  /*1e8e0*/  IMAD.MOV.U32 R57, RZ, RZ, R113 ;  /* 0x000000ffff397224 */ /* 0x000fc600078e0071 */
[----:B------:R-:W-:-:S04]  /*1e8f0*/  SHF.R.U64 R0, R0, 0x3, RZ ;  /* 0x0000000300007819 */ /* 0x000fc800000012ff */
[----:B------:R-:W-:-:S04]  /*1e900*/  LOP3.LUT R56, R0, R112, RZ, 0x3c, !PT ;  /* 0x0000007000387212 */ /* 0x000fc800078e3cff */
[----:B------:R-:W-:Y:S02]  /*1e910*/  MOV R0, R56 ;  /* 0x0000003800007202 */ /* 0x000fe40000000f00 */
[----:B------:R-:W-:Y:S02]  /*1e920*/  F2FP.BF16.F32.PACK_AB R56, R183, R182 ;  /* 0x000000b6b738723e */ /* 0x000fe400000010ff */
[----:B------:R-:W-:-:S05]  /*1e930*/  F2FP.BF16.F32.PACK_AB R57, R27, R26 ;  /* 0x0000001a1b39723e */ /* 0x000fca00000010ff */
[----:B------:R0:W-:Y:S02]  /*1e940*/  STSM.16.M88.4 [R0], R56 ;  /* 0x0000003800007844 */ /* 0x0001e40000000200 */
[----:B0-----:R-:W-:-:S04]  /*1e950*/  IADD3 R56, P0, R112, 0x20, RZ ;  /* 0x0000002070387810 */ /* 0x001fc80007f1e0ff */
[----:B------:R-:W-:Y:S01]  /*1e960*/  LOP3.LUT R0, R56, 0x380, RZ, 0xc0, !PT ;  /* 0x0000038038007812 */ /* 0x000fe200078ec0ff */
[----:B------:R-:W-:-:S03]  /*1e970*/  IMAD.X R57, RZ, RZ, R113, P0 ;  /* 0x000000ffff397224 */ /* 0x000fc600000e0671 */
[----:B------:R-:W-:-:S04]  /*1e980*/  SHF.R.U64 R0, R0, 0x3, RZ ;  /* 0x0000000300007819 */ /* 0x000fc800000012ff */
[----:B------:R-:W-:-:S04]  /*1e990*/  LOP3.LUT R56, R0, R56, RZ, 0x3c, !PT ;  /* 0x0000003800387212 */ /* 0x000fc800078e3cff */
[----:B------:R-:W-:-:S05]  /*1e9a0*/  MOV R56, R56 ;  /* 0x0000003800387202 */ /* 0x000fca0000000f00 */
[----:B------:R0:W-:Y:S02]  /*1e9b0*/  STSM.16.M88.4 [R56], R60 ;  /* 0x0000003c38007844 */ /* 0x0001e40000000200 */
[----:B0-----:R-:W-:-:S04]  /*1e9c0*/  IADD3 R56, P0, R112, 0x40, RZ ;  /* 0x0000004070387810 */ /* 0x001fc80007f1e0ff */
[----:B------:R-:W-:Y:S01]  /*1e9d0*/  LOP3.LUT R0, R56, 0x380, RZ, 0xc0, !PT ;  /* 0x0000038038007812 */ /* 0x000fe200078ec0ff */
[----:B------:R-:W-:-:S03]  /*1e9e0*/  IMAD.X R57, RZ, RZ, R113, P0 ;  /* 0x000000ffff397224 */ /* 0x000fc600000e0671 */
[----:B------:R-:W-:-:S04]  /*1e9f0*/  SHF.R.U64 R0, R0, 0x3, RZ ;  /* 0x0000000300007819 */ /* 0x000fc800000012ff */
[----:B------:R-:W-:Y:S02]  /*1ea00*/  LOP3.LUT R56, R0, R56, RZ, 0x3c, !PT ;  /* 0x0000003800387212 */ /* 0x000fe400078e3cff */
[----:B------:R-:W-:Y:S02]  /*1ea10*/  F2FP.BF16.F32.PACK_AB R58, R173, R172 ;  /* 0x000000acad3a723e */ /* 0x000fe400000010ff */
[----:B------:R-:W-:Y:S02]  /*1ea20*/  MOV R0, R56 ;  /* 0x0000003800007202 */ /* 0x000fe40000000f00 */
[----:B------:R-:W-:Y:S02]  /*1ea30*/  F2FP.BF16.F32.PACK_AB R56, R175, R174 ;  /* 0x000000aeaf38723e */ /* 0x000fe400000010ff */
[----:B------:R-:W-:Y:S02]  /*1ea40*/  F2FP.BF16.F32.PACK_AB R57, R43, R42 ;  /* 0x0000002a2b39723e */ /* 0x000fe400000010ff */
[----:B------:R-:W-:-:S05]  /*1ea50*/  F2FP.BF16.F32.PACK_AB R59, R47, R46 ;  /* 0x0000002e2f3b723e */ /* 0x000fca00000010ff */
        /* <DEDUP_REMOVED lines=135> */
[----:B------:R-:W-:Y:S01]  /*1f2d0*/  IMAD.X R113, RZ, RZ, R113, P0 ;  /* 0x000000ffff717224 */ /* 0x000fe200000e0671 */
[----:B---3--:R-:W-:Y:S02]  /*1f2e0*/  IADD3 R58, P0, R118, UR6, RZ ;  /* 0x00000006763a7c10 */ /* 0x008fe4000ff1e0ff */
[----:B------:R-:W-:Y:S02]  /*1f2f0*/  SHF.R.U64 R56, R56, 0x3, RZ ;  /* 0x0000000338387819 */ /* 0x000fe400000012ff */
[----:B----4-:R-:W-:Y:S02]  /*1f300*/  IADD3.X R59, R117, UR7, RZ, P0, !PT ;  /* 0x00000007753b7c10 */ /* 0x010fe400087fe4ff */
[----:B------:R-:W-:Y:S02]  /*1f310*/  ISETP.NE.U32.AND P0, PT, RZ, UR4, PT ;  /* 0x00000004ff007c0c */ /* 0x000fe4000bf05070 */
[----:B------:R-:W-:-:S02]  /*1f320*/  LOP3.LUT R112, R56, R0, RZ, 0x3c, !PT ;  /* 0x0000000038707212 */ /* 0x000fc400078e3cff */
[----:B------:R-:W-:Y:S02]  /*1f330*/  ISETP.NE.AND.EX P0, PT, RZ, UR5, PT, P0 ;  /* 0x00000005ff007c0c */ /* 0x000fe4000bf05300 */
[----:B------:R-:W-:Y:S02]  /*1f340*/  MOV R112, R112 ;  /* 0x0000007000707202 */ /* 0x000fe40000000f00 */
[----:B------:R-:W-:Y:S02]  /*1f350*/  F2FP.BF16.F32.PACK_AB R60, R49, R48 ;  /* 0x00000030313c723e */ /* 0x000fe400000010ff */
[----:B------:R-:W-:Y:S02]  /*1f360*/  F2FP.BF16.F32.PACK_AB R61, R109, R108 ;  /* 0x0000006c6d3d723e */ /* 0x000fe400000010ff */
[----:B------:R-:W-:Y:S02]  /*1f370*/  F2FP.BF16.F32.PACK_AB R62, R53, R52 ;  /* 0x00000034353e723e */ /* 0x000fe400000010ff */
[----:B------:R-:W-:-:S05]  /*1f380*/  F2FP.BF16.F32.PACK_AB R63, R111, R110 ;  /* 0x0000006e6f3f723e */ /* 0x000fca00000010ff */
[----:B------:R0:W-:Y:S01]  /*1f390*/  STSM.16.M88.4 [R112], R60 ;  /* 0x0000003c70007844 */ /* 0x0001e20000000200 */
[----:B------:R-:W-:Y:S01]  /*1f3a0*/  BAR.SYNC.DEFER_BLOCKING 0x1, 0x100 ;  /* 0x0044000000007b1d */ /* 0x000fe20000010000 */
[----:B0-----:R-:W-:-:S05]  /*1f3b0*/  @P0 IADD3 R60, P2, R118, UR4, RZ ;  /* 0x00000004763c0c10 */ /* 0x001fca000ff5e0ff */
[----:B------:R-:W-:Y:S01]  /*1f3c0*/  ULDC UR4, c[0x0][0xa88] ;  /* 0x0002a20000047ab9 */ /* 0x000fe20000000800 */
[----:B------:R-:W-:Y:S01]  /*1f3d0*/  @P0 IADD3.X R61, R117, UR5, RZ, P2, !PT ;  /* 0x00000005753d0c10 */ /* 0x000fe200097fe4ff */
[----:B------:R-:W-:Y:S01]  /*1f3e0*/  IMAD.U32 R0, RZ, RZ, UR4 ;  /* 0x00000004ff007e24 */ /* 0x000fe2000f8e00ff */
[----:B------:R-:W-:Y:S01]  /*1f3f0*/  ISETP.NE.AND P2, PT, R116, RZ, PT ;  /* 0x000000ff7400720c */ /* 0x000fe20003f45270 */
[----:B------:R-:W-:-:S03]  /*1f400*/  ULDC UR4, c[0x0][0xad4] ;  /* 0x0002b50000047ab9 */ /* 0x000fc60000000800 */
[----:B------:R-:W-:Y:S01]  /*1f410*/  SEL R56, R116, UR4, P2 ;  /* 0x0000000474387c07 */ /* 0x000fe20009000000 */
[----:B------:R-:W-:-:S03]  /*1f420*/  IMAD.MOV.U32 R112, RZ, RZ, 0x9b8 ;  /* 0x000009b8ff707424 */ /* 0x000fc600078e00ff */
[----:B------:R-:W-:Y:S01]  /*1f430*/  ISETP.GT.AND P2, PT, R56, 0x1, PT ;  /* 0x000000013800780c */ /* 0x000fe20003f44270 */
[----:B------:R-:W-:Y:S02]  /*1f440*/  ULDC.64 UR8, c[0x0][0x208] ;  /* 0x0000820000087ab9 */ /* 0x000fe40000000a00 */
[----:B------:R0:W5:Y:S01]  /*1f450*/  @P0 LDG.E R0, desc[UR8][R60.64] ;  /* 0x000000083c000981 */ /* 0x000162000c1e1900 */
[----:B------:R-:W-:-:S04]  /*1f460*/  SEL R112, R112, 0x978, P2 ;  /* 0x0000097870707807 */ /* 0x000fc80001000000 */
[----:B------:R2:W3:Y:S08]  /*1f470*/  LDC.64 R62, c[0x0][R112+0x220] ;  /* 0x00008800703e7b82 */ /* 0x0004f00000000a00 */
[----:B0-----:R2:W0:Y:S01]  /*1f480*/  LDC.64 R60, c[0x0][R112+0x218] ;  /* 0x00008600703c7b82 */ /* 0x0014220000000a00 */
[----:B------:R-:W-:-:S04]  /*1f490*/  ISETP.NE.U32.AND P1, PT, RZ, UR6, PT ;  /* 0x00000006ff007c0c */ /* 0x000fc8000bf25070 */
[----:B------:R-:W-:Y:S01]  /*1f4a0*/  ISETP.NE.AND.EX P1, PT, RZ, UR7, PT, P1 ;  /* 0x00000007ff007c0c */ /* 0x000fe2000bf25310 */
[----:B------:R-:W-:-:S12]  /*1f4b0*/  IMAD.MOV.U32 R57, RZ, RZ, RZ ;  /* 0x000000ffff397224 */ /* 0x000fd800078e00ff */
[----:B------:R2:W5:Y:S01]  /*1f4c0*/  @P1 LDG.E R57, desc[UR8][R58.64] ;  /* 0x000000083a391981 */ /* 0x000562000c1e1900 */
[----:B------:R-:W-:Y:S05]  /*1f4d0*/  @P0 BRA `(.L_x_659) ;  /* 0x0000000000140947 */ /* 0x000fea0003800000 */
[----:B------:R-:W-:Y:S05]  /*1f4e0*/  @!P1 BRA `(.L_x_659) ;  /* 0x0000000000109947 */ /* 0x000fea0003800000 */
[----:B------:R-:W-:Y:S02]  /*1f4f0*/  ULDC.64 UR4, c[0x0][0x208] ;  /* 0x0000820000047ab9 */ /* 0x000fe40000000a00 */
[----:B-----5:R-:W4:Y:S04]  /*1f500*/  LDG.E R0, desc[UR4][R58.64] ;  /* 0x000000043a007981 */ /* 0x020f28000c1e1900 */
[----:B--2---:R-:W4:Y:S02]  /*1f510*/  LDG.E R58, desc[UR4][R58.64+0x4] ;  /* 0x000004043a3a7981 */ /* 0x004f24000c1e1900 */
[----:B----4-:R-:W-:-:S07]  /*1f520*/  IMAD.IADD R0, R58, 0x1, -R0 ;  /* 0x000000013a007824 */ /* 0x010fce00078e0a00 */
.L_x_659:
[----:B------:R-:W4:Y:S01]  /*1f530*/  LDL.LU R56, [R1+0x74] ;  /* 0x0000740001387983 */ /* 0x000f220000300800 */
[----:B------:R-:W1:Y:S03]  /*1f540*/  LDC R119, c[0x0][0xbe8] ;  /* 0x0002fa00ff777b82 */ /* 0x000e660000000800 */
[----:B------:R-:W3:Y:S04]  /*1f550*/  LDL.LU R113, [R1+0x10c] ;  /* 0x00010c0001717983 */ /* 0x000ee80000300800 */
[----:B------:R-:W3:Y:S04]  /*1f560*/  LDL R120, [R1+0x88] ;  /* 0x0000880001787983 */ /* 0x000ee80000100800 */
[----:B------:R-:W3:Y:S04]  /*1f570*/  LDL R118, [R1+0x194] ;  /* 0x0001940001767983 */ /* 0x000ee80000100800 */
[----:B------:R-:W3:Y:S04]  /*1f580*/  LDL R121, [R1+0x84] ;  /* 0x0000840001797983 */ /* 0x000ee80000100800 */
[----:B------:R-:W3:Y:S04]  /*1f590*/  LDL R123, [R1+0x190] ;  /* 0x00019000017b7983 */ /* 0x000ee80000100800 */
[----:B------:R-:W3:Y:S01]  /*1f5a0*/  LDL R122, [R1+0x110] ;  /* 0x00011000017a7983 */ /* 0x000ee20000100800 */
[----:B--2---:R-:W2:Y:S01]  /*1f5b0*/  LDC.64 R58, c[0x0][R112+0x228] ;  /* 0x00008a00703a7b82 */ /* 0x004ea20000000a00 */
[----:B------:R-:W-:-:S02]  /*1f5c0*/  ISETP.NE.U32.AND P0, PT, RZ, UR6, PT ;  /* 0x00000006ff007c0c */ /* 0x000fc4000bf05070 */
[----:B-1----:R-:W-:Y:S02]  /*1f5d0*/  ISETP.NE.AND P1, PT, R119, 0x1, PT ;  /* 0x000000017700780c */ /* 0x002fe40003f25270 */
[----:B------:R-:W-:Y:S01]  /*1f5e0*/  ISETP.NE.AND.EX P0, PT, RZ, UR7, PT, P0 ;  /* 0x00000007ff007c0c */ /* 0x000fe2000bf05300 */
[-C--:B0-----:R-:W-:Y:S02]  /*1f5f0*/  IMAD R117, R61, R223.reuse, RZ ;  /* 0x000000df3d757224 */ /* 0x081fe400078e02ff */
[----:B------:R-:W-:-:S04]  /*1f600*/  IMAD.WIDE.U32 R60, R60, R223, RZ ;  /* 0x000000df3c3c7225 */ /* 0x000fc800078e00ff */
[----:B------:R-:W-:-:S04]  /*1f610*/  IMAD.IADD R117, R61, 0x1, R117 ;  /* 0x000000013d757824 */ /* 0x000fc800078e0275 */
[----:B------:R-:W0:Y:S01]  /*1f620*/  @P1 LDC R61, c[0x0][0xbec] ;  /* 0x0002fb00ff3d1b82 */ /* 0x000e220000000800 */
[----:B-----5:R-:W-:Y:S01]  /*1f630*/  IMAD R0, R0, R119, RZ ;  /* 0x0000007700007224 */ /* 0x020fe200078e02ff */
[----:B------:R-:W-:Y:S01]  /*1f640*/  ULDC.64 UR4, c[0x0][0x208] ;  /* 0x0000820000047ab9 */ /* 0x000fe20000000a00 */
[----:B----4-:R-:W-:Y:S02]  /*1f650*/  SEL R56, R56, RZ, !P0 ;  /* 0x000000ff38387207 */ /* 0x010fe40004000000 */
[----:B---3--:R-:W-:-:S03]  /*1f660*/  SEL R116, R113, RZ, !P0 ;  /* 0x000000ff71747207 */ /* 0x008fc60004000000 */
[----:B------:R-:W-:-:S04]  /*1f670*/  IMAD R63, R63, R56, RZ ;  /* 0x000000383f3f7224 */ /* 0x000fc800078e02ff */
[C---:B------:R-:W-:Y:S02]  /*1f680*/  IMAD R116, R62.reuse, R116, R63 ;  /* 0x000000743e747224 */ /* 0x040fe400078e023f */
[----:B------:R-:W-:-:S03]  /*1f690*/  IMAD.WIDE.U32 R62, R62, R56, RZ ;  /* 0x000000383e3e7225 */ /* 0x000fc600078e00ff */
[----:B------:R-:W-:Y:S02]  /*1f6a0*/  IADD3 R113, P0, P3, R62, R60, R57 ;  /* 0x0000003c3e717210 */ /* 0x000fe40007b1e039 */
[----:B------:R-:W1:Y:S01]  /*1f6b0*/  @P1 LDC R60, c[0x0][0xbf0] ;  /* 0x0002fc00ff3c1b82 */ /* 0x000e620000000800 */
[----:B------:R-:W-:Y:S01]  /*1f6c0*/  SEL R62, R120, RZ, P2 ;  /* 0x000000ff783e7207 */ /* 0x000fe20001000000 */
[----:B------:R-:W-:-:S04]  /*1f6d0*/  IMAD.IADD R116, R63, 0x1, R116 ;  /* 0x000000013f747824 */ /* 0x000fc800078e0274 */
[-C--:B--2---:R-:W-:Y:S02]  /*1f6e0*/  IMAD R59, R59, R62.reuse, RZ ;  /* 0x0000003e3b3b7224 */ /* 0x084fe400078e02ff */
[----:B------:R-:W-:Y:S01]  /*1f6f0*/  IMAD.WIDE.U32 R62, R58, R62, RZ ;  /* 0x0000003e3a3e7225 */ /* 0x000fe200078e00ff */
[----:B------:R-:W-:-:S04]  /*1f700*/  SHF.R.S32.HI R58, RZ, 0x1f, R57 ;  /* 0x0000001fff3a7819 */ /* 0x000fc80000011439 */
[----:B------:R-:W-:Y:S01]  /*1f710*/  IADD3.X R117, R116, R117, R58, P0, P3 ;  /* 0x0000007574757210 */ /* 0x000fe200007e643a */
[----:B------:R-:W-:-:S04]  /*1f720*/  IMAD R116, R121, 0x80, R118 ;  /* 0x0000008079747824 */ /* 0x000fc800078e0276 */
[----:B0-----:R-:W-:-:S04]  /*1f730*/  @P1 IMAD.HI.U32 R61, R116, R61, RZ ;  /* 0x0000003d743d1227 */ /* 0x001fc800078e00ff */
[----:B------:R-:W-:Y:S01]  /*1f740*/  IMAD.MOV.U32 R118, RZ, RZ, R116 ;  /* 0x000000ffff767224 */ /* 0x000fe200078e0074 */
[----:B-1----:R-:W-:Y:S02]  /*1f750*/  @P1 SHF.R.U32.HI R118, RZ, R60, R61 ;  /* 0x0000003cff761219 */ /* 0x002fe4000001163d */
[----:B------:R0:W1:Y:S02]  /*1f760*/  LDC.64 R60, c[0x0][R112+0x210] ;  /* 0x00008400703c7b82 */ /* 0x0000640000000a00 */
[----:B------:R-:W-:-:S06]  /*1f770*/  IADD3 R62, P0, P3, R118, R113, R62 ;  /* 0x00000071763e7210 */ /* 0x000fcc0007b1e03e */
[----:B0-----:R-:W0:Y:S01]  /*1f780*/  LDC.64 R112, c[0x0][0xba8] ;  /* 0x0002ea00ff707b82 */ /* 0x001e220000000a00 */
[----:B------:R-:W-:Y:S01]  /*1f790*/  IMAD.IADD R59, R63, 0x1, R59 ;  /* 0x000000013f3b7824 */ /* 0x000fe200078e023b */
[----:B------:R-:W-:-:S04]  /*1f7a0*/  SHF.R.S32.HI R63, RZ, 0x1f, R118 ;  /* 0x0000001fff3f7819 */ /* 0x000fc80000011476 */
[----:B------:R-:W-:Y:S02]  /*1f7b0*/  IADD3.X R63, R63, R117, R59, P0, P3 ;  /* 0x000000753f3f7210 */ /* 0x000fe400007e643b */
[----:B------:R-:W-:-:S05]  /*1f7c0*/  IADD3 R117, -R118, RZ, RZ ;  /* 0x000000ff76757210 */ /* 0x000fca0007ffe1ff */
[----:B------:R-:W-:Y:S01]  /*1f7d0*/  IMAD R117, R119, R117, R116 ;  /* 0x0000007577757224 */ /* 0x000fe200078e0274 */
[----:B0-----:R-:W0:Y:S08]  /*1f7e0*/  @!P2 LDC R112, c[0x0][0xb50] ;  /* 0x0002d400ff70ab82 */ /* 0x001e300000000800 */
[----:B------:R-:W2:Y:S01]  /*1f7f0*/  @!P2 LDC R113, c[0x0][0xb54] ;  /* 0x0002d500ff71ab82 */ /* 0x000ea20000000800 */
[----:B------:R-:W-:Y:S01]  /*1f800*/  SHF.R.S32.HI R59, RZ, 0x1f, R117 ;  /* 0x0000001fff3b7819 */ /* 0x000fe20000011475 */
[----:B-1----:R-:W-:-:S02]  /*1f810*/  IMAD R61, R61, R117, RZ ;  /* 0x000000753d3d7224 */ /* 0x002fc400078e02ff */
[----:B------:R-:W-:-:S04]  /*1f820*/  IMAD.WIDE.U32 R62, R60, R117, R62 ;  /* 0x000000753c3e7225 */ /* 0x000fc800078e003e */
[----:B------:R-:W-:Y:S01]  /*1f830*/  IMAD R59, R60, R59, R61 ;  /* 0x0000003b3c3b7224 */ /* 0x000fe200078e023d */
[----:B0-----:R-:W-:-:S03]  /*1f840*/  LEA R112, P0, R62, R112, 0x2 ;  /* 0x000000703e707211 */ /* 0x001fc600078010ff */
[----:B------:R-:W-:-:S05]  /*1f850*/  IMAD.IADD R59, R63, 0x1, R59 ;  /* 0x000000013f3b7824 */ /* 0x000fca00078e023b */
[----:B--2---:R-:W-:Y:S01]  /*1f860*/  LEA.HI.X R59, R62, R113, R59, 0x2, P0 ;  /* 0x000000713e3b7211 */ /* 0x004fe200000f143b */
[----:B------:R-:W-:Y:S01]  /*1f870*/  SHFL.IDX PT, R60, R112, RZ, 0x1c1f ;  /* 0x001c1fff703c7589 */ /* 0x000fe200000e0000 */
[----:B------:R-:W-:-:S03]  /*1f880*/  IMAD R113, R121, 0x80, R123 ;  /* 0x0000008079717824 */ /* 0x000fc600078e027b */
[----:B------:R-:W0:Y:S04]  /*1f890*/  SHFL.IDX PT, R61, R59, RZ, 0x1c1f ;  /* 0x001c1fff3b3d7589 */ /* 0x000e2800000e0000 */
[----:B------:R1:W-:Y:S04]  /*1f8a0*/  SHFL.IDX PT, R62, R112, 0x1, 0x1c1f ;  /* 0x003c1f00703e7f89 */ /* 0x0003e800000e0000 */
[----:B------:R-:W2:Y:S01]  /*1f8b0*/  SHFL.IDX PT, R63, R59, 0x1, 0x1c1f ;  /* 0x003c1f003b3f7f89 */ /* 0x000ea200000e0000 */
[----:B------:R-:W-:Y:S01]  /*1f8c0*/  LOP3.LUT P0, RZ, R122, 0x3, RZ, 0xc0, !PT ;  /* 0x000000037aff7812 */ /* 0x000fe2000780c0ff */
[----:B-1----:R-:W-:-:S03]  /*1f8d0*/  VIADD R112, R113, 0x8 ;  /* 0x0000000871707836 */ /* 0x002fc60000000000 */
[-C--:B------:R-:W-:Y:S02]  /*1f8e0*/  ISETP.GE.OR P3, PT, R113, R0.reuse, P0 ;  /* 0x000000007100720c */ /* 0x080fe40000766670 */
[----:B------:R-:W-:-:S11]  /*1f8f0*/  ISETP.GE.OR P0, PT, R112, R0, P0 ;  /* 0x000000007000720c */ /* 0x000fd60000706670 */
[----:B0-----:R0:W-:Y:S04]  /*1f900*/  @!P3 ST.E desc[UR4][R60.64], R184 ;  /* 0x000000b83c00b985 */ /* 0x0011e8000c101904 */
[----:B--2---:R0:W-:Y:S01]  /*1f910*/  @!P0 ST.E desc[UR4][R62.64], R185 ;  /* 0x000000b93e008985 */ /* 0x0041e2000c101904 */
[----:B------:R-:W-:Y:S05]  /*1f920*/  @P2 BRA `(.L_x_660) ;  /* 0x0000000c00f42947 */ /* 0x000fea0003800000 */
[----:B------:R-:W1:Y:S01]  /*1f930*/  S2R R2, SR_TID.X ;  /* 0x0000000000027919 */ /* 0x000e620000002100 */
[----:B------:R-:W2:Y:S01]  /*1f940*/  @P1 LDC R59, c[0x0][0xbec] ;  /* 0x0002fb00ff3b1b82 */ /* 0x000ea20000000800 */
[----:B------:R-:W-:-:S07]  /*1f950*/  ULDC.64 UR4, c[0x0][0x208] ;  /* 0x0000820000047ab9 */ /* 0x000fce0000000a00 */
[----:B------:R-:W3:Y:S01]  /*1f960*/  @P1 LDC R81, c[0x0][0xbf0] ;  /* 0x0002fc00ff511b82 */ /* 0x000ee20000000800 */
[----:B-1----:R-:W-:-:S05]  /*1f970*/  VIADD R2, R2, 0xffffff80 ;  /* 0xffffff8002027836 */ /* 0x002fca0000000000 */
[----:B------:R-:W-:-:S04]  /*1f980*/  SHF.R.S32.HI R3, RZ, 0x1f, R2 ;  /* 0x0000001fff037819 */ /* 0x000fc80000011402 */
[----:B------:R-:W-:-:S04]  /*1f990*/  LEA.HI R3, R3, R2, RZ, 0x3 ;  /* 0x0000000203037211 */ /* 0x000fc800078f18ff */
[----:B------:R-:W-:-:S05]  /*1f9a0*/  LOP3.LUT R3, R3, 0xfffffff8, RZ, 0xc0, !PT ;  /* 0xfffffff803037812 */ /* 0x000fca00078ec0ff */
[----:B------:R-:W-:-:S04]  /*1f9b0*/  IMAD.IADD R20, R2, 0x1, -R3 ;  /* 0x0000000102147824 */ /* 0x000fc800078e0a03 */
[----:B------:R-:W-:-:S04]  /*1f9c0*/  IMAD R3, R224, 0x8, R20 ;  /* 0x00000008e0037824 */ /* 0x000fc800078e0214 */
[----:B------:R-:W-:-:S04]  /*1f9d0*/  IMAD.SHL.U32 R3, R3, 0x8, RZ ;  /* 0x0000000803037824 */ /* 0x000fc800078e00ff */
[----:B------:R-:W-:-:S03]  /*1f9e0*/  IMAD.WIDE R114, R3, 0x2, R114 ;  /* 0x0000000203727825 */ /* 0x000fc600078e0272 */
        /* <DEDUP_REMOVED lines=16> */
[----:B------:R-:W5:Y:S01]  /*1faf0*/  LD.E.128 R8, desc[UR4][R8.64] ;  /* 0x0000000408087980 */ /* 0x000f62000c101d00 */
[----:B------:R-:W-:-:S02]  /*1fb00*/  IADD3 R33, P6, R114, 0x5000, RZ ;  /* 0x0000500072217810 */ /* 0x000fc40007fde0ff */
[C---:B------:R-:W-:Y:S01]  /*1fb10*/  IADD3 R37, P5, R114.reuse, 0x6000, RZ ;  /* 0x0000600072257810 */ /* 0x040fe20007fbe0ff */
[----:B------:R-:W5:Y:S01]  /*1fb20*/  LD.E.128 R12, desc[UR4][R12.64] ;  /* 0x000000040c0c7980 */ /* 0x000f62000c101d00 */
[C---:B------:R-:W-:Y:S02]  /*1fb30*/  IADD3 R41, P4, R114.reuse, 0x7000, RZ ;  /* 0x0000700072297810 */ /* 0x040fe40007f9e0ff */
[C---:B------:R-:W-:Y:S01]  /*1fb40*/  IADD3 R45, P3, R114.reuse, 0x8000, RZ ;  /* 0x00008000722d7810 */ /* 0x040fe20007f7e0ff */
[----:B------:R-:W5:Y:S01]  /*1fb50*/  LD.E.128 R24, desc[UR4][R24.64] ;  /* 0x0000000418187980 */ /* 0x000f62000c101d00 */
[----:B------:R-:W-:Y:S02]  /*1fb60*/  IADD3 R49, P2, R114, 0x9000, RZ ;  /* 0x0000900072317810 */ /* 0x000fe40007f5e0ff */
[----:B------:R-:W-:Y:S02]  /*1fb70*/  LOP3.LUT R28, R29, 0x380, RZ, 0xc0, !PT ;  /* 0x000003801d1c7812 */ /* 0x000fe400078ec0ff */
[----:B------:R-:W-:-:S02]  /*1fb80*/  LOP3.LUT R32, R33, 0x380, RZ, 0xc0, !PT ;  /* 0x0000038021207812 */ /* 0x000fc400078ec0ff */
[----:B------:R-:W-:Y:S02]  /*1fb90*/  LOP3.LUT R36, R37, 0x380, RZ, 0xc0, !PT ;  /* 0x0000038025247812 */ /* 0x000fe400078ec0ff */
[----:B------:R-:W-:Y:S02]  /*1fba0*/  LOP3.LUT R40, R41, 0x380, RZ, 0xc0, !PT ;  /* 0x0000038029287812 */ /* 0x000fe400078ec0ff */
[----:B------:R-:W-:Y:S02]  /*1fbb0*/  LOP3.LUT R44, R45, 0x380, RZ, 0xc0, !PT ;  /* 0x000003802d2c7812 */ /* 0x000fe400078ec0ff */
[----:B------:R-:W-:Y:S02]  /*1fbc0*/  LOP3.LUT R48, R49, 0x380, RZ, 0xc0, !PT ;  /* 0x0000038031307812 */ /* 0x000fe400078ec0ff */
[----:B------:R-:W-:Y:S02]  /*1fbd0*/  SHF.R.U64 R28, R28, 0x3, RZ ;  /* 0x000000031c1c7819 */ /* 0x000fe400000012ff */
[----:B------:R-:W-:-:S02]  /*1fbe0*/  SHF.R.U64 R32, R32, 0x3, RZ ;  /* 0x0000000320207819 */ /* 0x000fc400000012ff */
[----:B------:R-:W-:Y:S02]  /*1fbf0*/  SHF.R.U64 R36, R36, 0x3, RZ ;  /* 0x0000000324247819 */ /* 0x000fe400000012ff */
        /* <DEDUP_REMOVED lines=17> */
[----:B0-----:R-:W-:-:S02]  /*1fd10*/  IADD3 R61, P6, R114, 0xb000, RZ ;  /* 0x0000b000723d7810 */ /* 0x001fc40007fde0ff */
[C---:B------:R-:W-:Y:S01]  /*1fd20*/  IADD3 R65, P5, R114.reuse, 0xc000, RZ ;  /* 0x0000c00072417810 */ /* 0x040fe20007fbe0ff */
[----:B------:R-:W5:Y:S01]  /*1fd30*/  LD.E.128 R32, desc[UR4][R32.64] ;  /* 0x0000000420207980 */ /* 0x000f62000c101d00 */
[C---:B------:R-:W-:Y:S02]  /*1fd40*/  IADD3 R69, P4, R114.reuse, 0xd000, RZ ;  /* 0x0000d00072457810 */ /* 0x040fe40007f9e0ff */
[C---:B------:R-:W-:Y:S01]  /*1fd50*/  IADD3 R73, P3, R114.reuse, 0xe000, RZ ;  /* 0x0000e00072497810 */ /* 0x040fe20007f7e0ff */
[----:B------:R-:W5:Y:S01]  /*1fd60*/  LD.E.128 R36, desc[UR4][R36.64] ;  /* 0x0000000424247980 */ /* 0x000f62000c101d00 */
[----:B------:R-:W-:Y:S02]  /*1fd70*/  IADD3 R3, P2, R114, 0xf000, RZ ;  /* 0x0000f00072037810 */ /* 0x000fe40007f5e0ff */
[----:B------:R-:W-:Y:S01]  /*1fd80*/  LOP3.LUT R52, R53, 0x380, RZ, 0xc0, !PT ;  /* 0x0000038035347812 */ /* 0x000fe200078ec0ff */
[----:B------:R-:W5:Y:S01]  /*1fd90*/  LD.E.128 R40, desc[UR4][R40.64] ;  /* 0x0000000428287980 */ /* 0x000f62000c101d00 */
[----:B------:R-:W-:Y:S01]  /*1fda0*/  LOP3.LUT R60, R61, 0x380, RZ, 0xc0, !PT ;  /* 0x000003803d3c7812 */ /* 0x000fe200078ec0ff */
[----:B------:R-:W-:Y:S01]  /*1fdb0*/  IMAD.X R77, RZ, RZ, R115, P2 ;  /* 0x000000ffff4d7224 */ /* 0x000fe200010e0673 */
[----:B------:R-:W-:Y:S01]  /*1fdc0*/  LOP3.LUT R64, R65, 0x380, RZ, 0xc0, !PT ;  /* 0x0000038041407812 */ /* 0x000fe200078ec0ff */
[----:B------:R-:W5:Y:S01]  /*1fdd0*/  LD.E.128 R44, desc[UR4][R44.64] ;  /* 0x000000042c2c7980 */ /* 0x000f62000c101d00 */
[----:B------:R-:W-:-:S02]  /*1fde0*/  LOP3.LUT R68, R69, 0x380, RZ, 0xc0, !PT ;  /* 0x0000038045447812 */ /* 0x000fc400078ec0ff */
[----:B------:R-:W-:Y:S01]  /*1fdf0*/  LOP3.LUT R72, R73, 0x380, RZ, 0xc0, !PT ;  /* 0x0000038049487812 */ /* 0x000fe200078ec0ff */
[----:B------:R-:W5:Y:S01]  /*1fe00*/  LD.E.128 R48, desc[UR4][R48.64] ;  /* 0x0000000430307980 */ /* 0x000f62000c101d00 */
[----:B------:R-:W-:Y:S02]  /*1fe10*/  LOP3.LUT R5, R114, 0x380, RZ, 0xc0, !PT ;  /* 0x0000038072057812 */ /* 0x000fe400078ec0ff */
[----:B------:R-:W-:Y:S02]  /*1fe20*/  LOP3.LUT R2, R3, 0x380, RZ, 0xc0, !PT ;  /* 0x0000038003027812 */ /* 0x000fe400078ec0ff */
[----:B------:R-:W-:Y:S02]  /*1fe30*/  SHF.R.U64 R52, R52, 0x3, RZ ;  /* 0x0000000334347819 */ /* 0x000fe400000012ff */
        /* <DEDUP_REMOVED lines=17> */
[----:B------:R-:W-:Y:S01]  /*1ff50*/  IMAD.MOV.U32 R5, RZ, RZ, R115 ;  /* 0x000000ffff057224 */ /* 0x000fe200078e0073 */
[----:B------:R-:W-:Y:S01]  /*1ff60*/  LOP3.LUT R76, R2, R3, RZ, 0x3c, !PT ;  /* 0x00000003024c7212 */ /* 0x000fe200078e3cff */
[----:B------:R-:W5:Y:S04]  /*1ff70*/  LD.E.128 R52, desc[UR4][R52.64] ;  /* 0x0000000434347980 */ /* 0x000f68000c101d00 */
[----:B------:R-:W5:Y:S04]  /*1ff80*/  LD.E.128 R4, desc[UR4][R4.64] ;  /* 0x0000000404047980 */ /* 0x000f68000c101d00 */
[----:B------:R-:W5:Y:S04]  /*1ff90*/  LD.E.128 R60, desc[UR4][R60.64] ;  /* 0x000000043c3c7980 */ /* 0x000f68000c101d00 */
[----:B------:R-:W5:Y:S04]  /*1ffa0*/  LD.E.128 R64, desc[UR4][R64.64] ;  /* 0x0000000440407980 */ /* 0x000f68000c101d00 */
[----:B------:R-:W5:Y:S04]  /*1ffb0*/  LD.E.128 R68, desc[UR4][R68.64] ;  /* 0x0000000444447980 */ /* 0x000f68000c101d00 */
[----:B------:R-:W5:Y:S04]  /*1ffc0*/  LD.E.128 R72, desc[UR4][R72.64] ;  /* 0x0000000448487980 */ /* 0x000f68000c101d00 */
[----:B------:R-:W5:Y:S01]  /*1ffd0*/  LD.E.128 R76, desc[UR4][R76.64] ;  /* 0x000000044c4c7980 */ /* 0x000f62000c101d00 */
[----:B------:R-:W-:-:S02]  /*1ffe0*/  ULDC.64 UR4, c[0x0][0xaa0] ;  /* 0x0002a80000047ab9 */ /* 0x000fc40000000a00 */
[----:B------:R-:W-:Y:S01]  /*1fff0*/  IMAD R58, R58, UR4, RZ ;  /* 0x000000043a3a7c24 */ /* 0x000fe2000f8e02ff */
[----:B------:R-:W-:Y:S01]  /*20000*/  @!PT LDS RZ, [RZ] ;  /* 0x00000000fffff984 */ /* 0x000fe20000000800 */
[----:B------:R-:W-:Y:S01]  /*20010*/  @!PT LDS RZ, [RZ] ;  /* 0x00000000fffff984 */ /* 0x000fe20000000800 */
[----:B------:R-:W-:Y:S01]  /*20020*/  @!PT LDS RZ, [RZ] ;  /* 0x00000000fffff984 */ /* 0x000fe20000000800 */
[----:B------:R-:W-:Y:S01]  /*20030*/  @!PT LDS RZ, [RZ] ;  /* 0x00000000fffff984 */ /* 0x000fe20000000800 */
[----:B------:R0:W-:Y:S06]  /*20040*/  MEMBAR.ALL.CTA ;  /* 0x0000000000007992 */ /* 0x0001ec0000008000 */
[----:B0-----:R-:W0:Y:S01]  /*20050*/  FENCE.VIEW.ASYNC.S ;  /* 0x00000000000073c6 */ /* 0x001e220000000000 */
[----:B------:R-:W-:-:S04]  /*20060*/  IMAD.WIDE.U32 R2, R57, UR4, RZ ;  /* 0x0000000439027c25 */ /* 0x000fc8000f8e00ff */
[----:B------:R-:W-:Y:S01]  /*20070*/  IMAD R21, R57, UR5, R58 ;  /* 0x0000000539157c24 */ /* 0x000fe2000f8e023a */
[----:B------:R-:W-:Y:S01]  /*20080*/  ULDC.64 UR4, c[0x0][0xae8] ;  /* 0x0002ba0000047ab9 */ /* 0x000fe20000000a00 */
[----:B------:R-:W-:Y:S02]  /*20090*/  IMAD R58, R20, 0x20, R224 ;  /* 0x00000020143a7824 */ /* 0x000fe400078e02e0 */
[----:B------:R-:W-:Y:S02]  /*200a0*/  IMAD.IADD R3, R3, 0x1, R21 ;  /* 0x0000000103037824 */ /* 0x000fe400078e0215 */
[----:B------:R-:W-:Y:S02]  /*200b0*/  IMAD R58, R121, 0x80, R58 ;  /* 0x00000080793a7824 */ /* 0x000fe400078e023a */
[----:B------:R-:W-:Y:S01]  /*200c0*/  IMAD.WIDE.U32 R2, R223, UR4, R2 ;  /* 0x00000004df027c25 */ /* 0x000fe2000f8e0002 */
[----:B------:R-:W-:-:S03]  /*200d0*/  SHF.R.S32.HI R57, RZ, 0x1f, R56 ;  /* 0x0000001fff397819 */ /* 0x000fc60000011438 */
[----:B--2---:R-:W-:-:S04]  /*200e0*/  @P1 IMAD.HI.U32 R20, R58, R59, RZ ;  /* 0x0000003b3a141227 */ /* 0x004fc800078e00ff */
[----:B------:R-:W-:Y:S01]  /*200f0*/  IMAD R3, R223, UR5, R3 ;  /* 0x00000005df037c24 */ /* 0x000fe2000f8e0203 */
[----:B------:R-:W-:Y:S01]  /*20100*/  ULDC.64 UR4, c[0x0][0xaf0] ;  /* 0x0002bc0000047ab9 */ /* 0x000fe20000000a00 */
[----:B------:R-:W-:Y:S01]  /*20110*/  IMAD.MOV.U32 R21, RZ, RZ, R58 ;  /* 0x000000ffff157224 */ /* 0x000fe200078e003a */
[----:B---3--:R-:W-:Y:S01]  /*20120*/  @P1 SHF.R.U32.HI R21, RZ, R81, R20 ;  /* 0x00000051ff151219 */ /* 0x008fe20000011614 */
[----:B------:R-:W-:Y:S02]  /*20130*/  IMAD R57, R57, UR4, RZ ;  /* 0x0000000439397c24 */ /* 0x000fe4000f8e02ff */
[----:B------:R-:W-:Y:S01]  /*20140*/  IMAD.WIDE.U32 R2, R56, UR4, R2 ;  /* 0x0000000438027c25 */ /* 0x000fe2000f8e0002 */
[----:B------:R-:W-:-:S03]  /*20150*/  SHF.R.S32.HI R20, RZ, 0x1f, R21 ;  /* 0x0000001fff147819 */ /* 0x000fc60000011415 */
[----:B------:R-:W-:Y:S01]  /*20160*/  IMAD R57, R56, UR5, R57 ;  /* 0x0000000538397c24 */ /* 0x000fe2000f8e0239 */
[----:B------:R-:W-:Y:S01]  /*20170*/  ULDC.64 UR4, c[0x0][0xae0] ;  /* 0x0002b80000047ab9 */ /* 0x000fe20000000a00 */
[----:B------:R-:W-:Y:S02]  /*20180*/  IMAD.MOV R56, RZ, RZ, -R21 ;  /* 0x000000ffff387224 */ /* 0x000fe400078e0a15 */
[----:B------:R-:W-:Y:S02]  /*20190*/  IMAD.IADD R3, R3, 0x1, R57 ;  /* 0x0000000103037824 */ /* 0x000fe400078e0239 */
[----:B------:R-:W-:Y:S02]  /*201a0*/  IMAD R20, R20, UR4, RZ ;  /* 0x0000000414147c24 */ /* 0x000fe4000f8e02ff */
[----:B------:R-:W-:Y:S02]  /*201b0*/  IMAD R119, R119, R56, R58 ;  /* 0x0000003877777224 */ /* 0x000fe400078e023a */
[----:B------:R-:W-:-:S04]  /*201c0*/  IMAD.WIDE.U32 R2, R21, UR4, R2 ;  /* 0x0000000415027c25 */ /* 0x000fc8000f8e0002 */
[----:B------:R-:W-:Y:S01]  /*201d0*/  IMAD R21, R21, UR5, R20 ;  /* 0x0000000515157c24 */ /* 0x000fe2000f8e0214 */
[----:B------:R-:W-:Y:S01]  /*201e0*/  SHF.R.S32.HI R20, RZ, 0x1f, R119 ;  /* 0x0000001fff147819 */ /* 0x000fe20000011477 */
[----:B------:R-:W-:Y:S01]  /*201f0*/  ULDC.64 UR4, c[0x0][0xad8] ;  /* 0x0002b60000047ab9 */ /* 0x000fe20000000a00 */
[----:B------:R-:W-:Y:S02]  /*20200*/  IMAD R81, R121, 0x80, R224 ;  /* 0x0000008079517824 */ /* 0x000fe400078e02e0 */
[----:B------:R-:W-:Y:S02]  /*20210*/  IMAD.IADD R3, R3, 0x1, R21 ;  /* 0x0000000103037824 */ /* 0x000fe400078e0215 */
[----:B------:R-:W-:Y:S02]  /*20220*/  IMAD R20, R20, UR4, RZ ;  /* 0x0000000414147c24 */ /* 0x000fe4000f8e02ff */
[----:B------:R-:W-:Y:S01]  /*20230*/  IMAD.WIDE.U32 R2, R119, UR4, R2 ;  /* 0x0000000477027c25 */ /* 0x000fe2000f8e0002 */
[----:B------:R-:W-:-:S03]  /*20240*/  ISETP.GE.AND P2, PT, R81, R0, PT ;  /* 0x000000005100720c */ /* 0x000fc60003f46270 */
[----:B------:R-:W-:Y:S01]  /*20250*/  IMAD R57, R119, UR5, R20 ;  /* 0x0000000577397c24 */ /* 0x000fe2000f8e0214 */
[----:B------:R-:W-:Y:S01]  /*20260*/  ULDC.64 UR4, c[0x0][0xa80] ;  /* 0x0002a00000047ab9 */ /* 0x000fe20000000a00 */
[----:B------:R-:W-:Y:S01]  /*20270*/  VIADD R20, R23, 0x38820 ;  /* 0x0003882017147836 */ /* 0x000fe20000000000 */
[C---:B------:R-:W-:Y:S01]  /*20280*/  LEA R80, P3, R2.reuse, UR4, 0x1 ;  /* 0x0000000402507c11 */ /* 0x040fe2000f8608ff */
[----:B------:R-:W-:Y:S02]  /*20290*/  IMAD.IADD R3, R3, 0x1, R57 ;  /* 0x0000000103037824 */ /* 0x000fe400078e0239 */
[----:B------:R-:W-:Y:S01]  /*202a0*/  VIADD R21, R81, 0x20 ;  /* 0x0000002051157836 */ /* 0x000fe20000000000 */
[----:B------:R-:W-:Y:S02]  /*202b0*/  PRMT R20, RZ, 0x654, R20 ;  /* 0x00000654ff147816 */ /* 0x000fe40000000014 */
[----:B------:R-:W-:Y:S02]  /*202c0*/  LEA.HI.X R82, R2, UR5, R3, 0x1, P3 ;  /* 0x0000000502527c11 */ /* 0x000fe400098f0c03 */
[-C--:B------:R-:W-:Y:S01]  /*202d0*/  ISETP.GE.AND P1, PT, R21, R0.reuse, PT ;  /* 0x000000001500720c */ /* 0x080fe20003f26270 */
[----:B------:R-:W-:Y:S01]  /*202e0*/  VIADD R21, R81, 0x40 ;  /* 0x0000004051157836 */ /* 0x000fe20000000000 */
[----:B0-----:R0:W-:Y:S01]  /*202f0*/  SYNCS.ARRIVE.TRANS64.RED.A1T0 RZ, [R20+URZ], RZ ;  /* 0x000000ff14ff79a7 */ /* 0x0011e2000810043f */
[----:B------:R0:W1:Y:S01]  /*20300*/  SHFL.IDX PT, R83, R80, RZ, 0x181f ;  /* 0x00181fff50537589 */ /* 0x00006200000e0000 */
[----:B------:R-:W-:Y:S03]  /*20310*/  BSSY B1, `(.L_x_661) ;  /* 0x0000016000017945 */ /* 0x000fe60003800000 */
[----:B------:R0:W2:Y:S01]  /*20320*/  SHFL.IDX PT, R59, R82, RZ, 0x181f ;  /* 0x00181fff523b7589 */ /* 0x0000a200000e0000 */
[----:B------:R-:W-:Y:S01]  /*20330*/  ISETP.GE.AND P0, PT, R21, R0, PT ;  /* 0x000000001500720c */ /* 0x000fe20003f06270 */
[----:B------:R-:W-:-:S12]  /*20340*/  @P2 BRA `(.L_x_662) ;  /* 0x0000000000482947 */ /* 0x000fd80003800000 */
[----:B------:R-:W-:Y:S01]  /*20350*/  ULDC UR4, c[0x0][0xac8] ;  /* 0x0002b20000047ab9 */ /* 0x000fe20000000800 */
[----:B------:R-:W-:Y:S01]  /*20360*/  ULDC.64 UR6, c[0x0][0x208] ;  /* 0x0000820000067ab9 */ /* 0x000fe20000000a00 */
[----:B------:R-:W-:Y:S02]  /*20370*/  ISETP.GE.AND P5, PT, R16, UR4, PT ;  /* 0x0000000410007c0c */ /* 0x000fe4000bfa6270 */
[----:B------:R-:W-:Y:S02]  /*20380*/  ISETP.GE.AND P4, PT, R214, UR4, PT ;  /* 0x00000004d6007c0c */ /* 0x000fe4000bf86270 */
[----:B------:R-:W-:Y:S02]  /*20390*/  ISETP.GE.AND P3, PT, R19, UR4, PT ;  /* 0x0000000413007c0c */ /* 0x000fe4000bf66270 */
[----:B------:R-:W-:-:S07]  /*203a0*/  ISETP.GE.AND P2, PT, R22, UR4, PT ;  /* 0x0000000416007c0c */ /* 0x000fce000bf46270 */
[----:B-1----:R-:W-:-:S04]  /*203b0*/  @!P5 LEA R2, P6, R16, R83, 0x1 ;  /* 0x000000531002d211 */ /* 0x002fc800078c08ff */
[----:B--2---:R-:W-:Y:S02]  /*203c0*/  @!P5 LEA.HI.X R3, R16, R59, R17, 0x1, P6 ;  /* 0x0000003b1003d211 */ /* 0x004fe400030f0c11 */
[----:B0-----:R-:W-:-:S03]  /*203d0*/  @!P4 LEA R20, P6, R212, R83, 0x1 ;  /* 0x00000053d414c211 */ /* 0x001fc600078c08ff */
        /* <DEDUP_REMOVED lines=9> */
.L_x_662:
[----:B------:R-:W-:Y:S05]  /*20470*/  BSYNC B1 ;  /* 0x0000000000017941 */ /* 0x000fea0003800000 */
.L_x_661:
[----:B---3--:R3:W4:Y:S01]  /*20480*/  SHFL.IDX PT, R21, R82, 0x1, 0x181f ;  /* 0x00381f0052157f89 */ /* 0x00872200000e0000 */
[----:B------:R-:W-:Y:S03]  /*20490*/  BSSY B1, `(.L_x_663) ;  /* 0x0000015000017945 */ /* 0x000fe60003800000 */
[----:B-----5:R3:W0:Y:S01]  /*204a0*/  SHFL.IDX PT, R7, R80, 0x1, 0x181f ;  /* 0x00381f0050077f89 */ /* 0x02062200000e0000 */
[----:B------:R-:W-:Y:S05]  /*204b0*/  @P1 BRA `(.L_x_664) ;  /* 0x0000000000481947 */ /* 0x000fea0003800000 */
[----:B------:R-:W-:Y:S01]  /*204c0*/  ULDC UR4, c[0x0][0xac8] ;  /* 0x0002b20000047ab9 */ /* 0x000fe20000000800 */
[----:B------:R-:W-:Y:S01]  /*204d0*/  ULDC.64 UR6, c[0x0][0x208] ;  /* 0x0000820000067ab9 */ /* 0x000fe20000000a00 */
[----:B------:R-:W-:Y:S02]  /*204e0*/  ISETP.GE.AND P4, PT, R16, UR4, PT ;  /* 0x0000000410007c0c */ /* 0x000fe4000bf86270 */
[----:B------:R-:W-:Y:S02]  /*204f0*/  ISETP.GE.AND P3, PT, R214, UR4, PT ;  /* 0x00000004d6007c0c */ /* 0x000fe4000bf66270 */
[----:B------:R-:W-:Y:S02]  /*20500*/  ISETP.GE.AND P2, PT, R19, UR4, PT ;  /* 0x0000000413007c0c */ /* 0x000fe4000bf46270 */
[----:B------:R-:W-:-:S07]  /*20510*/  ISETP.GE.AND P1, PT, R22, UR4, PT ;  /* 0x0000000416007c0c */ /* 0x000fce000bf26270 */
[-C--:B0-----:R-:W-:Y:S02]  /*20520*/  @!P4 LEA R2, P6, R16, R7.reuse, 0x1 ;  /* 0x000000071002c211 */ /* 0x081fe400078c08ff */
[----:B------:R-:W-:Y:S02]  /*20530*/  @!P3 LEA R4, P5, R212, R7, 0x1 ;  /* 0x00000007d404b211 */ /* 0x000fe400078a08ff */
[----:B----4-:R-:W-:Y:S02]  /*20540*/  @!P4 LEA.HI.X R3, R16, R21, R17, 0x1, P6 ;  /* 0x000000151003c211 */ /* 0x010fe400030f0c11 */
        /* <DEDUP_REMOVED lines=9> */
.L_x_664:
[----:B------:R-:W-:Y:S05]  /*205e0*/  BSYNC B1 ;  /* 0x0000000000017941 */ /* 0x000fea0003800000 */
.L_x_663:
[----:B0-----:R0:W0:Y:S01]  /*205f0*/  SHFL.IDX PT, R9, R82, 0x2, 0x181f ;  /* 0x00581f0052097f89 */ /* 0x00102200000e0000 */
[----:B------:R-:W-:Y:S03]  /*20600*/  BSSY B1, `(.L_x_665) ;  /* 0x0000015000017945 */ /* 0x000fe60003800000 */
[----:B------:R0:W0:Y:S01]  /*20610*/  SHFL.IDX PT, R5, R80, 0x2, 0x181f ;  /* 0x00581f0050057f89 */ /* 0x00002200000e0000 */
        /* <DEDUP_REMOVED lines=8> */
[-C--:B------:R-:W-:Y:S02]  /*206a0*/  @!P2 LEA R4, P5, R212, R5.reuse, 0x1 ;  /* 0x00000005d404a211 */ /* 0x080fe400078a08ff */
[C---:B------:R-:W-:Y:S02]  /*206b0*/  @!P1 LEA R6, P4, R19.reuse, R5, 0x1 ;  /* 0x0000000513069211 */ /* 0x040fe400078808ff */
[----:B------:R-:W-:Y:S02]  /*206c0*/  @!P3 LEA.HI.X R3, R16, R9, R17, 0x1, P6 ;  /* 0x000000091003b211 */ /* 0x000fe400030f0c11 */
[----:B------:R-:W-:Y:S02]  /*206d0*/  @!P0 LEA R8, P6, R22, R5, 0x1 ;  /* 0x0000000516088211 */ /* 0x000fe400078c08ff */
[-C--:B------:R-:W-:Y:S01]  /*206e0*/  @!P2 LEA.HI.X R5, R212, R9.reuse, R215, 0x1, P5 ;  /* 0x00000009d405a211 */ /* 0x080fe200028f0cd7 */
[----:B------:R0:W-:Y:S01]  /*206f0*/  @!P3 ST.E.128 desc[UR6][R2.64], R12 ;  /* 0x0000000c0200b985 */ /* 0x0001e2000c101d06 */
[----:B------:R-:W-:-:S02]  /*20700*/  @!P1 LEA.HI.X R7, R19, R9, R219, 0x1, P4 ;  /* 0x0000000913079211 */ /* 0x000fc400020f0cdb */
[----:B------:R-:W-:Y:S01]  /*20710*/  @!P0 LEA.HI.X R9, R22, R9, R218, 0x1, P6 ;  /* 0x0000000916098211 */ /* 0x000fe200030f0cda */
[----:B------:R0:W-:Y:S04]  /*20720*/  @!P2 ST.E.128 desc[UR6][R4.64], R36 ;  /* 0x000000240400a985 */ /* 0x0001e8000c101d06 */
[----:B------:R0:W-:Y:S04]  /*20730*/  @!P1 ST.E.128 desc[UR6][R6.64], R52 ;  /* 0x0000003406009985 */ /* 0x0001e8000c101d06 */
[----:B------:R0:W-:Y:S02]  /*20740*/  @!P0 ST.E.128 desc[UR6][R8.64], R72 ;  /* 0x0000004808008985 */ /* 0x0001e4000c101d06 */
.L_x_666:
[----:B------:R-:W-:Y:S05]  /*20750*/  BSYNC B1 ;  /* 0x0000000000017941 */ /* 0x000fea0003800000 */
.L_x_665:
[----:B------:R-:W-:Y:S01]  /*20760*/  VIADD R81, R81, 0x60 ;  /* 0x0000006051517836 */ /* 0x000fe20000000000 */
[----:B0-----:R0:W0:Y:S04]  /*20770*/  SHFL.IDX PT, R9, R82, 0x3, 0x181f ;  /* 0x00781f0052097f89 */ /* 0x00102800000e0000 */
[----:B------:R-:W-:Y:S01]  /*20780*/  ISETP.GE.AND P0, PT, R81, R0, PT ;  /* 0x000000005100720c */ /* 0x000fe20003f06270 */
[----:B------:R0:W0:-:S12]  /*20790*/  SHFL.IDX PT, R11, R80, 0x3, 0x181f ;  /* 0x00781f00500b7f89 */ /* 0x00001800000e0000 */
[----:B------:R-:W-:Y:S05]  /*207a0*/  @P0 BRA `(.L_x_667) ;  /* 0x0000002400ec0947 */ /* 0x000fea0003800000 */
[----:B------:R-:W-:Y:S01]  /*207b0*/  ULDC UR4, c[0x0][0xac8] ;  /* 0x0002b20000047ab9 */ /* 0x000fe20000000800 */
[----:B------:R-:W-:Y:S01]  /*207c0*/  ULDC.64 UR6, c[0x0][0x208] ;  /* 0x0000820000067ab9 */ /* 0x000fe20000000a00 */
[----:B------:R-:W-:Y:S02]  /*207d0*/  ISETP.GE.AND P3, PT, R16, UR4, PT ;  /* 0x0000000410007c0c */ /* 0x000fe4000bf66270 */
[----:B------:R-:W-:Y:S02]  /*207e0*/  ISETP.GE.AND P4, PT, R214, UR4, PT ;  /* 0x00000004d6007c0c */ /* 0x000fe4000bf86270 */
[----:B------:R-:W-:-:S09]  /*207f0*/  ISETP.GE.AND P5, PT, R19, UR4, PT ;  /* 0x0000000413007c0c */ /* 0x000fd2000bfa6270 */
[-C--:B0-----:R-:W-:Y:S02]  /*20800*/  @!P3 LEA R2, P0, R16, R11.reuse, 0x1 ;  /* 0x0000000b1002b211 */ /* 0x081fe400078008ff */
[----:B------:R-:W-:Y:S02]  /*20810*/  @!P4 LEA R4, P1, R212, R11, 0x1 ;  /* 0x0000000bd404c211 */ /* 0x000fe400078208ff */
[----:B------:R-:W-:Y:S02]  /*20820*/  @!P3 LEA.HI.X R3, R16, R9, R17, 0x1, P0 ;  /* 0x000000091003b211 */ /* 0x000fe400000f0c11 */
[----:B------:R-:W-:Y:S02]  /*20830*/  ISETP.GE.AND P0, PT, R22, UR4, PT ;  /* 0x0000000416007c0c */ /* 0x000fe4000bf06270 */
[----:B------:R-:W-:Y:S01]  /*20840*/  @!P5 LEA R6, P2, R19, R11, 0x1 ;  /* 0x0000000b1306d211 */ /* 0x000fe200078408ff */
[----:B------:R0:W-:Y:S01]  /*20850*/  @!P3 ST.E.128 desc[UR6][R2.64], R24 ;  /* 0x000000180200b985 */ /* 0x0001e2000c101d06 */
[----:B------:R-:W-:-:S02]  /*20860*/  @!P4 LEA.HI.X R5, R212, R9, R215, 0x1, P1 ;  /* 0x00000009d405c211 */ /* 0x000fc400008f0cd7 */
[----:B------:R-:W-:-:S03]  /*20870*/  @!P5 LEA.HI.X R7, R19, R9, R219, 0x1, P2 ;  /* 0x000000091307d211 */ /* 0x000fc600010f0cdb */
[----:B------:R0:W-:Y:S04]  /*20880*/  @!P4 ST.E.128 desc[UR6][R4.64], R40 ;  /* 0x000000280400c985 */ /* 0x0001e8000c101d06 */
[----:B------:R0:W-:Y:S01]  /*20890*/  @!P5 ST.E.128 desc[UR6][R6.64], R60 ;  /* 0x0000003c0600d985 */ /* 0x0001e2000c101d06 */
[----:B------:R-:W-:Y:S05]  /*208a0*/  @P0 BRA `(.L_x_667) ;  /* 0x0000002400ac0947 */ /* 0x000fea0003800000 */
[----:B0-----:R-:W-:Y:S01]  /*208b0*/  LEA R2, P0, R22, R11, 0x1 ;  /* 0x0000000b16027211 */ /* 0x001fe200078008ff */
[----:B------:R-:W-:-:S03]  /*208c0*/  ULDC.64 UR4, c[0x0][0x208] ;  /* 0x0000820000047ab9 */ /* 0x000fc60000000a00 */
[----:B------:R-:W-:-:S05]  /*208d0*/  LEA.HI.X R3, R22, R9, R218, 0x1, P0 ;  /* 0x0000000916037211 */ /* 0x000fca00000f0cda */
[----:B------:R0:W-:Y:S01]  /*208e0*/  ST.E.128 desc[UR4][R2.64], R76 ;  /* 0x0000004c02007985 */ /* 0x0001e2000c101d04 */
[----:B------:R-:W-:Y:S05]  /*208f0*/  BRA `(.L_x_667) ;  /* 0x0000002400987947 */ /* 0x000fea0003800000 */
.L_x_660:
[----:B0-----:R-:W0:Y:S01]  /*20900*/  @P1 LDC R61, c[0x0][0xbec] ;  /* 0x0002fb00ff3d1b82 */ /* 0x001e220000000800 */
[----:B------:R-:W-:Y:S01]  /*20910*/  IMAD.MOV.U32 R60, RZ, RZ, R116 ;  /* 0x000000ffff3c7224 */ /* 0x000fe200078e0074 */
[----:B------:R-:W-:Y:S01]  /*20920*/  ULDC.64 UR4, c[0x0][0xb08] ;  /* 0x0002c20000047ab9 */ /* 0x000fe20000000a00 */
[----:B------:R1:W5:Y:S04]  /*20930*/  LDL R227, [R1+0x8c] ;  /* 0x00008c0001e37983 */ /* 0x0003680000100800 */
[----:B------:R1:W5:Y:S01]  /*20940*/  LDL R211, [R1+0x108] ;  /* 0x0001080001d37983 */ /* 0x0003620000100800 */
[----:B------:R-:W2:Y:S03]  /*20950*/  @P1 LDC R59, c[0x0][0xbf0] ;  /* 0x0002fc00ff3b1b82 */ /* 0x000ea60000000800 */
[----:B------:R1:W5:Y:S04]  /*20960*/  LDL R210, [R1+0x188] ;  /* 0x0001880001d27983 */ /* 0x0003680000100800 */
[----:B------:R1:W5:Y:S04]  /*20970*/  LDL R209, [R1+0x104] ;  /* 0x0001040001d17983 */ /* 0x0003680000100800 */
[----:B------:R1:W5:Y:S04]  /*20980*/  LDL R208, [R1+0x184] ;  /* 0x0001840001d07983 */ /* 0x0003680000100800 */
[----:B------:R1:W5:Y:S01]  /*20990*/  LDL R207, [R1+0x100] ;  /* 0x0001000001cf7983 */ /* 0x0003620000100800 */
[----:B0-----:R-:W-:-:S03]  /*209a0*/  @P1 IMAD.HI.U32 R61, R116, R61, RZ ;  /* 0x0000003d743d1227 */ /* 0x001fc600078e00ff */
[----:B------:R1:W5:Y:S04]  /*209b0*/  LDL R206, [R1+0x180] ;  /* 0x0001800001ce7983 */ /* 0x0003680000100800 */
[----:B------:R1:W5:Y:S01]  /*209c0*/  LDL R205, [R1+0xfc] ;  /* 0x0000fc0001cd7983 */ /* 0x0003620000100800 */
[----:B--2---:R-:W-:Y:S01]  /*209d0*/  @P1 SHF.R.U32.HI R60, RZ, R59, R61 ;  /* 0x0000003bff3c1219 */ /* 0x004fe2000001163d */
[----:B------:R-:W-:Y:S02]  /*209e0*/  IMAD R61, R58, UR4, RZ ;  /* 0x000000043a3d7c24 */ /* 0x000fe4000f8e02ff */
[C---:B------:R-:W-:Y:S01]  /*209f0*/  IMAD.WIDE.U32 R58, R57.reuse, UR4, RZ ;  /* 0x00000004393a7c25 */ /* 0x040fe2000f8e00ff */
[----:B------:R1:W5:Y:S03]  /*20a00*/  LDL R204, [R1+0x17c] ;  /* 0x00017c0001cc7983 */ /* 0x0003660000100800 */
[----:B------:R-:W-:Y:S01]  /*20a10*/  IMAD R61, R57, UR5, R61 ;  /* 0x00000005393d7c24 */ /* 0x000fe2000f8e023d */
[----:B------:R-:W-:Y:S01]  /*20a20*/  ULDC.64 UR4, c[0x0][0xb38] ;  /* 0x0002ce0000047ab9 */ /* 0x000fe20000000a00 */
[----:B------:R-:W-:Y:S01]  /*20a30*/  SHF.R.S32.HI R57, RZ, 0x1f, R56 ;  /* 0x0000001fff397819 */ /* 0x000fe20000011438 */
[----:B------:R1:W5:Y:S01]  /*20a40*/  LDL R203, [R1+0xf8] ;  /* 0x0000f80001cb7983 */ /* 0x0003620000100800 */
[----:B------:R-:W-:-:S03]  /*20a50*/  IMAD.IADD R59, R59, 0x1, R61 ;  /* 0x000000013b3b7824 */ /* 0x000fc600078e023d */
[----:B------:R1:W5:Y:S01]  /*20a60*/  LDL R202, [R1+0x178] ;  /* 0x0001780001ca7983 */ /* 0x0003620000100800 */
[----:B------:R-:W-:-:S03]  /*20a70*/  IMAD.WIDE.U32 R58, R223, UR4, R58 ;  /* 0x00000004df3a7c25 */ /* 0x000fc6000f8e003a */
[----:B------:R1:W5:Y:S01]  /*20a80*/  LDL R201, [R1+0xf4] ;  /* 0x0000f40001c97983 */ /* 0x0003620000100800 */
[----:B------:R-:W-:Y:S01]  /*20a90*/  IMAD R59, R223, UR5, R59 ;  /* 0x00000005df3b7c24 */ /* 0x000fe2000f8e023b */
[----:B------:R-:W-:Y:S02]  /*20aa0*/  ULDC.64 UR4, c[0x0][0xb40] ;  /* 0x0002d00000047ab9 */ /* 0x000fe40000000a00 */
[----:B------:R-:W-:Y:S01]  /*20ab0*/  IMAD R57, R57, UR4, RZ ;  /* 0x0000000439397c24 */ /* 0x000fe2000f8e02ff */
[----:B------:R1:W5:Y:S01]  /*20ac0*/  LDL R223, [R1+0x18c] ;  /* 0x00018c0001df7983 */ /* 0x0003620000100800 */
[----:B------:R-:W-:-:S03]  /*20ad0*/  IMAD.WIDE.U32 R58, R56, UR4, R58 ;  /* 0x00000004383a7c25 */ /* 0x000fc6000f8e003a */
[----:B------:R1:W5:Y:S01]  /*20ae0*/  LDL R200, [R1+0x174] ;  /* 0x0001740001c87983 */ /* 0x0003620000100800 */
[----:B------:R-:W-:Y:S01]  /*20af0*/  IMAD R57, R56, UR5, R57 ;  /* 0x0000000538397c24 */ /* 0x000fe2000f8e0239 */
[----:B------:R-:W-:Y:S01]  /*20b00*/  ULDC.64 UR4, c[0x0][0xb48] ;  /* 0x0002d20000047ab9 */ /* 0x000fe20000000a00 */
[----:B------:R-:W-:Y:S01]  /*20b10*/  IADD3 R56, -R60, RZ, RZ ;  /* 0x000000ff3c387210 */ /* 0x000fe20007ffe1ff */
[----:B------:R1:W5:Y:S01]  /*20b20*/  LDL R199, [R1+0xf0] ;  /* 0x0000f00001c77983 */ /* 0x0003620000100800 */
[----:B------:R-:W-:Y:S01]  /*20b30*/  IMAD.IADD R59, R59, 0x1, R57 ;  /* 0x000000013b3b7824 */ /* 0x000fe200078e0239 */
[----:B------:R-:W-:Y:S02]  /*20b40*/  SHF.R.S32.HI R57, RZ, 0x1f, R60 ;  /* 0x0000001fff397819 */ /* 0x000fe4000001143c */
[----:B------:R-:W-:Y:S01]  /*20b50*/  IMAD R56, R119, R56, R116 ;  /* 0x0000003877387224 */ /* 0x000fe200078e0274 */
[----:B------:R1:W5:Y:S01]  /*20b60*/  LDL R198, [R1+0x170] ;  /* 0x0001700001c67983 */ /* 0x0003620000100800 */
[----:B------:R-:W-:-:S03]  /*20b70*/  IMAD.WIDE.U32 R58, R120, UR4, R58 ;  /* 0x00000004783a7c25 */ /* 0x000fc6000f8e003a */
[----:B------:R1:W5:Y:S01]  /*20b80*/  LDL R197, [R1+0xec] ;  /* 0x0000ec0001c57983 */ /* 0x0003620000100800 */
[----:B------:R-:W-:Y:S01]  /*20b90*/  IMAD R59, R120, UR5, R59 ;  /* 0x00000005783b7c24 */ /* 0x000fe2000f8e023b */
[----:B------:R-:W-:Y:S02]  /*20ba0*/  ULDC.64 UR4, c[0x0][0xb30] ;  /* 0x0002cc0000047ab9 */ /* 0x000fe40000000a00 */
[----:B------:R1:W5:Y:S04]  /*20bb0*/  LDL R196, [R1+0x16c] ;  /* 0x00016c0001c47983 */ /* 0x0003680000100800 */
        /* <DEDUP_REMOVED lines=44> */
[----:B------:R1:W5:Y:S01]  /*20e80*/  LDL R116, [R1+0x90] ;  /* 0x0000900001747983 */ /* 0x0003620000100800 */
[----:B------:R-:W-:-:S02]  /*20e90*/  IMAD R57, R57, UR4, RZ ;  /* 0x0000000439397c24 */ /* 0x000fc4000f8e02ff */
        /* <DEDUP_REMOVED lines=11> */
[----:B------:R-:W-:-:S03]  /*20f50*/  VIADD R56, R23, 0x38820 ;  /* 0x0003882017387836 */ /* 0x000fc60000000000 */
[----:B------:R-:W-:Y:S02]  /*20f60*/  LEA.HI.X R61, R58, UR5, R61, 0x2, P0 ;  /* 0x000000053a3d7c11 */ /* 0x000fe400080f143d */
[----:B------:R-:W-:Y:S02]  /*20f70*/  ISETP.GE.AND P0, PT, R113, R0, PT ;  /* 0x000000007100720c */ /* 0x000fe40003f06270 */
[----:B------:R-:W-:Y:S01]  /*20f80*/  PRMT R56, RZ, 0x654, R56 ;  /* 0x00000654ff387816 */ /* 0x000fe20000000038 */
[----:B------:R1:W0:Y:S01]  /*20f90*/  SHFL.IDX PT, R57, R61, RZ, 0x1c1f ;  /* 0x001c1fff3d397589 */ /* 0x00022200000e0000 */
[----:B------:R-:W-:Y:S02]  /*20fa0*/  BSSY B1, `(.L_x_668) ;  /* 0x0000085000017945 */ /* 0x000fe40003800000 */
[----:B------:R2:W-:Y:S02]  /*20fb0*/  SYNCS.ARRIVE.TRANS64.RED.A1T0 RZ, [R56+URZ], RZ ;  /* 0x000000ff38ff79a7 */ /* 0x0005e4000810043f */
[----:B--2---:R1:W2:Y:S05]  /*20fc0*/  SHFL.IDX PT, R56, R60, RZ, 0x1c1f ;  /* 0x001c1fff3c387589 */ /* 0x0042aa00000e0000 */
[----:B------:R-:W-:Y:S05]  /*20fd0*/  @P0 BRA `(.L_x_669) ;  /* 0x0000000800040947 */ /* 0x000fea0003800000 */
[----:B------:R-:W-:Y:S01]  /*20fe0*/  ULDC UR4, c[0x0][0xac8] ;  /* 0x0002b20000047ab9 */ /* 0x000fe20000000800 */
[----:B------:R-:W-:Y:S01]  /*20ff0*/  ULDC.64 UR6, c[0x0][0x208] ;  /* 0x0000820000067ab9 */ /* 0x000fe20000000a00 */
[----:B-----5:R-:W-:Y:S02]  /*21000*/  ISETP.GE.AND P0, PT, R227, UR4, PT ;  /* 0x00000004e3007c0c */ /* 0x020fe4000bf06270 */
[----:B------:R-:W-:Y:S02]  /*21010*/  ISETP.GE.AND P5, PT, R191, UR4, PT ;  /* 0x00000004bf007c0c */ /* 0x000fe4000bfa6270 */
[----:B------:R-:W-:Y:S02]  /*21020*/  ISETP.GE.AND P4, PT, R189, UR4, PT ;  /* 0x00000004bd007c0c */ /* 0x000fe4000bf86270 */
[----:B------:R-:W-:-:S07]  /*21030*/  ISETP.GE.AND P3, PT, R187, UR4, PT ;  /* 0x00000004bb007c0c */ /* 0x000fce000bf66270 */
[----:B0-2---:R-:W-:-:S05]  /*21040*/  @!P0 IMAD.WIDE R58, R227, 0x4, R56 ;  /* 0x00000004e33a8825 */ /* 0x005fca00078e0238 */
[----:B------:R0:W-:Y:S01]  /*21050*/  @!P0 ST.E.64 desc[UR6][R58.64], R182 ;  /* 0x000000b63a008985 */ /* 0x0001e2000c101b06 */
[----:B------:R-:W-:-:S13]  /*21060*/  ISETP.GE.AND P0, PT, R211, UR4, PT ;  /* 0x00000004d3007c0c */ /* 0x000fda000bf06270 */
[----:B0-----:R-:W-:-:S04]  /*21070*/  @!P0 LEA R58, P1, R211, R56, 0x2 ;  /* 0x00000038d33a8211 */ /* 0x001fc800078210ff */
[----:B------:R-:W-:Y:S02]  /*21080*/  @!P0 LEA.HI.X R59, R211, R57, R223, 0x2, P1 ;  /* 0x00000039d33b8211 */ /* 0x000fe400008f14df */
[----:B------:R-:W-:-:S03]  /*21090*/  ISETP.GE.AND P1, PT, R207, UR4, PT ;  /* 0x00000004cf007c0c */ /* 0x000fc6000bf26270 */
[----:B------:R0:W-:Y:S01]  /*210a0*/  @!P0 ST.E.64 desc[UR6][R58.64], R180 ;  /* 0x000000b43a008985 */ /* 0x0001e2000c101b06 */
[----:B------:R-:W-:-:S13]  /*210b0*/  ISETP.GE.AND P0, PT, R209, UR4, PT ;  /* 0x00000004d1007c0c */ /* 0x000fda000bf06270 */
[----:B0-----:R-:W-:-:S04]  /*210c0*/  @!P0 LEA R58, P2, R209, R56, 0x2 ;  /* 0x00000038d13a8211 */ /* 0x001fc800078410ff */
[----:B------:R-:W-:-:S05]  /*210d0*/  @!P0 LEA.HI.X R59, R209, R57, R210, 0x2, P2 ;  /* 0x00000039d13b8211 */ /* 0x000fca00010f14d2 */
[----:B------:R0:W-:Y:S01]  /*210e0*/  @!P0 ST.E.64 desc[UR6][R58.64], R178 ;  /* 0x000000b23a008985 */ /* 0x0001e2000c101b06 */
[----:B------:R-:W-:Y:S02]  /*210f0*/  ISETP.GE.AND P0, PT, R205, UR4, PT ;  /* 0x00000004cd007c0c */ /* 0x000fe4000bf06270 */
        /* <DEDUP_REMOVED lines=25> */
[----:B------:R-:W-:Y:S02]  /*21290*/  @!P1 LEA.HI.X R59, R195, R57, R196, 0x2, P2 ;  /* 0x00000039c33b9211 */ /* 0x000fe400010f14c4 */
[----:B------:R-:W-:-:S03]  /*212a0*/  @!P4 LEA R62, P2, R189, R56, 0x2 ;  /* 0x00000038bd3ec211 */ /* 0x000fc600078410ff */
[----:B------:R0:W-:Y:S01]  /*212b0*/  @!P1 ST.E.64 desc[UR6][R58.64], R164 ;  /* 0x000000a43a009985 */ /* 0x0001e2000c101b06 */
[----:B------:R-:W-:Y:S02]  /*212c0*/  @!P4 LEA.HI.X R63, R189, R57, R190, 0x2, P2 ;  /* 0x00000039bd3fc211 */ /* 0x000fe400010f14be */
[----:B------:R-:W-:Y:S02]  /*212d0*/  ISETP.GE.AND P2, PT, R149, UR4, PT ;  /* 0x0000000495007c0c */ /* 0x000fe4000bf46270 */
[----:B0-----:R-:W-:-:S04]  /*212e0*/  @!P0 LEA R58, P1, R193, R56, 0x2 ;  /* 0x00000038c13a8211 */ /* 0x001fc800078210ff */
[----:B------:R-:W-:Y:S02]  /*212f0*/  @!P0 LEA.HI.X R59, R193, R57, R194, 0x2, P1 ;  /* 0x00000039c13b8211 */ /* 0x000fe400008f14c2 */
[----:B------:R-:W-:-:S03]  /*21300*/  ISETP.GE.AND P1, PT, R151, UR4, PT ;  /* 0x0000000497007c0c */ /* 0x000fc6000bf26270 */
[----:B------:R0:W-:Y:S01]  /*21310*/  @!P0 ST.E.64 desc[UR6][R58.64], R162 ;  /* 0x000000a23a008985 */ /* 0x0001e2000c101b06 */
[----:B------:R-:W-:Y:S02]  /*21320*/  ISETP.GE.AND P0, PT, R185, UR4, PT ;  /* 0x00000004b9007c0c */ /* 0x000fe4000bf06270 */
[----:B0-----:R-:W-:-:S04]  /*21330*/  @!P5 LEA R58, P6, R191, R56, 0x2 ;  /* 0x00000038bf3ad211 */ /* 0x001fc800078c10ff */
[----:B------:R-:W-:Y:S02]  /*21340*/  @!P5 LEA.HI.X R59, R191, R57, R192, 0x2, P6 ;  /* 0x00000039bf3bd211 */ /* 0x000fe400030f14c0 */
[----:B------:R-:W-:-:S03]  /*21350*/  @!P3 LEA R114, P6, R187, R56, 0x2 ;  /* 0x00000038bb72b211 */ /* 0x000fc600078c10ff */
[----:B------:R0:W-:Y:S01]  /*21360*/  @!P5 ST.E.64 desc[UR6][R58.64], R160 ;  /* 0x000000a03a00d985 */ /* 0x0001e2000c101b06 */
[----:B------:R-:W-:-:S03]  /*21370*/  @!P3 LEA.HI.X R115, R187, R57, R188, 0x2, P6 ;  /* 0x00000039bb73b211 */ /* 0x000fc600030f14bc */
[----:B------:R2:W-:Y:S04]  /*21380*/  @!P4 ST.E.64 desc[UR6][R62.64], R158 ;  /* 0x0000009e3e00c985 */ /* 0x0005e8000c101b06 */
[----:B------:R3:W-:Y:S01]  /*21390*/  @!P3 ST.E.64 desc[UR6][R114.64], R156 ;  /* 0x0000009c7200b985 */ /* 0x0007e2000c101b06 */
[----:B------:R-:W-:Y:S02]  /*213a0*/  ISETP.GE.AND P3, PT, R147, UR4, PT ;  /* 0x0000000493007c0c */ /* 0x000fe4000bf66270 */
[----:B0-----:R-:W-:-:S04]  /*213b0*/  @!P0 LEA R58, P4, R185, R56, 0x2 ;  /* 0x00000038b93a8211 */ /* 0x001fc800078810ff */
[-C--:B------:R-:W-:Y:S02]  /*213c0*/  @!P0 LEA.HI.X R59, R185, R57.reuse, R186, 0x2, P4 ;  /* 0x00000039b93b8211 */ /* 0x080fe400020f14ba */
[----:B------:R-:W-:Y:S02]  /*213d0*/  ISETP.GE.AND P4, PT, R145, UR4, PT ;  /* 0x0000000491007c0c */ /* 0x000fe4000bf86270 */
[-C--:B--2---:R-:W-:Y:S01]  /*213e0*/  @!P1 LEA R62, P5, R151, R56.reuse, 0x2 ;  /* 0x00000038973e9211 */ /* 0x084fe200078a10ff */
[----:B------:R0:W-:Y:S01]  /*213f0*/  @!P0 ST.E.64 desc[UR6][R58.64], R154 ;  /* 0x0000009a3a008985 */ /* 0x0001e2000c101b06 */
[----:B---3--:R-:W-:Y:S02]  /*21400*/  @!P2 LEA R114, P6, R149, R56, 0x2 ;  /* 0x000000389572a211 */ /* 0x008fe400078c10ff */
[----:B------:R-:W-:Y:S02]  /*21410*/  @!P1 LEA.HI.X R63, R151, R57, R184, 0x2, P5 ;  /* 0x00000039973f9211 */ /* 0x000fe400028f14b8 */
[----:B------:R-:W-:-:S02]  /*21420*/  ISETP.GE.AND P5, PT, R143, UR4, PT ;  /* 0x000000048f007c0c */ /* 0x000fc4000bfa6270 */
[----:B------:R-:W-:Y:S01]  /*21430*/  @!P2 LEA.HI.X R115, R149, R57, R150, 0x2, P6 ;  /* 0x000000399573a211 */ /* 0x000fe200030f1496 */
[----:B------:R-:W-:Y:S01]  /*21440*/  @!P1 ST.E.64 desc[UR6][R62.64], R152 ;  /* 0x000000983e009985 */ /* 0x000fe2000c101b06 */
[----:B------:R-:W-:-:S03]  /*21450*/  ISETP.GE.AND P1, PT, R139, UR4, PT ;  /* 0x000000048b007c0c */ /* 0x000fc6000bf26270 */
[----:B------:R2:W-:Y:S01]  /*21460*/  @!P2 ST.E.64 desc[UR6][R114.64], R2 ;  /* 0x000000027200a985 */ /* 0x0005e2000c101b06 */
[----:B------:R-:W-:Y:S02]  /*21470*/  ISETP.GE.AND P2, PT, R141, UR4, PT ;  /* 0x000000048d007c0c */ /* 0x000fe4000bf46270 */
[----:B0-----:R-:W-:-:S04]  /*21480*/  @!P4 LEA R58, P0, R145, R56, 0x2 ;  /* 0x00000038913ac211 */ /* 0x001fc800078010ff */
[----:B------:R-:W-:Y:S02]  /*21490*/  @!P4 LEA.HI.X R59, R145, R57, R146, 0x2, P0 ;  /* 0x00000039913bc211 */ /* 0x000fe400000f1492 */
[----:B------:R-:W-:Y:S02]  /*214a0*/  ISETP.GE.AND P0, PT, R137, UR4, PT ;  /* 0x0000000489007c0c */ /* 0x000fe4000bf06270 */
[----:B--2---:R-:W-:-:S04]  /*214b0*/  @!P3 LEA R2, P6, R147, R56, 0x2 ;  /* 0x000000389302b211 */ /* 0x004fc800078c10ff */
[----:B------:R-:W-:Y:S02]  /*214c0*/  @!P3 LEA.HI.X R3, R147, R57, R148, 0x2, P6 ;  /* 0x000000399303b211 */ /* 0x000fe400030f1494 */
[----:B------:R-:W-:-:S03]  /*214d0*/  @!P5 LEA R62, P6, R143, R56, 0x2 ;  /* 0x000000388f3ed211 */ /* 0x000fc600078c10ff */
[----:B------:R0:W-:Y:S01]  /*214e0*/  @!P3 ST.E.64 desc[UR6][R2.64], R4 ;  /* 0x000000040200b985 */ /* 0x0001e2000c101b06 */
[----:B------:R-:W-:-:S03]  /*214f0*/  @!P5 LEA.HI.X R63, R143, R57, R144, 0x2, P6 ;  /* 0x000000398f3fd211 */ /* 0x000fc600030f1490 */
[----:B------:R2:W-:Y:S01]  /*21500*/  @!P4 ST.E.64 desc[UR6][R58.64], R6 ;  /* 0x000000063a00c985 */ /* 0x0005e2000c101b06 */
[----:B------:R-:W-:-:S03]  /*21510*/  ISETP.GE.AND P4, PT, R133, UR4, PT ;  /* 0x0000000485007c0c */ /* 0x000fc6000bf86270 */
[----:B------:R-:W-:Y:S01]  /*21520*/  @!P5 ST.E.64 desc[UR6][R62.64], R8 ;  /* 0x000000083e00d985 */ /* 0x000fe2000c101b06 */
[----:B------:R-:W-:Y:S02]  /*21530*/  ISETP.GE.AND P5, PT, R135, UR4, PT ;  /* 0x0000000487007c0c */ /* 0x000fe4000bfa6270 */
[-C--:B0-----:R-:W-:Y:S02]  /*21540*/  @!P2 LEA R2, P6, R141, R56.reuse, 0x2 ;  /* 0x000000388d02a211 */ /* 0x081fe400078c10ff */
[-C--:B------:R-:W-:Y:S02]  /*21550*/  @!P1 LEA R4, P3, R139, R56.reuse, 0x2 ;  /* 0x000000388b049211 */ /* 0x080fe400078610ff */
[-C--:B------:R-:W-:Y:S02]  /*21560*/  @!P2 LEA.HI.X R3, R141, R57.reuse, R142, 0x2, P6 ;  /* 0x000000398d03a211 */ /* 0x080fe400030f148e */
[----:B--2---:R-:W-:Y:S02]  /*21570*/  @!P0 LEA R6, P6, R137, R56, 0x2 ;  /* 0x0000003889068211 */ /* 0x004fe400078c10ff */
[----:B------:R-:W-:Y:S01]  /*21580*/  @!P1 LEA.HI.X R5, R139, R57, R140, 0x2, P3 ;  /* 0x000000398b059211 */ /* 0x000fe200018f148c */
[----:B------:R0:W-:Y:S01]  /*21590*/  @!P2 ST.E.64 desc[UR6][R2.64], R10 ;  /* 0x0000000a0200a985 */ /* 0x0001e2000c101b06 */
[----:B------:R-:W-:-:S02]  /*215a0*/  ISETP.GE.AND P3, PT, R128, UR4, PT ;  /* 0x0000000480007c0c */ /* 0x000fc4000bf66270 */
[----:B------:R-:W-:Y:S01]  /*215b0*/  @!P0 LEA.HI.X R7, R137, R57, R138, 0x2, P6 ;  /* 0x0000003989078211 */ /* 0x000fe200030f148a */
[----:B------:R2:W-:Y:S04]  /*215c0*/  @!P1 ST.E.64 desc[UR6][R4.64], R12 ;  /* 0x0000000c04009985 */ /* 0x0005e8000c101b06 */
[----:B------:R3:W-:Y:S01]  /*215d0*/  @!P0 ST.E.64 desc[UR6][R6.64], R14 ;  /* 0x0000000e06008985 */ /* 0x0007e2000c101b06 */
[----:B------:R-:W-:Y:S02]  /*215e0*/  ISETP.GE.AND P0, PT, R126, UR4, PT ;  /* 0x000000047e007c0c */ /* 0x000fe4000bf06270 */
[-C--:B0-----:R-:W-:Y:S02]  /*215f0*/  @!P5 LEA R2, P1, R135, R56.reuse, 0x2 ;  /* 0x000000388702d211 */ /* 0x081fe400078210ff */
[----:B--2---:R-:W-:-:S02]  /*21600*/  @!P4 LEA R4, P2, R133, R56, 0x2 ;  /* 0x000000388504c211 */ /* 0x004fc400078410ff */
[-C--:B------:R-:W-:Y:S02]  /*21610*/  @!P5 LEA.HI.X R3, R135, R57.reuse, R136, 0x2, P1 ;  /* 0x000000398703d211 */ /* 0x080fe400008f1488 */
[----:B---3--:R-:W-:Y:S02]  /*21620*/  @!P3 LEA R6, P6, R128, R56, 0x2 ;  /* 0x000000388006b211 */ /* 0x008fe400078c10ff */
[----:B------:R-:W-:Y:S01]  /*21630*/  ISETP.GE.AND P1, PT, R124, UR4, PT ;  /* 0x000000047c007c0c */ /* 0x000fe2000bf26270 */
[----:B------:R0:W-:Y:S01]  /*21640*/  @!P5 ST.E.64 desc[UR6][R2.64], R20 ;  /* 0x000000140200d985 */ /* 0x0001e2000c101b06 */
[-C--:B------:R-:W-:Y:S02]  /*21650*/  @!P4 LEA.HI.X R5, R133, R57.reuse, R134, 0x2, P2 ;  /* 0x000000398505c211 */ /* 0x080fe400010f1486 */
[----:B------:R-:W-:Y:S02]  /*21660*/  @!P3 LEA.HI.X R7, R128, R57, R132, 0x2, P6 ;  /* 0x000000398007b211 */ /* 0x000fe400030f1484 */
[----:B------:R-:W-:Y:S01]  /*21670*/  ISETP.GE.AND P2, PT, R118, UR4, PT ;  /* 0x0000000476007c0c */ /* 0x000fe2000bf46270 */
[----:B------:R2:W-:Y:S01]  /*21680*/  @!P4 ST.E.64 desc[UR6][R4.64], R24 ;  /* 0x000000180400c985 */ /* 0x0005e2000c101b06 */
[----:B------:R-:W-:-:S03]  /*21690*/  ISETP.GE.AND P4, PT, R122, UR4, PT ;  /* 0x000000047a007c0c */ /* 0x000fc6000bf86270 */
[----:B------:R3:W-:Y:S01]  /*216a0*/  @!P3 ST.E.64 desc[UR6][R6.64], R28 ;  /* 0x0000001c0600b985 */ /* 0x0007e2000c101b06 */
[----:B------:R-:W-:Y:S02]  /*216b0*/  ISETP.GE.AND P3, PT, R120, UR4, PT ;  /* 0x0000000478007c0c */ /* 0x000fe4000bf66270 */
[----:B0-----:R-:W-:-:S04]  /*216c0*/  @!P0 LEA R2, P5, R126, R56, 0x2 ;  /* 0x000000387e028211 */ /* 0x001fc800078a10ff */
[-C--:B------:R-:W-:Y:S02]  /*216d0*/  @!P0 LEA.HI.X R3, R126, R57.reuse, R127, 0x2, P5 ;  /* 0x000000397e038211 */ /* 0x080fe400028f147f */
[----:B------:R-:W-:Y:S02]  /*216e0*/  ISETP.GE.AND P5, PT, R116, UR4, PT ;  /* 0x0000000474007c0c */ /* 0x000fe4000bfa6270 */
[CC--:B--2---:R-:W-:Y:S01]  /*216f0*/  @!P1 LEA R4, P6, R124.reuse, R56.reuse, 0x2 ;  /* 0x000000387c049211 */ /* 0x0c4fe200078c10ff */
[----:B------:R0:W-:Y:S03]  /*21700*/  @!P0 ST.E.64 desc[UR6][R2.64], R32 ;  /* 0x0000002002008985 */ /* 0x0001e6000c101b06 */
[----:B------:R-:W-:Y:S02]  /*21710*/  @!P1 LEA.HI.X R5, R124, R57, R125, 0x2, P6 ;  /* 0x000000397c059211 */ /* 0x000fe400030f147d */
[----:B---3--:R-:W-:-:S03]  /*21720*/  @!P3 LEA R6, P6, R120, R56, 0x2 ;  /* 0x000000387806b211 */ /* 0x008fc600078c10ff */
[----:B------:R2:W-:Y:S01]  /*21730*/  @!P1 ST.E.64 desc[UR6][R4.64], R36 ;  /* 0x0000002404009985 */ /* 0x0005e2000c101b06 */
[----:B------:R-:W-:Y:S02]  /*21740*/  @!P3 LEA.HI.X R7, R120, R57, R121, 0x2, P6 ;  /* 0x000000397807b211 */ /* 0x000fe400030f1479 */
[----:B0-----:R-:W-:-:S04]  /*21750*/  @!P4 LEA R2, P0, R122, R56, 0x2 ;  /* 0x000000387a02c211 */ /* 0x001fc800078010ff */
[-C--:B------:R-:W-:Y:S02]  /*21760*/  @!P4 LEA.HI.X R3, R122, R57.reuse, R123, 0x2, P0 ;  /* 0x000000397a03c211 */ /* 0x080fe400000f147b */
[-C--:B------:R-:W-:Y:S02]  /*21770*/  @!P5 LEA R8, P0, R116, R56.reuse, 0x2 ;  /* 0x000000387408d211 */ /* 0x080fe400078010ff */
[----:B--2---:R-:W-:Y:S01]  /*21780*/  @!P2 LEA R4, P1, R118, R56, 0x2 ;  /* 0x000000387604a211 */ /* 0x004fe200078210ff */
[----:B------:R3:W-:Y:S01]  /*21790*/  @!P4 ST.E.64 desc[UR6][R2.64], R40 ;  /* 0x000000280200c985 */ /* 0x0007e2000c101b06 */
[-C--:B------:R-:W-:Y:S02]  /*217a0*/  @!P5 LEA.HI.X R9, R116, R57.reuse, R117, 0x2, P0 ;  /* 0x000000397409d211 */ /* 0x080fe400000f1475 */
[----:B------:R-:W-:Y:S01]  /*217b0*/  @!P2 LEA.HI.X R5, R118, R57, R119, 0x2, P1 ;  /* 0x000000397605a211 */ /* 0x000fe200008f1477 */
[----:B------:R3:W-:Y:S04]  /*217c0*/  @!P3 ST.E.64 desc[UR6][R6.64], R44 ;  /* 0x0000002c0600b985 */ /* 0x0007e8000c101b06 */
[----:B------:R3:W-:Y:S04]  /*217d0*/  @!P2 ST.E.64 desc[UR6][R4.64], R48 ;  /* 0x000000300400a985 */ /* 0x0007e8000c101b06 */
[----:B------:R3:W-:Y:S02]  /*217e0*/  @!P5 ST.E.64 desc[UR6][R8.64], R52 ;  /* 0x000000340800d985 */ /* 0x0007e4000c101b06 */
.L_x_669:
[----:B------:R-:W-:Y:S05]  /*217f0*/  BSYNC B1 ;  /* 0x0000000000017941 */ /* 0x000fea0003800000 */
.L_x_668:
[----:B------:R-:W-:Y:S01]  /*21800*/  ISETP.GE.AND P0, PT, R112, R0, PT ;  /* 0x000000007000720c */ /* 0x000fe20003f06270 */
[----:B---3--:R3:W4:Y:S04]  /*21810*/  SHFL.IDX PT, R3, R61, 0x1, 0x1c1f ;  /* 0x003c1f003d037f89 */ /* 0x00872800000e0000 */
[----:B------:R3:W0:Y:S08]  /*21820*/  SHFL.IDX PT, R2, R60, 0x1, 0x1c1f ;  /* 0x003c1f003c027f89 */ /* 0x00063000000e0000 */
[----:B---3--:R-:W-:Y:S05]  /*21830*/  @P0 BRA `(.L_x_667) ;  /* 0x0000001400c80947 */ /* 0x008fea0003800000 */
[----:B------:R-:W-:Y:S01]  /*21840*/  ULDC UR4, c[0x0][0xac8] ;  /* 0x0002b20000047ab9 */ /* 0x000fe20000000800 */
[----:B------:R-:W-:Y:S01]  /*21850*/  ULDC.64 UR6, c[0x0][0x208] ;  /* 0x0000820000067ab9 */ /* 0x000fe20000000a00 */
[----:B-----5:R-:W-:Y:S02]  /*21860*/  ISETP.GE.AND P3, PT, R227, UR4, PT ;  /* 0x00000004e3007c0c */ /* 0x020fe4000bf66270 */
[----:B------:R-:W-:Y:S02]  /*21870*/  ISETP.GE.AND P2, PT, R211, UR4, PT ;  /* 0x00000004d3007c0c */ /* 0x000fe4000bf46270 */
[----:B------:R-:W-:Y:S02]  /*21880*/  ISETP.GE.AND P1, PT, R209, UR4, PT ;  /* 0x00000004d1007c0c */ /* 0x000fe4000bf26270 */
[----:B------:R-:W-:Y:S02]  /*21890*/  ISETP.GE.AND P0, PT, R207, UR4, PT ;  /* 0x00000004cf007c0c */ /* 0x000fe4000bf06270 */
[----:B------:R-:W-:-:S05]  /*218a0*/  ISETP.GE.AND P4, PT, R203, UR4, PT ;  /* 0x00000004cb007c0c */ /* 0x000fca000bf86270 */
[----:B0---4-:R-:W-:-:S04]  /*218b0*/  @!P3 IMAD.WIDE R4, R227, 0x4, R2 ;  /* 0x00000004e304b825 */ /* 0x011fc800078e0202 */
[-C--:B------:R-:W-:Y:S01]  /*218c0*/  @!P1 LEA R6, P5, R209, R2.reuse, 0x2 ;  /* 0x00000002d1069211 */ /* 0x080fe200078a10ff */
[----:B------:R0:W-:Y:S01]  /*218d0*/  @!P3 ST.E.64 desc[UR6][R4.64], R26 ;  /* 0x0000001a0400b985 */ /* 0x0001e2000c101b06 */
[----:B------:R-:W-:Y:S02]  /*218e0*/  ISETP.GE.AND P3, PT, R205, UR4, PT ;  /* 0x00000004cd007c0c */ /* 0x000fe4000bf66270 */
[----:B------:R-:W-:Y:S02]  /*218f0*/  @!P1 LEA.HI.X R7, R209, R3, R210, 0x2, P5 ;  /* 0x00000003d1079211 */ /* 0x000fe400028f14d2 */
        /* <DEDUP_REMOVED lines=9> */
[-C--:B0-----:R-:W-:Y:S02]  /*21990*/  @!P3 LEA R4, P1, R205, R2.reuse, 0x2 ;  /* 0x00000002cd04b211 */ /* 0x081fe400078210ff */
[----:B---3--:R-:W-:Y:S02]  /*219a0*/  @!P4 LEA R6, P2, R203, R2, 0x2 ;  /* 0x00000002cb06c211 */ /* 0x008fe400078410ff */
[----:B------:R-:W-:-:S02]  /*219b0*/  @!P3 LEA.HI.X R5, R205, R3, R206, 0x2, P1 ;  /* 0x00000003cd05b211 */ /* 0x000fc400008f14ce */
[----:B------:R-:W-:Y:S02]  /*219c0*/  ISETP.GE.AND P1, PT, R197, UR4, PT ;  /* 0x00000004c5007c0c */ /* 0x000fe4000bf26270 */
[-C--:B------:R-:W-:Y:S01]  /*219d0*/  @!P4 LEA.HI.X R7, R203, R3.reuse, R204, 0x2, P2 ;  /* 0x00000003cb07c211 */ /* 0x080fe200010f14cc */
[----:B------:R0:W-:Y:S01]  /*219e0*/  @!P3 ST.E.64 desc[UR6][R4.64], R42 ;  /* 0x0000002a0400b985 */ /* 0x0001e2000c101b06 */
[----:B------:R-:W-:Y:S02]  /*219f0*/  ISETP.GE.AND P2, PT, R195, UR4, PT ;  /* 0x00000004c3007c0c */ /* 0x000fe4000bf46270 */
[----:B----4-:R-:W-:Y:S01]  /*21a00*/  @!P5 LEA R8, P6, R201, R2, 0x2 ;  /* 0x00000002c908d211 */ /* 0x010fe200078c10ff */
[----:B------:R3:W-:Y:S01]  /*21a10*/  @!P4 ST.E.64 desc[UR6][R6.64], R46 ;  /* 0x0000002e0600c985 */ /* 0x0007e2000c101b06 */
[----:B------:R-:W-:Y:S02]  /*21a20*/  ISETP.GE.AND P3, PT, R193, UR4, PT ;  /* 0x00000004c1007c0c */ /* 0x000fe4000bf66270 */
[----:B------:R-:W-:-:S02]  /*21a30*/  @!P5 LEA.HI.X R9, R201, R3, R202, 0x2, P6 ;  /* 0x00000003c909d211 */ /* 0x000fc400030f14ca */
[----:B------:R-:W-:-:S03]  /*21a40*/  ISETP.GE.AND P4, PT, R191, UR4, PT ;  /* 0x00000004bf007c0c */ /* 0x000fc6000bf86270 */
[----:B------:R4:W-:Y:S01]  /*21a50*/  @!P5 ST.E.64 desc[UR6][R8.64], R50 ;  /* 0x000000320800d985 */ /* 0x0009e2000c101b06 */
[-C--:B0-----:R-:W-:Y:S02]  /*21a60*/  @!P0 LEA R4, P6, R199, R2.reuse, 0x2 ;  /* 0x00000002c7048211 */ /* 0x081fe400078c10ff */
[-C--:B---3--:R-:W-:Y:S02]  /*21a70*/  @!P1 LEA R6, P5, R197, R2.reuse, 0x2 ;  /* 0x00000002c5069211 */ /* 0x088fe400078a10ff */
[-C--:B------:R-:W-:Y:S02]  /*21a80*/  @!P0 LEA.HI.X R5, R199, R3.reuse, R200, 0x2, P6 ;  /* 0x00000003c7058211 */ /* 0x080fe400030f14c8 */
[----:B------:R-:W-:Y:S02]  /*21a90*/  @!P1 LEA.HI.X R7, R197, R3, R198, 0x2, P5 ;  /* 0x00000003c5079211 */ /* 0x000fe400028f14c6 */
[----:B------:R-:W-:Y:S01]  /*21aa0*/  ISETP.GE.AND P5, PT, R189, UR4, PT ;  /* 0x00000004bd007c0c */ /* 0x000fe2000bfa6270 */
[----:B------:R0:W-:Y:S01]  /*21ab0*/  @!P0 ST.E.64 desc[UR6][R4.64], R54 ;  /* 0x0000003604008985 */ /* 0x0001e2000c101b06 */
[----:B----4-:R-:W-:-:S02]  /*21ac0*/  @!P2 LEA R8, P6, R195, R2, 0x2 ;  /* 0x00000002c308a211 */ /* 0x010fc400078c10ff */
[----:B------:R-:W-:Y:S01]  /*21ad0*/  ISETP.GE.AND P0, PT, R187, UR4, PT ;  /* 0x00000004bb007c0c */ /* 0x000fe2000bf06270 */
[----:B------:R3:W-:Y:S01]  /*21ae0*/  @!P1 ST.E.64 desc[UR6][R6.64], R64 ;  /* 0x0000004006009985 */ /* 0x0007e2000c101b06 */
[----:B------:R-:W-:Y:S02]  /*21af0*/  @!P2 LEA.HI.X R9, R195, R3, R196, 0x2, P6 ;  /* 0x00000003c309a211 */ /* 0x000fe400030f14c4 */
        /* <DEDUP_REMOVED lines=8> */
[----:B----4-:R-:W-:-:S03]  /*21b80*/  @!P5 LEA R8, P6, R189, R2, 0x2 ;  /* 0x00000002bd08d211 */ /* 0x010fc600078c10ff */
[----:B------:R3:W-:Y:S01]  /*21b90*/  @!P4 ST.E.64 desc[UR6][R6.64], R70 ;  /* 0x000000460600c985 */ /* 0x0007e2000c101b06 */
[----:B------:R-:W-:-:S05]  /*21ba0*/  @!P5 LEA.HI.X R9, R189, R3, R190, 0x2, P6 ;  /* 0x00000003bd09d211 */ /* 0x000fca00030f14be */
[----:B------:R4:W-:Y:S01]  /*21bb0*/  @!P5 ST.E.64 desc[UR6][R8.64], R74 ;  /* 0x0000004a0800d985 */ /* 0x0009e2000c101b06 */
[----:B------:R-:W-:Y:S02]  /*21bc0*/  ISETP.GE.AND P5, PT, R149, UR4, PT ;  /* 0x0000000495007c0c */ /* 0x000fe4000bfa6270 */
[----:B0-----:R-:W-:-:S04]  /*21bd0*/  @!P0 LEA R4, P4, R187, R2, 0x2 ;  /* 0x00000002bb048211 */ /* 0x001fc800078810ff */
[-C--:B------:R-:W-:Y:S02]  /*21be0*/  @!P0 LEA.HI.X R5, R187, R3.reuse, R188, 0x2, P4 ;  /* 0x00000003bb058211 */ /* 0x080fe400020f14bc */
[----:B------:R-:W-:Y:S02]  /*21bf0*/  ISETP.GE.AND P4, PT, R147, UR4, PT ;  /* 0x0000000493007c0c */ /* 0x000fe4000bf86270 */
[-C--:B---3--:R-:W-:Y:S01]  /*21c00*/  @!P1 LEA R6, P3, R185, R2.reuse, 0x2 ;  /* 0x00000002b9069211 */ /* 0x088fe200078610ff */
[----:B------:R0:W-:Y:S01]  /*21c10*/  @!P0 ST.E.64 desc[UR6][R4.64], R72 ;  /* 0x0000004804008985 */ /* 0x0001e2000c101b06 */
[----:B----4-:R-:W-:Y:S02]  /*21c20*/  @!P2 LEA R8, P6, R151, R2, 0x2 ;  /* 0x000000029708a211 */ /* 0x010fe400078c10ff */
[----:B------:R-:W-:Y:S02]  /*21c30*/  @!P1 LEA.HI.X R7, R185, R3, R186, 0x2, P3 ;  /* 0x00000003b9079211 */ /* 0x000fe400018f14ba */
[----:B------:R-:W-:-:S02]  /*21c40*/  ISETP.GE.AND P3, PT, R145, UR4, PT ;  /* 0x0000000491007c0c */ /* 0x000fc4000bf66270 */
[----:B------:R-:W-:Y:S01]  /*21c50*/  @!P2 LEA.HI.X R9, R151, R3, R184, 0x2, P6 ;  /* 0x000000039709a211 */ /* 0x000fe200030f14b8 */
[----:B------:R3:W-:Y:S01]  /*21c60*/  @!P1 ST.E.64 desc[UR6][R6.64], R76 ;  /* 0x0000004c06009985 */ /* 0x0007e2000c101b06 */
[----:B------:R-:W-:-:S03]  /*21c70*/  ISETP.GE.AND P1, PT, R141, UR4, PT ;  /* 0x000000048d007c0c */ /* 0x000fc6000bf26270 */
[----:B------:R4:W-:Y:S01]  /*21c80*/  @!P2 ST.E.64 desc[UR6][R8.64], R78 ;  /* 0x0000004e0800a985 */ /* 0x0009e2000c101b06 */
[----:B------:R-:W-:Y:S02]  /*21c90*/  ISETP.GE.AND P2, PT, R143, UR4, PT ;  /* 0x000000048f007c0c */ /* 0x000fe4000bf46270 */
[----:B0-----:R-:W-:-:S04]  /*21ca0*/  @!P5 LEA R4, P6, R149, R2, 0x2 ;  /* 0x000000029504d211 */ /* 0x001fc800078c10ff */
[----:B------:R-:W-:Y:S02]  /*21cb0*/  @!P5 LEA.HI.X R5, R149, R3, R150, 0x2, P6 ;  /* 0x000000039505d211 */ /* 0x000fe400030f1496 */
[----:B---3--:R-:W-:-:S03]  /*21cc0*/  @!P4 LEA R6, P0, R147, R2, 0x2 ;  /* 0x000000029306c211 */ /* 0x008fc600078010ff */
[----:B------:R0:W-:Y:S01]  /*21cd0*/  @!P5 ST.E.64 desc[UR6][R4.64], R80 ;  /* 0x000000500400d985 */ /* 0x0001e2000c101b06 */
[----:B------:R-:W-:Y:S02]  /*21ce0*/  ISETP.GE.AND P5, PT, R137, UR4, PT ;  /* 0x0000000489007c0c */ /* 0x000fe4000bfa6270 */
[-C--:B------:R-:W-:Y:S02]  /*21cf0*/  @!P4 LEA.HI.X R7, R147, R3.reuse, R148, 0x2, P0 ;  /* 0x000000039307c211 */ /* 0x080fe400000f1494 */
[----:B------:R-:W-:Y:S02]  /*21d00*/  ISETP.GE.AND P0, PT, R139, UR4, PT ;  /* 0x000000048b007c0c */ /* 0x000fe4000bf06270 */
[----:B----4-:R-:W-:Y:S01]  /*21d10*/  @!P3 LEA R8, P6, R145, R2, 0x2 ;  /* 0x000000029108b211 */ /* 0x010fe200078c10ff */
[----:B------:R3:W-:Y:S01]  /*21d20*/  @!P4 ST.E.64 desc[UR6][R6.64], R82 ;  /* 0x000000520600c985 */ /* 0x0007e2000c101b06 */
[----:B------:R-:W-:Y:S02]  /*21d30*/  ISETP.GE.AND P4, PT, R135, UR4, PT ;  /* 0x0000000487007c0c */ /* 0x000fe4000bf86270 */
[----:B------:R-:W-:-:S02]  /*21d40*/  @!P3 LEA.HI.X R9, R145, R3, R146, 0x2, P6 ;  /* 0x000000039109b211 */ /* 0x000fc400030f1492 */
[----:B0-----:R-:W-:-:S03]  /*21d50*/  @!P2 LEA R4, P6, R143, R2, 0x2 ;  /* 0x000000028f04a211 */ /* 0x001fc600078c10ff */
[----:B------:R0:W-:Y:S01]  /*21d60*/  @!P3 ST.E.64 desc[UR6][R8.64], R84 ;  /* 0x000000540800b985 */ /* 0x0001e2000c101b06 */
[----:B------:R-:W-:Y:S02]  /*21d70*/  @!P2 LEA.HI.X R5, R143, R3, R144, 0x2, P6 ;  /* 0x000000038f05a211 */ /* 0x000fe400030f1490 */
[----:B---3--:R-:W-:-:S03]  /*21d80*/  @!P1 LEA R6, P3, R141, R2, 0x2 ;  /* 0x000000028d069211 */ /* 0x008fc600078610ff */
[----:B------:R3:W-:Y:S01]  /*21d90*/  @!P2 ST.E.64 desc[UR6][R4.64], R86 ;  /* 0x000000560400a985 */ /* 0x0007e2000c101b06 */
[-C--:B------:R-:W-:Y:S02]  /*21da0*/  @!P1 LEA.HI.X R7, R141, R3.reuse, R142, 0x2, P3 ;  /* 0x000000038d079211 */ /* 0x080fe400018f148e */
[----:B------:R-:W-:Y:S02]  /*21db0*/  ISETP.GE.AND P3, PT, R133, UR4, PT ;  /* 0x0000000485007c0c */ /* 0x000fe4000bf66270 */
[CC--:B0-----:R-:W-:Y:S01]  /*21dc0*/  @!P0 LEA R8, P6, R139.reuse, R2.reuse, 0x2 ;  /* 0x000000028b088211 */ /* 0x0c1fe200078c10ff */
[----:B------:R0:W-:Y:S03]  /*21dd0*/  @!P1 ST.E.64 desc[UR6][R6.64], R88 ;  /* 0x0000005806009985 */ /* 0x0001e6000c101b06 */
[----:B------:R-:W-:Y:S02]  /*21de0*/  @!P0 LEA.HI.X R9, R139, R3, R140, 0x2, P6 ;  /* 0x000000038b098211 */ /* 0x000fe400030f148c */
[----:B---3--:R-:W-:-:S03]  /*21df0*/  @!P5 LEA R4, P1, R137, R2, 0x2 ;  /* 0x000000028904d211 */ /* 0x008fc600078210ff */
[----:B------:R3:W-:Y:S01]  /*21e00*/  @!P0 ST.E.64 desc[UR6][R8.64], R90 ;  /* 0x0000005a08008985 */ /* 0x0007e2000c101b06 */
[----:B------:R-:W-:Y:S02]  /*21e10*/  ISETP.GE.AND P0, PT, R128, UR4, PT ;  /* 0x0000000480007c0c */ /* 0x000fe4000bf06270 */
[-C--:B------:R-:W-:Y:S02]  /*21e20*/  @!P5 LEA.HI.X R5, R137, R3.reuse, R138, 0x2, P1 ;  /* 0x000000038905d211 */ /* 0x080fe400008f148a */
[----:B------:R-:W-:Y:S02]  /*21e30*/  ISETP.GE.AND P1, PT, R126, UR4, PT ;  /* 0x000000047e007c0c */ /* 0x000fe4000bf26270 */
[C---:B0-----:R-:W-:Y:S01]  /*21e40*/  @!P4 LEA R6, P2, R135.reuse, R2, 0x2 ;  /* 0x000000028706c211 */ /* 0x041fe200078410ff */
[----:B------:R0:W-:Y:S03]  /*21e50*/  @!P5 ST.E.64 desc[UR6][R4.64], R92 ;  /* 0x0000005c0400d985 */ /* 0x0001e6000c101b06 */
[----:B------:R-:W-:-:S02]  /*21e60*/  @!P4 LEA.HI.X R7, R135, R3, R136, 0x2, P2 ;  /* 0x000000038707c211 */ /* 0x000fc400010f1488 */
[----:B------:R-:W-:Y:S02]  /*21e70*/  ISETP.GE.AND P2, PT, R120, UR4, PT ;  /* 0x0000000478007c0c */ /* 0x000fe4000bf46270 */
[CC--:B---3--:R-:W-:Y:S01]  /*21e80*/  @!P3 LEA R8, P6, R133.reuse, R2.reuse, 0x2 ;  /* 0x000000028508b211 */ /* 0x0c8fe200078c10ff */
[----:B------:R3:W-:Y:S01]  /*21e90*/  @!P4 ST.E.64 desc[UR6][R6.64], R94 ;  /* 0x0000005e0600c985 */ /* 0x0007e2000c101b06 */
[----:B------:R-:W-:Y:S02]  /*21ea0*/  ISETP.GE.AND P4, PT, R124, UR4, PT ;  /* 0x000000047c007c0c */ /* 0x000fe4000bf86270 */
[----:B------:R-:W-:Y:S02]  /*21eb0*/  @!P3 LEA.HI.X R9, R133, R3, R134, 0x2, P6 ;  /* 0x000000038509b211 */ /* 0x000fe400030f1486 */
[----:B0-----:R-:W-:-:S03]  /*21ec0*/  @!P1 LEA R4, P6, R126, R2, 0x2 ;  /* 0x000000027e049211 */ /* 0x001fc600078c10ff */
[----:B------:R0:W-:Y:S01]  /*21ed0*/  @!P3 ST.E.64 desc[UR6][R8.64], R96 ;  /* 0x000000600800b985 */ /* 0x0001e2000c101b06 */
[----:B------:R-:W-:Y:S02]  /*21ee0*/  ISETP.GE.AND P3, PT, R122, UR4, PT ;  /* 0x000000047a007c0c */ /* 0x000fe4000bf66270 */
[----:B------:R-:W-:Y:S02]  /*21ef0*/  @!P1 LEA.HI.X R5, R126, R3, R127, 0x2, P6 ;  /* 0x000000037e059211 */ /* 0x000fe400030f147f */
[----:B---3--:R-:W-:-:S04]  /*21f00*/  @!P0 LEA R6, P5, R128, R2, 0x2 ;  /* 0x0000000280068211 */ /* 0x008fc800078a10ff */
[----:B------:R-:W-:Y:S02]  /*21f10*/  @!P0 LEA.HI.X R7, R128, R3, R132, 0x2, P5 ;  /* 0x0000000380078211 */ /* 0x000fe400028f1484 */
[----:B------:R-:W-:-:S03]  /*21f20*/  ISETP.GE.AND P5, PT, R118, UR4, PT ;  /* 0x0000000476007c0c */ /* 0x000fc6000bfa6270 */
[----:B------:R3:W-:Y:S04]  /*21f30*/  @!P0 ST.E.64 desc[UR6][R6.64], R98 ;  /* 0x0000006206008985 */ /* 0x0007e8000c101b06 */
[----:B------:R4:W-:Y:S01]  /*21f40*/  @!P1 ST.E.64 desc[UR6][R4.64], R100 ;  /* 0x0000006404009985 */ /* 0x0009e2000c101b06 */
[----:B0-----:R-:W-:-:S04]  /*21f50*/  @!P2 LEA R8, P1, R120, R2, 0x2 ;  /* 0x000000027808a211 */ /* 0x001fc800078210ff */
[----:B------:R-:W-:Y:S02]  /*21f60*/  @!P2 LEA.HI.X R9, R120, R3, R121, 0x2, P1 ;  /* 0x000000037809a211 */ /* 0x000fe400008f1479 */
[----:B---3--:R-:W-:-:S04]  /*21f70*/  @!P4 LEA R6, P0, R124, R2, 0x2 ;  /* 0x000000027c06c211 */ /* 0x008fc800078010ff */
[-C--:B------:R-:W-:Y:S02]  /*21f80*/  @!P4 LEA.HI.X R7, R124, R3.reuse, R125, 0x2, P0 ;  /* 0x000000037c07c211 */ /* 0x080fe400000f147d */
[-C--:B------:R-:W-:Y:S02]  /*21f90*/  @!P5 LEA R10, P0, R118, R2.reuse, 0x2 ;  /* 0x00000002760ad211 */ /* 0x080fe400078010ff */
[----:B----4-:R-:W-:Y:S01]  /*21fa0*/  @!P3 LEA R4, P6, R122, R2, 0x2 ;  /* 0x000000027a04b211 */ /* 0x010fe200078c10ff */
[----:B------:R0:W-:Y:S01]  /*21fb0*/  @!P4 ST.E.64 desc[UR6][R6.64], R102 ;  /* 0x000000660600c985 */ /* 0x0001e2000c101b06 */
[-C--:B------:R-:W-:Y:S02]  /*21fc0*/  @!P5 LEA.HI.X R11, R118, R3.reuse, R119, 0x2, P0 ;  /* 0x00000003760bd211 */ /* 0x080fe400000f1477 */
[----:B------:R-:W-:Y:S02]  /*21fd0*/  ISETP.GE.AND P0, PT, R116, UR4, PT ;  /* 0x0000000474007c0c */ /* 0x000fe4000bf06270 */
[----:B------:R-:W-:-:S05]  /*21fe0*/  @!P3 LEA.HI.X R5, R122, R3, R123, 0x2, P6 ;  /* 0x000000037a05b211 */ /* 0x000fca00030f147b */
[----:B------:R0:W-:Y:S04]  /*21ff0*/  @!P3 ST.E.64 desc[UR6][R4.64], R104 ;  /* 0x000000680400b985 */ /* 0x0001e8000c101b06 */
[----:B------:R0:W-:Y:S04]  /*22000*/  @!P2 ST.E.64 desc[UR6][R8.64], R106 ;  /* 0x0000006a0800a985 */ /* 0x0001e8000c101b06 */
[----:B------:R0:W-:Y:S01]  /*22010*/  @!P5 ST.E.64 desc[UR6][R10.64], R108 ;  /* 0x0000006c0a00d985 */ /* 0x0001e2000c101b06 */
[----:B------:R-:W-:Y:S05]  /*22020*/  @P0 BRA `(.L_x_667) ;  /* 0x0000000c00cc0947 */ /* 0x000fea0003800000 */
[----:B------:R-:W-:Y:S01]  /*22030*/  LEA R2, P0, R116, R2, 0x2 ;  /* 0x0000000274027211 */ /* 0x000fe200078010ff */
[----:B------:R-:W-:-:S03]  /*22040*/  ULDC.64 UR4, c[0x0][0x208] ;  /* 0x0000820000047ab9 */ /* 0x000fc60000000a00 */
[----:B------:R-:W-:-:S05]  /*22050*/  LEA.HI.X R3, R116, R3, R117, 0x2, P0 ;  /* 0x0000000374037211 */ /* 0x000fca00000f1475 */
[----:B------:R3:W-:Y:S01]  /*22060*/  ST.E.64 desc[UR4][R2.64], R110 ;  /* 0x0000006e02007985 */ /* 0x0007e2000c101b04 */
[----:B------:R-:W-:Y:S05]  /*22070*/  BRA `(.L_x_667) ;  /* 0x0000000c00b87947 */ /* 0x000fea0003800000 */
.L_x_658:
[----:B------:R-:W2:Y:S01]  /*22080*/  LDL.LU R4, [R1+0x78] ;  /* 0x0000780001047983 */ /* 0x000ea20000300800 */
[----:B------:R-:W-:Y:S01]  /*22090*/  ULDC.64 UR6, c[0x0][0xc08] ;  /* 0x0003020000067ab9 */ /* 0x000fe20000000a00 */
[----:B------:R-:W-:Y:S02]  /*220a0*/  ULDC.64 UR4, c[0x0][0xc00] ;  /* 0x0003000000047ab9 */ /* 0x000fe40000000a00 */
[----:B0-----:R-:W3:Y:S04]  /*220b0*/  LDL.LU R0, [R1+0x7c] ;  /* 0x00007c0001007983 */ /* 0x001ee80000300800 */
[----:B------:R-:W4:Y:S01]  /*220c0*/  LDL R8, [R1+0x70] ;  /* 0x0000700001087983 */ /* 0x000f220000100800 */
[----:B------:R-:W-:Y:S01]  /*220d0*/  ISETP.NE.U32.AND P1, PT, RZ, UR6, PT ;  /* 0x00000006ff007c0c */ /* 0x000fe2000bf25070 */
[----:B------:R-:W-:Y:S01]  /*220e0*/  IMAD.MOV.U32 R15, RZ, RZ, RZ ;  /* 0x000000ffff0f7224 */ /* 0x000fe200078e00ff */
[----:B------:R-:W-:Y:S01]  /*220f0*/  ISETP.NE.U32.AND P0, PT, RZ, UR4, PT ;  /* 0x00000004ff007c0c */ /* 0x000fe2000bf05070 */
[----:B------:R-:W-:Y:S01]  /*22100*/  ULDC.64 UR8, c[0x0][0x208] ;  /* 0x0000820000087ab9 */ /* 0x000fe20000000a00 */
[----:B------:R-:W-:Y:S01]  /*22110*/  ISETP.NE.AND.EX P1, PT, RZ, UR7, PT, P1 ;  /* 0x00000007ff007c0c */ /* 0x000fe2000bf25310 */
[----:B------:R-:W0:Y:S01]  /*22120*/  S2R R6, SR_TID.X ;  /* 0x0000000000067919 */ /* 0x000e220000002100 */
[----:B------:R-:W-:Y:S01]  /*22130*/  ISETP.NE.AND.EX P0, PT, RZ, UR5, PT, P0 ;  /* 0x00000005ff007c0c */ /* 0x000fe2000bf05300 */
[----:B0-----:R-:W-:-:S05]  /*22140*/  VIADD R7, R6, 0xffffff80 ;  /* 0xffffff8006077836 */ /* 0x001fca0000000000 */
[----:B------:R-:W-:Y:S02]  /*22150*/  ISETP.GT.AND P3, PT, R7, 0x7f, PT ;  /* 0x0000007f0700780c */ /* 0x000fe40003f64270 */
[----:B--2---:R-:W-:-:S04]  /*22160*/  IADD3 R2, P2, R4, UR4, RZ ;  /* 0x0000000404027c10 */ /* 0x004fc8000ff5e0ff */
[----:B---3--:R-:W-:Y:S02]  /*22170*/  IADD3.X R3, R0, UR5, RZ, P2, !PT ;  /* 0x0000000500037c10 */ /* 0x008fe400097fe4ff */
[----:B------:R-:W-:Y:S01]  /*22180*/  @P1 IADD3 R4, P2, R4, UR6, RZ ;  /* 0x0000000604041c10 */ /* 0x000fe2000ff5e0ff */
[----:B------:R-:W-:Y:S02]  /*22190*/  ULDC UR4, c[0x0][0xa88] ;  /* 0x0002a20000047ab9 */ /* 0x000fe40000000800 */
[----:B------:R0:W5:Y:S01]  /*221a0*/  @P0 LDG.E R15, desc[UR8][R2.64] ;  /* 0x00000008020f0981 */ /* 0x000162000c1e1900 */
[----:B------:R-:W-:Y:S01]  /*221b0*/  @P1 IADD3.X R5, R0, UR7, RZ, P2, !PT ;  /* 0x0000000700051c10 */ /* 0x000fe200097fe4ff */
[----:B------:R-:W-:Y:S01]  /*221c0*/  IMAD.U32 R0, RZ, RZ, UR4 ;  /* 0x00000004ff007e24 */ /* 0x000fe2000f8e00ff */
[----:B----4-:R-:W-:-:S05]  /*221d0*/  ISETP.NE.AND P2, PT, R8, RZ, PT ;  /* 0x000000ff0800720c */ /* 0x010fca0003f45270 */
[----:B------:R0:W5:Y:S08]  /*221e0*/  @P1 LDG.E R0, desc[UR8][R4.64] ;  /* 0x0000000804001981 */ /* 0x000170000c1e1900 */
[----:B------:R-:W2:Y:S02]  /*221f0*/  @!P2 LDC R8, c[0x0][0xad4] ;  /* 0x0002b500ff08ab82 */ /* 0x000ea40000000800 */
[----:B--2---:R0:W-:Y:S01]  /*22200*/  @!P2 STL [R1+0x70], R8 ;  /* 0x000070080100a387 */ /* 0x0041e20000100800 */
[----:B------:R-:W-:Y:S01]  /*22210*/  ISETP.GT.AND P2, PT, R8, 0x1, PT ;  /* 0x000000010800780c */ /* 0x000fe20003f44270 */
[----:B------:R-:W-:-:S12]  /*22220*/  @P1 BRA `(.L_x_670) ;  /* 0x0000000000141947 */ /* 0x000fd80003800000 */
[----:B------:R-:W-:Y:S05]  /*22230*/  @!P0 BRA `(.L_x_670) ;  /* 0x0000000000108947 */ /* 0x000fea0003800000 */
[----:B------:R-:W-:Y:S02]  /*22240*/  ULDC.64 UR4, c[0x0][0x208] ;  /* 0x0000820000047ab9 */ /* 0x000fe40000000a00 */
[----:B0-----:R-:W2:Y:S04]  /*22250*/  LDG.E R5, desc[UR4][R2.64] ;  /* 0x0000000402057981 */ /* 0x001ea8000c1e1900 */
[----:B-----5:R-:W2:Y:S02]  /*22260*/  LDG.E R0, desc[UR4][R2.64+0x4] ;  /* 0x0000040402007981 */ /* 0x020ea4000c1e1900 */
[----:B--2---:R-:W-:-:S07]  /*22270*/  IMAD.IADD R0, R0, 0x1, -R5 ;  /* 0x0000000100007824 */ /* 0x004fce00078e0a05 */
.L_x_670:
[----:B0-----:R-:W2:Y:S04]  /*22280*/  LDL.LU R3, [R1+0x74] ;  /* 0x0000740001037983 */ /* 0x001ea80000300800 */
[----:B------:R-:W3:Y:S01]  /*22290*/  LDL.LU R2, [R1+0x10c] ;  /* 0x00010c0001027983 */ /* 0x000ee20000300800 */
[----:B------:R-:W-:Y:S01]  /*222a0*/  BSSY B1, `(.L_x_671) ;  /* 0x0000039000017945 */ /* 0x000fe20003800000 */
[----:B-----5:R-:W-:Y:S02]  /*222b0*/  SHF.R.S32.HI R24, RZ, 0x1f, R15 ;  /* 0x0000001fff187819 */ /* 0x020fe4000001140f */
[----:B--2---:R-:W-:Y:S02]  /*222c0*/  SEL R29, R3, RZ, !P0 ;  /* 0x000000ff031d7207 */ /* 0x004fe40004000000 */
[----:B---3--:R-:W-:Y:S01]  /*222d0*/  SEL R26, R2, RZ, !P0 ;  /* 0x000000ff021a7207 */ /* 0x008fe20004000000 */
[----:B------:R-:W-:Y:S06]  /*222e0*/  @P3 BRA `(.L_x_672) ;  /* 0x0000000000d03947 */ /* 0x000fec0003800000 */
[----:B------:R-:W2:Y:S01]  /*222f0*/  LDL R2, [R1+0x84] ;  /* 0x0000840001027983 */ /* 0x000ea20000100800 */
[----:B------:R-:W0:Y:S02]  /*22300*/  LDC R31, c[0x0][0xbe8] ;  /* 0x0002fa00ff1f7b82 */ /* 0x000e240000000800 */
[----:B0-----:R-:W-:Y:S02]  /*22310*/  IMAD R3, R0, R31, RZ ;  /* 0x0000001f00037224 */ /* 0x001fe400078e02ff */
[----:B--2---:R-:W-:-:S04]  /*22320*/  IMAD R2, R2, 0x80, R6 ;  /* 0x0000008002027824 */ /* 0x004fc800078e0206 */
[----:B------:R-:W-:-:S05]  /*22330*/  VIADD R28, R2, 0xffffff80 ;  /* 0xffffff80021c7836 */ /* 0x000fca0000000000 */
[----:B------:R-:W-:-:S13]  /*22340*/  ISETP.GE.AND P0, PT, R28, R3, PT ;  /* 0x000000031c00720c */ /* 0x000fda0003f06270 */
[----:B------:R-:W-:Y:S05]  /*22350*/  @P0 BRA `(.L_x_672) ;  /* 0x0000000000b40947 */ /* 0x000fea0003800000 */
[----:B------:R-:W2:Y:S01]  /*22360*/  LDL.LU R30, [R1+0x88] ;  /* 0x00008800011e7983 */ /* 0x000ea20000300800 */
[----:B------:R-:W-:Y:S01]  /*22370*/  IMAD.MOV.U32 R20, RZ, RZ, 0x9b8 ;  /* 0x000009b8ff147424 */ /* 0x000fe200078e00ff */
[----:B------:R-:W-:Y:S01]  /*22380*/  ISETP.GT.AND P0, PT, R8, 0x1, PT ;  /* 0x000000010800780c */ /* 0x000fe20003f04270 */
[----:B------:R-:W-:Y:S01]  /*22390*/  IMAD.MOV.U32 R21, RZ, RZ, R28 ;  /* 0x000000ffff157224 */ /* 0x000fe200078e001c */
[----:B------:R-:W-:Y:S01]  /*223a0*/  ISETP.NE.AND P1, PT, R31, 0x1, PT ;  /* 0x000000011f00780c */ /* 0x000fe20003f25270 */
[----:B------:R-:W0:Y:S01]  /*223b0*/  LDC.64 R8, c[0x0][0xba8] ;  /* 0x0002ea00ff087b82 */ /* 0x000e220000000a00 */
[----:B------:R-:W-:Y:S01]  /*223c0*/  SEL R20, R20, 0x978, P0 ;  /* 0x0000097814147807 */ /* 0x000fe20000000000 */
[----:B------:R-:W-:-:S06]  /*223d0*/  ULDC.64 UR4, c[0x0][0x208] ;  /* 0x0000820000047ab9 */ /* 0x000fcc0000000a00 */
[----:B------:R-:W3:Y:S08]  /*223e0*/  LDC.64 R2, c[0x0][R20+0x220] ;  /* 0x0000880014027b82 */ /* 0x000ef00000000a00 */
[----:B------:R-:W4:Y:S08]  /*223f0*/  LDC.64 R10, c[0x0][R20+0x218] ;  /* 0x00008600140a7b82 */ /* 0x000f300000000a00 */
[----:B------:R-:W5:Y:S08]  /*22400*/  LDC.64 R4, c[0x0][R20+0x228] ;  /* 0x00008a0014047b82 */ /* 0x000f700000000a00 */
[----:B------:R-:W1:Y:S08]  /*22410*/  @P1 LDC R13, c[0x0][0xbec] ;  /* 0x0002fb00ff0d1b82 */ /* 0x000e700000000800 */
[----:B------:R-:W5:Y:S08]  /*22420*/  LDC.64 R6, c[0x0][R20+0x210] ;  /* 0x0000840014067b82 */ /* 0x000f700000000a00 */
[----:B------:R-:W5:Y:S01]  /*22430*/  @P1 LDC R27, c[0x0][0xbf0] ;  /* 0x0002fc00ff1b1b82 */ /* 0x000f620000000800 */
[----:B-1----:R-:W-:-:S07]  /*22440*/  @P1 IMAD.HI.U32 R14, R28, R13, RZ ;  /* 0x0000000d1c0e1227 */ /* 0x002fce00078e00ff */
[----:B0-----:R-:W0:Y:S01]  /*22450*/  @!P0 LDC R8, c[0x0][0xb50] ;  /* 0x0002d400ff088b82 */ /* 0x001e220000000800 */
[-C--:B---3--:R-:W-:Y:S02]  /*22460*/  IMAD R3, R3, R29.reuse, RZ ;  /* 0x0000001d03037224 */ /* 0x088fe400078e02ff */
[----:B------:R-:W-:-:S05]  /*22470*/  IMAD.WIDE.U32 R12, R2, R29, RZ ;  /* 0x0000001d020c7225 */ /* 0x000fca00078e00ff */
[----:B------:R-:W1:Y:S01]  /*22480*/  @!P0 LDC R9, c[0x0][0xb54] ;  /* 0x0002d500ff098b82 */ /* 0x000e620000000800 */
[-C--:B----4-:R-:W-:Y:S02]  /*22490*/  IMAD R25, R11, R223.reuse, RZ ;  /* 0x000000df0b197224 */ /* 0x090fe400078e02ff */
[----:B------:R-:W-:Y:S01]  /*224a0*/  IMAD.WIDE.U32 R10, R10, R223, RZ ;  /* 0x000000df0a0a7225 */ /* 0x000fe200078e00ff */
[----:B-----5:R-:W-:-:S03]  /*224b0*/  @P1 SHF.R.U32.HI R21, RZ, R27, R14 ;  /* 0x0000001bff151219 */ /* 0x020fc6000001160e */
[----:B------:R-:W-:Y:S01]  /*224c0*/  IMAD R27, R2, R26, R3 ;  /* 0x0000001a021b7224 */ /* 0x000fe200078e0203 */
[----:B------:R-:W-:Y:S01]  /*224d0*/  IADD3 R10, P1, P3, R12, R10, R15 ;  /* 0x0000000a0c0a7210 */ /* 0x000fe20007b3e00f */
[----:B------:R-:W-:Y:S02]  /*224e0*/  IMAD.IADD R25, R11, 0x1, R25 ;  /* 0x000000010b197824 */ /* 0x000fe400078e0219 */
[----:B------:R-:W-:Y:S02]  /*224f0*/  IMAD.MOV R2, RZ, RZ, -R21 ;  /* 0x000000ffff027224 */ /* 0x000fe400078e0a15 */
[----:B------:R-:W-:Y:S01]  /*22500*/  IMAD.IADD R27, R13, 0x1, R27 ;  /* 0x000000010d1b7824 */ /* 0x000fe200078e021b */
[----:B--2---:R-:W-:-:S05]  /*22510*/  SEL R3, R30, RZ, P0 ;  /* 0x000000ff1e037207 */ /* 0x004fca0000000000 */
[-C--:B------:R-:W-:Y:S02]  /*22520*/  IMAD R11, R5, R3.reuse, RZ ;  /* 0x00000003050b7224 */ /* 0x080fe400078e02ff */
[----:B------:R-:W-:-:S04]  /*22530*/  IMAD.WIDE.U32 R4, R4, R3, RZ ;  /* 0x0000000304047225 */ /* 0x000fc800078e00ff */
[----:B------:R-:W-:Y:S01]  /*22540*/  IMAD R3, R31, R2, R28 ;  /* 0x000000021f037224 */ /* 0x000fe200078e021c */
[----:B------:R-:W-:Y:S01]  /*22550*/  IADD3.X R2, R27, R25, R24, P1, P3 ;  /* 0x000000191b027210 */ /* 0x000fe20000fe6418 */
[----:B------:R-:W-:Y:S01]  /*22560*/  IMAD.IADD R11, R5, 0x1, R11 ;  /* 0x00000001050b7824 */ /* 0x000fe200078e020b */
[----:B------:R-:W-:Y:S02]  /*22570*/  IADD3 R4, P0, P1, R21, R10, R4 ;  /* 0x0000000a15047210 */ /* 0x000fe4000791e004 */
[----:B------:R-:W-:-:S04]  /*22580*/  SHF.R.S32.HI R21, RZ, 0x1f, R21 ;  /* 0x0000001fff157819 */ /* 0x000fc80000011415 */
[----:B------:R-:W-:Y:S01]  /*22590*/  IADD3.X R5, R21, R2, R11, P0, P1 ;  /* 0x0000000215057210 */ /* 0x000fe200007e240b */
[-C--:B------:R-:W-:Y:S01]  /*225a0*/  IMAD R2, R7, R3.reuse, RZ ;  /* 0x0000000307027224 */ /* 0x080fe200078e02ff */
[----:B------:R-:W-:Y:S01]  /*225b0*/  SHF.R.S32.HI R11, RZ, 0x1f, R3 ;  /* 0x0000001fff0b7819 */ /* 0x000fe20000011403 */
[----:B------:R-:W-:-:S04]  /*225c0*/  IMAD.WIDE.U32 R4, R6, R3, R4 ;  /* 0x0000000306047225 */ /* 0x000fc800078e0004 */
[----:B------:R-:W-:Y:S01]  /*225d0*/  IMAD R11, R6, R11, R2 ;  /* 0x0000000b060b7224 */ /* 0x000fe200078e0202 */
[----:B0-----:R-:W-:Y:S01]  /*225e0*/  LEA R8, P0, R4, R8, 0x2 ;  /* 0x0000000804087211 */ /* 0x001fe200078010ff */
[----:B------:R-:W-:Y:S02]  /*225f0*/  IMAD.MOV.U32 R3, RZ, RZ, -0x800000 ;  /* 0xff800000ff037424 */ /* 0x000fe400078e00ff */
[----:B------:R-:W-:-:S05]  /*22600*/  IMAD.IADD R2, R5, 0x1, R11 ;  /* 0x0000000105027824 */ /* 0x000fca00078e020b */
[----:B-1----:R-:W-:-:S05]  /*22610*/  LEA.HI.X R9, R4, R9, R2, 0x2, P0 ;  /* 0x0000000904097211 */ /* 0x002fca00000f1402 */
[----:B------:R0:W-:Y:S02]  /*22620*/  STG.E desc[UR4][R8.64], R3 ;  /* 0x0000000308007986 */ /* 0x0001e4000c101904 */
.L_x_672:
[----:B------:R-:W-:Y:S05]  /*22630*/  BSYNC B1 ;  /* 0x0000000000017941 */ /* 0x000fea0003800000 */
.L_x_671:
[----:B------:R-:W-:Y:S05]  /*22640*/  @P2 BRA `(.L_x_667) ;  /* 0x0000000800442947 */ /* 0x000fea0003800000 */
[----:B------:R-:W2:Y:S01]  /*22650*/  LDL.LU R10, [R1+0x84] ;  /* 0x00008400010a7983 */ /* 0x000ea20000300800 */
[----:B0-----:R-:W0:Y:S01]  /*22660*/  LDC R9, c[0x0][0xbe8] ;  /* 0x0002fa00ff097b82 */ /* 0x001e220000000800 */
[----:B------:R-:W-:Y:S01]  /*22670*/  ULDC.64 UR4, c[0x0][0xaa0] ;  /* 0x0002a80000047ab9 */ /* 0x000fe20000000a00 */
[----:B------:R-:W-:Y:S01]  /*22680*/  BSSY B1, `(.L_x_673) ;  /* 0x0000048000017945 */ /* 0x000fe20003800000 */
[----:B------:R-:W3:Y:S01]  /*22690*/  S2R R2, SR_TID.X ;  /* 0x0000000000027919 */ /* 0x000ee20000002100 */
[----:B0-----:R-:W-:Y:S01]  /*226a0*/  ISETP.NE.AND P0, PT, R9, 0x1, PT ;  /* 0x000000010900780c */ /* 0x001fe20003f05270 */
[----:B---3--:R-:W-:-:S12]  /*226b0*/  VIADD R4, R2, 0xffffff80 ;  /* 0xffffff8002047836 */ /* 0x008fd80000000000 */
[----:B------:R-:W0:Y:S01]  /*226c0*/  @P0 LDC R7, c[0x0][0xbec] ;  /* 0x0002fb00ff070b82 */ /* 0x000e220000000800 */
[----:B------:R-:W-:Y:S01]  /*226d0*/  IMAD R2, R24, UR4, RZ ;  /* 0x0000000418027c24 */ /* 0x000fe2000f8e02ff */
[----:B------:R-:W-:-:S03]  /*226e0*/  SHF.R.S32.HI R11, RZ, 0x1f, R4 ;  /* 0x0000001fff0b7819 */ /* 0x000fc60000011404 */
[----:B------:R-:W-:Y:S01]  /*226f0*/  IMAD R5, R15, UR5, R2 ;  /* 0x000000050f057c24 */ /* 0x000fe2000f8e0202 */
[----:B------:R-:W-:Y:S01]  /*22700*/  LEA.HI R6, R11, R4, RZ, 0x3 ;  /* 0x000000040b067211 */ /* 0x000fe200078f18ff */
[----:B------:R-:W-:Y:S01]  /*22710*/  IMAD.WIDE.U32 R2, R15, UR4, RZ ;  /* 0x000000040f027c25 */ /* 0x000fe2000f8e00ff */
[----:B------:R-:W3:Y:S01]  /*22720*/  @P0 LDC R11, c[0x0][0xbf0] ;  /* 0x0002fc00ff0b0b82 */ /* 0x000ee20000000800 */
[----:B------:R-:W-:Y:S01]  /*22730*/  ULDC.64 UR4, c[0x0][0xae8] ;  /* 0x0002ba0000047ab9 */ /* 0x000fe20000000a00 */
[----:B------:R-:W-:Y:S01]  /*22740*/  LOP3.LUT R13, R6, 0xfffffff8, RZ, 0xc0, !PT ;  /* 0xfffffff8060d7812 */ /* 0x000fe200078ec0ff */
[----:B------:R-:W-:Y:S02]  /*22750*/  IMAD.IADD R3, R3, 0x1, R5 ;  /* 0x0000000103037824 */ /* 0x000fe400078e0205 */
[----:B------:R-:W-:Y:S02]  /*22760*/  IMAD R15, R0, R9, RZ ;  /* 0x00000009000f7224 */ /* 0x000fe400078e02ff */
[----:B------:R-:W-:-:S02]  /*22770*/  IMAD.IADD R13, R4, 0x1, -R13 ;  /* 0x00000001040d7824 */ /* 0x000fc400078e0a0d */
[----:B------:R-:W-:-:S04]  /*22780*/  IMAD.WIDE.U32 R2, R223, UR4, R2 ;  /* 0x00000004df027c25 */ /* 0x000fc8000f8e0002 */
[----:B------:R-:W-:Y:S02]  /*22790*/  IMAD R4, R13, 0x20, R224 ;  /* 0x000000200d047824 */ /* 0x000fe400078e02e0 */
[----:B------:R-:W-:Y:S01]  /*227a0*/  IMAD R3, R223, UR5, R3 ;  /* 0x00000005df037c24 */ /* 0x000fe2000f8e0203 */
[----:B------:R-:W-:Y:S02]  /*227b0*/  ULDC.64 UR4, c[0x0][0xaf0] ;  /* 0x0002bc0000047ab9 */ /* 0x000fe40000000a00 */
[----:B------:R-:W-:Y:S02]  /*227c0*/  IMAD R6, R26, UR4, RZ ;  /* 0x000000041a067c24 */ /* 0x000fe4000f8e02ff */
[----:B------:R-:W-:-:S04]  /*227d0*/  IMAD.WIDE.U32 R2, R29, UR4, R2 ;  /* 0x000000041d027c25 */ /* 0x000fc8000f8e0002 */
[C---:B--2---:R-:W-:Y:S02]  /*227e0*/  IMAD R8, R10.reuse, 0x80, R4 ;  /* 0x000000800a087824 */ /* 0x044fe400078e0204 */
[----:B------:R-:W-:Y:S02]  /*227f0*/  IMAD R12, R10, 0x80, R224 ;  /* 0x000000800a0c7824 */ /* 0x000fe400078e02e0 */
[----:B0-----:R-:W-:-:S03]  /*22800*/  @P0 IMAD.HI.U32 R4, R8, R7, RZ ;  /* 0x0000000708040227 */ /* 0x001fc600078e00ff */
[C---:B------:R-:W-:Y:S01]  /*22810*/  ISETP.GE.AND P2, PT, R12.reuse, R15, PT ;  /* 0x0000000f0c00720c */ /* 0x040fe20003f46270 */
[----:B------:R-:W-:Y:S01]  /*22820*/  IMAD.MOV.U32 R5, RZ, RZ, R8 ;  /* 0x000000ffff057224 */ /* 0x000fe200078e0008 */
[----:B---3--:R-:W-:Y:S01]  /*22830*/  @P0 SHF.R.U32.HI R5, RZ, R11, R4 ;  /* 0x0000000bff050219 */ /* 0x008fe20000011604 */
[----:B------:R-:W-:Y:S01]  /*22840*/  IMAD R7, R29, UR5, R6 ;  /* 0x000000051d077c24 */ /* 0x000fe2000f8e0206 */
[----:B------:R-:W-:Y:S01]  /*22850*/  ULDC.64 UR4, c[0x0][0xae0] ;  /* 0x0002b80000047ab9 */ /* 0x000fe20000000a00 */
[----:B------:R-:W-:Y:S01]  /*22860*/  VIADD R0, R12, 0x20 ;  /* 0x000000200c007836 */ /* 0x000fe20000000000 */
[----:B------:R-:W-:Y:S01]  /*22870*/  SHF.R.S32.HI R4, RZ, 0x1f, R5 ;  /* 0x0000001fff047819 */ /* 0x000fe20000011405 */
[----:B------:R-:W-:Y:S02]  /*22880*/  IMAD.IADD R3, R3, 0x1, R7 ;  /* 0x0000000103037824 */ /* 0x000fe400078e0207 */
[----:B------:R-:W-:Y:S01]  /*22890*/  IMAD.MOV R7, RZ, RZ, -R5 ;  /* 0x000000ffff077224 */ /* 0x000fe200078e0a05 */
[----:B------:R-:W-:Y:S01]  /*228a0*/  ISETP.GE.AND P1, PT, R0, R15, PT ;  /* 0x0000000f0000720c */ /* 0x000fe20003f26270 */
[----:B------:R-:W-:-:S02]  /*228b0*/  IMAD R4, R4, UR4, RZ ;  /* 0x0000000404047c24 */ /* 0x000fc4000f8e02ff */
[----:B------:R-:W-:Y:S02]  /*228c0*/  IMAD R7, R9, R7, R8 ;  /* 0x0000000709077224 */ /* 0x000fe400078e0208 */
[----:B------:R-:W-:-:S04]  /*228d0*/  IMAD.WIDE.U32 R2, R5, UR4, R2 ;  /* 0x0000000405027c25 */ /* 0x000fc8000f8e0002 */
[----:B------:R-:W-:Y:S01]  /*228e0*/  IMAD R5, R5, UR5, R4 ;  /* 0x0000000505057c24 */ /* 0x000fe2000f8e0204 */
[----:B------:R-:W-:Y:S01]  /*228f0*/  SHF.R.S32.HI R4, RZ, 0x1f, R7 ;  /* 0x0000001fff047819 */ /* 0x000fe20000011407 */
[----:B------:R-:W-:Y:S01]  /*22900*/  ULDC.64 UR4, c[0x0][0xad8] ;  /* 0x0002b60000047ab9 */ /* 0x000fe20000000a00 */
[----:B------:R-:W-:Y:S02]  /*22910*/  VIADD R0, R12, 0x40 ;  /* 0x000000400c007836 */ /* 0x000fe40000000000 */
[----:B------:R-:W-:Y:S02]  /*22920*/  IMAD.IADD R3, R3, 0x1, R5 ;  /* 0x0000000103037824 */ /* 0x000fe400078e0205 */
[----:B------:R-:W-:Y:S01]  /*22930*/  IMAD R4, R4, UR4, RZ ;  /* 0x0000000404047c24 */ /* 0x000fe2000f8e02ff */
[----:B------:R-:W-:Y:S01]  /*22940*/  ISETP.GE.AND P0, PT, R0, R15, PT ;  /* 0x0000000f0000720c */ /* 0x000fe20003f06270 */
[----:B------:R-:W-:-:S04]  /*22950*/  IMAD.WIDE.U32 R2, R7, UR4, R2 ;  /* 0x0000000407027c25 */ /* 0x000fc8000f8e0002 */
[----:B------:R-:W-:Y:S01]  /*22960*/  IMAD R5, R7, UR5, R4 ;  /* 0x0000000507057c24 */ /* 0x000fe2000f8e0204 */
[----:B------:R-:W-:Y:S02]  /*22970*/  ULDC.64 UR4, c[0x0][0xa80] ;  /* 0x0002a00000047ab9 */ /* 0x000fe40000000a00 */
[----:B------:R-:W-:Y:S01]  /*22980*/  LEA R10, P3, R2, UR4, 0x1 ;  /* 0x00000004020a7c11 */ /* 0x000fe2000f8608ff */
[----:B------:R-:W-:-:S04]  /*22990*/  IMAD.IADD R3, R3, 0x1, R5 ;  /* 0x0000000103037824 */ /* 0x000fc800078e0205 */
[----:B------:R0:W2:Y:S01]  /*229a0*/  SHFL.IDX PT, R13, R10, RZ, 0x181f ;  /* 0x00181fff0a0d7589 */ /* 0x0000a200000e0000 */
[----:B------:R-:W-:-:S05]  /*229b0*/  LEA.HI.X R11, R2, UR5, R3, 0x1, P3 ;  /* 0x00000005020b7c11 */ /* 0x000fca00098f0c03 */
[----:B------:R0:W3:Y:S01]  /*229c0*/  SHFL.IDX PT, R9, R11, RZ, 0x181f ;  /* 0x00181fff0b097589 */ /* 0x0000e200000e0000 */
[----:B------:R-:W-:Y:S05]  /*229d0*/  @P2 BRA `(.L_x_674) ;  /* 0x0000000000482947 */ /* 0x000fea0003800000 */
[----:B------:R-:W-:Y:S01]  /*229e0*/  ULDC UR4, c[0x0][0xac8] ;  /* 0x0002b20000047ab9 */ /* 0x000fe20000000800 */
[----:B------:R-:W-:Y:S01]  /*229f0*/  ULDC.64 UR6, c[0x0][0x208] ;  /* 0x0000820000067ab9 */ /* 0x000fe20000000a00 */
[----:B------:R-:W-:Y:S02]  /*22a00*/  ISETP.GE.AND P5, PT, R16, UR4, PT ;  /* 0x0000000410007c0c */ /* 0x000fe4000bfa6270 */
[----:B------:R-:W-:Y:S02]  /*22a10*/  ISETP.GE.AND P4, PT, R214, UR4, PT ;  /* 0x00000004d6007c0c */ /* 0x000fe4000bf86270 */
[----:B------:R-:W-:Y:S02]  /*22a20*/  ISETP.GE.AND P3, PT, R19, UR4, PT ;  /* 0x0000000413007c0c */ /* 0x000fe4000bf66270 */
[----:B------:R-:W-:-:S07]  /*22a30*/  ISETP.GE.AND P2, PT, R22, UR4, PT ;  /* 0x0000000416007c0c */ /* 0x000fce000bf46270 */
[----:B--2---:R-:W-:-:S04]  /*22a40*/  @!P5 LEA R2, P6, R16, R13, 0x1 ;  /* 0x0000000d1002d211 */ /* 0x004fc800078c08ff */
[----:B---3--:R-:W-:Y:S02]  /*22a50*/  @!P5 LEA.HI.X R3, R16, R9, R17, 0x1, P6 ;  /* 0x000000091003d211 */ /* 0x008fe400030f0c11 */
        /* <DEDUP_REMOVED lines=10> */
.L_x_674:
[----:B------:R-:W-:Y:S05]  /*22b00*/  BSYNC B1 ;  /* 0x0000000000017941 */ /* 0x000fea0003800000 */
.L_x_673:
[----:B---34-:R3:W4:Y:S01]  /*22b10*/  SHFL.IDX PT, R9, R11, 0x1, 0x181f ;  /* 0x00381f000b097f89 */ /* 0x01872200000e0000 */
        /* <DEDUP_REMOVED lines=21> */
.L_x_676:
[----:B------:R-:W-:Y:S05]  /*22c70*/  BSYNC B1 ;  /* 0x0000000000017941 */ /* 0x000fea0003800000 */
.L_x_675:
[----:B0---4-:R0:W4:Y:S01]  /*22c80*/  SHFL.IDX PT, R9, R11, 0x2, 0x181f ;  /* 0x00581f000b097f89 */ /* 0x01112200000e0000 */
        /* <DEDUP_REMOVED lines=12> */
[----:B----4-:R-:W-:Y:S02]  /*22d50*/  @!P3 LEA.HI.X R3, R16, R9, R17, 0x1, P6 ;  /* 0x000000091003b211 */ /* 0x010fe400030f0c11 */
        /* <DEDUP_REMOVED lines=8> */
.L_x_678:
[----:B------:R-:W-:Y:S05]  /*22de0*/  BSYNC B1 ;  /* 0x0000000000017941 */ /* 0x000fea0003800000 */
.L_x_677:
[----:B------:R-:W-:Y:S01]  /*22df0*/  VIADD R0, R12, 0x60 ;  /* 0x000000600c007836 */ /* 0x000fe20000000000 */
[----:B0--3--:R-:W0:Y:S04]  /*22e00*/  SHFL.IDX PT, R11, R11, 0x3, 0x181f ;  /* 0x00781f000b0b7f89 */ /* 0x009e2800000e0000 */
[----:B------:R-:W-:Y:S01]  /*22e10*/  ISETP.GE.AND P0, PT, R0, R15, PT ;  /* 0x0000000f0000720c */ /* 0x000fe20003f06270 */
[----:B----4-:R3:W4:-:S12]  /*22e20*/  SHFL.IDX PT, R9, R10, 0x3, 0x181f ;  /* 0x00781f000a097f89 */ /* 0x01071800000e0000 */
[----:B---3--:R-:W-:Y:S05]  /*22e30*/  @P0 BRA `(.L_x_667) ;  /* 0x0000000000480947 */ /* 0x008fea0003800000 */
[----:B------:R-:W-:Y:S01]  /*22e40*/  ULDC UR4, c[0x0][0xac8] ;  /* 0x0002b20000047ab9 */ /* 0x000fe20000000800 */
[----:B------:R-:W-:Y:S01]  /*22e50*/  ULDC.64 UR6, c[0x0][0x208] ;  /* 0x0000820000067ab9 */ /* 0x000fe20000000a00 */
[----:B------:R-:W-:Y:S02]  /*22e60*/  ISETP.GE.AND P3, PT, R16, UR4, PT ;  /* 0x0000000410007c0c */ /* 0x000fe4000bf66270 */
[----:B------:R-:W-:Y:S02]  /*22e70*/  ISETP.GE.AND P2, PT, R214, UR4, PT ;  /* 0x00000004d6007c0c */ /* 0x000fe4000bf46270 */
[----:B------:R-:W-:Y:S02]  /*22e80*/  ISETP.GE.AND P1, PT, R19, UR4, PT ;  /* 0x0000000413007c0c */ /* 0x000fe4000bf26270 */
[----:B------:R-:W-:-:S07]  /*22e90*/  ISETP.GE.AND P0, PT, R22, UR4, PT ;  /* 0x0000000416007c0c */ /* 0x000fce000bf06270 */
[-C--:B----4-:R-:W-:Y:S02]  /*22ea0*/  @!P3 LEA R2, P6, R16, R9.reuse, 0x1 ;  /* 0x000000091002b211 */ /* 0x090fe400078c08ff */
[-C--:B------:R-:W-:Y:S02]  /*22eb0*/  @!P2 LEA R4, P5, R212, R9.reuse, 0x1 ;  /* 0x00000009d404a211 */ /* 0x080fe400078a08ff */
[C---:B------:R-:W-:Y:S02]  /*22ec0*/  @!P1 LEA R6, P4, R19.reuse, R9, 0x1 ;  /* 0x0000000913069211 */ /* 0x040fe400078808ff */
        /* <DEDUP_REMOVED lines=9> */
.L_x_667:
[----:B------:R-:W-:Y:S05]  /*22f60*/  BSYNC B0 ;  /* 0x0000000000007941 */ /* 0x000fea0003800000 */
.L_x_657:
[----:B------:R-:W-:Y:S02]  /*22f70*/  ULDC UR4, c[0x0][0xc3c] ;  /* 0x00030f0000047ab9 */ /* 0x000fe40000000800 */
[----:B-1----:R-:W-:-:S13]  /*22f80*/  ISETP.GE.AND P0, PT, R131, UR4, PT ;  /* 0x0000000483007c0c */ /* 0x002fda000bf06270 */
[----:B------:R-:W-:Y:S05]  /*22f90*/  @!P0 BRA `(.L_x_679) ;  /* 0xfffffde800488947 */ /* 0x000fea000383ffff */
[----:B------:R-:W-:Y:S05]  /*22fa0*/  BRA `(.L_x_434) ;  /* 0x0000007800807947 */ /* 0x000fea0003800000 */
.L_x_432:
[----:B------:R-:W-:-:S08]  /*22fb0*/  NOP ;  /* 0x0000000000007918 */ /* 0x000fd00000000000 */
[----:B------:R-:W0:-:S00]  /*22fc0*/  USETMAXREG.DEALLOC.CTAPOOL 0x28 ;  /* 0x00000028000079c8 */ /* 0x000e0000080e0500 */
        /* <DEDUP_REMOVED lines=14> */
.L_x_680:
[----:B------:R-:W-:Y:S01]  /*230b0*/  LOP3.LUT R7, R0, 0x1f, RZ, 0xc0, !PT ;  /* 0x0000001f00077812 */ /* 0x000fe200078ec0ff */
[----:B------:R-:W-:Y:S01]  /*230c0*/  ULDC UR4, c[0x0][0xc3c] ;  /* 0x00030f0000047ab9 */ /* 0x000fe20000000800 */
[----:B------:R-:W-:Y:S01]  /*230d0*/  IMAD.MOV.U32 R9, RZ, RZ, RZ ;  /* 0x000000ffff097224 */ /* 0x000fe200078e00ff */
[----:B------:R-:W-:Y:S01]  /*230e0*/  ULDC.64 UR6, c[0x0][0x208] ;  /* 0x0000820000067ab9 */ /* 0x000fe20000000a00 */
[----:B------:R-:W-:Y:S01]  /*230f0*/  ISETP.NE.AND P0, PT, R7, 0x1f, PT ;  /* 0x0000001f0700780c */ /* 0x000fe20003f05270 */
[----:B------:R-:W-:-:S03]  /*23100*/  ULDC UR5, c[0x0][0xc38] ;  /* 0x00030e0000057ab9 */ /* 0x000fc60000000800 */
[----:B------:R-:W-:-:S13]  /*23110*/  ISETP.GE.OR P1, PT, R7, UR4, !P0 ;  /* 0x0000000407007c0c */ /* 0x000fda000c726670 */
[----:B------:R-:W0:Y:S08]  /*23120*/  @!P1 LDC.64 R4, c[0x0][0xc80] ;  /* 0x00032000ff049b82 */ /* 0x000e300000000a00 */
[----:B------:R-:W1:Y:S01]  /*23130*/  @!P1 LDC.64 R2, c[0x0][0xc78] ;  /* 0x00031e00ff029b82 */ /* 0x000e620000000a00 */
[----:B0-----:R-:W-:-:S05]  /*23140*/  @!P1 IMAD.WIDE.U32 R4, R7, 0x4, R4 ;  /* 0x0000000407049825 */ /* 0x001fca00078e0004 */
[----:B------:R-:W2:Y:S01]  /*23150*/  @!P1 LDG.E R6, desc[UR6][R4.64] ;  /* 0x0000000604069981 */ /* 0x000ea2000c1e1900 */
[----:B-1----:R-:W-:-:S05]  /*23160*/  @!P1 IMAD.WIDE.U32 R2, R7, 0x4, R2 ;  /* 0x0000000407029825 */ /* 0x002fca00078e0002 */
[----:B------:R-:W2:Y:S01]  /*23170*/  @!P1 LDG.E R9, desc[UR6][R2.64] ;  /* 0x0000000602099981 */ /* 0x000ea2000c1e1900 */
[C---:B------:R-:W-:Y:S02]  /*23180*/  ISETP.NE.AND P1, PT, R7.reuse, RZ, PT ;  /* 0x000000ff0700720c */ /* 0x040fe40003f25270 */
[C---:B------:R-:W-:Y:S02]  /*23190*/  ISETP.GE.U32.AND P2, PT, R7.reuse, 0x2, PT ;  /* 0x000000020700780c */ /* 0x040fe40003f46070 */
[C---:B------:R-:W-:Y:S02]  /*231a0*/  ISETP.GE.U32.AND P3, PT, R7.reuse, 0x4, PT ;  /* 0x000000040700780c */ /* 0x040fe40003f66070 */
[C---:B------:R-:W-:Y:S02]  /*231b0*/  ISETP.GE.U32.AND P4, PT, R7.reuse, 0x8, PT ;  /* 0x000000080700780c */ /* 0x040fe40003f86070 */
[----:B------:R-:W-:Y:S01]  /*231c0*/  ISETP.GE.U32.AND P5, PT, R7, 0x10, PT ;  /* 0x000000100700780c */ /* 0x000fe20003fa6070 */
[----:B------:R-:W0:Y:S01]  /*231d0*/  S2UR UR6, SR_CTAID.X ;  /* 0x00000000000679c3 */ /* 0x000e220000002500 */
[----:B------:R-:W-:Y:S01]  /*231e0*/  UMOV UR4, URZ ;  /* 0x0000003f00047c82 */ /* 0x000fe20008000000 */
[----:B--2---:R-:W-:-:S05]  /*231f0*/  IMAD R8, R6, R9, RZ ;  /* 0x0000000906087224 */ /* 0x004fca00078e02ff */
        /* <DEDUP_REMOVED lines=20> */
[----:B------:R-:W-:Y:S01]  /*23340*/  MOV R8, R3 ;  /* 0x0000000300087202 */ /* 0x000fe20000000f00 */
[----:B------:R-:W-:Y:S01]  /*23350*/  UMOV UR4, URZ ;  /* 0x0000003f00047c82 */ /* 0x000fe20008000000 */
[----:B------:R-:W-:-:S05]  /*23360*/  ULDC UR5, c[0x0][0xc38] ;  /* 0x00030e0000057ab9 */ /* 0x000fca0000000800 */
.L_x_684:
[----:B------:R-:W0:Y:S01]  /*23370*/  LDC R2, c[0x0][0xc3c] ;  /* 0x00030f00ff027b82 */ /* 0x000e220000000800 */
[----:B------:R-:W-:Y:S01]  /*23380*/  UIADD3 UR4, UR4, 0x1f, URZ ;  /* 0x0000001f04047890 */ /* 0x000fe2000fffe03f */
[----:B------:R-:W-:Y:S02]  /*23390*/  ULDC UR7, c[0x0][0xc3c] ;  /* 0x00030f0000077ab9 */ /* 0x000fe40000000800 */
[----:B------:R-:W-:-:S03]  /*233a0*/  IMAD.U32 R27, RZ, RZ, UR7 ;  /* 0x00000007ff1b7e24 */ /* 0x000fc6000f8e00ff */
[----:B0-----:R-:W-:-:S13]  /*233b0*/  ISETP.LE.AND P6, PT, R2, UR4, PT ;  /* 0x0000000402007c0c */ /* 0x001fda000bfc3270 */
[----:B------:R-:W-:Y:S05]  /*233c0*/  @P6 BRA `(.L_x_683) ;  /* 0x0000000400b06947 */ /* 0x000fea0003800000 */
[----:B------:R-:W-:Y:S01]  /*233d0*/  VIADD R9, R7, UR4 ;  /* 0x0000000407097c36 */ /* 0x000fe20008000000 */
[----:B------:R-:W-:Y:S01]  /*233e0*/  ULDC.64 UR8, c[0x0][0x208] ;  /* 0x0000820000087ab9 */ /* 0x000fe20000000a00 */
        /* <DEDUP_REMOVED lines=30> */
.L_x_682:
        /* <DEDUP_REMOVED lines=18> */
.L_x_685:
        /* <DEDUP_REMOVED lines=27> */
[----:B------:R-:W-:-:S04]  /*238a0*/  @P0 VIADD R2, R2, 0x1 ;  /* 0x0000000102020836 */ /* 0x000fc80000000000 */
[----:B------:R-:W-:Y:S02]  /*238b0*/  IMAD.MOV.U32 R8, RZ, RZ, R2 ;  /* 0x000000ffff087224 */ /* 0x000fe400078e0002 */
[----:B-1----:R-:W-:Y:S02]  /*238c0*/  IMAD.MOV R2, RZ, RZ, -R3 ;  /* 0x000000ffff027224 */ /* 0x002fe400078e0a03 */
[----:B------:R-:W-:Y:S01]  /*238d0*/  @!P2 IMAD.MOV R8, RZ, RZ, -R8 ;  /* 0x000000ffff08a224 */ /* 0x000fe200078e0a08 */
[----:B------:R-:W-:Y:S01]  /*238e0*/  @!P1 LOP3.LUT R8, RZ, R6, RZ, 0x33, !PT ;  /* 0x00000006ff089212 */ /* 0x000fe200078e33ff */
[----:B------:R-:W-:Y:S02]  /*238f0*/  IMAD R11, R2, R5, RZ ;  /* 0x00000005020b7224 */ /* 0x000fe400078e02ff */
[----:B------:R-:W-:Y:S01]  /*23900*/  IMAD.MOV.U32 R2, RZ, RZ, RZ ;  /* 0x000000ffff027224 */ /* 0x000fe200078e00ff */
[----:B------:R-:W-:Y:S01]  /*23910*/  IABS R4, R8 ;  /* 0x0000000800047213 */ /* 0x000fe20000000000 */
[----:B------:R-:W-:-:S02]  /*23920*/  IMAD.MOV R10, RZ, RZ, -R10 ;  /* 0x000000ffff0a7224 */ /* 0x000fc400078e0a0a */
[----:B------:R-:W-:-:S04]  /*23930*/  IMAD.HI.U32 R2, R3, R11, R2 ;  /* 0x0000000b03027227 */ /* 0x000fc800078e0002 */
[----:B------:R-:W-:Y:S02]  /*23940*/  IMAD.MOV.U32 R3, RZ, RZ, R4 ;  /* 0x000000ffff037224 */ /* 0x000fe400078e0004 */
[----:B------:R-:W-:Y:S02]  /*23950*/  IMAD.MOV.U32 R4, RZ, RZ, R10 ;  /* 0x000000ffff047224 */ /* 0x000fe400078e000a */
[----:B------:R-:W-:-:S04]  /*23960*/  IMAD.HI.U32 R2, R2, R3, RZ ;  /* 0x0000000302027227 */ /* 0x000fc800078e00ff */
[----:B------:R-:W-:Y:S01]  /*23970*/  IMAD R4, R2, R4, R3 ;  /* 0x0000000402047224 */ /* 0x000fe200078e0203 */
[----:B------:R-:W-:Y:S01]  /*23980*/  LOP3.LUT R3, R8, R9, RZ, 0x3c, !PT ;  /* 0x0000000908037212 */ /* 0x000fe200078e3cff */
[----:B------:R-:W-:-:S03]  /*23990*/  IMAD R6, R6, R8, RZ ;  /* 0x0000000806067224 */ /* 0x000fc600078e02ff */
[----:B------:R-:W-:Y:S01]  /*239a0*/  ISETP.GT.U32.AND P1, PT, R5, R4, PT ;  /* 0x000000040500720c */ /* 0x000fe20003f24070 */
[----:B------:R-:W-:Y:S01]  /*239b0*/  IMAD.IADD R25, R25, 0x1, -R6 ;  /* 0x0000000119197824 */ /* 0x000fe200078e0a06 */
        /* <DEDUP_REMOVED lines=10> */
[----:B------:R-:W-:-:S05]  /*23a60*/  IMAD R9, R9, 0x1000000, R2 ;  /* 0x0100000009097824 */ /* 0x000fca00078e0202 */
[----:B------:R-:W-:Y:S01]  /*23a70*/  LEA R26, R26, R9, 0x10 ;  /* 0x000000091a1a7211 */ /* 0x000fe200078e80ff */
[----:B------:R-:W-:Y:S06]  /*23a80*/  BRA `(.L_x_686) ;  /* 0x00000000000c7947 */ /* 0x000fec0003800000 */
.L_x_683:
[----:B------:R-:W-:Y:S02]  /*23a90*/  IMAD.MOV.U32 R25, RZ, RZ, RZ ;  /* 0x000000ffff197224 */ /* 0x000fe400078e00ff */
[----:B------:R-:W-:Y:S02]  /*23aa0*/  IMAD.U32 R24, RZ, RZ, UR6 ;  /* 0x00000006ff187e24 */ /* 0x000fe4000f8e00ff */
[----:B------:R-:W-:-:S07]  /*23ab0*/  IMAD.MOV.U32 R26, RZ, RZ, RZ ;  /* 0x000000ffff1a7224 */ /* 0x000fce00078e00ff */
.L_x_686:
[----:B------:R-:W-:-:S13]  /*23ac0*/  ISETP.NE.AND P0, PT, R7, RZ, PT ;  /* 0x000000ff0700720c */ /* 0x000fda0003f05270 */
[----:B------:R-:W0:Y:S01]  /*23ad0*/  @!P0 S2R R3, SR_CgaCtaId ;  /* 0x0000000000038919 */ /* 0x000e220000008800 */
[----:B------:R-:W-:-:S04]  /*23ae0*/  @!P0 MOV R2, 0x400 ;  /* 0x0000040000028802 */ /* 0x000fc80000000f00 */
[----:B0-----:R-:W-:-:S05]  /*23af0*/  @!P0 LEA R2, R3, R2, 0x18 ;  /* 0x0000000203028211 */ /* 0x001fca00078ec0ff */
[----:B------:R1:W-:Y:S01]  /*23b00*/  @!P0 STS.128 [R2+0x388d0], R24 ;  /* 0x0388d01802008388 */ /* 0x0003e20000000c00 */
[----:B------:R-:W-:Y:S06]  /*23b10*/  BAR.ARV 0x5, 0x180 ;  /* 0x0146000000007b1d */ /* 0x000fec0000002000 */
.L_x_681:
[----:B------:R2:W-:Y:S01]  /*23b20*/  STL [R1+0x2c], RZ ;  /* 0x00002cff01007387 */ /* 0x0005e20000100800 */
[----:B------:R-:W-:Y:S01]  /*23b30*/  ULDC UR4, c[0x0][0xc3c] ;  /* 0x00030f0000047ab9 */ /* 0x000fe20000000800 */
[----:B------:R-:W-:Y:S01]  /*23b40*/  IMAD.MOV.U32 R29, RZ, RZ, 0x1 ;  /* 0x00000001ff1d7424 */ /* 0x000fe200078e00ff */
[----:B0-----:R-:W-:Y:S01]  /*23b50*/  ISETP.GE.AND P0, PT, R27, UR4, PT ;  /* 0x000000041b007c0c */ /* 0x001fe2000bf06270 */
[----:B------:R-:W-:-:S12]  /*23b60*/  IMAD.MOV.U32 R23, RZ, RZ, RZ ;  /* 0x000000ffff177224 */ /* 0x000fd800078e00ff */
[----:B--2---:R-:W-:Y:S05]  /*23b70*/  @P0 BRA `(.L_x_687) ;  /* 0x0000006800b00947 */ /* 0x004fea0003800000 */
[----:B------:R-:W0:Y:S01]  /*23b80*/  S2UR UR5, SR_CgaCtaId ;  /* 0x00000000000579c3 */ /* 0x000e220000008800 */
[----:B------:R2:W-:Y:S01]  /*23b90*/  STL [R1+0x2c], RZ ;  /* 0x00002cff01007387 */ /* 0x0005e20000100800 */
[C---:B------:R-:W-:Y:S01]  /*23ba0*/  IMAD.SHL.U32 R34, R0.reuse, 0x8, RZ ;  /* 0x0000000800227824 */ /* 0x040fe200078e00ff */
[----:B------:R-:W-:Y:S01]  /*23bb0*/  LOP3.LUT R4, R0, 0x7f, RZ, 0xc0, !PT ;  /* 0x0000007f00047812 */ /* 0x000fe200078ec0ff */
[----:B------:R-:W-:Y:S01]  /*23bc0*/  UMOV UR4, 0x400 ;  /* 0x0000040000047882 */ /* 0x000fe20000000000 */
[----:B------:R-:W-:Y:S01]  /*23bd0*/  BSSY B8, `(.L_x_687) ;  /* 0x00006a6000087945 */ /* 0x000fe20003800000 */
[----:B------:R-:W-:Y:S01]  /*23be0*/  IMAD.MOV.U32 R30, RZ, RZ, 0x1 ;  /* 0x00000001ff1e7424 */ /* 0x000fe200078e00ff */
[----:B------:R-:W-:Y:S01]  /*23bf0*/  LOP3.LUT R3, R34, 0x1f8, RZ, 0xc0, !PT ;  /* 0x000001f822037812 */ /* 0x000fe200078ec0ff */
[----:B------:R-:W-:Y:S01]  /*23c00*/  IMAD.SHL.U32 R33, R4, 0x8, RZ ;  /* 0x0000000804217824 */ /* 0x000fe200078e00ff */
[----:B------:R-:W-:Y:S01]  /*23c10*/  LOP3.LUT R34, R34, 0x38, RZ, 0xc0, !PT ;  /* 0x0000003822227812 */ /* 0x000fe200078ec0ff */
[----:B------:R-:W-:Y:S01]  /*23c20*/  IMAD.MOV.U32 R28, RZ, RZ, RZ ;  /* 0x000000ffff1c7224 */ /* 0x000fe200078e00ff */
[----:B-1----:R-:W-:Y:S01]  /*23c30*/  LOP3.LUT R2, R3, 0x38, R0, 0x78, !PT ;  /* 0x0000003803027812 */ /* 0x002fe200078e7800 */
[----:B------:R-:W-:Y:S01]  /*23c40*/  IMAD.SHL.U32 R0, R0, 0x10, RZ ;  /* 0x0000001000007824 */ /* 0x000fe200078e00ff */
[----:B------:R-:W-:Y:S01]  /*23c50*/  LOP3.LUT R37, R34, 0xc0, RZ, 0xfc, !PT ;  /* 0x000000c022257812 */ /* 0x000fe200078efcff */
[----:B------:R-:W-:Y:S01]  /*23c60*/  IMAD.MOV.U32 R23, RZ, RZ, RZ ;  /* 0x000000ffff177224 */ /* 0x000fe200078e00ff */
[----:B------:R-:W-:Y:S01]  /*23c70*/  LOP3.LUT R33, R2, 0x200, R33, 0xf8, !PT ;  /* 0x0000020002217812 */ /* 0x000fe200078ef821 */
[----:B------:R-:W-:Y:S01]  /*23c80*/  IMAD.MOV.U32 R29, RZ, RZ, 0x1 ;  /* 0x00000001ff1d7424 */ /* 0x000fe200078e00ff */
[----:B------:R-:W-:Y:S01]  /*23c90*/  SHF.R.U32.HI R2, RZ, 0x3, R4 ;  /* 0x00000003ff027819 */ /* 0x000fe20000011604 */
[----:B------:R-:W-:Y:S01]  /*23ca0*/  ULDC.64 UR38, c[0x0][0x198] ;  /* 0x0000660000267ab9 */ /* 0x000fe20000000a00 */
[----:B------:R-:W-:-:S02]  /*23cb0*/  ULOP3.LUT UR37, UR60, 0x2, URZ, 0xfc, !UPT ;  /* 0x000000023c257892 */ /* 0x000fc4000f8efc3f */
[----:B------:R-:W-:Y:S01]  /*23cc0*/  LOP3.LUT R0, R2, 0x70, R0, 0xf8, !PT ;  /* 0x0000007002007812 */ /* 0x000fe200078ef800 */
[----:B------:R-:W-:Y:S01]  /*23cd0*/  ULDC UR36, c[0x0][0xc] ;  /* 0x0000030000247ab9 */ /* 0x000fe20000000800 */
[C---:B------:R-:W-:Y:S01]  /*23ce0*/  LOP3.LUT R2, R34.reuse, 0x40, RZ, 0xfc, !PT ;  /* 0x0000004022027812 */ /* 0x040fe200078efcff */
[----:B0-----:R-:W-:Y:S01]  /*23cf0*/  ULEA UR4, UR5, UR4, 0x18 ;  /* 0x0000000405047291 */ /* 0x001fe2000f8ec03f */
[----:B------:R-:W-:-:S05]  /*23d00*/  LOP3.LUT R0, R34, 0x80, RZ, 0xfc, !PT ;  /* 0x0000008022007812 */ /* 0x000fca00078efcff */
[----:B------:R-:W-:-:S04]  /*23d10*/  IMAD.U32 R16, RZ, RZ, UR4 ;  /* 0x00000004ff107e24 */ /* 0x000fc8000f8e00ff */
[----:B--2---:R-:W-:-:S07]  /*23d20*/  IMAD R36, R33, 0x2, R16 ;  /* 0x0000000221247824 */ /* 0x004fce00078e0210 */
.L_x_798:
[----:B0-----:R-:W0:Y:S01]  /*23d30*/  LDC.64 R2, c[0x0][0xc88] ;  /* 0x00032200ff027b82 */ /* 0x001e220000000a00 */
[----:B------:R-:W-:Y:S01]  /*23d40*/  ULDC.64 UR4, c[0x0][0x208] ;  /* 0x0000820000047ab9 */ /* 0x000fe20000000a00 */
[----:B0-----:R-:W-:-:S05]  /*23d50*/  IMAD.WIDE R2, R27, 0x4, R2 ;  /* 0x000000041b027825 */ /* 0x001fca00078e0202 */
[----:B--2---:R-:W2:Y:S01]  /*23d60*/  LDG.E R31, desc[UR4][R2.64] ;  /* 0x00000004021f7981 */ /* 0x004ea2000c1e1900 */
[----:B------:R-:W-:Y:S05]  /*23d70*/  YIELD ;  /* 0x0000000000007946 */ /* 0x000fea0003800000 */
[----:B------:R-:W-:Y:S01]  /*23d80*/  ULDC.64 UR4, c[0x0][0xa28] ;  /* 0x00028a0000047ab9 */ /* 0x000fe20000000a00 */
[----:B------:R-:W-:Y:S01]  /*23d90*/  ULDC.64 UR8, c[0x0][0xa18] ;  /* 0x0002860000087ab9 */ /* 0x000fe20000000a00 */
[----:B------:R-:W-:Y:S01]  /*23da0*/  ISETP.NE.U32.AND P0, PT, RZ, UR4, PT ;  /* 0x00000004ff007c0c */ /* 0x000fe2000bf05070 */
[----:B------:R-:W-:Y:S01]  /*23db0*/  IMAD.MOV.U32 R11, RZ, RZ, RZ ;  /* 0x000000ffff0b7224 */ /* 0x000fe200078e00ff */
[----:B------:R-:W-:Y:S01]  /*23dc0*/  ULDC.64 UR10, c[0x0][0x208] ;  /* 0x00008200000a7ab9 */ /* 0x000fe20000000a00 */
[----:B------:R-:W-:Y:S01]  /*23dd0*/  ULDC.64 UR6, c[0x0][0xa10] ;  /* 0x0002840000067ab9 */ /* 0x000fe20000000a00 */
[----:B------:R-:W-:-:S02]  /*23de0*/  ISETP.NE.AND.EX P0, PT, RZ, UR5, PT, P0 ;  /* 0x00000005ff007c0c */ /* 0x000fc4000bf05300 */
[----:B--2---:R-:W-:-:S11]  /*23df0*/  SHF.R.S32.HI R0, RZ, 0x1f, R31 ;  /* 0x0000001fff007819 */ /* 0x004fd6000001141f */
[C---:B------:R-:W-:Y:S01]  /*23e00*/  @P0 LEA R2, P1, R31.reuse, UR4, 0x2 ;  /* 0x000000041f020c11 */ /* 0x040fe2000f8210ff */
[C---:B------:R-:W-:Y:S01]  /*23e10*/  IMAD.SHL.U32 R17, R31.reuse, 0x4, RZ ;  /* 0x000000041f117824 */ /* 0x040fe200078e00ff */
[C-C-:B------:R-:W-:Y:S01]  /*23e20*/  SHF.L.U64.HI R19, R31.reuse, 0x2, R0.reuse ;  /* 0x000000021f137819 */ /* 0x140fe20000010200 */
[----:B------:R0:W-:Y:S01]  /*23e30*/  STL [R1+0x20], R0 ;  /* 0x0000200001007387 */ /* 0x0001e20000100800 */
[----:B------:R-:W-:Y:S01]  /*23e40*/  @P0 LEA.HI.X R3, R31, UR5, R0, 0x2, P1 ;  /* 0x000000051f030c11 */ /* 0x000fe200088f1400 */
[----:B------:R-:W-:Y:S01]  /*23e50*/  ULDC.64 UR4, c[0x0][0xa00] ;  /* 0x0002800000047ab9 */ /* 0x000fe20000000a00 */
[----:B------:R-:W-:-:S03]  /*23e60*/  ISETP.NE.U32.AND P1, PT, RZ, UR8, PT ;  /* 0x00000008ff007c0c */ /* 0x000fc6000bf25070 */
[----:B------:R1:W2:Y:S01]  /*23e70*/  @P0 LDG.E R11, desc[UR10][R2.64] ;  /* 0x0000000a020b0981 */ /* 0x0002a2000c1e1900 */
[----:B------:R-:W-:Y:S01]  /*23e80*/  ISETP.NE.AND.EX P1, PT, RZ, UR9, PT, P1 ;  /* 0x00000009ff007c0c */ /* 0x000fe2000bf25310 */
[----:B------:R-:W-:Y:S01]  /*23e90*/  IMAD.MOV.U32 R35, RZ, RZ, RZ ;  /* 0x000000ffff237224 */ /* 0x000fe200078e00ff */
[----:B------:R-:W-:Y:S01]  /*23ea0*/  ISETP.NE.U32.AND P0, PT, RZ, UR4, PT ;  /* 0x00000004ff007c0c */ /* 0x000fe2000bf05070 */
[----:B0-----:R-:W-:Y:S01]  /*23eb0*/  IMAD.MOV.U32 R0, RZ, RZ, RZ ;  /* 0x000000ffff007224 */ /* 0x001fe200078e00ff */
[----:B------:R-:W-:Y:S02]  /*23ec0*/  ISETP.NE.U32.AND P2, PT, RZ, UR6, PT ;  /* 0x00000006ff007c0c */ /* 0x000fe4000bf45070 */
[----:B------:R-:W-:Y:S02]  /*23ed0*/  ISETP.NE.AND.EX P0, PT, RZ, UR5, PT, P0 ;  /* 0x00000005ff007c0c */ /* 0x000fe4000bf05300 */
[----:B------:R-:W-:Y:S02]  /*23ee0*/  ISETP.NE.AND.EX P2, PT, RZ, UR7, PT, P2 ;  /* 0x00000007ff007c0c */ /* 0x000fe4000bf45320 */
[C---:B-1----:R-:W-:Y:S01]  /*23ef0*/  IADD3 R2, P3, R17.reuse, UR4, RZ ;  /* 0x0000000411027c10 */ /* 0x042fe2000ff7e0ff */
[----:B------:R-:W-:Y:S01]  /*23f00*/  ULDC UR4, c[0x0][0x288] ;  /* 0x0000a20000047ab9 */ /* 0x000fe20000000800 */
[----:B------:R-:W-:-:S02]  /*23f10*/  IADD3 R4, P4, R17, UR6, RZ ;  /* 0x0000000611047c10 */ /* 0x000fc4000ff9e0ff */
[----:B------:R-:W-:Y:S02]  /*23f20*/  IADD3.X R3, R19, UR5, RZ, P3, !PT ;  /* 0x0000000513037c10 */ /* 0x000fe40009ffe4ff */
[----:B------:R-:W-:Y:S01]  /*23f30*/  @P1 IADD3 R6, P3, R17, UR8, RZ ;  /* 0x0000000811061c10 */ /* 0x000fe2000ff7e0ff */
[----:B------:R-:W-:Y:S01]  /*23f40*/  IMAD.U32 R8, RZ, RZ, UR4 ;  /* 0x00000004ff087e24 */ /* 0x000fe2000f8e00ff */
[----:B------:R-:W-:Y:S01]  /*23f50*/  ULDC.64 UR4, c[0x0][0x418] ;  /* 0x0001060000047ab9 */ /* 0x000fe20000000a00 */
[C---:B------:R-:W-:Y:S01]  /*23f60*/  IADD3.X R5, R19.reuse, UR7, RZ, P4, !PT ;  /* 0x0000000713057c10 */ /* 0x040fe2000a7fe4ff */
[----:B------:R-:W5:Y:S01]  /*23f70*/  @P0 LDG.E R35, desc[UR10][R2.64] ;  /* 0x0000000a02230981 */ /* 0x000f62000c1e1900 */
[----:B------:R-:W-:Y:S01]  /*23f80*/  @P1 IADD3.X R7, R19, UR9, RZ, P3, !PT ;  /* 0x0000000913071c10 */ /* 0x000fe20009ffe4ff */
[----:B------:R-:W-:Y:S02]  /*23f90*/  UISETP.NE.U32.AND UP0, UPT, UR4, URZ, UPT ;  /* 0x0000003f0400728c */ /* 0x000fe4000bf05070 */
[----:B------:R-:W5:Y:S01]  /*23fa0*/  @P2 LDG.E R0, desc[UR10][R4.64] ;  /* 0x0000000a04002981 */ /* 0x000f62000c1e1900 */
[----:B------:R-:W-:-:S03]  /*23fb0*/  ULDC UR4, c[0x0][0x424] ;  /* 0x0001090000047ab9 */ /* 0x000fc60000000800 */
[----:B------:R0:W3:Y:S01]  /*23fc0*/  @P1 LDG.E R8, desc[UR10][R6.64] ;  /* 0x0000000a06081981 */ /* 0x0000e2000c1e1900 */
[----:B------:R-:W-:-:S03]  /*23fd0*/  UISETP.NE.AND.EX UP0, UPT, UR5, URZ, UPT, UP0 ;  /* 0x0000003f0500728c */ /* 0x000fc6000bf05300 */
[----:B------:R-:W-:Y:S01]  /*23fe0*/  ULDC UR5, c[0x0][0x2f0] ;  /* 0x0000bc0000057ab9 */ /* 0x000fe20000000800 */
[----:B------:R-:W-:-:S04]  /*23ff0*/  USEL UR4, UR4, 0x1, UP0 ;  /* 0x0000000104047887 */ /* 0x000fc80008000000 */
[----:B------:R-:W-:-:S03]  /*24000*/  UIMAD UR4, UR4, UR5, URZ ;  /* 0x00000005040472a4 */ /* 0x000fc6000f8e023f */
[----:B------:R-:W-:Y:S02]  /*24010*/  ULDC UR5, c[0x0][0x348] ;  /* 0x0000d20000057ab9 */ /* 0x000fe40000000800 */
[----:B0-----:R-:W-:Y:S02]  /*24020*/  IMAD.U32 R6, RZ, RZ, UR5 ;  /* 0x00000005ff067e24 */ /* 0x001fe4000f8e00ff */
[----:B------:R-:W-:Y:S01]  /*24030*/  IMAD.U32 R9, RZ, RZ, UR4 ;  /* 0x00000004ff097e24 */ /* 0x000fe2000f8e00ff */
[----:B--2---:R0:W-:Y:S04]  /*24040*/  STL [R1+0x10], R11 ;  /* 0x0000100b01007387 */ /* 0x0041e80000100800 */
[----:B---3--:R0:W-:Y:S01]  /*24050*/  STL [R1+0x28], R8 ;  /* 0x0000280801007387 */ /* 0x0081e20000100800 */
[----:B------:R-:W-:Y:S05]  /*24060*/  @P1 BRA `(.L_x_688) ;  /* 0x0000000000181947 */ /* 0x000fea0003800000 */
[----:B------:R-:W-:Y:S05]  /*24070*/  @!P0 BRA `(.L_x_688) ;  /* 0x0000000000148947 */ /* 0x000fea0003800000 */
[----:B------:R-:W-:Y:S02]  /*24080*/  ULDC.64 UR4, c[0x0][0x208] ;  /* 0x0000820000047ab9 */ /* 0x000fe40000000a00 */
[----:B0-----:R-:W2:Y:S04]  /*24090*/  LDG.E R8, desc[UR4][R2.64] ;  /* 0x0000000402087981 */ /* 0x001ea8000c1e1900 */
[----:B------:R-:W2:Y:S02]  /*240a0*/  LDG.E R7, desc[UR4][R2.64+0x4] ;  /* 0x0000040402077981 */ /* 0x000ea4000c1e1900 */
[----:B--2---:R-:W-:-:S05]  /*240b0*/  IMAD.IADD R2, R7, 0x1, -R8 ;  /* 0x0000000107027824 */ /* 0x004fca00078e0a08 */
[----:B------:R1:W-:Y:S02]  /*240c0*/  STL [R1+0x28], R2 ;  /* 0x0000280201007387 */ /* 0x0003e40000100800 */
.L_x_688:
[----:B------:R-:W-:Y:S01]  /*240d0*/  ULDC.64 UR4, c[0x0][0xa20] ;  /* 0x0002880000047ab9 */ /* 0x000fe20000000a00 */
[C---:B-1----:R-:W-:Y:S01]  /*240e0*/  LOP3.LUT R2, R26.reuse, 0xff000000, RZ, 0xc0, !PT ;  /* 0xff0000001a027812 */ /* 0x042fe200078ec0ff */
[----:B------:R-:W-:Y:S01]  /*240f0*/  IMAD.MOV.U32 R32, RZ, RZ, R31 ;  /* 0x000000ffff207224 */ /* 0x000fe200078e001f */
[----:B------:R-:W-:Y:S02]  /*24100*/  ISETP.NE.U32.AND P0, PT, RZ, UR4, PT ;  /* 0x00000004ff007c0c */ /* 0x000fe4000bf05070 */
[----:B------:R-:W-:Y:S02]  /*24110*/  SHF.R.U32.HI R3, RZ, 0x8, R2 ;  /* 0x00000008ff037819 */ /* 0x000fe40000011602 */
[----:B------:R-:W-:Y:S02]  /*24120*/  ISETP.NE.AND.EX P0, PT, RZ, UR5, PT, P0 ;  /* 0x00000005ff007c0c */ /* 0x000fe4000bf05300 */
[C---:B0-----:R-:W-:Y:S02]  /*24130*/  LOP3.LUT R8, R26.reuse, 0xff0000, RZ, 0xc0, !PT ;  /* 0x00ff00001a087812 */ /* 0x041fe400078ec0ff */
[----:B------:R-:W-:-:S02]  /*24140*/  LOP3.LUT R26, R26, 0xffff, RZ, 0xc0, !PT ;  /* 0x0000ffff1a1a7812 */ /* 0x000fc400078ec0ff */
[----:B------:R-:W-:-:S07]  /*24150*/  LEA.HI R8, R8, R3, RZ, 0x10 ;  /* 0x0000000308087211 */ /* 0x000fce00078f80ff */
[----:B------:R-:W-:Y:S05]  /*24160*/  @!P0 BRA `(.L_x_689) ;  /* 0x0000000000148947 */ /* 0x000fea0003800000 */
[----:B------:R-:W-:Y:S01]  /*24170*/  IADD3 R2, P0, R17, UR4, RZ ;  /* 0x0000000411027c10 */ /* 0x000fe2000ff1e0ff */
[----:B------:R-:W-:-:S03]  /*24180*/  ULDC.64 UR6, c[0x0][0x208] ;  /* 0x0000820000067ab9 */ /* 0x000fc60000000a00 */
[----:B------:R-:W-:-:S05]  /*24190*/  IADD3.X R3, R19, UR5, RZ, P0, !PT ;  /* 0x0000000513037c10 */ /* 0x000fca00087fe4ff */
[----:B------:R0:W5:Y:S01]  /*241a0*/  LDG.E R9, desc[UR6][R2.64] ;  /* 0x0000000602097981 */ /* 0x000162000c1e1900 */
[----:B------:R-:W-:Y:S05]  /*241b0*/  BRA `(.L_x_690) ;  /* 0x0000000000287947 */ /* 0x000fea0003800000 */
.L_x_689:
[----:B------:R-:W-:Y:S02]  /*241c0*/  ULDC.64 UR4, c[0x0][0xa08] ;  /* 0x0002820000047ab9 */ /* 0x000fe40000000a00 */
[----:B------:R-:W-:-:S04]  /*241d0*/  ISETP.NE.U32.AND P0, PT, RZ, UR4, PT ;  /* 0x00000004ff007c0c */ /* 0x000fc8000bf05070 */
[----:B------:R-:W-:-:S13]  /*241e0*/  ISETP.NE.AND.EX P0, PT, RZ, UR5, PT, P0 ;  /* 0x00000005ff007c0c */ /* 0x000fda000bf05300 */
[----:B------:R-:W-:Y:S05]  /*241f0*/  @!P0 BRA `(.L_x_690) ;  /* 0x0000000000188947 */ /* 0x000fea0003800000 */
[----:B------:R-:W0:Y:S01]  /*24200*/  LDC.64 R2, c[0x0][0xa08] ;  /* 0x00028200ff027b82 */ /* 0x000e220000000a00 */
[----:B------:R-:W-:Y:S01]  /*24210*/  ULDC.64 UR4, c[0x0][0x208] ;  /* 0x0000820000047ab9 */ /* 0x000fe20000000a00 */
[----:B0-----:R-:W-:-:S05]  /*24220*/  IMAD.WIDE R2, R32, 0x4, R2 ;  /* 0x0000000420027825 */ /* 0x001fca00078e0202 */
[----:B------:R-:W2:Y:S04]  /*24230*/  LDG.E R9, desc[UR4][R2.64] ;  /* 0x0000000402097981 */ /* 0x000ea8000c1e1900 */
[----:B------:R-:W2:Y:S02]  /*24240*/  LDG.E R10, desc[UR4][R2.64+0x4] ;  /* 0x00000404020a7981 */ /* 0x000ea4000c1e1900 */
[----:B--2---:R-:W-:-:S07]  /*24250*/  IMAD.IADD R9, R10, 0x1, -R9 ;  /* 0x000000010a097824 */ /* 0x004fce00078e0a09 */
.L_x_690:
[----:B------:R-:W-:Y:S02]  /*24260*/  ULDC.64 UR4, c[0x0][0x208] ;  /* 0x0000820000047ab9 */ /* 0x000fe40000000a00 */
[----:B0-----:R-:W2:Y:S04]  /*24270*/  @P2 LDG.E R2, desc[UR4][R4.64] ;  /* 0x0000000404022981 */ /* 0x001ea8000c1e1900 */
[----:B------:R0:W2:Y:S01]  /*24280*/  @P2 LDG.E R3, desc[UR4][R4.64+0x4] ;  /* 0x0000040404032981 */ /* 0x0000a2000c1e1900 */
[----:B-----5:R-:W-:Y:S01]  /*24290*/  IMAD.IADD R9, R9, 0x1, -R11 ;  /* 0x0000000109097824 */ /* 0x020fe200078e0a0b */
[----:B------:R-:W-:Y:S01]  /*242a0*/  BSSY B0, `(.L_x_691) ;  /* 0x000002a000007945 */ /* 0x000fe20003800000 */
[----:B------:R-:W-:Y:S02]  /*242b0*/  LOP3.LUT R7, R8, 0xff, RZ, 0xc0, !PT ;  /* 0x000000ff08077812 */ /* 0x000fe400078ec0ff */
[----:B0-----:R-:W-:Y:S01]  /*242c0*/  SHF.R.U32.HI R5, RZ, 0x10, R8 ;  /* 0x00000010ff057819 */ /* 0x001fe20000011608 */
[----:B--2---:R-:W-:-:S04]  /*242d0*/  @P2 IMAD.IADD R6, R3, 0x1, -R2 ;  /* 0x0000000103062824 */ /* 0x004fc800078e0a02 */
[----:B------:R-:W-:-:S04]  /*242e0*/  IMAD.IADD R3, R9, 0x1, R6 ;  /* 0x0000000109037824 */ /* 0x000fc800078e0206 */
[C---:B------:R-:W-:Y:S01]  /*242f0*/  VIADD R2, R3.reuse, 0x4f ;  /* 0x0000004f03027836 */ /* 0x040fe20000000000 */
[----:B------:R-:W-:Y:S01]  /*24300*/  ISETP.GE.AND P1, PT, R3, 0x1, PT ;  /* 0x000000010300780c */ /* 0x000fe20003f26270 */
[----:B------:R0:W-:Y:S02]  /*24310*/  STL [R1+0x8], R3 ;  /* 0x0000080301007387 */ /* 0x0001e40000100800 */
[----:B------:R-:W-:-:S05]  /*24320*/  IMAD.HI R2, R2, 0x66666667, RZ ;  /* 0x6666666702027827 */ /* 0x000fca00078e02ff */
[----:B0-----:R-:W-:-:S04]  /*24330*/  SHF.R.U32.HI R3, RZ, 0x1f, R2 ;  /* 0x0000001fff037819 */ /* 0x001fc80000011602 */
[----:B------:R-:W-:Y:S01]  /*24340*/  LEA.HI.SX32 R4, R2, R3, 0x1b ;  /* 0x0000000302047211 */ /* 0x000fe200078fdaff */
[----:B------:R-:W-:Y:S01]  /*24350*/  IMAD.MOV.U32 R3, RZ, RZ, RZ ;  /* 0x000000ffff037224 */ /* 0x000fe200078e00ff */
[----:B------:R-:W-:Y:S06]  /*24360*/  @!P1 BRA `(.L_x_692) ;  /* 0x0000000000749947 */ /* 0x000fec0003800000 */
[----:B------:R-:W-:Y:S01]  /*24370*/  ISETP.NE.AND P0, PT, R5, RZ, PT ;  /* 0x000000ff0500720c */ /* 0x000fe20003f05270 */
[----:B------:R-:W-:-:S03]  /*24380*/  ULDC UR4, c[0x0][0x9f0] ;  /* 0x00027c0000047ab9 */ /* 0x000fc60000000800 */
[----:B------:R-:W-:-:S04]  /*24390*/  SEL R8, R5, UR4, P0 ;  /* 0x0000000405087c07 */ /* 0x000fc80008000000 */
[----:B------:R-:W-:Y:S02]  /*243a0*/  IABS R10, R8 ;  /* 0x00000008000a7213 */ /* 0x000fe40000000000 */
[----:B------:R-:W-:Y:S02]  /*243b0*/  IADD3 R11, R8, -0x1, R4 ;  /* 0xffffffff080b7810 */ /* 0x000fe40007ffe004 */
[----:B------:R-:W0:Y:S08]  /*243c0*/  I2F.RP R2, R10 ;  /* 0x0000000a00027306 */ /* 0x000e300000209400 */
[----:B0-----:R-:W0:Y:S02]  /*243d0*/  MUFU.RCP R2, R2 ;  /* 0x0000000200027308 */ /* 0x001e240000001000 */
[----:B0-----:R-:W-:-:S06]  /*243e0*/  VIADD R2, R2, 0xffffffe ;  /* 0x0ffffffe02027836 */ /* 0x001fcc0000000000 */
[----:B------:R0:W1:Y:S02]  /*243f0*/  F2I.FTZ.U32.TRUNC.NTZ R3, R2 ;  /* 0x0000000200037305 */ /* 0x000064000021f000 */
[----:B0-----:R-:W-:-:S04]  /*24400*/  LOP3.LUT R2, R11, R8, RZ, 0x3c, !PT ;  /* 0x000000080b027212 */ /* 0x001fc800078e3cff */
[----:B------:R-:W-:Y:S01]  /*24410*/  ISETP.GE.AND P4, PT, R2, RZ, PT ;  /* 0x000000ff0200720c */ /* 0x000fe20003f86270 */
[----:B-1----:R-:W-:-:S04]  /*24420*/  IMAD.MOV R2, RZ, RZ, -R3 ;  /* 0x000000ffff027224 */ /* 0x002fc800078e0a03 */
[----:B------:R-:W-:Y:S02]  /*24430*/  IMAD R12, R2, R10, RZ ;  /* 0x0000000a020c7224 */ /* 0x000fe400078e02ff */
[----:B------:R-:W-:-:S04]  /*24440*/  IMAD.MOV.U32 R2, RZ, RZ, RZ ;  /* 0x000000ffff027224 */ /* 0x000fc800078e00ff */
[----:B------:R-:W-:Y:S01]  /*24450*/  IMAD.HI.U32 R2, R3, R12, R2 ;  /* 0x0000000c03027227 */ /* 0x000fe200078e0002 */
[----:B------:R-:W-:Y:S02]  /*24460*/  IABS R3, R11 ;  /* 0x0000000b00037213 */ /* 0x000fe40000000000 */
[----:B------:R-:W-:-:S03]  /*24470*/  IABS R11, R8 ;  /* 0x00000008000b7213 */ /* 0x000fc60000000000 */
[----:B------:R-:W-:-:S04]  /*24480*/  IMAD.HI.U32 R2, R2, R3, RZ ;  /* 0x0000000302027227 */ /* 0x000fc800078e00ff */
[----:B------:R-:W-:-:S04]  /*24490*/  IMAD.MOV R11, RZ, RZ, -R11 ;  /* 0x000000ffff0b7224 */ /* 0x000fc800078e0a0b */
        /* <DEDUP_REMOVED lines=8> */
[----:B------:R-:W-:-:S05]  /*24520*/  @!P3 LOP3.LUT R2, RZ, R8, RZ, 0x33, !PT ;  /* 0x00000008ff02b212 */ /* 0x000fca00078e33ff */
[----:B------:R-:W-:-:S07]  /*24530*/  IMAD.MOV.U32 R3, RZ, RZ, R2 ;  /* 0x000000ffff037224 */ /* 0x000fce00078e0002 */
.L_x_692:
[----:B------:R-:W-:Y:S05]  /*24540*/  BSYNC B0 ;  /* 0x0000000000007941 */ /* 0x000fea0003800000 */
.L_x_691:
[-C--:B------:R-:W-:Y:S01]  /*24550*/  IMAD R2, R7, R3.reuse, RZ ;  /* 0x0000000307027224 */ /* 0x080fe200078e02ff */
[----:B------:R-:W-:Y:S04]  /*24560*/  BSSY B0, `(.L_x_693) ;  /* 0x0000191000007945 */ /* 0x000fe80003800000 */
[C---:B------:R-:W-:Y:S01]  /*24570*/  VIADDMNMX R3, R2.reuse, R3, R4, PT ;  /* 0x0000000302037246 */ /* 0x040fe20003800104 */
[----:B------:R-:W-:-:S04]  /*24580*/  IMAD R2, R2, 0x50, -R9 ;  /* 0x0000005002027824 */ /* 0x000fc800078e0a09 */
[----:B------:R-:W-:Y:S01]  /*24590*/  IMAD R3, R3, 0x50, -R9 ;  /* 0x0000005003037824 */ /* 0x000fe200078e0a09 */
[----:B------:R-:W-:-:S04]  /*245a0*/  VIMNMX R2, RZ, R2, !PT ;  /* 0x00000002ff027248 */ /* 0x000fc80007fe0100 */
[----:B------:R-:W-:-:S04]  /*245b0*/  VIMNMX R3, R3, R6, PT ;  /* 0x0000000603037248 */ /* 0x000fc80003fe0100 */
[----:B------:R-:W-:-:S13]  /*245c0*/  ISETP.GT.AND P0, PT, R3, R2, PT ;  /* 0x000000020300720c */ /* 0x000fda0003f04270 */
[----:B------:R-:W-:Y:S02]  /*245d0*/  @P0 VIADD R8, R3, 0x4f ;  /* 0x0000004f03080836 */ /* 0x000fe40000000000 */
[----:B------:R-:W-:-:S04]  /*245e0*/  IMAD.WIDE.U32 R2, R2, -0x33333333, RZ ;  /* 0xcccccccd02027825 */ /* 0x000fc800078e00ff */
[----:B------:R-:W-:Y:S01]  /*245f0*/  @P0 IMAD.HI R8, R8, 0x66666667, RZ ;  /* 0x6666666708080827 */ /* 0x000fe200078e02ff */
[----:B------:R-:W-:-:S04]  /*24600*/  SHF.R.U32.HI R6, RZ, 0x6, R3 ;  /* 0x00000006ff067819 */ /* 0x000fc80000011603 */
[----:B------:R-:W-:Y:S02]  /*24610*/  @P0 SHF.R.U32.HI R2, RZ, 0x1f, R8 ;  /* 0x0000001fff020819 */ /* 0x000fe40000011608 */
[----:B------:R-:W-:Y:S02]  /*24620*/  MOV R3, R6 ;  /* 0x0000000600037202 */ /* 0x000fe40000000f00 */
[----:B------:R-:W-:Y:S02]  /*24630*/  @P0 LEA.HI.SX32 R3, R8, R2, 0x1b ;  /* 0x0000000208030211 */ /* 0x000fe400078fdaff */
[----:B------:R-:W-:Y:S02]  /*24640*/  PLOP3.LUT P0, PT, PT, PT, PT, 0x80, 0x0 ;  /* 0x000000000000781c */ /* 0x000fe40003f0f070 */
[----:B------:R-:W-:-:S13]  /*24650*/  ISETP.GT.AND P3, PT, R3, R6, PT ;  /* 0x000000060300720c */ /* 0x000fda0003f64270 */
[----:B------:R-:W-:Y:S05]  /*24660*/  @!P3 BRA `(.L_x_694) ;  /* 0x000000180000b947 */ /* 0x000fea0003800000 */
[----:B------:R-:W-:Y:S01]  /*24670*/  UMOV UR4, 0xffffffff ;  /* 0xffffffff00047882 */ /* 0x000fe20000000000 */
[----:B------:R-:W-:Y:S02]  /*24680*/  SEL R2, R32, RZ, !P2 ;  /* 0x000000ff20027207 */ /* 0x000fe40005000000 */
[----:B------:R-:W-:Y:S05]  /*24690*/  BRA.DIV UR4, `(.L_x_695) ;  /* 0x0000007604287947 */ /* 0x000fea000b800000 */
[----:B------:R-:W0:Y:S02]  /*246a0*/  S2R R8, SR_TID.X ;  /* 0x0000000000087919 */ /* 0x000e240000002100 */
[----:B0-----:R-:W-:-:S04]  /*246b0*/  SHF.R.U32.HI R8, RZ, 0x5, R8 ;  /* 0x00000005ff087819 */ /* 0x001fc80000011608 */
[----:B------:R-:W-:-:S05]  /*246c0*/  LOP3.LUT R8, R8, 0x3, RZ, 0xc0, !PT ;  /* 0x0000000308087812 */ /* 0x000fca00078ec0ff */
[----:B------:R0:W1:Y:S02]  /*246d0*/  SHFL.IDX PT, R14, R8, RZ, 0x1f ;  /* 0x00001fff080e7589 */ /* 0x00006400000e0000 */
.L_x_866:
[----:B-1----:R-:W-:Y:S02]  /*246e0*/  ISETP.NE.AND P0, PT, R14, RZ, PT ;  /* 0x000000ff0e00720c */ /* 0x002fe40003f05270 */
[----:B------:R-:W-:-:S11]  /*246f0*/  PLOP3.LUT P6, PT, PT, PT, PT, 0x8, 0x0 ;  /* 0x000000000000781c */ /* 0x000fd60003fce170 */
[----:B------:R-:W-:Y:S05]  /*24700*/  @P0 BRA `(.L_x_696) ;  /* 0x00000000000c0947 */ /* 0x000fea0003800000 */
[----:B------:R-:W-:-:S03]  /*24710*/  UMOV UR4, 0xffffffff ;  /* 0xffffffff00047882 */ /* 0x000fc60000000000 */
[----:B------:R-:W-:Y:S05]  /*24720*/  BRA.DIV UR4, `(.L_x_697) ;  /* 0x0000007604387947 */ /* 0x000fea000b800000 */
[----:B------:R-:W-:-:S13]  /*24730*/  ELECT P6, URZ, PT ;  /* 0x00000000003f782f */ /* 0x000fda00038c0000 */
.L_x_696:
[----:B0-----:R-:W2:Y:S01]  /*24740*/  LDL R8, [R1+0x2c] ;  /* 0x00002c0001087983 */ /* 0x001ea20000100800 */
[----:B------:R-:W-:Y:S01]  /*24750*/  BSSY B1, `(.L_x_698) ;  /* 0x0000008000017945 */ /* 0x000fe20003800000 */
[----:B--2---:R-:W-:-:S05]  /*24760*/  VIADD R8, R8, 0x1 ;  /* 0x0000000108087836 */ /* 0x004fca0000000000 */
[----:B------:R-:W-:-:S04]  /*24770*/  LEA.HI R9, R8, R8, RZ, 0x1 ;  /* 0x0000000808097211 */ /* 0x000fc800078f08ff */
[----:B------:R-:W-:-:S05]  /*24780*/  LOP3.LUT R9, R9, 0xfffffffe, RZ, 0xc0, !PT ;  /* 0xfffffffe09097812 */ /* 0x000fca00078ec0ff */
[----:B------:R-:W-:-:S05]  /*24790*/  IMAD.IADD R8, R8, 0x1, -R9 ;  /* 0x0000000108087824 */ /* 0x000fca00078e0a09 */
[----:B------:R-:W-:-:S04]  /*247a0*/  SHF.L.U32 R8, R8, 0x1f, RZ ;  /* 0x0000001f08087819 */ /* 0x000fc800000006ff */
[----:B------:R-:W0:Y:S02]  /*247b0*/  SYNCS.PHASECHK.TRANS64.TRYWAIT P0, [R16+URZ+0x38820], R8 ;  /* 0x03882008100075a7 */ /* 0x000e24000800017f */
[----:B0-----:R-:W-:Y:S05]  /*247c0*/  @!P0 BRA `(.L_x_699) ;  /* 0x0000007400308947 */ /* 0x001fea0003800000 */
.L_x_869:
[----:B------:R-:W-:Y:S05]  /*247d0*/  BSYNC B1 ;  /* 0x0000000000017941 */ /* 0x000fea0003800000 */
.L_x_698:
[----:B------:R-:W-:Y:S04]  /*247e0*/  BSSY B1, `(.L_x_700) ;  /* 0x00000ab000017945 */ /* 0x000fe80003800000 */
[----:B------:R-:W-:Y:S05]  /*247f0*/  @!P6 BRA `(.L_x_701) ;  /* 0x0000000800a4e947 */ /* 0x000fea0003800000 */
[----:B------:R-:W-:Y:S01]  /*24800*/  IMAD R12, R28, 0x8, R16 ;  /* 0x000000081c0c7824 */ /* 0x000fe200078e0210 */
[----:B------:R-:W-:Y:S01]  /*24810*/  SHF.L.U32 R11, R30, 0x1f, RZ ;  /* 0x0000001f1e0b7819 */ /* 0x000fe200000006ff */
[----:B------:R-:W1:Y:S01]  /*24820*/  S2R R9, SR_TID.X ;  /* 0x0000000000097919 */ /* 0x000e620000002100 */
[----:B------:R-:W-:Y:S02]  /*24830*/  BSSY B2, `(.L_x_702) ;  /* 0x0000005000027945 */ /* 0x000fe40003800000 */
[----:B------:R-:W2:Y:S01]  /*24840*/  SYNCS.PHASECHK.TRANS64.TRYWAIT P0, [R12+URZ+0x388a0], R11 ;  /* 0x0388a00b0c0075a7 */ /* 0x000ea2000800017f */
[----:B-1----:R-:W-:-:S04]  /*24850*/  LOP3.LUT R9, R9, 0x7f, RZ, 0xc0, !PT ;  /* 0x0000007f09097812 */ /* 0x002fc800078ec0ff */
[----:B------:R-:W-:Y:S01]  /*24860*/  ISETP.NE.AND P2, PT, R9, RZ, PT ;  /* 0x000000ff0900720c */ /* 0x000fe20003f45270 */
[----:B--2---:R-:W-:-:S12]  /*24870*/  @!P0 BRA `(.L_x_703) ;  /* 0x0000007400188947 */ /* 0x004fd80003800000 */
.L_x_870:
[----:B------:R-:W-:Y:S05]  /*24880*/  BSYNC B2 ;  /* 0x0000000000027941 */ /* 0x000fea0003800000 */
.L_x_702:
[----:B------:R-:W-:Y:S04]  /*24890*/  BSSY B2, `(.L_x_704) ;  /* 0x0000009000027945 */ /* 0x000fe80003800000 */
[----:B------:R-:W-:Y:S05]  /*248a0*/  @P2 BRA `(.L_x_705) ;  /* 0x00000000001c2947 */ /* 0x000fea0003800000 */
[----:B------:R-:W2:Y:S01]  /*248b0*/  S2R R9, SR_TID.X ;  /* 0x0000000000097919 */ /* 0x000ea20000002100 */
[----:B0-----:R-:W-:-:S04]  /*248c0*/  IMAD.MOV.U32 R8, RZ, RZ, 0xa000 ;  /* 0x0000a000ff087424 */ /* 0x001fc800078e00ff */
[----:B------:R3:W-:Y:S01]  /*248d0*/  SYNCS.ARRIVE.TRANS64 RZ, [R12+URZ+0x38890], R8 ;  /* 0x038890080cff79a7 */ /* 0x0007e2000800003f */
[----:B--2---:R-:W-:-:S04]  /*248e0*/  LOP3.LUT R9, R9, 0x1f, RZ, 0xc0, !PT ;  /* 0x0000001f09097812 */ /* 0x004fc800078ec0ff */
[----:B------:R-:W-:-:S13]  /*248f0*/  ISETP.NE.AND P0, PT, R9, RZ, PT ;  /* 0x000000ff0900720c */ /* 0x000fda0003f05270 */
[----:B---3--:R-:W-:Y:S05]  /*24900*/  @!P0 BRA `(.L_x_705) ;  /* 0x0000000000048947 */ /* 0x008fea0003800000 */
[----:B------:R-:W-:Y:S01]  /*24910*/  BPT.TRAP 0x1 ;  /* 0x000000040000795c */ /* 0x000fe20000300000 */
.L_x_705:
[----:B------:R-:W-:Y:S05]  /*24920*/  BSYNC B2 ;  /* 0x0000000000027941 */ /* 0x000fea0003800000 */
.L_x_704:
[----:B0-----:R-:W-:Y:S01]  /*24930*/  IMAD.MOV.U32 R8, RZ, RZ, RZ ;  /* 0x000000ffff087224 */ /* 0x001fe200078e00ff */
[----:B------:R-:W-:Y:S01]  /*24940*/  UIADD3 UR4, UP0, UR38, 0x570, URZ ;  /* 0x0000057026047890 */ /* 0x000fe2000ff1e03f */
[----:B------:R-:W-:Y:S01]  /*24950*/  IMAD R9, R3, 0x50, R0 ;  /* 0x0000005003097824 */ /* 0x000fe200078e0200 */
[----:B------:R-:W-:Y:S01]  /*24960*/  PLOP3.LUT P0, PT, PT, PT, PT, 0x80, 0x0 ;  /* 0x000000000000781c */ /* 0x000fe20003f0f070 */
[----:B------:R-:W-:Y:S01]  /*24970*/  IMAD R10, R28, 0xa000, R16 ;  /* 0x0000a0001c0a7824 */ /* 0x000fe200078e0210 */
[----:B------:R-:W-:Y:S01]  /*24980*/  R2UR UR10, R8 ;  /* 0x00000000080a72ca */ /* 0x000fe200000e0000 */
[----:B------:R-:W-:Y:S01]  /*24990*/  VIADD R9, R9, 0xffffffb0 ;  /* 0xffffffb009097836 */ /* 0x000fe20000000000 */
[----:B------:R-:W-:Y:S01]  /*249a0*/  UIADD3.X UR5, URZ, UR39, URZ, UP0, !UPT ;  /* 0x000000273f057290 */ /* 0x000fe200087fe43f */
[----:B------:R-:W-:Y:S01]  /*249b0*/  VIADD R8, R12, 0x38890 ;  /* 0x000388900c087836 */ /* 0x000fe20000000000 */
[----:B------:R-:W-:Y:S01]  /*249c0*/  UMOV UR6, 0x0 ;  /* 0x0000000000067882 */ /* 0x000fe20000000000 */
[----:B------:R-:W-:Y:S01]  /*249d0*/  VIADD R13, R10, 0x24400 ;  /* 0x000244000a0d7836 */ /* 0x000fe20000000000 */
[----:B------:R-:W-:-:S09]  /*249e0*/  UMOV UR7, 0x12f00000 ;  /* 0x12f0000000077882 */ /* 0x000fd20000000000 */
.L_x_706:
[----:B------:R-:W-:-:S13]  /*249f0*/  @P0 ELECT P3, URZ, PT ;  /* 0x00000000003f082f */ /* 0x000fda0003860000 */
[----:B------:R-:W-:Y:S02]  /*24a00*/  @P3 R2UR UR13, R2 ;  /* 0x00000000020d32ca */ /* 0x000fe400000e0000 */
[----:B------:R-:W-:Y:S02]  /*24a10*/  @P3 R2UR UR12, R26 ;  /* 0x000000001a0c32ca */ /* 0x000fe400000e0000 */
[----:B------:R-:W-:Y:S02]  /*24a20*/  @P3 R2UR UR11, R9 ;  /* 0x00000000090b32ca */ /* 0x000fe400000e0000 */
[----:B------:R-:W-:Y:S02]  /*24a30*/  @P3 R2UR UR9, R8 ;  /* 0x00000000080932ca */ /* 0x000fe400000e0000 */
[----:B------:R-:W-:Y:S02]  /*24a40*/  @P3 R2UR UR8, R13 ;  /* 0x000000000d0832ca */ /* 0x000fe400000e0000 */
[----:B------:R-:W-:-:S02]  /*24a50*/  @P3 PLOP3.LUT P0, PT, P3, PT, PT, 0x8, 0x0 ;  /* 0x000000000000381c */ /* 0x000fc40001f0e170 */
[----:B------:R-:W-:-:S09]  /*24a60*/  PLOP3.LUT P3, PT, PT, PT, PT, 0x8, 0x0 ;  /* 0x000000000000781c */ /* 0x000fd20003f6e170 */
[----:B------:R0:W-:Y:S02]  /*24a70*/  UTMALDG.4D [UR8], [UR4], desc[UR6] ;  /* 0x00000608040075b4 */ /* 0x0001e40008019000 */
[----:B0-----:R-:W-:Y:S05]  /*24a80*/  @P0 BRA.U.ANY `(.L_x_706) ;  /* 0xfffffffd00d80947 */ /* 0x001fea000393ffff */
[----:B------:R-:W-:Y:S01]  /*24a90*/  IMAD.MOV.U32 R22, RZ, RZ, 0x40 ;  /* 0x00000040ff167424 */ /* 0x000fe200078e00ff */
[----:B------:R-:W-:Y:S01]  /*24aa0*/  PLOP3.LUT P0, PT, PT, PT, PT, 0x80, 0x0 ;  /* 0x000000000000781c */ /* 0x000fe20003f0f070 */
[----:B------:R-:W-:Y:S01]  /*24ab0*/  VIADD R13, R10, 0x26c00 ;  /* 0x00026c000a0d7836 */ /* 0x000fe20000000000 */
[----:B------:R-:W-:Y:S01]  /*24ac0*/  UMOV UR6, 0x0 ;  /* 0x0000000000067882 */ /* 0x000fe20000000000 */
[----:B------:R-:W-:Y:S01]  /*24ad0*/  UMOV UR7, 0x12f00000 ;  /* 0x12f0000000077882 */ /* 0x000fe20000000000 */
[----:B------:R-:W-:-:S15]  /*24ae0*/  R2UR UR10, R22 ;  /* 0x00000000160a72ca */ /* 0x000fde00000e0000 */
.L_x_707:
        /* <DEDUP_REMOVED lines=16> */
.L_x_708:
        /* <DEDUP_REMOVED lines=16> */
.L_x_709:
        /* <DEDUP_REMOVED lines=10> */
[----:B------:R-:W0:Y:S01]  /*24d90*/  SYNCS.PHASECHK.TRANS64.TRYWAIT P0, [R12+URZ+0x388c0], R11 ;  /* 0x0388c00b0c0075a7 */ /* 0x000e22000800017f */
[----:B------:R-:W-:Y:S04]  /*24da0*/  BSSY B2, `(.L_x_710) ;  /* 0x0000002000027945 */ /* 0x000fe80003800000 */
[----:B0-----:R-:W-:Y:S05]  /*24db0*/  @!P0 BRA `(.L_x_711) ;  /* 0x0000006c00dc8947 */ /* 0x001fea0003800000 */
.L_x_871:
[----:B------:R-:W-:Y:S05]  /*24dc0*/  BSYNC B2 ;  /* 0x0000000000027941 */ /* 0x000fea0003800000 */
.L_x_710:
[----:B------:R-:W-:Y:S01]  /*24dd0*/  BSSY B2, `(.L_x_712) ;  /* 0x000000b000027945 */ /* 0x000fe20003800000 */
[----:B------:R-:W-:Y:S02]  /*24de0*/  IMAD.MOV.U32 R14, RZ, RZ, 0x0 ;  /* 0x00000000ff0e7424 */ /* 0x000fe400078e00ff */
[----:B------:R-:W-:Y:S01]  /*24df0*/  IMAD.MOV.U32 R15, RZ, RZ, 0x12f00000 ;  /* 0x12f00000ff0f7424 */ /* 0x000fe200078e00ff */
[----:B------:R-:W-:Y:S06]  /*24e00*/  @P2 BRA `(.L_x_713) ;  /* 0x00000000001c2947 */ /* 0x000fec0003800000 */
[----:B------:R-:W2:Y:S01]  /*24e10*/  S2R R13, SR_TID.X ;  /* 0x00000000000d7919 */ /* 0x000ea20000002100 */
[----:B------:R-:W-:-:S04]  /*24e20*/  IMAD.MOV.U32 R8, RZ, RZ, 0xa000 ;  /* 0x0000a000ff087424 */ /* 0x000fc800078e00ff */
[----:B------:R3:W-:Y:S01]  /*24e30*/  SYNCS.ARRIVE.TRANS64 RZ, [R12+URZ+0x388b0], R8 ;  /* 0x0388b0080cff79a7 */ /* 0x0007e2000800003f */
[----:B--2---:R-:W-:-:S04]  /*24e40*/  LOP3.LUT R13, R13, 0x1f, RZ, 0xc0, !PT ;  /* 0x0000001f0d0d7812 */ /* 0x004fc800078ec0ff */
[----:B------:R-:W-:-:S13]  /*24e50*/  ISETP.NE.AND P0, PT, R13, RZ, PT ;  /* 0x000000ff0d00720c */ /* 0x000fda0003f05270 */
[----:B---3--:R-:W-:Y:S05]  /*24e60*/  @!P0 BRA `(.L_x_713) ;  /* 0x0000000000048947 */ /* 0x008fea0003800000 */
[----:B------:R-:W-:Y:S01]  /*24e70*/  BPT.TRAP 0x1 ;  /* 0x000000040000795c */ /* 0x000fe20000300000 */
.L_x_713:
[----:B------:R-:W-:Y:S05]  /*24e80*/  BSYNC B2 ;  /* 0x0000000000027941 */ /* 0x000fea0003800000 */
.L_x_712:
[----:B------:R-:W-:Y:S01]  /*24e90*/  R2UR UR6, R14 ;  /* 0x000000000e0672ca */ /* 0x000fe200000e0000 */
[----:B------:R-:W-:Y:S01]  /*24ea0*/  IMAD.MOV.U32 R8, RZ, RZ, RZ ;  /* 0x000000ffff087224 */ /* 0x000fe200078e00ff */
[----:B------:R-:W-:Y:S01]  /*24eb0*/  R2UR UR7, R15 ;  /* 0x000000000f0772ca */ /* 0x000fe200000e0000 */
[----:B------:R-:W-:Y:S01]  /*24ec0*/  UIADD3 UR4, UP0, UR38, 0x670, URZ ;  /* 0x0000067026047890 */ /* 0x000fe2000ff1e03f */
[----:B------:R-:W-:Y:S01]  /*24ed0*/  PLOP3.LUT P0, PT, PT, PT, PT, 0x80, 0x0 ;  /* 0x000000000000781c */ /* 0x000fe20003f0f070 */
[----:B01----:R-:W-:Y:S01]  /*24ee0*/  VIADD R12, R12, 0x388b0 ;  /* 0x000388b00c0c7836 */ /* 0x003fe20000000000 */
[----:B------:R-:W-:Y:S01]  /*24ef0*/  R2UR UR10, R8 ;  /* 0x00000000080a72ca */ /* 0x000fe200000e0000 */
[----:B------:R-:W-:Y:S01]  /*24f00*/  VIADD R8, R10, 0x400 ;  /* 0x000004000a087836 */ /* 0x000fe20000000000 */
[----:B------:R-:W-:-:S13]  /*24f10*/  UIADD3.X UR5, URZ, UR39, URZ, UP0, !UPT ;  /* 0x000000273f057290 */ /* 0x000fda00087fe43f */
.L_x_714:
        /* <DEDUP_REMOVED lines=10> */
[----:B------:R-:W-:Y:S01]  /*24fc0*/  R2UR UR10, R22 ;  /* 0x00000000160a72ca */ /* 0x000fe200000e0000 */
[----:B------:R-:W-:Y:S01]  /*24fd0*/  VIADD R8, R10, 0x2c00 ;  /* 0x00002c000a087836 */ /* 0x000fe20000000000 */
[----:B------:R-:W-:Y:S02]  /*24fe0*/  R2UR UR6, R14 ;  /* 0x000000000e0672ca */ /* 0x000fe400000e0000 */
[----:B------:R-:W-:Y:S02]  /*24ff0*/  R2UR UR7, R15 ;  /* 0x000000000f0772ca */ /* 0x000fe400000e0000 */
[----:B------:R-:W-:-:S13]  /*25000*/  PLOP3.LUT P0, PT, PT, PT, PT, 0x80, 0x0 ;  /* 0x000000000000781c */ /* 0x000fda0003f0f070 */
.L_x_715:
        /* <DEDUP_REMOVED lines=15> */
.L_x_716:
        /* <DEDUP_REMOVED lines=15> */
.L_x_717:
        /* <DEDUP_REMOVED lines=9> */
[----:B-1----:R-:W-:Y:S05]  /*25280*/  @P0 BRA.U.ANY `(.L_x_717) ;  /* 0xfffffffd00d80947 */ /* 0x002fea000393ffff */
.L_x_701:
[----:B------:R-:W-:Y:S05]  /*25290*/  BSYNC B1 ;  /* 0x0000000000017941 */ /* 0x000fea0003800000 */
.L_x_700:
[----:B------:R-:W-:Y:S01]  /*252a0*/  VIADD R12, R3, 0xfffffffe ;  /* 0xfffffffe030c7836 */ /* 0x000fe20000000000 */
[----:B------:R-:W-:Y:S01]  /*252b0*/  PLOP3.LUT P0, PT, PT, PT, PT, 0x8, 0x0 ;  /* 0x000000000000781c */ /* 0x000fe20003f0e170 */
[----:B------:R-:W-:-:S03]  /*252c0*/  VIADD R28, R28, 0x1 ;  /* 0x000000011c1c7836 */ /* 0x000fc60000000000 */
[----:B------:R-:W-:Y:S02]  /*252d0*/  ISETP.GE.AND P3, PT, R12, R6, PT ;  /* 0x000000060c00720c */ /* 0x000fe40003f66270 */
[----:B------:R-:W-:-:S04]  /*252e0*/  ISETP.NE.AND P2, PT, R28, 0x2, PT ;  /* 0x000000021c00780c */ /* 0x000fc80003f45270 */
[----:B------:R-:W-:Y:S02]  /*252f0*/  SEL R3, RZ, 0x1, P2 ;  /* 0x00000001ff037807 */ /* 0x000fe40001000000 */
[----:B------:R-:W-:Y:S02]  /*25300*/  SEL R28, R28, RZ, P2 ;  /* 0x000000ff1c1c7207 */ /* 0x000fe40001000000 */
[----:B------:R-:W-:-:S03]  /*25310*/  LOP3.LUT R30, R30, R3, RZ, 0x3c, !PT ;  /* 0x000000031e1e7212 */ /* 0x000fc600078e3cff */
[----:B------:R-:W-:Y:S05]  /*25320*/  @!P3 BRA `(.L_x_694) ;  /* 0x0000000800d0b947 */ /* 0x000fea0003800000 */
.L_x_736:
[----:B------:R-:W-:Y:S05]  /*25330*/  YIELD ;  /* 0x0000000000007946 */ /* 0x000fea0003800000 */
        /* <DEDUP_REMOVED lines=10> */
.L_x_872:
[----:B------:R-:W-:Y:S05]  /*253e0*/  BSYNC B2 ;  /* 0x0000000000027941 */ /* 0x000fea0003800000 */
.L_x_720:
[----:B------:R-:W-:Y:S04]  /*253f0*/  BSSY B2, `(.L_x_722) ;  /* 0x0000009000027945 */ /* 0x000fe80003800000 */
[----:B------:R-:W-:Y:S05]  /*25400*/  @P3 BRA `(.L_x_723) ;  /* 0x00000000001c3947 */ /* 0x000fea0003800000 */
[----:B0-----:R-:W0:Y:S01]  /*25410*/  S2R R8, SR_TID.X ;  /* 0x0000000000087919 */ /* 0x001e220000002100 */
[----:B------:R-:W-:-:S04]  /*25420*/  IMAD.MOV.U32 R3, RZ, RZ, 0xa000 ;  /* 0x0000a000ff037424 */ /* 0x000fc800078e00ff */
[----:B------:R2:W-:Y:S01]  /*25430*/  SYNCS.ARRIVE.TRANS64 RZ, [R11+URZ+0x38890], R3 ;  /* 0x038890030bff79a7 */ /* 0x0005e2000800003f */
[----:B0-----:R-:W-:-:S04]  /*25440*/  LOP3.LUT R8, R8, 0x1f, RZ, 0xc0, !PT ;  /* 0x0000001f08087812 */ /* 0x001fc800078ec0ff */
[----:B------:R-:W-:-:S13]  /*25450*/  ISETP.NE.AND P2, PT, R8, RZ, PT ;  /* 0x000000ff0800720c */ /* 0x000fda0003f45270 */
[----:B--2---:R-:W-:Y:S05]  /*25460*/  @!P2 BRA `(.L_x_723) ;  /* 0x000000000004a947 */ /* 0x004fea0003800000 */
[----:B------:R-:W-:Y:S01]  /*25470*/  BPT.TRAP 0x1 ;  /* 0x000000040000795c */ /* 0x000fe20000300000 */
.L_x_723:
[----:B------:R-:W-:Y:S05]  /*25480*/  BSYNC B2 ;  /* 0x0000000000027941 */ /* 0x000fea0003800000 */
.L_x_722:
[----:B------:R-:W-:Y:S01]  /*25490*/  IMAD.MOV.U32 R20, RZ, RZ, RZ ;  /* 0x000000ffff147224 */ /* 0x000fe200078e00ff */
[----:B------:R-:W-:Y:S01]  /*254a0*/  UIADD3 UR4, UP0, UR38, 0x570, URZ ;  /* 0x0000057026047890 */ /* 0x000fe2000ff1e03f */
[----:B------:R-:W-:Y:S01]  /*254b0*/  IMAD R9, R28, 0xa000, R16 ;  /* 0x0000a0001c097824 */ /* 0x000fe200078e0210 */
[----:B------:R-:W-:Y:S01]  /*254c0*/  PLOP3.LUT P2, PT, PT, PT, PT, 0x80, 0x0 ;  /* 0x000000000000781c */ /* 0x000fe20003f4f070 */
[----:B0-----:R-:W-:Y:S01]  /*254d0*/  IMAD R8, R12, 0x50, R0 ;  /* 0x000000500c087824 */ /* 0x001fe200078e0200 */
[----:B------:R-:W-:Y:S01]  /*254e0*/  R2UR UR10, R20 ;  /* 0x00000000140a72ca */ /* 0x000fe200000e0000 */
[----:B------:R-:W-:Y:S01]  /*254f0*/  VIADD R3, R11, 0x38890 ;  /* 0x000388900b037836 */ /* 0x000fe20000000000 */
[----:B------:R-:W-:Y:S01]  /*25500*/  UIADD3.X UR5, URZ, UR39, URZ, UP0, !UPT ;  /* 0x000000273f057290 */ /* 0x000fe200087fe43f */
[----:B------:R-:W-:Y:S01]  /*25510*/  VIADD R13, R9, 0x24400 ;  /* 0x00024400090d7836 */ /* 0x000fe20000000000 */
[----:B------:R-:W-:Y:S01]  /*25520*/  UMOV UR6, 0x0 ;  /* 0x0000000000067882 */ /* 0x000fe20000000000 */
[----:B------:R-:W-:-:S10]  /*25530*/  UMOV UR7, 0x12f00000 ;  /* 0x12f0000000077882 */ /* 0x000fd40000000000 */
.L_x_724:
        /* <DEDUP_REMOVED lines=12> */
[----:B------:R-:W-:Y:S01]  /*25600*/  UMOV UR6, 0x0 ;  /* 0x0000000000067882 */ /* 0x000fe20000000000 */
[----:B------:R-:W-:Y:S02]  /*25610*/  UMOV UR7, 0x12f00000 ;  /* 0x12f0000000077882 */ /* 0x000fe40000000000 */
[----:B------:R-:W-:Y:S01]  /*25620*/  R2UR UR10, R13 ;  /* 0x000000000d0a72ca */ /* 0x000fe200000e0000 */
[----:B------:R-:W-:-:S14]  /*25630*/  VIADD R13, R9, 0x26c00 ;  /* 0x00026c00090d7836 */ /* 0x000fdc0000000000 */
.L_x_725:
        /* <DEDUP_REMOVED lines=16> */
.L_x_726:
        /* <DEDUP_REMOVED lines=16> */
.L_x_727:
        /* <DEDUP_REMOVED lines=13> */
.L_x_873:
[----:B------:R-:W-:Y:S05]  /*25910*/  BSYNC B2 ;  /* 0x0000000000027941 */ /* 0x000fea0003800000 */
.L_x_728:
        /* <DEDUP_REMOVED lines=11> */
.L_x_731:
[----:B------:R-:W-:Y:S05]  /*259d0*/  BSYNC B2 ;  /* 0x0000000000027941 */ /* 0x000fea0003800000 */
.L_x_730:
[----:B------:R-:W-:Y:S01]  /*259e0*/  R2UR UR10, R20 ;  /* 0x00000000140a72ca */ /* 0x000fe200000e0000 */
[----:B------:R-:W-:Y:S01]  /*259f0*/  UIADD3 UR4, UP0, UR38, 0x670, URZ ;  /* 0x0000067026047890 */ /* 0x000fe2000ff1e03f */
[----:B------:R-:W-:Y:S01]  /*25a00*/  R2UR UR6, R14 ;  /* 0x000000000e0672ca */ /* 0x000fe200000e0000 */
[----:B------:R-:W-:Y:S01]  /*25a10*/  VIADD R3, R9, 0x400 ;  /* 0x0000040009037836 */ /* 0x000fe20000000000 */
[----:B------:R-:W-:Y:S01]  /*25a20*/  R2UR UR7, R15 ;  /* 0x000000000f0772ca */ /* 0x000fe200000e0000 */
[----:B------:R-:W-:Y:S01]  /*25a30*/  UIADD3.X UR5, URZ, UR39, URZ, UP0, !UPT ;  /* 0x000000273f057290 */ /* 0x000fe200087fe43f */
[----:B------:R-:W-:Y:S02]  /*25a40*/  PLOP3.LUT P2, PT, PT, PT, PT, 0x80, 0x0 ;  /* 0x000000000000781c */ /* 0x000fe40003f4f070 */
[----:B01----:R-:W-:-:S11]  /*25a50*/  IADD3 R11, R11, 0x388b0, RZ ;  /* 0x000388b00b0b7810 */ /* 0x003fd60007ffe0ff */
.L_x_732:
        /* <DEDUP_REMOVED lines=11> */
[----:B------:R-:W-:Y:S01]  /*25b10*/  R2UR UR6, R14 ;  /* 0x000000000e0672ca */ /* 0x000fe200000e0000 */
[----:B------:R-:W-:Y:S01]  /*25b20*/  VIADD R3, R9, 0x2c00 ;  /* 0x00002c0009037836 */ /* 0x000fe20000000000 */
[----:B------:R-:W-:Y:S02]  /*25b30*/  R2UR UR7, R15 ;  /* 0x000000000f0772ca */ /* 0x000fe400000e0000 */
[----:B------:R-:W-:Y:S02]  /*25b40*/  R2UR UR10, R10 ;  /* 0x000000000a0a72ca */ /* 0x000fe400000e0000 */
[----:B------:R-:W-:-:S13]  /*25b50*/  PLOP3.LUT P2, PT, PT, PT, PT, 0x80, 0x0 ;  /* 0x000000000000781c */ /* 0x000fda0003f4f070 */
.L_x_733:
        /* <DEDUP_REMOVED lines=15> */
.L_x_734:
        /* <DEDUP_REMOVED lines=15> */
.L_x_735:
        /* <DEDUP_REMOVED lines=10> */
.L_x_719:
[----:B------:R-:W-:Y:S05]  /*25de0*/  BSYNC B1 ;  /* 0x0000000000017941 */ /* 0x000fea0003800000 */
.L_x_718:
[----:B------:R-:W-:Y:S01]  /*25df0*/  ISETP.GT.AND P3, PT, R12, R6, PT ;  /* 0x000000060c00720c */ /* 0x000fe20003f64270 */
[----:B------:R-:W-:Y:S02]  /*25e00*/  VIADD R28, R28, 0x1 ;  /* 0x000000011c1c7836 */ /* 0x000fe40000000000 */
[----:B------:R-:W-:-:S03]  /*25e10*/  VIADD R12, R12, 0xffffffff ;  /* 0xffffffff0c0c7836 */ /* 0x000fc60000000000 */
[----:B------:R-:W-:-:S04]  /*25e20*/  ISETP.NE.AND P2, PT, R28, 0x2, PT ;  /* 0x000000021c00780c */ /* 0x000fc80003f45270 */
[----:B------:R-:W-:Y:S02]  /*25e30*/  SEL R3, RZ, 0x1, P2 ;  /* 0x00000001ff037807 */ /* 0x000fe40001000000 */
[----:B------:R-:W-:Y:S02]  /*25e40*/  SEL R28, R28, RZ, P2 ;  /* 0x000000ff1c1c7207 */ /* 0x000fe40001000000 */
[----:B------:R-:W-:Y:S01]  /*25e50*/  LOP3.LUT R30, R30, R3, RZ, 0x3c, !PT ;  /* 0x000000031e1e7212 */ /* 0x000fe200078e3cff */
[----:B------:R-:W-:Y:S06]  /*25e60*/  @P3 BRA `(.L_x_736) ;  /* 0xfffffff400303947 */ /* 0x000fec000383ffff */
.L_x_694:
[----:B------:R-:W-:Y:S05]  /*25e70*/  BSYNC B0 ;  /* 0x0000000000007941 */ /* 0x000fea0003800000 */
.L_x_693:
[----:B------:R-:W-:Y:S05]  /*25e80*/  @!P0 WARPSYNC.ALL ;  /* 0x0000000000008948 */ /* 0x000fea0003800000 */
[----:B------:R-:W-:Y:S01]  /*25e90*/  @!P0 BAR.SYNC.DEFER_BLOCKING 0xc, 0x180 ;  /* 0x0306000000008b1d */ /* 0x000fe20000010000 */
[----:B------:R-:W-:-:S05]  /*25ea0*/  IMAD.MOV.U32 R0, RZ, RZ, RZ ;  /* 0x000000ffff007224 */ /* 0x000fca00078e00ff */
[----:B------:R-:W-:Y:S04]  /*25eb0*/  BSSY B0, `(.L_x_737) ;  /* 0x000001e000007945 */ /* 0x000fe80003800000 */
[----:B------:R-:W-:Y:S05]  /*25ec0*/  @!P1 BRA `(.L_x_738) ;  /* 0x0000000000709947 */ /* 0x000fea0003800000 */
[----:B------:R-:W-:-:S13]  /*25ed0*/  ISETP.NE.AND P0, PT, R5, RZ, PT ;  /* 0x000000ff0500720c */ /* 0x000fda0003f05270 */
[----:B------:R-:W1:Y:S02]  /*25ee0*/  @!P0 LDC R5, c[0x0][0x9f0] ;  /* 0x00027c00ff058b82 */ /* 0x000e640000000800 */
[-C--:B-1----:R-:W-:Y:S02]  /*25ef0*/  IABS R0, R5.reuse ;  /* 0x0000000500007213 */ /* 0x082fe40000000000 */
[----:B0-----:R-:W-:Y:S02]  /*25f00*/  IABS R8, R5 ;  /* 0x0000000500087213 */ /* 0x001fe40000000000 */
[----:B------:R-:W0:Y:S03]  /*25f10*/  I2F.RP R9, R0 ;  /* 0x0000000000097306 */ /* 0x000e260000209400 */
[----:B------:R-:W-:-:S05]  /*25f20*/  IMAD.MOV R8, RZ, RZ, -R8 ;  /* 0x000000ffff087224 */ /* 0x000fca00078e0a08 */
[----:B0-----:R-:W0:Y:S02]  /*25f30*/  MUFU.RCP R9, R9 ;  /* 0x0000000900097308 */ /* 0x001e240000001000 */
[----:B0-----:R-:W-:-:S06]  /*25f40*/  VIADD R10, R9, 0xffffffe ;  /* 0x0ffffffe090a7836 */ /* 0x001fcc0000000000 */
[----:B------:R-:W0:Y:S02]  /*25f50*/  F2I.FTZ.U32.TRUNC.NTZ R3, R10 ;  /* 0x0000000a00037305 */ /* 0x000e24000021f000 */
[----:B0-----:R-:W-:-:S04]  /*25f60*/  IMAD.MOV R2, RZ, RZ, -R3 ;  /* 0x000000ffff027224 */ /* 0x001fc800078e0a03 */
[----:B------:R-:W-:Y:S02]  /*25f70*/  IMAD R6, R2, R0, RZ ;  /* 0x0000000002067224 */ /* 0x000fe400078e02ff */
[----:B------:R-:W-:-:S04]  /*25f80*/  IMAD.MOV.U32 R2, RZ, RZ, RZ ;  /* 0x000000ffff027224 */ /* 0x000fc800078e00ff */
[----:B------:R-:W-:Y:S01]  /*25f90*/  IMAD.HI.U32 R6, R3, R6, R2 ;  /* 0x0000000603067227 */ /* 0x000fe200078e0002 */
[----:B------:R-:W-:-:S04]  /*25fa0*/  IADD3 R3, R4, -0x1, R5 ;  /* 0xffffffff04037810 */ /* 0x000fc80007ffe005 */
[----:B------:R-:W-:Y:S02]  /*25fb0*/  IABS R2, R3 ;  /* 0x0000000300027213 */ /* 0x000fe40000000000 */
[----:B------:R-:W-:-:S03]  /*25fc0*/  LOP3.LUT R3, R3, R5, RZ, 0x3c, !PT ;  /* 0x0000000503037212 */ /* 0x000fc600078e3cff */
[----:B------:R-:W-:Y:S01]  /*25fd0*/  IMAD.HI.U32 R6, R6, R2, RZ ;  /* 0x0000000206067227 */ /* 0x000fe200078e00ff */
[----:B------:R-:W-:-:S03]  /*25fe0*/  ISETP.GE.AND P2, PT, R3, RZ, PT ;  /* 0x000000ff0300720c */ /* 0x000fc60003f46270 */
[----:B------:R-:W-:-:S05]  /*25ff0*/  IMAD R2, R6, R8, R2 ;  /* 0x0000000806027224 */ /* 0x000fca00078e0202 */
[----:B------:R-:W-:-:S13]  /*26000*/  ISETP.GT.U32.AND P1, PT, R0, R2, PT ;  /* 0x000000020000720c */ /* 0x000fda0003f24070 */
[----:B------:R-:W-:Y:S02]  /*26010*/  @!P1 IMAD.IADD R2, R2, 0x1, -R0 ;  /* 0x0000000102029824 */ /* 0x000fe400078e0a00 */
[----:B------:R-:W-:Y:S01]  /*26020*/  @!P1 VIADD R6, R6, 0x1 ;  /* 0x0000000106069836 */ /* 0x000fe20000000000 */
[----:B------:R-:W-:Y:S02]  /*26030*/  ISETP.NE.AND P1, PT, R5, RZ, PT ;  /* 0x000000ff0500720c */ /* 0x000fe40003f25270 */
[----:B------:R-:W-:-:S13]  /*26040*/  ISETP.GE.U32.AND P0, PT, R2, R0, PT ;  /* 0x000000000200720c */ /* 0x000fda0003f06070 */
[----:B------:R-:W-:-:S04]  /*26050*/  @P0 VIADD R6, R6, 0x1 ;  /* 0x0000000106060836 */ /* 0x000fc80000000000 */
[----:B------:R-:W-:-:S04]  /*26060*/  IMAD.MOV.U32 R0, RZ, RZ, R6 ;  /* 0x000000ffff007224 */ /* 0x000fc800078e0006 */
[----:B------:R-:W-:Y:S01]  /*26070*/  @!P2 IMAD.MOV R0, RZ, RZ, -R0 ;  /* 0x000000ffff00a224 */ /* 0x000fe200078e0a00 */
[----:B------:R-:W-:-:S07]  /*26080*/  @!P1 LOP3.LUT R0, RZ, R5, RZ, 0x33, !PT ;  /* 0x00000005ff009212 */ /* 0x000fce00078e33ff */
.L_x_738:
[----:B------:R-:W-:Y:S05]  /*26090*/  BSYNC B0 ;  /* 0x0000000000007941 */ /* 0x000fea0003800000 */
.L_x_737:
[-C--:B------:R-:W-:Y:S01]  /*260a0*/  IMAD R3, R7, R0.reuse, RZ ;  /* 0x0000000007037224 */ /* 0x080fe200078e02ff */
[----:B------:R-:W-:Y:S04]  /*260b0*/  BSSY B7, `(.L_x_739) ;  /* 0x0000393000077945 */ /* 0x000fe80003800000 */
[----:B------:R-:W-:Y:S01]  /*260c0*/  VIADDMNMX R2, R3, R0, R4, PT ;  /* 0x0000000003027246 */ /* 0x000fe20003800104 */
[----:B------:R1:W-:Y:S03]  /*260d0*/  STL [R1+0xc], R3 ;  /* 0x00000c0301007387 */ /* 0x0003e60000100800 */
[----:B------:R-:W-:Y:S01]  /*260e0*/  ISETP.GT.AND P0, PT, R2, R3, PT ;  /* 0x000000030200720c */ /* 0x000fe20003f04270 */
[----:B------:R1:W-:-:S12]  /*260f0*/  STL [R1+0x1c], R2 ;  /* 0x00001c0201007387 */ /* 0x0003d80000100800 */
[----:B-1----:R-:W-:Y:S05]  /*26100*/  @P0 BRA `(.L_x_740) ;  /* 0x0000000000480947 */ /* 0x002fea0003800000 */
[----:B------:R-:W1:Y:S02]  /*26110*/  S2R R2, SR_TID.X ;  /* 0x0000000000027919 */ /* 0x000e640000002100 */
[----:B-1----:R-:W-:-:S04]  /*26120*/  LOP3.LUT R2, R2, 0x7f, RZ, 0xc0, !PT ;  /* 0x0000007f02027812 */ /* 0x002fc800078ec0ff */
[----:B------:R-:W-:-:S13]  /*26130*/  ISETP.NE.AND P0, PT, R2, RZ, PT ;  /* 0x000000ff0200720c */ /* 0x000fda0003f05270 */
[----:B------:R-:W-:Y:S05]  /*26140*/  @P0 BRA `(.L_x_741) ;  /* 0x0000003800240947 */ /* 0x000fea0003800000 */
[----:B------:R-:W1:Y:S01]  /*26150*/  S2R R5, SR_LANEID ;  /* 0x0000000000057919 */ /* 0x000e620000000000 */
[----:B------:R-:W-:Y:S01]  /*26160*/  VOTEU.ANY UR4, UPT, PT ;  /* 0x0000000000047886 */ /* 0x000fe200038e0100 */
[----:B------:R-:W2:Y:S01]  /*26170*/  LDC.64 R2, c[0x0][0xc60] ;  /* 0x00031800ff027b82 */ /* 0x000ea20000000a00 */
[----:B------:R-:W1:Y:S01]  /*26180*/  FLO.U32 R0, UR4 ;  /* 0x0000000400007d00 */ /* 0x000e6200080e0000 */
[----:B------:R-:W-:Y:S01]  /*26190*/  ULDC.64 UR6, c[0x0][0x208] ;  /* 0x0000820000067ab9 */ /* 0x000fe20000000a00 */
[----:B-1----:R-:W-:-:S06]  /*261a0*/  ISETP.EQ.U32.AND P0, PT, R0, R5, PT ;  /* 0x000000050000720c */ /* 0x002fcc0003f02070 */
[----:B------:R-:W2:Y:S07]  /*261b0*/  POPC R5, UR4 ;  /* 0x0000000400057d09 */ /* 0x000eae0008000000 */
[----:B--2---:R-:W2:Y:S01]  /*261c0*/  @P0 ATOMG.E.ADD.STRONG.GPU PT, R3, desc[UR6][R2.64], R5 ;  /* 0x00000005020309a8 */ /* 0x004ea200081ee1c6 */
[----:B------:R-:W1:Y:S02]  /*261d0*/  S2R R4, SR_LTMASK ;  /* 0x0000000000047919 */ /* 0x000e640000003900 */
[----:B-1----:R-:W-:-:S04]  /*261e0*/  LOP3.LUT R4, R4, UR4, RZ, 0xc0, !PT ;  /* 0x0000000404047c12 */ /* 0x002fc8000f8ec0ff */
[----:B------:R-:W1:Y:S01]  /*261f0*/  POPC R7, R4 ;  /* 0x0000000400077309 */ /* 0x000e620000000000 */
[----:B--2---:R-:W1:Y:S02]  /*26200*/  SHFL.IDX PT, R0, R3, R0, 0x1f ;  /* 0x00001f0003007589 */ /* 0x004e6400000e0000 */
[----:B-1----:R-:W-:Y:S01]  /*26210*/  IADD3 R24, R0, UR36, R7 ;  /* 0x0000002400187c10 */ /* 0x002fe2000fffe007 */
[----:B------:R-:W-:Y:S06]  /*26220*/  BRA `(.L_x_741) ;  /* 0x0000003400ec7947 */ /* 0x000fec0003800000 */
.L_x_740:
        /* <DEDUP_REMOVED lines=9> */
[----:B------:R-:W1:Y:S01]  /*262c0*/  LDC.64 R2, c[0x4][R2] ;  /* 0x0100000002027b82 */ /* 0x000e620000000a00 */
[----:B------:R-:W-:Y:S02]  /*262d0*/  IMAD.U32 R5, RZ, RZ, UR7 ;  /* 0x00000007ff057e24 */ /* 0x000fe4000f8e00ff */
[----:B------:R-:W-:Y:S02]  /*262e0*/  IMAD.U32 R6, RZ, RZ, UR8 ;  /* 0x00000008ff067e24 */ /* 0x000fe4000f8e00ff */
[----:B------:R-:W-:-:S02]  /*262f0*/  IMAD.U32 R7, RZ, RZ, UR9 ;  /* 0x00000009ff077e24 */ /* 0x000fc4000f8e00ff */
[----:B------:R-:W-:Y:S02]  /*26300*/  IMAD.U32 R10, RZ, RZ, UR4 ;  /* 0x00000004ff0a7e24 */ /* 0x000fe4000f8e00ff */
[----:B------:R-:W-:Y:S02]  /*26310*/  IMAD.U32 R11, RZ, RZ, UR5 ;  /* 0x00000005ff0b7e24 */ /* 0x000fe4000f8e00ff */
[----:B0-----:R-:W-:Y:S02]  /*26320*/  IMAD.MOV.U32 R8, RZ, RZ, 0x70 ;  /* 0x00000070ff087424 */ /* 0x001fe400078e00ff */
[----:B------:R-:W-:Y:S02]  /*26330*/  IMAD.MOV.U32 R12, RZ, RZ, 0x1 ;  /* 0x00000001ff0c7424 */ /* 0x000fe400078e00ff */
[----:B------:R-:W-:-:S07]  /*26340*/  IMAD.MOV.U32 R13, RZ, RZ, RZ ;  /* 0x000000ffff0d7224 */ /* 0x000fce00078e00ff */
[----:B------:R-:W-:-:S07]  /*26350*/  LEPC R20, `(.L_x_743) ;  /* 0x000000001014794e */ /* 0x000fce0000000000 */
[----:B-1----:R-:W-:Y:S05]  /*26360*/  CALL.ABS.NOINC R2 ;  /* 0x0000000002007343 */ /* 0x002fea0003c00000 */
.L_x_743:
[----:B------:R-:W-:Y:S05]  /*26370*/  BSYNC B6 ;  /* 0x0000000000067941 */ /* 0x000fea0003800000 */
.L_x_742:
        /* <DEDUP_REMOVED lines=8> */
[----:B------:R1:W2:Y:S01]  /*26400*/  LDC.64 R2, c[0x4][R22] ;  /* 0x0100000016027b82 */ /* 0x0002a20000000a00 */
[----:B------:R-:W-:Y:S02]  /*26410*/  IMAD.U32 R4, RZ, RZ, UR6 ;  /* 0x00000006ff047e24 */ /* 0x000fe4000f8e00ff */
[----:B------:R-:W-:Y:S02]  /*26420*/  IMAD.U32 R5, RZ, RZ, UR7 ;  /* 0x00000007ff057e24 */ /* 0x000fe4000f8e00ff */
[----:B------:R-:W-:Y:S02]  /*26430*/  IMAD.U32 R6, RZ, RZ, UR8 ;  /* 0x00000008ff067e24 */ /* 0x000fe4000f8e00ff */
[----:B------:R-:W-:-:S02]  /*26440*/  IMAD.U32 R7, RZ, RZ, UR9 ;  /* 0x00000009ff077e24 */ /* 0x000fc4000f8e00ff */
[----:B------:R-:W-:Y:S02]  /*26450*/  IMAD.U32 R10, RZ, RZ, UR4 ;  /* 0x00000004ff0a7e24 */ /* 0x000fe4000f8e00ff */
[----:B------:R-:W-:Y:S02]  /*26460*/  IMAD.U32 R11, RZ, RZ, UR5 ;  /* 0x00000005ff0b7e24 */ /* 0x000fe4000f8e00ff */
[----:B0-----:R-:W-:Y:S02]  /*26470*/  IMAD.MOV.U32 R8, RZ, RZ, 0x70 ;  /* 0x00000070ff087424 */ /* 0x001fe400078e00ff */
[----:B------:R-:W-:Y:S02]  /*26480*/  IMAD.MOV.U32 R12, RZ, RZ, 0x1 ;  /* 0x00000001ff0c7424 */ /* 0x000fe400078e00ff */
[----:B-1----:R-:W-:-:S07]  /*26490*/  IMAD.MOV.U32 R13, RZ, RZ, RZ ;  /* 0x000000ffff0d7224 */ /* 0x002fce00078e00ff */
[----:B------:R-:W-:-:S07]  /*264a0*/  LEPC R20, `(.L_x_746) ;  /* 0x000000001014794e */ /* 0x000fce0000000000 */
[----:B--2---:R-:W-:Y:S05]  /*264b0*/  CALL.ABS.NOINC R2 ;  /* 0x0000000002007343 */ /* 0x004fea0003c00000 */
.L_x_746:
[----:B------:R0:W1:Y:S01]  /*264c0*/  LDC.64 R2, c[0x4][R22] ;  /* 0x0100000016027b82 */ /* 0x0000620000000a00 */
[----:B------:R-:W-:Y:S01]  /*264d0*/  ULDC.64 UR4, c[0x4][0x138] ;  /* 0x01004e0000047ab9 */ /* 0x000fe20000000a00 */
[----:B------:R-:W-:Y:S01]  /*264e0*/  ULDC.64 UR6, c[0x4][0x140] ;  /* 0x0100500000067ab9 */ /* 0x000fe20000000a00 */
[----:B------:R-:W-:Y:S01]  /*264f0*/  ULDC.64 UR8, c[0x4][0xa8] ;  /* 0x01002a0000087ab9 */ /* 0x000fe20000000a00 */
[----:B------:R-:W-:Y:S01]  /*26500*/  IMAD.U32 R4, RZ, RZ, UR4 ;  /* 0x00000004ff047e24 */ /* 0x000fe2000f8e00ff */
[----:B------:R-:W-:Y:S01]  /*26510*/  MOV R6, UR6 ;  /* 0x0000000600067c02 */ /* 0x000fe20008000f00 */
        /* <DEDUP_REMOVED lines=9> */
.L_x_745:
[----:B------:R-:W-:Y:S05]  /*265b0*/  BSYNC B6 ;  /* 0x0000000000067941 */ /* 0x000fea0003800000 */
.L_x_744:
[----:B------:R-:W2:Y:S01]  /*265c0*/  LDL R22, [R1+0x1c] ;  /* 0x00001c0001167983 */ /* 0x000ea20000100800 */
[----:B------:R-:W-:-:S03]  /*265d0*/  ULDC.64 UR4, c[0x0][0x9f8] ;  /* 0x00027e0000047ab9 */ /* 0x000fc60000000a00 */
[----:B------:R-:W3:Y:S01]  /*265e0*/  LDL R7, [R1+0x8] ;  /* 0x0000080001077983 */ /* 0x000ee20000100800 */
[----:B------:R-:W-:-:S03]  /*265f0*/  ISETP.NE.U32.AND P0, PT, RZ, UR4, PT ;  /* 0x00000004ff007c0c */ /* 0x000fc6000bf05070 */
[----:B------:R-:W4:Y:S01]  /*26600*/  LDL R21, [R1+0x10] ;  /* 0x0000100001157983 */ /* 0x000f220000100800 */
[----:B------:R-:W-:Y:S01]  /*26610*/  ISETP.NE.AND.EX P0, PT, RZ, UR5, PT, P0 ;  /* 0x00000005ff007c0c */ /* 0x000fe2000bf05300 */
[----:B------:R-:W-:Y:S01]  /*26620*/  ULDC.64 UR6, c[0x0][0x208] ;  /* 0x0000820000067ab9 */ /* 0x000fe20000000a00 */
[----:B------:R-:W1:Y:S01]  /*26630*/  LDC R0, c[0x0][0x430] ;  /* 0x00010c00ff007b82 */ /* 0x000e620000000800 */
[----:B------:R-:W0:Y:S10]  /*26640*/  S2R R20, SR_TID.X ;  /* 0x0000000000147919 */ /* 0x000e340000002100 */
[----:B------:R-:W-:Y:S01]  /*26650*/  @P0 IADD3 R2, P1, R17, UR4, RZ ;  /* 0x0000000411020c10 */ /* 0x000fe2000ff3e0ff */
[----:B------:R-:W-:-:S03]  /*26660*/  ULDC UR4, c[0x0][0x2f4] ;  /* 0x0000bd0000047ab9 */ /* 0x000fc60000000800 */
[----:B------:R-:W-:-:S05]  /*26670*/  @P0 IADD3.X R3, R19, UR5, RZ, P1, !PT ;  /* 0x0000000513030c10 */ /* 0x000fca0008ffe4ff */
[----:B------:R4:W4:Y:S01]  /*26680*/  @P0 LDG.E R32, desc[UR6][R2.64] ;  /* 0x0000000602200981 */ /* 0x000922000c1e1900 */
[----:B0-----:R-:W-:-:S04]  /*26690*/  LOP3.LUT R20, R20, 0x7f, RZ, 0xc0, !PT ;  /* 0x0000007f14147812 */ /* 0x001fc800078ec0ff */
[----:B------:R-:W-:Y:S02]  /*266a0*/  SHF.R.U32.HI R4, RZ, 0x3, R20 ;  /* 0x00000003ff047819 */ /* 0x000fe40000011614 */
[----:B------:R-:W0:Y:S01]  /*266b0*/  S2R R20, SR_TID.X ;  /* 0x0000000000147919 */ /* 0x000e220000002100 */
[----:B-1----:R-:W-:-:S13]  /*266c0*/  ISETP.NE.AND P1, PT, R0, 0x1, PT ;  /* 0x000000010000780c */ /* 0x002fda0003f25270 */
[----:B------:R-:W1:Y:S01]  /*266d0*/  @P1 LDC R6, c[0x0][0x438] ;  /* 0x00010e00ff061b82 */ /* 0x000e620000000800 */
[----:B0-----:R-:W-:-:S05]  /*266e0*/  IMAD.SHL.U32 R20, R20, 0x10, RZ ;  /* 0x0000001014147824 */ /* 0x001fca00078e00ff */
[----:B------:R-:W-:Y:S02]  /*266f0*/  LOP3.LUT R20, R4, 0x70, R20, 0xf8, !PT ;  /* 0x0000007004147812 */ /* 0x000fe400078ef814 */
[----:B------:R-:W0:Y:S01]  /*26700*/  @P1 LDC R4, c[0x0][0x434] ;  /* 0x00010d00ff041b82 */ /* 0x000e220000000800 */
[----:B------:R-:W-:Y:S02]  /*26710*/  LOP3.LUT R18, R18, 0xfffffffe, RZ, 0xc0, !PT ;  /* 0xfffffffe12127812 */ /* 0x000fe400078ec0ff */
[----:B------:R-:W-:-:S04]  /*26720*/  LOP3.LUT R9, R34, 0x40, RZ, 0xfc, !PT ;  /* 0x0000004022097812 */ /* 0x000fc800078efcff */
[----:B------:R-:W-:Y:S01]  /*26730*/  ISETP.GE.AND P3, PT, R9, UR4, PT ;  /* 0x0000000409007c0c */ /* 0x000fe2000bf66270 */
[----:B------:R-:W-:Y:S01]  /*26740*/  UMOV UR5, 0xffffffff ;  /* 0xffffffff00057882 */ /* 0x000fe20000000000 */
[----:B--2---:R-:W-:-:S04]  /*26750*/  VIADD R22, R22, 0xffffffff ;  /* 0xffffffff16167836 */ /* 0x004fc80000000000 */
[----:B------:R-:W-:-:S05]  /*26760*/  IMAD R5, R22, 0x50, R20 ;  /* 0x0000005016057824 */ /* 0x000fca00078e0214 */
[----:B---3--:R-:W-:-:S04]  /*26770*/  ISETP.GE.AND P0, PT, R5, R7, PT ;  /* 0x000000070500720c */ /* 0x008fc80003f06270 */
[----:B------:R-:W-:Y:S01]  /*26780*/  ISETP.GT.U32.OR P0, PT, R20, 0x4f, P0 ;  /* 0x0000004f1400780c */ /* 0x000fe20000704470 */
[----:B----4-:R-:W-:-:S04]  /*26790*/  IMAD.IADD R5, R5, 0x1, R21 ;  /* 0x0000000105057824 */ /* 0x010fc800078e0215 */
[----:B0-----:R-:W-:-:S08]  /*267a0*/  @P1 IMAD.HI.U32 R7, R5, R4, RZ ;  /* 0x0000000405071227 */ /* 0x001fd000078e00ff */
[----:B------:R-:W0:Y:S01]  /*267b0*/  @!P0 LDC.64 R2, c[0x0][0x428] ;  /* 0x00010a00ff028b82 */ /* 0x000e220000000a00 */
[----:B------:R-:W-:Y:S01]  /*267c0*/  IMAD.MOV.U32 R4, RZ, RZ, R5 ;  /* 0x000000ffff047224 */ /* 0x000fe200078e0005 */
[----:B-1----:R-:W-:Y:S02]  /*267d0*/  @P1 SHF.R.U32.HI R4, RZ, R6, R7 ;  /* 0x00000006ff041219 */ /* 0x002fe40000011607 */
[----:B------:R-:W-:-:S03]  /*267e0*/  SHF.R.S32.HI R8, RZ, 0x1f, R32 ;  /* 0x0000001fff087819 */ /* 0x000fc60000011420 */
[----:B------:R-:W-:-:S04]  /*267f0*/  IMAD.MOV R6, RZ, RZ, -R4 ;  /* 0x000000ffff067224 */ /* 0x000fc800078e0a04 */
[----:B------:R-:W-:Y:S01]  /*26800*/  IMAD R0, R0, R6, R5 ;  /* 0x0000000600007224 */ /* 0x000fe200078e0205 */
[--C-:B------:R-:W-:Y:S01]  /*26810*/  @!P0 SHF.R.S32.HI R5, RZ, 0x1f, R4.reuse ;  /* 0x0000001fff058819 */ /* 0x100fe20000011404 */
[-C--:B0-----:R-:W-:Y:S02]  /*26820*/  @!P0 IMAD R6, R8, R2.reuse, RZ ;  /* 0x0000000208068224 */ /* 0x081fe400078e02ff */
[----:B------:R-:W-:-:S04]  /*26830*/  @!P0 IMAD.WIDE.U32 R4, R32, R2, R4 ;  /* 0x0000000220048225 */ /* 0x000fc800078e0004 */
[----:B------:R-:W-:Y:S02]  /*26840*/  @!P0 IMAD R6, R32, R3, R6 ;  /* 0x0000000320068224 */ /* 0x000fe400078e0206 */
[----:B------:R-:W0:Y:S02]  /*26850*/  @!P0 LDC.64 R2, c[0x0][0x418] ;  /* 0x00010600ff028b82 */ /* 0x000e240000000a00 */
[----:B------:R-:W-:Y:S02]  /*26860*/  @!P0 IMAD.IADD R6, R5, 0x1, R6 ;  /* 0x0000000105068824 */ /* 0x000fe400078e0206 */
[----:B------:R-:W-:Y:S01]  /*26870*/  IMAD.U32 R7, RZ, RZ, UR37 ;  /* 0x00000025ff077e24 */ /* 0x000fe2000f8e00ff */
[----:B0-----:R-:W-:-:S04]  /*26880*/  @!P0 LEA R2, P1, R4, R2, 0x2 ;  /* 0x0000000204028211 */ /* 0x001fc800078210ff */
[----:B------:R-:W-:Y:S01]  /*26890*/  @!P0 LEA.HI.X R3, R4, R3, R6, 0x2, P1 ;  /* 0x0000000304038211 */ /* 0x000fe200008f1406 */
[----:B------:R-:W-:-:S06]  /*268a0*/  IMAD.MOV.U32 R4, RZ, RZ, RZ ;  /* 0x000000ffff047224 */ /* 0x000fcc00078e00ff */
[----:B------:R0:W5:Y:S01]  /*268b0*/  @!P0 LDG.E R4, desc[UR6][R2.64] ;  /* 0x0000000602048981 */ /* 0x000162000c1e1900 */
[----:B------:R-:W-:Y:S02]  /*268c0*/  ISETP.GT.U32.AND P0, PT, R20, 0x4f, PT ;  /* 0x0000004f1400780c */ /* 0x000fe40003f04070 */
[----:B------:R-:W-:-:S11]  /*268d0*/  ISETP.NE.AND P2, PT, R7, 0x3, PT ;  /* 0x000000030700780c */ /* 0x000fd60003f45270 */
[----:B------:R-:W-:Y:S02]  /*268e0*/  @P0 LOP3.LUT R18, R18, 0x1, RZ, 0xfc, !PT ;  /* 0x0000000112120812 */ /* 0x000fe400078efcff */
[----:B------:R-:W-:Y:S02]  /*268f0*/  ISETP.GE.AND P0, PT, R34, UR4, PT ;  /* 0x0000000422007c0c */ /* 0x000fe4000bf06270 */
[----:B------:R-:W-:-:S04]  /*26900*/  LOP3.LUT R18, R18, 0xffffffdf, RZ, 0xc0, !PT ;  /* 0xffffffdf12127812 */ /* 0x000fc800078ec0ff */
[----:B------:R-:W-:-:S04]  /*26910*/  @P2 LOP3.LUT R18, R18, 0x20, RZ, 0xfc, !PT ;  /* 0x0000002012122812 */ /* 0x000fc800078efcff */
[----:B------:R-:W-:Y:S01]  /*26920*/  LOP3.LUT R18, R18, 0xffffffef, RZ, 0xc0, !PT ;  /* 0xffffffef12127812 */ /* 0x000fe200078ec0ff */
[----:B------:R1:W-:Y:S03]  /*26930*/  STL [R1+0x14], R8 ;  /* 0x0000140801007387 */ /* 0x0003e60000100800 */
[----:B------:R-:W-:-:S04]  /*26940*/  @P0 LOP3.LUT R18, R18, 0x10, RZ, 0xfc, !PT ;  /* 0x0000001012120812 */ /* 0x000fc800078efcff */
[----:B------:R-:W-:Y:S02]  /*26950*/  LOP3.LUT R18, R18, 0xfffffff7, RZ, 0xc0, !PT ;  /* 0xfffffff712127812 */ /* 0x000fe400078ec0ff */
[----:B-1----:R-:W-:Y:S02]  /*26960*/  LOP3.LUT R8, R34, 0x80, RZ, 0xfc, !PT ;  /* 0x0000008022087812 */ /* 0x002fe400078efcff */
[----:B------:R-:W-:Y:S02]  /*26970*/  @P3 LOP3.LUT R18, R18, 0x8, RZ, 0xfc, !PT ;  /* 0x0000000812123812 */ /* 0x000fe400078efcff */
[----:B------:R-:W-:Y:S02]  /*26980*/  ISETP.GE.AND P1, PT, R8, UR4, PT ;  /* 0x0000000408007c0c */ /* 0x000fe4000bf26270 */
[----:B------:R-:W-:Y:S02]  /*26990*/  ISETP.GE.AND P0, PT, R37, UR4, PT ;  /* 0x0000000425007c0c */ /* 0x000fe4000bf06270 */
[----:B------:R-:W-:-:S04]  /*269a0*/  LOP3.LUT R18, R18, 0xfffffffd, RZ, 0xc0, !PT ;  /* 0xfffffffd12127812 */ /* 0x000fc800078ec0ff */
[----:B------:R-:W-:-:S05]  /*269b0*/  LOP3.LUT R18, R18, 0xfffffffb, RZ, 0xc0, !PT ;  /* 0xfffffffb12127812 */ /* 0x000fca00078ec0ff */
[----:B------:R-:W-:-:S04]  /*269c0*/  @P1 LOP3.LUT R18, R18, 0x4, RZ, 0xfc, !PT ;  /* 0x0000000412121812 */ /* 0x000fc800078efcff */
[----:B------:R-:W-:Y:S01]  /*269d0*/  @P0 LOP3.LUT R18, R18, 0x2, RZ, 0xfc, !PT ;  /* 0x0000000212120812 */ /* 0x000fe200078efcff */
[----:B0-----:R-:W-:Y:S06]  /*269e0*/  BRA.DIV UR5, `(.L_x_747) ;  /* 0x00000056050c7947 */ /* 0x001fec000b800000 */
.L_x_876:
[----:B------:R-:W-:Y:S05]  /*269f0*/  @!P2 BRA `(.L_x_748) ;  /* 0x000000000004a947 */ /* 0x000fea0003800000 */
[----:B------:R-:W-:Y:S01]  /*26a00*/  BPT.TRAP 0x1 ;  /* 0x000000040000795c */ /* 0x000fe20000300000 */
.L_x_748:
        /* <DEDUP_REMOVED lines=23> */
.L_x_877:
[----:B------:R-:W-:Y:S05]  /*26b80*/  BSYNC B0 ;  /* 0x0000000000007941 */ /* 0x000fea0003800000 */
.L_x_749:
[----:B------:R-:W2:Y:S01]  /*26b90*/  LDL R9, [R1+0x8] ;  /* 0x0000080001097983 */ /* 0x000ea20000100800 */
        /* <DEDUP_REMOVED lines=21> */
[----:B--2---:R-:W-:-:S04]  /*26cf0*/  IMAD R4, R22, -0x50, R9 ;  /* 0xffffffb016047824 */ /* 0x004fc800078e0209 */
[----:B------:R-:W-:-:S05]  /*26d00*/  IMAD.IADD R4, R4, 0x1, -R8 ;  /* 0x0000000104047824 */ /* 0x000fca00078e0a08 */
[----:B------:R-:W-:Y:S01]  /*26d10*/  ISETP.GE.AND P0, PT, R4, 0x1, PT ;  /* 0x000000010400780c */ /* 0x000fe20003f06270 */
[----:B------:R-:W-:-:S12]  /*26d20*/  BRA.DIV UR4, `(.L_x_751) ;  /* 0x0000005204847947 */ /* 0x000fd8000b800000 */
[----:B------:R-:W0:Y:S01]  /*26d30*/  SHFL.IDX PT, R3, R0, RZ, 0x181f ;  /* 0x00181fff00037589 */ /* 0x000e2200000e0000 */
[C---:B------:R-:W-:Y:S01]  /*26d40*/  LOP3.LUT P5, RZ, R18.reuse, 0x10, RZ, 0xc0, !PT ;  /* 0x0000001012ff7812 */ /* 0x040fe200078ac0ff */
[----:B------:R-:W-:Y:S01]  /*26d50*/  @P0 IMAD R9, R7, 0x2, R16 ;  /* 0x0000000207090824 */ /* 0x000fe200078e0210 */
[C---:B------:R-:W-:Y:S01]  /*26d60*/  LOP3.LUT P4, RZ, R18.reuse, 0x8, RZ, 0xc0, !PT ;  /* 0x0000000812ff7812 */ /* 0x040fe2000788c0ff */
[----:B------:R-:W1:Y:S01]  /*26d70*/  SHFL.IDX PT, R2, R6, RZ, 0x181f ;  /* 0x00181fff06027589 */ /* 0x000e6200000e0000 */
[C---:B------:R-:W-:Y:S01]  /*26d80*/  LOP3.LUT P3, RZ, R18.reuse, 0x4, RZ, 0xc0, !PT ;  /* 0x0000000412ff7812 */ /* 0x040fe2000786c0ff */
[----:B------:R-:W-:Y:S01]  /*26d90*/  ULDC.64 UR4, c[0x0][0x208] ;  /* 0x0000820000047ab9 */ /* 0x000fe20000000a00 */
[----:B------:R-:W-:Y:S01]  /*26da0*/  LOP3.LUT P2, RZ, R18, 0x2, RZ, 0xc0, !PT ;  /* 0x0000000212ff7812 */ /* 0x000fe2000784c0ff */
[----:B------:R-:W-:Y:S01]  /*26db0*/  SHFL.IDX PT, R8, R6, 0x1, 0x181f ;  /* 0x00381f0006087f89 */ /* 0x000fe200000e0000 */
[----:B0-----:R-:W-:-:S05]  /*26dc0*/  @P0 LEA R3, P1, R34, R3, 0x1 ;  /* 0x0000000322030211 */ /* 0x001fca00078208ff */
[----:B-1----:R-:W-:Y:S01]  /*26dd0*/  @P0 IMAD.X R2, RZ, RZ, R2, P1 ;  /* 0x000000ffff020224 */ /* 0x002fe200008e0602 */
[----:B------:R-:W-:-:S04]  /*26de0*/  ISETP.GE.AND P1, PT, R4, 0x11, PT ;  /* 0x000000110400780c */ /* 0x000fc80003f26270 */
[----:B------:R-:W-:-:S04]  /*26df0*/  @P0 LOP3.LUT R3, R3, R2, RZ, 0x3c, !PT ;  /* 0x0000000203030212 */ /* 0x000fc800078e3cff */
[----:B------:R-:W-:-:S04]  /*26e00*/  @P0 LOP3.LUT R2, R3, R2, RZ, 0x3c, !PT ;  /* 0x0000000203020212 */ /* 0x000fc800078e3cff */
[----:B------:R-:W-:Y:S01]  /*26e10*/  @P0 LOP3.LUT R3, R3, R2, RZ, 0x3c, !PT ;  /* 0x0000000203030212 */ /* 0x000fe200078e3cff */
[----:B------:R-:W-:-:S04]  /*26e20*/  @P1 IMAD R21, R7, 0x2, R16 ;  /* 0x0000000207151824 */ /* 0x000fc800078e0210 */
[----:B------:R-:W-:Y:S04]  /*26e30*/  @P0 LDGSTS.E.BYPASS.LTC128B.128 [R9+0x24400], desc[UR4][R2.64], !P5 ;  /* 0x2440000002090fae */ /* 0x000fe8000e901d44 */
[----:B------:R-:W-:Y:S04]  /*26e40*/  @P0 LDGSTS.E.BYPASS.LTC128B.128 [R9+0x26c00], desc[UR4][R2.64+0x80], !P4 ;  /* 0x26c0008002090fae */ /* 0x000fe8000e101d44 */
[----:B------:R-:W-:Y:S04]  /*26e50*/  @P0 LDGSTS.E.BYPASS.LTC128B.128 [R9+0x29400], desc[UR4][R2.64+0x100], !P3 ;  /* 0x2940010002090fae */ /* 0x000fe8000d901d44 */
[----:B------:R0:W-:Y:S04]  /*26e60*/  @P0 LDGSTS.E.BYPASS.LTC128B.128 [R9+0x2bc00], desc[UR4][R2.64+0x180], !P2 ;  /* 0x2bc0018002090fae */ /* 0x0001e8000d101d44 */
[----:B0-----:R-:W0:Y:S02]  /*26e70*/  SHFL.IDX PT, R2, R0, 0x1, 0x181f ;  /* 0x00381f0000027f89 */ /* 0x001e2400000e0000 */
        /* <DEDUP_REMOVED lines=28> */
.L_x_889:
[----:B------:R-:W-:Y:S01]  /*27040*/  ISETP.GE.AND P0, PT, R4, 0x41, PT ;  /* 0x000000410400780c */ /* 0x000fe20003f06270 */
[----:B------:R-:W-:-:S12]  /*27050*/  BSSY B0, `(.L_x_752) ;  /* 0x0000011000007945 */ /* 0x000fd80003800000 */
[----:B------:R-:W-:Y:S05]  /*27060*/  @!P0 BRA `(.L_x_753) ;  /* 0x00000000003c8947 */ /* 0x000fea0003800000 */
[C---:B------:R-:W-:Y:S01]  /*27070*/  LOP3.LUT P4, RZ, R18.reuse, 0x10, RZ, 0xc0, !PT ;  /* 0x0000001012ff7812 */ /* 0x040fe2000788c0ff */
[----:B------:R-:W-:Y:S01]  /*27080*/  IMAD R7, R7, 0x2, R16 ;  /* 0x0000000207077824 */ /* 0x000fe200078e0210 */
[C---:B------:R-:W-:Y:S01]  /*27090*/  LOP3.LUT P3, RZ, R18.reuse, 0x8, RZ, 0xc0, !PT ;  /* 0x0000000812ff7812 */ /* 0x040fe2000786c0ff */
[----:B------:R-:W-:Y:S01]  /*270a0*/  ULDC.64 UR4, c[0x0][0x208] ;  /* 0x0000820000047ab9 */ /* 0x000fe20000000a00 */
        /* <DEDUP_REMOVED lines=11> */
.L_x_753:
[----:B------:R-:W-:Y:S05]  /*27160*/  BSYNC B0 ;  /* 0x0000000000007941 */ /* 0x000fea0003800000 */
.L_x_752:
[----:B------:R-:W-:Y:S01]  /*27170*/  NOP ;  /* 0x0000000000007918 */ /* 0x000fe20000000000 */
[----:B------:R-:W-:-:S13]  /*27180*/  PLOP3.LUT P0, PT, PT, PT, PT, 0x80, 0x0 ;  /* 0x000000000000781c */ /* 0x000fda0003f0f070 */
.L_x_754:
[----:B------:R-:W-:Y:S02]  /*27190*/  PLOP3.LUT P1, PT, P1, P0, PT, 0xa2, 0x0 ;  /* 0x000000000000781c */ /* 0x000fe40000f21472 */
[----:B------:R-:W-:-:S08]  /*271a0*/  @P0 R2UR P1, UR4, R5 ;  /* 0x00000000050402ca */ /* 0x000fd00000020000 */
[----:B------:R-:W-:-:S05]  /*271b0*/  @P0 PLOP3.LUT P0, PT, P1, PT, PT, 0x80, 0x0 ;  /* 0x000000000000081c */ /* 0x000fca0000f0f070 */
[----:B------:R-:W-:Y:S01]  /*271c0*/  @!P1 SYNCS.ARRIVE.TRANS64.RED.A0T1 RZ, [UR4+0x38830], RZ ;  /* 0x038830ffffff99a7 */ /* 0x000fe20008200404 */
[----:B------:R-:W-:Y:S07]  /*271d0*/  @!P1 ARRIVES.LDGSTSBAR.64.TRANSCNT [UR4+0x38830] ;  /* 0x03883000ff0099b0 */ /* 0x000fee0008000a84 */
[----:B------:R-:W-:Y:S05]  /*271e0*/  @P0 BRA.U.ANY `(.L_x_754) ;  /* 0xfffffffd00e80947 */ /* 0x000fea000393ffff */
[----:B------:R-:W-:Y:S01]  /*271f0*/  NOP ;  /* 0x0000000000007918 */ /* 0x000fe20000000000 */
[----:B------:R-:W-:-:S05]  /*27200*/  IMAD.U32 R0, RZ, RZ, UR37 ;  /* 0x00000025ff007e24 */ /* 0x000fca000f8e00ff */
[----:B------:R-:W-:-:S13]  /*27210*/  ISETP.NE.AND P2, PT, R0, 0x3, PT ;  /* 0x000000030000780c */ /* 0x000fda0003f45270 */
[----:B------:R-:W-:Y:S05]  /*27220*/  @!P2 BRA `(.L_x_755) ;  /* 0x000000000004a947 */ /* 0x000fea0003800000 */
[----:B------:R-:W-:Y:S01]  /*27230*/  BPT.TRAP 0x1 ;  /* 0x000000040000795c */ /* 0x000fe20000300000 */
.L_x_755:
[----:B------:R3:W5:Y:S01]  /*27240*/  LDL.LU R0, [R1+0x20] ;  /* 0x0000200001007983 */ /* 0x0007620000300800 */
[----:B------:R3:W-:Y:S02]  /*27250*/  SYNCS.ARRIVE.TRANS64.A1T0 RZ, [R5+URZ+0x38830], RZ ;  /* 0x038830ff05ff79a7 */ /* 0x0007e4000810003f */
[----:B------:R-:W-:Y:S05]  /*27260*/  WARPSYNC.ALL ;  /* 0x0000000000007948 */ /* 0x000fea0003800000 */
[----:B------:R-:W-:Y:S01]  /*27270*/  ULDC.64 UR4, c[0x0][0xa00] ;  /* 0x0002800000047ab9 */ /* 0x000fe20000000a00 */
[----:B------:R-:W-:Y:S01]  /*27280*/  BSSY B6, `(.L_x_756) ;  /* 0x0000021000067945 */ /* 0x000fe20003800000 */
[----:B------:R-:W-:Y:S01]  /*27290*/  BAR.SYNC.DEFER_BLOCKING 0x8, 0x180 ;  /* 0x0206000000007b1d */ /* 0x000fe20000010000 */
[----:B------:R-:W-:-:S04]  /*272a0*/  ISETP.NE.U32.AND P0, PT, RZ, UR4, PT ;  /* 0x00000004ff007c0c */ /* 0x000fc8000bf05070 */
[----:B------:R-:W-:Y:S01]  /*272b0*/  ISETP.NE.AND.EX P0, PT, RZ, UR5, PT, P0 ;  /* 0x00000005ff007c0c */ /* 0x000fe2000bf05300 */
[----:B------:R-:W-:Y:S02]  /*272c0*/  ULDC.64 UR4, c[0x0][0x298] ;  /* 0x0000a60000047ab9 */ /* 0x000fe40000000a00 */
[----:B---3--:R-:W-:Y:S01]  /*272d0*/  IMAD.WIDE.U32 R4, R35, UR4, RZ ;  /* 0x0000000423047c25 */ /* 0x008fe2000f8e00ff */
[----:B------:R-:W-:Y:S02]  /*272e0*/  SEL R31, R31, RZ, !P0 ;  /* 0x000000ff1f1f7207 */ /* 0x000fe40004000000 */
[----:B01---5:R-:W-:Y:S02]  /*272f0*/  SEL R2, R0, RZ, !P0 ;  /* 0x000000ff00027207 */ /* 0x023fe40004000000 */
[----:B------:R-:W-:-:S03]  /*27300*/  SHF.R.S32.HI R0, RZ, 0x1f, R35 ;  /* 0x0000001fff007819 */ /* 0x000fc60000011423 */
[----:B------:R0:W-:Y:S02]  /*27310*/  STL [R1+0x30], R2 ;  /* 0x0000300201007387 */ /* 0x0001e40000100800 */
[----:B------:R-:W-:Y:S02]  /*27320*/  IMAD R0, R0, UR4, RZ ;  /* 0x0000000400007c24 */ /* 0x000fe4000f8e02ff */
[----:B------:R1:W-:Y:S02]  /*27330*/  STL.64 [R1+0x20], R4 ;  /* 0x0000200401007387 */ /* 0x0003e40000100a00 */
[----:B------:R-:W-:Y:S02]  /*27340*/  IMAD R0, R35, UR5, R0 ;  /* 0x0000000523007c24 */ /* 0x000fe4000f8e0200 */
[----:B0-----:R-:W-:Y:S02]  /*27350*/  VIADD R2, R16, 0x14400 ;  /* 0x0001440010027836 */ /* 0x001fe40000000000 */
[----:B------:R-:W-:-:S03]  /*27360*/  IMAD.IADD R35, R5, 0x1, R0 ;  /* 0x0000000105237824 */ /* 0x000fc600078e0200 */
[----:B------:R-:W-:-:S13]  /*27370*/  LOP3.LUT P0, RZ, R2, 0x3ff, RZ, 0xc0, !PT ;  /* 0x000003ff02ff7812 */ /* 0x000fda000780c0ff */
[----:B-1----:R-:W-:Y:S05]  /*27380*/  @!P0 BRA `(.L_x_757) ;  /* 0x0000000000408947 */ /* 0x002fea0003800000 */
[----:B------:R-:W-:Y:S01]  /*27390*/  MOV R2, 0x0 ;  /* 0x0000000000027802 */ /* 0x000fe20000000f00 */
[----:B------:R-:W-:Y:S01]  /*273a0*/  ULDC.64 UR4, c[0x4][0x138] ;  /* 0x01004e0000047ab9 */ /* 0x000fe20000000a00 */
[----:B------:R-:W-:Y:S01]  /*273b0*/  ULDC.64 UR6, c[0x4][0x140] ;  /* 0x0100500000067ab9 */ /* 0x000fe20000000a00 */
[----:B------:R-:W-:Y:S01]  /*273c0*/  ULDC.64 UR8, c[0x4][0xb0] ;  /* 0x01002c0000087ab9 */ /* 0x000fe20000000a00 */
[----:B------:R-:W-:Y:S01]  /*273d0*/  IMAD.U32 R4, RZ, RZ, UR4 ;  /* 0x00000004ff047e24 */ /* 0x000fe2000f8e00ff */
[----:B--2---:R-:W-:Y:S01]  /*273e0*/  MOV R8, 0x70 ;  /* 0x0000007000087802 */ /* 0x004fe20000000f00 */
[----:B------:R-:W0:Y:S01]  /*273f0*/  LDC.64 R2, c[0x4][R2] ;  /* 0x0100000002027b82 */ /* 0x000e220000000a00 */
[----:B------:R-:W-:Y:S02]  /*27400*/  IMAD.U32 R5, RZ, RZ, UR5 ;  /* 0x00000005ff057e24 */ /* 0x000fe4000f8e00ff */
[----:B------:R-:W-:Y:S02]  /*27410*/  IMAD.U32 R6, RZ, RZ, UR6 ;  /* 0x00000006ff067e24 */ /* 0x000fe4000f8e00ff */
[----:B------:R-:W-:-:S02]  /*27420*/  IMAD.U32 R7, RZ, RZ, UR7 ;  /* 0x00000007ff077e24 */ /* 0x000fc4000f8e00ff */
[----:B------:R-:W-:Y:S02]  /*27430*/  IMAD.U32 R10, RZ, RZ, UR8 ;  /* 0x00000008ff0a7e24 */ /* 0x000fe4000f8e00ff */
[----:B------:R-:W-:Y:S02]  /*27440*/  IMAD.U32 R11, RZ, RZ, UR9 ;  /* 0x00000009ff0b7e24 */ /* 0x000fe4000f8e00ff */
[----:B------:R-:W-:Y:S02]  /*27450*/  IMAD.MOV.U32 R12, RZ, RZ, 0x1 ;  /* 0x00000001ff0c7424 */ /* 0x000fe400078e00ff */
[----:B------:R-:W-:-:S07]  /*27460*/  IMAD.MOV.U32 R13, RZ, RZ, RZ ;  /* 0x000000ffff0d7224 */ /* 0x000fce00078e00ff */
[----:B------:R-:W-:-:S07]  /*27470*/  LEPC R20, `(.L_x_757) ;  /* 0x000000001014794e */ /* 0x000fce0000000000 */
[----:B0-----:R-:W-:Y:S05]  /*27480*/  CALL.ABS.NOINC R2 ;  /* 0x0000000002007343 */ /* 0x001fea0003c00000 */
.L_x_757:
[----:B------:R-:W-:Y:S05]  /*27490*/  BSYNC B6 ;  /* 0x0000000000067941 */ /* 0x000fea0003800000 */
.L_x_756:
[----:B------:R-:W3:Y:S01]  /*274a0*/  LDL.LU R20, [R1+0x30] ;  /* 0x0000300001147983 */ /* 0x000ee20000300800 */
[----:B------:R-:W-:Y:S01]  /*274b0*/  ULDC.64 UR4, c[0x0][0x2d8] ;  /* 0x0000b60000047ab9 */ /* 0x000fe20000000a00 */
[----:B--2---:R-:W0:Y:S02]  /*274c0*/  LDC R8, c[0x0][0x448] ;  /* 0x00011200ff087b82 */ /* 0x004e240000000800 */
[----:B------:R-:W2:Y:S04]  /*274d0*/  LDL.LU.64 R2, [R1+0x20] ;  /* 0x0000200001027983 */ /* 0x000ea80000300a00 */
[----:B------:R1:W5:Y:S01]  /*274e0*/  LDL R10, [R1+0x28] ;  /* 0x00002800010a7983 */ /* 0x0003620000100800 */
[----:B0-----:R-:W-:-:S13]  /*274f0*/  ISETP.NE.AND P0, PT, R8, 0x1, PT ;  /* 0x000000010800780c */ /* 0x001fda0003f05270 */
[----:B------:R-:W0:Y:S08]  /*27500*/  @P0 LDC R5, c[0x0][0x44c] ;  /* 0x00011300ff050b82 */ /* 0x000e300000000800 */
[----:B------:R-:W4:Y:S01]  /*27510*/  @P0 LDC R4, c[0x0][0x450] ;  /* 0x00011400ff040b82 */ /* 0x000f220000000800 */
[C---:B------:R-:W-:Y:S02]  /*27520*/  LOP3.LUT R11, R34.reuse, 0x40, RZ, 0xfc, !PT ;  /* 0x00000040220b7812 */ /* 0x040fe400078efcff */
[----:B------:R-:W-:Y:S01]  /*27530*/  LOP3.LUT R9, R34, 0x80, RZ, 0xfc, !PT ;  /* 0x0000008022097812 */ /* 0x000fe200078efcff */
[----:B--2---:R-:W-:-:S02]  /*27540*/  IMAD.MOV.U32 R3, RZ, RZ, R35 ;  /* 0x000000ffff037224 */ /* 0x004fc400078e0023 */
[----:B------:R-:W-:-:S04]  /*27550*/  IMAD.WIDE.U32 R2, R26, UR4, R2 ;  /* 0x000000041a027c25 */ /* 0x000fc8000f8e0002 */
[----:B------:R-:W-:Y:S01]  /*27560*/  IMAD R3, R26, UR5, R3 ;  /* 0x000000051a037c24 */ /* 0x000fe2000f8e0203 */
[----:B------:R-:W-:Y:S02]  /*27570*/  ULDC.64 UR4, c[0x0][0x2e0] ;  /* 0x0000b80000047ab9 */ /* 0x000fe40000000a00 */
[----:B---3--:R-:W-:Y:S02]  /*27580*/  IMAD R0, R20, UR4, RZ ;  /* 0x0000000414007c24 */ /* 0x008fe4000f8e02ff */
        /* <DEDUP_REMOVED lines=14> */
[----:B----4-:R-:W-:Y:S01]  /*27670*/  @P0 SHF.R.U32.HI R5, RZ, R4, R7 ;  /* 0x00000004ff050219 */ /* 0x010fe20000011607 */
        /* <DEDUP_REMOVED lines=27> */
[----:B-----5:R-:W-:Y:S01]  /*27830*/  IMAD R6, R10, R8, RZ ;  /* 0x000000080a067224 */ /* 0x020fe200078e02ff */
[----:B------:R-:W-:Y:S01]  /*27840*/  ULDC.64 UR4, c[0x0][0x208] ;  /* 0x0000820000047ab9 */ /* 0x000fe20000000a00 */
[----:B------:R-:W-:Y:S01]  /*27850*/  IMAD.IADD R0, R9, 0x1, R0 ;  /* 0x0000000109007824 */ /* 0x000fe200078e0200 */
[----:B------:R-:W1:Y:S04]  /*27860*/  SHFL.IDX PT, R2, R4, RZ, 0x181f ;  /* 0x00181fff04027589 */ /* 0x000e6800000e0000 */
[----:B------:R-:W-:Y:S01]  /*27870*/  ISETP.GE.AND P1, PT, R0, R6, PT ;  /* 0x000000060000720c */ /* 0x000fe20003f26270 */
[----:B------:R-:W-:-:S12]  /*27880*/  SHFL.IDX PT, R14, R5, 0x7, 0x181f ;  /* 0x00f81f00050e7f89 */ /* 0x000fd800000e0000 */
[----:B0-----:R-:W-:-:S05]  /*27890*/  @!P1 LEA R7, P5, R34, R3, 0x1 ;  /* 0x0000000322079211 */ /* 0x001fca00078a08ff */
[----:B-1----:R-:W-:Y:S02]  /*278a0*/  @!P1 IMAD.X R3, RZ, RZ, R2, P5 ;  /* 0x000000ffff039224 */ /* 0x002fe400028e0602 */
[----:B------:R-:W-:Y:S02]  /*278b0*/  @!P1 IMAD.MOV.U32 R2, RZ, RZ, R7 ;  /* 0x000000ffff029224 */ /* 0x000fe400078e0007 */
[----:B------:R-:W-:-:S03]  /*278c0*/  VIADD R7, R0, 0x10 ;  /* 0x0000001000077836 */ /* 0x000fc60000000000 */
[----:B------:R-:W-:Y:S04]  /*278d0*/  @!P1 LDGSTS.E.BYPASS.LTC128B.128 [R36+0x14400], desc[UR4][R2.64], !P4 ;  /* 0x1440000002249fae */ /* 0x000fe8000e101d44 */
[----:B------:R-:W-:Y:S04]  /*278e0*/  @!P1 LDGSTS.E.BYPASS.LTC128B.128 [R36+0x18400], desc[UR4][R2.64+0x80], !P3 ;  /* 0x1840008002249fae */ /* 0x000fe8000d901d44 */
[----:B------:R-:W-:Y:S04]  /*278f0*/  @!P1 LDGSTS.E.BYPASS.LTC128B.128 [R36+0x1c400], desc[UR4][R2.64+0x100], !P2 ;  /* 0x1c40010002249fae */ /* 0x000fe8000d101d44 */
[----:B------:R0:W-:Y:S01]  /*27900*/  @!P1 LDGSTS.E.BYPASS.LTC128B.128 [R36+0x20400], desc[UR4][R2.64+0x180], !P0 ;  /* 0x2040018002249fae */ /* 0x0001e2000c101d44 */
[----:B------:R-:W-:-:S03]  /*27910*/  ISETP.GE.AND P1, PT, R7, R6, PT ;  /* 0x000000060700720c */ /* 0x000fc60003f26270 */
[----:B0-----:R-:W0:Y:S04]  /*27920*/  SHFL.IDX PT, R3, R5, 0x1, 0x181f ;  /* 0x00381f0005037f89 */ /* 0x001e2800000e0000 */
[----:B------:R-:W1:Y:S06]  /*27930*/  SHFL.IDX PT, R2, R4, 0x1, 0x181f ;  /* 0x00381f0004027f89 */ /* 0x000e6c00000e0000 */
[----:B0-----:R-:W-:-:S05]  /*27940*/  @!P1 LEA R7, P5, R34, R3, 0x1 ;  /* 0x0000000322079211 */ /* 0x001fca00078a08ff */
[----:B-1----:R-:W-:Y:S02]  /*27950*/  @!P1 IMAD.X R8, RZ, RZ, R2, P5 ;  /* 0x000000ffff089224 */ /* 0x002fe400028e0602 */
[----:B------:R-:W-:Y:S02]  /*27960*/  @!P1 IMAD.MOV.U32 R2, RZ, RZ, R7 ;  /* 0x000000ffff029224 */ /* 0x000fe400078e0007 */
        /* <DEDUP_REMOVED lines=65> */
[----:B------:R0:W-:Y:S02]  /*27d80*/  @!P1 LDGSTS.E.BYPASS.LTC128B.128 [R36+0x23400], desc[UR4][R2.64+0x180], !P0 ;  /* 0x2340018002249fae */ /* 0x0001e4000c101d44 */
.L_x_906:
[----:B0-----:R-:W-:Y:S01]  /*27d90*/  VIADD R3, R0, 0x70 ;  /* 0x0000007000037836 */ /* 0x001fe20000000000 */
[----:B------:R-:W-:Y:S04]  /*27da0*/  BSSY B0, `(.L_x_759) ;  /* 0x000000d000007945 */ /* 0x000fe80003800000 */
[----:B------:R-:W-:-:S13]  /*27db0*/  ISETP.GE.AND P1, PT, R3, R6, PT ;  /* 0x000000060300720c */ /* 0x000fda0003f26270 */
[----:B------:R-:W-:Y:S05]  /*27dc0*/  @P1 BRA `(.L_x_760) ;  /* 0x0000000000281947 */ /* 0x000fea0003800000 */
[----:B------:R-:W-:Y:S01]  /*27dd0*/  LEA R2, P1, R34, R14, 0x1 ;  /* 0x0000000e22027211 */ /* 0x000fe200078208ff */
[----:B------:R-:W-:-:S04]  /*27de0*/  ULDC.64 UR4, c[0x0][0x208] ;  /* 0x0000820000047ab9 */ /* 0x000fc80000000a00 */
[----:B-1----:R-:W-:-:S05]  /*27df0*/  IMAD.X R3, RZ, RZ, R7, P1 ;  /* 0x000000ffff037224 */ /* 0x002fca00008e0607 */
[----:B------:R-:W-:Y:S01]  /*27e00*/  @!PT LDS RZ, [RZ] ;  /* 0x00000000fffff984 */ /* 0x000fe20000000800 */
[----:B------:R-:W-:Y:S01]  /*27e10*/  @!PT LDS RZ, [RZ] ;  /* 0x00000000fffff984 */ /* 0x000fe20000000800 */
[----:B------:R-:W-:Y:S01]  /*27e20*/  @!PT LDS RZ, [RZ] ;  /* 0x00000000fffff984 */ /* 0x000fe20000000800 */
[----:B------:R0:W-:Y:S04]  /*27e30*/  LDGSTS.E.BYPASS.LTC128B.128 [R36+0x17c00], desc[UR4][R2.64], !P4 ;  /* 0x17c0000002247fae */ /* 0x0001e8000e101d44 */
[----:B------:R0:W-:Y:S04]  /*27e40*/  LDGSTS.E.BYPASS.LTC128B.128 [R36+0x1bc00], desc[UR4][R2.64+0x80], !P3 ;  /* 0x1bc0008002247fae */ /* 0x0001e8000d901d44 */
[----:B------:R0:W-:Y:S04]  /*27e50*/  LDGSTS.E.BYPASS.LTC128B.128 [R36+0x1fc00], desc[UR4][R2.64+0x100], !P2 ;  /* 0x1fc0010002247fae */ /* 0x0001e8000d101d44 */
[----:B------:R0:W-:Y:S02]  /*27e60*/  LDGSTS.E.BYPASS.LTC128B.128 [R36+0x23c00], desc[UR4][R2.64+0x180], !P0 ;  /* 0x23c0018002247fae */ /* 0x0001e4000c101d44 */
.L_x_760:
[----:B------:R-:W-:Y:S05]  /*27e70*/  BSYNC B0 ;  /* 0x0000000000007941 */ /* 0x000fea0003800000 */
.L_x_759:
[----:B------:R-:W-:Y:S01]  /*27e80*/  NOP ;  /* 0x0000000000007918 */ /* 0x000fe20000000000 */
[----:B------:R-:W-:-:S13]  /*27e90*/  PLOP3.LUT P0, PT, PT, PT, PT, 0x80, 0x0 ;  /* 0x000000000000781c */ /* 0x000fda0003f0f070 */
.L_x_761:
[----:B------:R-:W-:Y:S02]  /*27ea0*/  PLOP3.LUT P1, PT, P1, P0, PT, 0xa2, 0x0 ;  /* 0x000000000000781c */ /* 0x000fe40000f21472 */
[----:B------:R-:W-:-:S08]  /*27eb0*/  @P0 R2UR P1, UR4, R16 ;  /* 0x00000000100402ca */ /* 0x000fd00000020000 */
[----:B------:R-:W-:-:S05]  /*27ec0*/  @P0 PLOP3.LUT P0, PT, P1, PT, PT, 0x80, 0x0 ;  /* 0x000000000000081c */ /* 0x000fca0000f0f070 */
[----:B------:R-:W-:Y:S01]  /*27ed0*/  @!P1 SYNCS.ARRIVE.TRANS64.RED.A0T1 RZ, [UR4+0x38800], RZ ;  /* 0x038800ffffff99a7 */ /* 0x000fe20008200404 */
[----:B------:R-:W-:Y:S07]  /*27ee0*/  @!P1 ARRIVES.LDGSTSBAR.64.TRANSCNT [UR4+0x38800] ;  /* 0x03880000ff0099b0 */ /* 0x000fee0008000a84 */
[----:B------:R-:W-:Y:S05]  /*27ef0*/  @P0 BRA.U.ANY `(.L_x_761) ;  /* 0xfffffffd00e80947 */ /* 0x000fea000393ffff */
[----:B0-----:R-:W2:Y:S04]  /*27f00*/  LDL.LU R3, [R1+0x2c] ;  /* 0x00002c0001037983 */ /* 0x001ea80000300800 */
[----:B------:R-:W3:Y:S01]  /*27f10*/  LDL.LU R2, [R1+0x1c] ;  /* 0x00001c0001027983 */ /* 0x000ee20000300800 */
[----:B--2---:R-:W-:-:S04]  /*27f20*/  IADD3 R3, R3, 0x1, RZ ;  /* 0x0000000103037810 */ /* 0x004fc80007ffe0ff */
[----:B------:R-:W-:Y:S01]  /*27f30*/  LEA.HI R0, R3, R3, RZ, 0x1 ;  /* 0x0000000303007211 */ /* 0x000fe200078f08ff */
[----:B------:R0:W-:Y:S03]  /*27f40*/  STL [R1+0x2c], R3 ;  /* 0x00002c0301007387 */ /* 0x0001e60000100800 */
[----:B------:R-:W-:-:S05]  /*27f50*/  LOP3.LUT R0, R0, 0xfffffffe, RZ, 0xc0, !PT ;  /* 0xfffffffe00007812 */ /* 0x000fca00078ec0ff */
[----:B0-----:R-:W-:Y:S02]  /*27f60*/  IMAD.IADD R3, R3, 0x1, -R0 ;  /* 0x0000000103037824 */ /* 0x001fe400078e0a00 */
[----:B---3--:R-:W-:-:S03]  /*27f70*/  VIADD R0, R2, 0xfffffffe ;  /* 0xfffffffe02007836 */ /* 0x008fc60000000000 */
[----:B------:R-:W-:Y:S01]  /*27f80*/  SHF.L.U32 R3, R3, 0x1f, RZ ;  /* 0x0000001f03037819 */ /* 0x000fe200000006ff */
[----:B------:R-:W-:Y:S01]  /*27f90*/  NOP ;  /* 0x0000000000007918 */ /* 0x000fe20000000000 */
[----:B------:R0:W-:Y:S01]  /*27fa0*/  SYNCS.ARRIVE.TRANS64.A1T0 RZ, [R16+URZ+0x38800], RZ ;  /* 0x038800ff10ff79a7 */ /* 0x0001e2000810003f */
[----:B------:R-:W-:Y:S01]  /*27fb0*/  BSSY B0, `(.L_x_762) ;  /* 0x0000003000007945 */ /* 0x000fe20003800000 */
[----:B------:R-:W2:Y:S03]  /*27fc0*/  SYNCS.PHASECHK.TRANS64.TRYWAIT P0, [R16+URZ+0x38820], R3 ;  /* 0x03882003100075a7 */ /* 0x000ea6000800017f */
[----:B0-2---:R-:W-:Y:S05]  /*27fd0*/  @!P0 BRA `(.L_x_763) ;  /* 0x00000050009c8947 */ /* 0x005fea0003800000 */
.L_x_907:
[----:B------:R-:W-:Y:S05]  /*27fe0*/  BSYNC B0 ;  /* 0x0000000000007941 */ /* 0x000fea0003800000 */
.L_x_762:
[----:B------:R-:W2:Y:S01]  /*27ff0*/  LDL R2, [R1+0xc] ;  /* 0x00000c0001027983 */ /* 0x000ea20000100800 */
[----:B------:R-:W-:Y:S01]  /*28000*/  BSSY B0, `(.L_x_764) ;  /* 0x000011a000007945 */ /* 0x000fe20003800000 */
[----:B--2---:R-:W-:-:S13]  /*28010*/  ISETP.GE.AND P0, PT, R0, R2, PT ;  /* 0x000000020000720c */ /* 0x004fda0003f06270 */
[----:B------:R-:W-:Y:S05]  /*28020*/  @!P0 BRA `(.L_x_765) ;  /* 0x00000010005c8947 */ /* 0x000fea0003800000 */
[C---:B------:R-:W-:Y:S01]  /*28030*/  LOP3.LUT R4, R34.reuse, 0x40, RZ, 0xfc, !PT ;  /* 0x0000004022047812 */ /* 0x040fe200078efcff */
[----:B------:R-:W-:Y:S01]  /*28040*/  ULDC UR4, c[0x0][0x2f4] ;  /* 0x0000bd0000047ab9 */ /* 0x000fe20000000800 */
[C---:B------:R-:W-:Y:S01]  /*28050*/  LOP3.LUT R2, R34.reuse, 0x80, RZ, 0xfc, !PT ;  /* 0x0000008022027812 */ /* 0x040fe200078efcff */
[----:B-1----:R-:W-:Y:S01]  /*28060*/  IMAD.MOV.U32 R7, RZ, RZ, R23 ;  /* 0x000000ffff077224 */ /* 0x002fe200078e0017 */
[----:B------:R-:W-:Y:S01]  /*28070*/  ISETP.GE.AND P4, PT, R34, UR4, PT ;  /* 0x0000000422007c0c */ /* 0x000fe2000bf86270 */
[----:B------:R-:W-:Y:S01]  /*28080*/  IMAD.MOV.U32 R20, RZ, RZ, R29 ;  /* 0x000000ffff147224 */ /* 0x000fe200078e001d */
[----:B------:R-:W-:Y:S01]  /*28090*/  ISETP.GE.AND P3, PT, R4, UR4, PT ;  /* 0x0000000404007c0c */ /* 0x000fe2000bf66270 */
[----:B------:R-:W-:Y:S01]  /*280a0*/  IMAD.MOV.U32 R31, RZ, RZ, R22 ;  /* 0x000000ffff1f7224 */ /* 0x000fe200078e0016 */
[----:B------:R-:W-:Y:S02]  /*280b0*/  ISETP.GE.AND P2, PT, R2, UR4, PT ;  /* 0x0000000402007c0c */ /* 0x000fe4000bf46270 */
[----:B------:R-:W-:-:S13]  /*280c0*/  ISETP.GE.AND P1, PT, R37, UR4, PT ;  /* 0x0000000425007c0c */ /* 0x000fda000bf26270 */
.L_x_778:
[----:B------:R-:W2:Y:S01]  /*280d0*/  LDL R5, [R1+0x10] ;  /* 0x0000100001057983 */ /* 0x000ea20000100800 */
[----:B------:R-:W1:Y:S03]  /*280e0*/  LDC R11, c[0x0][0x430] ;  /* 0x00010c00ff0b7b82 */ /* 0x000e660000000800 */
[----:B------:R-:W3:Y:S01]  /*280f0*/  LDL R8, [R1+0x14] ;  /* 0x0000140001087983 */ /* 0x000ee20000100800 */
[----:B------:R-:W4:Y:S01]  /*28100*/  S2R R2, SR_TID.X ;  /* 0x0000000000027919 */ /* 0x000f220000002100 */
[----:B------:R-:W4:Y:S01]  /*28110*/  S2R R4, SR_TID.X ;  /* 0x0000000000047919 */ /* 0x000f220000002100 */
[----:B-1----:R-:W-:-:S13]  /*28120*/  ISETP.NE.AND P0, PT, R11, 0x1, PT ;  /* 0x000000010b00780c */ /* 0x002fda0003f05270 */
[----:B0-----:R-:W0:Y:S01]  /*28130*/  @P0 LDC R3, c[0x0][0x434] ;  /* 0x00010d00ff030b82 */ /* 0x001e220000000800 */
[----:B----4-:R-:W-:Y:S01]  /*28140*/  LOP3.LUT R2, R2, 0x7f, RZ, 0xc0, !PT ;  /* 0x0000007f02027812 */ /* 0x010fe200078ec0ff */
[----:B------:R-:W-:-:S03]  /*28150*/  IMAD.SHL.U32 R4, R4, 0x10, RZ ;  /* 0x0000001004047824 */ /* 0x000fc600078e00ff */
[----:B------:R-:W-:-:S04]  /*28160*/  SHF.R.U32.HI R2, RZ, 0x3, R2 ;  /* 0x00000003ff027819 */ /* 0x000fc80000011602 */
[----:B------:R-:W-:Y:S02]  /*28170*/  LOP3.LUT R4, R2, 0x70, R4, 0xf8, !PT ;  /* 0x0000007002047812 */ /* 0x000fe400078ef804 */
[----:B------:R-:W1:Y:S02]  /*28180*/  @P0 LDC R2, c[0x0][0x438] ;  /* 0x00010e00ff020b82 */ /* 0x000e640000000800 */
[----:B------:R-:W-:Y:S01]  /*28190*/  ISETP.GT.U32.AND P5, PT, R4, 0x4f, PT ;  /* 0x0000004f0400780c */ /* 0x000fe20003fa4070 */
[----:B------:R-:W-:Y:S01]  /*281a0*/  IMAD.U32 R12, RZ, RZ, UR37 ;  /* 0x00000025ff0c7e24 */ /* 0x000fe2000f8e00ff */
[----:B------:R-:W-:Y:S01]  /*281b0*/  ULDC.64 UR4, c[0x0][0x208] ;  /* 0x0000820000047ab9 */ /* 0x000fe20000000a00 */
[----:B------:R-:W-:Y:S02]  /*281c0*/  VIADD R23, R7, 0x1 ;  /* 0x0000000107177836 */ /* 0x000fe40000000000 */
[----:B------:R-:W-:Y:S02]  /*281d0*/  IMAD.MOV.U32 R22, RZ, RZ, R0 ;  /* 0x000000ffff167224 */ /* 0x000fe400078e0000 */
[----:B--2---:R-:W-:-:S04]  /*281e0*/  IMAD R6, R0, 0x50, R5 ;  /* 0x0000005000067824 */ /* 0x004fc800078e0205 */
[----:B------:R-:W-:Y:S02]  /*281f0*/  IMAD.IADD R6, R4, 0x1, R6 ;  /* 0x0000000104067824 */ /* 0x000fe400078e0206 */
[----:B------:R-:W2:Y:S02]  /*28200*/  @!P5 LDC.64 R4, c[0x0][0x428] ;  /* 0x00010a00ff04db82 */ /* 0x000ea40000000a00 */
[----:B0-----:R-:W-:-:S04]  /*28210*/  @P0 IMAD.HI.U32 R3, R6, R3, RZ ;  /* 0x0000000306030227 */ /* 0x001fc800078e00ff */
[----:B------:R-:W-:Y:S01]  /*28220*/  IMAD.MOV.U32 R10, RZ, RZ, R6 ;  /* 0x000000ffff0a7224 */ /* 0x000fe200078e0006 */
[----:B-1----:R-:W-:-:S04]  /*28230*/  @P0 SHF.R.U32.HI R10, RZ, R2, R3 ;  /* 0x00000002ff0a0219 */ /* 0x002fc80000011603 */
[--C-:B------:R-:W-:Y:S01]  /*28240*/  @!P5 SHF.R.S32.HI R3, RZ, 0x1f, R10.reuse ;  /* 0x0000001fff03d819 */ /* 0x100fe2000001140a */
[----:B------:R-:W-:-:S04]  /*28250*/  @!P5 IMAD.MOV.U32 R2, RZ, RZ, R10 ;  /* 0x000000ffff02d224 */ /* 0x000fc800078e000a */
[----:B--2---:R-:W-:-:S04]  /*28260*/  @!P5 IMAD.WIDE.U32 R2, R32, R4, R2 ;  /* 0x000000042002d225 */ /* 0x004fc800078e0002 */
[----:B---3--:R-:W-:Y:S02]  /*28270*/  @!P5 IMAD R4, R8, R4, RZ ;  /* 0x000000040804d224 */ /* 0x008fe400078e02ff */
[----:B------:R-:W0:Y:S02]  /*28280*/  @!P5 LDC.64 R8, c[0x0][0x418] ;  /* 0x00010600ff08db82 */ /* 0x000e240000000a00 */
[----:B------:R-:W-:-:S04]  /*28290*/  @!P5 IMAD R5, R32, R5, R4 ;  /* 0x000000052005d224 */ /* 0x000fc800078e0204 */
[----:B------:R-:W-:Y:S02]  /*282a0*/  @!P5 IMAD.IADD R3, R5, 0x1, R3 ;  /* 0x000000010503d824 */ /* 0x000fe400078e0203 */
[----:B------:R-:W-:Y:S01]  /*282b0*/  IMAD.MOV.U32 R4, RZ, RZ, RZ ;  /* 0x000000ffff047224 */ /* 0x000fe200078e00ff */
[----:B0-----:R-:W-:-:S04]  /*282c0*/  @!P5 LEA R8, P0, R2, R8, 0x2 ;  /* 0x000000080208d211 */ /* 0x001fc800078010ff */
[----:B------:R-:W-:-:S05]  /*282d0*/  @!P5 LEA.HI.X R9, R2, R9, R3, 0x2, P0 ;  /* 0x000000090209d211 */ /* 0x000fca00000f1403 */
[----:B------:R0:W5:Y:S01]  /*282e0*/  @!P5 LDG.E R4, desc[UR4][R8.64] ;  /* 0x000000040804d981 */ /* 0x000162000c1e1900 */
[----:B------:R-:W-:Y:S02]  /*282f0*/  ISETP.NE.AND P5, PT, R12, 0x3, PT ;  /* 0x000000030c00780c */ /* 0x000fe40003fa5270 */
[----:B------:R-:W-:Y:S01]  /*28300*/  ISETP.NE.AND P0, PT, R23, 0x2, PT ;  /* 0x000000021700780c */ /* 0x000fe20003f05270 */
[----:B------:R-:W-:Y:S01]  /*28310*/  IMAD.MOV R5, RZ, RZ, -R10 ;  /* 0x000000ffff057224 */ /* 0x000fe200078e0a0a */
[----:B------:R-:W-:Y:S05]  /*28320*/  YIELD ;  /* 0x0000000000007946 */ /* 0x000fea0003800000 */
[----:B------:R-:W-:Y:S01]  /*28330*/  SEL R29, RZ, 0x1, P0 ;  /* 0x00000001ff1d7807 */ /* 0x000fe20000000000 */
[----:B------:R-:W-:Y:S01]  /*28340*/  IMAD R5, R11, R5, R6 ;  /* 0x000000050b057224 */ /* 0x000fe200078e0206 */
[----:B------:R-:W-:-:S02]  /*28350*/  SEL R23, R23, RZ, P0 ;  /* 0x000000ff17177207 */ /* 0x000fc40000000000 */
[----:B------:R-:W-:Y:S01]  /*28360*/  LOP3.LUT R29, R20, R29, RZ, 0x3c, !PT ;  /* 0x0000001d141d7212 */ /* 0x000fe200078e3cff */
[----:B0-----:R-:W-:Y:S06]  /*28370*/  @!P5 BRA `(.L_x_766) ;  /* 0x000000000004d947 */ /* 0x001fec0003800000 */
[----:B------:R-:W-:Y:S01]  /*28380*/  BPT.TRAP 0x1 ;  /* 0x000000040000795c */ /* 0x000fe20000300000 */
.L_x_766:
[----:B------:R-:W-:Y:S01]  /*28390*/  IMAD R6, R23, 0x8, R16 ;  /* 0x0000000817067824 */ /* 0x000fe200078e0210 */
[----:B------:R-:W-:Y:S01]  /*283a0*/  SHF.L.U32 R3, R29, 0x1f, RZ ;  /* 0x0000001f1d037819 */ /* 0x000fe200000006ff */
[----:B------:R-:W-:Y:S03]  /*283b0*/  BSSY B1, `(.L_x_767) ;  /* 0x0000003000017945 */ /* 0x000fe60003800000 */
[----:B------:R-:W0:Y:S02]  /*283c0*/  SYNCS.PHASECHK.TRANS64.TRYWAIT P0, [R6+URZ+0x38840], R3 ;  /* 0x03884003060075a7 */ /* 0x000e24000800017f */
[----:B0-----:R-:W-:Y:S05]  /*283d0*/  @!P0 BRA `(.L_x_768) ;  /* 0x0000004c00b08947 */ /* 0x001fea0003800000 */
.L_x_908:
[----:B------:R-:W-:Y:S05]  /*283e0*/  BSYNC B1 ;  /* 0x0000000000017941 */ /* 0x000fea0003800000 */
.L_x_767:
        /* <DEDUP_REMOVED lines=24> */
[----:B------:R-:W-:Y:S01]  /*28570*/  IMAD.SHL.U32 R0, R34, 0x2, RZ ;  /* 0x0000000222007824 */ /* 0x000fe200078e00ff */
[----:B------:R-:W-:Y:S01]  /*28580*/  ULDC.64 UR4, c[0x0][0x208] ;  /* 0x0000820000047ab9 */ /* 0x000fe20000000a00 */
        /* <DEDUP_REMOVED lines=42> */
.L_x_920:
[----:B------:R-:W-:Y:S01]  /*28830*/  LOP3.LUT R18, R18, 0xffffff7f, RZ, 0xc0, !PT ;  /* 0xffffff7f12127812 */ /* 0x000fe200078ec0ff */
[----:B------:R-:W-:Y:S01]  /*28840*/  ULDC.64 UR4, c[0x0][0x208] ;  /* 0x0000820000047ab9 */ /* 0x000fe20000000a00 */
        /* <DEDUP_REMOVED lines=16> */
.L_x_770:
[----:B------:R-:W-:Y:S02]  /*28950*/  PLOP3.LUT P5, PT, P5, P0, PT, 0xa2, 0x0 ;  /* 0x000000000000781c */ /* 0x000fe40002fa1472 */
[----:B------:R-:W-:-:S08]  /*28960*/  @P0 R2UR P5, UR4, R6 ;  /* 0x00000000060402ca */ /* 0x000fd000000a0000 */
[----:B------:R-:W-:-:S05]  /*28970*/  @P0 PLOP3.LUT P0, PT, P5, PT, PT, 0x80, 0x0 ;  /* 0x000000000000081c */ /* 0x000fca0002f0f070 */
[----:B------:R-:W-:Y:S01]  /*28980*/  @!P5 SYNCS.ARRIVE.TRANS64.RED.A0T1 RZ, [UR4+0x38830], RZ ;  /* 0x038830ffffffd9a7 */ /* 0x000fe20008200404 */
[----:B------:R-:W-:Y:S07]  /*28990*/  @!P5 ARRIVES.LDGSTSBAR.64.TRANSCNT [UR4+0x38830] ;  /* 0x03883000ff00d9b0 */ /* 0x000fee0008000a84 */
[----:B------:R-:W-:Y:S05]  /*289a0*/  @P0 BRA.U.ANY `(.L_x_770) ;  /* 0xfffffffd00e80947 */ /* 0x000fea000393ffff */
[----:B------:R-:W-:Y:S01]  /*289b0*/  NOP ;  /* 0x0000000000007918 */ /* 0x000fe20000000000 */
[----:B-1----:R-:W-:-:S05]  /*289c0*/  IMAD.U32 R2, RZ, RZ, UR37 ;  /* 0x00000025ff027e24 */ /* 0x002fca000f8e00ff */
[----:B------:R-:W-:-:S13]  /*289d0*/  ISETP.NE.AND P6, PT, R2, 0x3, PT ;  /* 0x000000030200780c */ /* 0x000fda0003fc5270 */
[----:B------:R-:W-:Y:S05]  /*289e0*/  @!P6 BRA `(.L_x_771) ;  /* 0x000000000004e947 */ /* 0x000fea0003800000 */
[----:B------:R-:W-:Y:S01]  /*289f0*/  BPT.TRAP 0x1 ;  /* 0x000000040000795c */ /* 0x000fe20000300000 */
.L_x_771:
[----:B------:R1:W-:Y:S01]  /*28a00*/  SYNCS.ARRIVE.TRANS64.A1T0 RZ, [R6+URZ+0x38830], RZ ;  /* 0x038830ff06ff79a7 */ /* 0x0003e2000810003f */
[----:B------:R-:W-:Y:S05]  /*28a10*/  @!P6 BRA `(.L_x_772) ;  /* 0x000000000004e947 */ /* 0x000fea0003800000 */
[----:B------:R-:W-:Y:S01]  /*28a20*/  BPT.TRAP 0x1 ;  /* 0x000000040000795c */ /* 0x000fe20000300000 */
.L_x_772:
[----:B------:R-:W-:Y:S01]  /*28a30*/  SHF.L.U32 R2, R20, 0x1f, RZ ;  /* 0x0000001f14027819 */ /* 0x000fe200000006ff */
[----:B-1----:R-:W-:Y:S01]  /*28a40*/  IMAD R6, R7, 0x8, R16 ;  /* 0x0000000807067824 */ /* 0x002fe200078e0210 */
[----:B------:R-:W-:Y:S03]  /*28a50*/  BSSY B1, `(.L_x_773) ;  /* 0x0000003000017945 */ /* 0x000fe60003800000 */
[----:B------:R-:W1:Y:S02]  /*28a60*/  SYNCS.PHASECHK.TRANS64.TRYWAIT P0, [R6+URZ+0x38860], R2 ;  /* 0x03886002060075a7 */ /* 0x000e64000800017f */
[----:B-1----:R-:W-:Y:S05]  /*28a70*/  @!P0 BRA `(.L_x_774) ;  /* 0x0000004c00f08947 */ /* 0x002fea0003800000 */
.L_x_921:
[----:B------:R-:W-:Y:S05]  /*28a80*/  BSYNC B1 ;  /* 0x0000000000017941 */ /* 0x000fea0003800000 */
.L_x_773:
[----:B0-----:R-:W2:Y:S01]  /*28a90*/  LDL R8, [R1+0x8] ;  /* 0x0000080001087983 */ /* 0x001ea20000100800 */
        /* <DEDUP_REMOVED lines=9> */
[----:B------:R-:W-:Y:S01]  /*28b30*/  IMAD R7, R7, 0x2, R16 ;  /* 0x0000000207077824 */ /* 0x000fe200078e0210 */
[----:B------:R-:W-:Y:S02]  /*28b40*/  ULDC.64 UR4, c[0x0][0x208] ;  /* 0x0000820000047ab9 */ /* 0x000fe40000000a00 */
[----:B------:R-:W1:Y:S01]  /*28b50*/  SHFL.IDX PT, R3, R19, RZ, 0x181f ;  /* 0x00181fff13037589 */ /* 0x000e6200000e0000 */
[----:B0-----:R-:W-:-:S05]  /*28b60*/  IADD3 R2, P0, R2, R0, RZ ;  /* 0x0000000002027210 */ /* 0x001fca0007f1e0ff */
[----:B-1----:R-:W-:Y:S01]  /*28b70*/  IMAD.X R3, RZ, RZ, R3, P0 ;  /* 0x000000ffff037224 */ /* 0x002fe200000e0603 */
[----:B------:R-:W-:-:S13]  /*28b80*/  ISETP.LT.OR P0, PT, R8, 0x1, P4 ;  /* 0x000000010800780c */ /* 0x000fda0002701670 */
[----:B------:R-:W-:Y:S01]  /*28b90*/  @!PT LDS RZ, [RZ] ;  /* 0x00000000fffff984 */ /* 0x000fe20000000800 */
        /* <DEDUP_REMOVED lines=44> */
[----:B0-2---:R0:W1:Y:S02]  /*28e60*/  SHFL.IDX PT, R2, R17, 0x4, 0x181f ;  /* 0x00981f0011027f89 */ /* 0x00506400000e0000 */
.L_x_933:
[----:B-1----:R-:W-:Y:S01]  /*28e70*/  IADD3 R2, P0, R2, R0, RZ ;  /* 0x0000000002027210 */ /* 0x002fe20007f1e0ff */
[----:B------:R-:W-:Y:S01]  /*28e80*/  ULDC.64 UR4, c[0x0][0x208] ;  /* 0x0000820000047ab9 */ /* 0x000fe20000000a00 */
[----:B------:R-:W-:-:S03]  /*28e90*/  ULDC.64 UR6, c[0x0][0x318] ;  /* 0x0000c60000067ab9 */ /* 0x000fc60000000a00 */
        /* <DEDUP_REMOVED lines=12> */
[----:B------:R-:W-:Y:S02]  /*28f60*/  ULDC.64 UR4, c[0x0][0x328] ;  /* 0x0000ca0000047ab9 */ /* 0x000fe40000000a00 */
[----:B------:R-:W-:-:S04]  /*28f70*/  IMAD R0, R21, UR4, RZ ;  /* 0x0000000415007c24 */ /* 0x000fc8000f8e02ff */
[C---:B------:R-:W-:Y:S01]  /*28f80*/  IMAD R9, R5.reuse, UR5, R0 ;  /* 0x0000000505097c24 */ /* 0x040fe2000f8e0200 */
[----:B------:R-:W-:Y:S01]  /*28f90*/  NOP ;  /* 0x0000000000007918 */ /* 0x000fe20000000000 */
[----:B-1----:R-:W-:Y:S01]  /*28fa0*/  IMAD.WIDE.U32 R2, R5, UR4, RZ ;  /* 0x0000000405027c25 */ /* 0x002fe2000f8e00ff */
        /* <DEDUP_REMOVED lines=9> */
[----:B0-----:R-:W-:-:S04]  /*29040*/  LEA R17, P0, R2, UR6, 0x1 ;  /* 0x0000000602117c11 */ /* 0x001fc8000f8008ff */
[----:B------:R-:W-:Y:S02]  /*29050*/  LEA.HI.X R19, R2, UR7, R3, 0x1, P0 ;  /* 0x0000000702137c11 */ /* 0x000fe400080f0c03 */
[----:B------:R-:W-:-:S13]  /*29060*/  PLOP3.LUT P0, PT, PT, PT, PT, 0x80, 0x0 ;  /* 0x000000000000781c */ /* 0x000fda0003f0f070 */
.L_x_776:
        /* <DEDUP_REMOVED lines=11> */
.L_x_777:
[----:B------:R-:W2:Y:S01]  /*29120*/  LDL R2, [R1+0xc] ;  /* 0x00000c0001027983 */ /* 0x000ea20000100800 */
[----:B------:R3:W-:Y:S01]  /*29130*/  SYNCS.ARRIVE.TRANS64.A1T0 RZ, [R6+URZ+0x38850], RZ ;  /* 0x038850ff06ff79a7 */ /* 0x0007e2000810003f */
[C---:B------:R-:W-:Y:S01]  /*29140*/  VIADD R0, R22.reuse, 0xffffffff ;  /* 0xffffffff16007836 */ /* 0x040fe20000000000 */
[----:B------:R-:W-:Y:S01]  /*29150*/  MOV R20, R29 ;  /* 0x0000001d00147202 */ /* 0x000fe20000000f00 */
[----:B------:R-:W-:Y:S02]  /*29160*/  IMAD.MOV.U32 R7, RZ, RZ, R23 ;  /* 0x000000ffff077224 */ /* 0x000fe400078e0017 */
[----:B------:R-:W-:Y:S01]  /*29170*/  IMAD.MOV.U32 R31, RZ, RZ, R22 ;  /* 0x000000ffff1f7224 */ /* 0x000fe200078e0016 */
[----:B--2---:R-:W-:-:S13]  /*29180*/  ISETP.GT.AND P0, PT, R22, R2, PT ;  /* 0x000000021600720c */ /* 0x004fda0003f04270 */
[----:B---3--:R-:W-:Y:S05]  /*29190*/  @P0 BRA `(.L_x_778) ;  /* 0xffffffec00cc0947 */ /* 0x008fea000383ffff */
.L_x_765:
[----:B------:R-:W-:Y:S05]  /*291a0*/  BSYNC B0 ;  /* 0x0000000000007941 */ /* 0x000fea0003800000 */
.L_x_764:
[----:B------:R-:W2:Y:S01]  /*291b0*/  S2R R2, SR_TID.X ;  /* 0x0000000000027919 */ /* 0x000ea20000002100 */
[----:B------:R-:W-:Y:S01]  /*291c0*/  BSSY B0, `(.L_x_779) ;  /* 0x0000011000007945 */ /* 0x000fe20003800000 */
[----:B--2---:R-:W-:-:S04]  /*291d0*/  LOP3.LUT R2, R2, 0x7f, RZ, 0xc0, !PT ;  /* 0x0000007f02027812 */ /* 0x004fc800078ec0ff */
[----:B------:R-:W-:-:S13]  /*291e0*/  ISETP.NE.AND P0, PT, R2, RZ, PT ;  /* 0x000000ff0200720c */ /* 0x000fda0003f05270 */
[----:B------:R-:W-:Y:S05]  /*291f0*/  @P0 BRA `(.L_x_780) ;  /* 0x0000000000340947 */ /* 0x000fea0003800000 */
[----:B------:R-:W2:Y:S01]  /*29200*/  S2R R5, SR_LANEID ;  /* 0x0000000000057919 */ /* 0x000ea20000000000 */
[----:B------:R-:W-:Y:S01]  /*29210*/  VOTEU.ANY UR4, UPT, PT ;  /* 0x0000000000047886 */ /* 0x000fe200038e0100 */
[----:B0-----:R-:W0:Y:S01]  /*29220*/  LDC.64 R2, c[0x0][0xc60] ;  /* 0x00031800ff027b82 */ /* 0x001e220000000a00 */
[----:B------:R-:W2:Y:S01]  /*29230*/  FLO.U32 R0, UR4 ;  /* 0x0000000400007d00 */ /* 0x000ea200080e0000 */
[----:B------:R-:W-:Y:S01]  /*29240*/  ULDC.64 UR6, c[0x0][0x208] ;  /* 0x0000820000067ab9 */ /* 0x000fe20000000a00 */
[----:B--2---:R-:W-:-:S06]  /*29250*/  ISETP.EQ.U32.AND P0, PT, R0, R5, PT ;  /* 0x000000050000720c */ /* 0x004fcc0003f02070 */
[----:B------:R-:W0:Y:S07]  /*29260*/  POPC R5, UR4 ;  /* 0x0000000400057d09 */ /* 0x000e2e0008000000 */
[----:B0-----:R-:W2:Y:S01]  /*29270*/  @P0 ATOMG.E.ADD.STRONG.GPU PT, R3, desc[UR6][R2.64], R5 ;  /* 0x00000005020309a8 */ /* 0x001ea200081ee1c6 */
[----:B------:R-:W0:Y:S02]  /*29280*/  S2R R4, SR_LTMASK ;  /* 0x0000000000047919 */ /* 0x000e240000003900 */
[----:B0-----:R-:W-:-:S04]  /*29290*/  LOP3.LUT R4, R4, UR4, RZ, 0xc0, !PT ;  /* 0x0000000404047c12 */ /* 0x001fc8000f8ec0ff */
[----:B-1----:R-:W0:Y:S01]  /*292a0*/  POPC R7, R4 ;  /* 0x0000000400077309 */ /* 0x002e220000000000 */
[----:B--2---:R-:W0:Y:S02]  /*292b0*/  SHFL.IDX PT, R0, R3, R0, 0x1f ;  /* 0x00001f0003007589 */ /* 0x004e2400000e0000 */
[----:B0-----:R-:W-:-:S07]  /*292c0*/  IADD3 R24, R0, UR36, R7 ;  /* 0x0000002400187c10 */ /* 0x001fce000fffe007 */
.L_x_780:
[----:B------:R-:W-:Y:S05]  /*292d0*/  BSYNC B0 ;  /* 0x0000000000007941 */ /* 0x000fea0003800000 */
.L_x_779:
[----:B------:R-:W-:-:S05]  /*292e0*/  IMAD.U32 R0, RZ, RZ, UR37 ;  /* 0x00000025ff007e24 */ /* 0x000fca000f8e00ff */
[----:B------:R-:W-:-:S13]  /*292f0*/  ISETP.NE.AND P0, PT, R0, 0x3, PT ;  /* 0x000000030000780c */ /* 0x000fda0003f05270 */
[----:B------:R-:W-:Y:S05]  /*29300*/  @!P0 BRA `(.L_x_781) ;  /* 0x0000000000048947 */ /* 0x000fea0003800000 */
[----:B------:R-:W-:Y:S01]  /*29310*/  BPT.TRAP 0x1 ;  /* 0x000000040000795c */ /* 0x000fe20000300000 */
.L_x_781:
[----:B------:R-:W2:Y:S01]  /*29320*/  LDL.LU R0, [R1+0x8] ;  /* 0x0000080001007983 */ /* 0x000ea20000300800 */
[----:B------:R-:W-:Y:S01]  /*29330*/  IMAD R4, R23, 0x8, R16 ;  /* 0x0000000817047824 */ /* 0x000fe200078e0210 */
[----:B0-----:R-:W-:Y:S01]  /*29340*/  SHF.L.U32 R3, R29, 0x1f, RZ ;  /* 0x0000001f1d037819 */ /* 0x001fe200000006ff */
[----:B------:R-:W-:Y:S03]  /*29350*/  BSSY B0, `(.L_x_782) ;  /* 0x0000004000007945 */ /* 0x000fe60003800000 */
[----:B------:R-:W0:Y:S01]  /*29360*/  SYNCS.PHASECHK.TRANS64.TRYWAIT P0, [R4+URZ+0x38860], R3 ;  /* 0x03886003040075a7 */ /* 0x000e22000800017f */
[----:B--2---:R-:W-:Y:S01]  /*29370*/  IMAD R5, R22, -0x50, R0 ;  /* 0xffffffb016057824 */ /* 0x004fe200078e0200 */
[----:B0-----:R-:W-:Y:S06]  /*29380*/  @!P0 BRA `(.L_x_783) ;  /* 0x0000004c00a08947 */ /* 0x001fec0003800000 */
.L_x_934:
[----:B------:R-:W-:Y:S05]  /*29390*/  BSYNC B0 ;  /* 0x0000000000007941 */ /* 0x000fea0003800000 */
.L_x_782:
[----:B------:R-:W2:Y:S01]  /*293a0*/  S2R R0, SR_TID.X ;  /* 0x0000000000007919 */ /* 0x000ea20000002100 */
[----:B------:R-:W-:Y:S01]  /*293b0*/  UMOV UR4, 0xffffffff ;  /* 0xffffffff00047882 */ /* 0x000fe20000000000 */
[----:B-1----:R-:W-:Y:S01]  /*293c0*/  IMAD R7, R23, 0x5000, R33 ;  /* 0x0000500017077824 */ /* 0x002fe200078e0221 */
[----:B--2---:R-:W-:-:S04]  /*293d0*/  LOP3.LUT R0, R0, 0x7f, RZ, 0xc0, !PT ;  /* 0x0000007f00007812 */ /* 0x004fc800078ec0ff */
[----:B------:R-:W-:-:S05]  /*293e0*/  SHF.R.U32.HI R0, RZ, 0x3, R0 ;  /* 0x00000003ff007819 */ /* 0x000fca0000011600 */
[----:B------:R-:W-:Y:S01]  /*293f0*/  IMAD.IADD R5, R5, 0x1, -R0 ;  /* 0x0000000105057824 */ /* 0x000fe200078e0a00 */
[----:B------:R-:W-:Y:S06]  /*29400*/  BRA.DIV UR4, `(.L_x_784) ;  /* 0x0000004e04947947 */ /* 0x000fec000b800000 */
[----:B------:R-:W1:Y:S01]  /*29410*/  SHFL.IDX PT, R14, R17, RZ, 0x181f ;  /* 0x00181fff110e7589 */ /* 0x000e6200000e0000 */
[----:B------:R-:W-:Y:S01]  /*29420*/  ULDC UR4, c[0x0][0x2f4] ;  /* 0x0000bd0000047ab9 */ /* 0x000fe20000000800 */
[C---:B------:R-:W-:Y:S01]  /*29430*/  IMAD.SHL.U32 R8, R34.reuse, 0x2, RZ ;  /* 0x0000000222087824 */ /* 0x040fe200078e00ff */
[C---:B------:R-:W-:Y:S01]  /*29440*/  ISETP.GE.AND P3, PT, R34.reuse, UR4, PT ;  /* 0x0000000422007c0c */ /* 0x040fe2000bf66270 */
[----:B0-----:R-:W0:Y:S01]  /*29450*/  SHFL.IDX PT, R3, R19, RZ, 0x181f ;  /* 0x00181fff13037589 */ /* 0x001e2200000e0000 */
[----:B------:R-:W-:Y:S01]  /*29460*/  LOP3.LUT R2, R34, 0x40, RZ, 0xfc, !PT ;  /* 0x0000004022027812 */ /* 0x000fe200078efcff */
[----:B------:R-:W-:Y:S01]  /*29470*/  IMAD R0, R7, 0x2, R16 ;  /* 0x0000000207007824 */ /* 0x000fe200078e0210 */
[----:B------:R-:W-:Y:S01]  /*29480*/  ISETP.LT.OR P4, PT, R5, 0x1, P3 ;  /* 0x000000010500780c */ /* 0x000fe20001f81670 */
[----:B------:R-:W-:Y:S01]  /*29490*/  ULDC.64 UR6, c[0x0][0x208] ;  /* 0x0000820000067ab9 */ /* 0x000fe20000000a00 */
[----:B------:R-:W-:Y:S02]  /*294a0*/  ISETP.GE.AND P2, PT, R2, UR4, PT ;  /* 0x0000000402007c0c */ /* 0x000fe4000bf46270 */
[----:B------:R-:W-:-:S04]  /*294b0*/  LOP3.LUT R2, R34, 0x80, RZ, 0xfc, !PT ;  /* 0x0000008022027812 */ /* 0x000fc800078efcff */
[----:B------:R-:W-:Y:S02]  /*294c0*/  ISETP.GE.AND P1, PT, R2, UR4, PT ;  /* 0x0000000402007c0c */ /* 0x000fe4000bf26270 */
[----:B-1----:R-:W-:Y:S02]  /*294d0*/  IADD3 R6, P0, R14, R8, RZ ;  /* 0x000000080e067210 */ /* 0x002fe40007f1e0ff */
[----:B------:R-:W1:Y:S03]  /*294e0*/  SHFL.IDX PT, R14, R17, 0x1, 0x181f ;  /* 0x00381f00110e7f89 */ /* 0x000e6600000e0000 */
[----:B0-----:R-:W-:Y:S01]  /*294f0*/  IMAD.X R7, RZ, RZ, R3, P0 ;  /* 0x000000ffff077224 */ /* 0x001fe200000e0603 */
[C---:B------:R-:W-:Y:S01]  /*29500*/  ISETP.LT.OR P0, PT, R5.reuse, 0x1, P2 ;  /* 0x000000010500780c */ /* 0x040fe20001701670 */
[----:B------:R-:W0:Y:S04]  /*29510*/  SHFL.IDX PT, R3, R19, 0x1, 0x181f ;  /* 0x00381f0013037f89 */ /* 0x000e2800000e0000 */
[----:B------:R-:W-:Y:S01]  /*29520*/  LDGSTS.E.BYPASS.LTC128B.128 [R0+0x400], desc[UR6][R6.64], !P4 ;  /* 0x0040000006007fae */ /* 0x000fe2000e101d46 */
[----:B------:R-:W-:-:S07]  /*29530*/  ISETP.LT.OR P4, PT, R5, 0x1, P1 ;  /* 0x000000010500780c */ /* 0x000fce0000f81670 */
[----:B------:R-:W-:Y:S01]  /*29540*/  LDGSTS.E.BYPASS.LTC128B.128 [R0+0x2c00], desc[UR6][R6.64+0x80], !P0 ;  /* 0x02c0008006007fae */ /* 0x000fe2000c101d46 */
[----:B------:R-:W-:-:S05]  /*29550*/  ISETP.GE.AND P0, PT, R37, UR4, PT ;  /* 0x0000000425007c0c */ /* 0x000fca000bf06270 */
[----:B------:R-:W-:Y:S01]  /*29560*/  LDGSTS.E.BYPASS.LTC128B.128 [R0+0x5400], desc[UR6][R6.64+0x100], !P4 ;  /* 0x0540010006007fae */ /* 0x000fe2000e101d46 */
[----:B------:R-:W-:-:S13]  /*29570*/  ISETP.LT.OR P4, PT, R5, 0x1, P0 ;  /* 0x000000010500780c */ /* 0x000fda0000781670 */
[----:B------:R2:W-:Y:S01]  /*29580*/  LDGSTS.E.BYPASS.LTC128B.128 [R0+0x7c00], desc[UR6][R6.64+0x180], !P4 ;  /* 0x07c0018006007fae */ /* 0x0005e2000e101d46 */
[----:B-1----:R-:W-:-:S03]  /*29590*/  IADD3 R2, P4, R14, R8, RZ ;  /* 0x000000080e027210 */ /* 0x002fc60007f9e0ff */
[----:B------:R-:W1:Y:S02]  /*295a0*/  SHFL.IDX PT, R14, R17, 0x2, 0x181f ;  /* 0x00581f00110e7f89 */ /* 0x000e6400000e0000 */
[----:B0-----:R-:W-:Y:S01]  /*295b0*/  IMAD.X R3, RZ, RZ, R3, P4 ;  /* 0x000000ffff037224 */ /* 0x001fe200020e0603 */
[----:B------:R-:W-:Y:S01]  /*295c0*/  ISETP.LT.OR P4, PT, R5, 0x11, P3 ;  /* 0x000000110500780c */ /* 0x000fe20001f81670 */
[----:B--2---:R-:W0:-:S12]  /*295d0*/  SHFL.IDX PT, R7, R19, 0x2, 0x181f ;  /* 0x00581f0013077f89 */ /* 0x004e1800000e0000 */
[----:B------:R-:W-:Y:S01]  /*295e0*/  LDGSTS.E.BYPASS.LTC128B.128 [R0+0xc00], desc[UR6][R2.64], !P4 ;  /* 0x00c0000002007fae */ /* 0x000fe2000e101d46 */
[----:B------:R-:W-:-:S13]  /*295f0*/  ISETP.LT.OR P4, PT, R5, 0x11, P2 ;  /* 0x000000110500780c */ /* 0x000fda0001781670 */
[----:B------:R-:W-:Y:S01]  /*29600*/  LDGSTS.E.BYPASS.LTC128B.128 [R0+0x3400], desc[UR6][R2.64+0x80], !P4 ;  /* 0x0340008002007fae */ /* 0x000fe2000e101d46 */
[----:B------:R-:W-:-:S13]  /*29610*/  ISETP.LT.OR P4, PT, R5, 0x11, P1 ;  /* 0x000000110500780c */ /* 0x000fda0000f81670 */
[----:B------:R-:W-:Y:S01]  /*29620*/  LDGSTS.E.BYPASS.LTC128B.128 [R0+0x5c00], desc[UR6][R2.64+0x100], !P4 ;  /* 0x05c0010002007fae */ /* 0x000fe2000e101d46 */
[----:B------:R-:W-:-:S13]  /*29630*/  ISETP.LT.OR P4, PT, R5, 0x11, P0 ;  /* 0x000000110500780c */ /* 0x000fda0000781670 */
[----:B------:R2:W-:Y:S01]  /*29640*/  LDGSTS.E.BYPASS.LTC128B.128 [R0+0x8400], desc[UR6][R2.64+0x180], !P4 ;  /* 0x0840018002007fae */ /* 0x0005e2000e101d46 */
[----:B-1----:R-:W-:-:S03]  /*29650*/  IADD3 R6, P4, R14, R8, RZ ;  /* 0x000000080e067210 */ /* 0x002fc60007f9e0ff */
[----:B------:R-:W1:Y:S02]  /*29660*/  SHFL.IDX PT, R14, R17, 0x3, 0x181f ;  /* 0x00781f00110e7f89 */ /* 0x000e6400000e0000 */
[----:B0-----:R-:W-:Y:S01]  /*29670*/  IMAD.X R7, RZ, RZ, R7, P4 ;  /* 0x000000ffff077224 */ /* 0x001fe200020e0607 */
[C---:B------:R-:W-:Y:S01]  /*29680*/  ISETP.LT.OR P4, PT, R5.reuse, 0x21, P3 ;  /* 0x000000210500780c */ /* 0x040fe20001f81670 */
[----:B--2---:R-:W0:Y:S04]  /*29690*/  SHFL.IDX PT, R3, R19, 0x3, 0x181f ;  /* 0x00781f0013037f89 */ /* 0x004e2800000e0000 */
[----:B------:R-:W2:Y:S08]  /*296a0*/  SHFL.IDX PT, R19, R19, 0x4, 0x181f ;  /* 0x00981f0013137f89 */ /* 0x000eb000000e0000 */
[----:B------:R3:W-:Y:S01]  /*296b0*/  LDGSTS.E.BYPASS.LTC128B.128 [R0+0x1400], desc[UR6][R6.64], !P4 ;  /* 0x0140000006007fae */ /* 0x0007e2000e101d46 */
[----:B------:R-:W-:-:S13]  /*296c0*/  ISETP.LT.OR P4, PT, R5, 0x21, P2 ;  /* 0x000000210500780c */ /* 0x000fda0001781670 */
[----:B------:R3:W-:Y:S01]  /*296d0*/  LDGSTS.E.BYPASS.LTC128B.128 [R0+0x3c00], desc[UR6][R6.64+0x80], !P4 ;  /* 0x03c0008006007fae */ /* 0x0007e2000e101d46 */
[----:B------:R-:W-:-:S13]  /*296e0*/  ISETP.LT.OR P4, PT, R5, 0x21, P1 ;  /* 0x000000210500780c */ /* 0x000fda0000f81670 */
[----:B------:R3:W-:Y:S01]  /*296f0*/  LDGSTS.E.BYPASS.LTC128B.128 [R0+0x6400], desc[UR6][R6.64+0x100], !P4 ;  /* 0x0640010006007fae */ /* 0x0007e2000e101d46 */
[----:B------:R-:W-:-:S13]  /*29700*/  ISETP.LT.OR P4, PT, R5, 0x21, P0 ;  /* 0x000000210500780c */ /* 0x000fda0000781670 */
[----:B------:R3:W-:Y:S01]  /*29710*/  LDGSTS.E.BYPASS.LTC128B.128 [R0+0x8c00], desc[UR6][R6.64+0x180], !P4 ;  /* 0x08c0018006007fae */ /* 0x0007e2000e101d46 */
[----:B-1----:R-:W-:-:S03]  /*29720*/  IADD3 R2, P4, R14, R8, RZ ;  /* 0x000000080e027210 */ /* 0x002fc60007f9e0ff */
[----:B------:R3:W1:Y:S02]  /*29730*/  SHFL.IDX PT, R14, R17, 0x4, 0x181f ;  /* 0x00981f00110e7f89 */ /* 0x00066400000e0000 */
[----:B0-----:R-:W-:Y:S01]  /*29740*/  IMAD.X R3, RZ, RZ, R3, P4 ;  /* 0x000000ffff037224 */ /* 0x001fe200020e0603 */
[----:B------:R-:W-:-:S13]  /*29750*/  ISETP.LT.OR P4, PT, R5, 0x31, P3 ;  /* 0x000000310500780c */ /* 0x000fda0001f81670 */
[----:B------:R3:W-:Y:S01]  /*29760*/  LDGSTS.E.BYPASS.LTC128B.128 [R0+0x1c00], desc[UR6][R2.64], !P4 ;  /* 0x01c0000002007fae */ /* 0x0007e2000e101d46 */
[----:B------:R-:W-:-:S13]  /*29770*/  ISETP.LT.OR P4, PT, R5, 0x31, P2 ;  /* 0x000000310500780c */ /* 0x000fda0001781670 */
[----:B------:R3:W-:Y:S01]  /*29780*/  LDGSTS.E.BYPASS.LTC128B.128 [R0+0x4400], desc[UR6][R2.64+0x80], !P4 ;  /* 0x0440008002007fae */ /* 0x0007e2000e101d46 */
[----:B------:R-:W-:-:S13]  /*29790*/  ISETP.LT.OR P4, PT, R5, 0x31, P1 ;  /* 0x000000310500780c */ /* 0x000fda0000f81670 */
[----:B------:R3:W-:Y:S01]  /*297a0*/  LDGSTS.E.BYPASS.LTC128B.128 [R0+0x6c00], desc[UR6][R2.64+0x100], !P4 ;  /* 0x06c0010002007fae */ /* 0x0007e2000e101d46 */
[----:B------:R-:W-:-:S13]  /*297b0*/  ISETP.LT.OR P4, PT, R5, 0x31, P0 ;  /* 0x000000310500780c */ /* 0x000fda0000781670 */
[----:B-12---:R3:W-:Y:S02]  /*297c0*/  LDGSTS.E.BYPASS.LTC128B.128 [R0+0x9400], desc[UR6][R2.64+0x180], !P4 ;  /* 0x0940018002007fae */ /* 0x0067e4000e101d46 */
.L_x_946:
[C---:B------:R-:W-:Y:S01]  /*297d0*/  ISETP.LT.OR P3, PT, R5.reuse, 0x41, P3 ;  /* 0x000000410500780c */ /* 0x040fe20001f61670 */
[----:B------:R-:W-:Y:S01]  /*297e0*/  ULDC.64 UR4, c[0x0][0x208] ;  /* 0x0000820000047ab9 */ /* 0x000fe20000000a00 */
[C---:B------:R-:W-:Y:S02]  /*297f0*/  ISETP.LT.OR P2, PT, R5.reuse, 0x41, P2 ;  /* 0x000000410500780c */ /* 0x040fe40001741670 */
[C---:B------:R-:W-:Y:S02]  /*29800*/  ISETP.LT.OR P1, PT, R5.reuse, 0x41, P1 ;  /* 0x000000410500780c */ /* 0x040fe40000f21670 */
[----:B---3--:R-:W-:Y:S02]  /*29810*/  IADD3 R2, P4, R14, R8, RZ ;  /* 0x000000080e027210 */ /* 0x008fe40007f9e0ff */
        /* <DEDUP_REMOVED lines=11> */
.L_x_785:
[----:B------:R-:W-:Y:S02]  /*298d0*/  PLOP3.LUT P1, PT, P1, P0, PT, 0xa2, 0x0 ;  /* 0x000000000000781c */ /* 0x000fe40000f21472 */
[----:B------:R-:W-:-:S08]  /*298e0*/  @P0 R2UR P1, UR4, R4 ;  /* 0x00000000040402ca */ /* 0x000fd00000020000 */
[----:B------:R-:W-:-:S05]  /*298f0*/  @P0 PLOP3.LUT P0, PT, P1, PT, PT, 0x80, 0x0 ;  /* 0x000000000000081c */ /* 0x000fca0000f0f070 */
[----:B------:R-:W-:Y:S01]  /*29900*/  @!P1 SYNCS.ARRIVE.TRANS64.RED.A0T1 RZ, [UR4+0x38850], RZ ;  /* 0x038850ffffff99a7 */ /* 0x000fe20008200404 */
[----:B------:R-:W-:Y:S07]  /*29910*/  @!P1 ARRIVES.LDGSTSBAR.64.TRANSCNT [UR4+0x38850] ;  /* 0x03885000ff0099b0 */ /* 0x000fee0008000a84 */
[----:B------:R-:W-:Y:S05]  /*29920*/  @P0 BRA.U.ANY `(.L_x_785) ;  /* 0xfffffffd00e80947 */ /* 0x000fea000393ffff */
[----:B------:R-:W-:Y:S01]  /*29930*/  NOP ;  /* 0x0000000000007918 */ /* 0x000fe20000000000 */
[----:B0-----:R-:W-:-:S05]  /*29940*/  IMAD.U32 R0, RZ, RZ, UR37 ;  /* 0x00000025ff007e24 */ /* 0x001fca000f8e00ff */
[----:B------:R-:W-:-:S13]  /*29950*/  ISETP.NE.AND P2, PT, R0, 0x3, PT ;  /* 0x000000030000780c */ /* 0x000fda0003f45270 */
[----:B------:R-:W-:Y:S05]  /*29960*/  @!P2 BRA `(.L_x_786) ;  /* 0x000000000004a947 */ /* 0x000fea0003800000 */
[----:B------:R-:W-:Y:S01]  /*29970*/  BPT.TRAP 0x1 ;  /* 0x000000040000795c */ /* 0x000fe20000300000 */
.L_x_786:
[----:B------:R0:W-:Y:S01]  /*29980*/  SYNCS.ARRIVE.TRANS64.A1T0 RZ, [R4+URZ+0x38850], RZ ;  /* 0x038850ff04ff79a7 */ /* 0x0001e2000810003f */
[----:B------:R-:W-:-:S05]  /*29990*/  VIADD R23, R23, 0x1 ;  /* 0x0000000117177836 */ /* 0x000fca0000000000 */
[----:B------:R-:W-:-:S04]  /*299a0*/  ISETP.NE.AND P0, PT, R23, 0x2, PT ;  /* 0x000000021700780c */ /* 0x000fc80003f05270 */
[----:B------:R-:W-:Y:S02]  /*299b0*/  SEL R0, RZ, 0x1, P0 ;  /* 0x00000001ff007807 */ /* 0x000fe40000000000 */
[----:B------:R-:W-:Y:S02]  /*299c0*/  SEL R23, R23, RZ, P0 ;  /* 0x000000ff17177207 */ /* 0x000fe40000000000 */
[----:B0-----:R-:W-:-:S07]  /*299d0*/  LOP3.LUT R29, R29, R0, RZ, 0x3c, !PT ;  /* 0x000000001d1d7212 */ /* 0x001fce00078e3cff */
.L_x_741:
[----:B------:R-:W-:Y:S05]  /*299e0*/  BSYNC B7 ;  /* 0x0000000000077941 */ /* 0x000fea0003800000 */
.L_x_739:
[----:B------:R-:W-:-:S13]  /*299f0*/  LOP3.LUT P0, RZ, R18, 0x40, RZ, 0xc0, !PT ;  /* 0x0000004012ff7812 */ /* 0x000fda000780c0ff */
[----:B------:R-:W-:Y:S05]  /*29a00*/  @!P0 BRA `(.L_x_787) ;  /* 0x0000000000248947 */ /* 0x000fea0003800000 */
[----:B------:R-:W-:Y:S05]  /*29a10*/  WARPSYNC.ALL ;  /* 0x0000000000007948 */ /* 0x000fea0003800000 */
[----:B------:R-:W1:Y:S08]  /*29a20*/  S2UR UR5, SR_CgaCtaId ;  /* 0x00000000000579c3 */ /* 0x000e700000008800 */
[----:B------:R-:W-:Y:S06]  /*29a30*/  BAR.SYNC.DEFER_BLOCKING 0x5, 0x180 ;  /* 0x0146000000007b1d */ /* 0x000fec0000010000 */
[----:B------:R-:W-:-:S02]  /*29a40*/  UMOV UR4, 0x400 ;  /* 0x0000040000047882 */ /* 0x000fc40000000000 */
[----:B-1----:R-:W-:-:S06]  /*29a50*/  ULEA UR4, UR5, UR4, 0x18 ;  /* 0x0000000405047291 */ /* 0x002fcc000f8ec03f */
[----:B0-----:R-:W-:-:S05]  /*29a60*/  IMAD.U32 R16, RZ, RZ, UR4 ;  /* 0x00000004ff107e24 */ /* 0x001fca000f8e00ff */
[----:B------:R0:W1:Y:S01]  /*29a70*/  LDS.128 R24, [R16+0x388d0] ;  /* 0x0388d00010187984 */ /* 0x0000620000000c00 */
[----:B------:R-:W-:Y:S06]  /*29a80*/  BAR.ARV 0x4, 0x180 ;  /* 0x0106000000007b1d */ /* 0x000fec0000002000 */
[----:B------:R-:W-:Y:S05]  /*29a90*/  BRA `(.L_x_788) ;  /* 0x0000000800d87947 */ /* 0x000fea0003800000 */
.L_x_787:
[----:B------:R-:W1:Y:S01]  /*29aa0*/  S2R R9, SR_TID.X ;  /* 0x0000000000097919 */ /* 0x000e620000002100 */
[----:B------:R-:W-:Y:S01]  /*29ab0*/  UMOV UR4, 0xffffffff ;  /* 0xffffffff00047882 */ /* 0x000fe20000000000 */
[----:B-1----:R-:W-:-:S04]  /*29ac0*/  LOP3.LUT R9, R9, 0x1f, RZ, 0xc0, !PT ;  /* 0x0000001f09097812 */ /* 0x002fc800078ec0ff */
[----:B------:R-:W-:Y:S01]  /*29ad0*/  ISETP.NE.AND P0, PT, R9, 0x1f, PT ;  /* 0x0000001f0900780c */ /* 0x000fe20003f05270 */
[----:B------:R-:W-:-:S12]  /*29ae0*/  BRA.DIV UR4, `(.L_x_789) ;  /* 0x0000004e04c87947 */ /* 0x000fd8000b800000 */
[----:B------:R-:W-:Y:S01]  /*29af0*/  IMAD.IADD R7, R27, 0x1, R9 ;  /* 0x000000011b077824 */ /* 0x000fe200078e0209 */
[----:B------:R-:W-:Y:S01]  /*29b00*/  ULDC UR4, c[0x0][0xc3c] ;  /* 0x00030f0000047ab9 */ /* 0x000fe20000000800 */
[----:B------:R-:W-:-:S03]  /*29b10*/  ULDC.64 UR6, c[0x0][0x208] ;  /* 0x0000820000067ab9 */ /* 0x000fc60000000a00 */
[----:B------:R-:W-:-:S13]  /*29b20*/  ISETP.GE.OR P1, PT, R7, UR4, !P0 ;  /* 0x0000000407007c0c */ /* 0x000fda000c726670 */
[----:B------:R-:W1:Y:S08]  /*29b30*/  @!P1 LDC.64 R2, c[0x0][0xc80] ;  /* 0x00032000ff029b82 */ /* 0x000e700000000a00 */
[----:B------:R-:W2:Y:S01]  /*29b40*/  @!P1 LDC.64 R4, c[0x0][0xc78] ;  /* 0x00031e00ff049b82 */ /* 0x000ea20000000a00 */
[----:B-1----:R-:W-:-:S05]  /*29b50*/  @!P1 IMAD.WIDE R2, R7, 0x4, R2 ;  /* 0x0000000407029825 */ /* 0x002fca00078e0202 */
[----:B------:R2:W3:Y:S02]  /*29b60*/  @!P1 LDG.E R6, desc[UR6][R2.64] ;  /* 0x0000000602069981 */ /* 0x0004e4000c1e1900 */
[----:B--2---:R-:W-:-:S05]  /*29b70*/  @!P1 IMAD.WIDE R2, R7, 0x4, R4 ;  /* 0x0000000407029825 */ /* 0x004fca00078e0204 */
[----:B------:R-:W2:Y:S01]  /*29b80*/  @!P1 LDG.E R5, desc[UR6][R2.64] ;  /* 0x0000000602059981 */ /* 0x000ea2000c1e1900 */
[----:B------:R-:W-:Y:S01]  /*29b90*/  IMAD.MOV.U32 R7, RZ, RZ, RZ ;  /* 0x000000ffff077224 */ /* 0x000fe200078e00ff */
[C---:B------:R-:W-:Y:S01]  /*29ba0*/  ISETP.GE.U32.AND P2, PT, R9.reuse, 0x2, PT ;  /* 0x000000020900780c */ /* 0x040fe20003f46070 */
[----:B------:R-:W-:Y:S01]  /*29bb0*/  IMAD.MOV.U32 R4, RZ, RZ, RZ ;  /* 0x000000ffff047224 */ /* 0x000fe200078e00ff */
[C---:B------:R-:W-:Y:S01]  /*29bc0*/  ISETP.GE.U32.AND P3, PT, R9.reuse, 0x4, PT ;  /* 0x000000040900780c */ /* 0x040fe20003f66070 */
[----:B------:R-:W-:Y:S01]  /*29bd0*/  SHFL.IDX PT, R0, R24, RZ, 0x1f ;  /* 0x00001fff18007589 */ /* 0x000fe200000e0000 */
[C---:B------:R-:W-:Y:S02]  /*29be0*/  ISETP.GE.U32.AND P4, PT, R9.reuse, 0x8, PT ;  /* 0x000000080900780c */ /* 0x040fe40003f86070 */
[----:B------:R-:W-:Y:S01]  /*29bf0*/  ISETP.GE.U32.AND P5, PT, R9, 0x10, PT ;  /* 0x000000100900780c */ /* 0x000fe20003fa6070 */
[----:B0-----:R-:W-:Y:S01]  /*29c00*/  SHFL.IDX PT, R8, R24, 0x1, 0x1f ;  /* 0x00201f0018087f89 */ /* 0x001fe200000e0000 */
[----:B---3--:R-:W-:-:S02]  /*29c10*/  @!P1 IMAD.MOV.U32 R7, RZ, RZ, R6 ;  /* 0x000000ffff079224 */ /* 0x008fc400078e0006 */
[----:B------:R-:W-:Y:S02]  /*29c20*/  IMAD.MOV.U32 R6, RZ, RZ, RZ ;  /* 0x000000ffff067224 */ /* 0x000fe400078e00ff */
[----:B--2---:R-:W-:Y:S01]  /*29c30*/  @!P1 IMAD.MOV.U32 R4, RZ, RZ, R5 ;  /* 0x000000ffff049224 */ /* 0x004fe200078e0005 */
        /* <DEDUP_REMOVED lines=18> */
.L_x_956:
[----:B------:R-:W-:Y:S02]  /*29d60*/  ULDC UR4, c[0x0][0xc38] ;  /* 0x00030e0000047ab9 */ /* 0x000fe40000000800 */
[----:B------:R-:W-:-:S04]  /*29d70*/  IMAD.U32 R5, RZ, RZ, UR4 ;  /* 0x00000004ff057e24 */ /* 0x000fc8000f8e00ff */
[----:B-1----:R-:W-:-:S04]  /*29d80*/  IMAD R14, R14, R5, RZ ;  /* 0x000000050e0e7224 */ /* 0x002fc800078e02ff */
[----:B------:R-:W-:-:S05]  /*29d90*/  IMAD.IADD R9, R8, 0x1, R14 ;  /* 0x0000000108097824 */ /* 0x000fca00078e020e */
[----:B------:R-:W-:-:S13]  /*29da0*/  ISETP.GT.AND P6, PT, R9, R0, PT ;  /* 0x000000000900720c */ /* 0x000fda0003fc4270 */
[----:B------:R-:W-:Y:S05]  /*29db0*/  @P6 BRA `(.L_x_790) ;  /* 0x0000000000a86947 */ /* 0x000fea0003800000 */
.L_x_793:
[----:B0-----:R-:W0:Y:S01]  /*29dc0*/  LDC R2, c[0x0][0xc3c] ;  /* 0x00030f00ff027b82 */ /* 0x001e220000000800 */
[----:B------:R-:W-:-:S05]  /*29dd0*/  VIADD R27, R27, 0x1f ;  /* 0x0000001f1b1b7836 */ /* 0x000fca0000000000 */
[----:B0-----:R-:W-:-:S13]  /*29de0*/  ISETP.GE.AND P6, PT, R27, R2, PT ;  /* 0x000000021b00720c */ /* 0x001fda0003fc6270 */
[----:B------:R-:W-:Y:S05]  /*29df0*/  @P6 BRA `(.L_x_791) ;  /* 0x0000000400bc6947 */ /* 0x000fea0003800000 */
[----:B------:R-:W0:Y:S01]  /*29e00*/  S2R R3, SR_TID.X ;  /* 0x0000000000037919 */ /* 0x000e220000002100 */
[----:B------:R-:W-:Y:S01]  /*29e10*/  IMAD.MOV.U32 R7, RZ, RZ, RZ ;  /* 0x000000ffff077224 */ /* 0x000fe200078e00ff */
[----:B------:R-:W-:Y:S01]  /*29e20*/  ULDC.64 UR4, c[0x0][0x208] ;  /* 0x0000820000047ab9 */ /* 0x000fe20000000a00 */
        /* <DEDUP_REMOVED lines=29> */
.L_x_964:
[----:B------:R-:W-:Y:S02]  /*2a000*/  ULDC UR4, c[0x0][0xc38] ;  /* 0x00030e0000047ab9 */ /* 0x000fe40000000800 */
[----:B------:R-:W-:-:S04]  /*2a010*/  IMAD.U32 R5, RZ, RZ, UR4 ;  /* 0x00000004ff057e24 */ /* 0x000fc8000f8e00ff */
[----:B-1----:R-:W-:-:S04]  /*2a020*/  IMAD R14, R14, R5, RZ ;  /* 0x000000050e0e7224 */ /* 0x002fc800078e02ff */
[----:B------:R-:W-:-:S05]  /*2a030*/  IMAD.IADD R9, R14, 0x1, R9 ;  /* 0x000000010e097824 */ /* 0x000fca00078e0209 */
[----:B------:R-:W-:-:S13]  /*2a040*/  ISETP.GT.AND P6, PT, R9, R0, PT ;  /* 0x000000000900720c */ /* 0x000fda0003fc4270 */
[----:B------:R-:W-:Y:S05]  /*2a050*/  @!P6 BRA `(.L_x_793) ;  /* 0xfffffffc0058e947 */ /* 0x000fea000383ffff */
.L_x_790:
        /* <DEDUP_REMOVED lines=9> */
.L_x_969:
[----:B------:R-:W-:-:S13]  /*2a0f0*/  ISETP.NE.AND P0, PT, R3, RZ, PT ;  /* 0x000000ff0300720c */ /* 0x000fda0003f05270 */
[----:B------:R-:W-:Y:S05]  /*2a100*/  @!P0 BRA `(.L_x_795) ;  /* 0x0000000000108947 */ /* 0x000fea0003800000 */
[----:B------:R-:W-:Y:S01]  /*2a110*/  UMOV UR4, 0xffffffff ;  /* 0xffffffff00047882 */ /* 0x000fe20000000000 */
[----:B------:R-:W-:Y:S02]  /*2a120*/  IADD3 R12, R8, -0x1, RZ ;  /* 0xffffffff080c7810 */ /* 0x000fe40007ffe0ff */
[----:B------:R-:W-:Y:S05]  /*2a130*/  BRA.DIV UR4, `(.L_x_796) ;  /* 0x0000005204887947 */ /* 0x000fea000b800000 */
[----:B------:R4:W0:Y:S02]  /*2a140*/  SHFL.IDX PT, R6, R2, R12, 0x1f ;  /* 0x00001f0c02067589 */ /* 0x00082400000e0000 */
.L_x_795:
        /* <DEDUP_REMOVED lines=9> */
[----:B0-----:R-:W-:-:S07]  /*2a1e0*/  VIADD R2, R11, 0xffffffe ;  /* 0x0ffffffe0b027836 */ /* 0x001fce0000000000 */
        /* <DEDUP_REMOVED lines=48> */
.L_x_791:
[----:B------:R-:W-:Y:S01]  /*2a4f0*/  UMOV UR4, URZ ;  /* 0x0000003f00047c82 */ /* 0x000fe20008000000 */
[----:B------:R-:W-:Y:S01]  /*2a500*/  UMOV UR5, URZ ;  /* 0x0000003f00057c82 */ /* 0x000fe20008000000 */
[----:B------:R-:W-:Y:S01]  /*2a510*/  ULDC UR6, c[0x0][0xc3c] ;  /* 0x00030f0000067ab9 */ /* 0x000fe20000000800 */
[----:B------:R-:W-:Y:S02]  /*2a520*/  IMAD.MOV.U32 R24, RZ, RZ, R0 ;  /* 0x000000ffff187224 */ /* 0x000fe400078e0000 */
[----:B------:R-:W-:Y:S02]  /*2a530*/  IMAD.U32 R25, RZ, RZ, UR4 ;  /* 0x00000004ff197e24 */ /* 0x000fe4000f8e00ff */
[----:B------:R-:W-:Y:S02]  /*2a540*/  IMAD.U32 R26, RZ, RZ, UR5 ;  /* 0x00000005ff1a7e24 */ /* 0x000fe4000f8e00ff */
[----:B------:R-:W-:-:S07]  /*2a550*/  IMAD.U32 R27, RZ, RZ, UR6 ;  /* 0x00000006ff1b7e24 */ /* 0x000fce000f8e00ff */
.L_x_797:
        /* <DEDUP_REMOVED lines=10> */
.L_x_788:
[----:B------:R-:W-:Y:S02]  /*2a600*/  ULDC UR4, c[0x0][0xc3c] ;  /* 0x00030f0000047ab9 */ /* 0x000fe40000000800 */
[----:B-1----:R-:W-:-:S13]  /*2a610*/  ISETP.GE.AND P0, PT, R27, UR4, PT ;  /* 0x000000041b007c0c */ /* 0x002fda000bf06270 */
[----:B------:R-:W-:Y:S05]  /*2a620*/  @!P0 BRA `(.L_x_798) ;  /* 0xffffff9400c08947 */ /* 0x000fea000383ffff */
[----:B------:R-:W-:Y:S05]  /*2a630*/  BSYNC B8 ;  /* 0x0000000000087941 */ /* 0x000fea0003800000 */
.L_x_687:
        /* <DEDUP_REMOVED lines=12> */
.L_x_972:
[----:B------:R-:W-:Y:S05]  /*2a700*/  BSYNC B0 ;  /* 0x0000000000007941 */ /* 0x000fea0003800000 */
.L_x_799:
[----:B------:R-:W-:-:S03]  /*2a710*/  UMOV UR4, 0xffffffff ;  /* 0xffffffff00047882 */ /* 0x000fc60000000000 */
[----:B------:R-:W-:Y:S05]  /*2a720*/  BRA.DIV UR4, `(.L_x_801) ;  /* 0x0000004e04487947 */ /* 0x000fea000b800000 */
[----:B-1----:R-:W1:Y:S02]  /*2a730*/  S2R R0, SR_TID.X ;  /* 0x0000000000007919 */ /* 0x002e640000002100 */
[----:B-1----:R-:W-:-:S04]  /*2a740*/  SHF.R.U32.HI R0, RZ, 0x5, R0 ;  /* 0x00000005ff007819 */ /* 0x002fc80000011600 */
[----:B------:R-:W-:-:S05]  /*2a750*/  LOP3.LUT R0, R0, 0x3, RZ, 0xc0, !PT ;  /* 0x0000000300007812 */ /* 0x000fca00078ec0ff */
[----:B------:R1:W3:Y:S02]  /*2a760*/  SHFL.IDX PT, R14, R0, RZ, 0x1f ;  /* 0x00001fff000e7589 */ /* 0x0002e400000e0000 */
.L_x_975:
[----:B---3--:R-:W-:-:S13]  /*2a770*/  ISETP.NE.AND P0, PT, R14, RZ, PT ;  /* 0x000000ff0e00720c */ /* 0x008fda0003f05270 */
[----:B------:R-:W-:Y:S05]  /*2a780*/  @P0 BRA `(.L_x_434) ;  /* 0x0000000000880947 */ /* 0x000fea0003800000 */
[----:B------:R-:W-:-:S03]  /*2a790*/  UMOV UR4, 0xffffffff ;  /* 0xffffffff00047882 */ /* 0x000fc60000000000 */
[----:B------:R-:W-:Y:S05]  /*2a7a0*/  BRA.DIV UR4, `(.L_x_802) ;  /* 0x0000004e045c7947 */ /* 0x000fea000b800000 */
[----:B------:R-:W-:-:S13]  /*2a7b0*/  ELECT P6, URZ, PT ;  /* 0x00000000003f782f */ /* 0x000fda00038c0000 */
.L_x_978:
[----:B------:R-:W-:Y:S05]  /*2a7c0*/  @!P6 BRA `(.L_x_434) ;  /* 0x000000000078e947 */ /* 0x000fea0003800000 */
[----:B------:R-:W-:-:S06]  /*2a7d0*/  ULOP3.LUT UR4, UR60, 0x2, URZ, 0xfc, !UPT ;  /* 0x000000023c047892 */ /* 0x000fcc000f8efc3f */
[----:B-1----:R-:W-:-:S05]  /*2a7e0*/  IMAD.U32 R0, RZ, RZ, UR4 ;  /* 0x00000004ff007e24 */ /* 0x002fca000f8e00ff */
[----:B------:R-:W-:-:S13]  /*2a7f0*/  ISETP.NE.AND P0, PT, R0, 0x3, PT ;  /* 0x000000030000780c */ /* 0x000fda0003f05270 */
[----:B------:R-:W-:Y:S05]  /*2a800*/  @!P0 BRA `(.L_x_803) ;  /* 0x0000000000048947 */ /* 0x000fea0003800000 */
[----:B------:R-:W-:Y:S01]  /*2a810*/  BPT.TRAP 0x1 ;  /* 0x000000040000795c */ /* 0x000fe20000300000 */
.L_x_803:
[----:B------:R-:W-:Y:S01]  /*2a820*/  IMAD R3, R23, 0x8, R5 ;  /* 0x0000000817037824 */ /* 0x000fe200078e0205 */
[----:B------:R-:W-:Y:S01]  /*2a830*/  SHF.L.U32 R2, R29, 0x1f, RZ ;  /* 0x0000001f1d027819 */ /* 0x000fe200000006ff */
[----:B------:R-:W-:-:S03]  /*2a840*/  VIADD R23, R23, 0x1 ;  /* 0x0000000117177836 */ /* 0x000fc60000000000 */
[----:B------:R-:W1:Y:S02]  /*2a850*/  SYNCS.PHASECHK.TRANS64.TRYWAIT P1, [R3+URZ+0x38840], R2 ;  /* 0x03884002030075a7 */ /* 0x000e64000802017f */
[----:B------:R-:W-:-:S04]  /*2a860*/  ISETP.NE.AND P2, PT, R23, 0x2, PT ;  /* 0x000000021700780c */ /* 0x000fc80003f45270 */
[----:B------:R-:W-:Y:S01]  /*2a870*/  SEL R0, RZ, 0x1, P2 ;  /* 0x00000001ff007807 */ /* 0x000fe20001000000 */
[----:B-1----:R-:W-:Y:S08]  /*2a880*/  @!P1 BRA `(.L_x_804) ;  /* 0x0000004c00449947 */ /* 0x002ff00003800000 */
.L_x_979:
[----:B------:R-:W-:Y:S02]  /*2a890*/  SEL R23, R23, RZ, P2 ;  /* 0x000000ff17177207 */ /* 0x000fe40001000000 */
[----:B------:R-:W-:Y:S01]  /*2a8a0*/  LOP3.LUT R0, R29, R0, RZ, 0x3c, !PT ;  /* 0x000000001d007212 */ /* 0x000fe200078e3cff */
[----:B------:R-:W-:Y:S06]  /*2a8b0*/  @!P0 BRA `(.L_x_805) ;  /* 0x0000000000048947 */ /* 0x000fec0003800000 */
[----:B------:R-:W-:Y:S01]  /*2a8c0*/  BPT.TRAP 0x1 ;  /* 0x000000040000795c */ /* 0x000fe20000300000 */
.L_x_805:
[----:B------:R-:W-:Y:S01]  /*2a8d0*/  IMAD R23, R23, 0x8, R5 ;  /* 0x0000000817177824 */ /* 0x000fe200078e0205 */
[----:B------:R-:W-:-:S04]  /*2a8e0*/  SHF.L.U32 R0, R0, 0x1f, RZ ;  /* 0x0000001f00007819 */ /* 0x000fc800000006ff */
[----:B------:R-:W3:Y:S02]  /*2a8f0*/  SYNCS.PHASECHK.TRANS64.TRYWAIT P1, [R23+URZ+0x38840], R0 ;  /* 0x03884000170075a7 */ /* 0x000ee4000802017f */
[----:B---3--:R-:W-:Y:S05]  /*2a900*/  @!P1 BRA `(.L_x_806) ;  /* 0x0000004c00389947 */ /* 0x008fea0003800000 */
.L_x_980:
[----:B------:R-:W-:Y:S05]  /*2a910*/  @!P0 BRA `(.L_x_807) ;  /* 0x0000000000048947 */ /* 0x000fea0003800000 */
[----:B------:R-:W-:Y:S01]  /*2a920*/  BPT.TRAP 0x1 ;  /* 0x000000040000795c */ /* 0x000fe20000300000 */
.L_x_807:
[----:B------:R-:W4:Y:S02]  /*2a930*/  SYNCS.PHASECHK.TRANS64.TRYWAIT P1, [R3+URZ+0x38860], R2 ;  /* 0x03886002030075a7 */ /* 0x000f24000802017f */
[----:B----4-:R-:W-:Y:S05]  /*2a940*/  @!P1 BRA `(.L_x_808) ;  /* 0x0000004c003c9947 */ /* 0x010fea0003800000 */
.L_x_981:
[----:B------:R-:W-:Y:S05]  /*2a950*/  @!P0 BRA `(.L_x_809) ;  /* 0x0000000000048947 */ /* 0x000fea0003800000 */
[----:B------:R-:W-:Y:S01]  /*2a960*/  BPT.TRAP 0x1 ;  /* 0x000000040000795c */ /* 0x000fe20000300000 */
.L_x_809:
[----:B------:R0:W0:Y:S02]  /*2a970*/  SYNCS.PHASECHK.TRANS64.TRYWAIT P0, [R23+URZ+0x38860], R0 ;  /* 0x03886000170075a7 */ /* 0x000024000800017f */
[----:B0-----:R-:W-:Y:S05]  /*2a980*/  @!P0 NANOSLEEP.SYNCS 0x989680 ;  /* 0x009896800000895d */ /* 0x001fea0003900000 */
[----:B------:R-:W0:Y:S02]  /*2a990*/  @!P0 SYNCS.PHASECHK.TRANS64 P0, [R23+URZ+0x38860], R0 ;  /* 0x03886000170085a7 */ /* 0x000e24000800007f */
[----:B0-----:R-:W-:Y:S05]  /*2a9a0*/  @!P0 BRA `(.L_x_809) ;  /* 0xfffffffc00f08947 */ /* 0x001fea000383ffff */
.L_x_434:
[----:B------:R-:W-:Y:S05]  /*2a9b0*/  BSYNC B9 ;  /* 0x0000000000097941 */ /* 0x000fea0003800000 */
.L_x_431:
[----:B------:R-:W-:Y:S05]  /*2a9c0*/  EXIT ;  /* 0x000000000000794d */ /* 0x000fea0003800000 */
.L_x_456:
[----:B0-----:R0:W1:Y:S02]  /*2a9d0*/  SYNCS.PHASECHK.TRANS64.TRYWAIT P6, [R87+URZ+0x38890], R88 ;  /* 0x03889058570075a7 */ /* 0x00106400080c017f */
[----:B-1----:R-:W-:Y:S05]  /*2a9e0*/  @!P6 NANOSLEEP.SYNCS 0x989680 ;  /* 0x009896800000e95d */ /* 0x002fea0003900000 */
[----:B------:R-:W1:Y:S02]  /*2a9f0*/  @!P6 SYNCS.PHASECHK.TRANS64 P6, [R87+URZ+0x38890], R88 ;  /* 0x038890585700e5a7 */ /* 0x000e6400080c007f */
[----:B-1----:R-:W-:Y:S05]  /*2aa00*/  @!P6 BRA `(.L_x_456) ;  /* 0xfffffffc00f0e947 */ /* 0x002fea000383ffff */
[----:B------:R-:W-:Y:S05]  /*2aa10*/  BRA `(.L_x_810) ;  /* 0xfffffd9400807947 */ /* 0x000fea000383ffff */
.L_x_457:
[----:B------:R-:W-:Y:S01]  /*2aa20*/  BSSY B1, `(.L_x_811) ;  /* 0x0000008000017945 */ /* 0x000fe20003800000 */
[----:B------:R-:W-:Y:S02]  /*2aa30*/  IMAD.MOV.U32 R13, RZ, RZ, R116 ;  /* 0x000000ffff0d7224 */ /* 0x000fe400078e0074 */
[----:B------:R-:W-:Y:S02]  /*2aa40*/  IMAD.MOV.U32 R12, RZ, RZ, RZ ;  /* 0x000000ffff0c7224 */ /* 0x000fe400078e00ff */
[----:B------:R-:W-:Y:S02]  /*2aa50*/  IMAD.MOV.U32 R11, RZ, RZ, 0x181f ;  /* 0x0000181fff0b7424 */ /* 0x000fe400078e00ff */
[----:B------:R-:W-:-:S07]  /*2aa60*/  IMAD.MOV.U32 R15, RZ, RZ, -0x1 ;  /* 0xffffffffff0f7424 */ /* 0x000fce00078e00ff */
[----:B0-----:R-:W-:Y:S05]  /*2aa70*/  WARPSYNC.COLLECTIVE R15, `(.L_x_812) ;  /* 0x000000000f087348 */ /* 0x001fea0003c00000 */
[----:B------:R1:W2:Y:S02]  /*2aa80*/  SHFL.IDX P6, R14, R13, R12, R11 ;  /* 0x0000000c0d0e7389 */ /* 0x0002a400000c000b */
[----:B012---:R-:W-:Y:S01]  /*2aa90*/  ENDCOLLECTIVE ;  /* 0x000000000000791b */ /* 0x007fe20003800000 */
.L_x_812:
[----:B------:R-:W-:Y:S05]  /*2aaa0*/  BSYNC B1 ;  /* 0x0000000000017941 */ /* 0x000fea0003800000 */
.L_x_811:
[----:B------:R-:W-:Y:S01]  /*2aab0*/  IMAD.MOV.U32 R13, RZ, RZ, R117 ;  /* 0x000000ffff0d7224 */ /* 0x000fe200078e0075 */
[----:B------:R-:W-:Y:S01]  /*2aac0*/  MOV R11, 0x181f ;  /* 0x0000181f000b7802 */ /* 0x000fe20000000f00 */
[----:B------:R-:W-:Y:S02]  /*2aad0*/  IMAD.MOV.U32 R12, RZ, RZ, RZ ;  /* 0x000000ffff0c7224 */ /* 0x000fe400078e00ff */
[----:B------:R-:W-:Y:S02]  /*2aae0*/  IMAD.MOV.U32 R15, RZ, RZ, -0x1 ;  /* 0xffffffffff0f7424 */ /* 0x000fe400078e00ff */
[----:B------:R-:W-:-:S07]  /*2aaf0*/  IMAD.MOV.U32 R80, RZ, RZ, R14 ;  /* 0x000000ffff507224 */ /* 0x000fce00078e000e */
[----:B------:R-:W-:Y:S05]  /*2ab00*/  WARPSYNC.COLLECTIVE R15, `(.L_x_813) ;  /* 0x000000000f087348 */ /* 0x000fea0003c00000 */
[----:B------:R0:W1:Y:S02]  /*2ab10*/  SHFL.IDX P6, R14, R13, R12, R11 ;  /* 0x0000000c0d0e7389 */ /* 0x00006400000c000b */
[----:B01----:R-:W-:Y:S01]  /*2ab20*/  ENDCOLLECTIVE ;  /* 0x000000000000791b */ /* 0x003fe20003800000 */
.L_x_813:
[----:B------:R-:W-:Y:S01]  /*2ab30*/  IMAD.MOV.U32 R11, RZ, RZ, R14 ;  /* 0x000000ffff0b7224 */ /* 0x000fe200078e000e */
[----:B------:R-:W-:Y:S06]  /*2ab40*/  BRA `(.L_x_814) ;  /* 0xfffffd9400487947 */ /* 0x000fec000383ffff */
.L_x_474:
[----:B------:R-:W-:Y:S01]  /*2ab50*/  BSSY B1, `(.L_x_815) ;  /* 0x0000008000017945 */ /* 0x000fe20003800000 */
[----:B0---4-:R-:W-:Y:S02]  /*2ab60*/  IMAD.MOV.U32 R13, RZ, RZ, R116 ;  /* 0x000000ffff0d7224 */ /* 0x011fe400078e0074 */
[----:B------:R-:W-:Y:S02]  /*2ab70*/  IMAD.MOV.U32 R12, RZ, RZ, 0x1 ;  /* 0x00000001ff0c7424 */ /* 0x000fe400078e00ff */
[----:B---3--:R-:W-:Y:S02]  /*2ab80*/  IMAD.MOV.U32 R11, RZ, RZ, 0x181f ;  /* 0x0000181fff0b7424 */ /* 0x008fe400078e00ff */
[----:B------:R-:W-:-:S07]  /*2ab90*/  IMAD.MOV.U32 R15, RZ, RZ, -0x1 ;  /* 0xffffffffff0f7424 */ /* 0x000fce00078e00ff */
[----:B-12---:R-:W-:Y:S05]  /*2aba0*/  WARPSYNC.COLLECTIVE R15, `(.L_x_816) ;  /* 0x000000000f087348 */ /* 0x006fea0003c00000 */
[----:B------:R0:W3:Y:S02]  /*2abb0*/  SHFL.IDX P6, R14, R13, R12, R11 ;  /* 0x0000000c0d0e7389 */ /* 0x0000e400000c000b */
[----:B0123--:R-:W-:Y:S01]  /*2abc0*/  ENDCOLLECTIVE ;  /* 0x000000000000791b */ /* 0x00ffe20003800000 */
.L_x_816:
[----:B------:R-:W-:Y:S05]  /*2abd0*/  BSYNC B1 ;  /* 0x0000000000017941 */ /* 0x000fea0003800000 */
.L_x_815:
[----:B------:R-:W-:Y:S02]  /*2abe0*/  IMAD.MOV.U32 R13, RZ, RZ, R117 ;  /* 0x000000ffff0d7224 */ /* 0x000fe400078e0075 */
[----:B------:R-:W-:Y:S02]  /*2abf0*/  IMAD.MOV.U32 R12, RZ, RZ, 0x1 ;  /* 0x00000001ff0c7424 */ /* 0x000fe400078e00ff */
[----:B------:R-:W-:Y:S02]  /*2ac00*/  IMAD.MOV.U32 R11, RZ, RZ, 0x181f ;  /* 0x0000181fff0b7424 */ /* 0x000fe400078e00ff */
[----:B------:R-:W-:Y:S02]  /*2ac10*/  IMAD.MOV.U32 R15, RZ, RZ, -0x1 ;  /* 0xffffffffff0f7424 */ /* 0x000fe400078e00ff */
[----:B------:R-:W-:-:S07]  /*2ac20*/  IMAD.MOV.U32 R64, RZ, RZ, R14 ;  /* 0x000000ffff407224 */ /* 0x000fce00078e000e */
[----:B------:R-:W-:Y:S05]  /*2ac30*/  WARPSYNC.COLLECTIVE R15, `(.L_x_817) ;  /* 0x000000000f087348 */ /* 0x000fea0003c00000 */
[----:B------:R0:W1:Y:S02]  /*2ac40*/  SHFL.IDX P6, R14, R13, R12, R11 ;  /* 0x0000000c0d0e7389 */ /* 0x00006400000c000b */
[----:B01----:R-:W-:Y:S01]  /*2ac50*/  ENDCOLLECTIVE ;  /* 0x000000000000791b */ /* 0x003fe20003800000 */
.L_x_817:
[----:B------:R-:W-:Y:S01]  /*2ac60*/  IMAD.MOV.U32 R11, RZ, RZ, R14 ;  /* 0x000000ffff0b7224 */ /* 0x000fe200078e000e */
[----:B------:R-:W-:Y:S06]  /*2ac70*/  BRA `(.L_x_818) ;  /* 0xfffffda000c87947 */ /* 0x000fec000383ffff */
.L_x_491:
[----:B------:R-:W-:Y:S01]  /*2ac80*/  BSSY B1, `(.L_x_819) ;  /* 0x0000008000017945 */ /* 0x000fe20003800000 */
[----:B0---4-:R-:W-:Y:S02]  /*2ac90*/  IMAD.MOV.U32 R13, RZ, RZ, R116 ;  /* 0x000000ffff0d7224 */ /* 0x011fe400078e0074 */
[----:B------:R-:W-:Y:S02]  /*2aca0*/  IMAD.MOV.U32 R12, RZ, RZ, 0x2 ;  /* 0x00000002ff0c7424 */ /* 0x000fe400078e00ff */
[----:B------:R-:W-:Y:S02]  /*2acb0*/  IMAD.MOV.U32 R11, RZ, RZ, 0x181f ;  /* 0x0000181fff0b7424 */ /* 0x000fe400078e00ff */
[----:B------:R-:W-:-:S07]  /*2acc0*/  IMAD.MOV.U32 R15, RZ, RZ, -0x1 ;  /* 0xffffffffff0f7424 */ /* 0x000fce00078e00ff */
[----:B-123--:R-:W-:Y:S05]  /*2acd0*/  WARPSYNC.COLLECTIVE R15, `(.L_x_820) ;  /* 0x000000000f087348 */ /* 0x00efea0003c00000 */
[----:B------:R0:W4:Y:S02]  /*2ace0*/  SHFL.IDX P6, R14, R13, R12, R11 ;  /* 0x0000000c0d0e7389 */ /* 0x00012400000c000b */
[----:B01234-:R-:W-:Y:S01]  /*2acf0*/  ENDCOLLECTIVE ;  /* 0x000000000000791b */ /* 0x01ffe20003800000 */
.L_x_820:
[----:B------:R-:W-:Y:S05]  /*2ad00*/  BSYNC B1 ;  /* 0x0000000000017941 */ /* 0x000fea0003800000 */
.L_x_819:
        /* <DEDUP_REMOVED lines=8> */
.L_x_821:
[----:B------:R-:W-:Y:S01]  /*2ad90*/  IMAD.MOV.U32 R117, RZ, RZ, R14 ;  /* 0x000000ffff757224 */ /* 0x000fe200078e000e */
[----:B------:R-:W-:Y:S06]  /*2ada0*/  BRA `(.L_x_822) ;  /* 0xfffffdb000507947 */ /* 0x000fec000383ffff */
.L_x_515:
[----:B0-----:R0:W1:Y:S02]  /*2adb0*/  SYNCS.PHASECHK.TRANS64.TRYWAIT P6, [R87+URZ+0x38890], R88 ;  /* 0x03889058570075a7 */ /* 0x00106400080c017f */
[----:B-1----:R-:W-:Y:S05]  /*2adc0*/  @!P6 NANOSLEEP.SYNCS 0x989680 ;  /* 0x009896800000e95d */ /* 0x002fea0003900000 */
[----:B------:R-:W1:Y:S02]  /*2add0*/  @!P6 SYNCS.PHASECHK.TRANS64 P6, [R87+URZ+0x38890], R88 ;  /* 0x038890585700e5a7 */ /* 0x000e6400080c007f */
[----:B-1----:R-:W-:Y:S05]  /*2ade0*/  @!P6 BRA `(.L_x_515) ;  /* 0xfffffffc00f0e947 */ /* 0x002fea000383ffff */
[----:B------:R-:W-:Y:S05]  /*2adf0*/  BRA `(.L_x_823) ;  /* 0xfffffdc800e47947 */ /* 0x000fea000383ffff */
.L_x_516:
        /* <DEDUP_REMOVED lines=8> */
.L_x_825:
[----:B------:R-:W-:Y:S05]  /*2ae80*/  BSYNC B1 ;  /* 0x0000000000017941 */ /* 0x000fea0003800000 */
.L_x_824:
[----:B------:R-:W-:Y:S02]  /*2ae90*/  IMAD.MOV.U32 R13, RZ, RZ, R117 ;  /* 0x000000ffff0d7224 */ /* 0x000fe400078e0075 */
[----:B------:R-:W-:Y:S02]  /*2aea0*/  IMAD.MOV.U32 R12, RZ, RZ, RZ ;  /* 0x000000ffff0c7224 */ /* 0x000fe400078e00ff */
[----:B------:R-:W-:Y:S02]  /*2aeb0*/  IMAD.MOV.U32 R11, RZ, RZ, 0x181f ;  /* 0x0000181fff0b7424 */ /* 0x000fe400078e00ff */
[----:B------:R-:W-:Y:S02]  /*2aec0*/  IMAD.MOV.U32 R15, RZ, RZ, -0x1 ;  /* 0xffffffffff0f7424 */ /* 0x000fe400078e00ff */
[----:B------:R-:W-:-:S07]  /*2aed0*/  IMAD.MOV.U32 R119, RZ, RZ, R14 ;  /* 0x000000ffff777224 */ /* 0x000fce00078e000e */
[----:B------:R-:W-:Y:S05]  /*2aee0*/  WARPSYNC.COLLECTIVE R15, `(.L_x_826) ;  /* 0x000000000f087348 */ /* 0x000fea0003c00000 */
[----:B------:R0:W1:Y:S02]  /*2aef0*/  SHFL.IDX P6, R14, R13, R12, R11 ;  /* 0x0000000c0d0e7389 */ /* 0x00006400000c000b */
[----:B01----:R-:W-:Y:S01]  /*2af00*/  ENDCOLLECTIVE ;  /* 0x000000000000791b */ /* 0x003fe20003800000 */
.L_x_826:
[----:B------:R-:W-:Y:S01]  /*2af10*/  IMAD.MOV.U32 R11, RZ, RZ, R14 ;  /* 0x000000ffff0b7224 */ /* 0x000fe200078e000e */
[----:B------:R-:W-:Y:S06]  /*2af20*/  BRA `(.L_x_827) ;  /* 0xfffffdc800b47947 */ /* 0x000fec000383ffff */
.L_x_525:
[----:B------:R-:W-:Y:S01]  /*2af30*/  BSSY B1, `(.L_x_828) ;  /* 0x0000008000017945 */ /* 0x000fe20003800000 */
[----:B---34-:R-:W-:Y:S02]  /*2af40*/  IMAD.MOV.U32 R13, RZ, RZ, R116 ;  /* 0x000000ffff0d7224 */ /* 0x018fe400078e0074 */
[----:B------:R-:W-:Y:S02]  /*2af50*/  IMAD.MOV.U32 R12, RZ, RZ, 0x1 ;  /* 0x00000001ff0c7424 */ /* 0x000fe400078e00ff */
[----:B------:R-:W-:Y:S02]  /*2af60*/  IMAD.MOV.U32 R11, RZ, RZ, 0x181f ;  /* 0x0000181fff0b7424 */ /* 0x000fe400078e00ff */
[----:B------:R-:W-:-:S07]  /*2af70*/  IMAD.MOV.U32 R15, RZ, RZ, -0x1 ;  /* 0xffffffffff0f7424 */ /* 0x000fce00078e00ff */
[----:B012---:R-:W-:Y:S05]  /*2af80*/  WARPSYNC.COLLECTIVE R15, `(.L_x_829) ;  /* 0x000000000f087348 */ /* 0x007fea0003c00000 */
[----:B------:R3:W4:Y:S02]  /*2af90*/  SHFL.IDX P6, R14, R13, R12, R11 ;  /* 0x0000000c0d0e7389 */ /* 0x00072400000c000b */
[----:B01234-:R-:W-:Y:S01]  /*2afa0*/  ENDCOLLECTIVE ;  /* 0x000000000000791b */ /* 0x01ffe20003800000 */
.L_x_829:
[----:B------:R-:W-:Y:S05]  /*2afb0*/  BSYNC B1 ;  /* 0x0000000000017941 */ /* 0x000fea0003800000 */
.L_x_828:
[----:B------:R-:W-:Y:S01]  /*2afc0*/  IMAD.MOV.U32 R13, RZ, RZ, R117 ;  /* 0x000000ffff0d7224 */ /* 0x000fe200078e0075 */
[----:B------:R-:W-:Y:S01]  /*2afd0*/  MOV R11, 0x181f ;  /* 0x0000181f000b7802 */ /* 0x000fe20000000f00 */
[----:B------:R-:W-:Y:S02]  /*2afe0*/  IMAD.MOV.U32 R12, RZ, RZ, 0x1 ;  /* 0x00000001ff0c7424 */ /* 0x000fe400078e00ff */
[----:B------:R-:W-:Y:S02]  /*2aff0*/  IMAD.MOV.U32 R15, RZ, RZ, -0x1 ;  /* 0xffffffffff0f7424 */ /* 0x000fe400078e00ff */
[----:B------:R-:W-:-:S07]  /*2b000*/  IMAD.MOV.U32 R37, RZ, RZ, R14 ;  /* 0x000000ffff257224 */ /* 0x000fce00078e000e */
[----:B------:R-:W-:Y:S05]  /*2b010*/  WARPSYNC.COLLECTIVE R15, `(.L_x_830) ;  /* 0x000000000f087348 */ /* 0x000fea0003c00000 */
[----:B------:R0:W1:Y:S02]  /*2b020*/  SHFL.IDX P6, R14, R13, R12, R11 ;  /* 0x0000000c0d0e7389 */ /* 0x00006400000c000b */
[----:B01----:R-:W-:Y:S01]  /*2b030*/  ENDCOLLECTIVE ;  /* 0x000000000000791b */ /* 0x003fe20003800000 */
.L_x_830:
[----:B------:R-:W-:Y:S01]  /*2b040*/  IMAD.MOV.U32 R11, RZ, RZ, R14 ;  /* 0x000000ffff0b7224 */ /* 0x000fe200078e000e */
[----:B------:R-:W-:Y:S06]  /*2b050*/  BRA `(.L_x_831) ;  /* 0xfffffdd800a47947 */ /* 0x000fec000383ffff */
.L_x_534:
[----:B------:R-:W-:Y:S01]  /*2b060*/  BSSY B1, `(.L_x_832) ;  /* 0x0000008000017945 */ /* 0x000fe20003800000 */
[----:B0--3--:R-:W-:Y:S02]  /*2b070*/  IMAD.MOV.U32 R13, RZ, RZ, R116 ;  /* 0x000000ffff0d7224 */ /* 0x009fe400078e0074 */
[----:B------:R-:W-:Y:S02]  /*2b080*/  IMAD.MOV.U32 R12, RZ, RZ, 0x2 ;  /* 0x00000002ff0c7424 */ /* 0x000fe400078e00ff */
[----:B------:R-:W-:Y:S02]  /*2b090*/  IMAD.MOV.U32 R11, RZ, RZ, 0x181f ;  /* 0x0000181fff0b7424 */ /* 0x000fe400078e00ff */
[----:B------:R-:W-:-:S07]  /*2b0a0*/  IMAD.MOV.U32 R15, RZ, RZ, -0x1 ;  /* 0xffffffffff0f7424 */ /* 0x000fce00078e00ff */
[----:B-12-4-:R-:W-:Y:S05]  /*2b0b0*/  WARPSYNC.COLLECTIVE R15, `(.L_x_833) ;  /* 0x000000000f087348 */ /* 0x016fea0003c00000 */
[----:B------:R0:W3:Y:S02]  /*2b0c0*/  SHFL.IDX P6, R14, R13, R12, R11 ;  /* 0x0000000c0d0e7389 */ /* 0x0000e400000c000b */
[----:B01234-:R-:W-:Y:S01]  /*2b0d0*/  ENDCOLLECTIVE ;  /* 0x000000000000791b */ /* 0x01ffe20003800000 */
.L_x_833:
[----:B------:R-:W-:Y:S05]  /*2b0e0*/  BSYNC B1 ;  /* 0x0000000000017941 */ /* 0x000fea0003800000 */
.L_x_832:
        /* <DEDUP_REMOVED lines=8> */
.L_x_834:
[----:B------:R-:W-:Y:S01]  /*2b170*/  IMAD.MOV.U32 R117, RZ, RZ, R14 ;  /* 0x000000ffff757224 */ /* 0x000fe200078e000e */
[----:B------:R-:W-:Y:S06]  /*2b180*/  BRA `(.L_x_835) ;  /* 0xfffffde800987947 */ /* 0x000fec000383ffff */
.L_x_543:
[----:B0-----:R0:W1:Y:S02]  /*2b190*/  SYNCS.PHASECHK.TRANS64.TRYWAIT P3, [R87+URZ+0x38890], R88 ;  /* 0x03889058570075a7 */ /* 0x001064000806017f */
[----:B-1----:R-:W-:Y:S05]  /*2b1a0*/  @!P3 NANOSLEEP.SYNCS 0x989680 ;  /* 0x009896800000b95d */ /* 0x002fea0003900000 */
[----:B------:R-:W1:Y:S02]  /*2b1b0*/  @!P3 SYNCS.PHASECHK.TRANS64 P3, [R87+URZ+0x38890], R88 ;  /* 0x038890585700b5a7 */ /* 0x000e64000806007f */
[----:B-1----:R-:W-:Y:S05]  /*2b1c0*/  @!P3 BRA `(.L_x_543) ;  /* 0xfffffffc00f0b947 */ /* 0x002fea000383ffff */
[----:B------:R-:W-:Y:S05]  /*2b1d0*/  BRA `(.L_x_836) ;  /* 0xfffffdf800f47947 */ /* 0x000fea000383ffff */
.L_x_544:
        /* <DEDUP_REMOVED lines=8> */
.L_x_838:
[----:B------:R-:W-:Y:S05]  /*2b260*/  BSYNC B1 ;  /* 0x0000000000017941 */ /* 0x000fea0003800000 */
.L_x_837:
        /* <DEDUP_REMOVED lines=8> */
.L_x_839:
[----:B------:R-:W-:Y:S01]  /*2b2f0*/  IMAD.MOV.U32 R39, RZ, RZ, R14 ;  /* 0x000000ffff277224 */ /* 0x000fe200078e000e */
[----:B------:R-:W-:Y:S06]  /*2b300*/  BRA `(.L_x_840) ;  /* 0xfffffdfc00107947 */ /* 0x000fec000383ffff */
.L_x_547:
[----:B------:R-:W-:Y:S01]  /*2b310*/  BSSY B1, `(.L_x_841) ;  /* 0x0000008000017945 */ /* 0x000fe20003800000 */
[----:B----4-:R-:W-:Y:S02]  /*2b320*/  IMAD.MOV.U32 R13, RZ, RZ, R35 ;  /* 0x000000ffff0d7224 */ /* 0x010fe400078e0023 */
[----:B------:R-:W-:Y:S02]  /*2b330*/  IMAD.MOV.U32 R12, RZ, RZ, 0x1 ;  /* 0x00000001ff0c7424 */ /* 0x000fe400078e00ff */
[----:B------:R-:W-:Y:S02]  /*2b340*/  IMAD.MOV.U32 R11, RZ, RZ, 0x181f ;  /* 0x0000181fff0b7424 */ /* 0x000fe400078e00ff */
[----:B------:R-:W-:-:S07]  /*2b350*/  IMAD.MOV.U32 R15, RZ, RZ, -0x1 ;  /* 0xffffffffff0f7424 */ /* 0x000fce00078e00ff */
[----:B0123--:R-:W-:Y:S05]  /*2b360*/  WARPSYNC.COLLECTIVE R15, `(.L_x_842) ;  /* 0x000000000f087348 */ /* 0x00ffea0003c00000 */
[----:B------:R4:W0:Y:S02]  /*2b370*/  SHFL.IDX P6, R14, R13, R12, R11 ;  /* 0x0000000c0d0e7389 */ /* 0x00082400000c000b */
[----:B01234-:R-:W-:Y:S01]  /*2b380*/  ENDCOLLECTIVE ;  /* 0x000000000000791b */ /* 0x01ffe20003800000 */
.L_x_842:
[----:B------:R-:W-:Y:S05]  /*2b390*/  BSYNC B1 ;  /* 0x0000000000017941 */ /* 0x000fea0003800000 */
.L_x_841:
        /* <DEDUP_REMOVED lines=8> */
.L_x_843:
[----:B------:R-:W-:Y:S01]  /*2b420*/  IMAD.MOV.U32 R39, RZ, RZ, R14 ;  /* 0x000000ffff277224 */ /* 0x000fe200078e000e */
[----:B------:R-:W-:Y:S06]  /*2b430*/  BRA `(.L_x_844) ;  /* 0xfffffdfc00387947 */ /* 0x000fec000383ffff */
.L_x_550:
        /* <DEDUP_REMOVED lines=8> */
.L_x_846:
[----:B------:R-:W-:Y:S05]  /*2b4c0*/  BSYNC B1 ;  /* 0x0000000000017941 */ /* 0x000fea0003800000 */
.L_x_845:
        /* <DEDUP_REMOVED lines=8> */
.L_x_847:
[----:B------:R-:W-:Y:S01]  /*2b550*/  IMAD.MOV.U32 R37, RZ, RZ, R14 ;  /* 0x000000ffff257224 */ /* 0x000fe200078e000e */
[----:B------:R-:W-:Y:S06]  /*2b560*/  BRA `(.L_x_848) ;  /* 0xfffffdfc00647947 */ /* 0x000fec000383ffff */
.L_x_554:
[----:B------:R0:W0:Y:S02]  /*2b570*/  SYNCS.PHASECHK.TRANS64.TRYWAIT P0, [R87+URZ+0x388b0], R88 ;  /* 0x0388b058570075a7 */ /* 0x000024000800017f */
[----:B0-----:R-:W-:Y:S05]  /*2b580*/  @!P0 NANOSLEEP.SYNCS 0x989680 ;  /* 0x009896800000895d */ /* 0x001fea0003900000 */
[----:B------:R-:W0:Y:S02]  /*2b590*/  @!P0 SYNCS.PHASECHK.TRANS64 P0, [R87+URZ+0x388b0], R88 ;  /* 0x0388b058570085a7 */ /* 0x000e24000800007f */
[----:B0-----:R-:W-:Y:S05]  /*2b5a0*/  @!P0 BRA `(.L_x_554) ;  /* 0xfffffffc00f08947 */ /* 0x001fea000383ffff */
[----:B------:R-:W-:Y:S05]  /*2b5b0*/  BRA `(.L_x_849) ;  /* 0xfffffe00000c7947 */ /* 0x000fea000383ffff */
.L_x_576:
        /* <DEDUP_REMOVED lines=8> */
.L_x_851:
[----:B------:R-:W-:Y:S05]  /*2b640*/  BSYNC B1 ;  /* 0x0000000000017941 */ /* 0x000fea0003800000 */
.L_x_850:
        /* <DEDUP_REMOVED lines=8> */
.L_x_852:
[----:B------:R-:W-:Y:S02]  /*2b6d0*/  IMAD.MOV.U32 R13, RZ, RZ, R27 ;  /* 0x000000ffff0d7224 */ /* 0x000fe400078e001b */
[----:B------:R-:W-:-:S07]  /*2b6e0*/  IMAD.MOV.U32 R3, RZ, RZ, R14 ;  /* 0x000000ffff037224 */ /* 0x000fce00078e000e */
[----:B------:R-:W-:Y:S05]  /*2b6f0*/  WARPSYNC.COLLECTIVE R15, `(.L_x_853) ;  /* 0x000000000f087348 */ /* 0x000fea0003c00000 */
[----:B------:R0:W1:Y:S02]  /*2b700*/  SHFL.IDX P6, R14, R13, R12, R11 ;  /* 0x0000000c0d0e7389 */ /* 0x00006400000c000b */
[----:B01----:R-:W-:Y:S01]  /*2b710*/  ENDCOLLECTIVE ;  /* 0x000000000000791b */ /* 0x003fe20003800000 */
.L_x_853:
[----:B------:R-:W-:Y:S02]  /*2b720*/  IMAD.MOV.U32 R13, RZ, RZ, R32 ;  /* 0x000000ffff0d7224 */ /* 0x000fe400078e0020 */
[----:B------:R-:W-:-:S07]  /*2b730*/  IMAD.MOV.U32 R27, RZ, RZ, R14 ;  /* 0x000000ffff1b7224 */ /* 0x000fce00078e000e */
[----:B------:R-:W-:Y:S05]  /*2b740*/  WARPSYNC.COLLECTIVE R15, `(.L_x_854) ;  /* 0x000000000f087348 */ /* 0x000fea0003c00000 */
[----:B------:R0:W1:Y:S02]  /*2b750*/  SHFL.IDX P6, R14, R13, R12, R11 ;  /* 0x0000000c0d0e7389 */ /* 0x00006400000c000b */
[----:B01----:R-:W-:Y:S01]  /*2b760*/  ENDCOLLECTIVE ;  /* 0x000000000000791b */ /* 0x003fe20003800000 */
.L_x_854:
[----:B------:R-:W-:Y:S01]  /*2b770*/  IMAD.MOV.U32 R32, RZ, RZ, R14 ;  /* 0x000000ffff207224 */ /* 0x000fe200078e000e */
[----:B------:R-:W-:Y:S06]  /*2b780*/  BRA `(.L_x_855) ;  /* 0xfffffe1000c07947 */ /* 0x000fec000383ffff */
.L_x_580:
[----:B0-----:R0:W1:Y:S02]  /*2b790*/  SYNCS.PHASECHK.TRANS64.TRYWAIT P0, [R23+URZ+0x38800], R32 ;  /* 0x03880020170075a7 */ /* 0x001064000800017f */
[----:B-1----:R-:W-:Y:S05]  /*2b7a0*/  @!P0 NANOSLEEP.SYNCS 0x989680 ;  /* 0x009896800000895d */ /* 0x002fea0003900000 */
[----:B------:R-:W1:Y:S02]  /*2b7b0*/  @!P0 SYNCS.PHASECHK.TRANS64 P0, [R23+URZ+0x38800], R32 ;  /* 0x03880020170085a7 */ /* 0x000e64000800007f */
[----:B-1----:R-:W-:Y:S05]  /*2b7c0*/  @!P0 BRA `(.L_x_580) ;  /* 0xfffffffc00f08947 */ /* 0x002fea000383ffff */
[----:B------:R-:W-:Y:S05]  /*2b7d0*/  BRA `(.L_x_856) ;  /* 0xfffffe1800847947 */ /* 0x000fea000383ffff */
.L_x_612:
        /* <DEDUP_REMOVED lines=8> */
.L_x_858:
[----:B------:R-:W-:Y:S05]  /*2b860*/  BSYNC B1 ;  /* 0x0000000000017941 */ /* 0x000fea0003800000 */
.L_x_857:
        /* <DEDUP_REMOVED lines=8> */
.L_x_859:
[----:B------:R-:W-:Y:S02]  /*2b8f0*/  IMAD.MOV.U32 R13, RZ, RZ, R27 ;  /* 0x000000ffff0d7224 */ /* 0x000fe400078e001b */
[----:B------:R-:W-:-:S07]  /*2b900*/  IMAD.MOV.U32 R30, RZ, RZ, R14 ;  /* 0x000000ffff1e7224 */ /* 0x000fce00078e000e */
[----:B------:R-:W-:Y:S05]  /*2b910*/  WARPSYNC.COLLECTIVE R15, `(.L_x_860) ;  /* 0x000000000f087348 */ /* 0x000fea0003c00000 */
[----:B------:R0:W1:Y:S02]  /*2b920*/  SHFL.IDX P6, R14, R13, R12, R11 ;  /* 0x0000000c0d0e7389 */ /* 0x00006400000c000b */
[----:B01----:R-:W-:Y:S01]  /*2b930*/  ENDCOLLECTIVE ;  /* 0x000000000000791b */ /* 0x003fe20003800000 */
.L_x_860:
[----:B------:R-:W-:Y:S02]  /*2b940*/  IMAD.MOV.U32 R13, RZ, RZ, R32 ;  /* 0x000000ffff0d7224 */ /* 0x000fe400078e0020 */
[----:B------:R-:W-:-:S07]  /*2b950*/  IMAD.MOV.U32 R3, RZ, RZ, R14 ;  /* 0x000000ffff037224 */ /* 0x000fce00078e000e */
[----:B------:R-:W-:Y:S05]  /*2b960*/  WARPSYNC.COLLECTIVE R15, `(.L_x_861) ;  /* 0x000000000f087348 */ /* 0x000fea0003c00000 */
[----:B------:R0:W1:Y:S02]  /*2b970*/  SHFL.IDX P6, R14, R13, R12, R11 ;  /* 0x0000000c0d0e7389 */ /* 0x00006400000c000b */
[----:B01----:R-:W-:Y:S01]  /*2b980*/  ENDCOLLECTIVE ;  /* 0x000000000000791b */ /* 0x003fe20003800000 */
.L_x_861:
[----:B------:R-:W-:Y:S01]  /*2b990*/  IMAD.MOV.U32 R32, RZ, RZ, R14 ;  /* 0x000000ffff207224 */ /* 0x000fe200078e000e */
[----:B------:R-:W-:Y:S06]  /*2b9a0*/  BRA `(.L_x_862) ;  /* 0xfffffe4400787947 */ /* 0x000fec000383ffff */
.L_x_616:
[----:B0-----:R0:W1:Y:S02]  /*2b9b0*/  SYNCS.PHASECHK.TRANS64.TRYWAIT P0, [R23+URZ+0x38800], R8 ;  /* 0x03880008170075a7 */ /* 0x001064000800017f */
[----:B-1----:R-:W-:Y:S05]  /*2b9c0*/  @!P0 NANOSLEEP.SYNCS 0x989680 ;  /* 0x009896800000895d */ /* 0x002fea0003900000 */
[----:B------:R-:W1:Y:S02]  /*2b9d0*/  @!P0 SYNCS.PHASECHK.TRANS64 P0, [R23+URZ+0x38800], R8 ;  /* 0x03880008170085a7 */ /* 0x000e64000800007f */
[----:B-1----:R-:W-:Y:S05]  /*2b9e0*/  @!P0 BRA `(.L_x_616) ;  /* 0xfffffffc00f08947 */ /* 0x002fea000383ffff */
[----:B------:R-:W-:Y:S05]  /*2b9f0*/  BRA `(.L_x_863) ;  /* 0xfffffe4800d87947 */ /* 0x000fea000383ffff */
.L_x_634:
[----:B-1----:R1:W0:Y:S02]  /*2ba00*/  SYNCS.PHASECHK.TRANS64.TRYWAIT P1, [R0+URZ+0x38830], R3 ;  /* 0x03883003000075a7 */ /* 0x002224000802017f */
[----:B0-----:R-:W-:Y:S05]  /*2ba10*/  @!P1 NANOSLEEP.SYNCS 0x989680 ;  /* 0x009896800000995d */ /* 0x001fea0003900000 */
[----:B------:R-:W0:Y:S02]  /*2ba20*/  @!P1 SYNCS.PHASECHK.TRANS64 P1, [R0+URZ+0x38830], R3 ;  /* 0x03883003000095a7 */ /* 0x000e24000802007f */
[----:B0-----:R-:W-:Y:S05]  /*2ba30*/  @!P1 BRA `(.L_x_634) ;  /* 0xfffffffc00f09947 */ /* 0x001fea000383ffff */
[----:B------:R-:W-:Y:S05]  /*2ba40*/  BRA `(.L_x_633) ;  /* 0xfffffe8000447947 */ /* 0x000fea000383ffff */
.L_x_642:
[----:B-1----:R1:W2:Y:S02]  /*2ba50*/  SYNCS.PHASECHK.TRANS64.TRYWAIT P1, [R9+URZ+0x38830], R3 ;  /* 0x03883003090075a7 */ /* 0x0022a4000802017f */
[----:B--2---:R-:W-:Y:S05]  /*2ba60*/  @!P1 NANOSLEEP.SYNCS 0x989680 ;  /* 0x009896800000995d */ /* 0x004fea0003900000 */
[----:B------:R-:W2:Y:S02]  /*2ba70*/  @!P1 SYNCS.PHASECHK.TRANS64 P1, [R9+URZ+0x38830], R3 ;  /* 0x03883003090095a7 */ /* 0x000ea4000802007f */
[----:B--2---:R-:W-:Y:S05]  /*2ba80*/  @!P1 BRA `(.L_x_642) ;  /* 0xfffffffc00f09947 */ /* 0x004fea000383ffff */
[----:B------:R-:W-:Y:S05]  /*2ba90*/  BRA `(.L_x_641) ;  /* 0xfffffecc00c47947 */ /* 0x000fea000383ffff */
.L_x_647:
[----:B---3--:R3:W4:Y:S02]  /*2baa0*/  SYNCS.PHASECHK.TRANS64.TRYWAIT P1, [R6+URZ+0x38850], R0 ;  /* 0x03885000060075a7 */ /* 0x008724000802017f */
[----:B----4-:R-:W-:Y:S05]  /*2bab0*/  @!P1 NANOSLEEP.SYNCS 0x989680 ;  /* 0x009896800000995d */ /* 0x010fea0003900000 */
[----:B------:R-:W4:Y:S02]  /*2bac0*/  @!P1 SYNCS.PHASECHK.TRANS64 P1, [R6+URZ+0x38850], R0 ;  /* 0x03885000060095a7 */ /* 0x000f24000802007f */
[----:B----4-:R-:W-:Y:S05]  /*2bad0*/  @!P1 BRA `(.L_x_647) ;  /* 0xfffffffc00f09947 */ /* 0x010fea000383ffff */
[----:B------:R-:W-:Y:S05]  /*2bae0*/  BRA `(.L_x_646) ;  /* 0xffffff0400847947 */ /* 0x000fea000383ffff */
.L_x_655:
[----:B-1----:R1:W2:Y:S02]  /*2baf0*/  SYNCS.PHASECHK.TRANS64.TRYWAIT P1, [R2+URZ+0x38850], R0 ;  /* 0x03885000020075a7 */ /* 0x0022a4000802017f */
[----:B--2---:R-:W-:Y:S05]  /*2bb00*/  @!P1 NANOSLEEP.SYNCS 0x989680 ;  /* 0x009896800000995d */ /* 0x004fea0003900000 */
[----:B------:R-:W2:Y:S02]  /*2bb10*/  @!P1 SYNCS.PHASECHK.TRANS64 P1, [R2+URZ+0x38850], R0 ;  /* 0x03885000020095a7 */ /* 0x000ea4000802007f */
[----:B--2---:R-:W-:Y:S05]  /*2bb20*/  @!P1 BRA `(.L_x_655) ;  /* 0xfffffffc00f09947 */ /* 0x004fea000383ffff */
[----:B------:R-:W-:Y:S05]  /*2bb30*/  BRA `(.L_x_654) ;  /* 0xffffff1c00b47947 */ /* 0x000fea000383ffff */
.L_x_695:
        /* <DEDUP_REMOVED lines=8> */
[----:B------:R-:W-:Y:S05]  /*2bbc0*/  WARPSYNC.COLLECTIVE R15, `(.L_x_865) ;  /* 0x000000000f087348 */ /* 0x000fea0003c00000 */
[----:B------:R0:W1:Y:S02]  /*2bbd0*/  SHFL.IDX P6, R14, R13, R12, R11 ;  /* 0x0000000c0d0e7389 */ /* 0x00006400000c000b */
[----:B01----:R-:W-:Y:S01]  /*2bbe0*/  ENDCOLLECTIVE ;  /* 0x000000000000791b */ /* 0x003fe20003800000 */
.L_x_865:
[----:B------:R-:W-:Y:S05]  /*2bbf0*/  BSYNC B1 ;  /* 0x0000000000017941 */ /* 0x000fea0003800000 */
.L_x_864:
[----:B------:R-:W-:Y:S05]  /*2bc00*/  BRA `(.L_x_866) ;  /* 0xffffff8800b47947 */ /* 0x000fea000383ffff */
.L_x_697:
[----:B------:R-:W-:Y:S01]  /*2bc10*/  BSSY B1, `(.L_x_867) ;  /* 0x0000006000017945 */ /* 0x000fe20003800000 */
[----:B------:R-:W-:-:S07]  /*2bc20*/  IMAD.MOV.U32 R15, RZ, RZ, -0x1 ;  /* 0xffffffffff0f7424 */ /* 0x000fce00078e00ff */
[----:B0-----:R-:W-:Y:S05]  /*2bc30*/  WARPSYNC.COLLECTIVE R15, `(.L_x_868) ;  /* 0x000000000f0c7348 */ /* 0x001fea0003c00000 */
[----:B------:R-:W-:Y:S02]  /*2bc40*/  ELECT P6, UR62, PT ;  /* 0x00000000003e782f */ /* 0x000fe400038c0000 */
[----:B------:R-:W-:Y:S01]  /*2bc50*/  MOV R14, UR62 ;  /* 0x0000003e000e7c02 */ /* 0x000fe20008000f00 */
[----:B0-----:R-:W-:Y:S10]  /*2bc60*/  ENDCOLLECTIVE ;  /* 0x000000000000791b */ /* 0x001ff40003800000 */
.L_x_868:
[----:B------:R-:W-:Y:S05]  /*2bc70*/  BSYNC B1 ;  /* 0x0000000000017941 */ /* 0x000fea0003800000 */
.L_x_867:
[----:B------:R-:W-:Y:S05]  /*2bc80*/  BRA `(.L_x_696) ;  /* 0xffffff8800ac7947 */ /* 0x000fea000383ffff */
.L_x_699:
[----:B0-----:R0:W1:Y:S02]  /*2bc90*/  SYNCS.PHASECHK.TRANS64.TRYWAIT P0, [R16+URZ+0x38820], R8 ;  /* 0x03882008100075a7 */ /* 0x001064000800017f */
[----:B-1----:R-:W-:Y:S05]  /*2bca0*/  @!P0 NANOSLEEP.SYNCS 0x989680 ;  /* 0x009896800000895d */ /* 0x002fea0003900000 */
[----:B------:R-:W1:Y:S02]  /*2bcb0*/  @!P0 SYNCS.PHASECHK.TRANS64 P0, [R16+URZ+0x38820], R8 ;  /* 0x03882008100085a7 */ /* 0x000e64000800007f */
[----:B-1----:R-:W-:Y:S05]  /*2bcc0*/  @!P0 BRA `(.L_x_699) ;  /* 0xfffffffc00f08947 */ /* 0x002fea000383ffff */
[----:B------:R-:W-:Y:S05]  /*2bcd0*/  BRA `(.L_x_869) ;  /* 0xffffff8800bc7947 */ /* 0x000fea000383ffff */
.L_x_703:
[----:B-1----:R1:W2:Y:S02]  /*2bce0*/  SYNCS.PHASECHK.TRANS64.TRYWAIT P0, [R12+URZ+0x388a0], R11 ;  /* 0x0388a00b0c0075a7 */ /* 0x0022a4000800017f */
[----:B--2---:R-:W-:Y:S05]  /*2bcf0*/  @!P0 NANOSLEEP.SYNCS 0x989680 ;  /* 0x009896800000895d */ /* 0x004fea0003900000 */
[----:B------:R-:W2:Y:S02]  /*2bd00*/  @!P0 SYNCS.PHASECHK.TRANS64 P0, [R12+URZ+0x388a0], R11 ;  /* 0x0388a00b0c0085a7 */ /* 0x000ea4000800007f */
[----:B--2---:R-:W-:Y:S05]  /*2bd10*/  @!P0 BRA `(.L_x_703) ;  /* 0xfffffffc00f08947 */ /* 0x004fea000383ffff */
[----:B------:R-:W-:Y:S05]  /*2bd20*/  BRA `(.L_x_870) ;  /* 0xffffff8800d47947 */ /* 0x000fea000383ffff */
.L_x_711:
[----:B0-----:R0:W2:Y:S02]  /*2bd30*/  SYNCS.PHASECHK.TRANS64.TRYWAIT P0, [R12+URZ+0x388c0], R11 ;  /* 0x0388c00b0c0075a7 */ /* 0x0010a4000800017f */
[----:B--2---:R-:W-:Y:S05]  /*2bd40*/  @!P0 NANOSLEEP.SYNCS 0x989680 ;  /* 0x009896800000895d */ /* 0x004fea0003900000 */
[----:B------:R-:W2:Y:S02]  /*2bd50*/  @!P0 SYNCS.PHASECHK.TRANS64 P0, [R12+URZ+0x388c0], R11 ;  /* 0x0388c00b0c0085a7 */ /* 0x000ea4000800007f */
[----:B--2---:R-:W-:Y:S05]  /*2bd60*/  @!P0 BRA `(.L_x_711) ;  /* 0xfffffffc00f08947 */ /* 0x004fea000383ffff */
[----:B------:R-:W-:Y:S05]  /*2bd70*/  BRA `(.L_x_871) ;  /* 0xffffff9000107947 */ /* 0x000fea000383ffff */
.L_x_721:
[----:B-1----:R1:W2:Y:S02]  /*2bd80*/  SYNCS.PHASECHK.TRANS64.TRYWAIT P2, [R11+URZ+0x388a0], R10 ;  /* 0x0388a00a0b0075a7 */ /* 0x0022a4000804017f */
[----:B--2---:R-:W-:Y:S05]  /*2bd90*/  @!P2 NANOSLEEP.SYNCS 0x989680 ;  /* 0x009896800000a95d */ /* 0x004fea0003900000 */
[----:B------:R-:W2:Y:S02]  /*2bda0*/  @!P2 SYNCS.PHASECHK.TRANS64 P2, [R11+URZ+0x388a0], R10 ;  /* 0x0388a00a0b00a5a7 */ /* 0x000ea4000804007f */
[----:B--2---:R-:W-:Y:S05]  /*2bdb0*/  @!P2 BRA `(.L_x_721) ;  /* 0xfffffffc00f0a947 */ /* 0x004fea000383ffff */
[----:B------:R-:W-:Y:S05]  /*2bdc0*/  BRA `(.L_x_872) ;  /* 0xffffff9400847947 */ /* 0x000fea000383ffff */
.L_x_729:
[----:B0-----:R0:W2:Y:S02]  /*2bdd0*/  SYNCS.PHASECHK.TRANS64.TRYWAIT P2, [R11+URZ+0x388c0], R10 ;  /* 0x0388c00a0b0075a7 */ /* 0x0010a4000804017f */
[----:B--2---:R-:W-:Y:S05]  /*2bde0*/  @!P2 NANOSLEEP.SYNCS 0x989680 ;  /* 0x009896800000a95d */ /* 0x004fea0003900000 */
[----:B------:R-:W2:Y:S02]  /*2bdf0*/  @!P2 SYNCS.PHASECHK.TRANS64 P2, [R11+URZ+0x388c0], R10 ;  /* 0x0388c00a0b00a5a7 */ /* 0x000ea4000804007f */
[----:B--2---:R-:W-:Y:S05]  /*2be00*/  @!P2 BRA `(.L_x_729) ;  /* 0xfffffffc00f0a947 */ /* 0x004fea000383ffff */
[----:B------:R-:W-:Y:S05]  /*2be10*/  BRA `(.L_x_873) ;  /* 0xffffff9800bc7947 */ /* 0x000fea000383ffff */
.L_x_747:
        /* <DEDUP_REMOVED lines=11> */
.L_x_875:
[----:B------:R-:W-:Y:S05]  /*2bed0*/  BSYNC B0 ;  /* 0x0000000000007941 */ /* 0x000fea0003800000 */
.L_x_874:
[----:B------:R-:W-:Y:S05]  /*2bee0*/  BRA `(.L_x_876) ;  /* 0xffffffa800c07947 */ /* 0x000fea000383ffff */
.L_x_750:
[----:B0-----:R0:W1:Y:S02]  /*2bef0*/  SYNCS.PHASECHK.TRANS64.TRYWAIT P0, [R5+URZ+0x38840], R2 ;  /* 0x03884002050075a7 */ /* 0x001064000800017f */
[----:B-1----:R-:W-:Y:S05]  /*2bf00*/  @!P0 NANOSLEEP.SYNCS 0x989680 ;  /* 0x009896800000895d */ /* 0x002fea0003900000 */
[----:B------:R-:W1:Y:S02]  /*2bf10*/  @!P0 SYNCS.PHASECHK.TRANS64 P0, [R5+URZ+0x38840], R2 ;  /* 0x03884002050085a7 */ /* 0x000e64000800007f */
[----:B-1----:R-:W-:Y:S05]  /*2bf20*/  @!P0 BRA `(.L_x_750) ;  /* 0xfffffffc00f08947 */ /* 0x002fea000383ffff */
[----:B------:R-:W-:Y:S05]  /*2bf30*/  BRA `(.L_x_877) ;  /* 0xffffffac00107947 */ /* 0x000fea000383ffff */
.L_x_751:
[----:B------:R-:W-:Y:S01]  /*2bf40*/  BSSY B0, `(.L_x_878) ;  /* 0x0000008000007945 */ /* 0x000fe20003800000 */
[----:B------:R-:W-:Y:S01]  /*2bf50*/  MOV R13, R6 ;  /* 0x00000006000d7202 */ /* 0x000fe20000000f00 */
[----:B------:R-:W-:Y:S02]  /*2bf60*/  IMAD.MOV.U32 R12, RZ, RZ, RZ ;  /* 0x000000ffff0c7224 */ /* 0x000fe400078e00ff */
[----:B------:R-:W-:Y:S02]  /*2bf70*/  IMAD.MOV.U32 R11, RZ, RZ, 0x181f ;  /* 0x0000181fff0b7424 */ /* 0x000fe400078e00ff */
[----:B------:R-:W-:-:S07]  /*2bf80*/  IMAD.MOV.U32 R15, RZ, RZ, -0x1 ;  /* 0xffffffffff0f7424 */ /* 0x000fce00078e00ff */
[----:B------:R-:W-:Y:S05]  /*2bf90*/  WARPSYNC.COLLECTIVE R15, `(.L_x_879) ;  /* 0x000000000f087348 */ /* 0x000fea0003c00000 */
[----:B------:R0:W1:Y:S02]  /*2bfa0*/  SHFL.IDX P6, R14, R13, R12, R11 ;  /* 0x0000000c0d0e7389 */ /* 0x00006400000c000b */
[----:B01----:R-:W-:Y:S01]  /*2bfb0*/  ENDCOLLECTIVE ;  /* 0x000000000000791b */ /* 0x003fe20003800000 */
.L_x_879:
[----:B------:R-:W-:Y:S05]  /*2bfc0*/  BSYNC B0 ;  /* 0x0000000000007941 */ /* 0x000fea0003800000 */
.L_x_878:
[----:B------:R-:W-:Y:S01]  /*2bfd0*/  IMAD.MOV.U32 R13, RZ, RZ, R0 ;  /* 0x000000ffff0d7224 */ /* 0x000fe200078e0000 */
[C---:B------:R-:W-:Y:S01]  /*2bfe0*/  LOP3.LUT P5, RZ, R18.reuse, 0x10, RZ, 0xc0, !PT ;  /* 0x0000001012ff7812 */ /* 0x040fe200078ac0ff */
[----:B------:R-:W-:Y:S01]  /*2bff0*/  IMAD.MOV.U32 R12, RZ, RZ, RZ ;  /* 0x000000ffff0c7224 */ /* 0x000fe200078e00ff */
[C---:B------:R-:W-:Y:S01]  /*2c000*/  LOP3.LUT P4, RZ, R18.reuse, 0x8, RZ, 0xc0, !PT ;  /* 0x0000000812ff7812 */ /* 0x040fe2000788c0ff */
[----:B------:R-:W-:Y:S01]  /*2c010*/  IMAD.MOV.U32 R11, RZ, RZ, 0x181f ;  /* 0x0000181fff0b7424 */ /* 0x000fe200078e00ff */
[C---:B------:R-:W-:Y:S01]  /*2c020*/  LOP3.LUT P3, RZ, R18.reuse, 0x4, RZ, 0xc0, !PT ;  /* 0x0000000412ff7812 */ /* 0x040fe2000786c0ff */
[----:B------:R-:W-:Y:S01]  /*2c030*/  IMAD.MOV.U32 R15, RZ, RZ, -0x1 ;  /* 0xffffffffff0f7424 */ /* 0x000fe200078e00ff */
[----:B------:R-:W-:Y:S01]  /*2c040*/  LOP3.LUT P2, RZ, R18, 0x2, RZ, 0xc0, !PT ;  /* 0x0000000212ff7812 */ /* 0x000fe2000784c0ff */
[----:B------:R-:W-:Y:S02]  /*2c050*/  IMAD.MOV.U32 R2, RZ, RZ, R14 ;  /* 0x000000ffff027224 */ /* 0x000fe400078e000e */
[----:B------:R-:W-:-:S10]  /*2c060*/  @P0 IMAD R9, R7, 0x2, R16 ;  /* 0x0000000207090824 */ /* 0x000fd400078e0210 */
[----:B------:R-:W-:Y:S05]  /*2c070*/  WARPSYNC.COLLECTIVE R15, `(.L_x_880) ;  /* 0x000000000f087348 */ /* 0x000fea0003c00000 */
[----:B------:R0:W1:Y:S02]  /*2c080*/  SHFL.IDX P6, R14, R13, R12, R11 ;  /* 0x0000000c0d0e7389 */ /* 0x00006400000c000b */
[----:B01----:R-:W-:Y:S01]  /*2c090*/  ENDCOLLECTIVE ;  /* 0x000000000000791b */ /* 0x003fe20003800000 */
.L_x_880:
[----:B------:R-:W-:Y:S01]  /*2c0a0*/  ULDC.64 UR4, c[0x0][0x208] ;  /* 0x0000820000047ab9 */ /* 0x000fe20000000a00 */
[----:B------:R-:W-:Y:S02]  /*2c0b0*/  IMAD.MOV.U32 R13, RZ, RZ, R6 ;  /* 0x000000ffff0d7224 */ /* 0x000fe400078e0006 */
[----:B------:R-:W-:Y:S02]  /*2c0c0*/  IMAD.MOV.U32 R12, RZ, RZ, 0x1 ;  /* 0x00000001ff0c7424 */ /* 0x000fe400078e00ff */
[----:B------:R-:W-:-:S05]  /*2c0d0*/  IMAD.MOV.U32 R3, RZ, RZ, R14 ;  /* 0x000000ffff037224 */ /* 0x000fca00078e000e */
[----:B------:R-:W-:-:S05]  /*2c0e0*/  @P0 LEA R3, P1, R34, R3, 0x1 ;  /* 0x0000000322030211 */ /* 0x000fca00078208ff */
[----:B------:R-:W-:Y:S01]  /*2c0f0*/  @P0 IMAD.X R2, RZ, RZ, R2, P1 ;  /* 0x000000ffff020224 */ /* 0x000fe200008e0602 */
[----:B------:R-:W-:-:S04]  /*2c100*/  ISETP.GE.AND P1, PT, R4, 0x11, PT ;  /* 0x000000110400780c */ /* 0x000fc80003f26270 */
[----:B------:R-:W-:-:S04]  /*2c110*/  @P0 LOP3.LUT R3, R3, R2, RZ, 0x3c, !PT ;  /* 0x0000000203030212 */ /* 0x000fc800078e3cff */
[----:B------:R-:W-:-:S04]  /*2c120*/  @P0 LOP3.LUT R2, R3, R2, RZ, 0x3c, !PT ;  /* 0x0000000203020212 */ /* 0x000fc800078e3cff */
[----:B------:R-:W-:Y:S01]  /*2c130*/  @P0 LOP3.LUT R3, R3, R2, RZ, 0x3c, !PT ;  /* 0x0000000203030212 */ /* 0x000fe200078e3cff */
[----:B------:R-:W-:-:S04]  /*2c140*/  @P1 IMAD R21, R7, 0x2, R16 ;  /* 0x0000000207151824 */ /* 0x000fc800078e0210 */
        /* <DEDUP_REMOVED lines=10> */
.L_x_881:
[----:B------:R-:W-:Y:S02]  /*2c1f0*/  IMAD.MOV.U32 R13, RZ, RZ, R0 ;  /* 0x000000ffff0d7224 */ /* 0x000fe400078e0000 */
[----:B------:R-:W-:-:S07]  /*2c200*/  IMAD.MOV.U32 R8, RZ, RZ, R14 ;  /* 0x000000ffff087224 */ /* 0x000fce00078e000e */
[----:B------:R-:W-:Y:S05]  /*2c210*/  WARPSYNC.COLLECTIVE R15, `(.L_x_882) ;  /* 0x000000000f087348 */ /* 0x000fea0003c00000 */
[----:B------:R0:W1:Y:S02]  /*2c220*/  SHFL.IDX P6, R14, R13, R12, R11 ;  /* 0x0000000c0d0e7389 */ /* 0x00006400000c000b */
[----:B01----:R-:W-:Y:S01]  /*2c230*/  ENDCOLLECTIVE ;  /* 0x000000000000791b */ /* 0x003fe20003800000 */
.L_x_882:
[----:B------:R-:W-:Y:S01]  /*2c240*/  ULDC.64 UR4, c[0x0][0x208] ;  /* 0x0000820000047ab9 */ /* 0x000fe20000000a00 */
[----:B------:R-:W-:Y:S02]  /*2c250*/  IMAD.MOV.U32 R13, RZ, RZ, R6 ;  /* 0x000000ffff0d7224 */ /* 0x000fe400078e0006 */
[----:B------:R-:W-:Y:S02]  /*2c260*/  IMAD.MOV.U32 R12, RZ, RZ, 0x2 ;  /* 0x00000002ff0c7424 */ /* 0x000fe400078e00ff */
[----:B------:R-:W-:-:S05]  /*2c270*/  IMAD.MOV.U32 R2, RZ, RZ, R14 ;  /* 0x000000ffff027224 */ /* 0x000fca00078e000e */
[----:B------:R-:W-:-:S05]  /*2c280*/  @P1 LEA R2, P0, R34, R2, 0x1 ;  /* 0x0000000222021211 */ /* 0x000fca00078008ff */
[----:B------:R-:W-:-:S05]  /*2c290*/  @P1 IMAD.X R3, RZ, RZ, R8, P0 ;  /* 0x000000ffff031224 */ /* 0x000fca00000e0608 */
        /* <DEDUP_REMOVED lines=11> */
.L_x_883:
[----:B------:R-:W-:Y:S02]  /*2c350*/  @P1 IMAD R9, R7, 0x2, R16 ;  /* 0x0000000207091824 */ /* 0x000fe400078e0210 */
[----:B------:R-:W-:Y:S02]  /*2c360*/  IMAD.MOV.U32 R13, RZ, RZ, R0 ;  /* 0x000000ffff0d7224 */ /* 0x000fe400078e0000 */
[----:B------:R-:W-:-:S07]  /*2c370*/  IMAD.MOV.U32 R8, RZ, RZ, R14 ;  /* 0x000000ffff087224 */ /* 0x000fce00078e000e */
[----:B------:R-:W-:Y:S05]  /*2c380*/  WARPSYNC.COLLECTIVE R15, `(.L_x_884) ;  /* 0x000000000f087348 */ /* 0x000fea0003c00000 */
[----:B------:R0:W1:Y:S02]  /*2c390*/  SHFL.IDX P6, R14, R13, R12, R11 ;  /* 0x0000000c0d0e7389 */ /* 0x00006400000c000b */
[----:B01----:R-:W-:Y:S01]  /*2c3a0*/  ENDCOLLECTIVE ;  /* 0x000000000000791b */ /* 0x003fe20003800000 */
.L_x_884:
        /* <DEDUP_REMOVED lines=17> */
.L_x_885:
[----:B------:R-:W-:Y:S02]  /*2c4c0*/  @P1 IMAD R21, R7, 0x2, R16 ;  /* 0x0000000207151824 */ /* 0x000fe400078e0210 */
[----:B------:R-:W-:Y:S02]  /*2c4d0*/  IMAD.MOV.U32 R13, RZ, RZ, R0 ;  /* 0x000000ffff0d7224 */ /* 0x000fe400078e0000 */
[----:B------:R-:W-:-:S07]  /*2c4e0*/  IMAD.MOV.U32 R8, RZ, RZ, R14 ;  /* 0x000000ffff087224 */ /* 0x000fce00078e000e */
[----:B------:R-:W-:Y:S05]  /*2c4f0*/  WARPSYNC.COLLECTIVE R15, `(.L_x_886) ;  /* 0x000000000f087348 */ /* 0x000fea0003c00000 */
[----:B------:R0:W1:Y:S02]  /*2c500*/  SHFL.IDX P6, R14, R13, R12, R11 ;  /* 0x0000000c0d0e7389 */ /* 0x00006400000c000b */
[----:B01----:R-:W-:Y:S01]  /*2c510*/  ENDCOLLECTIVE ;  /* 0x000000000000791b */ /* 0x003fe20003800000 */
.L_x_886:
        /* <DEDUP_REMOVED lines=16> */
.L_x_887:
[----:B------:R-:W-:Y:S02]  /*2c620*/  IMAD.MOV.U32 R13, RZ, RZ, R0 ;  /* 0x000000ffff0d7224 */ /* 0x000fe400078e0000 */
[----:B------:R-:W-:-:S07]  /*2c630*/  IMAD.MOV.U32 R8, RZ, RZ, R14 ;  /* 0x000000ffff087224 */ /* 0x000fce00078e000e */
[----:B------:R-:W-:Y:S05]  /*2c640*/  WARPSYNC.COLLECTIVE R15, `(.L_x_888) ;  /* 0x000000000f087348 */ /* 0x000fea0003c00000 */
[----:B------:R0:W1:Y:S02]  /*2c650*/  SHFL.IDX P6, R14, R13, R12, R11 ;  /* 0x0000000c0d0e7389 */ /* 0x00006400000c000b */
[----:B01----:R-:W-:Y:S01]  /*2c660*/  ENDCOLLECTIVE ;  /* 0x000000000000791b */ /* 0x003fe20003800000 */
.L_x_888:
[----:B------:R-:W-:Y:S01]  /*2c670*/  IMAD.MOV.U32 R0, RZ, RZ, R14 ;  /* 0x000000ffff007224 */ /* 0x000fe200078e000e */
[----:B------:R-:W-:Y:S06]  /*2c680*/  BRA `(.L_x_889) ;  /* 0xffffffa8006c7947 */ /* 0x000fec000383ffff */
.L_x_758:
[----:B------:R-:W-:Y:S01]  /*2c690*/  IMAD.MOV.U32 R13, RZ, RZ, R4 ;  /* 0x000000ffff0d7224 */ /* 0x000fe200078e0004 */
[----:B------:R-:W-:Y:S01]  /*2c6a0*/  MOV R11, 0x181f ;  /* 0x0000181f000b7802 */ /* 0x000fe20000000f00 */
[----:B------:R-:W-:Y:S02]  /*2c6b0*/  IMAD.MOV.U32 R12, RZ, RZ, RZ ;  /* 0x000000ffff0c7224 */ /* 0x000fe400078e00ff */
[----:B------:R-:W-:Y:S02]  /*2c6c0*/  IMAD.MOV.U32 R15, RZ, RZ, -0x1 ;  /* 0xffffffffff0f7424 */ /* 0x000fe400078e00ff */
[----:B-----5:R-:W-:Y:S02]  /*2c6d0*/  IMAD R6, R10, R8, RZ ;  /* 0x000000080a067224 */ /* 0x020fe400078e02ff */
[----:B------:R-:W-:-:S07]  /*2c6e0*/  IMAD.IADD R0, R9, 0x1, R0 ;  /* 0x0000000109007824 */ /* 0x000fce00078e0200 */
[----:B------:R-:W-:Y:S05]  /*2c6f0*/  WARPSYNC.COLLECTIVE R15, `(.L_x_890) ;  /* 0x000000000f087348 */ /* 0x000fea0003c00000 */
[----:B------:R0:W1:Y:S02]  /*2c700*/  SHFL.IDX P6, R14, R13, R12, R11 ;  /* 0x0000000c0d0e7389 */ /* 0x00006400000c000b */
[----:B01----:R-:W-:Y:S01]  /*2c710*/  ENDCOLLECTIVE ;  /* 0x000000000000791b */ /* 0x003fe20003800000 */
.L_x_890:
[----:B------:R-:W-:Y:S01]  /*2c720*/  ISETP.GE.AND P1, PT, R0, R6, PT ;  /* 0x000000060000720c */ /* 0x000fe20003f26270 */
[----:B------:R-:W-:Y:S02]  /*2c730*/  IMAD.MOV.U32 R13, RZ, RZ, R5 ;  /* 0x000000ffff0d7224 */ /* 0x000fe400078e0005 */
[----:B------:R-:W-:-:S10]  /*2c740*/  IMAD.MOV.U32 R2, RZ, RZ, R14 ;  /* 0x000000ffff027224 */ /* 0x000fd400078e000e */
[----:B------:R-:W-:Y:S05]  /*2c750*/  WARPSYNC.COLLECTIVE R15, `(.L_x_891) ;  /* 0x000000000f087348 */ /* 0x000fea0003c00000 */
[----:B------:R0:W1:Y:S02]  /*2c760*/  SHFL.IDX P6, R14, R13, R12, R11 ;  /* 0x0000000c0d0e7389 */ /* 0x00006400000c000b */
[----:B01----:R-:W-:Y:S01]  /*2c770*/  ENDCOLLECTIVE ;  /* 0x000000000000791b */ /* 0x003fe20003800000 */
.L_x_891:
[----:B------:R-:W-:Y:S01]  /*2c780*/  ULDC.64 UR4, c[0x0][0x208] ;  /* 0x0000820000047ab9 */ /* 0x000fe20000000a00 */
[----:B------:R-:W-:Y:S02]  /*2c790*/  IMAD.MOV.U32 R13, RZ, RZ, R4 ;  /* 0x000000ffff0d7224 */ /* 0x000fe400078e0004 */
[----:B------:R-:W-:Y:S02]  /*2c7a0*/  IMAD.MOV.U32 R12, RZ, RZ, 0x1 ;  /* 0x00000001ff0c7424 */ /* 0x000fe400078e00ff */
[----:B------:R-:W-:-:S05]  /*2c7b0*/  IMAD.MOV.U32 R3, RZ, RZ, R14 ;  /* 0x000000ffff037224 */ /* 0x000fca00078e000e */
[----:B------:R-:W-:-:S05]  /*2c7c0*/  @!P1 LEA R7, P5, R34, R3, 0x1 ;  /* 0x0000000322079211 */ /* 0x000fca00078a08ff */
[----:B------:R-:W-:Y:S02]  /*2c7d0*/  @!P1 IMAD.X R3, RZ, RZ, R2, P5 ;  /* 0x000000ffff039224 */ /* 0x000fe400028e0602 */
[----:B------:R-:W-:Y:S02]  /*2c7e0*/  @!P1 IMAD.MOV.U32 R2, RZ, RZ, R7 ;  /* 0x000000ffff029224 */ /* 0x000fe400078e0007 */
[----:B------:R-:W-:-:S03]  /*2c7f0*/  VIADD R7, R0, 0x10 ;  /* 0x0000001000077836 */ /* 0x000fc60000000000 */
        /* <DEDUP_REMOVED lines=11> */
.L_x_892:
[----:B------:R-:W-:Y:S02]  /*2c8b0*/  IMAD.MOV.U32 R13, RZ, RZ, R5 ;  /* 0x000000ffff0d7224 */ /* 0x000fe400078e0005 */
[----:B------:R-:W-:-:S07]  /*2c8c0*/  IMAD.MOV.U32 R2, RZ, RZ, R14 ;  /* 0x000000ffff027224 */ /* 0x000fce00078e000e */
[----:B------:R-:W-:Y:S05]  /*2c8d0*/  WARPSYNC.COLLECTIVE R15, `(.L_x_893) ;  /* 0x000000000f087348 */ /* 0x000fea0003c00000 */
[----:B------:R0:W1:Y:S02]  /*2c8e0*/  SHFL.IDX P6, R14, R13, R12, R11 ;  /* 0x0000000c0d0e7389 */ /* 0x00006400000c000b */
[----:B01----:R-:W-:Y:S01]  /*2c8f0*/  ENDCOLLECTIVE ;  /* 0x000000000000791b */ /* 0x003fe20003800000 */
.L_x_893:
[----:B------:R-:W-:Y:S01]  /*2c900*/  ULDC.64 UR4, c[0x0][0x208] ;  /* 0x0000820000047ab9 */ /* 0x000fe20000000a00 */
[----:B------:R-:W-:Y:S02]  /*2c910*/  IMAD.MOV.U32 R13, RZ, RZ, R4 ;  /* 0x000000ffff0d7224 */ /* 0x000fe400078e0004 */
[----:B------:R-:W-:Y:S02]  /*2c920*/  IMAD.MOV.U32 R12, RZ, RZ, 0x2 ;  /* 0x00000002ff0c7424 */ /* 0x000fe400078e00ff */
[----:B------:R-:W-:-:S05]  /*2c930*/  IMAD.MOV.U32 R3, RZ, RZ, R14 ;  /* 0x000000ffff037224 */ /* 0x000fca00078e000e */
[----:B------:R-:W-:-:S05]  /*2c940*/  @!P1 LEA R7, P5, R34, R3, 0x1 ;  /* 0x0000000322079211 */ /* 0x000fca00078a08ff */
[----:B------:R-:W-:Y:S02]  /*2c950*/  @!P1 IMAD.X R8, RZ, RZ, R2, P5 ;  /* 0x000000ffff089224 */ /* 0x000fe400028e0602 */
[----:B------:R-:W-:Y:S02]  /*2c960*/  @!P1 IMAD.MOV.U32 R2, RZ, RZ, R7 ;  /* 0x000000ffff029224 */ /* 0x000fe400078e0007 */
        /* <DEDUP_REMOVED lines=13> */
.L_x_894:
[----:B------:R-:W-:Y:S02]  /*2ca40*/  IMAD.MOV.U32 R13, RZ, RZ, R5 ;  /* 0x000000ffff0d7224 */ /* 0x000fe400078e0005 */
[----:B------:R-:W-:-:S07]  /*2ca50*/  IMAD.MOV.U32 R2, RZ, RZ, R14 ;  /* 0x000000ffff027224 */ /* 0x000fce00078e000e */
[----:B------:R-:W-:Y:S05]  /*2ca60*/  WARPSYNC.COLLECTIVE R15, `(.L_x_895) ;  /* 0x000000000f087348 */ /* 0x000fea0003c00000 */
[----:B------:R0:W1:Y:S02]  /*2ca70*/  SHFL.IDX P6, R14, R13, R12, R11 ;  /* 0x0000000c0d0e7389 */ /* 0x00006400000c000b */
[----:B01----:R-:W-:Y:S01]  /*2ca80*/  ENDCOLLECTIVE ;  /* 0x000000000000791b */ /* 0x003fe20003800000 */
.L_x_895:
        /* <DEDUP_REMOVED lines=20> */
.L_x_896:
[----:B------:R-:W-:Y:S02]  /*2cbd0*/  IMAD.MOV.U32 R13, RZ, RZ, R5 ;  /* 0x000000ffff0d7224 */ /* 0x000fe400078e0005 */
[----:B------:R-:W-:-:S07]  /*2cbe0*/  IMAD.MOV.U32 R2, RZ, RZ, R14 ;  /* 0x000000ffff027224 */ /* 0x000fce00078e000e */
[----:B------:R-:W-:Y:S05]  /*2cbf0*/  WARPSYNC.COLLECTIVE R15, `(.L_x_897) ;  /* 0x000000000f087348 */ /* 0x000fea0003c00000 */
[----:B------:R0:W1:Y:S02]  /*2cc00*/  SHFL.IDX P6, R14, R13, R12, R11 ;  /* 0x0000000c0d0e7389 */ /* 0x00006400000c000b */
[----:B01----:R-:W-:Y:S01]  /*2cc10*/  ENDCOLLECTIVE ;  /* 0x000000000000791b */ /* 0x003fe20003800000 */
.L_x_897:
        /* <DEDUP_REMOVED lines=20> */
.L_x_898:
[----:B------:R-:W-:Y:S02]  /*2cd60*/  IMAD.MOV.U32 R13, RZ, RZ, R5 ;  /* 0x000000ffff0d7224 */ /* 0x000fe400078e0005 */
[----:B------:R-:W-:-:S07]  /*2cd70*/  IMAD.MOV.U32 R2, RZ, RZ, R14 ;  /* 0x000000ffff027224 */ /* 0x000fce00078e000e */
[----:B------:R-:W-:Y:S05]  /*2cd80*/  WARPSYNC.COLLECTIVE R15, `(.L_x_899) ;  /* 0x000000000f087348 */ /* 0x000fea0003c00000 */
[----:B------:R0:W1:Y:S02]  /*2cd90*/  SHFL.IDX P6, R14, R13, R12, R11 ;  /* 0x0000000c0d0e7389 */ /* 0x00006400000c000b */
[----:B01----:R-:W-:Y:S01]  /*2cda0*/  ENDCOLLECTIVE ;  /* 0x000000000000791b */ /* 0x003fe20003800000 */
.L_x_899:
[----:B------:R-:W-:Y:S01]  /*2cdb0*/  ULDC.64 UR4, c[0x0][0x208] ;  /* 0x0000820000047ab9 */ /* 0x000fe20000000a00 */
[----:B------:R-:W-:Y:S02]  /*2cdc0*/  IMAD.MOV.U32 R13, RZ, RZ, R4 ;  /* 0x000000ffff0d7224 */ /* 0x000fe400078e0004 */
[----:B------:R-:W-:Y:S01]  /*2cdd0*/  IMAD.MOV.U32 R12, RZ, RZ, 0x5 ;  /* 0x00000005ff0c7424 */ /* 0x000fe200078e00ff */
[----:B------:R-:W-:-:S04]  /*2cde0*/  MOV R3, R14 ;  /* 0x0000000e00037202 */ /* 0x000fc80000000f00 */
        /* <DEDUP_REMOVED lines=16> */
.L_x_900:
[----:B------:R-:W-:Y:S02]  /*2cef0*/  IMAD.MOV.U32 R13, RZ, RZ, R5 ;  /* 0x000000ffff0d7224 */ /* 0x000fe400078e0005 */
[----:B------:R-:W-:-:S07]  /*2cf00*/  IMAD.MOV.U32 R2, RZ, RZ, R14 ;  /* 0x000000ffff027224 */ /* 0x000fce00078e000e */
[----:B------:R-:W-:Y:S05]  /*2cf10*/  WARPSYNC.COLLECTIVE R15, `(.L_x_901) ;  /* 0x000000000f087348 */ /* 0x000fea0003c00000 */
[----:B------:R0:W1:Y:S02]  /*2cf20*/  SHFL.IDX P6, R14, R13, R12, R11 ;  /* 0x0000000c0d0e7389 */ /* 0x00006400000c000b */
[----:B01----:R-:W-:Y:S01]  /*2cf30*/  ENDCOLLECTIVE ;  /* 0x000000000000791b */ /* 0x003fe20003800000 */
.L_x_901:
        /* <DEDUP_REMOVED lines=20> */
.L_x_902:
[----:B------:R-:W-:Y:S02]  /*2d080*/  IMAD.MOV.U32 R13, RZ, RZ, R5 ;  /* 0x000000ffff0d7224 */ /* 0x000fe400078e0005 */
[----:B------:R-:W-:-:S07]  /*2d090*/  IMAD.MOV.U32 R2, RZ, RZ, R14 ;  /* 0x000000ffff027224 */ /* 0x000fce00078e000e */
[----:B------:R-:W-:Y:S05]  /*2d0a0*/  WARPSYNC.COLLECTIVE R15, `(.L_x_903) ;  /* 0x000000000f087348 */ /* 0x000fea0003c00000 */
[----:B------:R0:W1:Y:S02]  /*2d0b0*/  SHFL.IDX P6, R14, R13, R12, R11 ;  /* 0x0000000c0d0e7389 */ /* 0x00006400000c000b */
[----:B01----:R-:W-:Y:S01]  /*2d0c0*/  ENDCOLLECTIVE ;  /* 0x000000000000791b */ /* 0x003fe20003800000 */
.L_x_903:
[----:B------:R-:W-:Y:S01]  /*2d0d0*/  ULDC.64 UR4, c[0x0][0x208] ;  /* 0x0000820000047ab9 */ /* 0x000fe20000000a00 */
[----:B------:R-:W-:Y:S02]  /*2d0e0*/  IMAD.MOV.U32 R13, RZ, RZ, R4 ;  /* 0x000000ffff0d7224 */ /* 0x000fe400078e0004 */
[----:B------:R-:W-:Y:S02]  /*2d0f0*/  IMAD.MOV.U32 R12, RZ, RZ, 0x7 ;  /* 0x00000007ff0c7424 */ /* 0x000fe400078e00ff */
[----:B------:R-:W-:-:S05]  /*2d100*/  IMAD.MOV.U32 R3, RZ, RZ, R14 ;  /* 0x000000ffff037224 */ /* 0x000fca00078e000e */
[----:B------:R-:W-:-:S05]  /*2d110*/  @!P1 LEA R7, P5, R34, R3, 0x1 ;  /* 0x0000000322079211 */ /* 0x000fca00078a08ff */
[----:B------:R-:W-:Y:S02]  /*2d120*/  @!P1 IMAD.X R8, RZ, RZ, R2, P5 ;  /* 0x000000ffff089224 */ /* 0x000fe400028e0602 */
[----:B------:R-:W-:Y:S02]  /*2d130*/  @!P1 IMAD.MOV.U32 R2, RZ, RZ, R7 ;  /* 0x000000ffff029224 */ /* 0x000fe400078e0007 */
[----:B------:R-:W-:-:S05]  /*2d140*/  @!P1 IMAD.MOV.U32 R3, RZ, RZ, R8 ;  /* 0x000000ffff039224 */ /* 0x000fca00078e0008 */
        /* <DEDUP_REMOVED lines=10> */
.L_x_904:
[----:B------:R-:W-:Y:S02]  /*2d1f0*/  IMAD.MOV.U32 R13, RZ, RZ, R5 ;  /* 0x000000ffff0d7224 */ /* 0x000fe400078e0005 */
[----:B------:R-:W-:-:S07]  /*2d200*/  IMAD.MOV.U32 R7, RZ, RZ, R14 ;  /* 0x000000ffff077224 */ /* 0x000fce00078e000e */
[----:B------:R-:W-:Y:S05]  /*2d210*/  WARPSYNC.COLLECTIVE R15, `(.L_x_905) ;  /* 0x000000000f087348 */ /* 0x000fea0003c00000 */
[----:B------:R0:W1:Y:S02]  /*2d220*/  SHFL.IDX P6, R14, R13, R12, R11 ;  /* 0x0000000c0d0e7389 */ /* 0x00006400000c000b */
[----:B01----:R-:W-:Y:S01]  /*2d230*/  ENDCOLLECTIVE ;  /* 0x000000000000791b */ /* 0x003fe20003800000 */
.L_x_905:
[----:B------:R-:W-:Y:S05]  /*2d240*/  BRA `(.L_x_906) ;  /* 0xffffffa800d07947 */ /* 0x000fea000383ffff */
.L_x_763:
[----:B0-----:R0:W2:Y:S02]  /*2d250*/  SYNCS.PHASECHK.TRANS64.TRYWAIT P0, [R16+URZ+0x38820], R3 ;  /* 0x03882003100075a7 */ /* 0x0010a4000800017f */
[----:B--2---:R-:W-:Y:S05]  /*2d260*/  @!P0 NANOSLEEP.SYNCS 0x989680 ;  /* 0x009896800000895d */ /* 0x004fea0003900000 */
[----:B------:R-:W2:Y:S02]  /*2d270*/  @!P0 SYNCS.PHASECHK.TRANS64 P0, [R16+URZ+0x38820], R3 ;  /* 0x03882003100085a7 */ /* 0x000ea4000800007f */
[----:B--2---:R-:W-:Y:S05]  /*2d280*/  @!P0 BRA `(.L_x_763) ;  /* 0xfffffffc00f08947 */ /* 0x004fea000383ffff */
[----:B------:R-:W-:Y:S05]  /*2d290*/  BRA `(.L_x_907) ;  /* 0xffffffac00507947 */ /* 0x000fea000383ffff */
.L_x_768:
[----:B0-----:R0:W1:Y:S02]  /*2d2a0*/  SYNCS.PHASECHK.TRANS64.TRYWAIT P0, [R6+URZ+0x38840], R3 ;  /* 0x03884003060075a7 */ /* 0x001064000800017f */
[----:B-1----:R-:W-:Y:S05]  /*2d2b0*/  @!P0 NANOSLEEP.SYNCS 0x989680 ;  /* 0x009896800000895d */ /* 0x002fea0003900000 */
[----:B------:R-:W1:Y:S02]  /*2d2c0*/  @!P0 SYNCS.PHASECHK.TRANS64 P0, [R6+URZ+0x38840], R3 ;  /* 0x03884003060085a7 */ /* 0x000e64000800007f */
[----:B-1----:R-:W-:Y:S05]  /*2d2d0*/  @!P0 BRA `(.L_x_768) ;  /* 0xfffffffc00f08947 */ /* 0x002fea000383ffff */
[----:B------:R-:W-:Y:S05]  /*2d2e0*/  BRA `(.L_x_908) ;  /* 0xffffffb0003c7947 */ /* 0x000fea000383ffff */
.L_x_769:
        /* <DEDUP_REMOVED lines=8> */
.L_x_910:
[----:B------:R-:W-:Y:S05]  /*2d370*/  BSYNC B1 ;  /* 0x0000000000017941 */ /* 0x000fea0003800000 */
.L_x_909:
        /* <DEDUP_REMOVED lines=12> */
.L_x_911:
[----:B------:R-:W-:Y:S01]  /*2d440*/  LOP3.LUT R18, R18, 0xfffffeff, RZ, 0xc0, !PT ;  /* 0xfffffeff12127812 */ /* 0x000fe200078ec0ff */
[----:B------:R-:W-:Y:S01]  /*2d450*/  IMAD R9, R9, 0x2, R16 ;  /* 0x0000000209097824 */ /* 0x000fe200078e0210 */
[----:B------:R-:W-:Y:S02]  /*2d460*/  ULDC.64 UR4, c[0x0][0x208] ;  /* 0x0000820000047ab9 */ /* 0x000fe40000000a00 */
[----:B------:R-:W-:-:S04]  /*2d470*/  @P2 LOP3.LUT R18, R18, 0x100, RZ, 0xfc, !PT ;  /* 0x0000010012122812 */ /* 0x000fc800078efcff */
[C---:B------:R-:W-:Y:S02]  /*2d480*/  LOP3.LUT P2, RZ, R18.reuse, 0x8, RZ, 0xc0, !PT ;  /* 0x0000000812ff7812 */ /* 0x040fe4000784c0ff */
[----:B------:R-:W-:Y:S01]  /*2d490*/  LOP3.LUT R18, R18, 0xffffff7f, RZ, 0xc0, !PT ;  /* 0xffffff7f12127812 */ /* 0x000fe200078ec0ff */
[----:B------:R-:W-:-:S03]  /*2d4a0*/  IMAD.MOV.U32 R13, RZ, RZ, R10 ;  /* 0x000000ffff0d7224 */ /* 0x000fc600078e000a */
[----:B------:R-:W-:Y:S02]  /*2d4b0*/  @P1 LOP3.LUT R18, R18, 0x80, RZ, 0xfc, !PT ;  /* 0x0000008012121812 */ /* 0x000fe400078efcff */
[----:B------:R-:W-:Y:S02]  /*2d4c0*/  MOV R12, 0x1 ;  /* 0x00000001000c7802 */ /* 0x000fe40000000f00 */
[----:B------:R-:W-:Y:S01]  /*2d4d0*/  LOP3.LUT P1, RZ, R18, 0x4, RZ, 0xc0, !PT ;  /* 0x0000000412ff7812 */ /* 0x000fe2000782c0ff */
[----:B------:R-:W-:-:S05]  /*2d4e0*/  IMAD.MOV.U32 R2, RZ, RZ, R14 ;  /* 0x000000ffff027224 */ /* 0x000fca00078e000e */
        /* <DEDUP_REMOVED lines=12> */
.L_x_912:
[----:B------:R-:W-:Y:S02]  /*2d5b0*/  IMAD.MOV.U32 R13, RZ, RZ, R8 ;  /* 0x000000ffff0d7224 */ /* 0x000fe400078e0008 */
[----:B------:R-:W-:-:S07]  /*2d5c0*/  IMAD.MOV.U32 R35, RZ, RZ, R14 ;  /* 0x000000ffff237224 */ /* 0x000fce00078e000e */
[----:B------:R-:W-:Y:S05]  /*2d5d0*/  WARPSYNC.COLLECTIVE R15, `(.L_x_913) ;  /* 0x000000000f087348 */ /* 0x000fea0003c00000 */
[----:B------:R0:W1:Y:S02]  /*2d5e0*/  SHFL.IDX P6, R14, R13, R12, R11 ;  /* 0x0000000c0d0e7389 */ /* 0x00006400000c000b */
[----:B01----:R-:W-:Y:S01]  /*2d5f0*/  ENDCOLLECTIVE ;  /* 0x000000000000791b */ /* 0x003fe20003800000 */
.L_x_913:
[----:B------:R-:W-:Y:S01]  /*2d600*/  ULDC.64 UR4, c[0x0][0x208] ;  /* 0x0000820000047ab9 */ /* 0x000fe20000000a00 */
[----:B------:R-:W-:Y:S02]  /*2d610*/  IMAD.MOV.U32 R13, RZ, RZ, R10 ;  /* 0x000000ffff0d7224 */ /* 0x000fe400078e000a */
[----:B------:R-:W-:Y:S02]  /*2d620*/  IMAD.MOV.U32 R12, RZ, RZ, 0x2 ;  /* 0x00000002ff0c7424 */ /* 0x000fe400078e00ff */
        /* <DEDUP_REMOVED lines=13> */
.L_x_914:
[----:B------:R-:W-:Y:S02]  /*2d700*/  IMAD.MOV.U32 R13, RZ, RZ, R8 ;  /* 0x000000ffff0d7224 */ /* 0x000fe400078e0008 */
[----:B------:R-:W-:-:S07]  /*2d710*/  IMAD.MOV.U32 R35, RZ, RZ, R14 ;  /* 0x000000ffff237224 */ /* 0x000fce00078e000e */
[----:B------:R-:W-:Y:S05]  /*2d720*/  WARPSYNC.COLLECTIVE R15, `(.L_x_915) ;  /* 0x000000000f087348 */ /* 0x000fea0003c00000 */
[----:B------:R0:W1:Y:S02]  /*2d730*/  SHFL.IDX P6, R14, R13, R12, R11 ;  /* 0x0000000c0d0e7389 */ /* 0x00006400000c000b */
[----:B01----:R-:W-:Y:S01]  /*2d740*/  ENDCOLLECTIVE ;  /* 0x000000000000791b */ /* 0x003fe20003800000 */
.L_x_915:
        /* <DEDUP_REMOVED lines=16> */
.L_x_916:
[----:B------:R-:W-:Y:S02]  /*2d850*/  IMAD.MOV.U32 R13, RZ, RZ, R8 ;  /* 0x000000ffff0d7224 */ /* 0x000fe400078e0008 */
[----:B------:R-:W-:-:S07]  /*2d860*/  IMAD.MOV.U32 R35, RZ, RZ, R14 ;  /* 0x000000ffff237224 */ /* 0x000fce00078e000e */
[----:B------:R-:W-:Y:S05]  /*2d870*/  WARPSYNC.COLLECTIVE R15, `(.L_x_917) ;  /* 0x000000000f087348 */ /* 0x000fea0003c00000 */
[----:B------:R0:W1:Y:S02]  /*2d880*/  SHFL.IDX P6, R14, R13, R12, R11 ;  /* 0x0000000c0d0e7389 */ /* 0x00006400000c000b */
[----:B01----:R-:W-:Y:S01]  /*2d890*/  ENDCOLLECTIVE ;  /* 0x000000000000791b */ /* 0x003fe20003800000 */
.L_x_917:
        /* <DEDUP_REMOVED lines=10> */
[----:B------:R-:W-:-:S03]  /*2d940*/  LOP3.LUT P3, RZ, R18, 0x200, RZ, 0xc0, !PT ;  /* 0x0000020012ff7812 */ /* 0x000fc6000786c0ff */
[----:B------:R0:W-:Y:S01]  /*2d950*/  LDGSTS.E.BYPASS.LTC128B.128 [R9+0x28400], desc[UR4][R2.64+0x80], !P2 ;  /* 0x2840008002097fae */ /* 0x0001e2000d101d44 */
[----:B------:R-:W-:-:S03]  /*2d960*/  LOP3.LUT P2, RZ, R18, 0x100, RZ, 0xc0, !PT ;  /* 0x0000010012ff7812 */ /* 0x000fc6000784c0ff */
[----:B------:R0:W-:Y:S01]  /*2d970*/  LDGSTS.E.BYPASS.LTC128B.128 [R9+0x2ac00], desc[UR4][R2.64+0x100], !P1 ;  /* 0x2ac0010002097fae */ /* 0x0001e2000c901d44 */
[----:B------:R-:W-:-:S03]  /*2d980*/  LOP3.LUT P1, RZ, R18, 0x80, RZ, 0xc0, !PT ;  /* 0x0000008012ff7812 */ /* 0x000fc6000782c0ff */
[----:B------:R0:W-:Y:S10]  /*2d990*/  LDGSTS.E.BYPASS.LTC128B.128 [R9+0x2d400], desc[UR4][R2.64+0x180], !P5 ;  /* 0x2d40018002097fae */ /* 0x0001f4000e901d44 */
[----:B0-----:R-:W-:Y:S05]  /*2d9a0*/  WARPSYNC.COLLECTIVE R15, `(.L_x_918) ;  /* 0x000000000f087348 */ /* 0x001fea0003c00000 */
[----:B------:R1:W2:Y:S02]  /*2d9b0*/  SHFL.IDX P6, R14, R13, R12, R11 ;  /* 0x0000000c0d0e7389 */ /* 0x0002a400000c000b */
[----:B012---:R-:W-:Y:S01]  /*2d9c0*/  ENDCOLLECTIVE ;  /* 0x000000000000791b */ /* 0x007fe20003800000 */
.L_x_918:
[----:B------:R-:W-:Y:S02]  /*2d9d0*/  IMAD.MOV.U32 R13, RZ, RZ, R8 ;  /* 0x000000ffff0d7224 */ /* 0x000fe400078e0008 */
[----:B------:R-:W-:-:S07]  /*2d9e0*/  IMAD.MOV.U32 R35, RZ, RZ, R14 ;  /* 0x000000ffff237224 */ /* 0x000fce00078e000e */
[----:B------:R-:W-:Y:S05]  /*2d9f0*/  WARPSYNC.COLLECTIVE R15, `(.L_x_919) ;  /* 0x000000000f087348 */ /* 0x000fea0003c00000 */
[----:B------:R0:W1:Y:S02]  /*2da00*/  SHFL.IDX P6, R14, R13, R12, R11 ;  /* 0x0000000c0d0e7389 */ /* 0x00006400000c000b */
[----:B01----:R-:W-:Y:S01]  /*2da10*/  ENDCOLLECTIVE ;  /* 0x000000000000791b */ /* 0x003fe20003800000 */
.L_x_919:
[----:B------:R-:W-:Y:S01]  /*2da20*/  IMAD.MOV.U32 R2, RZ, RZ, R14 ;  /* 0x000000ffff027224 */ /* 0x000fe200078e000e */
[----:B------:R-:W-:Y:S06]  /*2da30*/  BRA `(.L_x_920) ;  /* 0xffffffac007c7947 */ /* 0x000fec000383ffff */
.L_x_774:
[----:B-1----:R1:W2:Y:S02]  /*2da40*/  SYNCS.PHASECHK.TRANS64.TRYWAIT P0, [R6+URZ+0x38860], R2 ;  /* 0x03886002060075a7 */ /* 0x0022a4000800017f */
[----:B--2---:R-:W-:Y:S05]  /*2da50*/  @!P0 NANOSLEEP.SYNCS 0x989680 ;  /* 0x009896800000895d */ /* 0x004fea0003900000 */
[----:B------:R-:W2:Y:S02]  /*2da60*/  @!P0 SYNCS.PHASECHK.TRANS64 P0, [R6+URZ+0x38860], R2 ;  /* 0x03886002060085a7 */ /* 0x000ea4000800007f */
[----:B--2---:R-:W-:Y:S05]  /*2da70*/  @!P0 BRA `(.L_x_774) ;  /* 0xfffffffc00f08947 */ /* 0x004fea000383ffff */
[----:B------:R-:W-:Y:S05]  /*2da80*/  BRA `(.L_x_921) ;  /* 0xffffffac00fc7947 */ /* 0x000fea000383ffff */
.L_x_775:
        /* <DEDUP_REMOVED lines=8> */
.L_x_923:
[----:B------:R-:W-:Y:S05]  /*2db10*/  BSYNC B1 ;  /* 0x0000000000017941 */ /* 0x000fea0003800000 */
.L_x_922:
[----:B------:R-:W-:Y:S02]  /*2db20*/  IMAD.MOV.U32 R13, RZ, RZ, R17 ;  /* 0x000000ffff0d7224 */ /* 0x000fe400078e0011 */
        /* <DEDUP_REMOVED lines=8> */
.L_x_924:
[----:B------:R-:W-:Y:S01]  /*2dbb0*/  ULDC.64 UR4, c[0x0][0x208] ;  /* 0x0000820000047ab9 */ /* 0x000fe20000000a00 */
[----:B------:R-:W-:Y:S02]  /*2dbc0*/  IMAD.MOV.U32 R13, RZ, RZ, R19 ;  /* 0x000000ffff0d7224 */ /* 0x000fe400078e0013 */
[----:B------:R-:W-:Y:S02]  /*2dbd0*/  IMAD.MOV.U32 R12, RZ, RZ, 0x1 ;  /* 0x00000001ff0c7424 */ /* 0x000fe400078e00ff */
[----:B------:R-:W-:-:S05]  /*2dbe0*/  IMAD.MOV.U32 R2, RZ, RZ, R14 ;  /* 0x000000ffff027224 */ /* 0x000fca00078e000e */
        /* <DEDUP_REMOVED lines=16> */
.L_x_925:
[----:B------:R-:W-:Y:S02]  /*2dcf0*/  IMAD.MOV.U32 R13, RZ, RZ, R17 ;  /* 0x000000ffff0d7224 */ /* 0x000fe400078e0011 */
[----:B------:R-:W-:-:S07]  /*2dd00*/  IMAD.MOV.U32 R3, RZ, RZ, R14 ;  /* 0x000000ffff037224 */ /* 0x000fce00078e000e */
[----:B------:R-:W-:Y:S05]  /*2dd10*/  WARPSYNC.COLLECTIVE R15, `(.L_x_926) ;  /* 0x000000000f087348 */ /* 0x000fea0003c00000 */
[----:B------:R0:W1:Y:S02]  /*2dd20*/  SHFL.IDX P6, R14, R13, R12, R11 ;  /* 0x0000000c0d0e7389 */ /* 0x00006400000c000b */
[----:B01----:R-:W-:Y:S01]  /*2dd30*/  ENDCOLLECTIVE ;  /* 0x000000000000791b */ /* 0x003fe20003800000 */
.L_x_926:
[----:B------:R-:W-:Y:S01]  /*2dd40*/  ULDC.64 UR4, c[0x0][0x208] ;  /* 0x0000820000047ab9 */ /* 0x000fe20000000a00 */
[----:B------:R-:W-:Y:S01]  /*2dd50*/  MOV R13, R19 ;  /* 0x00000013000d7202 */ /* 0x000fe20000000f00 */
        /* <DEDUP_REMOVED lines=18> */
.L_x_927:
[----:B------:R-:W-:Y:S02]  /*2de80*/  IMAD.MOV.U32 R13, RZ, RZ, R17 ;  /* 0x000000ffff0d7224 */ /* 0x000fe400078e0011 */
[----:B------:R-:W-:-:S07]  /*2de90*/  IMAD.MOV.U32 R3, RZ, RZ, R14 ;  /* 0x000000ffff037224 */ /* 0x000fce00078e000e */
[----:B------:R-:W-:Y:S05]  /*2dea0*/  WARPSYNC.COLLECTIVE R15, `(.L_x_928) ;  /* 0x000000000f087348 */ /* 0x000fea0003c00000 */
[----:B------:R0:W1:Y:S02]  /*2deb0*/  SHFL.IDX P6, R14, R13, R12, R11 ;  /* 0x0000000c0d0e7389 */ /* 0x00006400000c000b */
[----:B01----:R-:W-:Y:S01]  /*2dec0*/  ENDCOLLECTIVE ;  /* 0x000000000000791b */ /* 0x003fe20003800000 */
.L_x_928:
        /* <DEDUP_REMOVED lines=20> */
.L_x_929:
[----:B------:R-:W-:Y:S02]  /*2e010*/  IMAD.MOV.U32 R13, RZ, RZ, R17 ;  /* 0x000000ffff0d7224 */ /* 0x000fe400078e0011 */
[----:B------:R-:W-:-:S07]  /*2e020*/  IMAD.MOV.U32 R3, RZ, RZ, R14 ;  /* 0x000000ffff037224 */ /* 0x000fce00078e000e */
[----:B------:R-:W-:Y:S05]  /*2e030*/  WARPSYNC.COLLECTIVE R15, `(.L_x_930) ;  /* 0x000000000f087348 */ /* 0x000fea0003c00000 */
[----:B------:R0:W1:Y:S02]  /*2e040*/  SHFL.IDX P6, R14, R13, R12, R11 ;  /* 0x0000000c0d0e7389 */ /* 0x00006400000c000b */
[----:B01----:R-:W-:Y:S01]  /*2e050*/  ENDCOLLECTIVE ;  /* 0x000000000000791b */ /* 0x003fe20003800000 */
.L_x_930:
        /* <DEDUP_REMOVED lines=20> */
.L_x_931:
[----:B------:R-:W-:Y:S02]  /*2e1a0*/  IMAD.MOV.U32 R13, RZ, RZ, R17 ;  /* 0x000000ffff0d7224 */ /* 0x000fe400078e0011 */
[----:B------:R-:W-:-:S07]  /*2e1b0*/  IMAD.MOV.U32 R19, RZ, RZ, R14 ;  /* 0x000000ffff137224 */ /* 0x000fce00078e000e */
[----:B------:R-:W-:Y:S05]  /*2e1c0*/  WARPSYNC.COLLECTIVE R15, `(.L_x_932) ;  /* 0x000000000f087348 */ /* 0x000fea0003c00000 */
[----:B------:R0:W1:Y:S02]  /*2e1d0*/  SHFL.IDX P6, R14, R13, R12, R11 ;  /* 0x0000000c0d0e7389 */ /* 0x00006400000c000b */
[----:B01----:R-:W-:Y:S01]  /*2e1e0*/  ENDCOLLECTIVE ;  /* 0x000000000000791b */ /* 0x003fe20003800000 */
.L_x_932:
[----:B------:R-:W-:Y:S01]  /*2e1f0*/  IMAD.MOV.U32 R2, RZ, RZ, R14 ;  /* 0x000000ffff027224 */ /* 0x000fe200078e000e */
[----:B------:R-:W-:Y:S06]  /*2e200*/  BRA `(.L_x_933) ;  /* 0xffffffac00187947 */ /* 0x000fec000383ffff */
.L_x_783:
[----:B0-----:R0:W2:Y:S02]  /*2e210*/  SYNCS.PHASECHK.TRANS64.TRYWAIT P0, [R4+URZ+0x38860], R3 ;  /* 0x03886003040075a7 */ /* 0x0010a4000800017f */
[----:B--2---:R-:W-:Y:S05]  /*2e220*/  @!P0 NANOSLEEP.SYNCS 0x989680 ;  /* 0x009896800000895d */ /* 0x004fea0003900000 */
[----:B------:R-:W2:Y:S02]  /*2e230*/  @!P0 SYNCS.PHASECHK.TRANS64 P0, [R4+URZ+0x38860], R3 ;  /* 0x03886003040085a7 */ /* 0x000ea4000800007f */
[----:B--2---:R-:W-:Y:S05]  /*2e240*/  @!P0 BRA `(.L_x_783) ;  /* 0xfffffffc00f08947 */ /* 0x004fea000383ffff */
[----:B------:R-:W-:Y:S05]  /*2e250*/  BRA `(.L_x_934) ;  /* 0xffffffb0004c7947 */ /* 0x000fea000383ffff */
.L_x_784:
        /* <DEDUP_REMOVED lines=8> */
.L_x_936:
[----:B------:R-:W-:Y:S05]  /*2e2e0*/  BSYNC B0 ;  /* 0x0000000000007941 */ /* 0x000fea0003800000 */
.L_x_935:
[----:B------:R-:W-:Y:S01]  /*2e2f0*/  IMAD.MOV.U32 R13, RZ, RZ, R17 ;  /* 0x000000ffff0d7224 */ /* 0x000fe200078e0011 */
[C---:B------:R-:W-:Y:S01]  /*2e300*/  LOP3.LUT R0, R34.reuse, 0x40, RZ, 0xfc, !PT ;  /* 0x0000004022007812 */ /* 0x040fe200078efcff */
[----:B------:R-:W-:Y:S01]  /*2e310*/  IMAD.MOV.U32 R12, RZ, RZ, RZ ;  /* 0x000000ffff0c7224 */ /* 0x000fe200078e00ff */
[C---:B------:R-:W-:Y:S01]  /*2e320*/  LOP3.LUT R6, R34.reuse, 0x80, RZ, 0xfc, !PT ;  /* 0x0000008022067812 */ /* 0x040fe200078efcff */
[----:B------:R-:W-:Y:S02]  /*2e330*/  IMAD.MOV.U32 R11, RZ, RZ, 0x181f ;  /* 0x0000181fff0b7424 */ /* 0x000fe400078e00ff */
[----:B------:R-:W-:Y:S02]  /*2e340*/  IMAD.MOV.U32 R15, RZ, RZ, -0x1 ;  /* 0xffffffffff0f7424 */ /* 0x000fe400078e00ff */
[----:B------:R-:W-:Y:S02]  /*2e350*/  IMAD.MOV.U32 R3, RZ, RZ, R14 ;  /* 0x000000ffff037224 */ /* 0x000fe400078e000e */
[----:B------:R-:W-:-:S07]  /*2e360*/  IMAD.SHL.U32 R8, R34, 0x2, RZ ;  /* 0x0000000222087824 */ /* 0x000fce00078e00ff */
[----:B------:R-:W-:Y:S05]  /*2e370*/  WARPSYNC.COLLECTIVE R15, `(.L_x_937) ;  /* 0x000000000f087348 */ /* 0x000fea0003c00000 */
[----:B------:R0:W1:Y:S02]  /*2e380*/  SHFL.IDX P6, R14, R13, R12, R11 ;  /* 0x0000000c0d0e7389 */ /* 0x00006400000c000b */
[----:B01----:R-:W-:Y:S01]  /*2e390*/  ENDCOLLECTIVE ;  /* 0x000000000000791b */ /* 0x003fe20003800000 */
.L_x_937:
[----:B------:R-:W-:Y:S01]  /*2e3a0*/  ULDC UR4, c[0x0][0x2f4] ;  /* 0x0000bd0000047ab9 */ /* 0x000fe20000000800 */
[----:B------:R-:W-:Y:S01]  /*2e3b0*/  ULDC.64 UR6, c[0x0][0x208] ;  /* 0x0000820000067ab9 */ /* 0x000fe20000000a00 */
[----:B------:R-:W-:Y:S02]  /*2e3c0*/  ISETP.GE.AND P3, PT, R34, UR4, PT ;  /* 0x0000000422007c0c */ /* 0x000fe4000bf66270 */
[----:B------:R-:W-:Y:S01]  /*2e3d0*/  ISETP.GE.AND P2, PT, R0, UR4, PT ;  /* 0x0000000400007c0c */ /* 0x000fe2000bf46270 */
[----:B------:R-:W-:Y:S01]  /*2e3e0*/  IMAD R0, R7, 0x2, R16 ;  /* 0x0000000207007824 */ /* 0x000fe200078e0210 */
        /* <DEDUP_REMOVED lines=13> */
[----:B------:R-:W-:-:S04]  /*2e4c0*/  ISETP.GE.AND P0, PT, R37, UR4, PT ;  /* 0x0000000425007c0c */ /* 0x000fc8000bf06270 */
[----:B------:R0:W-:Y:S01]  /*2e4d0*/  LDGSTS.E.BYPASS.LTC128B.128 [R0+0x5400], desc[UR6][R2.64+0x100], !P4 ;  /* 0x0540010002007fae */ /* 0x0001e2000e101d46 */
[----:B------:R-:W-:-:S13]  /*2e4e0*/  ISETP.LT.OR P4, PT, R5, 0x1, P0 ;  /* 0x000000010500780c */ /* 0x000fda0000781670 */
[----:B------:R0:W-:Y:S02]  /*2e4f0*/  LDGSTS.E.BYPASS.LTC128B.128 [R0+0x7c00], desc[UR6][R2.64+0x180], !P4 ;  /* 0x07c0018002007fae */ /* 0x0001e4000e101d46 */
[----:B0-----:R-:W-:Y:S05]  /*2e500*/  WARPSYNC.COLLECTIVE R15, `(.L_x_938) ;  /* 0x000000000f087348 */ /* 0x001fea0003c00000 */
[----:B------:R1:W2:Y:S02]  /*2e510*/  SHFL.IDX P6, R14, R13, R12, R11 ;  /* 0x0000000c0d0e7389 */ /* 0x0002a400000c000b */
[----:B012---:R-:W-:Y:S01]  /*2e520*/  ENDCOLLECTIVE ;  /* 0x000000000000791b */ /* 0x007fe20003800000 */
.L_x_938:
[----:B------:R-:W-:Y:S02]  /*2e530*/  IMAD.MOV.U32 R13, RZ, RZ, R17 ;  /* 0x000000ffff0d7224 */ /* 0x000fe400078e0011 */
[----:B------:R-:W-:-:S07]  /*2e540*/  IMAD.MOV.U32 R3, RZ, RZ, R14 ;  /* 0x000000ffff037224 */ /* 0x000fce00078e000e */
[----:B------:R-:W-:Y:S05]  /*2e550*/  WARPSYNC.COLLECTIVE R15, `(.L_x_939) ;  /* 0x000000000f087348 */ /* 0x000fea0003c00000 */
[----:B------:R0:W1:Y:S02]  /*2e560*/  SHFL.IDX P6, R14, R13, R12, R11 ;  /* 0x0000000c0d0e7389 */ /* 0x00006400000c000b */
[----:B01----:R-:W-:Y:S01]  /*2e570*/  ENDCOLLECTIVE ;  /* 0x000000000000791b */ /* 0x003fe20003800000 */
.L_x_939:
[----:B------:R-:W-:Y:S01]  /*2e580*/  ULDC.64 UR4, c[0x0][0x208] ;  /* 0x0000820000047ab9 */ /* 0x000fe20000000a00 */
[----:B------:R-:W-:Y:S02]  /*2e590*/  IMAD.MOV.U32 R13, RZ, RZ, R19 ;  /* 0x000000ffff0d7224 */ /* 0x000fe400078e0013 */
        /* <DEDUP_REMOVED lines=17> */
.L_x_940:
[----:B------:R-:W-:Y:S02]  /*2e6b0*/  IMAD.MOV.U32 R13, RZ, RZ, R17 ;  /* 0x000000ffff0d7224 */ /* 0x000fe400078e0011 */
[----:B------:R-:W-:-:S07]  /*2e6c0*/  IMAD.MOV.U32 R7, RZ, RZ, R14 ;  /* 0x000000ffff077224 */ /* 0x000fce00078e000e */
[----:B------:R-:W-:Y:S05]  /*2e6d0*/  WARPSYNC.COLLECTIVE R15, `(.L_x_941) ;  /* 0x000000000f087348 */ /* 0x000fea0003c00000 */
[----:B------:R0:W1:Y:S02]  /*2e6e0*/  SHFL.IDX P6, R14, R13, R12, R11 ;  /* 0x0000000c0d0e7389 */ /* 0x00006400000c000b */
[----:B01----:R-:W-:Y:S01]  /*2e6f0*/  ENDCOLLECTIVE ;  /* 0x000000000000791b */ /* 0x003fe20003800000 */
.L_x_941:
        /* <DEDUP_REMOVED lines=19> */
.L_x_942:
[----:B------:R-:W-:Y:S02]  /*2e830*/  IMAD.MOV.U32 R13, RZ, RZ, R17 ;  /* 0x000000ffff0d7224 */ /* 0x000fe400078e0011 */
[----:B------:R-:W-:-:S07]  /*2e840*/  IMAD.MOV.U32 R3, RZ, RZ, R14 ;  /* 0x000000ffff037224 */ /* 0x000fce00078e000e */
[----:B------:R-:W-:Y:S05]  /*2e850*/  WARPSYNC.COLLECTIVE R15, `(.L_x_943) ;  /* 0x000000000f087348 */ /* 0x000fea0003c00000 */
[----:B------:R0:W1:Y:S02]  /*2e860*/  SHFL.IDX P6, R14, R13, R12, R11 ;  /* 0x0000000c0d0e7389 */ /* 0x00006400000c000b */
[----:B01----:R-:W-:Y:S01]  /*2e870*/  ENDCOLLECTIVE ;  /* 0x000000000000791b */ /* 0x003fe20003800000 */
.L_x_943:
        /* <DEDUP_REMOVED lines=19> */
.L_x_944:
[----:B------:R-:W-:Y:S02]  /*2e9b0*/  IMAD.MOV.U32 R13, RZ, RZ, R17 ;  /* 0x000000ffff0d7224 */ /* 0x000fe400078e0011 */
[----:B------:R-:W-:-:S07]  /*2e9c0*/  IMAD.MOV.U32 R19, RZ, RZ, R14 ;  /* 0x000000ffff137224 */ /* 0x000fce00078e000e */
[----:B------:R-:W-:Y:S05]  /*2e9d0*/  WARPSYNC.COLLECTIVE R15, `(.L_x_945) ;  /* 0x000000000f087348 */ /* 0x000fea0003c00000 */
[----:B------:R0:W1:Y:S02]  /*2e9e0*/  SHFL.IDX P6, R14, R13, R12, R11 ;  /* 0x0000000c0d0e7389 */ /* 0x00006400000c000b */
[----:B01----:R-:W-:Y:S01]  /*2e9f0*/  ENDCOLLECTIVE ;  /* 0x000000000000791b */ /* 0x003fe20003800000 */
.L_x_945:
[----:B------:R-:W-:Y:S05]  /*2ea00*/  BRA `(.L_x_946) ;  /* 0xffffffac00707947 */ /* 0x000fea000383ffff */
.L_x_789:
        /* <DEDUP_REMOVED lines=8> */
.L_x_948:
[----:B------:R-:W-:Y:S05]  /*2ea90*/  BSYNC B0 ;  /* 0x0000000000007941 */ /* 0x000fea0003800000 */
.L_x_947:
        /* <DEDUP_REMOVED lines=9> */
.L_x_949:
[----:B------:R-:W-:Y:S01]  /*2eb30*/  ULDC UR4, c[0x0][0xc3c] ;  /* 0x00030f0000047ab9 */ /* 0x000fe20000000800 */
[----:B------:R-:W-:Y:S01]  /*2eb40*/  ULDC.64 UR6, c[0x0][0x208] ;  /* 0x0000820000067ab9 */ /* 0x000fe20000000a00 */
        /* <DEDUP_REMOVED lines=14> */
[C---:B------:R-:W-:Y:S01]  /*2ec30*/  ISETP.GE.U32.AND P5, PT, R9.reuse, 0x10, PT ;  /* 0x000000100900780c */ /* 0x040fe20003fa6070 */
[----:B--2---:R-:W-:Y:S01]  /*2ec40*/  @!P1 IMAD.MOV.U32 R7, RZ, RZ, R6 ;  /* 0x000000ffff079224 */ /* 0x004fe200078e0006 */
[----:B------:R-:W-:Y:S01]  /*2ec50*/  MOV R6, RZ ;  /* 0x000000ff00067202 */ /* 0x000fe20000000f00 */
[----:B---3--:R-:W-:Y:S01]  /*2ec60*/  @!P1 IMAD.MOV.U32 R4, RZ, RZ, R5 ;  /* 0x000000ffff049224 */ /* 0x008fe200078e0005 */
[----:B------:R-:W-:-:S03]  /*2ec70*/  ISETP.NE.AND P1, PT, R9, RZ, PT ;  /* 0x000000ff0900720c */ /* 0x000fc60003f25270 */
[----:B------:R-:W-:-:S10]  /*2ec80*/  IMAD R13, R4, R7, RZ ;  /* 0x00000007040d7224 */ /* 0x000fd400078e02ff */
[----:B------:R-:W-:Y:S05]  /*2ec90*/  WARPSYNC.COLLECTIVE R15, `(.L_x_950) ;  /* 0x000000000f087348 */ /* 0x000fea0003c00000 */
[----:B------:R0:W1:Y:S02]  /*2eca0*/  SHFL.UP P6, R14, R13, R12, R11 ;  /* 0x0400000c0d0e7389 */ /* 0x00006400000c000b */
[----:B01----:R-:W-:Y:S01]  /*2ecb0*/  ENDCOLLECTIVE ;  /* 0x000000000000791b */ /* 0x003fe20003800000 */
.L_x_950:
[----:B------:R-:W-:Y:S01]  /*2ecc0*/  IMAD.MOV.U32 R12, RZ, RZ, 0x2 ;  /* 0x00000002ff0c7424 */ /* 0x000fe200078e00ff */
[----:B------:R-:W-:-:S05]  /*2ecd0*/  SEL R14, R14, RZ, P1 ;  /* 0x000000ff0e0e7207 */ /* 0x000fca0000800000 */
[----:B------:R-:W-:-:S04]  /*2ece0*/  IMAD.IADD R5, R13, 0x1, R14 ;  /* 0x000000010d057824 */ /* 0x000fc800078e020e */
[----:B------:R-:W-:-:S07]  /*2ecf0*/  IMAD.MOV.U32 R13, RZ, RZ, R5 ;  /* 0x000000ffff0d7224 */ /* 0x000fce00078e0005 */
[----:B------:R-:W-:Y:S05]  /*2ed00*/  WARPSYNC.COLLECTIVE R15, `(.L_x_951) ;  /* 0x000000000f087348 */ /* 0x000fea0003c00000 */
[----:B------:R0:W1:Y:S02]  /*2ed10*/  SHFL.UP P6, R14, R13, R12, R11 ;  /* 0x0400000c0d0e7389 */ /* 0x00006400000c000b */
[----:B01----:R-:W-:Y:S01]  /*2ed20*/  ENDCOLLECTIVE ;  /* 0x000000000000791b */ /* 0x003fe20003800000 */
.L_x_951:
[----:B------:R-:W-:Y:S01]  /*2ed30*/  IMAD.MOV.U32 R12, RZ, RZ, 0x4 ;  /* 0x00000004ff0c7424 */ /* 0x000fe200078e00ff */
[----:B------:R-:W-:-:S05]  /*2ed40*/  SEL R2, R14, RZ, P2 ;  /* 0x000000ff0e027207 */ /* 0x000fca0001000000 */
[----:B------:R-:W-:-:S04]  /*2ed50*/  IMAD.IADD R2, R5, 0x1, R2 ;  /* 0x0000000105027824 */ /* 0x000fc800078e0202 */
[----:B------:R-:W-:-:S07]  /*2ed60*/  IMAD.MOV.U32 R13, RZ, RZ, R2 ;  /* 0x000000ffff0d7224 */ /* 0x000fce00078e0002 */
[----:B------:R-:W-:Y:S05]  /*2ed70*/  WARPSYNC.COLLECTIVE R15, `(.L_x_952) ;  /* 0x000000000f087348 */ /* 0x000fea0003c00000 */
[----:B------:R0:W1:Y:S02]  /*2ed80*/  SHFL.UP P6, R14, R13, R12, R11 ;  /* 0x0400000c0d0e7389 */ /* 0x00006400000c000b */
[----:B01----:R-:W-:Y:S01]  /*2ed90*/  ENDCOLLECTIVE ;  /* 0x000000000000791b */ /* 0x003fe20003800000 */
.L_x_952:
[----:B------:R-:W-:Y:S01]  /*2eda0*/  IMAD.MOV.U32 R12, RZ, RZ, 0x8 ;  /* 0x00000008ff0c7424 */ /* 0x000fe200078e00ff */
[----:B------:R-:W-:-:S05]  /*2edb0*/  SEL R3, R14, RZ, P3 ;  /* 0x000000ff0e037207 */ /* 0x000fca0001800000 */
[----:B------:R-:W-:-:S04]  /*2edc0*/  IMAD.IADD R3, R2, 0x1, R3 ;  /* 0x0000000102037824 */ /* 0x000fc800078e0203 */
[----:B------:R-:W-:-:S07]  /*2edd0*/  IMAD.MOV.U32 R13, RZ, RZ, R3 ;  /* 0x000000ffff0d7224 */ /* 0x000fce00078e0003 */
[----:B------:R-:W-:Y:S05]  /*2ede0*/  WARPSYNC.COLLECTIVE R15, `(.L_x_953) ;  /* 0x000000000f087348 */ /* 0x000fea0003c00000 */
[----:B------:R0:W1:Y:S02]  /*2edf0*/  SHFL.UP P6, R14, R13, R12, R11 ;  /* 0x0400000c0d0e7389 */ /* 0x00006400000c000b */
[----:B01----:R-:W-:Y:S01]  /*2ee00*/  ENDCOLLECTIVE ;  /* 0x000000000000791b */ /* 0x003fe20003800000 */
.L_x_953:
[----:B------:R-:W-:Y:S01]  /*2ee10*/  IMAD.MOV.U32 R12, RZ, RZ, 0x10 ;  /* 0x00000010ff0c7424 */ /* 0x000fe200078e00ff */
[----:B------:R-:W-:-:S05]  /*2ee20*/  SEL R14, R14, RZ, P4 ;  /* 0x000000ff0e0e7207 */ /* 0x000fca0002000000 */
[----:B------:R-:W-:-:S04]  /*2ee30*/  IMAD.IADD R5, R3, 0x1, R14 ;  /* 0x0000000103057824 */ /* 0x000fc800078e020e */
[----:B------:R-:W-:-:S07]  /*2ee40*/  IMAD.MOV.U32 R13, RZ, RZ, R5 ;  /* 0x000000ffff0d7224 */ /* 0x000fce00078e0005 */
[----:B------:R-:W-:Y:S05]  /*2ee50*/  WARPSYNC.COLLECTIVE R15, `(.L_x_954) ;  /* 0x000000000f087348 */ /* 0x000fea0003c00000 */
[----:B------:R0:W1:Y:S02]  /*2ee60*/  SHFL.UP P6, R14, R13, R12, R11 ;  /* 0x0400000c0d0e7389 */ /* 0x00006400000c000b */
[----:B01----:R-:W-:Y:S01]  /*2ee70*/  ENDCOLLECTIVE ;  /* 0x000000000000791b */ /* 0x003fe20003800000 */
.L_x_954:
        /* <DEDUP_REMOVED lines=8> */
.L_x_955:
[----:B------:R-:W-:Y:S05]  /*2ef00*/  BRA `(.L_x_956) ;  /* 0xffffffac00947947 */ /* 0x000fea000383ffff */
.L_x_792:
[----:B------:R-:W-:Y:S01]  /*2ef10*/  BSSY B0, `(.L_x_957) ;  /* 0x0000007000007945 */ /* 0x000fe20003800000 */
[----:B------:R-:W-:Y:S02]  /*2ef20*/  IMAD.MOV.U32 R12, RZ, RZ, 0x1 ;  /* 0x00000001ff0c7424 */ /* 0x000fe400078e00ff */
[----:B------:R-:W-:Y:S02]  /*2ef30*/  IMAD.MOV.U32 R11, RZ, RZ, RZ ;  /* 0x000000ffff0b7224 */ /* 0x000fe400078e00ff */
[----:B------:R-:W-:-:S07]  /*2ef40*/  IMAD.MOV.U32 R15, RZ, RZ, -0x1 ;  /* 0xffffffffff0f7424 */ /* 0x000fce00078e00ff */
[----:B------:R-:W-:Y:S05]  /*2ef50*/  WARPSYNC.COLLECTIVE R15, `(.L_x_958) ;  /* 0x000000000f087348 */ /* 0x000fea0003c00000 */
[----:B------:R0:W1:Y:S02]  /*2ef60*/  SHFL.UP P6, R14, R13, R12, R11 ;  /* 0x0400000c0d0e7389 */ /* 0x00006400000c000b */
[----:B01----:R-:W-:Y:S01]  /*2ef70*/  ENDCOLLECTIVE ;  /* 0x000000000000791b */ /* 0x003fe20003800000 */
.L_x_958:
[----:B------:R-:W-:Y:S05]  /*2ef80*/  BSYNC B0 ;  /* 0x0000000000007941 */ /* 0x000fea0003800000 */
.L_x_957:
        /* <DEDUP_REMOVED lines=8> */
.L_x_959:
[----:B------:R-:W-:Y:S01]  /*2f010*/  IMAD.MOV.U32 R12, RZ, RZ, 0x4 ;  /* 0x00000004ff0c7424 */ /* 0x000fe200078e00ff */
[----:B------:R-:W-:-:S05]  /*2f020*/  SEL R2, R14, RZ, P2 ;  /* 0x000000ff0e027207 */ /* 0x000fca0001000000 */
[----:B------:R-:W-:-:S04]  /*2f030*/  IMAD.IADD R2, R13, 0x1, R2 ;  /* 0x000000010d027824 */ /* 0x000fc800078e0202 */
[----:B------:R-:W-:-:S07]  /*2f040*/  IMAD.MOV.U32 R13, RZ, RZ, R2 ;  /* 0x000000ffff0d7224 */ /* 0x000fce00078e0002 */
[----:B------:R-:W-:Y:S05]  /*2f050*/  WARPSYNC.COLLECTIVE R15, `(.L_x_960) ;  /* 0x000000000f087348 */ /* 0x000fea0003c00000 */
[----:B------:R0:W1:Y:S02]  /*2f060*/  SHFL.UP P6, R14, R13, R12, R11 ;  /* 0x0400000c0d0e7389 */ /* 0x00006400000c000b */
[----:B01----:R-:W-:Y:S01]  /*2f070*/  ENDCOLLECTIVE ;  /* 0x000000000000791b */ /* 0x003fe20003800000 */
.L_x_960:
[----:B------:R-:W-:Y:S01]  /*2f080*/  IMAD.MOV.U32 R12, RZ, RZ, 0x8 ;  /* 0x00000008ff0c7424 */ /* 0x000fe200078e00ff */
[----:B------:R-:W-:-:S05]  /*2f090*/  SEL R3, R14, RZ, P3 ;  /* 0x000000ff0e037207 */ /* 0x000fca0001800000 */
[----:B------:R-:W-:-:S04]  /*2f0a0*/  IMAD.IADD R3, R2, 0x1, R3 ;  /* 0x0000000102037824 */ /* 0x000fc800078e0203 */
[----:B------:R-:W-:-:S07]  /*2f0b0*/  IMAD.MOV.U32 R13, RZ, RZ, R3 ;  /* 0x000000ffff0d7224 */ /* 0x000fce00078e0003 */
[----:B------:R-:W-:Y:S05]  /*2f0c0*/  WARPSYNC.COLLECTIVE R15, `(.L_x_961) ;  /* 0x000000000f087348 */ /* 0x000fea0003c00000 */
[----:B------:R0:W1:Y:S02]  /*2f0d0*/  SHFL.UP P6, R14, R13, R12, R11 ;  /* 0x0400000c0d0e7389 */ /* 0x00006400000c000b */
[----:B01----:R-:W-:Y:S01]  /*2f0e0*/  ENDCOLLECTIVE ;  /* 0x000000000000791b */ /* 0x003fe20003800000 */
.L_x_961:
[----:B------:R-:W-:Y:S01]  /*2f0f0*/  IMAD.MOV.U32 R12, RZ, RZ, 0x10 ;  /* 0x00000010ff0c7424 */ /* 0x000fe200078e00ff */
[----:B------:R-:W-:-:S05]  /*2f100*/  SEL R14, R14, RZ, P4 ;  /* 0x000000ff0e0e7207 */ /* 0x000fca0002000000 */
[----:B------:R-:W-:-:S04]  /*2f110*/  IMAD.IADD R5, R3, 0x1, R14 ;  /* 0x0000000103057824 */ /* 0x000fc800078e020e */
[----:B------:R-:W-:-:S07]  /*2f120*/  IMAD.MOV.U32 R13, RZ, RZ, R5 ;  /* 0x000000ffff0d7224 */ /* 0x000fce00078e0005 */
[----:B------:R-:W-:Y:S05]  /*2f130*/  WARPSYNC.COLLECTIVE R15, `(.L_x_962) ;  /* 0x000000000f087348 */ /* 0x000fea0003c00000 */
[----:B------:R0:W1:Y:S02]  /*2f140*/  SHFL.UP P6, R14, R13, R12, R11 ;  /* 0x0400000c0d0e7389 */ /* 0x00006400000c000b */
[----:B01----:R-:W-:Y:S01]  /*2f150*/  ENDCOLLECTIVE ;  /* 0x000000000000791b */ /* 0x003fe20003800000 */
.L_x_962:
        /* <DEDUP_REMOVED lines=8> */
.L_x_963:
[----:B------:R-:W-:Y:S05]  /*2f1e0*/  BRA `(.L_x_964) ;  /* 0xffffffac00847947 */ /* 0x000fea000383ffff */
.L_x_794:
[----:B------:R-:W-:Y:S01]  /*2f1f0*/  BSSY B0, `(.L_x_965) ;  /* 0x0000006000007945 */ /* 0x000fe20003800000 */
[----:B------:R-:W-:Y:S01]  /*2f200*/  PLOP3.LUT P6, PT, P6, PT, PT, 0x8, 0x0 ;  /* 0x000000000000781c */ /* 0x000fe200037ce170 */
[----:B------:R-:W-:-:S12]  /*2f210*/  IMAD.MOV.U32 R15, RZ, RZ, -0x1 ;  /* 0xffffffffff0f7424 */ /* 0x000fd800078e00ff */
[----:B0-----:R-:W-:Y:S05]  /*2f220*/  WARPSYNC.COLLECTIVE R15, `(.L_x_966) ;  /* 0x000000000f087348 */ /* 0x001fea0003c00000 */
[----:B------:R-:W-:Y:S01]  /*2f230*/  VOTE.ANY R14, PT, P6 ;  /* 0x00000000000e7806 */ /* 0x000fe200030e0100 */
[----:B0-----:R-:W-:Y:S06]  /*2f240*/  ENDCOLLECTIVE ;  /* 0x000000000000791b */ /* 0x001fec0003800000 */
.L_x_966:
[----:B------:R-:W-:Y:S05]  /*2f250*/  BSYNC B0 ;  /* 0x0000000000007941 */ /* 0x000fea0003800000 */
.L_x_965:
        /* <DEDUP_REMOVED lines=9> */
.L_x_967:
[----:B------:R-:W-:Y:S02]  /*2f2f0*/  IMAD.MOV.U32 R13, RZ, RZ, R4 ;  /* 0x000000ffff0d7224 */ /* 0x000fe400078e0004 */
[----:B------:R-:W-:-:S07]  /*2f300*/  IMAD.MOV.U32 R7, RZ, RZ, R14 ;  /* 0x000000ffff077224 */ /* 0x000fce00078e000e */
[----:B------:R-:W-:Y:S05]  /*2f310*/  WARPSYNC.COLLECTIVE R15, `(.L_x_968) ;  /* 0x000000000f087348 */ /* 0x000fea0003c00000 */
[----:B------:R0:W1:Y:S02]  /*2f320*/  SHFL.IDX P6, R14, R13, R12, R11 ;  /* 0x0000000c0d0e7389 */ /* 0x00006400000c000b */
[----:B01----:R-:W-:Y:S01]  /*2f330*/  ENDCOLLECTIVE ;  /* 0x000000000000791b */ /* 0x003fe20003800000 */
.L_x_968:
[----:B------:R-:W-:Y:S01]  /*2f340*/  IMAD.MOV.U32 R4, RZ, RZ, R14 ;  /* 0x000000ffff047224 */ /* 0x000fe200078e000e */
[----:B------:R-:W-:Y:S06]  /*2f350*/  BRA `(.L_x_969) ;  /* 0xffffffac00647947 */ /* 0x000fec000383ffff */
.L_x_796:
[----:B------:R-:W-:Y:S01]  /*2f360*/  BSSY B0, `(.L_x_970) ;  /* 0x0000007000007945 */ /* 0x000fe20003800000 */
[----:B------:R-:W-:Y:S02]  /*2f370*/  IMAD.MOV.U32 R13, RZ, RZ, R2 ;  /* 0x000000ffff0d7224 */ /* 0x000fe400078e0002 */
[----:B------:R-:W-:Y:S02]  /*2f380*/  IMAD.MOV.U32 R11, RZ, RZ, 0x1f ;  /* 0x0000001fff0b7424 */ /* 0x000fe400078e00ff */
[----:B------:R-:W-:-:S07]  /*2f390*/  IMAD.MOV.U32 R15, RZ, RZ, -0x1 ;  /* 0xffffffffff0f7424 */ /* 0x000fce00078e00ff */
[----:B0123--:R-:W-:Y:S05]  /*2f3a0*/  WARPSYNC.COLLECTIVE R15, `(.L_x_971) ;  /* 0x000000000f087348 */ /* 0x00ffea0003c00000 */
[----:B------:R4:W0:Y:S02]  /*2f3b0*/  SHFL.IDX P6, R14, R13, R12, R11 ;  /* 0x0000000c0d0e7389 */ /* 0x00082400000c000b */
[----:B01234-:R-:W-:Y:S01]  /*2f3c0*/  ENDCOLLECTIVE ;  /* 0x000000000000791b */ /* 0x01ffe20003800000 */
.L_x_971:
[----:B------:R-:W-:Y:S05]  /*2f3d0*/  BSYNC B0 ;  /* 0x0000000000007941 */ /* 0x000fea0003800000 */
.L_x_970:
[----:B------:R-:W-:Y:S01]  /*2f3e0*/  IMAD.MOV.U32 R6, RZ, RZ, R14 ;  /* 0x000000ffff067224 */ /* 0x000fe200078e000e */
[----:B------:R-:W-:Y:S06]  /*2f3f0*/  BRA `(.L_x_795) ;  /* 0xffffffac00547947 */ /* 0x000fec000383ffff */
.L_x_800:
[----:B-1----:R1:W3:Y:S02]  /*2f400*/  SYNCS.PHASECHK.TRANS64.TRYWAIT P0, [R5+URZ+0x38820], R0 ;  /* 0x03882000050075a7 */ /* 0x0022e4000800017f */
[----:B---3--:R-:W-:Y:S05]  /*2f410*/  @!P0 NANOSLEEP.SYNCS 0x989680 ;  /* 0x009896800000895d */ /* 0x008fea0003900000 */
[----:B------:R-:W3:Y:S02]  /*2f420*/  @!P0 SYNCS.PHASECHK.TRANS64 P0, [R5+URZ+0x38820], R0 ;  /* 0x03882000050085a7 */ /* 0x000ee4000800007f */
[----:B---3--:R-:W-:Y:S05]  /*2f430*/  @!P0 BRA `(.L_x_800) ;  /* 0xfffffffc00f08947 */ /* 0x008fea000383ffff */
[----:B------:R-:W-:Y:S05]  /*2f440*/  BRA `(.L_x_972) ;  /* 0xffffffb000ac7947 */ /* 0x000fea000383ffff */
.L_x_801:
        /* <DEDUP_REMOVED lines=11> */
.L_x_974:
[----:B------:R-:W-:Y:S05]  /*2f500*/  BSYNC B0 ;  /* 0x0000000000007941 */ /* 0x000fea0003800000 */
.L_x_973:
[----:B------:R-:W-:Y:S05]  /*2f510*/  BRA `(.L_x_975) ;  /* 0xffffffb000947947 */ /* 0x000fea000383ffff */
.L_x_802:
[----:B------:R-:W-:Y:S01]  /*2f520*/  BSSY B0, `(.L_x_976) ;  /* 0x0000006000007945 */ /* 0x000fe20003800000 */
[----:B------:R-:W-:-:S07]  /*2f530*/  IMAD.MOV.U32 R15, RZ, RZ, -0x1 ;  /* 0xffffffffff0f7424 */ /* 0x000fce00078e00ff */
[----:B012---:R-:W-:Y:S05]  /*2f540*/  WARPSYNC.COLLECTIVE R15, `(.L_x_977) ;  /* 0x000000000f0c7348 */ /* 0x007fea0003c00000 */
[----:B------:R-:W-:Y:S02]  /*2f550*/  ELECT P6, UR62, PT ;  /* 0x00000000003e782f */ /* 0x000fe400038c0000 */
[----:B------:R-:W-:Y:S01]  /*2f560*/  MOV R14, UR62 ;  /* 0x0000003e000e7c02 */ /* 0x000fe20008000f00 */
[----:B012---:R-:W-:Y:S10]  /*2f570*/  ENDCOLLECTIVE ;  /* 0x000000000000791b */ /* 0x007ff40003800000 */
.L_x_977:
[----:B------:R-:W-:Y:S05]  /*2f580*/  BSYNC B0 ;  /* 0x0000000000007941 */ /* 0x000fea0003800000 */
.L_x_976:
[----:B------:R-:W-:Y:S05]  /*2f590*/  BRA `(.L_x_978) ;  /* 0xffffffb000887947 */ /* 0x000fea000383ffff */
.L_x_804:
[----:B-1----:R1:W3:Y:S02]  /*2f5a0*/  SYNCS.PHASECHK.TRANS64.TRYWAIT P1, [R3+URZ+0x38840], R2 ;  /* 0x03884002030075a7 */ /* 0x0022e4000802017f */
[----:B---3--:R-:W-:Y:S05]  /*2f5b0*/  @!P1 NANOSLEEP.SYNCS 0x989680 ;  /* 0x009896800000995d */ /* 0x008fea0003900000 */
[----:B------:R-:W3:Y:S02]  /*2f5c0*/  @!P1 SYNCS.PHASECHK.TRANS64 P1, [R3+URZ+0x38840], R2 ;  /* 0x03884002030095a7 */ /* 0x000ee4000802007f */
[----:B---3--:R-:W-:Y:S05]  /*2f5d0*/  @!P1 BRA `(.L_x_804) ;  /* 0xfffffffc00f09947 */ /* 0x008fea000383ffff */
[----:B------:R-:W-:Y:S05]  /*2f5e0*/  BRA `(.L_x_979) ;  /* 0xffffffb000a87947 */ /* 0x000fea000383ffff */
.L_x_806:
[----:B---3--:R3:W4:Y:S02]  /*2f5f0*/  SYNCS.PHASECHK.TRANS64.TRYWAIT P1, [R23+URZ+0x38840], R0 ;  /* 0x03884000170075a7 */ /* 0x008724000802017f */
[----:B----4-:R-:W-:Y:S05]  /*2f600*/  @!P1 NANOSLEEP.SYNCS 0x989680 ;  /* 0x009896800000995d */ /* 0x010fea0003900000 */
[----:B------:R-:W4:Y:S02]  /*2f610*/  @!P1 SYNCS.PHASECHK.TRANS64 P1, [R23+URZ+0x38840], R0 ;  /* 0x03884000170095a7 */ /* 0x000f24000802007f */
[----:B----4-:R-:W-:Y:S05]  /*2f620*/  @!P1 BRA `(.L_x_806) ;  /* 0xfffffffc00f09947 */ /* 0x010fea000383ffff */
[----:B------:R-:W-:Y:S05]  /*2f630*/  BRA `(.L_x_980) ;  /* 0xffffffb000b47947 */ /* 0x000fea000383ffff */
.L_x_808:
[----:B----4-:R4:W0:Y:S02]  /*2f640*/  SYNCS.PHASECHK.TRANS64.TRYWAIT P1, [R3+URZ+0x38860], R2 ;  /* 0x03886002030075a7 */ /* 0x010824000802017f */
[----:B0-----:R-:W-:Y:S05]  /*2f650*/  @!P1 NANOSLEEP.SYNCS 0x989680 ;  /* 0x009896800000995d */ /* 0x001fea0003900000 */
[----:B------:R-:W0:Y:S02]  /*2f660*/  @!P1 SYNCS.PHASECHK.TRANS64 P1, [R3+URZ+0x38860], R2 ;  /* 0x03886002030095a7 */ /* 0x000e24000802007f */
[----:B0-----:R-:W-:Y:S05]  /*2f670*/  @!P1 BRA `(.L_x_808) ;  /* 0xfffffffc00f09947 */ /* 0x001fea000383ffff */
[----:B------:R-:W-:Y:S05]  /*2f680*/  BRA `(.L_x_981) ;  /* 0xffffffb000b07947 */ /* 0x000fea000383ffff */
.L_x_982:
        /* <DEDUP_REMOVED lines=15> */
.L_x_15957:


//--------------------- .text._ZN7cutlass13device_kernelIN5flash11enable_sm90INS1_16FlashAttnFwdSm90INS1_25CollectiveMainloopFwdSm90ILi2EN4cute5tupleIJNS5_1CILi1EEES8_S8_EEENS6_IJNS7_ILi128EEENS7_ILi64EEENS7_ILi256EEEEEELi256ENS_10bfloat16_tEfNS_4arch4Sm90ELb0ELb1ELb0ELb0ELb1ELb0ELb0ELb1ELb1ELb1ELb1ELb0EEENS1_21CollectiveEpilogueFwdINS6_IJSA_SC_SB_EEES9_SE_SG_Li256ELb0ELb1ELb1ELb0EEENS1_19SingleTileSchedulerILb0ELb1ELb1ELi128EEEEEEEEEvNT_6ParamsE --------------------------
	.section	.text._ZN7cutlass13device_kernelIN5flash11enable_sm90INS1_16FlashAttnFwdSm90INS1_25CollectiveMainloopFwdSm90ILi2EN4cute5tupleIJNS5_1CILi1EEES8_S8_EEENS6_IJNS7_ILi128EEENS7_ILi64EEENS7_ILi256EEEEEELi256ENS_10bfloat16_tEfNS_4arch4Sm90ELb0ELb1ELb0ELb0ELb1ELb0ELb0ELb1ELb1ELb1ELb1ELb0EEENS1_21CollectiveEpilogueFwdINS6_IJSA_SC_SB_EEES9_SE_SG_Li256ELb0ELb1ELb1ELb0EEENS1_19SingleTileSchedulerILb0ELb1ELb1ELi128EEEEEEEEEvNT_6ParamsE,"ax",@progbits
	.align	128
.text._ZN7cutlass13device_kernelIN5flash11enable_sm90INS1_16FlashAttnFwdSm90INS1_25CollectiveMainloopFwdSm90ILi2EN4cute5tupleIJNS5_1CILi1EEES8_S8_EEENS6_IJNS7_ILi128EEENS7_ILi64EEENS7_ILi256EEEEEELi256ENS_10bfloat16_tEfNS_4arch4Sm90ELb0ELb1ELb0ELb0ELb1ELb0ELb0ELb1ELb1ELb1ELb1ELb0EEENS1_21CollectiveEpilogueFwdINS6_IJSA_SC_SB_EEES9_SE_SG_Li256ELb0ELb1ELb1ELb0EEENS1_19SingleTileSchedulerILb0ELb1ELb1ELi128EEEEEEEEEvNT_6ParamsE:
        .type           _ZN7cutlass13device_kernelIN5flash11enable_sm90INS1_16FlashAttnFwdSm90INS1_25CollectiveMainloopFwdSm90ILi2EN4cute5tupleIJNS5_1CILi1EEES8_S8_EEENS6_IJNS7_ILi128EEENS7_ILi64EEENS7_ILi256EEEEEELi256ENS_10bfloat16_tEfNS_4arch4Sm90ELb0ELb1ELb0ELb0ELb1ELb0ELb0ELb1ELb1ELb1ELb1ELb0EEENS1_21CollectiveEpilogueFwdINS6_IJSA_SC_SB_EEES9_SE_SG_Li256ELb0ELb1ELb1ELb0EEENS1_19SingleTileSchedulerILb0ELb1ELb1ELi128EEEEEEEEEvNT_6ParamsE,@function
        .size           _ZN7cutlass13device_kernelIN5flash11enable_sm90INS1_16FlashAttnFwdSm90INS1_25CollectiveMainloopFwdSm90ILi2EN4cute5tupleIJNS5_1CILi1EEES8_S8_EEENS6_IJNS7_ILi128EEENS7_ILi64EEENS7_ILi256EEEEEELi256ENS_10bfloat16_tEfNS_4arch4Sm90ELb0ELb1ELb0ELb0ELb1ELb0ELb0ELb1ELb1ELb1ELb1ELb0EEENS1_21CollectiveEpilogueFwdINS6_IJSA_SC_SB_EEES9_SE_SG_Li256ELb0ELb1ELb1ELb0EEENS1_19SingleTileSchedulerILb0ELb1ELb1ELi128EEEEEEEEEvNT_6ParamsE,(.L_x_15958 - _ZN7cutlass13device_kernelIN5flash11enable_sm90INS1_16FlashAttnFwdSm90INS1_25CollectiveMainloopFwdSm90ILi2EN4cute5tupleIJNS5_1CILi1EEES8_S8_EEENS6_IJNS7_ILi128EEENS7_ILi64EEENS7_ILi256EEEEEELi256ENS_10bfloat16_tEfNS_4arch4Sm90ELb0ELb1ELb0ELb0ELb1ELb0ELb0ELb1ELb1ELb1ELb1ELb0EEENS1_21CollectiveEpilogueFwdINS6_IJSA_SC_SB_EEES9_SE_SG_Li256ELb0ELb1ELb1ELb0EEENS1_19SingleTileSchedulerILb0ELb1ELb1ELi128EEEEEEEEEvNT_6ParamsE)
        .other          _ZN7cutlass13device_kernelIN5flash11enable_sm90INS1_16FlashAttnFwdSm90INS1_25CollectiveMainloopFwdSm90ILi2EN4cute5tupleIJNS5_1CILi1EEES8_S8_EEENS6_IJNS7_ILi128EEENS7_ILi64EEENS7_ILi256EEEEEELi256ENS_10bfloat16_tEfNS_4arch4Sm90ELb0ELb1ELb0ELb0ELb1ELb0ELb0ELb1ELb1ELb1ELb1ELb0EEENS1_21CollectiveEpilogueFwdINS6_IJSA_SC_SB_EEES9_SE_SG_Li256ELb0ELb1ELb1ELb0EEENS1_19SingleTileSchedulerILb0ELb1ELb1ELi128EEEEEEEEEvNT_6ParamsE,@"STO_CUDA_ENTRY STV_DEFAULT"
_ZN7cutlass13device_kernelIN5flash11enable_sm90INS1_16FlashAttnFwdSm90INS1_25CollectiveMainloopFwdSm90ILi2EN4cute5tupleIJNS5_1CILi1EEES8_S8_EEENS6_IJNS7_ILi128EEENS7_ILi64EEENS7_ILi256EEEEEELi256ENS_10bfloat16_tEfNS_4arch4Sm90ELb0ELb1ELb0ELb0ELb1ELb0ELb0ELb1ELb1ELb1ELb1ELb0EEENS1_21CollectiveEpilogueFwdINS6_IJSA_SC_SB_EEES9_SE_SG_Li256ELb0ELb1ELb1ELb0EEENS1_19SingleTileSchedulerILb0ELb1ELb1ELi128EEEEEEEEEvNT_6ParamsE:
        /* <DEDUP_REMOVED lines=45> */
.L_x_983:
        /* <DEDUP_REMOVED lines=22> */
.L_x_984:
        /* <DEDUP_REMOVED lines=18> */
.L_x_985:
        /* <DEDUP_REMOVED lines=22> */
.L_x_986:
        /* <DEDUP_REMOVED lines=23> */
.L_x_987:
[----:B------:R-:W-:Y:S01]  /*0820*/  UISETP.NE.AND UP0, UPT, UR9, URZ, UPT ;  /* 0x0000003f0900728c */ /* 0x000fe2000bf05270 */
[----:B------:R-:W-:Y:S01]  /*0830*/  NOP ;  /* 0x0000000000007918 */ /* 0x000fe20000000000 */
[----:B0-----:R-:W-:Y:S01]  /*0840*/  UMOV UR4, 0x1 ;  /* 0x0000000100047882 */ /* 0x001fe20000000000 */
[----:B------:R-:W-:Y:S01]  /*0850*/  ULDC.64 UR60, c[0x0][0x208] ;  /* 0x00008200003c7ab9 */ /* 0x000fe20000000a00 */
[----:B------:R-:W-:Y:S01]  /*0860*/  USEL UR4, UR4, 0x2, !UP0 ;  /* 0x0000000204047887 */ /* 0x000fe2000c000000 */
[----:B------:R-:W-:Y:S01]  /*0870*/  BSSY B6, `(.L_x_988) ;  /* 0x0001283000067945 */ /* 0x000fe20003800000 */
[----:B-1234-:R-:W-:Y:S01]  /*0880*/  BAR.SYNC.DEFER_BLOCKING 0x0 ;  /* 0x0000000000007b1d */ /* 0x01efe20000010000 */
[----:B------:R-:W-:-:S03]  /*0890*/  PLOP3.LUT P0, PT, PT, PT, UP0, 0x80, 0x0 ;  /* 0x000000000000781c */ /* 0x000fc60003f0f008 */
[----:B------:R-:W-:-:S05]  /*08a0*/  IMAD.U32 R2, RZ, RZ, UR4 ;  /* 0x00000004ff027e24 */ /* 0x000fca000f8e00ff */
[----:B------:R0:W-:Y:S05]  /*08b0*/  STL [R1+0x4], R2 ;  /* 0x0000040201007387 */ /* 0x0001ea0000100800 */
[----:B------:R-:W-:Y:S05]  /*08c0*/  @!P0 BRA `(.L_x_989) ;  /* 0x000000e800648947 */ /* 0x000fea0003800000 */
.L_x_990:
        /* <DEDUP_REMOVED lines=14> */
[----:B------:R-:W-:Y:S01]  /*09b0*/  IMAD.U32 R0, RZ, RZ, UR10 ;  /* 0x0000000aff007e24 */ /* 0x000fe2000f8e00ff */
[----:B--2---:R-:W-:Y:S01]  /*09c0*/  ISETP.LE.AND P0, PT, RZ, UR8, PT ;  /* 0x00000008ff007c0c */ /* 0x004fe2000bf03270 */
[----:B------:R-:W-:-:S03]  /*09d0*/  UIADD3 UR4, -UR10, URZ, URZ ;  /* 0x0000003f0a047290 */ /* 0x000fc6000fffe13f */
[----:B------:R1:W-:Y:S01]  /*09e0*/  STL [R1], R0 ;  /* 0x0000000001007387 */ /* 0x0003e20000100800 */
[----:B------:R-:W-:-:S08]  /*09f0*/  UIMAD UR6, UR7, UR4, UR6 ;  /* 0x00000004070672a4 */ /* 0x000fd0000f8e0206 */
[----:B------:R-:W-:Y:S05]  /*0a00*/  @!P0 BRA `(.L_x_991) ;  /* 0x0000012400a48947 */ /* 0x000fea0003800000 */
[----:B0-----:R-:W0:Y:S01]  /*0a10*/  LDC.64 R2, c[0x0][0x418] ;  /* 0x00010600ff027b82 */ /* 0x001e220000000a00 */
[----:B------:R-:W-:Y:S01]  /*0a20*/  ULDC UR4, c[0x0][0x448] ;  /* 0x0001120000047ab9 */ /* 0x000fe20000000800 */
[----:B------:R-:W-:Y:S01]  /*0a30*/  IADD3 R19, R26, -0x80, RZ ;  /* 0xffffff801a137810 */ /* 0x000fe20007ffe0ff */
[----:B------:R-:W-:-:S04]  /*0a40*/  UISETP.NE.AND UP0, UPT, UR4, 0x1, UPT ;  /* 0x000000010400788c */ /* 0x000fc8000bf05270 */
[----:B------:R-:W-:Y:S01]  /*0a50*/  UP2UR UR4, UPR, URZ, 0x1 ;  /* 0x000000013f047883 */ /* 0x000fe20008000000 */
[----:B------:R-:W1:Y:S05]  /*0a60*/  LDC R18, c[0x0][0x288] ;  /* 0x0000a200ff127b82 */ /* 0x000e6a0000000800 */
[----:B------:R-:W-:Y:S01]  /*0a70*/  IMAD.U32 R23, RZ, RZ, UR4 ;  /* 0x00000004ff177e24 */ /* 0x000fe2000f8e00ff */
[----:B------:R-:W-:Y:S01]  /*0a80*/  @UP0 ULDC UR9, c[0x0][0x44c] ;  /* 0x0001130000090ab9 */ /* 0x000fe20000000800 */
[----:B------:R-:W-:Y:S01]  /*0a90*/  @UP0 ULDC UR11, c[0x0][0x450] ;  /* 0x00011400000b0ab9 */ /* 0x000fe20000000800 */
[----:B------:R-:W2:Y:S01]  /*0aa0*/  LDC R17, c[0x0][0x424] ;  /* 0x00010900ff117b82 */ /* 0x000ea20000000800 */
[----:B------:R-:W-:-:S07]  /*0ab0*/  ULDC.64 UR4, c[0x0][0x9e0] ;  /* 0x0002780000047ab9 */ /* 0x000fce0000000a00 */
[----:B------:R-:W3:Y:S01]  /*0ac0*/  S2UR UR38, SR_CTAID.X ;  /* 0x00000000002679c3 */ /* 0x000ee20000002500 */
[----:B0-----:R-:W-:-:S04]  /*0ad0*/  ISETP.NE.U32.AND P0, PT, R2, RZ, PT ;  /* 0x000000ff0200720c */ /* 0x001fc80003f05070 */
[----:B------:R-:W-:-:S03]  /*0ae0*/  ISETP.NE.AND.EX P0, PT, R3, RZ, PT, P0 ;  /* 0x000000ff0300720c */ /* 0x000fc60003f05300 */
[----:B------:R-:W0:Y:S01]  /*0af0*/  LDC R4, c[0x0][0x2f0] ;  /* 0x0000bc00ff047b82 */ /* 0x000e220000000800 */
[----:B-1----:R-:W-:Y:S02]  /*0b00*/  IADD3 R0, -R18, 0x1, RZ ;  /* 0x0000000112007810 */ /* 0x002fe40007ffe1ff */
[----:B--2---:R-:W-:Y:S01]  /*0b10*/  SEL R17, R17, 0x1, P0 ;  /* 0x0000000111117807 */ /* 0x004fe20000000000 */
[----:B---3--:R-:W-:-:S04]  /*0b20*/  USHF.L.U32 UR38, UR38, 0x7, URZ ;  /* 0x0000000726267899 */ /* 0x008fc8000800063f */
[----:B------:R-:W-:Y:S02]  /*0b30*/  @UP0 UIADD3 UR8, UR38, 0x7f, URZ ;  /* 0x0000007f26080890 */ /* 0x000fe4000fffe03f */
[----:B------:R-:W-:Y:S01]  /*0b40*/  UIADD3 UR7, UR38, 0x7f, URZ ;  /* 0x0000007f26077890 */ /* 0x000fe2000fffe03f */
[----:B0-----:R-:W-:Y:S01]  /*0b50*/  IMAD R0, R17, R4, R0 ;  /* 0x0000000411007224 */ /* 0x001fe200078e0200 */
[----:B------:R-:W-:-:S04]  /*0b60*/  UIMAD.WIDE.U32 UR8, UR8, UR9, URZ ;  /* 0x00000009080872a5 */ /* 0x000fc8000f8e003f */
[----:B------:R-:W-:Y:S01]  /*0b70*/  R2UR UR10, R0 ;  /* 0x00000000000a72ca */ /* 0x000fe200000e0000 */
[----:B------:R-:W-:Y:S02]  /*0b80*/  @UP0 USHF.R.U32.HI UR7, URZ, UR11, UR9 ;  /* 0x0000000b3f070299 */ /* 0x000fe40008011609 */
[----:B------:R-:W-:-:S04]  /*0b90*/  UISETP.GE.AND UP0, UPT, UR5, 0x1, UPT ;  /* 0x000000010500788c */ /* 0x000fc8000bf06270 */
[----:B------:R-:W-:Y:S02]  /*0ba0*/  UP2UR UR8, UPR, URZ, 0x1 ;  /* 0x000000013f087883 */ /* 0x000fe40008000000 */
[----:B------:R-:W-:-:S04]  /*0bb0*/  PLOP3.LUT P0, PT, PT, PT, UP0, 0x40, 0x0 ;  /* 0x000000000000781c */ /* 0x000fc80003f0e808 */
[----:B------:R-:W-:Y:S01]  /*0bc0*/  UIADD3 UR7, UR10, UR7, URZ ;  /* 0x000000070a077290 */ /* 0x000fe2000fffe03f */
[----:B------:R-:W-:-:S03]  /*0bd0*/  IMAD.U32 R22, RZ, RZ, UR8 ;  /* 0x00000008ff167e24 */ /* 0x000fc6000f8e00ff */
[----:B------:R-:W-:-:S06]  /*0be0*/  UIADD3 UR4, UR7, UR4, URZ ;  /* 0x0000000407047290 */ /* 0x000fcc000fffe03f */
[----:B------:R-:W-:Y:S01]  /*0bf0*/  IMAD.U32 R0, RZ, RZ, UR4 ;  /* 0x00000004ff007e24 */ /* 0x000fe2000f8e00ff */
[----:B------:R-:W-:Y:S06]  /*0c00*/  @P0 BRA `(.L_x_992) ;  /* 0x0000000000400947 */ /* 0x000fec0003800000 */
[----:B------:R-:W-:Y:S01]  /*0c10*/  ISETP.LT.AND P0, PT, RZ, UR7, PT ;  /* 0x00000007ff007c0c */ /* 0x000fe2000bf01270 */
[----:B------:R-:W-:-:S12]  /*0c20*/  UIADD3 UR4, UR7, -0x1, URZ ;  /* 0xffffffff07047890 */ /* 0x000fd8000fffe03f */
[----:B------:R-:W-:Y:S05]  /*0c30*/  @P0 BRA `(.L_x_993) ;  /* 0x00000000001c0947 */ /* 0x000fea0003800000 */
[----:B------:R-:W-:Y:S02]  /*0c40*/  UISETP.NE.AND UP0, UPT, UR5, 0x1, UPT ;  /* 0x000000010500788c */ /* 0x000fe4000bf05270 */
[----:B------:R-:W-:-:S09]  /*0c50*/  UIADD3 UR4, -UR7, URZ, URZ ;  /* 0x0000003f07047290 */ /* 0x000fd2000fffe13f */
[----:B------:R-:W-:Y:S02]  /*0c60*/  @UP0 ULDC.64 UR10, c[0x0][0x9e8] ;  /* 0x00027a00000a0ab9 */ /* 0x000fe40000000a00 */
[----:B------:R-:W-:-:S04]  /*0c70*/  UIMAD.WIDE.U32 UR8, UR4, UR10, URZ ;  /* 0x0000000a040872a5 */ /* 0x000fc8000f8e003f */
[----:B------:R-:W-:-:S04]  /*0c80*/  @UP0 USHF.R.U32.HI UR4, URZ, UR11, UR9 ;  /* 0x0000000b3f040299 */ /* 0x000fc80008011609 */
[----:B------:R-:W-:Y:S01]  /*0c90*/  ULOP3.LUT UR4, URZ, UR4, URZ, 0x33, !UPT ;  /* 0x000000043f047292 */ /* 0x000fe2000f8e333f */
[----:B------:R-:W-:Y:S11]  /*0ca0*/  BRA `(.L_x_994) ;  /* 0x0000000000107947 */ /* 0x000ff60003800000 */
.L_x_993:
[----:B------:R-:W-:-:S11]  /*0cb0*/  UISETP.NE.AND UP0, UPT, UR5, 0x1, UPT ;  /* 0x000000010500788c */ /* 0x000fd6000bf05270 */
[----:B------:R-:W-:Y:S02]  /*0cc0*/  @UP0 ULDC.64 UR10, c[0x0][0x9e8] ;  /* 0x00027a00000a0ab9 */ /* 0x000fe40000000a00 */
[----:B------:R-:W-:-:S04]  /*0cd0*/  UIMAD.WIDE.U32 UR8, UR4, UR10, URZ ;  /* 0x0000000a040872a5 */ /* 0x000fc8000f8e003f */
[----:B------:R-:W-:-:S12]  /*0ce0*/  @UP0 USHF.R.U32.HI UR4, URZ, UR11, UR9 ;  /* 0x0000000b3f040299 */ /* 0x000fd80008011609 */
.L_x_994:
[----:B------:R-:W-:-:S06]  /*0cf0*/  UIMAD UR4, UR4, UR5, UR5 ;  /* 0x00000005040472a4 */ /* 0x000fcc000f8e0205 */
[----:B------:R-:W-:-:S07]  /*0d00*/  VIMNMX R0, R0, UR4, PT ;  /* 0x0000000400007c48 */ /* 0x000fce000bfe0100 */
.L_x_992:
[----:B------:R-:W-:Y:S01]  /*0d10*/  R2UR UR4, R23 ;  /* 0x00000000170472ca */ /* 0x000fe200000e0000 */
[CC--:B------:R-:W-:Y:S02]  /*0d20*/  IMAD R18, R17.reuse, R4.reuse, -R18 ;  /* 0x0000000411127224 */ /* 0x0c0fe400078e0a12 */
[----:B------:R-:W-:Y:S02]  /*0d30*/  VIADD R2, R0, 0x3f ;  /* 0x0000003f00027836 */ /* 0x000fe40000000000 */
[----:B------:R-:W-:Y:S01]  /*0d40*/  IMAD R0, R17, R4, 0x3f ;  /* 0x0000003f11007424 */ /* 0x000fe200078e0204 */
[----:B------:R-:W-:Y:S02]  /*0d50*/  R2UR UR7, R18 ;  /* 0x00000000120772ca */ /* 0x000fe400000e0000 */
[----:B------:R-:W-:Y:S02]  /*0d60*/  SHF.R.S32.HI R5, RZ, 0x1f, R2 ;  /* 0x0000001fff057819 */ /* 0x000fe40000011402 */
[----:B------:R-:W-:-:S02]  /*0d70*/  SHF.R.S32.HI R3, RZ, 0x1f, R0 ;  /* 0x0000001fff037819 */ /* 0x000fc40000011400 */
[----:B------:R-:W-:Y:S01]  /*0d80*/  LEA.HI R5, R5, R2, RZ, 0x6 ;  /* 0x0000000205057211 */ /* 0x000fe200078f30ff */
[----:B------:R-:W-:Y:S01]  /*0d90*/  UISETP.NE.AND UP0, UPT, UR4, URZ, UPT ;  /* 0x0000003f0400728c */ /* 0x000fe2000bf05270 */
[----:B------:R-:W-:Y:S02]  /*0da0*/  LEA.HI R3, R3, R0, RZ, 0x6 ;  /* 0x0000000003037211 */ /* 0x000fe400078f30ff */
[----:B------:R-:W-:Y:S01]  /*0db0*/  UMOV UR4, UR38 ;  /* 0x0000002600047c82 */ /* 0x000fe20008000000 */
[----:B------:R-:W-:Y:S02]  /*0dc0*/  SHF.R.S32.HI R0, RZ, 0x6, R5 ;  /* 0x00000006ff007819 */ /* 0x000fe40000011405 */
[----:B------:R-:W-:-:S04]  /*0dd0*/  SHF.R.S32.HI R3, RZ, 0x6, R3 ;  /* 0x00000006ff037819 */ /* 0x000fc80000011403 */
[----:B------:R-:W-:Y:S01]  /*0de0*/  VIMNMX R204, R3, R0, PT ;  /* 0x0000000003cc7248 */ /* 0x000fe20003fe0100 */
[----:B------:R-:W-:Y:S01]  /*0df0*/  @UP0 ULDC UR8, c[0x0][0x44c] ;  /* 0x0001130000080ab9 */ /* 0x000fe20000000800 */
[----:B------:R-:W-:Y:S01]  /*0e00*/  @UP0 ULDC UR10, c[0x0][0x450] ;  /* 0x00011400000a0ab9 */ /* 0x000fe20000000800 */
[----:B------:R-:W-:-:S04]  /*0e10*/  UIMAD.WIDE.U32 UR8, UR38, UR8, URZ ;  /* 0x00000008260872a5 */ /* 0x000fc8000f8e003f */
[----:B------:R-:W-:Y:S02]  /*0e20*/  @UP0 USHF.R.U32.HI UR4, URZ, UR10, UR9 ;  /* 0x0000000a3f040299 */ /* 0x000fe40008011609 */
[----:B------:R-:W-:Y:S02]  /*0e30*/  UISETP.GE.AND UP0, UPT, UR5, 0x1, UPT ;  /* 0x000000010500788c */ /* 0x000fe4000bf06270 */
[----:B------:R-:W-:-:S03]  /*0e40*/  UIADD3 UR4, UR7, UR4, URZ ;  /* 0x0000000407047290 */ /* 0x000fc6000fffe03f */
[----:B------:R-:W-:Y:S01]  /*0e50*/  ULDC UR7, c[0x0][0x9dc] ;  /* 0x0002770000077ab9 */ /* 0x000fe20000000800 */
[----:B------:R-:W-:Y:S01]  /*0e60*/  PLOP3.LUT P0, PT, PT, PT, UP0, 0x40, 0x0 ;  /* 0x000000000000781c */ /* 0x000fe20003f0e808 */
[----:B------:R-:W-:-:S12]  /*0e70*/  UIADD3 UR7, UR4, -UR7, URZ ;  /* 0x8000000704077290 */ /* 0x000fd8000fffe03f */
[----:B------:R-:W-:Y:S05]  /*0e80*/  @P0 BRA `(.L_x_995) ;  /* 0x0000000000440947 */ /* 0x000fea0003800000 */
[----:B------:R-:W-:-:S06]  /*0e90*/  UISETP.GT.AND UP0, UPT, UR4, -0x1, UPT ;  /* 0xffffffff0400788c */ /* 0x000fcc000bf04270 */
[----:B------:R-:W-:-:S13]  /*0ea0*/  PLOP3.LUT P0, PT, PT, PT, UP0, 0x80, 0x0 ;  /* 0x000000000000781c */ /* 0x000fda0003f0f008 */
[----:B------:R-:W-:Y:S05]  /*0eb0*/  @P0 BRA `(.L_x_996) ;  /* 0x00000000001c0947 */ /* 0x000fea0003800000 */
[----:B------:R-:W-:Y:S02]  /*0ec0*/  UISETP.NE.AND UP0, UPT, UR5, 0x1, UPT ;  /* 0x000000010500788c */ /* 0x000fe4000bf05270 */
[----:B------:R-:W-:-:S09]  /*0ed0*/  ULOP3.LUT UR4, URZ, UR4, URZ, 0x33, !UPT ;  /* 0x000000043f047292 */ /* 0x000fd2000f8e333f */
[----:B------:R-:W-:Y:S02]  /*0ee0*/  @UP0 ULDC.64 UR10, c[0x0][0x9e8] ;  /* 0x00027a00000a0ab9 */ /* 0x000fe40000000a00 */
[----:B------:R-:W-:-:S04]  /*0ef0*/  UIMAD.WIDE.U32 UR8, UR4, UR10, URZ ;  /* 0x0000000a040872a5 */ /* 0x000fc8000f8e003f */
[----:B------:R-:W-:-:S04]  /*0f00*/  @UP0 USHF.R.U32.HI UR4, URZ, UR11, UR9 ;  /* 0x0000000b3f040299 */ /* 0x000fc80008011609 */
[----:B------:R-:W-:Y:S01]  /*0f10*/  ULOP3.LUT UR4, URZ, UR4, URZ, 0x33, !UPT ;  /* 0x000000043f047292 */ /* 0x000fe2000f8e333f */
[----:B------:R-:W-:Y:S11]  /*0f20*/  BRA `(.L_x_997) ;  /* 0x0000000000107947 */ /* 0x000ff60003800000 */
.L_x_996:
[----:B------:R-:W-:-:S11]  /*0f30*/  UISETP.NE.AND UP0, UPT, UR5, 0x1, UPT ;  /* 0x000000010500788c */ /* 0x000fd6000bf05270 */
[----:B------:R-:W-:Y:S02]  /*0f40*/  @UP0 ULDC.64 UR10, c[0x0][0x9e8] ;  /* 0x00027a00000a0ab9 */ /* 0x000fe40000000a00 */
[----:B------:R-:W-:-:S04]  /*0f50*/  UIMAD.WIDE.U32 UR8, UR4, UR10, URZ ;  /* 0x0000000a040872a5 */ /* 0x000fc8000f8e003f */
[----:B------:R-:W-:-:S12]  /*0f60*/  @UP0 USHF.R.U32.HI UR4, URZ, UR11, UR9 ;  /* 0x0000000b3f040299 */ /* 0x000fd80008011609 */
.L_x_997:
[----:B------:R-:W-:-:S04]  /*0f70*/  UIMAD UR4, UR4, UR5, URZ ;  /* 0x00000005040472a4 */ /* 0x000fc8000f8e023f */
[----:B------:R-:W-:-:S04]  /*0f80*/  UISETP.LT.AND UP0, UPT, UR7, UR4, UPT ;  /* 0x000000040700728c */ /* 0x000fc8000bf01270 */
[----:B------:R-:W-:-:S12]  /*0f90*/  USEL UR7, UR7, UR4, !UP0 ;  /* 0x0000000407077287 */ /* 0x000fd8000c000000 */
.L_x_995:
[----:B------:R-:W-:Y:S02]  /*0fa0*/  USHF.R.S32.HI UR4, URZ, 0x1f, UR7 ;  /* 0x0000001f3f047899 */ /* 0x000fe40008011407 */
[----:B------:R-:W-:Y:S02]  /*0fb0*/  USHF.R.U32.HI UR11, URZ, 0x10, UR6 ;  /* 0x000000103f0b7899 */ /* 0x000fe40008011606 */
[----:B------:R-:W-:Y:S02]  /*0fc0*/  ULEA.HI UR4, UR4, UR7, URZ, 0x6 ;  /* 0x0000000704047291 */ /* 0x000fe4000f8f303f */
[----:B------:R-:W-:Y:S02]  /*0fd0*/  ULOP3.LUT UR7, UR6, 0xffff, URZ, 0xc0, !UPT ;  /* 0x0000ffff06077892 */ /* 0x000fe4000f8ec03f */
[----:B------:R-:W-:-:S04]  /*0fe0*/  USHF.R.S32.HI UR4, URZ, 0x6, UR4 ;  /* 0x000000063f047899 */ /* 0x000fc80008011404 */
[----:B------:R-:W-:-:S04]  /*0ff0*/  UISETP.LT.AND UP0, UPT, URZ, UR4, UPT ;  /* 0x000000043f00728c */ /* 0x000fc8000bf01270 */
[----:B------:R-:W-:Y:S02]  /*1000*/  USEL UR10, URZ, UR4, !UP0 ;  /* 0x000000043f0a7287 */ /* 0x000fe4000c000000 */
[----:B------:R-:W-:Y:S01]  /*1010*/  UISETP.NE.AND UP0, UPT, UR11, URZ, UPT ;  /* 0x0000003f0b00728c */ /* 0x000fe2000bf05270 */
[----:B------:R-:W-:-:S03]  /*1020*/  UMOV UR4, URZ ;  /* 0x0000003f00047c82 */ /* 0x000fc60008000000 */
[----:B------:R-:W-:-:S07]  /*1030*/  ISETP.GT.AND P0, PT, R204, UR10, PT ;  /* 0x0000000acc007c0c */ /* 0x000fce000bf04270 */
[----:B------:R-:W-:-:S06]  /*1040*/  @!UP0 ULDC UR11, c[0x0][0x9f0] ;  /* 0x00027c00000b8ab9 */ /* 0x000fcc0000000800 */
[----:B------:R-:W-:Y:S05]  /*1050*/  @!P0 BRA `(.L_x_998) ;  /* 0x00000000008c8947 */ /* 0x000fea0003800000 */
[----:B------:R-:W-:Y:S01]  /*1060*/  IMAD.U32 R5, RZ, RZ, UR11 ;  /* 0x0000000bff057e24 */ /* 0x000fe2000f8e00ff */
[----:B------:R-:W-:-:S04]  /*1070*/  UMOV UR4, URZ ;  /* 0x0000003f00047c82 */ /* 0x000fc80008000000 */
[----:B------:R-:W-:-:S04]  /*1080*/  IABS R0, R5 ;  /* 0x0000000500007213 */ /* 0x000fc80000000000 */
[----:B------:R-:W-:Y:S02]  /*1090*/  R2UR UR12, R0 ;  /* 0x00000000000c72ca */ /* 0x000fe400000e0000 */
[----:B------:R-:W-:Y:S02]  /*10a0*/  IADD3 R0, R5, -0x1, R204 ;  /* 0xffffffff05007810 */ /* 0x000fe40007ffe0cc */
[----:B------:R-:W-:Y:S02]  /*10b0*/  IABS R5, R5 ;  /* 0x0000000500057213 */ /* 0x000fe40000000000 */
[----:B------:R-:W-:Y:S02]  /*10c0*/  R2UR UR6, R0 ;  /* 0x00000000000672ca */ /* 0x000fe400000e0000 */
[----:B------:R-:W-:-:S05]  /*10d0*/  IADD3 R5, RZ, -R5, RZ ;  /* 0x80000005ff057210 */ /* 0x000fca0007ffe0ff */
[----:B------:R-:W0:Y:S06]  /*10e0*/  I2F.RP R2, UR12 ;  /* 0x0000000c00027d06 */ /* 0x000e2c0008209400 */
[----:B------:R-:W-:-:S06]  /*10f0*/  UIADD3 UR6, -UR10, UR6, URZ ;  /* 0x000000060a067290 */ /* 0x000fcc000fffe13f */
[----:B------:R-:W-:Y:S01]  /*1100*/  IMAD.U32 R0, RZ, RZ, UR6 ;  /* 0x00000006ff007e24 */ /* 0x000fe2000f8e00ff */
[----:B------:R-:W-:Y:S01]  /*1110*/  ULOP3.LUT UR6, UR6, UR11, URZ, 0x3c, !UPT ;  /* 0x0000000b06067292 */ /* 0x000fe2000f8e3c3f */
[----:B0-----:R-:W0:Y:S03]  /*1120*/  MUFU.RCP R2, R2 ;  /* 0x0000000200027308 */ /* 0x001e260000001000 */
[----:B------:R-:W-:-:S04]  /*1130*/  IABS R0, R0 ;  /* 0x0000000000007213 */ /* 0x000fc80000000000 */
[----:B------:R-:W-:Y:S01]  /*1140*/  R2UR UR9, R0 ;  /* 0x00000000000972ca */ /* 0x000fe200000e0000 */
[----:B------:R-:W-:Y:S02]  /*1150*/  IMAD.MOV.U32 R0, RZ, RZ, R5 ;  /* 0x000000ffff007224 */ /* 0x000fe400078e0005 */
[----:B0-----:R-:W-:-:S06]  /*1160*/  VIADD R3, R2, 0xffffffe ;  /* 0x0ffffffe02037836 */ /* 0x001fcc0000000000 */
        /* <DEDUP_REMOVED lines=18> */
.L_x_998:
[----:B------:R-:W-:Y:S02]  /*1290*/  UIMAD UR5, UR7, UR4, UR10 ;  /* 0x00000004070572a4 */ /* 0x000fe4000f8e020a */
[----:B------:R-:W-:Y:S01]  /*12a0*/  IMAD.U32 R3, RZ, RZ, UR4 ;  /* 0x00000004ff037e24 */ /* 0x000fe2000f8e00ff */
[----:B------:R-:W-:Y:S01]  /*12b0*/  PLOP3.LUT P0, PT, PT, PT, PT, 0x80, 0x0 ;  /* 0x000000000000781c */ /* 0x000fe20003f0f070 */
[----:B------:R-:W-:Y:S01]  /*12c0*/  IMAD.MOV.U32 R2, RZ, RZ, RZ ;  /* 0x000000ffff027224 */ /* 0x000fe200078e00ff */
[----:B------:R-:W-:Y:S01]  /*12d0*/  CS2R R150, SRZ ;  /* 0x0000000000967805 */ /* 0x000fe2000001ff00 */
[----:B------:R-:W-:Y:S01]  /*12e0*/  IMAD.MOV.U32 R0, RZ, RZ, RZ ;  /* 0x000000ffff007224 */ /* 0x000fe200078e00ff */
[----:B------:R-:W-:Y:S01]  /*12f0*/  VIADDMNMX R204, R3, UR5, R204, PT ;  /* 0x0000000503cc7c46 */ /* 0x000fe2000b8001cc */
[----:B------:R-:W-:Y:S01]  /*1300*/  IMAD.U32 R201, RZ, RZ, UR5 ;  /* 0x00000005ffc97e24 */ /* 0x000fe2000f8e00ff */
[----:B------:R-:W-:Y:S02]  /*1310*/  CS2R R148, SRZ ;  /* 0x0000000000947805 */ /* 0x000fe4000001ff00 */
[----:B------:R-:W-:-:S02]  /*1320*/  CS2R R146, SRZ ;  /* 0x0000000000927805 */ /* 0x000fc4000001ff00 */
[----:B------:R-:W-:Y:S02]  /*1330*/  ISETP.GT.AND P1, PT, R204, UR5, PT ;  /* 0x00000005cc007c0c */ /* 0x000fe4000bf24270 */
        /* <DEDUP_REMOVED lines=62> */
[----:B------:R-:W-:Y:S01]  /*1720*/  SHF.R.S32.HI R56, RZ, 0x1f, R19 ;  /* 0x0000001fff387819 */ /* 0x000fe20000011413 */
[----:B------:R-:W0:Y:S01]  /*1730*/  S2UR UR7, SR_CgaCtaId ;  /* 0x00000000000779c3 */ /* 0x000e220000008800 */
[----:B------:R-:W-:Y:S02]  /*1740*/  UMOV UR6, 0x400 ;  /* 0x0000040000067882 */ /* 0x000fe40000000000 */
[----:B------:R-:W-:-:S04]  /*1750*/  LEA.HI R57, R56, R19, RZ, 0x7 ;  /* 0x0000001338397211 */ /* 0x000fc800078f38ff */
[----:B------:R-:W-:-:S05]  /*1760*/  SHF.R.S32.HI R58, RZ, 0x7, R57 ;  /* 0x00000007ff3a7819 */ /* 0x000fca0000011439 */
        /* <DEDUP_REMOVED lines=23> */
[----:B------:R-:W-:Y:S02]  /*18e0*/  IMAD.U32 R6, RZ, RZ, UR4 ;  /* 0x00000004ff067e24 */ /* 0x000fe4000f8e00ff */
[----:B------:R-:W-:-:S02]  /*18f0*/  IMAD.U32 R7, RZ, RZ, UR5 ;  /* 0x00000005ff077e24 */ /* 0x000fc4000f8e00ff */
[----:B------:R-:W-:Y:S02]  /*1900*/  IMAD.MOV.U32 R8, RZ, RZ, 0x70 ;  /* 0x00000070ff087424 */ /* 0x000fe400078e00ff */
[----:B------:R-:W-:Y:S02]  /*1910*/  IMAD.MOV.U32 R12, RZ, RZ, 0x1 ;  /* 0x00000001ff0c7424 */ /* 0x000fe400078e00ff */
[----:B0-----:R-:W-:-:S07]  /*1920*/  IMAD.MOV.U32 R13, RZ, RZ, RZ ;  /* 0x000000ffff0d7224 */ /* 0x001fce00078e00ff */
[----:B------:R-:W-:-:S07]  /*1930*/  LEPC R20, `(.L_x_1000) ;  /* 0x000000001014794e */ /* 0x000fce0000000000 */
[----:B-1----:R-:W-:Y:S05]  /*1940*/  CALL.ABS.NOINC R2 ;  /* 0x0000000002007343 */ /* 0x002fea0003c00000 */
.L_x_1000:
[----:B------:R-:W-:Y:S02]  /*1950*/  R2UR UR4, R16 ;  /* 0x00000000100472ca */ /* 0x000fe400000e0000 */
[----:B------:R-:W-:-:S11]  /*1960*/  SHF.L.U32 R0, RZ, 0x1f, RZ ;  /* 0x0000001fff007819 */ /* 0x000fd600000006ff */
[----:B------:R-:W0:Y:S02]  /*1970*/  SYNCS.PHASECHK.TRANS64.TRYWAIT P0, [UR4+0x30800], R0 ;  /* 0x03080000ff0075a7 */ /* 0x000e240008000144 */
[----:B0-----:R-:W-:Y:S05]  /*1980*/  @!P0 BRA `(.L_x_1001) ;  /* 0x0000011400cc8947 */ /* 0x001fea0003800000 */
.L_x_1134:
[----:B------:R-:W2:Y:S02]  /*1990*/  LDL R2, [R1+0x4] ;  /* 0x0000040001027983 */ /* 0x000ea40000100800 */
[----:B--2---:R-:W-:-:S13]  /*19a0*/  R2UR UR4, R2 ;  /* 0x00000000020472ca */ /* 0x004fda00000e0000 */
[----:B------:R-:W-:-:S06]  /*19b0*/  ULOP3.LUT UR4, UR4, 0x1, URZ, 0xfc, !UPT ;  /* 0x0000000104047892 */ /* 0x000fcc000f8efc3f */
[----:B------:R-:W-:-:S05]  /*19c0*/  IMAD.U32 R2, RZ, RZ, UR4 ;  /* 0x00000004ff027e24 */ /* 0x000fca000f8e00ff */
[----:B------:R-:W-:-:S13]  /*19d0*/  ISETP.NE.AND P0, PT, R2, 0x3, PT ;  /* 0x000000030200780c */ /* 0x000fda0003f05270 */
[----:B------:R-:W-:Y:S05]  /*19e0*/  @!P0 BRA `(.L_x_1002) ;  /* 0x0000000000048947 */ /* 0x000fea0003800000 */
[----:B------:R-:W-:Y:S01]  /*19f0*/  BPT.TRAP 0x1 ;  /* 0x000000040000795c */ /* 0x000fe20000300000 */
.L_x_1002:
[----:B------:R-:W-:-:S13]  /*1a00*/  R2UR UR4, R16 ;  /* 0x00000000100472ca */ /* 0x000fda00000e0000 */
[----:B------:R1:W2:Y:S01]  /*1a10*/  SYNCS.PHASECHK.TRANS64.TRYWAIT P1, [UR4+0x30830], R0 ;  /* 0x03083000ff0075a7 */ /* 0x0002a20008020144 */
[----:B------:R-:W-:Y:S05]  /*1a20*/  @!P0 BRA `(.L_x_1003) ;  /* 0x0000000000048947 */ /* 0x000fea0003800000 */
[----:B------:R-:W-:Y:S01]  /*1a30*/  BPT.TRAP 0x1 ;  /* 0x000000040000795c */ /* 0x000fe20000300000 */
.L_x_1003:
[----:B------:R-:W-:-:S05]  /*1a40*/  IMAD.U32 R6, RZ, RZ, UR36 ;  /* 0x00000024ff067e24 */ /* 0x000fca000f8e00ff */
[----:B------:R-:W-:Y:S01]  /*1a50*/  LOP3.LUT R6, R6, 0x10000, RZ, 0xfc, !PT ;  /* 0x0001000006067812 */ /* 0x000fe200078efcff */
[----:B--2---:R-:W-:Y:S06]  /*1a60*/  @P1 BRA `(.L_x_1004) ;  /* 0x00000000000c1947 */ /* 0x004fec0003800000 */
[----:B------:R-:W-:-:S13]  /*1a70*/  R2UR UR4, R16 ;  /* 0x00000000100472ca */ /* 0x000fda00000e0000 */
[----:B------:R-:W2:Y:S02]  /*1a80*/  SYNCS.PHASECHK.TRANS64.TRYWAIT P1, [UR4+0x30830], R0 ;  /* 0x03083000ff0075a7 */ /* 0x000ea40008020144 */
[----:B--2---:R-:W-:Y:S05]  /*1a90*/  @!P1 BRA `(.L_x_1005) ;  /* 0x0000011400a49947 */ /* 0x004fea0003800000 */
.L_x_1004:
[----:B------:R-:W-:Y:S05]  /*1aa0*/  WARPSYNC.ALL ;  /* 0x0000000000007948 */ /* 0x000fea0003800000 */
[----:B------:R-:W-:Y:S02]  /*1ab0*/  MOV R7, 0x40000040 ;  /* 0x4000004000077802 */ /* 0x000fe40000000f00 */
[----:B------:R-:W-:Y:S01]  /*1ac0*/  R2UR UR4, R16 ;  /* 0x00000000100472ca */ /* 0x000fe200000e0000 */
[----:B------:R-:W-:Y:S01]  /*1ad0*/  WARPGROUP.ARRIVE ;  /* 0x00000000000079c5 */ /* 0x000fe20000000000 */
[----:B------:R-:W-:Y:S01]  /*1ae0*/  R2UR UR8, R6 ;  /* 0x00000000060872ca */ /* 0x000fe200000e0000 */
[----:B------:R-:W-:Y:S01]  /*1af0*/  UMOV UR11, 0x40000040 ;  /* 0x40000040000b7882 */ /* 0x000fe20000000000 */
[----:B------:R-:W-:Y:S01]  /*1b00*/  R2UR UR9, R7 ;  /* 0x00000000070972ca */ /* 0x000fe200000e0000 */
[----:B------:R-:W-:Y:S01]  /*1b10*/  UMOV UR13, 0x40000040 ;  /* 0x40000040000d7882 */ /* 0x000fe20000000000 */
[----:B------:R-:W-:Y:S01]  /*1b20*/  UMOV UR7, 0x40000040 ;  /* 0x4000004000077882 */ /* 0x000fe20000000000 */
[----:B------:R-:W-:Y:S01]  /*1b30*/  UMOV UR5, UR13 ;  /* 0x0000000d00057c82 */ /* 0x000fe20008000000 */
[----:B------:R-:W-:Y:S01]  /*1b40*/  IMAD.U32 R11, RZ, RZ, UR13 ;  /* 0x0000000dff0b7e24 */ /* 0x000fe2000f8e00ff */
[----:B------:R-:W-:Y:S01]  /*1b50*/  UMOV UR13, 0x40000040 ;  /* 0x40000040000d7882 */ /* 0x000fe20000000000 */
[----:B------:R-:W-:Y:S01]  /*1b60*/  UMOV UR15, 0x40000040 ;  /* 0x40000040000f7882 */ /* 0x000fe20000000000 */
[----:B------:R-:W-:Y:S01]  /*1b70*/  UMOV UR17, 0x40000040 ;  /* 0x4000004000117882 */ /* 0x000fe20000000000 */
[----:B------:R-:W-:Y:S01]  /*1b80*/  UMOV UR21, 0x40000040 ;  /* 0x4000004000157882 */ /* 0x000fe20000000000 */
[----:B------:R-:W-:Y:S01]  /*1b90*/  UIADD3 UR4, UR4, 0x20400, URZ ;  /* 0x0002040004047890 */ /* 0x000fe2000fffe03f */
[----:B------:R-:W-:Y:S01]  /*1ba0*/  UMOV UR25, 0x40000040 ;  /* 0x4000004000197882 */ /* 0x000fe20000000000 */
[----:B------:R-:W-:-:S02]  /*1bb0*/  UMOV UR29, 0x40000040 ;  /* 0x40000040001d7882 */ /* 0x000fc40000000000 */
[----:B------:R-:W-:Y:S01]  /*1bc0*/  USHF.R.U32.HI UR4, URZ, 0x4, UR4 ;  /* 0x000000043f047899 */ /* 0x000fe20008011604 */
[----:B------:R-:W-:Y:S01]  /*1bd0*/  UMOV UR33, 0x40000040 ;  /* 0x4000004000217882 */ /* 0x000fe20000000000 */
[----:B------:R-:W-:Y:S02]  /*1be0*/  UMOV UR37, 0x40000040 ;  /* 0x4000004000257882 */ /* 0x000fe40000000000 */
[----:B------:R-:W-:Y:S01]  /*1bf0*/  ULOP3.LUT UR4, UR4, 0x3fff, URZ, 0xc0, !UPT ;  /* 0x00003fff04047892 */ /* 0x000fe2000f8ec03f */
[----:B------:R-:W-:Y:S01]  /*1c00*/  UMOV UR41, 0x40000040 ;  /* 0x4000004000297882 */ /* 0x000fe20000000000 */
[----:B------:R-:W-:Y:S02]  /*1c10*/  UMOV UR45, 0x40000040 ;  /* 0x40000040002d7882 */ /* 0x000fe40000000000 */
[----:B------:R-:W-:Y:S01]  /*1c20*/  ULOP3.LUT UR18, UR4, 0x10000, URZ, 0xfc, !UPT ;  /* 0x0001000004127892 */ /* 0x000fe2000f8efc3f */
[----:B------:R-:W-:Y:S01]  /*1c30*/  UMOV UR49, 0x40000040 ;  /* 0x4000004000317882 */ /* 0x000fe20000000000 */
[----:B------:R-:W-:-:S02]  /*1c40*/  UMOV UR53, 0x40000040 ;  /* 0x4000004000357882 */ /* 0x000fc40000000000 */
[----:B------:R-:W-:Y:S02]  /*1c50*/  UIADD3 UR6, UR18, 0x2, URZ ;  /* 0x0000000212067890 */ /* 0x000fe4000fffe03f */
[----:B------:R-:W-:Y:S02]  /*1c60*/  UIADD3 UR14, UR18, 0x200, URZ ;  /* 0x00000200120e7890 */ /* 0x000fe4000fffe03f */
[----:B------:R-:W-:Y:S01]  /*1c70*/  IMAD.U32 R21, RZ, RZ, UR18 ;  /* 0x00000012ff157e24 */ /* 0x000fe2000f8e00ff */
[----:B------:R-:W-:Y:S02]  /*1c80*/  UMOV UR10, UR18 ;  /* 0x00000012000a7c82 */ /* 0x000fe40008000000 */
[----:B------:R-:W-:Y:S01]  /*1c90*/  HGMMA.64x64x16.F32.BF16 R24, gdesc[UR8], RZ, !UPT, gsb0 ;  /* 0x00e00000081879f0 */ /* 0x000fe2000c0018ff */
[----:B------:R-:W-:Y:S01]  /*1ca0*/  R2UR UR10, R6 ;  /* 0x00000000060a72ca */ /* 0x000fe200000e0000 */
[----:B------:R-:W-:Y:S02]  /*1cb0*/  UMOV UR9, 0x40000040 ;  /* 0x4000004000097882 */ /* 0x000fe40000000000 */
[----:B------:R-:W-:-:S10]  /*1cc0*/  IMAD.U32 R15, RZ, RZ, UR9 ;  /* 0x00000009ff0f7e24 */ /* 0x000fd4000f8e00ff */
[----:B------:R-:W-:Y:S02]  /*1cd0*/  UIADD3 UR4, UR10, 0x2, URZ ;  /* 0x000000020a047890 */ /* 0x000fe4000fffe03f */
[----:B------:R-:W-:Y:S02]  /*1ce0*/  UIADD3 UR16, UR10, 0x402, URZ ;  /* 0x000004020a107890 */ /* 0x000fe4000fffe03f */
[----:B------:R-:W-:Y:S02]  /*1cf0*/  UIADD3 UR20, UR10, 0x404, URZ ;  /* 0x000004040a147890 */ /* 0x000fe4000fffe03f */
[----:B------:R-:W-:Y:S01]  /*1d00*/  UIADD3 UR24, UR10, 0x406, URZ ;  /* 0x000004060a187890 */ /* 0x000fe2000fffe03f */
[----:B------:R-:W-:Y:S01]  /*1d10*/  UMOV UR12, UR4 ;  /* 0x00000004000c7c82 */ /* 0x000fe20008000000 */
[----:B------:R-:W-:Y:S01]  /*1d20*/  UIADD3 UR28, UR10, 0x800, URZ ;  /* 0x000008000a1c7890 */ /* 0x000fe2000fffe03f */
[----:B------:R-:W-:Y:S01]  /*1d30*/  IMAD.U32 R10, RZ, RZ, UR12 ;  /* 0x0000000cff0a7e24 */ /* 0x000fe2000f8e00ff */
[----:B------:R-:W-:Y:S01]  /*1d40*/  UMOV UR4, UR12 ;  /* 0x0000000c00047c82 */ /* 0x000fe20008000000 */
[----:B------:R-:W-:-:S02]  /*1d50*/  UIADD3 UR12, UR10, 0x400, URZ ;  /* 0x000004000a0c7890 */ /* 0x000fc4000fffe03f */
[----:B------:R-:W-:Y:S02]  /*1d60*/  UIADD3 UR32, UR10, 0x802, URZ ;  /* 0x000008020a207890 */ /* 0x000fe4000fffe03f */
[----:B------:R-:W-:Y:S02]  /*1d70*/  UIADD3 UR36, UR10, 0x804, URZ ;  /* 0x000008040a247890 */ /* 0x000fe4000fffe03f */
[----:B------:R-:W-:Y:S02]  /*1d80*/  UIADD3 UR40, UR10, 0x806, URZ ;  /* 0x000008060a287890 */ /* 0x000fe4000fffe03f */
[----:B------:R-:W-:Y:S02]  /*1d90*/  UIADD3 UR44, UR10, 0xc00, URZ ;  /* 0x00000c000a2c7890 */ /* 0x000fe4000fffe03f */
[----:B------:R-:W-:Y:S02]  /*1da0*/  UIADD3 UR48, UR10, 0xc02, URZ ;  /* 0x00000c020a307890 */ /* 0x000fe4000fffe03f */
[----:B------:R-:W-:Y:S01]  /*1db0*/  UIADD3 UR52, UR10, 0xc04, URZ ;  /* 0x00000c040a347890 */ /* 0x000fe2000fffe03f */
[----:B------:R-:W-:-:S02]  /*1dc0*/  WARPGROUP.DEPBAR.LE gsb0, 0x0 ;  /* 0x00008000000079c5 */ /* 0x000fc40000010000 */
[----:B------:R-:W-:-:S06]  /*1dd0*/  WARPGROUP.ARRIVE ;  /* 0x00000000000079c5 */ /* 0x000fcc0000000000 */
[----:B------:R-:W-:Y:S01]  /*1de0*/  HGMMA.64x64x16.F32.BF16 R24, gdesc[UR4], R24, gsb0 ;  /* 0x00e00000041879f0 */ /* 0x000fe20008001818 */
[----:B------:R-:W-:Y:S02]  /*1df0*/  UIADD3 UR4, UR10, 0x4, URZ ;  /* 0x000000040a047890 */ /* 0x000fe4000fffe03f */
[----:B------:R-:W-:Y:S01]  /*1e00*/  UIADD3 UR6, UR18, 0x4, URZ ;  /* 0x0000000412067890 */ /* 0x000fe2000fffe03f */
[----:B------:R-:W-:Y:S01]  /*1e10*/  UMOV UR5, UR9 ;  /* 0x0000000900057c82 */ /* 0x000fe20008000000 */
[----:B------:R-:W-:Y:S01]  /*1e20*/  UMOV UR7, 0x40000040 ;  /* 0x4000004000077882 */ /* 0x000fe20000000000 */
[----:B------:R-:W-:Y:S02]  /*1e30*/  UMOV UR9, 0x40000040 ;  /* 0x4000004000097882 */ /* 0x000fe40000000000 */
[----:B------:R-:W-:Y:S02]  /*1e40*/  UMOV UR8, UR4 ;  /* 0x0000000400087c82 */ /* 0x000fe40008000000 */
[----:B------:R-:W-:Y:S01]  /*1e50*/  UMOV UR4, UR8 ;  /* 0x0000000800047c82 */ /* 0x000fe20008000000 */
[----:B------:R-:W-:Y:S01]  /*1e60*/  IMAD.U32 R14, RZ, RZ, UR8 ;  /* 0x00000008ff0e7e24 */ /* 0x000fe2000f8e00ff */
[----:B------:R-:W-:-:S02]  /*1e70*/  UIADD3 UR8, UR10, 0x6, URZ ;  /* 0x000000060a087890 */ /* 0x000fc4000fffe03f */
[----:B------:R-:W-:Y:S01]  /*1e80*/  UIADD3 UR10, UR10, 0xc06, URZ ;  /* 0x00000c060a0a7890 */ /* 0x000fe2000fffe03f */
[----:B------:R-:W-:Y:S02]  /*1e90*/  WARPGROUP.DEPBAR.LE gsb0, 0x0 ;  /* 0x00008000000079c5 */ /* 0x000fe40000010000 */
[----:B------:R-:W-:-:S06]  /*1ea0*/  WARPGROUP.ARRIVE ;  /* 0x00000000000079c5 */ /* 0x000fcc0000000000 */
[----:B------:R-:W-:Y:S01]  /*1eb0*/  HGMMA.64x64x16.F32.BF16 R24, gdesc[UR4], R24, gsb0 ;  /* 0x00e00000041879f0 */ /* 0x000fe20008001818 */
[----:B------:R-:W-:Y:S01]  /*1ec0*/  UIADD3 UR6, UR18, 0x6, URZ ;  /* 0x0000000612067890 */ /* 0x000fe2000fffe03f */
[----:B------:R-:W-:Y:S01]  /*1ed0*/  UMOV UR4, UR8 ;  /* 0x0000000800047c82 */ /* 0x000fe20008000000 */
[----:B------:R-:W-:Y:S01]  /*1ee0*/  UMOV UR5, UR9 ;  /* 0x0000000900057c82 */ /* 0x000fe20008000000 */
[----:B------:R-:W-:Y:S01]  /*1ef0*/  UMOV UR7, 0x40000040 ;  /* 0x4000004000077882 */ /* 0x000fe20000000000 */
        /* <DEDUP_REMOVED lines=9> */
[----:B------:R-:W-:Y:S03]  /*1f90*/  HGMMA.64x64x16.F32.BF16 R24, gdesc[UR12], R24, gsb0 ;  /* 0x00e000000c1879f0 */ /* 0x000fe60008001818 */
        /* <DEDUP_REMOVED lines=68> */
[----:B------:R-:W-:Y:S01]  /*23e0*/  UMOV UR5, 0x40000040 ;  /* 0x4000004000057882 */ /* 0x000fe20000000000 */
[----:B------:R-:W-:Y:S01]  /*23f0*/  UMOV UR7, 0x40000040 ;  /* 0x4000004000077882 */ /* 0x000fe20000000000 */
[----:B------:R-:W-:Y:S01]  /*2400*/  MOV R12, UR4 ;  /* 0x00000004000c7c02 */ /* 0x000fe20008000f00 */
[----:B------:R-:W-:Y:S01]  /*2410*/  IMAD.U32 R13, RZ, RZ, UR5 ;  /* 0x00000005ff0d7e24 */ /* 0x000fe2000f8e00ff */
[----:B------:R-:W-:Y:S02]  /*2420*/  WARPGROUP.DEPBAR.LE gsb0, 0x0 ;  /* 0x00008000000079c5 */ /* 0x000fe40000010000 */
[----:B------:R-:W-:-:S06]  /*2430*/  WARPGROUP.ARRIVE ;  /* 0x00000000000079c5 */ /* 0x000fcc0000000000 */
[----:B------:R-:W-:Y:S03]  /*2440*/  HGMMA.64x64x16.F32.BF16 R24, gdesc[UR4], R24, gsb0 ;  /* 0x00e00000041879f0 */ /* 0x000fe60008001818 */
[----:B------:R-:W-:Y:S02]  /*2450*/  WARPGROUP.DEPBAR.LE gsb0, 0x0 ;  /* 0x00008000000079c5 */ /* 0x000fe40000010000 */
[----:B------:R-:W-:Y:S05]  /*2460*/  @!P0 BRA `(.L_x_1006) ;  /* 0x0000000000048947 */ /* 0x000fea0003800000 */
[----:B------:R-:W-:Y:S01]  /*2470*/  BPT.TRAP 0x1 ;  /* 0x000000040000795c */ /* 0x000fe20000300000 */
.L_x_1006:
[----:B01----:R-:W-:Y:S01]  /*2480*/  LOP3.LUT R0, R57, 0xffffff80, RZ, 0xc0, !PT ;  /* 0xffffff8039007812 */ /* 0x003fe200078ec0ff */
[----:B------:R-:W-:Y:S01]  /*2490*/  ULDC UR7, c[0x0][0x2f0] ;  /* 0x0000bc0000077ab9 */ /* 0x000fe20000000800 */
[----:B------:R-:W-:Y:S02]  /*24a0*/  R2UR UR5, R23 ;  /* 0x00000000170572ca */ /* 0x000fe400000e0000 */
[----:B------:R-:W-:Y:S01]  /*24b0*/  LEA.HI R56, R56, R19, RZ, 0x2 ;  /* 0x0000001338387211 */ /* 0x000fe200078f10ff */
[----:B------:R-:W-:Y:S01]  /*24c0*/  IMAD.IADD R0, R19, 0x1, -R0 ;  /* 0x0000000113007824 */ /* 0x000fe200078e0a00 */
[----:B------:R-:W-:Y:S02]  /*24d0*/  LEA.HI R5, R58, R58, RZ, 0x1 ;  /* 0x0000003a3a057211 */ /* 0x000fe400078f08ff */
[----:B------:R-:W-:Y:S02]  /*24e0*/  LOP3.LUT R56, R56, 0xfffffffc, RZ, 0xc0, !PT ;  /* 0xfffffffc38387812 */ /* 0x000fe400078ec0ff */
[----:B------:R-:W-:-:S02]  /*24f0*/  SHF.R.S32.HI R3, RZ, 0x1f, R0 ;  /* 0x0000001fff037819 */ /* 0x000fc40000011400 */
[----:B------:R-:W-:Y:S01]  /*2500*/  LOP3.LUT R5, R5, 0x3fffffe, RZ, 0xc0, !PT ;  /* 0x03fffffe05057812 */ /* 0x000fe200078ec0ff */
[----:B------:R-:W-:Y:S01]  /*2510*/  IMAD.IADD R56, R19, 0x1, -R56 ;  /* 0x0000000113387824 */ /* 0x000fe200078e0a38 */
[CC--:B------:R-:W-:Y:S01]  /*2520*/  LEA.HI R2, R3.reuse, R0.reuse, RZ, 0x2 ;  /* 0x0000000003027211 */ /* 0x0c0fe200078f10ff */
[----:B------:R-:W-:Y:S01]  /*2530*/  UISETP.NE.AND UP1, UPT, UR5, URZ, UPT ;  /* 0x0000003f0500728c */ /* 0x000fe2000bf25270 */
[----:B------:R-:W-:Y:S01]  /*2540*/  LEA.HI R4, R3, R0, RZ, 0x5 ;  /* 0x0000000003047211 */ /* 0x000fe200078f28ff */
[----:B------:R-:W-:Y:S01]  /*2550*/  IMAD.IADD R5, R58, 0x1, -R5 ;  /* 0x000000013a057824 */ /* 0x000fe200078e0a05 */
[--C-:B------:R-:W-:Y:S02]  /*2560*/  SHF.R.S32.HI R3, RZ, 0x2, R2.reuse ;  /* 0x00000002ff037819 */ /* 0x100fe40000011402 */
[----:B------:R-:W-:Y:S02]  /*2570*/  SHF.R.S32.HI R8, RZ, 0x1f, R2 ;  /* 0x0000001fff087819 */ /* 0x000fe40000011402 */
[----:B------:R-:W-:-:S02]  /*2580*/  SHF.R.S32.HI R4, RZ, 0x5, R4 ;  /* 0x00000005ff047819 */ /* 0x000fc40000011404 */
[----:B------:R-:W-:Y:S02]  /*2590*/  LEA.HI R8, R8, R3, RZ, 0x3 ;  /* 0x0000000308087211 */ /* 0x000fe400078f18ff */
[----:B------:R-:W-:Y:S01]  /*25a0*/  LEA.HI R9, R56, R56, RZ, 0x1 ;  /* 0x0000003838097211 */ /* 0x000fe200078f08ff */
[----:B------:R-:W-:Y:S01]  /*25b0*/  @UP1 ULDC UR5, c[0x0][0x450] ;  /* 0x0001140000051ab9 */ /* 0x000fe20000000800 */
[----:B------:R-:W-:Y:S02]  /*25c0*/  LEA R4, R4, UR38, 0x4 ;  /* 0x0000002604047c11 */ /* 0x000fe4000f8e20ff */
[----:B------:R-:W-:Y:S02]  /*25d0*/  LOP3.LUT R8, R8, 0xfffffff8, RZ, 0xc0, !PT ;  /* 0xfffffff808087812 */ /* 0x000fe400078ec0ff */
[----:B------:R-:W-:Y:S02]  /*25e0*/  R2UR UR4, R22 ;  /* 0x00000000160472ca */ /* 0x000fe400000e0000 */
[----:B------:R-:W-:-:S02]  /*25f0*/  LOP3.LUT R9, R9, 0x1ffffffe, RZ, 0xc0, !PT ;  /* 0x1ffffffe09097812 */ /* 0x000fc400078ec0ff */
[----:B------:R-:W-:Y:S01]  /*2600*/  IADD3 R4, R4, R3, -R8 ;  /* 0x0000000304047210 */ /* 0x000fe20007ffe808 */
[----:B------:R-:W-:Y:S01]  /*2610*/  IMAD.MOV.U32 R3, RZ, RZ, -0x40 ;  /* 0xffffffc0ff037424 */ /* 0x000fe200078e00ff */
[----:B------:R-:W-:Y:S01]  /*2620*/  PLOP3.LUT P1, PT, PT, PT, UP1, 0x80, 0x0 ;  /* 0x000000000000781c */ /* 0x000fe20003f2f018 */
[----:B------:R-:W-:Y:S01]  /*2630*/  IMAD.IADD R9, R56, 0x1, -R9 ;  /* 0x0000000138097824 */ /* 0x000fe200078e0a09 */
[----:B------:R-:W-:Y:S01]  /*2640*/  R2UR UR6, R16 ;  /* 0x00000000100672ca */ /* 0x000fe200000e0000 */
[----:B------:R-:W-:Y:S01]  /*2650*/  IMAD R60, R204, R3, 0x40 ;  /* 0x00000040cc3c7424 */ /* 0x000fe200078e0203 */
[----:B------:R-:W-:Y:S02]  /*2660*/  LEA R4, R5, R4, 0x6 ;  /* 0x0000000405047211 */ /* 0x000fe400078e30ff */
[----:B------:R-:W-:Y:S01]  /*2670*/  PLOP3.LUT P2, PT, PT, PT, UP1, 0x80, 0x0 ;  /* 0x000000000000781c */ /* 0x000fe20003f4f018 */
[----:B------:R-:W-:Y:S01]  /*2680*/  UISETP.NE.AND UP0, UPT, UR4, URZ, UPT ;  /* 0x0000003f0400728c */ /* 0x000fe2000bf05270 */
[----:B------:R-:W-:Y:S01]  /*2690*/  LOP3.LUT R3, R2, 0x7ffffffc, RZ, 0xc0, !PT ;  /* 0x7ffffffc02037812 */ /* 0x000fe200078ec0ff */
[----:B------:R-:W-:Y:S01]  /*26a0*/  IMAD R19, R9, 0x8, R4 ;  /* 0x0000000809137824 */ /* 0x000fe200078e0204 */
[----:B------:R-:W-:Y:S01]  /*26b0*/  @UP1 ULDC UR4, c[0x0][0x44c] ;  /* 0x0001130000041ab9 */ /* 0x000fe20000000800 */
[----:B------:R-:W-:-:S02]  /*26c0*/  LEA R58, R204, 0xffffffc0, 0x6 ;  /* 0xffffffc0cc3a7811 */ /* 0x000fc400078e30ff */
[----:B------:R-:W-:Y:S01]  /*26d0*/  @P1 IMAD.HI.U32 R5, R19, UR4, RZ ;  /* 0x0000000413051c27 */ /* 0x000fe2000f8e00ff */
[----:B------:R-:W-:Y:S01]  /*26e0*/  PLOP3.LUT P1, PT, PT, PT, UP0, 0x40, 0x0 ;  /* 0x000000000000781c */ /* 0x000fe20003f2e808 */
[----:B------:R-:W-:Y:S01]  /*26f0*/  UIADD3 UR4, UR6, 0x30840, URZ ;  /* 0x0003084006047890 */ /* 0x000fe2000fffe03f */
[----:B------:R-:W0:Y:S01]  /*2700*/  S2UR UR6, SR_CgaCtaId ;  /* 0x00000000000679c3 */ /* 0x000e220000008800 */
[----:B------:R-:W-:Y:S02]  /*2710*/  IMAD.MOV.U32 R4, RZ, RZ, R19 ;  /* 0x000000ffff047224 */ /* 0x000fe400078e0013 */
[----:B------:R-:W-:Y:S01]  /*2720*/  @P2 SHF.R.U32.HI R4, RZ, UR5, R5 ;  /* 0x00000005ff042c19 */ /* 0x000fe20008011605 */
[----:B------:R-:W-:Y:S01]  /*2730*/  IMAD.IADD R8, R0, 0x1, -R3 ;  /* 0x0000000100087824 */ /* 0x000fe200078e0a03 */
[----:B------:R-:W-:Y:S01]  /*2740*/  ULDC UR5, c[0x0][0x288] ;  /* 0x0000a20000057ab9 */ /* 0x000fe20000000800 */
[----:B------:R-:W-:Y:S01]  /*2750*/  VIADD R3, R60, 0x1 ;  /* 0x000000013c037836 */ /* 0x000fe20000000000 */
[----:B------:R-:W-:Y:S01]  /*2760*/  MOV R20, UR5 ;  /* 0x0000000500147c02 */ /* 0x000fe20008000f00 */
[----:B------:R-:W1:Y:S02]  /*2770*/  SHFL.IDX PT, R56, R4, RZ, 0x1c1f ;  /* 0x001c1fff04387589 */ /* 0x000e6400000e0000 */
[----:B------:R-:W-:-:S02]  /*2780*/  IMAD R0, R8, -0x2, R3 ;  /* 0xfffffffe08007824 */ /* 0x000fc400078e0203 */
[C---:B------:R-:W-:Y:S02]  /*2790*/  IMAD R3, R17.reuse, UR7, R60 ;  /* 0x0000000711037c24 */ /* 0x040fe4000f8e023c */
[----:B------:R-:W-:Y:S02]  /*27a0*/  IMAD R5, R17, UR7, R0 ;  /* 0x0000000711057c24 */ /* 0x000fe4000f8e0200 */
[----:B------:R-:W-:Y:S02]  /*27b0*/  IMAD R9, R8, -0x2, R3 ;  /* 0xfffffffe08097824 */ /* 0x000fe400078e0203 */
[----:B------:R-:W-:Y:S01]  /*27c0*/  IMAD.IADD R5, R5, 0x1, -R20 ;  /* 0x0000000105057824 */ /* 0x000fe200078e0a14 */
[----:B0-----:R-:W-:-:S03]  /*27d0*/  UPRMT UR4, UR6, 0x654, UR4 ;  /* 0x0000065406047896 */ /* 0x001fc60008000004 */
[----:B------:R-:W-:Y:S02]  /*27e0*/  ULDC UR6, c[0x0][0x9e0] ;  /* 0x0002780000067ab9 */ /* 0x000fe40000000800 */
[----:B------:R-:W-:-:S04]  /*27f0*/  VIADD R62, R5, UR6 ;  /* 0x00000006053e7c36 */ /* 0x000fc80008000000 */
[----:B------:R-:W-:Y:S01]  /*2800*/  SYNCS.ARRIVE.TRANS64.RED.A1T0 RZ, [UR4], RZ ;  /* 0x000000ffffff79a7 */ /* 0x000fe20008100404 */
[----:B------:R-:W-:Y:S01]  /*2810*/  ULDC UR4, c[0x0][0x9dc] ;  /* 0x0002770000047ab9 */ /* 0x000fe20000000800 */
[----:B-1----:R-:W-:Y:S01]  /*2820*/  VIADDMNMX R0, R56, R62, R9, PT ;  /* 0x0000003e38007246 */ /* 0x002fe20003800109 */
[----:B------:R-:W-:-:S06]  /*2830*/  ULOP3.LUT UR10, URZ, UR4, URZ, 0x33, !UPT ;  /* 0x000000043f0a7292 */ /* 0x000fcc000f8e333f */
[----:B------:R-:W-:Y:S02]  /*2840*/  VIADD R5, R5, UR10 ;  /* 0x0000000a05057c36 */ /* 0x000fe40008000000 */
[----:B------:R-:W-:Y:S02]  /*2850*/  IMAD.U32 R200, RZ, RZ, UR10 ;  /* 0x0000000affc87e24 */ /* 0x000fe4000f8e00ff */
[----:B------:R-:W-:Y:S01]  /*2860*/  IMAD.IADD R2, R5, 0x1, R56 ;  /* 0x0000000105027824 */ /* 0x000fe200078e0238 */
[----:B------:R-:W-:Y:S06]  /*2870*/  @P1 BRA `(.L_x_1007) ;  /* 0x0000000000641947 */ /* 0x000fec0003800000 */
[----:B------:R-:W-:Y:S01]  /*2880*/  IMAD R3, R17, UR7, R56 ;  /* 0x0000000711037c24 */ /* 0x000fe2000f8e0238 */
[----:B------:R-:W-:Y:S04]  /*2890*/  BSSY B0, `(.L_x_1008) ;  /* 0x0000013000007945 */ /* 0x000fe80003800000 */
[----:B------:R-:W-:-:S04]  /*28a0*/  IADD3 R3, R3, -R20, RZ ;  /* 0x8000001403037210 */ /* 0x000fc80007ffe0ff */
[----:B------:R-:W-:-:S13]  /*28b0*/  ISETP.GT.AND P1, PT, R3, -0x1, PT ;  /* 0xffffffff0300780c */ /* 0x000fda0003f24270 */
[----:B------:R-:W-:Y:S05]  /*28c0*/  @P1 BRA `(.L_x_1009) ;  /* 0x0000000000241947 */ /* 0x000fea0003800000 */
[----:B------:R-:W-:Y:S01]  /*28d0*/  ULDC UR4, c[0x0][0x9e4] ;  /* 0x0002790000047ab9 */ /* 0x000fe20000000800 */
[----:B------:R-:W-:Y:S01]  /*28e0*/  LOP3.LUT R3, RZ, R3, RZ, 0x33, !PT ;  /* 0x00000003ff037212 */ /* 0x000fe200078e33ff */
[----:B------:R-:W-:-:S05]  /*28f0*/  IMAD.U32 R57, RZ, RZ, UR4 ;  /* 0x00000004ff397e24 */ /* 0x000fca000f8e00ff */
[----:B------:R-:W-:-:S13]  /*2900*/  ISETP.NE.AND P1, PT, R57, 0x1, PT ;  /* 0x000000013900780c */ /* 0x000fda0003f25270 */
[----:B------:R-:W0:Y:S02]  /*2910*/  @P1 LDC.64 R64, c[0x0][0x9e8] ;  /* 0x00027a00ff401b82 */ /* 0x000e240000000a00 */
[----:B0-----:R-:W-:-:S05]  /*2920*/  @P1 IMAD.HI.U32 R56, R3, R64, RZ ;  /* 0x0000004003381227 */ /* 0x001fca00078e00ff */
[----:B------:R-:W-:-:S04]  /*2930*/  @P1 SHF.R.U32.HI R3, RZ, R65, R56 ;  /* 0x00000041ff031219 */ /* 0x000fc80000011638 */
[----:B------:R-:W-:Y:S01]  /*2940*/  LOP3.LUT R3, RZ, R3, RZ, 0x33, !PT ;  /* 0x00000003ff037212 */ /* 0x000fe200078e33ff */
[----:B------:R-:W-:Y:S06]  /*2950*/  BRA `(.L_x_1010) ;  /* 0x0000000000187947 */ /* 0x000fec0003800000 */
.L_x_1009:
[----:B------:R-:W-:Y:S02]  /*2960*/  ULDC UR4, c[0x0][0x9e4] ;  /* 0x0002790000047ab9 */ /* 0x000fe40000000800 */
[----:B------:R-:W-:-:S05]  /*2970*/  IMAD.U32 R57, RZ, RZ, UR4 ;  /* 0x00000004ff397e24 */ /* 0x000fca000f8e00ff */
[----:B------:R-:W-:-:S13]  /*2980*/  ISETP.NE.AND P1, PT, R57, 0x1, PT ;  /* 0x000000013900780c */ /* 0x000fda0003f25270 */
[----:B------:R-:W0:Y:S02]  /*2990*/  @P1 LDC.64 R64, c[0x0][0x9e8] ;  /* 0x00027a00ff401b82 */ /* 0x000e240000000a00 */
[----:B0-----:R-:W-:-:S05]  /*29a0*/  @P1 IMAD.HI.U32 R56, R3, R64, RZ ;  /* 0x0000004003381227 */ /* 0x001fca00078e00ff */
[----:B------:R-:W-:-:S07]  /*29b0*/  @P1 SHF.R.U32.HI R3, RZ, R65, R56 ;  /* 0x00000041ff031219 */ /* 0x000fce0000011638 */
.L_x_1010:
[----:B------:R-:W-:Y:S05]  /*29c0*/  BSYNC B0 ;  /* 0x0000000000007941 */ /* 0x000fea0003800000 */
.L_x_1008:
[----:B------:R-:W-:-:S04]  /*29d0*/  IMAD R3, R3, R57, -R58 ;  /* 0x0000003903037224 */ /* 0x000fc800078e0a3a */
[----:B------:R-:W-:-:S05]  /*29e0*/  IMAD R3, R8, -0x2, R3 ;  /* 0xfffffffe08037824 */ /* 0x000fca00078e0203 */
[----:B------:R-:W-:Y:S02]  /*29f0*/  VIADDMNMX R0, R3, R57, R0, PT ;  /* 0x0000003903007246 */ /* 0x000fe40003800100 */
[----:B------:R-:W-:-:S07]  /*2a00*/  VIMNMX R2, R2, R3, !PT ;  /* 0x0000000302027248 */ /* 0x000fce0007fe0100 */
.L_x_1007:
[C---:B------:R-:W-:Y:S01]  /*2a10*/  ISETP.GE.AND P2, PT, R60.reuse, 0x9, PT ;  /* 0x000000093c00780c */ /* 0x040fe20003f46270 */
[----:B------:R-:W0:Y:S01]  /*2a20*/  SHFL.IDX PT, R4, R4, 0x1, 0x1c1f ;  /* 0x003c1f0004047f89 */ /* 0x000e2200000e0000 */
[----:B------:R-:W-:Y:S02]  /*2a30*/  ISETP.GE.AND P1, PT, R60, 0x2, PT ;  /* 0x000000023c00780c */ /* 0x000fe40003f26270 */
[C---:B------:R-:W-:Y:S02]  /*2a40*/  ISETP.GT.AND P3, PT, R2.reuse, 0x8, !P2 ;  /* 0x000000080200780c */ /* 0x040fe40005764270 */
[----:B------:R-:W-:Y:S02]  /*2a50*/  ISETP.GT.AND P4, PT, R2, 0x1, !P1 ;  /* 0x000000010200780c */ /* 0x000fe40004f84270 */
[----:B------:R-:W-:Y:S02]  /*2a60*/  ISETP.LT.OR P3, PT, R0, 0x9, P3 ;  /* 0x000000090000780c */ /* 0x000fe40001f61670 */
[----:B------:R-:W-:-:S02]  /*2a70*/  ISETP.GE.AND P5, PT, R60, 0x11, PT ;  /* 0x000000113c00780c */ /* 0x000fc40003fa6270 */
[----:B------:R-:W-:Y:S02]  /*2a80*/  FSEL R64, R28, -INF , !P3 ;  /* 0xff8000001c407808 */ /* 0x000fe40005800000 */
[----:B------:R-:W-:Y:S02]  /*2a90*/  ISETP.LT.OR P4, PT, R0, 0x2, P4 ;  /* 0x000000020000780c */ /* 0x000fe40002781670 */
[----:B------:R-:W-:Y:S02]  /*2aa0*/  ISETP.GT.AND P3, PT, R2, 0x10, !P5 ;  /* 0x000000100200780c */ /* 0x000fe40006f64270 */
[----:B------:R-:W-:Y:S02]  /*2ab0*/  ISETP.GE.AND P6, PT, R60, 0xa, PT ;  /* 0x0000000a3c00780c */ /* 0x000fe40003fc6270 */
[----:B------:R-:W-:Y:S02]  /*2ac0*/  FSEL R56, R25, -INF , !P4 ;  /* 0xff80000019387808 */ /* 0x000fe40006000000 */
[----:B------:R-:W-:-:S02]  /*2ad0*/  P2R R59, PR, RZ, 0x20 ;  /* 0x00000020ff3b7803 */ /* 0x000fc40000000000 */
[----:B------:R-:W-:Y:S02]  /*2ae0*/  ISETP.LT.OR P3, PT, R0, 0x11, P3 ;  /* 0x000000110000780c */ /* 0x000fe40001f61670 */
[----:B------:R-:W-:Y:S02]  /*2af0*/  ISETP.GT.AND P4, PT, R2, 0x9, !P6 ;  /* 0x000000090200780c */ /* 0x000fe40007784270 */
[----:B------:R-:W-:Y:S02]  /*2b00*/  ISETP.GE.AND P5, PT, R60, 0x12, PT ;  /* 0x000000123c00780c */ /* 0x000fe40003fa6270 */
[----:B------:R-:W-:Y:S02]  /*2b10*/  FSEL R68, R32, -INF , !P3 ;  /* 0xff80000020447808 */ /* 0x000fe40005800000 */
[----:B------:R-:W-:Y:S02]  /*2b20*/  ISETP.LT.OR P4, PT, R0, 0xa, P4 ;  /* 0x0000000a0000780c */ /* 0x000fe40002781670 */
[----:B------:R-:W-:-:S02]  /*2b30*/  ISETP.GT.AND P3, PT, R2, 0x11, !P5 ;  /* 0x000000110200780c */ /* 0x000fc40006f64270 */
[----:B------:R-:W-:Y:S02]  /*2b40*/  FSEL R66, R29, -INF , !P4 ;  /* 0xff8000001d427808 */ /* 0x000fe40006000000 */
[----:B------:R-:W-:Y:S02]  /*2b50*/  ISETP.LT.OR P3, PT, R0, 0x12, P3 ;  /* 0x000000120000780c */ /* 0x000fe40001f61670 */
[----:B------:R-:W-:Y:S02]  /*2b60*/  ISETP.GE.AND P4, PT, R60, 0x19, PT ;  /* 0x000000193c00780c */ /* 0x000fe40003f86270 */
[----:B------:R-:W-:Y:S02]  /*2b70*/  FSEL R70, R33, -INF , !P3 ;  /* 0xff80000021467808 */ /* 0x000fe40005800000 */
[----:B------:R-:W-:Y:S02]  /*2b80*/  ISETP.GT.AND P3, PT, R2, 0x18, !P4 ;  /* 0x000000180200780c */ /* 0x000fe40006764270 */
[----:B------:R-:W-:-:S02]  /*2b90*/  P2R R33, PR, RZ, 0x10 ;  /* 0x00000010ff217803 */ /* 0x000fc40000000000 */
[----:B------:R-:W-:Y:S02]  /*2ba0*/  ISETP.LT.OR P3, PT, R0, 0x19, P3 ;  /* 0x000000190000780c */ /* 0x000fe40001f61670 */
[----:B------:R-:W-:Y:S02]  /*2bb0*/  ISETP.GE.AND P4, PT, R60, 0x1a, PT ;  /* 0x0000001a3c00780c */ /* 0x000fe40003f86270 */
[----:B------:R-:W-:Y:S02]  /*2bc0*/  FSEL R36, R36, -INF , !P3 ;  /* 0xff80000024247808 */ /* 0x000fe40005800000 */
[----:B------:R-:W-:Y:S02]  /*2bd0*/  ISETP.GT.AND P3, PT, R2, 0x19, !P4 ;  /* 0x000000190200780c */ /* 0x000fe40006764270 */
[----:B------:R-:W-:Y:S02]  /*2be0*/  P2R R61, PR, RZ, 0x10 ;  /* 0x00000010ff3d7803 */ /* 0x000fe40000000000 */
[----:B------:R-:W-:-:S02]  /*2bf0*/  ISETP.LT.OR P3, PT, R0, 0x1a, P3 ;  /* 0x0000001a0000780c */ /* 0x000fc40001f61670 */
[----:B------:R-:W-:Y:S02]  /*2c00*/  ISETP.GE.AND P4, PT, R60, 0x21, PT ;  /* 0x000000213c00780c */ /* 0x000fe40003f86270 */
[----:B------:R-:W-:Y:S02]  /*2c10*/  FSEL R72, R37, -INF , !P3 ;  /* 0xff80000025487808 */ /* 0x000fe40005800000 */
[----:B------:R-:W-:Y:S02]  /*2c20*/  ISETP.GT.AND P3, PT, R2, 0x20, !P4 ;  /* 0x000000200200780c */ /* 0x000fe40006764270 */
[----:B------:R-:W-:Y:S02]  /*2c30*/  P2R R37, PR, RZ, 0x10 ;  /* 0x00000010ff257803 */ /* 0x000fe40000000000 */
[----:B------:R-:W-:Y:S02]  /*2c40*/  ISETP.LT.OR P3, PT, R0, 0x21, P3 ;  /* 0x000000210000780c */ /* 0x000fe40001f61670 */
[----:B------:R-:W-:-:S02]  /*2c50*/  ISETP.GE.AND P4, PT, R60, 0x22, PT ;  /* 0x000000223c00780c */ /* 0x000fc40003f86270 */
[----:B------:R-:W-:Y:S02]  /*2c60*/  FSEL R40, R40, -INF , !P3 ;  /* 0xff80000028287808 */ /* 0x000fe40005800000 */
[----:B------:R-:W-:Y:S02]  /*2c70*/  ISETP.GT.AND P3, PT, R2, 0x21, !P4 ;  /* 0x000000210200780c */ /* 0x000fe40006764270 */
[----:B------:R-:W-:Y:S02]  /*2c80*/  P2R R63, PR, RZ, 0x10 ;  /* 0x00000010ff3f7803 */ /* 0x000fe40000000000 */
[----:B------:R-:W-:Y:S02]  /*2c90*/  ISETP.LT.OR P3, PT, R0, 0x22, P3 ;  /* 0x000000220000780c */ /* 0x000fe40001f61670 */
[----:B------:R-:W-:Y:S02]  /*2ca0*/  ISETP.GE.AND P4, PT, R60, 0x29, PT ;  /* 0x000000293c00780c */ /* 0x000fe40003f86270 */
[----:B------:R-:W-:-:S02]  /*2cb0*/  FSEL R74, R41, -INF , !P3 ;  /* 0xff800000294a7808 */ /* 0x000fc40005800000 */
[----:B------:R-:W-:Y:S02]  /*2cc0*/  ISETP.GT.AND P3, PT, R2, 0x28, !P4 ;  /* 0x000000280200780c */ /* 0x000fe40006764270 */
[----:B------:R-:W-:Y:S02]  /*2cd0*/  P2R R41, PR, RZ, 0x10 ;  /* 0x00000010ff297803 */ /* 0x000fe40000000000 */
[----:B------:R-:W-:Y:S02]  /*2ce0*/  ISETP.LT.OR P3, PT, R0, 0x29, P3 ;  /* 0x000000290000780c */ /* 0x000fe40001f61670 */
[----:B------:R-:W-:Y:S02]  /*2cf0*/  ISETP.GE.AND P4, PT, R60, 0x2a, PT ;  /* 0x0000002a3c00780c */ /* 0x000fe40003f86270 */
[----:B------:R-:W-:Y:S02]  /*2d00*/  FSEL R44, R44, -INF , !P3 ;  /* 0xff8000002c2c7808 */ /* 0x000fe40005800000 */
[----:B------:R-:W-:-:S02]  /*2d10*/  ISETP.GT.AND P3, PT, R2, 0x29, !P4 ;  /* 0x000000290200780c */ /* 0x000fc40006764270 */
[----:B------:R-:W-:Y:S02]  /*2d20*/  P2R R65, PR, RZ, 0x10 ;  /* 0x00000010ff417803 */ /* 0x000fe40000000000 */
[----:B------:R-:W-:Y:S02]  /*2d30*/  ISETP.LT.OR P3, PT, R0, 0x2a, P3 ;  /* 0x0000002a0000780c */ /* 0x000fe40001f61670 */
[----:B------:R-:W-:Y:S02]  /*2d40*/  P2R R29, PR, RZ, 0x20 ;  /* 0x00000020ff1d7803 */ /* 0x000fe40000000000 */
[----:B------:R-:W-:Y:S02]  /*2d50*/  FSEL R76, R45, -INF , !P3 ;  /* 0xff8000002d4c7808 */ /* 0x000fe40005800000 */
[----:B------:R-:W-:Y:S02]  /*2d60*/  ISETP.GE.AND P3, PT, R60, 0x31, PT ;  /* 0x000000313c00780c */ /* 0x000fe40003f66270 */
[----:B------:R-:W-:-:S02]  /*2d70*/  P2R R57, PR, RZ, 0x40 ;  /* 0x00000040ff397803 */ /* 0x000fc40000000000 */
[----:B------:R-:W-:Y:S02]  /*2d80*/  ISETP.GT.AND P4, PT, R2, 0x30, !P3 ;  /* 0x000000300200780c */ /* 0x000fe40005f84270 */
[----:B------:R-:W-:Y:S02]  /*2d90*/  R2UR UR4, R22 ;  /* 0x00000000160472ca */ /* 0x000fe400000e0000 */
[----:B------:R-:W-:-:S04]  /*2da0*/  ISETP.LT.OR P4, PT, R0, 0x31, P4 ;  /* 0x000000310000780c */ /* 0x000fc80002781670 */
[----:B------:R-:W-:Y:S02]  /*2db0*/  FSEL R48, R48, -INF , !P4 ;  /* 0xff80000030307808 */ /* 0x000fe40006000000 */
[----:B------:R-:W-:-:S04]  /*2dc0*/  ISETP.GE.AND P4, PT, R60, 0x32, PT ;  /* 0x000000323c00780c */ /* 0x000fc80003f86270 */
[----:B------:R-:W-:Y:S01]  /*2dd0*/  ISETP.GT.AND P5, PT, R2, 0x31, !P4 ;  /* 0x000000310200780c */ /* 0x000fe200067a4270 */
[----:B------:R-:W-:-:S03]  /*2de0*/  UISETP.NE.AND UP0, UPT, UR4, URZ, UPT ;  /* 0x0000003f0400728c */ /* 0x000fc6000bf05270 */
[----:B------:R-:W-:-:S04]  /*2df0*/  ISETP.LT.OR P5, PT, R0, 0x32, P5 ;  /* 0x000000320000780c */ /* 0x000fc80002fa1670 */
[----:B------:R-:W-:Y:S02]  /*2e00*/  FSEL R78, R49, -INF , !P5 ;  /* 0xff800000314e7808 */ /* 0x000fe40006800000 */
[----:B------:R-:W-:-:S04]  /*2e10*/  ISETP.GE.AND P5, PT, R60, 0x39, PT ;  /* 0x000000393c00780c */ /* 0x000fc80003fa6270 */
[----:B------:R-:W-:-:S04]  /*2e20*/  ISETP.GT.AND P6, PT, R2, 0x38, !P5 ;  /* 0x000000380200780c */ /* 0x000fc80006fc4270 */
[----:B------:R-:W-:-:S04]  /*2e30*/  ISETP.LT.OR P6, PT, R0, 0x39, P6 ;  /* 0x000000390000780c */ /* 0x000fc800037c1670 */
[----:B------:R-:W-:Y:S02]  /*2e40*/  FSEL R52, R52, -INF , !P6 ;  /* 0xff80000034347808 */ /* 0x000fe40007000000 */
[----:B------:R-:W-:-:S04]  /*2e50*/  ISETP.GE.AND P6, PT, R60, 0x1, PT ;  /* 0x000000013c00780c */ /* 0x000fc80003fc6270 */
[----:B------:R-:W-:Y:S02]  /*2e60*/  P2R R28, PR, RZ, 0x40 ;  /* 0x00000040ff1c7803 */ /* 0x000fe40000000000 */
[----:B------:R-:W-:-:S04]  /*2e70*/  ISETP.GT.AND P6, PT, R2, RZ, !P6 ;  /* 0x000000ff0200720c */ /* 0x000fc800077c4270 */
[----:B------:R-:W-:-:S04]  /*2e80*/  ISETP.LT.OR P6, PT, R0, 0x1, P6 ;  /* 0x000000010000780c */ /* 0x000fc800037c1670 */
[----:B------:R-:W-:Y:S02]  /*2e90*/  FSEL R32, R24, -INF , !P6 ;  /* 0xff80000018207808 */ /* 0x000fe40007000000 */
[----:B------:R-:W-:-:S04]  /*2ea0*/  ISETP.GE.AND P6, PT, R60, 0x3a, PT ;  /* 0x0000003a3c00780c */ /* 0x000fc80003fc6270 */
[----:B------:R-:W-:Y:S02]  /*2eb0*/  P2R R45, PR, RZ, 0x40 ;  /* 0x00000040ff2d7803 */ /* 0x000fe40000000000 */
[----:B------:R-:W-:Y:S01]  /*2ec0*/  ISETP.GT.AND P6, PT, R2, 0x39, !P6 ;  /* 0x000000390200780c */ /* 0x000fe200077c4270 */
[----:B0-----:R-:W-:-:S03]  /*2ed0*/  IMAD.IADD R2, R5, 0x1, R4 ;  /* 0x0000000105027824 */ /* 0x001fc600078e0204 */
[----:B------:R-:W-:Y:S02]  /*2ee0*/  ISETP.LT.OR P6, PT, R0, 0x3a, P6 ;  /* 0x0000003a0000780c */ /* 0x000fe400037c1670 */
[----:B------:R-:W-:Y:S02]  /*2ef0*/  VIADDMNMX R0, R4, R62, R9, PT ;  /* 0x0000003e04007246 */ /* 0x000fe40003800109 */
[----:B------:R-:W-:Y:S02]  /*2f00*/  FSEL R60, R53, -INF , !P6 ;  /* 0xff800000353c7808 */ /* 0x000fe40007000000 */
[----:B------:R-:W-:-:S13]  /*2f10*/  PLOP3.LUT P6, PT, PT, PT, UP0, 0x40, 0x0 ;  /* 0x000000000000781c */ /* 0x000fda0003fce808 */
[----:B------:R-:W-:Y:S05]  /*2f20*/  @P6 BRA `(.L_x_1011) ;  /* 0x0000000000646947 */ /* 0x000fea0003800000 */
[----:B------:R-:W-:Y:S01]  /*2f30*/  IMAD R3, R17, UR7, R4 ;  /* 0x0000000711037c24 */ /* 0x000fe2000f8e0204 */
[----:B------:R-:W-:Y:S03]  /*2f40*/  BSSY B0, `(.L_x_1012) ;  /* 0x0000013000007945 */ /* 0x000fe60003800000 */
[----:B------:R-:W-:-:S05]  /*2f50*/  IMAD.IADD R3, R3, 0x1, -R20 ;  /* 0x0000000103037824 */ /* 0x000fca00078e0a14 */
        /* <DEDUP_REMOVED lines=11> */
.L_x_1013:
[----:B------:R-:W-:Y:S02]  /*3010*/  ULDC UR4, c[0x0][0x9e4] ;  /* 0x0002790000047ab9 */ /* 0x000fe40000000800 */
[----:B------:R-:W-:-:S04]  /*3020*/  MOV R5, UR4 ;  /* 0x0000000400057c02 */ /* 0x000fc80008000f00 */
[----:B------:R-:W-:-:S13]  /*3030*/  ISETP.NE.AND P6, PT, R5, 0x1, PT ;  /* 0x000000010500780c */ /* 0x000fda0003fc5270 */
[----:B------:R-:W0:Y:S02]  /*3040*/  @P6 LDC.64 R24, c[0x0][0x9e8] ;  /* 0x00027a00ff186b82 */ /* 0x000e240000000a00 */
[----:B0-----:R-:W-:-:S05]  /*3050*/  @P6 IMAD.HI.U32 R4, R3, R24, RZ ;  /* 0x0000001803046227 */ /* 0x001fca00078e00ff */
[----:B------:R-:W-:-:S07]  /*3060*/  @P6 SHF.R.U32.HI R3, RZ, R25, R4 ;  /* 0x00000019ff036219 */ /* 0x000fce0000011604 */
.L_x_1014:
[----:B------:R-:W-:Y:S05]  /*3070*/  BSYNC B0 ;  /* 0x0000000000007941 */ /* 0x000fea0003800000 */
.L_x_1012:
[----:B------:R-:W-:-:S04]  /*3080*/  IMAD R3, R3, R5, -R58 ;  /* 0x0000000503037224 */ /* 0x000fc800078e0a3a */
[----:B------:R-:W-:-:S05]  /*3090*/  IMAD R3, R8, -0x2, R3 ;  /* 0xfffffffe08037824 */ /* 0x000fca00078e0203 */
[----:B------:R-:W-:Y:S02]  /*30a0*/  VIADDMNMX R0, R3, R5, R0, PT ;  /* 0x0000000503007246 */ /* 0x000fe40003800100 */
[----:B------:R-:W-:-:S07]  /*30b0*/  VIMNMX R2, R2, R3, !PT ;  /* 0x0000000302027248 */ /* 0x000fce0007fe0100 */
.L_x_1011:
[----:B------:R-:W-:Y:S01]  /*30c0*/  ISETP.GT.AND P1, PT, R2, 0x1, !P1 ;  /* 0x000000010200780c */ /* 0x000fe20004f24270 */
[----:B------:R-:W-:Y:S01]  /*30d0*/  ULDC UR10, c[0x0][0x988] ;  /* 0x00026200000a7ab9 */ /* 0x000fe20000000800 */
[----:B------:R-:W-:Y:S01]  /*30e0*/  FMNMX.FTZ R3, R32, R56, !PT ;  /* 0x0000003820037209 */ /* 0x000fe20007810000 */
[----:B------:R-:W-:Y:S01]  /*30f0*/  VIADD R204, R204, 0xfffffffe ;  /* 0xfffffffecccc7836 */ /* 0x000fe20000000000 */
[----:B------:R-:W-:Y:S02]  /*3100*/  ISETP.LT.OR P1, PT, R0, 0x2, P1 ;  /* 0x000000020000780c */ /* 0x000fe40000f21670 */
[----:B------:R-:W-:Y:S02]  /*3110*/  FMNMX.FTZ R3, R64, R3, !PT ;  /* 0x0000000340037209 */ /* 0x000fe40007810000 */
[----:B------:R-:W-:Y:S02]  /*3120*/  FSEL R27, R27, -INF , !P1 ;  /* 0xff8000001b1b7808 */ /* 0x000fe40004800000 */
[----:B------:R-:W-:-:S02]  /*3130*/  ISETP.NE.AND P1, PT, R57, RZ, PT ;  /* 0x000000ff3900720c */ /* 0x000fc40003f25270 */
[----:B------:R-:W-:Y:S02]  /*3140*/  FMNMX.FTZ R3, R66, R3, !PT ;  /* 0x0000000342037209 */ /* 0x000fe40007810000 */
[----:B------:R-:W-:Y:S02]  /*3150*/  ISETP.GT.AND P1, PT, R2, 0x9, !P1 ;  /* 0x000000090200780c */ /* 0x000fe40004f24270 */
[----:B------:R-:W-:Y:S02]  /*3160*/  FMNMX.FTZ R3, R68, R3, !PT ;  /* 0x0000000344037209 */ /* 0x000fe40007810000 */
[----:B------:R-:W-:Y:S02]  /*3170*/  ISETP.LT.OR P1, PT, R0, 0xa, P1 ;  /* 0x0000000a0000780c */ /* 0x000fe40000f21670 */
[----:B------:R-:W-:Y:S02]  /*3180*/  FMNMX.FTZ R3, R70, R3, !PT ;  /* 0x0000000346037209 */ /* 0x000fe40007810000 */
[----:B------:R-:W-:-:S02]  /*3190*/  FSEL R31, R31, -INF , !P1 ;  /* 0xff8000001f1f7808 */ /* 0x000fc40004800000 */
[----:B------:R-:W-:Y:S02]  /*31a0*/  ISETP.NE.AND P1, PT, R59, RZ, PT ;  /* 0x000000ff3b00720c */ /* 0x000fe40003f25270 */
[----:B------:R-:W-:Y:S02]  /*31b0*/  FMNMX.FTZ R3, R36, R3, !PT ;  /* 0x0000000324037209 */ /* 0x000fe40007810000 */
[----:B------:R-:W-:Y:S02]  /*31c0*/  ISETP.GT.AND P1, PT, R2, 0x10, !P1 ;  /* 0x000000100200780c */ /* 0x000fe40004f24270 */
[----:B------:R-:W-:Y:S02]  /*31d0*/  FMNMX.FTZ R3, R72, R3, !PT ;  /* 0x0000000348037209 */ /* 0x000fe40007810000 */
[----:B------:R-:W-:Y:S02]  /*31e0*/  ISETP.LT.OR P1, PT, R0, 0x11, P1 ;  /* 0x000000110000780c */ /* 0x000fe40000f21670 */
[----:B------:R-:W-:-:S02]  /*31f0*/  FMNMX.FTZ R3, R40, R3, !PT ;  /* 0x0000000328037209 */ /* 0x000fc40007810000 */
[----:B------:R-:W-:Y:S02]  /*3200*/  FSEL R34, R34, -INF , !P1 ;  /* 0xff80000022227808 */ /* 0x000fe40004800000 */
[----:B------:R-:W-:Y:S02]  /*3210*/  ISETP.NE.AND P1, PT, R29, RZ, PT ;  /* 0x000000ff1d00720c */ /* 0x000fe40003f25270 */
[----:B------:R-:W-:Y:S02]  /*3220*/  FMNMX.FTZ R3, R74, R3, !PT ;  /* 0x000000034a037209 */ /* 0x000fe40007810000 */
[----:B------:R-:W-:Y:S02]  /*3230*/  ISETP.GT.AND P1, PT, R2, 0x11, !P1 ;  /* 0x000000110200780c */ /* 0x000fe40004f24270 */
[----:B------:R-:W-:Y:S02]  /*3240*/  FMNMX.FTZ R3, R44, R3, !PT ;  /* 0x000000032c037209 */ /* 0x000fe40007810000 */
[----:B------:R-:W-:-:S02]  /*3250*/  ISETP.LT.OR P1, PT, R0, 0x12, P1 ;  /* 0x000000120000780c */ /* 0x000fc40000f21670 */
[----:B------:R-:W-:Y:S02]  /*3260*/  FMNMX.FTZ R3, R76, R3, !PT ;  /* 0x000000034c037209 */ /* 0x000fe40007810000 */
[----:B------:R-:W-:Y:S02]  /*3270*/  FSEL R35, R35, -INF , !P1 ;  /* 0xff80000023237808 */ /* 0x000fe40004800000 */
[----:B------:R-:W-:Y:S02]  /*3280*/  ISETP.NE.AND P1, PT, R33, RZ, PT ;  /* 0x000000ff2100720c */ /* 0x000fe40003f25270 */
[----:B------:R-:W-:Y:S02]  /*3290*/  FMNMX.FTZ R3, R48, R3, !PT ;  /* 0x0000000330037209 */ /* 0x000fe40007810000 */
[----:B------:R-:W-:Y:S02]  /*32a0*/  ISETP.GT.AND P1, PT, R2, 0x18, !P1 ;  /* 0x000000180200780c */ /* 0x000fe40004f24270 */
[----:B------:R-:W-:-:S02]  /*32b0*/  FMNMX.FTZ R3, R78, R3, !PT ;  /* 0x000000034e037209 */ /* 0x000fc40007810000 */
[----:B------:R-:W-:Y:S02]  /*32c0*/  ISETP.LT.OR P1, PT, R0, 0x19, P1 ;  /* 0x000000190000780c */ /* 0x000fe40000f21670 */
[----:B------:R-:W-:Y:S02]  /*32d0*/  FMNMX.FTZ R3, R52, R3, !PT ;  /* 0x0000000334037209 */ /* 0x000fe40007810000 */
[----:B------:R-:W-:Y:S02]  /*32e0*/  FSEL R38, R38, -INF , !P1 ;  /* 0xff80000026267808 */ /* 0x000fe40004800000 */
[----:B------:R-:W-:Y:S02]  /*32f0*/  ISETP.NE.AND P1, PT, R61, RZ, PT ;  /* 0x000000ff3d00720c */ /* 0x000fe40003f25270 */
[C---:B------:R-:W-:Y:S02]  /*3300*/  ISETP.GT.AND P2, PT, R2.reuse, 0x8, !P2 ;  /* 0x000000080200780c */ /* 0x040fe40005744270 */
[----:B------:R-:W-:-:S02]  /*3310*/  ISETP.GT.AND P1, PT, R2, 0x19, !P1 ;  /* 0x000000190200780c */ /* 0x000fc40004f24270 */
[----:B------:R-:W-:Y:S02]  /*3320*/  FMNMX.FTZ R5, R60, R3, !PT ;  /* 0x000000033c057209 */ /* 0x000fe40007810000 */
[C---:B------:R-:W-:Y:S02]  /*3330*/  ISETP.LT.OR P1, PT, R0.reuse, 0x1a, P1 ;  /* 0x0000001a0000780c */ /* 0x040fe40000f21670 */
[----:B------:R-:W-:Y:S01]  /*3340*/  ISETP.LT.OR P2, PT, R0, 0x9, P2 ;  /* 0x000000090000780c */ /* 0x000fe20001741670 */
[----:B------:R-:W0:Y:S01]  /*3350*/  SHFL.BFLY PT, R4, R5, 0x2, 0x1f ;  /* 0x0c401f0005047f89 */ /* 0x000e2200000e0000 */
[----:B------:R-:W-:Y:S02]  /*3360*/  FSEL R39, R39, -INF , !P1 ;  /* 0xff80000027277808 */ /* 0x000fe40004800000 */
[----:B------:R-:W-:Y:S02]  /*3370*/  ISETP.NE.AND P1, PT, R37, RZ, PT ;  /* 0x000000ff2500720c */ /* 0x000fe40003f25270 */
[----:B------:R-:W-:-:S02]  /*3380*/  FSEL R30, R30, -INF , !P2 ;  /* 0xff8000001e1e7808 */ /* 0x000fc40005000000 */
[----:B------:R-:W-:Y:S02]  /*3390*/  ISETP.GT.AND P1, PT, R2, 0x20, !P1 ;  /* 0x000000200200780c */ /* 0x000fe40004f24270 */
[----:B------:R-:W-:Y:S02]  /*33a0*/  ISETP.NE.AND P2, PT, R63, RZ, PT ;  /* 0x000000ff3f00720c */ /* 0x000fe40003f45270 */
[----:B------:R-:W-:Y:S02]  /*33b0*/  ISETP.LT.OR P1, PT, R0, 0x21, P1 ;  /* 0x000000210000780c */ /* 0x000fe40000f21670 */
[----:B------:R-:W-:Y:S02]  /*33c0*/  ISETP.NE.AND P6, PT, R28, RZ, PT ;  /* 0x000000ff1c00720c */ /* 0x000fe40003fc5270 */
[----:B------:R-:W-:Y:S02]  /*33d0*/  FSEL R42, R42, -INF , !P1 ;  /* 0xff8000002a2a7808 */ /* 0x000fe40004800000 */
[----:B------:R-:W-:-:S02]  /*33e0*/  ISETP.GT.AND P1, PT, R2, 0x21, !P2 ;  /* 0x000000210200780c */ /* 0x000fc40005724270 */
[----:B------:R-:W-:Y:S02]  /*33f0*/  ISETP.NE.AND P2, PT, R65, RZ, PT ;  /* 0x000000ff4100720c */ /* 0x000fe40003f45270 */
[----:B------:R-:W-:Y:S02]  /*3400*/  ISETP.LT.OR P1, PT, R0, 0x22, P1 ;  /* 0x000000220000780c */ /* 0x000fe40000f21670 */
[C---:B------:R-:W-:Y:S02]  /*3410*/  ISETP.GT.AND P2, PT, R2.reuse, 0x29, !P2 ;  /* 0x000000290200780c */ /* 0x040fe40005744270 */
[----:B------:R-:W-:Y:S02]  /*3420*/  FSEL R43, R43, -INF , !P1 ;  /* 0xff8000002b2b7808 */ /* 0x000fe40004800000 */
[----:B------:R-:W-:Y:S02]  /*3430*/  ISETP.GT.AND P1, PT, R2, RZ, !P6 ;  /* 0x000000ff0200720c */ /* 0x000fe40007724270 */
[----:B0-----:R-:W-:-:S02]  /*3440*/  FMNMX.FTZ R9, R5, R4, !PT ;  /* 0x0000000405097209 */ /* 0x001fc40007810000 */
[----:B------:R-:W-:Y:S02]  /*3450*/  ISETP.LT.OR P1, PT, R0, 0x1, P1 ;  /* 0x000000010000780c */ /* 0x000fe40000f21670 */
[----:B------:R-:W-:Y:S01]  /*3460*/  ISETP.NE.AND P6, PT, R45, RZ, PT ;  /* 0x000000ff2d00720c */ /* 0x000fe20003fc5270 */
[----:B------:R-:W0:Y:S01]  /*3470*/  SHFL.BFLY PT, R28, R9, 0x1, 0x1f ;  /* 0x0c201f00091c7f89 */ /* 0x000e2200000e0000 */
[----:B------:R-:W-:Y:S02]  /*3480*/  FSEL R26, R26, -INF , !P1 ;  /* 0xff8000001a1a7808 */ /* 0x000fe40004800000 */
[----:B------:R-:W-:Y:S02]  /*3490*/  ISETP.NE.AND P1, PT, R41, RZ, PT ;  /* 0x000000ff2900720c */ /* 0x000fe40003f25270 */
[----:B------:R-:W-:Y:S02]  /*34a0*/  FMNMX.FTZ R3, R26, R27, !PT ;  /* 0x0000001b1a037209 */ /* 0x000fe40007810000 */
[----:B------:R-:W-:-:S02]  /*34b0*/  ISETP.GT.AND P1, PT, R2, 0x28, !P1 ;  /* 0x000000280200780c */ /* 0x000fc40004f24270 */
[----:B------:R-:W-:Y:S02]  /*34c0*/  FMNMX.FTZ R4, R30, R3, !PT ;  /* 0x000000031e047209 */ /* 0x000fe40007810000 */
[----:B------:R-:W-:Y:S02]  /*34d0*/  ISETP.LT.OR P1, PT, R0, 0x29, P1 ;  /* 0x000000290000780c */ /* 0x000fe40000f21670 */
[----:B------:R-:W-:Y:S02]  /*34e0*/  FMNMX.FTZ R3, R31, R4, !PT ;  /* 0x000000041f037209 */ /* 0x000fe40007810000 */
[----:B------:R-:W-:Y:S02]  /*34f0*/  FSEL R46, R46, -INF , !P1 ;  /* 0xff8000002e2e7808 */ /* 0x000fe40004800000 */
[----:B------:R-:W-:Y:S02]  /*3500*/  FMNMX.FTZ R24, R34, R3, !PT ;  /* 0x0000000322187209 */ /* 0x000fe40007810000 */
[----:B------:R-:W-:-:S02]  /*3510*/  ISETP.GT.AND P3, PT, R2, 0x30, !P3 ;  /* 0x000000300200780c */ /* 0x000fc40005f64270 */
[----:B------:R-:W-:Y:S02]  /*3520*/  FMNMX.FTZ R3, R35, R24, !PT ;  /* 0x0000001823037209 */ /* 0x000fe40007810000 */
[----:B------:R-:W-:Y:S02]  /*3530*/  ISETP.LT.OR P2, PT, R0, 0x2a, P2 ;  /* 0x0000002a0000780c */ /* 0x000fe40001741670 */
[----:B------:R-:W-:Y:S02]  /*3540*/  FMNMX.FTZ R24, R38, R3, !PT ;  /* 0x0000000326187209 */ /* 0x000fe40007810000 */
[----:B0-----:R-:W-:Y:S02]  /*3550*/  FMNMX.FTZ R4, R9, R28, !PT ;  /* 0x0000001c09047209 */ /* 0x001fe40007810000 */
[----:B------:R-:W-:Y:S02]  /*3560*/  FMNMX.FTZ R3, R39, R24, !PT ;  /* 0x0000001827037209 */ /* 0x000fe40007810000 */
[C---:B------:R-:W-:Y:S01]  /*3570*/  FSETP.NEU.FTZ.AND P1, PT, R4.reuse, -INF , PT ;  /* 0xff8000000400780b */ /* 0x040fe20003f3d000 */
[----:B------:R-:W-:Y:S01]  /*3580*/  FMUL.FTZ R5, R4, UR10 ;  /* 0x0000000a04057c20 */ /* 0x000fe20008410000 */
[----:B------:R-:W-:-:S02]  /*3590*/  FMNMX.FTZ R24, R42, R3, !PT ;  /* 0x000000032a187209 */ /* 0x000fc40007810000 */
[C---:B------:R-:W-:Y:S02]  /*35a0*/  ISETP.GT.AND P4, PT, R2.reuse, 0x31, !P4 ;  /* 0x000000310200780c */ /* 0x040fe40006784270 */
[----:B------:R-:W-:Y:S02]  /*35b0*/  FMNMX.FTZ R3, R43, R24, !PT ;  /* 0x000000182b037209 */ /* 0x000fe40007810000 */
[----:B------:R-:W-:Y:S02]  /*35c0*/  FSEL R5, R5, RZ, P1 ;  /* 0x000000ff05057208 */ /* 0x000fe40000800000 */
[C---:B------:R-:W-:Y:S02]  /*35d0*/  ISETP.GT.AND P5, PT, R2.reuse, 0x38, !P5 ;  /* 0x000000380200780c */ /* 0x040fe40006fa4270 */
[----:B------:R-:W-:Y:S01]  /*35e0*/  ISETP.GT.AND P1, PT, R2, 0x39, !P6 ;  /* 0x000000390200780c */ /* 0x000fe20007724270 */
[--C-:B------:R-:W-:Y:S01]  /*35f0*/  FFMA.FTZ R9, R32, UR10, -R5.reuse ;  /* 0x0000000a20097c23 */ /* 0x100fe20008010805 */
[----:B------:R-:W-:Y:S01]  /*3600*/  ISETP.LT.OR P3, PT, R0, 0x31, P3 ;  /* 0x000000310000780c */ /* 0x000fe20001f61670 */
[--C-:B------:R-:W-:Y:S01]  /*3610*/  FFMA.FTZ R24, R56, UR10, -R5.reuse ;  /* 0x0000000a38187c23 */ /* 0x100fe20008010805 */
[----:B------:R-:W-:Y:S01]  /*3620*/  FSEL R47, R47, -INF , !P2 ;  /* 0xff8000002f2f7808 */ /* 0x000fe20005000000 */
[--C-:B------:R-:W-:Y:S01]  /*3630*/  FFMA.FTZ R25, R66, UR10, -R5.reuse ;  /* 0x0000000a42197c23 */ /* 0x100fe20008010805 */
[----:B------:R-:W-:Y:S01]  /*3640*/  FMNMX.FTZ R2, R46, R3, !PT ;  /* 0x000000032e027209 */ /* 0x000fe20007810000 */
[----:B------:R-:W-:Y:S01]  /*3650*/  MUFU.EX2 R9, R9 ;  /* 0x0000000900097308 */ /* 0x000fe20000000800 */
[----:B------:R-:W-:Y:S01]  /*3660*/  ISETP.LT.OR P4, PT, R0, 0x32, P4 ;  /* 0x000000320000780c */ /* 0x000fe20002781670 */
[--C-:B------:R-:W-:Y:S01]  /*3670*/  FFMA.FTZ R28, R68, UR10, -R5.reuse ;  /* 0x0000000a441c7c23 */ /* 0x100fe20008010805 */
[----:B------:R-:W-:Y:S01]  /*3680*/  FSEL R50, R50, -INF , !P3 ;  /* 0xff80000032327808 */ /* 0x000fe20005800000 */
[--C-:B------:R-:W-:Y:S01]  /*3690*/  FFMA.FTZ R29, R70, UR10, -R5.reuse ;  /* 0x0000000a461d7c23 */ /* 0x100fe20008010805 */
[----:B------:R-:W-:Y:S01]  /*36a0*/  FMNMX.FTZ R3, R47, R2, !PT ;  /* 0x000000022f037209 */ /* 0x000fe20007810000 */
[--C-:B------:R-:W-:Y:S01]  /*36b0*/  FFMA.FTZ R32, R36, UR10, -R5.reuse ;  /* 0x0000000a24207c23 */ /* 0x100fe20008010805 */
[----:B------:R-:W-:Y:S01]  /*36c0*/  ISETP.LT.OR P5, PT, R0, 0x39, P5 ;  /* 0x000000390000780c */ /* 0x000fe20002fa1670 */
[----:B------:R-:W0:Y:S01]  /*36d0*/  MUFU.EX2 R24, R24 ;  /* 0x0000001800187308 */ /* 0x000e220000000800 */
[----:B------:R-:W-:Y:S01]  /*36e0*/  FSEL R51, R51, -INF , !P4 ;  /* 0xff80000033337808 */ /* 0x000fe20006000000 */
[--C-:B------:R-:W-:Y:S01]  /*36f0*/  FFMA.FTZ R36, R40, UR10, -R5.reuse ;  /* 0x0000000a28247c23 */ /* 0x100fe20008010805 */
[----:B------:R-:W-:Y:S01]  /*3700*/  FMNMX.FTZ R2, R50, R3, !PT ;  /* 0x0000000332027209 */ /* 0x000fe20007810000 */
[--C-:B------:R-:W-:Y:S01]  /*3710*/  FFMA.FTZ R40, R44, UR10, -R5.reuse ;  /* 0x0000000a2c287c23 */ /* 0x100fe20008010805 */
[----:B------:R-:W-:Y:S01]  /*3720*/  ISETP.LT.OR P1, PT, R0, 0x3a, P1 ;  /* 0x0000003a0000780c */ /* 0x000fe20000f21670 */
[--C-:B------:R-:W-:Y:S01]  /*3730*/  FFMA.FTZ R44, R48, UR10, -R5.reuse ;  /* 0x0000000a302c7c23 */ /* 0x100fe20008010805 */
[----:B------:R-:W-:Y:S01]  /*3740*/  FSEL R54, R54, -INF , !P5 ;  /* 0xff80000036367808 */ /* 0x000fe20006800000 */
[----:B------:R-:W-:Y:S01]  /*3750*/  MUFU.EX2 R25, R25 ;  /* 0x0000001900197308 */ /* 0x000fe20000000800 */
[----:B------:R-:W-:Y:S01]  /*3760*/  FMNMX.FTZ R3, R51, R2, !PT ;  /* 0x0000000233037209 */ /* 0x000fe20007810000 */
[--C-:B------:R-:W-:Y:S01]  /*3770*/  FFMA.FTZ R2, R64, UR10, -R5.reuse ;  /* 0x0000000a40027c23 */ /* 0x100fe20008010805 */
[----:B------:R-:W-:Y:S01]  /*3780*/  FSEL R55, R55, -INF , !P1 ;  /* 0xff80000037377808 */ /* 0x000fe20004800000 */
[--C-:B------:R-:W-:Y:S01]  /*3790*/  FFMA.FTZ R33, R72, UR10, -R5.reuse ;  /* 0x0000000a48217c23 */ /* 0x100fe20008010805 */
[----:B------:R-:W-:Y:S01]  /*37a0*/  FMNMX.FTZ R0, R54, R3, !PT ;  /* 0x0000000336007209 */ /* 0x000fe20007810000 */
[--C-:B------:R-:W-:Y:S01]  /*37b0*/  FFMA.FTZ R41, R76, UR10, -R5.reuse ;  /* 0x0000000a4c297c23 */ /* 0x100fe20008010805 */
[----:B------:R-:W-:Y:S01]  /*37c0*/  R2UR UR11, R18 ;  /* 0x00000000120b72ca */ /* 0x000fe200000e0000 */
[----:B------:R-:W1:Y:S01]  /*37d0*/  MUFU.EX2 R198, R2 ;  /* 0x0000000200c67308 */ /* 0x000e620000000800 */
[----:B------:R-:W-:Y:S01]  /*37e0*/  FMNMX.FTZ R0, R55, R0, !PT ;  /* 0x0000000037007209 */ /* 0x000fe20007810000 */
[----:B0-----:R-:W-:Y:S01]  /*37f0*/  FADD.FTZ R49, R9, R24 ;  /* 0x0000001809317221 */ /* 0x001fe20000010000 */
[----:B------:R-:W-:Y:S01]  /*3800*/  FFMA.FTZ R45, R78, UR10, -R5 ;  /* 0x0000000a4e2d7c23 */ /* 0x000fe20008010805 */
[----:B------:R-:W-:-:S02]  /*3810*/  F2FP.BF16.F32.PACK_AB R196, R24, R9 ;  /* 0x0000000918c4723e */ /* 0x000fc400000010ff */
[----:B------:R-:W0:Y:S01]  /*3820*/  SHFL.BFLY PT, R3, R0, 0x2, 0x1f ;  /* 0x0c401f0000037f89 */ /* 0x000e2200000e0000 */
[----:B------:R-:W-:Y:S01]  /*3830*/  R2UR UR5, R23 ;  /* 0x00000000170572ca */ /* 0x000fe200000e0000 */
[----:B------:R-:W2:Y:S01]  /*3840*/  MUFU.EX2 R28, R28 ;  /* 0x0000001c001c7308 */ /* 0x000ea20000000800 */
[----:B------:R-:W-:-:S07]  /*3850*/  R2UR UR4, R22 ;  /* 0x00000000160472ca */ /* 0x000fce00000e0000 */
[----:B------:R-:W3:Y:S01]  /*3860*/  MUFU.EX2 R29, R29 ;  /* 0x0000001d001d7308 */ /* 0x000ee20000000800 */
[----:B-1----:R-:W-:Y:S01]  /*3870*/  FADD.FTZ R48, R198, R49 ;  /* 0x00000031c6307221 */ /* 0x002fe20000010000 */
[C---:B------:R-:W-:Y:S02]  /*3880*/  F2FP.BF16.F32.PACK_AB R198, R25.reuse, R198 ;  /* 0x000000c619c6723e */ /* 0x040fe400000010ff */
[----:B------:R-:W-:Y:S01]  /*3890*/  UISETP.NE.AND UP1, UPT, UR5, URZ, UPT ;  /* 0x0000003f0500728c */ /* 0x000fe2000bf25270 */
[----:B------:R-:W-:Y:S01]  /*38a0*/  FADD.FTZ R49, R25, R48 ;  /* 0x0000003019317221 */ /* 0x000fe20000010000 */
[----:B------:R-:W-:Y:S02]  /*38b0*/  UISETP.NE.AND UP0, UPT, UR4, URZ, UPT ;  /* 0x0000003f0400728c */ /* 0x000fe4000bf05270 */
[----:B------:R-:W1:Y:S01]  /*38c0*/  MUFU.EX2 R32, R32 ;  /* 0x0000002000207308 */ /* 0x000e620000000800 */
[----:B--2---:R-:W-:Y:S01]  /*38d0*/  FADD.FTZ R48, R28, R49 ;  /* 0x000000311c307221 */ /* 0x004fe20000010000 */
[----:B0-----:R-:W-:Y:S01]  /*38e0*/  FMNMX.FTZ R2, R0, R3, !PT ;  /* 0x0000000300027209 */ /* 0x001fe20007810000 */
[----:B------:R-:W-:-:S05]  /*38f0*/  FFMA.FTZ R0, R74, UR10, -R5 ;  /* 0x0000000a4a007c23 */ /* 0x000fca0008010805 */
[----:B------:R-:W0:Y:S01]  /*3900*/  MUFU.EX2 R33, R33 ;  /* 0x0000002100217308 */ /* 0x000e220000000800 */
[C---:B---3--:R-:W-:Y:S01]  /*3910*/  FADD.FTZ R49, R29.reuse, R48 ;  /* 0x000000301d317221 */ /* 0x048fe20000010000 */
[----:B------:R-:W-:Y:S01]  /*3920*/  @UP1 ULDC UR4, c[0x0][0x44c] ;  /* 0x0001130000041ab9 */ /* 0x000fe20000000800 */
[----:B------:R-:W2:Y:S01]  /*3930*/  SHFL.BFLY PT, R3, R2, 0x1, 0x1f ;  /* 0x0c201f0002037f89 */ /* 0x000ea200000e0000 */
[----:B------:R-:W-:Y:S01]  /*3940*/  UIMAD.WIDE.U32 UR4, UR38, UR4, URZ ;  /* 0x00000004260472a5 */ /* 0x000fe2000f8e003f */
[----:B------:R-:W-:Y:S01]  /*3950*/  F2FP.BF16.F32.PACK_AB R192, R29, R28 ;  /* 0x0000001c1dc0723e */ /* 0x000fe200000010ff */
[----:B------:R-:W-:Y:S02]  /*3960*/  @UP1 ULDC UR14, c[0x0][0x450] ;  /* 0x00011400000e1ab9 */ /* 0x000fe40000000800 */
[----:B------:R3:W-:Y:S01]  /*3970*/  MUFU.EX2 R37, R0 ;  /* 0x0000000000257308 */ /* 0x0007e20000000800 */
[----:B-1----:R-:W-:Y:S01]  /*3980*/  FADD.FTZ R48, R32, R49 ;  /* 0x0000003120307221 */ /* 0x002fe20000010000 */
[----:B------:R-:W-:-:S04]  /*3990*/  @UP1 USHF.R.U32.HI UR38, URZ, UR14, UR5 ;  /* 0x0000000e3f261299 */ /* 0x000fc80008011605 */
[----:B------:R-:W-:Y:S02]  /*39a0*/  UIADD3 UR38, UR11, UR38, URZ ;  /* 0x000000260b267290 */ /* 0x000fe4000fffe03f */
[----:B------:R-:W1:Y:S01]  /*39b0*/  MUFU.EX2 R36, R36 ;  /* 0x0000002400247308 */ /* 0x000e620000000800 */
[C---:B0-----:R-:W-:Y:S01]  /*39c0*/  FADD.FTZ R53, R33.reuse, R48 ;  /* 0x0000003021357221 */ /* 0x041fe20000010000 */
[----:B------:R-:W-:Y:S01]  /*39d0*/  UIADD3 UR6, UR38, UR6, URZ ;  /* 0x0000000626067290 */ /* 0x000fe2000fffe03f */
[----:B------:R-:W-:-:S05]  /*39e0*/  F2FP.BF16.F32.PACK_AB R194, R33, R32 ;  /* 0x0000002021c2723e */ /* 0x000fca00000010ff */
[----:B------:R-:W0:Y:S01]  /*39f0*/  MUFU.EX2 R40, R40 ;  /* 0x0000002800287308 */ /* 0x000e220000000800 */
[----:B--2---:R-:W-:Y:S01]  /*3a00*/  FMNMX.FTZ R3, R2, R3, !PT ;  /* 0x0000000302037209 */ /* 0x004fe20007810000 */
[--C-:B------:R-:W-:Y:S01]  /*3a10*/  FFMA.FTZ R2, R52, UR10, -R5.reuse ;  /* 0x0000000a34027c23 */ /* 0x100fe20008010805 */
[----:B------:R-:W-:Y:S02]  /*3a20*/  FFMA.FTZ R5, R60, UR10, -R5 ;  /* 0x0000000a3c057c23 */ /* 0x000fe40008010805 */
[C---:B------:R-:W-:Y:S01]  /*3a30*/  FSETP.NEU.FTZ.AND P1, PT, R3.reuse, -INF , PT ;  /* 0xff8000000300780b */ /* 0x040fe20003f3d000 */
[----:B---3--:R-:W-:Y:S02]  /*3a40*/  FMUL.FTZ R0, R3, UR10 ;  /* 0x0000000a03007c20 */ /* 0x008fe40008410000 */
[----:B------:R-:W2:Y:S01]  /*3a50*/  MUFU.EX2 R41, R41 ;  /* 0x0000002900297308 */ /* 0x000ea20000000800 */
[----:B-1----:R-:W-:Y:S01]  /*3a60*/  FADD.FTZ R48, R36, R53 ;  /* 0x0000003524307221 */ /* 0x002fe20000010000 */
[----:B------:R-:W-:-:S02]  /*3a70*/  F2FP.BF16.F32.PACK_AB R188, R37, R36 ;  /* 0x0000002425bc723e */ /* 0x000fc400000010ff */
[----:B------:R-:W-:Y:S01]  /*3a80*/  FSEL R0, R0, RZ, P1 ;  /* 0x000000ff00007208 */ /* 0x000fe20000800000 */
[----:B------:R-:W-:Y:S01]  /*3a90*/  FADD.FTZ R53, R37, R48 ;  /* 0x0000003025357221 */ /* 0x000fe20000010000 */
[----:B------:R-:W-:Y:S02]  /*3aa0*/  PLOP3.LUT P1, PT, PT, PT, UP0, 0x40, 0x0 ;  /* 0x000000000000781c */ /* 0x000fe40003f2e808 */
        /* <DEDUP_REMOVED lines=14> */
[----:B0-----:R-:W-:Y:S01]  /*3b90*/  FADD.FTZ R48, R40, R53 ;  /* 0x0000003528307221 */ /* 0x001fe20000010000 */
[--C-:B------:R-:W-:Y:S01]  /*3ba0*/  FFMA.FTZ R50, R50, UR10, -R0.reuse ;  /* 0x0000000a32327c23 */ /* 0x100fe20008010800 */
[----:B------:R-:W0:Y:S01]  /*3bb0*/  MUFU.EX2 R27, R27 ;  /* 0x0000001b001b7308 */ /* 0x000e220000000800 */
[--C-:B------:R-:W-:Y:S01]  /*3bc0*/  FFMA.FTZ R51, R51, UR10, -R0.reuse ;  /* 0x0000000a33337c23 */ /* 0x100fe20008010800 */
[--C-:B------:R-:W-:Y:S01]  /*3bd0*/  FFMA.FTZ R54, R54, UR10, -R0.reuse ;  /* 0x0000000a36367c23 */ /* 0x100fe20008010800 */
[----:B------:R-:W-:Y:S01]  /*3be0*/  FFMA.FTZ R0, R55, UR10, -R0 ;  /* 0x0000000a37007c23 */ /* 0x000fe20008010800 */
[----:B--2---:R-:W-:-:S04]  /*3bf0*/  F2FP.BF16.F32.PACK_AB R190, R41, R40 ;  /* 0x0000002829be723e */ /* 0x004fc800000010ff */
[----:B------:R-:W1:Y:S08]  /*3c00*/  MUFU.EX2 R30, R30 ;  /* 0x0000001e001e7308 */ /* 0x000e700000000800 */
[----:B------:R-:W2:Y:S01]  /*3c10*/  MUFU.EX2 R31, R31 ;  /* 0x0000001f001f7308 */ /* 0x000ea20000000800 */
[----:B0-----:R-:W-:Y:S01]  /*3c20*/  FADD.FTZ R49, R26, R27 ;  /* 0x0000001b1a317221 */ /* 0x001fe20000010000 */
[----:B------:R-:W-:-:S06]  /*3c30*/  F2FP.BF16.F32.PACK_AB R197, R27, R26 ;  /* 0x0000001a1bc5723e */ /* 0x000fcc00000010ff */
[----:B------:R-:W0:Y:S01]  /*3c40*/  MUFU.EX2 R34, R34 ;  /* 0x0000002200227308 */ /* 0x000e220000000800 */
[----:B-1----:R-:W-:-:S07]  /*3c50*/  FADD.FTZ R18, R30, R49 ;  /* 0x000000311e127221 */ /* 0x002fce0000010000 */
[----:B------:R-:W1:Y:S01]  /*3c60*/  MUFU.EX2 R35, R35 ;  /* 0x0000002300237308 */ /* 0x000e620000000800 */
[C---:B--2---:R-:W-:Y:S01]  /*3c70*/  FADD.FTZ R49, R31.reuse, R18 ;  /* 0x000000121f317221 */ /* 0x044fe20000010000 */
[----:B------:R-:W-:-:S06]  /*3c80*/  F2FP.BF16.F32.PACK_AB R199, R31, R30 ;  /* 0x0000001e1fc7723e */ /* 0x000fcc00000010ff */
[----:B------:R-:W2:Y:S01]  /*3c90*/  MUFU.EX2 R38, R38 ;  /* 0x0000002600267308 */ /* 0x000ea20000000800 */
[----:B0-----:R-:W-:Y:S01]  /*3ca0*/  FADD.FTZ R18, R34, R49 ;  /* 0x0000003122127221 */ /* 0x001fe20000010000 */
[----:B------:R-:W-:-:S04]  /*3cb0*/  FADD.FTZ R49, R41, R48 ;  /* 0x0000003029317221 */ /* 0x000fc80000010000 */
[----:B------:R-:W-:Y:S02]  /*3cc0*/  FADD.FTZ R24, R44, R49 ;  /* 0x000000312c187221 */ /* 0x000fe40000010000 */
[----:B------:R-:W0:Y:S01]  /*3cd0*/  MUFU.EX2 R39, R39 ;  /* 0x0000002700277308 */ /* 0x000e220000000800 */
[C---:B-1----:R-:W-:Y:S01]  /*3ce0*/  FADD.FTZ R9, R35.reuse, R18 ;  /* 0x0000001223097221 */ /* 0x042fe20000010000 */
[----:B------:R-:W-:-:S06]  /*3cf0*/  F2FP.BF16.F32.PACK_AB R193, R35, R34 ;  /* 0x0000002223c1723e */ /* 0x000fcc00000010ff */
[----:B------:R-:W1:Y:S01]  /*3d00*/  MUFU.EX2 R42, R42 ;  /* 0x0000002a002a7308 */ /* 0x000e620000000800 */
[----:B--2---:R-:W-:-:S07]  /*3d10*/  FADD.FTZ R18, R38, R9 ;  /* 0x0000000926127221 */ /* 0x004fce0000010000 */
[----:B------:R-:W2:Y:S01]  /*3d20*/  MUFU.EX2 R45, R45 ;  /* 0x0000002d002d7308 */ /* 0x000ea20000000800 */
[C---:B0-----:R-:W-:Y:S01]  /*3d30*/  FADD.FTZ R9, R39.reuse, R18 ;  /* 0x0000001227097221 */ /* 0x041fe20000010000 */
[----:B------:R-:W-:-:S06]  /*3d40*/  F2FP.BF16.F32.PACK_AB R195, R39, R38 ;  /* 0x0000002627c3723e */ /* 0x000fcc00000010ff */
[----:B------:R-:W0:Y:S01]  /*3d50*/  MUFU.EX2 R43, R43 ;  /* 0x0000002b002b7308 */ /* 0x000e220000000800 */
[----:B-1----:R-:W-:-:S07]  /*3d60*/  FADD.FTZ R18, R42, R9 ;  /* 0x000000092a127221 */ /* 0x002fce0000010000 */
[----:B------:R-:W1:Y:S01]  /*3d70*/  MUFU.EX2 R2, R2 ;  /* 0x0000000200027308 */ /* 0x000e620000000800 */
[C---:B--2---:R-:W-:Y:S01]  /*3d80*/  FADD.FTZ R25, R45.reuse, R24 ;  /* 0x000000182d197221 */ /* 0x044fe20000010000 */
[----:B------:R-:W-:-:S06]  /*3d90*/  F2FP.BF16.F32.PACK_AB R184, R45, R44 ;  /* 0x0000002c2db8723e */ /* 0x000fcc00000010ff */
[----:B------:R-:W2:Y:S01]  /*3da0*/  MUFU.EX2 R5, R5 ;  /* 0x0000000500057308 */ /* 0x000ea20000000800 */
[C---:B0-----:R-:W-:Y:S01]  /*3db0*/  FADD.FTZ R9, R43.reuse, R18 ;  /* 0x000000122b097221 */ /* 0x041fe20000010000 */
[----:B------:R-:W-:-:S06]  /*3dc0*/  F2FP.BF16.F32.PACK_AB R189, R43, R42 ;  /* 0x0000002a2bbd723e */ /* 0x000fcc00000010ff */
[----:B------:R-:W0:Y:S01]  /*3dd0*/  MUFU.EX2 R46, R46 ;  /* 0x0000002e002e7308 */ /* 0x000e220000000800 */
[----:B-1----:R-:W-:-:S07]  /*3de0*/  FADD.FTZ R24, R2, R25 ;  /* 0x0000001902187221 */ /* 0x002fce0000010000 */
[----:B------:R-:W1:Y:S01]  /*3df0*/  MUFU.EX2 R47, R47 ;  /* 0x0000002f002f7308 */ /* 0x000e620000000800 */
[C---:B--2---:R-:W-:Y:S01]  /*3e00*/  F2FP.BF16.F32.PACK_AB R186, R5.reuse, R2 ;  /* 0x0000000205ba723e */ /* 0x044fe200000010ff */
[----:B------:R-:W-:-:S06]  /*3e10*/  FADD.FTZ R18, R5, R24 ;  /* 0x0000001805127221 */ /* 0x000fcc0000010000 */
[----:B------:R-:W2:Y:S01]  /*3e20*/  MUFU.EX2 R50, R50 ;  /* 0x0000003200327308 */ /* 0x000ea20000000800 */
[----:B0-----:R-:W-:-:S07]  /*3e30*/  FADD.FTZ R2, R46, R9 ;  /* 0x000000092e027221 */ /* 0x001fce0000010000 */
[----:B------:R-:W0:Y:S01]  /*3e40*/  MUFU.EX2 R51, R51 ;  /* 0x0000003300337308 */ /* 0x000e220000000800 */
[C---:B-1----:R-:W-:Y:S01]  /*3e50*/  FADD.FTZ R5, R47.reuse, R2 ;  /* 0x000000022f057221 */ /* 0x042fe20000010000 */
[----:B------:R-:W-:-:S06]  /*3e60*/  F2FP.BF16.F32.PACK_AB R191, R47, R46 ;  /* 0x0000002e2fbf723e */ /* 0x000fcc00000010ff */
[----:B------:R-:W1:Y:S01]  /*3e70*/  MUFU.EX2 R54, R54 ;  /* 0x0000003600367308 */ /* 0x000e620000000800 */
[----:B--2---:R-:W-:-:S07]  /*3e80*/  FADD.FTZ R2, R50, R5 ;  /* 0x0000000532027221 */ /* 0x004fce0000010000 */
[----:B------:R1:W2:Y:S01]  /*3e90*/  MUFU.EX2 R187, R0 ;  /* 0x0000000000bb7308 */ /* 0x0002a20000000800 */
[C---:B0-----:R-:W-:Y:S01]  /*3ea0*/  FADD.FTZ R5, R51.reuse, R2 ;  /* 0x0000000233057221 */ /* 0x041fe20000010000 */
[----:B------:R-:W-:-:S03]  /*3eb0*/  F2FP.BF16.F32.PACK_AB R185, R51, R50 ;  /* 0x0000003233b9723e */ /* 0x000fc600000010ff */
[----:B-1----:R-:W-:-:S04]  /*3ec0*/  FADD.FTZ R0, R54, R5 ;  /* 0x0000000536007221 */ /* 0x002fc80000010000 */
[C---:B--2---:R-:W-:Y:S01]  /*3ed0*/  FADD.FTZ R9, R187.reuse, R0 ;  /* 0x00000000bb097221 */ /* 0x044fe20000010000 */
[----:B------:R-:W-:Y:S01]  /*3ee0*/  F2FP.BF16.F32.PACK_AB R187, R187, R54 ;  /* 0x00000036bbbb723e */ /* 0x000fe200000010ff */
[----:B------:R-:W-:Y:S06]  /*3ef0*/  @P1 BRA `(.L_x_1015) ;  /* 0x00000000004c1947 */ /* 0x000fec0003800000 */
[----:B------:R-:W-:Y:S01]  /*3f00*/  ISETP.LT.AND P1, PT, RZ, UR38, PT ;  /* 0x00000026ff007c0c */ /* 0x000fe2000bf21270 */
[----:B------:R-:W-:-:S12]  /*3f10*/  UIADD3 UR11, UR38, -0x1, URZ ;  /* 0xffffffff260b7890 */ /* 0x000fd8000fffe03f */
[----:B------:R-:W-:Y:S05]  /*3f20*/  @P1 BRA `(.L_x_1016) ;  /* 0x0000000000201947 */ /* 0x000fea0003800000 */
[----:B------:R-:W-:Y:S01]  /*3f30*/  ULDC UR18, c[0x0][0x9e4] ;  /* 0x0002790000127ab9 */ /* 0x000fe20000000800 */
[----:B------:R-:W-:Y:S02]  /*3f40*/  UIADD3 UR11, -UR38, URZ, URZ ;  /* 0x0000003f260b7290 */ /* 0x000fe4000fffe13f */
[----:B------:R-:W-:-:S11]  /*3f50*/  UISETP.NE.AND UP0, UPT, UR18, 0x1, UPT ;  /* 0x000000011200788c */ /* 0x000fd6000bf05270 */
[----:B------:R-:W-:Y:S02]  /*3f60*/  @UP0 ULDC.64 UR4, c[0x0][0x9e8] ;  /* 0x00027a0000040ab9 */ /* 0x000fe40000000a00 */
[----:B------:R-:W-:-:S04]  /*3f70*/  UIMAD.WIDE.U32 UR14, UR11, UR4, URZ ;  /* 0x000000040b0e72a5 */ /* 0x000fc8000f8e003f */
[----:B------:R-:W-:-:S04]  /*3f80*/  @UP0 USHF.R.U32.HI UR11, URZ, UR5, UR15 ;  /* 0x000000053f0b0299 */ /* 0x000fc8000801160f */
[----:B------:R-:W-:Y:S01]  /*3f90*/  ULOP3.LUT UR11, URZ, UR11, URZ, 0x33, !UPT ;  /* 0x0000000b3f0b7292 */ /* 0x000fe2000f8e333f */
[----:B------:R-:W-:Y:S11]  /*3fa0*/  BRA `(.L_x_1017) ;  /* 0x0000000000147947 */ /* 0x000ff60003800000 */
.L_x_1016:
[----:B------:R-:W-:Y:S02]  /*3fb0*/  ULDC UR18, c[0x0][0x9e4] ;  /* 0x0002790000127ab9 */ /* 0x000fe40000000800 */
[----:B------:R-:W-:-:S11]  /*3fc0*/  UISETP.NE.AND UP0, UPT, UR18, 0x1, UPT ;  /* 0x000000011200788c */ /* 0x000fd6000bf05270 */
[----:B------:R-:W-:Y:S02]  /*3fd0*/  @UP0 ULDC.64 UR4, c[0x0][0x9e8] ;  /* 0x00027a0000040ab9 */ /* 0x000fe40000000a00 */
[----:B------:R-:W-:-:S04]  /*3fe0*/  UIMAD.WIDE.U32 UR14, UR11, UR4, URZ ;  /* 0x000000040b0e72a5 */ /* 0x000fc8000f8e003f */
[----:B------:R-:W-:-:S12]  /*3ff0*/  @UP0 USHF.R.U32.HI UR11, URZ, UR5, UR15 ;  /* 0x000000053f0b0299 */ /* 0x000fd8000801160f */
.L_x_1017:
[----:B------:R-:W-:-:S04]  /*4000*/  UIMAD UR11, UR11, UR18, UR18 ;  /* 0x000000120b0b72a4 */ /* 0x000fc8000f8e0212 */
[----:B------:R-:W-:-:S04]  /*4010*/  UISETP.LT.AND UP0, UPT, UR6, UR11, UPT ;  /* 0x0000000b0600728c */ /* 0x000fc8000bf01270 */
[----:B------:R-:W-:-:S12]  /*4020*/  USEL UR6, UR6, UR11, UP0 ;  /* 0x0000000b06067287 */ /* 0x000fd80008000000 */
.L_x_1015:
[----:B------:R-:W-:Y:S01]  /*4030*/  R2UR UR5, R201 ;  /* 0x00000000c90572ca */ /* 0x000fe200000e0000 */
[----:B------:R-:W-:Y:S01]  /*4040*/  USHF.R.S32.HI UR4, URZ, 0x1f, UR6 ;  /* 0x0000001f3f047899 */ /* 0x000fe20008011406 */
[----:B------:R-:W-:Y:S01]  /*4050*/  IMAD.MOV.U32 R0, RZ, RZ, 0x3f800000 ;  /* 0x3f800000ff007424 */ /* 0x000fe200078e00ff */
[----:B------:R-:W-:Y:S01]  /*4060*/  CS2R R150, SRZ ;  /* 0x0000000000967805 */ /* 0x000fe2000001ff00 */
[----:B------:R-:W-:Y:S01]  /*4070*/  IMAD.MOV.U32 R2, RZ, RZ, 0x3f800000 ;  /* 0x3f800000ff027424 */ /* 0x000fe200078e00ff */
[----:B------:R-:W-:Y:S01]  /*4080*/  ULEA.HI UR4, UR4, UR6, URZ, 0x6 ;  /* 0x0000000604047291 */ /* 0x000fe2000f8f303f */
[----:B------:R-:W-:Y:S02]  /*4090*/  CS2R R148, SRZ ;  /* 0x0000000000947805 */ /* 0x000fe4000001ff00 */
[----:B------:R-:W-:Y:S02]  /*40a0*/  CS2R R146, SRZ ;  /* 0x0000000000927805 */ /* 0x000fe4000001ff00 */
[----:B------:R-:W-:Y:S01]  /*40b0*/  CS2R R144, SRZ ;  /* 0x0000000000907805 */ /* 0x000fe2000001ff00 */
[----:B------:R-:W-:Y:S01]  /*40c0*/  USHF.R.S32.HI UR4, URZ, 0x6, UR4 ;  /* 0x000000063f047899 */ /* 0x000fe20008011404 */
[----:B------:R-:W-:-:S02]  /*40d0*/  CS2R R142, SRZ ;  /* 0x00000000008e7805 */ /* 0x000fc4000001ff00 */
[----:B------:R-:W-:Y:S02]  /*40e0*/  CS2R R140, SRZ ;  /* 0x00000000008c7805 */ /* 0x000fe4000001ff00 */
[----:B------:R-:W-:Y:S01]  /*40f0*/  CS2R R138, SRZ ;  /* 0x00000000008a7805 */ /* 0x000fe2000001ff00 */
[----:B------:R-:W-:Y:S01]  /*4100*/  UISETP.LT.AND UP0, UPT, UR5, UR4, UPT ;  /* 0x000000040500728c */ /* 0x000fe2000bf01270 */
[----:B------:R-:W-:Y:S02]  /*4110*/  CS2R R136, SRZ ;  /* 0x0000000000887805 */ /* 0x000fe4000001ff00 */
[----:B------:R-:W-:Y:S02]  /*4120*/  CS2R R134, SRZ ;  /* 0x0000000000867805 */ /* 0x000fe4000001ff00 */
[----:B------:R-:W-:Y:S01]  /*4130*/  CS2R R132, SRZ ;  /* 0x0000000000847805 */ /* 0x000fe2000001ff00 */
[----:B------:R-:W-:Y:S01]  /*4140*/  USEL UR5, UR5, UR4, !UP0 ;  /* 0x0000000405057287 */ /* 0x000fe2000c000000 */
[----:B------:R-:W-:-:S02]  /*4150*/  CS2R R130, SRZ ;  /* 0x0000000000827805 */ /* 0x000fc4000001ff00 */
[----:B------:R-:W-:Y:S01]  /*4160*/  CS2R R128, SRZ ;  /* 0x0000000000807805 */ /* 0x000fe2000001ff00 */
[----:B------:R-:W-:Y:S01]  /*4170*/  UMOV UR4, URZ ;  /* 0x0000003f00047c82 */ /* 0x000fe20008000000 */
[----:B------:R-:W-:Y:S02]  /*4180*/  CS2R R126, SRZ ;  /* 0x00000000007e7805 */ /* 0x000fe4000001ff00 */
[----:B------:R-:W-:Y:S02]  /*4190*/  CS2R R124, SRZ ;  /* 0x00000000007c7805 */ /* 0x000fe4000001ff00 */
[----:B------:R-:W-:Y:S01]  /*41a0*/  ISETP.GE.AND P1, PT, R204, UR5, PT ;  /* 0x00000005cc007c0c */ /* 0x000fe2000bf26270 */
[----:B------:R-:W-:Y:S01]  /*41b0*/  IMAD.U32 R205, RZ, RZ, UR5 ;  /* 0x00000005ffcd7e24 */ /* 0x000fe2000f8e00ff */
[----:B------:R-:W-:Y:S01]  /*41c0*/  UMOV UR5, URZ ;  /* 0x0000003f00057c82 */ /* 0x000fe20008000000 */
[----:B------:R-:W-:Y:S01]  /*41d0*/  CS2R R122, SRZ ;  /* 0x00000000007a7805 */ /* 0x000fe2000001ff00 */
[----:B------:R-:W-:Y:S01]  /*41e0*/  IMAD.U32 R5, RZ, RZ, UR5 ;  /* 0x00000005ff057e24 */ /* 0x000fe2000f8e00ff */
        /* <DEDUP_REMOVED lines=49> */
[----:B------:R-:W-:Y:S06]  /*4500*/  @!P1 BRA `(.L_x_1018) ;  /* 0x00000028006c9947 */ /* 0x000fec0003800000 */
[----:B------:R-:W-:Y:S01]  /*4510*/  UMOV UR4, URZ ;  /* 0x0000003f00047c82 */ /* 0x000fe20008000000 */
[----:B------:R-:W-:Y:S01]  /*4520*/  MOV R203, R3 ;  /* 0x0000000300cb7202 */ /* 0x000fe20000000f00 */
[----:B------:R-:W-:Y:S01]  /*4530*/  IMAD.MOV.U32 R202, RZ, RZ, R4 ;  /* 0x000000ffffca7224 */ /* 0x000fe200078e0004 */
[----:B------:R-:W-:Y:S01]  /*4540*/  UMOV UR5, URZ ;  /* 0x0000003f00057c82 */ /* 0x000fe20008000000 */
[----:B------:R-:W-:Y:S02]  /*4550*/  IMAD.U32 R206, RZ, RZ, UR4 ;  /* 0x00000004ffce7e24 */ /* 0x000fe4000f8e00ff */
[----:B------:R-:W-:Y:S02]  /*4560*/  IMAD.MOV.U32 R2, RZ, RZ, 0x3f800000 ;  /* 0x3f800000ff027424 */ /* 0x000fe400078e00ff */
[----:B------:R-:W-:Y:S02]  /*4570*/  IMAD.MOV.U32 R0, RZ, RZ, 0x3f800000 ;  /* 0x3f800000ff007424 */ /* 0x000fe400078e00ff */
[----:B------:R-:W-:-:S07]  /*4580*/  IMAD.MOV.U32 R151, RZ, RZ, RZ ;  /* 0x000000ffff977224 */ /* 0x000fce00078e00ff */
.L_x_1037:
[----:B------:R-:W-:Y:S01]  /*4590*/  R2UR UR6, R206 ;  /* 0x00000000ce0672ca */ /* 0x000fe200000e0000 */
[----:B------:R-:W-:-:S04]  /*45a0*/  UISETP.NE.AND UP0, UPT, UR5, 0x1, UPT ;  /* 0x000000010500788c */ /* 0x000fc8000bf05270 */
[----:B------:R-:W-:-:S08]  /*45b0*/  USEL UR4, URZ, 0x1, UP0 ;  /* 0x000000013f047887 */ /* 0x000fd00008000000 */
[----:B------:R-:W-:-:S06]  /*45c0*/  ULOP3.LUT UR4, UR6, UR4, URZ, 0x3c, !UPT ;  /* 0x0000000406047292 */ /* 0x000fcc000f8e3c3f */
[----:B------:R-:W-:Y:S01]  /*45d0*/  MOV R5, UR4 ;  /* 0x0000000400057c02 */ /* 0x000fe20008000f00 */
[----:B------:R-:W-:Y:S06]  /*45e0*/  @!P0 BRA `(.L_x_1019) ;  /* 0x0000000000048947 */ /* 0x000fec0003800000 */
[----:B------:R-:W-:Y:S01]  /*45f0*/  BPT.TRAP 0x1 ;  /* 0x000000040000795c */ /* 0x000fe20000300000 */
.L_x_1019:
[----:B------:R-:W-:Y:S01]  /*4600*/  R2UR UR7, R16 ;  /* 0x00000000100772ca */ /* 0x000fe200000e0000 */
[----:B------:R-:W-:Y:S01]  /*4610*/  UIADD3 UR4, UR5, 0x1, URZ ;  /* 0x0000000105047890 */ /* 0x000fe2000fffe03f */
[----:B------:R-:W-:-:S03]  /*4620*/  R2UR UR6, R5 ;  /* 0x00000000050672ca */ /* 0x000fc600000e0000 */
[----:B------:R-:W-:-:S04]  /*4630*/  UISETP.NE.AND UP0, UPT, UR4, 0x2, UPT ;  /* 0x000000020400788c */ /* 0x000fc8000bf05270 */
[----:B------:R-:W-:-:S04]  /*4640*/  USEL UR4, UR4, URZ, UP0 ;  /* 0x0000003f04047287 */ /* 0x000fc80008000000 */
[----:B------:R-:W-:Y:S02]  /*4650*/  ULEA UR7, UR4, UR7, 0x3 ;  /* 0x0000000704077291 */ /* 0x000fe4000f8e183f */
[----:B------:R-:W-:-:S05]  /*4660*/  IMAD.U32 R3, RZ, RZ, UR6 ;  /* 0x00000006ff037e24 */ /* 0x000fca000f8e00ff */
[----:B------:R-:W-:-:S04]  /*4670*/  SHF.L.U32 R3, R3, 0x1f, RZ ;  /* 0x0000001f03037819 */ /* 0x000fc800000006ff */
[----:B------:R0:W1:Y:S01]  /*4680*/  SYNCS.PHASECHK.TRANS64.TRYWAIT P1, [UR7+0x30830], R3 ;  /* 0x03083003ff0075a7 */ /* 0x0000620008020147 */
[----:B------:R-:W-:Y:S05]  /*4690*/  @!P0 BRA `(.L_x_1020) ;  /* 0x0000000000048947 */ /* 0x000fea0003800000 */
[----:B------:R-:W-:Y:S01]  /*46a0*/  BPT.TRAP 0x1 ;  /* 0x000000040000795c */ /* 0x000fe20000300000 */
.L_x_1020:
[----:B-1----:R-:W-:Y:S05]  /*46b0*/  @P1 BRA `(.L_x_1021) ;  /* 0x0000000000081947 */ /* 0x002fea0003800000 */
[----:B------:R-:W1:Y:S02]  /*46c0*/  SYNCS.PHASECHK.TRANS64.TRYWAIT P1, [UR7+0x30830], R3 ;  /* 0x03083003ff0075a7 */ /* 0x000e640008020147 */
[----:B-1----:R-:W-:Y:S05]  /*46d0*/  @!P1 BRA `(.L_x_1022) ;  /* 0x000000e800b09947 */ /* 0x002fea0003800000 */
.L_x_1021:
[----:B------:R-:W-:Y:S01]  /*46e0*/  R2UR UR6, R21 ;  /* 0x00000000150672ca */ /* 0x000fe200000e0000 */
[----:B------:R-:W-:Y:S01]  /*46f0*/  WARPGROUP.ARRIVE ;  /* 0x00000000000079c5 */ /* 0x000fe20000000000 */
[----:B------:R-:W-:Y:S01]  /*4700*/  R2UR UR56, R6 ;  /* 0x00000000063872ca */ /* 0x000fe200000e0000 */
[----:B------:R-:W-:Y:S01]  /*4710*/  UMOV UR59, 0x40000040 ;  /* 0x40000040003b7882 */ /* 0x000fe20000000000 */
[----:B------:R-:W-:Y:S01]  /*4720*/  R2UR UR57, R7 ;  /* 0x00000000073972ca */ /* 0x000fe200000e0000 */
[----:B------:R-:W-:Y:S01]  /*4730*/  UMOV UR55, 0x40000040 ;  /* 0x4000004000377882 */ /* 0x000fe20000000000 */
[----:B01----:R-:W-:Y:S01]  /*4740*/  MOV R3, UR53 ;  /* 0x0000003500037c02 */ /* 0x003fe20008000f00 */
[----:B------:R-:W-:Y:S01]  /*4750*/  UMOV UR11, 0x40000040 ;  /* 0x40000040000b7882 */ /* 0x000fe20000000000 */
[----:B------:R-:W-:Y:S01]  /*4760*/  MOV R4, UR52 ;  /* 0x0000003400047c02 */ /* 0x000fe20008000f00 */
[----:B------:R-:W-:Y:S01]  /*4770*/  UMOV UR15, 0x40000040 ;  /* 0x40000040000f7882 */ /* 0x000fe20000000000 */
[----:B------:R-:W-:Y:S01]  /*4780*/  R2UR UR52, R10 ;  /* 0x000000000a3472ca */ /* 0x000fe200000e0000 */
[----:B------:R-:W-:Y:S01]  /*4790*/  UMOV UR19, 0x40000040 ;  /* 0x4000004000137882 */ /* 0x000fe20000000000 */
[----:B------:R-:W-:Y:S01]  /*47a0*/  R2UR UR53, R11 ;  /* 0x000000000b3572ca */ /* 0x000fe200000e0000 */
[----:B------:R-:W-:Y:S01]  /*47b0*/  ULEA UR6, UR4, UR6, 0xb ;  /* 0x0000000604067291 */ /* 0x000fe2000f8e583f */
[-C--:B------:R-:W-:Y:S01]  /*47c0*/  FMUL.FTZ R24, R24, R0.reuse ;  /* 0x0000000018187220 */ /* 0x080fe20000410000 */
[----:B------:R-:W-:Y:S01]  /*47d0*/  UMOV UR23, 0x40000040 ;  /* 0x4000004000177882 */ /* 0x000fe20000000000 */
[----:B------:R-:W-:Y:S01]  /*47e0*/  UMOV UR27, 0x40000040 ;  /* 0x40000040001b7882 */ /* 0x000fe20000000000 */
[----:B------:R-:W-:Y:S01]  /*47f0*/  UIADD3 UR10, UR6, 0x2, URZ ;  /* 0x00000002060a7890 */ /* 0x000fe2000fffe03f */
[-C--:B------:R-:W-:Y:S01]  /*4800*/  FMUL.FTZ R25, R25, R0.reuse ;  /* 0x0000000019197220 */ /* 0x080fe20000410000 */
[----:B------:R-:W-:Y:S01]  /*4810*/  UIADD3 UR14, UR6, 0x200, URZ ;  /* 0x00000200060e7890 */ /* 0x000fe2000fffe03f */
[-C--:B------:R-:W-:Y:S01]  /*4820*/  FMUL.FTZ R28, R28, R0.reuse ;  /* 0x000000001c1c7220 */ /* 0x080fe20000410000 */
[----:B------:R-:W-:Y:S01]  /*4830*/  UMOV UR58, UR6 ;  /* 0x00000006003a7c82 */ /* 0x000fe20008000000 */
[----:B------:R-:W-:Y:S01]  /*4840*/  UIADD3 UR18, UR6, 0x202, URZ ;  /* 0x0000020206127890 */ /* 0x000fe2000fffe03f */
[----:B------:R-:W-:Y:S01]  /*4850*/  HGMMA.64x64x16.F32.BF16 R152, gdesc[UR56], RZ, !UPT, gsb0 ;  /* 0x00e00000389879f0 */ /* 0x000fe2000c0018ff */
[----:B------:R-:W-:Y:S01]  /*4860*/  UMOV UR54, UR10 ;  /* 0x0000000a00367c82 */ /* 0x000fe20008000000 */
[----:B------:R-:W-:Y:S01]  /*4870*/  R2UR UR56, R14 ;  /* 0x000000000e3872ca */ /* 0x000fe200000e0000 */
[----:B------:R-:W-:Y:S01]  /*4880*/  UIADD3 UR10, UR6, 0x4, URZ ;  /* 0x00000004060a7890 */ /* 0x000fe2000fffe03f */
[----:B------:R-:W-:Y:S01]  /*4890*/  R2UR UR57, R15 ;  /* 0x000000000f3972ca */ /* 0x000fe200000e0000 */
[----:B------:R-:W-:Y:S01]  /*48a0*/  UMOV UR59, 0x40000040 ;  /* 0x40000040003b7882 */ /* 0x000fe20000000000 */
[----:B------:R-:W-:Y:S01]  /*48b0*/  UIADD3 UR22, UR6, 0x204, URZ ;  /* 0x0000020406167890 */ /* 0x000fe2000fffe03f */
[-C--:B------:R-:W-:Y:S01]  /*48c0*/  FMUL.FTZ R29, R29, R0.reuse ;  /* 0x000000001d1d7220 */ /* 0x080fe20000410000 */
[----:B------:R-:W-:Y:S01]  /*48d0*/  UIADD3 UR26, UR6, 0x206, URZ ;  /* 0x00000206061a7890 */ /* 0x000fe2000fffe03f */
[-C--:B------:R-:W-:Y:S01]  /*48e0*/  FMUL.FTZ R32, R32, R0.reuse ;  /* 0x0000000020207220 */ /* 0x080fe20000410000 */
        /* <DEDUP_REMOVED lines=73> */
[----:B------:R-:W-:Y:S01]  /*4d80*/  HGMMA.64x64x16.F32.BF16 R152, gdesc[UR52], R152, gsb0 ;  /* 0x00e00000349879f0 */ /* 0x000fe20008001898 */
[----:B------:R-:W-:Y:S01]  /*4d90*/  R2UR UR53, R3 ;  /* 0x00000000033572ca */ /* 0x000fe200000e0000 */
[----:B------:R-:W-:Y:S01]  /*4da0*/  UIADD3 UR54, UR6, 0x604, URZ ;  /* 0x0000060406367890 */ /* 0x000fe2000fffe03f */
[----:B------:R-:W-:Y:S01]  /*4db0*/  R2UR UR52, R4 ;  /* 0x00000000043472ca */ /* 0x000fe200000e0000 */
[----:B------:R-:W-:Y:S01]  /*4dc0*/  UMOV UR55, 0x40000040 ;  /* 0x4000004000377882 */ /* 0x000fe20000000000 */
[----:B------:R-:W-:Y:S01]  /*4dd0*/  UIADD3 UR6, UR6, 0x606, URZ ;  /* 0x0000060606067890 */ /* 0x000fe2000fffe03f */
        /* <DEDUP_REMOVED lines=68> */
[----:B------:R-:W-:Y:S01]  /*5220*/  HGMMA.64x64x16.F32.BF16 R152, gdesc[UR56], R152, gsb0 ;  /* 0x00e00000389879f0 */ /* 0x000fe20008001898 */
[----:B------:R-:W-:Y:S01]  /*5230*/  R2UR UR56, R12 ;  /* 0x000000000c3872ca */ /* 0x000fe200000e0000 */
[----:B------:R-:W-:Y:S01]  /*5240*/  UMOV UR58, UR6 ;  /* 0x00000006003a7c82 */ /* 0x000fe20008000000 */
[----:B------:R-:W-:Y:S01]  /*5250*/  R2UR UR57, R13 ;  /* 0x000000000d3972ca */ /* 0x000fe200000e0000 */
[----:B------:R-:W-:Y:S01]  /*5260*/  UMOV UR59, 0x40000040 ;  /* 0x40000040003b7882 */ /* 0x000fe20000000000 */
[----:B------:R-:W-:Y:S02]  /*5270*/  WARPGROUP.DEPBAR.LE gsb0, 0x0 ;  /* 0x00008000000079c5 */ /* 0x000fe40000010000 */
[----:B------:R-:W-:-:S06]  /*5280*/  WARPGROUP.ARRIVE ;  /* 0x00000000000079c5 */ /* 0x000fcc0000000000 */
[----:B------:R-:W-:Y:S03]  /*5290*/  HGMMA.64x64x16.F32.BF16 R152, gdesc[UR8], R152, gsb0 ;  /* 0x00e00000089879f0 */ /* 0x000fe60008001898 */
        /* <DEDUP_REMOVED lines=37> */
[----:B------:R-:W-:Y:S05]  /*54f0*/  @!P0 BRA `(.L_x_1023) ;  /* 0x0000000000048947 */ /* 0x000fea0003800000 */
[----:B------:R-:W-:Y:S01]  /*5500*/  BPT.TRAP 0x1 ;  /* 0x000000040000795c */ /* 0x000fe20000300000 */
.L_x_1023:
[----:B------:R-:W-:Y:S02]  /*5510*/  R2UR UR6, R16 ;  /* 0x00000000100672ca */ /* 0x000fe400000e0000 */
[----:B------:R-:W-:-:S11]  /*5520*/  R2UR UR10, R206 ;  /* 0x00000000ce0a72ca */ /* 0x000fd600000e0000 */
[----:B------:R-:W-:Y:S02]  /*5530*/  ULEA UR6, UR5, UR6, 0x3 ;  /* 0x0000000605067291 */ /* 0x000fe4000f8e183f */
[----:B------:R-:W-:-:S05]  /*5540*/  IMAD.U32 R0, RZ, RZ, UR10 ;  /* 0x0000000aff007e24 */ /* 0x000fca000f8e00ff */
[----:B------:R-:W-:-:S04]  /*5550*/  SHF.L.U32 R0, R0, 0x1f, RZ ;  /* 0x0000001f00007819 */ /* 0x000fc800000006ff */
[----:B------:R0:W1:Y:S01]  /*5560*/  SYNCS.PHASECHK.TRANS64.TRYWAIT P1, [UR6+0x30850], R0 ;  /* 0x03085000ff0075a7 */ /* 0x0000620008020146 */
[----:B------:R-:W-:Y:S05]  /*5570*/  @!P0 BRA `(.L_x_1024) ;  /* 0x0000000000048947 */ /* 0x000fea0003800000 */
[----:B------:R-:W-:Y:S01]  /*5580*/  BPT.TRAP 0x1 ;  /* 0x000000040000795c */ /* 0x000fe20000300000 */
.L_x_1024:
[----:B-1----:R-:W-:Y:S05]  /*5590*/  @P1 BRA `(.L_x_1025) ;  /* 0x0000000000081947 */ /* 0x002fea0003800000 */
[----:B------:R-:W1:Y:S02]  /*55a0*/  SYNCS.PHASECHK.TRANS64.TRYWAIT P1, [UR6+0x30850], R0 ;  /* 0x03085000ff0075a7 */ /* 0x000e640008020146 */
[----:B-1----:R-:W-:Y:S05]  /*55b0*/  @!P1 BRA `(.L_x_1026) ;  /* 0x000000dc00109947 */ /* 0x002fea0003800000 */
.L_x_1025:
[----:B------:R-:W-:Y:S01]  /*55c0*/  R2UR UR10, R16 ;  /* 0x00000000100a72ca */ /* 0x000fe200000e0000 */
[----:B------:R-:W-:Y:S01]  /*55d0*/  WARPGROUP.ARRIVE ;  /* 0x00000000000079c5 */ /* 0x000fe20000000000 */
[----:B------:R-:W-:-:S11]  /*55e0*/  UMOV UR11, 0x40000040 ;  /* 0x40000040000b7882 */ /* 0x000fd60000000000 */
[----:B------:R-:W-:-:S04]  /*55f0*/  UIADD3 UR10, UR10, 0x400, URZ ;  /* 0x000004000a0a7890 */ /* 0x000fc8000fffe03f */
[----:B------:R-:W-:-:S04]  /*5600*/  USHF.R.U32.HI UR10, URZ, 0x4, UR10 ;  /* 0x000000043f0a7899 */ /* 0x000fc8000801160a */
[----:B------:R-:W-:-:S04]  /*5610*/  ULOP3.LUT UR10, UR10, 0x3fff, URZ, 0xc0, !UPT ;  /* 0x00003fff0a0a7892 */ /* 0x000fc8000f8ec03f */
[----:B------:R-:W-:-:S04]  /*5620*/  ULOP3.LUT UR10, UR10, 0x2000000, URZ, 0xfc, !UPT ;  /* 0x020000000a0a7892 */ /* 0x000fc8000f8efc3f */
[----:B------:R-:W-:-:S07]  /*5630*/  ULEA UR5, UR5, UR10, 0xb ;  /* 0x0000000a05057291 */ /* 0x000fce000f8e583f */
        /* <DEDUP_REMOVED lines=23> */
.L_x_1027:
[----:B------:R-:W-:Y:S01]  /*57b0*/  R2UR UR10, R23 ;  /* 0x00000000170a72ca */ /* 0x000fe200000e0000 */
[----:B------:R-:W2:Y:S01]  /*57c0*/  S2UR UR14, SR_CgaCtaId ;  /* 0x00000000000e79c3 */ /* 0x000ea20000008800 */
[----:B------:R-:W-:Y:S01]  /*57d0*/  R2UR UR5, R22 ;  /* 0x00000000160572ca */ /* 0x000fe200000e0000 */
[----:B01----:R-:W-:Y:S01]  /*57e0*/  IMAD.MOV.U32 R0, RZ, RZ, R19 ;  /* 0x000000ffff007224 */ /* 0x003fe200078e0013 */
[----:B------:R-:W-:Y:S01]  /*57f0*/  UIADD3 UR7, UR7, 0x30840, URZ ;  /* 0x0003084007077890 */ /* 0x000fe2000fffe03f */
[----:B------:R-:W-:Y:S01]  /*5800*/  IMAD.SHL.U32 R4, R204, 0x40, RZ ;  /* 0x00000040cc047824 */ /* 0x000fe200078e00ff */
[----:B------:R-:W-:-:S03]  /*5810*/  R2UR UR11, R200 ;  /* 0x00000000c80b72ca */ /* 0x000fc600000e0000 */
[----:B------:R-:W0:Y:S01]  /*5820*/  LDC R20, c[0x0][0x288] ;  /* 0x0000a200ff147b82 */ /* 0x000e220000000800 */
[----:B------:R-:W-:-:S03]  /*5830*/  IADD3 R3, -R4, 0x1, RZ ;  /* 0x0000000104037810 */ /* 0x000fc60007ffe1ff */
[----:B------:R-:W-:Y:S02]  /*5840*/  UISETP.NE.AND UP1, UPT, UR10, URZ, UPT ;  /* 0x0000003f0a00728c */ /* 0x000fe4000bf25270 */
[----:B------:R-:W-:-:S04]  /*5850*/  UISETP.NE.AND UP0, UPT, UR5, URZ, UPT ;  /* 0x0000003f0500728c */ /* 0x000fc8000bf05270 */
[----:B------:R-:W-:Y:S02]  /*5860*/  PLOP3.LUT P1, PT, PT, PT, UP1, 0x80, 0x0 ;  /* 0x000000000000781c */ /* 0x000fe40003f2f018 */
[----:B------:R-:W-:-:S03]  /*5870*/  PLOP3.LUT P2, PT, PT, PT, UP1, 0x80, 0x0 ;  /* 0x000000000000781c */ /* 0x000fc60003f4f018 */
[----:B------:R-:W-:Y:S01]  /*5880*/  @UP1 ULDC UR5, c[0x0][0x44c] ;  /* 0x0001130000051ab9 */ /* 0x000fe20000000800 */
[----:B------:R-:W-:Y:S01]  /*5890*/  @UP1 ULDC UR10, c[0x0][0x450] ;  /* 0x00011400000a1ab9 */ /* 0x000fe20000000800 */
[----:B--2---:R-:W-:-:S03]  /*58a0*/  UPRMT UR7, UR14, 0x654, UR7 ;  /* 0x000006540e077896 */ /* 0x004fc60008000007 */
[----:B------:R-:W-:-:S03]  /*58b0*/  ULDC UR14, c[0x0][0x2f0] ;  /* 0x0000bc00000e7ab9 */ /* 0x000fc60000000800 */
[----:B------:R-:W-:Y:S01]  /*58c0*/  @P1 IMAD.HI.U32 R2, R19, UR5, RZ ;  /* 0x0000000513021c27 */ /* 0x000fe2000f8e00ff */
[----:B------:R-:W-:Y:S02]  /*58d0*/  PLOP3.LUT P1, PT, PT, PT, UP0, 0x40, 0x0 ;  /* 0x000000000000781c */ /* 0x000fe40003f2e808 */
[----:B------:R-:W-:Y:S01]  /*58e0*/  SYNCS.ARRIVE.TRANS64.RED.A1T0 RZ, [UR7], RZ ;  /* 0x000000ffffff79a7 */ /* 0x000fe20008100407 */
[----:B------:R-:W-:Y:S01]  /*58f0*/  UMOV UR7, UR14 ;  /* 0x0000000e00077c82 */ /* 0x000fe20008000000 */
[----:B------:R-:W-:Y:S01]  /*5900*/  @P2 SHF.R.U32.HI R0, RZ, UR10, R2 ;  /* 0x0000000aff002c19 */ /* 0x000fe20008011602 */
[----:B------:R-:W-:Y:S01]  /*5910*/  IMAD R2, R8, -0x2, R3 ;  /* 0xfffffffe08027824 */ /* 0x000fe200078e0203 */
[----:B------:R-:W-:-:S03]  /*5920*/  ULDC UR14, c[0x0][0x9e0] ;  /* 0x00027800000e7ab9 */ /* 0x000fc60000000800 */
[----:B------:R-:W1:Y:S01]  /*5930*/  SHFL.IDX PT, R184, R0, RZ, 0x1c1f ;  /* 0x001c1fff00b87589 */ /* 0x000e6200000e0000 */
[----:B------:R-:W-:-:S04]  /*5940*/  IMAD R3, R17, UR7, R2 ;  /* 0x0000000711037c24 */ /* 0x000fc8000f8e0202 */
[----:B0-----:R-:W-:-:S04]  /*5950*/  IMAD.IADD R3, R3, 0x1, -R20 ;  /* 0x0000000103037824 */ /* 0x001fc800078e0a14 */
[C---:B------:R-:W-:Y:S01]  /*5960*/  VIADD R187, R3.reuse, UR11 ;  /* 0x0000000b03bb7c36 */ /* 0x040fe20008000000 */
[----:B------:R-:W-:-:S05]  /*5970*/  IADD3 R186, R3, UR14, RZ ;  /* 0x0000000e03ba7c10 */ /* 0x000fca000fffe0ff */
[--C-:B-1----:R-:W-:Y:S02]  /*5980*/  IMAD.IADD R2, R186, 0x1, R184.reuse ;  /* 0x00000001ba027824 */ /* 0x102fe400078e02b8 */
[----:B------:R-:W-:Y:S01]  /*5990*/  IMAD.IADD R3, R187, 0x1, R184 ;  /* 0x00000001bb037824 */ /* 0x000fe200078e02b8 */
[----:B------:R-:W-:Y:S06]  /*59a0*/  @P1 BRA `(.L_x_1028) ;  /* 0x0000000000641947 */ /* 0x000fec0003800000 */
        /* <DEDUP_REMOVED lines=14> */
.L_x_1030:
[----:B------:R-:W-:Y:S02]  /*5a90*/  ULDC UR5, c[0x0][0x9e4] ;  /* 0x0002790000057ab9 */ /* 0x000fe40000000800 */
[----:B------:R-:W-:-:S04]  /*5aa0*/  MOV R188, UR5 ;  /* 0x0000000500bc7c02 */ /* 0x000fc80008000f00 */
[----:B------:R-:W-:-:S13]  /*5ab0*/  ISETP.NE.AND P1, PT, R188, 0x1, PT ;  /* 0x00000001bc00780c */ /* 0x000fda0003f25270 */
[----:B------:R-:W0:Y:S02]  /*5ac0*/  @P1 LDC.64 R190, c[0x0][0x9e8] ;  /* 0x00027a00ffbe1b82 */ /* 0x000e240000000a00 */
[----:B0-----:R-:W-:-:S05]  /*5ad0*/  @P1 IMAD.HI.U32 R184, R185, R190, RZ ;  /* 0x000000beb9b81227 */ /* 0x001fca00078e00ff */
[----:B------:R-:W-:-:S07]  /*5ae0*/  @P1 SHF.R.U32.HI R185, RZ, R191, R184 ;  /* 0x000000bfffb91219 */ /* 0x000fce00000116b8 */
.L_x_1031:
[----:B------:R-:W-:Y:S05]  /*5af0*/  BSYNC B0 ;  /* 0x0000000000007941 */ /* 0x000fea0003800000 */
.L_x_1029:
[----:B------:R-:W-:-:S04]  /*5b00*/  IMAD R185, R185, R188, -R4 ;  /* 0x000000bcb9b97224 */ /* 0x000fc800078e0a04 */
[----:B------:R-:W-:-:S05]  /*5b10*/  IMAD R185, R8, -0x2, R185 ;  /* 0xfffffffe08b97824 */ /* 0x000fca00078e02b9 */
[----:B------:R-:W-:Y:S02]  /*5b20*/  VIADDMNMX R2, R185, R188, R2, PT ;  /* 0x000000bcb9027246 */ /* 0x000fe40003800102 */
[----:B------:R-:W-:-:S07]  /*5b30*/  VIMNMX R3, R3, R185, !PT ;  /* 0x000000b903037248 */ /* 0x000fce0007fe0100 */
.L_x_1028:
[----:B------:R-:W-:Y:S01]  /*5b40*/  ISETP.GT.AND P1, PT, R204, -0x1, PT ;  /* 0xffffffffcc00780c */ /* 0x000fe20003f24270 */
[----:B------:R-:W0:Y:S01]  /*5b50*/  SHFL.IDX PT, R184, R0, 0x1, 0x1c1f ;  /* 0x003c1f0000b87f89 */ /* 0x000e2200000e0000 */
[----:B------:R-:W-:Y:S02]  /*5b60*/  R2UR UR5, R22 ;  /* 0x00000000160572ca */ /* 0x000fe400000e0000 */
[C---:B------:R-:W-:Y:S02]  /*5b70*/  ISETP.GT.AND P4, PT, R3.reuse, 0x1, P1 ;  /* 0x000000010300780c */ /* 0x040fe40000f84270 */
[----:B------:R-:W-:Y:S02]  /*5b80*/  ISETP.GT.AND P5, PT, R3, RZ, P1 ;  /* 0x000000ff0300720c */ /* 0x000fe40000fa4270 */
[C---:B------:R-:W-:Y:S02]  /*5b90*/  ISETP.LT.OR P4, PT, R2.reuse, 0x2, P4 ;  /* 0x000000020200780c */ /* 0x040fe40002781670 */
[----:B------:R-:W-:-:S02]  /*5ba0*/  ISETP.LT.OR P5, PT, R2, 0x1, P5 ;  /* 0x000000010200780c */ /* 0x000fc40002fa1670 */
[----:B------:R-:W-:Y:S02]  /*5bb0*/  FSEL R153, R153, -INF , !P4 ;  /* 0xff80000099997808 */ /* 0x000fe40006000000 */
[C---:B------:R-:W-:Y:S01]  /*5bc0*/  ISETP.GT.AND P4, PT, R3.reuse, 0x18, P1 ;  /* 0x000000180300780c */ /* 0x040fe20000f84270 */
[----:B------:R-:W-:Y:S01]  /*5bd0*/  UISETP.NE.AND UP0, UPT, UR5, URZ, UPT ;  /* 0x0000003f0500728c */ /* 0x000fe2000bf05270 */
[----:B------:R-:W-:Y:S02]  /*5be0*/  FSEL R185, R152, -INF , !P5 ;  /* 0xff80000098b97808 */ /* 0x000fe40006800000 */
[----:B------:R-:W-:Y:S02]  /*5bf0*/  ISETP.LT.OR P4, PT, R2, 0x19, P4 ;  /* 0x000000190200780c */ /* 0x000fe40002781670 */
[C---:B------:R-:W-:Y:S02]  /*5c00*/  ISETP.GT.AND P6, PT, R3.reuse, 0x8, P1 ;  /* 0x000000080300780c */ /* 0x040fe40000fc4270 */
[----:B------:R-:W-:-:S02]  /*5c10*/  ISETP.GT.AND P2, PT, R3, 0x9, P1 ;  /* 0x000000090300780c */ /* 0x000fc40000f44270 */
[C---:B------:R-:W-:Y:S01]  /*5c20*/  ISETP.GT.AND P3, PT, R3.reuse, 0x10, P1 ;  /* 0x000000100300780c */ /* 0x040fe20000f64270 */
[--C-:B0-----:R-:W-:Y:S01]  /*5c30*/  IMAD.IADD R0, R186, 0x1, R184.reuse ;  /* 0x00000001ba007824 */ /* 0x101fe200078e02b8 */
[----:B------:R-:W-:Y:S01]  /*5c40*/  ISETP.GT.AND P5, PT, R3, 0x11, P1 ;  /* 0x000000110300780c */ /* 0x000fe20000fa4270 */
[----:B------:R-:W-:Y:S01]  /*5c50*/  IMAD.IADD R152, R187, 0x1, R184 ;  /* 0x00000001bb987824 */ /* 0x000fe200078e02b8 */
[----:B------:R-:W-:Y:S02]  /*5c60*/  FSEL R164, R164, -INF , !P4 ;  /* 0xff800000a4a47808 */ /* 0x000fe40006000000 */
[----:B------:R-:W-:Y:S02]  /*5c70*/  ISETP.GT.AND P4, PT, R3, 0x29, P1 ;  /* 0x000000290300780c */ /* 0x000fe40000f84270 */
[C---:B------:R-:W-:Y:S02]  /*5c80*/  ISETP.LT.OR P6, PT, R2.reuse, 0x9, P6 ;  /* 0x000000090200780c */ /* 0x040fe400037c1670 */
[----:B------:R-:W-:-:S02]  /*5c90*/  ISETP.LT.OR P2, PT, R2, 0xa, P2 ;  /* 0x0000000a0200780c */ /* 0x000fc40001741670 */
[C---:B------:R-:W-:Y:S02]  /*5ca0*/  ISETP.LT.OR P3, PT, R2.reuse, 0x11, P3 ;  /* 0x000000110200780c */ /* 0x040fe40001f61670 */
[C---:B------:R-:W-:Y:S02]  /*5cb0*/  ISETP.LT.OR P5, PT, R2.reuse, 0x12, P5 ;  /* 0x000000120200780c */ /* 0x040fe40002fa1670 */
[----:B------:R-:W-:Y:S02]  /*5cc0*/  ISETP.LT.OR P4, PT, R2, 0x2a, P4 ;  /* 0x0000002a0200780c */ /* 0x000fe40002781670 */
[----:B------:R-:W-:Y:S02]  /*5cd0*/  FSEL R156, R156, -INF , !P6 ;  /* 0xff8000009c9c7808 */ /* 0x000fe40007000000 */
[----:B------:R-:W-:Y:S02]  /*5ce0*/  FSEL R157, R157, -INF , !P2 ;  /* 0xff8000009d9d7808 */ /* 0x000fe40005000000 */
[----:B------:R-:W-:-:S02]  /*5cf0*/  FSEL R160, R160, -INF , !P3 ;  /* 0xff800000a0a07808 */ /* 0x000fc40005800000 */
[----:B------:R-:W-:Y:S02]  /*5d00*/  FSEL R161, R161, -INF , !P5 ;  /* 0xff800000a1a17808 */ /* 0x000fe40006800000 */
[C---:B------:R-:W-:Y:S02]  /*5d10*/  ISETP.GT.AND P6, PT, R3.reuse, 0x19, P1 ;  /* 0x000000190300780c */ /* 0x040fe40000fc4270 */
[C---:B------:R-:W-:Y:S02]  /*5d20*/  ISETP.GT.AND P2, PT, R3.reuse, 0x20, P1 ;  /* 0x000000200300780c */ /* 0x040fe40000f44270 */
[C---:B------:R-:W-:Y:S02]  /*5d30*/  ISETP.GT.AND P3, PT, R3.reuse, 0x21, P1 ;  /* 0x000000210300780c */ /* 0x040fe40000f64270 */
[----:B------:R-:W-:Y:S02]  /*5d40*/  ISETP.GT.AND P5, PT, R3, 0x28, P1 ;  /* 0x000000280300780c */ /* 0x000fe40000fa4270 */
[----:B------:R-:W-:-:S02]  /*5d50*/  FSEL R173, R173, -INF , !P4 ;  /* 0xff800000adad7808 */ /* 0x000fc40006000000 */
[----:B------:R-:W-:Y:S02]  /*5d60*/  PLOP3.LUT P4, PT, PT, PT, UP0, 0x40, 0x0 ;  /* 0x000000000000781c */ /* 0x000fe40003f8e808 */
[C---:B------:R-:W-:Y:S02]  /*5d70*/  ISETP.LT.OR P6, PT, R2.reuse, 0x1a, P6 ;  /* 0x0000001a0200780c */ /* 0x040fe400037c1670 */
[C---:B------:R-:W-:Y:S02]  /*5d80*/  ISETP.LT.OR P2, PT, R2.reuse, 0x21, P2 ;  /* 0x000000210200780c */ /* 0x040fe40001741670 */
[C---:B------:R-:W-:Y:S02]  /*5d90*/  ISETP.LT.OR P3, PT, R2.reuse, 0x22, P3 ;  /* 0x000000220200780c */ /* 0x040fe40001f61670 */
[----:B------:R-:W-:Y:S02]  /*5da0*/  ISETP.LT.OR P5, PT, R2, 0x29, P5 ;  /* 0x000000290200780c */ /* 0x000fe40002fa1670 */
[----:B------:R-:W-:-:S02]  /*5db0*/  FSEL R165, R165, -INF , !P6 ;  /* 0xff800000a5a57808 */ /* 0x000fc40007000000 */
[----:B------:R-:W-:Y:S02]  /*5dc0*/  FSEL R168, R168, -INF , !P2 ;  /* 0xff800000a8a87808 */ /* 0x000fe40005000000 */
[----:B------:R-:W-:Y:S02]  /*5dd0*/  FSEL R169, R169, -INF , !P3 ;  /* 0xff800000a9a97808 */ /* 0x000fe40005800000 */
[----:B------:R-:W-:Y:S02]  /*5de0*/  FSEL R172, R172, -INF , !P5 ;  /* 0xff800000acac7808 */ /* 0x000fe40006800000 */
[C---:B------:R-:W-:Y:S02]  /*5df0*/  ISETP.GT.AND P6, PT, R3.reuse, 0x30, P1 ;  /* 0x000000300300780c */ /* 0x040fe40000fc4270 */
[C---:B------:R-:W-:Y:S02]  /*5e00*/  ISETP.GT.AND P2, PT, R3.reuse, 0x31, P1 ;  /* 0x000000310300780c */ /* 0x040fe40000f44270 */
[----:B------:R-:W-:-:S02]  /*5e10*/  ISETP.GT.AND P3, PT, R3, 0x38, P1 ;  /* 0x000000380300780c */ /* 0x000fc40000f64270 */
[----:B------:R-:W-:Y:S02]  /*5e20*/  ISETP.GT.AND P5, PT, R3, 0x39, P1 ;  /* 0x000000390300780c */ /* 0x000fe40000fa4270 */
[C---:B------:R-:W-:Y:S02]  /*5e30*/  ISETP.LT.OR P6, PT, R2.reuse, 0x31, P6 ;  /* 0x000000310200780c */ /* 0x040fe400037c1670 */
[C---:B------:R-:W-:Y:S02]  /*5e40*/  ISETP.LT.OR P2, PT, R2.reuse, 0x32, P2 ;  /* 0x000000320200780c */ /* 0x040fe40001741670 */
[C---:B------:R-:W-:Y:S02]  /*5e50*/  ISETP.LT.OR P3, PT, R2.reuse, 0x39, P3 ;  /* 0x000000390200780c */ /* 0x040fe40001f61670 */
[----:B------:R-:W-:Y:S02]  /*5e60*/  ISETP.LT.OR P5, PT, R2, 0x3a, P5 ;  /* 0x0000003a0200780c */ /* 0x000fe40002fa1670 */
[----:B------:R-:W-:-:S02]  /*5e70*/  FSEL R176, R176, -INF , !P6 ;  /* 0xff800000b0b07808 */ /* 0x000fc40007000000 */
[----:B------:R-:W-:Y:S02]  /*5e80*/  FSEL R177, R177, -INF , !P2 ;  /* 0xff800000b1b17808 */ /* 0x000fe40005000000 */
[----:B------:R-:W-:Y:S02]  /*5e90*/  FSEL R180, R180, -INF , !P3 ;  /* 0xff800000b4b47808 */ /* 0x000fe40005800000 */
[----:B------:R-:W-:Y:S01]  /*5ea0*/  FSEL R181, R181, -INF , !P5 ;  /* 0xff800000b5b57808 */ /* 0x000fe20006800000 */
        /* <DEDUP_REMOVED lines=15> */
.L_x_1034:
[----:B------:R-:W-:Y:S02]  /*5fa0*/  ULDC UR5, c[0x0][0x9e4] ;  /* 0x0002790000057ab9 */ /* 0x000fe40000000800 */
[----:B------:R-:W-:-:S05]  /*5fb0*/  IMAD.U32 R184, RZ, RZ, UR5 ;  /* 0x00000005ffb87e24 */ /* 0x000fca000f8e00ff */
[----:B------:R-:W-:-:S13]  /*5fc0*/  ISETP.NE.AND P2, PT, R184, 0x1, PT ;  /* 0x00000001b800780c */ /* 0x000fda0003f45270 */
[----:B------:R-:W0:Y:S02]  /*5fd0*/  @P2 LDC.64 R2, c[0x0][0x9e8] ;  /* 0x00027a00ff022b82 */ /* 0x000e240000000a00 */
[----:B0-----:R-:W-:-:S05]  /*5fe0*/  @P2 IMAD.HI.U32 R2, R187, R2, RZ ;  /* 0x00000002bb022227 */ /* 0x001fca00078e00ff */
[----:B------:R-:W-:-:S07]  /*5ff0*/  @P2 SHF.R.U32.HI R187, RZ, R3, R2 ;  /* 0x00000003ffbb2219 */ /* 0x000fce0000011602 */
.L_x_1035:
[----:B------:R-:W-:Y:S05]  /*6000*/  BSYNC B0 ;  /* 0x0000000000007941 */ /* 0x000fea0003800000 */
.L_x_1033:
[----:B------:R-:W-:-:S04]  /*6010*/  IMAD R187, R187, R184, -R4 ;  /* 0x000000b8bbbb7224 */ /* 0x000fc800078e0a04 */
[----:B------:R-:W-:-:S05]  /*6020*/  IMAD R187, R8, -0x2, R187 ;  /* 0xfffffffe08bb7824 */ /* 0x000fca00078e02bb */
[----:B------:R-:W-:Y:S02]  /*6030*/  VIADDMNMX R0, R187, R184, R0, PT ;  /* 0x000000b8bb007246 */ /* 0x000fe40003800100 */
[----:B------:R-:W-:-:S07]  /*6040*/  VIMNMX R152, R152, R187, !PT ;  /* 0x000000bb98987248 */ /* 0x000fce0007fe0100 */
.L_x_1032:
[----:B------:R-:W-:Y:S01]  /*6050*/  FMNMX.FTZ R2, R185, R202, !PT ;  /* 0x000000cab9027209 */ /* 0x000fe20007810000 */
[----:B------:R-:W-:Y:S01]  /*6060*/  ULDC UR5, c[0x0][0x988] ;  /* 0x0002620000057ab9 */ /* 0x000fe20000000800 */
[C---:B------:R-:W-:Y:S01]  /*6070*/  ISETP.GT.AND P3, PT, R152.reuse, RZ, P1 ;  /* 0x000000ff9800720c */ /* 0x040fe20000f64270 */
[----:B------:R-:W-:Y:S01]  /*6080*/  UMOV UR10, UR5 ;  /* 0x00000005000a7c82 */ /* 0x000fe20008000000 */
[----:B------:R-:W-:Y:S02]  /*6090*/  FMNMX.FTZ R3, R153, R2, !PT ;  /* 0x0000000299037209 */ /* 0x000fe40007810000 */
[----:B------:R-:W-:Y:S02]  /*60a0*/  ISETP.GT.AND P4, PT, R152, 0x1, P1 ;  /* 0x000000019800780c */ /* 0x000fe40000f84270 */
[----:B------:R-:W-:Y:S02]  /*60b0*/  FMNMX.FTZ R2, R156, R3, !PT ;  /* 0x000000039c027209 */ /* 0x000fe40007810000 */
[----:B------:R-:W-:-:S02]  /*60c0*/  ISETP.LT.OR P3, PT, R0, 0x1, P3 ;  /* 0x000000010000780c */ /* 0x000fc40001f61670 */
[----:B------:R-:W-:Y:S02]  /*60d0*/  FMNMX.FTZ R3, R157, R2, !PT ;  /* 0x000000029d037209 */ /* 0x000fe40007810000 */
[----:B------:R-:W-:Y:S02]  /*60e0*/  ISETP.GT.AND P6, PT, R152, 0x8, P1 ;  /* 0x000000089800780c */ /* 0x000fe40000fc4270 */
[----:B------:R-:W-:Y:S02]  /*60f0*/  FMNMX.FTZ R2, R160, R3, !PT ;  /* 0x00000003a0027209 */ /* 0x000fe40007810000 */
[----:B------:R-:W-:Y:S02]  /*6100*/  ISETP.LT.OR P4, PT, R0, 0x2, P4 ;  /* 0x000000020000780c */ /* 0x000fe40002781670 */
[----:B------:R-:W-:Y:S02]  /*6110*/  FMNMX.FTZ R3, R161, R2, !PT ;  /* 0x00000002a1037209 */ /* 0x000fe40007810000 */
[----:B------:R-:W-:-:S02]  /*6120*/  FSEL R154, R154, -INF , !P3 ;  /* 0xff8000009a9a7808 */ /* 0x000fc40005800000 */
        /* <DEDUP_REMOVED lines=15> */
[----:B------:R-:W-:Y:S02]  /*6220*/  FSEL R159, R159, -INF , !P2 ;  /* 0xff8000009f9f7808 */ /* 0x000fe40005000000 */
[----:B------:R-:W-:Y:S02]  /*6230*/  FMNMX.FTZ R2, R180, R3, !PT ;  /* 0x00000003b4027209 */ /* 0x000fe40007810000 */
[----:B------:R-:W-:-:S02]  /*6240*/  ISETP.LT.OR P5, PT, R0, 0x11, P5 ;  /* 0x000000110000780c */ /* 0x000fc40002fa1670 */
[----:B------:R-:W-:Y:S02]  /*6250*/  FMNMX.FTZ R2, R181, R2, !PT ;  /* 0x00000002b5027209 */ /* 0x000fe40007810000 */
[----:B------:R-:W-:Y:S02]  /*6260*/  ISETP.GT.AND P6, PT, R152, 0x18, P1 ;  /* 0x000000189800780c */ /* 0x000fe40000fc4270 */
[----:B------:R-:W-:Y:S01]  /*6270*/  ISETP.LT.OR P4, PT, R0, 0x12, P4 ;  /* 0x000000120000780c */ /* 0x000fe20002781670 */
[----:B------:R-:W0:Y:S01]  /*6280*/  SHFL.BFLY PT, R3, R2, 0x2, 0x1f ;  /* 0x0c401f0002037f89 */ /* 0x000e2200000e0000 */
[----:B------:R-:W-:Y:S02]  /*6290*/  FSEL R162, R162, -INF , !P5 ;  /* 0xff800000a2a27808 */ /* 0x000fe40006800000 */
[----:B------:R-:W-:Y:S02]  /*62a0*/  ISETP.GT.AND P2, PT, R152, 0x19, P1 ;  /* 0x000000199800780c */ /* 0x000fe40000f44270 */
[----:B------:R-:W-:-:S02]  /*62b0*/  ISETP.LT.OR P6, PT, R0, 0x19, P6 ;  /* 0x000000190000780c */ /* 0x000fc400037c1670 */
[----:B------:R-:W-:Y:S02]  /*62c0*/  FSEL R163, R163, -INF , !P4 ;  /* 0xff800000a3a37808 */ /* 0x000fe40006000000 */
[----:B------:R-:W-:Y:S02]  /*62d0*/  ISETP.GT.AND P3, PT, R152, 0x20, P1 ;  /* 0x000000209800780c */ /* 0x000fe40000f64270 */
[----:B------:R-:W-:Y:S02]  /*62e0*/  FSEL R166, R166, -INF , !P6 ;  /* 0xff800000a6a67808 */ /* 0x000fe40007000000 */
[C---:B------:R-:W-:Y:S02]  /*62f0*/  ISETP.LT.OR P2, PT, R0.reuse, 0x1a, P2 ;  /* 0x0000001a0000780c */ /* 0x040fe40001741670 */
[----:B------:R-:W-:Y:S02]  /*6300*/  ISETP.LT.OR P3, PT, R0, 0x21, P3 ;  /* 0x000000210000780c */ /* 0x000fe40001f61670 */
[----:B------:R-:W-:-:S02]  /*6310*/  ISETP.GT.AND P5, PT, R152, 0x21, P1 ;  /* 0x000000219800780c */ /* 0x000fc40000fa4270 */
[----:B------:R-:W-:Y:S02]  /*6320*/  FSEL R167, R167, -INF , !P2 ;  /* 0xff800000a7a77808 */ /* 0x000fe40005000000 */
[----:B------:R-:W-:Y:S02]  /*6330*/  FSEL R170, R170, -INF , !P3 ;  /* 0xff800000aaaa7808 */ /* 0x000fe40005800000 */
[----:B------:R-:W-:Y:S02]  /*6340*/  ISETP.GT.AND P4, PT, R152, 0x28, P1 ;  /* 0x000000289800780c */ /* 0x000fe40000f84270 */
[----:B0-----:R-:W-:Y:S02]  /*6350*/  FMNMX.FTZ R3, R2, R3, !PT ;  /* 0x0000000302037209 */ /* 0x001fe40007810000 */
[----:B------:R-:W-:Y:S02]  /*6360*/  FMNMX.FTZ R2, R154, R203, !PT ;  /* 0x000000cb9a027209 */ /* 0x000fe40007810000 */
[----:B------:R-:W-:Y:S01]  /*6370*/  ISETP.LT.OR P5, PT, R0, 0x22, P5 ;  /* 0x000000220000780c */ /* 0x000fe20002fa1670 */
[----:B------:R-:W0:Y:S01]  /*6380*/  SHFL.BFLY PT, R4, R3, 0x1, 0x1f ;  /* 0x0c201f0003047f89 */ /* 0x000e2200000e0000 */
[----:B------:R-:W-:-:S02]  /*6390*/  ISETP.GT.AND P6, PT, R152, 0x29, P1 ;  /* 0x000000299800780c */ /* 0x000fc40000fc4270 */
[----:B------:R-:W-:Y:S02]  /*63a0*/  ISETP.LT.OR P4, PT, R0, 0x29, P4 ;  /* 0x000000290000780c */ /* 0x000fe40002781670 */
[----:B------:R-:W-:Y:S02]  /*63b0*/  ISETP.GT.AND P2, PT, R152, 0x30, P1 ;  /* 0x000000309800780c */ /* 0x000fe40000f44270 */
[----:B------:R-:W-:Y:S02]  /*63c0*/  FSEL R174, R174, -INF , !P4 ;  /* 0xff800000aeae7808 */ /* 0x000fe40006000000 */
[----:B------:R-:W-:Y:S02]  /*63d0*/  ISETP.LT.OR P6, PT, R0, 0x2a, P6 ;  /* 0x0000002a0000780c */ /* 0x000fe400037c1670 */
[----:B------:R-:W-:Y:S02]  /*63e0*/  ISETP.GT.AND P4, PT, R152, 0x38, P1 ;  /* 0x000000389800780c */ /* 0x000fe40000f84270 */
[----:B------:R-:W-:-:S02]  /*63f0*/  ISETP.LT.OR P2, PT, R0, 0x31, P2 ;  /* 0x000000310000780c */ /* 0x000fc40001741670 */
[----:B------:R-:W-:Y:S02]  /*6400*/  FSEL R175, R175, -INF , !P6 ;  /* 0xff800000afaf7808 */ /* 0x000fe40007000000 */
[----:B------:R-:W-:Y:S02]  /*6410*/  FSEL R178, R178, -INF , !P2 ;  /* 0xff800000b2b27808 */ /* 0x000fe40005000000 */
[----:B------:R-:W-:-:S04]  /*6420*/  ISETP.LT.OR P4, PT, R0, 0x39, P4 ;  /* 0x000000390000780c */ /* 0x000fc80002781670 */
[----:B------:R-:W-:Y:S02]  /*6430*/  FSEL R182, R182, -INF , !P4 ;  /* 0xff800000b6b67808 */ /* 0x000fe40006000000 */
[----:B0-----:R-:W-:Y:S02]  /*6440*/  FMNMX.FTZ R4, R3, R4, !PT ;  /* 0x0000000403047209 */ /* 0x001fe40007810000 */
[----:B------:R-:W-:Y:S02]  /*6450*/  FMNMX.FTZ R3, R155, R2, !PT ;  /* 0x000000029b037209 */ /* 0x000fe40007810000 */
[C---:B------:R-:W-:Y:S01]  /*6460*/  FSETP.NEU.FTZ.AND P3, PT, R4.reuse, -INF , PT ;  /* 0xff8000000400780b */ /* 0x040fe20003f7d000 */
[----:B------:R-:W-:Y:S01]  /*6470*/  FMUL.FTZ R184, R4, UR10 ;  /* 0x0000000a04b87c20 */ /* 0x000fe20008410000 */
[----:B------:R-:W-:-:S04]  /*6480*/  FMNMX.FTZ R2, R158, R3, !PT ;  /* 0x000000039e027209 */ /* 0x000fc80007810000 */
[----:B------:R-:W-:-:S04]  /*6490*/  FMNMX.FTZ R3, R159, R2, !PT ;  /* 0x000000029f037209 */ /* 0x000fc80007810000 */
[----:B------:R-:W-:-:S04]  /*64a0*/  FMNMX.FTZ R2, R162, R3, !PT ;  /* 0x00000003a2027209 */ /* 0x000fc80007810000 */
[----:B------:R-:W-:Y:S02]  /*64b0*/  FMNMX.FTZ R3, R163, R2, !PT ;  /* 0x00000002a3037209 */ /* 0x000fe40007810000 */
[----:B------:R-:W-:Y:S02]  /*64c0*/  FSEL R2, R184, RZ, P3 ;  /* 0x000000ffb8027208 */ /* 0x000fe40001800000 */
[----:B------:R-:W-:Y:S02]  /*64d0*/  FMNMX.FTZ R186, R166, R3, !PT ;  /* 0x00000003a6ba7209 */ /* 0x000fe40007810000 */
[----:B------:R-:W-:Y:S01]  /*64e0*/  FSEL R184, R171, -INF , !P5 ;  /* 0xff800000abb87808 */ /* 0x000fe20006800000 */
[--C-:B------:R-:W-:Y:S01]  /*64f0*/  FFMA.FTZ R196, R153, UR10, -R2.reuse ;  /* 0x0000000a99c47c23 */ /* 0x100fe20008010802 */
[----:B------:R-:W-:Y:S01]  /*6500*/  FMNMX.FTZ R3, R167, R186, !PT ;  /* 0x000000baa7037209 */ /* 0x000fe20007810000 */
[--C-:B------:R-:W-:Y:S01]  /*6510*/  FFMA.FTZ R153, R157, UR10, -R2.reuse ;  /* 0x0000000a9d997c23 */ /* 0x100fe20008010802 */
[----:B------:R-:W-:Y:S01]  /*6520*/  ISETP.GT.AND P5, PT, R152, 0x31, P1 ;  /* 0x000000319800780c */ /* 0x000fe20000fa4270 */
[--C-:B------:R-:W-:Y:S01]  /*6530*/  FFMA.FTZ R157, R161, UR10, -R2.reuse ;  /* 0x0000000aa19d7c23 */ /* 0x100fe20008010802 */
[----:B------:R-:W-:Y:S01]  /*6540*/  FMNMX.FTZ R3, R170, R3, !PT ;  /* 0x00000003aa037209 */ /* 0x000fe20007810000 */
[--C-:B------:R-:W-:Y:S01]  /*6550*/  FFMA.FTZ R161, R165, UR10, -R2.reuse ;  /* 0x0000000aa5a17c23 */ /* 0x100fe20008010802 */
[----:B------:R-:W-:Y:S01]  /*6560*/  ISETP.GT.AND P1, PT, R152, 0x39, P1 ;  /* 0x000000399800780c */ /* 0x000fe20000f24270 */
[--C-:B------:R-:W-:Y:S01]  /*6570*/  FFMA.FTZ R165, R169, UR10, -R2.reuse ;  /* 0x0000000aa9a57c23 */ /* 0x100fe20008010802 */
[----:B------:R-:W-:Y:S01]  /*6580*/  FMNMX.FTZ R3, R184, R3, !PT ;  /* 0x00000003b8037209 */ /* 0x000fe20007810000 */
[--C-:B------:R-:W-:Y:S01]  /*6590*/  FFMA.FTZ R169, R173, UR10, -R2.reuse ;  /* 0x0000000aada97c23 */ /* 0x100fe20008010802 */
[----:B------:R-:W-:Y:S01]  /*65a0*/  ISETP.LT.OR P5, PT, R0, 0x32, P5 ;  /* 0x000000320000780c */ /* 0x000fe20002fa1670 */
[--C-:B------:R-:W-:Y:S01]  /*65b0*/  FFMA.FTZ R173, R177, UR10, -R2.reuse ;  /* 0x0000000ab1ad7c23 */ /* 0x100fe20008010802 */
[----:B------:R-:W-:Y:S01]  /*65c0*/  FMNMX.FTZ R152, R174, R3, !PT ;  /* 0x00000003ae987209 */ /* 0x000fe20007810000 */
[--C-:B------:R-:W-:Y:S01]  /*65d0*/  FFMA.FTZ R171, R185, UR10, -R2.reuse ;  /* 0x0000000ab9ab7c23 */ /* 0x100fe20008010802 */
[----:B------:R-:W-:Y:S01]  /*65e0*/  FSEL R179, R179, -INF , !P5 ;  /* 0xff800000b3b37808 */ /* 0x000fe20006800000 */
        /* <DEDUP_REMOVED lines=11> */
[----:B------:R-:W-:Y:S01]  /*66a0*/  FSEL R177, R4, RZ, P3 ;  /* 0x000000ff04b17208 */ /* 0x000fe20001800000 */
[--C-:B------:R-:W-:Y:S01]  /*66b0*/  FFMA.FTZ R186, R180, UR10, -R2.reuse ;  /* 0x0000000ab4ba7c23 */ /* 0x100fe20008010802 */
[----:B------:R-:W-:Y:S01]  /*66c0*/  FMNMX.FTZ R0, R182, R3, !PT ;  /* 0x00000003b6007209 */ /* 0x000fe20007810000 */
[----:B------:R-:W-:Y:S01]  /*66d0*/  FFMA.FTZ R2, R181, UR10, -R2 ;  /* 0x0000000ab5027c23 */ /* 0x000fe20008010802 */
[----:B------:R-:W-:Y:S02]  /*66e0*/  MUFU.EX2 R171, R171 ;  /* 0x000000ab00ab7308 */ /* 0x000fe40000000800 */
[----:B------:R-:W-:-:S05]  /*66f0*/  FMNMX.FTZ R0, R183, R0, !PT ;  /* 0x00000000b7007209 */ /* 0x000fca0007810000 */
[----:B------:R-:W0:Y:S01]  /*6700*/  SHFL.BFLY PT, R3, R0, 0x2, 0x1f ;  /* 0x0c401f0000037f89 */ /* 0x000e2200000e0000 */
[----:B------:R-:W-:Y:S08]  /*6710*/  MUFU.EX2 R196, R196 ;  /* 0x000000c400c47308 */ /* 0x000ff00000000800 */
[----:B------:R-:W-:Y:S08]  /*6720*/  MUFU.EX2 R198, R198 ;  /* 0x000000c600c67308 */ /* 0x000ff00000000800 */
[----:B------:R-:W-:Y:S01]  /*6730*/  MUFU.EX2 R153, R153 ;  /* 0x0000009900997308 */ /* 0x000fe20000000800 */
[----:B0-----:R-:W-:-:S07]  /*6740*/  FMNMX.FTZ R3, R0, R3, !PT ;  /* 0x0000000300037209 */ /* 0x001fce0007810000 */
[----:B------:R-:W-:Y:S01]  /*6750*/  MUFU.EX2 R192, R192 ;  /* 0x000000c000c07308 */ /* 0x000fe20000000800 */
[----:B------:R-:W0:Y:S07]  /*6760*/  SHFL.BFLY PT, R0, R3, 0x1, 0x1f ;  /* 0x0c201f0003007f89 */ /* 0x000e2e00000e0000 */
[----:B------:R-:W-:Y:S08]  /*6770*/  MUFU.EX2 R157, R157 ;  /* 0x0000009d009d7308 */ /* 0x000ff00000000800 */
[----:B------:R-:W-:Y:S08]  /*6780*/  MUFU.EX2 R194, R194 ;  /* 0x000000c200c27308 */ /* 0x000ff00000000800 */
[----:B------:R-:W-:Y:S01]  /*6790*/  MUFU.EX2 R161, R161 ;  /* 0x000000a100a17308 */ /* 0x000fe20000000800 */
[----:B0-----:R-:W-:Y:S01]  /*67a0*/  FMNMX.FTZ R3, R3, R0, !PT ;  /* 0x0000000003037209 */ /* 0x001fe20007810000 */
[----:B------:R-:W-:-:S03]  /*67b0*/  FADD.FTZ R0, -R177, R202 ;  /* 0x000000cab1007221 */ /* 0x000fc60000010100 */
[----:B------:R-:W-:-:S03]  /*67c0*/  FSETP.NEU.FTZ.AND P1, PT, R3, -INF , PT ;  /* 0xff8000000300780b */ /* 0x000fc60003f3d000 */
[----:B------:R0:W-:Y:S01]  /*67d0*/  MUFU.EX2 R177, R2 ;  /* 0x0000000200b17308 */ /* 0x0001e20000000800 */
[----:B------:R-:W-:Y:S01]  /*67e0*/  FMUL.FTZ R181, R3, UR10 ;  /* 0x0000000a03b57c20 */ /* 0x000fe20008410000 */
[----:B------:R-:W-:-:S04]  /*67f0*/  FMUL.FTZ R0, R0, UR10 ;  /* 0x0000000a00007c20 */ /* 0x000fc80008410000 */
[----:B------:R-:W-:Y:S02]  /*6800*/  FSEL R181, R181, RZ, P1 ;  /* 0x000000ffb5b57208 */ /* 0x000fe40000800000 */
[----:B------:R-:W1:Y:S01]  /*6810*/  MUFU.EX2 R0, R0 ;  /* 0x0000000000007308 */ /* 0x000e620000000800 */
[----:B0-----:R-:W-:Y:S02]  /*6820*/  FSEL R2, R3, RZ, P1 ;  /* 0x000000ff03027208 */ /* 0x001fe40000800000 */
[--C-:B------:R-:W-:Y:S01]  /*6830*/  FFMA.FTZ R197, R154, UR10, -R181.reuse ;  /* 0x0000000a9ac57c23 */ /* 0x100fe200080108b5 */
[--C-:B------:R-:W-:Y:S01]  /*6840*/  FFMA.FTZ R154, R155, UR10, -R181.reuse ;  /* 0x0000000a9b9a7c23 */ /* 0x100fe200080108b5 */
[----:B------:R-:W-:Y:S01]  /*6850*/  FFMA.FTZ R199, R158, UR10, -R181 ;  /* 0x0000000a9ec77c23 */ /* 0x000fe200080108b5 */
[----:B------:R-:W-:Y:S01]  /*6860*/  FADD.FTZ R2, -R2, R203 ;  /* 0x000000cb02027221 */ /* 0x000fe20000010100 */
[--C-:B------:R-:W-:Y:S01]  /*6870*/  FFMA.FTZ R156, R159, UR10, -R181.reuse ;  /* 0x0000000a9f9c7c23 */ /* 0x100fe200080108b5 */
[--C-:B------:R-:W-:Y:S01]  /*6880*/  FFMA.FTZ R193, R162, UR10, -R181.reuse ;  /* 0x0000000aa2c17c23 */ /* 0x100fe200080108b5 */
[----:B------:R-:W-:Y:S01]  /*6890*/  MUFU.EX2 R197, R197 ;  /* 0x000000c500c57308 */ /* 0x000fe20000000800 */
[----:B------:R-:W-:Y:S01]  /*68a0*/  FMUL.FTZ R2, R2, UR10 ;  /* 0x0000000a02027c20 */ /* 0x000fe20008410000 */
        /* <DEDUP_REMOVED lines=10> */
[----:B------:R-:W-:Y:S01]  /*6950*/  FFMA.FTZ R179, R179, UR10, -R181 ;  /* 0x0000000ab3b37c23 */ /* 0x000fe200080108b5 */
[----:B------:R-:W-:Y:S01]  /*6960*/  FADD.FTZ R155, R196, R155 ;  /* 0x0000009bc49b7221 */ /* 0x000fe20000010000 */
[--C-:B------:R-:W-:Y:S01]  /*6970*/  FFMA.FTZ R182, R182, UR10, -R181.reuse ;  /* 0x0000000ab6b67c23 */ /* 0x100fe200080108b5 */
[----:B------:R-:W-:Y:S01]  /*6980*/  FFMA.FTZ R181, R183, UR10, -R181 ;  /* 0x0000000ab7b57c23 */ /* 0x000fe200080108b5 */
[----:B------:R-:W1:Y:S01]  /*6990*/  MUFU.EX2 R154, R154 ;  /* 0x0000009a009a7308 */ /* 0x000e620000000800 */
[----:B------:R-:W-:-:S04]  /*69a0*/  FADD.FTZ R166, R198, R155 ;  /* 0x0000009bc6a67221 */ /* 0x000fc80000010000 */
[----:B------:R-:W-:-:S03]  /*69b0*/  FADD.FTZ R155, R153, R166 ;  /* 0x000000a6999b7221 */ /* 0x000fc60000010000 */
[----:B------:R-:W2:Y:S01]  /*69c0*/  MUFU.EX2 R199, R199 ;  /* 0x000000c700c77308 */ /* 0x000ea20000000800 */
[----:B0-----:R-:W-:Y:S01]  /*69d0*/  FFMA.FTZ R9, R2, R9, R197 ;  /* 0x0000000902097223 */ /* 0x001fe200000100c5 */
[----:B------:R-:W-:-:S04]  /*69e0*/  FADD.FTZ R166, R192, R155 ;  /* 0x0000009bc0a67221 */ /* 0x000fc80000010000 */
[----:B------:R-:W-:Y:S02]  /*69f0*/  FADD.FTZ R155, R157, R166 ;  /* 0x000000a69d9b7221 */ /* 0x000fe40000010000 */
[----:B------:R-:W0:Y:S01]  /*6a00*/  MUFU.EX2 R156, R156 ;  /* 0x0000009c009c7308 */ /* 0x000e220000000800 */
[----:B-1----:R-:W-:Y:S01]  /*6a10*/  FADD.FTZ R18, R154, R9 ;  /* 0x000000099a127221 */ /* 0x002fe20000010000 */
[----:B------:R-:W-:-:S04]  /*6a20*/  FADD.FTZ R166, R194, R155 ;  /* 0x0000009bc2a67221 */ /* 0x000fc80000010000 */
[----:B------:R-:W-:Y:S02]  /*6a30*/  FADD.FTZ R155, R161, R166 ;  /* 0x000000a6a19b7221 */ /* 0x000fe40000010000 */
        /* <DEDUP_REMOVED lines=37> */
[----:B--2---:R-:W-:Y:S01]  /*6c90*/  FADD.FTZ R166, R186, R9 ;  /* 0x00000009baa67221 */ /* 0x004fe20000010000 */
[----:B0-----:R-:W-:-:S03]  /*6ca0*/  FADD.FTZ R9, R187, R18 ;  /* 0x00000012bb097221 */ /* 0x001fc60000010000 */
[----:B------:R-:W-:Y:S01]  /*6cb0*/  FADD.FTZ R18, R177, R166 ;  /* 0x000000a6b1127221 */ /* 0x000fe20000010000 */
[----:B-1----:R-:W-:Y:S01]  /*6cc0*/  FADD.FTZ R9, R168, R9 ;  /* 0x00000009a8097221 */ /* 0x002fe20000010000 */
[----:B------:R-:W-:Y:S06]  /*6cd0*/  @!P0 BRA `(.L_x_1036) ;  /* 0x0000000000048947 */ /* 0x000fec0003800000 */
[----:B------:R-:W-:Y:S01]  /*6ce0*/  BPT.TRAP 0x1 ;  /* 0x000000040000795c */ /* 0x000fe20000300000 */
.L_x_1036:
[----:B------:R-:W0:Y:S01]  /*6cf0*/  S2UR UR11, SR_CgaCtaId ;  /* 0x00000000000b79c3 */ /* 0x000e220000008800 */
[----:B------:R-:W-:Y:S01]  /*6d00*/  UIADD3 UR6, UR6, 0x30860, URZ ;  /* 0x0003086006067890 */ /* 0x000fe2000fffe03f */
[----:B------:R-:W-:Y:S01]  /*6d10*/  R2UR UR5, R205 ;  /* 0x00000000cd0572ca */ /* 0x000fe200000e0000 */
[----:B------:R-:W-:Y:S01]  /*6d20*/  IMAD.MOV.U32 R203, RZ, RZ, R3 ;  /* 0x000000ffffcb7224 */ /* 0x000fe200078e0003 */
[----:B------:R-:W-:Y:S01]  /*6d30*/  F2FP.BF16.F32.PACK_AB R196, R196, R171 ;  /* 0x000000abc4c4723e */ /* 0x000fe200000010ff */
[----:B------:R-:W-:Y:S01]  /*6d40*/  IMAD.MOV.U32 R202, RZ, RZ, R4 ;  /* 0x000000ffffca7224 */ /* 0x000fe200078e0004 */
[----:B------:R-:W-:Y:S02]  /*6d50*/  F2FP.BF16.F32.PACK_AB R197, R154, R197 ;  /* 0x000000c59ac5723e */ /* 0x000fe400000010ff */
[----:B------:R-:W-:Y:S02]  /*6d60*/  F2FP.BF16.F32.PACK_AB R198, R153, R198 ;  /* 0x000000c699c6723e */ /* 0x000fe400000010ff */
[----:B------:R-:W-:-:S02]  /*6d70*/  F2FP.BF16.F32.PACK_AB R199, R156, R199 ;  /* 0x000000c79cc7723e */ /* 0x000fc400000010ff */
[----:B------:R-:W-:Y:S02]  /*6d80*/  F2FP.BF16.F32.PACK_AB R192, R157, R192 ;  /* 0x000000c09dc0723e */ /* 0x000fe400000010ff */
[----:B------:R-:W-:Y:S02]  /*6d90*/  F2FP.BF16.F32.PACK_AB R193, R158, R193 ;  /* 0x000000c19ec1723e */ /* 0x000fe400000010ff */
[----:B------:R-:W-:Y:S01]  /*6da0*/  ISETP.GT.AND P1, PT, R204, UR5, PT ;  /* 0x00000005cc007c0c */ /* 0x000fe2000bf24270 */
[----:B------:R-:W-:Y:S01]  /*6db0*/  UMOV UR5, UR4 ;  /* 0x0000000400057c82 */ /* 0x000fe20008000000 */
[----:B------:R-:W-:Y:S02]  /*6dc0*/  F2FP.BF16.F32.PACK_AB R194, R161, R194 ;  /* 0x000000c2a1c2723e */ /* 0x000fe400000010ff */
[----:B------:R-:W-:Y:S02]  /*6dd0*/  F2FP.BF16.F32.PACK_AB R195, R160, R195 ;  /* 0x000000c3a0c3723e */ /* 0x000fe400000010ff */
[----:B------:R-:W-:Y:S01]  /*6de0*/  F2FP.BF16.F32.PACK_AB R188, R165, R188 ;  /* 0x000000bca5bc723e */ /* 0x000fe200000010ff */
[----:B0-----:R-:W-:Y:S01]  /*6df0*/  UPRMT UR6, UR11, 0x654, UR6 ;  /* 0x000006540b067896 */ /* 0x001fe20008000006 */
[----:B------:R-:W-:-:S02]  /*6e00*/  F2FP.BF16.F32.PACK_AB R189, R162, R189 ;  /* 0x000000bda2bd723e */ /* 0x000fc400000010ff */
[----:B------:R-:W-:Y:S02]  /*6e10*/  F2FP.BF16.F32.PACK_AB R190, R169, R190 ;  /* 0x000000bea9be723e */ /* 0x000fe400000010ff */
[----:B------:R-:W-:Y:S02]  /*6e20*/  F2FP.BF16.F32.PACK_AB R191, R164, R191 ;  /* 0x000000bfa4bf723e */ /* 0x000fe400000010ff */
[----:B------:R-:W-:Y:S02]  /*6e30*/  F2FP.BF16.F32.PACK_AB R184, R173, R152 ;  /* 0x00000098adb8723e */ /* 0x000fe400000010ff */
[----:B------:R-:W-:Y:S01]  /*6e40*/  SYNCS.ARRIVE.TRANS64.RED.A1T0 RZ, [UR6], RZ ;  /* 0x000000ffffff79a7 */ /* 0x000fe20008100406 */
[----:B------:R-:W-:Y:S02]  /*6e50*/  R2UR UR6, R5 ;  /* 0x00000000050672ca */ /* 0x000fe400000e0000 */
[----:B------:R-:W-:Y:S02]  /*6e60*/  F2FP.BF16.F32.PACK_AB R185, R179, R185 ;  /* 0x000000b9b3b9723e */ /* 0x000fe400000010ff */
[----:B------:R-:W-:-:S02]  /*6e70*/  F2FP.BF16.F32.PACK_AB R186, R177, R186 ;  /* 0x000000bab1ba723e */ /* 0x000fc400000010ff */
[----:B------:R-:W-:Y:S02]  /*6e80*/  IADD3 R204, R204, -0x1, RZ ;  /* 0xffffffffcccc7810 */ /* 0x000fe40007ffe0ff */
[----:B------:R-:W-:-:S05]  /*6e90*/  F2FP.BF16.F32.PACK_AB R187, R168, R187 ;  /* 0x000000bba8bb723e */ /* 0x000fca00000010ff */
[----:B------:R-:W-:Y:S01]  /*6ea0*/  IMAD.U32 R206, RZ, RZ, UR6 ;  /* 0x00000006ffce7e24 */ /* 0x000fe2000f8e00ff */
[----:B------:R-:W-:Y:S06]  /*6eb0*/  @P1 BRA `(.L_x_1037) ;  /* 0xffffffd400b41947 */ /* 0x000fec000383ffff */
.L_x_1018:
[----:B------:R-:W-:Y:S02]  /*6ec0*/  R2UR UR5, R22 ;  /* 0x00000000160572ca */ /* 0x000fe400000e0000 */
[----:B------:R-:W-:Y:S02]  /*6ed0*/  R2UR UR6, R23 ;  /* 0x00000000170672ca */ /* 0x000fe400000e0000 */
[----:B------:R-:W-:-:S05]  /*6ee0*/  IADD3 R20, -R20, 0x1, RZ ;  /* 0x0000000114147810 */ /* 0x000fca0007ffe1ff */
[----:B------:R-:W-:-:S04]  /*6ef0*/  IMAD R20, R17, UR7, R20 ;  /* 0x0000000711147c24 */ /* 0x000fc8000f8e0214 */
[----:B------:R-:W-:Y:S01]  /*6f00*/  UISETP.NE.AND UP0, UPT, UR5, URZ, UPT ;  /* 0x0000003f0500728c */ /* 0x000fe2000bf05270 */
[----:B------:R-:W0:Y:S01]  /*6f10*/  S2UR UR5, SR_CTAID.X ;  /* 0x00000000000579c3 */ /* 0x000e220000002500 */
[----:B------:R-:W-:Y:S01]  /*6f20*/  UISETP.NE.AND UP1, UPT, UR6, URZ, UPT ;  /* 0x0000003f0600728c */ /* 0x000fe2000bf25270 */
[----:B------:R-:W-:-:S03]  /*6f30*/  R2UR UR11, R20 ;  /* 0x00000000140b72ca */ /* 0x000fc600000e0000 */
[----:B------:R-:W-:-:S07]  /*6f40*/  PLOP3.LUT P1, PT, PT, PT, UP0, 0x40, 0x0 ;  /* 0x000000000000781c */ /* 0x000fce0003f2e808 */
[----:B------:R-:W-:Y:S01]  /*6f50*/  @UP1 ULDC UR6, c[0x0][0x44c] ;  /* 0x0001130000061ab9 */ /* 0x000fe20000000800 */
[----:B------:R-:W-:Y:S01]  /*6f60*/  @UP1 ULDC UR14, c[0x0][0x450] ;  /* 0x00011400000e1ab9 */ /* 0x000fe20000000800 */
[----:B0-----:R-:W-:-:S04]  /*6f70*/  ULEA UR5, UR5, 0x7f, 0x7 ;  /* 0x0000007f05057891 */ /* 0x001fc8000f8e383f */
[----:B------:R-:W-:-:S04]  /*6f80*/  UIMAD.WIDE.U32 UR6, UR5, UR6, URZ ;  /* 0x00000006050672a5 */ /* 0x000fc8000f8e003f */
[----:B------:R-:W-:-:S04]  /*6f90*/  @UP1 USHF.R.U32.HI UR5, URZ, UR14, UR7 ;  /* 0x0000000e3f051299 */ /* 0x000fc80008011607 */
[----:B------:R-:W-:-:S03]  /*6fa0*/  UIADD3 UR6, UR11, UR5, URZ ;  /* 0x000000050b067290 */ /* 0x000fc6000fffe03f */
[----:B------:R-:W-:Y:S02]  /*6fb0*/  ULDC UR5, c[0x0][0x9dc] ;  /* 0x0002770000057ab9 */ /* 0x000fe40000000800 */
[----:B------:R-:W-:Y:S01]  /*6fc0*/  UIADD3 UR5, UR6, -UR5, URZ ;  /* 0x8000000506057290 */ /* 0x000fe2000fffe03f */
[----:B------:R-:W-:Y:S11]  /*6fd0*/  @P1 BRA `(.L_x_1038) ;  /* 0x0000000000501947 */ /* 0x000ff60003800000 */
[----:B------:R-:W-:Y:S02]  /*6fe0*/  UMOV UR11, UR6 ;  /* 0x00000006000b7c82 */ /* 0x000fe40008000000 */
[----:B------:R-:W-:-:S06]  /*6ff0*/  UISETP.GT.AND UP0, UPT, UR11, -0x1, UPT ;  /* 0xffffffff0b00788c */ /* 0x000fcc000bf04270 */
[----:B------:R-:W-:-:S13]  /*7000*/  PLOP3.LUT P1, PT, PT, PT, UP0, 0x80, 0x0 ;  /* 0x000000000000781c */ /* 0x000fda0003f2f008 */
[----:B------:R-:W-:Y:S05]  /*7010*/  @P1 BRA `(.L_x_1039) ;  /* 0x0000000000201947 */ /* 0x000fea0003800000 */
[----:B------:R-:W-:Y:S01]  /*7020*/  ULDC UR18, c[0x0][0x9e4] ;  /* 0x0002790000127ab9 */ /* 0x000fe20000000800 */
[----:B------:R-:W-:Y:S02]  /*7030*/  ULOP3.LUT UR11, URZ, UR11, URZ, 0x33, !UPT ;  /* 0x0000000b3f0b7292 */ /* 0x000fe4000f8e333f */
[----:B------:R-:W-:-:S11]  /*7040*/  UISETP.NE.AND UP0, UPT, UR18, 0x1, UPT ;  /* 0x000000011200788c */ /* 0x000fd6000bf05270 */
[----:B------:R-:W-:Y:S02]  /*7050*/  @UP0 ULDC.64 UR6, c[0x0][0x9e8] ;  /* 0x00027a0000060ab9 */ /* 0x000fe40000000a00 */
[----:B------:R-:W-:-:S04]  /*7060*/  UIMAD.WIDE.U32 UR14, UR11, UR6, URZ ;  /* 0x000000060b0e72a5 */ /* 0x000fc8000f8e003f */
[----:B------:R-:W-:-:S04]  /*7070*/  @UP0 USHF.R.U32.HI UR11, URZ, UR7, UR15 ;  /* 0x000000073f0b0299 */ /* 0x000fc8000801160f */
[----:B------:R-:W-:Y:S01]  /*7080*/  ULOP3.LUT UR11, URZ, UR11, URZ, 0x33, !UPT ;  /* 0x0000000b3f0b7292 */ /* 0x000fe2000f8e333f */
[----:B------:R-:W-:Y:S11]  /*7090*/  BRA `(.L_x_1040) ;  /* 0x0000000000147947 */ /* 0x000ff60003800000 */
.L_x_1039:
[----:B------:R-:W-:Y:S02]  /*70a0*/  ULDC UR18, c[0x0][0x9e4] ;  /* 0x0002790000127ab9 */ /* 0x000fe40000000800 */
[----:B------:R-:W-:-:S11]  /*70b0*/  UISETP.NE.AND UP0, UPT, UR18, 0x1, UPT ;  /* 0x000000011200788c */ /* 0x000fd6000bf05270 */
[----:B------:R-:W-:Y:S02]  /*70c0*/  @UP0 ULDC.64 UR6, c[0x0][0x9e8] ;  /* 0x00027a0000060ab9 */ /* 0x000fe40000000a00 */
[----:B------:R-:W-:-:S04]  /*70d0*/  UIMAD.WIDE.U32 UR14, UR11, UR6, URZ ;  /* 0x000000060b0e72a5 */ /* 0x000fc8000f8e003f */
[----:B------:R-:W-:-:S12]  /*70e0*/  @UP0 USHF.R.U32.HI UR11, URZ, UR7, UR15 ;  /* 0x000000073f0b0299 */ /* 0x000fd8000801160f */
.L_x_1040:
[----:B------:R-:W-:-:S04]  /*70f0*/  UIMAD UR11, UR11, UR18, URZ ;  /* 0x000000120b0b72a4 */ /* 0x000fc8000f8e023f */
[----:B------:R-:W-:-:S04]  /*7100*/  UISETP.LT.AND UP0, UPT, UR5, UR11, UPT ;  /* 0x0000000b0500728c */ /* 0x000fc8000bf01270 */
[----:B------:R-:W-:-:S12]  /*7110*/  USEL UR5, UR5, UR11, !UP0 ;  /* 0x0000000b05057287 */ /* 0x000fd8000c000000 */
.L_x_1038:
[----:B------:R-:W-:Y:S01]  /*7120*/  UIADD3 UR5, UR5, 0x3f, URZ ;  /* 0x0000003f05057890 */ /* 0x000fe2000fffe03f */
[----:B------:R-:W-:-:S03]  /*7130*/  R2UR UR7, R201 ;  /* 0x00000000c90772ca */ /* 0x000fc600000e0000 */
[----:B------:R-:W-:-:S04]  /*7140*/  USHF.R.S32.HI UR6, URZ, 0x1f, UR5 ;  /* 0x0000001f3f067899 */ /* 0x000fc80008011405 */
[----:B------:R-:W-:-:S04]  /*7150*/  ULEA.HI UR6, UR6, UR5, URZ, 0x6 ;  /* 0x0000000506067291 */ /* 0x000fc8000f8f303f */
[----:B------:R-:W-:-:S04]  /*7160*/  USHF.R.S32.HI UR6, URZ, 0x6, UR6 ;  /* 0x000000063f067899 */ /* 0x000fc80008011406 */
[----:B------:R-:W-:-:S04]  /*7170*/  UISETP.LT.AND UP0, UPT, UR7, UR6, UPT ;  /* 0x000000060700728c */ /* 0x000fc8000bf01270 */
[----:B------:R-:W-:-:S06]  /*7180*/  USEL UR5, UR7, UR6, !UP0 ;  /* 0x0000000607057287 */ /* 0x000fcc000c000000 */
[----:B------:R-:W-:Y:S01]  /*7190*/  ISETP.GE.AND P1, PT, R204, UR5, PT ;  /* 0x00000005cc007c0c */ /* 0x000fe2000bf26270 */
[----:B------:R-:W-:-:S12]  /*71a0*/  IMAD.U32 R205, RZ, RZ, UR5 ;  /* 0x00000005ffcd7e24 */ /* 0x000fd8000f8e00ff */
[----:B------:R-:W-:Y:S05]  /*71b0*/  @!P1 BRA `(.L_x_1041) ;  /* 0x0000001c00509947 */ /* 0x000fea0003800000 */
[----:B------:R-:W-:Y:S01]  /*71c0*/  R2UR UR7, R5 ;  /* 0x00000000050772ca */ /* 0x000fe200000e0000 */
[----:B------:R-:W-:Y:S01]  /*71d0*/  IMAD.MOV.U32 R202, RZ, RZ, R3 ;  /* 0x000000ffffca7224 */ /* 0x000fe200078e0003 */
[----:B------:R-:W-:Y:S01]  /*71e0*/  MOV R203, R4 ;  /* 0x0000000400cb7202 */ /* 0x000fe20000000f00 */
[----:B------:R-:W-:Y:S01]  /*71f0*/  IMAD.MOV.U32 R20, RZ, RZ, R204 ;  /* 0x000000ffff147224 */ /* 0x000fe200078e00cc */
[----:B------:R-:W-:-:S11]  /*7200*/  UMOV UR6, UR4 ;  /* 0x0000000400067c82 */ /* 0x000fd60008000000 */
.L_x_1052:
[----:B------:R-:W-:-:S04]  /*7210*/  UIADD3 UR4, UR6, 0x1, URZ ;  /* 0x0000000106047890 */ /* 0x000fc8000fffe03f */
[----:B------:R-:W-:-:S04]  /*7220*/  UISETP.NE.AND UP0, UPT, UR4, 0x2, UPT ;  /* 0x000000020400788c */ /* 0x000fc8000bf05270 */
[----:B------:R-:W-:Y:S02]  /*7230*/  USEL UR5, URZ, 0x1, UP0 ;  /* 0x000000013f057887 */ /* 0x000fe40008000000 */
[----:B------:R-:W-:Y:S02]  /*7240*/  USEL UR4, UR4, URZ, UP0 ;  /* 0x0000003f04047287 */ /* 0x000fe40008000000 */
[----:B------:R-:W-:-:S06]  /*7250*/  ULOP3.LUT UR5, UR7, UR5, URZ, 0x3c, !UPT ;  /* 0x0000000507057292 */ /* 0x000fcc000f8e3c3f */
[----:B------:R-:W-:Y:S01]  /*7260*/  IMAD.U32 R5, RZ, RZ, UR5 ;  /* 0x00000005ff057e24 */ /* 0x000fe2000f8e00ff */
[----:B------:R-:W-:Y:S06]  /*7270*/  @!P0 BRA `(.L_x_1042) ;  /* 0x0000000000048947 */ /* 0x000fec0003800000 */
[----:B------:R-:W-:Y:S01]  /*7280*/  BPT.TRAP 0x1 ;  /* 0x000000040000795c */ /* 0x000fe20000300000 */
.L_x_1042:
        /* <DEDUP_REMOVED lines=8> */
.L_x_1043:
[----:B-1----:R-:W-:Y:S05]  /*7310*/  @P1 BRA `(.L_x_1044) ;  /* 0x0000000000081947 */ /* 0x002fea0003800000 */
[----:B------:R-:W1:Y:S02]  /*7320*/  SYNCS.PHASECHK.TRANS64.TRYWAIT P1, [UR5+0x30830], R3 ;  /* 0x03083003ff0075a7 */ /* 0x000e640008020145 */
[----:B-1----:R-:W-:Y:S05]  /*7330*/  @!P1 BRA `(.L_x_1045) ;  /* 0x000000bc00c89947 */ /* 0x002fea0003800000 */
.L_x_1044:
[----:B------:R-:W-:Y:S01]  /*7340*/  R2UR UR5, R21 ;  /* 0x00000000150572ca */ /* 0x000fe200000e0000 */
[----:B------:R-:W-:Y:S01]  /*7350*/  WARPGROUP.ARRIVE ;  /* 0x00000000000079c5 */ /* 0x000fe20000000000 */
[----:B------:R-:W-:Y:S01]  /*7360*/  R2UR UR56, R6 ;  /* 0x00000000063872ca */ /* 0x000fe200000e0000 */
[----:B------:R-:W-:Y:S01]  /*7370*/  UMOV UR59, 0x40000040 ;  /* 0x40000040003b7882 */ /* 0x000fe20000000000 */
[----:B------:R-:W-:Y:S01]  /*7380*/  R2UR UR57, R7 ;  /* 0x00000000073972ca */ /* 0x000fe200000e0000 */
[----:B------:R-:W-:Y:S01]  /*7390*/  UMOV UR11, 0x40000040 ;  /* 0x40000040000b7882 */ /* 0x000fe20000000000 */
[----:B------:R-:W-:Y:S01]  /*73a0*/  UMOV UR15, 0x40000040 ;  /* 0x40000040000f7882 */ /* 0x000fe20000000000 */
[----:B------:R-:W-:Y:S01]  /*73b0*/  UMOV UR19, 0x40000040 ;  /* 0x4000004000137882 */ /* 0x000fe20000000000 */
[----:B------:R-:W-:Y:S01]  /*73c0*/  UMOV UR23, 0x40000040 ;  /* 0x4000004000177882 */ /* 0x000fe20000000000 */
[----:B------:R-:W-:Y:S01]  /*73d0*/  UMOV UR27, 0x40000040 ;  /* 0x40000040001b7882 */ /* 0x000fe20000000000 */
[----:B------:R-:W-:Y:S01]  /*73e0*/  UMOV UR31, 0x40000040 ;  /* 0x40000040001f7882 */ /* 0x000fe20000000000 */
[----:B------:R-:W-:Y:S01]  /*73f0*/  UMOV UR35, 0x40000040 ;  /* 0x4000004000237882 */ /* 0x000fe20000000000 */
[----:B------:R-:W-:Y:S01]  /*7400*/  UMOV UR39, 0x40000040 ;  /* 0x4000004000277882 */ /* 0x000fe20000000000 */
        /* <DEDUP_REMOVED lines=88> */
[----:B------:R-:W-:Y:S01]  /*7990*/  FMUL.FTZ R149, R149, R0 ;  /* 0x0000000095957220 */ /* 0x000fe20000410000 */
        /* <DEDUP_REMOVED lines=73> */
[----:B------:R-:W-:Y:S01]  /*7e30*/  UIADD3 UR58, UR5, 0x606, URZ ;  /* 0x00000606053a7890 */ /* 0x000fe2000fffe03f */
        /* <DEDUP_REMOVED lines=44> */
.L_x_1046:
[----:B------:R-:W-:Y:S01]  /*8100*/  R2UR UR5, R16 ;  /* 0x00000000100572ca */ /* 0x000fe200000e0000 */
[----:B------:R-:W-:-:S05]  /*8110*/  IMAD.U32 R0, RZ, RZ, UR7 ;  /* 0x00000007ff007e24 */ /* 0x000fca000f8e00ff */
[----:B------:R-:W-:-:S07]  /*8120*/  SHF.L.U32 R0, R0, 0x1f, RZ ;  /* 0x0000001f00007819 */ /* 0x000fce00000006ff */
[----:B------:R-:W-:-:S09]  /*8130*/  ULEA UR5, UR6, UR5, 0x3 ;  /* 0x0000000506057291 */ /* 0x000fd2000f8e183f */
[----:B------:R2:W3:Y:S01]  /*8140*/  SYNCS.PHASECHK.TRANS64.TRYWAIT P1, [UR5+0x30850], R0 ;  /* 0x03085000ff0075a7 */ /* 0x0004e20008020145 */
[----:B------:R-:W-:Y:S05]  /*8150*/  @!P0 BRA `(.L_x_1047) ;  /* 0x0000000000048947 */ /* 0x000fea0003800000 */
[----:B------:R-:W-:Y:S01]  /*8160*/  BPT.TRAP 0x1 ;  /* 0x000000040000795c */ /* 0x000fe20000300000 */
.L_x_1047:
[----:B---3--:R-:W-:Y:S05]  /*8170*/  @P1 BRA `(.L_x_1048) ;  /* 0x0000000000081947 */ /* 0x008fea0003800000 */
[----:B------:R-:W3:Y:S02]  /*8180*/  SYNCS.PHASECHK.TRANS64.TRYWAIT P1, [UR5+0x30850], R0 ;  /* 0x03085000ff0075a7 */ /* 0x000ee40008020145 */
[----:B---3--:R-:W-:Y:S05]  /*8190*/  @!P1 BRA `(.L_x_1049) ;  /* 0x000000b000489947 */ /* 0x008fea0003800000 */
.L_x_1048:
[----:B------:R-:W-:Y:S01]  /*81a0*/  R2UR UR7, R16 ;  /* 0x00000000100772ca */ /* 0x000fe200000e0000 */
[----:B------:R-:W-:-:S12]  /*81b0*/  WARPGROUP.ARRIVE ;  /* 0x00000000000079c5 */ /* 0x000fd80000000000 */
[----:B------:R-:W-:-:S04]  /*81c0*/  UIADD3 UR7, UR7, 0x400, URZ ;  /* 0x0000040007077890 */ /* 0x000fc8000fffe03f */
[----:B------:R-:W-:-:S04]  /*81d0*/  USHF.R.U32.HI UR7, URZ, 0x4, UR7 ;  /* 0x000000043f077899 */ /* 0x000fc80008011607 */
[----:B------:R-:W-:-:S04]  /*81e0*/  ULOP3.LUT UR7, UR7, 0x3fff, URZ, 0xc0, !UPT ;  /* 0x00003fff07077892 */ /* 0x000fc8000f8ec03f */
[----:B------:R-:W-:-:S04]  /*81f0*/  ULOP3.LUT UR7, UR7, 0x2000000, URZ, 0xfc, !UPT ;  /* 0x0200000007077892 */ /* 0x000fc8000f8efc3f */
[----:B------:R-:W-:-:S03]  /*8200*/  ULEA UR10, UR6, UR7, 0xb ;  /* 0x00000007060a7291 */ /* 0x000fc6000f8e583f */
[----:B------:R-:W-:-:S04]  /*8210*/  UMOV UR7, 0x40000040 ;  /* 0x4000004000077882 */ /* 0x000fc80000000000 */
        /* <DEDUP_REMOVED lines=23> */
.L_x_1050:
[----:B0-2---:R-:W-:Y:S01]  /*8390*/  FMNMX.FTZ R0, R152, R203, !PT ;  /* 0x000000cb98007209 */ /* 0x005fe20007810000 */
[----:B------:R-:W-:Y:S01]  /*83a0*/  ULDC UR6, c[0x0][0x988] ;  /* 0x0002620000067ab9 */ /* 0x000fe20000000800 */
[----:B------:R-:W-:Y:S01]  /*83b0*/  FMNMX.FTZ R2, R154, R202, !PT ;  /* 0x000000ca9a027209 */ /* 0x000fe20007810000 */
[----:B------:R-:W-:Y:S01]  /*83c0*/  UMOV UR10, UR6 ;  /* 0x00000006000a7c82 */ /* 0x000fe20008000000 */
[----:B-1----:R-:W-:Y:S01]  /*83d0*/  FMNMX.FTZ R3, R153, R0, !PT ;  /* 0x0000000099037209 */ /* 0x002fe20007810000 */
[----:B------:R-:W0:Y:S01]  /*83e0*/  S2UR UR7, SR_CgaCtaId ;  /* 0x00000000000779c3 */ /* 0x000e220000008800 */
        /* <DEDUP_REMOVED lines=29> */
[----:B------:R-:W-:Y:S01]  /*85c0*/  R2UR UR6, R16 ;  /* 0x00000000100672ca */ /* 0x000fe200000e0000 */
[----:B------:R-:W1:Y:S04]  /*85d0*/  SHFL.BFLY PT, R3, R0, 0x2, 0x1f ;  /* 0x0c401f0000037f89 */ /* 0x000e6800000e0000 */
[----:B------:R-:W2:Y:S08]  /*85e0*/  SHFL.BFLY PT, R185, R2, 0x2, 0x1f ;  /* 0x0c401f0002b97f89 */ /* 0x000eb000000e0000 */
[----:B------:R-:W-:-:S04]  /*85f0*/  ULEA UR6, UR4, UR6, 0x3 ;  /* 0x0000000604067291 */ /* 0x000fc8000f8e183f */
[----:B------:R-:W-:-:S04]  /*8600*/  UIADD3 UR6, UR6, 0x30840, URZ ;  /* 0x0003084006067890 */ /* 0x000fc8000fffe03f */
[----:B0-----:R-:W-:Y:S01]  /*8610*/  UPRMT UR6, UR7, 0x654, UR6 ;  /* 0x0000065407067896 */ /* 0x001fe20008000006 */
[----:B-1----:R-:W-:Y:S02]  /*8620*/  FMNMX.FTZ R184, R0, R3, !PT ;  /* 0x0000000300b87209 */ /* 0x002fe40007810000 */
[----:B--2---:R-:W-:-:S03]  /*8630*/  FMNMX.FTZ R185, R2, R185, !PT ;  /* 0x000000b902b97209 */ /* 0x004fc60007810000 */
[----:B------:R-:W0:Y:S03]  /*8640*/  SHFL.BFLY PT, R3, R184, 0x1, 0x1f ;  /* 0x0c201f00b8037f89 */ /* 0x000e2600000e0000 */
[----:B------:R-:W-:Y:S01]  /*8650*/  SYNCS.ARRIVE.TRANS64.RED.A1T0 RZ, [UR6], RZ ;  /* 0x000000ffffff79a7 */ /* 0x000fe20008100406 */
[----:B------:R-:W1:Y:S01]  /*8660*/  SHFL.BFLY PT, R186, R185, 0x1, 0x1f ;  /* 0x0c201f00b9ba7f89 */ /* 0x000e6200000e0000 */
[----:B0-----:R-:W-:Y:S02]  /*8670*/  FMNMX.FTZ R4, R184, R3, !PT ;  /* 0x00000003b8047209 */ /* 0x001fe40007810000 */
[----:B-1----:R-:W-:-:S03]  /*8680*/  FMNMX.FTZ R3, R185, R186, !PT ;  /* 0x000000bab9037209 */ /* 0x002fc60007810000 */
[C---:B------:R-:W-:Y:S01]  /*8690*/  FMUL.FTZ R189, R4.reuse, UR10 ;  /* 0x0000000a04bd7c20 */ /* 0x040fe20008410000 */
[----:B------:R-:W-:-:S03]  /*86a0*/  FADD.FTZ R186, -R4, R203 ;  /* 0x000000cb04ba7221 */ /* 0x000fc60000010100 */
[--C-:B------:R-:W-:Y:S01]  /*86b0*/  FFMA.FTZ R185, R152, UR10, -R189.reuse ;  /* 0x0000000a98b97c23 */ /* 0x100fe200080108bd */
[C---:B------:R-:W-:Y:S01]  /*86c0*/  FMUL.FTZ R152, R3.reuse, UR10 ;  /* 0x0000000a03987c20 */ /* 0x040fe20008410000 */
[----:B------:R-:W-:Y:S01]  /*86d0*/  FADD.FTZ R187, -R3, R202 ;  /* 0x000000ca03bb7221 */ /* 0x000fe20000010100 */
[----:B------:R-:W-:Y:S01]  /*86e0*/  FMUL.FTZ R186, R186, UR10 ;  /* 0x0000000ababa7c20 */ /* 0x000fe20008410000 */
[--C-:B------:R-:W-:Y:S01]  /*86f0*/  FFMA.FTZ R196, R153, UR10, -R189.reuse ;  /* 0x0000000a99c47c23 */ /* 0x100fe200080108bd */
[--C-:B------:R-:W-:Y:S01]  /*8700*/  FFMA.FTZ R197, R154, UR10, -R152.reuse ;  /* 0x0000000a9ac57c23 */ /* 0x100fe20008010898 */
[----:B------:R-:W-:Y:S01]  /*8710*/  FMUL.FTZ R187, R187, UR10 ;  /* 0x0000000abbbb7c20 */ /* 0x000fe20008410000 */
[--C-:B------:R-:W-:Y:S01]  /*8720*/  FFMA.FTZ R154, R155, UR10, -R152.reuse ;  /* 0x0000000a9b9a7c23 */ /* 0x100fe20008010898 */
[----:B------:R0:W-:Y:S01]  /*8730*/  MUFU.EX2 R0, R186 ;  /* 0x000000ba00007308 */ /* 0x0001e20000000800 */
[--C-:B------:R-:W-:Y:S01]  /*8740*/  FFMA.FTZ R198, R156, UR10, -R189.reuse ;  /* 0x0000000a9cc67c23 */ /* 0x100fe200080108bd */
        /* <DEDUP_REMOVED lines=19> */
[--C-:B0-----:R-:W-:Y:S01]  /*8880*/  FFMA.FTZ R186, R180, UR10, -R189.reuse ;  /* 0x0000000ab4ba7c23 */ /* 0x101fe200080108bd */
[----:B------:R-:W-:Y:S01]  /*8890*/  FFMA.FTZ R177, R181, UR10, -R189 ;  /* 0x0000000ab5b17c23 */ /* 0x000fe200080108bd */
[--C-:B------:R-:W-:Y:S01]  /*88a0*/  FFMA.FTZ R189, R170, UR10, -R152.reuse ;  /* 0x0000000aaabd7c23 */ /* 0x100fe20008010898 */
[----:B------:R-:W0:Y:S01]  /*88b0*/  MUFU.EX2 R197, R197 ;  /* 0x000000c500c57308 */ /* 0x000e220000000800 */
[----:B-1----:R-:W-:Y:S01]  /*88c0*/  FFMA.FTZ R155, R0, R18, R185 ;  /* 0x00000012009b7223 */ /* 0x002fe200000100b9 */
[--C-:B------:R-:W-:Y:S01]  /*88d0*/  FFMA.FTZ R162, R171, UR10, -R152.reuse ;  /* 0x0000000aaba27c23 */ /* 0x100fe20008010898 */
[--C-:B------:R-:W-:Y:S01]  /*88e0*/  FFMA.FTZ R191, R174, UR10, -R152.reuse ;  /* 0x0000000aaebf7c23 */ /* 0x100fe20008010898 */
[--C-:B------:R-:W-:Y:S01]  /*88f0*/  FFMA.FTZ R164, R175, UR10, -R152.reuse ;  /* 0x0000000aafa47c23 */ /* 0x100fe20008010898 */
[--C-:B------:R-:W-:Y:S01]  /*8900*/  FFMA.FTZ R179, R179, UR10, -R152.reuse ;  /* 0x0000000ab3b37c23 */ /* 0x100fe20008010898 */
[----:B------:R-:W-:-:S02]  /*8910*/  FFMA.FTZ R182, R182, UR10, -R152 ;  /* 0x0000000ab6b67c23 */ /* 0x000fc40008010898 */
[----:B------:R-:W1:Y:S08]  /*8920*/  MUFU.EX2 R196, R196 ;  /* 0x000000c400c47308 */ /* 0x000e700000000800 */
[----:B------:R-:W2:Y:S01]  /*8930*/  MUFU.EX2 R154, R154 ;  /* 0x0000009a009a7308 */ /* 0x000ea20000000800 */
[----:B0-----:R-:W-:-:S07]  /*8940*/  FFMA.FTZ R9, R2, R9, R197 ;  /* 0x0000000902097223 */ /* 0x001fce00000100c5 */
        /* <DEDUP_REMOVED lines=62> */
.L_x_1051:
[----:B------:R-:W0:Y:S01]  /*8d30*/  S2UR UR7, SR_CgaCtaId ;  /* 0x00000000000779c3 */ /* 0x000e220000008800 */
[----:B------:R-:W-:Y:S01]  /*8d40*/  R2UR UR6, R205 ;  /* 0x00000000cd0672ca */ /* 0x000fe200000e0000 */
[----:B------:R-:W-:Y:S01]  /*8d50*/  UIADD3 UR5, UR5, 0x30860, URZ ;  /* 0x0003086005057890 */ /* 0x000fe2000fffe03f */
[----:B------:R-:W-:Y:S01]  /*8d60*/  F2FP.BF16.F32.PACK_AB R196, R196, R185 ;  /* 0x000000b9c4c4723e */ /* 0x000fe200000010ff */
[----:B------:R-:W-:Y:S01]  /*8d70*/  IMAD.MOV.U32 R203, RZ, RZ, R4 ;  /* 0x000000ffffcb7224 */ /* 0x000fe200078e0004 */
[----:B------:R-:W-:Y:S02]  /*8d80*/  F2FP.BF16.F32.PACK_AB R197, R154, R197 ;  /* 0x000000c59ac5723e */ /* 0x000fe400000010ff */
[----:B------:R-:W-:Y:S02]  /*8d90*/  F2FP.BF16.F32.PACK_AB R198, R153, R198 ;  /* 0x000000c699c6723e */ /* 0x000fe400000010ff */
[----:B------:R-:W-:Y:S02]  /*8da0*/  F2FP.BF16.F32.PACK_AB R199, R156, R199 ;  /* 0x000000c79cc7723e */ /* 0x000fe400000010ff */
[----:B------:R-:W-:-:S02]  /*8db0*/  F2FP.BF16.F32.PACK_AB R192, R157, R192 ;  /* 0x000000c09dc0723e */ /* 0x000fc400000010ff */
[----:B------:R-:W-:Y:S02]  /*8dc0*/  F2FP.BF16.F32.PACK_AB R193, R158, R193 ;  /* 0x000000c19ec1723e */ /* 0x000fe400000010ff */
[C---:B------:R-:W-:Y:S01]  /*8dd0*/  ISETP.GT.AND P1, PT, R20.reuse, UR6, PT ;  /* 0x0000000614007c0c */ /* 0x040fe2000bf24270 */
[----:B------:R-:W-:Y:S01]  /*8de0*/  UMOV UR6, UR4 ;  /* 0x0000000400067c82 */ /* 0x000fe20008000000 */
[----:B------:R-:W-:Y:S01]  /*8df0*/  F2FP.BF16.F32.PACK_AB R194, R161, R194 ;  /* 0x000000c2a1c2723e */ /* 0x000fe200000010ff */
[----:B------:R-:W-:Y:S01]  /*8e00*/  VIADD R20, R20, 0xffffffff ;  /* 0xffffffff14147836 */ /* 0x000fe20000000000 */
[----:B------:R-:W-:Y:S02]  /*8e10*/  F2FP.BF16.F32.PACK_AB R195, R160, R195 ;  /* 0x000000c3a0c3723e */ /* 0x000fe400000010ff */
[----:B------:R-:W-:Y:S02]  /*8e20*/  F2FP.BF16.F32.PACK_AB R188, R165, R188 ;  /* 0x000000bca5bc723e */ /* 0x000fe400000010ff */
[----:B------:R-:W-:Y:S01]  /*8e30*/  F2FP.BF16.F32.PACK_AB R189, R162, R189 ;  /* 0x000000bda2bd723e */ /* 0x000fe200000010ff */
[----:B0-----:R-:W-:Y:S01]  /*8e40*/  UPRMT UR5, UR7, 0x654, UR5 ;  /* 0x0000065407057896 */ /* 0x001fe20008000005 */
[----:B------:R-:W-:-:S02]  /*8e50*/  R2UR UR7, R5 ;  /* 0x00000000050772ca */ /* 0x000fc400000e0000 */
[----:B------:R-:W-:Y:S02]  /*8e60*/  F2FP.BF16.F32.PACK_AB R190, R169, R190 ;  /* 0x000000bea9be723e */ /* 0x000fe400000010ff */
[----:B------:R-:W-:Y:S02]  /*8e70*/  F2FP.BF16.F32.PACK_AB R191, R164, R191 ;  /* 0x000000bfa4bf723e */ /* 0x000fe400000010ff */
[----:B------:R-:W-:Y:S02]  /*8e80*/  F2FP.BF16.F32.PACK_AB R184, R173, R184 ;  /* 0x000000b8adb8723e */ /* 0x000fe400000010ff */
[----:B------:R-:W-:Y:S01]  /*8e90*/  SYNCS.ARRIVE.TRANS64.RED.A1T0 RZ, [UR5], RZ ;  /* 0x000000ffffff79a7 */ /* 0x000fe20008100405 */
[----:B------:R-:W-:Y:S02]  /*8ea0*/  F2FP.BF16.F32.PACK_AB R185, R179, R155 ;  /* 0x0000009bb3b9723e */ /* 0x000fe400000010ff */
[----:B------:R-:W-:Y:S02]  /*8eb0*/  F2FP.BF16.F32.PACK_AB R186, R177, R186 ;  /* 0x000000bab1ba723e */ /* 0x000fe400000010ff */
[----:B------:R-:W-:-:S02]  /*8ec0*/  F2FP.BF16.F32.PACK_AB R187, R152, R187 ;  /* 0x000000bb98bb723e */ /* 0x000fc400000010ff */
[----:B------:R-:W-:Y:S01]  /*8ed0*/  MOV R202, R3 ;  /* 0x0000000300ca7202 */ /* 0x000fe20000000f00 */
[----:B------:R-:W-:Y:S06]  /*8ee0*/  @P1 BRA `(.L_x_1052) ;  /* 0xffffffe000c81947 */ /* 0x000fec000383ffff */
[----:B------:R-:W-:-:S07]  /*8ef0*/  IMAD.MOV.U32 R204, RZ, RZ, R20 ;  /* 0x000000ffffcc7224 */ /* 0x000fce00078e0014 */
.L_x_1041:
[----:B------:R-:W-:-:S13]  /*8f00*/  R2UR UR5, R201 ;  /* 0x00000000c90572ca */ /* 0x000fda00000e0000 */
[----:B------:R-:W-:-:S13]  /*8f10*/  ISETP.GE.AND P1, PT, R204, UR5, PT ;  /* 0x00000005cc007c0c */ /* 0x000fda000bf26270 */
[----:B------:R-:W-:Y:S05]  /*8f20*/  @!P1 BRA `(.L_x_1053) ;  /* 0x00000028004c9947 */ /* 0x000fea0003800000 */
[----:B------:R-:W-:Y:S01]  /*8f30*/  R2UR UR5, R5 ;  /* 0x00000000050572ca */ /* 0x000fe200000e0000 */
[----:B------:R-:W-:Y:S01]  /*8f40*/  IMAD.MOV.U32 R202, RZ, RZ, R3 ;  /* 0x000000ffffca7224 */ /* 0x000fe200078e0003 */
[----:B------:R-:W-:Y:S01]  /*8f50*/  UMOV UR6, UR4 ;  /* 0x0000000400067c82 */ /* 0x000fe20008000000 */
[----:B------:R-:W-:-:S10]  /*8f60*/  IMAD.MOV.U32 R20, RZ, RZ, R4 ;  /* 0x000000ffff147224 */ /* 0x000fd400078e0004 */
[----:B------:R-:W-:-:S07]  /*8f70*/  IMAD.U32 R203, RZ, RZ, UR5 ;  /* 0x00000005ffcb7e24 */ /* 0x000fce000f8e00ff */
.L_x_1072:
[----:B------:R-:W-:Y:S01]  /*8f80*/  R2UR UR7, R203 ;  /* 0x00000000cb0772ca */ /* 0x000fe200000e0000 */
[----:B------:R-:W-:-:S04]  /*8f90*/  UIADD3 UR4, UR6, 0x1, URZ ;  /* 0x0000000106047890 */ /* 0x000fc8000fffe03f */
[----:B------:R-:W-:-:S04]  /*8fa0*/  UISETP.NE.AND UP0, UPT, UR4, 0x2, UPT ;  /* 0x000000020400788c */ /* 0x000fc8000bf05270 */
[----:B------:R-:W-:Y:S02]  /*8fb0*/  USEL UR5, URZ, 0x1, UP0 ;  /* 0x000000013f057887 */ /* 0x000fe40008000000 */
[----:B------:R-:W-:Y:S02]  /*8fc0*/  USEL UR4, UR4, URZ, UP0 ;  /* 0x0000003f04047287 */ /* 0x000fe40008000000 */
[----:B------:R-:W-:-:S06]  /*8fd0*/  ULOP3.LUT UR5, UR7, UR5, URZ, 0x3c, !UPT ;  /* 0x0000000507057292 */ /* 0x000fcc000f8e3c3f */
[----:B------:R-:W-:Y:S01]  /*8fe0*/  MOV R5, UR5 ;  /* 0x0000000500057c02 */ /* 0x000fe20008000f00 */
[----:B------:R-:W-:Y:S06]  /*8ff0*/  @!P0 BRA `(.L_x_1054) ;  /* 0x0000000000048947 */ /* 0x000fec0003800000 */
[----:B------:R-:W-:Y:S01]  /*9000*/  BPT.TRAP 0x1 ;  /* 0x000000040000795c */ /* 0x000fe20000300000 */
.L_x_1054:
        /* <DEDUP_REMOVED lines=8> */
.L_x_1055:
[----:B-1----:R-:W-:Y:S05]  /*9090*/  @P1 BRA `(.L_x_1056) ;  /* 0x0000000000081947 */ /* 0x002fea0003800000 */
[----:B------:R-:W1:Y:S02]  /*90a0*/  SYNCS.PHASECHK.TRANS64.TRYWAIT P1, [UR7+0x30830], R3 ;  /* 0x03083003ff0075a7 */ /* 0x000e640008020147 */
[----:B-1----:R-:W-:Y:S05]  /*90b0*/  @!P1 BRA `(.L_x_1057) ;  /* 0x000000a000989947 */ /* 0x002fea0003800000 */
.L_x_1056:
        /* <DEDUP_REMOVED lines=220> */
.L_x_1058:
[----:B------:R-:W-:Y:S02]  /*9e80*/  R2UR UR5, R16 ;  /* 0x00000000100572ca */ /* 0x000fe400000e0000 */
[----:B------:R-:W-:-:S11]  /*9e90*/  R2UR UR10, R203 ;  /* 0x00000000cb0a72ca */ /* 0x000fd600000e0000 */
[----:B------:R-:W-:Y:S02]  /*9ea0*/  ULEA UR5, UR6, UR5, 0x3 ;  /* 0x0000000506057291 */ /* 0x000fe4000f8e183f */
[----:B------:R-:W-:-:S05]  /*9eb0*/  IMAD.U32 R0, RZ, RZ, UR10 ;  /* 0x0000000aff007e24 */ /* 0x000fca000f8e00ff */
[----:B------:R-:W-:-:S04]  /*9ec0*/  SHF.L.U32 R0, R0, 0x1f, RZ ;  /* 0x0000001f00007819 */ /* 0x000fc800000006ff */
[----:B------:R2:W3:Y:S01]  /*9ed0*/  SYNCS.PHASECHK.TRANS64.TRYWAIT P1, [UR5+0x30850], R0 ;  /* 0x03085000ff0075a7 */ /* 0x0004e20008020145 */
[----:B------:R-:W-:Y:S05]  /*9ee0*/  @!P0 BRA `(.L_x_1059) ;  /* 0x0000000000048947 */ /* 0x000fea0003800000 */
[----:B------:R-:W-:Y:S01]  /*9ef0*/  BPT.TRAP 0x1 ;  /* 0x000000040000795c */ /* 0x000fe20000300000 */
.L_x_1059:
[----:B---3--:R-:W-:Y:S05]  /*9f00*/  @P1 BRA `(.L_x_1060) ;  /* 0x0000000000081947 */ /* 0x008fea0003800000 */
[----:B------:R-:W3:Y:S02]  /*9f10*/  SYNCS.PHASECHK.TRANS64.TRYWAIT P1, [UR5+0x30850], R0 ;  /* 0x03085000ff0075a7 */ /* 0x000ee40008020145 */
[----:B---3--:R-:W-:Y:S05]  /*9f20*/  @!P1 BRA `(.L_x_1061) ;  /* 0x0000009400149947 */ /* 0x008fea0003800000 */
.L_x_1060:
        /* <DEDUP_REMOVED lines=31> */
.L_x_1062:
[----:B------:R-:W-:Y:S01]  /*a120*/  R2UR UR11, R23 ;  /* 0x00000000170b72ca */ /* 0x000fe200000e0000 */
[----:B0-2---:R-:W-:Y:S01]  /*a130*/  IMAD.MOV.U32 R0, RZ, RZ, R19 ;  /* 0x000000ffff007224 */ /* 0x005fe200078e0013 */
[----:B------:R-:W-:Y:S01]  /*a140*/  R2UR UR6, R22 ;  /* 0x00000000160672ca */ /* 0x000fe200000e0000 */
[----:B-1----:R-:W-:Y:S01]  /*a150*/  IMAD.SHL.U32 R4, R204, 0x40, RZ ;  /* 0x00000040cc047824 */ /* 0x002fe200078e00ff */
[----:B------:R-:W-:Y:S01]  /*a160*/  R2UR UR10, R200 ;  /* 0x00000000c80a72ca */ /* 0x000fe200000e0000 */
[----:B------:R-:W-:Y:S01]  /*a170*/  UIADD3 UR7, UR7, 0x30840, URZ ;  /* 0x0003084007077890 */ /* 0x000fe2000fffe03f */
[----:B------:R-:W-:Y:S02]  /*a180*/  ULDC UR15, c[0x0][0x2f0] ;  /* 0x0000bc00000f7ab9 */ /* 0x000fe40000000800 */
[----:B------:R-:W-:Y:S01]  /*a190*/  IADD3 R3, -R4, 0x1, RZ ;  /* 0x0000000104037810 */ /* 0x000fe20007ffe1ff */
[----:B------:R-:W-:-:S04]  /*a1a0*/  ULDC UR14, c[0x0][0x288] ;  /* 0x0000a200000e7ab9 */ /* 0x000fc80000000800 */
[----:B------:R-:W-:Y:S01]  /*a1b0*/  UISETP.NE.AND UP1, UPT, UR11, URZ, UPT ;  /* 0x0000003f0b00728c */ /* 0x000fe2000bf25270 */
[----:B------:R-:W0:Y:S01]  /*a1c0*/  S2UR UR11, SR_CgaCtaId ;  /* 0x00000000000b79c3 */ /* 0x000e220000008800 */
[----:B------:R-:W-:-:S04]  /*a1d0*/  UISETP.NE.AND UP0, UPT, UR6, URZ, UPT ;  /* 0x0000003f0600728c */ /* 0x000fc8000bf05270 */
[----:B------:R-:W-:Y:S02]  /*a1e0*/  PLOP3.LUT P1, PT, PT, PT, UP1, 0x80, 0x0 ;  /* 0x000000000000781c */ /* 0x000fe40003f2f018 */
[----:B------:R-:W-:-:S03]  /*a1f0*/  PLOP3.LUT P2, PT, PT, PT, UP1, 0x80, 0x0 ;  /* 0x000000000000781c */ /* 0x000fc60003f4f018 */
[----:B------:R-:W-:-:S08]  /*a200*/  @UP1 ULDC UR6, c[0x0][0x44c] ;  /* 0x0001130000061ab9 */ /* 0x000fd00000000800 */
[----:B------:R-:W-:Y:S01]  /*a210*/  @P1 IMAD.HI.U32 R2, R19, UR6, RZ ;  /* 0x0000000613021c27 */ /* 0x000fe2000f8e00ff */
[----:B------:R-:W-:Y:S01]  /*a220*/  @UP1 ULDC UR6, c[0x0][0x450] ;  /* 0x0001140000061ab9 */ /* 0x000fe20000000800 */
[----:B------:R-:W-:-:S03]  /*a230*/  PLOP3.LUT P1, PT, PT, PT, UP0, 0x40, 0x0 ;  /* 0x000000000000781c */ /* 0x000fc60003f2e808 */
[----:B------:R-:W-:Y:S01]  /*a240*/  @P2 SHF.R.U32.HI R0, RZ, UR6, R2 ;  /* 0x00000006ff002c19 */ /* 0x000fe20008011602 */
[----:B------:R-:W-:Y:S01]  /*a250*/  IMAD R2, R8, -0x2, R3 ;  /* 0xfffffffe08027824 */ /* 0x000fe200078e0203 */
[----:B0-----:R-:W-:-:S03]  /*a260*/  UPRMT UR7, UR11, 0x654, UR7 ;  /* 0x000006540b077896 */ /* 0x001fc60008000007 */
[----:B------:R-:W0:Y:S01]  /*a270*/  SHFL.IDX PT, R184, R0, RZ, 0x1c1f ;  /* 0x001c1fff00b87589 */ /* 0x000e2200000e0000 */
[----:B------:R-:W-:Y:S01]  /*a280*/  IMAD R2, R17, UR15, R2 ;  /* 0x0000000f11027c24 */ /* 0x000fe2000f8e0202 */
[----:B------:R-:W-:-:S03]  /*a290*/  ULDC UR11, c[0x0][0x9e0] ;  /* 0x00027800000b7ab9 */ /* 0x000fc60000000800 */
[----:B------:R-:W-:Y:S01]  /*a2a0*/  VIADD R2, R2, -UR14 ;  /* 0x8000000e02027c36 */ /* 0x000fe20008000000 */
[----:B------:R-:W-:Y:S03]  /*a2b0*/  SYNCS.ARRIVE.TRANS64.RED.A1T0 RZ, [UR7], RZ ;  /* 0x000000ffffff79a7 */ /* 0x000fe60008100407 */
[C---:B------:R-:W-:Y:S01]  /*a2c0*/  VIADD R187, R2.reuse, UR10 ;  /* 0x0000000a02bb7c36 */ /* 0x040fe20008000000 */
[----:B------:R-:W-:-:S05]  /*a2d0*/  IADD3 R186, R2, UR11, RZ ;  /* 0x0000000b02ba7c10 */ /* 0x000fca000fffe0ff */
[--C-:B0-----:R-:W-:Y:S02]  /*a2e0*/  IMAD.IADD R2, R186, 0x1, R184.reuse ;  /* 0x00000001ba027824 */ /* 0x101fe400078e02b8 */
[----:B------:R-:W-:Y:S01]  /*a2f0*/  IMAD.IADD R3, R187, 0x1, R184 ;  /* 0x00000001bb037824 */ /* 0x000fe200078e02b8 */
[----:B------:R-:W-:Y:S06]  /*a300*/  @P1 BRA `(.L_x_1063) ;  /* 0x00000000006c1947 */ /* 0x000fec0003800000 */
[----:B------:R-:W-:Y:S01]  /*a310*/  ULDC UR7, c[0x0][0x2f0] ;  /* 0x0000bc0000077ab9 */ /* 0x000fe20000000800 */
[----:B------:R-:W-:Y:S01]  /*a320*/  ULDC UR6, c[0x0][0x288] ;  /* 0x0000a20000067ab9 */ /* 0x000fe20000000800 */
[----:B------:R-:W-:Y:S01]  /*a330*/  IMAD R184, R17, UR7, R184 ;  /* 0x0000000711b87c24 */ /* 0x000fe2000f8e02b8 */
[----:B------:R-:W-:Y:S03]  /*a340*/  BSSY B0, `(.L_x_1064) ;  /* 0x0000013000007945 */ /* 0x000fe60003800000 */
[----:B------:R-:W-:-:S05]  /*a350*/  VIADD R185, R184, -UR6 ;  /* 0x80000006b8b97c36 */ /* 0x000fca0008000000 */
        /* <DEDUP_REMOVED lines=11> */
.L_x_1065:
[----:B------:R-:W-:Y:S02]  /*a410*/  ULDC UR6, c[0x0][0x9e4] ;  /* 0x0002790000067ab9 */ /* 0x000fe40000000800 */
[----:B------:R-:W-:-:S04]  /*a420*/  MOV R188, UR6 ;  /* 0x0000000600bc7c02 */ /* 0x000fc80008000f00 */
[----:B------:R-:W-:-:S13]  /*a430*/  ISETP.NE.AND P1, PT, R188, 0x1, PT ;  /* 0x00000001bc00780c */ /* 0x000fda0003f25270 */
[----:B------:R-:W0:Y:S02]  /*a440*/  @P1 LDC.64 R190, c[0x0][0x9e8] ;  /* 0x00027a00ffbe1b82 */ /* 0x000e240000000a00 */
[----:B0-----:R-:W-:-:S05]  /*a450*/  @P1 IMAD.HI.U32 R184, R185, R190, RZ ;  /* 0x000000beb9b81227 */ /* 0x001fca00078e00ff */
[----:B------:R-:W-:-:S07]  /*a460*/  @P1 SHF.R.U32.HI R185, RZ, R191, R184 ;  /* 0x000000bfffb91219 */ /* 0x000fce00000116b8 */
.L_x_1066:
[----:B------:R-:W-:Y:S05]  /*a470*/  BSYNC B0 ;  /* 0x0000000000007941 */ /* 0x000fea0003800000 */
.L_x_1064:
[----:B------:R-:W-:-:S04]  /*a480*/  IMAD R185, R185, R188, -R4 ;  /* 0x000000bcb9b97224 */ /* 0x000fc800078e0a04 */
[----:B------:R-:W-:-:S05]  /*a490*/  IMAD R185, R8, -0x2, R185 ;  /* 0xfffffffe08b97824 */ /* 0x000fca00078e02b9 */
[----:B------:R-:W-:Y:S02]  /*a4a0*/  VIADDMNMX R2, R185, R188, R2, PT ;  /* 0x000000bcb9027246 */ /* 0x000fe40003800102 */
[----:B------:R-:W-:-:S07]  /*a4b0*/  VIMNMX R3, R3, R185, !PT ;  /* 0x000000b903037248 */ /* 0x000fce0007fe0100 */
.L_x_1063:
        /* <DEDUP_REMOVED lines=72> */
.L_x_1069:
[----:B------:R-:W-:Y:S02]  /*a940*/  ULDC UR6, c[0x0][0x9e4] ;  /* 0x0002790000067ab9 */ /* 0x000fe40000000800 */
[----:B------:R-:W-:-:S04]  /*a950*/  MOV R184, UR6 ;  /* 0x0000000600b87c02 */ /* 0x000fc80008000f00 */
[----:B------:R-:W-:-:S13]  /*a960*/  ISETP.NE.AND P2, PT, R184, 0x1, PT ;  /* 0x00000001b800780c */ /* 0x000fda0003f45270 */
[----:B------:R-:W0:Y:S02]  /*a970*/  @P2 LDC.64 R2, c[0x0][0x9e8] ;  /* 0x00027a00ff022b82 */ /* 0x000e240000000a00 */
[----:B0-----:R-:W-:-:S05]  /*a980*/  @P2 IMAD.HI.U32 R2, R187, R2, RZ ;  /* 0x00000002bb022227 */ /* 0x001fca00078e00ff */
[----:B------:R-:W-:-:S07]  /*a990*/  @P2 SHF.R.U32.HI R187, RZ, R3, R2 ;  /* 0x00000003ffbb2219 */ /* 0x000fce0000011602 */
.L_x_1070:
[----:B------:R-:W-:Y:S05]  /*a9a0*/  BSYNC B0 ;  /* 0x0000000000007941 */ /* 0x000fea0003800000 */
.L_x_1068:
[----:B------:R-:W-:-:S04]  /*a9b0*/  IMAD R187, R187, R184, -R4 ;  /* 0x000000b8bbbb7224 */ /* 0x000fc800078e0a04 */
[----:B------:R-:W-:-:S05]  /*a9c0*/  IMAD R187, R8, -0x2, R187 ;  /* 0xfffffffe08bb7824 */ /* 0x000fca00078e02bb */
[----:B------:R-:W-:Y:S02]  /*a9d0*/  VIADDMNMX R0, R187, R184, R0, PT ;  /* 0x000000b8bb007246 */ /* 0x000fe40003800100 */
[----:B------:R-:W-:-:S07]  /*a9e0*/  VIMNMX R152, R152, R187, !PT ;  /* 0x000000bb98987248 */ /* 0x000fce0007fe0100 */
.L_x_1067:
        /* <DEDUP_REMOVED lines=119> */
[C---:B------:R-:W-:Y:S01]  /*b160*/  FSETP.NEU.FTZ.AND P1, PT, R3.reuse, -INF , PT ;  /* 0xff8000000300780b */ /* 0x040fe20003f3d000 */
[----:B------:R-:W-:Y:S01]  /*b170*/  FMUL.FTZ R20, R3, UR10 ;  /* 0x0000000a03147c20 */ /* 0x000fe20008410000 */
[----:B------:R-:W-:Y:S01]  /*b180*/  FMUL.FTZ R0, R0, UR10 ;  /* 0x0000000a00007c20 */ /* 0x000fe20008410000 */
[----:B------:R-:W-:Y:S03]  /*b190*/  MUFU.EX2 R177, R2 ;  /* 0x0000000200b17308 */ /* 0x000fe60000000800 */
[----:B------:R-:W-:-:S05]  /*b1a0*/  FSEL R20, R20, RZ, P1 ;  /* 0x000000ff14147208 */ /* 0x000fca0000800000 */
[--C-:B------:R-:W-:Y:S01]  /*b1b0*/  FFMA.FTZ R152, R155, UR10, -R20.reuse ;  /* 0x0000000a9b987c23 */ /* 0x100fe20008010814 */
[----:B------:R-:W-:Y:S01]  /*b1c0*/  FSEL R155, R3, RZ, P1 ;  /* 0x000000ff039b7208 */ /* 0x000fe20000800000 */
[--C-:B------:R-:W-:Y:S01]  /*b1d0*/  FFMA.FTZ R197, R187, UR10, -R20.reuse ;  /* 0x0000000abbc57c23 */ /* 0x100fe20008010814 */
[----:B------:R-:W0:Y:S01]  /*b1e0*/  MUFU.EX2 R0, R0 ;  /* 0x0000000000007308 */ /* 0x000e220000000800 */
[--C-:B------:R-:W-:Y:S01]  /*b1f0*/  FFMA.FTZ R199, R158, UR10, -R20.reuse ;  /* 0x0000000a9ec77c23 */ /* 0x100fe20008010814 */
[----:B------:R-:W-:Y:S01]  /*b200*/  FFMA.FTZ R156, R159, UR10, -R20 ;  /* 0x0000000a9f9c7c23 */ /* 0x000fe20008010814 */
[----:B------:R-:W-:Y:S01]  /*b210*/  FADD.FTZ R155, -R155, R202 ;  /* 0x000000ca9b9b7221 */ /* 0x000fe20000010100 */
[--C-:B------:R-:W-:Y:S01]  /*b220*/  FFMA.FTZ R193, R162, UR10, -R20.reuse ;  /* 0x0000000aa2c17c23 */ /* 0x100fe20008010814 */
[--C-:B------:R-:W-:Y:S01]  /*b230*/  FFMA.FTZ R158, R163, UR10, -R20.reuse ;  /* 0x0000000aa39e7c23 */ /* 0x100fe20008010814 */
[--C-:B------:R-:W-:Y:S01]  /*b240*/  FFMA.FTZ R195, R166, UR10, -R20.reuse ;  /* 0x0000000aa6c37c23 */ /* 0x100fe20008010814 */
[----:B------:R-:W-:Y:S01]  /*b250*/  FMUL.FTZ R155, R155, UR10 ;  /* 0x0000000a9b9b7c20 */ /* 0x000fe20008410000 */
        /* <DEDUP_REMOVED lines=8> */
[----:B------:R1:W2:Y:S01]  /*b2e0*/  MUFU.EX2 R2, R155 ;  /* 0x0000009b00027308 */ /* 0x0002a20000000800 */
[----:B0-----:R-:W-:Y:S01]  /*b2f0*/  FFMA.FTZ R159, R0, R18, R171 ;  /* 0x00000012009f7223 */ /* 0x001fe200000100ab */
[--C-:B------:R-:W-:Y:S01]  /*b300*/  FFMA.FTZ R182, R182, UR10, -R20.reuse ;  /* 0x0000000ab6b67c23 */ /* 0x100fe20008010814 */
[----:B------:R-:W-:-:S02]  /*b310*/  FFMA.FTZ R20, R183, UR10, -R20 ;  /* 0x0000000ab7147c23 */ /* 0x000fc40008010814 */
[----:B------:R-:W-:-:S03]  /*b320*/  FADD.FTZ R159, R196, R159 ;  /* 0x0000009fc49f7221 */ /* 0x000fc60000010000 */
[----:B------:R-:W0:Y:S01]  /*b330*/  MUFU.EX2 R152, R152 ;  /* 0x0000009800987308 */ /* 0x000e220000000800 */
[----:B------:R-:W-:-:S04]  /*b340*/  FADD.FTZ R164, R198, R159 ;  /* 0x0000009fc6a47221 */ /* 0x000fc80000010000 */
[----:B-1----:R-:W-:-:S03]  /*b350*/  FADD.FTZ R155, R153, R164 ;  /* 0x000000a4999b7221 */ /* 0x002fc60000010000 */
[----:B------:R-:W1:Y:S01]  /*b360*/  MUFU.EX2 R199, R199 ;  /* 0x000000c700c77308 */ /* 0x000e620000000800 */
[----:B--2---:R-:W-:Y:S01]  /*b370*/  FFMA.FTZ R9, R2, R9, R197 ;  /* 0x0000000902097223 */ /* 0x004fe200000100c5 */
[----:B------:R-:W-:-:S04]  /*b380*/  FADD.FTZ R164, R192, R155 ;  /* 0x0000009bc0a47221 */ /* 0x000fc80000010000 */
[----:B------:R-:W-:Y:S02]  /*b390*/  FADD.FTZ R155, R157, R164 ;  /* 0x000000a49d9b7221 */ /* 0x000fe40000010000 */
[----:B------:R-:W2:Y:S01]  /*b3a0*/  MUFU.EX2 R156, R156 ;  /* 0x0000009c009c7308 */ /* 0x000ea20000000800 */
[----:B0-----:R-:W-:Y:S01]  /*b3b0*/  FADD.FTZ R18, R152, R9 ;  /* 0x0000000998127221 */ /* 0x001fe20000010000 */
[----:B------:R-:W-:-:S04]  /*b3c0*/  FADD.FTZ R164, R194, R155 ;  /* 0x0000009bc2a47221 */ /* 0x000fc80000010000 */
[----:B------:R-:W-:Y:S02]  /*b3d0*/  FADD.FTZ R155, R161, R164 ;  /* 0x000000a4a19b7221 */ /* 0x000fe40000010000 */
        /* <DEDUP_REMOVED lines=37> */
[----:B-1----:R-:W-:-:S04]  /*b630*/  FADD.FTZ R18, R186, R155 ;  /* 0x0000009bba127221 */ /* 0x002fc80000010000 */
[----:B------:R-:W-:Y:S01]  /*b640*/  FADD.FTZ R18, R177, R18 ;  /* 0x00000012b1127221 */ /* 0x000fe20000010000 */
[----:B--2---:R-:W-:-:S04]  /*b650*/  FADD.FTZ R9, R182, R9 ;  /* 0x00000009b6097221 */ /* 0x004fc80000010000 */
[----:B0-----:R-:W-:Y:S01]  /*b660*/  FADD.FTZ R9, R20, R9 ;  /* 0x0000000914097221 */ /* 0x001fe20000010000 */
[----:B------:R-:W-:Y:S06]  /*b670*/  @!P0 BRA `(.L_x_1071) ;  /* 0x0000000000048947 */ /* 0x000fec0003800000 */
[----:B------:R-:W-:Y:S01]  /*b680*/  BPT.TRAP 0x1 ;  /* 0x000000040000795c */ /* 0x000fe20000300000 */
.L_x_1071:
        /* <DEDUP_REMOVED lines=13> */
[----:B------:R-:W-:Y:S01]  /*b760*/  F2FP.BF16.F32.PACK_AB R193, R158, R193 ;  /* 0x000000c19ec1723e */ /* 0x000fe200000010ff */
[----:B------:R-:W-:Y:S01]  /*b770*/  VIADD R204, R204, 0xffffffff ;  /* 0xffffffffcccc7836 */ /* 0x000fe20000000000 */
        /* <DEDUP_REMOVED lines=11> */
[----:B------:R-:W-:-:S07]  /*b830*/  F2FP.BF16.F32.PACK_AB R186, R177, R186 ;  /* 0x000000bab1ba723e */ /* 0x000fce00000010ff */
[----:B------:R-:W-:Y:S01]  /*b840*/  IMAD.U32 R203, RZ, RZ, UR5 ;  /* 0x00000005ffcb7e24 */ /* 0x000fe2000f8e00ff */
[----:B------:R-:W-:Y:S06]  /*b850*/  @P1 BRA `(.L_x_1072) ;  /* 0xffffffd400c81947 */ /* 0x000fec000383ffff */
.L_x_1053:
        /* <DEDUP_REMOVED lines=131> */
.L_x_1073:
        /* <DEDUP_REMOVED lines=8> */
.L_x_1074:
[----:B-1----:R-:W-:Y:S05]  /*c110*/  @P1 BRA `(.L_x_1075) ;  /* 0x0000000000081947 */ /* 0x002fea0003800000 */
[----:B------:R-:W1:Y:S02]  /*c120*/  SYNCS.PHASECHK.TRANS64.TRYWAIT P1, [UR5+0x30850], R0 ;  /* 0x03085000ff0075a7 */ /* 0x000e640008020145 */
[----:B-1----:R-:W-:Y:S05]  /*c130*/  @!P1 BRA `(.L_x_1076) ;  /* 0x0000007000a89947 */ /* 0x002fea0003800000 */
.L_x_1075:
[----:B------:R-:W-:Y:S01]  /*c140*/  R2UR UR6, R16 ;  /* 0x00000000100672ca */ /* 0x000fe200000e0000 */
[----:B------:R-:W-:Y:S01]  /*c150*/  WARPGROUP.ARRIVE ;  /* 0x00000000000079c5 */ /* 0x000fe20000000000 */
[----:B------:R-:W-:Y:S01]  /*c160*/  UMOV UR7, 0x40000040 ;  /* 0x4000004000077882 */ /* 0x000fe20000000000 */
[----:B-1----:R-:W0:Y:S01]  /*c170*/  SHFL.BFLY PT, R5, R18, 0x2, 0x1f ;  /* 0x0c401f0012057f89 */ /* 0x002e2200000e0000 */
[----:B------:R-:W-:-:S03]  /*c180*/  IMAD.MOV.U32 R6, RZ, RZ, RZ ;  /* 0x000000ffff067224 */ /* 0x000fc600078e00ff */
[----:B------:R-:W1:Y:S06]  /*c190*/  SHFL.BFLY PT, R2, R9, 0x2, 0x1f ;  /* 0x0c401f0009027f89 */ /* 0x000e6c00000e0000 */
[----:B------:R-:W-:-:S04]  /*c1a0*/  UIADD3 UR6, UR6, 0x400, URZ ;  /* 0x0000040006067890 */ /* 0x000fc8000fffe03f */
[----:B------:R-:W-:-:S04]  /*c1b0*/  USHF.R.U32.HI UR6, URZ, 0x4, UR6 ;  /* 0x000000043f067899 */ /* 0x000fc80008011606 */
[----:B------:R-:W-:-:S04]  /*c1c0*/  ULOP3.LUT UR6, UR6, 0x3fff, URZ, 0xc0, !UPT ;  /* 0x00003fff06067892 */ /* 0x000fc8000f8ec03f */
[----:B------:R-:W-:Y:S01]  /*c1d0*/  ULOP3.LUT UR6, UR6, 0x2000000, URZ, 0xfc, !UPT ;  /* 0x0200000006067892 */ /* 0x000fe2000f8efc3f */
[----:B0-----:R-:W-:-:S03]  /*c1e0*/  FADD.FTZ R0, R5, R18 ;  /* 0x0000001205007221 */ /* 0x001fc60000010000 */
[----:B------:R-:W-:Y:S01]  /*c1f0*/  ULEA UR4, UR4, UR6, 0xb ;  /* 0x0000000604047291 */ /* 0x000fe2000f8e583f */
[----:B-1----:R-:W-:Y:S01]  /*c200*/  FADD.FTZ R2, R2, R9 ;  /* 0x0000000902027221 */ /* 0x002fe20000010000 */
[----:B------:R-:W0:Y:S01]  /*c210*/  SHFL.BFLY PT, R5, R0, 0x1, 0x1f ;  /* 0x0c201f0000057f89 */ /* 0x000e2200000e0000 */
[----:B------:R-:W-:-:S04]  /*c220*/  IMAD.U32 R9, RZ, RZ, UR10 ;  /* 0x0000000aff097e24 */ /* 0x000fc8000f8e00ff */
[----:B------:R-:W-:Y:S01]  /*c230*/  UMOV UR6, UR4 ;  /* 0x0000000400067c82 */ /* 0x000fe20008000000 */
[----:B------:R-:W1:Y:S01]  /*c240*/  SHFL.BFLY PT, R7, R2, 0x1, 0x1f ;  /* 0x0c201f0002077f89 */ /* 0x000e6200000e0000 */
[----:B------:R-:W-:Y:S01]  /*c250*/  HGMMA.64x256x16.F32.BF16 R24, R196, gdesc[UR4].tnspB, R24, gsb0 ;  /* 0x43e00004c4187df0 */ /* 0x000fe20008001818 */
[----:B------:R-:W-:Y:S01]  /*c260*/  UIADD3 UR6, UR4, 0x80, URZ ;  /* 0x0000008004067890 */ /* 0x000fe2000fffe03f */
[----:B------:R-:W-:Y:S01]  /*c270*/  UMOV UR7, 0x40000040 ;  /* 0x4000004000077882 */ /* 0x000fe20000000000 */
[----:B0-----:R-:W-:Y:S01]  /*c280*/  FADD.FTZ R11, R0, R5 ;  /* 0x00000005000b7221 */ /* 0x001fe20000010000 */
[----:B------:R-:W-:Y:S01]  /*c290*/  IMAD.MOV.U32 R5, RZ, RZ, RZ ;  /* 0x000000ffff057224 */ /* 0x000fe200078e00ff */
[----:B------:R-:W-:Y:S01]  /*c2a0*/  MOV R0, 0xff800000 ;  /* 0xff80000000007802 */ /* 0x000fe20000000f00 */
[----:B-1----:R-:W-:Y:S02]  /*c2b0*/  FADD.FTZ R12, R2, R7 ;  /* 0x00000007020c7221 */ /* 0x002fe40000010000 */
[----:B------:R-:W-:Y:S01]  /*c2c0*/  FSETP.NE.FTZ.AND P1, PT, R11, RZ, PT ;  /* 0x000000ff0b00720b */ /* 0x000fe20003f35000 */
[----:B------:R-:W-:-:S02]  /*c2d0*/  IMAD.U32 R7, RZ, RZ, UR10 ;  /* 0x0000000aff077e24 */ /* 0x000fc4000f8e00ff */
[----:B------:R-:W-:Y:S01]  /*c2e0*/  IMAD.MOV.U32 R2, RZ, RZ, -0x800000 ;  /* 0xff800000ff027424 */ /* 0x000fe200078e00ff */
[----:B------:R-:W-:-:S09]  /*c2f0*/  FSETP.NE.FTZ.AND P2, PT, R12, RZ, PT ;  /* 0x000000ff0c00720b */ /* 0x000fd20003f55000 */
[----:B------:R-:W0:Y:S01]  /*c300*/  @P1 MUFU.LG2 R8, R11 ;  /* 0x0000000b00081308 */ /* 0x000e220000000c00 */
[----:B------:R-:W-:-:S03]  /*c310*/  @P1 FMUL.FTZ R7, R7, 0.69314718246459960938 ;  /* 0x3f31721807071820 */ /* 0x000fc60000410000 */
[----:B------:R-:W-:-:S04]  /*c320*/  @P2 FMUL.FTZ R9, R9, 0.69314718246459960938 ;  /* 0x3f31721809092820 */ /* 0x000fc80000410000 */
[----:B------:R-:W1:Y:S08]  /*c330*/  @P2 MUFU.LG2 R10, R12 ;  /* 0x0000000c000a2308 */ /* 0x000e700000000c00 */
        /* <DEDUP_REMOVED lines=25> */
.L_x_1077:
        /* <DEDUP_REMOVED lines=133> */
.L_x_999:
[----:B------:R-:W-:Y:S05]  /*cd20*/  @P0 BRA `(.L_x_1078) ;  /* 0x0000002000540947 */ /* 0x000fea0003800000 */
[----:B------:R-:W2:Y:S01]  /*cd30*/  LDL R3, [R1] ;  /* 0x0000000001037983 */ /* 0x000ea20000100800 */
[----:B------:R-:W0:Y:S01]  /*cd40*/  S2UR UR12, SR_CTAID.Z ;  /* 0x00000000000c79c3 */ /* 0x000e220000002700 */
[----:B------:R-:W-:Y:S01]  /*cd50*/  ULDC.64 UR8, c[0x0][0xbd0] ;  /* 0x0002f40000087ab9 */ /* 0x000fe20000000a00 */
[----:B------:R-:W-:Y:S06]  /*cd60*/  BSSY B0, `(.L_x_1079) ;  /* 0x000014d000007945 */ /* 0x000fec0003800000 */
[----:B------:R-:W1:Y:S08]  /*cd70*/  LDC.64 R18, c[0x0][0xbd8] ;  /* 0x0002f600ff127b82 */ /* 0x000e700000000a00 */
[----:B------:R-:W3:Y:S08]  /*cd80*/  S2UR UR11, SR_CTAID.Y ;  /* 0x00000000000b79c3 */ /* 0x000ef00000002600 */
[----:B------:R-:W3:Y:S01]  /*cd90*/  LDC R23, c[0x0][0xc50] ;  /* 0x00031400ff177b82 */ /* 0x000ee20000000800 */
[----:B0-----:R-:W-:-:S07]  /*cda0*/  USHF.R.S32.HI UR10, URZ, 0x1f, UR12 ;  /* 0x0000001f3f0a7899 */ /* 0x001fce000801140c */
[----:B------:R-:W0:Y:S08]  /*cdb0*/  LDC.64 R20, c[0x0][0xb40] ;  /* 0x0002d000ff147b82 */ /* 0x000e300000000a00 */
[----:B------:R-:W-:Y:S01]  /*cdc0*/  BAR.SYNC.DEFER_BLOCKING 0x1, 0x100 ;  /* 0x0044000000007b1d */ /* 0x000fe20000010000 */
[----:B--2---:R-:W-:-:S05]  /*cdd0*/  R2UR UR13, R3 ;  /* 0x00000000030d72ca */ /* 0x004fca00000e0000 */
[----:B------:R-:W2:Y:S08]  /*cde0*/  S2R R3, SR_TID.X ;  /* 0x0000000000037919 */ /* 0x000eb00000002100 */
[----:B------:R-:W-:Y:S02]  /*cdf0*/  USHF.R.S32.HI UR7, URZ, 0x1f, UR13 ;  /* 0x0000001f3f077899 */ /* 0x000fe4000801140d */
[----:B------:R-:W-:-:S02]  /*ce00*/  UIMAD.WIDE.U32 UR4, UR13, UR8, URZ ;  /* 0x000000080d0472a5 */ /* 0x000fc4000f8e003f */
[----:B------:R-:W-:-:S04]  /*ce10*/  UIMAD UR6, UR7, UR8, URZ ;  /* 0x00000008070672a4 */ /* 0x000fc8000f8e023f */
[----:B------:R-:W-:-:S03]  /*ce20*/  UIMAD UR6, UR13, UR9, UR6 ;  /* 0x000000090d0672a4 */ /* 0x000fc6000f8e0206 */
[----:B------:R-:W-:Y:S01]  /*ce30*/  ULDC.64 UR8, c[0x0][0xb38] ;  /* 0x0002ce0000087ab9 */ /* 0x000fe20000000a00 */
[----:B------:R-:W-:Y:S02]  /*ce40*/  UIADD3 UR6, UR5, UR6, URZ ;  /* 0x0000000605067290 */ /* 0x000fe4000fffe03f */
[----:B------:R-:W-:Y:S01]  /*ce50*/  UIMAD UR7, UR7, UR8, URZ ;  /* 0x00000008070772a4 */ /* 0x000fe2000f8e023f */
[----:B--2---:R-:W-:-:S05]  /*ce60*/  VIADD R5, R3, 0xffffff80 ;  /* 0xffffff8003057836 */ /* 0x004fca0000000000 */
[----:B------:R-:W-:-:S04]  /*ce70*/  SHF.R.S32.HI R4, RZ, 0x1f, R5 ;  /* 0x0000001fff047819 */ /* 0x000fc80000011405 */
[CC--:B------:R-:W-:Y:S02]  /*ce80*/  LEA.HI R6, R4.reuse, R5.reuse, RZ, 0x7 ;  /* 0x0000000504067211 */ /* 0x0c0fe400078f38ff */
[----:B------:R-:W-:Y:S02]  /*ce90*/  LEA.HI R11, R4, R5, RZ, 0x2 ;  /* 0x00000005040b7211 */ /* 0x000fe400078f10ff */
[----:B------:R-:W-:Y:S02]  /*cea0*/  LOP3.LUT R8, R6, 0xffffff80, RZ, 0xc0, !PT ;  /* 0xffffff8006087812 */ /* 0x000fe400078ec0ff */
[----:B------:R-:W-:-:S03]  /*ceb0*/  SHF.R.S32.HI R7, RZ, 0x7, R6 ;  /* 0x00000007ff077819 */ /* 0x000fc60000011406 */
[----:B------:R-:W-:Y:S01]  /*cec0*/  IMAD.IADD R3, R5, 0x1, -R8 ;  /* 0x0000000105037824 */ /* 0x000fe200078e0a08 */
[----:B------:R-:W-:Y:S01]  /*ced0*/  LEA.HI R4, R6, R7, RZ, 0x1 ;  /* 0x0000000706047211 */ /* 0x000fe200078f08ff */
[----:B------:R-:W2:Y:S01]  /*cee0*/  LDC R8, c[0x0][0xbe8] ;  /* 0x0002fa00ff087b82 */ /* 0x000ea20000000800 */
[----:B------:R-:W-:Y:S02]  /*cef0*/  LOP3.LUT R6, R11, 0xfffffffc, RZ, 0xc0, !PT ;  /* 0xfffffffc0b067812 */ /* 0x000fe400078ec0ff */
[----:B------:R-:W-:Y:S02]  /*cf00*/  SHF.R.S32.HI R12, RZ, 0x1f, R3 ;  /* 0x0000001fff0c7819 */ /* 0x000fe40000011403 */
[----:B------:R-:W-:Y:S01]  /*cf10*/  LOP3.LUT R4, R4, 0x3fffffe, RZ, 0xc0, !PT ;  /* 0x03fffffe04047812 */ /* 0x000fe200078ec0ff */
[----:B------:R-:W-:Y:S01]  /*cf20*/  IMAD.IADD R5, R5, 0x1, -R6 ;  /* 0x0000000105057824 */ /* 0x000fe200078e0a06 */
[----:B------:R-:W-:Y:S02]  /*cf30*/  LEA.HI R10, R12, R3, RZ, 0x2 ;  /* 0x000000030c0a7211 */ /* 0x000fe400078f10ff */
[----:B------:R-:W-:-:S02]  /*cf40*/  IADD3 R6, R7, -R4, RZ ;  /* 0x8000000407067210 */ /* 0x000fc40007ffe0ff */
[--C-:B------:R-:W-:Y:S02]  /*cf50*/  SHF.R.S32.HI R9, RZ, 0x2, R10.reuse ;  /* 0x00000002ff097819 */ /* 0x100fe4000001140a */
[----:B------:R-:W-:Y:S02]  /*cf60*/  SHF.R.S32.HI R14, RZ, 0x1f, R10 ;  /* 0x0000001fff0e7819 */ /* 0x000fe4000001140a */
[----:B------:R-:W-:Y:S02]  /*cf70*/  LEA.HI R7, R5, R5, RZ, 0x1 ;  /* 0x0000000505077211 */ /* 0x000fe400078f08ff */
[----:B------:R-:W-:Y:S02]  /*cf80*/  LEA.HI R14, R14, R9, RZ, 0x3 ;  /* 0x000000090e0e7211 */ /* 0x000fe400078f18ff */
[----:B------:R-:W-:Y:S02]  /*cf90*/  LEA.HI R12, R12, R3, RZ, 0x5 ;  /* 0x000000030c0c7211 */ /* 0x000fe400078f28ff */
[----:B------:R-:W-:-:S02]  /*cfa0*/  LOP3.LUT R14, R14, 0xfffffff8, RZ, 0xc0, !PT ;  /* 0xfffffff80e0e7812 */ /* 0x000fc400078ec0ff */
[----:B------:R-:W-:Y:S02]  /*cfb0*/  LOP3.LUT R10, R10, 0x7ffffffc, RZ, 0xc0, !PT ;  /* 0x7ffffffc0a0a7812 */ /* 0x000fe400078ec0ff */
[----:B--2---:R-:W-:Y:S01]  /*cfc0*/  ISETP.NE.AND P0, PT, R8, 0x1, PT ;  /* 0x000000010800780c */ /* 0x004fe20003f05270 */
[----:B------:R-:W-:Y:S01]  /*cfd0*/  IMAD.IADD R4, R9, 0x1, -R14 ;  /* 0x0000000109047824 */ /* 0x000fe200078e0a0e */
[----:B------:R-:W-:Y:S01]  /*cfe0*/  LOP3.LUT R14, R7, 0x1ffffffe, RZ, 0xc0, !PT ;  /* 0x1ffffffe070e7812 */ /* 0x000fe200078ec0ff */
[----:B------:R-:W2:Y:S01]  /*cff0*/  S2R R9, SR_CTAID.X ;  /* 0x0000000000097919 */ /* 0x000ea20000002500 */
[----:B------:R-:W-:Y:S01]  /*d000*/  SHF.R.S32.HI R7, RZ, 0x5, R12 ;  /* 0x00000005ff077819 */ /* 0x000fe2000001140c */
[----:B-1----:R-:W-:Y:S02]  /*d010*/  IMAD R12, R18, UR10, RZ ;  /* 0x0000000a120c7c24 */ /* 0x002fe4000f8e02ff */
[----:B------:R-:W-:Y:S01]  /*d020*/  IMAD.IADD R11, R5, 0x1, -R14 ;  /* 0x00000001050b7824 */ /* 0x000fe200078e0a0e */
[----:B------:R-:W-:Y:S01]  /*d030*/  MOV R5, UR5 ;  /* 0x0000000500057c02 */ /* 0x000fe20008000f00 */
[----:B------:R-:W-:-:S02]  /*d040*/  IMAD R7, R7, 0x10, R4 ;  /* 0x0000001007077824 */ /* 0x000fc400078e0204 */
[----:B------:R-:W-:Y:S01]  /*d050*/  IMAD.U32 R4, RZ, RZ, UR4 ;  /* 0x00000004ff047e24 */ /* 0x000fe2000f8e00ff */
[----:B------:R-:W-:Y:S01]  /*d060*/  UIMAD.WIDE.U32 UR4, UR13, UR8, URZ ;  /* 0x000000080d0472a5 */ /* 0x000fe2000f8e003f */
[----:B------:R-:W1:Y:S01]  /*d070*/  @P0 LDC R14, c[0x0][0xbec] ;  /* 0x0002fb00ff0e0b82 */ /* 0x000e620000000800 */
[----:B------:R-:W-:Y:S02]  /*d080*/  IMAD R16, R6, 0x40, R7 ;  /* 0x0000004006107824 */ /* 0x000fe400078e0207 */
[----:B------:R-:W-:Y:S01]  /*d090*/  IMAD.U32 R5, RZ, RZ, UR6 ;  /* 0x00000006ff057e24 */ /* 0x000fe2000f8e00ff */
[----:B------:R-:W-:Y:S01]  /*d0a0*/  UIMAD UR6, UR13, UR9, UR7 ;  /* 0x000000090d0672a4 */ /* 0x000fe2000f8e0207 */
[----:B------:R-:W-:Y:S02]  /*d0b0*/  IMAD R6, R11, 0x8, R16 ;  /* 0x000000080b067824 */ /* 0x000fe400078e0210 */
[----:B------:R-:W-:Y:S01]  /*d0c0*/  IMAD.WIDE.U32 R4, R18, UR12, R4 ;  /* 0x0000000c12047c25 */ /* 0x000fe2000f8e0004 */
[----:B------:R-:W4:Y:S01]  /*d0d0*/  @P0 LDC R17, c[0x0][0xbf0] ;  /* 0x0002fc00ff110b82 */ /* 0x000f220000000800 */
[----:B------:R-:W-:-:S02]  /*d0e0*/  UIADD3 UR6, UR5, UR6, URZ ;  /* 0x0000000605067290 */ /* 0x000fc4000fffe03f */
[----:B------:R-:W-:Y:S01]  /*d0f0*/  IMAD R18, RZ, RZ, -UR13 ;  /* 0x8000000dff127e24 */ /* 0x000fe2000f8e02ff */
[----:B------:R-:W-:Y:S01]  /*d100*/  ULDC.64 UR8, c[0x0][0xb28] ;  /* 0x0002ca0000087ab9 */ /* 0x000fe20000000a00 */
[----:B------:R-:W-:Y:S02]  /*d110*/  IMAD R15, R19, UR12, R12 ;  /* 0x0000000c130f7c24 */ /* 0x000fe4000f8e020c */
[----:B------:R-:W-:Y:S01]  /*d120*/  IMAD.U32 R7, RZ, RZ, UR5 ;  /* 0x00000005ff077e24 */ /* 0x000fe2000f8e00ff */
[----:B------:R-:W5:Y:S01]  /*d130*/  @P0 LDC R22, c[0x0][0xbec] ;  /* 0x0002fb00ff160b82 */ /* 0x000f620000000800 */
[----:B---3--:R-:W-:Y:S01]  /*d140*/  IMAD R23, R23, R18, UR11 ;  /* 0x0000000b17177e24 */ /* 0x008fe2000f8e0212 */
[----:B------:R-:W-:Y:S01]  /*d150*/  IADD3 R5, R5, R15, RZ ;  /* 0x0000000f05057210 */ /* 0x000fe20007ffe0ff */
[----:B------:R-:W-:Y:S01]  /*d160*/  IMAD.U32 R7, RZ, RZ, UR6 ;  /* 0x00000006ff077e24 */ /* 0x000fe2000f8e00ff */
[----:B------:R-:W-:Y:S01]  /*d170*/  ULDC.64 UR6, c[0x0][0xb48] ;  /* 0x0002d20000067ab9 */ /* 0x000fe20000000a00 */
[----:B--2---:R-:W-:Y:S01]  /*d180*/  IMAD R11, R9, 0x80, R6 ;  /* 0x00000080090b7824 */ /* 0x004fe200078e0206 */
[----:B------:R-:W-:-:S02]  /*d190*/  MOV R6, UR4 ;  /* 0x0000000400067c02 */ /* 0x000fc40008000f00 */
[----:B------:R-:W2:Y:S01]  /*d1a0*/  @P0 LDC R153, c[0x0][0xbf0] ;  /* 0x0002fc00ff990b82 */ /* 0x000ea20000000800 */
[----:B------:R-:W-:Y:S01]  /*d1b0*/  ULDC.64 UR4, c[0x0][0xbe0] ;  /* 0x0002f80000047ab9 */ /* 0x000fe20000000a00 */
[----:B-1----:R-:W-:-:S04]  /*d1c0*/  @P0 IMAD.HI.U32 R12, R11, R14, RZ ;  /* 0x0000000e0b0c0227 */ /* 0x002fc800078e00ff */
[C---:B0-----:R-:W-:Y:S02]  /*d1d0*/  IMAD R14, R20.reuse, UR10, RZ ;  /* 0x0000000a140e7c24 */ /* 0x041fe4000f8e02ff */
[----:B------:R-:W-:Y:S01]  /*d1e0*/  IMAD.MOV.U32 R13, RZ, RZ, R11 ;  /* 0x000000ffff0d7224 */ /* 0x000fe200078e000b */
[----:B----4-:R-:W-:Y:S01]  /*d1f0*/  @P0 SHF.R.U32.HI R13, RZ, R17, R12 ;  /* 0x00000011ff0d0219 */ /* 0x010fe2000001160c */
[----:B------:R-:W-:Y:S01]  /*d200*/  IMAD R17, R21, UR12, R14 ;  /* 0x0000000c15117c24 */ /* 0x000fe2000f8e020e */
[----:B------:R-:W-:Y:S01]  /*d210*/  SHF.R.S32.HI R14, RZ, 0x1f, R23 ;  /* 0x0000001fff0e7819 */ /* 0x000fe20000011417 */
[----:B------:R-:W-:-:S04]  /*d220*/  IMAD.WIDE.U32 R6, R20, UR12, R6 ;  /* 0x0000000c14067c25 */ /* 0x000fc8000f8e0006 */
[----:B-----5:R-:W-:-:S04]  /*d230*/  @P0 IMAD.HI.U32 R22, R11, R22, RZ ;  /* 0x000000160b160227 */ /* 0x020fc800078e00ff */
[----:B------:R-:W-:Y:S02]  /*d240*/  IMAD.IADD R7, R7, 0x1, R17 ;  /* 0x0000000107077824 */ /* 0x000fe400078e0211 */
[----:B------:R-:W-:Y:S02]  /*d250*/  IMAD.MOV.U32 R15, RZ, RZ, R11 ;  /* 0x000000ffff0f7224 */ /* 0x000fe400078e000b */
[C---:B------:R-:W-:Y:S01]  /*d260*/  IMAD R12, R14.reuse, UR4, RZ ;  /* 0x000000040e0c7c24 */ /* 0x040fe2000f8e02ff */
[----:B--2---:R-:W-:Y:S01]  /*d270*/  @P0 SHF.R.U32.HI R15, RZ, R153, R22 ;  /* 0x00000099ff0f0219 */ /* 0x004fe20000011616 */
[----:B------:R-:W-:Y:S02]  /*d280*/  IMAD R17, R14, UR6, RZ ;  /* 0x000000060e117c24 */ /* 0x000fe4000f8e02ff */
[----:B------:R-:W-:-:S04]  /*d290*/  IMAD.WIDE.U32 R4, R23, UR4, R4 ;  /* 0x0000000417047c25 */ /* 0x000fc8000f8e0004 */
[----:B------:R-:W-:Y:S01]  /*d2a0*/  IMAD R14, R23, UR5, R12 ;  /* 0x00000005170e7c24 */ /* 0x000fe2000f8e020c */
[----:B------:R-:W-:Y:S01]  /*d2b0*/  IADD3 R4, P0, R13, R4, RZ ;  /* 0x000000040d047210 */ /* 0x000fe20007f1e0ff */
[C---:B------:R-:W-:Y:S01]  /*d2c0*/  IMAD R19, R23.reuse, UR7, R17 ;  /* 0x0000000717137c24 */ /* 0x040fe2000f8e0211 */
[--C-:B------:R-:W-:Y:S01]  /*d2d0*/  SHF.R.S32.HI R17, RZ, 0x1f, R13.reuse ;  /* 0x0000001fff117819 */ /* 0x100fe2000001140d */
[----:B------:R-:W-:Y:S01]  /*d2e0*/  IMAD.MOV R13, RZ, RZ, -R13 ;  /* 0x000000ffff0d7224 */ /* 0x000fe200078e0a0d */
[----:B------:R-:W-:Y:S01]  /*d2f0*/  SHF.R.S32.HI R12, RZ, 0x1f, R15 ;  /* 0x0000001fff0c7819 */ /* 0x000fe2000001140f */
[----:B------:R-:W-:Y:S01]  /*d300*/  ULDC.64 UR4, c[0x0][0xb30] ;  /* 0x0002cc0000047ab9 */ /* 0x000fe20000000a00 */
[----:B------:R-:W-:Y:S01]  /*d310*/  IMAD.WIDE.U32 R6, R23, UR6, R6 ;  /* 0x0000000617067c25 */ /* 0x000fe2000f8e0006 */
[----:B------:R-:W-:Y:S01]  /*d320*/  IADD3.X R5, R17, R5, R14, P0, !PT ;  /* 0x0000000511057210 */ /* 0x000fe200007fe40e */
[----:B------:R-:W-:Y:S02]  /*d330*/  ULDC.64 UR6, c[0x0][0xbc8] ;  /* 0x0002f20000067ab9 */ /* 0x000fe40000000a00 */
[----:B------:R-:W-:Y:S01]  /*d340*/  IMAD.MOV R18, RZ, RZ, -R15 ;  /* 0x000000ffff127224 */ /* 0x000fe200078e0a0f */
[----:B------:R-:W-:Y:S01]  /*d350*/  IADD3 R7, R7, R19, RZ ;  /* 0x0000001307077210 */ /* 0x000fe20007ffe0ff */
[----:B------:R-:W-:-:S02]  /*d360*/  IMAD R12, R12, UR4, RZ ;  /* 0x000000040c0c7c24 */ /* 0x000fc4000f8e02ff */
[C-C-:B------:R-:W-:Y:S02]  /*d370*/  IMAD R13, R8.reuse, R13, R11.reuse ;  /* 0x0000000d080d7224 */ /* 0x140fe400078e020b */
[----:B------:R-:W-:Y:S02]  /*d380*/  IMAD R11, R8, R18, R11 ;  /* 0x00000012080b7224 */ /* 0x000fe400078e020b */
[C---:B------:R-:W-:Y:S01]  /*d390*/  IMAD R17, R15.reuse, UR5, R12 ;  /* 0x000000050f117c24 */ /* 0x040fe2000f8e020c */
[----:B------:R-:W-:Y:S01]  /*d3a0*/  SHF.R.S32.HI R12, RZ, 0x1f, R13 ;  /* 0x0000001fff0c7819 */ /* 0x000fe2000001140d */
[----:B------:R-:W-:Y:S01]  /*d3b0*/  IMAD.WIDE.U32 R6, R15, UR4, R6 ;  /* 0x000000040f067c25 */ /* 0x000fe2000f8e0006 */
[----:B------:R-:W-:Y:S01]  /*d3c0*/  SHF.R.S32.HI R14, RZ, 0x1f, R11 ;  /* 0x0000001fff0e7819 */ /* 0x000fe2000001140b */
[----:B------:R-:W0:Y:S01]  /*d3d0*/  S2UR UR5, SR_CgaCtaId ;  /* 0x00000000000579c3 */ /* 0x000e220000008800 */
[----:B------:R-:W-:Y:S01]  /*d3e0*/  UMOV UR4, 0x400 ;  /* 0x0000040000047882 */ /* 0x000fe20000000000 */
[----:B------:R-:W-:-:S02]  /*d3f0*/  IMAD R12, R12, UR6, RZ ;  /* 0x000000060c0c7c24 */ /* 0x000fc4000f8e02ff */
[----:B------:R-:W-:Y:S02]  /*d400*/  IMAD.IADD R7, R7, 0x1, R17 ;  /* 0x0000000107077824 */ /* 0x000fe400078e0211 */
[----:B------:R-:W-:Y:S02]  /*d410*/  IMAD R14, R14, UR8, RZ ;  /* 0x000000080e0e7c24 */ /* 0x000fe4000f8e02ff */
[C---:B------:R-:W-:Y:S02]  /*d420*/  IMAD R15, R13.reuse, UR7, R12 ;  /* 0x000000070d0f7c24 */ /* 0x040fe4000f8e020c */
[----:B------:R-:W-:Y:S01]  /*d430*/  IMAD.WIDE.U32 R4, R13, UR6, R4 ;  /* 0x000000060d047c25 */ /* 0x000fe2000f8e0004 */
[----:B------:R-:W-:-:S03]  /*d440*/  ULDC.64 UR6, c[0x0][0xba8] ;  /* 0x0002ea0000067ab9 */ /* 0x000fc60000000a00 */
[C---:B------:R-:W-:Y:S01]  /*d450*/  IMAD R17, R11.reuse, UR9, R14 ;  /* 0x000000090b117c24 */ /* 0x040fe2000f8e020e */
[----:B------:R-:W-:Y:S01]  /*d460*/  LEA R18, P0, R4, UR6, 0x2 ;  /* 0x0000000604127c11 */ /* 0x000fe2000f8010ff */
[----:B------:R-:W-:Y:S01]  /*d470*/  IMAD.WIDE.U32 R12, R11, UR8, R6 ;  /* 0x000000080b0c7c25 */ /* 0x000fe2000f8e0006 */
[----:B------:R-:W-:Y:S01]  /*d480*/  ULDC.64 UR8, c[0x0][0xb00] ;  /* 0x0002c00000087ab9 */ /* 0x000fe20000000a00 */
[----:B------:R-:W-:Y:S02]  /*d490*/  ULDC UR6, c[0x0][0xa88] ;  /* 0x0002a20000067ab9 */ /* 0x000fe40000000800 */
[----:B------:R-:W-:Y:S01]  /*d4a0*/  IMAD.IADD R5, R5, 0x1, R15 ;  /* 0x0000000105057824 */ /* 0x000fe200078e020f */
[----:B------:R-:W-:Y:S01]  /*d4b0*/  LEA R6, P1, R12, UR8, 0x2 ;  /* 0x000000080c067c11 */ /* 0x000fe2000f8210ff */
[----:B------:R-:W-:Y:S01]  /*d4c0*/  IMAD.IADD R7, R13, 0x1, R17 ;  /* 0x000000010d077824 */ /* 0x000fe200078e0211 */
[----:B------:R-:W-:Y:S01]  /*d4d0*/  SHFL.IDX PT, R14, R18, 0x1, 0x1c1f ;  /* 0x003c1f00120e7f89 */ /* 0x000fe200000e0000 */
[----:B------:R-:W-:Y:S01]  /*d4e0*/  IMAD R11, R9, 0x80, R16 ;  /* 0x00000080090b7824 */ /* 0x000fe200078e0210 */
[----:B------:R-:W-:Y:S01]  /*d4f0*/  LEA.HI.X R17, R4, UR7, R5, 0x2, P0 ;  /* 0x0000000704117c11 */ /* 0x000fe200080f1405 */
[----:B0-----:R-:W-:Y:S01]  /*d500*/  ULEA UR4, UR5, UR4, 0x18 ;  /* 0x0000000405047291 */ /* 0x001fe2000f8ec03f */
[----:B------:R-:W-:Y:S01]  /*d510*/  LEA.HI.X R7, R12, UR9, R7, 0x2, P1 ;  /* 0x000000090c077c11 */ /* 0x000fe200088f1407 */
[----:B------:R-:W-:Y:S01]  /*d520*/  IMAD R8, R8, UR6, RZ ;  /* 0x0000000608087c24 */ /* 0x000fe2000f8e02ff */
[----:B------:R-:W-:Y:S01]  /*d530*/  SHFL.IDX PT, R12, R18, RZ, 0x1c1f ;  /* 0x001c1fff120c7589 */ /* 0x000fe200000e0000 */
[----:B------:R-:W-:Y:S01]  /*d540*/  LOP3.LUT P0, RZ, R3, 0x3, RZ, 0xc0, !PT ;  /* 0x0000000303ff7812 */ /* 0x000fe2000780c0ff */
[----:B------:R-:W-:Y:S01]  /*d550*/  UIADD3 UR4, UR4, 0x30820, URZ ;  /* 0x0003082004047890 */ /* 0x000fe2000fffe03f */
[C---:B------:R-:W-:Y:S01]  /*d560*/  IADD3 R9, R11.reuse, 0x8, RZ ;  /* 0x000000080b097810 */ /* 0x040fe20007ffe0ff */
[----:B------:R-:W0:Y:S01]  /*d570*/  SHFL.IDX PT, R13, R17, RZ, 0x1c1f ;  /* 0x001c1fff110d7589 */ /* 0x000e2200000e0000 */
[-C--:B------:R-:W-:Y:S01]  /*d580*/  ISETP.GE.OR P1, PT, R11, R8.reuse, P0 ;  /* 0x000000080b00720c */ /* 0x080fe20000726670 */
[----:B------:R-:W-:Y:S01]  /*d590*/  UPRMT UR4, URZ, 0x654, UR4 ;  /* 0x000006543f047896 */ /* 0x000fe20008000004 */
[-C--:B------:R-:W-:Y:S01]  /*d5a0*/  ISETP.GE.OR P0, PT, R9, R8.reuse, P0 ;  /* 0x000000080900720c */ /* 0x080fe20000706670 */
[----:B------:R-:W1:Y:S01]  /*d5b0*/  SHFL.IDX PT, R15, R17, 0x1, 0x1c1f ;  /* 0x003c1f00110f7f89 */ /* 0x000e6200000e0000 */
[----:B------:R-:W-:Y:S01]  /*d5c0*/  ISETP.GE.AND P2, PT, R11, R8, PT ;  /* 0x000000080b00720c */ /* 0x000fe20003f46270 */
[----:B------:R-:W-:-:S02]  /*d5d0*/  IMAD.IADD R3, R3, 0x1, -R10 ;  /* 0x0000000103037824 */ /* 0x000fc400078e0a0a */
[----:B------:R2:W3:Y:S02]  /*d5e0*/  SHFL.IDX PT, R4, R6, RZ, 0x1c1f ;  /* 0x001c1fff06047589 */ /* 0x0004e400000e0000 */
[----:B------:R-:W-:Y:S01]  /*d5f0*/  IMAD.SHL.U32 R3, R3, 0x2, RZ ;  /* 0x0000000203037824 */ /* 0x000fe200078e00ff */
[----:B------:R-:W-:Y:S01]  /*d600*/  SYNCS.ARRIVE.TRANS64.RED.A1T0 RZ, [UR4], RZ ;  /* 0x000000ffffff79a7 */ /* 0x000fe20008100404 */
[----:B------:R2:W4:Y:S04]  /*d610*/  SHFL.IDX PT, R5, R7, RZ, 0x1c1f ;  /* 0x001c1fff07057589 */ /* 0x00052800000e0000 */
[----:B0-----:R2:W-:Y:S04]  /*d620*/  @!P1 ST.E desc[UR60][R12.64], R0 ;  /* 0x000000000c009985 */ /* 0x0015e8000c10193c */
[----:B-1----:R2:W-:Y:S01]  /*d630*/  @!P0 ST.E desc[UR60][R14.64], R2 ;  /* 0x000000020e008985 */ /* 0x0025e2000c10193c */
[----:B------:R-:W-:Y:S05]  /*d640*/  @P2 BRA `(.L_x_1080) ;  /* 0x0000000800f82947 */ /* 0x000fea0003800000 */
[C---:B--2---:R-:W-:Y:S01]  /*d650*/  VIADD R0, R3.reuse, 0x8 ;  /* 0x0000000803007836 */ /* 0x044fe20000000000 */
[----:B------:R-:W-:Y:S01]  /*d660*/  ULDC UR4, c[0x0][0xac8] ;  /* 0x0002b20000047ab9 */ /* 0x000fe20000000800 */
[C---:B------:R-:W-:Y:S01]  /*d670*/  VIADD R2, R3.reuse, 0x10 ;  /* 0x0000001003027836 */ /* 0x040fe20000000000 */
[C---:B------:R-:W-:Y:S01]  /*d680*/  IADD3 R10, R3.reuse, 0x18, RZ ;  /* 0x00000018030a7810 */ /* 0x040fe20007ffe0ff */
[C---:B------:R-:W-:Y:S01]  /*d690*/  VIADD R18, R3.reuse, 0x20 ;  /* 0x0000002003127836 */ /* 0x040fe20000000000 */
[----:B------:R-:W-:Y:S01]  /*d6a0*/  ISETP.GE.AND P3, PT, R0, UR4, PT ;  /* 0x0000000400007c0c */ /* 0x000fe2000bf66270 */
[C---:B------:R-:W-:Y:S01]  /*d6b0*/  VIADD R19, R3.reuse, 0x28 ;  /* 0x0000002803137836 */ /* 0x040fe20000000000 */
[----:B------:R-:W-:Y:S01]  /*d6c0*/  ISETP.GE.AND P4, PT, R2, UR4, PT ;  /* 0x0000000402007c0c */ /* 0x000fe2000bf86270 */
[C---:B------:R-:W-:Y:S01]  /*d6d0*/  VIADD R21, R3.reuse, 0x48 ;  /* 0x0000004803157836 */ /* 0x040fe20000000000 */
[----:B------:R-:W-:Y:S01]  /*d6e0*/  ISETP.GE.AND P5, PT, R10, UR4, PT ;  /* 0x000000040a007c0c */ /* 0x000fe2000bfa6270 */
[C---:B------:R-:W-:Y:S01]  /*d6f0*/  VIADD R22, R3.reuse, 0x50 ;  /* 0x0000005003167836 */ /* 0x040fe20000000000 */
[----:B------:R-:W-:-:S02]  /*d700*/  ISETP.GE.AND P2, PT, R3, UR4, PT ;  /* 0x0000000403007c0c */ /* 0x000fc4000bf46270 */
[----:B------:R-:W-:Y:S02]  /*d710*/  ISETP.GE.AND P0, PT, R18, UR4, PT ;  /* 0x0000000412007c0c */ /* 0x000fe4000bf06270 */
[----:B------:R-:W-:Y:S02]  /*d720*/  ISETP.GE.AND P1, PT, R19, UR4, PT ;  /* 0x0000000413007c0c */ /* 0x000fe4000bf26270 */
[----:B------:R-:W-:Y:S02]  /*d730*/  IADD3 R20, R3, 0x40, RZ ;  /* 0x0000004003147810 */ /* 0x000fe40007ffe0ff */
[----:B------:R-:W-:Y:S02]  /*d740*/  @!P3 LEA.HI R0, R0, R0, RZ, 0x1 ;  /* 0x000000000000b211 */ /* 0x000fe400078f08ff */
[----:B------:R-:W-:Y:S02]  /*d750*/  @!P4 LEA.HI R2, R2, R2, RZ, 0x1 ;  /* 0x000000020202c211 */ /* 0x000fe400078f08ff */
[----:B------:R-:W-:-:S02]  /*d760*/  @!P5 LEA.HI R10, R10, R10, RZ, 0x1 ;  /* 0x0000000a0a0ad211 */ /* 0x000fc400078f08ff */
[----:B------:R-:W-:Y:S01]  /*d770*/  @!P3 LOP3.LUT R13, R0, 0xfffffffe, RZ, 0xc0, !PT ;  /* 0xfffffffe000db812 */ /* 0x000fe200078ec0ff */
[C---:B------:R-:W-:Y:S01]  /*d780*/  VIADD R0, R3.reuse, 0x30 ;  /* 0x0000003003007836 */ /* 0x040fe20000000000 */
[----:B------:R-:W-:Y:S01]  /*d790*/  @!P4 LOP3.LUT R15, R2, 0xfffffffe, RZ, 0xc0, !PT ;  /* 0xfffffffe020fc812 */ /* 0x000fe200078ec0ff */
[C---:B------:R-:W-:Y:S01]  /*d7a0*/  VIADD R2, R3.reuse, 0x38 ;  /* 0x0000003803027836 */ /* 0x040fe20000000000 */
[----:B------:R-:W-:Y:S01]  /*d7b0*/  @!P5 LOP3.LUT R17, R10, 0xfffffffe, RZ, 0xc0, !PT ;  /* 0xfffffffe0a11d812 */ /* 0x000fe200078ec0ff */
[--C-:B---34-:R-:W-:Y:S01]  /*d7c0*/  @!P2 IMAD.WIDE R10, R3, 0x4, R4.reuse ;  /* 0x00000004030aa825 */ /* 0x118fe200078e0204 */
[----:B------:R-:W-:Y:S02]  /*d7d0*/  ISETP.GE.AND P6, PT, R22, UR4, PT ;  /* 0x0000000416007c0c */ /* 0x000fe4000bfc6270 */
[----:B------:R-:W-:Y:S01]  /*d7e0*/  @!P0 LEA.HI R18, R18, R18, RZ, 0x1 ;  /* 0x0000001212128211 */ /* 0x000fe200078f08ff */
[----:B------:R-:W-:Y:S01]  /*d7f0*/  @!P3 IMAD.WIDE R12, R13, 0x4, R4 ;  /* 0x000000040d0cb825 */ /* 0x000fe200078e0204 */
[----:B------:R0:W-:Y:S01]  /*d800*/  @!P2 ST.E.64 desc[UR60][R10.64], R24 ;  /* 0x000000180a00a985 */ /* 0x0001e2000c101b3c */
[----:B------:R-:W-:-:S02]  /*d810*/  ISETP.GE.AND P2, PT, R0, UR4, PT ;  /* 0x0000000400007c0c */ /* 0x000fc4000bf46270 */
[--C-:B------:R-:W-:Y:S01]  /*d820*/  @!P4 IMAD.WIDE R14, R15, 0x4, R4.reuse ;  /* 0x000000040f0ec825 */ /* 0x100fe200078e0204 */
[----:B------:R1:W-:Y:S01]  /*d830*/  @!P3 ST.E.64 desc[UR60][R12.64], R28 ;  /* 0x0000001c0c00b985 */ /* 0x0003e2000c101b3c */
[----:B------:R-:W-:Y:S02]  /*d840*/  ISETP.GE.AND P3, PT, R2, UR4, PT ;  /* 0x0000000402007c0c */ /* 0x000fe4000bf66270 */
[----:B------:R-:W-:Y:S01]  /*d850*/  @!P5 IMAD.WIDE R16, R17, 0x4, R4 ;  /* 0x000000041110d825 */ /* 0x000fe200078e0204 */
[----:B------:R2:W-:Y:S01]  /*d860*/  @!P4 ST.E.64 desc[UR60][R14.64], R32 ;  /* 0x000000200e00c985 */ /* 0x0005e2000c101b3c */
[----:B------:R-:W-:Y:S02]  /*d870*/  ISETP.GE.AND P4, PT, R20, UR4, PT ;  /* 0x0000000414007c0c */ /* 0x000fe4000bf86270 */
[----:B------:R-:W-:Y:S01]  /*d880*/  @!P1 LEA.HI R19, R19, R19, RZ, 0x1 ;  /* 0x0000001313139211 */ /* 0x000fe200078f08ff */
[----:B------:R3:W-:Y:S01]  /*d890*/  @!P5 ST.E.64 desc[UR60][R16.64], R36 ;  /* 0x000000241000d985 */ /* 0x0007e2000c101b3c */
[----:B------:R-:W-:Y:S01]  /*d8a0*/  ISETP.GE.AND P5, PT, R21, UR4, PT ;  /* 0x0000000415007c0c */ /* 0x000fe2000bfa6270 */
[C---:B0-----:R-:W-:Y:S01]  /*d8b0*/  VIADD R24, R3.reuse, 0x58 ;  /* 0x0000005803187836 */ /* 0x041fe20000000000 */
[----:B------:R-:W-:Y:S01]  /*d8c0*/  @!P0 LOP3.LUT R11, R18, 0xfffffffe, RZ, 0xc0, !PT ;  /* 0xfffffffe120b8812 */ /* 0x000fe200078ec0ff */
[----:B------:R-:W-:Y:S01]  /*d8d0*/  VIADD R25, R3, 0x60 ;  /* 0x0000006003197836 */ /* 0x000fe20000000000 */
[----:B------:R-:W-:-:S02]  /*d8e0*/  @!P2 LEA.HI R0, R0, R0, RZ, 0x1 ;  /* 0x000000000000a211 */ /* 0x000fc400078f08ff */
[----:B-1----:R-:W-:Y:S01]  /*d8f0*/  @!P1 LOP3.LUT R13, R19, 0xfffffffe, RZ, 0xc0, !PT ;  /* 0xfffffffe130d9812 */ /* 0x002fe200078ec0ff */
        /* <DEDUP_REMOVED lines=11> */
[----:B------:R-:W-:Y:S01]  /*d9b0*/  @!P4 LOP3.LUT R19, R20, 0xfffffffe, RZ, 0xc0, !PT ;  /* 0xfffffffe1413c812 */ /* 0x000fe200078ec0ff */
[----:B------:R-:W-:Y:S01]  /*d9c0*/  VIADD R20, R3, 0x78 ;  /* 0x0000007803147836 */ /* 0x000fe20000000000 */
[----:B------:R-:W-:-:S02]  /*d9d0*/  @!P5 LOP3.LUT R21, R21, 0xfffffffe, RZ, 0xc0, !PT ;  /* 0xfffffffe1515d812 */ /* 0x000fc400078ec0ff */
[----:B------:R-:W-:Y:S01]  /*d9e0*/  @!P6 LOP3.LUT R23, R22, 0xfffffffe, RZ, 0xc0, !PT ;  /* 0xfffffffe1617e812 */ /* 0x000fe200078ec0ff */
[----:B------:R-:W-:Y:S01]  /*d9f0*/  VIADD R22, R3, 0x88 ;  /* 0x0000008803167836 */ /* 0x000fe20000000000 */
[----:B------:R-:W-:Y:S01]  /*da00*/  ISETP.GE.AND P1, PT, R24, UR4, PT ;  /* 0x0000000418007c0c */ /* 0x000fe2000bf26270 */
[--C-:B0-----:R-:W-:Y:S01]  /*da10*/  @!P2 IMAD.WIDE R10, R15, 0x4, R4.reuse ;  /* 0x000000040f0aa825 */ /* 0x101fe200078e0204 */
[----:B------:R-:W-:Y:S02]  /*da20*/  ISETP.GE.AND P0, PT, R25, UR4, PT ;  /* 0x0000000419007c0c */ /* 0x000fe4000bf06270 */
[----:B------:R-:W-:Y:S01]  /*da30*/  IADD3 R0, R3, 0x68, RZ ;  /* 0x0000006803007810 */ /* 0x000fe20007ffe0ff */
[--C-:B-1----:R-:W-:Y:S01]  /*da40*/  @!P3 IMAD.WIDE R12, R17, 0x4, R4.reuse ;  /* 0x00000004110cb825 */ /* 0x102fe200078e0204 */
[----:B------:R0:W-:Y:S02]  /*da50*/  @!P2 ST.E.64 desc[UR60][R10.64], R48 ;  /* 0x000000300a00a985 */ /* 0x0001e4000c101b3c */
[----:B------:R-:W-:Y:S01]  /*da60*/  ISETP.GE.AND P2, PT, R0, UR4, PT ;  /* 0x0000000400007c0c */ /* 0x000fe2000bf46270 */
[----:B------:R-:W-:Y:S01]  /*da70*/  @!P4 IMAD.WIDE R14, R19, 0x4, R4 ;  /* 0x00000004130ec825 */ /* 0x000fe200078e0204 */
[----:B------:R1:W-:Y:S01]  /*da80*/  @!P3 ST.E.64 desc[UR60][R12.64], R52 ;  /* 0x000000340c00b985 */ /* 0x0003e2000c101b3c */
[----:B------:R-:W-:-:S02]  /*da90*/  ISETP.GE.AND P3, PT, R22, UR4, PT ;  /* 0x0000000416007c0c */ /* 0x000fc4000bf66270 */
[--C-:B------:R-:W-:Y:S01]  /*daa0*/  @!P5 IMAD.WIDE R16, R21, 0x4, R4.reuse ;  /* 0x000000041510d825 */ /* 0x100fe200078e0204 */
[----:B------:R2:W-:Y:S01]  /*dab0*/  @!P4 ST.E.64 desc[UR60][R14.64], R56 ;  /* 0x000000380e00c985 */ /* 0x0005e2000c101b3c */
[----:B------:R-:W-:Y:S02]  /*dac0*/  @!P1 LEA.HI R24, R24, R24, RZ, 0x1 ;  /* 0x0000001818189211 */ /* 0x000fe400078f08ff */
[----:B------:R-:W-:Y:S01]  /*dad0*/  @!P6 IMAD.WIDE R18, R23, 0x4, R4 ;  /* 0x000000041712e825 */ /* 0x000fe200078e0204 */
[----:B------:R3:W-:Y:S01]  /*dae0*/  @!P5 ST.E.64 desc[UR60][R16.64], R60 ;  /* 0x0000003c1000d985 */ /* 0x0007e2000c101b3c */
[----:B------:R-:W-:Y:S02]  /*daf0*/  ISETP.GE.AND P5, PT, R20, UR4, PT ;  /* 0x0000000414007c0c */ /* 0x000fe4000bfa6270 */
[----:B------:R-:W-:Y:S01]  /*db00*/  VIADD R21, R3, 0x80 ;  /* 0x0000008003157836 */ /* 0x000fe20000000000 */
[----:B------:R4:W-:Y:S01]  /*db10*/  @!P6 ST.E.64 desc[UR60][R18.64], R64 ;  /* 0x000000401200e985 */ /* 0x0009e2000c101b3c */
[----:B------:R-:W-:-:S02]  /*db20*/  ISETP.GE.AND P6, PT, R2, UR4, PT ;  /* 0x0000000402007c0c */ /* 0x000fc4000bfc6270 */
[----:B------:R-:W-:Y:S02]  /*db30*/  @!P0 LEA.HI R25, R25, R25, RZ, 0x1 ;  /* 0x0000001919198211 */ /* 0x000fe400078f08ff */
[----:B------:R-:W-:Y:S02]  /*db40*/  ISETP.GE.AND P4, PT, R21, UR4, PT ;  /* 0x0000000415007c0c */ /* 0x000fe4000bf86270 */
[----:B0-----:R-:W-:Y:S02]  /*db50*/  @!P1 LOP3.LUT R11, R24, 0xfffffffe, RZ, 0xc0, !PT ;  /* 0xfffffffe180b9812 */ /* 0x001fe400078ec0ff */
[----:B-1----:R-:W-:Y:S01]  /*db60*/  @!P0 LOP3.LUT R13, R25, 0xfffffffe, RZ, 0xc0, !PT ;  /* 0xfffffffe190d8812 */ /* 0x002fe200078ec0ff */
[----:B------:R-:W-:Y:S01]  /*db70*/  VIADD R25, R3, 0x98 ;  /* 0x0000009803197836 */ /* 0x000fe20000000000 */
[----:B------:R-:W-:Y:S01]  /*db80*/  @!P2 LEA.HI R0, R0, R0, RZ, 0x1 ;  /* 0x000000000000a211 */ /* 0x000fe200078f08ff */
[----:B------:R-:W-:Y:S01]  /*db90*/  @!P1 IMAD.WIDE R10, R11, 0x4, R4 ;  /* 0x000000040b0a9825 */ /* 0x000fe200078e0204 */
[----:B------:R-:W-:-:S02]  /*dba0*/  @!P5 LEA.HI R20, R20, R20, RZ, 0x1 ;  /* 0x000000141414d211 */ /* 0x000fc400078f08ff */
[----:B------:R-:W-:Y:S01]  /*dbb0*/  @!P6 LEA.HI R2, R2, R2, RZ, 0x1 ;  /* 0x000000020202e211 */ /* 0x000fe200078f08ff */
[--C-:B------:R-:W-:Y:S01]  /*dbc0*/  @!P0 IMAD.WIDE R12, R13, 0x4, R4.reuse ;  /* 0x000000040d0c8825 */ /* 0x100fe200078e0204 */
        /* <DEDUP_REMOVED lines=10> */
[C---:B------:R-:W-:Y:S01]  /*dc70*/  VIADD R20, R3.reuse, 0xb0 ;  /* 0x000000b003147836 */ /* 0x040fe20000000000 */
[----:B------:R-:W-:Y:S01]  /*dc80*/  @!P3 LOP3.LUT R23, R22, 0xfffffffe, RZ, 0xc0, !PT ;  /* 0xfffffffe1617b812 */ /* 0x000fe200078ec0ff */
[C---:B------:R-:W-:Y:S01]  /*dc90*/  VIADD R22, R3.reuse, 0xc0 ;  /* 0x000000c003167836 */ /* 0x040fe20000000000 */
[----:B------:R-:W-:Y:S01]  /*dca0*/  IADD3 R24, R3, 0x90, RZ ;  /* 0x0000009003187810 */ /* 0x000fe20007ffe0ff */
[----:B0-----:R-:W-:Y:S01]  /*dcb0*/  @!P2 IMAD.WIDE R10, R15, 0x4, R4 ;  /* 0x000000040f0aa825 */ /* 0x001fe200078e0204 */
[----:B------:R-:W-:-:S02]  /*dcc0*/  ISETP.GE.AND P1, PT, R25, UR4, PT ;  /* 0x0000000419007c0c */ /* 0x000fc4000bf26270 */
[----:B------:R-:W-:Y:S01]  /*dcd0*/  ISETP.GE.AND P0, PT, R24, UR4, PT ;  /* 0x0000000418007c0c */ /* 0x000fe2000bf06270 */
[--C-:B-1----:R-:W-:Y:S01]  /*dce0*/  @!P6 IMAD.WIDE R12, R17, 0x4, R4.reuse ;  /* 0x00000004110ce825 */ /* 0x102fe200078e0204 */
[----:B------:R0:W-:Y:S01]  /*dcf0*/  @!P2 ST.E.64 desc[UR60][R10.64], R76 ;  /* 0x0000004c0a00a985 */ /* 0x0001e2000c101b3c */
[----:B------:R-:W-:Y:S02]  /*dd00*/  ISETP.GE.AND P2, PT, R0, UR4, PT ;  /* 0x0000000400007c0c */ /* 0x000fe4000bf46270 */
[--C-:B------:R-:W-:Y:S01]  /*dd10*/  @!P5 IMAD.WIDE R14, R19, 0x4, R4.reuse ;  /* 0x00000004130ed825 */ /* 0x100fe200078e0204 */
[----:B------:R1:W-:Y:S01]  /*dd20*/  @!P6 ST.E.64 desc[UR60][R12.64], R80 ;  /* 0x000000500c00e985 */ /* 0x0003e2000c101b3c */
[----:B------:R-:W-:Y:S02]  /*dd30*/  ISETP.GE.AND P6, PT, R22, UR4, PT ;  /* 0x0000000416007c0c */ /* 0x000fe4000bfc6270 */
[----:B------:R-:W-:Y:S01]  /*dd40*/  @!P4 IMAD.WIDE R16, R21, 0x4, R4 ;  /* 0x000000041510c825 */ /* 0x000fe200078e0204 */
[----:B------:R2:W-:Y:S01]  /*dd50*/  @!P5 ST.E.64 desc[UR60][R14.64], R84 ;  /* 0x000000540e00d985 */ /* 0x0005e2000c101b3c */
[----:B------:R-:W-:-:S02]  /*dd60*/  IADD3 R21, R3, 0xb8, RZ ;  /* 0x000000b803157810 */ /* 0x000fc40007ffe0ff */
[----:B------:R-:W-:Y:S01]  /*dd70*/  @!P3 IMAD.WIDE R18, R23, 0x4, R4 ;  /* 0x000000041712b825 */ /* 0x000fe200078e0204 */
[----:B------:R3:W-:Y:S01]  /*dd80*/  @!P4 ST.E.64 desc[UR60][R16.64], R88 ;  /* 0x000000581000c985 */ /* 0x0007e2000c101b3c */
[----:B------:R-:W-:Y:S02]  /*dd90*/  ISETP.GE.AND P4, PT, R20, UR4, PT ;  /* 0x0000000414007c0c */ /* 0x000fe4000bf86270 */
[----:B------:R-:W-:Y:S01]  /*dda0*/  ISETP.GE.AND P5, PT, R21, UR4, PT ;  /* 0x0000000415007c0c */ /* 0x000fe2000bfa6270 */
[----:B------:R4:W-:Y:S01]  /*ddb0*/  @!P3 ST.E.64 desc[UR60][R18.64], R92 ;  /* 0x0000005c1200b985 */ /* 0x0009e2000c101b3c */
[----:B------:R-:W-:Y:S02]  /*ddc0*/  ISETP.GE.AND P3, PT, R2, UR4, PT ;  /* 0x0000000402007c0c */ /* 0x000fe4000bf66270 */
[----:B------:R-:W-:Y:S02]  /*ddd0*/  @!P0 LEA.HI R24, R24, R24, RZ, 0x1 ;  /* 0x0000001818188211 */ /* 0x000fe400078f08ff */
[----:B------:R-:W-:-:S02]  /*dde0*/  @!P1 LEA.HI R25, R25, R25, RZ, 0x1 ;  /* 0x0000001919199211 */ /* 0x000fc400078f08ff */
[----:B0-----:R-:W-:Y:S02]  /*ddf0*/  @!P0 LOP3.LUT R11, R24, 0xfffffffe, RZ, 0xc0, !PT ;  /* 0xfffffffe180b8812 */ /* 0x001fe400078ec0ff */
[----:B------:R-:W-:Y:S02]  /*de00*/  @!P2 LEA.HI R0, R0, R0, RZ, 0x1 ;  /* 0x000000000000a211 */ /* 0x000fe400078f08ff */
[----:B-1----:R-:W-:Y:S01]  /*de10*/  @!P1 LOP3.LUT R13, R25, 0xfffffffe, RZ, 0xc0, !PT ;  /* 0xfffffffe190d9812 */ /* 0x002fe200078ec0ff */
[--C-:B------:R-:W-:Y:S01]  /*de20*/  @!P0 IMAD.WIDE R10, R11, 0x4, R4.reuse ;  /* 0x000000040b0a8825 */ /* 0x100fe200078e0204 */
[----:B------:R-:W-:Y:S02]  /*de30*/  @!P4 LEA.HI R20, R20, R20, RZ, 0x1 ;  /* 0x000000141414c211 */ /* 0x000fe400078f08ff */
[----:B------:R-:W-:Y:S01]  /*de40*/  @!P3 LEA.HI R2, R2, R2, RZ, 0x1 ;  /* 0x000000020202b211 */ /* 0x000fe200078f08ff */
[--C-:B------:R-:W-:Y:S01]  /*de50*/  @!P1 IMAD.WIDE R12, R13, 0x4, R4.reuse ;  /* 0x000000040d0c9825 */ /* 0x100fe200078e0204 */
[----:B--2---:R-:W-:Y:S01]  /*de60*/  @!P2 LOP3.LUT R15, R0, 0xfffffffe, RZ, 0xc0, !PT ;  /* 0xfffffffe000fa812 */ /* 0x004fe200078ec0ff */
[----:B------:R0:W-:Y:S01]  /*de70*/  @!P0 ST.E.64 desc[UR60][R10.64], R96 ;  /* 0x000000600a008985 */ /* 0x0001e2000c101b3c */
[----:B------:R-:W-:Y:S01]  /*de80*/  @!P5 LEA.HI R21, R21, R21, RZ, 0x1 ;  /* 0x000000151515d211 */ /* 0x000fe200078f08ff */
[----:B------:R-:W-:Y:S01]  /*de90*/  VIADD R0, R3, 0xc8 ;  /* 0x000000c803007836 */ /* 0x000fe20000000000 */
[----:B---3--:R-:W-:Y:S01]  /*dea0*/  @!P3 LOP3.LUT R17, R2, 0xfffffffe, RZ, 0xc0, !PT ;  /* 0xfffffffe0211b812 */ /* 0x008fe200078ec0ff */
[--C-:B------:R-:W-:Y:S01]  /*deb0*/  @!P2 IMAD.WIDE R14, R15, 0x4, R4.reuse ;  /* 0x000000040f0ea825 */ /* 0x100fe200078e0204 */
[----:B------:R-:W-:Y:S01]  /*dec0*/  @!P6 LEA.HI R22, R22, R22, RZ, 0x1 ;  /* 0x000000161616e211 */ /* 0x000fe200078f08ff */
[----:B------:R1:W-:Y:S01]  /*ded0*/  @!P1 ST.E.64 desc[UR60][R12.64], R100 ;  /* 0x000000640c009985 */ /* 0x0003e2000c101b3c */
[----:B----4-:R-:W-:Y:S01]  /*dee0*/  @!P4 LOP3.LUT R19, R20, 0xfffffffe, RZ, 0xc0, !PT ;  /* 0xfffffffe1413c812 */ /* 0x010fe200078ec0ff */
[----:B------:R-:W-:Y:S01]  /*def0*/  VIADD R2, R3, 0xd0 ;  /* 0x000000d003027836 */ /* 0x000fe20000000000 */
[----:B------:R-:W-:Y:S01]  /*df00*/  @!P5 LOP3.LUT R21, R21, 0xfffffffe, RZ, 0xc0, !PT ;  /* 0xfffffffe1515d812 */ /* 0x000fe200078ec0ff */
[----:B------:R2:W-:Y:S01]  /*df10*/  @!P2 ST.E.64 desc[UR60][R14.64], R104 ;  /* 0x000000680e00a985 */ /* 0x0005e2000c101b3c */
[----:B------:R-:W-:Y:S01]  /*df20*/  @!P6 LOP3.LUT R23, R22, 0xfffffffe, RZ, 0xc0, !PT ;  /* 0xfffffffe1617e812 */ /* 0x000fe200078ec0ff */
[----:B------:R-:W-:Y:S01]  /*df30*/  VIADD R20, R3, 0xd8 ;  /* 0x000000d803147836 */ /* 0x000fe20000000000 */
[----:B------:R-:W-:Y:S01]  /*df40*/  ISETP.GE.AND P0, PT, R0, UR4, PT ;  /* 0x0000000400007c0c */ /* 0x000fe2000bf06270 */
[----:B0-----:R-:W-:Y:S01]  /*df50*/  @!P3 IMAD.WIDE R10, R17, 0x4, R4 ;  /* 0x00000004110ab825 */ /* 0x001fe200078e0204 */
[----:B------:R-:W-:-:S02]  /*df60*/  ISETP.GE.AND P1, PT, R2, UR4, PT ;  /* 0x0000000402007c0c */ /* 0x000fc4000bf26270 */
[----:B------:R-:W-:Y:S01]  /*df70*/  ISETP.GE.AND P2, PT, R20, UR4, PT ;  /* 0x0000000414007c0c */ /* 0x000fe2000bf46270 */
[--C-:B------:R-:W-:Y:S01]  /*df80*/  @!P5 IMAD.WIDE R16, R21, 0x4, R4.reuse ;  /* 0x000000041510d825 */ /* 0x100fe200078e0204 */
[----:B------:R0:W-:Y:S01]  /*df90*/  @!P3 ST.E.64 desc[UR60][R10.64], R108 ;  /* 0x0000006c0a00b985 */ /* 0x0001e2000c101b3c */
[----:B------:R-:W-:Y:S02]  /*dfa0*/  IADD3 R21, R3, 0xe0, RZ ;  /* 0x000000e003157810 */ /* 0x000fe40007ffe0ff */
[--C-:B-1----:R-:W-:Y:S02]  /*dfb0*/  @!P4 IMAD.WIDE R12, R19, 0x4, R4.reuse ;  /* 0x00000004130cc825 */ /* 0x102fe400078e0204 */
[----:B------:R-:W-:Y:S02]  /*dfc0*/  ISETP.GE.AND P3, PT, R21, UR4, PT ;  /* 0x0000000415007c0c */ /* 0x000fe4000bf66270 */
[----:B------:R-:W-:Y:S01]  /*dfd0*/  @!P6 IMAD.WIDE R18, R23, 0x4, R4 ;  /* 0x000000041712e825 */ /* 0x000fe200078e0204 */
[----:B------:R1:W-:Y:S01]  /*dfe0*/  @!P4 ST.E.64 desc[UR60][R12.64], R112 ;  /* 0x000000700c00c985 */ /* 0x0003e2000c101b3c */
[----:B------:R-:W-:-:S02]  /*dff0*/  @!P0 LEA.HI R0, R0, R0, RZ, 0x1 ;  /* 0x0000000000008211 */ /* 0x000fc400078f08ff */
[C---:B--2---:R-:W-:Y:S01]  /*e000*/  VIADD R14, R3.reuse, 0xe8 ;  /* 0x000000e8030e7836 */ /* 0x044fe20000000000 */
[----:B------:R2:W-:Y:S01]  /*e010*/  @!P5 ST.E.64 desc[UR60][R16.64], R116 ;  /* 0x000000741000d985 */ /* 0x0005e2000c101b3c */
[C---:B------:R-:W-:Y:S01]  /*e020*/  VIADD R15, R3.reuse, 0xf0 ;  /* 0x000000f0030f7836 */ /* 0x040fe20000000000 */
[----:B------:R-:W-:Y:S01]  /*e030*/  @!P1 LEA.HI R2, R2, R2, RZ, 0x1 ;  /* 0x0000000202029211 */ /* 0x000fe200078f08ff */
[----:B0-----:R-:W-:Y:S01]  /*e040*/  VIADD R11, R3, 0xf8 ;  /* 0x000000f8030b7836 */ /* 0x001fe20000000000 */
[----:B------:R0:W-:Y:S01]  /*e050*/  @!P6 ST.E.64 desc[UR60][R18.64], R120 ;  /* 0x000000781200e985 */ /* 0x0001e2000c101b3c */
[----:B------:R-:W-:Y:S02]  /*e060*/  ISETP.GE.AND P4, PT, R14, UR4, PT ;  /* 0x000000040e007c0c */ /* 0x000fe4000bf86270 */
[----:B------:R-:W-:Y:S02]  /*e070*/  ISETP.GE.AND P5, PT, R15, UR4, PT ;  /* 0x000000040f007c0c */ /* 0x000fe4000bfa6270 */
[----:B------:R-:W-:-:S02]  /*e080*/  ISETP.GE.AND P6, PT, R11, UR4, PT ;  /* 0x000000040b007c0c */ /* 0x000fc4000bfc6270 */
[----:B------:R-:W-:Y:S02]  /*e090*/  @!P2 LEA.HI R20, R20, R20, RZ, 0x1 ;  /* 0x000000141414a211 */ /* 0x000fe400078f08ff */
[----:B------:R-:W-:Y:S02]  /*e0a0*/  @!P3 LEA.HI R21, R21, R21, RZ, 0x1 ;  /* 0x000000151515b211 */ /* 0x000fe400078f08ff */
[----:B-1----:R-:W-:Y:S02]  /*e0b0*/  @!P1 LOP3.LUT R13, R2, 0xfffffffe, RZ, 0xc0, !PT ;  /* 0xfffffffe020d9812 */ /* 0x002fe400078ec0ff */
[----:B--2---:R-:W-:Y:S02]  /*e0c0*/  @!P3 LOP3.LUT R17, R21, 0xfffffffe, RZ, 0xc0, !PT ;  /* 0xfffffffe1511b812 */ /* 0x004fe400078ec0ff */
[----:B------:R-:W-:Y:S02]  /*e0d0*/  @!P4 LEA.HI R14, R14, R14, RZ, 0x1 ;  /* 0x0000000e0e0ec211 */ /* 0x000fe400078f08ff */
[----:B------:R-:W-:Y:S01]  /*e0e0*/  @!P5 LEA.HI R10, R15, R15, RZ, 0x1 ;  /* 0x0000000f0f0ad211 */ /* 0x000fe200078f08ff */
[----:B------:R-:W-:Y:S01]  /*e0f0*/  @!P3 IMAD.WIDE R16, R17, 0x4, R4 ;  /* 0x000000041110b825 */ /* 0x000fe200078e0204 */
[----:B------:R-:W-:-:S02]  /*e100*/  @!P6 LEA.HI R12, R11, R11, RZ, 0x1 ;  /* 0x0000000b0b0ce211 */ /* 0x000fc400078f08ff */
[----:B------:R-:W-:Y:S02]  /*e110*/  @!P0 LOP3.LUT R11, R0, 0xfffffffe, RZ, 0xc0, !PT ;  /* 0xfffffffe000b8812 */ /* 0x000fe400078ec0ff */
[----:B------:R-:W-:Y:S02]  /*e120*/  @!P2 LOP3.LUT R15, R20, 0xfffffffe, RZ, 0xc0, !PT ;  /* 0xfffffffe140fa812 */ /* 0x000fe400078ec0ff */
[----:B0-----:R-:W-:Y:S02]  /*e130*/  @!P4 LOP3.LUT R19, R14, 0xfffffffe, RZ, 0xc0, !PT ;  /* 0xfffffffe0e13c812 */ /* 0x001fe400078ec0ff */
[----:B------:R-:W-:Y:S01]  /*e140*/  @!P5 LOP3.LUT R21, R10, 0xfffffffe, RZ, 0xc0, !PT ;  /* 0xfffffffe0a15d812 */ /* 0x000fe200078ec0ff */
[----:B------:R-:W-:Y:S01]  /*e150*/  @!P0 IMAD.WIDE R10, R11, 0x4, R4 ;  /* 0x000000040b0a8825 */ /* 0x000fe200078e0204 */
[----:B------:R-:W-:-:S03]  /*e160*/  @!P6 LOP3.LUT R23, R12, 0xfffffffe, RZ, 0xc0, !PT ;  /* 0xfffffffe0c17e812 */ /* 0x000fc600078ec0ff */
        /* <DEDUP_REMOVED lines=12> */
.L_x_1080:
[----:B------:R-:W-:Y:S05]  /*e230*/  BSYNC B0 ;  /* 0x0000000000007941 */ /* 0x000fea0003800000 */
.L_x_1079:
        /* <DEDUP_REMOVED lines=11> */
[C---:B------:R-:W-:Y:S01]  /*e2f0*/  VIADD R15, R3.reuse, 0x40 ;  /* 0x00000040030f7836 */ /* 0x040fe20000000000 */
[----:B------:R-:W-:Y:S01]  /*e300*/  ISETP.GE.AND P2, PT, R2, UR4, PT ;  /* 0x0000000402007c0c */ /* 0x000fe2000bf46270 */
[C---:B------:R-:W-:Y:S01]  /*e310*/  VIADD R16, R3.reuse, 0x48 ;  /* 0x0000004803107836 */ /* 0x040fe20000000000 */
[----:B------:R-:W-:Y:S01]  /*e320*/  ISETP.GE.AND P5, PT, R12, UR4, PT ;  /* 0x000000040c007c0c */ /* 0x000fe2000bfa6270 */
[----:B------:R-:W-:Y:S01]  /*e330*/  VIADD R18, R3, 0x50 ;  /* 0x0000005003127836 */ /* 0x000fe20000000000 */
[----:B------:R-:W-:Y:S01]  /*e340*/  ISETP.GE.AND P6, PT, R13, UR4, PT ;  /* 0x000000040d007c0c */ /* 0x000fe2000bfc6270 */
[C---:B------:R-:W-:Y:S01]  /*e350*/  VIADD R20, R3.reuse, 0x58 ;  /* 0x0000005803147836 */ /* 0x040fe20000000000 */
[----:B------:R-:W-:-:S02]  /*e360*/  IADD3 R14, R3, 0x38, RZ ;  /* 0x00000038030e7810 */ /* 0x000fc40007ffe0ff */
[----:B------:R-:W-:Y:S01]  /*e370*/  ISETP.GE.AND P3, PT, R15, UR4, PT ;  /* 0x000000040f007c0c */ /* 0x000fe2000bf66270 */
[C-C-:B-1-3--:R-:W-:Y:S01]  /*e380*/  @!P0 IMAD.WIDE R6, R3.reuse, 0x4, R4.reuse ;  /* 0x0000000403068825 */ /* 0x14afe200078e0204 */
[----:B------:R-:W-:Y:S02]  /*e390*/  ISETP.GE.AND P4, PT, R16, UR4, PT ;  /* 0x0000000410007c0c */ /* 0x000fe4000bf86270 */
[----:B------:R-:W-:Y:S02]  /*e3a0*/  @!P1 LEA.HI R0, R0, R0, RZ, 0x1 ;  /* 0x0000000000009211 */ /* 0x000fe400078f08ff */
[----:B------:R-:W-:Y:S01]  /*e3b0*/  @!P2 LEA.HI R2, R2, R2, RZ, 0x1 ;  /* 0x000000020202a211 */ /* 0x000fe200078f08ff */
[----:B------:R0:W-:Y:S01]  /*e3c0*/  @!P0 ST.E.64 desc[UR60][R6.64], R26 ;  /* 0x0000001a06008985 */ /* 0x0001e2000c101b3c */
[----:B------:R-:W-:Y:S01]  /*e3d0*/  @!P1 LOP3.LUT R9, R0, 0xfffffffe, RZ, 0xc0, !PT ;  /* 0xfffffffe00099812 */ /* 0x000fe200078ec0ff */
[C---:B------:R-:W-:Y:S01]  /*e3e0*/  VIADD R0, R3.reuse, 0x28 ;  /* 0x0000002803007836 */ /* 0x040fe20000000000 */
[----:B------:R-:W-:Y:S01]  /*e3f0*/  @!P2 LOP3.LUT R11, R2, 0xfffffffe, RZ, 0xc0, !PT ;  /* 0xfffffffe020ba812 */ /* 0x000fe200078ec0ff */
[----:B------:R-:W-:Y:S01]  /*e400*/  VIADD R2, R3, 0x30 ;  /* 0x0000003003027836 */ /* 0x000fe20000000000 */
[----:B------:R-:W-:Y:S01]  /*e410*/  @!P5 LEA.HI R12, R12, R12, RZ, 0x1 ;  /* 0x0000000c0c0cd211 */ /* 0x000fe200078f08ff */
[----:B------:R-:W-:Y:S01]  /*e420*/  @!P1 IMAD.WIDE R8, R9, 0x4, R4 ;  /* 0x0000000409089825 */ /* 0x000fe200078e0204 */
[----:B------:R-:W-:-:S02]  /*e430*/  ISETP.GE.AND P0, PT, R0, UR4, PT ;  /* 0x0000000400007c0c */ /* 0x000fc4000bf06270 */
[----:B------:R-:W-:Y:S01]  /*e440*/  @!P6 LEA.HI R13, R13, R13, RZ, 0x1 ;  /* 0x0000000d0d0de211 */ /* 0x000fe200078f08ff */
[--C-:B------:R-:W-:Y:S01]  /*e450*/  @!P2 IMAD.WIDE R10, R11, 0x4, R4.reuse ;  /* 0x000000040b0aa825 */ /* 0x100fe200078e0204 */
[----:B------:R1:W-:Y:S01]  /*e460*/  @!P1 ST.E.64 desc[UR60][R8.64], R30 ;  /* 0x0000001e08009985 */ /* 0x0003e2000c101b3c */
[----:B------:R-:W-:Y:S02]  /*e470*/  ISETP.GE.AND P1, PT, R2, UR4, PT ;  /* 0x0000000402007c0c */ /* 0x000fe4000bf26270 */
[----:B0-----:R-:W-:Y:S01]  /*e480*/  @!P5 LOP3.LUT R7, R12, 0xfffffffe, RZ, 0xc0, !PT ;  /* 0xfffffffe0c07d812 */ /* 0x001fe200078ec0ff */
[----:B------:R0:W-:Y:S01]  /*e490*/  @!P2 ST.E.64 desc[UR60][R10.64], R34 ;  /* 0x000000220a00a985 */ /* 0x0001e2000c101b3c */
[----:B------:R-:W-:Y:S02]  /*e4a0*/  ISETP.GE.AND P2, PT, R14, UR4, PT ;  /* 0x000000040e007c0c */ /* 0x000fe4000bf46270 */
[----:B------:R-:W-:Y:S01]  /*e4b0*/  @!P4 LEA.HI R16, R16, R16, RZ, 0x1 ;  /* 0x000000101010c211 */ /* 0x000fe200078f08ff */
[----:B------:R-:W-:Y:S01]  /*e4c0*/  @!P5 IMAD.WIDE R6, R7, 0x4, R4 ;  /* 0x000000040706d825 */ /* 0x000fe200078e0204 */
[----:B------:R-:W-:-:S02]  /*e4d0*/  @!P0 LEA.HI R0, R0, R0, RZ, 0x1 ;  /* 0x0000000000008211 */ /* 0x000fc400078f08ff */
[----:B------:R-:W-:Y:S01]  /*e4e0*/  @!P4 LOP3.LUT R19, R16, 0xfffffffe, RZ, 0xc0, !PT ;  /* 0xfffffffe1013c812 */ /* 0x000fe200078ec0ff */
[----:B------:R-:W-:Y:S01]  /*e4f0*/  VIADD R16, R3, 0x70 ;  /* 0x0000007003107836 */ /* 0x000fe20000000000 */
[----:B------:R2:W-:Y:S01]  /*e500*/  @!P5 ST.E.64 desc[UR60][R6.64], R38 ;  /* 0x000000260600d985 */ /* 0x0005e2000c101b3c */
[----:B-1----:R-:W-:Y:S02]  /*e510*/  @!P6 LOP3.LUT R9, R13, 0xfffffffe, RZ, 0xc0, !PT ;  /* 0xfffffffe0d09e812 */ /* 0x002fe400078ec0ff */
[----:B------:R-:W-:Y:S02]  /*e520*/  @!P1 LEA.HI R2, R2, R2, RZ, 0x1 ;  /* 0x0000000202029211 */ /* 0x000fe400078f08ff */
[----:B------:R-:W-:Y:S01]  /*e530*/  @!P2 LEA.HI R14, R14, R14, RZ, 0x1 ;  /* 0x0000000e0e0ea211 */ /* 0x000fe200078f08ff */
[----:B------:R-:W-:Y:S01]  /*e540*/  @!P6 IMAD.WIDE R8, R9, 0x4, R4 ;  /* 0x000000040908e825 */ /* 0x000fe200078e0204 */
[----:B0-----:R-:W-:Y:S02]  /*e550*/  @!P3 LEA.HI R10, R15, R15, RZ, 0x1 ;  /* 0x0000000f0f0ab211 */ /* 0x001fe400078f08ff */
[----:B------:R-:W-:-:S02]  /*e560*/  @!P0 LOP3.LUT R11, R0, 0xfffffffe, RZ, 0xc0, !PT ;  /* 0xfffffffe000b8812 */ /* 0x000fc400078ec0ff */
[----:B------:R-:W-:Y:S01]  /*e570*/  @!P1 LOP3.LUT R13, R2, 0xfffffffe, RZ, 0xc0, !PT ;  /* 0xfffffffe020d9812 */ /* 0x000fe200078ec0ff */
[----:B------:R0:W-:Y:S01]  /*e580*/  @!P6 ST.E.64 desc[UR60][R8.64], R42 ;  /* 0x0000002a0800e985 */ /* 0x0001e2000c101b3c */
[----:B------:R-:W-:Y:S01]  /*e590*/  @!P2 LOP3.LUT R15, R14, 0xfffffffe, RZ, 0xc0, !PT ;  /* 0xfffffffe0e0fa812 */ /* 0x000fe200078ec0ff */
[--C-:B--2---:R-:W-:Y:S01]  /*e5a0*/  @!P0 IMAD.WIDE R6, R11, 0x4, R4.reuse ;  /* 0x000000040b068825 */ /* 0x104fe200078e0204 */
[----:B------:R-:W-:Y:S02]  /*e5b0*/  @!P3 LOP3.LUT R17, R10, 0xfffffffe, RZ, 0xc0, !PT ;  /* 0xfffffffe0a11b812 */ /* 0x000fe400078ec0ff */
[----:B------:R-:W-:Y:S01]  /*e5c0*/  ISETP.GE.AND P5, PT, R18, UR4, PT ;  /* 0x0000000412007c0c */ /* 0x000fe2000bfa6270 */
[--C-:B------:R-:W-:Y:S01]  /*e5d0*/  @!P2 IMAD.WIDE R10, R15, 0x4, R4.reuse ;  /* 0x000000040f0aa825 */ /* 0x100fe200078e0204 */
[----:B------:R-:W-:Y:S01]  /*e5e0*/  ISETP.GE.AND P6, PT, R20, UR4, PT ;  /* 0x0000000414007c0c */ /* 0x000fe2000bfc6270 */
[----:B------:R1:W-:Y:S01]  /*e5f0*/  @!P0 ST.E.64 desc[UR60][R6.64], R46 ;  /* 0x0000002e06008985 */ /* 0x0003e2000c101b3c */
[----:B------:R-:W-:Y:S01]  /*e600*/  IADD3 R0, R3, 0x60, RZ ;  /* 0x0000006003007810 */ /* 0x000fe20007ffe0ff */
[----:B------:R-:W-:-:S04]  /*e610*/  @!P4 IMAD.WIDE R14, R19, 0x4, R4 ;  /* 0x00000004130ec825 */ /* 0x000fc800078e0204 */
[----:B0-----:R-:W-:-:S04]  /*e620*/  @!P1 IMAD.WIDE R8, R13, 0x4, R4 ;  /* 0x000000040d089825 */ /* 0x001fc800078e0204 */
[----:B------:R-:W-:Y:S01]  /*e630*/  @!P3 IMAD.WIDE R12, R17, 0x4, R4 ;  /* 0x00000004110cb825 */ /* 0x000fe200078e0204 */
[----:B------:R0:W-:Y:S01]  /*e640*/  @!P1 ST.E.64 desc[UR60][R8.64], R50 ;  /* 0x0000003208009985 */ /* 0x0001e2000c101b3c */
[----:B------:R-:W-:Y:S02]  /*e650*/  @!P5 LEA.HI R18, R18, R18, RZ, 0x1 ;  /* 0x000000121212d211 */ /* 0x000fe400078f08ff */
[C---:B------:R-:W-:Y:S01]  /*e660*/  VIADD R2, R3.reuse, 0x68 ;  /* 0x0000006803027836 */ /* 0x040fe20000000000 */
[----:B------:R2:W-:Y:S01]  /*e670*/  @!P2 ST.E.64 desc[UR60][R10.64], R54 ;  /* 0x000000360a00a985 */ /* 0x0005e2000c101b3c */
[C---:B------:R-:W-:Y:S01]  /*e680*/  VIADD R17, R3.reuse, 0x78 ;  /* 0x0000007803117836 */ /* 0x040fe20000000000 */
[----:B------:R-:W-:Y:S01]  /*e690*/  ISETP.GE.AND P2, PT, R16, UR4, PT ;  /* 0x0000000410007c0c */ /* 0x000fe2000bf46270 */
[----:B------:R-:W-:Y:S01]  /*e6a0*/  VIADD R19, R3, 0x80 ;  /* 0x0000008003137836 */ /* 0x000fe20000000000 */
[----:B------:R3:W-:Y:S01]  /*e6b0*/  @!P3 ST.E.64 desc[UR60][R12.64], R58 ;  /* 0x0000003a0c00b985 */ /* 0x0007e2000c101b3c */
[----:B------:R-:W-:-:S02]  /*e6c0*/  ISETP.GE.AND P3, PT, R2, UR4, PT ;  /* 0x0000000402007c0c */ /* 0x000fc4000bf66270 */
[----:B------:R-:W-:Y:S01]  /*e6d0*/  ISETP.GE.AND P1, PT, R17, UR4, PT ;  /* 0x0000000411007c0c */ /* 0x000fe2000bf26270 */
[----:B------:R4:W-:Y:S01]  /*e6e0*/  @!P4 ST.E.64 desc[UR60][R14.64], R62 ;  /* 0x0000003e0e00c985 */ /* 0x0009e2000c101b3c */
[----:B------:R-:W-:Y:S02]  /*e6f0*/  ISETP.GE.AND P4, PT, R0, UR4, PT ;  /* 0x0000000400007c0c */ /* 0x000fe4000bf86270 */
[----:B------:R-:W-:Y:S02]  /*e700*/  ISETP.GE.AND P0, PT, R19, UR4, PT ;  /* 0x0000000413007c0c */ /* 0x000fe4000bf06270 */
[----:B------:R-:W-:Y:S02]  /*e710*/  @!P6 LEA.HI R20, R20, R20, RZ, 0x1 ;  /* 0x000000141414e211 */ /* 0x000fe400078f08ff */
[----:B-1----:R-:W-:Y:S02]  /*e720*/  @!P5 LOP3.LUT R7, R18, 0xfffffffe, RZ, 0xc0, !PT ;  /* 0xfffffffe1207d812 */ /* 0x002fe400078ec0ff */
[----:B0-----:R-:W-:Y:S01]  /*e730*/  @!P6 LOP3.LUT R9, R20, 0xfffffffe, RZ, 0xc0, !PT ;  /* 0xfffffffe1409e812 */ /* 0x001fe200078ec0ff */
        /* <DEDUP_REMOVED lines=39> */
[----:B------:R-:W-:Y:S02]  /*e9b0*/  @!P5 LEA.HI R20, R20, R20, RZ, 0x1 ;  /* 0x000000141414d211 */ /* 0x000fe400078f08ff */
[----:B0-----:R-:W-:Y:S01]  /*e9c0*/  @!P6 LOP3.LUT R7, R18, 0xfffffffe, RZ, 0xc0, !PT ;  /* 0xfffffffe1207e812 */ /* 0x001fe200078ec0ff */
[C---:B------:R-:W-:Y:S01]  /*e9d0*/  VIADD R18, R3.reuse, 0xc0 ;  /* 0x000000c003127836 */ /* 0x040fe20000000000 */
        /* <DEDUP_REMOVED lines=16> */
[----:B------:R-:W-:-:S02]  /*eae0*/  @!P2 LOP3.LUT R17, R17, 0xfffffffe, RZ, 0xc0, !PT ;  /* 0xfffffffe1111a812 */ /* 0x000fc400078ec0ff */
[----:B------:R-:W-:Y:S02]  /*eaf0*/  @!P1 LOP3.LUT R19, R19, 0xfffffffe, RZ, 0xc0, !PT ;  /* 0xfffffffe13139812 */ /* 0x000fe400078ec0ff */
[----:B------:R-:W-:Y:S01]  /*eb00*/  ISETP.GE.AND P5, PT, R18, UR4, PT ;  /* 0x0000000412007c0c */ /* 0x000fe2000bfa6270 */
[--C-:B0-----:R-:W-:Y:S01]  /*eb10*/  @!P0 IMAD.WIDE R6, R11, 0x4, R4.reuse ;  /* 0x000000040b068825 */ /* 0x101fe200078e0204 */
[----:B------:R-:W-:Y:S02]  /*eb20*/  ISETP.GE.AND P6, PT, R20, UR4, PT ;  /* 0x0000000414007c0c */ /* 0x000fe4000bfc6270 */
[----:B------:R-:W-:Y:S01]  /*eb30*/  IADD3 R2, R3, 0xd8, RZ ;  /* 0x000000d803027810 */ /* 0x000fe20007ffe0ff */
[--C-:B-1----:R-:W-:Y:S01]  /*eb40*/  @!P4 IMAD.WIDE R8, R13, 0x4, R4.reuse ;  /* 0x000000040d08c825 */ /* 0x102fe200078e0204 */
[----:B------:R0:W-:Y:S01]  /*eb50*/  @!P0 ST.E.64 desc[UR60][R6.64], R102 ;  /* 0x0000006606008985 */ /* 0x0001e2000c101b3c */
[----:B------:R-:W-:Y:S02]  /*eb60*/  ISETP.GE.AND P0, PT, R0, UR4, PT ;  /* 0x0000000400007c0c */ /* 0x000fe4000bf06270 */
[--C-:B------:R-:W-:Y:S01]  /*eb70*/  @!P3 IMAD.WIDE R10, R15, 0x4, R4.reuse ;  /* 0x000000040f0ab825 */ /* 0x100fe200078e0204 */
[----:B------:R1:W-:Y:S03]  /*eb80*/  @!P4 ST.E.64 desc[UR60][R8.64], R106 ;  /* 0x0000006a0800c985 */ /* 0x0003e6000c101b3c */
[----:B------:R-:W-:Y:S01]  /*eb90*/  @!P2 IMAD.WIDE R12, R17, 0x4, R4 ;  /* 0x00000004110ca825 */ /* 0x000fe200078e0204 */
[----:B------:R2:W-:Y:S01]  /*eba0*/  @!P3 ST.E.64 desc[UR60][R10.64], R110 ;  /* 0x0000006e0a00b985 */ /* 0x0005e2000c101b3c */
[----:B------:R-:W-:-:S02]  /*ebb0*/  @!P5 LEA.HI R18, R18, R18, RZ, 0x1 ;  /* 0x000000121212d211 */ /* 0x000fc400078f08ff */
[----:B------:R-:W-:Y:S01]  /*ebc0*/  @!P1 IMAD.WIDE R14, R19, 0x4, R4 ;  /* 0x00000004130e9825 */ /* 0x000fe200078e0204 */
[----:B------:R3:W-:Y:S01]  /*ebd0*/  @!P2 ST.E.64 desc[UR60][R12.64], R114 ;  /* 0x000000720c00a985 */ /* 0x0007e2000c101b3c */
[----:B------:R-:W-:Y:S02]  /*ebe0*/  ISETP.GE.AND P2, PT, R16, UR4, PT ;  /* 0x0000000410007c0c */ /* 0x000fe4000bf46270 */
[C---:B------:R-:W-:Y:S01]  /*ebf0*/  VIADD R17, R3.reuse, 0xe8 ;  /* 0x000000e803117836 */ /* 0x040fe20000000000 */
[----:B------:R4:W-:Y:S01]  /*ec00*/  @!P1 ST.E.64 desc[UR60][R14.64], R118 ;  /* 0x000000760e009985 */ /* 0x0009e2000c101b3c */
[C---:B------:R-:W-:Y:S01]  /*ec10*/  VIADD R19, R3.reuse, 0xf0 ;  /* 0x000000f003137836 */ /* 0x040fe20000000000 */
[----:B------:R-:W-:Y:S01]  /*ec20*/  ISETP.GE.AND P1, PT, R2, UR4, PT ;  /* 0x0000000402007c0c */ /* 0x000fe2000bf26270 */
[----:B------:R-:W-:Y:S01]  /*ec30*/  VIADD R3, R3, 0xf8 ;  /* 0x000000f803037836 */ /* 0x000fe20000000000 */
[----:B------:R-:W-:Y:S02]  /*ec40*/  ISETP.GE.AND P3, PT, R17, UR4, PT ;  /* 0x0000000411007c0c */ /* 0x000fe4000bf66270 */
[----:B------:R-:W-:-:S02]  /*ec50*/  ISETP.GE.AND P4, PT, R19, UR4, PT ;  /* 0x0000000413007c0c */ /* 0x000fc4000bf86270 */
[----:B------:R-:W-:Y:S02]  /*ec60*/  @!P6 LEA.HI R20, R20, R20, RZ, 0x1 ;  /* 0x000000141414e211 */ /* 0x000fe400078f08ff */
[----:B0-----:R-:W-:Y:S02]  /*ec70*/  @!P5 LOP3.LUT R7, R18, 0xfffffffe, RZ, 0xc0, !PT ;  /* 0xfffffffe1207d812 */ /* 0x001fe400078ec0ff */
[----:B-1----:R-:W-:Y:S02]  /*ec80*/  @!P6 LOP3.LUT R9, R20, 0xfffffffe, RZ, 0xc0, !PT ;  /* 0xfffffffe1409e812 */ /* 0x002fe400078ec0ff */
[----:B------:R-:W-:Y:S01]  /*ec90*/  @!P0 LEA.HI R0, R0, R0, RZ, 0x1 ;  /* 0x0000000000008211 */ /* 0x000fe200078f08ff */
[--C-:B------:R-:W-:Y:S01]  /*eca0*/  @!P5 IMAD.WIDE R6, R7, 0x4, R4.reuse ;  /* 0x000000040706d825 */ /* 0x100fe200078e0204 */
[----:B------:R-:W-:Y:S02]  /*ecb0*/  @!P1 LEA.HI R2, R2, R2, RZ, 0x1 ;  /* 0x0000000202029211 */ /* 0x000fe400078f08ff */
[----:B------:R-:W-:Y:S01]  /*ecc0*/  @!P2 LEA.HI R16, R16, R16, RZ, 0x1 ;  /* 0x000000101010a211 */ /* 0x000fe200078f08ff */
[----:B------:R-:W-:Y:S01]  /*ecd0*/  @!P6 IMAD.WIDE R8, R9, 0x4, R4 ;  /* 0x000000040908e825 */ /* 0x000fe200078e0204 */
[----:B------:R-:W-:Y:S01]  /*ece0*/  @!P3 LEA.HI R17, R17, R17, RZ, 0x1 ;  /* 0x000000111111b211 */ /* 0x000fe200078f08ff */
[----:B------:R0:W-:Y:S01]  /*ecf0*/  @!P5 ST.E.64 desc[UR60][R6.64], R122 ;  /* 0x0000007a0600d985 */ /* 0x0001e2000c101b3c */
[----:B------:R-:W-:-:S02]  /*ed00*/  @!P4 LEA.HI R19, R19, R19, RZ, 0x1 ;  /* 0x000000131313c211 */ /* 0x000fc400078f08ff */
[----:B--2---:R-:W-:Y:S01]  /*ed10*/  @!P0 LOP3.LUT R11, R0, 0xfffffffe, RZ, 0xc0, !PT ;  /* 0xfffffffe000b8812 */ /* 0x004fe200078ec0ff */
[----:B------:R1:W-:Y:S01]  /*ed20*/  @!P6 ST.E.64 desc[UR60][R8.64], R126 ;  /* 0x0000007e0800e985 */ /* 0x0003e2000c101b3c */
[----:B---3--:R-:W-:Y:S02]  /*ed30*/  @!P1 LOP3.LUT R13, R2, 0xfffffffe, RZ, 0xc0, !PT ;  /* 0xfffffffe020d9812 */ /* 0x008fe400078ec0ff */
[----:B----4-:R-:W-:Y:S02]  /*ed40*/  @!P2 LOP3.LUT R15, R16, 0xfffffffe, RZ, 0xc0, !PT ;  /* 0xfffffffe100fa812 */ /* 0x010fe400078ec0ff */
[----:B------:R-:W-:Y:S02]  /*ed50*/  @!P3 LOP3.LUT R17, R17, 0xfffffffe, RZ, 0xc0, !PT ;  /* 0xfffffffe1111b812 */ /* 0x000fe400078ec0ff */
[----:B------:R-:W-:Y:S01]  /*ed60*/  @!P4 LOP3.LUT R19, R19, 0xfffffffe, RZ, 0xc0, !PT ;  /* 0xfffffffe1313c812 */ /* 0x000fe200078ec0ff */
[----:B0-----:R-:W-:-:S04]  /*ed70*/  @!P0 IMAD.WIDE R6, R11, 0x4, R4 ;  /* 0x000000040b068825 */ /* 0x001fc800078e0204 */
[--C-:B-1----:R-:W-:Y:S01]  /*ed80*/  @!P1 IMAD.WIDE R8, R13, 0x4, R4.reuse ;  /* 0x000000040d089825 */ /* 0x102fe200078e0204 */
[----:B------:R0:W-:Y:S01]  /*ed90*/  @!P0 ST.E.64 desc[UR60][R6.64], R130 ;  /* 0x0000008206008985 */ /* 0x0001e2000c101b3c */
[----:B------:R-:W-:Y:S02]  /*eda0*/  ISETP.GE.AND P0, PT, R3, UR4, PT ;  /* 0x0000000403007c0c */ /* 0x000fe4000bf06270 */
[--C-:B------:R-:W-:Y:S01]  /*edb0*/  @!P2 IMAD.WIDE R10, R15, 0x4, R4.reuse ;  /* 0x000000040f0aa825 */ /* 0x100fe200078e0204 */
[----:B------:R0:W-:Y:S03]  /*edc0*/  @!P1 ST.E.64 desc[UR60][R8.64], R134 ;  /* 0x0000008608009985 */ /* 0x0001e6000c101b3c */
[--C-:B------:R-:W-:Y:S01]  /*edd0*/  @!P3 IMAD.WIDE R12, R17, 0x4, R4.reuse ;  /* 0x00000004110cb825 */ /* 0x100fe200078e0204 */
[----:B------:R0:W-:Y:S03]  /*ede0*/  @!P2 ST.E.64 desc[UR60][R10.64], R138 ;  /* 0x0000008a0a00a985 */ /* 0x0001e6000c101b3c */
[----:B------:R-:W-:Y:S01]  /*edf0*/  @!P4 IMAD.WIDE R14, R19, 0x4, R4 ;  /* 0x00000004130ec825 */ /* 0x000fe200078e0204 */
[----:B------:R0:W-:Y:S04]  /*ee00*/  @!P3 ST.E.64 desc[UR60][R12.64], R142 ;  /* 0x0000008e0c00b985 */ /* 0x0001e8000c101b3c */
[----:B------:R0:W-:Y:S01]  /*ee10*/  @!P4 ST.E.64 desc[UR60][R14.64], R146 ;  /* 0x000000920e00c985 */ /* 0x0001e2000c101b3c */
[----:B------:R-:W-:Y:S05]  /*ee20*/  @P0 BRA `(.L_x_991) ;  /* 0x00000040009c0947 */ /* 0x000fea0003800000 */
[----:B------:R-:W-:-:S04]  /*ee30*/  LEA.HI R3, R3, R3, RZ, 0x1 ;  /* 0x0000000303037211 */ /* 0x000fc800078f08ff */
[----:B------:R-:W-:-:S05]  /*ee40*/  LOP3.LUT R3, R3, 0xfffffffe, RZ, 0xc0, !PT ;  /* 0xfffffffe03037812 */ /* 0x000fca00078ec0ff */
[----:B------:R-:W-:-:S05]  /*ee50*/  IMAD.WIDE R4, R3, 0x4, R4 ;  /* 0x0000000403047825 */ /* 0x000fca00078e0204 */
[----:B------:R1:W-:Y:S01]  /*ee60*/  ST.E.64 desc[UR60][R4.64], R150 ;  /* 0x0000009604007985 */ /* 0x0003e2000c101b3c */
[----:B------:R-:W-:Y:S05]  /*ee70*/  BRA `(.L_x_991) ;  /* 0x0000004000887947 */ /* 0x000fea0003800000 */
.L_x_1078:
[----:B------:R-:W0:Y:S02]  /*ee80*/  S2R R0, SR_TID.X ;  /* 0x0000000000007919 */ /* 0x000e240000002100 */
[----:B0-----:R-:W-:-:S04]  /*ee90*/  IADD3 R2, R0, -0x80, RZ ;  /* 0xffffff8000027810 */ /* 0x001fc80007ffe0ff */
[----:B------:R-:W-:-:S13]  /*eea0*/  ISETP.GT.AND P0, PT, R2, 0x7f, PT ;  /* 0x0000007f0200780c */ /* 0x000fda0003f04270 */
[----:B------:R-:W-:Y:S05]  /*eeb0*/  @P0 BRA `(.L_x_991) ;  /* 0x0000004000780947 */ /* 0x000fea0003800000 */
[----:B------:R-:W0:Y:S01]  /*eec0*/  S2R R3, SR_CTAID.X ;  /* 0x0000000000037919 */ /* 0x000e220000002500 */
[----:B------:R-:W1:Y:S01]  /*eed0*/  LDC R6, c[0x0][0xbe8] ;  /* 0x0002fa00ff067b82 */ /* 0x000e620000000800 */
[----:B------:R-:W-:Y:S01]  /*eee0*/  ULDC UR4, c[0x0][0xa88] ;  /* 0x0002a20000047ab9 */ /* 0x000fe20000000800 */
[----:B0-----:R-:W-:Y:S02]  /*eef0*/  IMAD R0, R3, 0x80, R0 ;  /* 0x0000008003007824 */ /* 0x001fe400078e0200 */
[----:B-1----:R-:W-:Y:S02]  /*ef00*/  IMAD R3, R6, UR4, RZ ;  /* 0x0000000406037c24 */ /* 0x002fe4000f8e02ff */
[----:B------:R-:W-:-:S05]  /*ef10*/  VIADD R0, R0, 0xffffff80 ;  /* 0xffffff8000007836 */ /* 0x000fca0000000000 */
[----:B------:R-:W-:-:S13]  /*ef20*/  ISETP.GE.AND P0, PT, R0, R3, PT ;  /* 0x000000030000720c */ /* 0x000fda0003f06270 */
[----:B------:R-:W-:Y:S05]  /*ef30*/  @P0 BRA `(.L_x_991) ;  /* 0x0000004000580947 */ /* 0x000fea0003800000 */
[----:B------:R-:W2:Y:S01]  /*ef40*/  LDL R4, [R1] ;  /* 0x0000000001047983 */ /* 0x000ea20000100800 */
[----:B------:R-:W-:Y:S01]  /*ef50*/  ISETP.NE.AND P0, PT, R6, 0x1, PT ;  /* 0x000000010600780c */ /* 0x000fe20003f05270 */
[----:B------:R-:W-:Y:S01]  /*ef60*/  S2UR UR7, SR_CTAID.Z ;  /* 0x00000000000779c3 */ /* 0x000fe20000002700 */
[----:B------:R-:W-:Y:S01]  /*ef70*/  ULDC.64 UR8, c[0x0][0xbd0] ;  /* 0x0002f40000087ab9 */ /* 0x000fe20000000a00 */
[----:B------:R-:W-:-:S06]  /*ef80*/  IMAD.MOV.U32 R5, RZ, RZ, R0 ;  /* 0x000000ffff057224 */ /* 0x000fcc00078e0000 */
[----:B------:R-:W0:Y:S08]  /*ef90*/  LDC.64 R10, c[0x0][0xbd8] ;  /* 0x0002f600ff0a7b82 */ /* 0x000e300000000a00 */
[----:B------:R-:W1:Y:S08]  /*efa0*/  @P0 LDC R7, c[0x0][0xbec] ;  /* 0x0002fb00ff070b82 */ /* 0x000e700000000800 */
[----:B------:R-:W3:Y:S08]  /*efb0*/  @P0 LDC R9, c[0x0][0xbf0] ;  /* 0x0002fc00ff090b82 */ /* 0x000ef00000000800 */
[----:B------:R-:W4:Y:S08]  /*efc0*/  S2UR UR10, SR_CTAID.Y ;  /* 0x00000000000a79c3 */ /* 0x000f300000002600 */
[----:B------:R-:W4:Y:S01]  /*efd0*/  LDC R8, c[0x0][0xc50] ;  /* 0x00031400ff087b82 */ /* 0x000f220000000800 */
[----:B--2---:R-:W-:Y:S01]  /*efe0*/  R2UR UR11, R4 ;  /* 0x00000000040b72ca */ /* 0x004fe200000e0000 */
[----:B-1----:R-:W-:-:S05]  /*eff0*/  @P0 IMAD.HI.U32 R4, R0, R7, RZ ;  /* 0x0000000700040227 */ /* 0x002fca00078e00ff */
[----:B---3--:R-:W-:-:S07]  /*f000*/  @P0 SHF.R.U32.HI R5, RZ, R9, R4 ;  /* 0x00000009ff050219 */ /* 0x008fce0000011604 */
[----:B------:R-:W-:Y:S02]  /*f010*/  USHF.R.S32.HI UR6, URZ, 0x1f, UR11 ;  /* 0x0000001f3f067899 */ /* 0x000fe4000801140b */
[----:B------:R-:W-:Y:S01]  /*f020*/  IMAD R7, RZ, RZ, -UR11 ;  /* 0x8000000bff077e24 */ /* 0x000fe2000f8e02ff */
[----:B------:R-:W-:Y:S02]  /*f030*/  UIMAD.WIDE.U32 UR4, UR11, UR8, URZ ;  /* 0x000000080b0472a5 */ /* 0x000fe4000f8e003f */
[----:B------:R-:W-:Y:S01]  /*f040*/  UIMAD UR6, UR6, UR8, URZ ;  /* 0x00000008060672a4 */ /* 0x000fe2000f8e023f */
[----:B----4-:R-:W-:Y:S01]  /*f050*/  IMAD R9, R8, R7, UR10 ;  /* 0x0000000a08097e24 */ /* 0x010fe2000f8e0207 */
[----:B------:R-:W-:Y:S01]  /*f060*/  USHF.R.S32.HI UR8, URZ, 0x1f, UR7 ;  /* 0x0000001f3f087899 */ /* 0x000fe20008011407 */
[----:B------:R-:W-:Y:S01]  /*f070*/  IMAD.MOV R7, RZ, RZ, -R5 ;  /* 0x000000ffff077224 */ /* 0x000fe200078e0a05 */
[----:B------:R-:W-:Y:S01]  /*f080*/  UIMAD UR6, UR11, UR9, UR6 ;  /* 0x000000090b0672a4 */ /* 0x000fe2000f8e0206 */
[----:B------:R-:W-:Y:S01]  /*f090*/  MOV R3, UR5 ;  /* 0x0000000500037c02 */ /* 0x000fe20008000f00 */
[----:B------:R-:W-:Y:S01]  /*f0a0*/  IMAD.U32 R2, RZ, RZ, UR4 ;  /* 0x00000004ff027e24 */ /* 0x000fe2000f8e00ff */
[----:B------:R-:W-:Y:S01]  /*f0b0*/  SHF.R.S32.HI R4, RZ, 0x1f, R9 ;  /* 0x0000001fff047819 */ /* 0x000fe20000011409 */
[----:B------:R-:W-:Y:S01]  /*f0c0*/  UIADD3 UR6, UR5, UR6, URZ ;  /* 0x0000000605067290 */ /* 0x000fe2000fffe03f */
[----:B0-----:R-:W-:-:S02]  /*f0d0*/  IMAD R12, R10, UR8, RZ ;  /* 0x000000080a0c7c24 */ /* 0x001fc4000f8e02ff */
[----:B------:R-:W-:Y:S01]  /*f0e0*/  ULDC.64 UR4, c[0x0][0xbe0] ;  /* 0x0002f80000047ab9 */ /* 0x000fe20000000a00 */
[----:B------:R-:W-:Y:S02]  /*f0f0*/  IMAD R7, R6, R7, R0 ;  /* 0x0000000706077224 */ /* 0x000fe400078e0200 */
[----:B------:R-:W-:Y:S02]  /*f100*/  IMAD.U32 R3, RZ, RZ, UR6 ;  /* 0x00000006ff037e24 */ /* 0x000fe4000f8e00ff */
[----:B------:R-:W-:Y:S01]  /*f110*/  IMAD R11, R11, UR7, R12 ;  /* 0x000000070b0b7c24 */ /* 0x000fe2000f8e020c */
[----:B------:R-:W-:Y:S01]  /*f120*/  SHF.R.S32.HI R0, RZ, 0x1f, R7 ;  /* 0x0000001fff007819 */ /* 0x000fe20000011407 */
[----:B------:R-:W-:-:S04]  /*f130*/  IMAD.WIDE.U32 R2, R10, UR7, R2 ;  /* 0x000000070a027c25 */ /* 0x000fc8000f8e0002 */
[----:B------:R-:W-:Y:S02]  /*f140*/  IMAD.IADD R3, R11, 0x1, R3 ;  /* 0x000000010b037824 */ /* 0x000fe400078e0203 */
[----:B------:R-:W-:Y:S02]  /*f150*/  IMAD R4, R4, UR4, RZ ;  /* 0x0000000404047c24 */ /* 0x000fe4000f8e02ff */
[----:B------:R-:W-:-:S04]  /*f160*/  IMAD.WIDE.U32 R2, R9, UR4, R2 ;  /* 0x0000000409027c25 */ /* 0x000fc8000f8e0002 */
[----:B------:R-:W-:Y:S01]  /*f170*/  IMAD R4, R9, UR5, R4 ;  /* 0x0000000509047c24 */ /* 0x000fe2000f8e0204 */
[----:B------:R-:W-:Y:S01]  /*f180*/  SHF.R.S32.HI R9, RZ, 0x1f, R5 ;  /* 0x0000001fff097819 */ /* 0x000fe20000011405 */
[----:B------:R-:W-:Y:S01]  /*f190*/  ULDC.64 UR4, c[0x0][0xbc8] ;  /* 0x0002f20000047ab9 */ /* 0x000fe20000000a00 */
[----:B------:R-:W-:Y:S01]  /*f1a0*/  IADD3 R2, P0, R5, R2, RZ ;  /* 0x0000000205027210 */ /* 0x000fe20007f1e0ff */
[----:B------:R-:W-:-:S03]  /*f1b0*/  IMAD R0, R0, UR4, RZ ;  /* 0x0000000400007c24 */ /* 0x000fc6000f8e02ff */
[----:B------:R-:W-:Y:S01]  /*f1c0*/  IADD3.X R3, R9, R3, R4, P0, !PT ;  /* 0x0000000309037210 */ /* 0x000fe200007fe404 */
        /* <DEDUP_REMOVED lines=9> */
.L_x_989:
        /* <DEDUP_REMOVED lines=18> */
.L_x_1081:
[----:B------:R-:W-:Y:S01]  /*f380*/  ULDC UR7, c[0x0][0xc50] ;  /* 0x0003140000077ab9 */ /* 0x000fe20000000800 */
[----:B------:R-:W-:Y:S01]  /*f390*/  UMOV UR39, UR6 ;  /* 0x0000000600277c82 */ /* 0x000fe20008000000 */
[----:B------:R-:W-:-:S11]  /*f3a0*/  UISETP.NE.AND UP0, UPT, UR7, 0x1, UPT ;  /* 0x000000010700788c */ /* 0x000fd6000bf05270 */
[----:B------:R-:W-:Y:S01]  /*f3b0*/  @UP0 ULDC UR4, c[0x0][0xc54] ;  /* 0x0003150000040ab9 */ /* 0x000fe20000000800 */
[----:B------:R-:W-:Y:S01]  /*f3c0*/  @UP0 ULDC UR8, c[0x0][0xc58] ;  /* 0x0003160000080ab9 */ /* 0x000fe20000000800 */
[----:B------:R-:W-:-:S04]  /*f3d0*/  UIMAD.WIDE.U32 UR4, UR6, UR4, URZ ;  /* 0x00000004060472a5 */ /* 0x000fc8000f8e003f */
[----:B------:R-:W-:-:S12]  /*f3e0*/  @UP0 USHF.R.U32.HI UR39, URZ, UR8, UR5 ;  /* 0x000000083f270299 */ /* 0x000fd80008011605 */
.L_x_1082:
[----:B------:R-:W-:Y:S01]  /*f3f0*/  ISETP.GE.AND P0, PT, R23, RZ, PT ;  /* 0x000000ff1700720c */ /* 0x000fe20003f06270 */
[----:B------:R-:W-:Y:S01]  /*f400*/  UIADD3 UR44, -UR39, URZ, URZ ;  /* 0x0000003f272c7290 */ /* 0x000fe2000fffe13f */
[----:B------:R-:W-:Y:S02]  /*f410*/  IMAD.MOV.U32 R0, RZ, RZ, 0x1 ;  /* 0x00000001ff007424 */ /* 0x000fe400078e00ff */
[----:B------:R-:W-:Y:S01]  /*f420*/  IMAD.MOV.U32 R2, RZ, RZ, RZ ;  /* 0x000000ffff027224 */ /* 0x000fe200078e00ff */
[----:B------:R-:W-:Y:S01]  /*f430*/  UIMAD UR44, UR7, UR44, UR6 ;  /* 0x0000002c072c72a4 */ /* 0x000fe2000f8e0206 */
[----:B------:R-:W-:-:S07]  /*f440*/  IMAD.MOV.U32 R6, RZ, RZ, 0x1 ;  /* 0x00000001ff067424 */ /* 0x000fce00078e00ff */
[----:B------:R-:W-:Y:S05]  /*f450*/  @!P0 BRA `(.L_x_1083) ;  /* 0x0000003800488947 */ /* 0x000fea0003800000 */
[----:B------:R-:W0:Y:S01]  /*f460*/  LDC.64 R2, c[0x0][0xa28] ;  /* 0x00028a00ff027b82 */ /* 0x000e220000000a00 */
[----:B------:R-:W-:Y:S01]  /*f470*/  MOV R22, RZ ;  /* 0x000000ff00167202 */ /* 0x000fe20000000f00 */
[----:B------:R-:W-:Y:S01]  /*f480*/  ULDC.64 UR4, c[0x0][0x418] ;  /* 0x0001060000047ab9 */ /* 0x000fe20000000a00 */
[----:B------:R-:W-:Y:S01]  /*f490*/  ULDC UR6, c[0x0][0x448] ;  /* 0x0001120000067ab9 */ /* 0x000fe20000000800 */
[----:B------:R-:W-:Y:S01]  /*f4a0*/  ULDC UR10, c[0x0][0x2f0] ;  /* 0x0000bc00000a7ab9 */ /* 0x000fe20000000800 */
[----:B------:R-:W-:Y:S01]  /*f4b0*/  ULDC UR11, c[0x0][0x288] ;  /* 0x0000a200000b7ab9 */ /* 0x000fe20000000800 */
[----:B0-----:R-:W-:-:S04]  /*f4c0*/  ISETP.NE.U32.AND P0, PT, R2, RZ, PT ;  /* 0x000000ff0200720c */ /* 0x001fc80003f05070 */
[----:B------:R-:W-:-:S13]  /*f4d0*/  ISETP.NE.AND.EX P0, PT, R3, RZ, PT, P0 ;  /* 0x000000ff0300720c */ /* 0x000fda0003f05300 */
[----:B------:R-:W0:Y:S02]  /*f4e0*/  @P0 LDC.64 R2, c[0x0][0xa28] ;  /* 0x00028a00ff020b82 */ /* 0x000e240000000a00 */
[----:B0-----:R-:W-:-:S05]  /*f4f0*/  @P0 IMAD.WIDE R2, R23, 0x4, R2 ;  /* 0x0000000417020825 */ /* 0x001fca00078e0202 */
[----:B------:R0:W5:Y:S01]  /*f500*/  @P0 LDG.E R22, desc[UR60][R2.64] ;  /* 0x0000003c02160981 */ /* 0x000162000c1e1900 */
[----:B------:R-:W1:Y:S01]  /*f510*/  S2UR UR40, SR_CTAID.X ;  /* 0x00000000002879c3 */ /* 0x000e620000002500 */
[----:B------:R-:W-:Y:S02]  /*f520*/  UISETP.NE.U32.AND UP0, UPT, UR4, URZ, UPT ;  /* 0x0000003f0400728c */ /* 0x000fe4000bf05070 */
[----:B------:R-:W-:Y:S02]  /*f530*/  UISETP.NE.AND UP1, UPT, UR6, 0x1, UPT ;  /* 0x000000010600788c */ /* 0x000fe4000bf25270 */
[----:B------:R-:W-:Y:S01]  /*f540*/  UISETP.NE.AND.EX UP0, UPT, UR5, URZ, UPT, UP0 ;  /* 0x0000003f0500728c */ /* 0x000fe2000bf05300 */
[----:B------:R-:W-:Y:S02]  /*f550*/  ULDC UR6, c[0x0][0x424] ;  /* 0x0001090000067ab9 */ /* 0x000fe40000000800 */
[----:B------:R-:W-:Y:S01]  /*f560*/  ULDC.64 UR4, c[0x0][0x9e0] ;  /* 0x0002780000047ab9 */ /* 0x000fe20000000a00 */
[----:B------:R-:W-:-:S02]  /*f570*/  USEL UR9, UR6, 0x1, UP0 ;  /* 0x0000000106097887 */ /* 0x000fc40008000000 */
[----:B------:R-:W-:Y:S02]  /*f580*/  UISETP.GE.AND UP0, UPT, UR5, 0x1, UPT ;  /* 0x000000010500788c */ /* 0x000fe4000bf06270 */
[----:B------:R-:W-:Y:S01]  /*f590*/  UIMAD UR47, UR9, UR10, URZ ;  /* 0x0000000a092f72a4 */ /* 0x000fe2000f8e023f */
[----:B------:R-:W-:Y:S01]  /*f5a0*/  @UP1 ULDC UR7, c[0x0][0x44c] ;  /* 0x0001130000071ab9 */ /* 0x000fe20000000800 */
[----:B------:R-:W-:Y:S02]  /*f5b0*/  UIMAD UR9, UR9, UR10, 0x3f ;  /* 0x0000003f090974a4 */ /* 0x000fe4000f8e020a */
[----:B------:R-:W-:Y:S01]  /*f5c0*/  PLOP3.LUT P1, PT, PT, PT, UP0, 0x80, 0x0 ;  /* 0x000000000000781c */ /* 0x000fe20003f2f008 */
[----:B------:R-:W-:Y:S01]  /*f5d0*/  @UP1 ULDC UR12, c[0x0][0x450] ;  /* 0x00011400000c1ab9 */ /* 0x000fe20000000800 */
[----:B------:R-:W-:Y:S02]  /*f5e0*/  UP2UR UR48, UPR, URZ, 0x2 ;  /* 0x000000023f307883 */ /* 0x000fe40008000000 */
[----:B-1----:R-:W-:-:S04]  /*f5f0*/  USHF.L.U32 UR40, UR40, 0x7, URZ ;  /* 0x0000000728287899 */ /* 0x002fc8000800063f */
[----:B------:R-:W-:-:S04]  /*f600*/  UIADD3 UR8, UR40, 0x7f, URZ ;  /* 0x0000007f28087890 */ /* 0x000fc8000fffe03f */
[----:B------:R-:W-:Y:S02]  /*f610*/  UIMAD.WIDE.U32 UR6, UR8, UR7, URZ ;  /* 0x00000007080672a5 */ /* 0x000fe4000f8e003f */
[----:B------:R-:W-:Y:S02]  /*f620*/  UIADD3 UR6, UR47, 0x1, -UR11 ;  /* 0x000000012f067890 */ /* 0x000fe4000fffe80b */
[----:B------:R-:W-:Y:S02]  /*f630*/  @UP1 USHF.R.U32.HI UR8, URZ, UR12, UR7 ;  /* 0x0000000c3f081299 */ /* 0x000fe40008011607 */
[----:B------:R-:W-:Y:S02]  /*f640*/  USHF.R.S32.HI UR7, URZ, 0x1f, UR9 ;  /* 0x0000001f3f077899 */ /* 0x000fe40008011409 */
[----:B------:R-:W-:Y:S02]  /*f650*/  UIADD3 UR6, UR6, UR8, URZ ;  /* 0x0000000806067290 */ /* 0x000fe4000fffe03f */
[----:B------:R-:W-:-:S02]  /*f660*/  ULEA.HI UR7, UR7, UR9, URZ, 0x6 ;  /* 0x0000000907077291 */ /* 0x000fc4000f8f303f */
[----:B------:R-:W-:Y:S02]  /*f670*/  UIADD3 UR4, UR6, UR4, URZ ;  /* 0x0000000406047290 */ /* 0x000fe4000fffe03f */
[----:B------:R-:W-:Y:S01]  /*f680*/  USHF.R.S32.HI UR41, URZ, 0x6, UR7 ;  /* 0x000000063f297899 */ /* 0x000fe20008011407 */
[----:B0-----:R-:W-:Y:S11]  /*f690*/  @!P1 BRA `(.L_x_1084) ;  /* 0x0000000000449947 */ /* 0x001ff60003800000 */
        /* <DEDUP_REMOVED lines=10> */
.L_x_1085:
[----:B------:R-:W-:-:S11]  /*f740*/  UISETP.NE.AND UP0, UPT, UR5, 0x1, UPT ;  /* 0x000000010500788c */ /* 0x000fd6000bf05270 */
[----:B------:R-:W-:Y:S02]  /*f750*/  @UP0 ULDC.64 UR12, c[0x0][0x9e8] ;  /* 0x00027a00000c0ab9 */ /* 0x000fe40000000a00 */
[----:B------:R-:W-:-:S04]  /*f760*/  UIMAD.WIDE.U32 UR6, UR8, UR12, URZ ;  /* 0x0000000c080672a5 */ /* 0x000fc8000f8e003f */
[----:B------:R-:W-:-:S12]  /*f770*/  @UP0 USHF.R.U32.HI UR8, URZ, UR13, UR7 ;  /* 0x0000000d3f080299 */ /* 0x000fd80008011607 */
.L_x_1086:
[----:B------:R-:W-:-:S04]  /*f780*/  UIMAD UR8, UR8, UR5, UR5 ;  /* 0x00000005080872a4 */ /* 0x000fc8000f8e0205 */
[----:B------:R-:W-:-:S04]  /*f790*/  UISETP.LT.AND UP0, UPT, UR4, UR8, UPT ;  /* 0x000000080400728c */ /* 0x000fc8000bf01270 */
[----:B------:R-:W-:-:S12]  /*f7a0*/  USEL UR4, UR4, UR8, UP0 ;  /* 0x0000000804047287 */ /* 0x000fd80008000000 */
.L_x_1084:
[----:B------:R-:W-:Y:S02]  /*f7b0*/  UISETP.NE.AND UP0, UPT, UR48, URZ, UPT ;  /* 0x0000003f3000728c */ /* 0x000fe4000bf05270 */
[----:B------:R-:W-:-:S04]  /*f7c0*/  UIADD3 UR4, UR4, 0x3f, URZ ;  /* 0x0000003f04047890 */ /* 0x000fc8000fffe03f */
[----:B------:R-:W-:-:S04]  /*f7d0*/  USHF.R.S32.HI UR8, URZ, 0x1f, UR4 ;  /* 0x0000001f3f087899 */ /* 0x000fc80008011404 */
[----:B------:R-:W-:Y:S01]  /*f7e0*/  ULEA.HI UR8, UR8, UR4, URZ, 0x6 ;  /* 0x0000000408087291 */ /* 0x000fe2000f8f303f */
[----:B------:R-:W-:Y:S01]  /*f7f0*/  @UP0 ULDC UR6, c[0x0][0x44c] ;  /* 0x0001130000060ab9 */ /* 0x000fe20000000800 */
[----:B------:R-:W-:Y:S01]  /*f800*/  @UP0 ULDC UR9, c[0x0][0x450] ;  /* 0x0001140000090ab9 */ /* 0x000fe20000000800 */
[----:B------:R-:W-:Y:S02]  /*f810*/  UIMAD.WIDE.U32 UR6, UR40, UR6, URZ ;  /* 0x00000006280672a5 */ /* 0x000fe4000f8e003f */
[----:B------:R-:W-:Y:S01]  /*f820*/  UMOV UR4, UR40 ;  /* 0x0000002800047c82 */ /* 0x000fe20008000000 */
[----:B------:R-:W-:Y:S02]  /*f830*/  USHF.R.S32.HI UR42, URZ, 0x6, UR8 ;  /* 0x000000063f2a7899 */ /* 0x000fe40008011408 */
[----:B------:R-:W-:Y:S02]  /*f840*/  @UP0 USHF.R.U32.HI UR4, URZ, UR9, UR7 ;  /* 0x000000093f040299 */ /* 0x000fe40008011607 */
[----:B------:R-:W-:-:S02]  /*f850*/  UISETP.LT.AND UP0, UPT, UR41, UR42, UPT ;  /* 0x0000002a2900728c */ /* 0x000fc4000bf01270 */
[----:B------:R-:W-:Y:S01]  /*f860*/  UIADD3 UR4, UR4, -UR11, UR47 ;  /* 0x8000000b04047290 */ /* 0x000fe2000fffe02f */
[----:B------:R-:W-:Y:S01]  /*f870*/  ULDC UR8, c[0x0][0x9dc] ;  /* 0x0002770000087ab9 */ /* 0x000fe20000000800 */
[----:B------:R-:W-:Y:S02]  /*f880*/  USEL UR12, UR41, UR42, UP0 ;  /* 0x0000002a290c7287 */ /* 0x000fe40008000000 */
[----:B------:R-:W-:Y:S01]  /*f890*/  UIADD3 UR8, UR4, -UR8, URZ ;  /* 0x8000000804087290 */ /* 0x000fe2000fffe03f */
[----:B------:R-:W-:Y:S11]  /*f8a0*/  @!P1 BRA `(.L_x_1087) ;  /* 0x0000000000449947 */ /* 0x000ff60003800000 */
        /* <DEDUP_REMOVED lines=10> */
.L_x_1088:
[----:B------:R-:W-:-:S11]  /*f950*/  UISETP.NE.AND UP0, UPT, UR5, 0x1, UPT ;  /* 0x000000010500788c */ /* 0x000fd6000bf05270 */
[----:B------:R-:W-:Y:S02]  /*f960*/  @UP0 ULDC.64 UR10, c[0x0][0x9e8] ;  /* 0x00027a00000a0ab9 */ /* 0x000fe40000000a00 */
[----:B------:R-:W-:-:S04]  /*f970*/  UIMAD.WIDE.U32 UR6, UR4, UR10, URZ ;  /* 0x0000000a040672a5 */ /* 0x000fc8000f8e003f */
[----:B------:R-:W-:-:S12]  /*f980*/  @UP0 USHF.R.U32.HI UR4, URZ, UR11, UR7 ;  /* 0x0000000b3f040299 */ /* 0x000fd80008011607 */
.L_x_1089:
[----:B------:R-:W-:-:S04]  /*f990*/  UIMAD UR4, UR4, UR5, URZ ;  /* 0x00000005040472a4 */ /* 0x000fc8000f8e023f */
[----:B------:R-:W-:-:S04]  /*f9a0*/  UISETP.LT.AND UP0, UPT, UR8, UR4, UPT ;  /* 0x000000040800728c */ /* 0x000fc8000bf01270 */
[----:B------:R-:W-:-:S12]  /*f9b0*/  USEL UR8, UR8, UR4, !UP0 ;  /* 0x0000000408087287 */ /* 0x000fd8000c000000 */
.L_x_1087:
[----:B------:R-:W-:Y:S02]  /*f9c0*/  USHF.R.S32.HI UR4, URZ, 0x1f, UR8 ;  /* 0x0000001f3f047899 */ /* 0x000fe40008011408 */
[----:B------:R-:W-:Y:S02]  /*f9d0*/  USHF.R.U32.HI UR9, URZ, 0x10, UR44 ;  /* 0x000000103f097899 */ /* 0x000fe4000801162c */
[----:B------:R-:W-:Y:S02]  /*f9e0*/  ULEA.HI UR4, UR4, UR8, URZ, 0x6 ;  /* 0x0000000804047291 */ /* 0x000fe4000f8f303f */
[----:B------:R-:W-:Y:S02]  /*f9f0*/  ULOP3.LUT UR44, UR44, 0xffff, URZ, 0xc0, !UPT ;  /* 0x0000ffff2c2c7892 */ /* 0x000fe4000f8ec03f */
[----:B------:R-:W-:Y:S01]  /*fa00*/  USHF.R.S32.HI UR4, URZ, 0x6, UR4 ;  /* 0x000000063f047899 */ /* 0x000fe20008011404 */
[----:B------:R-:W-:-:S03]  /*fa10*/  UMOV UR38, URZ ;  /* 0x0000003f00267c82 */ /* 0x000fc60008000000 */
[----:B------:R-:W-:-:S04]  /*fa20*/  UISETP.LT.AND UP0, UPT, URZ, UR4, UPT ;  /* 0x000000043f00728c */ /* 0x000fc8000bf01270 */
[----:B------:R-:W-:Y:S02]  /*fa30*/  USEL UR43, URZ, UR4, !UP0 ;  /* 0x000000043f2b7287 */ /* 0x000fe4000c000000 */
[----:B------:R-:W-:Y:S02]  /*fa40*/  UISETP.NE.AND UP0, UPT, UR9, URZ, UPT ;  /* 0x0000003f0900728c */ /* 0x000fe4000bf05270 */
[----:B------:R-:W-:-:S06]  /*fa50*/  UISETP.GT.AND UP1, UPT, UR12, UR43, UPT ;  /* 0x0000002b0c00728c */ /* 0x000fcc000bf24270 */
[----:B------:R-:W-:-:S03]  /*fa60*/  PLOP3.LUT P0, PT, PT, PT, UP1, 0x80, 0x0 ;  /* 0x000000000000781c */ /* 0x000fc60003f0f018 */
[----:B------:R-:W-:-:S10]  /*fa70*/  @!UP0 ULDC UR9, c[0x0][0x9f0] ;  /* 0x00027c0000098ab9 */ /* 0x000fd40000000800 */
[----:B------:R-:W-:Y:S05]  /*fa80*/  @!P0 BRA `(.L_x_1090) ;  /* 0x00000000007c8947 */ /* 0x000fea0003800000 */
[----:B------:R-:W-:Y:S01]  /*fa90*/  IABS R0, UR9 ;  /* 0x0000000900007c13 */ /* 0x000fe20008000000 */
[----:B------:R-:W-:Y:S02]  /*faa0*/  UIADD3 UR4, UR9, -0x1, UR12 ;  /* 0xffffffff09047890 */ /* 0x000fe4000fffe00c */
[----:B------:R-:W-:Y:S02]  /*fab0*/  IABS R4, UR9 ;  /* 0x0000000900047c13 */ /* 0x000fe40008000000 */
[----:B------:R-:W-:Y:S01]  /*fac0*/  R2UR UR10, R0 ;  /* 0x00000000000a72ca */ /* 0x000fe200000e0000 */
[----:B------:R-:W-:-:S03]  /*fad0*/  UIADD3 UR6, -UR43, UR4, URZ ;  /* 0x000000042b067290 */ /* 0x000fc6000fffe13f */
[----:B------:R-:W-:-:S03]  /*fae0*/  UMOV UR4, URZ ;  /* 0x0000003f00047c82 */ /* 0x000fc60008000000 */
[----:B------:R-:W-:Y:S01]  /*faf0*/  IABS R3, UR6 ;  /* 0x0000000600037c13 */ /* 0x000fe20008000000 */
[----:B------:R-:W-:-:S03]  /*fb00*/  ULOP3.LUT UR6, UR6, UR9, URZ, 0x3c, !UPT ;  /* 0x0000000906067292 */ /* 0x000fc6000f8e3c3f */
[----:B------:R-:W-:Y:S02]  /*fb10*/  R2UR UR8, R3 ;  /* 0x00000000030872ca */ /* 0x000fe400000e0000 */
        /* <DEDUP_REMOVED lines=22> */
.L_x_1090:
[----:B------:R-:W-:Y:S02]  /*fc80*/  UIMAD UR49, UR44, UR38, UR43 ;  /* 0x000000262c3172a4 */ /* 0x000fe4000f8e022b */
[----:B------:R-:W-:Y:S01]  /*fc90*/  IMAD.U32 R0, RZ, RZ, UR38 ;  /* 0x00000026ff007e24 */ /* 0x000fe2000f8e00ff */
[----:B------:R-:W-:Y:S01]  /*fca0*/  MOV R2, RZ ;  /* 0x000000ff00027202 */ /* 0x000fe20000000f00 */
[----:B------:R-:W-:Y:S02]  /*fcb0*/  IMAD.MOV.U32 R6, RZ, RZ, 0x1 ;  /* 0x00000001ff067424 */ /* 0x000fe400078e00ff */
[----:B------:R-:W-:-:S05]  /*fcc0*/  IMAD.U32 R19, RZ, RZ, UR49 ;  /* 0x00000031ff137e24 */ /* 0x000fca000f8e00ff */
[----:B------:R-:W-:Y:S01]  /*fcd0*/  VIADDMNMX R19, R19, R0, UR12, PT ;  /* 0x0000000c13137e46 */ /* 0x000fe2000b800100 */
[----:B------:R-:W-:-:S03]  /*fce0*/  IMAD.MOV.U32 R0, RZ, RZ, 0x1 ;  /* 0x00000001ff007424 */ /* 0x000fc600078e00ff */
[----:B------:R-:W-:-:S13]  /*fcf0*/  ISETP.GT.AND P0, PT, R19, UR49, PT ;  /* 0x0000003113007c0c */ /* 0x000fda000bf04270 */
        /* <DEDUP_REMOVED lines=12> */
[----:B------:R-:W-:Y:S01]  /*fdc0*/  MOV R6, UR6 ;  /* 0x0000000600067c02 */ /* 0x000fe20008000f00 */
[----:B------:R-:W-:Y:S01]  /*fdd0*/  IMAD.U32 R5, RZ, RZ, UR5 ;  /* 0x00000005ff057e24 */ /* 0x000fe2000f8e00ff */
[----:B------:R-:W0:Y:S01]  /*fde0*/  LDC.64 R2, c[0x4][R2] ;  /* 0x0100000002027b82 */ /* 0x000e220000000a00 */
[----:B------:R-:W-:Y:S01]  /*fdf0*/  ULDC.64 UR4, c[0x4][0xc0] ;  /* 0x0100300000047ab9 */ /* 0x000fe20000000a00 */
[----:B------:R-:W-:Y:S01]  /*fe00*/  IMAD.U32 R7, RZ, RZ, UR7 ;  /* 0x00000007ff077e24 */ /* 0x000fe2000f8e00ff */
[----:B------:R-:W-:Y:S01]  /*fe10*/  MOV R12, 0x1 ;  /* 0x00000001000c7802 */ /* 0x000fe20000000f00 */
[----:B------:R-:W-:-:S02]  /*fe20*/  IMAD.U32 R10, RZ, RZ, UR4 ;  /* 0x00000004ff0a7e24 */ /* 0x000fc4000f8e00ff */
[----:B------:R-:W-:Y:S02]  /*fe30*/  IMAD.U32 R11, RZ, RZ, UR5 ;  /* 0x00000005ff0b7e24 */ /* 0x000fe4000f8e00ff */
[----:B------:R-:W-:Y:S02]  /*fe40*/  IMAD.MOV.U32 R8, RZ, RZ, 0x70 ;  /* 0x00000070ff087424 */ /* 0x000fe400078e00ff */
[----:B------:R-:W-:-:S07]  /*fe50*/  IMAD.MOV.U32 R13, RZ, RZ, RZ ;  /* 0x000000ffff0d7224 */ /* 0x000fce00078e00ff */
[----:B------:R-:W-:-:S07]  /*fe60*/  LEPC R20, `(.L_x_1091) ;  /* 0x000000001014794e */ /* 0x000fce0000000000 */
[----:B0----5:R-:W-:Y:S05]  /*fe70*/  CALL.ABS.NOINC R2 ;  /* 0x0000000002007343 */ /* 0x021fea0003c00000 */
.L_x_1091:
        /* <DEDUP_REMOVED lines=14> */
[----:B------:R-:W-:Y:S01]  /*ff60*/  MOV R13, RZ ;  /* 0x000000ff000d7202 */ /* 0x000fe20000000f00 */
[----:B------:R-:W-:-:S02]  /*ff70*/  IMAD.U32 R11, RZ, RZ, UR5 ;  /* 0x00000005ff0b7e24 */ /* 0x000fc4000f8e00ff */
[----:B------:R-:W-:Y:S02]  /*ff80*/  IMAD.MOV.U32 R8, RZ, RZ, 0x70 ;  /* 0x00000070ff087424 */ /* 0x000fe400078e00ff */
[----:B0-----:R-:W-:-:S07]  /*ff90*/  IMAD.MOV.U32 R12, RZ, RZ, 0x1 ;  /* 0x00000001ff0c7424 */ /* 0x001fce00078e00ff */
[----:B------:R-:W-:-:S07]  /*ffa0*/  LEPC R20, `(.L_x_1093) ;  /* 0x000000001014794e */ /* 0x000fce0000000000 */
[----:B-1---5:R-:W-:Y:S05]  /*ffb0*/  CALL.ABS.NOINC R2 ;  /* 0x0000000002007343 */ /* 0x022fea0003c00000 */
.L_x_1093:
[----:B------:R0:W1:Y:S01]  /*ffc0*/  LDC.64 R2, c[0x4][R16] ;  /* 0x0100000010027b82 */ /* 0x0000620000000a00 */
[----:B------:R-:W-:Y:S01]  /*ffd0*/  ULDC.64 UR4, c[0x4][0x138] ;  /* 0x01004e0000047ab9 */ /* 0x000fe20000000a00 */
[----:B------:R-:W-:Y:S01]  /*ffe0*/  ULDC.64 UR6, c[0x4][0x140] ;  /* 0x0100500000067ab9 */ /* 0x000fe20000000a00 */
[----:B------:R-:W-:Y:S02]  /*fff0*/  IMAD.U32 R4, RZ, RZ, UR4 ;  /* 0x00000004ff047e24 */ /* 0x000fe4000f8e00ff */
        /* <DEDUP_REMOVED lines=11> */
.L_x_1092:
[----:B------:R-:W0:Y:S01]  /*100b0*/  LDC.64 R2, c[0x0][0x9f8] ;  /* 0x00027e00ff027b82 */ /* 0x000e220000000a00 */
[----:B------:R-:W-:-:S07]  /*100c0*/  MOV R33, R23 ;  /* 0x0000001700217202 */ /* 0x000fce0000000f00 */
[----:B------:R-:W1:Y:S01]  /*100d0*/  LDC R17, c[0x0][0x430] ;  /* 0x00010c00ff117b82 */ /* 0x000e620000000800 */
[C---:B------:R-:W-:Y:S01]  /*100e0*/  IMAD.SHL.U32 R24, R26.reuse, 0x10, RZ ;  /* 0x000000101a187824 */ /* 0x040fe200078e00ff */
[----:B------:R-:W-:Y:S01]  /*100f0*/  LOP3.LUT R8, R26, 0x7f, RZ, 0xc0, !PT ;  /* 0x0000007f1a087812 */ /* 0x000fe200078ec0ff */
[----:B------:R-:W-:Y:S01]  /*10100*/  VIADD R0, R19, 0xffffffff ;  /* 0xffffffff13007836 */ /* 0x000fe20000000000 */
[----:B------:R-:W-:Y:S01]  /*10110*/  LOP3.LUT R16, R16, 0xffffffbf, RZ, 0xc0, !PT ;  /* 0xffffffbf10107812 */ /* 0x000fe200078ec0ff */
[----:B------:R-:W-:Y:S01]  /*10120*/  ULDC UR4, c[0x0][0x2f4] ;  /* 0x0000bd0000047ab9 */ /* 0x000fe20000000800 */
[----:B0-----:R-:W-:-:S04]  /*10130*/  ISETP.NE.U32.AND P0, PT, R2, RZ, PT ;  /* 0x000000ff0200720c */ /* 0x001fc80003f05070 */
[----:B------:R-:W-:-:S13]  /*10140*/  ISETP.NE.AND.EX P0, PT, R3, RZ, PT, P0 ;  /* 0x000000ff0300720c */ /* 0x000fda0003f05300 */
[----:B------:R-:W0:Y:S02]  /*10150*/  @P0 LDC.64 R2, c[0x0][0x9f8] ;  /* 0x00027e00ff020b82 */ /* 0x000e240000000a00 */
[----:B0-----:R-:W-:-:S05]  /*10160*/  @P0 IMAD.WIDE R2, R23, 0x4, R2 ;  /* 0x0000000417020825 */ /* 0x001fca00078e0202 */
[----:B------:R0:W2:Y:S01]  /*10170*/  @P0 LDG.E R33, desc[UR60][R2.64] ;  /* 0x0000003c02210981 */ /* 0x0000a2000c1e1900 */
[----:B------:R-:W-:Y:S02]  /*10180*/  LOP3.LUT R24, R24, 0x70, RZ, 0xc0, !PT ;  /* 0x0000007018187812 */ /* 0x000fe400078ec0ff */
[----:B------:R-:W-:Y:S02]  /*10190*/  SHF.R.U32.HI R4, RZ, 0x3, R8 ;  /* 0x00000003ff047819 */ /* 0x000fe40000011608 */
[----:B-1----:R-:W-:Y:S02]  /*101a0*/  ISETP.NE.AND P1, PT, R17, 0x1, PT ;  /* 0x000000011100780c */ /* 0x002fe40003f25270 */
[----:B------:R-:W-:-:S05]  /*101b0*/  LOP3.LUT R37, R24, R4, RZ, 0xfc, !PT ;  /* 0x0000000418257212 */ /* 0x000fca00078efcff */
[----:B------:R-:W-:-:S05]  /*101c0*/  IMAD R7, R0, 0x40, R37 ;  /* 0x0000004000077824 */ /* 0x000fca00078e0225 */
[C---:B------:R-:W-:Y:S01]  /*101d0*/  ISETP.GE.AND P0, PT, R7.reuse, UR47, PT ;  /* 0x0000002f07007c0c */ /* 0x040fe2000bf06270 */
[----:B0-----:R-:W0:Y:S01]  /*101e0*/  @P1 LDC R2, c[0x0][0x434] ;  /* 0x00010d00ff021b82 */ /* 0x001e220000000800 */
[----:B-----5:R-:W-:Y:S01]  /*101f0*/  IMAD.IADD R7, R7, 0x1, R22 ;  /* 0x0000000107077824 */ /* 0x020fe200078e0216 */
[----:B------:R-:W-:Y:S02]  /*10200*/  @P1 LOP3.LUT R16, R16, 0x40, RZ, 0xfc, !PT ;  /* 0x0000004010101812 */ /* 0x000fe400078efcff */
[----:B------:R-:W-:Y:S02]  /*10210*/  ISETP.GT.U32.OR P0, PT, R37, 0x3f, P0 ;  /* 0x0000003f2500780c */ /* 0x000fe40000704470 */
[----:B------:R-:W-:Y:S02]  /*10220*/  MOV R9, R7 ;  /* 0x0000000700097202 */ /* 0x000fe40000000f00 */
[----:B------:R-:W1:Y:S09]  /*10230*/  @P1 LDC R3, c[0x0][0x438] ;  /* 0x00010e00ff031b82 */ /* 0x000e720000000800 */
[----:B------:R-:W3:Y:S01]  /*10240*/  @!P0 LDC.64 R10, c[0x0][0x428] ;  /* 0x00010a00ff0a8b82 */ /* 0x000ee20000000a00 */
[----:B0-----:R-:W-:-:S07]  /*10250*/  @P1 IMAD.HI.U32 R2, R7, R2, RZ ;  /* 0x0000000207021227 */ /* 0x001fce00078e00ff */
[----:B------:R-:W0:Y:S01]  /*10260*/  @!P0 LDC.64 R4, c[0x0][0x418] ;  /* 0x00010600ff048b82 */ /* 0x000e220000000a00 */
[----:B-1----:R-:W-:-:S04]  /*10270*/  @P1 SHF.R.U32.HI R9, RZ, R3, R2 ;  /* 0x00000003ff091219 */ /* 0x002fc80000011602 */
[----:B------:R-:W-:Y:S02]  /*10280*/  @!P0 SHF.R.S32.HI R3, RZ, 0x1f, R9 ;  /* 0x0000001fff038819 */ /* 0x000fe40000011409 */
[----:B------:R-:W-:Y:S01]  /*10290*/  LOP3.LUT R16, R16, 0xffffffef, RZ, 0xc0, !PT ;  /* 0xffffffef10107812 */ /* 0x000fe200078ec0ff */
[----:B------:R-:W-:Y:S01]  /*102a0*/  UMOV UR5, 0xffffffff ;  /* 0xffffffff00057882 */ /* 0x000fe20000000000 */
[----:B--2---:R-:W-:-:S05]  /*102b0*/  SHF.R.S32.HI R6, RZ, 0x1f, R33 ;  /* 0x0000001fff067819 */ /* 0x004fca0000011421 */
[----:B---3--:R-:W-:Y:S01]  /*102c0*/  @!P0 IMAD R2, R6, R10, RZ ;  /* 0x0000000a06028224 */ /* 0x008fe200078e02ff */
[----:B------:R1:W-:Y:S03]  /*102d0*/  STL [R1], R6 ;  /* 0x0000000601007387 */ /* 0x0003e60000100800 */
[----:B------:R-:W-:Y:S02]  /*102e0*/  @!P0 IMAD R11, R33, R11, R2 ;  /* 0x0000000b210b8224 */ /* 0x000fe400078e0202 */
[----:B------:R-:W-:-:S04]  /*102f0*/  @!P0 IMAD.MOV.U32 R2, RZ, RZ, R9 ;  /* 0x000000ffff028224 */ /* 0x000fc800078e0009 */
[----:B------:R-:W-:-:S04]  /*10300*/  @!P0 IMAD.WIDE.U32 R2, R33, R10, R2 ;  /* 0x0000000a21028225 */ /* 0x000fc800078e0002 */
[----:B------:R-:W-:Y:S01]  /*10310*/  @!P0 IMAD.IADD R3, R3, 0x1, R11 ;  /* 0x0000000103038824 */ /* 0x000fe200078e020b */
[----:B0-----:R-:W-:Y:S01]  /*10320*/  @!P0 LEA R4, P1, R2, R4, 0x2 ;  /* 0x0000000402048211 */ /* 0x001fe200078210ff */
[----:B-1----:R-:W-:-:S03]  /*10330*/  IMAD.MOV.U32 R6, RZ, RZ, RZ ;  /* 0x000000ffff067224 */ /* 0x002fc600078e00ff */
[----:B------:R-:W-:-:S05]  /*10340*/  @!P0 LEA.HI.X R5, R2, R5, R3, 0x2, P1 ;  /* 0x0000000502058211 */ /* 0x000fca00008f1403 */
[----:B------:R0:W5:Y:S02]  /*10350*/  @!P0 LDG.E R6, desc[UR60][R4.64] ;  /* 0x0000003c04068981 */ /* 0x000164000c1e1900 */
[----:B0-----:R-:W-:-:S05]  /*10360*/  IMAD.SHL.U32 R4, R26, 0x8, RZ ;  /* 0x000000081a047824 */ /* 0x001fca00078e00ff */
[----:B------:R-:W-:-:S04]  /*10370*/  LOP3.LUT R25, R4, 0x38, RZ, 0xc0, !PT ;  /* 0x0000003804197812 */ /* 0x000fc800078ec0ff */
[C---:B------:R-:W-:Y:S02]  /*10380*/  ISETP.GE.AND P0, PT, R25.reuse, UR4, PT ;  /* 0x0000000419007c0c */ /* 0x040fe4000bf06270 */
[C---:B------:R-:W-:Y:S02]  /*10390*/  LOP3.LUT R36, R25.reuse, 0x40, RZ, 0xfc, !PT ;  /* 0x0000004019247812 */ /* 0x040fe400078efcff */
[C---:B------:R-:W-:Y:S02]  /*103a0*/  LOP3.LUT R35, R25.reuse, 0x80, RZ, 0xfc, !PT ;  /* 0x0000008019237812 */ /* 0x040fe400078efcff */
[----:B------:R-:W-:Y:S02]  /*103b0*/  ISETP.GE.AND P2, PT, R36, UR4, PT ;  /* 0x0000000424007c0c */ /* 0x000fe4000bf46270 */
[----:B------:R-:W-:Y:S02]  /*103c0*/  LOP3.LUT R34, R25, 0xc0, RZ, 0xfc, !PT ;  /* 0x000000c019227812 */ /* 0x000fe400078efcff */
[----:B------:R-:W-:-:S03]  /*103d0*/  ISETP.GE.AND P1, PT, R35, UR4, PT ;  /* 0x0000000423007c0c */ /* 0x000fc6000bf26270 */
        /* <DEDUP_REMOVED lines=8> */
[----:B------:R-:W-:Y:S06]  /*10460*/  BRA.DIV UR5, `(.L_x_1094) ;  /* 0x0000002e05f47947 */ /* 0x000fec000b800000 */
.L_x_1136:
[----:B------:R-:W2:Y:S01]  /*10470*/  LDL R2, [R1+0x4] ;  /* 0x0000040001027983 */ /* 0x000ea20000100800 */
[----:B------:R-:W-:Y:S01]  /*10480*/  ISETP.GT.U32.AND P1, PT, R37, 0x3f, PT ;  /* 0x0000003f2500780c */ /* 0x000fe20003f24070 */
[----:B------:R-:W-:Y:S01]  /*10490*/  IMAD.U32 R32, RZ, RZ, UR39 ;  /* 0x00000027ff207e24 */ /* 0x000fe2000f8e00ff */
[----:B------:R-:W-:Y:S01]  /*104a0*/  LOP3.LUT R16, R16, 0xfffffffe, RZ, 0xc0, !PT ;  /* 0xfffffffe10107812 */ /* 0x000fe200078ec0ff */
[----:B------:R-:W-:-:S03]  /*104b0*/  IMAD.MOV.U32 R27, RZ, RZ, R0 ;  /* 0x000000ffff1b7224 */ /* 0x000fc600078e0000 */
[----:B------:R-:W-:-:S07]  /*104c0*/  SHF.R.S32.HI R32, RZ, 0x1f, R32 ;  /* 0x0000001fff207819 */ /* 0x000fce0000011420 */
[----:B------:R-:W-:-:S04]  /*104d0*/  @P1 LOP3.LUT R16, R16, 0x1, RZ, 0xfc, !PT ;  /* 0x0000000110101812 */ /* 0x000fc800078efcff */
[----:B------:R-:W-:Y:S02]  /*104e0*/  LOP3.LUT R16, R16, 0xffffffdf, RZ, 0xc0, !PT ;  /* 0xffffffdf10107812 */ /* 0x000fe400078ec0ff */
[----:B--2---:R-:W-:Y:S02]  /*104f0*/  R2UR UR4, R2 ;  /* 0x00000000020472ca */ /* 0x004fe400000e0000 */
[----:B------:R-:W-:-:S05]  /*10500*/  IADD3 R2, -R9, RZ, RZ ;  /* 0x000000ff09027210 */ /* 0x000fca0007ffe1ff */
[----:B------:R-:W-:-:S06]  /*10510*/  IMAD R7, R17, R2, R7 ;  /* 0x0000000211077224 */ /* 0x000fcc00078e0207 */
[----:B------:R-:W-:-:S06]  /*10520*/  ULOP3.LUT UR4, UR4, 0x2, URZ, 0xfc, !UPT ;  /* 0x0000000204047892 */ /* 0x000fcc000f8efc3f */
[----:B------:R-:W-:-:S05]  /*10530*/  IMAD.U32 R2, RZ, RZ, UR4 ;  /* 0x00000004ff027e24 */ /* 0x000fca000f8e00ff */
[----:B------:R-:W-:-:S13]  /*10540*/  ISETP.NE.AND P0, PT, R2, 0x3, PT ;  /* 0x000000030200780c */ /* 0x000fda0003f05270 */
[----:B------:R-:W-:Y:S01]  /*10550*/  @P0 LOP3.LUT R16, R16, 0x20, RZ, 0xfc, !PT ;  /* 0x0000002010100812 */ /* 0x000fe200078efcff */
[----:B------:R-:W-:Y:S06]  /*10560*/  @!P0 BRA `(.L_x_1095) ;  /* 0x0000000000048947 */ /* 0x000fec0003800000 */
[----:B------:R-:W-:Y:S01]  /*10570*/  BPT.TRAP 0x1 ;  /* 0x000000040000795c */ /* 0x000fe20000300000 */
.L_x_1095:
[----:B------:R-:W-:Y:S01]  /*10580*/  SHF.R.S32.HI R9, RZ, 0x1f, R7 ;  /* 0x0000001fff097819 */ /* 0x000fe20000011407 */
[----:B------:R-:W-:Y:S01]  /*10590*/  ULDC.64 UR4, c[0x0][0x328] ;  /* 0x0000ca0000047ab9 */ /* 0x000fe20000000a00 */
[----:B------:R-:W-:-:S03]  /*105a0*/  R2UR UR6, R32 ;  /* 0x00000000200672ca */ /* 0x000fc600000e0000 */
[----:B------:R-:W-:-:S04]  /*105b0*/  IMAD R2, R9, UR4, RZ ;  /* 0x0000000409027c24 */ /* 0x000fc8000f8e02ff */
[C---:B------:R-:W-:Y:S02]  /*105c0*/  IMAD R5, R7.reuse, UR5, R2 ;  /* 0x0000000507057c24 */ /* 0x040fe4000f8e0202 */
[----:B------:R-:W-:Y:S01]  /*105d0*/  IMAD.WIDE.U32 R2, R7, UR4, RZ ;  /* 0x0000000407027c25 */ /* 0x000fe2000f8e00ff */
[----:B------:R-:W-:-:S03]  /*105e0*/  ULDC.64 UR4, c[0x0][0x338] ;  /* 0x0000ce0000047ab9 */ /* 0x000fc60000000a00 */
[----:B------:R-:W-:Y:S01]  /*105f0*/  IMAD.IADD R3, R3, 0x1, R5 ;  /* 0x0000000103037824 */ /* 0x000fe200078e0205 */
[----:B-----5:R-:W-:Y:S01]  /*10600*/  SHF.R.S32.HI R5, RZ, 0x1f, R6 ;  /* 0x0000001fff057819 */ /* 0x020fe20000011406 */
[----:B------:R-:W-:-:S04]  /*10610*/  IMAD.WIDE.U32 R2, R6, UR4, R2 ;  /* 0x0000000406027c25 */ /* 0x000fc8000f8e0002 */
[----:B------:R-:W-:-:S04]  /*10620*/  IMAD R11, R5, UR4, RZ ;  /* 0x00000004050b7c24 */ /* 0x000fc8000f8e02ff */
[----:B------:R-:W-:Y:S01]  /*10630*/  IMAD R11, R6, UR5, R11 ;  /* 0x00000005060b7c24 */ /* 0x000fe2000f8e020b */
[----:B------:R-:W-:-:S04]  /*10640*/  ULDC.64 UR4, c[0x0][0x330] ;  /* 0x0000cc0000047ab9 */ /* 0x000fc80000000a00 */
[----:B------:R-:W-:Y:S01]  /*10650*/  IADD3 R3, R3, R11, RZ ;  /* 0x0000000b03037210 */ /* 0x000fe20007ffe0ff */
[----:B------:R-:W-:Y:S01]  /*10660*/  IMAD.U32 R11, RZ, RZ, UR4 ;  /* 0x00000004ff0b7e24 */ /* 0x000fe2000f8e00ff */
[----:B------:R-:W-:-:S03]  /*10670*/  UIMAD UR4, UR6, UR4, URZ ;  /* 0x00000004060472a4 */ /* 0x000fc6000f8e023f */
[----:B------:R-:W-:Y:S01]  /*10680*/  IMAD.WIDE.U32 R2, R11, UR39, R2 ;  /* 0x000000270b027c25 */ /* 0x000fe2000f8e0002 */
[----:B------:R-:W-:Y:S01]  /*10690*/  UIMAD UR4, UR39, UR5, UR4 ;  /* 0x00000005270472a4 */ /* 0x000fe2000f8e0204 */
[----:B------:R-:W-:Y:S02]  /*106a0*/  ULDC.64 UR6, c[0x0][0x318] ;  /* 0x0000c60000067ab9 */ /* 0x000fe40000000a00 */
[----:B------:R-:W-:-:S03]  /*106b0*/  LEA R17, P0, R2, UR6, 0x1 ;  /* 0x0000000602117c11 */ /* 0x000fc6000f8008ff */
[----:B------:R-:W-:-:S05]  /*106c0*/  VIADD R3, R3, UR4 ;  /* 0x0000000403037c36 */ /* 0x000fca0008000000 */
[----:B------:R-:W-:Y:S01]  /*106d0*/  LEA.HI.X R18, R2, UR7, R3, 0x1, P0 ;  /* 0x0000000702127c11 */ /* 0x000fe200080f0c03 */
[----:B------:R-:W-:-:S05]  /*106e0*/  IMAD.MOV.U32 R2, RZ, RZ, 0x1 ;  /* 0x00000001ff027424 */ /* 0x000fca00078e00ff */
[----:B------:R-:W-:-:S04]  /*106f0*/  SHF.L.U32 R2, R2, 0x1f, RZ ;  /* 0x0000001f02027819 */ /* 0x000fc800000006ff */
[----:B------:R-:W0:Y:S02]  /*10700*/  SYNCS.PHASECHK.TRANS64.TRYWAIT P0, [UR45+0x30840], R2 ;  /* 0x03084002ff0075a7 */ /* 0x000e24000800016d */
[----:B0-----:R-:W-:Y:S05]  /*10710*/  @!P0 BRA `(.L_x_1096) ;  /* 0x0000002c00688947 */ /* 0x001fea0003800000 */
.L_x_1137:
[----:B------:R-:W-:Y:S01]  /*10720*/  ULDC.64 UR4, c[0x0][0x300] ;  /* 0x0000c00000047ab9 */ /* 0x000fe20000000a00 */
[----:B------:R-:W-:Y:S01]  /*10730*/  R2UR UR6, R32 ;  /* 0x00000000200672ca */ /* 0x000fe200000e0000 */
[----:B0-----:R-:W-:Y:S01]  /*10740*/  IMAD R2, R9, UR4, RZ ;  /* 0x0000000409027c24 */ /* 0x001fe2000f8e02ff */
[----:B------:R-:W-:Y:S01]  /*10750*/  SHF.R.U32.HI R28, RZ, 0x3, R8 ;  /* 0x00000003ff1c7819 */ /* 0x000fe20000011608 */
[----:B------:R-:W-:Y:S01]  /*10760*/  IMAD.SHL.U32 R30, R8, 0x8, RZ ;  /* 0x00000008081e7824 */ /* 0x000fe200078e00ff */
[C---:B------:R-:W-:Y:S01]  /*10770*/  LOP3.LUT P4, RZ, R16.reuse, 0x10, RZ, 0xc0, !PT ;  /* 0x0000001010ff7812 */ /* 0x040fe2000788c0ff */
[C---:B------:R-:W-:Y:S01]  /*10780*/  IMAD R9, R7.reuse, UR5, R2 ;  /* 0x0000000507097c24 */ /* 0x040fe2000f8e0202 */
[C---:B------:R-:W-:Y:S01]  /*10790*/  LOP3.LUT P3, RZ, R16.reuse, 0x8, RZ, 0xc0, !PT ;  /* 0x0000000810ff7812 */ /* 0x040fe2000786c0ff */
[----:B------:R-:W-:Y:S01]  /*107a0*/  IMAD.WIDE.U32 R2, R7, UR4, RZ ;  /* 0x0000000407027c25 */ /* 0x000fe2000f8e00ff */
[----:B------:R-:W-:Y:S01]  /*107b0*/  ULDC.64 UR4, c[0x0][0x310] ;  /* 0x0000c40000047ab9 */ /* 0x000fe20000000a00 */
[----:B------:R-:W-:-:S02]  /*107c0*/  LOP3.LUT P2, RZ, R16, 0x4, RZ, 0xc0, !PT ;  /* 0x0000000410ff7812 */ /* 0x000fc4000784c0ff */
[----:B------:R-:W-:Y:S01]  /*107d0*/  IMAD.IADD R3, R3, 0x1, R9 ;  /* 0x0000000103037824 */ /* 0x000fe200078e0209 */
[----:B------:R-:W-:Y:S01]  /*107e0*/  LOP3.LUT P1, RZ, R16, 0x2, RZ, 0xc0, !PT ;  /* 0x0000000210ff7812 */ /* 0x000fe2000782c0ff */
[----:B------:R-:W-:Y:S02]  /*107f0*/  IMAD R5, R5, UR4, RZ ;  /* 0x0000000405057c24 */ /* 0x000fe4000f8e02ff */
[----:B------:R-:W-:-:S04]  /*10800*/  IMAD.WIDE.U32 R2, R6, UR4, R2 ;  /* 0x0000000406027c25 */ /* 0x000fc8000f8e0002 */
        /* <DEDUP_REMOVED lines=8> */
[----:B------:R-:W-:Y:S01]  /*10890*/  IMAD.MOV.U32 R5, RZ, RZ, -0x40 ;  /* 0xffffffc0ff057424 */ /* 0x000fe200078e00ff */
[----:B------:R-:W-:Y:S02]  /*108a0*/  LEA R6, P0, R2, UR6, 0x1 ;  /* 0x0000000602067c11 */ /* 0x000fe4000f8008ff */
[----:B------:R-:W-:Y:S01]  /*108b0*/  VIADD R7, R3, UR4 ;  /* 0x0000000403077c36 */ /* 0x000fe20008000000 */
[----:B------:R-:W-:Y:S01]  /*108c0*/  LOP3.LUT R3, R4, 0x1c0, RZ, 0xc0, !PT ;  /* 0x000001c004037812 */ /* 0x000fe200078ec0ff */
[----:B------:R-:W-:Y:S01]  /*108d0*/  IMAD R0, R0, R5, UR47 ;  /* 0x0000002f00007e24 */ /* 0x000fe2000f8e0205 */
[----:B------:R-:W-:-:S02]  /*108e0*/  UMOV UR4, 0xffffffff ;  /* 0xffffffff00047882 */ /* 0x000fc40000000000 */
[----:B------:R-:W-:Y:S02]  /*108f0*/  LOP3.LUT R3, R3, 0x38, R4, 0xf8, !PT ;  /* 0x0000003803037812 */ /* 0x000fe400078ef804 */
[----:B------:R-:W-:Y:S02]  /*10900*/  IADD3 R0, -R28, R0, RZ ;  /* 0x000000001c007210 */ /* 0x000fe40007ffe1ff */
[----:B------:R-:W-:Y:S02]  /*10910*/  LOP3.LUT R3, R3, 0x38, R26, 0x78, !PT ;  /* 0x0000003803037812 */ /* 0x000fe400078e781a */
[----:B------:R-:W-:Y:S02]  /*10920*/  LEA.HI.X R7, R2, UR7, R7, 0x1, P0 ;  /* 0x0000000702077c11 */ /* 0x000fe400080f0c07 */
[----:B------:R-:W-:Y:S02]  /*10930*/  LOP3.LUT R30, R3, 0x200, R30, 0xf8, !PT ;  /* 0x00000200031e7812 */ /* 0x000fe400078ef81e */
[----:B------:R-:W-:Y:S01]  /*10940*/  ISETP.GE.AND P0, PT, R0, 0x1, PT ;  /* 0x000000010000780c */ /* 0x000fe20003f06270 */
[----:B------:R-:W-:-:S12]  /*10950*/  BRA.DIV UR4, `(.L_x_1097) ;  /* 0x0000002a04f07947 */ /* 0x000fd8000b800000 */
[----:B------:R-:W-:Y:S01]  /*10960*/  SHFL.IDX PT, R3, R7, RZ, 0x181f ;  /* 0x00181fff07037589 */ /* 0x000fe200000e0000 */
[----:B------:R-:W-:-:S03]  /*10970*/  @P0 LEA R9, R30, UR45, 0x1 ;  /* 0x0000002d1e090c11 */ /* 0x000fc6000f8e08ff */
[----:B------:R-:W0:Y:S04]  /*10980*/  SHFL.IDX PT, R2, R6, RZ, 0x181f ;  /* 0x00181fff06027589 */ /* 0x000e2800000e0000 */
[----:B------:R-:W-:Y:S04]  /*10990*/  SHFL.IDX PT, R5, R7, 0x1, 0x181f ;  /* 0x00381f0007057f89 */ /* 0x000fe800000e0000 */
        /* <DEDUP_REMOVED lines=24> */
.L_x_1147:
[----:B------:R-:W-:Y:S01]  /*10b20*/  ISETP.GE.AND P0, PT, R0, 0x31, PT ;  /* 0x000000310000780c */ /* 0x000fe20003f06270 */
[----:B-1----:R-:W-:Y:S02]  /*10b30*/  IMAD.MOV.U32 R2, RZ, RZ, R14 ;  /* 0x000000ffff027224 */ /* 0x002fe400078e000e */
[----:B--2---:R-:W-:-:S10]  /*10b40*/  IMAD.MOV.U32 R3, RZ, RZ, R4 ;  /* 0x000000ffff037224 */ /* 0x004fd400078e0004 */
[----:B------:R-:W-:Y:S01]  /*10b50*/  @P0 IMAD.WIDE.U32 R2, R25, 0x2, R2 ;  /* 0x0000000219020825 */ /* 0x000fe200078e0002 */
[----:B------:R-:W-:-:S05]  /*10b60*/  @P0 LEA R5, R30, UR45, 0x1 ;  /* 0x0000002d1e050c11 */ /* 0x000fca000f8e08ff */
[----:B------:R-:W-:Y:S01]  /*10b70*/  @!PT LDS RZ, [RZ] ;  /* 0x00000000fffff984 */ /* 0x000fe20000000800 */
[----:B------:R-:W-:Y:S01]  /*10b80*/  @!PT LDS RZ, [RZ] ;  /* 0x00000000fffff984 */ /* 0x000fe20000000800 */
[----:B------:R-:W-:Y:S01]  /*10b90*/  @!PT LDS RZ, [RZ] ;  /* 0x00000000fffff984 */ /* 0x000fe20000000800 */
[----:B------:R0:W-:Y:S04]  /*10ba0*/  @P0 LDGSTS.E.BYPASS.LTC128B.128 [R5+0x21c00], desc[UR60][R2.64], !P4 ;  /* 0x21c0000002050fae */ /* 0x0001e8000e101d7c */
[----:B------:R0:W-:Y:S04]  /*10bb0*/  @P0 LDGSTS.E.BYPASS.LTC128B.128 [R5+0x23c00], desc[UR60][R2.64+0x80], !P3 ;  /* 0x23c0008002050fae */ /* 0x0001e8000d901d7c */
[----:B------:R0:W-:Y:S04]  /*10bc0*/  @P0 LDGSTS.E.BYPASS.LTC128B.128 [R5+0x25c00], desc[UR60][R2.64+0x100], !P2 ;  /* 0x25c0010002050fae */ /* 0x0001e8000d101d7c */
[----:B------:R0:W-:Y:S01]  /*10bd0*/  @P0 LDGSTS.E.BYPASS.LTC128B.128 [R5+0x27c00], desc[UR60][R2.64+0x180], !P1 ;  /* 0x27c0018002050fae */ /* 0x0001e2000c901d7c */
[----:B------:R-:W-:Y:S01]  /*10be0*/  NOP ;  /* 0x0000000000007918 */ /* 0x000fe20000000000 */
[----:B------:R-:W-:Y:S02]  /*10bf0*/  SYNCS.ARRIVE.TRANS64.RED.A0T1 RZ, [UR45+0x30830], RZ ;  /* 0x030830ffffff79a7 */ /* 0x000fe4000820042d */
[----:B------:R-:W-:Y:S01]  /*10c00*/  ARRIVES.LDGSTSBAR.64.TRANSCNT [UR45+0x30830] ;  /* 0x03083000ff0079b0 */ /* 0x000fe20008000aad */
[----:B------:R-:W-:Y:S01]  /*10c10*/  NOP ;  /* 0x0000000000007918 */ /* 0x000fe20000000000 */
[----:B------:R-:W-:-:S13]  /*10c20*/  LOP3.LUT P1, RZ, R16, 0x20, RZ, 0xc0, !PT ;  /* 0x0000002010ff7812 */ /* 0x000fda000782c0ff */
[----:B0-----:R-:W-:Y:S05]  /*10c30*/  @!P1 BRA `(.L_x_1098) ;  /* 0x0000000000049947 */ /* 0x001fea0003800000 */
[----:B------:R-:W-:Y:S01]  /*10c40*/  BPT.TRAP 0x1 ;  /* 0x000000040000795c */ /* 0x000fe20000300000 */
.L_x_1098:
        /* <DEDUP_REMOVED lines=14> */
[----:B------:R-:W-:Y:S01]  /*10d30*/  MOV R2, 0x0 ;  /* 0x0000000000027802 */ /* 0x000fe20000000f00 */
        /* <DEDUP_REMOVED lines=15> */
.L_x_1099:
[----:B------:R-:W-:Y:S01]  /*10e30*/  UISETP.NE.AND UP0, UPT, UR48, URZ, UPT ;  /* 0x0000003f3000728c */ /* 0x000fe2000bf05270 */
[----:B------:R-:W-:Y:S01]  /*10e40*/  VIADD R0, R37, UR40 ;  /* 0x0000002825007c36 */ /* 0x000fe20008000000 */
[----:B------:R-:W0:Y:S01]  /*10e50*/  LDC R7, c[0x0][0x448] ;  /* 0x00011200ff077b82 */ /* 0x000e220000000800 */
[----:B------:R-:W-:Y:S01]  /*10e60*/  MOV R4, UR36 ;  /* 0x0000002400047c02 */ /* 0x000fe20008000f00 */
[----:B------:R-:W-:Y:S02]  /*10e70*/  IMAD.U32 R3, RZ, RZ, UR46 ;  /* 0x0000002eff037e24 */ /* 0x000fe4000f8e00ff */
[----:B------:R-:W-:Y:S01]  /*10e80*/  PLOP3.LUT P0, PT, PT, PT, UP0, 0x80, 0x0 ;  /* 0x000000000000781c */ /* 0x000fe20003f0f008 */
[----:B------:R-:W-:Y:S02]  /*10e90*/  IMAD.MOV.U32 R9, RZ, RZ, R0 ;  /* 0x000000ffff097224 */ /* 0x000fe400078e0000 */
[----:B------:R-:W-:Y:S02]  /*10ea0*/  IMAD.U32 R5, RZ, RZ, UR37 ;  /* 0x00000025ff057e24 */ /* 0x000fe4000f8e00ff */
[----:B------:R-:W-:-:S08]  /*10eb0*/  @UP0 ULDC UR4, c[0x0][0x44c] ;  /* 0x0001130000040ab9 */ /* 0x000fd00000000800 */
[----:B------:R-:W-:Y:S01]  /*10ec0*/  @P0 IMAD.HI.U32 R2, R0, UR4, RZ ;  /* 0x0000000400020c27 */ /* 0x000fe2000f8e00ff */
[----:B------:R-:W-:Y:S01]  /*10ed0*/  PLOP3.LUT P0, PT, PT, PT, UP0, 0x80, 0x0 ;  /* 0x000000000000781c */ /* 0x000fe20003f0f008 */
[----:B------:R-:W-:-:S12]  /*10ee0*/  @UP0 ULDC UR4, c[0x0][0x450] ;  /* 0x0001140000040ab9 */ /* 0x000fd80000000800 */
[----:B------:R-:W-:Y:S01]  /*10ef0*/  @P0 SHF.R.U32.HI R9, RZ, UR4, R2 ;  /* 0x00000004ff090c19 */ /* 0x000fe20008011602 */
[----:B------:R-:W-:Y:S01]  /*10f00*/  ULDC.64 UR4, c[0x0][0x2e0] ;  /* 0x0000b80000047ab9 */ /* 0x000fe20000000a00 */
[----:B------:R-:W-:Y:S02]  /*10f10*/  IMAD.MOV.U32 R2, RZ, RZ, R4 ;  /* 0x000000ffff027224 */ /* 0x000fe400078e0004 */
[----:B------:R-:W-:Y:S02]  /*10f20*/  IMAD R26, R26, UR4, RZ ;  /* 0x000000041a1a7c24 */ /* 0x000fe4000f8e02ff */
[----:B------:R-:W-:-:S04]  /*10f30*/  IMAD.WIDE.U32 R2, R23, UR4, R2 ;  /* 0x0000000417027c25 */ /* 0x000fc8000f8e0002 */
[----:B------:R-:W-:Y:S01]  /*10f40*/  IMAD R5, R23, UR5, R26 ;  /* 0x0000000517057c24 */ /* 0x000fe2000f8e021a */
[----:B------:R-:W-:-:S03]  /*10f50*/  ULDC.64 UR4, c[0x0][0x2d0] ;  /* 0x0000b40000047ab9 */ /* 0x000fc60000000a00 */
[----:B------:R-:W-:Y:S02]  /*10f60*/  IMAD.IADD R3, R3, 0x1, R5 ;  /* 0x0000000103037824 */ /* 0x000fe400078e0205 */
[----:B------:R-:W-:Y:S02]  /*10f70*/  IMAD.MOV R5, RZ, RZ, -R9 ;  /* 0x000000ffff057224 */ /* 0x000fe400078e0a09 */
[----:B------:R-:W-:-:S04]  /*10f80*/  IMAD.WIDE.U32 R2, R9, UR4, R2 ;  /* 0x0000000409027c25 */ /* 0x000fc8000f8e0002 */
[----:B0-----:R-:W-:Y:S01]  /*10f90*/  IMAD R5, R7, R5, R0 ;  /* 0x0000000507057224 */ /* 0x001fe200078e0200 */
[----:B------:R-:W-:-:S05]  /*10fa0*/  SHF.R.S32.HI R0, RZ, 0x1f, R9 ;  /* 0x0000001fff007819 */ /* 0x000fca0000011409 */
[----:B------:R-:W-:-:S04]  /*10fb0*/  IMAD R0, R0, UR4, RZ ;  /* 0x0000000400007c24 */ /* 0x000fc8000f8e02ff */
[----:B------:R-:W-:Y:S01]  /*10fc0*/  IMAD R9, R9, UR5, R0 ;  /* 0x0000000509097c24 */ /* 0x000fe2000f8e0200 */
[----:B------:R-:W-:Y:S01]  /*10fd0*/  SHF.R.S32.HI R0, RZ, 0x1f, R5 ;  /* 0x0000001fff007819 */ /* 0x000fe20000011405 */
[----:B------:R-:W-:-:S03]  /*10fe0*/  ULDC.64 UR4, c[0x0][0x2c8] ;  /* 0x0000b20000047ab9 */ /* 0x000fc60000000a00 */
[----:B------:R-:W-:Y:S01]  /*10ff0*/  IADD3 R3, R3, R9, RZ ;  /* 0x0000000903037210 */ /* 0x000fe20007ffe0ff */
[----:B------:R-:W-:-:S04]  /*11000*/  IMAD R0, R0, UR4, RZ ;  /* 0x0000000400007c24 */ /* 0x000fc8000f8e02ff */
[C---:B------:R-:W-:Y:S02]  /*11010*/  IMAD R9, R5.reuse, UR5, R0 ;  /* 0x0000000505097c24 */ /* 0x040fe4000f8e0200 */
[----:B------:R-:W-:Y:S01]  /*11020*/  IMAD.WIDE.U32 R2, R5, UR4, R2 ;  /* 0x0000000405027c25 */ /* 0x000fe2000f8e0002 */
[----:B------:R-:W-:-:S03]  /*11030*/  ULDC.64 UR4, c[0x0][0x280] ;  /* 0x0000a00000047ab9 */ /* 0x000fc60000000a00 */
[----:B------:R-:W-:Y:S01]  /*11040*/  IMAD.IADD R3, R3, 0x1, R9 ;  /* 0x0000000103037824 */ /* 0x000fe200078e0209 */
[C---:B------:R-:W-:Y:S01]  /*11050*/  LEA R0, P0, R2.reuse, UR4, 0x1 ;  /* 0x0000000402007c11 */ /* 0x040fe2000f8008ff */
[----:B------:R-:W-:Y:S02]  /*11060*/  ULDC UR4, c[0x0][0x2b8] ;  /* 0x0000ae0000047ab9 */ /* 0x000fe40000000800 */
[----:B------:R-:W-:Y:S02]  /*11070*/  ISETP.GE.AND P4, PT, R25, UR4, PT ;  /* 0x0000000419007c0c */ /* 0x000fe4000bf86270 */
[----:B------:R-:W-:Y:S01]  /*11080*/  LEA.HI.X R6, R2, UR5, R3, 0x1, P0 ;  /* 0x0000000502067c11 */ /* 0x000fe200080f0c03 */
[----:B------:R-:W-:Y:S01]  /*11090*/  UMOV UR5, 0xffffffff ;  /* 0xffffffff00057882 */ /* 0x000fe20000000000 */
[----:B------:R-:W-:Y:S02]  /*110a0*/  ISETP.GE.AND P3, PT, R36, UR4, PT ;  /* 0x0000000424007c0c */ /* 0x000fe4000bf66270 */
[----:B------:R-:W-:-:S02]  /*110b0*/  ISETP.GE.AND P2, PT, R35, UR4, PT ;  /* 0x0000000423007c0c */ /* 0x000fc4000bf46270 */
[----:B------:R-:W-:Y:S01]  /*110c0*/  ISETP.GE.AND P1, PT, R34, UR4, PT ;  /* 0x0000000422007c0c */ /* 0x000fe2000bf26270 */
[----:B------:R-:W-:-:S12]  /*110d0*/  BRA.DIV UR5, `(.L_x_1100) ;  /* 0x0000002a05507947 */ /* 0x000fd8000b800000 */
[----:B------:R-:W-:Y:S01]  /*110e0*/  SHFL.IDX PT, R3, R6, RZ, 0x181f ;  /* 0x00181fff06037589 */ /* 0x000fe200000e0000 */
[----:B------:R-:W-:Y:S01]  /*110f0*/  ULDC UR4, c[0x0][0x288] ;  /* 0x0000a20000047ab9 */ /* 0x000fe20000000800 */
[----:B------:R-:W-:Y:S02]  /*11100*/  VIADD R8, R28, UR40 ;  /* 0x000000281c087c36 */ /* 0x000fe40008000000 */
        /* <DEDUP_REMOVED lines=13> */
[----:B------:R-:W-:Y:S01]  /*111e0*/  ISETP.GE.AND P0, PT, R10, R7, PT ;  /* 0x000000070a00720c */ /* 0x000fe20003f06270 */
[----:B------:R-:W-:-:S02]  /*111f0*/  VIADD R10, R8, 0x20 ;  /* 0x00000020080a7836 */ /* 0x000fc40000000000 */
[----:B0-----:R-:W-:Y:S10]  /*11200*/  SHFL.IDX PT, R3, R6, 0x2, 0x181f ;  /* 0x00581f0006037f89 */ /* 0x001ff400000e0000 */
[----:B-1----:R-:W-:Y:S01]  /*11210*/  @!P0 IMAD.WIDE.U32 R4, R25, 0x2, R4 ;  /* 0x0000000219048825 */ /* 0x002fe200078e0004 */
[----:B------:R-:W-:Y:S01]  /*11220*/  @!P0 LEA R21, R30, UR45, 0x1 ;  /* 0x0000002d1e158c11 */ /* 0x000fe2000f8e08ff */
[----:B------:R-:W0:Y:S04]  /*11230*/  SHFL.IDX PT, R2, R0, 0x2, 0x181f ;  /* 0x00581f0000027f89 */ /* 0x000e2800000e0000 */
[----:B------:R-:W-:Y:S04]  /*11240*/  @!P0 LDGSTS.E.BYPASS.LTC128B.128 [R21+0x10c00], desc[UR60][R4.64], !P4 ;  /* 0x10c0000004158fae */ /* 0x000fe8000e101d7c */
[----:B------:R-:W-:Y:S04]  /*11250*/  @!P0 LDGSTS.E.BYPASS.LTC128B.128 [R21+0x14c00], desc[UR60][R4.64+0x80], !P3 ;  /* 0x14c0008004158fae */ /* 0x000fe8000d901d7c */
[----:B------:R-:W-:Y:S04]  /*11260*/  @!P0 LDGSTS.E.BYPASS.LTC128B.128 [R21+0x18c00], desc[UR60][R4.64+0x100], !P2 ;  /* 0x18c0010004158fae */ /* 0x000fe8000d101d7c */
[----:B------:R1:W-:Y:S01]  /*11270*/  @!P0 LDGSTS.E.BYPASS.LTC128B.128 [R21+0x1cc00], desc[UR60][R4.64+0x180], !P1 ;  /* 0x1cc0018004158fae */ /* 0x0003e2000c901d7c */
[----:B------:R-:W-:-:S02]  /*11280*/  ISETP.GE.AND P0, PT, R10, R7, PT ;  /* 0x000000070a00720c */ /* 0x000fc40003f06270 */
[----:B------:R-:W-:Y:S01]  /*11290*/  IADD3 R10, R8, 0x30, RZ ;  /* 0x00000030080a7810 */ /* 0x000fe20007ffe0ff */
        /* <DEDUP_REMOVED lines=46> */
.L_x_1164:
[----:B------:R-:W-:Y:S01]  /*11580*/  VIADD R8, R8, 0x70 ;  /* 0x0000007008087836 */ /* 0x000fe20000000000 */
[----:B------:R-:W-:Y:S01]  /*11590*/  BSSY B0, `(.L_x_1101) ;  /* 0x000000e000007945 */ /* 0x000fe20003800000 */
[----:B-1----:R-:W-:Y:S01]  /*115a0*/  MOV R2, R14 ;  /* 0x0000000e00027202 */ /* 0x002fe20000000f00 */
[----:B------:R-:W-:Y:S02]  /*115b0*/  IMAD.MOV.U32 R3, RZ, RZ, R6 ;  /* 0x000000ffff037224 */ /* 0x000fe400078e0006 */
[----:B------:R-:W-:-:S13]  /*115c0*/  ISETP.GE.AND P0, PT, R8, R7, PT ;  /* 0x000000070800720c */ /* 0x000fda0003f06270 */
[----:B------:R-:W-:Y:S05]  /*115d0*/  @P0 BRA `(.L_x_1102) ;  /* 0x0000000000240947 */ /* 0x000fea0003800000 */
[----:B------:R-:W-:Y:S01]  /*115e0*/  IMAD.WIDE.U32 R2, R25, 0x2, R2 ;  /* 0x0000000219027825 */ /* 0x000fe200078e0002 */
        /* <DEDUP_REMOVED lines=8> */
.L_x_1102:
[----:B------:R-:W-:Y:S05]  /*11670*/  BSYNC B0 ;  /* 0x0000000000007941 */ /* 0x000fea0003800000 */
.L_x_1101:
[----:B------:R-:W-:Y:S01]  /*11680*/  NOP ;  /* 0x0000000000007918 */ /* 0x000fe20000000000 */
[----:B------:R-:W-:Y:S01]  /*11690*/  SYNCS.ARRIVE.TRANS64.RED.A0T1 RZ, [UR45+0x30800], RZ ;  /* 0x030800ffffff79a7 */ /* 0x000fe2000820042d */
[----:B------:R-:W-:Y:S01]  /*116a0*/  IMAD.MOV.U32 R0, RZ, RZ, 0x1 ;  /* 0x00000001ff007424 */ /* 0x000fe200078e00ff */
[----:B------:R-:W-:Y:S01]  /*116b0*/  ARRIVES.LDGSTSBAR.64.TRANSCNT [UR45+0x30800] ;  /* 0x03080000ff0079b0 */ /* 0x000fe20008000aad */
[----:B------:R-:W-:Y:S02]  /*116c0*/  VIADD R19, R19, 0xfffffffe ;  /* 0xfffffffe13137836 */ /* 0x000fe40000000000 */
[----:B------:R-:W-:Y:S01]  /*116d0*/  IMAD.MOV.U32 R23, RZ, RZ, 0x1 ;  /* 0x00000001ff177424 */ /* 0x000fe200078e00ff */
[----:B------:R-:W-:Y:S01]  /*116e0*/  SHF.L.U32 R0, R0, 0x1f, RZ ;  /* 0x0000001f00007819 */ /* 0x000fe200000006ff */
[----:B------:R-:W-:Y:S01]  /*116f0*/  NOP ;  /* 0x0000000000007918 */ /* 0x000fe20000000000 */
[----:B------:R-:W-:Y:S02]  /*11700*/  SYNCS.ARRIVE.TRANS64.A1T0 RZ, [UR45+0x30800], RZ ;  /* 0x030800ffffff79a7 */ /* 0x000fe4000810002d */
[----:B------:R-:W1:Y:S02]  /*11710*/  SYNCS.PHASECHK.TRANS64.TRYWAIT P0, [UR45+0x30820], R0 ;  /* 0x03082000ff0075a7 */ /* 0x000e64000800016d */
[----:B-1----:R-:W-:Y:S05]  /*11720*/  @!P0 BRA `(.L_x_1103) ;  /* 0x0000002c00608947 */ /* 0x002fea0003800000 */
.L_x_1165:
[----:B------:R-:W-:Y:S02]  /*11730*/  ISETP.GE.AND P0, PT, R19, UR49, PT ;  /* 0x0000003113007c0c */ /* 0x000fe4000bf06270 */
[----:B------:R-:W-:-:S11]  /*11740*/  MOV R20, RZ ;  /* 0x000000ff00147202 */ /* 0x000fd60000000f00 */
[----:B------:R-:W-:Y:S05]  /*11750*/  @!P0 BRA `(.L_x_1104) ;  /* 0x0000001000088947 */ /* 0x000fea0003800000 */
[----:B0-----:R-:W0:Y:S01]  /*11760*/  S2R R2, SR_TID.X ;  /* 0x0000000000027919 */ /* 0x001e220000002100 */
[----:B------:R-:W-:Y:S01]  /*11770*/  UIADD3 UR4, UR44, 0x1, URZ ;  /* 0x000000012c047890 */ /* 0x000fe2000fffe03f */
[----:B------:R-:W-:Y:S01]  /*11780*/  LOP3.LUT R3, RZ, UR42, RZ, 0x33, !PT ;  /* 0x0000002aff037c12 */ /* 0x000fe2000f8e33ff */
[----:B------:R-:W-:Y:S01]  /*11790*/  BSSY B0, `(.L_x_1104) ;  /* 0x00000fe000007945 */ /* 0x000fe20003800000 */
[----:B------:R-:W-:Y:S01]  /*117a0*/  LOP3.LUT R5, RZ, UR41, RZ, 0x33, !PT ;  /* 0x00000029ff057c12 */ /* 0x000fe2000f8e33ff */
[----:B------:R-:W-:Y:S01]  /*117b0*/  UIMAD UR4, UR4, UR38, URZ ;  /* 0x00000026040472a4 */ /* 0x000fe2000f8e023f */
[----:B------:R-:W-:-:S05]  /*117c0*/  MOV R19, RZ ;  /* 0x000000ff00137202 */ /* 0x000fca0000000f00 */
[----:B------:R-:W-:Y:S01]  /*117d0*/  LOP3.LUT R0, RZ, UR4, RZ, 0x33, !PT ;  /* 0x00000004ff007c12 */ /* 0x000fe2000f8e33ff */
[----:B------:R-:W-:Y:S02]  /*117e0*/  ULDC UR4, c[0x0][0x2f4] ;  /* 0x0000bd0000047ab9 */ /* 0x000fe40000000800 */
[----:B------:R-:W-:Y:S02]  /*117f0*/  ISETP.GE.AND P4, PT, R25, UR4, PT ;  /* 0x0000000419007c0c */ /* 0x000fe4000bf86270 */
[----:B------:R-:W-:Y:S02]  /*11800*/  VIADDMNMX R0, R0, -UR43, R3, !PT ;  /* 0x8000002b00007c46 */ /* 0x000fe4000f800103 */
[----:B------:R-:W-:Y:S02]  /*11810*/  ISETP.GE.AND P3, PT, R36, UR4, PT ;  /* 0x0000000424007c0c */ /* 0x000fe4000bf66270 */
[----:B------:R-:W-:Y:S02]  /*11820*/  VIMNMX R0, R0, R5, !PT ;  /* 0x0000000500007248 */ /* 0x000fe40007fe0100 */
[----:B------:R-:W-:-:S02]  /*11830*/  ISETP.GE.AND P2, PT, R35, UR4, PT ;  /* 0x0000000423007c0c */ /* 0x000fc4000bf46270 */
[----:B------:R-:W-:Y:S02]  /*11840*/  IADD3 R27, -R0, -0x2, RZ ;  /* 0xfffffffe001b7810 */ /* 0x000fe40007ffe1ff */
        /* <DEDUP_REMOVED lines=9> */
[----:B------:R-:W-:-:S02]  /*118e0*/  IMAD.MOV.U32 R22, RZ, RZ, 0x1 ;  /* 0x00000001ff167424 */ /* 0x000fc400078e00ff */
[----:B------:R-:W-:-:S07]  /*118f0*/  VIADD R0, R3, 0x80 ;  /* 0x0000008003007836 */ /* 0x000fce0000000000 */
.L_x_1117:
[----:B------:R-:W2:Y:S01]  /*11900*/  LDL R8, [R1] ;  /* 0x0000000001087983 */ /* 0x000ea20000100800 */
[----:B------:R-:W0:Y:S01]  /*11910*/  LDC R2, c[0x0][0x430] ;  /* 0x00010c00ff027b82 */ /* 0x000e220000000800 */
[----:B------:R-:W-:Y:S01]  /*11920*/  ISETP.GT.U32.AND P6, PT, R37, 0x3f, PT ;  /* 0x0000003f2500780c */ /* 0x000fe20003fc4070 */
[----:B------:R-:W-:-:S12]  /*11930*/  IMAD.MOV.U32 R9, RZ, RZ, R10 ;  /* 0x000000ffff097224 */ /* 0x000fd800078e000a */
[----:B------:R-:W2:Y:S01]  /*11940*/  @!P6 LDC.64 R6, c[0x0][0x428] ;  /* 0x00010a00ff06eb82 */ /* 0x000ea20000000a00 */
[----:B0-----:R-:W-:-:S13]  /*11950*/  ISETP.NE.AND P0, PT, R2, 0x1, PT ;  /* 0x000000010200780c */ /* 0x001fda0003f05270 */
[----:B------:R-:W0:Y:S08]  /*11960*/  @P0 LDC R3, c[0x0][0x434] ;  /* 0x00010d00ff030b82 */ /* 0x000e300000000800 */
[----:B-1----:R-:W1:Y:S01]  /*11970*/  @P0 LDC R5, c[0x0][0x438] ;  /* 0x00010e00ff050b82 */ /* 0x002e620000000800 */
[----:B0-----:R-:W-:-:S05]  /*11980*/  @P0 IMAD.HI.U32 R2, R10, R3, RZ ;  /* 0x000000030a020227 */ /* 0x001fca00078e00ff */
[----:B-1----:R-:W-:Y:S02]  /*11990*/  @P0 SHF.R.U32.HI R9, RZ, R5, R2 ;  /* 0x00000005ff090219 */ /* 0x002fe40000011602 */
[----:B------:R-:W0:Y:S02]  /*119a0*/  @!P6 LDC.64 R4, c[0x0][0x418] ;  /* 0x00010600ff04eb82 */ /* 0x000e240000000a00 */
[----:B------:R-:W-:Y:S01]  /*119b0*/  @!P6 SHF.R.S32.HI R3, RZ, 0x1f, R9 ;  /* 0x0000001fff03e819 */ /* 0x000fe20000011409 */
[----:B--2---:R-:W-:-:S04]  /*119c0*/  @!P6 IMAD R2, R8, R6, RZ ;  /* 0x000000060802e224 */ /* 0x004fc800078e02ff */
[----:B------:R-:W-:Y:S02]  /*119d0*/  @!P6 IMAD R7, R33, R7, R2 ;  /* 0x000000072107e224 */ /* 0x000fe400078e0202 */
[----:B------:R-:W-:-:S04]  /*119e0*/  @!P6 IMAD.MOV.U32 R2, RZ, RZ, R9 ;  /* 0x000000ffff02e224 */ /* 0x000fc800078e0009 */
[----:B------:R-:W-:-:S04]  /*119f0*/  @!P6 IMAD.WIDE.U32 R2, R33, R6, R2 ;  /* 0x000000062102e225 */ /* 0x000fc800078e0002 */
[----:B------:R-:W-:Y:S01]  /*11a00*/  @!P6 IMAD.IADD R3, R7, 0x1, R3 ;  /* 0x000000010703e824 */ /* 0x000fe200078e0203 */
[----:B0-----:R-:W-:Y:S01]  /*11a10*/  @!P6 LEA R4, P0, R2, R4, 0x2 ;  /* 0x000000040204e211 */ /* 0x001fe200078010ff */
[----:B------:R-:W-:-:S03]  /*11a20*/  IMAD.MOV.U32 R6, RZ, RZ, RZ ;  /* 0x000000ffff067224 */ /* 0x000fc600078e00ff */
[----:B------:R-:W-:-:S05]  /*11a30*/  @!P6 LEA.HI.X R5, R2, R5, R3, 0x2, P0 ;  /* 0x000000050205e211 */ /* 0x000fca00000f1403 */
[----:B------:R0:W5:Y:S01]  /*11a40*/  @!P6 LDG.E R6, desc[UR60][R4.64] ;  /* 0x0000003c0406e981 */ /* 0x000162000c1e1900 */
[----:B------:R-:W-:Y:S02]  /*11a50*/  LOP3.LUT P5, RZ, R16, 0x20, RZ, 0xc0, !PT ;  /* 0x0000002010ff7812 */ /* 0x000fe400078ac0ff */
[----:B------:R-:W-:-:S04]  /*11a60*/  IADD3 R20, R19, 0x1, RZ ;  /* 0x0000000113147810 */ /* 0x000fc80007ffe0ff */
[----:B------:R-:W-:-:S04]  /*11a70*/  ISETP.NE.AND P0, PT, R20, 0x2, PT ;  /* 0x000000021400780c */ /* 0x000fc80003f05270 */
[----:B------:R-:W-:Y:S02]  /*11a80*/  SEL R23, RZ, 0x1, P0 ;  /* 0x00000001ff177807 */ /* 0x000fe40000000000 */
[----:B------:R-:W-:Y:S02]  /*11a90*/  SEL R20, R20, RZ, P0 ;  /* 0x000000ff14147207 */ /* 0x000fe40000000000 */
[----:B------:R-:W-:Y:S01]  /*11aa0*/  LOP3.LUT R23, R22, R23, RZ, 0x3c, !PT ;  /* 0x0000001716177212 */ /* 0x000fe200078e3cff */
[----:B0-----:R-:W-:Y:S06]  /*11ab0*/  @!P5 BRA `(.L_x_1105) ;  /* 0x000000000004d947 */ /* 0x001fec0003800000 */
[----:B------:R-:W-:Y:S01]  /*11ac0*/  BPT.TRAP 0x1 ;  /* 0x000000040000795c */ /* 0x000fe20000300000 */
.L_x_1105:
[----:B------:R-:W-:Y:S01]  /*11ad0*/  LEA R21, R20, UR45, 0x3 ;  /* 0x0000002d14157c11 */ /* 0x000fe2000f8e18ff */
[----:B------:R-:W-:Y:S01]  /*11ae0*/  BSSY B1, `(.L_x_1106) ;  /* 0x0000004000017945 */ /* 0x000fe20003800000 */
[----:B------:R-:W-:-:S04]  /*11af0*/  SHF.L.U32 R2, R23, 0x1f, RZ ;  /* 0x0000001f17027819 */ /* 0x000fc800000006ff */
[----:B------:R-:W0:Y:S02]  /*11b00*/  SYNCS.PHASECHK.TRANS64.TRYWAIT P0, [R21+URZ+0x30840], R2 ;  /* 0x03084002150075a7 */ /* 0x000e24000800017f */
[----:B0-----:R-:W-:Y:S05]  /*11b10*/  @!P0 BRA `(.L_x_1107) ;  /* 0x00000028007c8947 */ /* 0x001fea0003800000 */
.L_x_1166:
[----:B------:R-:W-:Y:S05]  /*11b20*/  BSYNC B1 ;  /* 0x0000000000017941 */ /* 0x000fea0003800000 */
.L_x_1106:
        /* <DEDUP_REMOVED lines=9> */
[----:B0-----:R-:W-:-:S04]  /*11bc0*/  IMAD R2, R24, UR4, RZ ;  /* 0x0000000418027c24 */ /* 0x001fc8000f8e02ff */
[C---:B------:R-:W-:Y:S02]  /*11bd0*/  IMAD R5, R7.reuse, UR5, R2 ;  /* 0x0000000507057c24 */ /* 0x040fe4000f8e0202 */
        /* <DEDUP_REMOVED lines=20> */
[----:B------:R-:W-:Y:S02]  /*11d20*/  LOP3.LUT R16, R16, 0xfffff7ff, RZ, 0xc0, !PT ;  /* 0xfffff7ff10107812 */ /* 0x000fe400078ec0ff */
[----:B------:R-:W1:Y:S01]  /*11d30*/  SHFL.IDX PT, R3, R31, RZ, 0x181f ;  /* 0x00181fff1f037589 */ /* 0x000e6200000e0000 */
[----:B------:R-:W-:Y:S02]  /*11d40*/  LEA R29, R29, UR45, 0x1 ;  /* 0x0000002d1d1d7c11 */ /* 0x000fe4000f8e08ff */
[----:B------:R-:W-:Y:S01]  /*11d50*/  @P1 LOP3.LUT R16, R16, 0x800, RZ, 0xfc, !PT ;  /* 0x0000080010101812 */ /* 0x000fe200078efcff */
[----:B------:R-:W2:Y:S03]  /*11d60*/  SHFL.IDX PT, R2, R28, 0x1, 0x181f ;  /* 0x00381f001c027f89 */ /* 0x000ea600000e0000 */
[----:B------:R-:W-:-:S02]  /*11d70*/  LOP3.LUT P1, RZ, R16, 0x10, RZ, 0xc0, !PT ;  /* 0x0000001010ff7812 */ /* 0x000fc4000782c0ff */
[----:B------:R-:W-:Y:S02]  /*11d80*/  LOP3.LUT P6, RZ, R16, 0x4, RZ, 0xc0, !PT ;  /* 0x0000000410ff7812 */ /* 0x000fe400078cc0ff */
[-C--:B0-----:R-:W-:Y:S02]  /*11d90*/  IADD3 R8, P0, R14, R11.reuse, RZ ;  /* 0x0000000b0e087210 */ /* 0x081fe40007f1e0ff */
[----:B------:R-:W-:Y:S03]  /*11da0*/  SHFL.IDX PT, R14, R28, 0x3, 0x181f ;  /* 0x00781f001c0e7f89 */ /* 0x000fe600000e0000 */
[----:B-1----:R-:W-:Y:S02]  /*11db0*/  IMAD.X R9, RZ, RZ, R3, P0 ;  /* 0x000000ffff097224 */ /* 0x002fe400000e0603 */
[----:B------:R-:W0:Y:S01]  /*11dc0*/  SHFL.IDX PT, R3, R31, 0x1, 0x181f ;  /* 0x00381f001f037f89 */ /* 0x000e2200000e0000 */
[----:B--2---:R-:W-:-:S03]  /*11dd0*/  IADD3 R4, P0, R2, R11, RZ ;  /* 0x0000000b02047210 */ /* 0x004fc60007f1e0ff */
[----:B------:R-:W1:Y:S04]  /*11de0*/  SHFL.IDX PT, R2, R28, 0x2, 0x181f ;  /* 0x00581f001c027f89 */ /* 0x000e6800000e0000 */
[----:B------:R2:W-:Y:S01]  /*11df0*/  LDGSTS.E.BYPASS.LTC128B.128 [R29+0x20400], desc[UR60][R8.64], !P1 ;  /* 0x20400000081d7fae */ /* 0x0005e2000c901d7c */
[----:B0-----:R-:W-:-:S03]  /*11e00*/  IMAD.X R5, RZ, RZ, R3, P0 ;  /* 0x000000ffff057224 */ /* 0x001fc600000e0603 */
[----:B------:R-:W0:Y:S01]  /*11e10*/  SHFL.IDX PT, R3, R31, 0x2, 0x181f ;  /* 0x00581f001f037f89 */ /* 0x000e2200000e0000 */
[----:B-1----:R-:W-:-:S03]  /*11e20*/  IADD3 R2, P0, R2, R11, RZ ;  /* 0x0000000b02027210 */ /* 0x002fc60007f1e0ff */
[----:B------:R-:W1:Y:S01]  /*11e30*/  SHFL.IDX PT, R31, R31, 0x3, 0x181f ;  /* 0x00781f001f1f7f89 */ /* 0x000e6200000e0000 */
[----:B0-----:R-:W-:Y:S02]  /*11e40*/  IADD3.X R3, RZ, R3, RZ, P0, !PT ;  /* 0x00000003ff037210 */ /* 0x001fe400007fe4ff */
        /* <DEDUP_REMOVED lines=11> */
[----:B------:R2:W-:Y:S04]  /*11f00*/  LDGSTS.E.BYPASS.LTC128B.128 [R29+0x25400], desc[UR60][R2.64+0x100], !P6 ;  /* 0x25400100021d7fae */ /* 0x0005e8000f101d7c */
[----:B-1----:R2:W-:Y:S02]  /*11f10*/  LDGSTS.E.BYPASS.LTC128B.128 [R29+0x27400], desc[UR60][R2.64+0x180], !P5 ;  /* 0x27400180021d7fae */ /* 0x0025e4000e901d7c */
.L_x_1176:
[----:B--2---:R-:W-:Y:S01]  /*11f20*/  IMAD.SHL.U32 R2, R25, 0x2, RZ ;  /* 0x0000000219027824 */ /* 0x004fe200078e00ff */
[----:B------:R-:W-:Y:S02]  /*11f30*/  P2R R4, PR, RZ, 0x2 ;  /* 0x00000002ff047803 */ /* 0x000fe40000000000 */
        /* <DEDUP_REMOVED lines=15> */
.L_x_1109:
        /* <DEDUP_REMOVED lines=10> */
.L_x_1110:
[----:B------:R1:W-:Y:S01]  /*120d0*/  SYNCS.ARRIVE.TRANS64.A1T0 RZ, [R21+URZ+0x30830], RZ ;  /* 0x030830ff15ff79a7 */ /* 0x0003e2000810003f */
[----:B------:R-:W-:Y:S05]  /*120e0*/  @!P6 BRA `(.L_x_1111) ;  /* 0x000000000004e947 */ /* 0x000fea0003800000 */
[----:B------:R-:W-:Y:S01]  /*120f0*/  BPT.TRAP 0x1 ;  /* 0x000000040000795c */ /* 0x000fe20000300000 */
.L_x_1111:
[----:B0-----:R-:W-:Y:S01]  /*12100*/  SHF.L.U32 R3, R22, 0x1f, RZ ;  /* 0x0000001f16037819 */ /* 0x001fe200000006ff */
[----:B------:R-:W-:Y:S01]  /*12110*/  BSSY B1, `(.L_x_1112) ;  /* 0x0000004000017945 */ /* 0x000fe20003800000 */
[----:B------:R-:W-:-:S04]  /*12120*/  LEA R4, R19, UR45, 0x3 ;  /* 0x0000002d13047c11 */ /* 0x000fc8000f8e18ff */
[----:B------:R-:W0:Y:S02]  /*12130*/  SYNCS.PHASECHK.TRANS64.TRYWAIT P0, [R4+URZ+0x30860], R3 ;  /* 0x03086003040075a7 */ /* 0x000e24000800017f */
[----:B0-----:R-:W-:Y:S05]  /*12140*/  @!P0 BRA `(.L_x_1113) ;  /* 0x0000002800648947 */ /* 0x001fea0003800000 */
.L_x_1177:
[----:B------:R-:W-:Y:S05]  /*12150*/  BSYNC B1 ;  /* 0x0000000000017941 */ /* 0x000fea0003800000 */
.L_x_1112:
[----:B------:R-:W-:Y:S01]  /*12160*/  UMOV UR4, 0xffffffff ;  /* 0xffffffff00047882 */ /* 0x000fe20000000000 */
[----:B------:R-:W-:Y:S02]  /*12170*/  IMAD R5, R19, 0x4000, R30 ;  /* 0x0000400013057824 */ /* 0x000fe400078e021e */
[----:B------:R-:W-:Y:S01]  /*12180*/  IMAD.SHL.U32 R8, R25, 0x2, RZ ;  /* 0x0000000219087824 */ /* 0x000fe200078e00ff */
[----:B------:R-:W-:Y:S06]  /*12190*/  BRA.DIV UR4, `(.L_x_1114) ;  /* 0x0000002a04647947 */ /* 0x000fec000b800000 */
[----:B------:R-:W2:Y:S01]  /*121a0*/  SHFL.IDX PT, R14, R17, RZ, 0x181f ;  /* 0x00181fff110e7589 */ /* 0x000ea200000e0000 */
[----:B------:R-:W-:-:S03]  /*121b0*/  LEA R5, R5, UR45, 0x1 ;  /* 0x0000002d05057c11 */ /* 0x000fc6000f8e08ff */
[----:B0-----:R-:W0:Y:S01]  /*121c0*/  SHFL.IDX PT, R3, R18, RZ, 0x181f ;  /* 0x00181fff12037589 */ /* 0x001e2200000e0000 */
[----:B--2---:R-:W-:-:S03]  /*121d0*/  IADD3 R2, P0, R14, R8, RZ ;  /* 0x000000080e027210 */ /* 0x004fc60007f1e0ff */
[----:B------:R-:W2:Y:S01]  /*121e0*/  SHFL.IDX PT, R14, R17, 0x1, 0x181f ;  /* 0x00381f00110e7f89 */ /* 0x000ea200000e0000 */
[----:B0-----:R-:W-:Y:S02]  /*121f0*/  IADD3.X R3, RZ, R3, RZ, P0, !PT ;  /* 0x00000003ff037210 */ /* 0x001fe400007fe4ff */
        /* <DEDUP_REMOVED lines=33> */
.L_x_1187:
[----:B0--3--:R-:W-:Y:S01]  /*12410*/  IADD3 R2, P0, R14, R8, RZ ;  /* 0x000000080e027210 */ /* 0x009fe20007f1e0ff */
[----:B------:R-:W-:Y:S02]  /*12420*/  ULDC.64 UR4, c[0x0][0x328] ;  /* 0x0000ca0000047ab9 */ /* 0x000fe40000000a00 */
        /* <DEDUP_REMOVED lines=14> */
[----:B------:R-:W-:Y:S01]  /*12510*/  PLOP3.LUT P0, PT, PT, PT, PT, 0x80, 0x0 ;  /* 0x000000000000781c */ /* 0x000fe20003f0f070 */
[----:B------:R-:W-:Y:S01]  /*12520*/  NOP ;  /* 0x0000000000007918 */ /* 0x000fe20000000000 */
[----:B0-----:R-:W-:Y:S01]  /*12530*/  IMAD.WIDE.U32 R2, R7, UR4, RZ ;  /* 0x0000000407027c25 */ /* 0x001fe2000f8e00ff */
[----:B------:R-:W-:-:S03]  /*12540*/  ULDC.64 UR4, c[0x0][0x338] ;  /* 0x0000ce0000047ab9 */ /* 0x000fc60000000a00 */
[----:B------:R-:W-:Y:S02]  /*12550*/  IMAD.IADD R3, R3, 0x1, R9 ;  /* 0x0000000103037824 */ /* 0x000fe400078e0209 */
[----:B------:R-:W-:Y:S02]  /*12560*/  IMAD R7, R26, UR4, RZ ;  /* 0x000000041a077c24 */ /* 0x000fe4000f8e02ff */
[----:B------:R-:W-:-:S04]  /*12570*/  IMAD.WIDE.U32 R2, R6, UR4, R2 ;  /* 0x0000000406027c25 */ /* 0x000fc8000f8e0002 */
[----:B------:R-:W-:-:S05]  /*12580*/  IMAD R7, R6, UR5, R7 ;  /* 0x0000000506077c24 */ /* 0x000fca000f8e0207 */
[----:B------:R-:W-:-:S07]  /*12590*/  IADD3 R19, R3, R7, RZ ;  /* 0x0000000703137210 */ /* 0x000fce0007ffe0ff */
.L_x_1115:
        /* <DEDUP_REMOVED lines=10> */
.L_x_1116:
[----:B------:R-:W-:Y:S01]  /*12640*/  R2UR UR4, R32 ;  /* 0x00000000200472ca */ /* 0x000fe200000e0000 */
[----:B------:R-:W-:Y:S01]  /*12650*/  ULDC.64 UR6, c[0x0][0x330] ;  /* 0x0000cc0000067ab9 */ /* 0x000fe20000000a00 */
[----:B------:R-:W-:Y:S01]  /*12660*/  IMAD.MOV.U32 R18, RZ, RZ, R2 ;  /* 0x000000ffff127224 */ /* 0x000fe200078e0002 */
[----:B------:R-:W-:Y:S01]  /*12670*/  IADD3 R27, R27, -0x1, RZ ;  /* 0xffffffff1b1b7810 */ /* 0x000fe20007ffe0ff */
[----:B------:R-:W-:Y:S01]  /*12680*/  IMAD.U32 R3, RZ, RZ, UR6 ;  /* 0x00000006ff037e24 */ /* 0x000fe2000f8e00ff */
[----:B------:R0:W-:Y:S01]  /*12690*/  SYNCS.ARRIVE.TRANS64.A1T0 RZ, [R4+URZ+0x30850], RZ ;  /* 0x030850ff04ff79a7 */ /* 0x0001e2000810003f */
[----:B------:R-:W-:Y:S02]  /*126a0*/  VIADD R0, R0, 0x40 ;  /* 0x0000004000007836 */ /* 0x000fe40000000000 */
[----:B------:R-:W-:-:S04]  /*126b0*/  IMAD.WIDE.U32 R18, R3, UR39, R18 ;  /* 0x0000002703127c25 */ /* 0x000fc8000f8e0012 */
[----:B------:R-:W-:Y:S01]  /*126c0*/  VIADD R10, R10, 0xffffffc0 ;  /* 0xffffffc00a0a7836 */ /* 0x000fe20000000000 */
[----:B------:R-:W-:Y:S01]  /*126d0*/  UIMAD UR4, UR4, UR6, URZ ;  /* 0x00000006040472a4 */ /* 0x000fe2000f8e023f */
[----:B------:R-:W-:-:S03]  /*126e0*/  IMAD.MOV.U32 R22, RZ, RZ, R23 ;  /* 0x000000ffff167224 */ /* 0x000fc600078e0017 */
[----:B------:R-:W-:-:S03]  /*126f0*/  UIMAD UR4, UR39, UR7, UR4 ;  /* 0x00000007270472a4 */ /* 0x000fc6000f8e0204 */
[----:B------:R-:W-:Y:S02]  /*12700*/  ULDC.64 UR6, c[0x0][0x318] ;  /* 0x0000c60000067ab9 */ /* 0x000fe40000000a00 */
[----:B------:R-:W-:Y:S01]  /*12710*/  LEA R17, P0, R18, UR6, 0x1 ;  /* 0x0000000612117c11 */ /* 0x000fe2000f8008ff */
[----:B------:R-:W-:Y:S02]  /*12720*/  VIADD R3, R19, UR4 ;  /* 0x0000000413037c36 */ /* 0x000fe40008000000 */
[----:B------:R-:W-:-:S03]  /*12730*/  IMAD.MOV.U32 R19, RZ, RZ, R20 ;  /* 0x000000ffff137224 */ /* 0x000fc600078e0014 */
[----:B------:R-:W-:Y:S02]  /*12740*/  LEA.HI.X R18, R18, UR7, R3, 0x1, P0 ;  /* 0x0000000712127c11 */ /* 0x000fe400080f0c03 */
[----:B------:R-:W-:-:S13]  /*12750*/  ISETP.GT.AND P0, PT, R27, UR49, PT ;  /* 0x000000311b007c0c */ /* 0x000fda000bf04270 */
[----:B0-----:R-:W-:Y:S05]  /*12760*/  @P0 BRA `(.L_x_1117) ;  /* 0xfffffff000640947 */ /* 0x001fea000383ffff */
[----:B------:R-:W-:Y:S05]  /*12770*/  BSYNC B0 ;  /* 0x0000000000007941 */ /* 0x000fea0003800000 */
.L_x_1104:
[----:B------:R-:W-:-:S13]  /*12780*/  LOP3.LUT P0, RZ, R16, 0x20, RZ, 0xc0, !PT ;  /* 0x0000002010ff7812 */ /* 0x000fda000780c0ff */
[----:B------:R-:W-:Y:S05]  /*12790*/  @!P0 BRA `(.L_x_1118) ;  /* 0x0000000000048947 */ /* 0x000fea0003800000 */
[----:B------:R-:W-:Y:S01]  /*127a0*/  BPT.TRAP 0x1 ;  /* 0x000000040000795c */ /* 0x000fe20000300000 */
.L_x_1118:
[C---:B0-----:R-:W-:Y:S01]  /*127b0*/  LEA R0, R20.reuse, UR45, 0x3 ;  /* 0x0000002d14007c11 */ /* 0x041fe2000f8e18ff */
[----:B------:R-:W0:Y:S01]  /*127c0*/  S2R R6, SR_TID.X ;  /* 0x0000000000067919 */ /* 0x000e220000002100 */
[----:B------:R-:W-:Y:S01]  /*127d0*/  SHF.L.U32 R3, R23, 0x1f, RZ ;  /* 0x0000001f17037819 */ /* 0x000fe200000006ff */
[----:B------:R-:W-:Y:S01]  /*127e0*/  IMAD.MOV.U32 R2, RZ, RZ, -0x40 ;  /* 0xffffffc0ff027424 */ /* 0x000fe200078e00ff */
[----:B------:R-:W-:Y:S01]  /*127f0*/  BSSY B0, `(.L_x_1119) ;  /* 0x0000008000007945 */ /* 0x000fe20003800000 */
[----:B------:R-:W-:Y:S01]  /*12800*/  LEA R4, R20, R30, 0xe ;  /* 0x0000001e14047211 */ /* 0x000fe200078e70ff */
[----:B------:R-:W2:Y:S01]  /*12810*/  SYNCS.PHASECHK.TRANS64.TRYWAIT P0, [R0+URZ+0x30860], R3 ;  /* 0x03086003000075a7 */ /* 0x000ea2000800017f */
[----:B------:R-:W-:Y:S01]  /*12820*/  IMAD R5, R27, R2, UR47 ;  /* 0x0000002f1b057e24 */ /* 0x000fe2000f8e0202 */
[----:B0-----:R-:W-:-:S04]  /*12830*/  LOP3.LUT R6, R6, 0x7f, RZ, 0xc0, !PT ;  /* 0x0000007f06067812 */ /* 0x001fc800078ec0ff */
[----:B------:R-:W-:-:S05]  /*12840*/  SHF.R.U32.HI R6, RZ, 0x3, R6 ;  /* 0x00000003ff067819 */ /* 0x000fca0000011606 */
[----:B------:R-:W-:Y:S01]  /*12850*/  IMAD.IADD R5, R5, 0x1, -R6 ;  /* 0x0000000105057824 */ /* 0x000fe200078e0a06 */
[----:B--2---:R-:W-:Y:S06]  /*12860*/  @!P0 BRA `(.L_x_1120) ;  /* 0x00000028001c8947 */ /* 0x004fec0003800000 */
.L_x_1188:
[----:B------:R-:W-:Y:S05]  /*12870*/  BSYNC B0 ;  /* 0x0000000000007941 */ /* 0x000fea0003800000 */
.L_x_1119:
[----:B------:R-:W-:-:S03]  /*12880*/  UMOV UR4, 0xffffffff ;  /* 0xffffffff00047882 */ /* 0x000fc60000000000 */
[----:B------:R-:W-:Y:S05]  /*12890*/  BRA.DIV UR4, `(.L_x_1121) ;  /* 0x0000002a04247947 */ /* 0x000fea000b800000 */
[----:B0-----:R-:W-:Y:S01]  /*128a0*/  SHFL.IDX PT, R3, R18, RZ, 0x181f ;  /* 0x00181fff12037589 */ /* 0x001fe200000e0000 */
[----:B------:R-:W-:Y:S01]  /*128b0*/  ULDC UR4, c[0x0][0x2f4] ;  /* 0x0000bd0000047ab9 */ /* 0x000fe20000000800 */
[----:B------:R-:W-:Y:S02]  /*128c0*/  LEA R4, R4, UR45, 0x1 ;  /* 0x0000002d04047c11 */ /* 0x000fe4000f8e08ff */
[----:B------:R-:W0:Y:S01]  /*128d0*/  SHFL.IDX PT, R2, R17, RZ, 0x181f ;  /* 0x00181fff11027589 */ /* 0x000e2200000e0000 */
[----:B------:R-:W-:Y:S02]  /*128e0*/  ISETP.GE.AND P2, PT, R25, UR4, PT ;  /* 0x0000000419007c0c */ /* 0x000fe4000bf46270 */
[----:B------:R-:W-:Y:S01]  /*128f0*/  ISETP.GE.AND P3, PT, R36, UR4, PT ;  /* 0x0000000424007c0c */ /* 0x000fe2000bf66270 */
[----:B------:R-:W-:Y:S01]  /*12900*/  SHFL.IDX PT, R6, R18, 0x1, 0x181f ;  /* 0x00381f0012067f89 */ /* 0x000fe200000e0000 */
[C---:B------:R-:W-:Y:S02]  /*12910*/  ISETP.LT.OR P5, PT, R5.reuse, 0x1, P2 ;  /* 0x000000010500780c */ /* 0x040fe400017a1670 */
[----:B------:R-:W-:Y:S01]  /*12920*/  ISETP.LT.OR P4, PT, R5, 0x1, P3 ;  /* 0x000000010500780c */ /* 0x000fe20001f81670 */
[----:B------:R-:W2:Y:S01]  /*12930*/  SHFL.IDX PT, R14, R17, 0x1, 0x181f ;  /* 0x00381f00110e7f89 */ /* 0x000ea200000e0000 */
        /* <DEDUP_REMOVED lines=11> */
[----:B--2---:R-:W-:Y:S02]  /*129f0*/  IMAD.MOV.U32 R2, RZ, RZ, R14 ;  /* 0x000000ffff027224 */ /* 0x004fe400078e000e */
[----:B------:R-:W-:Y:S01]  /*12a00*/  IMAD.MOV.U32 R3, RZ, RZ, R6 ;  /* 0x000000ffff037224 */ /* 0x000fe200078e0006 */
[----:B------:R-:W-:Y:S01]  /*12a10*/  SHFL.IDX PT, R14, R17, 0x2, 0x181f ;  /* 0x00581f00110e7f89 */ /* 0x000fe200000e0000 */
[----:B------:R-:W-:-:S03]  /*12a20*/  IMAD.WIDE.U32 R2, R25, 0x2, R2 ;  /* 0x0000000219027825 */ /* 0x000fc600078e0002 */
[----:B------:R-:W0:Y:S04]  /*12a30*/  SHFL.IDX PT, R6, R18, 0x2, 0x181f ;  /* 0x00581f0012067f89 */ /* 0x000e2800000e0000 */
        /* <DEDUP_REMOVED lines=8> */
[----:B------:R-:W-:Y:S02]  /*12ac0*/  ISETP.LT.OR P4, PT, R5, 0x21, P3 ;  /* 0x000000210500780c */ /* 0x000fe40001f81670 */
[----:B0-----:R-:W-:Y:S01]  /*12ad0*/  MOV R3, R6 ;  /* 0x0000000600037202 */ /* 0x001fe20000000f00 */
[----:B------:R-:W-:Y:S02]  /*12ae0*/  IMAD.MOV.U32 R2, RZ, RZ, R14 ;  /* 0x000000ffff027224 */ /* 0x000fe400078e000e */
[----:B------:R0:W3:Y:S01]  /*12af0*/  SHFL.IDX PT, R14, R17, 0x3, 0x181f ;  /* 0x00781f00110e7f89 */ /* 0x0000e200000e0000 */
[----:B------:R-:W-:Y:S02]  /*12b00*/  IMAD.MOV.U32 R6, RZ, RZ, RZ ;  /* 0x000000ffff067224 */ /* 0x000fe400078e00ff */
[----:B------:R-:W-:-:S05]  /*12b10*/  IMAD.WIDE.U32 R2, R25, 0x2, R2 ;  /* 0x0000000219027825 */ /* 0x000fca00078e0002 */
[----:B------:R0:W-:Y:S01]  /*12b20*/  LDGSTS.E.BYPASS.LTC128B.128 [R4+0x1400], desc[UR60][R2.64], !P5 ;  /* 0x0140000002047fae */ /* 0x0001e2000e901d7c */
[----:B------:R-:W-:-:S03]  /*12b30*/  ISETP.LT.OR P5, PT, R5, 0x21, P1 ;  /* 0x000000210500780c */ /* 0x000fc60000fa1670 */
[----:B------:R0:W-:Y:S01]  /*12b40*/  LDGSTS.E.BYPASS.LTC128B.128 [R4+0x3400], desc[UR60][R2.64+0x80], !P4 ;  /* 0x0340008002047fae */ /* 0x0001e2000e101d7c */
[----:B------:R-:W-:-:S09]  /*12b50*/  ISETP.LT.OR P4, PT, R5, 0x21, P0 ;  /* 0x000000210500780c */ /* 0x000fd20000781670 */
[----:B------:R0:W-:Y:S04]  /*12b60*/  LDGSTS.E.BYPASS.LTC128B.128 [R4+0x5400], desc[UR60][R2.64+0x100], !P5 ;  /* 0x0540010002047fae */ /* 0x0001e8000e901d7c */
[----:B--23--:R0:W-:Y:S02]  /*12b70*/  LDGSTS.E.BYPASS.LTC128B.128 [R4+0x7400], desc[UR60][R2.64+0x180], !P4 ;  /* 0x0740018002047fae */ /* 0x00c1e4000e101d7c */
.L_x_1198:
[C---:B------:R-:W-:Y:S01]  /*12b80*/  ISETP.LT.OR P2, PT, R5.reuse, 0x31, P2 ;  /* 0x000000310500780c */ /* 0x040fe20001741670 */
[----:B0-----:R-:W-:Y:S01]  /*12b90*/  IMAD.MOV.U32 R2, RZ, RZ, R14 ;  /* 0x000000ffff027224 */ /* 0x001fe200078e000e */
[C---:B------:R-:W-:Y:S01]  /*12ba0*/  ISETP.LT.OR P3, PT, R5.reuse, 0x31, P3 ;  /* 0x000000310500780c */ /* 0x040fe20001f61670 */
[----:B------:R-:W-:Y:S01]  /*12bb0*/  IMAD.MOV.U32 R3, RZ, RZ, R18 ;  /* 0x000000ffff037224 */ /* 0x000fe200078e0012 */
[C---:B------:R-:W-:Y:S02]  /*12bc0*/  ISETP.LT.OR P1, PT, R5.reuse, 0x31, P1 ;  /* 0x000000310500780c */ /* 0x040fe40000f21670 */
        /* <DEDUP_REMOVED lines=11> */
.L_x_1122:
        /* <DEDUP_REMOVED lines=10> */
.L_x_1123:
[----:B0-----:R-:W-:Y:S01]  /*12d20*/  VIADD R2, R20, 0x1 ;  /* 0x0000000114027836 */ /* 0x001fe20000000000 */
[----:B------:R0:W-:Y:S04]  /*12d30*/  SYNCS.ARRIVE.TRANS64.A1T0 RZ, [R0+URZ+0x30850], RZ ;  /* 0x030850ff00ff79a7 */ /* 0x0001e8000810003f */
[----:B------:R-:W-:-:S04]  /*12d40*/  ISETP.NE.AND P0, PT, R2, 0x2, PT ;  /* 0x000000020200780c */ /* 0x000fc80003f05270 */
[----:B0-----:R-:W-:Y:S02]  /*12d50*/  SEL R0, RZ, 0x1, P0 ;  /* 0x00000001ff007807 */ /* 0x001fe40000000000 */
[----:B------:R-:W-:Y:S02]  /*12d60*/  SEL R2, R2, RZ, P0 ;  /* 0x000000ff02027207 */ /* 0x000fe40000000000 */
[----:B------:R-:W-:-:S07]  /*12d70*/  LOP3.LUT R0, R23, R0, RZ, 0x3c, !PT ;  /* 0x0000000017007212 */ /* 0x000fce00078e3cff */
.L_x_1083:
[----:B------:R-:W0:Y:S01]  /*12d80*/  S2R R4, SR_CgaCtaId ;  /* 0x0000000000047919 */ /* 0x000e220000008800 */
[----:B------:R-:W-:Y:S02]  /*12d90*/  MOV R3, 0x400 ;  /* 0x0000040000037802 */ /* 0x000fe40000000f00 */
[----:B------:R-:W-:Y:S02]  /*12da0*/  SHF.L.U32 R6, R6, 0x1f, RZ ;  /* 0x0000001f06067819 */ /* 0x000fe400000006ff */
[----:B0-----:R-:W-:-:S04]  /*12db0*/  LEA R7, R4, R3, 0x18 ;  /* 0x0000000304077211 */ /* 0x001fc800078ec0ff */
[----:B------:R-:W0:Y:S02]  /*12dc0*/  SYNCS.PHASECHK.TRANS64.TRYWAIT P0, [R7+URZ+0x30820], R6 ;  /* 0x03082006070075a7 */ /* 0x000e24000800017f */
[----:B0-----:R-:W-:Y:S05]  /*12dd0*/  @!P0 BRA `(.L_x_1124) ;  /* 0x0000002800548947 */ /* 0x001fea0003800000 */
.L_x_1199:
[----:B------:R-:W-:-:S03]  /*12de0*/  UMOV UR4, 0xffffffff ;  /* 0xffffffff00047882 */ /* 0x000fc60000000000 */
[----:B------:R-:W-:Y:S05]  /*12df0*/  BRA.DIV UR4, `(.L_x_1125) ;  /* 0x0000002a04607947 */ /* 0x000fea000b800000 */
[----:B------:R-:W2:Y:S02]  /*12e00*/  S2R R3, SR_TID.X ;  /* 0x0000000000037919 */ /* 0x000ea40000002100 */
[----:B--2---:R-:W-:-:S04]  /*12e10*/  SHF.R.U32.HI R3, RZ, 0x5, R3 ;  /* 0x00000005ff037819 */ /* 0x004fc80000011603 */
[----:B------:R-:W-:-:S05]  /*12e20*/  LOP3.LUT R3, R3, 0x3, RZ, 0xc0, !PT ;  /* 0x0000000303037812 */ /* 0x000fca00078ec0ff */
[----:B------:R2:W3:Y:S02]  /*12e30*/  SHFL.IDX PT, R14, R3, RZ, 0x1f ;  /* 0x00001fff030e7589 */ /* 0x0004e400000e0000 */
.L_x_1202:
[----:B---3--:R-:W-:-:S13]  /*12e40*/  ISETP.NE.AND P0, PT, R14, RZ, PT ;  /* 0x000000ff0e00720c */ /* 0x008fda0003f05270 */
[----:B------:R-:W-:Y:S05]  /*12e50*/  @P0 BRA `(.L_x_991) ;  /* 0x0000000000900947 */ /* 0x000fea0003800000 */
[----:B------:R-:W-:-:S03]  /*12e60*/  UMOV UR4, 0xffffffff ;  /* 0xffffffff00047882 */ /* 0x000fc60000000000 */
[----:B------:R-:W-:Y:S05]  /*12e70*/  BRA.DIV UR4, `(.L_x_1126) ;  /* 0x0000002a04747947 */ /* 0x000fea000b800000 */
[----:B------:R-:W-:-:S13]  /*12e80*/  ELECT P6, URZ, PT ;  /* 0x00000000003f782f */ /* 0x000fda00038c0000 */
.L_x_1205:
[----:B------:R-:W-:Y:S05]  /*12e90*/  @!P6 BRA `(.L_x_991) ;  /* 0x000000000080e947 */ /* 0x000fea0003800000 */
[----:B--2---:R-:W2:Y:S02]  /*12ea0*/  LDL R3, [R1+0x4] ;  /* 0x0000040001037983 */ /* 0x004ea40000100800 */
[----:B--2---:R-:W-:-:S13]  /*12eb0*/  R2UR UR4, R3 ;  /* 0x00000000030472ca */ /* 0x004fda00000e0000 */
[----:B------:R-:W-:-:S06]  /*12ec0*/  ULOP3.LUT UR4, UR4, 0x2, URZ, 0xfc, !UPT ;  /* 0x0000000204047892 */ /* 0x000fcc000f8efc3f */
[----:B------:R-:W-:-:S04]  /*12ed0*/  MOV R3, UR4 ;  /* 0x0000000400037c02 */ /* 0x000fc80008000f00 */
[----:B------:R-:W-:-:S13]  /*12ee0*/  ISETP.NE.AND P0, PT, R3, 0x3, PT ;  /* 0x000000030300780c */ /* 0x000fda0003f05270 */
[----:B------:R-:W-:Y:S05]  /*12ef0*/  @!P0 BRA `(.L_x_1127) ;  /* 0x0000000000048947 */ /* 0x000fea0003800000 */
[----:B------:R-:W-:Y:S01]  /*12f00*/  BPT.TRAP 0x1 ;  /* 0x000000040000795c */ /* 0x000fe20000300000 */
.L_x_1127:
[----:B------:R-:W-:Y:S01]  /*12f10*/  IMAD R5, R2, 0x8, R7 ;  /* 0x0000000802057824 */ /* 0x000fe200078e0207 */
[----:B------:R-:W-:Y:S01]  /*12f20*/  SHF.L.U32 R4, R0, 0x1f, RZ ;  /* 0x0000001f00047819 */ /* 0x000fe200000006ff */
[----:B------:R-:W-:-:S03]  /*12f30*/  VIADD R2, R2, 0x1 ;  /* 0x0000000102027836 */ /* 0x000fc60000000000 */
[----:B------:R-:W2:Y:S02]  /*12f40*/  SYNCS.PHASECHK.TRANS64.TRYWAIT P1, [R5+URZ+0x30840], R4 ;  /* 0x03084004050075a7 */ /* 0x000ea4000802017f */
[----:B------:R-:W-:-:S04]  /*12f50*/  ISETP.NE.AND P2, PT, R2, 0x2, PT ;  /* 0x000000020200780c */ /* 0x000fc80003f45270 */
[----:B------:R-:W-:Y:S01]  /*12f60*/  SEL R3, RZ, 0x1, P2 ;  /* 0x00000001ff037807 */ /* 0x000fe20001000000 */
[----:B--2---:R-:W-:Y:S08]  /*12f70*/  @!P1 BRA `(.L_x_1128) ;  /* 0x0000002800549947 */ /* 0x004ff00003800000 */
.L_x_1206:
[----:B------:R-:W-:Y:S02]  /*12f80*/  SEL R2, R2, RZ, P2 ;  /* 0x000000ff02027207 */ /* 0x000fe40001000000 */
[----:B------:R-:W-:Y:S01]  /*12f90*/  LOP3.LUT R0, R0, R3, RZ, 0x3c, !PT ;  /* 0x0000000300007212 */ /* 0x000fe200078e3cff */
[----:B------:R-:W-:Y:S06]  /*12fa0*/  @!P0 BRA `(.L_x_1129) ;  /* 0x0000000000048947 */ /* 0x000fec0003800000 */
[----:B------:R-:W-:Y:S01]  /*12fb0*/  BPT.TRAP 0x1 ;  /* 0x000000040000795c */ /* 0x000fe20000300000 */
.L_x_1129:
[----:B------:R-:W-:Y:S01]  /*12fc0*/  IMAD R3, R2, 0x8, R7 ;  /* 0x0000000802037824 */ /* 0x000fe200078e0207 */
[----:B------:R-:W-:-:S04]  /*12fd0*/  SHF.L.U32 R0, R0, 0x1f, RZ ;  /* 0x0000001f00007819 */ /* 0x000fc800000006ff */
[----:B------:R-:W3:Y:S02]  /*12fe0*/  SYNCS.PHASECHK.TRANS64.TRYWAIT P1, [R3+URZ+0x30840], R0 ;  /* 0x03084000030075a7 */ /* 0x000ee4000802017f */
[----:B---3--:R-:W-:Y:S05]  /*12ff0*/  @!P1 BRA `(.L_x_1130) ;  /* 0x0000002800489947 */ /* 0x008fea0003800000 */
.L_x_1207:
[----:B------:R-:W-:Y:S05]  /*13000*/  @!P0 BRA `(.L_x_1131) ;  /* 0x0000000000048947 */ /* 0x000fea0003800000 */
[----:B------:R-:W-:Y:S01]  /*13010*/  BPT.TRAP 0x1 ;  /* 0x000000040000795c */ /* 0x000fe20000300000 */
.L_x_1131:
[----:B------:R-:W4:Y:S02]  /*13020*/  SYNCS.PHASECHK.TRANS64.TRYWAIT P1, [R5+URZ+0x30860], R4 ;  /* 0x03086004050075a7 */ /* 0x000f24000802017f */
[----:B----4-:R-:W-:Y:S05]  /*13030*/  @!P1 BRA `(.L_x_1132) ;  /* 0x00000028004c9947 */ /* 0x010fea0003800000 */
.L_x_1208:
[----:B------:R-:W-:Y:S05]  /*13040*/  @!P0 BRA `(.L_x_1133) ;  /* 0x0000000000048947 */ /* 0x000fea0003800000 */
[----:B------:R-:W-:Y:S01]  /*13050*/  BPT.TRAP 0x1 ;  /* 0x000000040000795c */ /* 0x000fe20000300000 */
.L_x_1133:
[----:B------:R0:W0:Y:S02]  /*13060*/  SYNCS.PHASECHK.TRANS64.TRYWAIT P0, [R3+URZ+0x30860], R0 ;  /* 0x03086000030075a7 */ /* 0x000024000800017f */
[----:B0-----:R-:W-:Y:S05]  /*13070*/  @!P0 NANOSLEEP.SYNCS 0x989680 ;  /* 0x009896800000895d */ /* 0x001fea0003900000 */
[----:B------:R-:W0:Y:S02]  /*13080*/  @!P0 SYNCS.PHASECHK.TRANS64 P0, [R3+URZ+0x30860], R0 ;  /* 0x03086000030085a7 */ /* 0x000e24000800007f */
[----:B0-----:R-:W-:Y:S05]  /*13090*/  @!P0 BRA `(.L_x_1133) ;  /* 0xfffffffc00f08947 */ /* 0x001fea000383ffff */
.L_x_991:
[----:B------:R-:W-:Y:S05]  /*130a0*/  BSYNC B6 ;  /* 0x0000000000067941 */ /* 0x000fea0003800000 */
.L_x_988:
[----:B------:R-:W-:Y:S05]  /*130b0*/  EXIT ;  /* 0x000000000000794d */ /* 0x000fea0003800000 */
.L_x_1001:
[----:B------:R-:W-:-:S13]  /*130c0*/  R2UR UR4, R16 ;  /* 0x00000000100472ca */ /* 0x000fda00000e0000 */
[----:B0-----:R-:W-:-:S04]  /*130d0*/  IMAD.U32 R3, RZ, RZ, UR4 ;  /* 0x00000004ff037e24 */ /* 0x001fc8000f8e00ff */
[----:B------:R0:W1:Y:S03]  /*130e0*/  SYNCS.PHASECHK.TRANS64.TRYWAIT P0, [R3+URZ+0x30800], R0 ;  /* 0x03080000030075a7 */ /* 0x000066000800017f */
[----:B-1----:R-:W-:Y:S05]  /*130f0*/  @!P0 NANOSLEEP.SYNCS 0x989680 ;  /* 0x009896800000895d */ /* 0x002fea0003900000 */
[----:B------:R-:W1:Y:S02]  /*13100*/  @!P0 SYNCS.PHASECHK.TRANS64 P0, [R3+URZ+0x30800], R0 ;  /* 0x03080000030085a7 */ /* 0x000e64000800007f */
[----:B-1----:R-:W-:Y:S05]  /*13110*/  @!P0 BRA `(.L_x_1001) ;  /* 0xfffffffc00e88947 */ /* 0x002fea000383ffff */
[----:B------:R-:W-:Y:S05]  /*13120*/  BRA `(.L_x_1134) ;  /* 0xfffffee800187947 */ /* 0x000fea000383ffff */
.L_x_1005:
[----:B------:R-:W-:-:S13]  /*13130*/  R2UR UR4, R16 ;  /* 0x00000000100472ca */ /* 0x000fda00000e0000 */
[----:B0-----:R-:W-:-:S04]  /*13140*/  MOV R3, UR4 ;  /* 0x0000000400037c02 */ /* 0x001fc80008000f00 */
[----:B------:R0:W2:Y:S03]  /*13150*/  SYNCS.PHASECHK.TRANS64.TRYWAIT P1, [R3+URZ+0x30830], R0 ;  /* 0x03083000030075a7 */ /* 0x0000a6000802017f */
[----:B--2---:R-:W-:Y:S05]  /*13160*/  @!P1 NANOSLEEP.SYNCS 0x989680 ;  /* 0x009896800000995d */ /* 0x004fea0003900000 */
[----:B------:R-:W2:Y:S02]  /*13170*/  @!P1 SYNCS.PHASECHK.TRANS64 P1, [R3+URZ+0x30830], R0 ;  /* 0x03083000030095a7 */ /* 0x000ea4000802007f */
[----:B--2---:R-:W-:Y:S05]  /*13180*/  @!P1 BRA `(.L_x_1005) ;  /* 0xfffffffc00e89947 */ /* 0x004fea000383ffff */
[----:B------:R-:W-:Y:S05]  /*13190*/  BRA `(.L_x_1004) ;  /* 0xfffffee800407947 */ /* 0x000fea000383ffff */
.L_x_1022:
[----:B-1----:R-:W-:-:S04]  /*131a0*/  IMAD.U32 R4, RZ, RZ, UR7 ;  /* 0x00000007ff047e24 */ /* 0x002fc8000f8e00ff */
[----:B------:R1:W2:Y:S03]  /*131b0*/  SYNCS.PHASECHK.TRANS64.TRYWAIT P1, [R4+URZ+0x30830], R3 ;  /* 0x03083003040075a7 */ /* 0x0002a6000802017f */
[----:B--2---:R-:W-:Y:S05]  /*131c0*/  @!P1 NANOSLEEP.SYNCS 0x989680 ;  /* 0x009896800000995d */ /* 0x004fea0003900000 */
[----:B------:R-:W2:Y:S02]  /*131d0*/  @!P1 SYNCS.PHASECHK.TRANS64 P1, [R4+URZ+0x30830], R3 ;  /* 0x03083003040095a7 */ /* 0x000ea4000802007f */
[----:B--2---:R-:W-:Y:S05]  /*131e0*/  @!P1 BRA `(.L_x_1022) ;  /* 0xfffffffc00ec9947 */ /* 0x004fea000383ffff */
[----:B------:R-:W-:Y:S05]  /*131f0*/  BRA `(.L_x_1021) ;  /* 0xffffff1400387947 */ /* 0x000fea000383ffff */
.L_x_1026:
[----:B-1----:R-:W-:-:S04]  /*13200*/  IMAD.U32 R3, RZ, RZ, UR6 ;  /* 0x00000006ff037e24 */ /* 0x002fc8000f8e00ff */
[----:B------:R1:W2:Y:S03]  /*13210*/  SYNCS.PHASECHK.TRANS64.TRYWAIT P1, [R3+URZ+0x30850], R0 ;  /* 0x03085000030075a7 */ /* 0x0002a6000802017f */
[----:B--2---:R-:W-:Y:S05]  /*13220*/  @!P1 NANOSLEEP.SYNCS 0x989680 ;  /* 0x009896800000995d */ /* 0x004fea0003900000 */
[----:B------:R-:W2:Y:S02]  /*13230*/  @!P1 SYNCS.PHASECHK.TRANS64 P1, [R3+URZ+0x30850], R0 ;  /* 0x03085000030095a7 */ /* 0x000ea4000802007f */
[----:B--2---:R-:W-:Y:S05]  /*13240*/  @!P1 BRA `(.L_x_1026) ;  /* 0xfffffffc00ec9947 */ /* 0x004fea000383ffff */
[----:B------:R-:W-:Y:S05]  /*13250*/  BRA `(.L_x_1025) ;  /* 0xffffff2000d87947 */ /* 0x000fea000383ffff */
.L_x_1045:
[----:B-1----:R-:W-:-:S04]  /*13260*/  IMAD.U32 R4, RZ, RZ, UR5 ;  /* 0x00000005ff047e24 */ /* 0x002fc8000f8e00ff */
[----:B------:R1:W2:Y:S03]  /*13270*/  SYNCS.PHASECHK.TRANS64.TRYWAIT P1, [R4+URZ+0x30830], R3 ;  /* 0x03083003040075a7 */ /* 0x0002a6000802017f */
[----:B--2---:R-:W-:Y:S05]  /*13280*/  @!P1 NANOSLEEP.SYNCS 0x989680 ;  /* 0x009896800000995d */ /* 0x004fea0003900000 */
[----:B------:R-:W2:Y:S02]  /*13290*/  @!P1 SYNCS.PHASECHK.TRANS64 P1, [R4+URZ+0x30830], R3 ;  /* 0x03083003040095a7 */ /* 0x000ea4000802007f */
[----:B--2---:R-:W-:Y:S05]  /*132a0*/  @!P1 BRA `(.L_x_1045) ;  /* 0xfffffffc00ec9947 */ /* 0x004fea000383ffff */
[----:B------:R-:W-:Y:S05]  /*132b0*/  BRA `(.L_x_1044) ;  /* 0xffffff4000207947 */ /* 0x000fea000383ffff */
.L_x_1049:
[----:B01----:R-:W-:-:S04]  /*132c0*/  IMAD.U32 R3, RZ, RZ, UR5 ;  /* 0x00000005ff037e24 */ /* 0x003fc8000f8e00ff */
[----:B------:R0:W1:Y:S03]  /*132d0*/  SYNCS.PHASECHK.TRANS64.TRYWAIT P1, [R3+URZ+0x30850], R0 ;  /* 0x03085000030075a7 */ /* 0x000066000802017f */
[----:B-1----:R-:W-:Y:S05]  /*132e0*/  @!P1 NANOSLEEP.SYNCS 0x989680 ;  /* 0x009896800000995d */ /* 0x002fea0003900000 */
[----:B------:R-:W1:Y:S02]  /*132f0*/  @!P1 SYNCS.PHASECHK.TRANS64 P1, [R3+URZ+0x30850], R0 ;  /* 0x03085000030095a7 */ /* 0x000e64000802007f */
[----:B-1----:R-:W-:Y:S05]  /*13300*/  @!P1 BRA `(.L_x_1049) ;  /* 0xfffffffc00ec9947 */ /* 0x002fea000383ffff */
[----:B------:R-:W-:Y:S05]  /*13310*/  BRA `(.L_x_1048) ;  /* 0xffffff4c00a07947 */ /* 0x000fea000383ffff */
.L_x_1057:
[----:B-1----:R-:W-:-:S04]  /*13320*/  MOV R4, UR7 ;  /* 0x0000000700047c02 */ /* 0x002fc80008000f00 */
[----:B------:R1:W2:Y:S03]  /*13330*/  SYNCS.PHASECHK.TRANS64.TRYWAIT P1, [R4+URZ+0x30830], R3 ;  /* 0x03083003040075a7 */ /* 0x0002a6000802017f */
[----:B--2---:R-:W-:Y:S05]  /*13340*/  @!P1 NANOSLEEP.SYNCS 0x989680 ;  /* 0x009896800000995d */ /* 0x004fea0003900000 */
[----:B------:R-:W2:Y:S02]  /*13350*/  @!P1 SYNCS.PHASECHK.TRANS64 P1, [R4+URZ+0x30830], R3 ;  /* 0x03083003040095a7 */ /* 0x000ea4000802007f */
[----:B--2---:R-:W-:Y:S05]  /*13360*/  @!P1 BRA `(.L_x_1057) ;  /* 0xfffffffc00ec9947 */ /* 0x004fea000383ffff */
[----:B------:R-:W-:Y:S05]  /*13370*/  BRA `(.L_x_1056) ;  /* 0xffffff5c00507947 */ /* 0x000fea000383ffff */
.L_x_1061:
[----:B01----:R-:W-:-:S04]  /*13380*/  IMAD.U32 R3, RZ, RZ, UR5 ;  /* 0x00000005ff037e24 */ /* 0x003fc8000f8e00ff */
[----:B------:R0:W1:Y:S03]  /*13390*/  SYNCS.PHASECHK.TRANS64.TRYWAIT P1, [R3+URZ+0x30850], R0 ;  /* 0x03085000030075a7 */ /* 0x000066000802017f */
[----:B-1----:R-:W-:Y:S05]  /*133a0*/  @!P1 NANOSLEEP.SYNCS 0x989680 ;  /* 0x009896800000995d */ /* 0x002fea0003900000 */
[----:B------:R-:W1:Y:S02]  /*133b0*/  @!P1 SYNCS.PHASECHK.TRANS64 P1, [R3+URZ+0x30850], R0 ;  /* 0x03085000030095a7 */ /* 0x000e64000802007f */
[----:B-1----:R-:W-:Y:S05]  /*133c0*/  @!P1 BRA `(.L_x_1061) ;  /* 0xfffffffc00ec9947 */ /* 0x002fea000383ffff */
[----:B------:R-:W-:Y:S05]  /*133d0*/  BRA `(.L_x_1060) ;  /* 0xffffff6800d47947 */ /* 0x000fea000383ffff */
.L_x_1076:
[----:B-1----:R-:W-:-:S04]  /*133e0*/  IMAD.U32 R5, RZ, RZ, UR5 ;  /* 0x00000005ff057e24 */ /* 0x002fc8000f8e00ff */
[----:B------:R1:W2:Y:S03]  /*133f0*/  SYNCS.PHASECHK.TRANS64.TRYWAIT P1, [R5+URZ+0x30850], R0 ;  /* 0x03085000050075a7 */ /* 0x0002a6000802017f */
[----:B--2---:R-:W-:Y:S05]  /*13400*/  @!P1 NANOSLEEP.SYNCS 0x989680 ;  /* 0x009896800000995d */ /* 0x004fea0003900000 */
[----:B------:R-:W2:Y:S02]  /*13410*/  @!P1 SYNCS.PHASECHK.TRANS64 P1, [R5+URZ+0x30850], R0 ;  /* 0x03085000050095a7 */ /* 0x000ea4000802007f */
[----:B--2---:R-:W-:Y:S05]  /*13420*/  @!P1 BRA `(.L_x_1076) ;  /* 0xfffffffc00ec9947 */ /* 0x004fea000383ffff */
[----:B------:R-:W-:Y:S05]  /*13430*/  BRA `(.L_x_1075) ;  /* 0xffffff8c00407947 */ /* 0x000fea000383ffff */
.L_x_1094:
[----:B------:R-:W-:Y:S01]  /*13440*/  IMAD.MOV.U32 R13, RZ, RZ, R18 ;  /* 0x000000ffff0d7224 */ /* 0x000fe200078e0012 */
[----:B------:R-:W-:Y:S01]  /*13450*/  MOV R11, 0x1f ;  /* 0x0000001f000b7802 */ /* 0x000fe20000000f00 */
[----:B------:R-:W-:Y:S02]  /*13460*/  IMAD.MOV.U32 R12, RZ, RZ, RZ ;  /* 0x000000ffff0c7224 */ /* 0x000fe400078e00ff */
[----:B------:R-:W-:-:S07]  /*13470*/  IMAD.MOV.U32 R15, RZ, RZ, -0x1 ;  /* 0xffffffffff0f7424 */ /* 0x000fce00078e00ff */
[----:B-----5:R-:W-:Y:S05]  /*13480*/  WARPSYNC.COLLECTIVE R15, `(.L_x_1135) ;  /* 0x000000000f087348 */ /* 0x020fea0003c00000 */
[----:B------:R0:W1:Y:S02]  /*13490*/  SHFL.IDX P6, R14, R13, R12, R11 ;  /* 0x0000000c0d0e7389 */ /* 0x00006400000c000b */
[----:B01---5:R-:W-:Y:S01]  /*134a0*/  ENDCOLLECTIVE ;  /* 0x000000000000791b */ /* 0x023fe20003800000 */
.L_x_1135:
[----:B------:R-:W-:Y:S05]  /*134b0*/  BRA `(.L_x_1136) ;  /* 0xffffffcc00ec7947 */ /* 0x000fea000383ffff */
.L_x_1096:
[----:B0-----:R-:W-:-:S04]  /*134c0*/  IMAD.U32 R3, RZ, RZ, UR45 ;  /* 0x0000002dff037e24 */ /* 0x001fc8000f8e00ff */
[----:B------:R0:W1:Y:S03]  /*134d0*/  SYNCS.PHASECHK.TRANS64.TRYWAIT P0, [R3+URZ+0x30840], R2 ;  /* 0x03084002030075a7 */ /* 0x000066000800017f */
[----:B-1----:R-:W-:Y:S05]  /*134e0*/  @!P0 NANOSLEEP.SYNCS 0x989680 ;  /* 0x009896800000895d */ /* 0x002fea0003900000 */
[----:B------:R-:W1:Y:S02]  /*134f0*/  @!P0 SYNCS.PHASECHK.TRANS64 P0, [R3+URZ+0x30840], R2 ;  /* 0x03084002030085a7 */ /* 0x000e64000800007f */
[----:B-1----:R-:W-:Y:S05]  /*13500*/  @!P0 BRA `(.L_x_1096) ;  /* 0xfffffffc00ec8947 */ /* 0x002fea000383ffff */
[----:B------:R-:W-:Y:S05]  /*13510*/  BRA `(.L_x_1137) ;  /* 0xffffffd000807947 */ /* 0x000fea000383ffff */
.L_x_1097:
        /* <DEDUP_REMOVED lines=8> */
.L_x_1139:
[----:B------:R-:W-:Y:S05]  /*135a0*/  BSYNC B0 ;  /* 0x0000000000007941 */ /* 0x000fea0003800000 */
.L_x_1138:
[----:B------:R-:W-:Y:S01]  /*135b0*/  IMAD.MOV.U32 R13, RZ, RZ, R6 ;  /* 0x000000ffff0d7224 */ /* 0x000fe200078e0006 */
[----:B------:R-:W-:Y:S01]  /*135c0*/  MOV R11, 0x181f ;  /* 0x0000181f000b7802 */ /* 0x000fe20000000f00 */
[----:B------:R-:W-:Y:S01]  /*135d0*/  IMAD.MOV.U32 R12, RZ, RZ, RZ ;  /* 0x000000ffff0c7224 */ /* 0x000fe200078e00ff */
[----:B------:R-:W-:Y:S01]  /*135e0*/  @P0 LEA R9, R30, UR45, 0x1 ;  /* 0x0000002d1e090c11 */ /* 0x000fe2000f8e08ff */
[----:B------:R-:W-:Y:S02]  /*135f0*/  IMAD.MOV.U32 R15, RZ, RZ, -0x1 ;  /* 0xffffffffff0f7424 */ /* 0x000fe400078e00ff */
[----:B------:R-:W-:-:S07]  /*13600*/  IMAD.MOV.U32 R3, RZ, RZ, R14 ;  /* 0x000000ffff037224 */ /* 0x000fce00078e000e */
[----:B------:R-:W-:Y:S05]  /*13610*/  WARPSYNC.COLLECTIVE R15, `(.L_x_1140) ;  /* 0x000000000f087348 */ /* 0x000fea0003c00000 */
[----:B------:R0:W1:Y:S02]  /*13620*/  SHFL.IDX P6, R14, R13, R12, R11 ;  /* 0x0000000c0d0e7389 */ /* 0x00006400000c000b */
[----:B01----:R-:W-:Y:S01]  /*13630*/  ENDCOLLECTIVE ;  /* 0x000000000000791b */ /* 0x003fe20003800000 */
.L_x_1140:
[----:B------:R-:W-:Y:S02]  /*13640*/  IMAD.MOV.U32 R13, RZ, RZ, R7 ;  /* 0x000000ffff0d7224 */ /* 0x000fe400078e0007 */
[----:B------:R-:W-:Y:S02]  /*13650*/  IMAD.MOV.U32 R12, RZ, RZ, 0x1 ;  /* 0x00000001ff0c7424 */ /* 0x000fe400078e00ff */
[----:B------:R-:W-:-:S07]  /*13660*/  IMAD.MOV.U32 R2, RZ, RZ, R14 ;  /* 0x000000ffff027224 */ /* 0x000fce00078e000e */
[----:B------:R-:W-:Y:S05]  /*13670*/  WARPSYNC.COLLECTIVE R15, `(.L_x_1141) ;  /* 0x000000000f087348 */ /* 0x000fea0003c00000 */
[----:B------:R0:W1:Y:S02]  /*13680*/  SHFL.IDX P6, R14, R13, R12, R11 ;  /* 0x0000000c0d0e7389 */ /* 0x00006400000c000b */
[----:B01----:R-:W-:Y:S01]  /*13690*/  ENDCOLLECTIVE ;  /* 0x000000000000791b */ /* 0x003fe20003800000 */
.L_x_1141:
[----:B------:R-:W-:-:S05]  /*136a0*/  @P0 IMAD.WIDE.U32 R2, R25, 0x2, R2 ;  /* 0x0000000219020825 */ /* 0x000fca00078e0002 */
[----:B------:R-:W-:Y:S01]  /*136b0*/  @!PT LDS RZ, [RZ] ;  /* 0x00000000fffff984 */ /* 0x000fe20000000800 */
[----:B------:R-:W-:Y:S01]  /*136c0*/  @!PT LDS RZ, [RZ] ;  /* 0x00000000fffff984 */ /* 0x000fe20000000800 */
[----:B------:R-:W-:Y:S01]  /*136d0*/  @!PT LDS RZ, [RZ] ;  /* 0x00000000fffff984 */ /* 0x000fe20000000800 */
[----:B------:R0:W-:Y:S04]  /*136e0*/  @P0 LDGSTS.E.BYPASS.LTC128B.128 [R9+0x20400], desc[UR60][R2.64], !P4 ;  /* 0x2040000002090fae */ /* 0x0001e8000e101d7c */
[----:B------:R0:W-:Y:S01]  /*136f0*/  @P0 LDGSTS.E.BYPASS.LTC128B.128 [R9+0x22400], desc[UR60][R2.64+0x80], !P3 ;  /* 0x2240008002090fae */ /* 0x0001e2000d901d7c */
[----:B------:R-:W-:-:S03]  /*13700*/  IMAD.MOV.U32 R13, RZ, RZ, R6 ;  /* 0x000000ffff0d7224 */ /* 0x000fc600078e0006 */
[----:B------:R0:W-:Y:S04]  /*13710*/  @P0 LDGSTS.E.BYPASS.LTC128B.128 [R9+0x24400], desc[UR60][R2.64+0x100], !P2 ;  /* 0x2440010002090fae */ /* 0x0001e8000d101d7c */
[----:B------:R0:W-:Y:S01]  /*13720*/  @P0 LDGSTS.E.BYPASS.LTC128B.128 [R9+0x26400], desc[UR60][R2.64+0x180], !P1 ;  /* 0x2640018002090fae */ /* 0x0001e2000c901d7c */
[----:B------:R-:W-:Y:S02]  /*13730*/  ISETP.GE.AND P0, PT, R0, 0x11, PT ;  /* 0x000000110000780c */ /* 0x000fe40003f06270 */
[----:B------:R-:W-:-:S11]  /*13740*/  MOV R5, R14 ;  /* 0x0000000e00057202 */ /* 0x000fd60000000f00 */
[----:B0-----:R-:W-:Y:S05]  /*13750*/  WARPSYNC.COLLECTIVE R15, `(.L_x_1142) ;  /* 0x000000000f087348 */ /* 0x001fea0003c00000 */
[----:B------:R1:W2:Y:S02]  /*13760*/  SHFL.IDX P6, R14, R13, R12, R11 ;  /* 0x0000000c0d0e7389 */ /* 0x0002a400000c000b */
[----:B012---:R-:W-:Y:S01]  /*13770*/  ENDCOLLECTIVE ;  /* 0x000000000000791b */ /* 0x007fe20003800000 */
.L_x_1142:
[----:B------:R-:W-:Y:S01]  /*13780*/  @P0 LEA R21, R30, UR45, 0x1 ;  /* 0x0000002d1e150c11 */ /* 0x000fe2000f8e08ff */
[----:B------:R-:W-:Y:S02]  /*13790*/  IMAD.MOV.U32 R13, RZ, RZ, R7 ;  /* 0x000000ffff0d7224 */ /* 0x000fe400078e0007 */
[----:B------:R-:W-:Y:S02]  /*137a0*/  IMAD.MOV.U32 R12, RZ, RZ, 0x2 ;  /* 0x00000002ff0c7424 */ /* 0x000fe400078e00ff */
[----:B------:R-:W-:-:S07]  /*137b0*/  IMAD.MOV.U32 R4, RZ, RZ, R14 ;  /* 0x000000ffff047224 */ /* 0x000fce00078e000e */
[----:B------:R-:W-:Y:S05]  /*137c0*/  WARPSYNC.COLLECTIVE R15, `(.L_x_1143) ;  /* 0x000000000f087348 */ /* 0x000fea0003c00000 */
[----:B------:R0:W1:Y:S02]  /*137d0*/  SHFL.IDX P6, R14, R13, R12, R11 ;  /* 0x0000000c0d0e7389 */ /* 0x00006400000c000b */
[----:B01----:R-:W-:Y:S01]  /*137e0*/  ENDCOLLECTIVE ;  /* 0x000000000000791b */ /* 0x003fe20003800000 */
.L_x_1143:
        /* <DEDUP_REMOVED lines=14> */
.L_x_1144:
[----:B------:R-:W-:Y:S01]  /*138d0*/  @P0 LEA R9, R30, UR45, 0x1 ;  /* 0x0000002d1e090c11 */ /* 0x000fe2000f8e08ff */
[----:B------:R-:W-:Y:S02]  /*138e0*/  IMAD.MOV.U32 R13, RZ, RZ, R7 ;  /* 0x000000ffff0d7224 */ /* 0x000fe400078e0007 */
[----:B------:R-:W-:Y:S02]  /*138f0*/  IMAD.MOV.U32 R12, RZ, RZ, 0x3 ;  /* 0x00000003ff0c7424 */ /* 0x000fe400078e00ff */
[----:B------:R-:W-:-:S07]  /*13900*/  IMAD.MOV.U32 R2, RZ, RZ, R14 ;  /* 0x000000ffff027224 */ /* 0x000fce00078e000e */
[----:B------:R-:W-:Y:S05]  /*13910*/  WARPSYNC.COLLECTIVE R15, `(.L_x_1145) ;  /* 0x000000000f087348 */ /* 0x000fea0003c00000 */
[----:B------:R0:W1:Y:S02]  /*13920*/  SHFL.IDX P6, R14, R13, R12, R11 ;  /* 0x0000000c0d0e7389 */ /* 0x00006400000c000b */
[----:B01----:R-:W-:Y:S01]  /*13930*/  ENDCOLLECTIVE ;  /* 0x000000000000791b */ /* 0x003fe20003800000 */
.L_x_1145:
        /* <DEDUP_REMOVED lines=9> */
[----:B------:R-:W-:-:S07]  /*139d0*/  MOV R4, R14 ;  /* 0x0000000e00047202 */ /* 0x000fce0000000f00 */
[----:B0-----:R-:W-:Y:S05]  /*139e0*/  WARPSYNC.COLLECTIVE R15, `(.L_x_1146) ;  /* 0x000000000f087348 */ /* 0x001fea0003c00000 */
[----:B------:R1:W2:Y:S02]  /*139f0*/  SHFL.IDX P6, R14, R13, R12, R11 ;  /* 0x0000000c0d0e7389 */ /* 0x0002a400000c000b */
[----:B012---:R-:W-:Y:S01]  /*13a00*/  ENDCOLLECTIVE ;  /* 0x000000000000791b */ /* 0x007fe20003800000 */
.L_x_1146:
[----:B------:R-:W-:Y:S05]  /*13a10*/  BRA `(.L_x_1147) ;  /* 0xffffffd000407947 */ /* 0x000fea000383ffff */
.L_x_1100:
[----:B------:R-:W-:Y:S01]  /*13a20*/  IMAD.MOV.U32 R13, RZ, RZ, R6 ;  /* 0x000000ffff0d7224 */ /* 0x000fe200078e0006 */
[----:B------:R-:W-:Y:S01]  /*13a30*/  MOV R15, 0xffffffff ;  /* 0xffffffff000f7802 */ /* 0x000fe20000000f00 */
[----:B------:R-:W-:Y:S02]  /*13a40*/  IMAD.MOV.U32 R12, RZ, RZ, RZ ;  /* 0x000000ffff0c7224 */ /* 0x000fe400078e00ff */
[----:B------:R-:W-:Y:S02]  /*13a50*/  IMAD.MOV.U32 R11, RZ, RZ, 0x181f ;  /* 0x0000181fff0b7424 */ /* 0x000fe400078e00ff */
[----:B------:R-:W-:-:S07]  /*13a60*/  VIADD R8, R28, UR40 ;  /* 0x000000281c087c36 */ /* 0x000fce0008000000 */
[----:B------:R-:W-:Y:S05]  /*13a70*/  WARPSYNC.COLLECTIVE R15, `(.L_x_1148) ;  /* 0x000000000f087348 */ /* 0x000fea0003c00000 */
[----:B------:R0:W1:Y:S02]  /*13a80*/  SHFL.IDX P6, R14, R13, R12, R11 ;  /* 0x0000000c0d0e7389 */ /* 0x00006400000c000b */
[----:B01----:R-:W-:Y:S01]  /*13a90*/  ENDCOLLECTIVE ;  /* 0x000000000000791b */ /* 0x003fe20003800000 */
.L_x_1148:
[----:B------:R-:W-:Y:S01]  /*13aa0*/  IADD3 R4, R8, 0x10, RZ ;  /* 0x0000001008047810 */ /* 0x000fe20007ffe0ff */
[----:B------:R-:W-:Y:S02]  /*13ab0*/  IMAD.MOV.U32 R13, RZ, RZ, R0 ;  /* 0x000000ffff0d7224 */ /* 0x000fe400078e0000 */
[----:B------:R-:W-:-:S07]  /*13ac0*/  IMAD.MOV.U32 R3, RZ, RZ, R14 ;  /* 0x000000ffff037224 */ /* 0x000fce00078e000e */
[----:B------:R-:W-:Y:S05]  /*13ad0*/  WARPSYNC.COLLECTIVE R15, `(.L_x_1149) ;  /* 0x000000000f087348 */ /* 0x000fea0003c00000 */
[----:B------:R0:W1:Y:S02]  /*13ae0*/  SHFL.IDX P6, R14, R13, R12, R11 ;  /* 0x0000000c0d0e7389 */ /* 0x00006400000c000b */
[----:B01----:R-:W-:Y:S01]  /*13af0*/  ENDCOLLECTIVE ;  /* 0x000000000000791b */ /* 0x003fe20003800000 */
.L_x_1149:
[----:B------:R-:W-:Y:S02]  /*13b00*/  ULDC UR4, c[0x0][0x288] ;  /* 0x0000a20000047ab9 */ /* 0x000fe40000000800 */
[----:B------:R-:W-:-:S05]  /*13b10*/  IMAD R7, R7, UR4, RZ ;  /* 0x0000000407077c24 */ /* 0x000fca000f8e02ff */
[----:B------:R-:W-:Y:S01]  /*13b20*/  ISETP.GE.AND P0, PT, R8, R7, PT ;  /* 0x000000070800720c */ /* 0x000fe20003f06270 */
[----:B------:R-:W-:Y:S02]  /*13b30*/  IMAD.MOV.U32 R13, RZ, RZ, R6 ;  /* 0x000000ffff0d7224 */ /* 0x000fe400078e0006 */
[----:B------:R-:W-:-:S10]  /*13b40*/  IMAD.MOV.U32 R12, RZ, RZ, 0x1 ;  /* 0x00000001ff0c7424 */ /* 0x000fd400078e00ff */
[----:B------:R-:W-:Y:S01]  /*13b50*/  @!P0 LEA R9, R30, UR45, 0x1 ;  /* 0x0000002d1e098c11 */ /* 0x000fe2000f8e08ff */
[----:B------:R-:W-:-:S07]  /*13b60*/  IMAD.MOV.U32 R2, RZ, RZ, R14 ;  /* 0x000000ffff027224 */ /* 0x000fce00078e000e */
[----:B------:R-:W-:Y:S05]  /*13b70*/  WARPSYNC.COLLECTIVE R15, `(.L_x_1150) ;  /* 0x000000000f087348 */ /* 0x000fea0003c00000 */
[----:B------:R0:W1:Y:S02]  /*13b80*/  SHFL.IDX P6, R14, R13, R12, R11 ;  /* 0x0000000c0d0e7389 */ /* 0x00006400000c000b */
[----:B01----:R-:W-:Y:S01]  /*13b90*/  ENDCOLLECTIVE ;  /* 0x000000000000791b */ /* 0x003fe20003800000 */
.L_x_1150:
[----:B------:R-:W-:-:S05]  /*13ba0*/  @!P0 IMAD.WIDE.U32 R2, R25, 0x2, R2 ;  /* 0x0000000219028825 */ /* 0x000fca00078e0002 */
        /* <DEDUP_REMOVED lines=8> */
[----:B------:R-:W-:Y:S01]  /*13c30*/  ISETP.GE.AND P0, PT, R4, R7, PT ;  /* 0x000000070400720c */ /* 0x000fe20003f06270 */
[----:B------:R-:W-:-:S12]  /*13c40*/  IMAD.MOV.U32 R5, RZ, RZ, R14 ;  /* 0x000000ffff057224 */ /* 0x000fd800078e000e */
[----:B0-----:R-:W-:Y:S05]  /*13c50*/  WARPSYNC.COLLECTIVE R15, `(.L_x_1151) ;  /* 0x000000000f087348 */ /* 0x001fea0003c00000 */
[----:B------:R1:W2:Y:S02]  /*13c60*/  SHFL.IDX P6, R14, R13, R12, R11 ;  /* 0x0000000c0d0e7389 */ /* 0x0002a400000c000b */
[----:B012---:R-:W-:Y:S01]  /*13c70*/  ENDCOLLECTIVE ;  /* 0x000000000000791b */ /* 0x007fe20003800000 */
.L_x_1151:
[----:B------:R-:W-:Y:S01]  /*13c80*/  VIADD R2, R8, 0x20 ;  /* 0x0000002008027836 */ /* 0x000fe20000000000 */
[----:B------:R-:W-:Y:S01]  /*13c90*/  @!P0 LEA R21, R30, UR45, 0x1 ;  /* 0x0000002d1e158c11 */ /* 0x000fe2000f8e08ff */
[----:B------:R-:W-:Y:S02]  /*13ca0*/  IMAD.MOV.U32 R13, RZ, RZ, R6 ;  /* 0x000000ffff0d7224 */ /* 0x000fe400078e0006 */
[----:B------:R-:W-:Y:S01]  /*13cb0*/  IMAD.MOV.U32 R12, RZ, RZ, 0x2 ;  /* 0x00000002ff0c7424 */ /* 0x000fe200078e00ff */
[----:B------:R-:W-:-:S07]  /*13cc0*/  MOV R4, R14 ;  /* 0x0000000e00047202 */ /* 0x000fce0000000f00 */
[----:B------:R-:W-:Y:S05]  /*13cd0*/  WARPSYNC.COLLECTIVE R15, `(.L_x_1152) ;  /* 0x000000000f087348 */ /* 0x000fea0003c00000 */
[----:B------:R0:W1:Y:S02]  /*13ce0*/  SHFL.IDX P6, R14, R13, R12, R11 ;  /* 0x0000000c0d0e7389 */ /* 0x00006400000c000b */
[----:B01----:R-:W-:Y:S01]  /*13cf0*/  ENDCOLLECTIVE ;  /* 0x000000000000791b */ /* 0x003fe20003800000 */
.L_x_1152:
[----:B------:R-:W-:-:S05]  /*13d00*/  @!P0 IMAD.WIDE.U32 R4, R25, 0x2, R4 ;  /* 0x0000000219048825 */ /* 0x000fca00078e0004 */
[----:B------:R-:W-:Y:S01]  /*13d10*/  @!PT LDS RZ, [RZ] ;  /* 0x00000000fffff984 */ /* 0x000fe20000000800 */
[----:B------:R-:W-:Y:S01]  /*13d20*/  @!PT LDS RZ, [RZ] ;  /* 0x00000000fffff984 */ /* 0x000fe20000000800 */
[----:B------:R-:W-:Y:S01]  /*13d30*/  @!PT LDS RZ, [RZ] ;  /* 0x00000000fffff984 */ /* 0x000fe20000000800 */
[----:B------:R0:W-:Y:S04]  /*13d40*/  @!P0 LDGSTS.E.BYPASS.LTC128B.128 [R21+0x10c00], desc[UR60][R4.64], !P4 ;  /* 0x10c0000004158fae */ /* 0x0001e8000e101d7c */
[----:B------:R0:W-:Y:S01]  /*13d50*/  @!P0 LDGSTS.E.BYPASS.LTC128B.128 [R21+0x14c00], desc[UR60][R4.64+0x80], !P3 ;  /* 0x14c0008004158fae */ /* 0x0001e2000d901d7c */
[----:B------:R-:W-:-:S03]  /*13d60*/  MOV R13, R0 ;  /* 0x00000000000d7202 */ /* 0x000fc60000000f00 */
[----:B------:R0:W-:Y:S04]  /*13d70*/  @!P0 LDGSTS.E.BYPASS.LTC128B.128 [R21+0x18c00], desc[UR60][R4.64+0x100], !P2 ;  /* 0x18c0010004158fae */ /* 0x0001e8000d101d7c */
[----:B------:R0:W-:Y:S01]  /*13d80*/  @!P0 LDGSTS.E.BYPASS.LTC128B.128 [R21+0x1cc00], desc[UR60][R4.64+0x180], !P1 ;  /* 0x1cc0018004158fae */ /* 0x0001e2000c901d7c */
[----:B------:R-:W-:Y:S01]  /*13d90*/  ISETP.GE.AND P0, PT, R2, R7, PT ;  /* 0x000000070200720c */ /* 0x000fe20003f06270 */
[----:B------:R-:W-:-:S12]  /*13da0*/  IMAD.MOV.U32 R3, RZ, RZ, R14 ;  /* 0x000000ffff037224 */ /* 0x000fd800078e000e */
[----:B0-----:R-:W-:Y:S05]  /*13db0*/  WARPSYNC.COLLECTIVE R15, `(.L_x_1153) ;  /* 0x000000000f087348 */ /* 0x001fea0003c00000 */
[----:B------:R1:W2:Y:S02]  /*13dc0*/  SHFL.IDX P6, R14, R13, R12, R11 ;  /* 0x0000000c0d0e7389 */ /* 0x0002a400000c000b */
[----:B012---:R-:W-:Y:S01]  /*13dd0*/  ENDCOLLECTIVE ;  /* 0x000000000000791b */ /* 0x007fe20003800000 */
.L_x_1153:
[----:B------:R-:W-:Y:S01]  /*13de0*/  VIADD R4, R8, 0x30 ;  /* 0x0000003008047836 */ /* 0x000fe20000000000 */
[----:B------:R-:W-:Y:S01]  /*13df0*/  @!P0 LEA R9, R30, UR45, 0x1 ;  /* 0x0000002d1e098c11 */ /* 0x000fe2000f8e08ff */
[----:B------:R-:W-:Y:S02]  /*13e00*/  IMAD.MOV.U32 R13, RZ, RZ, R6 ;  /* 0x000000ffff0d7224 */ /* 0x000fe400078e0006 */
[----:B------:R-:W-:Y:S02]  /*13e10*/  IMAD.MOV.U32 R12, RZ, RZ, 0x3 ;  /* 0x00000003ff0c7424 */ /* 0x000fe400078e00ff */
[----:B------:R-:W-:-:S07]  /*13e20*/  IMAD.MOV.U32 R2, RZ, RZ, R14 ;  /* 0x000000ffff027224 */ /* 0x000fce00078e000e */
[----:B------:R-:W-:Y:S05]  /*13e30*/  WARPSYNC.COLLECTIVE R15, `(.L_x_1154) ;  /* 0x000000000f087348 */ /* 0x000fea0003c00000 */
[----:B------:R0:W1:Y:S02]  /*13e40*/  SHFL.IDX P6, R14, R13, R12, R11 ;  /* 0x0000000c0d0e7389 */ /* 0x00006400000c000b */
[----:B01----:R-:W-:Y:S01]  /*13e50*/  ENDCOLLECTIVE ;  /* 0x000000000000791b */ /* 0x003fe20003800000 */
.L_x_1154:
        /* <DEDUP_REMOVED lines=9> */
[----:B------:R-:W-:Y:S02]  /*13ef0*/  ISETP.GE.AND P0, PT, R4, R7, PT ;  /* 0x000000070400720c */ /* 0x000fe40003f06270 */
[----:B------:R-:W-:-:S11]  /*13f00*/  MOV R5, R14 ;  /* 0x0000000e00057202 */ /* 0x000fd60000000f00 */
[----:B0-----:R-:W-:Y:S05]  /*13f10*/  WARPSYNC.COLLECTIVE R15, `(.L_x_1155) ;  /* 0x000000000f087348 */ /* 0x001fea0003c00000 */
[----:B------:R1:W2:Y:S02]  /*13f20*/  SHFL.IDX P6, R14, R13, R12, R11 ;  /* 0x0000000c0d0e7389 */ /* 0x0002a400000c000b */
[----:B012---:R-:W-:Y:S01]  /*13f30*/  ENDCOLLECTIVE ;  /* 0x000000000000791b */ /* 0x007fe20003800000 */
.L_x_1155:
[----:B------:R-:W-:Y:S01]  /*13f40*/  VIADD R2, R8, 0x40 ;  /* 0x0000004008027836 */ /* 0x000fe20000000000 */
[----:B------:R-:W-:Y:S01]  /*13f50*/  @!P0 LEA R21, R30, UR45, 0x1 ;  /* 0x0000002d1e158c11 */ /* 0x000fe2000f8e08ff */
[----:B------:R-:W-:Y:S01]  /*13f60*/  IMAD.MOV.U32 R13, RZ, RZ, R6 ;  /* 0x000000ffff0d7224 */ /* 0x000fe200078e0006 */
[----:B------:R-:W-:Y:S01]  /*13f70*/  MOV R12, 0x4 ;  /* 0x00000004000c7802 */ /* 0x000fe20000000f00 */
[----:B------:R-:W-:-:S07]  /*13f80*/  IMAD.MOV.U32 R4, RZ, RZ, R14 ;  /* 0x000000ffff047224 */ /* 0x000fce00078e000e */
[----:B------:R-:W-:Y:S05]  /*13f90*/  WARPSYNC.COLLECTIVE R15, `(.L_x_1156) ;  /* 0x000000000f087348 */ /* 0x000fea0003c00000 */
[----:B------:R0:W1:Y:S02]  /*13fa0*/  SHFL.IDX P6, R14, R13, R12, R11 ;  /* 0x0000000c0d0e7389 */ /* 0x00006400000c000b */
[----:B01----:R-:W-:Y:S01]  /*13fb0*/  ENDCOLLECTIVE ;  /* 0x000000000000791b */ /* 0x003fe20003800000 */
.L_x_1156:
        /* <DEDUP_REMOVED lines=14> */
.L_x_1157:
[----:B------:R-:W-:Y:S01]  /*140a0*/  VIADD R4, R8, 0x50 ;  /* 0x0000005008047836 */ /* 0x000fe20000000000 */
[----:B------:R-:W-:Y:S02]  /*140b0*/  @!P0 LEA R9, R30, UR45, 0x1 ;  /* 0x0000002d1e098c11 */ /* 0x000fe4000f8e08ff */
[----:B------:R-:W-:Y:S01]  /*140c0*/  MOV R13, R6 ;  /* 0x00000006000d7202 */ /* 0x000fe20000000f00 */
[----:B------:R-:W-:Y:S02]  /*140d0*/  IMAD.MOV.U32 R12, RZ, RZ, 0x5 ;  /* 0x00000005ff0c7424 */ /* 0x000fe400078e00ff */
[----:B------:R-:W-:-:S07]  /*140e0*/  IMAD.MOV.U32 R2, RZ, RZ, R14 ;  /* 0x000000ffff027224 */ /* 0x000fce00078e000e */
[----:B------:R-:W-:Y:S05]  /*140f0*/  WARPSYNC.COLLECTIVE R15, `(.L_x_1158) ;  /* 0x000000000f087348 */ /* 0x000fea0003c00000 */
[----:B------:R0:W1:Y:S02]  /*14100*/  SHFL.IDX P6, R14, R13, R12, R11 ;  /* 0x0000000c0d0e7389 */ /* 0x00006400000c000b */
[----:B01----:R-:W-:Y:S01]  /*14110*/  ENDCOLLECTIVE ;  /* 0x000000000000791b */ /* 0x003fe20003800000 */
.L_x_1158:
        /* <DEDUP_REMOVED lines=14> */
.L_x_1159:
[----:B------:R-:W-:Y:S02]  /*14200*/  IADD3 R2, R8, 0x60, RZ ;  /* 0x0000006008027810 */ /* 0x000fe40007ffe0ff */
[----:B------:R-:W-:Y:S01]  /*14210*/  @!P0 LEA R21, R30, UR45, 0x1 ;  /* 0x0000002d1e158c11 */ /* 0x000fe2000f8e08ff */
[----:B------:R-:W-:Y:S02]  /*14220*/  IMAD.MOV.U32 R13, RZ, RZ, R6 ;  /* 0x000000ffff0d7224 */ /* 0x000fe400078e0006 */
[----:B------:R-:W-:Y:S02]  /*14230*/  IMAD.MOV.U32 R12, RZ, RZ, 0x6 ;  /* 0x00000006ff0c7424 */ /* 0x000fe400078e00ff */
[----:B------:R-:W-:-:S07]  /*14240*/  IMAD.MOV.U32 R4, RZ, RZ, R14 ;  /* 0x000000ffff047224 */ /* 0x000fce00078e000e */
[----:B------:R-:W-:Y:S05]  /*14250*/  WARPSYNC.COLLECTIVE R15, `(.L_x_1160) ;  /* 0x000000000f087348 */ /* 0x000fea0003c00000 */
[----:B------:R0:W1:Y:S02]  /*14260*/  SHFL.IDX P6, R14, R13, R12, R11 ;  /* 0x0000000c0d0e7389 */ /* 0x00006400000c000b */
[----:B01----:R-:W-:Y:S01]  /*14270*/  ENDCOLLECTIVE ;  /* 0x000000000000791b */ /* 0x003fe20003800000 */
.L_x_1160:
        /* <DEDUP_REMOVED lines=14> */
.L_x_1161:
[----:B------:R-:W-:Y:S01]  /*14360*/  @!P0 LEA R9, R30, UR45, 0x1 ;  /* 0x0000002d1e098c11 */ /* 0x000fe2000f8e08ff */
[----:B------:R-:W-:Y:S02]  /*14370*/  IMAD.MOV.U32 R13, RZ, RZ, R6 ;  /* 0x000000ffff0d7224 */ /* 0x000fe400078e0006 */
[----:B------:R-:W-:Y:S01]  /*14380*/  IMAD.MOV.U32 R12, RZ, RZ, 0x7 ;  /* 0x00000007ff0c7424 */ /* 0x000fe200078e00ff */
[----:B------:R-:W-:-:S07]  /*14390*/  MOV R2, R14 ;  /* 0x0000000e00027202 */ /* 0x000fce0000000f00 */
[----:B------:R-:W-:Y:S05]  /*143a0*/  WARPSYNC.COLLECTIVE R15, `(.L_x_1162) ;  /* 0x000000000f087348 */ /* 0x000fea0003c00000 */
[----:B------:R0:W1:Y:S02]  /*143b0*/  SHFL.IDX P6, R14, R13, R12, R11 ;  /* 0x0000000c0d0e7389 */ /* 0x00006400000c000b */
[----:B01----:R-:W-:Y:S01]  /*143c0*/  ENDCOLLECTIVE ;  /* 0x000000000000791b */ /* 0x003fe20003800000 */
.L_x_1162:
        /* <DEDUP_REMOVED lines=13> */
.L_x_1163:
[----:B------:R-:W-:Y:S05]  /*144a0*/  BRA `(.L_x_1164) ;  /* 0xffffffd000347947 */ /* 0x000fea000383ffff */
.L_x_1103:
[----:B0-----:R-:W-:-:S04]  /*144b0*/  MOV R3, UR45 ;  /* 0x0000002d00037c02 */ /* 0x001fc80008000f00 */
[----:B------:R0:W1:Y:S03]  /*144c0*/  SYNCS.PHASECHK.TRANS64.TRYWAIT P0, [R3+URZ+0x30820], R0 ;  /* 0x03082000030075a7 */ /* 0x000066000800017f */
[----:B-1----:R-:W-:Y:S05]  /*144d0*/  @!P0 NANOSLEEP.SYNCS 0x989680 ;  /* 0x009896800000895d */ /* 0x002fea0003900000 */
[----:B------:R-:W1:Y:S02]  /*144e0*/  @!P0 SYNCS.PHASECHK.TRANS64 P0, [R3+URZ+0x30820], R0 ;  /* 0x03082000030085a7 */ /* 0x000e64000800007f */
[----:B-1----:R-:W-:Y:S05]  /*144f0*/  @!P0 BRA `(.L_x_1103) ;  /* 0xfffffffc00ec8947 */ /* 0x002fea000383ffff */
[----:B------:R-:W-:Y:S05]  /*14500*/  BRA `(.L_x_1165) ;  /* 0xffffffd000887947 */ /* 0x000fea000383ffff */
.L_x_1107:
[----:B0-----:R0:W1:Y:S02]  /*14510*/  SYNCS.PHASECHK.TRANS64.TRYWAIT P0, [R21+URZ+0x30840], R2 ;  /* 0x03084002150075a7 */ /* 0x001064000800017f */
[----:B-1----:R-:W-:Y:S05]  /*14520*/  @!P0 NANOSLEEP.SYNCS 0x989680 ;  /* 0x009896800000895d */ /* 0x002fea0003900000 */
[----:B------:R-:W1:Y:S02]  /*14530*/  @!P0 SYNCS.PHASECHK.TRANS64 P0, [R21+URZ+0x30840], R2 ;  /* 0x03084002150085a7 */ /* 0x000e64000800007f */
[----:B-1----:R-:W-:Y:S05]  /*14540*/  @!P0 BRA `(.L_x_1107) ;  /* 0xfffffffc00f08947 */ /* 0x002fea000383ffff */
[----:B------:R-:W-:Y:S05]  /*14550*/  BRA `(.L_x_1166) ;  /* 0xffffffd400707947 */ /* 0x000fea000383ffff */
.L_x_1108:
        /* <DEDUP_REMOVED lines=8> */
.L_x_1168:
[----:B------:R-:W-:Y:S05]  /*145e0*/  BSYNC B1 ;  /* 0x0000000000017941 */ /* 0x000fea0003800000 */
.L_x_1167:
[----:B------:R-:W-:Y:S01]  /*145f0*/  IMAD.MOV.U32 R13, RZ, RZ, R28 ;  /* 0x000000ffff0d7224 */ /* 0x000fe200078e001c */
[----:B------:R-:W-:Y:S01]  /*14600*/  MOV R15, 0xffffffff ;  /* 0xffffffff000f7802 */ /* 0x000fe20000000f00 */
[----:B------:R-:W-:Y:S01]  /*14610*/  IMAD.MOV.U32 R12, RZ, RZ, RZ ;  /* 0x000000ffff0c7224 */ /* 0x000fe200078e00ff */
[----:B------:R-:W-:Y:S01]  /*14620*/  MOV R3, R14 ;  /* 0x0000000e00037202 */ /* 0x000fe20000000f00 */
[----:B------:R-:W-:Y:S01]  /*14630*/  IMAD.MOV.U32 R11, RZ, RZ, 0x181f ;  /* 0x0000181fff0b7424 */ /* 0x000fe200078e00ff */
[----:B------:R-:W-:Y:S01]  /*14640*/  P2R R4, PR, RZ, 0x8 ;  /* 0x00000008ff047803 */ /* 0x000fe20000000000 */
[----:B------:R-:W-:Y:S01]  /*14650*/  IMAD.SHL.U32 R9, R25, 0x2, RZ ;  /* 0x0000000219097824 */ /* 0x000fe200078e00ff */
[----:B------:R-:W-:-:S13]  /*14660*/  LOP3.LUT P3, RZ, R16, 0x10, RZ, 0xc0, !PT ;  /* 0x0000001010ff7812 */ /* 0x000fda000786c0ff */
[----:B------:R-:W-:Y:S05]  /*14670*/  WARPSYNC.COLLECTIVE R15, `(.L_x_1169) ;  /* 0x000000000f087348 */ /* 0x000fea0003c00000 */
[----:B------:R0:W1:Y:S02]  /*14680*/  SHFL.IDX P6, R14, R13, R12, R11 ;  /* 0x0000000c0d0e7389 */ /* 0x00006400000c000b */
[----:B01----:R-:W-:Y:S01]  /*14690*/  ENDCOLLECTIVE ;  /* 0x000000000000791b */ /* 0x003fe20003800000 */
.L_x_1169:
[----:B------:R-:W-:Y:S02]  /*146a0*/  P2R R5, PR, RZ, 0x4 ;  /* 0x00000004ff057803 */ /* 0x000fe40000000000 */
[C---:B------:R-:W-:Y:S02]  /*146b0*/  LOP3.LUT P2, RZ, R16.reuse, 0x8, RZ, 0xc0, !PT ;  /* 0x0000000810ff7812 */ /* 0x040fe4000784c0ff */
[----:B------:R-:W-:Y:S02]  /*146c0*/  P2R R8, PR, RZ, 0x2 ;  /* 0x00000002ff087803 */ /* 0x000fe40000000000 */
[----:B------:R-:W-:Y:S02]  /*146d0*/  LOP3.LUT P1, RZ, R16, 0x4, RZ, 0xc0, !PT ;  /* 0x0000000410ff7812 */ /* 0x000fe4000782c0ff */
[----:B------:R-:W-:Y:S01]  /*146e0*/  LEA R29, R29, UR45, 0x1 ;  /* 0x0000002d1d1d7c11 */ /* 0x000fe2000f8e08ff */
[----:B------:R-:W-:Y:S02]  /*146f0*/  IMAD.MOV.U32 R13, RZ, RZ, R31 ;  /* 0x000000ffff0d7224 */ /* 0x000fe400078e001f */
[----:B------:R-:W-:Y:S01]  /*14700*/  IMAD.MOV.U32 R12, RZ, RZ, 0x1 ;  /* 0x00000001ff0c7424 */ /* 0x000fe200078e00ff */
[----:B------:R-:W-:-:S13]  /*14710*/  IADD3 R2, P0, R14, R9, RZ ;  /* 0x000000090e027210 */ /* 0x000fda0007f1e0ff */
[----:B------:R-:W-:Y:S05]  /*14720*/  WARPSYNC.COLLECTIVE R15, `(.L_x_1170) ;  /* 0x000000000f087348 */ /* 0x000fea0003c00000 */
[----:B------:R0:W1:Y:S02]  /*14730*/  SHFL.IDX P6, R14, R13, R12, R11 ;  /* 0x0000000c0d0e7389 */ /* 0x00006400000c000b */
[----:B01----:R-:W-:Y:S01]  /*14740*/  ENDCOLLECTIVE ;  /* 0x000000000000791b */ /* 0x003fe20003800000 */
.L_x_1170:
[----:B------:R-:W-:-:S05]  /*14750*/  IMAD.X R3, RZ, RZ, R3, P0 ;  /* 0x000000ffff037224 */ /* 0x000fca00000e0603 */
[----:B------:R-:W-:Y:S01]  /*14760*/  @!PT LDS RZ, [RZ] ;  /* 0x00000000fffff984 */ /* 0x000fe20000000800 */
[----:B------:R-:W-:Y:S01]  /*14770*/  @!PT LDS RZ, [RZ] ;  /* 0x00000000fffff984 */ /* 0x000fe20000000800 */
[----:B------:R-:W-:Y:S01]  /*14780*/  @!PT LDS RZ, [RZ] ;  /* 0x00000000fffff984 */ /* 0x000fe20000000800 */
[----:B------:R-:W-:Y:S04]  /*14790*/  LDGSTS.E.BYPASS.LTC128B.128 [R29+0x20400], desc[UR60][R2.64], !P3 ;  /* 0x20400000021d7fae */ /* 0x000fe8000d901d7c */
[----:B------:R-:W-:Y:S01]  /*147a0*/  LDGSTS.E.BYPASS.LTC128B.128 [R29+0x22400], desc[UR60][R2.64+0x80], !P2 ;  /* 0x22400080021d7fae */ /* 0x000fe2000d101d7c */
[----:B------:R-:W-:-:S03]  /*147b0*/  MOV R13, R28 ;  /* 0x0000001c000d7202 */ /* 0x000fc60000000f00 */
[----:B------:R-:W-:Y:S04]  /*147c0*/  LDGSTS.E.BYPASS.LTC128B.128 [R29+0x24400], desc[UR60][R2.64+0x100], !P1 ;  /* 0x24400100021d7fae */ /* 0x000fe8000c901d7c */
[----:B------:R0:W-:Y:S02]  /*147d0*/  LDGSTS.E.BYPASS.LTC128B.128 [R29+0x26400], desc[UR60][R2.64+0x180], !P5 ;  /* 0x26400180021d7fae */ /* 0x0001e4000e901d7c */
[----:B0-----:R-:W-:-:S07]  /*147e0*/  IMAD.MOV.U32 R3, RZ, RZ, R14 ;  /* 0x000000ffff037224 */ /* 0x001fce00078e000e */
[----:B------:R-:W-:Y:S05]  /*147f0*/  WARPSYNC.COLLECTIVE R15, `(.L_x_1171) ;  /* 0x000000000f087348 */ /* 0x000fea0003c00000 */
[----:B------:R0:W1:Y:S02]  /*14800*/  SHFL.IDX P6, R14, R13, R12, R11 ;  /* 0x0000000c0d0e7389 */ /* 0x00006400000c000b */
[----:B01----:R-:W-:Y:S01]  /*14810*/  ENDCOLLECTIVE ;  /* 0x000000000000791b */ /* 0x003fe20003800000 */
.L_x_1171:
[----:B------:R-:W-:Y:S02]  /*14820*/  IMAD.MOV.U32 R13, RZ, RZ, R31 ;  /* 0x000000ffff0d7224 */ /* 0x000fe400078e001f */
[----:B------:R-:W-:Y:S02]  /*14830*/  IMAD.MOV.U32 R12, RZ, RZ, 0x2 ;  /* 0x00000002ff0c7424 */ /* 0x000fe400078e00ff */
[----:B------:R-:W-:-:S07]  /*14840*/  IMAD.MOV.U32 R2, RZ, RZ, R14 ;  /* 0x000000ffff027224 */ /* 0x000fce00078e000e */
[----:B------:R-:W-:Y:S05]  /*14850*/  WARPSYNC.COLLECTIVE R15, `(.L_x_1172) ;  /* 0x000000000f087348 */ /* 0x000fea0003c00000 */
[----:B------:R0:W1:Y:S02]  /*14860*/  SHFL.IDX P6, R14, R13, R12, R11 ;  /* 0x0000000c0d0e7389 */ /* 0x00006400000c000b */
[----:B01----:R-:W-:Y:S01]  /*14870*/  ENDCOLLECTIVE ;  /* 0x000000000000791b */ /* 0x003fe20003800000 */
.L_x_1172:
[----:B------:R-:W-:-:S05]  /*14880*/  IADD3 R2, P0, R2, R9, RZ ;  /* 0x0000000902027210 */ /* 0x000fca0007f1e0ff */
[----:B------:R-:W-:-:S05]  /*14890*/  IMAD.X R3, RZ, RZ, R3, P0 ;  /* 0x000000ffff037224 */ /* 0x000fca00000e0603 */
[----:B------:R-:W-:Y:S01]  /*148a0*/  @!PT LDS RZ, [RZ] ;  /* 0x00000000fffff984 */ /* 0x000fe20000000800 */
[----:B------:R-:W-:Y:S01]  /*148b0*/  @!PT LDS RZ, [RZ] ;  /* 0x00000000fffff984 */ /* 0x000fe20000000800 */
[----:B------:R-:W-:Y:S01]  /*148c0*/  @!PT LDS RZ, [RZ] ;  /* 0x00000000fffff984 */ /* 0x000fe20000000800 */
[----:B------:R-:W-:Y:S01]  /*148d0*/  LDGSTS.E.BYPASS.LTC128B.128 [R29+0x20c00], desc[UR60][R2.64], !P3 ;  /* 0x20c00000021d7fae */ /* 0x000fe2000d901d7c */
[----:B------:R-:W-:-:S03]  /*148e0*/  IMAD.MOV.U32 R13, RZ, RZ, R28 ;  /* 0x000000ffff0d7224 */ /* 0x000fc600078e001c */
[----:B------:R-:W-:Y:S04]  /*148f0*/  LDGSTS.E.BYPASS.LTC128B.128 [R29+0x22c00], desc[UR60][R2.64+0x80], !P2 ;  /* 0x22c00080021d7fae */ /* 0x000fe8000d101d7c */
[----:B------:R-:W-:Y:S04]  /*14900*/  LDGSTS.E.BYPASS.LTC128B.128 [R29+0x24c00], desc[UR60][R2.64+0x100], !P1 ;  /* 0x24c00100021d7fae */ /* 0x000fe8000c901d7c */
[----:B------:R0:W-:Y:S02]  /*14910*/  LDGSTS.E.BYPASS.LTC128B.128 [R29+0x26c00], desc[UR60][R2.64+0x180], !P5 ;  /* 0x26c00180021d7fae */ /* 0x0001e4000e901d7c */
[----:B0-----:R-:W-:-:S07]  /*14920*/  MOV R3, R14 ;  /* 0x0000000e00037202 */ /* 0x001fce0000000f00 */
[----:B------:R-:W-:Y:S05]  /*14930*/  WARPSYNC.COLLECTIVE R15, `(.L_x_1173) ;  /* 0x000000000f087348 */ /* 0x000fea0003c00000 */
[----:B------:R0:W1:Y:S02]  /*14940*/  SHFL.IDX P6, R14, R13, R12, R11 ;  /* 0x0000000c0d0e7389 */ /* 0x00006400000c000b */
[----:B01----:R-:W-:Y:S01]  /*14950*/  ENDCOLLECTIVE ;  /* 0x000000000000791b */ /* 0x003fe20003800000 */
.L_x_1173:
[----:B------:R-:W-:Y:S01]  /*14960*/  IMAD.MOV.U32 R13, RZ, RZ, R31 ;  /* 0x000000ffff0d7224 */ /* 0x000fe200078e001f */
[----:B------:R-:W-:Y:S01]  /*14970*/  MOV R12, 0x3 ;  /* 0x00000003000c7802 */ /* 0x000fe20000000f00 */
[----:B------:R-:W-:-:S07]  /*14980*/  IMAD.MOV.U32 R2, RZ, RZ, R14 ;  /* 0x000000ffff027224 */ /* 0x000fce00078e000e */
[----:B------:R-:W-:Y:S05]  /*14990*/  WARPSYNC.COLLECTIVE R15, `(.L_x_1174) ;  /* 0x000000000f087348 */ /* 0x000fea0003c00000 */
[----:B------:R0:W1:Y:S02]  /*149a0*/  SHFL.IDX P6, R14, R13, R12, R11 ;  /* 0x0000000c0d0e7389 */ /* 0x00006400000c000b */
[----:B01----:R-:W-:Y:S01]  /*149b0*/  ENDCOLLECTIVE ;  /* 0x000000000000791b */ /* 0x003fe20003800000 */
.L_x_1174:
[----:B------:R-:W-:-:S05]  /*149c0*/  IADD3 R2, P0, R2, R9, RZ ;  /* 0x0000000902027210 */ /* 0x000fca0007f1e0ff */
[----:B------:R-:W-:-:S05]  /*149d0*/  IMAD.X R3, RZ, RZ, R3, P0 ;  /* 0x000000ffff037224 */ /* 0x000fca00000e0603 */
[----:B------:R-:W-:Y:S01]  /*149e0*/  @!PT LDS RZ, [RZ] ;  /* 0x00000000fffff984 */ /* 0x000fe20000000800 */
[----:B------:R-:W-:Y:S01]  /*149f0*/  @!PT LDS RZ, [RZ] ;  /* 0x00000000fffff984 */ /* 0x000fe20000000800 */
[----:B------:R-:W-:Y:S01]  /*14a00*/  @!PT LDS RZ, [RZ] ;  /* 0x00000000fffff984 */ /* 0x000fe20000000800 */
[----:B------:R0:W-:Y:S01]  /*14a10*/  LDGSTS.E.BYPASS.LTC128B.128 [R29+0x21400], desc[UR60][R2.64], !P3 ;  /* 0x21400000021d7fae */ /* 0x0001e2000d901d7c */
[----:B------:R-:W-:Y:S01]  /*14a20*/  IMAD.MOV.U32 R13, RZ, RZ, R28 ;  /* 0x000000ffff0d7224 */ /* 0x000fe200078e001c */
[----:B------:R-:W-:Y:S02]  /*14a30*/  ISETP.NE.AND P3, PT, R4, RZ, PT ;  /* 0x000000ff0400720c */ /* 0x000fe40003f65270 */
[----:B------:R0:W-:Y:S01]  /*14a40*/  LDGSTS.E.BYPASS.LTC128B.128 [R29+0x23400], desc[UR60][R2.64+0x80], !P2 ;  /* 0x23400080021d7fae */ /* 0x0001e2000d101d7c */
[----:B------:R-:W-:-:S03]  /*14a50*/  ISETP.NE.AND P2, PT, R5, RZ, PT ;  /* 0x000000ff0500720c */ /* 0x000fc60003f45270 */
[----:B------:R0:W-:Y:S01]  /*14a60*/  LDGSTS.E.BYPASS.LTC128B.128 [R29+0x25400], desc[UR60][R2.64+0x100], !P1 ;  /* 0x25400100021d7fae */ /* 0x0001e2000c901d7c */
[----:B------:R-:W-:Y:S01]  /*14a70*/  ISETP.NE.AND P1, PT, R8, RZ, PT ;  /* 0x000000ff0800720c */ /* 0x000fe20003f25270 */
[----:B------:R-:W-:Y:S02]  /*14a80*/  IMAD.MOV.U32 R31, RZ, RZ, R14 ;  /* 0x000000ffff1f7224 */ /* 0x000fe400078e000e */
[----:B------:R0:W-:Y:S10]  /*14a90*/  LDGSTS.E.BYPASS.LTC128B.128 [R29+0x27400], desc[UR60][R2.64+0x180], !P5 ;  /* 0x27400180021d7fae */ /* 0x0001f4000e901d7c */
[----:B0-----:R-:W-:Y:S05]  /*14aa0*/  WARPSYNC.COLLECTIVE R15, `(.L_x_1175) ;  /* 0x000000000f087348 */ /* 0x001fea0003c00000 */
[----:B------:R1:W2:Y:S02]  /*14ab0*/  SHFL.IDX P6, R14, R13, R12, R11 ;  /* 0x0000000c0d0e7389 */ /* 0x0002a400000c000b */
[----:B012---:R-:W-:Y:S01]  /*14ac0*/  ENDCOLLECTIVE ;  /* 0x000000000000791b */ /* 0x007fe20003800000 */
.L_x_1175:
[----:B------:R-:W-:Y:S05]  /*14ad0*/  BRA `(.L_x_1176) ;  /* 0xffffffd400107947 */ /* 0x000fea000383ffff */
.L_x_1113:
[----:B0-----:R0:W2:Y:S02]  /*14ae0*/  SYNCS.PHASECHK.TRANS64.TRYWAIT P0, [R4+URZ+0x30860], R3 ;  /* 0x03086003040075a7 */ /* 0x0010a4000800017f */
[----:B--2---:R-:W-:Y:S05]  /*14af0*/  @!P0 NANOSLEEP.SYNCS 0x989680 ;  /* 0x009896800000895d */ /* 0x004fea0003900000 */
[----:B------:R-:W2:Y:S02]  /*14b00*/  @!P0 SYNCS.PHASECHK.TRANS64 P0, [R4+URZ+0x30860], R3 ;  /* 0x03086003040085a7 */ /* 0x000ea4000800007f */
[----:B--2---:R-:W-:Y:S05]  /*14b10*/  @!P0 BRA `(.L_x_1113) ;  /* 0xfffffffc00f08947 */ /* 0x004fea000383ffff */
[----:B------:R-:W-:Y:S05]  /*14b20*/  BRA `(.L_x_1177) ;  /* 0xffffffd400887947 */ /* 0x000fea000383ffff */
.L_x_1114:
        /* <DEDUP_REMOVED lines=8> */
.L_x_1179:
[----:B------:R-:W-:Y:S05]  /*14bb0*/  BSYNC B1 ;  /* 0x0000000000017941 */ /* 0x000fea0003800000 */
.L_x_1178:
[----:B------:R-:W-:Y:S01]  /*14bc0*/  IMAD.MOV.U32 R13, RZ, RZ, R17 ;  /* 0x000000ffff0d7224 */ /* 0x000fe200078e0011 */
[----:B------:R-:W-:Y:S01]  /*14bd0*/  MOV R11, 0x181f ;  /* 0x0000181f000b7802 */ /* 0x000fe20000000f00 */
[----:B------:R-:W-:Y:S01]  /*14be0*/  IMAD.MOV.U32 R12, RZ, RZ, RZ ;  /* 0x000000ffff0c7224 */ /* 0x000fe200078e00ff */
[----:B------:R-:W-:Y:S01]  /*14bf0*/  LEA R5, R5, UR45, 0x1 ;  /* 0x0000002d05057c11 */ /* 0x000fe2000f8e08ff */
[----:B------:R-:W-:Y:S02]  /*14c00*/  IMAD.MOV.U32 R15, RZ, RZ, -0x1 ;  /* 0xffffffffff0f7424 */ /* 0x000fe400078e00ff */
[----:B------:R-:W-:-:S07]  /*14c10*/  IMAD.MOV.U32 R3, RZ, RZ, R14 ;  /* 0x000000ffff037224 */ /* 0x000fce00078e000e */
[----:B------:R-:W-:Y:S05]  /*14c20*/  WARPSYNC.COLLECTIVE R15, `(.L_x_1180) ;  /* 0x000000000f087348 */ /* 0x000fea0003c00000 */
[----:B------:R0:W1:Y:S02]  /*14c30*/  SHFL.IDX P6, R14, R13, R12, R11 ;  /* 0x0000000c0d0e7389 */ /* 0x00006400000c000b */
[----:B01----:R-:W-:Y:S01]  /*14c40*/  ENDCOLLECTIVE ;  /* 0x000000000000791b */ /* 0x003fe20003800000 */
.L_x_1180:
[----:B------:R-:W-:Y:S02]  /*14c50*/  IMAD.MOV.U32 R13, RZ, RZ, R18 ;  /* 0x000000ffff0d7224 */ /* 0x000fe400078e0012 */
[----:B------:R-:W-:Y:S01]  /*14c60*/  IMAD.MOV.U32 R12, RZ, RZ, 0x1 ;  /* 0x00000001ff0c7424 */ /* 0x000fe200078e00ff */
[----:B------:R-:W-:-:S13]  /*14c70*/  IADD3 R2, P0, R14, R8, RZ ;  /* 0x000000080e027210 */ /* 0x000fda0007f1e0ff */
[----:B------:R-:W-:Y:S05]  /*14c80*/  WARPSYNC.COLLECTIVE R15, `(.L_x_1181) ;  /* 0x000000000f087348 */ /* 0x000fea0003c00000 */
[----:B------:R0:W1:Y:S02]  /*14c90*/  SHFL.IDX P6, R14, R13, R12, R11 ;  /* 0x0000000c0d0e7389 */ /* 0x00006400000c000b */
[----:B01----:R-:W-:Y:S01]  /*14ca0*/  ENDCOLLECTIVE ;  /* 0x000000000000791b */ /* 0x003fe20003800000 */
.L_x_1181:
        /* <DEDUP_REMOVED lines=13> */
[----:B0-----:R-:W-:-:S07]  /*14d80*/  MOV R3, R14 ;  /* 0x0000000e00037202 */ /* 0x001fce0000000f00 */
[----:B------:R-:W-:Y:S05]  /*14d90*/  WARPSYNC.COLLECTIVE R15, `(.L_x_1182) ;  /* 0x000000000f087348 */ /* 0x000fea0003c00000 */
[----:B------:R0:W1:Y:S02]  /*14da0*/  SHFL.IDX P6, R14, R13, R12, R11 ;  /* 0x0000000c0d0e7389 */ /* 0x00006400000c000b */
[----:B01----:R-:W-:Y:S01]  /*14db0*/  ENDCOLLECTIVE ;  /* 0x000000000000791b */ /* 0x003fe20003800000 */
.L_x_1182:
[----:B------:R-:W-:Y:S02]  /*14dc0*/  IMAD.MOV.U32 R13, RZ, RZ, R18 ;  /* 0x000000ffff0d7224 */ /* 0x000fe400078e0012 */
[----:B------:R-:W-:Y:S01]  /*14dd0*/  IMAD.MOV.U32 R12, RZ, RZ, 0x2 ;  /* 0x00000002ff0c7424 */ /* 0x000fe200078e00ff */
[----:B------:R-:W-:-:S13]  /*14de0*/  IADD3 R2, P0, R14, R8, RZ ;  /* 0x000000080e027210 */ /* 0x000fda0007f1e0ff */
[----:B------:R-:W-:Y:S05]  /*14df0*/  WARPSYNC.COLLECTIVE R15, `(.L_x_1183) ;  /* 0x000000000f087348 */ /* 0x000fea0003c00000 */
[----:B------:R0:W1:Y:S02]  /*14e00*/  SHFL.IDX P6, R14, R13, R12, R11 ;  /* 0x0000000c0d0e7389 */ /* 0x00006400000c000b */
[----:B01----:R-:W-:Y:S01]  /*14e10*/  ENDCOLLECTIVE ;  /* 0x000000000000791b */ /* 0x003fe20003800000 */
.L_x_1183:
        /* <DEDUP_REMOVED lines=17> */
.L_x_1184:
[----:B------:R-:W-:Y:S02]  /*14f30*/  IMAD.MOV.U32 R13, RZ, RZ, R18 ;  /* 0x000000ffff0d7224 */ /* 0x000fe400078e0012 */
[----:B------:R-:W-:Y:S01]  /*14f40*/  IMAD.MOV.U32 R12, RZ, RZ, 0x3 ;  /* 0x00000003ff0c7424 */ /* 0x000fe200078e00ff */
[----:B------:R-:W-:-:S13]  /*14f50*/  IADD3 R2, P0, R14, R8, RZ ;  /* 0x000000080e027210 */ /* 0x000fda0007f1e0ff */
[----:B------:R-:W-:Y:S05]  /*14f60*/  WARPSYNC.COLLECTIVE R15, `(.L_x_1185) ;  /* 0x000000000f087348 */ /* 0x000fea0003c00000 */
[----:B------:R0:W1:Y:S02]  /*14f70*/  SHFL.IDX P6, R14, R13, R12, R11 ;  /* 0x0000000c0d0e7389 */ /* 0x00006400000c000b */
[----:B01----:R-:W-:Y:S01]  /*14f80*/  ENDCOLLECTIVE ;  /* 0x000000000000791b */ /* 0x003fe20003800000 */
.L_x_1185:
[----:B------:R-:W-:Y:S01]  /*14f90*/  IMAD.X R3, RZ, RZ, R3, P0 ;  /* 0x000000ffff037224 */ /* 0x000fe200000e0603 */
[----:B------:R-:W-:Y:S01]  /*14fa0*/  ISETP.LT.OR P0, PT, R0, 0x21, P4 ;  /* 0x000000210000780c */ /* 0x000fe20002701670 */
[----:B------:R-:W-:-:S12]  /*14fb0*/  IMAD.MOV.U32 R13, RZ, RZ, R17 ;  /* 0x000000ffff0d7224 */ /* 0x000fd800078e0011 */
[----:B------:R-:W-:Y:S01]  /*14fc0*/  @!PT LDS RZ, [RZ] ;  /* 0x00000000fffff984 */ /* 0x000fe20000000800 */
[----:B------:R-:W-:Y:S01]  /*14fd0*/  @!PT LDS RZ, [RZ] ;  /* 0x00000000fffff984 */ /* 0x000fe20000000800 */
[----:B------:R-:W-:Y:S01]  /*14fe0*/  @!PT LDS RZ, [RZ] ;  /* 0x00000000fffff984 */ /* 0x000fe20000000800 */
[----:B------:R0:W-:Y:S01]  /*14ff0*/  LDGSTS.E.BYPASS.LTC128B.128 [R5+0x1400], desc[UR60][R2.64], !P0 ;  /* 0x0140000002057fae */ /* 0x0001e2000c101d7c */
[----:B------:R-:W-:Y:S02]  /*15000*/  ISETP.LT.OR P0, PT, R0, 0x21, P3 ;  /* 0x000000210000780c */ /* 0x000fe40001f01670 */
[----:B------:R-:W-:-:S11]  /*15010*/  MOV R18, R14 ;  /* 0x0000000e00127202 */ /* 0x000fd60000000f00 */
[----:B0-----:R-:W-:Y:S05]  /*15020*/  WARPSYNC.COLLECTIVE R15, `(.L_x_1186) ;  /* 0x000000000f087348 */ /* 0x001fea0003c00000 */
[----:B------:R1:W2:Y:S02]  /*15030*/  SHFL.IDX P6, R14, R13, R12, R11 ;  /* 0x0000000c0d0e7389 */ /* 0x0002a400000c000b */
[----:B012---:R-:W-:Y:S01]  /*15040*/  ENDCOLLECTIVE ;  /* 0x000000000000791b */ /* 0x007fe20003800000 */
.L_x_1186:
        /* <DEDUP_REMOVED lines=9> */
.L_x_1120:
[----:B0-----:R0:W2:Y:S02]  /*150e0*/  SYNCS.PHASECHK.TRANS64.TRYWAIT P0, [R0+URZ+0x30860], R3 ;  /* 0x03086003000075a7 */ /* 0x0010a4000800017f */
[----:B--2---:R-:W-:Y:S05]  /*150f0*/  @!P0 NANOSLEEP.SYNCS 0x989680 ;  /* 0x009896800000895d */ /* 0x004fea0003900000 */
[----:B------:R-:W2:Y:S02]  /*15100*/  @!P0 SYNCS.PHASECHK.TRANS64 P0, [R0+URZ+0x30860], R3 ;  /* 0x03086003000085a7 */ /* 0x000ea4000800007f */
[----:B--2---:R-:W-:Y:S05]  /*15110*/  @!P0 BRA `(.L_x_1120) ;  /* 0xfffffffc00f08947 */ /* 0x004fea000383ffff */
[----:B------:R-:W-:Y:S05]  /*15120*/  BRA `(.L_x_1188) ;  /* 0xffffffd400d07947 */ /* 0x000fea000383ffff */
.L_x_1121:
[----:B------:R-:W-:Y:S01]  /*15130*/  BSSY B0, `(.L_x_1189) ;  /* 0x0000008000007945 */ /* 0x000fe20003800000 */
[----:B------:R-:W-:Y:S01]  /*15140*/  IMAD.MOV.U32 R13, RZ, RZ, R18 ;  /* 0x000000ffff0d7224 */ /* 0x000fe200078e0012 */
[----:B------:R-:W-:Y:S01]  /*15150*/  MOV R15, 0xffffffff ;  /* 0xffffffff000f7802 */ /* 0x000fe20000000f00 */
[----:B------:R-:W-:Y:S02]  /*15160*/  IMAD.MOV.U32 R12, RZ, RZ, RZ ;  /* 0x000000ffff0c7224 */ /* 0x000fe400078e00ff */
[----:B------:R-:W-:-:S07]  /*15170*/  IMAD.MOV.U32 R11, RZ, RZ, 0x181f ;  /* 0x0000181fff0b7424 */ /* 0x000fce00078e00ff */
[----:B01----:R-:W-:Y:S05]  /*15180*/  WARPSYNC.COLLECTIVE R15, `(.L_x_1190) ;  /* 0x000000000f087348 */ /* 0x003fea0003c00000 */
[----:B------:R2:W3:Y:S02]  /*15190*/  SHFL.IDX P6, R14, R13, R12, R11 ;  /* 0x0000000c0d0e7389 */ /* 0x0004e400000c000b */
[----:B0123--:R-:W-:Y:S01]  /*151a0*/  ENDCOLLECTIVE ;  /* 0x000000000000791b */ /* 0x00ffe20003800000 */
.L_x_1190:
[----:B------:R-:W-:Y:S05]  /*151b0*/  BSYNC B0 ;  /* 0x0000000000007941 */ /* 0x000fea0003800000 */
.L_x_1189:
[----:B------:R-:W-:Y:S01]  /*151c0*/  IMAD.MOV.U32 R13, RZ, RZ, R17 ;  /* 0x000000ffff0d7224 */ /* 0x000fe200078e0011 */
[----:B------:R-:W-:Y:S01]  /*151d0*/  MOV R15, 0xffffffff ;  /* 0xffffffff000f7802 */ /* 0x000fe20000000f00 */
[----:B------:R-:W-:Y:S01]  /*151e0*/  IMAD.MOV.U32 R12, RZ, RZ, RZ ;  /* 0x000000ffff0c7224 */ /* 0x000fe200078e00ff */
[----:B------:R-:W-:Y:S01]  /*151f0*/  LEA R4, R4, UR45, 0x1 ;  /* 0x0000002d04047c11 */ /* 0x000fe2000f8e08ff */
[----:B------:R-:W-:Y:S02]  /*15200*/  IMAD.MOV.U32 R11, RZ, RZ, 0x181f ;  /* 0x0000181fff0b7424 */ /* 0x000fe400078e00ff */
[----:B------:R-:W-:-:S07]  /*15210*/  IMAD.MOV.U32 R3, RZ, RZ, R14 ;  /* 0x000000ffff037224 */ /* 0x000fce00078e000e */
[----:B------:R-:W-:Y:S05]  /*15220*/  WARPSYNC.COLLECTIVE R15, `(.L_x_1191) ;  /* 0x000000000f087348 */ /* 0x000fea0003c00000 */
[----:B------:R0:W1:Y:S02]  /*15230*/  SHFL.IDX P6, R14, R13, R12, R11 ;  /* 0x0000000c0d0e7389 */ /* 0x00006400000c000b */
[----:B01----:R-:W-:Y:S01]  /*15240*/  ENDCOLLECTIVE ;  /* 0x000000000000791b */ /* 0x003fe20003800000 */
.L_x_1191:
[----:B------:R-:W-:Y:S02]  /*15250*/  ULDC UR4, c[0x0][0x2f4] ;  /* 0x0000bd0000047ab9 */ /* 0x000fe40000000800 */
[----:B------:R-:W-:Y:S02]  /*15260*/  ISETP.GE.AND P3, PT, R36, UR4, PT ;  /* 0x0000000424007c0c */ /* 0x000fe4000bf66270 */
[----:B------:R-:W-:Y:S02]  /*15270*/  ISETP.GE.AND P1, PT, R35, UR4, PT ;  /* 0x0000000423007c0c */ /* 0x000fe4000bf26270 */
[----:B------:R-:W-:Y:S02]  /*15280*/  ISETP.GE.AND P0, PT, R34, UR4, PT ;  /* 0x0000000422007c0c */ /* 0x000fe4000bf06270 */
[----:B------:R-:W-:Y:S02]  /*15290*/  ISETP.GE.AND P2, PT, R25, UR4, PT ;  /* 0x0000000419007c0c */ /* 0x000fe4000bf46270 */
[----:B------:R-:W-:-:S02]  /*152a0*/  ISETP.LT.OR P4, PT, R5, 0x1, P3 ;  /* 0x000000010500780c */ /* 0x000fc40001f81670 */
[----:B------:R-:W-:Y:S01]  /*152b0*/  ISETP.LT.OR P5, PT, R5, 0x1, P2 ;  /* 0x000000010500780c */ /* 0x000fe200017a1670 */
[----:B------:R-:W-:Y:S02]  /*152c0*/  IMAD.MOV.U32 R13, RZ, RZ, R18 ;  /* 0x000000ffff0d7224 */ /* 0x000fe400078e0012 */
[----:B------:R-:W-:Y:S02]  /*152d0*/  IMAD.MOV.U32 R12, RZ, RZ, 0x1 ;  /* 0x00000001ff0c7424 */ /* 0x000fe400078e00ff */
[----:B------:R-:W-:-:S08]  /*152e0*/  IMAD.MOV.U32 R2, RZ, RZ, R14 ;  /* 0x000000ffff027224 */ /* 0x000fd000078e000e */
[----:B------:R-:W-:Y:S05]  /*152f0*/  WARPSYNC.COLLECTIVE R15, `(.L_x_1192) ;  /* 0x000000000f087348 */ /* 0x000fea0003c00000 */
[----:B------:R0:W1:Y:S02]  /*15300*/  SHFL.IDX P6, R14, R13, R12, R11 ;  /* 0x0000000c0d0e7389 */ /* 0x00006400000c000b */
[----:B01----:R-:W-:Y:S01]  /*15310*/  ENDCOLLECTIVE ;  /* 0x000000000000791b */ /* 0x003fe20003800000 */
.L_x_1192:
[----:B------:R-:W-:-:S05]  /*15320*/  IMAD.WIDE.U32 R2, R25, 0x2, R2 ;  /* 0x0000000219027825 */ /* 0x000fca00078e0002 */
[----:B------:R-:W-:Y:S01]  /*15330*/  @!PT LDS RZ, [RZ] ;  /* 0x00000000fffff984 */ /* 0x000fe20000000800 */
[----:B------:R-:W-:Y:S01]  /*15340*/  @!PT LDS RZ, [RZ] ;  /* 0x00000000fffff984 */ /* 0x000fe20000000800 */
[----:B------:R-:W-:Y:S01]  /*15350*/  @!PT LDS RZ, [RZ] ;  /* 0x00000000fffff984 */ /* 0x000fe20000000800 */
[----:B------:R0:W-:Y:S01]  /*15360*/  LDGSTS.E.BYPASS.LTC128B.128 [R4+0x400], desc[UR60][R2.64], !P5 ;  /* 0x0040000002047fae */ /* 0x0001e2000e901d7c */
[----:B------:R-:W-:-:S03]  /*15370*/  ISETP.LT.OR P5, PT, R5, 0x1, P1 ;  /* 0x000000010500780c */ /* 0x000fc60000fa1670 */
[----:B------:R0:W-:Y:S01]  /*15380*/  LDGSTS.E.BYPASS.LTC128B.128 [R4+0x2400], desc[UR60][R2.64+0x80], !P4 ;  /* 0x0240008002047fae */ /* 0x0001e2000e101d7c */
[----:B------:R-:W-:Y:S02]  /*15390*/  ISETP.LT.OR P4, PT, R5, 0x1, P0 ;  /* 0x000000010500780c */ /* 0x000fe40000781670 */
[----:B------:R-:W-:-:S07]  /*153a0*/  MOV R13, R17 ;  /* 0x00000011000d7202 */ /* 0x000fce0000000f00 */
[----:B------:R0:W-:Y:S01]  /*153b0*/  LDGSTS.E.BYPASS.LTC128B.128 [R4+0x4400], desc[UR60][R2.64+0x100], !P5 ;  /* 0x0440010002047fae */ /* 0x0001e2000e901d7c */
[C---:B------:R-:W-:Y:S01]  /*153c0*/  ISETP.LT.OR P5, PT, R5.reuse, 0x11, P2 ;  /* 0x000000110500780c */ /* 0x040fe200017a1670 */
[----:B------:R-:W-:Y:S02]  /*153d0*/  IMAD.MOV.U32 R6, RZ, RZ, R14 ;  /* 0x000000ffff067224 */ /* 0x000fe400078e000e */
[----:B------:R0:W-:Y:S01]  /*153e0*/  LDGSTS.E.BYPASS.LTC128B.128 [R4+0x6400], desc[UR60][R2.64+0x180], !P4 ;  /* 0x0640018002047fae */ /* 0x0001e2000e101d7c */
[----:B------:R-:W-:-:S13]  /*153f0*/  ISETP.LT.OR P4, PT, R5, 0x11, P3 ;  /* 0x000000110500780c */ /* 0x000fda0001f81670 */
[----:B0-----:R-:W-:Y:S05]  /*15400*/  WARPSYNC.COLLECTIVE R15, `(.L_x_1193) ;  /* 0x000000000f087348 */ /* 0x001fea0003c00000 */
[----:B------:R1:W2:Y:S02]  /*15410*/  SHFL.IDX P6, R14, R13, R12, R11 ;  /* 0x0000000c0d0e7389 */ /* 0x0002a400000c000b */
[----:B012---:R-:W-:Y:S01]  /*15420*/  ENDCOLLECTIVE ;  /* 0x000000000000791b */ /* 0x007fe20003800000 */
.L_x_1193:
[----:B------:R-:W-:Y:S02]  /*15430*/  IMAD.MOV.U32 R3, RZ, RZ, R6 ;  /* 0x000000ffff037224 */ /* 0x000fe400078e0006 */
[----:B------:R-:W-:Y:S02]  /*15440*/  IMAD.MOV.U32 R13, RZ, RZ, R18 ;  /* 0x000000ffff0d7224 */ /* 0x000fe400078e0012 */
[----:B------:R-:W-:Y:S02]  /*15450*/  IMAD.MOV.U32 R12, RZ, RZ, 0x2 ;  /* 0x00000002ff0c7424 */ /* 0x000fe400078e00ff */
[----:B------:R-:W-:-:S07]  /*15460*/  IMAD.MOV.U32 R2, RZ, RZ, R14 ;  /* 0x000000ffff027224 */ /* 0x000fce00078e000e */
[----:B------:R-:W-:Y:S05]  /*15470*/  WARPSYNC.COLLECTIVE R15, `(.L_x_1194) ;  /* 0x000000000f087348 */ /* 0x000fea0003c00000 */
[----:B------:R0:W1:Y:S02]  /*15480*/  SHFL.IDX P6, R14, R13, R12, R11 ;  /* 0x0000000c0d0e7389 */ /* 0x00006400000c000b */
[----:B01----:R-:W-:Y:S01]  /*15490*/  ENDCOLLECTIVE ;  /* 0x000000000000791b */ /* 0x003fe20003800000 */
.L_x_1194:
[----:B------:R-:W-:-:S05]  /*154a0*/  IMAD.WIDE.U32 R2, R25, 0x2, R2 ;  /* 0x0000000219027825 */ /* 0x000fca00078e0002 */
[----:B------:R-:W-:Y:S01]  /*154b0*/  @!PT LDS RZ, [RZ] ;  /* 0x00000000fffff984 */ /* 0x000fe20000000800 */
[----:B------:R-:W-:Y:S01]  /*154c0*/  @!PT LDS RZ, [RZ] ;  /* 0x00000000fffff984 */ /* 0x000fe20000000800 */
[----:B------:R-:W-:Y:S01]  /*154d0*/  @!PT LDS RZ, [RZ] ;  /* 0x00000000fffff984 */ /* 0x000fe20000000800 */
[----:B------:R0:W-:Y:S01]  /*154e0*/  LDGSTS.E.BYPASS.LTC128B.128 [R4+0xc00], desc[UR60][R2.64], !P5 ;  /* 0x00c0000002047fae */ /* 0x0001e2000e901d7c */
[----:B------:R-:W-:-:S03]  /*154f0*/  ISETP.LT.OR P5, PT, R5, 0x11, P1 ;  /* 0x000000110500780c */ /* 0x000fc60000fa1670 */
[----:B------:R0:W-:Y:S01]  /*15500*/  LDGSTS.E.BYPASS.LTC128B.128 [R4+0x2c00], desc[UR60][R2.64+0x80], !P4 ;  /* 0x02c0008002047fae */ /* 0x0001e2000e101d7c */
[----:B------:R-:W-:Y:S01]  /*15510*/  ISETP.LT.OR P4, PT, R5, 0x11, P0 ;  /* 0x000000110500780c */ /* 0x000fe20000781670 */
[----:B------:R-:W-:-:S08]  /*15520*/  IMAD.MOV.U32 R13, RZ, RZ, R17 ;  /* 0x000000ffff0d7224 */ /* 0x000fd000078e0011 */
[----:B------:R0:W-:Y:S01]  /*15530*/  LDGSTS.E.BYPASS.LTC128B.128 [R4+0x4c00], desc[UR60][R2.64+0x100], !P5 ;  /* 0x04c0010002047fae */ /* 0x0001e2000e901d7c */
[C---:B------:R-:W-:Y:S02]  /*15540*/  ISETP.LT.OR P5, PT, R5.reuse, 0x21, P2 ;  /* 0x000000210500780c */ /* 0x040fe400017a1670 */
[----:B------:R-:W-:Y:S01]  /*15550*/  MOV R6, R14 ;  /* 0x0000000e00067202 */ /* 0x000fe20000000f00 */
[----:B------:R0:W-:Y:S01]  /*15560*/  LDGSTS.E.BYPASS.LTC128B.128 [R4+0x6c00], desc[UR60][R2.64+0x180], !P4 ;  /* 0x06c0018002047fae */ /* 0x0001e2000e101d7c */
[----:B------:R-:W-:-:S13]  /*15570*/  ISETP.LT.OR P4, PT, R5, 0x21, P3 ;  /* 0x000000210500780c */ /* 0x000fda0001f81670 */
[----:B0-----:R-:W-:Y:S05]  /*15580*/  WARPSYNC.COLLECTIVE R15, `(.L_x_1195) ;  /* 0x000000000f087348 */ /* 0x001fea0003c00000 */
[----:B------:R1:W2:Y:S02]  /*15590*/  SHFL.IDX P6, R14, R13, R12, R11 ;  /* 0x0000000c0d0e7389 */ /* 0x0002a400000c000b */
[----:B012---:R-:W-:Y:S01]  /*155a0*/  ENDCOLLECTIVE ;  /* 0x000000000000791b */ /* 0x007fe20003800000 */
.L_x_1195:
[----:B------:R-:W-:Y:S02]  /*155b0*/  IMAD.MOV.U32 R3, RZ, RZ, R6 ;  /* 0x000000ffff037224 */ /* 0x000fe400078e0006 */
[----:B------:R-:W-:Y:S02]  /*155c0*/  IMAD.MOV.U32 R6, RZ, RZ, RZ ;  /* 0x000000ffff067224 */ /* 0x000fe400078e00ff */
[----:B------:R-:W-:Y:S01]  /*155d0*/  IMAD.MOV.U32 R13, RZ, RZ, R18 ;  /* 0x000000ffff0d7224 */ /* 0x000fe200078e0012 */
[----:B------:R-:W-:Y:S01]  /*155e0*/  MOV R12, 0x3 ;  /* 0x00000003000c7802 */ /* 0x000fe20000000f00 */
[----:B------:R-:W-:-:S07]  /*155f0*/  IMAD.MOV.U32 R2, RZ, RZ, R14 ;  /* 0x000000ffff027224 */ /* 0x000fce00078e000e */
[----:B------:R-:W-:Y:S05]  /*15600*/  WARPSYNC.COLLECTIVE R15, `(.L_x_1196) ;  /* 0x000000000f087348 */ /* 0x000fea0003c00000 */
[----:B------:R0:W1:Y:S02]  /*15610*/  SHFL.IDX P6, R14, R13, R12, R11 ;  /* 0x0000000c0d0e7389 */ /* 0x00006400000c000b */
[----:B01----:R-:W-:Y:S01]  /*15620*/  ENDCOLLECTIVE ;  /* 0x000000000000791b */ /* 0x003fe20003800000 */
.L_x_1196:
        /* <DEDUP_REMOVED lines=10> */
[----:B------:R-:W-:-:S03]  /*156d0*/  IMAD.MOV.U32 R18, RZ, RZ, R14 ;  /* 0x000000ffff127224 */ /* 0x000fc600078e000e */
[----:B------:R0:W-:Y:S04]  /*156e0*/  LDGSTS.E.BYPASS.LTC128B.128 [R4+0x7400], desc[UR60][R2.64+0x180], !P4 ;  /* 0x0740018002047fae */ /* 0x0001e8000e101d7c */
[----:B0-----:R-:W-:Y:S05]  /*156f0*/  WARPSYNC.COLLECTIVE R15, `(.L_x_1197) ;  /* 0x000000000f087348 */ /* 0x001fea0003c00000 */
[----:B------:R1:W2:Y:S02]  /*15700*/  SHFL.IDX P6, R14, R13, R12, R11 ;  /* 0x0000000c0d0e7389 */ /* 0x0002a400000c000b */
[----:B012---:R-:W-:Y:S01]  /*15710*/  ENDCOLLECTIVE ;  /* 0x000000000000791b */ /* 0x007fe20003800000 */
.L_x_1197:
[----:B------:R-:W-:Y:S05]  /*15720*/  BRA `(.L_x_1198) ;  /* 0xffffffd400147947 */ /* 0x000fea000383ffff */
.L_x_1124:
[----:B0-----:R0:W2:Y:S02]  /*15730*/  SYNCS.PHASECHK.TRANS64.TRYWAIT P0, [R7+URZ+0x30820], R6 ;  /* 0x03082006070075a7 */ /* 0x0010a4000800017f */
[----:B--2---:R-:W-:Y:S05]  /*15740*/  @!P0 NANOSLEEP.SYNCS 0x989680 ;  /* 0x009896800000895d */ /* 0x004fea0003900000 */
[----:B------:R-:W2:Y:S02]  /*15750*/  @!P0 SYNCS.PHASECHK.TRANS64 P0, [R7+URZ+0x30820], R6 ;  /* 0x03082006070085a7 */ /* 0x000ea4000800007f */
[----:B--2---:R-:W-:Y:S05]  /*15760*/  @!P0 BRA `(.L_x_1124) ;  /* 0xfffffffc00f08947 */ /* 0x004fea000383ffff */
[----:B------:R-:W-:Y:S05]  /*15770*/  BRA `(.L_x_1199) ;  /* 0xffffffd400987947 */ /* 0x000fea000383ffff */
.L_x_1125:
[----:B------:R-:W2:Y:S01]  /*15780*/  S2R R3, SR_TID.X ;  /* 0x0000000000037919 */ /* 0x000ea20000002100 */
[----:B------:R-:W-:Y:S01]  /*15790*/  BSSY B0, `(.L_x_1200) ;  /* 0x000000a000007945 */ /* 0x000fe20003800000 */
[----:B------:R-:W-:Y:S01]  /*157a0*/  MOV R12, RZ ;  /* 0x000000ff000c7202 */ /* 0x000fe20000000f00 */
[----:B------:R-:W-:Y:S02]  /*157b0*/  IMAD.MOV.U32 R11, RZ, RZ, 0x1f ;  /* 0x0000001fff0b7424 */ /* 0x000fe400078e00ff */
[----:B------:R-:W-:Y:S01]  /*157c0*/  IMAD.MOV.U32 R15, RZ, RZ, -0x1 ;  /* 0xffffffffff0f7424 */ /* 0x000fe200078e00ff */
[----:B--2---:R-:W-:-:S04]  /*157d0*/  SHF.R.U32.HI R3, RZ, 0x5, R3 ;  /* 0x00000005ff037819 */ /* 0x004fc80000011603 */
[----:B------:R-:W-:-:S05]  /*157e0*/  LOP3.LUT R3, R3, 0x3, RZ, 0xc0, !PT ;  /* 0x0000000303037812 */ /* 0x000fca00078ec0ff */
[----:B------:R-:W-:-:S07]  /*157f0*/  IMAD.MOV.U32 R13, RZ, RZ, R3 ;  /* 0x000000ffff0d7224 */ /* 0x000fce00078e0003 */
[----:B01---5:R-:W-:Y:S05]  /*15800*/  WARPSYNC.COLLECTIVE R15, `(.L_x_1201) ;  /* 0x000000000f087348 */ /* 0x023fea0003c00000 */
[----:B------:R2:W3:Y:S02]  /*15810*/  SHFL.IDX P6, R14, R13, R12, R11 ;  /* 0x0000000c0d0e7389 */ /* 0x0004e400000c000b */
[----:B0123-5:R-:W-:Y:S01]  /*15820*/  ENDCOLLECTIVE ;  /* 0x000000000000791b */ /* 0x02ffe20003800000 */
.L_x_1201:
[----:B------:R-:W-:Y:S05]  /*15830*/  BSYNC B0 ;  /* 0x0000000000007941 */ /* 0x000fea0003800000 */
.L_x_1200:
[----:B------:R-:W-:Y:S05]  /*15840*/  BRA `(.L_x_1202) ;  /* 0xffffffd4007c7947 */ /* 0x000fea000383ffff */
.L_x_1126:
[----:B------:R-:W-:Y:S01]  /*15850*/  BSSY B0, `(.L_x_1203) ;  /* 0x0000006000007945 */ /* 0x000fe20003800000 */
[----:B------:R-:W-:-:S07]  /*15860*/  IMAD.MOV.U32 R15, RZ, RZ, -0x1 ;  /* 0xffffffffff0f7424 */ /* 0x000fce00078e00ff */
[----:B012--5:R-:W-:Y:S05]  /*15870*/  WARPSYNC.COLLECTIVE R15, `(.L_x_1204) ;  /* 0x000000000f0c7348 */ /* 0x027fea0003c00000 */
[----:B------:R-:W-:Y:S02]  /*15880*/  ELECT P6, UR62, PT ;  /* 0x00000000003e782f */ /* 0x000fe400038c0000 */
[----:B------:R-:W-:Y:S01]  /*15890*/  MOV R14, UR62 ;  /* 0x0000003e000e7c02 */ /* 0x000fe20008000f00 */
[----:B012--5:R-:W-:Y:S10]  /*158a0*/  ENDCOLLECTIVE ;  /* 0x000000000000791b */ /* 0x027ff40003800000 */
.L_x_1204:
[----:B------:R-:W-:Y:S05]  /*158b0*/  BSYNC B0 ;  /* 0x0000000000007941 */ /* 0x000fea0003800000 */
.L_x_1203:
[----:B------:R-:W-:Y:S05]  /*158c0*/  BRA `(.L_x_1205) ;  /* 0xffffffd400707947 */ /* 0x000fea000383ffff */
.L_x_1128:
[----:B--2---:R2:W3:Y:S02]  /*158d0*/  SYNCS.PHASECHK.TRANS64.TRYWAIT P1, [R5+URZ+0x30840], R4 ;  /* 0x03084004050075a7 */ /* 0x0044e4000802017f */
[----:B---3--:R-:W-:Y:S05]  /*158e0*/  @!P1 NANOSLEEP.SYNCS 0x989680 ;  /* 0x009896800000995d */ /* 0x008fea0003900000 */
[----:B------:R-:W3:Y:S02]  /*158f0*/  @!P1 SYNCS.PHASECHK.TRANS64 P1, [R5+URZ+0x30840], R4 ;  /* 0x03084004050095a7 */ /* 0x000ee4000802007f */
[----:B---3--:R-:W-:Y:S05]  /*15900*/  @!P1 BRA `(.L_x_1128) ;  /* 0xfffffffc00f09947 */ /* 0x008fea000383ffff */
[----:B------:R-:W-:Y:S05]  /*15910*/  BRA `(.L_x_1206) ;  /* 0xffffffd400987947 */ /* 0x000fea000383ffff */
.L_x_1130:
[----:B---3--:R3:W4:Y:S02]  /*15920*/  SYNCS.PHASECHK.TRANS64.TRYWAIT P1, [R3+URZ+0x30840], R0 ;  /* 0x03084000030075a7 */ /* 0x008724000802017f */
[----:B----4-:R-:W-:Y:S05]  /*15930*/  @!P1 NANOSLEEP.SYNCS 0x989680 ;  /* 0x009896800000995d */ /* 0x010fea0003900000 */
[----:B------:R-:W4:Y:S02]  /*15940*/  @!P1 SYNCS.PHASECHK.TRANS64 P1, [R3+URZ+0x30840], R0 ;  /* 0x03084000030095a7 */ /* 0x000f24000802007f */
[----:B----4-:R-:W-:Y:S05]  /*15950*/  @!P1 BRA `(.L_x_1130) ;  /* 0xfffffffc00f09947 */ /* 0x010fea000383ffff */
[----:B------:R-:W-:Y:S05]  /*15960*/  BRA `(.L_x_1207) ;  /* 0xffffffd400a47947 */ /* 0x000fea000383ffff */
.L_x_1132:
[----:B----4-:R4:W0:Y:S02]  /*15970*/  SYNCS.PHASECHK.TRANS64.TRYWAIT P1, [R5+URZ+0x30860], R4 ;  /* 0x03086004050075a7 */ /* 0x010824000802017f */
[----:B0-----:R-:W-:Y:S05]  /*15980*/  @!P1 NANOSLEEP.SYNCS 0x989680 ;  /* 0x009896800000995d */ /* 0x001fea0003900000 */
[----:B------:R-:W0:Y:S02]  /*15990*/  @!P1 SYNCS.PHASECHK.TRANS64 P1, [R5+URZ+0x30860], R4 ;  /* 0x03086004050095a7 */ /* 0x000e24000802007f */
[----:B0-----:R-:W-:Y:S05]  /*159a0*/  @!P1 BRA `(.L_x_1132) ;  /* 0xfffffffc00f09947 */ /* 0x001fea000383ffff */
[----:B------:R-:W-:Y:S05]  /*159b0*/  BRA `(.L_x_1208) ;  /* 0xffffffd400a07947 */ /* 0x000fea000383ffff */
.L_x_1209:
        /* <DEDUP_REMOVED lines=12> */
.L_x_15958:


//--------------------- .text._ZN7cutlass13device_kernelIN5flash11enable_sm90INS1_16FlashAttnFwdSm90INS1_25CollectiveMainloopFwdSm90ILi2EN4cute5tupleIJNS5_1CILi1EEES8_S8_EEENS6_IJNS7_ILi128EEENS7_ILi64EEENS7_ILi256EEEEEELi256ENS_10bfloat16_tEfNS_4arch4Sm90ELb0ELb1ELb0ELb1ELb1ELb0ELb0ELb1ELb1ELb1ELb1ELb0EEENS1_21CollectiveEpilogueFwdINS6_IJSA_SC_SB_EEES9_SE_SG_Li256ELb1ELb1ELb1ELb0EEENS1_36VarlenDynamicPersistentTileSchedulerILi128ELi64ELi256ELi128ELb1ELb1ELb1ELb1ELb0ELb1EEEEEEEEEvNT_6ParamsE --------------------------
	.section	.text._ZN7cutlass13device_kernelIN5flash11enable_sm90INS1_16FlashAttnFwdSm90INS1_25CollectiveMainloopFwdSm90ILi2EN4cute5tupleIJNS5_1CILi1EEES8_S8_EEENS6_IJNS7_ILi128EEENS7_ILi64EEENS7_ILi256EEEEEELi256ENS_10bfloat16_tEfNS_4arch4Sm90ELb0ELb1ELb0ELb1ELb1ELb0ELb0ELb1ELb1ELb1ELb1ELb0EEENS1_21CollectiveEpilogueFwdINS6_IJSA_SC_SB_EEES9_SE_SG_Li256ELb1ELb1ELb1ELb0EEENS1_36VarlenDynamicPersistentTileSchedulerILi128ELi64ELi256ELi128ELb1ELb1ELb1ELb1ELb0ELb1EEEEEEEEEvNT_6ParamsE,"ax",@progbits
	.align	128
.text._ZN7cutlass13device_kernelIN5flash11enable_sm90INS1_16FlashAttnFwdSm90INS1_25CollectiveMainloopFwdSm90ILi2EN4cute5tupleIJNS5_1CILi1EEES8_S8_EEENS6_IJNS7_ILi128EEENS7_ILi64EEENS7_ILi256EEEEEELi256ENS_10bfloat16_tEfNS_4arch4Sm90ELb0ELb1ELb0ELb1ELb1ELb0ELb0ELb1ELb1ELb1ELb1ELb0EEENS1_21CollectiveEpilogueFwdINS6_IJSA_SC_SB_EEES9_SE_SG_Li256ELb1ELb1ELb1ELb0EEENS1_36VarlenDynamicPersistentTileSchedulerILi128ELi64ELi256ELi128ELb1ELb1ELb1ELb1ELb0ELb1EEEEEEEEEvNT_6ParamsE:
        .type           _ZN7cutlass13device_kernelIN5flash11enable_sm90INS1_16FlashAttnFwdSm90INS1_25CollectiveMainloopFwdSm90ILi2EN4cute5tupleIJNS5_1CILi1EEES8_S8_EEENS6_IJNS7_ILi128EEENS7_ILi64EEENS7_ILi256EEEEEELi256ENS_10bfloat16_tEfNS_4arch4Sm90ELb0ELb1ELb0ELb1ELb1ELb0ELb0ELb1ELb1ELb1ELb1ELb0EEENS1_21CollectiveEpilogueFwdINS6_IJSA_SC_SB_EEES9_SE_SG_Li256ELb1ELb1ELb1ELb0EEENS1_36VarlenDynamicPersistentTileSchedulerILi128ELi64ELi256ELi128ELb1ELb1ELb1ELb1ELb0ELb1EEEEEEEEEvNT_6ParamsE,@function
        .size           _ZN7cutlass13device_kernelIN5flash11enable_sm90INS1_16FlashAttnFwdSm90INS1_25CollectiveMainloopFwdSm90ILi2EN4cute5tupleIJNS5_1CILi1EEES8_S8_EEENS6_IJNS7_ILi128EEENS7_ILi64EEENS7_ILi256EEEEEELi256ENS_10bfloat16_tEfNS_4arch4Sm90ELb0ELb1ELb0ELb1ELb1ELb0ELb0ELb1ELb1ELb1ELb1ELb0EEENS1_21CollectiveEpilogueFwdINS6_IJSA_SC_SB_EEES9_SE_SG_Li256ELb1ELb1ELb1ELb0EEENS1_36VarlenDynamicPersistentTileSchedulerILi128ELi64ELi256ELi128ELb1ELb1ELb1ELb1ELb0ELb1EEEEEEEEEvNT_6ParamsE,(.L_x_15959 - _ZN7cutlass13device_kernelIN5flash11enable_sm90INS1_16FlashAttnFwdSm90INS1_25CollectiveMainloopFwdSm90ILi2EN4cute5tupleIJNS5_1CILi1EEES8_S8_EEENS6_IJNS7_ILi128EEENS7_ILi64EEENS7_ILi256EEEEEELi256ENS_10bfloat16_tEfNS_4arch4Sm90ELb0ELb1ELb0ELb1ELb1ELb0ELb0ELb1ELb1ELb1ELb1ELb0EEENS1_21CollectiveEpilogueFwdINS6_IJSA_SC_SB_EEES9_SE_SG_Li256ELb1ELb1ELb1ELb0EEENS1_36VarlenDynamicPersistentTileSchedulerILi128ELi64ELi256ELi128ELb1ELb1ELb1ELb1ELb0ELb1EEEEEEEEEvNT_6ParamsE)
        .other          _ZN7cutlass13device_kernelIN5flash11enable_sm90INS1_16FlashAttnFwdSm90INS1_25CollectiveMainloopFwdSm90ILi2EN4cute5tupleIJNS5_1CILi1EEES8_S8_EEENS6_IJNS7_ILi128EEENS7_ILi64EEENS7_ILi256EEEEEELi256ENS_10bfloat16_tEfNS_4arch4Sm90ELb0ELb1ELb0ELb1ELb1ELb0ELb0ELb1ELb1ELb1ELb1ELb0EEENS1_21CollectiveEpilogueFwdINS6_IJSA_SC_SB_EEES9_SE_SG_Li256ELb1ELb1ELb1ELb0EEENS1_36VarlenDynamicPersistentTileSchedulerILi128ELi64ELi256ELi128ELb1ELb1ELb1ELb1ELb0ELb1EEEEEEEEEvNT_6ParamsE,@"STO_CUDA_ENTRY STV_DEFAULT"
_ZN7cutlass13device_kernelIN5flash11enable_sm90INS1_16FlashAttnFwdSm90INS1_25CollectiveMainloopFwdSm90ILi2EN4cute5tupleIJNS5_1CILi1EEES8_S8_EEENS6_IJNS7_ILi128EEENS7_ILi64EEENS7_ILi256EEEEEELi256ENS_10bfloat16_tEfNS_4arch4Sm90ELb0ELb1ELb0ELb1ELb1ELb0ELb0ELb1ELb1ELb1ELb1ELb0EEENS1_21CollectiveEpilogueFwdINS6_IJSA_SC_SB_EEES9_SE_SG_Li256ELb1ELb1ELb1ELb0EEENS1_36VarlenDynamicPersistentTileSchedulerILi128ELi64ELi256ELi128ELb1ELb1ELb1ELb1ELb0ELb1EEEEEEEEEvNT_6ParamsE:
        /* <DEDUP_REMOVED lines=45> */
.L_x_1210:
        /* <DEDUP_REMOVED lines=22> */
.L_x_1211:
        /* <DEDUP_REMOVED lines=18> */
.L_x_1212:
        /* <DEDUP_REMOVED lines=22> */
.L_x_1213:
        /* <DEDUP_REMOVED lines=23> */
.L_x_1214:
        /* <DEDUP_REMOVED lines=10> */
.L_x_1216:
        /* <DEDUP_REMOVED lines=18> */
[----:B------:R-:W-:Y:S01]  /*09e0*/  R2UR UR5, R10 ;  /* 0x000000000a0572ca */ /* 0x000fe200000e0000 */
[----:B------:R-:W-:Y:S01]  /*09f0*/  UMOV UR39, URZ ;  /* 0x0000003f00277c82 */ /* 0x000fe20008000000 */
[----:B0-----:R-:W-:Y:S02]  /*0a00*/  SHF.R.S32.HI R3, RZ, 0x1f, R0 ;  /* 0x0000001fff037819 */ /* 0x001fe40000011400 */
[----:B------:R-:W-:Y:S02]  /*0a10*/  R2UR UR7, R11 ;  /* 0x000000000b0772ca */ /* 0x000fe400000e0000 */
[----:B------:R-:W-:-:S02]  /*0a20*/  LEA.HI R4, R3, R0, RZ, 0x4 ;  /* 0x0000000003047211 */ /* 0x000fc400078f20ff */
[CC--:B------:R-:W-:Y:S02]  /*0a30*/  LEA.HI R5, R3.reuse, R0.reuse, RZ, 0x5 ;  /* 0x0000000003057211 */ /* 0x0c0fe400078f28ff */
[----:B------:R-:W-:-:S03]  /*0a40*/  LEA.HI R8, R3, R0, RZ, 0x3 ;  /* 0x0000000003087211 */ /* 0x000fc600078f18ff */
[----:B------:R-:W-:Y:S01]  /*0a50*/  IMAD.SHL.U32 R6, R5, 0x20, RZ ;  /* 0x0000002005067824 */ /* 0x000fe200078e00ff */
[----:B------:R-:W-:-:S04]  /*0a60*/  LOP3.LUT R201, R8, 0xfffffff8, RZ, 0xc0, !PT ;  /* 0xfffffff808c97812 */ /* 0x000fc800078ec0ff */
[----:B------:R-:W-:Y:S01]  /*0a70*/  LOP3.LUT R6, R6, 0xfffffc00, RZ, 0xc0, !PT ;  /* 0xfffffc0006067812 */ /* 0x000fe200078ec0ff */
[----:B------:R-:W-:Y:S01]  /*0a80*/  IMAD.IADD R201, R0, 0x1, -R201 ;  /* 0x0000000100c97824 */ /* 0x000fe200078e0ac9 */
[----:B--2---:R-:W-:Y:S02]  /*0a90*/  R2UR UR4, R2 ;  /* 0x00000000020472ca */ /* 0x004fe400000e0000 */
[----:B------:R-:W-:-:S04]  /*0aa0*/  LEA.HI R2, R3, R0, RZ, 0x7 ;  /* 0x0000000003027211 */ /* 0x000fc800078f38ff */
[----:B------:R-:W-:-:S05]  /*0ab0*/  LOP3.LUT R7, R2, 0xffffff80, RZ, 0xc0, !PT ;  /* 0xffffff8002077812 */ /* 0x000fca00078ec0ff */
[----:B------:R-:W-:Y:S01]  /*0ac0*/  IMAD.IADD R14, R0, 0x1, -R7 ;  /* 0x00000001000e7824 */ /* 0x000fe200078e0a07 */
[----:B------:R-:W-:Y:S01]  /*0ad0*/  LEA.HI R7, R3, R0, RZ, 0x2 ;  /* 0x0000000003077211 */ /* 0x000fe200078f10ff */
[----:B------:R-:W-:Y:S01]  /*0ae0*/  ULOP3.LUT UR8, UR4, 0x1, URZ, 0xfc, !UPT ;  /* 0x0000000104087892 */ /* 0x000fe2000f8efc3f */
[----:B------:R-:W-:Y:S02]  /*0af0*/  LOP3.LUT R3, R4, 0x3fffff0, RZ, 0xc0, !PT ;  /* 0x03fffff004037812 */ /* 0x000fe400078ec0ff */
[----:B------:R-:W-:Y:S01]  /*0b00*/  SHF.R.S32.HI R9, RZ, 0x1f, R14 ;  /* 0x0000001fff097819 */ /* 0x000fe2000001140e */
[----:B------:R-:W-:Y:S01]  /*0b10*/  STL [R1+0x18], R14 ;  /* 0x0000180e01007387 */ /* 0x000fe20000100800 */
[----:B------:R-:W-:Y:S01]  /*0b20*/  LOP3.LUT R13, R7, 0xfffffffc, RZ, 0xc0, !PT ;  /* 0xfffffffc070d7812 */ /* 0x000fe200078ec0ff */
[C---:B------:R-:W-:Y:S01]  /*0b30*/  IMAD.IADD R5, R0.reuse, 0x1, -R3 ;  /* 0x0000000100057824 */ /* 0x040fe200078e0a03 */
[----:B------:R-:W-:Y:S01]  /*0b40*/  LEA.HI R10, R9, R14, RZ, 0x2 ;  /* 0x0000000e090a7211 */ /* 0x000fe200078f10ff */
[----:B------:R-:W-:Y:S01]  /*0b50*/  UMOV UR4, URZ ;  /* 0x0000003f00047c82 */ /* 0x000fe20008000000 */
[----:B------:R-:W-:Y:S01]  /*0b60*/  SHF.R.S32.HI R7, RZ, 0x4, R4 ;  /* 0x00000004ff077819 */ /* 0x000fe20000011404 */
[----:B------:R-:W-:Y:S01]  /*0b70*/  IMAD R5, R5, 0x40, R6 ;  /* 0x0000004005057824 */ /* 0x000fe200078e0206 */
[--C-:B------:R-:W-:Y:S01]  /*0b80*/  SHF.R.S32.HI R11, RZ, 0x2, R10.reuse ;  /* 0x00000002ff0b7819 */ /* 0x100fe2000001140a */
[----:B------:R-:W-:Y:S01]  /*0b90*/  IMAD.IADD R13, R0, 0x1, -R13 ;  /* 0x00000001000d7824 */ /* 0x000fe200078e0a0d */
[----:B------:R-:W-:-:S02]  /*0ba0*/  SHF.R.S32.HI R12, RZ, 0x1f, R10 ;  /* 0x0000001fff0c7819 */ /* 0x000fc4000001140a */
[----:B------:R-:W-:Y:S02]  /*0bb0*/  SHF.R.S32.HI R3, RZ, 0x7, R2 ;  /* 0x00000007ff037819 */ /* 0x000fe40000011402 */
[----:B------:R-:W-:Y:S02]  /*0bc0*/  LEA.HI R4, R4, R7, RZ, 0x1 ;  /* 0x0000000704047211 */ /* 0x000fe400078f08ff */
[----:B------:R-:W-:Y:S02]  /*0bd0*/  LEA.HI R12, R12, R11, RZ, 0x3 ;  /* 0x0000000b0c0c7211 */ /* 0x000fe400078f18ff */
[----:B------:R-:W-:Y:S02]  /*0be0*/  LEA.HI R2, R2, R3, RZ, 0x1 ;  /* 0x0000000302027211 */ /* 0x000fe400078f08ff */
[----:B------:R-:W-:Y:S02]  /*0bf0*/  LOP3.LUT R4, R4, 0x1ffffffe, RZ, 0xc0, !PT ;  /* 0x1ffffffe04047812 */ /* 0x000fe400078ec0ff */
[----:B------:R-:W-:-:S02]  /*0c00*/  LOP3.LUT R12, R12, 0xfffffff8, RZ, 0xc0, !PT ;  /* 0xfffffff80c0c7812 */ /* 0x000fc400078ec0ff */
[----:B------:R-:W-:Y:S01]  /*0c10*/  LEA.HI R9, R9, R14, RZ, 0x5 ;  /* 0x0000000e09097211 */ /* 0x000fe200078f28ff */
[----:B------:R-:W-:Y:S01]  /*0c20*/  IMAD.IADD R4, R7, 0x1, -R4 ;  /* 0x0000000107047824 */ /* 0x000fe200078e0a04 */
[----:B------:R-:W-:Y:S01]  /*0c30*/  LOP3.LUT R2, R2, 0x3fffffe, RZ, 0xc0, !PT ;  /* 0x03fffffe02027812 */ /* 0x000fe200078ec0ff */
[----:B------:R-:W-:Y:S01]  /*0c40*/  IMAD.IADD R12, R11, 0x1, -R12 ;  /* 0x000000010b0c7824 */ /* 0x000fe200078e0a0c */
[----:B------:R-:W-:Y:S02]  /*0c50*/  SHF.R.S32.HI R9, RZ, 0x5, R9 ;  /* 0x00000005ff097819 */ /* 0x000fe40000011409 */
[----:B------:R-:W-:Y:S01]  /*0c60*/  LOP3.LUT R10, R10, 0x7ffffffc, RZ, 0xc0, !PT ;  /* 0x7ffffffc0a0a7812 */ /* 0x000fe200078ec0ff */
[----:B------:R-:W-:Y:S01]  /*0c70*/  IMAD.IADD R2, R3, 0x1, -R2 ;  /* 0x0000000103027824 */ /* 0x000fe200078e0a02 */
[----:B------:R-:W-:Y:S01]  /*0c80*/  LEA.HI R0, R13, R13, RZ, 0x1 ;  /* 0x0000000d0d007211 */ /* 0x000fe200078f08ff */
[----:B------:R-:W-:Y:S02]  /*0c90*/  IMAD R3, R4, 0x8, R5 ;  /* 0x0000000804037824 */ /* 0x000fe400078e0205 */
[----:B------:R-:W-:Y:S01]  /*0ca0*/  IMAD R9, R9, 0x10, R12 ;  /* 0x0000001009097824 */ /* 0x000fe200078e020c */
[----:B------:R-:W-:Y:S01]  /*0cb0*/  LOP3.LUT R0, R0, 0x1ffffffe, RZ, 0xc0, !PT ;  /* 0x1ffffffe00007812 */ /* 0x000fe200078ec0ff */
[----:B------:R-:W-:Y:S01]  /*0cc0*/  IMAD.IADD R10, R14, 0x1, -R10 ;  /* 0x000000010e0a7824 */ /* 0x000fe200078e0a0a */
[----:B------:R0:W-:Y:S01]  /*0cd0*/  STL [R1+0x28], R3 ;  /* 0x0000280301007387 */ /* 0x0001e20000100800 */
[----:B------:R-:W-:-:S02]  /*0ce0*/  IMAD R2, R2, 0x40, R9 ;  /* 0x0000004002027824 */ /* 0x000fc400078e0209 */
[----:B------:R-:W-:Y:S02]  /*0cf0*/  IMAD.U32 R5, RZ, RZ, UR8 ;  /* 0x00000008ff057e24 */ /* 0x000fe4000f8e00ff */
[----:B------:R-:W-:Y:S01]  /*0d00*/  IMAD.SHL.U32 R17, R10, 0x2, RZ ;  /* 0x000000020a117824 */ /* 0x000fe200078e00ff */
[----:B------:R-:W-:Y:S01]  /*0d10*/  STL [R1+0x24], R2 ;  /* 0x0000240201007387 */ /* 0x000fe20000100800 */
[----:B------:R-:W-:Y:S02]  /*0d20*/  IMAD.IADD R0, R13, 0x1, -R0 ;  /* 0x000000010d007824 */ /* 0x000fe400078e0a00 */
[C---:B------:R-:W-:Y:S01]  /*0d30*/  VIADD R229, R17.reuse, 0x20 ;  /* 0x0000002011e57836 */ /* 0x040fe20000000000 */
[----:B0-----:R-:W-:Y:S01]  /*0d40*/  SHF.R.S32.HI R3, RZ, 0x3, R8 ;  /* 0x00000003ff037819 */ /* 0x001fe20000011408 */
[C---:B------:R-:W-:Y:S01]  /*0d50*/  VIADD R228, R17.reuse, 0x28 ;  /* 0x0000002811e47836 */ /* 0x040fe20000000000 */
[----:B------:R-:W-:Y:S01]  /*0d60*/  SHF.R.S32.HI R4, RZ, 0x1f, R17 ;  /* 0x0000001fff047819 */ /* 0x000fe20000011411 */
[----:B------:R-:W-:-:S02]  /*0d70*/  VIADD R4, R17, 0x10 ;  /* 0x0000001011047836 */ /* 0x000fc40000000000 */
[----:B------:R0:W-:Y:S01]  /*0d80*/  STL [R1+0xc], R3 ;  /* 0x00000c0301007387 */ /* 0x0001e20000100800 */
[C---:B------:R-:W-:Y:S02]  /*0d90*/  VIADD R227, R17.reuse, 0x30 ;  /* 0x0000003011e37836 */ /* 0x040fe40000000000 */
[C---:B------:R-:W-:Y:S01]  /*0da0*/  VIADD R226, R17.reuse, 0x38 ;  /* 0x0000003811e27836 */ /* 0x040fe20000000000 */
[----:B------:R1:W-:Y:S01]  /*0db0*/  STL [R1+0x2c], R5 ;  /* 0x00002c0501007387 */ /* 0x0003e20000100800 */
[C---:B------:R-:W-:Y:S02]  /*0dc0*/  VIADD R223, R17.reuse, 0x40 ;  /* 0x0000004011df7836 */ /* 0x040fe40000000000 */
[C---:B------:R-:W-:Y:S02]  /*0dd0*/  VIADD R222, R17.reuse, 0x48 ;  /* 0x0000004811de7836 */ /* 0x040fe40000000000 */
[----:B------:R-:W-:Y:S02]  /*0de0*/  VIADD R221, R17, 0x50 ;  /* 0x0000005011dd7836 */ /* 0x000fe40000000000 */
[----:B0-----:R-:W-:-:S02]  /*0df0*/  IMAD.U32 R3, RZ, RZ, UR4 ;  /* 0x00000004ff037e24 */ /* 0x001fc4000f8e00ff */
[C---:B------:R-:W-:Y:S02]  /*0e00*/  VIADD R220, R17.reuse, 0x58 ;  /* 0x0000005811dc7836 */ /* 0x040fe40000000000 */
[C---:B-1----:R-:W-:Y:S01]  /*0e10*/  VIADD R5, R17.reuse, 0x8 ;  /* 0x0000000811057836 */ /* 0x042fe20000000000 */
[----:B------:R0:W-:Y:S01]  /*0e20*/  STL [R1+0x14], R3 ;  /* 0x0000140301007387 */ /* 0x0001e20000100800 */
[C---:B------:R-:W-:Y:S02]  /*0e30*/  VIADD R219, R17.reuse, 0x60 ;  /* 0x0000006011db7836 */ /* 0x040fe40000000000 */
        /* <DEDUP_REMOVED lines=30> */
[----:B------:R-:W-:Y:S01]  /*1020*/  IMAD R23, R0, 0x8, R2 ;  /* 0x0000000800177824 */ /* 0x000fe200078e0202 */
[----:B------:R-:W-:-:S02]  /*1030*/  SHF.R.S32.HI R3, RZ, 0x1f, R215 ;  /* 0x0000001fff037819 */ /* 0x000fc400000114d7 */
[----:B------:R-:W-:Y:S02]  /*1040*/  SHF.R.S32.HI R5, RZ, 0x1f, R214 ;  /* 0x0000001fff057819 */ /* 0x000fe400000114d6 */
[----:B------:R-:W-:Y:S02]  /*1050*/  SHF.R.S32.HI R4, RZ, 0x1f, R213 ;  /* 0x0000001fff047819 */ /* 0x000fe400000114d5 */
[----:B------:R-:W-:Y:S02]  /*1060*/  SHF.R.S32.HI R3, RZ, 0x1f, R212 ;  /* 0x0000001fff037819 */ /* 0x000fe400000114d4 */
[----:B------:R-:W-:Y:S02]  /*1070*/  SHF.R.S32.HI R5, RZ, 0x1f, R211 ;  /* 0x0000001fff057819 */ /* 0x000fe400000114d3 */
[----:B------:R-:W-:Y:S02]  /*1080*/  SHF.R.S32.HI R4, RZ, 0x1f, R210 ;  /* 0x0000001fff047819 */ /* 0x000fe400000114d2 */
[----:B------:R-:W-:-:S02]  /*1090*/  SHF.R.S32.HI R3, RZ, 0x1f, R209 ;  /* 0x0000001fff037819 */ /* 0x000fc400000114d1 */
[----:B------:R-:W-:Y:S02]  /*10a0*/  SHF.R.S32.HI R5, RZ, 0x1f, R208 ;  /* 0x0000001fff057819 */ /* 0x000fe400000114d0 */
[----:B------:R-:W-:Y:S02]  /*10b0*/  SHF.R.S32.HI R4, RZ, 0x1f, R207 ;  /* 0x0000001fff047819 */ /* 0x000fe400000114cf */
[----:B------:R-:W-:-:S07]  /*10c0*/  SHF.R.S32.HI R3, RZ, 0x1f, R206 ;  /* 0x0000001fff037819 */ /* 0x000fce00000114ce */
.L_x_1328:
[----:B------:R-:W-:Y:S01]  /*10d0*/  ULDC.64 UR8, c[0x0][0xa28] ;  /* 0x00028a0000087ab9 */ /* 0x000fe20000000a00 */
[----:B------:R-:W-:Y:S01]  /*10e0*/  ULDC UR4, c[0x0][0x424] ;  /* 0x0001090000047ab9 */ /* 0x000fe20000000800 */
[----:B------:R-:W-:-:S04]  /*10f0*/  UISETP.NE.U32.AND UP0, UPT, UR8, URZ, UPT ;  /* 0x0000003f0800728c */ /* 0x000fc8000bf05070 */
[----:B------:R-:W-:-:S03]  /*1100*/  UISETP.NE.AND.EX UP0, UPT, UR9, URZ, UPT, UP0 ;  /* 0x0000003f0900728c */ /* 0x000fc6000bf05300 */
[----:B------:R-:W-:Y:S02]  /*1110*/  ULDC.64 UR8, c[0x0][0xa18] ;  /* 0x0002860000087ab9 */ /* 0x000fe40000000a00 */
[----:B------:R-:W-:Y:S01]  /*1120*/  UISETP.NE.U32.AND UP1, UPT, UR8, URZ, UPT ;  /* 0x0000003f0800728c */ /* 0x000fe2000bf25070 */
[----:B------:R-:W-:-:S03]  /*1130*/  PLOP3.LUT P0, PT, PT, PT, UP0, 0x80, 0x0 ;  /* 0x000000000000781c */ /* 0x000fc60003f0f008 */
[----:B------:R-:W-:-:S03]  /*1140*/  UISETP.NE.AND.EX UP1, UPT, UR9, URZ, UPT, UP1 ;  /* 0x0000003f0900728c */ /* 0x000fc6000bf25310 */
[----:B------:R-:W-:Y:S02]  /*1150*/  @UP0 ULDC.64 UR8, c[0x0][0xa28] ;  /* 0x00028a0000080ab9 */ /* 0x000fe40000000a00 */
[----:B------:R-:W-:Y:S01]  /*1160*/  @UP0 UIMAD.WIDE UR8, UR7, 0x4, UR8 ;  /* 0x00000004070808a5 */ /* 0x000fe2000f8e0208 */
[----:B------:R-:W-:-:S05]  /*1170*/  PLOP3.LUT P2, PT, PT, PT, UP1, 0x80, 0x0 ;  /* 0x000000000000781c */ /* 0x000fca0003f4f018 */
[----:B0-2---:R-:W-:Y:S02]  /*1180*/  IMAD.U32 R2, RZ, RZ, UR8 ;  /* 0x00000008ff027e24 */ /* 0x005fe4000f8e00ff */
[----:B------:R-:W-:Y:S01]  /*1190*/  IMAD.U32 R3, RZ, RZ, UR9 ;  /* 0x00000009ff037e24 */ /* 0x000fe2000f8e00ff */
[----:B------:R-:W-:Y:S02]  /*11a0*/  @UP1 ULDC.64 UR8, c[0x0][0xa18] ;  /* 0x0002860000081ab9 */ /* 0x000fe40000000a00 */
[----:B------:R-:W-:Y:S02]  /*11b0*/  @UP1 UIMAD.WIDE UR8, UR7, 0x4, UR8 ;  /* 0x00000004070818a5 */ /* 0x000fe4000f8e0208 */
[----:B------:R-:W2:Y:S04]  /*11c0*/  @P0 LDG.E R2, desc[UR36][R2.64] ;  /* 0x0000002402020981 */ /* 0x000ea8000c1e1900 */
[----:B------:R-:W-:-:S02]  /*11d0*/  IMAD.U32 R4, RZ, RZ, UR8 ;  /* 0x00000008ff047e24 */ /* 0x000fc4000f8e00ff */
[----:B------:R-:W-:Y:S01]  /*11e0*/  IMAD.U32 R5, RZ, RZ, UR9 ;  /* 0x00000009ff057e24 */ /* 0x000fe2000f8e00ff */
[----:B------:R-:W-:-:S04]  /*11f0*/  ULDC.64 UR8, c[0x0][0x418] ;  /* 0x0001060000087ab9 */ /* 0x000fc80000000a00 */
[----:B---3--:R-:W3:Y:S01]  /*1200*/  @P2 LDG.E R4, desc[UR36][R4.64] ;  /* 0x0000002404042981 */ /* 0x008ee2000c1e1900 */
[----:B------:R-:W-:Y:S02]  /*1210*/  UISETP.NE.U32.AND UP0, UPT, UR8, URZ, UPT ;  /* 0x0000003f0800728c */ /* 0x000fe4000bf05070 */
[----:B------:R-:W-:Y:S02]  /*1220*/  ULOP3.LUT UR10, UR5, 0xffff, URZ, 0xc0, !UPT ;  /* 0x0000ffff050a7892 */ /* 0x000fe4000f8ec03f */
[----:B------:R-:W-:Y:S01]  /*1230*/  UISETP.NE.AND.EX UP0, UPT, UR9, URZ, UPT, UP0 ;  /* 0x0000003f0900728c */ /* 0x000fe2000bf05300 */
[----:B------:R-:W-:Y:S02]  /*1240*/  UMOV UR42, URZ ;  /* 0x0000003f002a7c82 */ /* 0x000fe40008000000 */
[----:B------:R-:W-:Y:S01]  /*1250*/  ULDC.64 UR8, c[0x0][0xa20] ;  /* 0x0002880000087ab9 */ /* 0x000fe20000000a00 */
[----:B------:R-:W-:Y:S01]  /*1260*/  USEL UR4, UR4, 0x1, UP0 ;  /* 0x0000000104047887 */ /* 0x000fe20008000000 */
[----:B------:R-:W-:Y:S01]  /*1270*/  ISETP.NE.U32.AND P1, PT, RZ, UR8, PT ;  /* 0x00000008ff007c0c */ /* 0x000fe2000bf25070 */
[----:B------:R-:W-:Y:S01]  /*1280*/  ULDC UR8, c[0x0][0x2f0] ;  /* 0x0000bc0000087ab9 */ /* 0x000fe20000000800 */
[----:B------:R-:W-:Y:S01]  /*1290*/  IMAD.U32 R205, RZ, RZ, UR10 ;  /* 0x0000000affcd7e24 */ /* 0x000fe2000f8e00ff */
[----:B------:R-:W-:Y:S01]  /*12a0*/  UIMAD UR4, UR4, UR8, URZ ;  /* 0x00000008040472a4 */ /* 0x000fe2000f8e023f */
[----:B------:R-:W-:-:S02]  /*12b0*/  ISETP.NE.AND.EX P1, PT, RZ, UR9, PT, P1 ;  /* 0x00000009ff007c0c */ /* 0x000fc4000bf25310 */
[----:B--2---:R-:W-:Y:S02]  /*12c0*/  @P0 R2UR UR42, R2 ;  /* 0x00000000022a02ca */ /* 0x004fe400000e0000 */
[----:B---3--:R-:W-:Y:S01]  /*12d0*/  @P2 R2UR UR41, R4 ;  /* 0x00000000042922ca */ /* 0x008fe200000e0000 */
[----:B-1--45:R-:W-:-:S14]  /*12e0*/  @P2 BRA `(.L_x_1217) ;  /* 0x0000000000382947 */ /* 0x032fdc0003800000 */
[----:B------:R-:W-:Y:S01]  /*12f0*/  ULDC.64 UR8, c[0x0][0xa00] ;  /* 0x0002800000087ab9 */ /* 0x000fe20000000a00 */
[----:B------:R-:W-:Y:S01]  /*1300*/  ULDC UR41, c[0x0][0x288] ;  /* 0x0000a20000297ab9 */ /* 0x000fe20000000800 */
[----:B------:R-:W-:-:S04]  /*1310*/  ISETP.NE.U32.AND P0, PT, RZ, UR8, PT ;  /* 0x00000008ff007c0c */ /* 0x000fc8000bf05070 */
[----:B------:R-:W-:-:S13]  /*1320*/  ISETP.NE.AND.EX P0, PT, RZ, UR9, PT, P0 ;  /* 0x00000009ff007c0c */ /* 0x000fda000bf05300 */
[----:B------:R-:W-:Y:S05]  /*1330*/  @!P0 BRA `(.L_x_1217) ;  /* 0x0000000000248947 */ /* 0x000fea0003800000 */
[----:B------:R-:W-:Y:S02]  /*1340*/  ULDC.64 UR8, c[0x0][0xa00] ;  /* 0x0002800000087ab9 */ /* 0x000fe40000000a00 */
[----:B------:R-:W-:-:S06]  /*1350*/  UIMAD.WIDE UR8, UR7, 0x4, UR8 ;  /* 0x00000004070878a5 */ /* 0x000fcc000f8e0208 */
[----:B------:R-:W-:Y:S02]  /*1360*/  IMAD.U32 R2, RZ, RZ, UR8 ;  /* 0x00000008ff027e24 */ /* 0x000fe4000f8e00ff */
[----:B------:R-:W-:-:S05]  /*1370*/  IMAD.U32 R3, RZ, RZ, UR9 ;  /* 0x00000009ff037e24 */ /* 0x000fca000f8e00ff */
[----:B------:R-:W2:Y:S04]  /*1380*/  LDG.E R4, desc[UR36][R2.64] ;  /* 0x0000002402047981 */ /* 0x000ea8000c1e1900 */
[----:B------:R-:W3:Y:S01]  /*1390*/  LDG.E R0, desc[UR36][R2.64+0x4] ;  /* 0x0000042402007981 */ /* 0x000ee2000c1e1900 */
[----:B--2---:R-:W-:Y:S02]  /*13a0*/  R2UR UR41, R4 ;  /* 0x00000000042972ca */ /* 0x004fe400000e0000 */
[----:B---3--:R-:W-:-:S13]  /*13b0*/  R2UR UR8, R0 ;  /* 0x00000000000872ca */ /* 0x008fda00000e0000 */
[----:B------:R-:W-:-:S12]  /*13c0*/  UIADD3 UR41, -UR41, UR8, URZ ;  /* 0x0000000829297290 */ /* 0x000fd8000fffe13f */
.L_x_1217:
[----:B------:R-:W-:-:S05]  /*13d0*/  IMAD.U32 R0, RZ, RZ, UR7 ;  /* 0x00000007ff007e24 */ /* 0x000fca000f8e00ff */
[----:B------:R0:W-:Y:S01]  /*13e0*/  STL [R1+0x10], R0 ;  /* 0x0000100001007387 */ /* 0x0001e20000100800 */
[----:B------:R-:W-:Y:S05]  /*13f0*/  @!P1 BRA `(.L_x_1218) ;  /* 0x00000000001c9947 */ /* 0x000fea0003800000 */
[----:B------:R-:W-:Y:S02]  /*1400*/  ULDC.64 UR8, c[0x0][0xa20] ;  /* 0x0002880000087ab9 */ /* 0x000fe40000000a00 */
[----:B------:R-:W-:-:S06]  /*1410*/  UIMAD.WIDE UR8, UR7, 0x4, UR8 ;  /* 0x00000004070878a5 */ /* 0x000fcc000f8e0208 */
[----:B------:R-:W-:Y:S02]  /*1420*/  IMAD.U32 R2, RZ, RZ, UR8 ;  /* 0x00000008ff027e24 */ /* 0x000fe4000f8e00ff */
[----:B------:R-:W-:-:S05]  /*1430*/  IMAD.U32 R3, RZ, RZ, UR9 ;  /* 0x00000009ff037e24 */ /* 0x000fca000f8e00ff */
[----:B------:R-:W2:Y:S02]  /*1440*/  LDG.E R2, desc[UR36][R2.64] ;  /* 0x0000002402027981 */ /* 0x000ea4000c1e1900 */
[----:B--2---:R-:W-:Y:S01]  /*1450*/  R2UR UR4, R2 ;  /* 0x00000000020472ca */ /* 0x004fe200000e0000 */
[----:B------:R-:W-:-:S14]  /*1460*/  BRA `(.L_x_1219) ;  /* 0x0000000000347947 */ /* 0x000fdc0003800000 */
.L_x_1218:
[----:B------:R-:W-:Y:S02]  /*1470*/  ULDC.64 UR8, c[0x0][0xa08] ;  /* 0x0002820000087ab9 */ /* 0x000fe40000000a00 */
        /* <DEDUP_REMOVED lines=8> */
[----:B0-----:R-:W3:Y:S01]  /*1500*/  LDG.E R0, desc[UR36][R2.64+0x4] ;  /* 0x0000042402007981 */ /* 0x001ee2000c1e1900 */
[----:B--2---:R-:W-:Y:S02]  /*1510*/  R2UR UR4, R4 ;  /* 0x00000000040472ca */ /* 0x004fe400000e0000 */
[----:B---3--:R-:W-:-:S13]  /*1520*/  R2UR UR7, R0 ;  /* 0x00000000000772ca */ /* 0x008fda00000e0000 */
[----:B------:R-:W-:-:S12]  /*1530*/  UIADD3 UR4, -UR4, UR7, URZ ;  /* 0x0000000704047290 */ /* 0x000fd8000fffe13f */
.L_x_1219:
[----:B------:R-:W-:Y:S01]  /*1540*/  ULDC UR7, c[0x0][0x448] ;  /* 0x0001120000077ab9 */ /* 0x000fe20000000800 */
[----:B------:R-:W-:Y:S02]  /*1550*/  USHF.L.U32 UR60, UR6, 0x7, URZ ;  /* 0x00000007063c7899 */ /* 0x000fe4000800063f */
[----:B------:R-:W-:Y:S02]  /*1560*/  UISETP.NE.AND UP0, UPT, UR7, 0x1, UPT ;  /* 0x000000010700788c */ /* 0x000fe4000bf05270 */
[----:B------:R-:W-:Y:S02]  /*1570*/  UIADD3 UR10, UR60, 0x7f, URZ ;  /* 0x0000007f3c0a7890 */ /* 0x000fe4000fffe03f */
[----:B------:R-:W-:Y:S01]  /*1580*/  UIADD3 UR42, UR4, -UR42, URZ ;  /* 0x8000002a042a7290 */ /* 0x000fe2000fffe03f */
[----:B------:R-:W-:Y:S01]  /*1590*/  ULDC.64 UR6, c[0x0][0x9e0] ;  /* 0x0002780000067ab9 */ /* 0x000fe20000000a00 */
[----:B------:R-:W-:-:S05]  /*15a0*/  UP2UR UR4, UPR, URZ, 0x1 ;  /* 0x000000013f047883 */ /* 0x000fca0008000000 */
[----:B------:R-:W-:Y:S01]  /*15b0*/  @UP0 ULDC UR8, c[0x0][0x44c] ;  /* 0x0001130000080ab9 */ /* 0x000fe20000000800 */
[----:B------:R-:W-:Y:S01]  /*15c0*/  @UP0 ULDC UR11, c[0x0][0x450] ;  /* 0x00011400000b0ab9 */ /* 0x000fe20000000800 */
[----:B------:R-:W-:Y:S01]  /*15d0*/  UIMAD.WIDE.U32 UR8, UR10, UR8, URZ ;  /* 0x000000080a0872a5 */ /* 0x000fe2000f8e003f */
[----:B------:R-:W-:Y:S01]  /*15e0*/  IMAD.U32 R22, RZ, RZ, UR4 ;  /* 0x00000004ff167e24 */ /* 0x000fe2000f8e00ff */
[----:B------:R-:W-:Y:S02]  /*15f0*/  UIADD3 UR4, UR42, 0x1, -UR41 ;  /* 0x000000012a047890 */ /* 0x000fe4000fffe829 */
[----:B------:R-:W-:Y:S02]  /*1600*/  @UP0 USHF.R.U32.HI UR10, URZ, UR11, UR9 ;  /* 0x0000000b3f0a0299 */ /* 0x000fe40008011609 */
[----:B------:R-:W-:Y:S02]  /*1610*/  UISETP.GE.AND UP0, UPT, UR7, 0x1, UPT ;  /* 0x000000010700788c */ /* 0x000fe4000bf06270 */
[----:B------:R-:W-:-:S02]  /*1620*/  UIADD3 UR10, UR4, UR10, URZ ;  /* 0x0000000a040a7290 */ /* 0x000fc4000fffe03f */
[----:B------:R-:W-:Y:S02]  /*1630*/  UP2UR UR43, UPR, URZ, 0x1 ;  /* 0x000000013f2b7883 */ /* 0x000fe40008000000 */
[----:B------:R-:W-:Y:S01]  /*1640*/  PLOP3.LUT P0, PT, PT, PT, UP0, 0x40, 0x0 ;  /* 0x000000000000781c */ /* 0x000fe20003f0e808 */
[----:B------:R-:W-:-:S12]  /*1650*/  UIADD3 UR6, UR10, UR6, URZ ;  /* 0x000000060a067290 */ /* 0x000fd8000fffe03f */
[----:B------:R-:W-:Y:S05]  /*1660*/  @P0 BRA `(.L_x_1220) ;  /* 0x0000000000440947 */ /* 0x000fea0003800000 */
        /* <DEDUP_REMOVED lines=10> */
.L_x_1221:
[----:B------:R-:W-:-:S11]  /*1710*/  UISETP.NE.AND UP0, UPT, UR7, 0x1, UPT ;  /* 0x000000010700788c */ /* 0x000fd6000bf05270 */
[----:B------:R-:W-:Y:S02]  /*1720*/  @UP0 ULDC.64 UR10, c[0x0][0x9e8] ;  /* 0x00027a00000a0ab9 */ /* 0x000fe40000000a00 */
[----:B------:R-:W-:-:S04]  /*1730*/  UIMAD.WIDE.U32 UR8, UR4, UR10, URZ ;  /* 0x0000000a040872a5 */ /* 0x000fc8000f8e003f */
[----:B------:R-:W-:-:S12]  /*1740*/  @UP0 USHF.R.U32.HI UR4, URZ, UR11, UR9 ;  /* 0x0000000b3f040299 */ /* 0x000fd80008011609 */
.L_x_1222:
[----:B------:R-:W-:-:S04]  /*1750*/  UIMAD UR4, UR4, UR7, UR7 ;  /* 0x00000007040472a4 */ /* 0x000fc8000f8e0207 */
[----:B------:R-:W-:-:S04]  /*1760*/  UISETP.LT.AND UP0, UPT, UR6, UR4, UPT ;  /* 0x000000040600728c */ /* 0x000fc8000bf01270 */
[----:B------:R-:W-:-:S12]  /*1770*/  USEL UR6, UR6, UR4, UP0 ;  /* 0x0000000406067287 */ /* 0x000fd80008000000 */
.L_x_1220:
[----:B------:R-:W-:Y:S01]  /*1780*/  R2UR UR4, R22 ;  /* 0x00000000160472ca */ /* 0x000fe200000e0000 */
[----:B------:R-:W-:Y:S02]  /*1790*/  UIADD3 UR10, UR6, 0x3f, URZ ;  /* 0x0000003f060a7890 */ /* 0x000fe4000fffe03f */
[----:B------:R-:W-:Y:S02]  /*17a0*/  UISETP.GE.AND UP1, UPT, UR7, 0x1, UPT ;  /* 0x000000010700788c */ /* 0x000fe4000bf26270 */
[----:B------:R-:W-:Y:S01]  /*17b0*/  USHF.R.S32.HI UR11, URZ, 0x1f, UR10 ;  /* 0x0000001f3f0b7899 */ /* 0x000fe2000801140a */
[----:B------:R-:W-:Y:S01]  /*17c0*/  UMOV UR12, UR60 ;  /* 0x0000003c000c7c82 */ /* 0x000fe20008000000 */
[----:B------:R-:W-:Y:S02]  /*17d0*/  UIADD3 UR48, UR42, -UR41, URZ ;  /* 0x800000292a307290 */ /* 0x000fe4000fffe03f */
[----:B------:R-:W-:Y:S01]  /*17e0*/  PLOP3.LUT P0, PT, PT, PT, UP1, 0x40, 0x0 ;  /* 0x000000000000781c */ /* 0x000fe20003f0e818 */
[----:B------:R-:W-:-:S03]  /*17f0*/  ULEA.HI UR11, UR11, UR10, URZ, 0x6 ;  /* 0x0000000a0b0b7291 */ /* 0x000fc6000f8f303f */
[----:B------:R-:W-:Y:S02]  /*1800*/  UISETP.NE.AND UP0, UPT, UR4, URZ, UPT ;  /* 0x0000003f0400728c */ /* 0x000fe4000bf05270 */
[----:B------:R-:W-:Y:S02]  /*1810*/  UIADD3 UR4, UR42, 0x3f, URZ ;  /* 0x0000003f2a047890 */ /* 0x000fe4000fffe03f */
[----:B------:R-:W-:Y:S02]  /*1820*/  USHF.R.S32.HI UR11, URZ, 0x6, UR11 ;  /* 0x000000063f0b7899 */ /* 0x000fe4000801140b */
[----:B------:R-:W-:Y:S01]  /*1830*/  USHF.R.S32.HI UR6, URZ, 0x1f, UR4 ;  /* 0x0000001f3f067899 */ /* 0x000fe20008011404 */
[----:B------:R-:W-:-:S03]  /*1840*/  ULDC UR10, c[0x0][0x9dc] ;  /* 0x00027700000a7ab9 */ /* 0x000fc60000000800 */
[----:B------:R-:W-:Y:S01]  /*1850*/  ULEA.HI UR6, UR6, UR4, URZ, 0x6 ;  /* 0x0000000406067291 */ /* 0x000fe2000f8f303f */
[----:B------:R-:W-:Y:S01]  /*1860*/  @UP0 ULDC UR8, c[0x0][0x44c] ;  /* 0x0001130000080ab9 */ /* 0x000fe20000000800 */
[----:B------:R-:W-:Y:S01]  /*1870*/  @UP0 ULDC UR13, c[0x0][0x450] ;  /* 0x00011400000d0ab9 */ /* 0x000fe20000000800 */
[----:B------:R-:W-:Y:S02]  /*1880*/  UIMAD.WIDE.U32 UR8, UR60, UR8, URZ ;  /* 0x000000083c0872a5 */ /* 0x000fe4000f8e003f */
[----:B------:R-:W-:Y:S02]  /*1890*/  USHF.R.S32.HI UR6, URZ, 0x6, UR6 ;  /* 0x000000063f067899 */ /* 0x000fe40008011406 */
[----:B------:R-:W-:Y:S02]  /*18a0*/  @UP0 USHF.R.U32.HI UR12, URZ, UR13, UR9 ;  /* 0x0000000d3f0c0299 */ /* 0x000fe40008011609 */
[----:B------:R-:W-:Y:S02]  /*18b0*/  UISETP.LT.AND UP0, UPT, UR6, UR11, UPT ;  /* 0x0000000b0600728c */ /* 0x000fe4000bf01270 */
[----:B------:R-:W-:-:S02]  /*18c0*/  UIADD3 UR4, UR48, UR12, URZ ;  /* 0x0000000c30047290 */ /* 0x000fc4000fffe03f */
[----:B------:R-:W-:Y:S02]  /*18d0*/  USEL UR6, UR6, UR11, UP0 ;  /* 0x0000000b06067287 */ /* 0x000fe40008000000 */
[----:B------:R-:W-:Y:S01]  /*18e0*/  UIADD3 UR10, UR4, -UR10, URZ ;  /* 0x8000000a040a7290 */ /* 0x000fe2000fffe03f */
[----:B------:R-:W-:Y:S11]  /*18f0*/  @P0 BRA `(.L_x_1223) ;  /* 0x0000000000440947 */ /* 0x000ff60003800000 */
        /* <DEDUP_REMOVED lines=10> */
.L_x_1224:
[----:B------:R-:W-:-:S11]  /*19a0*/  UISETP.NE.AND UP0, UPT, UR7, 0x1, UPT ;  /* 0x000000010700788c */ /* 0x000fd6000bf05270 */
[----:B------:R-:W-:Y:S02]  /*19b0*/  @UP0 ULDC.64 UR12, c[0x0][0x9e8] ;  /* 0x00027a00000c0ab9 */ /* 0x000fe40000000a00 */
[----:B------:R-:W-:-:S04]  /*19c0*/  UIMAD.WIDE.U32 UR8, UR4, UR12, URZ ;  /* 0x0000000c040872a5 */ /* 0x000fc8000f8e003f */
[----:B------:R-:W-:-:S12]  /*19d0*/  @UP0 USHF.R.U32.HI UR4, URZ, UR13, UR9 ;  /* 0x0000000d3f040299 */ /* 0x000fd80008011609 */
.L_x_1225:
[----:B------:R-:W-:-:S04]  /*19e0*/  UIMAD UR4, UR4, UR7, URZ ;  /* 0x00000007040472a4 */ /* 0x000fc8000f8e023f */
[----:B------:R-:W-:-:S04]  /*19f0*/  UISETP.LT.AND UP0, UPT, UR10, UR4, UPT ;  /* 0x000000040a00728c */ /* 0x000fc8000bf01270 */
[----:B------:R-:W-:-:S12]  /*1a00*/  USEL UR10, UR10, UR4, !UP0 ;  /* 0x000000040a0a7287 */ /* 0x000fd8000c000000 */
.L_x_1223:
[----:B------:R-:W-:-:S04]  /*1a10*/  USHF.R.S32.HI UR4, URZ, 0x1f, UR10 ;  /* 0x0000001f3f047899 */ /* 0x000fc8000801140a */
[----:B------:R-:W-:-:S04]  /*1a20*/  ULEA.HI UR4, UR4, UR10, URZ, 0x6 ;  /* 0x0000000a04047291 */ /* 0x000fc8000f8f303f */
[----:B------:R-:W-:Y:S02]  /*1a30*/  USHF.R.S32.HI UR7, URZ, 0x6, UR4 ;  /* 0x000000063f077899 */ /* 0x000fe40008011404 */
[----:B------:R-:W-:Y:S02]  /*1a40*/  ULOP3.LUT UR4, UR5, 0xff000000, URZ, 0xc0, !UPT ;  /* 0xff00000005047892 */ /* 0x000fe4000f8ec03f */
[----:B------:R-:W-:Y:S02]  /*1a50*/  UISETP.LT.AND UP0, UPT, URZ, UR7, UPT ;  /* 0x000000073f00728c */ /* 0x000fe4000bf01270 */
[----:B------:R-:W-:Y:S02]  /*1a60*/  ULOP3.LUT UR5, UR5, 0xff0000, URZ, 0xc0, !UPT ;  /* 0x00ff000005057892 */ /* 0x000fe4000f8ec03f */
[----:B------:R-:W-:Y:S02]  /*1a70*/  USEL UR10, URZ, UR7, !UP0 ;  /* 0x000000073f0a7287 */ /* 0x000fe4000c000000 */
[----:B------:R-:W-:-:S02]  /*1a80*/  USHF.R.U32.HI UR4, URZ, 0x8, UR4 ;  /* 0x000000083f047899 */ /* 0x000fc40008011604 */
[----:B------:R-:W-:Y:S02]  /*1a90*/  UISETP.GT.AND UP0, UPT, UR6, UR10, UPT ;  /* 0x0000000a0600728c */ /* 0x000fe4000bf04270 */
[----:B------:R-:W-:-:S03]  /*1aa0*/  ULEA.HI UR5, UR5, UR4, URZ, 0x10 ;  /* 0x0000000405057291 */ /* 0x000fc6000f8f803f */
[----:B------:R-:W-:Y:S01]  /*1ab0*/  UMOV UR4, URZ ;  /* 0x0000003f00047c82 */ /* 0x000fe20008000000 */
[----:B------:R-:W-:Y:S01]  /*1ac0*/  PLOP3.LUT P0, PT, PT, PT, UP0, 0x80, 0x0 ;  /* 0x000000000000781c */ /* 0x000fe20003f0f008 */
[----:B------:R-:W-:Y:S02]  /*1ad0*/  ULOP3.LUT UR7, UR5, 0xff, URZ, 0xc0, !UPT ;  /* 0x000000ff05077892 */ /* 0x000fe4000f8ec03f */
[----:B------:R-:W-:-:S04]  /*1ae0*/  USHF.R.U32.HI UR5, URZ, 0x10, UR5 ;  /* 0x000000103f057899 */ /* 0x000fc80008011605 */
[----:B------:R-:W-:Y:S02]  /*1af0*/  IMAD.U32 R204, RZ, RZ, UR7 ;  /* 0x00000007ffcc7e24 */ /* 0x000fe4000f8e00ff */
[----:B------:R-:W-:-:S04]  /*1b00*/  IMAD.U32 R202, RZ, RZ, UR5 ;  /* 0x00000005ffca7e24 */ /* 0x000fc8000f8e00ff */
[----:B------:R-:W-:Y:S05]  /*1b10*/  @!P0 BRA `(.L_x_1226) ;  /* 0x0000000000988947 */ /* 0x000fea0003800000 */
[----:B------:R-:W-:Y:S01]  /*1b20*/  R2UR UR5, R202 ;  /* 0x00000000ca0572ca */ /* 0x000fe200000e0000 */
[----:B------:R-:W-:-:S12]  /*1b30*/  ULDC UR4, c[0x0][0x9f0] ;  /* 0x00027c0000047ab9 */ /* 0x000fd80000000800 */
[----:B------:R-:W-:-:S04]  /*1b40*/  UISETP.NE.AND UP0, UPT, UR5, URZ, UPT ;  /* 0x0000003f0500728c */ /* 0x000fc8000bf05270 */
[----:B------:R-:W-:-:S04]  /*1b50*/  USEL UR11, UR5, UR4, UP0 ;  /* 0x00000004050b7287 */ /* 0x000fc80008000000 */
[----:B------:R-:W-:Y:S02]  /*1b60*/  UIADD3 UR4, UR11, -0x1, UR6 ;  /* 0xffffffff0b047890 */ /* 0x000fe4000fffe006 */
[----:B------:R-:W-:Y:S02]  /*1b70*/  IMAD.U32 R3, RZ, RZ, UR11 ;  /* 0x0000000bff037e24 */ /* 0x000fe4000f8e00ff */
[----:B------:R-:W-:-:S03]  /*1b80*/  UIADD3 UR7, -UR10, UR4, URZ ;  /* 0x000000040a077290 */ /* 0x000fc6000fffe13f */
[-C--:B0-----:R-:W-:Y:S01]  /*1b90*/  IABS R0, R3.reuse ;  /* 0x0000000300007213 */ /* 0x081fe20000000000 */
[----:B------:R-:W-:Y:S01]  /*1ba0*/  UMOV UR4, URZ ;  /* 0x0000003f00047c82 */ /* 0x000fe20008000000 */
[----:B------:R-:W-:Y:S01]  /*1bb0*/  IABS R5, R3 ;  /* 0x0000000300057213 */ /* 0x000fe20000000000 */
[----:B------:R-:W-:Y:S01]  /*1bc0*/  IMAD.U32 R4, RZ, RZ, UR7 ;  /* 0x00000007ff047e24 */ /* 0x000fe2000f8e00ff */
[----:B------:R-:W-:Y:S01]  /*1bd0*/  R2UR UR12, R0 ;  /* 0x00000000000c72ca */ /* 0x000fe200000e0000 */
[----:B------:R-:W-:-:S03]  /*1be0*/  ULOP3.LUT UR7, UR7, UR11, URZ, 0x3c, !UPT ;  /* 0x0000000b07077292 */ /* 0x000fc6000f8e3c3f */
[----:B------:R-:W-:-:S05]  /*1bf0*/  IABS R4, R4 ;  /* 0x0000000400047213 */ /* 0x000fca0000000000 */
[----:B------:R-:W-:-:S04]  /*1c00*/  IMAD.MOV.U32 R3, RZ, RZ, R4 ;  /* 0x000000ffff037224 */ /* 0x000fc800078e0004 */
[----:B------:R-:W0:Y:S01]  /*1c10*/  I2F.RP R0, UR12 ;  /* 0x0000000c00007d06 */ /* 0x000e220008209400 */
[----:B------:R-:W-:-:S07]  /*1c20*/  R2UR UR9, R3 ;  /* 0x00000000030972ca */ /* 0x000fce00000e0000 */
[----:B0-----:R-:W0:Y:S02]  /*1c30*/  MUFU.RCP R0, R0 ;  /* 0x0000000000007308 */ /* 0x001e240000001000 */
[----:B0-----:R-:W-:Y:S02]  /*1c40*/  VIADD R2, R0, 0xffffffe ;  /* 0x0ffffffe00027836 */ /* 0x001fe40000000000 */
        /* <DEDUP_REMOVED lines=19> */
.L_x_1226:
[----:B------:R-:W-:Y:S01]  /*1d80*/  R2UR UR5, R204 ;  /* 0x00000000cc0572ca */ /* 0x000fe200000e0000 */
[----:B------:R-:W-:Y:S01]  /*1d90*/  IMAD.U32 R152, RZ, RZ, UR6 ;  /* 0x00000006ff987e24 */ /* 0x000fe2000f8e00ff */
[----:B------:R-:W-:Y:S01]  /*1da0*/  PLOP3.LUT P0, PT, PT, PT, PT, 0x80, 0x0 ;  /* 0x000000000000781c */ /* 0x000fe20003f0f070 */
[----:B------:R-:W-:Y:S01]  /*1db0*/  IMAD.U32 R3, RZ, RZ, UR4 ;  /* 0x00000004ff037e24 */ /* 0x000fe2000f8e00ff */
[----:B------:R-:W-:Y:S01]  /*1dc0*/  CS2R R150, SRZ ;  /* 0x0000000000967805 */ /* 0x000fe2000001ff00 */
[----:B0-----:R-:W-:Y:S01]  /*1dd0*/  IMAD.MOV.U32 R0, RZ, RZ, RZ ;  /* 0x000000ffff007224 */ /* 0x001fe200078e00ff */
[----:B------:R-:W-:Y:S01]  /*1de0*/  CS2R R148, SRZ ;  /* 0x0000000000947805 */ /* 0x000fe2000001ff00 */
[----:B------:R-:W-:Y:S01]  /*1df0*/  IMAD.MOV.U32 R2, RZ, RZ, RZ ;  /* 0x000000ffff027224 */ /* 0x000fe200078e00ff */
[----:B------:R-:W-:Y:S02]  /*1e00*/  CS2R R146, SRZ ;  /* 0x0000000000927805 */ /* 0x000fe4000001ff00 */
[----:B------:R-:W-:-:S02]  /*1e10*/  CS2R R144, SRZ ;  /* 0x0000000000907805 */ /* 0x000fc4000001ff00 */
[----:B------:R-:W-:Y:S02]  /*1e20*/  CS2R R142, SRZ ;  /* 0x00000000008e7805 */ /* 0x000fe4000001ff00 */
[----:B------:R-:W-:Y:S02]  /*1e30*/  CS2R R140, SRZ ;  /* 0x00000000008c7805 */ /* 0x000fe4000001ff00 */
[----:B------:R-:W-:Y:S01]  /*1e40*/  CS2R R138, SRZ ;  /* 0x00000000008a7805 */ /* 0x000fe2000001ff00 */
[----:B------:R-:W-:Y:S01]  /*1e50*/  UIMAD UR5, UR5, UR4, UR10 ;  /* 0x00000004050572a4 */ /* 0x000fe2000f8e020a */
[----:B------:R-:W-:Y:S02]  /*1e60*/  CS2R R136, SRZ ;  /* 0x0000000000887805 */ /* 0x000fe4000001ff00 */
[----:B------:R-:W-:Y:S02]  /*1e70*/  CS2R R134, SRZ ;  /* 0x0000000000867805 */ /* 0x000fe4000001ff00 */
[----:B------:R-:W-:-:S02]  /*1e80*/  CS2R R132, SRZ ;  /* 0x0000000000847805 */ /* 0x000fc4000001ff00 */
[----:B------:R-:W-:Y:S02]  /*1e90*/  CS2R R130, SRZ ;  /* 0x0000000000827805 */ /* 0x000fe4000001ff00 */
[----:B------:R-:W-:Y:S02]  /*1ea0*/  CS2R R128, SRZ ;  /* 0x0000000000807805 */ /* 0x000fe4000001ff00 */
[----:B------:R-:W-:Y:S01]  /*1eb0*/  VIADDMNMX R152, R3, UR5, R152, PT ;  /* 0x0000000503987c46 */ /* 0x000fe2000b800198 */
[----:B------:R-:W-:Y:S01]  /*1ec0*/  IMAD.U32 R200, RZ, RZ, UR5 ;  /* 0x00000005ffc87e24 */ /* 0x000fe2000f8e00ff */
[----:B------:R-:W-:Y:S02]  /*1ed0*/  CS2R R126, SRZ ;  /* 0x00000000007e7805 */ /* 0x000fe4000001ff00 */
[----:B------:R-:W-:Y:S02]  /*1ee0*/  CS2R R124, SRZ ;  /* 0x00000000007c7805 */ /* 0x000fe4000001ff00 */
[----:B------:R-:W-:-:S02]  /*1ef0*/  ISETP.GT.AND P1, PT, R152, UR5, PT ;  /* 0x0000000598007c0c */ /* 0x000fc4000bf24270 */
        /* <DEDUP_REMOVED lines=87> */
.L_x_1228:
[----:B------:R-:W2:Y:S04]  /*2470*/  LDL R18, [R1+0x14] ;  /* 0x0000140001127983 */ /* 0x000ea80000100800 */
[----:B------:R-:W3:Y:S01]  /*2480*/  LDL R2, [R1+0x2c] ;  /* 0x00002c0001027983 */ /* 0x000ee20000100800 */
        /* <DEDUP_REMOVED lines=9> */
[----:B------:R-:W0:Y:S02]  /*2520*/  SYNCS.PHASECHK.TRANS64.TRYWAIT P1, [UR40+0x30800], R0 ;  /* 0x03080000ff0075a7 */ /* 0x000e240008020168 */
[----:B0-----:R-:W-:Y:S05]  /*2530*/  @!P1 BRA `(.L_x_1229) ;  /* 0x00000160004c9947 */ /* 0x001fea0003800000 */
.L_x_1425:
[----:B------:R-:W-:Y:S05]  /*2540*/  @!P0 BRA `(.L_x_1230) ;  /* 0x0000000000048947 */ /* 0x000fea0003800000 */
[----:B------:R-:W-:Y:S01]  /*2550*/  BPT.TRAP 0x1 ;  /* 0x000000040000795c */ /* 0x000fe20000300000 */
.L_x_1230:
[----:B0-----:R-:W-:Y:S02]  /*2560*/  IMAD.U32 R3, RZ, RZ, UR39 ;  /* 0x00000027ff037e24 */ /* 0x001fe4000f8e00ff */
[----:B------:R-:W-:-:S03]  /*2570*/  IMAD.U32 R0, RZ, RZ, UR38 ;  /* 0x00000026ff007e24 */ /* 0x000fc6000f8e00ff */
[----:B------:R-:W-:Y:S02]  /*2580*/  LEA R3, R3, UR40, 0x3 ;  /* 0x0000002803037c11 */ /* 0x000fe4000f8e18ff */
[----:B------:R-:W-:-:S04]  /*2590*/  SHF.L.U32 R0, R0, 0x1f, RZ ;  /* 0x0000001f00007819 */ /* 0x000fc800000006ff */
[----:B------:R0:W1:Y:S01]  /*25a0*/  SYNCS.PHASECHK.TRANS64.TRYWAIT P1, [R3+URZ+0x30830], R0 ;  /* 0x03083000030075a7 */ /* 0x000062000802017f */
[----:B------:R-:W-:Y:S05]  /*25b0*/  @!P0 BRA `(.L_x_1231) ;  /* 0x0000000000048947 */ /* 0x000fea0003800000 */
[----:B------:R-:W-:Y:S01]  /*25c0*/  BPT.TRAP 0x1 ;  /* 0x000000040000795c */ /* 0x000fe20000300000 */
.L_x_1231:
[----:B-1----:R-:W-:Y:S05]  /*25d0*/  @P1 BRA `(.L_x_1232) ;  /* 0x0000000000081947 */ /* 0x002fea0003800000 */
[----:B------:R-:W1:Y:S02]  /*25e0*/  SYNCS.PHASECHK.TRANS64.TRYWAIT P1, [R3+URZ+0x30830], R0 ;  /* 0x03083000030075a7 */ /* 0x000e64000802017f */
[----:B-1----:R-:W-:Y:S05]  /*25f0*/  @!P1 BRA `(.L_x_1233) ;  /* 0x0000016000349947 */ /* 0x002fea0003800000 */
.L_x_1232:
[----:B------:R-:W-:Y:S05]  /*2600*/  WARPSYNC.ALL ;  /* 0x0000000000007948 */ /* 0x000fea0003800000 */
[----:B------:R-:W-:Y:S01]  /*2610*/  UIADD3 UR4, UR40, 0x20400, URZ ;  /* 0x0002040028047890 */ /* 0x000fe2000fffe03f */
[----:B------:R-:W-:Y:S01]  /*2620*/  WARPGROUP.ARRIVE ;  /* 0x00000000000079c5 */ /* 0x000fe20000000000 */
[----:B------:R-:W-:Y:S01]  /*2630*/  UMOV UR9, 0x40000040 ;  /* 0x4000004000097882 */ /* 0x000fe20000000000 */
[----:B------:R-:W-:Y:S01]  /*2640*/  UMOV UR11, 0x40000040 ;  /* 0x40000040000b7882 */ /* 0x000fe20000000000 */
[----:B------:R-:W-:Y:S01]  /*2650*/  USHF.R.U32.HI UR4, URZ, 0x4, UR4 ;  /* 0x000000043f047899 */ /* 0x000fe20008011604 */
[----:B------:R-:W-:Y:S01]  /*2660*/  IMAD.U32 R19, RZ, RZ, UR9 ;  /* 0x00000009ff137e24 */ /* 0x000fe2000f8e00ff */
[----:B------:R-:W-:Y:S01]  /*2670*/  UMOV UR57, 0x40000040 ;  /* 0x4000004000397882 */ /* 0x000fe20000000000 */
[----:B------:R-:W-:Y:S01]  /*2680*/  UMOV UR59, 0x40000040 ;  /* 0x40000040003b7882 */ /* 0x000fe20000000000 */
[----:B------:R-:W-:Y:S01]  /*2690*/  ULOP3.LUT UR4, UR4, 0x3fff, URZ, 0xc0, !UPT ;  /* 0x00003fff04047892 */ /* 0x000fe2000f8ec03f */
[----:B------:R-:W-:Y:S01]  /*26a0*/  UMOV UR13, 0x40000040 ;  /* 0x40000040000d7882 */ /* 0x000fe20000000000 */
[----:B------:R-:W-:-:S02]  /*26b0*/  UMOV UR15, 0x40000040 ;  /* 0x40000040000f7882 */ /* 0x000fc40000000000 */
[----:B------:R-:W-:Y:S02]  /*26c0*/  ULOP3.LUT UR61, UR4, 0x10000, URZ, 0xfc, !UPT ;  /* 0x00010000043d7892 */ /* 0x000fe4000f8efc3f */
[----:B------:R-:W-:Y:S02]  /*26d0*/  ULOP3.LUT UR4, UR44, 0x10000, URZ, 0xfc, !UPT ;  /* 0x000100002c047892 */ /* 0x000fe4000f8efc3f */
[----:B------:R-:W-:Y:S02]  /*26e0*/  ULEA UR5, UR39, UR61, 0xb ;  /* 0x0000003d27057291 */ /* 0x000fe4000f8e583f */
[----:B------:R-:W-:Y:S02]  /*26f0*/  UIADD3 UR6, UR4, 0x2, URZ ;  /* 0x0000000204067890 */ /* 0x000fe4000fffe03f */
[----:B------:R-:W-:Y:S01]  /*2700*/  UIADD3 UR7, UR5, 0x2, URZ ;  /* 0x0000000205077890 */ /* 0x000fe2000fffe03f */
[----:B------:R-:W-:Y:S02]  /*2710*/  UMOV UR8, UR4 ;  /* 0x0000000400087c82 */ /* 0x000fe40008000000 */
[----:B------:R-:W-:Y:S01]  /*2720*/  UMOV UR10, UR5 ;  /* 0x00000005000a7c82 */ /* 0x000fe20008000000 */
[----:B------:R-:W-:Y:S01]  /*2730*/  IMAD.U32 R18, RZ, RZ, UR8 ;  /* 0x00000008ff127e24 */ /* 0x000fe2000f8e00ff */
[----:B------:R-:W-:Y:S01]  /*2740*/  HGMMA.64x64x16.F32.BF16 R24, gdesc[UR8], RZ, !UPT, gsb0 ;  /* 0x00e00000081879f0 */ /* 0x000fe2000c0018ff */
[----:B------:R-:W-:Y:S01]  /*2750*/  UMOV UR8, UR6 ;  /* 0x0000000600087c82 */ /* 0x000fe20008000000 */
[----:B------:R-:W-:Y:S01]  /*2760*/  UMOV UR9, 0x40000040 ;  /* 0x4000004000097882 */ /* 0x000fe20000000000 */
[----:B------:R-:W-:Y:S01]  /*2770*/  UMOV UR10, UR7 ;  /* 0x00000007000a7c82 */ /* 0x000fe20008000000 */
[----:B------:R-:W-:Y:S01]  /*2780*/  UMOV UR11, 0x40000040 ;  /* 0x40000040000b7882 */ /* 0x000fe20000000000 */
[----:B------:R-:W-:Y:S01]  /*2790*/  UIADD3 UR6, UR4, 0x4, URZ ;  /* 0x0000000404067890 */ /* 0x000fe2000fffe03f */
[----:B------:R-:W-:Y:S01]  /*27a0*/  IMAD.U32 R14, RZ, RZ, UR8 ;  /* 0x00000008ff0e7e24 */ /* 0x000fe2000f8e00ff */
[----:B------:R-:W-:Y:S01]  /*27b0*/  UIADD3 UR7, UR5, 0x4, URZ ;  /* 0x0000000405077890 */ /* 0x000fe2000fffe03f */
[----:B------:R-:W-:Y:S01]  /*27c0*/  IMAD.U32 R15, RZ, RZ, UR9 ;  /* 0x00000009ff0f7e24 */ /* 0x000fe2000f8e00ff */
[----:B------:R-:W-:-:S02]  /*27d0*/  UIADD3 UR56, UR4, 0x404, URZ ;  /* 0x0000040404387890 */ /* 0x000fc4000fffe03f */
[----:B------:R-:W-:Y:S02]  /*27e0*/  UIADD3 UR58, UR5, 0x204, URZ ;  /* 0x00000204053a7890 */ /* 0x000fe4000fffe03f */
[----:B------:R-:W-:Y:S02]  /*27f0*/  UIADD3 UR12, UR4, 0x800, URZ ;  /* 0x00000800040c7890 */ /* 0x000fe4000fffe03f */
[----:B------:R-:W-:Y:S02]  /*2800*/  UIADD3 UR14, UR5, 0x400, URZ ;  /* 0x00000400050e7890 */ /* 0x000fe4000fffe03f */
[----:B------:R-:W-:Y:S02]  /*2810*/  UIADD3 UR16, UR4, 0x802, URZ ;  /* 0x0000080204107890 */ /* 0x000fe4000fffe03f */
[----:B------:R-:W-:Y:S01]  /*2820*/  UIADD3 UR18, UR5, 0x402, URZ ;  /* 0x0000040205127890 */ /* 0x000fe2000fffe03f */
[----:B------:R-:W-:Y:S01]  /*2830*/  UMOV UR17, 0x40000040 ;  /* 0x4000004000117882 */ /* 0x000fe20000000000 */
[----:B------:R-:W-:Y:S01]  /*2840*/  UMOV UR19, 0x40000040 ;  /* 0x4000004000137882 */ /* 0x000fe20000000000 */
[----:B------:R-:W-:-:S02]  /*2850*/  UIADD3 UR20, UR4, 0x804, URZ ;  /* 0x0000080404147890 */ /* 0x000fc4000fffe03f */
[----:B------:R-:W-:Y:S01]  /*2860*/  UIADD3 UR22, UR5, 0x404, URZ ;  /* 0x0000040405167890 */ /* 0x000fe2000fffe03f */
[----:B------:R-:W-:Y:S01]  /*2870*/  UMOV UR21, 0x40000040 ;  /* 0x4000004000157882 */ /* 0x000fe20000000000 */
[----:B------:R-:W-:Y:S01]  /*2880*/  UMOV UR23, 0x40000040 ;  /* 0x4000004000177882 */ /* 0x000fe20000000000 */
[----:B------:R-:W-:Y:S02]  /*2890*/  UIADD3 UR24, UR4, 0x806, URZ ;  /* 0x0000080604187890 */ /* 0x000fe4000fffe03f */
[----:B------:R-:W-:Y:S01]  /*28a0*/  UIADD3 UR26, UR5, 0x406, URZ ;  /* 0x00000406051a7890 */ /* 0x000fe2000fffe03f */
[----:B------:R-:W-:Y:S01]  /*28b0*/  UMOV UR25, 0x40000040 ;  /* 0x4000004000197882 */ /* 0x000fe20000000000 */
[----:B------:R-:W-:Y:S01]  /*28c0*/  UMOV UR27, 0x40000040 ;  /* 0x40000040001b7882 */ /* 0x000fe20000000000 */
        /* <DEDUP_REMOVED lines=16> */
[----:B------:R-:W-:-:S02]  /*29d0*/  WARPGROUP.DEPBAR.LE gsb0, 0x0 ;  /* 0x00008000000079c5 */ /* 0x000fc40000010000 */
[----:B------:R-:W-:-:S06]  /*29e0*/  WARPGROUP.ARRIVE ;  /* 0x00000000000079c5 */ /* 0x000fcc0000000000 */
[----:B------:R-:W-:Y:S01]  /*29f0*/  HGMMA.64x64x16.F32.BF16 R24, gdesc[UR8], R24, gsb0 ;  /* 0x00e00000081879f0 */ /* 0x000fe20008001818 */
        /* <DEDUP_REMOVED lines=8> */
[----:B------:R-:W-:Y:S02]  /*2a80*/  WARPGROUP.DEPBAR.LE gsb0, 0x0 ;  /* 0x00008000000079c5 */ /* 0x000fe40000010000 */
        /* <DEDUP_REMOVED lines=28> */
[----:B------:R-:W-:Y:S02]  /*2c50*/  IMAD.U32 R6, RZ, RZ, UR8 ;  /* 0x00000008ff067e24 */ /* 0x000fe4000f8e00ff */
[----:B------:R-:W-:Y:S01]  /*2c60*/  IMAD.U32 R7, RZ, RZ, UR9 ;  /* 0x00000009ff077e24 */ /* 0x000fe2000f8e00ff */
[----:B------:R-:W-:Y:S02]  /*2c70*/  WARPGROUP.DEPBAR.LE gsb0, 0x0 ;  /* 0x00008000000079c5 */ /* 0x000fe40000010000 */
[----:B------:R-:W-:-:S06]  /*2c80*/  WARPGROUP.ARRIVE ;  /* 0x00000000000079c5 */ /* 0x000fcc0000000000 */
[----:B------:R-:W-:Y:S01]  /*2c90*/  HGMMA.64x64x16.F32.BF16 R24, gdesc[UR8], R24, gsb0 ;  /* 0x00e00000081879f0 */ /* 0x000fe20008001818 */
[----:B------:R-:W-:Y:S02]  /*2ca0*/  UIADD3 UR8, UR4, 0x406, URZ ;  /* 0x0000040604087890 */ /* 0x000fe4000fffe03f */
[----:B------:R-:W-:Y:S01]  /*2cb0*/  UIADD3 UR10, UR5, 0x206, URZ ;  /* 0x00000206050a7890 */ /* 0x000fe2000fffe03f */
[----:B------:R-:W-:Y:S01]  /*2cc0*/  UMOV UR9, 0x40000040 ;  /* 0x4000004000097882 */ /* 0x000fe20000000000 */
        /* <DEDUP_REMOVED lines=34> */
.L_x_1234:
[----:B------:R-:W-:Y:S01]  /*2ef0*/  R2UR UR4, R22 ;  /* 0x00000000160472ca */ /* 0x000fe200000e0000 */
[----:B------:R-:W2:Y:S01]  /*2f00*/  S2UR UR6, SR_CgaCtaId ;  /* 0x00000000000679c3 */ /* 0x000ea20000008800 */
[----:B01----:R-:W-:Y:S01]  /*2f10*/  VIADD R0, R23, UR60 ;  /* 0x0000003c17007c36 */ /* 0x003fe20008000000 */
[----:B------:R-:W-:Y:S01]  /*2f20*/  UISETP.NE.AND UP0, UPT, UR43, URZ, UPT ;  /* 0x0000003f2b00728c */ /* 0x000fe2000bf05270 */
[----:B------:R-:W-:Y:S01]  /*2f30*/  LEA R56, R152, 0xffffffc0, 0x6 ;  /* 0xffffffc098387811 */ /* 0x000fe200078e30ff */
[----:B------:R-:W-:-:S08]  /*2f40*/  ULDC UR7, c[0x0][0x9e0] ;  /* 0x0002780000077ab9 */ /* 0x000fd00000000800 */
[----:B------:R-:W-:Y:S01]  /*2f50*/  UISETP.NE.AND UP1, UPT, UR4, URZ, UPT ;  /* 0x0000003f0400728c */ /* 0x000fe2000bf25270 */
[----:B------:R-:W-:Y:S01]  /*2f60*/  R2UR UR4, R3 ;  /* 0x00000000030472ca */ /* 0x000fe200000e0000 */
[----:B------:R-:W-:-:S04]  /*2f70*/  IMAD.MOV.U32 R3, RZ, RZ, -0x40 ;  /* 0xffffffc0ff037424 */ /* 0x000fc800078e00ff */
[----:B------:R-:W-:Y:S01]  /*2f80*/  PLOP3.LUT P1, PT, PT, PT, UP1, 0x80, 0x0 ;  /* 0x000000000000781c */ /* 0x000fe20003f2f018 */
[----:B------:R-:W-:Y:S01]  /*2f90*/  IMAD R20, R152, R3, 0x40 ;  /* 0x0000004098147424 */ /* 0x000fe200078e0203 */
[----:B------:R-:W-:Y:S01]  /*2fa0*/  PLOP3.LUT P2, PT, PT, PT, UP1, 0x80, 0x0 ;  /* 0x000000000000781c */ /* 0x000fe20003f4f018 */
[----:B------:R-:W-:Y:S02]  /*2fb0*/  IMAD.U32 R3, RZ, RZ, UR41 ;  /* 0x00000029ff037e24 */ /* 0x000fe4000f8e00ff */
[----:B------:R-:W-:Y:S01]  /*2fc0*/  @UP1 ULDC UR5, c[0x0][0x44c] ;  /* 0x0001130000051ab9 */ /* 0x000fe20000000800 */
[----:B------:R-:W-:Y:S02]  /*2fd0*/  IADD3 R21, -R17, UR42, R20 ;  /* 0x0000002a11157c10 */ /* 0x000fe4000fffe114 */
[----:B------:R-:W-:-:S04]  /*2fe0*/  UIADD3 UR4, UR4, 0x30840, URZ ;  /* 0x0003084004047890 */ /* 0x000fc8000fffe03f */
[----:B--2---:R-:W-:Y:S01]  /*2ff0*/  UPRMT UR4, UR6, 0x654, UR4 ;  /* 0x0000065406047896 */ /* 0x004fe20008000004 */
[----:B------:R-:W-:Y:S01]  /*3000*/  @P1 IMAD.HI.U32 R2, R0, UR5, RZ ;  /* 0x0000000500021c27 */ /* 0x000fe2000f8e00ff */
[----:B------:R-:W-:Y:S01]  /*3010*/  @UP1 ULDC UR5, c[0x0][0x450] ;  /* 0x0001140000051ab9 */ /* 0x000fe20000000800 */
[----:B------:R-:W-:Y:S01]  /*3020*/  PLOP3.LUT P1, PT, PT, PT, UP0, 0x40, 0x0 ;  /* 0x000000000000781c */ /* 0x000fe20003f2e808 */
[----:B------:R-:W-:Y:S02]  /*3030*/  ULDC UR6, c[0x0][0x9dc] ;  /* 0x0002770000067ab9 */ /* 0x000fe40000000800 */
[----:B------:R-:W-:Y:S02]  /*3040*/  @P2 SHF.R.U32.HI R0, RZ, UR5, R2 ;  /* 0x00000005ff002c19 */ /* 0x000fe40008011602 */
[----:B------:R-:W-:Y:S01]  /*3050*/  IADD3 R2, -R17, 0x1, R20 ;  /* 0x0000000111027810 */ /* 0x000fe20007ffe114 */
[----:B------:R-:W-:Y:S01]  /*3060*/  SYNCS.ARRIVE.TRANS64.RED.A1T0 RZ, [UR4], RZ ;  /* 0x000000ffffff79a7 */ /* 0x000fe20008100404 */
[----:B------:R-:W-:Y:S01]  /*3070*/  ULOP3.LUT UR4, URZ, UR6, URZ, 0x33, !UPT ;  /* 0x000000063f047292 */ /* 0x000fe2000f8e333f */
[----:B------:R-:W0:Y:S01]  /*3080*/  SHFL.IDX PT, R4, R0, RZ, 0x1c1f ;  /* 0x001c1fff00047589 */ /* 0x000e2200000e0000 */
[----:B------:R-:W-:-:S05]  /*3090*/  IADD3 R2, -R3, UR42, R2 ;  /* 0x0000002a03027c10 */ /* 0x000fca000fffe102 */
[C---:B------:R-:W-:Y:S02]  /*30a0*/  VIADD R58, R2.reuse, UR7 ;  /* 0x00000007023a7c36 */ /* 0x040fe40008000000 */
[----:B------:R-:W-:-:S03]  /*30b0*/  VIADD R57, R2, UR4 ;  /* 0x0000000402397c36 */ /* 0x000fc60008000000 */
[----:B0-----:R-:W-:Y:S01]  /*30c0*/  VIADDMNMX R2, R4, R58, R21, PT ;  /* 0x0000003a04027246 */ /* 0x001fe20003800115 */
[----:B------:R-:W-:Y:S01]  /*30d0*/  IMAD.IADD R3, R57, 0x1, R4 ;  /* 0x0000000139037824 */ /* 0x000fe200078e0204 */
[----:B------:R-:W-:Y:S06]  /*30e0*/  @P1 BRA `(.L_x_1235) ;  /* 0x0000000000641947 */ /* 0x000fec0003800000 */
[----:B------:R-:W-:Y:S01]  /*30f0*/  IMAD.U32 R5, RZ, RZ, UR41 ;  /* 0x00000029ff057e24 */ /* 0x000fe2000f8e00ff */
[----:B------:R-:W-:Y:S04]  /*3100*/  BSSY B0, `(.L_x_1236) ;  /* 0x0000013000007945 */ /* 0x000fe80003800000 */
[----:B------:R-:W-:-:S04]  /*3110*/  IADD3 R5, -R5, UR42, R4 ;  /* 0x0000002a05057c10 */ /* 0x000fc8000fffe104 */
        /* <DEDUP_REMOVED lines=11> */
.L_x_1237:
[----:B------:R-:W-:Y:S02]  /*31d0*/  ULDC UR4, c[0x0][0x9e4] ;  /* 0x0002790000047ab9 */ /* 0x000fe40000000800 */
[----:B------:R-:W-:-:S05]  /*31e0*/  IMAD.U32 R59, RZ, RZ, UR4 ;  /* 0x00000004ff3b7e24 */ /* 0x000fca000f8e00ff */
[----:B------:R-:W-:-:S13]  /*31f0*/  ISETP.NE.AND P1, PT, R59, 0x1, PT ;  /* 0x000000013b00780c */ /* 0x000fda0003f25270 */
[----:B------:R-:W0:Y:S02]  /*3200*/  @P1 LDC.64 R60, c[0x0][0x9e8] ;  /* 0x00027a00ff3c1b82 */ /* 0x000e240000000a00 */
[----:B0-----:R-:W-:-:S05]  /*3210*/  @P1 IMAD.HI.U32 R4, R5, R60, RZ ;  /* 0x0000003c05041227 */ /* 0x001fca00078e00ff */
[----:B------:R-:W-:-:S07]  /*3220*/  @P1 SHF.R.U32.HI R5, RZ, R61, R4 ;  /* 0x0000003dff051219 */ /* 0x000fce0000011604 */
.L_x_1238:
[----:B------:R-:W-:Y:S05]  /*3230*/  BSYNC B0 ;  /* 0x0000000000007941 */ /* 0x000fea0003800000 */
.L_x_1236:
[----:B------:R-:W-:-:S04]  /*3240*/  IMAD R4, R5, R59, -R56 ;  /* 0x0000003b05047224 */ /* 0x000fc800078e0a38 */
[----:B------:R-:W-:-:S05]  /*3250*/  IMAD.IADD R4, R4, 0x1, -R17 ;  /* 0x0000000104047824 */ /* 0x000fca00078e0a11 */
[----:B------:R-:W-:Y:S02]  /*3260*/  VIADDMNMX R2, R4, R59, R2, PT ;  /* 0x0000003b04027246 */ /* 0x000fe40003800102 */
[----:B------:R-:W-:-:S07]  /*3270*/  VIMNMX R3, R3, R4, !PT ;  /* 0x0000000403037248 */ /* 0x000fce0007fe0100 */
.L_x_1235:
[C---:B------:R-:W-:Y:S01]  /*3280*/  ISETP.GE.AND P2, PT, R20.reuse, 0x9, PT ;  /* 0x000000091400780c */ /* 0x040fe20003f46270 */
[----:B------:R-:W0:Y:S01]  /*3290*/  SHFL.IDX PT, R0, R0, 0x1, 0x1c1f ;  /* 0x003c1f0000007f89 */ /* 0x000e2200000e0000 */
[----:B------:R-:W-:Y:S01]  /*32a0*/  ISETP.GE.AND P1, PT, R20, 0x2, PT ;  /* 0x000000021400780c */ /* 0x000fe20003f26270 */
[----:B------:R-:W-:Y:S01]  /*32b0*/  UISETP.NE.AND UP0, UPT, UR43, URZ, UPT ;  /* 0x0000003f2b00728c */ /* 0x000fe2000bf05270 */
        /* <DEDUP_REMOVED lines=11> */
[C---:B------:R-:W-:Y:S02]  /*3370*/  ISETP.GT.AND P4, PT, R3.reuse, 0x9, !P6 ;  /* 0x000000090300780c */ /* 0x040fe40007784270 */
        /* <DEDUP_REMOVED lines=28> */
[C---:B------:R-:W-:Y:S02]  /*3540*/  ISETP.GT.AND P3, PT, R3.reuse, 0x28, !P4 ;  /* 0x000000280300780c */ /* 0x040fe40006764270 */
        /* <DEDUP_REMOVED lines=12> */
[----:B0-----:R-:W-:Y:S02]  /*3610*/  VIADDMNMX R5, R0, R58, R21, PT ;  /* 0x0000003a00057246 */ /* 0x001fe40003800115 */
[----:B------:R-:W-:-:S04]  /*3620*/  ISETP.LT.OR P4, PT, R2, 0x31, P4 ;  /* 0x000000310200780c */ /* 0x000fc80002781670 */
[----:B------:R-:W-:Y:S02]  /*3630*/  FSEL R48, R48, -INF , !P4 ;  /* 0xff80000030307808 */ /* 0x000fe40006000000 */
[----:B------:R-:W-:-:S04]  /*3640*/  ISETP.GE.AND P4, PT, R20, 0x32, PT ;  /* 0x000000321400780c */ /* 0x000fc80003f86270 */
[----:B------:R-:W-:-:S04]  /*3650*/  ISETP.GT.AND P5, PT, R3, 0x31, !P4 ;  /* 0x000000310300780c */ /* 0x000fc800067a4270 */
        /* <DEDUP_REMOVED lines=11> */
[----:B------:R-:W-:Y:S01]  /*3710*/  ISETP.GE.AND P6, PT, R20, 0x3a, PT ;  /* 0x0000003a1400780c */ /* 0x000fe20003fc6270 */
[----:B------:R-:W-:-:S03]  /*3720*/  IMAD.IADD R20, R57, 0x1, R0 ;  /* 0x0000000139147824 */ /* 0x000fc600078e0200 */
[----:B------:R-:W-:Y:S02]  /*3730*/  P2R R24, PR, RZ, 0x40 ;  /* 0x00000040ff187803 */ /* 0x000fe40000000000 */
[----:B------:R-:W-:-:S04]  /*3740*/  ISETP.GT.AND P6, PT, R3, 0x39, !P6 ;  /* 0x000000390300780c */ /* 0x000fc800077c4270 */
[----:B------:R-:W-:-:S04]  /*3750*/  ISETP.LT.OR P6, PT, R2, 0x3a, P6 ;  /* 0x0000003a0200780c */ /* 0x000fc800037c1670 */
[----:B------:R-:W-:Y:S02]  /*3760*/  FSEL R53, R53, -INF , !P6 ;  /* 0xff80000035357808 */ /* 0x000fe40007000000 */
[----:B------:R-:W-:-:S13]  /*3770*/  PLOP3.LUT P6, PT, PT, PT, UP0, 0x40, 0x0 ;  /* 0x000000000000781c */ /* 0x000fda0003fce808 */
[----:B------:R-:W-:Y:S05]  /*3780*/  @P6 BRA `(.L_x_1239) ;  /* 0x0000000000646947 */ /* 0x000fea0003800000 */
        /* <DEDUP_REMOVED lines=14> */
.L_x_1241:
[----:B------:R-:W-:Y:S02]  /*3870*/  ULDC UR4, c[0x0][0x9e4] ;  /* 0x0002790000047ab9 */ /* 0x000fe40000000800 */
[----:B------:R-:W-:-:S05]  /*3880*/  IMAD.U32 R4, RZ, RZ, UR4 ;  /* 0x00000004ff047e24 */ /* 0x000fca000f8e00ff */
[----:B------:R-:W-:-:S13]  /*3890*/  ISETP.NE.AND P6, PT, R4, 0x1, PT ;  /* 0x000000010400780c */ /* 0x000fda0003fc5270 */
[----:B------:R-:W0:Y:S02]  /*38a0*/  @P6 LDC.64 R2, c[0x0][0x9e8] ;  /* 0x00027a00ff026b82 */ /* 0x000e240000000a00 */
[----:B0-----:R-:W-:-:S05]  /*38b0*/  @P6 IMAD.HI.U32 R2, R21, R2, RZ ;  /* 0x0000000215026227 */ /* 0x001fca00078e00ff */
[----:B------:R-:W-:-:S07]  /*38c0*/  @P6 SHF.R.U32.HI R21, RZ, R3, R2 ;  /* 0x00000003ff156219 */ /* 0x000fce0000011602 */
.L_x_1242:
[----:B------:R-:W-:Y:S05]  /*38d0*/  BSYNC B0 ;  /* 0x0000000000007941 */ /* 0x000fea0003800000 */
.L_x_1240:
[----:B------:R-:W-:-:S04]  /*38e0*/  IMAD R0, R21, R4, -R56 ;  /* 0x0000000415007224 */ /* 0x000fc800078e0a38 */
[----:B------:R-:W-:-:S05]  /*38f0*/  IMAD.IADD R0, R0, 0x1, -R17 ;  /* 0x0000000100007824 */ /* 0x000fca00078e0a11 */
[----:B------:R-:W-:Y:S02]  /*3900*/  VIADDMNMX R5, R0, R4, R5, PT ;  /* 0x0000000400057246 */ /* 0x000fe40003800105 */
[----:B------:R-:W-:-:S07]  /*3910*/  VIMNMX R20, R20, R0, !PT ;  /* 0x0000000014147248 */ /* 0x000fce0007fe0100 */
.L_x_1239:
[----:B------:R-:W-:Y:S01]  /*3920*/  ISETP.GT.AND P1, PT, R20, 0x1, !P1 ;  /* 0x000000011400780c */ /* 0x000fe20004f24270 */
[----:B------:R-:W-:Y:S01]  /*3930*/  ULDC UR10, c[0x0][0x988] ;  /* 0x00026200000a7ab9 */ /* 0x000fe20000000800 */
[----:B------:R-:W-:Y:S01]  /*3940*/  FMNMX.FTZ R0, R25, R59, !PT ;  /* 0x0000003b19007209 */ /* 0x000fe20007810000 */
[----:B------:R-:W-:Y:S01]  /*3950*/  UISETP.NE.AND UP0, UPT, UR43, URZ, UPT ;  /* 0x0000003f2b00728c */ /* 0x000fe2000bf05270 */
[----:B------:R-:W-:Y:S01]  /*3960*/  ISETP.LT.OR P1, PT, R5, 0x2, P1 ;  /* 0x000000020500780c */ /* 0x000fe20000f21670 */
[----:B------:R-:W-:Y:S01]  /*3970*/  UMOV UR11, UR60 ;  /* 0x0000003c000b7c82 */ /* 0x000fe20008000000 */
[----:B------:R-:W-:Y:S01]  /*3980*/  FMNMX.FTZ R0, R61, R0, !PT ;  /* 0x000000003d007209 */ /* 0x000fe20007810000 */
[----:B------:R-:W-:Y:S01]  /*3990*/  VIADD R225, R152, 0xfffffffe ;  /* 0xfffffffe98e17836 */ /* 0x000fe20000000000 */
        /* <DEDUP_REMOVED lines=27> */
[----:B------:R-:W-:Y:S02]  /*3b50*/  ISETP.GT.AND P2, PT, R20, 0x8, !P2 ;  /* 0x000000081400780c */ /* 0x000fe40005744270 */
[----:B------:R-:W-:Y:S02]  /*3b60*/  FSEL R38, R38, -INF , !P1 ;  /* 0xff80000026267808 */ /* 0x000fe40004800000 */
[----:B------:R-:W-:Y:S02]  /*3b70*/  ISETP.NE.AND P1, PT, R36, RZ, PT ;  /* 0x000000ff2400720c */ /* 0x000fe40003f25270 */
[----:B------:R-:W-:Y:S02]  /*3b80*/  FMNMX.FTZ R0, R52, R3, !PT ;  /* 0x0000000334007209 */ /* 0x000fe40007810000 */
[----:B------:R-:W-:-:S02]  /*3b90*/  ISETP.GT.AND P1, PT, R20, 0x19, !P1 ;  /* 0x000000191400780c */ /* 0x000fc40004f24270 */
[C---:B------:R-:W-:Y:S02]  /*3ba0*/  ISETP.LT.OR P2, PT, R5.reuse, 0x9, P2 ;  /* 0x000000090500780c */ /* 0x040fe40001741670 */
[----:B------:R-:W-:Y:S02]  /*3bb0*/  ISETP.LT.OR P1, PT, R5, 0x1a, P1 ;  /* 0x0000001a0500780c */ /* 0x000fe40000f21670 */
[----:B------:R-:W-:Y:S02]  /*3bc0*/  FMNMX.FTZ R2, R53, R0, !PT ;  /* 0x0000000035027209 */ /* 0x000fe40007810000 */
[----:B------:R-:W-:Y:S02]  /*3bd0*/  FSEL R39, R39, -INF , !P1 ;  /* 0xff80000027277808 */ /* 0x000fe40004800000 */
[----:B------:R-:W-:Y:S01]  /*3be0*/  ISETP.NE.AND P1, PT, R66, RZ, PT ;  /* 0x000000ff4200720c */ /* 0x000fe20003f25270 */
[----:B------:R-:W0:Y:S01]  /*3bf0*/  SHFL.BFLY PT, R3, R2, 0x2, 0x1f ;  /* 0x0c401f0002037f89 */ /* 0x000e2200000e0000 */
        /* <DEDUP_REMOVED lines=14> */
[----:B------:R-:W-:Y:S01]  /*3ce0*/  ISETP.GT.AND P3, PT, R20, 0x30, !P3 ;  /* 0x000000301400780c */ /* 0x000fe20005f64270 */
        /* <DEDUP_REMOVED lines=10> */
[----:B------:R-:W-:-:S02]  /*3d90*/  ISETP.LT.OR P2, PT, R5, 0x2a, P2 ;  /* 0x0000002a0500780c */ /* 0x000fc40001741670 */
[----:B------:R-:W-:Y:S02]  /*3da0*/  FMNMX.FTZ R3, R35, R0, !PT ;  /* 0x0000000023037209 */ /* 0x000fe40007810000 */
[----:B------:R-:W-:Y:S02]  /*3db0*/  ISETP.GT.AND P4, PT, R20, 0x31, !P4 ;  /* 0x000000311400780c */ /* 0x000fe40006784270 */
[----:B------:R-:W-:Y:S02]  /*3dc0*/  FMNMX.FTZ R0, R38, R3, !PT ;  /* 0x0000000326007209 */ /* 0x000fe40007810000 */
[----:B0-----:R-:W-:Y:S02]  /*3dd0*/  FMNMX.FTZ R4, R21, R4, !PT ;  /* 0x0000000415047209 */ /* 0x001fe40007810000 */
[----:B------:R-:W-:Y:S02]  /*3de0*/  FMNMX.FTZ R3, R39, R0, !PT ;  /* 0x0000000027037209 */ /* 0x000fe40007810000 */
[----:B------:R-:W-:Y:S01]  /*3df0*/  ISETP.LT.OR P3, PT, R5, 0x31, P3 ;  /* 0x000000310500780c */ /* 0x000fe20001f61670 */
[----:B------:R-:W-:Y:S01]  /*3e00*/  FMUL.FTZ R2, R4, UR10 ;  /* 0x0000000a04027c20 */ /* 0x000fe20008410000 */
[----:B------:R-:W-:-:S02]  /*3e10*/  FMNMX.FTZ R0, R42, R3, !PT ;  /* 0x000000032a007209 */ /* 0x000fc40007810000 */
[----:B------:R-:W-:Y:S02]  /*3e20*/  FSEL R47, R47, -INF , !P2 ;  /* 0xff8000002f2f7808 */ /* 0x000fe40005000000 */
[----:B------:R-:W-:Y:S02]  /*3e30*/  FMNMX.FTZ R3, R43, R0, !PT ;  /* 0x000000002b037209 */ /* 0x000fe40007810000 */
[----:B------:R-:W-:Y:S02]  /*3e40*/  FSETP.NEU.FTZ.AND P1, PT, R4, -INF , PT ;  /* 0xff8000000400780b */ /* 0x000fe40003f3d000 */
[----:B------:R-:W-:Y:S02]  /*3e50*/  FMNMX.FTZ R0, R46, R3, !PT ;  /* 0x000000032e007209 */ /* 0x000fe40007810000 */
[----:B------:R-:W-:Y:S02]  /*3e60*/  ISETP.NE.AND P6, PT, R24, RZ, PT ;  /* 0x000000ff1800720c */ /* 0x000fe40003fc5270 */
[----:B------:R-:W-:-:S02]  /*3e70*/  ISETP.GT.AND P5, PT, R20, 0x38, !P5 ;  /* 0x000000381400780c */ /* 0x000fc40006fa4270 */
[----:B------:R-:W-:Y:S02]  /*3e80*/  ISETP.LT.OR P4, PT, R5, 0x32, P4 ;  /* 0x000000320500780c */ /* 0x000fe40002781670 */
[----:B------:R-:W-:Y:S02]  /*3e90*/  FSEL R50, R50, -INF , !P3 ;  /* 0xff80000032327808 */ /* 0x000fe40005800000 */
[----:B------:R-:W-:Y:S02]  /*3ea0*/  FMNMX.FTZ R3, R47, R0, !PT ;  /* 0x000000002f037209 */ /* 0x000fe40007810000 */
[----:B------:R-:W-:Y:S02]  /*3eb0*/  FSEL R24, R2, RZ, P1 ;  /* 0x000000ff02187208 */ /* 0x000fe40000800000 */
[----:B------:R-:W-:Y:S02]  /*3ec0*/  ISETP.GT.AND P1, PT, R20, 0x39, !P6 ;  /* 0x000000391400780c */ /* 0x000fe40007724270 */
[----:B------:R-:W-:Y:S01]  /*3ed0*/  ISETP.LT.OR P5, PT, R5, 0x39, P5 ;  /* 0x000000390500780c */ /* 0x000fe20002fa1670 */
[--C-:B------:R-:W-:Y:S01]  /*3ee0*/  FFMA.FTZ R2, R25, UR10, -R24.reuse ;  /* 0x0000000a19027c23 */ /* 0x100fe20008010818 */
[----:B------:R-:W-:Y:S01]  /*3ef0*/  FSEL R51, R51, -INF , !P4 ;  /* 0xff80000033337808 */ /* 0x000fe20006000000 */
[--C-:B------:R-:W-:Y:S01]  /*3f00*/  FFMA.FTZ R20, R59, UR10, -R24.reuse ;  /* 0x0000000a3b147c23 */ /* 0x100fe20008010818 */
[----:B------:R-:W-:Y:S01]  /*3f10*/  FMNMX.FTZ R0, R50, R3, !PT ;  /* 0x0000000332007209 */ /* 0x000fe20007810000 */
[----:B------:R0:W-:Y:S01]  /*3f20*/  MUFU.EX2 R196, R2 ;  /* 0x0000000200c47308 */ /* 0x0001e20000000800 */
[----:B------:R-:W-:Y:S01]  /*3f30*/  ISETP.LT.OR P1, PT, R5, 0x3a, P1 ;  /* 0x0000003a0500780c */ /* 0x000fe20000f21670 */
[--C-:B------:R-:W-:Y:S01]  /*3f40*/  FFMA.FTZ R21, R29, UR10, -R24.reuse ;  /* 0x0000000a1d157c23 */ /* 0x100fe20008010818 */
[----:B------:R-:W-:Y:S01]  /*3f50*/  FSEL R54, R54, -INF , !P5 ;  /* 0xff80000036367808 */ /* 0x000fe20006800000 */
[--C-:B------:R-:W-:Y:S01]  /*3f60*/  FFMA.FTZ R25, R63, UR10, -R24.reuse ;  /* 0x0000000a3f197c23 */ /* 0x100fe20008010818 */
[----:B------:R-:W-:Y:S01]  /*3f70*/  FMNMX.FTZ R3, R51, R0, !PT ;  /* 0x0000000033037209 */ /* 0x000fe20007810000 */
[--C-:B------:R-:W-:Y:S01]  /*3f80*/  FFMA.FTZ R28, R65, UR10, -R24.reuse ;  /* 0x0000000a411c7c23 */ /* 0x100fe20008010818 */
[----:B------:R-:W-:Y:S01]  /*3f90*/  FSEL R55, R55, -INF , !P1 ;  /* 0xff80000037377808 */ /* 0x000fe20004800000 */
[----:B------:R1:W2:Y:S01]  /*3fa0*/  MUFU.EX2 R5, R20 ;  /* 0x0000001400057308 */ /* 0x0002a20000000800 */
[----:B------:R-:W-:Y:S01]  /*3fb0*/  FMNMX.FTZ R0, R54, R3, !PT ;  /* 0x0000000336007209 */ /* 0x000fe20007810000 */
[--C-:B0-----:R-:W-:Y:S01]  /*3fc0*/  FFMA.FTZ R2, R61, UR10, -R24.reuse ;  /* 0x0000000a3d027c23 */ /* 0x101fe20008010818 */
[--C-:B------:R-:W-:Y:S01]  /*3fd0*/  FFMA.FTZ R29, R37, UR10, -R24.reuse ;  /* 0x0000000a251d7c23 */ /* 0x100fe20008010818 */
[--C-:B------:R-:W-:Y:S01]  /*3fe0*/  FFMA.FTZ R32, R67, UR10, -R24.reuse ;  /* 0x0000000a43207c23 */ /* 0x100fe20008010818 */
[----:B------:R-:W-:Y:S01]  /*3ff0*/  FMNMX.FTZ R0, R55, R0, !PT ;  /* 0x0000000037007209 */ /* 0x000fe20007810000 */
[--C-:B------:R-:W-:Y:S01]  /*4000*/  FFMA.FTZ R36, R69, UR10, -R24.reuse ;  /* 0x0000000a45247c23 */ /* 0x100fe20008010818 */
[--C-:B------:R-:W-:Y:S01]  /*4010*/  FFMA.FTZ R45, R45, UR10, -R24.reuse ;  /* 0x0000000a2d2d7c23 */ /* 0x100fe20008010818 */
[----:B------:R0:W-:Y:S01]  /*4020*/  MUFU.EX2 R198, R2 ;  /* 0x0000000200c67308 */ /* 0x0001e20000000800 */
[--C-:B-1----:R-:W-:Y:S01]  /*4030*/  FFMA.FTZ R20, R33, UR10, -R24.reuse ;  /* 0x0000000a21147c23 */ /* 0x102fe20008010818 */
[----:B------:R-:W0:Y:S01]  /*4040*/  SHFL.BFLY PT, R3, R0, 0x2, 0x1f ;  /* 0x0c401f0000037f89 */ /* 0x000e2200000e0000 */
[--C-:B------:R-:W-:Y:S01]  /*4050*/  FFMA.FTZ R48, R48, UR10, -R24.reuse ;  /* 0x0000000a30307c23 */ /* 0x100fe20008010818 */
[--C-:B------:R-:W-:Y:S01]  /*4060*/  FFMA.FTZ R49, R49, UR10, -R24.reuse ;  /* 0x0000000a31317c23 */ /* 0x100fe20008010818 */
[----:B------:R-:W-:Y:S01]  /*4070*/  FFMA.FTZ R52, R52, UR10, -R24 ;  /* 0x0000000a34347c23 */ /* 0x000fe20008010818 */
[----:B------:R-:W-:-:S02]  /*4080*/  R2UR UR4, R22 ;  /* 0x00000000160472ca */ /* 0x000fc400000e0000 */
[----:B------:R-:W-:Y:S08]  /*4090*/  MUFU.EX2 R21, R21 ;  /* 0x0000001500157308 */ /* 0x000ff00000000800 */
[----:B------:R-:W-:Y:S03]  /*40a0*/  MUFU.EX2 R25, R25 ;  /* 0x0000001900197308 */ /* 0x000fe60000000800 */
[----:B------:R-:W-:-:S05]  /*40b0*/  UISETP.NE.AND UP1, UPT, UR4, URZ, UPT ;  /* 0x0000003f0400728c */ /* 0x000fca000bf25270 */
[----:B------:R-:W1:Y:S01]  /*40c0*/  MUFU.EX2 R20, R20 ;  /* 0x0000001400147308 */ /* 0x000e620000000800 */
[----:B0-----:R-:W-:Y:S01]  /*40d0*/  FMNMX.FTZ R2, R0, R3, !PT ;  /* 0x0000000300027209 */ /* 0x001fe20007810000 */
[--C-:B------:R-:W-:Y:S01]  /*40e0*/  FFMA.FTZ R0, R41, UR10, -R24.reuse ;  /* 0x0000000a29007c23 */ /* 0x100fe20008010818 */
[----:B--2---:R-:W-:Y:S01]  /*40f0*/  FADD.FTZ R41, R196, R5 ;  /* 0x00000005c4297221 */ /* 0x004fe20000010000 */
[----:B------:R-:W-:Y:S01]  /*4100*/  FFMA.FTZ R24, R53, UR10, -R24 ;  /* 0x0000000a35187c23 */ /* 0x000fe20008010818 */
[----:B------:R-:W-:Y:S01]  /*4110*/  F2FP.BF16.F32.PACK_AB R196, R5, R196 ;  /* 0x000000c405c4723e */ /* 0x000fe200000010ff */
[----:B------:R-:W0:Y:S02]  /*4120*/  SHFL.BFLY PT, R3, R2, 0x1, 0x1f ;  /* 0x0c201f0002037f89 */ /* 0x000e2400000e0000 */
[----:B------:R2:W-:Y:S01]  /*4130*/  MUFU.EX2 R33, R0 ;  /* 0x0000000000217308 */ /* 0x0005e20000000800 */
[----:B------:R-:W-:Y:S01]  /*4140*/  @UP1 ULDC UR4, c[0x0][0x44c] ;  /* 0x0001130000041ab9 */ /* 0x000fe20000000800 */
[----:B------:R-:W-:Y:S01]  /*4150*/  @UP1 ULDC UR14, c[0x0][0x450] ;  /* 0x00011400000e1ab9 */ /* 0x000fe20000000800 */
[----:B------:R-:W-:-:S05]  /*4160*/  UIMAD.WIDE.U32 UR4, UR60, UR4, URZ ;  /* 0x000000043c0472a5 */ /* 0x000fca000f8e003f */
[----:B------:R-:W3:Y:S01]  /*4170*/  MUFU.EX2 R28, R28 ;  /* 0x0000001c001c7308 */ /* 0x000ee20000000800 */
[----:B-1----:R-:W-:Y:S01]  /*4180*/  F2FP.BF16.F32.PACK_AB R192, R20, R25 ;  /* 0x0000001914c0723e */ /* 0x002fe200000010ff */
[----:B------:R-:W-:Y:S02]  /*4190*/  @UP1 UMOV UR4, UR5 ;  /* 0x0000000500041c82 */ /* 0x000fe40008000000 */
[----:B------:R-:W-:-:S04]  /*41a0*/  @UP1 USHF.R.U32.HI UR11, URZ, UR14, UR4 ;  /* 0x0000000e3f0b1299 */ /* 0x000fc80008011604 */
[----:B------:R-:W1:Y:S01]  /*41b0*/  MUFU.EX2 R29, R29 ;  /* 0x0000001d001d7308 */ /* 0x000e620000000800 */
[----:B------:R-:W-:-:S04]  /*41c0*/  UIADD3 UR48, UR48, UR11, URZ ;  /* 0x0000000b30307290 */ /* 0x000fc8000fffe03f */
[----:B------:R-:W-:Y:S01]  /*41d0*/  UIADD3 UR7, UR48, UR7, URZ ;  /* 0x0000000730077290 */ /* 0x000fe2000fffe03f */
[----:B0-----:R-:W-:Y:S01]  /*41e0*/  FMNMX.FTZ R3, R2, R3, !PT ;  /* 0x0000000302037209 */ /* 0x001fe20007810000 */
[----:B------:R-:W-:Y:S01]  /*41f0*/  FADD.FTZ R2, R198, R41 ;  /* 0x00000029c6027221 */ /* 0x000fe20000010000 */
[----:B------:R-:W0:Y:S01]  /*4200*/  MUFU.EX2 R32, R32 ;  /* 0x0000002000207308 */ /* 0x000e220000000800 */
[----:B------:R-:W-:Y:S02]  /*4210*/  F2FP.BF16.F32.PACK_AB R198, R21, R198 ;  /* 0x000000c615c6723e */ /* 0x000fe400000010ff */
[C---:B--2---:R-:W-:Y:S01]  /*4220*/  FMUL.FTZ R0, R3.reuse, UR10 ;  /* 0x0000000a03007c20 */ /* 0x044fe20008410000 */
        /* <DEDUP_REMOVED lines=13> */
[----:B------:R-:W-:Y:S01]  /*4300*/  FADD.FTZ R41, R20, R41 ;  /* 0x0000002914297221 */ /* 0x000fe20000010000 */
[--C-:B------:R-:W-:Y:S01]  /*4310*/  FFMA.FTZ R38, R38, UR10, -R0.reuse ;  /* 0x0000000a26267c23 */ /* 0x100fe20008010800 */
[--C-:B------:R-:W-:Y:S01]  /*4320*/  FFMA.FTZ R39, R39, UR10, -R0.reuse ;  /* 0x0000000a27277c23 */ /* 0x100fe20008010800 */
[--C-:B------:R-:W-:Y:S01]  /*4330*/  FFMA.FTZ R42, R42, UR10, -R0.reuse ;  /* 0x0000000a2a2a7c23 */ /* 0x100fe20008010800 */
[----:B---3--:R-:W-:Y:S01]  /*4340*/  FADD.FTZ R2, R28, R41 ;  /* 0x000000291c027221 */ /* 0x008fe20000010000 */
[--C-:B------:R-:W-:Y:S01]  /*4350*/  FFMA.FTZ R43, R43, UR10, -R0.reuse ;  /* 0x0000000a2b2b7c23 */ /* 0x100fe20008010800 */
[----:B------:R-:W-:Y:S01]  /*4360*/  FFMA.FTZ R46, R46, UR10, -R0 ;  /* 0x0000000a2e2e7c23 */ /* 0x000fe20008010800 */
[----:B------:R-:W2:Y:S01]  /*4370*/  MUFU.EX2 R27, R27 ;  /* 0x0000001b001b7308 */ /* 0x000ea20000000800 */
[----:B-1----:R-:W-:Y:S01]  /*4380*/  FADD.FTZ R53, R29, R2 ;  /* 0x000000021d357221 */ /* 0x002fe20000010000 */
[--C-:B------:R-:W-:Y:S01]  /*4390*/  FFMA.FTZ R47, R47, UR10, -R0.reuse ;  /* 0x0000000a2f2f7c23 */ /* 0x100fe20008010800 */
[--C-:B------:R-:W-:Y:S01]  /*43a0*/  FFMA.FTZ R50, R50, UR10, -R0.reuse ;  /* 0x0000000a32327c23 */ /* 0x100fe20008010800 */
[--C-:B------:R-:W-:Y:S01]  /*43b0*/  FFMA.FTZ R51, R51, UR10, -R0.reuse ;  /* 0x0000000a33337c23 */ /* 0x100fe20008010800 */
[--C-:B------:R-:W-:Y:S01]  /*43c0*/  FFMA.FTZ R54, R54, UR10, -R0.reuse ;  /* 0x0000000a36367c23 */ /* 0x100fe20008010800 */
[----:B------:R-:W-:Y:S01]  /*43d0*/  FFMA.FTZ R0, R55, UR10, -R0 ;  /* 0x0000000a37007c23 */ /* 0x000fe20008010800 */
[----:B------:R-:W-:Y:S01]  /*43e0*/  F2FP.BF16.F32.PACK_AB R194, R29, R28 ;  /* 0x0000001c1dc2723e */ /* 0x000fe200000010ff */
[----:B------:R-:W1:Y:S01]  /*43f0*/  MUFU.EX2 R30, R30 ;  /* 0x0000001e001e7308 */ /* 0x000e620000000800 */
[----:B0-----:R-:W-:-:S07]  /*4400*/  F2FP.BF16.F32.PACK_AB R188, R33, R32 ;  /* 0x0000002021bc723e */ /* 0x001fce00000010ff */
[----:B------:R-:W0:Y:S01]  /*4410*/  MUFU.EX2 R31, R31 ;  /* 0x0000001f001f7308 */ /* 0x000e220000000800 */
[----:B--2---:R-:W-:Y:S01]  /*4420*/  FADD.FTZ R41, R26, R27 ;  /* 0x0000001b1a297221 */ /* 0x004fe20000010000 */
[----:B------:R-:W-:-:S06]  /*4430*/  F2FP.BF16.F32.PACK_AB R197, R27, R26 ;  /* 0x0000001a1bc5723e */ /* 0x000fcc00000010ff */
[----:B------:R-:W2:Y:S01]  /*4440*/  MUFU.EX2 R34, R34 ;  /* 0x0000002200227308 */ /* 0x000ea20000000800 */
[----:B-1----:R-:W-:-:S07]  /*4450*/  FADD.FTZ R2, R30, R41 ;  /* 0x000000291e027221 */ /* 0x002fce0000010000 */
[----:B------:R-:W1:Y:S01]  /*4460*/  MUFU.EX2 R35, R35 ;  /* 0x0000002300237308 */ /* 0x000e620000000800 */
[C---:B0-----:R-:W-:Y:S01]  /*4470*/  FADD.FTZ R41, R31.reuse, R2 ;  /* 0x000000021f297221 */ /* 0x041fe20000010000 */
[----:B------:R-:W-:-:S06]  /*4480*/  F2FP.BF16.F32.PACK_AB R199, R31, R30 ;  /* 0x0000001e1fc7723e */ /* 0x000fcc00000010ff */
[----:B------:R-:W0:Y:S01]  /*4490*/  MUFU.EX2 R38, R38 ;  /* 0x0000002600267308 */ /* 0x000e220000000800 */
[----:B--2---:R-:W-:-:S07]  /*44a0*/  FADD.FTZ R2, R34, R41 ;  /* 0x0000002922027221 */ /* 0x004fce0000010000 */
[----:B------:R-:W2:Y:S01]  /*44b0*/  MUFU.EX2 R39, R39 ;  /* 0x0000002700277308 */ /* 0x000ea20000000800 */
[C---:B-1----:R-:W-:Y:S01]  /*44c0*/  FADD.FTZ R5, R35.reuse, R2 ;  /* 0x0000000223057221 */ /* 0x042fe20000010000 */
[----:B------:R-:W-:-:S06]  /*44d0*/  F2FP.BF16.F32.PACK_AB R193, R35, R34 ;  /* 0x0000002223c1723e */ /* 0x000fcc00000010ff */
[----:B------:R-:W1:Y:S01]  /*44e0*/  MUFU.EX2 R42, R42 ;  /* 0x0000002a002a7308 */ /* 0x000e620000000800 */
[----:B0-----:R-:W-:-:S07]  /*44f0*/  FADD.FTZ R2, R38, R5 ;  /* 0x0000000526027221 */ /* 0x001fce0000010000 */
[----:B------:R-:W0:Y:S01]  /*4500*/  MUFU.EX2 R43, R43 ;  /* 0x0000002b002b7308 */ /* 0x000e220000000800 */
[C---:B--2---:R-:W-:Y:S01]  /*4510*/  FADD.FTZ R5, R39.reuse, R2 ;  /* 0x0000000227057221 */ /* 0x044fe20000010000 */
        /* <DEDUP_REMOVED lines=12> */
[----:B0-----:R-:W-:-:S07]  /*45e0*/  F2FP.BF16.F32.PACK_AB R190, R45, R36 ;  /* 0x000000242dbe723e */ /* 0x001fce00000010ff */
[----:B------:R0:W-:Y:S01]  /*45f0*/  MUFU.EX2 R37, R24 ;  /* 0x0000001800257308 */ /* 0x0001e20000000800 */
[----:B--2---:R-:W-:-:S07]  /*4600*/  FADD.FTZ R2, R50, R5 ;  /* 0x0000000532027221 */ /* 0x004fce0000010000 */
[----:B------:R-:W2:Y:S01]  /*4610*/  MUFU.EX2 R51, R51 ;  /* 0x0000003300337308 */ /* 0x000ea20000000800 */
[----:B0-----:R-:W-:-:S04]  /*4620*/  FADD.FTZ R24, R32, R53 ;  /* 0x0000003520187221 */ /* 0x001fc80000010000 */
[----:B------:R-:W-:-:S03]  /*4630*/  FADD.FTZ R53, R33, R24 ;  /* 0x0000001821357221 */ /* 0x000fc60000010000 */
[----:B------:R-:W0:Y:S01]  /*4640*/  MUFU.EX2 R49, R49 ;  /* 0x0000003100317308 */ /* 0x000e220000000800 */
[----:B------:R-:W-:-:S04]  /*4650*/  FADD.FTZ R24, R36, R53 ;  /* 0x0000003524187221 */ /* 0x000fc80000010000 */
[----:B------:R-:W-:-:S03]  /*4660*/  FADD.FTZ R41, R45, R24 ;  /* 0x000000182d297221 */ /* 0x000fc60000010000 */
[----:B------:R-:W3:Y:S01]  /*4670*/  MUFU.EX2 R54, R54 ;  /* 0x0000003600367308 */ /* 0x000ee20000000800 */
[----:B-1----:R-:W-:Y:S01]  /*4680*/  FADD.FTZ R20, R48, R41 ;  /* 0x0000002930147221 */ /* 0x002fe20000010000 */
[C---:B--2---:R-:W-:Y:S01]  /*4690*/  FADD.FTZ R5, R51.reuse, R2 ;  /* 0x0000000233057221 */ /* 0x044fe20000010000 */
[----:B------:R-:W-:-:S05]  /*46a0*/  F2FP.BF16.F32.PACK_AB R185, R51, R50 ;  /* 0x0000003233b9723e */ /* 0x000fca00000010ff */
[----:B------:R-:W1:Y:S01]  /*46b0*/  MUFU.EX2 R52, R52 ;  /* 0x0000003400347308 */ /* 0x000e620000000800 */
[C---:B0-----:R-:W-:Y:S01]  /*46c0*/  FADD.FTZ R21, R49.reuse, R20 ;  /* 0x0000001431157221 */ /* 0x041fe20000010000 */
[----:B------:R-:W-:-:S06]  /*46d0*/  F2FP.BF16.F32.PACK_AB R184, R49, R48 ;  /* 0x0000003031b8723e */ /* 0x000fcc00000010ff */
[----:B------:R3:W0:Y:S02]  /*46e0*/  MUFU.EX2 R187, R0 ;  /* 0x0000000000bb7308 */ /* 0x0006240000000800 */
[----:B---3--:R-:W-:Y:S01]  /*46f0*/  FADD.FTZ R0, R54, R5 ;  /* 0x0000000536007221 */ /* 0x008fe20000010000 */
[----:B-1----:R-:W-:Y:S01]  /*4700*/  FADD.FTZ R20, R52, R21 ;  /* 0x0000001534147221 */ /* 0x002fe20000010000 */
[----:B------:R-:W-:-:S03]  /*4710*/  F2FP.BF16.F32.PACK_AB R186, R37, R52 ;  /* 0x0000003425ba723e */ /* 0x000fc600000010ff */
[----:B------:R-:W-:Y:S01]  /*4720*/  FADD.FTZ R20, R37, R20 ;  /* 0x0000001425147221 */ /* 0x000fe20000010000 */
[C---:B0-----:R-:W-:Y:S01]  /*4730*/  FADD.FTZ R5, R187.reuse, R0 ;  /* 0x00000000bb057221 */ /* 0x041fe20000010000 */
        /* <DEDUP_REMOVED lines=9> */
[----:B------:R-:W-:-:S07]  /*47d0*/  UIMAD.WIDE.U32 UR14, UR18, UR4, URZ ;  /* 0x00000004120e72a5 */ /* 0x000fce000f8e003f */
[----:B------:R-:W-:Y:S02]  /*47e0*/  @UP0 UMOV UR14, UR15 ;  /* 0x0000000f000e0c82 */ /* 0x000fe40008000000 */
[----:B------:R-:W-:-:S04]  /*47f0*/  @UP0 USHF.R.U32.HI UR18, URZ, UR5, UR14 ;  /* 0x000000053f120299 */ /* 0x000fc8000801160e */
[----:B------:R-:W-:Y:S01]  /*4800*/  ULOP3.LUT UR18, URZ, UR18, URZ, 0x33, !UPT ;  /* 0x000000123f127292 */ /* 0x000fe2000f8e333f */
[----:B------:R-:W-:Y:S11]  /*4810*/  BRA `(.L_x_1245) ;  /* 0x0000000000187947 */ /* 0x000ff60003800000 */
.L_x_1244:
[----:B------:R-:W-:Y:S02]  /*4820*/  ULDC UR11, c[0x0][0x9e4] ;  /* 0x00027900000b7ab9 */ /* 0x000fe40000000800 */
[----:B------:R-:W-:-:S11]  /*4830*/  UISETP.NE.AND UP0, UPT, UR11, 0x1, UPT ;  /* 0x000000010b00788c */ /* 0x000fd6000bf05270 */
[----:B------:R-:W-:Y:S02]  /*4840*/  @UP0 ULDC.64 UR4, c[0x0][0x9e8] ;  /* 0x00027a0000040ab9 */ /* 0x000fe40000000a00 */
[----:B------:R-:W-:-:S07]  /*4850*/  UIMAD.WIDE.U32 UR14, UR18, UR4, URZ ;  /* 0x00000004120e72a5 */ /* 0x000fce000f8e003f */
[----:B------:R-:W-:Y:S02]  /*4860*/  @UP0 UMOV UR14, UR15 ;  /* 0x0000000f000e0c82 */ /* 0x000fe40008000000 */
[----:B------:R-:W-:-:S12]  /*4870*/  @UP0 USHF.R.U32.HI UR18, URZ, UR5, UR14 ;  /* 0x000000053f120299 */ /* 0x000fd8000801160e */
.L_x_1245:
[----:B------:R-:W-:-:S04]  /*4880*/  UIMAD UR11, UR18, UR11, UR11 ;  /* 0x0000000b120b72a4 */ /* 0x000fc8000f8e020b */
[----:B------:R-:W-:-:S04]  /*4890*/  UISETP.LT.AND UP0, UPT, UR7, UR11, UPT ;  /* 0x0000000b0700728c */ /* 0x000fc8000bf01270 */
[----:B------:R-:W-:-:S12]  /*48a0*/  USEL UR7, UR7, UR11, UP0 ;  /* 0x0000000b07077287 */ /* 0x000fd80008000000 */
.L_x_1243:
        /* <DEDUP_REMOVED lines=19> */
[----:B------:R-:W-:Y:S02]  /*49e0*/  CS2R R128, SRZ ;  /* 0x0000000000807805 */ /* 0x000fe4000001ff00 */
[----:B------:R-:W-:Y:S02]  /*49f0*/  CS2R R126, SRZ ;  /* 0x00000000007e7805 */ /* 0x000fe4000001ff00 */
[----:B------:R-:W-:Y:S02]  /*4a00*/  CS2R R124, SRZ ;  /* 0x00000000007c7805 */ /* 0x000fe4000001ff00 */
[----:B------:R-:W-:Y:S02]  /*4a10*/  CS2R R122, SRZ ;  /* 0x00000000007a7805 */ /* 0x000fe4000001ff00 */
[----:B------:R-:W-:Y:S02]  /*4a20*/  ISETP.GE.AND P1, PT, R225, UR54, PT ;  /* 0x00000036e1007c0c */ /* 0x000fe4000bf26270 */
        /* <DEDUP_REMOVED lines=50> */
[----:B------:R-:W-:Y:S01]  /*4d50*/  IMAD.MOV.U32 R224, RZ, RZ, R3 ;  /* 0x000000ffffe07224 */ /* 0x000fe200078e0003 */
[----:B------:R-:W-:Y:S01]  /*4d60*/  UMOV UR7, UR38 ;  /* 0x0000002600077c82 */ /* 0x000fe20008000000 */
[----:B------:R-:W-:Y:S01]  /*4d70*/  IMAD.MOV.U32 R21, RZ, RZ, R4 ;  /* 0x000000ffff157224 */ /* 0x000fe200078e0004 */
[----:B------:R-:W-:Y:S01]  /*4d80*/  UMOV UR4, UR39 ;  /* 0x0000002700047c82 */ /* 0x000fe20008000000 */
[----:B------:R-:W-:Y:S01]  /*4d90*/  IMAD.MOV.U32 R0, RZ, RZ, 0x3f800000 ;  /* 0x3f800000ff007424 */ /* 0x000fe200078e00ff */
[----:B------:R-:W-:Y:S01]  /*4da0*/  ULDC UR55, c[0x0][0x9e4] ;  /* 0x0002790000377ab9 */ /* 0x000fe20000000800 */
[----:B------:R-:W-:-:S07]  /*4db0*/  IMAD.MOV.U32 R151, RZ, RZ, RZ ;  /* 0x000000ffff977224 */ /* 0x000fce00078e00ff */
.L_x_1265:
[----:B------:R-:W-:-:S04]  /*4dc0*/  UISETP.NE.AND UP0, UPT, UR4, 0x1, UPT ;  /* 0x000000010400788c */ /* 0x000fc8000bf05270 */
[----:B------:R-:W-:-:S04]  /*4dd0*/  USEL UR38, URZ, 0x1, UP0 ;  /* 0x000000013f267887 */ /* 0x000fc80008000000 */
[----:B------:R-:W-:Y:S01]  /*4de0*/  ULOP3.LUT UR38, UR7, UR38, URZ, 0x3c, !UPT ;  /* 0x0000002607267292 */ /* 0x000fe2000f8e3c3f */
[----:B------:R-:W-:Y:S11]  /*4df0*/  @!P0 BRA `(.L_x_1247) ;  /* 0x0000000000048947 */ /* 0x000ff60003800000 */
[----:B------:R-:W-:Y:S01]  /*4e00*/  BPT.TRAP 0x1 ;  /* 0x000000040000795c */ /* 0x000fe20000300000 */
.L_x_1247:
[----:B------:R-:W-:Y:S01]  /*4e10*/  UIADD3 UR39, UR4, 0x1, URZ ;  /* 0x0000000104277890 */ /* 0x000fe2000fffe03f */
[----:B------:R-:W-:-:S03]  /*4e20*/  IMAD.U32 R3, RZ, RZ, UR38 ;  /* 0x00000026ff037e24 */ /* 0x000fc6000f8e00ff */
[----:B------:R-:W-:Y:S02]  /*4e30*/  UISETP.NE.AND UP0, UPT, UR39, 0x2, UPT ;  /* 0x000000022700788c */ /* 0x000fe4000bf05270 */
[----:B------:R-:W-:Y:S02]  /*4e40*/  SHF.L.U32 R3, R3, 0x1f, RZ ;  /* 0x0000001f03037819 */ /* 0x000fe400000006ff */
[----:B------:R-:W-:-:S04]  /*4e50*/  USEL UR39, UR39, URZ, UP0 ;  /* 0x0000003f27277287 */ /* 0x000fc80008000000 */
[----:B------:R-:W-:-:S09]  /*4e60*/  ULEA UR6, UR39, UR40, 0x3 ;  /* 0x0000002827067291 */ /* 0x000fd2000f8e183f */
[----:B------:R0:W1:Y:S01]  /*4e70*/  SYNCS.PHASECHK.TRANS64.TRYWAIT P1, [UR6+0x30830], R3 ;  /* 0x03083003ff0075a7 */ /* 0x0000620008020146 */
[----:B------:R-:W-:Y:S05]  /*4e80*/  @!P0 BRA `(.L_x_1248) ;  /* 0x0000000000048947 */ /* 0x000fea0003800000 */
[----:B------:R-:W-:Y:S01]  /*4e90*/  BPT.TRAP 0x1 ;  /* 0x000000040000795c */ /* 0x000fe20000300000 */
.L_x_1248:
[-C--:B------:R-:W-:Y:S01]  /*4ea0*/  FMUL.FTZ R24, R24, R2.reuse ;  /* 0x0000000218187220 */ /* 0x080fe20000410000 */
[----:B------:R-:W-:Y:S01]  /*4eb0*/  FMUL.FTZ R25, R25, R2 ;  /* 0x0000000219197220 */ /* 0x000fe20000410000 */
[----:B-1----:R-:W-:Y:S06]  /*4ec0*/  @P1 BRA `(.L_x_1249) ;  /* 0x0000000000081947 */ /* 0x002fec0003800000 */
[----:B------:R-:W1:Y:S02]  /*4ed0*/  SYNCS.PHASECHK.TRANS64.TRYWAIT P1, [UR6+0x30830], R3 ;  /* 0x03083003ff0075a7 */ /* 0x000e640008020146 */
[----:B-1----:R-:W-:Y:S05]  /*4ee0*/  @!P1 BRA `(.L_x_1250) ;  /* 0x00000138000c9947 */ /* 0x002fea0003800000 */
.L_x_1249:
[----:B------:R-:W-:Y:S01]  /*4ef0*/  R2UR UR48, R18 ;  /* 0x00000000123072ca */ /* 0x000fe200000e0000 */
[----:B------:R-:W-:Y:S01]  /*4f00*/  ULEA UR5, UR39, UR61, 0xb ;  /* 0x0000003d27057291 */ /* 0x000fe2000f8e583f */
[----:B------:R-:W-:Y:S01]  /*4f10*/  R2UR UR49, R19 ;  /* 0x00000000133172ca */ /* 0x000fe200000e0000 */
[----:B------:R-:W-:Y:S01]  /*4f20*/  WARPGROUP.ARRIVE ;  /* 0x00000000000079c5 */ /* 0x000fe20000000000 */
[----:B------:R-:W-:Y:S01]  /*4f30*/  UMOV UR51, 0x40000040 ;  /* 0x4000004000337882 */ /* 0x000fe20000000000 */
[----:B------:R-:W-:Y:S01]  /*4f40*/  UIADD3 UR10, UR5, 0x206, URZ ;  /* 0x00000206050a7890 */ /* 0x000fe2000fffe03f */
[-C--:B------:R-:W-:Y:S01]  /*4f50*/  FMUL.FTZ R28, R28, R2.reuse ;  /* 0x000000021c1c7220 */ /* 0x080fe20000410000 */
[----:B------:R-:W-:Y:S01]  /*4f60*/  UMOV UR11, 0x40000040 ;  /* 0x40000040000b7882 */ /* 0x000fe20000000000 */
[----:B------:R-:W-:Y:S01]  /*4f70*/  UMOV UR50, UR5 ;  /* 0x0000000500327c82 */ /* 0x000fe20008000000 */
[----:B------:R-:W-:Y:S01]  /*4f80*/  UIADD3 UR14, UR5, 0x400, URZ ;  /* 0x00000400050e7890 */ /* 0x000fe2000fffe03f */
[-C--:B------:R-:W-:Y:S01]  /*4f90*/  FMUL.FTZ R29, R29, R2.reuse ;  /* 0x000000021d1d7220 */ /* 0x080fe20000410000 */
[----:B------:R-:W-:Y:S01]  /*4fa0*/  UMOV UR15, 0x40000040 ;  /* 0x40000040000f7882 */ /* 0x000fe20000000000 */
[----:B------:R-:W-:Y:S01]  /*4fb0*/  UIADD3 UR18, UR5, 0x402, URZ ;  /* 0x0000040205127890 */ /* 0x000fe2000fffe03f */
[-C--:B------:R-:W-:Y:S01]  /*4fc0*/  FMUL.FTZ R32, R32, R2.reuse ;  /* 0x0000000220207220 */ /* 0x080fe20000410000 */
[----:B------:R-:W-:Y:S01]  /*4fd0*/  UMOV UR19, 0x40000040 ;  /* 0x4000004000137882 */ /* 0x000fe20000000000 */
[----:B------:R-:W-:Y:S01]  /*4fe0*/  HGMMA.64x64x16.F32.BF16 R152, gdesc[UR48], RZ, !UPT, gsb0 ;  /* 0x00e00000309879f0 */ /* 0x000fe2000c0018ff */
[----:B------:R-:W-:Y:S01]  /*4ff0*/  R2UR UR48, R14 ;  /* 0x000000000e3072ca */ /* 0x000fe200000e0000 */
[----:B------:R-:W-:Y:S01]  /*5000*/  UIADD3 UR50, UR5, 0x2, URZ ;  /* 0x0000000205327890 */ /* 0x000fe2000fffe03f */
[----:B------:R-:W-:Y:S01]  /*5010*/  R2UR UR49, R15 ;  /* 0x000000000f3172ca */ /* 0x000fe200000e0000 */
        /* <DEDUP_REMOVED lines=149> */
[----:B------:R-:W-:-:S09]  /*5970*/  WARPGROUP.ARRIVE ;  /* 0x00000000000079c5 */ /* 0x000fd20000000000 */
        /* <DEDUP_REMOVED lines=15> */
[----:B------:R-:W-:Y:S01]  /*5a70*/  UIADD3 UR50, UR5, 0x204, URZ ;  /* 0x0000020405327890 */ /* 0x000fe2000fffe03f */
[----:B------:R-:W-:Y:S01]  /*5a80*/  UMOV UR51, 0x40000040 ;  /* 0x4000004000337882 */ /* 0x000fe20000000000 */
[----:B------:R-:W-:Y:S01]  /*5a90*/  UMOV UR48, UR56 ;  /* 0x0000003800307c82 */ /* 0x000fe20008000000 */
[----:B------:R-:W-:Y:S01]  /*5aa0*/  UMOV UR49, UR57 ;  /* 0x0000003900317c82 */ /* 0x000fe20008000000 */
        /* <DEDUP_REMOVED lines=37> */
.L_x_1251:
[----:B------:R-:W-:Y:S01]  /*5d00*/  ULEA UR5, UR4, UR40, 0x3 ;  /* 0x0000002804057291 */ /* 0x000fe2000f8e183f */
[----:B------:R-:W-:-:S05]  /*5d10*/  IMAD.U32 R0, RZ, RZ, UR7 ;  /* 0x00000007ff007e24 */ /* 0x000fca000f8e00ff */
[----:B------:R-:W-:-:S04]  /*5d20*/  SHF.L.U32 R0, R0, 0x1f, RZ ;  /* 0x0000001f00007819 */ /* 0x000fc800000006ff */
[----:B------:R2:W3:Y:S01]  /*5d30*/  SYNCS.PHASECHK.TRANS64.TRYWAIT P1, [UR5+0x30850], R0 ;  /* 0x03085000ff0075a7 */ /* 0x0004e20008020145 */
[----:B------:R-:W-:Y:S05]  /*5d40*/  @!P0 BRA `(.L_x_1252) ;  /* 0x0000000000048947 */ /* 0x000fea0003800000 */
[----:B------:R-:W-:Y:S01]  /*5d50*/  BPT.TRAP 0x1 ;  /* 0x000000040000795c */ /* 0x000fe20000300000 */
.L_x_1252:
[----:B---3--:R-:W-:Y:S05]  /*5d60*/  @P1 BRA `(.L_x_1253) ;  /* 0x0000000000081947 */ /* 0x008fea0003800000 */
[----:B------:R-:W3:Y:S02]  /*5d70*/  SYNCS.PHASECHK.TRANS64.TRYWAIT P1, [UR5+0x30850], R0 ;  /* 0x03085000ff0075a7 */ /* 0x000ee40008020145 */
[----:B---3--:R-:W-:Y:S05]  /*5d80*/  @!P1 BRA `(.L_x_1254) ;  /* 0x00000128007c9947 */ /* 0x008fea0003800000 */
.L_x_1253:
[----:B------:R-:W-:Y:S01]  /*5d90*/  UIADD3 UR7, UR40, 0x400, URZ ;  /* 0x0000040028077890 */ /* 0x000fe2000fffe03f */
[----:B------:R-:W-:Y:S01]  /*5da0*/  WARPGROUP.ARRIVE ;  /* 0x00000000000079c5 */ /* 0x000fe20000000000 */
[----:B------:R-:W-:Y:S02]  /*5db0*/  UMOV UR11, 0x40000040 ;  /* 0x40000040000b7882 */ /* 0x000fe40000000000 */
        /* <DEDUP_REMOVED lines=27> */
.L_x_1255:
[----:B------:R-:W-:Y:S01]  /*5f70*/  R2UR UR4, R22 ;  /* 0x00000000160472ca */ /* 0x000fe200000e0000 */
[----:B------:R-:W4:Y:S01]  /*5f80*/  S2UR UR7, SR_CgaCtaId ;  /* 0x00000000000779c3 */ /* 0x000f220000008800 */
[----:B------:R-:W-:Y:S01]  /*5f90*/  VIADD R187, R23, UR60 ;  /* 0x0000003c17bb7c36 */ /* 0x000fe20008000000 */
[----:B------:R-:W-:Y:S01]  /*5fa0*/  UIADD3 UR6, UR6, 0x30840, URZ ;  /* 0x0003084006067890 */ /* 0x000fe2000fffe03f */
[----:B------:R-:W-:Y:S01]  /*5fb0*/  IMAD.U32 R185, RZ, RZ, UR41 ;  /* 0x00000029ffb97e24 */ /* 0x000fe2000f8e00ff */
[----:B------:R-:W-:-:S08]  /*5fc0*/  UISETP.NE.AND UP0, UPT, UR43, URZ, UPT ;  /* 0x0000003f2b00728c */ /* 0x000fd0000bf05270 */
[----:B------:R-:W-:-:S06]  /*5fd0*/  UISETP.NE.AND UP1, UPT, UR4, URZ, UPT ;  /* 0x0000003f0400728c */ /* 0x000fcc000bf25270 */
[----:B------:R-:W-:Y:S02]  /*5fe0*/  PLOP3.LUT P1, PT, PT, PT, UP1, 0x80, 0x0 ;  /* 0x000000000000781c */ /* 0x000fe40003f2f018 */
[----:B------:R-:W-:-:S03]  /*5ff0*/  PLOP3.LUT P2, PT, PT, PT, UP1, 0x80, 0x0 ;  /* 0x000000000000781c */ /* 0x000fc60003f4f018 */
[----:B------:R-:W-:Y:S01]  /*6000*/  @UP1 ULDC UR4, c[0x0][0x44c] ;  /* 0x0001130000041ab9 */ /* 0x000fe20000000800 */
[----:B----4-:R-:W-:-:S03]  /*6010*/  UPRMT UR6, UR7, 0x654, UR6 ;  /* 0x0000065407067896 */ /* 0x010fc60008000006 */
[----:B------:R-:W-:-:S04]  /*6020*/  ULDC UR7, c[0x0][0x9e0] ;  /* 0x0002780000077ab9 */ /* 0x000fc80000000800 */
[----:B--23--:R-:W-:Y:S01]  /*6030*/  @P1 IMAD.HI.U32 R0, R187, UR4, RZ ;  /* 0x00000004bb001c27 */ /* 0x00cfe2000f8e00ff */
[----:B------:R-:W-:Y:S01]  /*6040*/  @UP1 ULDC UR4, c[0x0][0x450] ;  /* 0x0001140000041ab9 */ /* 0x000fe20000000800 */
[----:B------:R-:W-:Y:S01]  /*6050*/  PLOP3.LUT P1, PT, PT, PT, UP0, 0x40, 0x0 ;  /* 0x000000000000781c */ /* 0x000fe20003f2e808 */
[----:B------:R-:W-:Y:S01]  /*6060*/  SYNCS.ARRIVE.TRANS64.RED.A1T0 RZ, [UR6], RZ ;  /* 0x000000ffffff79a7 */ /* 0x000fe20008100406 */
[----:B------:R-:W-:Y:S01]  /*6070*/  ULDC UR6, c[0x0][0x9dc] ;  /* 0x0002770000067ab9 */ /* 0x000fe20000000800 */
[----:B------:R-:W-:Y:S01]  /*6080*/  @P2 SHF.R.U32.HI R187, RZ, UR4, R0 ;  /* 0x00000004ffbb2c19 */ /* 0x000fe20008011600 */
[----:B------:R-:W-:Y:S01]  /*6090*/  IMAD.SHL.U32 R0, R225, 0x40, RZ ;  /* 0x00000040e1007824 */ /* 0x000fe200078e00ff */
[----:B------:R-:W-:-:S03]  /*60a0*/  ULOP3.LUT UR4, URZ, UR6, URZ, 0x33, !UPT ;  /* 0x000000063f047292 */ /* 0x000fc6000f8e333f */
[----:B------:R-:W2:Y:S01]  /*60b0*/  SHFL.IDX PT, R188, R187, RZ, 0x1c1f ;  /* 0x001c1fffbbbc7589 */ /* 0x000ea200000e0000 */
[----:B------:R-:W-:-:S04]  /*60c0*/  IADD3 R2, -R17, 0x1, -R0 ;  /* 0x0000000111027810 */ /* 0x000fc80007ffe900 */
[----:B------:R-:W-:-:S05]  /*60d0*/  IADD3 R185, -R185, UR42, R2 ;  /* 0x0000002ab9b97c10 */ /* 0x000fca000fffe102 */
[C---:B------:R-:W-:Y:S02]  /*60e0*/  VIADD R186, R185.reuse, UR7 ;  /* 0x00000007b9ba7c36 */ /* 0x040fe40008000000 */
[----:B------:R-:W-:Y:S02]  /*60f0*/  VIADD R185, R185, UR4 ;  /* 0x00000004b9b97c36 */ /* 0x000fe40008000000 */
[--C-:B--2---:R-:W-:Y:S02]  /*6100*/  IMAD.IADD R184, R186, 0x1, R188.reuse ;  /* 0x00000001bab87824 */ /* 0x104fe400078e02bc */
[----:B-1----:R-:W-:Y:S01]  /*6110*/  IMAD.IADD R4, R185, 0x1, R188 ;  /* 0x00000001b9047824 */ /* 0x002fe200078e02bc */
[----:B------:R-:W-:Y:S06]  /*6120*/  @P1 BRA `(.L_x_1256) ;  /* 0x00000000005c1947 */ /* 0x000fec0003800000 */
[----:B------:R-:W-:Y:S01]  /*6130*/  IMAD.U32 R2, RZ, RZ, UR41 ;  /* 0x00000029ff027e24 */ /* 0x000fe2000f8e00ff */
[----:B------:R-:W-:Y:S04]  /*6140*/  BSSY B0, `(.L_x_1257) ;  /* 0x0000011000007945 */ /* 0x000fe80003800000 */
[----:B------:R-:W-:-:S04]  /*6150*/  IADD3 R188, -R2, UR42, R188 ;  /* 0x0000002a02bc7c10 */ /* 0x000fc8000fffe1bc */
[----:B------:R-:W-:-:S13]  /*6160*/  ISETP.GT.AND P1, PT, R188, -0x1, PT ;  /* 0xffffffffbc00780c */ /* 0x000fda0003f24270 */
[----:B------:R-:W-:Y:S05]  /*6170*/  @P1 BRA `(.L_x_1258) ;  /* 0x0000000000201947 */ /* 0x000fea0003800000 */
[----:B------:R-:W-:Y:S01]  /*6180*/  IMAD.U32 R189, RZ, RZ, UR55 ;  /* 0x00000037ffbd7e24 */ /* 0x000fe2000f8e00ff */
[----:B------:R-:W-:-:S04]  /*6190*/  LOP3.LUT R188, RZ, R188, RZ, 0x33, !PT ;  /* 0x000000bcffbc7212 */ /* 0x000fc800078e33ff */
[----:B------:R-:W-:-:S13]  /*61a0*/  ISETP.NE.AND P1, PT, R189, 0x1, PT ;  /* 0x00000001bd00780c */ /* 0x000fda0003f25270 */
[----:B0-----:R-:W0:Y:S02]  /*61b0*/  @P1 LDC.64 R2, c[0x0][0x9e8] ;  /* 0x00027a00ff021b82 */ /* 0x001e240000000a00 */
[----:B0-----:R-:W-:-:S05]  /*61c0*/  @P1 IMAD.HI.U32 R2, R188, R2, RZ ;  /* 0x00000002bc021227 */ /* 0x001fca00078e00ff */
[----:B------:R-:W-:-:S04]  /*61d0*/  @P1 SHF.R.U32.HI R188, RZ, R3, R2 ;  /* 0x00000003ffbc1219 */ /* 0x000fc80000011602 */
[----:B------:R-:W-:Y:S01]  /*61e0*/  LOP3.LUT R188, RZ, R188, RZ, 0x33, !PT ;  /* 0x000000bcffbc7212 */ /* 0x000fe200078e33ff */
[----:B------:R-:W-:Y:S06]  /*61f0*/  BRA `(.L_x_1259) ;  /* 0x0000000000147947 */ /* 0x000fec0003800000 */
.L_x_1258:
[----:B------:R-:W-:-:S05]  /*6200*/  IMAD.U32 R189, RZ, RZ, UR55 ;  /* 0x00000037ffbd7e24 */ /* 0x000fca000f8e00ff */
[----:B------:R-:W-:-:S13]  /*6210*/  ISETP.NE.AND P1, PT, R189, 0x1, PT ;  /* 0x00000001bd00780c */ /* 0x000fda0003f25270 */
[----:B0-----:R-:W0:Y:S02]  /*6220*/  @P1 LDC.64 R2, c[0x0][0x9e8] ;  /* 0x00027a00ff021b82 */ /* 0x001e240000000a00 */
[----:B0-----:R-:W-:-:S05]  /*6230*/  @P1 IMAD.HI.U32 R2, R188, R2, RZ ;  /* 0x00000002bc021227 */ /* 0x001fca00078e00ff */
[----:B------:R-:W-:-:S07]  /*6240*/  @P1 SHF.R.U32.HI R188, RZ, R3, R2 ;  /* 0x00000003ffbc1219 */ /* 0x000fce0000011602 */
.L_x_1259:
[----:B------:R-:W-:Y:S05]  /*6250*/  BSYNC B0 ;  /* 0x0000000000007941 */ /* 0x000fea0003800000 */
.L_x_1257:
[----:B------:R-:W-:-:S04]  /*6260*/  IMAD R188, R188, R189, -R0 ;  /* 0x000000bdbcbc7224 */ /* 0x000fc800078e0a00 */
[----:B------:R-:W-:-:S05]  /*6270*/  IMAD.IADD R188, R188, 0x1, -R17 ;  /* 0x00000001bcbc7824 */ /* 0x000fca00078e0a11 */
[----:B------:R-:W-:Y:S02]  /*6280*/  VIMNMX R4, R4, R188, !PT ;  /* 0x000000bc04047248 */ /* 0x000fe40007fe0100 */
[----:B------:R-:W-:-:S07]  /*6290*/  VIADDMNMX R184, R188, R189, R184, PT ;  /* 0x000000bdbcb87246 */ /* 0x000fce00038001b8 */
.L_x_1256:
[----:B------:R-:W-:Y:S01]  /*62a0*/  ISETP.GT.AND P1, PT, R225, -0x1, PT ;  /* 0xffffffffe100780c */ /* 0x000fe20003f24270 */
[----:B------:R-:W1:Y:S01]  /*62b0*/  SHFL.IDX PT, R2, R187, 0x1, 0x1c1f ;  /* 0x003c1f00bb027f89 */ /* 0x000e6200000e0000 */
[----:B------:R-:W-:Y:S02]  /*62c0*/  UISETP.NE.AND UP0, UPT, UR43, URZ, UPT ;  /* 0x0000003f2b00728c */ /* 0x000fe4000bf05270 */
[C---:B------:R-:W-:Y:S02]  /*62d0*/  ISETP.GT.AND P4, PT, R4.reuse, 0x1, P1 ;  /* 0x000000010400780c */ /* 0x040fe40000f84270 */
[----:B------:R-:W-:Y:S02]  /*62e0*/  ISETP.GT.AND P5, PT, R4, RZ, P1 ;  /* 0x000000ff0400720c */ /* 0x000fe40000fa4270 */
[C---:B------:R-:W-:Y:S02]  /*62f0*/  ISETP.LT.OR P4, PT, R184.reuse, 0x2, P4 ;  /* 0x00000002b800780c */ /* 0x040fe40002781670 */
[----:B------:R-:W-:-:S02]  /*6300*/  ISETP.LT.OR P5, PT, R184, 0x1, P5 ;  /* 0x00000001b800780c */ /* 0x000fc40002fa1670 */
[----:B------:R-:W-:Y:S02]  /*6310*/  FSEL R153, R153, -INF , !P4 ;  /* 0xff80000099997808 */ /* 0x000fe40006000000 */
[----:B------:R-:W-:Y:S02]  /*6320*/  ISETP.GT.AND P4, PT, R4, 0x18, P1 ;  /* 0x000000180400780c */ /* 0x000fe40000f84270 */
[----:B------:R-:W-:Y:S02]  /*6330*/  FSEL R152, R152, -INF , !P5 ;  /* 0xff80000098987808 */ /* 0x000fe40006800000 */
[----:B------:R-:W-:Y:S02]  /*6340*/  ISETP.LT.OR P4, PT, R184, 0x19, P4 ;  /* 0x00000019b800780c */ /* 0x000fe40002781670 */
[C---:B------:R-:W-:Y:S02]  /*6350*/  ISETP.GT.AND P6, PT, R4.reuse, 0x8, P1 ;  /* 0x000000080400780c */ /* 0x040fe40000fc4270 */
[----:B------:R-:W-:-:S02]  /*6360*/  ISETP.GT.AND P2, PT, R4, 0x9, P1 ;  /* 0x000000090400780c */ /* 0x000fc40000f44270 */
[----:B------:R-:W-:Y:S01]  /*6370*/  ISETP.GT.AND P3, PT, R4, 0x10, P1 ;  /* 0x000000100400780c */ /* 0x000fe20000f64270 */
[--C-:B-1----:R-:W-:Y:S01]  /*6380*/  IMAD.IADD R186, R186, 0x1, R2.reuse ;  /* 0x00000001baba7824 */ /* 0x102fe200078e0202 */
        /* <DEDUP_REMOVED lines=53> */
.L_x_1262:
[----:B------:R-:W-:-:S05]  /*66e0*/  IMAD.U32 R184, RZ, RZ, UR55 ;  /* 0x00000037ffb87e24 */ /* 0x000fca000f8e00ff */
[----:B------:R-:W-:-:S13]  /*66f0*/  ISETP.NE.AND P2, PT, R184, 0x1, PT ;  /* 0x00000001b800780c */ /* 0x000fda0003f45270 */
[----:B0-----:R-:W0:Y:S02]  /*6700*/  @P2 LDC.64 R2, c[0x0][0x9e8] ;  /* 0x00027a00ff022b82 */ /* 0x001e240000000a00 */
[----:B0-----:R-:W-:-:S05]  /*6710*/  @P2 IMAD.HI.U32 R2, R4, R2, RZ ;  /* 0x0000000204022227 */ /* 0x001fca00078e00ff */
[----:B------:R-:W-:-:S07]  /*6720*/  @P2 SHF.R.U32.HI R4, RZ, R3, R2 ;  /* 0x00000003ff042219 */ /* 0x000fce0000011602 */
.L_x_1263:
[----:B------:R-:W-:Y:S05]  /*6730*/  BSYNC B0 ;  /* 0x0000000000007941 */ /* 0x000fea0003800000 */
.L_x_1261:
[----:B------:R-:W-:-:S04]  /*6740*/  IMAD R0, R4, R184, -R0 ;  /* 0x000000b804007224 */ /* 0x000fc800078e0a00 */
[----:B------:R-:W-:-:S05]  /*6750*/  IMAD.IADD R0, R0, 0x1, -R17 ;  /* 0x0000000100007824 */ /* 0x000fca00078e0a11 */
[----:B------:R-:W-:Y:S02]  /*6760*/  VIMNMX R185, R185, R0, !PT ;  /* 0x00000000b9b97248 */ /* 0x000fe40007fe0100 */
[----:B------:R-:W-:-:S07]  /*6770*/  VIADDMNMX R186, R0, R184, R186, PT ;  /* 0x000000b800ba7246 */ /* 0x000fce00038001ba */
.L_x_1260:
[----:B------:R-:W-:Y:S01]  /*6780*/  LOP3.LUT R16, R16, 0xfffff7ff, RZ, 0xc0, !PT ;  /* 0xfffff7ff10107812 */ /* 0x000fe200078ec0ff */
[----:B------:R-:W-:Y:S01]  /*6790*/  ULDC UR10, c[0x0][0x988] ;  /* 0x00026200000a7ab9 */ /* 0x000fe20000000800 */
[C---:B------:R-:W-:Y:S02]  /*67a0*/  ISETP.GT.AND P5, PT, R185.reuse, 0x1, P1 ;  /* 0x00000001b900780c */ /* 0x040fe40000fa4270 */
[----:B------:R-:W-:Y:S02]  /*67b0*/  @P0 LOP3.LUT R16, R16, 0x800, RZ, 0xfc, !PT ;  /* 0x0000080010100812 */ /* 0x000fe400078efcff */
[----:B------:R-:W-:Y:S02]  /*67c0*/  ISETP.GT.AND P0, PT, R185, 0x19, P1 ;  /* 0x00000019b900780c */ /* 0x000fe40000f04270 */
[----:B------:R-:W-:Y:S02]  /*67d0*/  LOP3.LUT R16, R16, 0xffff7fff, RZ, 0xc0, !PT ;  /* 0xffff7fff10107812 */ /* 0x000fe400078ec0ff */
[----:B------:R-:W-:-:S02]  /*67e0*/  ISETP.LT.OR P5, PT, R186, 0x2, P5 ;  /* 0x00000002ba00780c */ /* 0x000fc40002fa1670 */
[----:B------:R-:W-:Y:S02]  /*67f0*/  ISETP.GT.AND P6, PT, R185, 0x8, P1 ;  /* 0x00000008b900780c */ /* 0x000fe40000fc4270 */
[----:B------:R-:W-:Y:S02]  /*6800*/  FSEL R155, R155, -INF , !P5 ;  /* 0xff8000009b9b7808 */ /* 0x000fe40006800000 */
[C---:B------:R-:W-:Y:S02]  /*6810*/  ISETP.GT.AND P2, PT, R185.reuse, 0x9, P1 ;  /* 0x00000009b900780c */ /* 0x040fe40000f44270 */
[C---:B------:R-:W-:Y:S02]  /*6820*/  ISETP.GT.AND P3, PT, R185.reuse, 0x10, P1 ;  /* 0x00000010b900780c */ /* 0x040fe40000f64270 */
[----:B------:R-:W-:Y:S02]  /*6830*/  @P0 LOP3.LUT R16, R16, 0x8000, RZ, 0xfc, !PT ;  /* 0x0000800010100812 */ /* 0x000fe400078efcff */
[----:B------:R-:W-:-:S02]  /*6840*/  ISETP.GT.AND P0, PT, R185, 0x31, P1 ;  /* 0x00000031b900780c */ /* 0x000fc40000f04270 */
[----:B------:R-:W-:Y:S02]  /*6850*/  LOP3.LUT R16, R16, 0xfffffffd, RZ, 0xc0, !PT ;  /* 0xfffffffd10107812 */ /* 0x000fe400078ec0ff */
[C---:B------:R-:W-:Y:S02]  /*6860*/  ISETP.GT.AND P4, PT, R185.reuse, 0x11, P1 ;  /* 0x00000011b900780c */ /* 0x040fe40000f84270 */
[----:B------:R-:W-:Y:S02]  /*6870*/  ISETP.GT.AND P5, PT, R185, 0x18, P1 ;  /* 0x00000018b900780c */ /* 0x000fe40000fa4270 */
[C---:B------:R-:W-:Y:S02]  /*6880*/  ISETP.LT.OR P6, PT, R186.reuse, 0x9, P6 ;  /* 0x00000009ba00780c */ /* 0x040fe400037c1670 */
[C---:B------:R-:W-:Y:S02]  /*6890*/  ISETP.LT.OR P2, PT, R186.reuse, 0xa, P2 ;  /* 0x0000000aba00780c */ /* 0x040fe40001741670 */
[----:B------:R-:W-:-:S02]  /*68a0*/  ISETP.LT.OR P3, PT, R186, 0x11, P3 ;  /* 0x00000011ba00780c */ /* 0x000fc40001f61670 */
[----:B------:R-:W-:Y:S02]  /*68b0*/  @P0 LOP3.LUT R16, R16, 0x2, RZ, 0xfc, !PT ;  /* 0x0000000210100812 */ /* 0x000fe400078efcff */
[----:B------:R-:W-:Y:S02]  /*68c0*/  ISETP.GT.AND P0, PT, R185, 0x38, P1 ;  /* 0x00000038b900780c */ /* 0x000fe40000f04270 */
[----:B------:R-:W-:Y:S02]  /*68d0*/  LOP3.LUT R16, R16, 0xfffffff7, RZ, 0xc0, !PT ;  /* 0xfffffff710107812 */ /* 0x000fe400078ec0ff */
[C---:B------:R-:W-:Y:S02]  /*68e0*/  ISETP.LT.OR P4, PT, R186.reuse, 0x12, P4 ;  /* 0x00000012ba00780c */ /* 0x040fe40002781670 */
[----:B------:R-:W-:Y:S02]  /*68f0*/  ISETP.LT.OR P5, PT, R186, 0x19, P5 ;  /* 0x00000019ba00780c */ /* 0x000fe40002fa1670 */
[----:B------:R-:W-:-:S02]  /*6900*/  FSEL R158, R158, -INF , !P6 ;  /* 0xff8000009e9e7808 */ /* 0x000fc40007000000 */
[----:B------:R-:W-:Y:S02]  /*6910*/  FSEL R159, R159, -INF , !P2 ;  /* 0xff8000009f9f7808 */ /* 0x000fe40005000000 */
[----:B------:R-:W-:Y:S02]  /*6920*/  FSEL R162, R162, -INF , !P3 ;  /* 0xff800000a2a27808 */ /* 0x000fe40005800000 */
[----:B------:R-:W-:Y:S02]  /*6930*/  @P0 LOP3.LUT R16, R16, 0x8, RZ, 0xfc, !PT ;  /* 0x0000000810100812 */ /* 0x000fe400078efcff */
[----:B------:R-:W-:Y:S02]  /*6940*/  ISETP.GT.AND P0, PT, R185, RZ, P1 ;  /* 0x000000ffb900720c */ /* 0x000fe40000f04270 */
[----:B------:R-:W-:Y:S02]  /*6950*/  LOP3.LUT R16, R16, 0xffffff7f, RZ, 0xc0, !PT ;  /* 0xffffff7f10107812 */ /* 0x000fe400078ec0ff */
[----:B------:R-:W-:-:S02]  /*6960*/  FSEL R163, R163, -INF , !P4 ;  /* 0xff800000a3a37808 */ /* 0x000fc40006000000 */
[----:B------:R-:W-:Y:S02]  /*6970*/  FSEL R166, R166, -INF , !P5 ;  /* 0xff800000a6a67808 */ /* 0x000fe40006800000 */
[C---:B------:R-:W-:Y:S02]  /*6980*/  ISETP.GT.AND P2, PT, R185.reuse, 0x20, P1 ;  /* 0x00000020b900780c */ /* 0x040fe40000f44270 */
[C---:B------:R-:W-:Y:S02]  /*6990*/  ISETP.GT.AND P3, PT, R185.reuse, 0x21, P1 ;  /* 0x00000021b900780c */ /* 0x040fe40000f64270 */
[C---:B------:R-:W-:Y:S02]  /*69a0*/  ISETP.GT.AND P4, PT, R185.reuse, 0x28, P1 ;  /* 0x00000028b900780c */ /* 0x040fe40000f84270 */
[C---:B------:R-:W-:Y:S02]  /*69b0*/  ISETP.GT.AND P5, PT, R185.reuse, 0x29, P1 ;  /* 0x00000029b900780c */ /* 0x040fe40000fa4270 */
[----:B------:R-:W-:-:S02]  /*69c0*/  ISETP.GT.AND P6, PT, R185, 0x30, P1 ;  /* 0x00000030b900780c */ /* 0x000fc40000fc4270 */
[----:B------:R-:W-:Y:S02]  /*69d0*/  ISETP.GT.AND P1, PT, R185, 0x39, P1 ;  /* 0x00000039b900780c */ /* 0x000fe40000f24270 */
[----:B------:R-:W-:Y:S02]  /*69e0*/  @P0 LOP3.LUT R16, R16, 0x80, RZ, 0xfc, !PT ;  /* 0x0000008010100812 */ /* 0x000fe400078efcff */
[----:B------:R-:W-:Y:S02]  /*69f0*/  FMNMX.FTZ R0, R152, R21, !PT ;  /* 0x0000001598007209 */ /* 0x000fe40007810000 */
[C---:B------:R-:W-:Y:S02]  /*6a00*/  LOP3.LUT P0, RZ, R16.reuse, 0x8000, RZ, 0xc0, !PT ;  /* 0x0000800010ff7812 */ /* 0x040fe4000780c0ff */
[----:B------:R-:W-:Y:S02]  /*6a10*/  FMNMX.FTZ R0, R153, R0, !PT ;  /* 0x0000000099007209 */ /* 0x000fe40007810000 */
[----:B------:R-:W-:-:S02]  /*6a20*/  LOP3.LUT R16, R16, 0xffffffdf, RZ, 0xc0, !PT ;  /* 0xffffffdf10107812 */ /* 0x000fc400078ec0ff */
[----:B------:R-:W-:Y:S02]  /*6a30*/  FMNMX.FTZ R0, R156, R0, !PT ;  /* 0x000000009c007209 */ /* 0x000fe40007810000 */
[----:B------:R-:W-:Y:S02]  /*6a40*/  ISETP.LT.OR P0, PT, R186, 0x1a, P0 ;  /* 0x0000001aba00780c */ /* 0x000fe40000701670 */
[----:B------:R-:W-:Y:S02]  /*6a50*/  @P1 LOP3.LUT R16, R16, 0x20, RZ, 0xfc, !PT ;  /* 0x0000002010101812 */ /* 0x000fe400078efcff */
[----:B------:R-:W-:Y:S02]  /*6a60*/  FMNMX.FTZ R0, R157, R0, !PT ;  /* 0x000000009d007209 */ /* 0x000fe40007810000 */
[----:B------:R-:W-:Y:S02]  /*6a70*/  LOP3.LUT P1, RZ, R16, 0x2, RZ, 0xc0, !PT ;  /* 0x0000000210ff7812 */ /* 0x000fe4000782c0ff */
[----:B------:R-:W-:-:S02]  /*6a80*/  FMNMX.FTZ R0, R160, R0, !PT ;  /* 0x00000000a0007209 */ /* 0x000fc40007810000 */
[----:B------:R-:W-:Y:S02]  /*6a90*/  LOP3.LUT R16, R16, 0xfffffeff, RZ, 0xc0, !PT ;  /* 0xfffffeff10107812 */ /* 0x000fe400078ec0ff */
[----:B------:R-:W-:Y:S02]  /*6aa0*/  FMNMX.FTZ R0, R161, R0, !PT ;  /* 0x00000000a1007209 */ /* 0x000fe40007810000 */
[----:B------:R-:W-:Y:S02]  /*6ab0*/  @P0 LOP3.LUT R16, R16, 0x100, RZ, 0xfc, !PT ;  /* 0x0000010010100812 */ /* 0x000fe400078efcff */
[----:B------:R-:W-:Y:S02]  /*6ac0*/  ISETP.LT.OR P0, PT, R186, 0x21, P2 ;  /* 0x00000021ba00780c */ /* 0x000fe40001701670 */
[----:B------:R-:W-:Y:S02]  /*6ad0*/  FMNMX.FTZ R0, R164, R0, !PT ;  /* 0x00000000a4007209 */ /* 0x000fe40007810000 */
[----:B------:R-:W-:-:S02]  /*6ae0*/  LOP3.LUT P2, RZ, R16, 0x8, RZ, 0xc0, !PT ;  /* 0x0000000810ff7812 */ /* 0x000fc4000784c0ff */
[----:B------:R-:W-:Y:S02]  /*6af0*/  FMNMX.FTZ R0, R165, R0, !PT ;  /* 0x00000000a5007209 */ /* 0x000fe40007810000 */
[----:B------:R-:W-:Y:S02]  /*6b00*/  LOP3.LUT R16, R16, 0xffffffbf, RZ, 0xc0, !PT ;  /* 0xffffffbf10107812 */ /* 0x000fe400078ec0ff */
[----:B------:R-:W-:Y:S02]  /*6b10*/  FMNMX.FTZ R0, R168, R0, !PT ;  /* 0x00000000a8007209 */ /* 0x000fe40007810000 */
[----:B------:R-:W-:Y:S02]  /*6b20*/  ISETP.LT.OR P6, PT, R186, 0x31, P6 ;  /* 0x00000031ba00780c */ /* 0x000fe400037c1670 */
[----:B------:R-:W-:Y:S02]  /*6b30*/  @P0 LOP3.LUT R16, R16, 0x40, RZ, 0xfc, !PT ;  /* 0x0000004010100812 */ /* 0x000fe400078efcff */
[----:B------:R-:W-:-:S02]  /*6b40*/  FMNMX.FTZ R0, R169, R0, !PT ;  /* 0x00000000a9007209 */ /* 0x000fc40007810000 */
[----:B------:R-:W-:Y:S02]  /*6b50*/  ISETP.LT.OR P0, PT, R186, 0x22, P3 ;  /* 0x00000022ba00780c */ /* 0x000fe40001f01670 */
[----:B------:R-:W-:Y:S02]  /*6b60*/  FMNMX.FTZ R0, R172, R0, !PT ;  /* 0x00000000ac007209 */ /* 0x000fe40007810000 */
[C---:B------:R-:W-:Y:S02]  /*6b70*/  LOP3.LUT P3, RZ, R16.reuse, 0x80, RZ, 0xc0, !PT ;  /* 0x0000008010ff7812 */ /* 0x040fe4000786c0ff */
[----:B------:R-:W-:Y:S02]  /*6b80*/  FMNMX.FTZ R0, R173, R0, !PT ;  /* 0x00000000ad007209 */ /* 0x000fe40007810000 */
[----:B------:R-:W-:Y:S02]  /*6b90*/  LOP3.LUT R16, R16, 0xffffffef, RZ, 0xc0, !PT ;  /* 0xffffffef10107812 */ /* 0x000fe400078ec0ff */
[----:B------:R-:W-:-:S02]  /*6ba0*/  FMNMX.FTZ R0, R176, R0, !PT ;  /* 0x00000000b0007209 */ /* 0x000fc40007810000 */
[----:B------:R-:W-:Y:S02]  /*6bb0*/  ISETP.LT.OR P3, PT, R186, 0x1, P3 ;  /* 0x00000001ba00780c */ /* 0x000fe40001f61670 */
[----:B------:R-:W-:Y:S02]  /*6bc0*/  @P0 LOP3.LUT R16, R16, 0x10, RZ, 0xfc, !PT ;  /* 0x0000001010100812 */ /* 0x000fe400078efcff */
[----:B------:R-:W-:Y:S02]  /*6bd0*/  ISETP.LT.OR P0, PT, R186, 0x29, P4 ;  /* 0x00000029ba00780c */ /* 0x000fe40002701670 */
[----:B------:R-:W-:Y:S02]  /*6be0*/  FMNMX.FTZ R0, R177, R0, !PT ;  /* 0x00000000b1007209 */ /* 0x000fe40007810000 */
[----:B------:R-:W-:Y:S02]  /*6bf0*/  LOP3.LUT P4, RZ, R16, 0x20, RZ, 0xc0, !PT ;  /* 0x0000002010ff7812 */ /* 0x000fe4000788c0ff */
[----:B------:R-:W-:-:S02]  /*6c00*/  FMNMX.FTZ R0, R180, R0, !PT ;  /* 0x00000000b4007209 */ /* 0x000fc40007810000 */
[----:B------:R-:W-:Y:S02]  /*6c10*/  LOP3.LUT R16, R16, 0xfffffffb, RZ, 0xc0, !PT ;  /* 0xfffffffb10107812 */ /* 0x000fe400078ec0ff */
[----:B------:R-:W-:Y:S02]  /*6c20*/  FMNMX.FTZ R0, R181, R0, !PT ;  /* 0x00000000b5007209 */ /* 0x000fe40007810000 */
[----:B------:R-:W-:Y:S02]  /*6c30*/  FSEL R154, R154, -INF , !P3 ;  /* 0xff8000009a9a7808 */ /* 0x000fe40005800000 */
[----:B------:R-:W-:Y:S01]  /*6c40*/  @P0 LOP3.LUT R16, R16, 0x4, RZ, 0xfc, !PT ;  /* 0x0000000410100812 */ /* 0x000fe200078efcff */
[----:B------:R-:W1:Y:S01]  /*6c50*/  SHFL.BFLY PT, R2, R0, 0x2, 0x1f ;  /* 0x0c401f0000027f89 */ /* 0x000e6200000e0000 */
[----:B------:R-:W-:Y:S02]  /*6c60*/  ISETP.LT.OR P0, PT, R186, 0x2a, P5 ;  /* 0x0000002aba00780c */ /* 0x000fe40002f01670 */
[----:B------:R-:W-:-:S02]  /*6c70*/  LOP3.LUT R16, R16, 0xffffefff, RZ, 0xc0, !PT ;  /* 0xffffefff10107812 */ /* 0x000fc400078ec0ff */
[----:B0-----:R-:W-:Y:S02]  /*6c80*/  FMNMX.FTZ R3, R154, R224, !PT ;  /* 0x000000e09a037209 */ /* 0x001fe40007810000 */
[----:B------:R-:W-:Y:S02]  /*6c90*/  ISETP.LT.OR P1, PT, R186, 0x32, P1 ;  /* 0x00000032ba00780c */ /* 0x000fe40000f21670 */
[----:B------:R-:W-:Y:S02]  /*6ca0*/  FMNMX.FTZ R3, R155, R3, !PT ;  /* 0x000000039b037209 */ /* 0x000fe40007810000 */
[----:B------:R-:W-:Y:S02]  /*6cb0*/  FSEL R178, R178, -INF , !P6 ;  /* 0xff800000b2b27808 */ /* 0x000fe40007000000 */
[----:B------:R-:W-:Y:S02]  /*6cc0*/  FMNMX.FTZ R3, R158, R3, !PT ;  /* 0x000000039e037209 */ /* 0x000fe40007810000 */
[----:B------:R-:W-:-:S02]  /*6cd0*/  @P0 LOP3.LUT R16, R16, 0x1000, RZ, 0xfc, !PT ;  /* 0x0000100010100812 */ /* 0x000fc400078efcff */
[----:B------:R-:W-:Y:S02]  /*6ce0*/  FMNMX.FTZ R3, R159, R3, !PT ;  /* 0x000000039f037209 */ /* 0x000fe40007810000 */
[C---:B------:R-:W-:Y:S02]  /*6cf0*/  LOP3.LUT P0, RZ, R16.reuse, 0x10, RZ, 0xc0, !PT ;  /* 0x0000001010ff7812 */ /* 0x040fe4000780c0ff */
[----:B------:R-:W-:Y:S02]  /*6d00*/  LOP3.LUT R16, R16, 0xffffdfff, RZ, 0xc0, !PT ;  /* 0xffffdfff10107812 */ /* 0x000fe400078ec0ff */
[----:B------:R-:W-:Y:S02]  /*6d10*/  FMNMX.FTZ R3, R162, R3, !PT ;  /* 0x00000003a2037209 */ /* 0x000fe40007810000 */
[----:B-1----:R-:W-:Y:S02]  /*6d20*/  FMNMX.FTZ R2, R0, R2, !PT ;  /* 0x0000000200027209 */ /* 0x002fe40007810000 */
[----:B------:R-:W-:-:S02]  /*6d30*/  FMNMX.FTZ R3, R163, R3, !PT ;  /* 0x00000003a3037209 */ /* 0x000fc40007810000 */
[----:B------:R-:W-:Y:S01]  /*6d40*/  ISETP.LT.OR P2, PT, R186, 0x39, P2 ;  /* 0x00000039ba00780c */ /* 0x000fe20001741670 */
[----:B------:R-:W0:Y:S01]  /*6d50*/  SHFL.BFLY PT, R4, R2, 0x1, 0x1f ;  /* 0x0c201f0002047f89 */ /* 0x000e2200000e0000 */
[----:B------:R-:W-:Y:S02]  /*6d60*/  FMNMX.FTZ R3, R166, R3, !PT ;  /* 0x00000003a6037209 */ /* 0x000fe40007810000 */
[----:B------:R-:W-:Y:S02]  /*6d70*/  @P0 LOP3.LUT R16, R16, 0x2000, RZ, 0xfc, !PT ;  /* 0x0000200010100812 */ /* 0x000fe400078efcff */
[----:B------:R-:W-:Y:S02]  /*6d80*/  FSEL R179, R179, -INF , !P1 ;  /* 0xff800000b3b37808 */ /* 0x000fe40004800000 */
[C---:B------:R-:W-:Y:S02]  /*6d90*/  LOP3.LUT P0, RZ, R16.reuse, 0x40, RZ, 0xc0, !PT ;  /* 0x0000004010ff7812 */ /* 0x040fe4000780c0ff */
[----:B------:R-:W-:-:S02]  /*6da0*/  LOP3.LUT R16, R16, 0xffffbfff, RZ, 0xc0, !PT ;  /* 0xffffbfff10107812 */ /* 0x000fc400078ec0ff */
[----:B------:R-:W-:Y:S02]  /*6db0*/  ISETP.LT.OR P4, PT, R186, 0x3a, P4 ;  /* 0x0000003aba00780c */ /* 0x000fe40002781670 */
[----:B------:R-:W-:Y:S02]  /*6dc0*/  FSEL R182, R182, -INF , !P2 ;  /* 0xff800000b6b67808 */ /* 0x000fe40005000000 */
[----:B------:R-:W-:-:S05]  /*6dd0*/  FSEL R183, R183, -INF , !P4 ;  /* 0xff800000b7b77808 */ /* 0x000fca0006000000 */
[----:B------:R-:W-:-:S04]  /*6de0*/  @P0 LOP3.LUT R16, R16, 0x4000, RZ, 0xfc, !PT ;  /* 0x0000400010100812 */ /* 0x000fc800078efcff */
[----:B------:R-:W-:Y:S02]  /*6df0*/  LOP3.LUT P0, RZ, R16, 0x100, RZ, 0xc0, !PT ;  /* 0x0000010010ff7812 */ /* 0x000fe4000780c0ff */
[----:B0-----:R-:W-:Y:S02]  /*6e00*/  FMNMX.FTZ R4, R2, R4, !PT ;  /* 0x0000000402047209 */ /* 0x001fe40007810000 */
[----:B------:R-:W-:Y:S02]  /*6e10*/  FSEL R167, R167, -INF , !P0 ;  /* 0xff800000a7a77808 */ /* 0x000fe40004000000 */
[----:B------:R-:W-:Y:S01]  /*6e20*/  LOP3.LUT P0, RZ, R16, 0x4000, RZ, 0xc0, !PT ;  /* 0x0000400010ff7812 */ /* 0x000fe2000780c0ff */
[C---:B------:R-:W-:Y:S01]  /*6e30*/  FMUL.FTZ R2, R4.reuse, UR10 ;  /* 0x0000000a04027c20 */ /* 0x040fe20008410000 */
[----:B------:R-:W-:Y:S02]  /*6e40*/  FSETP.NEU.FTZ.AND P5, PT, R4, -INF , PT ;  /* 0xff8000000400780b */ /* 0x000fe40003fbd000 */
[----:B------:R-:W-:-:S02]  /*6e50*/  FSEL R170, R170, -INF , !P0 ;  /* 0xff800000aaaa7808 */ /* 0x000fc40004000000 */
[----:B------:R-:W-:Y:S02]  /*6e60*/  LOP3.LUT P0, RZ, R16, 0x2000, RZ, 0xc0, !PT ;  /* 0x0000200010ff7812 */ /* 0x000fe4000780c0ff */
[----:B------:R-:W-:Y:S02]  /*6e70*/  FMNMX.FTZ R3, R167, R3, !PT ;  /* 0x00000003a7037209 */ /* 0x000fe40007810000 */
[----:B------:R-:W-:Y:S02]  /*6e80*/  FSEL R0, R4, RZ, P5 ;  /* 0x000000ff04007208 */ /* 0x000fe40002800000 */
[----:B------:R-:W-:Y:S02]  /*6e90*/  FSEL R2, R2, RZ, P5 ;  /* 0x000000ff02027208 */ /* 0x000fe40002800000 */
[----:B------:R-:W-:Y:S01]  /*6ea0*/  LOP3.LUT P5, RZ, R16, 0x4, RZ, 0xc0, !PT ;  /* 0x0000000410ff7812 */ /* 0x000fe200078ac0ff */
[----:B------:R-:W-:Y:S01]  /*6eb0*/  FADD.FTZ R0, -R0, R21 ;  /* 0x0000001500007221 */ /* 0x000fe20000010100 */
[----:B------:R-:W-:Y:S01]  /*6ec0*/  FSEL R171, R171, -INF , !P0 ;  /* 0xff800000abab7808 */ /* 0x000fe20004000000 */
[--C-:B------:R-:W-:Y:S01]  /*6ed0*/  FFMA.FTZ R152, R152, UR10, -R2.reuse ;  /* 0x0000000a98987c23 */ /* 0x100fe20008010802 */
[----:B------:R-:W-:Y:S01]  /*6ee0*/  FMNMX.FTZ R3, R170, R3, !PT ;  /* 0x00000003aa037209 */ /* 0x000fe20007810000 */
[--C-:B------:R-:W-:Y:S01]  /*6ef0*/  FFMA.FTZ R153, R153, UR10, -R2.reuse ;  /* 0x0000000a99997c23 */ /* 0x100fe20008010802 */
[----:B------:R-:W-:Y:S01]  /*6f00*/  LOP3.LUT P0, RZ, R16, 0x1000, RZ, 0xc0, !PT ;  /* 0x0000100010ff7812 */ /* 0x000fe2000780c0ff */
[--C-:B------:R-:W-:Y:S01]  /*6f10*/  FFMA.FTZ R156, R156, UR10, -R2.reuse ;  /* 0x0000000a9c9c7c23 */ /* 0x100fe20008010802 */
[----:B------:R-:W-:Y:S01]  /*6f20*/  FSEL R174, R174, -INF , !P5 ;  /* 0xff800000aeae7808 */ /* 0x000fe20006800000 */
[--C-:B------:R-:W-:Y:S01]  /*6f30*/  FFMA.FTZ R157, R157, UR10, -R2.reuse ;  /* 0x0000000a9d9d7c23 */ /* 0x100fe20008010802 */
[----:B------:R-:W-:Y:S01]  /*6f40*/  FMNMX.FTZ R3, R171, R3, !PT ;  /* 0x00000003ab037209 */ /* 0x000fe20007810000 */
[--C-:B------:R-:W-:Y:S01]  /*6f50*/  FFMA.FTZ R160, R160, UR10, -R2.reuse ;  /* 0x0000000aa0a07c23 */ /* 0x100fe20008010802 */
[----:B------:R-:W-:Y:S01]  /*6f60*/  FSEL R175, R175, -INF , !P0 ;  /* 0xff800000afaf7808 */ /* 0x000fe20004000000 */
[--C-:B------:R-:W-:Y:S01]  /*6f70*/  FFMA.FTZ R161, R161, UR10, -R2.reuse ;  /* 0x0000000aa1a17c23 */ /* 0x100fe20008010802 */
[----:B------:R-:W-:Y:S01]  /*6f80*/  FMNMX.FTZ R3, R174, R3, !PT ;  /* 0x00000003ae037209 */ /* 0x000fe20007810000 */
[--C-:B------:R-:W-:Y:S01]  /*6f90*/  FFMA.FTZ R164, R164, UR10, -R2.reuse ;  /* 0x0000000aa4a47c23 */ /* 0x100fe20008010802 */
[--C-:B------:R-:W-:Y:S01]  /*6fa0*/  FFMA.FTZ R165, R165, UR10, -R2.reuse ;  /* 0x0000000aa5a57c23 */ /* 0x100fe20008010802 */
        /* <DEDUP_REMOVED lines=10> */
[----:B------:R-:W-:Y:S01]  /*7050*/  FFMA.FTZ R2, R181, UR10, -R2 ;  /* 0x0000000ab5027c23 */ /* 0x000fe20008010802 */
[----:B------:R-:W-:Y:S01]  /*7060*/  FMUL.FTZ R181, R0, UR10 ;  /* 0x0000000a00b57c20 */ /* 0x000fe20008410000 */
[----:B------:R-:W-:Y:S01]  /*7070*/  MUFU.EX2 R152, R152 ;  /* 0x0000009800987308 */ /* 0x000fe20000000800 */
[----:B------:R-:W-:-:S02]  /*7080*/  FMNMX.FTZ R3, R182, R3, !PT ;  /* 0x00000003b6037209 */ /* 0x000fc40007810000 */
[----:B------:R-:W-:Y:S02]  /*7090*/  LOP3.LUT P0, RZ, R16, 0x800, RZ, 0xc0, !PT ;  /* 0x0000080010ff7812 */ /* 0x000fe4000780c0ff */
[----:B------:R-:W-:-:S03]  /*70a0*/  FMNMX.FTZ R3, R183, R3, !PT ;  /* 0x00000003b7037209 */ /* 0x000fc60007810000 */
[----:B------:R0:W-:Y:S02]  /*70b0*/  MUFU.EX2 R186, R2 ;  /* 0x0000000200ba7308 */ /* 0x0001e40000000800 */
[----:B------:R-:W1:Y:S06]  /*70c0*/  SHFL.BFLY PT, R21, R3, 0x2, 0x1f ;  /* 0x0c401f0003157f89 */ /* 0x000e6c00000e0000 */
[----:B------:R-:W-:Y:S08]  /*70d0*/  MUFU.EX2 R153, R153 ;  /* 0x0000009900997308 */ /* 0x000ff00000000800 */
[----:B------:R-:W-:Y:S08]  /*70e0*/  MUFU.EX2 R156, R156 ;  /* 0x0000009c009c7308 */ /* 0x000ff00000000800 */
[----:B------:R-:W-:Y:S01]  /*70f0*/  MUFU.EX2 R157, R157 ;  /* 0x0000009d009d7308 */ /* 0x000fe20000000800 */
[----:B-1----:R-:W-:-:S05]  /*7100*/  FMNMX.FTZ R3, R3, R21, !PT ;  /* 0x0000001503037209 */ /* 0x002fca0007810000 */
[----:B------:R-:W1:Y:S02]  /*7110*/  SHFL.BFLY PT, R21, R3, 0x1, 0x1f ;  /* 0x0c201f0003157f89 */ /* 0x000e6400000e0000 */
[----:B------:R-:W-:Y:S08]  /*7120*/  MUFU.EX2 R160, R160 ;  /* 0x000000a000a07308 */ /* 0x000ff00000000800 */
[----:B------:R-:W-:Y:S08]  /*7130*/  MUFU.EX2 R161, R161 ;  /* 0x000000a100a17308 */ /* 0x000ff00000000800 */
[----:B------:R-:W-:Y:S01]  /*7140*/  MUFU.EX2 R164, R164 ;  /* 0x000000a400a47308 */ /* 0x000fe20000000800 */
[----:B-1----:R-:W-:-:S07]  /*7150*/  FMNMX.FTZ R3, R3, R21, !PT ;  /* 0x0000001503037209 */ /* 0x002fce0007810000 */
[----:B------:R-:W-:Y:S01]  /*7160*/  MUFU.EX2 R165, R165 ;  /* 0x000000a500a57308 */ /* 0x000fe20000000800 */
[C---:B------:R-:W-:Y:S01]  /*7170*/  FSETP.NEU.FTZ.AND P1, PT, R3.reuse, -INF , PT ;  /* 0xff8000000300780b */ /* 0x040fe20003f3d000 */
[----:B0-----:R-:W-:-:S03]  /*7180*/  FMUL.FTZ R2, R3, UR10 ;  /* 0x0000000a03027c20 */ /* 0x001fc60008410000 */
[----:B------:R-:W-:-:S03]  /*7190*/  FSEL R21, R3, RZ, P1 ;  /* 0x000000ff03157208 */ /* 0x000fc60000800000 */
[----:B------:R-:W-:Y:S01]  /*71a0*/  MUFU.EX2 R168, R168 ;  /* 0x000000a800a87308 */ /* 0x000fe20000000800 */
[----:B------:R-:W-:Y:S01]  /*71b0*/  FSEL R0, R2, RZ, P1 ;  /* 0x000000ff02007208 */ /* 0x000fe20000800000 */
[----:B------:R-:W-:-:S04]  /*71c0*/  FADD.FTZ R21, -R21, R224 ;  /* 0x000000e015157221 */ /* 0x000fc80000010100 */
[--C-:B------:R-:W-:Y:S01]  /*71d0*/  FFMA.FTZ R154, R154, UR10, -R0.reuse ;  /* 0x0000000a9a9a7c23 */ /* 0x100fe20008010800 */
[--C-:B------:R-:W-:Y:S01]  /*71e0*/  FFMA.FTZ R155, R155, UR10, -R0.reuse ;  /* 0x0000000a9b9b7c23 */ /* 0x100fe20008010800 */
[----:B------:R-:W-:Y:S01]  /*71f0*/  FMUL.FTZ R21, R21, UR10 ;  /* 0x0000000a15157c20 */ /* 0x000fe20008410000 */
[----:B------:R-:W0:Y:S01]  /*7200*/  MUFU.EX2 R2, R181 ;  /* 0x000000b500027308 */ /* 0x000e220000000800 */
[--C-:B------:R-:W-:Y:S01]  /*7210*/  FFMA.FTZ R158, R158, UR10, -R0.reuse ;  /* 0x0000000a9e9e7c23 */ /* 0x100fe20008010800 */
        /* <DEDUP_REMOVED lines=12> */
[----:B------:R-:W-:Y:S01]  /*72e0*/  FFMA.FTZ R183, R183, UR10, -R0 ;  /* 0x0000000ab7b77c23 */ /* 0x000fe20008010800 */
[----:B------:R-:W-:Y:S01]  /*72f0*/  MUFU.EX2 R154, R154 ;  /* 0x0000009a009a7308 */ /* 0x000fe20000000800 */
[----:B0-----:R-:W-:-:S04]  /*7300*/  FFMA.FTZ R20, R2, R20, R152 ;  /* 0x0000001402147223 */ /* 0x001fc80000010098 */
[----:B------:R-:W-:-:S03]  /*7310*/  FADD.FTZ R20, R153, R20 ;  /* 0x0000001499147221 */ /* 0x000fc60000010000 */
[----:B------:R-:W0:Y:S08]  /*7320*/  MUFU.EX2 R0, R21 ;  /* 0x0000001500007308 */ /* 0x000e300000000800 */
[----:B------:R-:W1:Y:S08]  /*7330*/  MUFU.EX2 R155, R155 ;  /* 0x0000009b009b7308 */ /* 0x000e700000000800 */
        /* <DEDUP_REMOVED lines=16> */
[----:B------:R-:W-:-:S06]  /*7440*/  FADD.FTZ R5, R168, R5 ;  /* 0x00000005a8057221 */ /* 0x000fcc0000010000 */
        /* <DEDUP_REMOVED lines=31> */
[----:B------:R-:W-:Y:S01]  /*7640*/  FADD.FTZ R20, R186, R5 ;  /* 0x00000005ba147221 */ /* 0x000fe20000010000 */
[----:B0-----:R-:W-:Y:S01]  /*7650*/  FADD.FTZ R5, R183, R21 ;  /* 0x00000015b7057221 */ /* 0x001fe20000010000 */
[----:B------:R-:W-:Y:S06]  /*7660*/  @!P0 BRA `(.L_x_1264) ;  /* 0x0000000000048947 */ /* 0x000fec0003800000 */
[----:B------:R-:W-:Y:S01]  /*7670*/  BPT.TRAP 0x1 ;  /* 0x000000040000795c */ /* 0x000fe20000300000 */
.L_x_1264:
[----:B------:R-:W0:Y:S01]  /*7680*/  S2UR UR4, SR_CgaCtaId ;  /* 0x00000000000479c3 */ /* 0x000e220000008800 */
[----:B------:R-:W-:Y:S01]  /*7690*/  UIADD3 UR5, UR5, 0x30860, URZ ;  /* 0x0003086005057890 */ /* 0x000fe2000fffe03f */
[----:B------:R-:W-:Y:S01]  /*76a0*/  ISETP.GT.AND P1, PT, R225, UR54, PT ;  /* 0x00000036e1007c0c */ /* 0x000fe2000bf24270 */
[----:B------:R-:W-:Y:S01]  /*76b0*/  UMOV UR7, UR38 ;  /* 0x0000002600077c82 */ /* 0x000fe20008000000 */
[----:B------:R-:W-:Y:S01]  /*76c0*/  F2FP.BF16.F32.PACK_AB R196, R153, R152 ;  /* 0x0000009899c4723e */ /* 0x000fe200000010ff */
[----:B------:R-:W-:Y:S01]  /*76d0*/  VIADD R225, R225, 0xffffffff ;  /* 0xffffffffe1e17836 */ /* 0x000fe20000000000 */
[----:B------:R-:W-:Y:S01]  /*76e0*/  F2FP.BF16.F32.PACK_AB R197, R155, R154 ;  /* 0x0000009a9bc5723e */ /* 0x000fe200000010ff */
[----:B------:R-:W-:Y:S01]  /*76f0*/  IMAD.MOV.U32 R224, RZ, RZ, R3 ;  /* 0x000000ffffe07224 */ /* 0x000fe200078e0003 */
[----:B------:R-:W-:Y:S01]  /*7700*/  F2FP.BF16.F32.PACK_AB R198, R157, R156 ;  /* 0x0000009c9dc6723e */ /* 0x000fe200000010ff */
[----:B------:R-:W-:Y:S01]  /*7710*/  IMAD.MOV.U32 R21, RZ, RZ, R4 ;  /* 0x000000ffff157224 */ /* 0x000fe200078e0004 */
[----:B------:R-:W-:-:S02]  /*7720*/  F2FP.BF16.F32.PACK_AB R199, R159, R158 ;  /* 0x0000009e9fc7723e */ /* 0x000fc400000010ff */
[----:B------:R-:W-:Y:S02]  /*7730*/  F2FP.BF16.F32.PACK_AB R192, R161, R160 ;  /* 0x000000a0a1c0723e */ /* 0x000fe400000010ff */
[----:B------:R-:W-:Y:S02]  /*7740*/  F2FP.BF16.F32.PACK_AB R193, R163, R162 ;  /* 0x000000a2a3c1723e */ /* 0x000fe400000010ff */
[----:B------:R-:W-:Y:S02]  /*7750*/  F2FP.BF16.F32.PACK_AB R194, R165, R164 ;  /* 0x000000a4a5c2723e */ /* 0x000fe400000010ff */
[----:B------:R-:W-:Y:S02]  /*7760*/  F2FP.BF16.F32.PACK_AB R195, R167, R166 ;  /* 0x000000a6a7c3723e */ /* 0x000fe400000010ff */
[----:B------:R-:W-:Y:S02]  /*7770*/  F2FP.BF16.F32.PACK_AB R188, R169, R168 ;  /* 0x000000a8a9bc723e */ /* 0x000fe400000010ff */
[----:B------:R-:W-:Y:S01]  /*7780*/  F2FP.BF16.F32.PACK_AB R189, R171, R170 ;  /* 0x000000aaabbd723e */ /* 0x000fe200000010ff */
[----:B0-----:R-:W-:Y:S01]  /*7790*/  UPRMT UR5, UR4, 0x654, UR5 ;  /* 0x0000065404057896 */ /* 0x001fe20008000005 */
[----:B------:R-:W-:-:S02]  /*77a0*/  F2FP.BF16.F32.PACK_AB R190, R173, R172 ;  /* 0x000000acadbe723e */ /* 0x000fc400000010ff */
[----:B------:R-:W-:Y:S01]  /*77b0*/  UMOV UR4, UR39 ;  /* 0x0000002700047c82 */ /* 0x000fe20008000000 */
[----:B------:R-:W-:Y:S02]  /*77c0*/  F2FP.BF16.F32.PACK_AB R191, R175, R174 ;  /* 0x000000aeafbf723e */ /* 0x000fe400000010ff */
[----:B------:R-:W-:Y:S02]  /*77d0*/  F2FP.BF16.F32.PACK_AB R184, R177, R176 ;  /* 0x000000b0b1b8723e */ /* 0x000fe400000010ff */
[----:B------:R-:W-:Y:S01]  /*77e0*/  F2FP.BF16.F32.PACK_AB R185, R179, R178 ;  /* 0x000000b2b3b9723e */ /* 0x000fe200000010ff */
[----:B------:R-:W-:Y:S01]  /*77f0*/  SYNCS.ARRIVE.TRANS64.RED.A1T0 RZ, [UR5], RZ ;  /* 0x000000ffffff79a7 */ /* 0x000fe20008100405 */
[----:B------:R-:W-:Y:S02]  /*7800*/  F2FP.BF16.F32.PACK_AB R186, R186, R180 ;  /* 0x000000b4baba723e */ /* 0x000fe400000010ff */
[----:B------:R-:W-:Y:S01]  /*7810*/  F2FP.BF16.F32.PACK_AB R187, R183, R182 ;  /* 0x000000b6b7bb723e */ /* 0x000fe200000010ff */
[----:B------:R-:W-:Y:S06]  /*7820*/  @P1 BRA `(.L_x_1265) ;  /* 0xffffffd400641947 */ /* 0x000fec000383ffff */
.L_x_1246:
[----:B------:R-:W-:Y:S01]  /*7830*/  R2UR UR4, R22 ;  /* 0x00000000160472ca */ /* 0x000fe200000e0000 */
[----:B------:R-:W-:Y:S02]  /*7840*/  UISETP.NE.AND UP0, UPT, UR43, URZ, UPT ;  /* 0x0000003f2b00728c */ /* 0x000fe4000bf05270 */
[----:B------:R-:W-:Y:S02]  /*7850*/  UIADD3 UR7, UR60, 0x7f, URZ ;  /* 0x0000007f3c077890 */ /* 0x000fe4000fffe03f */
[----:B------:R-:W-:Y:S02]  /*7860*/  UIADD3 UR11, UR42, 0x1, -UR41 ;  /* 0x000000012a0b7890 */ /* 0x000fe4000fffe829 */
[----:B------:R-:W-:-:S06]  /*7870*/  PLOP3.LUT P1, PT, PT, PT, UP0, 0x40, 0x0 ;  /* 0x000000000000781c */ /* 0x000fcc0003f2e808 */
[----:B------:R-:W-:-:S11]  /*7880*/  UISETP.NE.AND UP1, UPT, UR4, URZ, UPT ;  /* 0x0000003f0400728c */ /* 0x000fd6000bf25270 */
[----:B------:R-:W-:Y:S01]  /*7890*/  @UP1 ULDC UR4, c[0x0][0x44c] ;  /* 0x0001130000041ab9 */ /* 0x000fe20000000800 */
[----:B------:R-:W-:Y:S01]  /*78a0*/  @UP1 ULDC UR14, c[0x0][0x450] ;  /* 0x00011400000e1ab9 */ /* 0x000fe20000000800 */
[----:B------:R-:W-:-:S04]  /*78b0*/  UIMAD.WIDE.U32 UR4, UR7, UR4, URZ ;  /* 0x00000004070472a5 */ /* 0x000fc8000f8e003f */
[----:B------:R-:W-:-:S04]  /*78c0*/  @UP1 USHF.R.U32.HI UR7, URZ, UR14, UR5 ;  /* 0x0000000e3f071299 */ /* 0x000fc80008011605 */
[----:B------:R-:W-:-:S04]  /*78d0*/  UIADD3 UR15, UR11, UR7, URZ ;  /* 0x000000070b0f7290 */ /* 0x000fc8000fffe03f */
[----:B------:R-:W-:Y:S01]  /*78e0*/  UIADD3 UR11, UR15, -UR6, URZ ;  /* 0x800000060f0b7290 */ /* 0x000fe2000fffe03f */
[----:B------:R-:W-:Y:S11]  /*78f0*/  @P1 BRA `(.L_x_1266) ;  /* 0x00000000004c1947 */ /* 0x000ff60003800000 */
        /* <DEDUP_REMOVED lines=11> */
.L_x_1267:
[----:B------:R-:W-:Y:S02]  /*79b0*/  ULDC UR14, c[0x0][0x9e4] ;  /* 0x00027900000e7ab9 */ /* 0x000fe40000000800 */
[----:B------:R-:W-:-:S11]  /*79c0*/  UISETP.NE.AND UP0, UPT, UR14, 0x1, UPT ;  /* 0x000000010e00788c */ /* 0x000fd6000bf05270 */
[----:B------:R-:W-:Y:S02]  /*79d0*/  @UP0 ULDC.64 UR4, c[0x0][0x9e8] ;  /* 0x00027a0000040ab9 */ /* 0x000fe40000000a00 */
[----:B------:R-:W-:-:S04]  /*79e0*/  UIMAD.WIDE.U32 UR6, UR15, UR4, URZ ;  /* 0x000000040f0672a5 */ /* 0x000fc8000f8e003f */
[----:B------:R-:W-:-:S12]  /*79f0*/  @UP0 USHF.R.U32.HI UR15, URZ, UR5, UR7 ;  /* 0x000000053f0f0299 */ /* 0x000fd80008011607 */
.L_x_1268:
[----:B------:R-:W-:-:S04]  /*7a00*/  UIMAD UR14, UR15, UR14, URZ ;  /* 0x0000000e0f0e72a4 */ /* 0x000fc8000f8e023f */
[----:B------:R-:W-:-:S04]  /*7a10*/  UISETP.LT.AND UP0, UPT, UR11, UR14, UPT ;  /* 0x0000000e0b00728c */ /* 0x000fc8000bf01270 */
[----:B------:R-:W-:-:S12]  /*7a20*/  USEL UR11, UR11, UR14, !UP0 ;  /* 0x0000000e0b0b7287 */ /* 0x000fd8000c000000 */
.L_x_1266:
[----:B------:R-:W-:Y:S01]  /*7a30*/  UIADD3 UR11, UR11, 0x3f, URZ ;  /* 0x0000003f0b0b7890 */ /* 0x000fe2000fffe03f */
[----:B------:R-:W-:-:S03]  /*7a40*/  R2UR UR5, R200 ;  /* 0x00000000c80572ca */ /* 0x000fc600000e0000 */
[----:B------:R-:W-:-:S04]  /*7a50*/  USHF.R.S32.HI UR4, URZ, 0x1f, UR11 ;  /* 0x0000001f3f047899 */ /* 0x000fc8000801140b */
[----:B------:R-:W-:-:S04]  /*7a60*/  ULEA.HI UR4, UR4, UR11, URZ, 0x6 ;  /* 0x0000000b04047291 */ /* 0x000fc8000f8f303f */
[----:B------:R-:W-:-:S04]  /*7a70*/  USHF.R.S32.HI UR4, URZ, 0x6, UR4 ;  /* 0x000000063f047899 */ /* 0x000fc80008011404 */
[----:B------:R-:W-:-:S04]  /*7a80*/  UISETP.LT.AND UP0, UPT, UR5, UR4, UPT ;  /* 0x000000040500728c */ /* 0x000fc8000bf01270 */
[----:B------:R-:W-:-:S06]  /*7a90*/  USEL UR54, UR5, UR4, !UP0 ;  /* 0x0000000405367287 */ /* 0x000fcc000c000000 */
[----:B------:R-:W-:-:S13]  /*7aa0*/  ISETP.GE.AND P1, PT, R225, UR54, PT ;  /* 0x00000036e1007c0c */ /* 0x000fda000bf26270 */
[----:B------:R-:W-:Y:S05]  /*7ab0*/  @!P1 BRA `(.L_x_1269) ;  /* 0x0000001c00489947 */ /* 0x000fea0003800000 */
[----:B------:R-:W-:Y:S01]  /*7ac0*/  IMAD.MOV.U32 R224, RZ, RZ, R3 ;  /* 0x000000ffffe07224 */ /* 0x000fe200078e0003 */
[----:B------:R-:W-:Y:S01]  /*7ad0*/  UMOV UR7, UR38 ;  /* 0x0000002600077c82 */ /* 0x000fe20008000000 */
[----:B------:R-:W-:Y:S01]  /*7ae0*/  IMAD.MOV.U32 R21, RZ, RZ, R4 ;  /* 0x000000ffff157224 */ /* 0x000fe200078e0004 */
[----:B------:R-:W-:Y:S01]  /*7af0*/  UMOV UR4, UR39 ;  /* 0x0000002700047c82 */ /* 0x000fe20008000000 */
[----:B------:R-:W-:-:S05]  /*7b00*/  ULDC UR55, c[0x0][0x988] ;  /* 0x0002620000377ab9 */ /* 0x000fca0000000800 */
.L_x_1280:
[----:B------:R-:W-:-:S04]  /*7b10*/  UISETP.NE.AND UP0, UPT, UR4, 0x1, UPT ;  /* 0x000000010400788c */ /* 0x000fc8000bf05270 */
[----:B------:R-:W-:-:S04]  /*7b20*/  USEL UR38, URZ, 0x1, UP0 ;  /* 0x000000013f267887 */ /* 0x000fc80008000000 */
[----:B------:R-:W-:Y:S01]  /*7b30*/  ULOP3.LUT UR38, UR7, UR38, URZ, 0x3c, !UPT ;  /* 0x0000002607267292 */ /* 0x000fe2000f8e3c3f */
[----:B------:R-:W-:Y:S11]  /*7b40*/  @!P0 BRA `(.L_x_1270) ;  /* 0x0000000000048947 */ /* 0x000ff60003800000 */
[----:B------:R-:W-:Y:S01]  /*7b50*/  BPT.TRAP 0x1 ;  /* 0x000000040000795c */ /* 0x000fe20000300000 */
.L_x_1270:
        /* <DEDUP_REMOVED lines=9> */
.L_x_1271:
[-C--:B------:R-:W-:Y:S01]  /*7bf0*/  FMUL.FTZ R24, R24, R2.reuse ;  /* 0x0000000218187220 */ /* 0x080fe20000410000 */
[----:B------:R-:W-:Y:S01]  /*7c00*/  FMUL.FTZ R25, R25, R2 ;  /* 0x0000000219197220 */ /* 0x000fe20000410000 */
[----:B-1----:R-:W-:Y:S06]  /*7c10*/  @P1 BRA `(.L_x_1272) ;  /* 0x0000000000081947 */ /* 0x002fec0003800000 */
[----:B------:R-:W1:Y:S02]  /*7c20*/  SYNCS.PHASECHK.TRANS64.TRYWAIT P1, [UR6+0x30830], R3 ;  /* 0x03083003ff0075a7 */ /* 0x000e640008020146 */
[----:B-1----:R-:W-:Y:S05]  /*7c30*/  @!P1 BRA `(.L_x_1273) ;  /* 0x0000010800e89947 */ /* 0x002fea0003800000 */
.L_x_1272:
        /* <DEDUP_REMOVED lines=225> */
.L_x_1274:
[----:B------:R-:W-:Y:S01]  /*8a50*/  ULEA UR5, UR4, UR40, 0x3 ;  /* 0x0000002804057291 */ /* 0x000fe2000f8e183f */
[----:B------:R-:W-:-:S05]  /*8a60*/  IMAD.U32 R0, RZ, RZ, UR7 ;  /* 0x00000007ff007e24 */ /* 0x000fca000f8e00ff */
[----:B------:R-:W-:-:S04]  /*8a70*/  SHF.L.U32 R0, R0, 0x1f, RZ ;  /* 0x0000001f00007819 */ /* 0x000fc800000006ff */
[----:B------:R2:W3:Y:S01]  /*8a80*/  SYNCS.PHASECHK.TRANS64.TRYWAIT P1, [UR5+0x30850], R0 ;  /* 0x03085000ff0075a7 */ /* 0x0004e20008020145 */
[----:B------:R-:W-:Y:S05]  /*8a90*/  @!P0 BRA `(.L_x_1275) ;  /* 0x0000000000048947 */ /* 0x000fea0003800000 */
[----:B------:R-:W-:Y:S01]  /*8aa0*/  BPT.TRAP 0x1 ;  /* 0x000000040000795c */ /* 0x000fe20000300000 */
.L_x_1275:
[----:B---3--:R-:W-:Y:S05]  /*8ab0*/  @P1 BRA `(.L_x_1276) ;  /* 0x0000000000081947 */ /* 0x008fea0003800000 */
[----:B------:R-:W3:Y:S02]  /*8ac0*/  SYNCS.PHASECHK.TRANS64.TRYWAIT P1, [UR5+0x30850], R0 ;  /* 0x03085000ff0075a7 */ /* 0x000ee40008020145 */
[----:B---3--:R-:W-:Y:S05]  /*8ad0*/  @!P1 BRA `(.L_x_1277) ;  /* 0x000000fc00589947 */ /* 0x008fea0003800000 */
.L_x_1276:
        /* <DEDUP_REMOVED lines=30> */
.L_x_1278:
[----:B--23--:R-:W-:Y:S01]  /*8cc0*/  FMNMX.FTZ R0, R152, R21, !PT ;  /* 0x0000001598007209 */ /* 0x00cfe20007810000 */
[----:B------:R-:W-:Y:S01]  /*8cd0*/  UMOV UR10, UR55 ;  /* 0x00000037000a7c82 */ /* 0x000fe20008000000 */
[----:B------:R-:W2:Y:S01]  /*8ce0*/  S2UR UR4, SR_CgaCtaId ;  /* 0x00000000000479c3 */ /* 0x000ea20000008800 */
[----:B------:R-:W-:Y:S01]  /*8cf0*/  UIADD3 UR6, UR6, 0x30840, URZ ;  /* 0x0003084006067890 */ /* 0x000fe2000fffe03f */
[----:B------:R-:W-:-:S04]  /*8d00*/  FMNMX.FTZ R0, R153, R0, !PT ;  /* 0x0000000099007209 */ /* 0x000fc80007810000 */
[----:B------:R-:W-:-:S04]  /*8d10*/  FMNMX.FTZ R0, R156, R0, !PT ;  /* 0x000000009c007209 */ /* 0x000fc80007810000 */
[----:B------:R-:W-:-:S04]  /*8d20*/  FMNMX.FTZ R0, R157, R0, !PT ;  /* 0x000000009d007209 */ /* 0x000fc80007810000 */
[----:B------:R-:W-:-:S04]  /*8d30*/  FMNMX.FTZ R0, R160, R0, !PT ;  /* 0x00000000a0007209 */ /* 0x000fc80007810000 */
[----:B------:R-:W-:-:S04]  /*8d40*/  FMNMX.FTZ R0, R161, R0, !PT ;  /* 0x00000000a1007209 */ /* 0x000fc80007810000 */
[----:B------:R-:W-:Y:S01]  /*8d50*/  FMNMX.FTZ R0, R164, R0, !PT ;  /* 0x00000000a4007209 */ /* 0x000fe20007810000 */
[----:B--2---:R-:W-:-:S03]  /*8d60*/  UPRMT UR6, UR4, 0x654, UR6 ;  /* 0x0000065404067896 */ /* 0x004fc60008000006 */
[----:B------:R-:W-:-:S04]  /*8d70*/  FMNMX.FTZ R0, R165, R0, !PT ;  /* 0x00000000a5007209 */ /* 0x000fc80007810000 */
[----:B------:R-:W-:Y:S02]  /*8d80*/  FMNMX.FTZ R0, R168, R0, !PT ;  /* 0x00000000a8007209 */ /* 0x000fe40007810000 */
[----:B------:R-:W-:Y:S02]  /*8d90*/  SYNCS.ARRIVE.TRANS64.RED.A1T0 RZ, [UR6], RZ ;  /* 0x000000ffffff79a7 */ /* 0x000fe40008100406 */
        /* <DEDUP_REMOVED lines=27> */
[----:B------:R-:W1:Y:S02]  /*8f50*/  SHFL.BFLY PT, R2, R0, 0x2, 0x1f ;  /* 0x0c401f0000027f89 */ /* 0x000e6400000e0000 */
[----:B-1----:R-:W-:-:S05]  /*8f60*/  FMNMX.FTZ R2, R0, R2, !PT ;  /* 0x0000000200027209 */ /* 0x002fca0007810000 */
[----:B0-----:R-:W0:Y:S02]  /*8f70*/  SHFL.BFLY PT, R3, R2, 0x1, 0x1f ;  /* 0x0c201f0002037f89 */ /* 0x001e2400000e0000 */
[----:B0-----:R-:W-:Y:S01]  /*8f80*/  FMNMX.FTZ R3, R2, R3, !PT ;  /* 0x0000000302037209 */ /* 0x001fe20007810000 */
[C---:B------:R-:W-:Y:S01]  /*8f90*/  FADD.FTZ R2, -R4.reuse, R21 ;  /* 0x0000001504027221 */ /* 0x040fe20000010100 */
[----:B------:R-:W-:-:S03]  /*8fa0*/  FMUL.FTZ R21, R4, UR10 ;  /* 0x0000000a04157c20 */ /* 0x000fc60008410000 */
[----:B------:R-:W-:Y:S01]  /*8fb0*/  FADD.FTZ R0, -R3, R224 ;  /* 0x000000e003007221 */ /* 0x000fe20000010100 */
        /* <DEDUP_REMOVED lines=16> */
[----:B------:R-:W-:Y:S01]  /*90c0*/  FMUL.FTZ R181, R3, UR10 ;  /* 0x0000000a03b57c20 */ /* 0x000fe20008410000 */
[----:B------:R-:W-:Y:S01]  /*90d0*/  FMUL.FTZ R2, R2, UR10 ;  /* 0x0000000a02027c20 */ /* 0x000fe20008410000 */
        /* <DEDUP_REMOVED lines=19> */
[----:B------:R-:W-:-:S06]  /*9210*/  FFMA.FTZ R187, R183, UR10, -R181 ;  /* 0x0000000ab7bb7c23 */ /* 0x000fcc00080108b5 */
[----:B------:R-:W1:Y:S01]  /*9220*/  MUFU.EX2 R154, R154 ;  /* 0x0000009a009a7308 */ /* 0x000e620000000800 */
[----:B0-----:R-:W-:-:S07]  /*9230*/  FFMA.FTZ R20, R2, R20, R152 ;  /* 0x0000001402147223 */ /* 0x001fce0000010098 */
[----:B------:R-:W0:Y:S08]  /*9240*/  MUFU.EX2 R153, R153 ;  /* 0x0000009900997308 */ /* 0x000e300000000800 */
[----:B------:R-:W2:Y:S01]  /*9250*/  MUFU.EX2 R155, R155 ;  /* 0x0000009b009b7308 */ /* 0x000ea20000000800 */
[----:B-1----:R-:W-:-:S07]  /*9260*/  FFMA.FTZ R5, R0, R5, R154 ;  /* 0x0000000500057223 */ /* 0x002fce000001009a */
        /* <DEDUP_REMOVED lines=60> */
.L_x_1279:
        /* <DEDUP_REMOVED lines=27> */
.L_x_1269:
[----:B------:R-:W-:-:S13]  /*97e0*/  R2UR UR4, R200 ;  /* 0x00000000c80472ca */ /* 0x000fda00000e0000 */
[----:B------:R-:W-:-:S13]  /*97f0*/  ISETP.GE.AND P1, PT, R225, UR4, PT ;  /* 0x00000004e1007c0c */ /* 0x000fda000bf26270 */
[----:B------:R-:W-:Y:S05]  /*9800*/  @!P1 BRA `(.L_x_1281) ;  /* 0x0000002800b89947 */ /* 0x000fea0003800000 */
[----:B------:R-:W-:Y:S01]  /*9810*/  IMAD.MOV.U32 R21, RZ, RZ, R3 ;  /* 0x000000ffff157224 */ /* 0x000fe200078e0003 */
[----:B------:R-:W-:Y:S01]  /*9820*/  UMOV UR6, UR38 ;  /* 0x0000002600067c82 */ /* 0x000fe20008000000 */
[----:B------:R-:W-:Y:S01]  /*9830*/  IMAD.MOV.U32 R224, RZ, RZ, R4 ;  /* 0x000000ffffe07224 */ /* 0x000fe200078e0004 */
[----:B------:R-:W-:Y:S01]  /*9840*/  UMOV UR4, UR39 ;  /* 0x0000002700047c82 */ /* 0x000fe20008000000 */
[----:B------:R-:W-:Y:S01]  /*9850*/  ULDC UR54, c[0x0][0x9e4] ;  /* 0x0002790000367ab9 */ /* 0x000fe20000000800 */
[----:B------:R-:W-:-:S05]  /*9860*/  ULDC UR55, c[0x0][0x9dc] ;  /* 0x0002770000377ab9 */ /* 0x000fca0000000800 */
.L_x_1300:
[----:B------:R-:W-:-:S04]  /*9870*/  UIADD3 UR7, UR4, 0x1, URZ ;  /* 0x0000000104077890 */ /* 0x000fc8000fffe03f */
[----:B------:R-:W-:-:S04]  /*9880*/  UISETP.NE.AND UP0, UPT, UR7, 0x2, UPT ;  /* 0x000000020700788c */ /* 0x000fc8000bf05270 */
[----:B------:R-:W-:Y:S02]  /*9890*/  USEL UR7, UR7, URZ, UP0 ;  /* 0x0000003f07077287 */ /* 0x000fe40008000000 */
[----:B------:R-:W-:-:S04]  /*98a0*/  USEL UR38, URZ, 0x1, UP0 ;  /* 0x000000013f267887 */ /* 0x000fc80008000000 */
[----:B------:R-:W-:Y:S01]  /*98b0*/  ULOP3.LUT UR38, UR6, UR38, URZ, 0x3c, !UPT ;  /* 0x0000002606267292 */ /* 0x000fe2000f8e3c3f */
[----:B------:R-:W-:Y:S01]  /*98c0*/  UMOV UR39, UR7 ;  /* 0x0000000700277c82 */ /* 0x000fe20008000000 */
[----:B------:R-:W-:Y:S10]  /*98d0*/  @!P0 BRA `(.L_x_1282) ;  /* 0x0000000000048947 */ /* 0x000ff40003800000 */
[----:B------:R-:W-:Y:S01]  /*98e0*/  BPT.TRAP 0x1 ;  /* 0x000000040000795c */ /* 0x000fe20000300000 */
.L_x_1282:
[----:B------:R-:W-:Y:S01]  /*98f0*/  ULEA UR5, UR39, UR40, 0x3 ;  /* 0x0000002827057291 */ /* 0x000fe2000f8e183f */
[----:B------:R-:W-:-:S05]  /*9900*/  IMAD.U32 R3, RZ, RZ, UR38 ;  /* 0x00000026ff037e24 */ /* 0x000fca000f8e00ff */
[----:B------:R-:W-:-:S04]  /*9910*/  SHF.L.U32 R3, R3, 0x1f, RZ ;  /* 0x0000001f03037819 */ /* 0x000fc800000006ff */
[----:B------:R0:W1:Y:S01]  /*9920*/  SYNCS.PHASECHK.TRANS64.TRYWAIT P1, [UR5+0x30830], R3 ;  /* 0x03083003ff0075a7 */ /* 0x0000620008020145 */
[----:B------:R-:W-:Y:S05]  /*9930*/  @!P0 BRA `(.L_x_1283) ;  /* 0x0000000000048947 */ /* 0x000fea0003800000 */
[----:B------:R-:W-:Y:S01]  /*9940*/  BPT.TRAP 0x1 ;  /* 0x000000040000795c */ /* 0x000fe20000300000 */
.L_x_1283:
[-C--:B------:R-:W-:Y:S01]  /*9950*/  FMUL.FTZ R24, R24, R2.reuse ;  /* 0x0000000218187220 */ /* 0x080fe20000410000 */
[----:B------:R-:W-:Y:S01]  /*9960*/  FMUL.FTZ R25, R25, R2 ;  /* 0x0000000219197220 */ /* 0x000fe20000410000 */
[----:B-1----:R-:W-:Y:S06]  /*9970*/  @P1 BRA `(.L_x_1284) ;  /* 0x0000000000081947 */ /* 0x002fec0003800000 */
[----:B------:R-:W1:Y:S02]  /*9980*/  SYNCS.PHASECHK.TRANS64.TRYWAIT P1, [UR5+0x30830], R3 ;  /* 0x03083003ff0075a7 */ /* 0x000e640008020145 */
[----:B-1----:R-:W-:Y:S05]  /*9990*/  @!P1 BRA `(.L_x_1285) ;  /* 0x000000ec00c09947 */ /* 0x002fea0003800000 */
.L_x_1284:
        /* <DEDUP_REMOVED lines=225> */
.L_x_1286:
[----:B------:R-:W-:Y:S01]  /*a7b0*/  ULEA UR5, UR4, UR40, 0x3 ;  /* 0x0000002804057291 */ /* 0x000fe2000f8e183f */
[----:B------:R-:W-:-:S05]  /*a7c0*/  IMAD.U32 R0, RZ, RZ, UR6 ;  /* 0x00000006ff007e24 */ /* 0x000fca000f8e00ff */
[----:B------:R-:W-:-:S04]  /*a7d0*/  SHF.L.U32 R0, R0, 0x1f, RZ ;  /* 0x0000001f00007819 */ /* 0x000fc800000006ff */
[----:B------:R2:W3:Y:S01]  /*a7e0*/  SYNCS.PHASECHK.TRANS64.TRYWAIT P1, [UR5+0x30850], R0 ;  /* 0x03085000ff0075a7 */ /* 0x0004e20008020145 */
[----:B------:R-:W-:Y:S05]  /*a7f0*/  @!P0 BRA `(.L_x_1287) ;  /* 0x0000000000048947 */ /* 0x000fea0003800000 */
[----:B------:R-:W-:Y:S01]  /*a800*/  BPT.TRAP 0x1 ;  /* 0x000000040000795c */ /* 0x000fe20000300000 */
.L_x_1287:
[----:B---3--:R-:W-:Y:S05]  /*a810*/  @P1 BRA `(.L_x_1288) ;  /* 0x0000000000081947 */ /* 0x008fea0003800000 */
[----:B------:R-:W3:Y:S02]  /*a820*/  SYNCS.PHASECHK.TRANS64.TRYWAIT P1, [UR5+0x30850], R0 ;  /* 0x03085000ff0075a7 */ /* 0x000ee40008020145 */
[----:B---3--:R-:W-:Y:S05]  /*a830*/  @!P1 BRA `(.L_x_1289) ;  /* 0x000000e000309947 */ /* 0x008fea0003800000 */
.L_x_1288:
        /* <DEDUP_REMOVED lines=30> */
.L_x_1290:
[----:B------:R-:W-:Y:S01]  /*aa20*/  R2UR UR4, R22 ;  /* 0x00000000160472ca */ /* 0x000fe200000e0000 */
[----:B------:R-:W4:Y:S01]  /*aa30*/  S2UR UR6, SR_CgaCtaId ;  /* 0x00000000000679c3 */ /* 0x000f220000008800 */
[----:B------:R-:W-:Y:S01]  /*aa40*/  VIADD R187, R23, UR60 ;  /* 0x0000003c17bb7c36 */ /* 0x000fe20008000000 */
[----:B------:R-:W-:Y:S01]  /*aa50*/  UISETP.NE.AND UP0, UPT, UR43, URZ, UPT ;  /* 0x0000003f2b00728c */ /* 0x000fe2000bf05270 */
[----:B------:R-:W-:-:S09]  /*aa60*/  IMAD.U32 R185, RZ, RZ, UR41 ;  /* 0x00000029ffb97e24 */ /* 0x000fd2000f8e00ff */
[----:B------:R-:W-:-:S06]  /*aa70*/  UISETP.NE.AND UP1, UPT, UR4, URZ, UPT ;  /* 0x0000003f0400728c */ /* 0x000fcc000bf25270 */
[----:B------:R-:W-:Y:S02]  /*aa80*/  PLOP3.LUT P1, PT, PT, PT, UP1, 0x80, 0x0 ;  /* 0x000000000000781c */ /* 0x000fe40003f2f018 */
[----:B------:R-:W-:-:S03]  /*aa90*/  PLOP3.LUT P2, PT, PT, PT, UP1, 0x80, 0x0 ;  /* 0x000000000000781c */ /* 0x000fc60003f4f018 */
[----:B------:R-:W-:-:S08]  /*aaa0*/  @UP1 ULDC UR4, c[0x0][0x44c] ;  /* 0x0001130000041ab9 */ /* 0x000fd00000000800 */
[----:B--23--:R-:W-:Y:S01]  /*aab0*/  @P1 IMAD.HI.U32 R0, R187, UR4, RZ ;  /* 0x00000004bb001c27 */ /* 0x00cfe2000f8e00ff */
[----:B------:R-:W-:Y:S01]  /*aac0*/  @UP1 ULDC UR4, c[0x0][0x450] ;  /* 0x0001140000041ab9 */ /* 0x000fe20000000800 */
[----:B------:R-:W-:-:S03]  /*aad0*/  PLOP3.LUT P1, PT, PT, PT, UP0, 0x40, 0x0 ;  /* 0x000000000000781c */ /* 0x000fc60003f2e808 */
[----:B------:R-:W-:Y:S01]  /*aae0*/  @P2 SHF.R.U32.HI R187, RZ, UR4, R0 ;  /* 0x00000004ffbb2c19 */ /* 0x000fe20008011600 */
[----:B------:R-:W-:Y:S01]  /*aaf0*/  ULEA UR4, UR7, UR40, 0x3 ;  /* 0x0000002807047291 */ /* 0x000fe2000f8e183f */
[----:B------:R-:W-:-:S03]  /*ab00*/  IMAD.SHL.U32 R0, R225, 0x40, RZ ;  /* 0x00000040e1007824 */ /* 0x000fc600078e00ff */
[----:B------:R-:W-:Y:S01]  /*ab10*/  UIADD3 UR4, UR4, 0x30840, URZ ;  /* 0x0003084004047890 */ /* 0x000fe2000fffe03f */
[----:B------:R-:W2:Y:S01]  /*ab20*/  SHFL.IDX PT, R188, R187, RZ, 0x1c1f ;  /* 0x001c1fffbbbc7589 */ /* 0x000ea200000e0000 */
[----:B------:R-:W-:Y:S02]  /*ab30*/  IADD3 R2, -R17, 0x1, -R0 ;  /* 0x0000000111027810 */ /* 0x000fe40007ffe900 */
[----:B----4-:R-:W-:Y:S02]  /*ab40*/  UPRMT UR4, UR6, 0x654, UR4 ;  /* 0x0000065406047896 */ /* 0x010fe40008000004 */
[----:B------:R-:W-:Y:S01]  /*ab50*/  IADD3 R185, -R185, UR42, R2 ;  /* 0x0000002ab9b97c10 */ /* 0x000fe2000fffe102 */
[----:B------:R-:W-:-:S04]  /*ab60*/  ULDC UR6, c[0x0][0x9e0] ;  /* 0x0002780000067ab9 */ /* 0x000fc80000000800 */
[----:B------:R-:W-:Y:S02]  /*ab70*/  VIADD R186, R185, UR6 ;  /* 0x00000006b9ba7c36 */ /* 0x000fe40008000000 */
[----:B------:R-:W-:Y:S01]  /*ab80*/  SYNCS.ARRIVE.TRANS64.RED.A1T0 RZ, [UR4], RZ ;  /* 0x000000ffffff79a7 */ /* 0x000fe20008100404 */
[----:B------:R-:W-:-:S06]  /*ab90*/  ULOP3.LUT UR4, URZ, UR55, URZ, 0x33, !UPT ;  /* 0x000000373f047292 */ /* 0x000fcc000f8e333f */
        /* <DEDUP_REMOVED lines=17> */
.L_x_1293:
[----:B------:R-:W-:-:S05]  /*acb0*/  IMAD.U32 R189, RZ, RZ, UR54 ;  /* 0x00000036ffbd7e24 */ /* 0x000fca000f8e00ff */
[----:B------:R-:W-:-:S13]  /*acc0*/  ISETP.NE.AND P1, PT, R189, 0x1, PT ;  /* 0x00000001bd00780c */ /* 0x000fda0003f25270 */
[----:B0-----:R-:W0:Y:S02]  /*acd0*/  @P1 LDC.64 R2, c[0x0][0x9e8] ;  /* 0x00027a00ff021b82 */ /* 0x001e240000000a00 */
[----:B0-----:R-:W-:-:S05]  /*ace0*/  @P1 IMAD.HI.U32 R2, R188, R2, RZ ;  /* 0x00000002bc021227 */ /* 0x001fca00078e00ff */
[----:B------:R-:W-:-:S07]  /*acf0*/  @P1 SHF.R.U32.HI R188, RZ, R3, R2 ;  /* 0x00000003ffbc1219 */ /* 0x000fce0000011602 */
.L_x_1294:
[----:B------:R-:W-:Y:S05]  /*ad00*/  BSYNC B0 ;  /* 0x0000000000007941 */ /* 0x000fea0003800000 */
.L_x_1292:
[----:B------:R-:W-:-:S04]  /*ad10*/  IMAD R188, R188, R189, -R0 ;  /* 0x000000bdbcbc7224 */ /* 0x000fc800078e0a00 */
[----:B------:R-:W-:-:S05]  /*ad20*/  IMAD.IADD R188, R188, 0x1, -R17 ;  /* 0x00000001bcbc7824 */ /* 0x000fca00078e0a11 */
[----:B------:R-:W-:Y:S02]  /*ad30*/  VIMNMX R4, R4, R188, !PT ;  /* 0x000000bc04047248 */ /* 0x000fe40007fe0100 */
[----:B------:R-:W-:-:S07]  /*ad40*/  VIADDMNMX R184, R188, R189, R184, PT ;  /* 0x000000bdbcb87246 */ /* 0x000fce00038001b8 */
.L_x_1291:
        /* <DEDUP_REMOVED lines=68> */
.L_x_1297:
[----:B------:R-:W-:-:S05]  /*b190*/  IMAD.U32 R184, RZ, RZ, UR54 ;  /* 0x00000036ffb87e24 */ /* 0x000fca000f8e00ff */
[----:B------:R-:W-:-:S13]  /*b1a0*/  ISETP.NE.AND P2, PT, R184, 0x1, PT ;  /* 0x00000001b800780c */ /* 0x000fda0003f45270 */
[----:B0-----:R-:W0:Y:S02]  /*b1b0*/  @P2 LDC.64 R2, c[0x0][0x9e8] ;  /* 0x00027a00ff022b82 */ /* 0x001e240000000a00 */
[----:B0-----:R-:W-:-:S05]  /*b1c0*/  @P2 IMAD.HI.U32 R2, R4, R2, RZ ;  /* 0x0000000204022227 */ /* 0x001fca00078e00ff */
[----:B------:R-:W-:-:S07]  /*b1d0*/  @P2 SHF.R.U32.HI R4, RZ, R3, R2 ;  /* 0x00000003ff042219 */ /* 0x000fce0000011602 */
.L_x_1298:
[----:B------:R-:W-:Y:S05]  /*b1e0*/  BSYNC B0 ;  /* 0x0000000000007941 */ /* 0x000fea0003800000 */
.L_x_1296:
[----:B------:R-:W-:-:S04]  /*b1f0*/  IMAD R0, R4, R184, -R0 ;  /* 0x000000b804007224 */ /* 0x000fc800078e0a00 */
[----:B------:R-:W-:-:S05]  /*b200*/  IMAD.IADD R0, R0, 0x1, -R17 ;  /* 0x0000000100007824 */ /* 0x000fca00078e0a11 */
[----:B------:R-:W-:Y:S02]  /*b210*/  VIMNMX R185, R185, R0, !PT ;  /* 0x00000000b9b97248 */ /* 0x000fe40007fe0100 */
[----:B------:R-:W-:-:S07]  /*b220*/  VIADDMNMX R186, R0, R184, R186, PT ;  /* 0x000000b800ba7246 */ /* 0x000fce00038001ba */
.L_x_1295:
        /* <DEDUP_REMOVED lines=142> */
[----:B------:R-:W-:Y:S01]  /*bb10*/  MUFU.EX2 R152, R152 ;  /* 0x0000009800987308 */ /* 0x000fe20000000800 */
[----:B------:R-:W-:-:S02]  /*bb20*/  LOP3.LUT P0, RZ, R16, 0x800, RZ, 0xc0, !PT ;  /* 0x0000080010ff7812 */ /* 0x000fc4000780c0ff */
[----:B------:R-:W-:-:S04]  /*bb30*/  FMNMX.FTZ R3, R182, R3, !PT ;  /* 0x00000003b6037209 */ /* 0x000fc80007810000 */
[----:B------:R-:W-:Y:S01]  /*bb40*/  FMNMX.FTZ R3, R183, R3, !PT ;  /* 0x00000003b7037209 */ /* 0x000fe20007810000 */
[----:B------:R0:W-:Y:S04]  /*bb50*/  MUFU.EX2 R186, R2 ;  /* 0x0000000200ba7308 */ /* 0x0001e80000000800 */
[----:B------:R-:W1:Y:S04]  /*bb60*/  SHFL.BFLY PT, R181, R3, 0x2, 0x1f ;  /* 0x0c401f0003b57f89 */ /* 0x000e6800000e0000 */
[----:B------:R-:W-:Y:S08]  /*bb70*/  MUFU.EX2 R153, R153 ;  /* 0x0000009900997308 */ /* 0x000ff00000000800 */
[----:B------:R-:W-:Y:S08]  /*bb80*/  MUFU.EX2 R156, R156 ;  /* 0x0000009c009c7308 */ /* 0x000ff00000000800 */
[----:B------:R-:W-:Y:S01]  /*bb90*/  MUFU.EX2 R157, R157 ;  /* 0x0000009d009d7308 */ /* 0x000fe20000000800 */
[----:B-1----:R-:W-:-:S07]  /*bba0*/  FMNMX.FTZ R3, R3, R181, !PT ;  /* 0x000000b503037209 */ /* 0x002fce0007810000 */
[----:B------:R-:W-:Y:S01]  /*bbb0*/  MUFU.EX2 R160, R160 ;  /* 0x000000a000a07308 */ /* 0x000fe20000000800 */
[----:B------:R-:W1:Y:S07]  /*bbc0*/  SHFL.BFLY PT, R181, R3, 0x1, 0x1f ;  /* 0x0c201f0003b57f89 */ /* 0x000e6e00000e0000 */
[----:B------:R-:W-:Y:S08]  /*bbd0*/  MUFU.EX2 R161, R161 ;  /* 0x000000a100a17308 */ /* 0x000ff00000000800 */
[----:B------:R-:W-:Y:S08]  /*bbe0*/  MUFU.EX2 R164, R164 ;  /* 0x000000a400a47308 */ /* 0x000ff00000000800 */
[----:B------:R-:W-:Y:S01]  /*bbf0*/  MUFU.EX2 R165, R165 ;  /* 0x000000a500a57308 */ /* 0x000fe20000000800 */
[----:B-1----:R-:W-:-:S04]  /*bc00*/  FMNMX.FTZ R3, R3, R181, !PT ;  /* 0x000000b503037209 */ /* 0x002fc80007810000 */
[C---:B------:R-:W-:Y:S01]  /*bc10*/  FSETP.NEU.FTZ.AND P1, PT, R3.reuse, -INF , PT ;  /* 0xff8000000300780b */ /* 0x040fe20003f3d000 */
[C---:B0-----:R-:W-:Y:S02]  /*bc20*/  FMUL.FTZ R2, R3.reuse, UR10 ;  /* 0x0000000a03027c20 */ /* 0x041fe40008410000 */
[----:B------:R-:W-:Y:S01]  /*bc30*/  MUFU.EX2 R168, R168 ;  /* 0x000000a800a87308 */ /* 0x000fe20000000800 */
[----:B------:R-:W-:-:S05]  /*bc40*/  FSEL R181, R3, RZ, P1 ;  /* 0x000000ff03b57208 */ /* 0x000fca0000800000 */
[----:B------:R-:W-:Y:S01]  /*bc50*/  FADD.FTZ R21, -R181, R21 ;  /* 0x00000015b5157221 */ /* 0x000fe20000010100 */
[----:B------:R-:W-:Y:S01]  /*bc60*/  FMUL.FTZ R181, R0, UR10 ;  /* 0x0000000a00b57c20 */ /* 0x000fe20008410000 */
[----:B------:R-:W-:Y:S01]  /*bc70*/  FSEL R0, R2, RZ, P1 ;  /* 0x000000ff02007208 */ /* 0x000fe20000800000 */
[----:B------:R-:W-:Y:S01]  /*bc80*/  MUFU.EX2 R169, R169 ;  /* 0x000000a900a97308 */ /* 0x000fe20000000800 */
[----:B------:R-:W-:-:S03]  /*bc90*/  FMUL.FTZ R21, R21, UR10 ;  /* 0x0000000a15157c20 */ /* 0x000fc60008410000 */
        /* <DEDUP_REMOVED lines=18> */
[----:B0-----:R-:W-:-:S07]  /*bdc0*/  FFMA.FTZ R20, R2, R20, R152 ;  /* 0x0000001402147223 */ /* 0x001fce0000010098 */
[----:B------:R-:W0:Y:S01]  /*bdd0*/  MUFU.EX2 R0, R21 ;  /* 0x0000001500007308 */ /* 0x000e220000000800 */
[----:B------:R-:W-:-:S07]  /*bde0*/  FADD.FTZ R20, R153, R20 ;  /* 0x0000001499147221 */ /* 0x000fce0000010000 */
        /* <DEDUP_REMOVED lines=47> */
[----:B-1----:R-:W-:-:S03]  /*c0e0*/  FADD.FTZ R21, R182, R20 ;  /* 0x00000014b6157221 */ /* 0x002fc60000010000 */
[----:B------:R-:W-:Y:S01]  /*c0f0*/  FADD.FTZ R20, R186, R5 ;  /* 0x00000005ba147221 */ /* 0x000fe20000010000 */
[----:B--2---:R-:W-:Y:S01]  /*c100*/  FADD.FTZ R5, R183, R21 ;  /* 0x00000015b7057221 */ /* 0x004fe20000010000 */
[----:B------:R-:W-:Y:S06]  /*c110*/  @!P0 BRA `(.L_x_1299) ;  /* 0x0000000000048947 */ /* 0x000fec0003800000 */
[----:B------:R-:W-:Y:S01]  /*c120*/  BPT.TRAP 0x1 ;  /* 0x000000040000795c */ /* 0x000fe20000300000 */
.L_x_1299:
[----:B------:R-:W0:Y:S01]  /*c130*/  S2UR UR6, SR_CgaCtaId ;  /* 0x00000000000679c3 */ /* 0x000e220000008800 */
[----:B------:R-:W-:Y:S01]  /*c140*/  R2UR UR4, R200 ;  /* 0x00000000c80472ca */ /* 0x000fe200000e0000 */
[----:B------:R-:W-:Y:S01]  /*c150*/  UIADD3 UR5, UR5, 0x30860, URZ ;  /* 0x0003086005057890 */ /* 0x000fe2000fffe03f */
[----:B------:R-:W-:Y:S01]  /*c160*/  F2FP.BF16.F32.PACK_AB R196, R153, R152 ;  /* 0x0000009899c4723e */ /* 0x000fe200000010ff */
[----:B------:R-:W-:Y:S01]  /*c170*/  IMAD.MOV.U32 R21, RZ, RZ, R3 ;  /* 0x000000ffff157224 */ /* 0x000fe200078e0003 */
[----:B------:R-:W-:Y:S01]  /*c180*/  F2FP.BF16.F32.PACK_AB R197, R155, R154 ;  /* 0x0000009a9bc5723e */ /* 0x000fe200000010ff */
[----:B------:R-:W-:Y:S01]  /*c190*/  IMAD.MOV.U32 R224, RZ, RZ, R4 ;  /* 0x000000ffffe07224 */ /* 0x000fe200078e0004 */
[----:B------:R-:W-:Y:S02]  /*c1a0*/  F2FP.BF16.F32.PACK_AB R198, R157, R156 ;  /* 0x0000009c9dc6723e */ /* 0x000fe400000010ff */
[----:B------:R-:W-:Y:S02]  /*c1b0*/  F2FP.BF16.F32.PACK_AB R199, R159, R158 ;  /* 0x0000009e9fc7723e */ /* 0x000fe400000010ff */
[----:B------:R-:W-:-:S02]  /*c1c0*/  F2FP.BF16.F32.PACK_AB R192, R161, R160 ;  /* 0x000000a0a1c0723e */ /* 0x000fc400000010ff */
[----:B------:R-:W-:Y:S02]  /*c1d0*/  F2FP.BF16.F32.PACK_AB R193, R163, R162 ;  /* 0x000000a2a3c1723e */ /* 0x000fe400000010ff */
[----:B------:R-:W-:Y:S01]  /*c1e0*/  ISETP.GT.AND P1, PT, R225, UR4, PT ;  /* 0x00000004e1007c0c */ /* 0x000fe2000bf24270 */
[----:B------:R-:W-:Y:S01]  /*c1f0*/  UMOV UR4, UR39 ;  /* 0x0000002700047c82 */ /* 0x000fe20008000000 */
[----:B------:R-:W-:Y:S01]  /*c200*/  F2FP.BF16.F32.PACK_AB R194, R165, R164 ;  /* 0x000000a4a5c2723e */ /* 0x000fe200000010ff */
[----:B------:R-:W-:Y:S01]  /*c210*/  VIADD R225, R225, 0xffffffff ;  /* 0xffffffffe1e17836 */ /* 0x000fe20000000000 */
        /* <DEDUP_REMOVED lines=13> */
.L_x_1281:
        /* <DEDUP_REMOVED lines=131> */
.L_x_1301:
[----:B------:R-:W-:Y:S01]  /*cb20*/  ULEA UR5, UR39, UR40, 0x3 ;  /* 0x0000002827057291 */ /* 0x000fe2000f8e183f */
[----:B------:R-:W-:-:S05]  /*cb30*/  IMAD.U32 R0, RZ, RZ, UR38 ;  /* 0x00000026ff007e24 */ /* 0x000fca000f8e00ff */
[----:B------:R-:W-:-:S04]  /*cb40*/  SHF.L.U32 R0, R0, 0x1f, RZ ;  /* 0x0000001f00007819 */ /* 0x000fc800000006ff */
[----:B------:R0:W1:Y:S01]  /*cb50*/  SYNCS.PHASECHK.TRANS64.TRYWAIT P1, [UR5+0x30850], R0 ;  /* 0x03085000ff0075a7 */ /* 0x0000620008020145 */
[----:B------:R-:W-:Y:S05]  /*cb60*/  @!P0 BRA `(.L_x_1302) ;  /* 0x0000000000048947 */ /* 0x000fea0003800000 */
[----:B------:R-:W-:Y:S01]  /*cb70*/  BPT.TRAP 0x1 ;  /* 0x000000040000795c */ /* 0x000fe20000300000 */
.L_x_1302:
[----:B-1----:R-:W-:Y:S05]  /*cb80*/  @P1 BRA `(.L_x_1303) ;  /* 0x0000000000081947 */ /* 0x002fea0003800000 */
[----:B------:R-:W1:Y:S02]  /*cb90*/  SYNCS.PHASECHK.TRANS64.TRYWAIT P1, [UR5+0x30850], R0 ;  /* 0x03085000ff0075a7 */ /* 0x000e640008020145 */
[----:B-1----:R-:W-:Y:S05]  /*cba0*/  @!P1 BRA `(.L_x_1304) ;  /* 0x000000bc006c9947 */ /* 0x002fea0003800000 */
.L_x_1303:
[----:B------:R-:W-:Y:S01]  /*cbb0*/  UIADD3 UR40, UR40, 0x400, URZ ;  /* 0x0000040028287890 */ /* 0x000fe2000fffe03f */
[----:B------:R-:W-:Y:S01]  /*cbc0*/  WARPGROUP.ARRIVE ;  /* 0x00000000000079c5 */ /* 0x000fe20000000000 */
[----:B------:R-:W-:Y:S01]  /*cbd0*/  UMOV UR7, 0x40000040 ;  /* 0x4000004000077882 */ /* 0x000fe20000000000 */
[----:B-1----:R-:W1:Y:S01]  /*cbe0*/  SHFL.BFLY PT, R7, R20, 0x2, 0x1f ;  /* 0x0c401f0014077f89 */ /* 0x002e6200000e0000 */
[----:B------:R-:W-:Y:S01]  /*cbf0*/  USHF.R.U32.HI UR40, URZ, 0x4, UR40 ;  /* 0x000000043f287899 */ /* 0x000fe20008011628 */
[----:B------:R-:W-:Y:S02]  /*cc00*/  IMAD.MOV.U32 R6, RZ, RZ, RZ ;  /* 0x000000ffff067224 */ /* 0x000fe400078e00ff */
[----:B0-----:R-:W0:Y:S01]  /*cc10*/  SHFL.BFLY PT, R0, R5, 0x2, 0x1f ;  /* 0x0c401f0005007f89 */ /* 0x001e2200000e0000 */
[----:B------:R-:W-:Y:S01]  /*cc20*/  ULOP3.LUT UR40, UR40, 0x3fff, URZ, 0xc0, !UPT ;  /* 0x00003fff28287892 */ /* 0x000fe2000f8ec03f */
[----:B------:R-:W-:-:S03]  /*cc30*/  IMAD.U32 R13, RZ, RZ, UR10 ;  /* 0x0000000aff0d7e24 */ /* 0x000fc6000f8e00ff */
[----:B------:R-:W-:-:S04]  /*cc40*/  ULOP3.LUT UR4, UR40, 0x2000000, URZ, 0xfc, !UPT ;  /* 0x0200000028047892 */ /* 0x000fc8000f8efc3f */
[----:B------:R-:W-:-:S07]  /*cc50*/  ULEA UR4, UR39, UR4, 0xb ;  /* 0x0000000427047291 */ /* 0x000fce000f8e583f */
[----:B------:R-:W-:Y:S02]  /*cc60*/  UMOV UR6, UR4 ;  /* 0x0000000400067c82 */ /* 0x000fe40008000000 */
[----:B------:R-:W-:Y:S01]  /*cc70*/  HGMMA.64x256x16.F32.BF16 R24, R196, gdesc[UR4].tnspB, R24, gsb0 ;  /* 0x43e00004c4187df0 */ /* 0x000fe20008001818 */
[----:B------:R-:W-:Y:S01]  /*cc80*/  UIADD3 UR6, UR4, 0x80, URZ ;  /* 0x0000008004067890 */ /* 0x000fe2000fffe03f */
[----:B-1----:R-:W-:Y:S01]  /*cc90*/  FADD.FTZ R7, R7, R20 ;  /* 0x0000001407077221 */ /* 0x002fe20000010000 */
[----:B------:R-:W-:Y:S01]  /*cca0*/  UMOV UR7, 0x40000040 ;  /* 0x4000004000077882 */ /* 0x000fe20000000000 */
[----:B0-----:R-:W-:Y:S01]  /*ccb0*/  FADD.FTZ R2, R0, R5 ;  /* 0x0000000500027221 */ /* 0x001fe20000010000 */
[----:B------:R-:W-:Y:S02]  /*ccc0*/  IMAD.MOV.U32 R5, RZ, RZ, RZ ;  /* 0x000000ffff057224 */ /* 0x000fe400078e00ff */
[----:B------:R-:W0:Y:S04]  /*ccd0*/  SHFL.BFLY PT, R0, R7, 0x1, 0x1f ;  /* 0x0c201f0007007f89 */ /* 0x000e2800000e0000 */
[----:B------:R-:W1:Y:S01]  /*cce0*/  SHFL.BFLY PT, R9, R2, 0x1, 0x1f ;  /* 0x0c201f0002097f89 */ /* 0x000e6200000e0000 */
[----:B0-----:R-:W-:Y:S01]  /*ccf0*/  FADD.FTZ R11, R7, R0 ;  /* 0x00000000070b7221 */ /* 0x001fe20000010000 */
[----:B------:R-:W-:-:S02]  /*cd00*/  IMAD.U32 R7, RZ, RZ, UR10 ;  /* 0x0000000aff077e24 */ /* 0x000fc4000f8e00ff */
[----:B------:R-:W-:Y:S02]  /*cd10*/  IMAD.MOV.U32 R0, RZ, RZ, -0x800000 ;  /* 0xff800000ff007424 */ /* 0x000fe400078e00ff */
[----:B-1----:R-:W-:Y:S01]  /*cd20*/  FADD.FTZ R12, R2, R9 ;  /* 0x00000009020c7221 */ /* 0x002fe20000010000 */
[----:B------:R-:W-:Y:S01]  /*cd30*/  FSETP.NE.FTZ.AND P1, PT, R11, RZ, PT ;  /* 0x000000ff0b00720b */ /* 0x000fe20003f35000 */
[----:B------:R-:W-:-:S03]  /*cd40*/  IMAD.MOV.U32 R2, RZ, RZ, -0x800000 ;  /* 0xff800000ff027424 */ /* 0x000fc600078e00ff */
        /* <DEDUP_REMOVED lines=30> */
.L_x_1305:
[----:B------:R-:W2:Y:S01]  /*cf30*/  LDL.LU R3, [R1+0x14] ;  /* 0x0000140001037983 */ /* 0x000ea20000300800 */
[----:B------:R-:W-:Y:S01]  /*cf40*/  UIADD3 UR4, UR5, 0x30860, URZ ;  /* 0x0003086005047890 */ /* 0x000fe2000fffe03f */
[----:B------:R-:W0:Y:S01]  /*cf50*/  S2UR UR5, SR_CgaCtaId ;  /* 0x00000000000579c3 */ /* 0x000e220000008800 */
        /* <DEDUP_REMOVED lines=33> */
[----:B------:R-:W-:Y:S01]  /*d170*/  USEL UR4, URZ, 0x1, UP0 ;  /* 0x000000013f047887 */ /* 0x000fe20008000000 */
        /* <DEDUP_REMOVED lines=100> */
[----:B------:R-:W-:-:S02]  /*d7c0*/  USEL UR39, UR39, URZ, UP0 ;  /* 0x0000003f27277287 */ /* 0x000fc40008000000 */
[----:B------:R-:W-:Y:S01]  /*d7d0*/  ULOP3.LUT UR38, UR38, UR4, URZ, 0x3c, !UPT ;  /* 0x0000000426267292 */ /* 0x000fe2000f8e3c3f */
[----:B--2---:R-:W-:-:S13]  /*d7e0*/  R2UR UR6, R3 ;  /* 0x00000000030672ca */ /* 0x004fda00000e0000 */
[----:B------:R-:W-:-:S06]  /*d7f0*/  UIADD3 UR6, UR6, 0x1, URZ ;  /* 0x0000000106067890 */ /* 0x000fcc000fffe03f */
[----:B------:R-:W-:-:S05]  /*d800*/  IMAD.U32 R3, RZ, RZ, UR6 ;  /* 0x00000006ff037e24 */ /* 0x000fca000f8e00ff */
[----:B------:R0:W-:Y:S02]  /*d810*/  STL [R1+0x14], R3 ;  /* 0x0000140301007387 */ /* 0x0001e40000100800 */
.L_x_1227:
        /* <DEDUP_REMOVED lines=15> */
[----:B0-----:R-:W3:Y:S01]  /*d910*/  LDL R3, [R1+0x28] ;  /* 0x0000280001037983 */ /* 0x001ee20000100800 */
[----:B------:R-:W-:Y:S01]  /*d920*/  F2FP.BF16.F32.PACK_AB R7, R31, R30 ;  /* 0x0000001e1f07723e */ /* 0x000fe200000010ff */
[----:B------:R-:W-:Y:S01]  /*d930*/  ULDC.64 UR16, c[0x0][0xc00] ;  /* 0x0003000000107ab9 */ /* 0x000fe20000000a00 */
[----:B------:R-:W-:Y:S01]  /*d940*/  F2FP.BF16.F32.PACK_AB R10, R37, R36 ;  /* 0x00000024250a723e */ /* 0x000fe200000010ff */
[----:B------:R-:W-:Y:S01]  /*d950*/  ULDC.64 UR12, c[0x0][0xc00] ;  /* 0x00030000000c7ab9 */ /* 0x000fe20000000a00 */
[----:B------:R-:W-:Y:S01]  /*d960*/  F2FP.BF16.F32.PACK_AB R11, R39, R38 ;  /* 0x00000026270b723e */ /* 0x000fe200000010ff */
[----:B------:R-:W-:Y:S01]  /*d970*/  ULDC.64 UR14, c[0x0][0xc08] ;  /* 0x00030200000e7ab9 */ /* 0x000fe20000000a00 */
[----:B------:R-:W-:Y:S01]  /*d980*/  R2UR UR19, R202 ;  /* 0x00000000ca1372ca */ /* 0x000fe200000e0000 */
[----:B------:R-:W-:Y:S01]  /*d990*/  ULDC UR22, c[0x0][0xbe8] ;  /* 0x0002fa0000167ab9 */ /* 0x000fe20000000800 */
[----:B------:R-:W-:-:S02]  /*d9a0*/  R2UR UR18, R204 ;  /* 0x00000000cc1272ca */ /* 0x000fc400000e0000 */
[----:B------:R-:W-:Y:S01]  /*d9b0*/  R2UR UR26, R205 ;  /* 0x00000000cd1a72ca */ /* 0x000fe200000e0000 */
[----:B------:R-:W-:Y:S01]  /*d9c0*/  UMOV UR10, UR8 ;  /* 0x00000008000a7c82 */ /* 0x000fe20008000000 */
[----:B-1----:R-:W-:Y:S01]  /*d9d0*/  UMOV UR11, UR4 ;  /* 0x00000004000b7c82 */ /* 0x002fe20008000000 */
[----:B------:R-:W-:Y:S01]  /*d9e0*/  UISETP.NE.U32.AND UP0, UPT, UR14, URZ, UPT ;  /* 0x0000003f0e00728c */ /* 0x000fe2000bf05070 */
[----:B------:R-:W-:-:S03]  /*d9f0*/  ULDC UR4, c[0x0][0xad4] ;  /* 0x0002b50000047ab9 */ /* 0x000fc60000000800 */
[----:B------:R-:W-:-:S11]  /*da00*/  UISETP.NE.AND.EX UP0, UPT, UR15, URZ, UPT, UP0 ;  /* 0x0000003f0f00728c */ /* 0x000fd6000bf05300 */
[----:B------:R-:W-:Y:S01]  /*da10*/  @UP0 ULDC.64 UR14, c[0x0][0xc08] ;  /* 0x00030200000e0ab9 */ /* 0x000fe20000000a00 */
[----:B------:R-:W-:Y:S01]  /*da20*/  BAR.SYNC.DEFER_BLOCKING 0x1, 0x100 ;  /* 0x0044000000007b1d */ /* 0x000fe20000010000 */
[----:B--2---:R-:W-:Y:S01]  /*da30*/  R2UR UR9, R8 ;  /* 0x00000000080972ca */ /* 0x004fe200000e0000 */
[----:B---3--:R-:W-:-:S03]  /*da40*/  IMAD.WIDE R18, R3, R18, UR10 ;  /* 0x0000000a03127e25 */ /* 0x008fc6000f8e0212 */
[C---:B------:R-:W-:Y:S02]  /*da50*/  IADD3 R159, P0, R18.reuse, 0x40, RZ ;  /* 0x00000040129f7810 */ /* 0x040fe40007f1e0ff */
[C---:B------:R-:W-:Y:S02]  /*da60*/  LOP3.LUT R5, R18.reuse, 0x380, RZ, 0xc0, !PT ;  /* 0x0000038012057812 */ /* 0x040fe400078ec0ff */
[----:B------:R-:W-:-:S05]  /*da70*/  IADD3 R9, P1, R18, 0x20, RZ ;  /* 0x0000002012097810 */ /* 0x000fca0007f3e0ff */
[----:B------:R-:W-:Y:S01]  /*da80*/  UIMAD.WIDE UR12, UR9, 0x4, UR12 ;  /* 0x00000004090c78a5 */ /* 0x000fe2000f8e020c */
[----:B------:R-:W-:Y:S02]  /*da90*/  LOP3.LUT R158, R159, 0x380, RZ, 0xc0, !PT ;  /* 0x000003809f9e7812 */ /* 0x000fe400078ec0ff */
[----:B------:R-:W-:Y:S02]  /*daa0*/  SHF.R.U64 R5, R5, 0x3, RZ ;  /* 0x0000000305057819 */ /* 0x000fe400000012ff */
[----:B------:R-:W-:Y:S02]  /*dab0*/  LOP3.LUT R8, R9, 0x380, RZ, 0xc0, !PT ;  /* 0x0000038009087812 */ /* 0x000fe400078ec0ff */
[----:B------:R-:W-:Y:S02]  /*dac0*/  SHF.R.U64 R158, R158, 0x3, RZ ;  /* 0x000000039e9e7819 */ /* 0x000fe400000012ff */
[C---:B------:R-:W-:Y:S02]  /*dad0*/  IADD3 R167, P5, R18.reuse, 0x4040, RZ ;  /* 0x0000404012a77810 */ /* 0x040fe40007fbe0ff */
[----:B------:R-:W-:-:S02]  /*dae0*/  IADD3 R3, P2, R18, 0x4060, RZ ;  /* 0x0000406012037810 */ /* 0x000fc40007f5e0ff */
[----:B------:R-:W-:Y:S02]  /*daf0*/  IADD3 R163, P3, R18, 0x4000, RZ ;  /* 0x0000400012a37810 */ /* 0x000fe40007f7e0ff */
[----:B------:R-:W-:Y:S01]  /*db00*/  LOP3.LUT R4, R5, R18, RZ, 0x3c, !PT ;  /* 0x0000001205047212 */ /* 0x000fe200078e3cff */
[--C-:B------:R-:W-:Y:S01]  /*db10*/  IMAD.MOV.U32 R5, RZ, RZ, R19.reuse ;  /* 0x000000ffff057224 */ /* 0x100fe200078e0013 */
[----:B------:R-:W-:Y:S02]  /*db20*/  SHF.R.U64 R8, R8, 0x3, RZ ;  /* 0x0000000308087819 */ /* 0x000fe400000012ff */
[----:B------:R-:W-:Y:S02]  /*db30*/  IADD3 R161, P4, R18, 0x60, RZ ;  /* 0x0000006012a17810 */ /* 0x000fe40007f9e0ff */
[----:B------:R-:W-:Y:S01]  /*db40*/  LOP3.LUT R158, R158, R159, RZ, 0x3c, !PT ;  /* 0x0000009f9e9e7212 */ /* 0x000fe200078e3cff */
[----:B------:R-:W-:Y:S01]  /*db50*/  IMAD.X R159, RZ, RZ, R19, P0 ;  /* 0x000000ffff9f7224 */ /* 0x000fe200000e0613 */
[----:B------:R-:W-:-:S02]  /*db60*/  IADD3 R165, P6, R18, 0x4020, RZ ;  /* 0x0000402012a57810 */ /* 0x000fc40007fde0ff */
[----:B------:R-:W-:Y:S02]  /*db70*/  LOP3.LUT R166, R167, 0x380, RZ, 0xc0, !PT ;  /* 0x00000380a7a67812 */ /* 0x000fe400078ec0ff */
[----:B------:R-:W-:Y:S02]  /*db80*/  LOP3.LUT R12, R3, 0x380, RZ, 0xc0, !PT ;  /* 0x00000380030c7812 */ /* 0x000fe400078ec0ff */
[----:B------:R-:W-:Y:S02]  /*db90*/  LOP3.LUT R162, R163, 0x380, RZ, 0xc0, !PT ;  /* 0x00000380a3a27812 */ /* 0x000fe400078ec0ff */
[----:B------:R-:W-:Y:S02]  /*dba0*/  IADD3 R15, P0, R18, 0x8020, RZ ;  /* 0x00008020120f7810 */ /* 0x000fe40007f1e0ff */
[----:B------:R-:W-:Y:S01]  /*dbb0*/  LOP3.LUT R8, R8, R9, RZ, 0x3c, !PT ;  /* 0x0000000908087212 */ /* 0x000fe200078e3cff */
[----:B------:R-:W-:Y:S01]  /*dbc0*/  IMAD.X R9, RZ, RZ, R19, P1 ;  /* 0x000000ffff097224 */ /* 0x000fe200008e0613 */
[----:B------:R-:W-:-:S02]  /*dbd0*/  LOP3.LUT R160, R161, 0x380, RZ, 0xc0, !PT ;  /* 0x00000380a1a07812 */ /* 0x000fc400078ec0ff */
[----:B------:R-:W-:Y:S02]  /*dbe0*/  LOP3.LUT R164, R165, 0x380, RZ, 0xc0, !PT ;  /* 0x00000380a5a47812 */ /* 0x000fe400078ec0ff */
[----:B------:R-:W-:Y:S02]  /*dbf0*/  MOV R13, R4 ;  /* 0x00000004000d7202 */ /* 0x000fe40000000f00 */
[----:B------:R-:W-:Y:S02]  /*dc00*/  F2FP.BF16.F32.PACK_AB R4, R25, R24 ;  /* 0x000000181904723e */ /* 0x000fe400000010ff */
[----:B------:R-:W-:Y:S02]  /*dc10*/  F2FP.BF16.F32.PACK_AB R5, R27, R26 ;  /* 0x0000001a1b05723e */ /* 0x000fe400000010ff */
[----:B------:R-:W-:Y:S02]  /*dc20*/  SHF.R.U64 R166, R166, 0x3, RZ ;  /* 0x00000003a6a67819 */ /* 0x000fe400000012ff */
[----:B------:R-:W-:Y:S01]  /*dc30*/  SHF.R.U64 R12, R12, 0x3, RZ ;  /* 0x000000030c0c7819 */ /* 0x000fe200000012ff */
[----:B------:R0:W-:Y:S01]  /*dc40*/  STSM.16.M88.4 [R13], R4 ;  /* 0x000000040d007844 */ /* 0x0001e20000000200 */
[----:B------:R-:W-:-:S02]  /*dc50*/  IADD3 R169, P1, R18, 0x8000, RZ ;  /* 0x0000800012a97810 */ /* 0x000fc40007f3e0ff */
[----:B------:R-:W-:Y:S02]  /*dc60*/  SHF.R.U64 R162, R162, 0x3, RZ ;  /* 0x00000003a2a27819 */ /* 0x000fe400000012ff */
[----:B------:R-:W-:Y:S02]  /*dc70*/  LOP3.LUT R14, R15, 0x380, RZ, 0xc0, !PT ;  /* 0x000003800f0e7812 */ /* 0x000fe400078ec0ff */
[----:B------:R-:W-:Y:S02]  /*dc80*/  SHF.R.U64 R160, R160, 0x3, RZ ;  /* 0x00000003a0a07819 */ /* 0x000fe400000012ff */
[----:B------:R-:W-:Y:S02]  /*dc90*/  SHF.R.U64 R164, R164, 0x3, RZ ;  /* 0x00000003a4a47819 */ /* 0x000fe400000012ff */
[----:B------:R-:W-:Y:S01]  /*dca0*/  LOP3.LUT R166, R166, R167, RZ, 0x3c, !PT ;  /* 0x000000a7a6a67212 */ /* 0x000fe200078e3cff */
[----:B------:R-:W-:Y:S01]  /*dcb0*/  IMAD.X R167, RZ, RZ, R19, P5 ;  /* 0x000000ffffa77224 */ /* 0x000fe200028e0613 */
[----:B------:R-:W-:-:S02]  /*dcc0*/  LOP3.LUT R12, R12, R3, RZ, 0x3c, !PT ;  /* 0x000000030c0c7212 */ /* 0x000fc400078e3cff */
[----:B------:R-:W-:Y:S01]  /*dcd0*/  LOP3.LUT R168, R169, 0x380, RZ, 0xc0, !PT ;  /* 0x00000380a9a87812 */ /* 0x000fe200078ec0ff */
[--C-:B0-----:R-:W-:Y:S01]  /*dce0*/  IMAD.X R13, RZ, RZ, R19.reuse, P2 ;  /* 0x000000ffff0d7224 */ /* 0x101fe200010e0613 */
[----:B------:R-:W-:Y:S01]  /*dcf0*/  LOP3.LUT R162, R162, R163, RZ, 0x3c, !PT ;  /* 0x000000a3a2a27212 */ /* 0x000fe200078e3cff */
[--C-:B------:R-:W-:Y:S01]  /*dd00*/  IMAD.X R163, RZ, RZ, R19.reuse, P3 ;  /* 0x000000ffffa37224 */ /* 0x100fe200018e0613 */
[----:B------:R-:W-:Y:S02]  /*dd10*/  MOV R3, R8 ;  /* 0x0000000800037202 */ /* 0x000fe40000000f00 */
[----:B------:R-:W-:Y:S02]  /*dd20*/  SHF.R.U64 R14, R14, 0x3, RZ ;  /* 0x000000030e0e7819 */ /* 0x000fe400000012ff */
[----:B------:R-:W-:Y:S01]  /*dd30*/  LOP3.LUT R160, R160, R161, RZ, 0x3c, !PT ;  /* 0x000000a1a0a07212 */ /* 0x000fe200078e3cff */
[----:B------:R-:W-:Y:S01]  /*dd40*/  IMAD.X R161, RZ, RZ, R19, P4 ;  /* 0x000000ffffa17224 */ /* 0x000fe200020e0613 */
[----:B------:R-:W-:-:S02]  /*dd50*/  F2FP.BF16.F32.PACK_AB R8, R33, R32 ;  /* 0x000000202108723e */ /* 0x000fc400000010ff */
[----:B------:R-:W-:Y:S02]  /*dd60*/  F2FP.BF16.F32.PACK_AB R9, R35, R34 ;  /* 0x000000222309723e */ /* 0x000fe400000010ff */
[----:B------:R-:W-:Y:S02]  /*dd70*/  IADD3 R20, P5, R18, 0xc020, RZ ;  /* 0x0000c02012147810 */ /* 0x000fe40007fbe0ff */
[----:B------:R-:W-:Y:S01]  /*dd80*/  LOP3.LUT R164, R164, R165, RZ, 0x3c, !PT ;  /* 0x000000a5a4a47212 */ /* 0x000fe200078e3cff */
[----:B------:R-:W-:Y:S01]  /*dd90*/  IMAD.X R165, RZ, RZ, R19, P6 ;  /* 0x000000ffffa57224 */ /* 0x000fe200030e0613 */
[C---:B------:R-:W-:Y:S01]  /*dda0*/  IADD3 R155, P3, R18.reuse, 0x8060, RZ ;  /* 0x00008060129b7810 */ /* 0x040fe20007f7e0ff */
[----:B------:R0:W-:Y:S01]  /*ddb0*/  STSM.16.M88.4 [R3], R8 ;  /* 0x0000000803007844 */ /* 0x0001e20000000200 */
[----:B------:R-:W-:Y:S02]  /*ddc0*/  IADD3 R153, P2, R18, 0xc040, RZ ;  /* 0x0000c04012997810 */ /* 0x000fe40007f5e0ff */
[----:B------:R-:W-:-:S02]  /*ddd0*/  SHF.R.U64 R168, R168, 0x3, RZ ;  /* 0x00000003a8a87819 */ /* 0x000fc400000012ff */
[----:B------:R-:W-:Y:S02]  /*dde0*/  IADD3 R171, P4, R18, 0x8040, RZ ;  /* 0x0000804012ab7810 */ /* 0x000fe40007f9e0ff */
[----:B------:R-:W-:Y:S01]  /*ddf0*/  LOP3.LUT R14, R14, R15, RZ, 0x3c, !PT ;  /* 0x0000000f0e0e7212 */ /* 0x000fe200078e3cff */
[----:B------:R-:W-:Y:S01]  /*de00*/  IMAD.X R15, RZ, RZ, R19, P0 ;  /* 0x000000ffff0f7224 */ /* 0x000fe200000e0613 */
[----:B------:R-:W-:Y:S02]  /*de10*/  IADD3 R157, P6, R18, 0xc000, RZ ;  /* 0x0000c000129d7810 */ /* 0x000fe40007fde0ff */
[----:B------:R-:W-:Y:S02]  /*de20*/  LOP3.LUT R21, R20, 0x380, RZ, 0xc0, !PT ;  /* 0x0000038014157812 */ /* 0x000fe400078ec0ff */
[----:B------:R-:W-:Y:S02]  /*de30*/  LOP3.LUT R154, R155, 0x380, RZ, 0xc0, !PT ;  /* 0x000003809b9a7812 */ /* 0x000fe400078ec0ff */
[----:B------:R-:W-:-:S02]  /*de40*/  LOP3.LUT R152, R153, 0x380, RZ, 0xc0, !PT ;  /* 0x0000038099987812 */ /* 0x000fc400078ec0ff */
[----:B------:R-:W-:Y:S02]  /*de50*/  MOV R159, R158 ;  /* 0x0000009e009f7202 */ /* 0x000fe40000000f00 */
[----:B------:R-:W-:Y:S02]  /*de60*/  F2FP.BF16.F32.PACK_AB R4, R41, R40 ;  /* 0x000000282904723e */ /* 0x000fe400000010ff */
[----:B------:R-:W-:Y:S02]  /*de70*/  F2FP.BF16.F32.PACK_AB R5, R43, R42 ;  /* 0x0000002a2b05723e */ /* 0x000fe400000010ff */
[----:B------:R-:W-:Y:S02]  /*de80*/  F2FP.BF16.F32.PACK_AB R6, R45, R44 ;  /* 0x0000002c2d06723e */ /* 0x000fe400000010ff */
[----:B------:R-:W-:Y:S02]  /*de90*/  F2FP.BF16.F32.PACK_AB R7, R47, R46 ;  /* 0x0000002e2f07723e */ /* 0x000fe400000010ff */
[----:B------:R-:W-:Y:S01]  /*dea0*/  LOP3.LUT R168, R168, R169, RZ, 0x3c, !PT ;  /* 0x000000a9a8a87212 */ /* 0x000fe200078e3cff */
[----:B------:R-:W-:Y:S01]  /*deb0*/  IMAD.X R169, RZ, RZ, R19, P1 ;  /* 0x000000ffffa97224 */ /* 0x000fe200008e0613 */
[----:B------:R-:W-:Y:S01]  /*dec0*/  LOP3.LUT R170, R171, 0x380, RZ, 0xc0, !PT ;  /* 0x00000380abaa7812 */ /* 0x000fe200078ec0ff */
[----:B------:R1:W-:Y:S01]  /*ded0*/  STSM.16.M88.4 [R159], R4 ;  /* 0x000000049f007844 */ /* 0x0003e20000000200 */
[----:B------:R-:W-:-:S02]  /*dee0*/  MOV R160, R160 ;  /* 0x000000a000a07202 */ /* 0x000fc40000000f00 */
[----:B0-----:R-:W-:Y:S02]  /*def0*/  F2FP.BF16.F32.PACK_AB R8, R49, R48 ;  /* 0x000000303108723e */ /* 0x001fe400000010ff */
[----:B------:R-:W-:Y:S02]  /*df00*/  F2FP.BF16.F32.PACK_AB R9, R51, R50 ;  /* 0x000000323309723e */ /* 0x000fe400000010ff */
[----:B------:R-:W-:Y:S02]  /*df10*/  F2FP.BF16.F32.PACK_AB R10, R53, R52 ;  /* 0x00000034350a723e */ /* 0x000fe400000010ff */
[----:B------:R-:W-:Y:S02]  /*df20*/  F2FP.BF16.F32.PACK_AB R11, R55, R54 ;  /* 0x00000036370b723e */ /* 0x000fe400000010ff */
[----:B------:R-:W-:Y:S02]  /*df30*/  LOP3.LUT R156, R157, 0x380, RZ, 0xc0, !PT ;  /* 0x000003809d9c7812 */ /* 0x000fe400078ec0ff */
[----:B------:R-:W-:Y:S01]  /*df40*/  SHF.R.U64 R21, R21, 0x3, RZ ;  /* 0x0000000315157819 */ /* 0x000fe200000012ff */
[----:B------:R0:W-:Y:S01]  /*df50*/  STSM.16.M88.4 [R160], R8 ;  /* 0x00000008a0007844 */ /* 0x0001e20000000200 */
[----:B------:R-:W-:-:S02]  /*df60*/  IADD3 R3, P1, R18, 0xc060, RZ ;  /* 0x0000c06012037810 */ /* 0x000fc40007f3e0ff */
[----:B------:R-:W-:Y:S02]  /*df70*/  SHF.R.U64 R154, R154, 0x3, RZ ;  /* 0x000000039a9a7819 */ /* 0x000fe400000012ff */
[----:B------:R-:W-:Y:S02]  /*df80*/  SHF.R.U64 R152, R152, 0x3, RZ ;  /* 0x0000000398987819 */ /* 0x000fe400000012ff */
[----:B------:R-:W-:Y:S02]  /*df90*/  MOV R158, R12 ;  /* 0x0000000c009e7202 */ /* 0x000fe40000000f00 */
[----:B------:R-:W-:Y:S02]  /*dfa0*/  MOV R22, R14 ;  /* 0x0000000e00167202 */ /* 0x000fe40000000f00 */
[----:B------:R-:W-:Y:S02]  /*dfb0*/  SHF.R.U64 R170, R170, 0x3, RZ ;  /* 0x00000003aaaa7819 */ /* 0x000fe400000012ff */
[----:B------:R-:W-:-:S02]  /*dfc0*/  MOV R162, R162 ;  /* 0x000000a200a27202 */ /* 0x000fc40000000f00 */
[----:B------:R-:W-:Y:S02]  /*dfd0*/  F2FP.BF16.F32.PACK_AB R12, R57, R56 ;  /* 0x00000038390c723e */ /* 0x000fe400000010ff */
[----:B------:R-:W-:Y:S02]  /*dfe0*/  F2FP.BF16.F32.PACK_AB R13, R59, R58 ;  /* 0x0000003a3b0d723e */ /* 0x000fe400000010ff */
[----:B------:R-:W-:Y:S02]  /*dff0*/  F2FP.BF16.F32.PACK_AB R14, R61, R60 ;  /* 0x0000003c3d0e723e */ /* 0x000fe400000010ff */
[----:B------:R-:W-:Y:S02]  /*e000*/  F2FP.BF16.F32.PACK_AB R15, R63, R62 ;  /* 0x0000003e3f0f723e */ /* 0x000fe400000010ff */
[----:B------:R-:W-:Y:S02]  /*e010*/  SHF.R.U64 R156, R156, 0x3, RZ ;  /* 0x000000039c9c7819 */ /* 0x000fe400000012ff */
[----:B------:R-:W-:Y:S01]  /*e020*/  MOV R164, R164 ;  /* 0x000000a400a47202 */ /* 0x000fe20000000f00 */
[----:B------:R2:W-:Y:S01]  /*e030*/  STSM.16.M88.4 [R162], R12 ;  /* 0x0000000ca2007844 */ /* 0x0005e20000000200 */
[----:B-1----:R-:W-:-:S02]  /*e040*/  F2FP.BF16.F32.PACK_AB R4, R65, R64 ;  /* 0x000000404104723e */ /* 0x002fc400000010ff */
        /* <DEDUP_REMOVED lines=20> */
[----:B------:R-:W-:Y:S01]  /*e190*/  SHF.R.U64 R18, R18, 0x3, RZ ;  /* 0x0000000312127819 */ /* 0x000fe200000012ff */
[----:B------:R0:W-:Y:S01]  /*e1a0*/  STSM.16.M88.4 [R166], R8 ;  /* 0x00000008a6007844 */ /* 0x0001e20000000200 */
[----:B------:R-:W-:Y:S01]  /*e1b0*/  F2FP.BF16.F32.PACK_AB R160, R81, R80 ;  /* 0x0000005051a0723e */ /* 0x000fe200000010ff */
[----:B------:R-:W-:Y:S01]  /*e1c0*/  IMAD.X R19, RZ, RZ, R19, P1 ;  /* 0x000000ffff137224 */ /* 0x000fe200008e0613 */
[----:B------:R-:W-:-:S02]  /*e1d0*/  F2FP.BF16.F32.PACK_AB R161, R83, R82 ;  /* 0x0000005253a1723e */ /* 0x000fc400000010ff */
[----:B--2---:R-:W-:Y:S02]  /*e1e0*/  F2FP.BF16.F32.PACK_AB R162, R85, R84 ;  /* 0x0000005455a2723e */ /* 0x004fe400000010ff */
[----:B------:R-:W-:Y:S02]  /*e1f0*/  F2FP.BF16.F32.PACK_AB R163, R87, R86 ;  /* 0x0000005657a3723e */ /* 0x000fe400000010ff */
[----:B------:R-:W-:Y:S02]  /*e200*/  MOV R168, R168 ;  /* 0x000000a800a87202 */ /* 0x000fe40000000f00 */
[----:B-1----:R-:W-:Y:S01]  /*e210*/  F2FP.BF16.F32.PACK_AB R164, R89, R88 ;  /* 0x0000005859a4723e */ /* 0x002fe200000010ff */
[----:B------:R1:W-:Y:S01]  /*e220*/  STSM.16.M88.4 [R158], R160 ;  /* 0x000000a09e007844 */ /* 0x0003e20000000200 */
[----:B------:R-:W-:Y:S02]  /*e230*/  F2FP.BF16.F32.PACK_AB R165, R91, R90 ;  /* 0x0000005a5ba5723e */ /* 0x000fe400000010ff */
[----:B------:R-:W-:-:S02]  /*e240*/  F2FP.BF16.F32.PACK_AB R167, R95, R94 ;  /* 0x0000005e5fa7723e */ /* 0x000fc400000010ff */
[----:B0-----:R-:W-:Y:S02]  /*e250*/  F2FP.BF16.F32.PACK_AB R166, R93, R92 ;  /* 0x0000005c5da6723e */ /* 0x001fe400000010ff */
[----:B------:R-:W-:Y:S02]  /*e260*/  MOV R20, R20 ;  /* 0x0000001400147202 */ /* 0x000fe40000000f00 */
[----:B------:R-:W-:Y:S01]  /*e270*/  MOV R169, R154 ;  /* 0x0000009a00a97202 */ /* 0x000fe20000000f00 */
[----:B------:R-:W-:Y:S01]  /*e280*/  STSM.16.M88.4 [R168], R164 ;  /* 0x000000a4a8007844 */ /* 0x000fe20000000200 */
[----:B------:R-:W-:Y:S02]  /*e290*/  MOV R21, R152 ;  /* 0x0000009800157202 */ /* 0x000fe40000000f00 */
[----:B------:R-:W-:Y:S02]  /*e2a0*/  F2FP.BF16.F32.PACK_AB R12, R97, R96 ;  /* 0x00000060610c723e */ /* 0x000fe400000010ff */
[----:B------:R-:W-:-:S02]  /*e2b0*/  F2FP.BF16.F32.PACK_AB R13, R99, R98 ;  /* 0x00000062630d723e */ /* 0x000fc400000010ff */
[----:B------:R-:W-:Y:S02]  /*e2c0*/  F2FP.BF16.F32.PACK_AB R14, R101, R100 ;  /* 0x00000064650e723e */ /* 0x000fe400000010ff */
[----:B------:R-:W-:Y:S02]  /*e2d0*/  F2FP.BF16.F32.PACK_AB R15, R103, R102 ;  /* 0x00000066670f723e */ /* 0x000fe400000010ff */
[----:B------:R-:W-:Y:S02]  /*e2e0*/  LOP3.LUT R18, R18, R3, RZ, 0x3c, !PT ;  /* 0x0000000312127212 */ /* 0x000fe400078e3cff */
[----:B------:R-:W-:Y:S01]  /*e2f0*/  MOV R170, R170 ;  /* 0x000000aa00aa7202 */ /* 0x000fe20000000f00 */
[----:B------:R0:W-:Y:S01]  /*e300*/  STSM.16.M88.4 [R22], R12 ;  /* 0x0000000c16007844 */ /* 0x0001e20000000200 */
[----:B------:R-:W-:Y:S02]  /*e310*/  F2FP.BF16.F32.PACK_AB R152, R105, R104 ;  /* 0x000000686998723e */ /* 0x000fe400000010ff */
[----:B------:R-:W-:-:S02]  /*e320*/  F2FP.BF16.F32.PACK_AB R153, R107, R106 ;  /* 0x0000006a6b99723e */ /* 0x000fc400000010ff */
[----:B------:R-:W-:Y:S02]  /*e330*/  F2FP.BF16.F32.PACK_AB R154, R109, R108 ;  /* 0x0000006c6d9a723e */ /* 0x000fe400000010ff */
[----:B------:R-:W-:Y:S02]  /*e340*/  F2FP.BF16.F32.PACK_AB R155, R111, R110 ;  /* 0x0000006e6f9b723e */ /* 0x000fe400000010ff */
[----:B------:R-:W-:Y:S02]  /*e350*/  MOV R3, R156 ;  /* 0x0000009c00037202 */ /* 0x000fe40000000f00 */
[----:B------:R-:W-:Y:S01]  /*e360*/  F2FP.BF16.F32.PACK_AB R156, R113, R112 ;  /* 0x00000070719c723e */ /* 0x000fe200000010ff */
[----:B------:R2:W-:Y:S01]  /*e370*/  STSM.16.M88.4 [R170], R152 ;  /* 0x00000098aa007844 */ /* 0x0005e20000000200 */
[----:B------:R-:W-:Y:S02]  /*e380*/  F2FP.BF16.F32.PACK_AB R157, R115, R114 ;  /* 0x00000072739d723e */ /* 0x000fe400000010ff */
[----:B-1----:R-:W-:-:S02]  /*e390*/  F2FP.BF16.F32.PACK_AB R158, R117, R116 ;  /* 0x00000074759e723e */ /* 0x002fc400000010ff */
[----:B------:R-:W-:Y:S02]  /*e3a0*/  F2FP.BF16.F32.PACK_AB R159, R119, R118 ;  /* 0x00000076779f723e */ /* 0x000fe400000010ff */
[----:B------:R-:W-:Y:S02]  /*e3b0*/  F2FP.BF16.F32.PACK_AB R4, R121, R120 ;  /* 0x000000787904723e */ /* 0x000fe400000010ff */
[----:B------:R-:W-:Y:S01]  /*e3c0*/  F2FP.BF16.F32.PACK_AB R5, R123, R122 ;  /* 0x0000007a7b05723e */ /* 0x000fe200000010ff */
[----:B------:R-:W-:Y:S01]  /*e3d0*/  STSM.16.M88.4 [R169], R156 ;  /* 0x0000009ca9007844 */ /* 0x000fe20000000200 */
[----:B------:R-:W-:Y:S02]  /*e3e0*/  F2FP.BF16.F32.PACK_AB R6, R125, R124 ;  /* 0x0000007c7d06723e */ /* 0x000fe400000010ff */
[----:B------:R-:W-:Y:S02]  /*e3f0*/  F2FP.BF16.F32.PACK_AB R7, R127, R126 ;  /* 0x0000007e7f07723e */ /* 0x000fe400000010ff */
[----:B------:R-:W-:-:S02]  /*e400*/  F2FP.BF16.F32.PACK_AB R8, R129, R128 ;  /* 0x000000808108723e */ /* 0x000fc400000010ff */
[----:B------:R-:W-:Y:S01]  /*e410*/  F2FP.BF16.F32.PACK_AB R9, R131, R130 ;  /* 0x000000828309723e */ /* 0x000fe200000010ff */
[----:B------:R1:W-:Y:S01]  /*e420*/  STSM.16.M88.4 [R3], R4 ;  /* 0x0000000403007844 */ /* 0x0003e20000000200 */
[----:B------:R-:W-:Y:S02]  /*e430*/  F2FP.BF16.F32.PACK_AB R10, R133, R132 ;  /* 0x00000084850a723e */ /* 0x000fe400000010ff */
[----:B------:R-:W-:Y:S02]  /*e440*/  F2FP.BF16.F32.PACK_AB R11, R135, R134 ;  /* 0x00000086870b723e */ /* 0x000fe400000010ff */
[----:B0-----:R-:W-:Y:S02]  /*e450*/  F2FP.BF16.F32.PACK_AB R12, R137, R136 ;  /* 0x00000088890c723e */ /* 0x001fe400000010ff */
[----:B------:R-:W-:Y:S01]  /*e460*/  F2FP.BF16.F32.PACK_AB R13, R139, R138 ;  /* 0x0000008a8b0d723e */ /* 0x000fe200000010ff */
[----:B------:R0:W-:Y:S01]  /*e470*/  STSM.16.M88.4 [R20], R8 ;  /* 0x0000000814007844 */ /* 0x0001e20000000200 */
[----:B------:R-:W-:-:S02]  /*e480*/  F2FP.BF16.F32.PACK_AB R14, R141, R140 ;  /* 0x0000008c8d0e723e */ /* 0x000fc400000010ff */
[----:B------:R-:W-:Y:S02]  /*e490*/  F2FP.BF16.F32.PACK_AB R15, R143, R142 ;  /* 0x0000008e8f0f723e */ /* 0x000fe400000010ff */
[----:B------:R-:W-:Y:S02]  /*e4a0*/  MOV R18, R18 ;  /* 0x0000001200127202 */ /* 0x000fe40000000f00 */
[----:B--2---:R-:W-:Y:S01]  /*e4b0*/  F2FP.BF16.F32.PACK_AB R152, R145, R144 ;  /* 0x000000909198723e */ /* 0x004fe200000010ff */
[----:B------:R2:W-:Y:S01]  /*e4c0*/  STSM.16.M88.4 [R21], R12 ;  /* 0x0000000c15007844 */ /* 0x0005e20000000200 */
[----:B------:R-:W-:Y:S01]  /*e4d0*/  F2FP.BF16.F32.PACK_AB R153, R147, R146 ;  /* 0x000000929399723e */ /* 0x000fe200000010ff */
[----:B-1----:R-:W-:Y:S01]  /*e4e0*/  IMAD.U32 R4, RZ, RZ, UR12 ;  /* 0x0000000cff047e24 */ /* 0x002fe2000f8e00ff */
[----:B------:R-:W-:Y:S01]  /*e4f0*/  F2FP.BF16.F32.PACK_AB R154, R149, R148 ;  /* 0x00000094959a723e */ /* 0x000fe200000010ff */
[----:B------:R-:W-:Y:S01]  /*e500*/  IMAD.U32 R5, RZ, RZ, UR13 ;  /* 0x0000000dff057e24 */ /* 0x000fe2000f8e00ff */
[----:B------:R-:W-:-:S02]  /*e510*/  F2FP.BF16.F32.PACK_AB R155, R151, R150 ;  /* 0x00000096979b723e */ /* 0x000fc400000010ff */
[----:B------:R-:W-:-:S03]  /*e520*/  ISETP.NE.U32.AND P0, PT, RZ, UR16, PT ;  /* 0x00000010ff007c0c */ /* 0x000fc6000bf05070 */
[----:B------:R2:W-:Y:S01]  /*e530*/  STSM.16.M88.4 [R18], R152 ;  /* 0x0000009812007844 */ /* 0x0005e20000000200 */
[----:B------:R-:W-:Y:S01]  /*e540*/  BAR.SYNC.DEFER_BLOCKING 0x1, 0x100 ;  /* 0x0044000000007b1d */ /* 0x000fe20000010000 */
[----:B------:R-:W-:-:S13]  /*e550*/  ISETP.NE.AND.EX P0, PT, RZ, UR17, PT, P0 ;  /* 0x00000011ff007c0c */ /* 0x000fda000bf05300 */
[----:B------:R1:W3:Y:S01]  /*e560*/  @P0 LDG.E R19, desc[UR36][R4.64] ;  /* 0x0000002404130981 */ /* 0x0002e2000c1e1900 */
[----:B------:R-:W-:Y:S01]  /*e570*/  PLOP3.LUT P4, PT, PT, PT, UP0, 0x80, 0x0 ;  /* 0x000000000000781c */ /* 0x000fe20003f8f008 */
[----:B------:R-:W-:-:S06]  /*e580*/  @UP0 UIMAD.WIDE UR14, UR9, 0x4, UR14 ;  /* 0x00000004090e08a5 */ /* 0x000fcc000f8e020e */
[----:B-1----:R-:W-:Y:S02]  /*e590*/  IMAD.U32 R4, RZ, RZ, UR14 ;  /* 0x0000000eff047e24 */ /* 0x002fe4000f8e00ff */
[----:B------:R-:W-:-:S05]  /*e5a0*/  IMAD.U32 R5, RZ, RZ, UR15 ;  /* 0x0000000fff057e24 */ /* 0x000fca000f8e00ff */
[----:B------:R1:W4:Y:S01]  /*e5b0*/  @P4 LDG.E R6, desc[UR36][R4.64] ;  /* 0x0000002404064981 */ /* 0x000322000c1e1900 */
[----:B------:R-:W-:Y:S01]  /*e5c0*/  UISETP.NE.AND UP0, UPT, UR19, URZ, UPT ;  /* 0x0000003f1300728c */ /* 0x000fe2000bf05270 */
[----:B------:R-:W-:Y:S01]  /*e5d0*/  VIADD R3, R23, UR60 ;  /* 0x0000003c17037c36 */ /* 0x000fe20008000000 */
[----:B------:R-:W-:Y:S02]  /*e5e0*/  UISETP.NE.AND UP1, UPT, UR22, 0x1, UPT ;  /* 0x000000011600788c */ /* 0x000fe4000bf25270 */
[----:B------:R-:W-:Y:S01]  /*e5f0*/  USEL UR4, UR19, UR4, UP0 ;  /* 0x0000000413047287 */ /* 0x000fe20008000000 */
[----:B------:R-:W-:Y:S01]  /*e600*/  UMOV UR25, 0x9b8 ;  /* 0x000009b800197882 */ /* 0x000fe20000000000 */
[----:B------:R-:W-:Y:S02]  /*e610*/  UISETP.NE.U32.AND UP0, UPT, UR16, URZ, UPT ;  /* 0x0000003f1000728c */ /* 0x000fe4000bf05070 */
[----:B------:R-:W-:Y:S01]  /*e620*/  PLOP3.LUT P1, PT, PT, PT, UP1, 0x80, 0x0 ;  /* 0x000000000000781c */ /* 0x000fe20003f2f018 */
[----:B------:R-:W-:Y:S01]  /*e630*/  UISETP.GT.AND UP2, UPT, UR4, 0x1, UPT ;  /* 0x000000010400788c */ /* 0x000fe2000bf44270 */
[----:B-1----:R-:W-:Y:S01]  /*e640*/  IMAD.MOV.U32 R5, RZ, RZ, R3 ;  /* 0x000000ffff057224 */ /* 0x002fe200078e0003 */
[----:B------:R-:W-:-:S02]  /*e650*/  UISETP.NE.AND.EX UP0, UPT, UR17, URZ, UPT, UP0 ;  /* 0x0000003f1100728c */ /* 0x000fc4000bf05300 */
[----:B------:R-:W-:Y:S01]  /*e660*/  USEL UR25, UR25, 0x978, UP2 ;  /* 0x0000097819197887 */ /* 0x000fe20009000000 */
[----:B------:R-:W-:Y:S01]  /*e670*/  UMOV UR4, URZ ;  /* 0x0000003f00047c82 */ /* 0x000fe20008000000 */
[----:B------:R-:W-:Y:S02]  /*e680*/  USHF.R.S32.HI UR14, URZ, 0x1f, UR9 ;  /* 0x0000001f3f0e7899 */ /* 0x000fe40008011409 */
[----:B------:R-:W-:Y:S01]  /*e690*/  USEL UR9, UR9, URZ, !UP0 ;  /* 0x0000003f09097287 */ /* 0x000fe2000c000000 */
[----:B------:R-:W-:Y:S01]  /*e6a0*/  @UP1 ULDC UR27, c[0x0][0xbec] ;  /* 0x0002fb00001b1ab9 */ /* 0x000fe20000000800 */
[----:B------:R-:W-:Y:S02]  /*e6b0*/  USEL UR23, UR18, URZ, UP2 ;  /* 0x0000003f12177287 */ /* 0x000fe40009000000 */
[----:B------:R-:W-:Y:S01]  /*e6c0*/  @P1 IMAD.HI.U32 R4, R3, UR27, RZ ;  /* 0x0000001b03041c27 */ /* 0x000fe2000f8e00ff */
[----:B------:R-:W-:-:S03]  /*e6d0*/  USEL UR24, UR14, URZ, !UP0 ;  /* 0x0000003f0e187287 */ /* 0x000fc6000c000000 */
[----:B------:R-:W-:Y:S01]  /*e6e0*/  ULDC.64 UR18, c[0x0][UR25+0x220] ;  /* 0x0000880019127abb */ /* 0x000fe20008000a00 */
[----:B------:R-:W-:Y:S01]  /*e6f0*/  ULDC.64 UR16, c[0x0][UR25+0x218] ;  /* 0x0000860019107abb */ /* 0x000fe20008000a00 */
[----:B------:R-:W-:Y:S01]  /*e700*/  UIMAD UR19, UR19, UR9, URZ ;  /* 0x00000009131372a4 */ /* 0x000fe2000f8e023f */
[----:B------:R-:W-:Y:S01]  /*e710*/  ULDC.64 UR20, c[0x0][UR25+0x228] ;  /* 0x00008a0019147abb */ /* 0x000fe20008000a00 */
[----:B------:R-:W-:Y:S01]  /*e720*/  @UP1 ULDC UR30, c[0x0][0xbf0] ;  /* 0x0002fc00001e1ab9 */ /* 0x000fe20000000800 */
[----:B------:R-:W-:Y:S01]  /*e730*/  UIMAD.WIDE.U32 UR14, UR16, UR26, URZ ;  /* 0x0000001a100e72a5 */ /* 0x000fe2000f8e003f */
[----:B------:R-:W-:Y:S01]  /*e740*/  @P1 SHF.R.U32.HI R5, RZ, UR30, R4 ;  /* 0x0000001eff051c19 */ /* 0x000fe20008011604 */
[----:B------:R-:W-:Y:S02]  /*e750*/  UIMAD UR26, UR17, UR26, URZ ;  /* 0x0000001a111a72a4 */ /* 0x000fe4000f8e023f */
[----:B------:R-:W-:Y:S02]  /*e760*/  UIMAD.WIDE.U32 UR28, UR20, UR23, URZ ;  /* 0x00000017141c72a5 */ /* 0x000fe4000f8e003f */
[----:B------:R-:W-:Y:S01]  /*e770*/  UIMAD.WIDE.U32 UR16, UR18, UR9, URZ ;  /* 0x00000009121072a5 */ /* 0x000fe2000f8e003f */
[----:B------:R-:W-:Y:S01]  /*e780*/  IMAD.MOV R4, RZ, RZ, -R5 ;  /* 0x000000ffff047224 */ /* 0x000fe200078e0a05 */
[----:B------:R-:W-:-:S02]  /*e790*/  UIMAD UR20, UR21, UR23, URZ ;  /* 0x00000017151472a4 */ /* 0x000fc4000f8e023f */
[----:B------:R-:W-:Y:S01]  /*e7a0*/  UIMAD UR19, UR18, UR24, UR19 ;  /* 0x00000018121372a4 */ /* 0x000fe2000f8e0213 */
[----:B0-----:R-:W-:Y:S01]  /*e7b0*/  IMAD.U32 R8, RZ, RZ, UR28 ;  /* 0x0000001cff087e24 */ /* 0x001fe2000f8e00ff */
[----:B------:R-:W-:Y:S01]  /*e7c0*/  UIADD3 UR20, UR29, UR20, URZ ;  /* 0x000000141d147290 */ /* 0x000fe2000fffe03f */
[----:B------:R-:W-:Y:S01]  /*e7d0*/  IMAD R7, R4, UR22, R3 ;  /* 0x0000001604077c24 */ /* 0x000fe2000f8e0203 */
[----:B------:R-:W-:Y:S02]  /*e7e0*/  UIADD3 UR19, UR17, UR19, URZ ;  /* 0x0000001311137290 */ /* 0x000fe4000fffe03f */
[----:B------:R-:W-:Y:S02]  /*e7f0*/  UIADD3 UR26, UR15, UR26, URZ ;  /* 0x0000001a0f1a7290 */ /* 0x000fe4000fffe03f */
[----:B------:R-:W-:Y:S01]  /*e800*/  IMAD.U32 R10, RZ, RZ, UR20 ;  /* 0x00000014ff0a7e24 */ /* 0x000fe2000f8e00ff */
[----:B---3--:R-:W-:-:S13]  /*e810*/  @P0 R2UR UR4, R19 ;  /* 0x00000000130402ca */ /* 0x008fda00000e0000 */
[----:B------:R-:W-:Y:S02]  /*e820*/  UIADD3 UR14, UP0, UP3, UR16, UR14, UR4 ;  /* 0x0000000e100e7290 */ /* 0x000fe4000fb1e004 */
[----:B------:R-:W-:-:S04]  /*e830*/  USHF.R.S32.HI UR17, URZ, 0x1f, UR4 ;  /* 0x0000001f3f117899 */ /* 0x000fc80008011404 */
[----:B------:R-:W-:Y:S01]  /*e840*/  UIADD3.X UR16, UR19, UR26, UR17, UP0, UP3 ;  /* 0x0000001a13107290 */ /* 0x000fe200087e6411 */
[----:B------:R-:W-:Y:S01]  /*e850*/  IADD3 R4, P2, P3, R5, UR14, R8 ;  /* 0x0000000e05047c10 */ /* 0x000fe2000fb5e008 */
[----:B------:R-:W-:Y:S01]  /*e860*/  ULDC.64 UR14, c[0x0][UR25+0x210] ;  /* 0x00008400190e7abb */ /* 0x000fe20008000a00 */
[----:B------:R-:W-:Y:S01]  /*e870*/  SHF.R.S32.HI R5, RZ, 0x1f, R5 ;  /* 0x0000001fff057819 */ /* 0x000fe20000011405 */
[----:B------:R-:W-:Y:S01]  /*e880*/  IMAD R9, R7, UR15, RZ ;  /* 0x0000000f07097c24 */ /* 0x000fe2000f8e02ff */
[----:B------:R-:W-:Y:S01]  /*e890*/  SHF.R.S32.HI R8, RZ, 0x1f, R7 ;  /* 0x0000001fff087819 */ /* 0x000fe20000011407 */
[----:B------:R-:W-:Y:S01]  /*e8a0*/  ULDC.64 UR18, c[0x0][0xba8] ;  /* 0x0002ea0000127ab9 */ /* 0x000fe20000000a00 */
[----:B------:R-:W-:Y:S01]  /*e8b0*/  IADD3.X R5, R5, UR16, R10, P2, P3 ;  /* 0x0000001005057c10 */ /* 0x000fe200097e640a */
[----:B------:R-:W-:Y:S01]  /*e8c0*/  @!UP2 ULDC UR18, c[0x0][0xb50] ;  /* 0x0002d4000012aab9 */ /* 0x000fe20000000800 */
[----:B------:R-:W-:Y:S01]  /*e8d0*/  @!UP2 ULDC UR19, c[0x0][0xb54] ;  /* 0x0002d5000013aab9 */ /* 0x000fe20000000800 */
[----:B------:R-:W-:-:S02]  /*e8e0*/  IMAD R9, R8, UR14, R9 ;  /* 0x0000000e08097c24 */ /* 0x000fc4000f8e0209 */
[----:B------:R-:W-:Y:S01]  /*e8f0*/  IMAD.WIDE.U32 R4, R7, UR14, R4 ;  /* 0x0000000e07047c25 */ /* 0x000fe2000f8e0004 */
[----:B------:R-:W-:Y:S01]  /*e900*/  ULDC UR14, c[0x0][0xa88] ;  /* 0x0002a200000e7ab9 */ /* 0x000fe20000000800 */
[----:B----4-:R-:W-:Y:S02]  /*e910*/  @P4 R2UR UR14, R6 ;  /* 0x00000000060e42ca */ /* 0x010fe400000e0000 */
[----:B------:R-:W-:Y:S01]  /*e920*/  IMAD.IADD R5, R5, 0x1, R9 ;  /* 0x0000000105057824 */ /* 0x000fe200078e0209 */
[----:B------:R-:W-:-:S04]  /*e930*/  LEA R9, P2, R4, UR18, 0x2 ;  /* 0x0000001204097c11 */ /* 0x000fc8000f8410ff */
[----:B------:R-:W-:Y:S01]  /*e940*/  LEA.HI.X R10, R4, UR19, R5, 0x2, P2 ;  /* 0x00000013040a7c11 */ /* 0x000fe200090f1405 */
[----:B--2---:R-:W-:Y:S08]  /*e950*/  @P4 BRA `(.L_x_1308) ;  /* 0x0000000000284947 */ /* 0x004ff00003800000 */
[----:B------:R-:W-:Y:S05]  /*e960*/  @!P0 BRA `(.L_x_1308) ;  /* 0x0000000000248947 */ /* 0x000fea0003800000 */
[----:B------:R-:W-:Y:S02]  /*e970*/  IMAD.U32 R4, RZ, RZ, UR12 ;  /* 0x0000000cff047e24 */ /* 0x000fe4000f8e00ff */
[----:B------:R-:W-:Y:S02]  /*e980*/  IMAD.U32 R6, RZ, RZ, UR12 ;  /* 0x0000000cff067e24 */ /* 0x000fe4000f8e00ff */
[----:B------:R-:W-:Y:S02]  /*e990*/  IMAD.U32 R5, RZ, RZ, UR13 ;  /* 0x0000000dff057e24 */ /* 0x000fe4000f8e00ff */
[----:B------:R-:W-:-:S03]  /*e9a0*/  IMAD.U32 R7, RZ, RZ, UR13 ;  /* 0x0000000dff077e24 */ /* 0x000fc6000f8e00ff */
[----:B------:R-:W2:Y:S04]  /*e9b0*/  LDG.E R4, desc[UR36][R4.64] ;  /* 0x0000002404047981 */ /* 0x000ea8000c1e1900 */
[----:B------:R-:W3:Y:S01]  /*e9c0*/  LDG.E R6, desc[UR36][R6.64+0x4] ;  /* 0x0000042406067981 */ /* 0x000ee2000c1e1900 */
[----:B--2---:R-:W-:Y:S02]  /*e9d0*/  R2UR UR12, R4 ;  /* 0x00000000040c72ca */ /* 0x004fe400000e0000 */
[----:B---3--:R-:W-:-:S13]  /*e9e0*/  R2UR UR14, R6 ;  /* 0x00000000060e72ca */ /* 0x008fda00000e0000 */
[----:B------:R-:W-:-:S12]  /*e9f0*/  UIADD3 UR14, -UR12, UR14, URZ ;  /* 0x0000000e0c0e7290 */ /* 0x000fd8000fffe13f */
.L_x_1308:
[----:B------:R-:W2:Y:S04]  /*ea00*/  LDL R11, [R1+0x24] ;  /* 0x00002400010b7983 */ /* 0x000ea80000100800 */
[----:B------:R-:W3:Y:S01]  /*ea10*/  LDL R8, [R1+0x18] ;  /* 0x0000180001087983 */ /* 0x000ee20000100800 */
[----:B------:R-:W-:Y:S01]  /*ea20*/  UIMAD UR16, UR14, UR22, URZ ;  /* 0x000000160e1072a4 */ /* 0x000fe2000f8e023f */
[----:B------:R-:W-:Y:S02]  /*ea30*/  PLOP3.LUT P3, PT, PT, PT, UP2, 0x80, 0x0 ;  /* 0x000000000000781c */ /* 0x000fe40003f6f028 */
[----:B------:R-:W-:Y:S04]  /*ea40*/  SHFL.IDX PT, R4, R9, RZ, 0x1c1f ;  /* 0x001c1fff09047589 */ /* 0x000fe800000e0000 */
[----:B------:R-:W0:Y:S04]  /*ea50*/  SHFL.IDX PT, R5, R10, RZ, 0x1c1f ;  /* 0x001c1fff0a057589 */ /* 0x000e2800000e0000 */
[----:B------:R-:W-:Y:S04]  /*ea60*/  SHFL.IDX PT, R6, R9, 0x1, 0x1c1f ;  /* 0x003c1f0009067f89 */ /* 0x000fe800000e0000 */
[----:B------:R-:W1:Y:S01]  /*ea70*/  SHFL.IDX PT, R7, R10, 0x1, 0x1c1f ;  /* 0x003c1f000a077f89 */ /* 0x000e6200000e0000 */
[----:B--2---:R-:W-:Y:S01]  /*ea80*/  VIADD R11, R11, UR60 ;  /* 0x0000003c0b0b7c36 */ /* 0x004fe20008000000 */
        /* <DEDUP_REMOVED lines=9> */
[----:B------:R-:W2:Y:S01]  /*eb20*/  LDL R22, [R1+0xc] ;  /* 0x00000c0001167983 */ /* 0x000ea20000100800 */
[----:B0-----:R-:W-:Y:S01]  /*eb30*/  IMAD.SHL.U32 R0, R201, 0x8, RZ ;  /* 0x00000008c9007824 */ /* 0x001fe200078e00ff */
[----:B------:R-:W-:Y:S01]  /*eb40*/  ULDC.64 UR14, c[0x0][0xaa0] ;  /* 0x0002a800000e7ab9 */ /* 0x000fe20000000a00 */
[----:B------:R-:W-:Y:S01]  /*eb50*/  IMAD.MOV.U32 R3, RZ, RZ, 0x2 ;  /* 0x00000002ff037424 */ /* 0x000fe200078e00ff */
[----:B------:R-:W-:Y:S01]  /*eb60*/  R2UR UR18, R205 ;  /* 0x00000000cd1272ca */ /* 0x000fe200000e0000 */
[----:B------:R-:W-:-:S04]  /*eb70*/  UIMAD UR12, UR17, UR14, URZ ;  /* 0x0000000e110c72a4 */ /* 0x000fc8000f8e023f */
[----:B------:R-:W-:Y:S02]  /*eb80*/  UIMAD UR12, UR4, UR15, UR12 ;  /* 0x0000000f040c72a4 */ /* 0x000fe4000f8e020c */
[----:B------:R-:W-:-:S04]  /*eb90*/  UIADD3 UR8, UR8, 0x30820, URZ ;  /* 0x0003082008087890 */ /* 0x000fc8000fffe03f */
[----:B------:R-:W-:Y:S01]  /*eba0*/  UPRMT UR8, URZ, 0x654, UR8 ;  /* 0x000006543f087896 */ /* 0x000fe20008000008 */
[C---:B------:R-:W-:Y:S02]  /*ebb0*/  VIADD R82, R0.reuse, 0x40 ;  /* 0x0000004000527836 */ /* 0x040fe40000000000 */
[C---:B------:R-:W-:Y:S02]  /*ebc0*/  VIADD R84, R0.reuse, 0x80 ;  /* 0x0000008000547836 */ /* 0x040fe40000000000 */
[----:B------:R-:W-:Y:S01]  /*ebd0*/  VIADD R86, R0, 0xc0 ;  /* 0x000000c000567836 */ /* 0x000fe20000000000 */
[----:B------:R-:W-:Y:S01]  /*ebe0*/  BSSY B1, `(.L_x_1310) ;  /* 0x00000ac000017945 */ /* 0x000fe20003800000 */
[----:B------:R-:W-:Y:S02]  /*ebf0*/  SHF.R.S32.HI R87, RZ, 0x1f, R0 ;  /* 0x0000001fff577819 */ /* 0x000fe40000011400 */
[----:B------:R-:W-:Y:S02]  /*ec00*/  SHF.R.S32.HI R81, RZ, 0x1f, R82 ;  /* 0x0000001fff517819 */ /* 0x000fe40000011452 */
[----:B------:R-:W-:-:S02]  /*ec10*/  SHF.R.S32.HI R83, RZ, 0x1f, R84 ;  /* 0x0000001fff537819 */ /* 0x000fc40000011454 */
[----:B------:R-:W-:Y:S01]  /*ec20*/  SHF.R.S32.HI R85, RZ, 0x1f, R86 ;  /* 0x0000001fff557819 */ /* 0x000fe20000011456 */
[----:B--2---:R-:W-:-:S04]  /*ec30*/  IMAD R2, R22, 0x40, R0 ;  /* 0x0000004016027824 */ /* 0x004fc800078e0200 */
[----:B------:R-:W-:-:S03]  /*ec40*/  IMAD.WIDE R2, R2, R3, UR10 ;  /* 0x0000000a02027e25 */ /* 0x000fc6000f8e0203 */
[C---:B------:R-:W-:Y:S02]  /*ec50*/  IADD3 R25, P2, R2.reuse, 0x3000, RZ ;  /* 0x0000300002197810 */ /* 0x040fe40007f5e0ff */
[C---:B------:R-:W-:Y:S02]  /*ec60*/  IADD3 R9, P4, R2.reuse, 0x1000, RZ ;  /* 0x0000100002097810 */ /* 0x040fe40007f9e0ff */
[----:B------:R-:W-:Y:S02]  /*ec70*/  LOP3.LUT R24, R25, 0x380, RZ, 0xc0, !PT ;  /* 0x0000038019187812 */ /* 0x000fe400078ec0ff */
[----:B------:R-:W-:Y:S02]  /*ec80*/  IADD3 R13, P3, R2, 0x2000, RZ ;  /* 0x00002000020d7810 */ /* 0x000fe40007f7e0ff */
[----:B------:R-:W-:Y:S02]  /*ec90*/  SHF.R.U64 R24, R24, 0x3, RZ ;  /* 0x0000000318187819 */ /* 0x000fe400000012ff */
[----:B------:R-:W-:-:S02]  /*eca0*/  LOP3.LUT R8, R9, 0x380, RZ, 0xc0, !PT ;  /* 0x0000038009087812 */ /* 0x000fc400078ec0ff */
[----:B------:R-:W-:Y:S02]  /*ecb0*/  LOP3.LUT R12, R13, 0x380, RZ, 0xc0, !PT ;  /* 0x000003800d0c7812 */ /* 0x000fe400078ec0ff */
[----:B------:R-:W-:Y:S01]  /*ecc0*/  LOP3.LUT R24, R24, R25, RZ, 0x3c, !PT ;  /* 0x0000001918187212 */ /* 0x000fe200078e3cff */
[--C-:B------:R-:W-:Y:S01]  /*ecd0*/  IMAD.X R25, RZ, RZ, R3.reuse, P2 ;  /* 0x000000ffff197224 */ /* 0x100fe200010e0603 */
[----:B------:R-:W-:Y:S02]  /*ece0*/  IADD3 R49, P2, R2, 0x9000, RZ ;  /* 0x0000900002317810 */ /* 0x000fe40007f5e0ff */
[----:B------:R-:W-:Y:S02]  /*ecf0*/  SHF.R.U64 R8, R8, 0x3, RZ ;  /* 0x0000000308087819 */ /* 0x000fe400000012ff */
[----:B------:R-:W-:Y:S01]  /*ed00*/  SHF.R.U64 R12, R12, 0x3, RZ ;  /* 0x000000030c0c7819 */ /* 0x000fe200000012ff */
[----:B------:R-:W-:Y:S01]  /*ed10*/  UIMAD.WIDE.U32 UR10, UR4, UR14, URZ ;  /* 0x0000000e040a72a5 */ /* 0x000fe2000f8e003f */
[----:B------:R-:W-:Y:S01]  /*ed20*/  LOP3.LUT R48, R49, 0x380, RZ, 0xc0, !PT ;  /* 0x0000038031307812 */ /* 0x000fe200078ec0ff */
[----:B------:R-:W5:Y:S01]  /*ed30*/  LD.E.128 R24, desc[UR36][R24.64] ;  /* 0x0000002418187980 */ /* 0x000f62000c101d00 */
[----:B------:R-:W-:Y:S01]  /*ed40*/  LOP3.LUT R8, R8, R9, RZ, 0x3c, !PT ;  /* 0x0000000908087212 */ /* 0x000fe200078e3cff */
[--C-:B------:R-:W-:Y:S01]  /*ed50*/  IMAD.X R9, RZ, RZ, R3.reuse, P4 ;  /* 0x000000ffff097224 */ /* 0x100fe200020e0603 */
[----:B------:R-:W-:Y:S01]  /*ed60*/  LOP3.LUT R12, R12, R13, RZ, 0x3c, !PT ;  /* 0x0000000d0c0c7212 */ /* 0x000fe200078e3cff */
[----:B------:R-:W-:Y:S01]  /*ed70*/  IMAD.X R13, RZ, RZ, R3, P3 ;  /* 0x000000ffff0d7224 */ /* 0x000fe200018e0603 */
[----:B------:R-:W-:-:S02]  /*ed80*/  IADD3 R29, P0, R2, 0x4000, RZ ;  /* 0x00004000021d7810 */ /* 0x000fc40007f1e0ff */
[C---:B------:R-:W-:Y:S02]  /*ed90*/  IADD3 R33, P6, R2.reuse, 0x5000, RZ ;  /* 0x0000500002217810 */ /* 0x040fe40007fde0ff */
[C---:B------:R-:W-:Y:S02]  /*eda0*/  IADD3 R37, P5, R2.reuse, 0x6000, RZ ;  /* 0x0000600002257810 */ /* 0x040fe40007fbe0ff */
[C---:B------:R-:W-:Y:S01]  /*edb0*/  LOP3.LUT R7, R2.reuse, 0x380, RZ, 0xc0, !PT ;  /* 0x0000038002077812 */ /* 0x040fe200078ec0ff */
[----:B------:R-:W-:Y:S01]  /*edc0*/  UIADD3 UR11, UR11, UR12, URZ ;  /* 0x0000000c0b0b7290 */ /* 0x000fe2000fffe03f */
[C---:B------:R-:W-:Y:S01]  /*edd0*/  IADD3 R41, P4, R2.reuse, 0x7000, RZ ;  /* 0x0000700002297810 */ /* 0x040fe20007f9e0ff */
[----:B------:R-:W-:Y:S01]  /*ede0*/  USHF.R.S32.HI UR4, URZ, 0x1f, UR9 ;  /* 0x0000001f3f047899 */ /* 0x000fe20008011409 */
[----:B------:R-:W-:Y:S01]  /*edf0*/  IADD3 R45, P3, R2, 0x8000, RZ ;  /* 0x00008000022d7810 */ /* 0x000fe20007f7e0ff */
[----:B------:R-:W-:Y:S01]  /*ee00*/  ULDC.64 UR12, c[0x0][0xae8] ;  /* 0x0002ba00000c7ab9 */ /* 0x000fe20000000a00 */
[----:B------:R-:W-:Y:S01]  /*ee10*/  SHF.R.U64 R48, R48, 0x3, RZ ;  /* 0x0000000330307819 */ /* 0x000fe200000012ff */
[----:B------:R-:W-:Y:S01]  /*ee20*/  @UP1 ULDC UR14, c[0x0][0xbec] ;  /* 0x0002fb00000e1ab9 */ /* 0x000fe20000000800 */
[----:B------:R-:W-:Y:S01]  /*ee30*/  LOP3.LUT R28, R29, 0x380, RZ, 0xc0, !PT ;  /* 0x000003801d1c7812 */ /* 0x000fe200078ec0ff */
[----:B------:R-:W5:Y:S01]  /*ee40*/  LD.E.128 R8, desc[UR36][R8.64] ;  /* 0x0000002408087980 */ /* 0x000f62000c101d00 */
[----:B------:R-:W-:-:S02]  /*ee50*/  LOP3.LUT R32, R33, 0x380, RZ, 0xc0, !PT ;  /* 0x0000038021207812 */ /* 0x000fc400078ec0ff */
[----:B------:R-:W-:Y:S01]  /*ee60*/  LOP3.LUT R36, R37, 0x380, RZ, 0xc0, !PT ;  /* 0x0000038025247812 */ /* 0x000fe200078ec0ff */
[----:B------:R-:W5:Y:S01]  /*ee70*/  LD.E.128 R12, desc[UR36][R12.64] ;  /* 0x000000240c0c7980 */ /* 0x000f62000c101d00 */
[----:B------:R-:W-:Y:S02]  /*ee80*/  LOP3.LUT R40, R41, 0x380, RZ, 0xc0, !PT ;  /* 0x0000038029287812 */ /* 0x000fe400078ec0ff */
[----:B------:R-:W-:Y:S02]  /*ee90*/  LOP3.LUT R44, R45, 0x380, RZ, 0xc0, !PT ;  /* 0x000003802d2c7812 */ /* 0x000fe400078ec0ff */
[----:B------:R-:W-:Y:S01]  /*eea0*/  LOP3.LUT R48, R48, R49, RZ, 0x3c, !PT ;  /* 0x0000003130307212 */ /* 0x000fe200078e3cff */
[----:B------:R-:W-:Y:S01]  /*eeb0*/  IMAD.X R49, RZ, RZ, R3, P2 ;  /* 0x000000ffff317224 */ /* 0x000fe200010e0603 */
[----:B------:R-:W-:Y:S02]  /*eec0*/  IADD3 R5, P2, R2, 0xf000, RZ ;  /* 0x0000f00002057810 */ /* 0x000fe40007f5e0ff */
[----:B------:R-:W-:-:S02]  /*eed0*/  SHF.R.U64 R28, R28, 0x3, RZ ;  /* 0x000000031c1c7819 */ /* 0x000fc400000012ff */
[----:B------:R-:W-:Y:S02]  /*eee0*/  SHF.R.U64 R32, R32, 0x3, RZ ;  /* 0x0000000320207819 */ /* 0x000fe400000012ff */
[----:B------:R-:W-:Y:S01]  /*eef0*/  SHF.R.U64 R7, R7, 0x3, RZ ;  /* 0x0000000307077819 */ /* 0x000fe200000012ff */
[----:B------:R-:W-:Y:S01]  /*ef00*/  UIMAD.WIDE.U32 UR10, UR18, UR12, UR10 ;  /* 0x0000000c120a72a5 */ /* 0x000fe2000f8e000a */
[----:B------:R-:W-:Y:S01]  /*ef10*/  SHF.R.U64 R36, R36, 0x3, RZ ;  /* 0x0000000324247819 */ /* 0x000fe200000012ff */
[----:B------:R-:W-:Y:S01]  /*ef20*/  IMAD.X R73, RZ, RZ, R3, P2 ;  /* 0x000000ffff497224 */ /* 0x000fe200010e0603 */
[----:B------:R-:W-:Y:S01]  /*ef30*/  SHF.R.U64 R40, R40, 0x3, RZ ;  /* 0x0000000328287819 */ /* 0x000fe200000012ff */
[----:B------:R-:W5:Y:S01]  /*ef40*/  LD.E.128 R48, desc[UR36][R48.64] ;  /* 0x0000002430307980 */ /* 0x000f62000c101d00 */
[----:B------:R-:W-:Y:S02]  /*ef50*/  SHF.R.U64 R44, R44, 0x3, RZ ;  /* 0x000000032c2c7819 */ /* 0x000fe400000012ff */
[----:B------:R-:W-:-:S02]  /*ef60*/  LOP3.LUT R4, R5, 0x380, RZ, 0xc0, !PT ;  /* 0x0000038005047812 */ /* 0x000fc400078ec0ff */
        /* <DEDUP_REMOVED lines=11> */
[----:B------:R-:W-:Y:S01]  /*f020*/  UIMAD UR11, UR18, UR13, UR11 ;  /* 0x0000000d120b72a4 */ /* 0x000fe2000f8e020b */
[C---:B------:R-:W-:Y:S01]  /*f030*/  IADD3 R57, P6, R2.reuse, 0xb000, RZ ;  /* 0x0000b00002397810 */ /* 0x040fe20007fde0ff */
[----:B------:R-:W5:Y:S01]  /*f040*/  LD.E.128 R28, desc[UR36][R28.64] ;  /* 0x000000241c1c7980 */ /* 0x000f62000c101d00 */
[C---:B------:R-:W-:Y:S01]  /*f050*/  IADD3 R61, P5, R2.reuse, 0xc000, RZ ;  /* 0x0000c000023d7810 */ /* 0x040fe20007fbe0ff */
[----:B------:R-:W-:Y:S01]  /*f060*/  ULDC.64 UR12, c[0x0][0xaf0] ;  /* 0x0002bc00000c7ab9 */ /* 0x000fe20000000a00 */
[C---:B------:R-:W-:Y:S01]  /*f070*/  IADD3 R65, P4, R2.reuse, 0xd000, RZ ;  /* 0x0000d00002417810 */ /* 0x040fe20007f9e0ff */
[----:B------:R-:W5:Y:S01]  /*f080*/  LD.E.128 R32, desc[UR36][R32.64] ;  /* 0x0000002420207980 */ /* 0x000f62000c101d00 */
[----:B------:R-:W-:-:S02]  /*f090*/  IADD3 R69, P3, R2, 0xe000, RZ ;  /* 0x0000e00002457810 */ /* 0x000fc40007f7e0ff */
[----:B------:R-:W-:Y:S01]  /*f0a0*/  SHF.R.U64 R4, R4, 0x3, RZ ;  /* 0x0000000304047819 */ /* 0x000fe200000012ff */
[----:B------:R-:W5:Y:S01]  /*f0b0*/  LD.E.128 R36, desc[UR36][R36.64] ;  /* 0x0000002424247980 */ /* 0x000f62000c101d00 */
[----:B------:R-:W-:Y:S02]  /*f0c0*/  LOP3.LUT R2, R7, R2, RZ, 0x3c, !PT ;  /* 0x0000000207027212 */ /* 0x000fe400078e3cff */
[----:B------:R-:W-:Y:S01]  /*f0d0*/  LOP3.LUT R72, R4, R5, RZ, 0x3c, !PT ;  /* 0x0000000504487212 */ /* 0x000fe200078e3cff */
[----:B------:R-:W-:Y:S01]  /*f0e0*/  UIMAD UR4, UR4, UR12, URZ ;  /* 0x0000000c040472a4 */ /* 0x000fe2000f8e023f */
[----:B------:R-:W-:Y:S01]  /*f0f0*/  LOP3.LUT R52, R53, 0x380, RZ, 0xc0, !PT ;  /* 0x0000038035347812 */ /* 0x000fe200078ec0ff */
[----:B------:R0:W5:Y:S01]  /*f100*/  LD.E.128 R4, desc[UR36][R2.64] ;  /* 0x0000002402047980 */ /* 0x000162000c101d00 */
[----:B------:R-:W-:Y:S01]  /*f110*/  UIMAD.WIDE.U32 UR10, UR9, UR12, UR10 ;  /* 0x0000000c090a72a5 */ /* 0x000fe2000f8e000a */
[----:B------:R-:W-:Y:S01]  /*f120*/  LOP3.LUT R56, R57, 0x380, RZ, 0xc0, !PT ;  /* 0x0000038039387812 */ /* 0x000fe200078ec0ff */
[----:B------:R-:W-:Y:S01]  /*f130*/  UIMAD UR4, UR9, UR13, UR4 ;  /* 0x0000000d090472a4 */ /* 0x000fe2000f8e0204 */
[----:B------:R-:W-:Y:S01]  /*f140*/  LOP3.LUT R60, R61, 0x380, RZ, 0xc0, !PT ;  /* 0x000003803d3c7812 */ /* 0x000fe200078ec0ff */
[----:B------:R-:W5:Y:S01]  /*f150*/  LD.E.128 R40, desc[UR36][R40.64] ;  /* 0x0000002428287980 */ /* 0x000f62000c101d00 */
[----:B------:R-:W-:Y:S01]  /*f160*/  @UP1 ULDC UR9, c[0x0][0xbf0] ;  /* 0x0002fc0000091ab9 */ /* 0x000fe20000000800 */
[----:B------:R-:W-:-:S02]  /*f170*/  LOP3.LUT R64, R65, 0x380, RZ, 0xc0, !PT ;  /* 0x0000038041407812 */ /* 0x000fc400078ec0ff */
[----:B------:R-:W-:Y:S01]  /*f180*/  LOP3.LUT R68, R69, 0x380, RZ, 0xc0, !PT ;  /* 0x0000038045447812 */ /* 0x000fe200078ec0ff */
[----:B0-----:R-:W-:Y:S01]  /*f190*/  IMAD R2, R201, 0x20, R22 ;  /* 0x00000020c9027824 */ /* 0x001fe200078e0216 */
[----:B------:R-:W-:Y:S01]  /*f1a0*/  SHF.R.U64 R52, R52, 0x3, RZ ;  /* 0x0000000334347819 */ /* 0x000fe200000012ff */
[----:B------:R-:W-:Y:S01]  /*f1b0*/  UIADD3 UR4, UR11, UR4, URZ ;  /* 0x000000040b047290 */ /* 0x000fe2000fffe03f */
[----:B------:R-:W-:Y:S01]  /*f1c0*/  SHF.R.U64 R56, R56, 0x3, RZ ;  /* 0x0000000338387819 */ /* 0x000fe200000012ff */
[----:B------:R-:W-:Y:S01]  /*f1d0*/  VIADD R20, R2, UR60 ;  /* 0x0000003c02147c36 */ /* 0x000fe20008000000 */
[----:B------:R-:W-:Y:S01]  /*f1e0*/  SHF.R.U64 R60, R60, 0x3, RZ ;  /* 0x000000033c3c7819 */ /* 0x000fe200000012ff */
[----:B------:R-:W-:Y:S01]  /*f1f0*/  ULDC.64 UR12, c[0x0][0xae0] ;  /* 0x0002b800000c7ab9 */ /* 0x000fe20000000a00 */
[----:B------:R-:W-:Y:S01]  /*f200*/  SHF.R.U64 R64, R64, 0x3, RZ ;  /* 0x0000000340407819 */ /* 0x000fe200000012ff */
[----:B------:R-:W-:Y:S01]  /*f210*/  @P1 IMAD.HI.U32 R2, R20, UR14, RZ ;  /* 0x0000000e14021c27 */ /* 0x000fe2000f8e00ff */
[----:B------:R-:W-:Y:S01]  /*f220*/  SHF.R.U64 R68, R68, 0x3, RZ ;  /* 0x0000000344447819 */ /* 0x000fe200000012ff */
[----:B------:R-:W5:Y:S01]  /*f230*/  LD.E.128 R44, desc[UR36][R44.64] ;  /* 0x000000242c2c7980 */ /* 0x000f62000c101d00 */
[----:B------:R-:W-:Y:S01]  /*f240*/  LOP3.LUT R52, R52, R53, RZ, 0x3c, !PT ;  /* 0x0000003534347212 */ /* 0x000fe200078e3cff */
[----:B------:R-:W-:Y:S01]  /*f250*/  IMAD.MOV.U32 R19, RZ, RZ, R20 ;  /* 0x000000ffff137224 */ /* 0x000fe200078e0014 */
[----:B------:R-:W-:Y:S01]  /*f260*/  @P1 SHF.R.U32.HI R19, RZ, UR9, R2 ;  /* 0x00000009ff131c19 */ /* 0x000fe20008011602 */
[--C-:B------:R-:W-:Y:S01]  /*f270*/  IMAD.X R53, RZ, RZ, R3.reuse, P0 ;  /* 0x000000ffff357224 */ /* 0x100fe200000e0603 */
[----:B------:R-:W-:Y:S01]  /*f280*/  LOP3.LUT R56, R56, R57, RZ, 0x3c, !PT ;  /* 0x0000003938387212 */ /* 0x000fe200078e3cff */
[----:B------:R-:W-:Y:S01]  /*f290*/  IMAD.X R57, RZ, RZ, R3, P6 ;  /* 0x000000ffff397224 */ /* 0x000fe200030e0603 */
[--C-:B------:R-:W-:Y:S01]  /*f2a0*/  SHF.R.S32.HI R18, RZ, 0x1f, R19.reuse ;  /* 0x0000001fff127819 */ /* 0x100fe20000011413 */
[----:B------:R-:W-:Y:S01]  /*f2b0*/  IMAD.MOV R21, RZ, RZ, -R19 ;  /* 0x000000ffff157224 */ /* 0x000fe200078e0a13 */
[----:B------:R-:W-:Y:S01]  /*f2c0*/  LOP3.LUT R60, R60, R61, RZ, 0x3c, !PT ;  /* 0x0000003d3c3c7212 */ /* 0x000fe200078e3cff */
[--C-:B------:R-:W-:Y:S01]  /*f2d0*/  IMAD.X R61, RZ, RZ, R3.reuse, P5 ;  /* 0x000000ffff3d7224 */ /* 0x100fe200028e0603 */
[----:B------:R-:W-:Y:S01]  /*f2e0*/  LOP3.LUT R64, R64, R65, RZ, 0x3c, !PT ;  /* 0x0000004140407212 */ /* 0x000fe200078e3cff */
[--C-:B------:R-:W-:Y:S01]  /*f2f0*/  IMAD.X R65, RZ, RZ, R3.reuse, P4 ;  /* 0x000000ffff417224 */ /* 0x100fe200020e0603 */
[----:B------:R-:W-:Y:S01]  /*f300*/  LOP3.LUT R68, R68, R69, RZ, 0x3c, !PT ;  /* 0x0000004544447212 */ /* 0x000fe200078e3cff */
[----:B------:R-:W-:Y:S01]  /*f310*/  IMAD.X R69, RZ, RZ, R3, P3 ;  /* 0x000000ffff457224 */ /* 0x000fe200018e0603 */
[----:B------:R-:W5:Y:S01]  /*f320*/  LD.E.128 R52, desc[UR36][R52.64] ;  /* 0x0000002434347980 */ /* 0x000f62000c101d00 */
[----:B------:R-:W-:-:S02]  /*f330*/  IMAD R18, R18, UR12, RZ ;  /* 0x0000000c12127c24 */ /* 0x000fc4000f8e02ff */
[----:B------:R-:W-:Y:S01]  /*f340*/  IMAD R21, R21, UR22, R20 ;  /* 0x0000001615157c24 */ /* 0x000fe2000f8e0214 */
[----:B------:R-:W5:Y:S01]  /*f350*/  LD.E.128 R56, desc[UR36][R56.64] ;  /* 0x0000002438387980 */ /* 0x000f62000c101d00 */
[----:B------:R-:W-:Y:S02]  /*f360*/  IMAD.U32 R3, RZ, RZ, UR11 ;  /* 0x0000000bff037e24 */ /* 0x000fe4000f8e00ff */
[----:B------:R-:W-:Y:S01]  /*f370*/  IMAD.U32 R2, RZ, RZ, UR10 ;  /* 0x0000000aff027e24 */ /* 0x000fe2000f8e00ff */
[----:B------:R-:W-:Y:S01]  /*f380*/  ULDC.64 UR10, c[0x0][0xad8] ;  /* 0x0002b600000a7ab9 */ /* 0x000fe20000000a00 */
[----:B------:R-:W-:Y:S01]  /*f390*/  IMAD.U32 R3, RZ, RZ, UR4 ;  /* 0x00000004ff037e24 */ /* 0x000fe2000f8e00ff */
[----:B------:R-:W5:Y:S01]  /*f3a0*/  LD.E.128 R60, desc[UR36][R60.64] ;  /* 0x000000243c3c7980 */ /* 0x000f62000c101d00 */
[C---:B------:R-:W-:Y:S01]  /*f3b0*/  IMAD R77, R19.reuse, UR13, R18 ;  /* 0x0000000d134d7c24 */ /* 0x040fe2000f8e0212 */
[----:B------:R-:W-:Y:S01]  /*f3c0*/  SHF.R.S32.HI R18, RZ, 0x1f, R21 ;  /* 0x0000001fff127819 */ /* 0x000fe20000011415 */
[----:B------:R-:W-:Y:S01]  /*f3d0*/  IMAD.WIDE.U32 R2, R19, UR12, R2 ;  /* 0x0000000c13027c25 */ /* 0x000fe2000f8e0002 */
[----:B------:R-:W5:Y:S03]  /*f3e0*/  LD.E.128 R64, desc[UR36][R64.64] ;  /* 0x0000002440407980 */ /* 0x000f66000c101d00 */
[----:B------:R-:W-:Y:S01]  /*f3f0*/  IMAD.IADD R3, R3, 0x1, R77 ;  /* 0x0000000103037824 */ /* 0x000fe200078e024d */
[----:B------:R-:W5:Y:S01]  /*f400*/  LD.E.128 R68, desc[UR36][R68.64] ;  /* 0x0000002444447980 */ /* 0x000f62000c101d00 */
[----:B------:R-:W-:-:S03]  /*f410*/  IMAD R18, R18, UR10, RZ ;  /* 0x0000000a12127c24 */ /* 0x000fc6000f8e02ff */
[----:B------:R-:W5:Y:S01]  /*f420*/  LD.E.128 R72, desc[UR36][R72.64] ;  /* 0x0000002448487980 */ /* 0x000f62000c101d00 */
[C---:B------:R-:W-:Y:S01]  /*f430*/  IMAD R19, R21.reuse, UR11, R18 ;  /* 0x0000000b15137c24 */ /* 0x040fe2000f8e0212 */
[----:B------:R-:W-:Y:S01]  /*f440*/  @!PT LDS RZ, [RZ] ;  /* 0x00000000fffff984 */ /* 0x000fe20000000800 */
[----:B------:R-:W-:Y:S01]  /*f450*/  @!PT LDS RZ, [RZ] ;  /* 0x00000000fffff984 */ /* 0x000fe20000000800 */
[----:B------:R-:W-:Y:S01]  /*f460*/  @!PT LDS RZ, [RZ] ;  /* 0x00000000fffff984 */ /* 0x000fe20000000800 */
[----:B------:R-:W-:Y:S01]  /*f470*/  @!PT LDS RZ, [RZ] ;  /* 0x00000000fffff984 */ /* 0x000fe20000000800 */
[----:B------:R0:W-:Y:S06]  /*f480*/  MEMBAR.ALL.CTA ;  /* 0x0000000000007992 */ /* 0x0001ec0000008000 */
[----:B0-----:R-:W0:Y:S01]  /*f490*/  FENCE.VIEW.ASYNC.S ;  /* 0x00000000000073c6 */ /* 0x001e220000000000 */
[----:B------:R-:W-:Y:S01]  /*f4a0*/  IMAD.WIDE.U32 R2, R21, UR10, R2 ;  /* 0x0000000a15027c25 */ /* 0x000fe2000f8e0002 */
[----:B------:R-:W-:-:S03]  /*f4b0*/  ULDC.64 UR10, c[0x0][0xa80] ;  /* 0x0002a000000a7ab9 */ /* 0x000fc60000000a00 */
[----:B------:R-:W-:Y:S01]  /*f4c0*/  VIADD R80, R22, UR60 ;  /* 0x0000003c16507c36 */ /* 0x000fe20008000000 */
[----:B------:R-:W-:Y:S01]  /*f4d0*/  LEA R22, P2, R2, UR10, 0x1 ;  /* 0x0000000a02167c11 */ /* 0x000fe2000f8408ff */
[----:B------:R-:W-:-:S05]  /*f4e0*/  IMAD.IADD R3, R3, 0x1, R19 ;  /* 0x0000000103037824 */ /* 0x000fca00078e0213 */
[----:B------:R-:W-:Y:S02]  /*f4f0*/  LEA.HI.X R78, R2, UR11, R3, 0x1, P2 ;  /* 0x0000000b024e7c11 */ /* 0x000fe400090f0c03 */
[C---:B------:R-:W-:Y:S01]  /*f500*/  ISETP.GE.AND P2, PT, R80.reuse, UR16, PT ;  /* 0x0000001050007c0c */ /* 0x040fe2000bf46270 */
[C---:B------:R-:W-:Y:S02]  /*f510*/  VIADD R18, R80.reuse, 0x20 ;  /* 0x0000002050127836 */ /* 0x040fe40000000000 */
[----:B------:R-:W-:Y:S01]  /*f520*/  VIADD R20, R80, 0x40 ;  /* 0x0000004050147836 */ /* 0x000fe20000000000 */
[----:B0-----:R0:W1:Y:S04]  /*f530*/  SHFL.IDX PT, R79, R22, RZ, 0x181f ;  /* 0x00181fff164f7589 */ /* 0x00106800000e0000 */
[----:B------:R0:W2:Y:S01]  /*f540*/  SHFL.IDX PT, R77, R78, RZ, 0x181f ;  /* 0x00181fff4e4d7589 */ /* 0x0000a200000e0000 */
[----:B------:R-:W-:Y:S01]  /*f550*/  SYNCS.ARRIVE.TRANS64.RED.A1T0 RZ, [UR8], RZ ;  /* 0x000000ffffff79a7 */ /* 0x000fe20008100408 */
[----:B------:R-:W-:-:S02]  /*f560*/  ISETP.GE.AND P1, PT, R18, UR16, PT ;  /* 0x0000001012007c0c */ /* 0x000fc4000bf26270 */
[----:B------:R-:W-:Y:S01]  /*f570*/  ISETP.GE.AND P0, PT, R20, UR16, PT ;  /* 0x0000001014007c0c */ /* 0x000fe2000bf06270 */
[----:B------:R-:W-:-:S12]  /*f580*/  @P2 BRA `(.L_x_1311) ;  /* 0x0000000000442947 */ /* 0x000fd80003800000 */
        /* <DEDUP_REMOVED lines=17> */
.L_x_1311:
[----:B------:R-:W-:Y:S05]  /*f6a0*/  BSYNC B1 ;  /* 0x0000000000017941 */ /* 0x000fea0003800000 */
.L_x_1310:
[----:B---3--:R3:W4:Y:S01]  /*f6b0*/  SHFL.IDX PT, R19, R78, 0x1, 0x181f ;  /* 0x00381f004e137f89 */ /* 0x00872200000e0000 */
[----:B------:R-:W-:Y:S03]  /*f6c0*/  BSSY B1, `(.L_x_1312) ;  /* 0x0000014000017945 */ /* 0x000fe60003800000 */
[----:B-----5:R3:W0:Y:S01]  /*f6d0*/  SHFL.IDX PT, R7, R22, 0x1, 0x181f ;  /* 0x00381f0016077f89 */ /* 0x02062200000e0000 */
[----:B------:R-:W-:Y:S05]  /*f6e0*/  @P1 BRA `(.L_x_1313) ;  /* 0x0000000000441947 */ /* 0x000fea0003800000 */
[----:B------:R-:W-:Y:S02]  /*f6f0*/  ULDC UR4, c[0x0][0xac8] ;  /* 0x0002b20000047ab9 */ /* 0x000fe40000000800 */
        /* <DEDUP_REMOVED lines=16> */
.L_x_1313:
[----:B------:R-:W-:Y:S05]  /*f800*/  BSYNC B1 ;  /* 0x0000000000017941 */ /* 0x000fea0003800000 */
.L_x_1312:
[----:B0-----:R0:W0:Y:S01]  /*f810*/  SHFL.IDX PT, R9, R78, 0x2, 0x181f ;  /* 0x00581f004e097f89 */ /* 0x00102200000e0000 */
        /* <DEDUP_REMOVED lines=20> */
.L_x_1315:
[----:B------:R-:W-:Y:S05]  /*f960*/  BSYNC B1 ;  /* 0x0000000000017941 */ /* 0x000fea0003800000 */
.L_x_1314:
[----:B0-----:R-:W-:Y:S01]  /*f970*/  VIADD R2, R80, 0x60 ;  /* 0x0000006050027836 */ /* 0x001fe20000000000 */
[----:B------:R0:W0:Y:S04]  /*f980*/  SHFL.IDX PT, R9, R78, 0x3, 0x181f ;  /* 0x00781f004e097f89 */ /* 0x00002800000e0000 */
[----:B------:R-:W-:Y:S01]  /*f990*/  ISETP.GE.AND P0, PT, R2, UR16, PT ;  /* 0x0000001002007c0c */ /* 0x000fe2000bf06270 */
[----:B------:R0:W0:-:S12]  /*f9a0*/  SHFL.IDX PT, R11, R22, 0x3, 0x181f ;  /* 0x00781f00160b7f89 */ /* 0x00001800000e0000 */
[----:B------:R-:W-:Y:S05]  /*f9b0*/  @P0 BRA `(.L_x_1316) ;  /* 0x0000002400f80947 */ /* 0x000fea0003800000 */
[----:B------:R-:W-:Y:S02]  /*f9c0*/  ULDC UR4, c[0x0][0xac8] ;  /* 0x0002b20000047ab9 */ /* 0x000fe40000000800 */
[----:B------:R-:W-:Y:S02]  /*f9d0*/  ISETP.GE.AND P3, PT, R0, UR4, PT ;  /* 0x0000000400007c0c */ /* 0x000fe4000bf66270 */
[----:B------:R-:W-:Y:S02]  /*f9e0*/  ISETP.GE.AND P4, PT, R82, UR4, PT ;  /* 0x0000000452007c0c */ /* 0x000fe4000bf86270 */
[----:B------:R-:W-:-:S09]  /*f9f0*/  ISETP.GE.AND P5, PT, R84, UR4, PT ;  /* 0x0000000454007c0c */ /* 0x000fd2000bfa6270 */
[-C--:B0-----:R-:W-:Y:S02]  /*fa00*/  @!P3 LEA R2, P0, R0, R11.reuse, 0x1 ;  /* 0x0000000b0002b211 */ /* 0x081fe400078008ff */
[-C--:B------:R-:W-:Y:S02]  /*fa10*/  @!P4 LEA R4, P1, R82, R11.reuse, 0x1 ;  /* 0x0000000b5204c211 */ /* 0x080fe400078208ff */
[----:B------:R-:W-:Y:S02]  /*fa20*/  @!P5 LEA R6, P2, R84, R11, 0x1 ;  /* 0x0000000b5406d211 */ /* 0x000fe400078408ff */
[-C--:B------:R-:W-:Y:S02]  /*fa30*/  @!P3 LEA.HI.X R3, R0, R9.reuse, R87, 0x1, P0 ;  /* 0x000000090003b211 */ /* 0x080fe400000f0c57 */
[-C--:B------:R-:W-:Y:S02]  /*fa40*/  @!P4 LEA.HI.X R5, R82, R9.reuse, R81, 0x1, P1 ;  /* 0x000000095205c211 */ /* 0x080fe400008f0c51 */
[----:B------:R-:W-:Y:S01]  /*fa50*/  @!P5 LEA.HI.X R7, R84, R9, R83, 0x1, P2 ;  /* 0x000000095407d211 */ /* 0x000fe200010f0c53 */
        /* <DEDUP_REMOVED lines=9> */
.L_x_1309:
        /* <DEDUP_REMOVED lines=11> */
[----:B------:R-:W-:Y:S01]  /*fba0*/  VIADD R178, R17, 0x8 ;  /* 0x0000000811b27836 */ /* 0x000fe20000000000 */
[----:B------:R-:W-:Y:S01]  /*fbb0*/  ULDC.64 UR14, c[0x0][0xb40] ;  /* 0x0002d000000e7ab9 */ /* 0x000fe20000000a00 */
[----:B------:R-:W-:Y:S01]  /*fbc0*/  ULDC.64 UR12, c[0x0][0xb38] ;  /* 0x0002ce00000c7ab9 */ /* 0x000fe20000000a00 */
[----:B------:R-:W-:Y:S01]  /*fbd0*/  UIMAD UR4, UR4, UR14, URZ ;  /* 0x0000000e040472a4 */ /* 0x000fe2000f8e023f */
[----:B------:R-:W-:Y:S01]  /*fbe0*/  BSSY B1, `(.L_x_1317) ;  /* 0x00000d0000017945 */ /* 0x000fe20003800000 */
[----:B------:R-:W-:Y:S01]  /*fbf0*/  UIMAD.WIDE.U32 UR10, UR18, UR12, UR10 ;  /* 0x0000000c120a72a5 */ /* 0x000fe2000f8e000a */
[----:B------:R-:W-:Y:S01]  /*fc00*/  SHF.R.S32.HI R22, RZ, 0x1f, R206 ;  /* 0x0000001fff167819 */ /* 0x000fe200000114ce */
[----:B------:R-:W-:Y:S01]  /*fc10*/  UIMAD UR4, UR9, UR15, UR4 ;  /* 0x0000000f090472a4 */ /* 0x000fe2000f8e0204 */
[----:B------:R-:W-:Y:S01]  /*fc20*/  SHF.R.S32.HI R152, RZ, 0x1f, R207 ;  /* 0x0000001fff987819 */ /* 0x000fe200000114cf */
[----:B------:R-:W-:Y:S01]  /*fc30*/  UIMAD UR11, UR18, UR13, UR11 ;  /* 0x0000000d120b72a4 */ /* 0x000fe2000f8e020b */
[----:B------:R-:W-:Y:S01]  /*fc40*/  SHF.R.S32.HI R153, RZ, 0x1f, R208 ;  /* 0x0000001fff997819 */ /* 0x000fe200000114d0 */
[----:B------:R-:W-:Y:S01]  /*fc50*/  UIADD3 UR8, UR8, 0x30820, URZ ;  /* 0x0003082008087890 */ /* 0x000fe2000fffe03f */
[----:B------:R-:W-:Y:S01]  /*fc60*/  SHF.R.S32.HI R154, RZ, 0x1f, R209 ;  /* 0x0000001fff9a7819 */ /* 0x000fe200000114d1 */
[----:B------:R-:W-:Y:S01]  /*fc70*/  UIMAD.WIDE.U32 UR10, UR9, UR14, UR10 ;  /* 0x0000000e090a72a5 */ /* 0x000fe2000f8e000a */
[----:B------:R-:W-:Y:S01]  /*fc80*/  SHF.R.S32.HI R155, RZ, 0x1f, R210 ;  /* 0x0000001fff9b7819 */ /* 0x000fe200000114d2 */
[----:B------:R-:W-:Y:S01]  /*fc90*/  ULDC.64 UR12, c[0x0][0xb48] ;  /* 0x0002d200000c7ab9 */ /* 0x000fe20000000a00 */
[----:B------:R-:W-:Y:S01]  /*fca0*/  @UP1 ULDC UR9, c[0x0][0xbec] ;  /* 0x0002fb0000091ab9 */ /* 0x000fe20000000800 */
[----:B------:R-:W-:Y:S01]  /*fcb0*/  UIADD3 UR11, UR11, UR4, URZ ;  /* 0x000000040b0b7290 */ /* 0x000fe2000fffe03f */
[----:B------:R-:W-:Y:S01]  /*fcc0*/  @P1 IMAD.HI.U32 R0, R3, UR9, RZ ;  /* 0x0000000903001c27 */ /* 0x000fe2000f8e00ff */
[----:B------:R-:W-:Y:S01]  /*fcd0*/  UPRMT UR8, URZ, 0x654, UR8 ;  /* 0x000006543f087896 */ /* 0x000fe20008000008 */
[----:B------:R-:W-:Y:S01]  /*fce0*/  SHF.R.S32.HI R156, RZ, 0x1f, R211 ;  /* 0x0000001fff9c7819 */ /* 0x000fe200000114d3 */
[----:B------:R-:W-:Y:S01]  /*fcf0*/  @UP1 ULDC UR4, c[0x0][0xbf0] ;  /* 0x0002fc0000041ab9 */ /* 0x000fe20000000800 */
[----:B------:R-:W-:Y:S01]  /*fd00*/  UIMAD.WIDE.U32 UR10, UR16, UR12, UR10 ;  /* 0x0000000c100a72a5 */ /* 0x000fe2000f8e000a */
[----:B------:R-:W-:Y:S01]  /*fd10*/  @P1 SHF.R.U32.HI R5, RZ, UR4, R0 ;  /* 0x00000004ff051c19 */ /* 0x000fe20008011600 */
[----:B------:R-:W-:Y:S01]  /*fd20*/  VIADD R173, R17, 0x18 ;  /* 0x0000001811ad7836 */ /* 0x000fe20000000000 */
[----:B------:R-:W-:Y:S01]  /*fd30*/  SHF.R.S32.HI R157, RZ, 0x1f, R212 ;  /* 0x0000001fff9d7819 */ /* 0x000fe200000114d4 */
[----:B------:R-:W-:Y:S01]  /*fd40*/  UIMAD UR4, UR16, UR13, UR11 ;  /* 0x0000000d100472a4 */ /* 0x000fe2000f8e020b */
[--C-:B------:R-:W-:Y:S01]  /*fd50*/  SHF.R.S32.HI R0, RZ, 0x1f, R5.reuse ;  /* 0x0000001fff007819 */ /* 0x100fe20000011405 */
[----:B------:R-:W-:Y:S01]  /*fd60*/  IMAD.MOV R2, RZ, RZ, -R5 ;  /* 0x000000ffff027224 */ /* 0x000fe200078e0a05 */
[----:B------:R-:W-:Y:S01]  /*fd70*/  ULDC.64 UR12, c[0x0][0xb30] ;  /* 0x0002cc00000c7ab9 */ /* 0x000fe20000000a00 */
[----:B------:R-:W-:Y:S01]  /*fd80*/  SYNCS.ARRIVE.TRANS64.RED.A1T0 RZ, [UR8], RZ ;  /* 0x000000ffffff79a7 */ /* 0x000fe20008100408 */
[----:B------:R-:W-:Y:S01]  /*fd90*/  SHF.R.S32.HI R158, RZ, 0x1f, R213 ;  /* 0x0000001fff9e7819 */ /* 0x000fe200000114d5 */
[----:B------:R-:W-:Y:S01]  /*fda0*/  IMAD R7, R2, UR22, R3 ;  /* 0x0000001602077c24 */ /* 0x000fe2000f8e0203 */
[----:B------:R-:W-:Y:S01]  /*fdb0*/  SHF.R.S32.HI R159, RZ, 0x1f, R214 ;  /* 0x0000001fff9f7819 */ /* 0x000fe200000114d6 */
[----:B------:R-:W-:Y:S01]  /*fdc0*/  IMAD R0, R0, UR12, RZ ;  /* 0x0000000c00007c24 */ /* 0x000fe2000f8e02ff */
[----:B------:R-:W-:Y:S01]  /*fdd0*/  SHF.R.S32.HI R160, RZ, 0x1f, R215 ;  /* 0x0000001fffa07819 */ /* 0x000fe200000114d7 */
[----:B------:R-:W-:Y:S01]  /*fde0*/  IMAD.U32 R3, RZ, RZ, UR11 ;  /* 0x0000000bff037e24 */ /* 0x000fe2000f8e00ff */
        /* <DEDUP_REMOVED lines=23> */
[----:B------:R-:W-:Y:S01]  /*ff60*/  VIADD R177, R17, 0x8 ;  /* 0x0000000811b17836 */ /* 0x000fe20000000000 */
[----:B------:R-:W-:Y:S01]  /*ff70*/  LEA.HI.X R6, R2, UR11, R3, 0x2, P1 ;  /* 0x0000000b02067c11 */ /* 0x000fe200088f1403 */
[----:B------:R0:W1:Y:S01]  /*ff80*/  SHFL.IDX PT, R7, R0, RZ, 0x1c1f ;  /* 0x001c1fff00077589 */ /* 0x00006200000e0000 */
[----:B------:R-:W-:-:S02]  /*ff90*/  SHF.R.S32.HI R170, RZ, 0x1f, R227 ;  /* 0x0000001fffaa7819 */ /* 0x000fc400000114e3 */
[----:B------:R-:W-:Y:S01]  /*ffa0*/  SHF.R.S32.HI R171, RZ, 0x1f, R228 ;  /* 0x0000001fffab7819 */ /* 0x000fe200000114e4 */
[----:B------:R0:W2:Y:S01]  /*ffb0*/  SHFL.IDX PT, R8, R6, RZ, 0x1c1f ;  /* 0x001c1fff06087589 */ /* 0x0000a200000e0000 */
[----:B------:R-:W-:Y:S02]  /*ffc0*/  SHF.R.S32.HI R172, RZ, 0x1f, R229 ;  /* 0x0000001fffac7819 */ /* 0x000fe400000114e5 */
[----:B------:R-:W-:Y:S02]  /*ffd0*/  SHF.R.S32.HI R174, RZ, 0x1f, R174 ;  /* 0x0000001fffae7819 */ /* 0x000fe400000114ae */
[----:B------:R-:W-:Y:S02]  /*ffe0*/  SHF.R.S32.HI R176, RZ, 0x1f, R176 ;  /* 0x0000001fffb07819 */ /* 0x000fe400000114b0 */
[----:B------:R-:W-:Y:S02]  /*fff0*/  SHF.R.S32.HI R178, RZ, 0x1f, R178 ;  /* 0x0000001fffb27819 */ /* 0x000fe400000114b2 */
[----:B------:R-:W-:Y:S01]  /*10000*/  SHF.R.S32.HI R179, RZ, 0x1f, R17 ;  /* 0x0000001fffb37819 */ /* 0x000fe20000011411 */
[----:B0-----:R-:W-:Y:S06]  /*10010*/  @P2 BRA `(.L_x_1318) ;  /* 0x0000000800302947 */ /* 0x001fec0003800000 */
[----:B------:R-:W-:Y:S01]  /*10020*/  ULDC UR4, c[0x0][0xac8] ;  /* 0x0002b20000047ab9 */ /* 0x000fe20000000800 */
[C---:B------:R-:W-:Y:S01]  /*10030*/  VIADD R20, R17.reuse, 0xd8 ;  /* 0x000000d811147836 */ /* 0x040fe20000000000 */
[C---:B------:R-:W-:Y:S01]  /*10040*/  ISETP.GE.AND P4, PT, R17.reuse, UR4, PT ;  /* 0x0000000411007c0c */ /* 0x040fe2000bf86270 */
[----:B------:R-:W-:Y:S01]  /*10050*/  VIADD R21, R17, 0xe0 ;  /* 0x000000e011157836 */ /* 0x000fe20000000000 */
[----:B------:R-:W-:Y:S02]  /*10060*/  ISETP.GE.AND P2, PT, R177, UR4, PT ;  /* 0x00000004b1007c0c */ /* 0x000fe4000bf46270 */
[----:B------:R-:W-:Y:S02]  /*10070*/  ISETP.GE.AND P1, PT, R175, UR4, PT ;  /* 0x00000004af007c0c */ /* 0x000fe4000bf26270 */
[----:B------:R-:W-:-:S07]  /*10080*/  SHF.R.S32.HI R9, RZ, 0x1f, R203 ;  /* 0x0000001fff097819 */ /* 0x000fce00000114cb */
[-C--:B-1----:R-:W-:Y:S02]  /*10090*/  @!P4 LEA R2, P3, R17, R7.reuse, 0x2 ;  /* 0x000000071102c211 */ /* 0x082fe400078610ff */
[----:B------:R-:W-:Y:S02]  /*100a0*/  @!P2 LEA R4, P5, R177, R7, 0x2 ;  /* 0x00000007b104a211 */ /* 0x000fe400078a10ff */
[-C--:B--2---:R-:W-:Y:S02]  /*100b0*/  @!P4 LEA.HI.X R3, R17, R8.reuse, R179, 0x2, P3 ;  /* 0x000000081103c211 */ /* 0x084fe400018f14b3 */
[----:B------:R-:W-:Y:S02]  /*100c0*/  ISETP.GE.AND P3, PT, R173, UR4, PT ;  /* 0x00000004ad007c0c */ /* 0x000fe4000bf66270 */
[----:B------:R-:W-:Y:S01]  /*100d0*/  @!P2 LEA.HI.X R5, R177, R8, R178, 0x2, P5 ;  /* 0x00000008b105a211 */ /* 0x000fe200028f14b2 */
[----:B------:R0:W-:Y:S01]  /*100e0*/  @!P4 ST.E.64 desc[UR36][R2.64], R24 ;  /* 0x000000180200c985 */ /* 0x0001e2000c101b24 */
[----:B------:R-:W-:-:S03]  /*100f0*/  ISETP.GE.AND P4, PT, R229, UR4, PT ;  /* 0x00000004e5007c0c */ /* 0x000fc6000bf86270 */
        /* <DEDUP_REMOVED lines=67> */
[-C--:B------:R-:W-:Y:S02]  /*10530*/  @!P1 LEA.HI.X R3, R213, R8.reuse, R158, 0x2, P6 ;  /* 0x00000008d5039211 */ /* 0x080fe400030f149e */
[CC--:B------:R-:W-:Y:S02]  /*10540*/  @!P4 LEA R10, P6, R211.reuse, R7.reuse, 0x2 ;  /* 0x00000007d30ac211 */ /* 0x0c0fe400078c10ff */
[C---:B-1----:R-:W-:Y:S01]  /*10550*/  @!P3 LEA R4, P5, R212.reuse, R7, 0x2 ;  /* 0x00000007d404b211 */ /* 0x042fe200078a10ff */
[----:B------:R0:W-:Y:S01]  /*10560*/  @!P1 ST.E.64 desc[UR36][R2.64], R96 ;  /* 0x0000006002009985 */ /* 0x0001e2000c101b24 */
[-C--:B------:R-:W-:Y:S02]  /*10570*/  @!P4 LEA.HI.X R11, R211, R8.reuse, R156, 0x2, P6 ;  /* 0x00000008d30bc211 */ /* 0x080fe400030f149c */
[----:B------:R-:W-:Y:S02]  /*10580*/  @!P3 LEA.HI.X R5, R212, R8, R157, 0x2, P5 ;  /* 0x00000008d405b211 */ /* 0x000fe400028f149d */
[----:B------:R-:W-:-:S02]  /*10590*/  ISETP.GE.AND P1, PT, R209, UR4, PT ;  /* 0x00000004d1007c0c */ /* 0x000fc4000bf26270 */
[-C--:B------:R-:W-:Y:S01]  /*105a0*/  @!P2 LEA R12, P5, R210, R7.reuse, 0x2 ;  /* 0x00000007d20ca211 */ /* 0x080fe200078a10ff */
[----:B------:R1:W-:Y:S01]  /*105b0*/  @!P3 ST.E.64 desc[UR36][R4.64], R100 ;  /* 0x000000640400b985 */ /* 0x0003e2000c101b24 */
[----:B------:R-:W-:Y:S02]  /*105c0*/  ISETP.GE.AND P3, PT, R208, UR4, PT ;  /* 0x00000004d0007c0c */ /* 0x000fe4000bf66270 */
[----:B------:R-:W-:Y:S01]  /*105d0*/  @!P2 LEA.HI.X R13, R210, R8, R155, 0x2, P5 ;  /* 0x00000008d20da211 */ /* 0x000fe200028f149b */
[----:B------:R-:W-:Y:S01]  /*105e0*/  @!P4 ST.E.64 desc[UR36][R10.64], R104 ;  /* 0x000000680a00c985 */ /* 0x000fe2000c101b24 */
[----:B------:R-:W-:Y:S02]  /*105f0*/  ISETP.GE.AND P4, PT, R207, UR4, PT ;  /* 0x00000004cf007c0c */ /* 0x000fe4000bf86270 */
[----:B------:R-:W-:Y:S01]  /*10600*/  ISETP.GE.AND P5, PT, R206, UR4, PT ;  /* 0x00000004ce007c0c */ /* 0x000fe2000bfa6270 */
[----:B------:R2:W-:Y:S02]  /*10610*/  @!P2 ST.E.64 desc[UR36][R12.64], R108 ;  /* 0x0000006c0c00a985 */ /* 0x0005e4000c101b24 */
[----:B------:R-:W-:-:S04]  /*10620*/  @!P1 LEA R14, P6, R209, R7, 0x2 ;  /* 0x00000007d10e9211 */ /* 0x000fc800078c10ff */
[-C--:B------:R-:W-:Y:S02]  /*10630*/  @!P1 LEA.HI.X R15, R209, R8.reuse, R154, 0x2, P6 ;  /* 0x00000008d10f9211 */ /* 0x080fe400030f149a */
[-C--:B0-----:R-:W-:Y:S02]  /*10640*/  @!P3 LEA R2, P6, R208, R7.reuse, 0x2 ;  /* 0x00000007d002b211 */ /* 0x081fe400078c10ff */
[----:B-1----:R-:W-:Y:S01]  /*10650*/  @!P4 LEA R4, P2, R207, R7, 0x2 ;  /* 0x00000007cf04c211 */ /* 0x002fe200078410ff */
[----:B------:R0:W-:Y:S01]  /*10660*/  @!P1 ST.E.64 desc[UR36][R14.64], R112 ;  /* 0x000000700e009985 */ /* 0x0001e2000c101b24 */
[----:B------:R-:W-:Y:S02]  /*10670*/  ISETP.GE.AND P1, PT, R203, UR4, PT ;  /* 0x00000004cb007c0c */ /* 0x000fe4000bf26270 */
[----:B------:R-:W-:Y:S01]  /*10680*/  @!P4 LEA.HI.X R5, R207, R8, R152, 0x2, P2 ;  /* 0x00000008cf05c211 */ /* 0x000fe200010f1498 */
[----:B--2---:R-:W-:Y:S01]  /*10690*/  VIADD R13, R17, 0xe8 ;  /* 0x000000e8110d7836 */ /* 0x004fe20000000000 */
[----:B------:R-:W-:-:S02]  /*106a0*/  ISETP.GE.AND P2, PT, R20, UR4, PT ;  /* 0x0000000414007c0c */ /* 0x000fc4000bf46270 */
[-C--:B------:R-:W-:Y:S02]  /*106b0*/  @!P3 LEA.HI.X R3, R208, R8.reuse, R153, 0x2, P6 ;  /* 0x00000008d003b211 */ /* 0x080fe400030f1499 */
[C---:B------:R-:W-:Y:S02]  /*106c0*/  @!P5 LEA R18, P6, R206.reuse, R7, 0x2 ;  /* 0x00000007ce12d211 */ /* 0x040fe400078c10ff */
[----:B------:R-:W-:Y:S01]  /*106d0*/  SHF.R.S32.HI R12, RZ, 0x1f, R21 ;  /* 0x0000001fff0c7819 */ /* 0x000fe20000011415 */
[----:B------:R1:W-:Y:S01]  /*106e0*/  @!P3 ST.E.64 desc[UR36][R2.64], R116 ;  /* 0x000000740200b985 */ /* 0x0003e2000c101b24 */
[----:B------:R-:W-:Y:S01]  /*106f0*/  @!P5 LEA.HI.X R19, R206, R8, R22, 0x2, P6 ;  /* 0x00000008ce13d211 */ /* 0x000fe200030f1416 */
[----:B0-----:R-:W-:Y:S01]  /*10700*/  VIADD R15, R17, 0xf0 ;  /* 0x000000f0110f7836 */ /* 0x001fe20000000000 */
[----:B------:R-:W-:Y:S01]  /*10710*/  ISETP.GE.AND P3, PT, R21, UR4, PT ;  /* 0x0000000415007c0c */ /* 0x000fe2000bf66270 */
[----:B------:R0:W-:Y:S01]  /*10720*/  @!P4 ST.E.64 desc[UR36][R4.64], R120 ;  /* 0x000000780400c985 */ /* 0x0001e2000c101b24 */
[----:B------:R-:W-:-:S03]  /*10730*/  ISETP.GE.AND P4, PT, R13, UR4, PT ;  /* 0x000000040d007c0c */ /* 0x000fc6000bf86270 */
[----:B------:R2:W-:Y:S01]  /*10740*/  @!P5 ST.E.64 desc[UR36][R18.64], R124 ;  /* 0x0000007c1200d985 */ /* 0x0005e2000c101b24 */
[----:B------:R-:W-:-:S04]  /*10750*/  @!P1 LEA R10, P5, R203, R7, 0x2 ;  /* 0x00000007cb0a9211 */ /* 0x000fc800078a10ff */
[-C--:B------:R-:W-:Y:S02]  /*10760*/  @!P1 LEA.HI.X R11, R203, R8.reuse, R9, 0x2, P5 ;  /* 0x00000008cb0b9211 */ /* 0x080fe400028f1409 */
[----:B-1----:R-:W-:Y:S02]  /*10770*/  SHF.R.S32.HI R3, RZ, 0x1f, R20 ;  /* 0x0000001fff037819 */ /* 0x002fe40000011414 */
[CC--:B------:R-:W-:Y:S01]  /*10780*/  @!P2 LEA R2, P6, R20.reuse, R7.reuse, 0x2 ;  /* 0x000000071402a211 */ /* 0x0c0fe200078c10ff */
[----:B------:R3:W-:Y:S01]  /*10790*/  @!P1 ST.E.64 desc[UR36][R10.64], R128 ;  /* 0x000000800a009985 */ /* 0x0007e2000c101b24 */
[----:B0-----:R-:W-:Y:S02]  /*107a0*/  @!P3 LEA R4, P5, R21, R7, 0x2 ;  /* 0x000000071504b211 */ /* 0x001fe400078a10ff */
[----:B------:R-:W-:Y:S01]  /*107b0*/  @!P2 LEA.HI.X R3, R20, R8, R3, 0x2, P6 ;  /* 0x000000081403a211 */ /* 0x000fe200030f1403 */
[----:B--2---:R-:W-:Y:S01]  /*107c0*/  VIADD R19, R17, 0xf8 ;  /* 0x000000f811137836 */ /* 0x004fe20000000000 */
[----:B------:R-:W-:-:S02]  /*107d0*/  ISETP.GE.AND P6, PT, R15, UR4, PT ;  /* 0x000000040f007c0c */ /* 0x000fc4000bfc6270 */
[----:B------:R-:W-:Y:S01]  /*107e0*/  @!P3 LEA.HI.X R5, R21, R8, R12, 0x2, P5 ;  /* 0x000000081505b211 */ /* 0x000fe200028f140c */
[----:B------:R3:W-:Y:S01]  /*107f0*/  @!P2 ST.E.64 desc[UR36][R2.64], R132 ;  /* 0x000000840200a985 */ /* 0x0007e2000c101b24 */
[----:B------:R-:W-:Y:S02]  /*10800*/  ISETP.GE.AND P1, PT, R19, UR4, PT ;  /* 0x0000000413007c0c */ /* 0x000fe4000bf26270 */
[----:B------:R-:W-:Y:S01]  /*10810*/  SHF.R.S32.HI R9, RZ, 0x1f, R13 ;  /* 0x0000001fff097819 */ /* 0x000fe2000001140d */
[----:B------:R3:W-:Y:S01]  /*10820*/  @!P3 ST.E.64 desc[UR36][R4.64], R136 ;  /* 0x000000880400b985 */ /* 0x0007e2000c101b24 */
[----:B------:R-:W-:-:S04]  /*10830*/  @!P4 LEA R12, P5, R13, R7, 0x2 ;  /* 0x000000070d0cc211 */ /* 0x000fc800078a10ff */
        /* <DEDUP_REMOVED lines=8> */
[----:B------:R-:W-:-:S05]  /*108c0*/  @!P1 LEA.HI.X R19, R19, R8, R9, 0x2, P5 ;  /* 0x0000000813139211 */ /* 0x000fca00028f1409 */
[----:B------:R3:W-:Y:S04]  /*108d0*/  @!P1 ST.E.64 desc[UR36][R18.64], R148 ;  /* 0x0000009412009985 */ /* 0x0007e8000c101b24 */
.L_x_1318:
[----:B------:R-:W-:Y:S05]  /*108e0*/  BSYNC B1 ;  /* 0x0000000000017941 */ /* 0x000fea0003800000 */
.L_x_1317:
[----:B---3--:R0:W3:Y:S04]  /*108f0*/  SHFL.IDX PT, R14, R6, 0x1, 0x1c1f ;  /* 0x003c1f00060e7f89 */ /* 0x0080e800000e0000 */
[----:B------:R-:W4:Y:S01]  /*10900*/  SHFL.IDX PT, R0, R0, 0x1, 0x1c1f ;  /* 0x003c1f0000007f89 */ /* 0x000f2200000e0000 */
[----:B------:R-:W-:Y:S05]  /*10910*/  @P0 BRA `(.L_x_1316) ;  /* 0x0000001800200947 */ /* 0x000fea0003800000 */
        /* <DEDUP_REMOVED lines=8> */
[-C--:B----4-:R-:W-:Y:S02]  /*109a0*/  @!P4 LEA R2, P3, R17, R0.reuse, 0x2 ;  /* 0x000000001102c211 */ /* 0x090fe400078610ff */
[----:B------:R-:W-:Y:S02]  /*109b0*/  @!P2 LEA R4, P6, R177, R0, 0x2 ;  /* 0x00000000b104a211 */ /* 0x000fe400078c10ff */
[----:B---3--:R-:W-:Y:S02]  /*109c0*/  @!P4 LEA.HI.X R3, R17, R14, R179, 0x2, P3 ;  /* 0x0000000e1103c211 */ /* 0x008fe400018f14b3 */
[----:B------:R-:W-:Y:S02]  /*109d0*/  ISETP.GE.AND P3, PT, R229, UR4, PT ;  /* 0x00000004e5007c0c */ /* 0x000fe4000bf66270 */
[----:B0-----:R-:W-:Y:S01]  /*109e0*/  @!P1 LEA R6, P5, R175, R0, 0x2 ;  /* 0x00000000af069211 */ /* 0x001fe200078a10ff */
[----:B------:R0:W-:Y:S01]  /*109f0*/  @!P4 ST.E.64 desc[UR36][R2.64], R26 ;  /* 0x0000001a0200c985 */ /* 0x0001e2000c101b24 */
[----:B------:R-:W-:-:S02]  /*10a00*/  @!P2 LEA.HI.X R5, R177, R14, R178, 0x2, P6 ;  /* 0x0000000eb105a211 */ /* 0x000fc400030f14b2 */
[----:B------:R-:W-:Y:S02]  /*10a10*/  ISETP.GE.AND P4, PT, R228, UR4, PT ;  /* 0x00000004e4007c0c */ /* 0x000fe4000bf86270 */
[----:B--2---:R-:W-:Y:S01]  /*10a20*/  @!P0 LEA R8, P6, R173, R0, 0x2 ;  /* 0x00000000ad088211 */ /* 0x004fe200078c10ff */
[----:B------:R2:W-:Y:S01]  /*10a30*/  @!P2 ST.E.64 desc[UR36][R4.64], R30 ;  /* 0x0000001e0400a985 */ /* 0x0005e2000c101b24 */
[-C--:B-1----:R-:W-:Y:S02]  /*10a40*/  @!P1 LEA.HI.X R7, R175, R14.reuse, R176, 0x2, P5 ;  /* 0x0000000eaf079211 */ /* 0x082fe400028f14b0 */
[----:B------:R-:W-:Y:S02]  /*10a50*/  ISETP.GE.AND P5, PT, R227, UR4, PT ;  /* 0x00000004e3007c0c */ /* 0x000fe4000bfa6270 */
[----:B------:R-:W-:Y:S01]  /*10a60*/  @!P0 LEA.HI.X R9, R173, R14, R174, 0x2, P6 ;  /* 0x0000000ead098211 */ /* 0x000fe200030f14ae */
[----:B------:R1:W-:Y:S01]  /*10a70*/  @!P1 ST.E.64 desc[UR36][R6.64], R34 ;  /* 0x0000002206009985 */ /* 0x0003e2000c101b24 */
[----:B------:R-:W-:-:S02]  /*10a80*/  ISETP.GE.AND P1, PT, R223, UR4, PT ;  /* 0x00000004df007c0c */ /* 0x000fc4000bf26270 */
[CC--:B0-----:R-:W-:Y:S01]  /*10a90*/  @!P3 LEA R2, P6, R229.reuse, R0.reuse, 0x2 ;  /* 0x00000000e502b211 */ /* 0x0c1fe200078c10ff */
[----:B------:R0:W-:Y:S01]  /*10aa0*/  @!P0 ST.E.64 desc[UR36][R8.64], R38 ;  /* 0x0000002608008985 */ /* 0x0001e2000c101b24 */
[----:B------:R-:W-:Y:S02]  /*10ab0*/  ISETP.GE.AND P0, PT, R226, UR4, PT ;  /* 0x00000004e2007c0c */ /* 0x000fe4000bf06270 */
[C---:B------:R-:W-:Y:S02]  /*10ac0*/  @!P4 LEA R10, P2, R228.reuse, R0, 0x2 ;  /* 0x00000000e40ac211 */ /* 0x040fe400078410ff */
[----:B------:R-:W-:Y:S02]  /*10ad0*/  @!P3 LEA.HI.X R3, R229, R14, R172, 0x2, P6 ;  /* 0x0000000ee503b211 */ /* 0x000fe400030f14ac */
[----:B------:R-:W-:Y:S02]  /*10ae0*/  @!P5 LEA R12, P6, R227, R0, 0x2 ;  /* 0x00000000e30cd211 */ /* 0x000fe400078c10ff */
[----:B------:R-:W-:Y:S01]  /*10af0*/  @!P4 LEA.HI.X R11, R228, R14, R171, 0x2, P2 ;  /* 0x0000000ee40bc211 */ /* 0x000fe200010f14ab */
[----:B------:R3:W-:Y:S01]  /*10b00*/  @!P3 ST.E.64 desc[UR36][R2.64], R42 ;  /* 0x0000002a0200b985 */ /* 0x0007e2000c101b24 */
[----:B------:R-:W-:-:S02]  /*10b10*/  ISETP.GE.AND P2, PT, R222, UR4, PT ;  /* 0x00000004de007c0c */ /* 0x000fc4000bf46270 */
[----:B------:R-:W-:Y:S01]  /*10b20*/  @!P5 LEA.HI.X R13, R227, R14, R170, 0x2, P6 ;  /* 0x0000000ee30dd211 */ /* 0x000fe200030f14aa */
[----:B------:R4:W-:Y:S01]  /*10b30*/  @!P4 ST.E.64 desc[UR36][R10.64], R46 ;  /* 0x0000002e0a00c985 */ /* 0x0009e2000c101b24 */
[CC--:B--2---:R-:W-:Y:S02]  /*10b40*/  @!P0 LEA R4, P4, R226.reuse, R0.reuse, 0x2 ;  /* 0x00000000e2048211 */ /* 0x0c4fe400078810ff */
[----:B------:R-:W-:Y:S01]  /*10b50*/  ISETP.GE.AND P3, PT, R221, UR4, PT ;  /* 0x00000004dd007c0c */ /* 0x000fe2000bf66270 */
[----:B------:R2:W-:Y:S01]  /*10b60*/  @!P5 ST.E.64 desc[UR36][R12.64], R50 ;  /* 0x000000320c00d985 */ /* 0x0005e2000c101b24 */
[----:B-1----:R-:W-:Y:S02]  /*10b70*/  @!P1 LEA R6, P5, R223, R0, 0x2 ;  /* 0x00000000df069211 */ /* 0x002fe400078a10ff */
[----:B------:R-:W-:Y:S02]  /*10b80*/  @!P0 LEA.HI.X R5, R226, R14, R169, 0x2, P4 ;  /* 0x0000000ee2058211 */ /* 0x000fe400020f14a9 */
[----:B------:R-:W-:-:S02]  /*10b90*/  ISETP.GE.AND P4, PT, R220, UR4, PT ;  /* 0x00000004dc007c0c */ /* 0x000fc4000bf86270 */
[----:B------:R-:W-:Y:S01]  /*10ba0*/  @!P1 LEA.HI.X R7, R223, R14, R168, 0x2, P5 ;  /* 0x0000000edf079211 */ /* 0x000fe200028f14a8 */
[----:B------:R-:W-:Y:S01]  /*10bb0*/  @!P0 ST.E.64 desc[UR36][R4.64], R54 ;  /* 0x0000003604008985 */ /* 0x000fe2000c101b24 */
[----:B------:R-:W-:Y:S02]  /*10bc0*/  ISETP.GE.AND P5, PT, R219, UR4, PT ;  /* 0x00000004db007c0c */ /* 0x000fe4000bfa6270 */
[C---:B0-----:R-:W-:Y:S01]  /*10bd0*/  @!P2 LEA R8, P6, R222.reuse, R0, 0x2 ;  /* 0x00000000de08a211 */ /* 0x041fe200078c10ff */
[----:B------:R0:W-:Y:S01]  /*10be0*/  @!P1 ST.E.64 desc[UR36][R6.64], R58 ;  /* 0x0000003a06009985 */ /* 0x0001e2000c101b24 */
[----:B------:R-:W-:Y:S02]  /*10bf0*/  ISETP.GE.AND P1, PT, R217, UR4, PT ;  /* 0x00000004d9007c0c */ /* 0x000fe4000bf26270 */
[----:B------:R-:W-:Y:S02]  /*10c00*/  @!P2 LEA.HI.X R9, R222, R14, R167, 0x2, P6 ;  /* 0x0000000ede09a211 */ /* 0x000fe400030f14a7 */
[----:B---3--:R-:W-:-:S02]  /*10c10*/  @!P3 LEA R2, P6, R221, R0, 0x2 ;  /* 0x00000000dd02b211 */ /* 0x008fc400078c10ff */
[----:B----4-:R-:W-:Y:S01]  /*10c20*/  @!P4 LEA R10, P0, R220, R0, 0x2 ;  /* 0x00000000dc0ac211 */ /* 0x010fe200078010ff */
[----:B------:R1:W-:Y:S01]  /*10c30*/  @!P2 ST.E.64 desc[UR36][R8.64], R62 ;  /* 0x0000003e0800a985 */ /* 0x0003e2000c101b24 */
[----:B------:R-:W-:Y:S02]  /*10c40*/  ISETP.GE.AND P2, PT, R218, UR4, PT ;  /* 0x00000004da007c0c */ /* 0x000fe4000bf46270 */
[----:B------:R-:W-:Y:S02]  /*10c50*/  @!P3 LEA.HI.X R3, R221, R14, R166, 0x2, P6 ;  /* 0x0000000edd03b211 */ /* 0x000fe400030f14a6 */
[C---:B--2---:R-:W-:Y:S02]  /*10c60*/  @!P5 LEA R12, P6, R219.reuse, R0, 0x2 ;  /* 0x00000000db0cd211 */ /* 0x044fe400078c10ff */
[-C--:B------:R-:W-:Y:S01]  /*10c70*/  @!P4 LEA.HI.X R11, R220, R14.reuse, R165, 0x2, P0 ;  /* 0x0000000edc0bc211 */ /* 0x080fe200000f14a5 */
[----:B------:R2:W-:Y:S01]  /*10c80*/  @!P3 ST.E.64 desc[UR36][R2.64], R66 ;  /* 0x000000420200b985 */ /* 0x0005e2000c101b24 */
[----:B------:R-:W-:-:S02]  /*10c90*/  @!P5 LEA.HI.X R13, R219, R14, R164, 0x2, P6 ;  /* 0x0000000edb0dd211 */ /* 0x000fc400030f14a4 */
[----:B------:R-:W-:Y:S01]  /*10ca0*/  ISETP.GE.AND P0, PT, R216, UR4, PT ;  /* 0x00000004d8007c0c */ /* 0x000fe2000bf06270 */
[----:B------:R3:W-:Y:S01]  /*10cb0*/  @!P4 ST.E.64 desc[UR36][R10.64], R70 ;  /* 0x000000460a00c985 */ /* 0x0007e2000c101b24 */
[-C--:B0-----:R-:W-:Y:S02]  /*10cc0*/  @!P1 LEA R6, P3, R217, R0.reuse, 0x2 ;  /* 0x00000000d9069211 */ /* 0x081fe400078610ff */
[C---:B------:R-:W-:Y:S01]  /*10cd0*/  @!P2 LEA R4, P6, R218.reuse, R0, 0x2 ;  /* 0x00000000da04a211 */ /* 0x040fe200078c10ff */
[----:B------:R0:W-:Y:S01]  /*10ce0*/  @!P5 ST.E.64 desc[UR36][R12.64], R74 ;  /* 0x0000004a0c00d985 */ /* 0x0001e2000c101b24 */
[----:B------:R-:W-:Y:S02]  /*10cf0*/  ISETP.GE.AND P5, PT, R215, UR4, PT ;  /* 0x00000004d7007c0c */ /* 0x000fe4000bfa6270 */
[-C--:B------:R-:W-:Y:S02]  /*10d00*/  @!P2 LEA.HI.X R5, R218, R14.reuse, R163, 0x2, P6 ;  /* 0x0000000eda05a211 */ /* 0x080fe400030f14a3 */
[----:B------:R-:W-:-:S02]  /*10d10*/  @!P1 LEA.HI.X R7, R217, R14, R162, 0x2, P3 ;  /* 0x0000000ed9079211 */ /* 0x000fc400018f14a2 */
[----:B------:R-:W-:Y:S01]  /*10d20*/  ISETP.GE.AND P4, PT, R214, UR4, PT ;  /* 0x00000004d6007c0c */ /* 0x000fe2000bf86270 */
[----:B------:R-:W-:Y:S01]  /*10d30*/  @!P2 ST.E.64 desc[UR36][R4.64], R78 ;  /* 0x0000004e0400a985 */ /* 0x000fe2000c101b24 */
[----:B------:R-:W-:Y:S02]  /*10d40*/  ISETP.GE.AND P3, PT, R213, UR4, PT ;  /* 0x00000004d5007c0c */ /* 0x000fe4000bf66270 */
[-C--:B-1----:R-:W-:Y:S01]  /*10d50*/  @!P0 LEA R8, P6, R216, R0.reuse, 0x2 ;  /* 0x00000000d8088211 */ /* 0x082fe200078c10ff */
[----:B------:R1:W-:Y:S01]  /*10d60*/  @!P1 ST.E.64 desc[UR36][R6.64], R82 ;  /* 0x0000005206009985 */ /* 0x0003e2000c101b24 */
[----:B------:R-:W-:Y:S02]  /*10d70*/  ISETP.GE.AND P2, PT, R212, UR4, PT ;  /* 0x00000004d4007c0c */ /* 0x000fe4000bf46270 */
[----:B--2---:R-:W-:Y:S02]  /*10d80*/  @!P5 LEA R2, P1, R215, R0, 0x2 ;  /* 0x00000000d702d211 */ /* 0x004fe400078210ff */
[----:B------:R-:W-:-:S02]  /*10d90*/  @!P0 LEA.HI.X R9, R216, R14, R161, 0x2, P6 ;  /* 0x0000000ed8098211 */ /* 0x000fc400030f14a1 */
[----:B------:R-:W-:Y:S02]  /*10da0*/  @!P5 LEA.HI.X R3, R215, R14, R160, 0x2, P1 ;  /* 0x0000000ed703d211 */ /* 0x000fe400008f14a0 */
[----:B------:R-:W-:Y:S01]  /*10db0*/  ISETP.GE.AND P1, PT, R211, UR4, PT ;  /* 0x00000004d3007c0c */ /* 0x000fe2000bf26270 */
[----:B------:R2:W-:Y:S01]  /*10dc0*/  @!P0 ST.E.64 desc[UR36][R8.64], R86 ;  /* 0x0000005608008985 */ /* 0x0005e2000c101b24 */
[CC--:B---3--:R-:W-:Y:S02]  /*10dd0*/  @!P4 LEA R10, P0, R214.reuse, R0.reuse, 0x2 ;  /* 0x00000000d60ac211 */ /* 0x0c8fe400078010ff */
[----:B0-----:R-:W-:Y:S01]  /*10de0*/  @!P3 LEA R12, P6, R213, R0, 0x2 ;  /* 0x00000000d50cb211 */ /* 0x001fe200078c10ff */
[----:B------:R-:W-:Y:S01]  /*10df0*/  @!P5 ST.E.64 desc[UR36][R2.64], R90 ;  /* 0x0000005a0200d985 */ /* 0x000fe2000c101b24 */
[----:B------:R-:W-:Y:S02]  /*10e00*/  @!P4 LEA.HI.X R11, R214, R14, R159, 0x2, P0 ;  /* 0x0000000ed60bc211 */ /* 0x000fe400000f149f */
[----:B------:R-:W-:-:S02]  /*10e10*/  ISETP.GE.AND P0, PT, R210, UR4, PT ;  /* 0x00000004d2007c0c */ /* 0x000fc4000bf06270 */
[----:B------:R-:W-:Y:S01]  /*10e20*/  @!P3 LEA.HI.X R13, R213, R14, R158, 0x2, P6 ;  /* 0x0000000ed50db211 */ /* 0x000fe200030f149e */
[----:B------:R0:W-:Y:S01]  /*10e30*/  @!P4 ST.E.64 desc[UR36][R10.64], R94 ;  /* 0x0000005e0a00c985 */ /* 0x0001e2000c101b24 */
[----:B------:R-:W-:Y:S02]  /*10e40*/  ISETP.GE.AND P5, PT, R209, UR4, PT ;  /* 0x00000004d1007c0c */ /* 0x000fe4000bfa6270 */
[CC--:B-1----:R-:W-:Y:S01]  /*10e50*/  @!P1 LEA R6, P4, R211.reuse, R0.reuse, 0x2 ;  /* 0x00000000d3069211 */ /* 0x0c2fe200078810ff */
[----:B------:R1:W-:Y:S01]  /*10e60*/  @!P3 ST.E.64 desc[UR36][R12.64], R98 ;  /* 0x000000620c00b985 */ /* 0x0003e2000c101b24 */
[----:B------:R-:W-:Y:S02]  /*10e70*/  @!P2 LEA R4, P6, R212, R0, 0x2 ;  /* 0x00000000d404a211 */ /* 0x000fe400078c10ff */
[----:B------:R-:W-:Y:S02]  /*10e80*/  ISETP.GE.AND P3, PT, R208, UR4, PT ;  /* 0x00000004d0007c0c */ /* 0x000fe4000bf66270 */
[----:B------:R-:W-:-:S02]  /*10e90*/  @!P1 LEA.HI.X R7, R211, R14, R156, 0x2, P4 ;  /* 0x0000000ed3079211 */ /* 0x000fc400020f149c */
[----:B------:R-:W-:Y:S02]  /*10ea0*/  ISETP.GE.AND P4, PT, R207, UR4, PT ;  /* 0x00000004cf007c0c */ /* 0x000fe4000bf86270 */
[----:B------:R-:W-:Y:S02]  /*10eb0*/  @!P2 LEA.HI.X R5, R212, R14, R157, 0x2, P6 ;  /* 0x0000000ed405a211 */ /* 0x000fe400030f149d */
[----:B--2---:R-:W-:-:S03]  /*10ec0*/  @!P0 LEA R8, P6, R210, R0, 0x2 ;  /* 0x00000000d2088211 */ /* 0x004fc600078c10ff */
[----:B------:R2:W-:Y:S01]  /*10ed0*/  @!P2 ST.E.64 desc[UR36][R4.64], R102 ;  /* 0x000000660400a985 */ /* 0x0005e2000c101b24 */
[----:B------:R-:W-:Y:S02]  /*10ee0*/  @!P0 LEA.HI.X R9, R210, R14, R155, 0x2, P6 ;  /* 0x0000000ed2098211 */ /* 0x000fe400030f149b */
[CC--:B0-----:R-:W-:Y:S01]  /*10ef0*/  @!P3 LEA R10, P2, R208.reuse, R0.reuse, 0x2 ;  /* 0x00000000d00ab211 */ /* 0x0c1fe200078410ff */
[----:B------:R-:W-:Y:S01]  /*10f00*/  @!P1 ST.E.64 desc[UR36][R6.64], R106 ;  /* 0x0000006a06009985 */ /* 0x000fe2000c101b24 */
[C---:B------:R-:W-:Y:S02]  /*10f10*/  @!P5 LEA R2, P1, R209.reuse, R0, 0x2 ;  /* 0x00000000d102d211 */ /* 0x040fe400078210ff */
[-C--:B------:R-:W-:Y:S01]  /*10f20*/  @!P3 LEA.HI.X R11, R208, R14.reuse, R153, 0x2, P2 ;  /* 0x0000000ed00bb211 */ /* 0x080fe200010f1499 */
[----:B------:R0:W-:Y:S01]  /*10f30*/  @!P0 ST.E.64 desc[UR36][R8.64], R110 ;  /* 0x0000006e08008985 */ /* 0x0001e2000c101b24 */
[----:B------:R-:W-:Y:S02]  /*10f40*/  @!P5 LEA.HI.X R3, R209, R14, R154, 0x2, P1 ;  /* 0x0000000ed103d211 */ /* 0x000fe400008f149a */
[----:B------:R-:W-:-:S02]  /*10f50*/  ISETP.GE.AND P0, PT, R203, UR4, PT ;  /* 0x00000004cb007c0c */ /* 0x000fc4000bf06270 */
[----:B-1----:R-:W-:Y:S01]  /*10f60*/  @!P4 LEA R12, P1, R207, R0, 0x2 ;  /* 0x00000000cf0cc211 */ /* 0x002fe200078210ff */
[----:B------:R1:W-:Y:S01]  /*10f70*/  @!P5 ST.E.64 desc[UR36][R2.64], R114 ;  /* 0x000000720200d985 */ /* 0x0003e2000c101b24 */
[----:B------:R-:W-:Y:S02]  /*10f80*/  ISETP.GE.AND P2, PT, R21, UR4, PT ;  /* 0x0000000415007c0c */ /* 0x000fe4000bf46270 */
[----:B------:R-:W-:Y:S01]  /*10f90*/  @!P4 LEA.HI.X R13, R207, R14, R152, 0x2, P1 ;  /* 0x0000000ecf0dc211 */ /* 0x000fe200008f1498 */
[----:B------:R3:W-:Y:S01]  /*10fa0*/  @!P3 ST.E.64 desc[UR36][R10.64], R118 ;  /* 0x000000760a00b985 */ /* 0x0007e2000c101b24 */
[----:B------:R-:W-:Y:S02]  /*10fb0*/  ISETP.GE.AND P1, PT, R206, UR4, PT ;  /* 0x00000004ce007c0c */ /* 0x000fe4000bf26270 */
[----:B--2---:R-:W-:Y:S01]  /*10fc0*/  SHF.R.S32.HI R5, RZ, 0x1f, R203 ;  /* 0x0000001fff057819 */ /* 0x004fe200000114cb */
[----:B0-----:R-:W-:Y:S01]  /*10fd0*/  VIADD R9, R17, 0xe0 ;  /* 0x000000e011097836 */ /* 0x001fe20000000000 */
[----:B------:R0:W-:Y:S01]  /*10fe0*/  @!P4 ST.E.64 desc[UR36][R12.64], R122 ;  /* 0x0000007a0c00c985 */ /* 0x0001e2000c101b24 */
[----:B------:R-:W-:-:S02]  /*10ff0*/  @!P0 LEA R4, P6, R203, R0, 0x2 ;  /* 0x00000000cb048211 */ /* 0x000fc400078c10ff */
[----:B------:R-:W-:Y:S02]  /*11000*/  ISETP.GE.AND P3, PT, R19, UR4, PT ;  /* 0x0000000413007c0c */ /* 0x000fe4000bf66270 */
[----:B------:R-:W-:Y:S02]  /*11010*/  ISETP.GE.AND P4, PT, R9, UR4, PT ;  /* 0x0000000409007c0c */ /* 0x000fe4000bf86270 */
[----:B-1----:R-:W-:Y:S02]  /*11020*/  SHF.R.S32.HI R3, RZ, 0x1f, R21 ;  /* 0x0000001fff037819 */ /* 0x002fe40000011415 */
[----:B------:R-:W-:Y:S02]  /*11030*/  @!P2 LEA R6, P5, R21, R0, 0x2 ;  /* 0x000000001506a211 */ /* 0x000fe400078a10ff */
[----:B------:R-:W-:Y:S02]  /*11040*/  @!P0 LEA.HI.X R5, R203, R14, R5, 0x2, P6 ;  /* 0x0000000ecb058211 */ /* 0x000fe400030f1405 */
[----:B------:R-:W-:-:S02]  /*11050*/  @!P1 LEA R2, P6, R206, R0, 0x2 ;  /* 0x00000000ce029211 */ /* 0x000fc400078c10ff */
[-C--:B------:R-:W-:Y:S02]  /*11060*/  @!P2 LEA.HI.X R7, R21, R14.reuse, R3, 0x2, P5 ;  /* 0x0000000e1507a211 */ /* 0x080fe400028f1403 */
[----:B------:R-:W-:Y:S02]  /*11070*/  ISETP.GE.AND P5, PT, R15, UR4, PT ;  /* 0x000000040f007c0c */ /* 0x000fe4000bfa6270 */
[----:B------:R-:W-:Y:S02]  /*11080*/  @!P1 LEA.HI.X R3, R206, R14, R22, 0x2, P6 ;  /* 0x0000000ece039211 */ /* 0x000fe400030f1416 */
[----:B---3--:R-:W-:Y:S02]  /*11090*/  SHF.R.S32.HI R10, RZ, 0x1f, R9 ;  /* 0x0000001fff0a7819 */ /* 0x008fe40000011409 */
[----:B------:R-:W-:Y:S01]  /*110a0*/  @!P4 LEA R8, P6, R9, R0, 0x2 ;  /* 0x000000000908c211 */ /* 0x000fe200078c10ff */
[----:B------:R1:W-:Y:S01]  /*110b0*/  @!P1 ST.E.64 desc[UR36][R2.64], R126 ;  /* 0x0000007e02009985 */ /* 0x0003e2000c101b24 */
[----:B------:R-:W-:-:S02]  /*110c0*/  SHF.R.S32.HI R11, RZ, 0x1f, R19 ;  /* 0x0000001fff0b7819 */ /* 0x000fc40000011413 */
[----:B------:R-:W-:Y:S01]  /*110d0*/  @!P4 LEA.HI.X R9, R9, R14, R10, 0x2, P6 ;  /* 0x0000000e0909c211 */ /* 0x000fe200030f140a */
[----:B------:R1:W-:Y:S01]  /*110e0*/  @!P0 ST.E.64 desc[UR36][R4.64], R130 ;  /* 0x0000008204008985 */ /* 0x0003e2000c101b24 */
[C---:B------:R-:W-:Y:S02]  /*110f0*/  @!P3 LEA R10, P6, R19.reuse, R0, 0x2 ;  /* 0x00000000130ab211 */ /* 0x040fe400078c10ff */
[----:B0-----:R-:W-:Y:S01]  /*11100*/  SHF.R.S32.HI R13, RZ, 0x1f, R15 ;  /* 0x0000001fff0d7819 */ /* 0x001fe2000001140f */
[----:B------:R1:W-:Y:S01]  /*11110*/  @!P2 ST.E.64 desc[UR36][R6.64], R134 ;  /* 0x000000860600a985 */ /* 0x0003e2000c101b24 */
[----:B------:R-:W-:Y:S02]  /*11120*/  @!P3 LEA.HI.X R11, R19, R14, R11, 0x2, P6 ;  /* 0x0000000e130bb211 */ /* 0x000fe400030f140b */
[C---:B------:R-:W-:Y:S01]  /*11130*/  @!P5 LEA R12, P6, R15.reuse, R0, 0x2 ;  /* 0x000000000f0cd211 */ /* 0x040fe200078c10ff */
[----:B------:R1:W-:Y:S03]  /*11140*/  @!P4 ST.E.64 desc[UR36][R8.64], R138 ;  /* 0x0000008a0800c985 */ /* 0x0003e6000c101b24 */
[----:B------:R-:W-:Y:S01]  /*11150*/  @!P5 LEA.HI.X R13, R15, R14, R13, 0x2, P6 ;  /* 0x0000000e0f0dd211 */ /* 0x000fe200030f140d */
[----:B------:R1:W-:Y:S01]  /*11160*/  @!P3 ST.E.64 desc[UR36][R10.64], R142 ;  /* 0x0000008e0a00b985 */ /* 0x0003e2000c101b24 */
[----:B------:R-:W-:-:S03]  /*11170*/  VIADD R15, R17, 0xf8 ;  /* 0x000000f8110f7836 */ /* 0x000fc60000000000 */
[----:B------:R1:W-:Y:S02]  /*11180*/  @!P5 ST.E.64 desc[UR36][R12.64], R146 ;  /* 0x000000920c00d985 */ /* 0x0003e4000c101b24 */
[----:B------:R-:W-:-:S13]  /*11190*/  ISETP.GE.AND P0, PT, R15, UR4, PT ;  /* 0x000000040f007c0c */ /* 0x000fda000bf06270 */
[----:B-1----:R-:W-:Y:S05]  /*111a0*/  @P0 BRA `(.L_x_1316) ;  /* 0x0000000c00fc0947 */ /* 0x002fea0003800000 */
[----:B------:R-:W-:Y:S02]  /*111b0*/  LEA R2, P0, R15, R0, 0x2 ;  /* 0x000000000f027211 */ /* 0x000fe400078010ff */
[----:B------:R-:W-:-:S04]  /*111c0*/  SHF.R.S32.HI R0, RZ, 0x1f, R15 ;  /* 0x0000001fff007819 */ /* 0x000fc8000001140f */
[----:B------:R-:W-:-:S05]  /*111d0*/  LEA.HI.X R3, R15, R14, R0, 0x2, P0 ;  /* 0x0000000e0f037211 */ /* 0x000fca00000f1400 */
[----:B------:R0:W-:Y:S01]  /*111e0*/  ST.E.64 desc[UR36][R2.64], R150 ;  /* 0x0000009602007985 */ /* 0x0001e2000c101b24 */
[----:B------:R-:W-:Y:S05]  /*111f0*/  BRA `(.L_x_1316) ;  /* 0x0000000c00e87947 */ /* 0x000fea0003800000 */
.L_x_1307:
[----:B------:R-:W2:Y:S01]  /*11200*/  LDL R9, [R1+0x10] ;  /* 0x0000100001097983 */ /* 0x000ea20000100800 */
[----:B------:R-:W-:Y:S01]  /*11210*/  ULDC.64 UR8, c[0x0][0xc00] ;  /* 0x0003000000087ab9 */ /* 0x000fe20000000a00 */
[----:B------:R-:W-:Y:S01]  /*11220*/  R2UR UR10, R202 ;  /* 0x00000000ca0a72ca */ /* 0x000fe200000e0000 */
[----:B------:R-:W-:-:S04]  /*11230*/  UISETP.NE.U32.AND UP0, UPT, UR8, URZ, UPT ;  /* 0x0000003f0800728c */ /* 0x000fc8000bf05070 */
[----:B------:R-:W-:-:S03]  /*11240*/  UISETP.NE.AND.EX UP0, UPT, UR9, URZ, UPT, UP0 ;  /* 0x0000003f0900728c */ /* 0x000fc6000bf05300 */
[----:B------:R-:W-:-:S03]  /*11250*/  ULDC.64 UR8, c[0x0][0xc00] ;  /* 0x0003000000087ab9 */ /* 0x000fc60000000a00 */
[----:B------:R-:W-:Y:S02]  /*11260*/  PLOP3.LUT P1, PT, PT, PT, UP0, 0x80, 0x0 ;  /* 0x000000000000781c */ /* 0x000fe40003f2f008 */
[----:B--2---:R-:W-:-:S13]  /*11270*/  R2UR UR4, R9 ;  /* 0x00000000090472ca */ /* 0x004fda00000e0000 */
        /* <DEDUP_REMOVED lines=8> */
[----:B------:R-:W-:Y:S02]  /*11300*/  @UP1 ULDC.64 UR8, c[0x0][0xc08] ;  /* 0x0003020000081ab9 */ /* 0x000fe40000000a00 */
[----:B------:R-:W-:-:S03]  /*11310*/  @UP1 UIMAD.WIDE UR8, UR4, 0x4, UR8 ;  /* 0x00000004040818a5 */ /* 0x000fc6000f8e0208 */
[----:B------:R-:W-:Y:S02]  /*11320*/  ULDC UR4, c[0x0][0xa88] ;  /* 0x0002a20000047ab9 */ /* 0x000fe40000000800 */
[----:B------:R-:W-:Y:S02]  /*11330*/  IMAD.U32 R0, RZ, RZ, UR4 ;  /* 0x00000004ff007e24 */ /* 0x000fe4000f8e00ff */
[----:B------:R-:W-:Y:S02]  /*11340*/  IMAD.U32 R4, RZ, RZ, UR8 ;  /* 0x00000008ff047e24 */ /* 0x000fe4000f8e00ff */
[----:B------:R-:W-:-:S05]  /*11350*/  IMAD.U32 R5, RZ, RZ, UR9 ;  /* 0x00000009ff057e24 */ /* 0x000fca000f8e00ff */
[----:B------:R0:W5:Y:S01]  /*11360*/  @P2 LDG.E R0, desc[UR36][R4.64] ;  /* 0x0000002404002981 */ /* 0x000162000c1e1900 */
[----:B------:R-:W-:Y:S01]  /*11370*/  UISETP.NE.AND UP1, UPT, UR10, URZ, UPT ;  /* 0x0000003f0a00728c */ /* 0x000fe2000bf25270 */
[----:B------:R-:W-:Y:S01]  /*11380*/  UMOV UR4, URZ ;  /* 0x0000003f00047c82 */ /* 0x000fe20008000000 */
[----:B------:R-:W1:Y:S09]  /*11390*/  S2R R6, SR_TID.X ;  /* 0x0000000000067919 */ /* 0x000e720000002100 */
[----:B------:R-:W-:-:S02]  /*113a0*/  @!UP1 ULDC UR10, c[0x0][0xad4] ;  /* 0x0002b500000a9ab9 */ /* 0x000fc40000000800 */
[----:B------:R-:W-:Y:S02]  /*113b0*/  IMAD.U32 R202, RZ, RZ, UR10 ;  /* 0x0000000affca7e24 */ /* 0x000fe4000f8e00ff */
[----:B-1----:R-:W-:-:S05]  /*113c0*/  VIADD R7, R6, 0xffffff80 ;  /* 0xffffff8006077836 */ /* 0x002fca0000000000 */
[----:B------:R-:W-:Y:S02]  /*113d0*/  ISETP.GT.AND P0, PT, R7, 0x7f, PT ;  /* 0x0000007f0700780c */ /* 0x000fe40003f04270 */
[----:B--2---:R-:W-:Y:S01]  /*113e0*/  @P1 R2UR UR4, R8 ;  /* 0x00000000080412ca */ /* 0x004fe200000e0000 */
[----:B0-----:R-:W-:-:S14]  /*113f0*/  @P2 BRA `(.L_x_1319) ;  /* 0x0000000000102947 */ /* 0x001fdc0003800000 */
[----:B------:R-:W-:Y:S05]  /*11400*/  @!P1 BRA `(.L_x_1319) ;  /* 0x00000000000c9947 */ /* 0x000fea0003800000 */
[----:B------:R-:W2:Y:S04]  /*11410*/  LDG.E R5, desc[UR36][R2.64] ;  /* 0x0000002402057981 */ /* 0x000ea8000c1e1900 */
[----:B-----5:R-:W2:Y:S02]  /*11420*/  LDG.E R0, desc[UR36][R2.64+0x4] ;  /* 0x0000042402007981 */ /* 0x020ea4000c1e1900 */
[----:B--2---:R-:W-:-:S07]  /*11430*/  IMAD.IADD R0, R0, 0x1, -R5 ;  /* 0x0000000100007824 */ /* 0x004fce00078e0a05 */
.L_x_1319:
[----:B------:R-:W-:Y:S01]  /*11440*/  R2UR UR8, R9 ;  /* 0x00000000090872ca */ /* 0x000fe200000e0000 */
[----:B------:R-:W-:Y:S01]  /*11450*/  USHF.R.S32.HI UR21, URZ, 0x1f, UR4 ;  /* 0x0000001f3f157899 */ /* 0x000fe20008011404 */
[----:B------:R-:W-:Y:S11]  /*11460*/  BSSY B1, `(.L_x_1320) ;  /* 0x000003c000017945 */ /* 0x000ff60003800000 */
[----:B------:R-:W-:-:S02]  /*11470*/  USHF.R.S32.HI UR13, URZ, 0x1f, UR8 ;  /* 0x0000001f3f0d7899 */ /* 0x000fc40008011408 */
[----:B------:R-:W-:Y:S02]  /*11480*/  USEL UR12, UR8, URZ, !UP0 ;  /* 0x0000003f080c7287 */ /* 0x000fe4000c000000 */
[----:B------:R-:W-:Y:S01]  /*11490*/  USEL UR13, UR13, URZ, !UP0 ;  /* 0x0000003f0d0d7287 */ /* 0x000fe2000c000000 */
[----:B------:R-:W-:Y:S11]  /*114a0*/  @P0 BRA `(.L_x_1321) ;  /* 0x0000000000dc0947 */ /* 0x000ff60003800000 */
[----:B------:R-:W0:Y:S01]  /*114b0*/  LDC R9, c[0x0][0xbe8] ;  /* 0x0002fa00ff097b82 */ /* 0x000e220000000800 */
[----:B------:R-:W-:-:S05]  /*114c0*/  IMAD.U32 R3, RZ, RZ, UR60 ;  /* 0x0000003cff037e24 */ /* 0x000fca000f8e00ff */
[----:B------:R-:W-:Y:S01]  /*114d0*/  IADD3 R4, R3, -0x80, R6 ;  /* 0xffffff8003047810 */ /* 0x000fe20007ffe006 */
[----:B0----5:R-:W-:-:S05]  /*114e0*/  IMAD R2, R0, R9, RZ ;  /* 0x0000000900027224 */ /* 0x021fca00078e02ff */
        /* <DEDUP_REMOVED lines=51> */
.L_x_1321:
[----:B------:R-:W-:Y:S05]  /*11820*/  BSYNC B1 ;  /* 0x0000000000017941 */ /* 0x000fea0003800000 */
.L_x_1320:
[----:B------:R-:W-:-:S13]  /*11830*/  R2UR UR8, R202 ;  /* 0x00000000ca0872ca */ /* 0x000fda00000e0000 */
[----:B------:R-:W-:-:S06]  /*11840*/  UISETP.GT.AND UP0, UPT, UR8, 0x1, UPT ;  /* 0x000000010800788c */ /* 0x000fcc000bf04270 */
[----:B------:R-:W-:-:S13]  /*11850*/  PLOP3.LUT P0, PT, PT, PT, UP0, 0x80, 0x0 ;  /* 0x000000000000781c */ /* 0x000fda0003f0f008 */
[----:B------:R-:W-:Y:S05]  /*11860*/  @P0 BRA `(.L_x_1316) ;  /* 0x00000008004c0947 */ /* 0x000fea0003800000 */
[----:B------:R-:W2:Y:S01]  /*11870*/  LDL R6, [R1+0xc] ;  /* 0x00000c0001067983 */ /* 0x000ea20000100800 */
[----:B------:R-:W1:Y:S01]  /*11880*/  LDC R11, c[0x0][0xbe8] ;  /* 0x0002fa00ff0b7b82 */ /* 0x000e620000000800 */
[----:B------:R-:W-:Y:S01]  /*11890*/  ULDC.64 UR14, c[0x0][0xaa0] ;  /* 0x0002a800000e7ab9 */ /* 0x000fe20000000a00 */
[----:B------:R-:W-:Y:S01]  /*118a0*/  R2UR UR16, R205 ;  /* 0x00000000cd1072ca */ /* 0x000fe200000e0000 */
[----:B------:R-:W-:Y:S01]  /*118b0*/  UIMAD UR10, UR21, UR14, URZ ;  /* 0x0000000e150a72a4 */ /* 0x000fe2000f8e023f */
[----:B------:R-:W-:Y:S01]  /*118c0*/  BSSY B1, `(.L_x_1322) ;  /* 0x000004b000017945 */ /* 0x000fe20003800000 */
[----:B------:R-:W-:Y:S02]  /*118d0*/  UIMAD.WIDE.U32 UR8, UR4, UR14, URZ ;  /* 0x0000000e040872a5 */ /* 0x000fe4000f8e003f */
[----:B------:R-:W-:-:S04]  /*118e0*/  UIMAD UR10, UR4, UR15, UR10 ;  /* 0x0000000f040a72a4 */ /* 0x000fc8000f8e020a */
[----:B------:R-:W-:-:S03]  /*118f0*/  UIADD3 UR9, UR9, UR10, URZ ;  /* 0x0000000a09097290 */ /* 0x000fc6000fffe03f */
[----:B------:R-:W-:Y:S02]  /*11900*/  ULDC.64 UR10, c[0x0][0xae8] ;  /* 0x0002ba00000a7ab9 */ /* 0x000fe40000000a00 */
[----:B------:R-:W-:-:S04]  /*11910*/  UIMAD.WIDE.U32 UR8, UR16, UR10, UR8 ;  /* 0x0000000a100872a5 */ /* 0x000fc8000f8e0008 */
[----:B------:R-:W-:-:S03]  /*11920*/  UIMAD UR9, UR16, UR11, UR9 ;  /* 0x0000000b100972a4 */ /* 0x000fc6000f8e0209 */
[----:B------:R-:W-:Y:S01]  /*11930*/  ULDC.64 UR10, c[0x0][0xaf0] ;  /* 0x0002bc00000a7ab9 */ /* 0x000fe20000000a00 */
[----:B-1----:R-:W-:Y:S01]  /*11940*/  ISETP.NE.AND P0, PT, R11, 0x1, PT ;  /* 0x000000010b00780c */ /* 0x002fe20003f05270 */
[----:B------:R-:W-:-:S04]  /*11950*/  UIMAD UR13, UR13, UR10, URZ ;  /* 0x0000000a0d0d72a4 */ /* 0x000fc8000f8e023f */
[----:B------:R-:W-:Y:S02]  /*11960*/  UIMAD UR4, UR12, UR11, UR13 ;  /* 0x0000000b0c0472a4 */ /* 0x000fe4000f8e020d */
[----:B------:R-:W-:-:S03]  /*11970*/  UIMAD.WIDE.U32 UR12, UR12, UR10, UR8 ;  /* 0x0000000a0c0c72a5 */ /* 0x000fc6000f8e0008 */
[----:B------:R-:W-:Y:S01]  /*11980*/  ULDC.64 UR8, c[0x0][0xae0] ;  /* 0x0002b80000087ab9 */ /* 0x000fe20000000a00 */
[----:B------:R-:W-:Y:S02]  /*11990*/  UIADD3 UR4, UR13, UR4, URZ ;  /* 0x000000040d047290 */ /* 0x000fe4000fffe03f */
[----:B0-----:R-:W0:Y:S08]  /*119a0*/  @P0 LDC R3, c[0x0][0xbec] ;  /* 0x0002fb00ff030b82 */ /* 0x001e300000000800 */
[----:B------:R-:W1:Y:S01]  /*119b0*/  @P0 LDC R7, c[0x0][0xbf0] ;  /* 0x0002fc00ff070b82 */ /* 0x000e620000000800 */
[----:B--2---:R-:W-:-:S02]  /*119c0*/  IMAD R2, R201, 0x20, R6 ;  /* 0x00000020c9027824 */ /* 0x004fc400078e0206 */
[----:B------:R-:W-:Y:S02]  /*119d0*/  VIADD R6, R6, UR60 ;  /* 0x0000003c06067c36 */ /* 0x000fe40008000000 */
[----:B------:R-:W-:-:S04]  /*119e0*/  VIADD R4, R2, UR60 ;  /* 0x0000003c02047c36 */ /* 0x000fc80008000000 */
[----:B0-----:R-:W-:-:S04]  /*119f0*/  @P0 IMAD.HI.U32 R2, R4, R3, RZ ;  /* 0x0000000304020227 */ /* 0x001fc800078e00ff */
[----:B------:R-:W-:Y:S01]  /*11a00*/  IMAD.MOV.U32 R5, RZ, RZ, R4 ;  /* 0x000000ffff057224 */ /* 0x000fe200078e0004 */
[----:B-1----:R-:W-:Y:S01]  /*11a10*/  @P0 SHF.R.U32.HI R5, RZ, R7, R2 ;  /* 0x00000007ff050219 */ /* 0x002fe20000011602 */
[----:B------:R-:W-:Y:S02]  /*11a20*/  IMAD.U32 R3, RZ, RZ, UR13 ;  /* 0x0000000dff037e24 */ /* 0x000fe4000f8e00ff */
[----:B------:R-:W-:Y:S01]  /*11a30*/  IMAD.U32 R3, RZ, RZ, UR4 ;  /* 0x00000004ff037e24 */ /* 0x000fe2000f8e00ff */
[--C-:B------:R-:W-:Y:S01]  /*11a40*/  SHF.R.S32.HI R2, RZ, 0x1f, R5.reuse ;  /* 0x0000001fff027819 */ /* 0x100fe20000011405 */
[----:B------:R-:W-:-:S04]  /*11a50*/  IMAD.MOV R7, RZ, RZ, -R5 ;  /* 0x000000ffff077224 */ /* 0x000fc800078e0a05 */
[----:B------:R-:W-:Y:S02]  /*11a60*/  IMAD R7, R11, R7, R4 ;  /* 0x000000070b077224 */ /* 0x000fe400078e0204 */
[----:B------:R-:W-:Y:S02]  /*11a70*/  IMAD R4, R2, UR8, RZ ;  /* 0x0000000802047c24 */ /* 0x000fe4000f8e02ff */
[----:B------:R-:W-:Y:S02]  /*11a80*/  IMAD.U32 R2, RZ, RZ, UR12 ;  /* 0x0000000cff027e24 */ /* 0x000fe4000f8e00ff */
[C---:B------:R-:W-:Y:S01]  /*11a90*/  IMAD R9, R5.reuse, UR9, R4 ;  /* 0x0000000905097c24 */ /* 0x040fe2000f8e0204 */
[----:B------:R-:W-:Y:S01]  /*11aa0*/  SHF.R.S32.HI R4, RZ, 0x1f, R7 ;  /* 0x0000001fff047819 */ /* 0x000fe20000011407 */
[----:B------:R-:W-:Y:S01]  /*11ab0*/  IMAD.WIDE.U32 R2, R5, UR8, R2 ;  /* 0x0000000805027c25 */ /* 0x000fe2000f8e0002 */
[----:B------:R-:W-:-:S03]  /*11ac0*/  ULDC.64 UR8, c[0x0][0xad8] ;  /* 0x0002b60000087ab9 */ /* 0x000fc60000000a00 */
[----:B------:R-:W-:Y:S02]  /*11ad0*/  IMAD R4, R4, UR8, RZ ;  /* 0x0000000804047c24 */ /* 0x000fe4000f8e02ff */
[----:B------:R-:W-:Y:S02]  /*11ae0*/  IMAD.IADD R3, R3, 0x1, R9 ;  /* 0x0000000103037824 */ /* 0x000fe400078e0209 */
[C---:B------:R-:W-:Y:S02]  /*11af0*/  IMAD R5, R7.reuse, UR9, R4 ;  /* 0x0000000907057c24 */ /* 0x040fe4000f8e0204 */
[----:B------:R-:W-:Y:S01]  /*11b00*/  IMAD.WIDE.U32 R2, R7, UR8, R2 ;  /* 0x0000000807027c25 */ /* 0x000fe2000f8e0002 */
[----:B------:R-:W-:-:S03]  /*11b10*/  ULDC.64 UR8, c[0x0][0xa80] ;  /* 0x0002a00000087ab9 */ /* 0x000fc60000000a00 */
[----:B-----5:R-:W-:Y:S02]  /*11b20*/  IMAD R11, R0, R11, RZ ;  /* 0x0000000b000b7224 */ /* 0x020fe400078e02ff */
[----:B------:R-:W-:Y:S02]  /*11b30*/  VIADD R4, R6, 0x40 ;  /* 0x0000004006047836 */ /* 0x000fe40000000000 */
[----:B------:R-:W-:Y:S01]  /*11b40*/  IMAD.IADD R3, R3, 0x1, R5 ;  /* 0x0000000103037824 */ /* 0x000fe200078e0205 */
[----:B------:R-:W-:Y:S01]  /*11b50*/  LEA R5, P2, R2, UR8, 0x1 ;  /* 0x0000000802057c11 */ /* 0x000fe2000f8408ff */
[----:B------:R-:W-:Y:S01]  /*11b60*/  VIADD R0, R6, 0x20 ;  /* 0x0000002006007836 */ /* 0x000fe20000000000 */
[-C--:B------:R-:W-:Y:S01]  /*11b70*/  ISETP.GE.AND P0, PT, R4, R11.reuse, PT ;  /* 0x0000000b0400720c */ /* 0x080fe20003f06270 */
[----:B------:R-:W-:Y:S01]  /*11b80*/  IMAD.SHL.U32 R7, R201, 0x8, RZ ;  /* 0x00000008c9077824 */ /* 0x000fe200078e00ff */
[----:B------:R-:W-:Y:S02]  /*11b90*/  LEA.HI.X R4, R2, UR9, R3, 0x1, P2 ;  /* 0x0000000902047c11 */ /* 0x000fe400090f0c03 */
[-C--:B------:R-:W-:Y:S01]  /*11ba0*/  ISETP.GE.AND P2, PT, R6, R11.reuse, PT ;  /* 0x0000000b0600720c */ /* 0x080fe20003f46270 */
[C---:B------:R-:W-:Y:S01]  /*11bb0*/  VIADD R13, R7.reuse, 0x80 ;  /* 0x00000080070d7836 */ /* 0x040fe20000000000 */
[----:B------:R-:W-:Y:S01]  /*11bc0*/  ISETP.GE.AND P1, PT, R0, R11, PT ;  /* 0x0000000b0000720c */ /* 0x000fe20003f26270 */
[C---:B------:R-:W-:Y:S01]  /*11bd0*/  VIADD R15, R7.reuse, 0x40 ;  /* 0x00000040070f7836 */ /* 0x040fe20000000000 */
[----:B------:R0:W1:Y:S01]  /*11be0*/  SHFL.IDX PT, R2, R5, RZ, 0x181f ;  /* 0x00181fff05027589 */ /* 0x00006200000e0000 */
[----:B------:R-:W-:Y:S01]  /*11bf0*/  VIADD R9, R7, 0xc0 ;  /* 0x000000c007097836 */ /* 0x000fe20000000000 */
[----:B------:R-:W-:-:S02]  /*11c00*/  SHF.R.S32.HI R10, RZ, 0x1f, R7 ;  /* 0x0000001fff0a7819 */ /* 0x000fc40000011407 */
[----:B------:R0:W2:Y:S01]  /*11c10*/  SHFL.IDX PT, R0, R4, RZ, 0x181f ;  /* 0x00181fff04007589 */ /* 0x0000a200000e0000 */
[----:B------:R-:W-:Y:S02]  /*11c20*/  SHF.R.S32.HI R8, RZ, 0x1f, R13 ;  /* 0x0000001fff087819 */ /* 0x000fe4000001140d */
[----:B------:R-:W-:Y:S02]  /*11c30*/  SHF.R.S32.HI R12, RZ, 0x1f, R15 ;  /* 0x0000001fff0c7819 */ /* 0x000fe4000001140f */
        /* <DEDUP_REMOVED lines=19> */
.L_x_1323:
[----:B------:R-:W-:Y:S05]  /*11d70*/  BSYNC B1 ;  /* 0x0000000000017941 */ /* 0x000fea0003800000 */
.L_x_1322:
        /* <DEDUP_REMOVED lines=21> */
.L_x_1325:
[----:B------:R-:W-:Y:S05]  /*11ed0*/  BSYNC B1 ;  /* 0x0000000000017941 */ /* 0x000fea0003800000 */
.L_x_1324:
        /* <DEDUP_REMOVED lines=21> */
.L_x_1327:
[----:B------:R-:W-:Y:S05]  /*12030*/  BSYNC B1 ;  /* 0x0000000000017941 */ /* 0x000fea0003800000 */
.L_x_1326:
        /* <DEDUP_REMOVED lines=22> */
.L_x_1316:
[----:B------:R-:W-:Y:S05]  /*121a0*/  BSYNC B0 ;  /* 0x0000000000007941 */ /* 0x000fea0003800000 */
.L_x_1306:
[----:B------:R-:W-:Y:S02]  /*121b0*/  ULDC UR4, c[0x0][0xc3c] ;  /* 0x00030f0000047ab9 */ /* 0x000fe40000000800 */
[----:B------:R-:W-:-:S06]  /*121c0*/  UISETP.GE.AND UP0, UPT, UR7, UR4, UPT ;  /* 0x000000040700728c */ /* 0x000fcc000bf06270 */
[----:B------:R-:W-:-:S13]  /*121d0*/  PLOP3.LUT P0, PT, PT, PT, UP0, 0x80, 0x0 ;  /* 0x000000000000781c */ /* 0x000fda0003f0f008 */
[----:B------:R-:W-:Y:S05]  /*121e0*/  @!P0 BRA `(.L_x_1328) ;  /* 0xfffffeec00b88947 */ /* 0x000fea000383ffff */
[----:B------:R-:W-:Y:S05]  /*121f0*/  EXIT ;  /* 0x000000000000794d */ /* 0x000fea0003800000 */
.L_x_1215:
        /* <DEDUP_REMOVED lines=13> */
[----:B------:R-:W1:Y:S01]  /*122d0*/  LDS.128 R24, [UR4+0x308d0] ;  /* 0x0308d004ff187984 */ /* 0x000e620008000c00 */
[----:B------:R-:W-:Y:S06]  /*122e0*/  BAR.ARV 0x4, 0x180 ;  /* 0x0106000000007b1d */ /* 0x000fec0000002000 */
[----:B------:R-:W-:Y:S05]  /*122f0*/  BRA `(.L_x_1330) ;  /* 0x0000000c00907947 */ /* 0x000fea0003800000 */
.L_x_1329:
        /* <DEDUP_REMOVED lines=43> */
.L_x_1333:
        /* <DEDUP_REMOVED lines=35> */
.L_x_1331:
        /* <DEDUP_REMOVED lines=9> */
[----:B0-----:R-:W-:-:S07]  /*12870*/  ISETP.NE.AND P1, PT, R9, 0x1, PT ;  /* 0x000000010900780c */ /* 0x001fce0003f25270 */
[----:B-1----:R-:W-:Y:S06]  /*12880*/  @!P0 BRA `(.L_x_1334) ;  /* 0x0000000000088947 */ /* 0x002fec0003800000 */
[----:B------:R-:W-:-:S06]  /*12890*/  VIADD R24, R27, 0xffffffff ;  /* 0xffffffff1b187836 */ /* 0x000fcc0000000000 */
[----:B------:R0:W1:Y:S02]  /*128a0*/  SHFL.IDX PT, R24, R5, R24, 0x1f ;  /* 0x00001f1805187589 */ /* 0x00006400000e0000 */
.L_x_1334:
[----:B-1----:R-:W-:Y:S02]  /*128b0*/  IMAD R24, R24, UR5, R3 ;  /* 0x0000000518187c24 */ /* 0x002fe4000f8e0203 */
[----:B------:R-:W-:-:S03]  /*128c0*/  VIADD R27, R27, UR4 ;  /* 0x000000041b1b7c36 */ /* 0x000fc60008000000 */
[----:B0-----:R-:W-:Y:S01]  /*128d0*/  IADD3 R5, -R24, UR6, RZ ;  /* 0x0000000618057c10 */ /* 0x001fe2000fffe1ff */
[----:B------:R-:W-:Y:S06]  /*128e0*/  @!P1 BRA `(.L_x_1335) ;  /* 0x0000000000e89947 */ /* 0x000fec0003800000 */
[-C--:B--2---:R-:W-:Y:S02]  /*128f0*/  IABS R12, R6.reuse ;  /* 0x00000006000c7213 */ /* 0x084fe40000000000 */
[----:B------:R-:W-:Y:S02]  /*12900*/  IABS R4, R9 ;  /* 0x0000000900047213 */ /* 0x000fe40000000000 */
[----:B------:R-:W0:Y:S01]  /*12910*/  I2F.RP R8, R12 ;  /* 0x0000000c00087306 */ /* 0x000e220000209400 */
[----:B------:R-:W-:-:S07]  /*12920*/  IABS R13, R6 ;  /* 0x00000006000d7213 */ /* 0x000fce0000000000 */
[----:B------:R-:W1:Y:S08]  /*12930*/  I2F.RP R10, R4 ;  /* 0x00000004000a7306 */ /* 0x000e700000209400 */
[----:B0-----:R-:W0:Y:S08]  /*12940*/  MUFU.RCP R8, R8 ;  /* 0x0000000800087308 */ /* 0x001e300000001000 */
[----:B-1----:R-:W-:Y:S01]  /*12950*/  MUFU.RCP R10, R10 ;  /* 0x0000000a000a7308 */ /* 0x002fe20000001000 */
[----:B0-----:R-:W-:Y:S01]  /*12960*/  VIADD R2, R8, 0xffffffe ;  /* 0x0ffffffe08027836 */ /* 0x001fe20000000000 */
[----:B------:R-:W-:-:S06]  /*12970*/  IABS R8, R5 ;  /* 0x0000000500087213 */ /* 0x000fcc0000000000 */
[----:B------:R0:W1:Y:S02]  /*12980*/  F2I.FTZ.U32.TRUNC.NTZ R3, R2 ;  /* 0x0000000200037305 */ /* 0x000064000021f000 */
[----:B0-----:R-:W-:Y:S02]  /*12990*/  IMAD.MOV.U32 R2, RZ, RZ, RZ ;  /* 0x000000ffff027224 */ /* 0x001fe400078e00ff */
[----:B-1----:R-:W-:-:S04]  /*129a0*/  IMAD.MOV R11, RZ, RZ, -R3 ;  /* 0x000000ffff0b7224 */ /* 0x002fc800078e0a03 */
[----:B------:R-:W-:-:S04]  /*129b0*/  IMAD R11, R11, R12, RZ ;  /* 0x0000000c0b0b7224 */ /* 0x000fc800078e02ff */
[----:B------:R-:W-:-:S04]  /*129c0*/  IMAD.HI.U32 R3, R3, R11, R2 ;  /* 0x0000000b03037227 */ /* 0x000fc800078e0002 */
[----:B------:R-:W-:Y:S02]  /*129d0*/  IMAD.MOV R11, RZ, RZ, -R13 ;  /* 0x000000ffff0b7224 */ /* 0x000fe400078e0a0d */
[----:B------:R-:W-:-:S04]  /*129e0*/  IMAD.HI.U32 R2, R3, R8, RZ ;  /* 0x0000000803027227 */ /* 0x000fc800078e00ff */
[----:B------:R-:W-:Y:S01]  /*129f0*/  IMAD R3, R2, R11, R8 ;  /* 0x0000000b02037224 */ /* 0x000fe200078e0208 */
[----:B------:R-:W-:Y:S01]  /*12a00*/  LOP3.LUT R8, R5, R6, RZ, 0x3c, !PT ;  /* 0x0000000605087212 */ /* 0x000fe200078e3cff */
[----:B------:R-:W-:-:S03]  /*12a10*/  VIADD R11, R10, 0xffffffe ;  /* 0x0ffffffe0a0b7836 */ /* 0x000fc60000000000 */
[----:B------:R-:W-:Y:S02]  /*12a20*/  ISETP.GT.U32.AND P1, PT, R12, R3, PT ;  /* 0x000000030c00720c */ /* 0x000fe40003f24070 */
[----:B------:R-:W-:-:S11]  /*12a30*/  ISETP.GE.AND P2, PT, R8, RZ, PT ;  /* 0x000000ff0800720c */ /* 0x000fd60003f46270 */
[----:B------:R-:W-:Y:S02]  /*12a40*/  @!P1 IMAD.IADD R3, R3, 0x1, -R12 ;  /* 0x0000000103039824 */ /* 0x000fe400078e0a0c */
[----:B------:R-:W-:Y:S01]  /*12a50*/  @!P1 VIADD R2, R2, 0x1 ;  /* 0x0000000102029836 */ /* 0x000fe20000000000 */
[----:B------:R-:W-:Y:S02]  /*12a60*/  ISETP.NE.AND P1, PT, R6, RZ, PT ;  /* 0x000000ff0600720c */ /* 0x000fe40003f25270 */
[----:B------:R-:W-:Y:S02]  /*12a70*/  ISETP.GE.U32.AND P0, PT, R3, R12, PT ;  /* 0x0000000c0300720c */ /* 0x000fe40003f06070 */
[----:B------:R-:W0:Y:S11]  /*12a80*/  F2I.FTZ.U32.TRUNC.NTZ R3, R11 ;  /* 0x0000000b00037305 */ /* 0x000e36000021f000 */
[----:B------:R-:W-:-:S04]  /*12a90*/  @P0 VIADD R2, R2, 0x1 ;  /* 0x0000000102020836 */ /* 0x000fc80000000000 */
[----:B------:R-:W-:Y:S01]  /*12aa0*/  IMAD.MOV.U32 R10, RZ, RZ, R2 ;  /* 0x000000ffff0a7224 */ /* 0x000fe200078e0002 */
[----:B------:R-:W-:Y:S01]  /*12ab0*/  IABS R2, R9 ;  /* 0x0000000900027213 */ /* 0x000fe20000000000 */
[----:B0-----:R-:W-:Y:S02]  /*12ac0*/  IMAD.MOV R13, RZ, RZ, -R3 ;  /* 0x000000ffff0d7224 */ /* 0x001fe400078e0a03 */
[----:B------:R-:W-:Y:S01]  /*12ad0*/  @!P2 IMAD.MOV R10, RZ, RZ, -R10 ;  /* 0x000000ffff0aa224 */ /* 0x000fe200078e0a0a */
[----:B------:R-:W-:Y:S01]  /*12ae0*/  @!P1 LOP3.LUT R10, RZ, R6, RZ, 0x33, !PT ;  /* 0x00000006ff0a9212 */ /* 0x000fe200078e33ff */
[----:B------:R-:W-:Y:S02]  /*12af0*/  IMAD.MOV R12, RZ, RZ, -R2 ;  /* 0x000000ffff0c7224 */ /* 0x000fe400078e0a02 */
[----:B------:R-:W-:Y:S01]  /*12b00*/  IMAD R11, R13, R4, RZ ;  /* 0x000000040d0b7224 */ /* 0x000fe200078e02ff */
[----:B------:R-:W-:Y:S01]  /*12b10*/  IABS R8, R10 ;  /* 0x0000000a00087213 */ /* 0x000fe20000000000 */
[----:B------:R-:W-:-:S04]  /*12b20*/  IMAD.MOV.U32 R2, RZ, RZ, RZ ;  /* 0x000000ffff027224 */ /* 0x000fc800078e00ff */
[----:B------:R-:W-:-:S04]  /*12b30*/  IMAD.HI.U32 R2, R3, R11, R2 ;  /* 0x0000000b03027227 */ /* 0x000fc800078e0002 */
[----:B------:R-:W-:Y:S02]  /*12b40*/  IMAD.MOV.U32 R3, RZ, RZ, R8 ;  /* 0x000000ffff037224 */ /* 0x000fe400078e0008 */
[----:B------:R-:W-:Y:S02]  /*12b50*/  IMAD.MOV.U32 R8, RZ, RZ, R12 ;  /* 0x000000ffff087224 */ /* 0x000fe400078e000c */
[----:B------:R-:W-:-:S04]  /*12b60*/  IMAD.HI.U32 R2, R2, R3, RZ ;  /* 0x0000000302027227 */ /* 0x000fc800078e00ff */
[----:B------:R-:W-:-:S05]  /*12b70*/  IMAD R3, R2, R8, R3 ;  /* 0x0000000802037224 */ /* 0x000fca00078e0203 */
[----:B------:R-:W-:-:S13]  /*12b80*/  ISETP.GT.U32.AND P1, PT, R4, R3, PT ;  /* 0x000000030400720c */ /* 0x000fda0003f24070 */
[----:B------:R-:W-:Y:S02]  /*12b90*/  @!P1 IMAD.IADD R3, R3, 0x1, -R4 ;  /* 0x0000000103039824 */ /* 0x000fe400078e0a04 */
[----:B------:R-:W-:Y:S01]  /*12ba0*/  @!P1 VIADD R2, R2, 0x1 ;  /* 0x0000000102029836 */ /* 0x000fe20000000000 */
[----:B------:R-:W-:Y:S02]  /*12bb0*/  ISETP.NE.AND P1, PT, R9, RZ, PT ;  /* 0x000000ff0900720c */ /* 0x000fe40003f25270 */
[----:B------:R-:W-:Y:S02]  /*12bc0*/  ISETP.GE.U32.AND P0, PT, R3, R4, PT ;  /* 0x000000040300720c */ /* 0x000fe40003f06070 */
[----:B------:R-:W-:-:S04]  /*12bd0*/  LOP3.LUT R3, R10, R9, RZ, 0x3c, !PT ;  /* 0x000000090a037212 */ /* 0x000fc800078e3cff */
[----:B------:R-:W-:Y:S01]  /*12be0*/  ISETP.GE.AND P2, PT, R3, RZ, PT ;  /* 0x000000ff0300720c */ /* 0x000fe20003f46270 */
[----:B------:R-:W-:-:S06]  /*12bf0*/  IMAD.MOV R3, RZ, RZ, -R10 ;  /* 0x000000ffff037224 */ /* 0x000fcc00078e0a0a */
[----:B------:R-:W-:-:S06]  /*12c00*/  @P0 VIADD R2, R2, 0x1 ;  /* 0x0000000102020836 */ /* 0x000fcc0000000000 */
[----:B------:R-:W-:Y:S01]  /*12c10*/  @!P2 IMAD.MOV R2, RZ, RZ, -R2 ;  /* 0x000000ffff02a224 */ /* 0x000fe200078e0a02 */
[----:B------:R-:W-:-:S05]  /*12c20*/  @!P1 LOP3.LUT R2, RZ, R9, RZ, 0x33, !PT ;  /* 0x00000009ff029212 */ /* 0x000fca00078e33ff */
[----:B------:R-:W-:-:S04]  /*12c30*/  IMAD.MOV R26, RZ, RZ, -R2 ;  /* 0x000000ffff1a7224 */ /* 0x000fc800078e0a02 */
[C---:B------:R-:W-:Y:S02]  /*12c40*/  IMAD R26, R9.reuse, R26, R10 ;  /* 0x0000001a091a7224 */ /* 0x040fe400078e020a */
[----:B------:R-:W-:Y:S02]  /*12c50*/  IMAD R9, R9, 0x1000000, R2 ;  /* 0x0100000009097824 */ /* 0x000fe400078e0202 */
[----:B------:R-:W-:Y:S02]  /*12c60*/  IMAD R2, R6, R3, R5 ;  /* 0x0000000306027224 */ /* 0x000fe400078e0205 */
[----:B------:R-:W-:Y:S01]  /*12c70*/  IMAD R26, R26, 0x10000, R9 ;  /* 0x000100001a1a7824 */ /* 0x000fe200078e0209 */
[----:B------:R-:W-:Y:S06]  /*12c80*/  BRA `(.L_x_1336) ;  /* 0x0000000000f47947 */ /* 0x000fec0003800000 */
.L_x_1335:
[----:B------:R-:W0:Y:S02]  /*12c90*/  LDC.64 R2, c[0x0][0xc90] ;  /* 0x00032400ff027b82 */ /* 0x000e240000000a00 */
[----:B0-----:R-:W-:-:S05]  /*12ca0*/  IMAD.WIDE R2, R27, 0x4, R2 ;  /* 0x000000041b027825 */ /* 0x001fca00078e0202 */
[----:B------:R0:W2:Y:S01]  /*12cb0*/  LDG.E R13, desc[UR36][R2.64] ;  /* 0x00000024020d7981 */ /* 0x0000a2000c1e1900 */
[----:B------:R-:W-:Y:S01]  /*12cc0*/  IABS R15, R5 ;  /* 0x00000005000f7213 */ /* 0x000fe20000000000 */
[----:B0-----:R-:W-:Y:S02]  /*12cd0*/  IMAD.MOV.U32 R2, RZ, RZ, RZ ;  /* 0x000000ffff027224 */ /* 0x001fe400078e00ff */
[----:B--2---:R-:W-:-:S05]  /*12ce0*/  IMAD R4, R6, R13, RZ ;  /* 0x0000000d06047224 */ /* 0x004fca00078e02ff */
[-C--:B------:R-:W-:Y:S02]  /*12cf0*/  IABS R10, R4.reuse ;  /* 0x00000004000a7213 */ /* 0x080fe40000000000 */
[----:B------:R-:W-:Y:S02]  /*12d00*/  IABS R12, R4 ;  /* 0x00000004000c7213 */ /* 0x000fe40000000000 */
[----:B------:R-:W0:Y:S08]  /*12d10*/  I2F.RP R8, R10 ;  /* 0x0000000a00087306 */ /* 0x000e300000209400 */
[----:B0-----:R-:W0:Y:S02]  /*12d20*/  MUFU.RCP R8, R8 ;  /* 0x0000000800087308 */ /* 0x001e240000001000 */
[----:B0-----:R-:W-:-:S06]  /*12d30*/  VIADD R9, R8, 0xffffffe ;  /* 0x0ffffffe08097836 */ /* 0x001fcc0000000000 */
[----:B------:R-:W0:Y:S02]  /*12d40*/  F2I.FTZ.U32.TRUNC.NTZ R3, R9 ;  /* 0x0000000900037305 */ /* 0x000e24000021f000 */
[----:B0-----:R-:W-:-:S04]  /*12d50*/  IMAD.MOV R11, RZ, RZ, -R3 ;  /* 0x000000ffff0b7224 */ /* 0x001fc800078e0a03 */
[----:B------:R-:W-:-:S04]  /*12d60*/  IMAD R11, R11, R10, RZ ;  /* 0x0000000a0b0b7224 */ /* 0x000fc800078e02ff */
[----:B------:R-:W-:-:S04]  /*12d70*/  IMAD.HI.U32 R2, R3, R11, R2 ;  /* 0x0000000b03027227 */ /* 0x000fc800078e0002 */
[----:B------:R-:W-:Y:S02]  /*12d80*/  IMAD.MOV R3, RZ, RZ, -R12 ;  /* 0x000000ffff037224 */ /* 0x000fe400078e0a0c */
        /* <DEDUP_REMOVED lines=12> */
[----:B------:R-:W-:Y:S02]  /*12e50*/  IMAD R11, R13, R2, RZ ;  /* 0x000000020d0b7224 */ /* 0x000fe400078e02ff */
[----:B------:R-:W-:Y:S02]  /*12e60*/  IMAD.MOV R2, RZ, RZ, -R2 ;  /* 0x000000ffff027224 */ /* 0x000fe400078e0a02 */
[----:B------:R-:W-:Y:S02]  /*12e70*/  IMAD.MOV R3, RZ, RZ, -R11 ;  /* 0x000000ffff037224 */ /* 0x000fe400078e0a0b */
[----:B------:R-:W-:Y:S02]  /*12e80*/  IMAD R4, R4, R2, R5 ;  /* 0x0000000204047224 */ /* 0x000fe400078e0205 */
[----:B------:R-:W-:Y:S01]  /*12e90*/  IMAD.MOV.U32 R2, RZ, RZ, RZ ;  /* 0x000000ffff027224 */ /* 0x000fe200078e00ff */
[----:B------:R-:W-:-:S04]  /*12ea0*/  VIADDMNMX R13, R3, UR5, R13, PT ;  /* 0x00000005030d7c46 */ /* 0x000fc8000b80010d */
[-C--:B------:R-:W-:Y:S01]  /*12eb0*/  IABS R10, R13.reuse ;  /* 0x0000000d000a7213 */ /* 0x080fe20000000000 */
[----:B------:R-:W-:Y:S01]  /*12ec0*/  IMAD.MOV R26, RZ, RZ, -R13 ;  /* 0x000000ffff1a7224 */ /* 0x000fe200078e0a0d */
[----:B------:R-:W-:Y:S02]  /*12ed0*/  IABS R12, R13 ;  /* 0x0000000d000c7213 */ /* 0x000fe40000000000 */
[----:B------:R-:W0:Y:S08]  /*12ee0*/  I2F.RP R8, R10 ;  /* 0x0000000a00087306 */ /* 0x000e300000209400 */
[----:B0-----:R-:W0:Y:S02]  /*12ef0*/  MUFU.RCP R8, R8 ;  /* 0x0000000800087308 */ /* 0x001e240000001000 */
[----:B0-----:R-:W-:-:S06]  /*12f00*/  VIADD R3, R8, 0xffffffe ;  /* 0x0ffffffe08037836 */ /* 0x001fcc0000000000 */
[----:B------:R-:W0:Y:S02]  /*12f10*/  F2I.FTZ.U32.TRUNC.NTZ R3, R3 ;  /* 0x0000000300037305 */ /* 0x000e24000021f000 */
[----:B0-----:R-:W-:-:S04]  /*12f20*/  IMAD.MOV R9, RZ, RZ, -R3 ;  /* 0x000000ffff097224 */ /* 0x001fc800078e0a03 */
[----:B------:R-:W-:Y:S01]  /*12f30*/  IMAD.MOV.U32 R5, RZ, RZ, R9 ;  /* 0x000000ffff057224 */ /* 0x000fe200078e0009 */
[----:B------:R-:W-:-:S03]  /*12f40*/  IABS R9, R4 ;  /* 0x0000000400097213 */ /* 0x000fc60000000000 */
        /* <DEDUP_REMOVED lines=11> */
[----:B------:R-:W-:Y:S02]  /*13000*/  ISETP.GE.AND P2, PT, R3, RZ, PT ;  /* 0x000000ff0300720c */ /* 0x000fe40003f46270 */
[----:B------:R-:W-:-:S05]  /*13010*/  IADD3 R3, R11, 0x1000000, R4 ;  /* 0x010000000b037810 */ /* 0x000fca0007ffe004 */
[----:B------:R-:W-:-:S06]  /*13020*/  @P0 VIADD R2, R2, 0x1 ;  /* 0x0000000102020836 */ /* 0x000fcc0000000000 */
[----:B------:R-:W-:Y:S01]  /*13030*/  @!P2 IMAD.MOV R2, RZ, RZ, -R2 ;  /* 0x000000ffff02a224 */ /* 0x000fe200078e0a02 */
[----:B------:R-:W-:-:S05]  /*13040*/  @!P1 LOP3.LUT R2, RZ, R13, RZ, 0x33, !PT ;  /* 0x0000000dff029212 */ /* 0x000fca00078e33ff */
[----:B------:R-:W-:-:S07]  /*13050*/  IMAD R26, R2, R26, R3 ;  /* 0x0000001a021a7224 */ /* 0x000fce00078e0203 */
.L_x_1336:
[----:B------:R-:W-:-:S05]  /*13060*/  LOP3.LUT R25, RZ, R2, RZ, 0x33, !PT ;  /* 0x00000002ff197212 */ /* 0x000fca00078e33ff */
[----:B------:R-:W-:Y:S01]  /*13070*/  IMAD.IADD R25, R6, 0x1, R25 ;  /* 0x0000000106197824 */ /* 0x000fe200078e0219 */
[----:B------:R-:W-:Y:S06]  /*13080*/  BRA `(.L_x_1337) ;  /* 0x0000000000147947 */ /* 0x000fec0003800000 */
.L_x_1332:
[----:B------:R-:W-:Y:S01]  /*13090*/  ULDC UR4, c[0x0][0xc3c] ;  /* 0x00030f0000047ab9 */ /* 0x000fe20000000800 */
[----:B------:R-:W-:Y:S02]  /*130a0*/  IMAD.MOV.U32 R25, RZ, RZ, RZ ;  /* 0x000000ffff197224 */ /* 0x000fe400078e00ff */
[----:B------:R-:W-:Y:S02]  /*130b0*/  IMAD.U32 R24, RZ, RZ, UR6 ;  /* 0x00000006ff187e24 */ /* 0x000fe4000f8e00ff */
[----:B------:R-:W-:Y:S02]  /*130c0*/  IMAD.MOV.U32 R26, RZ, RZ, RZ ;  /* 0x000000ffff1a7224 */ /* 0x000fe400078e00ff */
[----:B------:R-:W-:-:S07]  /*130d0*/  IMAD.U32 R27, RZ, RZ, UR4 ;  /* 0x00000004ff1b7e24 */ /* 0x000fce000f8e00ff */
.L_x_1337:
[----:B------:R-:W-:-:S13]  /*130e0*/  ISETP.NE.AND P0, PT, R7, RZ, PT ;  /* 0x000000ff0700720c */ /* 0x000fda0003f05270 */
[----:B------:R-:W0:Y:S01]  /*130f0*/  @!P0 S2R R3, SR_CgaCtaId ;  /* 0x0000000000038919 */ /* 0x000e220000008800 */
[----:B------:R-:W-:-:S04]  /*13100*/  @!P0 MOV R2, 0x400 ;  /* 0x0000040000028802 */ /* 0x000fc80000000f00 */
[----:B0-----:R-:W-:-:S05]  /*13110*/  @!P0 LEA R2, R3, R2, 0x18 ;  /* 0x0000000203028211 */ /* 0x001fca00078ec0ff */
[----:B------:R0:W-:Y:S01]  /*13120*/  @!P0 STS.128 [R2+0x308d0], R24 ;  /* 0x0308d01802008388 */ /* 0x0001e20000000c00 */
[----:B------:R-:W-:Y:S06]  /*13130*/  BAR.ARV 0x5, 0x180 ;  /* 0x0146000000007b1d */ /* 0x000fec0000002000 */
.L_x_1330:
[----:B------:R2:W-:Y:S01]  /*13140*/  STL [R1+0x20], RZ ;  /* 0x000020ff01007387 */ /* 0x0005e20000100800 */
[----:B------:R-:W-:Y:S01]  /*13150*/  ULDC UR4, c[0x0][0xc3c] ;  /* 0x00030f0000047ab9 */ /* 0x000fe20000000800 */
[----:B------:R-:W-:Y:S01]  /*13160*/  IMAD.MOV.U32 R28, RZ, RZ, 0x1 ;  /* 0x00000001ff1c7424 */ /* 0x000fe200078e00ff */
[----:B-1----:R-:W-:Y:S01]  /*13170*/  ISETP.GE.AND P0, PT, R27, UR4, PT ;  /* 0x000000041b007c0c */ /* 0x002fe2000bf06270 */
[----:B------:R-:W-:-:S12]  /*13180*/  IMAD.MOV.U32 R22, RZ, RZ, RZ ;  /* 0x000000ffff167224 */ /* 0x000fd800078e00ff */
[----:B--2---:R-:W-:Y:S05]  /*13190*/  @P0 BRA `(.L_x_1338) ;  /* 0x0000005000440947 */ /* 0x004fea0003800000 */
[----:B0-----:R-:W2:Y:S01]  /*131a0*/  LDL R2, [R1+0x30] ;  /* 0x0000300001027983 */ /* 0x001ea20000100800 */
[----:B------:R-:W0:Y:S01]  /*131b0*/  S2UR UR5, SR_CgaCtaId ;  /* 0x00000000000579c3 */ /* 0x000e220000008800 */
[C---:B------:R-:W-:Y:S01]  /*131c0*/  IMAD.SHL.U32 R33, R0.reuse, 0x8, RZ ;  /* 0x0000000800217824 */ /* 0x040fe200078e00ff */
[----:B------:R-:W-:Y:S01]  /*131d0*/  LOP3.LUT R4, R0, 0x7f, RZ, 0xc0, !PT ;  /* 0x0000007f00047812 */ /* 0x000fe200078ec0ff */
[----:B------:R1:W-:Y:S01]  /*131e0*/  STL [R1+0x20], RZ ;  /* 0x000020ff01007387 */ /* 0x0003e20000100800 */
[----:B------:R-:W-:Y:S01]  /*131f0*/  BSSY B8, `(.L_x_1338) ;  /* 0x000050b000087945 */ /* 0x000fe20003800000 */
[----:B------:R-:W-:Y:S01]  /*13200*/  IMAD.MOV.U32 R28, RZ, RZ, 0x1 ;  /* 0x00000001ff1c7424 */ /* 0x000fe200078e00ff */
[----:B------:R-:W-:Y:S01]  /*13210*/  LOP3.LUT R3, R33, 0x1f8, RZ, 0xc0, !PT ;  /* 0x000001f821037812 */ /* 0x000fe200078ec0ff */
[----:B------:R-:W-:Y:S01]  /*13220*/  IMAD.MOV.U32 R22, RZ, RZ, RZ ;  /* 0x000000ffff167224 */ /* 0x000fe200078e00ff */
[----:B------:R-:W-:Y:S01]  /*13230*/  ULDC UR39, c[0x0][0xc] ;  /* 0x0000030000277ab9 */ /* 0x000fe20000000800 */
[----:B--2---:R-:W-:-:S02]  /*13240*/  R2UR UR4, R2 ;  /* 0x00000000020472ca */ /* 0x004fc400000e0000 */
[----:B------:R-:W-:Y:S01]  /*13250*/  LOP3.LUT R2, R3, 0x38, R0, 0x78, !PT ;  /* 0x0000003803027812 */ /* 0x000fe200078e7800 */
[----:B------:R-:W-:Y:S01]  /*13260*/  IMAD.SHL.U32 R0, R0, 0x10, RZ ;  /* 0x0000001000007824 */ /* 0x000fe200078e00ff */
[----:B------:R-:W-:Y:S02]  /*13270*/  SHF.R.U32.HI R3, RZ, 0x3, R4 ;  /* 0x00000003ff037819 */ /* 0x000fe40000011604 */
[----:B------:R-:W-:Y:S02]  /*13280*/  LOP3.LUT R31, R2, 0x200, R33, 0xf8, !PT ;  /* 0x00000200021f7812 */ /* 0x000fe400078ef821 */
[----:B------:R-:W-:Y:S02]  /*13290*/  LOP3.LUT R33, R33, 0x38, RZ, 0xc0, !PT ;  /* 0x0000003821217812 */ /* 0x000fe400078ec0ff */
[----:B------:R-:W-:Y:S02]  /*132a0*/  LOP3.LUT R0, R3, 0x70, R0, 0xf8, !PT ;  /* 0x0000007003007812 */ /* 0x000fe400078ef800 */
[C---:B------:R-:W-:Y:S01]  /*132b0*/  LOP3.LUT R37, R33.reuse, 0x40, RZ, 0xfc, !PT ;  /* 0x0000004021257812 */ /* 0x040fe200078efcff */
[----:B------:R-:W-:Y:S01]  /*132c0*/  ULOP3.LUT UR38, UR4, 0x2, URZ, 0xfc, !UPT ;  /* 0x0000000204267892 */ /* 0x000fe2000f8efc3f */
[----:B------:R-:W-:-:S02]  /*132d0*/  LOP3.LUT R36, R33, 0x80, RZ, 0xfc, !PT ;  /* 0x0000008021247812 */ /* 0x000fc400078efcff */
[----:B------:R-:W-:Y:S01]  /*132e0*/  UMOV UR4, 0x400 ;  /* 0x0000040000047882 */ /* 0x000fe20000000000 */
[----:B------:R-:W-:Y:S01]  /*132f0*/  LOP3.LUT R34, R33, 0xc0, RZ, 0xfc, !PT ;  /* 0x000000c021227812 */ /* 0x000fe200078efcff */
[----:B0-----:R-:W-:-:S06]  /*13300*/  ULEA UR4, UR5, UR4, 0x18 ;  /* 0x0000000405047291 */ /* 0x001fcc000f8ec03f */
[----:B------:R-:W-:-:S04]  /*13310*/  IMAD.U32 R17, RZ, RZ, UR4 ;  /* 0x00000004ff117e24 */ /* 0x000fc8000f8e00ff */
[----:B-1----:R-:W-:-:S07]  /*13320*/  IMAD R32, R31, 0x2, R17 ;  /* 0x000000021f207824 */ /* 0x002fce00078e0211 */
.L_x_1411:
[----:B------:R-:W-:Y:S05]  /*13330*/  YIELD ;  /* 0x0000000000007946 */ /* 0x000fea0003800000 */
[----:B------:R-:W-:Y:S01]  /*13340*/  ULDC.64 UR4, c[0x0][0xa28] ;  /* 0x00028a0000047ab9 */ /* 0x000fe20000000a00 */
[----:B------:R-:W-:Y:S01]  /*13350*/  IMAD.MOV.U32 R19, RZ, RZ, RZ ;  /* 0x000000ffff137224 */ /* 0x000fe200078e00ff */
[----:B------:R-:W-:-:S04]  /*13360*/  ISETP.NE.U32.AND P0, PT, RZ, UR4, PT ;  /* 0x00000004ff007c0c */ /* 0x000fc8000bf05070 */
[----:B------:R-:W-:Y:S01]  /*13370*/  ISETP.NE.AND.EX P0, PT, RZ, UR5, PT, P0 ;  /* 0x00000005ff007c0c */ /* 0x000fe2000bf05300 */
[----:B------:R-:W-:-:S12]  /*13380*/  ULDC.64 UR4, c[0x0][0xa18] ;  /* 0x0002860000047ab9 */ /* 0x000fd80000000a00 */
[----:B0-----:R-:W0:Y:S02]  /*13390*/  @P0 LDC.64 R2, c[0x0][0xa28] ;  /* 0x00028a00ff020b82 */ /* 0x001e240000000a00 */
[----:B0-----:R-:W-:-:S05]  /*133a0*/  @P0 IMAD.WIDE R2, R27, 0x4, R2 ;  /* 0x000000041b020825 */ /* 0x001fca00078e0202 */
[----:B--2---:R0:W2:Y:S01]  /*133b0*/  @P0 LDG.E R19, desc[UR36][R2.64] ;  /* 0x0000002402130981 */ /* 0x0040a2000c1e1900 */
[----:B------:R-:W-:Y:S01]  /*133c0*/  ISETP.NE.U32.AND P0, PT, RZ, UR4, PT ;  /* 0x00000004ff007c0c */ /* 0x000fe2000bf05070 */
[----:B------:R-:W-:Y:S01]  /*133d0*/  IMAD.MOV.U32 R35, RZ, RZ, RZ ;  /* 0x000000ffff237224 */ /* 0x000fe200078e00ff */
[----:B------:R-:W-:Y:S02]  /*133e0*/  LOP3.LUT R16, R16, 0xfffffeff, RZ, 0xc0, !PT ;  /* 0xfffffeff10107812 */ /* 0x000fe400078ec0ff */
[----:B------:R-:W-:Y:S01]  /*133f0*/  ISETP.NE.AND.EX P1, PT, RZ, UR5, PT, P0 ;  /* 0x00000005ff007c0c */ /* 0x000fe2000bf25300 */
[----:B------:R-:W-:Y:S02]  /*13400*/  ULDC.64 UR4, c[0x0][0xa00] ;  /* 0x0002800000047ab9 */ /* 0x000fe40000000a00 */
[----:B------:R-:W-:Y:S01]  /*13410*/  ISETP.NE.U32.AND P0, PT, RZ, UR4, PT ;  /* 0x00000004ff007c0c */ /* 0x000fe2000bf05070 */
[----:B0-----:R-:W0:Y:S03]  /*13420*/  LDC.64 R2, c[0x0][0xa00] ;  /* 0x00028000ff027b82 */ /* 0x001e260000000a00 */
[----:B------:R-:W-:Y:S01]  /*13430*/  ISETP.NE.AND.EX P2, PT, RZ, UR5, PT, P0 ;  /* 0x00000005ff007c0c */ /* 0x000fe2000bf45300 */
[----:B------:R-:W-:-:S05]  /*13440*/  ULDC.64 UR4, c[0x0][0x418] ;  /* 0x0001060000047ab9 */ /* 0x000fca0000000a00 */
[----:B------:R-:W1:Y:S07]  /*13450*/  @P1 LDC.64 R4, c[0x0][0xa18] ;  /* 0x00028600ff041b82 */ /* 0x000e6e0000000a00 */
[----:B------:R-:W-:Y:S01]  /*13460*/  @P2 LOP3.LUT R16, R16, 0x100, RZ, 0xfc, !PT ;  /* 0x0000010010102812 */ /* 0x000fe200078efcff */
[----:B0-----:R-:W-:-:S05]  /*13470*/  IMAD.WIDE R2, R27, 0x4, R2 ;  /* 0x000000041b027825 */ /* 0x001fca00078e0202 */
[----:B------:R0:W5:Y:S01]  /*13480*/  @P2 LDG.E R35, desc[UR36][R2.64] ;  /* 0x0000002402232981 */ /* 0x000162000c1e1900 */
[----:B-1----:R-:W-:-:S05]  /*13490*/  @P1 IMAD.WIDE R4, R27, 0x4, R4 ;  /* 0x000000041b041825 */ /* 0x002fca00078e0204 */
[----:B------:R0:W5:Y:S01]  /*134a0*/  @P1 LDG.E R29, desc[UR36][R4.64] ;  /* 0x00000024041d1981 */ /* 0x000162000c1e1900 */
[----:B------:R-:W-:-:S03]  /*134b0*/  UISETP.NE.U32.AND UP0, UPT, UR4, URZ, UPT ;  /* 0x0000003f0400728c */ /* 0x000fc6000bf05070 */
[----:B------:R-:W-:Y:S01]  /*134c0*/  ULDC UR4, c[0x0][0x424] ;  /* 0x0001090000047ab9 */ /* 0x000fe20000000800 */
[----:B------:R-:W-:-:S03]  /*134d0*/  UISETP.NE.AND.EX UP0, UPT, UR5, URZ, UPT, UP0 ;  /* 0x0000003f0500728c */ /* 0x000fc6000bf05300 */
[----:B------:R-:W-:Y:S01]  /*134e0*/  ULDC UR5, c[0x0][0x2f0] ;  /* 0x0000bc0000057ab9 */ /* 0x000fe20000000800 */
[----:B------:R-:W-:-:S04]  /*134f0*/  USEL UR4, UR4, 0x1, UP0 ;  /* 0x0000000104047887 */ /* 0x000fc80008000000 */
[----:B------:R-:W-:-:S06]  /*13500*/  UIMAD UR4, UR4, UR5, URZ ;  /* 0x00000005040472a4 */ /* 0x000fcc000f8e023f */
[----:B------:R-:W-:Y:S01]  /*13510*/  IMAD.U32 R0, RZ, RZ, UR4 ;  /* 0x00000004ff007e24 */ /* 0x000fe2000f8e00ff */
[----:B--2---:R0:W-:Y:S01]  /*13520*/  STL [R1+0x8], R19 ;  /* 0x0000081301007387 */ /* 0x0041e20000100800 */
[----:B------:R-:W-:Y:S05]  /*13530*/  @P1 BRA `(.L_x_1339) ;  /* 0x0000000000181947 */ /* 0x000fea0003800000 */
[----:B------:R-:W-:Y:S02]  /*13540*/  ULDC UR4, c[0x0][0x288] ;  /* 0x0000a20000047ab9 */ /* 0x000fe40000000800 */
[----:B-----5:R-:W-:Y:S01]  /*13550*/  IMAD.U32 R29, RZ, RZ, UR4 ;  /* 0x00000004ff1d7e24 */ /* 0x020fe2000f8e00ff */
[----:B------:R-:W-:Y:S06]  /*13560*/  @!P2 BRA `(.L_x_1339) ;  /* 0x00000000000ca947 */ /* 0x000fec0003800000 */
[----:B0-----:R-:W2:Y:S04]  /*13570*/  LDG.E R4, desc[UR36][R2.64] ;  /* 0x0000002402047981 */ /* 0x001ea8000c1e1900 */
[----:B------:R-:W2:Y:S02]  /*13580*/  LDG.E R29, desc[UR36][R2.64+0x4] ;  /* 0x00000424021d7981 */ /* 0x000ea4000c1e1900 */
[----:B--2---:R-:W-:-:S07]  /*13590*/  IMAD.IADD R29, R29, 0x1, -R4 ;  /* 0x000000011d1d7824 */ /* 0x004fce00078e0a04 */
.L_x_1339:
[----:B------:R-:W-:Y:S02]  /*135a0*/  ULDC.64 UR4, c[0x0][0xa20] ;  /* 0x0002880000047ab9 */ /* 0x000fe40000000a00 */
[----:B------:R-:W-:-:S04]  /*135b0*/  ISETP.NE.U32.AND P0, PT, RZ, UR4, PT ;  /* 0x00000004ff007c0c */ /* 0x000fc8000bf05070 */
[----:B------:R-:W-:-:S13]  /*135c0*/  ISETP.NE.AND.EX P0, PT, RZ, UR5, PT, P0 ;  /* 0x00000005ff007c0c */ /* 0x000fda000bf05300 */
[----:B------:R-:W-:Y:S05]  /*135d0*/  @!P0 BRA `(.L_x_1340) ;  /* 0x0000000000108947 */ /* 0x000fea0003800000 */
[----:B0-----:R-:W0:Y:S02]  /*135e0*/  LDC.64 R2, c[0x0][0xa20] ;  /* 0x00028800ff027b82 */ /* 0x001e240000000a00 */
[----:B0-----:R-:W-:-:S05]  /*135f0*/  IMAD.WIDE R2, R27, 0x4, R2 ;  /* 0x000000041b027825 */ /* 0x001fca00078e0202 */
[----:B------:R0:W5:Y:S01]  /*13600*/  LDG.E R0, desc[UR36][R2.64] ;  /* 0x0000002402007981 */ /* 0x000162000c1e1900 */
[----:B------:R-:W-:Y:S05]  /*13610*/  BRA `(.L_x_1341) ;  /* 0x0000000000247947 */ /* 0x000fea0003800000 */
.L_x_1340:
[----:B------:R-:W-:Y:S02]  /*13620*/  ULDC.64 UR4, c[0x0][0xa08] ;  /* 0x0002820000047ab9 */ /* 0x000fe40000000a00 */
[----:B------:R-:W-:-:S04]  /*13630*/  ISETP.NE.U32.AND P0, PT, RZ, UR4, PT ;  /* 0x00000004ff007c0c */ /* 0x000fc8000bf05070 */
[----:B------:R-:W-:-:S13]  /*13640*/  ISETP.NE.AND.EX P0, PT, RZ, UR5, PT, P0 ;  /* 0x00000005ff007c0c */ /* 0x000fda000bf05300 */
[----:B------:R-:W-:Y:S05]  /*13650*/  @!P0 BRA `(.L_x_1341) ;  /* 0x0000000000148947 */ /* 0x000fea0003800000 */
[----:B0-----:R-:W0:Y:S02]  /*13660*/  LDC.64 R2, c[0x0][0xa08] ;  /* 0x00028200ff027b82 */ /* 0x001e240000000a00 */
[----:B0-----:R-:W-:-:S05]  /*13670*/  IMAD.WIDE R2, R27, 0x4, R2 ;  /* 0x000000041b027825 */ /* 0x001fca00078e0202 */
[----:B------:R-:W2:Y:S04]  /*13680*/  LDG.E R0, desc[UR36][R2.64] ;  /* 0x0000002402007981 */ /* 0x000ea8000c1e1900 */
[----:B------:R-:W2:Y:S02]  /*13690*/  LDG.E R5, desc[UR36][R2.64+0x4] ;  /* 0x0000042402057981 */ /* 0x000ea4000c1e1900 */
[----:B--2---:R-:W-:-:S07]  /*136a0*/  IMAD.IADD R0, R5, 0x1, -R0 ;  /* 0x0000000105007824 */ /* 0x004fce00078e0a00 */
.L_x_1341:
[----:B0-----:R-:W0:Y:S01]  /*136b0*/  LDC R2, c[0x0][0x448] ;  /* 0x00011200ff027b82 */ /* 0x001e220000000800 */
[----:B-----5:R-:W-:Y:S01]  /*136c0*/  IMAD.IADD R23, R0, 0x1, -R19 ;  /* 0x0000000100177824 */ /* 0x020fe200078e0a13 */
[----:B------:R-:W-:Y:S01]  /*136d0*/  LOP3.LUT R16, R16, 0xffffff7f, RZ, 0xc0, !PT ;  /* 0xffffff7f10107812 */ /* 0x000fe200078ec0ff */
[----:B------:R-:W-:-:S03]  /*136e0*/  IMAD.SHL.U32 R25, R25, 0x80, RZ ;  /* 0x0000008019197824 */ /* 0x000fc600078e00ff */
[----:B------:R1:W-:Y:S01]  /*136f0*/  STL [R1], R23 ;  /* 0x0000001701007387 */ /* 0x0003e20000100800 */
[----:B------:R-:W-:Y:S01]  /*13700*/  VIADD R4, R25, 0x7f ;  /* 0x0000007f19047836 */ /* 0x000fe20000000000 */
[----:B0-----:R-:W-:Y:S02]  /*13710*/  ISETP.NE.AND P2, PT, R2, 0x1, PT ;  /* 0x000000010200780c */ /* 0x001fe40003f45270 */
[----:B------:R-:W0:Y:S11]  /*13720*/  LDC.64 R2, c[0x0][0x9e0] ;  /* 0x00027800ff027b82 */ /* 0x000e360000000a00 */
[----:B------:R-:W2:Y:S01]  /*13730*/  @P2 LDC R5, c[0x0][0x44c] ;  /* 0x00011300ff052b82 */ /* 0x000ea20000000800 */
[----:B------:R-:W-:-:S07]  /*13740*/  @P2 LOP3.LUT R16, R16, 0x80, RZ, 0xfc, !PT ;  /* 0x0000008010102812 */ /* 0x000fce00078efcff */
[----:B------:R-:W3:Y:S01]  /*13750*/  @P2 LDC R6, c[0x0][0x450] ;  /* 0x00011400ff062b82 */ /* 0x000ee20000000800 */
[----:B0-----:R-:W-:Y:S01]  /*13760*/  ISETP.GE.AND P1, PT, R3, 0x1, PT ;  /* 0x000000010300780c */ /* 0x001fe20003f26270 */
[----:B--2---:R-:W-:-:S05]  /*13770*/  @P2 IMAD.HI.U32 R5, R4, R5, RZ ;  /* 0x0000000504052227 */ /* 0x004fca00078e00ff */
[----:B---3--:R-:W-:Y:S02]  /*13780*/  @P2 SHF.R.U32.HI R4, RZ, R6, R5 ;  /* 0x00000006ff042219 */ /* 0x008fe40000011605 */
[----:B------:R-:W-:-:S05]  /*13790*/  IADD3 R5, R23, 0x1, -R29 ;  /* 0x0000000117057810 */ /* 0x000fca0007ffe81d */
[----:B------:R-:W-:-:S04]  /*137a0*/  IMAD.IADD R7, R5, 0x1, R4 ;  /* 0x0000000105077824 */ /* 0x000fc800078e0204 */
[----:B------:R-:W-:Y:S01]  /*137b0*/  IMAD.IADD R2, R7, 0x1, R2 ;  /* 0x0000000107027824 */ /* 0x000fe200078e0202 */
[----:B-1----:R-:W-:Y:S06]  /*137c0*/  @!P1 BRA `(.L_x_1342) ;  /* 0x0000000000489947 */ /* 0x002fec0003800000 */
[C---:B------:R-:W-:Y:S01]  /*137d0*/  ISETP.GT.AND P0, PT, R7.reuse, RZ, PT ;  /* 0x000000ff0700720c */ /* 0x040fe20003f04270 */
[----:B------:R-:W-:Y:S01]  /*137e0*/  BSSY B0, `(.L_x_1343) ;  /* 0x000000e000007945 */ /* 0x000fe20003800000 */
[----:B------:R-:W-:-:S11]  /*137f0*/  VIADD R0, R7, 0xffffffff ;  /* 0xffffffff07007836 */ /* 0x000fd60000000000 */
[----:B------:R-:W-:Y:S05]  /*13800*/  @P0 BRA `(.L_x_1344) ;  /* 0x00000000001c0947 */ /* 0x000fea0003800000 */
[----:B------:R-:W-:Y:S01]  /*13810*/  ISETP.NE.AND P0, PT, R3, 0x1, PT ;  /* 0x000000010300780c */ /* 0x000fe20003f05270 */
[----:B------:R-:W-:-:S12]  /*13820*/  IMAD.MOV R7, RZ, RZ, -R7 ;  /* 0x000000ffff077224 */ /* 0x000fd800078e0a07 */
[----:B------:R-:W0:Y:S02]  /*13830*/  @P0 LDC.64 R4, c[0x0][0x9e8] ;  /* 0x00027a00ff040b82 */ /* 0x000e240000000a00 */
[----:B0-----:R-:W-:-:S05]  /*13840*/  @P0 IMAD.HI.U32 R4, R7, R4, RZ ;  /* 0x0000000407040227 */ /* 0x001fca00078e00ff */
[----:B------:R-:W-:-:S04]  /*13850*/  @P0 SHF.R.U32.HI R7, RZ, R5, R4 ;  /* 0x00000005ff070219 */ /* 0x000fc80000011604 */
[----:B------:R-:W-:Y:S01]  /*13860*/  LOP3.LUT R0, RZ, R7, RZ, 0x33, !PT ;  /* 0x00000007ff007212 */ /* 0x000fe200078e33ff */
[----:B------:R-:W-:Y:S06]  /*13870*/  BRA `(.L_x_1345) ;  /* 0x0000000000107947 */ /* 0x000fec0003800000 */
.L_x_1344:
[----:B------:R-:W-:-:S13]  /*13880*/  ISETP.NE.AND P0, PT, R3, 0x1, PT ;  /* 0x000000010300780c */ /* 0x000fda0003f05270 */
[----:B------:R-:W0:Y:S02]  /*13890*/  @P0 LDC.64 R4, c[0x0][0x9e8] ;  /* 0x00027a00ff040b82 */ /* 0x000e240000000a00 */
[----:B0-----:R-:W-:-:S05]  /*138a0*/  @P0 IMAD.HI.U32 R4, R0, R4, RZ ;  /* 0x0000000400040227 */ /* 0x001fca00078e00ff */
[----:B------:R-:W-:-:S07]  /*138b0*/  @P0 SHF.R.U32.HI R0, RZ, R5, R4 ;  /* 0x00000005ff000219 */ /* 0x000fce0000011604 */
.L_x_1345:
[----:B------:R-:W-:Y:S05]  /*138c0*/  BSYNC B0 ;  /* 0x0000000000007941 */ /* 0x000fea0003800000 */
.L_x_1343:
[----:B------:R-:W-:-:S05]  /*138d0*/  IMAD R5, R0, R3, R3 ;  /* 0x0000000300057224 */ /* 0x000fca00078e0203 */
[----:B------:R-:W-:-:S07]  /*138e0*/  VIMNMX R2, R2, R5, PT ;  /* 0x0000000502027248 */ /* 0x000fce0003fe0100 */
.L_x_1342:
[----:B------:R-:W0:Y:S01]  /*138f0*/  @P2 LDC R0, c[0x0][0x44c] ;  /* 0x00011300ff002b82 */ /* 0x000e220000000800 */
[----:B------:R-:W-:Y:S01]  /*13900*/  VIADD R2, R2, 0x3f ;  /* 0x0000003f02027836 */ /* 0x000fe20000000000 */
[----:B------:R-:W-:Y:S01]  /*13910*/  ULDC UR4, c[0x0][0x9dc] ;  /* 0x0002770000047ab9 */ /* 0x000fe20000000800 */
[----:B------:R-:W-:-:S05]  /*13920*/  IMAD.MOV.U32 R4, RZ, RZ, R25 ;  /* 0x000000ffff047224 */ /* 0x000fca00078e0019 */
[----:B------:R-:W1:Y:S01]  /*13930*/  @P2 LDC R5, c[0x0][0x450] ;  /* 0x00011400ff052b82 */ /* 0x000e620000000800 */
[----:B0-----:R-:W-:-:S05]  /*13940*/  @P2 IMAD.HI.U32 R0, R25, R0, RZ ;  /* 0x0000000019002227 */ /* 0x001fca00078e00ff */
[----:B-1----:R-:W-:Y:S01]  /*13950*/  @P2 SHF.R.U32.HI R4, RZ, R5, R0 ;  /* 0x00000005ff042219 */ /* 0x002fe20000011600 */
[----:B------:R-:W-:Y:S01]  /*13960*/  VIADD R0, R23, 0x3f ;  /* 0x0000003f17007836 */ /* 0x000fe20000000000 */
[----:B------:R-:W-:Y:S02]  /*13970*/  SHF.R.S32.HI R5, RZ, 0x1f, R2 ;  /* 0x0000001fff057819 */ /* 0x000fe40000011402 */
[----:B------:R-:W-:Y:S02]  /*13980*/  IADD3 R4, R4, R23, -R29 ;  /* 0x0000001704047210 */ /* 0x000fe40007ffe81d */
[----:B------:R-:W-:Y:S02]  /*13990*/  LEA.HI R2, R5, R2, RZ, 0x6 ;  /* 0x0000000205027211 */ /* 0x000fe400078f30ff */
[----:B------:R-:W-:Y:S02]  /*139a0*/  SHF.R.S32.HI R5, RZ, 0x1f, R0 ;  /* 0x0000001fff057819 */ /* 0x000fe40000011400 */
[----:B------:R-:W-:Y:S01]  /*139b0*/  SHF.R.S32.HI R7, RZ, 0x6, R2 ;  /* 0x00000006ff077819 */ /* 0x000fe20000011402 */
[----:B------:R-:W-:Y:S01]  /*139c0*/  VIADD R2, R4, -UR4 ;  /* 0x8000000404027c36 */ /* 0x000fe20008000000 */
[----:B------:R-:W-:-:S04]  /*139d0*/  LEA.HI R5, R5, R0, RZ, 0x6 ;  /* 0x0000000005057211 */ /* 0x000fc800078f30ff */
[----:B------:R-:W-:-:S04]  /*139e0*/  SHF.R.S32.HI R0, RZ, 0x6, R5 ;  /* 0x00000006ff007819 */ /* 0x000fc80000011405 */
[----:B------:R-:W-:Y:S01]  /*139f0*/  VIMNMX R0, R0, R7, PT ;  /* 0x0000000700007248 */ /* 0x000fe20003fe0100 */
[----:B------:R-:W-:Y:S06]  /*13a00*/  @!P1 BRA `(.L_x_1346) ;  /* 0x0000000000489947 */ /* 0x000fec0003800000 */
[----:B------:R-:W-:Y:S01]  /*13a10*/  IMAD.MOV.U32 R6, RZ, RZ, R4 ;  /* 0x000000ffff067224 */ /* 0x000fe200078e0004 */
[----:B------:R-:W-:Y:S04]  /*13a20*/  BSSY B0, `(.L_x_1347) ;  /* 0x000000e000007945 */ /* 0x000fe80003800000 */
[----:B------:R-:W-:-:S13]  /*13a30*/  ISETP.GT.AND P0, PT, R6, -0x1, PT ;  /* 0xffffffff0600780c */ /* 0x000fda0003f04270 */
[----:B------:R-:W-:Y:S05]  /*13a40*/  @P0 BRA `(.L_x_1348) ;  /* 0x00000000001c0947 */ /* 0x000fea0003800000 */
[----:B------:R-:W-:Y:S02]  /*13a50*/  ISETP.NE.AND P0, PT, R3, 0x1, PT ;  /* 0x000000010300780c */ /* 0x000fe40003f05270 */
[----:B------:R-:W-:-:S11]  /*13a60*/  LOP3.LUT R7, RZ, R6, RZ, 0x33, !PT ;  /* 0x00000006ff077212 */ /* 0x000fd600078e33ff */
[----:B------:R-:W0:Y:S02]  /*13a70*/  @P0 LDC.64 R4, c[0x0][0x9e8] ;  /* 0x00027a00ff040b82 */ /* 0x000e240000000a00 */
[----:B0-----:R-:W-:-:S05]  /*13a80*/  @P0 IMAD.HI.U32 R4, R7, R4, RZ ;  /* 0x0000000407040227 */ /* 0x001fca00078e00ff */
[----:B------:R-:W-:-:S04]  /*13a90*/  @P0 SHF.R.U32.HI R7, RZ, R5, R4 ;  /* 0x00000005ff070219 */ /* 0x000fc80000011604 */
[----:B------:R-:W-:Y:S01]  /*13aa0*/  LOP3.LUT R6, RZ, R7, RZ, 0x33, !PT ;  /* 0x00000007ff067212 */ /* 0x000fe200078e33ff */
[----:B------:R-:W-:Y:S06]  /*13ab0*/  BRA `(.L_x_1349) ;  /* 0x0000000000107947 */ /* 0x000fec0003800000 */
.L_x_1348:
[----:B------:R-:W-:-:S13]  /*13ac0*/  ISETP.NE.AND P0, PT, R3, 0x1, PT ;  /* 0x000000010300780c */ /* 0x000fda0003f05270 */
[----:B------:R-:W0:Y:S02]  /*13ad0*/  @P0 LDC.64 R4, c[0x0][0x9e8] ;  /* 0x00027a00ff040b82 */ /* 0x000e240000000a00 */
[----:B0-----:R-:W-:-:S05]  /*13ae0*/  @P0 IMAD.HI.U32 R4, R6, R4, RZ ;  /* 0x0000000406040227 */ /* 0x001fca00078e00ff */
[----:B------:R-:W-:-:S07]  /*13af0*/  @P0 SHF.R.U32.HI R6, RZ, R5, R4 ;  /* 0x00000005ff060219 */ /* 0x000fce0000011604 */
.L_x_1349:
[----:B------:R-:W-:Y:S05]  /*13b00*/  BSYNC B0 ;  /* 0x0000000000007941 */ /* 0x000fea0003800000 */
.L_x_1347:
[----:B------:R-:W-:-:S05]  /*13b10*/  IMAD R3, R6, R3, RZ ;  /* 0x0000000306037224 */ /* 0x000fca00078e02ff */
[----:B------:R-:W-:-:S07]  /*13b20*/  VIMNMX R2, R2, R3, !PT ;  /* 0x0000000302027248 */ /* 0x000fce0007fe0100 */
.L_x_1346:
[----:B------:R-:W-:Y:S01]  /*13b30*/  SHF.R.S32.HI R3, RZ, 0x1f, R2 ;  /* 0x0000001fff037819 */ /* 0x000fe20000011402 */
[----:B------:R-:W-:Y:S03]  /*13b40*/  BSSY B0, `(.L_x_1350) ;  /* 0x000002a000007945 */ /* 0x000fe60003800000 */
[----:B------:R-:W-:Y:S02]  /*13b50*/  LEA.HI R3, R3, R2, RZ, 0x6 ;  /* 0x0000000203037211 */ /* 0x000fe400078f30ff */
[----:B------:R-:W-:Y:S02]  /*13b60*/  LOP3.LUT R2, R26, 0xff000000, RZ, 0xc0, !PT ;  /* 0xff0000001a027812 */ /* 0x000fe400078ec0ff */
[----:B------:R-:W-:-:S04]  /*13b70*/  SHF.R.S32.HI R3, RZ, 0x6, R3 ;  /* 0x00000006ff037819 */ /* 0x000fc80000011403 */
[----:B------:R-:W-:Y:S02]  /*13b80*/  VIMNMX R5, RZ, R3, !PT ;  /* 0x00000003ff057248 */ /* 0x000fe40007fe0100 */
[----:B------:R-:W-:Y:S02]  /*13b90*/  SHF.R.U32.HI R3, RZ, 0x8, R2 ;  /* 0x00000008ff037819 */ /* 0x000fe40000011602 */
[----:B------:R-:W-:Y:S02]  /*13ba0*/  ISETP.GT.AND P0, PT, R0, R5, PT ;  /* 0x000000050000720c */ /* 0x000fe40003f04270 */
[----:B------:R-:W-:-:S04]  /*13bb0*/  LOP3.LUT R2, R26, 0xff0000, RZ, 0xc0, !PT ;  /* 0x00ff00001a027812 */ /* 0x000fc800078ec0ff */
[----:B------:R-:W-:Y:S01]  /*13bc0*/  LEA.HI R2, R2, R3, RZ, 0x10 ;  /* 0x0000000302027211 */ /* 0x000fe200078f80ff */
[----:B------:R-:W-:-:S03]  /*13bd0*/  IMAD.MOV.U32 R3, RZ, RZ, RZ ;  /* 0x000000ffff037224 */ /* 0x000fc600078e00ff */
[----:B------:R-:W-:-:S03]  /*13be0*/  LOP3.LUT R4, R2, 0xff, RZ, 0xc0, !PT ;  /* 0x000000ff02047812 */ /* 0x000fc600078ec0ff */
[----:B------:R-:W-:Y:S05]  /*13bf0*/  @!P0 BRA `(.L_x_1351) ;  /* 0x0000000000788947 */ /* 0x000fea0003800000 */
[----:B------:R-:W-:Y:S01]  /*13c00*/  SHF.R.U32.HI R7, RZ, 0x10, R2 ;  /* 0x00000010ff077819 */ /* 0x000fe20000011602 */
[----:B------:R-:W-:-:S03]  /*13c10*/  IMAD.MOV.U32 R2, RZ, RZ, RZ ;  /* 0x000000ffff027224 */ /* 0x000fc600078e00ff */
[----:B------:R-:W-:-:S13]  /*13c20*/  ISETP.NE.AND P0, PT, R7, RZ, PT ;  /* 0x000000ff0700720c */ /* 0x000fda0003f05270 */
[----:B------:R-:W0:Y:S02]  /*13c30*/  @!P0 LDC R7, c[0x0][0x9f0] ;  /* 0x00027c00ff078b82 */ /* 0x000e240000000800 */
[----:B0-----:R-:W-:Y:S02]  /*13c40*/  IABS R6, R7 ;  /* 0x0000000700067213 */ /* 0x001fe40000000000 */
[----:B------:R-:W-:Y:S02]  /*13c50*/  IADD3 R8, R7, -0x1, R0 ;  /* 0xffffffff07087810 */ /* 0x000fe40007ffe000 */
[----:B------:R-:W0:Y:S03]  /*13c60*/  I2F.RP R9, R6 ;  /* 0x0000000600097306 */ /* 0x000e260000209400 */
[----:B------:R-:W-:-:S05]  /*13c70*/  IMAD.IADD R8, R8, 0x1, -R5 ;  /* 0x0000000108087824 */ /* 0x000fca00078e0a05 */
[----:B------:R-:W-:-:S04]  /*13c80*/  LOP3.LUT R10, R8, R7, RZ, 0x3c, !PT ;  /* 0x00000007080a7212 */ /* 0x000fc800078e3cff */
[----:B------:R-:W-:Y:S01]  /*13c90*/  ISETP.GE.AND P2, PT, R10, RZ, PT ;  /* 0x000000ff0a00720c */ /* 0x000fe20003f46270 */
[----:B0-----:R-:W0:Y:S02]  /*13ca0*/  MUFU.RCP R9, R9 ;  /* 0x0000000900097308 */ /* 0x001e240000001000 */
[----:B0-----:R-:W-:-:S06]  /*13cb0*/  VIADD R3, R9, 0xffffffe ;  /* 0x0ffffffe09037836 */ /* 0x001fcc0000000000 */
[----:B------:R-:W0:Y:S02]  /*13cc0*/  F2I.FTZ.U32.TRUNC.NTZ R3, R3 ;  /* 0x0000000300037305 */ /* 0x000e24000021f000 */
[----:B0-----:R-:W-:-:S04]  /*13cd0*/  IMAD.MOV R11, RZ, RZ, -R3 ;  /* 0x000000ffff0b7224 */ /* 0x001fc800078e0a03 */
        /* <DEDUP_REMOVED lines=16> */
.L_x_1351:
[----:B------:R-:W-:Y:S05]  /*13de0*/  BSYNC B0 ;  /* 0x0000000000007941 */ /* 0x000fea0003800000 */
.L_x_1350:
[-C--:B------:R-:W-:Y:S01]  /*13df0*/  IMAD R2, R4, R3.reuse, R5 ;  /* 0x0000000304027224 */ /* 0x080fe200078e0205 */
        /* <DEDUP_REMOVED lines=23> */
.L_x_1353:
        /* <DEDUP_REMOVED lines=20> */
.L_x_1356:
[----:B------:R-:W-:Y:S05]  /*140b0*/  BSYNC B6 ;  /* 0x0000000000067941 */ /* 0x000fea0003800000 */
.L_x_1355:
        /* <DEDUP_REMOVED lines=20> */
.L_x_1359:
        /* <DEDUP_REMOVED lines=15> */
.L_x_1358:
[----:B------:R-:W-:Y:S05]  /*142f0*/  BSYNC B6 ;  /* 0x0000000000067941 */ /* 0x000fea0003800000 */
.L_x_1357:
[----:B------:R-:W-:Y:S01]  /*14300*/  ULDC.64 UR4, c[0x0][0x9f8] ;  /* 0x00027e0000047ab9 */ /* 0x000fe20000000a00 */
[----:B------:R-:W-:Y:S01]  /*14310*/  IMAD.MOV.U32 R18, RZ, RZ, R30 ;  /* 0x000000ffff127224 */ /* 0x000fe200078e001e */
[----:B------:R-:W-:Y:S01]  /*14320*/  ISETP.NE.U32.AND P0, PT, RZ, UR4, PT ;  /* 0x00000004ff007c0c */ /* 0x000fe2000bf05070 */
[----:B------:R-:W-:Y:S01]  /*14330*/  IMAD.MOV.U32 R30, RZ, RZ, R27 ;  /* 0x000000ffff1e7224 */ /* 0x000fe200078e001b */
[----:B------:R-:W-:Y:S01]  /*14340*/  ULDC UR4, c[0x0][0x2f4] ;  /* 0x0000bd0000047ab9 */ /* 0x000fe20000000800 */
[----:B------:R-:W0:Y:S01]  /*14350*/  LDC R10, c[0x0][0x430] ;  /* 0x00010c00ff0a7b82 */ /* 0x000e220000000800 */
[----:B------:R-:W-:-:S13]  /*14360*/  ISETP.NE.AND.EX P0, PT, RZ, UR5, PT, P0 ;  /* 0x00000005ff007c0c */ /* 0x000fda000bf05300 */
[----:B------:R-:W1:Y:S01]  /*14370*/  @P0 LDC.64 R2, c[0x0][0x9f8] ;  /* 0x00027e00ff020b82 */ /* 0x000e620000000a00 */
[----:B------:R-:W-:Y:S02]  /*14380*/  ISETP.GE.AND P2, PT, R37, UR4, PT ;  /* 0x0000000425007c0c */ /* 0x000fe4000bf46270 */
[----:B------:R-:W-:Y:S01]  /*14390*/  LOP3.LUT R16, R16, 0xffffffef, RZ, 0xc0, !PT ;  /* 0xffffffef10107812 */ /* 0x000fe200078ec0ff */
[----:B-1----:R-:W-:-:S05]  /*143a0*/  @P0 IMAD.WIDE R2, R27, 0x4, R2 ;  /* 0x000000041b020825 */ /* 0x002fca00078e0202 */
[----:B------:R1:W5:Y:S01]  /*143b0*/  @P0 LDG.E R30, desc[UR36][R2.64] ;  /* 0x00000024021e0981 */ /* 0x000362000c1e1900 */
[----:B------:R-:W-:Y:S01]  /*143c0*/  ISETP.GE.AND P0, PT, R33, UR4, PT ;  /* 0x0000000421007c0c */ /* 0x000fe2000bf06270 */
[----:B------:R-:W-:Y:S01]  /*143d0*/  UMOV UR5, 0xffffffff ;  /* 0xffffffff00057882 */ /* 0x000fe20000000000 */
[----:B------:R-:W-:Y:S01]  /*143e0*/  ISETP.GE.AND P1, PT, R36, UR4, PT ;  /* 0x0000000424007c0c */ /* 0x000fe2000bf26270 */
[----:B------:R-:W-:-:S10]  /*143f0*/  VIADD R7, R18, 0xffffffff ;  /* 0xffffffff12077836 */ /* 0x000fd40000000000 */
        /* <DEDUP_REMOVED lines=8> */
[----:B01----:R-:W-:Y:S06]  /*14480*/  BRA.DIV UR5, `(.L_x_1360) ;  /* 0x00000046054c7947 */ /* 0x003fec000b800000 */
.L_x_1428:
[----:B------:R-:W0:Y:S01]  /*14490*/  S2R R0, SR_TID.X ;  /* 0x0000000000007919 */ /* 0x000e220000002100 */
[----:B------:R-:W-:Y:S02]  /*144a0*/  ISETP.NE.AND P1, PT, R10, 0x1, PT ;  /* 0x000000010a00780c */ /* 0x000fe40003f25270 */
[----:B-----5:R-:W-:Y:S01]  /*144b0*/  SHF.R.S32.HI R11, RZ, 0x1f, R30 ;  /* 0x0000001fff0b7819 */ /* 0x020fe2000001141e */
[----:B------:R-:W1:Y:S01]  /*144c0*/  S2R R9, SR_TID.X ;  /* 0x0000000000097919 */ /* 0x000e620000002100 */
[----:B------:R-:W-:-:S03]  /*144d0*/  LOP3.LUT R16, R16, 0xffffffbf, RZ, 0xc0, !PT ;  /* 0xffffffbf10107812 */ /* 0x000fc600078ec0ff */
[----:B------:R2:W-:Y:S06]  /*144e0*/  STL [R1+0xc], R11 ;  /* 0x00000c0b01007387 */ /* 0x0005ec0000100800 */
[----:B------:R-:W3:Y:S01]  /*144f0*/  @P1 LDC R5, c[0x0][0x434] ;  /* 0x00010d00ff051b82 */ /* 0x000ee20000000800 */
[----:B------:R-:W-:Y:S02]  /*14500*/  @P1 LOP3.LUT R16, R16, 0x40, RZ, 0xfc, !PT ;  /* 0x0000004010101812 */ /* 0x000fe400078efcff */
[----:B0-----:R-:W-:Y:S01]  /*14510*/  LOP3.LUT R0, R0, 0x7f, RZ, 0xc0, !PT ;  /* 0x0000007f00007812 */ /* 0x001fe200078ec0ff */
[----:B-1----:R-:W-:-:S03]  /*14520*/  IMAD.SHL.U32 R9, R9, 0x10, RZ ;  /* 0x0000001009097824 */ /* 0x002fc600078e00ff */
[----:B------:R-:W-:-:S04]  /*14530*/  SHF.R.U32.HI R0, RZ, 0x3, R0 ;  /* 0x00000003ff007819 */ /* 0x000fc80000011600 */
[----:B------:R-:W-:Y:S02]  /*14540*/  LOP3.LUT R9, R0, 0x70, R9, 0xf8, !PT ;  /* 0x0000007000097812 */ /* 0x000fe400078ef809 */
[----:B------:R-:W0:Y:S03]  /*14550*/  @P1 LDC R0, c[0x0][0x438] ;  /* 0x00010e00ff001b82 */ /* 0x000e260000000800 */
[----:B------:R-:W-:-:S05]  /*14560*/  IMAD R6, R7, 0x40, R9 ;  /* 0x0000004007067824 */ /* 0x000fca00078e0209 */
[C---:B------:R-:W-:Y:S01]  /*14570*/  ISETP.GE.AND P0, PT, R6.reuse, R23, PT ;  /* 0x000000170600720c */ /* 0x040fe20003f06270 */
[----:B------:R-:W-:-:S03]  /*14580*/  IMAD.IADD R6, R6, 0x1, R19 ;  /* 0x0000000106067824 */ /* 0x000fc600078e0213 */
[----:B------:R-:W-:Y:S01]  /*14590*/  ISETP.GT.U32.OR P0, PT, R9, 0x3f, P0 ;  /* 0x0000003f0900780c */ /* 0x000fe20000704470 */
[----:B---3--:R-:W-:-:S04]  /*145a0*/  @P1 IMAD.HI.U32 R5, R6, R5, RZ ;  /* 0x0000000506051227 */ /* 0x008fc800078e00ff */
[----:B------:R-:W-:Y:S01]  /*145b0*/  IMAD.MOV.U32 R8, RZ, RZ, R6 ;  /* 0x000000ffff087224 */ /* 0x000fe200078e0006 */
[----:B0-----:R-:W-:-:S07]  /*145c0*/  @P1 SHF.R.U32.HI R8, RZ, R0, R5 ;  /* 0x00000000ff081219 */ /* 0x001fce0000011605 */
[----:B------:R-:W0:Y:S01]  /*145d0*/  @!P0 LDC.64 R2, c[0x0][0x428] ;  /* 0x00010a00ff028b82 */ /* 0x000e220000000a00 */
[--C-:B------:R-:W-:Y:S01]  /*145e0*/  @!P0 SHF.R.S32.HI R5, RZ, 0x1f, R8.reuse ;  /* 0x0000001fff058819 */ /* 0x100fe20000011408 */
[----:B------:R-:W-:Y:S02]  /*145f0*/  @!P0 IMAD.MOV.U32 R4, RZ, RZ, R8 ;  /* 0x000000ffff048224 */ /* 0x000fe400078e0008 */
[-C--:B0-----:R-:W-:Y:S02]  /*14600*/  @!P0 IMAD R0, R11, R2.reuse, RZ ;  /* 0x000000020b008224 */ /* 0x081fe400078e02ff */
[----:B------:R-:W-:-:S04]  /*14610*/  @!P0 IMAD.WIDE.U32 R4, R30, R2, R4 ;  /* 0x000000021e048225 */ /* 0x000fc800078e0004 */
[----:B------:R-:W-:Y:S02]  /*14620*/  @!P0 IMAD R0, R30, R3, R0 ;  /* 0x000000031e008224 */ /* 0x000fe400078e0200 */
[----:B------:R-:W0:Y:S02]  /*14630*/  @!P0 LDC.64 R2, c[0x0][0x418] ;  /* 0x00010600ff028b82 */ /* 0x000e240000000a00 */
[----:B------:R-:W-:Y:S01]  /*14640*/  @!P0 IMAD.IADD R0, R5, 0x1, R0 ;  /* 0x0000000105008824 */ /* 0x000fe200078e0200 */
[----:B------:R-:W-:Y:S02]  /*14650*/  LOP3.LUT R16, R16, 0xffffffdf, RZ, 0xc0, !PT ;  /* 0xffffffdf10107812 */ /* 0x000fe400078ec0ff */
[----:B0-----:R-:W-:-:S04]  /*14660*/  @!P0 LEA R2, P1, R4, R2, 0x2 ;  /* 0x0000000204028211 */ /* 0x001fc800078210ff */
[----:B------:R-:W-:Y:S01]  /*14670*/  @!P0 LEA.HI.X R3, R4, R3, R0, 0x2, P1 ;  /* 0x0000000304038211 */ /* 0x000fe200008f1400 */
[----:B------:R-:W-:Y:S02]  /*14680*/  IMAD.U32 R4, RZ, RZ, UR38 ;  /* 0x00000026ff047e24 */ /* 0x000fe4000f8e00ff */
[----:B------:R-:W-:-:S03]  /*14690*/  IMAD.MOV.U32 R0, RZ, RZ, RZ ;  /* 0x000000ffff007224 */ /* 0x000fc600078e00ff */
[----:B------:R-:W-:-:S03]  /*146a0*/  ISETP.NE.AND P2, PT, R4, 0x3, PT ;  /* 0x000000030400780c */ /* 0x000fc60003f45270 */
[----:B------:R2:W5:Y:S01]  /*146b0*/  @!P0 LDG.E R0, desc[UR36][R2.64] ;  /* 0x0000002402008981 */ /* 0x000562000c1e1900 */
[----:B------:R-:W-:Y:S01]  /*146c0*/  ISETP.GT.U32.AND P0, PT, R9, 0x3f, PT ;  /* 0x0000003f0900780c */ /* 0x000fe20003f04070 */
[----:B------:R-:W-:Y:S01]  /*146d0*/  IMAD.MOV R5, RZ, RZ, -R8 ;  /* 0x000000ffff057224 */ /* 0x000fe200078e0a08 */
[----:B------:R-:W-:Y:S01]  /*146e0*/  LOP3.LUT R26, R26, 0xffff, RZ, 0xc0, !PT ;  /* 0x0000ffff1a1a7812 */ /* 0x000fe200078ec0ff */
[----:B------:R-:W-:Y:S02]  /*146f0*/  IMAD.MOV.U32 R23, RZ, RZ, R7 ;  /* 0x000000ffff177224 */ /* 0x000fe400078e0007 */
[----:B------:R-:W-:-:S04]  /*14700*/  IMAD R5, R10, R5, R6 ;  /* 0x000000050a057224 */ /* 0x000fc800078e0206 */
[----:B------:R-:W-:-:S04]  /*14710*/  @P2 LOP3.LUT R16, R16, 0x20, RZ, 0xfc, !PT ;  /* 0x0000002010102812 */ /* 0x000fc800078efcff */
[----:B------:R-:W-:-:S04]  /*14720*/  LOP3.LUT R16, R16, 0xfffffffe, RZ, 0xc0, !PT ;  /* 0xfffffffe10107812 */ /* 0x000fc800078ec0ff */
[----:B------:R-:W-:Y:S01]  /*14730*/  @P0 LOP3.LUT R16, R16, 0x1, RZ, 0xfc, !PT ;  /* 0x0000000110100812 */ /* 0x000fe200078efcff */
[----:B--2---:R-:W-:Y:S06]  /*14740*/  @!P2 BRA `(.L_x_1361) ;  /* 0x000000000004a947 */ /* 0x004fec0003800000 */
[----:B------:R-:W-:Y:S01]  /*14750*/  BPT.TRAP 0x1 ;  /* 0x000000040000795c */ /* 0x000fe20000300000 */
.L_x_1361:
        /* <DEDUP_REMOVED lines=23> */
.L_x_1429:
[----:B------:R-:W-:Y:S05]  /*148d0*/  BSYNC B0 ;  /* 0x0000000000007941 */ /* 0x000fea0003800000 */
.L_x_1362:
[----:B------:R-:W2:Y:S01]  /*148e0*/  LDL R10, [R1] ;  /* 0x00000000010a7983 */ /* 0x000ea20000100800 */
[----:B------:R-:W-:Y:S01]  /*148f0*/  ULDC.64 UR4, c[0x0][0x300] ;  /* 0x0000c00000047ab9 */ /* 0x000fe20000000a00 */
[----:B------:R-:W-:Y:S01]  /*14900*/  ULDC.64 UR6, c[0x0][0x2e8] ;  /* 0x0000ba0000067ab9 */ /* 0x000fe20000000a00 */
[----:B------:R-:W-:Y:S01]  /*14910*/  IMAD R6, R6, UR4, RZ ;  /* 0x0000000406067c24 */ /* 0x000fe2000f8e02ff */
[----:B------:R-:W1:Y:S01]  /*14920*/  S2R R9, SR_TID.X ;  /* 0x0000000000097919 */ /* 0x000e620000002100 */
[C---:B0-----:R-:W-:Y:S01]  /*14930*/  IMAD.WIDE.U32 R2, R5.reuse, UR4, RZ ;  /* 0x0000000405027c25 */ /* 0x041fe2000f8e00ff */
[C---:B------:R-:W-:Y:S02]  /*14940*/  LOP3.LUT P5, RZ, R16.reuse, 0x10, RZ, 0xc0, !PT ;  /* 0x0000001010ff7812 */ /* 0x040fe400078ac0ff */
[C---:B------:R-:W-:Y:S01]  /*14950*/  LOP3.LUT P4, RZ, R16.reuse, 0x8, RZ, 0xc0, !PT ;  /* 0x0000000810ff7812 */ /* 0x040fe2000788c0ff */
[----:B------:R-:W-:Y:S01]  /*14960*/  IMAD R6, R5, UR5, R6 ;  /* 0x0000000505067c24 */ /* 0x000fe2000f8e0206 */
[----:B------:R-:W-:Y:S01]  /*14970*/  ULDC.64 UR4, c[0x0][0x310] ;  /* 0x0000c40000047ab9 */ /* 0x000fe20000000a00 */
[----:B------:R-:W-:Y:S01]  /*14980*/  LOP3.LUT P3, RZ, R16, 0x4, RZ, 0xc0, !PT ;  /* 0x0000000410ff7812 */ /* 0x000fe2000786c0ff */
[----:B------:R-:W-:Y:S01]  /*14990*/  IMAD R8, R8, UR4, RZ ;  /* 0x0000000408087c24 */ /* 0x000fe2000f8e02ff */
[----:B------:R-:W-:Y:S01]  /*149a0*/  LOP3.LUT P2, RZ, R16, 0x2, RZ, 0xc0, !PT ;  /* 0x0000000210ff7812 */ /* 0x000fe2000784c0ff */
[----:B------:R-:W-:-:S02]  /*149b0*/  IMAD.IADD R3, R3, 0x1, R6 ;  /* 0x0000000103037824 */ /* 0x000fc400078e0206 */
        /* <DEDUP_REMOVED lines=17> */
[----:B------:R-:W-:-:S03]  /*14ad0*/  @P0 IMAD R9, R5, 0x2, R17 ;  /* 0x0000000205090824 */ /* 0x000fc600078e0211 */
[----:B------:R-:W1:Y:S04]  /*14ae0*/  SHFL.IDX PT, R2, R6, RZ, 0x181f ;  /* 0x00181fff06027589 */ /* 0x000e6800000e0000 */
        /* <DEDUP_REMOVED lines=31> */
.L_x_1439:
[----:B------:R-:W-:-:S13]  /*14ce0*/  ISETP.GE.AND P0, PT, R7, 0x31, PT ;  /* 0x000000310700780c */ /* 0x000fda0003f06270 */
[----:B0-----:R-:W-:Y:S01]  /*14cf0*/  @P0 LEA R2, P1, R33, R0, 0x1 ;  /* 0x0000000021020211 */ /* 0x001fe200078208ff */
[----:B------:R-:W-:-:S04]  /*14d00*/  @P0 IMAD R5, R5, 0x2, R17 ;  /* 0x0000000205050824 */ /* 0x000fc800078e0211 */
[----:B--2---:R-:W-:-:S05]  /*14d10*/  @P0 IMAD.X R3, RZ, RZ, R8, P1 ;  /* 0x000000ffff030224 */ /* 0x004fca00008e0608 */
[----:B------:R-:W-:Y:S01]  /*14d20*/  @!PT LDS RZ, [RZ] ;  /* 0x00000000fffff984 */ /* 0x000fe20000000800 */
[----:B------:R-:W-:Y:S01]  /*14d30*/  @!PT LDS RZ, [RZ] ;  /* 0x00000000fffff984 */ /* 0x000fe20000000800 */
[----:B------:R-:W-:Y:S01]  /*14d40*/  @!PT LDS RZ, [RZ] ;  /* 0x00000000fffff984 */ /* 0x000fe20000000800 */
[----:B------:R0:W-:Y:S04]  /*14d50*/  @P0 LDGSTS.E.BYPASS.LTC128B.128 [R5+0x21c00], desc[UR36][R2.64], !P5 ;  /* 0x21c0000002050fae */ /* 0x0001e8000e901d64 */
[----:B------:R0:W-:Y:S04]  /*14d60*/  @P0 LDGSTS.E.BYPASS.LTC128B.128 [R5+0x23c00], desc[UR36][R2.64+0x80], !P4 ;  /* 0x23c0008002050fae */ /* 0x0001e8000e101d64 */
[----:B------:R0:W-:Y:S04]  /*14d70*/  @P0 LDGSTS.E.BYPASS.LTC128B.128 [R5+0x25c00], desc[UR36][R2.64+0x100], !P3 ;  /* 0x25c0010002050fae */ /* 0x0001e8000d901d64 */
[----:B------:R0:W-:Y:S01]  /*14d80*/  @P0 LDGSTS.E.BYPASS.LTC128B.128 [R5+0x27c00], desc[UR36][R2.64+0x180], !P2 ;  /* 0x27c0018002050fae */ /* 0x0001e2000d101d64 */
[----:B------:R-:W-:Y:S01]  /*14d90*/  PLOP3.LUT P0, PT, PT, PT, PT, 0x80, 0x0 ;  /* 0x000000000000781c */ /* 0x000fe20003f0f070 */
[----:B------:R-:W-:-:S12]  /*14da0*/  NOP ;  /* 0x0000000000007918 */ /* 0x000fd80000000000 */
.L_x_1365:
        /* <DEDUP_REMOVED lines=10> */
.L_x_1366:
[----:B------:R1:W-:Y:S02]  /*14e50*/  SYNCS.ARRIVE.TRANS64.A1T0 RZ, [R4+URZ+0x30830], RZ ;  /* 0x030830ff04ff79a7 */ /* 0x0003e4000810003f */
[----:B------:R-:W-:Y:S05]  /*14e60*/  WARPSYNC.ALL ;  /* 0x0000000000007948 */ /* 0x000fea0003800000 */
[----:B------:R-:W-:Y:S01]  /*14e70*/  ULDC.64 UR4, c[0x0][0x298] ;  /* 0x0000a60000047ab9 */ /* 0x000fe20000000a00 */
[----:B0-----:R-:W-:Y:S01]  /*14e80*/  VIADD R2, R17, 0x10400 ;  /* 0x0001040011027836 */ /* 0x001fe20000000000 */
[----:B------:R-:W-:Y:S01]  /*14e90*/  SHF.R.S32.HI R0, RZ, 0x1f, R35 ;  /* 0x0000001fff007819 */ /* 0x000fe20000011423 */
[----:B------:R-:W-:Y:S01]  /*14ea0*/  IMAD.WIDE.U32 R6, R35, UR4, RZ ;  /* 0x0000000423067c25 */ /* 0x000fe2000f8e00ff */
[----:B------:R-:W-:Y:S01]  /*14eb0*/  BSSY B6, `(.L_x_1367) ;  /* 0x0000018000067945 */ /* 0x000fe20003800000 */
[----:B------:R-:W-:Y:S01]  /*14ec0*/  BAR.SYNC.DEFER_BLOCKING 0x8, 0x180 ;  /* 0x0206000000007b1d */ /* 0x000fe20000010000 */
[----:B------:R-:W-:Y:S01]  /*14ed0*/  LOP3.LUT P0, RZ, R2, 0x3ff, RZ, 0xc0, !PT ;  /* 0x000003ff02ff7812 */ /* 0x000fe2000780c0ff */
[----:B------:R-:W-:-:S04]  /*14ee0*/  IMAD R0, R0, UR4, RZ ;  /* 0x0000000400007c24 */ /* 0x000fc8000f8e02ff */
[----:B------:R-:W-:Y:S01]  /*14ef0*/  IMAD R0, R35, UR5, R0 ;  /* 0x0000000523007c24 */ /* 0x000fe2000f8e0200 */
[----:B------:R0:W-:Y:S03]  /*14f00*/  STL.64 [R1+0x18], R6 ;  /* 0x0000180601007387 */ /* 0x0001e60000100a00 */
[----:B------:R-:W-:-:S04]  /*14f10*/  IMAD.IADD R35, R7, 0x1, R0 ;  /* 0x0000000107237824 */ /* 0x000fc800078e0200 */
[----:B------:R-:W-:Y:S05]  /*14f20*/  @!P0 BRA `(.L_x_1368) ;  /* 0x0000000000408947 */ /* 0x000fea0003800000 */
[----:B------:R-:W-:Y:S01]  /*14f30*/  MOV R2, 0x0 ;  /* 0x0000000000027802 */ /* 0x000fe20000000f00 */
[----:B------:R-:W-:Y:S01]  /*14f40*/  ULDC.64 UR6, c[0x4][0x138] ;  /* 0x01004e0000067ab9 */ /* 0x000fe20000000a00 */
[----:B------:R-:W-:Y:S01]  /*14f50*/  ULDC.64 UR8, c[0x4][0x140] ;  /* 0x0100500000087ab9 */ /* 0x000fe20000000a00 */
[----:B------:R-:W-:Y:S01]  /*14f60*/  ULDC.64 UR4, c[0x4][0xb0] ;  /* 0x01002c0000047ab9 */ /* 0x000fe20000000a00 */
[----:B-1----:R-:W-:Y:S02]  /*14f70*/  IMAD.U32 R4, RZ, RZ, UR6 ;  /* 0x00000006ff047e24 */ /* 0x002fe4000f8e00ff */
[----:B------:R-:W1:Y:S01]  /*14f80*/  LDC.64 R2, c[0x4][R2] ;  /* 0x0100000002027b82 */ /* 0x000e620000000a00 */
[----:B------:R-:W-:Y:S02]  /*14f90*/  IMAD.U32 R5, RZ, RZ, UR7 ;  /* 0x00000007ff057e24 */ /* 0x000fe4000f8e00ff */
[----:B0-----:R-:W-:Y:S02]  /*14fa0*/  IMAD.U32 R6, RZ, RZ, UR8 ;  /* 0x00000008ff067e24 */ /* 0x001fe4000f8e00ff */
[----:B------:R-:W-:-:S02]  /*14fb0*/  IMAD.U32 R7, RZ, RZ, UR9 ;  /* 0x00000009ff077e24 */ /* 0x000fc4000f8e00ff */
[----:B------:R-:W-:Y:S02]  /*14fc0*/  IMAD.U32 R10, RZ, RZ, UR4 ;  /* 0x00000004ff0a7e24 */ /* 0x000fe4000f8e00ff */
[----:B------:R-:W-:Y:S02]  /*14fd0*/  IMAD.U32 R11, RZ, RZ, UR5 ;  /* 0x00000005ff0b7e24 */ /* 0x000fe4000f8e00ff */
[----:B------:R-:W-:Y:S02]  /*14fe0*/  IMAD.MOV.U32 R8, RZ, RZ, 0x70 ;  /* 0x00000070ff087424 */ /* 0x000fe400078e00ff */
[----:B------:R-:W-:Y:S02]  /*14ff0*/  IMAD.MOV.U32 R12, RZ, RZ, 0x1 ;  /* 0x00000001ff0c7424 */ /* 0x000fe400078e00ff */
[----:B------:R-:W-:-:S07]  /*15000*/  IMAD.MOV.U32 R13, RZ, RZ, RZ ;  /* 0x000000ffff0d7224 */ /* 0x000fce00078e00ff */
[----:B------:R-:W-:-:S07]  /*15010*/  LEPC R20, `(.L_x_1368) ;  /* 0x000000001014794e */ /* 0x000fce0000000000 */
[----:B-1----:R-:W-:Y:S05]  /*15020*/  CALL.ABS.NOINC R2 ;  /* 0x0000000002007343 */ /* 0x002fea0003c00000 */
.L_x_1368:
[----:B------:R-:W-:Y:S05]  /*15030*/  BSYNC B6 ;  /* 0x0000000000067941 */ /* 0x000fea0003800000 */
.L_x_1367:
[----:B------:R-:W2:Y:S01]  /*15040*/  LDL.LU.64 R20, [R1+0x18] ;  /* 0x0000180001147983 */ /* 0x000ea20000300a00 */
[----:B------:R-:W-:Y:S01]  /*15050*/  LOP3.LUT P6, RZ, R16, 0x100, RZ, 0xc0, !PT ;  /* 0x0000010010ff7812 */ /* 0x000fe200078cc0ff */
[----:B------:R-:W-:Y:S01]  /*15060*/  IMAD.MOV.U32 R3, RZ, RZ, R35 ;  /* 0x000000ffff037224 */ /* 0x000fe200078e0023 */
[----:B------:R-:W-:Y:S01]  /*15070*/  SHF.R.S32.HI R0, RZ, 0x1f, R27 ;  /* 0x0000001fff007819 */ /* 0x000fe2000001141b */
[----:B------:R-:W-:Y:S01]  /*15080*/  ULDC.64 UR4, c[0x0][0x2d8] ;  /* 0x0000b60000047ab9 */ /* 0x000fe20000000a00 */
[----:B-1----:R-:W-:Y:S01]  /*15090*/  SEL R4, R27, RZ, !P6 ;  /* 0x000000ff1b047207 */ /* 0x002fe20007000000 */
[----:B------:R-:W-:Y:S01]  /*150a0*/  ULDC.64 UR6, c[0x0][0x2e0] ;  /* 0x0000b80000067ab9 */ /* 0x000fe20000000a00 */
[----:B------:R-:W-:-:S05]  /*150b0*/  SEL R0, R0, RZ, !P6 ;  /* 0x000000ff00007207 */ /* 0x000fca0007000000 */
[----:B------:R-:W-:-:S04]  /*150c0*/  IMAD R0, R0, UR6, RZ ;  /* 0x0000000600007c24 */ /* 0x000fc8000f8e02ff */
[----:B------:R-:W-:Y:S02]  /*150d0*/  IMAD R5, R4, UR7, R0 ;  /* 0x0000000704057c24 */ /* 0x000fe4000f8e0200 */
[----:B--2---:R-:W-:Y:S01]  /*150e0*/  IMAD.MOV.U32 R2, RZ, RZ, R20 ;  /* 0x000000ffff027224 */ /* 0x004fe200078e0014 */
[----:B------:R-:W1:Y:S01]  /*150f0*/  LDC R21, c[0x0][0x448] ;  /* 0x00011200ff157b82 */ /* 0x000e620000000800 */
[----:B------:R-:W2:Y:S02]  /*15100*/  S2R R20, SR_TID.X ;  /* 0x0000000000147919 */ /* 0x000ea40000002100 */
[----:B------:R-:W-:-:S04]  /*15110*/  IMAD.WIDE.U32 R2, R26, UR4, R2 ;  /* 0x000000041a027c25 */ /* 0x000fc8000f8e0002 */
[----:B------:R-:W-:Y:S01]  /*15120*/  IMAD R3, R26, UR5, R3 ;  /* 0x000000051a037c24 */ /* 0x000fe2000f8e0203 */
[----:B------:R-:W-:Y:S01]  /*15130*/  ULDC.64 UR4, c[0x0][0x2d0] ;  /* 0x0000b40000047ab9 */ /* 0x000fe20000000a00 */
[----:B------:R-:W-:-:S04]  /*15140*/  IMAD.WIDE.U32 R2, R4, UR6, R2 ;  /* 0x0000000604027c25 */ /* 0x000fc8000f8e0002 */
[----:B------:R-:W-:Y:S02]  /*15150*/  IMAD.IADD R3, R3, 0x1, R5 ;  /* 0x0000000103037824 */ /* 0x000fe400078e0205 */
[----:B------:R-:W3:Y:S01]  /*15160*/  LDC R5, c[0x0][0x448] ;  /* 0x00011200ff057b82 */ /* 0x000ee20000000800 */
[----:B-1----:R-:W-:Y:S02]  /*15170*/  ISETP.NE.AND P6, PT, R21, 0x1, PT ;  /* 0x000000011500780c */ /* 0x002fe40003fc5270 */
[----:B--2---:R-:W-:-:S04]  /*15180*/  LOP3.LUT R20, R20, 0x7f, RZ, 0xc0, !PT ;  /* 0x0000007f14147812 */ /* 0x004fc800078ec0ff */
[----:B------:R-:W-:-:S07]  /*15190*/  SHF.R.U32.HI R21, RZ, 0x3, R20 ;  /* 0x00000003ff157819 */ /* 0x000fce0000011614 */
[----:B0-----:R-:W0:Y:S01]  /*151a0*/  @P6 LDC R7, c[0x0][0x44c] ;  /* 0x00011300ff076b82 */ /* 0x001e220000000800 */
[----:B------:R-:W1:Y:S07]  /*151b0*/  S2R R20, SR_TID.X ;  /* 0x0000000000147919 */ /* 0x000e6e0000002100 */
[----:B------:R-:W2:Y:S01]  /*151c0*/  @P6 LDC R6, c[0x0][0x450] ;  /* 0x00011400ff066b82 */ /* 0x000ea20000000800 */
[----:B-1----:R-:W-:-:S05]  /*151d0*/  IMAD.SHL.U32 R20, R20, 0x10, RZ ;  /* 0x0000001014147824 */ /* 0x002fca00078e00ff */
[----:B------:R-:W-:-:S05]  /*151e0*/  LOP3.LUT R20, R21, 0x70, R20, 0xf8, !PT ;  /* 0x0000007015147812 */ /* 0x000fca00078ef814 */
[----:B------:R-:W-:Y:S02]  /*151f0*/  IMAD.IADD R4, R20, 0x1, R25 ;  /* 0x0000000114047824 */ /* 0x000fe400078e0219 */
[----:B------:R-:W1:Y:S02]  /*15200*/  S2R R20, SR_TID.X ;  /* 0x0000000000147919 */ /* 0x000e640000002100 */
[----:B0-----:R-:W-:-:S04]  /*15210*/  @P6 IMAD.HI.U32 R7, R4, R7, RZ ;  /* 0x0000000704076227 */ /* 0x001fc800078e00ff */
[----:B------:R-:W-:Y:S01]  /*15220*/  IMAD.MOV.U32 R0, RZ, RZ, R4 ;  /* 0x000000ffff007224 */ /* 0x000fe200078e0004 */
[----:B--2---:R-:W-:-:S05]  /*15230*/  @P6 SHF.R.U32.HI R0, RZ, R6, R7 ;  /* 0x00000006ff006219 */ /* 0x004fca0000011607 */
[----:B------:R-:W-:Y:S02]  /*15240*/  IMAD.MOV R6, RZ, RZ, -R0 ;  /* 0x000000ffff067224 */ /* 0x000fe400078e0a00 */
[----:B------:R-:W-:-:S04]  /*15250*/  IMAD.WIDE.U32 R2, R0, UR4, R2 ;  /* 0x0000000400027c25 */ /* 0x000fc8000f8e0002 */
[----:B---3--:R-:W-:Y:S01]  /*15260*/  IMAD R4, R5, R6, R4 ;  /* 0x0000000605047224 */ /* 0x008fe200078e0204 */
[----:B------:R-:W-:-:S05]  /*15270*/  SHF.R.S32.HI R6, RZ, 0x1f, R0 ;  /* 0x0000001fff067819 */ /* 0x000fca0000011400 */
[----:B------:R-:W-:-:S04]  /*15280*/  IMAD R6, R6, UR4, RZ ;  /* 0x0000000406067c24 */ /* 0x000fc8000f8e02ff */
[----:B------:R-:W-:Y:S01]  /*15290*/  IMAD R7, R0, UR5, R6 ;  /* 0x0000000500077c24 */ /* 0x000fe2000f8e0206 */
[----:B------:R-:W-:Y:S01]  /*152a0*/  SHF.R.S32.HI R0, RZ, 0x1f, R4 ;  /* 0x0000001fff007819 */ /* 0x000fe20000011404 */
[----:B------:R-:W-:Y:S02]  /*152b0*/  ULDC.64 UR4, c[0x0][0x2c8] ;  /* 0x0000b20000047ab9 */ /* 0x000fe40000000a00 */
[----:B------:R-:W-:Y:S01]  /*152c0*/  IMAD.IADD R3, R3, 0x1, R7 ;  /* 0x0000000103037824 */ /* 0x000fe200078e0207 */
[----:B-1----:R-:W-:Y:S01]  /*152d0*/  LOP3.LUT R20, R20, 0x7f, RZ, 0xc0, !PT ;  /* 0x0000007f14147812 */ /* 0x002fe200078ec0ff */
[----:B------:R-:W-:Y:S02]  /*152e0*/  IMAD R7, R0, UR4, RZ ;  /* 0x0000000400077c24 */ /* 0x000fe4000f8e02ff */
[----:B------:R-:W-:Y:S01]  /*152f0*/  IMAD.WIDE.U32 R2, R4, UR4, R2 ;  /* 0x0000000404027c25 */ /* 0x000fe2000f8e0002 */
[----:B------:R-:W-:-:S03]  /*15300*/  SHF.R.U32.HI R8, RZ, 0x3, R20 ;  /* 0x00000003ff087819 */ /* 0x000fc60000011614 */
[----:B------:R-:W-:Y:S01]  /*15310*/  IMAD R0, R4, UR5, R7 ;  /* 0x0000000504007c24 */ /* 0x000fe2000f8e0207 */
[----:B------:R-:W-:Y:S02]  /*15320*/  ULDC.64 UR4, c[0x0][0x280] ;  /* 0x0000a00000047ab9 */ /* 0x000fe40000000a00 */
[C---:B------:R-:W-:Y:S01]  /*15330*/  LEA R4, P0, R2.reuse, UR4, 0x1 ;  /* 0x0000000402047c11 */ /* 0x040fe2000f8008ff */
[----:B------:R-:W-:Y:S01]  /*15340*/  IMAD.IADD R3, R3, 0x1, R0 ;  /* 0x0000000103037824 */ /* 0x000fe200078e0200 */
[----:B------:R-:W-:Y:S02]  /*15350*/  ULDC UR4, c[0x0][0x2b8] ;  /* 0x0000ae0000047ab9 */ /* 0x000fe40000000800 */
[----:B------:R-:W-:Y:S02]  /*15360*/  ISETP.GE.AND P4, PT, R33, UR4, PT ;  /* 0x0000000421007c0c */ /* 0x000fe4000bf86270 */
[----:B------:R-:W-:Y:S01]  /*15370*/  LEA.HI.X R0, R2, UR5, R3, 0x1, P0 ;  /* 0x0000000502007c11 */ /* 0x000fe200080f0c03 */
[----:B------:R-:W-:Y:S01]  /*15380*/  UMOV UR5, 0xffffffff ;  /* 0xffffffff00057882 */ /* 0x000fe20000000000 */
[----:B------:R-:W-:-:S02]  /*15390*/  ISETP.GE.AND P3, PT, R37, UR4, PT ;  /* 0x0000000425007c0c */ /* 0x000fc4000bf66270 */
[----:B------:R-:W-:Y:S02]  /*153a0*/  ISETP.GE.AND P2, PT, R36, UR4, PT ;  /* 0x0000000424007c0c */ /* 0x000fe4000bf46270 */
[----:B------:R-:W-:Y:S01]  /*153b0*/  ISETP.GE.AND P1, PT, R34, UR4, PT ;  /* 0x0000000422007c0c */ /* 0x000fe2000bf26270 */
[----:B------:R-:W-:-:S12]  /*153c0*/  BRA.DIV UR5, `(.L_x_1369) ;  /* 0x0000003e05207947 */ /* 0x000fd8000b800000 */
[----:B------:R-:W0:Y:S01]  /*153d0*/  SHFL.IDX PT, R14, R4, RZ, 0x181f ;  /* 0x00181fff040e7589 */ /* 0x000e2200000e0000 */
[----:B------:R-:W-:Y:S02]  /*153e0*/  IMAD R5, R29, R5, RZ ;  /* 0x000000051d057224 */ /* 0x000fe400078e02ff */
        /* <DEDUP_REMOVED lines=12> */
[----:B------:R-:W-:Y:S01]  /*154b0*/  ISETP.GE.AND P0, PT, R6, R5, PT ;  /* 0x000000050600720c */ /* 0x000fe20003f06270 */
[----:B------:R-:W-:-:S02]  /*154c0*/  VIADD R6, R25, 0x20 ;  /* 0x0000002019067836 */ /* 0x000fc40000000000 */
[----:B-1----:R-:W1:Y:S10]  /*154d0*/  SHFL.IDX PT, R2, R0, 0x1, 0x181f ;  /* 0x00381f0000027f89 */ /* 0x002e7400000e0000 */
[----:B0-----:R-:W-:-:S05]  /*154e0*/  @!P0 LEA R14, P5, R33, R14, 0x1 ;  /* 0x0000000e210e8211 */ /* 0x001fca00078a08ff */
[----:B-1----:R-:W-:Y:S02]  /*154f0*/  @!P0 IMAD.X R7, RZ, RZ, R2, P5 ;  /* 0x000000ffff078224 */ /* 0x002fe400028e0602 */
[----:B------:R-:W-:Y:S02]  /*15500*/  @!P0 IMAD.MOV.U32 R2, RZ, RZ, R14 ;  /* 0x000000ffff028224 */ /* 0x000fe400078e000e */
[----:B------:R-:W-:Y:S01]  /*15510*/  @!P0 IMAD.MOV.U32 R3, RZ, RZ, R7 ;  /* 0x000000ffff038224 */ /* 0x000fe200078e0007 */
        /* <DEDUP_REMOVED lines=53> */
[----:B------:R-:W-:-:S03]  /*15870*/  ISETP.GE.AND P0, PT, R6, R5, PT ;  /* 0x000000050600720c */ /* 0x000fc60003f06270 */
[----:B------:R-:W-:Y:S04]  /*15880*/  SHFL.IDX PT, R6, R0, 0x7, 0x181f ;  /* 0x00f81f0000067f89 */ /* 0x000fe800000e0000 */
[----:B-1----:R-:W1:Y:S06]  /*15890*/  SHFL.IDX PT, R2, R0, 0x6, 0x181f ;  /* 0x00d81f0000027f89 */ /* 0x002e6c00000e0000 */
        /* <DEDUP_REMOVED lines=9> */
.L_x_1456:
[----:B------:R-:W-:Y:S01]  /*15930*/  VIADD R0, R25, 0x70 ;  /* 0x0000007019007836 */ /* 0x000fe20000000000 */
[----:B------:R-:W-:Y:S04]  /*15940*/  BSSY B0, `(.L_x_1370) ;  /* 0x000000c000007945 */ /* 0x000fe80003800000 */
[----:B------:R-:W-:-:S13]  /*15950*/  ISETP.GE.AND P0, PT, R0, R5, PT ;  /* 0x000000050000720c */ /* 0x000fda0003f06270 */
[----:B------:R-:W-:Y:S05]  /*15960*/  @P0 BRA `(.L_x_1371) ;  /* 0x0000000000240947 */ /* 0x000fea0003800000 */
[----:B01----:R-:W-:-:S05]  /*15970*/  LEA R2, P0, R33, R14, 0x1 ;  /* 0x0000000e21027211 */ /* 0x003fca00078008ff */
        /* <DEDUP_REMOVED lines=8> */
.L_x_1371:
[----:B------:R-:W-:Y:S05]  /*15a00*/  BSYNC B0 ;  /* 0x0000000000007941 */ /* 0x000fea0003800000 */
.L_x_1370:
[----:B------:R-:W-:Y:S01]  /*15a10*/  NOP ;  /* 0x0000000000007918 */ /* 0x000fe20000000000 */
[----:B------:R-:W-:-:S13]  /*15a20*/  PLOP3.LUT P0, PT, PT, PT, PT, 0x80, 0x0 ;  /* 0x000000000000781c */ /* 0x000fda0003f0f070 */
.L_x_1372:
[----:B------:R-:W-:Y:S02]  /*15a30*/  PLOP3.LUT P1, PT, P1, P0, PT, 0xa2, 0x0 ;  /* 0x000000000000781c */ /* 0x000fe40000f21472 */
[----:B------:R-:W-:-:S08]  /*15a40*/  @P0 R2UR P1, UR4, R17 ;  /* 0x00000000110402ca */ /* 0x000fd00000020000 */
[----:B------:R-:W-:-:S05]  /*15a50*/  @P0 PLOP3.LUT P0, PT, P1, PT, PT, 0x80, 0x0 ;  /* 0x000000000000081c */ /* 0x000fca0000f0f070 */
[----:B------:R-:W-:Y:S01]  /*15a60*/  @!P1 SYNCS.ARRIVE.TRANS64.RED.A0T1 RZ, [UR4+0x30800], RZ ;  /* 0x030800ffffff99a7 */ /* 0x000fe20008200404 */
[----:B------:R-:W-:Y:S07]  /*15a70*/  @!P1 ARRIVES.LDGSTSBAR.64.TRANSCNT [UR4+0x30800] ;  /* 0x03080000ff0099b0 */ /* 0x000fee0008000a84 */
[----:B------:R-:W-:Y:S05]  /*15a80*/  @P0 BRA.U.ANY `(.L_x_1372) ;  /* 0xfffffffd00e80947 */ /* 0x000fea000393ffff */
[----:B0-2---:R-:W2:Y:S04]  /*15a90*/  LDL.LU R3, [R1+0x20] ;  /* 0x0000200001037983 */ /* 0x005ea80000300800 */
[----:B------:R-:W3:Y:S01]  /*15aa0*/  LDL.LU R2, [R1+0x14] ;  /* 0x0000140001027983 */ /* 0x000ee20000300800 */
[----:B--2---:R-:W-:Y:S02]  /*15ab0*/  VIADD R3, R3, 0x1 ;  /* 0x0000000103037836 */ /* 0x004fe40000000000 */
[----:B---3--:R-:W-:-:S03]  /*15ac0*/  VIADD R7, R2, 0xfffffffe ;  /* 0xfffffffe02077836 */ /* 0x008fc60000000000 */
[----:B------:R0:W-:Y:S01]  /*15ad0*/  STL [R1+0x20], R3 ;  /* 0x0000200301007387 */ /* 0x0001e20000100800 */
[----:B------:R-:W-:-:S04]  /*15ae0*/  LEA.HI R0, R3, R3, RZ, 0x1 ;  /* 0x0000000303007211 */ /* 0x000fc800078f08ff */
[----:B------:R-:W-:-:S05]  /*15af0*/  LOP3.LUT R0, R0, 0xfffffffe, RZ, 0xc0, !PT ;  /* 0xfffffffe00007812 */ /* 0x000fca00078ec0ff */
[----:B------:R-:W-:-:S05]  /*15b00*/  IMAD.IADD R0, R3, 0x1, -R0 ;  /* 0x0000000103007824 */ /* 0x000fca00078e0a00 */
[----:B------:R-:W-:Y:S01]  /*15b10*/  SHF.L.U32 R0, R0, 0x1f, RZ ;  /* 0x0000001f00007819 */ /* 0x000fe200000006ff */
[----:B------:R-:W-:Y:S01]  /*15b20*/  NOP ;  /* 0x0000000000007918 */ /* 0x000fe20000000000 */
[----:B------:R0:W-:Y:S01]  /*15b30*/  SYNCS.ARRIVE.TRANS64.A1T0 RZ, [R17+URZ+0x30800], RZ ;  /* 0x030800ff11ff79a7 */ /* 0x0001e2000810003f */
[----:B------:R-:W-:Y:S01]  /*15b40*/  BSSY B0, `(.L_x_1373) ;  /* 0x0000003000007945 */ /* 0x000fe20003800000 */
[----:B------:R-:W2:Y:S03]  /*15b50*/  SYNCS.PHASECHK.TRANS64.TRYWAIT P0, [R17+URZ+0x30820], R0 ;  /* 0x03082000110075a7 */ /* 0x000ea6000800017f */
[----:B0-2---:R-:W-:Y:S05]  /*15b60*/  @!P0 BRA `(.L_x_1374) ;  /* 0x0000003c00f08947 */ /* 0x005fea0003800000 */
.L_x_1457:
[----:B------:R-:W-:Y:S05]  /*15b70*/  BSYNC B0 ;  /* 0x0000000000007941 */ /* 0x000fea0003800000 */
.L_x_1373:
[----:B------:R-:W2:Y:S01]  /*15b80*/  LDL R2, [R1+0x4] ;  /* 0x0000040001027983 */ /* 0x000ea20000100800 */
[----:B------:R-:W-:Y:S01]  /*15b90*/  BSSY B0, `(.L_x_1375) ;  /* 0x00000fc000007945 */ /* 0x000fe20003800000 */
[----:B--2---:R-:W-:-:S13]  /*15ba0*/  ISETP.GE.AND P0, PT, R7, R2, PT ;  /* 0x000000020700720c */ /* 0x004fda0003f06270 */
[----:B------:R-:W-:Y:S05]  /*15bb0*/  @!P0 BRA `(.L_x_1376) ;  /* 0x0000000c00e48947 */ /* 0x000fea0003800000 */
[----:B------:R-:W-:Y:S01]  /*15bc0*/  ULDC UR4, c[0x0][0x2f4] ;  /* 0x0000bd0000047ab9 */ /* 0x000fe20000000800 */
[----:B------:R-:W-:Y:S01]  /*15bd0*/  IMAD.MOV.U32 R6, RZ, RZ, R22 ;  /* 0x000000ffff067224 */ /* 0x000fe200078e0016 */
[----:B------:R-:W-:Y:S01]  /*15be0*/  ISETP.GE.AND P4, PT, R33, UR4, PT ;  /* 0x0000000421007c0c */ /* 0x000fe2000bf86270 */
[----:B------:R-:W-:Y:S01]  /*15bf0*/  IMAD.MOV.U32 R8, RZ, RZ, R28 ;  /* 0x000000ffff087224 */ /* 0x000fe200078e001c */
[----:B------:R-:W-:Y:S01]  /*15c00*/  ISETP.GE.AND P3, PT, R37, UR4, PT ;  /* 0x0000000425007c0c */ /* 0x000fe2000bf66270 */
[----:B------:R-:W-:Y:S01]  /*15c10*/  IMAD.MOV.U32 R29, RZ, RZ, R23 ;  /* 0x000000ffff1d7224 */ /* 0x000fe200078e0017 */
[----:B------:R-:W-:Y:S02]  /*15c20*/  ISETP.GE.AND P2, PT, R36, UR4, PT ;  /* 0x0000000424007c0c */ /* 0x000fe4000bf46270 */
[----:B------:R-:W-:-:S13]  /*15c30*/  ISETP.GE.AND P1, PT, R34, UR4, PT ;  /* 0x0000000422007c0c */ /* 0x000fda000bf26270 */
.L_x_1389:
[----:B------:R-:W2:Y:S04]  /*15c40*/  LDL R9, [R1+0x8] ;  /* 0x0000080001097983 */ /* 0x000ea80000100800 */
[----:B------:R-:W3:Y:S01]  /*15c50*/  LDL R11, [R1+0xc] ;  /* 0x00000c00010b7983 */ /* 0x000ee20000100800 */
[----:B0-----:R-:W0:Y:S01]  /*15c60*/  S2R R0, SR_TID.X ;  /* 0x0000000000007919 */ /* 0x001e220000002100 */
[----:B------:R-:W4:Y:S01]  /*15c70*/  S2R R3, SR_TID.X ;  /* 0x0000000000037919 */ /* 0x000f220000002100 */
[----:B0-----:R-:W-:-:S04]  /*15c80*/  LOP3.LUT R0, R0, 0x7f, RZ, 0xc0, !PT ;  /* 0x0000007f00007812 */ /* 0x001fc800078ec0ff */
[----:B------:R-:W-:Y:S02]  /*15c90*/  SHF.R.U32.HI R2, RZ, 0x3, R0 ;  /* 0x00000003ff027819 */ /* 0x000fe40000011600 */
[----:B------:R-:W0:Y:S01]  /*15ca0*/  LDC R0, c[0x0][0x430] ;  /* 0x00010c00ff007b82 */ /* 0x000e220000000800 */
[----:B----4-:R-:W-:-:S05]  /*15cb0*/  IMAD.SHL.U32 R3, R3, 0x10, RZ ;  /* 0x0000001003037824 */ /* 0x010fca00078e00ff */
[----:B------:R-:W-:-:S04]  /*15cc0*/  LOP3.LUT R3, R2, 0x70, R3, 0xf8, !PT ;  /* 0x0000007002037812 */ /* 0x000fc800078ef803 */
[----:B------:R-:W-:-:S13]  /*15cd0*/  ISETP.GT.U32.AND P6, PT, R3, 0x3f, PT ;  /* 0x0000003f0300780c */ /* 0x000fda0003fc4070 */
[----:B------:R-:W3:Y:S01]  /*15ce0*/  @!P6 LDC.64 R4, c[0x0][0x428] ;  /* 0x00010a00ff04eb82 */ /* 0x000ee20000000a00 */
[----:B0-----:R-:W-:-:S13]  /*15cf0*/  ISETP.NE.AND P0, PT, R0, 0x1, PT ;  /* 0x000000010000780c */ /* 0x001fda0003f05270 */
[----:B------:R-:W0:Y:S08]  /*15d00*/  @P0 LDC R2, c[0x0][0x434] ;  /* 0x00010d00ff020b82 */ /* 0x000e300000000800 */
[----:B------:R-:W4:Y:S01]  /*15d10*/  @P0 LDC R0, c[0x0][0x438] ;  /* 0x00010e00ff000b82 */ /* 0x000f220000000800 */
[----:B------:R-:W-:Y:S01]  /*15d20*/  LOP3.LUT P5, RZ, R16, 0x20, RZ, 0xc0, !PT ;  /* 0x0000002010ff7812 */ /* 0x000fe200078ac0ff */
[----:B------:R-:W-:Y:S01]  /*15d30*/  VIADD R22, R6, 0x1 ;  /* 0x0000000106167836 */ /* 0x000fe20000000000 */
[----:B------:R-:W-:Y:S05]  /*15d40*/  YIELD ;  /* 0x0000000000007946 */ /* 0x000fea0003800000 */
[----:B------:R-:W-:Y:S01]  /*15d50*/  ULDC UR4, c[0x0][0x430] ;  /* 0x00010c0000047ab9 */ /* 0x000fe20000000800 */
[----:B------:R-:W-:-:S02]  /*15d60*/  IMAD.MOV.U32 R23, RZ, RZ, R7 ;  /* 0x000000ffff177224 */ /* 0x000fc400078e0007 */
[----:B--2---:R-:W-:-:S04]  /*15d70*/  IMAD R9, R7, 0x40, R9 ;  /* 0x0000004007097824 */ /* 0x004fc800078e0209 */
[----:B------:R-:W-:-:S04]  /*15d80*/  IMAD.IADD R9, R3, 0x1, R9 ;  /* 0x0000000103097824 */ /* 0x000fc800078e0209 */
[----:B0-----:R-:W-:-:S04]  /*15d90*/  @P0 IMAD.HI.U32 R3, R9, R2, RZ ;  /* 0x0000000209030227 */ /* 0x001fc800078e00ff */
[----:B------:R-:W-:Y:S01]  /*15da0*/  IMAD.MOV.U32 R10, RZ, RZ, R9 ;  /* 0x000000ffff0a7224 */ /* 0x000fe200078e0009 */
[----:B----4-:R-:W-:Y:S01]  /*15db0*/  @P0 SHF.R.U32.HI R10, RZ, R0, R3 ;  /* 0x00000000ff0a0219 */ /* 0x010fe20000011603 */
[----:B---3--:R-:W-:-:S03]  /*15dc0*/  @!P6 IMAD R0, R11, R4, RZ ;  /* 0x000000040b00e224 */ /* 0x008fc600078e02ff */
[--C-:B------:R-:W-:Y:S01]  /*15dd0*/  @!P6 SHF.R.S32.HI R3, RZ, 0x1f, R10.reuse ;  /* 0x0000001fff03e819 */ /* 0x100fe2000001140a */
[----:B------:R-:W-:Y:S02]  /*15de0*/  @!P6 IMAD.MOV.U32 R2, RZ, RZ, R10 ;  /* 0x000000ffff02e224 */ /* 0x000fe400078e000a */
[C---:B------:R-:W-:Y:S02]  /*15df0*/  @!P6 IMAD R0, R30.reuse, R5, R0 ;  /* 0x000000051e00e224 */ /* 0x040fe400078e0200 */
[----:B------:R-:W-:Y:S02]  /*15e00*/  @!P6 IMAD.WIDE.U32 R2, R30, R4, R2 ;  /* 0x000000041e02e225 */ /* 0x000fe400078e0002 */
[----:B------:R-:W0:Y:S02]  /*15e10*/  @!P6 LDC.64 R4, c[0x0][0x418] ;  /* 0x00010600ff04eb82 */ /* 0x000e240000000a00 */
[----:B------:R-:W-:Y:S01]  /*15e20*/  @!P6 IMAD.IADD R0, R0, 0x1, R3 ;  /* 0x000000010000e824 */ /* 0x000fe200078e0203 */
[----:B0-----:R-:W-:-:S04]  /*15e30*/  @!P6 LEA R4, P0, R2, R4, 0x2 ;  /* 0x000000040204e211 */ /* 0x001fc800078010ff */
[----:B------:R-:W-:Y:S01]  /*15e40*/  @!P6 LEA.HI.X R5, R2, R5, R0, 0x2, P0 ;  /* 0x000000050205e211 */ /* 0x000fe200000f1400 */
[----:B------:R-:W-:Y:S01]  /*15e50*/  IMAD.MOV.U32 R0, RZ, RZ, RZ ;  /* 0x000000ffff007224 */ /* 0x000fe200078e00ff */
[----:B------:R-:W-:Y:S01]  /*15e60*/  ISETP.NE.AND P0, PT, R22, 0x2, PT ;  /* 0x000000021600780c */ /* 0x000fe20003f05270 */
[----:B------:R-:W-:-:S03]  /*15e70*/  IMAD.MOV R2, RZ, RZ, -R10 ;  /* 0x000000ffff027224 */ /* 0x000fc600078e0a0a */
[----:B------:R-:W-:Y:S01]  /*15e80*/  SEL R28, RZ, 0x1, P0 ;  /* 0x00000001ff1c7807 */ /* 0x000fe20000000000 */
[----:B------:R0:W5:Y:S01]  /*15e90*/  @!P6 LDG.E R0, desc[UR36][R4.64] ;  /* 0x000000240400e981 */ /* 0x000162000c1e1900 */
[----:B------:R-:W-:Y:S02]  /*15ea0*/  SEL R22, R22, RZ, P0 ;  /* 0x000000ff16167207 */ /* 0x000fe40000000000 */
[----:B------:R-:W-:Y:S01]  /*15eb0*/  LOP3.LUT R28, R8, R28, RZ, 0x3c, !PT ;  /* 0x0000001c081c7212 */ /* 0x000fe200078e3cff */
[----:B0-----:R-:W-:Y:S01]  /*15ec0*/  IMAD R5, R2, UR4, R9 ;  /* 0x0000000402057c24 */ /* 0x001fe2000f8e0209 */
[----:B------:R-:W-:Y:S06]  /*15ed0*/  @!P5 BRA `(.L_x_1377) ;  /* 0x000000000004d947 */ /* 0x000fec0003800000 */
[----:B------:R-:W-:Y:S01]  /*15ee0*/  BPT.TRAP 0x1 ;  /* 0x000000040000795c */ /* 0x000fe20000300000 */
.L_x_1377:
[----:B------:R-:W-:Y:S01]  /*15ef0*/  IMAD R7, R22, 0x8, R17 ;  /* 0x0000000816077824 */ /* 0x000fe200078e0211 */
[----:B------:R-:W-:Y:S01]  /*15f00*/  SHF.L.U32 R2, R28, 0x1f, RZ ;  /* 0x0000001f1c027819 */ /* 0x000fe200000006ff */
[----:B------:R-:W-:Y:S03]  /*15f10*/  BSSY B1, `(.L_x_1378) ;  /* 0x0000003000017945 */ /* 0x000fe60003800000 */
[----:B------:R-:W0:Y:S02]  /*15f20*/  SYNCS.PHASECHK.TRANS64.TRYWAIT P0, [R7+URZ+0x30840], R2 ;  /* 0x03084002070075a7 */ /* 0x000e24000800017f */
[----:B0-----:R-:W-:Y:S05]  /*15f30*/  @!P0 BRA `(.L_x_1379) ;  /* 0x0000003c00108947 */ /* 0x001fea0003800000 */
.L_x_1458:
[----:B------:R-:W-:Y:S05]  /*15f40*/  BSYNC B1 ;  /* 0x0000000000017941 */ /* 0x000fea0003800000 */
.L_x_1378:
        /* <DEDUP_REMOVED lines=25> */
[----:B------:R-:W2:Y:S01]  /*160e0*/  SHFL.IDX PT, R3, R25, RZ, 0x181f ;  /* 0x00181fff19037589 */ /* 0x000ea200000e0000 */
        /* <DEDUP_REMOVED lines=9> */
[----:B--2---:R-:W-:-:S05]  /*16180*/  IMAD.X R3, RZ, RZ, R3, P0 ;  /* 0x000000ffff037224 */ /* 0x004fca00000e0603 */
        /* <DEDUP_REMOVED lines=15> */
[----:B------:R0:W2:Y:S04]  /*16280*/  SHFL.IDX PT, R35, R25, 0x3, 0x181f ;  /* 0x00781f0019237f89 */ /* 0x0000a800000e0000 */
[----:B------:R-:W-:Y:S01]  /*16290*/  LDGSTS.E.BYPASS.LTC128B.128 [R20+0x21400], desc[UR36][R2.64], !P2 ;  /* 0x2140000002147fae */ /* 0x000fe2000d101d64 */
[----:B------:R-:W-:-:S03]  /*162a0*/  LOP3.LUT P2, RZ, R16, 0x1000, RZ, 0xc0, !PT ;  /* 0x0000100010ff7812 */ /* 0x000fc6000784c0ff */
[----:B------:R-:W-:Y:S01]  /*162b0*/  LDGSTS.E.BYPASS.LTC128B.128 [R20+0x23400], desc[UR36][R2.64+0x80], !P1 ;  /* 0x2340008002147fae */ /* 0x000fe2000c901d64 */
[----:B------:R-:W-:-:S03]  /*162c0*/  LOP3.LUT P1, RZ, R16, 0x800, RZ, 0xc0, !PT ;  /* 0x0000080010ff7812 */ /* 0x000fc6000782c0ff */
[----:B------:R-:W-:Y:S04]  /*162d0*/  LDGSTS.E.BYPASS.LTC128B.128 [R20+0x25400], desc[UR36][R2.64+0x100], !P6 ;  /* 0x2540010002147fae */ /* 0x000fe8000f101d64 */
[----:B------:R3:W-:Y:S04]  /*162e0*/  LDGSTS.E.BYPASS.LTC128B.128 [R20+0x27400], desc[UR36][R2.64+0x180], !P5 ;  /* 0x2740018002147fae */ /* 0x0007e8000e901d64 */
[----:B--23--:R0:W3:Y:S02]  /*162f0*/  SHFL.IDX PT, R2, R10, 0x3, 0x181f ;  /* 0x00781f000a027f89 */ /* 0x00c0e400000e0000 */
.L_x_1468:
[----:B------:R-:W-:Y:S02]  /*16300*/  LOP3.LUT R16, R16, 0xfffff7ff, RZ, 0xc0, !PT ;  /* 0xfffff7ff10107812 */ /* 0x000fe400078ec0ff */
[----:B---3--:R-:W-:Y:S02]  /*16310*/  IADD3 R2, P0, R2, R4, RZ ;  /* 0x0000000402027210 */ /* 0x008fe40007f1e0ff */
        /* <DEDUP_REMOVED lines=15> */
.L_x_1381:
        /* <DEDUP_REMOVED lines=10> */
.L_x_1382:
[----:B------:R3:W-:Y:S01]  /*164b0*/  SYNCS.ARRIVE.TRANS64.A1T0 RZ, [R7+URZ+0x30830], RZ ;  /* 0x030830ff07ff79a7 */ /* 0x0007e2000810003f */
[----:B------:R-:W-:Y:S05]  /*164c0*/  @!P6 BRA `(.L_x_1383) ;  /* 0x000000000004e947 */ /* 0x000fea0003800000 */
[----:B------:R-:W-:Y:S01]  /*164d0*/  BPT.TRAP 0x1 ;  /* 0x000000040000795c */ /* 0x000fe20000300000 */
.L_x_1383:
[----:B--2---:R-:W-:Y:S01]  /*164e0*/  SHF.L.U32 R2, R8, 0x1f, RZ ;  /* 0x0000001f08027819 */ /* 0x004fe200000006ff */
[----:B---3--:R-:W-:Y:S01]  /*164f0*/  IMAD R7, R6, 0x8, R17 ;  /* 0x0000000806077824 */ /* 0x008fe200078e0211 */
[----:B------:R-:W-:Y:S03]  /*16500*/  BSSY B1, `(.L_x_1384) ;  /* 0x0000003000017945 */ /* 0x000fe60003800000 */
[----:B------:R-:W2:Y:S02]  /*16510*/  SYNCS.PHASECHK.TRANS64.TRYWAIT P0, [R7+URZ+0x30860], R2 ;  /* 0x03086002070075a7 */ /* 0x000ea4000800017f */
[----:B--2---:R-:W-:Y:S05]  /*16520*/  @!P0 BRA `(.L_x_1385) ;  /* 0x0000003c001c8947 */ /* 0x004fea0003800000 */
.L_x_1469:
[----:B------:R-:W-:Y:S05]  /*16530*/  BSYNC B1 ;  /* 0x0000000000017941 */ /* 0x000fea0003800000 */
.L_x_1384:
[----:B------:R-:W3:Y:S01]  /*16540*/  LDL R8, [R1] ;  /* 0x0000000001087983 */ /* 0x000ee20000100800 */
[----:B------:R-:W4:Y:S01]  /*16550*/  S2R R3, SR_TID.X ;  /* 0x0000000000037919 */ /* 0x000f220000002100 */
[----:B------:R-:W-:Y:S01]  /*16560*/  UMOV UR4, 0xffffffff ;  /* 0xffffffff00047882 */ /* 0x000fe20000000000 */
[----:B------:R-:W-:Y:S01]  /*16570*/  IMAD R6, R6, 0x4000, R31 ;  /* 0x0000400006067824 */ /* 0x000fe200078e021f */
[----:B----4-:R-:W-:-:S04]  /*16580*/  LOP3.LUT R3, R3, 0x7f, RZ, 0xc0, !PT ;  /* 0x0000007f03037812 */ /* 0x010fc800078ec0ff */
[----:B------:R-:W-:Y:S01]  /*16590*/  SHF.R.U32.HI R3, RZ, 0x3, R3 ;  /* 0x00000003ff037819 */ /* 0x000fe20000011603 */
[----:B---3--:R-:W-:-:S04]  /*165a0*/  IMAD R8, R29, -0x40, R8 ;  /* 0xffffffc01d087824 */ /* 0x008fc800078e0208 */
[----:B------:R-:W-:Y:S01]  /*165b0*/  IMAD.IADD R8, R8, 0x1, -R3 ;  /* 0x0000000108087824 */ /* 0x000fe200078e0a03 */
[----:B------:R-:W-:Y:S06]  /*165c0*/  BRA.DIV UR4, `(.L_x_1386) ;  /* 0x0000003e04087947 */ /* 0x000fec000b800000 */
[----:B--2---:R-:W2:Y:S01]  /*165d0*/  SHFL.IDX PT, R2, R18, RZ, 0x181f ;  /* 0x00181fff12027589 */ /* 0x004ea200000e0000 */
[----:B------:R-:W-:-:S03]  /*165e0*/  IMAD R6, R6, 0x2, R17 ;  /* 0x0000000206067824 */ /* 0x000fc600078e0211 */
[----:B------:R-:W3:Y:S04]  /*165f0*/  SHFL.IDX PT, R3, R19, RZ, 0x181f ;  /* 0x00181fff13037589 */ /* 0x000ee800000e0000 */
[----:B-1----:R-:W-:Y:S01]  /*16600*/  SHFL.IDX PT, R14, R18, 0x3, 0x181f ;  /* 0x00781f00120e7f89 */ /* 0x002fe200000e0000 */
[----:B--2---:R-:W-:-:S05]  /*16610*/  IADD3 R2, P0, R2, R4, RZ ;  /* 0x0000000402027210 */ /* 0x004fca0007f1e0ff */
[----:B---3--:R-:W-:Y:S01]  /*16620*/  IMAD.X R3, RZ, RZ, R3, P0 ;  /* 0x000000ffff037224 */ /* 0x008fe200000e0603 */
        /* <DEDUP_REMOVED lines=8> */
[----:B-1----:R-:W1:Y:S04]  /*166b0*/  SHFL.IDX PT, R2, R18, 0x1, 0x181f ;  /* 0x00381f0012027f89 */ /* 0x002e6800000e0000 */
[----:B------:R-:W2:Y:S01]  /*166c0*/  SHFL.IDX PT, R3, R19, 0x1, 0x181f ;  /* 0x00381f0013037f89 */ /* 0x000ea200000e0000 */
[----:B-1----:R-:W-:-:S05]  /*166d0*/  IADD3 R2, P0, R2, R4, RZ ;  /* 0x0000000402027210 */ /* 0x002fca0007f1e0ff */
[----:B--2---:R-:W-:Y:S01]  /*166e0*/  IMAD.X R3, RZ, RZ, R3, P0 ;  /* 0x000000ffff037224 */ /* 0x004fe200000e0603 */
        /* <DEDUP_REMOVED lines=9> */
[----:B------:R-:W2:Y:S04]  /*16780*/  SHFL.IDX PT, R3, R19, 0x2, 0x181f ;  /* 0x00581f0013037f89 */ /* 0x000ea800000e0000 */
[----:B------:R-:W3:Y:S01]  /*16790*/  SHFL.IDX PT, R19, R19, 0x3, 0x181f ;  /* 0x00781f0013137f89 */ /* 0x000ee200000e0000 */
[----:B-1----:R-:W-:-:S05]  /*167a0*/  IADD3 R2, P0, R2, R4, RZ ;  /* 0x0000000402027210 */ /* 0x002fca0007f1e0ff */
[----:B--2---:R-:W-:Y:S01]  /*167b0*/  IMAD.X R3, RZ, RZ, R3, P0 ;  /* 0x000000ffff037224 */ /* 0x004fe200000e0603 */
[----:B------:R-:W-:-:S13]  /*167c0*/  ISETP.LT.OR P0, PT, R8, 0x21, P4 ;  /* 0x000000210800780c */ /* 0x000fda0002701670 */
[----:B------:R1:W-:Y:S01]  /*167d0*/  LDGSTS.E.BYPASS.LTC128B.128 [R6+0x1400], desc[UR36][R2.64], !P0 ;  /* 0x0140000002067fae */ /* 0x0003e2000c101d64 */
[----:B------:R-:W-:-:S13]  /*167e0*/  ISETP.LT.OR P0, PT, R8, 0x21, P3 ;  /* 0x000000210800780c */ /* 0x000fda0001f01670 */
[----:B------:R1:W-:Y:S01]  /*167f0*/  LDGSTS.E.BYPASS.LTC128B.128 [R6+0x3400], desc[UR36][R2.64+0x80], !P0 ;  /* 0x0340008002067fae */ /* 0x0003e2000c101d64 */
[----:B------:R-:W-:-:S13]  /*16800*/  ISETP.LT.OR P0, PT, R8, 0x21, P2 ;  /* 0x000000210800780c */ /* 0x000fda0001701670 */
[----:B------:R1:W-:Y:S01]  /*16810*/  LDGSTS.E.BYPASS.LTC128B.128 [R6+0x5400], desc[UR36][R2.64+0x100], !P0 ;  /* 0x0540010002067fae */ /* 0x0003e2000c101d64 */
[----:B------:R-:W-:-:S13]  /*16820*/  ISETP.LT.OR P0, PT, R8, 0x21, P1 ;  /* 0x000000210800780c */ /* 0x000fda0000f01670 */
[----:B---3--:R1:W-:Y:S02]  /*16830*/  LDGSTS.E.BYPASS.LTC128B.128 [R6+0x7400], desc[UR36][R2.64+0x180], !P0 ;  /* 0x0740018002067fae */ /* 0x0083e4000c101d64 */
.L_x_1479:
[----:B-12---:R-:W-:Y:S01]  /*16840*/  IADD3 R2, P0, R14, R4, RZ ;  /* 0x000000040e027210 */ /* 0x006fe20007f1e0ff */
        /* <DEDUP_REMOVED lines=16> */
[----:B-1----:R-:W-:Y:S01]  /*16950*/  IMAD.WIDE.U32 R2, R5, UR4, RZ ;  /* 0x0000000405027c25 */ /* 0x002fe2000f8e00ff */
[----:B------:R-:W-:-:S03]  /*16960*/  ULDC.64 UR4, c[0x0][0x338] ;  /* 0x0000ce0000047ab9 */ /* 0x000fc60000000a00 */
[----:B------:R-:W-:Y:S02]  /*16970*/  IMAD.IADD R3, R3, 0x1, R9 ;  /* 0x0000000103037824 */ /* 0x000fe400078e0209 */
[----:B------:R-:W-:Y:S02]  /*16980*/  IMAD R21, R21, UR4, RZ ;  /* 0x0000000415157c24 */ /* 0x000fe4000f8e02ff */
[----:B------:R-:W-:-:S04]  /*16990*/  IMAD.WIDE.U32 R2, R0, UR4, R2 ;  /* 0x0000000400027c25 */ /* 0x000fc8000f8e0002 */
[----:B------:R-:W-:Y:S01]  /*169a0*/  IMAD R21, R0, UR5, R21 ;  /* 0x0000000500157c24 */ /* 0x000fe2000f8e0215 */
[----:B------:R-:W-:Y:S01]  /*169b0*/  ULDC.64 UR4, c[0x0][0x330] ;  /* 0x0000cc0000047ab9 */ /* 0x000fe20000000a00 */
[----:B------:R-:W-:Y:S02]  /*169c0*/  NOP ;  /* 0x0000000000007918 */ /* 0x000fe40000000000 */
[----:B------:R-:W-:Y:S02]  /*169d0*/  IMAD.IADD R3, R3, 0x1, R21 ;  /* 0x0000000103037824 */ /* 0x000fe400078e0215 */
[----:B------:R-:W-:-:S04]  /*169e0*/  IMAD.WIDE.U32 R2, R26, UR4, R2 ;  /* 0x000000041a027c25 */ /* 0x000fc8000f8e0002 */
[----:B------:R-:W-:Y:S01]  /*169f0*/  IMAD R3, R26, UR5, R3 ;  /* 0x000000051a037c24 */ /* 0x000fe2000f8e0203 */
[----:B------:R-:W-:-:S04]  /*16a00*/  LEA R18, P0, R2, UR6, 0x1 ;  /* 0x0000000602127c11 */ /* 0x000fc8000f8008ff */
[----:B------:R-:W-:Y:S02]  /*16a10*/  LEA.HI.X R19, R2, UR7, R3, 0x1, P0 ;  /* 0x0000000702137c11 */ /* 0x000fe400080f0c03 */
[----:B------:R-:W-:-:S13]  /*16a20*/  PLOP3.LUT P0, PT, PT, PT, PT, 0x80, 0x0 ;  /* 0x000000000000781c */ /* 0x000fda0003f0f070 */
.L_x_1387:
        /* <DEDUP_REMOVED lines=10> */
.L_x_1388:
[----:B------:R-:W2:Y:S01]  /*16ad0*/  LDL R0, [R1+0x4] ;  /* 0x0000040001007983 */ /* 0x000ea20000100800 */
[----:B------:R1:W-:Y:S01]  /*16ae0*/  SYNCS.ARRIVE.TRANS64.A1T0 RZ, [R7+URZ+0x30850], RZ ;  /* 0x030850ff07ff79a7 */ /* 0x0003e2000810003f */
[----:B------:R-:W-:Y:S02]  /*16af0*/  IMAD.MOV.U32 R6, RZ, RZ, R22 ;  /* 0x000000ffff067224 */ /* 0x000fe400078e0016 */
[----:B------:R-:W-:Y:S02]  /*16b00*/  IMAD.MOV.U32 R8, RZ, RZ, R28 ;  /* 0x000000ffff087224 */ /* 0x000fe400078e001c */
[----:B------:R-:W-:Y:S02]  /*16b10*/  IMAD.MOV.U32 R29, RZ, RZ, R23 ;  /* 0x000000ffff1d7224 */ /* 0x000fe400078e0017 */
[C---:B-1----:R-:W-:Y:S01]  /*16b20*/  VIADD R7, R23.reuse, 0xffffffff ;  /* 0xffffffff17077836 */ /* 0x042fe20000000000 */
[----:B--2---:R-:W-:-:S13]  /*16b30*/  ISETP.GT.AND P0, PT, R23, R0, PT ;  /* 0x000000001700720c */ /* 0x004fda0003f04270 */
[----:B------:R-:W-:Y:S05]  /*16b40*/  @P0 BRA `(.L_x_1389) ;  /* 0xfffffff0003c0947 */ /* 0x000fea000383ffff */
.L_x_1376:
[----:B------:R-:W-:Y:S05]  /*16b50*/  BSYNC B0 ;  /* 0x0000000000007941 */ /* 0x000fea0003800000 */
.L_x_1375:
[----:B0-----:R-:W0:Y:S01]  /*16b60*/  S2R R0, SR_TID.X ;  /* 0x0000000000007919 */ /* 0x001e220000002100 */
[----:B------:R-:W-:Y:S01]  /*16b70*/  BSSY B0, `(.L_x_1390) ;  /* 0x0000010000007945 */ /* 0x000fe20003800000 */
[----:B0-----:R-:W-:-:S04]  /*16b80*/  LOP3.LUT R0, R0, 0x7f, RZ, 0xc0, !PT ;  /* 0x0000007f00007812 */ /* 0x001fc800078ec0ff */
[----:B------:R-:W-:-:S13]  /*16b90*/  ISETP.NE.AND P0, PT, R0, RZ, PT ;  /* 0x000000ff0000720c */ /* 0x000fda0003f05270 */
[----:B------:R-:W-:Y:S05]  /*16ba0*/  @P0 BRA `(.L_x_1391) ;  /* 0x0000000000300947 */ /* 0x000fea0003800000 */
[----:B------:R-:W0:Y:S01]  /*16bb0*/  S2R R5, SR_LANEID ;  /* 0x0000000000057919 */ /* 0x000e220000000000 */
[----:B------:R-:W-:Y:S01]  /*16bc0*/  VOTEU.ANY UR4, UPT, PT ;  /* 0x0000000000047886 */ /* 0x000fe200038e0100 */
[----:B------:R-:W2:Y:S01]  /*16bd0*/  LDC.64 R2, c[0x0][0xc60] ;  /* 0x00031800ff027b82 */ /* 0x000ea20000000a00 */
[----:B------:R-:W0:Y:S02]  /*16be0*/  FLO.U32 R0, UR4 ;  /* 0x0000000400007d00 */ /* 0x000e2400080e0000 */
[----:B0-----:R-:W-:-:S06]  /*16bf0*/  ISETP.EQ.U32.AND P0, PT, R0, R5, PT ;  /* 0x000000050000720c */ /* 0x001fcc0003f02070 */
[----:B------:R-:W2:Y:S07]  /*16c00*/  POPC R5, UR4 ;  /* 0x0000000400057d09 */ /* 0x000eae0008000000 */
[----:B--2---:R-:W2:Y:S01]  /*16c10*/  @P0 ATOMG.E.ADD.STRONG.GPU PT, R3, desc[UR36][R2.64], R5 ;  /* 0x00000005020309a8 */ /* 0x004ea200081ee1e4 */
[----:B------:R-:W0:Y:S02]  /*16c20*/  S2R R4, SR_LTMASK ;  /* 0x0000000000047919 */ /* 0x000e240000003900 */
[----:B0-----:R-:W-:-:S04]  /*16c30*/  LOP3.LUT R4, R4, UR4, RZ, 0xc0, !PT ;  /* 0x0000000404047c12 */ /* 0x001fc8000f8ec0ff */
[----:B------:R-:W0:Y:S01]  /*16c40*/  POPC R7, R4 ;  /* 0x0000000400077309 */ /* 0x000e220000000000 */
[----:B--2---:R-:W0:Y:S02]  /*16c50*/  SHFL.IDX PT, R0, R3, R0, 0x1f ;  /* 0x00001f0003007589 */ /* 0x004e2400000e0000 */
[----:B0-----:R-:W-:-:S07]  /*16c60*/  IADD3 R24, R0, UR39, R7 ;  /* 0x0000002700187c10 */ /* 0x001fce000fffe007 */
.L_x_1391:
[----:B------:R-:W-:Y:S05]  /*16c70*/  BSYNC B0 ;  /* 0x0000000000007941 */ /* 0x000fea0003800000 */
.L_x_1390:
[----:B------:R-:W-:-:S13]  /*16c80*/  LOP3.LUT P0, RZ, R16, 0x20, RZ, 0xc0, !PT ;  /* 0x0000002010ff7812 */ /* 0x000fda000780c0ff */
[----:B------:R-:W-:Y:S05]  /*16c90*/  @!P0 BRA `(.L_x_1392) ;  /* 0x0000000000048947 */ /* 0x000fea0003800000 */
[----:B------:R-:W-:Y:S01]  /*16ca0*/  BPT.TRAP 0x1 ;  /* 0x000000040000795c */ /* 0x000fe20000300000 */
.L_x_1392:
[----:B------:R-:W2:Y:S01]  /*16cb0*/  LDL.LU R2, [R1] ;  /* 0x0000000001027983 */ /* 0x000ea20000300800 */
[----:B------:R-:W-:Y:S01]  /*16cc0*/  IMAD R0, R22, 0x8, R17 ;  /* 0x0000000816007824 */ /* 0x000fe200078e0211 */
[----:B------:R-:W-:Y:S01]  /*16cd0*/  SHF.L.U32 R3, R28, 0x1f, RZ ;  /* 0x0000001f1c037819 */ /* 0x000fe200000006ff */
[----:B------:R-:W-:Y:S03]  /*16ce0*/  BSSY B0, `(.L_x_1393) ;  /* 0x0000004000007945 */ /* 0x000fe60003800000 */
[----:B------:R-:W0:Y:S01]  /*16cf0*/  SYNCS.PHASECHK.TRANS64.TRYWAIT P0, [R0+URZ+0x30860], R3 ;  /* 0x03086003000075a7 */ /* 0x000e22000800017f */
[----:B--2---:R-:W-:Y:S01]  /*16d00*/  IMAD R5, R23, -0x40, R2 ;  /* 0xffffffc017057824 */ /* 0x004fe200078e0202 */
[----:B0-----:R-:W-:Y:S06]  /*16d10*/  @!P0 BRA `(.L_x_1394) ;  /* 0x0000003800ac8947 */ /* 0x001fec0003800000 */
.L_x_1480:
[----:B------:R-:W-:Y:S05]  /*16d20*/  BSYNC B0 ;  /* 0x0000000000007941 */ /* 0x000fea0003800000 */
.L_x_1393:
[----:B------:R-:W2:Y:S01]  /*16d30*/  S2R R2, SR_TID.X ;  /* 0x0000000000027919 */ /* 0x000ea20000002100 */
[----:B------:R-:W-:Y:S01]  /*16d40*/  UMOV UR4, 0xffffffff ;  /* 0xffffffff00047882 */ /* 0x000fe20000000000 */
[----:B------:R-:W-:Y:S01]  /*16d50*/  IMAD R4, R22, 0x4000, R31 ;  /* 0x0000400016047824 */ /* 0x000fe200078e021f */
[----:B--2---:R-:W-:-:S04]  /*16d60*/  LOP3.LUT R2, R2, 0x7f, RZ, 0xc0, !PT ;  /* 0x0000007f02027812 */ /* 0x004fc800078ec0ff */
        /* <DEDUP_REMOVED lines=12> */
[----:B------:R-:W-:Y:S02]  /*16e30*/  ISETP.GE.AND P1, PT, R36, UR4, PT ;  /* 0x0000000424007c0c */ /* 0x000fe4000bf26270 */
[----:B-1----:R-:W-:-:S02]  /*16e40*/  IADD3 R2, P0, R14, R6, RZ ;  /* 0x000000060e027210 */ /* 0x002fc40007f1e0ff */
[----:B------:R-:W1:Y:S03]  /*16e50*/  SHFL.IDX PT, R14, R18, 0x1, 0x181f ;  /* 0x00381f00120e7f89 */ /* 0x000e6600000e0000 */
        /* <DEDUP_REMOVED lines=8> */
[----:B------:R1:W-:Y:S02]  /*16ee0*/  LDGSTS.E.BYPASS.LTC128B.128 [R4+0x6400], desc[UR36][R2.64+0x180], !P4 ;  /* 0x0640018002047fae */ /* 0x0003e4000e101d64 */
[----:B-1----:R-:W-:Y:S02]  /*16ef0*/  IADD3 R2, P4, R14, R6, RZ ;  /* 0x000000060e027210 */ /* 0x002fe40007f9e0ff */
[----:B------:R-:W0:Y:S03]  /*16f00*/  SHFL.IDX PT, R14, R18, 0x2, 0x181f ;  /* 0x00581f00120e7f89 */ /* 0x000e2600000e0000 */
        /* <DEDUP_REMOVED lines=12> */
[----:B------:R0:W3:Y:S03]  /*16fd0*/  SHFL.IDX PT, R14, R18, 0x3, 0x181f ;  /* 0x00781f00120e7f89 */ /* 0x0000e600000e0000 */
        /* <DEDUP_REMOVED lines=8> */
[----:B--23--:R0:W-:Y:S02]  /*17060*/  LDGSTS.E.BYPASS.LTC128B.128 [R4+0x7400], desc[UR36][R2.64+0x180], !P4 ;  /* 0x0740018002047fae */ /* 0x00c1e4000e101d64 */
.L_x_1490:
[C---:B------:R-:W-:Y:S02]  /*17070*/  ISETP.LT.OR P3, PT, R5.reuse, 0x31, P3 ;  /* 0x000000310500780c */ /* 0x040fe40001f61670 */
[C---:B------:R-:W-:Y:S02]  /*17080*/  ISETP.LT.OR P2, PT, R5.reuse, 0x31, P2 ;  /* 0x000000310500780c */ /* 0x040fe40001741670 */
[C---:B------:R-:W-:Y:S02]  /*17090*/  ISETP.LT.OR P1, PT, R5.reuse, 0x31, P1 ;  /* 0x000000310500780c */ /* 0x040fe40000f21670 */
[----:B01----:R-:W-:Y:S02]  /*170a0*/  IADD3 R2, P4, R14, R6, RZ ;  /* 0x000000060e027210 */ /* 0x003fe40007f9e0ff */
        /* <DEDUP_REMOVED lines=11> */
.L_x_1396:
        /* <DEDUP_REMOVED lines=10> */
.L_x_1397:
[----:B------:R1:W-:Y:S01]  /*17200*/  SYNCS.ARRIVE.TRANS64.A1T0 RZ, [R0+URZ+0x30850], RZ ;  /* 0x030850ff00ff79a7 */ /* 0x0003e2000810003f */
[----:B------:R-:W-:-:S05]  /*17210*/  VIADD R22, R22, 0x1 ;  /* 0x0000000116167836 */ /* 0x000fca0000000000 */
[----:B------:R-:W-:-:S04]  /*17220*/  ISETP.NE.AND P0, PT, R22, 0x2, PT ;  /* 0x000000021600780c */ /* 0x000fc80003f05270 */
[----:B0-----:R-:W-:Y:S02]  /*17230*/  SEL R3, RZ, 0x1, P0 ;  /* 0x00000001ff037807 */ /* 0x001fe40000000000 */
[----:B------:R-:W-:Y:S02]  /*17240*/  SEL R22, R22, RZ, P0 ;  /* 0x000000ff16167207 */ /* 0x000fe40000000000 */
[----:B-1----:R-:W-:-:S07]  /*17250*/  LOP3.LUT R28, R28, R3, RZ, 0x3c, !PT ;  /* 0x000000031c1c7212 */ /* 0x002fce00078e3cff */
.L_x_1354:
[----:B------:R-:W-:Y:S05]  /*17260*/  BSYNC B7 ;  /* 0x0000000000077941 */ /* 0x000fea0003800000 */
.L_x_1352:
        /* <DEDUP_REMOVED lines=11> */
.L_x_1398:
        /* <DEDUP_REMOVED lines=43> */
.L_x_1500:
[----:B------:R-:W-:Y:S02]  /*175d0*/  ULDC UR4, c[0x0][0xc38] ;  /* 0x00030e0000047ab9 */ /* 0x000fe40000000800 */
[----:B------:R-:W-:-:S04]  /*175e0*/  IMAD.U32 R5, RZ, RZ, UR4 ;  /* 0x00000004ff057e24 */ /* 0x000fc8000f8e00ff */
[----:B-1----:R-:W-:-:S04]  /*175f0*/  IMAD R14, R14, R5, RZ ;  /* 0x000000050e0e7224 */ /* 0x002fc800078e02ff */
[----:B------:R-:W-:-:S05]  /*17600*/  IMAD.IADD R7, R7, 0x1, R14 ;  /* 0x0000000107077824 */ /* 0x000fca00078e020e */
[----:B------:R-:W-:-:S13]  /*17610*/  ISETP.GT.AND P6, PT, R7, R0, PT ;  /* 0x000000000700720c */ /* 0x000fda0003fc4270 */
[----:B------:R-:W-:Y:S05]  /*17620*/  @P6 BRA `(.L_x_1401) ;  /* 0x0000000000a46947 */ /* 0x000fea0003800000 */
.L_x_1404:
        /* <DEDUP_REMOVED lines=35> */
.L_x_1508:
[----:B------:R-:W-:Y:S02]  /*17860*/  ULDC UR4, c[0x0][0xc38] ;  /* 0x00030e0000047ab9 */ /* 0x000fe40000000800 */
[----:B------:R-:W-:-:S04]  /*17870*/  IMAD.U32 R5, RZ, RZ, UR4 ;  /* 0x00000004ff057e24 */ /* 0x000fc8000f8e00ff */
[----:B-1----:R-:W-:-:S04]  /*17880*/  IMAD R14, R14, R5, RZ ;  /* 0x000000050e0e7224 */ /* 0x002fc800078e02ff */
[----:B------:R-:W-:-:S05]  /*17890*/  IMAD.IADD R7, R14, 0x1, R7 ;  /* 0x000000010e077824 */ /* 0x000fca00078e0207 */
[----:B------:R-:W-:-:S13]  /*178a0*/  ISETP.GT.AND P6, PT, R7, R0, PT ;  /* 0x000000000700720c */ /* 0x000fda0003fc4270 */
[----:B------:R-:W-:Y:S05]  /*178b0*/  @!P6 BRA `(.L_x_1404) ;  /* 0xfffffffc005ce947 */ /* 0x000fea000383ffff */
.L_x_1401:
[----:B------:R-:W-:Y:S01]  /*178c0*/  IMAD.IADD R7, R7, 0x1, -R14 ;  /* 0x0000000107077824 */ /* 0x000fe200078e0a0e */
[----:B------:R-:W-:-:S03]  /*178d0*/  UMOV UR4, 0xffffffff ;  /* 0xffffffff00047882 */ /* 0x000fc60000000000 */
[----:B------:R-:W-:-:S05]  /*178e0*/  IMAD R3, R2, R5, R7 ;  /* 0x0000000502037224 */ /* 0x000fca00078e0207 */
[----:B------:R-:W-:Y:S01]  /*178f0*/  ISETP.GT.AND P6, PT, R3, R0, PT ;  /* 0x000000000300720c */ /* 0x000fe20003fc4270 */
[----:B------:R-:W-:-:S12]  /*17900*/  BRA.DIV UR4, `(.L_x_1405) ;  /* 0x0000003e04547947 */ /* 0x000fd8000b800000 */
[----:B------:R-:W-:-:S04]  /*17910*/  VOTE.ANY R3, PT, !P6 ;  /* 0x0000000000037806 */ /* 0x000fc800070e0100 */
[----:B------:R-:W1:Y:S02]  /*17920*/  POPC R12, R3 ;  /* 0x00000003000c7309 */ /* 0x000e640000000000 */
[----:B-1----:R1:W2:Y:S01]  /*17930*/  SHFL.IDX PT, R25, R25, R12, 0x1f ;  /* 0x00001f0c19197589 */ /* 0x0022a200000e0000 */
[----:B------:R-:W-:-:S03]  /*17940*/  IMAD.IADD R27, R12, 0x1, R27 ;  /* 0x000000010c1b7824 */ /* 0x000fc600078e021b */
[----:B------:R1:W3:Y:S04]  /*17950*/  SHFL.IDX PT, R4, R4, R12, 0x1f ;  /* 0x00001f0c04047589 */ /* 0x0002e800000e0000 */
.L_x_1513:
[----:B------:R-:W-:-:S13]  /*17960*/  ISETP.NE.AND P0, PT, R3, RZ, PT ;  /* 0x000000ff0300720c */ /* 0x000fda0003f05270 */
[----:B------:R-:W-:Y:S05]  /*17970*/  @!P0 BRA `(.L_x_1406) ;  /* 0x0000000000108947 */ /* 0x000fea0003800000 */
[----:B------:R-:W-:Y:S01]  /*17980*/  UMOV UR4, 0xffffffff ;  /* 0xffffffff00047882 */ /* 0x000fe20000000000 */
[----:B-1----:R-:W-:Y:S02]  /*17990*/  VIADD R12, R12, 0xffffffff ;  /* 0xffffffff0c0c7836 */ /* 0x002fe40000000000 */
[----:B------:R-:W-:Y:S05]  /*179a0*/  BRA.DIV UR4, `(.L_x_1407) ;  /* 0x0000003e04887947 */ /* 0x000fea000b800000 */
[----:B------:R4:W1:Y:S02]  /*179b0*/  SHFL.IDX PT, R6, R2, R12, 0x1f ;  /* 0x00001f0c02067589 */ /* 0x00086400000e0000 */
.L_x_1406:
[----:B---3--:R-:W-:Y:S01]  /*179c0*/  ISETP.NE.AND P0, PT, R4, 0x1, PT ;  /* 0x000000010400780c */ /* 0x008fe20003f05270 */
[----:B-1----:R-:W-:-:S04]  /*179d0*/  IMAD R24, R6, R5, R7 ;  /* 0x0000000506187224 */ /* 0x002fc800078e0207 */
[----:B------:R-:W-:-:S08]  /*179e0*/  IMAD.IADD R0, R0, 0x1, -R24 ;  /* 0x0000000100007824 */ /* 0x000fd000078e0a18 */
[----:B------:R-:W-:Y:S05]  /*179f0*/  @!P0 BRA `(.L_x_1408) ;  /* 0x0000000000dc8947 */ /* 0x000fea0003800000 */
[-C--:B--2---:R-:W-:Y:S02]  /*17a00*/  IABS R6, R25.reuse ;  /* 0x0000001900067213 */ /* 0x084fe40000000000 */
[----:B------:R-:W-:Y:S02]  /*17a10*/  IABS R5, R4 ;  /* 0x0000000400057213 */ /* 0x000fe40000000000 */
[----:B------:R-:W1:Y:S08]  /*17a20*/  I2F.RP R7, R6 ;  /* 0x0000000600077306 */ /* 0x000e700000209400 */
[----:B------:R-:W2:Y:S08]  /*17a30*/  I2F.RP R8, R5 ;  /* 0x0000000500087306 */ /* 0x000eb00000209400 */
[----:B-1----:R-:W0:Y:S08]  /*17a40*/  MUFU.RCP R7, R7 ;  /* 0x0000000700077308 */ /* 0x002e300000001000 */
[----:B--2---:R-:W-:Y:S01]  /*17a50*/  MUFU.RCP R8, R8 ;  /* 0x0000000800087308 */ /* 0x004fe20000001000 */
[----:B0---4-:R-:W-:Y:S01]  /*17a60*/  VIADD R2, R7, 0xffffffe ;  /* 0x0ffffffe07027836 */ /* 0x011fe20000000000 */
[----:B------:R-:W-:-:S06]  /*17a70*/  IABS R7, R25 ;  /* 0x0000001900077213 */ /* 0x000fcc0000000000 */
[----:B------:R0:W1:Y:S02]  /*17a80*/  F2I.FTZ.U32.TRUNC.NTZ R3, R2 ;  /* 0x0000000200037305 */ /* 0x000064000021f000 */
[----:B0-----:R-:W-:Y:S02]  /*17a90*/  IMAD.MOV.U32 R2, RZ, RZ, RZ ;  /* 0x000000ffff027224 */ /* 0x001fe400078e00ff */
[----:B-1----:R-:W-:-:S04]  /*17aa0*/  IMAD.MOV R9, RZ, RZ, -R3 ;  /* 0x000000ffff097224 */ /* 0x002fc800078e0a03 */
[----:B------:R-:W-:-:S04]  /*17ab0*/  IMAD R9, R9, R6, RZ ;  /* 0x0000000609097224 */ /* 0x000fc800078e02ff */
[----:B------:R-:W-:Y:S01]  /*17ac0*/  IMAD.HI.U32 R3, R3, R9, R2 ;  /* 0x0000000903037227 */ /* 0x000fe200078e0002 */
        /* <DEDUP_REMOVED lines=15> */
[----:B------:R-:W-:-:S04]  /*17bc0*/  LOP3.LUT R2, R0, R25, RZ, 0x3c, !PT ;  /* 0x0000001900027212 */ /* 0x000fc800078e3cff */
[----:B------:R-:W-:Y:S01]  /*17bd0*/  ISETP.GE.AND P2, PT, R2, RZ, PT ;  /* 0x000000ff0200720c */ /* 0x000fe20003f46270 */
[----:B------:R-:W-:Y:S01]  /*17be0*/  @P0 VIADD R7, R7, 0x1 ;  /* 0x0000000107070836 */ /* 0x000fe20000000000 */
[----:B------:R-:W-:-:S05]  /*17bf0*/  IABS R2, R4 ;  /* 0x0000000400027213 */ /* 0x000fca0000000000 */
[----:B------:R-:W-:-:S06]  /*17c00*/  IMAD.MOV R2, RZ, RZ, -R2 ;  /* 0x000000ffff027224 */ /* 0x000fcc00078e0a02 */
[----:B------:R-:W-:Y:S01]  /*17c10*/  @!P2 IMAD.MOV R7, RZ, RZ, -R7 ;  /* 0x000000ffff07a224 */ /* 0x000fe200078e0a07 */
[----:B------:R-:W-:-:S04]  /*17c20*/  @!P1 LOP3.LUT R7, RZ, R25, RZ, 0x33, !PT ;  /* 0x00000019ff079212 */ /* 0x000fc800078e33ff */
[----:B------:R-:W-:-:S05]  /*17c30*/  IABS R3, R7 ;  /* 0x0000000700037213 */ /* 0x000fca0000000000 */
        /* <DEDUP_REMOVED lines=9> */
[----:B------:R-:W-:-:S04]  /*17cd0*/  IMAD.MOV R2, RZ, RZ, -R7 ;  /* 0x000000ffff027224 */ /* 0x000fc800078e0a07 */
[----:B------:R-:W-:Y:S02]  /*17ce0*/  IMAD R2, R25, R2, R0 ;  /* 0x0000000219027224 */ /* 0x000fe400078e0200 */
        /* <DEDUP_REMOVED lines=8> */
.L_x_1408:
[----:B0---4-:R-:W0:Y:S02]  /*17d70*/  LDC.64 R2, c[0x0][0xc90] ;  /* 0x00032400ff027b82 */ /* 0x011e240000000a00 */
[----:B0-----:R-:W-:-:S05]  /*17d80*/  IMAD.WIDE R2, R27, 0x4, R2 ;  /* 0x000000041b027825 */ /* 0x001fca00078e0202 */
[----:B------:R0:W2:Y:S02]  /*17d90*/  LDG.E R6, desc[UR36][R2.64] ;  /* 0x0000002402067981 */ /* 0x0000a4000c1e1900 */
[----:B0-----:R-:W-:Y:S02]  /*17da0*/  IMAD.MOV.U32 R2, RZ, RZ, RZ ;  /* 0x000000ffff027224 */ /* 0x001fe400078e00ff */
[----:B--2---:R-:W-:-:S05]  /*17db0*/  IMAD R7, R25, R6, RZ ;  /* 0x0000000619077224 */ /* 0x004fca00078e02ff */
[----:B------:R-:W-:-:S04]  /*17dc0*/  IABS R4, R7 ;  /* 0x0000000700047213 */ /* 0x000fc80000000000 */
[----:B------:R-:W0:Y:S08]  /*17dd0*/  I2F.RP R8, R4 ;  /* 0x0000000400087306 */ /* 0x000e300000209400 */
        /* <DEDUP_REMOVED lines=26> */
[----:B------:R-:W-:-:S04]  /*17f80*/  VIADDMNMX R5, R3, R5, R6, PT ;  /* 0x0000000503057246 */ /* 0x000fc80003800106 */
[----:B------:R-:W-:-:S04]  /*17f90*/  IABS R6, R5 ;  /* 0x0000000500067213 */ /* 0x000fc80000000000 */
[----:B------:R-:W0:Y:S08]  /*17fa0*/  I2F.RP R8, R6 ;  /* 0x0000000600087306 */ /* 0x000e300000209400 */
[----:B0-----:R-:W0:Y:S02]  /*17fb0*/  MUFU.RCP R8, R8 ;  /* 0x0000000800087308 */ /* 0x001e240000001000 */
[----:B0-----:R-:W-:Y:S01]  /*17fc0*/  VIADD R3, R8, 0xffffffe ;  /* 0x0ffffffe08037836 */ /* 0x001fe20000000000 */
[----:B------:R-:W-:-:S05]  /*17fd0*/  IABS R8, R5 ;  /* 0x0000000500087213 */ /* 0x000fca0000000000 */
[----:B------:R-:W0:Y:S02]  /*17fe0*/  F2I.FTZ.U32.TRUNC.NTZ R3, R3 ;  /* 0x0000000300037305 */ /* 0x000e24000021f000 */
[----:B0-----:R-:W-:-:S04]  /*17ff0*/  IMAD.MOV R7, RZ, RZ, -R3 ;  /* 0x000000ffff077224 */ /* 0x001fc800078e0a03 */
[----:B------:R-:W-:-:S04]  /*18000*/  IMAD R7, R7, R6, RZ ;  /* 0x0000000607077224 */ /* 0x000fc800078e02ff */
[----:B------:R-:W-:Y:S01]  /*18010*/  IMAD.HI.U32 R2, R3, R7, R2 ;  /* 0x0000000703027227 */ /* 0x000fe200078e0002 */
[----:B------:R-:W-:-:S03]  /*18020*/  IABS R7, R0 ;  /* 0x0000000000077213 */ /* 0x000fc60000000000 */
        /* <DEDUP_REMOVED lines=13> */
[----:B------:R-:W-:Y:S01]  /*18100*/  @!P1 LOP3.LUT R2, RZ, R5, RZ, 0x33, !PT ;  /* 0x00000005ff029212 */ /* 0x000fe200078e33ff */
[----:B------:R-:W-:-:S04]  /*18110*/  IMAD.MOV R5, RZ, RZ, -R5 ;  /* 0x000000ffff057224 */ /* 0x000fc800078e0a05 */
[----:B------:R-:W-:-:S07]  /*18120*/  IMAD R26, R2, R5, R3 ;  /* 0x00000005021a7224 */ /* 0x000fce00078e0203 */
.L_x_1409:
[----:B------:R-:W-:-:S05]  /*18130*/  LOP3.LUT R2, RZ, R2, RZ, 0x33, !PT ;  /* 0x00000002ff027212 */ /* 0x000fca00078e33ff */
[----:B------:R-:W-:Y:S01]  /*18140*/  IMAD.IADD R25, R25, 0x1, R2 ;  /* 0x0000000119197824 */ /* 0x000fe200078e0202 */
[----:B------:R-:W-:Y:S06]  /*18150*/  BRA `(.L_x_1410) ;  /* 0x00000000001c7947 */ /* 0x000fec0003800000 */
.L_x_1402:
[----:B------:R-:W-:Y:S01]  /*18160*/  UMOV UR4, URZ ;  /* 0x0000003f00047c82 */ /* 0x000fe20008000000 */
[----:B------:R-:W-:Y:S01]  /*18170*/  UMOV UR5, URZ ;  /* 0x0000003f00057c82 */ /* 0x000fe20008000000 */
[----:B------:R-:W-:Y:S01]  /*18180*/  ULDC UR6, c[0x0][0xc3c] ;  /* 0x00030f0000067ab9 */ /* 0x000fe20000000800 */
[----:B------:R-:W-:Y:S02]  /*18190*/  IMAD.MOV.U32 R24, RZ, RZ, R0 ;  /* 0x000000ffff187224 */ /* 0x000fe400078e0000 */
[----:B------:R-:W-:Y:S02]  /*181a0*/  IMAD.U32 R25, RZ, RZ, UR4 ;  /* 0x00000004ff197e24 */ /* 0x000fe4000f8e00ff */
[----:B------:R-:W-:Y:S02]  /*181b0*/  IMAD.U32 R26, RZ, RZ, UR5 ;  /* 0x00000005ff1a7e24 */ /* 0x000fe4000f8e00ff */
[----:B------:R-:W-:-:S07]  /*181c0*/  IMAD.U32 R27, RZ, RZ, UR6 ;  /* 0x00000006ff1b7e24 */ /* 0x000fce000f8e00ff */
.L_x_1410:
        /* <DEDUP_REMOVED lines=10> */
.L_x_1399:
[----:B------:R-:W-:Y:S02]  /*18270*/  ULDC UR4, c[0x0][0xc3c] ;  /* 0x00030f0000047ab9 */ /* 0x000fe40000000800 */
[----:B-1----:R-:W-:-:S13]  /*18280*/  ISETP.GE.AND P0, PT, R27, UR4, PT ;  /* 0x000000041b007c0c */ /* 0x002fda000bf06270 */
[----:B------:R-:W-:Y:S05]  /*18290*/  @!P0 BRA `(.L_x_1411) ;  /* 0xffffffb000248947 */ /* 0x000fea000383ffff */
[----:B------:R-:W-:Y:S05]  /*182a0*/  BSYNC B8 ;  /* 0x0000000000087941 */ /* 0x000fea0003800000 */
.L_x_1338:
[----:B------:R-:W3:Y:S01]  /*182b0*/  LDL.LU R0, [R1+0x20] ;  /* 0x0000200001007983 */ /* 0x000ee20000300800 */
[----:B------:R-:W-:Y:S01]  /*182c0*/  BSSY B0, `(.L_x_1412) ;  /* 0x000000b000007945 */ /* 0x000fe20003800000 */
[----:B------:R-:W1:Y:S01]  /*182d0*/  S2R R5, SR_CgaCtaId ;  /* 0x0000000000057919 */ /* 0x000e620000008800 */
[----:B---3--:R-:W-:-:S05]  /*182e0*/  VIADD R0, R0, 0x1 ;  /* 0x0000000100007836 */ /* 0x008fca0000000000 */
[----:B0-----:R-:W-:-:S04]  /*182f0*/  LEA.HI R2, R0, R0, RZ, 0x1 ;  /* 0x0000000000027211 */ /* 0x001fc800078f08ff */
[----:B------:R-:W-:Y:S02]  /*18300*/  LOP3.LUT R3, R2, 0xfffffffe, RZ, 0xc0, !PT ;  /* 0xfffffffe02037812 */ /* 0x000fe400078ec0ff */
[----:B------:R-:W-:-:S03]  /*18310*/  MOV R2, 0x400 ;  /* 0x0000040000027802 */ /* 0x000fc60000000f00 */
[----:B------:R-:W-:Y:S01]  /*18320*/  IMAD.IADD R0, R0, 0x1, -R3 ;  /* 0x0000000100007824 */ /* 0x000fe200078e0a03 */
[----:B-1----:R-:W-:-:S04]  /*18330*/  LEA R7, R5, R2, 0x18 ;  /* 0x0000000205077211 */ /* 0x002fc800078ec0ff */
[----:B------:R-:W-:-:S04]  /*18340*/  SHF.L.U32 R0, R0, 0x1f, RZ ;  /* 0x0000001f00007819 */ /* 0x000fc800000006ff */
[----:B------:R-:W0:Y:S02]  /*18350*/  SYNCS.PHASECHK.TRANS64.TRYWAIT P0, [R7+URZ+0x30820], R0 ;  /* 0x03082000070075a7 */ /* 0x000e24000800017f */
[----:B0-----:R-:W-:Y:S05]  /*18360*/  @!P0 BRA `(.L_x_1413) ;  /* 0x0000003400408947 */ /* 0x001fea0003800000 */
.L_x_1516:
[----:B------:R-:W-:Y:S05]  /*18370*/  BSYNC B0 ;  /* 0x0000000000007941 */ /* 0x000fea0003800000 */
.L_x_1412:
[----:B------:R-:W-:-:S03]  /*18380*/  UMOV UR4, 0xffffffff ;  /* 0xffffffff00047882 */ /* 0x000fc60000000000 */
[----:B------:R-:W-:Y:S05]  /*18390*/  BRA.DIV UR4, `(.L_x_1414) ;  /* 0x0000003604487947 */ /* 0x000fea000b800000 */
[----:B0-----:R-:W0:Y:S02]  /*183a0*/  S2R R0, SR_TID.X ;  /* 0x0000000000007919 */ /* 0x001e240000002100 */
[----:B0-----:R-:W-:-:S04]  /*183b0*/  SHF.R.U32.HI R0, RZ, 0x5, R0 ;  /* 0x00000005ff007819 */ /* 0x001fc80000011600 */
[----:B------:R-:W-:-:S05]  /*183c0*/  LOP3.LUT R0, R0, 0x3, RZ, 0xc0, !PT ;  /* 0x0000000300007812 */ /* 0x000fca00078ec0ff */
[----:B------:R0:W1:Y:S02]  /*183d0*/  SHFL.IDX PT, R14, R0, RZ, 0x1f ;  /* 0x00001fff000e7589 */ /* 0x00006400000e0000 */
.L_x_1519:
[----:B-1----:R-:W-:Y:S01]  /*183e0*/  ISETP.NE.AND P0, PT, R14, RZ, PT ;  /* 0x000000ff0e00720c */ /* 0x002fe20003f05270 */
[----:B------:R-:W-:-:S12]  /*183f0*/  BSSY B0, `(.L_x_1415) ;  /* 0x0000026000007945 */ /* 0x000fd80003800000 */
[----:B------:R-:W-:Y:S05]  /*18400*/  @P0 BRA `(.L_x_1416) ;  /* 0x0000000000900947 */ /* 0x000fea0003800000 */
[----:B------:R-:W-:-:S03]  /*18410*/  UMOV UR4, 0xffffffff ;  /* 0xffffffff00047882 */ /* 0x000fc60000000000 */
[----:B------:R-:W-:Y:S05]  /*18420*/  BRA.DIV UR4, `(.L_x_1417) ;  /* 0x0000003604587947 */ /* 0x000fea000b800000 */
[----:B------:R-:W-:-:S13]  /*18430*/  ELECT P6, URZ, PT ;  /* 0x00000000003f782f */ /* 0x000fda00038c0000 */
.L_x_1522:
[----:B------:R-:W-:Y:S05]  /*18440*/  @!P6 BRA `(.L_x_1416) ;  /* 0x000000000080e947 */ /* 0x000fea0003800000 */
[----:B0-----:R-:W3:Y:S02]  /*18450*/  LDL R0, [R1+0x30] ;  /* 0x0000300001007983 */ /* 0x001ee40000100800 */
[----:B---3--:R-:W-:-:S13]  /*18460*/  R2UR UR4, R0 ;  /* 0x00000000000472ca */ /* 0x008fda00000e0000 */
[----:B------:R-:W-:-:S06]  /*18470*/  ULOP3.LUT UR4, UR4, 0x2, URZ, 0xfc, !UPT ;  /* 0x0000000204047892 */ /* 0x000fcc000f8efc3f */
[----:B------:R-:W-:-:S05]  /*18480*/  IMAD.U32 R0, RZ, RZ, UR4 ;  /* 0x00000004ff007e24 */ /* 0x000fca000f8e00ff */
[----:B------:R-:W-:-:S13]  /*18490*/  ISETP.NE.AND P0, PT, R0, 0x3, PT ;  /* 0x000000030000780c */ /* 0x000fda0003f05270 */
[----:B------:R-:W-:Y:S05]  /*184a0*/  @!P0 BRA `(.L_x_1418) ;  /* 0x0000000000048947 */ /* 0x000fea0003800000 */
[----:B------:R-:W-:Y:S01]  /*184b0*/  BPT.TRAP 0x1 ;  /* 0x000000040000795c */ /* 0x000fe20000300000 */
.L_x_1418:
[----:B------:R-:W-:Y:S01]  /*184c0*/  IMAD R5, R22, 0x8, R7 ;  /* 0x0000000816057824 */ /* 0x000fe200078e0207 */
[----:B------:R-:W-:Y:S01]  /*184d0*/  SHF.L.U32 R0, R28, 0x1f, RZ ;  /* 0x0000001f1c007819 */ /* 0x000fe200000006ff */
[----:B------:R-:W-:-:S03]  /*184e0*/  VIADD R22, R22, 0x1 ;  /* 0x0000000116167836 */ /* 0x000fc60000000000 */
[----:B------:R-:W0:Y:S02]  /*184f0*/  SYNCS.PHASECHK.TRANS64.TRYWAIT P1, [R5+URZ+0x30840], R0 ;  /* 0x03084000050075a7 */ /* 0x000e24000802017f */
[----:B------:R-:W-:-:S04]  /*18500*/  ISETP.NE.AND P2, PT, R22, 0x2, PT ;  /* 0x000000021600780c */ /* 0x000fc80003f45270 */
[----:B------:R-:W-:Y:S01]  /*18510*/  SEL R3, RZ, 0x1, P2 ;  /* 0x00000001ff037807 */ /* 0x000fe20001000000 */
[----:B0-----:R-:W-:Y:S08]  /*18520*/  @!P1 BRA `(.L_x_1419) ;  /* 0x0000003400389947 */ /* 0x001ff00003800000 */
.L_x_1523:
[----:B------:R-:W-:Y:S02]  /*18530*/  SEL R22, R22, RZ, P2 ;  /* 0x000000ff16167207 */ /* 0x000fe40001000000 */
[----:B------:R-:W-:Y:S01]  /*18540*/  LOP3.LUT R2, R28, R3, RZ, 0x3c, !PT ;  /* 0x000000031c027212 */ /* 0x000fe200078e3cff */
[----:B------:R-:W-:Y:S06]  /*18550*/  @!P0 BRA `(.L_x_1420) ;  /* 0x0000000000048947 */ /* 0x000fec0003800000 */
[----:B------:R-:W-:Y:S01]  /*18560*/  BPT.TRAP 0x1 ;  /* 0x000000040000795c */ /* 0x000fe20000300000 */
.L_x_1420:
[----:B------:R-:W-:Y:S01]  /*18570*/  IMAD R3, R22, 0x8, R7 ;  /* 0x0000000816037824 */ /* 0x000fe200078e0207 */
[----:B------:R-:W-:-:S04]  /*18580*/  SHF.L.U32 R2, R2, 0x1f, RZ ;  /* 0x0000001f02027819 */ /* 0x000fc800000006ff */
[----:B------:R-:W1:Y:S02]  /*18590*/  SYNCS.PHASECHK.TRANS64.TRYWAIT P1, [R3+URZ+0x30840], R2 ;  /* 0x03084002030075a7 */ /* 0x000e64000802017f */
[----:B-1----:R-:W-:Y:S05]  /*185a0*/  @!P1 BRA `(.L_x_1421) ;  /* 0x00000034002c9947 */ /* 0x002fea0003800000 */
.L_x_1524:
[----:B------:R-:W-:Y:S05]  /*185b0*/  @!P0 BRA `(.L_x_1422) ;  /* 0x0000000000048947 */ /* 0x000fea0003800000 */
[----:B------:R-:W-:Y:S01]  /*185c0*/  BPT.TRAP 0x1 ;  /* 0x000000040000795c */ /* 0x000fe20000300000 */
.L_x_1422:
[----:B------:R-:W3:Y:S02]  /*185d0*/  SYNCS.PHASECHK.TRANS64.TRYWAIT P1, [R5+URZ+0x30860], R0 ;  /* 0x03086000050075a7 */ /* 0x000ee4000802017f */
[----:B---3--:R-:W-:Y:S05]  /*185e0*/  @!P1 BRA `(.L_x_1423) ;  /* 0x0000003400309947 */ /* 0x008fea0003800000 */
.L_x_1525:
[----:B------:R-:W-:Y:S05]  /*185f0*/  @!P0 BRA `(.L_x_1424) ;  /* 0x0000000000048947 */ /* 0x000fea0003800000 */
[----:B------:R-:W-:Y:S01]  /*18600*/  BPT.TRAP 0x1 ;  /* 0x000000040000795c */ /* 0x000fe20000300000 */
.L_x_1424:
[----:B----4-:R4:W0:Y:S02]  /*18610*/  SYNCS.PHASECHK.TRANS64.TRYWAIT P0, [R3+URZ+0x30860], R2 ;  /* 0x03086002030075a7 */ /* 0x010824000800017f */
[----:B0-----:R-:W-:Y:S05]  /*18620*/  @!P0 NANOSLEEP.SYNCS 0x989680 ;  /* 0x009896800000895d */ /* 0x001fea0003900000 */
[----:B------:R-:W0:Y:S02]  /*18630*/  @!P0 SYNCS.PHASECHK.TRANS64 P0, [R3+URZ+0x30860], R2 ;  /* 0x03086002030085a7 */ /* 0x000e24000800007f */
[----:B0-----:R-:W-:Y:S05]  /*18640*/  @!P0 BRA `(.L_x_1424) ;  /* 0xfffffffc00f08947 */ /* 0x001fea000383ffff */
.L_x_1416:
[----:B------:R-:W-:Y:S05]  /*18650*/  BSYNC B0 ;  /* 0x0000000000007941 */ /* 0x000fea0003800000 */
.L_x_1415:
[----:B------:R-:W-:Y:S05]  /*18660*/  EXIT ;  /* 0x000000000000794d */ /* 0x000fea0003800000 */
.L_x_1229:
[----:B0-----:R-:W-:-:S04]  /*18670*/  IMAD.U32 R3, RZ, RZ, UR40 ;  /* 0x00000028ff037e24 */ /* 0x001fc8000f8e00ff */
[----:B------:R0:W1:Y:S03]  /*18680*/  SYNCS.PHASECHK.TRANS64.TRYWAIT P1, [R3+URZ+0x30800], R0 ;  /* 0x03080000030075a7 */ /* 0x000066000802017f */
[----:B-1----:R-:W-:Y:S05]  /*18690*/  @!P1 NANOSLEEP.SYNCS 0x989680 ;  /* 0x009896800000995d */ /* 0x002fea0003900000 */
[----:B------:R-:W1:Y:S02]  /*186a0*/  @!P1 SYNCS.PHASECHK.TRANS64 P1, [R3+URZ+0x30800], R0 ;  /* 0x03080000030095a7 */ /* 0x000e64000802007f */
[----:B-1----:R-:W-:Y:S05]  /*186b0*/  @!P1 BRA `(.L_x_1229) ;  /* 0xfffffffc00ec9947 */ /* 0x002fea000383ffff */
[----:B------:R-:W-:Y:S05]  /*186c0*/  BRA `(.L_x_1425) ;  /* 0xfffffe9c009c7947 */ /* 0x000fea000383ffff */
.L_x_1233:
[----:B-1----:R1:W2:Y:S02]  /*186d0*/  SYNCS.PHASECHK.TRANS64.TRYWAIT P1, [R3+URZ+0x30830], R0 ;  /* 0x03083000030075a7 */ /* 0x0022a4000802017f */
[----:B--2---:R-:W-:Y:S05]  /*186e0*/  @!P1 NANOSLEEP.SYNCS 0x989680 ;  /* 0x009896800000995d */ /* 0x004fea0003900000 */
[----:B------:R-:W2:Y:S02]  /*186f0*/  @!P1 SYNCS.PHASECHK.TRANS64 P1, [R3+URZ+0x30830], R0 ;  /* 0x03083000030095a7 */ /* 0x000ea4000802007f */
[----:B--2---:R-:W-:Y:S05]  /*18700*/  @!P1 BRA `(.L_x_1233) ;  /* 0xfffffffc00f09947 */ /* 0x004fea000383ffff */
[----:B------:R-:W-:Y:S05]  /*18710*/  BRA `(.L_x_1232) ;  /* 0xfffffe9c00b87947 */ /* 0x000fea000383ffff */
.L_x_1250:
[----:B-1----:R-:W-:-:S04]  /*18720*/  IMAD.U32 R4, RZ, RZ, UR6 ;  /* 0x00000006ff047e24 */ /* 0x002fc8000f8e00ff */
[----:B------:R1:W2:Y:S03]  /*18730*/  SYNCS.PHASECHK.TRANS64.TRYWAIT P1, [R4+URZ+0x30830], R3 ;  /* 0x03083003040075a7 */ /* 0x0002a6000802017f */
[----:B--2---:R-:W-:Y:S05]  /*18740*/  @!P1 NANOSLEEP.SYNCS 0x989680 ;  /* 0x009896800000995d */ /* 0x004fea0003900000 */
[----:B------:R-:W2:Y:S02]  /*18750*/  @!P1 SYNCS.PHASECHK.TRANS64 P1, [R4+URZ+0x30830], R3 ;  /* 0x03083003040095a7 */ /* 0x000ea4000802007f */
[----:B--2---:R-:W-:Y:S05]  /*18760*/  @!P1 BRA `(.L_x_1250) ;  /* 0xfffffffc00ec9947 */ /* 0x004fea000383ffff */
[----:B------:R-:W-:Y:S05]  /*18770*/  BRA `(.L_x_1249) ;  /* 0xfffffec400dc7947 */ /* 0x000fea000383ffff */
.L_x_1254:
[----:B---3--:R-:W-:-:S04]  /*18780*/  IMAD.U32 R2, RZ, RZ, UR5 ;  /* 0x00000005ff027e24 */ /* 0x008fc8000f8e00ff */
[----:B------:R3:W4:Y:S03]  /*18790*/  SYNCS.PHASECHK.TRANS64.TRYWAIT P1, [R2+URZ+0x30850], R0 ;  /* 0x03085000020075a7 */ /* 0x000726000802017f */
[----:B----4-:R-:W-:Y:S05]  /*187a0*/  @!P1 NANOSLEEP.SYNCS 0x989680 ;  /* 0x009896800000995d */ /* 0x010fea0003900000 */
[----:B------:R-:W4:Y:S02]  /*187b0*/  @!P1 SYNCS.PHASECHK.TRANS64 P1, [R2+URZ+0x30850], R0 ;  /* 0x03085000020095a7 */ /* 0x000f24000802007f */
[----:B----4-:R-:W-:Y:S05]  /*187c0*/  @!P1 BRA `(.L_x_1254) ;  /* 0xfffffffc00ec9947 */ /* 0x010fea000383ffff */
[----:B------:R-:W-:Y:S05]  /*187d0*/  BRA `(.L_x_1253) ;  /* 0xfffffed4006c7947 */ /* 0x000fea000383ffff */
.L_x_1273:
[----:B-1----:R-:W-:-:S04]  /*187e0*/  IMAD.U32 R4, RZ, RZ, UR6 ;  /* 0x00000006ff047e24 */ /* 0x002fc8000f8e00ff */
[----:B------:R1:W2:Y:S03]  /*187f0*/  SYNCS.PHASECHK.TRANS64.TRYWAIT P1, [R4+URZ+0x30830], R3 ;  /* 0x03083003040075a7 */ /* 0x0002a6000802017f */
[----:B--2---:R-:W-:Y:S05]  /*18800*/  @!P1 NANOSLEEP.SYNCS 0x989680 ;  /* 0x009896800000995d */ /* 0x004fea0003900000 */
[----:B------:R-:W2:Y:S02]  /*18810*/  @!P1 SYNCS.PHASECHK.TRANS64 P1, [R4+URZ+0x30830], R3 ;  /* 0x03083003040095a7 */ /* 0x000ea4000802007f */
[----:B--2---:R-:W-:Y:S05]  /*18820*/  @!P1 BRA `(.L_x_1273) ;  /* 0xfffffffc00ec9947 */ /* 0x004fea000383ffff */
[----:B------:R-:W-:Y:S05]  /*18830*/  BRA `(.L_x_1272) ;  /* 0xfffffef400007947 */ /* 0x000fea000383ffff */
.L_x_1277:
[----:B---3--:R-:W-:-:S04]  /*18840*/  IMAD.U32 R2, RZ, RZ, UR5 ;  /* 0x00000005ff027e24 */ /* 0x008fc8000f8e00ff */
[----:B------:R3:W4:Y:S03]  /*18850*/  SYNCS.PHASECHK.TRANS64.TRYWAIT P1, [R2+URZ+0x30850], R0 ;  /* 0x03085000020075a7 */ /* 0x000726000802017f */
[----:B----4-:R-:W-:Y:S05]  /*18860*/  @!P1 NANOSLEEP.SYNCS 0x989680 ;  /* 0x009896800000995d */ /* 0x010fea0003900000 */
[----:B------:R-:W4:Y:S02]  /*18870*/  @!P1 SYNCS.PHASECHK.TRANS64 P1, [R2+URZ+0x30850], R0 ;  /* 0x03085000020095a7 */ /* 0x000f24000802007f */
[----:B----4-:R-:W-:Y:S05]  /*18880*/  @!P1 BRA `(.L_x_1277) ;  /* 0xfffffffc00ec9947 */ /* 0x010fea000383ffff */
[----:B------:R-:W-:Y:S05]  /*18890*/  BRA `(.L_x_1276) ;  /* 0xffffff0000907947 */ /* 0x000fea000383ffff */
.L_x_1285:
[----:B-1----:R-:W-:-:S04]  /*188a0*/  IMAD.U32 R4, RZ, RZ, UR5 ;  /* 0x00000005ff047e24 */ /* 0x002fc8000f8e00ff */
[----:B------:R1:W2:Y:S03]  /*188b0*/  SYNCS.PHASECHK.TRANS64.TRYWAIT P1, [R4+URZ+0x30830], R3 ;  /* 0x03083003040075a7 */ /* 0x0002a6000802017f */
[----:B--2---:R-:W-:Y:S05]  /*188c0*/  @!P1 NANOSLEEP.SYNCS 0x989680 ;  /* 0x009896800000995d */ /* 0x004fea0003900000 */
[----:B------:R-:W2:Y:S02]  /*188d0*/  @!P1 SYNCS.PHASECHK.TRANS64 P1, [R4+URZ+0x30830], R3 ;  /* 0x03083003040095a7 */ /* 0x000ea4000802007f */
[----:B--2---:R-:W-:Y:S05]  /*188e0*/  @!P1 BRA `(.L_x_1285) ;  /* 0xfffffffc00ec9947 */ /* 0x004fea000383ffff */
[----:B------:R-:W-:Y:S05]  /*188f0*/  BRA `(.L_x_1284) ;  /* 0xffffff1000287947 */ /* 0x000fea000383ffff */
.L_x_1289:
[----:B---3--:R-:W-:-:S04]  /*18900*/  IMAD.U32 R2, RZ, RZ, UR5 ;  /* 0x00000005ff027e24 */ /* 0x008fc8000f8e00ff */
[----:B------:R3:W4:Y:S03]  /*18910*/  SYNCS.PHASECHK.TRANS64.TRYWAIT P1, [R2+URZ+0x30850], R0 ;  /* 0x03085000020075a7 */ /* 0x000726000802017f */
[----:B----4-:R-:W-:Y:S05]  /*18920*/  @!P1 NANOSLEEP.SYNCS 0x989680 ;  /* 0x009896800000995d */ /* 0x010fea0003900000 */
[----:B------:R-:W4:Y:S02]  /*18930*/  @!P1 SYNCS.PHASECHK.TRANS64 P1, [R2+URZ+0x30850], R0 ;  /* 0x03085000020095a7 */ /* 0x000f24000802007f */
[----:B----4-:R-:W-:Y:S05]  /*18940*/  @!P1 BRA `(.L_x_1289) ;  /* 0xfffffffc00ec9947 */ /* 0x010fea000383ffff */
[----:B------:R-:W-:Y:S05]  /*18950*/  BRA `(.L_x_1288) ;  /* 0xffffff1c00b87947 */ /* 0x000fea000383ffff */
.L_x_1304:
[----:B-1----:R-:W-:-:S04]  /*18960*/  IMAD.U32 R7, RZ, RZ, UR5 ;  /* 0x00000005ff077e24 */ /* 0x002fc8000f8e00ff */
[----:B------:R1:W2:Y:S03]  /*18970*/  SYNCS.PHASECHK.TRANS64.TRYWAIT P1, [R7+URZ+0x30850], R0 ;  /* 0x03085000070075a7 */ /* 0x0002a6000802017f */
[----:B--2---:R-:W-:Y:S05]  /*18980*/  @!P1 NANOSLEEP.SYNCS 0x989680 ;  /* 0x009896800000995d */ /* 0x004fea0003900000 */
[----:B------:R-:W2:Y:S02]  /*18990*/  @!P1 SYNCS.PHASECHK.TRANS64 P1, [R7+URZ+0x30850], R0 ;  /* 0x03085000070095a7 */ /* 0x000ea4000802007f */
[----:B--2---:R-:W-:Y:S05]  /*189a0*/  @!P1 BRA `(.L_x_1304) ;  /* 0xfffffffc00ec9947 */ /* 0x004fea000383ffff */
[----:B------:R-:W-:Y:S05]  /*189b0*/  BRA `(.L_x_1303) ;  /* 0xffffff40007c7947 */ /* 0x000fea000383ffff */
.L_x_1360:
        /* <DEDUP_REMOVED lines=11> */
.L_x_1427:
[----:B------:R-:W-:Y:S05]  /*18a70*/  BSYNC B0 ;  /* 0x0000000000007941 */ /* 0x000fea0003800000 */
.L_x_1426:
[----:B------:R-:W-:Y:S05]  /*18a80*/  BRA `(.L_x_1428) ;  /* 0xffffffb800807947 */ /* 0x000fea000383ffff */
.L_x_1363:
[----:B0-----:R0:W1:Y:S02]  /*18a90*/  SYNCS.PHASECHK.TRANS64.TRYWAIT P0, [R4+URZ+0x30840], R2 ;  /* 0x03084002040075a7 */ /* 0x001064000800017f */
[----:B-1----:R-:W-:Y:S05]  /*18aa0*/  @!P0 NANOSLEEP.SYNCS 0x989680 ;  /* 0x009896800000895d */ /* 0x002fea0003900000 */
[----:B------:R-:W1:Y:S02]  /*18ab0*/  @!P0 SYNCS.PHASECHK.TRANS64 P0, [R4+URZ+0x30840], R2 ;  /* 0x03084002040085a7 */ /* 0x000e64000800007f */
[----:B-1----:R-:W-:Y:S05]  /*18ac0*/  @!P0 BRA `(.L_x_1363) ;  /* 0xfffffffc00f08947 */ /* 0x002fea000383ffff */
[----:B------:R-:W-:Y:S05]  /*18ad0*/  BRA `(.L_x_1429) ;  /* 0xffffffbc007c7947 */ /* 0x000fea000383ffff */
.L_x_1364:
        /* <DEDUP_REMOVED lines=8> */
.L_x_1431:
[----:B------:R-:W-:Y:S05]  /*18b60*/  BSYNC B0 ;  /* 0x0000000000007941 */ /* 0x000fea0003800000 */
.L_x_1430:
[----:B------:R-:W-:Y:S02]  /*18b70*/  IMAD.MOV.U32 R13, RZ, RZ, R0 ;  /* 0x000000ffff0d7224 */ /* 0x000fe400078e0000 */
[----:B------:R-:W-:Y:S02]  /*18b80*/  IMAD.MOV.U32 R12, RZ, RZ, RZ ;  /* 0x000000ffff0c7224 */ /* 0x000fe400078e00ff */
[----:B------:R-:W-:Y:S02]  /*18b90*/  IMAD.MOV.U32 R11, RZ, RZ, 0x181f ;  /* 0x0000181fff0b7424 */ /* 0x000fe400078e00ff */
[----:B------:R-:W-:Y:S02]  /*18ba0*/  IMAD.MOV.U32 R15, RZ, RZ, -0x1 ;  /* 0xffffffffff0f7424 */ /* 0x000fe400078e00ff */
[----:B------:R-:W-:Y:S02]  /*18bb0*/  IMAD.MOV.U32 R2, RZ, RZ, R14 ;  /* 0x000000ffff027224 */ /* 0x000fe400078e000e */
[----:B------:R-:W-:-:S07]  /*18bc0*/  @P0 IMAD R9, R5, 0x2, R17 ;  /* 0x0000000205090824 */ /* 0x000fce00078e0211 */
[----:B------:R-:W-:Y:S05]  /*18bd0*/  WARPSYNC.COLLECTIVE R15, `(.L_x_1432) ;  /* 0x000000000f087348 */ /* 0x000fea0003c00000 */
[----:B------:R0:W1:Y:S02]  /*18be0*/  SHFL.IDX P6, R14, R13, R12, R11 ;  /* 0x0000000c0d0e7389 */ /* 0x00006400000c000b */
[----:B01----:R-:W-:Y:S01]  /*18bf0*/  ENDCOLLECTIVE ;  /* 0x000000000000791b */ /* 0x003fe20003800000 */
.L_x_1432:
[----:B------:R-:W-:Y:S02]  /*18c00*/  IMAD.MOV.U32 R13, RZ, RZ, R6 ;  /* 0x000000ffff0d7224 */ /* 0x000fe400078e0006 */
[----:B------:R-:W-:Y:S02]  /*18c10*/  IMAD.MOV.U32 R12, RZ, RZ, 0x1 ;  /* 0x00000001ff0c7424 */ /* 0x000fe400078e00ff */
[----:B------:R-:W-:-:S07]  /*18c20*/  IMAD.MOV.U32 R3, RZ, RZ, R14 ;  /* 0x000000ffff037224 */ /* 0x000fce00078e000e */
[----:B------:R-:W-:Y:S05]  /*18c30*/  WARPSYNC.COLLECTIVE R15, `(.L_x_1433) ;  /* 0x000000000f087348 */ /* 0x000fea0003c00000 */
[----:B------:R0:W1:Y:S02]  /*18c40*/  SHFL.IDX P6, R14, R13, R12, R11 ;  /* 0x0000000c0d0e7389 */ /* 0x00006400000c000b */
[----:B01----:R-:W-:Y:S01]  /*18c50*/  ENDCOLLECTIVE ;  /* 0x000000000000791b */ /* 0x003fe20003800000 */
.L_x_1433:
        /* <DEDUP_REMOVED lines=10> */
.L_x_1434:
        /* <DEDUP_REMOVED lines=14> */
.L_x_1435:
        /* <DEDUP_REMOVED lines=16> */
.L_x_1436:
[----:B------:R-:W-:Y:S02]  /*18ee0*/  @P0 IMAD R9, R5, 0x2, R17 ;  /* 0x0000000205090824 */ /* 0x000fe400078e0211 */
[----:B------:R-:W-:Y:S02]  /*18ef0*/  IMAD.MOV.U32 R13, RZ, RZ, R6 ;  /* 0x000000ffff0d7224 */ /* 0x000fe400078e0006 */
[----:B------:R-:W-:Y:S02]  /*18f00*/  IMAD.MOV.U32 R12, RZ, RZ, 0x3 ;  /* 0x00000003ff0c7424 */ /* 0x000fe400078e00ff */
[----:B------:R-:W-:-:S07]  /*18f10*/  IMAD.MOV.U32 R2, RZ, RZ, R14 ;  /* 0x000000ffff027224 */ /* 0x000fce00078e000e */
[----:B------:R-:W-:Y:S05]  /*18f20*/  WARPSYNC.COLLECTIVE R15, `(.L_x_1437) ;  /* 0x000000000f087348 */ /* 0x000fea0003c00000 */
[----:B------:R0:W1:Y:S02]  /*18f30*/  SHFL.IDX P6, R14, R13, R12, R11 ;  /* 0x0000000c0d0e7389 */ /* 0x00006400000c000b */
[----:B01----:R-:W-:Y:S01]  /*18f40*/  ENDCOLLECTIVE ;  /* 0x000000000000791b */ /* 0x003fe20003800000 */
.L_x_1437:
        /* <DEDUP_REMOVED lines=14> */
.L_x_1438:
[----:B------:R-:W-:Y:S01]  /*19030*/  IMAD.MOV.U32 R0, RZ, RZ, R14 ;  /* 0x000000ffff007224 */ /* 0x000fe200078e000e */
[----:B------:R-:W-:Y:S06]  /*19040*/  BRA `(.L_x_1439) ;  /* 0xffffffbc00247947 */ /* 0x000fec000383ffff */
.L_x_1369:
[----:B------:R-:W-:Y:S02]  /*19050*/  IMAD.MOV.U32 R13, RZ, RZ, R0 ;  /* 0x000000ffff0d7224 */ /* 0x000fe400078e0000 */
[----:B------:R-:W-:Y:S02]  /*19060*/  IMAD.MOV.U32 R12, RZ, RZ, RZ ;  /* 0x000000ffff0c7224 */ /* 0x000fe400078e00ff */
[----:B------:R-:W-:Y:S02]  /*19070*/  IMAD.MOV.U32 R11, RZ, RZ, 0x181f ;  /* 0x0000181fff0b7424 */ /* 0x000fe400078e00ff */
[----:B------:R-:W-:Y:S02]  /*19080*/  IMAD.MOV.U32 R15, RZ, RZ, -0x1 ;  /* 0xffffffffff0f7424 */ /* 0x000fe400078e00ff */
[----:B------:R-:W-:Y:S02]  /*19090*/  IMAD R5, R29, R5, RZ ;  /* 0x000000051d057224 */ /* 0x000fe400078e02ff */
[----:B------:R-:W-:-:S07]  /*190a0*/  IMAD.IADD R25, R8, 0x1, R25 ;  /* 0x0000000108197824 */ /* 0x000fce00078e0219 */
[----:B------:R-:W-:Y:S05]  /*190b0*/  WARPSYNC.COLLECTIVE R15, `(.L_x_1440) ;  /* 0x000000000f087348 */ /* 0x000fea0003c00000 */
[----:B------:R0:W1:Y:S02]  /*190c0*/  SHFL.IDX P6, R14, R13, R12, R11 ;  /* 0x0000000c0d0e7389 */ /* 0x00006400000c000b */
[----:B01----:R-:W-:Y:S01]  /*190d0*/  ENDCOLLECTIVE ;  /* 0x000000000000791b */ /* 0x003fe20003800000 */
.L_x_1440:
[C---:B------:R-:W-:Y:S01]  /*190e0*/  VIADD R6, R25.reuse, 0x10 ;  /* 0x0000001019067836 */ /* 0x040fe20000000000 */
[----:B------:R-:W-:Y:S01]  /*190f0*/  ISETP.GE.AND P0, PT, R25, R5, PT ;  /* 0x000000051900720c */ /* 0x000fe20003f06270 */
[----:B------:R-:W-:Y:S02]  /*19100*/  IMAD.MOV.U32 R13, RZ, RZ, R4 ;  /* 0x000000ffff0d7224 */ /* 0x000fe400078e0004 */
[----:B------:R-:W-:-:S10]  /*19110*/  IMAD.MOV.U32 R2, RZ, RZ, R14 ;  /* 0x000000ffff027224 */ /* 0x000fd400078e000e */
[----:B------:R-:W-:Y:S05]  /*19120*/  WARPSYNC.COLLECTIVE R15, `(.L_x_1441) ;  /* 0x000000000f087348 */ /* 0x000fea0003c00000 */
[----:B------:R0:W1:Y:S02]  /*19130*/  SHFL.IDX P6, R14, R13, R12, R11 ;  /* 0x0000000c0d0e7389 */ /* 0x00006400000c000b */
[----:B01----:R-:W-:Y:S01]  /*19140*/  ENDCOLLECTIVE ;  /* 0x000000000000791b */ /* 0x003fe20003800000 */
.L_x_1441:
        /* <DEDUP_REMOVED lines=8> */
.L_x_1442:
        /* <DEDUP_REMOVED lines=9> */
[----:B------:R-:W-:Y:S02]  /*19260*/  VIADD R6, R25, 0x20 ;  /* 0x0000002019067836 */ /* 0x000fe40000000000 */
[----:B0-----:R-:W-:-:S10]  /*19270*/  IMAD.MOV.U32 R2, RZ, RZ, R14 ;  /* 0x000000ffff027224 */ /* 0x001fd400078e000e */
[----:B------:R-:W-:Y:S05]  /*19280*/  WARPSYNC.COLLECTIVE R15, `(.L_x_1443) ;  /* 0x000000000f087348 */ /* 0x000fea0003c00000 */
[----:B------:R0:W1:Y:S02]  /*19290*/  SHFL.IDX P6, R14, R13, R12, R11 ;  /* 0x0000000c0d0e7389 */ /* 0x00006400000c000b */
[----:B01----:R-:W-:Y:S01]  /*192a0*/  ENDCOLLECTIVE ;  /* 0x000000000000791b */ /* 0x003fe20003800000 */
.L_x_1443:
        /* <DEDUP_REMOVED lines=8> */
.L_x_1444:
[----:B------:R-:W-:-:S05]  /*19330*/  @!P0 IMAD.MOV.U32 R3, RZ, RZ, R7 ;  /* 0x000000ffff038224 */ /* 0x000fca00078e0007 */
        /* <DEDUP_REMOVED lines=9> */
[----:B------:R-:W-:Y:S02]  /*193d0*/  VIADD R6, R25, 0x30 ;  /* 0x0000003019067836 */ /* 0x000fe40000000000 */
[----:B0-----:R-:W-:-:S10]  /*193e0*/  IMAD.MOV.U32 R2, RZ, RZ, R14 ;  /* 0x000000ffff027224 */ /* 0x001fd400078e000e */
[----:B------:R-:W-:Y:S05]  /*193f0*/  WARPSYNC.COLLECTIVE R15, `(.L_x_1445) ;  /* 0x000000000f087348 */ /* 0x000fea0003c00000 */
[----:B------:R0:W1:Y:S02]  /*19400*/  SHFL.IDX P6, R14, R13, R12, R11 ;  /* 0x0000000c0d0e7389 */ /* 0x00006400000c000b */
[----:B01----:R-:W-:Y:S01]  /*19410*/  ENDCOLLECTIVE ;  /* 0x000000000000791b */ /* 0x003fe20003800000 */
.L_x_1445:
        /* <DEDUP_REMOVED lines=8> */
.L_x_1446:
        /* <DEDUP_REMOVED lines=15> */
.L_x_1447:
        /* <DEDUP_REMOVED lines=8> */
.L_x_1448:
        /* <DEDUP_REMOVED lines=15> */
.L_x_1449:
        /* <DEDUP_REMOVED lines=8> */
.L_x_1450:
        /* <DEDUP_REMOVED lines=15> */
.L_x_1451:
        /* <DEDUP_REMOVED lines=8> */
.L_x_1452:
        /* <DEDUP_REMOVED lines=14> */
.L_x_1453:
        /* <DEDUP_REMOVED lines=8> */
.L_x_1454:
        /* <DEDUP_REMOVED lines=13> */
.L_x_1455:
[----:B------:R-:W-:Y:S05]  /*19b20*/  BRA `(.L_x_1456) ;  /* 0xffffffbc00807947 */ /* 0x000fea000383ffff */
.L_x_1374:
[----:B0-----:R0:W2:Y:S02]  /*19b30*/  SYNCS.PHASECHK.TRANS64.TRYWAIT P0, [R17+URZ+0x30820], R0 ;  /* 0x03082000110075a7 */ /* 0x0010a4000800017f */
[----:B--2---:R-:W-:Y:S05]  /*19b40*/  @!P0 NANOSLEEP.SYNCS 0x989680 ;  /* 0x009896800000895d */ /* 0x004fea0003900000 */
[----:B------:R-:W2:Y:S02]  /*19b50*/  @!P0 SYNCS.PHASECHK.TRANS64 P0, [R17+URZ+0x30820], R0 ;  /* 0x03082000110085a7 */ /* 0x000ea4000800007f */
[----:B--2---:R-:W-:Y:S05]  /*19b60*/  @!P0 BRA `(.L_x_1374) ;  /* 0xfffffffc00f08947 */ /* 0x004fea000383ffff */
[----:B------:R-:W-:Y:S05]  /*19b70*/  BRA `(.L_x_1457) ;  /* 0xffffffbc00fc7947 */ /* 0x000fea000383ffff */
.L_x_1379:
[----:B0-----:R0:W2:Y:S02]  /*19b80*/  SYNCS.PHASECHK.TRANS64.TRYWAIT P0, [R7+URZ+0x30840], R2 ;  /* 0x03084002070075a7 */ /* 0x0010a4000800017f */
[----:B--2---:R-:W-:Y:S05]  /*19b90*/  @!P0 NANOSLEEP.SYNCS 0x989680 ;  /* 0x009896800000895d */ /* 0x004fea0003900000 */
[----:B------:R-:W2:Y:S02]  /*19ba0*/  @!P0 SYNCS.PHASECHK.TRANS64 P0, [R7+URZ+0x30840], R2 ;  /* 0x03084002070085a7 */ /* 0x000ea4000800007f */
[----:B--2---:R-:W-:Y:S05]  /*19bb0*/  @!P0 BRA `(.L_x_1379) ;  /* 0xfffffffc00f08947 */ /* 0x004fea000383ffff */
[----:B------:R-:W-:Y:S05]  /*19bc0*/  BRA `(.L_x_1458) ;  /* 0xffffffc000dc7947 */ /* 0x000fea000383ffff */
.L_x_1380:
[----:B------:R-:W-:Y:S01]  /*19bd0*/  BSSY B1, `(.L_x_1459) ;  /* 0x0000008000017945 */ /* 0x000fe20003800000 */
[----:B------:R-:W-:Y:S02]  /*19be0*/  IMAD.MOV.U32 R13, RZ, RZ, R25 ;  /* 0x000000ffff0d7224 */ /* 0x000fe400078e0019 */
[----:B------:R-:W-:Y:S02]  /*19bf0*/  IMAD.MOV.U32 R12, RZ, RZ, RZ ;  /* 0x000000ffff0c7224 */ /* 0x000fe400078e00ff */
[----:B------:R-:W-:Y:S02]  /*19c00*/  IMAD.MOV.U32 R11, RZ, RZ, 0x181f ;  /* 0x0000181fff0b7424 */ /* 0x000fe400078e00ff */
[----:B------:R-:W-:-:S07]  /*19c10*/  IMAD.MOV.U32 R15, RZ, RZ, -0x1 ;  /* 0xffffffffff0f7424 */ /* 0x000fce00078e00ff */
[----:B-1----:R-:W-:Y:S05]  /*19c20*/  WARPSYNC.COLLECTIVE R15, `(.L_x_1460) ;  /* 0x000000000f087348 */ /* 0x002fea0003c00000 */
[----:B-1----:R0:W1:Y:S02]  /*19c30*/  SHFL.IDX P6, R14, R13, R12, R11 ;  /* 0x0000000c0d0e7389 */ /* 0x00206400000c000b */
[----:B01----:R-:W-:Y:S01]  /*19c40*/  ENDCOLLECTIVE ;  /* 0x000000000000791b */ /* 0x003fe20003800000 */
.L_x_1460:
[----:B------:R-:W-:Y:S05]  /*19c50*/  BSYNC B1 ;  /* 0x0000000000017941 */ /* 0x000fea0003800000 */
.L_x_1459:
        /* <DEDUP_REMOVED lines=12> */
.L_x_1461:
        /* <DEDUP_REMOVED lines=13> */
.L_x_1462:
        /* <DEDUP_REMOVED lines=14> */
.L_x_1463:
[----:B------:R-:W-:Y:S02]  /*19ed0*/  IMAD.MOV.U32 R13, RZ, RZ, R25 ;  /* 0x000000ffff0d7224 */ /* 0x000fe400078e0019 */
[----:B------:R-:W-:Y:S02]  /*19ee0*/  IMAD.MOV.U32 R12, RZ, RZ, 0x2 ;  /* 0x00000002ff0c7424 */ /* 0x000fe400078e00ff */
[----:B------:R-:W-:-:S07]  /*19ef0*/  IMAD.MOV.U32 R2, RZ, RZ, R14 ;  /* 0x000000ffff027224 */ /* 0x000fce00078e000e */
[----:B------:R-:W-:Y:S05]  /*19f00*/  WARPSYNC.COLLECTIVE R15, `(.L_x_1464) ;  /* 0x000000000f087348 */ /* 0x000fea0003c00000 */
[----:B------:R0:W1:Y:S02]  /*19f10*/  SHFL.IDX P6, R14, R13, R12, R11 ;  /* 0x0000000c0d0e7389 */ /* 0x00006400000c000b */
[----:B01----:R-:W-:Y:S01]  /*19f20*/  ENDCOLLECTIVE ;  /* 0x000000000000791b */ /* 0x003fe20003800000 */
.L_x_1464:
        /* <DEDUP_REMOVED lines=14> */
.L_x_1465:
[----:B------:R-:W-:Y:S02]  /*1a010*/  IMAD.MOV.U32 R13, RZ, RZ, R25 ;  /* 0x000000ffff0d7224 */ /* 0x000fe400078e0019 */
[----:B------:R-:W-:Y:S02]  /*1a020*/  IMAD.MOV.U32 R12, RZ, RZ, 0x3 ;  /* 0x00000003ff0c7424 */ /* 0x000fe400078e00ff */
[----:B------:R-:W-:-:S07]  /*1a030*/  IMAD.MOV.U32 R2, RZ, RZ, R14 ;  /* 0x000000ffff027224 */ /* 0x000fce00078e000e */
[----:B------:R-:W-:Y:S05]  /*1a040*/  WARPSYNC.COLLECTIVE R15, `(.L_x_1466) ;  /* 0x000000000f087348 */ /* 0x000fea0003c00000 */
[----:B------:R0:W1:Y:S02]  /*1a050*/  SHFL.IDX P6, R14, R13, R12, R11 ;  /* 0x0000000c0d0e7389 */ /* 0x00006400000c000b */
[----:B01----:R-:W-:Y:S01]  /*1a060*/  ENDCOLLECTIVE ;  /* 0x000000000000791b */ /* 0x003fe20003800000 */
.L_x_1466:
        /* <DEDUP_REMOVED lines=17> */
.L_x_1467:
[----:B------:R-:W-:Y:S01]  /*1a180*/  IMAD.MOV.U32 R2, RZ, RZ, R14 ;  /* 0x000000ffff027224 */ /* 0x000fe200078e000e */
[----:B------:R-:W-:Y:S06]  /*1a190*/  BRA `(.L_x_1468) ;  /* 0xffffffc000587947 */ /* 0x000fec000383ffff */
.L_x_1385:
[----:B--2---:R2:W3:Y:S02]  /*1a1a0*/  SYNCS.PHASECHK.TRANS64.TRYWAIT P0, [R7+URZ+0x30860], R2 ;  /* 0x03086002070075a7 */ /* 0x0044e4000800017f */
[----:B---3--:R-:W-:Y:S05]  /*1a1b0*/  @!P0 NANOSLEEP.SYNCS 0x989680 ;  /* 0x009896800000895d */ /* 0x008fea0003900000 */
[----:B------:R-:W3:Y:S02]  /*1a1c0*/  @!P0 SYNCS.PHASECHK.TRANS64 P0, [R7+URZ+0x30860], R2 ;  /* 0x03086002070085a7 */ /* 0x000ee4000800007f */
[----:B---3--:R-:W-:Y:S05]  /*1a1d0*/  @!P0 BRA `(.L_x_1385) ;  /* 0xfffffffc00f08947 */ /* 0x008fea000383ffff */
[----:B------:R-:W-:Y:S05]  /*1a1e0*/  BRA `(.L_x_1469) ;  /* 0xffffffc000d07947 */ /* 0x000fea000383ffff */
.L_x_1386:
[----:B------:R-:W-:Y:S01]  /*1a1f0*/  BSSY B1, `(.L_x_1470) ;  /* 0x0000008000017945 */ /* 0x000fe20003800000 */
[----:B------:R-:W-:Y:S02]  /*1a200*/  IMAD.MOV.U32 R13, RZ, RZ, R19 ;  /* 0x000000ffff0d7224 */ /* 0x000fe400078e0013 */
[----:B------:R-:W-:Y:S02]  /*1a210*/  IMAD.MOV.U32 R12, RZ, RZ, RZ ;  /* 0x000000ffff0c7224 */ /* 0x000fe400078e00ff */
[----:B------:R-:W-:Y:S02]  /*1a220*/  IMAD.MOV.U32 R11, RZ, RZ, 0x181f ;  /* 0x0000181fff0b7424 */ /* 0x000fe400078e00ff */
[----:B------:R-:W-:-:S07]  /*1a230*/  IMAD.MOV.U32 R15, RZ, RZ, -0x1 ;  /* 0xffffffffff0f7424 */ /* 0x000fce00078e00ff */
[----:B012---:R-:W-:Y:S05]  /*1a240*/  WARPSYNC.COLLECTIVE R15, `(.L_x_1471) ;  /* 0x000000000f087348 */ /* 0x007fea0003c00000 */
[----:B-1----:R1:W3:Y:S02]  /*1a250*/  SHFL.IDX P6, R14, R13, R12, R11 ;  /* 0x0000000c0d0e7389 */ /* 0x0022e400000c000b */
[----:B0123--:R-:W-:Y:S01]  /*1a260*/  ENDCOLLECTIVE ;  /* 0x000000000000791b */ /* 0x00ffe20003800000 */
.L_x_1471:
[----:B------:R-:W-:Y:S05]  /*1a270*/  BSYNC B1 ;  /* 0x0000000000017941 */ /* 0x000fea0003800000 */
.L_x_1470:
        /* <DEDUP_REMOVED lines=9> */
.L_x_1472:
[----:B------:R-:W-:Y:S02]  /*1a310*/  IMAD.MOV.U32 R13, RZ, RZ, R19 ;  /* 0x000000ffff0d7224 */ /* 0x000fe400078e0013 */
[----:B------:R-:W-:Y:S02]  /*1a320*/  IMAD.MOV.U32 R12, RZ, RZ, 0x1 ;  /* 0x00000001ff0c7424 */ /* 0x000fe400078e00ff */
[----:B------:R-:W-:-:S07]  /*1a330*/  IMAD.MOV.U32 R2, RZ, RZ, R14 ;  /* 0x000000ffff027224 */ /* 0x000fce00078e000e */
[----:B------:R-:W-:Y:S05]  /*1a340*/  WARPSYNC.COLLECTIVE R15, `(.L_x_1473) ;  /* 0x000000000f087348 */ /* 0x000fea0003c00000 */
[----:B------:R0:W1:Y:S02]  /*1a350*/  SHFL.IDX P6, R14, R13, R12, R11 ;  /* 0x0000000c0d0e7389 */ /* 0x00006400000c000b */
[----:B01----:R-:W-:Y:S01]  /*1a360*/  ENDCOLLECTIVE ;  /* 0x000000000000791b */ /* 0x003fe20003800000 */
.L_x_1473:
        /* <DEDUP_REMOVED lines=18> */
.L_x_1474:
[----:B------:R-:W-:Y:S02]  /*1a490*/  IMAD.MOV.U32 R13, RZ, RZ, R19 ;  /* 0x000000ffff0d7224 */ /* 0x000fe400078e0013 */
[----:B------:R-:W-:Y:S02]  /*1a4a0*/  IMAD.MOV.U32 R12, RZ, RZ, 0x2 ;  /* 0x00000002ff0c7424 */ /* 0x000fe400078e00ff */
[----:B------:R-:W-:-:S07]  /*1a4b0*/  IMAD.MOV.U32 R2, RZ, RZ, R14 ;  /* 0x000000ffff027224 */ /* 0x000fce00078e000e */
[----:B------:R-:W-:Y:S05]  /*1a4c0*/  WARPSYNC.COLLECTIVE R15, `(.L_x_1475) ;  /* 0x000000000f087348 */ /* 0x000fea0003c00000 */
[----:B------:R0:W1:Y:S02]  /*1a4d0*/  SHFL.IDX P6, R14, R13, R12, R11 ;  /* 0x0000000c0d0e7389 */ /* 0x00006400000c000b */
[----:B01----:R-:W-:Y:S01]  /*1a4e0*/  ENDCOLLECTIVE ;  /* 0x000000000000791b */ /* 0x003fe20003800000 */
.L_x_1475:
        /* <DEDUP_REMOVED lines=18> */
.L_x_1476:
[----:B------:R-:W-:Y:S02]  /*1a610*/  IMAD.MOV.U32 R13, RZ, RZ, R19 ;  /* 0x000000ffff0d7224 */ /* 0x000fe400078e0013 */
[----:B------:R-:W-:Y:S02]  /*1a620*/  IMAD.MOV.U32 R12, RZ, RZ, 0x3 ;  /* 0x00000003ff0c7424 */ /* 0x000fe400078e00ff */
[----:B------:R-:W-:-:S07]  /*1a630*/  IMAD.MOV.U32 R2, RZ, RZ, R14 ;  /* 0x000000ffff027224 */ /* 0x000fce00078e000e */
[----:B------:R-:W-:Y:S05]  /*1a640*/  WARPSYNC.COLLECTIVE R15, `(.L_x_1477) ;  /* 0x000000000f087348 */ /* 0x000fea0003c00000 */
[----:B------:R0:W1:Y:S02]  /*1a650*/  SHFL.IDX P6, R14, R13, R12, R11 ;  /* 0x0000000c0d0e7389 */ /* 0x00006400000c000b */
[----:B01----:R-:W-:Y:S01]  /*1a660*/  ENDCOLLECTIVE ;  /* 0x000000000000791b */ /* 0x003fe20003800000 */
.L_x_1477:
        /* <DEDUP_REMOVED lines=13> */
.L_x_1478:
        /* <DEDUP_REMOVED lines=9> */
.L_x_1394:
[----:B0-----:R0:W2:Y:S02]  /*1a7d0*/  SYNCS.PHASECHK.TRANS64.TRYWAIT P0, [R0+URZ+0x30860], R3 ;  /* 0x03086003000075a7 */ /* 0x0010a4000800017f */
[----:B--2---:R-:W-:Y:S05]  /*1a7e0*/  @!P0 NANOSLEEP.SYNCS 0x989680 ;  /* 0x009896800000895d */ /* 0x004fea0003900000 */
[----:B------:R-:W2:Y:S02]  /*1a7f0*/  @!P0 SYNCS.PHASECHK.TRANS64 P0, [R0+URZ+0x30860], R3 ;  /* 0x03086003000085a7 */ /* 0x000ea4000800007f */
[----:B--2---:R-:W-:Y:S05]  /*1a800*/  @!P0 BRA `(.L_x_1394) ;  /* 0xfffffffc00f08947 */ /* 0x004fea000383ffff */
[----:B------:R-:W-:Y:S05]  /*1a810*/  BRA `(.L_x_1480) ;  /* 0xffffffc400407947 */ /* 0x000fea000383ffff */
.L_x_1395:
        /* <DEDUP_REMOVED lines=8> */
.L_x_1482:
[----:B------:R-:W-:Y:S05]  /*1a8a0*/  BSYNC B0 ;  /* 0x0000000000007941 */ /* 0x000fea0003800000 */
.L_x_1481:
        /* <DEDUP_REMOVED lines=9> */
.L_x_1483:
        /* <DEDUP_REMOVED lines=21> */
.L_x_1484:
[----:B------:R-:W-:Y:S01]  /*1aa90*/  @!PT LDS RZ, [RZ] ;  /* 0x00000000fffff984 */ /* 0x000fe20000000800 */
[----:B------:R-:W-:Y:S01]  /*1aaa0*/  @!PT LDS RZ, [RZ] ;  /* 0x00000000fffff984 */ /* 0x000fe20000000800 */
[----:B------:R-:W-:Y:S01]  /*1aab0*/  @!PT LDS RZ, [RZ] ;  /* 0x00000000fffff984 */ /* 0x000fe20000000800 */
[----:B------:R0:W-:Y:S01]  /*1aac0*/  LDGSTS.E.BYPASS.LTC128B.128 [R4+0x4400], desc[UR36][R2.64+0x100], !P4 ;  /* 0x0440010002047fae */ /* 0x0001e2000e101d64 */
[----:B------:R-:W-:Y:S01]  /*1aad0*/  ISETP.LT.OR P4, PT, R5, 0x1, P0 ;  /* 0x000000010500780c */ /* 0x000fe20000781670 */
[----:B------:R-:W-:-:S12]  /*1aae0*/  IMAD.MOV.U32 R13, RZ, RZ, R18 ;  /* 0x000000ffff0d7224 */ /* 0x000fd800078e0012 */
[----:B------:R0:W-:Y:S01]  /*1aaf0*/  LDGSTS.E.BYPASS.LTC128B.128 [R4+0x6400], desc[UR36][R2.64+0x180], !P4 ;  /* 0x0640018002047fae */ /* 0x0001e2000e101d64 */
[----:B------:R-:W-:-:S07]  /*1ab00*/  IMAD.MOV.U32 R7, RZ, RZ, R14 ;  /* 0x000000ffff077224 */ /* 0x000fce00078e000e */
[----:B0-----:R-:W-:Y:S05]  /*1ab10*/  WARPSYNC.COLLECTIVE R15, `(.L_x_1485) ;  /* 0x000000000f087348 */ /* 0x001fea0003c00000 */
[----:B------:R1:W2:Y:S02]  /*1ab20*/  SHFL.IDX P6, R14, R13, R12, R11 ;  /* 0x0000000c0d0e7389 */ /* 0x0002a400000c000b */
[----:B012---:R-:W-:Y:S01]  /*1ab30*/  ENDCOLLECTIVE ;  /* 0x000000000000791b */ /* 0x007fe20003800000 */
.L_x_1485:
[----:B------:R-:W-:Y:S02]  /*1ab40*/  IMAD.MOV.U32 R13, RZ, RZ, R19 ;  /* 0x000000ffff0d7224 */ /* 0x000fe400078e0013 */
[----:B------:R-:W-:Y:S01]  /*1ab50*/  IMAD.MOV.U32 R12, RZ, RZ, 0x2 ;  /* 0x00000002ff0c7424 */ /* 0x000fe200078e00ff */
[----:B------:R-:W-:-:S13]  /*1ab60*/  IADD3 R2, P4, R14, R6, RZ ;  /* 0x000000060e027210 */ /* 0x000fda0007f9e0ff */
[----:B------:R-:W-:Y:S05]  /*1ab70*/  WARPSYNC.COLLECTIVE R15, `(.L_x_1486) ;  /* 0x000000000f087348 */ /* 0x000fea0003c00000 */
[----:B------:R0:W1:Y:S02]  /*1ab80*/  SHFL.IDX P6, R14, R13, R12, R11 ;  /* 0x0000000c0d0e7389 */ /* 0x00006400000c000b */
[----:B01----:R-:W-:Y:S01]  /*1ab90*/  ENDCOLLECTIVE ;  /* 0x000000000000791b */ /* 0x003fe20003800000 */
.L_x_1486:
        /* <DEDUP_REMOVED lines=12> */
.L_x_1487:
        /* <DEDUP_REMOVED lines=14> */
.L_x_1488:
        /* <DEDUP_REMOVED lines=12> */
.L_x_1489:
        /* <DEDUP_REMOVED lines=9> */
.L_x_1400:
        /* <DEDUP_REMOVED lines=8> */
.L_x_1492:
[----:B------:R-:W-:Y:S05]  /*1af10*/  BSYNC B0 ;  /* 0x0000000000007941 */ /* 0x000fea0003800000 */
.L_x_1491:
        /* <DEDUP_REMOVED lines=9> */
.L_x_1493:
[----:B------:R-:W-:Y:S02]  /*1afb0*/  ULDC UR4, c[0x0][0xc3c] ;  /* 0x00030f0000047ab9 */ /* 0x000fe40000000800 */
[----:B------:R-:W-:-:S13]  /*1afc0*/  ISETP.GE.OR P1, PT, R9, UR4, !P0 ;  /* 0x0000000409007c0c */ /* 0x000fda000c726670 */
[----:B------:R-:W0:Y:S08]  /*1afd0*/  @!P1 LDC.64 R2, c[0x0][0xc80] ;  /* 0x00032000ff029b82 */ /* 0x000e300000000a00 */
[----:B------:R-:W1:Y:S01]  /*1afe0*/  @!P1 LDC.64 R4, c[0x0][0xc78] ;  /* 0x00031e00ff049b82 */ /* 0x000e620000000a00 */
[----:B------:R-:W-:Y:S02]  /*1aff0*/  IMAD.MOV.U32 R25, RZ, RZ, RZ ;  /* 0x000000ffff197224 */ /* 0x000fe400078e00ff */
[----:B------:R-:W-:-:S02]  /*1b000*/  IMAD.MOV.U32 R11, RZ, RZ, RZ ;  /* 0x000000ffff0b7224 */ /* 0x000fc400078e00ff */
[----:B------:R-:W-:Y:S02]  /*1b010*/  IMAD.MOV.U32 R7, RZ, RZ, R14 ;  /* 0x000000ffff077224 */ /* 0x000fe400078e000e */
[----:B0-----:R-:W-:-:S05]  /*1b020*/  @!P1 IMAD.WIDE R2, R9, 0x4, R2 ;  /* 0x0000000409029825 */ /* 0x001fca00078e0202 */
[----:B------:R1:W2:Y:S02]  /*1b030*/  @!P1 LDG.E R6, desc[UR36][R2.64] ;  /* 0x0000002402069981 */ /* 0x0002a4000c1e1900 */
[----:B-1----:R-:W-:-:S05]  /*1b040*/  @!P1 IMAD.WIDE R2, R9, 0x4, R4 ;  /* 0x0000000409029825 */ /* 0x002fca00078e0204 */
[----:B------:R-:W3:Y:S01]  /*1b050*/  @!P1 LDG.E R5, desc[UR36][R2.64] ;  /* 0x0000002402059981 */ /* 0x000ee2000c1e1900 */
[----:B------:R-:W-:Y:S01]  /*1b060*/  IMAD.MOV.U32 R4, RZ, RZ, RZ ;  /* 0x000000ffff047224 */ /* 0x000fe200078e00ff */
[C---:B------:R-:W-:Y:S02]  /*1b070*/  ISETP.GE.U32.AND P2, PT, R8.reuse, 0x2, PT ;  /* 0x000000020800780c */ /* 0x040fe40003f46070 */
        /* <DEDUP_REMOVED lines=11> */
.L_x_1494:
[----:B------:R-:W-:Y:S01]  /*1b130*/  IMAD.MOV.U32 R12, RZ, RZ, 0x2 ;  /* 0x00000002ff0c7424 */ /* 0x000fe200078e00ff */
[----:B------:R-:W-:-:S05]  /*1b140*/  SEL R14, R14, RZ, P1 ;  /* 0x000000ff0e0e7207 */ /* 0x000fca0000800000 */
[----:B------:R-:W-:-:S04]  /*1b150*/  IMAD.IADD R5, R13, 0x1, R14 ;  /* 0x000000010d057824 */ /* 0x000fc800078e020e */
[----:B------:R-:W-:-:S07]  /*1b160*/  IMAD.MOV.U32 R13, RZ, RZ, R5 ;  /* 0x000000ffff0d7224 */ /* 0x000fce00078e0005 */
[----:B------:R-:W-:Y:S05]  /*1b170*/  WARPSYNC.COLLECTIVE R15, `(.L_x_1495) ;  /* 0x000000000f087348 */ /* 0x000fea0003c00000 */
[----:B------:R0:W1:Y:S02]  /*1b180*/  SHFL.UP P6, R14, R13, R12, R11 ;  /* 0x0400000c0d0e7389 */ /* 0x00006400000c000b */
[----:B01----:R-:W-:Y:S01]  /*1b190*/  ENDCOLLECTIVE ;  /* 0x000000000000791b */ /* 0x003fe20003800000 */
.L_x_1495:
[----:B------:R-:W-:Y:S01]  /*1b1a0*/  IMAD.MOV.U32 R12, RZ, RZ, 0x4 ;  /* 0x00000004ff0c7424 */ /* 0x000fe200078e00ff */
[----:B------:R-:W-:-:S05]  /*1b1b0*/  SEL R2, R14, RZ, P2 ;  /* 0x000000ff0e027207 */ /* 0x000fca0001000000 */
[----:B------:R-:W-:-:S04]  /*1b1c0*/  IMAD.IADD R2, R5, 0x1, R2 ;  /* 0x0000000105027824 */ /* 0x000fc800078e0202 */
[----:B------:R-:W-:-:S07]  /*1b1d0*/  IMAD.MOV.U32 R13, RZ, RZ, R2 ;  /* 0x000000ffff0d7224 */ /* 0x000fce00078e0002 */
[----:B------:R-:W-:Y:S05]  /*1b1e0*/  WARPSYNC.COLLECTIVE R15, `(.L_x_1496) ;  /* 0x000000000f087348 */ /* 0x000fea0003c00000 */
[----:B------:R0:W1:Y:S02]  /*1b1f0*/  SHFL.UP P6, R14, R13, R12, R11 ;  /* 0x0400000c0d0e7389 */ /* 0x00006400000c000b */
[----:B01----:R-:W-:Y:S01]  /*1b200*/  ENDCOLLECTIVE ;  /* 0x000000000000791b */ /* 0x003fe20003800000 */
.L_x_1496:
[----:B------:R-:W-:Y:S01]  /*1b210*/  IMAD.MOV.U32 R12, RZ, RZ, 0x8 ;  /* 0x00000008ff0c7424 */ /* 0x000fe200078e00ff */
[----:B------:R-:W-:-:S05]  /*1b220*/  SEL R3, R14, RZ, P3 ;  /* 0x000000ff0e037207 */ /* 0x000fca0001800000 */
[----:B------:R-:W-:-:S04]  /*1b230*/  IMAD.IADD R3, R2, 0x1, R3 ;  /* 0x0000000102037824 */ /* 0x000fc800078e0203 */
[----:B------:R-:W-:-:S07]  /*1b240*/  IMAD.MOV.U32 R13, RZ, RZ, R3 ;  /* 0x000000ffff0d7224 */ /* 0x000fce00078e0003 */
[----:B------:R-:W-:Y:S05]  /*1b250*/  WARPSYNC.COLLECTIVE R15, `(.L_x_1497) ;  /* 0x000000000f087348 */ /* 0x000fea0003c00000 */
[----:B------:R0:W1:Y:S02]  /*1b260*/  SHFL.UP P6, R14, R13, R12, R11 ;  /* 0x0400000c0d0e7389 */ /* 0x00006400000c000b */
[----:B01----:R-:W-:Y:S01]  /*1b270*/  ENDCOLLECTIVE ;  /* 0x000000000000791b */ /* 0x003fe20003800000 */
.L_x_1497:
[----:B------:R-:W-:Y:S01]  /*1b280*/  IMAD.MOV.U32 R12, RZ, RZ, 0x10 ;  /* 0x00000010ff0c7424 */ /* 0x000fe200078e00ff */
[----:B------:R-:W-:-:S05]  /*1b290*/  SEL R14, R14, RZ, P4 ;  /* 0x000000ff0e0e7207 */ /* 0x000fca0002000000 */
[----:B------:R-:W-:-:S04]  /*1b2a0*/  IMAD.IADD R5, R3, 0x1, R14 ;  /* 0x0000000103057824 */ /* 0x000fc800078e020e */
[----:B------:R-:W-:-:S07]  /*1b2b0*/  IMAD.MOV.U32 R13, RZ, RZ, R5 ;  /* 0x000000ffff0d7224 */ /* 0x000fce00078e0005 */
[----:B------:R-:W-:Y:S05]  /*1b2c0*/  WARPSYNC.COLLECTIVE R15, `(.L_x_1498) ;  /* 0x000000000f087348 */ /* 0x000fea0003c00000 */
[----:B------:R0:W1:Y:S02]  /*1b2d0*/  SHFL.UP P6, R14, R13, R12, R11 ;  /* 0x0400000c0d0e7389 */ /* 0x00006400000c000b */
[----:B01----:R-:W-:Y:S01]  /*1b2e0*/  ENDCOLLECTIVE ;  /* 0x000000000000791b */ /* 0x003fe20003800000 */
.L_x_1498:
        /* <DEDUP_REMOVED lines=8> */
.L_x_1499:
[----:B------:R-:W-:Y:S05]  /*1b370*/  BRA `(.L_x_1500) ;  /* 0xffffffc000947947 */ /* 0x000fea000383ffff */
.L_x_1403:
[----:B------:R-:W-:Y:S01]  /*1b380*/  BSSY B0, `(.L_x_1501) ;  /* 0x0000007000007945 */ /* 0x000fe20003800000 */
[----:B------:R-:W-:Y:S02]  /*1b390*/  IMAD.MOV.U32 R12, RZ, RZ, 0x1 ;  /* 0x00000001ff0c7424 */ /* 0x000fe400078e00ff */
[----:B------:R-:W-:Y:S02]  /*1b3a0*/  IMAD.MOV.U32 R11, RZ, RZ, RZ ;  /* 0x000000ffff0b7224 */ /* 0x000fe400078e00ff */
[----:B------:R-:W-:-:S07]  /*1b3b0*/  IMAD.MOV.U32 R15, RZ, RZ, -0x1 ;  /* 0xffffffffff0f7424 */ /* 0x000fce00078e00ff */
[----:B------:R-:W-:Y:S05]  /*1b3c0*/  WARPSYNC.COLLECTIVE R15, `(.L_x_1502) ;  /* 0x000000000f087348 */ /* 0x000fea0003c00000 */
[----:B------:R0:W1:Y:S02]  /*1b3d0*/  SHFL.UP P6, R14, R13, R12, R11 ;  /* 0x0400000c0d0e7389 */ /* 0x00006400000c000b */
[----:B01----:R-:W-:Y:S01]  /*1b3e0*/  ENDCOLLECTIVE ;  /* 0x000000000000791b */ /* 0x003fe20003800000 */
.L_x_1502:
[----:B------:R-:W-:Y:S05]  /*1b3f0*/  BSYNC B0 ;  /* 0x0000000000007941 */ /* 0x000fea0003800000 */
.L_x_1501:
        /* <DEDUP_REMOVED lines=8> */
.L_x_1503:
[----:B------:R-:W-:Y:S01]  /*1b480*/  IMAD.MOV.U32 R12, RZ, RZ, 0x4 ;  /* 0x00000004ff0c7424 */ /* 0x000fe200078e00ff */
[----:B------:R-:W-:-:S05]  /*1b490*/  SEL R2, R14, RZ, P2 ;  /* 0x000000ff0e027207 */ /* 0x000fca0001000000 */
[----:B------:R-:W-:-:S04]  /*1b4a0*/  IMAD.IADD R2, R13, 0x1, R2 ;  /* 0x000000010d027824 */ /* 0x000fc800078e0202 */
[----:B------:R-:W-:-:S07]  /*1b4b0*/  IMAD.MOV.U32 R13, RZ, RZ, R2 ;  /* 0x000000ffff0d7224 */ /* 0x000fce00078e0002 */
[----:B------:R-:W-:Y:S05]  /*1b4c0*/  WARPSYNC.COLLECTIVE R15, `(.L_x_1504) ;  /* 0x000000000f087348 */ /* 0x000fea0003c00000 */
[----:B------:R0:W1:Y:S02]  /*1b4d0*/  SHFL.UP P6, R14, R13, R12, R11 ;  /* 0x0400000c0d0e7389 */ /* 0x00006400000c000b */
[----:B01----:R-:W-:Y:S01]  /*1b4e0*/  ENDCOLLECTIVE ;  /* 0x000000000000791b */ /* 0x003fe20003800000 */
.L_x_1504:
[----:B------:R-:W-:Y:S01]  /*1b4f0*/  IMAD.MOV.U32 R12, RZ, RZ, 0x8 ;  /* 0x00000008ff0c7424 */ /* 0x000fe200078e00ff */
[----:B------:R-:W-:-:S05]  /*1b500*/  SEL R3, R14, RZ, P3 ;  /* 0x000000ff0e037207 */ /* 0x000fca0001800000 */
[----:B------:R-:W-:-:S04]  /*1b510*/  IMAD.IADD R3, R2, 0x1, R3 ;  /* 0x0000000102037824 */ /* 0x000fc800078e0203 */
[----:B------:R-:W-:-:S07]  /*1b520*/  IMAD.MOV.U32 R13, RZ, RZ, R3 ;  /* 0x000000ffff0d7224 */ /* 0x000fce00078e0003 */
[----:B------:R-:W-:Y:S05]  /*1b530*/  WARPSYNC.COLLECTIVE R15, `(.L_x_1505) ;  /* 0x000000000f087348 */ /* 0x000fea0003c00000 */
[----:B------:R0:W1:Y:S02]  /*1b540*/  SHFL.UP P6, R14, R13, R12, R11 ;  /* 0x0400000c0d0e7389 */ /* 0x00006400000c000b */
[----:B01----:R-:W-:Y:S01]  /*1b550*/  ENDCOLLECTIVE ;  /* 0x000000000000791b */ /* 0x003fe20003800000 */
.L_x_1505:
[----:B------:R-:W-:Y:S01]  /*1b560*/  IMAD.MOV.U32 R12, RZ, RZ, 0x10 ;  /* 0x00000010ff0c7424 */ /* 0x000fe200078e00ff */
[----:B------:R-:W-:-:S05]  /*1b570*/  SEL R14, R14, RZ, P4 ;  /* 0x000000ff0e0e7207 */ /* 0x000fca0002000000 */
[----:B------:R-:W-:-:S04]  /*1b580*/  IMAD.IADD R5, R3, 0x1, R14 ;  /* 0x0000000103057824 */ /* 0x000fc800078e020e */
[----:B------:R-:W-:-:S07]  /*1b590*/  IMAD.MOV.U32 R13, RZ, RZ, R5 ;  /* 0x000000ffff0d7224 */ /* 0x000fce00078e0005 */
[----:B------:R-:W-:Y:S05]  /*1b5a0*/  WARPSYNC.COLLECTIVE R15, `(.L_x_1506) ;  /* 0x000000000f087348 */ /* 0x000fea0003c00000 */
[----:B------:R0:W1:Y:S02]  /*1b5b0*/  SHFL.UP P6, R14, R13, R12, R11 ;  /* 0x0400000c0d0e7389 */ /* 0x00006400000c000b */
[----:B01----:R-:W-:Y:S01]  /*1b5c0*/  ENDCOLLECTIVE ;  /* 0x000000000000791b */ /* 0x003fe20003800000 */
.L_x_1506:
        /* <DEDUP_REMOVED lines=8> */
.L_x_1507:
[----:B------:R-:W-:Y:S05]  /*1b650*/  BRA `(.L_x_1508) ;  /* 0xffffffc000807947 */ /* 0x000fea000383ffff */
.L_x_1405:
[----:B------:R-:W-:Y:S01]  /*1b660*/  BSSY B0, `(.L_x_1509) ;  /* 0x0000006000007945 */ /* 0x000fe20003800000 */
[----:B------:R-:W-:Y:S01]  /*1b670*/  PLOP3.LUT P6, PT, P6, PT, PT, 0x8, 0x0 ;  /* 0x000000000000781c */ /* 0x000fe200037ce170 */
[----:B------:R-:W-:-:S12]  /*1b680*/  IMAD.MOV.U32 R15, RZ, RZ, -0x1 ;  /* 0xffffffffff0f7424 */ /* 0x000fd800078e00ff */
[----:B0-----:R-:W-:Y:S05]  /*1b690*/  WARPSYNC.COLLECTIVE R15, `(.L_x_1510) ;  /* 0x000000000f087348 */ /* 0x001fea0003c00000 */
[----:B------:R-:W-:Y:S01]  /*1b6a0*/  VOTE.ANY R14, PT, P6 ;  /* 0x00000000000e7806 */ /* 0x000fe200030e0100 */
[----:B0-----:R-:W-:Y:S06]  /*1b6b0*/  ENDCOLLECTIVE ;  /* 0x000000000000791b */ /* 0x001fec0003800000 */
.L_x_1510:
[----:B------:R-:W-:Y:S05]  /*1b6c0*/  BSYNC B0 ;  /* 0x0000000000007941 */ /* 0x000fea0003800000 */
.L_x_1509:
[----:B------:R-:W-:Y:S02]  /*1b6d0*/  IMAD.MOV.U32 R3, RZ, RZ, R14 ;  /* 0x000000ffff037224 */ /* 0x000fe400078e000e */
[----:B------:R-:W-:Y:S02]  /*1b6e0*/  IMAD.MOV.U32 R13, RZ, RZ, R25 ;  /* 0x000000ffff0d7224 */ /* 0x000fe400078e0019 */
[----:B------:R0:W1:Y:S01]  /*1b6f0*/  POPC R12, R3 ;  /* 0x00000003000c7309 */ /* 0x0000620000000000 */
[----:B------:R-:W-:Y:S02]  /*1b700*/  IMAD.MOV.U32 R11, RZ, RZ, 0x1f ;  /* 0x0000001fff0b7424 */ /* 0x000fe400078e00ff */
[----:B------:R-:W-:-:S07]  /*1b710*/  IMAD.MOV.U32 R15, RZ, RZ, -0x1 ;  /* 0xffffffffff0f7424 */ /* 0x000fce00078e00ff */
[----:B01----:R-:W-:Y:S05]  /*1b720*/  WARPSYNC.COLLECTIVE R15, `(.L_x_1511) ;  /* 0x000000000f087348 */ /* 0x003fea0003c00000 */
[----:B-1----:R1:W2:Y:S02]  /*1b730*/  SHFL.IDX P6, R14, R13, R12, R11 ;  /* 0x0000000c0d0e7389 */ /* 0x0022a400000c000b */
[----:B012---:R-:W-:Y:S01]  /*1b740*/  ENDCOLLECTIVE ;  /* 0x000000000000791b */ /* 0x007fe20003800000 */
.L_x_1511:
[----:B------:R-:W-:Y:S02]  /*1b750*/  IMAD.IADD R27, R12, 0x1, R27 ;  /* 0x000000010c1b7824 */ /* 0x000fe400078e021b */
[----:B------:R-:W-:Y:S02]  /*1b760*/  IMAD.MOV.U32 R13, RZ, RZ, R4 ;  /* 0x000000ffff0d7224 */ /* 0x000fe400078e0004 */
[----:B------:R-:W-:-:S07]  /*1b770*/  IMAD.MOV.U32 R25, RZ, RZ, R14 ;  /* 0x000000ffff197224 */ /* 0x000fce00078e000e */
[----:B------:R-:W-:Y:S05]  /*1b780*/  WARPSYNC.COLLECTIVE R15, `(.L_x_1512) ;  /* 0x000000000f087348 */ /* 0x000fea0003c00000 */
[----:B------:R0:W1:Y:S02]  /*1b790*/  SHFL.IDX P6, R14, R13, R12, R11 ;  /* 0x0000000c0d0e7389 */ /* 0x00006400000c000b */
[----:B01----:R-:W-:Y:S01]  /*1b7a0*/  ENDCOLLECTIVE ;  /* 0x000000000000791b */ /* 0x003fe20003800000 */
.L_x_1512:
[----:B------:R-:W-:Y:S01]  /*1b7b0*/  IMAD.MOV.U32 R4, RZ, RZ, R14 ;  /* 0x000000ffff047224 */ /* 0x000fe200078e000e */
[----:B------:R-:W-:Y:S06]  /*1b7c0*/  BRA `(.L_x_1513) ;  /* 0xffffffc000647947 */ /* 0x000fec000383ffff */
.L_x_1407:
[----:B------:R-:W-:Y:S01]  /*1b7d0*/  BSSY B0, `(.L_x_1514) ;  /* 0x0000007000007945 */ /* 0x000fe20003800000 */
[----:B------:R-:W-:Y:S02]  /*1b7e0*/  IMAD.MOV.U32 R13, RZ, RZ, R2 ;  /* 0x000000ffff0d7224 */ /* 0x000fe400078e0002 */
[----:B------:R-:W-:Y:S02]  /*1b7f0*/  IMAD.MOV.U32 R11, RZ, RZ, 0x1f ;  /* 0x0000001fff0b7424 */ /* 0x000fe400078e00ff */
[----:B------:R-:W-:-:S07]  /*1b800*/  IMAD.MOV.U32 R15, RZ, RZ, -0x1 ;  /* 0xffffffffff0f7424 */ /* 0x000fce00078e00ff */
[----:B0-23--:R-:W-:Y:S05]  /*1b810*/  WARPSYNC.COLLECTIVE R15, `(.L_x_1515) ;  /* 0x000000000f087348 */ /* 0x00dfea0003c00000 */
[----:B------:R1:W4:Y:S02]  /*1b820*/  SHFL.IDX P6, R14, R13, R12, R11 ;  /* 0x0000000c0d0e7389 */ /* 0x00032400000c000b */
[----:B01234-:R-:W-:Y:S01]  /*1b830*/  ENDCOLLECTIVE ;  /* 0x000000000000791b */ /* 0x01ffe20003800000 */
.L_x_1515:
[----:B------:R-:W-:Y:S05]  /*1b840*/  BSYNC B0 ;  /* 0x0000000000007941 */ /* 0x000fea0003800000 */
.L_x_1514:
[----:B------:R-:W-:Y:S01]  /*1b850*/  IMAD.MOV.U32 R6, RZ, RZ, R14 ;  /* 0x000000ffff067224 */ /* 0x000fe200078e000e */
[----:B------:R-:W-:Y:S06]  /*1b860*/  BRA `(.L_x_1406) ;  /* 0xffffffc000547947 */ /* 0x000fec000383ffff */
.L_x_1413:
[----:B0-----:R0:W1:Y:S02]  /*1b870*/  SYNCS.PHASECHK.TRANS64.TRYWAIT P0, [R7+URZ+0x30820], R0 ;  /* 0x03082000070075a7 */ /* 0x001064000800017f */
[----:B-1----:R-:W-:Y:S05]  /*1b880*/  @!P0 NANOSLEEP.SYNCS 0x989680 ;  /* 0x009896800000895d */ /* 0x002fea0003900000 */
[----:B------:R-:W1:Y:S02]  /*1b890*/  @!P0 SYNCS.PHASECHK.TRANS64 P0, [R7+URZ+0x30820], R0 ;  /* 0x03082000070085a7 */ /* 0x000e64000800007f */
[----:B-1----:R-:W-:Y:S05]  /*1b8a0*/  @!P0 BRA `(.L_x_1413) ;  /* 0xfffffffc00f08947 */ /* 0x002fea000383ffff */
[----:B------:R-:W-:Y:S05]  /*1b8b0*/  BRA `(.L_x_1516) ;  /* 0xffffffc800ac7947 */ /* 0x000fea000383ffff */
.L_x_1414:
[----:B------:R-:W1:Y:S01]  /*1b8c0*/  S2R R2, SR_TID.X ;  /* 0x0000000000027919 */ /* 0x000e620000002100 */
[----:B------:R-:W-:Y:S01]  /*1b8d0*/  BSSY B0, `(.L_x_1517) ;  /* 0x000000a000007945 */ /* 0x000fe20003800000 */
[----:B------:R-:W-:Y:S02]  /*1b8e0*/  IMAD.MOV.U32 R12, RZ, RZ, RZ ;  /* 0x000000ffff0c7224 */ /* 0x000fe400078e00ff */
[----:B------:R-:W-:Y:S02]  /*1b8f0*/  IMAD.MOV.U32 R11, RZ, RZ, 0x1f ;  /* 0x0000001fff0b7424 */ /* 0x000fe400078e00ff */
[----:B------:R-:W-:Y:S01]  /*1b900*/  IMAD.MOV.U32 R15, RZ, RZ, -0x1 ;  /* 0xffffffffff0f7424 */ /* 0x000fe200078e00ff */
[----:B-1----:R-:W-:-:S04]  /*1b910*/  SHF.R.U32.HI R2, RZ, 0x5, R2 ;  /* 0x00000005ff027819 */ /* 0x002fc80000011602 */
[----:B------:R-:W-:-:S05]  /*1b920*/  LOP3.LUT R2, R2, 0x3, RZ, 0xc0, !PT ;  /* 0x0000000302027812 */ /* 0x000fca00078ec0ff */
[----:B------:R-:W-:-:S07]  /*1b930*/  IMAD.MOV.U32 R13, RZ, RZ, R2 ;  /* 0x000000ffff0d7224 */ /* 0x000fce00078e0002 */
[----:B0-2---:R-:W-:Y:S05]  /*1b940*/  WARPSYNC.COLLECTIVE R15, `(.L_x_1518) ;  /* 0x000000000f087348 */ /* 0x005fea0003c00000 */
[----:B------:R1:W3:Y:S02]  /*1b950*/  SHFL.IDX P6, R14, R13, R12, R11 ;  /* 0x0000000c0d0e7389 */ /* 0x0002e400000c000b */
[----:B0123--:R-:W-:Y:S01]  /*1b960*/  ENDCOLLECTIVE ;  /* 0x000000000000791b */ /* 0x00ffe20003800000 */
.L_x_1518:
[----:B------:R-:W-:Y:S05]  /*1b970*/  BSYNC B0 ;  /* 0x0000000000007941 */ /* 0x000fea0003800000 */
.L_x_1517:
[----:B------:R-:W-:Y:S05]  /*1b980*/  BRA `(.L_x_1519) ;  /* 0xffffffc800947947 */ /* 0x000fea000383ffff */
.L_x_1417:
[----:B------:R-:W-:Y:S01]  /*1b990*/  BSSY B1, `(.L_x_1520) ;  /* 0x0000006000017945 */ /* 0x000fe20003800000 */
[----:B------:R-:W-:-:S07]  /*1b9a0*/  IMAD.MOV.U32 R15, RZ, RZ, -0x1 ;  /* 0xffffffffff0f7424 */ /* 0x000fce00078e00ff */
[----:B0-2---:R-:W-:Y:S05]  /*1b9b0*/  WARPSYNC.COLLECTIVE R15, `(.L_x_1521) ;  /* 0x000000000f0c7348 */ /* 0x005fea0003c00000 */
[----:B------:R-:W-:Y:S02]  /*1b9c0*/  ELECT P6, UR62, PT ;  /* 0x00000000003e782f */ /* 0x000fe400038c0000 */
[----:B------:R-:W-:Y:S01]  /*1b9d0*/  MOV R14, UR62 ;  /* 0x0000003e000e7c02 */ /* 0x000fe20008000f00 */
[----:B0-2---:R-:W-:Y:S10]  /*1b9e0*/  ENDCOLLECTIVE ;  /* 0x000000000000791b */ /* 0x005ff40003800000 */
.L_x_1521:
[----:B------:R-:W-:Y:S05]  /*1b9f0*/  BSYNC B1 ;  /* 0x0000000000017941 */ /* 0x000fea0003800000 */
.L_x_1520:
[----:B------:R-:W-:Y:S05]  /*1ba00*/  BRA `(.L_x_1522) ;  /* 0xffffffc8008c7947 */ /* 0x000fea000383ffff */
.L_x_1419:
[----:B0-----:R0:W1:Y:S02]  /*1ba10*/  SYNCS.PHASECHK.TRANS64.TRYWAIT P1, [R5+URZ+0x30840], R0 ;  /* 0x03084000050075a7 */ /* 0x001064000802017f */
[----:B-1----:R-:W-:Y:S05]  /*1ba20*/  @!P1 NANOSLEEP.SYNCS 0x989680 ;  /* 0x009896800000995d */ /* 0x002fea0003900000 */
[----:B------:R-:W1:Y:S02]  /*1ba30*/  @!P1 SYNCS.PHASECHK.TRANS64 P1, [R5+URZ+0x30840], R0 ;  /* 0x03084000050095a7 */ /* 0x000e64000802007f */
[----:B-1----:R-:W-:Y:S05]  /*1ba40*/  @!P1 BRA `(.L_x_1419) ;  /* 0xfffffffc00f09947 */ /* 0x002fea000383ffff */
[----:B------:R-:W-:Y:S05]  /*1ba50*/  BRA `(.L_x_1523) ;  /* 0xffffffc800b47947 */ /* 0x000fea000383ffff */
.L_x_1421:
[----:B-1----:R1:W3:Y:S02]  /*1ba60*/  SYNCS.PHASECHK.TRANS64.TRYWAIT P1, [R3+URZ+0x30840], R2 ;  /* 0x03084002030075a7 */ /* 0x0022e4000802017f */
[----:B---3--:R-:W-:Y:S05]  /*1ba70*/  @!P1 NANOSLEEP.SYNCS 0x989680 ;  /* 0x009896800000995d */ /* 0x008fea0003900000 */
[----:B------:R-:W3:Y:S02]  /*1ba80*/  @!P1 SYNCS.PHASECHK.TRANS64 P1, [R3+URZ+0x30840], R2 ;  /* 0x03084002030095a7 */ /* 0x000ee4000802007f */
[----:B---3--:R-:W-:Y:S05]  /*1ba90*/  @!P1 BRA `(.L_x_1421) ;  /* 0xfffffffc00f09947 */ /* 0x008fea000383ffff */
[----:B------:R-:W-:Y:S05]  /*1baa0*/  BRA `(.L_x_1524) ;  /* 0xffffffc800c07947 */ /* 0x000fea000383ffff */
.L_x_1423:
[----:B---3--:R3:W4:Y:S02]  /*1bab0*/  SYNCS.PHASECHK.TRANS64.TRYWAIT P1, [R5+URZ+0x30860], R0 ;  /* 0x03086000050075a7 */ /* 0x008724000802017f */
[----:B----4-:R-:W-:Y:S05]  /*1bac0*/  @!P1 NANOSLEEP.SYNCS 0x989680 ;  /* 0x009896800000995d */ /* 0x010fea0003900000 */
[----:B------:R-:W4:Y:S02]  /*1bad0*/  @!P1 SYNCS.PHASECHK.TRANS64 P1, [R5+URZ+0x30860], R0 ;  /* 0x03086000050095a7 */ /* 0x000f24000802007f */
[----:B----4-:R-:W-:Y:S05]  /*1bae0*/  @!P1 BRA `(.L_x_1423) ;  /* 0xfffffffc00f09947 */ /* 0x010fea000383ffff */
[----:B------:R-:W-:Y:S05]  /*1baf0*/  BRA `(.L_x_1525) ;  /* 0xffffffc800bc7947 */ /* 0x000fea000383ffff */
.L_x_1526:
        /* <DEDUP_REMOVED lines=16> */
.L_x_15959:


//--------------------- .text._ZN7cutlass13device_kernelIN5flash11enable_sm90INS1_16FlashAttnFwdSm90INS1_25CollectiveMainloopFwdSm90ILi2EN4cute5tupleIJNS5_1CILi1EEES8_S8_EEENS6_IJNS7_ILi128EEENS7_ILi64EEENS7_ILi256EEEEEELi256ENS_10bfloat16_tEfNS_4arch4Sm90ELb0ELb1ELb0ELb1ELb1ELb1ELb0ELb1ELb1ELb1ELb1ELb0EEENS1_21CollectiveEpilogueFwdINS6_IJSA_SC_SB_EEES9_SE_SG_Li256ELb1ELb1ELb1ELb0EEENS1_36VarlenDynamicPersistentTileSchedulerILi128ELi64ELi256ELi128ELb1ELb1ELb1ELb1ELb0ELb1EEEEEEEEEvNT_6ParamsE --------------------------
	.section	.text._ZN7cutlass13device_kernelIN5flash11enable_sm90INS1_16FlashAttnFwdSm90INS1_25CollectiveMainloopFwdSm90ILi2EN4cute5tupleIJNS5_1CILi1EEES8_S8_EEENS6_IJNS7_ILi128EEENS7_ILi64EEENS7_ILi256EEEEEELi256ENS_10bfloat16_tEfNS_4arch4Sm90ELb0ELb1ELb0ELb1ELb1ELb1ELb0ELb1ELb1ELb1ELb1ELb0EEENS1_21CollectiveEpilogueFwdINS6_IJSA_SC_SB_EEES9_SE_SG_Li256ELb1ELb1ELb1ELb0EEENS1_36VarlenDynamicPersistentTileSchedulerILi128ELi64ELi256ELi128ELb1ELb1ELb1ELb1ELb0ELb1EEEEEEEEEvNT_6ParamsE,"ax",@progbits
	.align	128
.text._ZN7cutlass13device_kernelIN5flash11enable_sm90INS1_16FlashAttnFwdSm90INS1_25CollectiveMainloopFwdSm90ILi2EN4cute5tupleIJNS5_1CILi1EEES8_S8_EEENS6_IJNS7_ILi128EEENS7_ILi64EEENS7_ILi256EEEEEELi256ENS_10bfloat16_tEfNS_4arch4Sm90ELb0ELb1ELb0ELb1ELb1ELb1ELb0ELb1ELb1ELb1ELb1ELb0EEENS1_21CollectiveEpilogueFwdINS6_IJSA_SC_SB_EEES9_SE_SG_Li256ELb1ELb1ELb1ELb0EEENS1_36VarlenDynamicPersistentTileSchedulerILi128ELi64ELi256ELi128ELb1ELb1ELb1ELb1ELb0ELb1EEEEEEEEEvNT_6ParamsE:
        .type           _ZN7cutlass13device_kernelIN5flash11enable_sm90INS1_16FlashAttnFwdSm90INS1_25CollectiveMainloopFwdSm90ILi2EN4cute5tupleIJNS5_1CILi1EEES8_S8_EEENS6_IJNS7_ILi128EEENS7_ILi64EEENS7_ILi256EEEEEELi256ENS_10bfloat16_tEfNS_4arch4Sm90ELb0ELb1ELb0ELb1ELb1ELb1ELb0ELb1ELb1ELb1ELb1ELb0EEENS1_21CollectiveEpilogueFwdINS6_IJSA_SC_SB_EEES9_SE_SG_Li256ELb1ELb1ELb1ELb0EEENS1_36VarlenDynamicPersistentTileSchedulerILi128ELi64ELi256ELi128ELb1ELb1ELb1ELb1ELb0ELb1EEEEEEEEEvNT_6ParamsE,@function
        .size           _ZN7cutlass13device_kernelIN5flash11enable_sm90INS1_16FlashAttnFwdSm90INS1_25CollectiveMainloopFwdSm90ILi2EN4cute5tupleIJNS5_1CILi1EEES8_S8_EEENS6_IJNS7_ILi128EEENS7_ILi64EEENS7_ILi256EEEEEELi256ENS_10bfloat16_tEfNS_4arch4Sm90ELb0ELb1ELb0ELb1ELb1ELb1ELb0ELb1ELb1ELb1ELb1ELb0EEENS1_21CollectiveEpilogueFwdINS6_IJSA_SC_SB_EEES9_SE_SG_Li256ELb1ELb1ELb1ELb0EEENS1_36VarlenDynamicPersistentTileSchedulerILi128ELi64ELi256ELi128ELb1ELb1ELb1ELb1ELb0ELb1EEEEEEEEEvNT_6ParamsE,(.L_x_15960 - _ZN7cutlass13device_kernelIN5flash11enable_sm90INS1_16FlashAttnFwdSm90INS1_25CollectiveMainloopFwdSm90ILi2EN4cute5tupleIJNS5_1CILi1EEES8_S8_EEENS6_IJNS7_ILi128EEENS7_ILi64EEENS7_ILi256EEEEEELi256ENS_10bfloat16_tEfNS_4arch4Sm90ELb0ELb1ELb0ELb1ELb1ELb1ELb0ELb1ELb1ELb1ELb1ELb0EEENS1_21CollectiveEpilogueFwdINS6_IJSA_SC_SB_EEES9_SE_SG_Li256ELb1ELb1ELb1ELb0EEENS1_36VarlenDynamicPersistentTileSchedulerILi128ELi64ELi256ELi128ELb1ELb1ELb1ELb1ELb0ELb1EEEEEEEEEvNT_6ParamsE)
        .other          _ZN7cutlass13device_kernelIN5flash11enable_sm90INS1_16FlashAttnFwdSm90INS1_25CollectiveMainloopFwdSm90ILi2EN4cute5tupleIJNS5_1CILi1EEES8_S8_EEENS6_IJNS7_ILi128EEENS7_ILi64EEENS7_ILi256EEEEEELi256ENS_10bfloat16_tEfNS_4arch4Sm90ELb0ELb1ELb0ELb1ELb1ELb1ELb0ELb1ELb1ELb1ELb1ELb0EEENS1_21CollectiveEpilogueFwdINS6_IJSA_SC_SB_EEES9_SE_SG_Li256ELb1ELb1ELb1ELb0EEENS1_36VarlenDynamicPersistentTileSchedulerILi128ELi64ELi256ELi128ELb1ELb1ELb1ELb1ELb0ELb1EEEEEEEEEvNT_6ParamsE,@"STO_CUDA_ENTRY STV_DEFAULT"
_ZN7cutlass13device_kernelIN5flash11enable_sm90INS1_16FlashAttnFwdSm90INS1_25CollectiveMainloopFwdSm90ILi2EN4cute5tupleIJNS5_1CILi1EEES8_S8_EEENS6_IJNS7_ILi128EEENS7_ILi64EEENS7_ILi256EEEEEELi256ENS_10bfloat16_tEfNS_4arch4Sm90ELb0ELb1ELb0ELb1ELb1ELb1ELb0ELb1ELb1ELb1ELb1ELb0EEENS1_21CollectiveEpilogueFwdINS6_IJSA_SC_SB_EEES9_SE_SG_Li256ELb1ELb1ELb1ELb0EEENS1_36VarlenDynamicPersistentTileSchedulerILi128ELi64ELi256ELi128ELb1ELb1ELb1ELb1ELb0ELb1EEEEEEEEEvNT_6ParamsE:
        /* <DEDUP_REMOVED lines=18> */
.L_x_1528:
[----:B------:R-:W-:Y:S05]  /*0120*/  BSYNC B0 ;  /* 0x0000000000007941 */ /* 0x000fea0003800000 */
.L_x_1527:
        /* <DEDUP_REMOVED lines=41> */
.L_x_1529:
        /* <DEDUP_REMOVED lines=22> */
.L_x_1530:
        /* <DEDUP_REMOVED lines=18> */
.L_x_1531:
        /* <DEDUP_REMOVED lines=22> */
.L_x_1532:
        /* <DEDUP_REMOVED lines=22> */
.L_x_1533:
[----:B0-----:R-:W-:Y:S01]  /*0900*/  UMOV UR4, 0x1 ;  /* 0x0000000100047882 */ /* 0x001fe20000000000 */
[----:B------:R-:W-:Y:S01]  /*0910*/  PLOP3.LUT P0, PT, PT, PT, UP0, 0x80, 0x0 ;  /* 0x000000000000781c */ /* 0x000fe20003f0f008 */
[----:B------:R-:W-:Y:S01]  /*0920*/  USEL UR4, UR4, 0x2, !UP0 ;  /* 0x0000000204047887 */ /* 0x000fe2000c000000 */
[----:B------:R-:W-:Y:S01]  /*0930*/  NOP ;  /* 0x0000000000007918 */ /* 0x000fe20000000000 */
[----:B------:R-:W-:Y:S01]  /*0940*/  ULDC.64 UR60, c[0x0][0x208] ;  /* 0x00008200003c7ab9 */ /* 0x000fe20000000a00 */
[----:B------:R-:W-:Y:S03]  /*0950*/  BSSY B9, `(.L_x_1534) ;  /* 0x0002c3e000097945 */ /* 0x000fe60003800000 */
[----:B------:R-:W-:-:S05]  /*0960*/  IMAD.U32 R3, RZ, RZ, UR4 ;  /* 0x00000004ff037e24 */ /* 0x000fca000f8e00ff */
[----:B------:R0:W-:Y:S01]  /*0970*/  STL [R1+0xd8], R3 ;  /* 0x0000d80301007387 */ /* 0x0001e20000100800 */
[----:B-12-4-:R-:W-:Y:S06]  /*0980*/  BAR.SYNC.DEFER_BLOCKING 0x0 ;  /* 0x0000000000007b1d */ /* 0x016fec0000010000 */
[----:B------:R-:W-:Y:S05]  /*0990*/  @!P0 BRA `(.L_x_1535) ;  /* 0x0000023c009c8947 */ /* 0x000fea0003800000 */
.L_x_1536:
[----:B------:R-:W-:-:S08]  /*09a0*/  NOP ;  /* 0x0000000000007918 */ /* 0x000fd00000000000 */
[----:B------:R-:W1:Y:S02]  /*09b0*/  USETMAXREG.TRY_ALLOC.CTAPOOL UP0, 0xe8 ;  /* 0x000000e8000079c8 */ /* 0x000e640008000600 */
[----:B-1----:R-:W-:-:S13]  /*09c0*/  PLOP3.LUT P0, PT, PT, PT, UP0, 0x80, 0x0 ;  /* 0x000000000000781c */ /* 0x002fda0003f0f008 */
[----:B------:R-:W-:Y:S05]  /*09d0*/  @!P0 BRA `(.L_x_1536) ;  /* 0xfffffffc00f08947 */ /* 0x000fea000383ffff */
[----:B------:R-:W1:Y:S08]  /*09e0*/  S2UR UR4, SR_CgaCtaId ;  /* 0x00000000000479c3 */ /* 0x000e700000008800 */
[----:B------:R-:W-:Y:S06]  /*09f0*/  BAR.ARV 0x8, 0x180 ;  /* 0x0206000000007b1d */ /* 0x000fec0000002000 */
[----:B------:R-:W-:-:S02]  /*0a00*/  MOV R17, 0x400 ;  /* 0x0000040000117802 */ /* 0x000fc40000000f00 */
[----:B------:R-:W-:Y:S01]  /*0a10*/  BAR.SYNC.DEFER_BLOCKING 0x5, 0x180 ;  /* 0x0146000000007b1d */ /* 0x000fe20000010000 */
[----:B-1----:R-:W-:-:S05]  /*0a20*/  IMAD.U32 R2, RZ, RZ, UR4 ;  /* 0x00000004ff027e24 */ /* 0x002fca000f8e00ff */
[----:B------:R-:W-:Y:S01]  /*0a30*/  ULDC UR4, c[0x0][0xc3c] ;  /* 0x00030f0000047ab9 */ /* 0x000fe20000000800 */
[----:B------:R-:W-:Y:S01]  /*0a40*/  LEA R17, R2, R17, 0x18 ;  /* 0x0000001102117211 */ /* 0x000fe200078ec0ff */
[----:B------:R-:W-:Y:S04]  /*0a50*/  STL [R1+0x8], R2 ;  /* 0x0000080201007387 */ /* 0x000fe80000100800 */
[----:B------:R-:W1:Y:S01]  /*0a60*/  LDS.128 R24, [R17+0x308d0] ;  /* 0x0308d00011187984 */ /* 0x000e620000000c00 */
[----:B------:R-:W-:Y:S06]  /*0a70*/  BAR.ARV 0x4, 0x180 ;  /* 0x0106000000007b1d */ /* 0x000fec0000002000 */
[----:B-1----:R-:W-:-:S13]  /*0a80*/  ISETP.GE.AND P0, PT, R27, UR4, PT ;  /* 0x000000041b007c0c */ /* 0x002fda000bf06270 */
[----:B------:R-:W-:Y:S05]  /*0a90*/  @P0 BRA `(.L_x_1537) ;  /* 0x000002c000a40947 */ /* 0x000fea0003800000 */
[----:B------:R-:W2:Y:S01]  /*0aa0*/  LDL R2, [R1+0xd8] ;  /* 0x0000d80001027983 */ /* 0x000ea20000100800 */
[----:B------:R-:W-:Y:S02]  /*0ab0*/  VIADD R0, R0, 0xffffff80 ;  /* 0xffffff8000007836 */ /* 0x000fe40000000000 */
[----:B------:R-:W-:Y:S02]  /*0ac0*/  IMAD.MOV.U32 R200, RZ, RZ, RZ ;  /* 0x000000ffffc87224 */ /* 0x000fe400078e00ff */
[----:B------:R-:W-:Y:S01]  /*0ad0*/  IMAD.MOV.U32 R218, RZ, RZ, RZ ;  /* 0x000000ffffda7224 */ /* 0x000fe200078e00ff */
[----:B0-----:R-:W-:Y:S01]  /*0ae0*/  SHF.R.S32.HI R3, RZ, 0x1f, R0 ;  /* 0x0000001fff037819 */ /* 0x001fe20000011400 */
[----:B------:R-:W-:-:S03]  /*0af0*/  IMAD.MOV.U32 R202, RZ, RZ, RZ ;  /* 0x000000ffffca7224 */ /* 0x000fc600078e00ff */
[CC--:B------:R-:W-:Y:S02]  /*0b00*/  LEA.HI R6, R3.reuse, R0.reuse, RZ, 0x3 ;  /* 0x0000000003067211 */ /* 0x0c0fe400078f18ff */
[CC--:B------:R-:W-:Y:S02]  /*0b10*/  LEA.HI R8, R3.reuse, R0.reuse, RZ, 0x6 ;  /* 0x0000000003087211 */ /* 0x0c0fe400078f30ff */
[CC--:B------:R-:W-:Y:S02]  /*0b20*/  LEA.HI R5, R3.reuse, R0.reuse, RZ, 0x2 ;  /* 0x0000000003057211 */ /* 0x0c0fe400078f10ff */
[----:B------:R-:W-:Y:S01]  /*0b30*/  LEA.HI R4, R3, R0, RZ, 0x5 ;  /* 0x0000000003047211 */ /* 0x000fe200078f28ff */
[----:B------:R-:W-:Y:S01]  /*0b40*/  IMAD.SHL.U32 R8, R8, 0x8, RZ ;  /* 0x0000000808087824 */ /* 0x000fe200078e00ff */
[----:B------:R-:W-:Y:S02]  /*0b50*/  LOP3.LUT R9, R6, 0xfffffff8, RZ, 0xc0, !PT ;  /* 0xfffffff806097812 */ /* 0x000fe400078ec0ff */
[----:B------:R-:W-:Y:S01]  /*0b60*/  LOP3.LUT R13, R5, 0xfffffffc, RZ, 0xc0, !PT ;  /* 0xfffffffc050d7812 */ /* 0x000fe200078ec0ff */
[----:B------:R-:W-:Y:S01]  /*0b70*/  IMAD.SHL.U32 R4, R4, 0x20, RZ ;  /* 0x0000002004047824 */ /* 0x000fe200078e00ff */
[----:B------:R-:W-:Y:S01]  /*0b80*/  SHF.R.S32.HI R22, RZ, 0x3, R6 ;  /* 0x00000003ff167819 */ /* 0x000fe20000011406 */
[----:B------:R-:W-:Y:S01]  /*0b90*/  IMAD.IADD R12, R0, 0x1, -R9 ;  /* 0x00000001000c7824 */ /* 0x000fe200078e0a09 */
[----:B------:R-:W-:Y:S01]  /*0ba0*/  LOP3.LUT R29, R8, 0xfffffe00, RZ, 0xc0, !PT ;  /* 0xfffffe00081d7812 */ /* 0x000fe200078ec0ff */
[----:B------:R-:W-:Y:S01]  /*0bb0*/  IMAD.IADD R13, R0, 0x1, -R13 ;  /* 0x00000001000d7824 */ /* 0x000fe200078e0a0d */
[----:B------:R-:W-:Y:S01]  /*0bc0*/  LOP3.LUT R4, R4, 0xfffffc00, RZ, 0xc0, !PT ;  /* 0xfffffc0004047812 */ /* 0x000fe200078ec0ff */
[----:B------:R-:W-:Y:S01]  /*0bd0*/  VIADD R6, R22, 0x60 ;  /* 0x0000006016067836 */ /* 0x000fe20000000000 */
[----:B------:R-:W-:Y:S01]  /*0be0*/  STL [R1+0x80], R12 ;  /* 0x0000800c01007387 */ /* 0x000fe20000100800 */
[----:B------:R-:W-:-:S02]  /*0bf0*/  IMAD.SHL.U32 R204, R12, 0x4, RZ ;  /* 0x000000040ccc7824 */ /* 0x000fc400078e00ff */
[----:B------:R-:W-:Y:S02]  /*0c00*/  IMAD.SHL.U32 R18, R12, 0x8, RZ ;  /* 0x000000080c127824 */ /* 0x000fe400078e00ff */
[----:B------:R-:W-:Y:S02]  /*0c10*/  VIADD R20, R204, 0x40 ;  /* 0x00000040cc147836 */ /* 0x000fe40000000000 */
[----:B------:R-:W-:Y:S02]  /*0c20*/  VIADD R23, R22, 0x20 ;  /* 0x0000002016177836 */ /* 0x000fe40000000000 */
[----:B------:R-:W-:Y:S01]  /*0c30*/  IMAD.IADD R203, R204, 0x1, R20 ;  /* 0x00000001cccb7824 */ /* 0x000fe200078e0214 */
[----:B--2---:R-:W-:Y:S02]  /*0c40*/  R2UR UR4, R2 ;  /* 0x00000000020472ca */ /* 0x004fe400000e0000 */
[CC--:B------:R-:W-:Y:S02]  /*0c50*/  LEA.HI R2, R3.reuse, R0.reuse, RZ, 0x4 ;  /* 0x0000000003027211 */ /* 0x0c0fe400078f20ff */
[----:B------:R-:W-:-:S02]  /*0c60*/  LEA.HI R3, R3, R0, RZ, 0x7 ;  /* 0x0000000003037211 */ /* 0x000fc400078f38ff */
[----:B------:R-:W-:Y:S02]  /*0c70*/  SHF.R.S32.HI R7, RZ, 0x4, R2 ;  /* 0x00000004ff077819 */ /* 0x000fe40000011402 */
[----:B------:R-:W-:Y:S02]  /*0c80*/  LOP3.LUT R11, R3, 0xffffff80, RZ, 0xc0, !PT ;  /* 0xffffff80030b7812 */ /* 0x000fe400078ec0ff */
[C---:B------:R-:W-:Y:S02]  /*0c90*/  LOP3.LUT R5, R2.reuse, 0x3fffff0, RZ, 0xc0, !PT ;  /* 0x03fffff002057812 */ /* 0x040fe400078ec0ff */
[----:B------:R-:W-:Y:S01]  /*0ca0*/  LEA.HI R2, R2, R7, RZ, 0x1 ;  /* 0x0000000702027211 */ /* 0x000fe200078f08ff */
[C---:B------:R-:W-:Y:S01]  /*0cb0*/  IMAD.IADD R24, R0.reuse, 0x1, -R11 ;  /* 0x0000000100187824 */ /* 0x040fe200078e0a0b */
[----:B------:R-:W-:Y:S01]  /*0cc0*/  ULOP3.LUT UR4, UR4, 0x1, URZ, 0xfc, !UPT ;  /* 0x0000000104047892 */ /* 0x000fe2000f8efc3f */
[----:B------:R-:W-:Y:S01]  /*0cd0*/  IMAD.IADD R5, R0, 0x1, -R5 ;  /* 0x0000000100057824 */ /* 0x000fe200078e0a05 */
[----:B------:R-:W-:-:S02]  /*0ce0*/  LOP3.LUT R2, R2, 0x1ffffffe, RZ, 0xc0, !PT ;  /* 0x1ffffffe02027812 */ /* 0x000fc400078ec0ff */
[----:B------:R-:W-:Y:S01]  /*0cf0*/  SHF.R.S32.HI R9, RZ, 0x1f, R24 ;  /* 0x0000001fff097819 */ /* 0x000fe20000011418 */
[----:B------:R-:W-:Y:S01]  /*0d00*/  IMAD R5, R5, 0x40, R4 ;  /* 0x0000004005057824 */ /* 0x000fe200078e0204 */
[----:B------:R-:W-:Y:S01]  /*0d10*/  SHF.R.S32.HI R0, RZ, 0x7, R3 ;  /* 0x00000007ff007819 */ /* 0x000fe20000011403 */
[----:B------:R-:W-:Y:S01]  /*0d20*/  IMAD.IADD R2, R7, 0x1, -R2 ;  /* 0x0000000107027824 */ /* 0x000fe200078e0a02 */
[----:B------:R-:W-:Y:S01]  /*0d30*/  LEA.HI R10, R9, R24, RZ, 0x2 ;  /* 0x00000018090a7211 */ /* 0x000fe200078f10ff */
[----:B------:R-:W-:Y:S01]  /*0d40*/  STL [R1+0xa4], R24 ;  /* 0x0000a41801007387 */ /* 0x000fe20000100800 */
[----:B------:R-:W-:Y:S01]  /*0d50*/  LEA.HI R3, R3, R0, RZ, 0x1 ;  /* 0x0000000003037211 */ /* 0x000fe200078f08ff */
[----:B------:R-:W-:Y:S01]  /*0d60*/  IMAD R2, R2, 0x8, R5 ;  /* 0x0000000802027824 */ /* 0x000fe200078e0205 */
[--C-:B------:R-:W-:Y:S01]  /*0d70*/  SHF.R.S32.HI R4, RZ, 0x2, R10.reuse ;  /* 0x00000002ff047819 */ /* 0x100fe2000001140a */
[----:B------:R-:W-:Y:S01]  /*0d80*/  STL [R1+0xc], R22 ;  /* 0x00000c1601007387 */ /* 0x000fe20000100800 */
[----:B------:R-:W-:-:S02]  /*0d90*/  SHF.R.S32.HI R7, RZ, 0x1f, R10 ;  /* 0x0000001fff077819 */ /* 0x000fc4000001140a */
[----:B------:R-:W-:Y:S01]  /*0da0*/  LOP3.LUT R3, R3, 0x3fffffe, RZ, 0xc0, !PT ;  /* 0x03fffffe03037812 */ /* 0x000fe200078ec0ff */
[----:B------:R0:W-:Y:S01]  /*0db0*/  STL [R1+0xd4], R2 ;  /* 0x0000d40201007387 */ /* 0x0001e20000100800 */
[----:B------:R-:W-:Y:S02]  /*0dc0*/  LEA.HI R7, R7, R4, RZ, 0x3 ;  /* 0x0000000407077211 */ /* 0x000fe400078f18ff */
[----:B------:R-:W-:Y:S01]  /*0dd0*/  LEA.HI R9, R9, R24, RZ, 0x5 ;  /* 0x0000001809097211 */ /* 0x000fe200078f28ff */
[----:B------:R-:W-:Y:S01]  /*0de0*/  IMAD.IADD R3, R0, 0x1, -R3 ;  /* 0x0000000100037824 */ /* 0x000fe200078e0a03 */
[----:B------:R-:W-:Y:S01]  /*0df0*/  LOP3.LUT R7, R7, 0xfffffff8, RZ, 0xc0, !PT ;  /* 0xfffffff807077812 */ /* 0x000fe200078ec0ff */
[----:B------:R-:W-:Y:S01]  /*0e00*/  STL [R1+0x34], R20 ;  /* 0x0000341401007387 */ /* 0x000fe20000100800 */
[C---:B------:R-:W-:Y:S02]  /*0e10*/  LEA.HI R0, R13.reuse, R13, RZ, 0x1 ;  /* 0x0000000d0d007211 */ /* 0x040fe400078f08ff */
[----:B------:R-:W-:Y:S01]  /*0e20*/  SHF.R.S32.HI R9, RZ, 0x5, R9 ;  /* 0x00000005ff097819 */ /* 0x000fe20000011409 */
[----:B0-----:R-:W-:Y:S01]  /*0e30*/  VIADD R2, R22, 0x40 ;  /* 0x0000004016027836 */ /* 0x001fe20000000000 */
[----:B------:R-:W-:Y:S01]  /*0e40*/  LOP3.LUT R0, R0, 0x1ffffffe, RZ, 0xc0, !PT ;  /* 0x1ffffffe00007812 */ /* 0x000fe200078ec0ff */
[----:B------:R-:W-:Y:S01]  /*0e50*/  IMAD.IADD R4, R4, 0x1, -R7 ;  /* 0x0000000104047824 */ /* 0x000fe200078e0a07 */
[----:B------:R-:W-:Y:S01]  /*0e60*/  SHF.R.S32.HI R7, RZ, 0x1f, R6 ;  /* 0x0000001fff077819 */ /* 0x000fe20000011406 */
[----:B------:R0:W-:Y:S01]  /*0e70*/  STL [R1+0xc4], R23 ;  /* 0x0000c41701007387 */ /* 0x0001e20000100800 */
[----:B------:R-:W-:Y:S01]  /*0e80*/  SHF.R.S32.HI R5, RZ, 0x1f, R2 ;  /* 0x0000001fff057819 */ /* 0x000fe20000011402 */
[----:B------:R-:W-:Y:S01]  /*0e90*/  IMAD.IADD R13, R13, 0x1, -R0 ;  /* 0x000000010d0d7824 */ /* 0x000fe200078e0a00 */
[----:B------:R-:W-:Y:S01]  /*0ea0*/  LEA.HI R7, R7, R6, RZ, 0x3 ;  /* 0x0000000607077211 */ /* 0x000fe200078f18ff */
[----:B------:R-:W-:Y:S01]  /*0eb0*/  IMAD.SHL.U32 R6, R6, 0x40, RZ ;  /* 0x0000004006067824 */ /* 0x000fe200078e00ff */
[----:B------:R-:W-:Y:S01]  /*0ec0*/  LEA.HI R5, R5, R2, RZ, 0x3 ;  /* 0x0000000205057211 */ /* 0x000fe200078f18ff */
[----:B------:R-:W-:Y:S01]  /*0ed0*/  IMAD.SHL.U32 R2, R2, 0x40, RZ ;  /* 0x0000004002027824 */ /* 0x000fe200078e00ff */
[----:B------:R-:W-:Y:S01]  /*0ee0*/  LOP3.LUT R10, R10, 0x7ffffffc, RZ, 0xc0, !PT ;  /* 0x7ffffffc0a0a7812 */ /* 0x000fe200078ec0ff */
[----:B------:R-:W-:Y:S01]  /*0ef0*/  IMAD.SHL.U32 R15, R7, 0x40, RZ ;  /* 0x00000040070f7824 */ /* 0x000fe200078e00ff */
[----:B------:R-:W-:Y:S01]  /*0f00*/  LOP3.LUT R14, R6, 0x1c0, RZ, 0xc0, !PT ;  /* 0x000001c0060e7812 */ /* 0x000fe200078ec0ff */
[----:B------:R-:W-:Y:S01]  /*0f10*/  IMAD.SHL.U32 R6, R5, 0x40, RZ ;  /* 0x0000004005067824 */ /* 0x000fe200078e00ff */
[----:B------:R-:W-:Y:S01]  /*0f20*/  LOP3.LUT R0, R2, 0x1c0, RZ, 0xc0, !PT ;  /* 0x000001c002007812 */ /* 0x000fe200078ec0ff */
[----:B------:R-:W-:Y:S01]  /*0f30*/  IMAD R4, R9, 0x10, R4 ;  /* 0x0000001009047824 */ /* 0x000fe200078e0204 */
[----:B------:R-:W-:Y:S01]  /*0f40*/  SHF.R.S32.HI R2, RZ, 0x1f, R203 ;  /* 0x0000001fff027819 */ /* 0x000fe200000114cb */
[----:B------:R-:W-:Y:S01]  /*0f50*/  IMAD.IADD R10, R24, 0x1, -R10 ;  /* 0x00000001180a7824 */ /* 0x000fe200078e0a0a */
[----:B------:R-:W-:Y:S01]  /*0f60*/  LOP3.LUT R5, R0, 0x38, R18, 0xf8, !PT ;  /* 0x0000003800057812 */ /* 0x000fe200078ef812 */
[----:B------:R-:W-:Y:S01]  /*0f70*/  IMAD R4, R3, 0x40, R4 ;  /* 0x0000004003047824 */ /* 0x000fe200078e0204 */
[----:B------:R-:W-:Y:S01]  /*0f80*/  SHF.R.U32.HI R12, RZ, 0x3, R0 ;  /* 0x00000003ff0c7819 */ /* 0x000fe20000011600 */
[----:B------:R-:W-:Y:S01]  /*0f90*/  IMAD.SHL.U32 R225, R10, 0x2, RZ ;  /* 0x000000020ae17824 */ /* 0x000fe200078e00ff */
[----:B------:R-:W-:Y:S01]  /*0fa0*/  LOP3.LUT R11, R6, 0xfffffe00, RZ, 0xc0, !PT ;  /* 0xfffffe00060b7812 */ /* 0x000fe200078ec0ff */
[----:B------:R-:W-:Y:S01]  /*0fb0*/  VIADD R3, R204, 0x60 ;  /* 0x00000060cc037836 */ /* 0x000fe20000000000 */
[----:B------:R-:W-:Y:S01]  /*0fc0*/  LEA.HI R201, R2, R203, RZ, 0x3 ;  /* 0x000000cb02c97211 */ /* 0x000fe200078f18ff */
[----:B------:R-:W-:Y:S01]  /*0fd0*/  VIADD R41, R225, 0x8 ;  /* 0x00000008e1297836 */ /* 0x000fe20000000000 */
[----:B------:R-:W-:Y:S01]  /*0fe0*/  LOP3.LUT R19, R15, 0xfffffe00, RZ, 0xc0, !PT ;  /* 0xfffffe000f137812 */ /* 0x000fe200078ec0ff */
[----:B------:R-:W-:Y:S01]  /*0ff0*/  VIADD R40, R225, 0x10 ;  /* 0x00000010e1287836 */ /* 0x000fe20000000000 */
[----:B------:R-:W-:Y:S01]  /*1000*/  LOP3.LUT R15, R11, R5, R12, 0xf6, !PT ;  /* 0x000000050b0f7212 */ /* 0x000fe200078ef60c */
[C---:B------:R-:W-:Y:S01]  /*1010*/  VIADD R39, R225.reuse, 0x18 ;  /* 0x00000018e1277836 */ /* 0x040fe20000000000 */
[C---:B------:R-:W-:Y:S01]  /*1020*/  LOP3.LUT R16, R14.reuse, 0x38, R18, 0xf8, !PT ;  /* 0x000000380e107812 */ /* 0x040fe200078ef812 */
[C---:B------:R-:W-:Y:S01]  /*1030*/  VIADD R38, R225.reuse, 0x20 ;  /* 0x00000020e1267836 */ /* 0x040fe20000000000 */
[----:B------:R-:W-:Y:S01]  /*1040*/  SHF.R.U32.HI R6, RZ, 0x3, R14 ;  /* 0x00000003ff067819 */ /* 0x000fe2000001160e */
[C---:B------:R-:W-:Y:S01]  /*1050*/  VIADD R37, R225.reuse, 0x28 ;  /* 0x00000028e1257836 */ /* 0x040fe20000000000 */
[----:B------:R-:W-:Y:S01]  /*1060*/  LOP3.LUT R5, R14, 0x38, R201, 0xf8, !PT ;  /* 0x000000380e057812 */ /* 0x000fe200078ef8c9 */
[----:B------:R-:W-:Y:S01]  /*1070*/  VIADD R36, R225, 0x30 ;  /* 0x00000030e1247836 */ /* 0x000fe20000000000 */
[----:B------:R-:W-:Y:S01]  /*1080*/  LOP3.LUT R21, R19, R16, R6, 0xf6, !PT ;  /* 0x0000001013157212 */ /* 0x000fe200078ef606 */
[----:B------:R-:W-:Y:S01]  /*1090*/  VIADD R35, R225, 0x38 ;  /* 0x00000038e1237836 */ /* 0x000fe20000000000 */
[----:B------:R-:W-:Y:S01]  /*10a0*/  LOP3.LUT R14, R5, R6, RZ, 0x3c, !PT ;  /* 0x00000006050e7212 */ /* 0x000fe200078e3cff */
[----:B------:R-:W-:Y:S01]  /*10b0*/  IMAD.SHL.U32 R5, R23, 0x40, RZ ;  /* 0x0000004017057824 */ /* 0x000fe200078e00ff */
[----:B------:R-:W-:Y:S01]  /*10c0*/  SHF.R.S32.HI R6, RZ, 0x1f, R23 ;  /* 0x0000001fff067819 */ /* 0x000fe20000011417 */
[----:B------:R-:W-:Y:S01]  /*10d0*/  VIADD R34, R225, 0x40 ;  /* 0x00000040e1227836 */ /* 0x000fe20000000000 */
[--C-:B------:R-:W-:Y:S01]  /*10e0*/  LOP3.LUT R7, R0, 0x38, R201.reuse, 0xf8, !PT ;  /* 0x0000003800077812 */ /* 0x100fe200078ef8c9 */
[----:B------:R-:W-:Y:S01]  /*10f0*/  IMAD.SHL.U32 R0, R22, 0x40, RZ ;  /* 0x0000004016007824 */ /* 0x000fe200078e00ff */
[----:B------:R-:W-:Y:S01]  /*1100*/  LEA.HI R6, R6, R23, RZ, 0x3 ;  /* 0x0000001706067211 */ /* 0x000fe200078f18ff */
[----:B0-----:R-:W-:Y:S01]  /*1110*/  VIADD R23, R18, 0xc0 ;  /* 0x000000c012177836 */ /* 0x001fe20000000000 */
[----:B------:R-:W-:Y:S01]  /*1120*/  LOP3.LUT R28, R5, 0x1c0, RZ, 0xc0, !PT ;  /* 0x000001c0051c7812 */ /* 0x000fe200078ec0ff */
[C---:B------:R-:W-:Y:S01]  /*1130*/  VIADD R33, R225.reuse, 0x48 ;  /* 0x00000048e1217836 */ /* 0x040fe20000000000 */
[----:B------:R-:W-:Y:S01]  /*1140*/  LOP3.LUT R22, R0, 0x1c0, RZ, 0xc0, !PT ;  /* 0x000001c000167812 */ /* 0x000fe200078ec0ff */
[----:B------:R-:W-:Y:S01]  /*1150*/  IMAD.SHL.U32 R6, R6, 0x40, RZ ;  /* 0x0000004006067824 */ /* 0x000fe200078e00ff */
[----:B------:R-:W-:Y:S01]  /*1160*/  LEA.HI R2, R2, R203, RZ, 0x6 ;  /* 0x000000cb02027211 */ /* 0x000fe200078f30ff */
[C---:B------:R-:W-:Y:S01]  /*1170*/  VIADD R32, R225.reuse, 0x50 ;  /* 0x00000050e1207836 */ /* 0x040fe20000000000 */
[----:B------:R-:W-:Y:S01]  /*1180*/  SHF.R.U32.HI R30, RZ, 0x3, R22 ;  /* 0x00000003ff1e7819 */ /* 0x000fe20000011616 */
[----:B------:R-:W-:Y:S01]  /*1190*/  STL [R1+0x60], R22 ;  /* 0x0000601601007387 */ /* 0x000fe20000100800 */
[----:B------:R-:W-:Y:S01]  /*11a0*/  LOP3.LUT R0, R22, 0x38, R201, 0xf8, !PT ;  /* 0x0000003816007812 */ /* 0x000fe200078ef8c9 */
[----:B------:R-:W-:Y:S01]  /*11b0*/  IMAD.SHL.U32 R2, R2, 0x80, RZ ;  /* 0x0000008002027824 */ /* 0x000fe200078e00ff */
[----:B------:R-:W-:Y:S01]  /*11c0*/  SHF.R.U32.HI R16, RZ, 0x3, R28 ;  /* 0x00000003ff107819 */ /* 0x000fe2000001161c */
[----:B------:R-:W-:Y:S01]  /*11d0*/  STL [R1+0x6c], R29 ;  /* 0x00006c1d01007387 */ /* 0x000fe20000100800 */
[----:B------:R-:W-:Y:S01]  /*11e0*/  LOP3.LUT R8, R6, 0xfffffe00, RZ, 0xc0, !PT ;  /* 0xfffffe0006087812 */ /* 0x000fe200078ec0ff */
[----:B------:R-:W-:Y:S01]  /*11f0*/  VIADD R31, R225, 0x58 ;  /* 0x00000058e11f7836 */ /* 0x000fe20000000000 */
[----:B------:R-:W-:Y:S01]  /*1200*/  LOP3.LUT R5, R0, R30, RZ, 0x3c, !PT ;  /* 0x0000001e00057212 */ /* 0x000fe200078e3cff */
[----:B------:R-:W-:Y:S01]  /*1210*/  STL [R1+0x5c], R28 ;  /* 0x00005c1c01007387 */ /* 0x000fe20000100800 */
[----:B------:R-:W-:Y:S01]  /*1220*/  IMAD.U32 R0, RZ, RZ, UR4 ;  /* 0x00000004ff007e24 */ /* 0x000fe2000f8e00ff */
[----:B------:R-:W-:Y:S01]  /*1230*/  LOP3.LUT R12, R7, R12, RZ, 0x3c, !PT ;  /* 0x0000000c070c7212 */ /* 0x000fe200078e3cff */
[----:B------:R-:W-:Y:S01]  /*1240*/  VIADD R24, R225, 0x78 ;  /* 0x00000078e1187836 */ /* 0x000fe20000000000 */
[----:B------:R-:W-:Y:S01]  /*1250*/  STL [R1+0xcc], R30 ;  /* 0x0000cc1e01007387 */ /* 0x000fe20000100800 */
[----:B------:R-:W-:-:S02]  /*1260*/  LOP3.LUT R2, R2, 0xffffe000, RZ, 0xc0, !PT ;  /* 0xffffe00002027812 */ /* 0x000fc400078ec0ff */
[----:B------:R-:W-:Y:S01]  /*1270*/  LOP3.LUT R7, R28, 0x38, R201, 0xf8, !PT ;  /* 0x000000381c077812 */ /* 0x000fe200078ef8c9 */
[----:B------:R-:W-:Y:S01]  /*1280*/  STL [R1+0xc8], R16 ;  /* 0x0000c81001007387 */ /* 0x000fe20000100800 */
[----:B------:R-:W-:Y:S01]  /*1290*/  IADD3 R11, R12, R2, R11 ;  /* 0x000000020c0b7210 */ /* 0x000fe20007ffe00b */
[----:B------:R-:W-:Y:S01]  /*12a0*/  VIADD R12, R204, 0x20 ;  /* 0x00000020cc0c7836 */ /* 0x000fe20000000000 */
[----:B------:R-:W-:Y:S01]  /*12b0*/  LOP3.LUT R7, R7, R16, RZ, 0x3c, !PT ;  /* 0x0000001007077212 */ /* 0x000fe200078e3cff */
[----:B------:R-:W-:Y:S01]  /*12c0*/  STL [R1+0x68], R8 ;  /* 0x0000680801007387 */ /* 0x000fe20000100800 */
[-C--:B------:R-:W-:Y:S02]  /*12d0*/  IADD3 R9, R14, R2.reuse, R19 ;  /* 0x000000020e097210 */ /* 0x080fe40007ffe013 */
[----:B------:R-:W-:Y:S01]  /*12e0*/  SHF.R.S32.HI R14, RZ, 0x1f, R23 ;  /* 0x0000001fff0e7819 */ /* 0x000fe20000011417 */
[----:B------:R-:W-:Y:S01]  /*12f0*/  STL [R1+0xd0], R4 ;  /* 0x0000d00401007387 */ /* 0x000fe20000100800 */
[----:B------:R-:W-:-:S02]  /*1300*/  IADD3 R5, R5, R2, R29 ;  /* 0x0000000205057210 */ /* 0x000fc40007ffe01d */
[----:B------:R-:W-:Y:S01]  /*1310*/  IADD3 R7, R7, R2, R8 ;  /* 0x0000000207077210 */ /* 0x000fe20007ffe008 */
[----:B------:R-:W-:Y:S01]  /*1320*/  STL [R1+0x8c], RZ ;  /* 0x00008cff01007387 */ /* 0x000fe20000100800 */
[----:B------:R-:W-:Y:S01]  /*1330*/  VIADD R2, R17, 0x10400 ;  /* 0x0001040011027836 */ /* 0x000fe20000000000 */
[----:B------:R-:W-:Y:S02]  /*1340*/  SHF.R.S32.HI R42, RZ, 0x1f, R41 ;  /* 0x0000001fff2a7819 */ /* 0x000fe40000011429 */
[----:B------:R0:W-:Y:S01]  /*1350*/  STL [R1+0x64], R0 ;  /* 0x0000640001007387 */ /* 0x0001e20000100800 */
[----:B------:R-:W-:Y:S01]  /*1360*/  SHF.R.S32.HI R41, RZ, 0x1f, R40 ;  /* 0x0000001fff297819 */ /* 0x000fe20000011428 */
[----:B------:R-:W-:Y:S01]  /*1370*/  IMAD R10, R15, 0x2, R2 ;  /* 0x000000020f0a7824 */ /* 0x000fe200078e0202 */
[----:B------:R-:W-:Y:S01]  /*1380*/  SHF.R.S32.HI R40, RZ, 0x1f, R39 ;  /* 0x0000001fff287819 */ /* 0x000fe20000011427 */
[----:B------:R-:W-:Y:S01]  /*1390*/  STL [R1+0x4c], RZ ;  /* 0x00004cff01007387 */ /* 0x000fe20000100800 */
[----:B------:R-:W-:Y:S01]  /*13a0*/  SHF.R.S32.HI R39, RZ, 0x1f, R38 ;  /* 0x0000001fff277819 */ /* 0x000fe20000011426 */
[----:B------:R-:W-:Y:S01]  /*13b0*/  VIADD R15, R225, 0x98 ;  /* 0x00000098e10f7836 */ /* 0x000fe20000000000 */
[----:B------:R-:W-:Y:S01]  /*13c0*/  SHF.R.S32.HI R38, RZ, 0x1f, R37 ;  /* 0x0000001fff267819 */ /* 0x000fe20000011425 */
[----:B------:R1:W-:Y:S01]  /*13d0*/  STL [R1+0x30], R12 ;  /* 0x0000300c01007387 */ /* 0x0003e20000100800 */
[----:B------:R-:W-:-:S02]  /*13e0*/  SHF.R.S32.HI R37, RZ, 0x1f, R36 ;  /* 0x0000001fff257819 */ /* 0x000fc40000011424 */
[----:B0-----:R-:W-:Y:S01]  /*13f0*/  LOP3.LUT R0, R22, 0x38, R18, 0xf8, !PT ;  /* 0x0000003816007812 */ /* 0x001fe200078ef812 */
[----:B------:R-:W-:Y:S01]  /*1400*/  VIADD R22, R18, 0x80 ;  /* 0x0000008012167836 */ /* 0x000fe20000000000 */
[----:B------:R-:W-:Y:S01]  /*1410*/  STL [R1+0x48], R3 ;  /* 0x0000480301007387 */ /* 0x000fe20000100800 */
[----:B------:R-:W-:Y:S02]  /*1420*/  SHF.R.S32.HI R36, RZ, 0x1f, R35 ;  /* 0x0000001fff247819 */ /* 0x000fe40000011423 */
[----:B------:R-:W-:Y:S01]  /*1430*/  LOP3.LUT R6, R29, R0, R30, 0xf6, !PT ;  /* 0x000000001d067212 */ /* 0x000fe200078ef61e */
[C---:B------:R-:W-:Y:S01]  /*1440*/  VIADD R30, R225.reuse, 0x60 ;  /* 0x00000060e11e7836 */ /* 0x040fe20000000000 */
[----:B------:R-:W-:Y:S01]  /*1450*/  LOP3.LUT R0, R28, 0x38, R18, 0xf8, !PT ;  /* 0x000000381c007812 */ /* 0x000fe200078ef812 */
[----:B------:R-:W-:Y:S01]  /*1460*/  VIADD R29, R225, 0x68 ;  /* 0x00000068e11d7836 */ /* 0x000fe20000000000 */
[----:B------:R-:W-:Y:S01]  /*1470*/  SHF.R.S32.HI R28, RZ, 0x1f, R22 ;  /* 0x0000001fff1c7819 */ /* 0x000fe20000011416 */
[----:B------:R-:W-:Y:S01]  /*1480*/  STL [R1+0x7c], R6 ;  /* 0x00007c0601007387 */ /* 0x000fe20000100800 */
[----:B-1----:R-:W-:-:S02]  /*1490*/  SHF.R.S32.HI R12, RZ, 0x1f, R12 ;  /* 0x0000001fff0c7819 */ /* 0x002fc4000001140c */
[----:B------:R-:W-:Y:S01]  /*14a0*/  SHF.R.S32.HI R35, RZ, 0x1f, R34 ;  /* 0x0000001fff237819 */ /* 0x000fe20000011422 */
[----:B------:R0:W-:Y:S01]  /*14b0*/  STL [R1+0x4], R28 ;  /* 0x0000041c01007387 */ /* 0x0001e20000100800 */
[----:B------:R-:W-:Y:S02]  /*14c0*/  SHF.R.S32.HI R34, RZ, 0x1f, R33 ;  /* 0x0000001fff227819 */ /* 0x000fe40000011421 */
[----:B------:R-:W-:Y:S01]  /*14d0*/  SHF.R.S32.HI R33, RZ, 0x1f, R32 ;  /* 0x0000001fff217819 */ /* 0x000fe20000011420 */
[----:B------:R1:W-:Y:S01]  /*14e0*/  STL [R1], R14 ;  /* 0x0000000e01007387 */ /* 0x0003e20000100800 */
[----:B------:R-:W-:Y:S02]  /*14f0*/  SHF.R.S32.HI R32, RZ, 0x1f, R31 ;  /* 0x0000001fff207819 */ /* 0x000fe4000001141f */
[----:B------:R-:W-:Y:S01]  /*1500*/  SHF.R.S32.HI R31, RZ, 0x1f, R30 ;  /* 0x0000001fff1f7819 */ /* 0x000fe2000001141e */
[----:B------:R2:W-:Y:S01]  /*1510*/  STL [R1+0x9c], R12 ;  /* 0x00009c0c01007387 */ /* 0x0005e20000100800 */
[----:B------:R-:W-:Y:S01]  /*1520*/  SHF.R.S32.HI R30, RZ, 0x1f, R29 ;  /* 0x0000001fff1e7819 */ /* 0x000fe2000001141d */
[----:B0-----:R-:W-:Y:S01]  /*1530*/  VIADD R28, R225, 0x70 ;  /* 0x00000070e11c7836 */ /* 0x001fe20000000000 */
[----:B------:R-:W-:-:S02]  /*1540*/  SHF.R.S32.HI R19, RZ, 0x1f, R18 ;  /* 0x0000001fff137819 */ /* 0x000fc40000011412 */
[----:B-1----:R-:W-:Y:S01]  /*1550*/  SHF.R.S32.HI R14, RZ, 0x1f, R20 ;  /* 0x0000001fff0e7819 */ /* 0x002fe20000011414 */
[----:B------:R-:W-:Y:S01]  /*1560*/  VIADD R20, R225, 0x88 ;  /* 0x00000088e1147836 */ /* 0x000fe20000000000 */
[----:B------:R-:W-:Y:S02]  /*1570*/  SHF.R.S32.HI R29, RZ, 0x1f, R28 ;  /* 0x0000001fff1d7819 */ /* 0x000fe4000001141c */
[----:B--2---:R-:W-:Y:S01]  /*1580*/  SHF.R.S32.HI R12, RZ, 0x1f, R3 ;  /* 0x0000001fff0c7819 */ /* 0x004fe20000011403 */
[----:B------:R0:W-:Y:S01]  /*1590*/  STL [R1+0x98], R14 ;  /* 0x0000980e01007387 */ /* 0x0001e20000100800 */
[----:B------:R-:W-:Y:S01]  /*15a0*/  LOP3.LUT R3, R8, R0, R16, 0xf6, !PT ;  /* 0x0000000008037212 */ /* 0x000fe200078ef610 */
[----:B------:R-:W-:Y:S01]  /*15b0*/  IMAD R0, R21, 0x2, R2 ;  /* 0x0000000215007824 */ /* 0x000fe200078e0202 */
[----:B------:R-:W-:Y:S01]  /*15c0*/  SHF.R.S32.HI R28, RZ, 0x1f, R24 ;  /* 0x0000001fff1c7819 */ /* 0x000fe20000011418 */
[----:B------:R1:W-:Y:S01]  /*15d0*/  STL [R1+0x94], R12 ;  /* 0x0000940c01007387 */ /* 0x0003e20000100800 */
[----:B------:R-:W-:-:S02]  /*15e0*/  VIADD R21, R225, 0x80 ;  /* 0x00000080e1157836 */ /* 0x000fc40000000000 */
[--C-:B------:R-:W-:Y:S01]  /*15f0*/  IMAD R8, R3, 0x2, R2.reuse ;  /* 0x0000000203087824 */ /* 0x100fe200078e0202 */
[----:B------:R2:W-:Y:S01]  /*1600*/  STL [R1+0xb4], R10 ;  /* 0x0000b40a01007387 */ /* 0x0005e20000100800 */
[----:B------:R-:W-:Y:S01]  /*1610*/  IMAD R3, R5, 0x2, R2 ;  /* 0x0000000205037824 */ /* 0x000fe200078e0202 */
[----:B------:R-:W-:Y:S01]  /*1620*/  SHF.R.S32.HI R24, RZ, 0x1f, R21 ;  /* 0x0000001fff187819 */ /* 0x000fe20000011415 */
[C---:B------:R-:W-:Y:S01]  /*1630*/  VIADD R16, R225.reuse, 0x90 ;  /* 0x00000090e1107836 */ /* 0x040fe20000000000 */
[----:B------:R3:W-:Y:S01]  /*1640*/  STL [R1+0xac], R0 ;  /* 0x0000ac0001007387 */ /* 0x0007e20000100800 */
[----:B0-----:R-:W-:Y:S01]  /*1650*/  VIADD R14, R225, 0xa0 ;  /* 0x000000a0e10e7836 */ /* 0x001fe20000000000 */
[----:B------:R-:W-:Y:S01]  /*1660*/  SHF.R.S32.HI R21, RZ, 0x1f, R20 ;  /* 0x0000001fff157819 */ /* 0x000fe20000011414 */
[----:B------:R-:W-:Y:S01]  /*1670*/  IMAD R5, R11, 0x2, R2 ;  /* 0x000000020b057824 */ /* 0x000fe200078e0202 */
[----:B------:R0:W-:Y:S01]  /*1680*/  STL [R1+0xbc], R8 ;  /* 0x0000bc0801007387 */ /* 0x0001e20000100800 */
[C---:B-1----:R-:W-:Y:S01]  /*1690*/  VIADD R12, R225.reuse, 0xa8 ;  /* 0x000000a8e10c7836 */ /* 0x042fe20000000000 */
[----:B------:R-:W-:Y:S01]  /*16a0*/  SHF.R.S32.HI R20, RZ, 0x1f, R16 ;  /* 0x0000001fff147819 */ /* 0x000fe20000011410 */
[C---:B------:R-:W-:Y:S01]  /*16b0*/  VIADD R11, R225.reuse, 0xb0 ;  /* 0x000000b0e10b7836 */ /* 0x040fe20000000000 */
[----:B------:R1:W-:Y:S01]  /*16c0*/  STL [R1+0xc0], R3 ;  /* 0x0000c00301007387 */ /* 0x0003e20000100800 */
[----:B--2---:R-:W-:Y:S01]  /*16d0*/  VIADD R10, R225, 0xb8 ;  /* 0x000000b8e10a7836 */ /* 0x004fe20000000000 */
[----:B------:R-:W-:Y:S01]  /*16e0*/  SHF.R.S32.HI R16, RZ, 0x1f, R15 ;  /* 0x0000001fff107819 */ /* 0x000fe2000001140f */
[----:B---3--:R-:W-:Y:S01]  /*16f0*/  IMAD R0, R7, 0x2, R2 ;  /* 0x0000000207007824 */ /* 0x008fe200078e0202 */
[----:B------:R-:W-:Y:S01]  /*1700*/  SHF.R.S32.HI R15, RZ, 0x1f, R14 ;  /* 0x0000001fff0f7819 */ /* 0x000fe2000001140e */
[C---:B------:R-:W-:Y:S01]  /*1710*/  VIADD R7, R225.reuse, 0xd0 ;  /* 0x000000d0e1077836 */ /* 0x040fe20000000000 */
[----:B------:R-:W-:Y:S01]  /*1720*/  SHF.R.S32.HI R14, RZ, 0x1f, R12 ;  /* 0x0000001fff0e7819 */ /* 0x000fe2000001140c */
[----:B0-----:R-:W-:Y:S01]  /*1730*/  VIADD R8, R225, 0xc8 ;  /* 0x000000c8e1087836 */ /* 0x001fe20000000000 */
[----:B------:R0:W-:Y:S01]  /*1740*/  STL [R1+0xb8], R0 ;  /* 0x0000b80001007387 */ /* 0x0001e20000100800 */
[----:B------:R-:W-:Y:S01]  /*1750*/  SHF.R.S32.HI R12, RZ, 0x1f, R11 ;  /* 0x0000001fff0c7819 */ /* 0x000fe2000001140b */
[----:B-1----:R-:W-:Y:S01]  /*1760*/  IMAD R3, R9, 0x2, R2 ;  /* 0x0000000209037824 */ /* 0x002fe200078e0202 */
[----:B------:R-:W-:Y:S01]  /*1770*/  SHF.R.S32.HI R11, RZ, 0x1f, R10 ;  /* 0x0000001fff0b7819 */ /* 0x000fe2000001140a */
[C---:B------:R-:W-:Y:S01]  /*1780*/  VIADD R9, R225.reuse, 0xc0 ;  /* 0x000000c0e1097836 */ /* 0x040fe20000000000 */
[----:B------:R1:W-:Y:S04]  /*1790*/  STL [R1+0xb0], R5 ;  /* 0x0000b00501007387 */ /* 0x0003e80000100800 */
[----:B------:R2:W-:Y:S01]  /*17a0*/  STL [R1+0xa8], R3 ;  /* 0x0000a80301007387 */ /* 0x0005e20000100800 */
[----:B0-----:R-:W-:Y:S01]  /*17b0*/  IMAD R0, R6, 0x2, R2 ;  /* 0x0000000206007824 */ /* 0x001fe200078e0202 */
[----:B------:R-:W-:Y:S01]  /*17c0*/  SHF.R.S32.HI R2, RZ, 0x3, R201 ;  /* 0x00000003ff027819 */ /* 0x000fe200000114c9 */
[----:B------:R-:W-:Y:S01]  /*17d0*/  VIADD R6, R225, 0xd8 ;  /* 0x000000d8e1067836 */ /* 0x000fe20000000000 */
[----:B------:R-:W-:-:S02]  /*17e0*/  SHF.R.S32.HI R10, RZ, 0x1f, R9 ;  /* 0x0000001fff0a7819 */ /* 0x000fc40000011409 */
[----:B------:R0:W-:Y:S01]  /*17f0*/  STL [R1+0x70], R0 ;  /* 0x0000700001007387 */ /* 0x0001e20000100800 */
[C---:B-1----:R-:W-:Y:S01]  /*1800*/  VIADD R5, R225.reuse, 0xe0 ;  /* 0x000000e0e1057836 */ /* 0x042fe20000000000 */
[----:B------:R-:W-:Y:S02]  /*1810*/  SHF.R.S32.HI R9, RZ, 0x1f, R8 ;  /* 0x0000001fff097819 */ /* 0x000fe40000011408 */
[----:B------:R1:W-:Y:S01]  /*1820*/  STL [R1+0xa0], R2 ;  /* 0x0000a00201007387 */ /* 0x0003e20000100800 */
[C---:B--2---:R-:W-:Y:S01]  /*1830*/  VIADD R3, R225.reuse, 0xe8 ;  /* 0x000000e8e1037836 */ /* 0x044fe20000000000 */
[----:B------:R-:W-:Y:S02]  /*1840*/  SHF.R.S32.HI R8, RZ, 0x1f, R7 ;  /* 0x0000001fff087819 */ /* 0x000fe40000011407 */
[----:B------:R-:W-:Y:S02]  /*1850*/  SHF.R.S32.HI R7, RZ, 0x1f, R6 ;  /* 0x0000001fff077819 */ /* 0x000fe40000011406 */
[----:B0-----:R-:W-:Y:S01]  /*1860*/  SHF.R.S32.HI R0, RZ, 0x1f, R225 ;  /* 0x0000001fff007819 */ /* 0x001fe200000114e1 */
[C---:B------:R-:W-:Y:S01]  /*1870*/  VIADD R0, R225.reuse, 0xf8 ;  /* 0x000000f8e1007836 */ /* 0x040fe20000000000 */
[----:B------:R-:W-:Y:S01]  /*1880*/  SHF.R.S32.HI R6, RZ, 0x1f, R5 ;  /* 0x0000001fff067819 */ /* 0x000fe20000011405 */
[----:B-1----:R-:W-:Y:S01]  /*1890*/  VIADD R2, R225, 0xf0 ;  /* 0x000000f0e1027836 */ /* 0x002fe20000000000 */
[----:B------:R-:W-:-:S02]  /*18a0*/  SHF.R.S32.HI R5, RZ, 0x1f, R3 ;  /* 0x0000001fff057819 */ /* 0x000fc40000011403 */
[----:B------:R-:W-:Y:S02]  /*18b0*/  LOP3.LUT R201, R201, 0xfffffff8, RZ, 0xc0, !PT ;  /* 0xfffffff8c9c97812 */ /* 0x000fe400078ec0ff */
[----:B------:R-:W-:Y:S02]  /*18c0*/  SHF.R.S32.HI R3, RZ, 0x1f, R2 ;  /* 0x0000001fff037819 */ /* 0x000fe40000011402 */
[----:B------:R-:W-:Y:S01]  /*18d0*/  SHF.R.S32.HI R2, RZ, 0x1f, R0 ;  /* 0x0000001fff027819 */ /* 0x000fe20000011400 */
[----:B------:R-:W-:Y:S01]  /*18e0*/  IMAD R0, R13, 0x8, R4 ;  /* 0x000000080d007824 */ /* 0x000fe200078e0204 */
[----:B------:R-:W-:-:S04]  /*18f0*/  SHF.R.S32.HI R224, RZ, 0x1f, R201 ;  /* 0x0000001fffe07819 */ /* 0x000fc800000114c9 */
[----:B------:R0:W-:Y:S03]  /*1900*/  STL [R1+0x74], R0 ;  /* 0x0000740001007387 */ /* 0x0001e60000100800 */
.L_x_1847:
[----:B------:R-:W-:Y:S01]  /*1910*/  ULDC.64 UR4, c[0x0][0xa28] ;  /* 0x00028a0000047ab9 */ /* 0x000fe20000000a00 */
[----:B01---5:R-:W1:Y:S01]  /*1920*/  LDC.64 R4, c[0x0][0xa08] ;  /* 0x00028200ff047b82 */ /* 0x023e620000000a00 */
[----:B------:R-:W-:Y:S01]  /*1930*/  ISETP.NE.U32.AND P0, PT, RZ, UR4, PT ;  /* 0x00000004ff007c0c */ /* 0x000fe2000bf05070 */
[----:B------:R-:W-:Y:S01]  /*1940*/  IMAD.MOV.U32 R28, RZ, RZ, RZ ;  /* 0x000000ffff1c7224 */ /* 0x000fe200078e00ff */
[----:B------:R-:W-:Y:S01]  /*1950*/  ULDC.64 UR6, c[0x0][0xa20] ;  /* 0x0002880000067ab9 */ /* 0x000fe20000000a00 */
[----:B--2---:R-:W-:Y:S01]  /*1960*/  IMAD.MOV.U32 R8, RZ, RZ, RZ ;  /* 0x000000ffff087224 */ /* 0x004fe200078e00ff */
[----:B------:R-:W-:Y:S01]  /*1970*/  ISETP.NE.AND.EX P0, PT, RZ, UR5, PT, P0 ;  /* 0x00000005ff007c0c */ /* 0x000fe2000bf05300 */
[----:B------:R-:W-:Y:S02]  /*1980*/  ULDC.64 UR4, c[0x0][0xa18] ;  /* 0x0002860000047ab9 */ /* 0x000fe40000000a00 */
[----:B------:R-:W-:-:S04]  /*1990*/  ISETP.NE.U32.AND P1, PT, RZ, UR4, PT ;  /* 0x00000004ff007c0c */ /* 0x000fc8000bf25070 */
[----:B------:R-:W-:Y:S01]  /*19a0*/  ISETP.NE.AND.EX P1, PT, RZ, UR5, PT, P1 ;  /* 0x00000005ff007c0c */ /* 0x000fe2000bf25310 */
[----:B------:R-:W-:Y:S02]  /*19b0*/  ULDC.64 UR4, c[0x0][0xa08] ;  /* 0x0002820000047ab9 */ /* 0x000fe40000000a00 */
[----:B------:R-:W-:-:S03]  /*19c0*/  ISETP.NE.U32.AND P3, PT, RZ, UR4, PT ;  /* 0x00000004ff007c0c */ /* 0x000fc6000bf65070 */
[----:B------:R-:W2:Y:S01]  /*19d0*/  @P0 LDC.64 R6, c[0x0][0xa28] ;  /* 0x00028a00ff060b82 */ /* 0x000ea20000000a00 */
[----:B------:R-:W-:Y:S01]  /*19e0*/  ISETP.NE.AND.EX P3, PT, RZ, UR5, PT, P3 ;  /* 0x00000005ff007c0c */ /* 0x000fe2000bf65330 */
[----:B-1----:R-:W-:-:S06]  /*19f0*/  IMAD.WIDE R4, R27, 0x4, R4 ;  /* 0x000000041b047825 */ /* 0x002fcc00078e0204 */
[----:B---3--:R-:W1:Y:S06]  /*1a00*/  @P1 LDC.64 R2, c[0x0][0xa18] ;  /* 0x00028600ff021b82 */ /* 0x008e6c0000000a00 */
[----:B------:R-:W5:Y:S01]  /*1a10*/  @P3 LDG.E R28, desc[UR60][R4.64] ;  /* 0x0000003c041c3981 */ /* 0x000f62000c1e1900 */
[----:B------:R-:W-:Y:S02]  /*1a20*/  ULDC UR4, c[0x0][0x288] ;  /* 0x0000a20000047ab9 */ /* 0x000fe40000000800 */
[----:B------:R-:W-:Y:S01]  /*1a30*/  IMAD.U32 R219, RZ, RZ, UR4 ;  /* 0x00000004ffdb7e24 */ /* 0x000fe2000f8e00ff */
[----:B------:R3:W-:Y:S01]  /*1a40*/  STL [R1+0x88], R27 ;  /* 0x0000881b01007387 */ /* 0x0007e20000100800 */
[----:B------:R-:W-:-:S02]  /*1a50*/  ULDC.64 UR4, c[0x0][0x418] ;  /* 0x0001060000047ab9 */ /* 0x000fc40000000a00 */
[----:B------:R-:W-:Y:S01]  /*1a60*/  UISETP.NE.U32.AND UP0, UPT, UR4, URZ, UPT ;  /* 0x0000003f0400728c */ /* 0x000fe2000bf05070 */
[----:B--2---:R-:W-:-:S03]  /*1a70*/  @P0 IMAD.WIDE R6, R27, 0x4, R6 ;  /* 0x000000041b060825 */ /* 0x004fc600078e0206 */
[----:B------:R-:W-:Y:S01]  /*1a80*/  UISETP.NE.AND.EX UP0, UPT, UR5, URZ, UPT, UP0 ;  /* 0x0000003f0500728c */ /* 0x000fe2000bf05300 */
[----:B------:R-:W-:Y:S01]  /*1a90*/  ULDC UR4, c[0x0][0x424] ;  /* 0x0001090000047ab9 */ /* 0x000fe20000000800 */
[----:B------:R-:W-:Y:S01]  /*1aa0*/  ISETP.NE.U32.AND P2, PT, RZ, UR6, PT ;  /* 0x00000006ff007c0c */ /* 0x000fe2000bf45070 */
[----:B------:R2:W5:Y:S01]  /*1ab0*/  @P0 LDG.E R8, desc[UR60][R6.64] ;  /* 0x0000003c06080981 */ /* 0x000562000c1e1900 */
[----:B------:R-:W-:Y:S01]  /*1ac0*/  USEL UR4, UR4, 0x1, UP0 ;  /* 0x0000000104047887 */ /* 0x000fe20008000000 */
[----:B-1----:R-:W-:Y:S01]  /*1ad0*/  @P1 IMAD.WIDE R2, R27, 0x4, R2 ;  /* 0x000000041b021825 */ /* 0x002fe200078e0202 */
[----:B------:R-:W-:Y:S01]  /*1ae0*/  ULDC UR5, c[0x0][0x2f0] ;  /* 0x0000bc0000057ab9 */ /* 0x000fe20000000800 */
[C---:B0-----:R-:W-:Y:S01]  /*1af0*/  LOP3.LUT R0, R26.reuse, 0xff0000, RZ, 0xc0, !PT ;  /* 0x00ff00001a007812 */ /* 0x041fe200078ec0ff */
[----:B------:R-:W-:Y:S02]  /*1b00*/  UIMAD UR4, UR4, UR5, URZ ;  /* 0x00000005040472a4 */ /* 0x000fe4000f8e023f */
[----:B------:R0:W5:Y:S01]  /*1b10*/  @P1 LDG.E R219, desc[UR60][R2.64] ;  /* 0x0000003c02db1981 */ /* 0x000162000c1e1900 */
[----:B--2---:R-:W-:Y:S01]  /*1b20*/  LOP3.LUT R6, R26, 0xff000000, RZ, 0xc0, !PT ;  /* 0xff0000001a067812 */ /* 0x004fe200078ec0ff */
[----:B------:R-:W-:Y:S01]  /*1b30*/  ULDC UR5, c[0x0][0x348] ;  /* 0x0000d20000057ab9 */ /* 0x000fe20000000800 */
[----:B------:R-:W-:-:S02]  /*1b40*/  ISETP.NE.AND.EX P2, PT, RZ, UR7, PT, P2 ;  /* 0x00000007ff007c0c */ /* 0x000fc4000bf45320 */
[----:B------:R-:W-:Y:S02]  /*1b50*/  LOP3.LUT R226, R26, 0xffff, RZ, 0xc0, !PT ;  /* 0x0000ffff1ae27812 */ /* 0x000fe400078ec0ff */
[----:B0-----:R-:W-:-:S04]  /*1b60*/  SHF.R.U32.HI R3, RZ, 0x8, R6 ;  /* 0x00000008ff037819 */ /* 0x001fc80000011606 */
[----:B----4-:R-:W-:Y:S01]  /*1b70*/  LEA.HI R11, R0, R3, RZ, 0x10 ;  /* 0x00000003000b7211 */ /* 0x010fe200078f80ff */
[----:B---3--:R-:W-:Y:S06]  /*1b80*/  @P1 BRA `(.L_x_1538) ;  /* 0x0000000000241947 */ /* 0x008fec0003800000 */
[----:B------:R-:W-:Y:S02]  /*1b90*/  ULDC.64 UR6, c[0x0][0xa00] ;  /* 0x0002800000067ab9 */ /* 0x000fe40000000a00 */
[----:B------:R-:W-:-:S04]  /*1ba0*/  ISETP.NE.U32.AND P0, PT, RZ, UR6, PT ;  /* 0x00000006ff007c0c */ /* 0x000fc8000bf05070 */
[----:B------:R-:W-:-:S13]  /*1bb0*/  ISETP.NE.AND.EX P0, PT, RZ, UR7, PT, P0 ;  /* 0x00000007ff007c0c */ /* 0x000fda000bf05300 */
[----:B------:R-:W-:Y:S05]  /*1bc0*/  @!P0 BRA `(.L_x_1538) ;  /* 0x0000000000148947 */ /* 0x000fea0003800000 */
[----:B------:R-:W0:Y:S02]  /*1bd0*/  LDC.64 R2, c[0x0][0xa00] ;  /* 0x00028000ff027b82 */ /* 0x000e240000000a00 */
[----:B0-----:R-:W-:-:S05]  /*1be0*/  IMAD.WIDE R2, R27, 0x4, R2 ;  /* 0x000000041b027825 */ /* 0x001fca00078e0202 */
[----:B-----5:R-:W2:Y:S04]  /*1bf0*/  LDG.E R219, desc[UR60][R2.64] ;  /* 0x0000003c02db7981 */ /* 0x020ea8000c1e1900 */
[----:B------:R-:W2:Y:S02]  /*1c00*/  LDG.E R0, desc[UR60][R2.64+0x4] ;  /* 0x0000043c02007981 */ /* 0x000ea4000c1e1900 */
[----:B--2---:R-:W-:-:S07]  /*1c10*/  IMAD.IADD R219, R0, 0x1, -R219 ;  /* 0x0000000100db7824 */ /* 0x004fce00078e0adb */
.L_x_1538:
[----:B------:R-:W-:Y:S02]  /*1c20*/  IMAD.U32 R2, RZ, RZ, UR5 ;  /* 0x00000005ff027e24 */ /* 0x000fe4000f8e00ff */
[----:B------:R-:W-:Y:S01]  /*1c30*/  IMAD.U32 R29, RZ, RZ, UR4 ;  /* 0x00000004ff1d7e24 */ /* 0x000fe2000f8e00ff */
[----:B------:R-:W-:Y:S06]  /*1c40*/  @!P2 BRA `(.L_x_1539) ;  /* 0x000000000010a947 */ /* 0x000fec0003800000 */
[----:B------:R-:W0:Y:S02]  /*1c50*/  LDC.64 R4, c[0x0][0xa20] ;  /* 0x00028800ff047b82 */ /* 0x000e240000000a00 */
[----:B0-----:R-:W-:-:S05]  /*1c60*/  IMAD.WIDE R4, R27, 0x4, R4 ;  /* 0x000000041b047825 */ /* 0x001fca00078e0204 */
[----:B------:R0:W5:Y:S01]  /*1c70*/  LDG.E R29, desc[UR60][R4.64] ;  /* 0x0000003c041d7981 */ /* 0x000162000c1e1900 */
[----:B------:R-:W-:Y:S05]  /*1c80*/  BRA `(.L_x_1540) ;  /* 0x0000000000107947 */ /* 0x000fea0003800000 */
.L_x_1539:
[----:B------:R-:W-:Y:S05]  /*1c90*/  @!P3 BRA `(.L_x_1540) ;  /* 0x00000000000cb947 */ /* 0x000fea0003800000 */
[----:B------:R-:W2:Y:S04]  /*1ca0*/  LDG.E R0, desc[UR60][R4.64] ;  /* 0x0000003c04007981 */ /* 0x000ea8000c1e1900 */
[----:B------:R-:W2:Y:S02]  /*1cb0*/  LDG.E R29, desc[UR60][R4.64+0x4] ;  /* 0x0000043c041d7981 */ /* 0x000ea4000c1e1900 */
[----:B--2---:R-:W-:-:S07]  /*1cc0*/  IMAD.IADD R29, R29, 0x1, -R0 ;  /* 0x000000011d1d7824 */ /* 0x004fce00078e0a00 */
.L_x_1540:
[----:B------:R-:W-:Y:S01]  /*1cd0*/  ULDC.64 UR4, c[0x0][0xa10] ;  /* 0x0002840000047ab9 */ /* 0x000fe20000000a00 */
[----:B------:R-:W1:Y:S01]  /*1ce0*/  LDC R9, c[0x0][0x448] ;  /* 0x00011200ff097b82 */ /* 0x000e620000000800 */
[----:B------:R-:W-:-:S04]  /*1cf0*/  ISETP.NE.U32.AND P0, PT, RZ, UR4, PT ;  /* 0x00000004ff007c0c */ /* 0x000fc8000bf05070 */
[----:B------:R-:W-:Y:S01]  /*1d00*/  ISETP.NE.AND.EX P0, PT, RZ, UR5, PT, P0 ;  /* 0x00000005ff007c0c */ /* 0x000fe2000bf05300 */
[----:B------:R-:W-:Y:S02]  /*1d10*/  ULDC.64 UR4, c[0x0][0xa30] ;  /* 0x00028c0000047ab9 */ /* 0x000fe40000000a00 */
[----:B------:R-:W-:-:S04]  /*1d20*/  ISETP.NE.U32.AND P1, PT, RZ, UR4, PT ;  /* 0x00000004ff007c0c */ /* 0x000fc8000bf25070 */
[----:B------:R-:W-:-:S06]  /*1d30*/  ISETP.NE.AND.EX P1, PT, RZ, UR5, PT, P1 ;  /* 0x00000005ff007c0c */ /* 0x000fcc000bf25310 */
[----:B------:R-:W2:Y:S08]  /*1d40*/  @P0 LDC.64 R6, c[0x0][0xa10] ;  /* 0x00028400ff060b82 */ /* 0x000eb00000000a00 */
[----:B0-----:R-:W0:Y:S01]  /*1d50*/  @P1 LDC.64 R4, c[0x0][0xa30] ;  /* 0x00028c00ff041b82 */ /* 0x001e220000000a00 */
[----:B--2---:R-:W-:-:S05]  /*1d60*/  @P0 IMAD.WIDE R6, R27, 0x4, R6 ;  /* 0x000000041b060825 */ /* 0x004fca00078e0206 */
[----:B------:R-:W2:Y:S04]  /*1d70*/  @P0 LDG.E R0, desc[UR60][R6.64] ;  /* 0x0000003c06000981 */ /* 0x000ea8000c1e1900 */
[----:B------:R-:W2:Y:S01]  /*1d80*/  @P0 LDG.E R3, desc[UR60][R6.64+0x4] ;  /* 0x0000043c06030981 */ /* 0x000ea2000c1e1900 */
[----:B-----5:R-:W-:Y:S02]  /*1d90*/  IMAD.MOV.U32 R92, RZ, RZ, R29 ;  /* 0x000000ffff5c7224 */ /* 0x020fe400078e001d */
[----:B0-----:R-:W-:-:S05]  /*1da0*/  @P1 IMAD.WIDE R4, R27, 0x4, R4 ;  /* 0x000000041b041825 */ /* 0x001fca00078e0204 */
[----:B------:R0:W5:Y:S01]  /*1db0*/  @P1 LDG.E R92, desc[UR60][R4.64] ;  /* 0x0000003c045c1981 */ /* 0x000162000c1e1900 */
[----:B-1----:R-:W-:Y:S01]  /*1dc0*/  ISETP.NE.AND P1, PT, R9, 0x1, PT ;  /* 0x000000010900780c */ /* 0x002fe20003f25270 */
[----:B------:R-:W-:Y:S02]  /*1dd0*/  IMAD.SHL.U32 R12, R25, 0x80, RZ ;  /* 0x00000080190c7824 */ /* 0x000fe400078e00ff */
[----:B------:R-:W-:-:S03]  /*1de0*/  IMAD.IADD R13, R29, 0x1, -R8 ;  /* 0x000000011d0d7824 */ /* 0x000fc600078e0a08 */
[----:B------:R1:W-:Y:S01]  /*1df0*/  STL [R1+0x58], R12 ;  /* 0x0000580c01007387 */ /* 0x0003e20000100800 */
[----:B0-----:R-:W0:Y:S08]  /*1e00*/  LDC.64 R4, c[0x0][0x9e0] ;  /* 0x00027800ff047b82 */ /* 0x001e300000000a00 */
[----:B------:R-:W3:Y:S08]  /*1e10*/  @P1 LDC R9, c[0x0][0x44c] ;  /* 0x00011300ff091b82 */ /* 0x000ef00000000800 */
[----:B------:R-:W4:Y:S01]  /*1e20*/  @P1 LDC R10, c[0x0][0x450] ;  /* 0x00011400ff0a1b82 */ /* 0x000f220000000800 */
[----:B0-----:R-:W-:Y:S01]  /*1e30*/  ISETP.GE.AND P2, PT, R5, 0x1, PT ;  /* 0x000000010500780c */ /* 0x001fe20003f46270 */
[----:B--2---:R-:W-:-:S02]  /*1e40*/  @P0 IMAD.IADD R2, R3, 0x1, -R0 ;  /* 0x0000000103020824 */ /* 0x004fc400078e0a00 */
[----:B------:R-:W-:Y:S02]  /*1e50*/  VIADD R0, R12, 0x7f ;  /* 0x0000007f0c007836 */ /* 0x000fe40000000000 */
[----:B------:R-:W-:Y:S02]  /*1e60*/  IMAD.IADD R220, R13, 0x1, R2 ;  /* 0x000000010ddc7824 */ /* 0x000fe400078e0202 */
[----:B---3--:R-:W-:-:S03]  /*1e70*/  @P1 IMAD.HI.U32 R3, R0, R9, RZ ;  /* 0x0000000900031227 */ /* 0x008fc600078e00ff */
[C---:B------:R-:W-:Y:S01]  /*1e80*/  IADD3 R7, R220.reuse, 0x1, -R219 ;  /* 0x00000001dc077810 */ /* 0x040fe20007ffe8db */
[----:B------:R-:W-:Y:S01]  /*1e90*/  IMAD.MOV.U32 R6, RZ, RZ, R0 ;  /* 0x000000ffff067224 */ /* 0x000fe200078e0000 */
[----:B----4-:R-:W-:Y:S01]  /*1ea0*/  @P1 SHF.R.U32.HI R6, RZ, R10, R3 ;  /* 0x0000000aff061219 */ /* 0x010fe20000011603 */
[----:B------:R-:W-:-:S04]  /*1eb0*/  VIADD R0, R220, 0x3f ;  /* 0x0000003fdc007836 */ /* 0x000fc80000000000 */
[----:B------:R-:W-:Y:S01]  /*1ec0*/  IMAD.IADD R9, R7, 0x1, R6 ;  /* 0x0000000107097824 */ /* 0x000fe200078e0206 */
[----:B------:R-:W-:-:S03]  /*1ed0*/  SHF.R.S32.HI R3, RZ, 0x1f, R0 ;  /* 0x0000001fff037819 */ /* 0x000fc60000011400 */
[----:B------:R-:W-:Y:S01]  /*1ee0*/  IMAD.IADD R4, R9, 0x1, R4 ;  /* 0x0000000109047824 */ /* 0x000fe200078e0204 */
[----:B------:R-:W-:-:S04]  /*1ef0*/  LEA.HI R3, R3, R0, RZ, 0x6 ;  /* 0x0000000003037211 */ /* 0x000fc800078f30ff */
[----:B------:R-:W-:Y:S01]  /*1f00*/  SHF.R.S32.HI R93, RZ, 0x6, R3 ;  /* 0x00000006ff5d7819 */ /* 0x000fe20000011403 */
        /* <DEDUP_REMOVED lines=12> */
.L_x_1543:
[----:B------:R-:W-:-:S13]  /*1fd0*/  ISETP.NE.AND P0, PT, R5, 0x1, PT ;  /* 0x000000010500780c */ /* 0x000fda0003f05270 */
[----:B------:R-:W0:Y:S02]  /*1fe0*/  @P0 LDC.64 R6, c[0x0][0x9e8] ;  /* 0x00027a00ff060b82 */ /* 0x000e240000000a00 */
[----:B0-----:R-:W-:-:S05]  /*1ff0*/  @P0 IMAD.HI.U32 R6, R0, R6, RZ ;  /* 0x0000000600060227 */ /* 0x001fca00078e00ff */
[----:B------:R-:W-:-:S07]  /*2000*/  @P0 SHF.R.U32.HI R0, RZ, R7, R6 ;  /* 0x00000007ff000219 */ /* 0x000fce0000011606 */
.L_x_1544:
[----:B------:R-:W-:Y:S05]  /*2010*/  BSYNC B0 ;  /* 0x0000000000007941 */ /* 0x000fea0003800000 */
.L_x_1542:
[----:B------:R-:W-:-:S05]  /*2020*/  IMAD R3, R0, R5, R5 ;  /* 0x0000000500037224 */ /* 0x000fca00078e0205 */
[----:B------:R-:W-:-:S07]  /*2030*/  VIMNMX R4, R4, R3, PT ;  /* 0x0000000304047248 */ /* 0x000fce0003fe0100 */
.L_x_1541:
[----:B------:R-:W0:Y:S01]  /*2040*/  @P1 LDC R0, c[0x0][0x44c] ;  /* 0x00011300ff001b82 */ /* 0x000e220000000800 */
[----:B------:R-:W-:Y:S01]  /*2050*/  VIADD R4, R4, 0x3f ;  /* 0x0000003f04047836 */ /* 0x000fe20000000000 */
[----:B------:R-:W-:Y:S01]  /*2060*/  ULDC UR4, c[0x0][0x9dc] ;  /* 0x0002770000047ab9 */ /* 0x000fe20000000800 */
[----:B------:R-:W-:Y:S02]  /*2070*/  IMAD.MOV.U32 R7, RZ, RZ, R12 ;  /* 0x000000ffff077224 */ /* 0x000fe400078e000c */
[----:B------:R-:W-:Y:S01]  /*2080*/  IMAD.IADD R156, R220, 0x1, -R219 ;  /* 0x00000001dc9c7824 */ /* 0x000fe200078e0adb */
[----:B------:R-:W-:Y:S02]  /*2090*/  SHF.R.S32.HI R3, RZ, 0x1f, R4 ;  /* 0x0000001fff037819 */ /* 0x000fe40000011404 */
[----:B------:R-:W1:Y:S02]  /*20a0*/  @P1 LDC R9, c[0x0][0x450] ;  /* 0x00011400ff091b82 */ /* 0x000e640000000800 */
[----:B------:R-:W-:Y:S01]  /*20b0*/  LEA.HI R3, R3, R4, RZ, 0x6 ;  /* 0x0000000403037211 */ /* 0x000fe200078f30ff */
[----:B0-----:R-:W-:-:S05]  /*20c0*/  @P1 IMAD.HI.U32 R0, R12, R0, RZ ;  /* 0x000000000c001227 */ /* 0x001fca00078e00ff */
[----:B-1----:R-:W-:Y:S02]  /*20d0*/  @P1 SHF.R.U32.HI R7, RZ, R9, R0 ;  /* 0x00000009ff071219 */ /* 0x002fe40000011600 */
[----:B------:R-:W-:-:S03]  /*20e0*/  SHF.R.S32.HI R0, RZ, 0x6, R3 ;  /* 0x00000006ff007819 */ /* 0x000fc60000011403 */
[----:B------:R-:W-:Y:S01]  /*20f0*/  IMAD.IADD R3, R156, 0x1, R7 ;  /* 0x000000019c037824 */ /* 0x000fe200078e0207 */
[----:B------:R-:W-:-:S03]  /*2100*/  VIMNMX R8, R93, R0, PT ;  /* 0x000000005d087248 */ /* 0x000fc60003fe0100 */
[----:B------:R-:W-:Y:S01]  /*2110*/  VIADD R0, R3, -UR4 ;  /* 0x8000000403007c36 */ /* 0x000fe20008000000 */
[----:B------:R-:W-:Y:S06]  /*2120*/  @!P2 BRA `(.L_x_1545) ;  /* 0x000000000044a947 */ /* 0x000fec0003800000 */
[----:B------:R-:W-:Y:S01]  /*2130*/  ISETP.GT.AND P0, PT, R3, -0x1, PT ;  /* 0xffffffff0300780c */ /* 0x000fe20003f04270 */
[----:B------:R-:W-:-:S12]  /*2140*/  BSSY B0, `(.L_x_1546) ;  /* 0x000000d000007945 */ /* 0x000fd80003800000 */
        /* <DEDUP_REMOVED lines=8> */
.L_x_1547:
[----:B------:R-:W-:-:S13]  /*21d0*/  ISETP.NE.AND P0, PT, R5, 0x1, PT ;  /* 0x000000010500780c */ /* 0x000fda0003f05270 */
[----:B------:R-:W0:Y:S02]  /*21e0*/  @P0 LDC.64 R6, c[0x0][0x9e8] ;  /* 0x00027a00ff060b82 */ /* 0x000e240000000a00 */
[----:B0-----:R-:W-:-:S05]  /*21f0*/  @P0 IMAD.HI.U32 R6, R3, R6, RZ ;  /* 0x0000000603060227 */ /* 0x001fca00078e00ff */
[----:B------:R-:W-:-:S07]  /*2200*/  @P0 SHF.R.U32.HI R3, RZ, R7, R6 ;  /* 0x00000007ff030219 */ /* 0x000fce0000011606 */
.L_x_1548:
[----:B------:R-:W-:Y:S05]  /*2210*/  BSYNC B0 ;  /* 0x0000000000007941 */ /* 0x000fea0003800000 */
.L_x_1546:
[----:B------:R-:W-:-:S05]  /*2220*/  IMAD R3, R3, R5, RZ ;  /* 0x0000000503037224 */ /* 0x000fca00078e02ff */
[----:B------:R-:W-:-:S07]  /*2230*/  VIMNMX R0, R0, R3, !PT ;  /* 0x0000000300007248 */ /* 0x000fce0007fe0100 */
.L_x_1545:
[----:B------:R-:W-:Y:S01]  /*2240*/  SHF.R.S32.HI R3, RZ, 0x1f, R0 ;  /* 0x0000001fff037819 */ /* 0x000fe20000011400 */
[----:B------:R-:W-:Y:S01]  /*2250*/  BSSY B0, `(.L_x_1549) ;  /* 0x000002a000007945 */ /* 0x000fe20003800000 */
[----:B------:R-:W-:Y:S02]  /*2260*/  LOP3.LUT R14, R11, 0xff, RZ, 0xc0, !PT ;  /* 0x000000ff0b0e7812 */ /* 0x000fe400078ec0ff */
[----:B------:R-:W-:Y:S01]  /*2270*/  LEA.HI R3, R3, R0, RZ, 0x6 ;  /* 0x0000000003037211 */ /* 0x000fe200078f30ff */
[----:B------:R-:W-:Y:S01]  /*2280*/  IMAD.MOV.U32 R0, RZ, RZ, RZ ;  /* 0x000000ffff007224 */ /* 0x000fe200078e00ff */
[----:B------:R-:W-:Y:S01]  /*2290*/  SHF.R.U32.HI R4, RZ, 0x10, R11 ;  /* 0x00000010ff047819 */ /* 0x000fe2000001160b */
[----:B------:R0:W-:Y:S01]  /*22a0*/  STL [R1+0x90], R14 ;  /* 0x0000900e01007387 */ /* 0x0001e20000100800 */
[----:B------:R-:W-:-:S03]  /*22b0*/  SHF.R.S32.HI R3, RZ, 0x6, R3 ;  /* 0x00000006ff037819 */ /* 0x000fc60000011403 */
[----:B------:R0:W-:Y:S01]  /*22c0*/  STL [R1+0x84], R4 ;  /* 0x0000840401007387 */ /* 0x0001e20000100800 */
[----:B------:R-:W-:-:S04]  /*22d0*/  VIMNMX R9, RZ, R3, !PT ;  /* 0x00000003ff097248 */ /* 0x000fc80007fe0100 */
[----:B------:R-:W-:-:S13]  /*22e0*/  ISETP.GT.AND P0, PT, R8, R9, PT ;  /* 0x000000090800720c */ /* 0x000fda0003f04270 */
[----:B0-----:R-:W-:Y:S05]  /*22f0*/  @!P0 BRA `(.L_x_1550) ;  /* 0x00000000007c8947 */ /* 0x001fea0003800000 */
[----:B------:R-:W-:Y:S01]  /*2300*/  ISETP.NE.AND P0, PT, R4, RZ, PT ;  /* 0x000000ff0400720c */ /* 0x000fe20003f05270 */
[----:B------:R-:W-:-:S03]  /*2310*/  ULDC UR4, c[0x0][0x9f0] ;  /* 0x00027c0000047ab9 */ /* 0x000fc60000000800 */
[----:B------:R-:W-:-:S04]  /*2320*/  SEL R11, R4, UR4, P0 ;  /* 0x00000004040b7c07 */ /* 0x000fc80008000000 */
[-C--:B------:R-:W-:Y:S02]  /*2330*/  IABS R6, R11.reuse ;  /* 0x0000000b00067213 */ /* 0x080fe40000000000 */
[----:B------:R-:W-:Y:S02]  /*2340*/  IADD3 R0, R11, -0x1, R8 ;  /* 0xffffffff0b007810 */ /* 0x000fe40007ffe008 */
[----:B------:R-:W0:Y:S01]  /*2350*/  I2F.RP R3, R6 ;  /* 0x0000000600037306 */ /* 0x000e220000209400 */
[----:B------:R-:W-:Y:S02]  /*2360*/  IABS R12, R11 ;  /* 0x0000000b000c7213 */ /* 0x000fe40000000000 */
[----:B------:R-:W-:-:S05]  /*2370*/  IMAD.IADD R0, R0, 0x1, -R9 ;  /* 0x0000000100007824 */ /* 0x000fca00078e0a09 */
[----:B------:R-:W-:Y:S02]  /*2380*/  IABS R10, R0 ;  /* 0x00000000000a7213 */ /* 0x000fe40000000000 */
[----:B------:R-:W-:-:S04]  /*2390*/  LOP3.LUT R0, R0, R11, RZ, 0x3c, !PT ;  /* 0x0000000b00007212 */ /* 0x000fc800078e3cff */
[----:B------:R-:W-:Y:S01]  /*23a0*/  ISETP.GE.AND P2, PT, R0, RZ, PT ;  /* 0x000000ff0000720c */ /* 0x000fe20003f46270 */
[----:B0-----:R-:W0:Y:S02]  /*23b0*/  MUFU.RCP R3, R3 ;  /* 0x0000000300037308 */ /* 0x001e240000001000 */
[----:B0-----:R-:W-:Y:S02]  /*23c0*/  VIADD R4, R3, 0xffffffe ;  /* 0x0ffffffe03047836 */ /* 0x001fe40000000000 */
[----:B------:R-:W-:-:S04]  /*23d0*/  IMAD.MOV R3, RZ, RZ, -R12 ;  /* 0x000000ffff037224 */ /* 0x000fc800078e0a0c */
[----:B------:R0:W1:Y:S02]  /*23e0*/  F2I.FTZ.U32.TRUNC.NTZ R5, R4 ;  /* 0x0000000400057305 */ /* 0x000064000021f000 */
[----:B0-----:R-:W-:Y:S02]  /*23f0*/  IMAD.MOV.U32 R4, RZ, RZ, RZ ;  /* 0x000000ffff047224 */ /* 0x001fe400078e00ff */
[----:B-1----:R-:W-:-:S04]  /*2400*/  IMAD.MOV R7, RZ, RZ, -R5 ;  /* 0x000000ffff077224 */ /* 0x002fc800078e0a05 */
[----:B------:R-:W-:-:S04]  /*2410*/  IMAD R7, R7, R6, RZ ;  /* 0x0000000607077224 */ /* 0x000fc800078e02ff */
[----:B------:R-:W-:-:S04]  /*2420*/  IMAD.HI.U32 R5, R5, R7, R4 ;  /* 0x0000000705057227 */ /* 0x000fc800078e0004 */
[----:B------:R-:W-:-:S04]  /*2430*/  IMAD.MOV.U32 R4, RZ, RZ, R10 ;  /* 0x000000ffff047224 */ /* 0x000fc800078e000a */
        /* <DEDUP_REMOVED lines=11> */
.L_x_1550:
[----:B------:R-:W-:Y:S05]  /*24f0*/  BSYNC B0 ;  /* 0x0000000000007941 */ /* 0x000fea0003800000 */
.L_x_1549:
[----:B------:R-:W-:-:S05]  /*2500*/  IMAD R3, R14, R0, R9 ;  /* 0x000000000e037224 */ /* 0x000fca00078e0209 */
[C---:B------:R-:W-:Y:S01]  /*2510*/  VIADDMNMX R0, R3.reuse, R0, R8, PT ;  /* 0x0000000003007246 */ /* 0x040fe20003800108 */
[----:B------:R-:W-:-:S04]  /*2520*/  IMAD R3, R3, 0x40, -R13 ;  /* 0x0000004003037824 */ /* 0x000fc800078e0a0d */
[----:B------:R-:W-:Y:S01]  /*2530*/  IMAD R5, R0, 0x40, -R13 ;  /* 0x0000004000057824 */ /* 0x000fe200078e0a0d */
[----:B------:R-:W-:-:S04]  /*2540*/  VIMNMX R3, RZ, R3, !PT ;  /* 0x00000003ff037248 */ /* 0x000fc80007fe0100 */
[----:B------:R-:W-:Y:S02]  /*2550*/  VIMNMX R0, R5, R2, PT ;  /* 0x0000000205007248 */ /* 0x000fe40003fe0100 */
[----:B------:R-:W-:Y:S02]  /*2560*/  SHF.R.U32.HI R24, RZ, 0x6, R3 ;  /* 0x00000006ff187819 */ /* 0x000fe40000011603 */
[----:B------:R-:W-:-:S03]  /*2570*/  ISETP.GT.AND P0, PT, R0, R3, PT ;  /* 0x000000030000720c */ /* 0x000fc60003f04270 */
[----:B------:R-:W-:-:S10]  /*2580*/  IMAD.MOV.U32 R25, RZ, RZ, R24 ;  /* 0x000000ffff197224 */ /* 0x000fd400078e0018 */
[----:B------:R-:W-:-:S05]  /*2590*/  @P0 VIADD R0, R0, 0x3f ;  /* 0x0000003f00000836 */ /* 0x000fca0000000000 */
[----:B------:R-:W-:-:S04]  /*25a0*/  @P0 SHF.R.S32.HI R3, RZ, 0x1f, R0 ;  /* 0x0000001fff030819 */ /* 0x000fc80000011400 */
[----:B------:R-:W-:-:S04]  /*25b0*/  @P0 LEA.HI R3, R3, R0, RZ, 0x6 ;  /* 0x0000000003030211 */ /* 0x000fc800078f30ff */
[----:B------:R-:W-:Y:S02]  /*25c0*/  @P0 SHF.R.S32.HI R25, RZ, 0x6, R3 ;  /* 0x00000006ff190819 */ /* 0x000fe40000011403 */
        /* <DEDUP_REMOVED lines=23> */
.L_x_1553:
[----:B------:R-:W-:Y:S05]  /*2740*/  BSYNC B6 ;  /* 0x0000000000067941 */ /* 0x000fea0003800000 */
.L_x_1552:
        /* <DEDUP_REMOVED lines=20> */
.L_x_1555:
[----:B------:R-:W-:Y:S05]  /*2890*/  BSYNC B6 ;  /* 0x0000000000067941 */ /* 0x000fea0003800000 */
.L_x_1554:
[----:B------:R-:W-:Y:S01]  /*28a0*/  ULDC.64 UR4, c[0x0][0x9f8] ;  /* 0x00027e0000047ab9 */ /* 0x000fe20000000a00 */
[----:B------:R-:W2:Y:S01]  /*28b0*/  LDL R30, [R1+0xc] ;  /* 0x00000c00011e7983 */ /* 0x000ea20000100800 */
[----:B------:R-:W-:-:S03]  /*28c0*/  ISETP.NE.U32.AND P0, PT, RZ, UR4, PT ;  /* 0x00000004ff007c0c */ /* 0x000fc6000bf05070 */
[----:B------:R-:W3:Y:S01]  /*28d0*/  LDL R33, [R1+0x60] ;  /* 0x0000600001217983 */ /* 0x000ee20000100800 */
[----:B------:R-:W-:-:S03]  /*28e0*/  ISETP.NE.AND.EX P0, PT, RZ, UR5, PT, P0 ;  /* 0x00000005ff007c0c */ /* 0x000fc6000bf05300 */
[----:B------:R-:W4:Y:S01]  /*28f0*/  LDL R32, [R1+0x5c] ;  /* 0x00005c0001207983 */ /* 0x000f220000100800 */
[----:B------:R-:W-:Y:S01]  /*2900*/  IMAD.MOV.U32 R3, RZ, RZ, R27 ;  /* 0x000000ffff037224 */ /* 0x000fe200078e001b */
[----:B------:R-:W-:Y:S01]  /*2910*/  ULDC UR4, c[0x0][0x2f4] ;  /* 0x0000bd0000047ab9 */ /* 0x000fe20000000800 */
[----:B------:R-:W0:Y:S01]  /*2920*/  LDC R91, c[0x0][0x3f4] ;  /* 0x0000fd00ff5b7b82 */ /* 0x000e220000000800 */
[----:B------:R-:W4:Y:S04]  /*2930*/  LDL R31, [R1+0xcc] ;  /* 0x0000cc00011f7983 */ /* 0x000f280000100800 */
[----:B------:R-:W4:Y:S03]  /*2940*/  LDL R20, [R1+0xc8] ;  /* 0x0000c80001147983 */ /* 0x000f260000100800 */
[----:B------:R-:W1:Y:S01]  /*2950*/  @P0 LDC.64 R4, c[0x0][0x9f8] ;  /* 0x00027e00ff040b82 */ /* 0x000e620000000a00 */
[----:B------:R-:W-:Y:S01]  /*2960*/  ISETP.GE.AND P1, PT, R203, UR4, PT ;  /* 0x00000004cb007c0c */ /* 0x000fe2000bf26270 */
[----:B------:R-:W4:Y:S04]  /*2970*/  LDL R26, [R1+0x6c] ;  /* 0x00006c00011a7983 */ /* 0x000f280000100800 */
[----:B------:R-:W4:Y:S02]  /*2980*/  LDL R21, [R1+0x68] ;  /* 0x0000680001157983 */ /* 0x000f240000100800 */
[----:B------:R-:W0:Y:S08]  /*2990*/  LDC.64 R12, c[0x0][0x408] ;  /* 0x00010200ff0c7b82 */ /* 0x000e300000000a00 */
[----:B------:R-:W2:Y:S01]  /*29a0*/  LDC.64 R10, c[0x0][0x3f8] ;  /* 0x0000fe00ff0a7b82 */ /* 0x000ea20000000a00 */
[----:B-1----:R-:W-:-:S05]  /*29b0*/  @P0 IMAD.WIDE R4, R27, 0x4, R4 ;  /* 0x000000041b040825 */ /* 0x002fca00078e0204 */
[----:B------:R1:W4:Y:S01]  /*29c0*/  @P0 LDG.E R3, desc[UR60][R4.64] ;  /* 0x0000003c04030981 */ /* 0x000322000c1e1900 */
[----:B------:R-:W-:Y:S02]  /*29d0*/  ISETP.GE.AND P0, PT, R18, UR4, PT ;  /* 0x0000000412007c0c */ /* 0x000fe4000bf06270 */
[----:B-1----:R-:W-:Y:S02]  /*29e0*/  SEL R4, RZ, 0xffffffff, P1 ;  /* 0xffffffffff047807 */ /* 0x002fe40000800000 */
[----:B------:R-:W-:-:S03]  /*29f0*/  SEL R0, RZ, 0x1, P0 ;  /* 0x00000001ff007807 */ /* 0x000fc60000000000 */
[----:B------:R-:W-:-:S05]  /*2a00*/  IMAD.SHL.U32 R5, R4, 0x2, RZ ;  /* 0x0000000204057824 */ /* 0x000fca00078e00ff */
[----:B------:R-:W-:Y:S01]  /*2a10*/  LOP3.LUT R4, R5, 0x2, R0, 0xe2, !PT ;  /* 0x0000000205047812 */ /* 0x000fe200078ee200 */
[----:B------:R-:W-:Y:S02]  /*2a20*/  IMAD.IADD R0, R28, 0x1, R29 ;  /* 0x000000011c007824 */ /* 0x000fe400078e021d */
[----:B------:R-:W4:Y:S01]  /*2a30*/  LDL R28, [R1+0x80] ;  /* 0x00008000011c7983 */ /* 0x000f220000100800 */
[----:B------:R-:W-:-:S04]  /*2a40*/  ISETP.GE.AND P2, PT, R22, UR4, PT ;  /* 0x0000000416007c0c */ /* 0x000fc8000bf46270 */
[----:B------:R-:W-:Y:S02]  /*2a50*/  SEL R5, RZ, 0x4, P2 ;  /* 0x00000004ff057807 */ /* 0x000fe40001000000 */
[----:B0-----:R-:W-:Y:S02]  /*2a60*/  ISETP.GE.AND P2, PT, R18, R91, PT ;  /* 0x0000005b1200720c */ /* 0x001fe40003f46270 */
[----:B------:R-:W-:Y:S02]  /*2a70*/  LOP3.LUT R14, R4, R5, RZ, 0xfc, !PT ;  /* 0x00000005040e7212 */ /* 0x000fe400078efcff */
[----:B------:R-:W-:Y:S02]  /*2a80*/  ISETP.GE.AND P1, PT, R203, R91, PT ;  /* 0x0000005bcb00720c */ /* 0x000fe40003f26270 */
[----:B------:R-:W-:Y:S02]  /*2a90*/  SEL R5, R91, RZ, P2 ;  /* 0x000000ff5b057207 */ /* 0x000fe40001000000 */
[----:B------:R-:W-:-:S03]  /*2aa0*/  SHF.R.S32.HI R205, RZ, 0x1f, R204 ;  /* 0x0000001fffcd7819 */ /* 0x000fc600000114cc */
[----:B------:R-:W-:Y:S01]  /*2ab0*/  IMAD.IADD R5, R18, 0x1, R5 ;  /* 0x0000000112057824 */ /* 0x000fe200078e0205 */
[----:B------:R-:W0:Y:S01]  /*2ac0*/  S2R R94, SR_TID.X ;  /* 0x00000000005e7919 */ /* 0x000e220000002100 */
[----:B-----5:R-:W-:Y:S02]  /*2ad0*/  SHF.R.S32.HI R15, RZ, 0x1f, R92 ;  /* 0x0000001fff0f7819 */ /* 0x020fe4000001145c */
[----:B------:R-:W-:Y:S01]  /*2ae0*/  ISETP.GE.AND P0, PT, R23, UR4, PT ;  /* 0x0000000417007c0c */ /* 0x000fe2000bf06270 */
[----:B------:R-:W-:Y:S01]  /*2af0*/  IMAD.SHL.U32 R27, R12, 0x20, RZ ;  /* 0x000000200c1b7824 */ /* 0x000fe200078e00ff */
[----:B------:R-:W-:Y:S02]  /*2b00*/  LOP3.LUT R29, R14, 0x1, RZ, 0xc0, !PT ;  /* 0x000000010e1d7812 */ /* 0x000fe400078ec0ff */
[----:B0-----:R-:W-:Y:S02]  /*2b10*/  LEA.HI R94, R94, 0x8, RZ, 0x19 ;  /* 0x000000085e5e7811 */ /* 0x001fe400078fc8ff */
[----:B--2---:R-:W-:-:S05]  /*2b20*/  SHF.R.S32.HI R9, RZ, 0x1f, R30 ;  /* 0x0000001fff097819 */ /* 0x004fca000001141e */
[C---:B------:R-:W-:Y:S02]  /*2b30*/  IMAD R4, R9.reuse, R12, RZ ;  /* 0x0000000c09047224 */ /* 0x040fe400078e02ff */
[-C--:B------:R-:W-:Y:S02]  /*2b40*/  IMAD R6, R9, R10.reuse, RZ ;  /* 0x0000000a09067224 */ /* 0x080fe400078e02ff */
[C---:B------:R-:W-:Y:S01]  /*2b50*/  IMAD R9, R30.reuse, R13, R4 ;  /* 0x0000000d1e097224 */ /* 0x040fe200078e0204 */
[----:B------:R-:W-:Y:S01]  /*2b60*/  SEL R4, R91, RZ, P1 ;  /* 0x000000ff5b047207 */ /* 0x000fe20000800000 */
[C---:B------:R-:W-:Y:S02]  /*2b70*/  IMAD R7, R30.reuse, R11, R6 ;  /* 0x0000000b1e077224 */ /* 0x040fe400078e0206 */
[----:B------:R-:W-:-:S04]  /*2b80*/  IMAD.WIDE.U32 R78, R30, R10, R204 ;  /* 0x0000000a1e4e7225 */ /* 0x000fc800078e00cc */
[----:B------:R-:W-:Y:S01]  /*2b90*/  IMAD.IADD R6, R203, 0x1, R4 ;  /* 0x00000001cb067824 */ /* 0x000fe200078e0204 */
[----:B------:R-:W-:Y:S01]  /*2ba0*/  SHF.R.S32.HI R4, RZ, 0x1f, R5 ;  /* 0x0000001fff047819 */ /* 0x000fe20000011405 */
[----:B------:R-:W-:-:S03]  /*2bb0*/  IMAD.WIDE.U32 R80, R30, R10, R18 ;  /* 0x0000000a1e507225 */ /* 0x000fc600078e0012 */
[CC--:B------:R-:W-:Y:S01]  /*2bc0*/  LEA.HI R68, R4.reuse, R5.reuse, RZ, 0x3 ;  /* 0x0000000504447211 */ /* 0x0c0fe200078f18ff */
[----:B------:R-:W-:Y:S01]  /*2bd0*/  IMAD.IADD R79, R79, 0x1, R7 ;  /* 0x000000014f4f7824 */ /* 0x000fe200078e0207 */
[----:B------:R-:W-:Y:S01]  /*2be0*/  LEA.HI R4, R4, R5, RZ, 0x6 ;  /* 0x0000000504047211 */ /* 0x000fe200078f30ff */
[----:B------:R-:W-:Y:S01]  /*2bf0*/  IMAD.IADD R81, R7, 0x1, R81 ;  /* 0x0000000107517824 */ /* 0x000fe200078e0251 */
[----:B------:R-:W-:Y:S01]  /*2c00*/  SHF.R.S32.HI R7, RZ, 0x1f, R6 ;  /* 0x0000001fff077819 */ /* 0x000fe20000011406 */
[----:B------:R-:W-:-:S03]  /*2c10*/  IMAD.WIDE.U32 R82, R30, R12, R204 ;  /* 0x0000000c1e527225 */ /* 0x000fc600078e00cc */
[CC--:B------:R-:W-:Y:S01]  /*2c20*/  LEA.HI R70, R7.reuse, R6.reuse, RZ, 0x3 ;  /* 0x0000000607467211 */ /* 0x0c0fe200078f18ff */
[----:B------:R-:W-:Y:S01]  /*2c30*/  IMAD.SHL.U32 R5, R4, 0x40, RZ ;  /* 0x0000004004057824 */ /* 0x000fe200078e00ff */
[----:B------:R-:W-:Y:S01]  /*2c40*/  LEA.HI R6, R7, R6, RZ, 0x6 ;  /* 0x0000000607067211 */ /* 0x000fe200078f30ff */
[----:B------:R-:W-:Y:S01]  /*2c50*/  IMAD.WIDE.U32 R84, R30, R12, R18 ;  /* 0x0000000c1e547225 */ /* 0x000fe200078e0012 */
[--C-:B---3--:R-:W-:Y:S02]  /*2c60*/  LOP3.LUT R4, R33, 0x38, R68.reuse, 0xf8, !PT ;  /* 0x0000003821047812 */ /* 0x108fe400078ef844 */
[----:B----4-:R-:W-:Y:S01]  /*2c70*/  LOP3.LUT R8, R32, 0x38, R68, 0xf8, !PT ;  /* 0x0000003820087812 */ /* 0x010fe200078ef844 */
[----:B------:R-:W-:Y:S01]  /*2c80*/  IMAD.SHL.U32 R7, R6, 0x40, RZ ;  /* 0x0000004006077824 */ /* 0x000fe200078e00ff */
[----:B------:R-:W-:Y:S01]  /*2c90*/  LOP3.LUT R5, R5, 0xfffff000, RZ, 0xc0, !PT ;  /* 0xfffff00005057812 */ /* 0x000fe200078ec0ff */
[----:B------:R-:W-:Y:S01]  /*2ca0*/  IMAD.IADD R83, R83, 0x1, R9 ;  /* 0x0000000153537824 */ /* 0x000fe200078e0209 */
[----:B------:R-:W-:Y:S01]  /*2cb0*/  LOP3.LUT R4, R4, R31, RZ, 0x3c, !PT ;  /* 0x0000001f04047212 */ /* 0x000fe200078e3cff */
[----:B------:R-:W-:Y:S01]  /*2cc0*/  IMAD.IADD R85, R9, 0x1, R85 ;  /* 0x0000000109557824 */ /* 0x000fe200078e0255 */
[----:B------:R-:W-:-:S02]  /*2cd0*/  LOP3.LUT R6, R33, 0x38, R70, 0xf8, !PT ;  /* 0x0000003821067812 */ /* 0x000fc400078ef846 */
[----:B------:R-:W-:Y:S02]  /*2ce0*/  LOP3.LUT R8, R8, R20, RZ, 0x3c, !PT ;  /* 0x0000001408087212 */ /* 0x000fe400078e3cff */
[----:B------:R-:W-:Y:S02]  /*2cf0*/  LOP3.LUT R9, R32, 0x38, R70, 0xf8, !PT ;  /* 0x0000003820097812 */ /* 0x000fe400078ef846 */
[----:B------:R-:W-:Y:S02]  /*2d00*/  IADD3 R89, R4, R5, R26 ;  /* 0x0000000504597210 */ /* 0x000fe40007ffe01a */
[----:B------:R-:W-:Y:S02]  /*2d10*/  LOP3.LUT R7, R7, 0xfffff000, RZ, 0xc0, !PT ;  /* 0xfffff00007077812 */ /* 0x000fe400078ec0ff */
[----:B------:R-:W-:Y:S02]  /*2d20*/  LOP3.LUT R6, R6, R31, RZ, 0x3c, !PT ;  /* 0x0000001f06067212 */ /* 0x000fe400078e3cff */
[----:B------:R-:W-:Y:S01]  /*2d30*/  IADD3 R4, R8, R5, R21 ;  /* 0x0000000508047210 */ /* 0x000fe20007ffe015 */
[----:B------:R-:W-:Y:S01]  /*2d40*/  IMAD R8, R15, R10, RZ ;  /* 0x0000000a0f087224 */ /* 0x000fe200078e02ff */
[----:B------:R-:W-:-:S02]  /*2d50*/  LOP3.LUT R20, R9, R20, RZ, 0x3c, !PT ;  /* 0x0000001409147212 */ /* 0x000fc400078e3cff */
[----:B------:R-:W-:Y:S01]  /*2d60*/  IADD3 R5, R6, R7, R26 ;  /* 0x0000000706057210 */ /* 0x000fe20007ffe01a */
[----:B------:R-:W-:Y:S01]  /*2d70*/  IMAD R33, R92, R11, R8 ;  /* 0x0000000b5c217224 */ /* 0x000fe200078e0208 */
[----:B------:R-:W-:Y:S01]  /*2d80*/  IADD3 R6, R20, R7, R21 ;  /* 0x0000000714067210 */ /* 0x000fe20007ffe015 */
[----:B------:R-:W-:Y:S01]  /*2d90*/  IMAD R15, R15, R12, RZ ;  /* 0x0000000c0f0f7224 */ /* 0x000fe200078e02ff */
[C-C-:B------:R-:W-:Y:S02]  /*2da0*/  SHF.L.U64.HI R7, R10.reuse, 0x6, R11.reuse ;  /* 0x000000060a077819 */ /* 0x140fe4000001020b */
[----:B------:R-:W-:Y:S02]  /*2db0*/  SHF.L.U64.HI R8, R10, 0x5, R11 ;  /* 0x000000050a087819 */ /* 0x000fe4000001020b */
[----:B------:R-:W-:Y:S01]  /*2dc0*/  SEL R11, RZ, 0x8, P0 ;  /* 0x00000008ff0b7807 */ /* 0x000fe20000000000 */
[----:B------:R-:W-:Y:S01]  /*2dd0*/  IMAD.WIDE.U32 R78, R92, R10, R78 ;  /* 0x0000000a5c4e7225 */ /* 0x000fe200078e004e */
[----:B------:R-:W-:-:S02]  /*2de0*/  SHF.R.S32.HI R35, RZ, 0x3, R68 ;  /* 0x00000003ff237819 */ /* 0x000fc40000011444 */
[----:B------:R-:W-:Y:S01]  /*2df0*/  SHF.R.S32.HI R69, RZ, 0x3, R70 ;  /* 0x00000003ff457819 */ /* 0x000fe20000011446 */
[----:B------:R-:W-:Y:S01]  /*2e00*/  IMAD.WIDE.U32 R80, R92, R10, R80 ;  /* 0x0000000a5c507225 */ /* 0x000fe200078e0050 */
[----:B------:R-:W-:Y:S02]  /*2e10*/  LOP3.LUT R11, R14, R11, RZ, 0xfc, !PT ;  /* 0x0000000b0e0b7212 */ /* 0x000fe400078efcff */
[----:B------:R-:W-:Y:S01]  /*2e20*/  LOP3.LUT R68, R68, 0xfffffff8, RZ, 0xc0, !PT ;  /* 0xfffffff844447812 */ /* 0x000fe200078ec0ff */
[----:B------:R-:W-:Y:S01]  /*2e30*/  IMAD R15, R92, R13, R15 ;  /* 0x0000000d5c0f7224 */ /* 0x000fe200078e020f */
[----:B------:R-:W-:Y:S01]  /*2e40*/  LOP3.LUT R70, R70, 0xfffffff8, RZ, 0xc0, !PT ;  /* 0xfffffff846467812 */ /* 0x000fe200078ec0ff */
[----:B------:R-:W-:-:S04]  /*2e50*/  IMAD.WIDE.U32 R82, R92, R12, R82 ;  /* 0x0000000c5c527225 */ /* 0x000fc800078e0052 */
[----:B------:R-:W-:Y:S01]  /*2e60*/  IMAD.WIDE.U32 R84, R92, R12, R84 ;  /* 0x0000000c5c547225 */ /* 0x000fe200078e0054 */
[C-C-:B------:R-:W-:Y:S02]  /*2e70*/  SHF.L.U64.HI R20, R12.reuse, 0x6, R13.reuse ;  /* 0x000000060c147819 */ /* 0x140fe4000001020d */
[----:B------:R-:W-:Y:S01]  /*2e80*/  SHF.L.U64.HI R21, R12, 0x5, R13 ;  /* 0x000000050c157819 */ /* 0x000fe2000001020d */
[----:B------:R-:W-:Y:S01]  /*2e90*/  IMAD.SHL.U32 R9, R10, 0x40, RZ ;  /* 0x000000400a097824 */ /* 0x000fe200078e00ff */
[----:B------:R-:W-:Y:S01]  /*2ea0*/  LOP3.LUT R71, R11, 0x2, RZ, 0xc0, !PT ;  /* 0x000000020b477812 */ /* 0x000fe200078ec0ff */
[----:B------:R-:W-:Y:S01]  /*2eb0*/  IMAD R28, R28, 0x20, R30 ;  /* 0x000000201c1c7824 */ /* 0x000fe200078e021e */
[----:B------:R-:W-:Y:S01]  /*2ec0*/  SHF.R.S32.HI R30, RZ, 0x1f, R3 ;  /* 0x0000001fff1e7819 */ /* 0x000fe20000011403 */
[----:B------:R-:W-:Y:S01]  /*2ed0*/  IMAD.IADD R31, R79, 0x1, R33 ;  /* 0x000000014f1f7824 */ /* 0x000fe200078e0221 */
[----:B------:R-:W-:Y:S01]  /*2ee0*/  LOP3.LUT R76, R11, 0x4, RZ, 0xc0, !PT ;  /* 0x000000040b4c7812 */ /* 0x000fe200078ec0ff */
[----:B------:R-:W-:Y:S01]  /*2ef0*/  IMAD.IADD R32, R33, 0x1, R81 ;  /* 0x0000000121207824 */ /* 0x000fe200078e0251 */
[----:B------:R-:W-:Y:S01]  /*2f00*/  LOP3.LUT R77, R11, 0x8, RZ, 0xc0, !PT ;  /* 0x000000080b4d7812 */ /* 0x000fe200078ec0ff */
[----:B------:R-:W-:Y:S01]  /*2f10*/  IMAD.SHL.U32 R10, R10, 0x20, RZ ;  /* 0x000000200a0a7824 */ /* 0x000fe200078e00ff */
[----:B------:R-:W-:Y:S01]  /*2f20*/  SHF.R.S32.HI R86, RZ, 0x1f, R68 ;  /* 0x0000001fff567819 */ /* 0x000fe20000011444 */
[----:B------:R-:W-:Y:S01]  /*2f30*/  IMAD.SHL.U32 R26, R12, 0x40, RZ ;  /* 0x000000400c1a7824 */ /* 0x000fe200078e00ff */
[----:B------:R-:W-:Y:S01]  /*2f40*/  SHF.R.S32.HI R87, RZ, 0x1f, R70 ;  /* 0x0000001fff577819 */ /* 0x000fe20000011446 */
[----:B------:R-:W-:-:S02]  /*2f50*/  IMAD.SHL.U32 R91, R91, 0x2, RZ ;  /* 0x000000025b5b7824 */ /* 0x000fc400078e00ff */
[----:B------:R-:W-:Y:S02]  /*2f60*/  IMAD.IADD R33, R83, 0x1, R15 ;  /* 0x0000000153217824 */ /* 0x000fe400078e020f */
[----:B------:R-:W-:-:S07]  /*2f70*/  IMAD.IADD R34, R15, 0x1, R85 ;  /* 0x000000010f227824 */ /* 0x000fce00078e0255 */
.L_x_1637:
[----:B--2---:R-:W2:Y:S01]  /*2f80*/  LDL R39, [R1+0x7c] ;  /* 0x00007c0001277983 */ /* 0x004ea20000100800 */
[----:B0-----:R-:W0:Y:S01]  /*2f90*/  LDC R98, c[0x0][0x430] ;  /* 0x00010c00ff627b82 */ /* 0x001e220000000800 */
[----:B------:R-:W-:Y:S02]  /*2fa0*/  VIADD R25, R25, 0xffffffff ;  /* 0xffffffff19197836 */ /* 0x000fe40000000000 */
        /* <DEDUP_REMOVED lines=10> */
[----:B------:R-:W4:Y:S08]  /*3050*/  @P3 LDC R11, c[0x0][0x434] ;  /* 0x00010d00ff0b3b82 */ /* 0x000f300000000800 */
[----:B------:R-:W1:Y:S01]  /*3060*/  @P3 LDC R38, c[0x0][0x438] ;  /* 0x00010e00ff263b82 */ /* 0x000e620000000800 */
[----:B----4-:R-:W-:-:S05]  /*3070*/  @P3 IMAD.HI.U32 R11, R40, R11, RZ ;  /* 0x0000000b280b3227 */ /* 0x010fca00078e00ff */
[----:B-1----:R-:W-:Y:S01]  /*3080*/  @P3 SHF.R.U32.HI R36, RZ, R38, R11 ;  /* 0x00000026ff243219 */ /* 0x002fe2000001160b */
[----:B0-----:R-:W-:-:S03]  /*3090*/  @!P0 IMAD R38, R30, R14, RZ ;  /* 0x0000000e1e268224 */ /* 0x001fc600078e02ff */
[----:B------:R-:W-:Y:S01]  /*30a0*/  @!P0 SHF.R.S32.HI R37, RZ, 0x1f, R36 ;  /* 0x0000001fff258819 */ /* 0x000fe20000011424 */
[C---:B------:R-:W-:Y:S02]  /*30b0*/  @!P0 IMAD R11, R3.reuse, R15, R38 ;  /* 0x0000000f030b8224 */ /* 0x040fe400078e0226 */
[----:B------:R-:W-:-:S04]  /*30c0*/  @!P0 IMAD.WIDE.U32 R14, R3, R14, R36 ;  /* 0x0000000e030e8225 */ /* 0x000fc800078e0024 */
[----:B------:R-:W-:Y:S01]  /*30d0*/  @!P0 IMAD.IADD R11, R15, 0x1, R11 ;  /* 0x000000010f0b8824 */ /* 0x000fe200078e020b */
[----:B---3--:R-:W-:-:S04]  /*30e0*/  @!P0 LEA R12, P3, R14, R12, 0x2 ;  /* 0x0000000c0e0c8211 */ /* 0x008fc800078610ff */
[----:B------:R-:W-:-:S05]  /*30f0*/  @!P0 LEA.HI.X R13, R14, R13, R11, 0x2, P3 ;  /* 0x0000000d0e0d8211 */ /* 0x000fca00018f140b */
[----:B-----5:R0:W5:Y:S01]  /*3100*/  @!P0 LDG.E R99, desc[UR60][R12.64] ;  /* 0x0000003c0c638981 */ /* 0x020162000c1e1900 */
[----:B------:R-:W-:Y:S01]  /*3110*/  ISETP.GE.AND P0, PT, R101, 0x1, PT ;  /* 0x000000016500780c */ /* 0x000fe20003f06270 */
[----:B------:R-:W-:Y:S01]  /*3120*/  IMAD.MOV R11, RZ, RZ, -R36 ;  /* 0x000000ffff0b7224 */ /* 0x000fe200078e0a24 */
[----:B------:R-:W-:Y:S05]  /*3130*/  YIELD ;  /* 0x0000000000007946 */ /* 0x000fea0003800000 */
[----:B------:R-:W-:Y:S01]  /*3140*/  BSSY B0, `(.L_x_1556) ;  /* 0x0000598000007945 */ /* 0x000fe20003800000 */
[----:B------:R-:W-:Y:S01]  /*3150*/  IMAD R98, R98, R11, R40 ;  /* 0x0000000b62627224 */ /* 0x000fe200078e0228 */
[----:B------:R-:W-:Y:S01]  /*3160*/  ISETP.GT.AND P3, PT, R25, R24, PT ;  /* 0x000000181900720c */ /* 0x000fe20003f64270 */
[----:B--2---:R-:W-:-:S04]  /*3170*/  IMAD R90, R200, 0x4000, R39 ;  /* 0x00004000c85a7824 */ /* 0x004fc800078e0227 */
[----:B------:R-:W-:Y:S01]  /*3180*/  IMAD R90, R90, 0x2, R17 ;  /* 0x000000025a5a7824 */ /* 0x000fe200078e0211 */
[----:B0-----:R-:W-:Y:S07]  /*3190*/  @!P0 BRA `(.L_x_1557) ;  /* 0x0000005000cc8947 */ /* 0x001fee0003800000 */
        /* <DEDUP_REMOVED lines=17> */
[----:B------:R-:W-:Y:S01]  /*32b0*/  IMAD.IADD R13, R13, 0x1, R11 ;  /* 0x000000010d0d7824 */ /* 0x000fe200078e020b */
[----:B------:R-:W-:Y:S01]  /*32c0*/  SHF.R.S32.HI R11, RZ, 0x1f, R25 ;  /* 0x0000001fff0b7819 */ /* 0x000fe20000011419 */
[----:B------:R-:W-:Y:S02]  /*32d0*/  IMAD R14, R7, R25, RZ ;  /* 0x00000019070e7224 */ /* 0x000fe400078e02ff */
[----:B------:R-:W-:-:S04]  /*32e0*/  IMAD.WIDE.U32 R36, R226, UR4, R12 ;  /* 0x00000004e2247c25 */ /* 0x000fc8000f8e000c */
[----:B------:R-:W-:Y:S01]  /*32f0*/  IMAD R105, R226, UR5, R37 ;  /* 0x00000005e2697c24 */ /* 0x000fe2000f8e0225 */
[----:B------:R-:W-:Y:S01]  /*3300*/  ULDC.64 UR4, c[0x0][0x2e8] ;  /* 0x0000ba0000047ab9 */ /* 0x000fe20000000a00 */
[C---:B------:R-:W-:Y:S01]  /*3310*/  IMAD R39, R11.reuse, R9, R14 ;  /* 0x000000090b277224 */ /* 0x040fe200078e020e */
[C---:B------:R-:W-:Y:S01]  /*3320*/  LEA R104, P4, R36.reuse, UR4, 0x1 ;  /* 0x0000000424687c11 */ /* 0x040fe2000f8808ff */
[----:B------:R-:W-:Y:S02]  /*3330*/  IMAD R41, R11, R26, R15 ;  /* 0x0000001a0b297224 */ /* 0x000fe400078e020f */
[----:B------:R-:W-:Y:S01]  /*3340*/  IMAD.WIDE.U32 R14, R9, R25, RZ ;  /* 0x00000019090e7225 */ /* 0x000fe200078e00ff */
[----:B------:R-:W-:-:S03]  /*3350*/  LEA.HI.X R105, R36, UR5, R105, 0x1, P4 ;  /* 0x0000000524697c11 */ /* 0x000fc6000a0f0c69 */
[----:B------:R-:W-:-:S04]  /*3360*/  IMAD.WIDE.U32 R12, R26, R25, RZ ;  /* 0x000000191a0c7225 */ /* 0x000fc800078e00ff */
[----:B------:R-:W-:Y:S02]  /*3370*/  IMAD.IADD R11, R15, 0x1, R39 ;  /* 0x000000010f0b7824 */ /* 0x000fe400078e0227 */
[----:B------:R-:W-:Y:S01]  /*3380*/  IMAD.IADD R72, R13, 0x1, R41 ;  /* 0x000000010d487824 */ /* 0x000fe200078e0229 */
[----:B------:R-:W-:Y:S06]  /*3390*/  @!P0 BRA `(.L_x_1558) ;  /* 0x0000002400f88947 */ /* 0x000fec0003800000 */
[----:B------:R-:W2:Y:S04]  /*33a0*/  LDL R38, [R1+0xc] ;  /* 0x00000c0001267983 */ /* 0x000ea80000100800 */
[----:B------:R0:W5:Y:S04]  /*33b0*/  LDL R75, [R1+0x30] ;  /* 0x00003000014b7983 */ /* 0x0001680000100800 */
[----:B------:R0:W5:Y:S04]  /*33c0*/  LDL R74, [R1+0x34] ;  /* 0x00003400014a7983 */ /* 0x0001680000100800 */
[----:B------:R0:W5:Y:S01]  /*33d0*/  LDL R73, [R1+0x48] ;  /* 0x0000480001497983 */ /* 0x0001620000100800 */
[----:B------:R-:W-:Y:S01]  /*33e0*/  BSSY B1, `(.L_x_1559) ;  /* 0x000002a000017945 */ /* 0x000fe20003800000 */
        /* <DEDUP_REMOVED lines=9> */
[----:B--2---:R-:W-:-:S13]  /*3480*/  ISETP.GE.AND P0, PT, R38, R95, PT ;  /* 0x0000005f2600720c */ /* 0x004fda0003f06270 */
[----:B0-----:R-:W-:Y:S05]  /*3490*/  @P0 BRA `(.L_x_1560) ;  /* 0x0000000000780947 */ /* 0x001fea0003800000 */
[----:B------:R-:W-:Y:S01]  /*34a0*/  IADD3 R39, P4, R78, R14, RZ ;  /* 0x0000000e4e277210 */ /* 0x000fe20007f9e0ff */
[----:B------:R-:W-:Y:S01]  /*34b0*/  ULDC.64 UR4, c[0x0][0x3e8] ;  /* 0x0000fa0000047ab9 */ /* 0x000fe20000000a00 */
[----:B------:R-:W-:Y:S02]  /*34c0*/  IADD3 R41, P5, R82, R12, RZ ;  /* 0x0000000c52297210 */ /* 0x000fe40007fbe0ff */
[----:B------:R-:W-:Y:S02]  /*34d0*/  CS2R R64, SRZ ;  /* 0x0000000000407805 */ /* 0x000fe4000001ff00 */
[----:B------:R-:W-:Y:S01]  /*34e0*/  ISETP.GE.AND P6, PT, R204, R101, PT ;  /* 0x00000065cc00720c */ /* 0x000fe20003fc6270 */
[----:B------:R-:W-:Y:S01]  /*34f0*/  IMAD.X R40, R11, 0x1, R31, P4 ;  /* 0x000000010b287824 */ /* 0x000fe200020e061f */
[----:B------:R-:W-:Y:S01]  /*3500*/  LEA R38, P4, R39, UR4, 0x1 ;  /* 0x0000000427267c11 */ /* 0x000fe2000f8808ff */
[----:B------:R-:W-:Y:S01]  /*3510*/  IMAD.X R42, R72, 0x1, R33, P5 ;  /* 0x00000001482a7824 */ /* 0x000fe200028e0621 */
[----:B------:R-:W-:-:S02]  /*3520*/  CS2R R66, SRZ ;  /* 0x0000000000427805 */ /* 0x000fc4000001ff00 */
[-C--:B-----5:R-:W-:Y:S02]  /*3530*/  ISETP.GE.AND P5, PT, R75, R101.reuse, PT ;  /* 0x000000654b00720c */ /* 0x0a0fe40003fa6270 */
[----:B------:R-:W-:Y:S01]  /*3540*/  LEA.HI.X R39, R39, UR5, R40, 0x1, P4 ;  /* 0x0000000527277c11 */ /* 0x000fe2000a0f0c28 */
[----:B------:R-:W-:Y:S02]  /*3550*/  ULDC.64 UR4, c[0x0][0x400] ;  /* 0x0001000000047ab9 */ /* 0x000fe40000000a00 */
[C---:B------:R-:W-:Y:S02]  /*3560*/  LEA R40, P4, R41.reuse, UR4, 0x1 ;  /* 0x0000000429287c11 */ /* 0x040fe4000f8808ff */
[----:B------:R0:W5:Y:S02]  /*3570*/  @!P6 LDG.E.64 R64, desc[UR60][R38.64] ;  /* 0x0000003c2640e981 */ /* 0x000164000c1e1b00 */
[----:B------:R-:W-:Y:S02]  /*3580*/  LEA.HI.X R41, R41, UR5, R42, 0x1, P4 ;  /* 0x0000000529297c11 */ /* 0x000fe4000a0f0c2a */
[----:B------:R-:W-:-:S03]  /*3590*/  ISETP.GE.AND P4, PT, R74, R101, PT ;  /* 0x000000654a00720c */ /* 0x000fc60003f86270 */
[----:B------:R0:W5:Y:S01]  /*35a0*/  @!P6 LDG.E.64 R66, desc[UR60][R40.64] ;  /* 0x0000003c2842e981 */ /* 0x000162000c1e1b00 */
[----:B------:R-:W-:Y:S02]  /*35b0*/  ISETP.GE.AND P6, PT, R73, R101, PT ;  /* 0x000000654900720c */ /* 0x000fe40003fc6270 */
[----:B------:R-:W-:Y:S02]  /*35c0*/  CS2R R60, SRZ ;  /* 0x00000000003c7805 */ /* 0x000fe4000001ff00 */
[----:B------:R-:W-:Y:S02]  /*35d0*/  CS2R R56, SRZ ;  /* 0x0000000000387805 */ /* 0x000fe4000001ff00 */
[----:B------:R-:W-:Y:S02]  /*35e0*/  CS2R R52, SRZ ;  /* 0x0000000000347805 */ /* 0x000fe4000001ff00 */
[----:B------:R-:W-:Y:S02]  /*35f0*/  CS2R R62, SRZ ;  /* 0x00000000003e7805 */ /* 0x000fe4000001ff00 */
[----:B------:R-:W-:-:S02]  /*3600*/  CS2R R58, SRZ ;  /* 0x00000000003a7805 */ /* 0x000fc4000001ff00 */
[----:B------:R-:W-:Y:S01]  /*3610*/  CS2R R54, SRZ ;  /* 0x0000000000367805 */ /* 0x000fe2000001ff00 */
[----:B------:R0:W5:Y:S04]  /*3620*/  @!P5 LDG.E.64 R60, desc[UR60][R38.64+0x40] ;  /* 0x0000403c263cd981 */ /* 0x000168000c1e1b00 */
[----:B------:R0:W5:Y:S04]  /*3630*/  @!P4 LDG.E.64 R56, desc[UR60][R38.64+0x80] ;  /* 0x0000803c2638c981 */ /* 0x000168000c1e1b00 */
[----:B------:R0:W5:Y:S04]  /*3640*/  @!P6 LDG.E.64 R52, desc[UR60][R38.64+0xc0] ;  /* 0x0000c03c2634e981 */ /* 0x000168000c1e1b00 */
[----:B------:R0:W5:Y:S04]  /*3650*/  @!P5 LDG.E.64 R62, desc[UR60][R40.64+0x40] ;  /* 0x0000403c283ed981 */ /* 0x000168000c1e1b00 */
[----:B------:R0:W5:Y:S04]  /*3660*/  @!P4 LDG.E.64 R58, desc[UR60][R40.64+0x80] ;  /* 0x0000803c283ac981 */ /* 0x000168000c1e1b00 */
[----:B------:R0:W5:Y:S02]  /*3670*/  @!P6 LDG.E.64 R54, desc[UR60][R40.64+0xc0] ;  /* 0x0000c03c2836e981 */ /* 0x000164000c1e1b00 */
.L_x_1560:
[----:B------:R-:W-:Y:S05]  /*3680*/  BSYNC B1 ;  /* 0x0000000000017941 */ /* 0x000fea0003800000 */
.L_x_1559:
[----:B0-----:R-:W2:Y:S01]  /*3690*/  LDL R38, [R1+0xc4] ;  /* 0x0000c40001267983 */ /* 0x001ea20000100800 */
[----:B------:R-:W-:Y:S01]  /*36a0*/  BSSY B1, `(.L_x_1561) ;  /* 0x0000028000017945 */ /* 0x000fe20003800000 */
[----:B------:R-:W-:Y:S02]  /*36b0*/  CS2R R40, SRZ ;  /* 0x0000000000287805 */ /* 0x000fe4000001ff00 */
[----:B------:R-:W-:Y:S02]  /*36c0*/  CS2R R44, SRZ ;  /* 0x00000000002c7805 */ /* 0x000fe4000001ff00 */
[----:B------:R-:W-:Y:S02]  /*36d0*/  CS2R R48, SRZ ;  /* 0x0000000000307805 */ /* 0x000fe4000001ff00 */
[----:B------:R-:W-:Y:S02]  /*36e0*/  CS2R R42, SRZ ;  /* 0x00000000002a7805 */ /* 0x000fe4000001ff00 */
[----:B------:R-:W-:-:S02]  /*36f0*/  CS2R R46, SRZ ;  /* 0x00000000002e7805 */ /* 0x000fc4000001ff00 */
[----:B------:R-:W-:Y:S02]  /*3700*/  CS2R R50, SRZ ;  /* 0x0000000000327805 */ /* 0x000fe4000001ff00 */
[----:B--2---:R-:W-:Y:S02]  /*3710*/  ISETP.GE.AND P4, PT, R38, R95, PT ;  /* 0x0000005f2600720c */ /* 0x004fe40003f86270 */
[----:B------:R-:W-:-:S11]  /*3720*/  CS2R R38, SRZ ;  /* 0x0000000000267805 */ /* 0x000fd6000001ff00 */
[----:B------:R-:W-:Y:S05]  /*3730*/  @P4 BRA `(.L_x_1562) ;  /* 0x0000000000784947 */ /* 0x000fea0003800000 */
        /* <DEDUP_REMOVED lines=8> */
[----:B------:R-:W-:Y:S02]  /*37c0*/  CS2R R46, SRZ ;  /* 0x00000000002e7805 */ /* 0x000fe4000001ff00 */
[----:B------:R-:W-:Y:S02]  /*37d0*/  IADD3.X R72, R33, R72, R21, P5, P6 ;  /* 0x0000004821487210 */ /* 0x000fe40002fec415 */
[----:B------:R-:W-:Y:S02]  /*37e0*/  LEA R12, P5, R15, UR4, 0x1 ;  /* 0x000000040f0c7c11 */ /* 0x000fe4000f8a08ff */
[----:B------:R-:W-:Y:S02]  /*37f0*/  LEA R14, P6, R11, UR6, 0x1 ;  /* 0x000000060b0e7c11 */ /* 0x000fe4000f8c08ff */
[----:B------:R-:W-:Y:S02]  /*3800*/  LEA.HI.X R13, R15, UR5, R36, 0x1, P5 ;  /* 0x000000050f0d7c11 */ /* 0x000fe4000a8f0c24 */
[----:B------:R-:W-:-:S02]  /*3810*/  LEA.HI.X R15, R11, UR7, R72, 0x1, P6 ;  /* 0x000000070b0f7c11 */ /* 0x000fc4000b0f0c48 */
[-C--:B------:R-:W-:Y:S02]  /*3820*/  ISETP.GE.AND P5, PT, R204, R101.reuse, PT ;  /* 0x00000065cc00720c */ /* 0x080fe40003fa6270 */
[----:B-----5:R-:W-:Y:S02]  /*3830*/  ISETP.GE.AND P6, PT, R75, R101, PT ;  /* 0x000000654b00720c */ /* 0x020fe40003fc6270 */
[----:B------:R-:W-:Y:S02]  /*3840*/  CS2R R40, SRZ ;  /* 0x0000000000287805 */ /* 0x000fe4000001ff00 */
[----:B------:R-:W-:Y:S02]  /*3850*/  CS2R R36, SRZ ;  /* 0x0000000000247805 */ /* 0x000fe4000001ff00 */
[----:B------:R-:W-:-:S05]  /*3860*/  CS2R R42, SRZ ;  /* 0x00000000002a7805 */ /* 0x000fca000001ff00 */
[----:B------:R0:W5:Y:S04]  /*3870*/  @!P5 LDG.E.64 R48, desc[UR60][R12.64] ;  /* 0x0000003c0c30d981 */ /* 0x000168000c1e1b00 */
[----:B------:R0:W5:Y:S01]  /*3880*/  @!P5 LDG.E.64 R50, desc[UR60][R14.64] ;  /* 0x0000003c0e32d981 */ /* 0x000162000c1e1b00 */
[----:B------:R-:W-:-:S03]  /*3890*/  ISETP.GE.AND P5, PT, R74, R101, PT ;  /* 0x000000654a00720c */ /* 0x000fc60003fa6270 */
[----:B------:R0:W5:Y:S04]  /*38a0*/  @!P6 LDG.E.64 R44, desc[UR60][R12.64+0x40] ;  /* 0x0000403c0c2ce981 */ /* 0x000168000c1e1b00 */
[----:B------:R0:W5:Y:S01]  /*38b0*/  @!P6 LDG.E.64 R46, desc[UR60][R14.64+0x40] ;  /* 0x0000403c0e2ee981 */ /* 0x000162000c1e1b00 */
[----:B------:R-:W-:Y:S02]  /*38c0*/  ISETP.GE.AND P6, PT, R73, R101, PT ;  /* 0x000000654900720c */ /* 0x000fe40003fc6270 */
[----:B------:R-:W-:-:S03]  /*38d0*/  CS2R R38, SRZ ;  /* 0x0000000000267805 */ /* 0x000fc6000001ff00 */
[----:B------:R0:W5:Y:S04]  /*38e0*/  @!P5 LDG.E.64 R40, desc[UR60][R12.64+0x80] ;  /* 0x0000803c0c28d981 */ /* 0x000168000c1e1b00 */
[----:B------:R0:W5:Y:S04]  /*38f0*/  @!P5 LDG.E.64 R42, desc[UR60][R14.64+0x80] ;  /* 0x0000803c0e2ad981 */ /* 0x000168000c1e1b00 */
[----:B------:R0:W5:Y:S04]  /*3900*/  @!P6 LDG.E.64 R36, desc[UR60][R12.64+0xc0] ;  /* 0x0000c03c0c24e981 */ /* 0x000168000c1e1b00 */
[----:B------:R0:W5:Y:S02]  /*3910*/  @!P6 LDG.E.64 R38, desc[UR60][R14.64+0xc0] ;  /* 0x0000c03c0e26e981 */ /* 0x000164000c1e1b00 */
.L_x_1562:
[----:B------:R-:W-:Y:S05]  /*3920*/  BSYNC B1 ;  /* 0x0000000000017941 */ /* 0x000fea0003800000 */
.L_x_1561:
[----:B------:R-:W2:Y:S01]  /*3930*/  LDL R11, [R1+0x64] ;  /* 0x00006400010b7983 */ /* 0x000ea20000100800 */
[----:B0----5:R-:W-:Y:S02]  /*3940*/  IMAD.MOV.U32 R12, RZ, RZ, R53 ;  /* 0x000000ffff0c7224 */ /* 0x021fe400078e0035 */
[----:B------:R-:W-:Y:S02]  /*3950*/  IMAD.MOV.U32 R13, RZ, RZ, R60 ;  /* 0x000000ffff0d7224 */ /* 0x000fe400078e003c */
[----:B------:R-:W-:Y:S01]  /*3960*/  IMAD.MOV.U32 R14, RZ, RZ, R61 ;  /* 0x000000ffff0e7224 */ /* 0x000fe200078e003d */
[----:B------:R-:W-:Y:S01]  /*3970*/  PRMT R124, R12, 0x7610, R124 ;  /* 0x000076100c7c7816 */ /* 0x000fe2000000007c */
[----:B------:R-:W-:Y:S01]  /*3980*/  IMAD.MOV.U32 R12, RZ, RZ, R57 ;  /* 0x000000ffff0c7224 */ /* 0x000fe200078e0039 */
[----:B------:R-:W-:Y:S01]  /*3990*/  PRMT R109, R109, 0x5410, R13 ;  /* 0x000054106d6d7816 */ /* 0x000fe2000000000d */
[----:B------:R-:W-:Y:S01]  /*39a0*/  IMAD.MOV.U32 R13, RZ, RZ, R54 ;  /* 0x000000ffff0d7224 */ /* 0x000fe200078e0036 */
[----:B------:R-:W-:Y:S01]  /*39b0*/  PRMT R110, R110, 0x5410, R14 ;  /* 0x000054106e6e7816 */ /* 0x000fe2000000000e */
[----:B------:R-:W-:Y:S01]  /*39c0*/  IMAD.MOV.U32 R14, RZ, RZ, R55 ;  /* 0x000000ffff0e7224 */ /* 0x000fe200078e0037 */
[----:B------:R-:W-:Y:S01]  /*39d0*/  PRMT R106, R106, 0x5410, R12 ;  /* 0x000054106a6a7816 */ /* 0x000fe2000000000c */
[----:B------:R-:W-:Y:S01]  /*39e0*/  IMAD.MOV.U32 R12, RZ, RZ, R65 ;  /* 0x000000ffff0c7224 */ /* 0x000fe200078e0041 */
[----:B------:R-:W-:-:S02]  /*39f0*/  PRMT R125, R13, 0x7610, R125 ;  /* 0x000076100d7d7816 */ /* 0x000fc4000000007d */
[----:B------:R-:W-:Y:S02]  /*3a00*/  PRMT R126, R14, 0x7610, R126 ;  /* 0x000076100e7e7816 */ /* 0x000fe4000000007e */
[----:B--2---:R-:W-:Y:S01]  /*3a10*/  R2UR UR4, R11 ;  /* 0x000000000b0472ca */ /* 0x004fe200000e0000 */
[----:B------:R-:W-:-:S05]  /*3a20*/  IMAD.MOV.U32 R11, RZ, RZ, R52 ;  /* 0x000000ffff0b7224 */ /* 0x000fca00078e0034 */
[----:B------:R-:W-:Y:S01]  /*3a30*/  PRMT R123, R11, 0x7610, R123 ;  /* 0x000076100b7b7816 */ /* 0x000fe2000000007b */
[----:B------:R-:W-:-:S05]  /*3a40*/  IMAD.MOV.U32 R11, RZ, RZ, R56 ;  /* 0x000000ffff0b7224 */ /* 0x000fca00078e0038 */
[----:B------:R-:W-:Y:S01]  /*3a50*/  PRMT R108, R108, 0x5410, R11 ;  /* 0x000054106c6c7816 */ /* 0x000fe2000000000b */
[----:B------:R-:W-:Y:S01]  /*3a60*/  IMAD.MOV.U32 R11, RZ, RZ, R64 ;  /* 0x000000ffff0b7224 */ /* 0x000fe200078e0040 */
[----:B------:R-:W-:-:S04]  /*3a70*/  UISETP.NE.AND UP0, UPT, UR4, 0x3, UPT ;  /* 0x000000030400788c */ /* 0x000fc8000bf05270 */
[----:B------:R-:W-:Y:S01]  /*3a80*/  PRMT R74, R12, 0x5410, R11 ;  /* 0x000054100c4a7816 */ /* 0x000fe2000000000b */
[----:B------:R-:W-:Y:S01]  /*3a90*/  IMAD.MOV.U32 R11, RZ, RZ, R58 ;  /* 0x000000ffff0b7224 */ /* 0x000fe200078e003a */
[----:B------:R-:W-:Y:S01]  /*3aa0*/  PLOP3.LUT P5, PT, PT, PT, UP0, 0x80, 0x0 ;  /* 0x000000000000781c */ /* 0x000fe20003faf008 */
[----:B------:R-:W-:-:S03]  /*3ab0*/  IMAD.MOV.U32 R12, RZ, RZ, R59 ;  /* 0x000000ffff0c7224 */ /* 0x000fc600078e003b */
[----:B------:R-:W-:Y:S01]  /*3ac0*/  PRMT R127, R11, 0x7610, R127 ;  /* 0x000076100b7f7816 */ /* 0x000fe2000000007f */
[----:B------:R-:W-:Y:S01]  /*3ad0*/  IMAD.MOV.U32 R11, RZ, RZ, R62 ;  /* 0x000000ffff0b7224 */ /* 0x000fe200078e003e */
[----:B------:R-:W-:Y:S01]  /*3ae0*/  PRMT R128, R12, 0x7610, R128 ;  /* 0x000076100c807816 */ /* 0x000fe20000000080 */
[----:B------:R-:W-:-:S03]  /*3af0*/  IMAD.MOV.U32 R12, RZ, RZ, R63 ;  /* 0x000000ffff0c7224 */ /* 0x000fc600078e003f */
[----:B------:R-:W-:Y:S01]  /*3b00*/  PRMT R129, R11, 0x7610, R129 ;  /* 0x000076100b817816 */ /* 0x000fe20000000081 */
[----:B------:R-:W-:Y:S01]  /*3b10*/  IMAD.MOV.U32 R11, RZ, RZ, R66 ;  /* 0x000000ffff0b7224 */ /* 0x000fe200078e0042 */
[----:B------:R-:W-:Y:S01]  /*3b20*/  PRMT R130, R12, 0x7610, R130 ;  /* 0x000076100c827816 */ /* 0x000fe20000000082 */
[----:B------:R-:W-:-:S05]  /*3b30*/  IMAD.MOV.U32 R12, RZ, RZ, R67 ;  /* 0x000000ffff0c7224 */ /* 0x000fca00078e0043 */
[----:B------:R-:W-:Y:S01]  /*3b40*/  PRMT R75, R11, 0x5410, R12 ;  /* 0x000054100b4b7816 */ /* 0x000fe2000000000c */
[----:B------:R-:W-:Y:S02]  /*3b50*/  IMAD.MOV.U32 R11, RZ, RZ, R36 ;  /* 0x000000ffff0b7224 */ /* 0x000fe400078e0024 */
        /* <DEDUP_REMOVED lines=29> */
[----:B------:R-:W-:Y:S02]  /*3d30*/  PRMT R121, R11, 0x7610, R121 ;  /* 0x000076100b797816 */ /* 0x000fe40000000079 */
[----:B------:R-:W-:Y:S01]  /*3d40*/  PRMT R122, R12, 0x7610, R122 ;  /* 0x000076100c7a7816 */ /* 0x000fe2000000007a */
[----:B------:R-:W-:Y:S06]  /*3d50*/  @!P5 BRA `(.L_x_1563) ;  /* 0x000000000004d947 */ /* 0x000fec0003800000 */
[----:B------:R-:W-:Y:S01]  /*3d60*/  BPT.TRAP 0x1 ;  /* 0x000000040000795c */ /* 0x000fe20000300000 */
.L_x_1563:
[----:B------:R-:W2:Y:S01]  /*3d70*/  LDL R11, [R1+0x4c] ;  /* 0x00004c00010b7983 */ /* 0x000ea20000100800 */
[----:B------:R-:W-:Y:S01]  /*3d80*/  IMAD R88, R200, 0x8, R17 ;  /* 0x00000008c8587824 */ /* 0x000fe200078e0211 */
[----:B------:R-:W-:Y:S01]  /*3d90*/  BSSY B1, `(.L_x_1564) ;  /* 0x0000004000017945 */ /* 0x000fe20003800000 */
[----:B--2---:R-:W-:-:S04]  /*3da0*/  SHF.L.U32 R100, R11, 0x1f, RZ ;  /* 0x0000001f0b647819 */ /* 0x004fc800000006ff */
[----:B------:R-:W0:Y:S02]  /*3db0*/  SYNCS.PHASECHK.TRANS64.TRYWAIT P6, [R88+URZ+0x30890], R100 ;  /* 0x03089064580075a7 */ /* 0x000e2400080c017f */
[----:B0-----:R-:W-:Y:S05]  /*3dc0*/  @!P6 BRA `(.L_x_1565) ;  /* 0x0000028c00e0e947 */ /* 0x001fea0003800000 */
.L_x_1996:
[----:B------:R-:W-:Y:S05]  /*3dd0*/  BSYNC B1 ;  /* 0x0000000000017941 */ /* 0x000fea0003800000 */
.L_x_1564:
[----:B------:R-:W-:-:S03]  /*3de0*/  UMOV UR4, 0xffffffff ;  /* 0xffffffff00047882 */ /* 0x000fc60000000000 */
[----:B------:R-:W-:Y:S05]  /*3df0*/  BRA.DIV UR4, `(.L_x_1566) ;  /* 0x0000028e04e87947 */ /* 0x000fea000b800000 */
[----:B------:R1:W2:Y:S04]  /*3e00*/  SHFL.IDX PT, R72, R105, RZ, 0x181f ;  /* 0x00181fff69487589 */ /* 0x0002a800000e0000 */
[----:B------:R1:W3:Y:S02]  /*3e10*/  SHFL.IDX PT, R11, R104, RZ, 0x181f ;  /* 0x00181fff680b7589 */ /* 0x0002e400000e0000 */
.L_x_2000:
        /* <DEDUP_REMOVED lines=13> */
[----:B------:R-:W-:Y:S02]  /*3ef0*/  PRMT R65, R75, 0x5410, R65 ;  /* 0x000054104b417816 */ /* 0x000fe40000000041 */
[----:B------:R-:W-:-:S02]  /*3f00*/  PRMT R64, R74, 0x5432, R64 ;  /* 0x000054324a407816 */ /* 0x000fc40000000040 */
[----:B------:R-:W-:Y:S02]  /*3f10*/  PRMT R67, R74, 0x5410, R73 ;  /* 0x000054104a437816 */ /* 0x000fe40000000049 */
[----:B------:R-:W-:Y:S02]  /*3f20*/  PRMT R73, R75, 0x5432, R66 ;  /* 0x000054324b497816 */ /* 0x000fe40000000042 */
[C---:B0-----:R-:W-:Y:S01]  /*3f30*/  LOP3.LUT R75, R13.reuse, 0xffff0000, RZ, 0xc0, !PT ;  /* 0xffff00000d4b7812 */ /* 0x041fe200078ec0ff */
[----:B------:R-:W-:Y:S01]  /*3f40*/  IMAD.U32 R13, R13, 0x10000, RZ ;  /* 0x000100000d0d7824 */ /* 0x000fe200078e00ff */
[----:B------:R-:W-:Y:S01]  /*3f50*/  LOP3.LUT R74, R65, 0xffff0000, RZ, 0xc0, !PT ;  /* 0xffff0000414a7812 */ /* 0x000fe200078ec0ff */
[C---:B------:R-:W-:Y:S01]  /*3f60*/  IMAD.U32 R103, R67.reuse, 0x10000, RZ ;  /* 0x0001000043677824 */ /* 0x040fe200078e00ff */
[C---:B------:R-:W-:Y:S01]  /*3f70*/  LOP3.LUT R102, R64.reuse, 0xffff0000, RZ, 0xc0, !PT ;  /* 0xffff000040667812 */ /* 0x040fe200078ec0ff */
[----:B------:R-:W-:Y:S01]  /*3f80*/  IMAD.U32 R64, R64, 0x10000, RZ ;  /* 0x0001000040407824 */ /* 0x000fe200078e00ff */
[----:B------:R-:W-:Y:S01]  /*3f90*/  LOP3.LUT R67, R67, 0xffff0000, RZ, 0xc0, !PT ;  /* 0xffff000043437812 */ /* 0x000fe200078ec0ff */
[----:B------:R-:W-:Y:S01]  /*3fa0*/  FMUL.FTZ R66, R75, R74 ;  /* 0x0000004a4b427220 */ /* 0x000fe20000410000 */
[----:B------:R-:W-:-:S02]  /*3fb0*/  IMAD.U32 R65, R65, 0x10000, RZ ;  /* 0x0001000041417824 */ /* 0x000fc400078e00ff */
[-C--:B------:R-:W-:Y:S01]  /*3fc0*/  FMUL.FTZ R75, R75, R102.reuse ;  /* 0x000000664b4b7220 */ /* 0x080fe20000410000 */
[C---:B------:R-:W-:Y:S01]  /*3fd0*/  FFMA.FTZ R66, R13.reuse, R102, -R66 ;  /* 0x000000660d427223 */ /* 0x040fe20000010842 */
[C---:B------:R-:W-:Y:S02]  /*3fe0*/  LOP3.LUT R102, R14.reuse, 0xffff0000, RZ, 0xc0, !PT ;  /* 0xffff00000e667812 */ /* 0x040fe400078ec0ff */
        /* <DEDUP_REMOVED lines=14> */
[----:B------:R-:W-:Y:S01]  /*40d0*/  FFMA.FTZ R15, R102, R67, -R15 ;  /* 0x00000043660f7223 */ /* 0x000fe2000001080f */
[----:B------:R-:W-:Y:S01]  /*40e0*/  LOP3.LUT R67, R12, 0xffff0000, RZ, 0xc0, !PT ;  /* 0xffff00000c437812 */ /* 0x000fe200078ec0ff */
[----:B------:R-:W-:Y:S01]  /*40f0*/  FFMA.FTZ R74, R102, R73, R74 ;  /* 0x00000049664a7223 */ /* 0x000fe2000001004a */
[----:B------:R-:W-:-:S03]  /*4100*/  IMAD.U32 R12, R12, 0x10000, RZ ;  /* 0x000100000c0c7824 */ /* 0x000fc600078e00ff */
[C---:B------:R-:W-:Y:S01]  /*4110*/  FMUL.FTZ R73, R67.reuse, R65 ;  /* 0x0000004143497220 */ /* 0x040fe20000410000 */
[-C--:B------:R-:W-:Y:S01]  /*4120*/  FMUL.FTZ R102, R67, R64.reuse ;  /* 0x0000004043667220 */ /* 0x080fe20000410000 */
[----:B------:R-:W-:Y:S02]  /*4130*/  F2FP.BF16.F32.PACK_AB R15, R74, R15 ;  /* 0x0000000f4a0f723e */ /* 0x000fe400000010ff */
[C---:B------:R-:W-:Y:S01]  /*4140*/  FFMA.FTZ R73, R12.reuse, R64, -R73 ;  /* 0x000000400c497223 */ /* 0x040fe20000010849 */
[----:B------:R-:W-:-:S05]  /*4150*/  FFMA.FTZ R102, R12, R65, R102 ;  /* 0x000000410c667223 */ /* 0x000fca0000010066 */
[----:B------:R-:W-:-:S07]  /*4160*/  F2FP.BF16.F32.PACK_AB R12, R102, R73 ;  /* 0x00000049660c723e */ /* 0x000fce00000010ff */
.L_x_1572:
[----:B------:R-:W-:Y:S05]  /*4170*/  BSYNC B3 ;  /* 0x0000000000037941 */ /* 0x000fea0003800000 */
.L_x_1571:
[----:B---3--:R-:W-:-:S04]  /*4180*/  LEA R64, P0, R18, R11, 0x1 ;  /* 0x0000000b12407211 */ /* 0x008fc800078008ff */
[----:B--2---:R-:W-:-:S05]  /*4190*/  LEA.HI.X R65, R18, R72, R19, 0x1, P0 ;  /* 0x0000004812417211 */ /* 0x004fca00000f0c13 */
[----:B0-----:R4:W-:Y:S04]  /*41a0*/  ST.E.128 desc[UR60][R64.64], R12 ;  /* 0x0000000c40007985 */ /* 0x0019e8000c101d3c */
.L_x_1570:
[----:B------:R-:W-:Y:S05]  /*41b0*/  BSYNC B2 ;  /* 0x0000000000027941 */ /* 0x000fea0003800000 */
.L_x_1569:
[----:B------:R-:W-:Y:S01]  /*41c0*/  ISETP.NE.AND P0, PT, R71, RZ, PT ;  /* 0x000000ff4700720c */ /* 0x000fe20003f05270 */
[----:B------:R-:W-:-:S12]  /*41d0*/  BSSY B2, `(.L_x_1573) ;  /* 0x0000037000027945 */ /* 0x000fd80003800000 */
[----:B------:R-:W-:Y:S05]  /*41e0*/  @!P0 BRA `(.L_x_1574) ;  /* 0x0000000000d48947 */ /* 0x000fea0003800000 */
[----:B----4-:R-:W4:Y:S01]  /*41f0*/  LDL R12, [R1+0x30] ;  /* 0x00003000010c7983 */ /* 0x010f220000100800 */
[----:B------:R-:W-:Y:S01]  /*4200*/  BSSY B3, `(.L_x_1575) ;  /* 0x0000030000037945 */ /* 0x000fe20003800000 */
[----:B----4-:R-:W-:Y:S02]  /*4210*/  ISETP.GE.AND P0, PT, R12, R101, PT ;  /* 0x000000650c00720c */ /* 0x010fe40003f06270 */
[----:B------:R4:W0:Y:S11]  /*4220*/  LDS.128 R12, [R90+0x22400] ;  /* 0x022400005a0c7984 */ /* 0x0008360000000c00 */
        /* <DEDUP_REMOVED lines=8> */
[----:B------:R-:W-:Y:S02]  /*42b0*/  LOP3.LUT R62, R61, 0xffff0000, RZ, 0xc0, !PT ;  /* 0xffff00003d3e7812 */ /* 0x000fe400078ec0ff */
[C---:B------:R-:W-:Y:S01]  /*42c0*/  LOP3.LUT R66, R60.reuse, 0xffff0000, RZ, 0xc0, !PT ;  /* 0xffff00003c427812 */ /* 0x040fe200078ec0ff */
[----:B------:R-:W-:Y:S01]  /*42d0*/  IMAD.U32 R60, R60, 0x10000, RZ ;  /* 0x000100003c3c7824 */ /* 0x000fe200078e00ff */
[----:B------:R-:W-:Y:S01]  /*42e0*/  SHF.R.U32.HI R63, RZ, 0x10, R63 ;  /* 0x00000010ff3f7819 */ /* 0x000fe2000001163f */
[C---:B------:R-:W-:Y:S01]  /*42f0*/  FMUL.FTZ R74, R67.reuse, R62 ;  /* 0x0000003e434a7220 */ /* 0x040fe20000410000 */
[----:B------:R-:W-:Y:S01]  /*4300*/  PRMT R64, R110, 0x5432, R64 ;  /* 0x000054326e407816 */ /* 0x000fe20000000040 */
[-C--:B------:R-:W-:Y:S01]  /*4310*/  FMUL.FTZ R67, R67, R66.reuse ;  /* 0x0000004243437220 */ /* 0x080fe20000410000 */
[----:B------:R-:W-:Y:S01]  /*4320*/  PRMT R63, R130, 0x5410, R63 ;  /* 0x00005410823f7816 */ /* 0x000fe2000000003f */
[C---:B------:R-:W-:Y:S01]  /*4330*/  FFMA.FTZ R13, R65.reuse, R66, -R74 ;  /* 0x00000042410d7223 */ /* 0x040fe2000001084a */
[----:B------:R-:W-:Y:S01]  /*4340*/  LOP3.LUT R74, R14, 0xffff0000, RZ, 0xc0, !PT ;  /* 0xffff00000e4a7812 */ /* 0x000fe200078ec0ff */
[----:B------:R-:W-:Y:S01]  /*4350*/  FFMA.FTZ R62, R65, R62, R67 ;  /* 0x0000003e413e7223 */ /* 0x000fe20000010043 */
[C---:B------:R-:W-:Y:S01]  /*4360*/  IMAD.U32 R67, R64.reuse, 0x10000, RZ ;  /* 0x0001000040437824 */ /* 0x040fe200078e00ff */
[----:B------:R-:W-:Y:S01]  /*4370*/  LOP3.LUT R64, R64, 0xffff0000, RZ, 0xc0, !PT ;  /* 0xffff000040407812 */ /* 0x000fe200078ec0ff */
        /* <DEDUP_REMOVED lines=15> */
[----:B------:R-:W-:Y:S01]  /*4470*/  IMAD.U32 R66, R61, 0x10000, RZ ;  /* 0x000100003d427824 */ /* 0x000fe200078e00ff */
[C---:B------:R-:W-:Y:S01]  /*4480*/  LOP3.LUT R61, R12.reuse, 0xffff0000, RZ, 0xc0, !PT ;  /* 0xffff00000c3d7812 */ /* 0x040fe200078ec0ff */
[----:B------:R-:W-:Y:S02]  /*4490*/  IMAD.U32 R63, R12, 0x10000, RZ ;  /* 0x000100000c3f7824 */ /* 0x000fe400078e00ff */
[----:B------:R-:W-:Y:S02]  /*44a0*/  F2FP.BF16.F32.PACK_AB R15, R15, R64 ;  /* 0x000000400f0f723e */ /* 0x000fe400000010ff */
[C---:B------:R-:W-:Y:S01]  /*44b0*/  FMUL.FTZ R12, R61.reuse, R66 ;  /* 0x000000423d0c7220 */ /* 0x040fe20000410000 */
[----:B------:R-:W-:-:S03]  /*44c0*/  FMUL.FTZ R61, R61, R60 ;  /* 0x0000003c3d3d7220 */ /* 0x000fc60000410000 */
[C---:B------:R-:W-:Y:S01]  /*44d0*/  FFMA.FTZ R12, R63.reuse, R60, -R12 ;  /* 0x0000003c3f0c7223 */ /* 0x040fe2000001080c */
[----:B------:R-:W-:-:S05]  /*44e0*/  FFMA.FTZ R61, R63, R66, R61 ;  /* 0x000000423f3d7223 */ /* 0x000fca000001003d */
[----:B------:R-:W-:-:S07]  /*44f0*/  F2FP.BF16.F32.PACK_AB R12, R61, R12 ;  /* 0x0000000c3d0c723e */ /* 0x000fce00000010ff */
.L_x_1576:
[----:B------:R-:W-:Y:S05]  /*4500*/  BSYNC B3 ;  /* 0x0000000000037941 */ /* 0x000fea0003800000 */
.L_x_1575:
[----:B---3--:R-:W-:-:S04]  /*4510*/  LEA R60, P0, R201, R11, 0x1 ;  /* 0x0000000bc93c7211 */ /* 0x008fc800078008ff */
[----:B--2---:R-:W-:-:S05]  /*4520*/  LEA.HI.X R61, R201, R72, R224, 0x1, P0 ;  /* 0x00000048c93d7211 */ /* 0x004fca00000f0ce0 */
[----:B0-----:R0:W-:Y:S04]  /*4530*/  ST.E.128 desc[UR60][R60.64], R12 ;  /* 0x0000000c3c007985 */ /* 0x0011e8000c101d3c */
.L_x_1574:
[----:B------:R-:W-:Y:S05]  /*4540*/  BSYNC B2 ;  /* 0x0000000000027941 */ /* 0x000fea0003800000 */
.L_x_1573:
[----:B------:R-:W-:Y:S01]  /*4550*/  ISETP.NE.AND P0, PT, R76, RZ, PT ;  /* 0x000000ff4c00720c */ /* 0x000fe20003f05270 */
[----:B------:R-:W-:-:S12]  /*4560*/  BSSY B2, `(.L_x_1577) ;  /* 0x0000039000027945 */ /* 0x000fd80003800000 */
[----:B------:R-:W-:Y:S05]  /*4570*/  @!P0 BRA `(.L_x_1578) ;  /* 0x0000000000dc8947 */ /* 0x000fea0003800000 */
[----:B0---4-:R-:W4:Y:S01]  /*4580*/  LDL R12, [R1+0x34] ;  /* 0x00003400010c7983 */ /* 0x011f220000100800 */
[----:B------:R-:W-:Y:S01]  /*4590*/  BSSY B3, `(.L_x_1579) ;  /* 0x0000031000037945 */ /* 0x000fe20003800000 */
[----:B----4-:R-:W-:Y:S02]  /*45a0*/  ISETP.GE.AND P0, PT, R12, R101, PT ;  /* 0x000000650c00720c */ /* 0x010fe40003f06270 */
[----:B------:R0:W4:Y:S11]  /*45b0*/  LDS.128 R12, [R90+0x24400] ;  /* 0x024400005a0c7984 */ /* 0x0001360000000c00 */
[----:B0-----:R-:W-:Y:S05]  /*45c0*/  @P0 BRA `(.L_x_1580) ;  /* 0x0000000000b40947 */ /* 0x001fea0003800000 */
[--C-:B------:R-:W-:Y:S02]  /*45d0*/  SHF.R.U64 R56, R56, 0x10, R57.reuse ;  /* 0x0000001038387819 */ /* 0x100fe40000001239 */
[----:B------:R-:W-:Y:S02]  /*45e0*/  SHF.R.U32.HI R60, RZ, 0x10, R57 ;  /* 0x00000010ff3c7819 */ /* 0x000fe40000011639 */
[--C-:B------:R-:W-:Y:S02]  /*45f0*/  SHF.R.U64 R57, R58, 0x10, R59.reuse ;  /* 0x000000103a397819 */ /* 0x100fe4000000123b */
[----:B------:R-:W-:Y:S02]  /*4600*/  SHF.R.U32.HI R61, RZ, 0x10, R59 ;  /* 0x00000010ff3d7819 */ /* 0x000fe4000001163b */
[----:B------:R-:W-:Y:S01]  /*4610*/  PRMT R59, R127, 0x5410, R57 ;  /* 0x000054107f3b7816 */ /* 0x000fe20000000039 */
[----:B----4-:R-:W-:Y:S01]  /*4620*/  IMAD.U32 R57, R13, 0x10000, RZ ;  /* 0x000100000d397824 */ /* 0x010fe200078e00ff */
[----:B------:R-:W-:-:S02]  /*4630*/  PRMT R56, R108, 0x5432, R56 ;  /* 0x000054326c387816 */ /* 0x000fc40000000038 */
[----:B------:R-:W-:Y:S02]  /*4640*/  LOP3.LUT R63, R13, 0xffff0000, RZ, 0xc0, !PT ;  /* 0xffff00000d3f7812 */ /* 0x000fe400078ec0ff */
[----:B------:R-:W-:Y:S02]  /*4650*/  LOP3.LUT R62, R59, 0xffff0000, RZ, 0xc0, !PT ;  /* 0xffff00003b3e7812 */ /* 0x000fe400078ec0ff */
[C---:B------:R-:W-:Y:S01]  /*4660*/  LOP3.LUT R58, R56.reuse, 0xffff0000, RZ, 0xc0, !PT ;  /* 0xffff0000383a7812 */ /* 0x040fe200078ec0ff */
[----:B------:R-:W-:Y:S02]  /*4670*/  IMAD.U32 R56, R56, 0x10000, RZ ;  /* 0x0001000038387824 */ /* 0x000fe400078e00ff */
[C---:B------:R-:W-:Y:S02]  /*4680*/  FMUL.FTZ R64, R63.reuse, R62 ;  /* 0x0000003e3f407220 */ /* 0x040fe40000410000 */
[-C--:B------:R-:W-:Y:S02]  /*4690*/  FMUL.FTZ R13, R63, R58.reuse ;  /* 0x0000003a3f0d7220 */ /* 0x080fe40000410000 */
[----:B------:R-:W-:-:S02]  /*46a0*/  FFMA.FTZ R58, R57, R58, -R64 ;  /* 0x0000003a393a7223 */ /* 0x000fc40000010840 */
[----:B------:R-:W-:Y:S01]  /*46b0*/  FFMA.FTZ R57, R57, R62, R13 ;  /* 0x0000003e39397223 */ /* 0x000fe2000001000d */
[----:B------:R-:W-:Y:S02]  /*46c0*/  PRMT R13, R106, 0x5432, R60 ;  /* 0x000054326a0d7816 */ /* 0x000fe4000000003c */
[----:B------:R-:W-:Y:S02]  /*46d0*/  PRMT R60, R128, 0x5410, R61 ;  /* 0x00005410803c7816 */ /* 0x000fe4000000003d */
[----:B------:R-:W-:Y:S01]  /*46e0*/  LOP3.LUT R62, R14, 0xffff0000, RZ, 0xc0, !PT ;  /* 0xffff00000e3e7812 */ /* 0x000fe200078ec0ff */
[C---:B------:R-:W-:Y:S01]  /*46f0*/  IMAD.U32 R63, R13.reuse, 0x10000, RZ ;  /* 0x000100000d3f7824 */ /* 0x040fe200078e00ff */
[----:B------:R-:W-:Y:S01]  /*4700*/  LOP3.LUT R13, R13, 0xffff0000, RZ, 0xc0, !PT ;  /* 0xffff00000d0d7812 */ /* 0x000fe200078ec0ff */
[----:B------:R-:W-:Y:S01]  /*4710*/  IMAD.U32 R61, R60, 0x10000, RZ ;  /* 0x000100003c3d7824 */ /* 0x000fe200078e00ff */
[----:B------:R-:W-:Y:S01]  /*4720*/  F2FP.BF16.F32.PACK_AB R57, R57, R58 ;  /* 0x0000003a3939723e */ /* 0x000fe200000010ff */
[----:B------:R-:W-:-:S02]  /*4730*/  IMAD.U32 R14, R14, 0x10000, RZ ;  /* 0x000100000e0e7824 */ /* 0x000fc400078e00ff */
[C---:B------:R-:W-:Y:S01]  /*4740*/  FMUL.FTZ R65, R62.reuse, R61 ;  /* 0x0000003d3e417220 */ /* 0x040fe20000410000 */
[----:B------:R-:W-:-:S03]  /*4750*/  FMUL.FTZ R62, R62, R63 ;  /* 0x0000003f3e3e7220 */ /* 0x000fc60000410000 */
[C---:B------:R-:W-:Y:S01]  /*4760*/  FFMA.FTZ R65, R14.reuse, R63, -R65 ;  /* 0x0000003f0e417223 */ /* 0x040fe20000010841 */
[----:B------:R-:W-:Y:S01]  /*4770*/  FFMA.FTZ R62, R14, R61, R62 ;  /* 0x0000003d0e3e7223 */ /* 0x000fe2000001003e */
[----:B------:R-:W-:Y:S01]  /*4780*/  LOP3.LUT R61, R60, 0xffff0000, RZ, 0xc0, !PT ;  /* 0xffff00003c3d7812 */ /* 0x000fe200078ec0ff */
[C---:B------:R-:W-:Y:S01]  /*4790*/  IMAD.U32 R60, R15.reuse, 0x10000, RZ ;  /* 0x000100000f3c7824 */ /* 0x040fe200078e00ff */
[----:B------:R-:W-:-:S05]  /*47a0*/  LOP3.LUT R14, R15, 0xffff0000, RZ, 0xc0, !PT ;  /* 0xffff00000f0e7812 */ /* 0x000fca00078ec0ff */
[C---:B------:R-:W-:Y:S01]  /*47b0*/  FMUL.FTZ R15, R14.reuse, R61 ;  /* 0x0000003d0e0f7220 */ /* 0x040fe20000410000 */
[----:B------:R-:W-:-:S03]  /*47c0*/  FMUL.FTZ R14, R14, R13 ;  /* 0x0000000d0e0e7220 */ /* 0x000fc60000410000 */
[C---:B------:R-:W-:Y:S01]  /*47d0*/  FFMA.FTZ R15, R60.reuse, R13, -R15 ;  /* 0x0000000d3c0f7223 */ /* 0x040fe2000001080f */
[----:B------:R-:W-:Y:S01]  /*47e0*/  FFMA.FTZ R14, R60, R61, R14 ;  /* 0x0000003d3c0e7223 */ /* 0x000fe2000001000e */
[C---:B------:R-:W-:Y:S01]  /*47f0*/  LOP3.LUT R13, R12.reuse, 0xffff0000, RZ, 0xc0, !PT ;  /* 0xffff00000c0d7812 */ /* 0x040fe200078ec0ff */
[----:B------:R-:W-:Y:S02]  /*4800*/  IMAD.U32 R60, R59, 0x10000, RZ ;  /* 0x000100003b3c7824 */ /* 0x000fe400078e00ff */
[----:B------:R-:W-:Y:S01]  /*4810*/  IMAD.U32 R59, R12, 0x10000, RZ ;  /* 0x000100000c3b7824 */ /* 0x000fe200078e00ff */
[----:B------:R-:W-:Y:S01]  /*4820*/  F2FP.BF16.F32.PACK_AB R15, R14, R15 ;  /* 0x0000000f0e0f723e */ /* 0x000fe200000010ff */
[C---:B------:R-:W-:Y:S01]  /*4830*/  FMUL.FTZ R12, R13.reuse, R60 ;  /* 0x0000003c0d0c7220 */ /* 0x040fe20000410000 */
[-C--:B------:R-:W-:Y:S01]  /*4840*/  FMUL.FTZ R13, R13, R56.reuse ;  /* 0x000000380d0d7220 */ /* 0x080fe20000410000 */
[----:B------:R-:W-:Y:S02]  /*4850*/  F2FP.BF16.F32.PACK_AB R14, R62, R65 ;  /* 0x000000413e0e723e */ /* 0x000fe400000010ff */
[C---:B------:R-:W-:Y:S01]  /*4860*/  FFMA.FTZ R12, R59.reuse, R56, -R12 ;  /* 0x000000383b0c7223 */ /* 0x040fe2000001080c */
[----:B------:R-:W-:-:S05]  /*4870*/  FFMA.FTZ R13, R59, R60, R13 ;  /* 0x0000003c3b0d7223 */ /* 0x000fca000001000d */
[----:B------:R-:W-:Y:S01]  /*4880*/  F2FP.BF16.F32.PACK_AB R12, R13, R12 ;  /* 0x0000000c0d0c723e */ /* 0x000fe200000010ff */
[----:B------:R-:W-:-:S07]  /*4890*/  IMAD.MOV.U32 R13, RZ, RZ, R57 ;  /* 0x000000ffff0d7224 */ /* 0x000fce00078e0039 */
.L_x_1580:
[----:B------:R-:W-:Y:S05]  /*48a0*/  BSYNC B3 ;  /* 0x0000000000037941 */ /* 0x000fea0003800000 */
.L_x_1579:
[----:B------:R-:W2:Y:S01]  /*48b0*/  LDL R58, [R1+0x4] ;  /* 0x00000400013a7983 */ /* 0x000ea20000100800 */
[----:B---3--:R-:W-:-:S04]  /*48c0*/  LEA R56, P0, R22, R11, 0x1 ;  /* 0x0000000b16387211 */ /* 0x008fc800078008ff */
[----:B--2---:R-:W-:-:S05]  /*48d0*/  LEA.HI.X R57, R22, R72, R58, 0x1, P0 ;  /* 0x0000004816397211 */ /* 0x004fca00000f0c3a */
[----:B----4-:R0:W-:Y:S04]  /*48e0*/  ST.E.128 desc[UR60][R56.64], R12 ;  /* 0x0000000c38007985 */ /* 0x0101e8000c101d3c */
.L_x_1578:
[----:B------:R-:W-:Y:S05]  /*48f0*/  BSYNC B2 ;  /* 0x0000000000027941 */ /* 0x000fea0003800000 */
.L_x_1577:
[----:B------:R-:W-:-:S13]  /*4900*/  ISETP.NE.AND P0, PT, R77, RZ, PT ;  /* 0x000000ff4d00720c */ /* 0x000fda0003f05270 */
[----:B------:R-:W-:Y:S05]  /*4910*/  @!P0 BRA `(.L_x_1568) ;  /* 0x0000000000dc8947 */ /* 0x000fea0003800000 */
[----:B------:R-:W5:Y:S04]  /*4920*/  LDL R59, [R1+0x48] ;  /* 0x00004800013b7983 */ /* 0x000f680000100800 */
[----:B------:R-:W2:Y:S01]  /*4930*/  LDL R58, [R1] ;  /* 0x00000000013a7983 */ /* 0x000ea20000100800 */
[----:B0--3--:R-:W-:Y:S01]  /*4940*/  LEA R56, P0, R23, R11, 0x1 ;  /* 0x0000000b17387211 */ /* 0x009fe200078008ff */
[----:B------:R-:W-:Y:S02]  /*4950*/  BSSY B2, `(.L_x_1581) ;  /* 0x0000032000027945 */ /* 0x000fe40003800000 */
[----:B----4-:R0:W3:Y:S01]  /*4960*/  LDS.128 R12, [R90+0x26400] ;  /* 0x026400005a0c7984 */ /* 0x0100e20000000c00 */
[----:B-----5:R-:W-:Y:S02]  /*4970*/  ISETP.GE.AND P6, PT, R59, R101, PT ;  /* 0x000000653b00720c */ /* 0x020fe40003fc6270 */
[----:B--2---:R-:W-:-:S11]  /*4980*/  LEA.HI.X R57, R23, R72, R58, 0x1, P0 ;  /* 0x0000004817397211 */ /* 0x004fd600000f0c3a */
[----:B0--3--:R-:W-:Y:S05]  /*4990*/  @P6 BRA `(.L_x_1582) ;  /* 0x0000000000b46947 */ /* 0x009fea0003800000 */
[----:B------:R-:W-:Y:S01]  /*49a0*/  SHF.R.U64 R58, R52, 0x10, R53 ;  /* 0x00000010343a7819 */ /* 0x000fe20000001235 */
[----:B------:R-:W-:Y:S01]  /*49b0*/  IMAD.U32 R11, R13, 0x10000, RZ ;  /* 0x000100000d0b7824 */ /* 0x000fe200078e00ff */
[--C-:B------:R-:W-:Y:S02]  /*49c0*/  SHF.R.U64 R52, R54, 0x10, R55.reuse ;  /* 0x0000001036347819 */ /* 0x100fe40000001237 */
[----:B------:R-:W-:Y:S02]  /*49d0*/  PRMT R123, R123, 0x5410, R58 ;  /* 0x000054107b7b7816 */ /* 0x000fe4000000003a */
[----:B------:R-:W-:Y:S02]  /*49e0*/  PRMT R125, R125, 0x5410, R52 ;  /* 0x000054107d7d7816 */ /* 0x000fe40000000034 */
[----:B------:R-:W-:Y:S02]  /*49f0*/  LOP3.LUT R59, R13, 0xffff0000, RZ, 0xc0, !PT ;  /* 0xffff00000d3b7812 */ /* 0x000fe400078ec0ff */
[C---:B------:R-:W-:Y:S01]  /*4a00*/  LOP3.LUT R54, R125.reuse, 0xffff0000, RZ, 0xc0, !PT ;  /* 0xffff00007d367812 */ /* 0x040fe200078ec0ff */
[----:B------:R-:W-:Y:S01]  /*4a10*/  IMAD.U32 R125, R125, 0x10000, RZ ;  /* 0x000100007d7d7824 */ /* 0x000fe200078e00ff */
[C---:B------:R-:W-:Y:S01]  /*4a20*/  LOP3.LUT R52, R123.reuse, 0xffff0000, RZ, 0xc0, !PT ;  /* 0xffff00007b347812 */ /* 0x040fe200078ec0ff */
[----:B------:R-:W-:Y:S01]  /*4a30*/  IMAD.U32 R123, R123, 0x10000, RZ ;  /* 0x000100007b7b7824 */ /* 0x000fe200078e00ff */
[----:B------:R-:W-:Y:S01]  /*4a40*/  SHF.R.U32.HI R55, RZ, 0x10, R55 ;  /* 0x00000010ff377819 */ /* 0x000fe20000011637 */
[C---:B------:R-:W-:Y:S01]  /*4a50*/  FMUL.FTZ R58, R59.reuse, R54 ;  /* 0x000000363b3a7220 */ /* 0x040fe20000410000 */
[----:B------:R-:W-:Y:S01]  /*4a60*/  SHF.R.U32.HI R53, RZ, 0x10, R53 ;  /* 0x00000010ff357819 */ /* 0x000fe20000011635 */
[-C--:B------:R-:W-:Y:S01]  /*4a70*/  FMUL.FTZ R59, R59, R52.reuse ;  /* 0x000000343b3b7220 */ /* 0x080fe20000410000 */
[----:B------:R-:W-:Y:S01]  /*4a80*/  PRMT R126, R126, 0x5410, R55 ;  /* 0x000054107e7e7816 */ /* 0x000fe20000000037 */
[C---:B------:R-:W-:Y:S01]  /*4a90*/  FFMA.FTZ R52, R11.reuse, R52, -R58 ;  /* 0x000000340b347223 */ /* 0x040fe2000001083a */
[----:B------:R-:W-:Y:S01]  /*4aa0*/  PRMT R124, R124, 0x5410, R53 ;  /* 0x000054107c7c7816 */ /* 0x000fe20000000035 */
[----:B------:R-:W-:Y:S01]  /*4ab0*/  FFMA.FTZ R11, R11, R54, R59 ;  /* 0x000000360b0b7223 */ /* 0x000fe2000001003b */
[----:B------:R-:W-:Y:S01]  /*4ac0*/  LOP3.LUT R54, R14, 0xffff0000, RZ, 0xc0, !PT ;  /* 0xffff00000e367812 */ /* 0x000fe200078ec0ff */
[----:B------:R-:W-:-:S02]  /*4ad0*/  IMAD.U32 R53, R126, 0x10000, RZ ;  /* 0x000100007e357824 */ /* 0x000fc400078e00ff */
        /* <DEDUP_REMOVED lines=8> */
[----:B------:R-:W-:Y:S01]  /*4b60*/  LOP3.LUT R54, R126, 0xffff0000, RZ, 0xc0, !PT ;  /* 0xffff00007e367812 */ /* 0x000fe200078ec0ff */
[C---:B------:R-:W-:Y:S01]  /*4b70*/  IMAD.U32 R53, R15.reuse, 0x10000, RZ ;  /* 0x000100000f357824 */ /* 0x040fe200078e00ff */
[----:B------:R-:W-:-:S02]  /*4b80*/  LOP3.LUT R55, R15, 0xffff0000, RZ, 0xc0, !PT ;  /* 0xffff00000f377812 */ /* 0x000fc400078ec0ff */
[----:B------:R-:W-:Y:S01]  /*4b90*/  F2FP.BF16.F32.PACK_AB R14, R14, R13 ;  /* 0x0000000d0e0e723e */ /* 0x000fe200000010ff */
[----:B------:R-:W-:Y:S02]  /*4ba0*/  IMAD.MOV.U32 R13, RZ, RZ, R11 ;  /* 0x000000ffff0d7224 */ /* 0x000fe400078e000b */
        /* <DEDUP_REMOVED lines=11> */
[----:B------:R-:W-:-:S07]  /*4c60*/  F2FP.BF16.F32.PACK_AB R12, R58, R55 ;  /* 0x000000373a0c723e */ /* 0x000fce00000010ff */
.L_x_1582:
[----:B------:R-:W-:Y:S05]  /*4c70*/  BSYNC B2 ;  /* 0x0000000000027941 */ /* 0x000fea0003800000 */
.L_x_1581:
[----:B------:R0:W-:Y:S02]  /*4c80*/  ST.E.128 desc[UR60][R56.64], R12 ;  /* 0x0000000c38007985 */ /* 0x0001e4000c101d3c */
.L_x_1568:
[----:B------:R-:W-:Y:S05]  /*4c90*/  BSYNC B1 ;  /* 0x0000000000017941 */ /* 0x000fea0003800000 */
.L_x_1567:
[----:B------:R-:W-:-:S03]  /*4ca0*/  UMOV UR4, 0xffffffff ;  /* 0xffffffff00047882 */ /* 0x000fc60000000000 */
[----:B------:R-:W-:Y:S05]  /*4cb0*/  BRA.DIV UR4, `(.L_x_1583) ;  /* 0x0000028204847947 */ /* 0x000fea000b800000 */
[----:B-1----:R-:W1:Y:S04]  /*4cc0*/  SHFL.IDX PT, R105, R105, 0x1, 0x181f ;  /* 0x00381f0069697f89 */ /* 0x002e6800000e0000 */
[----:B------:R-:W0:Y:S02]  /*4cd0*/  SHFL.IDX PT, R104, R104, 0x1, 0x181f ;  /* 0x00381f0068687f89 */ /* 0x000e2400000e0000 */
.L_x_2004:
[----:B------:R-:W-:Y:S05]  /*4ce0*/  @P4 BRA `(.L_x_1584) ;  /* 0x0000003c00744947 */ /* 0x000fea0003800000 */
[----:B------:R-:W-:Y:S01]  /*4cf0*/  ISETP.NE.AND P0, PT, R29, RZ, PT ;  /* 0x000000ff1d00720c */ /* 0x000fe20003f05270 */
[----:B------:R-:W-:-:S12]  /*4d00*/  BSSY B1, `(.L_x_1585) ;  /* 0x0000037000017945 */ /* 0x000fd80003800000 */
[----:B------:R-:W-:Y:S05]  /*4d10*/  @!P0 BRA `(.L_x_1586) ;  /* 0x0000000000d48947 */ /* 0x000fea0003800000 */
[----:B0---4-:R0:W4:Y:S01]  /*4d20*/  LDS.128 R12, [R90+0x21400] ;  /* 0x021400005a0c7984 */ /* 0x0111220000000c00 */
[----:B------:R-:W-:Y:S01]  /*4d30*/  ISETP.GE.AND P4, PT, R204, R101, PT ;  /* 0x00000065cc00720c */ /* 0x000fe20003f86270 */
[----:B------:R-:W-:Y:S01]  /*4d40*/  BSSY B2, `(.L_x_1587) ;  /* 0x0000031000027945 */ /* 0x000fe20003800000 */
[----:B------:R-:W-:-:S04]  /*4d50*/  LEA R52, P0, R18, R104, 0x1 ;  /* 0x0000006812347211 */ /* 0x000fc800078008ff */
[----:B-1----:R-:W-:-:S07]  /*4d60*/  LEA.HI.X R53, R18, R105, R19, 0x1, P0 ;  /* 0x0000006912357211 */ /* 0x002fce00000f0c13 */
[----:B0-----:R-:W-:Y:S05]  /*4d70*/  @P4 BRA `(.L_x_1588) ;  /* 0x0000000000b44947 */ /* 0x001fea0003800000 */
[--C-:B------:R-:W-:Y:S01]  /*4d80*/  SHF.R.U64 R55, R48, 0x10, R49.reuse ;  /* 0x0000001030377819 */ /* 0x100fe20000001231 */
[----:B----4-:R-:W-:Y:S01]  /*4d90*/  IMAD.U32 R48, R14, 0x10000, RZ ;  /* 0x000100000e307824 */ /* 0x010fe200078e00ff */
[----:B------:R-:W-:Y:S02]  /*4da0*/  SHF.R.U32.HI R56, RZ, 0x10, R49 ;  /* 0x00000010ff387819 */ /* 0x000fe40000011631 */
[----:B------:R-:W-:Y:S02]  /*4db0*/  SHF.R.U64 R49, R50, 0x10, R51 ;  /* 0x0000001032317819 */ /* 0x000fe40000001233 */
[----:B------:R-:W-:Y:S02]  /*4dc0*/  PRMT R120, R120, 0x5410, R55 ;  /* 0x0000541078787816 */ /* 0x000fe40000000037 */
[----:B------:R-:W-:Y:S02]  /*4dd0*/  PRMT R122, R122, 0x5410, R49 ;  /* 0x000054107a7a7816 */ /* 0x000fe40000000031 */
[----:B------:R-:W-:-:S02]  /*4de0*/  SHF.R.U32.HI R50, RZ, 0x10, R51 ;  /* 0x00000010ff327819 */ /* 0x000fc40000011633 */
[----:B------:R-:W-:Y:S02]  /*4df0*/  LOP3.LUT R49, R13, 0xffff0000, RZ, 0xc0, !PT ;  /* 0xffff00000d317812 */ /* 0x000fe400078ec0ff */
[C---:B------:R-:W-:Y:S01]  /*4e00*/  LOP3.LUT R54, R122.reuse, 0xffff0000, RZ, 0xc0, !PT ;  /* 0xffff00007a367812 */ /* 0x040fe200078ec0ff */
[----:B------:R-:W-:Y:S01]  /*4e10*/  IMAD.U32 R122, R122, 0x10000, RZ ;  /* 0x000100007a7a7824 */ /* 0x000fe200078e00ff */
[C---:B------:R-:W-:Y:S01]  /*4e20*/  LOP3.LUT R51, R120.reuse, 0xffff0000, RZ, 0xc0, !PT ;  /* 0xffff000078337812 */ /* 0x040fe200078ec0ff */
[----:B------:R-:W-:Y:S01]  /*4e30*/  IMAD.U32 R120, R120, 0x10000, RZ ;  /* 0x0001000078787824 */ /* 0x000fe200078e00ff */
[----:B------:R-:W-:Y:S01]  /*4e40*/  PRMT R121, R121, 0x5410, R50 ;  /* 0x0000541079797816 */ /* 0x000fe20000000032 */
[----:B------:R-:W-:Y:S01]  /*4e50*/  IMAD.U32 R50, R13, 0x10000, RZ ;  /* 0x000100000d327824 */ /* 0x000fe200078e00ff */
[----:B------:R-:W-:Y:S01]  /*4e60*/  PRMT R119, R119, 0x5410, R56 ;  /* 0x0000541077777816 */ /* 0x000fe20000000038 */
[C---:B------:R-:W-:Y:S01]  /*4e70*/  FMUL.FTZ R55, R49.reuse, R54 ;  /* 0x0000003631377220 */ /* 0x040fe20000410000 */
[----:B------:R-:W-:Y:S01]  /*4e80*/  FMUL.FTZ R57, R49, R51 ;  /* 0x0000003331397220 */ /* 0x000fe20000410000 */
[----:B------:R-:W-:Y:S01]  /*4e90*/  LOP3.LUT R14, R14, 0xffff0000, RZ, 0xc0, !PT ;  /* 0xffff00000e0e7812 */ /* 0x000fe200078ec0ff */
[----:B------:R-:W-:-:S02]  /*4ea0*/  IMAD.U32 R13, R121, 0x10000, RZ ;  /* 0x00010000790d7824 */ /* 0x000fc400078e00ff */
[C---:B------:R-:W-:Y:S01]  /*4eb0*/  FFMA.FTZ R49, R50.reuse, R51, -R55 ;  /* 0x0000003332317223 */ /* 0x040fe20000010837 */
[----:B------:R-:W-:Y:S02]  /*4ec0*/  IMAD.U32 R55, R119, 0x10000, RZ ;  /* 0x0001000077377824 */ /* 0x000fe400078e00ff */
[----:B------:R-:W-:Y:S01]  /*4ed0*/  FFMA.FTZ R50, R50, R54, R57 ;  /* 0x0000003632327223 */ /* 0x000fe20000010039 */
[C---:B------:R-:W-:Y:S01]  /*4ee0*/  FMUL.FTZ R57, R14.reuse, R13 ;  /* 0x0000000d0e397220 */ /* 0x040fe20000410000 */
[----:B---3--:R-:W-:Y:S01]  /*4ef0*/  LOP3.LUT R11, R15, 0xffff0000, RZ, 0xc0, !PT ;  /* 0xffff00000f0b7812 */ /* 0x008fe200078ec0ff */
[----:B------:R-:W-:Y:S01]  /*4f00*/  FMUL.FTZ R59, R14, R55 ;  /* 0x000000370e3b7220 */ /* 0x000fe20000410000 */
[----:B------:R-:W-:Y:S01]  /*4f10*/  LOP3.LUT R56, R121, 0xffff0000, RZ, 0xc0, !PT ;  /* 0xffff000079387812 */ /* 0x000fe200078ec0ff */
[----:B------:R-:W-:Y:S01]  /*4f20*/  IMAD.U32 R51, R12, 0x10000, RZ ;  /* 0x000100000c337824 */ /* 0x000fe200078e00ff */
[----:B------:R-:W-:Y:S01]  /*4f30*/  LOP3.LUT R14, R119, 0xffff0000, RZ, 0xc0, !PT ;  /* 0xffff0000770e7812 */ /* 0x000fe200078ec0ff */
[----:B------:R-:W-:Y:S01]  /*4f40*/  FFMA.FTZ R59, R48, R13, R59 ;  /* 0x0000000d303b7223 */ /* 0x000fe2000001003b */
[----:B------:R-:W-:Y:S01]  /*4f50*/  LOP3.LUT R54, R12, 0xffff0000, RZ, 0xc0, !PT ;  /* 0xffff00000c367812 */ /* 0x000fe200078ec0ff */
[----:B------:R-:W-:-:S02]  /*4f60*/  IMAD.U32 R15, R15, 0x10000, RZ ;  /* 0x000100000f0f7824 */ /* 0x000fc400078e00ff */
[----:B------:R-:W-:Y:S01]  /*4f70*/  FFMA.FTZ R12, R48, R55, -R57 ;  /* 0x00000037300c7223 */ /* 0x000fe20000010839 */
[C---:B------:R-:W-:Y:S01]  /*4f80*/  FMUL.FTZ R58, R11.reuse, R56 ;  /* 0x000000380b3a7220 */ /* 0x040fe20000410000 */
[----:B------:R-:W-:Y:S01]  /*4f90*/  FMUL.FTZ R13, R11, R14 ;  /* 0x0000000e0b0d7220 */ /* 0x000fe20000410000 */
        /* <DEDUP_REMOVED lines=10> */
[----:B------:R-:W-:-:S07]  /*5040*/  F2FP.BF16.F32.PACK_AB R12, R11, R48 ;  /* 0x000000300b0c723e */ /* 0x000fce00000010ff */
.L_x_1588:
[----:B------:R-:W-:Y:S05]  /*5050*/  BSYNC B2 ;  /* 0x0000000000027941 */ /* 0x000fea0003800000 */
.L_x_1587:
[----:B----4-:R0:W-:Y:S02]  /*5060*/  ST.E.128 desc[UR60][R52.64], R12 ;  /* 0x0000000c34007985 */ /* 0x0101e4000c101d3c */
.L_x_1586:
[----:B------:R-:W-:Y:S05]  /*5070*/  BSYNC B1 ;  /* 0x0000000000017941 */ /* 0x000fea0003800000 */
.L_x_1585:
[----:B------:R-:W-:Y:S01]  /*5080*/  ISETP.NE.AND P0, PT, R71, RZ, PT ;  /* 0x000000ff4700720c */ /* 0x000fe20003f05270 */
[----:B------:R-:W-:-:S12]  /*5090*/  BSSY B1, `(.L_x_1589) ;  /* 0x0000038000017945 */ /* 0x000fd80003800000 */
[----:B------:R-:W-:Y:S05]  /*50a0*/  @!P0 BRA `(.L_x_1590) ;  /* 0x0000000000d88947 */ /* 0x000fea0003800000 */
[----:B---3--:R-:W3:Y:S01]  /*50b0*/  LDL R11, [R1+0x30] ;  /* 0x00003000010b7983 */ /* 0x008ee20000100800 */
[C---:B0-----:R-:W-:Y:S01]  /*50c0*/  LEA R48, P0, R201.reuse, R104, 0x1 ;  /* 0x00000068c9307211 */ /* 0x041fe200078008ff */
[----:B------:R-:W-:Y:S02]  /*50d0*/  BSSY B2, `(.L_x_1591) ;  /* 0x0000032000027945 */ /* 0x000fe40003800000 */
[----:B----4-:R0:W4:Y:S01]  /*50e0*/  LDS.128 R12, [R90+0x23400] ;  /* 0x023400005a0c7984 */ /* 0x0101220000000c00 */
[----:B-1----:R-:W-:Y:S02]  /*50f0*/  LEA.HI.X R49, R201, R105, R224, 0x1, P0 ;  /* 0x00000069c9317211 */ /* 0x002fe400000f0ce0 */
[----:B---3--:R-:W-:-:S13]  /*5100*/  ISETP.GE.AND P4, PT, R11, R101, PT ;  /* 0x000000650b00720c */ /* 0x008fda0003f86270 */
[----:B0---4-:R-:W-:Y:S05]  /*5110*/  @P4 BRA `(.L_x_1592) ;  /* 0x0000000000b44947 */ /* 0x011fea0003800000 */
[--C-:B------:R-:W-:Y:S02]  /*5120*/  SHF.R.U64 R46, R46, 0x10, R47.reuse ;  /* 0x000000102e2e7819 */ /* 0x100fe4000000122f */
[----:B------:R-:W-:Y:S02]  /*5130*/  SHF.R.U32.HI R47, RZ, 0x10, R47 ;  /* 0x00000010ff2f7819 */ /* 0x000fe4000001162f */
[--C-:B------:R-:W-:Y:S02]  /*5140*/  SHF.R.U32.HI R51, RZ, 0x10, R45.reuse ;  /* 0x00000010ff337819 */ /* 0x100fe4000001162d */
[----:B------:R-:W-:Y:S01]  /*5150*/  SHF.R.U64 R50, R44, 0x10, R45 ;  /* 0x000000102c327819 */ /* 0x000fe2000000122d */
[----:B------:R-:W-:Y:S01]  /*5160*/  IMAD.U32 R44, R14, 0x10000, RZ ;  /* 0x000100000e2c7824 */ /* 0x000fe200078e00ff */
[----:B------:R-:W-:Y:S02]  /*5170*/  PRMT R118, R118, 0x5410, R47 ;  /* 0x0000541076767816 */ /* 0x000fe4000000002f */
[----:B------:R-:W-:-:S02]  /*5180*/  PRMT R116, R116, 0x5410, R51 ;  /* 0x0000541074747816 */ /* 0x000fc40000000033 */
        /* <DEDUP_REMOVED lines=9> */
[----:B------:R-:W-:Y:S01]  /*5220*/  FMUL.FTZ R55, R45, R52 ;  /* 0x000000342d377220 */ /* 0x000fe20000410000 */
[----:B------:R-:W-:Y:S01]  /*5230*/  LOP3.LUT R51, R117, 0xffff0000, RZ, 0xc0, !PT ;  /* 0xffff000075337812 */ /* 0x000fe200078ec0ff */
[-C--:B------:R-:W-:Y:S01]  /*5240*/  FMUL.FTZ R45, R45, R50.reuse ;  /* 0x000000322d2d7220 */ /* 0x080fe20000410000 */
[----:B------:R-:W-:Y:S01]  /*5250*/  LOP3.LUT R47, R115, 0xffff0000, RZ, 0xc0, !PT ;  /* 0xffff0000732f7812 */ /* 0x000fe200078ec0ff */
[----:B------:R-:W-:Y:S01]  /*5260*/  IMAD.U32 R13, R12, 0x10000, RZ ;  /* 0x000100000c0d7824 */ /* 0x000fe200078e00ff */
[----:B------:R-:W-:Y:S01]  /*5270*/  LOP3.LUT R118, R118, 0xffff0000, RZ, 0xc0, !PT ;  /* 0xffff000076767812 */ /* 0x000fe200078ec0ff */
[C---:B------:R-:W-:Y:S01]  /*5280*/  FMUL.FTZ R53, R15.reuse, R51 ;  /* 0x000000330f357220 */ /* 0x040fe20000410000 */
[----:B------:R-:W-:Y:S01]  /*5290*/  LOP3.LUT R116, R116, 0xffff0000, RZ, 0xc0, !PT ;  /* 0xffff000074747812 */ /* 0x000fe200078ec0ff */
[-C--:B------:R-:W-:Y:S01]  /*52a0*/  FMUL.FTZ R54, R15, R47.reuse ;  /* 0x0000002f0f367220 */ /* 0x080fe20000410000 */
[----:B------:R-:W-:Y:S01]  /*52b0*/  LOP3.LUT R15, R12, 0xffff0000, RZ, 0xc0, !PT ;  /* 0xffff00000c0f7812 */ /* 0x000fe200078ec0ff */
[C---:B------:R-:W-:Y:S01]  /*52c0*/  FFMA.FTZ R55, R44.reuse, R50, -R55 ;  /* 0x000000322c377223 */ /* 0x040fe20000010837 */
[----:B------:R-:W-:Y:S01]  /*52d0*/  FFMA.FTZ R52, R44, R52, R45 ;  /* 0x000000342c347223 */ /* 0x000fe2000001002d */
[C---:B------:R-:W-:Y:S01]  /*52e0*/  FFMA.FTZ R12, R46.reuse, R47, -R53 ;  /* 0x0000002f2e0c7223 */ /* 0x040fe20000010835 */
[----:B------:R-:W-:Y:S01]  /*52f0*/  FFMA.FTZ R51, R46, R51, R54 ;  /* 0x000000332e337223 */ /* 0x000fe20000010036 */
[----:B------:R-:W-:-:S02]  /*5300*/  IMAD.U32 R50, R117, 0x10000, RZ ;  /* 0x0001000075327824 */ /* 0x000fc400078e00ff */
[----:B------:R-:W-:Y:S01]  /*5310*/  FMUL.FTZ R45, R11, R118 ;  /* 0x000000760b2d7220 */ /* 0x000fe20000410000 */
[----:B------:R-:W-:Y:S02]  /*5320*/  IMAD.U32 R46, R115, 0x10000, RZ ;  /* 0x00010000732e7824 */ /* 0x000fe400078e00ff */
[----:B------:R-:W-:Y:S01]  /*5330*/  FMUL.FTZ R11, R11, R116 ;  /* 0x000000740b0b7220 */ /* 0x000fe20000410000 */
[C---:B------:R-:W-:Y:S01]  /*5340*/  FMUL.FTZ R44, R15.reuse, R50 ;  /* 0x000000320f2c7220 */ /* 0x040fe20000410000 */
[C---:B------:R-:W-:Y:S01]  /*5350*/  FFMA.FTZ R45, R14.reuse, R116, -R45 ;  /* 0x000000740e2d7223 */ /* 0x040fe2000001082d */
[----:B------:R-:W-:Y:S01]  /*5360*/  FMUL.FTZ R15, R15, R46 ;  /* 0x0000002e0f0f7220 */ /* 0x000fe20000410000 */
[----:B------:R-:W-:Y:S01]  /*5370*/  FFMA.FTZ R14, R14, R118, R11 ;  /* 0x000000760e0e7223 */ /* 0x000fe2000001000b */
[C---:B------:R-:W-:Y:S02]  /*5380*/  FFMA.FTZ R44, R13.reuse, R46, -R44 ;  /* 0x0000002e0d2c7223 */ /* 0x040fe4000001082c */
[----:B------:R-:W-:Y:S01]  /*5390*/  FFMA.FTZ R15, R13, R50, R15 ;  /* 0x000000320d0f7223 */ /* 0x000fe2000001000f */
[----:B------:R-:W-:-:S02]  /*53a0*/  F2FP.BF16.F32.PACK_AB R13, R51, R12 ;  /* 0x0000000c330d723e */ /* 0x000fc400000010ff */
[----:B------:R-:W-:Y:S02]  /*53b0*/  F2FP.BF16.F32.PACK_AB R45, R14, R45 ;  /* 0x0000002d0e2d723e */ /* 0x000fe400000010ff */
[----:B------:R-:W-:Y:S02]  /*53c0*/  F2FP.BF16.F32.PACK_AB R12, R15, R44 ;  /* 0x0000002c0f0c723e */ /* 0x000fe400000010ff */
[----:B------:R-:W-:Y:S01]  /*53d0*/  F2FP.BF16.F32.PACK_AB R14, R52, R55 ;  /* 0x00000037340e723e */ /* 0x000fe200000010ff */
[----:B------:R-:W-:-:S07]  /*53e0*/  IMAD.MOV.U32 R15, RZ, RZ, R45 ;  /* 0x000000ffff0f7224 */ /* 0x000fce00078e002d */
.L_x_1592:
[----:B------:R-:W-:Y:S05]  /*53f0*/  BSYNC B2 ;  /* 0x0000000000027941 */ /* 0x000fea0003800000 */
.L_x_1591:
[----:B------:R0:W-:Y:S02]  /*5400*/  ST.E.128 desc[UR60][R48.64], R12 ;  /* 0x0000000c30007985 */ /* 0x0001e4000c101d3c */
.L_x_1590:
[----:B------:R-:W-:Y:S05]  /*5410*/  BSYNC B1 ;  /* 0x0000000000017941 */ /* 0x000fea0003800000 */
.L_x_1589:
[----:B------:R-:W-:Y:S01]  /*5420*/  ISETP.NE.AND P0, PT, R76, RZ, PT ;  /* 0x000000ff4c00720c */ /* 0x000fe20003f05270 */
[----:B------:R-:W-:-:S12]  /*5430*/  BSSY B1, `(.L_x_1593) ;  /* 0x0000039000017945 */ /* 0x000fd80003800000 */
[----:B------:R-:W-:Y:S05]  /*5440*/  @!P0 BRA `(.L_x_1594) ;  /* 0x0000000000dc8947 */ /* 0x000fea0003800000 */
[----:B------:R-:W5:Y:S04]  /*5450*/  LDL R46, [R1+0x34] ;  /* 0x00003400012e7983 */ /* 0x000f680000100800 */
[----:B---3--:R-:W1:Y:S01]  /*5460*/  LDL R11, [R1+0x4] ;  /* 0x00000400010b7983 */ /* 0x008e620000100800 */
[----:B0-----:R-:W-:Y:S01]  /*5470*/  LEA R44, P0, R22, R104, 0x1 ;  /* 0x00000068162c7211 */ /* 0x001fe200078008ff */
[----:B------:R-:W-:Y:S02]  /*5480*/  BSSY B2, `(.L_x_1595) ;  /* 0x0000032000027945 */ /* 0x000fe40003800000 */
[----:B----4-:R0:W3:Y:S01]  /*5490*/  LDS.128 R12, [R90+0x25400] ;  /* 0x025400005a0c7984 */ /* 0x0100e20000000c00 */
[----:B-----5:R-:W-:Y:S02]  /*54a0*/  ISETP.GE.AND P4, PT, R46, R101, PT ;  /* 0x000000652e00720c */ /* 0x020fe40003f86270 */
[----:B-1----:R-:W-:-:S11]  /*54b0*/  LEA.HI.X R45, R22, R105, R11, 0x1, P0 ;  /* 0x00000069162d7211 */ /* 0x002fd600000f0c0b */
[----:B0--3--:R-:W-:Y:S05]  /*54c0*/  @P4 BRA `(.L_x_1596) ;  /* 0x0000000000b44947 */ /* 0x009fea0003800000 */
[----:B------:R-:W-:Y:S02]  /*54d0*/  SHF.R.U64 R47, R40, 0x10, R41 ;  /* 0x00000010282f7819 */ /* 0x000fe40000001229 */
[--C-:B------:R-:W-:Y:S02]  /*54e0*/  SHF.R.U64 R40, R42, 0x10, R43.reuse ;  /* 0x000000102a287819 */ /* 0x100fe4000000122b */
[----:B------:R-:W-:Y:S02]  /*54f0*/  SHF.R.U32.HI R43, RZ, 0x10, R43 ;  /* 0x00000010ff2b7819 */ /* 0x000fe4000001162b */
[----:B------:R-:W-:Y:S02]  /*5500*/  PRMT R113, R113, 0x5410, R40 ;  /* 0x0000541071717816 */ /* 0x000fe40000000028 */
[----:B------:R-:W-:Y:S01]  /*5510*/  SHF.R.U32.HI R46, RZ, 0x10, R41 ;  /* 0x00000010ff2e7819 */ /* 0x000fe20000011629 */
[----:B------:R-:W-:Y:S01]  /*5520*/  IMAD.U32 R41, R14, 0x10000, RZ ;  /* 0x000100000e297824 */ /* 0x000fe200078e00ff */
[----:B------:R-:W-:-:S02]  /*5530*/  PRMT R112, R112, 0x5410, R47 ;  /* 0x0000541070707816 */ /* 0x000fc4000000002f */
[----:B------:R-:W-:Y:S02]  /*5540*/  PRMT R114, R114, 0x5410, R43 ;  /* 0x0000541072727816 */ /* 0x000fe4000000002b */
[----:B------:R-:W-:Y:S02]  /*5550*/  LOP3.LUT R40, R13, 0xffff0000, RZ, 0xc0, !PT ;  /* 0xffff00000d287812 */ /* 0x000fe400078ec0ff */
[----:B------:R-:W-:Y:S01]  /*5560*/  LOP3.LUT R47, R113, 0xffff0000, RZ, 0xc0, !PT ;  /* 0xffff0000712f7812 */ /* 0x000fe200078ec0ff */
[----:B------:R-:W-:Y:S01]  /*5570*/  IMAD.U32 R48, R114, 0x10000, RZ ;  /* 0x0001000072307824 */ /* 0x000fe200078e00ff */
[----:B------:R-:W-:Y:S01]  /*5580*/  PRMT R111, R111, 0x5410, R46 ;  /* 0x000054106f6f7816 */ /* 0x000fe2000000002e */
[----:B------:R-:W-:Y:S01]  /*5590*/  IMAD.U32 R113, R113, 0x10000, RZ ;  /* 0x0001000071717824 */ /* 0x000fe200078e00ff */
[----:B------:R-:W-:Y:S01]  /*55a0*/  LOP3.LUT R43, R112, 0xffff0000, RZ, 0xc0, !PT ;  /* 0xffff0000702b7812 */ /* 0x000fe200078ec0ff */
[----:B------:R-:W-:Y:S01]  /*55b0*/  FMUL.FTZ R50, R40, R47 ;  /* 0x0000002f28327220 */ /* 0x000fe20000410000 */
[----:B------:R-:W-:Y:S01]  /*55c0*/  LOP3.LUT R42, R14, 0xffff0000, RZ, 0xc0, !PT ;  /* 0xffff00000e2a7812 */ /* 0x000fe200078ec0ff */
[C---:B------:R-:W-:Y:S01]  /*55d0*/  IMAD.U32 R14, R15.reuse, 0x10000, RZ ;  /* 0x000100000f0e7824 */ /* 0x040fe200078e00ff */
[----:B------:R-:W-:Y:S01]  /*55e0*/  LOP3.LUT R11, R15, 0xffff0000, RZ, 0xc0, !PT ;  /* 0xffff00000f0b7812 */ /* 0x000fe200078ec0ff */
[----:B------:R-:W-:-:S02]  /*55f0*/  IMAD.U32 R15, R13, 0x10000, RZ ;  /* 0x000100000d0f7824 */ /* 0x000fc400078e00ff */
[-C--:B------:R-:W-:Y:S01]  /*5600*/  FMUL.FTZ R40, R40, R43.reuse ;  /* 0x0000002b28287220 */ /* 0x080fe20000410000 */
[C---:B------:R-:W-:Y:S01]  /*5610*/  IMAD.U32 R13, R12.reuse, 0x10000, RZ ;  /* 0x000100000c0d7824 */ /* 0x040fe200078e00ff */
[----:B------:R-:W-:Y:S01]  /*5620*/  LOP3.LUT R12, R12, 0xffff0000, RZ, 0xc0, !PT ;  /* 0xffff00000c0c7812 */ /* 0x000fe200078ec0ff */
[C---:B------:R-:W-:Y:S01]  /*5630*/  IMAD.U32 R46, R111.reuse, 0x10000, RZ ;  /* 0x000100006f2e7824 */ /* 0x040fe200078e00ff */
[----:B------:R-:W-:Y:S01]  /*5640*/  LOP3.LUT R114, R114, 0xffff0000, RZ, 0xc0, !PT ;  /* 0xffff000072727812 */ /* 0x000fe200078ec0ff */
[----:B------:R-:W-:Y:S01]  /*5650*/  IMAD.U32 R112, R112, 0x10000, RZ ;  /* 0x0001000070707824 */ /* 0x000fe200078e00ff */
[----:B------:R-:W-:Y:S01]  /*5660*/  LOP3.LUT R111, R111, 0xffff0000, RZ, 0xc0, !PT ;  /* 0xffff00006f6f7812 */ /* 0x000fe200078ec0ff */
[C---:B------:R-:W-:Y:S01]  /*5670*/  FFMA.FTZ R50, R15.reuse, R43, -R50 ;  /* 0x0000002b0f327223 */ /* 0x040fe20000010832 */
[----:B------:R-:W-:Y:S01]  /*5680*/  FFMA.FTZ R15, R15, R47, R40 ;  /* 0x0000002f0f0f7223 */ /* 0x000fe20000010028 */
[C---:B------:R-:W-:Y:S01]  /*5690*/  FMUL.FTZ R43, R11.reuse, R114 ;  /* 0x000000720b2b7220 */ /* 0x040fe20000410000 */
[----:B------:R-:W-:Y:S01]  /*56a0*/  FMUL.FTZ R40, R12, R113 ;  /* 0x000000710c287220 */ /* 0x000fe20000410000 */
[----:B------:R-:W-:Y:S01]  /*56b0*/  FMUL.FTZ R52, R42, R48 ;  /* 0x000000302a347220 */ /* 0x000fe20000410000 */
[-C--:B------:R-:W-:Y:S01]  /*56c0*/  FMUL.FTZ R11, R11, R111.reuse ;  /* 0x0000006f0b0b7220 */ /* 0x080fe20000410000 */
[----:B------:R-:W-:Y:S01]  /*56d0*/  FMUL.FTZ R12, R12, R112 ;  /* 0x000000700c0c7220 */ /* 0x000fe20000410000 */
[----:B------:R-:W-:Y:S01]  /*56e0*/  FMUL.FTZ R42, R42, R46 ;  /* 0x0000002e2a2a7220 */ /* 0x000fe20000410000 */
[C---:B------:R-:W-:Y:S01]  /*56f0*/  FFMA.FTZ R43, R14.reuse, R111, -R43 ;  /* 0x0000006f0e2b7223 */ /* 0x040fe2000001082b */
[----:B------:R-:W-:Y:S01]  /*5700*/  FFMA.FTZ R40, R13, R112, -R40 ;  /* 0x000000700d287223 */ /* 0x000fe20000010828 */
[----:B------:R-:W-:Y:S01]  /*5710*/  FFMA.FTZ R52, R41, R46, -R52 ;  /* 0x0000002e29347223 */ /* 0x000fe20000010834 */
[----:B------:R-:W-:Y:S01]  /*5720*/  FFMA.FTZ R14, R14, R114, R11 ;  /* 0x000000720e0e7223 */ /* 0x000fe2000001000b */
[----:B------:R-:W-:Y:S01]  /*5730*/  FFMA.FTZ R13, R13, R113, R12 ;  /* 0x000000710d0d7223 */ /* 0x000fe2000001000c */
[----:B------:R-:W-:Y:S01]  /*5740*/  FFMA.FTZ R41, R41, R48, R42 ;  /* 0x0000003029297223 */ /* 0x000fe2000001002a */
[----:B------:R-:W-:-:S02]  /*5750*/  F2FP.BF16.F32.PACK_AB R50, R15, R50 ;  /* 0x000000320f32723e */ /* 0x000fc400000010ff */
[----:B------:R-:W-:Y:S02]  /*5760*/  F2FP.BF16.F32.PACK_AB R15, R14, R43 ;  /* 0x0000002b0e0f723e */ /* 0x000fe400000010ff */
[----:B------:R-:W-:Y:S01]  /*5770*/  F2FP.BF16.F32.PACK_AB R12, R13, R40 ;  /* 0x000000280d0c723e */ /* 0x000fe200000010ff */
[----:B------:R-:W-:Y:S01]  /*5780*/  IMAD.MOV.U32 R13, RZ, RZ, R50 ;  /* 0x000000ffff0d7224 */ /* 0x000fe200078e0032 */
[----:B------:R-:W-:-:S07]  /*5790*/  F2FP.BF16.F32.PACK_AB R14, R41, R52 ;  /* 0x00000034290e723e */ /* 0x000fce00000010ff */
.L_x_1596:
[----:B------:R-:W-:Y:S05]  /*57a0*/  BSYNC B2 ;  /* 0x0000000000027941 */ /* 0x000fea0003800000 */
.L_x_1595:
[----:B------:R0:W-:Y:S02]  /*57b0*/  ST.E.128 desc[UR60][R44.64], R12 ;  /* 0x0000000c2c007985 */ /* 0x0001e4000c101d3c */
.L_x_1594:
[----:B------:R-:W-:Y:S05]  /*57c0*/  BSYNC B1 ;  /* 0x0000000000017941 */ /* 0x000fea0003800000 */
.L_x_1593:
[----:B------:R-:W-:-:S13]  /*57d0*/  ISETP.NE.AND P0, PT, R77, RZ, PT ;  /* 0x000000ff4d00720c */ /* 0x000fda0003f05270 */
[----:B------:R-:W-:Y:S05]  /*57e0*/  @!P0 BRA `(.L_x_1584) ;  /* 0x0000003000b48947 */ /* 0x000fea0003800000 */
[----:B------:R-:W5:Y:S04]  /*57f0*/  LDL R42, [R1+0x48] ;  /* 0x00004800012a7983 */ /* 0x000f680000100800 */
[----:B---3--:R-:W1:Y:S01]  /*5800*/  LDL R11, [R1] ;  /* 0x00000000010b7983 */ /* 0x008e620000100800 */
[C---:B0-----:R-:W-:Y:S01]  /*5810*/  LEA R40, P0, R23.reuse, R104, 0x1 ;  /* 0x0000006817287211 */ /* 0x041fe200078008ff */
[----:B------:R-:W-:Y:S02]  /*5820*/  BSSY B1, `(.L_x_1597) ;  /* 0x0000033000017945 */ /* 0x000fe40003800000 */
[----:B----4-:R0:W3:Y:S01]  /*5830*/  LDS.128 R12, [R90+0x27400] ;  /* 0x027400005a0c7984 */ /* 0x0100e20000000c00 */
[----:B-----5:R-:W-:Y:S02]  /*5840*/  ISETP.GE.AND P4, PT, R42, R101, PT ;  /* 0x000000652a00720c */ /* 0x020fe40003f86270 */
[----:B-1----:R-:W-:-:S11]  /*5850*/  LEA.HI.X R41, R23, R105, R11, 0x1, P0 ;  /* 0x0000006917297211 */ /* 0x002fd600000f0c0b */
[----:B0--3--:R-:W-:Y:S05]  /*5860*/  @P4 BRA `(.L_x_1598) ;  /* 0x0000000000b84947 */ /* 0x009fea0003800000 */
[----:B------:R-:W-:Y:S01]  /*5870*/  SHF.R.U64 R43, R36, 0x10, R37 ;  /* 0x00000010242b7819 */ /* 0x000fe20000001225 */
[----:B------:R-:W-:Y:S01]  /*5880*/  IMAD.U32 R36, R14, 0x10000, RZ ;  /* 0x000100000e247824 */ /* 0x000fe200078e00ff */
[--C-:B------:R-:W-:Y:S02]  /*5890*/  SHF.R.U64 R42, R38, 0x10, R39.reuse ;  /* 0x00000010262a7819 */ /* 0x100fe40000001227 */
[----:B------:R-:W-:Y:S02]  /*58a0*/  SHF.R.U32.HI R39, RZ, 0x10, R39 ;  /* 0x00000010ff277819 */ /* 0x000fe40000011627 */
[----:B------:R-:W-:Y:S02]  /*58b0*/  SHF.R.U32.HI R11, RZ, 0x10, R37 ;  /* 0x00000010ff0b7819 */ /* 0x000fe40000011625 */
[----:B------:R-:W-:Y:S02]  /*58c0*/  PRMT R106, R106, 0x5410, R43 ;  /* 0x000054106a6a7816 */ /* 0x000fe4000000002b */
[----:B------:R-:W-:-:S02]  /*58d0*/  PRMT R109, R109, 0x5410, R42 ;  /* 0x000054106d6d7816 */ /* 0x000fc4000000002a */
[----:B------:R-:W-:Y:S02]  /*58e0*/  PRMT R110, R110, 0x5410, R39 ;  /* 0x000054106e6e7816 */ /* 0x000fe40000000027 */
[----:B------:R-:W-:Y:S01]  /*58f0*/  LOP3.LUT R37, R14, 0xffff0000, RZ, 0xc0, !PT ;  /* 0xffff00000e257812 */ /* 0x000fe200078ec0ff */
[C---:B------:R-:W-:Y:S01]  /*5900*/  IMAD.U32 R14, R13.reuse, 0x10000, RZ ;  /* 0x000100000d0e7824 */ /* 0x040fe200078e00ff */
[----:B------:R-:W-:Y:S01]  /*5910*/  PRMT R108, R108, 0x5410, R11 ;  /* 0x000054106c6c7816 */ /* 0x000fe2000000000b */
[----:B------:R-:W-:Y:S01]  /*5920*/  IMAD.U32 R44, R110, 0x10000, RZ ;  /* 0x000100006e2c7824 */ /* 0x000fe200078e00ff */
[----:B------:R-:W-:Y:S01]  /*5930*/  LOP3.LUT R13, R13, 0xffff0000, RZ, 0xc0, !PT ;  /* 0xffff00000d0d7812 */ /* 0x000fe200078ec0ff */
[----:B------:R-:W-:Y:S01]  /*5940*/  IMAD.U32 R11, R12, 0x10000, RZ ;  /* 0x000100000c0b7824 */ /* 0x000fe200078e00ff */
[C---:B------:R-:W-:Y:S01]  /*5950*/  LOP3.LUT R43, R109.reuse, 0xffff0000, RZ, 0xc0, !PT ;  /* 0xffff00006d2b7812 */ /* 0x040fe200078ec0ff */
[----:B------:R-:W-:Y:S01]  /*5960*/  IMAD.U32 R42, R108, 0x10000, RZ ;  /* 0x000100006c2a7824 */ /* 0x000fe200078e00ff */
[----:B------:R-:W-:Y:S01]  /*5970*/  LOP3.LUT R39, R106, 0xffff0000, RZ, 0xc0, !PT ;  /* 0xffff00006a277812 */ /* 0x000fe200078ec0ff */
[----:B------:R-:W-:Y:S01]  /*5980*/  IMAD.U32 R109, R109, 0x10000, RZ ;  /* 0x000100006d6d7824 */ /* 0x000fe200078e00ff */
[----:B------:R-:W-:Y:S01]  /*5990*/  LOP3.LUT R12, R12, 0xffff0000, RZ, 0xc0, !PT ;  /* 0xffff00000c0c7812 */ /* 0x000fe200078ec0ff */
[----:B------:R-:W-:Y:S01]  /*59a0*/  FMUL.FTZ R45, R13, R43 ;  /* 0x0000002b0d2d7220 */ /* 0x000fe20000410000 */
[----:B------:R-:W-:Y:S01]  /*59b0*/  LOP3.LUT R38, R15, 0xffff0000, RZ, 0xc0, !PT ;  /* 0xffff00000f267812 */ /* 0x000fe200078ec0ff */
[-C--:B------:R-:W-:Y:S01]  /*59c0*/  FMUL.FTZ R46, R13, R39.reuse ;  /* 0x000000270d2e7220 */ /* 0x080fe20000410000 */
[C---:B------:R-:W-:Y:S01]  /*59d0*/  FMUL.FTZ R13, R37.reuse, R44 ;  /* 0x0000002c250d7220 */ /* 0x040fe20000410000 */
[-C--:B------:R-:W-:Y:S01]  /*59e0*/  FMUL.FTZ R37, R37, R42.reuse ;  /* 0x0000002a25257220 */ /* 0x080fe20000410000 */
[----:B------:R-:W-:Y:S01]  /*59f0*/  LOP3.LUT R110, R110, 0xffff0000, RZ, 0xc0, !PT ;  /* 0xffff00006e6e7812 */ /* 0x000fe200078ec0ff */
[----:B------:R-:W-:Y:S01]  /*5a00*/  IMAD.U32 R106, R106, 0x10000, RZ ;  /* 0x000100006a6a7824 */ /* 0x000fe200078e00ff */
[----:B------:R-:W-:Y:S01]  /*5a10*/  LOP3.LUT R108, R108, 0xffff0000, RZ, 0xc0, !PT ;  /* 0xffff00006c6c7812 */ /* 0x000fe200078ec0ff */
[C---:B------:R-:W-:Y:S01]  /*5a20*/  FFMA.FTZ R45, R14.reuse, R39, -R45 ;  /* 0x000000270e2d7223 */ /* 0x040fe2000001082d */
[----:B------:R-:W-:Y:S01]  /*5a30*/  FFMA.FTZ R46, R14, R43, R46 ;  /* 0x0000002b0e2e7223 */ /* 0x000fe2000001002e */
[----:B------:R-:W-:Y:S01]  /*5a40*/  FFMA.FTZ R13, R36, R42, -R13 ;  /* 0x0000002a240d7223 */ /* 0x000fe2000001080d */
[----:B------:R-:W-:Y:S01]  /*5a50*/  FMUL.FTZ R14, R12, R109 ;  /* 0x0000006d0c0e7220 */ /* 0x000fe20000410000 */
[----:B------:R-:W-:Y:S01]  /*5a60*/  FFMA.FTZ R36, R36, R44, R37 ;  /* 0x0000002c24247223 */ /* 0x000fe20000010025 */
[----:B------:R-:W-:Y:S01]  /*5a70*/  FMUL.FTZ R12, R12, R106 ;  /* 0x0000006a0c0c7220 */ /* 0x000fe20000410000 */
[----:B------:R-:W-:-:S02]  /*5a80*/  IMAD.U32 R15, R15, 0x10000, RZ ;  /* 0x000100000f0f7824 */ /* 0x000fc400078e00ff */
[C---:B------:R-:W-:Y:S01]  /*5a90*/  FMUL.FTZ R42, R38.reuse, R110 ;  /* 0x0000006e262a7220 */ /* 0x040fe20000410000 */
        /* <DEDUP_REMOVED lines=9> */
[----:B------:R-:W-:Y:S01]  /*5b30*/  F2FP.BF16.F32.PACK_AB R15, R37, R42 ;  /* 0x0000002a250f723e */ /* 0x000fe200000010ff */
[----:B------:R-:W-:-:S07]  /*5b40*/  IMAD.MOV.U32 R14, RZ, RZ, R36 ;  /* 0x000000ffff0e7224 */ /* 0x000fce00078e0024 */
.L_x_1598:
[----:B------:R-:W-:Y:S05]  /*5b50*/  BSYNC B1 ;  /* 0x0000000000017941 */ /* 0x000fea0003800000 */
.L_x_1597:
[----:B------:R0:W-:Y:S01]  /*5b60*/  ST.E.128 desc[UR60][R40.64], R12 ;  /* 0x0000000c28007985 */ /* 0x0001e2000c101d3c */
[----:B------:R-:W-:Y:S05]  /*5b70*/  BRA `(.L_x_1584) ;  /* 0x0000002c00d07947 */ /* 0x000fea0003800000 */
.L_x_1558:
[----:B------:R-:W2:Y:S01]  /*5b80*/  LDL R36, [R1+0xc] ;  /* 0x00000c0001247983 */ /* 0x000ea20000100800 */
        /* <DEDUP_REMOVED lines=9> */
[----:B--2---:R-:W-:Y:S02]  /*5c20*/  ISETP.GE.AND P0, PT, R36, R95, PT ;  /* 0x0000005f2400720c */ /* 0x004fe40003f06270 */
[----:B------:R-:W-:-:S11]  /*5c30*/  CS2R R36, SRZ ;  /* 0x0000000000247805 */ /* 0x000fd6000001ff00 */
[----:B------:R-:W-:Y:S05]  /*5c40*/  @P0 BRA `(.L_x_1600) ;  /* 0x0000000000600947 */ /* 0x000fea0003800000 */
[----:B------:R-:W-:Y:S01]  /*5c50*/  IADD3 R38, P4, R80, R14, RZ ;  /* 0x0000000e50267210 */ /* 0x000fe20007f9e0ff */
[----:B------:R-:W-:Y:S01]  /*5c60*/  ULDC.64 UR4, c[0x0][0x3e8] ;  /* 0x0000fa0000047ab9 */ /* 0x000fe20000000a00 */
[----:B------:R-:W-:Y:S01]  /*5c70*/  IADD3 R36, P6, R84, R12, RZ ;  /* 0x0000000c54247210 */ /* 0x000fe20007fde0ff */
[----:B------:R-:W-:Y:S01]  /*5c80*/  ULDC.64 UR6, c[0x0][0x400] ;  /* 0x0001000000067ab9 */ /* 0x000fe20000000a00 */
[----:B------:R-:W-:Y:S01]  /*5c90*/  LEA R52, P5, R38, UR4, 0x1 ;  /* 0x0000000426347c11 */ /* 0x000fe2000f8a08ff */
[----:B------:R-:W-:Y:S01]  /*5ca0*/  IMAD.X R39, R11, 0x1, R32, P4 ;  /* 0x000000010b277824 */ /* 0x000fe200020e0620 */
[----:B------:R-:W-:Y:S01]  /*5cb0*/  LEA R56, P4, R36, UR6, 0x1 ;  /* 0x0000000624387c11 */ /* 0x000fe2000f8808ff */
[----:B------:R-:W-:Y:S01]  /*5cc0*/  IMAD.X R37, R72, 0x1, R34, P6 ;  /* 0x0000000148257824 */ /* 0x000fe200030e0622 */
[----:B------:R-:W-:Y:S02]  /*5cd0*/  ISETP.GE.AND P6, PT, R203, R101, PT ;  /* 0x00000065cb00720c */ /* 0x000fe40003fc6270 */
[----:B------:R-:W-:-:S02]  /*5ce0*/  CS2R R42, SRZ ;  /* 0x00000000002a7805 */ /* 0x000fc4000001ff00 */
[----:B------:R-:W-:Y:S02]  /*5cf0*/  LEA.HI.X R53, R38, UR5, R39, 0x1, P5 ;  /* 0x0000000526357c11 */ /* 0x000fe4000a8f0c27 */
[----:B------:R-:W-:Y:S02]  /*5d00*/  CS2R R40, SRZ ;  /* 0x0000000000287805 */ /* 0x000fe4000001ff00 */
[----:B------:R-:W-:Y:S02]  /*5d10*/  ISETP.GE.AND P5, PT, R18, R101, PT ;  /* 0x000000651200720c */ /* 0x000fe40003fa6270 */
[----:B------:R-:W-:Y:S02]  /*5d20*/  CS2R R38, SRZ ;  /* 0x0000000000267805 */ /* 0x000fe4000001ff00 */
[----:B------:R-:W-:Y:S02]  /*5d30*/  LEA.HI.X R57, R36, UR7, R37, 0x1, P4 ;  /* 0x0000000724397c11 */ /* 0x000fe4000a0f0c25 */
[----:B------:R-:W-:-:S02]  /*5d40*/  CS2R R36, SRZ ;  /* 0x0000000000247805 */ /* 0x000fc4000001ff00 */
[----:B------:R-:W-:Y:S02]  /*5d50*/  CS2R R50, SRZ ;  /* 0x0000000000327805 */ /* 0x000fe4000001ff00 */
[----:B------:R-:W-:Y:S02]  /*5d60*/  CS2R R48, SRZ ;  /* 0x0000000000307805 */ /* 0x000fe4000001ff00 */
[----:B------:R-:W-:Y:S02]  /*5d70*/  CS2R R46, SRZ ;  /* 0x00000000002e7805 */ /* 0x000fe4000001ff00 */
[----:B------:R-:W-:Y:S01]  /*5d80*/  CS2R R44, SRZ ;  /* 0x00000000002c7805 */ /* 0x000fe2000001ff00 */
[----:B------:R0:W5:Y:S04]  /*5d90*/  @!P6 LDG.E.128 R36, desc[UR60][R52.64+0x80] ;  /* 0x0000803c3424e981 */ /* 0x000168000c1e1d00 */
[----:B------:R0:W5:Y:S04]  /*5da0*/  @!P5 LDG.E.128 R40, desc[UR60][R52.64] ;  /* 0x0000003c3428d981 */ /* 0x000168000c1e1d00 */
[----:B------:R0:W5:Y:S04]  /*5db0*/  @!P5 LDG.E.128 R48, desc[UR60][R56.64] ;  /* 0x0000003c3830d981 */ /* 0x000168000c1e1d00 */
[----:B------:R0:W5:Y:S02]  /*5dc0*/  @!P6 LDG.E.128 R44, desc[UR60][R56.64+0x80] ;  /* 0x0000803c382ce981 */ /* 0x000164000c1e1d00 */
.L_x_1600:
[----:B------:R-:W-:Y:S05]  /*5dd0*/  BSYNC B1 ;  /* 0x0000000000017941 */ /* 0x000fea0003800000 */
.L_x_1599:
        /* <DEDUP_REMOVED lines=20> */
[----:B------:R-:W-:Y:S02]  /*5f20*/  CS2R R64, SRZ ;  /* 0x0000000000407805 */ /* 0x000fe4000001ff00 */
[----:B------:R-:W-:Y:S02]  /*5f30*/  IADD3.X R72, R34, R72, R21, P5, P6 ;  /* 0x0000004822487210 */ /* 0x000fe40002fec415 */
[----:B------:R-:W-:Y:S02]  /*5f40*/  CS2R R62, SRZ ;  /* 0x00000000003e7805 */ /* 0x000fe4000001ff00 */
[----:B------:R-:W-:Y:S02]  /*5f50*/  LEA R12, P6, R15, UR4, 0x1 ;  /* 0x000000040f0c7c11 */ /* 0x000fe4000f8c08ff */
[----:B------:R-:W-:-:S02]  /*5f60*/  CS2R R60, SRZ ;  /* 0x00000000003c7805 */ /* 0x000fc4000001ff00 */
[----:B------:R-:W-:Y:S02]  /*5f70*/  LEA R14, P5, R11, UR6, 0x1 ;  /* 0x000000060b0e7c11 */ /* 0x000fe4000f8a08ff */
[----:B------:R-:W-:Y:S02]  /*5f80*/  LEA.HI.X R13, R15, UR5, R52, 0x1, P6 ;  /* 0x000000050f0d7c11 */ /* 0x000fe4000b0f0c34 */
[----:B------:R-:W-:Y:S02]  /*5f90*/  CS2R R52, SRZ ;  /* 0x0000000000347805 */ /* 0x000fe4000001ff00 */
[----:B------:R-:W-:Y:S02]  /*5fa0*/  LEA.HI.X R15, R11, UR7, R72, 0x1, P5 ;  /* 0x000000070b0f7c11 */ /* 0x000fe4000a8f0c48 */
[-C--:B------:R-:W-:Y:S02]  /*5fb0*/  ISETP.GE.AND P6, PT, R18, R101.reuse, PT ;  /* 0x000000651200720c */ /* 0x080fe40003fc6270 */
[----:B------:R-:W-:-:S11]  /*5fc0*/  ISETP.GE.AND P5, PT, R203, R101, PT ;  /* 0x00000065cb00720c */ /* 0x000fd60003fa6270 */
[----:B------:R0:W5:Y:S04]  /*5fd0*/  @!P6 LDG.E.128 R56, desc[UR60][R12.64] ;  /* 0x0000003c0c38e981 */ /* 0x000168000c1e1d00 */
[----:B------:R0:W5:Y:S04]  /*5fe0*/  @!P5 LDG.E.128 R52, desc[UR60][R12.64+0x80] ;  /* 0x0000803c0c34d981 */ /* 0x000168000c1e1d00 */
[----:B------:R0:W5:Y:S04]  /*5ff0*/  @!P6 LDG.E.128 R64, desc[UR60][R14.64] ;  /* 0x0000003c0e40e981 */ /* 0x000168000c1e1d00 */
[----:B------:R0:W5:Y:S02]  /*6000*/  @!P5 LDG.E.128 R60, desc[UR60][R14.64+0x80] ;  /* 0x0000803c0e3cd981 */ /* 0x000164000c1e1d00 */
.L_x_1602:
[----:B------:R-:W-:Y:S05]  /*6010*/  BSYNC B1 ;  /* 0x0000000000017941 */ /* 0x000fea0003800000 */
.L_x_1601:
[----:B------:R-:W2:Y:S01]  /*6020*/  LDL R11, [R1+0x64] ;  /* 0x00006400010b7983 */ /* 0x000ea20000100800 */
[----:B0----5:R-:W-:Y:S02]  /*6030*/  IMAD.MOV.U32 R12, RZ, RZ, R39 ;  /* 0x000000ffff0c7224 */ /* 0x021fe400078e0027 */
[----:B------:R-:W-:Y:S02]  /*6040*/  IMAD.MOV.U32 R13, RZ, RZ, R42 ;  /* 0x000000ffff0d7224 */ /* 0x000fe400078e002a */
[----:B------:R-:W-:-:S05]  /*6050*/  IMAD.MOV.U32 R14, RZ, RZ, R43 ;  /* 0x000000ffff0e7224 */ /* 0x000fca00078e002b */
[----:B------:R-:W-:Y:S01]  /*6060*/  PRMT R111, R13, 0x5410, R14 ;  /* 0x000054100d6f7816 */ /* 0x000fe2000000000e */
[----:B------:R-:W-:Y:S02]  /*6070*/  IMAD.MOV.U32 R13, RZ, RZ, R46 ;  /* 0x000000ffff0d7224 */ /* 0x000fe400078e002e */
[----:B------:R-:W-:-:S03]  /*6080*/  IMAD.MOV.U32 R14, RZ, RZ, R47 ;  /* 0x000000ffff0e7224 */ /* 0x000fc600078e002f */
[----:B------:R-:W-:Y:S02]  /*6090*/  PRMT R124, R124, 0x5410, R13 ;  /* 0x000054107c7c7816 */ /* 0x000fe4000000000d */
[----:B------:R-:W-:Y:S02]  /*60a0*/  PRMT R125, R125, 0x5410, R14 ;  /* 0x000054107d7d7816 */ /* 0x000fe4000000000e */
[----:B--2---:R-:W-:Y:S01]  /*60b0*/  R2UR UR4, R11 ;  /* 0x000000000b0472ca */ /* 0x004fe200000e0000 */
[----:B------:R-:W-:-:S05]  /*60c0*/  IMAD.MOV.U32 R11, RZ, RZ, R38 ;  /* 0x000000ffff0b7224 */ /* 0x000fca00078e0026 */
[----:B------:R-:W-:Y:S01]  /*60d0*/  PRMT R122, R12, 0x5410, R11 ;  /* 0x000054100c7a7816 */ /* 0x000fe2000000000b */
[----:B------:R-:W-:Y:S02]  /*60e0*/  IMAD.MOV.U32 R11, RZ, RZ, R36 ;  /* 0x000000ffff0b7224 */ /* 0x000fe400078e0024 */
[----:B------:R-:W-:-:S04]  /*60f0*/  IMAD.MOV.U32 R12, RZ, RZ, R37 ;  /* 0x000000ffff0c7224 */ /* 0x000fc800078e0025 */
[----:B------:R-:W-:Y:S01]  /*6100*/  UISETP.NE.AND UP0, UPT, UR4, 0x3, UPT ;  /* 0x000000030400788c */ /* 0x000fe2000bf05270 */
[----:B------:R-:W-:Y:S01]  /*6110*/  PRMT R123, R12, 0x5410, R11 ;  /* 0x000054100c7b7816 */ /* 0x000fe2000000000b */
[----:B------:R-:W-:Y:S02]  /*6120*/  IMAD.MOV.U32 R11, RZ, RZ, R40 ;  /* 0x000000ffff0b7224 */ /* 0x000fe400078e0028 */
[----:B------:R-:W-:Y:S02]  /*6130*/  IMAD.MOV.U32 R12, RZ, RZ, R41 ;  /* 0x000000ffff0c7224 */ /* 0x000fe400078e0029 */
[----:B------:R-:W-:-:S03]  /*6140*/  PLOP3.LUT P5, PT, PT, PT, UP0, 0x80, 0x0 ;  /* 0x000000000000781c */ /* 0x000fc60003faf008 */
[----:B------:R-:W-:Y:S01]  /*6150*/  PRMT R110, R12, 0x5410, R11 ;  /* 0x000054100c6e7816 */ /* 0x000fe2000000000b */
[----:B------:R-:W-:Y:S02]  /*6160*/  IMAD.MOV.U32 R11, RZ, RZ, R44 ;  /* 0x000000ffff0b7224 */ /* 0x000fe400078e002c */
[----:B------:R-:W-:-:S03]  /*6170*/  IMAD.MOV.U32 R12, RZ, RZ, R45 ;  /* 0x000000ffff0c7224 */ /* 0x000fc600078e002d */
[----:B------:R-:W-:Y:S01]  /*6180*/  PRMT R124, R11, 0x7610, R124 ;  /* 0x000076100b7c7816 */ /* 0x000fe2000000007c */
[----:B------:R-:W-:Y:S01]  /*6190*/  IMAD.MOV.U32 R11, RZ, RZ, R50 ;  /* 0x000000ffff0b7224 */ /* 0x000fe200078e0032 */
[----:B------:R-:W-:Y:S01]  /*61a0*/  PRMT R126, R126, 0x5410, R12 ;  /* 0x000054107e7e7816 */ /* 0x000fe2000000000c */
        /* <DEDUP_REMOVED lines=29> */
[----:B------:R-:W-:Y:S06]  /*6380*/  @!P5 BRA `(.L_x_1603) ;  /* 0x000000000004d947 */ /* 0x000fec0003800000 */
[----:B------:R-:W-:Y:S01]  /*6390*/  BPT.TRAP 0x1 ;  /* 0x000000040000795c */ /* 0x000fe20000300000 */
.L_x_1603:
[----:B------:R-:W2:Y:S01]  /*63a0*/  LDL R11, [R1+0x4c] ;  /* 0x00004c00010b7983 */ /* 0x000ea20000100800 */
[----:B------:R-:W-:Y:S01]  /*63b0*/  IMAD R88, R200, 0x8, R17 ;  /* 0x00000008c8587824 */ /* 0x000fe200078e0211 */
[----:B------:R-:W0:Y:S01]  /*63c0*/  LDC R106, c[0x0][0x2f4] ;  /* 0x0000bd00ff6a7b82 */ /* 0x000e220000000800 */
[----:B------:R-:W-:Y:S01]  /*63d0*/  BSSY B1, `(.L_x_1604) ;  /* 0x0000004000017945 */ /* 0x000fe20003800000 */
[----:B--2---:R-:W-:-:S04]  /*63e0*/  SHF.L.U32 R100, R11, 0x1f, RZ ;  /* 0x0000001f0b647819 */ /* 0x004fc800000006ff */
[----:B------:R-:W1:Y:S02]  /*63f0*/  SYNCS.PHASECHK.TRANS64.TRYWAIT P6, [R88+URZ+0x30890], R100 ;  /* 0x03089064580075a7 */ /* 0x000e6400080c017f */
[----:B01----:R-:W-:Y:S05]  /*6400*/  @!P6 BRA `(.L_x_1605) ;  /* 0x0000026800fce947 */ /* 0x003fea0003800000 */
.L_x_2005:
[----:B------:R-:W-:Y:S05]  /*6410*/  BSYNC B1 ;  /* 0x0000000000017941 */ /* 0x000fea0003800000 */
.L_x_1604:
[----:B------:R-:W-:Y:S01]  /*6420*/  UMOV UR4, 0xffffffff ;  /* 0xffffffff00047882 */ /* 0x000fe20000000000 */
[----:B------:R-:W-:Y:S02]  /*6430*/  IMAD.IADD R107, R106, 0x1, -R91 ;  /* 0x000000016a6b7824 */ /* 0x000fe400078e0a5b */
[----:B------:R-:W-:Y:S05]  /*6440*/  BRA.DIV UR4, `(.L_x_1606) ;  /* 0x0000026e04007947 */ /* 0x000fea000b800000 */
[----:B------:R1:W2:Y:S04]  /*6450*/  SHFL.IDX PT, R103, R105, RZ, 0x181f ;  /* 0x00181fff69677589 */ /* 0x0002a800000e0000 */
[----:B------:R1:W3:Y:S02]  /*6460*/  SHFL.IDX PT, R11, R104, RZ, 0x181f ;  /* 0x00181fff680b7589 */ /* 0x0002e400000e0000 */
.L_x_2009:
[----:B------:R-:W-:Y:S04]  /*6470*/  BSSY B1, `(.L_x_1607) ;  /* 0x0000102000017945 */ /* 0x000fe80003800000 */
[----:B------:R-:W-:Y:S05]  /*6480*/  @P0 BRA `(.L_x_1608) ;  /* 0x0000001000000947 */ /* 0x000fea0003800000 */
[----:B------:R-:W-:Y:S01]  /*6490*/  ISETP.NE.AND P0, PT, R29, RZ, PT ;  /* 0x000000ff1d00720c */ /* 0x000fe20003f05270 */
[----:B------:R-:W-:Y:S01]  /*64a0*/  BSSY B2, `(.L_x_1609) ;  /* 0x000007f000027945 */ /* 0x000fe20003800000 */
[----:B---3--:R-:W-:-:S11]  /*64b0*/  IMAD.MOV.U32 R102, RZ, RZ, R11 ;  /* 0x000000ffff667224 */ /* 0x008fd600078e000b */
[----:B------:R-:W-:Y:S05]  /*64c0*/  @!P0 BRA `(.L_x_1610) ;  /* 0x0000000400f08947 */ /* 0x000fea0003800000 */
[----:B------:R-:W3:Y:S04]  /*64d0*/  LDL R72, [R1+0x60] ;  /* 0x0000600001487983 */ /* 0x000ee80000100800 */
[----:B------:R-:W4:Y:S04]  /*64e0*/  LDL R15, [R1+0xcc] ;  /* 0x0000cc00010f7983 */ /* 0x000f280000100800 */
[----:B------:R-:W5:Y:S01]  /*64f0*/  LDL R14, [R1+0x6c] ;  /* 0x00006c00010e7983 */ /* 0x000f620000100800 */
[----:B------:R-:W-:Y:S01]  /*6500*/  SEL R12, R91, R107, !P2 ;  /* 0x0000006b5b0c7207 */ /* 0x000fe20005000000 */
[----:B------:R-:W-:Y:S01]  /*6510*/  BSSY B3, `(.L_x_1611) ;  /* 0x0000071000037945 */ /* 0x000fe20003800000 */
[----:B------:R-:W-:-:S02]  /*6520*/  ISETP.GE.AND P0, PT, R18, R101, PT ;  /* 0x000000651200720c */ /* 0x000fc40003f06270 */
[----:B------:R-:W-:-:S04]  /*6530*/  SHF.R.S32.HI R13, RZ, 0x1f, R12 ;  /* 0x0000001fff0d7819 */ /* 0x000fc8000001140c */
[----:B------:R-:W-:-:S04]  /*6540*/  LEA.HI R13, R13, R12, RZ, 0x4 ;  /* 0x0000000c0d0d7211 */ /* 0x000fc800078f20ff */
[----:B------:R-:W-:-:S04]  /*6550*/  LEA.HI.SX32 R108, R13, R35, 0x1c ;  /* 0x000000230d6c7211 */ /* 0x000fc800078fe2ff */
[----:B------:R-:W-:-:S04]  /*6560*/  SHF.R.S32.HI R12, RZ, 0x1f, R108 ;  /* 0x0000001fff0c7819 */ /* 0x000fc8000001146c */
[----:B------:R-:W-:Y:S01]  /*6570*/  LEA.HI R12, R12, R108, RZ, 0x3 ;  /* 0x0000006c0c0c7211 */ /* 0x000fe200078f18ff */
[----:B------:R-:W-:-:S04]  /*6580*/  IMAD.SHL.U32 R108, R108, 0x8, RZ ;  /* 0x000000086c6c7824 */ /* 0x000fc800078e00ff */
[----:B------:R-:W-:-:S05]  /*6590*/  IMAD.SHL.U32 R12, R12, 0x200, RZ ;  /* 0x000002000c0c7824 */ /* 0x000fca00078e00ff */
[----:B------:R-:W-:Y:S02]  /*65a0*/  LOP3.LUT R12, R12, 0x7ffff000, RZ, 0xc0, !PT ;  /* 0x7ffff0000c0c7812 */ /* 0x000fe400078ec0ff */
[----:B---3--:R-:W-:-:S04]  /*65b0*/  LOP3.LUT R13, R72, 0x38, R108, 0xf8, !PT ;  /* 0x00000038480d7812 */ /* 0x008fc800078ef86c */
[----:B----4-:R-:W-:-:S04]  /*65c0*/  LOP3.LUT R13, R13, R15, RZ, 0x3c, !PT ;  /* 0x0000000f0d0d7212 */ /* 0x010fc800078e3cff */
[----:B-----5:R-:W-:-:S05]  /*65d0*/  IADD3 R12, R13, R12, R14 ;  /* 0x0000000c0d0c7210 */ /* 0x020fca0007ffe00e */
        /* <DEDUP_REMOVED lines=9> */
[C---:B------:R-:W-:Y:S02]  /*6670*/  PRMT R40, R110.reuse, 0x5432, R40 ;  /* 0x000054326e287816 */ /* 0x040fe40000000028 */
[----:B------:R-:W-:Y:S02]  /*6680*/  PRMT R109, R110, 0x5410, R109 ;  /* 0x000054106e6d7816 */ /* 0x000fe4000000006d */
[----:B------:R-:W-:Y:S02]  /*6690*/  SHF.R.U32.HI R110, RZ, 0x10, R49 ;  /* 0x00000010ff6e7819 */ /* 0x000fe40000011631 */
[----:B------:R-:W-:-:S02]  /*66a0*/  SHF.R.U64 R41, R42, 0x10, R43 ;  /* 0x000000102a297819 */ /* 0x000fc4000000122b */
[----:B------:R-:W-:Y:S02]  /*66b0*/  SHF.R.U32.HI R42, RZ, 0x10, R43 ;  /* 0x00000010ff2a7819 */ /* 0x000fe4000001162b */
[----:B------:R-:W-:Y:S02]  /*66c0*/  SHF.R.U64 R43, R48, 0x10, R49 ;  /* 0x00000010302b7819 */ /* 0x000fe40000001231 */
[--C-:B------:R-:W-:Y:S02]  /*66d0*/  SHF.R.U64 R48, R50, 0x10, R51.reuse ;  /* 0x0000001032307819 */ /* 0x100fe40000001233 */
[----:B------:R-:W-:Y:S01]  /*66e0*/  SHF.R.U32.HI R49, RZ, 0x10, R51 ;  /* 0x00000010ff317819 */ /* 0x000fe20000011633 */
[----:B----4-:R-:W-:Y:S01]  /*66f0*/  IMAD.U32 R51, R13, 0x10000, RZ ;  /* 0x000100000d337824 */ /* 0x010fe200078e00ff */
[----:B------:R-:W-:Y:S02]  /*6700*/  PRMT R110, R113, 0x5432, R110 ;  /* 0x00005432716e7816 */ /* 0x000fe4000000006e */
[----:B------:R-:W-:-:S02]  /*6710*/  PRMT R41, R111, 0x5410, R41 ;  /* 0x000054106f297816 */ /* 0x000fc40000000029 */
[----:B------:R-:W-:Y:S01]  /*6720*/  PRMT R42, R111, 0x5432, R42 ;  /* 0x000054326f2a7816 */ /* 0x000fe2000000002a */
[----:B------:R-:W-:Y:S01]  /*6730*/  IMAD.U32 R111, R110, 0x10000, RZ ;  /* 0x000100006e6f7824 */ /* 0x000fe200078e00ff */
[C---:B------:R-:W-:Y:S02]  /*6740*/  PRMT R48, R112.reuse, 0x5432, R48 ;  /* 0x0000543270307816 */ /* 0x040fe40000000030 */
[----:B------:R-:W-:Y:S01]  /*6750*/  PRMT R49, R112, 0x5410, R49 ;  /* 0x0000541070317816 */ /* 0x000fe20000000031 */
[----:B---3--:R-:W-:Y:S01]  /*6760*/  IMAD.U32 R112, R73, 0x10000, RZ ;  /* 0x0001000049707824 */ /* 0x008fe200078e00ff */
[----:B------:R-:W-:Y:S01]  /*6770*/  PRMT R43, R113, 0x5410, R43 ;  /* 0x00005410712b7816 */ /* 0x000fe2000000002b */
[----:B------:R-:W-:Y:S01]  /*6780*/  IMAD.U32 R113, R109, 0x10000, RZ ;  /* 0x000100006d717824 */ /* 0x000fe200078e00ff */
[----:B------:R-:W-:Y:S01]  /*6790*/  LOP3.LUT R110, R110, 0xffff0000, RZ, 0xc0, !PT ;  /* 0xffff00006e6e7812 */ /* 0x000fe200078ec0ff */
[C---:B------:R-:W-:Y:S01]  /*67a0*/  FMUL.FTZ R50, R112.reuse, R111 ;  /* 0x0000006f70327220 */ /* 0x040fe20000410000 */
[----:B------:R-:W-:Y:S01]  /*67b0*/  LOP3.LUT R73, R73, 0xffff0000, RZ, 0xc0, !PT ;  /* 0xffff000049497812 */ /* 0x000fe200078ec0ff */
[----:B------:R-:W-:-:S02]  /*67c0*/  FMUL.FTZ R112, R112, R113 ;  /* 0x0000007170707220 */ /* 0x000fc40000410000 */
[C---:B------:R-:W-:Y:S02]  /*67d0*/  FFMA.FTZ R50, R51.reuse, R113, -R50 ;  /* 0x0000007133327223 */ /* 0x040fe40000010832 */
[----:B------:R-:W-:Y:S01]  /*67e0*/  FFMA.FTZ R51, R51, R111, R112 ;  /* 0x0000006f33337223 */ /* 0x000fe20000010070 */
[----:B------:R-:W-:Y:S01]  /*67f0*/  LOP3.LUT R111, R109, 0xffff0000, RZ, 0xc0, !PT ;  /* 0xffff00006d6f7812 */ /* 0x000fe200078ec0ff */
[----:B------:R-:W-:Y:S01]  /*6800*/  IMAD.U32 R112, R75, 0x10000, RZ ;  /* 0x000100004b707824 */ /* 0x000fe200078e00ff */
[----:B------:R-:W-:Y:S01]  /*6810*/  LOP3.LUT R109, R13, 0xffff0000, RZ, 0xc0, !PT ;  /* 0xffff00000d6d7812 */ /* 0x000fe200078ec0ff */
[----:B------:R-:W-:Y:S01]  /*6820*/  FMUL.FTZ R13, R73, R110 ;  /* 0x0000006e490d7220 */ /* 0x000fe20000410000 */
[----:B------:R-:W-:Y:S01]  /*6830*/  LOP3.LUT R75, R75, 0xffff0000, RZ, 0xc0, !PT ;  /* 0xffff00004b4b7812 */ /* 0x000fe200078ec0ff */
[-C--:B------:R-:W-:Y:S02]  /*6840*/  FMUL.FTZ R73, R73, R111.reuse ;  /* 0x0000006f49497220 */ /* 0x080fe40000410000 */
[----:B------:R-:W-:Y:S01]  /*6850*/  FFMA.FTZ R13, R109, R111, -R13 ;  /* 0x0000006f6d0d7223 */ /* 0x000fe2000001080d */
[----:B------:R-:W-:-:S02]  /*6860*/  IMAD.U32 R111, R49, 0x10000, RZ ;  /* 0x00010000316f7824 */ /* 0x000fc400078e00ff */
[----:B------:R-:W-:Y:S01]  /*6870*/  FFMA.FTZ R73, R109, R110, R73 ;  /* 0x0000006e6d497223 */ /* 0x000fe20000010049 */
[----:B------:R-:W-:Y:S01]  /*6880*/  IMAD.U32 R110, R15, 0x10000, RZ ;  /* 0x000100000f6e7824 */ /* 0x000fe200078e00ff */
[----:B------:R-:W-:Y:S01]  /*6890*/  LOP3.LUT R49, R49, 0xffff0000, RZ, 0xc0, !PT ;  /* 0xffff000031317812 */ /* 0x000fe200078ec0ff */
[----:B------:R-:W-:Y:S02]  /*68a0*/  IMAD.U32 R109, R42, 0x10000, RZ ;  /* 0x000100002a6d7824 */ /* 0x000fe400078e00ff */
[----:B------:R-:W-:Y:S01]  /*68b0*/  FMUL.FTZ R113, R112, R111 ;  /* 0x0000006f70717220 */ /* 0x000fe20000410000 */
[----:B------:R-:W-:Y:S02]  /*68c0*/  LOP3.LUT R42, R42, 0xffff0000, RZ, 0xc0, !PT ;  /* 0xffff00002a2a7812 */ /* 0x000fe400078ec0ff */
[----:B------:R-:W-:Y:S01]  /*68d0*/  LOP3.LUT R15, R15, 0xffff0000, RZ, 0xc0, !PT ;  /* 0xffff00000f0f7812 */ /* 0x000fe200078ec0ff */
[-C--:B------:R-:W-:Y:S01]  /*68e0*/  FFMA.FTZ R113, R110, R109.reuse, -R113 ;  /* 0x0000006d6e717223 */ /* 0x080fe20000010871 */
[----:B------:R-:W-:Y:S01]  /*68f0*/  FMUL.FTZ R109, R112, R109 ;  /* 0x0000006d706d7220 */ /* 0x000fe20000410000 */
[----:B------:R-:W-:Y:S01]  /*6900*/  F2FP.BF16.F32.PACK_AB R13, R13, R50 ;  /* 0x000000320d0d723e */ /* 0x000fe200000010ff */
[----:B------:R-:W-:Y:S01]  /*6910*/  IMAD.U32 R50, R72, 0x10000, RZ ;  /* 0x0001000048327824 */ /* 0x000fe200078e00ff */
[----:B------:R-:W-:Y:S01]  /*6920*/  F2FP.BF16.F32.PACK_AB R73, R73, R51 ;  /* 0x000000334949723e */ /* 0x000fe200000010ff */
[----:B------:R-:W-:Y:S01]  /*6930*/  FFMA.FTZ R110, R110, R111, R109 ;  /* 0x0000006f6e6e7223 */ /* 0x000fe2000001006d */
[----:B------:R-:W-:Y:S01]  /*6940*/  FMUL.FTZ R109, R75, R49 ;  /* 0x000000314b6d7220 */ /* 0x000fe20000410000 */
[C---:B------:R-:W-:Y:S01]  /*6950*/  IMAD.U32 R51, R40.reuse, 0x10000, RZ ;  /* 0x0001000028337824 */ /* 0x040fe200078e00ff */
[----:B------:R-:W-:-:S02]  /*6960*/  LOP3.LUT R40, R40, 0xffff0000, RZ, 0xc0, !PT ;  /* 0xffff000028287812 */ /* 0x000fc400078ec0ff */
[-C--:B------:R-:W-:Y:S01]  /*6970*/  FFMA.FTZ R109, R15, R42.reuse, -R109 ;  /* 0x0000002a0f6d7223 */ /* 0x080fe2000001086d */
[----:B------:R-:W-:-:S04]  /*6980*/  FMUL.FTZ R42, R75, R42 ;  /* 0x0000002a4b2a7220 */ /* 0x000fc80000410000 */
[----:B------:R-:W-:Y:S01]  /*6990*/  FFMA.FTZ R15, R15, R49, R42 ;  /* 0x000000310f0f7223 */ /* 0x000fe2000001002a */
[C---:B------:R-:W-:Y:S01]  /*69a0*/  IMAD.U32 R49, R43.reuse, 0x10000, RZ ;  /* 0x000100002b317824 */ /* 0x040fe200078e00ff */
[----:B------:R-:W-:Y:S01]  /*69b0*/  LOP3.LUT R43, R43, 0xffff0000, RZ, 0xc0, !PT ;  /* 0xffff00002b2b7812 */ /* 0x000fe200078ec0ff */
[----:B------:R-:W-:Y:S01]  /*69c0*/  IMAD.U32 R42, R12, 0x10000, RZ ;  /* 0x000100000c2a7824 */ /* 0x000fe200078e00ff */
[----:B------:R-:W-:Y:S02]  /*69d0*/  F2FP.BF16.F32.PACK_AB R109, R109, R113 ;  /* 0x000000716d6d723e */ /* 0x000fe400000010ff */
[----:B------:R-:W-:Y:S01]  /*69e0*/  F2FP.BF16.F32.PACK_AB R110, R15, R110 ;  /* 0x0000006e0f6e723e */ /* 0x000fe200000010ff */
[C---:B------:R-:W-:Y:S01]  /*69f0*/  FMUL.FTZ R15, R50.reuse, R49 ;  /* 0x00000031320f7220 */ /* 0x040fe20000410000 */
[----:B------:R-:W-:-:S03]  /*6a00*/  FMUL.FTZ R50, R50, R51 ;  /* 0x0000003332327220 */ /* 0x000fc60000410000 */
[C---:B------:R-:W-:Y:S01]  /*6a10*/  FFMA.FTZ R15, R42.reuse, R51, -R15 ;  /* 0x000000332a0f7223 */ /* 0x040fe2000001080f */
[----:B------:R-:W-:Y:S01]  /*6a20*/  FFMA.FTZ R42, R42, R49, R50 ;  /* 0x000000312a2a7223 */ /* 0x000fe20000010032 */
[----:B------:R-:W-:Y:S01]  /*6a30*/  LOP3.LUT R49, R72, 0xffff0000, RZ, 0xc0, !PT ;  /* 0xffff000048317812 */ /* 0x000fe200078ec0ff */
[----:B------:R-:W-:Y:S01]  /*6a40*/  IMAD.U32 R72, R74, 0x10000, RZ ;  /* 0x000100004a487824 */ /* 0x000fe200078e00ff */
[----:B------:R-:W-:Y:S01]  /*6a50*/  LOP3.LUT R50, R12, 0xffff0000, RZ, 0xc0, !PT ;  /* 0xffff00000c327812 */ /* 0x000fe200078ec0ff */
[----:B------:R-:W-:Y:S02]  /*6a60*/  IMAD.MOV.U32 R75, RZ, RZ, R110 ;  /* 0x000000ffff4b7224 */ /* 0x000fe400078e006e */
        /* <DEDUP_REMOVED lines=22> */
[----:B------:R-:W-:Y:S02]  /*6bd0*/  F2FP.BF16.F32.PACK_AB R49, R49, R51 ;  /* 0x000000333131723e */ /* 0x000fe400000010ff */
[----:B------:R-:W-:Y:S01]  /*6be0*/  F2FP.BF16.F32.PACK_AB R40, R40, R72 ;  /* 0x000000482828723e */ /* 0x000fe200000010ff */
[----:B------:R-:W-:Y:S02]  /*6bf0*/  IMAD.MOV.U32 R72, RZ, RZ, R42 ;  /* 0x000000ffff487224 */ /* 0x000fe400078e002a */
[----:B------:R-:W-:Y:S02]  /*6c00*/  IMAD.MOV.U32 R14, RZ, RZ, R49 ;  /* 0x000000ffff0e7224 */ /* 0x000fe400078e0031 */
[----:B------:R-:W-:-:S07]  /*6c10*/  IMAD.MOV.U32 R74, RZ, RZ, R40 ;  /* 0x000000ffff4a7224 */ /* 0x000fce00078e0028 */
.L_x_1612:
[----:B------:R-:W-:Y:S05]  /*6c20*/  BSYNC B3 ;  /* 0x0000000000037941 */ /* 0x000fea0003800000 */
.L_x_1611:
[----:B------:R-:W-:-:S04]  /*6c30*/  LEA R40, P0, R68, R11, 0x1 ;  /* 0x0000000b44287211 */ /* 0x000fc800078008ff */
[----:B--2---:R-:W-:Y:S02]  /*6c40*/  LEA.HI.X R41, R68, R103, R86, 0x1, P0 ;  /* 0x0000006744297211 */ /* 0x004fe400000f0c56 */
[----:B------:R-:W-:-:S03]  /*6c50*/  ISETP.GE.AND P0, PT, R108, R106, PT ;  /* 0x0000006a6c00720c */ /* 0x000fc60003f06270 */
[----:B----4-:R2:W-:Y:S10]  /*6c60*/  ST.E.128 desc[UR60][R40.64], R12 ;  /* 0x0000000c28007985 */ /* 0x0105f4000c101d3c */
[----:B--2---:R-:W-:-:S05]  /*6c70*/  @!P0 IMAD.WIDE R12, R108, 0x2, R102 ;  /* 0x000000026c0c8825 */ /* 0x004fca00078e0266 */
[----:B---3--:R3:W-:Y:S02]  /*6c80*/  @!P0 ST.E.128 desc[UR60][R12.64], R72 ;  /* 0x000000480c008985 */ /* 0x0087e4000c101d3c */
.L_x_1610:
[----:B------:R-:W-:Y:S05]  /*6c90*/  BSYNC B2 ;  /* 0x0000000000027941 */ /* 0x000fea0003800000 */
.L_x_1609:
[----:B------:R-:W-:-:S13]  /*6ca0*/  ISETP.NE.AND P0, PT, R71, RZ, PT ;  /* 0x000000ff4700720c */ /* 0x000fda0003f05270 */
[----:B------:R-:W-:Y:S05]  /*6cb0*/  @!P0 BRA `(.L_x_1608) ;  /* 0x0000000400f48947 */ /* 0x000fea0003800000 */
[----:B------:R-:W4:Y:S04]  /*6cc0*/  LDL R40, [R1+0x60] ;  /* 0x0000600001287983 */ /* 0x000f280000100800 */
[----:B------:R-:W5:Y:S04]  /*6cd0*/  LDL R15, [R1+0xcc] ;  /* 0x0000cc00010f7983 */ /* 0x000f680000100800 */
[----:B------:R-:W2:Y:S01]  /*6ce0*/  LDL R14, [R1+0x6c] ;  /* 0x00006c00010e7983 */ /* 0x000ea20000100800 */
[----:B---3--:R-:W-:Y:S01]  /*6cf0*/  SEL R12, R91, R107, !P1 ;  /* 0x0000006b5b0c7207 */ /* 0x008fe20004800000 */
        /* <DEDUP_REMOVED lines=10> */
[----:B----4-:R-:W-:-:S04]  /*6da0*/  LOP3.LUT R13, R40, 0x38, R48, 0xf8, !PT ;  /* 0x00000038280d7812 */ /* 0x010fc800078ef830 */
[----:B-----5:R-:W-:-:S04]  /*6db0*/  LOP3.LUT R13, R13, R15, RZ, 0x3c, !PT ;  /* 0x0000000f0d0d7212 */ /* 0x020fc800078e3cff */
[----:B--2---:R-:W-:Y:S01]  /*6dc0*/  IADD3 R13, R13, R12, R14 ;  /* 0x0000000c0d0d7210 */ /* 0x004fe20007ffe00e */
[----:B------:R-:W-:-:S04]  /*6dd0*/  IMAD R12, R200, 0x4000, R5 ;  /* 0x00004000c80c7824 */ /* 0x000fc800078e0205 */
[----:B------:R-:W-:Y:S02]  /*6de0*/  IMAD R40, R200, 0x4000, R13 ;  /* 0x00004000c8287824 */ /* 0x000fe400078e020d */
[--C-:B------:R-:W-:Y:S02]  /*6df0*/  IMAD R12, R12, 0x2, R17.reuse ;  /* 0x000000020c0c7824 */ /* 0x100fe400078e0211 */
[----:B------:R-:W-:-:S04]  /*6e00*/  IMAD R40, R40, 0x2, R17 ;  /* 0x0000000228287824 */ /* 0x000fc800078e0211 */
[----:B------:R-:W2:Y:S04]  /*6e10*/  LDS.128 R12, [R12+0x20400] ;  /* 0x020400000c0c7984 */ /* 0x000ea80000000c00 */
[----:B------:R-:W3:Y:S01]  /*6e20*/  LDS.128 R40, [R40+0x20400] ;  /* 0x0204000028287984 */ /* 0x000ee20000000c00 */
[----:B------:R-:W-:Y:S05]  /*6e30*/  @P0 BRA `(.L_x_1614) ;  /* 0x0000000400780947 */ /* 0x000fea0003800000 */
[----:B------:R-:W-:Y:S01]  /*6e40*/  SHF.R.U32.HI R50, RZ, 0x10, R45 ;  /* 0x00000010ff327819 */ /* 0x000fe2000001162d */
[----:B---3--:R-:W-:Y:S01]  /*6e50*/  IMAD.U32 R73, R41, 0x10000, RZ ;  /* 0x0001000029497824 */ /* 0x008fe200078e00ff */
[--C-:B------:R-:W-:Y:S01]  /*6e60*/  SHF.R.U64 R36, R36, 0x10, R37.reuse ;  /* 0x0000001024247819 */ /* 0x100fe20000001225 */
[----:B--2---:R-:W-:Y:S01]  /*6e70*/  IMAD.U32 R51, R13, 0x10000, RZ ;  /* 0x000100000d337824 */ /* 0x004fe200078e00ff */
        /* <DEDUP_REMOVED lines=8> */
[C---:B------:R-:W-:Y:S02]  /*6f00*/  PRMT R45, R122.reuse, 0x5432, R38 ;  /* 0x000054327a2d7816 */ /* 0x040fe40000000026 */
        /* <DEDUP_REMOVED lines=67> */
[----:B------:R-:W-:Y:S01]  /*7340*/  F2FP.BF16.F32.PACK_AB R15, R15, R43 ;  /* 0x0000002b0f0f723e */ /* 0x000fe200000010ff */
[----:B------:R-:W-:Y:S01]  /*7350*/  IMAD.MOV.U32 R43, RZ, RZ, R38 ;  /* 0x000000ffff2b7224 */ /* 0x000fe200078e0026 */
[----:B------:R-:W-:Y:S01]  /*7360*/  F2FP.BF16.F32.PACK_AB R12, R12, R47 ;  /* 0x0000002f0c0c723e */ /* 0x000fe200000010ff */
[CC--:B------:R-:W-:Y:S01]  /*7370*/  FMUL.FTZ R39, R36.reuse, R44.reuse ;  /* 0x0000002c24277220 */ /* 0x0c0fe20000410000 */
[-C--:B------:R-:W-:Y:S01]  /*7380*/  FMUL.FTZ R36, R36, R45.reuse ;  /* 0x0000002d24247220 */ /* 0x080fe20000410000 */
[----:B------:R-:W-:Y:S02]  /*7390*/  IMAD.MOV.U32 R40, RZ, RZ, R15 ;  /* 0x000000ffff287224 */ /* 0x000fe400078e000f */
        /* <DEDUP_REMOVED lines=8> */
.L_x_1614:
[----:B------:R-:W-:Y:S05]  /*7420*/  BSYNC B2 ;  /* 0x0000000000027941 */ /* 0x000fea0003800000 */
.L_x_1613:
[----:B------:R-:W-:Y:S02]  /*7430*/  ISETP.GE.AND P0, PT, R48, R106, PT ;  /* 0x0000006a3000720c */ /* 0x000fe40003f06270 */
[----:B------:R-:W-:-:S04]  /*7440*/  LEA R36, P6, R70, R11, 0x1 ;  /* 0x0000000b46247211 */ /* 0x000fc800078c08ff */
[----:B------:R-:W-:-:S05]  /*7450*/  LEA.HI.X R37, R70, R103, R87, 0x1, P6 ;  /* 0x0000006746257211 */ /* 0x000fca00030f0c57 */
[----:B--2---:R4:W-:Y:S02]  /*7460*/  ST.E.128 desc[UR60][R36.64], R12 ;  /* 0x0000000c24007985 */ /* 0x0049e4000c101d3c */
[----:B------:R-:W-:-:S05]  /*7470*/  @!P0 IMAD.WIDE R38, R48, 0x2, R102 ;  /* 0x0000000230268825 */ /* 0x000fca00078e0266 */
[----:B---3--:R4:W-:Y:S02]  /*7480*/  @!P0 ST.E.128 desc[UR60][R38.64], R40 ;  /* 0x0000002826008985 */ /* 0x0089e4000c101d3c */
.L_x_1608:
[----:B------:R-:W-:Y:S05]  /*7490*/  BSYNC B1 ;  /* 0x0000000000017941 */ /* 0x000fea0003800000 */
.L_x_1607:
[----:B------:R-:W-:-:S03]  /*74a0*/  UMOV UR4, 0xffffffff ;  /* 0xffffffff00047882 */ /* 0x000fc60000000000 */
[----:B------:R-:W-:Y:S05]  /*74b0*/  BRA.DIV UR4, `(.L_x_1615) ;  /* 0x0000025e04307947 */ /* 0x000fea000b800000 */
[----:B-1----:R-:W1:Y:S04]  /*74c0*/  SHFL.IDX PT, R105, R105, 0x1, 0x181f ;  /* 0x00381f0069697f89 */ /* 0x002e6800000e0000 */
[----:B------:R-:W0:Y:S02]  /*74d0*/  SHFL.IDX PT, R104, R104, 0x1, 0x181f ;  /* 0x00381f0068687f89 */ /* 0x000e2400000e0000 */
.L_x_2013:
[----:B------:R-:W-:Y:S05]  /*74e0*/  @P4 BRA `(.L_x_1584) ;  /* 0x0000001400744947 */ /* 0x000fea0003800000 */
[----:B------:R-:W-:Y:S01]  /*74f0*/  ISETP.NE.AND P0, PT, R29, RZ, PT ;  /* 0x000000ff1d00720c */ /* 0x000fe20003f05270 */
[----:B------:R-:W-:Y:S01]  /*7500*/  BSSY B1, `(.L_x_1616) ;  /* 0x000007e000017945 */ /* 0x000fe20003800000 */
[----:B0---4-:R-:W-:Y:S02]  /*7510*/  IMAD.MOV.U32 R40, RZ, RZ, R104 ;  /* 0x000000ffff287224 */ /* 0x011fe400078e0068 */
[----:B-1----:R-:W-:-:S09]  /*7520*/  IMAD.MOV.U32 R41, RZ, RZ, R105 ;  /* 0x000000ffff297224 */ /* 0x002fd200078e0069 */
[----:B------:R-:W-:Y:S05]  /*7530*/  @!P0 BRA `(.L_x_1617) ;  /* 0x0000000400e88947 */ /* 0x000fea0003800000 */
[----:B------:R-:W4:Y:S04]  /*7540*/  LDL R15, [R1+0x5c] ;  /* 0x00005c00010f7983 */ /* 0x000f280000100800 */
[----:B------:R-:W5:Y:S04]  /*7550*/  LDL R14, [R1+0xc8] ;  /* 0x0000c800010e7983 */ /* 0x000f680000100800 */
[----:B---3--:R-:W3:Y:S01]  /*7560*/  LDL R13, [R1+0x68] ;  /* 0x00006800010d7983 */ /* 0x008ee20000100800 */
[----:B------:R-:W-:Y:S01]  /*7570*/  SEL R11, R91, R107, !P2 ;  /* 0x0000006b5b0b7207 */ /* 0x000fe20005000000 */
[----:B------:R-:W-:Y:S01]  /*7580*/  BSSY B2, `(.L_x_1618) ;  /* 0x0000070000027945 */ /* 0x000fe20003800000 */
[----:B------:R-:W-:-:S02]  /*7590*/  ISETP.GE.AND P0, PT, R18, R101, PT ;  /* 0x000000651200720c */ /* 0x000fc40003f06270 */
[----:B------:R-:W-:-:S04]  /*75a0*/  SHF.R.S32.HI R12, RZ, 0x1f, R11 ;  /* 0x0000001fff0c7819 */ /* 0x000fc8000001140b */
[----:B------:R-:W-:-:S04]  /*75b0*/  LEA.HI R12, R12, R11, RZ, 0x4 ;  /* 0x0000000b0c0c7211 */ /* 0x000fc800078f20ff */
[----:B------:R-:W-:-:S04]  /*75c0*/  LEA.HI.SX32 R12, R12, R35, 0x1c ;  /* 0x000000230c0c7211 */ /* 0x000fc800078fe2ff */
[----:B------:R-:W-:Y:S01]  /*75d0*/  SHF.R.S32.HI R11, RZ, 0x1f, R12 ;  /* 0x0000001fff0b7819 */ /* 0x000fe2000001140c */
[----:B------:R-:W-:-:S03]  /*75e0*/  IMAD.SHL.U32 R44, R12, 0x8, RZ ;  /* 0x000000080c2c7824 */ /* 0x000fc600078e00ff */
[----:B------:R-:W-:Y:S02]  /*75f0*/  LEA.HI R12, R11, R12, RZ, 0x3 ;  /* 0x0000000c0b0c7211 */ /* 0x000fe400078f18ff */
[----:B------:R-:W-:-:S03]  /*7600*/  ISETP.GE.AND P4, PT, R44, R106, PT ;  /* 0x0000006a2c00720c */ /* 0x000fc60003f86270 */
[----:B------:R-:W-:-:S05]  /*7610*/  IMAD.SHL.U32 R12, R12, 0x200, RZ ;  /* 0x000002000c0c7824 */ /* 0x000fca00078e00ff */
[----:B------:R-:W-:Y:S02]  /*7620*/  LOP3.LUT R12, R12, 0x7ffff000, RZ, 0xc0, !PT ;  /* 0x7ffff0000c0c7812 */ /* 0x000fe400078ec0ff */
[----:B----4-:R-:W-:-:S04]  /*7630*/  LOP3.LUT R11, R15, 0x38, R44, 0xf8, !PT ;  /* 0x000000380f0b7812 */ /* 0x010fc800078ef82c */
[----:B-----5:R-:W-:-:S04]  /*7640*/  LOP3.LUT R11, R11, R14, RZ, 0x3c, !PT ;  /* 0x0000000e0b0b7212 */ /* 0x020fc800078e3cff */
[----:B---3--:R-:W-:Y:S01]  /*7650*/  IADD3 R11, R11, R12, R13 ;  /* 0x0000000c0b0b7210 */ /* 0x008fe20007ffe00d */
[----:B------:R-:W-:-:S04]  /*7660*/  IMAD R12, R200, 0x4000, R4 ;  /* 0x00004000c80c7824 */ /* 0x000fc800078e0204 */
[----:B------:R-:W-:Y:S02]  /*7670*/  IMAD R14, R200, 0x4000, R11 ;  /* 0x00004000c80e7824 */ /* 0x000fe400078e020b */
[--C-:B------:R-:W-:Y:S02]  /*7680*/  IMAD R12, R12, 0x2, R17.reuse ;  /* 0x000000020c0c7824 */ /* 0x100fe400078e0211 */
[----:B------:R-:W-:-:S04]  /*7690*/  IMAD R36, R14, 0x2, R17 ;  /* 0x000000020e247824 */ /* 0x000fc800078e0211 */
[----:B------:R-:W0:Y:S04]  /*76a0*/  LDS.128 R12, [R12+0x20400] ;  /* 0x020400000c0c7984 */ /* 0x000e280000000c00 */
[----:B------:R-:W1:Y:S01]  /*76b0*/  LDS.128 R36, [R36+0x20400] ;  /* 0x0204000024247984 */ /* 0x000e620000000c00 */
[----:B------:R-:W-:Y:S05]  /*76c0*/  @P0 BRA `(.L_x_1619) ;  /* 0x00000004006c0947 */ /* 0x000fea0003800000 */
[----:B------:R-:W-:Y:S02]  /*76d0*/  SHF.R.U32.HI R42, RZ, 0x10, R65 ;  /* 0x00000010ff2a7819 */ /* 0x000fe40000011641 */
[----:B------:R-:W-:Y:S02]  /*76e0*/  SHF.R.U32.HI R46, RZ, 0x10, R57 ;  /* 0x00000010ff2e7819 */ /* 0x000fe40000011639 */
[----:B------:R-:W-:Y:S01]  /*76f0*/  PRMT R45, R121, 0x5432, R42 ;  /* 0x00005432792d7816 */ /* 0x000fe2000000002a */
[----:B0-----:R-:W-:Y:S01]  /*7700*/  IMAD.U32 R42, R13, 0x10000, RZ ;  /* 0x000100000d2a7824 */ /* 0x001fe200078e00ff */
[----:B------:R-:W-:Y:S01]  /*7710*/  PRMT R11, R119, 0x5432, R46 ;  /* 0x00005432770b7816 */ /* 0x000fe2000000002e */
[C---:B-1----:R-:W-:Y:S01]  /*7720*/  IMAD.U32 R46, R37.reuse, 0x10000, RZ ;  /* 0x00010000252e7824 */ /* 0x042fe200078e00ff */
[----:B------:R-:W-:Y:S01]  /*7730*/  LOP3.LUT R37, R37, 0xffff0000, RZ, 0xc0, !PT ;  /* 0xffff000025257812 */ /* 0x000fe200078ec0ff */
[----:B------:R-:W-:Y:S01]  /*7740*/  IMAD.U32 R47, R45, 0x10000, RZ ;  /* 0x000100002d2f7824 */ /* 0x000fe200078e00ff */
[C---:B------:R-:W-:Y:S01]  /*7750*/  LOP3.LUT R48, R11.reuse, 0xffff0000, RZ, 0xc0, !PT ;  /* 0xffff00000b307812 */ /* 0x040fe200078ec0ff */
[----:B------:R-:W-:Y:S01]  /*7760*/  IMAD.U32 R43, R11, 0x10000, RZ ;  /* 0x000100000b2b7824 */ /* 0x000fe200078e00ff */
[----:B------:R-:W-:Y:S01]  /*7770*/  LOP3.LUT R11, R13, 0xffff0000, RZ, 0xc0, !PT ;  /* 0xffff00000d0b7812 */ /* 0x000fe200078ec0ff */
[----:B------:R-:W-:Y:S01]  /*7780*/  FMUL.FTZ R49, R46, R47 ;  /* 0x0000002f2e317220 */ /* 0x000fe20000410000 */
[----:B------:R-:W-:Y:S01]  /*7790*/  SHF.R.U64 R64, R64, 0x10, R65 ;  /* 0x0000001040407819 */ /* 0x000fe20000001241 */
[-C--:B------:R-:W-:Y:S01]  /*77a0*/  FMUL.FTZ R46, R46, R43.reuse ;  /* 0x0000002b2e2e7220 */ /* 0x080fe20000410000 */
[----:B------:R-:W-:Y:S01]  /*77b0*/  SHF.R.U64 R56, R56, 0x10, R57 ;  /* 0x0000001038387819 */ /* 0x000fe20000001239 */
[C---:B------:R-:W-:Y:S01]  /*77c0*/  FFMA.FTZ R43, R42.reuse, R43, -R49 ;  /* 0x0000002b2a2b7223 */ /* 0x040fe20000010831 */
[----:B------:R-:W-:Y:S01]  /*77d0*/  PRMT R121, R121, 0x5410, R64 ;  /* 0x0000541079797816 */ /* 0x000fe20000000040 */
[----:B------:R-:W-:Y:S01]  /*77e0*/  FFMA.FTZ R42, R42, R47, R46 ;  /* 0x0000002f2a2a7223 */ /* 0x000fe2000001002e */
[----:B------:R-:W-:-:S02]  /*77f0*/  LOP3.LUT R46, R45, 0xffff0000, RZ, 0xc0, !PT ;  /* 0xffff00002d2e7812 */ /* 0x000fc400078ec0ff */
[----:B------:R-:W-:Y:S02]  /*7800*/  SHF.R.U32.HI R45, RZ, 0x10, R67 ;  /* 0x00000010ff2d7819 */ /* 0x000fe40000011643 */
[----:B------:R-:W-:Y:S01]  /*7810*/  PRMT R119, R119, 0x5410, R56 ;  /* 0x0000541077777816 */ /* 0x000fe20000000038 */
[C---:B------:R-:W-:Y:S01]  /*7820*/  FMUL.FTZ R50, R37.reuse, R46 ;  /* 0x0000002e25327220 */ /* 0x040fe20000410000 */
[-C--:B------:R-:W-:Y:S01]  /*7830*/  FMUL.FTZ R37, R37, R48.reuse ;  /* 0x0000003025257220 */ /* 0x080fe20000410000 */
[----:B------:R-:W-:Y:S02]  /*7840*/  PRMT R45, R120, 0x5432, R45 ;  /* 0x00005432782d7816 */ /* 0x000fe4000000002d */
[C---:B------:R-:W-:Y:S01]  /*7850*/  FFMA.FTZ R13, R11.reuse, R48, -R50 ;  /* 0x000000300b0d7223 */ /* 0x040fe20000010832 */
[----:B------:R-:W-:Y:S01]  /*7860*/  FFMA.FTZ R11, R11, R46, R37 ;  /* 0x0000002e0b0b7223 */ /* 0x000fe20000010025 */
[----:B------:R-:W-:Y:S01]  /*7870*/  SHF.R.U32.HI R37, RZ, 0x10, R59 ;  /* 0x00000010ff257819 */ /* 0x000fe2000001163b */
[----:B------:R-:W-:Y:S01]  /*7880*/  IMAD.U32 R50, R39, 0x10000, RZ ;  /* 0x0001000027327824 */ /* 0x000fe200078e00ff */
[----:B------:R-:W-:Y:S01]  /*7890*/  SHF.R.U64 R67, R66, 0x10, R67 ;  /* 0x0000001042437819 */ /* 0x000fe20000001243 */
[----:B------:R-:W-:Y:S01]  /*78a0*/  IMAD.U32 R47, R45, 0x10000, RZ ;  /* 0x000100002d2f7824 */ /* 0x000fe200078e00ff */
[----:B------:R-:W-:Y:S01]  /*78b0*/  PRMT R37, R118, 0x5432, R37 ;  /* 0x0000543276257816 */ /* 0x000fe20000000025 */
[C---:B------:R-:W-:Y:S01]  /*78c0*/  IMAD.U32 R46, R15.reuse, 0x10000, RZ ;  /* 0x000100000f2e7824 */ /* 0x040fe200078e00ff */
[----:B------:R-:W-:Y:S01]  /*78d0*/  LOP3.LUT R15, R15, 0xffff0000, RZ, 0xc0, !PT ;  /* 0xffff00000f0f7812 */ /* 0x000fe200078ec0ff */
[----:B------:R-:W-:Y:S01]  /*78e0*/  FMUL.FTZ R49, R50, R47 ;  /* 0x0000002f32317220 */ /* 0x000fe20000410000 */
[C---:B------:R-:W-:Y:S01]  /*78f0*/  IMAD.U32 R56, R119.reuse, 0x10000, RZ ;  /* 0x0001000077387824 */ /* 0x040fe200078e00ff */
[----:B------:R-:W-:Y:S01]  /*7900*/  LOP3.LUT R119, R119, 0xffff0000, RZ, 0xc0, !PT ;  /* 0xffff000077777812 */ /* 0x000fe200078ec0ff */
[----:B------:R-:W-:Y:S01]  /*7910*/  IMAD.U32 R48, R37, 0x10000, RZ ;  /* 0x0001000025307824 */ /* 0x000fe200078e00ff */
[----:B------:R-:W-:-:S02]  /*7920*/  SHF.R.U64 R59, R58, 0x10, R59 ;  /* 0x000000103a3b7819 */ /* 0x000fc4000000123b */
[----:B------:R-:W-:Y:S01]  /*7930*/  PRMT R120, R120, 0x5410, R67 ;  /* 0x0000541078787816 */ /* 0x000fe20000000043 */
[-C--:B------:R-:W-:Y:S01]  /*7940*/  FMUL.FTZ R50, R50, R48.reuse ;  /* 0x0000003032327220 */ /* 0x080fe20000410000 */
[C---:B------:R-:W-:Y:S01]  /*7950*/  FFMA.FTZ R49, R46.reuse, R48, -R49 ;  /* 0x000000302e317223 */ /* 0x040fe20000010831 */
[----:B------:R-:W-:Y:S02]  /*7960*/  LOP3.LUT R48, R45, 0xffff0000, RZ, 0xc0, !PT ;  /* 0xffff00002d307812 */ /* 0x000fe400078ec0ff */
[----:B------:R-:W-:Y:S01]  /*7970*/  FFMA.FTZ R50, R46, R47, R50 ;  /* 0x0000002f2e327223 */ /* 0x000fe20000010032 */
[----:B------:R-:W-:Y:S02]  /*7980*/  LOP3.LUT R46, R37, 0xffff0000, RZ, 0xc0, !PT ;  /* 0xffff0000252e7812 */ /* 0x000fe400078ec0ff */
[----:B------:R-:W-:Y:S01]  /*7990*/  LOP3.LUT R37, R39, 0xffff0000, RZ, 0xc0, !PT ;  /* 0xffff000027257812 */ /* 0x000fe200078ec0ff */
[----:B------:R-:W-:Y:S01]  /*79a0*/  IMAD.U32 R39, R36, 0x10000, RZ ;  /* 0x0001000024277824 */ /* 0x000fe200078e00ff */
[----:B------:R-:W-:-:S02]  /*79b0*/  PRMT R118, R118, 0x5410, R59 ;  /* 0x0000541076767816 */ /* 0x000fc4000000003b */
[----:B------:R-:W-:Y:S01]  /*79c0*/  LOP3.LUT R57, R120, 0xffff0000, RZ, 0xc0, !PT ;  /* 0xffff000078397812 */ /* 0x000fe200078ec0ff */
[C---:B------:R-:W-:Y:S01]  /*79d0*/  FMUL.FTZ R72, R37.reuse, R48 ;  /* 0x0000003025487220 */ /* 0x040fe20000410000 */
[----:B------:R-:W-:Y:S01]  /*79e0*/  FMUL.FTZ R37, R37, R46 ;  /* 0x0000002e25257220 */ /* 0x000fe20000410000 */
[----:B------:R-:W-:Y:S02]  /*79f0*/  F2FP.BF16.F32.PACK_AB R11, R11, R42 ;  /* 0x0000002a0b0b723e */ /* 0x000fe400000010ff */
[C---:B------:R-:W-:Y:S01]  /*7a00*/  FFMA.FTZ R46, R15.reuse, R46, -R72 ;  /* 0x0000002e0f2e7223 */ /* 0x040fe20000010848 */
[----:B------:R-:W-:Y:S01]  /*7a10*/  FFMA.FTZ R15, R15, R48, R37 ;  /* 0x000000300f0f7223 */ /* 0x000fe20000010025 */
[C---:B------:R-:W-:Y:S01]  /*7a20*/  IMAD.U32 R48, R121.reuse, 0x10000, RZ ;  /* 0x0001000079307824 */ /* 0x040fe200078e00ff */
[----:B------:R-:W-:Y:S01]  /*7a30*/  LOP3.LUT R121, R121, 0xffff0000, RZ, 0xc0, !PT ;  /* 0xffff000079797812 */ /* 0x000fe200078ec0ff */
[----:B------:R-:W-:Y:S01]  /*7a40*/  IMAD.U32 R37, R12, 0x10000, RZ ;  /* 0x000100000c257824 */ /* 0x000fe200078e00ff */
[----:B------:R-:W-:Y:S01]  /*7a50*/  F2FP.BF16.F32.PACK_AB R46, R46, R49 ;  /* 0x000000312e2e723e */ /* 0x000fe200000010ff */
[C---:B------:R-:W-:Y:S01]  /*7a60*/  FMUL.FTZ R64, R39.reuse, R48 ;  /* 0x0000003027407220 */ /* 0x040fe20000410000 */
[----:B------:R-:W-:Y:S01]  /*7a70*/  FMUL.FTZ R39, R39, R56 ;  /* 0x0000003827277220 */ /* 0x000fe20000410000 */
[----:B------:R-:W-:-:S02]  /*7a80*/  F2FP.BF16.F32.PACK_AB R50, R15, R50 ;  /* 0x000000320f32723e */ /* 0x000fc400000010ff */
[C---:B------:R-:W-:Y:S01]  /*7a90*/  FFMA.FTZ R45, R37.reuse, R56, -R64 ;  /* 0x00000038252d7223 */ /* 0x040fe20000010840 */
[----:B------:R-:W-:Y:S01]  /*7aa0*/  FFMA.FTZ R39, R37, R48, R39 ;  /* 0x0000003025277223 */ /* 0x000fe20000010027 */
[----:B------:R-:W-:Y:S01]  /*7ab0*/  LOP3.LUT R37, R36, 0xffff0000, RZ, 0xc0, !PT ;  /* 0xffff000024257812 */ /* 0x000fe200078ec0ff */
[----:B------:R-:W-:Y:S01]  /*7ac0*/  IMAD.U32 R56, R120, 0x10000, RZ ;  /* 0x0001000078387824 */ /* 0x000fe200078e00ff */
[----:B------:R-:W-:Y:S01]  /*7ad0*/  LOP3.LUT R36, R12, 0xffff0000, RZ, 0xc0, !PT ;  /* 0xffff00000c247812 */ /* 0x000fe200078ec0ff */
[----:B------:R-:W-:Y:S01]  /*7ae0*/  IMAD.MOV.U32 R15, RZ, RZ, R46 ;  /* 0x000000ffff0f7224 */ /* 0x000fe200078e002e */
[----:B------:R-:W-:Y:S01]  /*7af0*/  F2FP.BF16.F32.PACK_AB R13, R13, R43 ;  /* 0x0000002b0d0d723e */ /* 0x000fe200000010ff */
[C---:B------:R-:W-:Y:S01]  /*7b00*/  FMUL.FTZ R47, R37.reuse, R121 ;  /* 0x00000079252f7220 */ /* 0x040fe20000410000 */
[-C--:B------:R-:W-:Y:S01]  /*7b10*/  FMUL.FTZ R48, R37, R119.reuse ;  /* 0x0000007725307220 */ /* 0x080fe20000410000 */
[C---:B------:R-:W-:Y:S01]  /*7b20*/  IMAD.U32 R37, R38.reuse, 0x10000, RZ ;  /* 0x0001000026257824 */ /* 0x040fe200078e00ff */
[----:B------:R-:W-:Y:S01]  /*7b30*/  LOP3.LUT R38, R38, 0xffff0000, RZ, 0xc0, !PT ;  /* 0xffff000026267812 */ /* 0x000fe200078ec0ff */
[C---:B------:R-:W-:Y:S01]  /*7b40*/  FFMA.FTZ R12, R36.reuse, R119, -R47 ;  /* 0x00000077240c7223 */ /* 0x040fe2000001082f */
[----:B------:R-:W-:Y:S01]  /*7b50*/  FFMA.FTZ R36, R36, R121, R48 ;  /* 0x0000007924247223 */ /* 0x000fe20000010030 */
[----:B------:R-:W-:-:S02]  /*7b60*/  IMAD.U32 R48, R118, 0x10000, RZ ;  /* 0x0001000076307824 */ /* 0x000fc400078e00ff */
[C---:B------:R-:W-:Y:S01]  /*7b70*/  FMUL.FTZ R58, R37.reuse, R56 ;  /* 0x00000038253a7220 */ /* 0x040fe20000410000 */
[C---:B------:R-:W-:Y:S01]  /*7b80*/  IMAD.U32 R47, R14.reuse, 0x10000, RZ ;  /* 0x000100000e2f7824 */ /* 0x040fe200078e00ff */
[----:B------:R-:W-:Y:S01]  /*7b90*/  LOP3.LUT R14, R14, 0xffff0000, RZ, 0xc0, !PT ;  /* 0xffff00000e0e7812 */ /* 0x000fe200078ec0ff */
[-C--:B------:R-:W-:Y:S01]  /*7ba0*/  FMUL.FTZ R51, R37, R48.reuse ;  /* 0x0000003025337220 */ /* 0x080fe20000410000 */
[----:B------:R-:W-:Y:S01]  /*7bb0*/  FMUL.FTZ R59, R38, R57 ;  /* 0x00000039263b7220 */ /* 0x000fe20000410000 */
[C---:B------:R-:W-:Y:S01]  /*7bc0*/  FFMA.FTZ R37, R47.reuse, R48, -R58 ;  /* 0x000000302f257223 */ /* 0x040fe2000001083a */
[----:B------:R-:W-:Y:S01]  /*7bd0*/  F2FP.BF16.F32.PACK_AB R36, R36, R39 ;  /* 0x000000272424723e */ /* 0x000fe200000010ff */
[----:B------:R-:W-:Y:S01]  /*7be0*/  FFMA.FTZ R47, R47, R56, R51 ;  /* 0x000000382f2f7223 */ /* 0x000fe20000010033 */
[----:B------:R-:W-:Y:S01]  /*7bf0*/  LOP3.LUT R51, R118, 0xffff0000, RZ, 0xc0, !PT ;  /* 0xffff000076337812 */ /* 0x000fe200078ec0ff */
[----:B------:R-:W-:Y:S01]  /*7c00*/  IMAD.MOV.U32 R39, RZ, RZ, R50 ;  /* 0x000000ffff277224 */ /* 0x000fe200078e0032 */
[----:B------:R-:W-:-:S03]  /*7c10*/  F2FP.BF16.F32.PACK_AB R12, R12, R45 ;  /* 0x0000002d0c0c723e */ /* 0x000fc600000010ff */
[-C--:B------:R-:W-:Y:S01]  /*7c20*/  FMUL.FTZ R48, R38, R51.reuse ;  /* 0x0000003326307220 */ /* 0x080fe20000410000 */
[----:B------:R-:W-:-:S03]  /*7c30*/  FFMA.FTZ R38, R14, R51, -R59 ;  /* 0x000000330e267223 */ /* 0x000fc6000001083b */
[----:B------:R-:W-:Y:S02]  /*7c40*/  FFMA.FTZ R48, R14, R57, R48 ;  /* 0x000000390e307223 */ /* 0x000fe40000010030 */
[----:B------:R-:W-:Y:S01]  /*7c50*/  F2FP.BF16.F32.PACK_AB R14, R38, R37 ;  /* 0x00000025260e723e */ /* 0x000fe200000010ff */
[----:B------:R-:W-:Y:S02]  /*7c60*/  IMAD.MOV.U32 R37, RZ, RZ, R11 ;  /* 0x000000ffff257224 */ /* 0x000fe400078e000b */
[----:B------:R-:W-:-:S07]  /*7c70*/  F2FP.BF16.F32.PACK_AB R38, R48, R47 ;  /* 0x0000002f3026723e */ /* 0x000fce00000010ff */
.L_x_1619:
[----:B------:R-:W-:Y:S05]  /*7c80*/  BSYNC B2 ;  /* 0x0000000000027941 */ /* 0x000fea0003800000 */
.L_x_1618:
[----:B------:R-:W-:Y:S01]  /*7c90*/  LEA R42, P0, R68, R104, 0x1 ;  /* 0x00000068442a7211 */ /* 0x000fe200078008ff */
[----:B------:R-:W-:-:S03]  /*7ca0*/  @!P4 IMAD.WIDE R44, R44, 0x2, R40 ;  /* 0x000000022c2cc825 */ /* 0x000fc600078e0228 */
[----:B------:R-:W-:-:S05]  /*7cb0*/  LEA.HI.X R43, R68, R105, R86, 0x1, P0 ;  /* 0x00000069442b7211 */ /* 0x000fca00000f0c56 */
[----:B0-----:R0:W-:Y:S04]  /*7cc0*/  ST.E.128 desc[UR60][R42.64], R12 ;  /* 0x0000000c2a007985 */ /* 0x0011e8000c101d3c */
[----:B-1----:R0:W-:Y:S02]  /*7cd0*/  @!P4 ST.E.128 desc[UR60][R44.64], R36 ;  /* 0x000000242c00c985 */ /* 0x0021e4000c101d3c */
.L_x_1617:
[----:B------:R-:W-:Y:S05]  /*7ce0*/  BSYNC B1 ;  /* 0x0000000000017941 */ /* 0x000fea0003800000 */
.L_x_1616:
[----:B------:R-:W-:-:S13]  /*7cf0*/  ISETP.NE.AND P0, PT, R71, RZ, PT ;  /* 0x000000ff4700720c */ /* 0x000fda0003f05270 */
[----:B------:R-:W-:Y:S05]  /*7d00*/  @!P0 BRA `(.L_x_1584) ;  /* 0x0000000c006c8947 */ /* 0x000fea0003800000 */
[----:B0-----:R-:W4:Y:S04]  /*7d10*/  LDL R36, [R1+0x5c] ;  /* 0x00005c0001247983 */ /* 0x001f280000100800 */
[----:B------:R-:W5:Y:S04]  /*7d20*/  LDL R15, [R1+0xc8] ;  /* 0x0000c800010f7983 */ /* 0x000f680000100800 */
[----:B------:R-:W2:Y:S01]  /*7d30*/  LDL R14, [R1+0x68] ;  /* 0x00006800010e7983 */ /* 0x000ea20000100800 */
[----:B------:R-:W-:Y:S01]  /*7d40*/  SEL R107, R91, R107, !P1 ;  /* 0x0000006b5b6b7207 */ /* 0x000fe20004800000 */
[----:B------:R-:W-:Y:S01]  /*7d50*/  BSSY B1, `(.L_x_1620) ;  /* 0x0000071000017945 */ /* 0x000fe20003800000 */
[----:B------:R-:W-:-:S02]  /*7d60*/  ISETP.GE.AND P4, PT, R203, R101, PT ;  /* 0x00000065cb00720c */ /* 0x000fc40003f86270 */
[----:B---3--:R-:W-:Y:S02]  /*7d70*/  SHF.R.S32.HI R12, RZ, 0x1f, R107 ;  /* 0x0000001fff0c7819 */ /* 0x008fe4000001146b */
[----:B------:R-:W-:Y:S02]  /*7d80*/  LEA R42, P0, R70, R104, 0x1 ;  /* 0x00000068462a7211 */ /* 0x000fe400078008ff */
[----:B------:R-:W-:Y:S02]  /*7d90*/  LEA.HI R12, R12, R107, RZ, 0x4 ;  /* 0x0000006b0c0c7211 */ /* 0x000fe400078f20ff */
[----:B------:R-:W-:Y:S02]  /*7da0*/  LEA.HI.X R43, R70, R105, R87, 0x1, P0 ;  /* 0x00000069462b7211 */ /* 0x000fe400000f0c57 */
[----:B------:R-:W-:-:S04]  /*7db0*/  LEA.HI.SX32 R12, R12, R69, 0x1c ;  /* 0x000000450c0c7211 */ /* 0x000fc800078fe2ff */
[----:B------:R-:W-:Y:S01]  /*7dc0*/  SHF.R.S32.HI R13, RZ, 0x1f, R12 ;  /* 0x0000001fff0d7819 */ /* 0x000fe2000001140c */
[----:B------:R-:W-:-:S03]  /*7dd0*/  IMAD.SHL.U32 R11, R12, 0x8, RZ ;  /* 0x000000080c0b7824 */ /* 0x000fc600078e00ff */
[----:B------:R-:W-:-:S05]  /*7de0*/  LEA.HI R13, R13, R12, RZ, 0x3 ;  /* 0x0000000c0d0d7211 */ /* 0x000fca00078f18ff */
        /* <DEDUP_REMOVED lines=9> */
[----:B------:R-:W0:Y:S04]  /*7e80*/  LDS.128 R12, [R12+0x20400] ;  /* 0x020400000c0c7984 */ /* 0x000e280000000c00 */
[----:B------:R-:W1:Y:S01]  /*7e90*/  LDS.128 R36, [R36+0x20400] ;  /* 0x0204000024247984 */ /* 0x000e620000000c00 */
[----:B------:R-:W-:Y:S05]  /*7ea0*/  @P4 BRA `(.L_x_1621) ;  /* 0x00000004006c4947 */ /* 0x000fea0003800000 */
[----:B------:R-:W-:Y:S01]  /*7eb0*/  SHF.R.U64 R57, R52, 0x10, R53 ;  /* 0x0000001034397819 */ /* 0x000fe20000001235 */
[----:B0-----:R-:W-:Y:S01]  /*7ec0*/  IMAD.U32 R49, R13, 0x10000, RZ ;  /* 0x000100000d317824 */ /* 0x001fe200078e00ff */
[--C-:B------:R-:W-:Y:S01]  /*7ed0*/  SHF.R.U64 R52, R60, 0x10, R61.reuse ;  /* 0x000000103c347819 */ /* 0x100fe2000000123d */
[----:B------:R-:W-:Y:S01]  /*7ee0*/  IMAD.U32 R47, R15, 0x10000, RZ ;  /* 0x000100000f2f7824 */ /* 0x000fe200078e00ff */
[----:B------:R-:W-:Y:S02]  /*7ef0*/  SHF.R.U32.HI R60, RZ, 0x10, R61 ;  /* 0x00000010ff3c7819 */ /* 0x000fe4000001163d */
[----:B------:R-:W-:Y:S02]  /*7f00*/  SHF.R.U32.HI R59, RZ, 0x10, R53 ;  /* 0x00000010ff3b7819 */ /* 0x000fe40000011635 */
[----:B------:R-:W-:Y:S02]  /*7f10*/  PRMT R48, R114, 0x5432, R57 ;  /* 0x0000543272307816 */ /* 0x000fe40000000039 */
[----:B------:R-:W-:-:S02]  /*7f20*/  PRMT R57, R117, 0x5432, R60 ;  /* 0x0000543275397816 */ /* 0x000fc4000000003c */
[----:B------:R-:W-:Y:S01]  /*7f30*/  SHF.R.U64 R50, R54, 0x10, R55 ;  /* 0x0000001036327819 */ /* 0x000fe20000001237 */
[----:B-1----:R-:W-:Y:S01]  /*7f40*/  IMAD.U32 R54, R39, 0x10000, RZ ;  /* 0x0001000027367824 */ /* 0x002fe200078e00ff */
[----:B------:R-:W-:Y:S01]  /*7f50*/  PRMT R114, R114, 0x5410, R59 ;  /* 0x0000541072727816 */ /* 0x000fe2000000003b */
[----:B------:R-:W-:Y:S01]  /*7f60*/  IMAD.U32 R58, R57, 0x10000, RZ ;  /* 0x00010000393a7824 */ /* 0x000fe200078e00ff */
[----:B------:R-:W-:Y:S01]  /*7f70*/  SHF.R.U32.HI R56, RZ, 0x10, R55 ;  /* 0x00000010ff387819 */ /* 0x000fe20000011637 */
[----:B------:R-:W-:Y:S01]  /*7f80*/  IMAD.U32 R55, R37, 0x10000, RZ ;  /* 0x0001000025377824 */ /* 0x000fe200078e00ff */
[--C-:B------:R-:W-:Y:S02]  /*7f90*/  SHF.R.U64 R53, R62, 0x10, R63.reuse ;  /* 0x000000103e357819 */ /* 0x100fe4000000123f */
[----:B------:R-:W-:Y:S02]  /*7fa0*/  SHF.R.U32.HI R63, RZ, 0x10, R63 ;  /* 0x00000010ff3f7819 */ /* 0x000fe4000001163f */
[----:B------:R-:W-:-:S02]  /*7fb0*/  PRMT R50, R115, 0x5432, R50 ;  /* 0x0000543273327816 */ /* 0x000fc40000000032 */
[----:B------:R-:W-:Y:S01]  /*7fc0*/  PRMT R117, R117, 0x5410, R52 ;  /* 0x0000541075757816 */ /* 0x000fe20000000034 */
[----:B------:R-:W-:Y:S01]  /*7fd0*/  IMAD.U32 R52, R114, 0x10000, RZ ;  /* 0x0001000072347824 */ /* 0x000fe200078e00ff */
[----:B------:R-:W-:Y:S01]  /*7fe0*/  PRMT R115, R115, 0x5410, R56 ;  /* 0x0000541073737816 */ /* 0x000fe20000000038 */
[C---:B------:R-:W-:Y:S01]  /*7ff0*/  FMUL.FTZ R56, R55.reuse, R58 ;  /* 0x0000003a37387220 */ /* 0x040fe20000410000 */
[----:B------:R-:W-:Y:S01]  /*8000*/  PRMT R63, R116, 0x5432, R63 ;  /* 0x00005432743f7816 */ /* 0x000fe2000000003f */
[-C--:B------:R-:W-:Y:S01]  /*8010*/  FMUL.FTZ R60, R55, R52.reuse ;  /* 0x00000034373c7220 */ /* 0x080fe20000410000 */
[----:B------:R-:W-:Y:S01]  /*8020*/  LOP3.LUT R51, R37, 0xffff0000, RZ, 0xc0, !PT ;  /* 0xffff000025337812 */ /* 0x000fe200078ec0ff */
[----:B------:R-:W-:Y:S01]  /*8030*/  FFMA.FTZ R52, R49, R52, -R56 ;  /* 0x0000003431347223 */ /* 0x000fe20000010838 */
[----:B------:R-:W-:Y:S01]  /*8040*/  LOP3.LUT R57, R57, 0xffff0000, RZ, 0xc0, !PT ;  /* 0xffff000039397812 */ /* 0x000fe200078ec0ff */
[----:B------:R-:W-:Y:S01]  /*8050*/  IMAD.U32 R56, R63, 0x10000, RZ ;  /* 0x000100003f387824 */ /* 0x000fe200078e00ff */
[----:B------:R-:W-:Y:S01]  /*8060*/  LOP3.LUT R114, R114, 0xffff0000, RZ, 0xc0, !PT ;  /* 0xffff000072727812 */ /* 0x000fe200078ec0ff */
[----:B------:R-:W-:Y:S01]  /*8070*/  FFMA.FTZ R49, R49, R58, R60 ;  /* 0x0000003a31317223 */ /* 0x000fe2000001003c */
[----:B------:R-:W-:Y:S01]  /*8080*/  LOP3.LUT R46, R13, 0xffff0000, RZ, 0xc0, !PT ;  /* 0xffff00000d2e7812 */ /* 0x000fe200078ec0ff */
[----:B------:R-:W-:Y:S01]  /*8090*/  FMUL.FTZ R59, R51, R57 ;  /* 0x00000039333b7220 */ /* 0x000fe20000410000 */
[----:B------:R-:W-:Y:S01]  /*80a0*/  IMAD.U32 R55, R115, 0x10000, RZ ;  /* 0x0001000073377824 */ /* 0x000fe200078e00ff */
[----:B------:R-:W-:Y:S01]  /*80b0*/  LOP3.LUT R39, R39, 0xffff0000, RZ, 0xc0, !PT ;  /* 0xffff000027277812 */ /* 0x000fe200078ec0ff */
[----:B------:R-:W-:Y:S01]  /*80c0*/  FMUL.FTZ R58, R54, R56 ;  /* 0x00000038363a7220 */ /* 0x000fe20000410000 */
[----:B------:R-:W-:Y:S01]  /*80d0*/  LOP3.LUT R63, R63, 0xffff0000, RZ, 0xc0, !PT ;  /* 0xffff00003f3f7812 */ /* 0x000fe200078ec0ff */
[-C--:B------:R-:W-:Y:S01]  /*80e0*/  FMUL.FTZ R61, R51, R114.reuse ;  /* 0x00000072333d7220 */ /* 0x080fe20000410000 */
[----:B------:R-:W-:Y:S01]  /*80f0*/  FFMA.FTZ R51, R46, R114, -R59 ;  /* 0x000000722e337223 */ /* 0x000fe2000001083b */
[-C--:B------:R-:W-:Y:S01]  /*8100*/  FMUL.FTZ R59, R54, R55.reuse ;  /* 0x00000037363b7220 */ /* 0x080fe20000410000 */
[----:B------:R-:W-:Y:S01]  /*8110*/  LOP3.LUT R115, R115, 0xffff0000, RZ, 0xc0, !PT ;  /* 0xffff000073737812 */ /* 0x000fe200078ec0ff */
[----:B------:R-:W-:Y:S01]  /*8120*/  FFMA.FTZ R54, R47, R55, -R58 ;  /* 0x000000372f367223 */ /* 0x000fe2000001083a */
[----:B------:R-:W-:Y:S01]  /*8130*/  LOP3.LUT R44, R15, 0xffff0000, RZ, 0xc0, !PT ;  /* 0xffff00000f2c7812 */ /* 0x000fe200078ec0ff */
[----:B------:R-:W-:Y:S01]  /*8140*/  FMUL.FTZ R55, R39, R63 ;  /* 0x0000003f27377220 */ /* 0x000fe20000410000 */
[----:B------:R-:W-:-:S02]  /*8150*/  IMAD.U32 R37, R36, 0x10000, RZ ;  /* 0x0001000024257824 */ /* 0x000fc400078e00ff */
[----:B------:R-:W-:Y:S01]  /*8160*/  FFMA.FTZ R46, R46, R57, R61 ;  /* 0x000000392e2e7223 */ /* 0x000fe2000001003d */
[----:B------:R-:W-:Y:S01]  /*8170*/  FFMA.FTZ R47, R47, R56, R59 ;  /* 0x000000382f2f7223 */ /* 0x000fe2000001003b */
[----:B------:R-:W-:Y:S02]  /*8180*/  IMAD.U32 R58, R117, 0x10000, RZ ;  /* 0x00010000753a7824 */ /* 0x000fe400078e00ff */
[-C--:B------:R-:W-:Y:S01]  /*8190*/  FMUL.FTZ R57, R39, R115.reuse ;  /* 0x0000007327397220 */ /* 0x080fe20000410000 */
[----:B------:R-:W-:Y:S02]  /*81a0*/  IMAD.U32 R56, R48, 0x10000, RZ ;  /* 0x0001000030387824 */ /* 0x000fe400078e00ff */
[----:B------:R-:W-:Y:S01]  /*81b0*/  FFMA.FTZ R39, R44, R115, -R55 ;  /* 0x000000732c277223 */ /* 0x000fe20000010837 */
[----:B------:R-:W-:Y:S01]  /*81c0*/  LOP3.LUT R36, R36, 0xffff0000, RZ, 0xc0, !PT ;  /* 0xffff000024247812 */ /* 0x000fe200078ec0ff */
[----:B------:R-:W-:Y:S01]  /*81d0*/  IMAD.U32 R13, R12, 0x10000, RZ ;  /* 0x000100000c0d7824 */ /* 0x000fe200078e00ff */
[----:B------:R-:W-:Y:S01]  /*81e0*/  LOP3.LUT R117, R117, 0xffff0000, RZ, 0xc0, !PT ;  /* 0xffff000075757812 */ /* 0x000fe200078ec0ff */
[----:B------:R-:W-:Y:S01]  /*81f0*/  FFMA.FTZ R60, R44, R63, R57 ;  /* 0x0000003f2c3c7223 */ /* 0x000fe20000010039 */
[----:B------:R-:W-:Y:S01]  /*8200*/  LOP3.LUT R55, R48, 0xffff0000, RZ, 0xc0, !PT ;  /* 0xffff000030377812 */ /* 0x000fe200078ec0ff */
[C---:B------:R-:W-:Y:S01]  /*8210*/  FMUL.FTZ R48, R37.reuse, R58 ;  /* 0x0000003a25307220 */ /* 0x040fe20000410000 */
[----:B------:R-:W-:Y:S01]  /*8220*/  PRMT R53, R116, 0x5410, R53 ;  /* 0x0000541074357816 */ /* 0x000fe20000000035 */
[----:B------:R-:W-:Y:S01]  /*8230*/  FMUL.FTZ R37, R37, R56 ;  /* 0x0000003825257220 */ /* 0x000fe20000410000 */
[----:B------:R-:W-:Y:S01]  /*8240*/  LOP3.LUT R12, R12, 0xffff0000, RZ, 0xc0, !PT ;  /* 0xffff00000c0c7812 */ /* 0x000fe200078ec0ff */
[C---:B------:R-:W-:Y:S01]  /*8250*/  IMAD.U32 R15, R14.reuse, 0x10000, RZ ;  /* 0x000100000e0f7824 */ /* 0x040fe200078e00ff */
[----:B------:R-:W-:Y:S01]  /*8260*/  LOP3.LUT R45, R14, 0xffff0000, RZ, 0xc0, !PT ;  /* 0xffff00000e2d7812 */ /* 0x000fe200078ec0ff */
[C---:B------:R-:W-:Y:S01]  /*8270*/  FMUL.FTZ R57, R36.reuse, R117 ;  /* 0x0000007524397220 */ /* 0x040fe20000410000 */
[----:B------:R-:W-:Y:S01]  /*8280*/  FMUL.FTZ R59, R36, R55 ;  /* 0x00000037243b7220 */ /* 0x000fe20000410000 */
[----:B------:R-:W-:-:S02]  /*8290*/  IMAD.U32 R14, R38, 0x10000, RZ ;  /* 0x00010000260e7824 */ /* 0x000fc400078e00ff */
[C---:B------:R-:W-:Y:S01]  /*82a0*/  FFMA.FTZ R48, R13.reuse, R56, -R48 ;  /* 0x000000380d307223 */ /* 0x040fe20000010830 */
[----:B------:R-:W-:Y:S01]  /*82b0*/  FFMA.FTZ R37, R13, R58, R37 ;  /* 0x0000003a0d257223 */ /* 0x000fe20000010025 */
[C---:B------:R-:W-:Y:S01]  /*82c0*/  IMAD.U32 R36, R53.reuse, 0x10000, RZ ;  /* 0x0001000035247824 */ /* 0x040fe200078e00ff */
[----:B------:R-:W-:Y:S01]  /*82d0*/  LOP3.LUT R38, R38, 0xffff0000, RZ, 0xc0, !PT ;  /* 0xffff000026267812 */ /* 0x000fe200078ec0ff */
[----:B------:R-:W-:Y:S01]  /*82e0*/  IMAD.U32 R13, R50, 0x10000, RZ ;  /* 0x00010000320d7824 */ /* 0x000fe200078e00ff */
[----:B------:R-:W-:Y:S01]  /*82f0*/  LOP3.LUT R53, R53, 0xffff0000, RZ, 0xc0, !PT ;  /* 0xffff000035357812 */ /* 0x000fe200078ec0ff */
[----:B------:R-:W-:Y:S01]  /*8300*/  FFMA.FTZ R57, R12, R55, -R57 ;  /* 0x000000370c397223 */ /* 0x000fe20000010839 */
[----:B------:R-:W-:Y:S01]  /*8310*/  LOP3.LUT R50, R50, 0xffff0000, RZ, 0xc0, !PT ;  /* 0xffff000032327812 */ /* 0x000fe200078ec0ff */
[C---:B------:R-:W-:Y:S01]  /*8320*/  FMUL.FTZ R44, R14.reuse, R36 ;  /* 0x000000240e2c7220 */ /* 0x040fe20000410000 */
[----:B------:R-:W-:Y:S01]  /*8330*/  FMUL.FTZ R55, R14, R13 ;  /* 0x0000000d0e377220 */ /* 0x000fe20000410000 */
[----:B------:R-:W-:Y:S01]  /*8340*/  FMUL.FTZ R14, R38, R53 ;  /* 0x00000035260e7220 */ /* 0x000fe20000410000 */
[----:B------:R-:W-:Y:S01]  /*8350*/  FFMA.FTZ R12, R12, R117, R59 ;  /* 0x000000750c0c7223 */ /* 0x000fe2000001003b */
[-C--:B------:R-:W-:Y:S01]  /*8360*/  FMUL.FTZ R38, R38, R50.reuse ;  /* 0x0000003226267220 */ /* 0x080fe20000410000 */
        /* <DEDUP_REMOVED lines=8> */
[----:B------:R-:W-:Y:S01]  /*83f0*/  F2FP.BF16.F32.PACK_AB R36, R12, R37 ;  /* 0x000000250c24723e */ /* 0x000fe200000010ff */
[----:B------:R-:W-:Y:S01]  /*8400*/  IMAD.MOV.U32 R12, RZ, RZ, R50 ;  /* 0x000000ffff0c7224 */ /* 0x000fe200078e0032 */
[----:B------:R-:W-:Y:S01]  /*8410*/  F2FP.BF16.F32.PACK_AB R14, R13, R44 ;  /* 0x0000002c0d0e723e */ /* 0x000fe200000010ff */
[----:B------:R-:W-:Y:S01]  /*8420*/  IMAD.MOV.U32 R13, RZ, RZ, R51 ;  /* 0x000000ffff0d7224 */ /* 0x000fe200078e0033 */
[----:B------:R-:W-:Y:S01]  /*8430*/  F2FP.BF16.F32.PACK_AB R39, R60, R47 ;  /* 0x0000002f3c27723e */ /* 0x000fe200000010ff */
[----:B------:R-:W-:Y:S01]  /*8440*/  IMAD.MOV.U32 R37, RZ, RZ, R46 ;  /* 0x000000ffff257224 */ /* 0x000fe200078e002e */
[----:B------:R-:W-:-:S07]  /*8450*/  F2FP.BF16.F32.PACK_AB R38, R38, R55 ;  /* 0x000000372626723e */ /* 0x000fce00000010ff */
.L_x_1621:
[----:B------:R-:W-:Y:S05]  /*8460*/  BSYNC B1 ;  /* 0x0000000000017941 */ /* 0x000fea0003800000 */
.L_x_1620:
[----:B0-----:R0:W-:Y:S01]  /*8470*/  ST.E.128 desc[UR60][R42.64], R12 ;  /* 0x0000000c2a007985 */ /* 0x0011e2000c101d3c */
[----:B------:R-:W-:-:S13]  /*8480*/  ISETP.GE.AND P0, PT, R11, R106, PT ;  /* 0x0000006a0b00720c */ /* 0x000fda0003f06270 */
[----:B------:R-:W-:Y:S05]  /*8490*/  @P0 BRA `(.L_x_1584) ;  /* 0x0000000400880947 */ /* 0x000fea0003800000 */
[----:B------:R-:W-:-:S05]  /*84a0*/  IMAD.WIDE R40, R11, 0x2, R40 ;  /* 0x000000020b287825 */ /* 0x000fca00078e0228 */
[----:B-1----:R1:W-:Y:S01]  /*84b0*/  ST.E.128 desc[UR60][R40.64], R36 ;  /* 0x0000002428007985 */ /* 0x0023e2000c101d3c */
[----:B------:R-:W-:Y:S05]  /*84c0*/  BRA `(.L_x_1584) ;  /* 0x00000004007c7947 */ /* 0x000fea0003800000 */
.L_x_1557:
[----:B------:R-:W2:Y:S02]  /*84d0*/  LDL R11, [R1+0x64] ;  /* 0x00006400010b7983 */ /* 0x000ea40000100800 */
[----:B--2---:R-:W-:-:S13]  /*84e0*/  R2UR UR4, R11 ;  /* 0x000000000b0472ca */ /* 0x004fda00000e0000 */
[----:B------:R-:W-:-:S06]  /*84f0*/  UISETP.NE.AND UP0, UPT, UR4, 0x3, UPT ;  /* 0x000000030400788c */ /* 0x000fcc000bf05270 */
[----:B------:R-:W-:-:S13]  /*8500*/  PLOP3.LUT P5, PT, PT, PT, UP0, 0x80, 0x0 ;  /* 0x000000000000781c */ /* 0x000fda0003faf008 */
[----:B------:R-:W-:Y:S05]  /*8510*/  @!P5 BRA `(.L_x_1622) ;  /* 0x000000000004d947 */ /* 0x000fea0003800000 */
[----:B------:R-:W-:Y:S01]  /*8520*/  BPT.TRAP 0x1 ;  /* 0x000000040000795c */ /* 0x000fe20000300000 */
.L_x_1622:
[----:B------:R-:W2:Y:S01]  /*8530*/  LDL R11, [R1+0x4c] ;  /* 0x00004c00010b7983 */ /* 0x000ea20000100800 */
[----:B------:R-:W-:Y:S01]  /*8540*/  IMAD R88, R200, 0x8, R17 ;  /* 0x00000008c8587824 */ /* 0x000fe200078e0211 */
[----:B------:R-:W-:Y:S01]  /*8550*/  BSSY B1, `(.L_x_1623) ;  /* 0x0000005000017945 */ /* 0x000fe20003800000 */
[----:B------:R-:W-:Y:S02]  /*8560*/  SHF.R.S32.HI R97, RZ, 0x1f, R98 ;  /* 0x0000001fff617819 */ /* 0x000fe40000011462 */
[----:B--2---:R-:W-:-:S04]  /*8570*/  SHF.L.U32 R100, R11, 0x1f, RZ ;  /* 0x0000001f0b647819 */ /* 0x004fc800000006ff */
[----:B------:R-:W0:Y:S02]  /*8580*/  SYNCS.PHASECHK.TRANS64.TRYWAIT P0, [R88+URZ+0x30890], R100 ;  /* 0x03089064580075a7 */ /* 0x000e24000800017f */
[----:B0-----:R-:W-:Y:S05]  /*8590*/  @!P0 BRA `(.L_x_1624) ;  /* 0x0000024c00448947 */ /* 0x001fea0003800000 */
.L_x_2014:
[----:B------:R-:W-:Y:S05]  /*85a0*/  BSYNC B1 ;  /* 0x0000000000017941 */ /* 0x000fea0003800000 */
.L_x_1623:
[----:B------:R-:W2:Y:S01]  /*85b0*/  LDL R15, [R1+0xc] ;  /* 0x00000c00010f7983 */ /* 0x000ea20000100800 */
        /* <DEDUP_REMOVED lines=15> */
[----:B------:R-:W-:Y:S01]  /*86b0*/  IMAD.WIDE.U32 R12, R226, UR4, R12 ;  /* 0x00000004e20c7c25 */ /* 0x000fe2000f8e000c */
[----:B------:R-:W-:-:S03]  /*86c0*/  UMOV UR4, 0xffffffff ;  /* 0xffffffff00047882 */ /* 0x000fc60000000000 */
[----:B------:R-:W-:Y:S01]  /*86d0*/  IMAD R41, R226, UR5, R13 ;  /* 0x00000005e2297c24 */ /* 0x000fe2000f8e020d */
[----:B------:R-:W-:-:S04]  /*86e0*/  LEA R40, P0, R12, UR6, 0x1 ;  /* 0x000000060c287c11 */ /* 0x000fc8000f8008ff */
[----:B------:R-:W-:Y:S01]  /*86f0*/  LEA.HI.X R41, R12, UR7, R41, 0x1, P0 ;  /* 0x000000070c297c11 */ /* 0x000fe200080f0c29 */
[----:B--2---:R-:W-:-:S05]  /*8700*/  IMAD.IADD R42, R95, 0x1, -R15 ;  /* 0x000000015f2a7824 */ /* 0x004fca00078e0a0f */
[----:B------:R-:W-:Y:S01]  /*8710*/  ISETP.GE.AND P0, PT, R42, 0x1, PT ;  /* 0x000000012a00780c */ /* 0x000fe20003f06270 */
[----:B------:R-:W-:-:S12]  /*8720*/  BRA.DIV UR4, `(.L_x_1625) ;  /* 0x0000024a04f47947 */ /* 0x000fd8000b800000 */
[----:B------:R1:W2:Y:S04]  /*8730*/  SHFL.IDX PT, R39, R41, RZ, 0x181f ;  /* 0x00181fff29277589 */ /* 0x0002a800000e0000 */
[----:B------:R1:W3:Y:S02]  /*8740*/  SHFL.IDX PT, R38, R40, RZ, 0x181f ;  /* 0x00181fff28267589 */ /* 0x0002e400000e0000 */
.L_x_2018:
[----:B------:R-:W-:Y:S04]  /*8750*/  BSSY B1, `(.L_x_1626) ;  /* 0x0000019000017945 */ /* 0x000fe80003800000 */
[----:B------:R-:W-:Y:S05]  /*8760*/  @!P0 BRA `(.L_x_1627) ;  /* 0x00000000005c8947 */ /* 0x000fea0003800000 */
[----:B------:R-:W4:Y:S01]  /*8770*/  LDL R43, [R1+0x4] ;  /* 0x00000400012b7983 */ /* 0x000f220000100800 */
[----:B------:R-:W-:-:S03]  /*8780*/  ULDC UR4, c[0x0][0x2f4] ;  /* 0x0000bd0000047ab9 */ /* 0x000fc60000000800 */
[----:B------:R-:W5:Y:S01]  /*8790*/  LDL R11, [R1] ;  /* 0x00000000010b7983 */ /* 0x000f620000100800 */
[----:B------:R-:W-:Y:S02]  /*87a0*/  ISETP.GE.AND P4, PT, R18, UR4, PT ;  /* 0x0000000412007c0c */ /* 0x000fe4000bf86270 */
[----:B------:R-:W-:-:S11]  /*87b0*/  ISETP.GE.AND P0, PT, R203, UR4, PT ;  /* 0x00000004cb007c0c */ /* 0x000fd6000bf06270 */
[----:B------:R-:W0:Y:S01]  /*87c0*/  @!P4 LDS.128 R12, [R90+0x20400] ;  /* 0x020400005a0cc984 */ /* 0x000e220000000c00 */
[----:B---3--:R-:W-:-:S04]  /*87d0*/  @!P4 LEA R36, P6, R18, R38, 0x1 ;  /* 0x000000261224c211 */ /* 0x008fc800078c08ff */
[----:B--2---:R-:W-:-:S05]  /*87e0*/  @!P4 LEA.HI.X R37, R18, R39, R19, 0x1, P6 ;  /* 0x000000271225c211 */ /* 0x004fca00030f0c13 */
[----:B0-----:R0:W-:Y:S01]  /*87f0*/  @!P4 ST.E.128 desc[UR60][R36.64], R12 ;  /* 0x0000000c2400c985 */ /* 0x0011e2000c101d3c */
[----:B------:R-:W-:-:S03]  /*8800*/  ISETP.GE.AND P4, PT, R22, UR4, PT ;  /* 0x0000000416007c0c */ /* 0x000fc6000bf86270 */
[----:B------:R-:W2:Y:S01]  /*8810*/  @!P0 LDS.128 R12, [R90+0x22400] ;  /* 0x022400005a0c8984 */ /* 0x000ea20000000c00 */
[----:B0-----:R-:W-:-:S04]  /*8820*/  @!P0 LEA R36, P6, R201, R38, 0x1 ;  /* 0x00000026c9248211 */ /* 0x001fc800078c08ff */
[----:B------:R-:W-:-:S05]  /*8830*/  @!P0 LEA.HI.X R37, R201, R39, R224, 0x1, P6 ;  /* 0x00000027c9258211 */ /* 0x000fca00030f0ce0 */
[----:B--2---:R0:W-:Y:S01]  /*8840*/  @!P0 ST.E.128 desc[UR60][R36.64], R12 ;  /* 0x0000000c24008985 */ /* 0x0041e2000c101d3c */
[----:B------:R-:W-:-:S03]  /*8850*/  ISETP.GE.AND P0, PT, R23, UR4, PT ;  /* 0x0000000417007c0c */ /* 0x000fc6000bf06270 */
[----:B------:R-:W2:Y:S01]  /*8860*/  @!P4 LDS.128 R12, [R90+0x24400] ;  /* 0x024400005a0cc984 */ /* 0x000ea20000000c00 */
[----:B0-----:R-:W-:-:S04]  /*8870*/  @!P4 LEA R36, P6, R22, R38, 0x1 ;  /* 0x000000261624c211 */ /* 0x001fc800078c08ff */
[----:B----4-:R-:W-:-:S05]  /*8880*/  @!P4 LEA.HI.X R37, R22, R39, R43, 0x1, P6 ;  /* 0x000000271625c211 */ /* 0x010fca00030f0c2b */
[----:B--2---:R0:W-:Y:S04]  /*8890*/  @!P4 ST.E.128 desc[UR60][R36.64], R12 ;  /* 0x0000000c2400c985 */ /* 0x0041e8000c101d3c */
[----:B------:R-:W2:Y:S01]  /*88a0*/  @!P0 LDS.128 R12, [R90+0x26400] ;  /* 0x026400005a0c8984 */ /* 0x000ea20000000c00 */
[----:B0-----:R-:W-:-:S04]  /*88b0*/  @!P0 LEA R36, P4, R23, R38, 0x1 ;  /* 0x0000002617248211 */ /* 0x001fc800078808ff */
[----:B-----5:R-:W-:-:S05]  /*88c0*/  @!P0 LEA.HI.X R37, R23, R39, R11, 0x1, P4 ;  /* 0x0000002717258211 */ /* 0x020fca00020f0c0b */
[----:B--2---:R4:W-:Y:S04]  /*88d0*/  @!P0 ST.E.128 desc[UR60][R36.64], R12 ;  /* 0x0000000c24008985 */ /* 0x0049e8000c101d3c */
.L_x_1627:
[----:B------:R-:W-:Y:S05]  /*88e0*/  BSYNC B1 ;  /* 0x0000000000017941 */ /* 0x000fea0003800000 */
.L_x_1626:
[----:B------:R-:W-:-:S03]  /*88f0*/  UMOV UR4, 0xffffffff ;  /* 0xffffffff00047882 */ /* 0x000fc60000000000 */
[----:B------:R-:W-:Y:S05]  /*8900*/  BRA.DIV UR4, `(.L_x_1628) ;  /* 0x0000024a04c87947 */ /* 0x000fea000b800000 */
[----:B--2---:R2:W0:Y:S04]  /*8910*/  SHFL.IDX PT, R39, R41, 0x1, 0x181f ;  /* 0x00381f0029277f89 */ /* 0x00442800000e0000 */
[----:B---3--:R2:W3:Y:S02]  /*8920*/  SHFL.IDX PT, R38, R40, 0x1, 0x181f ;  /* 0x00381f0028267f89 */ /* 0x0084e400000e0000 */
.L_x_2022:
[----:B------:R-:W-:-:S13]  /*8930*/  ISETP.GE.AND P0, PT, R42, 0x21, PT ;  /* 0x000000212a00780c */ /* 0x000fda0003f06270 */
[----:B------:R-:W-:Y:S05]  /*8940*/  @!P0 BRA `(.L_x_1584) ;  /* 0x00000000005c8947 */ /* 0x000fea0003800000 */
[----:B-12---:R-:W2:Y:S01]  /*8950*/  LDL R40, [R1+0x4] ;  /* 0x0000040001287983 */ /* 0x006ea20000100800 */
[----:B------:R-:W-:-:S03]  /*8960*/  ULDC UR4, c[0x0][0x2f4] ;  /* 0x0000bd0000047ab9 */ /* 0x000fc60000000800 */
[----:B------:R-:W5:Y:S01]  /*8970*/  LDL R11, [R1] ;  /* 0x00000000010b7983 */ /* 0x000f620000100800 */
[----:B------:R-:W-:Y:S02]  /*8980*/  ISETP.GE.AND P6, PT, R18, UR4, PT ;  /* 0x0000000412007c0c */ /* 0x000fe4000bfc6270 */
[----:B------:R-:W-:-:S11]  /*8990*/  ISETP.GE.AND P4, PT, R203, UR4, PT ;  /* 0x00000004cb007c0c */ /* 0x000fd6000bf86270 */
[----:B----4-:R-:W1:Y:S01]  /*89a0*/  @!P6 LDS.128 R12, [R90+0x21400] ;  /* 0x021400005a0ce984 */ /* 0x010e620000000c00 */
[----:B---3--:R-:W-:-:S04]  /*89b0*/  @!P6 LEA R36, P0, R18, R38, 0x1 ;  /* 0x000000261224e211 */ /* 0x008fc800078008ff */
[----:B0-----:R-:W-:Y:S02]  /*89c0*/  @!P6 LEA.HI.X R37, R18, R39, R19, 0x1, P0 ;  /* 0x000000271225e211 */ /* 0x001fe400000f0c13 */
[----:B------:R-:W-:-:S03]  /*89d0*/  ISETP.GE.AND P0, PT, R22, UR4, PT ;  /* 0x0000000416007c0c */ /* 0x000fc6000bf06270 */
[----:B-1----:R0:W-:Y:S04]  /*89e0*/  @!P6 ST.E.128 desc[UR60][R36.64], R12 ;  /* 0x0000000c2400e985 */ /* 0x0021e8000c101d3c */
[----:B------:R-:W1:Y:S01]  /*89f0*/  @!P4 LDS.128 R12, [R90+0x23400] ;  /* 0x023400005a0cc984 */ /* 0x000e620000000c00 */
[----:B0-----:R-:W-:-:S04]  /*8a00*/  @!P4 LEA R36, P6, R201, R38, 0x1 ;  /* 0x00000026c924c211 */ /* 0x001fc800078c08ff */
[----:B------:R-:W-:-:S05]  /*8a10*/  @!P4 LEA.HI.X R37, R201, R39, R224, 0x1, P6 ;  /* 0x00000027c925c211 */ /* 0x000fca00030f0ce0 */
[----:B-1----:R0:W-:Y:S01]  /*8a20*/  @!P4 ST.E.128 desc[UR60][R36.64], R12 ;  /* 0x0000000c2400c985 */ /* 0x0021e2000c101d3c */
[----:B------:R-:W-:-:S03]  /*8a30*/  ISETP.GE.AND P4, PT, R23, UR4, PT ;  /* 0x0000000417007c0c */ /* 0x000fc6000bf86270 */
[----:B------:R-:W1:Y:S01]  /*8a40*/  @!P0 LDS.128 R12, [R90+0x25400] ;  /* 0x025400005a0c8984 */ /* 0x000e620000000c00 */
[----:B0-----:R-:W-:-:S04]  /*8a50*/  @!P0 LEA R36, P6, R22, R38, 0x1 ;  /* 0x0000002616248211 */ /* 0x001fc800078c08ff */
[----:B--2---:R-:W-:-:S05]  /*8a60*/  @!P0 LEA.HI.X R37, R22, R39, R40, 0x1, P6 ;  /* 0x0000002716258211 */ /* 0x004fca00030f0c28 */
[----:B-1----:R0:W-:Y:S04]  /*8a70*/  @!P0 ST.E.128 desc[UR60][R36.64], R12 ;  /* 0x0000000c24008985 */ /* 0x0021e8000c101d3c */
[----:B------:R-:W1:Y:S01]  /*8a80*/  @!P4 LDS.128 R12, [R90+0x27400] ;  /* 0x027400005a0cc984 */ /* 0x000e620000000c00 */
[----:B0-----:R-:W-:-:S04]  /*8a90*/  @!P4 LEA R36, P0, R23, R38, 0x1 ;  /* 0x000000261724c211 */ /* 0x001fc800078008ff */
[----:B-----5:R-:W-:-:S05]  /*8aa0*/  @!P4 LEA.HI.X R37, R23, R39, R11, 0x1, P0 ;  /* 0x000000271725c211 */ /* 0x020fca00000f0c0b */
[----:B-1----:R0:W-:Y:S04]  /*8ab0*/  @!P4 ST.E.128 desc[UR60][R36.64], R12 ;  /* 0x0000000c2400c985 */ /* 0x0021e8000c101d3c */
.L_x_1584:
[----:B------:R-:W-:Y:S05]  /*8ac0*/  BSYNC B0 ;  /* 0x0000000000007941 */ /* 0x000fea0003800000 */
.L_x_1556:
        /* <DEDUP_REMOVED lines=12> */
[----:B------:R-:W-:-:S05]  /*8b90*/  @!P0 VIADD R11, R88, 0x308a0 ;  /* 0x000308a0580b8836 */ /* 0x000fca0000000000 */
[----:B------:R-:W-:-:S04]  /*8ba0*/  @!P0 PRMT R11, RZ, 0x654, R11 ;  /* 0x00000654ff0b8816 */ /* 0x000fc8000000000b */
[----:B------:R3:W-:Y:S01]  /*8bb0*/  @!P0 SYNCS.ARRIVE.TRANS64.RED.A1T0 RZ, [R11+URZ], RZ ;  /* 0x000000ff0bff89a7 */ /* 0x0007e2000810043f */
[----:B------:R-:W-:Y:S05]  /*8bc0*/  @!P5 BRA `(.L_x_1630) ;  /* 0x000000000004d947 */ /* 0x000fea0003800000 */
[----:B------:R-:W-:Y:S01]  /*8bd0*/  BPT.TRAP 0x1 ;  /* 0x000000040000795c */ /* 0x000fe20000300000 */
.L_x_1630:
[----:B------:R-:W-:Y:S05]  /*8be0*/  BSYNC B0 ;  /* 0x0000000000007941 */ /* 0x000fea0003800000 */
.L_x_1629:
[----:B------:R-:W5:Y:S01]  /*8bf0*/  SYNCS.PHASECHK.TRANS64.TRYWAIT P4, [R88+URZ+0x308b0], R100 ;  /* 0x0308b064580075a7 */ /* 0x000f62000808017f */
[----:B------:R-:W-:Y:S04]  /*8c00*/  BSSY B0, `(.L_x_1631) ;  /* 0x0000002000007945 */ /* 0x000fe80003800000 */
[----:B-----5:R-:W-:Y:S05]  /*8c10*/  @!P4 BRA `(.L_x_1632) ;  /* 0x000002480050c947 */ /* 0x020fea0003800000 */
.L_x_2023:
[----:B------:R-:W-:Y:S05]  /*8c20*/  BSYNC B0 ;  /* 0x0000000000007941 */ /* 0x000fea0003800000 */
.L_x_1631:
[----:B0---4-:R-:W4:Y:S01]  /*8c30*/  LDL R14, [R1+0xc] ;  /* 0x00000c00010e7983 */ /* 0x011f220000100800 */
[----:B------:R-:W-:Y:S01]  /*8c40*/  ULDC.64 UR4, c[0x0][0x328] ;  /* 0x0000ca0000047ab9 */ /* 0x000fe20000000a00 */
[----:B------:R-:W-:Y:S02]  /*8c50*/  ULDC.64 UR6, c[0x0][0x318] ;  /* 0x0000c60000067ab9 */ /* 0x000fe40000000a00 */
[----:B------:R0:W5:Y:S04]  /*8c60*/  LDL R42, [R1+0x4] ;  /* 0x00000400012a7983 */ /* 0x0001680000100800 */
[----:B-12---:R0:W5:Y:S01]  /*8c70*/  LDL R41, [R1] ;  /* 0x0000000001297983 */ /* 0x0061620000100800 */
[----:B------:R-:W-:Y:S01]  /*8c80*/  IMAD R97, R97, UR4, RZ ;  /* 0x0000000461617c24 */ /* 0x000fe2000f8e02ff */
[----:B------:R-:W-:Y:S01]  /*8c90*/  BSSY B0, `(.L_x_1633) ;  /* 0x0000028000007945 */ /* 0x000fe20003800000 */
[----:B------:R-:W-:-:S04]  /*8ca0*/  IMAD.WIDE.U32 R12, R98, UR4, RZ ;  /* 0x00000004620c7c25 */ /* 0x000fc8000f8e00ff */
[----:B------:R-:W-:Y:S01]  /*8cb0*/  IMAD R97, R98, UR5, R97 ;  /* 0x0000000562617c24 */ /* 0x000fe2000f8e0261 */
[----:B------:R-:W-:Y:S02]  /*8cc0*/  ULDC.64 UR4, c[0x0][0x338] ;  /* 0x0000ce0000047ab9 */ /* 0x000fe40000000a00 */
[----:B------:R-:W-:Y:S02]  /*8cd0*/  IMAD R96, R96, UR4, RZ ;  /* 0x0000000460607c24 */ /* 0x000fe4000f8e02ff */
[----:B------:R-:W-:Y:S02]  /*8ce0*/  IMAD.IADD R13, R13, 0x1, R97 ;  /* 0x000000010d0d7824 */ /* 0x000fe400078e0261 */
[C---:B---3--:R-:W-:Y:S02]  /*8cf0*/  IMAD R11, R99.reuse, UR5, R96 ;  /* 0x00000005630b7c24 */ /* 0x048fe4000f8e0260 */
[----:B------:R-:W-:Y:S01]  /*8d00*/  IMAD.WIDE.U32 R12, R99, UR4, R12 ;  /* 0x00000004630c7c25 */ /* 0x000fe2000f8e000c */
[----:B------:R-:W-:-:S03]  /*8d10*/  ULDC.64 UR4, c[0x0][0x330] ;  /* 0x0000cc0000047ab9 */ /* 0x000fc60000000a00 */
[----:B------:R-:W-:Y:S02]  /*8d20*/  IMAD.IADD R13, R13, 0x1, R11 ;  /* 0x000000010d0d7824 */ /* 0x000fe400078e020b */
[----:B------:R-:W-:-:S04]  /*8d30*/  IMAD.WIDE.U32 R12, R226, UR4, R12 ;  /* 0x00000004e20c7c25 */ /* 0x000fc8000f8e000c */
[----:B------:R-:W-:Y:S01]  /*8d40*/  IMAD R11, R226, UR5, R13 ;  /* 0x00000005e20b7c24 */ /* 0x000fe2000f8e020d */
[----:B------:R-:W-:-:S04]  /*8d50*/  LEA R38, P5, R12, UR6, 0x1 ;  /* 0x000000060c267c11 */ /* 0x000fc8000f8a08ff */
[----:B------:R-:W-:Y:S01]  /*8d60*/  LEA.HI.X R11, R12, UR7, R11, 0x1, P5 ;  /* 0x000000070c0b7c11 */ /* 0x000fe2000a8f0c0b */
[----:B------:R0:W1:Y:S04]  /*8d70*/  SHFL.IDX PT, R40, R38, RZ, 0x181f ;  /* 0x00181fff26287589 */ /* 0x00006800000e0000 */
[----:B------:R0:W2:Y:S01]  /*8d80*/  SHFL.IDX PT, R39, R11, RZ, 0x181f ;  /* 0x00181fff0b277589 */ /* 0x0000a200000e0000 */
[----:B----4-:R-:W-:-:S05]  /*8d90*/  IMAD.IADD R95, R95, 0x1, -R14 ;  /* 0x000000015f5f7824 */ /* 0x010fca00078e0a0e */
[----:B------:R-:W-:-:S13]  /*8da0*/  ISETP.GE.AND P4, PT, R95, 0x1, PT ;  /* 0x000000015f00780c */ /* 0x000fda0003f86270 */
[----:B012---:R-:W-:Y:S05]  /*8db0*/  @!P4 BRA `(.L_x_1634) ;  /* 0x000000000054c947 */ /* 0x007fea0003800000 */
[----:B------:R-:W-:Y:S02]  /*8dc0*/  ULDC UR4, c[0x0][0x2f4] ;  /* 0x0000bd0000047ab9 */ /* 0x000fe40000000800 */
[----:B------:R-:W-:Y:S02]  /*8dd0*/  ISETP.GE.AND P6, PT, R18, UR4, PT ;  /* 0x0000000412007c0c */ /* 0x000fe4000bfc6270 */
[----:B------:R-:W-:-:S11]  /*8de0*/  ISETP.GE.AND P5, PT, R203, UR4, PT ;  /* 0x00000004cb007c0c */ /* 0x000fd6000bfa6270 */
[----:B------:R-:W0:Y:S01]  /*8df0*/  @!P6 LDS.128 R12, [R90+0x400] ;  /* 0x000400005a0ce984 */ /* 0x000e220000000c00 */
[----:B------:R-:W-:-:S04]  /*8e00*/  @!P6 LEA R36, P4, R18, R40, 0x1 ;  /* 0x000000281224e211 */ /* 0x000fc800078808ff */
[----:B------:R-:W-:Y:S02]  /*8e10*/  @!P6 LEA.HI.X R37, R18, R39, R19, 0x1, P4 ;  /* 0x000000271225e211 */ /* 0x000fe400020f0c13 */
[----:B------:R-:W-:-:S03]  /*8e20*/  ISETP.GE.AND P4, PT, R22, UR4, PT ;  /* 0x0000000416007c0c */ /* 0x000fc6000bf86270 */
[----:B0-----:R0:W-:Y:S04]  /*8e30*/  @!P6 ST.E.128 desc[UR60][R36.64], R12 ;  /* 0x0000000c2400e985 */ /* 0x0011e8000c101d3c */
[----:B------:R-:W1:Y:S01]  /*8e40*/  @!P5 LDS.128 R12, [R90+0x2400] ;  /* 0x002400005a0cd984 */ /* 0x000e620000000c00 */
[----:B0-----:R-:W-:-:S04]  /*8e50*/  @!P5 LEA R36, P6, R201, R40, 0x1 ;  /* 0x00000028c924d211 */ /* 0x001fc800078c08ff */
[----:B------:R-:W-:-:S05]  /*8e60*/  @!P5 LEA.HI.X R37, R201, R39, R224, 0x1, P6 ;  /* 0x00000027c925d211 */ /* 0x000fca00030f0ce0 */
[----:B-1----:R0:W-:Y:S01]  /*8e70*/  @!P5 ST.E.128 desc[UR60][R36.64], R12 ;  /* 0x0000000c2400d985 */ /* 0x0021e2000c101d3c */
[----:B------:R-:W-:-:S03]  /*8e80*/  ISETP.GE.AND P5, PT, R23, UR4, PT ;  /* 0x0000000417007c0c */ /* 0x000fc6000bfa6270 */
[----:B------:R-:W1:Y:S01]  /*8e90*/  @!P4 LDS.128 R12, [R90+0x4400] ;  /* 0x004400005a0cc984 */ /* 0x000e620000000c00 */
[----:B0-----:R-:W-:-:S04]  /*8ea0*/  @!P4 LEA R36, P6, R22, R40, 0x1 ;  /* 0x000000281624c211 */ /* 0x001fc800078c08ff */
[----:B-----5:R-:W-:-:S05]  /*8eb0*/  @!P4 LEA.HI.X R37, R22, R39, R42, 0x1, P6 ;  /* 0x000000271625c211 */ /* 0x020fca00030f0c2a */
[----:B-1----:R0:W-:Y:S04]  /*8ec0*/  @!P4 ST.E.128 desc[UR60][R36.64], R12 ;  /* 0x0000000c2400c985 */ /* 0x0021e8000c101d3c */
[----:B------:R-:W1:Y:S01]  /*8ed0*/  @!P5 LDS.128 R12, [R90+0x6400] ;  /* 0x006400005a0cd984 */ /* 0x000e620000000c00 */
[----:B0-----:R-:W-:-:S04]  /*8ee0*/  @!P5 LEA R36, P4, R23, R40, 0x1 ;  /* 0x000000281724d211 */ /* 0x001fc800078808ff */
[----:B------:R-:W-:-:S05]  /*8ef0*/  @!P5 LEA.HI.X R37, R23, R39, R41, 0x1, P4 ;  /* 0x000000271725d211 */ /* 0x000fca00020f0c29 */
[----:B-1----:R0:W-:Y:S04]  /*8f00*/  @!P5 ST.E.128 desc[UR60][R36.64], R12 ;  /* 0x0000000c2400d985 */ /* 0x0021e8000c101d3c */
.L_x_1634:
[----:B------:R-:W-:Y:S05]  /*8f10*/  BSYNC B0 ;  /* 0x0000000000007941 */ /* 0x000fea0003800000 */
.L_x_1633:
[----:B------:R-:W-:Y:S01]  /*8f20*/  ISETP.GE.AND P4, PT, R95, 0x21, PT ;  /* 0x000000215f00780c */ /* 0x000fe20003f86270 */
[----:B------:R-:W1:Y:S01]  /*8f30*/  SHFL.IDX PT, R11, R11, 0x1, 0x181f ;  /* 0x00381f000b0b7f89 */ /* 0x000e6200000e0000 */
[----:B------:R-:W-:Y:S03]  /*8f40*/  BSSY B0, `(.L_x_1635) ;  /* 0x0000018000007945 */ /* 0x000fe60003800000 */
[----:B------:R-:W2:Y:S08]  /*8f50*/  SHFL.IDX PT, R38, R38, 0x1, 0x181f ;  /* 0x00381f0026267f89 */ /* 0x000eb000000e0000 */
[----:B------:R-:W-:Y:S05]  /*8f60*/  @!P4 BRA `(.L_x_1636) ;  /* 0x000000000054c947 */ /* 0x000fea0003800000 */
[----:B------:R-:W-:Y:S02]  /*8f70*/  ULDC UR4, c[0x0][0x2f4] ;  /* 0x0000bd0000047ab9 */ /* 0x000fe40000000800 */
[----:B------:R-:W-:Y:S02]  /*8f80*/  ISETP.GE.AND P6, PT, R18, UR4, PT ;  /* 0x0000000412007c0c */ /* 0x000fe4000bfc6270 */
[----:B------:R-:W-:-:S11]  /*8f90*/  ISETP.GE.AND P5, PT, R203, UR4, PT ;  /* 0x00000004cb007c0c */ /* 0x000fd6000bfa6270 */
[----:B0-----:R-:W0:Y:S01]  /*8fa0*/  @!P6 LDS.128 R12, [R90+0x1400] ;  /* 0x001400005a0ce984 */ /* 0x001e220000000c00 */
[----:B--2---:R-:W-:-:S04]  /*8fb0*/  @!P6 LEA R36, P4, R18, R38, 0x1 ;  /* 0x000000261224e211 */ /* 0x004fc800078808ff */
[----:B-1----:R-:W-:Y:S02]  /*8fc0*/  @!P6 LEA.HI.X R37, R18, R11, R19, 0x1, P4 ;  /* 0x0000000b1225e211 */ /* 0x002fe400020f0c13 */
        /* <DEDUP_REMOVED lines=15> */
.L_x_1636:
[----:B------:R-:W-:Y:S05]  /*90c0*/  BSYNC B0 ;  /* 0x0000000000007941 */ /* 0x000fea0003800000 */
.L_x_1635:
[----:B0--3--:R-:W3:Y:S01]  /*90d0*/  LDL.LU R12, [R1+0x4c] ;  /* 0x00004c00010c7983 */ /* 0x009ee20000300800 */
[----:B------:R-:W-:Y:S02]  /*90e0*/  VIADD R200, R200, 0x1 ;  /* 0x00000001c8c87836 */ /* 0x000fe40000000000 */
[----:B------:R-:W-:Y:S01]  /*90f0*/  @!P0 VIADD R88, R88, 0x308c0 ;  /* 0x000308c058588836 */ /* 0x000fe20000000000 */
[----:B------:R-:W-:Y:S01]  /*9100*/  @!PT LDS RZ, [RZ] ;  /* 0x00000000fffff984 */ /* 0x000fe20000000800 */
[----:B------:R-:W-:Y:S01]  /*9110*/  @!PT LDS RZ, [RZ] ;  /* 0x00000000fffff984 */ /* 0x000fe20000000800 */
[----:B------:R-:W-:Y:S01]  /*9120*/  @!PT LDS RZ, [RZ] ;  /* 0x00000000fffff984 */ /* 0x000fe20000000800 */
[----:B------:R-:W-:Y:S01]  /*9130*/  @!PT LDS RZ, [RZ] ;  /* 0x00000000fffff984 */ /* 0x000fe20000000800 */
[----:B------:R0:W-:Y:S06]  /*9140*/  MEMBAR.ALL.CTA ;  /* 0x0000000000007992 */ /* 0x0001ec0000008000 */
[----:B0-----:R-:W0:Y:S02]  /*9150*/  FENCE.VIEW.ASYNC.S ;  /* 0x00000000000073c6 */ /* 0x001e240000000000 */
[----:B0-----:R0:W-:Y:S01]  /*9160*/  BAR.SYNC.DEFER_BLOCKING R94, 0x80 ;  /* 0x0002005e0000751d */ /* 0x0011e20000010000 */
[----:B------:R-:W-:-:S02]  /*9170*/  ISETP.NE.AND P4, PT, R200, 0x2, PT ;  /* 0x00000002c800780c */ /* 0x000fc40003f85270 */
[----:B------:R-:W-:Y:S02]  /*9180*/  @!P0 PRMT R88, RZ, 0x654, R88 ;  /* 0x00000654ff588816 */ /* 0x000fe40000000058 */
[----:B-1----:R-:W-:Y:S02]  /*9190*/  SEL R11, RZ, 0x1, P4 ;  /* 0x00000001ff0b7807 */ /* 0x002fe40002000000 */
[----:B------:R-:W-:Y:S01]  /*91a0*/  SEL R200, R200, RZ, P4 ;  /* 0x000000ffc8c87207 */ /* 0x000fe20002000000 */
[----:B------:R0:W-:Y:S01]  /*91b0*/  @!P0 SYNCS.ARRIVE.TRANS64.RED.A1T0 RZ, [R88+URZ], RZ ;  /* 0x000000ff58ff89a7 */ /* 0x0001e2000810043f */
[----:B------:R-:W-:Y:S02]  /*91c0*/  PLOP3.LUT P0, PT, PT, PT, PT, 0x8, 0x0 ;  /* 0x000000000000781c */ /* 0x000fe40003f0e170 */
[----:B---3--:R-:W-:-:S05]  /*91d0*/  LOP3.LUT R12, R12, R11, RZ, 0x3c, !PT ;  /* 0x0000000b0c0c7212 */ /* 0x008fca00078e3cff */
[----:B------:R0:W-:Y:S01]  /*91e0*/  STL [R1+0x4c], R12 ;  /* 0x00004c0c01007387 */ /* 0x0001e20000100800 */
[----:B------:R-:W-:Y:S05]  /*91f0*/  @P3 BRA `(.L_x_1637) ;  /* 0xffffff9c00603947 */ /* 0x000fea000383ffff */
.L_x_1551:
[----:B------:R-:W3:Y:S01]  /*9200*/  LDL R11, [R1+0x58] ;  /* 0x00005800010b7983 */ /* 0x000ee20000100800 */
[----:B------:R-:W1:Y:S01]  /*9210*/  LDC R0, c[0x0][0x448] ;  /* 0x00011200ff007b82 */ /* 0x000e620000000800 */
[----:B------:R-:W-:Y:S01]  /*9220*/  IADD3 R7, R220, 0x1, -R219 ;  /* 0x00000001dc077810 */ /* 0x000fe20007ffe8db */
[----:B------:R-:W-:Y:S06]  /*9230*/  BSSY B0, `(.L_x_1638) ;  /* 0x000000d000007945 */ /* 0x000fec0003800000 */
[----:B------:R-:W4:Y:S01]  /*9240*/  LDC.64 R2, c[0x0][0x9e0] ;  /* 0x00027800ff027b82 */ /* 0x000f220000000a00 */
[----:B-1----:R-:W-:-:S02]  /*9250*/  ISETP.NE.AND P1, PT, R0, 0x1, PT ;  /* 0x000000010000780c */ /* 0x002fc40003f25270 */
[----:B----4-:R-:W-:-:S11]  /*9260*/  ISETP.GE.AND P2, PT, R3, 0x1, PT ;  /* 0x000000010300780c */ /* 0x010fd60003f46270 */
[----:B------:R-:W1:Y:S08]  /*9270*/  @P1 LDC R5, c[0x0][0x44c] ;  /* 0x00011300ff051b82 */ /* 0x000e700000000800 */
[----:B------:R-:W4:Y:S01]  /*9280*/  @P1 LDC R4, c[0x0][0x450] ;  /* 0x00011400ff041b82 */ /* 0x000f220000000800 */
[----:B---3--:R-:W-:-:S04]  /*9290*/  VIADD R0, R11, 0x7f ;  /* 0x0000007f0b007836 */ /* 0x008fc80000000000 */
[----:B-1----:R-:W-:-:S05]  /*92a0*/  @P1 IMAD.HI.U32 R5, R0, R5, RZ ;  /* 0x0000000500051227 */ /* 0x002fca00078e00ff */
[----:B----4-:R-:W-:-:S05]  /*92b0*/  @P1 SHF.R.U32.HI R0, RZ, R4, R5 ;  /* 0x00000004ff001219 */ /* 0x010fca0000011605 */
[----:B------:R-:W-:Y:S01]  /*92c0*/  IMAD.IADD R7, R7, 0x1, R0 ;  /* 0x0000000107077824 */ /* 0x000fe200078e0200 */
[----:B------:R-:W-:Y:S06]  /*92d0*/  @P0 BRA `(.L_x_1639) ;  /* 0x0000000000080947 */ /* 0x000fec0003800000 */
[----:B------:R-:W1:Y:S02]  /*92e0*/  FENCE.VIEW.ASYNC.G ;  /* 0x00000000000073c6 */ /* 0x000e640000000100 */
[----:B-1----:R-:W-:Y:S06]  /*92f0*/  BAR.ARV 0xc, 0x180 ;  /* 0x0306000000007b1d */ /* 0x002fec0000002000 */
.L_x_1639:
[----:B------:R-:W-:Y:S05]  /*9300*/  BSYNC B0 ;  /* 0x0000000000007941 */ /* 0x000fea0003800000 */
.L_x_1638:
[----:B------:R-:W-:Y:S01]  /*9310*/  IMAD.IADD R2, R7, 0x1, R2 ;  /* 0x0000000107027824 */ /* 0x000fe200078e0202 */
[----:B------:R-:W-:Y:S06]  /*9320*/  @!P2 BRA `(.L_x_1640) ;  /* 0x000000000048a947 */ /* 0x000fec0003800000 */
[C---:B------:R-:W-:Y:S01]  /*9330*/  ISETP.GT.AND P0, PT, R7.reuse, RZ, PT ;  /* 0x000000ff0700720c */ /* 0x040fe20003f04270 */
[----:B------:R-:W-:Y:S01]  /*9340*/  BSSY B0, `(.L_x_1641) ;  /* 0x000000e000007945 */ /* 0x000fe20003800000 */
[----:B------:R-:W-:-:S11]  /*9350*/  VIADD R0, R7, 0xffffffff ;  /* 0xffffffff07007836 */ /* 0x000fd60000000000 */
[----:B------:R-:W-:Y:S05]  /*9360*/  @P0 BRA `(.L_x_1642) ;  /* 0x00000000001c0947 */ /* 0x000fea0003800000 */
[----:B------:R-:W-:Y:S01]  /*9370*/  ISETP.NE.AND P0, PT, R3, 0x1, PT ;  /* 0x000000010300780c */ /* 0x000fe20003f05270 */
[----:B------:R-:W-:-:S12]  /*9380*/  IMAD.MOV R7, RZ, RZ, -R7 ;  /* 0x000000ffff077224 */ /* 0x000fd800078e0a07 */
[----:B------:R-:W1:Y:S02]  /*9390*/  @P0 LDC.64 R4, c[0x0][0x9e8] ;  /* 0x00027a00ff040b82 */ /* 0x000e640000000a00 */
[----:B-1----:R-:W-:-:S05]  /*93a0*/  @P0 IMAD.HI.U32 R4, R7, R4, RZ ;  /* 0x0000000407040227 */ /* 0x002fca00078e00ff */
[----:B------:R-:W-:-:S04]  /*93b0*/  @P0 SHF.R.U32.HI R7, RZ, R5, R4 ;  /* 0x00000005ff070219 */ /* 0x000fc80000011604 */
[----:B------:R-:W-:Y:S01]  /*93c0*/  LOP3.LUT R0, RZ, R7, RZ, 0x33, !PT ;  /* 0x00000007ff007212 */ /* 0x000fe200078e33ff */
[----:B------:R-:W-:Y:S06]  /*93d0*/  BRA `(.L_x_1643) ;  /* 0x0000000000107947 */ /* 0x000fec0003800000 */
.L_x_1642:
[----:B------:R-:W-:-:S13]  /*93e0*/  ISETP.NE.AND P0, PT, R3, 0x1, PT ;  /* 0x000000010300780c */ /* 0x000fda0003f05270 */
[----:B------:R-:W1:Y:S02]  /*93f0*/  @P0 LDC.64 R4, c[0x0][0x9e8] ;  /* 0x00027a00ff040b82 */ /* 0x000e640000000a00 */
[----:B-1----:R-:W-:-:S05]  /*9400*/  @P0 IMAD.HI.U32 R4, R0, R4, RZ ;  /* 0x0000000400040227 */ /* 0x002fca00078e00ff */
[----:B------:R-:W-:-:S07]  /*9410*/  @P0 SHF.R.U32.HI R0, RZ, R5, R4 ;  /* 0x00000005ff000219 */ /* 0x000fce0000011604 */
.L_x_1643:
[----:B------:R-:W-:Y:S05]  /*9420*/  BSYNC B0 ;  /* 0x0000000000007941 */ /* 0x000fea0003800000 */
.L_x_1641:
[----:B------:R-:W-:-:S05]  /*9430*/  IMAD R5, R0, R3, R3 ;  /* 0x0000000300057224 */ /* 0x000fca00078e0203 */
[----:B------:R-:W-:-:S07]  /*9440*/  VIMNMX R2, R2, R5, PT ;  /* 0x0000000502027248 */ /* 0x000fce0003fe0100 */
.L_x_1640:
[----:B------:R-:W1:Y:S01]  /*9450*/  @P1 LDC R0, c[0x0][0x44c] ;  /* 0x00011300ff001b82 */ /* 0x000e620000000800 */
[----:B------:R-:W-:Y:S01]  /*9460*/  VIADD R2, R2, 0x3f ;  /* 0x0000003f02027836 */ /* 0x000fe20000000000 */
[----:B------:R-:W-:Y:S01]  /*9470*/  ULDC UR4, c[0x0][0x9dc] ;  /* 0x0002770000047ab9 */ /* 0x000fe20000000800 */
[----:B------:R-:W-:-:S03]  /*9480*/  IMAD.MOV.U32 R7, RZ, RZ, R11 ;  /* 0x000000ffff077224 */ /* 0x000fc600078e000b */
[----:B------:R-:W-:Y:S02]  /*9490*/  SHF.R.S32.HI R5, RZ, 0x1f, R2 ;  /* 0x0000001fff057819 */ /* 0x000fe40000011402 */
[----:B------:R-:W3:Y:S02]  /*94a0*/  @P1 LDC R9, c[0x0][0x450] ;  /* 0x00011400ff091b82 */ /* 0x000ee40000000800 */
[----:B------:R-:W-:Y:S01]  /*94b0*/  LEA.HI R5, R5, R2, RZ, 0x6 ;  /* 0x0000000205057211 */ /* 0x000fe200078f30ff */
[----:B-1----:R-:W-:-:S05]  /*94c0*/  @P1 IMAD.HI.U32 R0, R11, R0, RZ ;  /* 0x000000000b001227 */ /* 0x002fca00078e00ff */
[----:B---3--:R-:W-:Y:S02]  /*94d0*/  @P1 SHF.R.U32.HI R7, RZ, R9, R0 ;  /* 0x00000009ff071219 */ /* 0x008fe40000011600 */
        /* <DEDUP_REMOVED lines=10> */
[----:B------:R-:W1:Y:S02]  /*9580*/  @P0 LDC.64 R4, c[0x0][0x9e8] ;  /* 0x00027a00ff040b82 */ /* 0x000e640000000a00 */
[----:B-1----:R-:W-:-:S05]  /*9590*/  @P0 IMAD.HI.U32 R4, R7, R4, RZ ;  /* 0x0000000407040227 */ /* 0x002fca00078e00ff */
[----:B------:R-:W-:-:S04]  /*95a0*/  @P0 SHF.R.U32.HI R7, RZ, R5, R4 ;  /* 0x00000005ff070219 */ /* 0x000fc80000011604 */
[----:B------:R-:W-:Y:S01]  /*95b0*/  LOP3.LUT R2, RZ, R7, RZ, 0x33, !PT ;  /* 0x00000007ff027212 */ /* 0x000fe200078e33ff */
[----:B------:R-:W-:Y:S06]  /*95c0*/  BRA `(.L_x_1647) ;  /* 0x0000000000107947 */ /* 0x000fec0003800000 */
.L_x_1646:
[----:B------:R-:W-:-:S13]  /*95d0*/  ISETP.NE.AND P0, PT, R3, 0x1, PT ;  /* 0x000000010300780c */ /* 0x000fda0003f05270 */
[----:B------:R-:W1:Y:S02]  /*95e0*/  @P0 LDC.64 R4, c[0x0][0x9e8] ;  /* 0x00027a00ff040b82 */ /* 0x000e640000000a00 */
[----:B-1----:R-:W-:-:S05]  /*95f0*/  @P0 IMAD.HI.U32 R4, R2, R4, RZ ;  /* 0x0000000402040227 */ /* 0x002fca00078e00ff */
[----:B------:R-:W-:-:S07]  /*9600*/  @P0 SHF.R.U32.HI R2, RZ, R5, R4 ;  /* 0x00000005ff020219 */ /* 0x000fce0000011604 */
.L_x_1647:
[----:B------:R-:W-:Y:S05]  /*9610*/  BSYNC B0 ;  /* 0x0000000000007941 */ /* 0x000fea0003800000 */
.L_x_1645:
[----:B------:R-:W-:-:S05]  /*9620*/  IMAD R3, R2, R3, RZ ;  /* 0x0000000302037224 */ /* 0x000fca00078e02ff */
[----:B------:R-:W-:-:S07]  /*9630*/  VIMNMX R0, R0, R3, !PT ;  /* 0x0000000300007248 */ /* 0x000fce0007fe0100 */
.L_x_1644:
[----:B------:R-:W-:Y:S01]  /*9640*/  SHF.R.S32.HI R3, RZ, 0x1f, R0 ;  /* 0x0000001fff037819 */ /* 0x000fe20000011400 */
[----:B------:R-:W-:Y:S01]  /*9650*/  BSSY B0, `(.L_x_1648) ;  /* 0x0000027000007945 */ /* 0x000fe20003800000 */
[----:B------:R-:W-:Y:S02]  /*9660*/  IMAD.MOV.U32 R93, RZ, RZ, RZ ;  /* 0x000000ffff5d7224 */ /* 0x000fe400078e00ff */
[----:B------:R-:W-:-:S04]  /*9670*/  LEA.HI R3, R3, R0, RZ, 0x6 ;  /* 0x0000000003037211 */ /* 0x000fc800078f30ff */
[----:B------:R-:W-:-:S04]  /*9680*/  SHF.R.S32.HI R3, RZ, 0x6, R3 ;  /* 0x00000006ff037819 */ /* 0x000fc80000011403 */
[----:B------:R-:W-:-:S04]  /*9690*/  VIMNMX R9, RZ, R3, !PT ;  /* 0x00000003ff097248 */ /* 0x000fc80007fe0100 */
[----:B------:R-:W-:-:S13]  /*96a0*/  ISETP.GT.AND P0, PT, R6, R9, PT ;  /* 0x000000090600720c */ /* 0x000fda0003f04270 */
[----:B------:R-:W-:Y:S05]  /*96b0*/  @!P0 BRA `(.L_x_1649) ;  /* 0x0000000000808947 */ /* 0x000fea0003800000 */
[----:B------:R-:W3:Y:S01]  /*96c0*/  LDL R2, [R1+0x84] ;  /* 0x0000840001027983 */ /* 0x000ee20000100800 */
[----:B------:R-:W-:Y:S01]  /*96d0*/  ULDC UR4, c[0x0][0x9f0] ;  /* 0x00027c0000047ab9 */ /* 0x000fe20000000800 */
[----:B---3--:R-:W-:-:S04]  /*96e0*/  ISETP.NE.AND P0, PT, R2, RZ, PT ;  /* 0x000000ff0200720c */ /* 0x008fc80003f05270 */
[----:B------:R-:W-:-:S04]  /*96f0*/  SEL R11, R2, UR4, P0 ;  /* 0x00000004020b7c07 */ /* 0x000fc80008000000 */
[-C--:B------:R-:W-:Y:S02]  /*9700*/  IABS R5, R11.reuse ;  /* 0x0000000b00057213 */ /* 0x080fe40000000000 */
[----:B------:R-:W-:Y:S02]  /*9710*/  IADD3 R0, R11, -0x1, R6 ;  /* 0xffffffff0b007810 */ /* 0x000fe40007ffe006 */
[----:B------:R-:W1:Y:S01]  /*9720*/  I2F.RP R4, R5 ;  /* 0x0000000500047306 */ /* 0x000e620000209400 */
[----:B------:R-:W-:Y:S02]  /*9730*/  IABS R10, R11 ;  /* 0x0000000b000a7213 */ /* 0x000fe40000000000 */
[----:B------:R-:W-:-:S05]  /*9740*/  IMAD.IADD R0, R0, 0x1, -R9 ;  /* 0x0000000100007824 */ /* 0x000fca00078e0a09 */
[----:B-1----:R-:W1:Y:S02]  /*9750*/  MUFU.RCP R4, R4 ;  /* 0x0000000400047308 */ /* 0x002e640000001000 */
[----:B-1----:R-:W-:Y:S02]  /*9760*/  VIADD R2, R4, 0xffffffe ;  /* 0x0ffffffe04027836 */ /* 0x002fe40000000000 */
[----:B------:R-:W-:-:S04]  /*9770*/  IMAD.MOV R4, RZ, RZ, -R10 ;  /* 0x000000ffff047224 */ /* 0x000fc800078e0a0a */
[----:B------:R1:W3:Y:S02]  /*9780*/  F2I.FTZ.U32.TRUNC.NTZ R3, R2 ;  /* 0x0000000200037305 */ /* 0x0002e4000021f000 */
[----:B-1----:R-:W-:Y:S02]  /*9790*/  IMAD.MOV.U32 R2, RZ, RZ, RZ ;  /* 0x000000ffff027224 */ /* 0x002fe400078e00ff */
[----:B---3--:R-:W-:-:S04]  /*97a0*/  IMAD.MOV R8, RZ, RZ, -R3 ;  /* 0x000000ffff087224 */ /* 0x008fc800078e0a03 */
[----:B------:R-:W-:Y:S01]  /*97b0*/  IMAD R7, R8, R5, RZ ;  /* 0x0000000508077224 */ /* 0x000fe200078e02ff */
[----:B------:R-:W-:Y:S02]  /*97c0*/  IABS R8, R0 ;  /* 0x0000000000087213 */ /* 0x000fe40000000000 */
[----:B------:R-:W-:Y:S01]  /*97d0*/  LOP3.LUT R0, R0, R11, RZ, 0x3c, !PT ;  /* 0x0000000b00007212 */ /* 0x000fe200078e3cff */
[----:B------:R-:W-:-:S03]  /*97e0*/  IMAD.HI.U32 R3, R3, R7, R2 ;  /* 0x0000000703037227 */ /* 0x000fc600078e0002 */
[----:B------:R-:W-:Y:S01]  /*97f0*/  ISETP.GE.AND P2, PT, R0, RZ, PT ;  /* 0x000000ff0000720c */ /* 0x000fe20003f46270 */
        /* <DEDUP_REMOVED lines=12> */
.L_x_1649:
[----:B------:R-:W-:Y:S05]  /*98c0*/  BSYNC B0 ;  /* 0x0000000000007941 */ /* 0x000fea0003800000 */
.L_x_1648:
[----:B------:R-:W3:Y:S01]  /*98d0*/  LDL R0, [R1+0x90] ;  /* 0x0000900001007983 */ /* 0x000ee20000100800 */
        /* <DEDUP_REMOVED lines=30> */
[----:B0-----:R-:W-:Y:S02]  /*9ac0*/  CS2R R94, SRZ ;  /* 0x00000000005e7805 */ /* 0x001fe4000001ff00 */
        /* <DEDUP_REMOVED lines=25> */
[----:B-----5:R-:W-:Y:S02]  /*9c60*/  CS2R R42, SRZ ;  /* 0x00000000002a7805 */ /* 0x020fe4000001ff00 */
[----:B------:R-:W-:Y:S02]  /*9c70*/  CS2R R40, SRZ ;  /* 0x0000000000287805 */ /* 0x000fe4000001ff00 */
[----:B--2---:R-:W-:Y:S02]  /*9c80*/  CS2R R38, SRZ ;  /* 0x0000000000267805 */ /* 0x004fe4000001ff00 */
[----:B------:R-:W-:-:S02]  /*9c90*/  CS2R R36, SRZ ;  /* 0x0000000000247805 */ /* 0x000fc4000001ff00 */
[----:B------:R-:W-:Y:S02]  /*9ca0*/  CS2R R34, SRZ ;  /* 0x0000000000227805 */ /* 0x000fe4000001ff00 */
[----:B------:R-:W-:Y:S02]  /*9cb0*/  CS2R R32, SRZ ;  /* 0x0000000000207805 */ /* 0x000fe4000001ff00 */
[----:B------:R-:W-:Y:S02]  /*9cc0*/  CS2R R30, SRZ ;  /* 0x00000000001e7805 */ /* 0x000fe4000001ff00 */
[----:B------:R-:W-:Y:S02]  /*9cd0*/  CS2R R28, SRZ ;  /* 0x00000000001c7805 */ /* 0x000fe4000001ff00 */
[----:B------:R-:W-:Y:S02]  /*9ce0*/  CS2R R4, SRZ ;  /* 0x0000000000047805 */ /* 0x000fe4000001ff00 */
[----:B------:R-:W-:Y:S01]  /*9cf0*/  CS2R R152, SRZ ;  /* 0x0000000000987805 */ /* 0x000fe2000001ff00 */
[----:B---3--:R-:W-:-:S05]  /*9d00*/  IMAD R0, R0, R93, R9 ;  /* 0x0000005d00007224 */ /* 0x008fca00078e0209 */
[----:B------:R0:W-:Y:S01]  /*9d10*/  STL [R1+0x78], R0 ;  /* 0x0000780001007387 */ /* 0x0001e20000100800 */
[----:B------:R-:W-:-:S04]  /*9d20*/  VIADDMNMX R93, R0, R93, R6, PT ;  /* 0x0000005d005d7246 */ /* 0x000fc80003800106 */
[----:B------:R-:W-:-:S13]  /*9d30*/  ISETP.GT.AND P1, PT, R93, R0, PT ;  /* 0x000000005d00720c */ /* 0x000fda0003f24270 */
[----:B0-----:R-:W-:Y:S05]  /*9d40*/  @!P1 BRA `(.L_x_1650) ;  /* 0x0000016000789947 */ /* 0x001fea0003800000 */
[----:B------:R-:W0:Y:S01]  /*9d50*/  S2R R0, SR_TID.X ;  /* 0x0000000000007919 */ /* 0x000e220000002100 */
[----:B------:R-:W-:Y:S01]  /*9d60*/  BSSY B6, `(.L_x_1651) ;  /* 0x0000020000067945 */ /* 0x000fe20003800000 */
[----:B0-----:R-:W-:-:S05]  /*9d70*/  VIADD R0, R0, 0xffffff80 ;  /* 0xffffff8000007836 */ /* 0x001fca0000000000 */
[----:B------:R-:W-:-:S04]  /*9d80*/  SHF.R.S32.HI R3, RZ, 0x1f, R0 ;  /* 0x0000001fff037819 */ /* 0x000fc80000011400 */
[----:B------:R-:W-:-:S04]  /*9d90*/  LEA.HI R3, R3, R0, RZ, 0x7 ;  /* 0x0000000003037211 */ /* 0x000fc800078f38ff */
[----:B------:R-:W-:-:S06]  /*9da0*/  SHF.R.S32.HI R0, RZ, 0x7, R3 ;  /* 0x00000007ff007819 */ /* 0x000fcc0000011403 */
[----:B------:R-:W0:Y:S02]  /*9db0*/  SHFL.IDX PT, R0, R0, RZ, 0x1f ;  /* 0x00001fff00007589 */ /* 0x000e2400000e0000 */
[----:B0-----:R-:W-:-:S04]  /*9dc0*/  LEA.HI R2, R0, R0, RZ, 0x1 ;  /* 0x0000000000027211 */ /* 0x001fc800078f08ff */
[----:B------:R-:W-:Y:S01]  /*9dd0*/  LOP3.LUT R3, R2, 0x1e, RZ, 0xc0, !PT ;  /* 0x0000001e02037812 */ /* 0x000fe200078ec0ff */
[----:B------:R-:W-:-:S04]  /*9de0*/  VIADD R2, R17, 0x10400 ;  /* 0x0001040011027836 */ /* 0x000fc80000000000 */
[----:B------:R-:W-:Y:S01]  /*9df0*/  IMAD.IADD R3, R0, 0x1, -R3 ;  /* 0x0000000100037824 */ /* 0x000fe200078e0a03 */
[----:B------:R-:W-:-:S03]  /*9e00*/  LOP3.LUT P0, RZ, R2, 0x3ff, RZ, 0xc0, !PT ;  /* 0x000003ff02ff7812 */ /* 0x000fc6000780c0ff */
[----:B------:R-:W-:Y:S01]  /*9e10*/  IMAD R3, R3, 0x2000, R2 ;  /* 0x0000200003037824 */ /* 0x000fe200078e0202 */
[----:B------:R-:W-:-:S04]  /*9e20*/  P2R R24, PR, RZ, 0x1 ;  /* 0x00000001ff187803 */ /* 0x000fc80000000000 */
        /* <DEDUP_REMOVED lines=19> */
.L_x_1652:
[----:B------:R-:W-:Y:S05]  /*9f60*/  BSYNC B6 ;  /* 0x0000000000067941 */ /* 0x000fea0003800000 */
.L_x_1651:
        /* <DEDUP_REMOVED lines=13> */
.L_x_1656:
[----:B-1----:R1:W2:Y:S02]  /*a040*/  SYNCS.PHASECHK.TRANS64.TRYWAIT P0, [R17+URZ+0x30800], R0 ;  /* 0x03080000110075a7 */ /* 0x0022a4000800017f */
[----:B--2---:R-:W-:Y:S05]  /*a050*/  @!P0 NANOSLEEP.SYNCS 0x989680 ;  /* 0x009896800000895d */ /* 0x004fea0003900000 */
[----:B------:R-:W2:Y:S02]  /*a060*/  @!P0 SYNCS.PHASECHK.TRANS64 P0, [R17+URZ+0x30800], R0 ;  /* 0x03080000110085a7 */ /* 0x000ea4000800007f */
[----:B--2---:R-:W-:Y:S05]  /*a070*/  @!P0 BRA `(.L_x_1656) ;  /* 0xfffffffc00f08947 */ /* 0x004fea000383ffff */
.L_x_1655:
[----:B------:R-:W-:Y:S05]  /*a080*/  BSYNC B0 ;  /* 0x0000000000007941 */ /* 0x000fea0003800000 */
.L_x_1654:
[----:B------:R-:W-:Y:S05]  /*a090*/  BRA `(.L_x_1657) ;  /* 0x0000009c00787947 */ /* 0x000fea0003800000 */
.L_x_1653:
[----:B------:R-:W-:Y:S01]  /*a0a0*/  ISETP.NE.AND P0, PT, R24, RZ, PT ;  /* 0x000000ff1800720c */ /* 0x000fe20003f05270 */
[----:B------:R-:W-:Y:S01]  /*a0b0*/  ULDC.64 UR4, c[0x0][0x3f8] ;  /* 0x0000fe0000047ab9 */ /* 0x000fe20000000a00 */
[----:B------:R-:W-:Y:S01]  /*a0c0*/  SHF.R.S32.HI R0, RZ, 0x1f, R92 ;  /* 0x0000001fff007819 */ /* 0x000fe2000001145c */
[----:B------:R-:W-:Y:S01]  /*a0d0*/  ULDC.64 UR6, c[0x0][0x408] ;  /* 0x0001020000067ab9 */ /* 0x000fe20000000a00 */
[----:B------:R-:W-:Y:S01]  /*a0e0*/  IMAD.WIDE.U32 R24, R92, UR4, RZ ;  /* 0x000000045c187c25 */ /* 0x000fe2000f8e00ff */
[----:B------:R-:W-:Y:S03]  /*a0f0*/  BSSY B6, `(.L_x_1658) ;  /* 0x0000019000067945 */ /* 0x000fe60003800000 */
[C---:B------:R-:W-:Y:S02]  /*a100*/  IMAD R3, R0.reuse, UR4, RZ ;  /* 0x0000000400037c24 */ /* 0x040fe4000f8e02ff */
[----:B------:R-:W-:-:S02]  /*a110*/  IMAD R5, R0, UR6, RZ ;  /* 0x0000000600057c24 */ /* 0x000fc4000f8e02ff */
[C---:B------:R-:W-:Y:S02]  /*a120*/  IMAD R3, R92.reuse, UR5, R3 ;  /* 0x000000055c037c24 */ /* 0x040fe4000f8e0203 */
[C---:B------:R-:W-:Y:S02]  /*a130*/  IMAD R5, R92.reuse, UR7, R5 ;  /* 0x000000075c057c24 */ /* 0x040fe4000f8e0205 */
[----:B------:R-:W-:-:S04]  /*a140*/  IMAD.WIDE.U32 R26, R92, UR6, RZ ;  /* 0x000000065c1a7c25 */ /* 0x000fc8000f8e00ff */
[----:B------:R-:W-:Y:S02]  /*a150*/  IMAD.IADD R33, R3, 0x1, R25 ;  /* 0x0000000103217824 */ /* 0x000fe400078e0219 */
[----:B------:R-:W-:Y:S01]  /*a160*/  IMAD.IADD R29, R5, 0x1, R27 ;  /* 0x00000001051d7824 */ /* 0x000fe200078e021b */
        /* <DEDUP_REMOVED lines=17> */
.L_x_1659:
[----:B------:R-:W-:Y:S05]  /*a280*/  BSYNC B6 ;  /* 0x0000000000067941 */ /* 0x000fea0003800000 */
.L_x_1658:
[----:B------:R-:W2:Y:S01]  /*a290*/  LDL R28, [R1+0x58] ;  /* 0x00005800011c7983 */ /* 0x000ea20000100800 */
[----:B------:R-:W-:-:S03]  /*a2a0*/  ULDC.U8 UR4, c[0x0][0x410] ;  /* 0x0001040000047ab9 */ /* 0x000fc60000000000 */
[----:B------:R-:W2:Y:S04]  /*a2b0*/  LDL R21, [R1+0xc] ;  /* 0x00000c0001157983 */ /* 0x000ea80000100800 */
[----:B------:R-:W3:Y:S01]  /*a2c0*/  LDL R20, [R1+0x80] ;  /* 0x0000800001147983 */ /* 0x000ee20000100800 */
[----:B------:R-:W-:Y:S01]  /*a2d0*/  ISETP.NE.AND P0, PT, RZ, UR4, PT ;  /* 0x00000004ff007c0c */ /* 0x000fe2000bf05270 */
[----:B------:R-:W-:Y:S01]  /*a2e0*/  BSSY B0, `(.L_x_1660) ;  /* 0x00009b1000007945 */ /* 0x000fe20003800000 */
[----:B--2---:R-:W-:-:S04]  /*a2f0*/  IMAD.IADD R0, R21, 0x1, R28 ;  /* 0x0000000115007824 */ /* 0x004fc800078e021c */
[----:B---3--:R-:W-:-:S07]  /*a300*/  IMAD R3, R20, 0x20, R0 ;  /* 0x0000002014037824 */ /* 0x008fce00078e0200 */
[----:B------:R-:W-:Y:S05]  /*a310*/  @!P0 BRA `(.L_x_1661) ;  /* 0x0000004c00708947 */ /* 0x000fea0003800000 */
[----:B------:R-:W0:Y:S01]  /*a320*/  LDC R10, c[0x0][0x448] ;  /* 0x00011200ff0a7b82 */ /* 0x000e220000000800 */
[----:B------:R-:W-:Y:S01]  /*a330*/  ULDC.64 UR4, c[0x0][0x3f8] ;  /* 0x0000fe0000047ab9 */ /* 0x000fe20000000a00 */
[----:B------:R-:W-:Y:S01]  /*a340*/  ULDC.64 UR6, c[0x0][0x408] ;  /* 0x0001020000067ab9 */ /* 0x000fe20000000a00 */
[----:B------:R-:W-:Y:S01]  /*a350*/  IMAD.MOV.U32 R32, RZ, RZ, R24 ;  /* 0x000000ffff207224 */ /* 0x000fe200078e0018 */
[----:B0-----:R-:W-:-:S13]  /*a360*/  ISETP.NE.AND P0, PT, R10, 0x1, PT ;  /* 0x000000010a00780c */ /* 0x001fda0003f05270 */
[----:B------:R-:W0:Y:S08]  /*a370*/  @P0 LDC R4, c[0x0][0x44c] ;  /* 0x00011300ff040b82 */ /* 0x000e300000000800 */
[----:B------:R-:W1:Y:S01]  /*a380*/  @P0 LDC R5, c[0x0][0x450] ;  /* 0x00011400ff050b82 */ /* 0x000e620000000800 */
[----:B0-----:R-:W-:-:S05]  /*a390*/  @P0 IMAD.HI.U32 R4, R3, R4, RZ ;  /* 0x0000000403040227 */ /* 0x001fca00078e00ff */
[----:B-1----:R-:W-:Y:S01]  /*a3a0*/  @P0 SHF.R.U32.HI R3, RZ, R5, R4 ;  /* 0x00000005ff030219 */ /* 0x002fe20000011604 */
[----:B------:R-:W-:Y:S02]  /*a3b0*/  IMAD.MOV.U32 R4, RZ, RZ, R26 ;  /* 0x000000ffff047224 */ /* 0x000fe400078e001a */
[----:B------:R-:W-:Y:S01]  /*a3c0*/  IMAD.MOV.U32 R5, RZ, RZ, R29 ;  /* 0x000000ffff057224 */ /* 0x000fe200078e001d */
[----:B------:R-:W-:Y:S01]  /*a3d0*/  SHF.R.S32.HI R6, RZ, 0x1f, R3 ;  /* 0x0000001fff067819 */ /* 0x000fe20000011403 */
[----:B------:R-:W-:-:S04]  /*a3e0*/  IMAD.WIDE.U32 R32, R3, UR4, R32 ;  /* 0x0000000403207c25 */ /* 0x000fc8000f8e0020 */
[C---:B------:R-:W-:Y:S02]  /*a3f0*/  IMAD R8, R6.reuse, UR4, RZ ;  /* 0x0000000406087c24 */ /* 0x040fe4000f8e02ff */
[----:B------:R-:W-:Y:S02]  /*a400*/  IMAD R6, R6, UR6, RZ ;  /* 0x0000000606067c24 */ /* 0x000fe4000f8e02ff */
[C---:B------:R-:W-:Y:S01]  /*a410*/  IMAD R7, R3.reuse, UR5, R8 ;  /* 0x0000000503077c24 */ /* 0x040fe2000f8e0208 */
[----:B------:R-:W-:Y:S01]  /*a420*/  ULDC.64 UR4, c[0x0][0x3e8] ;  /* 0x0000fa0000047ab9 */ /* 0x000fe20000000a00 */
[C---:B------:R-:W-:Y:S01]  /*a430*/  IMAD.WIDE.U32 R4, R3.reuse, UR6, R4 ;  /* 0x0000000603047c25 */ /* 0x040fe2000f8e0004 */
[----:B------:R-:W-:Y:S01]  /*a440*/  LEA R30, P0, R32, UR4, 0x1 ;  /* 0x00000004201e7c11 */ /* 0x000fe2000f8008ff */
[----:B------:R-:W-:Y:S02]  /*a450*/  UMOV UR4, 0xffffffff ;  /* 0xffffffff00047882 */ /* 0x000fe40000000000 */
[----:B------:R-:W-:Y:S01]  /*a460*/  IMAD R9, R3, UR7, R6 ;  /* 0x0000000703097c24 */ /* 0x000fe2000f8e0206 */
[----:B------:R-:W-:Y:S01]  /*a470*/  ULDC.64 UR6, c[0x0][0x400] ;  /* 0x0001000000067ab9 */ /* 0x000fe20000000a00 */
[----:B------:R-:W-:Y:S01]  /*a480*/  IMAD.IADD R3, R33, 0x1, R7 ;  /* 0x0000000121037824 */ /* 0x000fe200078e0207 */
[----:B------:R-:W-:Y:S01]  /*a490*/  LEA R31, P1, R4, UR6, 0x1 ;  /* 0x00000006041f7c11 */ /* 0x000fe2000f8208ff */
[----:B------:R-:W-:-:S03]  /*a4a0*/  IMAD.IADD R33, R5, 0x1, R9 ;  /* 0x0000000105217824 */ /* 0x000fc600078e0209 */
[----:B------:R-:W-:Y:S02]  /*a4b0*/  LEA.HI.X R32, R32, UR5, R3, 0x1, P0 ;  /* 0x0000000520207c11 */ /* 0x000fe400080f0c03 */
[----:B------:R-:W-:Y:S01]  /*a4c0*/  LEA.HI.X R33, R4, UR7, R33, 0x1, P1 ;  /* 0x0000000704217c11 */ /* 0x000fe200088f0c21 */
[----:B------:R-:W-:Y:S06]  /*a4d0*/  BRA.DIV UR4, `(.L_x_1662) ;  /* 0x0000023204347947 */ /* 0x000fec000b800000 */
[----:B------:R0:W1:Y:S04]  /*a4e0*/  SHFL.IDX PT, R9, R32, RZ, 0x181f ;  /* 0x00181fff20097589 */ /* 0x00006800000e0000 */
[----:B------:R0:W2:Y:S04]  /*a4f0*/  SHFL.IDX PT, R8, R30, RZ, 0x181f ;  /* 0x00181fff1e087589 */ /* 0x0000a800000e0000 */
[----:B------:R0:W3:Y:S04]  /*a500*/  SHFL.IDX PT, R26, R33, RZ, 0x181f ;  /* 0x00181fff211a7589 */ /* 0x0000e800000e0000 */
[----:B------:R0:W4:Y:S02]  /*a510*/  SHFL.IDX PT, R5, R31, RZ, 0x181f ;  /* 0x00181fff1f057589 */ /* 0x00012400000e0000 */
.L_x_2029:
[----:B------:R-:W-:Y:S01]  /*a520*/  IMAD R3, R219, R10, RZ ;  /* 0x0000000adb037224 */ /* 0x000fe200078e02ff */
[----:B------:R-:W-:Y:S01]  /*a530*/  BSSY B1, `(.L_x_1663) ;  /* 0x000003c000017945 */ /* 0x000fe20003800000 */
[----:B------:R-:W-:Y:S02]  /*a540*/  CS2R R62, SRZ ;  /* 0x00000000003e7805 */ /* 0x000fe4000001ff00 */
[----:B------:R-:W-:Y:S02]  /*a550*/  CS2R R66, SRZ ;  /* 0x0000000000427805 */ /* 0x000fe4000001ff00 */
[----:B------:R-:W-:Y:S02]  /*a560*/  CS2R R70, SRZ ;  /* 0x0000000000467805 */ /* 0x000fe4000001ff00 */
[----:B------:R-:W-:Y:S02]  /*a570*/  ISETP.GE.AND P0, PT, R0, R3, PT ;  /* 0x000000030000720c */ /* 0x000fe40003f06270 */
[----:B------:R-:W-:-:S02]  /*a580*/  CS2R R74, SRZ ;  /* 0x00000000004a7805 */ /* 0x000fc4000001ff00 */
[----:B------:R-:W-:Y:S02]  /*a590*/  CS2R R64, SRZ ;  /* 0x0000000000407805 */ /* 0x000fe4000001ff00 */
[----:B------:R-:W-:Y:S02]  /*a5a0*/  CS2R R68, SRZ ;  /* 0x0000000000447805 */ /* 0x000fe4000001ff00 */
[----:B------:R-:W-:Y:S02]  /*a5b0*/  CS2R R72, SRZ ;  /* 0x0000000000487805 */ /* 0x000fe4000001ff00 */
[----:B------:R-:W-:-:S03]  /*a5c0*/  CS2R R76, SRZ ;  /* 0x00000000004c7805 */ /* 0x000fc6000001ff00 */
[----:B------:R-:W-:Y:S05]  /*a5d0*/  @P0 BRA `(.L_x_1664) ;  /* 0x0000000000c40947 */ /* 0x000fea0003800000 */
[----:B------:R-:W3:Y:S01]  /*a5e0*/  LDL R7, [R1+0x30] ;  /* 0x0000300001077983 */ /* 0x000ee20000100800 */
[----:B------:R-:W-:-:S03]  /*a5f0*/  ULDC UR4, c[0x0][0x3f4] ;  /* 0x0000fd0000047ab9 */ /* 0x000fc60000000800 */
[----:B------:R-:W4:Y:S04]  /*a600*/  LDL R4, [R1+0x34] ;  /* 0x0000340001047983 */ /* 0x000f280000100800 */
[----:B------:R-:W4:Y:S04]  /*a610*/  LDL R29, [R1+0x48] ;  /* 0x00004800011d7983 */ /* 0x000f280000100800 */
[----:B------:R-:W4:Y:S04]  /*a620*/  LDL R6, [R1+0x98] ;  /* 0x0000980001067983 */ /* 0x000f280000100800 */
[----:B------:R-:W4:Y:S04]  /*a630*/  LDL R11, [R1+0x9c] ;  /* 0x00009c00010b7983 */ /* 0x000f280000100800 */
[----:B------:R-:W4:Y:S01]  /*a640*/  LDL R34, [R1+0x94] ;  /* 0x0000940001227983 */ /* 0x000f220000100800 */
[----:B------:R-:W-:-:S02]  /*a650*/  ISETP.GE.AND P3, PT, R204, UR4, PT ;  /* 0x00000004cc007c0c */ /* 0x000fc4000bf66270 */
[----:B------:R-:W-:Y:S02]  /*a660*/  CS2R R74, SRZ ;  /* 0x00000000004a7805 */ /* 0x000fe4000001ff00 */
[----:B------:R-:W-:Y:S02]  /*a670*/  CS2R R76, SRZ ;  /* 0x00000000004c7805 */ /* 0x000fe4000001ff00 */
[----:B------:R-:W-:Y:S02]  /*a680*/  CS2R R70, SRZ ;  /* 0x0000000000467805 */ /* 0x000fe4000001ff00 */
[----:B------:R-:W-:Y:S02]  /*a690*/  CS2R R72, SRZ ;  /* 0x0000000000487805 */ /* 0x000fe4000001ff00 */
[----:B------:R-:W-:Y:S02]  /*a6a0*/  CS2R R66, SRZ ;  /* 0x0000000000427805 */ /* 0x000fe4000001ff00 */
[----:B------:R-:W-:Y:S01]  /*a6b0*/  CS2R R68, SRZ ;  /* 0x0000000000447805 */ /* 0x000fe2000001ff00 */
[----:B-12---:R-:W-:Y:S01]  /*a6c0*/  @!P3 IMAD.WIDE R20, R204, 0x2, R8 ;  /* 0x00000002cc14b825 */ /* 0x006fe200078e0208 */
[----:B------:R-:W-:-:S02]  /*a6d0*/  CS2R R62, SRZ ;  /* 0x00000000003e7805 */ /* 0x000fc4000001ff00 */
[----:B------:R-:W-:Y:S02]  /*a6e0*/  CS2R R64, SRZ ;  /* 0x0000000000407805 */ /* 0x000fe4000001ff00 */
[----:B------:R1:W5:Y:S01]  /*a6f0*/  @!P3 LD.E.64 R74, desc[UR60][R20.64] ;  /* 0x0000003c144ab980 */ /* 0x000362000c101b00 */
[----:B---3--:R-:W-:Y:S02]  /*a700*/  ISETP.GE.AND P2, PT, R7, UR4, PT ;  /* 0x0000000407007c0c */ /* 0x008fe4000bf46270 */
[----:B----4-:R-:W-:Y:S02]  /*a710*/  ISETP.GE.AND P1, PT, R4, UR4, PT ;  /* 0x0000000404007c0c */ /* 0x010fe4000bf26270 */
[----:B------:R-:W-:-:S09]  /*a720*/  ISETP.GE.AND P0, PT, R29, UR4, PT ;  /* 0x000000041d007c0c */ /* 0x000fd2000bf06270 */
[C---:B------:R-:W-:Y:S02]  /*a730*/  @!P2 IMAD.SHL.U32 R12, R7.reuse, 0x2, RZ ;  /* 0x00000002070ca824 */ /* 0x040fe400078e00ff */
[C---:B------:R-:W-:Y:S01]  /*a740*/  @!P1 SHF.L.U64.HI R28, R4.reuse, 0x1, R6 ;  /* 0x00000001041c9819 */ /* 0x040fe20000010206 */
[----:B------:R-:W-:Y:S02]  /*a750*/  @!P1 IMAD.SHL.U32 R4, R4, 0x2, RZ ;  /* 0x0000000204049824 */ /* 0x000fe400078e00ff */
[CC--:B------:R-:W-:Y:S01]  /*a760*/  @!P2 IADD3 R14, P4, R8.reuse, R12.reuse, RZ ;  /* 0x0000000c080ea210 */ /* 0x0c0fe20007f9e0ff */
[----:B------:R-:W-:Y:S01]  /*a770*/  @!P3 IMAD.MOV.U32 R6, RZ, RZ, R5 ;  /* 0x000000ffff06b224 */ /* 0x000fe200078e0005 */
[----:B------:R-:W-:Y:S01]  /*a780*/  @!P2 SHF.L.U64.HI R11, R7, 0x1, R11 ;  /* 0x00000001070ba819 */ /* 0x000fe2000001020b */
[----:B------:R-:W-:Y:S01]  /*a790*/  @!P0 IMAD.SHL.U32 R27, R29, 0x2, RZ ;  /* 0x000000021d1b8824 */ /* 0x000fe200078e00ff */
[----:B------:R-:W-:Y:S01]  /*a7a0*/  @!P2 IADD3 R12, P6, R5, R12, RZ ;  /* 0x0000000c050ca210 */ /* 0x000fe20007fde0ff */
[----:B------:R-:W-:Y:S01]  /*a7b0*/  @!P3 IMAD.MOV.U32 R7, RZ, RZ, R26 ;  /* 0x000000ffff07b224 */ /* 0x000fe200078e001a */
[----:B------:R-:W-:Y:S01]  /*a7c0*/  @!P1 IADD3 R10, P5, R8, R4, RZ ;  /* 0x00000004080a9210 */ /* 0x000fe20007fbe0ff */
[----:B------:R-:W-:-:S02]  /*a7d0*/  @!P2 IMAD.X R15, R9, 0x1, R11, P4 ;  /* 0x00000001090fa824 */ /* 0x000fc400020e060b */
[----:B------:R-:W-:-:S04]  /*a7e0*/  @!P3 IMAD.WIDE R24, R204, 0x2, R6 ;  /* 0x00000002cc18b825 */ /* 0x000fc800078e0206 */
[----:B------:R-:W-:Y:S01]  /*a7f0*/  @!P2 IMAD.X R13, R26, 0x1, R11, P6 ;  /* 0x000000011a0da824 */ /* 0x000fe200030e060b */
[-C--:B------:R-:W-:Y:S01]  /*a800*/  @!P0 IADD3 R6, P6, R8, R27.reuse, RZ ;  /* 0x0000001b08068210 */ /* 0x080fe20007fde0ff */
[----:B------:R-:W-:Y:S01]  /*a810*/  @!P1 IMAD.X R11, R9, 0x1, R28, P5 ;  /* 0x00000001090b9824 */ /* 0x000fe200028e061c */
[----:B------:R-:W-:Y:S01]  /*a820*/  @!P0 IADD3 R8, P5, R5, R27, RZ ;  /* 0x0000001b05088210 */ /* 0x000fe20007fbe0ff */
[----:B------:R1:W5:Y:S01]  /*a830*/  @!P3 LD.E.64 R76, desc[UR60][R24.64] ;  /* 0x0000003c184cb980 */ /* 0x000362000c101b00 */
[----:B------:R-:W-:Y:S02]  /*a840*/  @!P0 SHF.L.U64.HI R27, R29, 0x1, R34 ;  /* 0x000000011d1b8819 */ /* 0x000fe40000010222 */
[----:B------:R-:W-:Y:S01]  /*a850*/  @!P1 IADD3 R4, P4, R5, R4, RZ ;  /* 0x0000000405049210 */ /* 0x000fe20007f9e0ff */
[----:B------:R1:W5:Y:S02]  /*a860*/  @!P2 LD.E.64 R70, desc[UR60][R14.64] ;  /* 0x0000003c0e46a980 */ /* 0x000364000c101b00 */
[----:B------:R-:W-:-:S02]  /*a870*/  @!P0 IMAD.X R7, R9, 0x1, R27, P6 ;  /* 0x0000000109078824 */ /* 0x000fc400030e061b */
[C---:B------:R-:W-:Y:S01]  /*a880*/  @!P1 IMAD.X R5, R26.reuse, 0x1, R28, P4 ;  /* 0x000000011a059824 */ /* 0x040fe200020e061c */
[----:B------:R1:W5:Y:S01]  /*a890*/  @!P2 LD.E.64 R72, desc[UR60][R12.64] ;  /* 0x0000003c0c48a980 */ /* 0x000362000c101b00 */
[----:B------:R-:W-:-:S03]  /*a8a0*/  @!P0 IMAD.X R9, R26, 0x1, R27, P5 ;  /* 0x000000011a098824 */ /* 0x000fc600028e061b */
[----:B------:R1:W5:Y:S04]  /*a8b0*/  @!P1 LD.E.64 R66, desc[UR60][R10.64] ;  /* 0x0000003c0a429980 */ /* 0x000368000c101b00 */
[----:B------:R1:W5:Y:S04]  /*a8c0*/  @!P1 LD.E.64 R68, desc[UR60][R4.64] ;  /* 0x0000003c04449980 */ /* 0x000368000c101b00 */
[----:B------:R1:W5:Y:S04]  /*a8d0*/  @!P0 LD.E.64 R62, desc[UR60][R6.64] ;  /* 0x0000003c063e8980 */ /* 0x000368000c101b00 */
[----:B------:R1:W5:Y:S02]  /*a8e0*/  @!P0 LD.E.64 R64, desc[UR60][R8.64] ;  /* 0x0000003c08408980 */ /* 0x000364000c101b00 */
.L_x_1664:
[----:B------:R-:W-:Y:S05]  /*a8f0*/  BSYNC B1 ;  /* 0x0000000000017941 */ /* 0x000fea0003800000 */
.L_x_1663:
[----:B-1---5:R-:W-:Y:S01]  /*a900*/  IMAD.MOV.U32 R4, RZ, RZ, R62 ;  /* 0x000000ffff047224 */ /* 0x022fe200078e003e */
[----:B------:R-:W-:Y:S01]  /*a910*/  UMOV UR4, 0xffffffff ;  /* 0xffffffff00047882 */ /* 0x000fe20000000000 */
[----:B----4-:R-:W-:Y:S01]  /*a920*/  IMAD.MOV.U32 R5, RZ, RZ, R63 ;  /* 0x000000ffff057224 */ /* 0x010fe200078e003f */
[----:B------:R-:W-:Y:S01]  /*a930*/  CS2R R46, SRZ ;  /* 0x00000000002e7805 */ /* 0x000fe2000001ff00 */
        /* <DEDUP_REMOVED lines=15> */
[----:B------:R-:W-:-:S02]  /*aa30*/  IMAD.MOV.U32 R6, RZ, RZ, R68 ;  /* 0x000000ffff067224 */ /* 0x000fc400078e0044 */
        /* <DEDUP_REMOVED lines=9> */
[----:B------:R-:W-:Y:S02]  /*aad0*/  PRMT R112, R112, 0x5410, R5 ;  /* 0x0000541070707816 */ /* 0x000fe40000000005 */
[----:B------:R-:W-:-:S02]  /*aae0*/  PRMT R92, R92, 0x5410, R6 ;  /* 0x000054105c5c7816 */ /* 0x000fc40000000006 */
[----:B------:R-:W-:Y:S01]  /*aaf0*/  PRMT R95, R7, 0x7610, R95 ;  /* 0x00007610075f7816 */ /* 0x000fe2000000005f */
[----:B------:R-:W-:Y:S06]  /*ab00*/  BRA.DIV UR4, `(.L_x_1665) ;  /* 0x0000022e041c7947 */ /* 0x000fec000b800000 */
[----:B------:R1:W4:Y:S04]  /*ab10*/  SHFL.IDX PT, R9, R32, 0x1, 0x181f ;  /* 0x00381f0020097f89 */ /* 0x00032800000e0000 */
[----:B--2---:R1:W2:Y:S04]  /*ab20*/  SHFL.IDX PT, R8, R30, 0x1, 0x181f ;  /* 0x00381f001e087f89 */ /* 0x0042a800000e0000 */
[----:B---3--:R1:W3:Y:S04]  /*ab30*/  SHFL.IDX PT, R26, R33, 0x1, 0x181f ;  /* 0x00381f00211a7f89 */ /* 0x0082e800000e0000 */
[----:B------:R1:W0:Y:S02]  /*ab40*/  SHFL.IDX PT, R5, R31, 0x1, 0x181f ;  /* 0x00381f001f057f89 */ /* 0x00022400000e0000 */
.L_x_2035:
[----:B------:R-:W-:Y:S01]  /*ab50*/  VIADD R4, R0, 0x20 ;  /* 0x0000002000047836 */ /* 0x000fe20000000000 */
        /* <DEDUP_REMOVED lines=8> */
[----:B------:R-:W-:-:S05]  /*abe0*/  CS2R R60, SRZ ;  /* 0x00000000003c7805 */ /* 0x000fca000001ff00 */
[----:B------:R-:W-:Y:S05]  /*abf0*/  @P0 BRA `(.L_x_1667) ;  /* 0x0000000000c40947 */ /* 0x000fea0003800000 */
[----:B------:R-:W3:Y:S01]  /*ac00*/  LDL R10, [R1+0x30] ;  /* 0x00003000010a7983 */ /* 0x000ee20000100800 */
[----:B------:R-:W-:-:S03]  /*ac10*/  ULDC UR4, c[0x0][0x3f4] ;  /* 0x0000fd0000047ab9 */ /* 0x000fc60000000800 */
[----:B------:R-:W3:Y:S04]  /*ac20*/  LDL R6, [R1+0x34] ;  /* 0x0000340001067983 */ /* 0x000ee80000100800 */
[----:B------:R-:W3:Y:S04]  /*ac30*/  LDL R29, [R1+0x48] ;  /* 0x00004800011d7983 */ /* 0x000ee80000100800 */
[----:B------:R-:W3:Y:S04]  /*ac40*/  LDL R11, [R1+0x9c] ;  /* 0x00009c00010b7983 */ /* 0x000ee80000100800 */
[----:B------:R-:W3:Y:S04]  /*ac50*/  LDL R7, [R1+0x98] ;  /* 0x0000980001077983 */ /* 0x000ee80000100800 */
[----:B------:R-:W3:Y:S01]  /*ac60*/  LDL R34, [R1+0x94] ;  /* 0x0000940001227983 */ /* 0x000ee20000100800 */
[----:B------:R-:W-:-:S02]  /*ac70*/  ISETP.GE.AND P3, PT, R204, UR4, PT ;  /* 0x00000004cc007c0c */ /* 0x000fc4000bf66270 */
[----:B------:R-:W-:Y:S02]  /*ac80*/  CS2R R58, SRZ ;  /* 0x00000000003a7805 */ /* 0x000fe4000001ff00 */
[----:B------:R-:W-:Y:S02]  /*ac90*/  CS2R R60, SRZ ;  /* 0x00000000003c7805 */ /* 0x000fe4000001ff00 */
[----:B------:R-:W-:Y:S02]  /*aca0*/  CS2R R54, SRZ ;  /* 0x0000000000367805 */ /* 0x000fe4000001ff00 */
[----:B------:R-:W-:Y:S02]  /*acb0*/  CS2R R56, SRZ ;  /* 0x0000000000387805 */ /* 0x000fe4000001ff00 */
[----:B------:R-:W-:Y:S02]  /*acc0*/  CS2R R50, SRZ ;  /* 0x0000000000327805 */ /* 0x000fe4000001ff00 */
[----:B------:R-:W-:Y:S01]  /*acd0*/  CS2R R52, SRZ ;  /* 0x0000000000347805 */ /* 0x000fe2000001ff00 */
[----:B--2-4-:R-:W-:Y:S01]  /*ace0*/  @!P3 IMAD.WIDE R20, R204, 0x2, R8 ;  /* 0x00000002cc14b825 */ /* 0x014fe200078e0208 */
[----:B------:R-:W-:-:S02]  /*acf0*/  CS2R R46, SRZ ;  /* 0x00000000002e7805 */ /* 0x000fc4000001ff00 */
[----:B------:R-:W-:Y:S02]  /*ad00*/  CS2R R48, SRZ ;  /* 0x0000000000307805 */ /* 0x000fe4000001ff00 */
[----:B------:R2:W5:Y:S01]  /*ad10*/  @!P3 LD.E.64 R58, desc[UR60][R20.64] ;  /* 0x0000003c143ab980 */ /* 0x000562000c101b00 */
[----:B---3--:R-:W-:Y:S02]  /*ad20*/  ISETP.GE.AND P2, PT, R10, UR4, PT ;  /* 0x000000040a007c0c */ /* 0x008fe4000bf46270 */
[----:B------:R-:W-:Y:S02]  /*ad30*/  ISETP.GE.AND P1, PT, R6, UR4, PT ;  /* 0x0000000406007c0c */ /* 0x000fe4000bf26270 */
[----:B------:R-:W-:-:S09]  /*ad40*/  ISETP.GE.AND P0, PT, R29, UR4, PT ;  /* 0x000000041d007c0c */ /* 0x000fd2000bf06270 */
[----:B------:R-:W-:Y:S02]  /*ad50*/  @!P2 IMAD.SHL.U32 R12, R10, 0x2, RZ ;  /* 0x000000020a0ca824 */ /* 0x000fe400078e00ff */
[----:B------:R-:W-:-:S03]  /*ad60*/  @!P1 IMAD.SHL.U32 R4, R6, 0x2, RZ ;  /* 0x0000000206049824 */ /* 0x000fc600078e00ff */
[-C--:B------:R-:W-:Y:S02]  /*ad70*/  @!P2 IADD3 R14, P4, R8, R12.reuse, RZ ;  /* 0x0000000c080ea210 */ /* 0x080fe40007f9e0ff */
[----:B------:R-:W-:Y:S01]  /*ad80*/  @!P2 SHF.L.U64.HI R11, R10, 0x1, R11 ;  /* 0x000000010a0ba819 */ /* 0x000fe2000001020b */
[----:B------:R-:W-:Y:S01]  /*ad90*/  @!P0 IMAD.SHL.U32 R28, R29, 0x2, RZ ;  /* 0x000000021d1c8824 */ /* 0x000fe200078e00ff */
[----:B------:R-:W-:Y:S01]  /*ada0*/  @!P1 SHF.L.U64.HI R27, R6, 0x1, R7 ;  /* 0x00000001061b9819 */ /* 0x000fe20000010207 */
[----:B0-----:R-:W-:Y:S01]  /*adb0*/  @!P3 IMAD.MOV.U32 R6, RZ, RZ, R5 ;  /* 0x000000ffff06b224 */ /* 0x001fe200078e0005 */
[----:B------:R-:W-:Y:S01]  /*adc0*/  @!P2 IADD3 R12, P6, R5, R12, RZ ;  /* 0x0000000c050ca210 */ /* 0x000fe20007fde0ff */
[----:B------:R-:W-:Y:S01]  /*add0*/  @!P3 IMAD.MOV.U32 R7, RZ, RZ, R26 ;  /* 0x000000ffff07b224 */ /* 0x000fe200078e001a */
[----:B------:R-:W-:Y:S01]  /*ade0*/  @!P1 IADD3 R10, P5, R8, R4, RZ ;  /* 0x00000004080a9210 */ /* 0x000fe20007fbe0ff */
[----:B------:R-:W-:Y:S02]  /*adf0*/  @!P2 IMAD.X R15, R9, 0x1, R11, P4 ;  /* 0x00000001090fa824 */ /* 0x000fe400020e060b */
        /* <DEDUP_REMOVED lines=17> */
.L_x_1667:
[----:B------:R-:W-:Y:S05]  /*af10*/  BSYNC B1 ;  /* 0x0000000000017941 */ /* 0x000fea0003800000 */
.L_x_1666:
[----:B--2--5:R-:W-:Y:S01]  /*af20*/  IMAD.MOV.U32 R4, RZ, RZ, R46 ;  /* 0x000000ffff047224 */ /* 0x024fe200078e002e */
[----:B------:R-:W-:Y:S01]  /*af30*/  UMOV UR4, 0xffffffff ;  /* 0xffffffff00047882 */ /* 0x000fe20000000000 */
[----:B0-----:R-:W-:Y:S02]  /*af40*/  IMAD.MOV.U32 R5, RZ, RZ, R47 ;  /* 0x000000ffff057224 */ /* 0x001fe400078e002f */
[----:B------:R-:W-:Y:S02]  /*af50*/  IMAD.MOV.U32 R6, RZ, RZ, R50 ;  /* 0x000000ffff067224 */ /* 0x000fe400078e0032 */
[----:B------:R-:W-:Y:S01]  /*af60*/  IMAD.MOV.U32 R7, RZ, RZ, R51 ;  /* 0x000000ffff077224 */ /* 0x000fe200078e0033 */
[----:B------:R-:W-:Y:S01]  /*af70*/  PRMT R86, R4, 0x5410, R5 ;  /* 0x0000541004567816 */ /* 0x000fe20000000005 */
[----:B------:R-:W-:Y:S02]  /*af80*/  IMAD.MOV.U32 R4, RZ, RZ, R54 ;  /* 0x000000ffff047224 */ /* 0x000fe400078e0036 */
[----:B------:R-:W-:Y:S01]  /*af90*/  IMAD.MOV.U32 R5, RZ, RZ, R55 ;  /* 0x000000ffff057224 */ /* 0x000fe200078e0037 */
[----:B------:R-:W-:Y:S01]  /*afa0*/  PRMT R97, R7, 0x5410, R6 ;  /* 0x0000541007617816 */ /* 0x000fe20000000006 */
        /* <DEDUP_REMOVED lines=14> */
[----:B------:R-:W-:-:S04]  /*b090*/  PRMT R104, R4, 0x5410, R5 ;  /* 0x0000541004687816 */ /* 0x000fc80000000005 */
[----:B------:R-:W-:Y:S01]  /*b0a0*/  PRMT R107, R6, 0x5410, R7 ;  /* 0x00005410066b7816 */ /* 0x000fe20000000007 */
[----:B------:R-:W-:Y:S06]  /*b0b0*/  BRA.DIV UR4, `(.L_x_1668) ;  /* 0x0000022a04247947 */ /* 0x000fec000b800000 */
[----:B----4-:R0:W2:Y:S04]  /*b0c0*/  SHFL.IDX PT, R9, R32, 0x2, 0x181f ;  /* 0x00581f0020097f89 */ /* 0x0100a800000e0000 */
[----:B------:R0:W4:Y:S04]  /*b0d0*/  SHFL.IDX PT, R8, R30, 0x2, 0x181f ;  /* 0x00581f001e087f89 */ /* 0x00012800000e0000 */
[----:B------:R0:W0:Y:S04]  /*b0e0*/  SHFL.IDX PT, R78, R33, 0x2, 0x181f ;  /* 0x00581f00214e7f89 */ /* 0x00002800000e0000 */
[----:B------:R0:W0:Y:S02]  /*b0f0*/  SHFL.IDX PT, R5, R31, 0x2, 0x181f ;  /* 0x00581f001f057f89 */ /* 0x00002400000e0000 */
.L_x_2041:
[----:B------:R-:W-:Y:S01]  /*b100*/  VIADD R4, R0, 0x40 ;  /* 0x0000004000047836 */ /* 0x000fe20000000000 */
[----:B------:R-:W-:Y:S01]  /*b110*/  BSSY B1, `(.L_x_1669) ;  /* 0x000003c000017945 */ /* 0x000fe20003800000 */
[----:B------:R-:W-:Y:S02]  /*b120*/  CS2R R28, SRZ ;  /* 0x00000000001c7805 */ /* 0x000fe4000001ff00 */
[----:B------:R-:W-:Y:S02]  /*b130*/  CS2R R34, SRZ ;  /* 0x0000000000227805 */ /* 0x000fe4000001ff00 */
[----:B------:R-:W-:Y:S02]  /*b140*/  CS2R R38, SRZ ;  /* 0x0000000000267805 */ /* 0x000fe4000001ff00 */
[----:B------:R-:W-:Y:S02]  /*b150*/  ISETP.GE.AND P0, PT, R4, R3, PT ;  /* 0x000000030400720c */ /* 0x000fe40003f06270 */
[----:B------:R-:W-:-:S02]  /*b160*/  CS2R R42, SRZ ;  /* 0x00000000002a7805 */ /* 0x000fc4000001ff00 */
[----:B---3--:R-:W-:Y:S02]  /*b170*/  CS2R R26, SRZ ;  /* 0x00000000001a7805 */ /* 0x008fe4000001ff00 */
[----:B------:R-:W-:Y:S02]  /*b180*/  CS2R R36, SRZ ;  /* 0x0000000000247805 */ /* 0x000fe4000001ff00 */
[----:B------:R-:W-:Y:S02]  /*b190*/  CS2R R40, SRZ ;  /* 0x0000000000287805 */ /* 0x000fe4000001ff00 */
[----:B------:R-:W-:-:S03]  /*b1a0*/  CS2R R44, SRZ ;  /* 0x00000000002c7805 */ /* 0x000fc6000001ff00 */
        /* <DEDUP_REMOVED lines=12> */
[----:B------:R-:W-:-:S05]  /*b270*/  CS2R R40, SRZ ;  /* 0x0000000000287805 */ /* 0x000fca000001ff00 */
[----:B--2-4-:R-:W-:Y:S01]  /*b280*/  @!P3 IMAD.WIDE R20, R204, 0x2, R8 ;  /* 0x00000002cc14b825 */ /* 0x014fe200078e0208 */
[----:B------:R-:W-:Y:S02]  /*b290*/  CS2R R34, SRZ ;  /* 0x0000000000227805 */ /* 0x000fe4000001ff00 */
[----:B------:R-:W-:Y:S02]  /*b2a0*/  CS2R R36, SRZ ;  /* 0x0000000000247805 */ /* 0x000fe4000001ff00 */
[----:B------:R-:W-:Y:S01]  /*b2b0*/  CS2R R28, SRZ ;  /* 0x00000000001c7805 */ /* 0x000fe2000001ff00 */
        /* <DEDUP_REMOVED lines=27> */
[----:B------:R-:W-:Y:S01]  /*b470*/  @!P0 IMAD.X R9, R78, 0x1, R27, P5 ;  /* 0x000000014e098824 */ /* 0x000fe200028e061b */
[----:B------:R-:W-:Y:S02]  /*b480*/  CS2R R26, SRZ ;  /* 0x00000000001a7805 */ /* 0x000fe4000001ff00 */
[----:B------:R2:W5:Y:S04]  /*b490*/  @!P1 LD.E.64 R34, desc[UR60][R10.64] ;  /* 0x0000003c0a229980 */ /* 0x000568000c101b00 */
[----:B------:R2:W5:Y:S04]  /*b4a0*/  @!P1 LD.E.64 R36, desc[UR60][R4.64] ;  /* 0x0000003c04249980 */ /* 0x000568000c101b00 */
[----:B------:R2:W5:Y:S04]  /*b4b0*/  @!P0 LD.E.64 R28, desc[UR60][R6.64] ;  /* 0x0000003c061c8980 */ /* 0x000568000c101b00 */
[----:B------:R2:W5:Y:S02]  /*b4c0*/  @!P0 LD.E.64 R26, desc[UR60][R8.64] ;  /* 0x0000003c081a8980 */ /* 0x000564000c101b00 */
.L_x_1670:
[----:B------:R-:W-:Y:S05]  /*b4d0*/  BSYNC B1 ;  /* 0x0000000000017941 */ /* 0x000fea0003800000 */
.L_x_1669:
        /* <DEDUP_REMOVED lines=25> */
[----:B------:R-:W-:Y:S01]  /*b670*/  PRMT R89, R7, 0x5410, R6 ;  /* 0x0000541007597816 */ /* 0x000fe20000000006 */
[----:B------:R-:W-:Y:S06]  /*b680*/  BRA.DIV UR4, `(.L_x_1671) ;  /* 0x0000022604247947 */ /* 0x000fec000b800000 */
[----:B------:R0:W2:Y:S04]  /*b690*/  SHFL.IDX PT, R78, R32, 0x3, 0x181f ;  /* 0x00781f00204e7f89 */ /* 0x0000a800000e0000 */
[----:B------:R0:W3:Y:S04]  /*b6a0*/  SHFL.IDX PT, R80, R30, 0x3, 0x181f ;  /* 0x00781f001e507f89 */ /* 0x0000e800000e0000 */
[----:B------:R0:W0:Y:S04]  /*b6b0*/  SHFL.IDX PT, R79, R33, 0x3, 0x181f ;  /* 0x00781f00214f7f89 */ /* 0x00002800000e0000 */
[----:B------:R0:W0:Y:S02]  /*b6c0*/  SHFL.IDX PT, R12, R31, 0x3, 0x181f ;  /* 0x00781f001f0c7f89 */ /* 0x00002400000e0000 */
.L_x_2047:
[----:B------:R-:W-:Y:S01]  /*b6d0*/  VIADD R0, R0, 0x60 ;  /* 0x0000006000007836 */ /* 0x000fe20000000000 */
[----:B------:R-:W-:Y:S01]  /*b6e0*/  BSSY B1, `(.L_x_1672) ;  /* 0x000003d000017945 */ /* 0x000fe20003800000 */
[----:B------:R-:W-:Y:S02]  /*b6f0*/  CS2R R6, SRZ ;  /* 0x0000000000067805 */ /* 0x000fe4000001ff00 */
[----:B------:R-:W-:Y:S02]  /*b700*/  CS2R R20, SRZ ;  /* 0x0000000000147805 */ /* 0x000fe4000001ff00 */
[----:B01----:R-:W-:Y:S02]  /*b710*/  CS2R R30, SRZ ;  /* 0x00000000001e7805 */ /* 0x003fe4000001ff00 */
[----:B------:R-:W-:Y:S02]  /*b720*/  ISETP.GE.AND P0, PT, R0, R3, PT ;  /* 0x000000030000720c */ /* 0x000fe40003f06270 */
[----:B----4-:R-:W-:-:S02]  /*b730*/  CS2R R8, SRZ ;  /* 0x0000000000087805 */ /* 0x010fc4000001ff00 */
[----:B------:R-:W-:Y:S02]  /*b740*/  CS2R R10, SRZ ;  /* 0x00000000000a7805 */ /* 0x000fe4000001ff00 */
[----:B------:R-:W-:Y:S02]  /*b750*/  CS2R R24, SRZ ;  /* 0x0000000000187805 */ /* 0x000fe4000001ff00 */
[----:B------:R-:W-:-:S05]  /*b760*/  CS2R R32, SRZ ;  /* 0x0000000000207805 */ /* 0x000fca000001ff00 */
[----:B------:R-:W-:Y:S05]  /*b770*/  @P0 BRA `(.L_x_1673) ;  /* 0x0000000000cc0947 */ /* 0x000fea0003800000 */
[----:B------:R-:W4:Y:S01]  /*b780*/  LDL R90, [R1+0x30] ;  /* 0x00003000015a7983 */ /* 0x000f220000100800 */
        /* <DEDUP_REMOVED lines=8> */
[----:B------:R-:W-:-:S09]  /*b810*/  CS2R R30, SRZ ;  /* 0x00000000001e7805 */ /* 0x000fd2000001ff00 */
[----:B---3--:R-:W-:Y:S02]  /*b820*/  @!P2 IMAD.MOV.U32 R4, RZ, RZ, R80 ;  /* 0x000000ffff04a224 */ /* 0x008fe400078e0050 */
[----:B--2---:R-:W-:Y:S02]  /*b830*/  @!P2 IMAD.MOV.U32 R5, RZ, RZ, R78 ;  /* 0x000000ffff05a224 */ /* 0x004fe400078e004e */
[----:B------:R-:W-:Y:S02]  /*b840*/  @!P2 IMAD.MOV.U32 R6, RZ, RZ, R12 ;  /* 0x000000ffff06a224 */ /* 0x000fe400078e000c */
[----:B------:R-:W-:Y:S02]  /*b850*/  @!P2 IMAD.MOV.U32 R7, RZ, RZ, R79 ;  /* 0x000000ffff07a224 */ /* 0x000fe400078e004f */
[----:B------:R-:W-:-:S04]  /*b860*/  @!P2 IMAD.WIDE R8, R204, 0x2, R4 ;  /* 0x00000002cc08a825 */ /* 0x000fc800078e0204 */
[----:B------:R-:W-:Y:S01]  /*b870*/  @!P2 IMAD.WIDE R6, R204, 0x2, R6 ;  /* 0x00000002cc06a825 */ /* 0x000fe200078e0206 */
[----:B------:R-:W-:Y:S01]  /*b880*/  CS2R R20, SRZ ;  /* 0x0000000000147805 */ /* 0x000fe2000001ff00 */
[----:B------:R0:W5:Y:S04]  /*b890*/  @!P2 LD.E.64 R30, desc[UR60][R8.64] ;  /* 0x0000003c081ea980 */ /* 0x000168000c101b00 */
[----:B------:R1:W5:Y:S01]  /*b8a0*/  @!P2 LD.E.64 R32, desc[UR60][R6.64] ;  /* 0x0000003c0620a980 */ /* 0x000362000c101b00 */
[----:B------:R-:W-:Y:S02]  /*b8b0*/  CS2R R24, SRZ ;  /* 0x0000000000187805 */ /* 0x000fe4000001ff00 */
[----:B----4-:R-:W-:Y:S02]  /*b8c0*/  ISETP.GE.AND P3, PT, R90, UR4, PT ;  /* 0x000000045a007c0c */ /* 0x010fe4000bf66270 */
[----:B------:R-:W-:-:S11]  /*b8d0*/  ISETP.GE.AND P0, PT, R13, UR4, PT ;  /* 0x000000040d007c0c */ /* 0x000fd6000bf06270 */
[C---:B------:R-:W-:Y:S01]  /*b8e0*/  @!P3 IMAD.SHL.U32 R0, R90.reuse, 0x2, RZ ;  /* 0x000000025a00b824 */ /* 0x040fe200078e00ff */
[----:B------:R-:W-:-:S04]  /*b8f0*/  @!P3 SHF.L.U64.HI R10, R90, 0x1, R91 ;  /* 0x000000015a0ab819 */ /* 0x000fc8000001025b */
[----:B------:R-:W-:Y:S01]  /*b900*/  @!P3 IADD3 R4, P1, R80, R0, RZ ;  /* 0x000000005004b210 */ /* 0x000fe20007f3e0ff */
[----:B0-----:R-:W-:-:S04]  /*b910*/  @!P0 IMAD.SHL.U32 R8, R13, 0x2, RZ ;  /* 0x000000020d088824 */ /* 0x001fc800078e00ff */
[--C-:B------:R-:W-:Y:S01]  /*b920*/  @!P3 IMAD.X R5, R78, 0x1, R10.reuse, P1 ;  /* 0x000000014e05b824 */ /* 0x100fe200008e060a */
[----:B-1----:R-:W-:Y:S02]  /*b930*/  @!P3 IADD3 R6, P1, R12, R0, RZ ;  /* 0x000000000c06b210 */ /* 0x002fe40007f3e0ff */
[----:B------:R-:W-:Y:S02]  /*b940*/  @!P0 SHF.L.U64.HI R0, R13, 0x1, R85 ;  /* 0x000000010d008819 */ /* 0x000fe40000010255 */
[----:B------:R0:W5:Y:S01]  /*b950*/  @!P3 LD.E.64 R20, desc[UR60][R4.64] ;  /* 0x0000003c0414b980 */ /* 0x000162000c101b00 */
[----:B------:R-:W-:Y:S01]  /*b960*/  @!P3 IMAD.X R7, R79, 0x1, R10, P1 ;  /* 0x000000014f07b824 */ /* 0x000fe200008e060a */
[----:B------:R-:W-:-:S04]  /*b970*/  ISETP.GE.AND P2, PT, R14, UR4, PT ;  /* 0x000000040e007c0c */ /* 0x000fc8000bf46270 */
[----:B------:R1:W5:Y:S01]  /*b980*/  @!P3 LD.E.64 R24, desc[UR60][R6.64] ;  /* 0x0000003c0618b980 */ /* 0x000362000c101b00 */
[----:B0-----:R-:W-:-:S05]  /*b990*/  @!P0 IADD3 R4, P1, R80, R8, RZ ;  /* 0x0000000850048210 */ /* 0x001fca0007f3e0ff */
[----:B------:R-:W-:Y:S01]  /*b9a0*/  @!P0 IMAD.X R5, R78, 0x1, R0, P1 ;  /* 0x000000014e058824 */ /* 0x000fe200008e0600 */
[----:B-1----:R-:W-:Y:S02]  /*b9b0*/  CS2R R6, SRZ ;  /* 0x0000000000067805 */ /* 0x002fe4000001ff00 */
[----:B------:R-:W-:-:S04]  /*b9c0*/  CS2R R10, SRZ ;  /* 0x00000000000a7805 */ /* 0x000fc8000001ff00 */
[----:B------:R0:W5:Y:S01]  /*b9d0*/  @!P0 LD.E.64 R6, desc[UR60][R4.64] ;  /* 0x0000003c04068980 */ /* 0x000162000c101b00 */
[----:B------:R-:W-:Y:S01]  /*b9e0*/  @!P2 IMAD.SHL.U32 R13, R14, 0x2, RZ ;  /* 0x000000020e0da824 */ /* 0x000fe200078e00ff */
[----:B0-----:R-:W-:-:S05]  /*b9f0*/  @!P0 IADD3 R4, P1, R12, R8, RZ ;  /* 0x000000080c048210 */ /* 0x001fca0007f3e0ff */
[----:B------:R-:W-:Y:S01]  /*ba00*/  @!P0 IMAD.X R5, R79, 0x1, R0, P1 ;  /* 0x000000014f058824 */ /* 0x000fe200008e0600 */
[----:B------:R-:W-:-:S04]  /*ba10*/  @!P2 SHF.L.U64.HI R0, R14, 0x1, R15 ;  /* 0x000000010e00a819 */ /* 0x000fc8000001020f */
[----:B------:R0:W5:Y:S01]  /*ba20*/  @!P0 LD.E.64 R10, desc[UR60][R4.64] ;  /* 0x0000003c040a8980 */ /* 0x000162000c101b00 */
[-C--:B------:R-:W-:Y:S02]  /*ba30*/  @!P2 IADD3 R8, P0, R80, R13.reuse, RZ ;  /* 0x0000000d5008a210 */ /* 0x080fe40007f1e0ff */
[----:B------:R-:W-:-:S03]  /*ba40*/  @!P2 IADD3 R12, P1, R12, R13, RZ ;  /* 0x0000000d0c0ca210 */ /* 0x000fc60007f3e0ff */
[--C-:B------:R-:W-:Y:S01]  /*ba50*/  @!P2 IMAD.X R9, R78, 0x1, R0.reuse, P0 ;  /* 0x000000014e09a824 */ /* 0x100fe200000e0600 */
[----:B0-----:R-:W-:Y:S01]  /*ba60*/  CS2R R4, SRZ ;  /* 0x0000000000047805 */ /* 0x001fe2000001ff00 */
[----:B------:R-:W-:-:S05]  /*ba70*/  @!P2 IMAD.X R13, R79, 0x1, R0, P1 ;  /* 0x000000014f0da824 */ /* 0x000fca00008e0600 */
[----:B------:R0:W5:Y:S02]  /*ba80*/  @!P2 LD.E.64 R4, desc[UR60][R8.64] ;  /* 0x0000003c0804a980 */ /* 0x000164000c101b00 */
[----:B0-----:R-:W-:-:S06]  /*ba90*/  CS2R R8, SRZ ;  /* 0x0000000000087805 */ /* 0x001fcc000001ff00 */
[----:B------:R0:W5:Y:S02]  /*baa0*/  @!P2 LD.E.64 R8, desc[UR60][R12.64] ;  /* 0x0000003c0c08a980 */ /* 0x000164000c101b00 */
.L_x_1673:
[----:B------:R-:W-:Y:S05]  /*bab0*/  BSYNC B1 ;  /* 0x0000000000017941 */ /* 0x000fea0003800000 */
.L_x_1672:
[----:B0-----:R-:W4:Y:S01]  /*bac0*/  LDL R12, [R1+0x8c] ;  /* 0x00008c00010c7983 */ /* 0x001f220000100800 */
[----:B------:R-:W-:Y:S01]  /*bad0*/  BSSY B1, `(.L_x_1674) ;  /* 0x0000007000017945 */ /* 0x000fe20003800000 */
[----:B----4-:R-:W-:-:S04]  /*bae0*/  LEA.HI R0, R12, R12, RZ, 0x1 ;  /* 0x0000000c0c007211 */ /* 0x010fc800078f08ff */
[----:B------:R-:W-:-:S05]  /*baf0*/  LOP3.LUT R0, R0, 0xfffffffe, RZ, 0xc0, !PT ;  /* 0xfffffffe00007812 */ /* 0x000fca00078ec0ff */
[----:B------:R-:W-:-:S05]  /*bb00*/  IMAD.IADD R0, R12, 0x1, -R0 ;  /* 0x000000010c007824 */ /* 0x000fca00078e0a00 */
[----:B------:R-:W-:-:S04]  /*bb10*/  SHF.L.U32 R0, R0, 0x1f, RZ ;  /* 0x0000001f00007819 */ /* 0x000fc800000006ff */
[----:B------:R-:W0:Y:S02]  /*bb20*/  SYNCS.PHASECHK.TRANS64.TRYWAIT P0, [R17+URZ+0x30800], R0 ;  /* 0x03080000110075a7 */ /* 0x000e24000800017f */
[----:B0-----:R-:W-:Y:S05]  /*bb30*/  @!P0 BRA `(.L_x_1675) ;  /* 0x00000220006c8947 */ /* 0x001fea0003800000 */
.L_x_2048:
[----:B------:R-:W-:Y:S05]  /*bb40*/  BSYNC B1 ;  /* 0x0000000000017941 */ /* 0x000fea0003800000 */
.L_x_1674:
[----:B------:R-:W4:Y:S04]  /*bb50*/  LDL R13, [R1+0x58] ;  /* 0x00005800010d7983 */ /* 0x000f280000100800 */
[----:B------:R-:W4:Y:S01]  /*bb60*/  LDL R113, [R1+0xc] ;  /* 0x00000c0001717983 */ /* 0x000f220000100800 */
[----:B-----5:R-:W-:Y:S01]  /*bb70*/  IMAD.MOV.U32 R12, RZ, RZ, R4 ;  /* 0x000000ffff0c7224 */ /* 0x020fe200078e0004 */
[----:B------:R-:W-:Y:S01]  /*bb80*/  BSSY B1, `(.L_x_1676) ;  /* 0x00000e6000017945 */ /* 0x000fe20003800000 */
[----:B0-----:R-:W-:-:S05]  /*bb90*/  IMAD.MOV.U32 R0, RZ, RZ, R5 ;  /* 0x000000ffff007224 */ /* 0x001fca00078e0005 */
[----:B--2---:R-:W-:Y:S01]  /*bba0*/  PRMT R78, R12, 0x5410, R0 ;  /* 0x000054100c4e7816 */ /* 0x004fe20000000000 */
[----:B------:R-:W-:Y:S02]  /*bbb0*/  IMAD.MOV.U32 R12, RZ, RZ, R6 ;  /* 0x000000ffff0c7224 */ /* 0x000fe400078e0006 */
[----:B------:R-:W-:-:S05]  /*bbc0*/  IMAD.MOV.U32 R0, RZ, RZ, R7 ;  /* 0x000000ffff007224 */ /* 0x000fca00078e0007 */
[----:B---3--:R-:W-:Y:S01]  /*bbd0*/  PRMT R80, R12, 0x5410, R0 ;  /* 0x000054100c507816 */ /* 0x008fe20000000000 */
        /* <DEDUP_REMOVED lines=12> */
[----:B------:R-:W-:Y:S01]  /*bca0*/  IMAD.MOV.U32 R12, RZ, RZ, R24 ;  /* 0x000000ffff0c7224 */ /* 0x000fe200078e0018 */
[----:B----4-:R-:W-:Y:S01]  /*bcb0*/  VIADDMNMX R0, R3, -R13, 0x80, PT ;  /* 0x0000008003007446 */ /* 0x010fe2000380090d */
[----:B------:R-:W-:-:S03]  /*bcc0*/  IMAD.MOV.U32 R3, RZ, RZ, R25 ;  /* 0x000000ffff037224 */ /* 0x000fc600078e0019 */
[----:B------:R-:W-:Y:S02]  /*bcd0*/  ISETP.GE.AND P0, PT, R113, R0, PT ;  /* 0x000000007100720c */ /* 0x000fe40003f06270 */
[----:B------:R-:W-:Y:S01]  /*bce0*/  PRMT R91, R12, 0x5410, R3 ;  /* 0x000054100c5b7816 */ /* 0x000fe20000000003 */
[----:B------:R-:W-:Y:S02]  /*bcf0*/  IMAD.MOV.U32 R12, RZ, RZ, R32 ;  /* 0x000000ffff0c7224 */ /* 0x000fe400078e0020 */
[----:B------:R-:W-:-:S05]  /*bd00*/  IMAD.MOV.U32 R3, RZ, RZ, R33 ;  /* 0x000000ffff037224 */ /* 0x000fca00078e0021 */
[----:B------:R-:W-:-:S03]  /*bd10*/  PRMT R105, R12, 0x5410, R3 ;  /* 0x000054100c697816 */ /* 0x000fc60000000003 */
[----:B------:R-:W-:Y:S05]  /*bd20*/  @P0 BRA `(.L_x_1677) ;  /* 0x0000000c002c0947 */ /* 0x000fea0003800000 */
[----:B------:R0:W5:Y:S01]  /*bd30*/  LDL R114, [R1+0x70] ;  /* 0x0000700001727983 */ /* 0x0001620000100800 */
[----:B------:R-:W1:Y:S01]  /*bd40*/  LDC R108, c[0x0][0x3f4] ;  /* 0x0000fd00ff6c7b82 */ /* 0x000e620000000800 */
[----:B------:R-:W-:Y:S01]  /*bd50*/  BSSY B2, `(.L_x_1678) ;  /* 0x0000031000027945 */ /* 0x000fe20003800000 */
[----:B-1----:R-:W-:-:S13]  /*bd60*/  ISETP.GE.AND P0, PT, R204, R108, PT ;  /* 0x0000006ccc00720c */ /* 0x002fda0003f06270 */
[----:B0-----:R-:W-:Y:S05]  /*bd70*/  @P0 BRA `(.L_x_1679) ;  /* 0x0000000000b80947 */ /* 0x001fea0003800000 */
[----:B-----5:R-:W0:Y:S01]  /*bd80*/  LDS.128 R12, [R114] ;  /* 0x00000000720c7984 */ /* 0x020e220000000c00 */
[----:B------:R-:W-:Y:S02]  /*bd90*/  SHF.R.U64 R3, R74, 0x10, R75 ;  /* 0x000000104a037819 */ /* 0x000fe4000000124b */
[--C-:B------:R-:W-:Y:S02]  /*bda0*/  SHF.R.U64 R74, R76, 0x10, R77.reuse ;  /* 0x000000104c4a7819 */ /* 0x100fe4000000124d */
[----:B------:R-:W-:Y:S02]  /*bdb0*/  SHF.R.U32.HI R77, RZ, 0x10, R77 ;  /* 0x00000010ff4d7819 */ /* 0x000fe4000001164d */
[----:B------:R-:W-:Y:S02]  /*bdc0*/  SHF.R.U32.HI R75, RZ, 0x10, R75 ;  /* 0x00000010ff4b7819 */ /* 0x000fe4000001164b */
[----:B------:R-:W-:Y:S02]  /*bdd0*/  PRMT R77, R95, 0x5410, R77 ;  /* 0x000054105f4d7816 */ /* 0x000fe4000000004d */
[----:B------:R-:W-:-:S02]  /*bde0*/  PRMT R76, R94, 0x5410, R75 ;  /* 0x000054105e4c7816 */ /* 0x000fc4000000004b */
[C---:B------:R-:W-:Y:S02]  /*bdf0*/  PRMT R3, R92.reuse, 0x5410, R3 ;  /* 0x000054105c037816 */ /* 0x040fe40000000003 */
[----:B------:R-:W-:Y:S01]  /*be00*/  PRMT R74, R92, 0x5432, R74 ;  /* 0x000054325c4a7816 */ /* 0x000fe2000000004a */
[----:B------:R-:W-:Y:S02]  /*be10*/  IMAD.U32 R92, R77, 0x10000, RZ ;  /* 0x000100004d5c7824 */ /* 0x000fe400078e00ff */
[----:B------:R-:W-:Y:S01]  /*be20*/  IMAD.U32 R95, R76, 0x10000, RZ ;  /* 0x000100004c5f7824 */ /* 0x000fe200078e00ff */
[C---:B0-----:R-:W-:Y:S01]  /*be30*/  LOP3.LUT R75, R14.reuse, 0xffff0000, RZ, 0xc0, !PT ;  /* 0xffff00000e4b7812 */ /* 0x041fe200078ec0ff */
[----:B------:R-:W-:-:S04]  /*be40*/  IMAD.U32 R94, R14, 0x10000, RZ ;  /* 0x000100000e5e7824 */ /* 0x000fc800078e00ff */
[C---:B------:R-:W-:Y:S01]  /*be50*/  FMUL.FTZ R14, R75.reuse, R92 ;  /* 0x0000005c4b0e7220 */ /* 0x040fe20000410000 */
[----:B------:R-:W-:-:S03]  /*be60*/  FMUL.FTZ R75, R75, R95 ;  /* 0x0000005f4b4b7220 */ /* 0x000fc60000410000 */
[C---:B------:R-:W-:Y:S01]  /*be70*/  FFMA.FTZ R14, R94.reuse, R95, -R14 ;  /* 0x0000005f5e0e7223 */ /* 0x040fe2000001080e */
[----:B------:R-:W-:Y:S01]  /*be80*/  FFMA.FTZ R75, R94, R92, R75 ;  /* 0x0000005c5e4b7223 */ /* 0x000fe2000001004b */
[----:B------:R-:W-:Y:S01]  /*be90*/  LOP3.LUT R92, R76, 0xffff0000, RZ, 0xc0, !PT ;  /* 0xffff00004c5c7812 */ /* 0x000fe200078ec0ff */
[----:B------:R-:W-:Y:S01]  /*bea0*/  IMAD.U32 R94, R15, 0x10000, RZ ;  /* 0x000100000f5e7824 */ /* 0x000fe200078e00ff */
[----:B------:R-:W-:Y:S01]  /*beb0*/  LOP3.LUT R76, R77, 0xffff0000, RZ, 0xc0, !PT ;  /* 0xffff00004d4c7812 */ /* 0x000fe200078ec0ff */
[----:B------:R-:W-:Y:S01]  /*bec0*/  IMAD.U32 R95, R3, 0x10000, RZ ;  /* 0x00010000035f7824 */ /* 0x000fe200078e00ff */
[----:B------:R-:W-:Y:S02]  /*bed0*/  LOP3.LUT R77, R15, 0xffff0000, RZ, 0xc0, !PT ;  /* 0xffff00000f4d7812 */ /* 0x000fe400078ec0ff */
[----:B------:R-:W-:Y:S02]  /*bee0*/  LOP3.LUT R3, R3, 0xffff0000, RZ, 0xc0, !PT ;  /* 0xffff000003037812 */ /* 0x000fe400078ec0ff */
[----:B------:R-:W-:Y:S01]  /*bef0*/  F2FP.BF16.F32.PACK_AB R14, R75, R14 ;  /* 0x0000000e4b0e723e */ /* 0x000fe200000010ff */
[C---:B------:R-:W-:Y:S01]  /*bf00*/  FMUL.FTZ R15, R77.reuse, R76 ;  /* 0x0000004c4d0f7220 */ /* 0x040fe20000410000 */
[----:B------:R-:W-:-:S03]  /*bf10*/  FMUL.FTZ R77, R77, R92 ;  /* 0x0000005c4d4d7220 */ /* 0x000fc60000410000 */
[C---:B------:R-:W-:Y:S01]  /*bf20*/  FFMA.FTZ R15, R94.reuse, R92, -R15 ;  /* 0x0000005c5e0f7223 */ /* 0x040fe2000001080f */
[----:B------:R-:W-:Y:S01]  /*bf30*/  FFMA.FTZ R76, R94, R76, R77 ;  /* 0x0000004c5e4c7223 */ /* 0x000fe2000001004d */
        /* <DEDUP_REMOVED lines=17> */
[----:B------:R0:W-:Y:S02]  /*c050*/  STS.128 [R114], R12 ;  /* 0x0000000c72007388 */ /* 0x0001e40000000c00 */
.L_x_1679:
[----:B------:R-:W-:Y:S05]  /*c060*/  BSYNC B2 ;  /* 0x0000000000027941 */ /* 0x000fea0003800000 */
.L_x_1678:
[----:B0-----:R-:W2:Y:S04]  /*c070*/  LDL R13, [R1+0x30] ;  /* 0x00003000010d7983 */ /* 0x001ea80000100800 */
[----:B------:R-:W3:Y:S04]  /*c080*/  LDL R12, [R1+0x34] ;  /* 0x00003400010c7983 */ /* 0x000ee80000100800 */
[----:B------:R-:W4:Y:S01]  /*c090*/  LDL R3, [R1+0x48] ;  /* 0x0000480001037983 */ /* 0x000f220000100800 */
[----:B------:R-:W-:Y:S01]  /*c0a0*/  BSSY B2, `(.L_x_1680) ;  /* 0x0000033000027945 */ /* 0x000fe20003800000 */
[----:B--2---:R-:W-:-:S02]  /*c0b0*/  ISETP.GE.AND P0, PT, R13, R108, PT ;  /* 0x0000006c0d00720c */ /* 0x004fc40003f06270 */
[-C--:B---3--:R-:W-:Y:S02]  /*c0c0*/  ISETP.GE.AND P1, PT, R12, R108.reuse, PT ;  /* 0x0000006c0c00720c */ /* 0x088fe40003f26270 */
[----:B----4-:R-:W-:-:S09]  /*c0d0*/  ISETP.GE.AND P2, PT, R3, R108, PT ;  /* 0x0000006c0300720c */ /* 0x010fd20003f46270 */
[----:B------:R-:W-:Y:S05]  /*c0e0*/  @P0 BRA `(.L_x_1681) ;  /* 0x0000000000b80947 */ /* 0x000fea0003800000 */
[----:B-----5:R-:W0:Y:S01]  /*c0f0*/  LDS.128 R12, [R114+0x4000] ;  /* 0x00400000720c7984 */ /* 0x020e220000000c00 */
[----:B------:R-:W-:Y:S02]  /*c100*/  SHF.R.U32.HI R3, RZ, 0x10, R71 ;  /* 0x00000010ff037819 */ /* 0x000fe40000011647 */
[----:B------:R-:W-:Y:S02]  /*c110*/  SHF.R.U32.HI R74, RZ, 0x10, R73 ;  /* 0x00000010ff4a7819 */ /* 0x000fe40000011649 */
[C---:B------:R-:W-:Y:S02]  /*c120*/  PRMT R3, R112.reuse, 0x5410, R3 ;  /* 0x0000541070037816 */ /* 0x040fe40000000003 */
[----:B------:R-:W-:Y:S02]  /*c130*/  PRMT R74, R112, 0x5432, R74 ;  /* 0x00005432704a7816 */ /* 0x000fe4000000004a */
[----:B------:R-:W-:Y:S01]  /*c140*/  SHF.R.U64 R70, R70, 0x10, R71 ;  /* 0x0000001046467819 */ /* 0x000fe20000001247 */
[C---:B------:R-:W-:Y:S01]  /*c150*/  IMAD.U32 R76, R3.reuse, 0x10000, RZ ;  /* 0x00010000034c7824 */ /* 0x040fe200078e00ff */
[----:B------:R-:W-:Y:S01]  /*c160*/  SHF.R.U64 R71, R72, 0x10, R73 ;  /* 0x0000001048477819 */ /* 0x000fe20000001249 */
[----:B------:R-:W-:Y:S01]  /*c170*/  IMAD.U32 R75, R74, 0x10000, RZ ;  /* 0x000100004a4b7824 */ /* 0x000fe200078e00ff */
[----:B------:R-:W-:-:S02]  /*c180*/  LOP3.LUT R72, R3, 0xffff0000, RZ, 0xc0, !PT ;  /* 0xffff000003487812 */ /* 0x000fc400078ec0ff */
[----:B------:R-:W-:Y:S02]  /*c190*/  LOP3.LUT R3, R74, 0xffff0000, RZ, 0xc0, !PT ;  /* 0xffff00004a037812 */ /* 0x000fe400078ec0ff */
[C---:B------:R-:W-:Y:S02]  /*c1a0*/  PRMT R71, R111.reuse, 0x5410, R71 ;  /* 0x000054106f477816 */ /* 0x040fe40000000047 */
[----:B------:R-:W-:Y:S02]  /*c1b0*/  PRMT R70, R111, 0x5432, R70 ;  /* 0x000054326f467816 */ /* 0x000fe40000000046 */
[C---:B0-----:R-:W-:Y:S01]  /*c1c0*/  LOP3.LUT R73, R15.reuse, 0xffff0000, RZ, 0xc0, !PT ;  /* 0xffff00000f497812 */ /* 0x041fe200078ec0ff */
[----:B------:R-:W-:Y:S01]  /*c1d0*/  IMAD.U32 R74, R15, 0x10000, RZ ;  /* 0x000100000f4a7824 */ /* 0x000fe200078e00ff */
[C---:B------:R-:W-:Y:S01]  /*c1e0*/  LOP3.LUT R92, R14.reuse, 0xffff0000, RZ, 0xc0, !PT ;  /* 0xffff00000e5c7812 */ /* 0x040fe200078ec0ff */
[----:B------:R-:W-:Y:S02]  /*c1f0*/  IMAD.U32 R14, R14, 0x10000, RZ ;  /* 0x000100000e0e7824 */ /* 0x000fe400078e00ff */
[C---:B------:R-:W-:Y:S01]  /*c200*/  FMUL.FTZ R15, R73.reuse, R3 ;  /* 0x00000003490f7220 */ /* 0x040fe20000410000 */
[----:B------:R-:W-:Y:S01]  /*c210*/  FMUL.FTZ R73, R73, R72 ;  /* 0x0000004849497220 */ /* 0x000fe20000410000 */
[C---:B------:R-:W-:Y:S01]  /*c220*/  FMUL.FTZ R77, R92.reuse, R75 ;  /* 0x0000004b5c4d7220 */ /* 0x040fe20000410000 */
[----:B------:R-:W-:Y:S01]  /*c230*/  FMUL.FTZ R92, R92, R76 ;  /* 0x0000004c5c5c7220 */ /* 0x000fe20000410000 */
[C---:B------:R-:W-:Y:S01]  /*c240*/  FFMA.FTZ R15, R74.reuse, R72, -R15 ;  /* 0x000000484a0f7223 */ /* 0x040fe2000001080f */
[----:B------:R-:W-:Y:S01]  /*c250*/  FFMA.FTZ R3, R74, R3, R73 ;  /* 0x000000034a037223 */ /* 0x000fe20000010049 */
[----:B------:R-:W-:Y:S01]  /*c260*/  FFMA.FTZ R77, R14, R76, -R77 ;  /* 0x0000004c0e4d7223 */ /* 0x000fe2000001084d */
[----:B------:R-:W-:Y:S01]  /*c270*/  LOP3.LUT R74, R12, 0xffff0000, RZ, 0xc0, !PT ;  /* 0xffff00000c4a7812 */ /* 0x000fe200078ec0ff */
[----:B------:R-:W-:Y:S01]  /*c280*/  FFMA.FTZ R14, R14, R75, R92 ;  /* 0x0000004b0e0e7223 */ /* 0x000fe2000001005c */
[C---:B------:R-:W-:Y:S01]  /*c290*/  IMAD.U32 R73, R71.reuse, 0x10000, RZ ;  /* 0x0001000047497824 */ /* 0x040fe200078e00ff */
[----:B------:R-:W-:Y:S01]  /*c2a0*/  LOP3.LUT R71, R71, 0xffff0000, RZ, 0xc0, !PT ;  /* 0xffff000047477812 */ /* 0x000fe200078ec0ff */
[C---:B------:R-:W-:Y:S01]  /*c2b0*/  IMAD.U32 R75, R70.reuse, 0x10000, RZ ;  /* 0x00010000464b7824 */ /* 0x040fe200078e00ff */
[----:B------:R-:W-:Y:S01]  /*c2c0*/  LOP3.LUT R70, R70, 0xffff0000, RZ, 0xc0, !PT ;  /* 0xffff000046467812 */ /* 0x000fe200078ec0ff */
[----:B------:R-:W-:-:S02]  /*c2d0*/  IMAD.U32 R72, R12, 0x10000, RZ ;  /* 0x000100000c487824 */ /* 0x000fc400078e00ff */
[C---:B------:R-:W-:Y:S01]  /*c2e0*/  FMUL.FTZ R12, R74.reuse, R73 ;  /* 0x000000494a0c7220 */ /* 0x040fe20000410000 */
[----:B------:R-:W-:Y:S01]  /*c2f0*/  FMUL.FTZ R74, R74, R75 ;  /* 0x0000004b4a4a7220 */ /* 0x000fe20000410000 */
[----:B------:R-:W-:Y:S02]  /*c300*/  F2FP.BF16.F32.PACK_AB R14, R14, R77 ;  /* 0x0000004d0e0e723e */ /* 0x000fe400000010ff */
[C---:B------:R-:W-:Y:S01]  /*c310*/  FFMA.FTZ R12, R72.reuse, R75, -R12 ;  /* 0x0000004b480c7223 */ /* 0x040fe2000001080c */
[----:B------:R-:W-:Y:S01]  /*c320*/  FFMA.FTZ R74, R72, R73, R74 ;  /* 0x00000049484a7223 */ /* 0x000fe2000001004a */
[C---:B------:R-:W-:Y:S01]  /*c330*/  LOP3.LUT R72, R13.reuse, 0xffff0000, RZ, 0xc0, !PT ;  /* 0xffff00000d487812 */ /* 0x040fe200078ec0ff */
[----:B------:R-:W-:Y:S01]  /*c340*/  IMAD.U32 R13, R13, 0x10000, RZ ;  /* 0x000100000d0d7824 */ /* 0x000fe200078e00ff */
[----:B------:R-:W-:Y:S02]  /*c350*/  F2FP.BF16.F32.PACK_AB R15, R3, R15 ;  /* 0x0000000f030f723e */ /* 0x000fe400000010ff */
[----:B------:R-:W-:Y:S01]  /*c360*/  F2FP.BF16.F32.PACK_AB R12, R74, R12 ;  /* 0x0000000c4a0c723e */ /* 0x000fe200000010ff */
[C---:B------:R-:W-:Y:S01]  /*c370*/  FMUL.FTZ R73, R72.reuse, R71 ;  /* 0x0000004748497220 */ /* 0x040fe20000410000 */
[----:B------:R-:W-:-:S03]  /*c380*/  FMUL.FTZ R72, R72, R70 ;  /* 0x0000004648487220 */ /* 0x000fc60000410000 */
[C---:B------:R-:W-:Y:S01]  /*c390*/  FFMA.FTZ R70, R13.reuse, R70, -R73 ;  /* 0x000000460d467223 */ /* 0x040fe20000010849 */
[----:B------:R-:W-:-:S05]  /*c3a0*/  FFMA.FTZ R13, R13, R71, R72 ;  /* 0x000000470d0d7223 */ /* 0x000fca0000010048 */
[----:B------:R-:W-:-:S05]  /*c3b0*/  F2FP.BF16.F32.PACK_AB R13, R13, R70 ;  /* 0x000000460d0d723e */ /* 0x000fca00000010ff */
[----:B------:R0:W-:Y:S02]  /*c3c0*/  STS.128 [R114+0x4000], R12 ;  /* 0x0040000c72007388 */ /* 0x0001e40000000c00 */
.L_x_1681:
[----:B------:R-:W-:Y:S05]  /*c3d0*/  BSYNC B2 ;  /* 0x0000000000027941 */ /* 0x000fea0003800000 */
.L_x_1680:
[----:B------:R-:W-:Y:S04]  /*c3e0*/  BSSY B2, `(.L_x_1682) ;  /* 0x0000030000027945 */ /* 0x000fe80003800000 */
[----:B------:R-:W-:Y:S05]  /*c3f0*/  @P1 BRA `(.L_x_1683) ;  /* 0x0000000000b81947 */ /* 0x000fea0003800000 */
[----:B0----5:R-:W0:Y:S01]  /*c400*/  LDS.128 R12, [R114+0x8000] ;  /* 0x00800000720c7984 */ /* 0x021e220000000c00 */
[----:B------:R-:W-:Y:S02]  /*c410*/  SHF.R.U64 R3, R66, 0x10, R67 ;  /* 0x0000001042037819 */ /* 0x000fe40000001243 */
[----:B------:R-:W-:Y:S02]  /*c420*/  SHF.R.U32.HI R66, RZ, 0x10, R69 ;  /* 0x00000010ff427819 */ /* 0x000fe40000011645 */
[----:B------:R-:W-:Y:S02]  /*c430*/  SHF.R.U32.HI R67, RZ, 0x10, R67 ;  /* 0x00000010ff437819 */ /* 0x000fe40000011643 */
[C---:B------:R-:W-:Y:S02]  /*c440*/  PRMT R66, R110.reuse, 0x5432, R66 ;  /* 0x000054326e427816 */ /* 0x040fe40000000042 */
[----:B------:R-:W-:Y:S02]  /*c450*/  PRMT R67, R110, 0x5410, R67 ;  /* 0x000054106e437816 */ /* 0x000fe40000000043 */
[----:B------:R-:W-:Y:S01]  /*c460*/  SHF.R.U64 R68, R68, 0x10, R69 ;  /* 0x0000001044447819 */ /* 0x000fe20000001245 */
[----:B------:R-:W-:Y:S01]  /*c470*/  IMAD.U32 R70, R66, 0x10000, RZ ;  /* 0x0001000042467824 */ /* 0x000fe200078e00ff */
[----:B------:R-:W-:Y:S01]  /*c480*/  PRMT R3, R109, 0x5432, R3 ;  /* 0x000054326d037816 */ /* 0x000fe20000000003 */
[C---:B------:R-:W-:Y:S01]  /*c490*/  IMAD.U32 R72, R67.reuse, 0x10000, RZ ;  /* 0x0001000043487824 */ /* 0x040fe200078e00ff */
[----:B------:R-:W-:-:S02]  /*c4a0*/  LOP3.LUT R67, R67, 0xffff0000, RZ, 0xc0, !PT ;  /* 0xffff000043437812 */ /* 0x000fc400078ec0ff */
[----:B------:R-:W-:Y:S02]  /*c4b0*/  PRMT R68, R109, 0x5410, R68 ;  /* 0x000054106d447816 */ /* 0x000fe40000000044 */
[C---:B0-----:R-:W-:Y:S01]  /*c4c0*/  LOP3.LUT R71, R14.reuse, 0xffff0000, RZ, 0xc0, !PT ;  /* 0xffff00000e477812 */ /* 0x041fe200078ec0ff */
[----:B------:R-:W-:-:S04]  /*c4d0*/  IMAD.U32 R69, R14, 0x10000, RZ ;  /* 0x000100000e457824 */ /* 0x000fc800078e00ff */
[C---:B------:R-:W-:Y:S01]  /*c4e0*/  FMUL.FTZ R14, R71.reuse, R70 ;  /* 0x00000046470e7220 */ /* 0x040fe20000410000 */
[----:B------:R-:W-:-:S03]  /*c4f0*/  FMUL.FTZ R71, R71, R72 ;  /* 0x0000004847477220 */ /* 0x000fc60000410000 */
[C---:B------:R-:W-:Y:S01]  /*c500*/  FFMA.FTZ R14, R69.reuse, R72, -R14 ;  /* 0x00000048450e7223 */ /* 0x040fe2000001080e */
[----:B------:R-:W-:Y:S01]  /*c510*/  FFMA.FTZ R69, R69, R70, R71 ;  /* 0x0000004645457223 */ /* 0x000fe20000010047 */
[----:B------:R-:W-:Y:S02]  /*c520*/  LOP3.LUT R70, R66, 0xffff0000, RZ, 0xc0, !PT ;  /* 0xffff000042467812 */ /* 0x000fe400078ec0ff */
[C---:B------:R-:W-:Y:S01]  /*c530*/  LOP3.LUT R66, R15.reuse, 0xffff0000, RZ, 0xc0, !PT ;  /* 0xffff00000f427812 */ /* 0x040fe200078ec0ff */
[----:B------:R-:W-:Y:S01]  /*c540*/  IMAD.U32 R15, R15, 0x10000, RZ ;  /* 0x000100000f0f7824 */ /* 0x000fe200078e00ff */
[----:B------:R-:W-:-:S03]  /*c550*/  F2FP.BF16.F32.PACK_AB R14, R69, R14 ;  /* 0x0000000e450e723e */ /* 0x000fc600000010ff */
[C---:B------:R-:W-:Y:S01]  /*c560*/  FMUL.FTZ R71, R66.reuse, R70 ;  /* 0x0000004642477220 */ /* 0x040fe20000410000 */
[----:B------:R-:W-:-:S03]  /*c570*/  FMUL.FTZ R72, R66, R67 ;  /* 0x0000004342487220 */ /* 0x000fc60000410000 */
        /* <DEDUP_REMOVED lines=21> */
[----:B------:R1:W-:Y:S02]  /*c6d0*/  STS.128 [R114+0x8000], R12 ;  /* 0x0080000c72007388 */ /* 0x0003e40000000c00 */
.L_x_1683:
[----:B------:R-:W-:Y:S05]  /*c6e0*/  BSYNC B2 ;  /* 0x0000000000027941 */ /* 0x000fea0003800000 */
.L_x_1682:
[----:B------:R-:W-:Y:S05]  /*c6f0*/  @P2 BRA `(.L_x_1677) ;  /* 0x0000000000b82947 */ /* 0x000fea0003800000 */
[----:B01---5:R-:W0:Y:S01]  /*c700*/  LDS.128 R12, [R114+0xc000] ;  /* 0x00c00000720c7984 */ /* 0x023e220000000c00 */
[----:B------:R-:W-:Y:S02]  /*c710*/  SHF.R.U64 R3, R62, 0x10, R63 ;  /* 0x000000103e037819 */ /* 0x000fe4000000123f */
[--C-:B------:R-:W-:Y:S02]  /*c720*/  SHF.R.U64 R62, R64, 0x10, R65.reuse ;  /* 0x00000010403e7819 */ /* 0x100fe40000001241 */
[----:B------:R-:W-:Y:S02]  /*c730*/  SHF.R.U32.HI R64, RZ, 0x10, R65 ;  /* 0x00000010ff407819 */ /* 0x000fe40000011641 */
[----:B------:R-:W-:Y:S02]  /*c740*/  SHF.R.U32.HI R63, RZ, 0x10, R63 ;  /* 0x00000010ff3f7819 */ /* 0x000fe4000001163f */
[----:B------:R-:W-:Y:S02]  /*c750*/  PRMT R62, R99, 0x5410, R62 ;  /* 0x00005410633e7816 */ /* 0x000fe4000000003e */
[----:B------:R-:W-:-:S02]  /*c760*/  PRMT R3, R98, 0x5410, R3 ;  /* 0x0000541062037816 */ /* 0x000fc40000000003 */
[----:B------:R-:W-:Y:S02]  /*c770*/  PRMT R99, R99, 0x5432, R64 ;  /* 0x0000543263637816 */ /* 0x000fe40000000040 */
[----:B------:R-:W-:-:S03]  /*c780*/  PRMT R98, R98, 0x5432, R63 ;  /* 0x0000543262627816 */ /* 0x000fc6000000003f */
[C---:B------:R-:W-:Y:S01]  /*c790*/  IMAD.U32 R68, R99.reuse, 0x10000, RZ ;  /* 0x0001000063447824 */ /* 0x040fe200078e00ff */
[----:B------:R-:W-:Y:S02]  /*c7a0*/  LOP3.LUT R99, R99, 0xffff0000, RZ, 0xc0, !PT ;  /* 0xffff000063637812 */ /* 0x000fe400078ec0ff */
[----:B0-----:R-:W-:Y:S01]  /*c7b0*/  LOP3.LUT R64, R14, 0xffff0000, RZ, 0xc0, !PT ;  /* 0xffff00000e407812 */ /* 0x001fe200078ec0ff */
[C---:B------:R-:W-:Y:S01]  /*c7c0*/  IMAD.U32 R67, R12.reuse, 0x10000, RZ ;  /* 0x000100000c437824 */ /* 0x040fe200078e00ff */
[----:B------:R-:W-:Y:S01]  /*c7d0*/  LOP3.LUT R65, R12, 0xffff0000, RZ, 0xc0, !PT ;  /* 0xffff00000c417812 */ /* 0x000fe200078ec0ff */
[----:B------:R-:W-:Y:S02]  /*c7e0*/  IMAD.U32 R63, R14, 0x10000, RZ ;  /* 0x000100000e3f7824 */ /* 0x000fe400078e00ff */
[C---:B------:R-:W-:Y:S01]  /*c7f0*/  IMAD.U32 R12, R98.reuse, 0x10000, RZ ;  /* 0x00010000620c7824 */ /* 0x040fe200078e00ff */
[----:B------:R-:W-:Y:S01]  /*c800*/  LOP3.LUT R98, R98, 0xffff0000, RZ, 0xc0, !PT ;  /* 0xffff000062627812 */ /* 0x000fe200078ec0ff */
[C---:B------:R-:W-:Y:S01]  /*c810*/  IMAD.U32 R14, R15.reuse, 0x10000, RZ ;  /* 0x000100000f0e7824 */ /* 0x040fe200078e00ff */
[----:B------:R-:W-:Y:S01]  /*c820*/  LOP3.LUT R15, R15, 0xffff0000, RZ, 0xc0, !PT ;  /* 0xffff00000f0f7812 */ /* 0x000fe200078ec0ff */
[C---:B------:R-:W-:Y:S01]  /*c830*/  FMUL.FTZ R69, R64.reuse, R68 ;  /* 0x0000004440457220 */ /* 0x040fe20000410000 */
[-C--:B------:R-:W-:Y:S01]  /*c840*/  FMUL.FTZ R64, R64, R12.reuse ;  /* 0x0000000c40407220 */ /* 0x080fe20000410000 */
[C---:B------:R-:W-:Y:S01]  /*c850*/  IMAD.U32 R66, R13.reuse, 0x10000, RZ ;  /* 0x000100000d427824 */ /* 0x040fe200078e00ff */
[----:B------:R-:W-:Y:S01]  /*c860*/  LOP3.LUT R13, R13, 0xffff0000, RZ, 0xc0, !PT ;  /* 0xffff00000d0d7812 */ /* 0x000fe200078ec0ff */
[-C--:B------:R-:W-:Y:S01]  /*c870*/  FMUL.FTZ R70, R15, R99.reuse ;  /* 0x000000630f467220 */ /* 0x080fe20000410000 */
[C---:B------:R-:W-:Y:S01]  /*c880*/  FFMA.FTZ R69, R63.reuse, R12, -R69 ;  /* 0x0000000c3f457223 */ /* 0x040fe20000010845 */
[----:B------:R-:W-:Y:S01]  /*c890*/  FFMA.FTZ R64, R63, R68, R64 ;  /* 0x000000443f407223 */ /* 0x000fe20000010040 */
[-C--:B------:R-:W-:Y:S01]  /*c8a0*/  FMUL.FTZ R15, R15, R98.reuse ;  /* 0x000000620f0f7220 */ /* 0x080fe20000410000 */
[C---:B------:R-:W-:Y:S01]  /*c8b0*/  IMAD.U32 R12, R62.reuse, 0x10000, RZ ;  /* 0x000100003e0c7824 */ /* 0x040fe200078e00ff */
[----:B------:R-:W-:Y:S01]  /*c8c0*/  LOP3.LUT R62, R62, 0xffff0000, RZ, 0xc0, !PT ;  /* 0xffff00003e3e7812 */ /* 0x000fe200078ec0ff */
[C---:B------:R-:W-:Y:S01]  /*c8d0*/  IMAD.U32 R63, R3.reuse, 0x10000, RZ ;  /* 0x00010000033f7824 */ /* 0x040fe200078e00ff */
[----:B------:R-:W-:Y:S01]  /*c8e0*/  LOP3.LUT R3, R3, 0xffff0000, RZ, 0xc0, !PT ;  /* 0xffff000003037812 */ /* 0x000fe200078ec0ff */
[C---:B------:R-:W-:Y:S01]  /*c8f0*/  FFMA.FTZ R70, R14.reuse, R98, -R70 ;  /* 0x000000620e467223 */ /* 0x040fe20000010846 */
[----:B------:R-:W-:Y:S01]  /*c900*/  FFMA.FTZ R15, R14, R99, R15 ;  /* 0x000000630e0f7223 */ /* 0x000fe2000001000f */
        /* <DEDUP_REMOVED lines=13> */
.L_x_1677:
[----:B------:R-:W-:Y:S05]  /*c9e0*/  BSYNC B1 ;  /* 0x0000000000017941 */ /* 0x000fea0003800000 */
.L_x_1676:
[----:B------:R-:W3:Y:S01]  /*c9f0*/  LDL R3, [R1+0xc4] ;  /* 0x0000c40001037983 */ /* 0x000ee20000100800 */
[----:B------:R-:W-:Y:S01]  /*ca00*/  BSSY B1, `(.L_x_1684) ;  /* 0x00000ce000017945 */ /* 0x000fe20003800000 */
[----:B---3--:R-:W-:-:S13]  /*ca10*/  ISETP.GE.AND P0, PT, R3, R0, PT ;  /* 0x000000000300720c */ /* 0x008fda0003f06270 */
[----:B------:R-:W-:Y:S05]  /*ca20*/  @P0 BRA `(.L_x_1685) ;  /* 0x0000000c002c0947 */ /* 0x000fea0003800000 */
[----:B012---:R-:W2:Y:S01]  /*ca30*/  LDL R14, [R1+0x30] ;  /* 0x00003000010e7983 */ /* 0x007ea20000100800 */
[----:B------:R-:W0:Y:S03]  /*ca40*/  LDC R3, c[0x0][0x3f4] ;  /* 0x0000fd00ff037b82 */ /* 0x000e260000000800 */
[----:B------:R-:W3:Y:S04]  /*ca50*/  LDL R13, [R1+0x34] ;  /* 0x00003400010d7983 */ /* 0x000ee80000100800 */
[----:B------:R-:W4:Y:S04]  /*ca60*/  LDL R12, [R1+0x48] ;  /* 0x00004800010c7983 */ /* 0x000f280000100800 */
[----:B------:R1:W5:Y:S01]  /*ca70*/  LDL R67, [R1+0x70] ;  /* 0x0000700001437983 */ /* 0x0003620000100800 */
[----:B------:R-:W-:Y:S01]  /*ca80*/  BSSY B2, `(.L_x_1686) ;  /* 0x0000034000027945 */ /* 0x000fe20003800000 */
[----:B0-----:R-:W-:-:S02]  /*ca90*/  ISETP.GE.AND P0, PT, R204, R3, PT ;  /* 0x00000003cc00720c */ /* 0x001fc40003f06270 */
[-C--:B--2---:R-:W-:Y:S02]  /*caa0*/  ISETP.GE.AND P1, PT, R14, R3.reuse, PT ;  /* 0x000000030e00720c */ /* 0x084fe40003f26270 */
[-C--:B---3--:R-:W-:Y:S02]  /*cab0*/  ISETP.GE.AND P2, PT, R13, R3.reuse, PT ;  /* 0x000000030d00720c */ /* 0x088fe40003f46270 */
[----:B----4-:R-:W-:-:S07]  /*cac0*/  ISETP.GE.AND P3, PT, R12, R3, PT ;  /* 0x000000030c00720c */ /* 0x010fce0003f66270 */
[----:B-1----:R-:W-:Y:S06]  /*cad0*/  @P0 BRA `(.L_x_1687) ;  /* 0x0000000000b80947 */ /* 0x002fec0003800000 */
[----:B-----5:R-:W0:Y:S01]  /*cae0*/  LDS.128 R12, [R67+0x1000] ;  /* 0x00100000430c7984 */ /* 0x020e220000000c00 */
        /* <DEDUP_REMOVED lines=45> */
.L_x_1687:
[----:B------:R-:W-:Y:S05]  /*cdc0*/  BSYNC B2 ;  /* 0x0000000000027941 */ /* 0x000fea0003800000 */
.L_x_1686:
[----:B------:R-:W-:Y:S04]  /*cdd0*/  BSSY B2, `(.L_x_1688) ;  /* 0x0000030000027945 */ /* 0x000fe80003800000 */
[----:B------:R-:W-:Y:S05]  /*cde0*/  @P1 BRA `(.L_x_1689) ;  /* 0x0000000000b81947 */ /* 0x000fea0003800000 */
[----:B0----5:R-:W0:Y:S01]  /*cdf0*/  LDS.128 R12, [R67+0x5000] ;  /* 0x00500000430c7984 */ /* 0x021e220000000c00 */
[--C-:B------:R-:W-:Y:S02]  /*ce00*/  SHF.R.U64 R58, R54, 0x10, R55.reuse ;  /* 0x00000010363a7819 */ /* 0x100fe40000001237 */
[----:B------:R-:W-:Y:S02]  /*ce10*/  SHF.R.U32.HI R54, RZ, 0x10, R55 ;  /* 0x00000010ff367819 */ /* 0x000fe40000011637 */
[--C-:B------:R-:W-:Y:S02]  /*ce20*/  SHF.R.U64 R55, R56, 0x10, R57.reuse ;  /* 0x0000001038377819 */ /* 0x100fe40000001239 */
[----:B------:R-:W-:Y:S02]  /*ce30*/  SHF.R.U32.HI R57, RZ, 0x10, R57 ;  /* 0x00000010ff397819 */ /* 0x000fe40000011639 */
[C---:B------:R-:W-:Y:S02]  /*ce40*/  PRMT R3, R103.reuse, 0x5410, R58 ;  /* 0x0000541067037816 */ /* 0x040fe4000000003a */
[----:B------:R-:W-:-:S02]  /*ce50*/  PRMT R103, R103, 0x5432, R54 ;  /* 0x0000543267677816 */ /* 0x000fc40000000036 */
[C---:B------:R-:W-:Y:S02]  /*ce60*/  PRMT R54, R104.reuse, 0x5410, R55 ;  /* 0x0000541068367816 */ /* 0x040fe40000000037 */
[----:B------:R-:W-:Y:S01]  /*ce70*/  PRMT R104, R104, 0x5432, R57 ;  /* 0x0000543268687816 */ /* 0x000fe20000000039 */
[C---:B------:R-:W-:Y:S01]  /*ce80*/  IMAD.U32 R59, R103.reuse, 0x10000, RZ ;  /* 0x00010000673b7824 */ /* 0x040fe200078e00ff */
[----:B------:R-:W-:Y:S02]  /*ce90*/  LOP3.LUT R103, R103, 0xffff0000, RZ, 0xc0, !PT ;  /* 0xffff000067677812 */ /* 0x000fe400078ec0ff */
[C---:B------:R-:W-:Y:S01]  /*cea0*/  LOP3.LUT R57, R104.reuse, 0xffff0000, RZ, 0xc0, !PT ;  /* 0xffff000068397812 */ /* 0x040fe200078ec0ff */
[----:B------:R-:W-:Y:S01]  /*ceb0*/  IMAD.U32 R61, R104, 0x10000, RZ ;  /* 0x00010000683d7824 */ /* 0x000fe200078e00ff */
[C---:B0-----:R-:W-:Y:S01]  /*cec0*/  LOP3.LUT R56, R14.reuse, 0xffff0000, RZ, 0xc0, !PT ;  /* 0xffff00000e387812 */ /* 0x041fe200078ec0ff */
[----:B------:R-:W-:Y:S01]  /*ced0*/  IMAD.U32 R58, R14, 0x10000, RZ ;  /* 0x000100000e3a7824 */ /* 0x000fe200078e00ff */
[C---:B------:R-:W-:Y:S01]  /*cee0*/  LOP3.LUT R60, R15.reuse, 0xffff0000, RZ, 0xc0, !PT ;  /* 0xffff00000f3c7812 */ /* 0x040fe200078ec0ff */
[----:B------:R-:W-:-:S02]  /*cef0*/  IMAD.U32 R14, R15, 0x10000, RZ ;  /* 0x000100000f0e7824 */ /* 0x000fc400078e00ff */
[C---:B------:R-:W-:Y:S01]  /*cf00*/  FMUL.FTZ R63, R56.reuse, R61 ;  /* 0x0000003d383f7220 */ /* 0x040fe20000410000 */
[-C--:B------:R-:W-:Y:S01]  /*cf10*/  FMUL.FTZ R62, R56, R59.reuse ;  /* 0x0000003b383e7220 */ /* 0x080fe20000410000 */
[C---:B------:R-:W-:Y:S01]  /*cf20*/  IMAD.U32 R15, R13.reuse, 0x10000, RZ ;  /* 0x000100000d0f7824 */ /* 0x040fe200078e00ff */
[----:B------:R-:W-:Y:S01]  /*cf30*/  LOP3.LUT R56, R13, 0xffff0000, RZ, 0xc0, !PT ;  /* 0xffff00000d387812 */ /* 0x000fe200078ec0ff */
[----:B------:R-:W-:Y:S01]  /*cf40*/  FFMA.FTZ R13, R58, R59, -R63 ;  /* 0x0000003b3a0d7223 */ /* 0x000fe2000001083f */
[----:B------:R-:W-:Y:S02]  /*cf50*/  IMAD.U32 R55, R12, 0x10000, RZ ;  /* 0x000100000c377824 */ /* 0x000fe400078e00ff */
[----:B------:R-:W-:Y:S01]  /*cf60*/  FMUL.FTZ R65, R60, R57 ;  /* 0x000000393c417220 */ /* 0x000fe20000410000 */
[----:B------:R-:W-:Y:S01]  /*cf70*/  FFMA.FTZ R58, R58, R61, R62 ;  /* 0x0000003d3a3a7223 */ /* 0x000fe2000001003e */
[-C--:B------:R-:W-:Y:S01]  /*cf80*/  FMUL.FTZ R63, R60, R103.reuse ;  /* 0x000000673c3f7220 */ /* 0x080fe20000410000 */
        /* <DEDUP_REMOVED lines=20> */
.L_x_1689:
[----:B------:R-:W-:Y:S05]  /*d0d0*/  BSYNC B2 ;  /* 0x0000000000027941 */ /* 0x000fea0003800000 */
.L_x_1688:
[----:B------:R-:W-:Y:S04]  /*d0e0*/  BSSY B2, `(.L_x_1690) ;  /* 0x0000030000027945 */ /* 0x000fe80003800000 */
[----:B------:R-:W-:Y:S05]  /*d0f0*/  @P2 BRA `(.L_x_1691) ;  /* 0x0000000000b82947 */ /* 0x000fea0003800000 */
[----:B01---5:R-:W0:Y:S01]  /*d100*/  LDS.128 R12, [R67+0x9000] ;  /* 0x00900000430c7984 */ /* 0x023e220000000c00 */
[----:B------:R-:W-:Y:S02]  /*d110*/  SHF.R.U64 R3, R52, 0x10, R53 ;  /* 0x0000001034037819 */ /* 0x000fe40000001235 */
[----:B------:R-:W-:Y:S02]  /*d120*/  SHF.R.U64 R50, R50, 0x10, R51 ;  /* 0x0000001032327819 */ /* 0x000fe40000001233 */
[----:B------:R-:W-:Y:S02]  /*d130*/  SHF.R.U32.HI R53, RZ, 0x10, R53 ;  /* 0x00000010ff357819 */ /* 0x000fe40000011635 */
[----:B------:R-:W-:Y:S02]  /*d140*/  SHF.R.U32.HI R54, RZ, 0x10, R51 ;  /* 0x00000010ff367819 */ /* 0x000fe40000011633 */
[----:B------:R-:W-:Y:S02]  /*d150*/  PRMT R52, R96, 0x5432, R3 ;  /* 0x0000543260347816 */ /* 0x000fe40000000003 */
[----:B------:R-:W-:-:S02]  /*d160*/  PRMT R50, R97, 0x5432, R50 ;  /* 0x0000543261327816 */ /* 0x000fc40000000032 */
[----:B------:R-:W-:Y:S02]  /*d170*/  PRMT R96, R96, 0x5410, R53 ;  /* 0x0000541060607816 */ /* 0x000fe40000000035 */
[----:B------:R-:W-:-:S03]  /*d180*/  PRMT R97, R97, 0x5410, R54 ;  /* 0x0000541061617816 */ /* 0x000fc60000000036 */
[C---:B------:R-:W-:Y:S01]  /*d190*/  IMAD.U32 R57, R96.reuse, 0x10000, RZ ;  /* 0x0001000060397824 */ /* 0x040fe200078e00ff */
[----:B------:R-:W-:Y:S01]  /*d1a0*/  LOP3.LUT R96, R96, 0xffff0000, RZ, 0xc0, !PT ;  /* 0xffff000060607812 */ /* 0x000fe200078ec0ff */
[C---:B------:R-:W-:Y:S01]  /*d1b0*/  IMAD.U32 R56, R97.reuse, 0x10000, RZ ;  /* 0x0001000061387824 */ /* 0x040fe200078e00ff */
[----:B------:R-:W-:Y:S02]  /*d1c0*/  LOP3.LUT R58, R97, 0xffff0000, RZ, 0xc0, !PT ;  /* 0xffff0000613a7812 */ /* 0x000fe400078ec0ff */
[C---:B0-----:R-:W-:Y:S01]  /*d1d0*/  LOP3.LUT R54, R14.reuse, 0xffff0000, RZ, 0xc0, !PT ;  /* 0xffff00000e367812 */ /* 0x041fe200078ec0ff */
[----:B------:R-:W-:Y:S01]  /*d1e0*/  IMAD.U32 R53, R14, 0x10000, RZ ;  /* 0x000100000e357824 */ /* 0x000fe200078e00ff */
[C---:B------:R-:W-:Y:S01]  /*d1f0*/  LOP3.LUT R55, R15.reuse, 0xffff0000, RZ, 0xc0, !PT ;  /* 0xffff00000f377812 */ /* 0x040fe200078ec0ff */
[----:B------:R-:W-:Y:S01]  /*d200*/  IMAD.U32 R51, R15, 0x10000, RZ ;  /* 0x000100000f337824 */ /* 0x000fe200078e00ff */
[C---:B------:R-:W-:Y:S01]  /*d210*/  LOP3.LUT R15, R13.reuse, 0xffff0000, RZ, 0xc0, !PT ;  /* 0xffff00000d0f7812 */ /* 0x040fe200078ec0ff */
[C---:B------:R-:W-:Y:S01]  /*d220*/  FMUL.FTZ R60, R54.reuse, R57 ;  /* 0x00000039363c7220 */ /* 0x040fe20000410000 */
[----:B------:R-:W-:Y:S01]  /*d230*/  FMUL.FTZ R54, R54, R56 ;  /* 0x0000003836367220 */ /* 0x000fe20000410000 */
[----:B------:R-:W-:-:S02]  /*d240*/  IMAD.U32 R3, R13, 0x10000, RZ ;  /* 0x000100000d037824 */ /* 0x000fc400078e00ff */
[----:B------:R-:W-:Y:S01]  /*d250*/  FMUL.FTZ R62, R55, R96 ;  /* 0x00000060373e7220 */ /* 0x000fe20000410000 */
[C---:B------:R-:W-:Y:S01]  /*d260*/  FFMA.FTZ R13, R53.reuse, R56, -R60 ;  /* 0x00000038350d7223 */ /* 0x040fe2000001083c */
[----:B------:R-:W-:Y:S01]  /*d270*/  FFMA.FTZ R60, R53, R57, R54 ;  /* 0x00000039353c7223 */ /* 0x000fe20000010036 */
[-C--:B------:R-:W-:Y:S01]  /*d280*/  FMUL.FTZ R54, R55, R58.reuse ;  /* 0x0000003a37367220 */ /* 0x080fe20000410000 */
[C---:B------:R-:W-:Y:S01]  /*d290*/  IMAD.U32 R55, R52.reuse, 0x10000, RZ ;  /* 0x0001000034377824 */ /* 0x040fe200078e00ff */
        /* <DEDUP_REMOVED lines=8> */
[C---:B------:R-:W-:Y:S01]  /*d320*/  FMUL.FTZ R51, R12.reuse, R55 ;  /* 0x000000370c337220 */ /* 0x040fe20000410000 */
[-C--:B------:R-:W-:Y:S01]  /*d330*/  FMUL.FTZ R54, R12, R53.reuse ;  /* 0x000000350c367220 */ /* 0x080fe20000410000 */
[-C--:B------:R-:W-:Y:S01]  /*d340*/  FMUL.FTZ R15, R15, R50.reuse ;  /* 0x000000320f0f7220 */ /* 0x080fe20000410000 */
[C---:B------:R-:W-:Y:S01]  /*d350*/  FFMA.FTZ R56, R3.reuse, R50, -R56 ;  /* 0x0000003203387223 */ /* 0x040fe20000010838 */
[C---:B------:R-:W-:Y:S01]  /*d360*/  FFMA.FTZ R12, R14.reuse, R53, -R51 ;  /* 0x000000350e0c7223 */ /* 0x040fe20000010833 */
[----:B------:R-:W-:Y:S01]  /*d370*/  FFMA.FTZ R55, R14, R55, R54 ;  /* 0x000000370e377223 */ /* 0x000fe20000010036 */
[----:B------:R-:W-:Y:S01]  /*d380*/  FFMA.FTZ R3, R3, R52, R15 ;  /* 0x0000003403037223 */ /* 0x000fe2000001000f */
[----:B------:R-:W-:-:S02]  /*d390*/  F2FP.BF16.F32.PACK_AB R14, R60, R13 ;  /* 0x0000000d3c0e723e */ /* 0x000fc400000010ff */
[----:B------:R-:W-:Y:S02]  /*d3a0*/  F2FP.BF16.F32.PACK_AB R15, R57, R62 ;  /* 0x0000003e390f723e */ /* 0x000fe400000010ff */
[----:B------:R-:W-:Y:S02]  /*d3b0*/  F2FP.BF16.F32.PACK_AB R12, R55, R12 ;  /* 0x0000000c370c723e */ /* 0x000fe400000010ff */
[----:B------:R-:W-:-:S05]  /*d3c0*/  F2FP.BF16.F32.PACK_AB R13, R3, R56 ;  /* 0x00000038030d723e */ /* 0x000fca00000010ff */
[----:B------:R2:W-:Y:S02]  /*d3d0*/  STS.128 [R67+0x9000], R12 ;  /* 0x0090000c43007388 */ /* 0x0005e40000000c00 */
.L_x_1691:
[----:B------:R-:W-:Y:S05]  /*d3e0*/  BSYNC B2 ;  /* 0x0000000000027941 */ /* 0x000fea0003800000 */
.L_x_1690:
[----:B------:R-:W-:Y:S05]  /*d3f0*/  @P3 BRA `(.L_x_1685) ;  /* 0x0000000000b83947 */ /* 0x000fea0003800000 */
[----:B012--5:R-:W0:Y:S01]  /*d400*/  LDS.128 R12, [R67+0xd000] ;  /* 0x00d00000430c7984 */ /* 0x027e220000000c00 */
        /* <DEDUP_REMOVED lines=13> */
[C---:B------:R-:W-:Y:S01]  /*d4e0*/  IMAD.U32 R48, R15.reuse, 0x10000, RZ ;  /* 0x000100000f307824 */ /* 0x040fe200078e00ff */
[----:B------:R-:W-:Y:S01]  /*d4f0*/  LOP3.LUT R15, R15, 0xffff0000, RZ, 0xc0, !PT ;  /* 0xffff00000f0f7812 */ /* 0x000fe200078ec0ff */
[----:B------:R-:W-:Y:S02]  /*d500*/  IMAD.U32 R46, R14, 0x10000, RZ ;  /* 0x000100000e2e7824 */ /* 0x000fe400078e00ff */
[C---:B------:R-:W-:Y:S01]  /*d510*/  FMUL.FTZ R53, R47.reuse, R52 ;  /* 0x000000342f357220 */ /* 0x040fe20000410000 */
[----:B------:R-:W-:Y:S01]  /*d520*/  FMUL.FTZ R47, R47, R50 ;  /* 0x000000322f2f7220 */ /* 0x000fe20000410000 */
[----:B------:R-:W-:Y:S01]  /*d530*/  FMUL.FTZ R57, R15, R87 ;  /* 0x000000570f397220 */ /* 0x000fe20000410000 */
[----:B------:R-:W-:-:S02]  /*d540*/  IMAD.U32 R3, R12, 0x10000, RZ ;  /* 0x000100000c037824 */ /* 0x000fc400078e00ff */
[C---:B------:R-:W-:Y:S01]  /*d550*/  FFMA.FTZ R54, R46.reuse, R50, -R53 ;  /* 0x000000322e367223 */ /* 0x040fe20000010835 */
[----:B------:R-:W-:Y:S01]  /*d560*/  FFMA.FTZ R55, R46, R52, R47 ;  /* 0x000000342e377223 */ /* 0x000fe2000001002f */
[-C--:B------:R-:W-:Y:S01]  /*d570*/  FMUL.FTZ R47, R15, R86.reuse ;  /* 0x000000560f2f7220 */ /* 0x080fe20000410000 */
[----:B------:R-:W-:Y:S01]  /*d580*/  IMAD.U32 R14, R13, 0x10000, RZ ;  /* 0x000100000d0e7824 */ /* 0x000fe200078e00ff */
[----:B------:R-:W-:Y:S01]  /*d590*/  LOP3.LUT R12, R12, 0xffff0000, RZ, 0xc0, !PT ;  /* 0xffff00000c0c7812 */ /* 0x000fe200078ec0ff */
[----:B------:R-:W-:Y:S01]  /*d5a0*/  IMAD.U32 R46, R51, 0x10000, RZ ;  /* 0x00010000332e7824 */ /* 0x000fe200078e00ff */
[----:B------:R-:W-:Y:S01]  /*d5b0*/  LOP3.LUT R13, R13, 0xffff0000, RZ, 0xc0, !PT ;  /* 0xffff00000d0d7812 */ /* 0x000fe200078ec0ff */
[----:B------:R-:W-:Y:S01]  /*d5c0*/  IMAD.U32 R15, R49, 0x10000, RZ ;  /* 0x00010000310f7824 */ /* 0x000fe200078e00ff */
[----:B------:R-:W-:Y:S01]  /*d5d0*/  LOP3.LUT R51, R51, 0xffff0000, RZ, 0xc0, !PT ;  /* 0xffff000033337812 */ /* 0x000fe200078ec0ff */
[C---:B------:R-:W-:Y:S01]  /*d5e0*/  FFMA.FTZ R57, R48.reuse, R86, -R57 ;  /* 0x0000005630397223 */ /* 0x040fe20000010839 */
[----:B------:R-:W-:Y:S01]  /*d5f0*/  LOP3.LUT R49, R49, 0xffff0000, RZ, 0xc0, !PT ;  /* 0xffff000031317812 */ /* 0x000fe200078ec0ff */
[----:B------:R-:W-:Y:S01]  /*d600*/  FFMA.FTZ R52, R48, R87, R47 ;  /* 0x0000005730347223 */ /* 0x000fe2000001002f */
[CC--:B------:R-:W-:Y:S01]  /*d610*/  FMUL.FTZ R48, R12.reuse, R46.reuse ;  /* 0x0000002e0c307220 */ /* 0x0c0fe20000410000 */
        /* <DEDUP_REMOVED lines=12> */
.L_x_1685:
[----:B------:R-:W-:Y:S05]  /*d6e0*/  BSYNC B1 ;  /* 0x0000000000017941 */ /* 0x000fea0003800000 */
.L_x_1684:
[----:B------:R-:W-:Y:S01]  /*d6f0*/  VIADD R3, R113, 0x40 ;  /* 0x0000004071037836 */ /* 0x000fe20000000000 */
[----:B------:R-:W-:Y:S04]  /*d700*/  BSSY B1, `(.L_x_1692) ;  /* 0x00000ce000017945 */ /* 0x000fe80003800000 */
[----:B------:R-:W-:-:S13]  /*d710*/  ISETP.GE.AND P0, PT, R3, R0, PT ;  /* 0x000000000300720c */ /* 0x000fda0003f06270 */
[----:B------:R-:W-:Y:S05]  /*d720*/  @P0 BRA `(.L_x_1693) ;  /* 0x0000000c002c0947 */ /* 0x000fea0003800000 */
[----:B0123--:R-:W2:Y:S01]  /*d730*/  LDL R14, [R1+0x30] ;  /* 0x00003000010e7983 */ /* 0x00fea20000100800 */
        /* <DEDUP_REMOVED lines=56> */
.L_x_1695:
[----:B------:R-:W-:Y:S05]  /*dac0*/  BSYNC B2 ;  /* 0x0000000000027941 */ /* 0x000fea0003800000 */
.L_x_1694:
[----:B------:R-:W-:Y:S04]  /*dad0*/  BSSY B2, `(.L_x_1696) ;  /* 0x0000030000027945 */ /* 0x000fe80003800000 */
[----:B------:R-:W-:Y:S05]  /*dae0*/  @P1 BRA `(.L_x_1697) ;  /* 0x0000000000b81947 */ /* 0x000fea0003800000 */
[----:B0----5:R-:W0:Y:S01]  /*daf0*/  LDS.128 R12, [R52+0x6000] ;  /* 0x00600000340c7984 */ /* 0x021e220000000c00 */
        /* <DEDUP_REMOVED lines=45> */
.L_x_1697:
[----:B------:R-:W-:Y:S05]  /*ddd0*/  BSYNC B2 ;  /* 0x0000000000027941 */ /* 0x000fea0003800000 */
.L_x_1696:
        /* <DEDUP_REMOVED lines=48> */
.L_x_1699:
[----:B------:R-:W-:Y:S05]  /*e0e0*/  BSYNC B2 ;  /* 0x0000000000027941 */ /* 0x000fea0003800000 */
.L_x_1698:
[----:B------:R-:W-:Y:S05]  /*e0f0*/  @P3 BRA `(.L_x_1693) ;  /* 0x0000000000b83947 */ /* 0x000fea0003800000 */
[----:B012--5:R-:W0:Y:S01]  /*e100*/  LDS.128 R12, [R52+0xe000] ;  /* 0x00e00000340c7984 */ /* 0x027e220000000c00 */
        /* <DEDUP_REMOVED lines=45> */
.L_x_1693:
[----:B------:R-:W-:Y:S05]  /*e3e0*/  BSYNC B1 ;  /* 0x0000000000017941 */ /* 0x000fea0003800000 */
.L_x_1692:
[----:B------:R-:W-:-:S05]  /*e3f0*/  VIADD R3, R113, 0x60 ;  /* 0x0000006071037836 */ /* 0x000fca0000000000 */
[----:B------:R-:W-:-:S13]  /*e400*/  ISETP.GE.AND P0, PT, R3, R0, PT ;  /* 0x000000000300720c */ /* 0x000fda0003f06270 */
[----:B------:R-:W-:Y:S05]  /*e410*/  @P0 BRA `(.L_x_1700) ;  /* 0x0000005800740947 */ /* 0x000fea0003800000 */
[----:B01234-:R-:W2:Y:S01]  /*e420*/  LDL R14, [R1+0x30] ;  /* 0x00003000010e7983 */ /* 0x01fea20000100800 */
        /* <DEDUP_REMOVED lines=18> */
[----:B------:R-:W-:Y:S02]  /*e550*/  PRMT R102, R102, 0x5432, R31 ;  /* 0x0000543266667816 */ /* 0x000fe4000000001f */
[C---:B------:R-:W-:Y:S01]  /*e560*/  LOP3.LUT R32, R105.reuse, 0xffff0000, RZ, 0xc0, !PT ;  /* 0xffff000069207812 */ /* 0x040fe200078ec0ff */
[----:B------:R-:W-:Y:S02]  /*e570*/  IMAD.U32 R31, R105, 0x10000, RZ ;  /* 0x00010000691f7824 */ /* 0x000fe400078e00ff */
[C---:B------:R-:W-:Y:S01]  /*e580*/  IMAD.U32 R29, R102.reuse, 0x10000, RZ ;  /* 0x00010000661d7824 */ /* 0x040fe200078e00ff */
[----:B------:R-:W-:Y:S01]  /*e590*/  LOP3.LUT R102, R102, 0xffff0000, RZ, 0xc0, !PT ;  /* 0xffff000066667812 */ /* 0x000fe200078ec0ff */
[C---:B0-----:R-:W-:Y:S01]  /*e5a0*/  IMAD.U32 R26, R14.reuse, 0x10000, RZ ;  /* 0x000100000e1a7824 */ /* 0x041fe200078e00ff */
[----:B------:R-:W-:Y:S01]  /*e5b0*/  LOP3.LUT R14, R14, 0xffff0000, RZ, 0xc0, !PT ;  /* 0xffff00000e0e7812 */ /* 0x000fe200078ec0ff */
[C---:B------:R-:W-:Y:S01]  /*e5c0*/  IMAD.U32 R27, R15.reuse, 0x10000, RZ ;  /* 0x000100000f1b7824 */ /* 0x040fe200078e00ff */
[----:B------:R-:W-:Y:S01]  /*e5d0*/  LOP3.LUT R15, R15, 0xffff0000, RZ, 0xc0, !PT ;  /* 0xffff00000f0f7812 */ /* 0x000fe200078ec0ff */
[C---:B------:R-:W-:Y:S01]  /*e5e0*/  IMAD.U32 R0, R12.reuse, 0x10000, RZ ;  /* 0x000100000c007824 */ /* 0x040fe200078e00ff */
[----:B------:R-:W-:Y:S01]  /*e5f0*/  LOP3.LUT R3, R12, 0xffff0000, RZ, 0xc0, !PT ;  /* 0xffff00000c037812 */ /* 0x000fe200078ec0ff */
        /* <DEDUP_REMOVED lines=27> */
.L_x_1702:
[----:B------:R-:W-:Y:S05]  /*e7b0*/  BSYNC B1 ;  /* 0x0000000000017941 */ /* 0x000fea0003800000 */
.L_x_1701:
[----:B------:R-:W-:Y:S04]  /*e7c0*/  BSSY B1, `(.L_x_1703) ;  /* 0x0000030000017945 */ /* 0x000fe80003800000 */
[----:B------:R-:W-:Y:S05]  /*e7d0*/  @P1 BRA `(.L_x_1704) ;  /* 0x0000000000b81947 */ /* 0x000fea0003800000 */
[----:B0----5:R-:W0:Y:S01]  /*e7e0*/  LDS.128 R12, [R35+0x7000] ;  /* 0x00700000230c7984 */ /* 0x021e220000000c00 */
[----:B------:R-:W-:Y:S02]  /*e7f0*/  SHF.R.U64 R26, R24, 0x10, R25 ;  /* 0x00000010181a7819 */ /* 0x000fe40000001219 */
[----:B------:R-:W-:Y:S02]  /*e800*/  SHF.R.U64 R3, R20, 0x10, R21 ;  /* 0x0000001014037819 */ /* 0x000fe40000001215 */
        /* <DEDUP_REMOVED lines=43> */
.L_x_1704:
[----:B------:R-:W-:Y:S05]  /*eac0*/  BSYNC B1 ;  /* 0x0000000000017941 */ /* 0x000fea0003800000 */
.L_x_1703:
        /* <DEDUP_REMOVED lines=19> */
[----:B------:R-:W-:Y:S01]  /*ec00*/  FMUL.FTZ R26, R10, R24 ;  /* 0x000000180a1a7220 */ /* 0x000fe20000410000 */
[----:B------:R-:W-:Y:S02]  /*ec10*/  IMAD.U32 R0, R12, 0x10000, RZ ;  /* 0x000100000c007824 */ /* 0x000fe400078e00ff */
[----:B------:R-:W-:Y:S01]  /*ec20*/  FMUL.FTZ R25, R10, R15 ;  /* 0x0000000f0a197220 */ /* 0x000fe20000410000 */
[C---:B------:R-:W-:Y:S01]  /*ec30*/  FMUL.FTZ R10, R14.reuse, R85 ;  /* 0x000000550e0a7220 */ /* 0x040fe20000410000 */
[----:B------:R-:W-:Y:S01]  /*ec40*/  FMUL.FTZ R14, R14, R80 ;  /* 0x000000500e0e7220 */ /* 0x000fe20000410000 */
[----:B------:R-:W-:Y:S01]  /*ec50*/  LOP3.LUT R3, R12, 0xffff0000, RZ, 0xc0, !PT ;  /* 0xffff00000c037812 */ /* 0x000fe200078ec0ff */
[----:B------:R-:W-:-:S02]  /*ec60*/  IMAD.U32 R6, R13, 0x10000, RZ ;  /* 0x000100000d067824 */ /* 0x000fc400078e00ff */
[----:B------:R-:W-:Y:S01]  /*ec70*/  FFMA.FTZ R80, R11, R80, -R10 ;  /* 0x000000500b507223 */ /* 0x000fe2000001080a */
[----:B------:R-:W-:Y:S01]  /*ec80*/  IMAD.U32 R10, R21, 0x10000, RZ ;  /* 0x00010000150a7824 */ /* 0x000fe200078e00ff */
[----:B------:R-:W-:Y:S01]  /*ec90*/  LOP3.LUT R12, R13, 0xffff0000, RZ, 0xc0, !PT ;  /* 0xffff00000d0c7812 */ /* 0x000fe200078ec0ff */
[----:B------:R-:W-:Y:S01]  /*eca0*/  FFMA.FTZ R26, R7, R15, -R26 ;  /* 0x0000000f071a7223 */ /* 0x000fe2000001081a */
[----:B------:R-:W-:Y:S01]  /*ecb0*/  LOP3.LUT R21, R21, 0xffff0000, RZ, 0xc0, !PT ;  /* 0xffff000015157812 */ /* 0x000fe200078ec0ff */
[----:B------:R-:W-:Y:S01]  /*ecc0*/  FFMA.FTZ R25, R7, R24, R25 ;  /* 0x0000001807197223 */ /* 0x000fe20000010019 */
[C---:B------:R-:W-:Y:S01]  /*ecd0*/  LOP3.LUT R13, R20.reuse, 0xffff0000, RZ, 0xc0, !PT ;  /* 0xffff0000140d7812 */ /* 0x040fe200078ec0ff */
[----:B------:R-:W-:Y:S02]  /*ece0*/  IMAD.U32 R7, R20, 0x10000, RZ ;  /* 0x0001000014077824 */ /* 0x000fe400078e00ff */
[----:B------:R-:W-:Y:S01]  /*ecf0*/  FFMA.FTZ R85, R11, R85, R14 ;  /* 0x000000550b557223 */ /* 0x000fe2000001000e */
[CC--:B------:R-:W-:Y:S01]  /*ed00*/  FMUL.FTZ R11, R3.reuse, R10.reuse ;  /* 0x0000000a030b7220 */ /* 0x0c0fe20000410000 */
[C---:B------:R-:W-:Y:S01]  /*ed10*/  FMUL.FTZ R15, R12.reuse, R21 ;  /* 0x000000150c0f7220 */ /* 0x040fe20000410000 */
        /* <DEDUP_REMOVED lines=11> */
.L_x_1706:
[----:B------:R-:W-:Y:S05]  /*edd0*/  BSYNC B1 ;  /* 0x0000000000017941 */ /* 0x000fea0003800000 */
.L_x_1705:
        /* <DEDUP_REMOVED lines=18> */
[----:B------:R-:W-:Y:S01]  /*ef00*/  LOP3.LUT R3, R12, 0xffff0000, RZ, 0xc0, !PT ;  /* 0xffff00000c037812 */ /* 0x000fe200078ec0ff */
[C---:B------:R-:W-:Y:S01]  /*ef10*/  FMUL.FTZ R20, R6.reuse, R11 ;  /* 0x0000000b06147220 */ /* 0x040fe20000410000 */
[----:B------:R-:W-:Y:S01]  /*ef20*/  FMUL.FTZ R6, R6, R9 ;  /* 0x0000000906067220 */ /* 0x000fe20000410000 */
[----:B------:R-:W-:Y:S01]  /*ef30*/  FMUL.FTZ R24, R14, R79 ;  /* 0x0000004f0e187220 */ /* 0x000fe20000410000 */
[----:B------:R-:W-:-:S02]  /*ef40*/  IMAD.U32 R0, R12, 0x10000, RZ ;  /* 0x000100000c007824 */ /* 0x000fc400078e00ff */
[-C--:B------:R-:W-:Y:S01]  /*ef50*/  FMUL.FTZ R14, R14, R78.reuse ;  /* 0x0000004e0e0e7220 */ /* 0x080fe20000410000 */
[----:B------:R-:W-:Y:S01]  /*ef60*/  FFMA.FTZ R15, R5, R11, R6 ;  /* 0x0000000b050f7223 */ /* 0x000fe20000010006 */
[----:B------:R-:W-:Y:S01]  /*ef70*/  LOP3.LUT R12, R13, 0xffff0000, RZ, 0xc0, !PT ;  /* 0xffff00000d0c7812 */ /* 0x000fe200078ec0ff */
[----:B------:R-:W-:Y:S01]  /*ef80*/  FFMA.FTZ R20, R5, R9, -R20 ;  /* 0x0000000905147223 */ /* 0x000fe20000010814 */
[C---:B------:R-:W-:Y:S01]  /*ef90*/  IMAD.U32 R6, R10.reuse, 0x10000, RZ ;  /* 0x000100000a067824 */ /* 0x040fe200078e00ff */
[----:B------:R-:W-:Y:S01]  /*efa0*/  LOP3.LUT R11, R10, 0xffff0000, RZ, 0xc0, !PT ;  /* 0xffff00000a0b7812 */ /* 0x000fe200078ec0ff */
[C---:B------:R-:W-:Y:S01]  /*efb0*/  IMAD.U32 R5, R8.reuse, 0x10000, RZ ;  /* 0x0001000008057824 */ /* 0x040fe200078e00ff */
[----:B------:R-:W-:Y:S01]  /*efc0*/  LOP3.LUT R9, R8, 0xffff0000, RZ, 0xc0, !PT ;  /* 0xffff000008097812 */ /* 0x000fe200078ec0ff */
[C---:B------:R-:W-:Y:S01]  /*efd0*/  FFMA.FTZ R24, R7.reuse, R78, -R24 ;  /* 0x0000004e07187223 */ /* 0x040fe20000010818 */
[----:B------:R-:W-:Y:S01]  /*efe0*/  FFMA.FTZ R79, R7, R79, R14 ;  /* 0x0000004f074f7223 */ /* 0x000fe2000001000e */
[----:B------:R-:W-:-:S02]  /*eff0*/  IMAD.U32 R4, R13, 0x10000, RZ ;  /* 0x000100000d047824 */ /* 0x000fc400078e00ff */
        /* <DEDUP_REMOVED lines=10> */
[----:B------:R-:W-:Y:S02]  /*f0a0*/  F2FP.BF16.F32.PACK_AB R7, R79, R24 ;  /* 0x000000184f07723e */ /* 0x000fe400000010ff */
[----:B------:R-:W-:-:S05]  /*f0b0*/  F2FP.BF16.F32.PACK_AB R5, R12, R13 ;  /* 0x0000000d0c05723e */ /* 0x000fca00000010ff */
[----:B------:R0:W-:Y:S01]  /*f0c0*/  STS.128 [R35+0xf000], R4 ;  /* 0x00f0000423007388 */ /* 0x0001e20000000c00 */
[----:B------:R-:W-:Y:S05]  /*f0d0*/  BRA `(.L_x_1700) ;  /* 0x0000004c00447947 */ /* 0x000fea0003800000 */
.L_x_1661:
[----:B------:R-:W0:Y:S01]  /*f0e0*/  LDC R76, c[0x0][0x448] ;  /* 0x00011200ff4c7b82 */ /* 0x000e220000000800 */
[----:B------:R-:W-:Y:S01]  /*f0f0*/  ULDC.64 UR4, c[0x0][0x3f8] ;  /* 0x0000fe0000047ab9 */ /* 0x000fe20000000a00 */
[----:B------:R-:W-:Y:S01]  /*f100*/  ULDC.64 UR6, c[0x0][0x408] ;  /* 0x0001020000067ab9 */ /* 0x000fe20000000a00 */
[----:B------:R-:W-:Y:S02]  /*f110*/  IMAD.MOV.U32 R25, RZ, RZ, R33 ;  /* 0x000000ffff197224 */ /* 0x000fe400078e0021 */
[----:B------:R-:W-:Y:S01]  /*f120*/  IMAD.MOV.U32 R27, RZ, RZ, R29 ;  /* 0x000000ffff1b7224 */ /* 0x000fe200078e001d */
[----:B0-----:R-:W-:-:S13]  /*f130*/  ISETP.NE.AND P0, PT, R76, 0x1, PT ;  /* 0x000000014c00780c */ /* 0x001fda0003f05270 */
[----:B------:R-:W0:Y:S08]  /*f140*/  @P0 LDC R4, c[0x0][0x44c] ;  /* 0x00011300ff040b82 */ /* 0x000e300000000800 */
[----:B------:R-:W1:Y:S01]  /*f150*/  @P0 LDC R5, c[0x0][0x450] ;  /* 0x00011400ff050b82 */ /* 0x000e620000000800 */
[----:B0-----:R-:W-:-:S05]  /*f160*/  @P0 IMAD.HI.U32 R4, R3, R4, RZ ;  /* 0x0000000403040227 */ /* 0x001fca00078e00ff */
[----:B-1----:R-:W-:-:S04]  /*f170*/  @P0 SHF.R.U32.HI R3, RZ, R5, R4 ;  /* 0x00000005ff030219 */ /* 0x002fc80000011604 */
        /* <DEDUP_REMOVED lines=21> */
.L_x_2054:
        /* <DEDUP_REMOVED lines=12> */
[----:B------:R-:W-:Y:S01]  /*f390*/  ULDC UR4, c[0x0][0x3f4] ;  /* 0x0000fd0000047ab9 */ /* 0x000fe20000000800 */
[----:B------:R-:W-:Y:S02]  /*f3a0*/  CS2R R66, SRZ ;  /* 0x0000000000427805 */ /* 0x000fe4000001ff00 */
[----:B------:R-:W-:Y:S02]  /*f3b0*/  ISETP.GE.AND P4, PT, R18, UR4, PT ;  /* 0x0000000412007c0c */ /* 0x000fe4000bf86270 */
[----:B------:R-:W-:Y:S02]  /*f3c0*/  CS2R R64, SRZ ;  /* 0x0000000000407805 */ /* 0x000fe4000001ff00 */
[----:B------:R-:W-:Y:S02]  /*f3d0*/  ISETP.GE.AND P5, PT, R203, UR4, PT ;  /* 0x00000004cb007c0c */ /* 0x000fe4000bfa6270 */
[----:B------:R-:W-:-:S07]  /*f3e0*/  CS2R R58, SRZ ;  /* 0x00000000003a7805 */ /* 0x000fce000001ff00 */
[C---:B------:R-:W-:Y:S01]  /*f3f0*/  @!P4 IMAD.SHL.U32 R11, R18.reuse, 0x2, RZ ;  /* 0x00000002120bc824 */ /* 0x040fe200078e00ff */
[----:B------:R-:W-:-:S03]  /*f400*/  @!P4 SHF.L.U64.HI R24, R18, 0x1, R19 ;  /* 0x000000011218c819 */ /* 0x000fc60000010213 */
[C---:B------:R-:W-:Y:S01]  /*f410*/  @!P5 IMAD.SHL.U32 R5, R201.reuse, 0x2, RZ ;  /* 0x00000002c905d824 */ /* 0x040fe200078e00ff */
[----:B------:R-:W-:Y:S02]  /*f420*/  @!P5 SHF.L.U64.HI R12, R201, 0x1, R224 ;  /* 0x00000001c90cd819 */ /* 0x000fe400000102e0 */
[-C--:B--2---:R-:W-:Y:S02]  /*f430*/  @!P4 IADD3 R10, P0, R6, R11.reuse, RZ ;  /* 0x0000000b060ac210 */ /* 0x084fe40007f1e0ff */
[----:B----4-:R-:W-:Y:S02]  /*f440*/  @!P4 IADD3 R4, P1, R14, R11, RZ ;  /* 0x0000000b0e04c210 */ /* 0x010fe40007f3e0ff */
[-C--:B------:R-:W-:Y:S01]  /*f450*/  @!P5 IADD3 R6, P2, R6, R5.reuse, RZ ;  /* 0x000000050606d210 */ /* 0x080fe20007f5e0ff */
[--C-:B-1----:R-:W-:Y:S01]  /*f460*/  @!P4 IMAD.X R11, R7, 0x1, R24.reuse, P0 ;  /* 0x00000001070bc824 */ /* 0x102fe200000e0618 */
[----:B------:R-:W-:Y:S01]  /*f470*/  @!P5 IADD3 R8, P3, R14, R5, RZ ;  /* 0x000000050e08d210 */ /* 0x000fe20007f7e0ff */
[----:B---3--:R-:W-:Y:S01]  /*f480*/  @!P4 IMAD.X R5, R9, 0x1, R24, P1 ;  /* 0x000000010905c824 */ /* 0x008fe200008e0618 */
[----:B------:R-:W-:-:S02]  /*f490*/  CS2R R56, SRZ ;  /* 0x0000000000387805 */ /* 0x000fc4000001ff00 */
[----:B------:R-:W-:Y:S02]  /*f4a0*/  CS2R R70, SRZ ;  /* 0x0000000000467805 */ /* 0x000fe4000001ff00 */
[----:B------:R-:W-:Y:S02]  /*f4b0*/  CS2R R68, SRZ ;  /* 0x0000000000447805 */ /* 0x000fe4000001ff00 */
[----:B------:R-:W-:Y:S02]  /*f4c0*/  CS2R R62, SRZ ;  /* 0x00000000003e7805 */ /* 0x000fe4000001ff00 */
[----:B------:R-:W-:Y:S01]  /*f4d0*/  CS2R R60, SRZ ;  /* 0x00000000003c7805 */ /* 0x000fe2000001ff00 */
[--C-:B------:R-:W-:Y:S01]  /*f4e0*/  @!P5 IMAD.X R7, R7, 0x1, R12.reuse, P2 ;  /* 0x000000010707d824 */ /* 0x100fe200010e060c */
[----:B------:R1:W5:Y:S01]  /*f4f0*/  @!P4 LD.E.128 R64, desc[UR60][R10.64] ;  /* 0x0000003c0a40c980 */ /* 0x000362000c101d00 */
[----:B------:R-:W-:-:S03]  /*f500*/  @!P5 IMAD.X R9, R9, 0x1, R12, P3 ;  /* 0x000000010909d824 */ /* 0x000fc600018e060c */
[----:B------:R1:W5:Y:S04]  /*f510*/  @!P4 LD.E.128 R56, desc[UR60][R4.64] ;  /* 0x0000003c0438c980 */ /* 0x000368000c101d00 */
[----:B------:R1:W5:Y:S04]  /*f520*/  @!P5 LD.E.128 R68, desc[UR60][R6.64] ;  /* 0x0000003c0644d980 */ /* 0x000368000c101d00 */
[----:B------:R1:W5:Y:S02]  /*f530*/  @!P5 LD.E.128 R60, desc[UR60][R8.64] ;  /* 0x0000003c083cd980 */ /* 0x000364000c101d00 */
.L_x_1709:
[----:B------:R-:W-:Y:S05]  /*f540*/  BSYNC B1 ;  /* 0x0000000000017941 */ /* 0x000fea0003800000 */
.L_x_1708:
[----:B-1---5:R-:W-:Y:S01]  /*f550*/  IMAD.MOV.U32 R4, RZ, RZ, R70 ;  /* 0x000000ffff047224 */ /* 0x022fe200078e0046 */
[----:B------:R-:W-:Y:S01]  /*f560*/  UMOV UR4, 0xffffffff ;  /* 0xffffffff00047882 */ /* 0x000fe20000000000 */
[----:B------:R-:W-:Y:S01]  /*f570*/  IMAD.MOV.U32 R5, RZ, RZ, R71 ;  /* 0x000000ffff057224 */ /* 0x000fe200078e0047 */
[----:B------:R-:W-:Y:S01]  /*f580*/  CS2R R54, SRZ ;  /* 0x0000000000367805 */ /* 0x000fe2000001ff00 */
[----:B--2---:R-:W-:Y:S01]  /*f590*/  IMAD.MOV.U32 R6, RZ, RZ, R68 ;  /* 0x000000ffff067224 */ /* 0x004fe200078e0044 */
        /* <DEDUP_REMOVED lines=23> */
[----:B------:R-:W-:Y:S02]  /*f710*/  PRMT R104, R104, 0x5410, R5 ;  /* 0x0000541068687816 */ /* 0x000fe40000000005 */
[----:B------:R-:W-:Y:S02]  /*f720*/  PRMT R122, R122, 0x5410, R6 ;  /* 0x000054107a7a7816 */ /* 0x000fe40000000006 */
[----:B------:R-:W-:Y:S01]  /*f730*/  PRMT R103, R7, 0x5410, R4 ;  /* 0x0000541007677816 */ /* 0x000fe20000000004 */
[----:B------:R-:W-:Y:S06]  /*f740*/  BRA.DIV UR4, `(.L_x_1710) ;  /* 0x000001e604ec7947 */ /* 0x000fec000b800000 */
[----:B------:R1:W2:Y:S04]  /*f750*/  SHFL.IDX PT, R7, R21, 0x1, 0x181f ;  /* 0x00381f0015077f89 */ /* 0x0002a800000e0000 */
[----:B------:R1:W0:Y:S04]  /*f760*/  SHFL.IDX PT, R6, R20, 0x1, 0x181f ;  /* 0x00381f0014067f89 */ /* 0x00022800000e0000 */
[----:B---3--:R1:W3:Y:S04]  /*f770*/  SHFL.IDX PT, R9, R72, 0x1, 0x181f ;  /* 0x00381f0048097f89 */ /* 0x0082e800000e0000 */
[----:B----4-:R1:W4:Y:S02]  /*f780*/  SHFL.IDX PT, R14, R3, 0x1, 0x181f ;  /* 0x00381f00030e7f89 */ /* 0x01032400000e0000 */
.L_x_2060:
        /* <DEDUP_REMOVED lines=19> */
[----:B------:R-:W-:Y:S01]  /*f8c0*/  @!P5 IMAD.SHL.U32 R11, R201, 0x2, RZ ;  /* 0x00000002c90bd824 */ /* 0x000fe200078e00ff */
[-C--:B0-----:R-:W-:Y:S02]  /*f8d0*/  @!P4 IADD3 R10, P0, R6, R5.reuse, RZ ;  /* 0x00000005060ac210 */ /* 0x081fe40007f1e0ff */
[C---:B----4-:R-:W-:Y:S02]  /*f8e0*/  @!P4 IADD3 R4, P1, R14.reuse, R5, RZ ;  /* 0x000000050e04c210 */ /* 0x050fe40007f3e0ff */
[-C--:B------:R-:W-:Y:S02]  /*f8f0*/  @!P5 IADD3 R8, P3, R14, R11.reuse, RZ ;  /* 0x0000000b0e08d210 */ /* 0x080fe40007f7e0ff */
[----:B------:R-:W-:Y:S01]  /*f900*/  @!P5 IADD3 R6, P2, R6, R11, RZ ;  /* 0x0000000b0606d210 */ /* 0x000fe20007f5e0ff */
[----:B--2---:R-:W-:Y:S01]  /*f910*/  @!P4 IMAD.X R11, R7, 0x1, R12, P0 ;  /* 0x00000001070bc824 */ /* 0x004fe200000e060c */
[----:B------:R-:W-:Y:S01]  /*f920*/  @!P5 SHF.L.U64.HI R14, R201, 0x1, R224 ;  /* 0x00000001c90ed819 */ /* 0x000fe200000102e0 */
        /* <DEDUP_REMOVED lines=12> */
.L_x_1712:
[----:B------:R-:W-:Y:S05]  /*f9f0*/  BSYNC B1 ;  /* 0x0000000000017941 */ /* 0x000fea0003800000 */
.L_x_1711:
[----:B0----5:R-:W-:Y:S01]  /*fa00*/  IMAD.MOV.U32 R4, RZ, RZ, R54 ;  /* 0x000000ffff047224 */ /* 0x021fe200078e0036 */
[----:B------:R-:W-:Y:S01]  /*fa10*/  UMOV UR4, 0xffffffff ;  /* 0xffffffff00047882 */ /* 0x000fe20000000000 */
[----:B------:R-:W-:Y:S02]  /*fa20*/  IMAD.MOV.U32 R5, RZ, RZ, R55 ;  /* 0x000000ffff057224 */ /* 0x000fe400078e0037 */
[----:B------:R-:W-:Y:S02]  /*fa30*/  IMAD.MOV.U32 R6, RZ, RZ, R52 ;  /* 0x000000ffff067224 */ /* 0x000fe400078e0034 */
[----:B--2---:R-:W-:Y:S01]  /*fa40*/  IMAD.MOV.U32 R7, RZ, RZ, R53 ;  /* 0x000000ffff077224 */ /* 0x004fe200078e0035 */
        /* <DEDUP_REMOVED lines=21> */
[----:B------:R0:W2:Y:S04]  /*fba0*/  SHFL.IDX PT, R7, R21, 0x2, 0x181f ;  /* 0x00581f0015077f89 */ /* 0x0000a800000e0000 */
[----:B------:R0:W0:Y:S04]  /*fbb0*/  SHFL.IDX PT, R6, R20, 0x2, 0x181f ;  /* 0x00581f0014067f89 */ /* 0x00002800000e0000 */
[----:B---3--:R3:W0:Y:S04]  /*fbc0*/  SHFL.IDX PT, R9, R72, 0x2, 0x181f ;  /* 0x00581f0048097f89 */ /* 0x00862800000e0000 */
[----:B----4-:R3:W4:Y:S02]  /*fbd0*/  SHFL.IDX PT, R14, R3, 0x2, 0x181f ;  /* 0x00581f00030e7f89 */ /* 0x01072400000e0000 */
.L_x_2066:
        /* <DEDUP_REMOVED lines=27> */
[----:B------:R-:W-:Y:S01]  /*fd90*/  @!P4 IMAD.X R5, R9, 0x1, R12, P1 ;  /* 0x000000010905c824 */ /* 0x000fe200008e060c */
        /* <DEDUP_REMOVED lines=11> */
.L_x_1715:
[----:B------:R-:W-:Y:S05]  /*fe50*/  BSYNC B1 ;  /* 0x0000000000017941 */ /* 0x000fea0003800000 */
.L_x_1714:
[----:B0----5:R-:W-:Y:S01]  /*fe60*/  IMAD.MOV.U32 R6, RZ, RZ, R36 ;  /* 0x000000ffff067224 */ /* 0x021fe200078e0024 */
[----:B------:R-:W-:Y:S01]  /*fe70*/  UMOV UR4, 0xffffffff ;  /* 0xffffffff00047882 */ /* 0x000fe20000000000 */
[----:B--2---:R-:W-:Y:S02]  /*fe80*/  IMAD.MOV.U32 R7, RZ, RZ, R37 ;  /* 0x000000ffff077224 */ /* 0x004fe400078e0025 */
        /* <DEDUP_REMOVED lines=24> */
[----:B-1----:R-:W0:Y:S04]  /*10010*/  SHFL.IDX PT, R21, R21, 0x3, 0x181f ;  /* 0x00781f0015157f89 */ /* 0x002e2800000e0000 */
[----:B------:R-:W1:Y:S04]  /*10020*/  SHFL.IDX PT, R20, R20, 0x3, 0x181f ;  /* 0x00781f0014147f89 */ /* 0x000e6800000e0000 */
[----:B------:R2:W0:Y:S04]  /*10030*/  SHFL.IDX PT, R77, R72, 0x3, 0x181f ;  /* 0x00781f00484d7f89 */ /* 0x00042800000e0000 */
[----:B---3--:R-:W3:Y:S02]  /*10040*/  SHFL.IDX PT, R3, R3, 0x3, 0x181f ;  /* 0x00781f0003037f89 */ /* 0x008ee400000e0000 */
.L_x_2072:
[----:B------:R-:W-:Y:S01]  /*10050*/  VIADD R5, R0, 0x60 ;  /* 0x0000006000057836 */ /* 0x000fe20000000000 */
[----:B------:R-:W-:Y:S01]  /*10060*/  BSSY B1, `(.L_x_1717) ;  /* 0x0000025000017945 */ /* 0x000fe20003800000 */
[----:B------:R-:W-:Y:S02]  /*10070*/  CS2R R10, SRZ ;  /* 0x00000000000a7805 */ /* 0x000fe4000001ff00 */
[----:B------:R-:W-:Y:S02]  /*10080*/  CS2R R8, SRZ ;  /* 0x0000000000087805 */ /* 0x000fe4000001ff00 */
[----:B----4-:R-:W-:Y:S02]  /*10090*/  CS2R R14, SRZ ;  /* 0x00000000000e7805 */ /* 0x010fe4000001ff00 */
[----:B------:R-:W-:Y:S02]  /*100a0*/  ISETP.GE.AND P0, PT, R5, R76, PT ;  /* 0x0000004c0500720c */ /* 0x000fe40003f06270 */
[----:B------:R-:W-:-:S02]  /*100b0*/  CS2R R4, SRZ ;  /* 0x0000000000047805 */ /* 0x000fc4000001ff00 */
[----:B------:R-:W-:Y:S02]  /*100c0*/  CS2R R12, SRZ ;  /* 0x00000000000c7805 */ /* 0x000fe4000001ff00 */
[----:B------:R-:W-:Y:S02]  /*100d0*/  CS2R R74, SRZ ;  /* 0x00000000004a7805 */ /* 0x000fe4000001ff00 */
[----:B--2---:R-:W-:-:S05]  /*100e0*/  CS2R R72, SRZ ;  /* 0x0000000000487805 */ /* 0x004fca000001ff00 */
[----:B------:R-:W-:Y:S05]  /*100f0*/  @P0 BRA `(.L_x_1718) ;  /* 0x00000000006c0947 */ /* 0x000fea0003800000 */
[----:B------:R-:W-:Y:S01]  /*10100*/  ULDC UR4, c[0x0][0x3f4] ;  /* 0x0000fd0000047ab9 */ /* 0x000fe20000000800 */
[----:B------:R-:W-:Y:S02]  /*10110*/  CS2R R10, SRZ ;  /* 0x00000000000a7805 */ /* 0x000fe4000001ff00 */
[----:B------:R-:W-:Y:S02]  /*10120*/  ISETP.GE.AND P4, PT, R18, UR4, PT ;  /* 0x0000000412007c0c */ /* 0x000fe4000bf86270 */
[----:B------:R-:W-:Y:S02]  /*10130*/  CS2R R8, SRZ ;  /* 0x0000000000087805 */ /* 0x000fe4000001ff00 */
[----:B------:R-:W-:Y:S02]  /*10140*/  ISETP.GE.AND P5, PT, R203, UR4, PT ;  /* 0x00000004cb007c0c */ /* 0x000fe4000bfa6270 */
[----:B------:R-:W-:Y:S02]  /*10150*/  CS2R R74, SRZ ;  /* 0x00000000004a7805 */ /* 0x000fe4000001ff00 */
[----:B------:R-:W-:-:S05]  /*10160*/  CS2R R72, SRZ ;  /* 0x0000000000487805 */ /* 0x000fca000001ff00 */
[C---:B------:R-:W-:Y:S01]  /*10170*/  @!P4 IMAD.SHL.U32 R6, R18.reuse, 0x2, RZ ;  /* 0x000000021206c824 */ /* 0x040fe200078e00ff */
[----:B------:R-:W-:-:S03]  /*10180*/  @!P4 SHF.L.U64.HI R0, R18, 0x1, R19 ;  /* 0x000000011200c819 */ /* 0x000fc60000010213 */
[----:B------:R-:W-:Y:S01]  /*10190*/  @!P5 IMAD.SHL.U32 R5, R201, 0x2, RZ ;  /* 0x00000002c905d824 */ /* 0x000fe200078e00ff */
[CC--:B-1----:R-:W-:Y:S02]  /*101a0*/  @!P4 IADD3 R4, P0, R20.reuse, R6.reuse, RZ ;  /* 0x000000061404c210 */ /* 0x0c2fe40007f1e0ff */
[C---:B---3--:R-:W-:Y:S02]  /*101b0*/  @!P4 IADD3 R6, P1, R3.reuse, R6, RZ ;  /* 0x000000060306c210 */ /* 0x048fe40007f3e0ff */
[-C--:B------:R-:W-:Y:S02]  /*101c0*/  @!P5 IADD3 R12, P2, R20, R5.reuse, RZ ;  /* 0x00000005140cd210 */ /* 0x080fe40007f5e0ff */
[----:B------:R-:W-:Y:S01]  /*101d0*/  @!P5 IADD3 R20, P3, R3, R5, RZ ;  /* 0x000000050314d210 */ /* 0x000fe20007f7e0ff */
[--C-:B0-----:R-:W-:Y:S02]  /*101e0*/  @!P4 IMAD.X R5, R21, 0x1, R0.reuse, P0 ;  /* 0x000000011505c824 */ /* 0x101fe400000e0600 */
[----:B------:R-:W-:Y:S01]  /*101f0*/  @!P4 IMAD.X R7, R77, 0x1, R0, P1 ;  /* 0x000000014d07c824 */ /* 0x000fe200008e0600 */
[----:B------:R-:W-:-:S02]  /*10200*/  @!P5 SHF.L.U64.HI R0, R201, 0x1, R224 ;  /* 0x00000001c900d819 */ /* 0x000fc400000102e0 */
[----:B------:R0:W5:Y:S04]  /*10210*/  @!P4 LD.E.128 R8, desc[UR60][R4.64] ;  /* 0x0000003c0408c980 */ /* 0x000168000c101d00 */
[----:B------:R1:W5:Y:S01]  /*10220*/  @!P4 LD.E.128 R72, desc[UR60][R6.64] ;  /* 0x0000003c0648c980 */ /* 0x000362000c101d00 */
[--C-:B------:R-:W-:Y:S01]  /*10230*/  @!P5 IMAD.X R13, R21, 0x1, R0.reuse, P2 ;  /* 0x00000001150dd824 */ /* 0x100fe200010e0600 */
[----:B------:R-:W-:Y:S01]  /*10240*/  CS2R R14, SRZ ;  /* 0x00000000000e7805 */ /* 0x000fe2000001ff00 */
[----:B------:R-:W-:Y:S01]  /*10250*/  @!P5 IMAD.X R21, R77, 0x1, R0, P3 ;  /* 0x000000014d15d824 */ /* 0x000fe200018e0600 */
[----:B0-----:R-:W-:Y:S02]  /*10260*/  CS2R R4, SRZ ;  /* 0x0000000000047805 */ /* 0x001fe4000001ff00 */
[----:B-1----:R-:W-:-:S06]  /*10270*/  CS2R R6, SRZ ;  /* 0x0000000000067805 */ /* 0x002fcc000001ff00 */
[----:B------:R0:W5:Y:S02]  /*10280*/  @!P5 LD.E.128 R4, desc[UR60][R12.64] ;  /* 0x0000003c0c04d980 */ /* 0x000164000c101d00 */
[----:B0-----:R-:W-:-:S06]  /*10290*/  CS2R R12, SRZ ;  /* 0x00000000000c7805 */ /* 0x001fcc000001ff00 */
[----:B------:R2:W5:Y:S02]  /*102a0*/  @!P5 LD.E.128 R12, desc[UR60][R20.64] ;  /* 0x0000003c140cd980 */ /* 0x000564000c101d00 */
.L_x_1718:
[----:B------:R-:W-:Y:S05]  /*102b0*/  BSYNC B1 ;  /* 0x0000000000017941 */ /* 0x000fea0003800000 */
.L_x_1717:
[----:B---3--:R-:W3:Y:S01]  /*102c0*/  LDL R3, [R1+0x8c] ;  /* 0x00008c0001037983 */ /* 0x008ee20000100800 */
[----:B------:R-:W-:Y:S01]  /*102d0*/  BSSY B1, `(.L_x_1719) ;  /* 0x0000007000017945 */ /* 0x000fe20003800000 */
[----:B---3--:R-:W-:-:S04]  /*102e0*/  LEA.HI R0, R3, R3, RZ, 0x1 ;  /* 0x0000000303007211 */ /* 0x008fc800078f08ff */
[----:B------:R-:W-:-:S05]  /*102f0*/  LOP3.LUT R0, R0, 0xfffffffe, RZ, 0xc0, !PT ;  /* 0xfffffffe00007812 */ /* 0x000fca00078ec0ff */
[----:B------:R-:W-:-:S05]  /*10300*/  IMAD.IADD R0, R3, 0x1, -R0 ;  /* 0x0000000103007824 */ /* 0x000fca00078e0a00 */
[----:B------:R-:W-:-:S04]  /*10310*/  SHF.L.U32 R0, R0, 0x1f, RZ ;  /* 0x0000001f00007819 */ /* 0x000fc800000006ff */
[----:B------:R-:W3:Y:S02]  /*10320*/  SYNCS.PHASECHK.TRANS64.TRYWAIT P0, [R17+URZ+0x30800], R0 ;  /* 0x03080000110075a7 */ /* 0x000ee4000800017f */
[----:B---3--:R-:W-:Y:S05]  /*10330*/  @!P0 BRA `(.L_x_1720) ;  /* 0x000001e000448947 */ /* 0x008fea0003800000 */
.L_x_2073:
[----:B------:R-:W-:Y:S05]  /*10340*/  BSYNC B1 ;  /* 0x0000000000017941 */ /* 0x000fea0003800000 */
.L_x_1719:
[----:B-12---:R-:W2:Y:S04]  /*10350*/  LDL R20, [R1+0x58] ;  /* 0x0000580001147983 */ /* 0x006ea80000100800 */
[----:B------:R-:W4:Y:S01]  /*10360*/  LDL R123, [R1+0xc] ;  /* 0x00000c00017b7983 */ /* 0x000f220000100800 */
[----:B-----5:R-:W-:Y:S01]  /*10370*/  IMAD.MOV.U32 R3, RZ, RZ, R6 ;  /* 0x000000ffff037224 */ /* 0x020fe200078e0006 */
[----:B------:R-:W-:Y:S01]  /*10380*/  BSSY B1, `(.L_x_1721) ;  /* 0x00000f5000017945 */ /* 0x000fe20003800000 */
[----:B---3--:R-:W-:-:S05]  /*10390*/  IMAD.MOV.U32 R0, RZ, RZ, R7 ;  /* 0x000000ffff007224 */ /* 0x008fca00078e0007 */
[----:B0-----:R-:W-:Y:S01]  /*103a0*/  PRMT R21, R3, 0x5410, R0 ;  /* 0x0000541003157816 */ /* 0x001fe20000000000 */
        /* <DEDUP_REMOVED lines=16> */
[----:B--2---:R-:W-:Y:S01]  /*104b0*/  VIADDMNMX R0, R76, -R20, 0x80, PT ;  /* 0x000000804c007446 */ /* 0x004fe20003800914 */
[----:B------:R-:W-:-:S03]  /*104c0*/  IMAD.MOV.U32 R20, RZ, RZ, R74 ;  /* 0x000000ffff147224 */ /* 0x000fc600078e004a */
[----:B----4-:R-:W-:Y:S02]  /*104d0*/  ISETP.GE.AND P0, PT, R123, R0, PT ;  /* 0x000000007b00720c */ /* 0x010fe40003f06270 */
[----:B------:R-:W-:Y:S01]  /*104e0*/  PRMT R100, R20, 0x5410, R3 ;  /* 0x0000541014647816 */ /* 0x000fe20000000003 */
[----:B------:R-:W-:Y:S02]  /*104f0*/  IMAD.MOV.U32 R20, RZ, RZ, R72 ;  /* 0x000000ffff147224 */ /* 0x000fe400078e0048 */
[----:B------:R-:W-:-:S05]  /*10500*/  IMAD.MOV.U32 R3, RZ, RZ, R73 ;  /* 0x000000ffff037224 */ /* 0x000fca00078e0049 */
[----:B------:R-:W-:-:S03]  /*10510*/  PRMT R101, R20, 0x5410, R3 ;  /* 0x0000541014657816 */ /* 0x000fc60000000003 */
[----:B------:R-:W-:Y:S05]  /*10520*/  @P0 BRA `(.L_x_1722) ;  /* 0x0000000c00680947 */ /* 0x000fea0003800000 */
[----:B------:R0:W5:Y:S01]  /*10530*/  LDL R126, [R1+0x60] ;  /* 0x00006000017e7983 */ /* 0x0001620000100800 */
[----:B------:R-:W1:Y:S03]  /*10540*/  LDC R3, c[0x0][0x3f4] ;  /* 0x0000fd00ff037b82 */ /* 0x000e660000000800 */
[----:B------:R0:W5:Y:S04]  /*10550*/  LDL R125, [R1+0xcc] ;  /* 0x0000cc00017d7983 */ /* 0x0001680000100800 */
[----:B------:R0:W5:Y:S01]  /*10560*/  LDL R124, [R1+0x6c] ;  /* 0x00006c00017c7983 */ /* 0x0001620000100800 */
[----:B------:R-:W-:Y:S01]  /*10570*/  BSSY B2, `(.L_x_1723) ;  /* 0x000006b000027945 */ /* 0x000fe20003800000 */
[----:B-1----:R-:W-:-:S13]  /*10580*/  ISETP.GE.AND P0, PT, R18, R3, PT ;  /* 0x000000031200720c */ /* 0x002fda0003f06270 */
[----:B0-----:R-:W-:Y:S05]  /*10590*/  @P0 BRA `(.L_x_1724) ;  /* 0x0000000400a00947 */ /* 0x001fea0003800000 */
[----:B------:R-:W2:Y:S04]  /*105a0*/  LDL R77, [R1+0x80] ;  /* 0x00008000014d7983 */ /* 0x000ea80000100800 */
[----:B------:R-:W3:Y:S01]  /*105b0*/  LDL R127, [R1+0x70] ;  /* 0x00007000017f7983 */ /* 0x000ee20000100800 */
[----:B------:R-:W-:Y:S02]  /*105c0*/  SHF.R.U64 R92, R56, 0x10, R57 ;  /* 0x00000010385c7819 */ /* 0x000fe40000001239 */
[----:B------:R-:W-:Y:S02]  /*105d0*/  SHF.R.U64 R91, R64, 0x10, R65 ;  /* 0x00000010405b7819 */ /* 0x000fe40000001241 */
[----:B------:R-:W-:Y:S02]  /*105e0*/  PRMT R92, R122, 0x5432, R92 ;  /* 0x000054327a5c7816 */ /* 0x000fe4000000005c */
[----:B------:R-:W-:-:S02]  /*105f0*/  SHF.R.U64 R64, R66, 0x10, R67 ;  /* 0x0000001042407819 */ /* 0x000fc40000001243 */
[----:B------:R-:W-:Y:S02]  /*10600*/  SHF.R.U32.HI R87, RZ, 0x10, R67 ;  /* 0x00000010ff577819 */ /* 0x000fe40000011643 */
[----:B------:R-:W-:Y:S02]  /*10610*/  PRMT R91, R102, 0x5410, R91 ;  /* 0x00005410665b7816 */ /* 0x000fe4000000005b */
[----:B------:R-:W-:Y:S01]  /*10620*/  SHF.R.U32.HI R89, RZ, 0x10, R57 ;  /* 0x00000010ff597819 */ /* 0x000fe20000011639 */
[----:B------:R-:W-:Y:S01]  /*10630*/  IMAD.U32 R57, R92, 0x10000, RZ ;  /* 0x000100005c397824 */ /* 0x000fe200078e00ff */
[--C-:B------:R-:W-:Y:S02]  /*10640*/  SHF.R.U64 R66, R58, 0x10, R59.reuse ;  /* 0x000000103a427819 */ /* 0x100fe4000000123b */
[----:B------:R-:W-:Y:S02]  /*10650*/  SHF.R.U32.HI R58, RZ, 0x10, R59 ;  /* 0x00000010ff3a7819 */ /* 0x000fe4000001163b */
[----:B------:R-:W-:-:S02]  /*10660*/  PRMT R56, R88, 0x5432, R64 ;  /* 0x0000543258387816 */ /* 0x000fc40000000040 */
[----:B------:R-:W-:Y:S01]  /*10670*/  PRMT R87, R88, 0x5410, R87 ;  /* 0x0000541058577816 */ /* 0x000fe20000000057 */
[----:B------:R-:W-:Y:S01]  /*10680*/  IMAD.U32 R88, R91, 0x10000, RZ ;  /* 0x000100005b587824 */ /* 0x000fe200078e00ff */
[----:B------:R-:W-:Y:S02]  /*10690*/  SHF.R.U32.HI R90, RZ, 0x10, R65 ;  /* 0x00000010ff5a7819 */ /* 0x000fe40000011641 */
[----:B------:R-:W-:Y:S02]  /*106a0*/  PRMT R89, R103, 0x5410, R89 ;  /* 0x0000541067597816 */ /* 0x000fe40000000059 */
[----:B------:R-:W-:Y:S02]  /*106b0*/  PRMT R90, R102, 0x5432, R90 ;  /* 0x00005432665a7816 */ /* 0x000fe4000000005a */
[----:B------:R-:W-:Y:S01]  /*106c0*/  PRMT R58, R104, 0x5432, R58 ;  /* 0x00005432683a7816 */ /* 0x000fe2000000003a */
[----:B------:R-:W-:Y:S01]  /*106d0*/  IMAD.U32 R67, R89, 0x10000, RZ ;  /* 0x0001000059437824 */ /* 0x000fe200078e00ff */
[----:B------:R-:W-:Y:S01]  /*106e0*/  PRMT R66, R103, 0x5432, R66 ;  /* 0x0000543267427816 */ /* 0x000fe20000000042 */
[----:B------:R-:W-:Y:S01]  /*106f0*/  IMAD.U32 R104, R87, 0x10000, RZ ;  /* 0x0001000057687824 */ /* 0x000fe200078e00ff */
[----:B------:R-:W-:-:S02]  /*10700*/  LOP3.LUT R92, R92, 0xffff0000, RZ, 0xc0, !PT ;  /* 0xffff00005c5c7812 */ /* 0x000fc400078ec0ff */
[----:B------:R-:W-:Y:S02]  /*10710*/  LOP3.LUT R91, R91, 0xffff0000, RZ, 0xc0, !PT ;  /* 0xffff00005b5b7812 */ /* 0x000fe400078ec0ff */
[----:B--2---:R-:W-:-:S04]  /*10720*/  LEA.HI R20, R3, R77, RZ, 0x1d ;  /* 0x0000004d03147211 */ /* 0x004fc800078fe8ff */
[----:B------:R-:W-:Y:S01]  /*10730*/  SHF.R.S32.HI R76, RZ, 0x1f, R20 ;  /* 0x0000001fff4c7819 */ /* 0x000fe20000011414 */
[----:B---3--:R-:W0:Y:S03]  /*10740*/  LDS.128 R80, [R127] ;  /* 0x000000007f507984 */ /* 0x008e260000000c00 */
[----:B------:R-:W-:Y:S01]  /*10750*/  LEA.HI R76, R76, R20, RZ, 0x3 ;  /* 0x000000144c4c7211 */ /* 0x000fe200078f18ff */
[----:B------:R-:W-:-:S04]  /*10760*/  IMAD.SHL.U32 R20, R20, 0x8, RZ ;  /* 0x0000000814147824 */ /* 0x000fc800078e00ff */
[----:B------:R-:W-:Y:S01]  /*10770*/  IMAD.SHL.U32 R76, R76, 0x400, RZ ;  /* 0x000004004c4c7824 */ /* 0x000fe200078e00ff */
[----:B-----5:R-:W-:-:S04]  /*10780*/  LOP3.LUT R20, R126, 0x38, R20, 0xf8, !PT ;  /* 0x000000387e147812 */ /* 0x020fc800078ef814 */
[----:B------:R-:W-:Y:S02]  /*10790*/  LOP3.LUT R20, R20, R125, RZ, 0x3c, !PT ;  /* 0x0000007d14147212 */ /* 0x000fe400078e3cff */
[----:B------:R-:W-:-:S04]  /*107a0*/  LOP3.LUT R76, R76, 0x7fffe000, RZ, 0xc0, !PT ;  /* 0x7fffe0004c4c7812 */ /* 0x000fc800078ec0ff */
[----:B------:R-:W-:-:S05]  /*107b0*/  IADD3 R20, R20, R76, R124 ;  /* 0x0000004c14147210 */ /* 0x000fca0007ffe07c */
[----:B------:R-:W-:-:S05]  /*107c0*/  IMAD R20, R20, 0x2, R17 ;  /* 0x0000000214147824 */ /* 0x000fca00078e0211 */
[----:B------:R-:W1:Y:S01]  /*107d0*/  LDS.128 R76, [R20+0x10400] ;  /* 0x01040000144c7984 */ /* 0x000e620000000c00 */
[C---:B0-----:R-:W-:Y:S01]  /*107e0*/  IMAD.U32 R64, R80.reuse, 0x10000, RZ ;  /* 0x0001000050407824 */ /* 0x041fe200078e00ff */
[----:B------:R-:W-:Y:S01]  /*107f0*/  LOP3.LUT R80, R80, 0xffff0000, RZ, 0xc0, !PT ;  /* 0xffff000050507812 */ /* 0x000fe200078ec0ff */
[----:B-1----:R-:W-:Y:S02]  /*10800*/  IMAD.U32 R59, R76, 0x10000, RZ ;  /* 0x000100004c3b7824 */ /* 0x002fe400078e00ff */
[C---:B------:R-:W-:Y:S01]  /*10810*/  IMAD.U32 R102, R77.reuse, 0x10000, RZ ;  /* 0x000100004d667824 */ /* 0x040fe200078e00ff */
[----:B------:R-:W-:Y:S01]  /*10820*/  LOP3.LUT R77, R77, 0xffff0000, RZ, 0xc0, !PT ;  /* 0xffff00004d4d7812 */ /* 0x000fe200078ec0ff */
[CC--:B------:R-:W-:Y:S01]  /*10830*/  FMUL.FTZ R65, R59.reuse, R57.reuse ;  /* 0x000000393b417220 */ /* 0x0c0fe20000410000 */
[-C--:B------:R-:W-:Y:S01]  /*10840*/  FMUL.FTZ R59, R59, R88.reuse ;  /* 0x000000583b3b7220 */ /* 0x080fe20000410000 */
[C---:B------:R-:W-:Y:S01]  /*10850*/  IMAD.U32 R103, R79.reuse, 0x10000, RZ ;  /* 0x000100004f677824 */ /* 0x040fe200078e00ff */
[----:B------:R-:W-:Y:S01]  /*10860*/  LOP3.LUT R79, R79, 0xffff0000, RZ, 0xc0, !PT ;  /* 0xffff00004f4f7812 */ /* 0x000fe200078ec0ff */
[C---:B------:R-:W-:Y:S01]  /*10870*/  FFMA.FTZ R88, R64.reuse, R88, -R65 ;  /* 0x0000005840587223 */ /* 0x040fe20000010841 */
[----:B------:R-:W-:Y:S01]  /*10880*/  FFMA.FTZ R64, R64, R57, R59 ;  /* 0x0000003940407223 */ /* 0x000fe2000001003b */
[----:B------:R-:W-:-:S02]  /*10890*/  IMAD.U32 R65, R81, 0x10000, RZ ;  /* 0x0001000051417824 */ /* 0x000fc400078e00ff */
[----:B------:R-:W-:Y:S01]  /*108a0*/  FMUL.FTZ R57, R102, R67 ;  /* 0x0000004366397220 */ /* 0x000fe20000410000 */
[----:B------:R-:W-:Y:S01]  /*108b0*/  IMAD.U32 R59, R90, 0x10000, RZ ;  /* 0x000100005a3b7824 */ /* 0x000fe200078e00ff */
[----:B------:R-:W-:-:S03]  /*108c0*/  LOP3.LUT R81, R81, 0xffff0000, RZ, 0xc0, !PT ;  /* 0xffff000051517812 */ /* 0x000fc600078ec0ff */
[-C--:B------:R-:W-:Y:S01]  /*108d0*/  FFMA.FTZ R57, R65, R59.reuse, -R57 ;  /* 0x0000003b41397223 */ /* 0x080fe20000010839 */
[----:B------:R-:W-:Y:S01]  /*108e0*/  FMUL.FTZ R59, R102, R59 ;  /* 0x0000003b663b7220 */ /* 0x000fe20000410000 */
[C---:B------:R-:W-:Y:S01]  /*108f0*/  IMAD.U32 R102, R83.reuse, 0x10000, RZ ;  /* 0x0001000053667824 */ /* 0x040fe200078e00ff */
[----:B------:R-:W-:Y:S02]  /*10900*/  LOP3.LUT R83, R83, 0xffff0000, RZ, 0xc0, !PT ;  /* 0xffff000053537812 */ /* 0x000fe400078ec0ff */
[----:B------:R-:W-:Y:S01]  /*10910*/  FFMA.FTZ R65, R65, R67, R59 ;  /* 0x0000004341417223 */ /* 0x000fe2000001003b */
[C---:B------:R-:W-:Y:S01]  /*10920*/  IMAD.U32 R67, R58.reuse, 0x10000, RZ ;  /* 0x000100003a437824 */ /* 0x040fe200078e00ff */
[----:B------:R-:W-:-:S03]  /*10930*/  LOP3.LUT R58, R58, 0xffff0000, RZ, 0xc0, !PT ;  /* 0xffff00003a3a7812 */ /* 0x000fc600078ec0ff */
[C---:B------:R-:W-:Y:S01]  /*10940*/  FMUL.FTZ R59, R103.reuse, R67 ;  /* 0x00000043673b7220 */ /* 0x040fe20000410000 */
[----:B------:R-:W-:-:S03]  /*10950*/  FMUL.FTZ R103, R103, R104 ;  /* 0x0000006867677220 */ /* 0x000fc60000410000 */
[C---:B------:R-:W-:Y:S01]  /*10960*/  FFMA.FTZ R59, R102.reuse, R104, -R59 ;  /* 0x00000068663b7223 */ /* 0x040fe2000001083b */
[----:B------:R-:W-:Y:S01]  /*10970*/  FFMA.FTZ R67, R102, R67, R103 ;  /* 0x0000004366437223 */ /* 0x000fe20000010067 */
[----:B------:R-:W-:-:S05]  /*10980*/  LOP3.LUT R102, R76, 0xffff0000, RZ, 0xc0, !PT ;  /* 0xffff00004c667812 */ /* 0x000fca00078ec0ff */
[----:B------:R-:W-:-:S04]  /*10990*/  FMUL.FTZ R76, R102, R92 ;  /* 0x0000005c664c7220 */ /* 0x000fc80000410000 */
[-C--:B------:R-:W-:Y:S01]  /*109a0*/  FFMA.FTZ R76, R80, R91.reuse, -R76 ;  /* 0x0000005b504c7223 */ /* 0x080fe2000001084c */
[----:B------:R-:W-:Y:S01]  /*109b0*/  FMUL.FTZ R91, R102, R91 ;  /* 0x0000005b665b7220 */ /* 0x000fe20000410000 */
[C---:B------:R-:W-:Y:S01]  /*109c0*/  IMAD.U32 R102, R78.reuse, 0x10000, RZ ;  /* 0x000100004e667824 */ /* 0x040fe200078e00ff */
[----:B------:R-:W-:Y:S02]  /*109d0*/  LOP3.LUT R78, R78, 0xffff0000, RZ, 0xc0, !PT ;  /* 0xffff00004e4e7812 */ /* 0x000fe400078ec0ff */
[----:B------:R-:W-:Y:S01]  /*109e0*/  FFMA.FTZ R80, R80, R92, R91 ;  /* 0x0000005c50507223 */ /* 0x000fe2000001005b */
[----:B------:R-:W-:Y:S01]  /*109f0*/  LOP3.LUT R91, R89, 0xffff0000, RZ, 0xc0, !PT ;  /* 0xffff0000595b7812 */ /* 0x000fe200078ec0ff */
[----:B------:R-:W-:Y:S01]  /*10a00*/  IMAD.U32 R92, R66, 0x10000, RZ ;  /* 0x00010000425c7824 */ /* 0x000fe200078e00ff */
[----:B------:R-:W-:Y:S02]  /*10a10*/  LOP3.LUT R89, R90, 0xffff0000, RZ, 0xc0, !PT ;  /* 0xffff00005a597812 */ /* 0x000fe400078ec0ff */
[----:B------:R-:W-:Y:S01]  /*10a20*/  F2FP.BF16.F32.PACK_AB R64, R80, R64 ;  /* 0x000000405040723e */ /* 0x000fe200000010ff */
[----:B------:R-:W-:-:S02]  /*10a30*/  FMUL.FTZ R90, R77, R91 ;  /* 0x0000005b4d5a7220 */ /* 0x000fc40000410000 */
[-C--:B------:R-:W-:Y:S02]  /*10a40*/  FMUL.FTZ R77, R77, R89.reuse ;  /* 0x000000594d4d7220 */ /* 0x080fe40000410000 */
[C---:B------:R-:W-:Y:S02]  /*10a50*/  FFMA.FTZ R89, R81.reuse, R89, -R90 ;  /* 0x0000005951597223 */ /* 0x040fe4000001085a */
[----:B------:R-:W-:Y:S01]  /*10a60*/  FFMA.FTZ R90, R81, R91, R77 ;  /* 0x0000005b515a7223 */ /* 0x000fe2000001004d */
[----:B------:R-:W-:Y:S02]  /*10a70*/  IMAD.U32 R91, R82, 0x10000, RZ ;  /* 0x00010000525b7824 */ /* 0x000fe400078e00ff */
[----:B------:R-:W-:Y:S01]  /*10a80*/  FMUL.FTZ R81, R102, R92 ;  /* 0x0000005c66517220 */ /* 0x000fe20000410000 */
[C---:B------:R-:W-:Y:S01]  /*10a90*/  IMAD.U32 R77, R56.reuse, 0x10000, RZ ;  /* 0x00010000384d7824 */ /* 0x040fe200078e00ff */
[----:B------:R-:W-:Y:S02]  /*10aa0*/  LOP3.LUT R56, R56, 0xffff0000, RZ, 0xc0, !PT ;  /* 0xffff000038387812 */ /* 0x000fe400078ec0ff */
[----:B------:R-:W-:Y:S01]  /*10ab0*/  LOP3.LUT R82, R82, 0xffff0000, RZ, 0xc0, !PT ;  /* 0xffff000052527812 */ /* 0x000fe200078ec0ff */
[-C--:B------:R-:W-:Y:S01]  /*10ac0*/  FFMA.FTZ R81, R91, R77.reuse, -R81 ;  /* 0x0000004d5b517223 */ /* 0x080fe20000010851 */
[----:B------:R-:W-:Y:S01]  /*10ad0*/  FMUL.FTZ R77, R102, R77 ;  /* 0x0000004d664d7220 */ /* 0x000fe20000410000 */
[----:B------:R-:W-:-:S02]  /*10ae0*/  F2FP.BF16.F32.PACK_AB R57, R89, R57 ;  /* 0x000000395939723e */ /* 0x000fc400000010ff */
[----:B------:R-:W-:Y:S01]  /*10af0*/  F2FP.BF16.F32.PACK_AB R65, R90, R65 ;  /* 0x000000415a41723e */ /* 0x000fe200000010ff */
[----:B------:R-:W-:Y:S01]  /*10b00*/  FFMA.FTZ R77, R91, R92, R77 ;  /* 0x0000005c5b4d7223 */ /* 0x000fe2000001004d */
[----:B------:R-:W-:-:S05]  /*10b10*/  LOP3.LUT R91, R66, 0xffff0000, RZ, 0xc0, !PT ;  /* 0xffff0000425b7812 */ /* 0x000fca00078ec0ff */
[C---:B------:R-:W-:Y:S01]  /*10b20*/  FMUL.FTZ R66, R78.reuse, R91 ;  /* 0x0000005b4e427220 */ /* 0x040fe20000410000 */
[----:B------:R-:W-:-:S03]  /*10b30*/  FMUL.FTZ R78, R78, R56 ;  /* 0x000000384e4e7220 */ /* 0x000fc60000410000 */
[C---:B------:R-:W-:Y:S01]  /*10b40*/  FFMA.FTZ R66, R82.reuse, R56, -R66 ;  /* 0x0000003852427223 */ /* 0x040fe20000010842 */
[----:B------:R-:W-:Y:S01]  /*10b50*/  FFMA.FTZ R78, R82, R91, R78 ;  /* 0x0000005b524e7223 */ /* 0x000fe2000001004e */
[----:B------:R-:W-:Y:S01]  /*10b60*/  LOP3.LUT R82, R87, 0xffff0000, RZ, 0xc0, !PT ;  /* 0xffff000057527812 */ /* 0x000fe200078ec0ff */
[----:B------:R-:W-:-:S04]  /*10b70*/  FMUL.FTZ R56, R79, R58 ;  /* 0x0000003a4f387220 */ /* 0x000fc80000410000 */
[-C--:B------:R-:W-:Y:S01]  /*10b80*/  FMUL.FTZ R79, R79, R82.reuse ;  /* 0x000000524f4f7220 */ /* 0x080fe20000410000 */
[C---:B------:R-:W-:Y:S01]  /*10b90*/  FFMA.FTZ R82, R83.reuse, R82, -R56 ;  /* 0x0000005253527223 */ /* 0x040fe20000010838 */
[----:B------:R-:W-:Y:S02]  /*10ba0*/  F2FP.BF16.F32.PACK_AB R56, R76, R88 ;  /* 0x000000584c38723e */ /* 0x000fe400000010ff */
[----:B------:R-:W-:Y:S01]  /*10bb0*/  FFMA.FTZ R79, R83, R58, R79 ;  /* 0x0000003a534f7223 */ /* 0x000fe2000001004f */
[----:B------:R-:W-:Y:S02]  /*10bc0*/  F2FP.BF16.F32.PACK_AB R58, R66, R81 ;  /* 0x00000051423a723e */ /* 0x000fe400000010ff */
[----:B------:R-:W-:Y:S02]  /*10bd0*/  F2FP.BF16.F32.PACK_AB R59, R82, R59 ;  /* 0x0000003b523b723e */ /* 0x000fe400000010ff */
[----:B------:R-:W-:Y:S02]  /*10be0*/  F2FP.BF16.F32.PACK_AB R66, R78, R77 ;  /* 0x0000004d4e42723e */ /* 0x000fe400000010ff */
[----:B------:R-:W-:Y:S01]  /*10bf0*/  F2FP.BF16.F32.PACK_AB R67, R79, R67 ;  /* 0x000000434f43723e */ /* 0x000fe200000010ff */
[----:B------:R0:W-:Y:S04]  /*10c00*/  STS.128 [R127], R56 ;  /* 0x000000387f007388 */ /* 0x0001e80000000c00 */
[----:B------:R0:W-:Y:S02]  /*10c10*/  STS.128 [R20+0x10400], R64 ;  /* 0x0104004014007388 */ /* 0x0001e40000000c00 */
.L_x_1724:
[----:B------:R-:W-:Y:S05]  /*10c20*/  BSYNC B2 ;  /* 0x0000000000027941 */ /* 0x000fea0003800000 */
.L_x_1723:
[----:B------:R-:W-:-:S13]  /*10c30*/  ISETP.GE.AND P0, PT, R203, R3, PT ;  /* 0x00000003cb00720c */ /* 0x000fda0003f06270 */
[----:B------:R-:W-:Y:S05]  /*10c40*/  @P0 BRA `(.L_x_1722) ;  /* 0x0000000400a00947 */ /* 0x000fea0003800000 */
[----:B0-----:R-:W2:Y:S04]  /*10c50*/  LDL R20, [R1+0xa0] ;  /* 0x0000a00001147983 */ /* 0x001ea80000100800 */
[----:B------:R-:W3:Y:S01]  /*10c60*/  LDL R89, [R1+0xc0] ;  /* 0x0000c00001597983 */ /* 0x000ee20000100800 */
[----:B------:R-:W-:Y:S02]  /*10c70*/  SHF.R.U64 R78, R60, 0x10, R61 ;  /* 0x000000103c4e7819 */ /* 0x000fe4000000123d */
[----:B------:R-:W-:Y:S02]  /*10c80*/  SHF.R.U64 R79, R68, 0x10, R69 ;  /* 0x00000010444f7819 */ /* 0x000fe40000001245 */
[----:B------:R-:W-:Y:S02]  /*10c90*/  PRMT R78, R121, 0x5432, R78 ;  /* 0x00005432794e7816 */ /* 0x000fe4000000004e */
[----:B------:R-:W-:-:S02]  /*10ca0*/  PRMT R79, R119, 0x5410, R79 ;  /* 0x00005410774f7816 */ /* 0x000fc4000000004f */
[----:B------:R-:W-:Y:S02]  /*10cb0*/  SHF.R.U32.HI R76, RZ, 0x10, R61 ;  /* 0x00000010ff4c7819 */ /* 0x000fe4000001163d */
[----:B------:R-:W-:Y:S01]  /*10cc0*/  SHF.R.U32.HI R82, RZ, 0x10, R69 ;  /* 0x00000010ff527819 */ /* 0x000fe20000011645 */
[----:B------:R-:W-:Y:S01]  /*10cd0*/  IMAD.U32 R81, R79, 0x10000, RZ ;  /* 0x000100004f517824 */ /* 0x000fe200078e00ff */
[----:B------:R-:W-:Y:S02]  /*10ce0*/  PRMT R76, R119, 0x5432, R76 ;  /* 0x00005432774c7816 */ /* 0x000fe4000000004c */
[----:B------:R-:W-:Y:S02]  /*10cf0*/  PRMT R82, R120, 0x5432, R82 ;  /* 0x0000543278527816 */ /* 0x000fe40000000052 */
[----:B------:R-:W-:Y:S02]  /*10d00*/  SHF.R.U32.HI R80, RZ, 0x10, R71 ;  /* 0x00000010ff507819 */ /* 0x000fe40000011647 */
[----:B------:R-:W-:Y:S01]  /*10d10*/  LOP3.LUT R79, R79, 0xffff0000, RZ, 0xc0, !PT ;  /* 0xffff00004f4f7812 */ /* 0x000fe200078ec0ff */
[----:B------:R-:W-:Y:S01]  /*10d20*/  IMAD.U32 R69, R82, 0x10000, RZ ;  /* 0x0001000052457824 */ /* 0x000fe200078e00ff */
[----:B------:R-:W-:-:S02]  /*10d30*/  PRMT R80, R118, 0x5432, R80 ;  /* 0x0000543276507816 */ /* 0x000fc40000000050 */
[----:B------:R-:W-:Y:S02]  /*10d40*/  SHF.R.U64 R70, R70, 0x10, R71 ;  /* 0x0000001046467819 */ /* 0x000fe40000001247 */
[----:B--2---:R-:W-:-:S04]  /*10d50*/  LEA.HI R3, R3, R20, RZ, 0x1d ;  /* 0x0000001403037211 */ /* 0x004fc800078fe8ff */
[----:B------:R-:W-:Y:S01]  /*10d60*/  SHF.R.S32.HI R20, RZ, 0x1f, R3 ;  /* 0x0000001fff147819 */ /* 0x000fe20000011403 */
[----:B------:R-:W-:Y:S01]  /*10d70*/  IMAD.SHL.U32 R56, R3, 0x8, RZ ;  /* 0x0000000803387824 */ /* 0x000fe200078e00ff */
[----:B---3--:R-:W0:Y:S02]  /*10d80*/  LDS.128 R64, [R89] ;  /* 0x0000000059407984 */ /* 0x008e240000000c00 */
[----:B------:R-:W-:Y:S02]  /*10d90*/  LEA.HI R20, R20, R3, RZ, 0x3 ;  /* 0x0000000314147211 */ /* 0x000fe400078f18ff */
[----:B-----5:R-:W-:-:S03]  /*10da0*/  LOP3.LUT R56, R126, 0x38, R56, 0xf8, !PT ;  /* 0x000000387e387812 */ /* 0x020fc600078ef838 */
[----:B------:R-:W-:Y:S01]  /*10db0*/  IMAD.SHL.U32 R20, R20, 0x400, RZ ;  /* 0x0000040014147824 */ /* 0x000fe200078e00ff */
[----:B------:R-:W-:-:S04]  /*10dc0*/  LOP3.LUT R56, R56, R125, RZ, 0x3c, !PT ;  /* 0x0000007d38387212 */ /* 0x000fc800078e3cff */
[----:B------:R-:W-:-:S04]  /*10dd0*/  LOP3.LUT R20, R20, 0x7fffe000, RZ, 0xc0, !PT ;  /* 0x7fffe00014147812 */ /* 0x000fc800078ec0ff */
[----:B------:R-:W-:Y:S01]  /*10de0*/  IADD3 R3, R56, R20, R124 ;  /* 0x0000001438037210 */ /* 0x000fe20007ffe07c */
[C---:B------:R-:W-:Y:S01]  /*10df0*/  IMAD.U32 R20, R78.reuse, 0x10000, RZ ;  /* 0x000100004e147824 */ /* 0x040fe200078e00ff */
[----:B------:R-:W-:-:S03]  /*10e00*/  LOP3.LUT R78, R78, 0xffff0000, RZ, 0xc0, !PT ;  /* 0xffff00004e4e7812 */ /* 0x000fc600078ec0ff */
[----:B------:R-:W-:-:S05]  /*10e10*/  IMAD R3, R3, 0x2, R17 ;  /* 0x0000000203037824 */ /* 0x000fca00078e0211 */
[----:B------:R-:W1:Y:S01]  /*10e20*/  LDS.128 R56, [R3+0x10400] ;  /* 0x0104000003387984 */ /* 0x000e620000000c00 */
[----:B0-----:R-:W-:Y:S02]  /*10e30*/  IMAD.U32 R60, R64, 0x10000, RZ ;  /* 0x00010000403c7824 */ /* 0x001fe400078e00ff */
[----:B-1----:R-:W-:Y:S02]  /*10e40*/  IMAD.U32 R61, R56, 0x10000, RZ ;  /* 0x00010000383d7824 */ /* 0x002fe400078e00ff */
[C---:B------:R-:W-:Y:S01]  /*10e50*/  IMAD.U32 R87, R59.reuse, 0x10000, RZ ;  /* 0x000100003b577824 */ /* 0x040fe200078e00ff */
[----:B------:R-:W-:Y:S01]  /*10e60*/  LOP3.LUT R59, R59, 0xffff0000, RZ, 0xc0, !PT ;  /* 0xffff00003b3b7812 */ /* 0x000fe200078ec0ff */
[C---:B------:R-:W-:Y:S01]  /*10e70*/  FMUL.FTZ R68, R61.reuse, R20 ;  /* 0x000000143d447220 */ /* 0x040fe20000410000 */
[----:B------:R-:W-:-:S03]  /*10e80*/  FMUL.FTZ R61, R61, R81 ;  /* 0x000000513d3d7220 */ /* 0x000fc60000410000 */
[C---:B------:R-:W-:Y:S01]  /*10e90*/  FFMA.FTZ R81, R60.reuse, R81, -R68 ;  /* 0x000000513c517223 */ /* 0x040fe20000010844 */
[----:B------:R-:W-:Y:S01]  /*10ea0*/  FFMA.FTZ R60, R60, R20, R61 ;  /* 0x000000143c3c7223 */ /* 0x000fe2000001003d */
[----:B------:R-:W-:Y:S02]  /*10eb0*/  IMAD.U32 R20, R76, 0x10000, RZ ;  /* 0x000100004c147824 */ /* 0x000fe400078e00ff */
[----:B------:R-:W-:Y:S02]  /*10ec0*/  IMAD.U32 R68, R57, 0x10000, RZ ;  /* 0x0001000039447824 */ /* 0x000fe400078e00ff */
[C---:B------:R-:W-:Y:S01]  /*10ed0*/  IMAD.U32 R61, R65.reuse, 0x10000, RZ ;  /* 0x00010000413d7824 */ /* 0x040fe200078e00ff */
[----:B------:R-:W-:Y:S01]  /*10ee0*/  LOP3.LUT R65, R65, 0xffff0000, RZ, 0xc0, !PT ;  /* 0xffff000041417812 */ /* 0x000fe200078ec0ff */
[C---:B------:R-:W-:Y:S01]  /*10ef0*/  FMUL.FTZ R77, R68.reuse, R20 ;  /* 0x00000014444d7220 */ /* 0x040fe20000410000 */
[----:B------:R-:W-:-:S03]  /*10f00*/  FMUL.FTZ R68, R68, R69 ;  /* 0x0000004544447220 */ /* 0x000fc60000410000 */
[C---:B------:R-:W-:Y:S01]  /*10f10*/  FFMA.FTZ R69, R61.reuse, R69, -R77 ;  /* 0x000000453d457223 */ /* 0x040fe2000001084d */
[--C-:B------:R-:W-:Y:S01]  /*10f20*/  SHF.R.U32.HI R77, RZ, 0x10, R63.reuse ;  /* 0x00000010ff4d7819 */ /* 0x100fe2000001163f */
[----:B------:R-:W-:Y:S01]  /*10f30*/  FFMA.FTZ R61, R61, R20, R68 ;  /* 0x000000143d3d7223 */ /* 0x000fe20000010044 */
[----:B------:R-:W-:Y:S01]  /*10f40*/  IMAD.U32 R68, R80, 0x10000, RZ ;  /* 0x0001000050447824 */ /* 0x000fe200078e00ff */
[----:B------:R-:W-:Y:S01]  /*10f50*/  SHF.R.U64 R63, R62, 0x10, R63 ;  /* 0x000000103e3f7819 */ /* 0x000fe2000000123f */
[----:B------:R-:W-:Y:S01]  /*10f60*/  IMAD.U32 R20, R67, 0x10000, RZ ;  /* 0x0001000043147824 */ /* 0x000fe200078e00ff */
[----:B------:R-:W-:Y:S02]  /*10f70*/  PRMT R77, R118, 0x5410, R77 ;  /* 0x00005410764d7816 */ /* 0x000fe4000000004d */
[----:B------:R-:W-:Y:S01]  /*10f80*/  LOP3.LUT R62, R76, 0xffff0000, RZ, 0xc0, !PT ;  /* 0xffff00004c3e7812 */ /* 0x000fe200078ec0ff */
[----:B------:R-:W-:Y:S01]  /*10f90*/  IMAD.U32 R76, R58, 0x10000, RZ ;  /* 0x000100003a4c7824 */ /* 0x000fe200078e00ff */
[----:B------:R-:W-:Y:S01]  /*10fa0*/  LOP3.LUT R80, R80, 0xffff0000, RZ, 0xc0, !PT ;  /* 0xffff000050507812 */ /* 0x000fe200078ec0ff */
[----:B------:R-:W-:Y:S01]  /*10fb0*/  IMAD.U32 R83, R77, 0x10000, RZ ;  /* 0x000100004d537824 */ /* 0x000fe200078e00ff */
[----:B------:R-:W-:-:S03]  /*10fc0*/  LOP3.LUT R67, R67, 0xffff0000, RZ, 0xc0, !PT ;  /* 0xffff000043437812 */ /* 0x000fc600078ec0ff */
[C---:B------:R-:W-:Y:S01]  /*10fd0*/  FMUL.FTZ R88, R87.reuse, R83 ;  /* 0x0000005357587220 */ /* 0x040fe20000410000 */
[----:B------:R-:W-:-:S03]  /*10fe0*/  FMUL.FTZ R87, R87, R68 ;  /* 0x0000004457577220 */ /* 0x000fc60000410000 */
[C---:B------:R-:W-:Y:S01]  /*10ff0*/  FFMA.FTZ R68, R20.reuse, R68, -R88 ;  /* 0x0000004414447223 */ /* 0x040fe20000010858 */
[----:B------:R-:W-:Y:S01]  /*11000*/  FFMA.FTZ R20, R20, R83, R87 ;  /* 0x0000005314147223 */ /* 0x000fe20000010057 */
[----:B------:R-:W-:Y:S02]  /*11010*/  LOP3.LUT R83, R56, 0xffff0000, RZ, 0xc0, !PT ;  /* 0xffff000038537812 */ /* 0x000fe400078ec0ff */
[----:B------:R-:W-:-:S03]  /*11020*/  LOP3.LUT R56, R64, 0xffff0000, RZ, 0xc0, !PT ;  /* 0xffff000040387812 */ /* 0x000fc600078ec0ff */
[C---:B------:R-:W-:Y:S01]  /*11030*/  FMUL.FTZ R64, R83.reuse, R78 ;  /* 0x0000004e53407220 */ /* 0x040fe20000410000 */
[----:B------:R-:W-:-:S03]  /*11040*/  FMUL.FTZ R83, R83, R79 ;  /* 0x0000004f53537220 */ /* 0x000fc60000410000 */
[C---:B------:R-:W-:Y:S01]  /*11050*/  FFMA.FTZ R64, R56.reuse, R79, -R64 ;  /* 0x0000004f38407223 */ /* 0x040fe20000010840 */
[----:B------:R-:W-:Y:S01]  /*11060*/  FFMA.FTZ R83, R56, R78, R83 ;  /* 0x0000004e38537223 */ /* 0x000fe20000010053 */
[----:B------:R-:W-:Y:S02]  /*11070*/  LOP3.LUT R56, R57, 0xffff0000, RZ, 0xc0, !PT ;  /* 0xffff000039387812 */ /* 0x000fe400078ec0ff */
[----:B------:R-:W-:Y:S02]  /*11080*/  LOP3.LUT R57, R82, 0xffff0000, RZ, 0xc0, !PT ;  /* 0xffff000052397812 */ /* 0x000fe400078ec0ff */
[----:B------:R-:W-:Y:S01]  /*11090*/  F2FP.BF16.F32.PACK_AB R60, R83, R60 ;  /* 0x0000003c533c723e */ /* 0x000fe200000010ff */
[C---:B------:R-:W-:Y:S02]  /*110a0*/  FMUL.FTZ R71, R56.reuse, R62 ;  /* 0x0000003e38477220 */ /* 0x040fe40000410000 */
[-C--:B------:R-:W-:Y:S02]  /*110b0*/  FMUL.FTZ R56, R56, R57.reuse ;  /* 0x0000003938387220 */ /* 0x080fe40000410000 */
[----:B------:R-:W-:-:S02]  /*110c0*/  FFMA.FTZ R57, R65, R57, -R71 ;  /* 0x0000003941397223 */ /* 0x000fc40000010847 */
[----:B------:R-:W-:Y:S01]  /*110d0*/  FFMA.FTZ R62, R65, R62, R56 ;  /* 0x0000003e413e7223 */ /* 0x000fe20000010038 */
[C---:B------:R-:W-:Y:S01]  /*110e0*/  PRMT R65, R117.reuse, 0x5410, R63 ;  /* 0x0000541075417816 */ /* 0x040fe2000000003f */
[----:B------:R-:W-:Y:S01]  /*110f0*/  IMAD.U32 R63, R66, 0x10000, RZ ;  /* 0x00010000423f7824 */ /* 0x000fe200078e00ff */
[----:B------:R-:W-:Y:S02]  /*11100*/  PRMT R56, R117, 0x5432, R70 ;  /* 0x0000543275387816 */ /* 0x000fe40000000046 */
[----:B------:R-:W-:Y:S01]  /*11110*/  F2FP.BF16.F32.PACK_AB R61, R62, R61 ;  /* 0x0000003d3e3d723e */ /* 0x000fe200000010ff */
[----:B------:R-:W-:Y:S01]  /*11120*/  IMAD.U32 R71, R65, 0x10000, RZ ;  /* 0x0001000041477824 */ /* 0x000fe200078e00ff */
[----:B------:R-:W-:Y:S01]  /*11130*/  F2FP.BF16.F32.PACK_AB R57, R57, R69 ;  /* 0x000000453939723e */ /* 0x000fe200000010ff */
[----:B------:R-:W-:Y:S02]  /*11140*/  IMAD.U32 R70, R56, 0x10000, RZ ;  /* 0x0001000038467824 */ /* 0x000fe400078e00ff */
[----:B------:R-:W-:-:S02]  /*11150*/  FMUL.FTZ R78, R76, R71 ;  /* 0x000000474c4e7220 */ /* 0x000fc40000410000 */
[-C--:B------:R-:W-:Y:S02]  /*11160*/  FMUL.FTZ R76, R76, R70.reuse ;  /* 0x000000464c4c7220 */ /* 0x080fe40000410000 */
[C---:B------:R-:W-:Y:S02]  /*11170*/  FFMA.FTZ R70, R63.reuse, R70, -R78 ;  /* 0x000000463f467223 */ /* 0x040fe4000001084e */
[----:B------:R-:W-:Y:S01]  /*11180*/  FFMA.FTZ R63, R63, R71, R76 ;  /* 0x000000473f3f7223 */ /* 0x000fe2000001004c */
[----:B------:R-:W-:Y:S02]  /*11190*/  LOP3.LUT R71, R56, 0xffff0000, RZ, 0xc0, !PT ;  /* 0xffff000038477812 */ /* 0x000fe400078ec0ff */
[----:B------:R-:W-:Y:S02]  /*111a0*/  LOP3.LUT R56, R65, 0xffff0000, RZ, 0xc0, !PT ;  /* 0xffff000041387812 */ /* 0x000fe400078ec0ff */
[----:B------:R-:W-:Y:S02]  /*111b0*/  LOP3.LUT R76, R58, 0xffff0000, RZ, 0xc0, !PT ;  /* 0xffff00003a4c7812 */ /* 0x000fe400078ec0ff */
[----:B------:R-:W-:-:S03]  /*111c0*/  LOP3.LUT R65, R66, 0xffff0000, RZ, 0xc0, !PT ;  /* 0xffff000042417812 */ /* 0x000fc600078ec0ff */
[C---:B------:R-:W-:Y:S01]  /*111d0*/  FMUL.FTZ R58, R76.reuse, R56 ;  /* 0x000000384c3a7220 */ /* 0x040fe20000410000 */
[----:B------:R-:W-:-:S03]  /*111e0*/  FMUL.FTZ R66, R76, R71 ;  /* 0x000000474c427220 */ /* 0x000fc60000410000 */
[C---:B------:R-:W-:Y:S01]  /*111f0*/  FFMA.FTZ R58, R65.reuse, R71, -R58 ;  /* 0x00000047413a7223 */ /* 0x040fe2000001083a */
[----:B------:R-:W-:Y:S01]  /*11200*/  FFMA.FTZ R65, R65, R56, R66 ;  /* 0x0000003841417223 */ /* 0x000fe20000010042 */
[----:B------:R-:W-:Y:S01]  /*11210*/  LOP3.LUT R66, R77, 0xffff0000, RZ, 0xc0, !PT ;  /* 0xffff00004d427812 */ /* 0x000fe200078ec0ff */
[C---:B------:R-:W-:Y:S02]  /*11220*/  FMUL.FTZ R71, R59.reuse, R80 ;  /* 0x000000503b477220 */ /* 0x040fe40000410000 */
[----:B------:R-:W-:Y:S02]  /*11230*/  F2FP.BF16.F32.PACK_AB R58, R58, R70 ;  /* 0x000000463a3a723e */ /* 0x000fe400000010ff */
[-C--:B------:R-:W-:Y:S01]  /*11240*/  FMUL.FTZ R56, R59, R66.reuse ;  /* 0x000000423b387220 */ /* 0x080fe20000410000 */
[----:B------:R-:W-:Y:S01]  /*11250*/  FFMA.FTZ R66, R67, R66, R71 ;  /* 0x0000004243427223 */ /* 0x000fe20000010047 */
[----:B------:R-:W-:Y:S02]  /*11260*/  F2FP.BF16.F32.PACK_AB R62, R65, R63 ;  /* 0x0000003f413e723e */ /* 0x000fe400000010ff */
[----:B------:R-:W-:Y:S01]  /*11270*/  FFMA.FTZ R59, R67, R80, -R56 ;  /* 0x00000050433b7223 */ /* 0x000fe20000010838 */
[----:B------:R-:W-:-:S02]  /*11280*/  F2FP.BF16.F32.PACK_AB R56, R64, R81 ;  /* 0x000000514038723e */ /* 0x000fc400000010ff */
[----:B------:R-:W-:Y:S02]  /*11290*/  F2FP.BF16.F32.PACK_AB R63, R66, R20 ;  /* 0x00000014423f723e */ /* 0x000fe400000010ff */
[----:B------:R-:W-:-:S05]  /*112a0*/  F2FP.BF16.F32.PACK_AB R59, R59, R68 ;  /* 0x000000443b3b723e */ /* 0x000fca00000010ff */
[----:B------:R1:W-:Y:S04]  /*112b0*/  STS.128 [R89], R56 ;  /* 0x0000003859007388 */ /* 0x0003e80000000c00 */
[----:B------:R1:W-:Y:S02]  /*112c0*/  STS.128 [R3+0x10400], R60 ;  /* 0x0104003c03007388 */ /* 0x0003e40000000c00 */
.L_x_1722:
[----:B------:R-:W-:Y:S05]  /*112d0*/  BSYNC B1 ;  /* 0x0000000000017941 */ /* 0x000fea0003800000 */
.L_x_1721:
[----:B-1----:R-:W2:Y:S01]  /*112e0*/  LDL R3, [R1+0xc4] ;  /* 0x0000c40001037983 */ /* 0x002ea20000100800 */
[----:B------:R-:W-:Y:S01]  /*112f0*/  BSSY B1, `(.L_x_1725) ;  /* 0x00000dd000017945 */ /* 0x000fe20003800000 */
[----:B--2---:R-:W-:-:S13]  /*11300*/  ISETP.GE.AND P0, PT, R3, R0, PT ;  /* 0x000000000300720c */ /* 0x004fda0003f06270 */
[----:B------:R-:W-:Y:S05]  /*11310*/  @P0 BRA `(.L_x_1726) ;  /* 0x0000000c00680947 */ /* 0x000fea0003800000 */
[----:B------:R1:W5:Y:S01]  /*11320*/  LDL R81, [R1+0x5c] ;  /* 0x00005c0001517983 */ /* 0x0003620000100800 */
[----:B------:R-:W2:Y:S03]  /*11330*/  LDC R3, c[0x0][0x3f4] ;  /* 0x0000fd00ff037b82 */ /* 0x000ea60000000800 */
[----:B------:R1:W5:Y:S04]  /*11340*/  LDL R80, [R1+0xc8] ;  /* 0x0000c80001507983 */ /* 0x0003680000100800 */
[----:B------:R1:W5:Y:S01]  /*11350*/  LDL R79, [R1+0x68] ;  /* 0x00006800014f7983 */ /* 0x0003620000100800 */
[----:B------:R-:W-:Y:S01]  /*11360*/  BSSY B2, `(.L_x_1727) ;  /* 0x000006c000027945 */ /* 0x000fe20003800000 */
[----:B--2---:R-:W-:-:S02]  /*11370*/  ISETP.GE.AND P0, PT, R18, R3, PT ;  /* 0x000000031200720c */ /* 0x004fc40003f06270 */
[----:B------:R-:W-:-:S11]  /*11380*/  ISETP.GE.AND P1, PT, R203, R3, PT ;  /* 0x00000003cb00720c */ /* 0x000fd60003f26270 */
[----:B-1----:R-:W-:Y:S05]  /*11390*/  @P0 BRA `(.L_x_1728) ;  /* 0x0000000400a00947 */ /* 0x002fea0003800000 */
[----:B0-----:R-:W2:Y:S04]  /*113a0*/  LDL R20, [R1+0x80] ;  /* 0x0000800001147983 */ /* 0x001ea80000100800 */
[----:B------:R-:W3:Y:S01]  /*113b0*/  LDL R82, [R1+0xbc] ;  /* 0x0000bc0001527983 */ /* 0x000ee20000100800 */
[----:B------:R-:W-:Y:S02]  /*113c0*/  SHF.R.U64 R40, R40, 0x10, R41 ;  /* 0x0000001028287819 */ /* 0x000fe40000001229 */
[----:B------:R-:W-:Y:S02]  /*113d0*/  SHF.R.U64 R48, R48, 0x10, R49 ;  /* 0x0000001030307819 */ /* 0x000fe40000001231 */
[----:B------:R-:W-:Y:S02]  /*113e0*/  PRMT R40, R116, 0x5410, R40 ;  /* 0x0000541074287816 */ /* 0x000fe40000000028 */
[----:B------:R-:W-:-:S02]  /*113f0*/  PRMT R48, R114, 0x5410, R48 ;  /* 0x0000541072307816 */ /* 0x000fc40000000030 */
[----:B------:R-:W-:Y:S01]  /*11400*/  SHF.R.U32.HI R41, RZ, 0x10, R41 ;  /* 0x00000010ff297819 */ /* 0x000fe20000011629 */
[----:B------:R-:W-:Y:S01]  /*11410*/  IMAD.U32 R76, R40, 0x10000, RZ ;  /* 0x00010000284c7824 */ /* 0x000fe200078e00ff */
[----:B------:R-:W-:Y:S01]  /*11420*/  SHF.R.U32.HI R49, RZ, 0x10, R49 ;  /* 0x00000010ff317819 */ /* 0x000fe20000011631 */
[----:B------:R-:W-:Y:S01]  /*11430*/  IMAD.U32 R68, R48, 0x10000, RZ ;  /* 0x0001000030447824 */ /* 0x000fe200078e00ff */
[----:B------:R-:W-:Y:S02]  /*11440*/  PRMT R41, R116, 0x5432, R41 ;  /* 0x0000543274297816 */ /* 0x000fe40000000029 */
[----:B------:R-:W-:Y:S02]  /*11450*/  PRMT R49, R114, 0x5432, R49 ;  /* 0x0000543272317816 */ /* 0x000fe40000000031 */
[--C-:B------:R-:W-:Y:S02]  /*11460*/  SHF.R.U64 R42, R42, 0x10, R43.reuse ;  /* 0x000000102a2a7819 */ /* 0x100fe4000000122b */
[----:B------:R-:W-:-:S02]  /*11470*/  SHF.R.U32.HI R43, RZ, 0x10, R43 ;  /* 0x00000010ff2b7819 */ /* 0x000fc4000001162b */
[--C-:B------:R-:W-:Y:S02]  /*11480*/  SHF.R.U64 R50, R50, 0x10, R51.reuse ;  /* 0x0000001032327819 */ /* 0x100fe40000001233 */
[----:B------:R-:W-:Y:S02]  /*11490*/  SHF.R.U32.HI R51, RZ, 0x10, R51 ;  /* 0x00000010ff337819 */ /* 0x000fe40000011633 */
[----:B------:R-:W-:Y:S02]  /*114a0*/  PRMT R43, R115, 0x5432, R43 ;  /* 0x00005432732b7816 */ /* 0x000fe4000000002b */
[----:B------:R-:W-:Y:S02]  /*114b0*/  PRMT R51, R113, 0x5432, R51 ;  /* 0x0000543271337816 */ /* 0x000fe40000000033 */
[----:B------:R-:W-:Y:S02]  /*114c0*/  LOP3.LUT R40, R40, 0xffff0000, RZ, 0xc0, !PT ;  /* 0xffff000028287812 */ /* 0x000fe400078ec0ff */
[----:B------:R-:W-:-:S02]  /*114d0*/  LOP3.LUT R48, R48, 0xffff0000, RZ, 0xc0, !PT ;  /* 0xffff000030307812 */ /* 0x000fc400078ec0ff */
[----:B------:R-:W-:Y:S02]  /*114e0*/  PRMT R42, R115, 0x5410, R42 ;  /* 0x00005410732a7816 */ /* 0x000fe4000000002a */
[----:B------:R-:W-:Y:S02]  /*114f0*/  PRMT R50, R113, 0x5410, R50 ;  /* 0x0000541071327816 */ /* 0x000fe40000000032 */
[----:B--2---:R-:W-:-:S04]  /*11500*/  LEA.HI R20, R3, R20, RZ, 0x1d ;  /* 0x0000001403147211 */ /* 0x004fc800078fe8ff */
[----:B------:R-:W-:Y:S01]  /*11510*/  SHF.R.S32.HI R57, RZ, 0x1f, R20 ;  /* 0x0000001fff397819 */ /* 0x000fe20000011414 */
[----:B------:R-:W-:-:S03]  /*11520*/  IMAD.SHL.U32 R56, R20, 0x8, RZ ;  /* 0x0000000814387824 */ /* 0x000fc600078e00ff */
[----:B------:R-:W-:Y:S02]  /*11530*/  LEA.HI R57, R57, R20, RZ, 0x3 ;  /* 0x0000001439397211 */ /* 0x000fe400078f18ff */
[----:B-----5:R-:W-:-:S03]  /*11540*/  LOP3.LUT R20, R81, 0x38, R56, 0xf8, !PT ;  /* 0x0000003851147812 */ /* 0x020fc600078ef838 */
[----:B------:R-:W-:Y:S01]  /*11550*/  IMAD.SHL.U32 R57, R57, 0x400, RZ ;  /* 0x0000040039397824 */ /* 0x000fe200078e00ff */
[----:B------:R-:W-:-:S04]  /*11560*/  LOP3.LUT R20, R20, R80, RZ, 0x3c, !PT ;  /* 0x0000005014147212 */ /* 0x000fc800078e3cff */
[----:B------:R-:W-:-:S04]  /*11570*/  LOP3.LUT R57, R57, 0x7fffe000, RZ, 0xc0, !PT ;  /* 0x7fffe00039397812 */ /* 0x000fc800078ec0ff */
[----:B------:R-:W-:Y:S02]  /*11580*/  IADD3 R20, R20, R57, R79 ;  /* 0x0000003914147210 */ /* 0x000fe40007ffe04f */
[----:B---3--:R-:W0:Y:S03]  /*11590*/  LDS.128 R56, [R82] ;  /* 0x0000000052387984 */ /* 0x008e260000000c00 */
[----:B------:R-:W-:-:S05]  /*115a0*/  IMAD R20, R20, 0x2, R17 ;  /* 0x0000000214147824 */ /* 0x000fca00078e0211 */
[----:B------:R-:W1:Y:S01]  /*115b0*/  LDS.128 R60, [R20+0x10400] ;  /* 0x01040000143c7984 */ /* 0x000e620000000c00 */
[C---:B0-----:R-:W-:Y:S01]  /*115c0*/  IMAD.U32 R65, R56.reuse, 0x10000, RZ ;  /* 0x0001000038417824 */ /* 0x041fe200078e00ff */
[C---:B------:R-:W-:Y:S01]  /*115d0*/  LOP3.LUT R69, R59.reuse, 0xffff0000, RZ, 0xc0, !PT ;  /* 0xffff00003b457812 */ /* 0x040fe200078ec0ff */
[----:B------:R-:W-:Y:S01]  /*115e0*/  IMAD.U32 R67, R59, 0x10000, RZ ;  /* 0x000100003b437824 */ /* 0x000fe200078e00ff */
[----:B------:R-:W-:Y:S01]  /*115f0*/  LOP3.LUT R56, R56, 0xffff0000, RZ, 0xc0, !PT ;  /* 0xffff000038387812 */ /* 0x000fe200078ec0ff */
[----:B------:R-:W-:Y:S01]  /*11600*/  IMAD.U32 R59, R41, 0x10000, RZ ;  /* 0x00010000293b7824 */ /* 0x000fe200078e00ff */
[C---:B------:R-:W-:Y:S01]  /*11610*/  LOP3.LUT R66, R57.reuse, 0xffff0000, RZ, 0xc0, !PT ;  /* 0xffff000039427812 */ /* 0x040fe200078ec0ff */
[----:B------:R-:W-:Y:S02]  /*11620*/  IMAD.U32 R64, R57, 0x10000, RZ ;  /* 0x0001000039407824 */ /* 0x000fe400078e00ff */
[C---:B-1----:R-:W-:Y:S01]  /*11630*/  IMAD.U32 R70, R60.reuse, 0x10000, RZ ;  /* 0x000100003c467824 */ /* 0x042fe200078e00ff */
[----:B------:R-:W-:Y:S01]  /*11640*/  LOP3.LUT R60, R60, 0xffff0000, RZ, 0xc0, !PT ;  /* 0xffff00003c3c7812 */ /* 0x000fe200078ec0ff */
[C---:B------:R-:W-:Y:S01]  /*11650*/  IMAD.U32 R71, R61.reuse, 0x10000, RZ ;  /* 0x000100003d477824 */ /* 0x040fe200078e00ff */
[----:B------:R-:W-:Y:S01]  /*11660*/  LOP3.LUT R61, R61, 0xffff0000, RZ, 0xc0, !PT ;  /* 0xffff00003d3d7812 */ /* 0x000fe200078ec0ff */
[C---:B------:R-:W-:Y:S01]  /*11670*/  FMUL.FTZ R78, R70.reuse, R76 ;  /* 0x0000004c464e7220 */ /* 0x040fe20000410000 */
[-C--:B------:R-:W-:Y:S01]  /*11680*/  FMUL.FTZ R77, R70, R68.reuse ;  /* 0x00000044464d7220 */ /* 0x080fe20000410000 */
[C---:B------:R-:W-:Y:S01]  /*11690*/  IMAD.U32 R70, R49.reuse, 0x10000, RZ ;  /* 0x0001000031467824 */ /* 0x040fe200078e00ff */
[----:B------:R-:W-:Y:S01]  /*116a0*/  LOP3.LUT R49, R49, 0xffff0000, RZ, 0xc0, !PT ;  /* 0xffff000031317812 */ /* 0x000fe200078ec0ff */
[C---:B------:R-:W-:Y:S01]  /*116b0*/  FFMA.FTZ R68, R65.reuse, R68, -R78 ;  /* 0x0000004441447223 */ /* 0x040fe2000001084e */
[----:B------:R-:W-:Y:S01]  /*116c0*/  FFMA.FTZ R65, R65, R76, R77 ;  /* 0x0000004c41417223 */ /* 0x000fe2000001004d */
[C---:B------:R-:W-:Y:S01]  /*116d0*/  FMUL.FTZ R76, R71.reuse, R59 ;  /* 0x0000003b474c7220 */ /* 0x040fe20000410000 */
[----:B------:R-:W-:Y:S01]  /*116e0*/  FMUL.FTZ R71, R71, R70 ;  /* 0x0000004647477220 */ /* 0x000fe20000410000 */
[----:B------:R-:W-:-:S02]  /*116f0*/  IMAD.U32 R77, R63, 0x10000, RZ ;  /* 0x000100003f4d7824 */ /* 0x000fc400078e00ff */
[C---:B------:R-:W-:Y:S01]  /*11700*/  FFMA.FTZ R76, R64.reuse, R70, -R76 ;  /* 0x00000046404c7223 */ /* 0x040fe2000001084c */
[----:B------:R-:W-:Y:S02]  /*11710*/  IMAD.U32 R70, R43, 0x10000, RZ ;  /* 0x000100002b467824 */ /* 0x000fe400078e00ff */
[----:B------:R-:W-:Y:S01]  /*11720*/  FFMA.FTZ R71, R64, R59, R71 ;  /* 0x0000003b40477223 */ /* 0x000fe20000010047 */
[----:B------:R-:W-:Y:S01]  /*11730*/  IMAD.U32 R59, R51, 0x10000, RZ ;  /* 0x00010000333b7824 */ /* 0x000fe200078e00ff */
[----:B------:R-:W-:Y:S01]  /*11740*/  LOP3.LUT R43, R43, 0xffff0000, RZ, 0xc0, !PT ;  /* 0xffff00002b2b7812 */ /* 0x000fe200078ec0ff */
[C---:B------:R-:W-:Y:S01]  /*11750*/  FMUL.FTZ R64, R77.reuse, R70 ;  /* 0x000000464d407220 */ /* 0x040fe20000410000 */
[----:B------:R-:W-:Y:S02]  /*11760*/  IMAD.U32 R57, R58, 0x10000, RZ ;  /* 0x000100003a397824 */ /* 0x000fe400078e00ff */
[-C--:B------:R-:W-:Y:S01]  /*11770*/  FMUL.FTZ R77, R77, R59.reuse ;  /* 0x0000003b4d4d7220 */ /* 0x080fe20000410000 */
[----:B------:R-:W-:Y:S01]  /*11780*/  LOP3.LUT R51, R51, 0xffff0000, RZ, 0xc0, !PT ;  /* 0xffff000033337812 */ /* 0x000fe200078ec0ff */
[C---:B------:R-:W-:Y:S01]  /*11790*/  FFMA.FTZ R59, R67.reuse, R59, -R64 ;  /* 0x0000003b433b7223 */ /* 0x040fe20000010840 */
[C---:B------:R-:W-:Y:S01]  /*117a0*/  FMUL.FTZ R64, R60.reuse, R40 ;  /* 0x000000283c407220 */ /* 0x040fe20000410000 */
[----:B------:R-:W-:Y:S01]  /*117b0*/  FMUL.FTZ R60, R60, R48 ;  /* 0x000000303c3c7220 */ /* 0x000fe20000410000 */
[----:B------:R-:W-:Y:S01]  /*117c0*/  FFMA.FTZ R67, R67, R70, R77 ;  /* 0x0000004643437223 */ /* 0x000fe2000001004d */
[----:B------:R-:W-:Y:S01]  /*117d0*/  LOP3.LUT R77, R41, 0xffff0000, RZ, 0xc0, !PT ;  /* 0xffff0000294d7812 */ /* 0x000fe200078ec0ff */
[C---:B------:R-:W-:Y:S01]  /*117e0*/  FFMA.FTZ R64, R56.reuse, R48, -R64 ;  /* 0x0000003038407223 */ /* 0x040fe20000010840 */
[----:B------:R-:W-:Y:S01]  /*117f0*/  FFMA.FTZ R48, R56, R40, R60 ;  /* 0x0000002838307223 */ /* 0x000fe2000001003c */
[----:B------:R-:W-:Y:S01]  /*11800*/  IMAD.U32 R60, R42, 0x10000, RZ ;  /* 0x000100002a3c7824 */ /* 0x000fe200078e00ff */
[C---:B------:R-:W-:Y:S01]  /*11810*/  LOP3.LUT R40, R62.reuse, 0xffff0000, RZ, 0xc0, !PT ;  /* 0xffff00003e287812 */ /* 0x040fe200078ec0ff */
[----:B------:R-:W-:Y:S01]  /*11820*/  IMAD.U32 R41, R62, 0x10000, RZ ;  /* 0x000100003e297824 */ /* 0x000fe200078e00ff */
[----:B------:R-:W-:Y:S01]  /*11830*/  LOP3.LUT R62, R63, 0xffff0000, RZ, 0xc0, !PT ;  /* 0xffff00003f3e7812 */ /* 0x000fe200078ec0ff */
[----:B------:R-:W-:Y:S01]  /*11840*/  IMAD.U32 R70, R50, 0x10000, RZ ;  /* 0x0001000032467824 */ /* 0x000fe200078e00ff */
[----:B------:R-:W-:Y:S01]  /*11850*/  LOP3.LUT R42, R42, 0xffff0000, RZ, 0xc0, !PT ;  /* 0xffff00002a2a7812 */ /* 0x000fe200078ec0ff */
[C---:B------:R-:W-:Y:S01]  /*11860*/  FMUL.FTZ R63, R41.reuse, R60 ;  /* 0x0000003c293f7220 */ /* 0x040fe20000410000 */
[----:B------:R-:W-:Y:S01]  /*11870*/  LOP3.LUT R50, R50, 0xffff0000, RZ, 0xc0, !PT ;  /* 0xffff000032327812 */ /* 0x000fe200078ec0ff */
[-C--:B------:R-:W-:Y:S01]  /*11880*/  FMUL.FTZ R41, R41, R70.reuse ;  /* 0x0000004629297220 */ /* 0x080fe20000410000 */
[----:B------:R-:W-:Y:S01]  /*11890*/  LOP3.LUT R58, R58, 0xffff0000, RZ, 0xc0, !PT ;  /* 0xffff00003a3a7812 */ /* 0x000fe200078ec0ff */
[----:B------:R-:W-:Y:S01]  /*118a0*/  FFMA.FTZ R63, R57, R70, -R63 ;  /* 0x00000046393f7223 */ /* 0x000fe2000001083f */
[----:B------:R-:W-:Y:S01]  /*118b0*/  FMUL.FTZ R56, R61, R77 ;  /* 0x0000004d3d387220 */ /* 0x000fe20000410000 */
[----:B------:R-:W-:Y:S01]  /*118c0*/  FFMA.FTZ R57, R57, R60, R41 ;  /* 0x0000003c39397223 */ /* 0x000fe20000010029 */
[C---:B------:R-:W-:Y:S01]  /*118d0*/  FMUL.FTZ R41, R40.reuse, R42 ;  /* 0x0000002a28297220 */ /* 0x040fe20000410000 */
[-C--:B------:R-:W-:Y:S01]  /*118e0*/  FMUL.FTZ R60, R40, R50.reuse ;  /* 0x00000032283c7220 */ /* 0x080fe20000410000 */
[C---:B------:R-:W-:Y:S01]  /*118f0*/  FMUL.FTZ R40, R62.reuse, R43 ;  /* 0x0000002b3e287220 */ /* 0x040fe20000410000 */
[----:B------:R-:W-:Y:S01]  /*11900*/  FMUL.FTZ R61, R61, R49 ;  /* 0x000000313d3d7220 */ /* 0x000fe20000410000 */
[----:B------:R-:W-:Y:S01]  /*11910*/  FMUL.FTZ R62, R62, R51 ;  /* 0x000000333e3e7220 */ /* 0x000fe20000410000 */
[----:B------:R-:W-:Y:S01]  /*11920*/  FFMA.FTZ R56, R66, R49, -R56 ;  /* 0x0000003142387223 */ /* 0x000fe20000010838 */
[----:B------:R-:W-:Y:S01]  /*11930*/  FFMA.FTZ R50, R58, R50, -R41 ;  /* 0x000000323a327223 */ /* 0x000fe20000010829 */
[C---:B------:R-:W-:Y:S01]  /*11940*/  FFMA.FTZ R51, R69.reuse, R51, -R40 ;  /* 0x0000003345337223 */ /* 0x040fe20000010828 */
[----:B------:R-:W-:Y:S01]  /*11950*/  FFMA.FTZ R49, R66, R77, R61 ;  /* 0x0000004d42317223 */ /* 0x000fe2000001003d */
        /* <DEDUP_REMOVED lines=12> */
.L_x_1728:
[----:B------:R-:W-:Y:S05]  /*11a20*/  BSYNC B2 ;  /* 0x0000000000027941 */ /* 0x000fea0003800000 */
.L_x_1727:
[----:B------:R-:W-:Y:S05]  /*11a30*/  @P1 BRA `(.L_x_1726) ;  /* 0x0000000400a01947 */ /* 0x000fea0003800000 */
[----:B01----:R-:W2:Y:S04]  /*11a40*/  LDL R20, [R1+0xa0] ;  /* 0x0000a00001147983 */ /* 0x003ea80000100800 */
[----:B------:R-:W3:Y:S01]  /*11a50*/  LDL R67, [R1+0xb8] ;  /* 0x0000b80001437983 */ /* 0x000ee20000100800 */
[--C-:B------:R-:W-:Y:S02]  /*11a60*/  SHF.R.U64 R59, R52, 0x10, R53.reuse ;  /* 0x00000010343b7819 */ /* 0x100fe40000001235 */
[----:B------:R-:W-:Y:S02]  /*11a70*/  SHF.R.U32.HI R57, RZ, 0x10, R53 ;  /* 0x00000010ff397819 */ /* 0x000fe40000011635 */
[----:B------:R-:W-:Y:S02]  /*11a80*/  SHF.R.U64 R53, R44, 0x10, R45 ;  /* 0x000000102c357819 */ /* 0x000fe4000000122d */
[----:B------:R-:W-:-:S02]  /*11a90*/  SHF.R.U64 R58, R54, 0x10, R55 ;  /* 0x00000010363a7819 */ /* 0x000fc40000001237 */
[----:B------:R-:W-:Y:S02]  /*11aa0*/  SHF.R.U32.HI R45, RZ, 0x10, R45 ;  /* 0x00000010ff2d7819 */ /* 0x000fe4000001162d */
[----:B------:R-:W-:Y:S02]  /*11ab0*/  SHF.R.U64 R54, R46, 0x10, R47 ;  /* 0x000000102e367819 */ /* 0x000fe4000000122f */
[----:B------:R-:W-:Y:S02]  /*11ac0*/  PRMT R46, R112, 0x5410, R53 ;  /* 0x00005410702e7816 */ /* 0x000fe40000000035 */
[----:B------:R-:W-:Y:S02]  /*11ad0*/  SHF.R.U32.HI R56, RZ, 0x10, R55 ;  /* 0x00000010ff387819 */ /* 0x000fe40000011637 */
[----:B------:R-:W-:Y:S01]  /*11ae0*/  SHF.R.U32.HI R52, RZ, 0x10, R47 ;  /* 0x00000010ff347819 */ /* 0x000fe2000001162f */
[----:B------:R-:W-:Y:S01]  /*11af0*/  IMAD.U32 R63, R46, 0x10000, RZ ;  /* 0x000100002e3f7824 */ /* 0x000fe200078e00ff */
[----:B------:R-:W-:-:S02]  /*11b00*/  PRMT R112, R112, 0x5432, R45 ;  /* 0x0000543270707816 */ /* 0x000fc4000000002d */
[----:B------:R-:W-:Y:S02]  /*11b10*/  PRMT R45, R111, 0x5410, R54 ;  /* 0x000054106f2d7816 */ /* 0x000fe40000000036 */
[C---:B------:R-:W-:Y:S01]  /*11b20*/  PRMT R44, R109.reuse, 0x5410, R58 ;  /* 0x000054106d2c7816 */ /* 0x040fe2000000003a */
[----:B------:R-:W-:Y:S01]  /*11b30*/  IMAD.U32 R60, R112, 0x10000, RZ ;  /* 0x00010000703c7824 */ /* 0x000fe200078e00ff */
[----:B------:R-:W-:Y:S02]  /*11b40*/  PRMT R109, R109, 0x5432, R56 ;  /* 0x000054326d6d7816 */ /* 0x000fe40000000038 */
[----:B------:R-:W-:Y:S02]  /*11b50*/  PRMT R111, R111, 0x5432, R52 ;  /* 0x000054326f6f7816 */ /* 0x000fe40000000034 */
[----:B------:R-:W-:Y:S02]  /*11b60*/  LOP3.LUT R46, R46, 0xffff0000, RZ, 0xc0, !PT ;  /* 0xffff00002e2e7812 */ /* 0x000fe400078ec0ff */
[----:B--2---:R-:W-:-:S04]  /*11b70*/  LEA.HI R3, R3, R20, RZ, 0x1d ;  /* 0x0000001403037211 */ /* 0x004fc800078fe8ff */
[----:B------:R-:W-:Y:S01]  /*11b80*/  SHF.R.S32.HI R40, RZ, 0x1f, R3 ;  /* 0x0000001fff287819 */ /* 0x000fe20000011403 */
[----:B------:R-:W-:-:S03]  /*11b90*/  IMAD.SHL.U32 R20, R3, 0x8, RZ ;  /* 0x0000000803147824 */ /* 0x000fc600078e00ff */
[----:B------:R-:W-:Y:S02]  /*11ba0*/  LEA.HI R40, R40, R3, RZ, 0x3 ;  /* 0x0000000328287211 */ /* 0x000fe400078f18ff */
[----:B-----5:R-:W-:-:S03]  /*11bb0*/  LOP3.LUT R3, R81, 0x38, R20, 0xf8, !PT ;  /* 0x0000003851037812 */ /* 0x020fc600078ef814 */
[----:B------:R-:W-:Y:S01]  /*11bc0*/  IMAD.SHL.U32 R40, R40, 0x400, RZ ;  /* 0x0000040028287824 */ /* 0x000fe200078e00ff */
[----:B------:R-:W-:-:S04]  /*11bd0*/  LOP3.LUT R3, R3, R80, RZ, 0x3c, !PT ;  /* 0x0000005003037212 */ /* 0x000fc800078e3cff */
[----:B------:R-:W-:Y:S02]  /*11be0*/  LOP3.LUT R20, R40, 0x7fffe000, RZ, 0xc0, !PT ;  /* 0x7fffe00028147812 */ /* 0x000fe400078ec0ff */
[----:B---3--:R-:W0:Y:S02]  /*11bf0*/  LDS.128 R40, [R67] ;  /* 0x0000000043287984 */ /* 0x008e240000000c00 */
[----:B------:R-:W-:-:S05]  /*11c00*/  IADD3 R20, R3, R20, R79 ;  /* 0x0000001403147210 */ /* 0x000fca0007ffe04f */
[----:B------:R-:W-:Y:S01]  /*11c10*/  IMAD R3, R20, 0x2, R17 ;  /* 0x0000000214037824 */ /* 0x000fe200078e0211 */
[C---:B------:R-:W-:Y:S02]  /*11c20*/  PRMT R20, R110.reuse, 0x5410, R59 ;  /* 0x000054106e147816 */ /* 0x040fe4000000003b */
[----:B------:R-:W-:Y:S02]  /*11c30*/  PRMT R110, R110, 0x5432, R57 ;  /* 0x000054326e6e7816 */ /* 0x000fe40000000039 */
[----:B------:R-:W1:Y:S01]  /*11c40*/  LDS.128 R48, [R3+0x10400] ;  /* 0x0104000003307984 */ /* 0x000e620000000c00 */
[C---:B------:R-:W-:Y:S01]  /*11c50*/  IMAD.U32 R61, R20.reuse, 0x10000, RZ ;  /* 0x00010000143d7824 */ /* 0x040fe200078e00ff */
[----:B------:R-:W-:Y:S01]  /*11c60*/  LOP3.LUT R20, R20, 0xffff0000, RZ, 0xc0, !PT ;  /* 0xffff000014147812 */ /* 0x000fe200078ec0ff */
[C---:B0-----:R-:W-:Y:S01]  /*11c70*/  IMAD.U32 R56, R41.reuse, 0x10000, RZ ;  /* 0x0001000029387824 */ /* 0x041fe200078e00ff */
[----:B------:R-:W-:Y:S01]  /*11c80*/  LOP3.LUT R52, R41, 0xffff0000, RZ, 0xc0, !PT ;  /* 0xffff000029347812 */ /* 0x000fe200078ec0ff */
[----:B------:R-:W-:Y:S01]  /*11c90*/  IMAD.U32 R53, R40, 0x10000, RZ ;  /* 0x0001000028357824 */ /* 0x000fe200078e00ff */
[C---:B------:R-:W-:Y:S01]  /*11ca0*/  LOP3.LUT R41, R42.reuse, 0xffff0000, RZ, 0xc0, !PT ;  /* 0xffff00002a297812 */ /* 0x040fe200078ec0ff */
[----:B------:R-:W-:Y:S01]  /*11cb0*/  IMAD.U32 R47, R42, 0x10000, RZ ;  /* 0x000100002a2f7824 */ /* 0x000fe200078e00ff */
[C---:B------:R-:W-:Y:S01]  /*11cc0*/  LOP3.LUT R42, R43.reuse, 0xffff0000, RZ, 0xc0, !PT ;  /* 0xffff00002b2a7812 */ /* 0x040fe200078ec0ff */
[----:B------:R-:W-:Y:S01]  /*11cd0*/  IMAD.U32 R55, R43, 0x10000, RZ ;  /* 0x000100002b377824 */ /* 0x000fe200078e00ff */
[----:B------:R-:W-:Y:S01]  /*11ce0*/  LOP3.LUT R40, R40, 0xffff0000, RZ, 0xc0, !PT ;  /* 0xffff000028287812 */ /* 0x000fe200078ec0ff */
        /* <DEDUP_REMOVED lines=8> */
[C---:B------:R-:W-:Y:S01]  /*11d70*/  IMAD.U32 R49, R51.reuse, 0x10000, RZ ;  /* 0x0001000033317824 */ /* 0x040fe200078e00ff */
[----:B------:R-:W-:Y:S01]  /*11d80*/  LOP3.LUT R50, R51, 0xffff0000, RZ, 0xc0, !PT ;  /* 0xffff000033327812 */ /* 0x000fe200078ec0ff */
[----:B------:R-:W-:Y:S01]  /*11d90*/  FFMA.FTZ R54, R53, R61, -R62 ;  /* 0x0000003d35367223 */ /* 0x000fe2000001083e */
[----:B------:R-:W-:-:S02]  /*11da0*/  IMAD.U32 R51, R110, 0x10000, RZ ;  /* 0x000100006e337824 */ /* 0x000fc400078e00ff */
[----:B------:R-:W-:Y:S01]  /*11db0*/  FMUL.FTZ R61, R59, R60 ;  /* 0x0000003c3b3d7220 */ /* 0x000fe20000410000 */
[----:B------:R-:W-:Y:S02]  /*11dc0*/  IMAD.U32 R62, R111, 0x10000, RZ ;  /* 0x000100006f3e7824 */ /* 0x000fe400078e00ff */
[----:B------:R-:W-:Y:S01]  /*11dd0*/  FFMA.FTZ R53, R53, R63, R64 ;  /* 0x0000003f35357223 */ /* 0x000fe20000010040 */
[----:B------:R-:W-:Y:S02]  /*11de0*/  IMAD.U32 R64, R109, 0x10000, RZ ;  /* 0x000100006d407824 */ /* 0x000fe400078e00ff */
[-C--:B------:R-:W-:Y:S01]  /*11df0*/  FMUL.FTZ R59, R59, R51.reuse ;  /* 0x000000333b3b7220 */ /* 0x080fe20000410000 */
[C---:B------:R-:W-:Y:S01]  /*11e00*/  FFMA.FTZ R51, R56.reuse, R51, -R61 ;  /* 0x0000003338337223 */ /* 0x040fe2000001083d */
[C---:B------:R-:W-:Y:S01]  /*11e10*/  FMUL.FTZ R66, R49.reuse, R62 ;  /* 0x0000003e31427220 */ /* 0x040fe20000410000 */
[----:B------:R-:W-:Y:S01]  /*11e20*/  FMUL.FTZ R61, R49, R64 ;  /* 0x00000040313d7220 */ /* 0x000fe20000410000 */
[----:B------:R-:W-:Y:S01]  /*11e30*/  FMUL.FTZ R63, R57, R46 ;  /* 0x0000002e393f7220 */ /* 0x000fe20000410000 */
[----:B------:R-:W-:Y:S01]  /*11e40*/  FFMA.FTZ R56, R56, R60, R59 ;  /* 0x0000003c38387223 */ /* 0x000fe2000001003b */
[C---:B------:R-:W-:Y:S01]  /*11e50*/  FFMA.FTZ R49, R55.reuse, R64, -R66 ;  /* 0x0000004037317223 */ /* 0x040fe20000010842 */
[----:B------:R-:W-:Y:S01]  /*11e60*/  FFMA.FTZ R55, R55, R62, R61 ;  /* 0x0000003e37377223 */ /* 0x000fe2000001003d */
[----:B------:R-:W-:Y:S01]  /*11e70*/  LOP3.LUT R61, R112, 0xffff0000, RZ, 0xc0, !PT ;  /* 0xffff0000703d7812 */ /* 0x000fe200078ec0ff */
[-C--:B------:R-:W-:Y:S01]  /*11e80*/  FMUL.FTZ R65, R57, R20.reuse ;  /* 0x0000001439417220 */ /* 0x080fe20000410000 */
[----:B------:R-:W-:Y:S01]  /*11e90*/  LOP3.LUT R59, R110, 0xffff0000, RZ, 0xc0, !PT ;  /* 0xffff00006e3b7812 */ /* 0x000fe200078ec0ff */
[----:B------:R-:W-:Y:S01]  /*11ea0*/  FFMA.FTZ R57, R40, R20, -R63 ;  /* 0x0000001428397223 */ /* 0x000fe2000001083f */
[----:B------:R-:W-:-:S02]  /*11eb0*/  IMAD.U32 R20, R45, 0x10000, RZ ;  /* 0x000100002d147824 */ /* 0x000fc400078e00ff */
[----:B------:R-:W-:Y:S01]  /*11ec0*/  FMUL.FTZ R63, R58, R61 ;  /* 0x0000003d3a3f7220 */ /* 0x000fe20000410000 */
[----:B------:R-:W-:Y:S02]  /*11ed0*/  IMAD.U32 R60, R44, 0x10000, RZ ;  /* 0x000100002c3c7824 */ /* 0x000fe400078e00ff */
[-C--:B------:R-:W-:Y:S01]  /*11ee0*/  FMUL.FTZ R62, R58, R59.reuse ;  /* 0x0000003b3a3e7220 */ /* 0x080fe20000410000 */
[----:B------:R-:W-:Y:S01]  /*11ef0*/  FFMA.FTZ R46, R40, R46, R65 ;  /* 0x0000002e282e7223 */ /* 0x000fe20000010041 */
[----:B------:R-:W-:Y:S01]  /*11f00*/  FMUL.FTZ R40, R48, R20 ;  /* 0x0000001430287220 */ /* 0x000fe20000410000 */
[C---:B------:R-:W-:Y:S01]  /*11f10*/  FFMA.FTZ R58, R52.reuse, R59, -R63 ;  /* 0x0000003b343a7223 */ /* 0x040fe2000001083f */
[----:B------:R-:W-:Y:S01]  /*11f20*/  FFMA.FTZ R59, R52, R61, R62 ;  /* 0x0000003d343b7223 */ /* 0x000fe2000001003e */
[-C--:B------:R-:W-:Y:S01]  /*11f30*/  FMUL.FTZ R52, R48, R60.reuse ;  /* 0x0000003c30347220 */ /* 0x080fe20000410000 */
[----:B------:R-:W-:Y:S01]  /*11f40*/  FFMA.FTZ R48, R47, R60, -R40 ;  /* 0x0000003c2f307223 */ /* 0x000fe20000010828 */
[----:B------:R-:W-:-:S02]  /*11f50*/  LOP3.LUT R40, R45, 0xffff0000, RZ, 0xc0, !PT ;  /* 0xffff00002d287812 */ /* 0x000fc400078ec0ff */
[----:B------:R-:W-:Y:S01]  /*11f60*/  LOP3.LUT R44, R44, 0xffff0000, RZ, 0xc0, !PT ;  /* 0xffff00002c2c7812 */ /* 0x000fe200078ec0ff */
[----:B------:R-:W-:Y:S01]  /*11f70*/  FFMA.FTZ R52, R47, R20, R52 ;  /* 0x000000142f347223 */ /* 0x000fe20000010034 */
[----:B------:R-:W-:Y:S01]  /*11f80*/  LOP3.LUT R111, R111, 0xffff0000, RZ, 0xc0, !PT ;  /* 0xffff00006f6f7812 */ /* 0x000fe200078ec0ff */
[----:B------:R-:W-:Y:S01]  /*11f90*/  FMUL.FTZ R20, R43, R40 ;  /* 0x000000282b147220 */ /* 0x000fe20000410000 */
[----:B------:R-:W-:Y:S01]  /*11fa0*/  LOP3.LUT R109, R109, 0xffff0000, RZ, 0xc0, !PT ;  /* 0xffff00006d6d7812 */ /* 0x000fe200078ec0ff */
[-C--:B------:R-:W-:Y:S02]  /*11fb0*/  FMUL.FTZ R45, R43, R44.reuse ;  /* 0x0000002c2b2d7220 */ /* 0x080fe40000410000 */
[C---:B------:R-:W-:Y:S01]  /*11fc0*/  FMUL.FTZ R61, R50.reuse, R111 ;  /* 0x0000006f323d7220 */ /* 0x040fe20000410000 */
[C---:B------:R-:W-:Y:S01]  /*11fd0*/  FFMA.FTZ R43, R41.reuse, R44, -R20 ;  /* 0x0000002c292b7223 */ /* 0x040fe20000010814 */
[-C--:B------:R-:W-:Y:S01]  /*11fe0*/  FMUL.FTZ R50, R50, R109.reuse ;  /* 0x0000006d32327220 */ /* 0x080fe20000410000 */
[----:B------:R-:W-:Y:S01]  /*11ff0*/  FFMA.FTZ R47, R41, R40, R45 ;  /* 0x00000028292f7223 */ /* 0x000fe2000001002d */
[----:B------:R-:W-:Y:S01]  /*12000*/  FFMA.FTZ R20, R42, R109, -R61 ;  /* 0x0000006d2a147223 */ /* 0x000fe2000001083d */
[----:B------:R-:W-:Y:S01]  /*12010*/  F2FP.BF16.F32.PACK_AB R44, R46, R53 ;  /* 0x000000352e2c723e */ /* 0x000fe200000010ff */
[----:B------:R-:W-:Y:S01]  /*12020*/  FFMA.FTZ R50, R42, R111, R50 ;  /* 0x0000006f2a327223 */ /* 0x000fe20000010032 */
[----:B------:R-:W-:-:S02]  /*12030*/  F2FP.BF16.F32.PACK_AB R42, R43, R48 ;  /* 0x000000302b2a723e */ /* 0x000fc400000010ff */
[----:B------:R-:W-:Y:S02]  /*12040*/  F2FP.BF16.F32.PACK_AB R40, R57, R54 ;  /* 0x000000363928723e */ /* 0x000fe400000010ff */
[----:B------:R-:W-:Y:S02]  /*12050*/  F2FP.BF16.F32.PACK_AB R41, R58, R51 ;  /* 0x000000333a29723e */ /* 0x000fe400000010ff */
[----:B------:R-:W-:Y:S02]  /*12060*/  F2FP.BF16.F32.PACK_AB R46, R47, R52 ;  /* 0x000000342f2e723e */ /* 0x000fe400000010ff */
[----:B------:R-:W-:Y:S02]  /*12070*/  F2FP.BF16.F32.PACK_AB R43, R20, R49 ;  /* 0x00000031142b723e */ /* 0x000fe400000010ff */
[----:B------:R-:W-:Y:S02]  /*12080*/  F2FP.BF16.F32.PACK_AB R45, R59, R56 ;  /* 0x000000383b2d723e */ /* 0x000fe400000010ff */
[----:B------:R-:W-:Y:S01]  /*12090*/  F2FP.BF16.F32.PACK_AB R47, R50, R55 ;  /* 0x00000037322f723e */ /* 0x000fe200000010ff */
[----:B------:R2:W-:Y:S04]  /*120a0*/  STS.128 [R67], R40 ;  /* 0x0000002843007388 */ /* 0x0005e80000000c00 */
[----:B------:R2:W-:Y:S02]  /*120b0*/  STS.128 [R3+0x10400], R44 ;  /* 0x0104002c03007388 */ /* 0x0005e40000000c00 */
.L_x_1726:
[----:B------:R-:W-:Y:S05]  /*120c0*/  BSYNC B1 ;  /* 0x0000000000017941 */ /* 0x000fea0003800000 */
.L_x_1725:
[----:B--2---:R-:W-:Y:S01]  /*120d0*/  VIADD R3, R123, 0x40 ;  /* 0x000000407b037836 */ /* 0x004fe20000000000 */
[----:B------:R-:W-:Y:S04]  /*120e0*/  BSSY B1, `(.L_x_1729) ;  /* 0x00000e8000017945 */ /* 0x000fe80003800000 */
[----:B------:R-:W-:-:S13]  /*120f0*/  ISETP.GE.AND P0, PT, R3, R0, PT ;  /* 0x000000000300720c */ /* 0x000fda0003f06270 */
[----:B------:R-:W-:Y:S05]  /*12100*/  @P0 BRA `(.L_x_1730) ;  /* 0x0000000c00940947 */ /* 0x000fea0003800000 */
[----:B01----:R-:W0:Y:S01]  /*12110*/  LDC R20, c[0x0][0x3f4] ;  /* 0x0000fd00ff147b82 */ /* 0x003e220000000800 */
[----:B------:R-:W-:Y:S01]  /*12120*/  BSSY B2, `(.L_x_1731) ;  /* 0x0000073000027945 */ /* 0x000fe20003800000 */
[-C--:B0-----:R-:W-:Y:S02]  /*12130*/  ISETP.GE.AND P0, PT, R18, R20.reuse, PT ;  /* 0x000000141200720c */ /* 0x081fe40003f06270 */
[----:B------:R-:W-:-:S11]  /*12140*/  ISETP.GE.AND P1, PT, R203, R20, PT ;  /* 0x00000014cb00720c */ /* 0x000fd60003f26270 */
[----:B------:R-:W-:Y:S05]  /*12150*/  @P0 BRA `(.L_x_1732) ;  /* 0x0000000400bc0947 */ /* 0x000fea0003800000 */
[----:B------:R-:W2:Y:S04]  /*12160*/  LDL R40, [R1+0x80] ;  /* 0x0000800001287983 */ /* 0x000ea80000100800 */
[----:B------:R-:W3:Y:S01]  /*12170*/  LDL R61, [R1+0xb4] ;  /* 0x0000b400013d7983 */ /* 0x000ee20000100800 */
[----:B------:R-:W-:Y:S01]  /*12180*/  IMAD.SHL.U32 R41, R3, 0x40, RZ ;  /* 0x0000004003297824 */ /* 0x000fe200078e00ff */
[----:B------:R-:W-:Y:S02]  /*12190*/  SHF.R.S32.HI R44, RZ, 0x1f, R3 ;  /* 0x0000001fff2c7819 */ /* 0x000fe40000011403 */
[----:B------:R-:W-:Y:S02]  /*121a0*/  SHF.R.U64 R49, R24, 0x10, R25 ;  /* 0x0000001018317819 */ /* 0x000fe40000001219 */
[----:B------:R-:W-:-:S02]  /*121b0*/  LOP3.LUT R42, R41, 0x1c0, RZ, 0xc0, !PT ;  /* 0x000001c0292a7812 */ /* 0x000fc400078ec0ff */
[----:B------:R-:W-:Y:S02]  /*121c0*/  LEA.HI R44, R44, R3, RZ, 0x3 ;  /* 0x000000032c2c7211 */ /* 0x000fe400078f18ff */
[--C-:B------:R-:W-:Y:S02]  /*121d0*/  SHF.R.U64 R51, R32, 0x10, R33.reuse ;  /* 0x0000001020337819 */ /* 0x100fe40000001221 */
[----:B------:R-:W-:Y:S01]  /*121e0*/  SHF.R.U32.HI R33, RZ, 0x10, R33 ;  /* 0x00000010ff217819 */ /* 0x000fe20000011621 */
[----:B------:R-:W-:Y:S01]  /*121f0*/  IMAD.SHL.U32 R44, R44, 0x40, RZ ;  /* 0x000000402c2c7824 */ /* 0x000fe200078e00ff */
[----:B------:R-:W-:Y:S02]  /*12200*/  SHF.R.U64 R50, R34, 0x10, R35 ;  /* 0x0000001022327819 */ /* 0x000fe40000001223 */
[----:B------:R-:W-:Y:S02]  /*12210*/  SHF.R.U64 R32, R26, 0x10, R27 ;  /* 0x000000101a207819 */ /* 0x000fe4000000121b */
[----:B------:R-:W-:-:S02]  /*12220*/  LOP3.LUT R44, R44, 0xfffffe00, RZ, 0xc0, !PT ;  /* 0xfffffe002c2c7812 */ /* 0x000fc400078ec0ff */
[----:B------:R-:W-:Y:S02]  /*12230*/  SHF.R.U32.HI R25, RZ, 0x10, R25 ;  /* 0x00000010ff197819 */ /* 0x000fe40000011619 */
[----:B------:R-:W-:Y:S02]  /*12240*/  SHF.R.U32.HI R26, RZ, 0x10, R27 ;  /* 0x00000010ff1a7819 */ /* 0x000fe4000001161b */
[----:B------:R-:W-:Y:S02]  /*12250*/  PRMT R49, R108, 0x5410, R49 ;  /* 0x000054106c317816 */ /* 0x000fe40000000031 */
[C---:B------:R-:W-:Y:S02]  /*12260*/  PRMT R27, R106.reuse, 0x5410, R51 ;  /* 0x000054106a1b7816 */ /* 0x040fe40000000033 */
[----:B------:R-:W-:Y:S01]  /*12270*/  PRMT R106, R106, 0x5432, R33 ;  /* 0x000054326a6a7816 */ /* 0x000fe20000000021 */
[----:B------:R-:W-:Y:S01]  /*12280*/  IMAD.U32 R56, R49, 0x10000, RZ ;  /* 0x0001000031387824 */ /* 0x000fe200078e00ff */
[----:B------:R-:W-:-:S02]  /*12290*/  PRMT R24, R105, 0x5410, R50 ;  /* 0x0000541069187816 */ /* 0x000fc40000000032 */
[C---:B------:R-:W-:Y:S02]  /*122a0*/  PRMT R32, R107.reuse, 0x5410, R32 ;  /* 0x000054106b207816 */ /* 0x040fe40000000020 */
[----:B------:R-:W-:Y:S02]  /*122b0*/  SHF.R.U32.HI R34, RZ, 0x10, R35 ;  /* 0x00000010ff227819 */ /* 0x000fe40000011623 */
[----:B------:R-:W-:Y:S02]  /*122c0*/  PRMT R108, R108, 0x5432, R25 ;  /* 0x000054326c6c7816 */ /* 0x000fe40000000019 */
[----:B------:R-:W-:Y:S02]  /*122d0*/  PRMT R107, R107, 0x5432, R26 ;  /* 0x000054326b6b7816 */ /* 0x000fe4000000001a */
[----:B------:R-:W-:Y:S01]  /*122e0*/  PRMT R105, R105, 0x5432, R34 ;  /* 0x0000543269697816 */ /* 0x000fe20000000022 */
[----:B------:R-:W-:Y:S02]  /*122f0*/  IMAD.U32 R57, R108, 0x10000, RZ ;  /* 0x000100006c397824 */ /* 0x000fe400078e00ff */
[C---:B------:R-:W-:Y:S01]  /*12300*/  IMAD.U32 R58, R107.reuse, 0x10000, RZ ;  /* 0x000100006b3a7824 */ /* 0x040fe200078e00ff */
[----:B------:R-:W-:-:S02]  /*12310*/  LOP3.LUT R107, R107, 0xffff0000, RZ, 0xc0, !PT ;  /* 0xffff00006b6b7812 */ /* 0x000fc400078ec0ff */
[----:B--2---:R-:W-:-:S04]  /*12320*/  LEA.HI R40, R20, R40, RZ, 0x1d ;  /* 0x0000002814287211 */ /* 0x004fc800078fe8ff */
[----:B------:R-:W-:Y:S01]  /*12330*/  SHF.R.S32.HI R43, RZ, 0x1f, R40 ;  /* 0x0000001fff2b7819 */ /* 0x000fe20000011428 */
[----:B------:R-:W-:-:S03]  /*12340*/  IMAD.SHL.U32 R41, R40, 0x8, RZ ;  /* 0x0000000828297824 */ /* 0x000fc600078e00ff */
[----:B------:R-:W-:Y:S02]  /*12350*/  LEA.HI R43, R43, R40, RZ, 0x3 ;  /* 0x000000282b2b7211 */ /* 0x000fe400078f18ff */
[----:B------:R-:W-:Y:S02]  /*12360*/  LOP3.LUT R40, R42, 0x38, R41, 0xf8, !PT ;  /* 0x000000382a287812 */ /* 0x000fe400078ef829 */
[----:B------:R-:W-:Y:S01]  /*12370*/  SHF.R.U32.HI R41, RZ, 0x3, R42 ;  /* 0x00000003ff297819 */ /* 0x000fe2000001162a */
[----:B------:R-:W-:-:S03]  /*12380*/  IMAD.SHL.U32 R43, R43, 0x400, RZ ;  /* 0x000004002b2b7824 */ /* 0x000fc600078e00ff */
[----:B------:R-:W-:Y:S02]  /*12390*/  LOP3.LUT R40, R40, R41, RZ, 0x3c, !PT ;  /* 0x0000002928287212 */ /* 0x000fe400078e3cff */
[----:B------:R-:W-:-:S04]  /*123a0*/  LOP3.LUT R43, R43, 0x7fffe000, RZ, 0xc0, !PT ;  /* 0x7fffe0002b2b7812 */ /* 0x000fc800078ec0ff */
[----:B------:R-:W-:Y:S02]  /*123b0*/  IADD3 R48, R40, R43, R44 ;  /* 0x0000002b28307210 */ /* 0x000fe40007ffe02c */
[----:B---3--:R-:W0:Y:S03]  /*123c0*/  LDS.128 R40, [R61] ;  /* 0x000000003d287984 */ /* 0x008e260000000c00 */
        /* <DEDUP_REMOVED lines=13> */
[C---:B------:R-:W-:Y:S01]  /*124a0*/  LOP3.LUT R44, R45.reuse, 0xffff0000, RZ, 0xc0, !PT ;  /* 0xffff00002d2c7812 */ /* 0x040fe200078ec0ff */
[----:B------:R-:W-:Y:S01]  /*124b0*/  IMAD.U32 R54, R45, 0x10000, RZ ;  /* 0x000100002d367824 */ /* 0x000fe200078e00ff */
[C---:B------:R-:W-:Y:S01]  /*124c0*/  LOP3.LUT R34, R46.reuse, 0xffff0000, RZ, 0xc0, !PT ;  /* 0xffff00002e227812 */ /* 0x040fe200078ec0ff */
[----:B------:R-:W-:-:S02]  /*124d0*/  IMAD.U32 R35, R46, 0x10000, RZ ;  /* 0x000100002e237824 */ /* 0x000fc400078e00ff */
[----:B------:R-:W-:Y:S01]  /*124e0*/  FMUL.FTZ R45, R41, R56 ;  /* 0x00000038292d7220 */ /* 0x000fe20000410000 */
[C---:B------:R-:W-:Y:S01]  /*124f0*/  IMAD.U32 R55, R47.reuse, 0x10000, RZ ;  /* 0x000100002f377824 */ /* 0x040fe200078e00ff */
[----:B------:R-:W-:Y:S01]  /*12500*/  LOP3.LUT R46, R47, 0xffff0000, RZ, 0xc0, !PT ;  /* 0xffff00002f2e7812 */ /* 0x000fe200078ec0ff */
[-C--:B------:R-:W-:Y:S01]  /*12510*/  FMUL.FTZ R47, R41, R43.reuse ;  /* 0x0000002b292f7220 */ /* 0x080fe20000410000 */
[----:B------:R-:W-:Y:S01]  /*12520*/  FFMA.FTZ R41, R50, R43, -R45 ;  /* 0x0000002b32297223 */ /* 0x000fe2000001082d */
[----:B------:R-:W-:Y:S02]  /*12530*/  IMAD.U32 R45, R106, 0x10000, RZ ;  /* 0x000100006a2d7824 */ /* 0x000fe400078e00ff */
[----:B------:R-:W-:Y:S01]  /*12540*/  FMUL.FTZ R59, R55, R58 ;  /* 0x0000003a373b7220 */ /* 0x000fe20000410000 */
[----:B------:R-:W-:Y:S01]  /*12550*/  FFMA.FTZ R43, R50, R56, R47 ;  /* 0x00000038322b7223 */ /* 0x000fe2000001002f */
[----:B------:R-:W-:Y:S01]  /*12560*/  IMAD.U32 R47, R105, 0x10000, RZ ;  /* 0x00010000692f7824 */ /* 0x000fe200078e00ff */
[----:B------:R-:W-:Y:S01]  /*12570*/  LOP3.LUT R56, R49, 0xffff0000, RZ, 0xc0, !PT ;  /* 0xffff000031387812 */ /* 0x000fe200078ec0ff */
[C---:B------:R-:W-:Y:S01]  /*12580*/  FMUL.FTZ R60, R54.reuse, R57 ;  /* 0x00000039363c7220 */ /* 0x040fe20000410000 */
[----:B------:R-:W-:Y:S01]  /*12590*/  FMUL.FTZ R50, R54, R45 ;  /* 0x0000002d36327220 */ /* 0x000fe20000410000 */
[-C--:B------:R-:W-:Y:S01]  /*125a0*/  FMUL.FTZ R49, R55, R47.reuse ;  /* 0x0000002f37317220 */ /* 0x080fe20000410000 */
[----:B------:R-:W-:Y:S01]  /*125b0*/  LOP3.LUT R54, R27, 0xffff0000, RZ, 0xc0, !PT ;  /* 0xffff00001b367812 */ /* 0x000fe200078ec0ff */
[C---:B------:R-:W-:Y:S01]  /*125c0*/  FFMA.FTZ R47, R52.reuse, R47, -R59 ;  /* 0x0000002f342f7223 */ /* 0x040fe2000001083b */
[----:B------:R-:W-:Y:S01]  /*125d0*/  FFMA.FTZ R45, R51, R45, -R60 ;  /* 0x0000002d332d7223 */ /* 0x000fe2000001083c */
[----:B------:R-:W-:Y:S01]  /*125e0*/  FFMA.FTZ R49, R52, R58, R49 ;  /* 0x0000003a34317223 */ /* 0x000fe20000010031 */
[C---:B------:R-:W-:Y:S01]  /*125f0*/  FMUL.FTZ R52, R53.reuse, R56 ;  /* 0x0000003835347220 */ /* 0x040fe20000410000 */
[-C--:B------:R-:W-:Y:S01]  /*12600*/  FMUL.FTZ R58, R53, R54.reuse ;  /* 0x00000036353a7220 */ /* 0x080fe20000410000 */
[----:B------:R-:W-:Y:S01]  /*12610*/  FFMA.FTZ R50, R51, R57, R50 ;  /* 0x0000003933327223 */ /* 0x000fe20000010032 */
[----:B------:R-:W-:Y:S01]  /*12620*/  LOP3.LUT R55, R108, 0xffff0000, RZ, 0xc0, !PT ;  /* 0xffff00006c377812 */ /* 0x000fe200078ec0ff */
[----:B------:R-:W-:Y:S01]  /*12630*/  FFMA.FTZ R54, R33, R54, -R52 ;  /* 0x0000003621367223 */ /* 0x000fe20000010834 */
[----:B------:R-:W-:Y:S01]  /*12640*/  IMAD.U32 R52, R32, 0x10000, RZ ;  /* 0x0001000020347824 */ /* 0x000fe200078e00ff */
[----:B------:R-:W-:Y:S01]  /*12650*/  LOP3.LUT R27, R106, 0xffff0000, RZ, 0xc0, !PT ;  /* 0xffff00006a1b7812 */ /* 0x000fe200078ec0ff */
[----:B------:R-:W-:-:S02]  /*12660*/  IMAD.U32 R51, R24, 0x10000, RZ ;  /* 0x0001000018337824 */ /* 0x000fc400078e00ff */
[----:B------:R-:W-:Y:S01]  /*12670*/  FMUL.FTZ R53, R44, R55 ;  /* 0x000000372c357220 */ /* 0x000fe20000410000 */
[CC--:B------:R-:W-:Y:S01]  /*12680*/  FMUL.FTZ R57, R35.reuse, R52.reuse ;  /* 0x0000003423397220 */ /* 0x0c0fe20000410000 */
[----:B------:R-:W-:Y:S01]  /*12690*/  LOP3.LUT R32, R32, 0xffff0000, RZ, 0xc0, !PT ;  /* 0xffff000020207812 */ /* 0x000fe200078ec0ff */
[----:B------:R-:W-:Y:S01]  /*126a0*/  FMUL.FTZ R35, R35, R51 ;  /* 0x0000003323237220 */ /* 0x000fe20000410000 */
[----:B------:R-:W-:Y:S01]  /*126b0*/  LOP3.LUT R24, R24, 0xffff0000, RZ, 0xc0, !PT ;  /* 0xffff000018187812 */ /* 0x000fe200078ec0ff */
[-C--:B------:R-:W-:Y:S01]  /*126c0*/  FMUL.FTZ R60, R44, R27.reuse ;  /* 0x0000001b2c3c7220 */ /* 0x080fe20000410000 */
[----:B------:R-:W-:Y:S01]  /*126d0*/  LOP3.LUT R105, R105, 0xffff0000, RZ, 0xc0, !PT ;  /* 0xffff000069697812 */ /* 0x000fe200078ec0ff */
[----:B------:R-:W-:Y:S01]  /*126e0*/  FFMA.FTZ R44, R40, R27, -R53 ;  /* 0x0000001b282c7223 */ /* 0x000fe20000010835 */
[C---:B------:R-:W-:Y:S01]  /*126f0*/  FFMA.FTZ R57, R26.reuse, R51, -R57 ;  /* 0x000000331a397223 */ /* 0x040fe20000010839 */
[----:B------:R-:W-:Y:S01]  /*12700*/  FFMA.FTZ R35, R26, R52, R35 ;  /* 0x000000341a237223 */ /* 0x000fe20000010023 */
[C---:B------:R-:W-:Y:S01]  /*12710*/  FMUL.FTZ R26, R34.reuse, R32 ;  /* 0x00000020221a7220 */ /* 0x040fe20000410000 */
[----:B------:R-:W-:Y:S01]  /*12720*/  FMUL.FTZ R27, R34, R24 ;  /* 0x00000018221b7220 */ /* 0x000fe20000410000 */
[C---:B------:R-:W-:Y:S01]  /*12730*/  FMUL.FTZ R51, R46.reuse, R107 ;  /* 0x0000006b2e337220 */ /* 0x040fe20000410000 */
[----:B------:R-:W-:Y:S01]  /*12740*/  FMUL.FTZ R46, R46, R105 ;  /* 0x000000692e2e7220 */ /* 0x000fe20000410000 */
[----:B------:R-:W-:Y:S01]  /*12750*/  FFMA.FTZ R58, R33, R56, R58 ;  /* 0x00000038213a7223 */ /* 0x000fe2000001003a */
[----:B------:R-:W-:Y:S01]  /*12760*/  FFMA.FTZ R33, R40, R55, R60 ;  /* 0x0000003728217223 */ /* 0x000fe2000001003c */
        /* <DEDUP_REMOVED lines=11> */
[----:B------:R0:W-:Y:S01]  /*12820*/  STS.128 [R61], R24 ;  /* 0x000000183d007388 */ /* 0x0001e20000000c00 */
[----:B------:R-:W-:-:S05]  /*12830*/  F2FP.BF16.F32.PACK_AB R35, R46, R49 ;  /* 0x000000312e23723e */ /* 0x000fca00000010ff */
[----:B------:R0:W-:Y:S02]  /*12840*/  STS.128 [R48+0x10400], R32 ;  /* 0x0104002030007388 */ /* 0x0001e40000000c00 */
.L_x_1732:
[----:B------:R-:W-:Y:S05]  /*12850*/  BSYNC B2 ;  /* 0x0000000000027941 */ /* 0x000fea0003800000 */
.L_x_1731:
[----:B------:R-:W-:Y:S05]  /*12860*/  @P1 BRA `(.L_x_1730) ;  /* 0x0000000400bc1947 */ /* 0x000fea0003800000 */
[----:B0-----:R-:W2:Y:S04]  /*12870*/  LDL R25, [R1+0xa0] ;  /* 0x0000a00001197983 */ /* 0x001ea80000100800 */
[----:B------:R-:W3:Y:S01]  /*12880*/  LDL R48, [R1+0xb0] ;  /* 0x0000b00001307983 */ /* 0x000ee20000100800 */
[----:B------:R-:W-:Y:S01]  /*12890*/  IMAD.SHL.U32 R24, R3, 0x40, RZ ;  /* 0x0000004003187824 */ /* 0x000fe200078e00ff */
[----:B------:R-:W-:Y:S02]  /*128a0*/  SHF.R.S32.HI R26, RZ, 0x1f, R3 ;  /* 0x0000001fff1a7819 */ /* 0x000fe40000011403 */
[----:B------:R-:W-:Y:S02]  /*128b0*/  SHF.R.U64 R43, R36, 0x10, R37 ;  /* 0x00000010242b7819 */ /* 0x000fe40000001225 */
[----:B------:R-:W-:-:S02]  /*128c0*/  LOP3.LUT R27, R24, 0x1c0, RZ, 0xc0, !PT ;  /* 0x000001c0181b7812 */ /* 0x000fc400078ec0ff */
[----:B------:R-:W-:Y:S02]  /*128d0*/  LEA.HI R26, R26, R3, RZ, 0x3 ;  /* 0x000000031a1a7211 */ /* 0x000fe400078f18ff */
[----:B------:R-:W-:Y:S02]  /*128e0*/  SHF.R.U32.HI R41, RZ, 0x10, R37 ;  /* 0x00000010ff297819 */ /* 0x000fe40000011625 */
[--C-:B------:R-:W-:Y:S01]  /*128f0*/  SHF.R.U64 R37, R28, 0x10, R29.reuse ;  /* 0x000000101c257819 */ /* 0x100fe2000000121d */
[----:B------:R-:W-:Y:S01]  /*12900*/  IMAD.SHL.U32 R26, R26, 0x40, RZ ;  /* 0x000000401a1a7824 */ /* 0x000fe200078e00ff */
[----:B------:R-:W-:Y:S02]  /*12910*/  SHF.R.U32.HI R29, RZ, 0x10, R29 ;  /* 0x00000010ff1d7819 */ /* 0x000fe4000001161d */
[----:B------:R-:W-:Y:S02]  /*12920*/  SHF.R.U64 R28, R30, 0x10, R31 ;  /* 0x000000101e1c7819 */ /* 0x000fe4000000121f */
[----:B------:R-:W-:-:S02]  /*12930*/  LOP3.LUT R26, R26, 0xfffffe00, RZ, 0xc0, !PT ;  /* 0xfffffe001a1a7812 */ /* 0x000fc400078ec0ff */
[C---:B------:R-:W-:Y:S02]  /*12940*/  PRMT R42, R94.reuse, 0x5432, R37 ;  /* 0x000054325e2a7816 */ /* 0x040fe40000000025 */
[----:B------:R-:W-:Y:S02]  /*12950*/  PRMT R94, R94, 0x5410, R29 ;  /* 0x000054105e5e7816 */ /* 0x000fe4000000001d */
[----:B------:R-:W-:Y:S02]  /*12960*/  PRMT R45, R95, 0x5432, R28 ;  /* 0x000054325f2d7816 */ /* 0x000fe4000000001c */
[----:B------:R-:W-:Y:S01]  /*12970*/  SHF.R.U32.HI R30, RZ, 0x10, R31 ;  /* 0x00000010ff1e7819 */ /* 0x000fe2000001161f */
[----:B------:R-:W-:Y:S01]  /*12980*/  IMAD.U32 R44, R94, 0x10000, RZ ;  /* 0x000100005e2c7824 */ /* 0x000fe200078e00ff */
[----:B------:R-:W-:Y:S01]  /*12990*/  PRMT R40, R96, 0x5432, R43 ;  /* 0x0000543260287816 */ /* 0x000fe2000000002b */
[----:B------:R-:W-:Y:S01]  /*129a0*/  IMAD.U32 R43, R42, 0x10000, RZ ;  /* 0x000100002a2b7824 */ /* 0x000fe200078e00ff */
[----:B------:R-:W-:-:S02]  /*129b0*/  PRMT R96, R96, 0x5410, R41 ;  /* 0x0000541060607816 */ /* 0x000fc40000000029 */
[----:B------:R-:W-:Y:S01]  /*129c0*/  PRMT R95, R95, 0x5410, R30 ;  /* 0x000054105f5f7816 */ /* 0x000fe2000000001e */
[----:B------:R-:W-:Y:S01]  /*129d0*/  IMAD.U32 R41, R40, 0x10000, RZ ;  /* 0x0001000028297824 */ /* 0x000fe200078e00ff */
[----:B------:R-:W-:Y:S02]  /*129e0*/  LOP3.LUT R42, R42, 0xffff0000, RZ, 0xc0, !PT ;  /* 0xffff00002a2a7812 */ /* 0x000fe400078ec0ff */
[----:B------:R-:W-:Y:S02]  /*129f0*/  LOP3.LUT R40, R40, 0xffff0000, RZ, 0xc0, !PT ;  /* 0xffff000028287812 */ /* 0x000fe400078ec0ff */
[----:B------:R-:W-:Y:S02]  /*12a00*/  LOP3.LUT R94, R94, 0xffff0000, RZ, 0xc0, !PT ;  /* 0xffff00005e5e7812 */ /* 0x000fe400078ec0ff */
        /* <DEDUP_REMOVED lines=11> */
[----:B------:R-:W-:Y:S01]  /*12ac0*/  IMAD R3, R20, 0x2, R17 ;  /* 0x0000000214037824 */ /* 0x000fe200078e0211 */
[--C-:B------:R-:W-:Y:S02]  /*12ad0*/  SHF.R.U64 R20, R38, 0x10, R39.reuse ;  /* 0x0000001026147819 */ /* 0x100fe40000001227 */
[----:B------:R-:W-:Y:S02]  /*12ae0*/  SHF.R.U32.HI R38, RZ, 0x10, R39 ;  /* 0x00000010ff267819 */ /* 0x000fe40000011627 */
[----:B------:R-:W1:Y:S01]  /*12af0*/  LDS.128 R32, [R3+0x10400] ;  /* 0x0104000003207984 */ /* 0x000e620000000c00 */
[----:B------:R-:W-:-:S02]  /*12b00*/  PRMT R20, R97, 0x5432, R20 ;  /* 0x0000543261147816 */ /* 0x000fc40000000014 */
[----:B------:R-:W-:Y:S01]  /*12b10*/  PRMT R97, R97, 0x5410, R38 ;  /* 0x0000541061617816 */ /* 0x000fe20000000026 */
        /* <DEDUP_REMOVED lines=13> */
[----:B------:R-:W-:Y:S01]  /*12bf0*/  FMUL.FTZ R49, R27, R41 ;  /* 0x000000291b317220 */ /* 0x000fe20000410000 */
[----:B------:R-:W-:-:S02]  /*12c00*/  IMAD.U32 R27, R96, 0x10000, RZ ;  /* 0x00010000601b7824 */ /* 0x000fc400078e00ff */
[----:B------:R-:W-:Y:S01]  /*12c10*/  FMUL.FTZ R51, R37, R44 ;  /* 0x0000002c25337220 */ /* 0x000fe20000410000 */
[C---:B------:R-:W-:Y:S01]  /*12c20*/  FFMA.FTZ R47, R28.reuse, R41, -R47 ;  /* 0x000000291c2f7223 */ /* 0x040fe2000001082f */
[----:B------:R-:W-:Y:S02]  /*12c30*/  IMAD.U32 R39, R35, 0x10000, RZ ;  /* 0x0001000023277824 */ /* 0x000fe400078e00ff */
[----:B------:R-:W-:Y:S01]  /*12c40*/  FFMA.FTZ R49, R28, R43, R49 ;  /* 0x0000002b1c317223 */ /* 0x000fe20000010031 */
[----:B------:R-:W-:Y:S02]  /*12c50*/  IMAD.U32 R41, R95, 0x10000, RZ ;  /* 0x000100005f297824 */ /* 0x000fe400078e00ff */
[-C--:B------:R-:W-:Y:S01]  /*12c60*/  FMUL.FTZ R37, R37, R27.reuse ;  /* 0x0000001b25257220 */ /* 0x080fe20000410000 */
[----:B------:R-:W-:Y:S02]  /*12c70*/  IMAD.U32 R28, R97, 0x10000, RZ ;  /* 0x00010000611c7824 */ /* 0x000fe400078e00ff */
[----:B------:R-:W-:Y:S01]  /*12c80*/  FFMA.FTZ R51, R30, R27, -R51 ;  /* 0x0000001b1e337223 */ /* 0x000fe20000010833 */
[C---:B------:R-:W-:Y:S01]  /*12c90*/  FMUL.FTZ R27, R39.reuse, R41 ;  /* 0x00000029271b7220 */ /* 0x040fe20000410000 */
[----:B------:R-:W-:Y:S01]  /*12ca0*/  LOP3.LUT R96, R96, 0xffff0000, RZ, 0xc0, !PT ;  /* 0xffff000060607812 */ /* 0x000fe200078ec0ff */
[----:B------:R-:W-:Y:S01]  /*12cb0*/  FMUL.FTZ R46, R39, R28 ;  /* 0x0000001c272e7220 */ /* 0x000fe20000410000 */
[----:B------:R-:W-:Y:S01]  /*12cc0*/  FFMA.FTZ R37, R30, R44, R37 ;  /* 0x0000002c1e257223 */ /* 0x000fe20000010025 */
[----:B------:R-:W-:Y:S01]  /*12cd0*/  FFMA.FTZ R39, R36, R28, -R27 ;  /* 0x0000001c24277223 */ /* 0x000fe2000001081b */
[C---:B------:R-:W-:Y:S01]  /*12ce0*/  FMUL.FTZ R28, R32.reuse, R42 ;  /* 0x0000002a201c7220 */ /* 0x040fe20000410000 */
[----:B------:R-:W-:Y:S01]  /*12cf0*/  FMUL.FTZ R32, R32, R40 ;  /* 0x0000002820207220 */ /* 0x000fe20000410000 */
[----:B------:R-:W-:-:S02]  /*12d00*/  IMAD.U32 R38, R34, 0x10000, RZ ;  /* 0x0001000022267824 */ /* 0x000fc400078e00ff */
[----:B------:R-:W-:Y:S01]  /*12d10*/  FMUL.FTZ R30, R33, R94 ;  /* 0x0000005e211e7220 */ /* 0x000fe20000410000 */
[----:B------:R-:W-:Y:S01]  /*12d20*/  FFMA.FTZ R40, R29, R40, -R28 ;  /* 0x000000281d287223 */ /* 0x000fe2000001081c */
[----:B------:R-:W-:Y:S02]  /*12d30*/  IMAD.U32 R28, R45, 0x10000, RZ ;  /* 0x000100002d1c7824 */ /* 0x000fe400078e00ff */
[----:B------:R-:W-:Y:S01]  /*12d40*/  FMUL.FTZ R33, R33, R96 ;  /* 0x0000006021217220 */ /* 0x000fe20000410000 */
[----:B------:R-:W-:Y:S02]  /*12d50*/  IMAD.U32 R27, R20, 0x10000, RZ ;  /* 0x00010000141b7824 */ /* 0x000fe400078e00ff */
[----:B------:R-:W-:Y:S01]  /*12d60*/  FFMA.FTZ R46, R36, R41, R46 ;  /* 0x00000029242e7223 */ /* 0x000fe2000001002e */
[----:B------:R-:W-:Y:S01]  /*12d70*/  LOP3.LUT R34, R34, 0xffff0000, RZ, 0xc0, !PT ;  /* 0xffff000022227812 */ /* 0x000fe200078ec0ff */
[C---:B------:R-:W-:Y:S01]  /*12d80*/  FMUL.FTZ R36, R38.reuse, R28 ;  /* 0x0000001c26247220 */ /* 0x040fe20000410000 */
[----:B------:R-:W-:Y:S01]  /*12d90*/  LOP3.LUT R45, R45, 0xffff0000, RZ, 0xc0, !PT ;  /* 0xffff00002d2d7812 */ /* 0x000fe200078ec0ff */
[----:B------:R-:W-:Y:S01]  /*12da0*/  FFMA.FTZ R30, R25, R96, -R30 ;  /* 0x00000060191e7223 */ /* 0x000fe2000001081e */
[----:B------:R-:W-:Y:S01]  /*12db0*/  LOP3.LUT R35, R35, 0xffff0000, RZ, 0xc0, !PT ;  /* 0xffff000023237812 */ /* 0x000fe200078ec0ff */
[----:B------:R-:W-:Y:S01]  /*12dc0*/  FFMA.FTZ R94, R25, R94, R33 ;  /* 0x0000005e195e7223 */ /* 0x000fe20000010021 */
[----:B------:R-:W-:Y:S01]  /*12dd0*/  LOP3.LUT R95, R95, 0xffff0000, RZ, 0xc0, !PT ;  /* 0xffff00005f5f7812 */ /* 0x000fe200078ec0ff */
[-C--:B------:R-:W-:Y:S01]  /*12de0*/  FMUL.FTZ R38, R38, R27.reuse ;  /* 0x0000001b26267220 */ /* 0x080fe20000410000 */
[----:B------:R-:W-:Y:S01]  /*12df0*/  LOP3.LUT R25, R20, 0xffff0000, RZ, 0xc0, !PT ;  /* 0xffff000014197812 */ /* 0x000fe200078ec0ff */
[----:B------:R-:W-:Y:S01]  /*12e00*/  FFMA.FTZ R36, R31, R27, -R36 ;  /* 0x0000001b1f247223 */ /* 0x000fe20000010824 */
[----:B------:R-:W-:Y:S01]  /*12e10*/  LOP3.LUT R97, R97, 0xffff0000, RZ, 0xc0, !PT ;  /* 0xffff000061617812 */ /* 0x000fe200078ec0ff */
[----:B------:R-:W-:Y:S01]  /*12e20*/  FFMA.FTZ R32, R29, R42, R32 ;  /* 0x0000002a1d207223 */ /* 0x000fe20000010020 */
[C---:B------:R-:W-:Y:S01]  /*12e30*/  FMUL.FTZ R27, R34.reuse, R45 ;  /* 0x0000002d221b7220 */ /* 0x040fe20000410000 */
[----:B------:R-:W-:Y:S01]  /*12e40*/  FFMA.FTZ R38, R31, R28, R38 ;  /* 0x0000001c1f267223 */ /* 0x000fe20000010026 */
        /* <DEDUP_REMOVED lines=17> */
.L_x_1730:
[----:B------:R-:W-:Y:S05]  /*12f60*/  BSYNC B1 ;  /* 0x0000000000017941 */ /* 0x000fea0003800000 */
.L_x_1729:
[----:B--2---:R-:W-:-:S05]  /*12f70*/  VIADD R3, R123, 0x60 ;  /* 0x000000607b037836 */ /* 0x004fca0000000000 */
[----:B------:R-:W-:-:S13]  /*12f80*/  ISETP.GE.AND P0, PT, R3, R0, PT ;  /* 0x000000000300720c */ /* 0x000fda0003f06270 */
[----:B------:R-:W-:Y:S05]  /*12f90*/  @P0 BRA `(.L_x_1700) ;  /* 0x0000000c00940947 */ /* 0x000fea0003800000 */
[----:B------:R-:W2:Y:S01]  /*12fa0*/  LDC R0, c[0x0][0x3f4] ;  /* 0x0000fd00ff007b82 */ /* 0x000ea20000000800 */
[----:B------:R-:W-:Y:S01]  /*12fb0*/  BSSY B1, `(.L_x_1733) ;  /* 0x0000073000017945 */ /* 0x000fe20003800000 */
[-C--:B--2---:R-:W-:Y:S02]  /*12fc0*/  ISETP.GE.AND P0, PT, R18, R0.reuse, PT ;  /* 0x000000001200720c */ /* 0x084fe40003f06270 */
[----:B------:R-:W-:-:S11]  /*12fd0*/  ISETP.GE.AND P1, PT, R203, R0, PT ;  /* 0x00000000cb00720c */ /* 0x000fd60003f26270 */
[----:B------:R-:W-:Y:S05]  /*12fe0*/  @P0 BRA `(.L_x_1734) ;  /* 0x0000000400bc0947 */ /* 0x000fea0003800000 */
[----:B01----:R-:W2:Y:S04]  /*12ff0*/  LDL R20, [R1+0x80] ;  /* 0x0000800001147983 */ /* 0x003ea80000100800 */
[----:B------:R-:W3:Y:S01]  /*13000*/  LDL R46, [R1+0xac] ;  /* 0x0000ac00012e7983 */ /* 0x000ee20000100800 */
[----:B------:R-:W-:Y:S01]  /*13010*/  IMAD.SHL.U32 R24, R3, 0x40, RZ ;  /* 0x0000004003187824 */ /* 0x000fe200078e00ff */
[----:B------:R-:W-:Y:S02]  /*13020*/  SHF.R.S32.HI R26, RZ, 0x1f, R3 ;  /* 0x0000001fff1a7819 */ /* 0x000fe40000011403 */
[----:B------:R-:W-:Y:S02]  /*13030*/  SHF.R.U64 R36, R8, 0x10, R9 ;  /* 0x0000001008247819 */ /* 0x000fe40000001209 */
[----:B------:R-:W-:-:S02]  /*13040*/  LOP3.LUT R27, R24, 0x1c0, RZ, 0xc0, !PT ;  /* 0x000001c0181b7812 */ /* 0x000fc400078ec0ff */
[----:B------:R-:W-:Y:S02]  /*13050*/  LEA.HI R26, R26, R3, RZ, 0x3 ;  /* 0x000000031a1a7211 */ /* 0x000fe400078f18ff */
[----:B------:R-:W-:Y:S02]  /*13060*/  SHF.R.U32.HI R32, RZ, 0x10, R9 ;  /* 0x00000010ff207819 */ /* 0x000fe40000011609 */
[----:B------:R-:W-:Y:S01]  /*13070*/  SHF.R.U64 R8, R72, 0x10, R73 ;  /* 0x0000001048087819 */ /* 0x000fe20000001249 */
[----:B------:R-:W-:Y:S01]  /*13080*/  IMAD.SHL.U32 R26, R26, 0x40, RZ ;  /* 0x000000401a1a7824 */ /* 0x000fe200078e00ff */
[----:B------:R-:W-:Y:S02]  /*13090*/  SHF.R.U64 R9, R74, 0x10, R75 ;  /* 0x000000104a097819 */ /* 0x000fe4000000124b */
[----:B------:R-:W-:Y:S02]  /*130a0*/  SHF.R.U64 R33, R10, 0x10, R11 ;  /* 0x000000100a217819 */ /* 0x000fe4000000120b */
[----:B------:R-:W-:-:S02]  /*130b0*/  LOP3.LUT R26, R26, 0xfffffe00, RZ, 0xc0, !PT ;  /* 0xfffffe001a1a7812 */ /* 0x000fc400078ec0ff */
[----:B------:R-:W-:Y:S02]  /*130c0*/  SHF.R.U32.HI R11, RZ, 0x10, R11 ;  /* 0x00000010ff0b7819 */ /* 0x000fe4000001160b */
[----:B------:R-:W-:Y:S02]  /*130d0*/  SHF.R.U32.HI R72, RZ, 0x10, R73 ;  /* 0x00000010ff487819 */ /* 0x000fe40000011649 */
[----:B------:R-:W-:Y:S02]  /*130e0*/  PRMT R39, R101, 0x5410, R8 ;  /* 0x0000541065277816 */ /* 0x000fe40000000008 */
[----:B------:R-:W-:Y:S02]  /*130f0*/  PRMT R42, R100, 0x5410, R9 ;  /* 0x00005410642a7816 */ /* 0x000fe40000000009 */
[----:B------:R-:W-:Y:S01]  /*13100*/  PRMT R38, R98, 0x5410, R33 ;  /* 0x0000541062267816 */ /* 0x000fe20000000021 */
[----:B------:R-:W-:Y:S01]  /*13110*/  IMAD.U32 R40, R39, 0x10000, RZ ;  /* 0x0001000027287824 */ /* 0x000fe200078e00ff */
[----:B------:R-:W-:-:S02]  /*13120*/  PRMT R36, R99, 0x5410, R36 ;  /* 0x0000541063247816 */ /* 0x000fc40000000024 */
[----:B------:R-:W-:Y:S02]  /*13130*/  PRMT R98, R98, 0x5432, R11 ;  /* 0x0000543262627816 */ /* 0x000fe4000000000b */
[----:B------:R-:W-:Y:S01]  /*13140*/  PRMT R99, R99, 0x5432, R32 ;  /* 0x0000543263637816 */ /* 0x000fe20000000020 */
[----:B------:R-:W-:Y:S01]  /*13150*/  IMAD.U32 R37, R36, 0x10000, RZ ;  /* 0x0001000024257824 */ /* 0x000fe200078e00ff */
[----:B------:R-:W-:Y:S02]  /*13160*/  PRMT R101, R101, 0x5432, R72 ;  /* 0x0000543265657816 */ /* 0x000fe40000000048 */
[----:B------:R-:W-:Y:S02]  /*13170*/  SHF.R.U32.HI R75, RZ, 0x10, R75 ;  /* 0x00000010ff4b7819 */ /* 0x000fe4000001164b */
[----:B------:R-:W-:Y:S01]  /*13180*/  LOP3.LUT R39, R39, 0xffff0000, RZ, 0xc0, !PT ;  /* 0xffff000027277812 */ /* 0x000fe200078ec0ff */
[----:B------:R-:W-:Y:S01]  /*13190*/  IMAD.U32 R41, R101, 0x10000, RZ ;  /* 0x0001000065297824 */ /* 0x000fe200078e00ff */
[----:B------:R-:W-:-:S02]  /*131a0*/  PRMT R100, R100, 0x5432, R75 ;  /* 0x0000543264647816 */ /* 0x000fc4000000004b */
        /* <DEDUP_REMOVED lines=37> */
[C---:B------:R-:W-:Y:S01]  /*13400*/  FFMA.FTZ R47, R10.reuse, R27, -R47 ;  /* 0x0000001b0a2f7223 */ /* 0x040fe2000001082f */
[C---:B------:R-:W-:Y:S01]  /*13410*/  FMUL.FTZ R27, R35.reuse, R37 ;  /* 0x00000025231b7220 */ /* 0x040fe20000410000 */
[----:B------:R-:W-:Y:S01]  /*13420*/  FFMA.FTZ R33, R10, R41, R33 ;  /* 0x000000290a217223 */ /* 0x000fe20000010021 */
[----:B------:R-:W-:Y:S01]  /*13430*/  FMUL.FTZ R40, R35, R8 ;  /* 0x0000000823287220 */ /* 0x000fe20000410000 */
[----:B------:R-:W-:-:S02]  /*13440*/  IMAD.U32 R34, R30, 0x10000, RZ ;  /* 0x000100001e227824 */ /* 0x000fc400078e00ff */
[----:B------:R-:W-:Y:S01]  /*13450*/  FFMA.FTZ R35, R32, R8, -R27 ;  /* 0x0000000820237223 */ /* 0x000fe2000001081b */
[----:B------:R-:W-:Y:S01]  /*13460*/  FMUL.FTZ R8, R28, R39 ;  /* 0x000000271c087220 */ /* 0x000fe20000410000 */
[----:B------:R-:W-:Y:S02]  /*13470*/  IMAD.U32 R10, R42, 0x10000, RZ ;  /* 0x000100002a0a7824 */ /* 0x000fe400078e00ff */
[-C--:B------:R-:W-:Y:S01]  /*13480*/  FMUL.FTZ R28, R28, R36.reuse ;  /* 0x000000241c1c7220 */ /* 0x080fe20000410000 */
[----:B------:R-:W-:Y:S01]  /*13490*/  LOP3.LUT R30, R30, 0xffff0000, RZ, 0xc0, !PT ;  /* 0xffff00001e1e7812 */ /* 0x000fe200078ec0ff */
[----:B------:R-:W-:Y:S01]  /*134a0*/  FFMA.FTZ R36, R9, R36, -R8 ;  /* 0x0000002409247223 */ /* 0x000fe20000010808 */
[----:B------:R-:W-:Y:S01]  /*134b0*/  LOP3.LUT R99, R99, 0xffff0000, RZ, 0xc0, !PT ;  /* 0xffff000063637812 */ /* 0x000fe200078ec0ff */
[----:B------:R-:W-:Y:S02]  /*134c0*/  IMAD.U32 R8, R38, 0x10000, RZ ;  /* 0x0001000026087824 */ /* 0x000fe400078e00ff */
[----:B------:R-:W-:Y:S01]  /*134d0*/  FMUL.FTZ R44, R34, R10 ;  /* 0x0000000a222c7220 */ /* 0x000fe20000410000 */
[----:B------:R-:W-:Y:S01]  /*134e0*/  LOP3.LUT R42, R42, 0xffff0000, RZ, 0xc0, !PT ;  /* 0xffff00002a2a7812 */ /* 0x000fe200078ec0ff */
[----:B------:R-:W-:Y:S01]  /*134f0*/  FFMA.FTZ R37, R32, R37, R40 ;  /* 0x0000002520257223 */ /* 0x000fe20000010028 */
[----:B------:R-:W-:Y:S01]  /*13500*/  LOP3.LUT R31, R31, 0xffff0000, RZ, 0xc0, !PT ;  /* 0xffff00001f1f7812 */ /* 0x000fe200078ec0ff */
[-C--:B------:R-:W-:Y:S01]  /*13510*/  FMUL.FTZ R34, R34, R8.reuse ;  /* 0x0000000822227220 */ /* 0x080fe20000410000 */
[----:B------:R-:W-:Y:S01]  /*13520*/  LOP3.LUT R38, R38, 0xffff0000, RZ, 0xc0, !PT ;  /* 0xffff000026267812 */ /* 0x000fe200078ec0ff */
[----:B------:R-:W-:Y:S01]  /*13530*/  FFMA.FTZ R44, R11, R8, -R44 ;  /* 0x000000080b2c7223 */ /* 0x000fe2000001082c */
[----:B------:R-:W-:Y:S01]  /*13540*/  LOP3.LUT R100, R100, 0xffff0000, RZ, 0xc0, !PT ;  /* 0xffff000064647812 */ /* 0x000fe200078ec0ff */
[C---:B------:R-:W-:Y:S01]  /*13550*/  FMUL.FTZ R27, R29.reuse, R101 ;  /* 0x000000651d1b7220 */ /* 0x040fe20000410000 */
[----:B------:R-:W-:Y:S01]  /*13560*/  LOP3.LUT R98, R98, 0xffff0000, RZ, 0xc0, !PT ;  /* 0xffff000062627812 */ /* 0x000fe200078ec0ff */
[----:B------:R-:W-:Y:S01]  /*13570*/  FMUL.FTZ R40, R29, R99 ;  /* 0x000000631d287220 */ /* 0x000fe20000410000 */
[----:B------:R-:W-:Y:S01]  /*13580*/  FFMA.FTZ R28, R9, R39, R28 ;  /* 0x00000027091c7223 */ /* 0x000fe2000001001c */
[C---:B------:R-:W-:Y:S01]  /*13590*/  FMUL.FTZ R8, R30.reuse, R42 ;  /* 0x0000002a1e087220 */ /* 0x040fe20000410000 */
[----:B------:R-:W-:Y:S01]  /*135a0*/  FMUL.FTZ R9, R30, R38 ;  /* 0x000000261e097220 */ /* 0x000fe20000410000 */
[C---:B------:R-:W-:Y:S01]  /*135b0*/  FMUL.FTZ R29, R31.reuse, R100 ;  /* 0x000000641f1d7220 */ /* 0x040fe20000410000 */
[----:B------:R-:W-:Y:S01]  /*135c0*/  FMUL.FTZ R31, R31, R98 ;  /* 0x000000621f1f7220 */ /* 0x000fe20000410000 */
[----:B------:R-:W-:Y:S01]  /*135d0*/  FFMA.FTZ R34, R11, R10, R34 ;  /* 0x0000000a0b227223 */ /* 0x000fe20000010022 */
[----:B------:R-:W-:Y:S01]  /*135e0*/  FFMA.FTZ R32, R24, R99, -R27 ;  /* 0x0000006318207223 */ /* 0x000fe2000001081b */
[C---:B------:R-:W-:Y:S01]  /*135f0*/  FFMA.FTZ R11, R25.reuse, R38, -R8 ;  /* 0x00000026190b7223 */ /* 0x040fe20000010808 */
[----:B------:R-:W-:Y:S01]  /*13600*/  FFMA.FTZ R27, R25, R42, R9 ;  /* 0x0000002a191b7223 */ /* 0x000fe20000010009 */
        /* <DEDUP_REMOVED lines=13> */
.L_x_1734:
[----:B------:R-:W-:Y:S05]  /*136e0*/  BSYNC B1 ;  /* 0x0000000000017941 */ /* 0x000fea0003800000 */
.L_x_1733:
[----:B------:R-:W-:Y:S05]  /*136f0*/  @P1 BRA `(.L_x_1700) ;  /* 0x0000000400bc1947 */ /* 0x000fea0003800000 */
[----:B--2---:R-:W2:Y:S04]  /*13700*/  LDL R9, [R1+0xa0] ;  /* 0x0000a00001097983 */ /* 0x004ea80000100800 */
[----:B0-----:R-:W3:Y:S01]  /*13710*/  LDL R35, [R1+0xa8] ;  /* 0x0000a80001237983 */ /* 0x001ee20000100800 */
[----:B------:R-:W-:Y:S01]  /*13720*/  IMAD.SHL.U32 R8, R3, 0x40, RZ ;  /* 0x0000004003087824 */ /* 0x000fe200078e00ff */
[----:B------:R-:W-:Y:S02]  /*13730*/  SHF.R.S32.HI R10, RZ, 0x1f, R3 ;  /* 0x0000001fff0a7819 */ /* 0x000fe40000011403 */
[----:B------:R-:W-:Y:S02]  /*13740*/  SHF.R.U64 R31, R12, 0x10, R13 ;  /* 0x000000100c1f7819 */ /* 0x000fe4000000120d */
[----:B------:R-:W-:-:S02]  /*13750*/  LOP3.LUT R11, R8, 0x1c0, RZ, 0xc0, !PT ;  /* 0x000001c0080b7812 */ /* 0x000fc400078ec0ff */
[----:B------:R-:W-:Y:S02]  /*13760*/  LEA.HI R10, R10, R3, RZ, 0x3 ;  /* 0x000000030a0a7211 */ /* 0x000fe400078f18ff */
[----:B------:R-:W-:Y:S02]  /*13770*/  SHF.R.U64 R3, R4, 0x10, R5 ;  /* 0x0000001004037819 */ /* 0x000fe40000001205 */
[----:B-1----:R-:W-:Y:S01]  /*13780*/  SHF.R.U64 R20, R6, 0x10, R7 ;  /* 0x0000001006147819 */ /* 0x002fe20000001207 */
[----:B------:R-:W-:Y:S01]  /*13790*/  IMAD.SHL.U32 R10, R10, 0x40, RZ ;  /* 0x000000400a0a7824 */ /* 0x000fe200078e00ff */
[----:B------:R-:W-:Y:S02]  /*137a0*/  SHF.R.U64 R4, R14, 0x10, R15 ;  /* 0x000000100e047819 */ /* 0x000fe4000000120f */
[----:B------:R-:W-:Y:S02]  /*137b0*/  SHF.R.U32.HI R5, RZ, 0x10, R5 ;  /* 0x00000010ff057819 */ /* 0x000fe40000011605 */
[----:B------:R-:W-:-:S02]  /*137c0*/  LOP3.LUT R10, R10, 0xfffffe00, RZ, 0xc0, !PT ;  /* 0xfffffe000a0a7812 */ /* 0x000fc400078ec0ff */
[----:B------:R-:W-:Y:S02]  /*137d0*/  SHF.R.U32.HI R6, RZ, 0x10, R7 ;  /* 0x00000010ff067819 */ /* 0x000fe40000011607 */
[----:B------:R-:W-:Y:S02]  /*137e0*/  PRMT R31, R86, 0x5410, R31 ;  /* 0x00005410561f7816 */ /* 0x000fe4000000001f */
[----:B------:R-:W-:Y:S02]  /*137f0*/  SHF.R.U32.HI R13, RZ, 0x10, R13 ;  /* 0x00000010ff0d7819 */ /* 0x000fe4000001160d */
[----:B------:R-:W-:Y:S01]  /*13800*/  PRMT R28, R84, 0x5410, R3 ;  /* 0x00005410541c7816 */ /* 0x000fe20000000003 */
[----:B------:R-:W-:Y:S01]  /*13810*/  IMAD.U32 R32, R31, 0x10000, RZ ;  /* 0x000100001f207824 */ /* 0x000fe200078e00ff */
[----:B------:R-:W-:Y:S02]  /*13820*/  PRMT R29, R21, 0x5410, R20 ;  /* 0x00005410151d7816 */ /* 0x000fe40000000014 */
[----:B------:R-:W-:Y:S01]  /*13830*/  PRMT R33, R85, 0x5410, R4 ;  /* 0x0000541055217816 */ /* 0x000fe20000000004 */
[----:B------:R-:W-:Y:S01]  /*13840*/  IMAD.U32 R30, R28, 0x10000, RZ ;  /* 0x000100001c1e7824 */ /* 0x000fe200078e00ff */
[----:B------:R-:W-:-:S02]  /*13850*/  PRMT R84, R84, 0x5432, R5 ;  /* 0x0000543254547816 */ /* 0x000fc40000000005 */
[----:B------:R-:W-:Y:S02]  /*13860*/  PRMT R21, R21, 0x5432, R6 ;  /* 0x0000543215157816 */ /* 0x000fe40000000006 */
[----:B------:R-:W-:Y:S02]  /*13870*/  PRMT R86, R86, 0x5432, R13 ;  /* 0x0000543256567816 */ /* 0x000fe4000000000d */
[----:B------:R-:W-:Y:S02]  /*13880*/  SHF.R.U32.HI R14, RZ, 0x10, R15 ;  /* 0x00000010ff0e7819 */ /* 0x000fe4000001160f */
[----:B------:R-:W-:Y:S01]  /*13890*/  LOP3.LUT R31, R31, 0xffff0000, RZ, 0xc0, !PT ;  /* 0xffff00001f1f7812 */ /* 0x000fe200078ec0ff */
[----:B------:R-:W-:Y:S01]  /*138a0*/  IMAD.U32 R34, R86, 0x10000, RZ ;  /* 0x0001000056227824 */ /* 0x000fe200078e00ff */
[----:B------:R-:W-:Y:S02]  /*138b0*/  PRMT R85, R85, 0x5432, R14 ;  /* 0x0000543255557816 */ /* 0x000fe4000000000e */
        /* <DEDUP_REMOVED lines=30> */
[----:B------:R-:W-:Y:S02]  /*13aa0*/  IMAD.U32 R30, R84, 0x10000, RZ ;  /* 0x00010000541e7824 */ /* 0x000fe400078e00ff */
[----:B------:R-:W-:Y:S01]  /*13ab0*/  FFMA.FTZ R38, R3, R32, R38 ;  /* 0x0000002003267223 */ /* 0x000fe20000010026 */
[----:B------:R-:W-:Y:S01]  /*13ac0*/  IMAD.U32 R11, R85, 0x10000, RZ ;  /* 0x00010000550b7824 */ /* 0x000fe200078e00ff */
[----:B------:R-:W-:Y:S01]  /*13ad0*/  LOP3.LUT R15, R26, 0xffff0000, RZ, 0xc0, !PT ;  /* 0xffff00001a0f7812 */ /* 0x000fe200078ec0ff */
[----:B------:R-:W-:Y:S02]  /*13ae0*/  IMAD.U32 R3, R21, 0x10000, RZ ;  /* 0x0001000015037824 */ /* 0x000fe400078e00ff */
[-C--:B------:R-:W-:Y:S01]  /*13af0*/  FMUL.FTZ R32, R13, R30.reuse ;  /* 0x0000001e0d207220 */ /* 0x080fe20000410000 */
[C---:B------:R-:W-:Y:S01]  /*13b00*/  FFMA.FTZ R40, R5.reuse, R30, -R40 ;  /* 0x0000001e05287223 */ /* 0x040fe20000010828 */
[C---:B------:R-:W-:Y:S01]  /*13b10*/  FMUL.FTZ R30, R20.reuse, R11 ;  /* 0x0000000b141e7220 */ /* 0x040fe20000410000 */
[-C--:B------:R-:W-:Y:S01]  /*13b20*/  FMUL.FTZ R20, R20, R3.reuse ;  /* 0x0000000314147220 */ /* 0x080fe20000410000 */
[----:B------:R-:W-:Y:S01]  /*13b30*/  FFMA.FTZ R32, R5, R34, R32 ;  /* 0x0000002205207223 */ /* 0x000fe20000010020 */
[----:B------:R-:W-:Y:S01]  /*13b40*/  LOP3.LUT R5, R84, 0xffff0000, RZ, 0xc0, !PT ;  /* 0xffff000054057812 */ /* 0x000fe200078ec0ff */
[C---:B------:R-:W-:Y:S01]  /*13b50*/  FFMA.FTZ R30, R9.reuse, R3, -R30 ;  /* 0x00000003091e7223 */ /* 0x040fe2000001081e */
[----:B------:R-:W-:Y:S01]  /*13b60*/  FFMA.FTZ R20, R9, R11, R20 ;  /* 0x0000000b09147223 */ /* 0x000fe20000010014 */
[----:B------:R-:W-:Y:S01]  /*13b70*/  LOP3.LUT R9, R86, 0xffff0000, RZ, 0xc0, !PT ;  /* 0xffff000056097812 */ /* 0x000fe200078ec0ff */
[----:B------:R-:W-:Y:S01]  /*13b80*/  FMUL.FTZ R11, R12, R31 ;  /* 0x0000001f0c0b7220 */ /* 0x000fe20000410000 */
[----:B------:R-:W-:Y:S01]  /*13b90*/  LOP3.LUT R3, R28, 0xffff0000, RZ, 0xc0, !PT ;  /* 0xffff00001c037812 */ /* 0x000fe200078ec0ff */
[----:B------:R-:W-:Y:S01]  /*13ba0*/  IMAD.U32 R14, R26, 0x10000, RZ ;  /* 0x000100001a0e7824 */ /* 0x000fe200078e00ff */
[----:B------:R-:W-:Y:S01]  /*13bb0*/  LOP3.LUT R26, R27, 0xffff0000, RZ, 0xc0, !PT ;  /* 0xffff00001b1a7812 */ /* 0x000fe200078ec0ff */
[C---:B------:R-:W-:Y:S01]  /*13bc0*/  FMUL.FTZ R27, R24.reuse, R9 ;  /* 0x00000009181b7220 */ /* 0x040fe20000410000 */
[----:B------:R-:W-:Y:S01]  /*13bd0*/  FMUL.FTZ R24, R24, R5 ;  /* 0x0000000518187220 */ /* 0x000fe20000410000 */
[-C--:B------:R-:W-:Y:S01]  /*13be0*/  FMUL.FTZ R25, R12, R3.reuse ;  /* 0x000000030c197220 */ /* 0x080fe20000410000 */
[----:B------:R-:W-:Y:S01]  /*13bf0*/  FFMA.FTZ R13, R4, R3, -R11 ;  /* 0x00000003040d7223 */ /* 0x000fe2000001080b */
[----:B------:R-:W-:-:S02]  /*13c00*/  IMAD.U32 R11, R33, 0x10000, RZ ;  /* 0x00010000210b7824 */ /* 0x000fc400078e00ff */
[----:B------:R-:W-:Y:S01]  /*13c10*/  FFMA.FTZ R5, R8, R5, -R27 ;  /* 0x0000000508057223 */ /* 0x000fe2000001081b */
[----:B------:R-:W-:Y:S02]  /*13c20*/  IMAD.U32 R3, R29, 0x10000, RZ ;  /* 0x000100001d037824 */ /* 0x000fe400078e00ff */
[----:B------:R-:W-:Y:S01]  /*13c30*/  FFMA.FTZ R25, R4, R31, R25 ;  /* 0x0000001f04197223 */ /* 0x000fe20000010019 */
[----:B------:R-:W-:Y:S01]  /*13c40*/  FFMA.FTZ R9, R8, R9, R24 ;  /* 0x0000000908097223 */ /* 0x000fe20000010018 */
[C---:B------:R-:W-:Y:S01]  /*13c50*/  FMUL.FTZ R31, R14.reuse, R11 ;  /* 0x0000000b0e1f7220 */ /* 0x040fe20000410000 */
[-C--:B------:R-:W-:Y:S01]  /*13c60*/  FMUL.FTZ R27, R14, R3.reuse ;  /* 0x000000030e1b7220 */ /* 0x080fe20000410000 */
[----:B------:R-:W-:Y:S02]  /*13c70*/  LOP3.LUT R8, R33, 0xffff0000, RZ, 0xc0, !PT ;  /* 0xffff000021087812 */ /* 0x000fe400078ec0ff */
[----:B------:R-:W-:Y:S01]  /*13c80*/  LOP3.LUT R85, R85, 0xffff0000, RZ, 0xc0, !PT ;  /* 0xffff000055557812 */ /* 0x000fe200078ec0ff */
[C---:B------:R-:W-:Y:S01]  /*13c90*/  FFMA.FTZ R31, R6.reuse, R3, -R31 ;  /* 0x00000003061f7223 */ /* 0x040fe2000001081f */
[----:B------:R-:W-:Y:S01]  /*13ca0*/  LOP3.LUT R4, R29, 0xffff0000, RZ, 0xc0, !PT ;  /* 0xffff00001d047812 */ /* 0x000fe200078ec0ff */
[----:B------:R-:W-:Y:S01]  /*13cb0*/  FFMA.FTZ R27, R6, R11, R27 ;  /* 0x0000000b061b7223 */ /* 0x000fe2000001001b */
[----:B------:R-:W-:Y:S01]  /*13cc0*/  LOP3.LUT R21, R21, 0xffff0000, RZ, 0xc0, !PT ;  /* 0xffff000015157812 */ /* 0x000fe200078ec0ff */
[C---:B------:R-:W-:Y:S01]  /*13cd0*/  FMUL.FTZ R6, R15.reuse, R8 ;  /* 0x000000080f067220 */ /* 0x040fe20000410000 */
[C---:B------:R-:W-:Y:S01]  /*13ce0*/  FMUL.FTZ R3, R26.reuse, R85 ;  /* 0x000000551a037220 */ /* 0x040fe20000410000 */
[----:B------:R-:W-:Y:S01]  /*13cf0*/  FMUL.FTZ R15, R15, R4 ;  /* 0x000000040f0f7220 */ /* 0x000fe20000410000 */
[----:B------:R-:W-:Y:S01]  /*13d00*/  F2FP.BF16.F32.PACK_AB R5, R5, R40 ;  /* 0x000000280505723e */ /* 0x000fe200000010ff */
        /* <DEDUP_REMOVED lines=8> */
[----:B------:R-:W-:Y:S02]  /*13d90*/  F2FP.BF16.F32.PACK_AB R8, R25, R38 ;  /* 0x000000261908723e */ /* 0x000fe400000010ff */
[----:B------:R-:W-:Y:S01]  /*13da0*/  F2FP.BF16.F32.PACK_AB R9, R9, R32 ;  /* 0x000000200909723e */ /* 0x000fe200000010ff */
[----:B------:R3:W-:Y:S01]  /*13db0*/  STS.128 [R35], R4 ;  /* 0x0000000423007388 */ /* 0x0007e20000000c00 */
[----:B------:R-:W-:Y:S02]  /*13dc0*/  F2FP.BF16.F32.PACK_AB R10, R12, R27 ;  /* 0x0000001b0c0a723e */ /* 0x000fe400000010ff */
[----:B------:R-:W-:-:S05]  /*13dd0*/  F2FP.BF16.F32.PACK_AB R11, R11, R20 ;  /* 0x000000140b0b723e */ /* 0x000fca00000010ff */
[----:B------:R3:W-:Y:S02]  /*13de0*/  STS.128 [R0+0x10400], R8 ;  /* 0x0104000800007388 */ /* 0x0007e40000000c00 */
.L_x_1700:
[----:B------:R-:W-:Y:S05]  /*13df0*/  BSYNC B0 ;  /* 0x0000000000007941 */ /* 0x000fea0003800000 */
.L_x_1660:
        /* <DEDUP_REMOVED lines=8> */
.L_x_1657:
[----:B01-3--:R-:W3:Y:S02]  /*13e80*/  LDL R0, [R1+0x64] ;  /* 0x0000640001007983 */ /* 0x00bee40000100800 */
[----:B---3--:R-:W-:-:S13]  /*13e90*/  R2UR UR4, R0 ;  /* 0x00000000000472ca */ /* 0x008fda00000e0000 */
[----:B------:R-:W-:-:S05]  /*13ea0*/  IMAD.U32 R0, RZ, RZ, UR4 ;  /* 0x00000004ff007e24 */ /* 0x000fca000f8e00ff */
[----:B------:R-:W-:-:S13]  /*13eb0*/  ISETP.NE.AND P0, PT, R0, 0x3, PT ;  /* 0x000000030000780c */ /* 0x000fda0003f05270 */
[----:B------:R-:W-:Y:S05]  /*13ec0*/  @!P0 BRA `(.L_x_1735) ;  /* 0x0000000000048947 */ /* 0x000fea0003800000 */
[----:B------:R-:W-:Y:S01]  /*13ed0*/  BPT.TRAP 0x1 ;  /* 0x000000040000795c */ /* 0x000fe20000300000 */
.L_x_1735:
[----:B------:R-:W-:Y:S01]  /*13ee0*/  IMAD R0, R202, 0x8, R17 ;  /* 0x00000008ca007824 */ /* 0x000fe200078e0211 */
[----:B------:R-:W-:-:S04]  /*13ef0*/  SHF.L.U32 R5, R218, 0x1f, RZ ;  /* 0x0000001fda057819 */ /* 0x000fc800000006ff */
[----:B------:R0:W1:Y:S01]  /*13f00*/  SYNCS.PHASECHK.TRANS64.TRYWAIT P1, [R0+URZ+0x30830], R5 ;  /* 0x03083005000075a7 */ /* 0x000062000802017f */
[----:B------:R-:W-:Y:S05]  /*13f10*/  @!P0 BRA `(.L_x_1736) ;  /* 0x0000000000048947 */ /* 0x000fea0003800000 */
[----:B------:R-:W-:Y:S01]  /*13f20*/  BPT.TRAP 0x1 ;  /* 0x000000040000795c */ /* 0x000fe20000300000 */
.L_x_1736:
[----:B------:R-:W-:Y:S01]  /*13f30*/  VIADD R3, R17, 0x20400 ;  /* 0x0002040011037836 */ /* 0x000fe20000000000 */
[----:B------:R-:W-:Y:S01]  /*13f40*/  LOP3.LUT R6, R2, 0x10000, RZ, 0xfc, !PT ;  /* 0x0001000002067812 */ /* 0x000fe200078efcff */
[----:B------:R-:W-:-:S03]  /*13f50*/  IMAD.MOV.U32 R7, RZ, RZ, 0x40000040 ;  /* 0x40000040ff077424 */ /* 0x000fc600078e00ff */
[----:B------:R-:W-:-:S04]  /*13f60*/  SHF.R.U32.HI R3, RZ, 0x4, R3 ;  /* 0x00000004ff037819 */ /* 0x000fc80000011603 */
[----:B------:R-:W-:-:S04]  /*13f70*/  LOP3.LUT R3, R3, 0x3fff, RZ, 0xc0, !PT ;  /* 0x00003fff03037812 */ /* 0x000fc800078ec0ff */
[----:B------:R-:W-:-:S05]  /*13f80*/  LOP3.LUT R2, R3, 0x10000, RZ, 0xfc, !PT ;  /* 0x0001000003027812 */ /* 0x000fca00078efcff */
[----:B------:R3:W-:Y:S01]  /*13f90*/  STL [R1+0x50], R2 ;  /* 0x0000500201007387 */ /* 0x0007e20000100800 */
[----:B-1----:R-:W-:Y:S05]  /*13fa0*/  @P1 BRA `(.L_x_1737) ;  /* 0x0000000000081947 */ /* 0x002fea0003800000 */
[----:B------:R-:W1:Y:S02]  /*13fb0*/  SYNCS.PHASECHK.TRANS64.TRYWAIT P1, [R0+URZ+0x30830], R5 ;  /* 0x03083005000075a7 */ /* 0x000e64000802017f */
[----:B-1----:R-:W-:Y:S05]  /*13fc0*/  @!P1 BRA `(.L_x_1738) ;  /* 0x000001a400349947 */ /* 0x002fea0003800000 */
.L_x_1737:
[----:B---3--:R-:W3:Y:S01]  /*13fd0*/  LDL R2, [R1+0x50] ;  /* 0x0000500001027983 */ /* 0x008ee20000100800 */
[----:B------:R-:W-:Y:S01]  /*13fe0*/  IMAD.MOV.U32 R3, RZ, RZ, 0x40000040 ;  /* 0x40000040ff037424 */ /* 0x000fe200078e00ff */
[----:B------:R-:W-:Y:S05]  /*13ff0*/  WARPSYNC.ALL ;  /* 0x0000000000007948 */ /* 0x000fea0003800000 */
[C---:B------:R-:W-:Y:S01]  /*14000*/  R2UR UR4, R6.reuse ;  /* 0x00000000060472ca */ /* 0x040fe200000e0000 */
[----:B--2-45:R-:W-:Y:S01]  /*14010*/  WARPGROUP.ARRIVE ;  /* 0x00000000000079c5 */ /* 0x034fe20000000000 */
[----:B------:R-:W-:Y:S01]  /*14020*/  R2UR UR5, R7 ;  /* 0x00000000070572ca */ /* 0x000fe200000e0000 */
[----:B------:R-:W-:Y:S01]  /*14030*/  VIADD R62, R6, 0x2 ;  /* 0x00000002063e7836 */ /* 0x000fe20000000000 */
[----:B------:R-:W-:Y:S01]  /*14040*/  R2UR UR7, R3 ;  /* 0x00000000030772ca */ /* 0x000fe200000e0000 */
[----:B------:R-:W-:-:S02]  /*14050*/  IMAD.MOV.U32 R63, RZ, RZ, 0x40000040 ;  /* 0x40000040ff3f7424 */ /* 0x000fc400078e00ff */
[----:B01----:R-:W-:Y:S02]  /*14060*/  IMAD.MOV.U32 R5, RZ, RZ, 0x40000040 ;  /* 0x40000040ff057424 */ /* 0x003fe400078e00ff */
[C---:B------:R-:W-:Y:S01]  /*14070*/  VIADD R60, R6.reuse, 0x4 ;  /* 0x00000004063c7836 */ /* 0x040fe20000000000 */
[----:B------:R0:W-:Y:S01]  /*14080*/  STL.64 [R1+0x40], R62 ;  /* 0x0000403e01007387 */ /* 0x0001e20000100a00 */
[----:B------:R-:W-:Y:S02]  /*14090*/  IMAD.MOV.U32 R61, RZ, RZ, 0x40000040 ;  /* 0x40000040ff3d7424 */ /* 0x000fe400078e00ff */
[C---:B------:R-:W-:Y:S02]  /*140a0*/  VIADD R58, R6.reuse, 0x6 ;  /* 0x00000006063a7836 */ /* 0x040fe40000000000 */
[----:B------:R-:W-:Y:S01]  /*140b0*/  IMAD.MOV.U32 R59, RZ, RZ, 0x40000040 ;  /* 0x40000040ff3b7424 */ /* 0x000fe200078e00ff */
[----:B------:R0:W-:Y:S01]  /*140c0*/  STL.64 [R1+0x38], R60 ;  /* 0x0000383c01007387 */ /* 0x0001e20000100a00 */
[----:B------:R-:W-:-:S02]  /*140d0*/  VIADD R56, R6, 0x400 ;  /* 0x0000040006387836 */ /* 0x000fc40000000000 */
[----:B------:R-:W-:Y:S01]  /*140e0*/  IMAD.MOV.U32 R57, RZ, RZ, 0x40000040 ;  /* 0x40000040ff397424 */ /* 0x000fe200078e00ff */
[----:B------:R0:W-:Y:S01]  /*140f0*/  STL.64 [R1+0x28], R58 ;  /* 0x0000283a01007387 */ /* 0x0001e20000100a00 */
[C---:B------:R-:W-:Y:S02]  /*14100*/  VIADD R8, R6.reuse, 0x402 ;  /* 0x0000040206087836 */ /* 0x040fe40000000000 */
[----:B------:R-:W-:Y:S01]  /*14110*/  IMAD.MOV.U32 R9, RZ, RZ, 0x40000040 ;  /* 0x40000040ff097424 */ /* 0x000fe200078e00ff */
[----:B------:R0:W-:Y:S01]  /*14120*/  STL.64 [R1+0x20], R56 ;  /* 0x0000203801007387 */ /* 0x0001e20000100a00 */
[C---:B------:R-:W-:Y:S02]  /*14130*/  VIADD R216, R6.reuse, 0x404 ;  /* 0x0000040406d87836 */ /* 0x040fe40000000000 */
[----:B------:R-:W-:Y:S01]  /*14140*/  IMAD.MOV.U32 R217, RZ, RZ, 0x40000040 ;  /* 0x40000040ffd97424 */ /* 0x000fe200078e00ff */
[----:B------:R0:W-:Y:S01]  /*14150*/  STL.64 [R1+0x18], R8 ;  /* 0x0000180801007387 */ /* 0x0001e20000100a00 */
[----:B------:R-:W-:-:S02]  /*14160*/  VIADD R214, R6, 0x406 ;  /* 0x0000040606d67836 */ /* 0x000fc40000000000 */
[----:B------:R-:W-:Y:S02]  /*14170*/  IMAD.MOV.U32 R215, RZ, RZ, 0x40000040 ;  /* 0x40000040ffd77424 */ /* 0x000fe400078e00ff */
[C---:B------:R-:W-:Y:S02]  /*14180*/  VIADD R212, R6.reuse, 0x800 ;  /* 0x0000080006d47836 */ /* 0x040fe40000000000 */
[----:B------:R-:W-:Y:S02]  /*14190*/  IMAD.MOV.U32 R213, RZ, RZ, 0x40000040 ;  /* 0x40000040ffd57424 */ /* 0x000fe400078e00ff */
[C---:B------:R-:W-:Y:S02]  /*141a0*/  VIADD R210, R6.reuse, 0x802 ;  /* 0x0000080206d27836 */ /* 0x040fe40000000000 */
[----:B------:R-:W-:Y:S02]  /*141b0*/  IMAD.MOV.U32 R211, RZ, RZ, 0x40000040 ;  /* 0x40000040ffd37424 */ /* 0x000fe400078e00ff */
        /* <DEDUP_REMOVED lines=10> */
[----:B------:R-:W-:Y:S02]  /*14260*/  VIADD R10, R6, 0xc06 ;  /* 0x00000c06060a7836 */ /* 0x000fe40000000000 */
[----:B------:R-:W-:Y:S02]  /*14270*/  IMAD.MOV.U32 R11, RZ, RZ, 0x40000040 ;  /* 0x40000040ff0b7424 */ /* 0x000fe400078e00ff */
[----:B------:R-:W-:-:S02]  /*14280*/  IMAD.MOV.U32 R3, RZ, RZ, 0x40000040 ;  /* 0x40000040ff037424 */ /* 0x000fc400078e00ff */
[----:B---3--:R-:W-:-:S04]  /*14290*/  IMAD R2, R202, 0x800, R2 ;  /* 0x00000800ca027824 */ /* 0x008fc800078e0202 */
[C---:B------:R-:W-:Y:S01]  /*142a0*/  VIADD R4, R2.reuse, 0x2 ;  /* 0x0000000202047836 */ /* 0x040fe20000000000 */
[----:B------:R-:W-:-:S13]  /*142b0*/  R2UR UR6, R2 ;  /* 0x00000000020672ca */ /* 0x000fda00000e0000 */
[----:B------:R-:W-:Y:S01]  /*142c0*/  HGMMA.64x64x16.F32.BF16 R24, gdesc[UR4], RZ, !UPT, gsb0 ;  /* 0x00e00000041879f0 */ /* 0x000fe2000c0018ff */
[----:B------:R-:W-:Y:S02]  /*142d0*/  R2UR UR4, R62 ;  /* 0x000000003e0472ca */ /* 0x000fe400000e0000 */
[----:B------:R-:W-:Y:S02]  /*142e0*/  R2UR UR5, R63 ;  /* 0x000000003f0572ca */ /* 0x000fe400000e0000 */
[----:B------:R-:W-:Y:S01]  /*142f0*/  R2UR UR6, R4 ;  /* 0x00000000040672ca */ /* 0x000fe200000e0000 */
[----:B------:R-:W-:Y:S01]  /*14300*/  VIADD R4, R2, 0x4 ;  /* 0x0000000402047836 */ /* 0x000fe20000000000 */
[----:B------:R-:W-:Y:S01]  /*14310*/  R2UR UR7, R5 ;  /* 0x00000000050772ca */ /* 0x000fe200000e0000 */
[----:B------:R-:W-:Y:S01]  /*14320*/  IMAD.MOV.U32 R5, RZ, RZ, 0x40000040 ;  /* 0x40000040ff057424 */ /* 0x000fe200078e00ff */
[----:B------:R-:W-:Y:S02]  /*14330*/  WARPGROUP.DEPBAR.LE gsb0, 0x0 ;  /* 0x00008000000079c5 */ /* 0x000fe40000010000 */
[----:B------:R-:W-:-:S09]  /*14340*/  WARPGROUP.ARRIVE ;  /* 0x00000000000079c5 */ /* 0x000fd20000000000 */
[----:B------:R-:W-:Y:S01]  /*14350*/  HGMMA.64x64x16.F32.BF16 R24, gdesc[UR4], R24, gsb0 ;  /* 0x00e00000041879f0 */ /* 0x000fe20008001818 */
        /* <DEDUP_REMOVED lines=102> */
[C---:B------:R-:W-:Y:S01]  /*149c0*/  VIADD R4, R2.reuse, 0x604 ;  /* 0x0000060402047836 */ /* 0x040fe20000000000 */
[----:B------:R-:W-:Y:S01]  /*149d0*/  R2UR UR7, R5 ;  /* 0x00000000050772ca */ /* 0x000fe200000e0000 */
[----:B------:R-:W-:Y:S02]  /*149e0*/  IMAD.MOV.U32 R5, RZ, RZ, 0x40000040 ;  /* 0x40000040ff057424 */ /* 0x000fe400078e00ff */
[----:B------:R-:W-:Y:S01]  /*149f0*/  VIADD R2, R2, 0x606 ;  /* 0x0000060602027836 */ /* 0x000fe20000000000 */
[----:B------:R-:W-:-:S02]  /*14a00*/  WARPGROUP.DEPBAR.LE gsb0, 0x0 ;  /* 0x00008000000079c5 */ /* 0x000fc40000010000 */
[----:B------:R-:W-:-:S07]  /*14a10*/  WARPGROUP.ARRIVE ;  /* 0x00000000000079c5 */ /* 0x000fce0000000000 */
[----:B------:R-:W-:Y:S01]  /*14a20*/  HGMMA.64x64x16.F32.BF16 R24, gdesc[UR4], R24, gsb0 ;  /* 0x00e00000041879f0 */ /* 0x000fe20008001818 */
[----:B------:R-:W-:Y:S02]  /*14a30*/  R2UR UR4, R12 ;  /* 0x000000000c0472ca */ /* 0x000fe400000e0000 */
[----:B------:R-:W-:Y:S02]  /*14a40*/  R2UR UR5, R13 ;  /* 0x000000000d0572ca */ /* 0x000fe400000e0000 */
[----:B------:R-:W-:Y:S02]  /*14a50*/  R2UR UR6, R4 ;  /* 0x00000000040672ca */ /* 0x000fe400000e0000 */
[----:B------:R-:W-:Y:S01]  /*14a60*/  R2UR UR7, R5 ;  /* 0x00000000050772ca */ /* 0x000fe200000e0000 */
[----:B------:R-:W-:Y:S02]  /*14a70*/  WARPGROUP.DEPBAR.LE gsb0, 0x0 ;  /* 0x00008000000079c5 */ /* 0x000fe40000010000 */
[----:B------:R-:W-:-:S10]  /*14a80*/  WARPGROUP.ARRIVE ;  /* 0x00000000000079c5 */ /* 0x000fd40000000000 */
[----:B------:R-:W-:Y:S01]  /*14a90*/  HGMMA.64x64x16.F32.BF16 R24, gdesc[UR4], R24, gsb0 ;  /* 0x00e00000041879f0 */ /* 0x000fe20008001818 */
[----:B------:R-:W-:Y:S02]  /*14aa0*/  R2UR UR4, R10 ;  /* 0x000000000a0472ca */ /* 0x000fe400000e0000 */
[----:B------:R-:W-:Y:S02]  /*14ab0*/  R2UR UR5, R11 ;  /* 0x000000000b0572ca */ /* 0x000fe400000e0000 */
[----:B------:R-:W-:Y:S02]  /*14ac0*/  R2UR UR6, R2 ;  /* 0x00000000020672ca */ /* 0x000fe400000e0000 */
[----:B------:R-:W-:Y:S01]  /*14ad0*/  R2UR UR7, R3 ;  /* 0x00000000030772ca */ /* 0x000fe200000e0000 */
[----:B------:R-:W-:Y:S02]  /*14ae0*/  WARPGROUP.DEPBAR.LE gsb0, 0x0 ;  /* 0x00008000000079c5 */ /* 0x000fe40000010000 */
[----:B------:R-:W-:-:S10]  /*14af0*/  WARPGROUP.ARRIVE ;  /* 0x00000000000079c5 */ /* 0x000fd40000000000 */
[----:B------:R-:W-:Y:S03]  /*14b00*/  HGMMA.64x64x16.F32.BF16 R24, gdesc[UR4], R24, gsb0 ;  /* 0x00e00000041879f0 */ /* 0x000fe60008001818 */
[----:B------:R-:W-:Y:S02]  /*14b10*/  WARPGROUP.DEPBAR.LE gsb0, 0x0 ;  /* 0x00008000000079c5 */ /* 0x000fe40000010000 */
[----:B0-----:R-:W-:Y:S05]  /*14b20*/  @!P0 BRA `(.L_x_1739) ;  /* 0x0000000000048947 */ /* 0x001fea0003800000 */
[----:B------:R-:W-:Y:S01]  /*14b30*/  BPT.TRAP 0x1 ;  /* 0x000000040000795c */ /* 0x000fe20000300000 */
.L_x_1739:
[----:B------:R-:W2:Y:S01]  /*14b40*/  LDL R2, [R1+0x74] ;  /* 0x0000740001027983 */ /* 0x000ea20000100800 */
[----:B------:R-:W0:Y:S03]  /*14b50*/  LDC R76, c[0x0][0x448] ;  /* 0x00011200ff4c7b82 */ /* 0x000e260000000800 */
[----:B------:R-:W2:Y:S04]  /*14b60*/  LDL R74, [R1+0x58] ;  /* 0x00005800014a7983 */ /* 0x000ea80000100800 */
[----:B------:R-:W3:Y:S01]  /*14b70*/  LDL R8, [R1+0x8] ;  /* 0x0000080001087983 */ /* 0x000ee20000100800 */
[----:B------:R-:W1:Y:S01]  /*14b80*/  LDC.64 R56, c[0x0][0x9e0] ;  /* 0x00027800ff387b82 */ /* 0x000e620000000a00 */
[----:B------:R-:W-:Y:S01]  /*14b90*/  VIADD R0, R0, 0x30840 ;  /* 0x0003084000007836 */ /* 0x000fe20000000000 */
[----:B------:R-:W-:Y:S01]  /*14ba0*/  LOP3.LUT R16, R16, 0xffffffbf, RZ, 0xc0, !PT ;  /* 0xffffffbf10107812 */ /* 0x000fe200078ec0ff */
[----:B------:R-:W-:Y:S01]  /*14bb0*/  IMAD.MOV.U32 R64, RZ, RZ, -0x40 ;  /* 0xffffffc0ff407424 */ /* 0x000fe200078e00ff */
[----:B------:R-:W-:Y:S01]  /*14bc0*/  ULDC UR4, c[0x0][0x9dc] ;  /* 0x0002770000047ab9 */ /* 0x000fe20000000800 */
[----:B0-----:R-:W-:-:S13]  /*14bd0*/  ISETP.NE.AND P1, PT, R76, 0x1, PT ;  /* 0x000000014c00780c */ /* 0x001fda0003f25270 */
[----:B------:R-:W0:Y:S08]  /*14be0*/  @P1 LDC R3, c[0x0][0x44c] ;  /* 0x00011300ff031b82 */ /* 0x000e300000000800 */
[----:B------:R-:W4:Y:S01]  /*14bf0*/  @P1 LDC R5, c[0x0][0x450] ;  /* 0x00011400ff051b82 */ /* 0x000f220000000800 */
[----:B------:R-:W-:Y:S01]  /*14c00*/  IMAD R64, R93, R64, 0x40 ;  /* 0x000000405d407424 */ /* 0x000fe200078e0240 */
[----:B------:R-:W-:Y:S01]  /*14c10*/  @P1 LOP3.LUT R16, R16, 0x40, RZ, 0xfc, !PT ;  /* 0x0000004010101812 */ /* 0x000fe200078efcff */
[----:B------:R-:W-:-:S03]  /*14c20*/  IMAD.U32 R223, RZ, RZ, UR4 ;  /* 0x00000004ffdf7e24 */ /* 0x000fc6000f8e00ff */
[----:B------:R-:W-:Y:S02]  /*14c30*/  IADD3 R58, -R225, R220, R64 ;  /* 0x000000dce13a7210 */ /* 0x000fe40007ffe140 */
[----:B------:R-:W-:Y:S01]  /*14c40*/  LOP3.LUT R16, R16, 0xffffffdf, RZ, 0xc0, !PT ;  /* 0xffffffdf10107812 */ /* 0x000fe200078ec0ff */
[----:B--2---:R-:W-:-:S04]  /*14c50*/  IMAD.IADD R4, R2, 0x1, R74 ;  /* 0x0000000102047824 */ /* 0x004fc800078e024a */
[----:B0-----:R-:W-:-:S05]  /*14c60*/  @P1 IMAD.HI.U32 R2, R4, R3, RZ ;  /* 0x0000000304021227 */ /* 0x001fca00078e00ff */
[----:B----4-:R-:W-:-:S05]  /*14c70*/  @P1 SHF.R.U32.HI R4, RZ, R5, R2 ;  /* 0x00000005ff041219 */ /* 0x010fca0000011602 */
[----:B------:R-:W0:Y:S01]  /*14c80*/  SHFL.IDX PT, R9, R4, RZ, 0x1c1f ;  /* 0x001c1fff04097589 */ /* 0x000e2200000e0000 */
[----:B---3--:R-:W-:Y:S02]  /*14c90*/  PRMT R0, R8, 0x654, R0 ;  /* 0x0000065408007816 */ /* 0x008fe40000000000 */
[----:B-1----:R-:W-:Y:S02]  /*14ca0*/  ISETP.GE.AND P1, PT, R57, 0x1, PT ;  /* 0x000000013900780c */ /* 0x002fe40003f26270 */
[----:B------:R1:W-:Y:S01]  /*14cb0*/  SYNCS.ARRIVE.TRANS64.RED.A1T0 RZ, [R0+URZ], RZ ;  /* 0x000000ff00ff79a7 */ /* 0x0003e2000810043f */
[----:B------:R-:W-:Y:S02]  /*14cc0*/  LOP3.LUT R8, RZ, R223, RZ, 0x33, !PT ;  /* 0x000000dfff087212 */ /* 0x000fe400078e33ff */
[----:B-1----:R-:W-:-:S04]  /*14cd0*/  IADD3 R0, -R225, 0x1, R64 ;  /* 0x00000001e1007810 */ /* 0x002fc80007ffe140 */
[----:B------:R-:W-:-:S05]  /*14ce0*/  IADD3 R5, -R219, R0, R220 ;  /* 0x00000000db057210 */ /* 0x000fca0007ffe1dc */
[C---:B------:R-:W-:Y:S02]  /*14cf0*/  IMAD.IADD R8, R5.reuse, 0x1, R8 ;  /* 0x0000000105087824 */ /* 0x040fe400078e0208 */
[----:B------:R-:W-:Y:S01]  /*14d00*/  IMAD.IADD R5, R5, 0x1, R56 ;  /* 0x0000000105057824 */ /* 0x000fe200078e0238 */
[----:B------:R-:W-:Y:S01]  /*14d10*/  @P1 LOP3.LUT R16, R16, 0x20, RZ, 0xfc, !PT ;  /* 0x0000002010101812 */ /* 0x000fe200078efcff */
[----:B0-----:R-:W-:Y:S01]  /*14d20*/  IMAD.IADD R62, R8, 0x1, R9 ;  /* 0x00000001083e7824 */ /* 0x001fe200078e0209 */
[----:B------:R-:W-:Y:S02]  /*14d30*/  LEA R0, R93, 0xffffffc0, 0x6 ;  /* 0xffffffc05d007811 */ /* 0x000fe400078e30ff */
[----:B------:R-:W-:Y:S01]  /*14d40*/  VIADDMNMX R60, R9, R5, R58, PT ;  /* 0x00000005093c7246 */ /* 0x000fe2000380013a */
[----:B------:R-:W-:Y:S06]  /*14d50*/  @!P1 BRA `(.L_x_1740) ;  /* 0x0000000000509947 */ /* 0x000fec0003800000 */
[----:B------:R-:W-:Y:S01]  /*14d60*/  IADD3 R9, -R219, R220, R9 ;  /* 0x000000dcdb097210 */ /* 0x000fe20007ffe109 */
[----:B------:R-:W-:Y:S03]  /*14d70*/  BSSY B0, `(.L_x_1741) ;  /* 0x000000e000007945 */ /* 0x000fe60003800000 */
        /* <DEDUP_REMOVED lines=9> */
.L_x_1742:
[----:B------:R-:W-:-:S13]  /*14e10*/  ISETP.NE.AND P1, PT, R57, 0x1, PT ;  /* 0x000000013900780c */ /* 0x000fda0003f25270 */
[----:B------:R-:W0:Y:S02]  /*14e20*/  @P1 LDC.64 R2, c[0x0][0x9e8] ;  /* 0x00027a00ff021b82 */ /* 0x000e240000000a00 */
[----:B0-----:R-:W-:-:S05]  /*14e30*/  @P1 IMAD.HI.U32 R2, R9, R2, RZ ;  /* 0x0000000209021227 */ /* 0x001fca00078e00ff */
[----:B------:R-:W-:-:S07]  /*14e40*/  @P1 SHF.R.U32.HI R9, RZ, R3, R2 ;  /* 0x00000003ff091219 */ /* 0x000fce0000011602 */
.L_x_1743:
[----:B------:R-:W-:Y:S05]  /*14e50*/  BSYNC B0 ;  /* 0x0000000000007941 */ /* 0x000fea0003800000 */
.L_x_1741:
[----:B------:R-:W-:-:S04]  /*14e60*/  IMAD R2, R9, R57, -R0 ;  /* 0x0000003909027224 */ /* 0x000fc800078e0a00 */
[----:B------:R-:W-:-:S05]  /*14e70*/  IMAD.IADD R3, R2, 0x1, -R225 ;  /* 0x0000000102037824 */ /* 0x000fca00078e0ae1 */
[----:B------:R-:W-:Y:S02]  /*14e80*/  VIMNMX R62, R62, R3, !PT ;  /* 0x000000033e3e7248 */ /* 0x000fe40007fe0100 */
[----:B------:R-:W-:-:S07]  /*14e90*/  VIADDMNMX R60, R3, R57, R60, PT ;  /* 0x00000039033c7246 */ /* 0x000fce000380013c */
.L_x_1740:
        /* <DEDUP_REMOVED lines=10> */
[----:B------:R-:W-:Y:S02]  /*14f40*/  FSEL R25, R25, -INF , !P4 ;  /* 0xff80000019197808 */ /* 0x000fe40006000000 */
[----:B------:R-:W-:Y:S02]  /*14f50*/  ISETP.LT.OR P3, PT, R60, 0xa, P3 ;  /* 0x0000000a3c00780c */ /* 0x000fe40001f61670 */
[----:B------:R-:W-:-:S02]  /*14f60*/  ISETP.GE.AND P4, PT, R64, 0x11, PT ;  /* 0x000000114000780c */ /* 0x000fc40003f86270 */
[----:B------:R-:W-:Y:S01]  /*14f70*/  FSEL R29, R29, -INF , !P3 ;  /* 0xff8000001d1d7808 */ /* 0x000fe20005800000 */
[----:B0-----:R-:W-:Y:S01]  /*14f80*/  IMAD.IADD R8, R8, 0x1, R3 ;  /* 0x0000000108087824 */ /* 0x001fe200078e0203 */
        /* <DEDUP_REMOVED lines=48> */
[C---:B------:R-:W-:Y:S02]  /*15290*/  ISETP.GE.AND P6, PT, R64.reuse, 0x1, PT ;  /* 0x000000014000780c */ /* 0x040fe40003fc6270 */
[----:B------:R-:W-:Y:S02]  /*152a0*/  FSEL R69, R49, -INF , !P3 ;  /* 0xff80000031457808 */ /* 0x000fe40005800000 */
[----:B------:R-:W-:Y:S02]  /*152b0*/  ISETP.GE.AND P3, PT, R64, 0x39, PT ;  /* 0x000000394000780c */ /* 0x000fe40003f66270 */
[----:B------:R-:W-:Y:S02]  /*152c0*/  P2R R70, PR, RZ, 0x20 ;  /* 0x00000020ff467803 */ /* 0x000fe40000000000 */
[----:B------:R-:W-:-:S02]  /*152d0*/  ISETP.GT.AND P4, PT, R62, 0x38, !P3 ;  /* 0x000000383e00780c */ /* 0x000fc40005f84270 */
[----:B------:R-:W-:Y:S02]  /*152e0*/  ISETP.GE.AND P5, PT, R64, 0x3a, PT ;  /* 0x0000003a4000780c */ /* 0x000fe40003fa6270 */
[----:B------:R-:W-:Y:S02]  /*152f0*/  ISETP.LT.OR P4, PT, R60, 0x39, P4 ;  /* 0x000000393c00780c */ /* 0x000fe40002781670 */
[----:B------:R-:W-:Y:S02]  /*15300*/  VIADDMNMX R58, R3, R5, R58, PT ;  /* 0x00000005033a7246 */ /* 0x000fe4000380013a */
[----:B------:R-:W-:Y:S02]  /*15310*/  FSEL R49, R52, -INF , !P4 ;  /* 0xff80000034317808 */ /* 0x000fe40006000000 */
[----:B------:R-:W-:-:S04]  /*15320*/  ISETP.GT.AND P4, PT, R62, RZ, !P6 ;  /* 0x000000ff3e00720c */ /* 0x000fc80007784270 */
[----:B------:R-:W-:-:S04]  /*15330*/  ISETP.LT.OR P4, PT, R60, 0x1, P4 ;  /* 0x000000013c00780c */ /* 0x000fc80002781670 */
[----:B------:R-:W-:Y:S02]  /*15340*/  FSEL R24, R24, -INF , !P4 ;  /* 0xff80000018187808 */ /* 0x000fe40006000000 */
[----:B------:R-:W-:-:S04]  /*15350*/  ISETP.GT.AND P4, PT, R62, 0x39, !P5 ;  /* 0x000000393e00780c */ /* 0x000fc80006f84270 */
[----:B------:R-:W-:-:S04]  /*15360*/  ISETP.LT.OR P4, PT, R60, 0x3a, P4 ;  /* 0x0000003a3c00780c */ /* 0x000fc80002781670 */
[----:B------:R-:W-:Y:S02]  /*15370*/  FSEL R53, R53, -INF , !P4 ;  /* 0xff80000035357808 */ /* 0x000fe40006000000 */
[----:B------:R-:W-:-:S13]  /*15380*/  ISETP.GE.AND P4, PT, R57, 0x1, PT ;  /* 0x000000013900780c */ /* 0x000fda0003f86270 */
[----:B------:R-:W-:Y:S05]  /*15390*/  @!P4 BRA `(.L_x_1744) ;  /* 0x000000000050c947 */ /* 0x000fea0003800000 */
        /* <DEDUP_REMOVED lines=11> */
.L_x_1746:
[----:B------:R-:W-:-:S13]  /*15450*/  ISETP.NE.AND P4, PT, R57, 0x1, PT ;  /* 0x000000013900780c */ /* 0x000fda0003f85270 */
[----:B------:R-:W0:Y:S02]  /*15460*/  @P4 LDC.64 R2, c[0x0][0x9e8] ;  /* 0x00027a00ff024b82 */ /* 0x000e240000000a00 */
[----:B0-----:R-:W-:-:S05]  /*15470*/  @P4 IMAD.HI.U32 R2, R5, R2, RZ ;  /* 0x0000000205024227 */ /* 0x001fca00078e00ff */
[----:B------:R-:W-:-:S07]  /*15480*/  @P4 SHF.R.U32.HI R5, RZ, R3, R2 ;  /* 0x00000003ff054219 */ /* 0x000fce0000011602 */
.L_x_1747:
[----:B------:R-:W-:Y:S05]  /*15490*/  BSYNC B0 ;  /* 0x0000000000007941 */ /* 0x000fea0003800000 */
.L_x_1745:
[----:B------:R-:W-:-:S04]  /*154a0*/  IMAD R0, R5, R57, -R0 ;  /* 0x0000003905007224 */ /* 0x000fc800078e0a00 */
[----:B------:R-:W-:-:S05]  /*154b0*/  IMAD.IADD R3, R0, 0x1, -R225 ;  /* 0x0000000100037824 */ /* 0x000fca00078e0ae1 */
[----:B------:R-:W-:Y:S02]  /*154c0*/  VIMNMX R8, R8, R3, !PT ;  /* 0x0000000308087248 */ /* 0x000fe40007fe0100 */
[----:B------:R-:W-:-:S07]  /*154d0*/  VIADDMNMX R58, R3, R57, R58, PT ;  /* 0x00000039033a7246 */ /* 0x000fce000380013a */
.L_x_1744:
[----:B------:R-:W-:Y:S01]  /*154e0*/  FMNMX.FTZ R0, R24, R25, !PT ;  /* 0x0000001918007209 */ /* 0x000fe20007810000 */
[----:B------:R-:W-:Y:S01]  /*154f0*/  ULDC UR4, c[0x0][0x988] ;  /* 0x0002620000047ab9 */ /* 0x000fe20000000800 */
[----:B------:R-:W-:Y:S01]  /*15500*/  ISETP.GT.AND P1, PT, R8, 0x1, !P1 ;  /* 0x000000010800780c */ /* 0x000fe20004f24270 */
[----:B------:R-:W-:Y:S01]  /*15510*/  IMAD.U32 R2, RZ, RZ, UR4 ;  /* 0x00000004ff027e24 */ /* 0x000fe2000f8e00ff */
        /* <DEDUP_REMOVED lines=13> */
[C---:B------:R-:W-:Y:S02]  /*155f0*/  ISETP.GT.AND P2, PT, R8.reuse, 0x8, !P2 ;  /* 0x000000080800780c */ /* 0x040fe40005744270 */
[----:B------:R-:W-:Y:S02]  /*15600*/  ISETP.GT.AND P1, PT, R8, 0x10, !P1 ;  /* 0x000000100800780c */ /* 0x000fe40004f24270 */
[----:B------:R-:W-:-:S02]  /*15610*/  FMNMX.FTZ R0, R63, R0, !PT ;  /* 0x000000003f007209 */ /* 0x000fc40007810000 */
[C---:B------:R-:W-:Y:S02]  /*15620*/  ISETP.LT.OR P2, PT, R58.reuse, 0x9, P2 ;  /* 0x000000093a00780c */ /* 0x040fe40001741670 */
[----:B------:R-:W-:Y:S02]  /*15630*/  ISETP.LT.OR P1, PT, R58, 0x11, P1 ;  /* 0x000000113a00780c */ /* 0x000fe40000f21670 */
[----:B------:R-:W-:Y:S02]  /*15640*/  FMNMX.FTZ R0, R41, R0, !PT ;  /* 0x0000000029007209 */ /* 0x000fe40007810000 */
[----:B------:R-:W-:Y:S02]  /*15650*/  FSEL R3, R30, -INF , !P2 ;  /* 0xff8000001e037808 */ /* 0x000fe40005000000 */
[----:B------:R-:W-:Y:S02]  /*15660*/  ISETP.NE.AND P2, PT, R71, RZ, PT ;  /* 0x000000ff4700720c */ /* 0x000fe40003f45270 */
[----:B------:R-:W-:-:S02]  /*15670*/  FSEL R71, R34, -INF , !P1 ;  /* 0xff80000022477808 */ /* 0x000fc40004800000 */
[----:B------:R-:W-:Y:S02]  /*15680*/  FMNMX.FTZ R0, R65, R0, !PT ;  /* 0x0000000041007209 */ /* 0x000fe40007810000 */
        /* <DEDUP_REMOVED lines=12> */
[----:B------:R-:W-:Y:S01]  /*15750*/  ISETP.GT.AND P6, PT, R8, RZ, !P6 ;  /* 0x000000ff0800720c */ /* 0x000fe200077c4270 */
[----:B------:R-:W0:Y:S01]  /*15760*/  SHFL.BFLY PT, R5, R28, 0x2, 0x1f ;  /* 0x0c401f001c057f89 */ /* 0x000e2200000e0000 */
[----:B------:R-:W-:Y:S02]  /*15770*/  FSEL R73, R38, -INF , !P1 ;  /* 0xff80000026497808 */ /* 0x000fe40004800000 */
[----:B------:R-:W-:Y:S02]  /*15780*/  ISETP.NE.AND P1, PT, R36, RZ, PT ;  /* 0x000000ff2400720c */ /* 0x000fe40003f25270 */
[----:B------:R-:W-:Y:S02]  /*15790*/  ISETP.LT.OR P6, PT, R58, 0x1, P6 ;  /* 0x000000013a00780c */ /* 0x000fe400037c1670 */
[----:B------:R-:W-:-:S02]  /*157a0*/  ISETP.GT.AND P1, PT, R8, 0x19, !P1 ;  /* 0x000000190800780c */ /* 0x000fc40004f24270 */
[----:B------:R-:W-:Y:S02]  /*157b0*/  FSEL R26, R26, -INF , !P6 ;  /* 0xff8000001a1a7808 */ /* 0x000fe40007000000 */
[----:B------:R-:W-:Y:S02]  /*157c0*/  ISETP.LT.OR P1, PT, R58, 0x1a, P1 ;  /* 0x0000001a3a00780c */ /* 0x000fe40000f21670 */
[----:B------:R-:W-:Y:S02]  /*157d0*/  FMNMX.FTZ R4, R26, R27, !PT ;  /* 0x0000001b1a047209 */ /* 0x000fe40007810000 */
[----:B------:R-:W-:Y:S02]  /*157e0*/  FSEL R39, R39, -INF , !P1 ;  /* 0xff80000027277808 */ /* 0x000fe40004800000 */
[----:B------:R-:W-:Y:S02]  /*157f0*/  ISETP.NE.AND P1, PT, R68, RZ, PT ;  /* 0x000000ff4400720c */ /* 0x000fe40003f25270 */
[----:B------:R-:W-:-:S02]  /*15800*/  FMNMX.FTZ R4, R3, R4, !PT ;  /* 0x0000000403047209 */ /* 0x000fc40007810000 */
[----:B------:R-:W-:Y:S02]  /*15810*/  ISETP.GT.AND P1, PT, R8, 0x20, !P1 ;  /* 0x000000200800780c */ /* 0x000fe40004f24270 */
[----:B------:R-:W-:Y:S02]  /*15820*/  FMNMX.FTZ R4, R31, R4, !PT ;  /* 0x000000041f047209 */ /* 0x000fe40007810000 */
[----:B------:R-:W-:Y:S02]  /*15830*/  ISETP.LT.OR P1, PT, R58, 0x21, P1 ;  /* 0x000000213a00780c */ /* 0x000fe40000f21670 */
[----:B0-----:R-:W-:Y:S02]  /*15840*/  FMNMX.FTZ R30, R28, R5, !PT ;  /* 0x000000051c1e7209 */ /* 0x001fe40007810000 */
[----:B------:R-:W-:Y:S02]  /*15850*/  FSEL R75, R42, -INF , !P1 ;  /* 0xff8000002a4b7808 */ /* 0x000fe40004800000 */
[----:B------:R-:W-:Y:S01]  /*15860*/  ISETP.NE.AND P1, PT, R40, RZ, PT ;  /* 0x000000ff2800720c */ /* 0x000fe20003f25270 */
[----:B------:R-:W0:Y:S01]  /*15870*/  SHFL.BFLY PT, R5, R30, 0x1, 0x1f ;  /* 0x0c201f001e057f89 */ /* 0x000e2200000e0000 */
[----:B------:R-:W-:-:S02]  /*15880*/  FMNMX.FTZ R4, R71, R4, !PT ;  /* 0x0000000447047209 */ /* 0x000fc40007810000 */
[----:B------:R-:W-:Y:S02]  /*15890*/  ISETP.GT.AND P1, PT, R8, 0x21, !P1 ;  /* 0x000000210800780c */ /* 0x000fe40004f24270 */
[----:B------:R-:W-:Y:S02]  /*158a0*/  ISETP.NE.AND P4, PT, R72, RZ, PT ;  /* 0x000000ff4800720c */ /* 0x000fe40003f85270 */
[----:B------:R-:W-:Y:S02]  /*158b0*/  ISETP.LT.OR P1, PT, R58, 0x22, P1 ;  /* 0x000000223a00780c */ /* 0x000fe40000f21670 */
[----:B------:R-:W-:Y:S02]  /*158c0*/  FMNMX.FTZ R4, R35, R4, !PT ;  /* 0x0000000423047209 */ /* 0x000fe40007810000 */
[----:B------:R-:W-:Y:S02]  /*158d0*/  FSEL R43, R43, -INF , !P1 ;  /* 0xff8000002b2b7808 */ /* 0x000fe40004800000 */
[----:B------:R-:W-:-:S02]  /*158e0*/  ISETP.GT.AND P1, PT, R8, 0x28, !P2 ;  /* 0x000000280800780c */ /* 0x000fc40005724270 */
[----:B------:R-:W-:Y:S02]  /*158f0*/  FMNMX.FTZ R4, R73, R4, !PT ;  /* 0x0000000449047209 */ /* 0x000fe40007810000 */
[----:B------:R-:W-:Y:S02]  /*15900*/  ISETP.LT.OR P1, PT, R58, 0x29, P1 ;  /* 0x000000293a00780c */ /* 0x000fe40000f21670 */
[----:B------:R-:W-:Y:S02]  /*15910*/  FMNMX.FTZ R4, R39, R4, !PT ;  /* 0x0000000427047209 */ /* 0x000fe40007810000 */
[----:B------:R-:W-:Y:S02]  /*15920*/  FSEL R77, R46, -INF , !P1 ;  /* 0xff8000002e4d7808 */ /* 0x000fe40004800000 */
[----:B------:R-:W-:Y:S02]  /*15930*/  ISETP.GT.AND P1, PT, R8, 0x29, !P4 ;  /* 0x000000290800780c */ /* 0x000fe40006724270 */
[----:B0-----:R-:W-:-:S02]  /*15940*/  FMNMX.FTZ R5, R30, R5, !PT ;  /* 0x000000051e057209 */ /* 0x001fc40007810000 */
[----:B------:R-:W-:Y:S02]  /*15950*/  ISETP.LT.OR P1, PT, R58, 0x2a, P1 ;  /* 0x0000002a3a00780c */ /* 0x000fe40000f21670 */
[----:B------:R-:W-:Y:S01]  /*15960*/  ISETP.NE.AND P2, PT, R44, RZ, PT ;  /* 0x000000ff2c00720c */ /* 0x000fe20003f45270 */
[----:B------:R-:W-:Y:S01]  /*15970*/  FMUL.FTZ R0, R5, R2 ;  /* 0x0000000205007220 */ /* 0x000fe20000410000 */
[----:B------:R-:W-:Y:S02]  /*15980*/  FSEL R47, R47, -INF , !P1 ;  /* 0xff8000002f2f7808 */ /* 0x000fe40004800000 */
[----:B------:R-:W-:Y:S02]  /*15990*/  FSETP.NEU.FTZ.AND P1, PT, R5, -INF , PT ;  /* 0xff8000000500780b */ /* 0x000fe40003f3d000 */
[----:B------:R-:W-:Y:S02]  /*159a0*/  FMNMX.FTZ R4, R75, R4, !PT ;  /* 0x000000044b047209 */ /* 0x000fe40007810000 */
[----:B------:R-:W-:-:S02]  /*159b0*/  FSEL R0, R0, RZ, P1 ;  /* 0x000000ff00007208 */ /* 0x000fc40000800000 */
[----:B------:R-:W-:Y:S02]  /*159c0*/  ISETP.NE.AND P4, PT, R48, RZ, PT ;  /* 0x000000ff3000720c */ /* 0x000fe40003f85270 */
[----:B------:R-:W-:Y:S01]  /*159d0*/  ISETP.GT.AND P1, PT, R8, 0x30, !P2 ;  /* 0x000000300800780c */ /* 0x000fe20005724270 */
[--C-:B------:R-:W-:Y:S01]  /*159e0*/  FFMA.FTZ R196, R24, R2, -R0.reuse ;  /* 0x0000000218c47223 */ /* 0x100fe20000010800 */
[----:B------:R-:W-:Y:S01]  /*159f0*/  FMNMX.FTZ R4, R43, R4, !PT ;  /* 0x000000042b047209 */ /* 0x000fe20007810000 */
[-CC-:B------:R-:W-:Y:S01]  /*15a00*/  FFMA.FTZ R25, R25, R2.reuse, -R0.reuse ;  /* 0x0000000219197223 */ /* 0x180fe20000010800 */
[----:B------:R-:W-:Y:S01]  /*15a10*/  ISETP.GT.AND P2, PT, R8, 0x31, !P4 ;  /* 0x000000310800780c */ /* 0x000fe20006744270 */
[-CC-:B------:R-:W-:Y:S01]  /*15a20*/  FFMA.FTZ R198, R9, R2.reuse, -R0.reuse ;  /* 0x0000000209c67223 */ /* 0x180fe20000010800 */
[----:B------:R-:W-:Y:S01]  /*15a30*/  ISETP.LT.OR P1, PT, R58, 0x31, P1 ;  /* 0x000000313a00780c */ /* 0x000fe20000f21670 */
[--C-:B------:R-:W-:Y:S01]  /*15a40*/  FFMA.FTZ R9, R29, R2, -R0.reuse ;  /* 0x000000021d097223 */ /* 0x100fe20000010800 */
[----:B------:R-:W-:Y:S01]  /*15a50*/  FMNMX.FTZ R4, R77, R4, !PT ;  /* 0x000000044d047209 */ /* 0x000fe20007810000 */
[-CC-:B------:R-:W-:Y:S01]  /*15a60*/  FFMA.FTZ R29, R33, R2.reuse, -R0.reuse ;  /* 0x00000002211d7223 */ /* 0x180fe20000010800 */
[----:B------:R-:W-:Y:S01]  /*15a70*/  ISETP.GT.AND P3, PT, R8, 0x38, !P3 ;  /* 0x000000380800780c */ /* 0x000fe20005f64270 */
[-CC-:B------:R-:W-:Y:S01]  /*15a80*/  FFMA.FTZ R33, R37, R2.reuse, -R0.reuse ;  /* 0x0000000225217223 */ /* 0x180fe20000010800 */
[----:B------:R-:W-:Y:S01]  /*15a90*/  ISETP.LT.OR P2, PT, R58, 0x32, P2 ;  /* 0x000000323a00780c */ /* 0x000fe20001741670 */
[----:B------:R-:W-:Y:S01]  /*15aa0*/  MUFU.EX2 R196, R196 ;  /* 0x000000c400c47308 */ /* 0x000fe20000000800 */
[----:B------:R-:W-:Y:S01]  /*15ab0*/  FSEL R79, R50, -INF , !P1 ;  /* 0xff800000324f7808 */ /* 0x000fe20004800000 */
[--C-:B------:R-:W-:Y:S01]  /*15ac0*/  FFMA.FTZ R37, R41, R2, -R0.reuse ;  /* 0x0000000229257223 */ /* 0x100fe20000010800 */
[----:B------:R-:W-:Y:S01]  /*15ad0*/  FMNMX.FTZ R4, R47, R4, !PT ;  /* 0x000000042f047209 */ /* 0x000fe20007810000 */
[-CC-:B------:R-:W-:Y:S01]  /*15ae0*/  FFMA.FTZ R41, R45, R2.reuse, -R0.reuse ;  /* 0x000000022d297223 */ /* 0x180fe20000010800 */
[----:B------:R-:W-:Y:S01]  /*15af0*/  ISETP.GT.AND P5, PT, R8, 0x39, !P5 ;  /* 0x000000390800780c */ /* 0x000fe20006fa4270 */
[-CC-:B------:R-:W-:Y:S01]  /*15b00*/  FFMA.FTZ R186, R49, R2.reuse, -R0.reuse ;  /* 0x0000000231ba7223 */ /* 0x180fe20000010800 */
[C---:B------:R-:W-:Y:S01]  /*15b10*/  ISETP.LT.OR P3, PT, R58.reuse, 0x39, P3 ;  /* 0x000000393a00780c */ /* 0x040fe20001f61670 */
[----:B------:R-:W0:Y:S01]  /*15b20*/  MUFU.EX2 R25, R25 ;  /* 0x0000001900197308 */ /* 0x000e220000000800 */
[----:B------:R-:W-:Y:S01]  /*15b30*/  FSEL R51, R51, -INF , !P2 ;  /* 0xff80000033337808 */ /* 0x000fe20005000000 */
[--C-:B------:R-:W-:Y:S01]  /*15b40*/  FFMA.FTZ R192, R59, R2, -R0.reuse ;  /* 0x000000023bc07223 */ /* 0x100fe20000010800 */
[----:B------:R-:W-:Y:S01]  /*15b50*/  FMNMX.FTZ R4, R79, R4, !PT ;  /* 0x000000044f047209 */ /* 0x000fe20007810000 */
[-CC-:B------:R-:W-:Y:S01]  /*15b60*/  FFMA.FTZ R194, R61, R2.reuse, -R0.reuse ;  /* 0x000000023dc27223 */ /* 0x180fe20000010800 */
[----:B------:R-:W-:Y:S01]  /*15b70*/  ISETP.LT.OR P5, PT, R58, 0x3a, P5 ;  /* 0x0000003a3a00780c */ /* 0x000fe20002fa1670 */
[-CC-:B------:R-:W-:Y:S01]  /*15b80*/  FFMA.FTZ R188, R63, R2.reuse, -R0.reuse ;  /* 0x000000023fbc7223 */ /* 0x180fe20000010800 */
[----:B------:R-:W-:Y:S01]  /*15b90*/  FSEL R81, R54, -INF , !P3 ;  /* 0xff80000036517808 */ /* 0x000fe20005800000 */
[--C-:B------:R-:W-:Y:S01]  /*15ba0*/  FFMA.FTZ R190, R65, R2, -R0.reuse ;  /* 0x0000000241be7223 */ /* 0x100fe20000010800 */
[----:B------:R-:W-:Y:S01]  /*15bb0*/  FMNMX.FTZ R4, R51, R4, !PT ;  /* 0x0000000433047209 */ /* 0x000fe20007810000 */
[-CC-:B------:R-:W-:Y:S01]  /*15bc0*/  FFMA.FTZ R184, R67, R2.reuse, -R0.reuse ;  /* 0x0000000243b87223 */ /* 0x180fe20000010800 */
[----:B------:R-:W-:Y:S01]  /*15bd0*/  FSEL R55, R55, -INF , !P5 ;  /* 0xff80000037377808 */ /* 0x000fe20006800000 */
[--C-:B------:R-:W-:Y:S01]  /*15be0*/  FFMA.FTZ R45, R69, R2, -R0.reuse ;  /* 0x00000002452d7223 */ /* 0x100fe20000010800 */
[----:B------:R-:W-:Y:S01]  /*15bf0*/  FMNMX.FTZ R4, R81, R4, !PT ;  /* 0x0000000451047209 */ /* 0x000fe20007810000 */
[----:B------:R-:W-:Y:S01]  /*15c00*/  FFMA.FTZ R49, R53, R2, -R0 ;  /* 0x0000000235317223 */ /* 0x000fe20000010800 */
[----:B------:R-:W1:Y:S01]  /*15c10*/  MUFU.EX2 R198, R198 ;  /* 0x000000c600c67308 */ /* 0x000e620000000800 */
[----:B------:R-:W-:-:S02]  /*15c20*/  ISETP.NE.AND P4, PT, R76, 0x1, PT ;  /* 0x000000014c00780c */ /* 0x000fc40003f85270 */
[----:B------:R-:W-:-:S05]  /*15c30*/  FMNMX.FTZ R4, R55, R4, !PT ;  /* 0x0000000437047209 */ /* 0x000fca0007810000 */
[----:B------:R-:W2:Y:S01]  /*15c40*/  SHFL.BFLY PT, R83, R4, 0x2, 0x1f ;  /* 0x0c401f0004537f89 */ /* 0x000ea200000e0000 */
[----:B------:R-:W3:Y:S05]  /*15c50*/  MUFU.EX2 R9, R9 ;  /* 0x0000000900097308 */ /* 0x000eea0000000800 */
[----:B------:R-:W4:Y:S03]  /*15c60*/  @P4 LDC R38, c[0x0][0x450] ;  /* 0x00011400ff264b82 */ /* 0x000f260000000800 */
[----:B------:R-:W5:Y:S08]  /*15c70*/  MUFU.EX2 R192, R192 ;  /* 0x000000c000c07308 */ /* 0x000f700000000800 */
[----:B------:R-:W5:Y:S01]  /*15c80*/  MUFU.EX2 R29, R29 ;  /* 0x0000001d001d7308 */ /* 0x000f620000000800 */
[----:B--2---:R-:W-:-:S07]  /*15c90*/  FMNMX.FTZ R83, R4, R83, !PT ;  /* 0x0000005304537209 */ /* 0x004fce0007810000 */
[----:B------:R-:W2:Y:S01]  /*15ca0*/  MUFU.EX2 R194, R194 ;  /* 0x000000c200c27308 */ /* 0x000ea20000000800 */
[----:B------:R-:W0:Y:S07]  /*15cb0*/  SHFL.BFLY PT, R4, R83, 0x1, 0x1f ;  /* 0x0c201f0053047f89 */ /* 0x000e2e00000e0000 */
[----:B------:R-:W4:Y:S08]  /*15cc0*/  MUFU.EX2 R33, R33 ;  /* 0x0000002100217308 */ /* 0x000f300000000800 */
[----:B------:R-:W-:Y:S08]  /*15cd0*/  MUFU.EX2 R188, R188 ;  /* 0x000000bc00bc7308 */ /* 0x000ff00000000800 */
[----:B------:R-:W-:Y:S01]  /*15ce0*/  MUFU.EX2 R37, R37 ;  /* 0x0000002500257308 */ /* 0x000fe20000000800 */
[----:B0-----:R-:W-:-:S04]  /*15cf0*/  FMNMX.FTZ R4, R83, R4, !PT ;  /* 0x0000000453047209 */ /* 0x001fc80007810000 */
[C---:B------:R-:W-:Y:S01]  /*15d00*/  FSETP.NEU.FTZ.AND P1, PT, R4.reuse, -INF , PT ;  /* 0xff8000000400780b */ /* 0x040fe20003f3d000 */
[----:B------:R-:W-:Y:S02]  /*15d10*/  FMUL.FTZ R28, R4, R2 ;  /* 0x00000002041c7220 */ /* 0x000fe40000410000 */
[----:B------:R-:W-:Y:S03]  /*15d20*/  MUFU.EX2 R190, R190 ;  /* 0x000000be00be7308 */ /* 0x000fe60000000800 */
[----:B------:R-:W-:-:S05]  /*15d30*/  FSEL R28, R28, RZ, P1 ;  /* 0x000000ff1c1c7208 */ /* 0x000fca0000800000 */
[----:B------:R-:W-:Y:S01]  /*15d40*/  MUFU.EX2 R41, R41 ;  /* 0x0000002900297308 */ /* 0x000fe20000000800 */
[-CC-:B------:R-:W-:Y:S01]  /*15d50*/  FFMA.FTZ R197, R26, R2.reuse, -R28.reuse ;  /* 0x000000021ac57223 */ /* 0x180fe2000001081c */
[-CC-:B------:R-:W-:Y:S01]  /*15d60*/  FFMA.FTZ R0, R27, R2.reuse, -R28.reuse ;  /* 0x000000021b007223 */ /* 0x180fe2000001081c */
[-CC-:B------:R-:W-:Y:S01]  /*15d70*/  FFMA.FTZ R199, R3, R2.reuse, -R28.reuse ;  /* 0x0000000203c77223 */ /* 0x180fe2000001081c */
[-CC-:B------:R-:W-:Y:S01]  /*15d80*/  FFMA.FTZ R8, R31, R2.reuse, -R28.reuse ;  /* 0x000000021f087223 */ /* 0x180fe2000001081c */
[-CC-:B------:R-:W-:Y:S01]  /*15d90*/  FFMA.FTZ R193, R71, R2.reuse, -R28.reuse ;  /* 0x0000000247c17223 */ /* 0x180fe2000001081c */
[----:B------:R-:W-:Y:S01]  /*15da0*/  FADD.FTZ R3, R196, R25 ;  /* 0x00000019c4037221 */ /* 0x000fe20000010000 */
[-CC-:B------:R-:W-:Y:S01]  /*15db0*/  FFMA.FTZ R24, R35, R2.reuse, -R28.reuse ;  /* 0x0000000223187223 */ /* 0x180fe2000001081c */
[----:B------:R-:W-:Y:S01]  /*15dc0*/  MUFU.EX2 R197, R197 ;  /* 0x000000c500c57308 */ /* 0x000fe20000000800 */
[-CC-:B------:R-:W-:Y:S01]  /*15dd0*/  FFMA.FTZ R195, R73, R2.reuse, -R28.reuse ;  /* 0x0000000249c37223 */ /* 0x180fe2000001081c */
[----:B-1----:R-:W-:Y:S01]  /*15de0*/  FADD.FTZ R32, R198, R3 ;  /* 0x00000003c6207221 */ /* 0x002fe20000010000 */
[-CC-:B------:R-:W-:Y:S01]  /*15df0*/  FFMA.FTZ R26, R39, R2.reuse, -R28.reuse ;  /* 0x00000002271a7223 */ /* 0x180fe2000001081c */
[-CC-:B------:R-:W-:Y:S01]  /*15e00*/  FFMA.FTZ R189, R75, R2.reuse, -R28.reuse ;  /* 0x000000024bbd7223 */ /* 0x180fe2000001081c */
[-C--:B------:R-:W-:Y:S01]  /*15e10*/  FFMA.FTZ R30, R43, R2.reuse, -R28 ;  /* 0x000000022b1e7223 */ /* 0x080fe2000001081c */
[----:B---3--:R-:W-:Y:S01]  /*15e20*/  FADD.FTZ R3, R9, R32 ;  /* 0x0000002009037221 */ /* 0x008fe20000010000 */
[----:B------:R-:W0:Y:S01]  /*15e30*/  @P4 LDC R35, c[0x0][0x44c] ;  /* 0x00011300ff234b82 */ /* 0x000e220000000800 */
[----:B------:R-:W1:Y:S01]  /*15e40*/  MUFU.EX2 R0, R0 ;  /* 0x0000000000007308 */ /* 0x000e620000000800 */
[-CC-:B------:R-:W-:Y:S01]  /*15e50*/  FFMA.FTZ R191, R77, R2.reuse, -R28.reuse ;  /* 0x000000024dbf7223 */ /* 0x180fe2000001081c */
[----:B-----5:R-:W-:Y:S01]  /*15e60*/  FADD.FTZ R36, R192, R3 ;  /* 0x00000003c0247221 */ /* 0x020fe20000010000 */
[-CC-:B------:R-:W-:Y:S01]  /*15e70*/  FFMA.FTZ R32, R47, R2.reuse, -R28.reuse ;  /* 0x000000022f207223 */ /* 0x180fe2000001081c */
[-CC-:B------:R-:W-:Y:S01]  /*15e80*/  FFMA.FTZ R185, R79, R2.reuse, -R28.reuse ;  /* 0x000000024fb97223 */ /* 0x180fe2000001081c */
[----:B------:R-:W-:Y:S01]  /*15e90*/  FFMA.FTZ R51, R51, R2, -R28 ;  /* 0x0000000233337223 */ /* 0x000fe2000001081c */
[----:B------:R-:W-:Y:S01]  /*15ea0*/  FADD.FTZ R27, R29, R36 ;  /* 0x000000241d1b7221 */ /* 0x000fe20000010000 */
[----:B------:R-:W-:Y:S01]  /*15eb0*/  F2FP.BF16.F32.PACK_AB R196, R25, R196 ;  /* 0x000000c419c4723e */ /* 0x000fe200000010ff */
[----:B------:R-:W3:Y:S01]  /*15ec0*/  MUFU.EX2 R199, R199 ;  /* 0x000000c700c77308 */ /* 0x000ee20000000800 */
[-CC-:B------:R-:W-:Y:S01]  /*15ed0*/  FFMA.FTZ R81, R81, R2.reuse, -R28.reuse ;  /* 0x0000000251517223 */ /* 0x180fe2000001081c */
[----:B--2---:R-:W-:Y:S01]  /*15ee0*/  FADD.FTZ R36, R194, R27 ;  /* 0x0000001bc2247221 */ /* 0x004fe20000010000 */
[----:B------:R-:W-:Y:S01]  /*15ef0*/  FFMA.FTZ R55, R55, R2, -R28 ;  /* 0x0000000237377223 */ /* 0x000fe2000001081c */
[----:B------:R-:W-:Y:S01]  /*15f00*/  F2FP.BF16.F32.PACK_AB R198, R9, R198 ;  /* 0x000000c609c6723e */ /* 0x000fe200000010ff */
[----:B------:R-:W-:-:S02]  /*15f10*/  IMAD.MOV.U32 R31, RZ, RZ, R74 ;  /* 0x000000ffff1f7224 */ /* 0x000fc400078e004a */
[----:B----4-:R-:W-:Y:S01]  /*15f20*/  FADD.FTZ R27, R33, R36 ;  /* 0x00000024211b7221 */ /* 0x010fe20000010000 */
[----:B------:R-:W-:Y:S01]  /*15f30*/  F2FP.BF16.F32.PACK_AB R192, R29, R192 ;  /* 0x000000c01dc0723e */ /* 0x000fe200000010ff */
[----:B------:R-:W2:Y:S01]  /*15f40*/  MUFU.EX2 R8, R8 ;  /* 0x0000000800087308 */ /* 0x000ea20000000800 */
[----:B-1----:R-:W-:Y:S01]  /*15f50*/  FADD.FTZ R34, R197, R0 ;  /* 0x00000000c5227221 */ /* 0x002fe20000010000 */
[----:B------:R-:W-:Y:S01]  /*15f60*/  FADD.FTZ R36, R188, R27 ;  /* 0x0000001bbc247221 */ /* 0x000fe20000010000 */
[----:B------:R-:W-:Y:S02]  /*15f70*/  F2FP.BF16.F32.PACK_AB R197, R0, R197 ;  /* 0x000000c500c5723e */ /* 0x000fe400000010ff */
[----:B------:R-:W-:Y:S01]  /*15f80*/  F2FP.BF16.F32.PACK_AB R194, R33, R194 ;  /* 0x000000c221c2723e */ /* 0x000fe200000010ff */
[----:B------:R-:W-:Y:S01]  /*15f90*/  FADD.FTZ R27, R37, R36 ;  /* 0x00000024251b7221 */ /* 0x000fe20000010000 */
[----:B0-----:R-:W-:Y:S01]  /*15fa0*/  @P4 IMAD.HI.U32 R35, R74, R35, RZ ;  /* 0x000000234a234227 */ /* 0x001fe200078e00ff */
[----:B------:R-:W0:Y:S03]  /*15fb0*/  MUFU.EX2 R193, R193 ;  /* 0x000000c100c17308 */ /* 0x000e260000000800 */
[----:B---3--:R-:W-:Y:S01]  /*15fc0*/  FADD.FTZ R3, R199, R34 ;  /* 0x00000022c7037221 */ /* 0x008fe20000010000 */
[----:B------:R-:W-:Y:S01]  /*15fd0*/  FADD.FTZ R36, R190, R27 ;  /* 0x0000001bbe247221 */ /* 0x000fe20000010000 */
[----:B------:R-:W-:-:S02]  /*15fe0*/  F2FP.BF16.F32.PACK_AB R188, R37, R188 ;  /* 0x000000bc25bc723e */ /* 0x000fc400000010ff */
[----:B------:R-:W-:Y:S01]  /*15ff0*/  @P4 SHF.R.U32.HI R31, RZ, R38, R35 ;  /* 0x00000026ff1f4219 */ /* 0x000fe20000011623 */
[----:B------:R-:W-:Y:S01]  /*16000*/  FADD.FTZ R27, R41, R36 ;  /* 0x00000024291b7221 */ /* 0x000fe20000010000 */
[----:B------:R-:W-:Y:S01]  /*16010*/  ISETP.GE.AND P4, PT, R57, 0x1, PT ;  /* 0x000000013900780c */ /* 0x000fe20003f86270 */
[----:B------:R-:W1:Y:S01]  /*16020*/  MUFU.EX2 R24, R24 ;  /* 0x0000001800187308 */ /* 0x000e620000000800 */
[C---:B--2---:R-:W-:Y:S01]  /*16030*/  FADD.FTZ R34, R8.reuse, R3 ;  /* 0x0000000308227221 */ /* 0x044fe20000010000 */
[----:B------:R-:W-:Y:S01]  /*16040*/  F2FP.BF16.F32.PACK_AB R199, R8, R199 ;  /* 0x000000c708c7723e */ /* 0x000fe200000010ff */
[----:B------:R-:W-:Y:S01]  /*16050*/  VIADD R8, R93, 0xfffffffe ;  /* 0xfffffffe5d087836 */ /* 0x000fe20000000000 */
[----:B------:R-:W-:-:S04]  /*16060*/  F2FP.BF16.F32.PACK_AB R190, R41, R190 ;  /* 0x000000be29be723e */ /* 0x000fc800000010ff */
[----:B------:R-:W2:Y:S01]  /*16070*/  MUFU.EX2 R195, R195 ;  /* 0x000000c300c37308 */ /* 0x000ea20000000800 */
[----:B0-----:R-:W-:-:S07]  /*16080*/  FADD.FTZ R3, R193, R34 ;  /* 0x00000022c1037221 */ /* 0x001fce0000010000 */
[----:B------:R-:W0:Y:S01]  /*16090*/  MUFU.EX2 R26, R26 ;  /* 0x0000001a001a7308 */ /* 0x000e220000000800 */
[C---:B-1----:R-:W-:Y:S01]  /*160a0*/  FADD.FTZ R34, R24.reuse, R3 ;  /* 0x0000000318227221 */ /* 0x042fe20000010000 */
[----:B------:R-:W-:-:S06]  /*160b0*/  F2FP.BF16.F32.PACK_AB R193, R24, R193 ;  /* 0x000000c118c1723e */ /* 0x000fcc00000010ff */
[----:B------:R-:W1:Y:S01]  /*160c0*/  MUFU.EX2 R189, R189 ;  /* 0x000000bd00bd7308 */ /* 0x000e620000000800 */
[----:B--2---:R-:W-:-:S07]  /*160d0*/  FADD.FTZ R3, R195, R34 ;  /* 0x00000022c3037221 */ /* 0x004fce0000010000 */
[----:B------:R-:W2:Y:S01]  /*160e0*/  MUFU.EX2 R30, R30 ;  /* 0x0000001e001e7308 */ /* 0x000ea20000000800 */
[----:B0-----:R-:W-:Y:S01]  /*160f0*/  FADD.FTZ R34, R26, R3 ;  /* 0x000000031a227221 */ /* 0x001fe20000010000 */
[----:B------:R-:W-:Y:S01]  /*16100*/  IMAD.IADD R3, R156, 0x1, R31 ;  /* 0x000000019c037824 */ /* 0x000fe200078e021f */
[----:B------:R-:W-:-:S03]  /*16110*/  F2FP.BF16.F32.PACK_AB R195, R26, R195 ;  /* 0x000000c31ac3723e */ /* 0x000fc600000010ff */
[----:B------:R-:W-:Y:S02]  /*16120*/  IMAD.IADD R56, R3, 0x1, R56 ;  /* 0x0000000103387824 */ /* 0x000fe400078e0238 */
[----:B------:R-:W0:Y:S01]  /*16130*/  MUFU.EX2 R184, R184 ;  /* 0x000000b800b87308 */ /* 0x000e220000000800 */
[----:B-1----:R-:W-:-:S07]  /*16140*/  FADD.FTZ R25, R189, R34 ;  /* 0x00000022bd197221 */ /* 0x002fce0000010000 */
[----:B------:R-:W1:Y:S01]  /*16150*/  MUFU.EX2 R191, R191 ;  /* 0x000000bf00bf7308 */ /* 0x000e620000000800 */
[C---:B--2---:R-:W-:Y:S01]  /*16160*/  FADD.FTZ R34, R30.reuse, R25 ;  /* 0x000000191e227221 */ /* 0x044fe20000010000 */
[----:B------:R-:W-:-:S06]  /*16170*/  F2FP.BF16.F32.PACK_AB R189, R30, R189 ;  /* 0x000000bd1ebd723e */ /* 0x000fcc00000010ff */
[----:B------:R-:W2:Y:S01]  /*16180*/  MUFU.EX2 R45, R45 ;  /* 0x0000002d002d7308 */ /* 0x000ea20000000800 */
[----:B0-----:R-:W-:-:S07]  /*16190*/  FADD.FTZ R36, R184, R27 ;  /* 0x0000001bb8247221 */ /* 0x001fce0000010000 */
        /* <DEDUP_REMOVED lines=16> */
[----:B-1----:R-:W-:Y:S01]  /*162a0*/  FADD.FTZ R9, R81, R0 ;  /* 0x0000000051097221 */ /* 0x002fe20000010000 */
[C---:B--2---:R-:W-:Y:S01]  /*162b0*/  FADD.FTZ R221, R49.reuse, R38 ;  /* 0x0000002631dd7221 */ /* 0x044fe20000010000 */
[----:B------:R-:W-:Y:S02]  /*162c0*/  F2FP.BF16.F32.PACK_AB R186, R49, R186 ;  /* 0x000000ba31ba723e */ /* 0x000fe400000010ff */
[C---:B0-----:R-:W-:Y:S01]  /*162d0*/  FADD.FTZ R9, R34.reuse, R9 ;  /* 0x0000000922097221 */ /* 0x041fe20000010000 */
[----:B------:R-:W-:Y:S01]  /*162e0*/  F2FP.BF16.F32.PACK_AB R187, R34, R81 ;  /* 0x0000005122bb723e */ /* 0x000fe200000010ff */
[----:B------:R-:W-:Y:S06]  /*162f0*/  @!P4 BRA `(.L_x_1748) ;  /* 0x000000000048c947 */ /* 0x000fec0003800000 */
        /* <DEDUP_REMOVED lines=11> */
.L_x_1750:
[----:B------:R-:W-:-:S13]  /*163b0*/  ISETP.NE.AND P1, PT, R57, 0x1, PT ;  /* 0x000000013900780c */ /* 0x000fda0003f25270 */
[----:B------:R-:W0:Y:S02]  /*163c0*/  @P1 LDC.64 R24, c[0x0][0x9e8] ;  /* 0x00027a00ff181b82 */ /* 0x000e240000000a00 */
[----:B0-----:R-:W-:-:S05]  /*163d0*/  @P1 IMAD.HI.U32 R24, R0, R24, RZ ;  /* 0x0000001800181227 */ /* 0x001fca00078e00ff */
[----:B------:R-:W-:-:S07]  /*163e0*/  @P1 SHF.R.U32.HI R0, RZ, R25, R24 ;  /* 0x00000019ff001219 */ /* 0x000fce0000011618 */
.L_x_1751:
[----:B------:R-:W-:Y:S05]  /*163f0*/  BSYNC B0 ;  /* 0x0000000000007941 */ /* 0x000fea0003800000 */
.L_x_1749:
[----:B------:R-:W-:-:S05]  /*16400*/  IMAD R57, R0, R57, R57 ;  /* 0x0000003900397224 */ /* 0x000fca00078e0239 */
[----:B------:R-:W-:-:S07]  /*16410*/  VIMNMX R56, R56, R57, PT ;  /* 0x0000003938387248 */ /* 0x000fce0003fe0100 */
.L_x_1748:
[----:B------:R-:W2:Y:S01]  /*16420*/  LDL R25, [R1+0x78] ;  /* 0x0000780001197983 */ /* 0x000ea20000100800 */
[----:B------:R-:W-:Y:S01]  /*16430*/  SHF.R.S32.HI R3, RZ, 0x1f, R56 ;  /* 0x0000001fff037819 */ /* 0x000fe20000011438 */
[----:B------:R-:W-:Y:S01]  /*16440*/  BSSY B1, `(.L_x_1752) ;  /* 0x0000329000017945 */ /* 0x000fe20003800000 */
[----:B------:R-:W-:Y:S01]  /*16450*/  IMAD.MOV.U32 R0, RZ, RZ, 0x3f800000 ;  /* 0x3f800000ff007424 */ /* 0x000fe200078e00ff */
[----:B------:R-:W-:Y:S02]  /*16460*/  CS2R R150, SRZ ;  /* 0x0000000000967805 */ /* 0x000fe4000001ff00 */
[----:B------:R-:W-:Y:S01]  /*16470*/  LEA.HI R24, R3, R56, RZ, 0x6 ;  /* 0x0000003803187211 */ /* 0x000fe200078f30ff */
[----:B------:R-:W-:Y:S01]  /*16480*/  IMAD.MOV.U32 R3, RZ, RZ, 0x3f800000 ;  /* 0x3f800000ff037424 */ /* 0x000fe200078e00ff */
[----:B------:R-:W-:Y:S02]  /*16490*/  CS2R R148, SRZ ;  /* 0x0000000000947805 */ /* 0x000fe4000001ff00 */
[----:B------:R-:W-:-:S02]  /*164a0*/  CS2R R146, SRZ ;  /* 0x0000000000927805 */ /* 0x000fc4000001ff00 */
[----:B------:R-:W-:Y:S02]  /*164b0*/  SHF.R.S32.HI R24, RZ, 0x6, R24 ;  /* 0x00000006ff187819 */ /* 0x000fe40000011418 */
        /* <DEDUP_REMOVED lines=60> */
[----:B--2---:R-:W-:-:S04]  /*16880*/  VIMNMX R25, R25, R24, !PT ;  /* 0x0000001819197248 */ /* 0x004fc80007fe0100 */
[----:B------:R-:W-:Y:S01]  /*16890*/  ISETP.GE.AND P1, PT, R8, R25, PT ;  /* 0x000000190800720c */ /* 0x000fe20003f26270 */
[----:B------:R0:W-:Y:S02]  /*168a0*/  STL [R1+0x10], R25 ;  /* 0x0000101901007387 */ /* 0x0001e40000100800 */
[----:B0-----:R-:W-:-:S10]  /*168b0*/  CS2R R24, SRZ ;  /* 0x0000000000187805 */ /* 0x001fd4000001ff00 */
[----:B------:R-:W-:Y:S05]  /*168c0*/  @!P1 BRA `(.L_x_1753) ;  /* 0x0000002c00809947 */ /* 0x000fea0003800000 */
[----:B------:R-:W-:Y:S01]  /*168d0*/  BSSY B0, `(.L_x_1754) ;  /* 0x00002db000007945 */ /* 0x000fe20003800000 */
[----:B------:R-:W-:Y:S02]  /*168e0*/  IMAD.MOV.U32 R0, RZ, RZ, 0x3f800000 ;  /* 0x3f800000ff007424 */ /* 0x000fe400078e00ff */
[----:B------:R-:W-:-:S07]  /*168f0*/  IMAD.MOV.U32 R151, RZ, RZ, RZ ;  /* 0x000000ffff977224 */ /* 0x000fce00078e00ff */
.L_x_1775:
[----:B------:R-:W-:-:S05]  /*16900*/  VIADD R222, R202, 0x1 ;  /* 0x00000001cade7836 */ /* 0x000fca0000000000 */
[----:B------:R-:W-:-:S04]  /*16910*/  ISETP.NE.AND P1, PT, R222, 0x2, PT ;  /* 0x00000002de00780c */ /* 0x000fc80003f25270 */
[----:B------:R-:W-:Y:S02]  /*16920*/  SEL R227, RZ, 0x1, P1 ;  /* 0x00000001ffe37807 */ /* 0x000fe40000800000 */
[----:B------:R-:W-:Y:S02]  /*16930*/  SEL R222, R222, RZ, P1 ;  /* 0x000000ffdede7207 */ /* 0x000fe40000800000 */
[----:B------:R-:W-:Y:S01]  /*16940*/  LOP3.LUT R227, R218, R227, RZ, 0x3c, !PT ;  /* 0x000000e3dae37212 */ /* 0x000fe200078e3cff */
[----:B------:R-:W-:Y:S06]  /*16950*/  @!P0 BRA `(.L_x_1755) ;  /* 0x0000000000048947 */ /* 0x000fec0003800000 */
[----:B------:R-:W-:Y:S01]  /*16960*/  BPT.TRAP 0x1 ;  /* 0x000000040000795c */ /* 0x000fe20000300000 */
.L_x_1755:
[----:B------:R-:W-:Y:S01]  /*16970*/  IMAD R223, R222, 0x8, R17 ;  /* 0x00000008dedf7824 */ /* 0x000fe200078e0211 */
[----:B------:R-:W-:-:S04]  /*16980*/  SHF.L.U32 R152, R227, 0x1f, RZ ;  /* 0x0000001fe3987819 */ /* 0x000fc800000006ff */
[----:B------:R0:W1:Y:S01]  /*16990*/  SYNCS.PHASECHK.TRANS64.TRYWAIT P1, [R223+URZ+0x30830], R152 ;  /* 0x03083098df0075a7 */ /* 0x000062000802017f */
[----:B------:R-:W-:Y:S05]  /*169a0*/  @!P0 BRA `(.L_x_1756) ;  /* 0x0000000000048947 */ /* 0x000fea0003800000 */
[----:B------:R-:W-:Y:S01]  /*169b0*/  BPT.TRAP 0x1 ;  /* 0x000000040000795c */ /* 0x000fe20000300000 */
.L_x_1756:
[----:B------:R-:W2:Y:S01]  /*169c0*/  LDL R2, [R1+0x50] ;  /* 0x0000500001027983 */ /* 0x000ea20000100800 */
[----:B------:R-:W-:Y:S01]  /*169d0*/  BSSY B2, `(.L_x_1757) ;  /* 0x0000007000027945 */ /* 0x000fe20003800000 */
[----:B--2---:R-:W-:-:S04]  /*169e0*/  IMAD R2, R222, 0x800, R2 ;  /* 0x00000800de027824 */ /* 0x004fc800078e0202 */
[C---:B------:R-:W-:Y:S02]  /*169f0*/  VIADD R156, R2.reuse, 0x2 ;  /* 0x00000002029c7836 */ /* 0x040fe40000000000 */
[----:B------:R-:W-:Y:S01]  /*16a00*/  VIADD R155, R2, 0x4 ;  /* 0x00000004029b7836 */ /* 0x000fe20000000000 */
[----:B-1----:R-:W-:Y:S06]  /*16a10*/  @P1 BRA `(.L_x_1758) ;  /* 0x0000000000081947 */ /* 0x002fec0003800000 */
[----:B------:R-:W1:Y:S02]  /*16a20*/  SYNCS.PHASECHK.TRANS64.TRYWAIT P1, [R223+URZ+0x30830], R152 ;  /* 0x03083098df0075a7 */ /* 0x000e64000802017f */
[----:B-1----:R-:W-:Y:S05]  /*16a30*/  @!P1 BRA `(.L_x_1759) ;  /* 0x0000017800ac9947 */ /* 0x002fea0003800000 */
.L_x_1758:
[----:B------:R-:W-:Y:S05]  /*16a40*/  BSYNC B2 ;  /* 0x0000000000027941 */ /* 0x000fea0003800000 */
.L_x_1757:
[----:B------:R2:W-:Y:S04]  /*16a50*/  STL.64 [R1+0xf8], R18 ;  /* 0x0000f81201007387 */ /* 0x0005e80000100a00 */
[----:B--2---:R-:W2:Y:S04]  /*16a60*/  LDL.64 R18, [R1+0x40] ;  /* 0x0000400001127983 */ /* 0x004ea80000100a00 */
[----:B------:R3:W-:Y:S04]  /*16a70*/  STL.64 [R1+0xf0], R16 ;  /* 0x0000f01001007387 */ /* 0x0007e80000100a00 */
[----:B---3--:R-:W3:Y:S04]  /*16a80*/  LDL.64 R16, [R1+0x38] ;  /* 0x0000380001107983 */ /* 0x008ee80000100a00 */
[----:B------:R4:W-:Y:S01]  /*16a90*/  STL.64 [R1+0xe8], R8 ;  /* 0x0000e80801007387 */ /* 0x0009e20000100a00 */
[----:B01----:R-:W-:-:S03]  /*16aa0*/  IMAD.MOV.U32 R152, RZ, RZ, R2 ;  /* 0x000000ffff987224 */ /* 0x003fc600078e0002 */
[----:B----4-:R-:W4:Y:S02]  /*16ab0*/  LDL.64 R8, [R1+0x28] ;  /* 0x0000280001087983 */ /* 0x010f240000100a00 */
[----:B------:R-:W-:Y:S01]  /*16ac0*/  R2UR UR6, R152 ;  /* 0x00000000980672ca */ /* 0x000fe200000e0000 */
[----:B------:R-:W-:Y:S02]  /*16ad0*/  IMAD.MOV.U32 R152, RZ, RZ, R156 ;  /* 0x000000ffff987224 */ /* 0x000fe400078e009c */
[----:B------:R-:W-:Y:S01]  /*16ae0*/  VIADD R154, R2, 0x6 ;  /* 0x00000006029a7836 */ /* 0x000fe20000000000 */
[----:B------:R0:W-:Y:S02]  /*16af0*/  STL.64 [R1+0xe0], R4 ;  /* 0x0000e00401007387 */ /* 0x0001e40000100a00 */
[----:B------:R-:W-:Y:S01]  /*16b00*/  R2UR UR4, R152 ;  /* 0x00000000980472ca */ /* 0x000fe200000e0000 */
[----:B------:R-:W-:-:S05]  /*16b10*/  IMAD.MOV.U32 R152, RZ, RZ, R155 ;  /* 0x000000ffff987224 */ /* 0x000fca00078e009b */
[----:B------:R-:W-:Y:S01]  /*16b20*/  R2UR UR8, R152 ;  /* 0x00000000980872ca */ /* 0x000fe200000e0000 */
[----:B------:R-:W-:Y:S02]  /*16b30*/  VIADD R152, R2, 0x200 ;  /* 0x0000020002987836 */ /* 0x000fe40000000000 */
[----:B------:R-:W-:Y:S02]  /*16b40*/  IMAD.MOV.U32 R155, RZ, RZ, 0x40000040 ;  /* 0x40000040ff9b7424 */ /* 0x000fe400078e00ff */
[----:B------:R-:W-:Y:S01]  /*16b50*/  IMAD.MOV.U32 R153, RZ, RZ, 0x40000040 ;  /* 0x40000040ff997424 */ /* 0x000fe200078e00ff */
[----:B------:R-:W-:Y:S01]  /*16b60*/  R2UR UR14, R152 ;  /* 0x00000000980e72ca */ /* 0x000fe200000e0000 */
[----:B------:R-:W-:Y:S01]  /*16b70*/  VIADD R156, R2, 0x204 ;  /* 0x00000204029c7836 */ /* 0x000fe20000000000 */
[----:B------:R-:W-:Y:S01]  /*16b80*/  R2UR UR10, R154 ;  /* 0x000000009a0a72ca */ /* 0x000fe200000e0000 */
[C---:B------:R-:W-:Y:S01]  /*16b90*/  VIADD R152, R2.reuse, 0x206 ;  /* 0x0000020602987836 */ /* 0x040fe20000000000 */
[----:B------:R-:W-:Y:S01]  /*16ba0*/  R2UR UR11, R155 ;  /* 0x000000009b0b72ca */ /* 0x000fe200000e0000 */
[----:B------:R-:W-:Y:S01]  /*16bb0*/  IMAD.MOV.U32 R157, RZ, RZ, 0x40000040 ;  /* 0x40000040ff9d7424 */ /* 0x000fe200078e00ff */
[C---:B------:R-:W-:Y:S01]  /*16bc0*/  R2UR UR5, R153.reuse ;  /* 0x00000000990572ca */ /* 0x040fe200000e0000 */
[----:B------:R-:W-:Y:S01]  /*16bd0*/  VIADD R154, R2, 0x202 ;  /* 0x00000202029a7836 */ /* 0x000fe20000000000 */
[----:B------:R-:W-:Y:S01]  /*16be0*/  R2UR UR22, R156 ;  /* 0x000000009c1672ca */ /* 0x000fe200000e0000 */
        /* <DEDUP_REMOVED lines=9> */
[----:B------:R-:W-:Y:S01]  /*16c80*/  MOV R229, UR11 ;  /* 0x0000000b00e57c02 */ /* 0x000fe20008000f00 */
[----:B------:R-:W-:Y:S01]  /*16c90*/  UMOV UR11, UR5 ;  /* 0x00000005000b7c82 */ /* 0x000fe20008000000 */
[----:B------:R-:W-:Y:S01]  /*16ca0*/  MOV R228, UR10 ;  /* 0x0000000a00e47c02 */ /* 0x000fe20008000f00 */
[----:B------:R-:W-:Y:S01]  /*16cb0*/  UMOV UR10, UR4 ;  /* 0x00000004000a7c82 */ /* 0x000fe20008000000 */
[----:B------:R-:W-:Y:S01]  /*16cc0*/  R2UR UR7, R153 ;  /* 0x00000000990772ca */ /* 0x000fe200000e0000 */
[----:B0-----:R-:W4:Y:S01]  /*16cd0*/  LDL.64 R4, [R1+0x20] ;  /* 0x0000200001047983 */ /* 0x001f220000100a00 */
[----:B------:R-:W-:Y:S01]  /*16ce0*/  R2UR UR34, R154 ;  /* 0x000000009a2272ca */ /* 0x000fe200000e0000 */
[----:B------:R-:W-:Y:S01]  /*16cf0*/  VIADD R154, R2, 0x604 ;  /* 0x00000604029a7836 */ /* 0x000fe20000000000 */
[----:B------:R-:W-:Y:S01]  /*16d00*/  R2UR UR42, R156 ;  /* 0x000000009c2a72ca */ /* 0x000fe200000e0000 */
[----:B------:R-:W-:Y:S01]  /*16d10*/  VIADD R156, R2, 0x602 ;  /* 0x00000602029c7836 */ /* 0x000fe20000000000 */
[----:B------:R-:W-:Y:S01]  /*16d20*/  R2UR UR46, R152 ;  /* 0x00000000982e72ca */ /* 0x000fe200000e0000 */
[----:B------:R-:W-:Y:S01]  /*16d30*/  VIADD R152, R2, 0x606 ;  /* 0x0000060602987836 */ /* 0x000fe20000000000 */
[----:B------:R-:W-:Y:S01]  /*16d40*/  R2UR UR4, R6 ;  /* 0x00000000060472ca */ /* 0x000fe200000e0000 */
[-C--:B------:R-:W-:Y:S01]  /*16d50*/  FMUL.FTZ R24, R24, R3.reuse ;  /* 0x0000000318187220 */ /* 0x080fe20000410000 */
[----:B------:R-:W-:Y:S01]  /*16d60*/  R2UR UR5, R7 ;  /* 0x00000000070572ca */ /* 0x000fe200000e0000 */
[-C--:B------:R-:W-:Y:S01]  /*16d70*/  FMUL.FTZ R25, R25, R3.reuse ;  /* 0x0000000319197220 */ /* 0x080fe20000410000 */
[C---:B------:R-:W-:Y:S01]  /*16d80*/  R2UR UR9, R153.reuse ;  /* 0x00000000990972ca */ /* 0x040fe200000e0000 */
[-C--:B------:R-:W-:Y:S01]  /*16d90*/  FMUL.FTZ R28, R28, R3.reuse ;  /* 0x000000031c1c7220 */ /* 0x080fe20000410000 */
[----:B------:R-:W-:Y:S01]  /*16da0*/  R2UR UR15, R153 ;  /* 0x00000000990f72ca */ /* 0x000fe200000e0000 */
        /* <DEDUP_REMOVED lines=29> */
[----:B------:R-:W-:Y:S01]  /*16f80*/  WARPGROUP.ARRIVE ;  /* 0x00000000000079c5 */ /* 0x000fe20000000000 */
[-C--:B------:R-:W-:Y:S01]  /*16f90*/  FMUL.FTZ R60, R60, R3.reuse ;  /* 0x000000033c3c7220 */ /* 0x080fe20000410000 */
[-C--:B------:R-:W-:Y:S01]  /*16fa0*/  FMUL.FTZ R61, R61, R3.reuse ;  /* 0x000000033d3d7220 */ /* 0x080fe20000410000 */
[-C--:B------:R-:W-:Y:S01]  /*16fb0*/  FMUL.FTZ R64, R64, R3.reuse ;  /* 0x0000000340407220 */ /* 0x080fe20000410000 */
[-C--:B------:R-:W-:Y:S01]  /*16fc0*/  FMUL.FTZ R65, R65, R3.reuse ;  /* 0x0000000341417220 */ /* 0x080fe20000410000 */
[-C--:B------:R-:W-:Y:S01]  /*16fd0*/  FMUL.FTZ R68, R68, R3.reuse ;  /* 0x0000000344447220 */ /* 0x080fe20000410000 */
[----:B------:R-:W-:Y:S01]  /*16fe0*/  HGMMA.64x64x16.F32.BF16 R152, gdesc[UR4], RZ, !UPT, gsb0 ;  /* 0x00e00000049879f0 */ /* 0x000fe2000c0018ff */
[----:B------:R-:W-:Y:S01]  /*16ff0*/  UMOV UR6, UR8 ;  /* 0x0000000800067c82 */ /* 0x000fe20008000000 */
[----:B------:R-:W-:Y:S01]  /*17000*/  UMOV UR7, UR9 ;  /* 0x0000000900077c82 */ /* 0x000fe20008000000 */
        /* <DEDUP_REMOVED lines=40> */
[----:B------:R-:W-:-:S02]  /*17290*/  FMUL.FTZ R149, R149, R3 ;  /* 0x0000000395957220 */ /* 0x000fc40000410000 */
[----:B------:R-:W4:Y:S01]  /*172a0*/  LDL.64 R2, [R1+0x18] ;  /* 0x0000180001027983 */ /* 0x000f220000100a00 */
        /* <DEDUP_REMOVED lines=66> */
[----:B--2---:R-:W-:-:S02]  /*176d0*/  R2UR UR8, R18 ;  /* 0x00000000120872ca */ /* 0x004fc400000e0000 */
[----:B------:R-:W-:Y:S02]  /*176e0*/  R2UR UR9, R19 ;  /* 0x00000000130972ca */ /* 0x000fe400000e0000 */
[----:B------:R-:W-:Y:S01]  /*176f0*/  R2UR UR20, R216 ;  /* 0x00000000d81472ca */ /* 0x000fe200000e0000 */
[----:B------:R0:W5:Y:S10]  /*17700*/  LDL.LU.64 R18, [R1+0xf8] ;  /* 0x0000f80001127983 */ /* 0x0001740000300a00 */
[----:B------:R-:W-:Y:S01]  /*17710*/  HGMMA.64x64x16.F32.BF16 R152, gdesc[UR8], R152, gsb0 ;  /* 0x00e00000089879f0 */ /* 0x000fe20008001898 */
[----:B---3--:R-:W-:-:S02]  /*17720*/  R2UR UR4, R16 ;  /* 0x00000000100472ca */ /* 0x008fc400000e0000 */
[----:B------:R-:W-:Y:S02]  /*17730*/  R2UR UR5, R17 ;  /* 0x00000000110572ca */ /* 0x000fe400000e0000 */
[----:B------:R-:W-:Y:S01]  /*17740*/  R2UR UR11, R229 ;  /* 0x00000000e50b72ca */ /* 0x000fe200000e0000 */
[----:B------:R0:W5:Y:S01]  /*17750*/  LDL.LU.64 R16, [R1+0xf0] ;  /* 0x0000f00001107983 */ /* 0x0001620000300a00 */
[----:B------:R-:W-:Y:S01]  /*17760*/  R2UR UR10, R228 ;  /* 0x00000000e40a72ca */ /* 0x000fe200000e0000 */
[----:B------:R-:W-:Y:S02]  /*17770*/  WARPGROUP.DEPBAR.LE gsb0, 0x0 ;  /* 0x00008000000079c5 */ /* 0x000fe40000010000 */
[----:B------:R-:W-:-:S06]  /*17780*/  WARPGROUP.ARRIVE ;  /* 0x00000000000079c5 */ /* 0x000fcc0000000000 */
[----:B------:R-:W-:Y:S01]  /*17790*/  HGMMA.64x64x16.F32.BF16 R152, gdesc[UR4], R152, gsb0 ;  /* 0x00e00000049879f0 */ /* 0x000fe20008001898 */
[----:B----4-:R-:W-:Y:S02]  /*177a0*/  R2UR UR8, R8 ;  /* 0x00000000080872ca */ /* 0x010fe400000e0000 */
[----:B------:R-:W-:Y:S02]  /*177b0*/  R2UR UR9, R9 ;  /* 0x00000000090972ca */ /* 0x000fe400000e0000 */
[----:B------:R-:W-:Y:S01]  /*177c0*/  R2UR UR12, R4 ;  /* 0x00000000040c72ca */ /* 0x000fe200000e0000 */
[----:B------:R0:W5:Y:S01]  /*177d0*/  LDL.LU.64 R8, [R1+0xe8] ;  /* 0x0000e80001087983 */ /* 0x0001620000300a00 */
[----:B------:R-:W-:Y:S02]  /*177e0*/  WARPGROUP.DEPBAR.LE gsb0, 0x0 ;  /* 0x00008000000079c5 */ /* 0x000fe40000010000 */
[----:B------:R-:W-:-:S07]  /*177f0*/  WARPGROUP.ARRIVE ;  /* 0x00000000000079c5 */ /* 0x000fce0000000000 */
[----:B------:R-:W-:Y:S01]  /*17800*/  HGMMA.64x64x16.F32.BF16 R152, gdesc[UR8], R152, gsb0 ;  /* 0x00e00000089879f0 */ /* 0x000fe20008001898 */
[----:B------:R-:W-:Y:S02]  /*17810*/  R2UR UR13, R5 ;  /* 0x00000000050d72ca */ /* 0x000fe400000e0000 */
[----:B------:R-:W-:Y:S01]  /*17820*/  R2UR UR16, R2 ;  /* 0x00000000021072ca */ /* 0x000fe200000e0000 */
[----:B------:R0:W5:Y:S01]  /*17830*/  LDL.LU.64 R4, [R1+0xe0] ;  /* 0x0000e00001047983 */ /* 0x0001620000300a00 */
[----:B------:R-:W-:Y:S02]  /*17840*/  WARPGROUP.DEPBAR.LE gsb0, 0x0 ;  /* 0x00008000000079c5 */ /* 0x000fe40000010000 */
[----:B------:R-:W-:-:S07]  /*17850*/  WARPGROUP.ARRIVE ;  /* 0x00000000000079c5 */ /* 0x000fce0000000000 */
[----:B------:R-:W-:Y:S01]  /*17860*/  HGMMA.64x64x16.F32.BF16 R152, gdesc[UR12], R152, gsb0 ;  /* 0x00e000000c9879f0 */ /* 0x000fe20008001898 */
[----:B------:R-:W-:Y:S02]  /*17870*/  R2UR UR17, R3 ;  /* 0x00000000031172ca */ /* 0x000fe400000e0000 */
[----:B------:R-:W-:Y:S02]  /*17880*/  WARPGROUP.DEPBAR.LE gsb0, 0x0 ;  /* 0x00008000000079c5 */ /* 0x000fe40000010000 */
[----:B------:R-:W-:-:S09]  /*17890*/  WARPGROUP.ARRIVE ;  /* 0x00000000000079c5 */ /* 0x000fd20000000000 */
[----:B------:R-:W-:Y:S01]  /*178a0*/  HGMMA.64x64x16.F32.BF16 R152, gdesc[UR16], R152, gsb0 ;  /* 0x00e00000109879f0 */ /* 0x000fe20008001898 */
[----:B------:R-:W-:Y:S02]  /*178b0*/  R2UR UR21, R217 ;  /* 0x00000000d91572ca */ /* 0x000fe400000e0000 */
[----:B------:R-:W-:Y:S02]  /*178c0*/  WARPGROUP.DEPBAR.LE gsb0, 0x0 ;  /* 0x00008000000079c5 */ /* 0x000fe40000010000 */
[----:B------:R-:W-:-:S09]  /*178d0*/  WARPGROUP.ARRIVE ;  /* 0x00000000000079c5 */ /* 0x000fd20000000000 */
[----:B------:R-:W-:Y:S01]  /*178e0*/  HGMMA.64x64x16.F32.BF16 R152, gdesc[UR20], R152, gsb0 ;  /* 0x00e00000149879f0 */ /* 0x000fe20008001898 */
[----:B------:R-:W-:Y:S02]  /*178f0*/  R2UR UR24, R214 ;  /* 0x00000000d61872ca */ /* 0x000fe400000e0000 */
[----:B------:R-:W-:Y:S01]  /*17900*/  R2UR UR25, R215 ;  /* 0x00000000d71972ca */ /* 0x000fe200000e0000 */
[----:B------:R-:W-:Y:S02]  /*17910*/  WARPGROUP.DEPBAR.LE gsb0, 0x0 ;  /* 0x00008000000079c5 */ /* 0x000fe40000010000 */
[----:B------:R-:W-:-:S10]  /*17920*/  WARPGROUP.ARRIVE ;  /* 0x00000000000079c5 */ /* 0x000fd40000000000 */
        /* <DEDUP_REMOVED lines=44> */
.L_x_1760:
[----:B------:R-:W-:Y:S01]  /*17bf0*/  SHF.L.U32 R0, R218, 0x1f, RZ ;  /* 0x0000001fda007819 */ /* 0x000fe200000006ff */
[----:B-----5:R-:W-:-:S04]  /*17c00*/  IMAD R218, R202, 0x8, R17 ;  /* 0x00000008cada7824 */ /* 0x020fc800078e0211 */
[----:B------:R0:W1:Y:S01]  /*17c10*/  SYNCS.PHASECHK.TRANS64.TRYWAIT P1, [R218+URZ+0x30850], R0 ;  /* 0x03085000da0075a7 */ /* 0x000062000802017f */
[----:B------:R-:W-:Y:S05]  /*17c20*/  @!P0 BRA `(.L_x_1761) ;  /* 0x0000000000048947 */ /* 0x000fea0003800000 */
[----:B------:R-:W-:Y:S01]  /*17c30*/  BPT.TRAP 0x1 ;  /* 0x000000040000795c */ /* 0x000fe20000300000 */
.L_x_1761:
[----:B------:R-:W-:Y:S04]  /*17c40*/  BSSY B2, `(.L_x_1762) ;  /* 0x0000004000027945 */ /* 0x000fe80003800000 */
[----:B-1----:R-:W-:Y:S05]  /*17c50*/  @P1 BRA `(.L_x_1763) ;  /* 0x0000000000081947 */ /* 0x002fea0003800000 */
[----:B------:R-:W1:Y:S02]  /*17c60*/  SYNCS.PHASECHK.TRANS64.TRYWAIT P1, [R218+URZ+0x30850], R0 ;  /* 0x03085000da0075a7 */ /* 0x000e64000802017f */
[----:B-1----:R-:W-:Y:S05]  /*17c70*/  @!P1 BRA `(.L_x_1764) ;  /* 0x0000016800309947 */ /* 0x002fea0003800000 */
.L_x_1763:
[----:B------:R-:W-:Y:S05]  /*17c80*/  BSYNC B2 ;  /* 0x0000000000027941 */ /* 0x000fea0003800000 */
.L_x_1762:
[----:B01----:R-:W-:Y:S01]  /*17c90*/  VIADD R0, R17, 0x400 ;  /* 0x0000040011007836 */ /* 0x003fe20000000000 */
[----:B------:R-:W-:Y:S01]  /*17ca0*/  WARPGROUP.ARRIVE ;  /* 0x00000000000079c5 */ /* 0x000fe20000000000 */
[----:B------:R-:W-:-:S03]  /*17cb0*/  IMAD.MOV.U32 R3, RZ, RZ, 0x40000040 ;  /* 0x40000040ff037424 */ /* 0x000fc600078e00ff */
[----:B------:R-:W-:Y:S02]  /*17cc0*/  SHF.R.U32.HI R0, RZ, 0x4, R0 ;  /* 0x00000004ff007819 */ /* 0x000fe40000011600 */
[----:B------:R-:W-:Y:S01]  /*17cd0*/  R2UR UR7, R3 ;  /* 0x00000000030772ca */ /* 0x000fe200000e0000 */
[----:B------:R-:W-:Y:S01]  /*17ce0*/  IMAD.MOV.U32 R3, RZ, RZ, 0x40000040 ;  /* 0x40000040ff037424 */ /* 0x000fe200078e00ff */
[----:B------:R-:W-:-:S04]  /*17cf0*/  LOP3.LUT R0, R0, 0x3fff, RZ, 0xc0, !PT ;  /* 0x00003fff00007812 */ /* 0x000fc800078ec0ff */
[----:B------:R-:W-:-:S05]  /*17d00*/  LOP3.LUT R0, R0, 0x2000000, RZ, 0xfc, !PT ;  /* 0x0200000000007812 */ /* 0x000fca00078efcff */
[----:B------:R-:W-:-:S05]  /*17d10*/  IMAD R2, R202, 0x800, R0 ;  /* 0x00000800ca027824 */ /* 0x000fca00078e0200 */
[----:B------:R-:W-:-:S13]  /*17d20*/  R2UR UR6, R2 ;  /* 0x00000000020672ca */ /* 0x000fda00000e0000 */
[----:B------:R-:W-:Y:S03]  /*17d30*/  HGMMA.64x256x16.F32.BF16 R24, R196, gdesc[UR4].tnspB, R24, gsb0 ;  /* 0x43e00004c4187df0 */ /* 0x000fe60008001818 */
[----:B------:R-:W-:Y:S02]  /*17d40*/  WARPGROUP.DEPBAR.LE gsb0, 0x0 ;  /* 0x00008000000079c5 */ /* 0x000fe40000010000 */
[----:B------:R-:W-:Y:S01]  /*17d50*/  VIADD R196, R2, 0x80 ;  /* 0x0000008002c47836 */ /* 0x000fe20000000000 */
[----:B------:R-:W-:Y:S01]  /*17d60*/  WARPGROUP.ARRIVE ;  /* 0x00000000000079c5 */ /* 0x000fe20000000000 */
[----:B------:R-:W-:-:S03]  /*17d70*/  IMAD.MOV.U32 R197, RZ, RZ, 0x40000040 ;  /* 0x40000040ffc57424 */ /* 0x000fc600078e00ff */
[----:B------:R-:W-:Y:S02]  /*17d80*/  R2UR UR6, R196 ;  /* 0x00000000c40672ca */ /* 0x000fe400000e0000 */
[----:B------:R-:W-:-:S15]  /*17d90*/  R2UR UR7, R197 ;  /* 0x00000000c50772ca */ /* 0x000fde00000e0000 */
[----:B------:R-:W-:-:S01]  /*17da0*/  NOP ;  /* 0x0000000000007918 */ /* 0x000fc20000000000 */
[----:B------:R-:W-:Y:S03]  /*17db0*/  HGMMA.64x256x16.F32.BF16 R24, R192, gdesc[UR4].tnspB, R24, gsb0 ;  /* 0x43e00004c0187df0 */ /* 0x000fe60008001818 */
[----:B------:R-:W-:Y:S02]  /*17dc0*/  WARPGROUP.DEPBAR.LE gsb0, 0x0 ;  /* 0x00008000000079c5 */ /* 0x000fe40000010000 */
[C---:B------:R-:W-:Y:S01]  /*17dd0*/  VIADD R192, R2.reuse, 0x100 ;  /* 0x0000010002c07836 */ /* 0x040fe20000000000 */
[----:B------:R-:W-:Y:S01]  /*17de0*/  WARPGROUP.ARRIVE ;  /* 0x00000000000079c5 */ /* 0x000fe20000000000 */
[----:B------:R-:W-:Y:S02]  /*17df0*/  IMAD.MOV.U32 R193, RZ, RZ, 0x40000040 ;  /* 0x40000040ffc17424 */ /* 0x000fe400078e00ff */
[----:B------:R-:W-:Y:S01]  /*17e00*/  VIADD R2, R2, 0x180 ;  /* 0x0000018002027836 */ /* 0x000fe20000000000 */
[----:B------:R-:W-:-:S02]  /*17e10*/  R2UR UR6, R192 ;  /* 0x00000000c00672ca */ /* 0x000fc400000e0000 */
[----:B------:R-:W-:-:S15]  /*17e20*/  R2UR UR7, R193 ;  /* 0x00000000c10772ca */ /* 0x000fde00000e0000 */
[----:B------:R-:W-:-:S01]  /*17e30*/  NOP ;  /* 0x0000000000007918 */ /* 0x000fc20000000000 */
        /* <DEDUP_REMOVED lines=10> */
.L_x_1765:
[----:B------:R-:W2:Y:S01]  /*17ee0*/  LDL R184, [R1+0x58] ;  /* 0x0000580001b87983 */ /* 0x000ea20000100800 */
[----:B------:R-:W0:Y:S01]  /*17ef0*/  LDC R0, c[0x0][0x448] ;  /* 0x00011200ff007b82 */ /* 0x000e220000000800 */
[----:B------:R-:W-:Y:S02]  /*17f00*/  ULDC UR4, c[0x0][0x9dc] ;  /* 0x0002770000047ab9 */ /* 0x000fe40000000800 */
[----:B------:R-:W2:Y:S04]  /*17f10*/  LDL R3, [R1+0x74] ;  /* 0x0000740001037983 */ /* 0x000ea80000100800 */
[----:B------:R-:W3:Y:S01]  /*17f20*/  LDL R191, [R1+0x8] ;  /* 0x0000080001bf7983 */ /* 0x000ee20000100800 */
[----:B0-----:R-:W-:-:S13]  /*17f30*/  ISETP.NE.AND P1, PT, R0, 0x1, PT ;  /* 0x000000010000780c */ /* 0x001fda0003f25270 */
[----:B------:R-:W0:Y:S08]  /*17f40*/  @P1 LDC R2, c[0x0][0x44c] ;  /* 0x00011300ff021b82 */ /* 0x000e300000000800 */
[----:B------:R-:W1:Y:S01]  /*17f50*/  @P1 LDC R0, c[0x0][0x450] ;  /* 0x00011400ff001b82 */ /* 0x000e620000000800 */
[----:B------:R-:W-:Y:S01]  /*17f60*/  LOP3.LUT P5, RZ, R16, 0x20, RZ, 0xc0, !PT ;  /* 0x0000002010ff7812 */ /* 0x000fe200078ac0ff */
[----:B--2---:R-:W-:-:S04]  /*17f70*/  IMAD.IADD R188, R3, 0x1, R184 ;  /* 0x0000000103bc7824 */ /* 0x004fc800078e02b8 */
[----:B0-----:R-:W-:-:S05]  /*17f80*/  @P1 IMAD.HI.U32 R2, R188, R2, RZ ;  /* 0x00000002bc021227 */ /* 0x001fca00078e00ff */
[----:B-1----:R-:W-:Y:S01]  /*17f90*/  @P1 SHF.R.U32.HI R188, RZ, R0, R2 ;  /* 0x00000000ffbc1219 */ /* 0x002fe20000011602 */
[----:B------:R-:W-:-:S04]  /*17fa0*/  VIADD R0, R223, 0x30840 ;  /* 0x00030840df007836 */ /* 0x000fc80000000000 */
[----:B------:R-:W0:Y:S01]  /*17fb0*/  SHFL.IDX PT, R189, R188, RZ, 0x1c1f ;  /* 0x001c1fffbcbd7589 */ /* 0x000e2200000e0000 */
[----:B---3--:R-:W-:-:S04]  /*17fc0*/  PRMT R0, R191, 0x654, R0 ;  /* 0x00000654bf007816 */ /* 0x008fc80000000000 */
[----:B------:R1:W-:Y:S01]  /*17fd0*/  SYNCS.ARRIVE.TRANS64.RED.A1T0 RZ, [R0+URZ], RZ ;  /* 0x000000ff00ff79a7 */ /* 0x0003e2000810043f */
[----:B------:R-:W-:Y:S01]  /*17fe0*/  IMAD.U32 R223, RZ, RZ, UR4 ;  /* 0x00000004ffdf7e24 */ /* 0x000fe2000f8e00ff */
[----:B------:R-:W-:Y:S01]  /*17ff0*/  ULDC UR4, c[0x0][0x9e0] ;  /* 0x0002780000047ab9 */ /* 0x000fe20000000800 */
[----:B-1----:R-:W-:-:S03]  /*18000*/  IMAD.SHL.U32 R0, R8, 0x40, RZ ;  /* 0x0000004008007824 */ /* 0x002fc600078e00ff */
[----:B------:R-:W-:Y:S02]  /*18010*/  LOP3.LUT R187, RZ, R223, RZ, 0x33, !PT ;  /* 0x000000dfffbb7212 */ /* 0x000fe400078e33ff */
[----:B------:R-:W-:-:S04]  /*18020*/  IADD3 R186, -R225, 0x1, -R0 ;  /* 0x00000001e1ba7810 */ /* 0x000fc80007ffe900 */
[----:B------:R-:W-:-:S05]  /*18030*/  IADD3 R186, -R219, R186, R220 ;  /* 0x000000badbba7210 */ /* 0x000fca0007ffe1dc */
[----:B------:R-:W-:Y:S02]  /*18040*/  IMAD.IADD R187, R187, 0x1, R186 ;  /* 0x00000001bbbb7824 */ /* 0x000fe400078e02ba */
[----:B------:R-:W-:Y:S02]  /*18050*/  VIADD R186, R186, UR4 ;  /* 0x00000004baba7c36 */ /* 0x000fe40008000000 */
[--C-:B0-----:R-:W-:Y:S02]  /*18060*/  IMAD.IADD R184, R187, 0x1, R189.reuse ;  /* 0x00000001bbb87824 */ /* 0x101fe400078e02bd */
[----:B------:R-:W-:Y:S01]  /*18070*/  IMAD.IADD R185, R186, 0x1, R189 ;  /* 0x00000001bab97824 */ /* 0x000fe200078e02bd */
[----:B------:R-:W-:Y:S06]  /*18080*/  @!P5 BRA `(.L_x_1766) ;  /* 0x000000000060d947 */ /* 0x000fec0003800000 */
[----:B------:R-:W-:Y:S01]  /*18090*/  IADD3 R189, -R219, R220, R189 ;  /* 0x000000dcdbbd7210 */ /* 0x000fe20007ffe1bd */
[----:B------:R-:W-:Y:S03]  /*180a0*/  BSSY B2, `(.L_x_1767) ;  /* 0x0000012000027945 */ /* 0x000fe60003800000 */
        /* <DEDUP_REMOVED lines=11> */
.L_x_1768:
[----:B------:R-:W-:Y:S02]  /*18160*/  ULDC UR4, c[0x0][0x9e4] ;  /* 0x0002790000047ab9 */ /* 0x000fe40000000800 */
[----:B------:R-:W-:-:S05]  /*18170*/  IMAD.U32 R190, RZ, RZ, UR4 ;  /* 0x00000004ffbe7e24 */ /* 0x000fca000f8e00ff */
[----:B------:R-:W-:-:S13]  /*18180*/  ISETP.NE.AND P1, PT, R190, 0x1, PT ;  /* 0x00000001be00780c */ /* 0x000fda0003f25270 */
[----:B------:R-:W0:Y:S02]  /*18190*/  @P1 LDC.64 R2, c[0x0][0x9e8] ;  /* 0x00027a00ff021b82 */ /* 0x000e240000000a00 */
[----:B0-----:R-:W-:-:S05]  /*181a0*/  @P1 IMAD.HI.U32 R2, R189, R2, RZ ;  /* 0x00000002bd021227 */ /* 0x001fca00078e00ff */
[----:B------:R-:W-:-:S07]  /*181b0*/  @P1 SHF.R.U32.HI R189, RZ, R3, R2 ;  /* 0x00000003ffbd1219 */ /* 0x000fce0000011602 */
.L_x_1769:
[----:B------:R-:W-:Y:S05]  /*181c0*/  BSYNC B2 ;  /* 0x0000000000027941 */ /* 0x000fea0003800000 */
.L_x_1767:
[----:B------:R-:W-:-:S04]  /*181d0*/  IMAD R189, R189, R190, -R0 ;  /* 0x000000bebdbd7224 */ /* 0x000fc800078e0a00 */
[----:B------:R-:W-:-:S05]  /*181e0*/  IMAD.IADD R189, R189, 0x1, -R225 ;  /* 0x00000001bdbd7824 */ /* 0x000fca00078e0ae1 */
[----:B------:R-:W-:Y:S02]  /*181f0*/  VIMNMX R184, R184, R189, !PT ;  /* 0x000000bdb8b87248 */ /* 0x000fe40007fe0100 */
[----:B------:R-:W-:-:S07]  /*18200*/  VIADDMNMX R185, R189, R190, R185, PT ;  /* 0x000000bebdb97246 */ /* 0x000fce00038001b9 */
.L_x_1766:
[----:B------:R-:W-:Y:S01]  /*18210*/  ISETP.GT.AND P1, PT, R8, -0x1, PT ;  /* 0xffffffff0800780c */ /* 0x000fe20003f24270 */
[----:B------:R-:W0:Y:S03]  /*18220*/  SHFL.IDX PT, R188, R188, 0x1, 0x1c1f ;  /* 0x003c1f00bcbc7f89 */ /* 0x000e2600000e0000 */
[C---:B------:R-:W-:Y:S02]  /*18230*/  ISETP.GT.AND P2, PT, R184.reuse, RZ, P1 ;  /* 0x000000ffb800720c */ /* 0x040fe40000f44270 */
[C---:B------:R-:W-:Y:S02]  /*18240*/  ISETP.GT.AND P4, PT, R184.reuse, 0x1, P1 ;  /* 0x00000001b800780c */ /* 0x040fe40000f84270 */
[----:B------:R-:W-:Y:S02]  /*18250*/  ISETP.LT.OR P3, PT, R185, 0x1, P2 ;  /* 0x00000001b900780c */ /* 0x000fe40001761670 */
[----:B------:R-:W-:-:S02]  /*18260*/  ISETP.GT.AND P2, PT, R184, 0x8, P1 ;  /* 0x00000008b800780c */ /* 0x000fc40000f44270 */
[----:B------:R-:W-:Y:S02]  /*18270*/  FSEL R152, R152, -INF , !P3 ;  /* 0xff80000098987808 */ /* 0x000fe40005800000 */
[----:B------:R-:W-:Y:S02]  /*18280*/  ISETP.GT.AND P3, PT, R184, 0x9, P1 ;  /* 0x00000009b800780c */ /* 0x000fe40000f64270 */
[C---:B------:R-:W-:Y:S02]  /*18290*/  ISETP.LT.OR P4, PT, R185.reuse, 0x2, P4 ;  /* 0x00000002b900780c */ /* 0x040fe40002781670 */
[C---:B------:R-:W-:Y:S02]  /*182a0*/  ISETP.LT.OR P2, PT, R185.reuse, 0x9, P2 ;  /* 0x00000009b900780c */ /* 0x040fe40001741670 */
[----:B------:R-:W-:Y:S02]  /*182b0*/  ISETP.LT.OR P3, PT, R185, 0xa, P3 ;  /* 0x0000000ab900780c */ /* 0x000fe40001f61670 */
[----:B------:R-:W-:-:S02]  /*182c0*/  FSEL R153, R153, -INF , !P4 ;  /* 0xff80000099997808 */ /* 0x000fc40006000000 */
[----:B------:R-:W-:Y:S01]  /*182d0*/  FSEL R156, R156, -INF , !P2 ;  /* 0xff8000009c9c7808 */ /* 0x000fe20005000000 */
[--C-:B0-----:R-:W-:Y:S01]  /*182e0*/  IMAD.IADD R186, R186, 0x1, R188.reuse ;  /* 0x00000001baba7824 */ /* 0x101fe200078e02bc */
[----:B------:R-:W-:Y:S01]  /*182f0*/  FSEL R157, R157, -INF , !P3 ;  /* 0xff8000009d9d7808 */ /* 0x000fe20005800000 */
[----:B------:R-:W-:Y:S01]  /*18300*/  IMAD.IADD R187, R187, 0x1, R188 ;  /* 0x00000001bbbb7824 */ /* 0x000fe200078e02bc */
[C---:B------:R-:W-:Y:S02]  /*18310*/  ISETP.GT.AND P4, PT, R184.reuse, 0x10, P1 ;  /* 0x00000010b800780c */ /* 0x040fe40000f84270 */
[C---:B------:R-:W-:Y:S02]  /*18320*/  ISETP.GT.AND P2, PT, R184.reuse, 0x11, P1 ;  /* 0x00000011b800780c */ /* 0x040fe40000f44270 */
[----:B------:R-:W-:Y:S02]  /*18330*/  ISETP.GT.AND P3, PT, R184, 0x18, P1 ;  /* 0x00000018b800780c */ /* 0x000fe40000f64270 */
[----:B------:R-:W-:-:S02]  /*18340*/  ISETP.LT.OR P4, PT, R185, 0x11, P4 ;  /* 0x00000011b900780c */ /* 0x000fc40002781670 */
[C---:B------:R-:W-:Y:S02]  /*18350*/  ISETP.LT.OR P2, PT, R185.reuse, 0x12, P2 ;  /* 0x00000012b900780c */ /* 0x040fe40001741670 */
[----:B------:R-:W-:Y:S02]  /*18360*/  ISETP.LT.OR P3, PT, R185, 0x19, P3 ;  /* 0x00000019b900780c */ /* 0x000fe40001f61670 */
[----:B------:R-:W-:Y:S02]  /*18370*/  FSEL R160, R160, -INF , !P4 ;  /* 0xff800000a0a07808 */ /* 0x000fe40006000000 */
[----:B------:R-:W-:Y:S02]  /*18380*/  FSEL R161, R161, -INF , !P2 ;  /* 0xff800000a1a17808 */ /* 0x000fe40005000000 */
[----:B------:R-:W-:Y:S02]  /*18390*/  FSEL R164, R164, -INF , !P3 ;  /* 0xff800000a4a47808 */ /* 0x000fe40005800000 */
[----:B------:R-:W-:-:S02]  /*183a0*/  ISETP.GT.AND P4, PT, R184, 0x19, P1 ;  /* 0x00000019b800780c */ /* 0x000fc40000f84270 */
[C---:B------:R-:W-:Y:S02]  /*183b0*/  ISETP.GT.AND P2, PT, R184.reuse, 0x20, P1 ;  /* 0x00000020b800780c */ /* 0x040fe40000f44270 */
[----:B------:R-:W-:Y:S02]  /*183c0*/  ISETP.GT.AND P3, PT, R184, 0x21, P1 ;  /* 0x00000021b800780c */ /* 0x000fe40000f64270 */
[C---:B------:R-:W-:Y:S02]  /*183d0*/  ISETP.LT.OR P4, PT, R185.reuse, 0x1a, P4 ;  /* 0x0000001ab900780c */ /* 0x040fe40002781670 */
[C---:B------:R-:W-:Y:S02]  /*183e0*/  ISETP.LT.OR P2, PT, R185.reuse, 0x21, P2 ;  /* 0x00000021b900780c */ /* 0x040fe40001741670 */
[----:B------:R-:W-:Y:S02]  /*183f0*/  ISETP.LT.OR P3, PT, R185, 0x22, P3 ;  /* 0x00000022b900780c */ /* 0x000fe40001f61670 */
[----:B------:R-:W-:-:S02]  /*18400*/  FSEL R165, R165, -INF , !P4 ;  /* 0xff800000a5a57808 */ /* 0x000fc40006000000 */
[----:B------:R-:W-:Y:S02]  /*18410*/  FSEL R168, R168, -INF , !P2 ;  /* 0xff800000a8a87808 */ /* 0x000fe40005000000 */
[----:B------:R-:W-:Y:S02]  /*18420*/  FSEL R169, R169, -INF , !P3 ;  /* 0xff800000a9a97808 */ /* 0x000fe40005800000 */
        /* <DEDUP_REMOVED lines=17> */
[----:B------:R-:W-:Y:S01]  /*18540*/  FSEL R181, R181, -INF , !P3 ;  /* 0xff800000b5b57808 */ /* 0x000fe20005800000 */
        /* <DEDUP_REMOVED lines=14> */
.L_x_1772:
[----:B------:R-:W-:Y:S02]  /*18630*/  ULDC UR4, c[0x0][0x9e4] ;  /* 0x0002790000047ab9 */ /* 0x000fe40000000800 */
[----:B------:R-:W-:-:S05]  /*18640*/  IMAD.U32 R184, RZ, RZ, UR4 ;  /* 0x00000004ffb87e24 */ /* 0x000fca000f8e00ff */
[----:B------:R-:W-:-:S13]  /*18650*/  ISETP.NE.AND P2, PT, R184, 0x1, PT ;  /* 0x00000001b800780c */ /* 0x000fda0003f45270 */
[----:B------:R-:W0:Y:S02]  /*18660*/  @P2 LDC.64 R2, c[0x0][0x9e8] ;  /* 0x00027a00ff022b82 */ /* 0x000e240000000a00 */
[----:B0-----:R-:W-:-:S05]  /*18670*/  @P2 IMAD.HI.U32 R2, R188, R2, RZ ;  /* 0x00000002bc022227 */ /* 0x001fca00078e00ff */
[----:B------:R-:W-:-:S07]  /*18680*/  @P2 SHF.R.U32.HI R188, RZ, R3, R2 ;  /* 0x00000003ffbc2219 */ /* 0x000fce0000011602 */
.L_x_1773:
[----:B------:R-:W-:Y:S05]  /*18690*/  BSYNC B2 ;  /* 0x0000000000027941 */ /* 0x000fea0003800000 */
.L_x_1771:
[----:B------:R-:W-:-:S04]  /*186a0*/  IMAD R0, R188, R184, -R0 ;  /* 0x000000b8bc007224 */ /* 0x000fc800078e0a00 */
[----:B------:R-:W-:-:S05]  /*186b0*/  IMAD.IADD R0, R0, 0x1, -R225 ;  /* 0x0000000100007824 */ /* 0x000fca00078e0ae1 */
[----:B------:R-:W-:Y:S02]  /*186c0*/  VIMNMX R187, R187, R0, !PT ;  /* 0x00000000bbbb7248 */ /* 0x000fe40007fe0100 */
[----:B------:R-:W-:-:S07]  /*186d0*/  VIADDMNMX R186, R0, R184, R186, PT ;  /* 0x000000b800ba7246 */ /* 0x000fce00038001ba */
.L_x_1770:
[----:B------:R-:W-:Y:S01]  /*186e0*/  FMNMX.FTZ R2, R152, R5, !PT ;  /* 0x0000000598027209 */ /* 0x000fe20007810000 */
[----:B------:R-:W-:Y:S01]  /*186f0*/  ULDC UR4, c[0x0][0x988] ;  /* 0x0002620000047ab9 */ /* 0x000fe20000000800 */
[----:B------:R-:W-:Y:S02]  /*18700*/  LOP3.LUT R16, R16, 0xffffdfff, RZ, 0xc0, !PT ;  /* 0xffffdfff10107812 */ /* 0x000fe400078ec0ff */
[----:B------:R-:W-:Y:S02]  /*18710*/  FMNMX.FTZ R2, R153, R2, !PT ;  /* 0x0000000299027209 */ /* 0x000fe40007810000 */
[C---:B------:R-:W-:Y:S02]  /*18720*/  ISETP.GT.AND P2, PT, R187.reuse, 0x1, P1 ;  /* 0x00000001bb00780c */ /* 0x040fe40000f44270 */
[----:B------:R-:W-:Y:S02]  /*18730*/  FMNMX.FTZ R2, R156, R2, !PT ;  /* 0x000000029c027209 */ /* 0x000fe40007810000 */
[----:B------:R-:W-:-:S02]  /*18740*/  ISETP.GT.AND P3, PT, R187, 0x8, P1 ;  /* 0x00000008bb00780c */ /* 0x000fc40000f64270 */
[----:B------:R-:W-:Y:S02]  /*18750*/  FMNMX.FTZ R2, R157, R2, !PT ;  /* 0x000000029d027209 */ /* 0x000fe40007810000 */
[----:B------:R-:W-:Y:S02]  /*18760*/  @P0 LOP3.LUT R16, R16, 0x2000, RZ, 0xfc, !PT ;  /* 0x0000200010100812 */ /* 0x000fe400078efcff */
[----:B------:R-:W-:Y:S02]  /*18770*/  FMNMX.FTZ R2, R160, R2, !PT ;  /* 0x00000002a0027209 */ /* 0x000fe40007810000 */
[----:B------:R-:W-:Y:S02]  /*18780*/  ISETP.GT.AND P0, PT, R187, 0x21, P1 ;  /* 0x00000021bb00780c */ /* 0x000fe40000f04270 */
[----:B------:R-:W-:Y:S02]  /*18790*/  FMNMX.FTZ R2, R161, R2, !PT ;  /* 0x00000002a1027209 */ /* 0x000fe40007810000 */
[----:B------:R-:W-:-:S02]  /*187a0*/  ISETP.LT.OR P2, PT, R186, 0x2, P2 ;  /* 0x00000002ba00780c */ /* 0x000fc40001741670 */
[----:B------:R-:W-:Y:S02]  /*187b0*/  FMNMX.FTZ R2, R164, R2, !PT ;  /* 0x00000002a4027209 */ /* 0x000fe40007810000 */
[----:B------:R-:W-:Y:S02]  /*187c0*/  ISETP.LT.OR P3, PT, R186, 0x9, P3 ;  /* 0x00000009ba00780c */ /* 0x000fe40001f61670 */
[----:B------:R-:W-:Y:S02]  /*187d0*/  FMNMX.FTZ R2, R165, R2, !PT ;  /* 0x00000002a5027209 */ /* 0x000fe40007810000 */
[----:B------:R-:W-:Y:S02]  /*187e0*/  FSEL R0, R155, -INF , !P2 ;  /* 0xff8000009b007808 */ /* 0x000fe40005000000 */
[----:B------:R-:W-:Y:S02]  /*187f0*/  FMNMX.FTZ R2, R168, R2, !PT ;  /* 0x00000002a8027209 */ /* 0x000fe40007810000 */
[----:B------:R-:W-:-:S02]  /*18800*/  FSEL R158, R158, -INF , !P3 ;  /* 0xff8000009e9e7808 */ /* 0x000fc40005800000 */
[----:B------:R-:W-:Y:S02]  /*18810*/  FMNMX.FTZ R2, R169, R2, !PT ;  /* 0x00000002a9027209 */ /* 0x000fe40007810000 */
[C---:B------:R-:W-:Y:S02]  /*18820*/  ISETP.GT.AND P4, PT, R187.reuse, 0x9, P1 ;  /* 0x00000009bb00780c */ /* 0x040fe40000f84270 */
[----:B------:R-:W-:Y:S02]  /*18830*/  FMNMX.FTZ R2, R172, R2, !PT ;  /* 0x00000002ac027209 */ /* 0x000fe40007810000 */
[----:B------:R-:W-:Y:S02]  /*18840*/  ISETP.GT.AND P2, PT, R187, 0x10, P1 ;  /* 0x00000010bb00780c */ /* 0x000fe40000f44270 */
[----:B------:R-:W-:Y:S02]  /*18850*/  FMNMX.FTZ R2, R173, R2, !PT ;  /* 0x00000002ad027209 */ /* 0x000fe40007810000 */
[----:B------:R-:W-:-:S02]  /*18860*/  ISETP.GT.AND P3, PT, R187, 0x11, P1 ;  /* 0x00000011bb00780c */ /* 0x000fc40000f64270 */
[----:B------:R-:W-:Y:S02]  /*18870*/  FMNMX.FTZ R2, R176, R2, !PT ;  /* 0x00000002b0027209 */ /* 0x000fe40007810000 */
[----:B------:R-:W-:Y:S02]  /*18880*/  LOP3.LUT R16, R16, 0xffff7fff, RZ, 0xc0, !PT ;  /* 0xffff7fff10107812 */ /* 0x000fe400078ec0ff */
[----:B------:R-:W-:Y:S02]  /*18890*/  FMNMX.FTZ R2, R177, R2, !PT ;  /* 0x00000002b1027209 */ /* 0x000fe40007810000 */
[----:B------:R-:W-:Y:S02]  /*188a0*/  ISETP.LT.OR P4, PT, R186, 0xa, P4 ;  /* 0x0000000aba00780c */ /* 0x000fe40002781670 */
[----:B------:R-:W-:Y:S02]  /*188b0*/  FMNMX.FTZ R2, R180, R2, !PT ;  /* 0x00000002b4027209 */ /* 0x000fe40007810000 */
[----:B------:R-:W-:-:S02]  /*188c0*/  ISETP.LT.OR P2, PT, R186, 0x11, P2 ;  /* 0x00000011ba00780c */ /* 0x000fc40001741670 */
[----:B------:R-:W-:Y:S02]  /*188d0*/  FMNMX.FTZ R2, R181, R2, !PT ;  /* 0x00000002b5027209 */ /* 0x000fe40007810000 */
[----:B------:R-:W-:Y:S02]  /*188e0*/  ISETP.LT.OR P3, PT, R186, 0x12, P3 ;  /* 0x00000012ba00780c */ /* 0x000fe40001f61670 */
[----:B------:R-:W-:Y:S01]  /*188f0*/  @P0 LOP3.LUT R16, R16, 0x8000, RZ, 0xfc, !PT ;  /* 0x0000800010100812 */ /* 0x000fe200078efcff */
[----:B------:R-:W0:Y:S01]  /*18900*/  SHFL.BFLY PT, R3, R2, 0x2, 0x1f ;  /* 0x0c401f0002037f89 */ /* 0x000e2200000e0000 */
[----:B------:R-:W-:Y:S02]  /*18910*/  ISETP.GT.AND P0, PT, R187, RZ, P1 ;  /* 0x000000ffbb00720c */ /* 0x000fe40000f04270 */
[----:B------:R-:W-:Y:S02]  /*18920*/  FSEL R159, R159, -INF , !P4 ;  /* 0xff8000009f9f7808 */ /* 0x000fe40006000000 */
[----:B------:R-:W-:-:S02]  /*18930*/  FSEL R162, R162, -INF , !P2 ;  /* 0xff800000a2a27808 */ /* 0x000fc40005000000 */
[----:B------:R-:W-:Y:S02]  /*18940*/  FSEL R163, R163, -INF , !P3 ;  /* 0xff800000a3a37808 */ /* 0x000fe40005800000 */
[C---:B------:R-:W-:Y:S02]  /*18950*/  ISETP.GT.AND P4, PT, R187.reuse, 0x18, P1 ;  /* 0x00000018bb00780c */ /* 0x040fe40000f84270 */
[C---:B------:R-:W-:Y:S02]  /*18960*/  ISETP.GT.AND P2, PT, R187.reuse, 0x19, P1 ;  /* 0x00000019bb00780c */ /* 0x040fe40000f44270 */
[----:B------:R-:W-:Y:S02]  /*18970*/  ISETP.GT.AND P3, PT, R187, 0x20, P1 ;  /* 0x00000020bb00780c */ /* 0x000fe40000f64270 */
[C---:B------:R-:W-:Y:S02]  /*18980*/  ISETP.LT.OR P4, PT, R186.reuse, 0x19, P4 ;  /* 0x00000019ba00780c */ /* 0x040fe40002781670 */
[----:B------:R-:W-:-:S02]  /*18990*/  ISETP.LT.OR P2, PT, R186, 0x1a, P2 ;  /* 0x0000001aba00780c */ /* 0x000fc40001741670 */
[----:B------:R-:W-:Y:S02]  /*189a0*/  ISETP.LT.OR P3, PT, R186, 0x21, P3 ;  /* 0x00000021ba00780c */ /* 0x000fe40001f61670 */
[----:B------:R-:W-:Y:S02]  /*189b0*/  LOP3.LUT R16, R16, 0xfffffff7, RZ, 0xc0, !PT ;  /* 0xfffffff710107812 */ /* 0x000fe400078ec0ff */
[----:B------:R-:W-:Y:S02]  /*189c0*/  FSEL R166, R166, -INF , !P4 ;  /* 0xff800000a6a67808 */ /* 0x000fe40006000000 */
[----:B------:R-:W-:Y:S02]  /*189d0*/  FSEL R167, R167, -INF , !P2 ;  /* 0xff800000a7a77808 */ /* 0x000fe40005000000 */
[----:B------:R-:W-:Y:S02]  /*189e0*/  FSEL R170, R170, -INF , !P3 ;  /* 0xff800000aaaa7808 */ /* 0x000fe40005800000 */
[----:B------:R-:W-:-:S02]  /*189f0*/  ISETP.GT.AND P2, PT, R187, 0x28, P1 ;  /* 0x00000028bb00780c */ /* 0x000fc40000f44270 */
[C---:B------:R-:W-:Y:S02]  /*18a00*/  ISETP.GT.AND P3, PT, R187.reuse, 0x29, P1 ;  /* 0x00000029bb00780c */ /* 0x040fe40000f64270 */
[C---:B------:R-:W-:Y:S02]  /*18a10*/  ISETP.GT.AND P4, PT, R187.reuse, 0x30, P1 ;  /* 0x00000030bb00780c */ /* 0x040fe40000f84270 */
[C---:B------:R-:W-:Y:S02]  /*18a20*/  ISETP.GT.AND P5, PT, R187.reuse, 0x31, P1 ;  /* 0x00000031bb00780c */ /* 0x040fe40000fa4270 */
[C---:B------:R-:W-:Y:S02]  /*18a30*/  ISETP.GT.AND P6, PT, R187.reuse, 0x38, P1 ;  /* 0x00000038bb00780c */ /* 0x040fe40000fc4270 */
[----:B------:R-:W-:Y:S02]  /*18a40*/  ISETP.GT.AND P1, PT, R187, 0x39, P1 ;  /* 0x00000039bb00780c */ /* 0x000fe40000f24270 */
[----:B------:R-:W-:-:S02]  /*18a50*/  @P0 LOP3.LUT R16, R16, 0x8, RZ, 0xfc, !PT ;  /* 0x0000000810100812 */ /* 0x000fc400078efcff */
[----:B0-----:R-:W-:Y:S01]  /*18a60*/  FMNMX.FTZ R3, R2, R3, !PT ;  /* 0x0000000302037209 */ /* 0x001fe20007810000 */
[----:B------:R-:W-:Y:S01]  /*18a70*/  IMAD.U32 R2, RZ, RZ, UR4 ;  /* 0x00000004ff027e24 */ /* 0x000fe2000f8e00ff */
[C---:B------:R-:W-:Y:S02]  /*18a80*/  LOP3.LUT P0, RZ, R16.reuse, 0x8000, RZ, 0xc0, !PT ;  /* 0x0000800010ff7812 */ /* 0x040fe4000780c0ff */
[----:B------:R-:W-:Y:S01]  /*18a90*/  LOP3.LUT R16, R16, 0xfffffffd, RZ, 0xc0, !PT ;  /* 0xfffffffd10107812 */ /* 0x000fe200078ec0ff */
[----:B------:R-:W0:Y:S01]  /*18aa0*/  SHFL.BFLY PT, R155, R3, 0x1, 0x1f ;  /* 0x0c201f00039b7f89 */ /* 0x000e2200000e0000 */
[C---:B------:R-:W-:Y:S02]  /*18ab0*/  ISETP.LT.OR P0, PT, R186.reuse, 0x22, P0 ;  /* 0x00000022ba00780c */ /* 0x040fe40000701670 */
[----:B------:R-:W-:Y:S02]  /*18ac0*/  ISETP.LT.OR P4, PT, R186, 0x31, P4 ;  /* 0x00000031ba00780c */ /* 0x000fe40002781670 */
[----:B------:R-:W-:-:S02]  /*18ad0*/  @P1 LOP3.LUT R16, R16, 0x2, RZ, 0xfc, !PT ;  /* 0x0000000210101812 */ /* 0x000fc400078efcff */
[----:B------:R-:W-:Y:S02]  /*18ae0*/  ISETP.LT.OR P5, PT, R186, 0x32, P5 ;  /* 0x00000032ba00780c */ /* 0x000fe40002fa1670 */
[C---:B------:R-:W-:Y:S02]  /*18af0*/  LOP3.LUT P1, RZ, R16.reuse, 0x8, RZ, 0xc0, !PT ;  /* 0x0000000810ff7812 */ /* 0x040fe4000782c0ff */
[----:B------:R-:W-:Y:S02]  /*18b00*/  LOP3.LUT R16, R16, 0xffffffef, RZ, 0xc0, !PT ;  /* 0xffffffef10107812 */ /* 0x000fe400078ec0ff */
[----:B------:R-:W-:Y:S02]  /*18b10*/  ISETP.LT.OR P1, PT, R186, 0x1, P1 ;  /* 0x00000001ba00780c */ /* 0x000fe40000f21670 */
[----:B------:R-:W-:Y:S02]  /*18b20*/  @P0 LOP3.LUT R16, R16, 0x10, RZ, 0xfc, !PT ;  /* 0x0000001010100812 */ /* 0x000fe400078efcff */
[----:B------:R-:W-:-:S02]  /*18b30*/  ISETP.LT.OR P0, PT, R186, 0x29, P2 ;  /* 0x00000029ba00780c */ /* 0x000fc40001701670 */
[C---:B------:R-:W-:Y:S02]  /*18b40*/  LOP3.LUT P2, RZ, R16.reuse, 0x2, RZ, 0xc0, !PT ;  /* 0x0000000210ff7812 */ /* 0x040fe4000784c0ff */
[----:B------:R-:W-:Y:S02]  /*18b50*/  LOP3.LUT R16, R16, 0xfffffffb, RZ, 0xc0, !PT ;  /* 0xfffffffb10107812 */ /* 0x000fe400078ec0ff */
[----:B------:R-:W-:Y:S02]  /*18b60*/  FSEL R154, R154, -INF , !P1 ;  /* 0xff8000009a9a7808 */ /* 0x000fe40004800000 */
[----:B0-----:R-:W-:Y:S02]  /*18b70*/  FMNMX.FTZ R155, R3, R155, !PT ;  /* 0x0000009b039b7209 */ /* 0x001fe40007810000 */
[----:B------:R-:W-:Y:S02]  /*18b80*/  FSEL R178, R178, -INF , !P4 ;  /* 0xff800000b2b27808 */ /* 0x000fe40006000000 */
[----:B------:R-:W-:-:S02]  /*18b90*/  ISETP.LT.OR P6, PT, R186, 0x39, P6 ;  /* 0x00000039ba00780c */ /* 0x000fc400037c1670 */
[----:B------:R-:W-:Y:S02]  /*18ba0*/  @P0 LOP3.LUT R16, R16, 0x4, RZ, 0xfc, !PT ;  /* 0x0000000410100812 */ /* 0x000fe400078efcff */
[----:B------:R-:W-:Y:S02]  /*18bb0*/  ISETP.LT.OR P0, PT, R186, 0x2a, P3 ;  /* 0x0000002aba00780c */ /* 0x000fe40001f01670 */
[C---:B------:R-:W-:Y:S02]  /*18bc0*/  FSETP.NEU.FTZ.AND P3, PT, R155.reuse, -INF , PT ;  /* 0xff8000009b00780b */ /* 0x040fe40003f7d000 */
[----:B------:R-:W-:Y:S02]  /*18bd0*/  LOP3.LUT R16, R16, 0xffffbfff, RZ, 0xc0, !PT ;  /* 0xffffbfff10107812 */ /* 0x000fe400078ec0ff */
[----:B------:R-:W-:Y:S02]  /*18be0*/  FSEL R3, R155, RZ, P3 ;  /* 0x000000ff9b037208 */ /* 0x000fe40001800000 */
[----:B------:R-:W-:-:S02]  /*18bf0*/  FSEL R179, R179, -INF , !P5 ;  /* 0xff800000b3b37808 */ /* 0x000fc40006800000 */
[----:B------:R-:W-:Y:S01]  /*18c00*/  ISETP.LT.OR P2, PT, R186, 0x3a, P2 ;  /* 0x0000003aba00780c */ /* 0x000fe20001741670 */
[----:B------:R-:W-:Y:S01]  /*18c10*/  FADD.FTZ R3, -R3, R5 ;  /* 0x0000000503037221 */ /* 0x000fe20000010100 */
[-C--:B------:R-:W-:Y:S01]  /*18c20*/  FMUL.FTZ R5, R155, R2.reuse ;  /* 0x000000029b057220 */ /* 0x080fe20000410000 */
[----:B------:R-:W-:Y:S02]  /*18c30*/  @P0 LOP3.LUT R16, R16, 0x4000, RZ, 0xfc, !PT ;  /* 0x0000400010100812 */ /* 0x000fe400078efcff */
[----:B------:R-:W-:Y:S01]  /*18c40*/  FSEL R182, R182, -INF , !P6 ;  /* 0xff800000b6b67808 */ /* 0x000fe20007000000 */
[-C--:B------:R-:W-:Y:S01]  /*18c50*/  FMUL.FTZ R3, R3, R2.reuse ;  /* 0x0000000203037220 */ /* 0x080fe20000410000 */
[----:B------:R-:W-:Y:S02]  /*18c60*/  FSEL R5, R5, RZ, P3 ;  /* 0x000000ff05057208 */ /* 0x000fe40001800000 */
[C---:B------:R-:W-:Y:S02]  /*18c70*/  LOP3.LUT P0, RZ, R16.reuse, 0x10, RZ, 0xc0, !PT ;  /* 0x0000001010ff7812 */ /* 0x040fe4000780c0ff */
[----:B------:R-:W-:Y:S01]  /*18c80*/  LOP3.LUT P3, RZ, R16, 0x4, RZ, 0xc0, !PT ;  /* 0x0000000410ff7812 */ /* 0x000fe2000786c0ff */
[-CC-:B------:R-:W-:Y:S01]  /*18c90*/  FFMA.FTZ R152, R152, R2.reuse, -R5.reuse ;  /* 0x0000000298987223 */ /* 0x180fe20000010805 */
        /* <DEDUP_REMOVED lines=14> */
[----:B------:R-:W-:Y:S01]  /*18d80*/  FFMA.FTZ R5, R181, R2, -R5 ;  /* 0x00000002b5057223 */ /* 0x000fe20000010805 */
[----:B------:R-:W-:Y:S01]  /*18d90*/  FMNMX.FTZ R181, R154, R4, !PT ;  /* 0x000000049ab57209 */ /* 0x000fe20007810000 */
[----:B------:R-:W-:Y:S01]  /*18da0*/  MUFU.EX2 R196, R152 ;  /* 0x0000009800c47308 */ /* 0x000fe20000000800 */
[----:B------:R-:W-:-:S02]  /*18db0*/  FSEL R171, R171, -INF , !P0 ;  /* 0xff800000abab7808 */ /* 0x000fc40004000000 */
[----:B------:R-:W-:Y:S02]  /*18dc0*/  FMNMX.FTZ R181, R0, R181, !PT ;  /* 0x000000b500b57209 */ /* 0x000fe40007810000 */
[----:B------:R-:W-:Y:S02]  /*18dd0*/  LOP3.LUT P0, RZ, R16, 0x4000, RZ, 0xc0, !PT ;  /* 0x0000400010ff7812 */ /* 0x000fe4000780c0ff */
[----:B------:R-:W-:Y:S01]  /*18de0*/  FMNMX.FTZ R181, R158, R181, !PT ;  /* 0x000000b59eb57209 */ /* 0x000fe20007810000 */
[----:B------:R-:W0:Y:S01]  /*18df0*/  MUFU.EX2 R3, R3 ;  /* 0x0000000300037308 */ /* 0x000e220000000800 */
[----:B------:R-:W-:Y:S02]  /*18e00*/  FSEL R174, R174, -INF , !P3 ;  /* 0xff800000aeae7808 */ /* 0x000fe40005800000 */
[----:B------:R-:W-:Y:S02]  /*18e10*/  FMNMX.FTZ R181, R159, R181, !PT ;  /* 0x000000b59fb57209 */ /* 0x000fe40007810000 */
[----:B------:R-:W-:-:S02]  /*18e20*/  FSEL R175, R175, -INF , !P0 ;  /* 0xff800000afaf7808 */ /* 0x000fc40004000000 */
[----:B------:R-:W-:Y:S01]  /*18e30*/  FMNMX.FTZ R181, R162, R181, !PT ;  /* 0x000000b5a2b57209 */ /* 0x000fe20007810000 */
[----:B------:R-:W1:Y:S01]  /*18e40*/  MUFU.EX2 R153, R153 ;  /* 0x0000009900997308 */ /* 0x000e620000000800 */
[----:B------:R-:W-:Y:S02]  /*18e50*/  FSEL R183, R183, -INF , !P2 ;  /* 0xff800000b7b77808 */ /* 0x000fe40005000000 */
[----:B------:R-:W-:Y:S02]  /*18e60*/  FMNMX.FTZ R181, R163, R181, !PT ;  /* 0x000000b5a3b57209 */ /* 0x000fe40007810000 */
[----:B------:R-:W-:Y:S02]  /*18e70*/  LOP3.LUT P0, RZ, R16, 0x2000, RZ, 0xc0, !PT ;  /* 0x0000200010ff7812 */ /* 0x000fe4000780c0ff */
[----:B------:R-:W-:Y:S01]  /*18e80*/  FMNMX.FTZ R181, R166, R181, !PT ;  /* 0x000000b5a6b57209 */ /* 0x000fe20007810000 */
[----:B------:R-:W2:Y:S01]  /*18e90*/  MUFU.EX2 R156, R156 ;  /* 0x0000009c009c7308 */ /* 0x000ea20000000800 */
[----:B0-----:R-:W-:-:S02]  /*18ea0*/  FFMA.FTZ R221, R3, R221, R196 ;  /* 0x000000dd03dd7223 */ /* 0x001fc400000100c4 */
[----:B------:R-:W-:-:S04]  /*18eb0*/  FMNMX.FTZ R181, R167, R181, !PT ;  /* 0x000000b5a7b57209 */ /* 0x000fc80007810000 */
[----:B------:R-:W-:Y:S01]  /*18ec0*/  FMNMX.FTZ R181, R170, R181, !PT ;  /* 0x000000b5aab57209 */ /* 0x000fe20007810000 */
[----:B------:R-:W-:Y:S03]  /*18ed0*/  MUFU.EX2 R157, R157 ;  /* 0x0000009d009d7308 */ /* 0x000fe60000000800 */
        /* <DEDUP_REMOVED lines=20> */
[----:B0-----:R-:W-:-:S04]  /*19020*/  FMNMX.FTZ R152, R181, R184, !PT ;  /* 0x000000b8b5987209 */ /* 0x001fc80007810000 */
[----:B------:R-:W-:-:S03]  /*19030*/  FSETP.NEU.FTZ.AND P1, PT, R152, -INF , PT ;  /* 0xff8000009800780b */ /* 0x000fc60003f3d000 */
[----:B------:R-:W-:Y:S01]  /*19040*/  MUFU.EX2 R180, R180 ;  /* 0x000000b400b47308 */ /* 0x000fe20000000800 */
[----:B------:R-:W-:-:S05]  /*19050*/  FSEL R181, R152, RZ, P1 ;  /* 0x000000ff98b57208 */ /* 0x000fca0000800000 */
[----:B------:R-:W-:Y:S01]  /*19060*/  FADD.FTZ R4, -R181, R4 ;  /* 0x00000004b5047221 */ /* 0x000fe20000010100 */
[-C--:B------:R-:W-:Y:S01]  /*19070*/  FMUL.FTZ R181, R152, R2.reuse ;  /* 0x0000000298b57220 */ /* 0x080fe20000410000 */
[----:B------:R-:W-:Y:S02]  /*19080*/  MUFU.EX2 R5, R5 ;  /* 0x0000000500057308 */ /* 0x000fe40000000800 */
[----:B------:R-:W-:Y:S02]  /*19090*/  FMUL.FTZ R4, R4, R2 ;  /* 0x0000000204047220 */ /* 0x000fe40000410000 */
[----:B------:R-:W-:-:S05]  /*190a0*/  FSEL R181, R181, RZ, P1 ;  /* 0x000000ffb5b57208 */ /* 0x000fca0000800000 */
[-CC-:B------:R-:W-:Y:S01]  /*190b0*/  FFMA.FTZ R154, R154, R2.reuse, -R181.reuse ;  /* 0x000000029a9a7223 */ /* 0x180fe200000108b5 */
[-CC-:B------:R-:W-:Y:S01]  /*190c0*/  FFMA.FTZ R0, R0, R2.reuse, -R181.reuse ;  /* 0x0000000200007223 */ /* 0x180fe200000108b5 */
[-CC-:B------:R-:W-:Y:S01]  /*190d0*/  FFMA.FTZ R158, R158, R2.reuse, -R181.reuse ;  /* 0x000000029e9e7223 */ /* 0x180fe200000108b5 */
[-CC-:B------:R-:W-:Y:S01]  /*190e0*/  FFMA.FTZ R159, R159, R2.reuse, -R181.reuse ;  /* 0x000000029f9f7223 */ /* 0x180fe200000108b5 */
[-CC-:B------:R-:W-:Y:S01]  /*190f0*/  FFMA.FTZ R162, R162, R2.reuse, -R181.reuse ;  /* 0x00000002a2a27223 */ /* 0x180fe200000108b5 */
[----:B------:R-:W-:Y:S01]  /*19100*/  MUFU.EX2 R197, R0 ;  /* 0x0000000000c57308 */ /* 0x000fe20000000800 */
[-CC-:B------:R-:W-:Y:S01]  /*19110*/  FFMA.FTZ R163, R163, R2.reuse, -R181.reuse ;  /* 0x00000002a3a37223 */ /* 0x180fe200000108b5 */
[-CC-:B------:R-:W-:Y:S01]  /*19120*/  FFMA.FTZ R166, R166, R2.reuse, -R181.reuse ;  /* 0x00000002a6a67223 */ /* 0x180fe200000108b5 */
        /* <DEDUP_REMOVED lines=9> */
[----:B------:R-:W-:-:S04]  /*191c0*/  FFMA.FTZ R181, R183, R2, -R181 ;  /* 0x00000002b7b57223 */ /* 0x000fc800000108b5 */
[----:B------:R1:W0:Y:S08]  /*191d0*/  MUFU.EX2 R0, R4 ;  /* 0x0000000400007308 */ /* 0x0002300000000800 */
[----:B------:R-:W3:Y:S01]  /*191e0*/  MUFU.EX2 R158, R158 ;  /* 0x0000009e009e7308 */ /* 0x000ee20000000800 */
[----:B-1----:R-:W-:-:S04]  /*191f0*/  FADD.FTZ R4, R153, R221 ;  /* 0x000000dd99047221 */ /* 0x002fc80000010000 */
[----:B--2---:R-:W-:-:S03]  /*19200*/  FADD.FTZ R4, R156, R4 ;  /* 0x000000049c047221 */ /* 0x004fc60000010000 */
[----:B------:R-:W1:Y:S01]  /*19210*/  MUFU.EX2 R159, R159 ;  /* 0x0000009f009f7308 */ /* 0x000e620000000800 */
[----:B0-----:R-:W-:Y:S01]  /*19220*/  FFMA.FTZ R9, R0, R9, R154 ;  /* 0x0000000900097223 */ /* 0x001fe2000001009a */
[----:B------:R-:W-:-:S03]  /*19230*/  FADD.FTZ R4, R157, R4 ;  /* 0x000000049d047221 */ /* 0x000fc60000010000 */
[----:B------:R-:W-:Y:S01]  /*19240*/  FADD.FTZ R9, R197, R9 ;  /* 0x00000009c5097221 */ /* 0x000fe20000010000 */
[----:B------:R-:W-:Y:S02]  /*19250*/  FADD.FTZ R4, R160, R4 ;  /* 0x00000004a0047221 */ /* 0x000fe40000010000 */
[----:B------:R-:W0:Y:S01]  /*19260*/  MUFU.EX2 R162, R162 ;  /* 0x000000a200a27308 */ /* 0x000e220000000800 */
[----:B---3--:R-:W-:Y:S01]  /*19270*/  FADD.FTZ R9, R158, R9 ;  /* 0x000000099e097221 */ /* 0x008fe20000010000 */
[----:B------:R-:W-:-:S04]  /*19280*/  FADD.FTZ R4, R161, R4 ;  /* 0x00000004a1047221 */ /* 0x000fc80000010000 */
[----:B------:R-:W-:Y:S02]  /*19290*/  FADD.FTZ R4, R164, R4 ;  /* 0x00000004a4047221 */ /* 0x000fe40000010000 */
[----:B------:R-:W2:Y:S01]  /*192a0*/  MUFU.EX2 R163, R163 ;  /* 0x000000a300a37308 */ /* 0x000ea20000000800 */
[----:B-1----:R-:W-:Y:S01]  /*192b0*/  FADD.FTZ R9, R159, R9 ;  /* 0x000000099f097221 */ /* 0x002fe20000010000 */
[----:B------:R-:W-:-:S04]  /*192c0*/  FADD.FTZ R4, R165, R4 ;  /* 0x00000004a5047221 */ /* 0x000fc80000010000 */
[----:B------:R-:W-:Y:S02]  /*192d0*/  FADD.FTZ R4, R168, R4 ;  /* 0x00000004a8047221 */ /* 0x000fe40000010000 */
[----:B------:R-:W1:Y:S01]  /*192e0*/  MUFU.EX2 R166, R166 ;  /* 0x000000a600a67308 */ /* 0x000e620000000800 */
[----:B0-----:R-:W-:Y:S01]  /*192f0*/  FADD.FTZ R9, R162, R9 ;  /* 0x00000009a2097221 */ /* 0x001fe20000010000 */
[----:B------:R-:W-:-:S04]  /*19300*/  FADD.FTZ R4, R169, R4 ;  /* 0x00000004a9047221 */ /* 0x000fc80000010000 */
[----:B------:R-:W-:Y:S02]  /*19310*/  FADD.FTZ R4, R172, R4 ;  /* 0x00000004ac047221 */ /* 0x000fe40000010000 */
[----:B------:R-:W0:Y:S01]  /*19320*/  MUFU.EX2 R167, R167 ;  /* 0x000000a700a77308 */ /* 0x000e220000000800 */
[----:B--2---:R-:W-:Y:S01]  /*19330*/  FADD.FTZ R9, R163, R9 ;  /* 0x00000009a3097221 */ /* 0x004fe20000010000 */
        /* <DEDUP_REMOVED lines=8> */
[----:B------:R-:W-:-:S06]  /*193c0*/  FADD.FTZ R221, R5, R4 ;  /* 0x0000000405dd7221 */ /* 0x000fcc0000010000 */
        /* <DEDUP_REMOVED lines=11> */
[----:B0-----:R-:W-:-:S04]  /*19480*/  FADD.FTZ R9, R179, R9 ;  /* 0x00000009b3097221 */ /* 0x001fc80000010000 */
[----:B--2---:R-:W-:-:S04]  /*19490*/  FADD.FTZ R9, R182, R9 ;  /* 0x00000009b6097221 */ /* 0x004fc80000010000 */
[----:B-1----:R-:W-:Y:S01]  /*194a0*/  FADD.FTZ R9, R181, R9 ;  /* 0x00000009b5097221 */ /* 0x002fe20000010000 */
[----:B------:R-:W-:Y:S06]  /*194b0*/  @!P0 BRA `(.L_x_1774) ;  /* 0x0000000000048947 */ /* 0x000fec0003800000 */
[----:B------:R-:W-:Y:S01]  /*194c0*/  BPT.TRAP 0x1 ;  /* 0x000000040000795c */ /* 0x000fe20000300000 */
.L_x_1774:
[----:B------:R-:W2:Y:S01]  /*194d0*/  LDL R4, [R1+0x10] ;  /* 0x0000100001047983 */ /* 0x000ea20000100800 */
[----:B------:R-:W-:Y:S01]  /*194e0*/  VIADD R218, R218, 0x30860 ;  /* 0x00030860dada7836 */ /* 0x000fe20000000000 */
[----:B------:R-:W-:Y:S01]  /*194f0*/  F2FP.BF16.F32.PACK_AB R186, R5, R180 ;  /* 0x000000b405ba723e */ /* 0x000fe200000010ff */
[----:B------:R-:W-:Y:S01]  /*19500*/  IMAD.MOV.U32 R5, RZ, RZ, R155 ;  /* 0x000000ffff057224 */ /* 0x000fe200078e009b */
[----:B------:R-:W-:Y:S01]  /*19510*/  F2FP.BF16.F32.PACK_AB R196, R153, R196 ;  /* 0x000000c499c4723e */ /* 0x000fe200000010ff */
[----:B------:R-:W-:Y:S01]  /*19520*/  IMAD.MOV.U32 R202, RZ, RZ, R222 ;  /* 0x000000ffffca7224 */ /* 0x000fe200078e00de */
[----:B------:R-:W-:Y:S02]  /*19530*/  PRMT R218, R191, 0x654, R218 ;  /* 0x00000654bfda7816 */ /* 0x000fe400000000da */
[----:B------:R-:W-:Y:S02]  /*19540*/  F2FP.BF16.F32.PACK_AB R197, R197, R154 ;  /* 0x0000009ac5c5723e */ /* 0x000fe400000010ff */
[----:B------:R0:W-:Y:S01]  /*19550*/  SYNCS.ARRIVE.TRANS64.RED.A1T0 RZ, [R218+URZ], RZ ;  /* 0x000000ffdaff79a7 */ /* 0x0001e2000810043f */
[----:B------:R-:W-:-:S02]  /*19560*/  F2FP.BF16.F32.PACK_AB R198, R157, R156 ;  /* 0x0000009c9dc6723e */ /* 0x000fc400000010ff */
[----:B------:R-:W-:Y:S02]  /*19570*/  F2FP.BF16.F32.PACK_AB R199, R159, R158 ;  /* 0x0000009e9fc7723e */ /* 0x000fe400000010ff */
[----:B------:R-:W-:Y:S02]  /*19580*/  F2FP.BF16.F32.PACK_AB R192, R161, R160 ;  /* 0x000000a0a1c0723e */ /* 0x000fe400000010ff */
[----:B------:R-:W-:Y:S01]  /*19590*/  F2FP.BF16.F32.PACK_AB R193, R163, R162 ;  /* 0x000000a2a3c1723e */ /* 0x000fe200000010ff */
[----:B0-----:R-:W-:Y:S01]  /*195a0*/  IMAD.MOV.U32 R218, RZ, RZ, R227 ;  /* 0x000000ffffda7224 */ /* 0x001fe200078e00e3 */
        /* <DEDUP_REMOVED lines=9> */
[C---:B--2---:R-:W-:Y:S01]  /*19640*/  ISETP.GT.AND P1, PT, R8.reuse, R4, PT ;  /* 0x000000040800720c */ /* 0x044fe20003f24270 */
[----:B------:R-:W-:Y:S02]  /*19650*/  VIADD R8, R8, 0xffffffff ;  /* 0xffffffff08087836 */ /* 0x000fe40000000000 */
[----:B------:R-:W-:-:S10]  /*19660*/  IMAD.MOV.U32 R4, RZ, RZ, R152 ;  /* 0x000000ffff047224 */ /* 0x000fd400078e0098 */
[----:B------:R-:W-:Y:S05]  /*19670*/  @P1 BRA `(.L_x_1775) ;  /* 0xffffffd000a01947 */ /* 0x000fea000383ffff */
[----:B------:R-:W-:Y:S05]  /*19680*/  BSYNC B0 ;  /* 0x0000000000007941 */ /* 0x000fea0003800000 */
.L_x_1754:
[----:B------:R-:W-:Y:S02]  /*19690*/  IMAD.MOV.U32 R4, RZ, RZ, R152 ;  /* 0x000000ffff047224 */ /* 0x000fe400078e0098 */
[----:B------:R-:W-:Y:S02]  /*196a0*/  IMAD.MOV.U32 R5, RZ, RZ, R155 ;  /* 0x000000ffff057224 */ /* 0x000fe400078e009b */
[----:B------:R-:W-:Y:S02]  /*196b0*/  IMAD.MOV.U32 R202, RZ, RZ, R222 ;  /* 0x000000ffffca7224 */ /* 0x000fe400078e00de */
[----:B------:R-:W-:-:S07]  /*196c0*/  IMAD.MOV.U32 R218, RZ, RZ, R227 ;  /* 0x000000ffffda7224 */ /* 0x000fce00078e00e3 */
.L_x_1753:
[----:B------:R-:W-:Y:S05]  /*196d0*/  BSYNC B1 ;  /* 0x0000000000017941 */ /* 0x000fea0003800000 */
.L_x_1752:
[----:B------:R-:W2:Y:S01]  /*196e0*/  LDL R153, [R1+0x58] ;  /* 0x0000580001997983 */ /* 0x000ea20000100800 */
[----:B------:R-:W0:Y:S01]  /*196f0*/  LDC R152, c[0x0][0x448] ;  /* 0x00011200ff987b82 */ /* 0x000e220000000800 */
[----:B------:R-:W-:-:S07]  /*19700*/  LOP3.LUT R16, R16, 0xffffffdf, RZ, 0xc0, !PT ;  /* 0xffffffdf10107812 */ /* 0x000fce00078ec0ff */
[----:B------:R-:W1:Y:S01]  /*19710*/  LDC R155, c[0x0][0x9e4] ;  /* 0x00027900ff9b7b82 */ /* 0x000e620000000800 */
[----:B0-----:R-:W-:-:S13]  /*19720*/  ISETP.NE.AND P1, PT, R152, 0x1, PT ;  /* 0x000000019800780c */ /* 0x001fda0003f25270 */
[----:B------:R-:W0:Y:S01]  /*19730*/  @P1 LDC R154, c[0x0][0x44c] ;  /* 0x00011300ff9a1b82 */ /* 0x000e220000000800 */
[----:B------:R-:W-:-:S04]  /*19740*/  @P1 LOP3.LUT R16, R16, 0x20, RZ, 0xfc, !PT ;  /* 0x0000002010101812 */ /* 0x000fc800078efcff */
[----:B------:R-:W-:-:S03]  /*19750*/  LOP3.LUT R16, R16, 0xffffffbf, RZ, 0xc0, !PT ;  /* 0xffffffbf10107812 */ /* 0x000fc600078ec0ff */
[----:B------:R-:W3:Y:S01]  /*19760*/  @P1 LDC R152, c[0x0][0x450] ;  /* 0x00011400ff981b82 */ /* 0x000ee20000000800 */
[----:B--2---:R-:W-:-:S04]  /*19770*/  VIADD R153, R153, 0x7f ;  /* 0x0000007f99997836 */ /* 0x004fc80000000000 */
[----:B0-----:R-:W-:-:S05]  /*19780*/  @P1 IMAD.HI.U32 R154, R153, R154, RZ ;  /* 0x0000009a999a1227 */ /* 0x001fca00078e00ff */
[----:B---3--:R-:W-:Y:S02]  /*19790*/  @P1 SHF.R.U32.HI R153, RZ, R152, R154 ;  /* 0x00000098ff991219 */ /* 0x008fe4000001169a */
[----:B-1----:R-:W-:Y:S02]  /*197a0*/  ISETP.GE.AND P1, PT, R155, 0x1, PT ;  /* 0x000000019b00780c */ /* 0x002fe40003f26270 */
[----:B------:R-:W-:-:S05]  /*197b0*/  IADD3 R152, R220, 0x1, -R219 ;  /* 0x00000001dc987810 */ /* 0x000fca0007ffe8db */
[----:B------:R-:W-:-:S04]  /*197c0*/  IMAD.IADD R153, R152, 0x1, R153 ;  /* 0x0000000198997824 */ /* 0x000fc800078e0299 */
[----:B------:R-:W-:Y:S02]  /*197d0*/  IMAD.IADD R223, R153, 0x1, -R223 ;  /* 0x0000000199df7824 */ /* 0x000fe400078e0adf */
[----:B------:R-:W-:Y:S01]  /*197e0*/  @P1 LOP3.LUT R16, R16, 0x40, RZ, 0xfc, !PT ;  /* 0x0000004010101812 */ /* 0x000fe200078efcff */
        /* <DEDUP_REMOVED lines=12> */
.L_x_1778:
[----:B------:R-:W-:-:S13]  /*198b0*/  ISETP.NE.AND P1, PT, R155, 0x1, PT ;  /* 0x000000019b00780c */ /* 0x000fda0003f25270 */
[----:B------:R-:W0:Y:S02]  /*198c0*/  @P1 LDC.64 R152, c[0x0][0x9e8] ;  /* 0x00027a00ff981b82 */ /* 0x000e240000000a00 */
[----:B0-----:R-:W-:-:S05]  /*198d0*/  @P1 IMAD.HI.U32 R152, R154, R152, RZ ;  /* 0x000000989a981227 */ /* 0x001fca00078e00ff */
[----:B------:R-:W-:-:S07]  /*198e0*/  @P1 SHF.R.U32.HI R154, RZ, R153, R152 ;  /* 0x00000099ff9a1219 */ /* 0x000fce0000011698 */
.L_x_1779:
[----:B------:R-:W-:Y:S05]  /*198f0*/  BSYNC B0 ;  /* 0x0000000000007941 */ /* 0x000fea0003800000 */
.L_x_1777:
[----:B------:R-:W-:-:S05]  /*19900*/  IMAD R154, R154, R155, RZ ;  /* 0x0000009b9a9a7224 */ /* 0x000fca00078e02ff */
[----:B------:R-:W-:-:S07]  /*19910*/  VIMNMX R223, R223, R154, !PT ;  /* 0x0000009adfdf7248 */ /* 0x000fce0007fe0100 */
.L_x_1776:
[----:B------:R-:W2:Y:S01]  /*19920*/  LDL R153, [R1+0x78] ;  /* 0x0000780001997983 */ /* 0x000ea20000100800 */
[----:B------:R-:W-:Y:S01]  /*19930*/  VIADD R223, R223, 0x3f ;  /* 0x0000003fdfdf7836 */ /* 0x000fe20000000000 */
[----:B------:R-:W-:Y:S04]  /*19940*/  BSSY B0, `(.L_x_1780) ;  /* 0x0000224000007945 */ /* 0x000fe80003800000 */
[----:B------:R-:W-:-:S04]  /*19950*/  SHF.R.S32.HI R152, RZ, 0x1f, R223 ;  /* 0x0000001fff987819 */ /* 0x000fc800000114df */
[----:B------:R-:W-:-:S04]  /*19960*/  LEA.HI R152, R152, R223, RZ, 0x6 ;  /* 0x000000df98987211 */ /* 0x000fc800078f30ff */
[----:B------:R-:W-:-:S04]  /*19970*/  SHF.R.S32.HI R152, RZ, 0x6, R152 ;  /* 0x00000006ff987819 */ /* 0x000fc80000011498 */
[----:B--2---:R-:W-:-:S04]  /*19980*/  VIMNMX R153, R153, R152, !PT ;  /* 0x0000009899997248 */ /* 0x004fc80007fe0100 */
[----:B------:R-:W-:Y:S01]  /*19990*/  ISETP.GE.AND P1, PT, R8, R153, PT ;  /* 0x000000990800720c */ /* 0x000fe20003f26270 */
[----:B------:R0:W-:-:S12]  /*199a0*/  STL [R1+0x54], R153 ;  /* 0x0000549901007387 */ /* 0x0001d80000100800 */
[----:B0-----:R-:W-:Y:S05]  /*199b0*/  @!P1 BRA `(.L_x_1781) ;  /* 0x0000002000709947 */ /* 0x001fea0003800000 */
[----:B------:R-:W-:Y:S01]  /*199c0*/  BSSY B1, `(.L_x_1782) ;  /* 0x000021a000017945 */ /* 0x000fe20003800000 */
[----:B------:R-:W-:Y:S02]  /*199d0*/  IMAD.MOV.U32 R228, RZ, RZ, R8 ;  /* 0x000000ffffe47224 */ /* 0x000fe400078e0008 */
[----:B------:R-:W-:Y:S02]  /*199e0*/  IMAD.MOV.U32 R227, RZ, RZ, R4 ;  /* 0x000000ffffe37224 */ /* 0x000fe400078e0004 */
[----:B------:R-:W-:Y:S02]  /*199f0*/  IMAD.MOV.U32 R223, RZ, RZ, R5 ;  /* 0x000000ffffdf7224 */ /* 0x000fe400078e0005 */
[----:B------:R-:W-:Y:S02]  /*19a00*/  IMAD.MOV.U32 R8, RZ, RZ, R218 ;  /* 0x000000ffff087224 */ /* 0x000fe400078e00da */
[----:B------:R-:W-:-:S07]  /*19a10*/  IMAD.MOV.U32 R229, RZ, RZ, R202 ;  /* 0x000000ffffe57224 */ /* 0x000fce00078e00ca */
.L_x_1795:
[----:B------:R-:W-:-:S04]  /*19a20*/  ISETP.NE.AND P1, PT, R229, 0x1, PT ;  /* 0x00000001e500780c */ /* 0x000fc80003f25270 */
[----:B------:R-:W-:-:S04]  /*19a30*/  SEL R218, RZ, 0x1, P1 ;  /* 0x00000001ffda7807 */ /* 0x000fc80000800000 */
[----:B------:R-:W-:Y:S01]  /*19a40*/  LOP3.LUT R218, R8, R218, RZ, 0x3c, !PT ;  /* 0x000000da08da7212 */ /* 0x000fe200078e3cff */
[----:B------:R-:W-:Y:S06]  /*19a50*/  @!P0 BRA `(.L_x_1783) ;  /* 0x0000000000048947 */ /* 0x000fec0003800000 */
[----:B------:R-:W-:Y:S01]  /*19a60*/  BPT.TRAP 0x1 ;  /* 0x000000040000795c */ /* 0x000fe20000300000 */
.L_x_1783:
        /* <DEDUP_REMOVED lines=8> */
.L_x_1784:
        /* <DEDUP_REMOVED lines=8> */
.L_x_1786:
[----:B------:R-:W-:Y:S05]  /*19b70*/  BSYNC B2 ;  /* 0x0000000000027941 */ /* 0x000fea0003800000 */
.L_x_1785:
[----:B------:R-:W-:Y:S04]  /*19b80*/  STL.64 [R1+0xf8], R22 ;  /* 0x0000f81601007387 */ /* 0x000fe80000100a00 */
[----:B------:R-:W-:Y:S04]  /*19b90*/  STL [R1+0xf0], R18 ;  /* 0x0000f01201007387 */ /* 0x000fe80000100800 */
[----:B------:R2:W-:Y:S04]  /*19ba0*/  STL.64 [R1+0xe8], R16 ;  /* 0x0000e81001007387 */ /* 0x0005e80000100a00 */
[----:B--2---:R-:W2:Y:S04]  /*19bb0*/  LDL.64 R16, [R1+0x38] ;  /* 0x0000380001107983 */ /* 0x004ea80000100a00 */
[----:B------:R3:W-:Y:S04]  /*19bc0*/  STL.64 [R1+0xe0], R8 ;  /* 0x0000e00801007387 */ /* 0x0007e80000100a00 */
[----:B------:R-:W4:Y:S01]  /*19bd0*/  LDL.64 R22, [R1+0x40] ;  /* 0x0000400001167983 */ /* 0x000f220000100a00 */
[----:B01----:R-:W-:-:S05]  /*19be0*/  IMAD.MOV.U32 R4, RZ, RZ, R2 ;  /* 0x000000ffff047224 */ /* 0x003fca00078e0002 */
[----:B------:R-:W-:Y:S01]  /*19bf0*/  R2UR UR6, R4 ;  /* 0x00000000040672ca */ /* 0x000fe200000e0000 */
[----:B------:R-:W-:Y:S01]  /*19c00*/  IMAD.MOV.U32 R4, RZ, RZ, R154 ;  /* 0x000000ffff047224 */ /* 0x000fe200078e009a */
[----:B---3--:R-:W3:Y:S01]  /*19c10*/  LDL.64 R8, [R1+0x28] ;  /* 0x0000280001087983 */ /* 0x008ee20000100a00 */
[----:B------:R-:W-:Y:S02]  /*19c20*/  VIADD R152, R2, 0x6 ;  /* 0x0000000602987836 */ /* 0x000fe40000000000 */
[----:B------:R-:W-:Y:S01]  /*19c30*/  IMAD.MOV.U32 R5, RZ, RZ, 0x40000040 ;  /* 0x40000040ff057424 */ /* 0x000fe200078e00ff */
[----:B------:R-:W-:Y:S01]  /*19c40*/  R2UR UR4, R4 ;  /* 0x00000000040472ca */ /* 0x000fe200000e0000 */
[----:B------:R-:W-:Y:S01]  /*19c50*/  IMAD.MOV.U32 R4, RZ, RZ, R153 ;  /* 0x000000ffff047224 */ /* 0x000fe200078e0099 */
[----:B------:R-:W-:Y:S01]  /*19c60*/  R2UR UR10, R152 ;  /* 0x00000000980a72ca */ /* 0x000fe200000e0000 */
[----:B------:R-:W-:Y:S01]  /*19c70*/  IMAD.MOV.U32 R153, RZ, RZ, 0x40000040 ;  /* 0x40000040ff997424 */ /* 0x000fe200078e00ff */
[----:B------:R-:W-:-:S02]  /*19c80*/  R2UR UR7, R5 ;  /* 0x00000000050772ca */ /* 0x000fc400000e0000 */
[----:B------:R-:W-:Y:S01]  /*19c90*/  R2UR UR8, R4 ;  /* 0x00000000040872ca */ /* 0x000fe200000e0000 */
[C---:B------:R-:W-:Y:S01]  /*19ca0*/  VIADD R4, R2.reuse, 0x200 ;  /* 0x0000020002047836 */ /* 0x040fe20000000000 */
[----:B------:R-:W-:Y:S01]  /*19cb0*/  R2UR UR11, R153 ;  /* 0x00000000990b72ca */ /* 0x000fe200000e0000 */
[----:B------:R-:W-:Y:S01]  /*19cc0*/  VIADD R154, R2, 0x204 ;  /* 0x00000204029a7836 */ /* 0x000fe20000000000 */
[C---:B------:R-:W-:Y:S02]  /*19cd0*/  R2UR UR5, R5.reuse ;  /* 0x00000000050572ca */ /* 0x040fe400000e0000 */
[----:B------:R-:W-:Y:S01]  /*19ce0*/  R2UR UR14, R4 ;  /* 0x00000000040e72ca */ /* 0x000fe200000e0000 */
[----:B------:R-:W-:Y:S01]  /*19cf0*/  VIADD R4, R2, 0x206 ;  /* 0x0000020602047836 */ /* 0x000fe20000000000 */
[----:B------:R-:W-:-:S04]  /*19d00*/  R2UR UR9, R5 ;  /* 0x00000000050972ca */ /* 0x000fc800000e0000 */
[----:B------:R-:W-:Y:S01]  /*19d10*/  R2UR UR26, R4 ;  /* 0x00000000041a72ca */ /* 0x000fe200000e0000 */
[----:B------:R-:W-:Y:S02]  /*19d20*/  VIADD R4, R2, 0x404 ;  /* 0x0000040402047836 */ /* 0x000fe40000000000 */
[----:B------:R-:W-:Y:S02]  /*19d30*/  MOV R152, UR11 ;  /* 0x0000000b00987c02 */ /* 0x000fe40008000f00 */
[----:B------:R-:W-:Y:S01]  /*19d40*/  R2UR UR22, R154 ;  /* 0x000000009a1672ca */ /* 0x000fe200000e0000 */
[----:B------:R-:W-:Y:S01]  /*19d50*/  VIADD R154, R2, 0x400 ;  /* 0x00000400029a7836 */ /* 0x000fe20000000000 */
[----:B------:R-:W-:Y:S01]  /*19d60*/  R2UR UR38, R4 ;  /* 0x00000000042672ca */ /* 0x000fe200000e0000 */
[----:B------:R0:W-:Y:S01]  /*19d70*/  STL [R1+0x14], R152 ;  /* 0x0000149801007387 */ /* 0x0001e20000100800 */
[----:B------:R-:W-:Y:S02]  /*19d80*/  VIADD R4, R2, 0x600 ;  /* 0x0000060002047836 */ /* 0x000fe40000000000 */
[----:B------:R-:W-:Y:S01]  /*19d90*/  R2UR UR30, R154 ;  /* 0x000000009a1e72ca */ /* 0x000fe200000e0000 */
[----:B------:R-:W-:-:S02]  /*19da0*/  VIADD R154, R2, 0x406 ;  /* 0x00000406029a7836 */ /* 0x000fc40000000000 */
[----:B0-----:R-:W-:Y:S01]  /*19db0*/  VIADD R152, R2, 0x202 ;  /* 0x0000020202987836 */ /* 0x001fe20000000000 */
[----:B------:R-:W-:Y:S01]  /*19dc0*/  R2UR UR46, R4 ;  /* 0x00000000042e72ca */ /* 0x000fe200000e0000 */
[----:B------:R-:W-:-:S03]  /*19dd0*/  VIADD R4, R2, 0x606 ;  /* 0x0000060602047836 */ /* 0x000fc60000000000 */
[----:B------:R-:W-:Y:S01]  /*19de0*/  R2UR UR18, R152 ;  /* 0x00000000981272ca */ /* 0x000fe200000e0000 */
[----:B------:R-:W-:Y:S01]  /*19df0*/  VIADD R152, R2, 0x402 ;  /* 0x0000040202987836 */ /* 0x000fe20000000000 */
[----:B------:R-:W-:Y:S01]  /*19e00*/  R2UR UR42, R154 ;  /* 0x000000009a2a72ca */ /* 0x000fe200000e0000 */
[----:B------:R-:W-:Y:S01]  /*19e10*/  VIADD R154, R2, 0x602 ;  /* 0x00000602029a7836 */ /* 0x000fe20000000000 */
[C---:B------:R-:W-:Y:S01]  /*19e20*/  R2UR UR15, R5.reuse ;  /* 0x00000000050f72ca */ /* 0x040fe200000e0000 */
[-C--:B------:R-:W-:Y:S01]  /*19e30*/  FMUL.FTZ R24, R24, R3.reuse ;  /* 0x0000000318187220 */ /* 0x080fe20000410000 */
[----:B------:R-:W-:Y:S01]  /*19e40*/  R2UR UR34, R152 ;  /* 0x00000000982272ca */ /* 0x000fe200000e0000 */
[----:B------:R-:W-:Y:S01]  /*19e50*/  VIADD R152, R2, 0x604 ;  /* 0x0000060402987836 */ /* 0x000fe20000000000 */
        /* <DEDUP_REMOVED lines=68> */
[----:B------:R-:W3:Y:S01]  /*1a2a0*/  LDL.64 R4, [R1+0x18] ;  /* 0x0000180001047983 */ /* 0x000ee20000100a00 */
[-C--:B------:R-:W-:Y:S01]  /*1a2b0*/  FMUL.FTZ R26, R26, R0.reuse ;  /* 0x000000001a1a7220 */ /* 0x080fe20000410000 */
[-C--:B------:R-:W-:Y:S01]  /*1a2c0*/  FMUL.FTZ R27, R27, R0.reuse ;  /* 0x000000001b1b7220 */ /* 0x080fe20000410000 */
[-C--:B------:R-:W-:Y:S01]  /*1a2d0*/  FMUL.FTZ R30, R30, R0.reuse ;  /* 0x000000001e1e7220 */ /* 0x080fe20000410000 */
[----:B------:R-:W3:Y:S01]  /*1a2e0*/  LDL.64 R2, [R1+0x20] ;  /* 0x0000200001027983 */ /* 0x000ee20000100a00 */
        /* <DEDUP_REMOVED lines=61> */
[----:B------:R-:W3:Y:S01]  /*1a6c0*/  LDL.LU R0, [R1+0x14] ;  /* 0x0000140001007983 */ /* 0x000ee20000300800 */
[----:B------:R-:W-:Y:S01]  /*1a6d0*/  MOV R18, UR10 ;  /* 0x0000000a00127c02 */ /* 0x000fe20008000f00 */
[----:B------:R-:W-:Y:S01]  /*1a6e0*/  UMOV UR10, UR4 ;  /* 0x00000004000a7c82 */ /* 0x000fe20008000000 */
[----:B------:R-:W-:Y:S01]  /*1a6f0*/  UMOV UR11, UR5 ;  /* 0x00000005000b7c82 */ /* 0x000fe20008000000 */
[----:B------:R-:W-:Y:S01]  /*1a700*/  R2UR UR4, R6 ;  /* 0x00000000060472ca */ /* 0x000fe200000e0000 */
[----:B------:R-:W-:Y:S01]  /*1a710*/  IMAD.MOV.U32 R155, RZ, RZ, 0x40000040 ;  /* 0x40000040ff9b7424 */ /* 0x000fe200078e00ff */
[----:B------:R-:W-:Y:S02]  /*1a720*/  R2UR UR5, R7 ;  /* 0x00000000070572ca */ /* 0x000fe400000e0000 */
[----:B------:R-:W-:Y:S02]  /*1a730*/  R2UR UR19, R153 ;  /* 0x00000000991372ca */ /* 0x000fe400000e0000 */
[----:B------:R-:W-:-:S02]  /*1a740*/  R2UR UR23, R155 ;  /* 0x000000009b1772ca */ /* 0x000fc400000e0000 */
[----:B------:R-:W-:Y:S02]  /*1a750*/  R2UR UR31, R155 ;  /* 0x000000009b1f72ca */ /* 0x000fe400000e0000 */
[----:B------:R-:W-:Y:S02]  /*1a760*/  R2UR UR35, R153 ;  /* 0x00000000992372ca */ /* 0x000fe400000e0000 */
[C---:B------:R-:W-:Y:S02]  /*1a770*/  R2UR UR43, R155.reuse ;  /* 0x000000009b2b72ca */ /* 0x040fe400000e0000 */
[----:B------:R-:W-:Y:S02]  /*1a780*/  R2UR UR50, R154 ;  /* 0x000000009a3272ca */ /* 0x000fe400000e0000 */
[----:B------:R-:W-:Y:S02]  /*1a790*/  R2UR UR51, R155 ;  /* 0x000000009b3372ca */ /* 0x000fe400000e0000 */
[----:B------:R-:W-:-:S02]  /*1a7a0*/  R2UR UR54, R152 ;  /* 0x00000000983672ca */ /* 0x000fc400000e0000 */
[----:B------:R-:W-:Y:S02]  /*1a7b0*/  R2UR UR55, R153 ;  /* 0x00000000993772ca */ /* 0x000fe400000e0000 */
[----:B------:R-:W-:-:S06]  /*1a7c0*/  WARPGROUP.ARRIVE ;  /* 0x00000000000079c5 */ /* 0x000fcc0000000000 */
[----:B------:R-:W-:Y:S01]  /*1a7d0*/  HGMMA.64x64x16.F32.BF16 R152, gdesc[UR4], RZ, !UPT, gsb0 ;  /* 0x00e00000049879f0 */ /* 0x000fe2000c0018ff */
[----:B------:R-:W-:Y:S01]  /*1a7e0*/  UMOV UR6, UR8 ;  /* 0x0000000800067c82 */ /* 0x000fe20008000000 */
[----:B------:R-:W-:Y:S01]  /*1a7f0*/  UMOV UR7, UR9 ;  /* 0x0000000900077c82 */ /* 0x000fe20008000000 */
[----:B----4-:R-:W-:Y:S02]  /*1a800*/  R2UR UR8, R22 ;  /* 0x00000000160872ca */ /* 0x010fe400000e0000 */
[----:B------:R-:W-:Y:S01]  /*1a810*/  R2UR UR9, R23 ;  /* 0x00000000170972ca */ /* 0x000fe200000e0000 */
[----:B------:R-:W-:Y:S02]  /*1a820*/  WARPGROUP.DEPBAR.LE gsb0, 0x0 ;  /* 0x00008000000079c5 */ /* 0x000fe40000010000 */
[----:B------:R-:W-:Y:S01]  /*1a830*/  WARPGROUP.ARRIVE ;  /* 0x00000000000079c5 */ /* 0x000fe20000000000 */
[----:B--2---:R-:W-:Y:S01]  /*1a840*/  R2UR UR4, R16 ;  /* 0x00000000100472ca */ /* 0x004fe200000e0000 */
[----:B------:R0:W5:Y:S08]  /*1a850*/  LDL.LU.64 R22, [R1+0xf8] ;  /* 0x0000f80001167983 */ /* 0x0001700000300a00 */
[----:B------:R-:W-:Y:S01]  /*1a860*/  HGMMA.64x64x16.F32.BF16 R152, gdesc[UR8], R152, gsb0 ;  /* 0x00e00000089879f0 */ /* 0x000fe20008001898 */
[----:B------:R-:W-:-:S02]  /*1a870*/  R2UR UR5, R17 ;  /* 0x00000000110572ca */ /* 0x000fc400000e0000 */
[----:B------:R-:W-:Y:S02]  /*1a880*/  WARPGROUP.DEPBAR.LE gsb0, 0x0 ;  /* 0x00008000000079c5 */ /* 0x000fe40000010000 */
[----:B------:R-:W-:-:S09]  /*1a890*/  WARPGROUP.ARRIVE ;  /* 0x00000000000079c5 */ /* 0x000fd20000000000 */
[----:B------:R-:W-:Y:S01]  /*1a8a0*/  HGMMA.64x64x16.F32.BF16 R152, gdesc[UR4], R152, gsb0 ;  /* 0x00e00000049879f0 */ /* 0x000fe20008001898 */
[----:B------:R-:W-:Y:S02]  /*1a8b0*/  R2UR UR10, R18 ;  /* 0x00000000120a72ca */ /* 0x000fe400000e0000 */
[----:B---3--:R-:W-:Y:S01]  /*1a8c0*/  R2UR UR8, R8 ;  /* 0x00000000080872ca */ /* 0x008fe200000e0000 */
[----:B------:R0:W5:Y:S01]  /*1a8d0*/  LDL.LU R18, [R1+0xf0] ;  /* 0x0000f00001127983 */ /* 0x0001620000300800 */
[----:B------:R-:W-:Y:S02]  /*1a8e0*/  R2UR UR9, R9 ;  /* 0x00000000090972ca */ /* 0x000fe400000e0000 */
[----:B------:R-:W-:Y:S01]  /*1a8f0*/  R2UR UR20, R216 ;  /* 0x00000000d81472ca */ /* 0x000fe200000e0000 */
[----:B------:R0:W5:Y:S01]  /*1a900*/  LDL.LU.64 R16, [R1+0xe8] ;  /* 0x0000e80001107983 */ /* 0x0001620000300a00 */
[----:B------:R-:W-:Y:S02]  /*1a910*/  R2UR UR21, R217 ;  /* 0x00000000d91572ca */ /* 0x000fe400000e0000 */
[----:B------:R-:W-:Y:S01]  /*1a920*/  R2UR UR24, R214 ;  /* 0x00000000d61872ca */ /* 0x000fe200000e0000 */
[----:B------:R0:W5:Y:S01]  /*1a930*/  LDL.LU.64 R8, [R1+0xe0] ;  /* 0x0000e00001087983 */ /* 0x0001620000300a00 */
[----:B------:R-:W-:-:S02]  /*1a940*/  WARPGROUP.DEPBAR.LE gsb0, 0x0 ;  /* 0x00008000000079c5 */ /* 0x000fc40000010000 */
[----:B------:R-:W-:Y:S01]  /*1a950*/  WARPGROUP.ARRIVE ;  /* 0x00000000000079c5 */ /* 0x000fe20000000000 */
[----:B------:R-:W-:-:S13]  /*1a960*/  R2UR UR11, R0 ;  /* 0x00000000000b72ca */ /* 0x000fda00000e0000 */
        /* <DEDUP_REMOVED lines=12> */
[----:B------:R-:W-:-:S06]  /*1aa30*/  WARPGROUP.ARRIVE ;  /* 0x00000000000079c5 */ /* 0x000fcc0000000000 */
        /* <DEDUP_REMOVED lines=48> */
.L_x_1788:
[----:B-----5:R-:W-:Y:S01]  /*1ad40*/  SHF.L.U32 R0, R8, 0x1f, RZ ;  /* 0x0000001f08007819 */ /* 0x020fe200000006ff */
[----:B------:R-:W-:-:S04]  /*1ad50*/  IMAD R8, R229, 0x8, R17 ;  /* 0x00000008e5087824 */ /* 0x000fc800078e0211 */
[----:B------:R0:W1:Y:S01]  /*1ad60*/  SYNCS.PHASECHK.TRANS64.TRYWAIT P1, [R8+URZ+0x30850], R0 ;  /* 0x03085000080075a7 */ /* 0x000062000802017f */
[----:B------:R-:W-:Y:S05]  /*1ad70*/  @!P0 BRA `(.L_x_1789) ;  /* 0x0000000000048947 */ /* 0x000fea0003800000 */
[----:B------:R-:W-:Y:S01]  /*1ad80*/  BPT.TRAP 0x1 ;  /* 0x000000040000795c */ /* 0x000fe20000300000 */
.L_x_1789:
[----:B------:R-:W-:Y:S04]  /*1ad90*/  BSSY B2, `(.L_x_1790) ;  /* 0x0000004000027945 */ /* 0x000fe80003800000 */
[----:B-1----:R-:W-:Y:S05]  /*1ada0*/  @P1 BRA `(.L_x_1791) ;  /* 0x0000000000081947 */ /* 0x002fea0003800000 */
[----:B------:R-:W1:Y:S02]  /*1adb0*/  SYNCS.PHASECHK.TRANS64.TRYWAIT P1, [R8+URZ+0x30850], R0 ;  /* 0x03085000080075a7 */ /* 0x000e64000802017f */
[----:B-1----:R-:W-:Y:S05]  /*1adc0*/  @!P1 BRA `(.L_x_1792) ;  /* 0x0000013800049947 */ /* 0x002fea0003800000 */
.L_x_1791:
[----:B------:R-:W-:Y:S05]  /*1add0*/  BSYNC B2 ;  /* 0x0000000000027941 */ /* 0x000fea0003800000 */
.L_x_1790:
[----:B01----:R-:W-:Y:S01]  /*1ade0*/  VIADD R0, R17, 0x400 ;  /* 0x0000040011007836 */ /* 0x003fe20000000000 */
[----:B------:R-:W-:Y:S01]  /*1adf0*/  WARPGROUP.ARRIVE ;  /* 0x00000000000079c5 */ /* 0x000fe20000000000 */
[----:B------:R-:W-:Y:S02]  /*1ae00*/  IMAD.MOV.U32 R3, RZ, RZ, 0x40000040 ;  /* 0x40000040ff037424 */ /* 0x000fe400078e00ff */
        /* <DEDUP_REMOVED lines=34> */
.L_x_1793:
[----:B------:R-:W2:Y:S01]  /*1b030*/  LDL R185, [R1+0x8] ;  /* 0x0000080001b97983 */ /* 0x000ea20000100800 */
[----:B------:R-:W-:Y:S01]  /*1b040*/  FMNMX.FTZ R0, R152, R223, !PT ;  /* 0x000000df98007209 */ /* 0x000fe20007810000 */
[----:B------:R-:W-:Y:S01]  /*1b050*/  ULDC UR4, c[0x0][0x988] ;  /* 0x0002620000047ab9 */ /* 0x000fe20000000800 */
[----:B------:R-:W-:Y:S02]  /*1b060*/  VIADD R222, R222, 0x30840 ;  /* 0x00030840dede7836 */ /* 0x000fe40000000000 */
        /* <DEDUP_REMOVED lines=27> */
[----:B------:R-:W-:Y:S01]  /*1b220*/  FADD.FTZ R3, -R5, R223 ;  /* 0x000000df05037221 */ /* 0x000fe20000010100 */
        /* <DEDUP_REMOVED lines=9> */
[----:B0-----:R-:W-:-:S05]  /*1b2c0*/  FMNMX.FTZ R2, R0, R2, !PT ;  /* 0x0000000200027209 */ /* 0x001fca0007810000 */
[----:B------:R-:W0:Y:S02]  /*1b2d0*/  SHFL.BFLY PT, R4, R2, 0x1, 0x1f ;  /* 0x0c201f0002047f89 */ /* 0x000e2400000e0000 */
[----:B0-----:R-:W-:Y:S01]  /*1b2e0*/  FMNMX.FTZ R4, R2, R4, !PT ;  /* 0x0000000402047209 */ /* 0x001fe20007810000 */
[----:B------:R-:W-:-:S04]  /*1b2f0*/  IMAD.U32 R2, RZ, RZ, UR4 ;  /* 0x00000004ff027e24 */ /* 0x000fc8000f8e00ff */
[-C--:B------:R-:W-:Y:S01]  /*1b300*/  FMUL.FTZ R184, R5, R2.reuse ;  /* 0x0000000205b87220 */ /* 0x080fe20000410000 */
[----:B------:R-:W-:Y:S01]  /*1b310*/  FADD.FTZ R0, -R4, R227 ;  /* 0x000000e304007221 */ /* 0x000fe20000010100 */
[-C--:B------:R-:W-:Y:S02]  /*1b320*/  FMUL.FTZ R3, R3, R2.reuse ;  /* 0x0000000203037220 */ /* 0x080fe40000410000 */
        /* <DEDUP_REMOVED lines=15> */
[-C--:B------:R-:W-:Y:S01]  /*1b420*/  FFMA.FTZ R181, R181, R2.reuse, -R184 ;  /* 0x00000002b5b57223 */ /* 0x080fe200000108b8 */
[-C--:B------:R-:W-:Y:S01]  /*1b430*/  FMUL.FTZ R184, R4, R2.reuse ;  /* 0x0000000204b87220 */ /* 0x080fe20000410000 */
[-C--:B------:R-:W-:Y:S01]  /*1b440*/  FMUL.FTZ R0, R0, R2.reuse ;  /* 0x0000000200007220 */ /* 0x080fe20000410000 */
[----:B------:R-:W-:Y:S02]  /*1b450*/  MUFU.EX2 R3, R3 ;  /* 0x0000000300037308 */ /* 0x000fe40000000800 */
[-CC-:B------:R-:W-:Y:S01]  /*1b460*/  FFMA.FTZ R154, R154, R2.reuse, -R184.reuse ;  /* 0x000000029a9a7223 */ /* 0x180fe200000108b8 */
[-CC-:B------:R-:W-:Y:S01]  /*1b470*/  FFMA.FTZ R155, R155, R2.reuse, -R184.reuse ;  /* 0x000000029b9b7223 */ /* 0x180fe200000108b8 */
[-CC-:B------:R-:W-:Y:S01]  /*1b480*/  FFMA.FTZ R158, R158, R2.reuse, -R184.reuse ;  /* 0x000000029e9e7223 */ /* 0x180fe200000108b8 */
[-CC-:B------:R-:W-:Y:S01]  /*1b490*/  FFMA.FTZ R159, R159, R2.reuse, -R184.reuse ;  /* 0x000000029f9f7223 */ /* 0x180fe200000108b8 */
[-CC-:B------:R-:W-:Y:S01]  /*1b4a0*/  FFMA.FTZ R162, R162, R2.reuse, -R184.reuse ;  /* 0x00000002a2a27223 */ /* 0x180fe200000108b8 */
[-CC-:B------:R-:W-:Y:S01]  /*1b4b0*/  FFMA.FTZ R163, R163, R2.reuse, -R184.reuse ;  /* 0x00000002a3a37223 */ /* 0x180fe200000108b8 */
[----:B------:R-:W0:Y:S01]  /*1b4c0*/  MUFU.EX2 R152, R152 ;  /* 0x0000009800987308 */ /* 0x000e220000000800 */
        /* <DEDUP_REMOVED lines=10> */
[----:B------:R-:W-:-:S05]  /*1b570*/  FFMA.FTZ R183, R183, R2, -R184 ;  /* 0x00000002b7b77223 */ /* 0x000fca00000108b8 */
[----:B------:R-:W1:Y:S01]  /*1b580*/  MUFU.EX2 R197, R154 ;  /* 0x0000009a00c57308 */ /* 0x000e620000000800 */
[----:B0-----:R-:W-:-:S07]  /*1b590*/  FFMA.FTZ R221, R3, R221, R152 ;  /* 0x000000dd03dd7223 */ /* 0x001fce0000010098 */
[----:B------:R-:W0:Y:S08]  /*1b5a0*/  MUFU.EX2 R153, R153 ;  /* 0x0000009900997308 */ /* 0x000e300000000800 */
[----:B------:R-:W3:Y:S01]  /*1b5b0*/  MUFU.EX2 R155, R155 ;  /* 0x0000009b009b7308 */ /* 0x000ee20000000800 */
[----:B-1----:R-:W-:-:S07]  /*1b5c0*/  FFMA.FTZ R9, R0, R9, R197 ;  /* 0x0000000900097223 */ /* 0x002fce00000100c5 */
[----:B------:R-:W1:Y:S01]  /*1b5d0*/  MUFU.EX2 R156, R156 ;  /* 0x0000009c009c7308 */ /* 0x000e620000000800 */
[----:B0-----:R-:W-:-:S07]  /*1b5e0*/  FADD.FTZ R221, R153, R221 ;  /* 0x000000dd99dd7221 */ /* 0x001fce0000010000 */
[----:B------:R-:W0:Y:S01]  /*1b5f0*/  MUFU.EX2 R158, R158 ;  /* 0x0000009e009e7308 */ /* 0x000e220000000800 */
[----:B---3--:R-:W-:Y:S01]  /*1b600*/  FADD.FTZ R154, R155, R9 ;  /* 0x000000099b9a7221 */ /* 0x008fe20000010000 */
[----:B--2---:R-:W-:-:S06]  /*1b610*/  PRMT R222, R185, 0x654, R222 ;  /* 0x00000654b9de7816 */ /* 0x004fcc00000000de */
[----:B------:R-:W2:Y:S01]  /*1b620*/  MUFU.EX2 R157, R157 ;  /* 0x0000009d009d7308 */ /* 0x000ea20000000800 */
[----:B-1----:R-:W-:Y:S01]  /*1b630*/  FADD.FTZ R9, R156, R221 ;  /* 0x000000dd9c097221 */ /* 0x002fe20000010000 */
[----:B------:R1:W-:Y:S06]  /*1b640*/  SYNCS.ARRIVE.TRANS64.RED.A1T0 RZ, [R222+URZ], RZ ;  /* 0x000000ffdeff79a7 */ /* 0x0003ec000810043f */
[----:B------:R-:W3:Y:S01]  /*1b650*/  MUFU.EX2 R159, R159 ;  /* 0x0000009f009f7308 */ /* 0x000ee20000000800 */
[----:B0-----:R-:W-:-:S07]  /*1b660*/  FADD.FTZ R154, R158, R154 ;  /* 0x0000009a9e9a7221 */ /* 0x001fce0000010000 */
[----:B------:R-:W0:Y:S01]  /*1b670*/  MUFU.EX2 R160, R160 ;  /* 0x000000a000a07308 */ /* 0x000e220000000800 */
[----:B--2---:R-:W-:-:S07]  /*1b680*/  FADD.FTZ R9, R157, R9 ;  /* 0x000000099d097221 */ /* 0x004fce0000010000 */
[----:B------:R-:W2:Y:S01]  /*1b690*/  MUFU.EX2 R162, R162 ;  /* 0x000000a200a27308 */ /* 0x000ea20000000800 */
[----:B---3--:R-:W-:-:S07]  /*1b6a0*/  FADD.FTZ R154, R159, R154 ;  /* 0x0000009a9f9a7221 */ /* 0x008fce0000010000 */
        /* <DEDUP_REMOVED lines=43> */
[----:B0-----:R-:W-:Y:S01]  /*1b960*/  FADD.FTZ R182, R187, R182 ;  /* 0x000000b6bbb67221 */ /* 0x001fe20000010000 */
[----:B--2---:R-:W-:-:S03]  /*1b970*/  FADD.FTZ R221, R181, R9 ;  /* 0x00000009b5dd7221 */ /* 0x004fc60000010000 */
[----:B---3--:R-:W-:Y:S01]  /*1b980*/  FADD.FTZ R9, R154, R182 ;  /* 0x000000b69a097221 */ /* 0x008fe20000010000 */
[----:B-1----:R-:W-:Y:S06]  /*1b990*/  @!P0 BRA `(.L_x_1794) ;  /* 0x0000000000048947 */ /* 0x002fec0003800000 */
[----:B------:R-:W-:Y:S01]  /*1b9a0*/  BPT.TRAP 0x1 ;  /* 0x000000040000795c */ /* 0x000fe20000300000 */
.L_x_1794:
        /* <DEDUP_REMOVED lines=25> */
[----:B------:R-:W-:-:S12]  /*1bb40*/  VIADD R228, R228, 0xffffffff ;  /* 0xffffffffe4e47836 */ /* 0x000fd80000000000 */
[----:B------:R-:W-:Y:S05]  /*1bb50*/  @P1 BRA `(.L_x_1795) ;  /* 0xffffffdc00b01947 */ /* 0x000fea000383ffff */
[----:B------:R-:W-:Y:S05]  /*1bb60*/  BSYNC B1 ;  /* 0x0000000000017941 */ /* 0x000fea0003800000 */
.L_x_1782:
[----:B------:R-:W-:-:S07]  /*1bb70*/  IMAD.MOV.U32 R8, RZ, RZ, R228 ;  /* 0x000000ffff087224 */ /* 0x000fce00078e00e4 */
.L_x_1781:
[----:B------:R-:W-:Y:S05]  /*1bb80*/  BSYNC B0 ;  /* 0x0000000000007941 */ /* 0x000fea0003800000 */
.L_x_1780:
[----:B------:R-:W2:Y:S01]  /*1bb90*/  LDL R152, [R1+0x78] ;  /* 0x0000780001987983 */ /* 0x000ea20000100800 */
[----:B------:R-:W-:Y:S01]  /*1bba0*/  BSSY B0, `(.L_x_1796) ;  /* 0x00002e2000007945 */ /* 0x000fe20003800000 */
[----:B--2---:R-:W-:-:S13]  /*1bbb0*/  ISETP.GE.AND P1, PT, R8, R152, PT ;  /* 0x000000980800720c */ /* 0x004fda0003f26270 */
[----:B------:R-:W-:Y:S05]  /*1bbc0*/  @!P1 BRA `(.L_x_1797) ;  /* 0x0000002c007c9947 */ /* 0x000fea0003800000 */
[----:B------:R-:W-:Y:S02]  /*1bbd0*/  IMAD.MOV.U32 R228, RZ, RZ, R4 ;  /* 0x000000ffffe47224 */ /* 0x000fe400078e0004 */
[----:B------:R-:W-:Y:S02]  /*1bbe0*/  IMAD.MOV.U32 R227, RZ, RZ, R5 ;  /* 0x000000ffffe37224 */ /* 0x000fe400078e0005 */
[----:B------:R-:W-:Y:S02]  /*1bbf0*/  IMAD.MOV.U32 R222, RZ, RZ, R218 ;  /* 0x000000ffffde7224 */ /* 0x000fe400078e00da */
[----:B------:R-:W-:-:S07]  /*1bc00*/  IMAD.MOV.U32 R229, RZ, RZ, R202 ;  /* 0x000000ffffe57224 */ /* 0x000fce00078e00ca */
.L_x_1818:
[----:B------:R-:W-:-:S04]  /*1bc10*/  ISETP.NE.AND P1, PT, R229, 0x1, PT ;  /* 0x00000001e500780c */ /* 0x000fc80003f25270 */
[----:B------:R-:W-:-:S04]  /*1bc20*/  SEL R218, RZ, 0x1, P1 ;  /* 0x00000001ffda7807 */ /* 0x000fc80000800000 */
[----:B------:R-:W-:Y:S01]  /*1bc30*/  LOP3.LUT R218, R222, R218, RZ, 0x3c, !PT ;  /* 0x000000dadeda7212 */ /* 0x000fe200078e3cff */
[----:B-1----:R-:W-:Y:S06]  /*1bc40*/  @!P0 BRA `(.L_x_1798) ;  /* 0x0000000000048947 */ /* 0x002fec0003800000 */
[----:B------:R-:W-:Y:S01]  /*1bc50*/  BPT.TRAP 0x1 ;  /* 0x000000040000795c */ /* 0x000fe20000300000 */
.L_x_1798:
        /* <DEDUP_REMOVED lines=8> */
.L_x_1799:
        /* <DEDUP_REMOVED lines=8> */
.L_x_1801:
[----:B------:R-:W-:Y:S05]  /*1bd60*/  BSYNC B1 ;  /* 0x0000000000017941 */ /* 0x000fea0003800000 */
.L_x_1800:
        /* <DEDUP_REMOVED lines=284> */
.L_x_1803:
[----:B------:R-:W-:Y:S01]  /*1cf30*/  SHF.L.U32 R0, R222, 0x1f, RZ ;  /* 0x0000001fde007819 */ /* 0x000fe200000006ff */
[----:B-----5:R-:W-:-:S04]  /*1cf40*/  IMAD R222, R229, 0x8, R17 ;  /* 0x00000008e5de7824 */ /* 0x020fc800078e0211 */
[----:B------:R0:W1:Y:S01]  /*1cf50*/  SYNCS.PHASECHK.TRANS64.TRYWAIT P1, [R222+URZ+0x30850], R0 ;  /* 0x03085000de0075a7 */ /* 0x000062000802017f */
[----:B------:R-:W-:Y:S05]  /*1cf60*/  @!P0 BRA `(.L_x_1804) ;  /* 0x0000000000048947 */ /* 0x000fea0003800000 */
[----:B------:R-:W-:Y:S01]  /*1cf70*/  BPT.TRAP 0x1 ;  /* 0x000000040000795c */ /* 0x000fe20000300000 */
.L_x_1804:
[----:B------:R-:W-:Y:S04]  /*1cf80*/  BSSY B1, `(.L_x_1805) ;  /* 0x0000004000017945 */ /* 0x000fe80003800000 */
[----:B-1----:R-:W-:Y:S05]  /*1cf90*/  @P1 BRA `(.L_x_1806) ;  /* 0x0000000000081947 */ /* 0x002fea0003800000 */
[----:B------:R-:W1:Y:S02]  /*1cfa0*/  SYNCS.PHASECHK.TRANS64.TRYWAIT P1, [R222+URZ+0x30850], R0 ;  /* 0x03085000de0075a7 */ /* 0x000e64000802017f */
[----:B-1----:R-:W-:Y:S05]  /*1cfb0*/  @!P1 BRA `(.L_x_1807) ;  /* 0x0000011400b09947 */ /* 0x002fea0003800000 */
.L_x_1806:
[----:B------:R-:W-:Y:S05]  /*1cfc0*/  BSYNC B1 ;  /* 0x0000000000017941 */ /* 0x000fea0003800000 */
.L_x_1805:
        /* <DEDUP_REMOVED lines=37> */
.L_x_1808:
[----:B------:R-:W2:Y:S01]  /*1d220*/  LDL R4, [R1+0x58] ;  /* 0x0000580001047983 */ /* 0x000ea20000100800 */
[----:B------:R-:W0:Y:S03]  /*1d230*/  LDC R0, c[0x0][0x448] ;  /* 0x00011200ff007b82 */ /* 0x000e260000000800 */
[----:B------:R-:W2:Y:S04]  /*1d240*/  LDL R3, [R1+0x74] ;  /* 0x0000740001037983 */ /* 0x000ea80000100800 */
[----:B------:R-:W3:Y:S01]  /*1d250*/  LDL R189, [R1+0x8] ;  /* 0x0000080001bd7983 */ /* 0x000ee20000100800 */
[----:B------:R-:W-:Y:S01]  /*1d260*/  VIADD R223, R223, 0x30840 ;  /* 0x00030840dfdf7836 */ /* 0x000fe20000000000 */
[----:B------:R-:W-:Y:S01]  /*1d270*/  ULDC UR4, c[0x0][0x9dc] ;  /* 0x0002770000047ab9 */ /* 0x000fe20000000800 */
[----:B------:R-:W-:Y:S01]  /*1d280*/  ULDC UR5, c[0x0][0x9e0] ;  /* 0x0002780000057ab9 */ /* 0x000fe20000000800 */
[----:B0-----:R-:W-:-:S13]  /*1d290*/  ISETP.NE.AND P1, PT, R0, 0x1, PT ;  /* 0x000000010000780c */ /* 0x001fda0003f25270 */
[----:B------:R-:W0:Y:S08]  /*1d2a0*/  @P1 LDC R2, c[0x0][0x44c] ;  /* 0x00011300ff021b82 */ /* 0x000e300000000800 */
[----:B------:R-:W1:Y:S01]  /*1d2b0*/  @P1 LDC R0, c[0x0][0x450] ;  /* 0x00011400ff001b82 */ /* 0x000e620000000800 */
[----:B------:R-:W-:Y:S01]  /*1d2c0*/  ULOP3.LUT UR4, URZ, UR4, URZ, 0x33, !UPT ;  /* 0x000000043f047292 */ /* 0x000fe2000f8e333f */
[----:B--2---:R-:W-:-:S06]  /*1d2d0*/  IMAD.IADD R186, R3, 0x1, R4 ;  /* 0x0000000103ba7824 */ /* 0x004fcc00078e0204 */
[----:B------:R-:W2:Y:S01]  /*1d2e0*/  LDC R3, c[0x0][0x9e4] ;  /* 0x00027900ff037b82 */ /* 0x000ea20000000800 */
[----:B0-----:R-:W-:-:S05]  /*1d2f0*/  @P1 IMAD.HI.U32 R2, R186, R2, RZ ;  /* 0x00000002ba021227 */ /* 0x001fca00078e00ff */
[----:B-1----:R-:W-:-:S05]  /*1d300*/  @P1 SHF.R.U32.HI R186, RZ, R0, R2 ;  /* 0x00000000ffba1219 */ /* 0x002fca0000011602 */
[----:B------:R-:W0:Y:S01]  /*1d310*/  SHFL.IDX PT, R187, R186, RZ, 0x1c1f ;  /* 0x001c1fffbabb7589 */ /* 0x000e2200000e0000 */
[----:B------:R-:W-:-:S05]  /*1d320*/  IMAD.SHL.U32 R0, R8, 0x40, RZ ;  /* 0x0000004008007824 */ /* 0x000fca00078e00ff */
[----:B------:R-:W-:Y:S02]  /*1d330*/  IADD3 R184, -R225, 0x1, -R0 ;  /* 0x00000001e1b87810 */ /* 0x000fe40007ffe900 */
[----:B--2---:R-:W-:Y:S02]  /*1d340*/  ISETP.GE.AND P5, PT, R3, 0x1, PT ;  /* 0x000000010300780c */ /* 0x004fe40003fa6270 */
[----:B------:R-:W-:Y:S02]  /*1d350*/  IADD3 R184, -R219, R184, R220 ;  /* 0x000000b8dbb87210 */ /* 0x000fe40007ffe1dc */
[----:B---3--:R-:W-:-:S03]  /*1d360*/  PRMT R223, R189, 0x654, R223 ;  /* 0x00000654bddf7816 */ /* 0x008fc600000000df */
[C---:B------:R-:W-:Y:S01]  /*1d370*/  VIADD R185, R184.reuse, UR5 ;  /* 0x00000005b8b97c36 */ /* 0x040fe20008000000 */
[----:B------:R1:W-:Y:S01]  /*1d380*/  SYNCS.ARRIVE.TRANS64.RED.A1T0 RZ, [R223+URZ], RZ ;  /* 0x000000ffdfff79a7 */ /* 0x0003e2000810043f */
        /* <DEDUP_REMOVED lines=17> */
.L_x_1811:
[----:B------:R-:W-:Y:S02]  /*1d4a0*/  ULDC UR4, c[0x0][0x9e4] ;  /* 0x0002790000047ab9 */ /* 0x000fe40000000800 */
[----:B------:R-:W-:-:S05]  /*1d4b0*/  IMAD.U32 R188, RZ, RZ, UR4 ;  /* 0x00000004ffbc7e24 */ /* 0x000fca000f8e00ff */
[----:B------:R-:W-:-:S13]  /*1d4c0*/  ISETP.NE.AND P1, PT, R188, 0x1, PT ;  /* 0x00000001bc00780c */ /* 0x000fda0003f25270 */
[----:B------:R-:W0:Y:S02]  /*1d4d0*/  @P1 LDC.64 R2, c[0x0][0x9e8] ;  /* 0x00027a00ff021b82 */ /* 0x000e240000000a00 */
[----:B0-----:R-:W-:-:S05]  /*1d4e0*/  @P1 IMAD.HI.U32 R2, R187, R2, RZ ;  /* 0x00000002bb021227 */ /* 0x001fca00078e00ff */
[----:B------:R-:W-:-:S07]  /*1d4f0*/  @P1 SHF.R.U32.HI R187, RZ, R3, R2 ;  /* 0x00000003ffbb1219 */ /* 0x000fce0000011602 */
.L_x_1812:
[----:B------:R-:W-:Y:S05]  /*1d500*/  BSYNC B1 ;  /* 0x0000000000017941 */ /* 0x000fea0003800000 */
.L_x_1810:
[----:B------:R-:W-:-:S04]  /*1d510*/  IMAD R187, R187, R188, -R0 ;  /* 0x000000bcbbbb7224 */ /* 0x000fc800078e0a00 */
[----:B------:R-:W-:-:S05]  /*1d520*/  IMAD.IADD R187, R187, 0x1, -R225 ;  /* 0x00000001bbbb7824 */ /* 0x000fca00078e0ae1 */
[----:B------:R-:W-:Y:S02]  /*1d530*/  VIMNMX R4, R4, R187, !PT ;  /* 0x000000bb04047248 */ /* 0x000fe40007fe0100 */
[----:B------:R-:W-:-:S07]  /*1d540*/  VIADDMNMX R5, R187, R188, R5, PT ;  /* 0x000000bcbb057246 */ /* 0x000fce0003800105 */
.L_x_1809:
        /* <DEDUP_REMOVED lines=66> */
.L_x_1815:
[----:B------:R-:W-:Y:S02]  /*1d970*/  ULDC UR4, c[0x0][0x9e4] ;  /* 0x0002790000047ab9 */ /* 0x000fe40000000800 */
[----:B------:R-:W-:-:S05]  /*1d980*/  IMAD.U32 R4, RZ, RZ, UR4 ;  /* 0x00000004ff047e24 */ /* 0x000fca000f8e00ff */
[----:B------:R-:W-:-:S13]  /*1d990*/  ISETP.NE.AND P2, PT, R4, 0x1, PT ;  /* 0x000000010400780c */ /* 0x000fda0003f45270 */
[----:B------:R-:W0:Y:S02]  /*1d9a0*/  @P2 LDC.64 R2, c[0x0][0x9e8] ;  /* 0x00027a00ff022b82 */ /* 0x000e240000000a00 */
[----:B0-----:R-:W-:-:S05]  /*1d9b0*/  @P2 IMAD.HI.U32 R2, R186, R2, RZ ;  /* 0x00000002ba022227 */ /* 0x001fca00078e00ff */
[----:B------:R-:W-:-:S07]  /*1d9c0*/  @P2 SHF.R.U32.HI R186, RZ, R3, R2 ;  /* 0x00000003ffba2219 */ /* 0x000fce0000011602 */
.L_x_1816:
[----:B------:R-:W-:Y:S05]  /*1d9d0*/  BSYNC B1 ;  /* 0x0000000000017941 */ /* 0x000fea0003800000 */
.L_x_1814:
[----:B------:R-:W-:-:S04]  /*1d9e0*/  IMAD R0, R186, R4, -R0 ;  /* 0x00000004ba007224 */ /* 0x000fc800078e0a00 */
[----:B------:R-:W-:-:S05]  /*1d9f0*/  IMAD.IADD R0, R0, 0x1, -R225 ;  /* 0x0000000100007824 */ /* 0x000fca00078e0ae1 */
[----:B------:R-:W-:Y:S02]  /*1da00*/  VIMNMX R184, R184, R0, !PT ;  /* 0x00000000b8b87248 */ /* 0x000fe40007fe0100 */
[----:B------:R-:W-:-:S07]  /*1da10*/  VIADDMNMX R185, R0, R4, R185, PT ;  /* 0x0000000400b97246 */ /* 0x000fce00038001b9 */
.L_x_1813:
[----:B------:R-:W-:Y:S01]  /*1da20*/  FMNMX.FTZ R0, R152, R227, !PT ;  /* 0x000000e398007209 */ /* 0x000fe20007810000 */
[----:B------:R-:W-:Y:S01]  /*1da30*/  ULDC UR4, c[0x0][0x988] ;  /* 0x0002620000047ab9 */ /* 0x000fe20000000800 */
[----:B------:R-:W-:Y:S02]  /*1da40*/  LOP3.LUT R16, R16, 0xffffdfff, RZ, 0xc0, !PT ;  /* 0xffffdfff10107812 */ /* 0x000fe400078ec0ff */
[----:B------:R-:W-:Y:S02]  /*1da50*/  FMNMX.FTZ R0, R153, R0, !PT ;  /* 0x0000000099007209 */ /* 0x000fe40007810000 */
[----:B------:R-:W-:Y:S02]  /*1da60*/  ISETP.GT.AND P2, PT, R184, 0x1, P1 ;  /* 0x00000001b800780c */ /* 0x000fe40000f44270 */
[----:B------:R-:W-:Y:S02]  /*1da70*/  FMNMX.FTZ R0, R156, R0, !PT ;  /* 0x000000009c007209 */ /* 0x000fe40007810000 */
[----:B------:R-:W-:-:S02]  /*1da80*/  ISETP.GT.AND P3, PT, R184, 0x8, P1 ;  /* 0x00000008b800780c */ /* 0x000fc40000f64270 */
[----:B------:R-:W-:Y:S02]  /*1da90*/  FMNMX.FTZ R0, R157, R0, !PT ;  /* 0x000000009d007209 */ /* 0x000fe40007810000 */
[----:B------:R-:W-:Y:S02]  /*1daa0*/  @P0 LOP3.LUT R16, R16, 0x2000, RZ, 0xfc, !PT ;  /* 0x0000200010100812 */ /* 0x000fe400078efcff */
[----:B------:R-:W-:Y:S02]  /*1dab0*/  FMNMX.FTZ R0, R160, R0, !PT ;  /* 0x00000000a0007209 */ /* 0x000fe40007810000 */
[----:B------:R-:W-:Y:S02]  /*1dac0*/  ISETP.LT.OR P2, PT, R185, 0x2, P2 ;  /* 0x00000002b900780c */ /* 0x000fe40001741670 */
[----:B------:R-:W-:Y:S02]  /*1dad0*/  FMNMX.FTZ R0, R161, R0, !PT ;  /* 0x00000000a1007209 */ /* 0x000fe40007810000 */
[----:B------:R-:W-:-:S02]  /*1dae0*/  ISETP.LT.OR P3, PT, R185, 0x9, P3 ;  /* 0x00000009b900780c */ /* 0x000fc40001f61670 */
[----:B------:R-:W-:Y:S02]  /*1daf0*/  FMNMX.FTZ R0, R164, R0, !PT ;  /* 0x00000000a4007209 */ /* 0x000fe40007810000 */
[----:B------:R-:W-:Y:S02]  /*1db00*/  ISETP.GT.AND P0, PT, R184, 0x21, P1 ;  /* 0x00000021b800780c */ /* 0x000fe40000f04270 */
[----:B------:R-:W-:Y:S02]  /*1db10*/  FMNMX.FTZ R0, R165, R0, !PT ;  /* 0x00000000a5007209 */ /* 0x000fe40007810000 */
[----:B------:R-:W-:Y:S02]  /*1db20*/  FSEL R155, R155, -INF , !P2 ;  /* 0xff8000009b9b7808 */ /* 0x000fe40005000000 */
[----:B------:R-:W-:Y:S02]  /*1db30*/  FMNMX.FTZ R0, R168, R0, !PT ;  /* 0x00000000a8007209 */ /* 0x000fe40007810000 */
[----:B------:R-:W-:-:S02]  /*1db40*/  FSEL R158, R158, -INF , !P3 ;  /* 0xff8000009e9e7808 */ /* 0x000fc40005800000 */
[----:B------:R-:W-:Y:S02]  /*1db50*/  FMNMX.FTZ R0, R169, R0, !PT ;  /* 0x00000000a9007209 */ /* 0x000fe40007810000 */
[----:B------:R-:W-:Y:S02]  /*1db60*/  ISETP.GT.AND P4, PT, R184, 0x9, P1 ;  /* 0x00000009b800780c */ /* 0x000fe40000f84270 */
[----:B------:R-:W-:Y:S02]  /*1db70*/  FMNMX.FTZ R0, R172, R0, !PT ;  /* 0x00000000ac007209 */ /* 0x000fe40007810000 */
[C---:B------:R-:W-:Y:S02]  /*1db80*/  ISETP.GT.AND P2, PT, R184.reuse, 0x10, P1 ;  /* 0x00000010b800780c */ /* 0x040fe40000f44270 */
[----:B------:R-:W-:Y:S02]  /*1db90*/  FMNMX.FTZ R0, R173, R0, !PT ;  /* 0x00000000ad007209 */ /* 0x000fe40007810000 */
[----:B------:R-:W-:-:S02]  /*1dba0*/  ISETP.GT.AND P3, PT, R184, 0x11, P1 ;  /* 0x00000011b800780c */ /* 0x000fc40000f64270 */
[----:B------:R-:W-:Y:S02]  /*1dbb0*/  FMNMX.FTZ R0, R176, R0, !PT ;  /* 0x00000000b0007209 */ /* 0x000fe40007810000 */
[----:B------:R-:W-:Y:S02]  /*1dbc0*/  ISETP.LT.OR P4, PT, R185, 0xa, P4 ;  /* 0x0000000ab900780c */ /* 0x000fe40002781670 */
[----:B------:R-:W-:Y:S02]  /*1dbd0*/  FMNMX.FTZ R0, R177, R0, !PT ;  /* 0x00000000b1007209 */ /* 0x000fe40007810000 */
[C---:B------:R-:W-:Y:S02]  /*1dbe0*/  ISETP.LT.OR P2, PT, R185.reuse, 0x11, P2 ;  /* 0x00000011b900780c */ /* 0x040fe40001741670 */
[----:B------:R-:W-:Y:S02]  /*1dbf0*/  ISETP.LT.OR P3, PT, R185, 0x12, P3 ;  /* 0x00000012b900780c */ /* 0x000fe40001f61670 */
[----:B------:R-:W-:-:S02]  /*1dc00*/  LOP3.LUT R16, R16, 0xffff7fff, RZ, 0xc0, !PT ;  /* 0xffff7fff10107812 */ /* 0x000fc400078ec0ff */
[----:B------:R-:W-:Y:S02]  /*1dc10*/  FMNMX.FTZ R0, R180, R0, !PT ;  /* 0x00000000b4007209 */ /* 0x000fe40007810000 */
[----:B------:R-:W-:Y:S02]  /*1dc20*/  FSEL R159, R159, -INF , !P4 ;  /* 0xff8000009f9f7808 */ /* 0x000fe40006000000 */
[----:B------:R-:W-:Y:S02]  /*1dc30*/  FSEL R162, R162, -INF , !P2 ;  /* 0xff800000a2a27808 */ /* 0x000fe40005000000 */
[----:B------:R-:W-:Y:S02]  /*1dc40*/  FSEL R163, R163, -INF , !P3 ;  /* 0xff800000a3a37808 */ /* 0x000fe40005800000 */
[C---:B------:R-:W-:Y:S02]  /*1dc50*/  ISETP.GT.AND P4, PT, R184.reuse, 0x18, P1 ;  /* 0x00000018b800780c */ /* 0x040fe40000f84270 */
[----:B------:R-:W-:-:S02]  /*1dc60*/  ISETP.GT.AND P2, PT, R184, 0x19, P1 ;  /* 0x00000019b800780c */ /* 0x000fc40000f44270 */
[----:B------:R-:W-:Y:S02]  /*1dc70*/  ISETP.GT.AND P3, PT, R184, 0x20, P1 ;  /* 0x00000020b800780c */ /* 0x000fe40000f64270 */
[----:B------:R-:W-:Y:S02]  /*1dc80*/  @P0 LOP3.LUT R16, R16, 0x8000, RZ, 0xfc, !PT ;  /* 0x0000800010100812 */ /* 0x000fe400078efcff */
[----:B------:R-:W-:Y:S02]  /*1dc90*/  ISETP.GT.AND P0, PT, R184, RZ, P1 ;  /* 0x000000ffb800720c */ /* 0x000fe40000f04270 */
[----:B------:R-:W-:Y:S02]  /*1dca0*/  FMNMX.FTZ R0, R181, R0, !PT ;  /* 0x00000000b5007209 */ /* 0x000fe40007810000 */
[C---:B------:R-:W-:Y:S02]  /*1dcb0*/  ISETP.LT.OR P4, PT, R185.reuse, 0x19, P4 ;  /* 0x00000019b900780c */ /* 0x040fe40002781670 */
[C---:B------:R-:W-:Y:S01]  /*1dcc0*/  ISETP.LT.OR P2, PT, R185.reuse, 0x1a, P2 ;  /* 0x0000001ab900780c */ /* 0x040fe20001741670 */
[----:B------:R-:W0:Y:S01]  /*1dcd0*/  SHFL.BFLY PT, R2, R0, 0x2, 0x1f ;  /* 0x0c401f0000027f89 */ /* 0x000e2200000e0000 */
[----:B------:R-:W-:-:S02]  /*1dce0*/  ISETP.LT.OR P3, PT, R185, 0x21, P3 ;  /* 0x00000021b900780c */ /* 0x000fc40001f61670 */
[----:B------:R-:W-:Y:S02]  /*1dcf0*/  FSEL R166, R166, -INF , !P4 ;  /* 0xff800000a6a67808 */ /* 0x000fe40006000000 */
[----:B------:R-:W-:Y:S02]  /*1dd00*/  FSEL R167, R167, -INF , !P2 ;  /* 0xff800000a7a77808 */ /* 0x000fe40005000000 */
[----:B------:R-:W-:Y:S02]  /*1dd10*/  FSEL R170, R170, -INF , !P3 ;  /* 0xff800000aaaa7808 */ /* 0x000fe40005800000 */
[C---:B------:R-:W-:Y:S02]  /*1dd20*/  ISETP.GT.AND P2, PT, R184.reuse, 0x28, P1 ;  /* 0x00000028b800780c */ /* 0x040fe40000f44270 */
[C---:B------:R-:W-:Y:S02]  /*1dd30*/  ISETP.GT.AND P3, PT, R184.reuse, 0x29, P1 ;  /* 0x00000029b800780c */ /* 0x040fe40000f64270 */
[----:B------:R-:W-:-:S02]  /*1dd40*/  ISETP.GT.AND P4, PT, R184, 0x30, P1 ;  /* 0x00000030b800780c */ /* 0x000fc40000f84270 */
[C---:B------:R-:W-:Y:S02]  /*1dd50*/  ISETP.GT.AND P5, PT, R184.reuse, 0x31, P1 ;  /* 0x00000031b800780c */ /* 0x040fe40000fa4270 */
[----:B------:R-:W-:Y:S02]  /*1dd60*/  ISETP.GT.AND P6, PT, R184, 0x38, P1 ;  /* 0x00000038b800780c */ /* 0x000fe40000fc4270 */
[----:B------:R-:W-:Y:S02]  /*1dd70*/  LOP3.LUT R16, R16, 0xfffffff7, RZ, 0xc0, !PT ;  /* 0xfffffff710107812 */ /* 0x000fe400078ec0ff */
[----:B------:R-:W-:Y:S02]  /*1dd80*/  ISETP.GT.AND P1, PT, R184, 0x39, P1 ;  /* 0x00000039b800780c */ /* 0x000fe40000f24270 */
[----:B------:R-:W-:Y:S02]  /*1dd90*/  @P0 LOP3.LUT R16, R16, 0x8, RZ, 0xfc, !PT ;  /* 0x0000000810100812 */ /* 0x000fe400078efcff */
[----:B0-----:R-:W-:-:S02]  /*1dda0*/  FMNMX.FTZ R2, R0, R2, !PT ;  /* 0x0000000200027209 */ /* 0x001fc40007810000 */
[C---:B------:R-:W-:Y:S02]  /*1ddb0*/  LOP3.LUT P0, RZ, R16.reuse, 0x8000, RZ, 0xc0, !PT ;  /* 0x0000800010ff7812 */ /* 0x040fe4000780c0ff */
[----:B------:R-:W-:Y:S01]  /*1ddc0*/  LOP3.LUT R16, R16, 0xfffffffd, RZ, 0xc0, !PT ;  /* 0xfffffffd10107812 */ /* 0x000fe200078ec0ff */
[----:B------:R-:W0:Y:S01]  /*1ddd0*/  SHFL.BFLY PT, R5, R2, 0x1, 0x1f ;  /* 0x0c201f0002057f89 */ /* 0x000e2200000e0000 */
[C---:B------:R-:W-:Y:S02]  /*1dde0*/  ISETP.LT.OR P0, PT, R185.reuse, 0x22, P0 ;  /* 0x00000022b900780c */ /* 0x040fe40000701670 */
[C---:B------:R-:W-:Y:S02]  /*1ddf0*/  ISETP.LT.OR P4, PT, R185.reuse, 0x31, P4 ;  /* 0x00000031b900780c */ /* 0x040fe40002781670 */
[----:B------:R-:W-:Y:S02]  /*1de00*/  @P1 LOP3.LUT R16, R16, 0x2, RZ, 0xfc, !PT ;  /* 0x0000000210101812 */ /* 0x000fe400078efcff */
[----:B------:R-:W-:-:S02]  /*1de10*/  ISETP.LT.OR P5, PT, R185, 0x32, P5 ;  /* 0x00000032b900780c */ /* 0x000fc40002fa1670 */
[C---:B------:R-:W-:Y:S02]  /*1de20*/  LOP3.LUT P1, RZ, R16.reuse, 0x8, RZ, 0xc0, !PT ;  /* 0x0000000810ff7812 */ /* 0x040fe4000782c0ff */
[----:B------:R-:W-:Y:S02]  /*1de30*/  LOP3.LUT R16, R16, 0xffffffef, RZ, 0xc0, !PT ;  /* 0xffffffef10107812 */ /* 0x000fe400078ec0ff */
[C---:B------:R-:W-:Y:S02]  /*1de40*/  ISETP.LT.OR P1, PT, R185.reuse, 0x1, P1 ;  /* 0x00000001b900780c */ /* 0x040fe40000f21670 */
[----:B------:R-:W-:Y:S02]  /*1de50*/  @P0 LOP3.LUT R16, R16, 0x10, RZ, 0xfc, !PT ;  /* 0x0000001010100812 */ /* 0x000fe400078efcff */
[----:B------:R-:W-:Y:S02]  /*1de60*/  FSEL R154, R154, -INF , !P1 ;  /* 0xff8000009a9a7808 */ /* 0x000fe40004800000 */
[----:B------:R-:W-:-:S02]  /*1de70*/  ISETP.LT.OR P0, PT, R185, 0x29, P2 ;  /* 0x00000029b900780c */ /* 0x000fc40001701670 */
[----:B------:R-:W-:Y:S02]  /*1de80*/  FMNMX.FTZ R4, R154, R228, !PT ;  /* 0x000000e49a047209 */ /* 0x000fe40007810000 */
[C---:B------:R-:W-:Y:S02]  /*1de90*/  LOP3.LUT P2, RZ, R16.reuse, 0x2, RZ, 0xc0, !PT ;  /* 0x0000000210ff7812 */ /* 0x040fe4000784c0ff */
[----:B------:R-:W-:Y:S02]  /*1dea0*/  FMNMX.FTZ R4, R155, R4, !PT ;  /* 0x000000049b047209 */ /* 0x000fe40007810000 */
[----:B------:R-:W-:Y:S02]  /*1deb0*/  LOP3.LUT R16, R16, 0xfffffffb, RZ, 0xc0, !PT ;  /* 0xfffffffb10107812 */ /* 0x000fe400078ec0ff */
[----:B------:R-:W-:Y:S02]  /*1dec0*/  FMNMX.FTZ R4, R158, R4, !PT ;  /* 0x000000049e047209 */ /* 0x000fe40007810000 */
[----:B0-----:R-:W-:Y:S01]  /*1ded0*/  FMNMX.FTZ R5, R2, R5, !PT ;  /* 0x0000000502057209 */ /* 0x001fe20007810000 */
[----:B------:R-:W-:Y:S01]  /*1dee0*/  IMAD.U32 R2, RZ, RZ, UR4 ;  /* 0x00000004ff027e24 */ /* 0x000fe2000f8e00ff */
[----:B------:R-:W-:-:S02]  /*1def0*/  @P0 LOP3.LUT R16, R16, 0x4, RZ, 0xfc, !PT ;  /* 0x0000000410100812 */ /* 0x000fc400078efcff */
[----:B------:R-:W-:Y:S01]  /*1df00*/  ISETP.LT.OR P0, PT, R185, 0x2a, P3 ;  /* 0x0000002ab900780c */ /* 0x000fe20001f01670 */
[----:B------:R-:W-:Y:S01]  /*1df10*/  FMUL.FTZ R3, R5, R2 ;  /* 0x0000000205037220 */ /* 0x000fe20000410000 */
[----:B------:R-:W-:Y:S02]  /*1df20*/  FMNMX.FTZ R4, R159, R4, !PT ;  /* 0x000000049f047209 */ /* 0x000fe40007810000 */
[----:B------:R-:W-:Y:S02]  /*1df30*/  LOP3.LUT R16, R16, 0xffffbfff, RZ, 0xc0, !PT ;  /* 0xffffbfff10107812 */ /* 0x000fe400078ec0ff */
[----:B------:R-:W-:Y:S02]  /*1df40*/  FMNMX.FTZ R4, R162, R4, !PT ;  /* 0x00000004a2047209 */ /* 0x000fe40007810000 */
[----:B------:R-:W-:Y:S02]  /*1df50*/  FSETP.NEU.FTZ.AND P3, PT, R5, -INF , PT ;  /* 0xff8000000500780b */ /* 0x000fe40003f7d000 */
[----:B------:R-:W-:-:S02]  /*1df60*/  FMNMX.FTZ R4, R163, R4, !PT ;  /* 0x00000004a3047209 */ /* 0x000fc40007810000 */
[----:B------:R-:W-:Y:S02]  /*1df70*/  FSEL R0, R5, RZ, P3 ;  /* 0x000000ff05007208 */ /* 0x000fe40001800000 */
[----:B------:R-:W-:Y:S02]  /*1df80*/  @P0 LOP3.LUT R16, R16, 0x4000, RZ, 0xfc, !PT ;  /* 0x0000400010100812 */ /* 0x000fe400078efcff */
[----:B------:R-:W-:Y:S01]  /*1df90*/  FMNMX.FTZ R4, R166, R4, !PT ;  /* 0x00000004a6047209 */ /* 0x000fe20007810000 */
[----:B------:R-:W-:Y:S01]  /*1dfa0*/  FADD.FTZ R0, -R0, R227 ;  /* 0x000000e300007221 */ /* 0x000fe20000010100 */
[----:B------:R-:W-:Y:S02]  /*1dfb0*/  LOP3.LUT P0, RZ, R16, 0x10, RZ, 0xc0, !PT ;  /* 0x0000001010ff7812 */ /* 0x000fe4000780c0ff */
[----:B------:R-:W-:Y:S01]  /*1dfc0*/  FMNMX.FTZ R4, R167, R4, !PT ;  /* 0x00000004a7047209 */ /* 0x000fe20007810000 */
[----:B------:R-:W-:Y:S01]  /*1dfd0*/  FMUL.FTZ R184, R0, R2 ;  /* 0x0000000200b87220 */ /* 0x000fe20000410000 */
[----:B------:R-:W-:-:S02]  /*1dfe0*/  FSEL R3, R3, RZ, P3 ;  /* 0x000000ff03037208 */ /* 0x000fc40001800000 */
[----:B------:R-:W-:Y:S02]  /*1dff0*/  LOP3.LUT P3, RZ, R16, 0x4, RZ, 0xc0, !PT ;  /* 0x0000000410ff7812 */ /* 0x000fe4000786c0ff */
[----:B------:R-:W-:Y:S01]  /*1e000*/  FSEL R171, R171, -INF , !P0 ;  /* 0xff800000abab7808 */ /* 0x000fe20004000000 */
[--C-:B------:R-:W-:Y:S01]  /*1e010*/  FFMA.FTZ R152, R152, R2, -R3.reuse ;  /* 0x0000000298987223 */ /* 0x100fe20000010803 */
[----:B------:R-:W-:Y:S01]  /*1e020*/  FMNMX.FTZ R4, R170, R4, !PT ;  /* 0x00000004aa047209 */ /* 0x000fe20007810000 */
[-CC-:B------:R-:W-:Y:S01]  /*1e030*/  FFMA.FTZ R153, R153, R2.reuse, -R3.reuse ;  /* 0x0000000299997223 */ /* 0x180fe20000010803 */
[----:B------:R-:W-:Y:S01]  /*1e040*/  LOP3.LUT P0, RZ, R16, 0x4000, RZ, 0xc0, !PT ;  /* 0x0000400010ff7812 */ /* 0x000fe2000780c0ff */
        /* <DEDUP_REMOVED lines=26> */
[----:B------:R-:W-:Y:S01]  /*1e1f0*/  FFMA.FTZ R3, R181, R2, -R3 ;  /* 0x00000002b5037223 */ /* 0x000fe20000010803 */
[----:B------:R-:W-:Y:S01]  /*1e200*/  FMNMX.FTZ R4, R182, R4, !PT ;  /* 0x00000004b6047209 */ /* 0x000fe20007810000 */
[----:B------:R-:W-:Y:S01]  /*1e210*/  MUFU.EX2 R152, R152 ;  /* 0x0000009800987308 */ /* 0x000fe20000000800 */
[----:B------:R-:W-:-:S02]  /*1e220*/  LOP3.LUT P0, RZ, R16, 0x2000, RZ, 0xc0, !PT ;  /* 0x0000200010ff7812 */ /* 0x000fc4000780c0ff */
[----:B------:R-:W-:-:S05]  /*1e230*/  FMNMX.FTZ R4, R183, R4, !PT ;  /* 0x00000004b7047209 */ /* 0x000fca0007810000 */
[----:B------:R-:W0:Y:S01]  /*1e240*/  SHFL.BFLY PT, R181, R4, 0x2, 0x1f ;  /* 0x0c401f0004b57f89 */ /* 0x000e2200000e0000 */
[----:B------:R2:W-:Y:S08]  /*1e250*/  MUFU.EX2 R186, R3 ;  /* 0x0000000300ba7308 */ /* 0x0005f00000000800 */
        /* <DEDUP_REMOVED lines=9> */
[C---:B------:R-:W-:Y:S01]  /*1e2f0*/  FSETP.NEU.FTZ.AND P1, PT, R4.reuse, -INF , PT ;  /* 0xff8000000400780b */ /* 0x040fe20003f3d000 */
[C---:B--2---:R-:W-:Y:S02]  /*1e300*/  FMUL.FTZ R3, R4.reuse, R2 ;  /* 0x0000000204037220 */ /* 0x044fe40000410000 */
[----:B------:R-:W-:Y:S01]  /*1e310*/  MUFU.EX2 R165, R165 ;  /* 0x000000a500a57308 */ /* 0x000fe20000000800 */
[----:B------:R-:W-:Y:S02]  /*1e320*/  FSEL R181, R4, RZ, P1 ;  /* 0x000000ff04b57208 */ /* 0x000fe40000800000 */
[----:B------:R-:W-:-:S03]  /*1e330*/  FSEL R0, R3, RZ, P1 ;  /* 0x000000ff03007208 */ /* 0x000fc60000800000 */
[----:B------:R-:W-:Y:S02]  /*1e340*/  FADD.FTZ R181, -R181, R228 ;  /* 0x000000e4b5b57221 */ /* 0x000fe40000010100 */
[----:B------:R-:W0:Y:S01]  /*1e350*/  MUFU.EX2 R3, R184 ;  /* 0x000000b800037308 */ /* 0x000e220000000800 */
[-CC-:B------:R-:W-:Y:S01]  /*1e360*/  FFMA.FTZ R154, R154, R2.reuse, -R0.reuse ;  /* 0x000000029a9a7223 */ /* 0x180fe20000010800 */
[-CC-:B------:R-:W-:Y:S01]  /*1e370*/  FFMA.FTZ R155, R155, R2.reuse, -R0.reuse ;  /* 0x000000029b9b7223 */ /* 0x180fe20000010800 */
[-C--:B------:R-:W-:Y:S01]  /*1e380*/  FMUL.FTZ R181, R181, R2.reuse ;  /* 0x00000002b5b57220 */ /* 0x080fe20000410000 */
        /* <DEDUP_REMOVED lines=14> */
[----:B------:R-:W-:Y:S01]  /*1e470*/  MUFU.EX2 R154, R154 ;  /* 0x0000009a009a7308 */ /* 0x000fe20000000800 */
[----:B0-----:R-:W-:-:S04]  /*1e480*/  FFMA.FTZ R221, R3, R221, R152 ;  /* 0x000000dd03dd7223 */ /* 0x001fc80000010098 */
[----:B------:R-:W-:-:S03]  /*1e490*/  FADD.FTZ R221, R153, R221 ;  /* 0x000000dd99dd7221 */ /* 0x000fc60000010000 */
[----:B------:R-:W0:Y:S08]  /*1e4a0*/  MUFU.EX2 R0, R181 ;  /* 0x000000b500007308 */ /* 0x000e300000000800 */
[----:B------:R-:W2:Y:S08]  /*1e4b0*/  MUFU.EX2 R155, R155 ;  /* 0x0000009b009b7308 */ /* 0x000eb00000000800 */
[----:B------:R-:W3:Y:S01]  /*1e4c0*/  MUFU.EX2 R158, R158 ;  /* 0x0000009e009e7308 */ /* 0x000ee20000000800 */
[----:B0-----:R-:W-:-:S07]  /*1e4d0*/  FFMA.FTZ R9, R0, R9, R154 ;  /* 0x0000000900097223 */ /* 0x001fce000001009a */
[----:B------:R-:W0:Y:S01]  /*1e4e0*/  MUFU.EX2 R159, R159 ;  /* 0x0000009f009f7308 */ /* 0x000e220000000800 */
[----:B--2---:R-:W-:Y:S01]  /*1e4f0*/  FADD.FTZ R181, R155, R9 ;  /* 0x000000099bb57221 */ /* 0x004fe20000010000 */
[----:B------:R-:W-:-:S04]  /*1e500*/  FADD.FTZ R9, R156, R221 ;  /* 0x000000dd9c097221 */ /* 0x000fc80000010000 */
[----:B------:R-:W-:Y:S02]  /*1e510*/  FADD.FTZ R9, R157, R9 ;  /* 0x000000099d097221 */ /* 0x000fe40000010000 */
[----:B------:R-:W2:Y:S01]  /*1e520*/  MUFU.EX2 R162, R162 ;  /* 0x000000a200a27308 */ /* 0x000ea20000000800 */
[----:B---3--:R-:W-:Y:S01]  /*1e530*/  FADD.FTZ R181, R158, R181 ;  /* 0x000000b59eb57221 */ /* 0x008fe20000010000 */
[----:B------:R-:W-:-:S04]  /*1e540*/  FADD.FTZ R9, R160, R9 ;  /* 0x00000009a0097221 */ /* 0x000fc80000010000 */
[----:B------:R-:W-:Y:S02]  /*1e550*/  FADD.FTZ R9, R161, R9 ;  /* 0x00000009a1097221 */ /* 0x000fe40000010000 */
[----:B------:R-:W3:Y:S01]  /*1e560*/  MUFU.EX2 R163, R163 ;  /* 0x000000a300a37308 */ /* 0x000ee20000000800 */
[----:B0-----:R-:W-:Y:S01]  /*1e570*/  FADD.FTZ R181, R159, R181 ;  /* 0x000000b59fb57221 */ /* 0x001fe20000010000 */
[----:B------:R-:W-:-:S04]  /*1e580*/  FADD.FTZ R9, R164, R9 ;  /* 0x00000009a4097221 */ /* 0x000fc80000010000 */
[----:B------:R-:W-:Y:S02]  /*1e590*/  FADD.FTZ R9, R165, R9 ;  /* 0x00000009a5097221 */ /* 0x000fe40000010000 */
        /* <DEDUP_REMOVED lines=33> */
[----:B---3--:R-:W-:-:S04]  /*1e7b0*/  FADD.FTZ R9, R180, R9 ;  /* 0x00000009b4097221 */ /* 0x008fc80000010000 */
[----:B------:R-:W-:Y:S01]  /*1e7c0*/  FADD.FTZ R221, R186, R9 ;  /* 0x00000009badd7221 */ /* 0x000fe20000010000 */
[----:B0-----:R-:W-:-:S04]  /*1e7d0*/  FADD.FTZ R181, R182, R181 ;  /* 0x000000b5b6b57221 */ /* 0x001fc80000010000 */
[----:B--2---:R-:W-:Y:S01]  /*1e7e0*/  FADD.FTZ R9, R183, R181 ;  /* 0x000000b5b7097221 */ /* 0x004fe20000010000 */
[----:B------:R-:W-:Y:S06]  /*1e7f0*/  @!P0 BRA `(.L_x_1817) ;  /* 0x0000000000048947 */ /* 0x000fec0003800000 */
[----:B------:R-:W-:Y:S01]  /*1e800*/  BPT.TRAP 0x1 ;  /* 0x000000040000795c */ /* 0x000fe20000300000 */
.L_x_1817:
        /* <DEDUP_REMOVED lines=27> */
.L_x_1797:
[----:B------:R-:W-:Y:S05]  /*1e9c0*/  BSYNC B0 ;  /* 0x0000000000007941 */ /* 0x000fea0003800000 */
.L_x_1796:
        /* <DEDUP_REMOVED lines=131> */
.L_x_1819:
[----:B------:R-:W-:Y:S01]  /*1f200*/  IMAD R3, R202, 0x8, R17 ;  /* 0x00000008ca037824 */ /* 0x000fe200078e0211 */
[----:B------:R-:W-:-:S04]  /*1f210*/  SHF.L.U32 R0, R218, 0x1f, RZ ;  /* 0x0000001fda007819 */ /* 0x000fc800000006ff */
[----:B------:R0:W2:Y:S01]  /*1f220*/  SYNCS.PHASECHK.TRANS64.TRYWAIT P1, [R3+URZ+0x30850], R0 ;  /* 0x03085000030075a7 */ /* 0x0000a2000802017f */
[----:B------:R-:W-:Y:S05]  /*1f230*/  @!P0 BRA `(.L_x_1820) ;  /* 0x0000000000048947 */ /* 0x000fea0003800000 */
[----:B------:R-:W-:Y:S01]  /*1f240*/  BPT.TRAP 0x1 ;  /* 0x000000040000795c */ /* 0x000fe20000300000 */
.L_x_1820:
[----:B------:R-:W-:Y:S04]  /*1f250*/  BSSY B0, `(.L_x_1821) ;  /* 0x0000004000007945 */ /* 0x000fe80003800000 */
[----:B--2---:R-:W-:Y:S05]  /*1f260*/  @P1 BRA `(.L_x_1822) ;  /* 0x0000000000081947 */ /* 0x004fea0003800000 */
[----:B------:R-:W2:Y:S02]  /*1f270*/  SYNCS.PHASECHK.TRANS64.TRYWAIT P1, [R3+URZ+0x30850], R0 ;  /* 0x03085000030075a7 */ /* 0x000ea4000802017f */
[----:B--2---:R-:W-:Y:S05]  /*1f280*/  @!P1 BRA `(.L_x_1823) ;  /* 0x000000f400109947 */ /* 0x004fea0003800000 */
.L_x_1822:
[----:B------:R-:W-:Y:S05]  /*1f290*/  BSYNC B0 ;  /* 0x0000000000007941 */ /* 0x000fea0003800000 */
.L_x_1821:
[----:B------:R-:W-:Y:S01]  /*1f2a0*/  VIADD R17, R17, 0x400 ;  /* 0x0000040011117836 */ /* 0x000fe20000000000 */
[----:B------:R-:W-:Y:S01]  /*1f2b0*/  WARPGROUP.ARRIVE ;  /* 0x00000000000079c5 */ /* 0x000fe20000000000 */
[----:B------:R-:W-:Y:S01]  /*1f2c0*/  IMAD.MOV.U32 R7, RZ, RZ, 0x40000040 ;  /* 0x40000040ff077424 */ /* 0x000fe200078e00ff */
[----:B0-2---:R-:W0:Y:S01]  /*1f2d0*/  SHFL.BFLY PT, R0, R221, 0x2, 0x1f ;  /* 0x0c401f00dd007f89 */ /* 0x005e2200000e0000 */
[----:B------:R-:W-:Y:S01]  /*1f2e0*/  IMAD.MOV.U32 R11, RZ, RZ, 0x40000040 ;  /* 0x40000040ff0b7424 */ /* 0x000fe200078e00ff */
[----:B------:R-:W-:Y:S01]  /*1f2f0*/  SHF.R.U32.HI R17, RZ, 0x4, R17 ;  /* 0x00000004ff117819 */ /* 0x000fe20000011611 */
[----:B------:R-:W-:Y:S01]  /*1f300*/  IMAD.MOV.U32 R155, RZ, RZ, -0x800000 ;  /* 0xff800000ff9b7424 */ /* 0x000fe200078e00ff */
[----:B------:R-:W-:Y:S01]  /*1f310*/  R2UR UR7, R7 ;  /* 0x00000000070772ca */ /* 0x000fe200000e0000 */
[----:B------:R-:W-:Y:S01]  /*1f320*/  IMAD.MOV.U32 R7, RZ, RZ, 0x40000040 ;  /* 0x40000040ff077424 */ /* 0x000fe200078e00ff */
[----:B------:R-:W-:Y:S01]  /*1f330*/  LOP3.LUT R17, R17, 0x3fff, RZ, 0xc0, !PT ;  /* 0x00003fff11117812 */ /* 0x000fe200078ec0ff */
[----:B------:R-:W-:-:S03]  /*1f340*/  IMAD.MOV.U32 R154, RZ, RZ, -0x800000 ;  /* 0xff800000ff9a7424 */ /* 0x000fc600078e00ff */
[----:B------:R-:W-:-:S05]  /*1f350*/  LOP3.LUT R17, R17, 0x2000000, RZ, 0xfc, !PT ;  /* 0x0200000011117812 */ /* 0x000fca00078efcff */
[----:B------:R-:W-:-:S04]  /*1f360*/  IMAD R6, R202, 0x800, R17 ;  /* 0x00000800ca067824 */ /* 0x000fc800078e0211 */
[C---:B------:R-:W-:Y:S01]  /*1f370*/  VIADD R10, R6.reuse, 0x80 ;  /* 0x00000080060a7836 */ /* 0x040fe20000000000 */
[----:B------:R-:W-:Y:S01]  /*1f380*/  R2UR UR6, R6 ;  /* 0x00000000060672ca */ /* 0x000fe200000e0000 */
[----:B0-----:R-:W-:-:S12]  /*1f390*/  FADD.FTZ R0, R0, R221 ;  /* 0x000000dd00007221 */ /* 0x001fd80000010000 */
        /* <DEDUP_REMOVED lines=18> */
[----:B------:R-:W0:Y:S04]  /*1f4c0*/  SHFL.BFLY PT, R6, R9, 0x2, 0x1f ;  /* 0x0c401f0009067f89 */ /* 0x000e2800000e0000 */
[----:B------:R-:W2:Y:S01]  /*1f4d0*/  SHFL.BFLY PT, R7, R0, 0x1, 0x1f ;  /* 0x0c201f0000077f89 */ /* 0x000ea200000e0000 */
[----:B0-----:R-:W-:Y:S01]  /*1f4e0*/  FADD.FTZ R6, R6, R9 ;  /* 0x0000000906067221 */ /* 0x001fe20000010000 */
[----:B--2---:R-:W-:-:S04]  /*1f4f0*/  FADD.FTZ R0, R0, R7 ;  /* 0x0000000700007221 */ /* 0x004fc80000010000 */
[----:B------:R-:W0:Y:S01]  /*1f500*/  SHFL.BFLY PT, R8, R6, 0x1, 0x1f ;  /* 0x0c201f0006087f89 */ /* 0x000e2200000e0000 */
[----:B------:R-:W-:-:S13]  /*1f510*/  FSETP.NE.FTZ.AND P1, PT, R0, RZ, PT ;  /* 0x000000ff0000720b */ /* 0x000fda0003f35000 */
[----:B------:R-:W2:Y:S01]  /*1f520*/  @P1 MUFU.LG2 R7, R0 ;  /* 0x0000000000071308 */ /* 0x000ea20000000c00 */
[----:B0-----:R-:W-:Y:S01]  /*1f530*/  FADD.FTZ R6, R6, R8 ;  /* 0x0000000806067221 */ /* 0x001fe20000010000 */
[----:B------:R-:W-:-:S04]  /*1f540*/  @P1 FMUL.FTZ R8, R2, 0.69314718246459960938 ;  /* 0x3f31721802081820 */ /* 0x000fc80000410000 */
[----:B------:R-:W-:Y:S01]  /*1f550*/  FSETP.NE.FTZ.AND P2, PT, R6, RZ, PT ;  /* 0x000000ff0600720b */ /* 0x000fe20003f55000 */
[----:B--2---:R-:W-:-:S04]  /*1f560*/  @P1 FMUL.FTZ R7, R7, 0.69314718246459960938 ;  /* 0x3f31721807071820 */ /* 0x004fc80000410000 */
[----:B------:R-:W-:Y:S01]  /*1f570*/  @P1 FFMA.FTZ R155, R8, R5, R7 ;  /* 0x00000005089b1223 */ /* 0x000fe20000010007 */
[----:B------:R-:W-:-:S07]  /*1f580*/  IMAD.MOV.U32 R5, RZ, RZ, RZ ;  /* 0x000000ffff057224 */ /* 0x000fce00078e00ff */
[----:B------:R-:W0:Y:S01]  /*1f590*/  @P2 MUFU.LG2 R7, R6 ;  /* 0x0000000600072308 */ /* 0x000e220000000c00 */
[----:B------:R-:W-:-:S07]  /*1f5a0*/  @P2 FMUL.FTZ R2, R2, 0.69314718246459960938 ;  /* 0x3f31721802022820 */ /* 0x000fce0000410000 */
[----:B------:R2:W3:Y:S02]  /*1f5b0*/  @P1 MUFU.RCP R5, R0 ;  /* 0x0000000000051308 */ /* 0x0004e40000001000 */
[----:B--2---:R-:W-:Y:S02]  /*1f5c0*/  IMAD.MOV.U32 R0, RZ, RZ, RZ ;  /* 0x000000ffff007224 */ /* 0x004fe400078e00ff */
[----:B0-----:R-:W-:-:S04]  /*1f5d0*/  @P2 FMUL.FTZ R7, R7, 0.69314718246459960938 ;  /* 0x3f31721807072820 */ /* 0x001fc80000410000 */
[----:B------:R-:W-:Y:S01]  /*1f5e0*/  @P2 FFMA.FTZ R154, R2, R4, R7 ;  /* 0x00000004029a2223 */ /* 0x000fe20000010007 */
[----:B------:R0:W2:Y:S01]  /*1f5f0*/  @P2 MUFU.RCP R0, R6 ;  /* 0x0000000600002308 */ /* 0x0000a20000001000 */
[----:B------:R-:W-:Y:S02]  /*1f600*/  WARPGROUP.DEPBAR.LE gsb0, 0x0 ;  /* 0x00008000000079c5 */ /* 0x000fe40000010000 */
[----:B------:R-:W-:-:S06]  /*1f610*/  WARPGROUP.ARRIVE ;  /* 0x00000000000079c5 */ /* 0x000fcc0000000000 */
[----:B------:R-:W-:Y:S03]  /*1f620*/  HGMMA.64x256x16.F32.BF16 R24, R184, gdesc[UR4].tnspB, R24, gsb0 ;  /* 0x43e00004b8187df0 */ /* 0x000fe60008001818 */
[----:B------:R-:W-:Y:S02]  /*1f630*/  WARPGROUP.DEPBAR.LE gsb0, 0x0 ;  /* 0x00008000000079c5 */ /* 0x000fe40000010000 */
[----:B---3--:R-:W-:Y:S05]  /*1f640*/  @!P0 BRA `(.L_x_1824) ;  /* 0x0000000000048947 */ /* 0x008fea0003800000 */
[----:B------:R-:W-:Y:S01]  /*1f650*/  BPT.TRAP 0x1 ;  /* 0x000000040000795c */ /* 0x000fe20000300000 */
.L_x_1824:
[----:B------:R-:W3:Y:S01]  /*1f660*/  LDL.LU R2, [R1+0x8] ;  /* 0x0000080001027983 */ /* 0x000ee20000300800 */
[----:B------:R-:W-:-:S03]  /*1f670*/  VIADD R3, R3, 0x30860 ;  /* 0x0003086003037836 */ /* 0x000fc60000000000 */
[----:B0-----:R-:W4:Y:S01]  /*1f680*/  LDL.LU R6, [R1+0x8c] ;  /* 0x00008c0001067983 */ /* 0x001f220000300800 */
[----:B------:R-:W-:Y:S02]  /*1f690*/  VIADD R202, R202, 0x1 ;  /* 0x00000001caca7836 */ /* 0x000fe40000000000 */
        /* <DEDUP_REMOVED lines=63> */
[-C--:B--2---:R-:W-:Y:S01]  /*1fa90*/  FMUL.FTZ R4, R26, R0.reuse ;  /* 0x000000001a047220 */ /* 0x084fe20000410000 */
        /* <DEDUP_REMOVED lines=64> */
[----:B---3--:R-:W-:Y:S01]  /*1fea0*/  PRMT R3, R2, 0x654, R3 ;  /* 0x0000065402037816 */ /* 0x008fe20000000003 */
[----:B----4-:R-:W-:-:S03]  /*1feb0*/  VIADD R6, R6, 0x1 ;  /* 0x0000000106067836 */ /* 0x010fc60000000000 */
[----:B------:R0:W-:Y:S02]  /*1fec0*/  SYNCS.ARRIVE.TRANS64.RED.A1T0 RZ, [R3+URZ], RZ ;  /* 0x000000ff03ff79a7 */ /* 0x0001e4000810043f */
[----:B------:R2:W-:Y:S01]  /*1fed0*/  STL [R1+0x8c], R6 ;  /* 0x00008c0601007387 */ /* 0x0005e20000100800 */
[-C--:B------:R-:W-:Y:S01]  /*1fee0*/  FMUL.FTZ R2, R92, R5.reuse ;  /* 0x000000055c027220 */ /* 0x080fe20000410000 */
[----:B0-----:R-:W-:Y:S01]  /*1fef0*/  FMUL.FTZ R3, R93, R5 ;  /* 0x000000055d037220 */ /* 0x001fe20000410000 */
[----:B------:R-:W-:Y:S01]  /*1ff00*/  FMUL.FTZ R5, R27, R0 ;  /* 0x000000001b057220 */ /* 0x000fe20000410000 */
[----:B------:R-:W-:-:S04]  /*1ff10*/  SEL R0, RZ, 0x1, P1 ;  /* 0x00000001ff007807 */ /* 0x000fc80000800000 */
[----:B--2---:R-:W-:-:S07]  /*1ff20*/  LOP3.LUT R218, R218, R0, RZ, 0x3c, !PT ;  /* 0x00000000dada7212 */ /* 0x004fce00078e3cff */
.L_x_1650:
[----:B------:R-:W0:Y:S08]  /*1ff30*/  S2UR UR4, SR_CgaCtaId ;  /* 0x00000000000479c3 */ /* 0x000e300000008800 */
[----:B------:R-:W-:Y:S01]  /*1ff40*/  BAR.SYNC.DEFER_BLOCKING 0x5, 0x180 ;  /* 0x0146000000007b1d */ /* 0x000fe20000010000 */
[----:B------:R-:W-:-:S05]  /*1ff50*/  MOV R17, 0x400 ;  /* 0x0000040000117802 */ /* 0x000fca0000000f00 */
[----:B------:R-:W-:Y:S01]  /*1ff60*/  BSSY B0, `(.L_x_1825) ;  /* 0x0000486000007945 */ /* 0x000fe20003800000 */
[----:B0-----:R-:W-:-:S05]  /*1ff70*/  IMAD.U32 R0, RZ, RZ, UR4 ;  /* 0x00000004ff007e24 */ /* 0x001fca000f8e00ff */
[----:B------:R0:W-:Y:S01]  /*1ff80*/  STL [R1+0x8], R0 ;  /* 0x0000080001007387 */ /* 0x0001e20000100800 */
[----:B------:R-:W-:-:S05]  /*1ff90*/  LEA R17, R0, R17, 0x18 ;  /* 0x0000001100117211 */ /* 0x000fca00078ec0ff */
[----:B------:R0:W2:Y:S01]  /*1ffa0*/  LDS.128 R24, [R17+0x308d0] ;  /* 0x0308d00011187984 */ /* 0x0000a20000000c00 */
[----:B------:R-:W-:Y:S06]  /*1ffb0*/  BAR.ARV 0x4, 0x180 ;  /* 0x0106000000007b1d */ /* 0x000fec0000002000 */
[----:B------:R-:W-:Y:S05]  /*1ffc0*/  @P0 BRA `(.L_x_1826) ;  /* 0x0000003800740947 */ /* 0x000fea0003800000 */
[----:B------:R-:W3:Y:S01]  /*1ffd0*/  LDL R8, [R1+0xd4] ;  /* 0x0000d40001087983 */ /* 0x000ee20000100800 */
[----:B0-----:R-:W0:Y:S01]  /*1ffe0*/  S2R R0, SR_SWINHI ;  /* 0x0000000000007919 */ /* 0x001e220000002f00 */
[----:B------:R-:W-:Y:S01]  /*1fff0*/  F2FP.BF16.F32.PACK_AB R10, R29, R28 ;  /* 0x0000001c1d0a723e */ /* 0x000fe200000010ff */
[----:B------:R-:W-:Y:S01]  /*20000*/  ULDC.64 UR6, c[0x0][0xc00] ;  /* 0x0003000000067ab9 */ /* 0x000fe20000000a00 */
[----:B------:R-:W-:Y:S01]  /*20010*/  F2FP.BF16.F32.PACK_AB R11, R31, R30 ;  /* 0x0000001e1f0b723e */ /* 0x000fe200000010ff */
[----:B------:R-:W4:Y:S01]  /*20020*/  LDL.LU R93, [R1+0x84] ;  /* 0x00008400015d7983 */ /* 0x000f220000300800 */
[----:B------:R-:W-:Y:S01]  /*20030*/  F2FP.BF16.F32.PACK_AB R12, R33, R32 ;  /* 0x00000020210c723e */ /* 0x000fe200000010ff */
[----:B------:R-:W-:Y:S01]  /*20040*/  ULDC.64 UR4, c[0x0][0xc08] ;  /* 0x0003020000047ab9 */ /* 0x000fe20000000a00 */
[----:B------:R-:W-:Y:S01]  /*20050*/  F2FP.BF16.F32.PACK_AB R13, R35, R34 ;  /* 0x00000022230d723e */ /* 0x000fe200000010ff */
[----:B------:R-:W2:Y:S01]  /*20060*/  LDL R92, [R1+0x88] ;  /* 0x00008800015c7983 */ /* 0x000ea20000100800 */
[----:B------:R-:W-:-:S02]  /*20070*/  MOV R6, R17 ;  /* 0x0000001100067202 */ /* 0x000fc40000000f00 */
[----:B0-----:R-:W-:Y:S02]  /*20080*/  MOV R7, R0 ;  /* 0x0000000000077202 */ /* 0x001fe40000000f00 */
[----:B------:R-:W-:Y:S02]  /*20090*/  F2FP.BF16.F32.PACK_AB R14, R37, R36 ;  /* 0x00000024250e723e */ /* 0x000fe400000010ff */
[----:B------:R-:W-:Y:S01]  /*200a0*/  F2FP.BF16.F32.PACK_AB R15, R39, R38 ;  /* 0x00000026270f723e */ /* 0x000fe200000010ff */
[----:B------:R-:W-:Y:S01]  /*200b0*/  BAR.SYNC.DEFER_BLOCKING 0x1, 0x100 ;  /* 0x0044000000007b1d */ /* 0x000fe20000010000 */
[----:B---3--:R-:W-:-:S03]  /*200c0*/  IMAD.WIDE R20, R8, 0x2, R6 ;  /* 0x0000000208147825 */ /* 0x008fc600078e0206 */
        /* <DEDUP_REMOVED lines=158> */
[----:B0-----:R-:W-:Y:S01]  /*20ab0*/  IADD3 R0, P0, R20, 0xc060, RZ ;  /* 0x0000c06014007810 */ /* 0x001fe20007f1e0ff */
[----:B------:R-:W2:Y:S03]  /*20ac0*/  LDC.64 R10, c[0x0][0xc00] ;  /* 0x00030000ff0a7b82 */ /* 0x000ea60000000a00 */
        /* <DEDUP_REMOVED lines=9> */
[----:B------:R0:W-:Y:S01]  /*20b60*/  STSM.16.M88.4 [R20], R12 ;  /* 0x0000000c14007844 */ /* 0x0001e20000000200 */
[----:B------:R-:W-:Y:S01]  /*20b70*/  BAR.SYNC.DEFER_BLOCKING 0x1, 0x100 ;  /* 0x0044000000007b1d */ /* 0x000fe20000010000 */
[----:B------:R-:W-:-:S04]  /*20b80*/  ISETP.NE.U32.AND P1, PT, RZ, UR6, PT ;  /* 0x00000006ff007c0c */ /* 0x000fc8000bf25070 */
[----:B------:R-:W-:Y:S01]  /*20b90*/  ISETP.NE.AND.EX P1, PT, RZ, UR7, PT, P1 ;  /* 0x00000007ff007c0c */ /* 0x000fe2000bf25310 */
[----:B------:R-:W-:Y:S02]  /*20ba0*/  IMAD.MOV.U32 R0, RZ, RZ, RZ ;  /* 0x000000ffff007224 */ /* 0x000fe400078e00ff */
[----:B--2---:R-:W-:-:S10]  /*20bb0*/  IMAD.WIDE R10, R92, 0x4, R10 ;  /* 0x000000045c0a7825 */ /* 0x004fd400078e020a */
[----:B------:R-:W5:Y:S01]  /*20bc0*/  @P1 LDG.E R0, desc[UR60][R10.64] ;  /* 0x0000003c0a001981 */ /* 0x000f62000c1e1900 */
[----:B------:R-:W-:-:S04]  /*20bd0*/  ISETP.NE.U32.AND P0, PT, RZ, UR4, PT ;  /* 0x00000004ff007c0c */ /* 0x000fc8000bf05070 */
[----:B------:R-:W-:-:S13]  /*20be0*/  ISETP.NE.AND.EX P0, PT, RZ, UR5, PT, P0 ;  /* 0x00000005ff007c0c */ /* 0x000fda000bf05300 */
[----:B------:R-:W2:Y:S01]  /*20bf0*/  @P0 LDC.64 R8, c[0x0][0xc08] ;  /* 0x00030200ff080b82 */ /* 0x000ea20000000a00 */
[----:B------:R-:W-:Y:S02]  /*20c00*/  ULDC UR4, c[0x0][0xa88] ;  /* 0x0002a20000047ab9 */ /* 0x000fe40000000800 */
[----:B------:R-:W-:Y:S01]  /*20c10*/  IMAD.U32 R24, RZ, RZ, UR4 ;  /* 0x00000004ff187e24 */ /* 0x000fe2000f8e00ff */
[----:B----4-:R-:W-:Y:S01]  /*20c20*/  ISETP.NE.AND P2, PT, R93, RZ, PT ;  /* 0x000000ff5d00720c */ /* 0x010fe20003f45270 */
[----:B------:R-:W-:Y:S01]  /*20c30*/  ULDC UR4, c[0x0][0xad4] ;  /* 0x0002b50000047ab9 */ /* 0x000fe20000000800 */
[----:B0-----:R-:W-:Y:S02]  /*20c40*/  IMAD.MOV.U32 R20, RZ, RZ, 0x9b8 ;  /* 0x000009b8ff147424 */ /* 0x001fe400078e00ff */
[----:B--2---:R-:W-:-:S05]  /*20c50*/  @P0 IMAD.WIDE R8, R92, 0x4, R8 ;  /* 0x000000045c080825 */ /* 0x004fca00078e0208 */
[----:B------:R0:W5:Y:S02]  /*20c60*/  @P0 LDG.E R24, desc[UR60][R8.64] ;  /* 0x0000003c08180981 */ /* 0x000164000c1e1900 */
[----:B0-----:R-:W-:-:S04]  /*20c70*/  SEL R8, R93, UR4, P2 ;  /* 0x000000045d087c07 */ /* 0x001fc80009000000 */
[----:B------:R-:W-:-:S04]  /*20c80*/  ISETP.GT.AND P2, PT, R8, 0x1, PT ;  /* 0x000000010800780c */ /* 0x000fc80003f44270 */
[----:B------:R-:W-:-:S04]  /*20c90*/  SEL R20, R20, 0x978, P2 ;  /* 0x0000097814147807 */ /* 0x000fc80001000000 */
[----:B------:R0:W2:Y:S08]  /*20ca0*/  LDC.64 R12, c[0x0][R20+0x220] ;  /* 0x00008800140c7b82 */ /* 0x0000b00000000a00 */
[----:B------:R0:W3:Y:S01]  /*20cb0*/  LDC.64 R8, c[0x0][R20+0x218] ;  /* 0x0000860014087b82 */ /* 0x0000e20000000a00 */
[----:B------:R-:W-:Y:S05]  /*20cc0*/  @P0 BRA `(.L_x_1827) ;  /* 0x0000000000100947 */ /* 0x000fea0003800000 */
[----:B------:R-:W-:Y:S05]  /*20cd0*/  @!P1 BRA `(.L_x_1827) ;  /* 0x00000000000c9947 */ /* 0x000fea0003800000 */
[----:B-----5:R-:W4:Y:S04]  /*20ce0*/  LDG.E R24, desc[UR60][R10.64] ;  /* 0x0000003c0a187981 */ /* 0x020f28000c1e1900 */
[----:B------:R-:W4:Y:S02]  /*20cf0*/  LDG.E R10, desc[UR60][R10.64+0x4] ;  /* 0x0000043c0a0a7981 */ /* 0x000f24000c1e1900 */
[----:B----4-:R-:W-:-:S07]  /*20d00*/  IMAD.IADD R24, R10, 0x1, -R24 ;  /* 0x000000010a187824 */ /* 0x010fce00078e0a18 */
.L_x_1827:
[----:B------:R-:W4:Y:S01]  /*20d10*/  LDL R157, [R1+0x90] ;  /* 0x00009000019d7983 */ /* 0x000f220000100800 */
[----:B------:R-:W1:Y:S03]  /*20d20*/  LDC R156, c[0x0][0xbe8] ;  /* 0x0002fa00ff9c7b82 */ /* 0x000e660000000800 */
[----:B------:R-:W4:Y:S04]  /*20d30*/  LDL R93, [R1+0x74] ;  /* 0x00007400015d7983 */ /* 0x000f280000100800 */
[----:B------:R-:W4:Y:S04]  /*20d40*/  LDL R159, [R1+0x58] ;  /* 0x00005800019f7983 */ /* 0x000f280000100800 */
[----:B------:R-:W4:Y:S04]  /*20d50*/  LDL R160, [R1+0xd0] ;  /* 0x0000d00001a07983 */ /* 0x000f280000100800 */
[----:B------:R-:W4:Y:S01]  /*20d60*/  LDL R158, [R1+0xa4] ;  /* 0x0000a400019e7983 */ /* 0x000f220000100800 */
[----:B------:R-:W0:Y:S01]  /*20d70*/  LDC.64 R14, c[0x0][R20+0x228] ;  /* 0x00008a00140e7b82 */ /* 0x000e220000000a00 */
[----:B------:R-:W-:-:S04]  /*20d80*/  ISETP.NE.U32.AND P0, PT, RZ, UR6, PT ;  /* 0x00000006ff007c0c */ /* 0x000fc8000bf05070 */
[----:B------:R-:W-:Y:S02]  /*20d90*/  ISETP.NE.AND.EX P0, PT, RZ, UR7, PT, P0 ;  /* 0x00000007ff007c0c */ /* 0x000fe4000bf05300 */
[----:B------:R-:W-:Y:S02]  /*20da0*/  SHF.R.S32.HI R11, RZ, 0x1f, R92 ;  /* 0x0000001fff0b7819 */ /* 0x000fe4000001145c */
[----:B------:R-:W-:Y:S02]  /*20db0*/  SEL R10, R92, RZ, !P0 ;  /* 0x000000ff5c0a7207 */ /* 0x000fe40004000000 */
[----:B-1----:R-:W-:Y:S02]  /*20dc0*/  ISETP.NE.AND P1, PT, R156, 0x1, PT ;  /* 0x000000019c00780c */ /* 0x002fe40003f25270 */
[----:B------:R-:W-:Y:S01]  /*20dd0*/  SEL R11, R11, RZ, !P0 ;  /* 0x000000ff0b0b7207 */ /* 0x000fe20004000000 */
[----:B--2---:R-:W-:-:S04]  /*20de0*/  IMAD R13, R13, R10, RZ ;  /* 0x0000000a0d0d7224 */ /* 0x004fc800078e02ff */
[C---:B------:R-:W-:Y:S02]  /*20df0*/  IMAD R11, R12.reuse, R11, R13 ;  /* 0x0000000b0c0b7224 */ /* 0x040fe400078e020d */
[----:B------:R-:W-:-:S04]  /*20e00*/  IMAD.WIDE.U32 R12, R12, R10, RZ ;  /* 0x0000000a0c0c7225 */ /* 0x000fc800078e00ff */
[-C--:B---3--:R-:W-:Y:S02]  /*20e10*/  IMAD R21, R9, R226.reuse, RZ ;  /* 0x000000e209157224 */ /* 0x088fe400078e02ff */
[----:B------:R-:W-:-:S04]  /*20e20*/  IMAD.WIDE.U32 R8, R8, R226, RZ ;  /* 0x000000e208087225 */ /* 0x000fc800078e00ff */
[----:B------:R-:W-:Y:S02]  /*20e30*/  IMAD.IADD R11, R13, 0x1, R11 ;  /* 0x000000010d0b7824 */ /* 0x000fe400078e020b */
[----:B------:R-:W1:Y:S01]  /*20e40*/  @P1 LDC R13, c[0x0][0xbec] ;  /* 0x0002fb00ff0d1b82 */ /* 0x000e620000000800 */
[----:B-----5:R-:W-:Y:S01]  /*20e50*/  IADD3 R8, P0, P3, R12, R8, R0 ;  /* 0x000000080c087210 */ /* 0x020fe20007b1e000 */
[----:B------:R-:W-:-:S06]  /*20e60*/  IMAD.IADD R92, R9, 0x1, R21 ;  /* 0x00000001095c7824 */ /* 0x000fcc00078e0215 */
[----:B------:R-:W2:Y:S01]  /*20e70*/  @P1 LDC R12, c[0x0][0xbf0] ;  /* 0x0002fc00ff0c1b82 */ /* 0x000ea20000000800 */
[----:B----4-:R-:W-:-:S05]  /*20e80*/  SEL R9, R157, RZ, P2 ;  /* 0x000000ff9d097207 */ /* 0x010fca0001000000 */
[-C--:B0-----:R-:W-:Y:S02]  /*20e90*/  IMAD R21, R15, R9.reuse, RZ ;  /* 0x000000090f157224 */ /* 0x081fe400078e02ff */
[----:B------:R-:W-:Y:S01]  /*20ea0*/  IMAD.WIDE.U32 R14, R14, R9, RZ ;  /* 0x000000090e0e7225 */ /* 0x000fe200078e00ff */
[----:B------:R-:W-:-:S04]  /*20eb0*/  SHF.R.S32.HI R9, RZ, 0x1f, R0 ;  /* 0x0000001fff097819 */ /* 0x000fc80000011400 */
[----:B------:R-:W-:Y:S01]  /*20ec0*/  IADD3.X R11, R11, R92, R9, P0, P3 ;  /* 0x0000005c0b0b7210 */ /* 0x000fe200007e6409 */
[----:B------:R-:W-:-:S04]  /*20ed0*/  IMAD.IADD R92, R93, 0x1, R159 ;  /* 0x000000015d5c7824 */ /* 0x000fc800078e029f */
[----:B-1----:R-:W-:-:S04]  /*20ee0*/  @P1 IMAD.HI.U32 R13, R92, R13, RZ ;  /* 0x0000000d5c0d1227 */ /* 0x002fc800078e00ff */
[----:B------:R-:W-:Y:S01]  /*20ef0*/  IMAD.MOV.U32 R93, RZ, RZ, R92 ;  /* 0x000000ffff5d7224 */ /* 0x000fe200078e005c */
[----:B--2---:R-:W-:Y:S02]  /*20f00*/  @P1 SHF.R.U32.HI R93, RZ, R12, R13 ;  /* 0x0000000cff5d1219 */ /* 0x004fe4000001160d */
[----:B------:R0:W1:Y:S01]  /*20f10*/  LDC.64 R12, c[0x0][R20+0x210] ;  /* 0x00008400140c7b82 */ /* 0x0000620000000a00 */
[----:B------:R-:W-:Y:S01]  /*20f20*/  IMAD.IADD R21, R15, 0x1, R21 ;  /* 0x000000010f157824 */ /* 0x000fe200078e0215 */
[----:B------:R-:W-:Y:S02]  /*20f30*/  IADD3 R14, P0, P3, R93, R8, R14 ;  /* 0x000000085d0e7210 */ /* 0x000fe40007b1e00e */
[----:B------:R-:W-:-:S04]  /*20f40*/  SHF.R.S32.HI R8, RZ, 0x1f, R93 ;  /* 0x0000001fff087819 */ /* 0x000fc8000001145d */
[----:B------:R-:W-:Y:S02]  /*20f50*/  IADD3.X R15, R8, R11, R21, P0, P3 ;  /* 0x0000000b080f7210 */ /* 0x000fe400007e6415 */
[----:B0-----:R-:W0:Y:S01]  /*20f60*/  LDC.64 R20, c[0x0][0xba8] ;  /* 0x0002ea00ff147b82 */ /* 0x001e220000000a00 */
[----:B------:R-:W-:-:S04]  /*20f70*/  IMAD.MOV R11, RZ, RZ, -R93 ;  /* 0x000000ffff0b7224 */ /* 0x000fc800078e0a5d */
[----:B------:R-:W-:-:S05]  /*20f80*/  IMAD R11, R156, R11, R92 ;  /* 0x0000000b9c0b7224 */ /* 0x000fca00078e025c */
[----:B------:R-:W-:Y:S01]  /*20f90*/  SHF.R.S32.HI R8, RZ, 0x1f, R11 ;  /* 0x0000001fff087819 */ /* 0x000fe2000001140b */
[----:B0-----:R-:W0:Y:S08]  /*20fa0*/  @!P2 LDC R20, c[0x0][0xb50] ;  /* 0x0002d400ff14ab82 */ /* 0x001e300000000800 */
[----:B------:R-:W2:Y:S01]  /*20fb0*/  @!P2 LDC R21, c[0x0][0xb54] ;  /* 0x0002d500ff15ab82 */ /* 0x000ea20000000800 */
[----:B-1----:R-:W-:-:S02]  /*20fc0*/  IMAD R13, R13, R11, RZ ;  /* 0x0000000b0d0d7224 */ /* 0x002fc400078e02ff */
[----:B------:R-:W-:-:S04]  /*20fd0*/  IMAD.WIDE.U32 R14, R12, R11, R14 ;  /* 0x0000000b0c0e7225 */ /* 0x000fc800078e000e */
[----:B------:R-:W-:-:S04]  /*20fe0*/  IMAD R8, R12, R8, R13 ;  /* 0x000000080c087224 */ /* 0x000fc800078e020d */
[----:B------:R-:W-:Y:S01]  /*20ff0*/  IMAD.IADD R8, R15, 0x1, R8 ;  /* 0x000000010f087824 */ /* 0x000fe200078e0208 */
[----:B0-----:R-:W-:-:S04]  /*21000*/  LEA R20, P0, R14, R20, 0x2 ;  /* 0x000000140e147211 */ /* 0x001fc800078010ff */
[----:B--2---:R-:W-:Y:S01]  /*21010*/  LEA.HI.X R8, R14, R21, R8, 0x2, P0 ;  /* 0x000000150e087211 */ /* 0x004fe200000f1408 */
[----:B------:R-:W-:Y:S04]  /*21020*/  SHFL.IDX PT, R12, R20, RZ, 0x1c1f ;  /* 0x001c1fff140c7589 */ /* 0x000fe800000e0000 */
[----:B------:R-:W0:Y:S04]  /*21030*/  SHFL.IDX PT, R13, R8, RZ, 0x1c1f ;  /* 0x001c1fff080d7589 */ /* 0x000e2800000e0000 */
[----:B------:R1:W-:Y:S04]  /*21040*/  SHFL.IDX PT, R14, R20, 0x1, 0x1c1f ;  /* 0x003c1f00140e7f89 */ /* 0x0003e800000e0000 */
[----:B------:R2:W3:Y:S01]  /*21050*/  SHFL.IDX PT, R15, R8, 0x1, 0x1c1f ;  /* 0x003c1f00080f7f89 */ /* 0x0004e200000e0000 */
[----:B-1----:R-:W-:Y:S01]  /*21060*/  IMAD.IADD R20, R160, 0x1, R159 ;  /* 0x00000001a0147824 */ /* 0x002fe200078e029f */
[----:B------:R-:W-:Y:S01]  /*21070*/  LOP3.LUT P0, RZ, R158, 0x3, RZ, 0xc0, !PT ;  /* 0x000000039eff7812 */ /* 0x000fe2000780c0ff */
[----:B--2---:R-:W-:-:S02]  /*21080*/  IMAD R8, R24, R156, RZ ;  /* 0x0000009c18087224 */ /* 0x004fc400078e02ff */
[----:B------:R-:W-:-:S03]  /*21090*/  VIADD R11, R20, 0x8 ;  /* 0x00000008140b7836 */ /* 0x000fc60000000000 */
[-C--:B------:R-:W-:Y:S02]  /*210a0*/  ISETP.GE.OR P3, PT, R20, R8.reuse, P0 ;  /* 0x000000081400720c */ /* 0x080fe40000766670 */
[----:B------:R-:W-:-:S11]  /*210b0*/  ISETP.GE.OR P0, PT, R11, R8, P0 ;  /* 0x000000080b00720c */ /* 0x000fd60000706670 */
[----:B0-----:R0:W-:Y:S04]  /*210c0*/  @!P3 ST.E desc[UR60][R12.64], R155 ;  /* 0x0000009b0c00b985 */ /* 0x0011e8000c10193c */
[----:B---3--:R0:W-:Y:S01]  /*210d0*/  @!P0 ST.E desc[UR60][R14.64], R154 ;  /* 0x0000009a0e008985 */ /* 0x0081e2000c10193c */
[----:B------:R-:W-:Y:S05]  /*210e0*/  @P2 BRA `(.L_x_1828) ;  /* 0x0000000c00d42947 */ /* 0x000fea0003800000 */
[----:B------:R-:W2:Y:S01]  /*210f0*/  LDL R160, [R1+0x80] ;  /* 0x0000800001a07983 */ /* 0x000ea20000100800 */
[----:B------:R-:W1:Y:S01]  /*21100*/  @P1 LDC R21, c[0x0][0xbec] ;  /* 0x0002fb00ff151b82 */ /* 0x000e620000000800 */
[----:B------:R-:W-:Y:S02]  /*21110*/  ULDC.64 UR4, c[0x0][0xaa0] ;  /* 0x0002a80000047ab9 */ /* 0x000fe40000000a00 */
[----:B------:R-:W2:Y:S04]  /*21120*/  LDL R158, [R1+0xc] ;  /* 0x00000c00019e7983 */ /* 0x000ea80000100800 */
[----:B------:R3:W5:Y:S01]  /*21130*/  LDL R88, [R1+0x4] ;  /* 0x0000040001587983 */ /* 0x0007620000100800 */
[----:B------:R-:W4:Y:S03]  /*21140*/  @P1 LDC R85, c[0x0][0xbf0] ;  /* 0x0002fc00ff551b82 */ /* 0x000f260000000800 */
[----:B------:R3:W5:Y:S01]  /*21150*/  LDL R87, [R1] ;  /* 0x0000000001577983 */ /* 0x0007620000100800 */
[----:B------:R-:W-:-:S04]  /*21160*/  IMAD R9, R9, UR4, RZ ;  /* 0x0000000409097c24 */ /* 0x000fc8000f8e02ff */
[----:B------:R-:W-:Y:S01]  /*21170*/  IMAD R9, R0, UR5, R9 ;  /* 0x0000000500097c24 */ /* 0x000fe2000f8e0209 */
[----:B------:R-:W-:Y:S01]  /*21180*/  SHF.R.S32.HI R11, RZ, 0x1f, R10 ;  /* 0x0000001fff0b7819 */ /* 0x000fe2000001140a */
[----:B------:R-:W-:Y:S01]  /*21190*/  BSSY B1, `(.L_x_1829) ;  /* 0x00000a6000017945 */ /* 0x000fe20003800000 */
[----:B--2---:R-:W-:-:S04]  /*211a0*/  IMAD R3, R158, 0x8, R160 ;  /* 0x000000089e037824 */ /* 0x004fc800078e02a0 */
[----:B------:R-:W-:-:S04]  /*211b0*/  IMAD.SHL.U32 R3, R3, 0x8, RZ ;  /* 0x0000000803037824 */ /* 0x000fc800078e00ff */
[----:B------:R-:W-:-:S03]  /*211c0*/  IMAD.WIDE R6, R3, 0x2, R6 ;  /* 0x0000000203067825 */ /* 0x000fc600078e0206 */
[C---:B------:R-:W-:Y:S02]  /*211d0*/  IADD3 R33, P2, R6.reuse, 0x3000, RZ ;  /* 0x0000300006217810 */ /* 0x040fe40007f5e0ff */
[C---:B0-----:R-:W-:Y:S02]  /*211e0*/  IADD3 R13, P4, R6.reuse, 0x1000, RZ ;  /* 0x00001000060d7810 */ /* 0x041fe40007f9e0ff */
[----:B------:R-:W-:Y:S02]  /*211f0*/  LOP3.LUT R32, R33, 0x380, RZ, 0xc0, !PT ;  /* 0x0000038021207812 */ /* 0x000fe400078ec0ff */
[----:B------:R-:W-:Y:S02]  /*21200*/  IADD3 R29, P3, R6, 0x2000, RZ ;  /* 0x00002000061d7810 */ /* 0x000fe40007f7e0ff */
[----:B------:R-:W-:Y:S02]  /*21210*/  SHF.R.U64 R32, R32, 0x3, RZ ;  /* 0x0000000320207819 */ /* 0x000fe400000012ff */
[----:B------:R-:W-:-:S02]  /*21220*/  LOP3.LUT R12, R13, 0x380, RZ, 0xc0, !PT ;  /* 0x000003800d0c7812 */ /* 0x000fc400078ec0ff */
[----:B------:R-:W-:Y:S01]  /*21230*/  LOP3.LUT R32, R32, R33, RZ, 0x3c, !PT ;  /* 0x0000002120207212 */ /* 0x000fe200078e3cff */
[----:B------:R-:W-:Y:S01]  /*21240*/  IMAD.X R33, RZ, RZ, R7, P2 ;  /* 0x000000ffff217224 */ /* 0x000fe200010e0607 */
[----:B------:R-:W-:Y:S02]  /*21250*/  IADD3 R57, P2, R6, 0x9000, RZ ;  /* 0x0000900006397810 */ /* 0x000fe40007f5e0ff */
[----:B------:R-:W-:Y:S02]  /*21260*/  LOP3.LUT R28, R29, 0x380, RZ, 0xc0, !PT ;  /* 0x000003801d1c7812 */ /* 0x000fe400078ec0ff */
[----:B------:R-:W-:Y:S01]  /*21270*/  LOP3.LUT R56, R57, 0x380, RZ, 0xc0, !PT ;  /* 0x0000038039387812 */ /* 0x000fe200078ec0ff */
[----:B------:R-:W-:Y:S01]  /*21280*/  IMAD R20, R160, 0x20, R158 ;  /* 0x00000020a0147824 */ /* 0x000fe200078e029e */
[----:B------:R-:W-:Y:S01]  /*21290*/  SHF.R.U64 R12, R12, 0x3, RZ ;  /* 0x000000030c0c7819 */ /* 0x000fe200000012ff */
[----:B------:R-:W5:Y:S01]  /*212a0*/  LD.E.128 R32, desc[UR60][R32.64] ;  /* 0x0000003c20207980 */ /* 0x000f62000c101d00 */
[----:B------:R-:W-:-:S02]  /*212b0*/  SHF.R.U64 R56, R56, 0x3, RZ ;  /* 0x0000000338387819 */ /* 0x000fc400000012ff */
[----:B------:R-:W-:Y:S02]  /*212c0*/  SHF.R.U64 R28, R28, 0x3, RZ ;  /* 0x000000031c1c7819 */ /* 0x000fe400000012ff */
[----:B------:R-:W-:Y:S01]  /*212d0*/  LOP3.LUT R56, R56, R57, RZ, 0x3c, !PT ;  /* 0x0000003938387212 */ /* 0x000fe200078e3cff */
[--C-:B------:R-:W-:Y:S01]  /*212e0*/  IMAD.X R57, RZ, RZ, R7.reuse, P2 ;  /* 0x000000ffff397224 */ /* 0x100fe200010e0607 */
[----:B------:R-:W-:Y:S02]  /*212f0*/  IADD3 R3, P2, R6, 0xf000, RZ ;  /* 0x0000f00006037810 */ /* 0x000fe40007f5e0ff */
[----:B------:R-:W-:Y:S01]  /*21300*/  LOP3.LUT R12, R12, R13, RZ, 0x3c, !PT ;  /* 0x0000000d0c0c7212 */ /* 0x000fe200078e3cff */
[----:B------:R-:W-:Y:S01]  /*21310*/  IMAD.X R13, RZ, RZ, R7, P4 ;  /* 0x000000ffff0d7224 */ /* 0x000fe200020e0607 */
[----:B------:R-:W-:Y:S02]  /*21320*/  LOP3.LUT R2, R3, 0x380, RZ, 0xc0, !PT ;  /* 0x0000038003027812 */ /* 0x000fe400078ec0ff */
[----:B------:R-:W-:-:S02]  /*21330*/  IADD3 R37, P0, R6, 0x4000, RZ ;  /* 0x0000400006257810 */ /* 0x000fc40007f1e0ff */
[C---:B------:R-:W-:Y:S02]  /*21340*/  IADD3 R41, P6, R6.reuse, 0x5000, RZ ;  /* 0x0000500006297810 */ /* 0x040fe40007fde0ff */
[----:B------:R-:W-:Y:S01]  /*21350*/  IADD3 R45, P5, R6, 0x6000, RZ ;  /* 0x00006000062d7810 */ /* 0x000fe20007fbe0ff */
[----:B------:R-:W-:Y:S01]  /*21360*/  IMAD.IADD R20, R159, 0x1, R20 ;  /* 0x000000019f147824 */ /* 0x000fe200078e0214 */
[----:B------:R-:W-:Y:S01]  /*21370*/  LOP3.LUT R28, R28, R29, RZ, 0x3c, !PT ;  /* 0x0000001d1c1c7212 */ /* 0x000fe200078e3cff */
[--C-:B------:R-:W-:Y:S01]  /*21380*/  IMAD.X R29, RZ, RZ, R7.reuse, P3 ;  /* 0x000000ffff1d7224 */ /* 0x100fe200018e0607 */
[C---:B------:R-:W-:Y:S01]  /*21390*/  IADD3 R49, P4, R6.reuse, 0x7000, RZ ;  /* 0x0000700006317810 */ /* 0x040fe20007f9e0ff */
[----:B------:R-:W-:Y:S01]  /*213a0*/  IMAD.X R81, RZ, RZ, R7, P2 ;  /* 0x000000ffff517224 */ /* 0x000fe200010e0607 */
[----:B------:R-:W-:Y:S01]  /*213b0*/  IADD3 R53, P3, R6, 0x8000, RZ ;  /* 0x0000800006357810 */ /* 0x000fe20007f7e0ff */
[----:B------:R-:W5:Y:S01]  /*213c0*/  LD.E.128 R12, desc[UR60][R12.64] ;  /* 0x0000003c0c0c7980 */ /* 0x000f62000c101d00 */
[----:B------:R-:W-:-:S02]  /*213d0*/  SHF.R.U64 R2, R2, 0x3, RZ ;  /* 0x0000000302027819 */ /* 0x000fc400000012ff */
[----:B------:R-:W-:Y:S01]  /*213e0*/  LOP3.LUT R36, R37, 0x380, RZ, 0xc0, !PT ;  /* 0x0000038025247812 */ /* 0x000fe200078ec0ff */
[----:B------:R-:W5:Y:S01]  /*213f0*/  LD.E.128 R28, desc[UR60][R28.64] ;  /* 0x0000003c1c1c7980 */ /* 0x000f62000c101d00 */
[----:B------:R-:W-:Y:S02]  /*21400*/  LOP3.LUT R40, R41, 0x380, RZ, 0xc0, !PT ;  /* 0x0000038029287812 */ /* 0x000fe400078ec0ff */
[----:B------:R-:W-:Y:S01]  /*21410*/  LOP3.LUT R44, R45, 0x380, RZ, 0xc0, !PT ;  /* 0x000003802d2c7812 */ /* 0x000fe200078ec0ff */
[----:B------:R-:W5:Y:S01]  /*21420*/  LD.E.128 R56, desc[UR60][R56.64] ;  /* 0x0000003c38387980 */ /* 0x000f62000c101d00 */
[----:B------:R-:W-:Y:S02]  /*21430*/  LOP3.LUT R48, R49, 0x380, RZ, 0xc0, !PT ;  /* 0x0000038031307812 */ /* 0x000fe400078ec0ff */
[----:B------:R-:W-:Y:S02]  /*21440*/  LOP3.LUT R52, R53, 0x380, RZ, 0xc0, !PT ;  /* 0x0000038035347812 */ /* 0x000fe400078ec0ff */
[----:B------:R-:W-:Y:S01]  /*21450*/  LOP3.LUT R80, R2, R3, RZ, 0x3c, !PT ;  /* 0x0000000302507212 */ /* 0x000fe200078e3cff */
[----:B------:R-:W-:Y:S01]  /*21460*/  IMAD.WIDE.U32 R2, R0, UR4, RZ ;  /* 0x0000000400027c25 */ /* 0x000fe2000f8e00ff */
[----:B------:R-:W-:Y:S01]  /*21470*/  SHF.R.U64 R36, R36, 0x3, RZ ;  /* 0x0000000324247819 */ /* 0x000fe200000012ff */
[----:B------:R-:W-:Y:S01]  /*21480*/  ULDC.64 UR4, c[0x0][0xae8] ;  /* 0x0002ba0000047ab9 */ /* 0x000fe20000000a00 */
[----:B------:R-:W-:-:S02]  /*21490*/  SHF.R.U64 R40, R40, 0x3, RZ ;  /* 0x0000000328287819 */ /* 0x000fc400000012ff */
[----:B------:R-:W-:Y:S02]  /*214a0*/  SHF.R.U64 R44, R44, 0x3, RZ ;  /* 0x000000032c2c7819 */ /* 0x000fe400000012ff */
[----:B------:R-:W-:Y:S02]  /*214b0*/  SHF.R.U64 R48, R48, 0x3, RZ ;  /* 0x0000000330307819 */ /* 0x000fe400000012ff */
[----:B------:R-:W-:Y:S01]  /*214c0*/  SHF.R.U64 R52, R52, 0x3, RZ ;  /* 0x0000000334347819 */ /* 0x000fe200000012ff */
[----:B------:R-:W-:Y:S01]  /*214d0*/  IMAD.IADD R3, R3, 0x1, R9 ;  /* 0x0000000103037824 */ /* 0x000fe200078e0209 */
        /* <DEDUP_REMOVED lines=10> */
[----:B------:R-:W-:Y:S01]  /*21580*/  IADD3 R61, P0, R6, 0xa000, RZ ;  /* 0x0000a000063d7810 */ /* 0x000fe20007f1e0ff */
[----:B------:R-:W-:Y:S01]  /*21590*/  IMAD.WIDE.U32 R2, R226, UR4, R2 ;  /* 0x00000004e2027c25 */ /* 0x000fe2000f8e0002 */
[C---:B------:R-:W-:Y:S01]  /*215a0*/  IADD3 R65, P6, R6.reuse, 0xb000, RZ ;  /* 0x0000b00006417810 */ /* 0x040fe20007fde0ff */
[----:B------:R-:W5:Y:S01]  /*215b0*/  LD.E.128 R36, desc[UR60][R36.64] ;  /* 0x0000003c24247980 */ /* 0x000f62000c101d00 */
[----:B------:R-:W-:-:S02]  /*215c0*/  IADD3 R69, P5, R6, 0xc000, RZ ;  /* 0x0000c00006457810 */ /* 0x000fc40007fbe0ff */
[----:B------:R-:W-:Y:S01]  /*215d0*/  IADD3 R73, P4, R6, 0xd000, RZ ;  /* 0x0000d00006497810 */ /* 0x000fe20007f9e0ff */
[----:B-1----:R-:W-:Y:S01]  /*215e0*/  @P1 IMAD.HI.U32 R0, R20, R21, RZ ;  /* 0x0000001514001227 */ /* 0x002fe200078e00ff */
[----:B------:R-:W-:Y:S01]  /*215f0*/  IADD3 R77, P3, R6, 0xe000, RZ ;  /* 0x0000e000064d7810 */ /* 0x000fe20007f7e0ff */
[----:B------:R-:W5:Y:S01]  /*21600*/  LD.E.128 R40, desc[UR60][R40.64] ;  /* 0x0000003c28287980 */ /* 0x000f62000c101d00 */
[----:B------:R-:W-:Y:S01]  /*21610*/  LOP3.LUT R60, R61, 0x380, RZ, 0xc0, !PT ;  /* 0x000003803d3c7812 */ /* 0x000fe200078ec0ff */
[----:B------:R-:W-:Y:S01]  /*21620*/  IMAD R3, R226, UR5, R3 ;  /* 0x00000005e2037c24 */ /* 0x000fe2000f8e0203 */
[----:B------:R-:W-:Y:S01]  /*21630*/  LOP3.LUT R64, R65, 0x380, RZ, 0xc0, !PT ;  /* 0x0000038041407812 */ /* 0x000fe200078ec0ff */
[----:B------:R-:W-:Y:S01]  /*21640*/  ULDC.64 UR4, c[0x0][0xaf0] ;  /* 0x0002bc0000047ab9 */ /* 0x000fe20000000a00 */
[----:B------:R-:W-:Y:S02]  /*21650*/  LOP3.LUT R68, R69, 0x380, RZ, 0xc0, !PT ;  /* 0x0000038045447812 */ /* 0x000fe400078ec0ff */
[----:B------:R-:W-:Y:S01]  /*21660*/  LOP3.LUT R5, R6, 0x380, RZ, 0xc0, !PT ;  /* 0x0000038006057812 */ /* 0x000fe200078ec0ff */
[----:B------:R-:W-:Y:S01]  /*21670*/  IMAD.MOV.U32 R9, RZ, RZ, R20 ;  /* 0x000000ffff097224 */ /* 0x000fe200078e0014 */
[----:B------:R-:W-:Y:S01]  /*21680*/  LOP3.LUT R72, R73, 0x380, RZ, 0xc0, !PT ;  /* 0x0000038049487812 */ /* 0x000fe200078ec0ff */
[----:B------:R-:W5:Y:S01]  /*21690*/  LD.E.128 R44, desc[UR60][R44.64] ;  /* 0x0000003c2c2c7980 */ /* 0x000f62000c101d00 */
[----:B------:R-:W-:Y:S01]  /*216a0*/  LOP3.LUT R76, R77, 0x380, RZ, 0xc0, !PT ;  /* 0x000003804d4c7812 */ /* 0x000fe200078ec0ff */
[----:B------:R-:W-:Y:S01]  /*216b0*/  IMAD R11, R11, UR4, RZ ;  /* 0x000000040b0b7c24 */ /* 0x000fe2000f8e02ff */
[----:B----4-:R-:W-:Y:S01]  /*216c0*/  @P1 SHF.R.U32.HI R9, RZ, R85, R0 ;  /* 0x00000055ff091219 */ /* 0x010fe20000011600 */
[----:B------:R-:W5:Y:S01]  /*216d0*/  LD.E.128 R48, desc[UR60][R48.64] ;  /* 0x0000003c30307980 */ /* 0x000f62000c101d00 */
[----:B------:R-:W-:-:S02]  /*216e0*/  SHF.R.U64 R60, R60, 0x3, RZ ;  /* 0x000000033c3c7819 */ /* 0x000fc400000012ff */
[----:B------:R-:W-:Y:S01]  /*216f0*/  SHF.R.U64 R64, R64, 0x3, RZ ;  /* 0x0000000340407819 */ /* 0x000fe200000012ff */
[----:B------:R-:W5:Y:S01]  /*21700*/  LD.E.128 R52, desc[UR60][R52.64] ;  /* 0x0000003c34347980 */ /* 0x000f62000c101d00 */
[----:B------:R-:W-:Y:S02]  /*21710*/  SHF.R.U64 R68, R68, 0x3, RZ ;  /* 0x0000000344447819 */ /* 0x000fe400000012ff */
[----:B------:R-:W-:Y:S01]  /*21720*/  SHF.R.U64 R72, R72, 0x3, RZ ;  /* 0x0000000348487819 */ /* 0x000fe200000012ff */
[----:B------:R-:W5:Y:S01]  /*21730*/  LD.E.128 R80, desc[UR60][R80.64] ;  /* 0x0000003c50507980 */ /* 0x000f62000c101d00 */
[----:B------:R-:W-:Y:S02]  /*21740*/  SHF.R.U64 R76, R76, 0x3, RZ ;  /* 0x000000034c4c7819 */ /* 0x000fe400000012ff */
[----:B------:R-:W-:Y:S01]  /*21750*/  SHF.R.U64 R5, R5, 0x3, RZ ;  /* 0x0000000305057819 */ /* 0x000fe200000012ff */
[C---:B------:R-:W-:Y:S01]  /*21760*/  IMAD R11, R10.reuse, UR5, R11 ;  /* 0x000000050a0b7c24 */ /* 0x040fe2000f8e020b */
[----:B------:R-:W-:Y:S01]  /*21770*/  SHF.R.S32.HI R0, RZ, 0x1f, R9 ;  /* 0x0000001fff007819 */ /* 0x000fe20000011409 */
[----:B------:R-:W-:Y:S01]  /*21780*/  IMAD.WIDE.U32 R2, R10, UR4, R2 ;  /* 0x000000040a027c25 */ /* 0x000fe2000f8e0002 */
[----:B------:R-:W-:Y:S01]  /*21790*/  LOP3.LUT R60, R60, R61, RZ, 0x3c, !PT ;  /* 0x0000003d3c3c7212 */ /* 0x000fe200078e3cff */
[----:B------:R-:W-:Y:S01]  /*217a0*/  ULDC.64 UR4, c[0x0][0xae0] ;  /* 0x0002b80000047ab9 */ /* 0x000fe20000000a00 */
[----:B------:R-:W-:Y:S01]  /*217b0*/  LOP3.LUT R64, R64, R65, RZ, 0x3c, !PT ;  /* 0x0000004140407212 */ /* 0x000fe200078e3cff */
[----:B------:R-:W-:Y:S01]  /*217c0*/  IMAD.MOV R21, RZ, RZ, -R9 ;  /* 0x000000ffff157224 */ /* 0x000fe200078e0a09 */
        /* <DEDUP_REMOVED lines=8> */
[----:B------:R-:W5:Y:S01]  /*21850*/  LD.E.128 R60, desc[UR60][R60.64] ;  /* 0x0000003c3c3c7980 */ /* 0x000f62000c101d00 */
[----:B------:R-:W-:-:S02]  /*21860*/  IMAD.X R77, RZ, RZ, R7, P3 ;  /* 0x000000ffff4d7224 */ /* 0x000fc400018e0607 */
[----:B------:R-:W-:Y:S01]  /*21870*/  IMAD.MOV.U32 R5, RZ, RZ, R7 ;  /* 0x000000ffff057224 */ /* 0x000fe200078e0007 */
[----:B------:R-:W5:Y:S01]  /*21880*/  LD.E.128 R64, desc[UR60][R64.64] ;  /* 0x0000003c40407980 */ /* 0x000f62000c101d00 */
[----:B------:R-:W-:Y:S02]  /*21890*/  IMAD.IADD R3, R3, 0x1, R11 ;  /* 0x0000000103037824 */ /* 0x000fe400078e020b */
[----:B------:R-:W-:Y:S01]  /*218a0*/  IMAD R0, R0, UR4, RZ ;  /* 0x0000000400007c24 */ /* 0x000fe2000f8e02ff */
[----:B------:R-:W5:Y:S01]  /*218b0*/  LD.E.128 R68, desc[UR60][R68.64] ;  /* 0x0000003c44447980 */ /* 0x000f62000c101d00 */
[----:B------:R-:W-:Y:S02]  /*218c0*/  IMAD R11, R156, R21, R20 ;  /* 0x000000159c0b7224 */ /* 0x000fe400078e0214 */
[C---:B------:R-:W-:Y:S01]  /*218d0*/  IMAD R21, R9.reuse, UR5, R0 ;  /* 0x0000000509157c24 */ /* 0x040fe2000f8e0200 */
[----:B------:R-:W5:Y:S01]  /*218e0*/  LD.E.128 R4, desc[UR60][R4.64] ;  /* 0x0000003c04047980 */ /* 0x000f62000c101d00 */
[----:B------:R-:W-:Y:S01]  /*218f0*/  IMAD.WIDE.U32 R2, R9, UR4, R2 ;  /* 0x0000000409027c25 */ /* 0x000fe2000f8e0002 */
[----:B------:R-:W-:Y:S01]  /*21900*/  SHF.R.S32.HI R0, RZ, 0x1f, R11 ;  /* 0x0000001fff007819 */ /* 0x000fe2000001140b */
[----:B------:R-:W-:Y:S01]  /*21910*/  ULDC.64 UR4, c[0x0][0xad8] ;  /* 0x0002b60000047ab9 */ /* 0x000fe20000000a00 */
[----:B------:R-:W5:Y:S04]  /*21920*/  LD.E.128 R72, desc[UR60][R72.64] ;  /* 0x0000003c48487980 */ /* 0x000f68000c101d00 */
[----:B------:R-:W5:Y:S01]  /*21930*/  LD.E.128 R76, desc[UR60][R76.64] ;  /* 0x0000003c4c4c7980 */ /* 0x000f62000c101d00 */
[----:B------:R-:W-:Y:S01]  /*21940*/  @!PT LDS RZ, [RZ] ;  /* 0x00000000fffff984 */ /* 0x000fe20000000800 */
[----:B------:R-:W-:Y:S01]  /*21950*/  @!PT LDS RZ, [RZ] ;  /* 0x00000000fffff984 */ /* 0x000fe20000000800 */
[----:B------:R-:W-:Y:S01]  /*21960*/  @!PT LDS RZ, [RZ] ;  /* 0x00000000fffff984 */ /* 0x000fe20000000800 */
[----:B------:R-:W-:Y:S01]  /*21970*/  @!PT LDS RZ, [RZ] ;  /* 0x00000000fffff984 */ /* 0x000fe20000000800 */
[----:B------:R0:W-:Y:S06]  /*21980*/  MEMBAR.ALL.CTA ;  /* 0x0000000000007992 */ /* 0x0001ec0000008000 */
[----:B0-----:R-:W0:Y:S01]  /*21990*/  FENCE.VIEW.ASYNC.S ;  /* 0x00000000000073c6 */ /* 0x001e220000000000 */
[----:B------:R-:W-:-:S02]  /*219a0*/  IMAD.IADD R3, R3, 0x1, R21 ;  /* 0x0000000103037824 */ /* 0x000fc400078e0215 */
[----:B------:R-:W-:Y:S02]  /*219b0*/  IMAD R0, R0, UR4, RZ ;  /* 0x0000000400007c24 */ /* 0x000fe4000f8e02ff */
[----:B------:R-:W-:Y:S02]  /*219c0*/  IMAD.IADD R9, R158, 0x1, R159 ;  /* 0x000000019e097824 */ /* 0x000fe400078e029f */
[C---:B------:R-:W-:Y:S02]  /*219d0*/  IMAD R85, R11.reuse, UR5, R0 ;  /* 0x000000050b557c24 */ /* 0x040fe4000f8e0200 */
[----:B------:R-:W-:Y:S01]  /*219e0*/  IMAD.WIDE.U32 R2, R11, UR4, R2 ;  /* 0x000000040b027c25 */ /* 0x000fe2000f8e0002 */
[----:B------:R-:W-:Y:S01]  /*219f0*/  ISETP.GE.AND P2, PT, R9, R8, PT ;  /* 0x000000080900720c */ /* 0x000fe20003f46270 */
[----:B------:R-:W-:Y:S02]  /*21a00*/  ULDC.64 UR4, c[0x0][0xa80] ;  /* 0x0002a00000047ab9 */ /* 0x000fe40000000a00 */
[----:B------:R-:W-:Y:S01]  /*21a10*/  IMAD.IADD R3, R3, 0x1, R85 ;  /* 0x0000000103037824 */ /* 0x000fe200078e0255 */
[----:B------:R-:W-:Y:S01]  /*21a20*/  LEA R24, P3, R2, UR4, 0x1 ;  /* 0x0000000402187c11 */ /* 0x000fe2000f8608ff */
[----:B------:R-:W-:-:S03]  /*21a30*/  VIADD R0, R17, 0x30820 ;  /* 0x0003082011007836 */ /* 0x000fc60000000000 */
[----:B------:R-:W-:Y:S02]  /*21a40*/  LEA.HI.X R86, R2, UR5, R3, 0x1, P3 ;  /* 0x0000000502567c11 */ /* 0x000fe400098f0c03 */
[----:B------:R-:W-:Y:S01]  /*21a50*/  PRMT R0, RZ, 0x654, R0 ;  /* 0x00000654ff007816 */ /* 0x000fe20000000000 */
[C---:B------:R-:W-:Y:S02]  /*21a60*/  VIADD R21, R9.reuse, 0x20 ;  /* 0x0000002009157836 */ /* 0x040fe40000000000 */
[----:B------:R-:W-:Y:S01]  /*21a70*/  VIADD R11, R9, 0x40 ;  /* 0x00000040090b7836 */ /* 0x000fe20000000000 */
[----:B0-----:R3:W-:Y:S01]  /*21a80*/  SYNCS.ARRIVE.TRANS64.RED.A1T0 RZ, [R0+URZ], RZ ;  /* 0x000000ff00ff79a7 */ /* 0x0017e2000810043f */
[----:B------:R3:W0:Y:S01]  /*21a90*/  SHFL.IDX PT, R84, R24, RZ, 0x181f ;  /* 0x00181fff18547589 */ /* 0x00062200000e0000 */
[----:B------:R-:W-:-:S03]  /*21aa0*/  ISETP.GE.AND P1, PT, R21, R8, PT ;  /* 0x000000081500720c */ /* 0x000fc60003f26270 */
[----:B------:R3:W1:Y:S01]  /*21ab0*/  SHFL.IDX PT, R85, R86, RZ, 0x181f ;  /* 0x00181fff56557589 */ /* 0x00066200000e0000 */
[----:B------:R-:W-:Y:S01]  /*21ac0*/  ISETP.GE.AND P0, PT, R11, R8, PT ;  /* 0x000000080b00720c */ /* 0x000fe20003f06270 */
[----:B------:R-:W-:-:S12]  /*21ad0*/  @P2 BRA `(.L_x_1830) ;  /* 0x0000000000442947 */ /* 0x000fd80003800000 */
[----:B------:R-:W-:Y:S02]  /*21ae0*/  ULDC UR4, c[0x0][0xac8] ;  /* 0x0002b20000047ab9 */ /* 0x000fe40000000800 */
[----:B------:R-:W-:Y:S02]  /*21af0*/  ISETP.GE.AND P5, PT, R18, UR4, PT ;  /* 0x0000000412007c0c */ /* 0x000fe4000bfa6270 */
[----:B------:R-:W-:Y:S02]  /*21b00*/  ISETP.GE.AND P4, PT, R203, UR4, PT ;  /* 0x00000004cb007c0c */ /* 0x000fe4000bf86270 */
[----:B------:R-:W-:Y:S02]  /*21b10*/  ISETP.GE.AND P3, PT, R22, UR4, PT ;  /* 0x0000000416007c0c */ /* 0x000fe4000bf66270 */
[----:B------:R-:W-:-:S07]  /*21b20*/  ISETP.GE.AND P2, PT, R23, UR4, PT ;  /* 0x0000000417007c0c */ /* 0x000fce000bf46270 */
[----:B0-----:R-:W-:-:S04]  /*21b30*/  @!P5 LEA R2, P6, R18, R84, 0x1 ;  /* 0x000000541202d211 */ /* 0x001fc800078c08ff */
[----:B-1----:R-:W-:Y:S02]  /*21b40*/  @!P5 LEA.HI.X R3, R18, R85, R19, 0x1, P6 ;  /* 0x000000551203d211 */ /* 0x002fe400030f0c13 */
        /* <DEDUP_REMOVED lines=10> */
.L_x_1830:
[----:B------:R-:W-:Y:S05]  /*21bf0*/  BSYNC B1 ;  /* 0x0000000000017941 */ /* 0x000fea0003800000 */
.L_x_1829:
[----:B--2---:R2:W4:Y:S01]  /*21c00*/  SHFL.IDX PT, R11, R86, 0x1, 0x181f ;  /* 0x00381f00560b7f89 */ /* 0x00452200000e0000 */
        /* <DEDUP_REMOVED lines=8> */
[CC--:B0-----:R-:W-:Y:S02]  /*21c90*/  @!P4 LEA R2, P6, R18.reuse, R10.reuse, 0x1 ;  /* 0x0000000a1202c211 */ /* 0x0c1fe400078c08ff */
[CC--:B-----5:R-:W-:Y:S02]  /*21ca0*/  @!P3 LEA R4, P5, R201.reuse, R10.reuse, 0x1 ;  /* 0x0000000ac904b211 */ /* 0x0e0fe400078a08ff */
[-C--:B----4-:R-:W-:Y:S02]  /*21cb0*/  @!P4 LEA.HI.X R3, R18, R11.reuse, R19, 0x1, P6 ;  /* 0x0000000b1203c211 */ /* 0x090fe400030f0c13 */
[-C--:B------:R-:W-:Y:S02]  /*21cc0*/  @!P2 LEA R6, P6, R22, R10.reuse, 0x1 ;  /* 0x0000000a1606a211 */ /* 0x080fe400078c08ff */
        /* <DEDUP_REMOVED lines=8> */
.L_x_1832:
[----:B------:R-:W-:Y:S05]  /*21d50*/  BSYNC B1 ;  /* 0x0000000000017941 */ /* 0x000fea0003800000 */
.L_x_1831:
[----:B0---4-:R0:W4:Y:S01]  /*21d60*/  SHFL.IDX PT, R11, R86, 0x2, 0x181f ;  /* 0x00581f00560b7f89 */ /* 0x01112200000e0000 */
        /* <DEDUP_REMOVED lines=9> */
[-C--:B-----5:R-:W-:Y:S02]  /*21e00*/  @!P2 LEA R4, P5, R201, R10.reuse, 0x1 ;  /* 0x0000000ac904a211 */ /* 0x0a0fe400078a08ff */
[-C--:B------:R-:W-:Y:S02]  /*21e10*/  @!P1 LEA R6, P4, R22, R10.reuse, 0x1 ;  /* 0x0000000a16069211 */ /* 0x080fe400078808ff */
[-C--:B----4-:R-:W-:Y:S02]  /*21e20*/  @!P3 LEA.HI.X R3, R18, R11.reuse, R19, 0x1, P6 ;  /* 0x0000000b1203b211 */ /* 0x090fe400030f0c13 */
        /* <DEDUP_REMOVED lines=8> */
.L_x_1834:
[----:B------:R-:W-:Y:S05]  /*21eb0*/  BSYNC B1 ;  /* 0x0000000000017941 */ /* 0x000fea0003800000 */
.L_x_1833:
[----:B------:R-:W-:Y:S01]  /*21ec0*/  VIADD R9, R9, 0x60 ;  /* 0x0000006009097836 */ /* 0x000fe20000000000 */
[----:B0---4-:R0:W4:Y:S04]  /*21ed0*/  SHFL.IDX PT, R11, R86, 0x3, 0x181f ;  /* 0x00781f00560b7f89 */ /* 0x01112800000e0000 */
[----:B------:R-:W-:Y:S01]  /*21ee0*/  ISETP.GE.AND P0, PT, R9, R8, PT ;  /* 0x000000080900720c */ /* 0x000fe20003f06270 */
[----:B--23--:R-:W2:-:S12]  /*21ef0*/  SHFL.IDX PT, R24, R24, 0x3, 0x181f ;  /* 0x00781f0018187f89 */ /* 0x00ce9800000e0000 */
[----:B0-----:R-:W-:Y:S05]  /*21f00*/  @P0 BRA `(.L_x_1835) ;  /* 0x00000028002c0947 */ /* 0x001fea0003800000 */
[----:B------:R-:W-:Y:S02]  /*21f10*/  ULDC UR4, c[0x0][0xac8] ;  /* 0x0002b20000047ab9 */ /* 0x000fe40000000800 */
[----:B------:R-:W-:Y:S02]  /*21f20*/  ISETP.GE.AND P3, PT, R18, UR4, PT ;  /* 0x0000000412007c0c */ /* 0x000fe4000bf66270 */
[----:B------:R-:W-:Y:S02]  /*21f30*/  ISETP.GE.AND P4, PT, R203, UR4, PT ;  /* 0x00000004cb007c0c */ /* 0x000fe4000bf86270 */
[----:B------:R-:W-:-:S09]  /*21f40*/  ISETP.GE.AND P5, PT, R22, UR4, PT ;  /* 0x0000000416007c0c */ /* 0x000fd2000bfa6270 */
[-C--:B--2---:R-:W-:Y:S02]  /*21f50*/  @!P3 LEA R2, P0, R18, R24.reuse, 0x1 ;  /* 0x000000181202b211 */ /* 0x084fe400078008ff */
[CC--:B-----5:R-:W-:Y:S02]  /*21f60*/  @!P4 LEA R4, P1, R201.reuse, R24.reuse, 0x1 ;  /* 0x00000018c904c211 */ /* 0x0e0fe400078208ff */
[----:B------:R-:W-:Y:S02]  /*21f70*/  @!P5 LEA R6, P2, R22, R24, 0x1 ;  /* 0x000000181606d211 */ /* 0x000fe400078408ff */
[-C--:B----4-:R-:W-:Y:S02]  /*21f80*/  @!P3 LEA.HI.X R3, R18, R11.reuse, R19, 0x1, P0 ;  /* 0x0000000b1203b211 */ /* 0x090fe400000f0c13 */
        /* <DEDUP_REMOVED lines=11> */
.L_x_1828:
[----:B------:R-:W1:Y:S01]  /*22040*/  @P1 LDC R7, c[0x0][0xbec] ;  /* 0x0002fb00ff071b82 */ /* 0x000e620000000800 */
[----:B------:R-:W-:Y:S01]  /*22050*/  ULDC.64 UR4, c[0x0][0xb08] ;  /* 0x0002c20000047ab9 */ /* 0x000fe20000000a00 */
[----:B0-----:R-:W-:Y:S01]  /*22060*/  IMAD.MOV.U32 R12, RZ, RZ, R92 ;  /* 0x000000ffff0c7224 */ /* 0x001fe200078e005c */
[----:B------:R-:W-:Y:S01]  /*22070*/  BSSY B1, `(.L_x_1836) ;  /* 0x000010b000017945 */ /* 0x000fe20003800000 */
[----:B------:R-:W-:Y:S01]  /*22080*/  IMAD R9, R9, UR4, RZ ;  /* 0x0000000409097c24 */ /* 0x000fe2000f8e02ff */
[----:B------:R-:W-:Y:S01]  /*22090*/  SHF.R.S32.HI R220, RZ, 0x1f, R225 ;  /* 0x0000001fffdc7819 */ /* 0x000fe200000114e1 */
[C---:B------:R-:W-:Y:S02]  /*220a0*/  VIADD R154, R225.reuse, 0xf0 ;  /* 0x000000f0e19a7836 */ /* 0x040fe40000000000 */
[----:B------:R-:W0:Y:S01]  /*220b0*/  @P1 LDC R6, c[0x0][0xbf0] ;  /* 0x0002fc00ff061b82 */ /* 0x000e220000000800 */
[----:B------:R-:W-:Y:S02]  /*220c0*/  IMAD R9, R0, UR5, R9 ;  /* 0x0000000500097c24 */ /* 0x000fe4000f8e0209 */
[C---:B------:R-:W-:Y:S01]  /*220d0*/  VIADD R158, R225.reuse, 0xe0 ;  /* 0x000000e0e19e7836 */ /* 0x040fe20000000000 */
[----:B------:R-:W-:Y:S01]  /*220e0*/  SHF.R.S32.HI R154, RZ, 0x1f, R154 ;  /* 0x0000001fff9a7819 */ /* 0x000fe2000001149a */
[----:B------:R-:W-:-:S02]  /*220f0*/  VIADD R160, R225, 0xd8 ;  /* 0x000000d8e1a07836 */ /* 0x000fc40000000000 */
        /* <DEDUP_REMOVED lines=10> */
[----:B-1----:R-:W-:Y:S01]  /*221a0*/  @P1 IMAD.HI.U32 R7, R92, R7, RZ ;  /* 0x000000075c071227 */ /* 0x002fe200078e00ff */
[----:B------:R-:W-:-:S02]  /*221b0*/  SHF.R.S32.HI R168, RZ, 0x1f, R168 ;  /* 0x0000001fffa87819 */ /* 0x000fc400000114a8 */
[----:B------:R-:W-:Y:S01]  /*221c0*/  SHF.R.S32.HI R170, RZ, 0x1f, R170 ;  /* 0x0000001fffaa7819 */ /* 0x000fe200000114aa */
[C---:B------:R-:W-:Y:S02]  /*221d0*/  VIADD R172, R225.reuse, 0xa8 ;  /* 0x000000a8e1ac7836 */ /* 0x040fe40000000000 */
[----:B------:R-:W-:Y:S01]  /*221e0*/  VIADD R174, R225, 0xa0 ;  /* 0x000000a0e1ae7836 */ /* 0x000fe20000000000 */
[----:B0-----:R-:W-:Y:S01]  /*221f0*/  @P1 SHF.R.U32.HI R12, RZ, R6, R7 ;  /* 0x00000006ff0c1219 */ /* 0x001fe20000011607 */
[----:B------:R-:W-:Y:S01]  /*22200*/  IMAD.WIDE.U32 R6, R0, UR4, RZ ;  /* 0x0000000400067c25 */ /* 0x000fe2000f8e00ff */
[----:B------:R-:W-:Y:S01]  /*22210*/  ULDC.64 UR4, c[0x0][0xb38] ;  /* 0x0002ce0000047ab9 */ /* 0x000fe20000000a00 */
[----:B------:R-:W-:Y:S02]  /*22220*/  SHF.R.S32.HI R0, RZ, 0x1f, R10 ;  /* 0x0000001fff007819 */ /* 0x000fe4000001140a */
[----:B------:R-:W-:Y:S01]  /*22230*/  IMAD.IADD R7, R7, 0x1, R9 ;  /* 0x0000000107077824 */ /* 0x000fe200078e0209 */
[----:B------:R-:W-:Y:S01]  /*22240*/  SHF.R.S32.HI R9, RZ, 0x1f, R12 ;  /* 0x0000001fff097819 */ /* 0x000fe2000001140c */
[----:B------:R-:W-:Y:S01]  /*22250*/  VIADD R176, R225, 0x98 ;  /* 0x00000098e1b07836 */ /* 0x000fe20000000000 */
[----:B------:R-:W-:Y:S01]  /*22260*/  SHF.R.S32.HI R172, RZ, 0x1f, R172 ;  /* 0x0000001fffac7819 */ /* 0x000fe200000114ac */
[----:B------:R-:W-:Y:S01]  /*22270*/  IMAD.WIDE.U32 R6, R226, UR4, R6 ;  /* 0x00000004e2067c25 */ /* 0x000fe2000f8e0006 */
[----:B------:R-:W-:-:S02]  /*22280*/  SHF.R.S32.HI R174, RZ, 0x1f, R174 ;  /* 0x0000001fffae7819 */ /* 0x000fc400000114ae */
[----:B------:R-:W-:Y:S01]  /*22290*/  SHF.R.S32.HI R176, RZ, 0x1f, R176 ;  /* 0x0000001fffb07819 */ /* 0x000fe200000114b0 */
[----:B------:R-:W-:Y:S01]  /*222a0*/  IMAD R7, R226, UR5, R7 ;  /* 0x00000005e2077c24 */ /* 0x000fe2000f8e0207 */
[----:B------:R-:W-:Y:S01]  /*222b0*/  ULDC.64 UR4, c[0x0][0xb40] ;  /* 0x0002d00000047ab9 */ /* 0x000fe20000000a00 */
[----:B------:R-:W-:Y:S02]  /*222c0*/  VIADD R178, R225, 0x90 ;  /* 0x00000090e1b27836 */ /* 0x000fe40000000000 */
[----:B------:R-:W-:Y:S02]  /*222d0*/  IMAD R0, R0, UR4, RZ ;  /* 0x0000000400007c24 */ /* 0x000fe4000f8e02ff */
[----:B------:R-:W-:Y:S01]  /*222e0*/  IMAD.WIDE.U32 R6, R10, UR4, R6 ;  /* 0x000000040a067c25 */ /* 0x000fe2000f8e0006 */
[----:B------:R-:W-:-:S03]  /*222f0*/  SHF.R.S32.HI R178, RZ, 0x1f, R178 ;  /* 0x0000001fffb27819 */ /* 0x000fc600000114b2 */
[----:B------:R-:W-:Y:S01]  /*22300*/  IMAD R0, R10, UR5, R0 ;  /* 0x000000050a007c24 */ /* 0x000fe2000f8e0200 */
[----:B------:R-:W-:Y:S01]  /*22310*/  ULDC.64 UR4, c[0x0][0xb48] ;  /* 0x0002d20000047ab9 */ /* 0x000fe20000000a00 */
[----:B------:R-:W-:Y:S02]  /*22320*/  VIADD R180, R225, 0x88 ;  /* 0x00000088e1b47836 */ /* 0x000fe40000000000 */
[----:B------:R-:W-:Y:S02]  /*22330*/  IMAD.IADD R7, R7, 0x1, R0 ;  /* 0x0000000107077824 */ /* 0x000fe400078e0200 */
[----:B------:R-:W-:Y:S01]  /*22340*/  IMAD.MOV R0, RZ, RZ, -R12 ;  /* 0x000000ffff007224 */ /* 0x000fe200078e0a0c */
[----:B------:R-:W-:Y:S01]  /*22350*/  SHF.R.S32.HI R180, RZ, 0x1f, R180 ;  /* 0x0000001fffb47819 */ /* 0x000fe200000114b4 */
[----:B------:R-:W-:-:S04]  /*22360*/  IMAD.WIDE.U32 R6, R157, UR4, R6 ;  /* 0x000000049d067c25 */ /* 0x000fc8000f8e0006 */
[----:B------:R-:W-:Y:S01]  /*22370*/  IMAD R7, R157, UR5, R7 ;  /* 0x000000059d077c24 */ /* 0x000fe2000f8e0207 */
[----:B------:R-:W-:Y:S01]  /*22380*/  ULDC.64 UR4, c[0x0][0xb30] ;  /* 0x0002cc0000047ab9 */ /* 0x000fe20000000a00 */
[----:B------:R-:W-:Y:S02]  /*22390*/  IMAD R0, R156, R0, R92 ;  /* 0x000000009c007224 */ /* 0x000fe400078e025c */
[----:B------:R-:W-:Y:S02]  /*223a0*/  IMAD R9, R9, UR4, RZ ;  /* 0x0000000409097c24 */ /* 0x000fe4000f8e02ff */
[----:B------:R-:W-:Y:S01]  /*223b0*/  IMAD.WIDE.U32 R6, R12, UR4, R6 ;  /* 0x000000040c067c25 */ /* 0x000fe2000f8e0006 */
[----:B------:R-:W-:-:S03]  /*223c0*/  SHF.R.S32.HI R10, RZ, 0x1f, R0 ;  /* 0x0000001fff0a7819 */ /* 0x000fc60000011400 */
[----:B------:R-:W-:Y:S01]  /*223d0*/  IMAD R9, R12, UR5, R9 ;  /* 0x000000050c097c24 */ /* 0x000fe2000f8e0209 */
[----:B------:R-:W-:Y:S01]  /*223e0*/  ULDC.64 UR4, c[0x0][0xb28] ;  /* 0x0002ca0000047ab9 */ /* 0x000fe20000000a00 */
[----:B------:R-:W-:Y:S02]  /*223f0*/  VIADD R92, R225, 0xf8 ;  /* 0x000000f8e15c7836 */ /* 0x000fe40000000000 */
[----:B------:R-:W-:Y:S02]  /*22400*/  IMAD.IADD R7, R7, 0x1, R9 ;  /* 0x0000000107077824 */ /* 0x000fe400078e0209 */
[----:B------:R-:W-:Y:S01]  /*22410*/  IMAD R10, R10, UR4, RZ ;  /* 0x000000040a0a7c24 */ /* 0x000fe2000f8e02ff */
[----:B------:R-:W-:Y:S01]  /*22420*/  SHF.R.S32.HI R92, RZ, 0x1f, R92 ;  /* 0x0000001fff5c7819 */ /* 0x000fe2000001145c */
[----:B------:R-:W-:-:S04]  /*22430*/  IMAD.WIDE.U32 R6, R0, UR4, R6 ;  /* 0x0000000400067c25 */ /* 0x000fc8000f8e0006 */
[----:B------:R-:W-:Y:S01]  /*22440*/  IMAD R10, R0, UR5, R10 ;  /* 0x00000005000a7c24 */ /* 0x000fe2000f8e020a */
[----:B------:R-:W-:Y:S01]  /*22450*/  ULDC.64 UR4, c[0x0][0xb00] ;  /* 0x0002c00000047ab9 */ /* 0x000fe20000000a00 */
[----:B------:R-:W-:Y:S01]  /*22460*/  VIADD R156, R225, 0xe8 ;  /* 0x000000e8e19c7836 */ /* 0x000fe20000000000 */
[C---:B------:R-:W-:Y:S01]  /*22470*/  LEA R0, P0, R6.reuse, UR4, 0x2 ;  /* 0x0000000406007c11 */ /* 0x040fe2000f8010ff */
[----:B------:R-:W-:Y:S02]  /*22480*/  IMAD.IADD R9, R7, 0x1, R10 ;  /* 0x0000000107097824 */ /* 0x000fe400078e020a */
[C---:B------:R-:W-:Y:S01]  /*22490*/  VIADD R182, R225.reuse, 0x80 ;  /* 0x00000080e1b67836 */ /* 0x040fe20000000000 */
[----:B------:R-:W-:Y:S01]  /*224a0*/  SHF.R.S32.HI R156, RZ, 0x1f, R156 ;  /* 0x0000001fff9c7819 */ /* 0x000fe2000001149c */
[----:B------:R-:W-:Y:S01]  /*224b0*/  VIADD R184, R225, 0x78 ;  /* 0x00000078e1b87836 */ /* 0x000fe20000000000 */
[----:B------:R-:W-:Y:S01]  /*224c0*/  LEA.HI.X R9, R6, UR5, R9, 0x2, P0 ;  /* 0x0000000506097c11 */ /* 0x000fe200080f1409 */
[----:B------:R-:W-:Y:S01]  /*224d0*/  VIADD R6, R17, 0x30820 ;  /* 0x0003082011067836 */ /* 0x000fe20000000000 */
[----:B------:R-:W-:Y:S01]  /*224e0*/  ISETP.GE.AND P0, PT, R20, R8, PT ;  /* 0x000000081400720c */ /* 0x000fe20003f06270 */
[C---:B------:R-:W-:Y:S01]  /*224f0*/  VIADD R186, R225.reuse, 0x70 ;  /* 0x00000070e1ba7836 */ /* 0x040fe20000000000 */
[----:B------:R0:W1:Y:S01]  /*22500*/  SHFL.IDX PT, R20, R0, RZ, 0x1c1f ;  /* 0x001c1fff00147589 */ /* 0x00006200000e0000 */
[C---:B------:R-:W-:Y:S01]  /*22510*/  VIADD R188, R225.reuse, 0x68 ;  /* 0x00000068e1bc7836 */ /* 0x040fe20000000000 */
[----:B------:R-:W-:Y:S01]  /*22520*/  PRMT R6, RZ, 0x654, R6 ;  /* 0x00000654ff067816 */ /* 0x000fe20000000006 */
[C---:B------:R-:W-:Y:S01]  /*22530*/  VIADD R190, R225.reuse, 0x60 ;  /* 0x00000060e1be7836 */ /* 0x040fe20000000000 */
[----:B------:R0:W2:Y:S01]  /*22540*/  SHFL.IDX PT, R10, R9, RZ, 0x1c1f ;  /* 0x001c1fff090a7589 */ /* 0x0000a200000e0000 */
[C---:B------:R-:W-:Y:S01]  /*22550*/  VIADD R192, R225.reuse, 0x58 ;  /* 0x00000058e1c07836 */ /* 0x040fe20000000000 */
[----:B------:R0:W-:Y:S01]  /*22560*/  SYNCS.ARRIVE.TRANS64.RED.A1T0 RZ, [R6+URZ], RZ ;  /* 0x000000ff06ff79a7 */ /* 0x0001e2000810043f */
        /* <DEDUP_REMOVED lines=32> */
[----:B------:R-:W-:-:S02]  /*22770*/  VIADD R163, R225, 0xc8 ;  /* 0x000000c8e1a37836 */ /* 0x000fc40000000000 */
[C---:B------:R-:W-:Y:S02]  /*22780*/  VIADD R165, R225.reuse, 0xc0 ;  /* 0x000000c0e1a57836 */ /* 0x040fe40000000000 */
[C---:B------:R-:W-:Y:S02]  /*22790*/  VIADD R167, R225.reuse, 0xb8 ;  /* 0x000000b8e1a77836 */ /* 0x040fe40000000000 */
[C---:B------:R-:W-:Y:S02]  /*227a0*/  VIADD R169, R225.reuse, 0xb0 ;  /* 0x000000b0e1a97836 */ /* 0x040fe40000000000 */
[C---:B------:R-:W-:Y:S02]  /*227b0*/  VIADD R171, R225.reuse, 0xa8 ;  /* 0x000000a8e1ab7836 */ /* 0x040fe40000000000 */
[C---:B------:R-:W-:Y:S02]  /*227c0*/  VIADD R173, R225.reuse, 0xa0 ;  /* 0x000000a0e1ad7836 */ /* 0x040fe40000000000 */
        /* <DEDUP_REMOVED lines=18> */
[----:B------:R-:W-:Y:S01]  /*228f0*/  VIADD R217, R225, 0x8 ;  /* 0x00000008e1d97836 */ /* 0x000fe20000000000 */
[----:B012---:R-:W-:Y:S06]  /*22900*/  @P0 BRA `(.L_x_1837) ;  /* 0x0000000800040947 */ /* 0x007fec0003800000 */
[----:B------:R-:W-:Y:S02]  /*22910*/  ULDC UR4, c[0x0][0xac8] ;  /* 0x0002b20000047ab9 */ /* 0x000fe40000000800 */
[----:B------:R-:W-:Y:S02]  /*22920*/  ISETP.GE.AND P0, PT, R225, UR4, PT ;  /* 0x00000004e1007c0c */ /* 0x000fe4000bf06270 */
[----:B------:R-:W-:Y:S02]  /*22930*/  ISETP.GE.AND P5, PT, R191, UR4, PT ;  /* 0x00000004bf007c0c */ /* 0x000fe4000bfa6270 */
[----:B------:R-:W-:Y:S02]  /*22940*/  ISETP.GE.AND P4, PT, R189, UR4, PT ;  /* 0x00000004bd007c0c */ /* 0x000fe4000bf86270 */
[----:B------:R-:W-:-:S07]  /*22950*/  ISETP.GE.AND P3, PT, R187, UR4, PT ;  /* 0x00000004bb007c0c */ /* 0x000fce000bf66270 */
[----:B------:R-:W-:-:S04]  /*22960*/  @!P0 LEA R6, P1, R225, R20, 0x2 ;  /* 0x00000014e1068211 */ /* 0x000fc800078210ff */
[----:B------:R-:W-:-:S05]  /*22970*/  @!P0 LEA.HI.X R7, R225, R10, R220, 0x2, P1 ;  /* 0x0000000ae1078211 */ /* 0x000fca00008f14dc */
        /* <DEDUP_REMOVED lines=55> */
[----:B------:R-:W-:Y:S02]  /*22cf0*/  @!P0 LEA.HI.X R7, R185, R10, R186, 0x2, P4 ;  /* 0x0000000ab9078211 */ /* 0x000fe400020f14ba */
[----:B------:R-:W-:Y:S02]  /*22d00*/  ISETP.GE.AND P4, PT, R177, UR4, PT ;  /* 0x00000004b1007c0c */ /* 0x000fe4000bf86270 */
[-C--:B-1----:R-:W-:Y:S01]  /*22d10*/  @!P1 LEA R12, P5, R183, R20.reuse, 0x2 ;  /* 0x00000014b70c9211 */ /* 0x082fe200078a10ff */
[----:B------:R0:W-:Y:S01]  /*22d20*/  @!P0 ST.E.64 desc[UR60][R6.64], R80 ;  /* 0x0000005006008985 */ /* 0x0001e2000c101b3c */
[----:B--2---:R-:W-:Y:S02]  /*22d30*/  @!P2 LEA R14, P6, R181, R20, 0x2 ;  /* 0x00000014b50ea211 */ /* 0x004fe400078c10ff */
        /* <DEDUP_REMOVED lines=12> */
[----:B------:R-:W-:Y:S02]  /*22e00*/  ISETP.GE.AND P0, PT, R169, UR4, PT ;  /* 0x00000004a9007c0c */ /* 0x000fe4000bf06270 */
[----:B--2---:R-:W-:Y:S01]  /*22e10*/  @!P5 LEA R14, P6, R175, R20, 0x2 ;  /* 0x00000014af0ed211 */ /* 0x004fe200078c10ff */
[----:B------:R1:W-:Y:S01]  /*22e20*/  @!P4 ST.E.64 desc[UR60][R12.64], R96 ;  /* 0x000000600c00c985 */ /* 0x0003e2000c101b3c */
[----:B------:R-:W-:Y:S02]  /*22e30*/  ISETP.GE.AND P4, PT, R165, UR4, PT ;  /* 0x00000004a5007c0c */ /* 0x000fe4000bf86270 */
[----:B------:R-:W-:Y:S02]  /*22e40*/  @!P5 LEA.HI.X R15, R175, R10, R176, 0x2, P6 ;  /* 0x0000000aaf0fd211 */ /* 0x000fe400030f14b0 */
[----:B0-----:R-:W-:-:S03]  /*22e50*/  @!P2 LEA R2, P6, R173, R20, 0x2 ;  /* 0x00000014ad02a211 */ /* 0x001fc600078c10ff */
[----:B------:R-:W-:Y:S01]  /*22e60*/  @!P5 ST.E.64 desc[UR60][R14.64], R100 ;  /* 0x000000640e00d985 */ /* 0x000fe2000c101b3c */
[----:B------:R-:W-:Y:S02]  /*22e70*/  @!P1 LEA R6, P3, R171, R20, 0x2 ;  /* 0x00000014ab069211 */ /* 0x000fe400078610ff */
[----:B------:R-:W-:Y:S02]  /*22e80*/  ISETP.GE.AND P5, PT, R167, UR4, PT ;  /* 0x00000004a7007c0c */ /* 0x000fe4000bfa6270 */
[----:B------:R-:W-:Y:S02]  /*22e90*/  @!P2 LEA.HI.X R3, R173, R10, R174, 0x2, P6 ;  /* 0x0000000aad03a211 */ /* 0x000fe400030f14ae */
[----:B-1----:R-:W-:Y:S02]  /*22ea0*/  @!P0 LEA R12, P6, R169, R20, 0x2 ;  /* 0x00000014a90c8211 */ /* 0x002fe400078c10ff */
        /* <DEDUP_REMOVED lines=8> */
[----:B-1----:R-:W-:-:S02]  /*22f30*/  @!P4 LEA R6, P2, R165, R20, 0x2 ;  /* 0x00000014a506c211 */ /* 0x002fc400078410ff */
[----:B------:R-:W-:Y:S02]  /*22f40*/  @!P5 LEA.HI.X R3, R167, R10, R168, 0x2, P1 ;  /* 0x0000000aa703d211 */ /* 0x000fe400008f14a8 */
[----:B--2---:R-:W-:Y:S02]  /*22f50*/  @!P3 LEA R12, P6, R163, R20, 0x2 ;  /* 0x00000014a30cb211 */ /* 0x004fe400078c10ff */
        /* <DEDUP_REMOVED lines=10> */
[----:B------:R-:W-:Y:S02]  /*23000*/  @!P0 LEA.HI.X R3, R161, R10, R162, 0x2, P5 ;  /* 0x0000000aa1038211 */ /* 0x000fe400028f14a2 */
[----:B------:R-:W-:Y:S02]  /*23010*/  ISETP.GE.AND P5, PT, R24, UR4, PT ;  /* 0x0000000418007c0c */ /* 0x000fe4000bfa6270 */
[C---:B-1----:R-:W-:Y:S01]  /*23020*/  @!P1 LEA R6, P6, R159.reuse, R20, 0x2 ;  /* 0x000000149f069211 */ /* 0x042fe200078c10ff */
[----:B------:R0:W-:Y:S03]  /*23030*/  @!P0 ST.E.64 desc[UR60][R2.64], R128 ;  /* 0x0000008002008985 */ /* 0x0001e6000c101b3c */
[----:B------:R-:W-:Y:S02]  /*23040*/  @!P1 LEA.HI.X R7, R159, R10, R160, 0x2, P6 ;  /* 0x0000000a9f079211 */ /* 0x000fe400030f14a0 */
[----:B--2---:R-:W-:-:S03]  /*23050*/  @!P3 LEA R12, P6, R155, R20, 0x2 ;  /* 0x000000149b0cb211 */ /* 0x004fc600078c10ff */
[----:B------:R1:W-:Y:S01]  /*23060*/  @!P1 ST.E.64 desc[UR60][R6.64], R132 ;  /* 0x0000008406009985 */ /* 0x0003e2000c101b3c */
[----:B------:R-:W-:Y:S02]  /*23070*/  @!P3 LEA.HI.X R13, R155, R10, R156, 0x2, P6 ;  /* 0x0000000a9b0db211 */ /* 0x000fe400030f149c */
[----:B0-----:R-:W-:-:S04]  /*23080*/  @!P4 LEA R2, P0, R157, R20, 0x2 ;  /* 0x000000149d02c211 */ /* 0x001fc800078010ff */
[----:B------:R-:W-:Y:S02]  /*23090*/  @!P4 LEA.HI.X R3, R157, R10, R158, 0x2, P0 ;  /* 0x0000000a9d03c211 */ /* 0x000fe400000f149e */
[----:B-1----:R-:W-:-:S03]  /*230a0*/  @!P2 LEA R6, P1, R93, R20, 0x2 ;  /* 0x000000145d06a211 */ /* 0x002fc600078210ff */
[----:B------:R0:W-:Y:S01]  /*230b0*/  @!P4 ST.E.64 desc[UR60][R2.64], R136 ;  /* 0x000000880200c985 */ /* 0x0001e2000c101b3c */
[C---:B------:R-:W-:Y:S02]  /*230c0*/  @!P5 LEA R20, P0, R24.reuse, R20, 0x2 ;  /* 0x000000141814d211 */ /* 0x040fe400078010ff */
[-C--:B------:R-:W-:Y:S01]  /*230d0*/  @!P2 LEA.HI.X R7, R93, R10.reuse, R154, 0x2, P1 ;  /* 0x0000000a5d07a211 */ /* 0x080fe200008f149a */
[----:B------:R0:W-:Y:S01]  /*230e0*/  @!P3 ST.E.64 desc[UR60][R12.64], R140 ;  /* 0x0000008c0c00b985 */ /* 0x0001e2000c101b3c */
[----:B------:R-:W-:-:S03]  /*230f0*/  @!P5 LEA.HI.X R21, R24, R10, R92, 0x2, P0 ;  /* 0x0000000a1815d211 */ /* 0x000fc600000f145c */
[----:B------:R0:W-:Y:S04]  /*23100*/  @!P2 ST.E.64 desc[UR60][R6.64], R144 ;  /* 0x000000900600a985 */ /* 0x0001e8000c101b3c */
[----:B------:R0:W-:Y:S02]  /*23110*/  @!P5 ST.E.64 desc[UR60][R20.64], R148 ;  /* 0x000000941400d985 */ /* 0x0001e4000c101b3c */
.L_x_1837:
[----:B------:R-:W-:Y:S05]  /*23120*/  BSYNC B1 ;  /* 0x0000000000017941 */ /* 0x000fea0003800000 */
.L_x_1836:
[----:B------:R-:W-:Y:S01]  /*23130*/  ISETP.GE.AND P0, PT, R11, R8, PT ;  /* 0x000000080b00720c */ /* 0x000fe20003f06270 */
[----:B------:R-:W1:Y:S04]  /*23140*/  SHFL.IDX PT, R9, R9, 0x1, 0x1c1f ;  /* 0x003c1f0009097f89 */ /* 0x000e6800000e0000 */
[----:B------:R-:W2:Y:S08]  /*23150*/  SHFL.IDX PT, R0, R0, 0x1, 0x1c1f ;  /* 0x003c1f0000007f89 */ /* 0x000eb000000e0000 */
[----:B------:R-:W-:Y:S05]  /*23160*/  @P0 BRA `(.L_x_1835) ;  /* 0x0000001400940947 */ /* 0x000fea0003800000 */
[----:B------:R-:W-:Y:S02]  /*23170*/  ULDC UR4, c[0x0][0xac8] ;  /* 0x0002b20000047ab9 */ /* 0x000fe40000000800 */
[----:B------:R-:W-:Y:S02]  /*23180*/  ISETP.GE.AND P4, PT, R225, UR4, PT ;  /* 0x00000004e1007c0c */ /* 0x000fe4000bf86270 */
[----:B------:R-:W-:Y:S02]  /*23190*/  ISETP.GE.AND P2, PT, R217, UR4, PT ;  /* 0x00000004d9007c0c */ /* 0x000fe4000bf46270 */
[----:B------:R-:W-:Y:S02]  /*231a0*/  ISETP.GE.AND P1, PT, R215, UR4, PT ;  /* 0x00000004d7007c0c */ /* 0x000fe4000bf26270 */
[----:B------:R-:W-:-:S07]  /*231b0*/  ISETP.GE.AND P0, PT, R213, UR4, PT ;  /* 0x00000004d5007c0c */ /* 0x000fce000bf06270 */
[----:B0-2---:R-:W-:-:S04]  /*231c0*/  @!P4 LEA R2, P3, R225, R0, 0x2 ;  /* 0x00000000e102c211 */ /* 0x005fc800078610ff */
[----:B-1----:R-:W-:Y:S02]  /*231d0*/  @!P4 LEA.HI.X R3, R225, R9, R220, 0x2, P3 ;  /* 0x00000009e103c211 */ /* 0x002fe400018f14dc */
[----:B------:R-:W-:-:S03]  /*231e0*/  ISETP.GE.AND P3, PT, R211, UR4, PT ;  /* 0x00000004d3007c0c */ /* 0x000fc6000bf66270 */
[----:B------:R0:W-:Y:S01]  /*231f0*/  @!P4 ST.E.64 desc[UR60][R2.64], R4 ;  /* 0x000000040200c985 */ /* 0x0001e2000c101b3c */
[----:B------:R-:W-:Y:S02]  /*23200*/  ISETP.GE.AND P4, PT, R209, UR4, PT ;  /* 0x00000004d1007c0c */ /* 0x000fe4000bf86270 */
[-C--:B0-----:R-:W-:Y:S02]  /*23210*/  @!P2 LEA R2, P6, R217, R0.reuse, 0x2 ;  /* 0x00000000d902a211 */ /* 0x081fe400078c10ff */
[-C--:B------:R-:W-:Y:S02]  /*23220*/  @!P1 LEA R4, P5, R215, R0.reuse, 0x2 ;  /* 0x00000000d7049211 */ /* 0x080fe400078a10ff */
[-C--:B------:R-:W-:Y:S02]  /*23230*/  @!P2 LEA.HI.X R3, R217, R9.reuse, R219, 0x2, P6 ;  /* 0x00000009d903a211 */ /* 0x080fe400030f14db */
[----:B------:R-:W-:Y:S02]  /*23240*/  @!P0 LEA R6, P6, R213, R0, 0x2 ;  /* 0x00000000d5068211 */ /* 0x000fe400078c10ff */
        /* <DEDUP_REMOVED lines=9> */
[-C--:B------:R-:W-:Y:S02]  /*232e0*/  @!P3 LEA.HI.X R3, R211, R9.reuse, R212, 0x2, P1 ;  /* 0x00000009d303b211 */ /* 0x080fe400008f14d4 */
[----:B------:R-:W-:Y:S02]  /*232f0*/  ISETP.GE.AND P1, PT, R197, UR4, PT ;  /* 0x00000004c5007c0c */ /* 0x000fe4000bf26270 */
[----:B------:R-:W-:Y:S01]  /*23300*/  @!P4 LEA.HI.X R5, R209, R9, R210, 0x2, P2 ;  /* 0x00000009d105c211 */ /* 0x000fe200010f14d2 */
[----:B------:R0:W-:Y:S01]  /*23310*/  @!P3 ST.E.64 desc[UR60][R2.64], R42 ;  /* 0x0000002a0200b985 */ /* 0x0001e2000c101b3c */
[----:B------:R-:W-:Y:S02]  /*23320*/  ISETP.GE.AND P2, PT, R195, UR4, PT ;  /* 0x00000004c3007c0c */ /* 0x000fe4000bf46270 */
[----:B--2---:R-:W-:Y:S01]  /*23330*/  @!P5 LEA R6, P6, R207, R0, 0x2 ;  /* 0x00000000cf06d211 */ /* 0x004fe200078c10ff */
[----:B------:R1:W-:Y:S01]  /*23340*/  @!P4 ST.E.64 desc[UR60][R4.64], R46 ;  /* 0x0000002e0400c985 */ /* 0x0003e2000c101b3c */
[----:B------:R-:W-:-:S02]  /*23350*/  ISETP.GE.AND P3, PT, R193, UR4, PT ;  /* 0x00000004c1007c0c */ /* 0x000fc4000bf66270 */
[----:B------:R-:W-:Y:S02]  /*23360*/  @!P5 LEA.HI.X R7, R207, R9, R208, 0x2, P6 ;  /* 0x00000009cf07d211 */ /* 0x000fe400030f14d0 */
[----:B------:R-:W-:-:S03]  /*23370*/  ISETP.GE.AND P4, PT, R191, UR4, PT ;  /* 0x00000004bf007c0c */ /* 0x000fc6000bf86270 */
[----:B------:R2:W-:Y:S01]  /*23380*/  @!P5 ST.E.64 desc[UR60][R6.64], R50 ;  /* 0x000000320600d985 */ /* 0x0005e2000c101b3c */
[-C--:B0-----:R-:W-:Y:S02]  /*23390*/  @!P0 LEA R2, P6, R199, R0.reuse, 0x2 ;  /* 0x00000000c7028211 */ /* 0x081fe400078c10ff */
[-C--:B-1----:R-:W-:Y:S02]  /*233a0*/  @!P1 LEA R4, P5, R197, R0.reuse, 0x2 ;  /* 0x00000000c5049211 */ /* 0x082fe400078a10ff */
[-C--:B------:R-:W-:Y:S02]  /*233b0*/  @!P0 LEA.HI.X R3, R199, R9.reuse, R206, 0x2, P6 ;  /* 0x00000009c7038211 */ /* 0x080fe400030f14ce */
[----:B------:R-:W-:Y:S02]  /*233c0*/  @!P1 LEA.HI.X R5, R197, R9, R198, 0x2, P5 ;  /* 0x00000009c5059211 */ /* 0x000fe400028f14c6 */
[----:B------:R-:W-:Y:S01]  /*233d0*/  ISETP.GE.AND P5, PT, R189, UR4, PT ;  /* 0x00000004bd007c0c */ /* 0x000fe2000bfa6270 */
[----:B------:R0:W-:Y:S01]  /*233e0*/  @!P0 ST.E.64 desc[UR60][R2.64], R54 ;  /* 0x0000003602008985 */ /* 0x0001e2000c101b3c */
[----:B--2---:R-:W-:-:S02]  /*233f0*/  @!P2 LEA R6, P6, R195, R0, 0x2 ;  /* 0x00000000c306a211 */ /* 0x004fc400078c10ff */
[----:B------:R-:W-:Y:S01]  /*23400*/  ISETP.GE.AND P0, PT, R187, UR4, PT ;  /* 0x00000004bb007c0c */ /* 0x000fe2000bf06270 */
[----:B------:R1:W-:Y:S01]  /*23410*/  @!P1 ST.E.64 desc[UR60][R4.64], R58 ;  /* 0x0000003a04009985 */ /* 0x0003e2000c101b3c */
        /* <DEDUP_REMOVED lines=9> */
[----:B--2---:R-:W-:-:S03]  /*234b0*/  @!P5 LEA R6, P6, R189, R0, 0x2 ;  /* 0x00000000bd06d211 */ /* 0x004fc600078c10ff */
[----:B------:R1:W-:Y:S01]  /*234c0*/  @!P4 ST.E.64 desc[UR60][R4.64], R70 ;  /* 0x000000460400c985 */ /* 0x0003e2000c101b3c */
[----:B------:R-:W-:-:S05]  /*234d0*/  @!P5 LEA.HI.X R7, R189, R9, R190, 0x2, P6 ;  /* 0x00000009bd07d211 */ /* 0x000fca00030f14be */
[----:B------:R2:W-:Y:S01]  /*234e0*/  @!P5 ST.E.64 desc[UR60][R6.64], R74 ;  /* 0x0000004a0600d985 */ /* 0x0005e2000c101b3c */
[----:B------:R-:W-:Y:S02]  /*234f0*/  ISETP.GE.AND P5, PT, R181, UR4, PT ;  /* 0x00000004b5007c0c */ /* 0x000fe4000bfa6270 */
[----:B0-----:R-:W-:-:S04]  /*23500*/  @!P0 LEA R2, P4, R187, R0, 0x2 ;  /* 0x00000000bb028211 */ /* 0x001fc800078810ff */
[-C--:B------:R-:W-:Y:S02]  /*23510*/  @!P0 LEA.HI.X R3, R187, R9.reuse, R188, 0x2, P4 ;  /* 0x00000009bb038211 */ /* 0x080fe400020f14bc */
        /* <DEDUP_REMOVED lines=16> */
[-C--:B------:R-:W-:Y:S02]  /*23620*/  @!P4 LEA.HI.X R5, R179, R9.reuse, R180, 0x2, P0 ;  /* 0x00000009b305c211 */ /* 0x080fe400000f14b4 */
[----:B------:R-:W-:Y:S02]  /*23630*/  ISETP.GE.AND P0, PT, R171, UR4, PT ;  /* 0x00000004ab007c0c */ /* 0x000fe4000bf06270 */
[----:B--2---:R-:W-:Y:S01]  /*23640*/  @!P3 LEA R6, P6, R177, R0, 0x2 ;  /* 0x00000000b106b211 */ /* 0x004fe200078c10ff */
[----:B------:R1:W-:Y:S01]  /*23650*/  @!P4 ST.E.64 desc[UR60][R4.64], R94 ;  /* 0x0000005e0400c985 */ /* 0x0003e2000c101b3c */
[----:B------:R-:W-:Y:S02]  /*23660*/  ISETP.GE.AND P4, PT, R167, UR4, PT ;  /* 0x00000004a7007c0c */ /* 0x000fe4000bf86270 */
[----:B------:R-:W-:-:S02]  /*23670*/  @!P3 LEA.HI.X R7, R177, R9, R178, 0x2, P6 ;  /* 0x00000009b107b211 */ /* 0x000fc400030f14b2 */
[----:B0-----:R-:W-:-:S03]  /*23680*/  @!P2 LEA R2, P6, R175, R0, 0x2 ;  /* 0x00000000af02a211 */ /* 0x001fc600078c10ff */
[----:B------:R0:W-:Y:S01]  /*23690*/  @!P3 ST.E.64 desc[UR60][R6.64], R98 ;  /* 0x000000620600b985 */ /* 0x0001e2000c101b3c */
[----:B------:R-:W-:Y:S02]  /*236a0*/  @!P2 LEA.HI.X R3, R175, R9, R176, 0x2, P6 ;  /* 0x00000009af03a211 */ /* 0x000fe400030f14b0 */
[----:B-1----:R-:W-:-:S03]  /*236b0*/  @!P1 LEA R4, P3, R173, R0, 0x2 ;  /* 0x00000000ad049211 */ /* 0x002fc600078610ff */
[----:B------:R1:W-:Y:S01]  /*236c0*/  @!P2 ST.E.64 desc[UR60][R2.64], R102 ;  /* 0x000000660200a985 */ /* 0x0003e2000c101b3c */
[-C--:B------:R-:W-:Y:S02]  /*236d0*/  @!P1 LEA.HI.X R5, R173, R9.reuse, R174, 0x2, P3 ;  /* 0x00000009ad059211 */ /* 0x080fe400018f14ae */
[----:B------:R-:W-:Y:S02]  /*236e0*/  ISETP.GE.AND P3, PT, R165, UR4, PT ;  /* 0x00000004a5007c0c */ /* 0x000fe4000bf66270 */
[CC--:B0-----:R-:W-:Y:S01]  /*236f0*/  @!P0 LEA R6, P6, R171.reuse, R0.reuse, 0x2 ;  /* 0x00000000ab068211 */ /* 0x0c1fe200078c10ff */
[----:B------:R0:W-:Y:S03]  /*23700*/  @!P1 ST.E.64 desc[UR60][R4.64], R106 ;  /* 0x0000006a04009985 */ /* 0x0001e6000c101b3c */
[----:B------:R-:W-:Y:S02]  /*23710*/  @!P0 LEA.HI.X R7, R171, R9, R172, 0x2, P6 ;  /* 0x00000009ab078211 */ /* 0x000fe400030f14ac */
[----:B-1----:R-:W-:-:S03]  /*23720*/  @!P5 LEA R2, P1, R169, R0, 0x2 ;  /* 0x00000000a902d211 */ /* 0x002fc600078210ff */
        /* <DEDUP_REMOVED lines=8> */
[-C--:B-1----:R-:W-:Y:S01]  /*237b0*/  @!P3 LEA R6, P6, R165, R0.reuse, 0x2 ;  /* 0x00000000a506b211 */ /* 0x082fe200078c10ff */
[----:B------:R1:W-:Y:S01]  /*237c0*/  @!P4 ST.E.64 desc[UR60][R4.64], R118 ;  /* 0x000000760400c985 */ /* 0x0003e2000c101b3c */
[----:B------:R-:W-:Y:S02]  /*237d0*/  ISETP.GE.AND P4, PT, R159, UR4, PT ;  /* 0x000000049f007c0c */ /* 0x000fe4000bf86270 */
[----:B------:R-:W-:Y:S02]  /*237e0*/  @!P3 LEA.HI.X R7, R165, R9, R166, 0x2, P6 ;  /* 0x00000009a507b211 */ /* 0x000fe400030f14a6 */
[----:B0-----:R-:W-:-:S03]  /*237f0*/  @!P1 LEA R2, P6, R161, R0, 0x2 ;  /* 0x00000000a1029211 */ /* 0x001fc600078c10ff */
[----:B------:R0:W-:Y:S01]  /*23800*/  @!P3 ST.E.64 desc[UR60][R6.64], R122 ;  /* 0x0000007a0600b985 */ /* 0x0001e2000c101b3c */
[----:B------:R-:W-:Y:S02]  /*23810*/  ISETP.GE.AND P3, PT, R157, UR4, PT ;  /* 0x000000049d007c0c */ /* 0x000fe4000bf66270 */
[----:B------:R-:W-:Y:S02]  /*23820*/  @!P1 LEA.HI.X R3, R161, R9, R162, 0x2, P6 ;  /* 0x00000009a1039211 */ /* 0x000fe400030f14a2 */
[----:B-1----:R-:W-:-:S04]  /*23830*/  @!P0 LEA R4, P5, R163, R0, 0x2 ;  /* 0x00000000a3048211 */ /* 0x002fc800078a10ff */
[----:B------:R-:W-:Y:S02]  /*23840*/  @!P0 LEA.HI.X R5, R163, R9, R164, 0x2, P5 ;  /* 0x00000009a3058211 */ /* 0x000fe400028f14a4 */
[----:B------:R-:W-:-:S03]  /*23850*/  ISETP.GE.AND P5, PT, R93, UR4, PT ;  /* 0x000000045d007c0c */ /* 0x000fc6000bfa6270 */
[----:B------:R1:W-:Y:S04]  /*23860*/  @!P0 ST.E.64 desc[UR60][R4.64], R126 ;  /* 0x0000007e04008985 */ /* 0x0003e8000c101b3c */
[----:B------:R2:W-:Y:S01]  /*23870*/  @!P1 ST.E.64 desc[UR60][R2.64], R130 ;  /* 0x0000008202009985 */ /* 0x0005e2000c101b3c */
[----:B0-----:R-:W-:-:S04]  /*23880*/  @!P2 LEA R6, P1, R155, R0, 0x2 ;  /* 0x000000009b06a211 */ /* 0x001fc800078210ff */
[-C--:B------:R-:W-:Y:S02]  /*23890*/  @!P2 LEA.HI.X R7, R155, R9.reuse, R156, 0x2, P1 ;  /* 0x000000099b07a211 */ /* 0x080fe400008f149c */
[-C--:B-1----:R-:W-:Y:S02]  /*238a0*/  @!P4 LEA R4, P0, R159, R0.reuse, 0x2 ;  /* 0x000000009f04c211 */ /* 0x082fe400078010ff */
[-C--:B--2---:R-:W-:Y:S02]  /*238b0*/  @!P3 LEA R2, P6, R157, R0.reuse, 0x2 ;  /* 0x000000009d02b211 */ /* 0x084fe400078c10ff */
[-C--:B------:R-:W-:Y:S02]  /*238c0*/  @!P4 LEA.HI.X R5, R159, R9.reuse, R160, 0x2, P0 ;  /* 0x000000099f05c211 */ /* 0x080fe400000f14a0 */
[----:B------:R-:W-:Y:S02]  /*238d0*/  @!P5 LEA R10, P0, R93, R0, 0x2 ;  /* 0x000000005d0ad211 */ /* 0x000fe400078010ff */
[-C--:B------:R-:W-:Y:S01]  /*238e0*/  @!P3 LEA.HI.X R3, R157, R9.reuse, R158, 0x2, P6 ;  /* 0x000000099d03b211 */ /* 0x080fe200030f149e */
[----:B------:R0:W-:Y:S01]  /*238f0*/  @!P4 ST.E.64 desc[UR60][R4.64], R134 ;  /* 0x000000860400c985 */ /* 0x0001e2000c101b3c */
[----:B------:R-:W-:-:S02]  /*23900*/  @!P5 LEA.HI.X R11, R93, R9, R154, 0x2, P0 ;  /* 0x000000095d0bd211 */ /* 0x000fc400000f149a */
[----:B------:R-:W-:Y:S01]  /*23910*/  ISETP.GE.AND P0, PT, R24, UR4, PT ;  /* 0x0000000418007c0c */ /* 0x000fe2000bf06270 */
[----:B------:R0:W-:Y:S04]  /*23920*/  @!P3 ST.E.64 desc[UR60][R2.64], R138 ;  /* 0x0000008a0200b985 */ /* 0x0001e8000c101b3c */
[----:B------:R0:W-:Y:S04]  /*23930*/  @!P2 ST.E.64 desc[UR60][R6.64], R142 ;  /* 0x0000008e0600a985 */ /* 0x0001e8000c101b3c */
[----:B------:R0:W-:Y:S04]  /*23940*/  @!P5 ST.E.64 desc[UR60][R10.64], R146 ;  /* 0x000000920a00d985 */ /* 0x0001e8000c101b3c */
[----:B------:R-:W-:Y:S05]  /*23950*/  @P0 BRA `(.L_x_1835) ;  /* 0x0000000c00980947 */ /* 0x000fea0003800000 */
[----:B0-----:R-:W-:-:S04]  /*23960*/  LEA R2, P0, R24, R0, 0x2 ;  /* 0x0000000018027211 */ /* 0x001fc800078010ff */
[----:B------:R-:W-:-:S05]  /*23970*/  LEA.HI.X R3, R24, R9, R92, 0x2, P0 ;  /* 0x0000000918037211 */ /* 0x000fca00000f145c */
[----:B------:R0:W-:Y:S01]  /*23980*/  ST.E.64 desc[UR60][R2.64], R150 ;  /* 0x0000009602007985 */ /* 0x0001e2000c101b3c */
[----:B------:R-:W-:Y:S05]  /*23990*/  BRA `(.L_x_1835) ;  /* 0x0000000c00887947 */ /* 0x000fea0003800000 */
.L_x_1826:
[----:B------:R-:W3:Y:S01]  /*239a0*/  LDL R8, [R1+0x88] ;  /* 0x0000880001087983 */ /* 0x000ee20000100800 */
[----:B------:R-:W-:Y:S01]  /*239b0*/  ULDC.64 UR4, c[0x0][0xc08] ;  /* 0x0003020000047ab9 */ /* 0x000fe20000000a00 */
[----:B------:R-:W3:Y:S01]  /*239c0*/  LDC.64 R2, c[0x0][0xc00] ;  /* 0x00030000ff027b82 */ /* 0x000ee20000000a00 */
[----:B------:R-:W-:Y:S01]  /*239d0*/  ISETP.NE.U32.AND P0, PT, RZ, UR4, PT ;  /* 0x00000004ff007c0c */ /* 0x000fe2000bf05070 */
[----:B------:R-:W4:Y:S01]  /*239e0*/  LDL R7, [R1+0x84] ;  /* 0x0000840001077983 */ /* 0x000f220000100800 */
[----:B------:R-:W-:Y:S02]  /*239f0*/  IMAD.MOV.U32 R15, RZ, RZ, RZ ;  /* 0x000000ffff0f7224 */ /* 0x000fe400078e00ff */
[----:B------:R-:W-:Y:S01]  /*23a00*/  ISETP.NE.AND.EX P1, PT, RZ, UR5, PT, P0 ;  /* 0x00000005ff007c0c */ /* 0x000fe2000bf25300 */
[----:B------:R-:W-:Y:S02]  /*23a10*/  ULDC.64 UR4, c[0x0][0xc00] ;  /* 0x0003000000047ab9 */ /* 0x000fe40000000a00 */
[----:B------:R-:W-:-:S04]  /*23a20*/  ISETP.NE.U32.AND P0, PT, RZ, UR4, PT ;  /* 0x00000004ff007c0c */ /* 0x000fc8000bf05070 */
[----:B------:R-:W-:-:S06]  /*23a30*/  ISETP.NE.AND.EX P0, PT, RZ, UR5, PT, P0 ;  /* 0x00000005ff007c0c */ /* 0x000fcc000bf05300 */
[----:B------:R-:W1:Y:S01]  /*23a40*/  @P1 LDC.64 R4, c[0x0][0xc08] ;  /* 0x00030200ff041b82 */ /* 0x000e620000000a00 */
[----:B------:R-:W-:Y:S02]  /*23a50*/  ULDC UR4, c[0x0][0xa88] ;  /* 0x0002a20000047ab9 */ /* 0x000fe40000000800 */
[----:B0-----:R-:W-:Y:S01]  /*23a60*/  IMAD.U32 R0, RZ, RZ, UR4 ;  /* 0x00000004ff007e24 */ /* 0x001fe2000f8e00ff */
[----:B------:R-:W0:Y:S01]  /*23a70*/  S2R R35, SR_TID.X ;  /* 0x0000000000237919 */ /* 0x000e220000002100 */
[----:B---3--:R-:W-:-:S04]  /*23a80*/  IMAD.WIDE R2, R8, 0x4, R2 ;  /* 0x0000000408027825 */ /* 0x008fc800078e0202 */
[----:B-1----:R-:W-:Y:S01]  /*23a90*/  @P1 IMAD.WIDE R4, R8, 0x4, R4 ;  /* 0x0000000408041825 */ /* 0x002fe200078e0204 */
[----:B------:R1:W5:Y:S04]  /*23aa0*/  @P0 LDG.E R15, desc[UR60][R2.64] ;  /* 0x0000003c020f0981 */ /* 0x000368000c1e1900 */
[----:B------:R1:W5:Y:S01]  /*23ab0*/  @P1 LDG.E R0, desc[UR60][R4.64] ;  /* 0x0000003c04001981 */ /* 0x000362000c1e1900 */
[----:B----4-:R-:W-:Y:S01]  /*23ac0*/  ISETP.NE.AND P2, PT, R7, RZ, PT ;  /* 0x000000ff0700720c */ /* 0x010fe20003f45270 */
[----:B0-----:R-:W-:Y:S01]  /*23ad0*/  VIADD R6, R35, 0xffffff80 ;  /* 0xffffff8023067836 */ /* 0x001fe20000000000 */
[----:B------:R-:W-:-:S04]  /*23ae0*/  SHF.R.S32.HI R28, RZ, 0x1f, R8 ;  /* 0x0000001fff1c7819 */ /* 0x000fc80000011408 */
[----:B------:R-:W-:-:S07]  /*23af0*/  ISETP.GT.AND P3, PT, R6, 0x7f, PT ;  /* 0x0000007f0600780c */ /* 0x000fce0003f64270 */
[----:B------:R-:W0:Y:S02]  /*23b00*/  @!P2 LDC R7, c[0x0][0xad4] ;  /* 0x0002b500ff07ab82 */ /* 0x000e240000000800 */
[----:B0-----:R1:W-:Y:S01]  /*23b10*/  @!P2 STL [R1+0x84], R7 ;  /* 0x000084070100a387 */ /* 0x0013e20000100800 */
[----:B------:R-:W-:Y:S01]  /*23b20*/  ISETP.GT.AND P2, PT, R7, 0x1, PT ;  /* 0x000000010700780c */ /* 0x000fe20003f44270 */
[----:B------:R-:W-:-:S12]  /*23b30*/  @P1 BRA `(.L_x_1838) ;  /* 0x0000000000101947 */ /* 0x000fd80003800000 */
[----:B------:R-:W-:Y:S05]  /*23b40*/  @!P0 BRA `(.L_x_1838) ;  /* 0x00000000000c8947 */ /* 0x000fea0003800000 */
[----:B-1----:R-:W3:Y:S04]  /*23b50*/  LDG.E R5, desc[UR60][R2.64] ;  /* 0x0000003c02057981 */ /* 0x002ee8000c1e1900 */
[----:B-----5:R-:W3:Y:S02]  /*23b60*/  LDG.E R0, desc[UR60][R2.64+0x4] ;  /* 0x0000043c02007981 */ /* 0x020ee4000c1e1900 */
[----:B---3--:R-:W-:-:S07]  /*23b70*/  IMAD.IADD R0, R0, 0x1, -R5 ;  /* 0x0000000100007824 */ /* 0x008fce00078e0a05 */
.L_x_1838:
[----:B------:R-:W-:Y:S01]  /*23b80*/  BSSY B1, `(.L_x_1839) ;  /* 0x0000037000017945 */ /* 0x000fe20003800000 */
[----:B------:R-:W-:Y:S02]  /*23b90*/  SEL R33, R8, RZ, !P0 ;  /* 0x000000ff08217207 */ /* 0x000fe40004000000 */
[----:B------:R-:W-:Y:S02]  /*23ba0*/  SEL R28, R28, RZ, !P0 ;  /* 0x000000ff1c1c7207 */ /* 0x000fe40004000000 */
[----:B--2--5:R-:W-:Y:S01]  /*23bb0*/  SHF.R.S32.HI R24, RZ, 0x1f, R15 ;  /* 0x0000001fff187819 */ /* 0x024fe2000001140f */
[----:B------:R-:W-:Y:S06]  /*23bc0*/  @P3 BRA `(.L_x_1840) ;  /* 0x0000000000c83947 */ /* 0x000fec0003800000 */
[----:B-1----:R-:W2:Y:S01]  /*23bd0*/  LDL R3, [R1+0x58] ;  /* 0x0000580001037983 */ /* 0x002ea20000100800 */
[----:B------:R-:W0:Y:S02]  /*23be0*/  LDC R37, c[0x0][0xbe8] ;  /* 0x0002fa00ff257b82 */ /* 0x000e240000000800 */
[----:B0-----:R-:W-:Y:S01]  /*23bf0*/  IMAD R2, R0, R37, RZ ;  /* 0x0000002500027224 */ /* 0x001fe200078e02ff */
[----:B--2---:R-:W-:-:S04]  /*23c00*/  IADD3 R35, R3, -0x80, R35 ;  /* 0xffffff8003237810 */ /* 0x004fc80007ffe023 */
[----:B------:R-:W-:-:S13]  /*23c10*/  ISETP.GE.AND P0, PT, R35, R2, PT ;  /* 0x000000022300720c */ /* 0x000fda0003f06270 */
[----:B------:R-:W-:Y:S05]  /*23c20*/  @P0 BRA `(.L_x_1840) ;  /* 0x0000000000b00947 */ /* 0x000fea0003800000 */
[----:B------:R-:W2:Y:S01]  /*23c30*/  LDL.LU R30, [R1+0x90] ;  /* 0x00009000011e7983 */ /* 0x000ea20000300800 */
[----:B------:R-:W-:Y:S01]  /*23c40*/  IMAD.MOV.U32 R20, RZ, RZ, 0x9b8 ;  /* 0x000009b8ff147424 */ /* 0x000fe200078e00ff */
[----:B------:R-:W-:Y:S01]  /*23c50*/  ISETP.GT.AND P0, PT, R7, 0x1, PT ;  /* 0x000000010700780c */ /* 0x000fe20003f04270 */
[----:B------:R-:W0:Y:S01]  /*23c60*/  LDC.64 R8, c[0x0][0xba8] ;  /* 0x0002ea00ff087b82 */ /* 0x000e220000000a00 */
[----:B------:R-:W-:Y:S01]  /*23c70*/  ISETP.NE.AND P1, PT, R37, 0x1, PT ;  /* 0x000000012500780c */ /* 0x000fe20003f25270 */
[----:B------:R-:W-:Y:S01]  /*23c80*/  IMAD.MOV.U32 R21, RZ, RZ, R35 ;  /* 0x000000ffff157224 */ /* 0x000fe200078e0023 */
[----:B------:R-:W-:-:S05]  /*23c90*/  SEL R20, R20, 0x978, P0 ;  /* 0x0000097814147807 */ /* 0x000fca0000000000 */
[----:B------:R-:W1:Y:S08]  /*23ca0*/  LDC.64 R2, c[0x0][R20+0x220] ;  /* 0x0000880014027b82 */ /* 0x000e700000000a00 */
[----:B------:R-:W3:Y:S08]  /*23cb0*/  LDC.64 R10, c[0x0][R20+0x218] ;  /* 0x00008600140a7b82 */ /* 0x000ef00000000a00 */
[----:B------:R-:W4:Y:S08]  /*23cc0*/  LDC.64 R4, c[0x0][R20+0x228] ;  /* 0x00008a0014047b82 */ /* 0x000f300000000a00 */
[----:B------:R-:W5:Y:S08]  /*23cd0*/  @P1 LDC R14, c[0x0][0xbec] ;  /* 0x0002fb00ff0e1b82 */ /* 0x000f700000000800 */
[----:B------:R-:W4:Y:S08]  /*23ce0*/  LDC.64 R6, c[0x0][R20+0x210] ;  /* 0x0000840014067b82 */ /* 0x000f300000000a00 */
[----:B------:R-:W4:Y:S01]  /*23cf0*/  @P1 LDC R31, c[0x0][0xbf0] ;  /* 0x0002fc00ff1f1b82 */ /* 0x000f220000000800 */
[----:B-----5:R-:W-:-:S07]  /*23d00*/  @P1 IMAD.HI.U32 R14, R35, R14, RZ ;  /* 0x0000000e230e1227 */ /* 0x020fce00078e00ff */
[----:B0-----:R-:W0:Y:S01]  /*23d10*/  @!P0 LDC R8, c[0x0][0xb50] ;  /* 0x0002d400ff088b82 */ /* 0x001e220000000800 */
[-C--:B-1----:R-:W-:Y:S02]  /*23d20*/  IMAD R3, R3, R33.reuse, RZ ;  /* 0x0000002103037224 */ /* 0x082fe400078e02ff */
[----:B------:R-:W-:-:S05]  /*23d30*/  IMAD.WIDE.U32 R12, R2, R33, RZ ;  /* 0x00000021020c7225 */ /* 0x000fca00078e00ff */
[----:B------:R-:W1:Y:S01]  /*23d40*/  @!P0 LDC R9, c[0x0][0xb54] ;  /* 0x0002d500ff098b82 */ /* 0x000e620000000800 */
[-C--:B---3--:R-:W-:Y:S02]  /*23d50*/  IMAD R29, R11, R226.reuse, RZ ;  /* 0x000000e20b1d7224 */ /* 0x088fe400078e02ff */
[----:B------:R-:W-:Y:S01]  /*23d60*/  IMAD.WIDE.U32 R10, R10, R226, RZ ;  /* 0x000000e20a0a7225 */ /* 0x000fe200078e00ff */
[----:B----4-:R-:W-:-:S03]  /*23d70*/  @P1 SHF.R.U32.HI R21, RZ, R31, R14 ;  /* 0x0000001fff151219 */ /* 0x010fc6000001160e */
        /* <DEDUP_REMOVED lines=23> */
.L_x_1840:
[----:B------:R-:W-:Y:S05]  /*23ef0*/  BSYNC B1 ;  /* 0x0000000000017941 */ /* 0x000fea0003800000 */
.L_x_1839:
[----:B------:R-:W-:Y:S05]  /*23f00*/  @P2 BRA `(.L_x_1835) ;  /* 0x00000008002c2947 */ /* 0x000fea0003800000 */
[----:B-1----:R-:W2:Y:S01]  /*23f10*/  LDL R4, [R1+0x80] ;  /* 0x0000800001047983 */ /* 0x002ea20000100800 */
[----:B------:R-:W1:Y:S01]  /*23f20*/  LDC R11, c[0x0][0xbe8] ;  /* 0x0002fa00ff0b7b82 */ /* 0x000e620000000800 */
[----:B------:R-:W-:Y:S01]  /*23f30*/  ULDC.64 UR4, c[0x0][0xaa0] ;  /* 0x0002a80000047ab9 */ /* 0x000fe20000000a00 */
[----:B------:R-:W-:Y:S01]  /*23f40*/  ULDC.64 UR6, c[0x0][0xaf0] ;  /* 0x0002bc0000067ab9 */ /* 0x000fe20000000a00 */
[----:B------:R-:W3:Y:S04]  /*23f50*/  LDL.LU R10, [R1+0x58] ;  /* 0x00005800010a7983 */ /* 0x000ee80000300800 */
[----:B0-----:R-:W2:Y:S01]  /*23f60*/  LDL R8, [R1+0xc] ;  /* 0x00000c0001087983 */ /* 0x001ea20000100800 */
[----:B------:R-:W-:-:S03]  /*23f70*/  IMAD R2, R24, UR4, RZ ;  /* 0x0000000418027c24 */ /* 0x000fc6000f8e02ff */
[----:B------:R0:W5:Y:S01]  /*23f80*/  LDL R20, [R1+0x4] ;  /* 0x0000040001147983 */ /* 0x0001620000100800 */
[C---:B------:R-:W-:Y:S02]  /*23f90*/  IMAD R5, R15.reuse, UR5, R2 ;  /* 0x000000050f057c24 */ /* 0x040fe4000f8e0202 */
[----:B------:R-:W-:Y:S01]  /*23fa0*/  IMAD.WIDE.U32 R2, R15, UR4, RZ ;  /* 0x000000040f027c25 */ /* 0x000fe2000f8e00ff */
[----:B------:R0:W5:Y:S01]  /*23fb0*/  LDL R14, [R1] ;  /* 0x00000000010e7983 */ /* 0x0001620000100800 */
[----:B------:R-:W-:Y:S01]  /*23fc0*/  ULDC.64 UR4, c[0x0][0xae8] ;  /* 0x0002ba0000047ab9 */ /* 0x000fe20000000a00 */
[----:B-1----:R-:W-:-:S13]  /*23fd0*/  ISETP.NE.AND P0, PT, R11, 0x1, PT ;  /* 0x000000010b00780c */ /* 0x002fda0003f05270 */
[----:B------:R-:W1:Y:S08]  /*23fe0*/  @P0 LDC R6, c[0x0][0xbec] ;  /* 0x0002fb00ff060b82 */ /* 0x000e700000000800 */
[----:B------:R-:W4:Y:S01]  /*23ff0*/  @P0 LDC R7, c[0x0][0xbf0] ;  /* 0x0002fc00ff070b82 */ /* 0x000f220000000800 */
[----:B------:R-:W-:Y:S02]  /*24000*/  IMAD.IADD R3, R3, 0x1, R5 ;  /* 0x0000000103037824 */ /* 0x000fe400078e0205 */
[----:B------:R-:W-:-:S04]  /*24010*/  IMAD.WIDE.U32 R2, R226, UR4, R2 ;  /* 0x00000004e2027c25 */ /* 0x000fc8000f8e0002 */
[----:B------:R-:W-:Y:S01]  /*24020*/  IMAD R3, R226, UR5, R3 ;  /* 0x00000005e2037c24 */ /* 0x000fe2000f8e0203 */
[----:B------:R-:W-:Y:S01]  /*24030*/  ULDC.64 UR4, c[0x0][0xae0] ;  /* 0x0002b80000047ab9 */ /* 0x000fe20000000a00 */
[----:B------:R-:W-:-:S04]  /*24040*/  IMAD.WIDE.U32 R2, R33, UR6, R2 ;  /* 0x0000000621027c25 */ /* 0x000fc8000f8e0002 */
[----:B------:R-:W-:Y:S01]  /*24050*/  IMAD R13, R0, R11, RZ ;  /* 0x0000000b000d7224 */ /* 0x000fe200078e02ff */
[----:B------:R-:W-:Y:S01]  /*24060*/  BSSY B1, `(.L_x_1841) ;  /* 0x0000033000017945 */ /* 0x000fe20003800000 */
[----:B--2---:R-:W-:-:S04]  /*24070*/  IMAD R4, R4, 0x20, R8 ;  /* 0x0000002004047824 */ /* 0x004fc800078e0208 */
[----:B---3--:R-:W-:-:S04]  /*24080*/  IMAD.IADD R9, R10, 0x1, R4 ;  /* 0x000000010a097824 */ /* 0x008fc800078e0204 */
[----:B-1----:R-:W-:-:S04]  /*24090*/  @P0 IMAD.HI.U32 R4, R9, R6, RZ ;  /* 0x0000000609040227 */ /* 0x002fc800078e00ff */
[----:B------:R-:W-:Y:S01]  /*240a0*/  IMAD.MOV.U32 R5, RZ, RZ, R9 ;  /* 0x000000ffff057224 */ /* 0x000fe200078e0009 */
[----:B----4-:R-:W-:Y:S01]  /*240b0*/  @P0 SHF.R.U32.HI R5, RZ, R7, R4 ;  /* 0x00000007ff050219 */ /* 0x010fe20000011604 */
[----:B------:R-:W-:-:S03]  /*240c0*/  IMAD R6, R28, UR6, RZ ;  /* 0x000000061c067c24 */ /* 0x000fc6000f8e02ff */
[--C-:B------:R-:W-:Y:S01]  /*240d0*/  SHF.R.S32.HI R4, RZ, 0x1f, R5.reuse ;  /* 0x0000001fff047819 */ /* 0x100fe20000011405 */
[----:B------:R-:W-:Y:S02]  /*240e0*/  IMAD R7, R33, UR7, R6 ;  /* 0x0000000721077c24 */ /* 0x000fe4000f8e0206 */
[----:B------:R-:W-:Y:S02]  /*240f0*/  IMAD.MOV R6, RZ, RZ, -R5 ;  /* 0x000000ffff067224 */ /* 0x000fe400078e0a05 */
[----:B------:R-:W-:Y:S02]  /*24100*/  IMAD.IADD R3, R3, 0x1, R7 ;  /* 0x0000000103037824 */ /* 0x000fe400078e0207 */
[----:B------:R-:W-:Y:S02]  /*24110*/  IMAD R4, R4, UR4, RZ ;  /* 0x0000000404047c24 */ /* 0x000fe4000f8e02ff */
[----:B------:R-:W-:Y:S02]  /*24120*/  IMAD R7, R11, R6, R9 ;  /* 0x000000060b077224 */ /* 0x000fe400078e0209 */
[----:B------:R-:W-:-:S02]  /*24130*/  IMAD R9, R5, UR5, R4 ;  /* 0x0000000505097c24 */ /* 0x000fc4000f8e0204 */
[----:B------:R-:W-:Y:S01]  /*24140*/  IMAD.WIDE.U32 R2, R5, UR4, R2 ;  /* 0x0000000405027c25 */ /* 0x000fe2000f8e0002 */
[----:B------:R-:W-:Y:S01]  /*24150*/  SHF.R.S32.HI R4, RZ, 0x1f, R7 ;  /* 0x0000001fff047819 */ /* 0x000fe20000011407 */
[----:B------:R-:W-:Y:S02]  /*24160*/  ULDC.64 UR4, c[0x0][0xad8] ;  /* 0x0002b60000047ab9 */ /* 0x000fe40000000a00 */
[----:B------:R-:W-:Y:S02]  /*24170*/  IMAD.IADD R3, R3, 0x1, R9 ;  /* 0x0000000103037824 */ /* 0x000fe400078e0209 */
[----:B------:R-:W-:Y:S02]  /*24180*/  IMAD R4, R4, UR4, RZ ;  /* 0x0000000404047c24 */ /* 0x000fe4000f8e02ff */
[----:B------:R-:W-:Y:S02]  /*24190*/  IMAD.IADD R12, R8, 0x1, R10 ;  /* 0x00000001080c7824 */ /* 0x000fe400078e020a */
[----:B------:R-:W-:-:S02]  /*241a0*/  IMAD R5, R7, UR5, R4 ;  /* 0x0000000507057c24 */ /* 0x000fc4000f8e0204 */
[----:B------:R-:W-:Y:S01]  /*241b0*/  IMAD.WIDE.U32 R2, R7, UR4, R2 ;  /* 0x0000000407027c25 */ /* 0x000fe2000f8e0002 */
[----:B------:R-:W-:Y:S01]  /*241c0*/  ISETP.GE.AND P2, PT, R12, R13, PT ;  /* 0x0000000d0c00720c */ /* 0x000fe20003f46270 */
[----:B------:R-:W-:Y:S02]  /*241d0*/  ULDC.64 UR4, c[0x0][0xa80] ;  /* 0x0002a00000047ab9 */ /* 0x000fe40000000a00 */
[----:B------:R-:W-:Y:S01]  /*241e0*/  IMAD.IADD R3, R3, 0x1, R5 ;  /* 0x0000000103037824 */ /* 0x000fe200078e0205 */
[----:B------:R-:W-:Y:S01]  /*241f0*/  LEA R10, P3, R2, UR4, 0x1 ;  /* 0x00000004020a7c11 */ /* 0x000fe2000f8608ff */
[----:B------:R-:W-:-:S03]  /*24200*/  VIADD R0, R12, 0x20 ;  /* 0x000000200c007836 */ /* 0x000fc60000000000 */
[----:B------:R-:W-:Y:S02]  /*24210*/  LEA.HI.X R11, R2, UR5, R3, 0x1, P3 ;  /* 0x00000005020b7c11 */ /* 0x000fe400098f0c03 */
[-C--:B------:R-:W-:Y:S01]  /*24220*/  ISETP.GE.AND P1, PT, R0, R13.reuse, PT ;  /* 0x0000000d0000720c */ /* 0x080fe20003f26270 */
[----:B------:R-:W-:Y:S01]  /*24230*/  VIADD R0, R12, 0x40 ;  /* 0x000000400c007836 */ /* 0x000fe20000000000 */
[----:B------:R0:W1:Y:S04]  /*24240*/  SHFL.IDX PT, R8, R10, RZ, 0x181f ;  /* 0x00181fff0a087589 */ /* 0x00006800000e0000 */
[----:B------:R0:W2:Y:S01]  /*24250*/  SHFL.IDX PT, R9, R11, RZ, 0x181f ;  /* 0x00181fff0b097589 */ /* 0x0000a200000e0000 */
[----:B------:R-:W-:Y:S01]  /*24260*/  ISETP.GE.AND P0, PT, R0, R13, PT ;  /* 0x0000000d0000720c */ /* 0x000fe20003f06270 */
        /* <DEDUP_REMOVED lines=13> */
[----:B-----5:R-:W-:Y:S02]  /*24340*/  @!P3 LEA.HI.X R7, R22, R9, R20, 0x1, P6 ;  /* 0x000000091607b211 */ /* 0x020fe400030f0c14 */
[----:B------:R-:W-:-:S03]  /*24350*/  @!P2 LEA R8, P6, R23, R8, 0x1 ;  /* 0x000000081708a211 */ /* 0x000fc600078c08ff */
[----:B------:R3:W-:Y:S01]  /*24360*/  @!P3 ST.E.128 desc[UR60][R6.64], RZ ;  /* 0x000000ff0600b985 */ /* 0x0007e2000c101d3c */
[----:B------:R-:W-:-:S05]  /*24370*/  @!P2 LEA.HI.X R9, R23, R9, R14, 0x1, P6 ;  /* 0x000000091709a211 */ /* 0x000fca00030f0c0e */
[----:B------:R3:W-:Y:S04]  /*24380*/  @!P2 ST.E.128 desc[UR60][R8.64], RZ ;  /* 0x000000ff0800a985 */ /* 0x0007e8000c101d3c */
.L_x_1842:
[----:B------:R-:W-:Y:S05]  /*24390*/  BSYNC B1 ;  /* 0x0000000000017941 */ /* 0x000fea0003800000 */
.L_x_1841:
[----:B--23--:R2:W3:Y:S01]  /*243a0*/  SHFL.IDX PT, R9, R11, 0x1, 0x181f ;  /* 0x00381f000b097f89 */ /* 0x00c4e200000e0000 */
[----:B------:R-:W-:Y:S03]  /*243b0*/  BSSY B1, `(.L_x_1843) ;  /* 0x0000014000017945 */ /* 0x000fe60003800000 */
[----:B-1----:R2:W1:Y:S01]  /*243c0*/  SHFL.IDX PT, R8, R10, 0x1, 0x181f ;  /* 0x00381f000a087f89 */ /* 0x00246200000e0000 */
[----:B------:R-:W-:Y:S05]  /*243d0*/  @P1 BRA `(.L_x_1844) ;  /* 0x0000000000441947 */ /* 0x000fea0003800000 */
[----:B------:R-:W-:Y:S02]  /*243e0*/  ULDC UR4, c[0x0][0xac8] ;  /* 0x0002b20000047ab9 */ /* 0x000fe40000000800 */
[----:B------:R-:W-:Y:S02]  /*243f0*/  ISETP.GE.AND P4, PT, R18, UR4, PT ;  /* 0x0000000412007c0c */ /* 0x000fe4000bf86270 */
[----:B------:R-:W-:Y:S02]  /*24400*/  ISETP.GE.AND P3, PT, R203, UR4, PT ;  /* 0x00000004cb007c0c */ /* 0x000fe4000bf66270 */
[----:B------:R-:W-:Y:S02]  /*24410*/  ISETP.GE.AND P2, PT, R22, UR4, PT ;  /* 0x0000000416007c0c */ /* 0x000fe4000bf46270 */
[----:B------:R-:W-:-:S07]  /*24420*/  ISETP.GE.AND P1, PT, R23, UR4, PT ;  /* 0x0000000417007c0c */ /* 0x000fce000bf26270 */
[CC--:B-1----:R-:W-:Y:S02]  /*24430*/  @!P4 LEA R2, P6, R18.reuse, R8.reuse, 0x1 ;  /* 0x000000081202c211 */ /* 0x0c2fe400078c08ff */
[CC--:B------:R-:W-:Y:S02]  /*24440*/  @!P3 LEA R4, P5, R201.reuse, R8.reuse, 0x1 ;  /* 0x00000008c904b211 */ /* 0x0c0fe400078a08ff */
[-C--:B---3--:R-:W-:Y:S02]  /*24450*/  @!P4 LEA.HI.X R3, R18, R9.reuse, R19, 0x1, P6 ;  /* 0x000000091203c211 */ /* 0x088fe400030f0c13 */
[-C--:B------:R-:W-:Y:S02]  /*24460*/  @!P2 LEA R6, P6, R22, R8.reuse, 0x1 ;  /* 0x000000081606a211 */ /* 0x080fe400078c08ff */
[----:B------:R-:W-:Y:S01]  /*24470*/  @!P3 LEA.HI.X R5, R201, R9, R224, 0x1, P5 ;  /* 0x00000009c905b211 */ /* 0x000fe200028f0ce0 */
[----:B------:R4:W-:Y:S01]  /*24480*/  @!P4 ST.E.128 desc[UR60][R2.64], RZ ;  /* 0x000000ff0200c985 */ /* 0x0009e2000c101d3c */
[----:B------:R-:W-:-:S02]  /*24490*/  @!P1 LEA R8, P5, R23, R8, 0x1 ;  /* 0x0000000817089211 */ /* 0x000fc400078a08ff */
[-C--:B-----5:R-:W-:Y:S01]  /*244a0*/  @!P2 LEA.HI.X R7, R22, R9.reuse, R20, 0x1, P6 ;  /* 0x000000091607a211 */ /* 0x0a0fe200030f0c14 */
[----:B------:R4:W-:Y:S01]  /*244b0*/  @!P3 ST.E.128 desc[UR60][R4.64], RZ ;  /* 0x000000ff0400b985 */ /* 0x0009e2000c101d3c */
[----:B------:R-:W-:-:S03]  /*244c0*/  @!P1 LEA.HI.X R9, R23, R9, R14, 0x1, P5 ;  /* 0x0000000917099211 */ /* 0x000fc600028f0c0e */
[----:B------:R4:W-:Y:S04]  /*244d0*/  @!P2 ST.E.128 desc[UR60][R6.64], RZ ;  /* 0x000000ff0600a985 */ /* 0x0009e8000c101d3c */
[----:B------:R4:W-:Y:S02]  /*244e0*/  @!P1 ST.E.128 desc[UR60][R8.64], RZ ;  /* 0x000000ff08009985 */ /* 0x0009e4000c101d3c */
.L_x_1844:
[----:B------:R-:W-:Y:S05]  /*244f0*/  BSYNC B1 ;  /* 0x0000000000017941 */ /* 0x000fea0003800000 */
.L_x_1843:
[----:B---34-:R3:W4:Y:S01]  /*24500*/  SHFL.IDX PT, R9, R11, 0x2, 0x181f ;  /* 0x00581f000b097f89 */ /* 0x01872200000e0000 */
        /* <DEDUP_REMOVED lines=10> */
[-C--:B------:R-:W-:Y:S02]  /*245b0*/  @!P1 LEA R6, P4, R22, R8.reuse, 0x1 ;  /* 0x0000000816069211 */ /* 0x080fe400078808ff */
[-C--:B----4-:R-:W-:Y:S02]  /*245c0*/  @!P3 LEA.HI.X R3, R18, R9.reuse, R19, 0x1, P6 ;  /* 0x000000091203b211 */ /* 0x090fe400030f0c13 */
[----:B------:R-:W-:Y:S02]  /*245d0*/  @!P0 LEA R8, P6, R23, R8, 0x1 ;  /* 0x0000000817088211 */ /* 0x000fe400078c08ff */
[-C--:B------:R-:W-:Y:S01]  /*245e0*/  @!P2 LEA.HI.X R5, R201, R9.reuse, R224, 0x1, P5 ;  /* 0x00000009c905a211 */ /* 0x080fe200028f0ce0 */
[----:B------:R1:W-:Y:S01]  /*245f0*/  @!P3 ST.E.128 desc[UR60][R2.64], RZ ;  /* 0x000000ff0200b985 */ /* 0x0003e2000c101d3c */
[----:B-----5:R-:W-:-:S02]  /*24600*/  @!P1 LEA.HI.X R7, R22, R9, R20, 0x1, P4 ;  /* 0x0000000916079211 */ /* 0x020fc400020f0c14 */
[----:B------:R-:W-:Y:S01]  /*24610*/  @!P0 LEA.HI.X R9, R23, R9, R14, 0x1, P6 ;  /* 0x0000000917098211 */ /* 0x000fe200030f0c0e */
[----:B------:R1:W-:Y:S04]  /*24620*/  @!P2 ST.E.128 desc[UR60][R4.64], RZ ;  /* 0x000000ff0400a985 */ /* 0x0003e8000c101d3c */
[----:B------:R1:W-:Y:S04]  /*24630*/  @!P1 ST.E.128 desc[UR60][R6.64], RZ ;  /* 0x000000ff06009985 */ /* 0x0003e8000c101d3c */
[----:B------:R1:W-:Y:S02]  /*24640*/  @!P0 ST.E.128 desc[UR60][R8.64], RZ ;  /* 0x000000ff08008985 */ /* 0x0003e4000c101d3c */
.L_x_1846:
[----:B------:R-:W-:Y:S05]  /*24650*/  BSYNC B1 ;  /* 0x0000000000017941 */ /* 0x000fea0003800000 */
.L_x_1845:
[----:B------:R-:W-:Y:S01]  /*24660*/  VIADD R0, R12, 0x60 ;  /* 0x000000600c007836 */ /* 0x000fe20000000000 */
[----:B0-23--:R-:W0:Y:S04]  /*24670*/  SHFL.IDX PT, R11, R11, 0x3, 0x181f ;  /* 0x00781f000b0b7f89 */ /* 0x00de2800000e0000 */
[----:B------:R-:W-:Y:S01]  /*24680*/  ISETP.GE.AND P0, PT, R0, R13, PT ;  /* 0x0000000d0000720c */ /* 0x000fe20003f06270 */
[----:B-1----:R1:W2:-:S12]  /*24690*/  SHFL.IDX PT, R8, R10, 0x3, 0x181f ;  /* 0x00781f000a087f89 */ /* 0x00229800000e0000 */
[----:B-1----:R-:W-:Y:S05]  /*246a0*/  @P0 BRA `(.L_x_1835) ;  /* 0x0000000000440947 */ /* 0x002fea0003800000 */
[----:B------:R-:W-:Y:S02]  /*246b0*/  ULDC UR4, c[0x0][0xac8] ;  /* 0x0002b20000047ab9 */ /* 0x000fe40000000800 */
[----:B------:R-:W-:Y:S02]  /*246c0*/  ISETP.GE.AND P3, PT, R18, UR4, PT ;  /* 0x0000000412007c0c */ /* 0x000fe4000bf66270 */
[----:B------:R-:W-:Y:S02]  /*246d0*/  ISETP.GE.AND P2, PT, R203, UR4, PT ;  /* 0x00000004cb007c0c */ /* 0x000fe4000bf46270 */
[----:B------:R-:W-:Y:S02]  /*246e0*/  ISETP.GE.AND P1, PT, R22, UR4, PT ;  /* 0x0000000416007c0c */ /* 0x000fe4000bf26270 */
[----:B------:R-:W-:-:S07]  /*246f0*/  ISETP.GE.AND P0, PT, R23, UR4, PT ;  /* 0x0000000417007c0c */ /* 0x000fce000bf06270 */
[-C--:B--2---:R-:W-:Y:S02]  /*24700*/  @!P3 LEA R2, P6, R18, R8.reuse, 0x1 ;  /* 0x000000081202b211 */ /* 0x084fe400078c08ff */
[-C--:B------:R-:W-:Y:S02]  /*24710*/  @!P2 LEA R4, P5, R201, R8.reuse, 0x1 ;  /* 0x00000008c904a211 */ /* 0x080fe400078a08ff */
[-C--:B------:R-:W-:Y:S02]  /*24720*/  @!P1 LEA R6, P4, R22, R8.reuse, 0x1 ;  /* 0x0000000816069211 */ /* 0x080fe400078808ff */
[-C--:B0-----:R-:W-:Y:S02]  /*24730*/  @!P3 LEA.HI.X R3, R18, R11.reuse, R19, 0x1, P6 ;  /* 0x0000000b1203b211 */ /* 0x081fe400030f0c13 */
[----:B------:R-:W-:Y:S02]  /*24740*/  @!P0 LEA R8, P6, R23, R8, 0x1 ;  /* 0x0000000817088211 */ /* 0x000fe400078c08ff */
[-C--:B------:R-:W-:Y:S01]  /*24750*/  @!P2 LEA.HI.X R5, R201, R11.reuse, R224, 0x1, P5 ;  /* 0x0000000bc905a211 */ /* 0x080fe200028f0ce0 */
[----:B------:R0:W-:Y:S01]  /*24760*/  @!P3 ST.E.128 desc[UR60][R2.64], RZ ;  /* 0x000000ff0200b985 */ /* 0x0001e2000c101d3c */
[----:B-----5:R-:W-:-:S02]  /*24770*/  @!P1 LEA.HI.X R7, R22, R11, R20, 0x1, P4 ;  /* 0x0000000b16079211 */ /* 0x020fc400020f0c14 */
[----:B----4-:R-:W-:Y:S01]  /*24780*/  @!P0 LEA.HI.X R9, R23, R11, R14, 0x1, P6 ;  /* 0x0000000b17098211 */ /* 0x010fe200030f0c0e */
[----:B------:R0:W-:Y:S04]  /*24790*/  @!P2 ST.E.128 desc[UR60][R4.64], RZ ;  /* 0x000000ff0400a985 */ /* 0x0001e8000c101d3c */
[----:B------:R0:W-:Y:S04]  /*247a0*/  @!P1 ST.E.128 desc[UR60][R6.64], RZ ;  /* 0x000000ff06009985 */ /* 0x0001e8000c101d3c */
[----:B------:R0:W-:Y:S02]  /*247b0*/  @!P0 ST.E.128 desc[UR60][R8.64], RZ ;  /* 0x000000ff08008985 */ /* 0x0001e4000c101d3c */
.L_x_1835:
[----:B------:R-:W-:Y:S05]  /*247c0*/  BSYNC B0 ;  /* 0x0000000000007941 */ /* 0x000fea0003800000 */
.L_x_1825:
[----:B------:R-:W-:Y:S02]  /*247d0*/  ULDC UR4, c[0x0][0xc3c] ;  /* 0x00030f0000047ab9 */ /* 0x000fe40000000800 */
[----:B------:R-:W-:-:S13]  /*247e0*/  ISETP.GE.AND P0, PT, R27, UR4, PT ;  /* 0x000000041b007c0c */ /* 0x000fda000bf06270 */
[----:B------:R-:W-:Y:S05]  /*247f0*/  @!P0 BRA `(.L_x_1847) ;  /* 0xfffffdd000448947 */ /* 0x000fea000383ffff */
[----:B------:R-:W-:Y:S05]  /*24800*/  BRA `(.L_x_1537) ;  /* 0x0000008400487947 */ /* 0x000fea0003800000 */
.L_x_1535:
        /* <DEDUP_REMOVED lines=16> */
.L_x_1848:
        /* <DEDUP_REMOVED lines=43> */
.L_x_1852:
[----:B------:R-:W0:Y:S01]  /*24bc0*/  LDC R2, c[0x0][0xc3c] ;  /* 0x00030f00ff027b82 */ /* 0x000e220000000800 */
[----:B------:R-:W-:Y:S01]  /*24bd0*/  UIADD3 UR4, UR4, 0x1f, URZ ;  /* 0x0000001f04047890 */ /* 0x000fe2000fffe03f */
[----:B------:R-:W-:Y:S02]  /*24be0*/  ULDC UR7, c[0x0][0xc3c] ;  /* 0x00030f0000077ab9 */ /* 0x000fe40000000800 */
[----:B------:R-:W-:-:S03]  /*24bf0*/  IMAD.U32 R27, RZ, RZ, UR7 ;  /* 0x00000007ff1b7e24 */ /* 0x000fc6000f8e00ff */
[----:B0-----:R-:W-:-:S13]  /*24c00*/  ISETP.LE.AND P6, PT, R2, UR4, PT ;  /* 0x0000000402007c0c */ /* 0x001fda000bfc3270 */
[----:B------:R-:W-:Y:S05]  /*24c10*/  @P6 BRA `(.L_x_1851) ;  /* 0x0000000800a86947 */ /* 0x000fea0003800000 */
[----:B------:R-:W-:Y:S02]  /*24c20*/  VIADD R11, R6, UR4 ;  /* 0x00000004060b7c36 */ /* 0x000fe40008000000 */
[----:B------:R-:W-:Y:S02]  /*24c30*/  IMAD.MOV.U32 R7, RZ, RZ, RZ ;  /* 0x000000ffff077224 */ /* 0x000fe400078e00ff */
[----:B------:R-:W-:Y:S01]  /*24c40*/  IMAD.MOV.U32 R8, RZ, RZ, RZ ;  /* 0x000000ffff087224 */ /* 0x000fe200078e00ff */
[----:B------:R-:W-:-:S13]  /*24c50*/  ISETP.GE.OR P6, PT, R11, R2, !P0 ;  /* 0x000000020b00720c */ /* 0x000fda00047c6670 */
[----:B------:R-:W0:Y:S08]  /*24c60*/  @!P6 LDC.64 R4, c[0x0][0xc80] ;  /* 0x00032000ff04eb82 */ /* 0x000e300000000a00 */
[----:B------:R-:W1:Y:S01]  /*24c70*/  @!P6 LDC.64 R2, c[0x0][0xc78] ;  /* 0x00031e00ff02eb82 */ /* 0x000e620000000a00 */
[----:B0-----:R-:W-:-:S05]  /*24c80*/  @!P6 IMAD.WIDE R4, R11, 0x4, R4 ;  /* 0x000000040b04e825 */ /* 0x001fca00078e0204 */
[----:B------:R-:W2:Y:S01]  /*24c90*/  @!P6 LDG.E R7, desc[UR60][R4.64] ;  /* 0x0000003c0407e981 */ /* 0x000ea2000c1e1900 */
[----:B-1----:R-:W-:-:S05]  /*24ca0*/  @!P6 IMAD.WIDE R2, R11, 0x4, R2 ;  /* 0x000000040b02e825 */ /* 0x002fca00078e0202 */
        /* <DEDUP_REMOVED lines=22> */
.L_x_1850:
        /* <DEDUP_REMOVED lines=11> */
[----:B------:R-:W-:-:S05]  /*24ec0*/  VIADD R3, R27, 0xffffffff ;  /* 0xffffffff1b037836 */ /* 0x000fca0000000000 */
[----:B------:R0:W1:Y:S02]  /*24ed0*/  SHFL.IDX PT, R24, R2, R3, 0x1f ;  /* 0x00001f0302187589 */ /* 0x00006400000e0000 */
.L_x_1853:
[----:B-1----:R-:W-:Y:S02]  /*24ee0*/  IMAD R24, R24, UR5, R5 ;  /* 0x0000000518187c24 */ /* 0x002fe4000f8e0205 */
[----:B------:R-:W-:-:S03]  /*24ef0*/  VIADD R27, R27, UR4 ;  /* 0x000000041b1b7c36 */ /* 0x000fc60008000000 */
[----:B------:R-:W-:Y:S01]  /*24f00*/  IADD3 R4, -R24, UR6, RZ ;  /* 0x0000000618047c10 */ /* 0x000fe2000fffe1ff */
[----:B------:R-:W-:Y:S06]  /*24f10*/  @!P1 BRA `(.L_x_1854) ;  /* 0x0000000000e89947 */ /* 0x000fec0003800000 */
[-C--:B--2---:R-:W-:Y:S02]  /*24f20*/  IABS R12, R7.reuse ;  /* 0x00000007000c7213 */ /* 0x084fe40000000000 */
[----:B------:R-:W-:Y:S02]  /*24f30*/  IABS R5, R8 ;  /* 0x0000000800057213 */ /* 0x000fe40000000000 */
[----:B------:R-:W1:Y:S01]  /*24f40*/  I2F.RP R9, R12 ;  /* 0x0000000c00097306 */ /* 0x000e620000209400 */
[----:B------:R-:W-:-:S07]  /*24f50*/  IABS R13, R7 ;  /* 0x00000007000d7213 */ /* 0x000fce0000000000 */
[----:B------:R-:W2:Y:S08]  /*24f60*/  I2F.RP R10, R5 ;  /* 0x00000005000a7306 */ /* 0x000eb00000209400 */
[----:B-1----:R-:W0:Y:S08]  /*24f70*/  MUFU.RCP R9, R9 ;  /* 0x0000000900097308 */ /* 0x002e300000001000 */
[----:B--2---:R-:W-:Y:S01]  /*24f80*/  MUFU.RCP R10, R10 ;  /* 0x0000000a000a7308 */ /* 0x004fe20000001000 */
        /* <DEDUP_REMOVED lines=18> */
[----:B------:R-:W0:Y:S01]  /*250b0*/  F2I.FTZ.U32.TRUNC.NTZ R3, R11 ;  /* 0x0000000b00037305 */ /* 0x000e22000021f000 */
[----:B------:R-:W-:-:S05]  /*250c0*/  IABS R12, R8 ;  /* 0x00000008000c7213 */ /* 0x000fca0000000000 */
[----:B------:R-:W-:-:S05]  /*250d0*/  IMAD.MOV R12, RZ, RZ, -R12 ;  /* 0x000000ffff0c7224 */ /* 0x000fca00078e0a0c */
[----:B------:R-:W-:-:S04]  /*250e0*/  @P0 VIADD R2, R2, 0x1 ;  /* 0x0000000102020836 */ /* 0x000fc80000000000 */
[----:B------:R-:W-:Y:S02]  /*250f0*/  IMAD.MOV.U32 R13, RZ, RZ, R2 ;  /* 0x000000ffff0d7224 */ /* 0x000fe400078e0002 */
[----:B0-----:R-:W-:Y:S02]  /*25100*/  IMAD.MOV R2, RZ, RZ, -R3 ;  /* 0x000000ffff027224 */ /* 0x001fe400078e0a03 */
[----:B------:R-:W-:Y:S01]  /*25110*/  @!P2 IMAD.MOV R13, RZ, RZ, -R13 ;  /* 0x000000ffff0da224 */ /* 0x000fe200078e0a0d */
[----:B------:R-:W-:Y:S01]  /*25120*/  @!P1 LOP3.LUT R13, RZ, R7, RZ, 0x33, !PT ;  /* 0x00000007ff0d9212 */ /* 0x000fe200078e33ff */
[----:B------:R-:W-:Y:S02]  /*25130*/  IMAD R9, R2, R5, RZ ;  /* 0x0000000502097224 */ /* 0x000fe400078e02ff */
[----:B------:R-:W-:Y:S01]  /*25140*/  IMAD.MOV.U32 R2, RZ, RZ, RZ ;  /* 0x000000ffff027224 */ /* 0x000fe200078e00ff */
[----:B------:R-:W-:-:S03]  /*25150*/  IABS R10, R13 ;  /* 0x0000000d000a7213 */ /* 0x000fc60000000000 */
[----:B------:R-:W-:-:S04]  /*25160*/  IMAD.HI.U32 R2, R3, R9, R2 ;  /* 0x0000000903027227 */ /* 0x000fc800078e0002 */
[----:B------:R-:W-:Y:S02]  /*25170*/  IMAD.MOV.U32 R3, RZ, RZ, R10 ;  /* 0x000000ffff037224 */ /* 0x000fe400078e000a */
[----:B------:R-:W-:Y:S02]  /*25180*/  IMAD.MOV.U32 R10, RZ, RZ, R12 ;  /* 0x000000ffff0a7224 */ /* 0x000fe400078e000c */
[----:B------:R-:W-:-:S04]  /*25190*/  IMAD.HI.U32 R2, R2, R3, RZ ;  /* 0x0000000302027227 */ /* 0x000fc800078e00ff */
[----:B------:R-:W-:Y:S01]  /*251a0*/  IMAD R10, R2, R10, R3 ;  /* 0x0000000a020a7224 */ /* 0x000fe200078e0203 */
[----:B------:R-:W-:-:S04]  /*251b0*/  LOP3.LUT R3, R13, R8, RZ, 0x3c, !PT ;  /* 0x000000080d037212 */ /* 0x000fc800078e3cff */
[----:B------:R-:W-:Y:S02]  /*251c0*/  ISETP.GT.U32.AND P1, PT, R5, R10, PT ;  /* 0x0000000a0500720c */ /* 0x000fe40003f24070 */
[----:B------:R-:W-:-:S11]  /*251d0*/  ISETP.GE.AND P2, PT, R3, RZ, PT ;  /* 0x000000ff0300720c */ /* 0x000fd60003f46270 */
[----:B------:R-:W-:Y:S02]  /*251e0*/  @!P1 IMAD.IADD R10, R10, 0x1, -R5 ;  /* 0x000000010a0a9824 */ /* 0x000fe400078e0a05 */
[----:B------:R-:W-:Y:S01]  /*251f0*/  @!P1 VIADD R2, R2, 0x1 ;  /* 0x0000000102029836 */ /* 0x000fe20000000000 */
[----:B------:R-:W-:Y:S02]  /*25200*/  ISETP.NE.AND P1, PT, R8, RZ, PT ;  /* 0x000000ff0800720c */ /* 0x000fe40003f25270 */
[----:B------:R-:W-:Y:S01]  /*25210*/  ISETP.GE.U32.AND P0, PT, R10, R5, PT ;  /* 0x000000050a00720c */ /* 0x000fe20003f06070 */
[----:B------:R-:W-:-:S12]  /*25220*/  IMAD.MOV R5, RZ, RZ, -R13 ;  /* 0x000000ffff057224 */ /* 0x000fd800078e0a0d */
[----:B------:R-:W-:-:S04]  /*25230*/  @P0 VIADD R2, R2, 0x1 ;  /* 0x0000000102020836 */ /* 0x000fc80000000000 */
        /* <DEDUP_REMOVED lines=8> */
.L_x_1854:
[----:B0-----:R-:W0:Y:S02]  /*252c0*/  LDC.64 R2, c[0x0][0xc90] ;  /* 0x00032400ff027b82 */ /* 0x001e240000000a00 */
        /* <DEDUP_REMOVED lines=32> */
[----:B------:R-:W-:Y:S02]  /*254d0*/  VIADDMNMX R8, R8, UR5, R13, PT ;  /* 0x0000000508087c46 */ /* 0x000fe4000b80010d */
[----:B------:R-:W-:-:S02]  /*254e0*/  IADD3 R9, R9, 0x1000000, R4 ;  /* 0x0100000009097810 */ /* 0x000fc40007ffe004 */
        /* <DEDUP_REMOVED lines=25> */
[----:B------:R-:W-:-:S07]  /*25680*/  IMAD R26, R2, R26, R9 ;  /* 0x0000001a021a7224 */ /* 0x000fce00078e0209 */
.L_x_1855:
[----:B------:R-:W-:-:S05]  /*25690*/  LOP3.LUT R2, RZ, R2, RZ, 0x33, !PT ;  /* 0x00000002ff027212 */ /* 0x000fca00078e33ff */
[----:B------:R-:W-:Y:S01]  /*256a0*/  IMAD.IADD R25, R7, 0x1, R2 ;  /* 0x0000000107197824 */ /* 0x000fe200078e0202 */
[----:B------:R-:W-:Y:S06]  /*256b0*/  BRA `(.L_x_1856) ;  /* 0x00000000000c7947 */ /* 0x000fec0003800000 */
.L_x_1851:
[----:B------:R-:W-:Y:S02]  /*256c0*/  IMAD.MOV.U32 R25, RZ, RZ, RZ ;  /* 0x000000ffff197224 */ /* 0x000fe400078e00ff */
[----:B------:R-:W-:Y:S02]  /*256d0*/  IMAD.U32 R24, RZ, RZ, UR6 ;  /* 0x00000006ff187e24 */ /* 0x000fe4000f8e00ff */
[----:B------:R-:W-:-:S07]  /*256e0*/  IMAD.MOV.U32 R26, RZ, RZ, RZ ;  /* 0x000000ffff1a7224 */ /* 0x000fce00078e00ff */
.L_x_1856:
[----:B------:R-:W-:-:S13]  /*256f0*/  ISETP.NE.AND P0, PT, R6, RZ, PT ;  /* 0x000000ff0600720c */ /* 0x000fda0003f05270 */
[----:B------:R-:W0:Y:S01]  /*25700*/  @!P0 S2R R3, SR_CgaCtaId ;  /* 0x0000000000038919 */ /* 0x000e220000008800 */
[----:B------:R-:W-:-:S04]  /*25710*/  @!P0 MOV R2, 0x400 ;  /* 0x0000040000028802 */ /* 0x000fc80000000f00 */
[----:B0-----:R-:W-:-:S05]  /*25720*/  @!P0 LEA R2, R3, R2, 0x18 ;  /* 0x0000000203028211 */ /* 0x001fca00078ec0ff */
[----:B------:R1:W-:Y:S01]  /*25730*/  @!P0 STS.128 [R2+0x308d0], R24 ;  /* 0x0308d01802008388 */ /* 0x0003e20000000c00 */
[----:B------:R-:W-:Y:S06]  /*25740*/  BAR.ARV 0x5, 0x180 ;  /* 0x0146000000007b1d */ /* 0x000fec0000002000 */
.L_x_1849:
        /* <DEDUP_REMOVED lines=8> */
[C---:B------:R-:W-:Y:S01]  /*257d0*/  IMAD.SHL.U32 R36, R0.reuse, 0x8, RZ ;  /* 0x0000000800247824 */ /* 0x040fe200078e00ff */
[----:B------:R-:W-:Y:S01]  /*257e0*/  LOP3.LUT R4, R0, 0x7f, RZ, 0xc0, !PT ;  /* 0x0000007f00047812 */ /* 0x000fe200078ec0ff */
[----:B------:R1:W-:Y:S01]  /*257f0*/  STL [R1+0x2c], RZ ;  /* 0x00002cff01007387 */ /* 0x0003e20000100800 */
[----:B------:R-:W-:Y:S01]  /*25800*/  BSSY B8, `(.L_x_1857) ;  /* 0x0000719000087945 */ /* 0x000fe20003800000 */
[----:B------:R-:W-:Y:S01]  /*25810*/  IMAD.MOV.U32 R30, RZ, RZ, 0x1 ;  /* 0x00000001ff1e7424 */ /* 0x000fe200078e00ff */
[----:B------:R-:W-:Y:S01]  /*25820*/  LOP3.LUT R3, R36, 0x1f8, RZ, 0xc0, !PT ;  /* 0x000001f824037812 */ /* 0x000fe200078ec0ff */
[----:B------:R-:W-:Y:S01]  /*25830*/  IMAD.SHL.U32 R33, R4, 0x8, RZ ;  /* 0x0000000804217824 */ /* 0x000fe200078e00ff */
[----:B------:R-:W-:Y:S01]  /*25840*/  LOP3.LUT R36, R36, 0x38, RZ, 0xc0, !PT ;  /* 0x0000003824247812 */ /* 0x000fe200078ec0ff */
[----:B------:R-:W-:Y:S01]  /*25850*/  IMAD.MOV.U32 R28, RZ, RZ, RZ ;  /* 0x000000ffff1c7224 */ /* 0x000fe200078e00ff */
[----:B------:R-:W-:Y:S01]  /*25860*/  ULDC.64 UR36, c[0x0][0x198] ;  /* 0x0000660000247ab9 */ /* 0x000fe20000000a00 */
[----:B------:R-:W-:Y:S01]  /*25870*/  IMAD.MOV.U32 R22, RZ, RZ, RZ ;  /* 0x000000ffff167224 */ /* 0x000fe200078e00ff */
[----:B------:R-:W-:Y:S01]  /*25880*/  LOP3.LUT R37, R36, 0xc0, RZ, 0xfc, !PT ;  /* 0x000000c024257812 */ /* 0x000fe200078efcff */
[----:B------:R-:W-:Y:S01]  /*25890*/  IMAD.MOV.U32 R29, RZ, RZ, 0x1 ;  /* 0x00000001ff1d7424 */ /* 0x000fe200078e00ff */
[----:B------:R-:W-:Y:S01]  /*258a0*/  ULDC UR38, c[0x0][0xc] ;  /* 0x0000030000267ab9 */ /* 0x000fe20000000800 */
[----:B--2---:R-:W-:-:S02]  /*258b0*/  R2UR UR4, R2 ;  /* 0x00000000020472ca */ /* 0x004fc400000e0000 */
[----:B------:R-:W-:Y:S01]  /*258c0*/  LOP3.LUT R2, R3, 0x38, R0, 0x78, !PT ;  /* 0x0000003803027812 */ /* 0x000fe200078e7800 */
[----:B------:R-:W-:-:S03]  /*258d0*/  IMAD.SHL.U32 R0, R0, 0x10, RZ ;  /* 0x0000001000007824 */ /* 0x000fc600078e00ff */
[----:B------:R-:W-:Y:S02]  /*258e0*/  LOP3.LUT R33, R2, 0x200, R33, 0xf8, !PT ;  /* 0x0000020002217812 */ /* 0x000fe400078ef821 */
[----:B------:R-:W-:-:S04]  /*258f0*/  SHF.R.U32.HI R2, RZ, 0x3, R4 ;  /* 0x00000003ff027819 */ /* 0x000fc80000011604 */
[----:B------:R-:W-:Y:S01]  /*25900*/  LOP3.LUT R0, R2, 0x70, R0, 0xf8, !PT ;  /* 0x0000007002007812 */ /* 0x000fe200078ef800 */
[----:B------:R-:W-:Y:S01]  /*25910*/  ULOP3.LUT UR39, UR4, 0x2, URZ, 0xfc, !UPT ;  /* 0x0000000204277892 */ /* 0x000fe2000f8efc3f */
[C---:B------:R-:W-:Y:S02]  /*25920*/  LOP3.LUT R2, R36.reuse, 0x40, RZ, 0xfc, !PT ;  /* 0x0000004024027812 */ /* 0x040fe400078efcff */
[----:B------:R-:W-:Y:S01]  /*25930*/  UMOV UR4, 0x400 ;  /* 0x0000040000047882 */ /* 0x000fe20000000000 */
[----:B------:R-:W-:Y:S01]  /*25940*/  LOP3.LUT R0, R36, 0x80, RZ, 0xfc, !PT ;  /* 0x0000008024007812 */ /* 0x000fe200078efcff */
[----:B0-----:R-:W-:-:S06]  /*25950*/  ULEA UR4, UR5, UR4, 0x18 ;  /* 0x0000000405047291 */ /* 0x001fcc000f8ec03f */
[----:B------:R-:W-:-:S04]  /*25960*/  IMAD.U32 R17, RZ, RZ, UR4 ;  /* 0x00000004ff117e24 */ /* 0x000fc8000f8e00ff */
[----:B-1----:R-:W-:-:S07]  /*25970*/  IMAD R34, R33, 0x2, R17 ;  /* 0x0000000221227824 */ /* 0x002fce00078e0211 */
.L_x_1984:
[----:B------:R-:W-:Y:S05]  /*25980*/  YIELD ;  /* 0x0000000000007946 */ /* 0x000fea0003800000 */
[----:B------:R-:W-:Y:S01]  /*25990*/  ULDC.64 UR4, c[0x0][0xa28] ;  /* 0x00028a0000047ab9 */ /* 0x000fe20000000a00 */
[----:B------:R-:W-:Y:S01]  /*259a0*/  IMAD.MOV.U32 R11, RZ, RZ, RZ ;  /* 0x000000ffff0b7224 */ /* 0x000fe200078e00ff */
[----:B------:R-:W-:Y:S01]  /*259b0*/  ISETP.NE.U32.AND P0, PT, RZ, UR4, PT ;  /* 0x00000004ff007c0c */ /* 0x000fe2000bf05070 */
[----:B0-----:R-:W0:Y:S01]  /*259c0*/  LDC.64 R4, c[0x0][0xa00] ;  /* 0x00028000ff047b82 */ /* 0x001e220000000a00 */
[----:B------:R-:W-:Y:S02]  /*259d0*/  ULDC.64 UR6, c[0x0][0xa10] ;  /* 0x0002840000067ab9 */ /* 0x000fe40000000a00 */
[----:B------:R-:W-:Y:S01]  /*259e0*/  ISETP.NE.AND.EX P0, PT, RZ, UR5, PT, P0 ;  /* 0x00000005ff007c0c */ /* 0x000fe2000bf05300 */
[----:B------:R-:W-:-:S12]  /*259f0*/  ULDC.64 UR4, c[0x0][0xa18] ;  /* 0x0002860000047ab9 */ /* 0x000fd80000000a00 */
[----:B-1----:R-:W1:Y:S01]  /*25a00*/  @P0 LDC.64 R2, c[0x0][0xa28] ;  /* 0x00028a00ff020b82 */ /* 0x002e620000000a00 */
[----:B------:R-:W-:Y:S01]  /*25a10*/  ISETP.NE.U32.AND P1, PT, RZ, UR6, PT ;  /* 0x00000006ff007c0c */ /* 0x000fe2000bf25070 */
[----:B-1----:R-:W-:-:S05]  /*25a20*/  @P0 IMAD.WIDE R2, R27, 0x4, R2 ;  /* 0x000000041b020825 */ /* 0x002fca00078e0202 */
[----:B------:R1:W2:Y:S01]  /*25a30*/  @P0 LDG.E R11, desc[UR60][R2.64] ;  /* 0x0000003c020b0981 */ /* 0x0002a2000c1e1900 */
[----:B------:R-:W-:Y:S01]  /*25a40*/  ISETP.NE.U32.AND P0, PT, RZ, UR4, PT ;  /* 0x00000004ff007c0c */ /* 0x000fe2000bf05070 */
[----:B------:R-:W-:Y:S01]  /*25a50*/  IMAD.MOV.U32 R35, RZ, RZ, RZ ;  /* 0x000000ffff237224 */ /* 0x000fe200078e00ff */
[----:B------:R-:W-:Y:S01]  /*25a60*/  ISETP.NE.AND.EX P1, PT, RZ, UR7, PT, P1 ;  /* 0x00000007ff007c0c */ /* 0x000fe2000bf25310 */
[----:B------:R-:W-:Y:S01]  /*25a70*/  IMAD.MOV.U32 R0, RZ, RZ, RZ ;  /* 0x000000ffff007224 */ /* 0x000fe200078e00ff */
[----:B------:R-:W-:Y:S01]  /*25a80*/  ISETP.NE.AND.EX P2, PT, RZ, UR5, PT, P0 ;  /* 0x00000005ff007c0c */ /* 0x000fe2000bf45300 */
[----:B------:R-:W-:Y:S01]  /*25a90*/  ULDC.64 UR4, c[0x0][0xa00] ;  /* 0x0002800000047ab9 */ /* 0x000fe20000000a00 */
[----:B0-----:R-:W-:Y:S01]  /*25aa0*/  IMAD.WIDE R4, R27, 0x4, R4 ;  /* 0x000000041b047825 */ /* 0x001fe200078e0204 */
[----:B------:R-:W-:Y:S01]  /*25ab0*/  ISETP.NE.U32.AND P0, PT, RZ, UR4, PT ;  /* 0x00000004ff007c0c */ /* 0x000fe2000bf05070 */
[----:B-1----:R-:W0:Y:S03]  /*25ac0*/  LDC.64 R2, c[0x0][0xa10] ;  /* 0x00028400ff027b82 */ /* 0x002e260000000a00 */
[----:B------:R-:W-:-:S06]  /*25ad0*/  ISETP.NE.AND.EX P0, PT, RZ, UR5, PT, P0 ;  /* 0x00000005ff007c0c */ /* 0x000fcc000bf05300 */
[----:B------:R-:W1:Y:S07]  /*25ae0*/  @P2 LDC.64 R6, c[0x0][0xa18] ;  /* 0x00028600ff062b82 */ /* 0x000e6e0000000a00 */
[----:B------:R-:W5:Y:S01]  /*25af0*/  @P0 LDG.E R35, desc[UR60][R4.64] ;  /* 0x0000003c04230981 */ /* 0x000f62000c1e1900 */
[----:B0-----:R-:W-:-:S05]  /*25b00*/  IMAD.WIDE R2, R27, 0x4, R2 ;  /* 0x000000041b027825 */ /* 0x001fca00078e0202 */
[----:B------:R-:W5:Y:S01]  /*25b10*/  @P1 LDG.E R0, desc[UR60][R2.64] ;  /* 0x0000003c02001981 */ /* 0x000f62000c1e1900 */
[----:B------:R-:W-:Y:S02]  /*25b20*/  ULDC UR4, c[0x0][0x288] ;  /* 0x0000a20000047ab9 */ /* 0x000fe40000000800 */
[----:B------:R-:W-:Y:S01]  /*25b30*/  IMAD.U32 R31, RZ, RZ, UR4 ;  /* 0x00000004ff1f7e24 */ /* 0x000fe2000f8e00ff */
[----:B------:R-:W-:Y:S02]  /*25b40*/  ULDC.64 UR4, c[0x0][0x418] ;  /* 0x0001060000047ab9 */ /* 0x000fe40000000a00 */
[----:B------:R-:W-:-:S03]  /*25b50*/  UISETP.NE.U32.AND UP0, UPT, UR4, URZ, UPT ;  /* 0x0000003f0400728c */ /* 0x000fc6000bf05070 */
[----:B------:R-:W-:Y:S01]  /*25b60*/  ULDC UR4, c[0x0][0x424] ;  /* 0x0001090000047ab9 */ /* 0x000fe20000000800 */
[----:B------:R-:W-:Y:S01]  /*25b70*/  UISETP.NE.AND.EX UP0, UPT, UR5, URZ, UPT, UP0 ;  /* 0x0000003f0500728c */ /* 0x000fe2000bf05300 */
[----:B-1----:R-:W-:Y:S02]  /*25b80*/  @P2 IMAD.WIDE R6, R27, 0x4, R6 ;  /* 0x000000041b062825 */ /* 0x002fe400078e0206 */
[----:B------:R-:W-:Y:S01]  /*25b90*/  ULDC UR5, c[0x0][0x2f0] ;  /* 0x0000bc0000057ab9 */ /* 0x000fe20000000800 */
[----:B------:R-:W-:Y:S02]  /*25ba0*/  USEL UR4, UR4, 0x1, UP0 ;  /* 0x0000000104047887 */ /* 0x000fe40008000000 */
[----:B------:R0:W5:Y:S02]  /*25bb0*/  @P2 LDG.E R31, desc[UR60][R6.64] ;  /* 0x0000003c061f2981 */ /* 0x000164000c1e1900 */
[----:B------:R-:W-:-:S03]  /*25bc0*/  UIMAD UR4, UR4, UR5, URZ ;  /* 0x00000005040472a4 */ /* 0x000fc6000f8e023f */
[----:B------:R-:W-:-:S03]  /*25bd0*/  ULDC UR5, c[0x0][0x348] ;  /* 0x0000d20000057ab9 */ /* 0x000fc60000000800 */
[----:B------:R-:W-:Y:S02]  /*25be0*/  IMAD.U32 R8, RZ, RZ, UR4 ;  /* 0x00000004ff087e24 */ /* 0x000fe4000f8e00ff */
[----:B0-----:R-:W-:Y:S01]  /*25bf0*/  IMAD.U32 R7, RZ, RZ, UR5 ;  /* 0x00000005ff077e24 */ /* 0x001fe2000f8e00ff */
[----:B--2---:R0:W-:Y:S01]  /*25c00*/  STL [R1+0x10], R11 ;  /* 0x0000100b01007387 */ /* 0x0041e20000100800 */
[----:B---3--:R-:W-:Y:S05]  /*25c10*/  @P2 BRA `(.L_x_1858) ;  /* 0x0000000000102947 */ /* 0x008fea0003800000 */
[----:B------:R-:W-:Y:S05]  /*25c20*/  @!P0 BRA `(.L_x_1858) ;  /* 0x00000000000c8947 */ /* 0x000fea0003800000 */
[----:B------:R-:W2:Y:S04]  /*25c30*/  LDG.E R6, desc[UR60][R4.64] ;  /* 0x0000003c04067981 */ /* 0x000ea8000c1e1900 */
[----:B-----5:R-:W2:Y:S02]  /*25c40*/  LDG.E R31, desc[UR60][R4.64+0x4] ;  /* 0x0000043c041f7981 */ /* 0x020ea4000c1e1900 */
[----:B--2---:R-:W-:-:S07]  /*25c50*/  IMAD.IADD R31, R31, 0x1, -R6 ;  /* 0x000000011f1f7824 */ /* 0x004fce00078e0a06 */
.L_x_1858:
[----:B------:R-:W-:Y:S01]  /*25c60*/  ULDC.64 UR4, c[0x0][0xa20] ;  /* 0x0002880000047ab9 */ /* 0x000fe20000000a00 */
[C---:B------:R-:W-:Y:S02]  /*25c70*/  LOP3.LUT R4, R26.reuse, 0xff000000, RZ, 0xc0, !PT ;  /* 0xff0000001a047812 */ /* 0x040fe400078ec0ff */
[----:B------:R-:W-:Y:S02]  /*25c80*/  ISETP.NE.U32.AND P0, PT, RZ, UR4, PT ;  /* 0x00000004ff007c0c */ /* 0x000fe4000bf05070 */
[----:B------:R-:W-:Y:S02]  /*25c90*/  SHF.R.U32.HI R5, RZ, 0x8, R4 ;  /* 0x00000008ff057819 */ /* 0x000fe40000011604 */
[----:B------:R-:W-:Y:S02]  /*25ca0*/  ISETP.NE.AND.EX P0, PT, RZ, UR5, PT, P0 ;  /* 0x00000005ff007c0c */ /* 0x000fe4000bf05300 */
[C---:B------:R-:W-:Y:S02]  /*25cb0*/  LOP3.LUT R6, R26.reuse, 0xff0000, RZ, 0xc0, !PT ;  /* 0x00ff00001a067812 */ /* 0x040fe400078ec0ff */
[----:B------:R-:W-:-:S02]  /*25cc0*/  LOP3.LUT R26, R26, 0xffff, RZ, 0xc0, !PT ;  /* 0x0000ffff1a1a7812 */ /* 0x000fc400078ec0ff */
[----:B------:R-:W-:-:S07]  /*25cd0*/  LEA.HI R6, R6, R5, RZ, 0x10 ;  /* 0x0000000506067211 */ /* 0x000fce00078f80ff */
[----:B------:R-:W-:Y:S05]  /*25ce0*/  @!P0 BRA `(.L_x_1859) ;  /* 0x0000000000108947 */ /* 0x000fea0003800000 */
[----:B------:R-:W1:Y:S02]  /*25cf0*/  LDC.64 R4, c[0x0][0xa20] ;  /* 0x00028800ff047b82 */ /* 0x000e640000000a00 */
[----:B-1----:R-:W-:-:S05]  /*25d00*/  IMAD.WIDE R4, R27, 0x4, R4 ;  /* 0x000000041b047825 */ /* 0x002fca00078e0204 */
[----:B------:R1:W5:Y:S01]  /*25d10*/  LDG.E R8, desc[UR60][R4.64] ;  /* 0x0000003c04087981 */ /* 0x000362000c1e1900 */
[----:B------:R-:W-:Y:S05]  /*25d20*/  BRA `(.L_x_1860) ;  /* 0x0000000000247947 */ /* 0x000fea0003800000 */
.L_x_1859:
[----:B------:R-:W-:Y:S02]  /*25d30*/  ULDC.64 UR4, c[0x0][0xa08] ;  /* 0x0002820000047ab9 */ /* 0x000fe40000000a00 */
[----:B------:R-:W-:-:S04]  /*25d40*/  ISETP.NE.U32.AND P0, PT, RZ, UR4, PT ;  /* 0x00000004ff007c0c */ /* 0x000fc8000bf05070 */
[----:B------:R-:W-:-:S13]  /*25d50*/  ISETP.NE.AND.EX P0, PT, RZ, UR5, PT, P0 ;  /* 0x00000005ff007c0c */ /* 0x000fda000bf05300 */
[----:B------:R-:W-:Y:S05]  /*25d60*/  @!P0 BRA `(.L_x_1860) ;  /* 0x0000000000148947 */ /* 0x000fea0003800000 */
[----:B------:R-:W1:Y:S02]  /*25d70*/  LDC.64 R4, c[0x0][0xa08] ;  /* 0x00028200ff047b82 */ /* 0x000e640000000a00 */
[----:B-1----:R-:W-:-:S05]  /*25d80*/  IMAD.WIDE R4, R27, 0x4, R4 ;  /* 0x000000041b047825 */ /* 0x002fca00078e0204 */
[----:B------:R-:W2:Y:S04]  /*25d90*/  LDG.E R8, desc[UR60][R4.64] ;  /* 0x0000003c04087981 */ /* 0x000ea8000c1e1900 */
[----:B------:R-:W2:Y:S02]  /*25da0*/  LDG.E R9, desc[UR60][R4.64+0x4] ;  /* 0x0000043c04097981 */ /* 0x000ea4000c1e1900 */
[----:B--2---:R-:W-:-:S07]  /*25db0*/  IMAD.IADD R8, R9, 0x1, -R8 ;  /* 0x0000000109087824 */ /* 0x004fce00078e0a08 */
.L_x_1860:
[----:B------:R-:W2:Y:S01]  /*25dc0*/  @P1 LDG.E R10, desc[UR60][R2.64] ;  /* 0x0000003c020a1981 */ /* 0x000ea2000c1e1900 */
[----:B-1----:R-:W1:Y:S03]  /*25dd0*/  LDC R4, c[0x0][0x448] ;  /* 0x00011200ff047b82 */ /* 0x002e660000000800 */
[----:B------:R3:W2:Y:S01]  /*25de0*/  @P1 LDG.E R5, desc[UR60][R2.64+0x4] ;  /* 0x0000043c02051981 */ /* 0x0006a2000c1e1900 */
[----:B-----5:R-:W-:Y:S02]  /*25df0*/  IMAD.IADD R8, R8, 0x1, -R11 ;  /* 0x0000000108087824 */ /* 0x020fe400078e0a0b */
[----:B------:R-:W-:-:S04]  /*25e00*/  IMAD.SHL.U32 R25, R25, 0x80, RZ ;  /* 0x0000008019197824 */ /* 0x000fc800078e00ff */
[----:B------:R-:W-:Y:S01]  /*25e10*/  VIADD R9, R25, 0x7f ;  /* 0x0000007f19097836 */ /* 0x000fe20000000000 */
[----:B---3--:R-:W3:Y:S01]  /*25e20*/  LDC.64 R2, c[0x0][0x9e0] ;  /* 0x00027800ff027b82 */ /* 0x008ee20000000a00 */
[----:B-1----:R-:W-:-:S13]  /*25e30*/  ISETP.NE.AND P2, PT, R4, 0x1, PT ;  /* 0x000000010400780c */ /* 0x002fda0003f45270 */
[----:B------:R-:W1:Y:S01]  /*25e40*/  @P2 LDC R12, c[0x0][0x44c] ;  /* 0x00011300ff0c2b82 */ /* 0x000e620000000800 */
[----:B---3--:R-:W-:-:S07]  /*25e50*/  ISETP.GE.AND P3, PT, R3, 0x1, PT ;  /* 0x000000010300780c */ /* 0x008fce0003f66270 */
[----:B------:R-:W3:Y:S01]  /*25e60*/  @P2 LDC R4, c[0x0][0x450] ;  /* 0x00011400ff042b82 */ /* 0x000ee20000000800 */
[----:B--2---:R-:W-:Y:S02]  /*25e70*/  @P1 IMAD.IADD R7, R5, 0x1, -R10 ;  /* 0x0000000105071824 */ /* 0x004fe400078e0a0a */
[----:B-1----:R-:W-:-:S04]  /*25e80*/  @P2 IMAD.HI.U32 R5, R9, R12, RZ ;  /* 0x0000000c09052227 */ /* 0x002fc800078e00ff */
[----:B0-----:R-:W-:Y:S01]  /*25e90*/  IMAD.IADD R11, R8, 0x1, R7 ;  /* 0x00000001080b7824 */ /* 0x001fe200078e0207 */
[----:B---3--:R-:W-:-:S03]  /*25ea0*/  @P2 SHF.R.U32.HI R9, RZ, R4, R5 ;  /* 0x00000004ff092219 */ /* 0x008fc60000011605 */
[C---:B------:R-:W-:Y:S01]  /*25eb0*/  VIADD R4, R11.reuse, 0x3f ;  /* 0x0000003f0b047836 */ /* 0x040fe20000000000 */
[----:B------:R0:W-:Y:S01]  /*25ec0*/  STL [R1+0x8], R11 ;  /* 0x0000080b01007387 */ /* 0x0001e20000100800 */
[----:B------:R-:W-:-:S03]  /*25ed0*/  IADD3 R18, R11, 0x1, -R31 ;  /* 0x000000010b127810 */ /* 0x000fc60007ffe81f */
[----:B------:R-:W-:Y:S02]  /*25ee0*/  SHF.R.S32.HI R5, RZ, 0x1f, R4 ;  /* 0x0000001fff057819 */ /* 0x000fe40000011404 */
[----:B------:R-:W-:Y:S02]  /*25ef0*/  IMAD.IADD R9, R18, 0x1, R9 ;  /* 0x0000000112097824 */ /* 0x000fe400078e0209 */
[----:B------:R-:W-:Y:S02]  /*25f00*/  LEA.HI R5, R5, R4, RZ, 0x6 ;  /* 0x0000000405057211 */ /* 0x000fe400078f30ff */
[----:B------:R-:W-:Y:S02]  /*25f10*/  IMAD.IADD R2, R9, 0x1, R2 ;  /* 0x0000000109027824 */ /* 0x000fe400078e0202 */
[----:B------:R-:W-:Y:S01]  /*25f20*/  SHF.R.S32.HI R19, RZ, 0x6, R5 ;  /* 0x00000006ff137819 */ /* 0x000fe20000011405 */
[----:B0-----:R-:W-:Y:S06]  /*25f30*/  @!P3 BRA `(.L_x_1861) ;  /* 0x000000000048b947 */ /* 0x001fec0003800000 */
        /* <DEDUP_REMOVED lines=11> */
.L_x_1863:
[----:B------:R-:W-:-:S13]  /*25ff0*/  ISETP.NE.AND P0, PT, R3, 0x1, PT ;  /* 0x000000010300780c */ /* 0x000fda0003f05270 */
[----:B------:R-:W0:Y:S02]  /*26000*/  @P0 LDC.64 R4, c[0x0][0x9e8] ;  /* 0x00027a00ff040b82 */ /* 0x000e240000000a00 */
[----:B0-----:R-:W-:-:S05]  /*26010*/  @P0 IMAD.HI.U32 R4, R10, R4, RZ ;  /* 0x000000040a040227 */ /* 0x001fca00078e00ff */
[----:B------:R-:W-:-:S07]  /*26020*/  @P0 SHF.R.U32.HI R10, RZ, R5, R4 ;  /* 0x00000005ff0a0219 */ /* 0x000fce0000011604 */
.L_x_1864:
[----:B------:R-:W-:Y:S05]  /*26030*/  BSYNC B0 ;  /* 0x0000000000007941 */ /* 0x000fea0003800000 */
.L_x_1862:
[----:B------:R-:W-:-:S05]  /*26040*/  IMAD R5, R10, R3, R3 ;  /* 0x000000030a057224 */ /* 0x000fca00078e0203 */
[----:B------:R-:W-:-:S07]  /*26050*/  VIMNMX R2, R2, R5, PT ;  /* 0x0000000502027248 */ /* 0x000fce0003fe0100 */
.L_x_1861:
[----:B------:R-:W0:Y:S01]  /*26060*/  @P2 LDC R4, c[0x0][0x44c] ;  /* 0x00011300ff042b82 */ /* 0x000e220000000800 */
[----:B------:R-:W-:Y:S01]  /*26070*/  VIADD R2, R2, 0x3f ;  /* 0x0000003f02027836 */ /* 0x000fe20000000000 */
[----:B------:R-:W-:-:S06]  /*26080*/  ULDC UR4, c[0x0][0x9dc] ;  /* 0x0002770000047ab9 */ /* 0x000fcc0000000800 */
[----:B------:R-:W1:Y:S01]  /*26090*/  @P2 LDC R5, c[0x0][0x450] ;  /* 0x00011400ff052b82 */ /* 0x000e620000000800 */
[----:B0-----:R-:W-:-:S04]  /*260a0*/  @P2 IMAD.HI.U32 R9, R25, R4, RZ ;  /* 0x0000000419092227 */ /* 0x001fc800078e00ff */
[----:B------:R-:W-:Y:S01]  /*260b0*/  IMAD.MOV.U32 R4, RZ, RZ, R25 ;  /* 0x000000ffff047224 */ /* 0x000fe200078e0019 */
[----:B-1----:R-:W-:Y:S01]  /*260c0*/  @P2 SHF.R.U32.HI R4, RZ, R5, R9 ;  /* 0x00000005ff042219 */ /* 0x002fe20000011609 */
[----:B------:R-:W-:Y:S01]  /*260d0*/  IMAD.IADD R9, R11, 0x1, -R31 ;  /* 0x000000010b097824 */ /* 0x000fe200078e0a1f */
[----:B------:R-:W-:-:S03]  /*260e0*/  SHF.R.S32.HI R5, RZ, 0x1f, R2 ;  /* 0x0000001fff057819 */ /* 0x000fc60000011402 */
[----:B------:R-:W-:Y:S01]  /*260f0*/  IMAD.IADD R10, R9, 0x1, R4 ;  /* 0x00000001090a7824 */ /* 0x000fe200078e0204 */
[----:B------:R-:W-:-:S03]  /*26100*/  LEA.HI R5, R5, R2, RZ, 0x6 ;  /* 0x0000000205057211 */ /* 0x000fc600078f30ff */
[----:B------:R-:W-:Y:S01]  /*26110*/  VIADD R2, R10, -UR4 ;  /* 0x800000040a027c36 */ /* 0x000fe20008000000 */
[----:B------:R-:W-:-:S04]  /*26120*/  SHF.R.S32.HI R11, RZ, 0x6, R5 ;  /* 0x00000006ff0b7819 */ /* 0x000fc80000011405 */
[----:B------:R-:W-:Y:S01]  /*26130*/  VIMNMX R11, R19, R11, PT ;  /* 0x0000000b130b7248 */ /* 0x000fe20003fe0100 */
        /* <DEDUP_REMOVED lines=11> */
.L_x_1867:
[----:B------:R-:W-:-:S13]  /*261f0*/  ISETP.NE.AND P0, PT, R3, 0x1, PT ;  /* 0x000000010300780c */ /* 0x000fda0003f05270 */
[----:B------:R-:W0:Y:S02]  /*26200*/  @P0 LDC.64 R4, c[0x0][0x9e8] ;  /* 0x00027a00ff040b82 */ /* 0x000e240000000a00 */
[----:B0-----:R-:W-:-:S05]  /*26210*/  @P0 IMAD.HI.U32 R4, R10, R4, RZ ;  /* 0x000000040a040227 */ /* 0x001fca00078e00ff */
[----:B------:R-:W-:-:S07]  /*26220*/  @P0 SHF.R.U32.HI R10, RZ, R5, R4 ;  /* 0x00000005ff0a0219 */ /* 0x000fce0000011604 */
.L_x_1868:
[----:B------:R-:W-:Y:S05]  /*26230*/  BSYNC B0 ;  /* 0x0000000000007941 */ /* 0x000fea0003800000 */
.L_x_1866:
[----:B------:R-:W-:-:S05]  /*26240*/  IMAD R3, R10, R3, RZ ;  /* 0x000000030a037224 */ /* 0x000fca00078e02ff */
[----:B------:R-:W-:-:S07]  /*26250*/  VIMNMX R2, R2, R3, !PT ;  /* 0x0000000302027248 */ /* 0x000fce0007fe0100 */
.L_x_1865:
[----:B------:R-:W-:Y:S01]  /*26260*/  SHF.R.S32.HI R3, RZ, 0x1f, R2 ;  /* 0x0000001fff037819 */ /* 0x000fe20000011402 */
[----:B------:R-:W-:Y:S01]  /*26270*/  BSSY B0, `(.L_x_1869) ;  /* 0x0000026000007945 */ /* 0x000fe20003800000 */
[----:B------:R-:W-:Y:S01]  /*26280*/  LOP3.LUT R10, R6, 0xff, RZ, 0xc0, !PT ;  /* 0x000000ff060a7812 */ /* 0x000fe200078ec0ff */
[----:B------:R-:W-:Y:S01]  /*26290*/  IMAD.MOV.U32 R14, RZ, RZ, RZ ;  /* 0x000000ffff0e7224 */ /* 0x000fe200078e00ff */
[----:B------:R-:W-:Y:S02]  /*262a0*/  LEA.HI R3, R3, R2, RZ, 0x6 ;  /* 0x0000000203037211 */ /* 0x000fe400078f30ff */
[----:B------:R-:W-:Y:S02]  /*262b0*/  SHF.R.U32.HI R6, RZ, 0x10, R6 ;  /* 0x00000010ff067819 */ /* 0x000fe40000011606 */
[----:B------:R-:W-:-:S04]  /*262c0*/  SHF.R.S32.HI R3, RZ, 0x6, R3 ;  /* 0x00000006ff037819 */ /* 0x000fc80000011403 */
[----:B------:R-:W-:-:S04]  /*262d0*/  VIMNMX R4, RZ, R3, !PT ;  /* 0x00000003ff047248 */ /* 0x000fc80007fe0100 */
[----:B------:R-:W-:-:S13]  /*262e0*/  ISETP.GT.AND P0, PT, R11, R4, PT ;  /* 0x000000040b00720c */ /* 0x000fda0003f04270 */
[----:B------:R-:W-:Y:S05]  /*262f0*/  @!P0 BRA `(.L_x_1870) ;  /* 0x0000000000748947 */ /* 0x000fea0003800000 */
[----:B------:R-:W-:Y:S01]  /*26300*/  ISETP.NE.AND P0, PT, R6, RZ, PT ;  /* 0x000000ff0600720c */ /* 0x000fe20003f05270 */
[----:B------:R-:W-:-:S03]  /*26310*/  ULDC UR4, c[0x0][0x9f0] ;  /* 0x00027c0000047ab9 */ /* 0x000fc60000000800 */
[----:B------:R-:W-:-:S04]  /*26320*/  SEL R5, R6, UR4, P0 ;  /* 0x0000000406057c07 */ /* 0x000fc80008000000 */
[----:B------:R-:W-:Y:S02]  /*26330*/  IABS R13, R5 ;  /* 0x00000005000d7213 */ /* 0x000fe40000000000 */
[----:B------:R-:W-:Y:S02]  /*26340*/  IADD3 R12, R5, -0x1, R11 ;  /* 0xffffffff050c7810 */ /* 0x000fe40007ffe00b */
[----:B------:R-:W0:Y:S03]  /*26350*/  I2F.RP R2, R13 ;  /* 0x0000000d00027306 */ /* 0x000e260000209400 */
[----:B------:R-:W-:-:S05]  /*26360*/  IMAD.IADD R12, R12, 0x1, -R4 ;  /* 0x000000010c0c7824 */ /* 0x000fca00078e0a04 */
        /* <DEDUP_REMOVED lines=22> */
.L_x_1870:
[----:B------:R-:W-:Y:S05]  /*264d0*/  BSYNC B0 ;  /* 0x0000000000007941 */ /* 0x000fea0003800000 */
.L_x_1869:
[-C--:B------:R-:W-:Y:S01]  /*264e0*/  IMAD R4, R10, R14.reuse, R4 ;  /* 0x0000000e0a047224 */ /* 0x080fe200078e0204 */
[----:B------:R-:W-:Y:S04]  /*264f0*/  BSSY B0, `(.L_x_1871) ;  /* 0x0000190000007945 */ /* 0x000fe80003800000 */
[C---:B------:R-:W-:Y:S01]  /*26500*/  VIADDMNMX R11, R4.reuse, R14, R11, PT ;  /* 0x0000000e040b7246 */ /* 0x040fe2000380010b */
[----:B------:R-:W-:-:S04]  /*26510*/  IMAD R4, R4, 0x40, -R8 ;  /* 0x0000004004047824 */ /* 0x000fc800078e0a08 */
[----:B------:R-:W-:Y:S01]  /*26520*/  IMAD R8, R11, 0x40, -R8 ;  /* 0x000000400b087824 */ /* 0x000fe200078e0a08 */
[----:B------:R-:W-:-:S04]  /*26530*/  VIMNMX R4, RZ, R4, !PT ;  /* 0x00000004ff047248 */ /* 0x000fc80007fe0100 */
[----:B------:R-:W-:-:S04]  /*26540*/  VIMNMX R7, R8, R7, PT ;  /* 0x0000000708077248 */ /* 0x000fc80003fe0100 */
[----:B------:R-:W-:Y:S02]  /*26550*/  ISETP.GT.AND P0, PT, R7, R4, PT ;  /* 0x000000040700720c */ /* 0x000fe40003f04270 */
[----:B------:R-:W-:-:S11]  /*26560*/  SHF.R.U32.HI R4, RZ, 0x6, R4 ;  /* 0x00000006ff047819 */ /* 0x000fd60000011604 */
[----:B------:R-:W-:-:S05]  /*26570*/  @P0 VIADD R2, R7, 0x3f ;  /* 0x0000003f07020836 */ /* 0x000fca0000000000 */
[----:B------:R-:W-:-:S04]  /*26580*/  @P0 SHF.R.S32.HI R3, RZ, 0x1f, R2 ;  /* 0x0000001fff030819 */ /* 0x000fc80000011402 */
[----:B------:R-:W-:Y:S01]  /*26590*/  @P0 LEA.HI R3, R3, R2, RZ, 0x6 ;  /* 0x0000000203030211 */ /* 0x000fe200078f30ff */
[----:B------:R-:W-:-:S03]  /*265a0*/  IMAD.MOV.U32 R2, RZ, RZ, R4 ;  /* 0x000000ffff027224 */ /* 0x000fc600078e0004 */
[----:B------:R-:W-:Y:S02]  /*265b0*/  @P0 SHF.R.S32.HI R2, RZ, 0x6, R3 ;  /* 0x00000006ff020819 */ /* 0x000fe40000011403 */
        /* <DEDUP_REMOVED lines=10> */
.L_x_2076:
[----:B-1----:R-:W-:Y:S02]  /*26660*/  ISETP.NE.AND P0, PT, R14, RZ, PT ;  /* 0x000000ff0e00720c */ /* 0x002fe40003f05270 */
[----:B------:R-:W-:-:S11]  /*26670*/  PLOP3.LUT P6, PT, PT, PT, PT, 0x8, 0x0 ;  /* 0x000000000000781c */ /* 0x000fd60003fce170 */
[----:B------:R-:W-:Y:S05]  /*26680*/  @P0 BRA `(.L_x_1874) ;  /* 0x00000000000c0947 */ /* 0x000fea0003800000 */
[----:B------:R-:W-:-:S03]  /*26690*/  UMOV UR4, 0xffffffff ;  /* 0xffffffff00047882 */ /* 0x000fc60000000000 */
[----:B------:R-:W-:Y:S05]  /*266a0*/  BRA.DIV UR4, `(.L_x_1875) ;  /* 0x0000008204507947 */ /* 0x000fea000b800000 */
[----:B------:R-:W-:-:S13]  /*266b0*/  ELECT P6, URZ, PT ;  /* 0x00000000003f782f */ /* 0x000fda00038c0000 */
.L_x_1874:
        /* <DEDUP_REMOVED lines=9> */
.L_x_2079:
[----:B------:R-:W-:Y:S05]  /*26750*/  BSYNC B1 ;  /* 0x0000000000017941 */ /* 0x000fea0003800000 */
.L_x_1876:
        /* <DEDUP_REMOVED lines=10> */
.L_x_2080:
[----:B------:R-:W-:Y:S05]  /*26800*/  BSYNC B2 ;  /* 0x0000000000027941 */ /* 0x000fea0003800000 */
.L_x_1880:
[----:B------:R-:W-:Y:S04]  /*26810*/  BSSY B2, `(.L_x_1882) ;  /* 0x0000009000027945 */ /* 0x000fe80003800000 */
[----:B------:R-:W-:Y:S05]  /*26820*/  @P1 BRA `(.L_x_1883) ;  /* 0x00000000001c1947 */ /* 0x000fea0003800000 */
[----:B------:R-:W2:Y:S01]  /*26830*/  S2R R7, SR_TID.X ;  /* 0x0000000000077919 */ /* 0x000ea20000002100 */
[----:B------:R-:W-:-:S04]  /*26840*/  IMAD.MOV.U32 R3, RZ, RZ, 0x8000 ;  /* 0x00008000ff037424 */ /* 0x000fc800078e00ff */
[----:B------:R3:W-:Y:S01]  /*26850*/  SYNCS.ARRIVE.TRANS64 RZ, [R12+URZ+0x30890], R3 ;  /* 0x030890030cff79a7 */ /* 0x0007e2000800003f */
[----:B--2---:R-:W-:-:S04]  /*26860*/  LOP3.LUT R7, R7, 0x1f, RZ, 0xc0, !PT ;  /* 0x0000001f07077812 */ /* 0x004fc800078ec0ff */
[----:B------:R-:W-:-:S13]  /*26870*/  ISETP.NE.AND P0, PT, R7, RZ, PT ;  /* 0x000000ff0700720c */ /* 0x000fda0003f05270 */
[----:B---3--:R-:W-:Y:S05]  /*26880*/  @!P0 BRA `(.L_x_1883) ;  /* 0x0000000000048947 */ /* 0x008fea0003800000 */
[----:B------:R-:W-:Y:S01]  /*26890*/  BPT.TRAP 0x1 ;  /* 0x000000040000795c */ /* 0x000fe20000300000 */
.L_x_1883:
[----:B------:R-:W-:Y:S05]  /*268a0*/  BSYNC B2 ;  /* 0x0000000000027941 */ /* 0x000fea0003800000 */
.L_x_1882:
[----:B------:R-:W-:Y:S01]  /*268b0*/  IMAD.MOV.U32 R15, RZ, RZ, RZ ;  /* 0x000000ffff0f7224 */ /* 0x000fe200078e00ff */
[----:B------:R-:W-:Y:S01]  /*268c0*/  UIADD3 UR4, UP0, UR36, 0x570, URZ ;  /* 0x0000057024047890 */ /* 0x000fe2000ff1e03f */
[----:B0-----:R-:W-:Y:S01]  /*268d0*/  IMAD R8, R2, 0x40, R0 ;  /* 0x0000004002087824 */ /* 0x001fe200078e0200 */
[----:B------:R-:W-:Y:S01]  /*268e0*/  PLOP3.LUT P0, PT, PT, PT, PT, 0x80, 0x0 ;  /* 0x000000000000781c */ /* 0x000fe20003f0f070 */
[----:B------:R-:W-:Y:S01]  /*268f0*/  IMAD R7, R28, 0x8000, R17 ;  /* 0x000080001c077824 */ /* 0x000fe200078e0211 */
[----:B------:R-:W-:Y:S01]  /*26900*/  R2UR UR10, R15 ;  /* 0x000000000f0a72ca */ /* 0x000fe200000e0000 */
[----:B------:R-:W-:Y:S01]  /*26910*/  VIADD R8, R8, 0xffffffc0 ;  /* 0xffffffc008087836 */ /* 0x000fe20000000000 */
[----:B------:R-:W-:Y:S01]  /*26920*/  UIADD3.X UR5, URZ, UR37, URZ, UP0, !UPT ;  /* 0x000000253f057290 */ /* 0x000fe200087fe43f */
[----:B------:R-:W-:Y:S01]  /*26930*/  IMAD.SHL.U32 R14, R28, 0x4000, RZ ;  /* 0x000040001c0e7824 */ /* 0x000fe200078e00ff */
[----:B------:R-:W-:Y:S01]  /*26940*/  UMOV UR6, 0x0 ;  /* 0x0000000000067882 */ /* 0x000fe20000000000 */
[----:B------:R-:W-:Y:S01]  /*26950*/  VIADD R3, R12, 0x30890 ;  /* 0x000308900c037836 */ /* 0x000fe20000000000 */
[----:B------:R-:W-:Y:S01]  /*26960*/  UMOV UR7, 0x12f00000 ;  /* 0x12f0000000077882 */ /* 0x000fe20000000000 */
[----:B------:R-:W-:-:S08]  /*26970*/  VIADD R13, R7, 0x20400 ;  /* 0x00020400070d7836 */ /* 0x000fd00000000000 */
.L_x_1884:
        /* <DEDUP_REMOVED lines=16> */
.L_x_1885:
        /* <DEDUP_REMOVED lines=16> */
.L_x_1886:
        /* <DEDUP_REMOVED lines=16> */
.L_x_1887:
        /* <DEDUP_REMOVED lines=13> */
.L_x_2081:
[----:B------:R-:W-:Y:S05]  /*26d50*/  BSYNC B2 ;  /* 0x0000000000027941 */ /* 0x000fea0003800000 */
.L_x_1888:
        /* <DEDUP_REMOVED lines=11> */
.L_x_1891:
[----:B------:R-:W-:Y:S05]  /*26e10*/  BSYNC B2 ;  /* 0x0000000000027941 */ /* 0x000fea0003800000 */
.L_x_1890:
[----:B------:R-:W-:Y:S01]  /*26e20*/  R2UR UR10, R15 ;  /* 0x000000000f0a72ca */ /* 0x000fe200000e0000 */
[----:B------:R-:W-:Y:S01]  /*26e30*/  IMAD R14, R14, 0x2, R17 ;  /* 0x000000020e0e7824 */ /* 0x000fe200078e0211 */
[----:B------:R-:W-:Y:S01]  /*26e40*/  R2UR UR6, R20 ;  /* 0x00000000140672ca */ /* 0x000fe200000e0000 */
[----:B------:R-:W-:Y:S01]  /*26e50*/  UIADD3 UR4, UP0, UR36, 0x670, URZ ;  /* 0x0000067024047890 */ /* 0x000fe2000ff1e03f */
[----:B------:R-:W-:Y:S01]  /*26e60*/  R2UR UR7, R21 ;  /* 0x00000000150772ca */ /* 0x000fe200000e0000 */
[----:B01----:R-:W-:Y:S01]  /*26e70*/  VIADD R12, R12, 0x308b0 ;  /* 0x000308b00c0c7836 */ /* 0x003fe20000000000 */
[----:B------:R-:W-:Y:S01]  /*26e80*/  PLOP3.LUT P0, PT, PT, PT, PT, 0x80, 0x0 ;  /* 0x000000000000781c */ /* 0x000fe20003f0f070 */
[----:B------:R-:W-:Y:S01]  /*26e90*/  VIADD R3, R14, 0x400 ;  /* 0x000004000e037836 */ /* 0x000fe20000000000 */
[----:B------:R-:W-:-:S12]  /*26ea0*/  UIADD3.X UR5, URZ, UR37, URZ, UP0, !UPT ;  /* 0x000000253f057290 */ /* 0x000fd800087fe43f */
.L_x_1892:
        /* <DEDUP_REMOVED lines=15> */
.L_x_1893:
        /* <DEDUP_REMOVED lines=15> */
.L_x_1894:
        /* <DEDUP_REMOVED lines=15> */
.L_x_1895:
        /* <DEDUP_REMOVED lines=10> */
.L_x_1879:
[----:B------:R-:W-:Y:S05]  /*27220*/  BSYNC B1 ;  /* 0x0000000000017941 */ /* 0x000fea0003800000 */
.L_x_1878:
[----:B0-----:R-:W-:Y:S01]  /*27230*/  VIADD R8, R2, 0xfffffffe ;  /* 0xfffffffe02087836 */ /* 0x001fe20000000000 */
        /* <DEDUP_REMOVED lines=8> */
.L_x_1914:
[----:B------:R-:W-:Y:S05]  /*272c0*/  YIELD ;  /* 0x0000000000007946 */ /* 0x000fea0003800000 */
[----:B------:R-:W-:Y:S04]  /*272d0*/  BSSY B1, `(.L_x_1896) ;  /* 0x00000a9000017945 */ /* 0x000fe80003800000 */
[----:B------:R-:W-:Y:S05]  /*272e0*/  @!P6 BRA `(.L_x_1897) ;  /* 0x00000008009ce947 */ /* 0x000fea0003800000 */
[----:B------:R-:W-:Y:S01]  /*272f0*/  IMAD R7, R28, 0x8, R17 ;  /* 0x000000081c077824 */ /* 0x000fe200078e0211 */
[----:B------:R-:W-:Y:S01]  /*27300*/  SHF.L.U32 R3, R30, 0x1f, RZ ;  /* 0x0000001f1e037819 */ /* 0x000fe200000006ff */
[----:B------:R-:W0:Y:S01]  /*27310*/  S2R R2, SR_TID.X ;  /* 0x0000000000027919 */ /* 0x000e220000002100 */
[----:B------:R-:W-:Y:S02]  /*27320*/  BSSY B2, `(.L_x_1898) ;  /* 0x0000005000027945 */ /* 0x000fe40003800000 */
[----:B------:R-:W1:Y:S01]  /*27330*/  SYNCS.PHASECHK.TRANS64.TRYWAIT P1, [R7+URZ+0x308a0], R3 ;  /* 0x0308a003070075a7 */ /* 0x000e62000802017f */
[----:B0-----:R-:W-:-:S04]  /*27340*/  LOP3.LUT R2, R2, 0x7f, RZ, 0xc0, !PT ;  /* 0x0000007f02027812 */ /* 0x001fc800078ec0ff */
[----:B------:R-:W-:Y:S01]  /*27350*/  ISETP.NE.AND P2, PT, R2, RZ, PT ;  /* 0x000000ff0200720c */ /* 0x000fe20003f45270 */
[----:B-1----:R-:W-:-:S12]  /*27360*/  @!P1 BRA `(.L_x_1899) ;  /* 0x00000074007c9947 */ /* 0x002fd80003800000 */
.L_x_2082:
[----:B------:R-:W-:Y:S05]  /*27370*/  BSYNC B2 ;  /* 0x0000000000027941 */ /* 0x000fea0003800000 */
.L_x_1898:
[----:B------:R-:W-:Y:S04]  /*27380*/  BSSY B2, `(.L_x_1900) ;  /* 0x0000009000027945 */ /* 0x000fe80003800000 */
[----:B------:R-:W-:Y:S05]  /*27390*/  @P2 BRA `(.L_x_1901) ;  /* 0x00000000001c2947 */ /* 0x000fea0003800000 */
[----:B------:R-:W1:Y:S01]  /*273a0*/  S2R R11, SR_TID.X ;  /* 0x00000000000b7919 */ /* 0x000e620000002100 */
[----:B------:R-:W-:-:S04]  /*273b0*/  IMAD.MOV.U32 R2, RZ, RZ, 0x8000 ;  /* 0x00008000ff027424 */ /* 0x000fc800078e00ff */
[----:B------:R2:W-:Y:S01]  /*273c0*/  SYNCS.ARRIVE.TRANS64 RZ, [R7+URZ+0x30890], R2 ;  /* 0x0308900207ff79a7 */ /* 0x0005e2000800003f */
[----:B-1----:R-:W-:-:S04]  /*273d0*/  LOP3.LUT R11, R11, 0x1f, RZ, 0xc0, !PT ;  /* 0x0000001f0b0b7812 */ /* 0x002fc800078ec0ff */
[----:B------:R-:W-:-:S13]  /*273e0*/  ISETP.NE.AND P1, PT, R11, RZ, PT ;  /* 0x000000ff0b00720c */ /* 0x000fda0003f25270 */
[----:B--2---:R-:W-:Y:S05]  /*273f0*/  @!P1 BRA `(.L_x_1901) ;  /* 0x0000000000049947 */ /* 0x004fea0003800000 */
[----:B------:R-:W-:Y:S01]  /*27400*/  BPT.TRAP 0x1 ;  /* 0x000000040000795c */ /* 0x000fe20000300000 */
.L_x_1901:
[----:B------:R-:W-:Y:S05]  /*27410*/  BSYNC B2 ;  /* 0x0000000000027941 */ /* 0x000fea0003800000 */
.L_x_1900:
[----:B------:R-:W-:Y:S01]  /*27420*/  IMAD.MOV.U32 R14, RZ, RZ, RZ ;  /* 0x000000ffff0e7224 */ /* 0x000fe200078e00ff */
        /* <DEDUP_REMOVED lines=9> */
[----:B------:R-:W-:-:S10]  /*274c0*/  UMOV UR7, 0x12f00000 ;  /* 0x12f0000000077882 */ /* 0x000fd40000000000 */
.L_x_1902:
        /* <DEDUP_REMOVED lines=10> */
[----:B------:R-:W-:Y:S01]  /*27570*/  IMAD.MOV.U32 R21, RZ, RZ, 0x40 ;  /* 0x00000040ff157424 */ /* 0x000fe200078e00ff */
[----:B------:R-:W-:Y:S01]  /*27580*/  PLOP3.LUT P1, PT, PT, PT, PT, 0x80, 0x0 ;  /* 0x000000000000781c */ /* 0x000fe20003f2f070 */
[----:B------:R-:W-:Y:S01]  /*27590*/  VIADD R13, R11, 0x22400 ;  /* 0x000224000b0d7836 */ /* 0x000fe20000000000 */
[----:B------:R-:W-:Y:S01]  /*275a0*/  UMOV UR6, 0x0 ;  /* 0x0000000000067882 */ /* 0x000fe20000000000 */
[----:B------:R-:W-:Y:S01]  /*275b0*/  UMOV UR7, 0x12f00000 ;  /* 0x12f0000000077882 */ /* 0x000fe20000000000 */
[----:B------:R-:W-:-:S15]  /*275c0*/  R2UR UR10, R21 ;  /* 0x00000000150a72ca */ /* 0x000fde00000e0000 */
.L_x_1903:
        /* <DEDUP_REMOVED lines=16> */
.L_x_1904:
        /* <DEDUP_REMOVED lines=16> */
.L_x_1905:
        /* <DEDUP_REMOVED lines=10> */
[----:B------:R-:W1:Y:S01]  /*27870*/  SYNCS.PHASECHK.TRANS64.TRYWAIT P1, [R7+URZ+0x308c0], R3 ;  /* 0x0308c003070075a7 */ /* 0x000e62000802017f */
[----:B------:R-:W-:Y:S04]  /*27880*/  BSSY B2, `(.L_x_1906) ;  /* 0x0000002000027945 */ /* 0x000fe80003800000 */
[----:B-1----:R-:W-:Y:S05]  /*27890*/  @!P1 BRA `(.L_x_1907) ;  /* 0x0000007000449947 */ /* 0x002fea0003800000 */
.L_x_2083:
[----:B------:R-:W-:Y:S05]  /*278a0*/  BSYNC B2 ;  /* 0x0000000000027941 */ /* 0x000fea0003800000 */
.L_x_1906:
[----:B------:R-:W-:Y:S01]  /*278b0*/  BSSY B2, `(.L_x_1908) ;  /* 0x000000b000027945 */ /* 0x000fe20003800000 */
[----:B------:R-:W-:Y:S02]  /*278c0*/  IMAD.MOV.U32 R2, RZ, RZ, 0x0 ;  /* 0x00000000ff027424 */ /* 0x000fe400078e00ff */
[----:B01----:R-:W-:Y:S01]  /*278d0*/  IMAD.MOV.U32 R3, RZ, RZ, 0x12f00000 ;  /* 0x12f00000ff037424 */ /* 0x003fe200078e00ff */
[----:B------:R-:W-:Y:S06]  /*278e0*/  @P2 BRA `(.L_x_1909) ;  /* 0x00000000001c2947 */ /* 0x000fec0003800000 */
[----:B------:R-:W0:Y:S01]  /*278f0*/  S2R R23, SR_TID.X ;  /* 0x0000000000177919 */ /* 0x000e220000002100 */
[----:B------:R-:W-:-:S04]  /*27900*/  IMAD.MOV.U32 R13, RZ, RZ, 0x8000 ;  /* 0x00008000ff0d7424 */ /* 0x000fc800078e00ff */
[----:B------:R1:W-:Y:S01]  /*27910*/  SYNCS.ARRIVE.TRANS64 RZ, [R7+URZ+0x308b0], R13 ;  /* 0x0308b00d07ff79a7 */ /* 0x0003e2000800003f */
[----:B0-----:R-:W-:-:S04]  /*27920*/  LOP3.LUT R23, R23, 0x1f, RZ, 0xc0, !PT ;  /* 0x0000001f17177812 */ /* 0x001fc800078ec0ff */
[----:B------:R-:W-:-:S13]  /*27930*/  ISETP.NE.AND P1, PT, R23, RZ, PT ;  /* 0x000000ff1700720c */ /* 0x000fda0003f25270 */
[----:B-1----:R-:W-:Y:S05]  /*27940*/  @!P1 BRA `(.L_x_1909) ;  /* 0x0000000000049947 */ /* 0x002fea0003800000 */
[----:B------:R-:W-:Y:S01]  /*27950*/  BPT.TRAP 0x1 ;  /* 0x000000040000795c */ /* 0x000fe20000300000 */
.L_x_1909:
[----:B------:R-:W-:Y:S05]  /*27960*/  BSYNC B2 ;  /* 0x0000000000027941 */ /* 0x000fea0003800000 */
.L_x_1908:
[----:B------:R-:W-:Y:S01]  /*27970*/  R2UR UR10, R14 ;  /* 0x000000000e0a72ca */ /* 0x000fe200000e0000 */
[----:B------:R-:W-:Y:S01]  /*27980*/  UIADD3 UR4, UP0, UR36, 0x670, URZ ;  /* 0x0000067024047890 */ /* 0x000fe2000ff1e03f */
[----:B------:R-:W-:Y:S01]  /*27990*/  R2UR UR6, R2 ;  /* 0x00000000020672ca */ /* 0x000fe200000e0000 */
[----:B------:R-:W-:Y:S01]  /*279a0*/  VIADD R7, R7, 0x308b0 ;  /* 0x000308b007077836 */ /* 0x000fe20000000000 */
[----:B------:R-:W-:Y:S01]  /*279b0*/  R2UR UR7, R3 ;  /* 0x00000000030772ca */ /* 0x000fe200000e0000 */
[----:B------:R-:W-:Y:S01]  /*279c0*/  VIADD R13, R11, 0x400 ;  /* 0x000004000b0d7836 */ /* 0x000fe20000000000 */
[----:B------:R-:W-:Y:S01]  /*279d0*/  PLOP3.LUT P1, PT, PT, PT, PT, 0x80, 0x0 ;  /* 0x000000000000781c */ /* 0x000fe20003f2f070 */
[----:B------:R-:W-:-:S12]  /*279e0*/  UIADD3.X UR5, URZ, UR37, URZ, UP0, !UPT ;  /* 0x000000253f057290 */ /* 0x000fd800087fe43f */
.L_x_1910:
        /* <DEDUP_REMOVED lines=15> */
.L_x_1911:
        /* <DEDUP_REMOVED lines=15> */
.L_x_1912:
        /* <DEDUP_REMOVED lines=15> */
.L_x_1913:
        /* <DEDUP_REMOVED lines=10> */
.L_x_1897:
[----:B------:R-:W-:Y:S05]  /*27d60*/  BSYNC B1 ;  /* 0x0000000000017941 */ /* 0x000fea0003800000 */
.L_x_1896:
        /* <DEDUP_REMOVED lines=8> */
.L_x_1872:
[----:B------:R-:W-:Y:S05]  /*27df0*/  BSYNC B0 ;  /* 0x0000000000007941 */ /* 0x000fea0003800000 */
.L_x_1871:
[----:B------:R-:W0:Y:S01]  /*27e00*/  LDC R0, c[0x0][0x448] ;  /* 0x00011200ff007b82 */ /* 0x000e220000000800 */
[----:B------:R-:W-:Y:S01]  /*27e10*/  VIADD R7, R25, 0x7f ;  /* 0x0000007f19077836 */ /* 0x000fe20000000000 */
[----:B------:R-:W-:Y:S06]  /*27e20*/  @!P0 WARPSYNC.ALL ;  /* 0x0000000000008948 */ /* 0x000fec0003800000 */
[----:B------:R-:W-:Y:S01]  /*27e30*/  @!P0 BAR.SYNC.DEFER_BLOCKING 0xc, 0x180 ;  /* 0x0306000000008b1d */ /* 0x000fe20000010000 */
[----:B0-----:R-:W-:-:S13]  /*27e40*/  ISETP.NE.AND P1, PT, R0, 0x1, PT ;  /* 0x000000010000780c */ /* 0x001fda0003f25270 */
[----:B------:R-:W0:Y:S08]  /*27e50*/  @P1 LDC R0, c[0x0][0x44c] ;  /* 0x00011300ff001b82 */ /* 0x000e300000000800 */
[----:B------:R-:W1:Y:S01]  /*27e60*/  @P1 LDC R3, c[0x0][0x450] ;  /* 0x00011400ff031b82 */ /* 0x000e620000000800 */
[----:B0-----:R-:W-:-:S05]  /*27e70*/  @P1 IMAD.HI.U32 R0, R7, R0, RZ ;  /* 0x0000000007001227 */ /* 0x001fca00078e00ff */
[----:B-1----:R-:W-:Y:S02]  /*27e80*/  @P1 SHF.R.U32.HI R7, RZ, R3, R0 ;  /* 0x00000003ff071219 */ /* 0x002fe40000011600 */
[----:B------:R-:W0:Y:S03]  /*27e90*/  LDC.64 R2, c[0x0][0x9e0] ;  /* 0x00027800ff027b82 */ /* 0x000e260000000a00 */
[----:B------:R-:W-:Y:S01]  /*27ea0*/  IMAD.IADD R7, R18, 0x1, R7 ;  /* 0x0000000112077824 */ /* 0x000fe200078e0207 */
[----:B0-----:R-:W-:-:S03]  /*27eb0*/  ISETP.GE.AND P2, PT, R3, 0x1, PT ;  /* 0x000000010300780c */ /* 0x001fc60003f46270 */
[----:B------:R-:W-:-:S10]  /*27ec0*/  IMAD.IADD R2, R7, 0x1, R2 ;  /* 0x0000000107027824 */ /* 0x000fd400078e0202 */
[----:B------:R-:W-:Y:S05]  /*27ed0*/  @!P2 BRA `(.L_x_1915) ;  /* 0x000000000048a947 */ /* 0x000fea0003800000 */
        /* <DEDUP_REMOVED lines=11> */
.L_x_1917:
[----:B------:R-:W-:-:S13]  /*27f90*/  ISETP.NE.AND P0, PT, R3, 0x1, PT ;  /* 0x000000010300780c */ /* 0x000fda0003f05270 */
[----:B------:R-:W0:Y:S02]  /*27fa0*/  @P0 LDC.64 R4, c[0x0][0x9e8] ;  /* 0x00027a00ff040b82 */ /* 0x000e240000000a00 */
[----:B0-----:R-:W-:-:S05]  /*27fb0*/  @P0 IMAD.HI.U32 R4, R0, R4, RZ ;  /* 0x0000000400040227 */ /* 0x001fca00078e00ff */
[----:B------:R-:W-:-:S07]  /*27fc0*/  @P0 SHF.R.U32.HI R0, RZ, R5, R4 ;  /* 0x00000005ff000219 */ /* 0x000fce0000011604 */
.L_x_1918:
[----:B------:R-:W-:Y:S05]  /*27fd0*/  BSYNC B0 ;  /* 0x0000000000007941 */ /* 0x000fea0003800000 */
.L_x_1916:
[----:B------:R-:W-:-:S05]  /*27fe0*/  IMAD R5, R0, R3, R3 ;  /* 0x0000000300057224 */ /* 0x000fca00078e0203 */
[----:B------:R-:W-:-:S07]  /*27ff0*/  VIMNMX R2, R2, R5, PT ;  /* 0x0000000502027248 */ /* 0x000fce0003fe0100 */
.L_x_1915:
[----:B------:R-:W0:Y:S01]  /*28000*/  @P1 LDC R4, c[0x0][0x44c] ;  /* 0x00011300ff041b82 */ /* 0x000e220000000800 */
[----:B------:R-:W-:Y:S01]  /*28010*/  VIADD R2, R2, 0x3f ;  /* 0x0000003f02027836 */ /* 0x000fe20000000000 */
[----:B------:R-:W-:-:S04]  /*28020*/  ULDC UR4, c[0x0][0x9dc] ;  /* 0x0002770000047ab9 */ /* 0x000fc80000000800 */
[----:B------:R-:W-:Y:S02]  /*28030*/  SHF.R.S32.HI R5, RZ, 0x1f, R2 ;  /* 0x0000001fff057819 */ /* 0x000fe40000011402 */
[----:B------:R-:W1:Y:S02]  /*28040*/  @P1 LDC R0, c[0x0][0x450] ;  /* 0x00011400ff001b82 */ /* 0x000e640000000800 */
[----:B------:R-:W-:Y:S01]  /*28050*/  LEA.HI R5, R5, R2, RZ, 0x6 ;  /* 0x0000000205057211 */ /* 0x000fe200078f30ff */
[----:B------:R-:W-:Y:S02]  /*28060*/  IMAD.MOV.U32 R2, RZ, RZ, R25 ;  /* 0x000000ffff027224 */ /* 0x000fe400078e0019 */
        /* <DEDUP_REMOVED lines=17> */
.L_x_1921:
[----:B------:R-:W-:-:S13]  /*28180*/  ISETP.NE.AND P0, PT, R3, 0x1, PT ;  /* 0x000000010300780c */ /* 0x000fda0003f05270 */
[----:B------:R-:W0:Y:S02]  /*28190*/  @P0 LDC.64 R4, c[0x0][0x9e8] ;  /* 0x00027a00ff040b82 */ /* 0x000e240000000a00 */
[----:B0-----:R-:W-:-:S05]  /*281a0*/  @P0 IMAD.HI.U32 R4, R2, R4, RZ ;  /* 0x0000000402040227 */ /* 0x001fca00078e00ff */
[----:B------:R-:W-:-:S07]  /*281b0*/  @P0 SHF.R.U32.HI R2, RZ, R5, R4 ;  /* 0x00000005ff020219 */ /* 0x000fce0000011604 */
.L_x_1922:
[----:B------:R-:W-:Y:S05]  /*281c0*/  BSYNC B0 ;  /* 0x0000000000007941 */ /* 0x000fea0003800000 */
.L_x_1920:
[----:B------:R-:W-:-:S05]  /*281d0*/  IMAD R3, R2, R3, RZ ;  /* 0x0000000302037224 */ /* 0x000fca00078e02ff */
[----:B------:R-:W-:-:S07]  /*281e0*/  VIMNMX R0, R0, R3, !PT ;  /* 0x0000000300007248 */ /* 0x000fce0007fe0100 */
.L_x_1919:
[----:B------:R-:W-:Y:S01]  /*281f0*/  ISETP.NE.AND P1, PT, R6, RZ, PT ;  /* 0x000000ff0600720c */ /* 0x000fe20003f25270 */
[----:B------:R-:W-:Y:S01]  /*28200*/  BSSY B0, `(.L_x_1923) ;  /* 0x0000024000007945 */ /* 0x000fe20003800000 */
[----:B------:R-:W-:-:S04]  /*28210*/  SHF.R.S32.HI R3, RZ, 0x1f, R0 ;  /* 0x0000001fff037819 */ /* 0x000fc80000011400 */
[----:B------:R-:W-:-:S04]  /*28220*/  LEA.HI R3, R3, R0, RZ, 0x6 ;  /* 0x0000000003037211 */ /* 0x000fc800078f30ff */
[----:B------:R-:W-:Y:S01]  /*28230*/  SHF.R.S32.HI R0, RZ, 0x6, R3 ;  /* 0x00000006ff007819 */ /* 0x000fe20000011403 */
[----:B------:R-:W-:Y:S02]  /*28240*/  IMAD.MOV.U32 R3, RZ, RZ, RZ ;  /* 0x000000ffff037224 */ /* 0x000fe400078e00ff */
[----:B------:R-:W0:Y:S01]  /*28250*/  @!P1 LDC R6, c[0x0][0x9f0] ;  /* 0x00027c00ff069b82 */ /* 0x000e220000000800 */
[----:B------:R-:W-:-:S04]  /*28260*/  VIMNMX R0, RZ, R0, !PT ;  /* 0x00000000ff007248 */ /* 0x000fc80007fe0100 */
[----:B------:R-:W-:-:S13]  /*28270*/  ISETP.GT.AND P0, PT, R19, R0, PT ;  /* 0x000000001300720c */ /* 0x000fda0003f04270 */
[----:B------:R-:W-:Y:S05]  /*28280*/  @!P0 BRA `(.L_x_1924) ;  /* 0x00000000006c8947 */ /* 0x000fea0003800000 */
[-C--:B0-----:R-:W-:Y:S01]  /*28290*/  IABS R4, R6.reuse ;  /* 0x0000000600047213 */ /* 0x081fe20000000000 */
[----:B------:R-:W-:Y:S01]  /*282a0*/  IMAD.MOV.U32 R2, RZ, RZ, RZ ;  /* 0x000000ffff027224 */ /* 0x000fe200078e00ff */
[----:B------:R-:W-:Y:S02]  /*282b0*/  IABS R8, R6 ;  /* 0x0000000600087213 */ /* 0x000fe40000000000 */
[----:B------:R-:W0:Y:S08]  /*282c0*/  I2F.RP R5, R4 ;  /* 0x0000000400057306 */ /* 0x000e300000209400 */
[----:B0-----:R-:W0:Y:S02]  /*282d0*/  MUFU.RCP R5, R5 ;  /* 0x0000000500057308 */ /* 0x001e240000001000 */
[----:B0-----:R-:W-:-:S06]  /*282e0*/  VIADD R7, R5, 0xffffffe ;  /* 0x0ffffffe05077836 */ /* 0x001fcc0000000000 */
[----:B------:R0:W1:Y:S02]  /*282f0*/  F2I.FTZ.U32.TRUNC.NTZ R3, R7 ;  /* 0x0000000700037305 */ /* 0x000064000021f000 */
[----:B0-----:R-:W-:Y:S02]  /*28300*/  IMAD.MOV R7, RZ, RZ, -R8 ;  /* 0x000000ffff077224 */ /* 0x001fe400078e0a08 */
[----:B-1----:R-:W-:-:S04]  /*28310*/  IMAD.MOV R9, RZ, RZ, -R3 ;  /* 0x000000ffff097224 */ /* 0x002fc800078e0a03 */
[----:B------:R-:W-:-:S04]  /*28320*/  IMAD R9, R9, R4, RZ ;  /* 0x0000000409097224 */ /* 0x000fc800078e02ff */
[----:B------:R-:W-:Y:S01]  /*28330*/  IMAD.HI.U32 R2, R3, R9, R2 ;  /* 0x0000000903027227 */ /* 0x000fe200078e0002 */
[----:B------:R-:W-:-:S05]  /*28340*/  IADD3 R3, R6, -0x1, R19 ;  /* 0xffffffff06037810 */ /* 0x000fca0007ffe013 */
[----:B------:R-:W-:-:S05]  /*28350*/  IMAD.IADD R3, R3, 0x1, -R0 ;  /* 0x0000000103037824 */ /* 0x000fca00078e0a00 */
        /* <DEDUP_REMOVED lines=14> */
.L_x_1924:
[----:B------:R-:W-:Y:S05]  /*28440*/  BSYNC B0 ;  /* 0x0000000000007941 */ /* 0x000fea0003800000 */
.L_x_1923:
[-C--:B------:R-:W-:Y:S01]  /*28450*/  IMAD R0, R10, R3.reuse, R0 ;  /* 0x000000030a007224 */ /* 0x080fe200078e0200 */
        /* <DEDUP_REMOVED lines=13> */
[----:B------:R-:W1:Y:S02]  /*28530*/  FLO.U32 R0, UR4 ;  /* 0x0000000400007d00 */ /* 0x000e6400080e0000 */
        /* <DEDUP_REMOVED lines=9> */
.L_x_1926:
        /* <DEDUP_REMOVED lines=20> */
.L_x_1929:
[----:B------:R-:W-:Y:S05]  /*28710*/  BSYNC B6 ;  /* 0x0000000000067941 */ /* 0x000fea0003800000 */
.L_x_1928:
        /* <DEDUP_REMOVED lines=11> */
[----:B0-----:R-:W-:Y:S02]  /*287d0*/  IMAD.U32 R6, RZ, RZ, UR8 ;  /* 0x00000008ff067e24 */ /* 0x001fe4000f8e00ff */
[----:B------:R-:W-:-:S02]  /*287e0*/  IMAD.U32 R7, RZ, RZ, UR9 ;  /* 0x00000009ff077e24 */ /* 0x000fc4000f8e00ff */
[----:B------:R-:W-:Y:S02]  /*287f0*/  IMAD.U32 R10, RZ, RZ, UR4 ;  /* 0x00000004ff0a7e24 */ /* 0x000fe4000f8e00ff */
[----:B------:R-:W-:Y:S02]  /*28800*/  IMAD.U32 R11, RZ, RZ, UR5 ;  /* 0x00000005ff0b7e24 */ /* 0x000fe4000f8e00ff */
[----:B------:R-:W-:Y:S02]  /*28810*/  IMAD.MOV.U32 R8, RZ, RZ, 0x70 ;  /* 0x00000070ff087424 */ /* 0x000fe400078e00ff */
[----:B------:R-:W-:Y:S02]  /*28820*/  IMAD.MOV.U32 R12, RZ, RZ, 0x1 ;  /* 0x00000001ff0c7424 */ /* 0x000fe400078e00ff */
[----:B-1----:R-:W-:-:S07]  /*28830*/  IMAD.MOV.U32 R13, RZ, RZ, RZ ;  /* 0x000000ffff0d7224 */ /* 0x002fce00078e00ff */
[----:B------:R-:W-:-:S07]  /*28840*/  LEPC R20, `(.L_x_1932) ;  /* 0x000000001014794e */ /* 0x000fce0000000000 */
[----:B--2---:R-:W-:Y:S05]  /*28850*/  CALL.ABS.NOINC R2 ;  /* 0x0000000002007343 */ /* 0x004fea0003c00000 */
.L_x_1932:
        /* <DEDUP_REMOVED lines=15> */
.L_x_1931:
[----:B------:R-:W-:Y:S05]  /*28950*/  BSYNC B6 ;  /* 0x0000000000067941 */ /* 0x000fea0003800000 */
.L_x_1930:
[----:B------:R-:W-:Y:S01]  /*28960*/  ULDC.64 UR4, c[0x0][0x9f8] ;  /* 0x00027e0000047ab9 */ /* 0x000fe20000000a00 */
[----:B------:R-:W2:Y:S01]  /*28970*/  LDL R20, [R1+0x8] ;  /* 0x0000080001147983 */ /* 0x000ea20000100800 */
[----:B------:R-:W-:-:S03]  /*28980*/  ISETP.NE.U32.AND P0, PT, RZ, UR4, PT ;  /* 0x00000004ff007c0c */ /* 0x000fc6000bf05070 */
[----:B------:R-:W3:Y:S01]  /*28990*/  LDL R19, [R1+0x10] ;  /* 0x0000100001137983 */ /* 0x000ee20000100800 */
[----:B------:R-:W-:Y:S01]  /*289a0*/  ISETP.NE.AND.EX P0, PT, RZ, UR5, PT, P0 ;  /* 0x00000005ff007c0c */ /* 0x000fe2000bf05300 */
[----:B------:R-:W-:Y:S01]  /*289b0*/  IMAD.MOV.U32 R32, RZ, RZ, R27 ;  /* 0x000000ffff207224 */ /* 0x000fe200078e001b */
[----:B------:R-:W1:Y:S01]  /*289c0*/  LDC R5, c[0x0][0x430] ;  /* 0x00010c00ff057b82 */ /* 0x000e620000000800 */
[----:B------:R-:W4:Y:S01]  /*289d0*/  S2R R18, SR_TID.X ;  /* 0x0000000000127919 */ /* 0x000f220000002100 */
[----:B------:R-:W-:Y:S01]  /*289e0*/  VIADD R7, R23, 0xffffffff ;  /* 0xffffffff17077836 */ /* 0x000fe20000000000 */
[----:B------:R-:W-:Y:S01]  /*289f0*/  LOP3.LUT R16, R16, 0xfffffffe, RZ, 0xc0, !PT ;  /* 0xfffffffe10107812 */ /* 0x000fe200078ec0ff */
[----:B------:R-:W-:-:S07]  /*28a00*/  ULDC UR4, c[0x0][0x2f4] ;  /* 0x0000bd0000047ab9 */ /* 0x000fce0000000800 */
[----:B------:R-:W0:Y:S01]  /*28a10*/  @P0 LDC.64 R2, c[0x0][0x9f8] ;  /* 0x00027e00ff020b82 */ /* 0x000e220000000a00 */
[----:B----4-:R-:W-:Y:S01]  /*28a20*/  LOP3.LUT R18, R18, 0x7f, RZ, 0xc0, !PT ;  /* 0x0000007f12127812 */ /* 0x010fe200078ec0ff */
[----:B0-----:R-:W-:-:S05]  /*28a30*/  @P0 IMAD.WIDE R2, R27, 0x4, R2 ;  /* 0x000000041b020825 */ /* 0x001fca00078e0202 */
[----:B------:R0:W4:Y:S01]  /*28a40*/  @P0 LDG.E R32, desc[UR60][R2.64] ;  /* 0x0000003c02200981 */ /* 0x000122000c1e1900 */
[----:B------:R-:W-:Y:S02]  /*28a50*/  SHF.R.U32.HI R21, RZ, 0x3, R18 ;  /* 0x00000003ff157819 */ /* 0x000fe40000011612 */
[----:B-1----:R-:W-:Y:S01]  /*28a60*/  ISETP.NE.AND P1, PT, R5, 0x1, PT ;  /* 0x000000010500780c */ /* 0x002fe20003f25270 */
[----:B------:R-:W1:-:S12]  /*28a70*/  S2R R18, SR_TID.X ;  /* 0x0000000000127919 */ /* 0x000e580000002100 */
[----:B------:R-:W0:Y:S08]  /*28a80*/  @P1 LDC R9, c[0x0][0x434] ;  /* 0x00010d00ff091b82 */ /* 0x000e300000000800 */
[----:B------:R-:W0:Y:S01]  /*28a90*/  @P1 LDC R6, c[0x0][0x438] ;  /* 0x00010e00ff061b82 */ /* 0x000e220000000800 */
[----:B-1----:R-:W-:-:S05]  /*28aa0*/  IMAD.SHL.U32 R18, R18, 0x10, RZ ;  /* 0x0000001012127824 */ /* 0x002fca00078e00ff */
[----:B------:R-:W-:-:S05]  /*28ab0*/  LOP3.LUT R18, R21, 0x70, R18, 0xf8, !PT ;  /* 0x0000007015127812 */ /* 0x000fca00078ef812 */
[----:B------:R-:W-:Y:S01]  /*28ac0*/  IMAD R0, R7, 0x40, R18 ;  /* 0x0000004007007824 */ /* 0x000fe200078e0212 */
[----:B------:R-:W-:-:S04]  /*28ad0*/  LOP3.LUT R10, R36, 0x40, RZ, 0xfc, !PT ;  /* 0x00000040240a7812 */ /* 0x000fc800078efcff */
[----:B------:R-:W-:Y:S01]  /*28ae0*/  ISETP.GE.AND P3, PT, R10, UR4, PT ;  /* 0x000000040a007c0c */ /* 0x000fe2000bf66270 */
[----:B------:R-:W-:Y:S01]  /*28af0*/  UMOV UR5, 0xffffffff ;  /* 0xffffffff00057882 */ /* 0x000fe20000000000 */
[----:B--2---:R-:W-:-:S04]  /*28b00*/  ISETP.GE.AND P0, PT, R0, R20, PT ;  /* 0x000000140000720c */ /* 0x004fc80003f06270 */
[----:B------:R-:W-:Y:S01]  /*28b10*/  ISETP.GT.U32.OR P0, PT, R18, 0x3f, P0 ;  /* 0x0000003f1200780c */ /* 0x000fe20000704470 */
[----:B---3--:R-:W-:-:S04]  /*28b20*/  IMAD.IADD R0, R0, 0x1, R19 ;  /* 0x0000000100007824 */ /* 0x008fc800078e0213 */
[----:B0-----:R-:W-:-:S04]  /*28b30*/  @P1 IMAD.HI.U32 R9, R0, R9, RZ ;  /* 0x0000000900091227 */ /* 0x001fc800078e00ff */
[----:B------:R-:W-:Y:S01]  /*28b40*/  IMAD.MOV.U32 R4, RZ, RZ, R0 ;  /* 0x000000ffff047224 */ /* 0x000fe200078e0000 */
[----:B------:R-:W-:-:S03]  /*28b50*/  @P1 SHF.R.U32.HI R4, RZ, R6, R9 ;  /* 0x00000006ff041219 */ /* 0x000fc60000011609 */
[----:B------:R-:W0:Y:S02]  /*28b60*/  @!P0 LDC.64 R2, c[0x0][0x428] ;  /* 0x00010a00ff028b82 */ /* 0x000e240000000a00 */
[----:B------:R-:W-:-:S04]  /*28b70*/  IMAD.MOV R6, RZ, RZ, -R4 ;  /* 0x000000ffff067224 */ /* 0x000fc800078e0a04 */
[----:B------:R-:W-:Y:S01]  /*28b80*/  IMAD R0, R5, R6, R0 ;  /* 0x0000000605007224 */ /* 0x000fe200078e0200 */
[----:B------:R-:W-:Y:S02]  /*28b90*/  @!P0 SHF.R.S32.HI R5, RZ, 0x1f, R4 ;  /* 0x0000001fff058819 */ /* 0x000fe40000011404 */
[----:B----4-:R-:W-:Y:S01]  /*28ba0*/  SHF.R.S32.HI R8, RZ, 0x1f, R32 ;  /* 0x0000001fff087819 */ /* 0x010fe20000011420 */
[----:B0-----:R-:W-:-:S04]  /*28bb0*/  @!P0 IMAD.WIDE.U32 R4, R32, R2, R4 ;  /* 0x0000000220048225 */ /* 0x001fc800078e0004 */
[----:B------:R-:W-:Y:S01]  /*28bc0*/  @!P0 IMAD R6, R8, R2, RZ ;  /* 0x0000000208068224 */ /* 0x000fe200078e02ff */
[----:B------:R0:W-:Y:S03]  /*28bd0*/  STL [R1+0x14], R8 ;  /* 0x0000140801007387 */ /* 0x0001e60000100800 */
[----:B------:R-:W-:Y:S02]  /*28be0*/  @!P0 IMAD R6, R32, R3, R6 ;  /* 0x0000000320068224 */ /* 0x000fe400078e0206 */
[----:B------:R-:W1:Y:S02]  /*28bf0*/  @!P0 LDC.64 R2, c[0x0][0x418] ;  /* 0x00010600ff028b82 */ /* 0x000e640000000a00 */
[----:B------:R-:W-:Y:S02]  /*28c00*/  @!P0 IMAD.IADD R6, R5, 0x1, R6 ;  /* 0x0000000105068824 */ /* 0x000fe400078e0206 */
[----:B------:R-:W-:Y:S01]  /*28c10*/  IMAD.MOV.U32 R5, RZ, RZ, RZ ;  /* 0x000000ffff057224 */ /* 0x000fe200078e00ff */
[----:B-1----:R-:W-:-:S04]  /*28c20*/  @!P0 LEA R2, P1, R4, R2, 0x2 ;  /* 0x0000000204028211 */ /* 0x002fc800078210ff */
[----:B------:R-:W-:Y:S01]  /*28c30*/  @!P0 LEA.HI.X R3, R4, R3, R6, 0x2, P1 ;  /* 0x0000000304038211 */ /* 0x000fe200008f1406 */
[----:B------:R-:W-:-:S04]  /*28c40*/  IMAD.U32 R4, RZ, RZ, UR39 ;  /* 0x00000027ff047e24 */ /* 0x000fc8000f8e00ff */
[----:B------:R1:W5:Y:S01]  /*28c50*/  @!P0 LDG.E R5, desc[UR60][R2.64] ;  /* 0x0000003c02058981 */ /* 0x000362000c1e1900 */
[----:B------:R-:W-:Y:S02]  /*28c60*/  ISETP.GT.U32.AND P0, PT, R18, 0x3f, PT ;  /* 0x0000003f1200780c */ /* 0x000fe40003f04070 */
[----:B------:R-:W-:Y:S02]  /*28c70*/  ISETP.NE.AND P2, PT, R4, 0x3, PT ;  /* 0x000000030400780c */ /* 0x000fe40003f45270 */
[----:B0-----:R-:W-:-:S04]  /*28c80*/  LOP3.LUT R8, R36, 0x80, RZ, 0xfc, !PT ;  /* 0x0000008024087812 */ /* 0x001fc800078efcff */
[----:B------:R-:W-:-:S05]  /*28c90*/  ISETP.GE.AND P1, PT, R8, UR4, PT ;  /* 0x0000000408007c0c */ /* 0x000fca000bf26270 */
[----:B------:R-:W-:Y:S02]  /*28ca0*/  @P0 LOP3.LUT R16, R16, 0x1, RZ, 0xfc, !PT ;  /* 0x0000000110100812 */ /* 0x000fe400078efcff */
[----:B------:R-:W-:Y:S02]  /*28cb0*/  ISETP.GE.AND P0, PT, R36, UR4, PT ;  /* 0x0000000424007c0c */ /* 0x000fe4000bf06270 */
[----:B------:R-:W-:-:S04]  /*28cc0*/  LOP3.LUT R16, R16, 0xffffffdf, RZ, 0xc0, !PT ;  /* 0xffffffdf10107812 */ /* 0x000fc800078ec0ff */
[----:B------:R-:W-:-:S04]  /*28cd0*/  @P2 LOP3.LUT R16, R16, 0x20, RZ, 0xfc, !PT ;  /* 0x0000002010102812 */ /* 0x000fc800078efcff */
[----:B------:R-:W-:-:S04]  /*28ce0*/  LOP3.LUT R16, R16, 0xffffffef, RZ, 0xc0, !PT ;  /* 0xffffffef10107812 */ /* 0x000fc800078ec0ff */
        /* <DEDUP_REMOVED lines=8> */
[----:B-1----:R-:W-:Y:S06]  /*28d70*/  BRA.DIV UR5, `(.L_x_1933) ;  /* 0x0000005e05207947 */ /* 0x002fec000b800000 */
.L_x_2086:
[----:B------:R-:W-:Y:S01]  /*28d80*/  IMAD.MOV.U32 R23, RZ, RZ, R7 ;  /* 0x000000ffff177224 */ /* 0x000fe200078e0007 */
[----:B------:R-:W-:Y:S06]  /*28d90*/  @!P2 BRA `(.L_x_1934) ;  /* 0x000000000004a947 */ /* 0x000fec0003800000 */
[----:B------:R-:W-:Y:S01]  /*28da0*/  BPT.TRAP 0x1 ;  /* 0x000000040000795c */ /* 0x000fe20000300000 */
.L_x_1934:
[----:B------:R-:W-:Y:S01]  /*28db0*/  SHF.R.S32.HI R6, RZ, 0x1f, R0 ;  /* 0x0000001fff067819 */ /* 0x000fe20000011400 */
[----:B------:R-:W-:Y:S01]  /*28dc0*/  ULDC.64 UR4, c[0x0][0x328] ;  /* 0x0000ca0000047ab9 */ /* 0x000fe20000000a00 */
[----:B-----5:R-:W-:Y:S01]  /*28dd0*/  SHF.R.S32.HI R8, RZ, 0x1f, R5 ;  /* 0x0000001fff087819 */ /* 0x020fe20000011405 */
[----:B------:R-:W-:Y:S01]  /*28de0*/  ULDC.64 UR6, c[0x0][0x318] ;  /* 0x0000c60000067ab9 */ /* 0x000fe20000000a00 */
[----:B------:R-:W-:Y:S01]  /*28df0*/  BSSY B0, `(.L_x_1935) ;  /* 0x0000013000007945 */ /* 0x000fe20003800000 */
[----:B------:R-:W-:-:S04]  /*28e00*/  IMAD R3, R6, UR4, RZ ;  /* 0x0000000406037c24 */ /* 0x000fc8000f8e02ff */
        /* <DEDUP_REMOVED lines=17> */
.L_x_2087:
[----:B------:R-:W-:Y:S05]  /*28f20*/  BSYNC B0 ;  /* 0x0000000000007941 */ /* 0x000fea0003800000 */
.L_x_1935:
[----:B------:R-:W2:Y:S01]  /*28f30*/  LDL R10, [R1+0x8] ;  /* 0x00000800010a7983 */ /* 0x000ea20000100800 */
[----:B------:R-:W-:Y:S01]  /*28f40*/  ULDC.64 UR4, c[0x0][0x300] ;  /* 0x0000c00000047ab9 */ /* 0x000fe20000000a00 */
[----:B------:R-:W-:Y:S01]  /*28f50*/  ULDC.64 UR6, c[0x0][0x2e8] ;  /* 0x0000ba0000067ab9 */ /* 0x000fe20000000a00 */
[----:B------:R-:W-:Y:S01]  /*28f60*/  IMAD R6, R6, UR4, RZ ;  /* 0x0000000406067c24 */ /* 0x000fe2000f8e02ff */
[----:B------:R-:W1:Y:S01]  /*28f70*/  S2R R9, SR_TID.X ;  /* 0x0000000000097919 */ /* 0x000e620000002100 */
[----:B0-----:R-:W-:Y:S01]  /*28f80*/  IMAD.WIDE.U32 R2, R0, UR4, RZ ;  /* 0x0000000400027c25 */ /* 0x001fe2000f8e00ff */
[C---:B------:R-:W-:Y:S02]  /*28f90*/  LOP3.LUT P5, RZ, R16.reuse, 0x10, RZ, 0xc0, !PT ;  /* 0x0000001010ff7812 */ /* 0x040fe400078ac0ff */
[----:B------:R-:W-:Y:S01]  /*28fa0*/  LOP3.LUT P4, RZ, R16, 0x8, RZ, 0xc0, !PT ;  /* 0x0000000810ff7812 */ /* 0x000fe2000788c0ff */
        /* <DEDUP_REMOVED lines=14> */
[----:B------:R-:W-:Y:S02]  /*29090*/  LEA.HI.X R6, R2, UR7, R6, 0x1, P0 ;  /* 0x0000000702067c11 */ /* 0x000fe400080f0c06 */
[----:B-1----:R-:W-:-:S04]  /*290a0*/  LOP3.LUT R9, R9, 0x7f, RZ, 0xc0, !PT ;  /* 0x0000007f09097812 */ /* 0x002fc800078ec0ff */
[----:B------:R-:W-:Y:S01]  /*290b0*/  SHF.R.U32.HI R9, RZ, 0x3, R9 ;  /* 0x00000003ff097819 */ /* 0x000fe20000011609 */
[----:B--2---:R-:W-:Y:S02]  /*290c0*/  IMAD R5, R7, -0x40, R10 ;  /* 0xffffffc007057824 */ /* 0x004fe400078e020a */
[----:B------:R-:W-:Y:S02]  /*290d0*/  IMAD R7, R22, 0x4000, R33 ;  /* 0x0000400016077824 */ /* 0x000fe400078e0221 */
        /* <DEDUP_REMOVED lines=37> */
.L_x_2097:
        /* <DEDUP_REMOVED lines=13> */
.L_x_1938:
        /* <DEDUP_REMOVED lines=10> */
.L_x_1939:
[----:B------:R1:W-:Y:S02]  /*294a0*/  SYNCS.ARRIVE.TRANS64.A1T0 RZ, [R4+URZ+0x30830], RZ ;  /* 0x030830ff04ff79a7 */ /* 0x0003e4000810003f */
[----:B------:R-:W-:Y:S05]  /*294b0*/  WARPSYNC.ALL ;  /* 0x0000000000007948 */ /* 0x000fea0003800000 */
[----:B------:R-:W-:Y:S01]  /*294c0*/  ULDC.64 UR4, c[0x0][0xa00] ;  /* 0x0002800000047ab9 */ /* 0x000fe20000000a00 */
[----:B0-----:R-:W-:Y:S01]  /*294d0*/  VIADD R2, R17, 0x10400 ;  /* 0x0001040011027836 */ /* 0x001fe20000000000 */
[----:B------:R-:W-:Y:S01]  /*294e0*/  BAR.SYNC.DEFER_BLOCKING 0x8, 0x180 ;  /* 0x0206000000007b1d */ /* 0x000fe20000010000 */
[----:B------:R-:W-:Y:S02]  /*294f0*/  ISETP.NE.U32.AND P0, PT, RZ, UR4, PT ;  /* 0x00000004ff007c0c */ /* 0x000fe4000bf05070 */
[----:B------:R-:W-:-:S02]  /*29500*/  SHF.R.S32.HI R0, RZ, 0x1f, R27 ;  /* 0x0000001fff007819 */ /* 0x000fc4000001141b */
[----:B------:R-:W-:Y:S01]  /*29510*/  ISETP.NE.AND.EX P0, PT, RZ, UR5, PT, P0 ;  /* 0x00000005ff007c0c */ /* 0x000fe2000bf05300 */
[----:B------:R-:W-:Y:S01]  /*29520*/  ULDC.64 UR4, c[0x0][0x298] ;  /* 0x0000a60000047ab9 */ /* 0x000fe20000000a00 */
[----:B------:R-:W-:Y:S01]  /*29530*/  LOP3.LUT P1, RZ, R2, 0x3ff, RZ, 0xc0, !PT ;  /* 0x000003ff02ff7812 */ /* 0x000fe2000782c0ff */
[----:B------:R-:W-:Y:S01]  /*29540*/  BSSY B6, `(.L_x_1940) ;  /* 0x000001c000067945 */ /* 0x000fe20003800000 */
[----:B------:R-:W-:Y:S02]  /*29550*/  SEL R0, R0, RZ, !P0 ;  /* 0x000000ff00007207 */ /* 0x000fe40004000000 */
[----:B------:R-:W-:-:S03]  /*29560*/  SEL R2, R27, RZ, !P0 ;  /* 0x000000ff1b027207 */ /* 0x000fc60004000000 */
[----:B------:R0:W-:Y:S04]  /*29570*/  STL [R1+0x30], R0 ;  /* 0x0000300001007387 */ /* 0x0001e80000100800 */
[----:B------:R2:W-:Y:S01]  /*29580*/  STL [R1+0x1c], R2 ;  /* 0x00001c0201007387 */ /* 0x0005e20000100800 */
[----:B0-----:R-:W-:Y:S01]  /*29590*/  SHF.R.S32.HI R0, RZ, 0x1f, R35 ;  /* 0x0000001fff007819 */ /* 0x001fe20000011423 */
[----:B--2---:R-:W-:-:S04]  /*295a0*/  IMAD.WIDE.U32 R2, R35, UR4, RZ ;  /* 0x0000000423027c25 */ /* 0x004fc8000f8e00ff */
[----:B------:R-:W-:Y:S01]  /*295b0*/  IMAD R0, R0, UR4, RZ ;  /* 0x0000000400007c24 */ /* 0x000fe2000f8e02ff */
[----:B------:R0:W-:Y:S03]  /*295c0*/  STL.64 [R1+0x20], R2 ;  /* 0x0000200201007387 */ /* 0x0001e60000100a00 */
[----:B------:R-:W-:-:S04]  /*295d0*/  IMAD R0, R35, UR5, R0 ;  /* 0x0000000523007c24 */ /* 0x000fc8000f8e0200 */
[----:B------:R-:W-:Y:S01]  /*295e0*/  IMAD.IADD R35, R3, 0x1, R0 ;  /* 0x0000000103237824 */ /* 0x000fe200078e0200 */
[----:B------:R-:W-:Y:S06]  /*295f0*/  @!P1 BRA `(.L_x_1941) ;  /* 0x0000000000409947 */ /* 0x000fec0003800000 */
[----:B0-----:R-:W-:Y:S01]  /*29600*/  MOV R2, 0x0 ;  /* 0x0000000000027802 */ /* 0x001fe20000000f00 */
[----:B------:R-:W-:Y:S01]  /*29610*/  ULDC.64 UR4, c[0x4][0x138] ;  /* 0x01004e0000047ab9 */ /* 0x000fe20000000a00 */
[----:B------:R-:W-:Y:S01]  /*29620*/  ULDC.64 UR6, c[0x4][0x140] ;  /* 0x0100500000067ab9 */ /* 0x000fe20000000a00 */
[----:B------:R-:W-:Y:S01]  /*29630*/  ULDC.64 UR8, c[0x4][0xb0] ;  /* 0x01002c0000087ab9 */ /* 0x000fe20000000a00 */
[----:B-1----:R-:W-:Y:S02]  /*29640*/  IMAD.U32 R4, RZ, RZ, UR4 ;  /* 0x00000004ff047e24 */ /* 0x002fe4000f8e00ff */
        /* <DEDUP_REMOVED lines=11> */
.L_x_1941:
[----:B------:R-:W-:Y:S05]  /*29700*/  BSYNC B6 ;  /* 0x0000000000067941 */ /* 0x000fea0003800000 */
.L_x_1940:
[----:B------:R-:W2:Y:S01]  /*29710*/  LDL.LU R20, [R1+0x30] ;  /* 0x0000300001147983 */ /* 0x000ea20000300800 */
[----:B------:R-:W-:Y:S01]  /*29720*/  ULDC.64 UR4, c[0x0][0x2d8] ;  /* 0x0000b60000047ab9 */ /* 0x000fe20000000a00 */
[----:B------:R-:W3:Y:S02]  /*29730*/  LDC R7, c[0x0][0x448] ;  /* 0x00011200ff077b82 */ /* 0x000ee40000000800 */
[----:B------:R-:W4:Y:S04]  /*29740*/  LDL.LU R21, [R1+0x1c] ;  /* 0x00001c0001157983 */ /* 0x000f280000300800 */
[----:B0-----:R-:W5:Y:S01]  /*29750*/  LDL.LU.64 R2, [R1+0x20] ;  /* 0x0000200001027983 */ /* 0x001f620000300a00 */
[C---:B------:R-:W-:Y:S02]  /*29760*/  LOP3.LUT R9, R36.reuse, 0x40, RZ, 0xfc, !PT ;  /* 0x0000004024097812 */ /* 0x040fe400078efcff */
[----:B------:R-:W-:-:S02]  /*29770*/  LOP3.LUT R8, R36, 0x80, RZ, 0xfc, !PT ;  /* 0x0000008024087812 */ /* 0x000fc400078efcff */
[----:B---3--:R-:W-:-:S13]  /*29780*/  ISETP.NE.AND P0, PT, R7, 0x1, PT ;  /* 0x000000010700780c */ /* 0x008fda0003f05270 */
[----:B------:R-:W0:Y:S01]  /*29790*/  @P0 LDC R6, c[0x0][0x44c] ;  /* 0x00011300ff060b82 */ /* 0x000e220000000800 */
[----:B-----5:R-:W-:Y:S02]  /*297a0*/  IMAD.MOV.U32 R3, RZ, RZ, R35 ;  /* 0x000000ffff037224 */ /* 0x020fe400078e0023 */
[----:B------:R-:W-:-:S04]  /*297b0*/  IMAD.WIDE.U32 R2, R26, UR4, R2 ;  /* 0x000000041a027c25 */ /* 0x000fc8000f8e0002 */
[----:B------:R-:W-:Y:S01]  /*297c0*/  IMAD R3, R26, UR5, R3 ;  /* 0x000000051a037c24 */ /* 0x000fe2000f8e0203 */
[----:B------:R-:W-:Y:S02]  /*297d0*/  ULDC.64 UR4, c[0x0][0x2e0] ;  /* 0x0000b80000047ab9 */ /* 0x000fe40000000a00 */
[----:B--2---:R-:W-:Y:S02]  /*297e0*/  IMAD R0, R20, UR4, RZ ;  /* 0x0000000414007c24 */ /* 0x004fe4000f8e02ff */
[----:B------:R-:W2:Y:S01]  /*297f0*/  S2R R20, SR_TID.X ;  /* 0x0000000000147919 */ /* 0x000ea20000002100 */
[----:B----4-:R-:W-:-:S04]  /*29800*/  IMAD.WIDE.U32 R2, R21, UR4, R2 ;  /* 0x0000000415027c25 */ /* 0x010fc8000f8e0002 */
[----:B------:R-:W-:Y:S01]  /*29810*/  IMAD R0, R21, UR5, R0 ;  /* 0x0000000515007c24 */ /* 0x000fe2000f8e0200 */
[----:B------:R-:W-:-:S03]  /*29820*/  ULDC.64 UR4, c[0x0][0x2d0] ;  /* 0x0000b40000047ab9 */ /* 0x000fc60000000a00 */
[----:B------:R-:W-:Y:S02]  /*29830*/  IMAD.IADD R3, R3, 0x1, R0 ;  /* 0x0000000103037824 */ /* 0x000fe400078e0200 */
[----:B------:R-:W3:Y:S01]  /*29840*/  @P0 LDC R0, c[0x0][0x450] ;  /* 0x00011400ff000b82 */ /* 0x000ee20000000800 */
[----:B--2---:R-:W-:-:S04]  /*29850*/  LOP3.LUT R20, R20, 0x7f, RZ, 0xc0, !PT ;  /* 0x0000007f14147812 */ /* 0x004fc800078ec0ff */
[----:B------:R-:W-:Y:S02]  /*29860*/  SHF.R.U32.HI R21, RZ, 0x3, R20 ;  /* 0x00000003ff157819 */ /* 0x000fe40000011614 */
[----:B------:R-:W2:Y:S02]  /*29870*/  S2R R20, SR_TID.X ;  /* 0x0000000000147919 */ /* 0x000ea40000002100 */
[----:B--2---:R-:W-:-:S05]  /*29880*/  IMAD.SHL.U32 R20, R20, 0x10, RZ ;  /* 0x0000001014147824 */ /* 0x004fca00078e00ff */
[----:B------:R-:W-:-:S05]  /*29890*/  LOP3.LUT R20, R21, 0x70, R20, 0xf8, !PT ;  /* 0x0000007015147812 */ /* 0x000fca00078ef814 */
[----:B------:R-:W-:Y:S02]  /*298a0*/  IMAD.IADD R5, R20, 0x1, R25 ;  /* 0x0000000114057824 */ /* 0x000fe400078e0219 */
[----:B------:R-:W2:Y:S02]  /*298b0*/  S2R R20, SR_TID.X ;  /* 0x0000000000147919 */ /* 0x000ea40000002100 */
[----:B0-----:R-:W-:-:S04]  /*298c0*/  @P0 IMAD.HI.U32 R6, R5, R6, RZ ;  /* 0x0000000605060227 */ /* 0x001fc800078e00ff */
[----:B-1----:R-:W-:Y:S01]  /*298d0*/  IMAD.MOV.U32 R4, RZ, RZ, R5 ;  /* 0x000000ffff047224 */ /* 0x002fe200078e0005 */
[----:B---3--:R-:W-:-:S05]  /*298e0*/  @P0 SHF.R.U32.HI R4, RZ, R0, R6 ;  /* 0x00000000ff040219 */ /* 0x008fca0000011606 */
[----:B------:R-:W-:Y:S02]  /*298f0*/  IMAD.MOV R0, RZ, RZ, -R4 ;  /* 0x000000ffff007224 */ /* 0x000fe400078e0a04 */
[----:B------:R-:W-:-:S04]  /*29900*/  IMAD.WIDE.U32 R2, R4, UR4, R2 ;  /* 0x0000000404027c25 */ /* 0x000fc8000f8e0002 */
[----:B------:R-:W-:Y:S01]  /*29910*/  IMAD R0, R7, R0, R5 ;  /* 0x0000000007007224 */ /* 0x000fe200078e0205 */
[----:B------:R-:W-:-:S05]  /*29920*/  SHF.R.S32.HI R5, RZ, 0x1f, R4 ;  /* 0x0000001fff057819 */ /* 0x000fca0000011404 */
[----:B------:R-:W-:-:S04]  /*29930*/  IMAD R5, R5, UR4, RZ ;  /* 0x0000000405057c24 */ /* 0x000fc8000f8e02ff */
[----:B------:R-:W-:Y:S01]  /*29940*/  IMAD R5, R4, UR5, R5 ;  /* 0x0000000504057c24 */ /* 0x000fe2000f8e0205 */
[----:B------:R-:W-:Y:S01]  /*29950*/  SHF.R.S32.HI R4, RZ, 0x1f, R0 ;  /* 0x0000001fff047819 */ /* 0x000fe20000011400 */
[----:B------:R-:W-:Y:S02]  /*29960*/  ULDC.64 UR4, c[0x0][0x2c8] ;  /* 0x0000b20000047ab9 */ /* 0x000fe40000000a00 */
[----:B------:R-:W-:Y:S01]  /*29970*/  IMAD.IADD R3, R3, 0x1, R5 ;  /* 0x0000000103037824 */ /* 0x000fe200078e0205 */
[----:B--2---:R-:W-:Y:S01]  /*29980*/  LOP3.LUT R20, R20, 0x7f, RZ, 0xc0, !PT ;  /* 0x0000007f14147812 */ /* 0x004fe200078ec0ff */
[----:B------:R-:W-:Y:S02]  /*29990*/  IMAD R4, R4, UR4, RZ ;  /* 0x0000000404047c24 */ /* 0x000fe4000f8e02ff */
[----:B------:R-:W-:-:S04]  /*299a0*/  IMAD.WIDE.U32 R2, R0, UR4, R2 ;  /* 0x0000000400027c25 */ /* 0x000fc8000f8e0002 */
[----:B------:R-:W-:Y:S01]  /*299b0*/  IMAD R5, R0, UR5, R4 ;  /* 0x0000000500057c24 */ /* 0x000fe2000f8e0204 */
[----:B------:R-:W-:Y:S02]  /*299c0*/  ULDC.64 UR4, c[0x0][0x280] ;  /* 0x0000a00000047ab9 */ /* 0x000fe40000000a00 */
[----:B------:R-:W-:Y:S01]  /*299d0*/  LEA R4, P0, R2, UR4, 0x1 ;  /* 0x0000000402047c11 */ /* 0x000fe2000f8008ff */
[----:B------:R-:W-:Y:S01]  /*299e0*/  IMAD.IADD R0, R3, 0x1, R5 ;  /* 0x0000000103007824 */ /* 0x000fe200078e0205 */
[----:B------:R-:W-:Y:S02]  /*299f0*/  ULDC UR4, c[0x0][0x2b8] ;  /* 0x0000ae0000047ab9 */ /* 0x000fe40000000800 */
[----:B------:R-:W-:Y:S02]  /*29a00*/  ISETP.GE.AND P4, PT, R36, UR4, PT ;  /* 0x0000000424007c0c */ /* 0x000fe4000bf86270 */
[----:B------:R-:W-:Y:S01]  /*29a10*/  LEA.HI.X R0, R2, UR5, R0, 0x1, P0 ;  /* 0x0000000502007c11 */ /* 0x000fe200080f0c00 */
[----:B------:R-:W-:Y:S01]  /*29a20*/  UMOV UR5, 0xffffffff ;  /* 0xffffffff00057882 */ /* 0x000fe20000000000 */
[----:B------:R-:W-:-:S02]  /*29a30*/  ISETP.GE.AND P3, PT, R9, UR4, PT ;  /* 0x0000000409007c0c */ /* 0x000fc4000bf66270 */
[----:B------:R-:W-:Y:S02]  /*29a40*/  ISETP.GE.AND P2, PT, R8, UR4, PT ;  /* 0x0000000408007c0c */ /* 0x000fe4000bf46270 */
[----:B------:R-:W-:Y:S02]  /*29a50*/  ISETP.GE.AND P1, PT, R37, UR4, PT ;  /* 0x0000000425007c0c */ /* 0x000fe4000bf26270 */
[----:B------:R-:W-:Y:S01]  /*29a60*/  SHF.R.U32.HI R8, RZ, 0x3, R20 ;  /* 0x00000003ff087819 */ /* 0x000fe20000011614 */
[----:B------:R-:W-:Y:S10]  /*29a70*/  BRA.DIV UR5, `(.L_x_1942) ;  /* 0x0000005605847947 */ /* 0x000ff4000b800000 */
[----:B------:R-:W0:Y:S01]  /*29a80*/  SHFL.IDX PT, R3, R4, RZ, 0x181f ;  /* 0x00181fff04037589 */ /* 0x000e2200000e0000 */
[----:B------:R-:W-:Y:S02]  /*29a90*/  IMAD R5, R31, R7, RZ ;  /* 0x000000071f057224 */ /* 0x000fe400078e02ff */
        /* <DEDUP_REMOVED lines=84> */
.L_x_2114:
[----:B0-----:R-:W-:Y:S01]  /*29fe0*/  VIADD R0, R25, 0x70 ;  /* 0x0000007019007836 */ /* 0x001fe20000000000 */
[----:B------:R-:W-:Y:S04]  /*29ff0*/  BSSY B0, `(.L_x_1943) ;  /* 0x000000c000007945 */ /* 0x000fe80003800000 */
[----:B------:R-:W-:-:S13]  /*2a000*/  ISETP.GE.AND P0, PT, R0, R5, PT ;  /* 0x000000050000720c */ /* 0x000fda0003f06270 */
[----:B------:R-:W-:Y:S05]  /*2a010*/  @P0 BRA `(.L_x_1944) ;  /* 0x0000000000240947 */ /* 0x000fea0003800000 */
[----:B------:R-:W-:-:S05]  /*2a020*/  LEA R2, P0, R36, R14, 0x1 ;  /* 0x0000000e24027211 */ /* 0x000fca00078008ff */
        /* <DEDUP_REMOVED lines=8> */
.L_x_1944:
[----:B------:R-:W-:Y:S05]  /*2a0b0*/  BSYNC B0 ;  /* 0x0000000000007941 */ /* 0x000fea0003800000 */
.L_x_1943:
[----:B------:R-:W-:Y:S01]  /*2a0c0*/  NOP ;  /* 0x0000000000007918 */ /* 0x000fe20000000000 */
[----:B------:R-:W-:-:S13]  /*2a0d0*/  PLOP3.LUT P0, PT, PT, PT, PT, 0x80, 0x0 ;  /* 0x000000000000781c */ /* 0x000fda0003f0f070 */
.L_x_1945:
        /* <DEDUP_REMOVED lines=20> */
.L_x_2115:
[----:B------:R-:W-:Y:S05]  /*2a220*/  BSYNC B0 ;  /* 0x0000000000007941 */ /* 0x000fea0003800000 */
.L_x_1946:
        /* <DEDUP_REMOVED lines=14> */
.L_x_1962:
[----:B0-----:R-:W2:Y:S01]  /*2a310*/  LDL R0, [R1+0x10] ;  /* 0x0000100001007983 */ /* 0x001ea20000100800 */
[----:B------:R-:W0:Y:S03]  /*2a320*/  LDC R12, c[0x0][0x430] ;  /* 0x00010c00ff0c7b82 */ /* 0x000e260000000800 */
[----:B------:R-:W3:Y:S01]  /*2a330*/  LDL R8, [R1+0x14] ;  /* 0x0000140001087983 */ /* 0x000ee20000100800 */
[----:B------:R-:W1:Y:S01]  /*2a340*/  S2R R2, SR_TID.X ;  /* 0x0000000000027919 */ /* 0x000e620000002100 */
[----:B------:R-:W4:Y:S01]  /*2a350*/  S2R R4, SR_TID.X ;  /* 0x0000000000047919 */ /* 0x000f220000002100 */
[----:B0-----:R-:W-:-:S13]  /*2a360*/  ISETP.NE.AND P0, PT, R12, 0x1, PT ;  /* 0x000000010c00780c */ /* 0x001fda0003f05270 */
[----:B------:R-:W0:Y:S01]  /*2a370*/  @P0 LDC R3, c[0x0][0x434] ;  /* 0x00010d00ff030b82 */ /* 0x000e220000000800 */
[----:B-1----:R-:W-:Y:S01]  /*2a380*/  LOP3.LUT R2, R2, 0x7f, RZ, 0xc0, !PT ;  /* 0x0000007f02027812 */ /* 0x002fe200078ec0ff */
[----:B----4-:R-:W-:-:S03]  /*2a390*/  IMAD.SHL.U32 R4, R4, 0x10, RZ ;  /* 0x0000001004047824 */ /* 0x010fc600078e00ff */
[----:B------:R-:W-:-:S04]  /*2a3a0*/  SHF.R.U32.HI R2, RZ, 0x3, R2 ;  /* 0x00000003ff027819 */ /* 0x000fc80000011602 */
[----:B------:R-:W-:Y:S02]  /*2a3b0*/  LOP3.LUT R4, R2, 0x70, R4, 0xf8, !PT ;  /* 0x0000007002047812 */ /* 0x000fe400078ef804 */
[----:B------:R-:W1:Y:S02]  /*2a3c0*/  @P0 LDC R2, c[0x0][0x438] ;  /* 0x00010e00ff020b82 */ /* 0x000e640000000800 */
[----:B------:R-:W-:Y:S01]  /*2a3d0*/  ISETP.GT.U32.AND P6, PT, R4, 0x3f, PT ;  /* 0x0000003f0400780c */ /* 0x000fe20003fc4070 */
[----:B--2---:R-:W-:-:S04]  /*2a3e0*/  IMAD R0, R7, 0x40, R0 ;  /* 0x0000004007007824 */ /* 0x004fc800078e0200 */
[----:B------:R-:W-:-:S08]  /*2a3f0*/  IMAD.IADD R0, R4, 0x1, R0 ;  /* 0x0000000104007824 */ /* 0x000fd000078e0200 */
[----:B------:R-:W2:Y:S01]  /*2a400*/  @!P6 LDC.64 R4, c[0x0][0x428] ;  /* 0x00010a00ff04eb82 */ /* 0x000ea20000000a00 */
        /* <DEDUP_REMOVED lines=10> */
[----:B------:R-:W-:-:S04]  /*2a4b0*/  IMAD.MOV R5, RZ, RZ, -R11 ;  /* 0x000000ffff057224 */ /* 0x000fc800078e0a0b */
[----:B------:R-:W-:Y:S02]  /*2a4c0*/  IMAD R5, R12, R5, R0 ;  /* 0x000000050c057224 */ /* 0x000fe400078e0200 */
[----:B------:R-:W-:Y:S01]  /*2a4d0*/  IMAD.MOV.U32 R0, RZ, RZ, RZ ;  /* 0x000000ffff007224 */ /* 0x000fe200078e00ff */
[----:B0-----:R-:W-:-:S04]  /*2a4e0*/  @!P6 LEA R8, P0, R2, R8, 0x2 ;  /* 0x000000080208e211 */ /* 0x001fc800078010ff */
[----:B------:R-:W-:-:S05]  /*2a4f0*/  @!P6 LEA.HI.X R9, R2, R9, R3, 0x2, P0 ;  /* 0x000000090209e211 */ /* 0x000fca00000f1403 */
[----:B------:R0:W5:Y:S01]  /*2a500*/  @!P6 LDG.E R0, desc[UR60][R8.64] ;  /* 0x0000003c0800e981 */ /* 0x000162000c1e1900 */
[----:B------:R-:W-:Y:S01]  /*2a510*/  LOP3.LUT P5, RZ, R16, 0x20, RZ, 0xc0, !PT ;  /* 0x0000002010ff7812 */ /* 0x000fe200078ac0ff */
[----:B------:R-:W-:-:S05]  /*2a520*/  VIADD R22, R6, 0x1 ;  /* 0x0000000106167836 */ /* 0x000fca0000000000 */
[C---:B------:R-:W-:Y:S01]  /*2a530*/  ISETP.NE.AND P0, PT, R22.reuse, 0x2, PT ;  /* 0x000000021600780c */ /* 0x040fe20003f05270 */
[----:B------:R-:W-:Y:S05]  /*2a540*/  YIELD ;  /* 0x0000000000007946 */ /* 0x000fea0003800000 */
[----:B------:R-:W-:Y:S01]  /*2a550*/  SEL R29, RZ, 0x1, P0 ;  /* 0x00000001ff1d7807 */ /* 0x000fe20000000000 */
[----:B------:R-:W-:Y:S01]  /*2a560*/  IMAD.MOV.U32 R23, RZ, RZ, R7 ;  /* 0x000000ffff177224 */ /* 0x000fe200078e0007 */
[----:B------:R-:W-:Y:S02]  /*2a570*/  SEL R22, R22, RZ, P0 ;  /* 0x000000ff16167207 */ /* 0x000fe40000000000 */
[----:B------:R-:W-:Y:S01]  /*2a580*/  LOP3.LUT R29, R10, R29, RZ, 0x3c, !PT ;  /* 0x0000001d0a1d7212 */ /* 0x000fe200078e3cff */
[----:B0-----:R-:W-:Y:S06]  /*2a590*/  @!P5 BRA `(.L_x_1950) ;  /* 0x000000000004d947 */ /* 0x001fec0003800000 */
[----:B------:R-:W-:Y:S01]  /*2a5a0*/  BPT.TRAP 0x1 ;  /* 0x000000040000795c */ /* 0x000fe20000300000 */
.L_x_1950:
[----:B------:R-:W-:Y:S01]  /*2a5b0*/  IMAD R7, R22, 0x8, R17 ;  /* 0x0000000816077824 */ /* 0x000fe200078e0211 */
[----:B------:R-:W-:Y:S01]  /*2a5c0*/  SHF.L.U32 R2, R29, 0x1f, RZ ;  /* 0x0000001f1d027819 */ /* 0x000fe200000006ff */
[----:B------:R-:W-:Y:S03]  /*2a5d0*/  BSSY B1, `(.L_x_1951) ;  /* 0x0000003000017945 */ /* 0x000fe60003800000 */
[----:B------:R-:W0:Y:S02]  /*2a5e0*/  SYNCS.PHASECHK.TRANS64.TRYWAIT P0, [R7+URZ+0x30840], R2 ;  /* 0x03084002070075a7 */ /* 0x000e24000800017f */
[----:B0-----:R-:W-:Y:S05]  /*2a5f0*/  @!P0 BRA `(.L_x_1952) ;  /* 0x00000054008c8947 */ /* 0x001fea0003800000 */
.L_x_2116:
[----:B------:R-:W-:Y:S05]  /*2a600*/  BSYNC B1 ;  /* 0x0000000000017941 */ /* 0x000fea0003800000 */
.L_x_1951:
[----:B------:R-:W-:Y:S01]  /*2a610*/  SHF.R.S32.HI R20, RZ, 0x1f, R5 ;  /* 0x0000001fff147819 */ /* 0x000fe20000011405 */
[----:B------:R-:W-:Y:S01]  /*2a620*/  ULDC.64 UR4, c[0x0][0x300] ;  /* 0x0000c00000047ab9 */ /* 0x000fe20000000a00 */
[----:B-----5:R-:W-:Y:S01]  /*2a630*/  SHF.R.S32.HI R25, RZ, 0x1f, R0 ;  /* 0x0000001fff197819 */ /* 0x020fe20000011400 */
[C---:B0-----:R-:W-:Y:S01]  /*2a640*/  IMAD.WIDE.U32 R2, R5.reuse, UR4, RZ ;  /* 0x0000000405027c25 */ /* 0x041fe2000f8e00ff */
        /* <DEDUP_REMOVED lines=55> */
.L_x_2126:
        /* <DEDUP_REMOVED lines=17> */
.L_x_1954:
        /* <DEDUP_REMOVED lines=10> */
.L_x_1955:
[----:B------:R2:W-:Y:S01]  /*2ab70*/  SYNCS.ARRIVE.TRANS64.A1T0 RZ, [R7+URZ+0x30830], RZ ;  /* 0x030830ff07ff79a7 */ /* 0x0005e2000810003f */
[----:B------:R-:W-:Y:S05]  /*2ab80*/  @!P6 BRA `(.L_x_1956) ;  /* 0x000000000004e947 */ /* 0x000fea0003800000 */
[----:B------:R-:W-:Y:S01]  /*2ab90*/  BPT.TRAP 0x1 ;  /* 0x000000040000795c */ /* 0x000fe20000300000 */
.L_x_1956:
[----:B-1----:R-:W-:Y:S01]  /*2aba0*/  SHF.L.U32 R2, R10, 0x1f, RZ ;  /* 0x0000001f0a027819 */ /* 0x002fe200000006ff */
[----:B--2---:R-:W-:Y:S01]  /*2abb0*/  IMAD R7, R6, 0x8, R17 ;  /* 0x0000000806077824 */ /* 0x004fe200078e0211 */
[----:B------:R-:W-:Y:S03]  /*2abc0*/  BSSY B1, `(.L_x_1957) ;  /* 0x0000003000017945 */ /* 0x000fe60003800000 */
[----:B------:R-:W1:Y:S02]  /*2abd0*/  SYNCS.PHASECHK.TRANS64.TRYWAIT P0, [R7+URZ+0x30860], R2 ;  /* 0x03086002070075a7 */ /* 0x000e64000800017f */
[----:B-1----:R-:W-:Y:S05]  /*2abe0*/  @!P0 BRA `(.L_x_1958) ;  /* 0x0000005400988947 */ /* 0x002fea0003800000 */
.L_x_2127:
[----:B------:R-:W-:Y:S05]  /*2abf0*/  BSYNC B1 ;  /* 0x0000000000017941 */ /* 0x000fea0003800000 */
.L_x_1957:
        /* <DEDUP_REMOVED lines=49> */
.L_x_2137:
[----:B-1----:R-:W-:Y:S01]  /*2af10*/  IADD3 R2, P0, R2, R4, RZ ;  /* 0x0000000402027210 */ /* 0x002fe20007f1e0ff */
        /* <DEDUP_REMOVED lines=27> */
[----:B0-----:R-:W-:-:S04]  /*2b0d0*/  LEA R18, P0, R2, UR6, 0x1 ;  /* 0x0000000602127c11 */ /* 0x001fc8000f8008ff */
[----:B------:R-:W-:Y:S02]  /*2b0e0*/  LEA.HI.X R19, R2, UR7, R3, 0x1, P0 ;  /* 0x0000000702137c11 */ /* 0x000fe400080f0c03 */
[----:B------:R-:W-:-:S13]  /*2b0f0*/  PLOP3.LUT P0, PT, PT, PT, PT, 0x80, 0x0 ;  /* 0x000000000000781c */ /* 0x000fda0003f0f070 */
.L_x_1960:
        /* <DEDUP_REMOVED lines=10> */
.L_x_1961:
[----:B------:R-:W2:Y:S01]  /*2b1a0*/  LDL R0, [R1+0xc] ;  /* 0x00000c0001007983 */ /* 0x000ea20000100800 */
[----:B------:R0:W-:Y:S01]  /*2b1b0*/  SYNCS.ARRIVE.TRANS64.A1T0 RZ, [R7+URZ+0x30850], RZ ;  /* 0x030850ff07ff79a7 */ /* 0x0001e2000810003f */
[----:B------:R-:W-:Y:S02]  /*2b1c0*/  IMAD.MOV.U32 R6, RZ, RZ, R22 ;  /* 0x000000ffff067224 */ /* 0x000fe400078e0016 */
[----:B------:R-:W-:Y:S02]  /*2b1d0*/  IMAD.MOV.U32 R10, RZ, RZ, R29 ;  /* 0x000000ffff0a7224 */ /* 0x000fe400078e001d */
[----:B------:R-:W-:Y:S02]  /*2b1e0*/  IMAD.MOV.U32 R31, RZ, RZ, R23 ;  /* 0x000000ffff1f7224 */ /* 0x000fe400078e0017 */
[C---:B0-----:R-:W-:Y:S01]  /*2b1f0*/  VIADD R7, R23.reuse, 0xffffffff ;  /* 0xffffffff17077836 */ /* 0x041fe20000000000 */
[----:B--2---:R-:W-:-:S13]  /*2b200*/  ISETP.GT.AND P0, PT, R23, R0, PT ;  /* 0x000000001700720c */ /* 0x004fda0003f04270 */
[----:B------:R-:W-:Y:S05]  /*2b210*/  @P0 BRA `(.L_x_1962) ;  /* 0xfffffff0003c0947 */ /* 0x000fea000383ffff */
.L_x_1949:
[----:B------:R-:W-:Y:S05]  /*2b220*/  BSYNC B0 ;  /* 0x0000000000007941 */ /* 0x000fea0003800000 */
.L_x_1948:
        /* <DEDUP_REMOVED lines=17> */
.L_x_1964:
[----:B------:R-:W-:Y:S05]  /*2b340*/  BSYNC B0 ;  /* 0x0000000000007941 */ /* 0x000fea0003800000 */
.L_x_1963:
[----:B------:R-:W-:-:S13]  /*2b350*/  LOP3.LUT P0, RZ, R16, 0x20, RZ, 0xc0, !PT ;  /* 0x0000002010ff7812 */ /* 0x000fda000780c0ff */
[----:B------:R-:W-:Y:S05]  /*2b360*/  @!P0 BRA `(.L_x_1965) ;  /* 0x0000000000048947 */ /* 0x000fea0003800000 */
[----:B------:R-:W-:Y:S01]  /*2b370*/  BPT.TRAP 0x1 ;  /* 0x000000040000795c */ /* 0x000fe20000300000 */
.L_x_1965:
[----:B------:R-:W2:Y:S01]  /*2b380*/  LDL.LU R0, [R1+0x8] ;  /* 0x0000080001007983 */ /* 0x000ea20000300800 */
[----:B------:R-:W-:Y:S01]  /*2b390*/  IMAD R4, R22, 0x8, R17 ;  /* 0x0000000816047824 */ /* 0x000fe200078e0211 */
[----:B------:R-:W-:Y:S01]  /*2b3a0*/  SHF.L.U32 R3, R29, 0x1f, RZ ;  /* 0x0000001f1d037819 */ /* 0x000fe200000006ff */
[----:B------:R-:W-:Y:S03]  /*2b3b0*/  BSSY B0, `(.L_x_1966) ;  /* 0x0000004000007945 */ /* 0x000fe60003800000 */
[----:B------:R-:W0:Y:S01]  /*2b3c0*/  SYNCS.PHASECHK.TRANS64.TRYWAIT P0, [R4+URZ+0x30860], R3 ;  /* 0x03086003040075a7 */ /* 0x000e22000800017f */
[----:B--2---:R-:W-:Y:S01]  /*2b3d0*/  IMAD R5, R23, -0x40, R0 ;  /* 0xffffffc017057824 */ /* 0x004fe200078e0200 */
[----:B0-----:R-:W-:Y:S06]  /*2b3e0*/  @!P0 BRA `(.L_x_1967) ;  /* 0x0000005400288947 */ /* 0x001fec0003800000 */
.L_x_2138:
[----:B------:R-:W-:Y:S05]  /*2b3f0*/  BSYNC B0 ;  /* 0x0000000000007941 */ /* 0x000fea0003800000 */
.L_x_1966:
[----:B------:R-:W2:Y:S01]  /*2b400*/  S2R R0, SR_TID.X ;  /* 0x0000000000007919 */ /* 0x000ea20000002100 */
[----:B------:R-:W-:Y:S01]  /*2b410*/  UMOV UR4, 0xffffffff ;  /* 0xffffffff00047882 */ /* 0x000fe20000000000 */
[----:B--2---:R-:W-:-:S04]  /*2b420*/  LOP3.LUT R0, R0, 0x7f, RZ, 0xc0, !PT ;  /* 0x0000007f00007812 */ /* 0x004fc800078ec0ff */
[----:B------:R-:W-:-:S05]  /*2b430*/  SHF.R.U32.HI R0, RZ, 0x3, R0 ;  /* 0x00000003ff007819 */ /* 0x000fca0000011600 */
[----:B------:R-:W-:Y:S02]  /*2b440*/  IMAD.IADD R5, R5, 0x1, -R0 ;  /* 0x0000000105057824 */ /* 0x000fe400078e0a00 */
[----:B------:R-:W-:Y:S01]  /*2b450*/  IMAD R0, R22, 0x4000, R33 ;  /* 0x0000400016007824 */ /* 0x000fe200078e0221 */
        /* <DEDUP_REMOVED lines=8> */
[----:B------:R-:W-:Y:S02]  /*2b4e0*/  ISETP.LT.OR P4, PT, R5, 0x1, P3 ;  /* 0x000000010500780c */ /* 0x000fe40001f81670 */
        /* <DEDUP_REMOVED lines=28> */
[----:B-1----:R-:W-:Y:S02]  /*2b6b0*/  IADD3 R2, P4, R14, R8, RZ ;  /* 0x000000080e027210 */ /* 0x002fe40007f9e0ff */
[----:B------:R1:W3:Y:S03]  /*2b6c0*/  SHFL.IDX PT, R14, R18, 0x3, 0x181f ;  /* 0x00781f00120e7f89 */ /* 0x0002e600000e0000 */
        /* <DEDUP_REMOVED lines=9> */
.L_x_2148:
        /* <DEDUP_REMOVED lines=15> */
.L_x_1969:
        /* <DEDUP_REMOVED lines=10> */
.L_x_1970:
[----:B------:R1:W-:Y:S01]  /*2b8f0*/  SYNCS.ARRIVE.TRANS64.A1T0 RZ, [R4+URZ+0x30850], RZ ;  /* 0x030850ff04ff79a7 */ /* 0x0003e2000810003f */
[----:B------:R-:W-:-:S05]  /*2b900*/  VIADD R22, R22, 0x1 ;  /* 0x0000000116167836 */ /* 0x000fca0000000000 */
[----:B------:R-:W-:-:S04]  /*2b910*/  ISETP.NE.AND P0, PT, R22, 0x2, PT ;  /* 0x000000021600780c */ /* 0x000fc80003f05270 */
[----:B0-----:R-:W-:Y:S02]  /*2b920*/  SEL R0, RZ, 0x1, P0 ;  /* 0x00000001ff007807 */ /* 0x001fe40000000000 */
[----:B------:R-:W-:Y:S02]  /*2b930*/  SEL R22, R22, RZ, P0 ;  /* 0x000000ff16167207 */ /* 0x000fe40000000000 */
[----:B-1----:R-:W-:-:S07]  /*2b940*/  LOP3.LUT R29, R29, R0, RZ, 0x3c, !PT ;  /* 0x000000001d1d7212 */ /* 0x002fce00078e3cff */
.L_x_1927:
[----:B------:R-:W-:Y:S05]  /*2b950*/  BSYNC B7 ;  /* 0x0000000000077941 */ /* 0x000fea0003800000 */
.L_x_1925:
[----:B------:R-:W-:-:S13]  /*2b960*/  LOP3.LUT P0, RZ, R16, 0x40, RZ, 0xc0, !PT ;  /* 0x0000004010ff7812 */ /* 0x000fda000780c0ff */
[----:B------:R-:W-:Y:S05]  /*2b970*/  @!P0 BRA `(.L_x_1971) ;  /* 0x0000000000248947 */ /* 0x000fea0003800000 */
[----:B------:R-:W-:Y:S05]  /*2b980*/  WARPSYNC.ALL ;  /* 0x0000000000007948 */ /* 0x000fea0003800000 */
[----:B------:R-:W1:Y:S08]  /*2b990*/  S2UR UR5, SR_CgaCtaId ;  /* 0x00000000000579c3 */ /* 0x000e700000008800 */
[----:B------:R-:W-:Y:S06]  /*2b9a0*/  BAR.SYNC.DEFER_BLOCKING 0x5, 0x180 ;  /* 0x0146000000007b1d */ /* 0x000fec0000010000 */
[----:B------:R-:W-:-:S02]  /*2b9b0*/  UMOV UR4, 0x400 ;  /* 0x0000040000047882 */ /* 0x000fc40000000000 */
[----:B-1----:R-:W-:-:S06]  /*2b9c0*/  ULEA UR4, UR5, UR4, 0x18 ;  /* 0x0000000405047291 */ /* 0x002fcc000f8ec03f */
[----:B------:R-:W-:-:S05]  /*2b9d0*/  IMAD.U32 R17, RZ, RZ, UR4 ;  /* 0x00000004ff117e24 */ /* 0x000fca000f8e00ff */
[----:B------:R1:W2:Y:S01]  /*2b9e0*/  LDS.128 R24, [R17+0x308d0] ;  /* 0x0308d00011187984 */ /* 0x0002a20000000c00 */
[----:B------:R-:W-:Y:S06]  /*2b9f0*/  BAR.ARV 0x4, 0x180 ;  /* 0x0106000000007b1d */ /* 0x000fec0000002000 */
[----:B------:R-:W-:Y:S05]  /*2ba00*/  BRA `(.L_x_1972) ;  /* 0x0000000c00d47947 */ /* 0x000fea0003800000 */
.L_x_1971:
[----:B------:R-:W1:Y:S01]  /*2ba10*/  S2R R10, SR_TID.X ;  /* 0x00000000000a7919 */ /* 0x000e620000002100 */
[----:B------:R-:W-:Y:S01]  /*2ba20*/  UMOV UR4, 0xffffffff ;  /* 0xffffffff00047882 */ /* 0x000fe20000000000 */
[----:B-1----:R-:W-:-:S04]  /*2ba30*/  LOP3.LUT R10, R10, 0x1f, RZ, 0xc0, !PT ;  /* 0x0000001f0a0a7812 */ /* 0x002fc800078ec0ff */
[----:B------:R-:W-:Y:S01]  /*2ba40*/  ISETP.NE.AND P0, PT, R10, 0x1f, PT ;  /* 0x0000001f0a00780c */ /* 0x000fe20003f05270 */
[----:B------:R-:W-:-:S12]  /*2ba50*/  BRA.DIV UR4, `(.L_x_1973) ;  /* 0x0000005604447947 */ /* 0x000fd8000b800000 */
[----:B------:R-:W-:Y:S01]  /*2ba60*/  IMAD.IADD R9, R27, 0x1, R10 ;  /* 0x000000011b097824 */ /* 0x000fe200078e020a */
[----:B------:R-:W-:-:S04]  /*2ba70*/  ULDC UR4, c[0x0][0xc3c] ;  /* 0x00030f0000047ab9 */ /* 0x000fc80000000800 */
        /* <DEDUP_REMOVED lines=14> */
[----:B0-----:R0:W-:Y:S02]  /*2bb60*/  SHFL.IDX PT, R6, R24, 0x1, 0x1f ;  /* 0x00201f0018067f89 */ /* 0x0011e400000e0000 */
[----:B0-----:R-:W-:-:S02]  /*2bb70*/  IMAD.MOV.U32 R24, RZ, RZ, RZ ;  /* 0x000000ffff187224 */ /* 0x001fc400078e00ff */
[----:B---3--:R-:W-:Y:S02]  /*2bb80*/  @!P1 IMAD.MOV.U32 R25, RZ, RZ, R7 ;  /* 0x000000ffff199224 */ /* 0x008fe400078e0007 */
        /* <DEDUP_REMOVED lines=19> */
.L_x_2158:
[----:B------:R-:W-:Y:S02]  /*2bcc0*/  ULDC UR4, c[0x0][0xc38] ;  /* 0x00030e0000047ab9 */ /* 0x000fe40000000800 */
[----:B------:R-:W-:-:S04]  /*2bcd0*/  IMAD.U32 R4, RZ, RZ, UR4 ;  /* 0x00000004ff047e24 */ /* 0x000fc8000f8e00ff */
[----:B-1----:R-:W-:-:S04]  /*2bce0*/  IMAD R5, R14, R4, RZ ;  /* 0x000000040e057224 */ /* 0x002fc800078e02ff */
[----:B------:R-:W-:-:S05]  /*2bcf0*/  IMAD.IADD R6, R6, 0x1, R5 ;  /* 0x0000000106067824 */ /* 0x000fca00078e0205 */
[----:B------:R-:W-:-:S13]  /*2bd00*/  ISETP.GT.AND P6, PT, R6, R0, PT ;  /* 0x000000000600720c */ /* 0x000fda0003fc4270 */
[----:B------:R-:W-:Y:S05]  /*2bd10*/  @P6 BRA `(.L_x_1974) ;  /* 0x0000000000a46947 */ /* 0x000fea0003800000 */
.L_x_1977:
[----:B------:R-:W1:Y:S01]  /*2bd20*/  LDC R2, c[0x0][0xc3c] ;  /* 0x00030f00ff027b82 */ /* 0x000e620000000800 */
[----:B------:R-:W-:-:S05]  /*2bd30*/  VIADD R27, R27, 0x1f ;  /* 0x0000001f1b1b7836 */ /* 0x000fca0000000000 */
[----:B-1----:R-:W-:-:S13]  /*2bd40*/  ISETP.GE.AND P6, PT, R27, R2, PT ;  /* 0x000000021b00720c */ /* 0x002fda0003fc6270 */
[----:B------:R-:W-:Y:S05]  /*2bd50*/  @P6 BRA `(.L_x_1975) ;  /* 0x0000000800bc6947 */ /* 0x000fea0003800000 */
[----:B0-----:R-:W0:Y:S01]  /*2bd60*/  S2R R3, SR_TID.X ;  /* 0x0000000000037919 */ /* 0x001e220000002100 */
[----:B------:R-:W-:Y:S01]  /*2bd70*/  IMAD.MOV.U32 R25, RZ, RZ, RZ ;  /* 0x000000ffff197224 */ /* 0x000fe200078e00ff */
[----:B0-----:R-:W-:-:S05]  /*2bd80*/  LOP3.LUT R3, R3, 0x1f, RZ, 0xc0, !PT ;  /* 0x0000001f03037812 */ /* 0x001fca00078ec0ff */
[----:B------:R-:W-:-:S05]  /*2bd90*/  IMAD.IADD R7, R27, 0x1, R3 ;  /* 0x000000011b077824 */ /* 0x000fca00078e0203 */
[----:B------:R-:W-:-:S13]  /*2bda0*/  ISETP.GE.OR P6, PT, R7, R2, !P0 ;  /* 0x000000020700720c */ /* 0x000fda00047c6670 */
[----:B------:R-:W0:Y:S08]  /*2bdb0*/  @!P6 LDC.64 R2, c[0x0][0xc80] ;  /* 0x00032000ff02eb82 */ /* 0x000e300000000a00 */
[----:B------:R-:W1:Y:S01]  /*2bdc0*/  @!P6 LDC.64 R4, c[0x0][0xc78] ;  /* 0x00031e00ff04eb82 */ /* 0x000e620000000a00 */
[----:B------:R-:W-:Y:S02]  /*2bdd0*/  IMAD.MOV.U32 R8, RZ, RZ, RZ ;  /* 0x000000ffff087224 */ /* 0x000fe400078e00ff */
[----:B0-----:R-:W-:-:S05]  /*2bde0*/  @!P6 IMAD.WIDE R2, R7, 0x4, R2 ;  /* 0x000000040702e825 */ /* 0x001fca00078e0202 */
[----:B------:R1:W2:Y:S02]  /*2bdf0*/  @!P6 LDG.E R25, desc[UR60][R2.64] ;  /* 0x0000003c0219e981 */ /* 0x0002a4000c1e1900 */
[----:B-1----:R-:W-:-:S05]  /*2be00*/  @!P6 IMAD.WIDE R2, R7, 0x4, R4 ;  /* 0x000000040702e825 */ /* 0x002fca00078e0204 */
        /* <DEDUP_REMOVED lines=20> */
.L_x_2166:
[----:B------:R-:W-:Y:S02]  /*2bf50*/  ULDC UR4, c[0x0][0xc38] ;  /* 0x00030e0000047ab9 */ /* 0x000fe40000000800 */
[----:B------:R-:W-:-:S04]  /*2bf60*/  IMAD.U32 R4, RZ, RZ, UR4 ;  /* 0x00000004ff047e24 */ /* 0x000fc8000f8e00ff */
[----:B-1----:R-:W-:-:S04]  /*2bf70*/  IMAD R5, R14, R4, RZ ;  /* 0x000000040e057224 */ /* 0x002fc800078e02ff */
[----:B------:R-:W-:-:S05]  /*2bf80*/  IMAD.IADD R6, R5, 0x1, R6 ;  /* 0x0000000105067824 */ /* 0x000fca00078e0206 */
[----:B------:R-:W-:-:S13]  /*2bf90*/  ISETP.GT.AND P6, PT, R6, R0, PT ;  /* 0x000000000600720c */ /* 0x000fda0003fc4270 */
[----:B------:R-:W-:Y:S05]  /*2bfa0*/  @!P6 BRA `(.L_x_1977) ;  /* 0xfffffffc005ce947 */ /* 0x000fea000383ffff */
.L_x_1974:
        /* <DEDUP_REMOVED lines=10> */
.L_x_2171:
[----:B------:R-:W-:-:S13]  /*2c050*/  ISETP.NE.AND P0, PT, R2, RZ, PT ;  /* 0x000000ff0200720c */ /* 0x000fda0003f05270 */
[----:B------:R-:W-:Y:S05]  /*2c060*/  @!P0 BRA `(.L_x_1979) ;  /* 0x0000000000108947 */ /* 0x000fea0003800000 */
[----:B------:R-:W-:Y:S01]  /*2c070*/  UMOV UR4, 0xffffffff ;  /* 0xffffffff00047882 */ /* 0x000fe20000000000 */
[----:B-1----:R-:W-:Y:S02]  /*2c080*/  VIADD R12, R12, 0xffffffff ;  /* 0xffffffff0c0c7836 */ /* 0x002fe40000000000 */
[----:B------:R-:W-:Y:S05]  /*2c090*/  BRA.DIV UR4, `(.L_x_1980) ;  /* 0x0000005a04007947 */ /* 0x000fea000b800000 */
[----:B------:R4:W1:Y:S02]  /*2c0a0*/  SHFL.IDX PT, R24, R3, R12, 0x1f ;  /* 0x00001f0c03187589 */ /* 0x00086400000e0000 */
.L_x_1979:
[----:B---3--:R-:W-:Y:S01]  /*2c0b0*/  ISETP.NE.AND P0, PT, R8, 0x1, PT ;  /* 0x000000010800780c */ /* 0x008fe20003f05270 */
[----:B-1----:R-:W-:-:S04]  /*2c0c0*/  IMAD R24, R24, R4, R5 ;  /* 0x0000000418187224 */ /* 0x002fc800078e0205 */
[----:B------:R-:W-:-:S08]  /*2c0d0*/  IMAD.IADD R0, R0, 0x1, -R24 ;  /* 0x0000000100007824 */ /* 0x000fd000078e0a18 */
[----:B------:R-:W-:Y:S05]  /*2c0e0*/  @!P0 BRA `(.L_x_1981) ;  /* 0x0000000000dc8947 */ /* 0x000fea0003800000 */
[----:B--2---:R-:W-:Y:S02]  /*2c0f0*/  IABS R4, R25 ;  /* 0x0000001900047213 */ /* 0x004fe40000000000 */
[----:B------:R-:W-:Y:S02]  /*2c100*/  IABS R5, R8 ;  /* 0x0000000800057213 */ /* 0x000fe40000000000 */
[----:B------:R-:W1:Y:S08]  /*2c110*/  I2F.RP R6, R4 ;  /* 0x0000000400067306 */ /* 0x000e700000209400 */
[----:B------:R-:W2:Y:S08]  /*2c120*/  I2F.RP R9, R5 ;  /* 0x0000000500097306 */ /* 0x000eb00000209400 */
[----:B-1----:R-:W1:Y:S08]  /*2c130*/  MUFU.RCP R6, R6 ;  /* 0x0000000600067308 */ /* 0x002e700000001000 */
[----:B--2---:R-:W-:Y:S01]  /*2c140*/  MUFU.RCP R9, R9 ;  /* 0x0000000900097308 */ /* 0x004fe20000001000 */
[----:B-1----:R-:W-:-:S07]  /*2c150*/  VIADD R2, R6, 0xffffffe ;  /* 0x0ffffffe06027836 */ /* 0x002fce0000000000 */
[----:B0---4-:R0:W1:Y:S02]  /*2c160*/  F2I.FTZ.U32.TRUNC.NTZ R3, R2 ;  /* 0x0000000200037305 */ /* 0x011064000021f000 */
[----:B0-----:R-:W-:Y:S02]  /*2c170*/  IMAD.MOV.U32 R2, RZ, RZ, RZ ;  /* 0x000000ffff027224 */ /* 0x001fe400078e00ff */
[----:B-1----:R-:W-:-:S04]  /*2c180*/  IMAD.MOV R7, RZ, RZ, -R3 ;  /* 0x000000ffff077224 */ /* 0x002fc800078e0a03 */
[----:B------:R-:W-:-:S04]  /*2c190*/  IMAD R7, R7, R4, RZ ;  /* 0x0000000407077224 */ /* 0x000fc800078e02ff */
[----:B------:R-:W-:Y:S01]  /*2c1a0*/  IMAD.HI.U32 R3, R3, R7, R2 ;  /* 0x0000000703037227 */ /* 0x000fe200078e0002 */
[----:B------:R-:W-:Y:S02]  /*2c1b0*/  IABS R7, R0 ;  /* 0x0000000000077213 */ /* 0x000fe40000000000 */
[----:B------:R-:W-:-:S03]  /*2c1c0*/  IABS R2, R25 ;  /* 0x0000001900027213 */ /* 0x000fc60000000000 */
[----:B------:R-:W-:-:S04]  /*2c1d0*/  IMAD.HI.U32 R6, R3, R7, RZ ;  /* 0x0000000703067227 */ /* 0x000fc800078e00ff */
[----:B------:R-:W-:Y:S02]  /*2c1e0*/  IMAD.MOV R2, RZ, RZ, -R2 ;  /* 0x000000ffff027224 */ /* 0x000fe400078e0a02 */
        /* <DEDUP_REMOVED lines=39> */
.L_x_1981:
        /* <DEDUP_REMOVED lines=37> */
[----:B0-----:R-:W-:-:S06]  /*2c6b0*/  VIADD R3, R8, 0xffffffe ;  /* 0x0ffffffe08037836 */ /* 0x001fcc0000000000 */
[----:B------:R-:W0:Y:S02]  /*2c6c0*/  F2I.FTZ.U32.TRUNC.NTZ R3, R3 ;  /* 0x0000000300037305 */ /* 0x000e24000021f000 */
[----:B0-----:R-:W-:-:S04]  /*2c6d0*/  IMAD.MOV R0, RZ, RZ, -R3 ;  /* 0x000000ffff007224 */ /* 0x001fc800078e0a03 */
[----:B------:R-:W-:Y:S01]  /*2c6e0*/  IMAD R9, R0, R7, RZ ;  /* 0x0000000700097224 */ /* 0x000fe200078e02ff */
[----:B------:R-:W-:-:S03]  /*2c6f0*/  IABS R0, R4 ;  /* 0x0000000400007213 */ /* 0x000fc60000000000 */
        /* <DEDUP_REMOVED lines=10> */
[----:B------:R-:W-:Y:S02]  /*2c7a0*/  LOP3.LUT R0, R5, R4, RZ, 0x3c, !PT ;  /* 0x0000000405007212 */ /* 0x000fe400078e3cff */
[----:B------:R-:W-:Y:S02]  /*2c7b0*/  IADD3 R5, R6, 0x1000000, R5 ;  /* 0x0100000006057810 */ /* 0x000fe40007ffe005 */
[----:B------:R-:W-:-:S07]  /*2c7c0*/  ISETP.GE.AND P2, PT, R0, RZ, PT ;  /* 0x000000ff0000720c */ /* 0x000fce0003f46270 */
[----:B------:R-:W-:-:S06]  /*2c7d0*/  @P0 VIADD R2, R2, 0x1 ;  /* 0x0000000102020836 */ /* 0x000fcc0000000000 */
[----:B------:R-:W-:Y:S01]  /*2c7e0*/  @!P2 IMAD.MOV R2, RZ, RZ, -R2 ;  /* 0x000000ffff02a224 */ /* 0x000fe200078e0a02 */
[----:B------:R-:W-:Y:S01]  /*2c7f0*/  @!P1 LOP3.LUT R2, RZ, R4, RZ, 0x33, !PT ;  /* 0x00000004ff029212 */ /* 0x000fe200078e33ff */
[----:B------:R-:W-:-:S04]  /*2c800*/  IMAD.MOV R4, RZ, RZ, -R4 ;  /* 0x000000ffff047224 */ /* 0x000fc800078e0a04 */
[----:B------:R-:W-:-:S07]  /*2c810*/  IMAD R26, R2, R4, R5 ;  /* 0x00000004021a7224 */ /* 0x000fce00078e0205 */
.L_x_1982:
[----:B------:R-:W-:-:S05]  /*2c820*/  LOP3.LUT R2, RZ, R2, RZ, 0x33, !PT ;  /* 0x00000002ff027212 */ /* 0x000fca00078e33ff */
[----:B------:R-:W-:Y:S01]  /*2c830*/  IMAD.IADD R25, R25, 0x1, R2 ;  /* 0x0000000119197824 */ /* 0x000fe200078e0202 */
[----:B------:R-:W-:Y:S06]  /*2c840*/  BRA `(.L_x_1983) ;  /* 0x00000000001c7947 */ /* 0x000fec0003800000 */
.L_x_1975:
[----:B------:R-:W-:Y:S01]  /*2c850*/  UMOV UR4, URZ ;  /* 0x0000003f00047c82 */ /* 0x000fe20008000000 */
[----:B------:R-:W-:Y:S01]  /*2c860*/  UMOV UR5, URZ ;  /* 0x0000003f00057c82 */ /* 0x000fe20008000000 */
[----:B------:R-:W-:Y:S01]  /*2c870*/  ULDC UR6, c[0x0][0xc3c] ;  /* 0x00030f0000067ab9 */ /* 0x000fe20000000800 */
[----:B------:R-:W-:Y:S02]  /*2c880*/  IMAD.MOV.U32 R24, RZ, RZ, R0 ;  /* 0x000000ffff187224 */ /* 0x000fe400078e0000 */
[----:B------:R-:W-:Y:S02]  /*2c890*/  IMAD.U32 R25, RZ, RZ, UR4 ;  /* 0x00000004ff197e24 */ /* 0x000fe4000f8e00ff */
[----:B------:R-:W-:Y:S02]  /*2c8a0*/  IMAD.U32 R26, RZ, RZ, UR5 ;  /* 0x00000005ff1a7e24 */ /* 0x000fe4000f8e00ff */
[----:B------:R-:W-:-:S07]  /*2c8b0*/  IMAD.U32 R27, RZ, RZ, UR6 ;  /* 0x00000006ff1b7e24 */ /* 0x000fce000f8e00ff */
.L_x_1983:
[----:B------:R-:W1:Y:S01]  /*2c8c0*/  S2R R0, SR_TID.X ;  /* 0x0000000000007919 */ /* 0x000e620000002100 */
[----:B------:R-:W-:Y:S05]  /*2c8d0*/  WARPSYNC.ALL ;  /* 0x0000000000007948 */ /* 0x000fea0003800000 */
[----:B------:R-:W-:Y:S01]  /*2c8e0*/  BAR.SYNC.DEFER_BLOCKING 0x4, 0x180 ;  /* 0x0106000000007b1d */ /* 0x000fe20000010000 */
[----:B-1----:R-:W-:-:S04]  /*2c8f0*/  LOP3.LUT R0, R0, 0x1f, RZ, 0xc0, !PT ;  /* 0x0000001f00007812 */ /* 0x002fc800078ec0ff */
[----:B------:R-:W-:-:S13]  /*2c900*/  ISETP.NE.AND P0, PT, R0, RZ, PT ;  /* 0x000000ff0000720c */ /* 0x000fda0003f05270 */
[----:B0-----:R-:W0:Y:S01]  /*2c910*/  @!P0 S2R R3, SR_CgaCtaId ;  /* 0x0000000000038919 */ /* 0x001e220000008800 */
[----:B------:R-:W-:-:S04]  /*2c920*/  @!P0 MOV R0, 0x400 ;  /* 0x0000040000008802 */ /* 0x000fc80000000f00 */
[----:B0-----:R-:W-:-:S05]  /*2c930*/  @!P0 LEA R17, R3, R0, 0x18 ;  /* 0x0000000003118211 */ /* 0x001fca00078ec0ff */
[----:B------:R3:W-:Y:S01]  /*2c940*/  @!P0 STS.128 [R17+0x308d0], R24 ;  /* 0x0308d01811008388 */ /* 0x0007e20000000c00 */
[----:B------:R-:W-:Y:S06]  /*2c950*/  BAR.ARV 0x5, 0x180 ;  /* 0x0146000000007b1d */ /* 0x000fec0000002000 */
.L_x_1972:
[----:B------:R-:W-:Y:S02]  /*2c960*/  ULDC UR4, c[0x0][0xc3c] ;  /* 0x00030f0000047ab9 */ /* 0x000fe40000000800 */
[----:B--2---:R-:W-:-:S13]  /*2c970*/  ISETP.GE.AND P0, PT, R27, UR4, PT ;  /* 0x000000041b007c0c */ /* 0x004fda000bf06270 */
[----:B------:R-:W-:Y:S05]  /*2c980*/  @!P0 BRA `(.L_x_1984) ;  /* 0xffffff8c00fc8947 */ /* 0x000fea000383ffff */
[----:B------:R-:W-:Y:S05]  /*2c990*/  BSYNC B8 ;  /* 0x0000000000087941 */ /* 0x000fea0003800000 */
.L_x_1857:
[----:B------:R-:W2:Y:S01]  /*2c9a0*/  LDL.LU R0, [R1+0x2c] ;  /* 0x00002c0001007983 */ /* 0x000ea20000300800 */
[----:B------:R-:W-:Y:S01]  /*2c9b0*/  BSSY B0, `(.L_x_1985) ;  /* 0x000000b000007945 */ /* 0x000fe20003800000 */
[----:B------:R-:W4:Y:S01]  /*2c9c0*/  S2R R5, SR_CgaCtaId ;  /* 0x0000000000057919 */ /* 0x000f220000008800 */
[----:B--2---:R-:W-:-:S05]  /*2c9d0*/  VIADD R0, R0, 0x1 ;  /* 0x0000000100007836 */ /* 0x004fca0000000000 */
        /* <DEDUP_REMOVED lines=8> */
.L_x_2174:
[----:B------:R-:W-:Y:S05]  /*2ca60*/  BSYNC B0 ;  /* 0x0000000000007941 */ /* 0x000fea0003800000 */
.L_x_1985:
[----:B------:R-:W-:-:S03]  /*2ca70*/  UMOV UR4, 0xffffffff ;  /* 0xffffffff00047882 */ /* 0x000fc60000000000 */
[----:B------:R-:W-:Y:S05]  /*2ca80*/  BRA.DIV UR4, `(.L_x_1987) ;  /* 0x0000004e04c07947 */ /* 0x000fea000b800000 */
[----:B-1----:R-:W1:Y:S02]  /*2ca90*/  S2R R0, SR_TID.X ;  /* 0x0000000000007919 */ /* 0x002e640000002100 */
[----:B-1----:R-:W-:-:S04]  /*2caa0*/  SHF.R.U32.HI R0, RZ, 0x5, R0 ;  /* 0x00000005ff007819 */ /* 0x002fc80000011600 */
[----:B------:R-:W-:-:S05]  /*2cab0*/  LOP3.LUT R0, R0, 0x3, RZ, 0xc0, !PT ;  /* 0x0000000300007812 */ /* 0x000fca00078ec0ff */
[----:B------:R1:W2:Y:S02]  /*2cac0*/  SHFL.IDX PT, R14, R0, RZ, 0x1f ;  /* 0x00001fff000e7589 */ /* 0x0002a400000e0000 */
.L_x_2177:
[----:B--2---:R-:W-:-:S13]  /*2cad0*/  ISETP.NE.AND P0, PT, R14, RZ, PT ;  /* 0x000000ff0e00720c */ /* 0x004fda0003f05270 */
[----:B------:R-:W-:Y:S05]  /*2cae0*/  @P0 BRA `(.L_x_1537) ;  /* 0x0000000000900947 */ /* 0x000fea0003800000 */
[----:B------:R-:W-:-:S03]  /*2caf0*/  UMOV UR4, 0xffffffff ;  /* 0xffffffff00047882 */ /* 0x000fc60000000000 */
[----:B------:R-:W-:Y:S05]  /*2cb00*/  BRA.DIV UR4, `(.L_x_1988) ;  /* 0x0000004e04d47947 */ /* 0x000fea000b800000 */
[----:B------:R-:W-:-:S13]  /*2cb10*/  ELECT P6, URZ, PT ;  /* 0x00000000003f782f */ /* 0x000fda00038c0000 */
.L_x_2180:
[----:B------:R-:W-:Y:S05]  /*2cb20*/  @!P6 BRA `(.L_x_1537) ;  /* 0x000000000080e947 */ /* 0x000fea0003800000 */
[----:B-1----:R-:W2:Y:S02]  /*2cb30*/  LDL R0, [R1+0xd8] ;  /* 0x0000d80001007983 */ /* 0x002ea40000100800 */
[----:B--2---:R-:W-:-:S13]  /*2cb40*/  R2UR UR4, R0 ;  /* 0x00000000000472ca */ /* 0x004fda00000e0000 */
[----:B------:R-:W-:-:S06]  /*2cb50*/  ULOP3.LUT UR4, UR4, 0x2, URZ, 0xfc, !UPT ;  /* 0x0000000204047892 */ /* 0x000fcc000f8efc3f */
[----:B------:R-:W-:-:S05]  /*2cb60*/  IMAD.U32 R0, RZ, RZ, UR4 ;  /* 0x00000004ff007e24 */ /* 0x000fca000f8e00ff */
[----:B------:R-:W-:-:S13]  /*2cb70*/  ISETP.NE.AND P0, PT, R0, 0x3, PT ;  /* 0x000000030000780c */ /* 0x000fda0003f05270 */
[----:B------:R-:W-:Y:S05]  /*2cb80*/  @!P0 BRA `(.L_x_1989) ;  /* 0x0000000000048947 */ /* 0x000fea0003800000 */
[----:B------:R-:W-:Y:S01]  /*2cb90*/  BPT.TRAP 0x1 ;  /* 0x000000040000795c */ /* 0x000fe20000300000 */
.L_x_1989:
[C---:B------:R-:W-:Y:S01]  /*2cba0*/  IMAD R3, R22.reuse, 0x8, R5 ;  /* 0x0000000816037824 */ /* 0x040fe200078e0205 */
[----:B------:R-:W-:Y:S01]  /*2cbb0*/  SHF.L.U32 R2, R29, 0x1f, RZ ;  /* 0x0000001f1d027819 */ /* 0x000fe200000006ff */
[----:B------:R-:W-:-:S03]  /*2cbc0*/  VIADD R22, R22, 0x1 ;  /* 0x0000000116167836 */ /* 0x000fc60000000000 */
[----:B------:R-:W1:Y:S02]  /*2cbd0*/  SYNCS.PHASECHK.TRANS64.TRYWAIT P1, [R3+URZ+0x30840], R2 ;  /* 0x03084002030075a7 */ /* 0x000e64000802017f */
[----:B------:R-:W-:-:S04]  /*2cbe0*/  ISETP.NE.AND P2, PT, R22, 0x2, PT ;  /* 0x000000021600780c */ /* 0x000fc80003f45270 */
[----:B------:R-:W-:Y:S01]  /*2cbf0*/  SEL R0, RZ, 0x1, P2 ;  /* 0x00000001ff007807 */ /* 0x000fe20001000000 */
[----:B-1----:R-:W-:Y:S08]  /*2cc00*/  @!P1 BRA `(.L_x_1990) ;  /* 0x0000004c00b49947 */ /* 0x002ff00003800000 */
.L_x_2181:
[----:B------:R-:W-:Y:S02]  /*2cc10*/  SEL R22, R22, RZ, P2 ;  /* 0x000000ff16167207 */ /* 0x000fe40001000000 */
[----:B------:R-:W-:Y:S01]  /*2cc20*/  LOP3.LUT R0, R29, R0, RZ, 0x3c, !PT ;  /* 0x000000001d007212 */ /* 0x000fe200078e3cff */
[----:B------:R-:W-:Y:S06]  /*2cc30*/  @!P0 BRA `(.L_x_1991) ;  /* 0x0000000000048947 */ /* 0x000fec0003800000 */
[----:B------:R-:W-:Y:S01]  /*2cc40*/  BPT.TRAP 0x1 ;  /* 0x000000040000795c */ /* 0x000fe20000300000 */
.L_x_1991:
[----:B------:R-:W-:Y:S01]  /*2cc50*/  IMAD R5, R22, 0x8, R5 ;  /* 0x0000000816057824 */ /* 0x000fe200078e0205 */
[----:B------:R-:W-:-:S04]  /*2cc60*/  SHF.L.U32 R0, R0, 0x1f, RZ ;  /* 0x0000001f00007819 */ /* 0x000fc800000006ff */
[----:B------:R-:W2:Y:S02]  /*2cc70*/  SYNCS.PHASECHK.TRANS64.TRYWAIT P1, [R5+URZ+0x30840], R0 ;  /* 0x03084000050075a7 */ /* 0x000ea4000802017f */
[----:B--2---:R-:W-:Y:S05]  /*2cc80*/  @!P1 BRA `(.L_x_1992) ;  /* 0x0000004c00a89947 */ /* 0x004fea0003800000 */
.L_x_2182:
[----:B------:R-:W-:Y:S05]  /*2cc90*/  @!P0 BRA `(.L_x_1993) ;  /* 0x0000000000048947 */ /* 0x000fea0003800000 */
[----:B------:R-:W-:Y:S01]  /*2cca0*/  BPT.TRAP 0x1 ;  /* 0x000000040000795c */ /* 0x000fe20000300000 */
.L_x_1993:
[----:B------:R-:W4:Y:S02]  /*2ccb0*/  SYNCS.PHASECHK.TRANS64.TRYWAIT P1, [R3+URZ+0x30860], R2 ;  /* 0x03086002030075a7 */ /* 0x000f24000802017f */
[----:B----4-:R-:W-:Y:S05]  /*2ccc0*/  @!P1 BRA `(.L_x_1994) ;  /* 0x0000004c00ac9947 */ /* 0x010fea0003800000 */
.L_x_2183:
[----:B------:R-:W-:Y:S05]  /*2ccd0*/  @!P0 BRA `(.L_x_1995) ;  /* 0x0000000000048947 */ /* 0x000fea0003800000 */
[----:B------:R-:W-:Y:S01]  /*2cce0*/  BPT.TRAP 0x1 ;  /* 0x000000040000795c */ /* 0x000fe20000300000 */
.L_x_1995:
[----:B------:R0:W0:Y:S02]  /*2ccf0*/  SYNCS.PHASECHK.TRANS64.TRYWAIT P0, [R5+URZ+0x30860], R0 ;  /* 0x03086000050075a7 */ /* 0x000024000800017f */
[----:B0-----:R-:W-:Y:S05]  /*2cd00*/  @!P0 NANOSLEEP.SYNCS 0x989680 ;  /* 0x009896800000895d */ /* 0x001fea0003900000 */
[----:B------:R-:W0:Y:S02]  /*2cd10*/  @!P0 SYNCS.PHASECHK.TRANS64 P0, [R5+URZ+0x30860], R0 ;  /* 0x03086000050085a7 */ /* 0x000e24000800007f */
[----:B0-----:R-:W-:Y:S05]  /*2cd20*/  @!P0 BRA `(.L_x_1995) ;  /* 0xfffffffc00f08947 */ /* 0x001fea000383ffff */
.L_x_1537:
[----:B------:R-:W-:Y:S05]  /*2cd30*/  BSYNC B9 ;  /* 0x0000000000097941 */ /* 0x000fea0003800000 */
.L_x_1534:
[----:B------:R-:W-:Y:S05]  /*2cd40*/  EXIT ;  /* 0x000000000000794d */ /* 0x000fea0003800000 */
.L_x_1565:
[----:B0-----:R0:W1:Y:S02]  /*2cd50*/  SYNCS.PHASECHK.TRANS64.TRYWAIT P6, [R88+URZ+0x30890], R100 ;  /* 0x03089064580075a7 */ /* 0x00106400080c017f */
[----:B-1----:R-:W-:Y:S05]  /*2cd60*/  @!P6 NANOSLEEP.SYNCS 0x989680 ;  /* 0x009896800000e95d */ /* 0x002fea0003900000 */
[----:B------:R-:W1:Y:S02]  /*2cd70*/  @!P6 SYNCS.PHASECHK.TRANS64 P6, [R88+URZ+0x30890], R100 ;  /* 0x030890645800e5a7 */ /* 0x000e6400080c007f */
[----:B-1----:R-:W-:Y:S05]  /*2cd80*/  @!P6 BRA `(.L_x_1565) ;  /* 0xfffffffc00f0e947 */ /* 0x002fea000383ffff */
[----:B------:R-:W-:Y:S05]  /*2cd90*/  BRA `(.L_x_1996) ;  /* 0xfffffd70000c7947 */ /* 0x000fea000383ffff */
.L_x_1566:
        /* <DEDUP_REMOVED lines=8> */
.L_x_1998:
[----:B------:R-:W-:Y:S05]  /*2ce20*/  BSYNC B1 ;  /* 0x0000000000017941 */ /* 0x000fea0003800000 */
.L_x_1997:
        /* <DEDUP_REMOVED lines=8> */
.L_x_1999:
[----:B------:R-:W-:Y:S01]  /*2ceb0*/  IMAD.MOV.U32 R11, RZ, RZ, R14 ;  /* 0x000000ffff0b7224 */ /* 0x000fe200078e000e */
[----:B------:R-:W-:Y:S06]  /*2cec0*/  BRA `(.L_x_2000) ;  /* 0xfffffd6c00d47947 */ /* 0x000fec000383ffff */
.L_x_1583:
        /* <DEDUP_REMOVED lines=8> */
.L_x_2002:
[----:B------:R-:W-:Y:S05]  /*2cf50*/  BSYNC B1 ;  /* 0x0000000000017941 */ /* 0x000fea0003800000 */
.L_x_2001:
        /* <DEDUP_REMOVED lines=8> */
.L_x_2003:
[----:B------:R-:W-:Y:S01]  /*2cfe0*/  IMAD.MOV.U32 R104, RZ, RZ, R14 ;  /* 0x000000ffff687224 */ /* 0x000fe200078e000e */
[----:B------:R-:W-:Y:S06]  /*2cff0*/  BRA `(.L_x_2004) ;  /* 0xfffffd7c00387947 */ /* 0x000fec000383ffff */
.L_x_1605:
[----:B0-----:R0:W1:Y:S02]  /*2d000*/  SYNCS.PHASECHK.TRANS64.TRYWAIT P6, [R88+URZ+0x30890], R100 ;  /* 0x03089064580075a7 */ /* 0x00106400080c017f */
[----:B-1----:R-:W-:Y:S05]  /*2d010*/  @!P6 NANOSLEEP.SYNCS 0x989680 ;  /* 0x009896800000e95d */ /* 0x002fea0003900000 */
[----:B------:R-:W1:Y:S02]  /*2d020*/  @!P6 SYNCS.PHASECHK.TRANS64 P6, [R88+URZ+0x30890], R100 ;  /* 0x030890645800e5a7 */ /* 0x000e6400080c007f */
[----:B-1----:R-:W-:Y:S05]  /*2d030*/  @!P6 BRA `(.L_x_1605) ;  /* 0xfffffffc00f0e947 */ /* 0x002fea000383ffff */
[----:B------:R-:W-:Y:S05]  /*2d040*/  BRA `(.L_x_2005) ;  /* 0xfffffd9000f07947 */ /* 0x000fea000383ffff */
.L_x_1606:
        /* <DEDUP_REMOVED lines=8> */
.L_x_2007:
[----:B------:R-:W-:Y:S05]  /*2d0d0*/  BSYNC B1 ;  /* 0x0000000000017941 */ /* 0x000fea0003800000 */
.L_x_2006:
        /* <DEDUP_REMOVED lines=8> */
.L_x_2008:
[----:B------:R-:W-:Y:S01]  /*2d160*/  IMAD.MOV.U32 R11, RZ, RZ, R14 ;  /* 0x000000ffff0b7224 */ /* 0x000fe200078e000e */
[----:B------:R-:W-:Y:S06]  /*2d170*/  BRA `(.L_x_2009) ;  /* 0xfffffd9000bc7947 */ /* 0x000fec000383ffff */
.L_x_1615:
        /* <DEDUP_REMOVED lines=8> */
.L_x_2011:
[----:B------:R-:W-:Y:S05]  /*2d200*/  BSYNC B1 ;  /* 0x0000000000017941 */ /* 0x000fea0003800000 */
.L_x_2010:
        /* <DEDUP_REMOVED lines=8> */
.L_x_2012:
[----:B------:R-:W-:Y:S01]  /*2d290*/  IMAD.MOV.U32 R104, RZ, RZ, R14 ;  /* 0x000000ffff687224 */ /* 0x000fe200078e000e */
[----:B------:R-:W-:Y:S06]  /*2d2a0*/  BRA `(.L_x_2013) ;  /* 0xfffffda0008c7947 */ /* 0x000fec000383ffff */
.L_x_1624:
[----:B0-----:R0:W1:Y:S02]  /*2d2b0*/  SYNCS.PHASECHK.TRANS64.TRYWAIT P0, [R88+URZ+0x30890], R100 ;  /* 0x03089064580075a7 */ /* 0x001064000800017f */
[----:B-1----:R-:W-:Y:S05]  /*2d2c0*/  @!P0 NANOSLEEP.SYNCS 0x989680 ;  /* 0x009896800000895d */ /* 0x002fea0003900000 */
[----:B------:R-:W1:Y:S02]  /*2d2d0*/  @!P0 SYNCS.PHASECHK.TRANS64 P0, [R88+URZ+0x30890], R100 ;  /* 0x03089064580085a7 */ /* 0x000e64000800007f */
[----:B-1----:R-:W-:Y:S05]  /*2d2e0*/  @!P0 BRA `(.L_x_1624) ;  /* 0xfffffffc00f08947 */ /* 0x002fea000383ffff */
[----:B------:R-:W-:Y:S05]  /*2d2f0*/  BRA `(.L_x_2014) ;  /* 0xfffffdb000a87947 */ /* 0x000fea000383ffff */
.L_x_1625:
        /* <DEDUP_REMOVED lines=8> */
.L_x_2016:
[----:B------:R-:W-:Y:S05]  /*2d380*/  BSYNC B1 ;  /* 0x0000000000017941 */ /* 0x000fea0003800000 */
.L_x_2015:
        /* <DEDUP_REMOVED lines=8> */
.L_x_2017:
[----:B------:R-:W-:Y:S01]  /*2d410*/  IMAD.MOV.U32 R38, RZ, RZ, R14 ;  /* 0x000000ffff267224 */ /* 0x000fe200078e000e */
[----:B------:R-:W-:Y:S06]  /*2d420*/  BRA `(.L_x_2018) ;  /* 0xfffffdb000c87947 */ /* 0x000fec000383ffff */
.L_x_1628:
        /* <DEDUP_REMOVED lines=8> */
.L_x_2020:
[----:B------:R-:W-:Y:S05]  /*2d4b0*/  BSYNC B1 ;  /* 0x0000000000017941 */ /* 0x000fea0003800000 */
.L_x_2019:
        /* <DEDUP_REMOVED lines=8> */
.L_x_2021:
[----:B------:R-:W-:Y:S01]  /*2d540*/  IMAD.MOV.U32 R38, RZ, RZ, R14 ;  /* 0x000000ffff267224 */ /* 0x000fe200078e000e */
[----:B------:R-:W-:Y:S06]  /*2d550*/  BRA `(.L_x_2022) ;  /* 0xfffffdb000f47947 */ /* 0x000fec000383ffff */
.L_x_1632:
[----:B------:R0:W0:Y:S02]  /*2d560*/  SYNCS.PHASECHK.TRANS64.TRYWAIT P4, [R88+URZ+0x308b0], R100 ;  /* 0x0308b064580075a7 */ /* 0x000024000808017f */
[----:B0-----:R-:W-:Y:S05]  /*2d570*/  @!P4 NANOSLEEP.SYNCS 0x989680 ;  /* 0x009896800000c95d */ /* 0x001fea0003900000 */
[----:B------:R-:W0:Y:S02]  /*2d580*/  @!P4 SYNCS.PHASECHK.TRANS64 P4, [R88+URZ+0x308b0], R100 ;  /* 0x0308b0645800c5a7 */ /* 0x000e24000808007f */
[----:B0-----:R-:W-:Y:S05]  /*2d590*/  @!P4 BRA `(.L_x_1632) ;  /* 0xfffffffc00f0c947 */ /* 0x001fea000383ffff */
[----:B------:R-:W-:Y:S05]  /*2d5a0*/  BRA `(.L_x_2023) ;  /* 0xfffffdb4009c7947 */ /* 0x000fea000383ffff */
.L_x_1662:
        /* <DEDUP_REMOVED lines=8> */
.L_x_2025:
[----:B------:R-:W-:Y:S05]  /*2d630*/  BSYNC B1 ;  /* 0x0000000000017941 */ /* 0x000fea0003800000 */
.L_x_2024:
        /* <DEDUP_REMOVED lines=8> */
.L_x_2026:
[----:B------:R-:W-:Y:S02]  /*2d6c0*/  IMAD.MOV.U32 R13, RZ, RZ, R33 ;  /* 0x000000ffff0d7224 */ /* 0x000fe400078e0021 */
[----:B------:R-:W-:-:S07]  /*2d6d0*/  IMAD.MOV.U32 R8, RZ, RZ, R14 ;  /* 0x000000ffff087224 */ /* 0x000fce00078e000e */
[----:B------:R-:W-:Y:S05]  /*2d6e0*/  WARPSYNC.COLLECTIVE R15, `(.L_x_2027) ;  /* 0x000000000f087348 */ /* 0x000fea0003c00000 */
[----:B------:R0:W1:Y:S02]  /*2d6f0*/  SHFL.IDX P6, R14, R13, R12, R11 ;  /* 0x0000000c0d0e7389 */ /* 0x00006400000c000b */
[----:B01----:R-:W-:Y:S01]  /*2d700*/  ENDCOLLECTIVE ;  /* 0x000000000000791b */ /* 0x003fe20003800000 */
.L_x_2027:
[----:B------:R-:W-:Y:S02]  /*2d710*/  IMAD.MOV.U32 R13, RZ, RZ, R31 ;  /* 0x000000ffff0d7224 */ /* 0x000fe400078e001f */
[----:B------:R-:W-:-:S07]  /*2d720*/  IMAD.MOV.U32 R26, RZ, RZ, R14 ;  /* 0x000000ffff1a7224 */ /* 0x000fce00078e000e */
[----:B------:R-:W-:Y:S05]  /*2d730*/  WARPSYNC.COLLECTIVE R15, `(.L_x_2028) ;  /* 0x000000000f087348 */ /* 0x000fea0003c00000 */
[----:B------:R0:W1:Y:S02]  /*2d740*/  SHFL.IDX P6, R14, R13, R12, R11 ;  /* 0x0000000c0d0e7389 */ /* 0x00006400000c000b */
[----:B01----:R-:W-:Y:S01]  /*2d750*/  ENDCOLLECTIVE ;  /* 0x000000000000791b */ /* 0x003fe20003800000 */
.L_x_2028:
[----:B------:R-:W-:Y:S01]  /*2d760*/  IMAD.MOV.U32 R5, RZ, RZ, R14 ;  /* 0x000000ffff057224 */ /* 0x000fe200078e000e */
[----:B------:R-:W-:Y:S06]  /*2d770*/  BRA `(.L_x_2029) ;  /* 0xfffffdcc00687947 */ /* 0x000fec000383ffff */
.L_x_1665:
[----:B------:R-:W-:Y:S01]  /*2d780*/  BSSY B1, `(.L_x_2030) ;  /* 0x0000008000017945 */ /* 0x000fe20003800000 */
[----:B------:R-:W-:Y:S02]  /*2d790*/  IMAD.MOV.U32 R13, RZ, RZ, R32 ;  /* 0x000000ffff0d7224 */ /* 0x000fe400078e0020 */
[----:B------:R-:W-:Y:S02]  /*2d7a0*/  IMAD.MOV.U32 R12, RZ, RZ, 0x1 ;  /* 0x00000001ff0c7424 */ /* 0x000fe400078e00ff */
[----:B------:R-:W-:Y:S02]  /*2d7b0*/  IMAD.MOV.U32 R11, RZ, RZ, 0x181f ;  /* 0x0000181fff0b7424 */ /* 0x000fe400078e00ff */
[----:B------:R-:W-:-:S07]  /*2d7c0*/  IMAD.MOV.U32 R15, RZ, RZ, -0x1 ;  /* 0xffffffffff0f7424 */ /* 0x000fce00078e00ff */
[----:B0-23--:R-:W-:Y:S05]  /*2d7d0*/  WARPSYNC.COLLECTIVE R15, `(.L_x_2031) ;  /* 0x000000000f087348 */ /* 0x00dfea0003c00000 */
[----:B------:R1:W4:Y:S02]  /*2d7e0*/  SHFL.IDX P6, R14, R13, R12, R11 ;  /* 0x0000000c0d0e7389 */ /* 0x00032400000c000b */
[----:B01234-:R-:W-:Y:S01]  /*2d7f0*/  ENDCOLLECTIVE ;  /* 0x000000000000791b */ /* 0x01ffe20003800000 */
.L_x_2031:
[----:B------:R-:W-:Y:S05]  /*2d800*/  BSYNC B1 ;  /* 0x0000000000017941 */ /* 0x000fea0003800000 */
.L_x_2030:
        /* <DEDUP_REMOVED lines=8> */
.L_x_2032:
[----:B------:R-:W-:Y:S02]  /*2d890*/  IMAD.MOV.U32 R13, RZ, RZ, R33 ;  /* 0x000000ffff0d7224 */ /* 0x000fe400078e0021 */
[----:B------:R-:W-:-:S07]  /*2d8a0*/  IMAD.MOV.U32 R8, RZ, RZ, R14 ;  /* 0x000000ffff087224 */ /* 0x000fce00078e000e */
[----:B------:R-:W-:Y:S05]  /*2d8b0*/  WARPSYNC.COLLECTIVE R15, `(.L_x_2033) ;  /* 0x000000000f087348 */ /* 0x000fea0003c00000 */
[----:B------:R0:W1:Y:S02]  /*2d8c0*/  SHFL.IDX P6, R14, R13, R12, R11 ;  /* 0x0000000c0d0e7389 */ /* 0x00006400000c000b */
[----:B01----:R-:W-:Y:S01]  /*2d8d0*/  ENDCOLLECTIVE ;  /* 0x000000000000791b */ /* 0x003fe20003800000 */
.L_x_2033:
[----:B------:R-:W-:Y:S02]  /*2d8e0*/  IMAD.MOV.U32 R13, RZ, RZ, R31 ;  /* 0x000000ffff0d7224 */ /* 0x000fe400078e001f */
[----:B------:R-:W-:-:S07]  /*2d8f0*/  IMAD.MOV.U32 R26, RZ, RZ, R14 ;  /* 0x000000ffff1a7224 */ /* 0x000fce00078e000e */
[----:B------:R-:W-:Y:S05]  /*2d900*/  WARPSYNC.COLLECTIVE R15, `(.L_x_2034) ;  /* 0x000000000f087348 */ /* 0x000fea0003c00000 */
[----:B------:R0:W1:Y:S02]  /*2d910*/  SHFL.IDX P6, R14, R13, R12, R11 ;  /* 0x0000000c0d0e7389 */ /* 0x00006400000c000b */
[----:B01----:R-:W-:Y:S01]  /*2d920*/  ENDCOLLECTIVE ;  /* 0x000000000000791b */ /* 0x003fe20003800000 */
.L_x_2034:
[----:B------:R-:W-:Y:S01]  /*2d930*/  IMAD.MOV.U32 R5, RZ, RZ, R14 ;  /* 0x000000ffff057224 */ /* 0x000fe200078e000e */
[----:B------:R-:W-:Y:S06]  /*2d940*/  BRA `(.L_x_2035) ;  /* 0xfffffdd000807947 */ /* 0x000fec000383ffff */
.L_x_1668:
[----:B------:R-:W-:Y:S01]  /*2d950*/  BSSY B1, `(.L_x_2036) ;  /* 0x0000008000017945 */ /* 0x000fe20003800000 */
[----:B------:R-:W-:Y:S02]  /*2d960*/  IMAD.MOV.U32 R13, RZ, RZ, R32 ;  /* 0x000000ffff0d7224 */ /* 0x000fe400078e0020 */
[----:B------:R-:W-:Y:S02]  /*2d970*/  IMAD.MOV.U32 R12, RZ, RZ, 0x2 ;  /* 0x00000002ff0c7424 */ /* 0x000fe400078e00ff */
[----:B------:R-:W-:Y:S02]  /*2d980*/  IMAD.MOV.U32 R11, RZ, RZ, 0x181f ;  /* 0x0000181fff0b7424 */ /* 0x000fe400078e00ff */
[----:B------:R-:W-:-:S07]  /*2d990*/  IMAD.MOV.U32 R15, RZ, RZ, -0x1 ;  /* 0xffffffffff0f7424 */ /* 0x000fce00078e00ff */
[----:B-1-34-:R-:W-:Y:S05]  /*2d9a0*/  WARPSYNC.COLLECTIVE R15, `(.L_x_2037) ;  /* 0x000000000f087348 */ /* 0x01afea0003c00000 */
[----:B------:R0:W2:Y:S02]  /*2d9b0*/  SHFL.IDX P6, R14, R13, R12, R11 ;  /* 0x0000000c0d0e7389 */ /* 0x0000a400000c000b */
[----:B01234-:R-:W-:Y:S01]  /*2d9c0*/  ENDCOLLECTIVE ;  /* 0x000000000000791b */ /* 0x01ffe20003800000 */
.L_x_2037:
[----:B------:R-:W-:Y:S05]  /*2d9d0*/  BSYNC B1 ;  /* 0x0000000000017941 */ /* 0x000fea0003800000 */
.L_x_2036:
        /* <DEDUP_REMOVED lines=8> */
.L_x_2038:
[----:B------:R-:W-:Y:S02]  /*2da60*/  IMAD.MOV.U32 R13, RZ, RZ, R33 ;  /* 0x000000ffff0d7224 */ /* 0x000fe400078e0021 */
[----:B------:R-:W-:-:S07]  /*2da70*/  IMAD.MOV.U32 R8, RZ, RZ, R14 ;  /* 0x000000ffff087224 */ /* 0x000fce00078e000e */
[----:B------:R-:W-:Y:S05]  /*2da80*/  WARPSYNC.COLLECTIVE R15, `(.L_x_2039) ;  /* 0x000000000f087348 */ /* 0x000fea0003c00000 */
[----:B------:R0:W1:Y:S02]  /*2da90*/  SHFL.IDX P6, R14, R13, R12, R11 ;  /* 0x0000000c0d0e7389 */ /* 0x00006400000c000b */
[----:B01----:R-:W-:Y:S01]  /*2daa0*/  ENDCOLLECTIVE ;  /* 0x000000000000791b */ /* 0x003fe20003800000 */
.L_x_2039:
[----:B------:R-:W-:Y:S02]  /*2dab0*/  IMAD.MOV.U32 R13, RZ, RZ, R31 ;  /* 0x000000ffff0d7224 */ /* 0x000fe400078e001f */
[----:B------:R-:W-:-:S07]  /*2dac0*/  IMAD.MOV.U32 R78, RZ, RZ, R14 ;  /* 0x000000ffff4e7224 */ /* 0x000fce00078e000e */
[----:B------:R-:W-:Y:S05]  /*2dad0*/  WARPSYNC.COLLECTIVE R15, `(.L_x_2040) ;  /* 0x000000000f087348 */ /* 0x000fea0003c00000 */
[----:B------:R0:W1:Y:S02]  /*2dae0*/  SHFL.IDX P6, R14, R13, R12, R11 ;  /* 0x0000000c0d0e7389 */ /* 0x00006400000c000b */
[----:B01----:R-:W-:Y:S01]  /*2daf0*/  ENDCOLLECTIVE ;  /* 0x000000000000791b */ /* 0x003fe20003800000 */
.L_x_2040:
[----:B------:R-:W-:Y:S01]  /*2db00*/  IMAD.MOV.U32 R5, RZ, RZ, R14 ;  /* 0x000000ffff057224 */ /* 0x000fe200078e000e */
[----:B------:R-:W-:Y:S06]  /*2db10*/  BRA `(.L_x_2041) ;  /* 0xfffffdd400787947 */ /* 0x000fec000383ffff */
.L_x_1671:
[----:B------:R-:W-:Y:S01]  /*2db20*/  BSSY B1, `(.L_x_2042) ;  /* 0x0000008000017945 */ /* 0x000fe20003800000 */
[----:B------:R-:W-:Y:S02]  /*2db30*/  IMAD.MOV.U32 R13, RZ, RZ, R32 ;  /* 0x000000ffff0d7224 */ /* 0x000fe400078e0020 */
[----:B------:R-:W-:Y:S02]  /*2db40*/  IMAD.MOV.U32 R12, RZ, RZ, 0x3 ;  /* 0x00000003ff0c7424 */ /* 0x000fe400078e00ff */
[----:B------:R-:W-:Y:S02]  /*2db50*/  IMAD.MOV.U32 R11, RZ, RZ, 0x181f ;  /* 0x0000181fff0b7424 */ /* 0x000fe400078e00ff */
[----:B------:R-:W-:-:S07]  /*2db60*/  IMAD.MOV.U32 R15, RZ, RZ, -0x1 ;  /* 0xffffffffff0f7424 */ /* 0x000fce00078e00ff */
[----:B-1--4-:R-:W-:Y:S05]  /*2db70*/  WARPSYNC.COLLECTIVE R15, `(.L_x_2043) ;  /* 0x000000000f087348 */ /* 0x012fea0003c00000 */
[----:B------:R0:W2:Y:S02]  /*2db80*/  SHFL.IDX P6, R14, R13, R12, R11 ;  /* 0x0000000c0d0e7389 */ /* 0x0000a400000c000b */
[----:B012-4-:R-:W-:Y:S01]  /*2db90*/  ENDCOLLECTIVE ;  /* 0x000000000000791b */ /* 0x017fe20003800000 */
.L_x_2043:
[----:B------:R-:W-:Y:S05]  /*2dba0*/  BSYNC B1 ;  /* 0x0000000000017941 */ /* 0x000fea0003800000 */
.L_x_2042:
        /* <DEDUP_REMOVED lines=8> */
.L_x_2044:
[----:B------:R-:W-:Y:S02]  /*2dc30*/  IMAD.MOV.U32 R13, RZ, RZ, R33 ;  /* 0x000000ffff0d7224 */ /* 0x000fe400078e0021 */
[----:B------:R-:W-:-:S07]  /*2dc40*/  IMAD.MOV.U32 R80, RZ, RZ, R14 ;  /* 0x000000ffff507224 */ /* 0x000fce00078e000e */
[----:B------:R-:W-:Y:S05]  /*2dc50*/  WARPSYNC.COLLECTIVE R15, `(.L_x_2045) ;  /* 0x000000000f087348 */ /* 0x000fea0003c00000 */
[----:B------:R0:W1:Y:S02]  /*2dc60*/  SHFL.IDX P6, R14, R13, R12, R11 ;  /* 0x0000000c0d0e7389 */ /* 0x00006400000c000b */
[----:B01----:R-:W-:Y:S01]  /*2dc70*/  ENDCOLLECTIVE ;  /* 0x000000000000791b */ /* 0x003fe20003800000 */
.L_x_2045:
[----:B------:R-:W-:Y:S02]  /*2dc80*/  IMAD.MOV.U32 R13, RZ, RZ, R31 ;  /* 0x000000ffff0d7224 */ /* 0x000fe400078e001f */
[----:B------:R-:W-:-:S07]  /*2dc90*/  IMAD.MOV.U32 R79, RZ, RZ, R14 ;  /* 0x000000ffff4f7224 */ /* 0x000fce00078e000e */
[----:B------:R-:W-:Y:S05]  /*2dca0*/  WARPSYNC.COLLECTIVE R15, `(.L_x_2046) ;  /* 0x000000000f087348 */ /* 0x000fea0003c00000 */
[----:B------:R0:W1:Y:S02]  /*2dcb0*/  SHFL.IDX P6, R14, R13, R12, R11 ;  /* 0x0000000c0d0e7389 */ /* 0x00006400000c000b */
[----:B01----:R-:W-:Y:S01]  /*2dcc0*/  ENDCOLLECTIVE ;  /* 0x000000000000791b */ /* 0x003fe20003800000 */
.L_x_2046:
[----:B------:R-:W-:Y:S01]  /*2dcd0*/  IMAD.MOV.U32 R12, RZ, RZ, R14 ;  /* 0x000000ffff0c7224 */ /* 0x000fe200078e000e */
[----:B------:R-:W-:Y:S06]  /*2dce0*/  BRA `(.L_x_2047) ;  /* 0xfffffdd800787947 */ /* 0x000fec000383ffff */
.L_x_1675:
[----:B0-----:R0:W1:Y:S02]  /*2dcf0*/  SYNCS.PHASECHK.TRANS64.TRYWAIT P0, [R17+URZ+0x30800], R0 ;  /* 0x03080000110075a7 */ /* 0x001064000800017f */
[----:B-1----:R-:W-:Y:S05]  /*2dd00*/  @!P0 NANOSLEEP.SYNCS 0x989680 ;  /* 0x009896800000895d */ /* 0x002fea0003900000 */
[----:B------:R-:W1:Y:S02]  /*2dd10*/  @!P0 SYNCS.PHASECHK.TRANS64 P0, [R17+URZ+0x30800], R0 ;  /* 0x03080000110085a7 */ /* 0x000e64000800007f */
[----:B-1----:R-:W-:Y:S05]  /*2dd20*/  @!P0 BRA `(.L_x_1675) ;  /* 0xfffffffc00f08947 */ /* 0x002fea000383ffff */
[----:B------:R-:W-:Y:S05]  /*2dd30*/  BRA `(.L_x_2048) ;  /* 0xfffffddc00807947 */ /* 0x000fea000383ffff */
.L_x_1707:
        /* <DEDUP_REMOVED lines=8> */
.L_x_2050:
[----:B------:R-:W-:Y:S05]  /*2ddc0*/  BSYNC B1 ;  /* 0x0000000000017941 */ /* 0x000fea0003800000 */
.L_x_2049:
        /* <DEDUP_REMOVED lines=8> */
.L_x_2051:
[----:B------:R-:W-:Y:S02]  /*2de50*/  IMAD.MOV.U32 R13, RZ, RZ, R72 ;  /* 0x000000ffff0d7224 */ /* 0x000fe400078e0048 */
[----:B------:R-:W-:-:S07]  /*2de60*/  IMAD.MOV.U32 R6, RZ, RZ, R14 ;  /* 0x000000ffff067224 */ /* 0x000fce00078e000e */
[----:B------:R-:W-:Y:S05]  /*2de70*/  WARPSYNC.COLLECTIVE R15, `(.L_x_2052) ;  /* 0x000000000f087348 */ /* 0x000fea0003c00000 */
[----:B------:R0:W1:Y:S02]  /*2de80*/  SHFL.IDX P6, R14, R13, R12, R11 ;  /* 0x0000000c0d0e7389 */ /* 0x00006400000c000b */
[----:B01----:R-:W-:Y:S01]  /*2de90*/  ENDCOLLECTIVE ;  /* 0x000000000000791b */ /* 0x003fe20003800000 */
.L_x_2052:
[----:B------:R-:W-:Y:S02]  /*2dea0*/  IMAD.MOV.U32 R13, RZ, RZ, R3 ;  /* 0x000000ffff0d7224 */ /* 0x000fe400078e0003 */
[----:B------:R-:W-:-:S07]  /*2deb0*/  IMAD.MOV.U32 R9, RZ, RZ, R14 ;  /* 0x000000ffff097224 */ /* 0x000fce00078e000e */
[----:B------:R-:W-:Y:S05]  /*2dec0*/  WARPSYNC.COLLECTIVE R15, `(.L_x_2053) ;  /* 0x000000000f087348 */ /* 0x000fea0003c00000 */
[----:B------:R0:W1:Y:S02]  /*2ded0*/  SHFL.IDX P6, R14, R13, R12, R11 ;  /* 0x0000000c0d0e7389 */ /* 0x00006400000c000b */
[----:B01----:R-:W-:Y:S01]  /*2dee0*/  ENDCOLLECTIVE ;  /* 0x000000000000791b */ /* 0x003fe20003800000 */
.L_x_2053:
[----:B------:R-:W-:Y:S05]  /*2def0*/  BRA `(.L_x_2054) ;  /* 0xfffffe1000f47947 */ /* 0x000fea000383ffff */
.L_x_1710:
[----:B------:R-:W-:Y:S01]  /*2df00*/  BSSY B1, `(.L_x_2055) ;  /* 0x0000008000017945 */ /* 0x000fe20003800000 */
[----:B------:R-:W-:Y:S02]  /*2df10*/  IMAD.MOV.U32 R13, RZ, RZ, R21 ;  /* 0x000000ffff0d7224 */ /* 0x000fe400078e0015 */
[----:B------:R-:W-:Y:S02]  /*2df20*/  IMAD.MOV.U32 R12, RZ, RZ, 0x1 ;  /* 0x00000001ff0c7424 */ /* 0x000fe400078e00ff */
[----:B------:R-:W-:Y:S02]  /*2df30*/  IMAD.MOV.U32 R11, RZ, RZ, 0x181f ;  /* 0x0000181fff0b7424 */ /* 0x000fe400078e00ff */
[----:B------:R-:W-:-:S07]  /*2df40*/  IMAD.MOV.U32 R15, RZ, RZ, -0x1 ;  /* 0xffffffffff0f7424 */ /* 0x000fce00078e00ff */
[----:B0--34-:R-:W-:Y:S05]  /*2df50*/  WARPSYNC.COLLECTIVE R15, `(.L_x_2056) ;  /* 0x000000000f087348 */ /* 0x019fea0003c00000 */
[----:B----4-:R1:W2:Y:S02]  /*2df60*/  SHFL.IDX P6, R14, R13, R12, R11 ;  /* 0x0000000c0d0e7389 */ /* 0x0102a400000c000b */
[----:B0123--:R-:W-:Y:S01]  /*2df70*/  ENDCOLLECTIVE ;  /* 0x000000000000791b */ /* 0x00ffe20003800000 */
.L_x_2056:
[----:B------:R-:W-:Y:S05]  /*2df80*/  BSYNC B1 ;  /* 0x0000000000017941 */ /* 0x000fea0003800000 */
.L_x_2055:
        /* <DEDUP_REMOVED lines=8> */
.L_x_2057:
[----:B------:R-:W-:Y:S02]  /*2e010*/  IMAD.MOV.U32 R13, RZ, RZ, R72 ;  /* 0x000000ffff0d7224 */ /* 0x000fe400078e0048 */
[----:B------:R-:W-:-:S07]  /*2e020*/  IMAD.MOV.U32 R6, RZ, RZ, R14 ;  /* 0x000000ffff067224 */ /* 0x000fce00078e000e */
[----:B------:R-:W-:Y:S05]  /*2e030*/  WARPSYNC.COLLECTIVE R15, `(.L_x_2058) ;  /* 0x000000000f087348 */ /* 0x000fea0003c00000 */
[----:B------:R0:W1:Y:S02]  /*2e040*/  SHFL.IDX P6, R14, R13, R12, R11 ;  /* 0x0000000c0d0e7389 */ /* 0x00006400000c000b */
[----:B01----:R-:W-:Y:S01]  /*2e050*/  ENDCOLLECTIVE ;  /* 0x000000000000791b */ /* 0x003fe20003800000 */
.L_x_2058:
[----:B------:R-:W-:Y:S02]  /*2e060*/  IMAD.MOV.U32 R13, RZ, RZ, R3 ;  /* 0x000000ffff0d7224 */ /* 0x000fe400078e0003 */
[----:B------:R-:W-:-:S07]  /*2e070*/  IMAD.MOV.U32 R9, RZ, RZ, R14 ;  /* 0x000000ffff097224 */ /* 0x000fce00078e000e */
[----:B------:R-:W-:Y:S05]  /*2e080*/  WARPSYNC.COLLECTIVE R15, `(.L_x_2059) ;  /* 0x000000000f087348 */ /* 0x000fea0003c00000 */
[----:B------:R0:W1:Y:S02]  /*2e090*/  SHFL.IDX P6, R14, R13, R12, R11 ;  /* 0x0000000c0d0e7389 */ /* 0x00006400000c000b */
[----:B01----:R-:W-:Y:S01]  /*2e0a0*/  ENDCOLLECTIVE ;  /* 0x000000000000791b */ /* 0x003fe20003800000 */
.L_x_2059:
[----:B------:R-:W-:Y:S05]  /*2e0b0*/  BRA `(.L_x_2060) ;  /* 0xfffffe1400b47947 */ /* 0x000fea000383ffff */
.L_x_1713:
[----:B------:R-:W-:Y:S01]  /*2e0c0*/  BSSY B1, `(.L_x_2061) ;  /* 0x0000008000017945 */ /* 0x000fe20003800000 */
[----:B------:R-:W-:Y:S02]  /*2e0d0*/  IMAD.MOV.U32 R13, RZ, RZ, R21 ;  /* 0x000000ffff0d7224 */ /* 0x000fe400078e0015 */
[----:B------:R-:W-:Y:S02]  /*2e0e0*/  IMAD.MOV.U32 R12, RZ, RZ, 0x2 ;  /* 0x00000002ff0c7424 */ /* 0x000fe400078e00ff */
[----:B------:R-:W-:Y:S02]  /*2e0f0*/  IMAD.MOV.U32 R11, RZ, RZ, 0x181f ;  /* 0x0000181fff0b7424 */ /* 0x000fe400078e00ff */
[----:B------:R-:W-:-:S07]  /*2e100*/  IMAD.MOV.U32 R15, RZ, RZ, -0x1 ;  /* 0xffffffffff0f7424 */ /* 0x000fce00078e00ff */
[----:B-1-34-:R-:W-:Y:S05]  /*2e110*/  WARPSYNC.COLLECTIVE R15, `(.L_x_2062) ;  /* 0x000000000f087348 */ /* 0x01afea0003c00000 */
[----:B----4-:R0:W2:Y:S02]  /*2e120*/  SHFL.IDX P6, R14, R13, R12, R11 ;  /* 0x0000000c0d0e7389 */ /* 0x0100a400000c000b */
[----:B0123--:R-:W-:Y:S01]  /*2e130*/  ENDCOLLECTIVE ;  /* 0x000000000000791b */ /* 0x00ffe20003800000 */
.L_x_2062:
[----:B------:R-:W-:Y:S05]  /*2e140*/  BSYNC B1 ;  /* 0x0000000000017941 */ /* 0x000fea0003800000 */
.L_x_2061:
        /* <DEDUP_REMOVED lines=8> */
.L_x_2063:
[----:B------:R-:W-:Y:S02]  /*2e1d0*/  IMAD.MOV.U32 R13, RZ, RZ, R72 ;  /* 0x000000ffff0d7224 */ /* 0x000fe400078e0048 */
[----:B------:R-:W-:-:S07]  /*2e1e0*/  IMAD.MOV.U32 R6, RZ, RZ, R14 ;  /* 0x000000ffff067224 */ /* 0x000fce00078e000e */
[----:B------:R-:W-:Y:S05]  /*2e1f0*/  WARPSYNC.COLLECTIVE R15, `(.L_x_2064) ;  /* 0x000000000f087348 */ /* 0x000fea0003c00000 */
[----:B------:R0:W1:Y:S02]  /*2e200*/  SHFL.IDX P6, R14, R13, R12, R11 ;  /* 0x0000000c0d0e7389 */ /* 0x00006400000c000b */
[----:B01----:R-:W-:Y:S01]  /*2e210*/  ENDCOLLECTIVE ;  /* 0x000000000000791b */ /* 0x003fe20003800000 */
.L_x_2064:
[----:B------:R-:W-:Y:S02]  /*2e220*/  IMAD.MOV.U32 R13, RZ, RZ, R3 ;  /* 0x000000ffff0d7224 */ /* 0x000fe400078e0003 */
[----:B------:R-:W-:-:S07]  /*2e230*/  IMAD.MOV.U32 R9, RZ, RZ, R14 ;  /* 0x000000ffff097224 */ /* 0x000fce00078e000e */
[----:B------:R-:W-:Y:S05]  /*2e240*/  WARPSYNC.COLLECTIVE R15, `(.L_x_2065) ;  /* 0x000000000f087348 */ /* 0x000fea0003c00000 */
[----:B------:R0:W1:Y:S02]  /*2e250*/  SHFL.IDX P6, R14, R13, R12, R11 ;  /* 0x0000000c0d0e7389 */ /* 0x00006400000c000b */
[----:B01----:R-:W-:Y:S01]  /*2e260*/  ENDCOLLECTIVE ;  /* 0x000000000000791b */ /* 0x003fe20003800000 */
.L_x_2065:
[----:B------:R-:W-:Y:S05]  /*2e270*/  BRA `(.L_x_2066) ;  /* 0xfffffe1800587947 */ /* 0x000fea000383ffff */
.L_x_1716:
        /* <DEDUP_REMOVED lines=8> */
.L_x_2068:
[----:B------:R-:W-:Y:S05]  /*2e300*/  BSYNC B1 ;  /* 0x0000000000017941 */ /* 0x000fea0003800000 */
.L_x_2067:
        /* <DEDUP_REMOVED lines=8> */
.L_x_2069:
[----:B------:R-:W-:Y:S02]  /*2e390*/  IMAD.MOV.U32 R13, RZ, RZ, R72 ;  /* 0x000000ffff0d7224 */ /* 0x000fe400078e0048 */
[----:B------:R-:W-:-:S07]  /*2e3a0*/  IMAD.MOV.U32 R20, RZ, RZ, R14 ;  /* 0x000000ffff147224 */ /* 0x000fce00078e000e */
[----:B------:R-:W-:Y:S05]  /*2e3b0*/  WARPSYNC.COLLECTIVE R15, `(.L_x_2070) ;  /* 0x000000000f087348 */ /* 0x000fea0003c00000 */
[----:B------:R0:W1:Y:S02]  /*2e3c0*/  SHFL.IDX P6, R14, R13, R12, R11 ;  /* 0x0000000c0d0e7389 */ /* 0x00006400000c000b */
[----:B01----:R-:W-:Y:S01]  /*2e3d0*/  ENDCOLLECTIVE ;  /* 0x000000000000791b */ /* 0x003fe20003800000 */
.L_x_2070:
[----:B------:R-:W-:Y:S02]  /*2e3e0*/  IMAD.MOV.U32 R13, RZ, RZ, R3 ;  /* 0x000000ffff0d7224 */ /* 0x000fe400078e0003 */
[----:B------:R-:W-:-:S07]  /*2e3f0*/  IMAD.MOV.U32 R77, RZ, RZ, R14 ;  /* 0x000000ffff4d7224 */ /* 0x000fce00078e000e */
[----:B------:R-:W-:Y:S05]  /*2e400*/  WARPSYNC.COLLECTIVE R15, `(.L_x_2071) ;  /* 0x000000000f087348 */ /* 0x000fea0003c00000 */
[----:B------:R0:W1:Y:S02]  /*2e410*/  SHFL.IDX P6, R14, R13, R12, R11 ;  /* 0x0000000c0d0e7389 */ /* 0x00006400000c000b */
[----:B01----:R-:W-:Y:S01]  /*2e420*/  ENDCOLLECTIVE ;  /* 0x000000000000791b */ /* 0x003fe20003800000 */
.L_x_2071:
[----:B------:R-:W-:Y:S01]  /*2e430*/  IMAD.MOV.U32 R3, RZ, RZ, R14 ;  /* 0x000000ffff037224 */ /* 0x000fe200078e000e */
[----:B------:R-:W-:Y:S06]  /*2e440*/  BRA `(.L_x_2072) ;  /* 0xfffffe1c00007947 */ /* 0x000fec000383ffff */
.L_x_1720:
[----:B---3--:R3:W4:Y:S02]  /*2e450*/  SYNCS.PHASECHK.TRANS64.TRYWAIT P0, [R17+URZ+0x30800], R0 ;  /* 0x03080000110075a7 */ /* 0x008724000800017f */
[----:B----4-:R-:W-:Y:S05]  /*2e460*/  @!P0 NANOSLEEP.SYNCS 0x989680 ;  /* 0x009896800000895d */ /* 0x010fea0003900000 */
[----:B------:R-:W4:Y:S02]  /*2e470*/  @!P0 SYNCS.PHASECHK.TRANS64 P0, [R17+URZ+0x30800], R0 ;  /* 0x03080000110085a7 */ /* 0x000f24000800007f */
[----:B----4-:R-:W-:Y:S05]  /*2e480*/  @!P0 BRA `(.L_x_1720) ;  /* 0xfffffffc00f08947 */ /* 0x010fea000383ffff */
[----:B------:R-:W-:Y:S05]  /*2e490*/  BRA `(.L_x_2073) ;  /* 0xfffffe1c00a87947 */ /* 0x000fea000383ffff */
.L_x_1738:
[----:B-1----:R1:W0:Y:S02]  /*2e4a0*/  SYNCS.PHASECHK.TRANS64.TRYWAIT P1, [R0+URZ+0x30830], R5 ;  /* 0x03083005000075a7 */ /* 0x002224000802017f */
[----:B0-----:R-:W-:Y:S05]  /*2e4b0*/  @!P1 NANOSLEEP.SYNCS 0x989680 ;  /* 0x009896800000995d */ /* 0x001fea0003900000 */
[----:B------:R-:W0:Y:S02]  /*2e4c0*/  @!P1 SYNCS.PHASECHK.TRANS64 P1, [R0+URZ+0x30830], R5 ;  /* 0x03083005000095a7 */ /* 0x000e24000802007f */
[----:B0-----:R-:W-:Y:S05]  /*2e4d0*/  @!P1 BRA `(.L_x_1738) ;  /* 0xfffffffc00f09947 */ /* 0x001fea000383ffff */
[----:B------:R-:W-:Y:S05]  /*2e4e0*/  BRA `(.L_x_1737) ;  /* 0xfffffe5800b87947 */ /* 0x000fea000383ffff */
.L_x_1759:
[----:B-1----:R1:W2:Y:S02]  /*2e4f0*/  SYNCS.PHASECHK.TRANS64.TRYWAIT P1, [R223+URZ+0x30830], R152 ;  /* 0x03083098df0075a7 */ /* 0x0022a4000802017f */
[----:B--2---:R-:W-:Y:S05]  /*2e500*/  @!P1 NANOSLEEP.SYNCS 0x989680 ;  /* 0x009896800000995d */ /* 0x004fea0003900000 */
[----:B------:R-:W2:Y:S02]  /*2e510*/  @!P1 SYNCS.PHASECHK.TRANS64 P1, [R223+URZ+0x30830], R152 ;  /* 0x03083098df0095a7 */ /* 0x000ea4000802007f */
[----:B--2---:R-:W-:Y:S05]  /*2e520*/  @!P1 BRA `(.L_x_1759) ;  /* 0xfffffffc00f09947 */ /* 0x004fea000383ffff */
[----:B------:R-:W-:Y:S05]  /*2e530*/  BRA `(.L_x_1758) ;  /* 0xfffffe8400407947 */ /* 0x000fea000383ffff */
.L_x_1764:
[----:B-1----:R1:W2:Y:S02]  /*2e540*/  SYNCS.PHASECHK.TRANS64.TRYWAIT P1, [R218+URZ+0x30850], R0 ;  /* 0x03085000da0075a7 */ /* 0x0022a4000802017f */
[----:B--2---:R-:W-:Y:S05]  /*2e550*/  @!P1 NANOSLEEP.SYNCS 0x989680 ;  /* 0x009896800000995d */ /* 0x004fea0003900000 */
[----:B------:R-:W2:Y:S02]  /*2e560*/  @!P1 SYNCS.PHASECHK.TRANS64 P1, [R218+URZ+0x30850], R0 ;  /* 0x03085000da0095a7 */ /* 0x000ea4000802007f */
[----:B--2---:R-:W-:Y:S05]  /*2e570*/  @!P1 BRA `(.L_x_1764) ;  /* 0xfffffffc00f09947 */ /* 0x004fea000383ffff */
[----:B------:R-:W-:Y:S05]  /*2e580*/  BRA `(.L_x_1763) ;  /* 0xfffffe9400bc7947 */ /* 0x000fea000383ffff */
.L_x_1787:
[----:B-1----:R1:W2:Y:S02]  /*2e590*/  SYNCS.PHASECHK.TRANS64.TRYWAIT P1, [R222+URZ+0x30830], R4 ;  /* 0x03083004de0075a7 */ /* 0x0022a4000802017f */
[----:B--2---:R-:W-:Y:S05]  /*2e5a0*/  @!P1 NANOSLEEP.SYNCS 0x989680 ;  /* 0x009896800000995d */ /* 0x004fea0003900000 */
[----:B------:R-:W2:Y:S02]  /*2e5b0*/  @!P1 SYNCS.PHASECHK.TRANS64 P1, [R222+URZ+0x30830], R4 ;  /* 0x03083004de0095a7 */ /* 0x000ea4000802007f */
[----:B--2---:R-:W-:Y:S05]  /*2e5c0*/  @!P1 BRA `(.L_x_1787) ;  /* 0xfffffffc00f09947 */ /* 0x004fea000383ffff */
[----:B------:R-:W-:Y:S05]  /*2e5d0*/  BRA `(.L_x_1786) ;  /* 0xfffffeb400647947 */ /* 0x000fea000383ffff */
.L_x_1792:
[----:B-1----:R1:W2:Y:S02]  /*2e5e0*/  SYNCS.PHASECHK.TRANS64.TRYWAIT P1, [R8+URZ+0x30850], R0 ;  /* 0x03085000080075a7 */ /* 0x0022a4000802017f */
[----:B--2---:R-:W-:Y:S05]  /*2e5f0*/  @!P1 NANOSLEEP.SYNCS 0x989680 ;  /* 0x009896800000995d */ /* 0x004fea0003900000 */
[----:B------:R-:W2:Y:S02]  /*2e600*/  @!P1 SYNCS.PHASECHK.TRANS64 P1, [R8+URZ+0x30850], R0 ;  /* 0x03085000080095a7 */ /* 0x000ea4000802007f */
[----:B--2---:R-:W-:Y:S05]  /*2e610*/  @!P1 BRA `(.L_x_1792) ;  /* 0xfffffffc00f09947 */ /* 0x004fea000383ffff */
[----:B------:R-:W-:Y:S05]  /*2e620*/  BRA `(.L_x_1791) ;  /* 0xfffffec400e87947 */ /* 0x000fea000383ffff */
.L_x_1802:
[----:B-1----:R1:W2:Y:S02]  /*2e630*/  SYNCS.PHASECHK.TRANS64.TRYWAIT P1, [R223+URZ+0x30830], R4 ;  /* 0x03083004df0075a7 */ /* 0x0022a4000802017f */
[----:B--2---:R-:W-:Y:S05]  /*2e640*/  @!P1 NANOSLEEP.SYNCS 0x989680 ;  /* 0x009896800000995d */ /* 0x004fea0003900000 */
[----:B------:R-:W2:Y:S02]  /*2e650*/  @!P1 SYNCS.PHASECHK.TRANS64 P1, [R223+URZ+0x30830], R4 ;  /* 0x03083004df0095a7 */ /* 0x000ea4000802007f */
[----:B--2---:R-:W-:Y:S05]  /*2e660*/  @!P1 BRA `(.L_x_1802) ;  /* 0xfffffffc00f09947 */ /* 0x004fea000383ffff */
[----:B------:R-:W-:Y:S05]  /*2e670*/  BRA `(.L_x_1801) ;  /* 0xfffffed400b87947 */ /* 0x000fea000383ffff */
.L_x_1807:
[----:B-1----:R1:W2:Y:S02]  /*2e680*/  SYNCS.PHASECHK.TRANS64.TRYWAIT P1, [R222+URZ+0x30850], R0 ;  /* 0x03085000de0075a7 */ /* 0x0022a4000802017f */
[----:B--2---:R-:W-:Y:S05]  /*2e690*/  @!P1 NANOSLEEP.SYNCS 0x989680 ;  /* 0x009896800000995d */ /* 0x004fea0003900000 */
[----:B------:R-:W2:Y:S02]  /*2e6a0*/  @!P1 SYNCS.PHASECHK.TRANS64 P1, [R222+URZ+0x30850], R0 ;  /* 0x03085000de0095a7 */ /* 0x000ea4000802007f */
[----:B--2---:R-:W-:Y:S05]  /*2e6b0*/  @!P1 BRA `(.L_x_1807) ;  /* 0xfffffffc00f09947 */ /* 0x004fea000383ffff */
[----:B------:R-:W-:Y:S05]  /*2e6c0*/  BRA `(.L_x_1806) ;  /* 0xfffffee8003c7947 */ /* 0x000fea000383ffff */
.L_x_1823:
[----:B--2---:R2:W3:Y:S02]  /*2e6d0*/  SYNCS.PHASECHK.TRANS64.TRYWAIT P1, [R3+URZ+0x30850], R0 ;  /* 0x03085000030075a7 */ /* 0x0044e4000802017f */
[----:B---3--:R-:W-:Y:S05]  /*2e6e0*/  @!P1 NANOSLEEP.SYNCS 0x989680 ;  /* 0x009896800000995d */ /* 0x008fea0003900000 */
[----:B------:R-:W3:Y:S02]  /*2e6f0*/  @!P1 SYNCS.PHASECHK.TRANS64 P1, [R3+URZ+0x30850], R0 ;  /* 0x03085000030095a7 */ /* 0x000ee4000802007f */
[----:B---3--:R-:W-:Y:S05]  /*2e700*/  @!P1 BRA `(.L_x_1823) ;  /* 0xfffffffc00f09947 */ /* 0x008fea000383ffff */
[----:B------:R-:W-:Y:S05]  /*2e710*/  BRA `(.L_x_1822) ;  /* 0xffffff0800dc7947 */ /* 0x000fea000383ffff */
.L_x_1873:
[----:B------:R-:W0:Y:S01]  /*2e720*/  S2R R12, SR_TID.X ;  /* 0x00000000000c7919 */ /* 0x000e220000002100 */
[----:B------:R-:W-:Y:S01]  /*2e730*/  BSSY B1, `(.L_x_2074) ;  /* 0x000000a000017945 */ /* 0x000fe20003800000 */
[----:B------:R-:W-:Y:S02]  /*2e740*/  IMAD.MOV.U32 R11, RZ, RZ, 0x1f ;  /* 0x0000001fff0b7424 */ /* 0x000fe400078e00ff */
[----:B------:R-:W-:Y:S01]  /*2e750*/  IMAD.MOV.U32 R15, RZ, RZ, -0x1 ;  /* 0xffffffffff0f7424 */ /* 0x000fe200078e00ff */
[----:B0-----:R-:W-:-:S04]  /*2e760*/  SHF.R.U32.HI R12, RZ, 0x5, R12 ;  /* 0x00000005ff0c7819 */ /* 0x001fc8000001160c */
[----:B------:R-:W-:-:S05]  /*2e770*/  LOP3.LUT R12, R12, 0x3, RZ, 0xc0, !PT ;  /* 0x000000030c0c7812 */ /* 0x000fca00078ec0ff */
[----:B------:R-:W-:Y:S02]  /*2e780*/  IMAD.MOV.U32 R13, RZ, RZ, R12 ;  /* 0x000000ffff0d7224 */ /* 0x000fe400078e000c */
[----:B------:R-:W-:-:S07]  /*2e790*/  IMAD.MOV.U32 R12, RZ, RZ, RZ ;  /* 0x000000ffff0c7224 */ /* 0x000fce00078e00ff */
[----:B------:R-:W-:Y:S05]  /*2e7a0*/  WARPSYNC.COLLECTIVE R15, `(.L_x_2075) ;  /* 0x000000000f087348 */ /* 0x000fea0003c00000 */
[----:B------:R0:W1:Y:S02]  /*2e7b0*/  SHFL.IDX P6, R14, R13, R12, R11 ;  /* 0x0000000c0d0e7389 */ /* 0x00006400000c000b */
[----:B01----:R-:W-:Y:S01]  /*2e7c0*/  ENDCOLLECTIVE ;  /* 0x000000000000791b */ /* 0x003fe20003800000 */
.L_x_2075:
[----:B------:R-:W-:Y:S05]  /*2e7d0*/  BSYNC B1 ;  /* 0x0000000000017941 */ /* 0x000fea0003800000 */
.L_x_2074:
[----:B------:R-:W-:Y:S05]  /*2e7e0*/  BRA `(.L_x_2076) ;  /* 0xffffff7c009c7947 */ /* 0x000fea000383ffff */
.L_x_1875:
[----:B------:R-:W-:Y:S01]  /*2e7f0*/  BSSY B1, `(.L_x_2077) ;  /* 0x0000006000017945 */ /* 0x000fe20003800000 */
[----:B------:R-:W-:-:S07]  /*2e800*/  IMAD.MOV.U32 R15, RZ, RZ, -0x1 ;  /* 0xffffffffff0f7424 */ /* 0x000fce00078e00ff */
[----:B0-----:R-:W-:Y:S05]  /*2e810*/  WARPSYNC.COLLECTIVE R15, `(.L_x_2078) ;  /* 0x000000000f0c7348 */ /* 0x001fea0003c00000 */
[----:B------:R-:W-:Y:S02]  /*2e820*/  ELECT P6, UR62, PT ;  /* 0x00000000003e782f */ /* 0x000fe400038c0000 */
[----:B------:R-:W-:Y:S01]  /*2e830*/  MOV R14, UR62 ;  /* 0x0000003e000e7c02 */ /* 0x000fe20008000f00 */
[----:B0-----:R-:W-:Y:S10]  /*2e840*/  ENDCOLLECTIVE ;  /* 0x000000000000791b */ /* 0x001ff40003800000 */
.L_x_2078:
[----:B------:R-:W-:Y:S05]  /*2e850*/  BSYNC B1 ;  /* 0x0000000000017941 */ /* 0x000fea0003800000 */
.L_x_2077:
[----:B------:R-:W-:Y:S05]  /*2e860*/  BRA `(.L_x_1874) ;  /* 0xffffff7c00947947 */ /* 0x000fea000383ffff */
.L_x_1877:
[----:B0-----:R0:W1:Y:S02]  /*2e870*/  SYNCS.PHASECHK.TRANS64.TRYWAIT P0, [R17+URZ+0x30820], R8 ;  /* 0x03082008110075a7 */ /* 0x001064000800017f */
[----:B-1----:R-:W-:Y:S05]  /*2e880*/  @!P0 NANOSLEEP.SYNCS 0x989680 ;  /* 0x009896800000895d */ /* 0x002fea0003900000 */
[----:B------:R-:W1:Y:S02]  /*2e890*/  @!P0 SYNCS.PHASECHK.TRANS64 P0, [R17+URZ+0x30820], R8 ;  /* 0x03082008110085a7 */ /* 0x000e64000800007f */
[----:B-1----:R-:W-:Y:S05]  /*2e8a0*/  @!P0 BRA `(.L_x_1877) ;  /* 0xfffffffc00f08947 */ /* 0x002fea000383ffff */
[----:B------:R-:W-:Y:S05]  /*2e8b0*/  BRA `(.L_x_2079) ;  /* 0xffffff7c00a47947 */ /* 0x000fea000383ffff */
.L_x_1881:
[----:B-1----:R1:W2:Y:S02]  /*2e8c0*/  SYNCS.PHASECHK.TRANS64.TRYWAIT P0, [R12+URZ+0x308a0], R11 ;  /* 0x0308a00b0c0075a7 */ /* 0x0022a4000800017f */
[----:B--2---:R-:W-:Y:S05]  /*2e8d0*/  @!P0 NANOSLEEP.SYNCS 0x989680 ;  /* 0x009896800000895d */ /* 0x004fea0003900000 */
[----:B------:R-:W2:Y:S02]  /*2e8e0*/  @!P0 SYNCS.PHASECHK.TRANS64 P0, [R12+URZ+0x308a0], R11 ;  /* 0x0308a00b0c0085a7 */ /* 0x000ea4000800007f */
[----:B--2---:R-:W-:Y:S05]  /*2e8f0*/  @!P0 BRA `(.L_x_1881) ;  /* 0xfffffffc00f08947 */ /* 0x004fea000383ffff */
[----:B------:R-:W-:Y:S05]  /*2e900*/  BRA `(.L_x_2080) ;  /* 0xffffff7c00bc7947 */ /* 0x000fea000383ffff */
.L_x_1889:
[----:B0-----:R0:W2:Y:S02]  /*2e910*/  SYNCS.PHASECHK.TRANS64.TRYWAIT P0, [R12+URZ+0x308c0], R11 ;  /* 0x0308c00b0c0075a7 */ /* 0x0010a4000800017f */
[----:B--2---:R-:W-:Y:S05]  /*2e920*/  @!P0 NANOSLEEP.SYNCS 0x989680 ;  /* 0x009896800000895d */ /* 0x004fea0003900000 */
[----:B------:R-:W2:Y:S02]  /*2e930*/  @!P0 SYNCS.PHASECHK.TRANS64 P0, [R12+URZ+0x308c0], R11 ;  /* 0x0308c00b0c0085a7 */ /* 0x000ea4000800007f */
[----:B--2---:R-:W-:Y:S05]  /*2e940*/  @!P0 BRA `(.L_x_1889) ;  /* 0xfffffffc00f08947 */ /* 0x004fea000383ffff */
[----:B------:R-:W-:Y:S05]  /*2e950*/  BRA `(.L_x_2081) ;  /* 0xffffff8000fc7947 */ /* 0x000fea000383ffff */
.L_x_1899:
[----:B0-----:R0:W1:Y:S02]  /*2e960*/  SYNCS.PHASECHK.TRANS64.TRYWAIT P1, [R7+URZ+0x308a0], R3 ;  /* 0x0308a003070075a7 */ /* 0x001064000802017f */
[----:B-1----:R-:W-:Y:S05]  /*2e970*/  @!P1 NANOSLEEP.SYNCS 0x989680 ;  /* 0x009896800000995d */ /* 0x002fea0003900000 */
[----:B------:R-:W1:Y:S02]  /*2e980*/  @!P1 SYNCS.PHASECHK.TRANS64 P1, [R7+URZ+0x308a0], R3 ;  /* 0x0308a003070095a7 */ /* 0x000e64000802007f */
[----:B-1----:R-:W-:Y:S05]  /*2e990*/  @!P1 BRA `(.L_x_1899) ;  /* 0xfffffffc00f09947 */ /* 0x002fea000383ffff */
[----:B------:R-:W-:Y:S05]  /*2e9a0*/  BRA `(.L_x_2082) ;  /* 0xffffff8800707947 */ /* 0x000fea000383ffff */
.L_x_1907:
[----:B-1----:R1:W2:Y:S02]  /*2e9b0*/  SYNCS.PHASECHK.TRANS64.TRYWAIT P1, [R7+URZ+0x308c0], R3 ;  /* 0x0308c003070075a7 */ /* 0x0022a4000802017f */
[----:B--2---:R-:W-:Y:S05]  /*2e9c0*/  @!P1 NANOSLEEP.SYNCS 0x989680 ;  /* 0x009896800000995d */ /* 0x004fea0003900000 */
[----:B------:R-:W2:Y:S02]  /*2e9d0*/  @!P1 SYNCS.PHASECHK.TRANS64 P1, [R7+URZ+0x308c0], R3 ;  /* 0x0308c003070095a7 */ /* 0x000ea4000802007f */
[----:B--2---:R-:W-:Y:S05]  /*2e9e0*/  @!P1 BRA `(.L_x_1907) ;  /* 0xfffffffc00f09947 */ /* 0x004fea000383ffff */
[----:B------:R-:W-:Y:S05]  /*2e9f0*/  BRA `(.L_x_2083) ;  /* 0xffffff8c00a87947 */ /* 0x000fea000383ffff */
.L_x_1933:
        /* <DEDUP_REMOVED lines=11> */
.L_x_2085:
[----:B------:R-:W-:Y:S05]  /*2eab0*/  BSYNC B0 ;  /* 0x0000000000007941 */ /* 0x000fea0003800000 */
.L_x_2084:
[----:B------:R-:W-:Y:S05]  /*2eac0*/  BRA `(.L_x_2086) ;  /* 0xffffffa000ac7947 */ /* 0x000fea000383ffff */
.L_x_1936:
[----:B0-----:R0:W1:Y:S02]  /*2ead0*/  SYNCS.PHASECHK.TRANS64.TRYWAIT P0, [R4+URZ+0x30840], R2 ;  /* 0x03084002040075a7 */ /* 0x001064000800017f */
[----:B-1----:R-:W-:Y:S05]  /*2eae0*/  @!P0 NANOSLEEP.SYNCS 0x989680 ;  /* 0x009896800000895d */ /* 0x002fea0003900000 */
[----:B------:R-:W1:Y:S02]  /*2eaf0*/  @!P0 SYNCS.PHASECHK.TRANS64 P0, [R4+URZ+0x30840], R2 ;  /* 0x03084002040085a7 */ /* 0x000e64000800007f */
[----:B-1----:R-:W-:Y:S05]  /*2eb00*/  @!P0 BRA `(.L_x_1936) ;  /* 0xfffffffc00f08947 */ /* 0x002fea000383ffff */
[----:B------:R-:W-:Y:S05]  /*2eb10*/  BRA `(.L_x_2087) ;  /* 0xffffffa400007947 */ /* 0x000fea000383ffff */
.L_x_1937:
        /* <DEDUP_REMOVED lines=8> */
.L_x_2089:
[----:B------:R-:W-:Y:S05]  /*2eba0*/  BSYNC B0 ;  /* 0x0000000000007941 */ /* 0x000fea0003800000 */
.L_x_2088:
        /* <DEDUP_REMOVED lines=9> */
.L_x_2090:
[----:B------:R-:W-:Y:S02]  /*2ec40*/  IMAD.MOV.U32 R13, RZ, RZ, R6 ;  /* 0x000000ffff0d7224 */ /* 0x000fe400078e0006 */
[----:B------:R-:W-:Y:S02]  /*2ec50*/  IMAD.MOV.U32 R12, RZ, RZ, 0x1 ;  /* 0x00000001ff0c7424 */ /* 0x000fe400078e00ff */
[----:B------:R-:W-:-:S07]  /*2ec60*/  IMAD.MOV.U32 R3, RZ, RZ, R14 ;  /* 0x000000ffff037224 */ /* 0x000fce00078e000e */
[----:B------:R-:W-:Y:S05]  /*2ec70*/  WARPSYNC.COLLECTIVE R15, `(.L_x_2091) ;  /* 0x000000000f087348 */ /* 0x000fea0003c00000 */
[----:B------:R0:W1:Y:S02]  /*2ec80*/  SHFL.IDX P6, R14, R13, R12, R11 ;  /* 0x0000000c0d0e7389 */ /* 0x00006400000c000b */
[----:B01----:R-:W-:Y:S01]  /*2ec90*/  ENDCOLLECTIVE ;  /* 0x000000000000791b */ /* 0x003fe20003800000 */
.L_x_2091:
        /* <DEDUP_REMOVED lines=10> */
.L_x_2092:
        /* <DEDUP_REMOVED lines=14> */
.L_x_2093:
        /* <DEDUP_REMOVED lines=16> */
.L_x_2094:
[----:B------:R-:W-:Y:S02]  /*2ef20*/  @P0 IMAD R9, R7, 0x2, R17 ;  /* 0x0000000207090824 */ /* 0x000fe400078e0211 */
[----:B------:R-:W-:Y:S02]  /*2ef30*/  IMAD.MOV.U32 R13, RZ, RZ, R6 ;  /* 0x000000ffff0d7224 */ /* 0x000fe400078e0006 */
[----:B------:R-:W-:Y:S02]  /*2ef40*/  IMAD.MOV.U32 R12, RZ, RZ, 0x3 ;  /* 0x00000003ff0c7424 */ /* 0x000fe400078e00ff */
[----:B------:R-:W-:-:S07]  /*2ef50*/  IMAD.MOV.U32 R2, RZ, RZ, R14 ;  /* 0x000000ffff027224 */ /* 0x000fce00078e000e */
[----:B------:R-:W-:Y:S05]  /*2ef60*/  WARPSYNC.COLLECTIVE R15, `(.L_x_2095) ;  /* 0x000000000f087348 */ /* 0x000fea0003c00000 */
[----:B------:R0:W1:Y:S02]  /*2ef70*/  SHFL.IDX P6, R14, R13, R12, R11 ;  /* 0x0000000c0d0e7389 */ /* 0x00006400000c000b */
[----:B01----:R-:W-:Y:S01]  /*2ef80*/  ENDCOLLECTIVE ;  /* 0x000000000000791b */ /* 0x003fe20003800000 */
.L_x_2095:
        /* <DEDUP_REMOVED lines=14> */
.L_x_2096:
[----:B------:R-:W-:Y:S01]  /*2f070*/  IMAD.MOV.U32 R0, RZ, RZ, R14 ;  /* 0x000000ffff007224 */ /* 0x000fe200078e000e */
[----:B------:R-:W-:Y:S06]  /*2f080*/  BRA `(.L_x_2097) ;  /* 0xffffffa000a87947 */ /* 0x000fec000383ffff */
.L_x_1942:
        /* <DEDUP_REMOVED lines=9> */
.L_x_2098:
[----:B------:R-:W-:Y:S01]  /*2f120*/  ISETP.GE.AND P0, PT, R25, R5, PT ;  /* 0x000000051900720c */ /* 0x000fe20003f06270 */
[----:B------:R-:W-:Y:S02]  /*2f130*/  IMAD.MOV.U32 R13, RZ, RZ, R4 ;  /* 0x000000ffff0d7224 */ /* 0x000fe400078e0004 */
[----:B------:R-:W-:-:S10]  /*2f140*/  IMAD.MOV.U32 R2, RZ, RZ, R14 ;  /* 0x000000ffff027224 */ /* 0x000fd400078e000e */
[----:B------:R-:W-:Y:S05]  /*2f150*/  WARPSYNC.COLLECTIVE R15, `(.L_x_2099) ;  /* 0x000000000f087348 */ /* 0x000fea0003c00000 */
[----:B------:R0:W1:Y:S02]  /*2f160*/  SHFL.IDX P6, R14, R13, R12, R11 ;  /* 0x0000000c0d0e7389 */ /* 0x00006400000c000b */
[----:B01----:R-:W-:Y:S01]  /*2f170*/  ENDCOLLECTIVE ;  /* 0x000000000000791b */ /* 0x003fe20003800000 */
.L_x_2099:
[----:B------:R-:W-:Y:S02]  /*2f180*/  IMAD.MOV.U32 R13, RZ, RZ, R0 ;  /* 0x000000ffff0d7224 */ /* 0x000fe400078e0000 */
[----:B------:R-:W-:Y:S02]  /*2f190*/  IMAD.MOV.U32 R12, RZ, RZ, 0x1 ;  /* 0x00000001ff0c7424 */ /* 0x000fe400078e00ff */
[----:B------:R-:W-:-:S07]  /*2f1a0*/  IMAD.MOV.U32 R3, RZ, RZ, R14 ;  /* 0x000000ffff037224 */ /* 0x000fce00078e000e */
[----:B------:R-:W-:Y:S05]  /*2f1b0*/  WARPSYNC.COLLECTIVE R15, `(.L_x_2100) ;  /* 0x000000000f087348 */ /* 0x000fea0003c00000 */
[----:B------:R0:W1:Y:S02]  /*2f1c0*/  SHFL.IDX P6, R14, R13, R12, R11 ;  /* 0x0000000c0d0e7389 */ /* 0x00006400000c000b */
[----:B01----:R-:W-:Y:S01]  /*2f1d0*/  ENDCOLLECTIVE ;  /* 0x000000000000791b */ /* 0x003fe20003800000 */
.L_x_2100:
[----:B------:R-:W-:-:S05]  /*2f1e0*/  @!P0 LEA R6, P5, R36, R3, 0x1 ;  /* 0x0000000324068211 */ /* 0x000fca00078a08ff */
[----:B------:R-:W-:Y:S02]  /*2f1f0*/  @!P0 IMAD.X R3, RZ, RZ, R2, P5 ;  /* 0x000000ffff038224 */ /* 0x000fe400028e0602 */
[----:B------:R-:W-:Y:S02]  /*2f200*/  @!P0 IMAD.MOV.U32 R2, RZ, RZ, R6 ;  /* 0x000000ffff028224 */ /* 0x000fe400078e0006 */
[----:B------:R-:W-:Y:S02]  /*2f210*/  VIADD R6, R25, 0x10 ;  /* 0x0000001019067836 */ /* 0x000fe40000000000 */
[----:B------:R-:W-:Y:S01]  /*2f220*/  IMAD.MOV.U32 R13, RZ, RZ, R4 ;  /* 0x000000ffff0d7224 */ /* 0x000fe200078e0004 */
[----:B------:R-:W-:Y:S01]  /*2f230*/  @!PT LDS RZ, [RZ] ;  /* 0x00000000fffff984 */ /* 0x000fe20000000800 */
[----:B------:R-:W-:Y:S01]  /*2f240*/  @!PT LDS RZ, [RZ] ;  /* 0x00000000fffff984 */ /* 0x000fe20000000800 */
[----:B------:R-:W-:Y:S01]  /*2f250*/  @!PT LDS RZ, [RZ] ;  /* 0x00000000fffff984 */ /* 0x000fe20000000800 */
[----:B------:R-:W-:Y:S04]  /*2f260*/  @!P0 LDGSTS.E.BYPASS.LTC128B.128 [R34+0x10400], desc[UR60][R2.64], !P4 ;  /* 0x1040000002228fae */ /* 0x000fe8000e101d7c */
[----:B------:R-:W-:Y:S04]  /*2f270*/  @!P0 LDGSTS.E.BYPASS.LTC128B.128 [R34+0x14400], desc[UR60][R2.64+0x80], !P3 ;  /* 0x1440008002228fae */ /* 0x000fe8000d901d7c */
[----:B------:R-:W-:Y:S04]  /*2f280*/  @!P0 LDGSTS.E.BYPASS.LTC128B.128 [R34+0x18400], desc[UR60][R2.64+0x100], !P2 ;  /* 0x1840010002228fae */ /* 0x000fe8000d101d7c */
[----:B------:R0:W-:Y:S01]  /*2f290*/  @!P0 LDGSTS.E.BYPASS.LTC128B.128 [R34+0x1c400], desc[UR60][R2.64+0x180], !P1 ;  /* 0x1c40018002228fae */ /* 0x0001e2000c901d7c */
[----:B------:R-:W-:Y:S01]  /*2f2a0*/  ISETP.GE.AND P0, PT, R6, R5, PT ;  /* 0x000000050600720c */ /* 0x000fe20003f06270 */
[----:B0-----:R-:W-:-:S12]  /*2f2b0*/  IMAD.MOV.U32 R2, RZ, RZ, R14 ;  /* 0x000000ffff027224 */ /* 0x001fd800078e000e */
[----:B------:R-:W-:Y:S05]  /*2f2c0*/  WARPSYNC.COLLECTIVE R15, `(.L_x_2101) ;  /* 0x000000000f087348 */ /* 0x000fea0003c00000 */
[----:B------:R0:W1:Y:S02]  /*2f2d0*/  SHFL.IDX P6, R14, R13, R12, R11 ;  /* 0x0000000c0d0e7389 */ /* 0x00006400000c000b */
[----:B01----:R-:W-:Y:S01]  /*2f2e0*/  ENDCOLLECTIVE ;  /* 0x000000000000791b */ /* 0x003fe20003800000 */
.L_x_2101:
[----:B------:R-:W-:Y:S02]  /*2f2f0*/  IMAD.MOV.U32 R13, RZ, RZ, R0 ;  /* 0x000000ffff0d7224 */ /* 0x000fe400078e0000 */
[----:B------:R-:W-:Y:S02]  /*2f300*/  IMAD.MOV.U32 R12, RZ, RZ, 0x2 ;  /* 0x00000002ff0c7424 */ /* 0x000fe400078e00ff */
[----:B------:R-:W-:-:S07]  /*2f310*/  IMAD.MOV.U32 R3, RZ, RZ, R14 ;  /* 0x000000ffff037224 */ /* 0x000fce00078e000e */
[----:B------:R-:W-:Y:S05]  /*2f320*/  WARPSYNC.COLLECTIVE R15, `(.L_x_2102) ;  /* 0x000000000f087348 */ /* 0x000fea0003c00000 */
[----:B------:R0:W1:Y:S02]  /*2f330*/  SHFL.IDX P6, R14, R13, R12, R11 ;  /* 0x0000000c0d0e7389 */ /* 0x00006400000c000b */
[----:B01----:R-:W-:Y:S01]  /*2f340*/  ENDCOLLECTIVE ;  /* 0x000000000000791b */ /* 0x003fe20003800000 */
.L_x_2102:
[----:B------:R-:W-:-:S05]  /*2f350*/  @!P0 LEA R6, P5, R36, R3, 0x1 ;  /* 0x0000000324068211 */ /* 0x000fca00078a08ff */
[----:B------:R-:W-:Y:S02]  /*2f360*/  @!P0 IMAD.X R7, RZ, RZ, R2, P5 ;  /* 0x000000ffff078224 */ /* 0x000fe400028e0602 */
[----:B------:R-:W-:Y:S02]  /*2f370*/  @!P0 IMAD.MOV.U32 R2, RZ, RZ, R6 ;  /* 0x000000ffff028224 */ /* 0x000fe400078e0006 */
[----:B------:R-:W-:Y:S02]  /*2f380*/  @!P0 IMAD.MOV.U32 R3, RZ, RZ, R7 ;  /* 0x000000ffff038224 */ /* 0x000fe400078e0007 */
[----:B------:R-:W-:Y:S02]  /*2f390*/  IMAD.MOV.U32 R13, RZ, RZ, R4 ;  /* 0x000000ffff0d7224 */ /* 0x000fe400078e0004 */
[----:B------:R-:W-:Y:S01]  /*2f3a0*/  VIADD R6, R25, 0x20 ;  /* 0x0000002019067836 */ /* 0x000fe20000000000 */
        /* <DEDUP_REMOVED lines=12> */
.L_x_2103:
[----:B------:R-:W-:Y:S02]  /*2f470*/  IMAD.MOV.U32 R13, RZ, RZ, R0 ;  /* 0x000000ffff0d7224 */ /* 0x000fe400078e0000 */
[----:B------:R-:W-:Y:S02]  /*2f480*/  IMAD.MOV.U32 R12, RZ, RZ, 0x3 ;  /* 0x00000003ff0c7424 */ /* 0x000fe400078e00ff */
[----:B------:R-:W-:-:S07]  /*2f490*/  IMAD.MOV.U32 R3, RZ, RZ, R14 ;  /* 0x000000ffff037224 */ /* 0x000fce00078e000e */
[----:B------:R-:W-:Y:S05]  /*2f4a0*/  WARPSYNC.COLLECTIVE R15, `(.L_x_2104) ;  /* 0x000000000f087348 */ /* 0x000fea0003c00000 */
[----:B------:R0:W1:Y:S02]  /*2f4b0*/  SHFL.IDX P6, R14, R13, R12, R11 ;  /* 0x0000000c0d0e7389 */ /* 0x00006400000c000b */
[----:B01----:R-:W-:Y:S01]  /*2f4c0*/  ENDCOLLECTIVE ;  /* 0x000000000000791b */ /* 0x003fe20003800000 */
.L_x_2104:
        /* <DEDUP_REMOVED lines=18> */
.L_x_2105:
[----:B------:R-:W-:Y:S02]  /*2f5f0*/  IMAD.MOV.U32 R13, RZ, RZ, R0 ;  /* 0x000000ffff0d7224 */ /* 0x000fe400078e0000 */
[----:B------:R-:W-:Y:S02]  /*2f600*/  IMAD.MOV.U32 R12, RZ, RZ, 0x4 ;  /* 0x00000004ff0c7424 */ /* 0x000fe400078e00ff */
[----:B------:R-:W-:-:S07]  /*2f610*/  IMAD.MOV.U32 R3, RZ, RZ, R14 ;  /* 0x000000ffff037224 */ /* 0x000fce00078e000e */
[----:B------:R-:W-:Y:S05]  /*2f620*/  WARPSYNC.COLLECTIVE R15, `(.L_x_2106) ;  /* 0x000000000f087348 */ /* 0x000fea0003c00000 */
[----:B------:R0:W1:Y:S02]  /*2f630*/  SHFL.IDX P6, R14, R13, R12, R11 ;  /* 0x0000000c0d0e7389 */ /* 0x00006400000c000b */
[----:B01----:R-:W-:Y:S01]  /*2f640*/  ENDCOLLECTIVE ;  /* 0x000000000000791b */ /* 0x003fe20003800000 */
.L_x_2106:
        /* <DEDUP_REMOVED lines=18> */
.L_x_2107:
[----:B------:R-:W-:Y:S02]  /*2f770*/  IMAD.MOV.U32 R13, RZ, RZ, R0 ;  /* 0x000000ffff0d7224 */ /* 0x000fe400078e0000 */
[----:B------:R-:W-:Y:S02]  /*2f780*/  IMAD.MOV.U32 R12, RZ, RZ, 0x5 ;  /* 0x00000005ff0c7424 */ /* 0x000fe400078e00ff */
[----:B------:R-:W-:-:S07]  /*2f790*/  IMAD.MOV.U32 R3, RZ, RZ, R14 ;  /* 0x000000ffff037224 */ /* 0x000fce00078e000e */
[----:B------:R-:W-:Y:S05]  /*2f7a0*/  WARPSYNC.COLLECTIVE R15, `(.L_x_2108) ;  /* 0x000000000f087348 */ /* 0x000fea0003c00000 */
[----:B------:R0:W1:Y:S02]  /*2f7b0*/  SHFL.IDX P6, R14, R13, R12, R11 ;  /* 0x0000000c0d0e7389 */ /* 0x00006400000c000b */
[----:B01----:R-:W-:Y:S01]  /*2f7c0*/  ENDCOLLECTIVE ;  /* 0x000000000000791b */ /* 0x003fe20003800000 */
.L_x_2108:
        /* <DEDUP_REMOVED lines=18> */
.L_x_2109:
[----:B------:R-:W-:Y:S02]  /*2f8f0*/  IMAD.MOV.U32 R13, RZ, RZ, R0 ;  /* 0x000000ffff0d7224 */ /* 0x000fe400078e0000 */
[----:B------:R-:W-:Y:S02]  /*2f900*/  IMAD.MOV.U32 R12, RZ, RZ, 0x6 ;  /* 0x00000006ff0c7424 */ /* 0x000fe400078e00ff */
[----:B------:R-:W-:-:S07]  /*2f910*/  IMAD.MOV.U32 R3, RZ, RZ, R14 ;  /* 0x000000ffff037224 */ /* 0x000fce00078e000e */
[----:B------:R-:W-:Y:S05]  /*2f920*/  WARPSYNC.COLLECTIVE R15, `(.L_x_2110) ;  /* 0x000000000f087348 */ /* 0x000fea0003c00000 */
[----:B------:R0:W1:Y:S02]  /*2f930*/  SHFL.IDX P6, R14, R13, R12, R11 ;  /* 0x0000000c0d0e7389 */ /* 0x00006400000c000b */
[----:B01----:R-:W-:Y:S01]  /*2f940*/  ENDCOLLECTIVE ;  /* 0x000000000000791b */ /* 0x003fe20003800000 */
.L_x_2110:
        /* <DEDUP_REMOVED lines=18> */
.L_x_2111:
[----:B------:R-:W-:Y:S02]  /*2fa70*/  IMAD.MOV.U32 R13, RZ, RZ, R0 ;  /* 0x000000ffff0d7224 */ /* 0x000fe400078e0000 */
[----:B------:R-:W-:Y:S02]  /*2fa80*/  IMAD.MOV.U32 R12, RZ, RZ, 0x7 ;  /* 0x00000007ff0c7424 */ /* 0x000fe400078e00ff */
[----:B------:R-:W-:-:S07]  /*2fa90*/  IMAD.MOV.U32 R3, RZ, RZ, R14 ;  /* 0x000000ffff037224 */ /* 0x000fce00078e000e */
[----:B------:R-:W-:Y:S05]  /*2faa0*/  WARPSYNC.COLLECTIVE R15, `(.L_x_2112) ;  /* 0x000000000f087348 */ /* 0x000fea0003c00000 */
[----:B------:R0:W1:Y:S02]  /*2fab0*/  SHFL.IDX P6, R14, R13, R12, R11 ;  /* 0x0000000c0d0e7389 */ /* 0x00006400000c000b */
[----:B01----:R-:W-:Y:S01]  /*2fac0*/  ENDCOLLECTIVE ;  /* 0x000000000000791b */ /* 0x003fe20003800000 */
.L_x_2112:
[----:B------:R-:W-:-:S05]  /*2fad0*/  @!P0 LEA R6, P5, R36, R3, 0x1 ;  /* 0x0000000324068211 */ /* 0x000fca00078a08ff */
[----:B------:R-:W-:Y:S02]  /*2fae0*/  @!P0 IMAD.X R7, RZ, RZ, R2, P5 ;  /* 0x000000ffff078224 */ /* 0x000fe400028e0602 */
[----:B------:R-:W-:Y:S02]  /*2faf0*/  @!P0 IMAD.MOV.U32 R2, RZ, RZ, R6 ;  /* 0x000000ffff028224 */ /* 0x000fe400078e0006 */
[----:B------:R-:W-:Y:S02]  /*2fb00*/  @!P0 IMAD.MOV.U32 R3, RZ, RZ, R7 ;  /* 0x000000ffff038224 */ /* 0x000fe400078e0007 */
[----:B------:R-:W-:-:S03]  /*2fb10*/  IMAD.MOV.U32 R13, RZ, RZ, R4 ;  /* 0x000000ffff0d7224 */ /* 0x000fc600078e0004 */
[----:B------:R-:W-:Y:S01]  /*2fb20*/  @!PT LDS RZ, [RZ] ;  /* 0x00000000fffff984 */ /* 0x000fe20000000800 */
[----:B------:R-:W-:Y:S01]  /*2fb30*/  @!PT LDS RZ, [RZ] ;  /* 0x00000000fffff984 */ /* 0x000fe20000000800 */
[----:B------:R-:W-:Y:S01]  /*2fb40*/  @!PT LDS RZ, [RZ] ;  /* 0x00000000fffff984 */ /* 0x000fe20000000800 */
[----:B------:R0:W-:Y:S04]  /*2fb50*/  @!P0 LDGSTS.E.BYPASS.LTC128B.128 [R34+0x13400], desc[UR60][R2.64], !P4 ;  /* 0x1340000002228fae */ /* 0x0001e8000e101d7c */
[----:B------:R0:W-:Y:S01]  /*2fb60*/  @!P0 LDGSTS.E.BYPASS.LTC128B.128 [R34+0x17400], desc[UR60][R2.64+0x80], !P3 ;  /* 0x1740008002228fae */ /* 0x0001e2000d901d7c */
[----:B------:R-:W-:-:S03]  /*2fb70*/  IMAD.MOV.U32 R6, RZ, RZ, R14 ;  /* 0x000000ffff067224 */ /* 0x000fc600078e000e */
[----:B------:R0:W-:Y:S04]  /*2fb80*/  @!P0 LDGSTS.E.BYPASS.LTC128B.128 [R34+0x1b400], desc[UR60][R2.64+0x100], !P2 ;  /* 0x1b40010002228fae */ /* 0x0001e8000d101d7c */
[----:B------:R0:W-:Y:S02]  /*2fb90*/  @!P0 LDGSTS.E.BYPASS.LTC128B.128 [R34+0x1f400], desc[UR60][R2.64+0x180], !P1 ;  /* 0x1f40018002228fae */ /* 0x0001e4000c901d7c */
[----:B0-----:R-:W-:Y:S05]  /*2fba0*/  WARPSYNC.COLLECTIVE R15, `(.L_x_2113) ;  /* 0x000000000f087348 */ /* 0x001fea0003c00000 */
[----:B------:R1:W2:Y:S02]  /*2fbb0*/  SHFL.IDX P6, R14, R13, R12, R11 ;  /* 0x0000000c0d0e7389 */ /* 0x0002a400000c000b */
[----:B012---:R-:W-:Y:S01]  /*2fbc0*/  ENDCOLLECTIVE ;  /* 0x000000000000791b */ /* 0x007fe20003800000 */
.L_x_2113:
[----:B------:R-:W-:Y:S05]  /*2fbd0*/  BRA `(.L_x_2114) ;  /* 0xffffffa400007947 */ /* 0x000fea000383ffff */
.L_x_1947:
[----:B0-----:R0:W2:Y:S02]  /*2fbe0*/  SYNCS.PHASECHK.TRANS64.TRYWAIT P0, [R17+URZ+0x30820], R0 ;  /* 0x03082000110075a7 */ /* 0x0010a4000800017f */
[----:B--2---:R-:W-:Y:S05]  /*2fbf0*/  @!P0 NANOSLEEP.SYNCS 0x989680 ;  /* 0x009896800000895d */ /* 0x004fea0003900000 */
[----:B------:R-:W2:Y:S02]  /*2fc00*/  @!P0 SYNCS.PHASECHK.TRANS64 P0, [R17+URZ+0x30820], R0 ;  /* 0x03082000110085a7 */ /* 0x000ea4000800007f */
[----:B--2---:R-:W-:Y:S05]  /*2fc10*/  @!P0 BRA `(.L_x_1947) ;  /* 0xfffffffc00f08947 */ /* 0x004fea000383ffff */
[----:B------:R-:W-:Y:S05]  /*2fc20*/  BRA `(.L_x_2115) ;  /* 0xffffffa4007c7947 */ /* 0x000fea000383ffff */
.L_x_1952:
[----:B0-----:R0:W1:Y:S02]  /*2fc30*/  SYNCS.PHASECHK.TRANS64.TRYWAIT P0, [R7+URZ+0x30840], R2 ;  /* 0x03084002070075a7 */ /* 0x001064000800017f */
[----:B-1----:R-:W-:Y:S05]  /*2fc40*/  @!P0 NANOSLEEP.SYNCS 0x989680 ;  /* 0x009896800000895d */ /* 0x002fea0003900000 */
[----:B------:R-:W1:Y:S02]  /*2fc50*/  @!P0 SYNCS.PHASECHK.TRANS64 P0, [R7+URZ+0x30840], R2 ;  /* 0x03084002070085a7 */ /* 0x000e64000800007f */
[----:B-1----:R-:W-:Y:S05]  /*2fc60*/  @!P0 BRA `(.L_x_1952) ;  /* 0xfffffffc00f08947 */ /* 0x002fea000383ffff */
[----:B------:R-:W-:Y:S05]  /*2fc70*/  BRA `(.L_x_2116) ;  /* 0xffffffa800607947 */ /* 0x000fea000383ffff */
.L_x_1953:
        /* <DEDUP_REMOVED lines=8> */
.L_x_2118:
[----:B------:R-:W-:Y:S05]  /*2fd00*/  BSYNC B1 ;  /* 0x0000000000017941 */ /* 0x000fea0003800000 */
.L_x_2117:
        /* <DEDUP_REMOVED lines=12> */
.L_x_2119:
        /* <DEDUP_REMOVED lines=13> */
.L_x_2120:
        /* <DEDUP_REMOVED lines=14> */
.L_x_2121:
[----:B------:R-:W-:Y:S02]  /*2ff80*/  IMAD.MOV.U32 R13, RZ, RZ, R21 ;  /* 0x000000ffff0d7224 */ /* 0x000fe400078e0015 */
[----:B------:R-:W-:Y:S02]  /*2ff90*/  IMAD.MOV.U32 R12, RZ, RZ, 0x2 ;  /* 0x00000002ff0c7424 */ /* 0x000fe400078e00ff */
[----:B------:R-:W-:-:S07]  /*2ffa0*/  IMAD.MOV.U32 R2, RZ, RZ, R14 ;  /* 0x000000ffff027224 */ /* 0x000fce00078e000e */
[----:B------:R-:W-:Y:S05]  /*2ffb0*/  WARPSYNC.COLLECTIVE R15, `(.L_x_2122) ;  /* 0x000000000f087348 */ /* 0x000fea0003c00000 */
[----:B------:R0:W1:Y:S02]  /*2ffc0*/  SHFL.IDX P6, R14, R13, R12, R11 ;  /* 0x0000000c0d0e7389 */ /* 0x00006400000c000b */
[----:B01----:R-:W-:Y:S01]  /*2ffd0*/  ENDCOLLECTIVE ;  /* 0x000000000000791b */ /* 0x003fe20003800000 */
.L_x_2122:
        /* <DEDUP_REMOVED lines=14> */
.L_x_2123:
[----:B------:R-:W-:Y:S02]  /*300c0*/  IMAD.MOV.U32 R13, RZ, RZ, R21 ;  /* 0x000000ffff0d7224 */ /* 0x000fe400078e0015 */
[----:B------:R-:W-:Y:S02]  /*300d0*/  IMAD.MOV.U32 R12, RZ, RZ, 0x3 ;  /* 0x00000003ff0c7424 */ /* 0x000fe400078e00ff */
[----:B------:R-:W-:-:S07]  /*300e0*/  IMAD.MOV.U32 R2, RZ, RZ, R14 ;  /* 0x000000ffff027224 */ /* 0x000fce00078e000e */
[----:B------:R-:W-:Y:S05]  /*300f0*/  WARPSYNC.COLLECTIVE R15, `(.L_x_2124) ;  /* 0x000000000f087348 */ /* 0x000fea0003c00000 */
[----:B------:R0:W1:Y:S02]  /*30100*/  SHFL.IDX P6, R14, R13, R12, R11 ;  /* 0x0000000c0d0e7389 */ /* 0x00006400000c000b */
[----:B01----:R-:W-:Y:S01]  /*30110*/  ENDCOLLECTIVE ;  /* 0x000000000000791b */ /* 0x003fe20003800000 */
.L_x_2124:
        /* <DEDUP_REMOVED lines=17> */
.L_x_2125:
[----:B------:R-:W-:Y:S01]  /*30230*/  IMAD.MOV.U32 R2, RZ, RZ, R14 ;  /* 0x000000ffff027224 */ /* 0x000fe200078e000e */
[----:B------:R-:W-:Y:S06]  /*30240*/  BRA `(.L_x_2126) ;  /* 0xffffffa400dc7947 */ /* 0x000fec000383ffff */
.L_x_1958:
[----:B-1----:R1:W2:Y:S02]  /*30250*/  SYNCS.PHASECHK.TRANS64.TRYWAIT P0, [R7+URZ+0x30860], R2 ;  /* 0x03086002070075a7 */ /* 0x0022a4000800017f */
[----:B--2---:R-:W-:Y:S05]  /*30260*/  @!P0 NANOSLEEP.SYNCS 0x989680 ;  /* 0x009896800000895d */ /* 0x004fea0003900000 */
[----:B------:R-:W2:Y:S02]  /*30270*/  @!P0 SYNCS.PHASECHK.TRANS64 P0, [R7+URZ+0x30860], R2 ;  /* 0x03086002070085a7 */ /* 0x000ea4000800007f */
[----:B--2---:R-:W-:Y:S05]  /*30280*/  @!P0 BRA `(.L_x_1958) ;  /* 0xfffffffc00f08947 */ /* 0x004fea000383ffff */
[----:B------:R-:W-:Y:S05]  /*30290*/  BRA `(.L_x_2127) ;  /* 0xffffffa800547947 */ /* 0x000fea000383ffff */
.L_x_1959:
        /* <DEDUP_REMOVED lines=8> */
.L_x_2129:
[----:B------:R-:W-:Y:S05]  /*30320*/  BSYNC B1 ;  /* 0x0000000000017941 */ /* 0x000fea0003800000 */
.L_x_2128:
        /* <DEDUP_REMOVED lines=9> */
.L_x_2130:
[----:B------:R-:W-:Y:S02]  /*303c0*/  IMAD.MOV.U32 R13, RZ, RZ, R19 ;  /* 0x000000ffff0d7224 */ /* 0x000fe400078e0013 */
[----:B------:R-:W-:Y:S02]  /*303d0*/  IMAD.MOV.U32 R12, RZ, RZ, 0x1 ;  /* 0x00000001ff0c7424 */ /* 0x000fe400078e00ff */
[----:B------:R-:W-:-:S07]  /*303e0*/  IMAD.MOV.U32 R2, RZ, RZ, R14 ;  /* 0x000000ffff027224 */ /* 0x000fce00078e000e */
[----:B------:R-:W-:Y:S05]  /*303f0*/  WARPSYNC.COLLECTIVE R15, `(.L_x_2131) ;  /* 0x000000000f087348 */ /* 0x000fea0003c00000 */
[----:B------:R0:W1:Y:S02]  /*30400*/  SHFL.IDX P6, R14, R13, R12, R11 ;  /* 0x0000000c0d0e7389 */ /* 0x00006400000c000b */
[----:B01----:R-:W-:Y:S01]  /*30410*/  ENDCOLLECTIVE ;  /* 0x000000000000791b */ /* 0x003fe20003800000 */
.L_x_2131:
        /* <DEDUP_REMOVED lines=18> */
.L_x_2132:
[----:B------:R-:W-:Y:S02]  /*30540*/  IMAD.MOV.U32 R13, RZ, RZ, R19 ;  /* 0x000000ffff0d7224 */ /* 0x000fe400078e0013 */
[----:B------:R-:W-:Y:S02]  /*30550*/  IMAD.MOV.U32 R12, RZ, RZ, 0x2 ;  /* 0x00000002ff0c7424 */ /* 0x000fe400078e00ff */
[----:B------:R-:W-:-:S07]  /*30560*/  IMAD.MOV.U32 R2, RZ, RZ, R14 ;  /* 0x000000ffff027224 */ /* 0x000fce00078e000e */
[----:B------:R-:W-:Y:S05]  /*30570*/  WARPSYNC.COLLECTIVE R15, `(.L_x_2133) ;  /* 0x000000000f087348 */ /* 0x000fea0003c00000 */
[----:B------:R0:W1:Y:S02]  /*30580*/  SHFL.IDX P6, R14, R13, R12, R11 ;  /* 0x0000000c0d0e7389 */ /* 0x00006400000c000b */
[----:B01----:R-:W-:Y:S01]  /*30590*/  ENDCOLLECTIVE ;  /* 0x000000000000791b */ /* 0x003fe20003800000 */
.L_x_2133:
        /* <DEDUP_REMOVED lines=18> */
.L_x_2134:
[----:B------:R-:W-:Y:S02]  /*306c0*/  IMAD.MOV.U32 R13, RZ, RZ, R19 ;  /* 0x000000ffff0d7224 */ /* 0x000fe400078e0013 */
[----:B------:R-:W-:Y:S02]  /*306d0*/  IMAD.MOV.U32 R12, RZ, RZ, 0x3 ;  /* 0x00000003ff0c7424 */ /* 0x000fe400078e00ff */
[----:B------:R-:W-:-:S07]  /*306e0*/  IMAD.MOV.U32 R2, RZ, RZ, R14 ;  /* 0x000000ffff027224 */ /* 0x000fce00078e000e */
[----:B------:R-:W-:Y:S05]  /*306f0*/  WARPSYNC.COLLECTIVE R15, `(.L_x_2135) ;  /* 0x000000000f087348 */ /* 0x000fea0003c00000 */
[----:B------:R0:W1:Y:S02]  /*30700*/  SHFL.IDX P6, R14, R13, R12, R11 ;  /* 0x0000000c0d0e7389 */ /* 0x00006400000c000b */
[----:B01----:R-:W-:Y:S01]  /*30710*/  ENDCOLLECTIVE ;  /* 0x000000000000791b */ /* 0x003fe20003800000 */
.L_x_2135:
        /* <DEDUP_REMOVED lines=13> */
.L_x_2136:
[----:B------:R-:W-:Y:S01]  /*307f0*/  @!PT LDS RZ, [RZ] ;  /* 0x00000000fffff984 */ /* 0x000fe20000000800 */
[----:B------:R-:W-:Y:S01]  /*30800*/  @!PT LDS RZ, [RZ] ;  /* 0x00000000fffff984 */ /* 0x000fe20000000800 */
[----:B------:R-:W-:Y:S01]  /*30810*/  @!PT LDS RZ, [RZ] ;  /* 0x00000000fffff984 */ /* 0x000fe20000000800 */
[----:B------:R-:W-:Y:S01]  /*30820*/  LDGSTS.E.BYPASS.LTC128B.128 [R6+0x3400], desc[UR60][R2.64+0x80], !P0 ;  /* 0x0340008002067fae */ /* 0x000fe2000c101d7c */
[----:B------:R-:W-:-:S13]  /*30830*/  ISETP.LT.OR P0, PT, R8, 0x21, P2 ;  /* 0x000000210800780c */ /* 0x000fda0001701670 */
[----:B------:R-:W-:Y:S01]  /*30840*/  LDGSTS.E.BYPASS.LTC128B.128 [R6+0x5400], desc[UR60][R2.64+0x100], !P0 ;  /* 0x0540010002067fae */ /* 0x000fe2000c101d7c */
[----:B------:R-:W-:-:S13]  /*30850*/  ISETP.LT.OR P0, PT, R8, 0x21, P1 ;  /* 0x000000210800780c */ /* 0x000fda0000f01670 */
[----:B------:R0:W-:Y:S02]  /*30860*/  LDGSTS.E.BYPASS.LTC128B.128 [R6+0x7400], desc[UR60][R2.64+0x180], !P0 ;  /* 0x0740018002067fae */ /* 0x0001e4000c101d7c */
[----:B0-----:R-:W-:Y:S01]  /*30870*/  IMAD.MOV.U32 R2, RZ, RZ, R14 ;  /* 0x000000ffff027224 */ /* 0x001fe200078e000e */
[----:B------:R-:W-:Y:S06]  /*30880*/  BRA `(.L_x_2137) ;  /* 0xffffffa400a07947 */ /* 0x000fec000383ffff */
.L_x_1967:
[----:B0-----:R0:W2:Y:S02]  /*30890*/  SYNCS.PHASECHK.TRANS64.TRYWAIT P0, [R4+URZ+0x30860], R3 ;  /* 0x03086003040075a7 */ /* 0x0010a4000800017f */
[----:B--2---:R-:W-:Y:S05]  /*308a0*/  @!P0 NANOSLEEP.SYNCS 0x989680 ;  /* 0x009896800000895d */ /* 0x004fea0003900000 */
[----:B------:R-:W2:Y:S02]  /*308b0*/  @!P0 SYNCS.PHASECHK.TRANS64 P0, [R4+URZ+0x30860], R3 ;  /* 0x03086003040085a7 */ /* 0x000ea4000800007f */
[----:B--2---:R-:W-:Y:S05]  /*308c0*/  @!P0 BRA `(.L_x_1967) ;  /* 0xfffffffc00f08947 */ /* 0x004fea000383ffff */
[----:B------:R-:W-:Y:S05]  /*308d0*/  BRA `(.L_x_2138) ;  /* 0xffffffa800c47947 */ /* 0x000fea000383ffff */
.L_x_1968:
[----:B------:R-:W-:Y:S01]  /*308e0*/  BSSY B0, `(.L_x_2139) ;  /* 0x0000008000007945 */ /* 0x000fe20003800000 */
[----:B------:R-:W-:Y:S02]  /*308f0*/  IMAD.MOV.U32 R13, RZ, RZ, R19 ;  /* 0x000000ffff0d7224 */ /* 0x000fe400078e0013 */
[----:B------:R-:W-:Y:S02]  /*30900*/  IMAD.MOV.U32 R12, RZ, RZ, RZ ;  /* 0x000000ffff0c7224 */ /* 0x000fe400078e00ff */
[----:B------:R-:W-:Y:S02]  /*30910*/  IMAD.MOV.U32 R11, RZ, RZ, 0x181f ;  /* 0x0000181fff0b7424 */ /* 0x000fe400078e00ff */
[----:B------:R-:W-:-:S07]  /*30920*/  IMAD.MOV.U32 R15, RZ, RZ, -0x1 ;  /* 0xffffffffff0f7424 */ /* 0x000fce00078e00ff */
[----:B01----:R-:W-:Y:S05]  /*30930*/  WARPSYNC.COLLECTIVE R15, `(.L_x_2140) ;  /* 0x000000000f087348 */ /* 0x003fea0003c00000 */
[----:B------:R2:W3:Y:S02]  /*30940*/  SHFL.IDX P6, R14, R13, R12, R11 ;  /* 0x0000000c0d0e7389 */ /* 0x0004e400000c000b */
[----:B0123--:R-:W-:Y:S01]  /*30950*/  ENDCOLLECTIVE ;  /* 0x000000000000791b */ /* 0x00ffe20003800000 */
.L_x_2140:
[----:B------:R-:W-:Y:S05]  /*30960*/  BSYNC B0 ;  /* 0x0000000000007941 */ /* 0x000fea0003800000 */
.L_x_2139:
        /* <DEDUP_REMOVED lines=11> */
.L_x_2141:
        /* <DEDUP_REMOVED lines=21> */
.L_x_2142:
[----:B------:R-:W-:Y:S01]  /*30b70*/  @!PT LDS RZ, [RZ] ;  /* 0x00000000fffff984 */ /* 0x000fe20000000800 */
[----:B------:R-:W-:Y:S01]  /*30b80*/  @!PT LDS RZ, [RZ] ;  /* 0x00000000fffff984 */ /* 0x000fe20000000800 */
[----:B------:R-:W-:Y:S01]  /*30b90*/  @!PT LDS RZ, [RZ] ;  /* 0x00000000fffff984 */ /* 0x000fe20000000800 */
[----:B------:R-:W-:Y:S01]  /*30ba0*/  LDGSTS.E.BYPASS.LTC128B.128 [R0+0x4400], desc[UR60][R2.64+0x100], !P4 ;  /* 0x0440010002007fae */ /* 0x000fe2000e101d7c */
[----:B------:R-:W-:Y:S01]  /*30bb0*/  ISETP.LT.OR P4, PT, R5, 0x1, P0 ;  /* 0x000000010500780c */ /* 0x000fe20000781670 */
[----:B------:R-:W-:-:S12]  /*30bc0*/  IMAD.MOV.U32 R13, RZ, RZ, R18 ;  /* 0x000000ffff0d7224 */ /* 0x000fd800078e0012 */
[----:B------:R0:W-:Y:S02]  /*30bd0*/  LDGSTS.E.BYPASS.LTC128B.128 [R0+0x6400], desc[UR60][R2.64+0x180], !P4 ;  /* 0x0640018002007fae */ /* 0x0001e4000e101d7c */
[----:B0-----:R-:W-:-:S07]  /*30be0*/  IMAD.MOV.U32 R3, RZ, RZ, R14 ;  /* 0x000000ffff037224 */ /* 0x001fce00078e000e */
[----:B------:R-:W-:Y:S05]  /*30bf0*/  WARPSYNC.COLLECTIVE R15, `(.L_x_2143) ;  /* 0x000000000f087348 */ /* 0x000fea0003c00000 */
[----:B------:R0:W1:Y:S02]  /*30c00*/  SHFL.IDX P6, R14, R13, R12, R11 ;  /* 0x0000000c0d0e7389 */ /* 0x00006400000c000b */
[----:B01----:R-:W-:Y:S01]  /*30c10*/  ENDCOLLECTIVE ;  /* 0x000000000000791b */ /* 0x003fe20003800000 */
.L_x_2143:
[----:B------:R-:W-:Y:S02]  /*30c20*/  IMAD.MOV.U32 R13, RZ, RZ, R19 ;  /* 0x000000ffff0d7224 */ /* 0x000fe400078e0013 */
[----:B------:R-:W-:Y:S01]  /*30c30*/  IMAD.MOV.U32 R12, RZ, RZ, 0x2 ;  /* 0x00000002ff0c7424 */ /* 0x000fe200078e00ff */
[----:B------:R-:W-:-:S13]  /*30c40*/  IADD3 R2, P4, R14, R8, RZ ;  /* 0x000000080e027210 */ /* 0x000fda0007f9e0ff */
[----:B------:R-:W-:Y:S05]  /*30c50*/  WARPSYNC.COLLECTIVE R15, `(.L_x_2144) ;  /* 0x000000000f087348 */ /* 0x000fea0003c00000 */
[----:B------:R0:W1:Y:S02]  /*30c60*/  SHFL.IDX P6, R14, R13, R12, R11 ;  /* 0x0000000c0d0e7389 */ /* 0x00006400000c000b */
[----:B01----:R-:W-:Y:S01]  /*30c70*/  ENDCOLLECTIVE ;  /* 0x000000000000791b */ /* 0x003fe20003800000 */
.L_x_2144:
        /* <DEDUP_REMOVED lines=12> */
.L_x_2145:
        /* <DEDUP_REMOVED lines=14> */
.L_x_2146:
        /* <DEDUP_REMOVED lines=12> */
.L_x_2147:
        /* <DEDUP_REMOVED lines=9> */
.L_x_1973:
        /* <DEDUP_REMOVED lines=8> */
.L_x_2150:
[----:B------:R-:W-:Y:S05]  /*30ff0*/  BSYNC B0 ;  /* 0x0000000000007941 */ /* 0x000fea0003800000 */
.L_x_2149:
        /* <DEDUP_REMOVED lines=9> */
.L_x_2151:
[----:B------:R-:W-:Y:S02]  /*31090*/  ULDC UR4, c[0x0][0xc3c] ;  /* 0x00030f0000047ab9 */ /* 0x000fe40000000800 */
[----:B------:R-:W-:-:S13]  /*310a0*/  ISETP.GE.OR P1, PT, R9, UR4, !P0 ;  /* 0x0000000409007c0c */ /* 0x000fda000c726670 */
[----:B------:R-:W0:Y:S08]  /*310b0*/  @!P1 LDC.64 R2, c[0x0][0xc80] ;  /* 0x00032000ff029b82 */ /* 0x000e300000000a00 */
[----:B------:R-:W1:Y:S01]  /*310c0*/  @!P1 LDC.64 R4, c[0x0][0xc78] ;  /* 0x00031e00ff049b82 */ /* 0x000e620000000a00 */
[----:B------:R-:W-:Y:S01]  /*310d0*/  CS2R R24, SRZ ;  /* 0x0000000000187805 */ /* 0x000fe2000001ff00 */
[----:B------:R-:W-:-:S02]  /*310e0*/  IMAD.MOV.U32 R8, RZ, RZ, RZ ;  /* 0x000000ffff087224 */ /* 0x000fc400078e00ff */
[----:B------:R-:W-:Y:S02]  /*310f0*/  IMAD.MOV.U32 R11, RZ, RZ, RZ ;  /* 0x000000ffff0b7224 */ /* 0x000fe400078e00ff */
[----:B------:R-:W-:Y:S02]  /*31100*/  IMAD.MOV.U32 R6, RZ, RZ, R14 ;  /* 0x000000ffff067224 */ /* 0x000fe400078e000e */
[----:B0-----:R-:W-:-:S05]  /*31110*/  @!P1 IMAD.WIDE R2, R9, 0x4, R2 ;  /* 0x0000000409029825 */ /* 0x001fca00078e0202 */
[----:B------:R1:W2:Y:S02]  /*31120*/  @!P1 LDG.E R7, desc[UR60][R2.64] ;  /* 0x0000003c02079981 */ /* 0x0002a4000c1e1900 */
[----:B-1----:R-:W-:-:S05]  /*31130*/  @!P1 IMAD.WIDE R2, R9, 0x4, R4 ;  /* 0x0000000409029825 */ /* 0x002fca00078e0204 */
[----:B------:R-:W3:Y:S01]  /*31140*/  @!P1 LDG.E R4, desc[UR60][R2.64] ;  /* 0x0000003c02049981 */ /* 0x000ee2000c1e1900 */
[C---:B------:R-:W-:Y:S02]  /*31150*/  ISETP.GE.U32.AND P2, PT, R10.reuse, 0x2, PT ;  /* 0x000000020a00780c */ /* 0x040fe40003f46070 */
[C---:B------:R-:W-:Y:S02]  /*31160*/  ISETP.GE.U32.AND P3, PT, R10.reuse, 0x4, PT ;  /* 0x000000040a00780c */ /* 0x040fe40003f66070 */
[C---:B------:R-:W-:Y:S02]  /*31170*/  ISETP.GE.U32.AND P4, PT, R10.reuse, 0x8, PT ;  /* 0x000000080a00780c */ /* 0x040fe40003f86070 */
[C---:B------:R-:W-:Y:S01]  /*31180*/  ISETP.GE.U32.AND P5, PT, R10.reuse, 0x10, PT ;  /* 0x000000100a00780c */ /* 0x040fe20003fa6070 */
[----:B--2---:R-:W-:Y:S02]  /*31190*/  @!P1 IMAD.MOV.U32 R25, RZ, RZ, R7 ;  /* 0x000000ffff199224 */ /* 0x004fe400078e0007 */
[----:B---3--:R-:W-:Y:S01]  /*311a0*/  @!P1 IMAD.MOV.U32 R8, RZ, RZ, R4 ;  /* 0x000000ffff089224 */ /* 0x008fe200078e0004 */
[----:B------:R-:W-:-:S03]  /*311b0*/  ISETP.NE.AND P1, PT, R10, RZ, PT ;  /* 0x000000ff0a00720c */ /* 0x000fc60003f25270 */
[----:B------:R-:W-:-:S10]  /*311c0*/  IMAD R13, R8, R25, RZ ;  /* 0x00000019080d7224 */ /* 0x000fd400078e02ff */
[----:B------:R-:W-:Y:S05]  /*311d0*/  WARPSYNC.COLLECTIVE R15, `(.L_x_2152) ;  /* 0x000000000f087348 */ /* 0x000fea0003c00000 */
[----:B------:R0:W1:Y:S02]  /*311e0*/  SHFL.UP P6, R14, R13, R12, R11 ;  /* 0x0400000c0d0e7389 */ /* 0x00006400000c000b */
[----:B01----:R-:W-:Y:S01]  /*311f0*/  ENDCOLLECTIVE ;  /* 0x000000000000791b */ /* 0x003fe20003800000 */
.L_x_2152:
[----:B------:R-:W-:Y:S01]  /*31200*/  IMAD.MOV.U32 R12, RZ, RZ, 0x2 ;  /* 0x00000002ff0c7424 */ /* 0x000fe200078e00ff */
[----:B------:R-:W-:-:S05]  /*31210*/  SEL R4, R14, RZ, P1 ;  /* 0x000000ff0e047207 */ /* 0x000fca0000800000 */
[----:B------:R-:W-:-:S04]  /*31220*/  IMAD.IADD R4, R13, 0x1, R4 ;  /* 0x000000010d047824 */ /* 0x000fc800078e0204 */
[----:B------:R-:W-:-:S07]  /*31230*/  IMAD.MOV.U32 R13, RZ, RZ, R4 ;  /* 0x000000ffff0d7224 */ /* 0x000fce00078e0004 */
[----:B------:R-:W-:Y:S05]  /*31240*/  WARPSYNC.COLLECTIVE R15, `(.L_x_2153) ;  /* 0x000000000f087348 */ /* 0x000fea0003c00000 */
[----:B------:R0:W1:Y:S02]  /*31250*/  SHFL.UP P6, R14, R13, R12, R11 ;  /* 0x0400000c0d0e7389 */ /* 0x00006400000c000b */
[----:B01----:R-:W-:Y:S01]  /*31260*/  ENDCOLLECTIVE ;  /* 0x000000000000791b */ /* 0x003fe20003800000 */
.L_x_2153:
[----:B------:R-:W-:Y:S01]  /*31270*/  IMAD.MOV.U32 R12, RZ, RZ, 0x4 ;  /* 0x00000004ff0c7424 */ /* 0x000fe200078e00ff */
[----:B------:R-:W-:-:S05]  /*31280*/  SEL R3, R14, RZ, P2 ;  /* 0x000000ff0e037207 */ /* 0x000fca0001000000 */
[----:B------:R-:W-:-:S04]  /*31290*/  IMAD.IADD R2, R4, 0x1, R3 ;  /* 0x0000000104027824 */ /* 0x000fc800078e0203 */
[----:B------:R-:W-:-:S07]  /*312a0*/  IMAD.MOV.U32 R13, RZ, RZ, R2 ;  /* 0x000000ffff0d7224 */ /* 0x000fce00078e0002 */
[----:B------:R-:W-:Y:S05]  /*312b0*/  WARPSYNC.COLLECTIVE R15, `(.L_x_2154) ;  /* 0x000000000f087348 */ /* 0x000fea0003c00000 */
[----:B------:R0:W1:Y:S02]  /*312c0*/  SHFL.UP P6, R14, R13, R12, R11 ;  /* 0x0400000c0d0e7389 */ /* 0x00006400000c000b */
[----:B01----:R-:W-:Y:S01]  /*312d0*/  ENDCOLLECTIVE ;  /* 0x000000000000791b */ /* 0x003fe20003800000 */
.L_x_2154:
[----:B------:R-:W-:Y:S01]  /*312e0*/  IMAD.MOV.U32 R12, RZ, RZ, 0x8 ;  /* 0x00000008ff0c7424 */ /* 0x000fe200078e00ff */
[----:B------:R-:W-:-:S05]  /*312f0*/  SEL R3, R14, RZ, P3 ;  /* 0x000000ff0e037207 */ /* 0x000fca0001800000 */
[----:B------:R-:W-:-:S04]  /*31300*/  IMAD.IADD R3, R2, 0x1, R3 ;  /* 0x0000000102037824 */ /* 0x000fc800078e0203 */
[----:B------:R-:W-:-:S07]  /*31310*/  IMAD.MOV.U32 R13, RZ, RZ, R3 ;  /* 0x000000ffff0d7224 */ /* 0x000fce00078e0003 */
[----:B------:R-:W-:Y:S05]  /*31320*/  WARPSYNC.COLLECTIVE R15, `(.L_x_2155) ;  /* 0x000000000f087348 */ /* 0x000fea0003c00000 */
[----:B------:R0:W1:Y:S02]  /*31330*/  SHFL.UP P6, R14, R13, R12, R11 ;  /* 0x0400000c0d0e7389 */ /* 0x00006400000c000b */
[----:B01----:R-:W-:Y:S01]  /*31340*/  ENDCOLLECTIVE ;  /* 0x000000000000791b */ /* 0x003fe20003800000 */
.L_x_2155:
[----:B------:R-:W-:Y:S01]  /*31350*/  IMAD.MOV.U32 R12, RZ, RZ, 0x10 ;  /* 0x00000010ff0c7424 */ /* 0x000fe200078e00ff */
[----:B------:R-:W-:-:S05]  /*31360*/  SEL R4, R14, RZ, P4 ;  /* 0x000000ff0e047207 */ /* 0x000fca0002000000 */
[----:B------:R-:W-:-:S04]  /*31370*/  IMAD.IADD R4, R3, 0x1, R4 ;  /* 0x0000000103047824 */ /* 0x000fc800078e0204 */
[----:B------:R-:W-:-:S07]  /*31380*/  IMAD.MOV.U32 R13, RZ, RZ, R4 ;  /* 0x000000ffff0d7224 */ /* 0x000fce00078e0004 */
[----:B------:R-:W-:Y:S05]  /*31390*/  WARPSYNC.COLLECTIVE R15, `(.L_x_2156) ;  /* 0x000000000f087348 */ /* 0x000fea0003c00000 */
[----:B------:R0:W1:Y:S02]  /*313a0*/  SHFL.UP P6, R14, R13, R12, R11 ;  /* 0x0400000c0d0e7389 */ /* 0x00006400000c000b */
[----:B01----:R-:W-:Y:S01]  /*313b0*/  ENDCOLLECTIVE ;  /* 0x000000000000791b */ /* 0x003fe20003800000 */
.L_x_2156:
        /* <DEDUP_REMOVED lines=8> */
.L_x_2157:
[----:B------:R-:W-:Y:S05]  /*31440*/  BRA `(.L_x_2158) ;  /* 0xffffffa8001c7947 */ /* 0x000fea000383ffff */
.L_x_1976:
[----:B------:R-:W-:Y:S01]  /*31450*/  BSSY B0, `(.L_x_2159) ;  /* 0x0000007000007945 */ /* 0x000fe20003800000 */
[----:B------:R-:W-:Y:S02]  /*31460*/  IMAD.MOV.U32 R12, RZ, RZ, 0x1 ;  /* 0x00000001ff0c7424 */ /* 0x000fe400078e00ff */
[----:B------:R-:W-:Y:S02]  /*31470*/  IMAD.MOV.U32 R11, RZ, RZ, RZ ;  /* 0x000000ffff0b7224 */ /* 0x000fe400078e00ff */
[----:B------:R-:W-:-:S07]  /*31480*/  IMAD.MOV.U32 R15, RZ, RZ, -0x1 ;  /* 0xffffffffff0f7424 */ /* 0x000fce00078e00ff */
[----:B------:R-:W-:Y:S05]  /*31490*/  WARPSYNC.COLLECTIVE R15, `(.L_x_2160) ;  /* 0x000000000f087348 */ /* 0x000fea0003c00000 */
[----:B------:R0:W1:Y:S02]  /*314a0*/  SHFL.UP P6, R14, R13, R12, R11 ;  /* 0x0400000c0d0e7389 */ /* 0x00006400000c000b */
[----:B01----:R-:W-:Y:S01]  /*314b0*/  ENDCOLLECTIVE ;  /* 0x000000000000791b */ /* 0x003fe20003800000 */
.L_x_2160:
[----:B------:R-:W-:Y:S05]  /*314c0*/  BSYNC B0 ;  /* 0x0000000000007941 */ /* 0x000fea0003800000 */
.L_x_2159:
        /* <DEDUP_REMOVED lines=8> */
.L_x_2161:
[----:B------:R-:W-:Y:S01]  /*31550*/  IMAD.MOV.U32 R12, RZ, RZ, 0x4 ;  /* 0x00000004ff0c7424 */ /* 0x000fe200078e00ff */
[----:B------:R-:W-:-:S05]  /*31560*/  SEL R2, R14, RZ, P2 ;  /* 0x000000ff0e027207 */ /* 0x000fca0001000000 */
[----:B------:R-:W-:-:S04]  /*31570*/  IMAD.IADD R2, R13, 0x1, R2 ;  /* 0x000000010d027824 */ /* 0x000fc800078e0202 */
[----:B------:R-:W-:-:S07]  /*31580*/  IMAD.MOV.U32 R13, RZ, RZ, R2 ;  /* 0x000000ffff0d7224 */ /* 0x000fce00078e0002 */
[----:B------:R-:W-:Y:S05]  /*31590*/  WARPSYNC.COLLECTIVE R15, `(.L_x_2162) ;  /* 0x000000000f087348 */ /* 0x000fea0003c00000 */
[----:B------:R0:W1:Y:S02]  /*315a0*/  SHFL.UP P6, R14, R13, R12, R11 ;  /* 0x0400000c0d0e7389 */ /* 0x00006400000c000b */
[----:B01----:R-:W-:Y:S01]  /*315b0*/  ENDCOLLECTIVE ;  /* 0x000000000000791b */ /* 0x003fe20003800000 */
.L_x_2162:
[----:B------:R-:W-:Y:S01]  /*315c0*/  IMAD.MOV.U32 R12, RZ, RZ, 0x8 ;  /* 0x00000008ff0c7424 */ /* 0x000fe200078e00ff */
[----:B------:R-:W-:-:S05]  /*315d0*/  SEL R3, R14, RZ, P3 ;  /* 0x000000ff0e037207 */ /* 0x000fca0001800000 */
[----:B------:R-:W-:-:S04]  /*315e0*/  IMAD.IADD R3, R2, 0x1, R3 ;  /* 0x0000000102037824 */ /* 0x000fc800078e0203 */
[----:B------:R-:W-:-:S07]  /*315f0*/  IMAD.MOV.U32 R13, RZ, RZ, R3 ;  /* 0x000000ffff0d7224 */ /* 0x000fce00078e0003 */
[----:B------:R-:W-:Y:S05]  /*31600*/  WARPSYNC.COLLECTIVE R15, `(.L_x_2163) ;  /* 0x000000000f087348 */ /* 0x000fea0003c00000 */
[----:B------:R0:W1:Y:S02]  /*31610*/  SHFL.UP P6, R14, R13, R12, R11 ;  /* 0x0400000c0d0e7389 */ /* 0x00006400000c000b */
[----:B01----:R-:W-:Y:S01]  /*31620*/  ENDCOLLECTIVE ;  /* 0x000000000000791b */ /* 0x003fe20003800000 */
.L_x_2163:
[----:B------:R-:W-:Y:S01]  /*31630*/  IMAD.MOV.U32 R12, RZ, RZ, 0x10 ;  /* 0x00000010ff0c7424 */ /* 0x000fe200078e00ff */
[----:B------:R-:W-:-:S05]  /*31640*/  SEL R4, R14, RZ, P4 ;  /* 0x000000ff0e047207 */ /* 0x000fca0002000000 */
[----:B------:R-:W-:-:S04]  /*31650*/  IMAD.IADD R4, R3, 0x1, R4 ;  /* 0x0000000103047824 */ /* 0x000fc800078e0204 */
[----:B------:R-:W-:-:S07]  /*31660*/  IMAD.MOV.U32 R13, RZ, RZ, R4 ;  /* 0x000000ffff0d7224 */ /* 0x000fce00078e0004 */
[----:B------:R-:W-:Y:S05]  /*31670*/  WARPSYNC.COLLECTIVE R15, `(.L_x_2164) ;  /* 0x000000000f087348 */ /* 0x000fea0003c00000 */
[----:B------:R0:W1:Y:S02]  /*31680*/  SHFL.UP P6, R14, R13, R12, R11 ;  /* 0x0400000c0d0e7389 */ /* 0x00006400000c000b */
[----:B01----:R-:W-:Y:S01]  /*31690*/  ENDCOLLECTIVE ;  /* 0x000000000000791b */ /* 0x003fe20003800000 */
.L_x_2164:
        /* <DEDUP_REMOVED lines=8> */
.L_x_2165:
[----:B------:R-:W-:Y:S05]  /*31720*/  BRA `(.L_x_2166) ;  /* 0xffffffa800087947 */ /* 0x000fea000383ffff */
.L_x_1978:
[----:B------:R-:W-:Y:S01]  /*31730*/  BSSY B0, `(.L_x_2167) ;  /* 0x0000006000007945 */ /* 0x000fe20003800000 */
[----:B------:R-:W-:Y:S01]  /*31740*/  PLOP3.LUT P6, PT, P6, PT, PT, 0x8, 0x0 ;  /* 0x000000000000781c */ /* 0x000fe200037ce170 */
[----:B------:R-:W-:-:S12]  /*31750*/  IMAD.MOV.U32 R15, RZ, RZ, -0x1 ;  /* 0xffffffffff0f7424 */ /* 0x000fd800078e00ff */
[----:B0-----:R-:W-:Y:S05]  /*31760*/  WARPSYNC.COLLECTIVE R15, `(.L_x_2168) ;  /* 0x000000000f087348 */ /* 0x001fea0003c00000 */
[----:B------:R-:W-:Y:S01]  /*31770*/  VOTE.ANY R14, PT, P6 ;  /* 0x00000000000e7806 */ /* 0x000fe200030e0100 */
[----:B0-----:R-:W-:Y:S06]  /*31780*/  ENDCOLLECTIVE ;  /* 0x000000000000791b */ /* 0x001fec0003800000 */
.L_x_2168:
[----:B------:R-:W-:Y:S05]  /*31790*/  BSYNC B0 ;  /* 0x0000000000007941 */ /* 0x000fea0003800000 */
.L_x_2167:
        /* <DEDUP_REMOVED lines=8> */
.L_x_2169:
[----:B------:R-:W-:Y:S02]  /*31820*/  IMAD.IADD R27, R12, 0x1, R27 ;  /* 0x000000010c1b7824 */ /* 0x000fe400078e021b */
[----:B------:R-:W-:Y:S02]  /*31830*/  IMAD.MOV.U32 R13, RZ, RZ, R8 ;  /* 0x000000ffff0d7224 */ /* 0x000fe400078e0008 */
[----:B------:R-:W-:-:S07]  /*31840*/  IMAD.MOV.U32 R25, RZ, RZ, R14 ;  /* 0x000000ffff197224 */ /* 0x000fce00078e000e */
[----:B------:R-:W-:Y:S05]  /*31850*/  WARPSYNC.COLLECTIVE R15, `(.L_x_2170) ;  /* 0x000000000f087348 */ /* 0x000fea0003c00000 */
[----:B------:R0:W1:Y:S02]  /*31860*/  SHFL.IDX P6, R14, R13, R12, R11 ;  /* 0x0000000c0d0e7389 */ /* 0x00006400000c000b */
[----:B01----:R-:W-:Y:S01]  /*31870*/  ENDCOLLECTIVE ;  /* 0x000000000000791b */ /* 0x003fe20003800000 */
.L_x_2170:
[----:B------:R-:W-:Y:S01]  /*31880*/  IMAD.MOV.U32 R8, RZ, RZ, R14 ;  /* 0x000000ffff087224 */ /* 0x000fe200078e000e */
[----:B------:R-:W-:Y:S06]  /*31890*/  BRA `(.L_x_2171) ;  /* 0xffffffa400ec7947 */ /* 0x000fec000383ffff */
.L_x_1980:
[----:B------:R-:W-:Y:S01]  /*318a0*/  BSSY B0, `(.L_x_2172) ;  /* 0x0000007000007945 */ /* 0x000fe20003800000 */
[----:B------:R-:W-:Y:S02]  /*318b0*/  IMAD.MOV.U32 R13, RZ, RZ, R3 ;  /* 0x000000ffff0d7224 */ /* 0x000fe400078e0003 */
[----:B------:R-:W-:Y:S02]  /*318c0*/  IMAD.MOV.U32 R11, RZ, RZ, 0x1f ;  /* 0x0000001fff0b7424 */ /* 0x000fe400078e00ff */
[----:B------:R-:W-:-:S07]  /*318d0*/  IMAD.MOV.U32 R15, RZ, RZ, -0x1 ;  /* 0xffffffffff0f7424 */ /* 0x000fce00078e00ff */
[----:B0-23--:R-:W-:Y:S05]  /*318e0*/  WARPSYNC.COLLECTIVE R15, `(.L_x_2173) ;  /* 0x000000000f087348 */ /* 0x00dfea0003c00000 */
[----:B------:R1:W4:Y:S02]  /*318f0*/  SHFL.IDX P6, R14, R13, R12, R11 ;  /* 0x0000000c0d0e7389 */ /* 0x00032400000c000b */
[----:B01234-:R-:W-:Y:S01]  /*31900*/  ENDCOLLECTIVE ;  /* 0x000000000000791b */ /* 0x01ffe20003800000 */
.L_x_2173:
[----:B------:R-:W-:Y:S05]  /*31910*/  BSYNC B0 ;  /* 0x0000000000007941 */ /* 0x000fea0003800000 */
.L_x_2172:
[----:B------:R-:W-:Y:S01]  /*31920*/  IMAD.MOV.U32 R24, RZ, RZ, R14 ;  /* 0x000000ffff187224 */ /* 0x000fe200078e000e */
[----:B------:R-:W-:Y:S06]  /*31930*/  BRA `(.L_x_1979) ;  /* 0xffffffa400dc7947 */ /* 0x000fec000383ffff */
.L_x_1986:
[----:B-1----:R1:W2:Y:S02]  /*31940*/  SYNCS.PHASECHK.TRANS64.TRYWAIT P0, [R5+URZ+0x30820], R0 ;  /* 0x03082000050075a7 */ /* 0x0022a4000800017f */
[----:B--2---:R-:W-:Y:S05]  /*31950*/  @!P0 NANOSLEEP.SYNCS 0x989680 ;  /* 0x009896800000895d */ /* 0x004fea0003900000 */
[----:B------:R-:W2:Y:S02]  /*31960*/  @!P0 SYNCS.PHASECHK.TRANS64 P0, [R5+URZ+0x30820], R0 ;  /* 0x03082000050085a7 */ /* 0x000ea4000800007f */
[----:B--2---:R-:W-:Y:S05]  /*31970*/  @!P0 BRA `(.L_x_1986) ;  /* 0xfffffffc00f08947 */ /* 0x004fea000383ffff */
[----:B------:R-:W-:Y:S05]  /*31980*/  BRA `(.L_x_2174) ;  /* 0xffffffb000347947 */ /* 0x000fea000383ffff */
.L_x_1987:
[----:B------:R-:W2:Y:S01]  /*31990*/  S2R R2, SR_TID.X ;  /* 0x0000000000027919 */ /* 0x000ea20000002100 */
[----:B------:R-:W-:Y:S01]  /*319a0*/  BSSY B0, `(.L_x_2175) ;  /* 0x000000a000007945 */ /* 0x000fe20003800000 */
[----:B------:R-:W-:Y:S02]  /*319b0*/  IMAD.MOV.U32 R12, RZ, RZ, RZ ;  /* 0x000000ffff0c7224 */ /* 0x000fe400078e00ff */
[----:B------:R-:W-:Y:S02]  /*319c0*/  IMAD.MOV.U32 R11, RZ, RZ, 0x1f ;  /* 0x0000001fff0b7424 */ /* 0x000fe400078e00ff */
[----:B------:R-:W-:Y:S01]  /*319d0*/  IMAD.MOV.U32 R15, RZ, RZ, -0x1 ;  /* 0xffffffffff0f7424 */ /* 0x000fe200078e00ff */
[----:B--2---:R-:W-:-:S04]  /*319e0*/  SHF.R.U32.HI R2, RZ, 0x5, R2 ;  /* 0x00000005ff027819 */ /* 0x004fc80000011602 */
[----:B------:R-:W-:-:S05]  /*319f0*/  LOP3.LUT R2, R2, 0x3, RZ, 0xc0, !PT ;  /* 0x0000000302027812 */ /* 0x000fca00078ec0ff */
[----:B------:R-:W-:-:S07]  /*31a00*/  IMAD.MOV.U32 R13, RZ, RZ, R2 ;  /* 0x000000ffff0d7224 */ /* 0x000fce00078e0002 */
[----:B01-3--:R-:W-:Y:S05]  /*31a10*/  WARPSYNC.COLLECTIVE R15, `(.L_x_2176) ;  /* 0x000000000f087348 */ /* 0x00bfea0003c00000 */
[----:B------:R2:W4:Y:S02]  /*31a20*/  SHFL.IDX P6, R14, R13, R12, R11 ;  /* 0x0000000c0d0e7389 */ /* 0x00052400000c000b */
[----:B01234-:R-:W-:Y:S01]  /*31a30*/  ENDCOLLECTIVE ;  /* 0x000000000000791b */ /* 0x01ffe20003800000 */
.L_x_2176:
[----:B------:R-:W-:Y:S05]  /*31a40*/  BSYNC B0 ;  /* 0x0000000000007941 */ /* 0x000fea0003800000 */
.L_x_2175:
[----:B------:R-:W-:Y:S05]  /*31a50*/  BRA `(.L_x_2177) ;  /* 0xffffffb0001c7947 */ /* 0x000fea000383ffff */
.L_x_1988:
[----:B------:R-:W-:Y:S01]  /*31a60*/  BSSY B0, `(.L_x_2178) ;  /* 0x0000006000007945 */ /* 0x000fe20003800000 */
[----:B------:R-:W-:-:S07]  /*31a70*/  IMAD.MOV.U32 R15, RZ, RZ, -0x1 ;  /* 0xffffffffff0f7424 */ /* 0x000fce00078e00ff */
[----:B01-3--:R-:W-:Y:S05]  /*31a80*/  WARPSYNC.COLLECTIVE R15, `(.L_x_2179) ;  /* 0x000000000f0c7348 */ /* 0x00bfea0003c00000 */
[----:B------:R-:W-:Y:S02]  /*31a90*/  ELECT P6, UR62, PT ;  /* 0x00000000003e782f */ /* 0x000fe400038c0000 */
[----:B------:R-:W-:Y:S01]  /*31aa0*/  MOV R14, UR62 ;  /* 0x0000003e000e7c02 */ /* 0x000fe20008000f00 */
[----:B01-3--:R-:W-:Y:S10]  /*31ab0*/  ENDCOLLECTIVE ;  /* 0x000000000000791b */ /* 0x00bff40003800000 */
.L_x_2179:
[----:B------:R-:W-:Y:S05]  /*31ac0*/  BSYNC B0 ;  /* 0x0000000000007941 */ /* 0x000fea0003800000 */
.L_x_2178:
[----:B------:R-:W-:Y:S05]  /*31ad0*/  BRA `(.L_x_2180) ;  /* 0xffffffb000107947 */ /* 0x000fea000383ffff */
.L_x_1990:
[----:B-1----:R1:W2:Y:S02]  /*31ae0*/  SYNCS.PHASECHK.TRANS64.TRYWAIT P1, [R3+URZ+0x30840], R2 ;  /* 0x03084002030075a7 */ /* 0x0022a4000802017f */
[----:B--2---:R-:W-:Y:S05]  /*31af0*/  @!P1 NANOSLEEP.SYNCS 0x989680 ;  /* 0x009896800000995d */ /* 0x004fea0003900000 */
[----:B------:R-:W2:Y:S02]  /*31b00*/  @!P1 SYNCS.PHASECHK.TRANS64 P1, [R3+URZ+0x30840], R2 ;  /* 0x03084002030095a7 */ /* 0x000ea4000802007f */
[----:B--2---:R-:W-:Y:S05]  /*31b10*/  @!P1 BRA `(.L_x_1990) ;  /* 0xfffffffc00f09947 */ /* 0x004fea000383ffff */
[----:B------:R-:W-:Y:S05]  /*31b20*/  BRA `(.L_x_2181) ;  /* 0xffffffb000387947 */ /* 0x000fea000383ffff */
.L_x_1992:
[----:B--2---:R2:W4:Y:S02]  /*31b30*/  SYNCS.PHASECHK.TRANS64.TRYWAIT P1, [R5+URZ+0x30840], R0 ;  /* 0x03084000050075a7 */ /* 0x004524000802017f */
[----:B----4-:R-:W-:Y:S05]  /*31b40*/  @!P1 NANOSLEEP.SYNCS 0x989680 ;  /* 0x009896800000995d */ /* 0x010fea0003900000 */
[----:B------:R-:W4:Y:S02]  /*31b50*/  @!P1 SYNCS.PHASECHK.TRANS64 P1, [R5+URZ+0x30840], R0 ;  /* 0x03084000050095a7 */ /* 0x000f24000802007f */
[----:B----4-:R-:W-:Y:S05]  /*31b60*/  @!P1 BRA `(.L_x_1992) ;  /* 0xfffffffc00f09947 */ /* 0x010fea000383ffff */
[----:B------:R-:W-:Y:S05]  /*31b70*/  BRA `(.L_x_2182) ;  /* 0xffffffb000447947 */ /* 0x000fea000383ffff */
.L_x_1994:
[----:B----4-:R4:W0:Y:S02]  /*31b80*/  SYNCS.PHASECHK.TRANS64.TRYWAIT P1, [R3+URZ+0x30860], R2 ;  /* 0x03086002030075a7 */ /* 0x010824000802017f */
[----:B0-----:R-:W-:Y:S05]  /*31b90*/  @!P1 NANOSLEEP.SYNCS 0x989680 ;  /* 0x009896800000995d */ /* 0x001fea0003900000 */
[----:B------:R-:W0:Y:S02]  /*31ba0*/  @!P1 SYNCS.PHASECHK.TRANS64 P1, [R3+URZ+0x30860], R2 ;  /* 0x03086002030095a7 */ /* 0x000e24000802007f */
[----:B0-----:R-:W-:Y:S05]  /*31bb0*/  @!P1 BRA `(.L_x_1994) ;  /* 0xfffffffc00f09947 */ /* 0x001fea000383ffff */
[----:B------:R-:W-:Y:S05]  /*31bc0*/  BRA `(.L_x_2183) ;  /* 0xffffffb000407947 */ /* 0x000fea000383ffff */
.L_x_2184:
        /* <DEDUP_REMOVED lines=11> */
.L_x_15960:


//--------------------- .text._ZN7cutlass13device_kernelIN5flash11enable_sm90INS1_16FlashAttnFwdSm90INS1_25CollectiveMainloopFwdSm90ILi2EN4cute5tupleIJNS5_1CILi1EEES8_S8_EEENS6_IJNS7_ILi128EEENS7_ILi80EEENS7_ILi256EEEEEELi256ENS_10bfloat16_tEfNS_4arch4Sm90ELb1ELb0ELb0ELb0ELb1ELb0ELb0ELb1ELb1ELb1ELb1ELb0EEENS1_21CollectiveEpilogueFwdINS6_IJSA_SC_SB_EEES9_SE_SG_Li256ELb0ELb1ELb1ELb0EEENS1_19SingleTileSchedulerILb0ELb1ELb1ELi128EEEEEEEEEvNT_6ParamsE --------------------------
	.section	.text._ZN7cutlass13device_kernelIN5flash11enable_sm90INS1_16FlashAttnFwdSm90INS1_25CollectiveMainloopFwdSm90ILi2EN4cute5tupleIJNS5_1CILi1EEES8_S8_EEENS6_IJNS7_ILi128EEENS7_ILi80EEENS7_ILi256EEEEEELi256ENS_10bfloat16_tEfNS_4arch4Sm90ELb1ELb0ELb0ELb0ELb1ELb0ELb0ELb1ELb1ELb1ELb1ELb0EEENS1_21CollectiveEpilogueFwdINS6_IJSA_SC_SB_EEES9_SE_SG_Li256ELb0ELb1ELb1ELb0EEENS1_19SingleTileSchedulerILb0ELb1ELb1ELi128EEEEEEEEEvNT_6ParamsE,"ax",@progbits
	.align	128
.text._ZN7cutlass13device_kernelIN5flash11enable_sm90INS1_16FlashAttnFwdSm90INS1_25CollectiveMainloopFwdSm90ILi2EN4cute5tupleIJNS5_1CILi1EEES8_S8_EEENS6_IJNS7_ILi128EEENS7_ILi80EEENS7_ILi256EEEEEELi256ENS_10bfloat16_tEfNS_4arch4Sm90ELb1ELb0ELb0ELb0ELb1ELb0ELb0ELb1ELb1ELb1ELb1ELb0EEENS1_21CollectiveEpilogueFwdINS6_IJSA_SC_SB_EEES9_SE_SG_Li256ELb0ELb1ELb1ELb0EEENS1_19SingleTileSchedulerILb0ELb1ELb1ELi128EEEEEEEEEvNT_6ParamsE:
        .type           _ZN7cutlass13device_kernelIN5flash11enable_sm90INS1_16FlashAttnFwdSm90INS1_25CollectiveMainloopFwdSm90ILi2EN4cute5tupleIJNS5_1CILi1EEES8_S8_EEENS6_IJNS7_ILi128EEENS7_ILi80EEENS7_ILi256EEEEEELi256ENS_10bfloat16_tEfNS_4arch4Sm90ELb1ELb0ELb0ELb0ELb1ELb0ELb0ELb1ELb1ELb1ELb1ELb0EEENS1_21CollectiveEpilogueFwdINS6_IJSA_SC_SB_EEES9_SE_SG_Li256ELb0ELb1ELb1ELb0EEENS1_19SingleTileSchedulerILb0ELb1ELb1ELi128EEEEEEEEEvNT_6ParamsE,@function
        .size           _ZN7cutlass13device_kernelIN5flash11enable_sm90INS1_16FlashAttnFwdSm90INS1_25CollectiveMainloopFwdSm90ILi2EN4cute5tupleIJNS5_1CILi1EEES8_S8_EEENS6_IJNS7_ILi128EEENS7_ILi80EEENS7_ILi256EEEEEELi256ENS_10bfloat16_tEfNS_4arch4Sm90ELb1ELb0ELb0ELb0ELb1ELb0ELb0ELb1ELb1ELb1ELb1ELb0EEENS1_21CollectiveEpilogueFwdINS6_IJSA_SC_SB_EEES9_SE_SG_Li256ELb0ELb1ELb1ELb0EEENS1_19SingleTileSchedulerILb0ELb1ELb1ELi128EEEEEEEEEvNT_6ParamsE,(.L_x_15961 - _ZN7cutlass13device_kernelIN5flash11enable_sm90INS1_16FlashAttnFwdSm90INS1_25CollectiveMainloopFwdSm90ILi2EN4cute5tupleIJNS5_1CILi1EEES8_S8_EEENS6_IJNS7_ILi128EEENS7_ILi80EEENS7_ILi256EEEEEELi256ENS_10bfloat16_tEfNS_4arch4Sm90ELb1ELb0ELb0ELb0ELb1ELb0ELb0ELb1ELb1ELb1ELb1ELb0EEENS1_21CollectiveEpilogueFwdINS6_IJSA_SC_SB_EEES9_SE_SG_Li256ELb0ELb1ELb1ELb0EEENS1_19SingleTileSchedulerILb0ELb1ELb1ELi128EEEEEEEEEvNT_6ParamsE)
        .other          _ZN7cutlass13device_kernelIN5flash11enable_sm90INS1_16FlashAttnFwdSm90INS1_25CollectiveMainloopFwdSm90ILi2EN4cute5tupleIJNS5_1CILi1EEES8_S8_EEENS6_IJNS7_ILi128EEENS7_ILi80EEENS7_ILi256EEEEEELi256ENS_10bfloat16_tEfNS_4arch4Sm90ELb1ELb0ELb0ELb0ELb1ELb0ELb0ELb1ELb1ELb1ELb1ELb0EEENS1_21CollectiveEpilogueFwdINS6_IJSA_SC_SB_EEES9_SE_SG_Li256ELb0ELb1ELb1ELb0EEENS1_19SingleTileSchedulerILb0ELb1ELb1ELi128EEEEEEEEEvNT_6ParamsE,@"STO_CUDA_ENTRY STV_DEFAULT"
_ZN7cutlass13device_kernelIN5flash11enable_sm90INS1_16FlashAttnFwdSm90INS1_25CollectiveMainloopFwdSm90ILi2EN4cute5tupleIJNS5_1CILi1EEES8_S8_EEENS6_IJNS7_ILi128EEENS7_ILi80EEENS7_ILi256EEEEEELi256ENS_10bfloat16_tEfNS_4arch4Sm90ELb1ELb0ELb0ELb0ELb1ELb0ELb0ELb1ELb1ELb1ELb1ELb0EEENS1_21CollectiveEpilogueFwdINS6_IJSA_SC_SB_EEES9_SE_SG_Li256ELb0ELb1ELb1ELb0EEENS1_19SingleTileSchedulerILb0ELb1ELb1ELi128EEEEEEEEEvNT_6ParamsE:
        /* <DEDUP_REMOVED lines=45> */
.L_x_2185:
        /* <DEDUP_REMOVED lines=22> */
.L_x_2186:
        /* <DEDUP_REMOVED lines=18> */
.L_x_2187:
        /* <DEDUP_REMOVED lines=22> */
.L_x_2188:
        /* <DEDUP_REMOVED lines=23> */
.L_x_2189:
        /* <DEDUP_REMOVED lines=10> */
.L_x_2192:
        /* <DEDUP_REMOVED lines=19> */
[----:B------:R-:W1:Y:S01]  /*09f0*/  S2UR UR60, SR_CTAID.X ;  /* 0x00000000003c79c3 */ /* 0x000e620000002500 */
[----:B------:R-:W-:Y:S01]  /*0a00*/  ULDC UR4, c[0x0][0x448] ;  /* 0x0001120000047ab9 */ /* 0x000fe20000000800 */
[----:B------:R-:W-:Y:S01]  /*0a10*/  ULDC UR6, c[0x0][0x424] ;  /* 0x0001090000067ab9 */ /* 0x000fe20000000800 */
[----:B------:R-:W-:Y:S01]  /*0a20*/  UISETP.NE.AND UP1, UPT, UR4, 0x1, UPT ;  /* 0x000000010400788c */ /* 0x000fe2000bf25270 */
[----:B------:R-:W-:Y:S02]  /*0a30*/  ULDC UR7, c[0x0][0x288] ;  /* 0x0000a20000077ab9 */ /* 0x000fe40000000800 */
[----:B------:R-:W-:Y:S01]  /*0a40*/  ULDC.64 UR4, c[0x0][0x418] ;  /* 0x0001060000047ab9 */ /* 0x000fe20000000a00 */
[----:B------:R-:W-:Y:S02]  /*0a50*/  UIADD3 UR7, -UR7, 0x50, URZ ;  /* 0x0000005007077890 */ /* 0x000fe4000fffe13f */
[----:B------:R-:W-:Y:S02]  /*0a60*/  UISETP.NE.U32.AND UP0, UPT, UR4, URZ, UPT ;  /* 0x0000003f0400728c */ /* 0x000fe4000bf05070 */
[----:B------:R-:W-:-:S02]  /*0a70*/  UP2UR UR4, UPR, URZ, 0x2 ;  /* 0x000000023f047883 */ /* 0x000fc40008000000 */
[----:B------:R-:W-:Y:S01]  /*0a80*/  UISETP.NE.AND.EX UP0, UPT, UR5, URZ, UPT, UP0 ;  /* 0x0000003f0500728c */ /* 0x000fe2000bf05300 */
[----:B------:R-:W-:Y:S02]  /*0a90*/  ULDC UR8, c[0x0][0x2f0] ;  /* 0x0000bc0000087ab9 */ /* 0x000fe40000000800 */
[----:B------:R-:W-:Y:S01]  /*0aa0*/  @UP1 ULDC UR5, c[0x0][0x44c] ;  /* 0x0001130000051ab9 */ /* 0x000fe20000000800 */
[----:B------:R-:W-:Y:S01]  /*0ab0*/  IMAD.U32 R19, RZ, RZ, UR4 ;  /* 0x00000004ff137e24 */ /* 0x000fe2000f8e00ff */
[----:B------:R-:W-:Y:S01]  /*0ac0*/  USEL UR11, UR6, 0x1, UP0 ;  /* 0x00000001060b7887 */ /* 0x000fe20008000000 */
[----:B------:R-:W-:Y:S01]  /*0ad0*/  @UP1 ULDC UR10, c[0x0][0x450] ;  /* 0x00011400000a1ab9 */ /* 0x000fe20000000800 */
[----:B------:R-:W-:Y:S02]  /*0ae0*/  USHF.R.U32.HI UR12, URZ, 0x10, UR9 ;  /* 0x000000103f0c7899 */ /* 0x000fe40008011609 */
[----:B------:R-:W-:Y:S02]  /*0af0*/  UIMAD UR7, UR11, UR8, UR7 ;  /* 0x000000080b0772a4 */ /* 0x000fe4000f8e0207 */
[----:B------:R-:W-:Y:S01]  /*0b00*/  MOV R18, UR11 ;  /* 0x0000000b00127c02 */ /* 0x000fe20008000f00 */
[----:B-1----:R-:W-:-:S04]  /*0b10*/  USHF.L.U32 UR60, UR60, 0x7, URZ ;  /* 0x000000073c3c7899 */ /* 0x002fc8000800063f */
[----:B------:R-:W-:Y:S02]  /*0b20*/  @UP1 UIADD3 UR4, UR60, 0x7f, URZ ;  /* 0x0000007f3c041890 */ /* 0x000fe4000fffe03f */
[----:B------:R-:W-:Y:S02]  /*0b30*/  UIADD3 UR6, UR60, 0x7f, URZ ;  /* 0x0000007f3c067890 */ /* 0x000fe4000fffe03f */
[----:B------:R-:W-:Y:S02]  /*0b40*/  UIMAD.WIDE.U32 UR4, UR4, UR5, URZ ;  /* 0x00000005040472a5 */ /* 0x000fe4000f8e003f */
[----:B------:R-:W-:Y:S02]  /*0b50*/  UIMAD UR4, UR11, UR8, 0x4f ;  /* 0x0000004f0b0474a4 */ /* 0x000fe4000f8e0208 */
[----:B------:R-:W-:Y:S02]  /*0b60*/  @UP1 USHF.R.U32.HI UR6, URZ, UR10, UR5 ;  /* 0x0000000a3f061299 */ /* 0x000fe40008011605 */
[----:B------:R-:W-:-:S02]  /*0b70*/  UIMAD.WIDE UR4, UR4, 0x66666667, URZ ;  /* 0x66666667040478a5 */ /* 0x000fc4000f8e023f */
[----:B------:R-:W-:Y:S02]  /*0b80*/  UIADD3 UR6, UR7, UR6, URZ ;  /* 0x0000000607067290 */ /* 0x000fe4000fffe03f */
[----:B------:R-:W-:Y:S02]  /*0b90*/  USHF.R.U32.HI UR4, URZ, 0x1f, UR5 ;  /* 0x0000001f3f047899 */ /* 0x000fe40008011605 */
[----:B------:R-:W-:Y:S02]  /*0ba0*/  UIMAD.WIDE UR6, UR6, 0x66666667, URZ ;  /* 0x66666667060678a5 */ /* 0x000fe4000f8e023f */
[----:B------:R-:W-:Y:S02]  /*0bb0*/  ULEA.HI.SX32 UR4, UR5, UR4, 0x1b ;  /* 0x0000000405047291 */ /* 0x000fe4000f8fda3f */
[----:B------:R-:W-:-:S04]  /*0bc0*/  USHF.R.U32.HI UR6, URZ, 0x1f, UR7 ;  /* 0x0000001f3f067899 */ /* 0x000fc80008011607 */
[----:B------:R-:W-:Y:S02]  /*0bd0*/  ULEA.HI.SX32 UR6, UR7, UR6, 0x1b ;  /* 0x0000000607067291 */ /* 0x000fe4000f8fda3f */
[----:B------:R-:W-:Y:S02]  /*0be0*/  ULOP3.LUT UR7, UR9, 0xffff, URZ, 0xc0, !UPT ;  /* 0x0000ffff09077892 */ /* 0x000fe4000f8ec03f */
[----:B------:R-:W-:-:S04]  /*0bf0*/  UISETP.LT.AND UP0, UPT, UR4, UR6, UPT ;  /* 0x000000060400728c */ /* 0x000fc8000bf01270 */
[----:B------:R-:W-:Y:S02]  /*0c00*/  USEL UR11, UR4, UR6, UP0 ;  /* 0x00000006040b7287 */ /* 0x000fe40008000000 */
[----:B------:R-:W-:Y:S02]  /*0c10*/  UISETP.NE.AND UP0, UPT, UR12, URZ, UPT ;  /* 0x0000003f0c00728c */ /* 0x000fe4000bf05270 */
[----:B------:R-:W-:Y:S01]  /*0c20*/  UISETP.GE.AND UP1, UPT, UR11, 0x1, UPT ;  /* 0x000000010b00788c */ /* 0x000fe2000bf26270 */
[----:B------:R-:W-:-:S05]  /*0c30*/  UMOV UR4, URZ ;  /* 0x0000003f00047c82 */ /* 0x000fca0008000000 */
[----:B------:R-:W-:-:S03]  /*0c40*/  PLOP3.LUT P0, PT, PT, PT, UP1, 0x80, 0x0 ;  /* 0x000000000000781c */ /* 0x000fc60003f0f018 */
[----:B------:R-:W-:-:S10]  /*0c50*/  @!UP0 ULDC UR12, c[0x0][0x9f0] ;  /* 0x00027c00000c8ab9 */ /* 0x000fd40000000800 */
[----:B------:R-:W-:Y:S05]  /*0c60*/  @!P0 BRA `(.L_x_2194) ;  /* 0x0000000000848947 */ /* 0x000fea0003800000 */
[----:B------:R-:W-:Y:S01]  /*0c70*/  IMAD.U32 R3, RZ, RZ, UR12 ;  /* 0x0000000cff037e24 */ /* 0x000fe2000f8e00ff */
[----:B------:R-:W-:Y:S01]  /*0c80*/  UIADD3 UR6, UR12, -0x1, UR11 ;  /* 0xffffffff0c067890 */ /* 0x000fe2000fffe00b */
[----:B------:R-:W-:-:S03]  /*0c90*/  UMOV UR4, URZ ;  /* 0x0000003f00047c82 */ /* 0x000fc60008000000 */
[-C--:B------:R-:W-:Y:S02]  /*0ca0*/  IABS R0, R3.reuse ;  /* 0x0000000300007213 */ /* 0x080fe40000000000 */
[----:B------:R-:W-:Y:S01]  /*0cb0*/  IMAD.U32 R4, RZ, RZ, UR6 ;  /* 0x00000006ff047e24 */ /* 0x000fe2000f8e00ff */
[----:B------:R-:W-:Y:S01]  /*0cc0*/  IABS R5, R3 ;  /* 0x0000000300057213 */ /* 0x000fe20000000000 */
[----:B------:R-:W-:Y:S01]  /*0cd0*/  ULOP3.LUT UR6, UR6, UR12, URZ, 0x3c, !UPT ;  /* 0x0000000c06067292 */ /* 0x000fe2000f8e3c3f */
[----:B------:R-:W-:Y:S02]  /*0ce0*/  R2UR UR13, R0 ;  /* 0x00000000000d72ca */ /* 0x000fe400000e0000 */
[----:B------:R-:W-:-:S05]  /*0cf0*/  IABS R4, R4 ;  /* 0x0000000400047213 */ /* 0x000fca0000000000 */
[----:B------:R-:W-:-:S05]  /*0d00*/  IMAD.MOV.U32 R3, RZ, RZ, R4 ;  /* 0x000000ffff037224 */ /* 0x000fca00078e0004 */
[----:B------:R-:W-:Y:S01]  /*0d10*/  R2UR UR10, R3 ;  /* 0x00000000030a72ca */ /* 0x000fe200000e0000 */
[----:B------:R-:W1:Y:S08]  /*0d20*/  I2F.RP R0, UR13 ;  /* 0x0000000d00007d06 */ /* 0x000e700008209400 */
[----:B-1----:R-:W0:Y:S02]  /*0d30*/  MUFU.RCP R0, R0 ;  /* 0x0000000000007308 */ /* 0x002e240000001000 */
[----:B0-----:R-:W-:Y:S01]  /*0d40*/  VIADD R2, R0, 0xffffffe ;  /* 0x0ffffffe00027836 */ /* 0x001fe20000000000 */
[----:B------:R-:W-:-:S05]  /*0d50*/  IADD3 R0, RZ, -R5, RZ ;  /* 0x80000005ff007210 */ /* 0x000fca0007ffe0ff */
        /* <DEDUP_REMOVED lines=18> */
.L_x_2194:
[----:B------:R-:W-:Y:S01]  /*0e80*/  UIMAD UR6, UR7, UR4, URZ ;  /* 0x00000004070672a4 */ /* 0x000fe2000f8e023f */
[----:B------:R-:W-:Y:S01]  /*0e90*/  IMAD.U32 R0, RZ, RZ, UR11 ;  /* 0x0000000bff007e24 */ /* 0x000fe2000f8e00ff */
[----:B------:R-:W-:Y:S01]  /*0ea0*/  R2UR UR5, R18 ;  /* 0x00000000120572ca */ /* 0x000fe200000e0000 */
[----:B------:R-:W-:Y:S01]  /*0eb0*/  IMAD.U32 R3, RZ, RZ, UR4 ;  /* 0x00000004ff037e24 */ /* 0x000fe2000f8e00ff */
[----:B------:R-:W-:Y:S01]  /*0ec0*/  PLOP3.LUT P0, PT, PT, PT, PT, 0x80, 0x0 ;  /* 0x000000000000781c */ /* 0x000fe20003f0f070 */
[----:B------:R-:W-:Y:S01]  /*0ed0*/  VIADD R17, R25, 0xffffff80 ;  /* 0xffffff8019117836 */ /* 0x000fe20000000000 */
[----:B0-----:R-:W-:Y:S01]  /*0ee0*/  MOV R2, RZ ;  /* 0x000000ff00027202 */ /* 0x001fe20000000f00 */
[----:B------:R-:W-:Y:S01]  /*0ef0*/  IMAD.U32 R22, RZ, RZ, UR6 ;  /* 0x00000006ff167e24 */ /* 0x000fe2000f8e00ff */
[----:B------:R-:W-:Y:S02]  /*0f00*/  VIADDMNMX R0, R3, UR6, R0, PT ;  /* 0x0000000603007c46 */ /* 0x000fe4000b800100 */
[----:B------:R-:W-:-:S02]  /*0f10*/  CS2R R150, SRZ ;  /* 0x0000000000967805 */ /* 0x000fc4000001ff00 */
[----:B------:R-:W-:Y:S02]  /*0f20*/  CS2R R148, SRZ ;  /* 0x0000000000947805 */ /* 0x000fe4000001ff00 */
[----:B------:R-:W-:Y:S02]  /*0f30*/  CS2R R146, SRZ ;  /* 0x0000000000927805 */ /* 0x000fe4000001ff00 */
[----:B------:R-:W-:Y:S01]  /*0f40*/  R2UR UR61, R0 ;  /* 0x00000000003d72ca */ /* 0x000fe200000e0000 */
[----:B------:R-:W-:Y:S01]  /*0f50*/  IMAD.MOV.U32 R0, RZ, RZ, RZ ;  /* 0x000000ffff007224 */ /* 0x000fe200078e00ff */
[----:B------:R-:W-:Y:S01]  /*0f60*/  CS2R R144, SRZ ;  /* 0x0000000000907805 */ /* 0x000fe2000001ff00 */
[----:B------:R-:W-:Y:S01]  /*0f70*/  UIMAD UR4, UR5, UR8, URZ ;  /* 0x00000008050472a4 */ /* 0x000fe2000f8e023f */
[----:B------:R-:W-:Y:S02]  /*0f80*/  CS2R R142, SRZ ;  /* 0x00000000008e7805 */ /* 0x000fe4000001ff00 */
[----:B------:R-:W-:-:S02]  /*0f90*/  CS2R R140, SRZ ;  /* 0x00000000008c7805 */ /* 0x000fc4000001ff00 */
[----:B------:R-:W-:Y:S02]  /*0fa0*/  CS2R R138, SRZ ;  /* 0x00000000008a7805 */ /* 0x000fe4000001ff00 */
[----:B------:R-:W-:Y:S02]  /*0fb0*/  CS2R R136, SRZ ;  /* 0x0000000000887805 */ /* 0x000fe4000001ff00 */
[----:B------:R-:W-:Y:S01]  /*0fc0*/  CS2R R134, SRZ ;  /* 0x0000000000867805 */ /* 0x000fe2000001ff00 */
[----:B------:R-:W-:Y:S01]  /*0fd0*/  IMAD.U32 R152, RZ, RZ, UR4 ;  /* 0x00000004ff987e24 */ /* 0x000fe2000f8e00ff */
        /* <DEDUP_REMOVED lines=66> */
[----:B------:R-:W-:Y:S02]  /*1400*/  IMAD.U32 R16, RZ, RZ, UR8 ;  /* 0x00000008ff107e24 */ /* 0x000fe4000f8e00ff */
        /* <DEDUP_REMOVED lines=15> */
[----:B------:R-:W-:Y:S01]  /*1500*/  MOV R5, UR5 ;  /* 0x0000000500057c02 */ /* 0x000fe20008000f00 */
[----:B------:R-:W-:Y:S01]  /*1510*/  ULDC.64 UR4, c[0x4][0x140] ;  /* 0x0100500000047ab9 */ /* 0x000fe20000000a00 */
[----:B------:R-:W-:Y:S01]  /*1520*/  IMAD.U32 R10, RZ, RZ, UR6 ;  /* 0x00000006ff0a7e24 */ /* 0x000fe2000f8e00ff */
[----:B------:R-:W-:Y:S01]  /*1530*/  MOV R8, 0x70 ;  /* 0x0000007000087802 */ /* 0x000fe20000000f00 */
[----:B------:R-:W-:Y:S02]  /*1540*/  IMAD.U32 R6, RZ, RZ, UR4 ;  /* 0x00000004ff067e24 */ /* 0x000fe4000f8e00ff */
[----:B------:R-:W-:-:S02]  /*1550*/  IMAD.U32 R7, RZ, RZ, UR5 ;  /* 0x00000005ff077e24 */ /* 0x000fc4000f8e00ff */
[----:B------:R-:W-:Y:S02]  /*1560*/  IMAD.U32 R11, RZ, RZ, UR7 ;  /* 0x00000007ff0b7e24 */ /* 0x000fe4000f8e00ff */
[----:B------:R-:W-:Y:S02]  /*1570*/  IMAD.MOV.U32 R12, RZ, RZ, 0x1 ;  /* 0x00000001ff0c7424 */ /* 0x000fe400078e00ff */
[----:B0-----:R-:W-:-:S07]  /*1580*/  IMAD.MOV.U32 R13, RZ, RZ, RZ ;  /* 0x000000ffff0d7224 */ /* 0x001fce00078e00ff */
[----:B------:R-:W-:-:S07]  /*1590*/  LEPC R20, `(.L_x_2196) ;  /* 0x000000001014794e */ /* 0x000fce0000000000 */
[----:B-1----:R-:W-:Y:S05]  /*15a0*/  CALL.ABS.NOINC R2 ;  /* 0x0000000002007343 */ /* 0x002fea0003c00000 */
.L_x_2196:
[----:B------:R-:W-:Y:S02]  /*15b0*/  R2UR UR4, R16 ;  /* 0x00000000100472ca */ /* 0x000fe400000e0000 */
[----:B------:R-:W-:-:S11]  /*15c0*/  SHF.L.U32 R0, RZ, 0x1f, RZ ;  /* 0x0000001fff007819 */ /* 0x000fd600000006ff */
[----:B------:R-:W0:Y:S02]  /*15d0*/  SYNCS.PHASECHK.TRANS64.TRYWAIT P0, [UR4+0x38800], R0 ;  /* 0x03880000ff0075a7 */ /* 0x000e240008000144 */
[----:B0-----:R-:W-:Y:S05]  /*15e0*/  @!P0 BRA `(.L_x_2197) ;  /* 0x0000013400688947 */ /* 0x001fea0003800000 */
.L_x_2284:
[----:B------:R-:W2:Y:S02]  /*15f0*/  LDL R2, [R1+0x4] ;  /* 0x0000040001027983 */ /* 0x000ea40000100800 */
[----:B--2---:R-:W-:-:S13]  /*1600*/  R2UR UR4, R2 ;  /* 0x00000000020472ca */ /* 0x004fda00000e0000 */
[----:B------:R-:W-:-:S06]  /*1610*/  ULOP3.LUT UR4, UR4, 0x1, URZ, 0xfc, !UPT ;  /* 0x0000000104047892 */ /* 0x000fcc000f8efc3f */
[----:B------:R-:W-:-:S05]  /*1620*/  IMAD.U32 R2, RZ, RZ, UR4 ;  /* 0x00000004ff027e24 */ /* 0x000fca000f8e00ff */
[----:B------:R-:W-:-:S13]  /*1630*/  ISETP.NE.AND P0, PT, R2, 0x3, PT ;  /* 0x000000030200780c */ /* 0x000fda0003f05270 */
[----:B------:R-:W-:Y:S05]  /*1640*/  @!P0 BRA `(.L_x_2198) ;  /* 0x0000000000048947 */ /* 0x000fea0003800000 */
[----:B------:R-:W-:Y:S01]  /*1650*/  BPT.TRAP 0x1 ;  /* 0x000000040000795c */ /* 0x000fe20000300000 */
.L_x_2198:
[----:B------:R-:W-:-:S13]  /*1660*/  R2UR UR4, R16 ;  /* 0x00000000100472ca */ /* 0x000fda00000e0000 */
[----:B------:R1:W2:Y:S01]  /*1670*/  SYNCS.PHASECHK.TRANS64.TRYWAIT P1, [UR4+0x38830], R0 ;  /* 0x03883000ff0075a7 */ /* 0x0002a20008020144 */
[----:B------:R-:W-:Y:S05]  /*1680*/  @!P0 BRA `(.L_x_2199) ;  /* 0x0000000000048947 */ /* 0x000fea0003800000 */
[----:B------:R-:W-:Y:S01]  /*1690*/  BPT.TRAP 0x1 ;  /* 0x000000040000795c */ /* 0x000fe20000300000 */
.L_x_2199:
[----:B------:R-:W-:-:S05]  /*16a0*/  IMAD.U32 R4, RZ, RZ, UR36 ;  /* 0x00000024ff047e24 */ /* 0x000fca000f8e00ff */
[----:B------:R-:W-:Y:S01]  /*16b0*/  LOP3.LUT R4, R4, 0x10000, RZ, 0xfc, !PT ;  /* 0x0001000004047812 */ /* 0x000fe200078efcff */
[----:B--2---:R-:W-:Y:S06]  /*16c0*/  @P1 BRA `(.L_x_2200) ;  /* 0x00000000000c1947 */ /* 0x004fec0003800000 */
[----:B------:R-:W-:-:S13]  /*16d0*/  R2UR UR4, R16 ;  /* 0x00000000100472ca */ /* 0x000fda00000e0000 */
[----:B------:R-:W2:Y:S02]  /*16e0*/  SYNCS.PHASECHK.TRANS64.TRYWAIT P1, [UR4+0x38830], R0 ;  /* 0x03883000ff0075a7 */ /* 0x000ea40008020144 */
[----:B--2---:R-:W-:Y:S05]  /*16f0*/  @!P1 BRA `(.L_x_2201) ;  /* 0x0000013400409947 */ /* 0x004fea0003800000 */
.L_x_2200:
[----:B------:R-:W-:Y:S05]  /*1700*/  WARPSYNC.ALL ;  /* 0x0000000000007948 */ /* 0x000fea0003800000 */
[----:B------:R-:W-:Y:S02]  /*1710*/  MOV R5, 0x40000040 ;  /* 0x4000004000057802 */ /* 0x000fe40000000f00 */
        /* <DEDUP_REMOVED lines=18> */
[----:B------:R-:W-:Y:S01]  /*1840*/  R2UR UR21, R5 ;  /* 0x00000000051572ca */ /* 0x000fe200000e0000 */
[----:B------:R-:W-:Y:S01]  /*1850*/  IMAD.U32 R11, RZ, RZ, UR27 ;  /* 0x0000001bff0b7e24 */ /* 0x000fe2000f8e00ff */
[----:B------:R-:W-:Y:S01]  /*1860*/  R2UR UR4, R4 ;  /* 0x00000000040472ca */ /* 0x000fe200000e0000 */
[----:B------:R-:W-:Y:S01]  /*1870*/  ULOP3.LUT UR6, UR6, 0x3fff, URZ, 0xc0, !UPT ;  /* 0x00003fff06067892 */ /* 0x000fe2000f8ec03f */
[----:B------:R-:W-:Y:S01]  /*1880*/  UMOV UR31, 0x40000040 ;  /* 0x40000040001f7882 */ /* 0x000fe20000000000 */
[----:B------:R-:W-:-:S02]  /*1890*/  UMOV UR35, 0x40000040 ;  /* 0x4000004000237882 */ /* 0x000fc40000000000 */
[----:B------:R-:W-:Y:S01]  /*18a0*/  ULOP3.LUT UR24, UR6, 0x10000, URZ, 0xfc, !UPT ;  /* 0x0001000006187892 */ /* 0x000fe2000f8efc3f */
[----:B------:R-:W-:Y:S01]  /*18b0*/  UMOV UR39, 0x40000040 ;  /* 0x4000004000277882 */ /* 0x000fe20000000000 */
[----:B------:R-:W-:Y:S02]  /*18c0*/  UMOV UR43, 0x40000040 ;  /* 0x40000040002b7882 */ /* 0x000fe40000000000 */
[----:B------:R-:W-:Y:S02]  /*18d0*/  UIADD3 UR10, UR24, 0x80, URZ ;  /* 0x00000080180a7890 */ /* 0x000fe4000fffe03f */
[----:B------:R-:W-:Y:S02]  /*18e0*/  UIADD3 UR14, UR24, 0x100, URZ ;  /* 0x00000100180e7890 */ /* 0x000fe4000fffe03f */
[----:B------:R-:W-:Y:S01]  /*18f0*/  IMAD.U32 R15, RZ, RZ, UR24 ;  /* 0x00000018ff0f7e24 */ /* 0x000fe2000f8e00ff */
[----:B------:R-:W-:Y:S01]  /*1900*/  UMOV UR6, UR24 ;  /* 0x0000001800067c82 */ /* 0x000fe20008000000 */
[----:B------:R-:W-:Y:S01]  /*1910*/  UIADD3 UR18, UR24, 0x180, URZ ;  /* 0x0000018018127890 */ /* 0x000fe2000fffe03f */
[----:B------:R-:W-:Y:S01]  /*1920*/  HGMMA.64x16x16.F32.BF16 R56, gdesc[UR4], RZ, !UPT, gsb0 ;  /* 0x00200000043879f0 */ /* 0x000fe2000c0018ff */
[----:B------:R-:W-:Y:S01]  /*1930*/  UIADD3 UR22, UR24, 0x200, URZ ;  /* 0x0000020018167890 */ /* 0x000fe2000fffe03f */
[----:B------:R-:W-:Y:S01]  /*1940*/  R2UR UR6, R4 ;  /* 0x00000000040672ca */ /* 0x000fe200000e0000 */
[----:B------:R-:W-:Y:S01]  /*1950*/  UMOV UR5, 0x40000040 ;  /* 0x4000004000057882 */ /* 0x000fe20000000000 */
[----:B------:R-:W-:Y:S01]  /*1960*/  UIADD3 UR7, UR24, 0x204, URZ ;  /* 0x0000020418077890 */ /* 0x000fe2000fffe03f */
[----:B------:R-:W-:Y:S01]  /*1970*/  UMOV UR47, 0x40000040 ;  /* 0x40000040002f7882 */ /* 0x000fe20000000000 */
[----:B------:R-:W-:Y:S01]  /*1980*/  UMOV UR51, 0x40000040 ;  /* 0x4000004000337882 */ /* 0x000fe20000000000 */
[----:B------:R-:W-:Y:S01]  /*1990*/  UMOV UR55, 0x40000040 ;  /* 0x4000004000377882 */ /* 0x000fe20000000000 */
[----:B------:R-:W-:-:S07]  /*19a0*/  UMOV UR59, 0x40000040 ;  /* 0x40000040003b7882 */ /* 0x000fce0000000000 */
[----:B------:R-:W-:-:S07]  /*19b0*/  UIADD3 UR4, UR6, 0x2, URZ ;  /* 0x0000000206047890 */ /* 0x000fce000fffe03f */
[----:B------:R-:W-:Y:S01]  /*19c0*/  UMOV UR26, UR4 ;  /* 0x00000004001a7c82 */ /* 0x000fe20008000000 */
[----:B------:R-:W-:Y:S01]  /*19d0*/  UIADD3 UR4, UR24, 0x202, URZ ;  /* 0x0000020218047890 */ /* 0x000fe2000fffe03f */
[----:B------:R-:W-:Y:S01]  /*19e0*/  IMAD.U32 R10, RZ, RZ, UR26 ;  /* 0x0000001aff0a7e24 */ /* 0x000fe2000f8e00ff */
        /* <DEDUP_REMOVED lines=24> */
[----:B------:R-:W-:Y:S02]  /*1b70*/  UMOV UR23, 0x40000040 ;  /* 0x4000004000177882 */ /* 0x000fe40000000000 */
        /* <DEDUP_REMOVED lines=27> */
[----:B------:R-:W-:-:S06]  /*1d30*/  UMOV UR27, 0x40000040 ;  /* 0x40000040001b7882 */ /* 0x000fcc0000000000 */
        /* <DEDUP_REMOVED lines=55> */
[----:B------:R-:W-:Y:S01]  /*20b0*/  UMOV UR15, 0x40000040 ;  /* 0x40000040000f7882 */ /* 0x000fe20000000000 */
[----:B------:R-:W-:-:S04]  /*20c0*/  UMOV UR21, UR13 ;  /* 0x0000000d00157c82 */ /* 0x000fc80008000000 */
[----:B------:R-:W-:Y:S01]  /*20d0*/  UMOV UR20, UR12 ;  /* 0x0000000c00147c82 */ /* 0x000fe20008000000 */
        /* <DEDUP_REMOVED lines=14> */
[----:B------:R-:W-:Y:S02]  /*21c0*/  UMOV UR11, UR24 ;  /* 0x00000018000b7c82 */ /* 0x000fe40008000000 */
[----:B------:R-:W-:Y:S02]  /*21d0*/  UIADD3 UR14, UR11, 0x280, URZ ;  /* 0x000002800b0e7890 */ /* 0x000fe4000fffe03f */
[----:B------:R-:W-:Y:S02]  /*21e0*/  UIADD3 UR18, UR11, 0x300, URZ ;  /* 0x000003000b127890 */ /* 0x000fe4000fffe03f */
[----:B------:R-:W-:Y:S02]  /*21f0*/  UIADD3 UR22, UR11, 0x380, URZ ;  /* 0x000003800b167890 */ /* 0x000fe4000fffe03f */
        /* <DEDUP_REMOVED lines=8> */
[----:B------:R-:W-:Y:S02]  /*2280*/  UIADD3 UR54, UR11, 0x780, URZ ;  /* 0x000007800b367890 */ /* 0x000fe4000fffe03f */
[----:B------:R-:W-:Y:S02]  /*2290*/  UIADD3 UR10, UR11, 0x980, URZ ;  /* 0x000009800b0a7890 */ /* 0x000fe4000fffe03f */
        /* <DEDUP_REMOVED lines=34> */
[----:B------:R-:W-:Y:S01]  /*24c0*/  MOV R9, UR15 ;  /* 0x0000000f00097c02 */ /* 0x000fe20008000f00 */
        /* <DEDUP_REMOVED lines=345> */
.L_x_2202:
[----:B------:R-:W-:Y:S01]  /*3a60*/  LOP3.LUT R0, R65, 0xffffff80, RZ, 0xc0, !PT ;  /* 0xffffff8041007812 */ /* 0x000fe200078ec0ff */
[----:B------:R-:W-:Y:S01]  /*3a70*/  UMOV UR7, 0xffffffb0 ;  /* 0xffffffb000077882 */ /* 0x000fe20000000000 */
[----:B------:R-:W-:Y:S01]  /*3a80*/  R2UR UR6, R19 ;  /* 0x00000000130672ca */ /* 0x000fe200000e0000 */
[----:B------:R-:W-:Y:S01]  /*3a90*/  UIMAD UR7, UR61, UR7, 0x51 ;  /* 0x000000513d0774a4 */ /* 0x000fe2000f8e0207 */
[----:B------:R-:W-:Y:S01]  /*3aa0*/  LEA.HI R64, R64, R17, RZ, 0x2 ;  /* 0x0000001140407211 */ /* 0x000fe200078f10ff */
[----:B------:R-:W-:Y:S01]  /*3ab0*/  IMAD.IADD R0, R17, 0x1, -R0 ;  /* 0x0000000111007824 */ /* 0x000fe200078e0a00 */
[----:B------:R-:W-:Y:S01]  /*3ac0*/  LEA.HI R7, R66, R66, RZ, 0x1 ;  /* 0x0000004242077211 */ /* 0x000fe200078f08ff */
[----:B------:R-:W-:Y:S01]  /*3ad0*/  ULDC UR14, c[0x0][0x288] ;  /* 0x0000a200000e7ab9 */ /* 0x000fe20000000800 */
[----:B------:R-:W-:Y:S01]  /*3ae0*/  LOP3.LUT R64, R64, 0xfffffffc, RZ, 0xc0, !PT ;  /* 0xfffffffc40407812 */ /* 0x000fe200078ec0ff */
[----:B------:R-:W-:Y:S01]  /*3af0*/  UIADD3 UR18, UR61, -0x2, URZ ;  /* 0xfffffffe3d127890 */ /* 0x000fe2000fffe03f */
[----:B------:R-:W-:-:S02]  /*3b00*/  SHF.R.S32.HI R3, RZ, 0x1f, R0 ;  /* 0x0000001fff037819 */ /* 0x000fc40000011400 */
[----:B------:R-:W-:Y:S02]  /*3b10*/  CS2R R150, SRZ ;  /* 0x0000000000967805 */ /* 0x000fe4000001ff00 */
[----:B------:R-:W-:Y:S01]  /*3b20*/  LOP3.LUT R7, R7, 0x3fffffe, RZ, 0xc0, !PT ;  /* 0x03fffffe07077812 */ /* 0x000fe200078ec0ff */
[----:B------:R-:W-:Y:S01]  /*3b30*/  IMAD.IADD R64, R17, 0x1, -R64 ;  /* 0x0000000111407824 */ /* 0x000fe200078e0a40 */
[CC--:B------:R-:W-:Y:S01]  /*3b40*/  LEA.HI R2, R3.reuse, R0.reuse, RZ, 0x2 ;  /* 0x0000000003027211 */ /* 0x0c0fe200078f10ff */
[----:B------:R-:W-:Y:S01]  /*3b50*/  UISETP.NE.AND UP0, UPT, UR6, URZ, UPT ;  /* 0x0000003f0600728c */ /* 0x000fe2000bf05270 */
[----:B------:R-:W-:Y:S01]  /*3b60*/  LEA.HI R6, R3, R0, RZ, 0x5 ;  /* 0x0000000003067211 */ /* 0x000fe200078f28ff */
[----:B------:R-:W-:Y:S01]  /*3b70*/  IMAD.IADD R7, R66, 0x1, -R7 ;  /* 0x0000000142077824 */ /* 0x000fe200078e0a07 */
[--C-:B------:R-:W-:Y:S01]  /*3b80*/  SHF.R.S32.HI R3, RZ, 0x2, R2.reuse ;  /* 0x00000002ff037819 */ /* 0x100fe20000011402 */
[----:B------:R-:W-:Y:S01]  /*3b90*/  IMAD.U32 R212, RZ, RZ, UR18 ;  /* 0x00000012ffd47e24 */ /* 0x000fe2000f8e00ff */
[----:B------:R-:W-:-:S02]  /*3ba0*/  SHF.R.S32.HI R12, RZ, 0x1f, R2 ;  /* 0x0000001fff0c7819 */ /* 0x000fc40000011402 */
[----:B------:R-:W-:Y:S02]  /*3bb0*/  CS2R R148, SRZ ;  /* 0x0000000000947805 */ /* 0x000fe4000001ff00 */
[----:B------:R-:W-:Y:S02]  /*3bc0*/  SHF.R.S32.HI R6, RZ, 0x5, R6 ;  /* 0x00000005ff067819 */ /* 0x000fe40000011406 */
[----:B------:R-:W-:Y:S02]  /*3bd0*/  CS2R R146, SRZ ;  /* 0x0000000000927805 */ /* 0x000fe4000001ff00 */
[----:B------:R-:W-:Y:S02]  /*3be0*/  LEA.HI R12, R12, R3, RZ, 0x3 ;  /* 0x000000030c0c7211 */ /* 0x000fe400078f18ff */
[----:B------:R-:W-:Y:S02]  /*3bf0*/  CS2R R144, SRZ ;  /* 0x0000000000907805 */ /* 0x000fe4000001ff00 */
[----:B------:R-:W-:Y:S01]  /*3c00*/  LEA.HI R13, R64, R64, RZ, 0x1 ;  /* 0x00000040400d7211 */ /* 0x000fe200078f08ff */
[----:B------:R-:W-:Y:S01]  /*3c10*/  @UP0 ULDC UR6, c[0x0][0x44c] ;  /* 0x0001130000060ab9 */ /* 0x000fe20000000800 */
[----:B------:R-:W-:Y:S01]  /*3c20*/  LEA R6, R6, UR60, 0x4 ;  /* 0x0000003c06067c11 */ /* 0x000fe2000f8e20ff */
[----:B------:R-:W-:Y:S01]  /*3c30*/  @UP0 ULDC UR10, c[0x0][0x44c] ;  /* 0x00011300000a0ab9 */ /* 0x000fe20000000800 */
[----:B------:R-:W-:Y:S01]  /*3c40*/  LOP3.LUT R12, R12, 0xfffffff8, RZ, 0xc0, !PT ;  /* 0xfffffff80c0c7812 */ /* 0x000fe200078ec0ff */
[----:B------:R-:W-:Y:S01]  /*3c50*/  @UP0 ULDC UR15, c[0x0][0x450] ;  /* 0x00011400000f0ab9 */ /* 0x000fe20000000800 */
[----:B------:R-:W-:-:S02]  /*3c60*/  LOP3.LUT R13, R13, 0x1ffffffe, RZ, 0xc0, !PT ;  /* 0x1ffffffe0d0d7812 */ /* 0x000fc400078ec0ff */
[----:B------:R-:W-:Y:S02]  /*3c70*/  CS2R R142, SRZ ;  /* 0x00000000008e7805 */ /* 0x000fe4000001ff00 */
[----:B------:R-:W-:Y:S02]  /*3c80*/  IADD3 R6, R6, R3, -R12 ;  /* 0x0000000306067210 */ /* 0x000fe40007ffe80c */
[----:B------:R-:W-:Y:S02]  /*3c90*/  CS2R R140, SRZ ;  /* 0x00000000008c7805 */ /* 0x000fe4000001ff00 */
[----:B------:R-:W-:Y:S01]  /*3ca0*/  PLOP3.LUT P1, PT, PT, PT, UP0, 0x80, 0x0 ;  /* 0x000000000000781c */ /* 0x000fe20003f2f008 */
[----:B------:R-:W-:Y:S01]  /*3cb0*/  IMAD.IADD R13, R64, 0x1, -R13 ;  /* 0x00000001400d7824 */ /* 0x000fe200078e0a0d */
[----:B------:R-:W-:Y:S02]  /*3cc0*/  LEA R6, R7, R6, 0x6 ;  /* 0x0000000607067211 */ /* 0x000fe400078e30ff */
[----:B------:R-:W-:-:S02]  /*3cd0*/  CS2R R138, SRZ ;  /* 0x00000000008a7805 */ /* 0x000fc4000001ff00 */
[----:B------:R-:W-:Y:S02]  /*3ce0*/  PLOP3.LUT P2, PT, PT, PT, UP0, 0x80, 0x0 ;  /* 0x000000000000781c */ /* 0x000fe40003f4f008 */
[----:B------:R-:W-:Y:S02]  /*3cf0*/  CS2R R136, SRZ ;  /* 0x0000000000887805 */ /* 0x000fe4000001ff00 */
[----:B------:R-:W-:Y:S01]  /*3d00*/  R2UR UR22, R152 ;  /* 0x00000000981672ca */ /* 0x000fe200000e0000 */
[----:B------:R-:W-:Y:S01]  /*3d10*/  IMAD R14, R13, 0x8, R6 ;  /* 0x000000080d0e7824 */ /* 0x000fe200078e0206 */
[----:B------:R-:W-:Y:S01]  /*3d20*/  LOP3.LUT R17, R2, 0x7ffffffc, RZ, 0xc0, !PT ;  /* 0x7ffffffc02117812 */ /* 0x000fe200078ec0ff */
[----:B------:R-:W-:Y:S01]  /*3d30*/  IMAD.U32 R2, RZ, RZ, UR7 ;  /* 0x00000007ff027e24 */ /* 0x000fe2000f8e00ff */
[----:B------:R-:W-:Y:S01]  /*3d40*/  R2UR UR11, R16 ;  /* 0x00000000100b72ca */ /* 0x000fe200000e0000 */
[----:B------:R-:W-:Y:S01]  /*3d50*/  IMAD.MOV.U32 R3, RZ, RZ, R14 ;  /* 0x000000ffff037224 */ /* 0x000fe200078e000e */
[----:B------:R-:W-:Y:S01]  /*3d60*/  R2UR UR19, R22 ;  /* 0x00000000161372ca */ /* 0x000fe200000e0000 */
[----:B------:R-:W-:Y:S01]  /*3d70*/  @P1 IMAD.HI.U32 R6, R14, UR6, RZ ;  /* 0x000000060e061c27 */ /* 0x000fe2000f8e00ff */
[----:B------:R-:W-:Y:S01]  /*3d80*/  @UP0 ULDC UR6, c[0x0][0x450] ;  /* 0x0001140000060ab9 */ /* 0x000fe20000000800 */
[----:B------:R-:W-:-:S02]  /*3d90*/  CS2R R134, SRZ ;  /* 0x0000000000867805 */ /* 0x000fc4000001ff00 */
[----:B------:R-:W-:Y:S01]  /*3da0*/  CS2R R132, SRZ ;  /* 0x0000000000847805 */ /* 0x000fe2000001ff00 */
[----:B------:R-:W-:Y:S01]  /*3db0*/  IMAD.IADD R17, R0, 0x1, -R17 ;  /* 0x0000000100117824 */ /* 0x000fe200078e0a11 */
[----:B------:R-:W-:Y:S01]  /*3dc0*/  @P2 SHF.R.U32.HI R3, RZ, UR6, R6 ;  /* 0x00000006ff032c19 */ /* 0x000fe20008011606 */
[----:B------:R-:W-:Y:S02]  /*3dd0*/  UIMAD UR6, UR61, -0x50, UR22 ;  /* 0xffffffb03d0678a4 */ /* 0x000fe4000f8e0216 */
[----:B------:R-:W-:Y:S01]  /*3de0*/  IMAD.U32 R7, RZ, RZ, UR22 ;  /* 0x00000016ff077e24 */ /* 0x000fe2000f8e00ff */
[----:B------:R-:W-:Y:S01]  /*3df0*/  CS2R R130, SRZ ;  /* 0x0000000000827805 */ /* 0x000fe2000001ff00 */
[----:B------:R-:W-:Y:S01]  /*3e00*/  IMAD R2, R17, -0x2, R2 ;  /* 0xfffffffe11027824 */ /* 0x000fe200078e0202 */
[----:B------:R-:W0:Y:S01]  /*3e10*/  SHFL.IDX PT, R6, R3, 0x1, 0x1c1f ;  /* 0x003c1f0003067f89 */ /* 0x000e2200000e0000 */
[----:B------:R-:W-:Y:S01]  /*3e20*/  UIADD3 UR6, UR6, 0x50, URZ ;  /* 0x0000005006067890 */ /* 0x000fe2000fffe03f */
[----:B------:R-:W-:Y:S01]  /*3e30*/  CS2R R128, SRZ ;  /* 0x0000000000807805 */ /* 0x000fe2000001ff00 */
[----:B------:R-:W-:Y:S01]  /*3e40*/  UIADD3 UR7, UR11, 0x38840, URZ ;  /* 0x000388400b077890 */ /* 0x000fe2000fffe03f */
[----:B------:R-:W-:Y:S01]  /*3e50*/  IADD3 R7, R2, -UR14, R7 ;  /* 0x8000000e02077c10 */ /* 0x000fe2000fffe007 */
[----:B------:R-:W-:Y:S01]  /*3e60*/  UIMAD.WIDE.U32 UR10, UR60, UR10, URZ ;  /* 0x0000000a3c0a72a5 */ /* 0x000fe2000f8e003f */
[----:B------:R-:W-:-:S02]  /*3e70*/  CS2R R126, SRZ ;  /* 0x00000000007e7805 */ /* 0x000fc4000001ff00 */
[----:B------:R-:W-:Y:S01]  /*3e80*/  MOV R0, UR6 ;  /* 0x0000000600007c02 */ /* 0x000fe20008000f00 */
[----:B------:R-:W-:Y:S01]  /*3e90*/  ULDC UR6, c[0x0][0x988] ;  /* 0x0002620000067ab9 */ /* 0x000fe20000000800 */
[----:B------:R-:W-:Y:S01]  /*3ea0*/  @UP0 USHF.R.U32.HI UR60, URZ, UR15, UR11 ;  /* 0x0000000f3f3c0299 */ /* 0x000fe2000801160b */
[----:B------:R-:W-:Y:S01]  /*3eb0*/  CS2R R124, SRZ ;  /* 0x00000000007c7805 */ /* 0x000fe2000001ff00 */
[----:B------:R-:W-:Y:S01]  /*3ec0*/  UMOV UR61, URZ ;  /* 0x0000003f003d7c82 */ /* 0x000fe20008000000 */
[----:B------:R-:W-:Y:S01]  /*3ed0*/  IMAD R0, R17, -0x2, R0 ;  /* 0xfffffffe11007824 */ /* 0x000fe200078e0200 */
[----:B------:R-:W-:Y:S01]  /*3ee0*/  UIADD3 UR10, UR60, -UR14, UR22 ;  /* 0x8000000e3c0a7290 */ /* 0x000fe2000fffe016 */
[----:B------:R-:W1:Y:S01]  /*3ef0*/  S2UR UR22, SR_CgaCtaId ;  /* 0x00000000001679c3 */ /* 0x000e620000008800 */
[----:B------:R-:W-:Y:S02]  /*3f00*/  CS2R R122, SRZ ;  /* 0x00000000007a7805 */ /* 0x000fe4000001ff00 */
[----:B------:R-:W-:Y:S01]  /*3f10*/  CS2R R120, SRZ ;  /* 0x0000000000787805 */ /* 0x000fe2000001ff00 */
[----:B------:R-:W-:Y:S01]  /*3f20*/  UIMAD.WIDE UR10, UR10, 0x66666667, URZ ;  /* 0x666666670a0a78a5 */ /* 0x000fe2000f8e023f */
[----:B------:R-:W-:-:S02]  /*3f30*/  CS2R R118, SRZ ;  /* 0x0000000000767805 */ /* 0x000fc4000001ff00 */
[----:B------:R-:W-:Y:S02]  /*3f40*/  CS2R R116, SRZ ;  /* 0x0000000000747805 */ /* 0x000fe4000001ff00 */
[----:B------:R-:W-:Y:S01]  /*3f50*/  CS2R R114, SRZ ;  /* 0x0000000000727805 */ /* 0x000fe2000001ff00 */
[----:B------:R-:W-:Y:S01]  /*3f60*/  USHF.R.U32.HI UR10, URZ, 0x1f, UR11 ;  /* 0x0000001f3f0a7899 */ /* 0x000fe2000801160b */
[----:B------:R-:W-:Y:S02]  /*3f70*/  CS2R R112, SRZ ;  /* 0x0000000000707805 */ /* 0x000fe4000001ff00 */
[----:B------:R-:W-:Y:S02]  /*3f80*/  CS2R R110, SRZ ;  /* 0x00000000006e7805 */ /* 0x000fe4000001ff00 */
[----:B0-----:R-:W-:Y:S01]  /*3f90*/  VIADDMNMX R6, R6, R7, R0, PT ;  /* 0x0000000706067246 */ /* 0x001fe20003800100 */
[----:B------:R-:W-:Y:S01]  /*3fa0*/  ULEA.HI.SX32 UR10, UR11, UR10, 0x1b ;  /* 0x0000000a0b0a7291 */ /* 0x000fe2000f8fda3f */
[----:B------:R-:W-:-:S02]  /*3fb0*/  CS2R R108, SRZ ;  /* 0x00000000006c7805 */ /* 0x000fc4000001ff00 */
[----:B------:R-:W-:Y:S02]  /*3fc0*/  CS2R R106, SRZ ;  /* 0x00000000006a7805 */ /* 0x000fe4000001ff00 */
[C---:B------:R-:W-:Y:S01]  /*3fd0*/  ISETP.GT.AND P1, PT, R6.reuse, RZ, PT ;  /* 0x000000ff0600720c */ /* 0x040fe20003f24270 */
[----:B------:R-:W-:Y:S01]  /*3fe0*/  UISETP.LT.AND UP0, UPT, UR19, UR10, UPT ;  /* 0x0000000a1300728c */ /* 0x000fe2000bf01270 */
[C---:B------:R-:W-:Y:S02]  /*3ff0*/  ISETP.GT.AND P2, PT, R6.reuse, 0x1, PT ;  /* 0x000000010600780c */ /* 0x040fe40003f44270 */
[----:B------:R-:W-:Y:S02]  /*4000*/  CS2R R104, SRZ ;  /* 0x0000000000687805 */ /* 0x000fe4000001ff00 */
[----:B------:R-:W-:Y:S01]  /*4010*/  ISETP.GT.AND P3, PT, R6, 0x8, PT ;  /* 0x000000080600780c */ /* 0x000fe20003f64270 */
[----:B------:R-:W-:Y:S01]  /*4020*/  USEL UR11, UR19, UR10, !UP0 ;  /* 0x0000000a130b7287 */ /* 0x000fe2000c000000 */
[----:B------:R-:W-:-:S02]  /*4030*/  FSEL R58, R58, -INF , P1 ;  /* 0xff8000003a3a7808 */ /* 0x000fc40000800000 */
[----:B------:R-:W-:Y:S02]  /*4040*/  CS2R R102, SRZ ;  /* 0x0000000000667805 */ /* 0x000fe4000001ff00 */
[----:B------:R-:W-:Y:S01]  /*4050*/  FSEL R59, R59, -INF , P2 ;  /* 0xff8000003b3b7808 */ /* 0x000fe20001000000 */
[----:B------:R-:W-:Y:S01]  /*4060*/  UISETP.GE.AND UP0, UPT, UR18, UR11, UPT ;  /* 0x0000000b1200728c */ /* 0x000fe2000bf06270 */
[----:B------:R-:W-:Y:S01]  /*4070*/  ISETP.GT.AND P1, PT, R6, 0x9, PT ;  /* 0x000000090600780c */ /* 0x000fe20003f24270 */
[----:B-1----:R-:W-:Y:S01]  /*4080*/  UPRMT UR7, UR22, 0x654, UR7 ;  /* 0x0000065416077896 */ /* 0x002fe20008000007 */
[----:B------:R-:W-:Y:S02]  /*4090*/  FSEL R62, R62, -INF , P3 ;  /* 0xff8000003e3e7808 */ /* 0x000fe40001800000 */
[----:B------:R-:W-:Y:S02]  /*40a0*/  CS2R R100, SRZ ;  /* 0x0000000000647805 */ /* 0x000fe4000001ff00 */
[----:B------:R-:W-:-:S02]  /*40b0*/  FMNMX.FTZ R13, R58, R59, !PT ;  /* 0x0000003b3a0d7209 */ /* 0x000fc40007810000 */
[----:B------:R-:W-:Y:S02]  /*40c0*/  CS2R R98, SRZ ;  /* 0x0000000000627805 */ /* 0x000fe4000001ff00 */
[----:B------:R-:W-:Y:S02]  /*40d0*/  ISETP.GT.AND P2, PT, R6, 0x10, PT ;  /* 0x000000100600780c */ /* 0x000fe40003f44270 */
[----:B------:R-:W-:Y:S02]  /*40e0*/  CS2R R96, SRZ ;  /* 0x0000000000607805 */ /* 0x000fe4000001ff00 */
[----:B------:R-:W-:Y:S02]  /*40f0*/  FSEL R63, R63, -INF , P1 ;  /* 0xff8000003f3f7808 */ /* 0x000fe40000800000 */
[----:B------:R-:W-:Y:S02]  /*4100*/  CS2R R94, SRZ ;  /* 0x00000000005e7805 */ /* 0x000fe4000001ff00 */
[----:B------:R-:W-:Y:S01]  /*4110*/  FMNMX.FTZ R2, R62, R13, !PT ;  /* 0x0000000d3e027209 */ /* 0x000fe20007810000 */
[----:B------:R-:W-:Y:S01]  /*4120*/  SYNCS.ARRIVE.TRANS64.RED.A1T0 RZ, [UR7], RZ ;  /* 0x000000ffffff79a7 */ /* 0x000fe20008100407 */
[----:B------:R-:W-:Y:S01]  /*4130*/  ISETP.GT.AND P1, PT, R6, 0x11, PT ;  /* 0x000000110600780c */ /* 0x000fe20003f24270 */
[----:B------:R-:W-:Y:S01]  /*4140*/  UMOV UR7, URZ ;  /* 0x0000003f00077c82 */ /* 0x000fe20008000000 */
[----:B------:R-:W-:-:S02]  /*4150*/  FSEL R50, R50, -INF , P2 ;  /* 0xff80000032327808 */ /* 0x000fc40001000000 */
[----:B------:R-:W-:Y:S02]  /*4160*/  CS2R R92, SRZ ;  /* 0x00000000005c7805 */ /* 0x000fe4000001ff00 */
[----:B------:R-:W-:Y:S02]  /*4170*/  FMNMX.FTZ R13, R63, R2, !PT ;  /* 0x000000023f0d7209 */ /* 0x000fe40007810000 */
[----:B------:R-:W-:Y:S02]  /*4180*/  CS2R R90, SRZ ;  /* 0x00000000005a7805 */ /* 0x000fe4000001ff00 */
[----:B------:R-:W-:Y:S02]  /*4190*/  ISETP.GT.AND P2, PT, R6, 0x18, PT ;  /* 0x000000180600780c */ /* 0x000fe40003f44270 */
[----:B------:R-:W-:Y:S02]  /*41a0*/  CS2R R88, SRZ ;  /* 0x0000000000587805 */ /* 0x000fe4000001ff00 */
        /* <DEDUP_REMOVED lines=25> */
[----:B------:R-:W-:Y:S02]  /*4340*/  FMNMX.FTZ R2, R42, R13, !PT ;  /* 0x0000000d2a027209 */ /* 0x000fe40007810000 */
[----:B------:R-:W-:Y:S02]  /*4350*/  ISETP.GT.AND P1, PT, R6, 0x29, PT ;  /* 0x000000290600780c */ /* 0x000fe40003f24270 */
[----:B------:R-:W-:Y:S02]  /*4360*/  FSEL R46, R46, -INF , P2 ;  /* 0xff8000002e2e7808 */ /* 0x000fe40001000000 */
[----:B------:R-:W-:Y:S02]  /*4370*/  FMNMX.FTZ R13, R43, R2, !PT ;  /* 0x000000022b0d7209 */ /* 0x000fe40007810000 */
[----:B------:R-:W-:Y:S02]  /*4380*/  ISETP.GT.AND P2, PT, R6, 0x30, PT ;  /* 0x000000300600780c */ /* 0x000fe40003f44270 */
        /* <DEDUP_REMOVED lines=20> */
[----:B------:R-:W-:Y:S02]  /*44d0*/  FSEL R30, R30, -INF , P2 ;  /* 0xff8000001e1e7808 */ /* 0x000fe40001000000 */
[----:B------:R-:W-:Y:S02]  /*44e0*/  FMNMX.FTZ R13, R27, R2, !PT ;  /* 0x000000021b0d7209 */ /* 0x000fe40007810000 */
[----:B------:R-:W-:Y:S02]  /*44f0*/  ISETP.GT.AND P1, PT, R6, 0x49, PT ;  /* 0x000000490600780c */ /* 0x000fe40003f24270 */
[----:B------:R-:W-:Y:S02]  /*4500*/  FMNMX.FTZ R2, R30, R13, !PT ;  /* 0x0000000d1e027209 */ /* 0x000fe40007810000 */
[----:B------:R-:W-:-:S02]  /*4510*/  FSEL R31, R31, -INF , P1 ;  /* 0xff8000001f1f7808 */ /* 0x000fc40000800000 */
[----:B------:R-:W-:Y:S02]  /*4520*/  MOV R213, UR11 ;  /* 0x0000000b00d57c02 */ /* 0x000fe40008000f00 */
[----:B------:R-:W-:Y:S02]  /*4530*/  FMNMX.FTZ R6, R31, R2, !PT ;  /* 0x000000021f067209 */ /* 0x000fe40007810000 */
[----:B------:R-:W0:Y:S04]  /*4540*/  SHFL.IDX PT, R2, R3, RZ, 0x1c1f ;  /* 0x001c1fff03027589 */ /* 0x000e2800000e0000 */
[----:B------:R-:W1:Y:S01]  /*4550*/  SHFL.BFLY PT, R13, R6, 0x2, 0x1f ;  /* 0x0c401f00060d7f89 */ /* 0x000e6200000e0000 */
[----:B0-----:R-:W-:-:S04]  /*4560*/  VIADDMNMX R2, R2, R7, R0, PT ;  /* 0x0000000702027246 */ /* 0x001fc80003800100 */
[C---:B------:R-:W-:Y:S02]  /*4570*/  ISETP.GT.AND P1, PT, R2.reuse, RZ, PT ;  /* 0x000000ff0200720c */ /* 0x040fe40003f24270 */
[C---:B------:R-:W-:Y:S02]  /*4580*/  ISETP.GT.AND P2, PT, R2.reuse, 0x1, PT ;  /* 0x000000010200780c */ /* 0x040fe40003f44270 */
[----:B------:R-:W-:Y:S02]  /*4590*/  ISETP.GT.AND P3, PT, R2, 0x8, PT ;  /* 0x000000080200780c */ /* 0x000fe40003f64270 */
[----:B------:R-:W-:Y:S02]  /*45a0*/  FSEL R56, R56, -INF , P1 ;  /* 0xff80000038387808 */ /* 0x000fe40000800000 */
[----:B------:R-:W-:Y:S02]  /*45b0*/  FSEL R57, R57, -INF , P2 ;  /* 0xff80000039397808 */ /* 0x000fe40001000000 */
[----:B------:R-:W-:-:S02]  /*45c0*/  ISETP.GT.AND P1, PT, R2, 0x9, PT ;  /* 0x000000090200780c */ /* 0x000fc40003f24270 */
[----:B------:R-:W-:Y:S02]  /*45d0*/  FSEL R60, R60, -INF , P3 ;  /* 0xff8000003c3c7808 */ /* 0x000fe40001800000 */
[----:B------:R-:W-:Y:S02]  /*45e0*/  FMNMX.FTZ R3, R56, R57, !PT ;  /* 0x0000003938037209 */ /* 0x000fe40007810000 */
[----:B------:R-:W-:Y:S02]  /*45f0*/  FSEL R61, R61, -INF , P1 ;  /* 0xff8000003d3d7808 */ /* 0x000fe40000800000 */
[----:B------:R-:W-:Y:S02]  /*4600*/  ISETP.GT.AND P1, PT, R2, 0x10, PT ;  /* 0x000000100200780c */ /* 0x000fe40003f24270 */
[----:B------:R-:W-:Y:S02]  /*4610*/  FMNMX.FTZ R0, R60, R3, !PT ;  /* 0x000000033c007209 */ /* 0x000fe40007810000 */
        /* <DEDUP_REMOVED lines=45> */
[----:B-1----:R-:W-:Y:S02]  /*48f0*/  FMNMX.FTZ R13, R6, R13, !PT ;  /* 0x0000000d060d7209 */ /* 0x002fe40007810000 */
[----:B------:R-:W-:Y:S02]  /*4900*/  FSEL R29, R29, -INF , P2 ;  /* 0xff8000001d1d7808 */ /* 0x000fe40001000000 */
[----:B------:R-:W-:Y:S01]  /*4910*/  FMNMX.FTZ R0, R28, R7, !PT ;  /* 0x000000071c007209 */ /* 0x000fe20007810000 */
[----:B------:R-:W0:Y:S03]  /*4920*/  SHFL.BFLY PT, R12, R13, 0x1, 0x1f ;  /* 0x0c201f000d0c7f89 */ /* 0x000e2600000e0000 */
[----:B------:R-:W-:-:S05]  /*4930*/  FMNMX.FTZ R0, R29, R0, !PT ;  /* 0x000000001d007209 */ /* 0x000fca0007810000 */
[----:B------:R-:W1:Y:S01]  /*4940*/  SHFL.BFLY PT, R7, R0, 0x2, 0x1f ;  /* 0x0c401f0000077f89 */ /* 0x000e6200000e0000 */
[----:B0-----:R-:W-:-:S04]  /*4950*/  FMNMX.FTZ R3, R13, R12, !PT ;  /* 0x0000000c0d037209 */ /* 0x001fc80007810000 */
[C---:B------:R-:W-:Y:S01]  /*4960*/  FSETP.NEU.FTZ.AND P4, PT, R3.reuse, -INF , PT ;  /* 0xff8000000300780b */ /* 0x040fe20003f9d000 */
[----:B------:R-:W-:Y:S01]  /*4970*/  FMUL.FTZ R6, R3, UR6 ;  /* 0x0000000603067c20 */ /* 0x000fe20008410000 */
[----:B-1----:R-:W-:-:S04]  /*4980*/  FMNMX.FTZ R7, R0, R7, !PT ;  /* 0x0000000700077209 */ /* 0x002fc80007810000 */
[----:B------:R-:W-:Y:S02]  /*4990*/  FSEL R12, R6, RZ, P4 ;  /* 0x000000ff060c7208 */ /* 0x000fe40002000000 */
[----:B------:R-:W0:Y:S03]  /*49a0*/  SHFL.BFLY PT, R6, R7, 0x1, 0x1f ;  /* 0x0c201f0007067f89 */ /* 0x000e2600000e0000 */
        /* <DEDUP_REMOVED lines=22> */
[----:B0-----:R-:W-:Y:S01]  /*4b10*/  FMNMX.FTZ R6, R7, R6, !PT ;  /* 0x0000000607067209 */ /* 0x001fe20007810000 */
[----:B------:R-:W-:Y:S03]  /*4b20*/  MUFU.EX2 R62, R62 ;  /* 0x0000003e003e7308 */ /* 0x000fe60000000800 */
[C---:B------:R-:W-:Y:S01]  /*4b30*/  FSETP.NEU.FTZ.AND P1, PT, R6.reuse, -INF , PT ;  /* 0xff8000000600780b */ /* 0x040fe20003f3d000 */
[----:B------:R-:W-:-:S04]  /*4b40*/  FMUL.FTZ R0, R6, UR6 ;  /* 0x0000000606007c20 */ /* 0x000fc80008410000 */
[----:B------:R-:W0:Y:S01]  /*4b50*/  MUFU.EX2 R63, R63 ;  /* 0x0000003f003f7308 */ /* 0x000e220000000800 */
[----:B------:R-:W-:Y:S02]  /*4b60*/  FSEL R0, R0, RZ, P1 ;  /* 0x000000ff00007208 */ /* 0x000fe40000800000 */
[----:B------:R-:W-:Y:S02]  /*4b70*/  PLOP3.LUT P1, PT, PT, PT, UP0, 0x80, 0x0 ;  /* 0x000000000000781c */ /* 0x000fe40003f2f008 */
        /* <DEDUP_REMOVED lines=24> */
[----:B0-----:R-:W-:-:S07]  /*4d00*/  F2FP.BF16.F32.PACK_AB R211, R63, R62 ;  /* 0x0000003e3fd3723e */ /* 0x001fce00000010ff */
[----:B------:R-:W0:Y:S01]  /*4d10*/  MUFU.EX2 R61, R61 ;  /* 0x0000003d003d7308 */ /* 0x000e220000000800 */
[----:B-1----:R-:W-:Y:S01]  /*4d20*/  FADD.FTZ R7, R56, R57 ;  /* 0x0000003938077221 */ /* 0x002fe20000010000 */
[----:B------:R-:W-:Y:S02]  /*4d30*/  F2FP.BF16.F32.PACK_AB R208, R57, R56 ;  /* 0x0000003839d0723e */ /* 0x000fe400000010ff */
[----:B------:R-:W-:-:S04]  /*4d40*/  CS2R R56, SRZ ;  /* 0x0000000000387805 */ /* 0x000fc8000001ff00 */
[----:B------:R-:W1:Y:S01]  /*4d50*/  MUFU.EX2 R48, R48 ;  /* 0x0000003000307308 */ /* 0x000e620000000800 */
[----:B--2---:R-:W-:Y:S01]  /*4d60*/  FADD.FTZ R2, R60, R7 ;  /* 0x000000073c027221 */ /* 0x004fe20000010000 */
[----:B------:R-:W-:Y:S01]  /*4d70*/  FADD.FTZ R7, R58, R59 ;  /* 0x0000003b3a077221 */ /* 0x000fe20000010000 */
[----:B------:R-:W-:-:S05]  /*4d80*/  CS2R R58, SRZ ;  /* 0x00000000003a7805 */ /* 0x000fca000001ff00 */
[----:B------:R-:W2:Y:S01]  /*4d90*/  MUFU.EX2 R49, R49 ;  /* 0x0000003100317308 */ /* 0x000ea20000000800 */
[C---:B0-----:R-:W-:Y:S01]  /*4da0*/  FADD.FTZ R13, R61.reuse, R2 ;  /* 0x000000023d0d7221 */ /* 0x041fe20000010000 */
[----:B------:R-:W-:Y:S01]  /*4db0*/  FADD.FTZ R2, R62, R7 ;  /* 0x000000073e027221 */ /* 0x000fe20000010000 */
[----:B------:R-:W-:Y:S02]  /*4dc0*/  F2FP.BF16.F32.PACK_AB R210, R61, R60 ;  /* 0x0000003c3dd2723e */ /* 0x000fe400000010ff */
[----:B------:R-:W-:Y:S01]  /*4dd0*/  CS2R R60, SRZ ;  /* 0x00000000003c7805 */ /* 0x000fe2000001ff00 */
[----:B------:R-:W-:Y:S01]  /*4de0*/  FADD.FTZ R7, R63, R2 ;  /* 0x000000023f077221 */ /* 0x000fe20000010000 */
[----:B------:R-:W-:Y:S01]  /*4df0*/  CS2R R62, SRZ ;  /* 0x00000000003e7805 */ /* 0x000fe2000001ff00 */
[----:B------:R-:W0:Y:S01]  /*4e00*/  MUFU.EX2 R50, R50 ;  /* 0x0000003200327308 */ /* 0x000e220000000800 */
[----:B-1----:R-:W-:-:S07]  /*4e10*/  FADD.FTZ R20, R48, R13 ;  /* 0x0000000d30147221 */ /* 0x002fce0000010000 */
[----:B------:R-:W1:Y:S01]  /*4e20*/  MUFU.EX2 R52, R52 ;  /* 0x0000003400347308 */ /* 0x000e620000000800 */
[C---:B--2---:R-:W-:Y:S01]  /*4e30*/  FADD.FTZ R13, R49.reuse, R20 ;  /* 0x00000014310d7221 */ /* 0x044fe20000010000 */
[----:B------:R-:W-:Y:S02]  /*4e40*/  F2FP.BF16.F32.PACK_AB R204, R49, R48 ;  /* 0x0000003031cc723e */ /* 0x000fe400000010ff */
[----:B------:R-:W-:-:S04]  /*4e50*/  CS2R R48, SRZ ;  /* 0x0000000000307805 */ /* 0x000fc8000001ff00 */
[----:B------:R-:W2:Y:S01]  /*4e60*/  MUFU.EX2 R51, R51 ;  /* 0x0000003300337308 */ /* 0x000ea20000000800 */
[----:B0-----:R-:W-:-:S07]  /*4e70*/  FADD.FTZ R2, R50, R7 ;  /* 0x0000000732027221 */ /* 0x001fce0000010000 */
[----:B------:R-:W0:Y:S01]  /*4e80*/  MUFU.EX2 R53, R53 ;  /* 0x0000003500357308 */ /* 0x000e220000000800 */
[----:B-1----:R-:W-:-:S07]  /*4e90*/  FADD.FTZ R20, R52, R13 ;  /* 0x0000000d34147221 */ /* 0x002fce0000010000 */
[----:B------:R-:W1:Y:S01]  /*4ea0*/  MUFU.EX2 R54, R54 ;  /* 0x0000003600367308 */ /* 0x000e620000000800 */
[C---:B--2---:R-:W-:Y:S01]  /*4eb0*/  FADD.FTZ R7, R51.reuse, R2 ;  /* 0x0000000233077221 */ /* 0x044fe20000010000 */
[----:B------:R-:W-:Y:S02]  /*4ec0*/  F2FP.BF16.F32.PACK_AB R205, R51, R50 ;  /* 0x0000003233cd723e */ /* 0x000fe400000010ff */
[----:B------:R-:W-:-:S04]  /*4ed0*/  CS2R R50, SRZ ;  /* 0x0000000000327805 */ /* 0x000fc8000001ff00 */
[----:B------:R-:W2:Y:S01]  /*4ee0*/  MUFU.EX2 R40, R40 ;  /* 0x0000002800287308 */ /* 0x000ea20000000800 */
[C---:B0-----:R-:W-:Y:S01]  /*4ef0*/  FADD.FTZ R13, R53.reuse, R20 ;  /* 0x00000014350d7221 */ /* 0x041fe20000010000 */
[----:B------:R-:W-:Y:S02]  /*4f00*/  F2FP.BF16.F32.PACK_AB R206, R53, R52 ;  /* 0x0000003435ce723e */ /* 0x000fe400000010ff */
[----:B------:R-:W-:-:S04]  /*4f10*/  CS2R R52, SRZ ;  /* 0x0000000000347805 */ /* 0x000fc8000001ff00 */
[----:B------:R-:W0:Y:S01]  /*4f20*/  MUFU.EX2 R55, R55 ;  /* 0x0000003700377308 */ /* 0x000e220000000800 */
[----:B-1----:R-:W-:-:S07]  /*4f30*/  FADD.FTZ R2, R54, R7 ;  /* 0x0000000736027221 */ /* 0x002fce0000010000 */
[----:B------:R-:W1:Y:S01]  /*4f40*/  MUFU.EX2 R41, R41 ;  /* 0x0000002900297308 */ /* 0x000e620000000800 */
[----:B--2---:R-:W-:-:S07]  /*4f50*/  FADD.FTZ R20, R40, R13 ;  /* 0x0000000d28147221 */ /* 0x004fce0000010000 */
[----:B------:R-:W2:Y:S01]  /*4f60*/  MUFU.EX2 R42, R42 ;  /* 0x0000002a002a7308 */ /* 0x000ea20000000800 */
[C---:B0-----:R-:W-:Y:S01]  /*4f70*/  FADD.FTZ R7, R55.reuse, R2 ;  /* 0x0000000237077221 */ /* 0x041fe20000010000 */
[----:B------:R-:W-:Y:S02]  /*4f80*/  F2FP.BF16.F32.PACK_AB R207, R55, R54 ;  /* 0x0000003637cf723e */ /* 0x000fe400000010ff */
[----:B------:R-:W-:-:S04]  /*4f90*/  CS2R R54, SRZ ;  /* 0x0000000000367805 */ /* 0x000fc8000001ff00 */
[----:B------:R-:W0:Y:S01]  /*4fa0*/  MUFU.EX2 R44, R44 ;  /* 0x0000002c002c7308 */ /* 0x000e220000000800 */
[C---:B-1----:R-:W-:Y:S01]  /*4fb0*/  FADD.FTZ R13, R41.reuse, R20 ;  /* 0x00000014290d7221 */ /* 0x042fe20000010000 */
[----:B------:R-:W-:Y:S02]  /*4fc0*/  F2FP.BF16.F32.PACK_AB R200, R41, R40 ;  /* 0x0000002829c8723e */ /* 0x000fe400000010ff */
[----:B------:R-:W-:-:S04]  /*4fd0*/  CS2R R40, SRZ ;  /* 0x0000000000287805 */ /* 0x000fc8000001ff00 */
[----:B------:R-:W1:Y:S01]  /*4fe0*/  MUFU.EX2 R43, R43 ;  /* 0x0000002b002b7308 */ /* 0x000e620000000800 */
[----:B--2---:R-:W-:-:S07]  /*4ff0*/  FADD.FTZ R2, R42, R7 ;  /* 0x000000072a027221 */ /* 0x004fce0000010000 */
[----:B------:R-:W2:Y:S01]  /*5000*/  MUFU.EX2 R45, R45 ;  /* 0x0000002d002d7308 */ /* 0x000ea20000000800 */
[----:B0-----:R-:W-:-:S07]  /*5010*/  FADD.FTZ R20, R44, R13 ;  /* 0x0000000d2c147221 */ /* 0x001fce0000010000 */
[----:B------:R-:W0:Y:S01]  /*5020*/  MUFU.EX2 R46, R46 ;  /* 0x0000002e002e7308 */ /* 0x000e220000000800 */
[C---:B-1----:R-:W-:Y:S01]  /*5030*/  FADD.FTZ R7, R43.reuse, R2 ;  /* 0x000000022b077221 */ /* 0x042fe20000010000 */
[----:B------:R-:W-:Y:S02]  /*5040*/  F2FP.BF16.F32.PACK_AB R201, R43, R42 ;  /* 0x0000002a2bc9723e */ /* 0x000fe400000010ff */
[----:B------:R-:W-:-:S04]  /*5050*/  CS2R R42, SRZ ;  /* 0x00000000002a7805 */ /* 0x000fc8000001ff00 */
        /* <DEDUP_REMOVED lines=32> */
[----:B------:R-:W-:Y:S01]  /*5260*/  MUFU.EX2 R26, R26 ;  /* 0x0000001a001a7308 */ /* 0x000fe20000000800 */
[C---:B-1----:R-:W-:Y:S01]  /*5270*/  FADD.FTZ R13, R39.reuse, R2 ;  /* 0x00000002270d7221 */ /* 0x042fe20000010000 */
[----:B------:R-:W-:Y:S02]  /*5280*/  F2FP.BF16.F32.PACK_AB R199, R39, R38 ;  /* 0x0000002627c7723e */ /* 0x000fe400000010ff */
[----:B------:R-:W-:-:S04]  /*5290*/  CS2R R38, SRZ ;  /* 0x0000000000267805 */ /* 0x000fc8000001ff00 */
[----:B------:R-:W0:Y:S01]  /*52a0*/  MUFU.EX2 R28, R28 ;  /* 0x0000001c001c7308 */ /* 0x000e220000000800 */
[C---:B--2---:R-:W-:Y:S01]  /*52b0*/  FADD.FTZ R21, R25.reuse, R20 ;  /* 0x0000001419157221 */ /* 0x044fe20000010000 */
[----:B------:R-:W-:Y:S02]  /*52c0*/  F2FP.BF16.F32.PACK_AB R192, R25, R24 ;  /* 0x0000001819c0723e */ /* 0x000fe400000010ff */
[----:B------:R-:W-:-:S04]  /*52d0*/  CS2R R24, SRZ ;  /* 0x0000000000187805 */ /* 0x000fc8000001ff00 */
[----:B------:R-:W1:Y:S08]  /*52e0*/  MUFU.EX2 R27, R27 ;  /* 0x0000001b001b7308 */ /* 0x000e700000000800 */
[----:B------:R-:W2:Y:S01]  /*52f0*/  MUFU.EX2 R30, R30 ;  /* 0x0000001e001e7308 */ /* 0x000ea20000000800 */
[----:B0-----:R-:W-:-:S07]  /*5300*/  FADD.FTZ R2, R28, R21 ;  /* 0x000000151c027221 */ /* 0x001fce0000010000 */
[----:B------:R0:W3:Y:S01]  /*5310*/  MUFU.EX2 R7, R0 ;  /* 0x0000000000077308 */ /* 0x0000e20000000800 */
[----:B-1----:R-:W-:-:S07]  /*5320*/  F2FP.BF16.F32.PACK_AB R193, R27, R26 ;  /* 0x0000001a1bc1723e */ /* 0x002fce00000010ff */
[----:B------:R2:W1:Y:S01]  /*5330*/  MUFU.EX2 R195, R12 ;  /* 0x0000000c00c37308 */ /* 0x0004620000000800 */
[----:B0-----:R-:W-:-:S04]  /*5340*/  FADD.FTZ R0, R26, R13 ;  /* 0x0000000d1a007221 */ /* 0x001fc80000010000 */
[----:B------:R-:W-:Y:S01]  /*5350*/  FADD.FTZ R21, R27, R0 ;  /* 0x000000001b157221 */ /* 0x000fe20000010000 */
[----:B------:R-:W-:Y:S01]  /*5360*/  IMAD.MOV.U32 R0, RZ, RZ, 0x3f800000 ;  /* 0x3f800000ff007424 */ /* 0x000fe200078e00ff */
[----:B------:R-:W-:Y:S02]  /*5370*/  CS2R R26, SRZ ;  /* 0x00000000001a7805 */ /* 0x000fe4000001ff00 */
[----:B--2---:R-:W-:Y:S01]  /*5380*/  FADD.FTZ R12, R30, R21 ;  /* 0x000000151e0c7221 */ /* 0x004fe20000010000 */
[C---:B---3--:R-:W-:Y:S01]  /*5390*/  FADD.FTZ R13, R7.reuse, R2 ;  /* 0x00000002070d7221 */ /* 0x048fe20000010000 */
[----:B------:R-:W-:Y:S01]  /*53a0*/  F2FP.BF16.F32.PACK_AB R194, R7, R28 ;  /* 0x0000001c07c2723e */ /* 0x000fe200000010ff */
[----:B------:R-:W-:Y:S01]  /*53b0*/  IMAD.U32 R7, RZ, RZ, UR7 ;  /* 0x00000007ff077e24 */ /* 0x000fe2000f8e00ff */
[----:B------:R-:W-:Y:S01]  /*53c0*/  CS2R R28, SRZ ;  /* 0x00000000001c7805 */ /* 0x000fe2000001ff00 */
[----:B------:R-:W-:Y:S02]  /*53d0*/  IMAD.MOV.U32 R2, RZ, RZ, 0x3f800000 ;  /* 0x3f800000ff027424 */ /* 0x000fe400078e00ff */
[C---:B-1----:R-:W-:Y:S01]  /*53e0*/  FADD.FTZ R12, R195.reuse, R12 ;  /* 0x0000000cc30c7221 */ /* 0x042fe20000010000 */
[----:B------:R-:W-:-:S02]  /*53f0*/  F2FP.BF16.F32.PACK_AB R195, R195, R30 ;  /* 0x0000001ec3c3723e */ /* 0x000fc400000010ff */
[----:B------:R-:W-:Y:S01]  /*5400*/  CS2R R30, SRZ ;  /* 0x00000000001e7805 */ /* 0x000fe2000001ff00 */
[----:B------:R-:W-:Y:S06]  /*5410*/  @!P1 BRA `(.L_x_2203) ;  /* 0x0000004000889947 */ /* 0x000fec0003800000 */
[----:B------:R-:W-:Y:S01]  /*5420*/  R2UR UR7, R212 ;  /* 0x00000000d40772ca */ /* 0x000fe200000e0000 */
[----:B------:R-:W-:Y:S01]  /*5430*/  UMOV UR6, URZ ;  /* 0x0000003f00067c82 */ /* 0x000fe20008000000 */
[----:B------:R-:W-:Y:S01]  /*5440*/  IMAD.MOV.U32 R21, RZ, RZ, R3 ;  /* 0x000000ffff157224 */ /* 0x000fe200078e0003 */
[----:B------:R-:W-:Y:S01]  /*5450*/  MOV R2, 0x3f800000 ;  /* 0x3f80000000027802 */ /* 0x000fe20000000f00 */
[----:B------:R-:W-:Y:S02]  /*5460*/  IMAD.MOV.U32 R20, RZ, RZ, R6 ;  /* 0x000000ffff147224 */ /* 0x000fe400078e0006 */
[----:B------:R-:W-:Y:S02]  /*5470*/  IMAD.U32 R217, RZ, RZ, UR6 ;  /* 0x00000006ffd97e24 */ /* 0x000fe4000f8e00ff */
[----:B------:R-:W-:Y:S02]  /*5480*/  IMAD.MOV.U32 R151, RZ, RZ, RZ ;  /* 0x000000ffff977224 */ /* 0x000fe400078e00ff */
[----:B------:R-:W-:-:S03]  /*5490*/  IMAD.U32 R214, RZ, RZ, UR6 ;  /* 0x00000006ffd67e24 */ /* 0x000fc6000f8e00ff */
[----:B------:R-:W-:-:S07]  /*54a0*/  IMAD.U32 R212, RZ, RZ, UR7 ;  /* 0x00000007ffd47e24 */ /* 0x000fce000f8e00ff */
.L_x_2214:
[----:B------:R-:W-:Y:S02]  /*54b0*/  R2UR UR6, R214 ;  /* 0x00000000d60672ca */ /* 0x000fe400000e0000 */
[----:B------:R-:W-:-:S11]  /*54c0*/  R2UR UR7, R217 ;  /* 0x00000000d90772ca */ /* 0x000fd600000e0000 */
[----:B------:R-:W-:-:S04]  /*54d0*/  UISETP.NE.AND UP0, UPT, UR6, 0x1, UPT ;  /* 0x000000010600788c */ /* 0x000fc8000bf05270 */
[----:B------:R-:W-:-:S04]  /*54e0*/  USEL UR6, URZ, 0x1, UP0 ;  /* 0x000000013f067887 */ /* 0x000fc80008000000 */
[----:B------:R-:W-:-:S06]  /*54f0*/  ULOP3.LUT UR6, UR7, UR6, URZ, 0x3c, !UPT ;  /* 0x0000000607067292 */ /* 0x000fcc000f8e3c3f */
[----:B------:R-:W-:Y:S01]  /*5500*/  IMAD.U32 R7, RZ, RZ, UR6 ;  /* 0x00000006ff077e24 */ /* 0x000fe2000f8e00ff */
[----:B------:R-:W-:Y:S06]  /*5510*/  @!P0 BRA `(.L_x_2204) ;  /* 0x0000000000048947 */ /* 0x000fec0003800000 */
[----:B------:R-:W-:Y:S01]  /*5520*/  BPT.TRAP 0x1 ;  /* 0x000000040000795c */ /* 0x000fe20000300000 */
.L_x_2204:
[----:B------:R-:W-:Y:S02]  /*5530*/  R2UR UR10, R214 ;  /* 0x00000000d60a72ca */ /* 0x000fe400000e0000 */
[----:B------:R-:W-:Y:S02]  /*5540*/  R2UR UR6, R16 ;  /* 0x00000000100672ca */ /* 0x000fe400000e0000 */
[----:B------:R-:W-:-:S09]  /*5550*/  R2UR UR7, R7 ;  /* 0x00000000070772ca */ /* 0x000fd200000e0000 */
[----:B------:R-:W-:-:S04]  /*5560*/  UIADD3 UR61, UR10, 0x1, URZ ;  /* 0x000000010a3d7890 */ /* 0x000fc8000fffe03f */
[----:B------:R-:W-:Y:S01]  /*5570*/  UISETP.NE.AND UP0, UPT, UR61, 0x2, UPT ;  /* 0x000000023d00788c */ /* 0x000fe2000bf05270 */
[----:B------:R-:W-:-:S03]  /*5580*/  MOV R6, UR7 ;  /* 0x0000000700067c02 */ /* 0x000fc60008000f00 */
[----:B------:R-:W-:Y:S01]  /*5590*/  USEL UR61, UR61, URZ, UP0 ;  /* 0x0000003f3d3d7287 */ /* 0x000fe20008000000 */
[----:B------:R-:W-:-:S03]  /*55a0*/  SHF.L.U32 R6, R6, 0x1f, RZ ;  /* 0x0000001f06067819 */ /* 0x000fc600000006ff */
[----:B------:R-:W-:-:S06]  /*55b0*/  ULEA UR6, UR61, UR6, 0x3 ;  /* 0x000000063d067291 */ /* 0x000fcc000f8e183f */
[----:B------:R-:W-:-:S03]  /*55c0*/  IMAD.U32 R3, RZ, RZ, UR6 ;  /* 0x00000006ff037e24 */ /* 0x000fc6000f8e00ff */
[----:B------:R0:W1:Y:S01]  /*55d0*/  SYNCS.PHASECHK.TRANS64.TRYWAIT P1, [UR6+0x38830], R6 ;  /* 0x03883006ff0075a7 */ /* 0x0000620008020146 */
[----:B------:R-:W-:Y:S05]  /*55e0*/  @!P0 BRA `(.L_x_2205) ;  /* 0x0000000000048947 */ /* 0x000fea0003800000 */
[----:B------:R-:W-:Y:S01]  /*55f0*/  BPT.TRAP 0x1 ;  /* 0x000000040000795c */ /* 0x000fe20000300000 */
.L_x_2205:
[----:B-1----:R-:W-:Y:S05]  /*5600*/  @P1 BRA `(.L_x_2206) ;  /* 0x00000000000c1947 */ /* 0x002fea0003800000 */
[----:B------:R-:W-:-:S13]  /*5610*/  R2UR UR6, R3 ;  /* 0x00000000030672ca */ /* 0x000fda00000e0000 */
[----:B------:R-:W1:Y:S02]  /*5620*/  SYNCS.PHASECHK.TRANS64.TRYWAIT P1, [UR6+0x38830], R6 ;  /* 0x03883006ff0075a7 */ /* 0x000e640008020146 */
[----:B-1----:R-:W-:Y:S05]  /*5630*/  @!P1 BRA `(.L_x_2207) ;  /* 0x000000f4008c9947 */ /* 0x002fea0003800000 */
.L_x_2206:
[----:B------:R-:W-:Y:S01]  /*5640*/  R2UR UR6, R15 ;  /* 0x000000000f0672ca */ /* 0x000fe200000e0000 */
[----:B------:R-:W-:Y:S01]  /*5650*/  WARPGROUP.ARRIVE ;  /* 0x00000000000079c5 */ /* 0x000fe20000000000 */
[----:B-1----:R-:W-:Y:S01]  /*5660*/  MOV R153, UR49 ;  /* 0x0000003100997c02 */ /* 0x002fe20008000f00 */
[----:B------:R-:W-:Y:S01]  /*5670*/  UMOV UR51, 0x40000040 ;  /* 0x4000004000337882 */ /* 0x000fe20000000000 */
[----:B------:R-:W-:Y:S01]  /*5680*/  MOV R154, UR48 ;  /* 0x00000030009a7c02 */ /* 0x000fe20008000f00 */
        /* <DEDUP_REMOVED lines=8> */
[----:B------:R-:W-:Y:S01]  /*5710*/  UIMAD UR60, UR61, 0xa00, UR6 ;  /* 0x00000a003d3c78a4 */ /* 0x000fe2000f8e0206 */
[----:B0-----:R-:W-:Y:S01]  /*5720*/  MOV R6, UR45 ;  /* 0x0000002d00067c02 */ /* 0x001fe20008000f00 */
        /* <DEDUP_REMOVED lines=9> */
[----:B------:R-:W-:Y:S01]  /*57c0*/  R2UR UR48, R4 ;  /* 0x00000000043072ca */ /* 0x000fe200000e0000 */
[----:B------:R-:W-:Y:S01]  /*57d0*/  UMOV UR51, 0x40000040 ;  /* 0x4000004000337882 */ /* 0x000fe20000000000 */
[----:B------:R-:W-:Y:S01]  /*57e0*/  UMOV UR46, UR6 ;  /* 0x00000006002e7c82 */ /* 0x000fe20008000000 */
[----:B------:R-:W-:Y:S01]  /*57f0*/  R2UR UR49, R5 ;  /* 0x00000000053172ca */ /* 0x000fe200000e0000 */
[----:B------:R-:W-:Y:S01]  /*5800*/  UIADD3 UR6, UR60, 0x180, URZ ;  /* 0x000001803c067890 */ /* 0x000fe2000fffe03f */
[----:B------:R-:W-:Y:S01]  /*5810*/  MOV R216, UR52 ;  /* 0x0000003400d87c02 */ /* 0x000fe20008000f00 */
[----:B------:R-:W-:Y:S01]  /*5820*/  UIADD3 UR7, UR60, 0x182, URZ ;  /* 0x000001823c077890 */ /* 0x000fe2000fffe03f */
[----:B------:R-:W-:Y:S01]  /*5830*/  R2UR UR52, R10 ;  /* 0x000000000a3472ca */ /* 0x000fe200000e0000 */
[----:B------:R-:W-:Y:S01]  /*5840*/  UIADD3 UR14, UR60, 0x280, URZ ;  /* 0x000002803c0e7890 */ /* 0x000fe2000fffe03f */
[----:B------:R-:W-:Y:S01]  /*5850*/  R2UR UR53, R11 ;  /* 0x000000000b3572ca */ /* 0x000fe200000e0000 */
        /* <DEDUP_REMOVED lines=12> */
[----:B------:R-:W-:Y:S01]  /*5920*/  UMOV UR11, UR53 ;  /* 0x00000035000b7c82 */ /* 0x000fe20008000000 */
        /* <DEDUP_REMOVED lines=150> */
[----:B------:R-:W-:-:S03]  /*6290*/  FMUL.FTZ R151, R151, R2 ;  /* 0x0000000297977220 */ /* 0x000fc60000410000 */
[----:B------:R-:W-:Y:S01]  /*62a0*/  HGMMA.64x16x16.F32.BF16 R160, gdesc[UR48], RZ, !UPT, gsb0 ;  /* 0x0020000030a079f0 */ /* 0x000fe2000c0018ff */
[----:B------:R-:W-:Y:S01]  /*62b0*/  R2UR UR49, R153 ;  /* 0x00000000993172ca */ /* 0x000fe200000e0000 */
[----:B------:R-:W-:Y:S01]  /*62c0*/  UIADD3 UR50, UR60, 0x782, URZ ;  /* 0x000007823c327890 */ /* 0x000fe2000fffe03f */
[----:B------:R-:W-:Y:S01]  /*62d0*/  R2UR UR48, R154 ;  /* 0x000000009a3072ca */ /* 0x000fe200000e0000 */
        /* <DEDUP_REMOVED lines=15> */
[----:B------:R-:W-:Y:S01]  /*63d0*/  MOV R215, UR8 ;  /* 0x0000000800d77c02 */ /* 0x000fe20008000f00 */
        /* <DEDUP_REMOVED lines=426> */
.L_x_2208:
[----:B------:R-:W-:Y:S02]  /*7e80*/  R2UR UR10, R16 ;  /* 0x00000000100a72ca */ /* 0x000fe400000e0000 */
        /* <DEDUP_REMOVED lines=8> */
.L_x_2209:
[----:B-1----:R-:W-:Y:S05]  /*7f10*/  @P1 BRA `(.L_x_2210) ;  /* 0x0000000000081947 */ /* 0x002fea0003800000 */
[----:B------:R-:W1:Y:S02]  /*7f20*/  SYNCS.PHASECHK.TRANS64.TRYWAIT P1, [UR10+0x38850], R0 ;  /* 0x03885000ff0075a7 */ /* 0x000e64000802014a */
[----:B-1----:R-:W-:Y:S05]  /*7f30*/  @!P1 BRA `(.L_x_2211) ;  /* 0x000000cc00689947 */ /* 0x002fea0003800000 */
.L_x_2210:
[----:B------:R-:W-:Y:S01]  /*7f40*/  R2UR UR6, R16 ;  /* 0x00000000100672ca */ /* 0x000fe200000e0000 */
[----:B------:R-:W-:Y:S01]  /*7f50*/  WARPGROUP.ARRIVE ;  /* 0x00000000000079c5 */ /* 0x000fe20000000000 */
[----:B------:R-:W-:-:S11]  /*7f60*/  R2UR UR7, R214 ;  /* 0x00000000d60772ca */ /* 0x000fd600000e0000 */
[----:B------:R-:W-:-:S04]  /*7f70*/  UIADD3 UR6, UR6, 0x400, URZ ;  /* 0x0000040006067890 */ /* 0x000fc8000fffe03f */
[----:B------:R-:W-:-:S04]  /*7f80*/  USHF.R.U32.HI UR6, URZ, 0x4, UR6 ;  /* 0x000000043f067899 */ /* 0x000fc80008011606 */
[----:B------:R-:W-:-:S04]  /*7f90*/  ULOP3.LUT UR6, UR6, 0x3fff, URZ, 0xc0, !UPT ;  /* 0x00003fff06067892 */ /* 0x000fc8000f8ec03f */
[----:B------:R-:W-:-:S04]  /*7fa0*/  ULOP3.LUT UR6, UR6, 0x2800000, URZ, 0xfc, !UPT ;  /* 0x0280000006067892 */ /* 0x000fc8000f8efc3f */
[----:B------:R-:W-:-:S03]  /*7fb0*/  UIMAD UR11, UR7, 0xa00, UR6 ;  /* 0x00000a00070b78a4 */ /* 0x000fc6000f8e0206 */
        /* <DEDUP_REMOVED lines=30> */
.L_x_2212:
[----:B------:R-:W-:Y:S01]  /*81a0*/  R2UR UR6, R19 ;  /* 0x00000000130672ca */ /* 0x000fe200000e0000 */
[----:B01----:R-:W-:Y:S01]  /*81b0*/  IMAD.MOV.U32 R0, RZ, RZ, R14 ;  /* 0x000000ffff007224 */ /* 0x003fe200078e000e */
[----:B------:R-:W-:Y:S01]  /*81c0*/  R2UR UR7, R212 ;  /* 0x00000000d40772ca */ /* 0x000fe200000e0000 */
[----:B------:R-:W-:Y:S01]  /*81d0*/  ULDC UR14, c[0x0][0x2f0] ;  /* 0x0000bc00000e7ab9 */ /* 0x000fe20000000800 */
[----:B------:R-:W-:Y:S02]  /*81e0*/  R2UR UR11, R18 ;  /* 0x00000000120b72ca */ /* 0x000fe400000e0000 */
[----:B------:R-:W-:-:S07]  /*81f0*/  MOV R195, UR14 ;  /* 0x0000000e00c37c02 */ /* 0x000fce0008000f00 */
[----:B------:R-:W-:-:S06]  /*8200*/  UISETP.NE.AND UP0, UPT, UR6, URZ, UPT ;  /* 0x0000003f0600728c */ /* 0x000fcc000bf05270 */
[----:B------:R-:W-:Y:S02]  /*8210*/  PLOP3.LUT P1, PT, PT, PT, UP0, 0x80, 0x0 ;  /* 0x000000000000781c */ /* 0x000fe40003f2f008 */
[----:B------:R-:W-:-:S03]  /*8220*/  PLOP3.LUT P2, PT, PT, PT, UP0, 0x80, 0x0 ;  /* 0x000000000000781c */ /* 0x000fc60003f4f008 */
[----:B------:R-:W-:-:S08]  /*8230*/  @UP0 ULDC UR6, c[0x0][0x44c] ;  /* 0x0001130000060ab9 */ /* 0x000fd00000000800 */
[----:B------:R-:W-:Y:S01]  /*8240*/  @P1 IMAD.HI.U32 R2, R14, UR6, RZ ;  /* 0x000000060e021c27 */ /* 0x000fe2000f8e00ff */
[----:B------:R-:W-:-:S04]  /*8250*/  @UP0 ULDC UR6, c[0x0][0x450] ;  /* 0x0001140000060ab9 */ /* 0x000fc80000000800 */
[----:B------:R-:W-:Y:S01]  /*8260*/  @P2 SHF.R.U32.HI R0, RZ, UR6, R2 ;  /* 0x00000006ff002c19 */ /* 0x000fe20008011602 */
[----:B------:R-:W-:Y:S01]  /*8270*/  UMOV UR6, 0x1 ;  /* 0x0000000100067882 */ /* 0x000fe20000000000 */
[----:B------:R-:W-:Y:S01]  /*8280*/  IMAD.MOV.U32 R2, RZ, RZ, -0x2 ;  /* 0xfffffffeff027424 */ /* 0x000fe200078e00ff */
[----:B------:R-:W-:Y:S02]  /*8290*/  UIMAD UR6, UR7, -0x50, UR6 ;  /* 0xffffffb0070678a4 */ /* 0x000fe4000f8e0206 */
[----:B------:R-:W0:Y:S01]  /*82a0*/  SHFL.IDX PT, R193, R0, RZ, 0x1c1f ;  /* 0x001c1fff00c17589 */ /* 0x000e2200000e0000 */
[----:B------:R-:W-:-:S03]  /*82b0*/  ULDC UR7, c[0x0][0x288] ;  /* 0x0000a20000077ab9 */ /* 0x000fc60000000800 */
[----:B------:R-:W-:Y:S01]  /*82c0*/  IMAD R2, R17, R2, UR6 ;  /* 0x0000000611027e24 */ /* 0x000fe2000f8e0202 */
[----:B------:R-:W-:-:S03]  /*82d0*/  ULDC UR6, c[0x0][0x988] ;  /* 0x0002620000067ab9 */ /* 0x000fc60000000800 */
[----:B------:R-:W-:Y:S01]  /*82e0*/  IMAD R2, R195, UR11, R2 ;  /* 0x0000000bc3027c24 */ /* 0x000fe2000f8e0202 */
[----:B------:R-:W1:Y:S04]  /*82f0*/  S2UR UR11, SR_CgaCtaId ;  /* 0x00000000000b79c3 */ /* 0x000e680000008800 */
[----:B0-----:R-:W-:-:S04]  /*8300*/  IADD3 R6, R193, -UR7, R2 ;  /* 0x80000007c1067c10 */ /* 0x001fc8000fffe002 */
[C---:B------:R-:W-:Y:S02]  /*8310*/  ISETP.GT.AND P1, PT, R6.reuse, RZ, PT ;  /* 0x000000ff0600720c */ /* 0x040fe40003f24270 */
[----:B------:R-:W-:Y:S02]  /*8320*/  ISETP.GT.AND P2, PT, R6, 0x1, PT ;  /* 0x000000010600780c */ /* 0x000fe40003f44270 */
[----:B------:R-:W-:Y:S02]  /*8330*/  FSEL R193, R184, -INF , P1 ;  /* 0xff800000b8c17808 */ /* 0x000fe40000800000 */
[----:B------:R-:W-:Y:S02]  /*8340*/  ISETP.GT.AND P1, PT, R6, 0x8, PT ;  /* 0x000000080600780c */ /* 0x000fe40003f24270 */
[----:B------:R-:W-:Y:S02]  /*8350*/  FSEL R185, R185, -INF , P2 ;  /* 0xff800000b9b97808 */ /* 0x000fe40001000000 */
[----:B------:R-:W-:-:S02]  /*8360*/  FMNMX.FTZ R184, R193, R20, !PT ;  /* 0x00000014c1b87209 */ /* 0x000fc40007810000 */
[----:B------:R-:W-:Y:S02]  /*8370*/  ISETP.GT.AND P2, PT, R6, 0x9, PT ;  /* 0x000000090600780c */ /* 0x000fe40003f44270 */
[----:B------:R-:W-:Y:S02]  /*8380*/  FSEL R188, R188, -INF , P1 ;  /* 0xff800000bcbc7808 */ /* 0x000fe40000800000 */
[----:B------:R-:W-:Y:S02]  /*8390*/  FMNMX.FTZ R195, R185, R184, !PT ;  /* 0x000000b8b9c37209 */ /* 0x000fe40007810000 */
        /* <DEDUP_REMOVED lines=48> */
[----:B------:R-:W-:Y:S02]  /*86a0*/  FSEL R157, R157, -INF , P2 ;  /* 0xff8000009d9d7808 */ /* 0x000fe40001000000 */
[----:B------:R-:W-:Y:S02]  /*86b0*/  FMNMX.FTZ R6, R156, R195, !PT ;  /* 0x000000c39c067209 */ /* 0x000fe40007810000 */
[----:B------:R-:W0:Y:S02]  /*86c0*/  SHFL.IDX PT, R195, R0, 0x1, 0x1c1f ;  /* 0x003c1f0000c37f89 */ /* 0x000e2400000e0000 */
[----:B------:R-:W-:-:S05]  /*86d0*/  FMNMX.FTZ R184, R157, R6, !PT ;  /* 0x000000069db87209 */ /* 0x000fca0007810000 */
[----:B------:R-:W2:Y:S01]  /*86e0*/  SHFL.BFLY PT, R197, R184, 0x2, 0x1f ;  /* 0x0c401f00b8c57f89 */ /* 0x000ea200000e0000 */
[----:B0-----:R-:W-:Y:S02]  /*86f0*/  IADD3 R2, R195, -UR7, R2 ;  /* 0x80000007c3027c10 */ /* 0x001fe4000fffe002 */
[----:B------:R-:W-:Y:S02]  /*8700*/  R2UR UR7, R3 ;  /* 0x00000000030772ca */ /* 0x000fe400000e0000 */
[C---:B------:R-:W-:Y:S02]  /*8710*/  ISETP.GT.AND P1, PT, R2.reuse, RZ, PT ;  /* 0x000000ff0200720c */ /* 0x040fe40003f24270 */
[----:B------:R-:W-:Y:S02]  /*8720*/  ISETP.GT.AND P2, PT, R2, 0x1, PT ;  /* 0x000000010200780c */ /* 0x000fe40003f44270 */
[----:B--2---:R-:W-:Y:S02]  /*8730*/  FMNMX.FTZ R197, R184, R197, !PT ;  /* 0x000000c5b8c57209 */ /* 0x004fe40007810000 */
[----:B------:R-:W-:-:S02]  /*8740*/  FSEL R186, R186, -INF , P1 ;  /* 0xff800000baba7808 */ /* 0x000fc40000800000 */
[----:B------:R-:W-:Y:S01]  /*8750*/  ISETP.GT.AND P1, PT, R2, 0x8, PT ;  /* 0x000000080200780c */ /* 0x000fe20003f24270 */
[----:B------:R-:W0:Y:S01]  /*8760*/  SHFL.BFLY PT, R192, R197, 0x1, 0x1f ;  /* 0x0c201f00c5c07f89 */ /* 0x000e2200000e0000 */
[----:B------:R-:W-:Y:S01]  /*8770*/  FSEL R187, R187, -INF , P2 ;  /* 0xff800000bbbb7808 */ /* 0x000fe20001000000 */
[----:B------:R-:W-:Y:S01]  /*8780*/  UIADD3 UR7, UR7, 0x38840, URZ ;  /* 0x0003884007077890 */ /* 0x000fe2000fffe03f */
[----:B------:R-:W-:Y:S02]  /*8790*/  FMNMX.FTZ R6, R186, R21, !PT ;  /* 0x00000015ba067209 */ /* 0x000fe40007810000 */
[----:B------:R-:W-:Y:S01]  /*87a0*/  ISETP.GT.AND P2, PT, R2, 0x9, PT ;  /* 0x000000090200780c */ /* 0x000fe20003f44270 */
[----:B-1----:R-:W-:Y:S01]  /*87b0*/  UPRMT UR7, UR11, 0x654, UR7 ;  /* 0x000006540b077896 */ /* 0x002fe20008000007 */
[----:B------:R-:W-:Y:S02]  /*87c0*/  FSEL R190, R190, -INF , P1 ;  /* 0xff800000bebe7808 */ /* 0x000fe40000800000 */
[----:B------:R-:W-:-:S02]  /*87d0*/  FMNMX.FTZ R195, R187, R6, !PT ;  /* 0x00000006bbc37209 */ /* 0x000fc40007810000 */
[----:B------:R-:W-:Y:S02]  /*87e0*/  FSEL R191, R191, -INF , P2 ;  /* 0xff800000bfbf7808 */ /* 0x000fe40001000000 */
[----:B------:R-:W-:Y:S02]  /*87f0*/  ISETP.GT.AND P1, PT, R2, 0x10, PT ;  /* 0x000000100200780c */ /* 0x000fe40003f24270 */
[----:B------:R-:W-:Y:S01]  /*8800*/  FMNMX.FTZ R0, R190, R195, !PT ;  /* 0x000000c3be007209 */ /* 0x000fe20007810000 */
[----:B------:R-:W-:Y:S01]  /*8810*/  SYNCS.ARRIVE.TRANS64.RED.A1T0 RZ, [UR7], RZ ;  /* 0x000000ffffff79a7 */ /* 0x000fe20008100407 */
[----:B------:R-:W-:Y:S02]  /*8820*/  ISETP.GT.AND P2, PT, R2, 0x11, PT ;  /* 0x000000110200780c */ /* 0x000fe40003f44270 */
[----:B------:R-:W-:Y:S02]  /*8830*/  FSEL R178, R178, -INF , P1 ;  /* 0xff800000b2b27808 */ /* 0x000fe40000800000 */
[----:B------:R-:W-:-:S02]  /*8840*/  FMNMX.FTZ R3, R191, R0, !PT ;  /* 0x00000000bf037209 */ /* 0x000fc40007810000 */
[----:B------:R-:W-:Y:S02]  /*8850*/  ISETP.GT.AND P3, PT, R2, 0x18, PT ;  /* 0x000000180200780c */ /* 0x000fe40003f64270 */
[----:B0-----:R-:W-:Y:S02]  /*8860*/  FMNMX.FTZ R6, R197, R192, !PT ;  /* 0x000000c0c5067209 */ /* 0x001fe40007810000 */
[----:B------:R-:W-:Y:S02]  /*8870*/  FSEL R179, R179, -INF , P2 ;  /* 0xff800000b3b37808 */ /* 0x000fe40001000000 */
[----:B------:R-:W-:Y:S01]  /*8880*/  FMNMX.FTZ R0, R178, R3, !PT ;  /* 0x00000003b2007209 */ /* 0x000fe20007810000 */
[C---:B------:R-:W-:Y:S01]  /*8890*/  FMUL.FTZ R184, R6.reuse, UR6 ;  /* 0x0000000606b87c20 */ /* 0x040fe20008410000 */
[----:B------:R-:W-:Y:S02]  /*88a0*/  FSETP.NEU.FTZ.AND P1, PT, R6, -INF , PT ;  /* 0xff8000000600780b */ /* 0x000fe40003f3d000 */
[----:B------:R-:W-:-:S02]  /*88b0*/  ISETP.GT.AND P4, PT, R2, 0x19, PT ;  /* 0x000000190200780c */ /* 0x000fc40003f84270 */
[----:B------:R-:W-:Y:S02]  /*88c0*/  FSEL R182, R182, -INF , P3 ;  /* 0xff800000b6b67808 */ /* 0x000fe40001800000 */
[----:B------:R-:W-:Y:S02]  /*88d0*/  FMNMX.FTZ R3, R179, R0, !PT ;  /* 0x00000000b3037209 */ /* 0x000fe40007810000 */
[----:B------:R-:W-:Y:S02]  /*88e0*/  FSEL R0, R184, RZ, P1 ;  /* 0x000000ffb8007208 */ /* 0x000fe40000800000 */
[----:B------:R-:W-:Y:S02]  /*88f0*/  ISETP.GT.AND P2, PT, R2, 0x20, PT ;  /* 0x000000200200780c */ /* 0x000fe40003f44270 */
[----:B------:R-:W-:Y:S01]  /*8900*/  FSEL R183, R183, -INF , P4 ;  /* 0xff800000b7b77808 */ /* 0x000fe20002000000 */
[--C-:B------:R-:W-:Y:S01]  /*8910*/  FFMA.FTZ R210, R188, UR6, -R0.reuse ;  /* 0x00000006bcd27c23 */ /* 0x100fe20008010800 */
[----:B------:R-:W-:Y:S01]  /*8920*/  FMNMX.FTZ R184, R182, R3, !PT ;  /* 0x00000003b6b87209 */ /* 0x000fe20007810000 */
[--C-:B------:R-:W-:Y:S01]  /*8930*/  FFMA.FTZ R208, R185, UR6, -R0.reuse ;  /* 0x00000006b9d07c23 */ /* 0x100fe20008010800 */
[----:B------:R-:W-:Y:S01]  /*8940*/  ISETP.GT.AND P3, PT, R2, 0x21, PT ;  /* 0x000000210200780c */ /* 0x000fe20003f64270 */
[--C-:B------:R-:W-:Y:S01]  /*8950*/  FFMA.FTZ R204, R176, UR6, -R0.reuse ;  /* 0x00000006b0cc7c23 */ /* 0x100fe20008010800 */
        /* <DEDUP_REMOVED lines=16> */
[----:B------:R-:W-:Y:S01]  /*8a60*/  FSEL R175, R175, -INF , P3 ;  /* 0xff800000afaf7808 */ /* 0x000fe20001800000 */
[--C-:B------:R-:W-:Y:S01]  /*8a70*/  FFMA.FTZ R153, R153, UR6, -R0.reuse ;  /* 0x0000000699997c23 */ /* 0x100fe20008010800 */
[----:B------:R-:W-:Y:S01]  /*8a80*/  ISETP.GT.AND P2, PT, R2, 0x30, PT ;  /* 0x000000300200780c */ /* 0x000fe20003f44270 */
[--C-:B------:R-:W-:Y:S01]  /*8a90*/  FFMA.FTZ R194, R156, UR6, -R0.reuse ;  /* 0x000000069cc27c23 */ /* 0x100fe20008010800 */
[----:B------:R-:W-:Y:S01]  /*8aa0*/  FMNMX.FTZ R192, R174, R3, !PT ;  /* 0x00000003aec07209 */ /* 0x000fe20007810000 */
[----:B------:R-:W-:Y:S01]  /*8ab0*/  FFMA.FTZ R157, R157, UR6, -R0 ;  /* 0x000000069d9d7c23 */ /* 0x000fe20008010800 */
[----:B------:R-:W-:Y:S01]  /*8ac0*/  ISETP.GT.AND P3, PT, R2, 0x31, PT ;  /* 0x000000310200780c */ /* 0x000fe20003f64270 */
[----:B------:R-:W-:Y:S01]  /*8ad0*/  MUFU.EX2 R171, R193 ;  /* 0x000000c100ab7308 */ /* 0x000fe20000000800 */
[----:B------:R-:W-:-:S02]  /*8ae0*/  FSEL R162, R162, -INF , P2 ;  /* 0xff800000a2a27808 */ /* 0x000fc40001000000 */
[----:B------:R-:W-:Y:S01]  /*8af0*/  FMNMX.FTZ R3, R175, R192, !PT ;  /* 0x000000c0af037209 */ /* 0x000fe20007810000 */
[----:B------:R-:W-:Y:S01]  /*8b00*/  FFMA.FTZ R192, R152, UR6, -R0 ;  /* 0x0000000698c07c23 */ /* 0x000fe20008010800 */
[----:B------:R-:W-:Y:S02]  /*8b10*/  ISETP.GT.AND P2, PT, R2, 0x38, PT ;  /* 0x000000380200780c */ /* 0x000fe40003f44270 */
[----:B------:R-:W-:Y:S01]  /*8b20*/  FSEL R163, R163, -INF , P3 ;  /* 0xff800000a3a37808 */ /* 0x000fe20001800000 */
[----:B------:R-:W-:Y:S01]  /*8b30*/  MUFU.EX2 R208, R208 ;  /* 0x000000d000d07308 */ /* 0x000fe20000000800 */
[----:B------:R-:W-:Y:S02]  /*8b40*/  FMNMX.FTZ R188, R162, R3, !PT ;  /* 0x00000003a2bc7209 */ /* 0x000fe40007810000 */
[----:B------:R-:W-:Y:S02]  /*8b50*/  ISETP.GT.AND P3, PT, R2, 0x39, PT ;  /* 0x000000390200780c */ /* 0x000fe40003f64270 */
[----:B------:R-:W-:-:S02]  /*8b60*/  FSEL R166, R166, -INF , P2 ;  /* 0xff800000a6a67808 */ /* 0x000fc40001000000 */
[----:B------:R-:W-:Y:S01]  /*8b70*/  FMNMX.FTZ R3, R163, R188, !PT ;  /* 0x000000bca3037209 */ /* 0x000fe20007810000 */
[----:B------:R-:W-:Y:S01]  /*8b80*/  MUFU.EX2 R210, R210 ;  /* 0x000000d200d27308 */ /* 0x000fe20000000800 */
[----:B------:R-:W-:Y:S02]  /*8b90*/  FSEL R185, R167, -INF , P3 ;  /* 0xff800000a7b97808 */ /* 0x000fe40001800000 */
[----:B------:R-:W-:Y:S02]  /*8ba0*/  ISETP.GT.AND P2, PT, R2, 0x40, PT ;  /* 0x000000400200780c */ /* 0x000fe40003f44270 */
[----:B------:R-:W-:Y:S02]  /*8bb0*/  FMNMX.FTZ R188, R166, R3, !PT ;  /* 0x00000003a6bc7209 */ /* 0x000fe40007810000 */
[----:B------:R-:W-:Y:S01]  /*8bc0*/  ISETP.GT.AND P3, PT, R2, 0x41, PT ;  /* 0x000000410200780c */ /* 0x000fe20003f64270 */
[----:B------:R0:W-:Y:S01]  /*8bd0*/  MUFU.EX2 R167, R189 ;  /* 0x000000bd00a77308 */ /* 0x0001e20000000800 */
[----:B------:R-:W-:-:S02]  /*8be0*/  FSEL R154, R154, -INF , P2 ;  /* 0xff8000009a9a7808 */ /* 0x000fc40001000000 */
[----:B------:R-:W-:Y:S02]  /*8bf0*/  FMNMX.FTZ R3, R185, R188, !PT ;  /* 0x000000bcb9037209 */ /* 0x000fe40007810000 */
[----:B------:R-:W-:Y:S02]  /*8c00*/  ISETP.GT.AND P2, PT, R2, 0x48, PT ;  /* 0x000000480200780c */ /* 0x000fe40003f44270 */
[----:B------:R-:W-:Y:S01]  /*8c10*/  FSEL R176, R155, -INF , P3 ;  /* 0xff8000009bb07808 */ /* 0x000fe20001800000 */
[--C-:B------:R-:W-:Y:S01]  /*8c20*/  FFMA.FTZ R155, R165, UR6, -R0.reuse ;  /* 0x00000006a59b7c23 */ /* 0x100fe20008010800 */
[----:B------:R-:W-:Y:S01]  /*8c30*/  FMNMX.FTZ R3, R154, R3, !PT ;  /* 0x000000039a037209 */ /* 0x000fe20007810000 */
[--C-:B0-----:R-:W-:Y:S01]  /*8c40*/  FFMA.FTZ R189, R177, UR6, -R0.reuse ;  /* 0x00000006b1bd7c23 */ /* 0x101fe20008010800 */
[----:B------:R-:W-:Y:S01]  /*8c50*/  ISETP.GT.AND P3, PT, R2, 0x49, PT ;  /* 0x000000490200780c */ /* 0x000fe20003f64270 */
[--C-:B------:R-:W-:Y:S01]  /*8c60*/  FFMA.FTZ R177, R169, UR6, -R0.reuse ;  /* 0x00000006a9b17c23 */ /* 0x100fe20008010800 */
[----:B------:R-:W-:Y:S01]  /*8c70*/  FSEL R158, R158, -INF , P2 ;  /* 0xff8000009e9e7808 */ /* 0x000fe20001000000 */
[--C-:B------:R-:W-:Y:S01]  /*8c80*/  FFMA.FTZ R169, R173, UR6, -R0.reuse ;  /* 0x00000006ada97c23 */ /* 0x100fe20008010800 */
[----:B------:R-:W-:Y:S01]  /*8c90*/  FMNMX.FTZ R3, R176, R3, !PT ;  /* 0x00000003b0037209 */ /* 0x000fe20007810000 */
[----:B------:R-:W-:Y:S01]  /*8ca0*/  MUFU.EX2 R204, R204 ;  /* 0x000000cc00cc7308 */ /* 0x000fe20000000800 */
[----:B------:R-:W-:Y:S01]  /*8cb0*/  FSEL R188, R159, -INF , P3 ;  /* 0xff8000009fbc7808 */ /* 0x000fe20001800000 */
[----:B------:R-:W-:Y:S01]  /*8cc0*/  FFMA.FTZ R159, R161, UR6, -R0 ;  /* 0x00000006a19f7c23 */ /* 0x000fe20008010800 */
[----:B------:R-:W-:-:S02]  /*8cd0*/  FMNMX.FTZ R3, R158, R3, !PT ;  /* 0x000000039e037209 */ /* 0x000fc40007810000 */
[----:B------:R-:W-:Y:S02]  /*8ce0*/  FSEL R165, R6, RZ, P1 ;  /* 0x000000ff06a57208 */ /* 0x000fe40000800000 */
[----:B------:R-:W-:Y:S01]  /*8cf0*/  FMNMX.FTZ R3, R188, R3, !PT ;  /* 0x00000003bc037209 */ /* 0x000fe20007810000 */
[----:B------:R-:W-:Y:S02]  /*8d00*/  MUFU.EX2 R189, R189 ;  /* 0x000000bd00bd7308 */ /* 0x000fe40000000800 */
[----:B------:R-:W-:Y:S02]  /*8d10*/  FADD.FTZ R165, -R165, R20 ;  /* 0x00000014a5a57221 */ /* 0x000fe40000010100 */
[----:B------:R-:W0:Y:S02]  /*8d20*/  SHFL.BFLY PT, R2, R3, 0x2, 0x1f ;  /* 0x0c401f0003027f89 */ /* 0x000e2400000e0000 */
[----:B------:R-:W-:Y:S02]  /*8d30*/  FMUL.FTZ R165, R165, UR6 ;  /* 0x00000006a5a57c20 */ /* 0x000fe40008410000 */
        /* <DEDUP_REMOVED lines=11> */
[C---:B------:R-:W-:Y:S02]  /*8df0*/  FMUL.FTZ R161, R3.reuse, UR6 ;  /* 0x0000000603a17c20 */ /* 0x040fe40008410000 */
[----:B------:R-:W-:Y:S01]  /*8e00*/  MUFU.EX2 R159, R159 ;  /* 0x0000009f009f7308 */ /* 0x000fe20000000800 */
[----:B------:R-:W-:Y:S02]  /*8e10*/  FSEL R0, R3, RZ, P2 ;  /* 0x000000ff03007208 */ /* 0x000fe40001000000 */
[----:B------:R-:W-:-:S03]  /*8e20*/  FSEL R161, R161, RZ, P2 ;  /* 0x000000ffa1a17208 */ /* 0x000fc60001000000 */
[----:B------:R-:W-:Y:S02]  /*8e30*/  FADD.FTZ R2, -R0, R21 ;  /* 0x0000001500027221 */ /* 0x000fe40000010100 */
        /* <DEDUP_REMOVED lines=20> */
[----:B0-----:R-:W-:Y:S01]  /*8f80*/  FFMA.FTZ R13, R0, R13, R171 ;  /* 0x0000000d000d7223 */ /* 0x001fe200000100ab */
[----:B------:R-:W-:-:S03]  /*8f90*/  FFMA.FTZ R158, R158, UR6, -R161 ;  /* 0x000000069e9e7c23 */ /* 0x000fc600080108a1 */
[----:B------:R-:W-:-:S03]  /*8fa0*/  FADD.FTZ R13, R208, R13 ;  /* 0x0000000dd00d7221 */ /* 0x000fc60000010000 */
[----:B------:R-:W0:Y:S01]  /*8fb0*/  MUFU.EX2 R152, R152 ;  /* 0x0000009800987308 */ /* 0x000e220000000800 */
[----:B------:R-:W-:-:S07]  /*8fc0*/  FADD.FTZ R170, R210, R13 ;  /* 0x0000000dd2aa7221 */ /* 0x000fce0000010000 */
[----:B------:R-:W2:Y:S01]  /*8fd0*/  MUFU.EX2 R211, R211 ;  /* 0x000000d300d37308 */ /* 0x000ea20000000800 */
[----:B-1----:R-:W-:-:S07]  /*8fe0*/  FFMA.FTZ R21, R2, R12, R209 ;  /* 0x0000000c02157223 */ /* 0x002fce00000100d1 */
[----:B------:R-:W1:Y:S01]  /*8ff0*/  MUFU.EX2 R156, R156 ;  /* 0x0000009c009c7308 */ /* 0x000e620000000800 */
[----:B0-----:R-:W-:Y:S01]  /*9000*/  FADD.FTZ R12, R152, R21 ;  /* 0x00000015980c7221 */ /* 0x001fe20000010000 */
[----:B------:R-:W-:-:S04]  /*9010*/  FADD.FTZ R21, R167, R170 ;  /* 0x000000aaa7157221 */ /* 0x000fc80000010000 */
[----:B------:R-:W-:Y:S02]  /*9020*/  FADD.FTZ R166, R204, R21 ;  /* 0x00000015cca67221 */ /* 0x000fe40000010000 */
[----:B------:R-:W0:Y:S01]  /*9030*/  MUFU.EX2 R205, R205 ;  /* 0x000000cd00cd7308 */ /* 0x000e220000000800 */
[----:B--2---:R-:W-:Y:S01]  /*9040*/  FADD.FTZ R13, R211, R12 ;  /* 0x0000000cd30d7221 */ /* 0x004fe20000010000 */
[----:B------:R-:W-:Y:S01]  /*9050*/  FADD.FTZ R21, R189, R166 ;  /* 0x000000a6bd157221 */ /* 0x000fe20000010000 */
[----:B------:R-:W-:-:S03]  /*9060*/  FFMA.FTZ R166, R185, UR6, -R161 ;  /* 0x00000006b9a67c23 */ /* 0x000fc600080108a1 */
[----:B------:R-:W-:Y:S02]  /*9070*/  FADD.FTZ R170, R206, R21 ;  /* 0x00000015ceaa7221 */ /* 0x000fe40000010000 */
[----:B------:R-:W2:Y:S01]  /*9080*/  MUFU.EX2 R160, R160 ;  /* 0x000000a000a07308 */ /* 0x000ea20000000800 */
[----:B-1----:R-:W-:Y:S01]  /*9090*/  FADD.FTZ R12, R156, R13 ;  /* 0x0000000d9c0c7221 */ /* 0x002fe20000010000 */
[----:B------:R-:W-:-:S04]  /*90a0*/  FADD.FTZ R21, R181, R170 ;  /* 0x000000aab5157221 */ /* 0x000fc80000010000 */
[----:B------:R-:W-:Y:S02]  /*90b0*/  FADD.FTZ R154, R200, R21 ;  /* 0x00000015c89a7221 */ /* 0x000fe40000010000 */
[----:B------:R-:W1:Y:S01]  /*90c0*/  MUFU.EX2 R207, R207 ;  /* 0x000000cf00cf7308 */ /* 0x000e620000000800 */
[----:B0-----:R-:W-:Y:S01]  /*90d0*/  FADD.FTZ R13, R205, R12 ;  /* 0x0000000ccd0d7221 */ /* 0x001fe20000010000 */
[----:B------:R-:W-:Y:S01]  /*90e0*/  FADD.FTZ R21, R177, R154 ;  /* 0x0000009ab1157221 */ /* 0x000fe20000010000 */
[--C-:B------:R-:W-:Y:S01]  /*90f0*/  FFMA.FTZ R154, R176, UR6, -R161.reuse ;  /* 0x00000006b09a7c23 */ /* 0x100fe200080108a1 */
[----:B------:R-:W-:Y:S02]  /*9100*/  FFMA.FTZ R161, R188, UR6, -R161 ;  /* 0x00000006bca17c23 */ /* 0x000fe400080108a1 */
[----:B------:R-:W-:Y:S02]  /*9110*/  FADD.FTZ R170, R202, R21 ;  /* 0x00000015caaa7221 */ /* 0x000fe40000010000 */
[----:B------:R-:W0:Y:S01]  /*9120*/  MUFU.EX2 R164, R164 ;  /* 0x000000a400a47308 */ /* 0x000e220000000800 */
[----:B--2---:R-:W-:Y:S01]  /*9130*/  FADD.FTZ R12, R160, R13 ;  /* 0x0000000da00c7221 */ /* 0x004fe20000010000 */
[----:B------:R-:W-:-:S04]  /*9140*/  FADD.FTZ R21, R169, R170 ;  /* 0x000000aaa9157221 */ /* 0x000fc80000010000 */
[----:B------:R-:W-:Y:S02]  /*9150*/  FADD.FTZ R170, R196, R21 ;  /* 0x00000015c4aa7221 */ /* 0x000fe40000010000 */
[----:B------:R-:W2:Y:S01]  /*9160*/  MUFU.EX2 R201, R201 ;  /* 0x000000c900c97308 */ /* 0x000ea20000000800 */
[----:B-1----:R-:W-:Y:S01]  /*9170*/  FADD.FTZ R13, R207, R12 ;  /* 0x0000000ccf0d7221 */ /* 0x002fe20000010000 */
[----:B------:R-:W-:-:S06]  /*9180*/  FADD.FTZ R21, R159, R170 ;  /* 0x000000aa9f157221 */ /* 0x000fcc0000010000 */
        /* <DEDUP_REMOVED lines=33> */
[----:B--2---:R-:W-:Y:S01]  /*93a0*/  FADD.FTZ R21, R158, R13 ;  /* 0x0000000d9e157221 */ /* 0x004fe20000010000 */
[----:B-1----:R-:W-:-:S03]  /*93b0*/  FADD.FTZ R13, R157, R12 ;  /* 0x0000000c9d0d7221 */ /* 0x002fc60000010000 */
[----:B0-----:R-:W-:Y:S01]  /*93c0*/  FADD.FTZ R12, R161, R21 ;  /* 0x00000015a10c7221 */ /* 0x001fe20000010000 */
[----:B------:R-:W-:Y:S06]  /*93d0*/  @!P0 BRA `(.L_x_2213) ;  /* 0x0000000000048947 */ /* 0x000fec0003800000 */
[----:B------:R-:W-:Y:S01]  /*93e0*/  BPT.TRAP 0x1 ;  /* 0x000000040000795c */ /* 0x000fe20000300000 */
.L_x_2213:
[----:B------:R-:W0:Y:S01]  /*93f0*/  S2UR UR14, SR_CgaCtaId ;  /* 0x00000000000e79c3 */ /* 0x000e220000008800 */
[----:B------:R-:W-:Y:S01]  /*9400*/  R2UR UR11, R213 ;  /* 0x00000000d50b72ca */ /* 0x000fe200000e0000 */
[----:B------:R-:W-:Y:S01]  /*9410*/  UIADD3 UR10, UR10, 0x38860, URZ ;  /* 0x000388600a0a7890 */ /* 0x000fe2000fffe03f */
[----:B------:R-:W-:Y:S01]  /*9420*/  R2UR UR7, R212 ;  /* 0x00000000d40772ca */ /* 0x000fe200000e0000 */
[----:B------:R-:W-:Y:S01]  /*9430*/  IMAD.MOV.U32 R21, RZ, RZ, R3 ;  /* 0x000000ffff157224 */ /* 0x000fe200078e0003 */
[----:B------:R-:W-:Y:S01]  /*9440*/  F2FP.BF16.F32.PACK_AB R201, R20, R201 ;  /* 0x000000c914c9723e */ /* 0x000fe200000010ff */
[----:B------:R-:W-:Y:S01]  /*9450*/  IMAD.MOV.U32 R20, RZ, RZ, R6 ;  /* 0x000000ffff147224 */ /* 0x000fe200078e0006 */
[----:B------:R-:W-:Y:S01]  /*9460*/  F2FP.BF16.F32.PACK_AB R208, R208, R171 ;  /* 0x000000abd0d0723e */ /* 0x000fe200000010ff */
[----:B------:R-:W-:Y:S01]  /*9470*/  IMAD.U32 R214, RZ, RZ, UR61 ;  /* 0x0000003dffd67e24 */ /* 0x000fe2000f8e00ff */
[----:B------:R-:W-:Y:S02]  /*9480*/  F2FP.BF16.F32.PACK_AB R209, R152, R209 ;  /* 0x000000d198d1723e */ /* 0x000fe400000010ff */
[----:B------:R-:W-:-:S02]  /*9490*/  F2FP.BF16.F32.PACK_AB R210, R167, R210 ;  /* 0x000000d2a7d2723e */ /* 0x000fc400000010ff */
[----:B------:R-:W-:Y:S02]  /*94a0*/  F2FP.BF16.F32.PACK_AB R211, R156, R211 ;  /* 0x000000d39cd3723e */ /* 0x000fe400000010ff */
[----:B------:R-:W-:Y:S01]  /*94b0*/  F2FP.BF16.F32.PACK_AB R204, R189, R204 ;  /* 0x000000ccbdcc723e */ /* 0x000fe200000010ff */
[----:B------:R-:W-:Y:S01]  /*94c0*/  UISETP.GT.AND UP0, UPT, UR7, UR11, UPT ;  /* 0x0000000b0700728c */ /* 0x000fe2000bf04270 */
[----:B------:R-:W-:Y:S01]  /*94d0*/  F2FP.BF16.F32.PACK_AB R205, R160, R205 ;  /* 0x000000cda0cd723e */ /* 0x000fe200000010ff */
[----:B------:R-:W-:Y:S01]  /*94e0*/  UIADD3 UR7, UR7, -0x1, URZ ;  /* 0xffffffff07077890 */ /* 0x000fe2000fffe03f */
[----:B------:R-:W-:Y:S02]  /*94f0*/  F2FP.BF16.F32.PACK_AB R206, R181, R206 ;  /* 0x000000ceb5ce723e */ /* 0x000fe400000010ff */
[----:B------:R-:W-:Y:S02]  /*9500*/  F2FP.BF16.F32.PACK_AB R207, R164, R207 ;  /* 0x000000cfa4cf723e */ /* 0x000fe400000010ff */
[----:B------:R-:W-:Y:S01]  /*9510*/  PLOP3.LUT P1, PT, PT, PT, UP0, 0x80, 0x0 ;  /* 0x000000000000781c */ /* 0x000fe20003f2f008 */
[----:B0-----:R-:W-:Y:S01]  /*9520*/  UPRMT UR10, UR14, 0x654, UR10 ;  /* 0x000006540e0a7896 */ /* 0x001fe2000800000a */
[----:B------:R-:W-:-:S02]  /*9530*/  MOV R212, UR7 ;  /* 0x0000000700d47c02 */ /* 0x000fc40008000f00 */
        /* <DEDUP_REMOVED lines=12> */
[----:B------:R-:W-:Y:S02]  /*9600*/  F2FP.BF16.F32.PACK_AB R194, R157, R194 ;  /* 0x000000c29dc2723e */ /* 0x000fe400000010ff */
[----:B------:R-:W-:Y:S01]  /*9610*/  F2FP.BF16.F32.PACK_AB R195, R161, R158 ;  /* 0x0000009ea1c3723e */ /* 0x000fe200000010ff */
[----:B------:R-:W-:Y:S06]  /*9620*/  @P1 BRA `(.L_x_2214) ;  /* 0xffffffbc00a01947 */ /* 0x000fec000383ffff */
[----:B------:R-:W-:-:S07]  /*9630*/  IMAD.U32 R212, RZ, RZ, UR7 ;  /* 0x00000007ffd47e24 */ /* 0x000fce000f8e00ff */
.L_x_2203:
[----:B------:R-:W-:Y:S02]  /*9640*/  R2UR UR10, R22 ;  /* 0x00000000160a72ca */ /* 0x000fe400000e0000 */
[----:B------:R-:W-:-:S13]  /*9650*/  R2UR UR7, R212 ;  /* 0x00000000d40772ca */ /* 0x000fda00000e0000 */
[----:B------:R-:W-:-:S06]  /*9660*/  UISETP.GE.AND UP0, UPT, UR7, UR10, UPT ;  /* 0x0000000a0700728c */ /* 0x000fcc000bf06270 */
[----:B------:R-:W-:-:S13]  /*9670*/  PLOP3.LUT P1, PT, PT, PT, UP0, 0x80, 0x0 ;  /* 0x000000000000781c */ /* 0x000fda0003f2f008 */
[----:B------:R-:W-:Y:S05]  /*9680*/  @!P1 BRA `(.L_x_2215) ;  /* 0x0000003800bc9947 */ /* 0x000fea0003800000 */
[----:B------:R-:W-:Y:S01]  /*9690*/  R2UR UR6, R7 ;  /* 0x00000000070672ca */ /* 0x000fe200000e0000 */
[----:B------:R-:W-:Y:S01]  /*96a0*/  IMAD.MOV.U32 R14, RZ, RZ, R3 ;  /* 0x000000ffff0e7224 */ /* 0x000fe200078e0003 */
[----:B------:R-:W-:Y:S01]  /*96b0*/  UMOV UR7, UR61 ;  /* 0x0000003d00077c82 */ /* 0x000fe20008000000 */
[----:B------:R-:W-:-:S10]  /*96c0*/  IMAD.MOV.U32 R17, RZ, RZ, R6 ;  /* 0x000000ffff117224 */ /* 0x000fd400078e0006 */
[----:B------:R-:W-:-:S07]  /*96d0*/  IMAD.U32 R213, RZ, RZ, UR6 ;  /* 0x00000006ffd57e24 */ /* 0x000fce000f8e00ff */
.L_x_2226:
        /* <DEDUP_REMOVED lines=9> */
.L_x_2216:
        /* <DEDUP_REMOVED lines=8> */
.L_x_2217:
[----:B-1----:R-:W-:Y:S05]  /*97f0*/  @P1 BRA `(.L_x_2218) ;  /* 0x0000000000081947 */ /* 0x002fea0003800000 */
[----:B------:R-:W1:Y:S02]  /*9800*/  SYNCS.PHASECHK.TRANS64.TRYWAIT P1, [UR60+0x38830], R3 ;  /* 0x03883003ff0075a7 */ /* 0x000e64000802017c */
[----:B-1----:R-:W-:Y:S05]  /*9810*/  @!P1 BRA `(.L_x_2219) ;  /* 0x000000b400489947 */ /* 0x002fea0003800000 */
.L_x_2218:
        /* <DEDUP_REMOVED lines=35> */
[----:B------:R-:W-:Y:S01]  /*9a50*/  R2UR UR14, R10 ;  /* 0x000000000a0e72ca */ /* 0x000fe200000e0000 */
[----:B------:R-:W-:Y:S01]  /*9a60*/  UMOV UR54, UR10 ;  /* 0x0000000a00367c82 */ /* 0x000fe20008000000 */
[----:B------:R-:W-:Y:S01]  /*9a70*/  R2UR UR15, R11 ;  /* 0x000000000b0f72ca */ /* 0x000fe200000e0000 */
        /* <DEDUP_REMOVED lines=613> */
.L_x_2220:
        /* <DEDUP_REMOVED lines=8> */
.L_x_2221:
[----:B-1----:R-:W-:Y:S05]  /*c150*/  @P1 BRA `(.L_x_2222) ;  /* 0x0000000000081947 */ /* 0x002fea0003800000 */
[----:B------:R-:W1:Y:S02]  /*c160*/  SYNCS.PHASECHK.TRANS64.TRYWAIT P1, [UR10+0x38850], R0 ;  /* 0x03885000ff0075a7 */ /* 0x000e64000802014a */
[----:B-1----:R-:W-:Y:S05]  /*c170*/  @!P1 BRA `(.L_x_2223) ;  /* 0x0000008c00089947 */ /* 0x002fea0003800000 */
.L_x_2222:
[----:B------:R-:W-:Y:S01]  /*c180*/  R2UR UR6, R16 ;  /* 0x00000000100672ca */ /* 0x000fe200000e0000 */
[----:B------:R-:W-:-:S12]  /*c190*/  WARPGROUP.ARRIVE ;  /* 0x00000000000079c5 */ /* 0x000fd80000000000 */
        /* <DEDUP_REMOVED lines=35> */
.L_x_2224:
[----:B01----:R-:W-:Y:S01]  /*c3d0*/  FMNMX.FTZ R0, R184, R17, !PT ;  /* 0x00000011b8007209 */ /* 0x003fe20007810000 */
[----:B------:R-:W-:Y:S01]  /*c3e0*/  ULDC UR6, c[0x0][0x988] ;  /* 0x0002620000067ab9 */ /* 0x000fe20000000800 */
[----:B------:R-:W-:Y:S01]  /*c3f0*/  FMNMX.FTZ R2, R186, R14, !PT ;  /* 0x0000000eba027209 */ /* 0x000fe20007810000 */
[----:B------:R-:W0:Y:S01]  /*c400*/  S2UR UR7, SR_CgaCtaId ;  /* 0x00000000000779c3 */ /* 0x000e220000008800 */
[----:B------:R-:W-:Y:S01]  /*c410*/  FMNMX.FTZ R3, R185, R0, !PT ;  /* 0x00000000b9037209 */ /* 0x000fe20007810000 */
[----:B------:R-:W-:Y:S01]  /*c420*/  UIADD3 UR60, UR60, 0x38840, URZ ;  /* 0x000388403c3c7890 */ /* 0x000fe2000fffe03f */
        /* <DEDUP_REMOVED lines=10> */
[----:B------:R-:W-:Y:S01]  /*c4d0*/  FMNMX.FTZ R2, R182, R19, !PT ;  /* 0x00000013b6027209 */ /* 0x000fe20007810000 */
[----:B0-----:R-:W-:Y:S01]  /*c4e0*/  UPRMT UR60, UR7, 0x654, UR60 ;  /* 0x00000654073c7896 */ /* 0x001fe2000800003c */
[----:B------:R-:W-:Y:S02]  /*c4f0*/  FMNMX.FTZ R3, R181, R0, !PT ;  /* 0x00000000b5037209 */ /* 0x000fe40007810000 */
[----:B------:R-:W-:Y:S02]  /*c500*/  FMNMX.FTZ R19, R183, R2, !PT ;  /* 0x00000002b7137209 */ /* 0x000fe40007810000 */
[----:B------:R-:W-:Y:S02]  /*c510*/  FMNMX.FTZ R0, R168, R3, !PT ;  /* 0x00000003a8007209 */ /* 0x000fe40007810000 */
[----:B------:R-:W-:-:S02]  /*c520*/  FMNMX.FTZ R2, R170, R19, !PT ;  /* 0x00000013aa027209 */ /* 0x000fc40007810000 */
[----:B------:R-:W-:Y:S01]  /*c530*/  FMNMX.FTZ R3, R169, R0, !PT ;  /* 0x00000000a9037209 */ /* 0x000fe20007810000 */
[----:B------:R-:W-:Y:S01]  /*c540*/  SYNCS.ARRIVE.TRANS64.RED.A1T0 RZ, [UR60], RZ ;  /* 0x000000ffffff79a7 */ /* 0x000fe2000810043c */
        /* <DEDUP_REMOVED lines=20> */
[----:B------:R-:W-:-:S03]  /*c690*/  FMNMX.FTZ R2, R159, R2, !PT ;  /* 0x000000029f027209 */ /* 0x000fc60007810000 */
[----:B------:R-:W0:Y:S04]  /*c6a0*/  SHFL.BFLY PT, R3, R0, 0x2, 0x1f ;  /* 0x0c401f0000037f89 */ /* 0x000e2800000e0000 */
[----:B------:R-:W1:Y:S01]  /*c6b0*/  SHFL.BFLY PT, R19, R2, 0x2, 0x1f ;  /* 0x0c401f0002137f89 */ /* 0x000e6200000e0000 */
[----:B0-----:R-:W-:Y:S02]  /*c6c0*/  FMNMX.FTZ R18, R0, R3, !PT ;  /* 0x0000000300127209 */ /* 0x001fe40007810000 */
[----:B-1----:R-:W-:-:S03]  /*c6d0*/  FMNMX.FTZ R19, R2, R19, !PT ;  /* 0x0000001302137209 */ /* 0x002fc60007810000 */
[----:B------:R-:W0:Y:S04]  /*c6e0*/  SHFL.BFLY PT, R3, R18, 0x1, 0x1f ;  /* 0x0c201f0012037f89 */ /* 0x000e2800000e0000 */
[----:B------:R-:W1:Y:S01]  /*c6f0*/  SHFL.BFLY PT, R20, R19, 0x1, 0x1f ;  /* 0x0c201f0013147f89 */ /* 0x000e6200000e0000 */
[----:B0-----:R-:W-:Y:S02]  /*c700*/  FMNMX.FTZ R6, R18, R3, !PT ;  /* 0x0000000312067209 */ /* 0x001fe40007810000 */
[----:B-1----:R-:W-:-:S03]  /*c710*/  FMNMX.FTZ R3, R19, R20, !PT ;  /* 0x0000001413037209 */ /* 0x002fc60007810000 */
[C---:B------:R-:W-:Y:S01]  /*c720*/  FADD.FTZ R17, -R6.reuse, R17 ;  /* 0x0000001106117221 */ /* 0x040fe20000010100 */
[----:B------:R-:W-:Y:S01]  /*c730*/  FMUL.FTZ R193, R6, UR6 ;  /* 0x0000000606c17c20 */ /* 0x000fe20008410000 */
[----:B------:R-:W-:Y:S02]  /*c740*/  FADD.FTZ R14, -R3, R14 ;  /* 0x0000000e030e7221 */ /* 0x000fe40000010100 */
[----:B------:R-:W-:Y:S01]  /*c750*/  FMUL.FTZ R20, R17, UR6 ;  /* 0x0000000611147c20 */ /* 0x000fe20008410000 */
        /* <DEDUP_REMOVED lines=23> */
[----:B------:R-:W-:Y:S01]  /*c8d0*/  FFMA.FTZ R153, R153, UR6, -R193 ;  /* 0x0000000699997c23 */ /* 0x000fe200080108c1 */
        /* <DEDUP_REMOVED lines=11> */
[----:B------:R-:W2:Y:S01]  /*c990*/  MUFU.EX2 R209, R209 ;  /* 0x000000d100d17308 */ /* 0x000ea20000000800 */
[----:B-1----:R-:W-:Y:S01]  /*c9a0*/  FFMA.FTZ R13, R0, R13, R17 ;  /* 0x0000000d000d7223 */ /* 0x002fe20000010011 */
[--C-:B------:R-:W-:Y:S01]  /*c9b0*/  FFMA.FTZ R197, R162, UR6, -R14.reuse ;  /* 0x00000006a2c57c23 */ /* 0x100fe2000801080e */
[--C-:B------:R-:W-:Y:S01]  /*c9c0*/  FFMA.FTZ R162, R163, UR6, -R14.reuse ;  /* 0x00000006a3a27c23 */ /* 0x100fe2000801080e */
[--C-:B------:R-:W-:Y:S01]  /*c9d0*/  FFMA.FTZ R199, R166, UR6, -R14.reuse ;  /* 0x00000006a6c77c23 */ /* 0x100fe2000801080e */
[--C-:B------:R-:W-:Y:S01]  /*c9e0*/  FFMA.FTZ R203, R174, UR6, -R14.reuse ;  /* 0x00000006aecb7c23 */ /* 0x100fe2000801080e */
[--C-:B------:R-:W-:Y:S01]  /*c9f0*/  FFMA.FTZ R164, R175, UR6, -R14.reuse ;  /* 0x00000006afa47c23 */ /* 0x100fe2000801080e */
[----:B------:R-:W-:Y:S01]  /*ca00*/  FFMA.FTZ R157, R157, UR6, -R193 ;  /* 0x000000069d9d7c23 */ /* 0x000fe200080108c1 */
[----:B------:R-:W1:Y:S01]  /*ca10*/  MUFU.EX2 R18, R18 ;  /* 0x0000001200127308 */ /* 0x000e620000000800 */
[----:B0-----:R-:W-:Y:S01]  /*ca20*/  FADD.FTZ R13, R208, R13 ;  /* 0x0000000dd00d7221 */ /* 0x001fe20000010000 */
[--C-:B------:R-:W-:Y:S01]  /*ca30*/  FFMA.FTZ R193, R154, UR6, -R14.reuse ;  /* 0x000000069ac17c23 */ /* 0x100fe2000801080e */
[--C-:B------:R-:W-:Y:S01]  /*ca40*/  FFMA.FTZ R155, R155, UR6, -R14.reuse ;  /* 0x000000069b9b7c23 */ /* 0x100fe2000801080e */
[----:B------:R-:W-:-:S04]  /*ca50*/  FFMA.FTZ R158, R158, UR6, -R14 ;  /* 0x000000069e9e7c23 */ /* 0x000fc8000801080e */
[----:B------:R-:W0:Y:S01]  /*ca60*/  MUFU.EX2 R210, R210 ;  /* 0x000000d200d27308 */ /* 0x000e220000000800 */
[----:B--2---:R-:W-:-:S07]  /*ca70*/  FFMA.FTZ R171, R2, R12, R209 ;  /* 0x0000000c02ab7223 */ /* 0x004fce00000100d1 */
        /* <DEDUP_REMOVED lines=16> */
[--C-:B------:R-:W-:Y:S01]  /*cb80*/  FFMA.FTZ R166, R167, UR6, -R14.reuse ;  /* 0x00000006a7a67c23 */ /* 0x100fe2000801080e */
[----:B------:R-:W-:-:S05]  /*cb90*/  FFMA.FTZ R14, R159, UR6, -R14 ;  /* 0x000000069f0e7c23 */ /* 0x000fca000801080e */
        /* <DEDUP_REMOVED lines=34> */
[----:B------:R-:W-:Y:S01]  /*cdc0*/  MUFU.EX2 R165, R165 ;  /* 0x000000a500a57308 */ /* 0x000fe20000000800 */
[----:B0-----:R-:W-:-:S07]  /*cdd0*/  FADD.FTZ R154, R198, R163 ;  /* 0x000000a3c69a7221 */ /* 0x001fce0000010000 */
[----:B------:R-:W0:Y:S01]  /*cde0*/  MUFU.EX2 R166, R166 ;  /* 0x000000a600a67308 */ /* 0x000e220000000800 */
[----:B--2---:R-:W-:-:S07]  /*cdf0*/  FADD.FTZ R13, R199, R12 ;  /* 0x0000000cc70d7221 */ /* 0x004fce0000010000 */
        /* <DEDUP_REMOVED lines=20> */
.L_x_2225:
[----:B------:R-:W0:Y:S01]  /*cf40*/  S2UR UR14, SR_CgaCtaId ;  /* 0x00000000000e79c3 */ /* 0x000e220000008800 */
[----:B------:R-:W-:Y:S01]  /*cf50*/  R2UR UR11, R22 ;  /* 0x00000000160b72ca */ /* 0x000fe200000e0000 */
[----:B------:R-:W-:Y:S01]  /*cf60*/  UIADD3 UR10, UR10, 0x38860, URZ ;  /* 0x000388600a0a7890 */ /* 0x000fe2000fffe03f */
[----:B------:R-:W-:Y:S02]  /*cf70*/  R2UR UR7, R212 ;  /* 0x00000000d40772ca */ /* 0x000fe400000e0000 */
[----:B------:R-:W-:Y:S01]  /*cf80*/  F2FP.BF16.F32.PACK_AB R208, R208, R17 ;  /* 0x00000011d0d0723e */ /* 0x000fe200000010ff */
[----:B------:R-:W-:Y:S01]  /*cf90*/  IMAD.MOV.U32 R17, RZ, RZ, R6 ;  /* 0x000000ffff117224 */ /* 0x000fe200078e0006 */
[----:B------:R-:W-:Y:S01]  /*cfa0*/  F2FP.BF16.F32.PACK_AB R195, R14, R195 ;  /* 0x000000c30ec3723e */ /* 0x000fe200000010ff */
[----:B------:R-:W-:Y:S01]  /*cfb0*/  IMAD.MOV.U32 R14, RZ, RZ, R3 ;  /* 0x000000ffff0e7224 */ /* 0x000fe200078e0003 */
[----:B------:R-:W-:Y:S02]  /*cfc0*/  F2FP.BF16.F32.PACK_AB R209, R18, R209 ;  /* 0x000000d112d1723e */ /* 0x000fe400000010ff */
[----:B------:R-:W-:-:S02]  /*cfd0*/  F2FP.BF16.F32.PACK_AB R210, R19, R210 ;  /* 0x000000d213d2723e */ /* 0x000fc400000010ff */
[----:B------:R-:W-:Y:S02]  /*cfe0*/  F2FP.BF16.F32.PACK_AB R211, R20, R211 ;  /* 0x000000d314d3723e */ /* 0x000fe400000010ff */
[----:B------:R-:W-:Y:S01]  /*cff0*/  F2FP.BF16.F32.PACK_AB R204, R21, R204 ;  /* 0x000000cc15cc723e */ /* 0x000fe200000010ff */
[----:B------:R-:W-:Y:S01]  /*d000*/  UISETP.GT.AND UP0, UPT, UR7, UR11, UPT ;  /* 0x0000000b0700728c */ /* 0x000fe2000bf04270 */
[----:B------:R-:W-:Y:S02]  /*d010*/  F2FP.BF16.F32.PACK_AB R205, R152, R205 ;  /* 0x000000cd98cd723e */ /* 0x000fe400000010ff */
[----:B------:R-:W-:Y:S02]  /*d020*/  F2FP.BF16.F32.PACK_AB R206, R177, R206 ;  /* 0x000000ceb1ce723e */ /* 0x000fe400000010ff */
[----:B------:R-:W-:Y:S02]  /*d030*/  F2FP.BF16.F32.PACK_AB R207, R156, R207 ;  /* 0x000000cf9ccf723e */ /* 0x000fe400000010ff */
[----:B------:R-:W-:Y:S01]  /*d040*/  PLOP3.LUT P1, PT, PT, PT, UP0, 0x80, 0x0 ;  /* 0x000000000000781c */ /* 0x000fe20003f2f008 */
[----:B0-----:R-:W-:Y:S01]  /*d050*/  UPRMT UR10, UR14, 0x654, UR10 ;  /* 0x000006540e0a7896 */ /* 0x001fe2000800000a */
[----:B------:R-:W-:-:S02]  /*d060*/  F2FP.BF16.F32.PACK_AB R200, R169, R200 ;  /* 0x000000c8a9c8723e */ /* 0x000fc400000010ff */
[----:B------:R-:W-:Y:S02]  /*d070*/  F2FP.BF16.F32.PACK_AB R201, R160, R201 ;  /* 0x000000c9a0c9723e */ /* 0x000fe400000010ff */
[----:B------:R-:W-:Y:S02]  /*d080*/  F2FP.BF16.F32.PACK_AB R202, R173, R202 ;  /* 0x000000caadca723e */ /* 0x000fe400000010ff */
[----:B------:R-:W-:Y:S02]  /*d090*/  F2FP.BF16.F32.PACK_AB R203, R164, R203 ;  /* 0x000000cba4cb723e */ /* 0x000fe400000010ff */
[----:B------:R-:W-:Y:S01]  /*d0a0*/  SYNCS.ARRIVE.TRANS64.RED.A1T0 RZ, [UR10], RZ ;  /* 0x000000ffffff79a7 */ /* 0x000fe2000810040a */
[----:B------:R-:W-:Y:S01]  /*d0b0*/  UIADD3 UR10, UR7, -0x1, URZ ;  /* 0xffffffff070a7890 */ /* 0x000fe2000fffe03f */
[----:B------:R-:W-:Y:S02]  /*d0c0*/  R2UR UR7, R7 ;  /* 0x00000000070772ca */ /* 0x000fe400000e0000 */
[----:B------:R-:W-:-:S02]  /*d0d0*/  F2FP.BF16.F32.PACK_AB R196, R161, R196 ;  /* 0x000000c4a1c4723e */ /* 0x000fc400000010ff */
[----:B------:R-:W-:Y:S01]  /*d0e0*/  F2FP.BF16.F32.PACK_AB R197, R162, R197 ;  /* 0x000000c5a2c5723e */ /* 0x000fe200000010ff */
[----:B------:R-:W-:Y:S01]  /*d0f0*/  IMAD.U32 R212, RZ, RZ, UR10 ;  /* 0x0000000affd47e24 */ /* 0x000fe2000f8e00ff */
[----:B------:R-:W-:Y:S02]  /*d100*/  F2FP.BF16.F32.PACK_AB R198, R165, R198 ;  /* 0x000000c6a5c6723e */ /* 0x000fe400000010ff */
[----:B------:R-:W-:Y:S02]  /*d110*/  F2FP.BF16.F32.PACK_AB R199, R166, R199 ;  /* 0x000000c7a6c7723e */ /* 0x000fe400000010ff */
[----:B------:R-:W-:Y:S02]  /*d120*/  F2FP.BF16.F32.PACK_AB R192, R153, R192 ;  /* 0x000000c099c0723e */ /* 0x000fe400000010ff */
[----:B------:R-:W-:Y:S02]  /*d130*/  F2FP.BF16.F32.PACK_AB R193, R167, R193 ;  /* 0x000000c1a7c1723e */ /* 0x000fe400000010ff */
[----:B------:R-:W-:Y:S01]  /*d140*/  MOV R213, UR7 ;  /* 0x0000000700d57c02 */ /* 0x000fe20008000f00 */
[----:B------:R-:W-:Y:S01]  /*d150*/  UMOV UR7, UR61 ;  /* 0x0000003d00077c82 */ /* 0x000fe20008000000 */
[----:B------:R-:W-:Y:S01]  /*d160*/  F2FP.BF16.F32.PACK_AB R194, R157, R194 ;  /* 0x000000c29dc2723e */ /* 0x000fe200000010ff */
[----:B------:R-:W-:Y:S06]  /*d170*/  @P1 BRA `(.L_x_2226) ;  /* 0xffffffc400581947 */ /* 0x000fec000383ffff */
.L_x_2215:
        /* <DEDUP_REMOVED lines=131> */
.L_x_2227:
        /* <DEDUP_REMOVED lines=8> */
.L_x_2228:
[----:B-1----:R-:W-:Y:S05]  /*da30*/  @P1 BRA `(.L_x_2229) ;  /* 0x0000000000081947 */ /* 0x002fea0003800000 */
[----:B------:R-:W1:Y:S02]  /*da40*/  SYNCS.PHASECHK.TRANS64.TRYWAIT P1, [UR5+0x38850], R0 ;  /* 0x03885000ff0075a7 */ /* 0x000e640008020145 */
[----:B-1----:R-:W-:Y:S05]  /*da50*/  @!P1 BRA `(.L_x_2230) ;  /* 0x0000007000e89947 */ /* 0x002fea0003800000 */
.L_x_2229:
[----:B------:R-:W-:Y:S01]  /*da60*/  R2UR UR4, R16 ;  /* 0x00000000100472ca */ /* 0x000fe200000e0000 */
[----:B------:R-:W-:Y:S01]  /*da70*/  WARPGROUP.ARRIVE ;  /* 0x00000000000079c5 */ /* 0x000fe20000000000 */
[----:B------:R-:W-:Y:S01]  /*da80*/  UMOV UR11, 0x40000040 ;  /* 0x40000040000b7882 */ /* 0x000fe20000000000 */
[----:B01----:R-:W0:Y:S04]  /*da90*/  SHFL.BFLY PT, R0, R13, 0x2, 0x1f ;  /* 0x0c401f000d007f89 */ /* 0x003e2800000e0000 */
[----:B------:R-:W1:Y:S06]  /*daa0*/  SHFL.BFLY PT, R5, R12, 0x2, 0x1f ;  /* 0x0c401f000c057f89 */ /* 0x000e6c00000e0000 */
[----:B------:R-:W-:-:S04]  /*dab0*/  UIADD3 UR4, UR4, 0x400, URZ ;  /* 0x0000040004047890 */ /* 0x000fc8000fffe03f */
[----:B------:R-:W-:-:S04]  /*dac0*/  USHF.R.U32.HI UR4, URZ, 0x4, UR4 ;  /* 0x000000043f047899 */ /* 0x000fc80008011604 */
[----:B------:R-:W-:-:S04]  /*dad0*/  ULOP3.LUT UR4, UR4, 0x3fff, URZ, 0xc0, !UPT ;  /* 0x00003fff04047892 */ /* 0x000fc8000f8ec03f */
[----:B------:R-:W-:Y:S01]  /*dae0*/  ULOP3.LUT UR4, UR4, 0x2800000, URZ, 0xfc, !UPT ;  /* 0x0280000004047892 */ /* 0x000fe2000f8efc3f */
[----:B0-----:R-:W-:Y:S01]  /*daf0*/  FADD.FTZ R0, R0, R13 ;  /* 0x0000000d00007221 */ /* 0x001fe20000010000 */
[----:B------:R-:W-:Y:S02]  /*db00*/  IMAD.U32 R13, RZ, RZ, UR6 ;  /* 0x00000006ff0d7e24 */ /* 0x000fe4000f8e00ff */
[----:B------:R-:W-:Y:S01]  /*db10*/  UIMAD UR4, UR61, 0xa00, UR4 ;  /* 0x00000a003d0478a4 */ /* 0x000fe2000f8e0204 */
[----:B-1----:R-:W-:-:S03]  /*db20*/  FADD.FTZ R2, R5, R12 ;  /* 0x0000000c05027221 */ /* 0x002fc60000010000 */
        /* <DEDUP_REMOVED lines=9> */
[----:B------:R-:W-:Y:S02]  /*dbc0*/  CS2R R4, SRZ ;  /* 0x0000000000047805 */ /* 0x000fe4000001ff00 */
[----:B------:R-:W-:Y:S02]  /*dbd0*/  MOV R0, 0xff800000 ;  /* 0xff80000000007802 */ /* 0x000fe40000000f00 */
[----:B------:R-:W-:Y:S01]  /*dbe0*/  FSETP.NE.FTZ.AND P1, PT, R11, RZ, PT ;  /* 0x000000ff0b00720b */ /* 0x000fe20003f35000 */
[----:B-1----:R-:W-:Y:S01]  /*dbf0*/  FADD.FTZ R14, R2, R7 ;  /* 0x00000007020e7221 */ /* 0x002fe20000010000 */
[----:B------:R-:W-:-:S02]  /*dc00*/  IMAD.U32 R7, RZ, RZ, UR6 ;  /* 0x00000006ff077e24 */ /* 0x000fc4000f8e00ff */
[----:B------:R-:W-:Y:S02]  /*dc10*/  IMAD.MOV.U32 R2, RZ, RZ, -0x800000 ;  /* 0xff800000ff027424 */ /* 0x000fe400078e00ff */
        /* <DEDUP_REMOVED lines=37> */
.L_x_2231:
        /* <DEDUP_REMOVED lines=133> */
.L_x_2195:
[----:B------:R-:W-:Y:S05]  /*e6c0*/  @P0 BRA `(.L_x_2232) ;  /* 0x0000002000600947 */ /* 0x000fea0003800000 */
[----:B------:R-:W0:Y:S01]  /*e6d0*/  S2R R3, SR_TID.X ;  /* 0x0000000000037919 */ /* 0x000e220000002100 */
[----:B------:R-:W-:Y:S01]  /*e6e0*/  R2UR UR13, R23 ;  /* 0x00000000170d72ca */ /* 0x000fe200000e0000 */
[----:B------:R-:W1:Y:S01]  /*e6f0*/  S2UR UR12, SR_CTAID.Z ;  /* 0x00000000000c79c3 */ /* 0x000e620000002700 */
[----:B------:R-:W-:Y:S01]  /*e700*/  ULDC.64 UR8, c[0x0][0xbd0] ;  /* 0x0002f40000087ab9 */ /* 0x000fe20000000a00 */
[----:B------:R-:W-:Y:S01]  /*e710*/  ULDC.64 UR14, c[0x0][0x208] ;  /* 0x00008200000e7ab9 */ /* 0x000fe20000000a00 */
[----:B------:R-:W-:Y:S05]  /*e720*/  BSSY B0, `(.L_x_2233) ;  /* 0x000014c000007945 */ /* 0x000fea0003800000 */
[----:B------:R-:W2:Y:S04]  /*e730*/  LDC.64 R18, c[0x0][0xbd8] ;  /* 0x0002f600ff127b82 */ /* 0x000ea80000000a00 */
[----:B------:R-:W-:-:S02]  /*e740*/  USHF.R.S32.HI UR7, URZ, 0x1f, UR13 ;  /* 0x0000001f3f077899 */ /* 0x000fc4000801140d */
[----:B------:R-:W-:Y:S02]  /*e750*/  UIMAD.WIDE.U32 UR4, UR13, UR8, URZ ;  /* 0x000000080d0472a5 */ /* 0x000fe4000f8e003f */
[----:B------:R-:W-:Y:S01]  /*e760*/  UIMAD UR6, UR7, UR8, URZ ;  /* 0x00000008070672a4 */ /* 0x000fe2000f8e023f */
[----:B------:R-:W3:Y:S03]  /*e770*/  S2UR UR11, SR_CTAID.Y ;  /* 0x00000000000b79c3 */ /* 0x000ee60000002600 */
[----:B------:R-:W-:-:S03]  /*e780*/  UIMAD UR6, UR13, UR9, UR6 ;  /* 0x000000090d0672a4 */ /* 0x000fc6000f8e0206 */
[----:B------:R-:W-:Y:S01]  /*e790*/  ULDC.64 UR8, c[0x0][0xb38] ;  /* 0x0002ce0000087ab9 */ /* 0x000fe20000000a00 */
[----:B------:R-:W-:Y:S01]  /*e7a0*/  UIADD3 UR6, UR5, UR6, URZ ;  /* 0x0000000605067290 */ /* 0x000fe2000fffe03f */
[----:B------:R-:W3:Y:S01]  /*e7b0*/  LDC R153, c[0x0][0xc50] ;  /* 0x00031400ff997b82 */ /* 0x000ee20000000800 */
[----:B-1----:R-:W-:Y:S02]  /*e7c0*/  USHF.R.S32.HI UR10, URZ, 0x1f, UR12 ;  /* 0x0000001f3f0a7899 */ /* 0x002fe4000801140c */
[----:B------:R-:W-:Y:S01]  /*e7d0*/  UIMAD UR7, UR7, UR8, URZ ;  /* 0x00000008070772a4 */ /* 0x000fe2000f8e023f */
[----:B0-----:R-:W-:-:S04]  /*e7e0*/  VIADD R5, R3, 0xffffff80 ;  /* 0xffffff8003057836 */ /* 0x001fc80000000000 */
[----:B------:R-:W0:Y:S01]  /*e7f0*/  LDC.64 R20, c[0x0][0xb40] ;  /* 0x0002d000ff147b82 */ /* 0x000e220000000a00 */
[----:B------:R-:W-:-:S04]  /*e800*/  SHF.R.S32.HI R4, RZ, 0x1f, R5 ;  /* 0x0000001fff047819 */ /* 0x000fc80000011405 */
[CC--:B------:R-:W-:Y:S02]  /*e810*/  LEA.HI R6, R4.reuse, R5.reuse, RZ, 0x7 ;  /* 0x0000000504067211 */ /* 0x0c0fe400078f38ff */
[----:B------:R-:W-:Y:S02]  /*e820*/  LEA.HI R11, R4, R5, RZ, 0x2 ;  /* 0x00000005040b7211 */ /* 0x000fe400078f10ff */
[----:B------:R-:W-:Y:S02]  /*e830*/  LOP3.LUT R8, R6, 0xffffff80, RZ, 0xc0, !PT ;  /* 0xffffff8006087812 */ /* 0x000fe400078ec0ff */
[----:B------:R-:W-:-:S03]  /*e840*/  SHF.R.S32.HI R7, RZ, 0x7, R6 ;  /* 0x00000007ff077819 */ /* 0x000fc60000011406 */
[----:B------:R-:W-:Y:S01]  /*e850*/  IMAD.IADD R3, R5, 0x1, -R8 ;  /* 0x0000000105037824 */ /* 0x000fe200078e0a08 */
[----:B------:R-:W-:Y:S01]  /*e860*/  LEA.HI R4, R6, R7, RZ, 0x1 ;  /* 0x0000000706047211 */ /* 0x000fe200078f08ff */
[----:B------:R-:W1:Y:S01]  /*e870*/  LDC R8, c[0x0][0xbe8] ;  /* 0x0002fa00ff087b82 */ /* 0x000e620000000800 */
        /* <DEDUP_REMOVED lines=12> */
[----:B------:R-:W-:Y:S01]  /*e940*/  LOP3.LUT R10, R10, 0x7ffffffc, RZ, 0xc0, !PT ;  /* 0x7ffffffc0a0a7812 */ /* 0x000fe200078ec0ff */
[----:B------:R-:W-:Y:S01]  /*e950*/  BAR.SYNC.DEFER_BLOCKING 0x1, 0x100 ;  /* 0x0044000000007b1d */ /* 0x000fe20000010000 */
[----:B-1----:R-:W-:Y:S01]  /*e960*/  ISETP.NE.AND P0, PT, R8, 0x1, PT ;  /* 0x000000010800780c */ /* 0x002fe20003f05270 */
[----:B------:R-:W-:Y:S01]  /*e970*/  IMAD.IADD R4, R9, 0x1, -R14 ;  /* 0x0000000109047824 */ /* 0x000fe200078e0a0e */
[----:B------:R-:W-:Y:S02]  /*e980*/  LOP3.LUT R14, R7, 0x1ffffffe, RZ, 0xc0, !PT ;  /* 0x1ffffffe070e7812 */ /* 0x000fe400078ec0ff */
[----:B------:R-:W-:Y:S01]  /*e990*/  SHF.R.S32.HI R7, RZ, 0x5, R12 ;  /* 0x00000005ff077819 */ /* 0x000fe2000001140c */
[----:B--2---:R-:W-:Y:S01]  /*e9a0*/  IMAD R12, R18, UR10, RZ ;  /* 0x0000000a120c7c24 */ /* 0x004fe2000f8e02ff */
[----:B------:R-:W1:Y:S01]  /*e9b0*/  S2R R9, SR_CTAID.X ;  /* 0x0000000000097919 */ /* 0x000e620000002500 */
[----:B------:R-:W-:Y:S01]  /*e9c0*/  IMAD.IADD R11, R5, 0x1, -R14 ;  /* 0x00000001050b7824 */ /* 0x000fe200078e0a0e */
[----:B------:R-:W-:Y:S01]  /*e9d0*/  MOV R5, UR5 ;  /* 0x0000000500057c02 */ /* 0x000fe20008000f00 */
[----:B------:R-:W-:-:S02]  /*e9e0*/  IMAD R7, R7, 0x10, R4 ;  /* 0x0000001007077824 */ /* 0x000fc400078e0204 */
[----:B------:R-:W-:Y:S02]  /*e9f0*/  IMAD.U32 R4, RZ, RZ, UR4 ;  /* 0x00000004ff047e24 */ /* 0x000fe4000f8e00ff */
[----:B------:R-:W2:Y:S01]  /*ea00*/  @P0 LDC R14, c[0x0][0xbec] ;  /* 0x0002fb00ff0e0b82 */ /* 0x000ea20000000800 */
[----:B------:R-:W-:Y:S01]  /*ea10*/  IMAD R16, R6, 0x40, R7 ;  /* 0x0000004006107824 */ /* 0x000fe200078e0207 */
[----:B------:R-:W-:Y:S01]  /*ea20*/  UIMAD.WIDE.U32 UR4, UR13, UR8, URZ ;  /* 0x000000080d0472a5 */ /* 0x000fe2000f8e003f */
        /* <DEDUP_REMOVED lines=14> */
[----:B------:R-:W-:-:S04]  /*eb10*/  ULDC.64 UR6, c[0x0][0xb48] ;  /* 0x0002d20000067ab9 */ /* 0x000fc80000000a00 */
[----:B------:R-:W3:Y:S01]  /*eb20*/  @P0 LDC R155, c[0x0][0xbf0] ;  /* 0x0002fc00ff9b0b82 */ /* 0x000ee20000000800 */
[----:B-1----:R-:W-:Y:S01]  /*eb30*/  IMAD R11, R9, 0x80, R6 ;  /* 0x00000080090b7824 */ /* 0x002fe200078e0206 */
[----:B------:R-:W-:Y:S01]  /*eb40*/  MOV R6, UR4 ;  /* 0x0000000400067c02 */ /* 0x000fe20008000f00 */
[----:B------:R-:W-:Y:S02]  /*eb50*/  ULDC.64 UR4, c[0x0][0xbe0] ;  /* 0x0002f80000047ab9 */ /* 0x000fe40000000a00 */
[----:B--2---:R-:W-:-:S04]  /*eb60*/  @P0 IMAD.HI.U32 R12, R11, R14, RZ ;  /* 0x0000000e0b0c0227 */ /* 0x004fc800078e00ff */
        /* <DEDUP_REMOVED lines=8> */
[----:B------:R-:W-:Y:S01]  /*ebf0*/  IMAD.MOV.U32 R15, RZ, RZ, R11 ;  /* 0x000000ffff0f7224 */ /* 0x000fe200078e000b */
[----:B---3--:R-:W-:Y:S01]  /*ec00*/  @P0 SHF.R.U32.HI R15, RZ, R155, R22 ;  /* 0x0000009bff0f0219 */ /* 0x008fe20000011616 */
[C---:B------:R-:W-:Y:S02]  /*ec10*/  IMAD R12, R14.reuse, UR4, RZ ;  /* 0x000000040e0c7c24 */ /* 0x040fe4000f8e02ff */
        /* <DEDUP_REMOVED lines=73> */
[----:B------:R-:W-:Y:S01]  /*f0b0*/  VIADD R22, R3, 0x50 ;  /* 0x0000005003167836 */ /* 0x000fe20000000000 */
[----:B------:R-:W-:-:S02]  /*f0c0*/  ISETP.GE.AND P0, PT, R18, UR4, PT ;  /* 0x0000000412007c0c */ /* 0x000fc4000bf06270 */
[----:B------:R-:W-:Y:S02]  /*f0d0*/  ISETP.GE.AND P1, PT, R19, UR4, PT ;  /* 0x0000000413007c0c */ /* 0x000fe4000bf26270 */
[C---:B------:R-:W-:Y:S02]  /*f0e0*/  IADD3 R20, R3.reuse, 0x40, RZ ;  /* 0x0000004003147810 */ /* 0x040fe40007ffe0ff */
        /* <DEDUP_REMOVED lines=8> */
[----:B---34-:R-:W-:Y:S01]  /*f170*/  @!P2 IMAD.WIDE R10, R3, 0x4, R4 ;  /* 0x00000004030aa825 */ /* 0x018fe200078e0204 */
[----:B------:R-:W-:-:S02]  /*f180*/  ISETP.GE.AND P6, PT, R22, UR4, PT ;  /* 0x0000000416007c0c */ /* 0x000fc4000bfc6270 */
[----:B------:R-:W-:Y:S01]  /*f190*/  @!P0 LEA.HI R18, R18, R18, RZ, 0x1 ;  /* 0x0000001212128211 */ /* 0x000fe200078f08ff */
        /* <DEDUP_REMOVED lines=13> */
[----:B------:R-:W-:Y:S02]  /*f270*/  @!P0 LOP3.LUT R11, R18, 0xfffffffe, RZ, 0xc0, !PT ;  /* 0xfffffffe120b8812 */ /* 0x000fe400078ec0ff */
[----:B------:R-:W-:Y:S01]  /*f280*/  @!P2 LEA.HI R0, R0, R0, RZ, 0x1 ;  /* 0x000000000000a211 */ /* 0x000fe200078f08ff */
[----:B-1----:R-:W-:Y:S01]  /*f290*/  VIADD R28, R3, 0x60 ;  /* 0x00000060031c7836 */ /* 0x002fe20000000000 */
[----:B------:R-:W-:Y:S01]  /*f2a0*/  @!P1 LOP3.LUT R13, R19, 0xfffffffe, RZ, 0xc0, !PT ;  /* 0xfffffffe130d9812 */ /* 0x000fe200078ec0ff */
        /* <DEDUP_REMOVED lines=147> */
.L_x_2234:
[----:B------:R-:W-:Y:S05]  /*fbe0*/  BSYNC B0 ;  /* 0x0000000000007941 */ /* 0x000fea0003800000 */
.L_x_2233:
[----:B------:R-:W-:Y:S01]  /*fbf0*/  ISETP.GE.AND P0, PT, R9, R8, PT ;  /* 0x000000080900720c */ /* 0x000fe20003f06270 */
[----:B0---4-:R1:W4:Y:S04]  /*fc00*/  SHFL.IDX PT, R5, R7, 0x1, 0x1c1f ;  /* 0x003c1f0007057f89 */ /* 0x01132800000e0000 */
[----:B---3--:R1:W3:Y:S08]  /*fc10*/  SHFL.IDX PT, R4, R6, 0x1, 0x1c1f ;  /* 0x003c1f0006047f89 */ /* 0x0082f000000e0000 */
[----:B-1----:R-:W-:Y:S05]  /*fc20*/  @P0 BRA `(.L_x_2193) ;  /* 0x0000004c00d00947 */ /* 0x002fea0003800000 */
        /* <DEDUP_REMOVED lines=17> */
[----:B---34-:R-:W-:Y:S01]  /*fd40*/  @!P0 IMAD.WIDE R6, R3, 0x4, R4 ;  /* 0x0000000403068825 */ /* 0x018fe200078e0204 */
[----:B------:R-:W-:-:S02]  /*fd50*/  ISETP.GE.AND P4, PT, R16, UR4, PT ;  /* 0x0000000410007c0c */ /* 0x000fc4000bf86270 */
        /* <DEDUP_REMOVED lines=75> */
[----:B------:R-:W-:-:S02]  /*10210*/  IADD3 R18, R3, 0x88, RZ ;  /* 0x0000008803127810 */ /* 0x000fc40007ffe0ff */
[----:B------:R-:W-:Y:S01]  /*10220*/  @!P0 LOP3.LUT R19, R19, 0xfffffffe, RZ, 0xc0, !PT ;  /* 0xfffffffe13138812 */ /* 0x000fe200078ec0ff */
        /* <DEDUP_REMOVED lines=32> */
[C---:B------:R-:W-:Y:S01]  /*10430*/  VIADD R20, R3.reuse, 0xc8 ;  /* 0x000000c803147836 */ /* 0x040fe20000000000 */
[----:B------:R-:W-:Y:S01]  /*10440*/  ISETP.GE.AND P5, PT, R18, UR4, PT ;  /* 0x0000000412007c0c */ /* 0x000fe2000bfa6270 */
[----:B------:R-:W-:Y:S01]  /*10450*/  VIADD R0, R3, 0xd0 ;  /* 0x000000d003007836 */ /* 0x000fe20000000000 */
[----:B------:R-:W-:-:S02]  /*10460*/  @!P2 LEA.HI R17, R17, R17, RZ, 0x1 ;  /* 0x000000111111a211 */ /* 0x000fc400078f08ff */
[----:B------:R-:W-:Y:S02]  /*10470*/  @!P1 LEA.HI R19, R19, R19, RZ, 0x1 ;  /* 0x0000001313139211 */ /* 0x000fe400078f08ff */
[----:B---3--:R-:W-:Y:S01]  /*10480*/  @!P4 LOP3.LUT R13, R2, 0xfffffffe, RZ, 0xc0, !PT ;  /* 0xfffffffe020dc812 */ /* 0x008fe200078ec0ff */
        /* <DEDUP_REMOVED lines=10> */
[----:B------:R-:W-:Y:S01]  /*10530*/  IADD3 R2, R3, 0xd8, RZ ;  /* 0x000000d803027810 */ /* 0x000fe20007ffe0ff */
[--C-:B------:R-:W-:Y:S01]  /*10540*/  @!P2 IMAD.WIDE R12, R17, 0x4, R4.reuse ;  /* 0x00000004110ca825 */ /* 0x100fe200078e0204 */
[----:B------:R-:W-:Y:S01]  /*10550*/  @!P5 LEA.HI R18, R18, R18, RZ, 0x1 ;  /* 0x000000121212d211 */ /* 0x000fe200078f08ff */
[----:B------:R2:W-:Y:S02]  /*10560*/  @!P3 ST.E.64 desc[UR6][R10.64], R110 ;  /* 0x0000006e0a00b985 */ /* 0x0005e4000c101b06 */
[----:B------:R-:W-:-:S02]  /*10570*/  @!P1 IMAD.WIDE R14, R19, 0x4, R4 ;  /* 0x00000004130e9825 */ /* 0x000fc400078e0204 */
[----:B------:R-:W-:Y:S01]  /*10580*/  @!P2 ST.E.64 desc[UR6][R12.64], R114 ;  /* 0x000000720c00a985 */ /* 0x000fe2000c101b06 */
[----:B------:R-:W-:Y:S01]  /*10590*/  @!P6 LEA.HI R20, R20, R20, RZ, 0x1 ;  /* 0x000000141414e211 */ /* 0x000fe200078f08ff */
[C---:B------:R-:W-:Y:S01]  /*105a0*/  VIADD R16, R3.reuse, 0xe0 ;  /* 0x000000e003107836 */ /* 0x040fe20000000000 */
[----:B0-----:R-:W-:Y:S01]  /*105b0*/  @!P5 LOP3.LUT R7, R18, 0xfffffffe, RZ, 0xc0, !PT ;  /* 0xfffffffe1207d812 */ /* 0x001fe200078ec0ff */
[C---:B------:R-:W-:Y:S01]  /*105c0*/  VIADD R17, R3.reuse, 0xe8 ;  /* 0x000000e803117836 */ /* 0x040fe20000000000 */
[----:B------:R-:W-:Y:S01]  /*105d0*/  @!P1 ST.E.64 desc[UR6][R14.64], R118 ;  /* 0x000000760e009985 */ /* 0x000fe2000c101b06 */
[----:B------:R-:W-:Y:S01]  /*105e0*/  VIADD R19, R3, 0xf0 ;  /* 0x000000f003137836 */ /* 0x000fe20000000000 */
[----:B------:R-:W-:Y:S01]  /*105f0*/  ISETP.GE.AND P1, PT, R2, UR4, PT ;  /* 0x0000000402007c0c */ /* 0x000fe2000bf26270 */
[----:B------:R-:W-:Y:S01]  /*10600*/  @!P5 IMAD.WIDE R6, R7, 0x4, R4 ;  /* 0x000000040706d825 */ /* 0x000fe200078e0204 */
[----:B------:R-:W-:Y:S02]  /*10610*/  ISETP.GE.AND P2, PT, R16, UR4, PT ;  /* 0x0000000410007c0c */ /* 0x000fe4000bf46270 */
[----:B------:R-:W-:Y:S01]  /*10620*/  ISETP.GE.AND P3, PT, R17, UR4, PT ;  /* 0x0000000411007c0c */ /* 0x000fe2000bf66270 */
[----:B------:R-:W-:Y:S01]  /*10630*/  VIADD R3, R3, 0xf8 ;  /* 0x000000f803037836 */ /* 0x000fe20000000000 */
[----:B------:R-:W-:Y:S01]  /*10640*/  ISETP.GE.AND P4, PT, R19, UR4, PT ;  /* 0x0000000413007c0c */ /* 0x000fe2000bf86270 */
[----:B------:R0:W-:Y:S01]  /*10650*/  @!P5 ST.E.64 desc[UR6][R6.64], R122 ;  /* 0x0000007a0600d985 */ /* 0x0001e2000c101b06 */
[----:B------:R-:W-:-:S02]  /*10660*/  @!P0 LEA.HI R0, R0, R0, RZ, 0x1 ;  /* 0x0000000000008211 */ /* 0x000fc400078f08ff */
[----:B-1----:R-:W-:Y:S02]  /*10670*/  @!P6 LOP3.LUT R9, R20, 0xfffffffe, RZ, 0xc0, !PT ;  /* 0xfffffffe1409e812 */ /* 0x002fe400078ec0ff */
[----:B--2---:R-:W-:Y:S02]  /*10680*/  @!P0 LOP3.LUT R11, R0, 0xfffffffe, RZ, 0xc0, !PT ;  /* 0xfffffffe000b8812 */ /* 0x004fe400078ec0ff */
[----:B------:R-:W-:Y:S01]  /*10690*/  @!P1 LEA.HI R2, R2, R2, RZ, 0x1 ;  /* 0x0000000202029211 */ /* 0x000fe200078f08ff */
[--C-:B------:R-:W-:Y:S01]  /*106a0*/  @!P6 IMAD.WIDE R8, R9, 0x4, R4.reuse ;  /* 0x000000040908e825 */ /* 0x100fe200078e0204 */
[----:B------:R-:W-:Y:S02]  /*106b0*/  @!P2 LEA.HI R16, R16, R16, RZ, 0x1 ;  /* 0x000000101010a211 */ /* 0x000fe400078f08ff */
[----:B------:R-:W-:Y:S02]  /*106c0*/  @!P3 LEA.HI R17, R17, R17, RZ, 0x1 ;  /* 0x000000111111b211 */ /* 0x000fe400078f08ff */
[----:B------:R1:W-:Y:S01]  /*106d0*/  @!P6 ST.E.64 desc[UR6][R8.64], R126 ;  /* 0x0000007e0800e985 */ /* 0x0003e2000c101b06 */
[----:B0-----:R-:W-:Y:S01]  /*106e0*/  @!P0 IMAD.WIDE R6, R11, 0x4, R4 ;  /* 0x000000040b068825 */ /* 0x001fe200078e0204 */
[----:B------:R-:W-:-:S02]  /*106f0*/  @!P4 LEA.HI R19, R19, R19, RZ, 0x1 ;  /* 0x000000131313c211 */ /* 0x000fc400078f08ff */
[----:B------:R-:W-:Y:S02]  /*10700*/  @!P1 LOP3.LUT R13, R2, 0xfffffffe, RZ, 0xc0, !PT ;  /* 0xfffffffe020d9812 */ /* 0x000fe400078ec0ff */
[----:B------:R0:W-:Y:S01]  /*10710*/  @!P0 ST.E.64 desc[UR6][R6.64], R130 ;  /* 0x0000008206008985 */ /* 0x0001e2000c101b06 */
[----:B------:R-:W-:Y:S02]  /*10720*/  @!P2 LOP3.LUT R15, R16, 0xfffffffe, RZ, 0xc0, !PT ;  /* 0xfffffffe100fa812 */ /* 0x000fe400078ec0ff */
[----:B------:R-:W-:Y:S02]  /*10730*/  ISETP.GE.AND P0, PT, R3, UR4, PT ;  /* 0x0000000403007c0c */ /* 0x000fe4000bf06270 */
        /* <DEDUP_REMOVED lines=17> */
.L_x_2232:
        /* <DEDUP_REMOVED lines=26> */
[----:B------:R-:W-:Y:S01]  /*109f0*/  MOV R3, UR5 ;  /* 0x0000000500037c02 */ /* 0x000fe20008000f00 */
[----:B------:R-:W-:Y:S01]  /*10a00*/  UIADD3 UR6, UR5, UR6, URZ ;  /* 0x0000000605067290 */ /* 0x000fe2000fffe03f */
[----:B------:R-:W-:Y:S02]  /*10a10*/  IMAD.U32 R2, RZ, RZ, UR4 ;  /* 0x00000004ff027e24 */ /* 0x000fe4000f8e00ff */
[----:B------:R-:W-:Y:S02]  /*10a20*/  ULDC.64 UR4, c[0x0][0xbe0] ;  /* 0x0002f80000047ab9 */ /* 0x000fe40000000a00 */
[----:B------:R-:W0:Y:S01]  /*10a30*/  S2UR UR10, SR_CTAID.Y ;  /* 0x00000000000a79c3 */ /* 0x000e220000002600 */
[----:B------:R-:W-:-:S02]  /*10a40*/  IMAD.U32 R3, RZ, RZ, UR6 ;  /* 0x00000006ff037e24 */ /* 0x000fc4000f8e00ff */
[C---:B-1----:R-:W-:Y:S02]  /*10a50*/  IMAD R12, R10.reuse, UR8, RZ ;  /* 0x000000080a0c7c24 */ /* 0x042fe4000f8e02ff */
[----:B------:R-:W-:-:S03]  /*10a60*/  IMAD.WIDE.U32 R2, R10, UR7, R2 ;  /* 0x000000070a027c25 */ /* 0x000fc6000f8e0002 */
[----:B------:R-:W0:Y:S01]  /*10a70*/  LDC R8, c[0x0][0xc50] ;  /* 0x00031400ff087b82 */ /* 0x000e220000000800 */
[----:B--2---:R-:W-:-:S04]  /*10a80*/  @P0 IMAD.HI.U32 R4, R0, R7, RZ ;  /* 0x0000000700040227 */ /* 0x004fc800078e00ff */
[----:B------:R-:W-:Y:S02]  /*10a90*/  IMAD R7, RZ, RZ, -UR11 ;  /* 0x8000000bff077e24 */ /* 0x000fe4000f8e02ff */
[----:B------:R-:W-:Y:S01]  /*10aa0*/  IMAD R11, R11, UR7, R12 ;  /* 0x000000070b0b7c24 */ /* 0x000fe2000f8e020c */
        /* <DEDUP_REMOVED lines=24> */
.L_x_2191:
        /* <DEDUP_REMOVED lines=18> */
.L_x_2235:
[----:B------:R-:W-:Y:S01]  /*10d50*/  ULDC UR42, c[0x0][0xc50] ;  /* 0x00031400002a7ab9 */ /* 0x000fe20000000800 */
[----:B------:R-:W-:Y:S01]  /*10d60*/  UMOV UR39, UR6 ;  /* 0x0000000600277c82 */ /* 0x000fe20008000000 */
[----:B------:R-:W-:-:S11]  /*10d70*/  UISETP.NE.AND UP0, UPT, UR42, 0x1, UPT ;  /* 0x000000012a00788c */ /* 0x000fd6000bf05270 */
[----:B------:R-:W-:Y:S01]  /*10d80*/  @UP0 ULDC UR4, c[0x0][0xc54] ;  /* 0x0003150000040ab9 */ /* 0x000fe20000000800 */
[----:B------:R-:W-:Y:S01]  /*10d90*/  @UP0 ULDC UR7, c[0x0][0xc58] ;  /* 0x0003160000070ab9 */ /* 0x000fe20000000800 */
[----:B------:R-:W-:-:S04]  /*10da0*/  UIMAD.WIDE.U32 UR4, UR6, UR4, URZ ;  /* 0x00000004060472a5 */ /* 0x000fc8000f8e003f */
[----:B------:R-:W-:-:S12]  /*10db0*/  @UP0 USHF.R.U32.HI UR39, URZ, UR7, UR5 ;  /* 0x000000073f270299 */ /* 0x000fd80008011605 */
.L_x_2236:
        /* <DEDUP_REMOVED lines=12> */
[----:B0-----:R-:W-:-:S04]  /*10e80*/  ISETP.NE.U32.AND P0, PT, R2, RZ, PT ;  /* 0x000000ff0200720c */ /* 0x001fc80003f05070 */
[----:B------:R-:W-:-:S13]  /*10e90*/  ISETP.NE.AND.EX P0, PT, R3, RZ, PT, P0 ;  /* 0x000000ff0300720c */ /* 0x000fda0003f05300 */
[----:B------:R-:W0:Y:S08]  /*10ea0*/  @P0 LDC.64 R2, c[0x0][0xa28] ;  /* 0x00028a00ff020b82 */ /* 0x000e300000000a00 */
[----:B------:R-:W1:Y:S01]  /*10eb0*/  S2UR UR46, SR_CTAID.X ;  /* 0x00000000002e79c3 */ /* 0x000e620000002500 */
[----:B0-----:R-:W-:-:S05]  /*10ec0*/  @P0 IMAD.WIDE R2, R26, 0x4, R2 ;  /* 0x000000041a020825 */ /* 0x001fca00078e0202 */
[----:B------:R0:W5:Y:S01]  /*10ed0*/  @P0 LDG.E R23, desc[UR4][R2.64] ;  /* 0x0000000402170981 */ /* 0x000162000c1e1900 */
[----:B------:R-:W-:Y:S01]  /*10ee0*/  ULDC UR4, c[0x0][0x448] ;  /* 0x0001120000047ab9 */ /* 0x000fe20000000800 */
[----:B------:R-:W-:Y:S02]  /*10ef0*/  USHF.R.U32.HI UR9, URZ, 0x10, UR42 ;  /* 0x000000103f097899 */ /* 0x000fe4000801162a */
[----:B------:R-:W-:Y:S02]  /*10f00*/  UISETP.NE.AND UP1, UPT, UR4, 0x1, UPT ;  /* 0x000000010400788c */ /* 0x000fe4000bf25270 */
[----:B-1----:R-:W-:Y:S01]  /*10f10*/  ULEA UR6, UR46, 0x7f, 0x7 ;  /* 0x0000007f2e067891 */ /* 0x002fe2000f8e383f */
[----:B------:R-:W-:Y:S01]  /*10f20*/  ULDC.64 UR4, c[0x0][0x418] ;  /* 0x0001060000047ab9 */ /* 0x000fe20000000a00 */
[----:B------:R-:W-:Y:S02]  /*10f30*/  UP2UR UR47, UPR, URZ, 0x2 ;  /* 0x000000023f2f7883 */ /* 0x000fe40008000000 */
[----:B------:R-:W-:-:S02]  /*10f40*/  UISETP.NE.U32.AND UP0, UPT, UR4, URZ, UPT ;  /* 0x0000003f0400728c */ /* 0x000fc4000bf05070 */
[----:B------:R-:W-:Y:S02]  /*10f50*/  ULOP3.LUT UR42, UR42, 0xffff, URZ, 0xc0, !UPT ;  /* 0x0000ffff2a2a7892 */ /* 0x000fe4000f8ec03f */
[----:B------:R-:W-:Y:S01]  /*10f60*/  UISETP.NE.AND.EX UP0, UPT, UR5, URZ, UPT, UP0 ;  /* 0x0000003f0500728c */ /* 0x000fe2000bf05300 */
[----:B------:R-:W-:Y:S02]  /*10f70*/  ULDC UR4, c[0x0][0x424] ;  /* 0x0001090000047ab9 */ /* 0x000fe40000000800 */
[----:B------:R-:W-:Y:S01]  /*10f80*/  @UP1 ULDC UR5, c[0x0][0x44c] ;  /* 0x0001130000051ab9 */ /* 0x000fe20000000800 */
[----:B------:R-:W-:Y:S02]  /*10f90*/  USEL UR40, UR4, 0x1, UP0 ;  /* 0x0000000104287887 */ /* 0x000fe40008000000 */
[----:B------:R-:W-:Y:S02]  /*10fa0*/  UIMAD.WIDE.U32 UR4, UR6, UR5, URZ ;  /* 0x00000005060472a5 */ /* 0x000fe4000f8e003f */
[----:B------:R-:W-:Y:S01]  /*10fb0*/  UIMAD UR40, UR40, UR7, URZ ;  /* 0x00000007282872a4 */ /* 0x000fe2000f8e023f */
[----:B------:R-:W-:-:S02]  /*10fc0*/  UMOV UR38, URZ ;  /* 0x0000003f00267c82 */ /* 0x000fc40008000000 */
[----:B------:R-:W-:Y:S01]  /*10fd0*/  @UP1 ULDC UR7, c[0x0][0x450] ;  /* 0x0001140000071ab9 */ /* 0x000fe20000000800 */
[----:B------:R-:W-:Y:S02]  /*10fe0*/  UIADD3 UR4, UR40, 0x4f, URZ ;  /* 0x0000004f28047890 */ /* 0x000fe4000fffe03f */
[----:B------:R-:W-:Y:S02]  /*10ff0*/  @UP1 USHF.R.U32.HI UR6, URZ, UR7, UR5 ;  /* 0x000000073f061299 */ /* 0x000fe40008011605 */
[----:B------:R-:W-:-:S04]  /*11000*/  UIADD3 UR5, UR40, 0x50, -UR8 ;  /* 0x0000005028057890 */ /* 0x000fc8000fffe808 */
[----:B------:R-:W-:Y:S02]  /*11010*/  UIADD3 UR6, UR5, UR6, URZ ;  /* 0x0000000605067290 */ /* 0x000fe4000fffe03f */
[----:B------:R-:W-:Y:S02]  /*11020*/  UIMAD.WIDE UR4, UR4, 0x66666667, URZ ;  /* 0x66666667040478a5 */ /* 0x000fe4000f8e023f */
[----:B------:R-:W-:Y:S02]  /*11030*/  UIMAD.WIDE UR6, UR6, 0x66666667, URZ ;  /* 0x66666667060678a5 */ /* 0x000fe4000f8e023f */
[----:B------:R-:W-:Y:S02]  /*11040*/  USHF.R.U32.HI UR41, URZ, 0x1f, UR5 ;  /* 0x0000001f3f297899 */ /* 0x000fe40008011605 */
[----:B------:R-:W-:Y:S02]  /*11050*/  USHF.R.U32.HI UR43, URZ, 0x1f, UR7 ;  /* 0x0000001f3f2b7899 */ /* 0x000fe40008011607 */
[----:B------:R-:W-:-:S02]  /*11060*/  ULEA.HI.SX32 UR41, UR5, UR41, 0x1b ;  /* 0x0000002905297291 */ /* 0x000fc4000f8fda3f */
[----:B------:R-:W-:-:S04]  /*11070*/  ULEA.HI.SX32 UR43, UR7, UR43, 0x1b ;  /* 0x0000002b072b7291 */ /* 0x000fc8000f8fda3f */
[----:B------:R-:W-:-:S04]  /*11080*/  UISETP.LT.AND UP0, UPT, UR41, UR43, UPT ;  /* 0x0000002b2900728c */ /* 0x000fc8000bf01270 */
[----:B------:R-:W-:Y:S02]  /*11090*/  USEL UR11, UR41, UR43, UP0 ;  /* 0x0000002b290b7287 */ /* 0x000fe40008000000 */
[----:B------:R-:W-:Y:S02]  /*110a0*/  UISETP.NE.AND UP0, UPT, UR9, URZ, UPT ;  /* 0x0000003f0900728c */ /* 0x000fe4000bf05270 */
[----:B------:R-:W-:-:S06]  /*110b0*/  UISETP.GE.AND UP1, UPT, UR11, 0x1, UPT ;  /* 0x000000010b00788c */ /* 0x000fcc000bf26270 */
[----:B------:R-:W-:-:S03]  /*110c0*/  PLOP3.LUT P0, PT, PT, PT, UP1, 0x80, 0x0 ;  /* 0x000000000000781c */ /* 0x000fc60003f0f018 */
[----:B------:R-:W-:-:S10]  /*110d0*/  @!UP0 ULDC UR9, c[0x0][0x9f0] ;  /* 0x00027c0000098ab9 */ /* 0x000fd40000000800 */
[----:B0-----:R-:W-:Y:S05]  /*110e0*/  @!P0 BRA `(.L_x_2238) ;  /* 0x0000000000788947 */ /* 0x001fea0003800000 */
[----:B------:R-:W-:Y:S01]  /*110f0*/  IABS R2, UR9 ;  /* 0x0000000900027c13 */ /* 0x000fe20008000000 */
[----:B------:R-:W-:Y:S02]  /*11100*/  UIADD3 UR6, UR9, -0x1, UR11 ;  /* 0xffffffff09067890 */ /* 0x000fe4000fffe00b */
[----:B------:R-:W-:Y:S01]  /*11110*/  IABS R5, UR9 ;  /* 0x0000000900057c13 */ /* 0x000fe20008000000 */
[----:B------:R-:W-:Y:S01]  /*11120*/  UMOV UR4, URZ ;  /* 0x0000003f00047c82 */ /* 0x000fe20008000000 */
        /* <DEDUP_REMOVED lines=26> */
.L_x_2238:
[----:B------:R-:W-:Y:S02]  /*112d0*/  UIMAD UR48, UR42, UR38, URZ ;  /* 0x000000262a3072a4 */ /* 0x000fe4000f8e023f */
[----:B------:R-:W-:Y:S02]  /*112e0*/  IMAD.U32 R2, RZ, RZ, UR38 ;  /* 0x00000026ff027e24 */ /* 0x000fe4000f8e00ff */
[----:B------:R-:W-:Y:S02]  /*112f0*/  IMAD.MOV.U32 R6, RZ, RZ, 0x1 ;  /* 0x00000001ff067424 */ /* 0x000fe400078e00ff */
[----:B------:R-:W-:-:S05]  /*11300*/  IMAD.U32 R19, RZ, RZ, UR48 ;  /* 0x00000030ff137e24 */ /* 0x000fca000f8e00ff */
[----:B------:R-:W-:Y:S02]  /*11310*/  VIADDMNMX R19, R19, R2, UR11, PT ;  /* 0x0000000b13137e46 */ /* 0x000fe4000b800102 */
[----:B------:R-:W-:Y:S02]  /*11320*/  MOV R2, RZ ;  /* 0x000000ff00027202 */ /* 0x000fe40000000f00 */
        /* <DEDUP_REMOVED lines=18> */
[----:B------:R-:W-:Y:S01]  /*11450*/  MOV R13, RZ ;  /* 0x000000ff000d7202 */ /* 0x000fe20000000f00 */
[----:B------:R-:W-:-:S02]  /*11460*/  IMAD.U32 R10, RZ, RZ, UR4 ;  /* 0x00000004ff0a7e24 */ /* 0x000fc4000f8e00ff */
[----:B------:R-:W-:Y:S02]  /*11470*/  IMAD.U32 R11, RZ, RZ, UR5 ;  /* 0x00000005ff0b7e24 */ /* 0x000fe4000f8e00ff */
[----:B------:R-:W-:Y:S02]  /*11480*/  IMAD.MOV.U32 R8, RZ, RZ, 0x70 ;  /* 0x00000070ff087424 */ /* 0x000fe400078e00ff */
[----:B------:R-:W-:-:S07]  /*11490*/  IMAD.MOV.U32 R12, RZ, RZ, 0x1 ;  /* 0x00000001ff0c7424 */ /* 0x000fce00078e00ff */
[----:B------:R-:W-:-:S07]  /*114a0*/  LEPC R20, `(.L_x_2239) ;  /* 0x000000001014794e */ /* 0x000fce0000000000 */
[----:B0----5:R-:W-:Y:S05]  /*114b0*/  CALL.ABS.NOINC R2 ;  /* 0x0000000002007343 */ /* 0x021fea0003c00000 */
.L_x_2239:
        /* <DEDUP_REMOVED lines=19> */
[----:B-1---5:R-:W-:Y:S05]  /*115f0*/  CALL.ABS.NOINC R2 ;  /* 0x0000000002007343 */ /* 0x022fea0003c00000 */
.L_x_2241:
[----:B------:R0:W1:Y:S01]  /*11600*/  LDC.64 R2, c[0x4][R16] ;  /* 0x0100000010027b82 */ /* 0x0000620000000a00 */
[----:B------:R-:W-:Y:S01]  /*11610*/  ULDC.64 UR4, c[0x4][0x138] ;  /* 0x01004e0000047ab9 */ /* 0x000fe20000000a00 */
[----:B------:R-:W-:Y:S01]  /*11620*/  ULDC.64 UR6, c[0x4][0x140] ;  /* 0x0100500000067ab9 */ /* 0x000fe20000000a00 */
[----:B------:R-:W-:Y:S01]  /*11630*/  MOV R4, UR4 ;  /* 0x0000000400047c02 */ /* 0x000fe20008000f00 */
        /* <DEDUP_REMOVED lines=11> */
.L_x_2240:
[----:B------:R-:W0:Y:S01]  /*116f0*/  LDC.64 R2, c[0x0][0x9f8] ;  /* 0x00027e00ff027b82 */ /* 0x000e220000000a00 */
[----:B------:R-:W-:Y:S01]  /*11700*/  IMAD.MOV.U32 R34, RZ, RZ, R26 ;  /* 0x000000ffff227224 */ /* 0x000fe200078e001a */
[----:B------:R-:W-:-:S06]  /*11710*/  ULDC.64 UR4, c[0x0][0x208] ;  /* 0x0000820000047ab9 */ /* 0x000fcc0000000a00 */
[----:B------:R-:W1:Y:S01]  /*11720*/  LDC R18, c[0x0][0x430] ;  /* 0x00010c00ff127b82 */ /* 0x000e620000000800 */
[----:B0-----:R-:W-:-:S04]  /*11730*/  ISETP.NE.U32.AND P0, PT, R2, RZ, PT ;  /* 0x000000ff0200720c */ /* 0x001fc80003f05070 */
[----:B------:R-:W-:-:S13]  /*11740*/  ISETP.NE.AND.EX P0, PT, R3, RZ, PT, P0 ;  /* 0x000000ff0300720c */ /* 0x000fda0003f05300 */
[----:B------:R-:W0:Y:S02]  /*11750*/  @P0 LDC.64 R2, c[0x0][0x9f8] ;  /* 0x00027e00ff020b82 */ /* 0x000e240000000a00 */
[----:B0-----:R-:W-:-:S05]  /*11760*/  @P0 IMAD.WIDE R2, R26, 0x4, R2 ;  /* 0x000000041a020825 */ /* 0x001fca00078e0202 */
[----:B------:R0:W2:Y:S01]  /*11770*/  @P0 LDG.E R34, desc[UR4][R2.64] ;  /* 0x0000000402220981 */ /* 0x0000a2000c1e1900 */
[----:B------:R-:W-:Y:S01]  /*11780*/  SHF.L.U32 R24, R25, 0x4, RZ ;  /* 0x0000000419187819 */ /* 0x000fe200000006ff */
[----:B------:R-:W-:Y:S01]  /*11790*/  VIADD R29, R19, 0xffffffff ;  /* 0xffffffff131d7836 */ /* 0x000fe20000000000 */
[----:B------:R-:W-:Y:S02]  /*117a0*/  LOP3.LUT R6, R25, 0x7f, RZ, 0xc0, !PT ;  /* 0x0000007f19067812 */ /* 0x000fe400078ec0ff */
[----:B------:R-:W-:Y:S02]  /*117b0*/  LOP3.LUT R24, R24, 0x70, RZ, 0xc0, !PT ;  /* 0x0000007018187812 */ /* 0x000fe400078ec0ff */
[----:B------:R-:W-:Y:S02]  /*117c0*/  SHF.R.U32.HI R0, RZ, 0x3, R6 ;  /* 0x00000003ff007819 */ /* 0x000fe40000011606 */
[----:B-1----:R-:W-:Y:S02]  /*117d0*/  ISETP.NE.AND P1, PT, R18, 0x1, PT ;  /* 0x000000011200780c */ /* 0x002fe40003f25270 */
[----:B------:R-:W-:-:S02]  /*117e0*/  LOP3.LUT R17, R24, R0, RZ, 0xfc, !PT ;  /* 0x0000000018117212 */ /* 0x000fc400078efcff */
[----:B------:R-:W-:-:S03]  /*117f0*/  LOP3.LUT R16, R16, 0xffffffbf, RZ, 0xc0, !PT ;  /* 0xffffffbf10107812 */ /* 0x000fc600078ec0ff */
[----:B------:R-:W-:-:S04]  /*11800*/  IMAD R4, R29, 0x50, R17 ;  /* 0x000000501d047824 */ /* 0x000fc800078e0211 */
[C---:B-----5:R-:W-:Y:S01]  /*11810*/  IMAD.IADD R7, R4.reuse, 0x1, R23 ;  /* 0x0000000104077824 */ /* 0x060fe200078e0217 */
[----:B------:R-:W-:Y:S01]  /*11820*/  ISETP.GE.AND P0, PT, R4, UR40, PT ;  /* 0x0000002804007c0c */ /* 0x000fe2000bf06270 */
[----:B------:R-:W1:Y:S01]  /*11830*/  @P1 LDC R0, c[0x0][0x434] ;  /* 0x00010d00ff001b82 */ /* 0x000e620000000800 */
[----:B------:R-:W-:Y:S01]  /*11840*/  @P1 LOP3.LUT R16, R16, 0x40, RZ, 0xfc, !PT ;  /* 0x0000004010101812 */ /* 0x000fe200078efcff */
[----:B------:R-:W-:Y:S01]  /*11850*/  IMAD.MOV.U32 R10, RZ, RZ, R7 ;  /* 0x000000ffff0a7224 */ /* 0x000fe200078e0007 */
[----:B------:R-:W-:-:S05]  /*11860*/  ISETP.GT.U32.OR P0, PT, R17, 0x4f, P0 ;  /* 0x0000004f1100780c */ /* 0x000fca0000704470 */
[----:B0-----:R-:W0:Y:S08]  /*11870*/  @P1 LDC R3, c[0x0][0x438] ;  /* 0x00010e00ff031b82 */ /* 0x001e300000000800 */
[----:B------:R-:W3:Y:S08]  /*11880*/  @!P0 LDC.64 R8, c[0x0][0x428] ;  /* 0x00010a00ff088b82 */ /* 0x000ef00000000a00 */
[----:B------:R-:W4:Y:S01]  /*11890*/  @!P0 LDC.64 R4, c[0x0][0x418] ;  /* 0x00010600ff048b82 */ /* 0x000f220000000a00 */
[----:B-1----:R-:W-:-:S05]  /*118a0*/  @P1 IMAD.HI.U32 R0, R7, R0, RZ ;  /* 0x0000000007001227 */ /* 0x002fca00078e00ff */
[----:B0-----:R-:W-:-:S04]  /*118b0*/  @P1 SHF.R.U32.HI R10, RZ, R3, R0 ;  /* 0x00000003ff0a1219 */ /* 0x001fc80000011600 */
[--C-:B------:R-:W-:Y:S01]  /*118c0*/  @!P0 SHF.R.S32.HI R3, RZ, 0x1f, R10.reuse ;  /* 0x0000001fff038819 */ /* 0x100fe2000001140a */
[----:B------:R-:W-:Y:S01]  /*118d0*/  @!P0 IMAD.MOV.U32 R2, RZ, RZ, R10 ;  /* 0x000000ffff028224 */ /* 0x000fe200078e000a */
[----:B------:R-:W-:Y:S02]  /*118e0*/  LOP3.LUT R16, R16, 0xffffffef, RZ, 0xc0, !PT ;  /* 0xffffffef10107812 */ /* 0x000fe400078ec0ff */
[----:B--2---:R-:W-:Y:S01]  /*118f0*/  SHF.R.S32.HI R11, RZ, 0x1f, R34 ;  /* 0x0000001fff0b7819 */ /* 0x004fe20000011422 */
[----:B---3--:R-:W-:-:S04]  /*11900*/  @!P0 IMAD.WIDE.U32 R2, R34, R8, R2 ;  /* 0x0000000822028225 */ /* 0x008fc800078e0002 */
[----:B------:R-:W-:Y:S01]  /*11910*/  @!P0 IMAD R0, R11, R8, RZ ;  /* 0x000000080b008224 */ /* 0x000fe200078e02ff */
[----:B----4-:R-:W-:Y:S01]  /*11920*/  @!P0 LEA R4, P1, R2, R4, 0x2 ;  /* 0x0000000402048211 */ /* 0x010fe200078210ff */
[----:B------:R0:W-:Y:S02]  /*11930*/  STL [R1], R11 ;  /* 0x0000000b01007387 */ /* 0x0001e40000100800 */
[----:B------:R-:W-:-:S05]  /*11940*/  @!P0 IMAD R9, R34, R9, R0 ;  /* 0x0000000922098224 */ /* 0x000fca00078e0200 */
[----:B------:R-:W-:-:S04]  /*11950*/  @!P0 IADD3 R0, R3, R9, RZ ;  /* 0x0000000903008210 */ /* 0x000fc80007ffe0ff */
[----:B------:R-:W-:Y:S01]  /*11960*/  @!P0 LEA.HI.X R5, R2, R5, R0, 0x2, P1 ;  /* 0x0000000502058211 */ /* 0x000fe200008f1400 */
[----:B------:R-:W-:-:S06]  /*11970*/  IMAD.MOV.U32 R0, RZ, RZ, RZ ;  /* 0x000000ffff007224 */ /* 0x000fcc00078e00ff */
[----:B------:R1:W5:Y:S01]  /*11980*/  @!P0 LDG.E R0, desc[UR4][R4.64] ;  /* 0x0000000404008981 */ /* 0x000362000c1e1900 */
[----:B------:R-:W-:Y:S01]  /*11990*/  ULDC UR4, c[0x0][0x2f4] ;  /* 0x0000bd0000047ab9 */ /* 0x000fe20000000800 */
[----:B------:R-:W-:Y:S01]  /*119a0*/  UMOV UR5, 0xffffffff ;  /* 0xffffffff00057882 */ /* 0x000fe20000000000 */
[----:B-1----:R-:W-:-:S05]  /*119b0*/  IMAD.SHL.U32 R4, R25, 0x8, RZ ;  /* 0x0000000819047824 */ /* 0x002fca00078e00ff */
        /* <DEDUP_REMOVED lines=15> */
[----:B0-----:R-:W-:Y:S06]  /*11ab0*/  BRA.DIV UR5, `(.L_x_2242) ;  /* 0x0000003205e87947 */ /* 0x001fec000b800000 */
.L_x_2286:
[----:B------:R-:W2:Y:S01]  /*11ac0*/  LDL R2, [R1+0x4] ;  /* 0x0000040001027983 */ /* 0x000ea20000100800 */
[----:B------:R-:W-:Y:S01]  /*11ad0*/  ISETP.GT.U32.AND P1, PT, R17, 0x4f, PT ;  /* 0x0000004f1100780c */ /* 0x000fe20003f24070 */
[----:B------:R-:W-:Y:S01]  /*11ae0*/  IMAD.MOV R8, RZ, RZ, -R10 ;  /* 0x000000ffff087224 */ /* 0x000fe200078e0a0a */
[----:B------:R-:W-:Y:S02]  /*11af0*/  LOP3.LUT R16, R16, 0xfffffffe, RZ, 0xc0, !PT ;  /* 0xfffffffe10107812 */ /* 0x000fe400078ec0ff */
[----:B------:R-:W-:Y:S01]  /*11b00*/  MOV R33, UR39 ;  /* 0x0000002700217c02 */ /* 0x000fe20008000f00 */
[----:B------:R-:W-:-:S03]  /*11b10*/  IMAD R8, R18, R8, R7 ;  /* 0x0000000812087224 */ /* 0x000fc600078e0207 */
[----:B------:R-:W-:-:S05]  /*11b20*/  SHF.R.S32.HI R33, RZ, 0x1f, R33 ;  /* 0x0000001fff217819 */ /* 0x000fca0000011421 */
[----:B------:R-:W-:-:S04]  /*11b30*/  @P1 LOP3.LUT R16, R16, 0x1, RZ, 0xfc, !PT ;  /* 0x0000000110101812 */ /* 0x000fc800078efcff */
[----:B------:R-:W-:Y:S02]  /*11b40*/  LOP3.LUT R16, R16, 0xffffffdf, RZ, 0xc0, !PT ;  /* 0xffffffdf10107812 */ /* 0x000fe400078ec0ff */
[----:B--2---:R-:W-:-:S13]  /*11b50*/  R2UR UR4, R2 ;  /* 0x00000000020472ca */ /* 0x004fda00000e0000 */
[----:B------:R-:W-:-:S06]  /*11b60*/  ULOP3.LUT UR4, UR4, 0x2, URZ, 0xfc, !UPT ;  /* 0x0000000204047892 */ /* 0x000fcc000f8efc3f */
[----:B------:R-:W-:-:S05]  /*11b70*/  IMAD.U32 R2, RZ, RZ, UR4 ;  /* 0x00000004ff027e24 */ /* 0x000fca000f8e00ff */
[----:B------:R-:W-:-:S13]  /*11b80*/  ISETP.NE.AND P0, PT, R2, 0x3, PT ;  /* 0x000000030200780c */ /* 0x000fda0003f05270 */
[----:B------:R-:W-:Y:S01]  /*11b90*/  @P0 LOP3.LUT R16, R16, 0x20, RZ, 0xfc, !PT ;  /* 0x0000002010100812 */ /* 0x000fe200078efcff */
[----:B------:R-:W-:Y:S06]  /*11ba0*/  @!P0 BRA `(.L_x_2243) ;  /* 0x0000000000048947 */ /* 0x000fec0003800000 */
[----:B------:R-:W-:Y:S01]  /*11bb0*/  BPT.TRAP 0x1 ;  /* 0x000000040000795c */ /* 0x000fe20000300000 */
.L_x_2243:
        /* <DEDUP_REMOVED lines=26> */
.L_x_2287:
        /* <DEDUP_REMOVED lines=20> */
[----:B------:R-:W-:Y:S01]  /*11ea0*/  VIADD R7, R3, UR4 ;  /* 0x0000000403077c36 */ /* 0x000fe20008000000 */
[----:B------:R-:W-:Y:S01]  /*11eb0*/  LOP3.LUT R3, R4, 0x1c0, RZ, 0xc0, !PT ;  /* 0x000001c004037812 */ /* 0x000fe200078ec0ff */
[----:B------:R-:W-:-:S03]  /*11ec0*/  UMOV UR4, 0xffffffff ;  /* 0xffffffff00047882 */ /* 0x000fc60000000000 */
[----:B------:R-:W-:Y:S02]  /*11ed0*/  LEA.HI.X R7, R2, UR7, R7, 0x1, P0 ;  /* 0x0000000702077c11 */ /* 0x000fe400080f0c07 */
[----:B------:R-:W-:Y:S02]  /*11ee0*/  MOV R2, 0xffffffb0 ;  /* 0xffffffb000027802 */ /* 0x000fe40000000f00 */
[----:B------:R-:W-:-:S03]  /*11ef0*/  LOP3.LUT R4, R3, 0x38, R4, 0xf8, !PT ;  /* 0x0000003803047812 */ /* 0x000fc600078ef804 */
[----:B------:R-:W-:Y:S01]  /*11f00*/  IMAD R6, R29, R2, UR40 ;  /* 0x000000281d067e24 */ /* 0x000fe2000f8e0202 */
[----:B------:R-:W-:-:S03]  /*11f10*/  LOP3.LUT R4, R4, 0x38, R25, 0x78, !PT ;  /* 0x0000003804047812 */ /* 0x000fc600078e7819 */
[----:B------:R-:W-:Y:S01]  /*11f20*/  IMAD.IADD R6, R6, 0x1, -R27 ;  /* 0x0000000106067824 */ /* 0x000fe200078e0a1b */
[----:B------:R-:W-:-:S04]  /*11f30*/  LOP3.LUT R31, R4, 0x200, R31, 0xf8, !PT ;  /* 0x00000200041f7812 */ /* 0x000fc800078ef81f */
        /* <DEDUP_REMOVED lines=44> */
.L_x_2299:
[----:B------:R-:W-:Y:S01]  /*12200*/  ISETP.GE.AND P0, PT, R6, 0x41, PT ;  /* 0x000000410600780c */ /* 0x000fe20003f06270 */
[----:B------:R-:W-:Y:S01]  /*12210*/  BSSY B0, `(.L_x_2246) ;  /* 0x0000012000007945 */ /* 0x000fe20003800000 */
[----:B-1----:R-:W-:Y:S02]  /*12220*/  IMAD.MOV.U32 R2, RZ, RZ, R14 ;  /* 0x000000ffff027224 */ /* 0x002fe400078e000e */
[----:B--2---:R-:W-:-:S09]  /*12230*/  IMAD.MOV.U32 R3, RZ, RZ, R4 ;  /* 0x000000ffff037224 */ /* 0x004fd200078e0004 */
        /* <DEDUP_REMOVED lines=15> */
.L_x_2247:
[----:B------:R-:W-:Y:S05]  /*12330*/  BSYNC B0 ;  /* 0x0000000000007941 */ /* 0x000fea0003800000 */
.L_x_2246:
[----:B------:R-:W-:Y:S01]  /*12340*/  NOP ;  /* 0x0000000000007918 */ /* 0x000fe20000000000 */
[----:B------:R-:W-:Y:S01]  /*12350*/  SYNCS.ARRIVE.TRANS64.RED.A0T1 RZ, [UR44+0x38830], RZ ;  /* 0x038830ffffff79a7 */ /* 0x000fe2000820042c */
[----:B------:R-:W-:Y:S01]  /*12360*/  ARRIVES.LDGSTSBAR.64.TRANSCNT [UR44+0x38830] ;  /* 0x03883000ff0079b0 */ /* 0x000fe20008000aac */
[----:B------:R-:W-:Y:S01]  /*12370*/  NOP ;  /* 0x0000000000007918 */ /* 0x000fe20000000000 */
[----:B------:R-:W-:-:S13]  /*12380*/  LOP3.LUT P0, RZ, R16, 0x20, RZ, 0xc0, !PT ;  /* 0x0000002010ff7812 */ /* 0x000fda000780c0ff */
[----:B------:R-:W-:Y:S05]  /*12390*/  @!P0 BRA `(.L_x_2248) ;  /* 0x0000000000048947 */ /* 0x000fea0003800000 */
[----:B------:R-:W-:Y:S01]  /*123a0*/  BPT.TRAP 0x1 ;  /* 0x000000040000795c */ /* 0x000fe20000300000 */
.L_x_2248:
        /* <DEDUP_REMOVED lines=18> */
[----:B------:R-:W-:Y:S01]  /*124d0*/  MOV R4, UR6 ;  /* 0x0000000600047c02 */ /* 0x000fe20008000f00 */
[----:B------:R-:W-:Y:S01]  /*124e0*/  IMAD.U32 R5, RZ, RZ, UR7 ;  /* 0x00000007ff057e24 */ /* 0x000fe2000f8e00ff */
[----:B------:R-:W0:Y:S01]  /*124f0*/  LDC.64 R2, c[0x4][R2] ;  /* 0x0100000002027b82 */ /* 0x000e220000000a00 */
[----:B------:R-:W-:Y:S01]  /*12500*/  IMAD.U32 R6, RZ, RZ, UR8 ;  /* 0x00000008ff067e24 */ /* 0x000fe2000f8e00ff */
[----:B------:R-:W-:Y:S01]  /*12510*/  MOV R11, UR5 ;  /* 0x00000005000b7c02 */ /* 0x000fe20008000f00 */
[----:B------:R-:W-:Y:S02]  /*12520*/  IMAD.U32 R7, RZ, RZ, UR9 ;  /* 0x00000009ff077e24 */ /* 0x000fe4000f8e00ff */
[----:B------:R-:W-:-:S02]  /*12530*/  IMAD.U32 R10, RZ, RZ, UR4 ;  /* 0x00000004ff0a7e24 */ /* 0x000fc4000f8e00ff */
[----:B------:R-:W-:Y:S02]  /*12540*/  IMAD.MOV.U32 R8, RZ, RZ, 0x70 ;  /* 0x00000070ff087424 */ /* 0x000fe400078e00ff */
[----:B------:R-:W-:Y:S02]  /*12550*/  IMAD.MOV.U32 R12, RZ, RZ, 0x1 ;  /* 0x00000001ff0c7424 */ /* 0x000fe400078e00ff */
[----:B------:R-:W-:-:S07]  /*12560*/  IMAD.MOV.U32 R13, RZ, RZ, RZ ;  /* 0x000000ffff0d7224 */ /* 0x000fce00078e00ff */
[----:B------:R-:W-:-:S07]  /*12570*/  LEPC R20, `(.L_x_2249) ;  /* 0x000000001014794e */ /* 0x000fce0000000000 */
[----:B0-----:R-:W-:Y:S05]  /*12580*/  CALL.ABS.NOINC R2 ;  /* 0x0000000002007343 */ /* 0x001fea0003c00000 */
.L_x_2249:
[----:B0-----:R-:W0:Y:S01]  /*12590*/  S2R R2, SR_TID.X ;  /* 0x0000000000027919 */ /* 0x001e220000002100 */
[----:B------:R-:W-:Y:S01]  /*125a0*/  UISETP.NE.AND UP0, UPT, UR47, URZ, UPT ;  /* 0x0000003f2f00728c */ /* 0x000fe2000bf05270 */
[----:B------:R-:W-:Y:S01]  /*125b0*/  IMAD.U32 R0, RZ, RZ, UR46 ;  /* 0x0000002eff007e24 */ /* 0x000fe2000f8e00ff */
[----:B------:R-:W1:Y:S01]  /*125c0*/  LDC R7, c[0x0][0x448] ;  /* 0x00011200ff077b82 */ /* 0x000e620000000800 */
[----:B------:R-:W-:Y:S02]  /*125d0*/  IMAD.U32 R4, RZ, RZ, UR36 ;  /* 0x00000024ff047e24 */ /* 0x000fe4000f8e00ff */
[----:B------:R-:W-:Y:S01]  /*125e0*/  IMAD.U32 R5, RZ, RZ, UR37 ;  /* 0x00000025ff057e24 */ /* 0x000fe2000f8e00ff */
[----:B------:R-:W-:Y:S01]  /*125f0*/  PLOP3.LUT P0, PT, PT, PT, UP0, 0x80, 0x0 ;  /* 0x000000000000781c */ /* 0x000fe20003f0f008 */
[----:B------:R-:W-:-:S04]  /*12600*/  IMAD.U32 R3, RZ, RZ, UR45 ;  /* 0x0000002dff037e24 */ /* 0x000fc8000f8e00ff */
[----:B------:R-:W-:Y:S01]  /*12610*/  @UP0 ULDC UR4, c[0x0][0x44c] ;  /* 0x0001130000040ab9 */ /* 0x000fe20000000800 */
[----:B0-----:R-:W-:-:S04]  /*12620*/  LOP3.LUT R2, R2, 0x7f, RZ, 0xc0, !PT ;  /* 0x0000007f02027812 */ /* 0x001fc800078ec0ff */
[----:B------:R-:W-:-:S04]  /*12630*/  SHF.R.U32.HI R2, RZ, 0x3, R2 ;  /* 0x00000003ff027819 */ /* 0x000fc80000011602 */
[----:B------:R-:W-:-:S04]  /*12640*/  LOP3.LUT R2, R24, R2, RZ, 0xfc, !PT ;  /* 0x0000000218027212 */ /* 0x000fc800078efcff */
[----:B------:R-:W-:-:S05]  /*12650*/  LEA R0, R0, R2, 0x7 ;  /* 0x0000000200007211 */ /* 0x000fca00078e38ff */
[----:B------:R-:W-:Y:S01]  /*12660*/  @P0 IMAD.HI.U32 R2, R0, UR4, RZ ;  /* 0x0000000400020c27 */ /* 0x000fe2000f8e00ff */
[----:B------:R-:W-:Y:S01]  /*12670*/  PLOP3.LUT P0, PT, PT, PT, UP0, 0x80, 0x0 ;  /* 0x000000000000781c */ /* 0x000fe20003f0f008 */
[----:B------:R-:W-:Y:S02]  /*12680*/  @UP0 ULDC UR4, c[0x0][0x450] ;  /* 0x0001140000040ab9 */ /* 0x000fe40000000800 */
[----:B------:R-:W-:-:S10]  /*12690*/  IMAD.MOV.U32 R9, RZ, RZ, R0 ;  /* 0x000000ffff097224 */ /* 0x000fd400078e0000 */
[----:B------:R-:W-:Y:S01]  /*126a0*/  @P0 SHF.R.U32.HI R9, RZ, UR4, R2 ;  /* 0x00000004ff090c19 */ /* 0x000fe20008011602 */
[----:B------:R-:W-:Y:S01]  /*126b0*/  ULDC.64 UR4, c[0x0][0x2e0] ;  /* 0x0000b80000047ab9 */ /* 0x000fe20000000a00 */
[----:B------:R-:W-:Y:S01]  /*126c0*/  MOV R2, R4 ;  /* 0x0000000400027202 */ /* 0x000fe20000000f00 */
[----:B------:R-:W-:Y:S02]  /*126d0*/  IMAD R25, R25, UR4, RZ ;  /* 0x0000000419197c24 */ /* 0x000fe4000f8e02ff */
[----:B------:R-:W-:Y:S02]  /*126e0*/  IMAD.MOV R5, RZ, RZ, -R9 ;  /* 0x000000ffff057224 */ /* 0x000fe400078e0a09 */
[----:B------:R-:W-:-:S04]  /*126f0*/  IMAD.WIDE.U32 R2, R26, UR4, R2 ;  /* 0x000000041a027c25 */ /* 0x000fc8000f8e0002 */
[----:B-1----:R-:W-:Y:S01]  /*12700*/  IMAD R5, R7, R5, R0 ;  /* 0x0000000507057224 */ /* 0x002fe200078e0200 */
[----:B------:R-:W-:Y:S01]  /*12710*/  SHF.R.S32.HI R0, RZ, 0x1f, R9 ;  /* 0x0000001fff007819 */ /* 0x000fe20000011409 */
[----:B------:R-:W-:Y:S01]  /*12720*/  IMAD R25, R26, UR5, R25 ;  /* 0x000000051a197c24 */ /* 0x000fe2000f8e0219 */
[----:B------:R-:W-:-:S03]  /*12730*/  ULDC.64 UR4, c[0x0][0x2d0] ;  /* 0x0000b40000047ab9 */ /* 0x000fc60000000a00 */
[----:B------:R-:W-:Y:S02]  /*12740*/  IMAD.IADD R3, R3, 0x1, R25 ;  /* 0x0000000103037824 */ /* 0x000fe400078e0219 */
        /* <DEDUP_REMOVED lines=21> */
[----:B------:R-:W-:Y:S01]  /*128a0*/  MOV R8, UR46 ;  /* 0x0000002e00087c02 */ /* 0x000fe20008000f00 */
[----:B------:R-:W-:Y:S01]  /*128b0*/  ULDC UR4, c[0x0][0x288] ;  /* 0x0000a20000047ab9 */ /* 0x000fe20000000800 */
[----:B------:R-:W-:Y:S01]  /*128c0*/  ULDC.64 UR6, c[0x0][0x208] ;  /* 0x0000820000067ab9 */ /* 0x000fe20000000a00 */
[----:B------:R-:W0:Y:S01]  /*128d0*/  SHFL.IDX PT, R2, R0, RZ, 0x181f ;  /* 0x00181fff00027589 */ /* 0x000e2200000e0000 */
[----:B------:R-:W-:Y:S02]  /*128e0*/  IMAD R7, R7, UR4, RZ ;  /* 0x0000000407077c24 */ /* 0x000fe4000f8e02ff */
[----:B------:R-:W-:Y:S01]  /*128f0*/  IMAD R8, R8, 0x80, R27 ;  /* 0x0000008008087824 */ /* 0x000fe200078e021b */
[----:B------:R-:W-:Y:S03]  /*12900*/  SHFL.IDX PT, R5, R6, 0x1, 0x181f ;  /* 0x00381f0006057f89 */ /* 0x000fe600000e0000 */
[C---:B------:R-:W-:Y:S01]  /*12910*/  VIADD R10, R8.reuse, 0x10 ;  /* 0x00000010080a7836 */ /* 0x040fe20000000000 */
[----:B------:R-:W-:Y:S01]  /*12920*/  ISETP.GE.AND P0, PT, R8, R7, PT ;  /* 0x000000070800720c */ /* 0x000fe20003f06270 */
[----:B------:R-:W1:Y:S04]  /*12930*/  SHFL.IDX PT, R4, R0, 0x1, 0x181f ;  /* 0x00381f0000047f89 */ /* 0x000e6800000e0000 */
[----:B------:R-:W-:Y:S08]  /*12940*/  SHFL.IDX PT, R14, R0, 0x7, 0x181f ;  /* 0x00f81f00000e7f89 */ /* 0x000ff000000e0000 */
        /* <DEDUP_REMOVED lines=64> */
.L_x_2316:
[----:B------:R-:W-:Y:S01]  /*12d50*/  VIADD R8, R8, 0x70 ;  /* 0x0000007008087836 */ /* 0x000fe20000000000 */
[----:B------:R-:W-:Y:S01]  /*12d60*/  BSSY B0, `(.L_x_2251) ;  /* 0x000000f000007945 */ /* 0x000fe20003800000 */
[----:B-1----:R-:W-:Y:S01]  /*12d70*/  IMAD.MOV.U32 R2, RZ, RZ, R14 ;  /* 0x000000ffff027224 */ /* 0x002fe200078e000e */
[----:B------:R-:W-:Y:S02]  /*12d80*/  MOV R3, R6 ;  /* 0x0000000600037202 */ /* 0x000fe40000000f00 */
[----:B------:R-:W-:-:S13]  /*12d90*/  ISETP.GE.AND P0, PT, R8, R7, PT ;  /* 0x000000070800720c */ /* 0x000fda0003f06270 */
        /* <DEDUP_REMOVED lines=11> */
.L_x_2252:
[----:B------:R-:W-:Y:S05]  /*12e50*/  BSYNC B0 ;  /* 0x0000000000007941 */ /* 0x000fea0003800000 */
.L_x_2251:
        /* <DEDUP_REMOVED lines=11> */
.L_x_2317:
[----:B------:R-:W-:Y:S01]  /*12f10*/  ISETP.GE.AND P0, PT, R19, UR48, PT ;  /* 0x0000003013007c0c */ /* 0x000fe2000bf06270 */
[----:B------:R-:W-:-:S12]  /*12f20*/  IMAD.MOV.U32 R21, RZ, RZ, RZ ;  /* 0x000000ffff157224 */ /* 0x000fd800078e00ff */
[----:B------:R-:W-:Y:S05]  /*12f30*/  @!P0 BRA `(.L_x_2254) ;  /* 0x0000001000888947 */ /* 0x000fea0003800000 */
[----:B0-----:R-:W0:Y:S01]  /*12f40*/  S2R R2, SR_TID.X ;  /* 0x0000000000027919 */ /* 0x001e220000002100 */
[----:B------:R-:W-:Y:S01]  /*12f50*/  UIADD3 UR4, UR42, 0x1, URZ ;  /* 0x000000012a047890 */ /* 0x000fe2000fffe03f */
[----:B------:R-:W-:Y:S01]  /*12f60*/  LOP3.LUT R0, RZ, UR41, RZ, 0x33, !PT ;  /* 0x00000029ff007c12 */ /* 0x000fe2000f8e33ff */
[----:B------:R-:W-:Y:S01]  /*12f70*/  ULOP3.LUT UR5, URZ, UR43, URZ, 0x33, !UPT ;  /* 0x0000002b3f057292 */ /* 0x000fe2000f8e333f */
[----:B------:R-:W-:Y:S01]  /*12f80*/  BSSY B0, `(.L_x_2254) ;  /* 0x000011d000007945 */ /* 0x000fe20003800000 */
[----:B------:R-:W-:Y:S01]  /*12f90*/  UIMAD UR4, UR4, UR38, URZ ;  /* 0x00000026040472a4 */ /* 0x000fe2000f8e023f */
[----:B------:R-:W-:-:S05]  /*12fa0*/  IMAD.MOV.U32 R20, RZ, RZ, RZ ;  /* 0x000000ffff147224 */ /* 0x000fca00078e00ff */
[----:B------:R-:W-:Y:S01]  /*12fb0*/  LOP3.LUT R3, RZ, UR4, RZ, 0x33, !PT ;  /* 0x00000004ff037c12 */ /* 0x000fe2000f8e33ff */
[----:B------:R-:W-:Y:S02]  /*12fc0*/  ULDC UR4, c[0x0][0x2f4] ;  /* 0x0000bd0000047ab9 */ /* 0x000fe40000000800 */
[----:B------:R-:W-:Y:S02]  /*12fd0*/  ISETP.GE.AND P4, PT, R22, UR4, PT ;  /* 0x0000000416007c0c */ /* 0x000fe4000bf86270 */
[----:B------:R-:W-:Y:S02]  /*12fe0*/  VIMNMX3 R0, R0, UR5, R3, !PT ;  /* 0x0000000500007c0f */ /* 0x000fe4000f800103 */
        /* <DEDUP_REMOVED lines=8> */
[----:B------:R-:W-:Y:S01]  /*13070*/  IMAD.SHL.U32 R2, R22, 0x2, RZ ;  /* 0x0000000216027824 */ /* 0x000fe200078e00ff */
[----:B------:R-:W-:Y:S01]  /*13080*/  IADD3 R3, R23, -0xf0, RZ ;  /* 0xffffff1017037810 */ /* 0x000fe20007ffe0ff */
[----:B------:R-:W-:Y:S02]  /*13090*/  IMAD.MOV.U32 R23, RZ, RZ, 0x1 ;  /* 0x00000001ff177424 */ /* 0x000fe400078e00ff */
[C---:B------:R-:W-:Y:S02]  /*130a0*/  IMAD R5, R0.reuse, 0x50, R5 ;  /* 0x0000005000057824 */ /* 0x040fe400078e0205 */
[----:B------:R-:W-:Y:S02]  /*130b0*/  IMAD R10, R0, -0x50, R3 ;  /* 0xffffffb0000a7824 */ /* 0x000fe400078e0203 */
[----:B------:R-:W-:-:S07]  /*130c0*/  VIADD R0, R5, 0xa0 ;  /* 0x000000a005007836 */ /* 0x000fce0000000000 */
.L_x_2267:
[----:B------:R-:W2:Y:S01]  /*130d0*/  LDL R8, [R1] ;  /* 0x0000000001087983 */ /* 0x000ea20000100800 */
[----:B------:R-:W0:Y:S01]  /*130e0*/  LDC R3, c[0x0][0x430] ;  /* 0x00010c00ff037b82 */ /* 0x000e220000000800 */
[----:B------:R-:W1:Y:S01]  /*130f0*/  S2R R2, SR_TID.X ;  /* 0x0000000000027919 */ /* 0x000e620000002100 */
[----:B------:R-:W3:Y:S01]  /*13100*/  S2R R4, SR_TID.X ;  /* 0x0000000000047919 */ /* 0x000ee20000002100 */
[----:B0-----:R-:W-:Y:S02]  /*13110*/  ISETP.NE.AND P0, PT, R3, 0x1, PT ;  /* 0x000000010300780c */ /* 0x001fe40003f05270 */
[----:B-1----:R-:W-:-:S11]  /*13120*/  SHF.L.U32 R2, R2, 0x4, RZ ;  /* 0x0000000402027819 */ /* 0x002fd600000006ff */
[----:B------:R-:W0:Y:S01]  /*13130*/  @P0 LDC R3, c[0x0][0x434] ;  /* 0x00010d00ff030b82 */ /* 0x000e220000000800 */
[----:B---3--:R-:W-:Y:S02]  /*13140*/  LOP3.LUT R4, R4, 0x7f, RZ, 0xc0, !PT ;  /* 0x0000007f04047812 */ /* 0x008fe400078ec0ff */
[----:B------:R-:W-:Y:S02]  /*13150*/  LOP3.LUT R2, R2, 0x70, RZ, 0xc0, !PT ;  /* 0x0000007002027812 */ /* 0x000fe400078ec0ff */
[----:B------:R-:W-:-:S03]  /*13160*/  SHF.R.U32.HI R4, RZ, 0x3, R4 ;  /* 0x00000003ff047819 */ /* 0x000fc60000011604 */
[----:B------:R-:W1:Y:S01]  /*13170*/  @P0 LDC R5, c[0x0][0x438] ;  /* 0x00010e00ff050b82 */ /* 0x000e620000000800 */
[----:B------:R-:W-:-:S04]  /*13180*/  LOP3.LUT R2, R2, R4, RZ, 0xfc, !PT ;  /* 0x0000000402027212 */ /* 0x000fc800078efcff */
[----:B------:R-:W-:Y:S01]  /*13190*/  ISETP.GT.U32.AND P6, PT, R2, 0x4f, PT ;  /* 0x0000004f0200780c */ /* 0x000fe20003fc4070 */
[----:B------:R-:W-:-:S12]  /*131a0*/  IMAD.MOV.U32 R9, RZ, RZ, R10 ;  /* 0x000000ffff097224 */ /* 0x000fd800078e000a */
[----:B------:R-:W2:Y:S01]  /*131b0*/  @!P6 LDC.64 R6, c[0x0][0x428] ;  /* 0x00010a00ff06eb82 */ /* 0x000ea20000000a00 */
[----:B0-----:R-:W-:-:S05]  /*131c0*/  @P0 IMAD.HI.U32 R2, R10, R3, RZ ;  /* 0x000000030a020227 */ /* 0x001fca00078e00ff */
        /* <DEDUP_REMOVED lines=21> */
.L_x_2255:
[----:B------:R-:W-:Y:S01]  /*13320*/  LEA R19, R21, UR44, 0x3 ;  /* 0x0000002c15137c11 */ /* 0x000fe2000f8e18ff */
[----:B------:R-:W-:Y:S01]  /*13330*/  BSSY B1, `(.L_x_2256) ;  /* 0x0000004000017945 */ /* 0x000fe20003800000 */
[----:B------:R-:W-:-:S04]  /*13340*/  SHF.L.U32 R2, R26, 0x1f, RZ ;  /* 0x0000001f1a027819 */ /* 0x000fc800000006ff */
[----:B------:R-:W1:Y:S02]  /*13350*/  SYNCS.PHASECHK.TRANS64.TRYWAIT P0, [R19+URZ+0x38840], R2 ;  /* 0x03884002130075a7 */ /* 0x000e64000800017f */
[----:B-1----:R-:W-:Y:S05]  /*13360*/  @!P0 BRA `(.L_x_2257) ;  /* 0x0000002c00848947 */ /* 0x002fea0003800000 */
.L_x_2318:
[----:B------:R-:W-:Y:S05]  /*13370*/  BSYNC B1 ;  /* 0x0000000000017941 */ /* 0x000fea0003800000 */
.L_x_2256:
        /* <DEDUP_REMOVED lines=26> */
[----:B------:R-:W-:-:S04]  /*13520*/  UMOV UR4, 0xffffffff ;  /* 0xffffffff00047882 */ /* 0x000fc80000000000 */
[----:B------:R-:W-:Y:S01]  /*13530*/  LEA.HI.X R27, R2, UR7, R27, 0x1, P0 ;  /* 0x00000007021b7c11 */ /* 0x000fe200080f0c1b */
[----:B------:R-:W-:Y:S06]  /*13540*/  BRA.DIV UR4, `(.L_x_2258) ;  /* 0x0000002e04207947 */ /* 0x000fec000b800000 */
[----:B------:R-:W0:Y:S01]  /*13550*/  SHFL.IDX PT, R14, R24, RZ, 0x181f ;  /* 0x00181fff180e7589 */ /* 0x000e2200000e0000 */
[----:B------:R-:W-:Y:S01]  /*13560*/  SHF.L.U32 R12, R22, 0x1, RZ ;  /* 0x00000001160c7819 */ /* 0x000fe200000006ff */
[----:B------:R-:W-:Y:S01]  /*13570*/  ULDC.64 UR4, c[0x0][0x208] ;  /* 0x0000820000047ab9 */ /* 0x000fe20000000a00 */
[----:B------:R-:W-:Y:S01]  /*13580*/  LOP3.LUT R16, R16, 0xffffff7f, RZ, 0xc0, !PT ;  /* 0xffffff7f10107812 */ /* 0x000fe200078ec0ff */
        /* <DEDUP_REMOVED lines=16> */
[----:B0-----:R-:W-:-:S05]  /*13690*/  IADD3 R4, P0, R11, R12, RZ ;  /* 0x0000000c0b047210 */ /* 0x001fca0007f1e0ff */
[----:B-1----:R-:W-:Y:S01]  /*136a0*/  IMAD.X R5, RZ, RZ, R5, P0 ;  /* 0x000000ffff057224 */ /* 0x002fe200000e0605 */
        /* <DEDUP_REMOVED lines=22> */
.L_x_2330:
[----:B0-----:R-:W-:Y:S01]  /*13810*/  SHF.L.U32 R2, R22, 0x1, RZ ;  /* 0x0000000116027819 */ /* 0x001fe200000006ff */
[----:B------:R-:W-:Y:S01]  /*13820*/  ULDC.64 UR4, c[0x0][0x208] ;  /* 0x0000820000047ab9 */ /* 0x000fe20000000a00 */
[----:B------:R-:W-:Y:S02]  /*13830*/  P2R R4, PR, RZ, 0x2 ;  /* 0x00000002ff047803 */ /* 0x000fe40000000000 */
[----:B------:R-:W-:Y:S02]  /*13840*/  IADD3 R2, P0, R14, R2, RZ ;  /* 0x000000020e027210 */ /* 0x000fe40007f1e0ff */
[C---:B------:R-:W-:Y:S02]  /*13850*/  LOP3.LUT P1, RZ, R16.reuse, 0x10, RZ, 0xc0, !PT ;  /* 0x0000001010ff7812 */ /* 0x040fe4000782c0ff */
[C---:B------:R-:W-:Y:S01]  /*13860*/  LOP3.LUT P6, RZ, R16.reuse, 0x4, RZ, 0xc0, !PT ;  /* 0x0000000410ff7812 */ /* 0x040fe200078cc0ff */
[----:B------:R-:W-:Y:S01]  /*13870*/  IMAD.X R3, RZ, RZ, R27, P0 ;  /* 0x000000ffff037224 */ /* 0x000fe200000e061b */
[----:B------:R-:W-:-:S09]  /*13880*/  LOP3.LUT P0, RZ, R16, 0x8, RZ, 0xc0, !PT ;  /* 0x0000000810ff7812 */ /* 0x000fd2000780c0ff */
[----:B------:R-:W-:Y:S01]  /*13890*/  @!PT LDS RZ, [RZ] ;  /* 0x00000000fffff984 */ /* 0x000fe20000000800 */
[----:B------:R-:W-:Y:S01]  /*138a0*/  @!PT LDS RZ, [RZ] ;  /* 0x00000000fffff984 */ /* 0x000fe20000000800 */
[----:B------:R-:W-:Y:S01]  /*138b0*/  @!PT LDS RZ, [RZ] ;  /* 0x00000000fffff984 */ /* 0x000fe20000000800 */
[----:B------:R0:W-:Y:S01]  /*138c0*/  LDGSTS.E.BYPASS.LTC128B.128 [R25+0x26400], desc[UR4][R2.64], !P1 ;  /* 0x2640000002197fae */ /* 0x0001e2000c901d44 */
[----:B------:R-:W-:-:S03]  /*138d0*/  ISETP.NE.AND P1, PT, R4, RZ, PT ;  /* 0x000000ff0400720c */ /* 0x000fc60003f25270 */
[----:B------:R0:W-:Y:S01]  /*138e0*/  LDGSTS.E.BYPASS.LTC128B.128 [R25+0x28c00], desc[UR4][R2.64+0x80], !P0 ;  /* 0x28c0008002197fae */ /* 0x0001e2000c101d44 */
[----:B------:R-:W-:-:S03]  /*138f0*/  PLOP3.LUT P0, PT, PT, PT, PT, 0x80, 0x0 ;  /* 0x000000000000781c */ /* 0x000fc60003f0f070 */
[----:B------:R0:W-:Y:S04]  /*13900*/  LDGSTS.E.BYPASS.LTC128B.128 [R25+0x2b400], desc[UR4][R2.64+0x100], !P6 ;  /* 0x2b40010002197fae */ /* 0x0001e8000f101d44 */
[----:B------:R0:W-:Y:S01]  /*13910*/  LDGSTS.E.BYPASS.LTC128B.128 [R25+0x2dc00], desc[UR4][R2.64+0x180], !P5 ;  /* 0x2dc0018002197fae */ /* 0x0001e2000e901d44 */
[----:B------:R-:W-:-:S05]  /*13920*/  NOP ;  /* 0x0000000000007918 */ /* 0x000fca0000000000 */
.L_x_2259:
        /* <DEDUP_REMOVED lines=10> */
.L_x_2260:
[----:B------:R1:W-:Y:S01]  /*139d0*/  SYNCS.ARRIVE.TRANS64.A1T0 RZ, [R19+URZ+0x38830], RZ ;  /* 0x038830ff13ff79a7 */ /* 0x0003e2000810003f */
[----:B------:R-:W-:Y:S05]  /*139e0*/  @!P6 BRA `(.L_x_2261) ;  /* 0x000000000004e947 */ /* 0x000fea0003800000 */
[----:B------:R-:W-:Y:S01]  /*139f0*/  BPT.TRAP 0x1 ;  /* 0x000000040000795c */ /* 0x000fe20000300000 */
.L_x_2261:
[----:B0-----:R-:W-:Y:S01]  /*13a00*/  SHF.L.U32 R3, R23, 0x1f, RZ ;  /* 0x0000001f17037819 */ /* 0x001fe200000006ff */
[----:B------:R-:W-:Y:S01]  /*13a10*/  BSSY B1, `(.L_x_2262) ;  /* 0x0000004000017945 */ /* 0x000fe20003800000 */
[----:B------:R-:W-:-:S04]  /*13a20*/  LEA R4, R20, UR44, 0x3 ;  /* 0x0000002c14047c11 */ /* 0x000fc8000f8e18ff */
[----:B------:R-:W0:Y:S02]  /*13a30*/  SYNCS.PHASECHK.TRANS64.TRYWAIT P0, [R4+URZ+0x38860], R3 ;  /* 0x03886003040075a7 */ /* 0x000e24000800017f */
[----:B0-----:R-:W-:Y:S05]  /*13a40*/  @!P0 BRA `(.L_x_2263) ;  /* 0x0000002c00ac8947 */ /* 0x001fea0003800000 */
.L_x_2331:
[----:B------:R-:W-:Y:S05]  /*13a50*/  BSYNC B1 ;  /* 0x0000000000017941 */ /* 0x000fea0003800000 */
.L_x_2262:
[----:B------:R-:W-:Y:S01]  /*13a60*/  UMOV UR4, 0xffffffff ;  /* 0xffffffff00047882 */ /* 0x000fe20000000000 */
[----:B------:R-:W-:Y:S02]  /*13a70*/  IMAD R5, R20, 0x5000, R31 ;  /* 0x0000500014057824 */ /* 0x000fe400078e021f */
[----:B------:R-:W-:Y:S01]  /*13a80*/  IMAD.SHL.U32 R6, R22, 0x2, RZ ;  /* 0x0000000216067824 */ /* 0x000fe200078e00ff */
        /* <DEDUP_REMOVED lines=53> */
.L_x_2343:
        /* <DEDUP_REMOVED lines=26> */
.L_x_2265:
        /* <DEDUP_REMOVED lines=10> */
.L_x_2266:
[----:B------:R-:W-:Y:S01]  /*14020*/  R2UR UR4, R33 ;  /* 0x00000000210472ca */ /* 0x000fe200000e0000 */
[----:B------:R-:W-:Y:S01]  /*14030*/  ULDC.64 UR6, c[0x0][0x330] ;  /* 0x0000cc0000067ab9 */ /* 0x000fe20000000a00 */
[----:B------:R-:W-:Y:S01]  /*14040*/  MOV R18, R2 ;  /* 0x0000000200127202 */ /* 0x000fe20000000f00 */
[----:B------:R-:W-:Y:S01]  /*14050*/  IMAD.U32 R3, RZ, RZ, UR6 ;  /* 0x00000006ff037e24 */ /* 0x000fe2000f8e00ff */
[----:B------:R0:W-:Y:S01]  /*14060*/  SYNCS.ARRIVE.TRANS64.A1T0 RZ, [R4+URZ+0x38850], RZ ;  /* 0x038850ff04ff79a7 */ /* 0x0001e2000810003f */
[----:B------:R-:W-:Y:S01]  /*14070*/  VIADD R29, R29, 0xffffffff ;  /* 0xffffffff1d1d7836 */ /* 0x000fe20000000000 */
[----:B------:R-:W-:Y:S01]  /*14080*/  IADD3 R10, R10, -0x50, RZ ;  /* 0xffffffb00a0a7810 */ /* 0x000fe20007ffe0ff */
[----:B------:R-:W-:-:S04]  /*14090*/  IMAD.WIDE.U32 R18, R3, UR39, R18 ;  /* 0x0000002703127c25 */ /* 0x000fc8000f8e0012 */
[----:B------:R-:W-:Y:S02]  /*140a0*/  VIADD R0, R0, 0x50 ;  /* 0x0000005000007836 */ /* 0x000fe40000000000 */
        /* <DEDUP_REMOVED lines=11> */
.L_x_2254:
[----:B------:R-:W-:-:S13]  /*14160*/  LOP3.LUT P0, RZ, R16, 0x20, RZ, 0xc0, !PT ;  /* 0x0000002010ff7812 */ /* 0x000fda000780c0ff */
[----:B------:R-:W-:Y:S05]  /*14170*/  @!P0 BRA `(.L_x_2268) ;  /* 0x0000000000048947 */ /* 0x000fea0003800000 */
[----:B------:R-:W-:Y:S01]  /*14180*/  BPT.TRAP 0x1 ;  /* 0x000000040000795c */ /* 0x000fe20000300000 */
.L_x_2268:
[C---:B0-----:R-:W-:Y:S01]  /*14190*/  LEA R0, R21.reuse, UR44, 0x3 ;  /* 0x0000002c15007c11 */ /* 0x041fe2000f8e18ff */
[----:B------:R-:W0:Y:S01]  /*141a0*/  S2R R6, SR_TID.X ;  /* 0x0000000000067919 */ /* 0x000e220000002100 */
[----:B------:R-:W-:Y:S01]  /*141b0*/  SHF.L.U32 R3, R26, 0x1f, RZ ;  /* 0x0000001f1a037819 */ /* 0x000fe200000006ff */
[----:B------:R-:W-:Y:S01]  /*141c0*/  IMAD.MOV.U32 R2, RZ, RZ, -0x50 ;  /* 0xffffffb0ff027424 */ /* 0x000fe200078e00ff */
[----:B------:R-:W-:Y:S01]  /*141d0*/  BSSY B0, `(.L_x_2269) ;  /* 0x0000008000007945 */ /* 0x000fe20003800000 */
[----:B------:R-:W-:Y:S01]  /*141e0*/  IMAD R4, R21, 0x5000, R31 ;  /* 0x0000500015047824 */ /* 0x000fe200078e021f */
[----:B------:R-:W1:Y:S01]  /*141f0*/  SYNCS.PHASECHK.TRANS64.TRYWAIT P0, [R0+URZ+0x38860], R3 ;  /* 0x03886003000075a7 */ /* 0x000e62000800017f */
[----:B------:R-:W-:Y:S01]  /*14200*/  IMAD R5, R29, R2, UR40 ;  /* 0x000000281d057e24 */ /* 0x000fe2000f8e0202 */
[----:B0-----:R-:W-:-:S04]  /*14210*/  LOP3.LUT R6, R6, 0x7f, RZ, 0xc0, !PT ;  /* 0x0000007f06067812 */ /* 0x001fc800078ec0ff */
[----:B------:R-:W-:-:S05]  /*14220*/  SHF.R.U32.HI R6, RZ, 0x3, R6 ;  /* 0x00000003ff067819 */ /* 0x000fca0000011606 */
[----:B------:R-:W-:Y:S01]  /*14230*/  IMAD.IADD R5, R5, 0x1, -R6 ;  /* 0x0000000105057824 */ /* 0x000fe200078e0a06 */
[----:B-1----:R-:W-:Y:S06]  /*14240*/  @!P0 BRA `(.L_x_2270) ;  /* 0x0000002c008c8947 */ /* 0x002fec0003800000 */
.L_x_2344:
[----:B------:R-:W-:Y:S05]  /*14250*/  BSYNC B0 ;  /* 0x0000000000007941 */ /* 0x000fea0003800000 */
.L_x_2269:
        /* <DEDUP_REMOVED lines=9> */
[----:B------:R-:W1:Y:S01]  /*142f0*/  SHFL.IDX PT, R14, R17, 0x1, 0x181f ;  /* 0x00381f00110e7f89 */ /* 0x000e6200000e0000 */
        /* <DEDUP_REMOVED lines=14> */
[----:B-1----:R-:W-:Y:S01]  /*143e0*/  MOV R2, R14 ;  /* 0x0000000e00027202 */ /* 0x002fe20000000f00 */
[----:B--2---:R-:W-:Y:S01]  /*143f0*/  IMAD.MOV.U32 R3, RZ, RZ, R6 ;  /* 0x000000ffff037224 */ /* 0x004fe200078e0006 */
[----:B------:R-:W0:Y:S03]  /*14400*/  SHFL.IDX PT, R14, R17, 0x2, 0x181f ;  /* 0x00581f00110e7f89 */ /* 0x000e2600000e0000 */
[----:B------:R-:W-:Y:S01]  /*14410*/  IMAD.WIDE.U32 R2, R22, 0x2, R2 ;  /* 0x0000000216027825 */ /* 0x000fe200078e0002 */
        /* <DEDUP_REMOVED lines=9> */
[----:B0-----:R-:W-:Y:S02]  /*144b0*/  IMAD.MOV.U32 R2, RZ, RZ, R14 ;  /* 0x000000ffff027224 */ /* 0x001fe400078e000e */
[----:B-1----:R-:W-:Y:S01]  /*144c0*/  IMAD.MOV.U32 R3, RZ, RZ, R6 ;  /* 0x000000ffff037224 */ /* 0x002fe200078e0006 */
[----:B------:R-:W-:Y:S01]  /*144d0*/  SHFL.IDX PT, R14, R17, 0x3, 0x181f ;  /* 0x00781f00110e7f89 */ /* 0x000fe200000e0000 */
[----:B------:R-:W-:-:S03]  /*144e0*/  IMAD.WIDE.U32 R2, R22, 0x2, R2 ;  /* 0x0000000216027825 */ /* 0x000fc600078e0002 */
[----:B------:R-:W0:Y:S04]  /*144f0*/  SHFL.IDX PT, R6, R18, 0x3, 0x181f ;  /* 0x00781f0012067f89 */ /* 0x000e2800000e0000 */
[----:B------:R-:W-:Y:S01]  /*14500*/  LDGSTS.E.BYPASS.LTC128B.128 [R4+0x1400], desc[UR6][R2.64], !P5 ;  /* 0x0140000002047fae */ /* 0x000fe2000e901d46 */
[----:B------:R-:W-:-:S03]  /*14510*/  ISETP.LT.OR P5, PT, R5, 0x21, P1 ;  /* 0x000000210500780c */ /* 0x000fc60000fa1670 */
[----:B------:R-:W-:Y:S01]  /*14520*/  LDGSTS.E.BYPASS.LTC128B.128 [R4+0x3c00], desc[UR6][R2.64+0x80], !P4 ;  /* 0x03c0008002047fae */ /* 0x000fe2000e101d46 */
[----:B------:R-:W-:-:S03]  /*14530*/  ISETP.LT.OR P4, PT, R5, 0x21, P0 ;  /* 0x000000210500780c */ /* 0x000fc60000781670 */
[----:B------:R-:W1:Y:S06]  /*14540*/  SHFL.IDX PT, R18, R18, 0x4, 0x181f ;  /* 0x00981f0012127f89 */ /* 0x000e6c00000e0000 */
[----:B------:R-:W-:Y:S01]  /*14550*/  LDGSTS.E.BYPASS.LTC128B.128 [R4+0x6400], desc[UR6][R2.64+0x100], !P5 ;  /* 0x0640010002047fae */ /* 0x000fe2000e901d46 */
[----:B------:R-:W-:-:S03]  /*14560*/  ISETP.LT.OR P5, PT, R5, 0x31, P2 ;  /* 0x000000310500780c */ /* 0x000fc600017a1670 */
[----:B------:R0:W-:Y:S01]  /*14570*/  LDGSTS.E.BYPASS.LTC128B.128 [R4+0x8c00], desc[UR6][R2.64+0x180], !P4 ;  /* 0x08c0018002047fae */ /* 0x0001e2000e101d46 */
[----:B------:R-:W-:Y:S02]  /*14580*/  ISETP.LT.OR P4, PT, R5, 0x31, P3 ;  /* 0x000000310500780c */ /* 0x000fe40001f81670 */
[----:B0-----:R-:W-:Y:S01]  /*14590*/  MOV R3, R6 ;  /* 0x0000000600037202 */ /* 0x001fe20000000f00 */
[----:B------:R-:W-:Y:S02]  /*145a0*/  IMAD.MOV.U32 R2, RZ, RZ, R14 ;  /* 0x000000ffff027224 */ /* 0x000fe400078e000e */
[----:B------:R0:W2:Y:S01]  /*145b0*/  SHFL.IDX PT, R14, R17, 0x4, 0x181f ;  /* 0x00981f00110e7f89 */ /* 0x0000a200000e0000 */
[----:B------:R-:W-:Y:S02]  /*145c0*/  IMAD.MOV.U32 R6, RZ, RZ, RZ ;  /* 0x000000ffff067224 */ /* 0x000fe400078e00ff */
[----:B------:R-:W-:-:S05]  /*145d0*/  IMAD.WIDE.U32 R2, R22, 0x2, R2 ;  /* 0x0000000216027825 */ /* 0x000fca00078e0002 */
[----:B------:R0:W-:Y:S01]  /*145e0*/  LDGSTS.E.BYPASS.LTC128B.128 [R4+0x1c00], desc[UR6][R2.64], !P5 ;  /* 0x01c0000002047fae */ /* 0x0001e2000e901d46 */
[----:B------:R-:W-:-:S03]  /*145f0*/  ISETP.LT.OR P5, PT, R5, 0x31, P1 ;  /* 0x000000310500780c */ /* 0x000fc60000fa1670 */
[----:B------:R0:W-:Y:S01]  /*14600*/  LDGSTS.E.BYPASS.LTC128B.128 [R4+0x4400], desc[UR6][R2.64+0x80], !P4 ;  /* 0x0440008002047fae */ /* 0x0001e2000e101d46 */
[----:B------:R-:W-:-:S09]  /*14610*/  ISETP.LT.OR P4, PT, R5, 0x31, P0 ;  /* 0x000000310500780c */ /* 0x000fd20000781670 */
[----:B------:R0:W-:Y:S04]  /*14620*/  LDGSTS.E.BYPASS.LTC128B.128 [R4+0x6c00], desc[UR6][R2.64+0x100], !P5 ;  /* 0x06c0010002047fae */ /* 0x0001e8000e901d46 */
[----:B-12---:R0:W-:Y:S02]  /*14630*/  LDGSTS.E.BYPASS.LTC128B.128 [R4+0x9400], desc[UR6][R2.64+0x180], !P4 ;  /* 0x0940018002047fae */ /* 0x0061e4000e101d46 */
.L_x_2356:
        /* <DEDUP_REMOVED lines=17> */
.L_x_2272:
        /* <DEDUP_REMOVED lines=10> */
.L_x_2273:
[----:B------:R-:W-:Y:S01]  /*147f0*/  VIADD R2, R21, 0x1 ;  /* 0x0000000115027836 */ /* 0x000fe20000000000 */
[----:B------:R1:W-:Y:S04]  /*14800*/  SYNCS.ARRIVE.TRANS64.A1T0 RZ, [R0+URZ+0x38850], RZ ;  /* 0x038850ff00ff79a7 */ /* 0x0003e8000810003f */
[----:B------:R-:W-:-:S04]  /*14810*/  ISETP.NE.AND P0, PT, R2, 0x2, PT ;  /* 0x000000020200780c */ /* 0x000fc80003f05270 */
[----:B------:R-:W-:Y:S02]  /*14820*/  SEL R3, RZ, 0x1, P0 ;  /* 0x00000001ff037807 */ /* 0x000fe40000000000 */
[----:B------:R-:W-:Y:S02]  /*14830*/  SEL R2, R2, RZ, P0 ;  /* 0x000000ff02027207 */ /* 0x000fe40000000000 */
[----:B-1----:R-:W-:-:S07]  /*14840*/  LOP3.LUT R0, R26, R3, RZ, 0x3c, !PT ;  /* 0x000000031a007212 */ /* 0x002fce00078e3cff */
.L_x_2237:
[----:B0-----:R-:W0:Y:S01]  /*14850*/  S2R R4, SR_CgaCtaId ;  /* 0x0000000000047919 */ /* 0x001e220000008800 */
[----:B------:R-:W-:Y:S02]  /*14860*/  MOV R3, 0x400 ;  /* 0x0000040000037802 */ /* 0x000fe40000000f00 */
[----:B------:R-:W-:Y:S02]  /*14870*/  SHF.L.U32 R6, R6, 0x1f, RZ ;  /* 0x0000001f06067819 */ /* 0x000fe400000006ff */
[----:B0-----:R-:W-:-:S04]  /*14880*/  LEA R7, R4, R3, 0x18 ;  /* 0x0000000304077211 */ /* 0x001fc800078ec0ff */
[----:B------:R-:W0:Y:S02]  /*14890*/  SYNCS.PHASECHK.TRANS64.TRYWAIT P0, [R7+URZ+0x38820], R6 ;  /* 0x03882006070075a7 */ /* 0x000e24000800017f */
[----:B0-----:R-:W-:Y:S05]  /*148a0*/  @!P0 BRA `(.L_x_2274) ;  /* 0x0000002c00f88947 */ /* 0x001fea0003800000 */
.L_x_2357:
[----:B------:R-:W-:-:S03]  /*148b0*/  UMOV UR4, 0xffffffff ;  /* 0xffffffff00047882 */ /* 0x000fc60000000000 */
[----:B------:R-:W-:Y:S05]  /*148c0*/  BRA.DIV UR4, `(.L_x_2275) ;  /* 0x0000003204047947 */ /* 0x000fea000b800000 */
[----:B------:R-:W1:Y:S02]  /*148d0*/  S2R R3, SR_TID.X ;  /* 0x0000000000037919 */ /* 0x000e640000002100 */
[----:B-1----:R-:W-:-:S04]  /*148e0*/  SHF.R.U32.HI R3, RZ, 0x5, R3 ;  /* 0x00000005ff037819 */ /* 0x002fc80000011603 */
[----:B------:R-:W-:-:S05]  /*148f0*/  LOP3.LUT R3, R3, 0x3, RZ, 0xc0, !PT ;  /* 0x0000000303037812 */ /* 0x000fca00078ec0ff */
[----:B------:R1:W2:Y:S02]  /*14900*/  SHFL.IDX PT, R14, R3, RZ, 0x1f ;  /* 0x00001fff030e7589 */ /* 0x0002a400000e0000 */
.L_x_2360:
[----:B--2---:R-:W-:-:S13]  /*14910*/  ISETP.NE.AND P0, PT, R14, RZ, PT ;  /* 0x000000ff0e00720c */ /* 0x004fda0003f05270 */
[----:B------:R-:W-:Y:S05]  /*14920*/  @P0 BRA `(.L_x_2193) ;  /* 0x0000000000900947 */ /* 0x000fea0003800000 */
[----:B------:R-:W-:-:S03]  /*14930*/  UMOV UR4, 0xffffffff ;  /* 0xffffffff00047882 */ /* 0x000fc60000000000 */
[----:B------:R-:W-:Y:S05]  /*14940*/  BRA.DIV UR4, `(.L_x_2276) ;  /* 0x0000003204187947 */ /* 0x000fea000b800000 */
[----:B------:R-:W-:-:S13]  /*14950*/  ELECT P6, URZ, PT ;  /* 0x00000000003f782f */ /* 0x000fda00038c0000 */
.L_x_2363:
        /* <DEDUP_REMOVED lines=8> */
.L_x_2277:
[----:B------:R-:W-:Y:S01]  /*149e0*/  IMAD R5, R2, 0x8, R7 ;  /* 0x0000000802057824 */ /* 0x000fe200078e0207 */
[----:B------:R-:W-:Y:S01]  /*149f0*/  SHF.L.U32 R4, R0, 0x1f, RZ ;  /* 0x0000001f00047819 */ /* 0x000fe200000006ff */
[----:B------:R-:W-:-:S03]  /*14a00*/  VIADD R2, R2, 0x1 ;  /* 0x0000000102027836 */ /* 0x000fc60000000000 */
[----:B------:R-:W1:Y:S02]  /*14a10*/  SYNCS.PHASECHK.TRANS64.TRYWAIT P1, [R5+URZ+0x38840], R4 ;  /* 0x03884004050075a7 */ /* 0x000e64000802017f */
[----:B------:R-:W-:-:S04]  /*14a20*/  ISETP.NE.AND P2, PT, R2, 0x2, PT ;  /* 0x000000020200780c */ /* 0x000fc80003f45270 */
[----:B------:R-:W-:Y:S01]  /*14a30*/  SEL R3, RZ, 0x1, P2 ;  /* 0x00000001ff037807 */ /* 0x000fe20001000000 */
[----:B-1----:R-:W-:Y:S08]  /*14a40*/  @!P1 BRA `(.L_x_2278) ;  /* 0x0000002c00f89947 */ /* 0x002ff00003800000 */
.L_x_2364:
[----:B------:R-:W-:Y:S02]  /*14a50*/  SEL R2, R2, RZ, P2 ;  /* 0x000000ff02027207 */ /* 0x000fe40001000000 */
[----:B------:R-:W-:Y:S01]  /*14a60*/  LOP3.LUT R0, R0, R3, RZ, 0x3c, !PT ;  /* 0x0000000300007212 */ /* 0x000fe200078e3cff */
[----:B------:R-:W-:Y:S06]  /*14a70*/  @!P0 BRA `(.L_x_2279) ;  /* 0x0000000000048947 */ /* 0x000fec0003800000 */
[----:B------:R-:W-:Y:S01]  /*14a80*/  BPT.TRAP 0x1 ;  /* 0x000000040000795c */ /* 0x000fe20000300000 */
.L_x_2279:
[----:B------:R-:W-:Y:S01]  /*14a90*/  IMAD R3, R2, 0x8, R7 ;  /* 0x0000000802037824 */ /* 0x000fe200078e0207 */
[----:B------:R-:W-:-:S04]  /*14aa0*/  SHF.L.U32 R0, R0, 0x1f, RZ ;  /* 0x0000001f00007819 */ /* 0x000fc800000006ff */
[----:B------:R-:W2:Y:S02]  /*14ab0*/  SYNCS.PHASECHK.TRANS64.TRYWAIT P1, [R3+URZ+0x38840], R0 ;  /* 0x03884000030075a7 */ /* 0x000ea4000802017f */
[----:B--2---:R-:W-:Y:S05]  /*14ac0*/  @!P1 BRA `(.L_x_2280) ;  /* 0x0000002c00ec9947 */ /* 0x004fea0003800000 */
.L_x_2365:
[----:B------:R-:W-:Y:S05]  /*14ad0*/  @!P0 BRA `(.L_x_2281) ;  /* 0x0000000000048947 */ /* 0x000fea0003800000 */
[----:B------:R-:W-:Y:S01]  /*14ae0*/  BPT.TRAP 0x1 ;  /* 0x000000040000795c */ /* 0x000fe20000300000 */
.L_x_2281:
[----:B------:R-:W3:Y:S02]  /*14af0*/  SYNCS.PHASECHK.TRANS64.TRYWAIT P1, [R5+URZ+0x38860], R4 ;  /* 0x03886004050075a7 */ /* 0x000ee4000802017f */
[----:B---3--:R-:W-:Y:S05]  /*14b00*/  @!P1 BRA `(.L_x_2282) ;  /* 0x0000002c00f09947 */ /* 0x008fea0003800000 */
.L_x_2366:
[----:B------:R-:W-:Y:S05]  /*14b10*/  @!P0 BRA `(.L_x_2283) ;  /* 0x0000000000048947 */ /* 0x000fea0003800000 */
[----:B------:R-:W-:Y:S01]  /*14b20*/  BPT.TRAP 0x1 ;  /* 0x000000040000795c */ /* 0x000fe20000300000 */
.L_x_2283:
[----:B----4-:R4:W0:Y:S02]  /*14b30*/  SYNCS.PHASECHK.TRANS64.TRYWAIT P0, [R3+URZ+0x38860], R0 ;  /* 0x03886000030075a7 */ /* 0x010824000800017f */
[----:B0-----:R-:W-:Y:S05]  /*14b40*/  @!P0 NANOSLEEP.SYNCS 0x989680 ;  /* 0x009896800000895d */ /* 0x001fea0003900000 */
[----:B------:R-:W0:Y:S02]  /*14b50*/  @!P0 SYNCS.PHASECHK.TRANS64 P0, [R3+URZ+0x38860], R0 ;  /* 0x03886000030085a7 */ /* 0x000e24000800007f */
[----:B0-----:R-:W-:Y:S05]  /*14b60*/  @!P0 BRA `(.L_x_2283) ;  /* 0xfffffffc00f08947 */ /* 0x001fea000383ffff */
.L_x_2193:
[----:B------:R-:W-:Y:S05]  /*14b70*/  BSYNC B6 ;  /* 0x0000000000067941 */ /* 0x000fea0003800000 */
.L_x_2190:
[----:B------:R-:W-:Y:S05]  /*14b80*/  EXIT ;  /* 0x000000000000794d */ /* 0x000fea0003800000 */
.L_x_2197:
[----:B------:R-:W-:-:S13]  /*14b90*/  R2UR UR4, R16 ;  /* 0x00000000100472ca */ /* 0x000fda00000e0000 */
[----:B0-----:R-:W-:-:S04]  /*14ba0*/  IMAD.U32 R3, RZ, RZ, UR4 ;  /* 0x00000004ff037e24 */ /* 0x001fc8000f8e00ff */
[----:B------:R0:W1:Y:S03]  /*14bb0*/  SYNCS.PHASECHK.TRANS64.TRYWAIT P0, [R3+URZ+0x38800], R0 ;  /* 0x03880000030075a7 */ /* 0x000066000800017f */
[----:B-1----:R-:W-:Y:S05]  /*14bc0*/  @!P0 NANOSLEEP.SYNCS 0x989680 ;  /* 0x009896800000895d */ /* 0x002fea0003900000 */
[----:B------:R-:W1:Y:S02]  /*14bd0*/  @!P0 SYNCS.PHASECHK.TRANS64 P0, [R3+URZ+0x38800], R0 ;  /* 0x03880000030085a7 */ /* 0x000e64000800007f */
[----:B-1----:R-:W-:Y:S05]  /*14be0*/  @!P0 BRA `(.L_x_2197) ;  /* 0xfffffffc00e88947 */ /* 0x002fea000383ffff */
[----:B------:R-:W-:Y:S05]  /*14bf0*/  BRA `(.L_x_2284) ;  /* 0xfffffec8007c7947 */ /* 0x000fea000383ffff */
.L_x_2201:
[----:B------:R-:W-:-:S13]  /*14c00*/  R2UR UR4, R16 ;  /* 0x00000000100472ca */ /* 0x000fda00000e0000 */
[----:B0-----:R-:W-:-:S04]  /*14c10*/  MOV R3, UR4 ;  /* 0x0000000400037c02 */ /* 0x001fc80008000f00 */
[----:B------:R0:W2:Y:S03]  /*14c20*/  SYNCS.PHASECHK.TRANS64.TRYWAIT P1, [R3+URZ+0x38830], R0 ;  /* 0x03883000030075a7 */ /* 0x0000a6000802017f */
[----:B--2---:R-:W-:Y:S05]  /*14c30*/  @!P1 NANOSLEEP.SYNCS 0x989680 ;  /* 0x009896800000995d */ /* 0x004fea0003900000 */
[----:B------:R-:W2:Y:S02]  /*14c40*/  @!P1 SYNCS.PHASECHK.TRANS64 P1, [R3+URZ+0x38830], R0 ;  /* 0x03883000030095a7 */ /* 0x000ea4000802007f */
[----:B--2---:R-:W-:Y:S05]  /*14c50*/  @!P1 BRA `(.L_x_2201) ;  /* 0xfffffffc00e89947 */ /* 0x004fea000383ffff */
[----:B------:R-:W-:Y:S05]  /*14c60*/  BRA `(.L_x_2200) ;  /* 0xfffffec800a47947 */ /* 0x000fea000383ffff */
.L_x_2207:
[----:B------:R-:W-:-:S13]  /*14c70*/  R2UR UR6, R3 ;  /* 0x00000000030672ca */ /* 0x000fda00000e0000 */
[----:B-1----:R-:W-:-:S04]  /*14c80*/  IMAD.U32 R153, RZ, RZ, UR6 ;  /* 0x00000006ff997e24 */ /* 0x002fc8000f8e00ff */
[----:B------:R1:W2:Y:S03]  /*14c90*/  SYNCS.PHASECHK.TRANS64.TRYWAIT P1, [R153+URZ+0x38830], R6 ;  /* 0x03883006990075a7 */ /* 0x0002a6000802017f */
[----:B--2---:R-:W-:Y:S05]  /*14ca0*/  @!P1 NANOSLEEP.SYNCS 0x989680 ;  /* 0x009896800000995d */ /* 0x004fea0003900000 */
[----:B------:R-:W2:Y:S02]  /*14cb0*/  @!P1 SYNCS.PHASECHK.TRANS64 P1, [R153+URZ+0x38830], R6 ;  /* 0x03883006990095a7 */ /* 0x000ea4000802007f */
[----:B--2---:R-:W-:Y:S05]  /*14cc0*/  @!P1 BRA `(.L_x_2207) ;  /* 0xfffffffc00e89947 */ /* 0x004fea000383ffff */
[----:B------:R-:W-:Y:S05]  /*14cd0*/  BRA `(.L_x_2206) ;  /* 0xffffff0800587947 */ /* 0x000fea000383ffff */
.L_x_2211:
[----:B-1----:R-:W-:-:S04]  /*14ce0*/  IMAD.U32 R215, RZ, RZ, UR10 ;  /* 0x0000000affd77e24 */ /* 0x002fc8000f8e00ff */
[----:B------:R1:W2:Y:S03]  /*14cf0*/  SYNCS.PHASECHK.TRANS64.TRYWAIT P1, [R215+URZ+0x38850], R0 ;  /* 0x03885000d70075a7 */ /* 0x0002a6000802017f */
[----:B--2---:R-:W-:Y:S05]  /*14d00*/  @!P1 NANOSLEEP.SYNCS 0x989680 ;  /* 0x009896800000995d */ /* 0x004fea0003900000 */
[----:B------:R-:W2:Y:S02]  /*14d10*/  @!P1 SYNCS.PHASECHK.TRANS64 P1, [R215+URZ+0x38850], R0 ;  /* 0x03885000d70095a7 */ /* 0x000ea4000802007f */
[----:B--2---:R-:W-:Y:S05]  /*14d20*/  @!P1 BRA `(.L_x_2211) ;  /* 0xfffffffc00ec9947 */ /* 0x004fea000383ffff */
[----:B------:R-:W-:Y:S05]  /*14d30*/  BRA `(.L_x_2210) ;  /* 0xffffff3000807947 */ /* 0x000fea000383ffff */
.L_x_2219:
[----:B-1----:R-:W-:-:S04]  /*14d40*/  IMAD.U32 R6, RZ, RZ, UR60 ;  /* 0x0000003cff067e24 */ /* 0x002fc8000f8e00ff */
[----:B------:R1:W2:Y:S03]  /*14d50*/  SYNCS.PHASECHK.TRANS64.TRYWAIT P1, [R6+URZ+0x38830], R3 ;  /* 0x03883003060075a7 */ /* 0x0002a6000802017f */
[----:B--2---:R-:W-:Y:S05]  /*14d60*/  @!P1 NANOSLEEP.SYNCS 0x989680 ;  /* 0x009896800000995d */ /* 0x004fea0003900000 */
[----:B------:R-:W2:Y:S02]  /*14d70*/  @!P1 SYNCS.PHASECHK.TRANS64 P1, [R6+URZ+0x38830], R3 ;  /* 0x03883003060095a7 */ /* 0x000ea4000802007f */
[----:B--2---:R-:W-:Y:S05]  /*14d80*/  @!P1 BRA `(.L_x_2219) ;  /* 0xfffffffc00ec9947 */ /* 0x004fea000383ffff */
[----:B------:R-:W-:Y:S05]  /*14d90*/  BRA `(.L_x_2218) ;  /* 0xffffff4800a07947 */ /* 0x000fea000383ffff */
.L_x_2223:
[----:B-1----:R-:W-:-:S04]  /*14da0*/  IMAD.U32 R3, RZ, RZ, UR10 ;  /* 0x0000000aff037e24 */ /* 0x002fc8000f8e00ff */
[----:B------:R1:W2:Y:S03]  /*14db0*/  SYNCS.PHASECHK.TRANS64.TRYWAIT P1, [R3+URZ+0x38850], R0 ;  /* 0x03885000030075a7 */ /* 0x0002a6000802017f */
[----:B--2---:R-:W-:Y:S05]  /*14dc0*/  @!P1 NANOSLEEP.SYNCS 0x989680 ;  /* 0x009896800000995d */ /* 0x004fea0003900000 */
[----:B------:R-:W2:Y:S02]  /*14dd0*/  @!P1 SYNCS.PHASECHK.TRANS64 P1, [R3+URZ+0x38850], R0 ;  /* 0x03885000030095a7 */ /* 0x000ea4000802007f */
[----:B--2---:R-:W-:Y:S05]  /*14de0*/  @!P1 BRA `(.L_x_2223) ;  /* 0xfffffffc00ec9947 */ /* 0x004fea000383ffff */
[----:B------:R-:W-:Y:S05]  /*14df0*/  BRA `(.L_x_2222) ;  /* 0xffffff7000e07947 */ /* 0x000fea000383ffff */
.L_x_2230:
[----:B-1----:R-:W-:-:S04]  /*14e00*/  MOV R5, UR5 ;  /* 0x0000000500057c02 */ /* 0x002fc80008000f00 */
[----:B------:R1:W2:Y:S03]  /*14e10*/  SYNCS.PHASECHK.TRANS64.TRYWAIT P1, [R5+URZ+0x38850], R0 ;  /* 0x03885000050075a7 */ /* 0x0002a6000802017f */
[----:B--2---:R-:W-:Y:S05]  /*14e20*/  @!P1 NANOSLEEP.SYNCS 0x989680 ;  /* 0x009896800000995d */ /* 0x004fea0003900000 */
[----:B------:R-:W2:Y:S02]  /*14e30*/  @!P1 SYNCS.PHASECHK.TRANS64 P1, [R5+URZ+0x38850], R0 ;  /* 0x03885000050095a7 */ /* 0x000ea4000802007f */
[----:B--2---:R-:W-:Y:S05]  /*14e40*/  @!P1 BRA `(.L_x_2230) ;  /* 0xfffffffc00ec9947 */ /* 0x004fea000383ffff */
[----:B------:R-:W-:Y:S05]  /*14e50*/  BRA `(.L_x_2229) ;  /* 0xffffff8c00007947 */ /* 0x000fea000383ffff */
.L_x_2242:
[----:B------:R-:W-:Y:S02]  /*14e60*/  IMAD.MOV.U32 R13, RZ, RZ, R27 ;  /* 0x000000ffff0d7224 */ /* 0x000fe400078e001b */
[----:B------:R-:W-:Y:S02]  /*14e70*/  IMAD.MOV.U32 R12, RZ, RZ, RZ ;  /* 0x000000ffff0c7224 */ /* 0x000fe400078e00ff */
[----:B------:R-:W-:Y:S02]  /*14e80*/  IMAD.MOV.U32 R11, RZ, RZ, 0x1f ;  /* 0x0000001fff0b7424 */ /* 0x000fe400078e00ff */
[----:B------:R-:W-:-:S07]  /*14e90*/  IMAD.MOV.U32 R15, RZ, RZ, -0x1 ;  /* 0xffffffffff0f7424 */ /* 0x000fce00078e00ff */
[----:B-----5:R-:W-:Y:S05]  /*14ea0*/  WARPSYNC.COLLECTIVE R15, `(.L_x_2285) ;  /* 0x000000000f087348 */ /* 0x020fea0003c00000 */
[----:B------:R0:W1:Y:S02]  /*14eb0*/  SHFL.IDX P6, R14, R13, R12, R11 ;  /* 0x0000000c0d0e7389 */ /* 0x00006400000c000b */
[----:B01---5:R-:W-:Y:S01]  /*14ec0*/  ENDCOLLECTIVE ;  /* 0x000000000000791b */ /* 0x023fe20003800000 */
.L_x_2285:
[----:B------:R-:W-:Y:S05]  /*14ed0*/  BRA `(.L_x_2286) ;  /* 0xffffffc800f87947 */ /* 0x000fea000383ffff */
.L_x_2244:
[----:B0-----:R-:W-:-:S04]  /*14ee0*/  MOV R3, UR44 ;  /* 0x0000002c00037c02 */ /* 0x001fc80008000f00 */
[----:B------:R0:W1:Y:S03]  /*14ef0*/  SYNCS.PHASECHK.TRANS64.TRYWAIT P0, [R3+URZ+0x38840], R2 ;  /* 0x03884002030075a7 */ /* 0x000066000800017f */
[----:B-1----:R-:W-:Y:S05]  /*14f00*/  @!P0 NANOSLEEP.SYNCS 0x989680 ;  /* 0x009896800000895d */ /* 0x002fea0003900000 */
[----:B------:R-:W1:Y:S02]  /*14f10*/  @!P0 SYNCS.PHASECHK.TRANS64 P0, [R3+URZ+0x38840], R2 ;  /* 0x03884002030085a7 */ /* 0x000e64000800007f */
[----:B-1----:R-:W-:Y:S05]  /*14f20*/  @!P0 BRA `(.L_x_2244) ;  /* 0xfffffffc00ec8947 */ /* 0x002fea000383ffff */
[----:B------:R-:W-:Y:S05]  /*14f30*/  BRA `(.L_x_2287) ;  /* 0xffffffcc00887947 */ /* 0x000fea000383ffff */
.L_x_2245:
        /* <DEDUP_REMOVED lines=8> */
.L_x_2289:
[----:B------:R-:W-:Y:S05]  /*14fc0*/  BSYNC B0 ;  /* 0x0000000000007941 */ /* 0x000fea0003800000 */
.L_x_2288:
[----:B------:R-:W-:Y:S01]  /*14fd0*/  IMAD.MOV.U32 R13, RZ, RZ, R0 ;  /* 0x000000ffff0d7224 */ /* 0x000fe200078e0000 */
[----:B------:R-:W-:Y:S01]  /*14fe0*/  MOV R5, R14 ;  /* 0x0000000e00057202 */ /* 0x000fe20000000f00 */
[----:B------:R-:W-:Y:S01]  /*14ff0*/  IMAD.MOV.U32 R12, RZ, RZ, RZ ;  /* 0x000000ffff0c7224 */ /* 0x000fe200078e00ff */
[C---:B------:R-:W-:Y:S01]  /*15000*/  LOP3.LUT P4, RZ, R16.reuse, 0x10, RZ, 0xc0, !PT ;  /* 0x0000001010ff7812 */ /* 0x040fe2000788c0ff */
[----:B------:R-:W-:Y:S01]  /*15010*/  IMAD.MOV.U32 R11, RZ, RZ, 0x181f ;  /* 0x0000181fff0b7424 */ /* 0x000fe200078e00ff */
[C---:B------:R-:W-:Y:S01]  /*15020*/  LOP3.LUT P3, RZ, R16.reuse, 0x8, RZ, 0xc0, !PT ;  /* 0x0000000810ff7812 */ /* 0x040fe2000786c0ff */
[----:B------:R-:W-:Y:S01]  /*15030*/  IMAD.MOV.U32 R15, RZ, RZ, -0x1 ;  /* 0xffffffffff0f7424 */ /* 0x000fe200078e00ff */
[C---:B------:R-:W-:Y:S02]  /*15040*/  LOP3.LUT P2, RZ, R16.reuse, 0x4, RZ, 0xc0, !PT ;  /* 0x0000000410ff7812 */ /* 0x040fe4000784c0ff */
[----:B------:R-:W-:-:S13]  /*15050*/  LOP3.LUT P1, RZ, R16, 0x2, RZ, 0xc0, !PT ;  /* 0x0000000210ff7812 */ /* 0x000fda000782c0ff */
[----:B------:R-:W-:Y:S05]  /*15060*/  WARPSYNC.COLLECTIVE R15, `(.L_x_2290) ;  /* 0x000000000f087348 */ /* 0x000fea0003c00000 */
[----:B------:R0:W1:Y:S02]  /*15070*/  SHFL.IDX P6, R14, R13, R12, R11 ;  /* 0x0000000c0d0e7389 */ /* 0x00006400000c000b */
[----:B01----:R-:W-:Y:S01]  /*15080*/  ENDCOLLECTIVE ;  /* 0x000000000000791b */ /* 0x003fe20003800000 */
.L_x_2290:
[----:B------:R-:W-:Y:S01]  /*15090*/  @P0 LEA R9, R31, UR44, 0x1 ;  /* 0x0000002c1f090c11 */ /* 0x000fe2000f8e08ff */
        /* <DEDUP_REMOVED lines=16> */
.L_x_2291:
[----:B------:R-:W-:Y:S01]  /*151a0*/  @P0 LEA R21, R31, UR44, 0x1 ;  /* 0x0000002c1f150c11 */ /* 0x000fe2000f8e08ff */
[----:B------:R-:W-:Y:S02]  /*151b0*/  IMAD.MOV.U32 R13, RZ, RZ, R0 ;  /* 0x000000ffff0d7224 */ /* 0x000fe400078e0000 */
[----:B------:R-:W-:-:S07]  /*151c0*/  IMAD.MOV.U32 R3, RZ, RZ, R14 ;  /* 0x000000ffff037224 */ /* 0x000fce00078e000e */
[----:B------:R-:W-:Y:S05]  /*151d0*/  WARPSYNC.COLLECTIVE R15, `(.L_x_2292) ;  /* 0x000000000f087348 */ /* 0x000fea0003c00000 */
[----:B------:R0:W1:Y:S02]  /*151e0*/  SHFL.IDX P6, R14, R13, R12, R11 ;  /* 0x0000000c0d0e7389 */ /* 0x00006400000c000b */
[----:B01----:R-:W-:Y:S01]  /*151f0*/  ENDCOLLECTIVE ;  /* 0x000000000000791b */ /* 0x003fe20003800000 */
.L_x_2292:
        /* <DEDUP_REMOVED lines=16> */
.L_x_2293:
[----:B------:R-:W-:Y:S01]  /*15300*/  @P0 LEA R9, R31, UR44, 0x1 ;  /* 0x0000002c1f090c11 */ /* 0x000fe2000f8e08ff */
[----:B------:R-:W-:Y:S02]  /*15310*/  IMAD.MOV.U32 R13, RZ, RZ, R0 ;  /* 0x000000ffff0d7224 */ /* 0x000fe400078e0000 */
[----:B------:R-:W-:-:S07]  /*15320*/  IMAD.MOV.U32 R5, RZ, RZ, R14 ;  /* 0x000000ffff057224 */ /* 0x000fce00078e000e */
[----:B------:R-:W-:Y:S05]  /*15330*/  WARPSYNC.COLLECTIVE R15, `(.L_x_2294) ;  /* 0x000000000f087348 */ /* 0x000fea0003c00000 */
[----:B------:R0:W1:Y:S02]  /*15340*/  SHFL.IDX P6, R14, R13, R12, R11 ;  /* 0x0000000c0d0e7389 */ /* 0x00006400000c000b */
[----:B01----:R-:W-:Y:S01]  /*15350*/  ENDCOLLECTIVE ;  /* 0x000000000000791b */ /* 0x003fe20003800000 */
.L_x_2294:
        /* <DEDUP_REMOVED lines=16> */
.L_x_2295:
[----:B------:R-:W-:Y:S01]  /*15460*/  @P0 LEA R21, R31, UR44, 0x1 ;  /* 0x0000002c1f150c11 */ /* 0x000fe2000f8e08ff */
[----:B------:R-:W-:Y:S02]  /*15470*/  IMAD.MOV.U32 R13, RZ, RZ, R0 ;  /* 0x000000ffff0d7224 */ /* 0x000fe400078e0000 */
[----:B------:R-:W-:-:S07]  /*15480*/  IMAD.MOV.U32 R3, RZ, RZ, R14 ;  /* 0x000000ffff037224 */ /* 0x000fce00078e000e */
[----:B------:R-:W-:Y:S05]  /*15490*/  WARPSYNC.COLLECTIVE R15, `(.L_x_2296) ;  /* 0x000000000f087348 */ /* 0x000fea0003c00000 */
[----:B------:R0:W1:Y:S02]  /*154a0*/  SHFL.IDX P6, R14, R13, R12, R11 ;  /* 0x0000000c0d0e7389 */ /* 0x00006400000c000b */
[----:B01----:R-:W-:Y:S01]  /*154b0*/  ENDCOLLECTIVE ;  /* 0x000000000000791b */ /* 0x003fe20003800000 */
.L_x_2296:
        /* <DEDUP_REMOVED lines=15> */
.L_x_2297:
[----:B------:R-:W-:Y:S02]  /*155b0*/  IMAD.MOV.U32 R13, RZ, RZ, R0 ;  /* 0x000000ffff0d7224 */ /* 0x000fe400078e0000 */
[----:B------:R-:W-:-:S07]  /*155c0*/  IMAD.MOV.U32 R4, RZ, RZ, R14 ;  /* 0x000000ffff047224 */ /* 0x000fce00078e000e */
[----:B------:R-:W-:Y:S05]  /*155d0*/  WARPSYNC.COLLECTIVE R15, `(.L_x_2298) ;  /* 0x000000000f087348 */ /* 0x000fea0003c00000 */
[----:B------:R0:W1:Y:S02]  /*155e0*/  SHFL.IDX P6, R14, R13, R12, R11 ;  /* 0x0000000c0d0e7389 */ /* 0x00006400000c000b */
[----:B01----:R-:W-:Y:S01]  /*155f0*/  ENDCOLLECTIVE ;  /* 0x000000000000791b */ /* 0x003fe20003800000 */
.L_x_2298:
[----:B------:R-:W-:Y:S05]  /*15600*/  BRA `(.L_x_2299) ;  /* 0xffffffc800fc7947 */ /* 0x000fea000383ffff */
.L_x_2250:
[----:B------:R-:W-:Y:S01]  /*15610*/  MOV R13, R6 ;  /* 0x00000006000d7202 */ /* 0x000fe20000000f00 */
[----:B------:R-:W-:Y:S02]  /*15620*/  IMAD.MOV.U32 R12, RZ, RZ, RZ ;  /* 0x000000ffff0c7224 */ /* 0x000fe400078e00ff */
[----:B------:R-:W-:Y:S02]  /*15630*/  IMAD.MOV.U32 R11, RZ, RZ, 0x181f ;  /* 0x0000181fff0b7424 */ /* 0x000fe400078e00ff */
[----:B------:R-:W-:Y:S02]  /*15640*/  IMAD.MOV.U32 R15, RZ, RZ, -0x1 ;  /* 0xffffffffff0f7424 */ /* 0x000fe400078e00ff */
[----:B------:R-:W-:-:S07]  /*15650*/  IMAD.U32 R8, RZ, RZ, UR46 ;  /* 0x0000002eff087e24 */ /* 0x000fce000f8e00ff */
[----:B------:R-:W-:Y:S05]  /*15660*/  WARPSYNC.COLLECTIVE R15, `(.L_x_2300) ;  /* 0x000000000f087348 */ /* 0x000fea0003c00000 */
[----:B------:R0:W1:Y:S02]  /*15670*/  SHFL.IDX P6, R14, R13, R12, R11 ;  /* 0x0000000c0d0e7389 */ /* 0x00006400000c000b */
[----:B01----:R-:W-:Y:S01]  /*15680*/  ENDCOLLECTIVE ;  /* 0x000000000000791b */ /* 0x003fe20003800000 */
.L_x_2300:
[----:B------:R-:W-:-:S04]  /*15690*/  IMAD R8, R8, 0x80, R27 ;  /* 0x0000008008087824 */ /* 0x000fc800078e021b */
[----:B------:R-:W-:Y:S01]  /*156a0*/  VIADD R4, R8, 0x10 ;  /* 0x0000001008047836 */ /* 0x000fe20000000000 */
[----:B------:R-:W-:Y:S01]  /*156b0*/  MOV R13, R0 ;  /* 0x00000000000d7202 */ /* 0x000fe20000000f00 */
[----:B------:R-:W-:-:S07]  /*156c0*/  IMAD.MOV.U32 R3, RZ, RZ, R14 ;  /* 0x000000ffff037224 */ /* 0x000fce00078e000e */
[----:B------:R-:W-:Y:S05]  /*156d0*/  WARPSYNC.COLLECTIVE R15, `(.L_x_2301) ;  /* 0x000000000f087348 */ /* 0x000fea0003c00000 */
[----:B------:R0:W1:Y:S02]  /*156e0*/  SHFL.IDX P6, R14, R13, R12, R11 ;  /* 0x0000000c0d0e7389 */ /* 0x00006400000c000b */
[----:B01----:R-:W-:Y:S01]  /*156f0*/  ENDCOLLECTIVE ;  /* 0x000000000000791b */ /* 0x003fe20003800000 */
.L_x_2301:
        /* <DEDUP_REMOVED lines=20> */
.L_x_2302:
[----:B------:R-:W-:Y:S02]  /*15840*/  IADD3 R2, R8, 0x20, RZ ;  /* 0x0000002008027810 */ /* 0x000fe40007ffe0ff */
[----:B------:R-:W-:Y:S01]  /*15850*/  @!P0 LEA R21, R31, UR44, 0x1 ;  /* 0x0000002c1f158c11 */ /* 0x000fe2000f8e08ff */
[----:B------:R-:W-:Y:S02]  /*15860*/  IMAD.MOV.U32 R13, RZ, RZ, R0 ;  /* 0x000000ffff0d7224 */ /* 0x000fe400078e0000 */
[----:B------:R-:W-:-:S07]  /*15870*/  IMAD.MOV.U32 R5, RZ, RZ, R14 ;  /* 0x000000ffff057224 */ /* 0x000fce00078e000e */
[----:B------:R-:W-:Y:S05]  /*15880*/  WARPSYNC.COLLECTIVE R15, `(.L_x_2303) ;  /* 0x000000000f087348 */ /* 0x000fea0003c00000 */
[----:B------:R0:W1:Y:S02]  /*15890*/  SHFL.IDX P6, R14, R13, R12, R11 ;  /* 0x0000000c0d0e7389 */ /* 0x00006400000c000b */
[----:B01----:R-:W-:Y:S01]  /*158a0*/  ENDCOLLECTIVE ;  /* 0x000000000000791b */ /* 0x003fe20003800000 */
.L_x_2303:
[----:B------:R-:W-:Y:S01]  /*158b0*/  ULDC.64 UR4, c[0x0][0x208] ;  /* 0x0000820000047ab9 */ /* 0x000fe20000000a00 */
[----:B------:R-:W-:Y:S02]  /*158c0*/  IMAD.MOV.U32 R13, RZ, RZ, R6 ;  /* 0x000000ffff0d7224 */ /* 0x000fe400078e0006 */
        /* <DEDUP_REMOVED lines=14> */
.L_x_2304:
[----:B------:R-:W-:Y:S01]  /*159b0*/  VIADD R4, R8, 0x30 ;  /* 0x0000003008047836 */ /* 0x000fe20000000000 */
[----:B------:R-:W-:Y:S01]  /*159c0*/  @!P0 LEA R9, R31, UR44, 0x1 ;  /* 0x0000002c1f098c11 */ /* 0x000fe2000f8e08ff */
[----:B------:R-:W-:Y:S02]  /*159d0*/  IMAD.MOV.U32 R13, RZ, RZ, R0 ;  /* 0x000000ffff0d7224 */ /* 0x000fe400078e0000 */
[----:B------:R-:W-:-:S07]  /*159e0*/  IMAD.MOV.U32 R3, RZ, RZ, R14 ;  /* 0x000000ffff037224 */ /* 0x000fce00078e000e */
[----:B------:R-:W-:Y:S05]  /*159f0*/  WARPSYNC.COLLECTIVE R15, `(.L_x_2305) ;  /* 0x000000000f087348 */ /* 0x000fea0003c00000 */
[----:B------:R0:W1:Y:S02]  /*15a00*/  SHFL.IDX P6, R14, R13, R12, R11 ;  /* 0x0000000c0d0e7389 */ /* 0x00006400000c000b */
[----:B01----:R-:W-:Y:S01]  /*15a10*/  ENDCOLLECTIVE ;  /* 0x000000000000791b */ /* 0x003fe20003800000 */
.L_x_2305:
        /* <DEDUP_REMOVED lines=16> */
.L_x_2306:
[----:B------:R-:W-:Y:S01]  /*15b20*/  VIADD R2, R8, 0x40 ;  /* 0x0000004008027836 */ /* 0x000fe20000000000 */
[----:B------:R-:W-:Y:S02]  /*15b30*/  @!P0 LEA R21, R31, UR44, 0x1 ;  /* 0x0000002c1f158c11 */ /* 0x000fe4000f8e08ff */
[----:B------:R-:W-:Y:S01]  /*15b40*/  MOV R13, R0 ;  /* 0x00000000000d7202 */ /* 0x000fe20000000f00 */
[----:B------:R-:W-:-:S07]  /*15b50*/  IMAD.MOV.U32 R5, RZ, RZ, R14 ;  /* 0x000000ffff057224 */ /* 0x000fce00078e000e */
[----:B------:R-:W-:Y:S05]  /*15b60*/  WARPSYNC.COLLECTIVE R15, `(.L_x_2307) ;  /* 0x000000000f087348 */ /* 0x000fea0003c00000 */
[----:B------:R0:W1:Y:S02]  /*15b70*/  SHFL.IDX P6, R14, R13, R12, R11 ;  /* 0x0000000c0d0e7389 */ /* 0x00006400000c000b */
[----:B01----:R-:W-:Y:S01]  /*15b80*/  ENDCOLLECTIVE ;  /* 0x000000000000791b */ /* 0x003fe20003800000 */
.L_x_2307:
        /* <DEDUP_REMOVED lines=16> */
.L_x_2308:
[----:B------:R-:W-:Y:S01]  /*15c90*/  VIADD R4, R8, 0x50 ;  /* 0x0000005008047836 */ /* 0x000fe20000000000 */
[----:B------:R-:W-:Y:S01]  /*15ca0*/  @!P0 LEA R9, R31, UR44, 0x1 ;  /* 0x0000002c1f098c11 */ /* 0x000fe2000f8e08ff */
[----:B------:R-:W-:Y:S01]  /*15cb0*/  IMAD.MOV.U32 R13, RZ, RZ, R0 ;  /* 0x000000ffff0d7224 */ /* 0x000fe200078e0000 */
[----:B------:R-:W-:-:S07]  /*15cc0*/  MOV R3, R14 ;  /* 0x0000000e00037202 */ /* 0x000fce0000000f00 */
[----:B------:R-:W-:Y:S05]  /*15cd0*/  WARPSYNC.COLLECTIVE R15, `(.L_x_2309) ;  /* 0x000000000f087348 */ /* 0x000fea0003c00000 */
[----:B------:R0:W1:Y:S02]  /*15ce0*/  SHFL.IDX P6, R14, R13, R12, R11 ;  /* 0x0000000c0d0e7389 */ /* 0x00006400000c000b */
[----:B01----:R-:W-:Y:S01]  /*15cf0*/  ENDCOLLECTIVE ;  /* 0x000000000000791b */ /* 0x003fe20003800000 */
.L_x_2309:
        /* <DEDUP_REMOVED lines=16> */
.L_x_2310:
[----:B------:R-:W-:Y:S01]  /*15e00*/  VIADD R2, R8, 0x60 ;  /* 0x0000006008027836 */ /* 0x000fe20000000000 */
[----:B------:R-:W-:Y:S01]  /*15e10*/  @!P0 LEA R21, R31, UR44, 0x1 ;  /* 0x0000002c1f158c11 */ /* 0x000fe2000f8e08ff */
[----:B------:R-:W-:Y:S02]  /*15e20*/  IMAD.MOV.U32 R13, RZ, RZ, R0 ;  /* 0x000000ffff0d7224 */ /* 0x000fe400078e0000 */
[----:B------:R-:W-:-:S07]  /*15e30*/  IMAD.MOV.U32 R5, RZ, RZ, R14 ;  /* 0x000000ffff057224 */ /* 0x000fce00078e000e */
[----:B------:R-:W-:Y:S05]  /*15e40*/  WARPSYNC.COLLECTIVE R15, `(.L_x_2311) ;  /* 0x000000000f087348 */ /* 0x000fea0003c00000 */
[----:B------:R0:W1:Y:S02]  /*15e50*/  SHFL.IDX P6, R14, R13, R12, R11 ;  /* 0x0000000c0d0e7389 */ /* 0x00006400000c000b */
[----:B01----:R-:W-:Y:S01]  /*15e60*/  ENDCOLLECTIVE ;  /* 0x000000000000791b */ /* 0x003fe20003800000 */
.L_x_2311:
        /* <DEDUP_REMOVED lines=16> */
.L_x_2312:
[----:B------:R-:W-:Y:S01]  /*15f70*/  @!P0 LEA R9, R31, UR44, 0x1 ;  /* 0x0000002c1f098c11 */ /* 0x000fe2000f8e08ff */
[----:B------:R-:W-:Y:S02]  /*15f80*/  IMAD.MOV.U32 R13, RZ, RZ, R0 ;  /* 0x000000ffff0d7224 */ /* 0x000fe400078e0000 */
[----:B------:R-:W-:-:S07]  /*15f90*/  IMAD.MOV.U32 R3, RZ, RZ, R14 ;  /* 0x000000ffff037224 */ /* 0x000fce00078e000e */
[----:B------:R-:W-:Y:S05]  /*15fa0*/  WARPSYNC.COLLECTIVE R15, `(.L_x_2313) ;  /* 0x000000000f087348 */ /* 0x000fea0003c00000 */
[----:B------:R0:W1:Y:S02]  /*15fb0*/  SHFL.IDX P6, R14, R13, R12, R11 ;  /* 0x0000000c0d0e7389 */ /* 0x00006400000c000b */
[----:B01----:R-:W-:Y:S01]  /*15fc0*/  ENDCOLLECTIVE ;  /* 0x000000000000791b */ /* 0x003fe20003800000 */
.L_x_2313:
        /* <DEDUP_REMOVED lines=15> */
.L_x_2314:
[----:B------:R-:W-:Y:S02]  /*160c0*/  IMAD.MOV.U32 R13, RZ, RZ, R0 ;  /* 0x000000ffff0d7224 */ /* 0x000fe400078e0000 */
[----:B------:R-:W-:-:S07]  /*160d0*/  IMAD.MOV.U32 R6, RZ, RZ, R14 ;  /* 0x000000ffff067224 */ /* 0x000fce00078e000e */
[----:B------:R-:W-:Y:S05]  /*160e0*/  WARPSYNC.COLLECTIVE R15, `(.L_x_2315) ;  /* 0x000000000f087348 */ /* 0x000fea0003c00000 */
[----:B------:R0:W1:Y:S02]  /*160f0*/  SHFL.IDX P6, R14, R13, R12, R11 ;  /* 0x0000000c0d0e7389 */ /* 0x00006400000c000b */
[----:B01----:R-:W-:Y:S01]  /*16100*/  ENDCOLLECTIVE ;  /* 0x000000000000791b */ /* 0x003fe20003800000 */
.L_x_2315:
[----:B------:R-:W-:Y:S05]  /*16110*/  BRA `(.L_x_2316) ;  /* 0xffffffcc000c7947 */ /* 0x000fea000383ffff */
.L_x_2253:
[----:B0-----:R-:W-:-:S04]  /*16120*/  IMAD.U32 R3, RZ, RZ, UR44 ;  /* 0x0000002cff037e24 */ /* 0x001fc8000f8e00ff */
[----:B------:R0:W1:Y:S03]  /*16130*/  SYNCS.PHASECHK.TRANS64.TRYWAIT P0, [R3+URZ+0x38820], R0 ;  /* 0x03882000030075a7 */ /* 0x000066000800017f */
[----:B-1----:R-:W-:Y:S05]  /*16140*/  @!P0 NANOSLEEP.SYNCS 0x989680 ;  /* 0x009896800000895d */ /* 0x002fea0003900000 */
[----:B------:R-:W1:Y:S02]  /*16150*/  @!P0 SYNCS.PHASECHK.TRANS64 P0, [R3+URZ+0x38820], R0 ;  /* 0x03882000030085a7 */ /* 0x000e64000800007f */
[----:B-1----:R-:W-:Y:S05]  /*16160*/  @!P0 BRA `(.L_x_2253) ;  /* 0xfffffffc00ec8947 */ /* 0x002fea000383ffff */
[----:B------:R-:W-:Y:S05]  /*16170*/  BRA `(.L_x_2317) ;  /* 0xffffffcc00647947 */ /* 0x000fea000383ffff */
.L_x_2257:
[----:B-1----:R1:W2:Y:S02]  /*16180*/  SYNCS.PHASECHK.TRANS64.TRYWAIT P0, [R19+URZ+0x38840], R2 ;  /* 0x03884002130075a7 */ /* 0x0022a4000800017f */
[----:B--2---:R-:W-:Y:S05]  /*16190*/  @!P0 NANOSLEEP.SYNCS 0x989680 ;  /* 0x009896800000895d */ /* 0x004fea0003900000 */
[----:B------:R-:W2:Y:S02]  /*161a0*/  @!P0 SYNCS.PHASECHK.TRANS64 P0, [R19+URZ+0x38840], R2 ;  /* 0x03884002130085a7 */ /* 0x000ea4000800007f */
[----:B--2---:R-:W-:Y:S05]  /*161b0*/  @!P0 BRA `(.L_x_2257) ;  /* 0xfffffffc00f08947 */ /* 0x004fea000383ffff */
[----:B------:R-:W-:Y:S05]  /*161c0*/  BRA `(.L_x_2318) ;  /* 0xffffffd000687947 */ /* 0x000fea000383ffff */
.L_x_2258:
        /* <DEDUP_REMOVED lines=8> */
.L_x_2320:
[----:B------:R-:W-:Y:S05]  /*16250*/  BSYNC B1 ;  /* 0x0000000000017941 */ /* 0x000fea0003800000 */
.L_x_2319:
[----:B------:R-:W-:Y:S01]  /*16260*/  MOV R13, R24 ;  /* 0x00000018000d7202 */ /* 0x000fe20000000f00 */
[----:B------:R-:W-:Y:S01]  /*16270*/  IMAD.MOV.U32 R12, RZ, RZ, RZ ;  /* 0x000000ffff0c7224 */ /* 0x000fe200078e00ff */
[----:B------:R-:W-:Y:S01]  /*16280*/  P2R R4, PR, RZ, 0x8 ;  /* 0x00000008ff047803 */ /* 0x000fe20000000000 */
[----:B------:R-:W-:Y:S01]  /*16290*/  IMAD.MOV.U32 R11, RZ, RZ, 0x181f ;  /* 0x0000181fff0b7424 */ /* 0x000fe200078e00ff */
[C---:B------:R-:W-:Y:S01]  /*162a0*/  LOP3.LUT P3, RZ, R16.reuse, 0x10, RZ, 0xc0, !PT ;  /* 0x0000001010ff7812 */ /* 0x040fe2000786c0ff */
[----:B------:R-:W-:Y:S01]  /*162b0*/  IMAD.MOV.U32 R15, RZ, RZ, -0x1 ;  /* 0xffffffffff0f7424 */ /* 0x000fe200078e00ff */
[----:B------:R-:W-:Y:S01]  /*162c0*/  P2R R6, PR, RZ, 0x4 ;  /* 0x00000004ff067803 */ /* 0x000fe20000000000 */
[----:B------:R-:W-:Y:S01]  /*162d0*/  IMAD.MOV.U32 R3, RZ, RZ, R14 ;  /* 0x000000ffff037224 */ /* 0x000fe200078e000e */
[----:B------:R-:W-:Y:S01]  /*162e0*/  LOP3.LUT P2, RZ, R16, 0x8, RZ, 0xc0, !PT ;  /* 0x0000000810ff7812 */ /* 0x000fe2000784c0ff */
[----:B------:R-:W-:-:S12]  /*162f0*/  IMAD.SHL.U32 R32, R22, 0x2, RZ ;  /* 0x0000000216207824 */ /* 0x000fd800078e00ff */
[----:B------:R-:W-:Y:S05]  /*16300*/  WARPSYNC.COLLECTIVE R15, `(.L_x_2321) ;  /* 0x000000000f087348 */ /* 0x000fea0003c00000 */
[----:B------:R0:W1:Y:S02]  /*16310*/  SHFL.IDX P6, R14, R13, R12, R11 ;  /* 0x0000000c0d0e7389 */ /* 0x00006400000c000b */
[----:B01----:R-:W-:Y:S01]  /*16320*/  ENDCOLLECTIVE ;  /* 0x000000000000791b */ /* 0x003fe20003800000 */
.L_x_2321:
[----:B------:R-:W-:Y:S01]  /*16330*/  P2R R7, PR, RZ, 0x2 ;  /* 0x00000002ff077803 */ /* 0x000fe20000000000 */
[----:B------:R-:W-:Y:S01]  /*16340*/  ULDC.64 UR4, c[0x0][0x208] ;  /* 0x0000820000047ab9 */ /* 0x000fe20000000a00 */
[----:B------:R-:W-:Y:S02]  /*16350*/  LOP3.LUT P1, RZ, R16, 0x4, RZ, 0xc0, !PT ;  /* 0x0000000410ff7812 */ /* 0x000fe4000782c0ff */
[----:B------:R-:W-:Y:S01]  /*16360*/  LEA R25, R25, UR44, 0x1 ;  /* 0x0000002c19197c11 */ /* 0x000fe2000f8e08ff */
[----:B------:R-:W-:Y:S02]  /*16370*/  IMAD.MOV.U32 R13, RZ, RZ, R27 ;  /* 0x000000ffff0d7224 */ /* 0x000fe400078e001b */
[----:B------:R-:W-:Y:S01]  /*16380*/  IMAD.MOV.U32 R12, RZ, RZ, 0x1 ;  /* 0x00000001ff0c7424 */ /* 0x000fe200078e00ff */
[----:B------:R-:W-:-:S04]  /*16390*/  IADD3 R2, P0, R14, R32, RZ ;  /* 0x000000200e027210 */ /* 0x000fc80007f1e0ff */
[----:B------:R-:W-:-:S05]  /*163a0*/  IADD3.X R3, RZ, R3, RZ, P0, !PT ;  /* 0x00000003ff037210 */ /* 0x000fca00007fe4ff */
        /* <DEDUP_REMOVED lines=10> */
.L_x_2322:
[----:B------:R-:W-:Y:S02]  /*16450*/  IMAD.MOV.U32 R13, RZ, RZ, R24 ;  /* 0x000000ffff0d7224 */ /* 0x000fe400078e0018 */
[----:B------:R-:W-:-:S07]  /*16460*/  IMAD.MOV.U32 R5, RZ, RZ, R14 ;  /* 0x000000ffff057224 */ /* 0x000fce00078e000e */
[----:B------:R-:W-:Y:S05]  /*16470*/  WARPSYNC.COLLECTIVE R15, `(.L_x_2323) ;  /* 0x000000000f087348 */ /* 0x000fea0003c00000 */
[----:B------:R0:W1:Y:S02]  /*16480*/  SHFL.IDX P6, R14, R13, R12, R11 ;  /* 0x0000000c0d0e7389 */ /* 0x00006400000c000b */
[----:B01----:R-:W-:Y:S01]  /*16490*/  ENDCOLLECTIVE ;  /* 0x000000000000791b */ /* 0x003fe20003800000 */
.L_x_2323:
[----:B------:R-:W-:Y:S01]  /*164a0*/  ULDC.64 UR4, c[0x0][0x208] ;  /* 0x0000820000047ab9 */ /* 0x000fe20000000a00 */
[----:B------:R-:W-:Y:S02]  /*164b0*/  IMAD.MOV.U32 R13, RZ, RZ, R27 ;  /* 0x000000ffff0d7224 */ /* 0x000fe400078e001b */
[----:B------:R-:W-:Y:S01]  /*164c0*/  IMAD.MOV.U32 R12, RZ, RZ, 0x2 ;  /* 0x00000002ff0c7424 */ /* 0x000fe200078e00ff */
[----:B------:R-:W-:-:S04]  /*164d0*/  MOV R11, R14 ;  /* 0x0000000e000b7202 */ /* 0x000fc80000000f00 */
        /* <DEDUP_REMOVED lines=13> */
.L_x_2324:
[----:B------:R-:W-:Y:S01]  /*165b0*/  IMAD.MOV.U32 R13, RZ, RZ, R24 ;  /* 0x000000ffff0d7224 */ /* 0x000fe200078e0018 */
[----:B------:R-:W-:-:S07]  /*165c0*/  MOV R5, R14 ;  /* 0x0000000e00057202 */ /* 0x000fce0000000f00 */
[----:B------:R-:W-:Y:S05]  /*165d0*/  WARPSYNC.COLLECTIVE R15, `(.L_x_2325) ;  /* 0x000000000f087348 */ /* 0x000fea0003c00000 */
[----:B------:R0:W1:Y:S02]  /*165e0*/  SHFL.IDX P6, R14, R13, R12, R11 ;  /* 0x0000000c0d0e7389 */ /* 0x00006400000c000b */
[----:B01----:R-:W-:Y:S01]  /*165f0*/  ENDCOLLECTIVE ;  /* 0x000000000000791b */ /* 0x003fe20003800000 */
.L_x_2325:
[----:B------:R-:W-:Y:S01]  /*16600*/  ULDC.64 UR4, c[0x0][0x208] ;  /* 0x0000820000047ab9 */ /* 0x000fe20000000a00 */
[----:B------:R-:W-:Y:S01]  /*16610*/  MOV R13, R27 ;  /* 0x0000001b000d7202 */ /* 0x000fe20000000f00 */
[----:B------:R-:W-:Y:S02]  /*16620*/  IMAD.MOV.U32 R12, RZ, RZ, 0x3 ;  /* 0x00000003ff0c7424 */ /* 0x000fe400078e00ff */
[----:B------:R-:W-:-:S05]  /*16630*/  IMAD.MOV.U32 R11, RZ, RZ, R14 ;  /* 0x000000ffff0b7224 */ /* 0x000fca00078e000e */
[----:B------:R-:W-:Y:S01]  /*16640*/  IADD3 R2, P0, R11, R32, RZ ;  /* 0x000000200b027210 */ /* 0x000fe20007f1e0ff */
[----:B------:R-:W-:-:S04]  /*16650*/  IMAD.MOV.U32 R11, RZ, RZ, 0x181f ;  /* 0x0000181fff0b7424 */ /* 0x000fc800078e00ff */
[----:B------:R-:W-:Y:S02]  /*16660*/  IMAD.X R3, RZ, RZ, R5, P0 ;  /* 0x000000ffff037224 */ /* 0x000fe400000e0605 */
[----:B------:R-:W-:-:S03]  /*16670*/  IMAD.SHL.U32 R5, R22, 0x2, RZ ;  /* 0x0000000216057824 */ /* 0x000fc600078e00ff */
        /* <DEDUP_REMOVED lines=10> */
.L_x_2326:
[----:B------:R-:W-:Y:S01]  /*16720*/  MOV R13, R24 ;  /* 0x00000018000d7202 */ /* 0x000fe20000000f00 */
[----:B------:R-:W-:-:S07]  /*16730*/  IMAD.MOV.U32 R32, RZ, RZ, R14 ;  /* 0x000000ffff207224 */ /* 0x000fce00078e000e */
[----:B------:R-:W-:Y:S05]  /*16740*/  WARPSYNC.COLLECTIVE R15, `(.L_x_2327) ;  /* 0x000000000f087348 */ /* 0x000fea0003c00000 */
[----:B------:R0:W1:Y:S02]  /*16750*/  SHFL.IDX P6, R14, R13, R12, R11 ;  /* 0x0000000c0d0e7389 */ /* 0x00006400000c000b */
[----:B01----:R-:W-:Y:S01]  /*16760*/  ENDCOLLECTIVE ;  /* 0x000000000000791b */ /* 0x003fe20003800000 */
.L_x_2327:
        /* <DEDUP_REMOVED lines=19> */
.L_x_2328:
[----:B------:R-:W-:Y:S02]  /*168a0*/  IMAD.MOV.U32 R13, RZ, RZ, R24 ;  /* 0x000000ffff0d7224 */ /* 0x000fe400078e0018 */
[----:B------:R-:W-:-:S07]  /*168b0*/  IMAD.MOV.U32 R27, RZ, RZ, R14 ;  /* 0x000000ffff1b7224 */ /* 0x000fce00078e000e */
[----:B------:R-:W-:Y:S05]  /*168c0*/  WARPSYNC.COLLECTIVE R15, `(.L_x_2329) ;  /* 0x000000000f087348 */ /* 0x000fea0003c00000 */
[----:B------:R0:W1:Y:S02]  /*168d0*/  SHFL.IDX P6, R14, R13, R12, R11 ;  /* 0x0000000c0d0e7389 */ /* 0x00006400000c000b */
[----:B01----:R-:W-:Y:S01]  /*168e0*/  ENDCOLLECTIVE ;  /* 0x000000000000791b */ /* 0x003fe20003800000 */
.L_x_2329:
[----:B------:R-:W-:Y:S05]  /*168f0*/  BRA `(.L_x_2330) ;  /* 0xffffffcc00c47947 */ /* 0x000fea000383ffff */
.L_x_2263:
[----:B0-----:R0:W2:Y:S02]  /*16900*/  SYNCS.PHASECHK.TRANS64.TRYWAIT P0, [R4+URZ+0x38860], R3 ;  /* 0x03886003040075a7 */ /* 0x0010a4000800017f */
[----:B--2---:R-:W-:Y:S05]  /*16910*/  @!P0 NANOSLEEP.SYNCS 0x989680 ;  /* 0x009896800000895d */ /* 0x004fea0003900000 */
[----:B------:R-:W2:Y:S02]  /*16920*/  @!P0 SYNCS.PHASECHK.TRANS64 P0, [R4+URZ+0x38860], R3 ;  /* 0x03886003040085a7 */ /* 0x000ea4000800007f */
[----:B--2---:R-:W-:Y:S05]  /*16930*/  @!P0 BRA `(.L_x_2263) ;  /* 0xfffffffc00f08947 */ /* 0x004fea000383ffff */
[----:B------:R-:W-:Y:S05]  /*16940*/  BRA `(.L_x_2331) ;  /* 0xffffffd000407947 */ /* 0x000fea000383ffff */
.L_x_2264:
[----:B------:R-:W-:Y:S01]  /*16950*/  BSSY B1, `(.L_x_2332) ;  /* 0x0000008000017945 */ /* 0x000fe20003800000 */
[----:B------:R-:W-:Y:S01]  /*16960*/  MOV R13, R18 ;  /* 0x00000012000d7202 */ /* 0x000fe20000000f00 */
[----:B------:R-:W-:Y:S02]  /*16970*/  IMAD.MOV.U32 R12, RZ, RZ, RZ ;  /* 0x000000ffff0c7224 */ /* 0x000fe400078e00ff */
[----:B------:R-:W-:Y:S02]  /*16980*/  IMAD.MOV.U32 R11, RZ, RZ, 0x181f ;  /* 0x0000181fff0b7424 */ /* 0x000fe400078e00ff */
[----:B------:R-:W-:-:S07]  /*16990*/  IMAD.MOV.U32 R15, RZ, RZ, -0x1 ;  /* 0xffffffffff0f7424 */ /* 0x000fce00078e00ff */
[----:B01----:R-:W-:Y:S05]  /*169a0*/  WARPSYNC.COLLECTIVE R15, `(.L_x_2333) ;  /* 0x000000000f087348 */ /* 0x003fea0003c00000 */
[----:B------:R2:W3:Y:S02]  /*169b0*/  SHFL.IDX P6, R14, R13, R12, R11 ;  /* 0x0000000c0d0e7389 */ /* 0x0004e400000c000b */
[----:B0123--:R-:W-:Y:S01]  /*169c0*/  ENDCOLLECTIVE ;  /* 0x000000000000791b */ /* 0x00ffe20003800000 */
.L_x_2333:
[----:B------:R-:W-:Y:S05]  /*169d0*/  BSYNC B1 ;  /* 0x0000000000017941 */ /* 0x000fea0003800000 */
.L_x_2332:
[----:B------:R-:W-:Y:S01]  /*169e0*/  IMAD.MOV.U32 R13, RZ, RZ, R17 ;  /* 0x000000ffff0d7224 */ /* 0x000fe200078e0011 */
[----:B------:R-:W-:Y:S01]  /*169f0*/  MOV R15, 0xffffffff ;  /* 0xffffffff000f7802 */ /* 0x000fe20000000f00 */
[----:B------:R-:W-:Y:S01]  /*16a00*/  IMAD.MOV.U32 R12, RZ, RZ, RZ ;  /* 0x000000ffff0c7224 */ /* 0x000fe200078e00ff */
[----:B------:R-:W-:Y:S01]  /*16a10*/  MOV R3, R14 ;  /* 0x0000000e00037202 */ /* 0x000fe20000000f00 */
[----:B------:R-:W-:Y:S01]  /*16a20*/  IMAD.MOV.U32 R11, RZ, RZ, 0x181f ;  /* 0x0000181fff0b7424 */ /* 0x000fe200078e00ff */
[----:B------:R-:W-:-:S07]  /*16a30*/  LEA R5, R5, UR44, 0x1 ;  /* 0x0000002c05057c11 */ /* 0x000fce000f8e08ff */
[----:B------:R-:W-:Y:S05]  /*16a40*/  WARPSYNC.COLLECTIVE R15, `(.L_x_2334) ;  /* 0x000000000f087348 */ /* 0x000fea0003c00000 */
[----:B------:R0:W1:Y:S02]  /*16a50*/  SHFL.IDX P6, R14, R13, R12, R11 ;  /* 0x0000000c0d0e7389 */ /* 0x00006400000c000b */
[----:B01----:R-:W-:Y:S01]  /*16a60*/  ENDCOLLECTIVE ;  /* 0x000000000000791b */ /* 0x003fe20003800000 */
.L_x_2334:
        /* <DEDUP_REMOVED lines=19> */
.L_x_2335:
[----:B------:R-:W-:Y:S01]  /*16ba0*/  IMAD.MOV.U32 R13, RZ, RZ, R17 ;  /* 0x000000ffff0d7224 */ /* 0x000fe200078e0011 */
[----:B------:R-:W-:-:S07]  /*16bb0*/  MOV R3, R14 ;  /* 0x0000000e00037202 */ /* 0x000fce0000000f00 */
[----:B------:R-:W-:Y:S05]  /*16bc0*/  WARPSYNC.COLLECTIVE R15, `(.L_x_2336) ;  /* 0x000000000f087348 */ /* 0x000fea0003c00000 */
[----:B------:R0:W1:Y:S02]  /*16bd0*/  SHFL.IDX P6, R14, R13, R12, R11 ;  /* 0x0000000c0d0e7389 */ /* 0x00006400000c000b */
[----:B01----:R-:W-:Y:S01]  /*16be0*/  ENDCOLLECTIVE ;  /* 0x000000000000791b */ /* 0x003fe20003800000 */
.L_x_2336:
        /* <DEDUP_REMOVED lines=19> */
.L_x_2337:
[----:B------:R-:W-:Y:S02]  /*16d20*/  IMAD.MOV.U32 R13, RZ, RZ, R17 ;  /* 0x000000ffff0d7224 */ /* 0x000fe400078e0011 */
[----:B------:R-:W-:-:S07]  /*16d30*/  IMAD.MOV.U32 R3, RZ, RZ, R14 ;  /* 0x000000ffff037224 */ /* 0x000fce00078e000e */
[----:B------:R-:W-:Y:S05]  /*16d40*/  WARPSYNC.COLLECTIVE R15, `(.L_x_2338) ;  /* 0x000000000f087348 */ /* 0x000fea0003c00000 */
[----:B------:R0:W1:Y:S02]  /*16d50*/  SHFL.IDX P6, R14, R13, R12, R11 ;  /* 0x0000000c0d0e7389 */ /* 0x00006400000c000b */
[----:B01----:R-:W-:Y:S01]  /*16d60*/  ENDCOLLECTIVE ;  /* 0x000000000000791b */ /* 0x003fe20003800000 */
.L_x_2338:
        /* <DEDUP_REMOVED lines=19> */
.L_x_2339:
[----:B------:R-:W-:Y:S02]  /*16ea0*/  IMAD.MOV.U32 R13, RZ, RZ, R17 ;  /* 0x000000ffff0d7224 */ /* 0x000fe400078e0011 */
[----:B------:R-:W-:-:S07]  /*16eb0*/  IMAD.MOV.U32 R3, RZ, RZ, R14 ;  /* 0x000000ffff037224 */ /* 0x000fce00078e000e */
[----:B------:R-:W-:Y:S05]  /*16ec0*/  WARPSYNC.COLLECTIVE R15, `(.L_x_2340) ;  /* 0x000000000f087348 */ /* 0x000fea0003c00000 */
[----:B------:R0:W1:Y:S02]  /*16ed0*/  SHFL.IDX P6, R14, R13, R12, R11 ;  /* 0x0000000c0d0e7389 */ /* 0x00006400000c000b */
[----:B01----:R-:W-:Y:S01]  /*16ee0*/  ENDCOLLECTIVE ;  /* 0x000000000000791b */ /* 0x003fe20003800000 */
.L_x_2340:
        /* <DEDUP_REMOVED lines=19> */
.L_x_2341:
[----:B------:R-:W-:Y:S01]  /*17020*/  MOV R13, R17 ;  /* 0x00000011000d7202 */ /* 0x000fe20000000f00 */
[----:B------:R-:W-:-:S07]  /*17030*/  IMAD.MOV.U32 R18, RZ, RZ, R14 ;  /* 0x000000ffff127224 */ /* 0x000fce00078e000e */
[----:B------:R-:W-:Y:S05]  /*17040*/  WARPSYNC.COLLECTIVE R15, `(.L_x_2342) ;  /* 0x000000000f087348 */ /* 0x000fea0003c00000 */
[----:B------:R0:W1:Y:S02]  /*17050*/  SHFL.IDX P6, R14, R13, R12, R11 ;  /* 0x0000000c0d0e7389 */ /* 0x00006400000c000b */
[----:B01----:R-:W-:Y:S01]  /*17060*/  ENDCOLLECTIVE ;  /* 0x000000000000791b */ /* 0x003fe20003800000 */
.L_x_2342:
[----:B------:R-:W-:Y:S05]  /*17070*/  BRA `(.L_x_2343) ;  /* 0xffffffcc00587947 */ /* 0x000fea000383ffff */
.L_x_2270:
[----:B0-----:R0:W1:Y:S02]  /*17080*/  SYNCS.PHASECHK.TRANS64.TRYWAIT P0, [R0+URZ+0x38860], R3 ;  /* 0x03886003000075a7 */ /* 0x001064000800017f */
[----:B-1----:R-:W-:Y:S05]  /*17090*/  @!P0 NANOSLEEP.SYNCS 0x989680 ;  /* 0x009896800000895d */ /* 0x002fea0003900000 */
[----:B------:R-:W1:Y:S02]  /*170a0*/  @!P0 SYNCS.PHASECHK.TRANS64 P0, [R0+URZ+0x38860], R3 ;  /* 0x03886003000085a7 */ /* 0x000e64000800007f */
[----:B-1----:R-:W-:Y:S05]  /*170b0*/  @!P0 BRA `(.L_x_2270) ;  /* 0xfffffffc00f08947 */ /* 0x002fea000383ffff */
[----:B------:R-:W-:Y:S05]  /*170c0*/  BRA `(.L_x_2344) ;  /* 0xffffffd000607947 */ /* 0x000fea000383ffff */
.L_x_2271:
[----:B------:R-:W-:Y:S01]  /*170d0*/  BSSY B0, `(.L_x_2345) ;  /* 0x0000008000007945 */ /* 0x000fe20003800000 */
[----:B------:R-:W-:Y:S01]  /*170e0*/  IMAD.MOV.U32 R13, RZ, RZ, R18 ;  /* 0x000000ffff0d7224 */ /* 0x000fe200078e0012 */
[----:B------:R-:W-:Y:S01]  /*170f0*/  MOV R15, 0xffffffff ;  /* 0xffffffff000f7802 */ /* 0x000fe20000000f00 */
[----:B------:R-:W-:Y:S02]  /*17100*/  IMAD.MOV.U32 R12, RZ, RZ, RZ ;  /* 0x000000ffff0c7224 */ /* 0x000fe400078e00ff */
[----:B------:R-:W-:-:S07]  /*17110*/  IMAD.MOV.U32 R11, RZ, RZ, 0x181f ;  /* 0x0000181fff0b7424 */ /* 0x000fce00078e00ff */
[----:B0-----:R-:W-:Y:S05]  /*17120*/  WARPSYNC.COLLECTIVE R15, `(.L_x_2346) ;  /* 0x000000000f087348 */ /* 0x001fea0003c00000 */
[----:B------:R1:W2:Y:S02]  /*17130*/  SHFL.IDX P6, R14, R13, R12, R11 ;  /* 0x0000000c0d0e7389 */ /* 0x0002a400000c000b */
[----:B012---:R-:W-:Y:S01]  /*17140*/  ENDCOLLECTIVE ;  /* 0x000000000000791b */ /* 0x007fe20003800000 */
.L_x_2346:
[----:B------:R-:W-:Y:S05]  /*17150*/  BSYNC B0 ;  /* 0x0000000000007941 */ /* 0x000fea0003800000 */
.L_x_2345:
        /* <DEDUP_REMOVED lines=9> */
.L_x_2347:
        /* <DEDUP_REMOVED lines=8> */
[----:B------:R-:W-:Y:S01]  /*17270*/  IMAD.MOV.U32 R13, RZ, RZ, R18 ;  /* 0x000000ffff0d7224 */ /* 0x000fe200078e0012 */
[----:B------:R-:W-:Y:S01]  /*17280*/  MOV R12, 0x1 ;  /* 0x00000001000c7802 */ /* 0x000fe20000000f00 */
        /* <DEDUP_REMOVED lines=16> */
.L_x_2348:
[----:B------:R-:W-:Y:S02]  /*17390*/  IMAD.MOV.U32 R13, RZ, RZ, R17 ;  /* 0x000000ffff0d7224 */ /* 0x000fe400078e0011 */
[----:B------:R-:W-:-:S07]  /*173a0*/  IMAD.MOV.U32 R6, RZ, RZ, R14 ;  /* 0x000000ffff067224 */ /* 0x000fce00078e000e */
[----:B------:R-:W-:Y:S05]  /*173b0*/  WARPSYNC.COLLECTIVE R15, `(.L_x_2349) ;  /* 0x000000000f087348 */ /* 0x000fea0003c00000 */
[----:B------:R0:W1:Y:S02]  /*173c0*/  SHFL.IDX P6, R14, R13, R12, R11 ;  /* 0x0000000c0d0e7389 */ /* 0x00006400000c000b */
[----:B01----:R-:W-:Y:S01]  /*173d0*/  ENDCOLLECTIVE ;  /* 0x000000000000791b */ /* 0x003fe20003800000 */
.L_x_2349:
        /* <DEDUP_REMOVED lines=20> */
.L_x_2350:
[----:B------:R-:W-:Y:S01]  /*17520*/  MOV R13, R17 ;  /* 0x00000011000d7202 */ /* 0x000fe20000000f00 */
[----:B------:R-:W-:-:S07]  /*17530*/  IMAD.MOV.U32 R6, RZ, RZ, R14 ;  /* 0x000000ffff067224 */ /* 0x000fce00078e000e */
[----:B------:R-:W-:Y:S05]  /*17540*/  WARPSYNC.COLLECTIVE R15, `(.L_x_2351) ;  /* 0x000000000f087348 */ /* 0x000fea0003c00000 */
[----:B------:R0:W1:Y:S02]  /*17550*/  SHFL.IDX P6, R14, R13, R12, R11 ;  /* 0x0000000c0d0e7389 */ /* 0x00006400000c000b */
[----:B01----:R-:W-:Y:S01]  /*17560*/  ENDCOLLECTIVE ;  /* 0x000000000000791b */ /* 0x003fe20003800000 */
.L_x_2351:
[----:B------:R-:W-:Y:S01]  /*17570*/  ULDC.64 UR4, c[0x0][0x208] ;  /* 0x0000820000047ab9 */ /* 0x000fe20000000a00 */
[----:B------:R-:W-:Y:S02]  /*17580*/  IMAD.MOV.U32 R3, RZ, RZ, R6 ;  /* 0x000000ffff037224 */ /* 0x000fe400078e0006 */
        /* <DEDUP_REMOVED lines=18> */
.L_x_2352:
[----:B------:R-:W-:Y:S02]  /*176b0*/  IMAD.MOV.U32 R13, RZ, RZ, R17 ;  /* 0x000000ffff0d7224 */ /* 0x000fe400078e0011 */
[----:B------:R-:W-:-:S07]  /*176c0*/  IMAD.MOV.U32 R6, RZ, RZ, R14 ;  /* 0x000000ffff067224 */ /* 0x000fce00078e000e */
[----:B------:R-:W-:Y:S05]  /*176d0*/  WARPSYNC.COLLECTIVE R15, `(.L_x_2353) ;  /* 0x000000000f087348 */ /* 0x000fea0003c00000 */
[----:B------:R0:W1:Y:S02]  /*176e0*/  SHFL.IDX P6, R14, R13, R12, R11 ;  /* 0x0000000c0d0e7389 */ /* 0x00006400000c000b */
[----:B01----:R-:W-:Y:S01]  /*176f0*/  ENDCOLLECTIVE ;  /* 0x000000000000791b */ /* 0x003fe20003800000 */
.L_x_2353:
        /* <DEDUP_REMOVED lines=19> */
.L_x_2354:
[----:B------:R-:W-:Y:S01]  /*17830*/  MOV R13, R17 ;  /* 0x00000011000d7202 */ /* 0x000fe20000000f00 */
[----:B------:R-:W-:-:S07]  /*17840*/  IMAD.MOV.U32 R18, RZ, RZ, R14 ;  /* 0x000000ffff127224 */ /* 0x000fce00078e000e */
[----:B------:R-:W-:Y:S05]  /*17850*/  WARPSYNC.COLLECTIVE R15, `(.L_x_2355) ;  /* 0x000000000f087348 */ /* 0x000fea0003c00000 */
[----:B------:R0:W1:Y:S02]  /*17860*/  SHFL.IDX P6, R14, R13, R12, R11 ;  /* 0x0000000c0d0e7389 */ /* 0x00006400000c000b */
[----:B01----:R-:W-:Y:S01]  /*17870*/  ENDCOLLECTIVE ;  /* 0x000000000000791b */ /* 0x003fe20003800000 */
.L_x_2355:
[----:B------:R-:W-:Y:S05]  /*17880*/  BRA `(.L_x_2356) ;  /* 0xffffffcc006c7947 */ /* 0x000fea000383ffff */
.L_x_2274:
[----:B0-----:R0:W1:Y:S02]  /*17890*/  SYNCS.PHASECHK.TRANS64.TRYWAIT P0, [R7+URZ+0x38820], R6 ;  /* 0x03882006070075a7 */ /* 0x001064000800017f */
[----:B-1----:R-:W-:Y:S05]  /*178a0*/  @!P0 NANOSLEEP.SYNCS 0x989680 ;  /* 0x009896800000895d */ /* 0x002fea0003900000 */
[----:B------:R-:W1:Y:S02]  /*178b0*/  @!P0 SYNCS.PHASECHK.TRANS64 P0, [R7+URZ+0x38820], R6 ;  /* 0x03882006070085a7 */ /* 0x000e64000800007f */
[----:B-1----:R-:W-:Y:S05]  /*178c0*/  @!P0 BRA `(.L_x_2274) ;  /* 0xfffffffc00f08947 */ /* 0x002fea000383ffff */
[----:B------:R-:W-:Y:S05]  /*178d0*/  BRA `(.L_x_2357) ;  /* 0xffffffcc00f47947 */ /* 0x000fea000383ffff */
.L_x_2275:
[----:B------:R-:W1:Y:S01]  /*178e0*/  S2R R3, SR_TID.X ;  /* 0x0000000000037919 */ /* 0x000e620000002100 */
[----:B------:R-:W-:Y:S01]  /*178f0*/  BSSY B0, `(.L_x_2358) ;  /* 0x000000a000007945 */ /* 0x000fe20003800000 */
[----:B------:R-:W-:Y:S01]  /*17900*/  IMAD.MOV.U32 R12, RZ, RZ, RZ ;  /* 0x000000ffff0c7224 */ /* 0x000fe200078e00ff */
[----:B------:R-:W-:Y:S01]  /*17910*/  MOV R11, 0x1f ;  /* 0x0000001f000b7802 */ /* 0x000fe20000000f00 */
[----:B------:R-:W-:Y:S01]  /*17920*/  IMAD.MOV.U32 R15, RZ, RZ, -0x1 ;  /* 0xffffffffff0f7424 */ /* 0x000fe200078e00ff */
[----:B-1----:R-:W-:-:S04]  /*17930*/  SHF.R.U32.HI R3, RZ, 0x5, R3 ;  /* 0x00000005ff037819 */ /* 0x002fc80000011603 */
[----:B------:R-:W-:-:S05]  /*17940*/  LOP3.LUT R3, R3, 0x3, RZ, 0xc0, !PT ;  /* 0x0000000303037812 */ /* 0x000fca00078ec0ff */
[----:B------:R-:W-:-:S07]  /*17950*/  IMAD.MOV.U32 R13, RZ, RZ, R3 ;  /* 0x000000ffff0d7224 */ /* 0x000fce00078e0003 */
[----:B0----5:R-:W-:Y:S05]  /*17960*/  WARPSYNC.COLLECTIVE R15, `(.L_x_2359) ;  /* 0x000000000f087348 */ /* 0x021fea0003c00000 */
[----:B------:R1:W2:Y:S02]  /*17970*/  SHFL.IDX P6, R14, R13, R12, R11 ;  /* 0x0000000c0d0e7389 */ /* 0x0002a400000c000b */
[----:B012--5:R-:W-:Y:S01]  /*17980*/  ENDCOLLECTIVE ;  /* 0x000000000000791b */ /* 0x027fe20003800000 */
.L_x_2359:
[----:B------:R-:W-:Y:S05]  /*17990*/  BSYNC B0 ;  /* 0x0000000000007941 */ /* 0x000fea0003800000 */
.L_x_2358:
[----:B------:R-:W-:Y:S05]  /*179a0*/  BRA `(.L_x_2360) ;  /* 0xffffffcc00d87947 */ /* 0x000fea000383ffff */
.L_x_2276:
[----:B------:R-:W-:Y:S01]  /*179b0*/  BSSY B0, `(.L_x_2361) ;  /* 0x0000006000007945 */ /* 0x000fe20003800000 */
[----:B------:R-:W-:-:S07]  /*179c0*/  IMAD.MOV.U32 R15, RZ, RZ, -0x1 ;  /* 0xffffffffff0f7424 */ /* 0x000fce00078e00ff */
[----:B01---5:R-:W-:Y:S05]  /*179d0*/  WARPSYNC.COLLECTIVE R15, `(.L_x_2362) ;  /* 0x000000000f0c7348 */ /* 0x023fea0003c00000 */
[----:B------:R-:W-:Y:S02]  /*179e0*/  ELECT P6, UR62, PT ;  /* 0x00000000003e782f */ /* 0x000fe400038c0000 */
[----:B------:R-:W-:Y:S01]  /*179f0*/  MOV R14, UR62 ;  /* 0x0000003e000e7c02 */ /* 0x000fe20008000f00 */
[----:B01---5:R-:W-:Y:S10]  /*17a00*/  ENDCOLLECTIVE ;  /* 0x000000000000791b */ /* 0x023ff40003800000 */
.L_x_2362:
[----:B------:R-:W-:Y:S05]  /*17a10*/  BSYNC B0 ;  /* 0x0000000000007941 */ /* 0x000fea0003800000 */
.L_x_2361:
[----:B------:R-:W-:Y:S05]  /*17a20*/  BRA `(.L_x_2363) ;  /* 0xffffffcc00cc7947 */ /* 0x000fea000383ffff */
.L_x_2278:
[----:B-1----:R1:W2:Y:S02]  /*17a30*/  SYNCS.PHASECHK.TRANS64.TRYWAIT P1, [R5+URZ+0x38840], R4 ;  /* 0x03884004050075a7 */ /* 0x0022a4000802017f */
[----:B--2---:R-:W-:Y:S05]  /*17a40*/  @!P1 NANOSLEEP.SYNCS 0x989680 ;  /* 0x009896800000995d */ /* 0x004fea0003900000 */
[----:B------:R-:W2:Y:S02]  /*17a50*/  @!P1 SYNCS.PHASECHK.TRANS64 P1, [R5+URZ+0x38840], R4 ;  /* 0x03884004050095a7 */ /* 0x000ea4000802007f */
[----:B--2---:R-:W-:Y:S05]  /*17a60*/  @!P1 BRA `(.L_x_2278) ;  /* 0xfffffffc00f09947 */ /* 0x004fea000383ffff */
[----:B------:R-:W-:Y:S05]  /*17a70*/  BRA `(.L_x_2364) ;  /* 0xffffffcc00f47947 */ /* 0x000fea000383ffff */
.L_x_2280:
[----:B--2---:R2:W3:Y:S02]  /*17a80*/  SYNCS.PHASECHK.TRANS64.TRYWAIT P1, [R3+URZ+0x38840], R0 ;  /* 0x03884000030075a7 */ /* 0x0044e4000802017f */
[----:B---3--:R-:W-:Y:S05]  /*17a90*/  @!P1 NANOSLEEP.SYNCS 0x989680 ;  /* 0x009896800000995d */ /* 0x008fea0003900000 */
[----:B------:R-:W3:Y:S02]  /*17aa0*/  @!P1 SYNCS.PHASECHK.TRANS64 P1, [R3+URZ+0x38840], R0 ;  /* 0x03884000030095a7 */ /* 0x000ee4000802007f */
[----:B---3--:R-:W-:Y:S05]  /*17ab0*/  @!P1 BRA `(.L_x_2280) ;  /* 0xfffffffc00f09947 */ /* 0x008fea000383ffff */
[----:B------:R-:W-:Y:S05]  /*17ac0*/  BRA `(.L_x_2365) ;  /* 0xffffffd000007947 */ /* 0x000fea000383ffff */
.L_x_2282:
[----:B---3--:R3:W4:Y:S02]  /*17ad0*/  SYNCS.PHASECHK.TRANS64.TRYWAIT P1, [R5+URZ+0x38860], R4 ;  /* 0x03886004050075a7 */ /* 0x008724000802017f */
[----:B----4-:R-:W-:Y:S05]  /*17ae0*/  @!P1 NANOSLEEP.SYNCS 0x989680 ;  /* 0x009896800000995d */ /* 0x010fea0003900000 */
[----:B------:R-:W4:Y:S02]  /*17af0*/  @!P1 SYNCS.PHASECHK.TRANS64 P1, [R5+URZ+0x38860], R4 ;  /* 0x03886004050095a7 */ /* 0x000f24000802007f */
[----:B----4-:R-:W-:Y:S05]  /*17b00*/  @!P1 BRA `(.L_x_2282) ;  /* 0xfffffffc00f09947 */ /* 0x010fea000383ffff */
[----:B------:R-:W-:Y:S05]  /*17b10*/  BRA `(.L_x_2366) ;  /* 0xffffffcc00fc7947 */ /* 0x000fea000383ffff */
.L_x_2367:
        /* <DEDUP_REMOVED lines=14> */
.L_x_15961:


//--------------------- .text._ZN7cutlass13device_kernelIN5flash11enable_sm90INS1_16FlashAttnFwdSm90INS1_25CollectiveMainloopFwdSm90ILi2EN4cute5tupleIJNS5_1CILi1EEES8_S8_EEENS6_IJNS7_ILi128EEENS7_ILi80EEENS7_ILi256EEEEEELi256ENS_10bfloat16_tEfNS_4arch4Sm90ELb1ELb0ELb0ELb1ELb1ELb0ELb0ELb1ELb1ELb1ELb1ELb0EEENS1_21CollectiveEpilogueFwdINS6_IJSA_SC_SB_EEES9_SE_SG_Li256ELb1ELb1ELb1ELb0EEENS1_36VarlenDynamicPersistentTileSchedulerILi128ELi80ELi256ELi128ELb1ELb1ELb1ELb1ELb1ELb1EEEEEEEEEvNT_6ParamsE --------------------------
	.section	.text._ZN7cutlass13device_kernelIN5flash11enable_sm90INS1_16FlashAttnFwdSm90INS1_25CollectiveMainloopFwdSm90ILi2EN4cute5tupleIJNS5_1CILi1EEES8_S8_EEENS6_IJNS7_ILi128EEENS7_ILi80EEENS7_ILi256EEEEEELi256ENS_10bfloat16_tEfNS_4arch4Sm90ELb1ELb0ELb0ELb1ELb1ELb0ELb0ELb1ELb1ELb1ELb1ELb0EEENS1_21CollectiveEpilogueFwdINS6_IJSA_SC_SB_EEES9_SE_SG_Li256ELb1ELb1ELb1ELb0EEENS1_36VarlenDynamicPersistentTileSchedulerILi128ELi80ELi256ELi128ELb1ELb1ELb1ELb1ELb1ELb1EEEEEEEEEvNT_6ParamsE,"ax",@progbits
	.align	128
.text._ZN7cutlass13device_kernelIN5flash11enable_sm90INS1_16FlashAttnFwdSm90INS1_25CollectiveMainloopFwdSm90ILi2EN4cute5tupleIJNS5_1CILi1EEES8_S8_EEENS6_IJNS7_ILi128EEENS7_ILi80EEENS7_ILi256EEEEEELi256ENS_10bfloat16_tEfNS_4arch4Sm90ELb1ELb0ELb0ELb1ELb1ELb0ELb0ELb1ELb1ELb1ELb1ELb0EEENS1_21CollectiveEpilogueFwdINS6_IJSA_SC_SB_EEES9_SE_SG_Li256ELb1ELb1ELb1ELb0EEENS1_36VarlenDynamicPersistentTileSchedulerILi128ELi80ELi256ELi128ELb1ELb1ELb1ELb1ELb1ELb1EEEEEEEEEvNT_6ParamsE:
        .type           _ZN7cutlass13device_kernelIN5flash11enable_sm90INS1_16FlashAttnFwdSm90INS1_25CollectiveMainloopFwdSm90ILi2EN4cute5tupleIJNS5_1CILi1EEES8_S8_EEENS6_IJNS7_ILi128EEENS7_ILi80EEENS7_ILi256EEEEEELi256ENS_10bfloat16_tEfNS_4arch4Sm90ELb1ELb0ELb0ELb1ELb1ELb0ELb0ELb1ELb1ELb1ELb1ELb0EEENS1_21CollectiveEpilogueFwdINS6_IJSA_SC_SB_EEES9_SE_SG_Li256ELb1ELb1ELb1ELb0EEENS1_36VarlenDynamicPersistentTileSchedulerILi128ELi80ELi256ELi128ELb1ELb1ELb1ELb1ELb1ELb1EEEEEEEEEvNT_6ParamsE,@function
        .size           _ZN7cutlass13device_kernelIN5flash11enable_sm90INS1_16FlashAttnFwdSm90INS1_25CollectiveMainloopFwdSm90ILi2EN4cute5tupleIJNS5_1CILi1EEES8_S8_EEENS6_IJNS7_ILi128EEENS7_ILi80EEENS7_ILi256EEEEEELi256ENS_10bfloat16_tEfNS_4arch4Sm90ELb1ELb0ELb0ELb1ELb1ELb0ELb0ELb1ELb1ELb1ELb1ELb0EEENS1_21CollectiveEpilogueFwdINS6_IJSA_SC_SB_EEES9_SE_SG_Li256ELb1ELb1ELb1ELb0EEENS1_36VarlenDynamicPersistentTileSchedulerILi128ELi80ELi256ELi128ELb1ELb1ELb1ELb1ELb1ELb1EEEEEEEEEvNT_6ParamsE,(.L_x_15962 - _ZN7cutlass13device_kernelIN5flash11enable_sm90INS1_16FlashAttnFwdSm90INS1_25CollectiveMainloopFwdSm90ILi2EN4cute5tupleIJNS5_1CILi1EEES8_S8_EEENS6_IJNS7_ILi128EEENS7_ILi80EEENS7_ILi256EEEEEELi256ENS_10bfloat16_tEfNS_4arch4Sm90ELb1ELb0ELb0ELb1ELb1ELb0ELb0ELb1ELb1ELb1ELb1ELb0EEENS1_21CollectiveEpilogueFwdINS6_IJSA_SC_SB_EEES9_SE_SG_Li256ELb1ELb1ELb1ELb0EEENS1_36VarlenDynamicPersistentTileSchedulerILi128ELi80ELi256ELi128ELb1ELb1ELb1ELb1ELb1ELb1EEEEEEEEEvNT_6ParamsE)
        .other          _ZN7cutlass13device_kernelIN5flash11enable_sm90INS1_16FlashAttnFwdSm90INS1_25CollectiveMainloopFwdSm90ILi2EN4cute5tupleIJNS5_1CILi1EEES8_S8_EEENS6_IJNS7_ILi128EEENS7_ILi80EEENS7_ILi256EEEEEELi256ENS_10bfloat16_tEfNS_4arch4Sm90ELb1ELb0ELb0ELb1ELb1ELb0ELb0ELb1ELb1ELb1ELb1ELb0EEENS1_21CollectiveEpilogueFwdINS6_IJSA_SC_SB_EEES9_SE_SG_Li256ELb1ELb1ELb1ELb0EEENS1_36VarlenDynamicPersistentTileSchedulerILi128ELi80ELi256ELi128ELb1ELb1ELb1ELb1ELb1ELb1EEEEEEEEEvNT_6ParamsE,@"STO_CUDA_ENTRY STV_DEFAULT"
_ZN7cutlass13device_kernelIN5flash11enable_sm90INS1_16FlashAttnFwdSm90INS1_25CollectiveMainloopFwdSm90ILi2EN4cute5tupleIJNS5_1CILi1EEES8_S8_EEENS6_IJNS7_ILi128EEENS7_ILi80EEENS7_ILi256EEEEEELi256ENS_10bfloat16_tEfNS_4arch4Sm90ELb1ELb0ELb0ELb1ELb1ELb0ELb0ELb1ELb1ELb1ELb1ELb0EEENS1_21CollectiveEpilogueFwdINS6_IJSA_SC_SB_EEES9_SE_SG_Li256ELb1ELb1ELb1ELb0EEENS1_36VarlenDynamicPersistentTileSchedulerILi128ELi80ELi256ELi128ELb1ELb1ELb1ELb1ELb1ELb1EEEEEEEEEvNT_6ParamsE:
        /* <DEDUP_REMOVED lines=45> */
.L_x_2368:
        /* <DEDUP_REMOVED lines=22> */
.L_x_2369:
        /* <DEDUP_REMOVED lines=18> */
.L_x_2370:
        /* <DEDUP_REMOVED lines=22> */
.L_x_2371:
        /* <DEDUP_REMOVED lines=23> */
.L_x_2372:
        /* <DEDUP_REMOVED lines=10> */
.L_x_2374:
        /* <DEDUP_REMOVED lines=54> */
[----:B------:R-:W-:Y:S01]  /*0c20*/  LOP3.LUT R9, R9, 0x7ffffffc, RZ, 0xc0, !PT ;  /* 0x7ffffffc09097812 */ /* 0x000fe200078ec0ff */
[----:B------:R-:W-:Y:S01]  /*0c30*/  IMAD.IADD R2, R3, 0x1, -R2 ;  /* 0x0000000103027824 */ /* 0x000fe200078e0a02 */
[----:B------:R-:W-:-:S02]  /*0c40*/  SHF.R.S32.HI R8, RZ, 0x5, R8 ;  /* 0x00000005ff087819 */ /* 0x000fc40000011408 */
[----:B------:R-:W-:Y:S01]  /*0c50*/  LOP3.LUT R3, R0, 0x1ffffffe, RZ, 0xc0, !PT ;  /* 0x1ffffffe00037812 */ /* 0x000fe200078ec0ff */
[----:B------:R-:W-:Y:S02]  /*0c60*/  IMAD R0, R7, 0x8, R6 ;  /* 0x0000000807007824 */ /* 0x000fe400078e0206 */
[----:B------:R-:W-:Y:S02]  /*0c70*/  IMAD.IADD R9, R13, 0x1, -R9 ;  /* 0x000000010d097824 */ /* 0x000fe400078e0a09 */
[----:B------:R-:W-:Y:S01]  /*0c80*/  IMAD R11, R8, 0x10, R11 ;  /* 0x00000010080b7824 */ /* 0x000fe200078e020b */
[----:B------:R0:W-:Y:S01]  /*0c90*/  STL [R1+0x40], R0 ;  /* 0x0000400001007387 */ /* 0x0001e20000100800 */
[----:B------:R-:W-:Y:S02]  /*0ca0*/  IMAD.SHL.U32 R23, R9, 0x2, RZ ;  /* 0x0000000209177824 */ /* 0x000fe400078e00ff */
[----:B------:R-:W-:Y:S02]  /*0cb0*/  IMAD.IADD R3, R12, 0x1, -R3 ;  /* 0x000000010c037824 */ /* 0x000fe400078e0a03 */
[----:B------:R-:W-:-:S02]  /*0cc0*/  VIADD R22, R23, 0x8 ;  /* 0x0000000817167836 */ /* 0x000fc40000000000 */
[C---:B------:R-:W-:Y:S02]  /*0cd0*/  VIADD R21, R23.reuse, 0x10 ;  /* 0x0000001017157836 */ /* 0x040fe40000000000 */
[C---:B------:R-:W-:Y:S01]  /*0ce0*/  VIADD R20, R23.reuse, 0x18 ;  /* 0x0000001817147836 */ /* 0x040fe20000000000 */
[----:B------:R-:W-:Y:S01]  /*0cf0*/  SHF.R.S32.HI R25, RZ, 0x1f, R22 ;  /* 0x0000001fff197819 */ /* 0x000fe20000011416 */
[----:B0-----:R-:W-:Y:S01]  /*0d00*/  IMAD R0, R2, 0x40, R11 ;  /* 0x0000004002007824 */ /* 0x001fe200078e020b */
[----:B------:R-:W-:Y:S01]  /*0d10*/  SHF.R.S32.HI R24, RZ, 0x1f, R21 ;  /* 0x0000001fff187819 */ /* 0x000fe20000011415 */
[----:B------:R-:W-:Y:S01]  /*0d20*/  IMAD.U32 R2, RZ, RZ, UR8 ;  /* 0x00000008ff027e24 */ /* 0x000fe2000f8e00ff */
[----:B------:R-:W-:Y:S01]  /*0d30*/  SHF.R.S32.HI R22, RZ, 0x1f, R20 ;  /* 0x0000001fff167819 */ /* 0x000fe20000011414 */
[C---:B------:R-:W-:Y:S01]  /*0d40*/  VIADD R19, R23.reuse, 0x20 ;  /* 0x0000002017137836 */ /* 0x040fe20000000000 */
[----:B------:R-:W-:Y:S01]  /*0d50*/  STL [R1+0x3c], R0 ;  /* 0x00003c0001007387 */ /* 0x000fe20000100800 */
[----:B------:R-:W-:-:S02]  /*0d60*/  VIADD R18, R23, 0x28 ;  /* 0x0000002817127836 */ /* 0x000fc40000000000 */
        /* <DEDUP_REMOVED lines=12> */
[----:B0-----:R-:W-:Y:S01]  /*0e30*/  IMAD.U32 R2, RZ, RZ, UR4 ;  /* 0x00000004ff027e24 */ /* 0x001fe2000f8e00ff */
        /* <DEDUP_REMOVED lines=34> */
[----:B------:R-:W-:Y:S01]  /*1060*/  SHF.R.S32.HI R2, RZ, 0x1f, R222 ;  /* 0x0000001fff027819 */ /* 0x000fe200000114de */
[----:B------:R-:W-:-:S07]  /*1070*/  IMAD.U32 R18, RZ, RZ, UR4 ;  /* 0x00000004ff127e24 */ /* 0x000fce000f8e00ff */
.L_x_2438:
[----:B------:R-:W-:Y:S01]  /*1080*/  ULDC.64 UR8, c[0x0][0xc88] ;  /* 0x0003220000087ab9 */ /* 0x000fe20000000a00 */
[----:B------:R-:W-:Y:S01]  /*1090*/  ULDC.64 UR10, c[0x0][0xa18] ;  /* 0x00028600000a7ab9 */ /* 0x000fe20000000a00 */
[----:B------:R-:W-:Y:S02]  /*10a0*/  UIMAD.WIDE UR8, UR7, 0x4, UR8 ;  /* 0x00000004070878a5 */ /* 0x000fe4000f8e0208 */
[----:B------:R-:W-:Y:S01]  /*10b0*/  UISETP.NE.U32.AND UP1, UPT, UR10, URZ, UPT ;  /* 0x0000003f0a00728c */ /* 0x000fe2000bf25070 */
[----:B------:R-:W-:-:S03]  /*10c0*/  ULDC UR7, c[0x0][0x424] ;  /* 0x0001090000077ab9 */ /* 0x000fc60000000800 */
[----:B0123--:R-:W-:Y:S02]  /*10d0*/  IMAD.U32 R2, RZ, RZ, UR8 ;  /* 0x00000008ff027e24 */ /* 0x00ffe4000f8e00ff */
[----:B------:R-:W-:Y:S01]  /*10e0*/  IMAD.U32 R3, RZ, RZ, UR9 ;  /* 0x00000009ff037e24 */ /* 0x000fe2000f8e00ff */
        /* <DEDUP_REMOVED lines=9> */
[----:B------:R-:W-:Y:S01]  /*1180*/  IMAD.U32 R220, RZ, RZ, UR4 ;  /* 0x00000004ffdc7e24 */ /* 0x000fe2000f8e00ff */
[----:B------:R-:W-:-:S04]  /*1190*/  @UP0 ULEA UR8, UP2, UR4, UR8, 0x2 ;  /* 0x0000000804080291 */ /* 0x000fc8000f84103f */
[----:B------:R-:W-:Y:S02]  /*11a0*/  @UP0 ULEA.HI.X UR9, UR4, UR9, UR12, 0x2, UP2 ;  /* 0x0000000904090291 */ /* 0x000fe400090f140c */
[----:B------:R-:W-:Y:S01]  /*11b0*/  IMAD.U32 R6, RZ, RZ, UR12 ;  /* 0x0000000cff067e24 */ /* 0x000fe2000f8e00ff */
[----:B------:R-:W-:Y:S01]  /*11c0*/  @UP1 ULEA UR10, UP0, UR4, UR10, 0x2 ;  /* 0x0000000a040a1291 */ /* 0x000fe2000f80103f */
[----:B------:R-:W-:-:S03]  /*11d0*/  IMAD.U32 R2, RZ, RZ, UR8 ;  /* 0x00000008ff027e24 */ /* 0x000fc6000f8e00ff */
[----:B------:R-:W-:Y:S01]  /*11e0*/  @UP1 ULEA.HI.X UR11, UR4, UR11, UR12, 0x2, UP0 ;  /* 0x0000000b040b1291 */ /* 0x000fe200080f140c */
[----:B------:R-:W-:Y:S01]  /*11f0*/  IMAD.U32 R3, RZ, RZ, UR9 ;  /* 0x00000009ff037e24 */ /* 0x000fe2000f8e00ff */
[----:B------:R-:W-:Y:S01]  /*1200*/  ULDC.64 UR8, c[0x0][0x418] ;  /* 0x0001060000087ab9 */ /* 0x000fe20000000a00 */
[----:B------:R-:W-:Y:S01]  /*1210*/  IMAD.U32 R4, RZ, RZ, UR10 ;  /* 0x0000000aff047e24 */ /* 0x000fe2000f8e00ff */
[----:B------:R0:W-:Y:S02]  /*1220*/  STL [R1+0x30], R6 ;  /* 0x0000300601007387 */ /* 0x0001e40000100800 */
[----:B------:R-:W-:Y:S02]  /*1230*/  IMAD.U32 R5, RZ, RZ, UR11 ;  /* 0x0000000bff057e24 */ /* 0x000fe4000f8e00ff */
[----:B------:R-:W2:Y:S01]  /*1240*/  @P0 LDG.E R2, desc[UR38][R2.64] ;  /* 0x0000002602020981 */ /* 0x000ea2000c1e1900 */
[----:B------:R-:W-:Y:S01]  /*1250*/  UISETP.NE.U32.AND UP0, UPT, UR8, URZ, UPT ;  /* 0x0000003f0800728c */ /* 0x000fe2000bf05070 */
[----:B------:R-:W-:-:S02]  /*1260*/  ULDC.64 UR10, c[0x0][0xa20] ;  /* 0x00028800000a7ab9 */ /* 0x000fc40000000a00 */
[----:B------:R-:W3:Y:S01]  /*1270*/  @P2 LDG.E R4, desc[UR38][R4.64] ;  /* 0x0000002604042981 */ /* 0x000ee2000c1e1900 */
[----:B------:R-:W-:Y:S01]  /*1280*/  UISETP.NE.AND.EX UP0, UPT, UR9, URZ, UPT, UP0 ;  /* 0x0000003f0900728c */ /* 0x000fe2000bf05300 */
[----:B------:R-:W-:Y:S01]  /*1290*/  ISETP.NE.U32.AND P1, PT, RZ, UR10, PT ;  /* 0x0000000aff007c0c */ /* 0x000fe2000bf25070 */
[----:B------:R-:W-:Y:S02]  /*12a0*/  ULOP3.LUT UR9, UR5, 0xffff, URZ, 0xc0, !UPT ;  /* 0x0000ffff05097892 */ /* 0x000fe4000f8ec03f */
[----:B------:R-:W-:Y:S01]  /*12b0*/  USEL UR7, UR7, 0x1, UP0 ;  /* 0x0000000107077887 */ /* 0x000fe20008000000 */
[----:B------:R-:W-:Y:S01]  /*12c0*/  ISETP.NE.AND.EX P1, PT, RZ, UR11, PT, P1 ;  /* 0x0000000bff007c0c */ /* 0x000fe2000bf25310 */
[----:B------:R-:W-:Y:S01]  /*12d0*/  ULDC UR8, c[0x0][0x2f0] ;  /* 0x0000bc0000087ab9 */ /* 0x000fe20000000800 */
[----:B------:R-:W-:Y:S01]  /*12e0*/  UMOV UR4, URZ ;  /* 0x0000003f00047c82 */ /* 0x000fe20008000000 */
[----:B-----5:R-:W-:Y:S01]  /*12f0*/  IMAD.U32 R0, RZ, RZ, UR9 ;  /* 0x00000009ff007e24 */ /* 0x020fe2000f8e00ff */
[----:B------:R-:W-:-:S04]  /*1300*/  UIMAD UR7, UR7, UR8, URZ ;  /* 0x00000008070772a4 */ /* 0x000fc8000f8e023f */
[----:B------:R0:W-:Y:S01]  /*1310*/  STL [R1+0x2c], R0 ;  /* 0x00002c0001007387 */ /* 0x0001e20000100800 */
[----:B--2---:R-:W-:Y:S02]  /*1320*/  @P0 R2UR UR4, R2 ;  /* 0x00000000020402ca */ /* 0x004fe400000e0000 */
[----:B---3--:R-:W-:-:S13]  /*1330*/  @P2 R2UR UR8, R4 ;  /* 0x00000000040822ca */ /* 0x008fda00000e0000 */
[----:B------:R-:W-:Y:S01]  /*1340*/  IMAD.U32 R22, RZ, RZ, UR8 ;  /* 0x00000008ff167e24 */ /* 0x000fe2000f8e00ff */
[----:B0---4-:R-:W-:Y:S06]  /*1350*/  @P2 BRA `(.L_x_2375) ;  /* 0x0000000000442947 */ /* 0x011fec0003800000 */
[----:B------:R-:W-:Y:S02]  /*1360*/  ULDC.64 UR8, c[0x0][0xa00] ;  /* 0x0002800000087ab9 */ /* 0x000fe40000000a00 */
[----:B------:R-:W-:Y:S01]  /*1370*/  ISETP.NE.U32.AND P0, PT, RZ, UR8, PT ;  /* 0x00000008ff007c0c */ /* 0x000fe2000bf05070 */
[----:B------:R-:W-:Y:S02]  /*1380*/  ULDC UR8, c[0x0][0x288] ;  /* 0x0000a20000087ab9 */ /* 0x000fe40000000800 */
[----:B------:R-:W-:Y:S01]  /*1390*/  IMAD.U32 R22, RZ, RZ, UR8 ;  /* 0x00000008ff167e24 */ /* 0x000fe2000f8e00ff */
[----:B------:R-:W-:-:S13]  /*13a0*/  ISETP.NE.AND.EX P0, PT, RZ, UR9, PT, P0 ;  /* 0x00000009ff007c0c */ /* 0x000fda000bf05300 */
[----:B------:R-:W-:Y:S05]  /*13b0*/  @!P0 BRA `(.L_x_2375) ;  /* 0x00000000002c8947 */ /* 0x000fea0003800000 */
[----:B------:R-:W-:Y:S01]  /*13c0*/  R2UR UR12, R220 ;  /* 0x00000000dc0c72ca */ /* 0x000fe200000e0000 */
[----:B------:R-:W-:-:S12]  /*13d0*/  ULDC.64 UR8, c[0x0][0xa00] ;  /* 0x0002800000087ab9 */ /* 0x000fd80000000a00 */
[----:B------:R-:W-:-:S06]  /*13e0*/  UIMAD.WIDE UR8, UR12, 0x4, UR8 ;  /* 0x000000040c0878a5 */ /* 0x000fcc000f8e0208 */
[----:B------:R-:W-:Y:S02]  /*13f0*/  IMAD.U32 R2, RZ, RZ, UR8 ;  /* 0x00000008ff027e24 */ /* 0x000fe4000f8e00ff */
[----:B------:R-:W-:-:S05]  /*1400*/  IMAD.U32 R3, RZ, RZ, UR9 ;  /* 0x00000009ff037e24 */ /* 0x000fca000f8e00ff */
[----:B------:R-:W2:Y:S04]  /*1410*/  LDG.E R4, desc[UR38][R2.64] ;  /* 0x0000002602047981 */ /* 0x000ea8000c1e1900 */
[----:B------:R-:W3:Y:S01]  /*1420*/  LDG.E R0, desc[UR38][R2.64+0x4] ;  /* 0x0000042602007981 */ /* 0x000ee2000c1e1900 */
[----:B--2---:R-:W-:Y:S02]  /*1430*/  R2UR UR8, R4 ;  /* 0x00000000040872ca */ /* 0x004fe400000e0000 */
[----:B---3--:R-:W-:-:S13]  /*1440*/  R2UR UR9, R0 ;  /* 0x00000000000972ca */ /* 0x008fda00000e0000 */
[----:B------:R-:W-:-:S06]  /*1450*/  UIADD3 UR8, -UR8, UR9, URZ ;  /* 0x0000000908087290 */ /* 0x000fcc000fffe13f */
[----:B------:R-:W-:-:S07]  /*1460*/  IMAD.U32 R22, RZ, RZ, UR8 ;  /* 0x00000008ff167e24 */ /* 0x000fce000f8e00ff */
.L_x_2375:
[----:B------:R-:W-:Y:S05]  /*1470*/  @!P1 BRA `(.L_x_2376) ;  /* 0x0000000000249947 */ /* 0x000fea0003800000 */
[----:B------:R-:W-:Y:S02]  /*1480*/  R2UR UR8, R220 ;  /* 0x00000000dc0872ca */ /* 0x000fe400000e0000 */
[----:B------:R-:W-:-:S11]  /*1490*/  R2UR UR9, R6 ;  /* 0x00000000060972ca */ /* 0x000fd600000e0000 */
[----:B------:R-:W-:-:S04]  /*14a0*/  ULEA UR7, UP0, UR8, UR10, 0x2 ;  /* 0x0000000a08077291 */ /* 0x000fc8000f80103f */
[----:B------:R-:W-:Y:S02]  /*14b0*/  ULEA.HI.X UR8, UR8, UR11, UR9, 0x2, UP0 ;  /* 0x0000000b08087291 */ /* 0x000fe400080f1409 */
[----:B------:R-:W-:-:S04]  /*14c0*/  IMAD.U32 R2, RZ, RZ, UR7 ;  /* 0x00000007ff027e24 */ /* 0x000fc8000f8e00ff */
[----:B------:R-:W-:-:S05]  /*14d0*/  IMAD.U32 R3, RZ, RZ, UR8 ;  /* 0x00000008ff037e24 */ /* 0x000fca000f8e00ff */
[----:B------:R-:W2:Y:S02]  /*14e0*/  LDG.E R2, desc[UR38][R2.64] ;  /* 0x0000002602027981 */ /* 0x000ea4000c1e1900 */
[----:B--2---:R-:W-:Y:S01]  /*14f0*/  R2UR UR7, R2 ;  /* 0x00000000020772ca */ /* 0x004fe200000e0000 */
[----:B------:R-:W-:-:S14]  /*1500*/  BRA `(.L_x_2377) ;  /* 0x0000000000387947 */ /* 0x000fdc0003800000 */
.L_x_2376:
[----:B------:R-:W-:Y:S02]  /*1510*/  ULDC.64 UR8, c[0x0][0xa08] ;  /* 0x0002820000087ab9 */ /* 0x000fe40000000a00 */
[----:B------:R-:W-:-:S04]  /*1520*/  ISETP.NE.U32.AND P0, PT, RZ, UR8, PT ;  /* 0x00000008ff007c0c */ /* 0x000fc8000bf05070 */
        /* <DEDUP_REMOVED lines=12> */
.L_x_2377:
[----:B------:R-:W-:Y:S01]  /*15f0*/  ULDC UR8, c[0x0][0x448] ;  /* 0x0001120000087ab9 */ /* 0x000fe20000000800 */
[----:B------:R-:W-:Y:S01]  /*1600*/  R2UR UR9, R22 ;  /* 0x00000000160972ca */ /* 0x000fe200000e0000 */
[----:B------:R-:W-:Y:S02]  /*1610*/  UISETP.NE.AND UP0, UPT, UR8, 0x1, UPT ;  /* 0x000000010800788c */ /* 0x000fe4000bf05270 */
[----:B------:R-:W-:Y:S02]  /*1620*/  USHF.L.U32 UR6, UR6, 0x7, URZ ;  /* 0x0000000706067899 */ /* 0x000fe4000800063f */
[----:B------:R-:W-:Y:S02]  /*1630*/  UIADD3 UR10, -UR4, UR7, URZ ;  /* 0x00000007040a7290 */ /* 0x000fe4000fffe13f */
[----:B------:R-:W-:Y:S02]  /*1640*/  UP2UR UR4, UPR, URZ, 0x1 ;  /* 0x000000013f047883 */ /* 0x000fe40008000000 */
[----:B------:R-:W-:-:S02]  /*1650*/  UIADD3 UR8, UR6, 0x7f, URZ ;  /* 0x0000007f06087890 */ /* 0x000fc4000fffe03f */
[----:B------:R-:W-:Y:S01]  /*1660*/  IMAD.U32 R215, RZ, RZ, UR6 ;  /* 0x00000006ffd77e24 */ /* 0x000fe2000f8e00ff */
[----:B------:R-:W-:Y:S01]  /*1670*/  @UP0 ULDC UR6, c[0x0][0x44c] ;  /* 0x0001130000060ab9 */ /* 0x000fe20000000800 */
[----:B------:R-:W-:Y:S01]  /*1680*/  IMAD.U32 R213, RZ, RZ, UR4 ;  /* 0x00000004ffd57e24 */ /* 0x000fe2000f8e00ff */
[----:B------:R-:W-:Y:S01]  /*1690*/  UIMAD.WIDE.U32 UR6, UR8, UR6, URZ ;  /* 0x00000006080672a5 */ /* 0x000fe2000f8e003f */
[----:B------:R-:W-:Y:S01]  /*16a0*/  IMAD.U32 R212, RZ, RZ, UR10 ;  /* 0x0000000affd47e24 */ /* 0x000fe2000f8e00ff */
[----:B------:R-:W-:Y:S02]  /*16b0*/  UIADD3 UR4, UR10, 0x50, -UR9 ;  /* 0x000000500a047890 */ /* 0x000fe4000fffe809 */
[----:B------:R-:W-:Y:S01]  /*16c0*/  UIADD3 UR6, UR10, 0x4f, URZ ;  /* 0x0000004f0a067890 */ /* 0x000fe2000fffe03f */
[----:B------:R-:W-:Y:S02]  /*16d0*/  @UP0 ULDC UR9, c[0x0][0x450] ;  /* 0x0001140000090ab9 */ /* 0x000fe40000000800 */
[----:B------:R-:W-:-:S02]  /*16e0*/  @UP0 USHF.R.U32.HI UR8, URZ, UR9, UR7 ;  /* 0x000000093f080299 */ /* 0x000fc40008011607 */
[----:B------:R-:W-:Y:S02]  /*16f0*/  UIMAD.WIDE UR6, UR6, 0x66666667, URZ ;  /* 0x66666667060678a5 */ /* 0x000fe4000f8e023f */
[----:B------:R-:W-:Y:S02]  /*1700*/  UIADD3 UR8, UR4, UR8, URZ ;  /* 0x0000000804087290 */ /* 0x000fe4000fffe03f */
[----:B------:R-:W-:Y:S02]  /*1710*/  USHF.R.U32.HI UR4, URZ, 0x1f, UR7 ;  /* 0x0000001f3f047899 */ /* 0x000fe40008011607 */
[----:B------:R-:W-:Y:S02]  /*1720*/  UIMAD.WIDE UR8, UR8, 0x66666667, URZ ;  /* 0x66666667080878a5 */ /* 0x000fe4000f8e023f */
[----:B------:R-:W-:Y:S02]  /*1730*/  ULEA.HI.SX32 UR7, UR7, UR4, 0x1b ;  /* 0x0000000407077291 */ /* 0x000fe4000f8fda3f */
[----:B------:R-:W-:-:S02]  /*1740*/  USHF.R.U32.HI UR6, URZ, 0x1f, UR9 ;  /* 0x0000001f3f067899 */ /* 0x000fc40008011609 */
[----:B------:R-:W-:Y:S02]  /*1750*/  ULOP3.LUT UR4, UR5, 0xff000000, URZ, 0xc0, !UPT ;  /* 0xff00000005047892 */ /* 0x000fe4000f8ec03f */
[----:B------:R-:W-:Y:S02]  /*1760*/  ULEA.HI.SX32 UR6, UR9, UR6, 0x1b ;  /* 0x0000000609067291 */ /* 0x000fe4000f8fda3f */
[----:B------:R-:W-:Y:S02]  /*1770*/  ULOP3.LUT UR5, UR5, 0xff0000, URZ, 0xc0, !UPT ;  /* 0x00ff000005057892 */ /* 0x000fe4000f8ec03f */
[----:B------:R-:W-:Y:S02]  /*1780*/  UISETP.LT.AND UP0, UPT, UR7, UR6, UPT ;  /* 0x000000060700728c */ /* 0x000fe4000bf01270 */
[----:B------:R-:W-:Y:S02]  /*1790*/  USHF.R.U32.HI UR4, URZ, 0x8, UR4 ;  /* 0x000000083f047899 */ /* 0x000fe40008011604 */
[----:B------:R-:W-:-:S02]  /*17a0*/  USEL UR9, UR7, UR6, UP0 ;  /* 0x0000000607097287 */ /* 0x000fc40008000000 */
[----:B------:R-:W-:Y:S02]  /*17b0*/  ULEA.HI UR5, UR5, UR4, URZ, 0x10 ;  /* 0x0000000405057291 */ /* 0x000fe4000f8f803f */
[----:B------:R-:W-:Y:S02]  /*17c0*/  UISETP.GE.AND UP0, UPT, UR9, 0x1, UPT ;  /* 0x000000010900788c */ /* 0x000fe4000bf06270 */
[----:B------:R-:W-:Y:S02]  /*17d0*/  ULOP3.LUT UR6, UR5, 0xff, URZ, 0xc0, !UPT ;  /* 0x000000ff05067892 */ /* 0x000fe4000f8ec03f */
[----:B------:R-:W-:Y:S02]  /*17e0*/  USHF.R.U32.HI UR5, URZ, 0x10, UR5 ;  /* 0x000000103f057899 */ /* 0x000fe40008011605 */
[----:B------:R-:W-:Y:S01]  /*17f0*/  PLOP3.LUT P0, PT, PT, PT, UP0, 0x80, 0x0 ;  /* 0x000000000000781c */ /* 0x000fe20003f0f008 */
[----:B------:R-:W-:Y:S01]  /*1800*/  UMOV UR4, URZ ;  /* 0x0000003f00047c82 */ /* 0x000fe20008000000 */
[----:B------:R-:W-:-:S02]  /*1810*/  IMAD.U32 R221, RZ, RZ, UR6 ;  /* 0x00000006ffdd7e24 */ /* 0x000fc4000f8e00ff */
[----:B------:R-:W-:-:S09]  /*1820*/  IMAD.U32 R217, RZ, RZ, UR5 ;  /* 0x00000005ffd97e24 */ /* 0x000fd2000f8e00ff */
[----:B------:R-:W-:Y:S05]  /*1830*/  @!P0 BRA `(.L_x_2378) ;  /* 0x0000000000948947 */ /* 0x000fea0003800000 */
        /* <DEDUP_REMOVED lines=37> */
.L_x_2378:
[----:B------:R-:W-:Y:S01]  /*1a90*/  R2UR UR5, R221 ;  /* 0x00000000dd0572ca */ /* 0x000fe200000e0000 */
[----:B------:R-:W-:Y:S01]  /*1aa0*/  IMAD.U32 R0, RZ, RZ, UR9 ;  /* 0x00000009ff007e24 */ /* 0x000fe2000f8e00ff */
[----:B------:R-:W-:Y:S01]  /*1ab0*/  PLOP3.LUT P0, PT, PT, PT, PT, 0x80, 0x0 ;  /* 0x000000000000781c */ /* 0x000fe20003f0f070 */
[----:B------:R-:W-:Y:S01]  /*1ac0*/  IMAD.U32 R3, RZ, RZ, UR4 ;  /* 0x00000004ff037e24 */ /* 0x000fe2000f8e00ff */
[----:B------:R-:W-:Y:S01]  /*1ad0*/  CS2R R150, SRZ ;  /* 0x0000000000967805 */ /* 0x000fe2000001ff00 */
[----:B------:R-:W-:Y:S01]  /*1ae0*/  IMAD.MOV.U32 R2, RZ, RZ, RZ ;  /* 0x000000ffff027224 */ /* 0x000fe200078e00ff */
        /* <DEDUP_REMOVED lines=15> */
[----:B------:R-:W-:Y:S02]  /*1be0*/  CS2R R124, SRZ ;  /* 0x00000000007c7805 */ /* 0x000fe4000001ff00 */
[----:B------:R-:W-:-:S02]  /*1bf0*/  CS2R R122, SRZ ;  /* 0x00000000007a7805 */ /* 0x000fc4000001ff00 */
[----:B------:R-:W-:Y:S01]  /*1c00*/  R2UR UR60, R0 ;  /* 0x00000000003c72ca */ /* 0x000fe200000e0000 */
[----:B------:R-:W-:Y:S01]  /*1c10*/  IMAD.MOV.U32 R0, RZ, RZ, RZ ;  /* 0x000000ffff007224 */ /* 0x000fe200078e00ff */
        /* <DEDUP_REMOVED lines=56> */
[----:B------:R-:W-:Y:S02]  /*1fa0*/  UIADD3 UR6, UR7, 0x14400, URZ ;  /* 0x0001440007067890 */ /* 0x000fe4000fffe03f */
[----:B------:R-:W-:Y:S02]  /*1fb0*/  IMAD.U32 R17, RZ, RZ, UR7 ;  /* 0x00000007ff117e24 */ /* 0x000fe4000f8e00ff */
[----:B0-----:R-:W-:Y:S01]  /*1fc0*/  VIADD R0, R0, 0xffffff80 ;  /* 0xffffff8000007836 */ /* 0x001fe20000000000 */
[----:B------:R-:W-:-:S04]  /*1fd0*/  ULOP3.LUT UP0, URZ, UR6, 0x9f, URZ, 0xc0, !UPT ;  /* 0x0000009f063f7892 */ /* 0x000fc8000f80c03f */
[----:B------:R-:W-:Y:S02]  /*1fe0*/  SHF.R.S32.HI R3, RZ, 0x1f, R0 ;  /* 0x0000001fff037819 */ /* 0x000fe40000011400 */
        /* <DEDUP_REMOVED lines=28> */
.L_x_2380:
[----:B------:R-:W2:Y:S04]  /*21b0*/  LDL R19, [R1+0x34] ;  /* 0x0000340001137983 */ /* 0x000ea80000100800 */
[----:B------:R-:W3:Y:S01]  /*21c0*/  LDL R2, [R1+0x44] ;  /* 0x0000440001027983 */ /* 0x000ee20000100800 */
[----:B------:R-:W-:Y:S02]  /*21d0*/  R2UR UR6, R17 ;  /* 0x00000000110672ca */ /* 0x000fe400000e0000 */
        /* <DEDUP_REMOVED lines=11> */
.L_x_2529:
[----:B------:R-:W-:Y:S05]  /*2290*/  @!P0 BRA `(.L_x_2382) ;  /* 0x0000000000048947 */ /* 0x000fea0003800000 */
[----:B------:R-:W-:Y:S01]  /*22a0*/  BPT.TRAP 0x1 ;  /* 0x000000040000795c */ /* 0x000fe20000300000 */
.L_x_2382:
[----:B------:R-:W-:Y:S01]  /*22b0*/  R2UR UR5, R18 ;  /* 0x00000000120572ca */ /* 0x000fe200000e0000 */
[----:B0-----:R-:W-:Y:S01]  /*22c0*/  IMAD.U32 R0, RZ, RZ, UR36 ;  /* 0x00000024ff007e24 */ /* 0x001fe2000f8e00ff */
[----:B------:R-:W-:-:S11]  /*22d0*/  R2UR UR4, R17 ;  /* 0x00000000110472ca */ /* 0x000fd600000e0000 */
[----:B------:R-:W-:Y:S02]  /*22e0*/  IMAD.U32 R3, RZ, RZ, UR5 ;  /* 0x00000005ff037e24 */ /* 0x000fe4000f8e00ff */
[----:B------:R-:W-:-:S03]  /*22f0*/  LEA R0, R0, UR4, 0x3 ;  /* 0x0000000400007c11 */ /* 0x000fc6000f8e18ff */
[----:B------:R-:W-:-:S04]  /*2300*/  SHF.L.U32 R3, R3, 0x1f, RZ ;  /* 0x0000001f03037819 */ /* 0x000fc800000006ff */
[----:B------:R0:W1:Y:S01]  /*2310*/  SYNCS.PHASECHK.TRANS64.TRYWAIT P1, [R0+URZ+0x38830], R3 ;  /* 0x03883003000075a7 */ /* 0x000062000802017f */
[----:B------:R-:W-:Y:S05]  /*2320*/  @!P0 BRA `(.L_x_2383) ;  /* 0x0000000000048947 */ /* 0x000fea0003800000 */
[----:B------:R-:W-:Y:S01]  /*2330*/  BPT.TRAP 0x1 ;  /* 0x000000040000795c */ /* 0x000fe20000300000 */
.L_x_2383:
[----:B-1----:R-:W-:Y:S05]  /*2340*/  @P1 BRA `(.L_x_2384) ;  /* 0x0000000000081947 */ /* 0x002fea0003800000 */
[----:B------:R-:W1:Y:S02]  /*2350*/  SYNCS.PHASECHK.TRANS64.TRYWAIT P1, [R0+URZ+0x38830], R3 ;  /* 0x03883003000075a7 */ /* 0x000e64000802017f */
[----:B-1----:R-:W-:Y:S05]  /*2360*/  @!P1 BRA `(.L_x_2385) ;  /* 0x00000178003c9947 */ /* 0x002fea0003800000 */
.L_x_2384:
        /* <DEDUP_REMOVED lines=23> */
[----:B01----:R-:W-:Y:S01]  /*24e0*/  MOV R3, UR38 ;  /* 0x0000002600037c02 */ /* 0x003fe20008000f00 */
[----:B------:R-:W-:Y:S01]  /*24f0*/  UMOV UR43, 0x40000040 ;  /* 0x40000040002b7882 */ /* 0x000fe20000000000 */
[----:B------:R-:W-:Y:S01]  /*2500*/  UMOV UR47, 0x40000040 ;  /* 0x40000040002f7882 */ /* 0x000fe20000000000 */
[----:B------:R-:W-:Y:S01]  /*2510*/  ULOP3.LUT UR6, UR4, 0x10000, URZ, 0xfc, !UPT ;  /* 0x0001000004067892 */ /* 0x000fe2000f8efc3f */
[----:B------:R-:W-:Y:S01]  /*2520*/  MOV R4, UR36 ;  /* 0x0000002400047c02 */ /* 0x000fe20008000f00 */
[----:B------:R-:W-:Y:S01]  /*2530*/  UMOV UR51, 0x40000040 ;  /* 0x4000004000337882 */ /* 0x000fe20000000000 */
[----:B------:R-:W-:Y:S01]  /*2540*/  UMOV UR55, 0x40000040 ;  /* 0x4000004000377882 */ /* 0x000fe20000000000 */
[----:B------:R-:W-:-:S02]  /*2550*/  UIMAD UR4, UR36, 0xa00, UR6 ;  /* 0x00000a00240478a4 */ /* 0x000fc4000f8e0206 */
[----:B------:R-:W-:Y:S01]  /*2560*/  IMAD.U32 R20, RZ, RZ, UR6 ;  /* 0x00000006ff147e24 */ /* 0x000fe2000f8e00ff */
[----:B------:R-:W-:Y:S01]  /*2570*/  UMOV UR37, 0x40000040 ;  /* 0x4000004000257882 */ /* 0x000fe20000000000 */
[----:B------:R-:W-:Y:S01]  /*2580*/  UIADD3 UR10, UR4, 0x80, URZ ;  /* 0x00000080040a7890 */ /* 0x000fe2000fffe03f */
[----:B------:R-:W-:Y:S01]  /*2590*/  IMAD.U32 R7, RZ, RZ, UR37 ;  /* 0x00000025ff077e24 */ /* 0x000fe2000f8e00ff */
[----:B------:R-:W-:Y:S02]  /*25a0*/  UIADD3 UR14, UR4, 0x100, URZ ;  /* 0x00000100040e7890 */ /* 0x000fe4000fffe03f */
[----:B------:R-:W-:Y:S01]  /*25b0*/  UMOV UR18, UR4 ;  /* 0x0000000400127c82 */ /* 0x000fe20008000000 */
[----:B------:R-:W-:Y:S01]  /*25c0*/  UIADD3 UR6, UR4, 0x200, URZ ;  /* 0x0000020004067890 */ /* 0x000fe2000fffe03f */
[----:B------:R-:W-:Y:S01]  /*25d0*/  HGMMA.64x16x16.F32.BF16 R56, gdesc[UR16], RZ, !UPT, gsb0 ;  /* 0x00200000103879f0 */ /* 0x000fe2000c0018ff */
[----:B------:R-:W-:Y:S01]  /*25e0*/  UIADD3 UR7, UR4, 0x2, URZ ;  /* 0x0000000204077890 */ /* 0x000fe2000fffe03f */
[----:B------:R-:W-:Y:S01]  /*25f0*/  UMOV UR19, 0x40000040 ;  /* 0x4000004000137882 */ /* 0x000fe20000000000 */
[----:B------:R-:W-:-:S02]  /*2600*/  UIADD3 UR22, UR4, 0x384, URZ ;  /* 0x0000038404167890 */ /* 0x000fc4000fffe03f */
[----:B------:R-:W-:-:S03]  /*2610*/  UIADD3 UR26, UR4, 0x386, URZ ;  /* 0x00000386041a7890 */ /* 0x000fc6000fffe03f */
[----:B------:R-:W-:Y:S01]  /*2620*/  UMOV UR18, UR7 ;  /* 0x0000000700127c82 */ /* 0x000fe20008000000 */
        /* <DEDUP_REMOVED lines=8> */
[----:B------:R-:W-:Y:S01]  /*26b0*/  UIADD3 UR58, UR4, 0x806, URZ ;  /* 0x00000806043a7890 */ /* 0x000fe2000fffe03f */
        /* <DEDUP_REMOVED lines=22> */
[----:B------:R-:W-:Y:S02]  /*2820*/  UMOV UR17, 0x40000040 ;  /* 0x4000004000117882 */ /* 0x000fe40000000000 */
[----:B------:R-:W-:Y:S01]  /*2830*/  UMOV UR13, UR17 ;  /* 0x00000011000d7c82 */ /* 0x000fe20008000000 */
[----:B------:R-:W-:-:S03]  /*2840*/  IMAD.U32 R13, RZ, RZ, UR17 ;  /* 0x00000011ff0d7e24 */ /* 0x000fc6000f8e00ff */
[----:B------:R-:W-:Y:S01]  /*2850*/  UMOV UR16, UR6 ;  /* 0x0000000600107c82 */ /* 0x000fe20008000000 */
[----:B------:R-:W-:Y:S01]  /*2860*/  UIADD3 UR6, UR4, 0x202, URZ ;  /* 0x0000020204067890 */ /* 0x000fe2000fffe03f */
[----:B------:R-:W-:Y:S01]  /*2870*/  IMAD.U32 R12, RZ, RZ, UR16 ;  /* 0x00000010ff0c7e24 */ /* 0x000fe2000f8e00ff */
[----:B------:R-:W-:Y:S01]  /*2880*/  UMOV UR12, UR16 ;  /* 0x00000010000c7c82 */ /* 0x000fe20008000000 */
        /* <DEDUP_REMOVED lines=180> */
[----:B------:R-:W-:Y:S02]  /*33d0*/  UMOV UR15, UR37 ;  /* 0x00000025000f7c82 */ /* 0x000fe40008000000 */
        /* <DEDUP_REMOVED lines=253> */
[----:B------:R-:W-:Y:S02]  /*43b0*/  UIADD3 UR6, UR5, 0xc06, URZ ;  /* 0x00000c0605067890 */ /* 0x000fe4000fffe03f */
[----:B------:R-:W-:-:S05]  /*43c0*/  UIADD3 UR5, UR4, 0x786, URZ ;  /* 0x0000078604057890 */ /* 0x000fca000fffe03f */
[----:B------:R-:W-:Y:S01]  /*43d0*/  UMOV UR36, UR6 ;  /* 0x0000000600247c82 */ /* 0x000fe20008000000 */
[----:B------:R-:W-:Y:S01]  /*43e0*/  UIADD3 UR6, UR4, 0x906, URZ ;  /* 0x0000090604067890 */ /* 0x000fe2000fffe03f */
[----:B------:R-:W-:Y:S01]  /*43f0*/  IMAD.U32 R6, RZ, RZ, UR36 ;  /* 0x00000024ff067e24 */ /* 0x000fe2000f8e00ff */
[----:B------:R-:W-:Y:S01]  /*4400*/  UMOV UR38, UR5 ;  /* 0x0000000500267c82 */ /* 0x000fe20008000000 */
[----:B------:R-:W-:Y:S01]  /*4410*/  UMOV UR56, UR36 ;  /* 0x0000002400387c82 */ /* 0x000fe20008000000 */
[----:B------:R-:W-:Y:S01]  /*4420*/  UIADD3 UR5, UR4, 0x886, URZ ;  /* 0x0000088604057890 */ /* 0x000fe2000fffe03f */
[----:B------:R-:W-:Y:S02]  /*4430*/  UMOV UR14, UR36 ;  /* 0x00000024000e7c82 */ /* 0x000fe40008000000 */
[----:B------:R-:W-:Y:S01]  /*4440*/  UMOV UR4, UR14 ;  /* 0x0000000e00047c82 */ /* 0x000fe20008000000 */
[----:B------:R-:W-:Y:S02]  /*4450*/  WARPGROUP.DEPBAR.LE gsb0, 0x0 ;  /* 0x00008000000079c5 */ /* 0x000fe40000010000 */
[----:B------:R-:W-:-:S06]  /*4460*/  WARPGROUP.ARRIVE ;  /* 0x00000000000079c5 */ /* 0x000fcc0000000000 */
[----:B------:R-:W-:Y:S03]  /*4470*/  HGMMA.64x16x16.F32.BF16 R24, gdesc[UR52], R24, gsb0 ;  /* 0x00200000341879f0 */ /* 0x000fe60008001818 */
[----:B------:R-:W-:Y:S02]  /*4480*/  WARPGROUP.DEPBAR.LE gsb0, 0x0 ;  /* 0x00008000000079c5 */ /* 0x000fe40000010000 */
[----:B------:R-:W-:-:S06]  /*4490*/  WARPGROUP.ARRIVE ;  /* 0x00000000000079c5 */ /* 0x000fcc0000000000 */
[----:B------:R-:W-:Y:S01]  /*44a0*/  HGMMA.64x16x16.F32.BF16 R56, gdesc[UR36], R56, gsb0 ;  /* 0x00200000243879f0 */ /* 0x000fe20008001838 */
[----:B------:R-:W-:Y:S02]  /*44b0*/  R2UR UR39, R2 ;  /* 0x00000000022772ca */ /* 0x000fe400000e0000 */
        /* <DEDUP_REMOVED lines=26> */
.L_x_2386:
[----:B------:R-:W-:Y:S02]  /*4660*/  R2UR UR4, R213 ;  /* 0x00000000d50472ca */ /* 0x000fe400000e0000 */
[----:B------:R-:W-:Y:S02]  /*4670*/  CS2R R150, SRZ ;  /* 0x0000000000967805 */ /* 0x000fe4000001ff00 */
[----:B------:R-:W-:Y:S02]  /*4680*/  R2UR UR7, R215 ;  /* 0x00000000d70772ca */ /* 0x000fe400000e0000 */
[----:B------:R-:W-:Y:S02]  /*4690*/  CS2R R148, SRZ ;  /* 0x0000000000947805 */ /* 0x000fe4000001ff00 */
[----:B------:R-:W-:Y:S02]  /*46a0*/  R2UR UR15, R212 ;  /* 0x00000000d40f72ca */ /* 0x000fe400000e0000 */
[----:B------:R-:W-:-:S02]  /*46b0*/  CS2R R146, SRZ ;  /* 0x0000000000927805 */ /* 0x000fc4000001ff00 */
[----:B------:R-:W-:Y:S02]  /*46c0*/  R2UR UR18, R22 ;  /* 0x00000000161272ca */ /* 0x000fe400000e0000 */
[----:B------:R-:W-:Y:S02]  /*46d0*/  CS2R R144, SRZ ;  /* 0x0000000000907805 */ /* 0x000fe4000001ff00 */
[----:B------:R-:W-:Y:S02]  /*46e0*/  R2UR UR14, R214 ;  /* 0x00000000d60e72ca */ /* 0x000fe400000e0000 */
[----:B------:R-:W-:Y:S02]  /*46f0*/  CS2R R142, SRZ ;  /* 0x00000000008e7805 */ /* 0x000fe4000001ff00 */
[----:B------:R-:W-:Y:S02]  /*4700*/  CS2R R140, SRZ ;  /* 0x00000000008c7805 */ /* 0x000fe4000001ff00 */
[----:B------:R-:W-:-:S02]  /*4710*/  CS2R R138, SRZ ;  /* 0x00000000008a7805 */ /* 0x000fc4000001ff00 */
[----:B------:R-:W-:Y:S01]  /*4720*/  CS2R R136, SRZ ;  /* 0x0000000000887805 */ /* 0x000fe2000001ff00 */
[----:B------:R-:W-:Y:S01]  /*4730*/  UISETP.NE.AND UP0, UPT, UR4, URZ, UPT ;  /* 0x0000003f0400728c */ /* 0x000fe2000bf05270 */
[----:B------:R-:W-:Y:S01]  /*4740*/  CS2R R134, SRZ ;  /* 0x0000000000867805 */ /* 0x000fe2000001ff00 */
[----:B------:R-:W-:Y:S01]  /*4750*/  VIADD R2, R216, UR7 ;  /* 0x00000007d8027c36 */ /* 0x000fe20008000000 */
[----:B------:R-:W-:Y:S01]  /*4760*/  UMOV UR10, UR7 ;  /* 0x00000007000a7c82 */ /* 0x000fe20008000000 */
[----:B------:R-:W-:Y:S01]  /*4770*/  UIMAD UR5, UR60, -0x50, UR15 ;  /* 0xffffffb03c0578a4 */ /* 0x000fe2000f8e020f */
[----:B------:R-:W-:Y:S02]  /*4780*/  CS2R R132, SRZ ;  /* 0x0000000000847805 */ /* 0x000fe4000001ff00 */
[----:B------:R-:W-:Y:S01]  /*4790*/  PLOP3.LUT P1, PT, PT, PT, UP0, 0x80, 0x0 ;  /* 0x000000000000781c */ /* 0x000fe20003f2f008 */
[----:B------:R-:W-:Y:S01]  /*47a0*/  IMAD.U32 R19, RZ, RZ, UR18 ;  /* 0x00000012ff137e24 */ /* 0x000fe2000f8e00ff */
[----:B------:R-:W-:-:S02]  /*47b0*/  PLOP3.LUT P2, PT, PT, PT, UP0, 0x80, 0x0 ;  /* 0x000000000000781c */ /* 0x000fc40003f4f008 */
[----:B------:R-:W-:Y:S01]  /*47c0*/  CS2R R130, SRZ ;  /* 0x0000000000827805 */ /* 0x000fe2000001ff00 */
[----:B------:R-:W-:Y:S01]  /*47d0*/  IMAD.U32 R64, RZ, RZ, UR5 ;  /* 0x00000005ff407e24 */ /* 0x000fe2000f8e00ff */
[----:B------:R-:W-:Y:S01]  /*47e0*/  @UP0 ULDC UR4, c[0x0][0x44c] ;  /* 0x0001130000040ab9 */ /* 0x000fe20000000800 */
[----:B------:R-:W-:Y:S01]  /*47f0*/  ULDC UR5, c[0x0][0x988] ;  /* 0x0002620000057ab9 */ /* 0x000fe20000000800 */
[----:B------:R-:W-:Y:S01]  /*4800*/  @UP0 ULDC UR6, c[0x0][0x44c] ;  /* 0x0001130000060ab9 */ /* 0x000fe20000000800 */
[----:B------:R-:W-:Y:S01]  /*4810*/  @UP0 ULDC UR11, c[0x0][0x450] ;  /* 0x00011400000b0ab9 */ /* 0x000fe20000000800 */
[----:B------:R-:W-:Y:S01]  /*4820*/  UIMAD.WIDE.U32 UR6, UR7, UR6, URZ ;  /* 0x00000006070672a5 */ /* 0x000fe2000f8e003f */
[----:B------:R-:W-:Y:S02]  /*4830*/  CS2R R128, SRZ ;  /* 0x0000000000807805 */ /* 0x000fe4000001ff00 */
[----:B------:R-:W-:Y:S02]  /*4840*/  CS2R R126, SRZ ;  /* 0x00000000007e7805 */ /* 0x000fe4000001ff00 */
[----:B------:R-:W-:Y:S01]  /*4850*/  CS2R R124, SRZ ;  /* 0x00000000007c7805 */ /* 0x000fe2000001ff00 */
[----:B------:R-:W-:Y:S01]  /*4860*/  @P1 IMAD.HI.U32 R3, R2, UR4, RZ ;  /* 0x0000000402031c27 */ /* 0x000fe2000f8e00ff */
[----:B------:R-:W-:Y:S01]  /*4870*/  @UP0 ULDC UR4, c[0x0][0x450] ;  /* 0x0001140000040ab9 */ /* 0x000fe20000000800 */
[----:B------:R-:W-:Y:S01]  /*4880*/  @UP0 USHF.R.U32.HI UR10, URZ, UR11, UR7 ;  /* 0x0000000b3f0a0299 */ /* 0x000fe20008011607 */
[----:B------:R-:W-:-:S02]  /*4890*/  CS2R R122, SRZ ;  /* 0x00000000007a7805 */ /* 0x000fc4000001ff00 */
[----:B------:R-:W-:Y:S02]  /*48a0*/  CS2R R120, SRZ ;  /* 0x0000000000787805 */ /* 0x000fe4000001ff00 */
[----:B------:R-:W-:Y:S01]  /*48b0*/  @P2 SHF.R.U32.HI R2, RZ, UR4, R3 ;  /* 0x00000004ff022c19 */ /* 0x000fe20008011603 */
[----:B------:R-:W-:Y:S01]  /*48c0*/  UIMAD UR4, UR60, -0x50, URZ ;  /* 0xffffffb03c0478a4 */ /* 0x000fe2000f8e023f */
[----:B------:R-:W-:Y:S01]  /*48d0*/  IADD3 R3, -R23, 0x50, R64 ;  /* 0x0000005017037810 */ /* 0x000fe20007ffe140 */
[----:B------:R-:W-:Y:S01]  /*48e0*/  UIADD3 UR6, UR10, UR15, -UR18 ;  /* 0x0000000f0a067290 */ /* 0x000fe2000fffe812 */
[----:B------:R-:W-:Y:S01]  /*48f0*/  CS2R R118, SRZ ;  /* 0x0000000000767805 */ /* 0x000fe2000001ff00 */
[----:B------:R-:W0:Y:S01]  /*4900*/  SHFL.IDX PT, R5, R2, 0x1, 0x1c1f ;  /* 0x003c1f0002057f89 */ /* 0x000e2200000e0000 */
[----:B------:R-:W-:Y:S01]  /*4910*/  UIADD3 UR60, UR60, -0x2, URZ ;  /* 0xfffffffe3c3c7890 */ /* 0x000fe2000fffe03f */
[----:B------:R-:W-:Y:S01]  /*4920*/  IMAD.U32 R4, RZ, RZ, UR4 ;  /* 0x00000004ff047e24 */ /* 0x000fe2000f8e00ff */
[----:B------:R-:W-:Y:S01]  /*4930*/  R2UR UR4, R0 ;  /* 0x00000000000472ca */ /* 0x000fe200000e0000 */
[----:B------:R-:W1:Y:S01]  /*4940*/  SHFL.IDX PT, R2, R2, RZ, 0x1c1f ;  /* 0x001c1fff02027589 */ /* 0x000e6200000e0000 */
[----:B------:R-:W-:Y:S01]  /*4950*/  UIMAD.WIDE UR6, UR6, 0x66666667, URZ ;  /* 0x66666667060678a5 */ /* 0x000fe2000f8e023f */
[----:B------:R-:W-:-:S02]  /*4960*/  CS2R R116, SRZ ;  /* 0x0000000000747805 */ /* 0x000fc4000001ff00 */
[----:B------:R-:W-:Y:S02]  /*4970*/  IADD3 R4, -R23, 0x51, R4 ;  /* 0x0000005117047810 */ /* 0x000fe40007ffe104 */
[----:B------:R-:W-:Y:S01]  /*4980*/  CS2R R114, SRZ ;  /* 0x0000000000727805 */ /* 0x000fe2000001ff00 */
[----:B------:R-:W-:Y:S01]  /*4990*/  USHF.R.U32.HI UR6, URZ, 0x1f, UR7 ;  /* 0x0000001f3f067899 */ /* 0x000fe20008011607 */
[----:B------:R-:W-:Y:S02]  /*49a0*/  CS2R R112, SRZ ;  /* 0x0000000000707805 */ /* 0x000fe4000001ff00 */
[----:B------:R-:W-:Y:S01]  /*49b0*/  IADD3 R4, -R19, UR15, R4 ;  /* 0x0000000f13047c10 */ /* 0x000fe2000fffe104 */
[----:B------:R-:W2:Y:S01]  /*49c0*/  S2UR UR15, SR_CgaCtaId ;  /* 0x00000000000f79c3 */ /* 0x000ea20000008800 */
[----:B------:R-:W-:Y:S01]  /*49d0*/  ULEA.HI.SX32 UR6, UR7, UR6, 0x1b ;  /* 0x0000000607067291 */ /* 0x000fe2000f8fda3f */
[----:B------:R-:W-:Y:S02]  /*49e0*/  CS2R R110, SRZ ;  /* 0x00000000006e7805 */ /* 0x000fe4000001ff00 */
[----:B------:R-:W-:Y:S01]  /*49f0*/  CS2R R108, SRZ ;  /* 0x00000000006c7805 */ /* 0x000fe2000001ff00 */
[----:B------:R-:W-:Y:S01]  /*4a00*/  UIADD3 UR4, UR4, 0x38840, URZ ;  /* 0x0003884004047890 */ /* 0x000fe2000fffe03f */
[----:B------:R-:W-:Y:S01]  /*4a10*/  CS2R R106, SRZ ;  /* 0x00000000006a7805 */ /* 0x000fe2000001ff00 */
[----:B------:R-:W-:Y:S01]  /*4a20*/  UISETP.LT.AND UP0, UPT, UR14, UR6, UPT ;  /* 0x000000060e00728c */ /* 0x000fe2000bf01270 */
[----:B------:R-:W-:-:S02]  /*4a30*/  CS2R R104, SRZ ;  /* 0x0000000000687805 */ /* 0x000fc4000001ff00 */
[----:B------:R-:W-:Y:S02]  /*4a40*/  CS2R R102, SRZ ;  /* 0x0000000000667805 */ /* 0x000fe4000001ff00 */
[----:B------:R-:W-:Y:S01]  /*4a50*/  CS2R R100, SRZ ;  /* 0x0000000000647805 */ /* 0x000fe2000001ff00 */
[----:B------:R-:W-:Y:S01]  /*4a60*/  USEL UR7, UR14, UR6, !UP0 ;  /* 0x000000060e077287 */ /* 0x000fe2000c000000 */
[----:B------:R-:W-:Y:S02]  /*4a70*/  CS2R R98, SRZ ;  /* 0x0000000000627805 */ /* 0x000fe4000001ff00 */
[----:B0-----:R-:W-:Y:S02]  /*4a80*/  VIADDMNMX R5, R5, R4, R3, PT ;  /* 0x0000000405057246 */ /* 0x001fe40003800103 */
[----:B------:R-:W-:Y:S01]  /*4a90*/  CS2R R96, SRZ ;  /* 0x0000000000607805 */ /* 0x000fe2000001ff00 */
[----:B------:R-:W-:Y:S01]  /*4aa0*/  UISETP.GE.AND UP0, UPT, UR60, UR7, UPT ;  /* 0x000000073c00728c */ /* 0x000fe2000bf06270 */
[----:B------:R-:W-:-:S02]  /*4ab0*/  CS2R R94, SRZ ;  /* 0x00000000005e7805 */ /* 0x000fc4000001ff00 */
[C---:B------:R-:W-:Y:S02]  /*4ac0*/  ISETP.GT.AND P1, PT, R5.reuse, RZ, PT ;  /* 0x000000ff0500720c */ /* 0x040fe40003f24270 */
[----:B------:R-:W-:Y:S02]  /*4ad0*/  CS2R R92, SRZ ;  /* 0x00000000005c7805 */ /* 0x000fe4000001ff00 */
[C---:B------:R-:W-:Y:S02]  /*4ae0*/  ISETP.GT.AND P2, PT, R5.reuse, 0x1, PT ;  /* 0x000000010500780c */ /* 0x040fe40003f44270 */
[----:B------:R-:W-:Y:S02]  /*4af0*/  CS2R R90, SRZ ;  /* 0x00000000005a7805 */ /* 0x000fe4000001ff00 */
[----:B------:R-:W-:Y:S02]  /*4b00*/  ISETP.GT.AND P3, PT, R5, 0x8, PT ;  /* 0x000000080500780c */ /* 0x000fe40003f64270 */
[----:B------:R-:W-:-:S02]  /*4b10*/  CS2R R88, SRZ ;  /* 0x0000000000587805 */ /* 0x000fc4000001ff00 */
[----:B------:R-:W-:Y:S02]  /*4b20*/  FSEL R19, R58, -INF , P1 ;  /* 0xff8000003a137808 */ /* 0x000fe40000800000 */
[----:B------:R-:W-:Y:S02]  /*4b30*/  CS2R R86, SRZ ;  /* 0x0000000000567805 */ /* 0x000fe4000001ff00 */
[----:B------:R-:W-:Y:S01]  /*4b40*/  FSEL R59, R59, -INF , P2 ;  /* 0xff8000003b3b7808 */ /* 0x000fe20001000000 */
[----:B--2---:R-:W-:Y:S01]  /*4b50*/  UPRMT UR4, UR15, 0x654, UR4 ;  /* 0x000006540f047896 */ /* 0x004fe20008000004 */
[----:B------:R-:W-:Y:S02]  /*4b60*/  ISETP.GT.AND P1, PT, R5, 0x9, PT ;  /* 0x000000090500780c */ /* 0x000fe40003f24270 */
[----:B------:R-:W-:Y:S02]  /*4b70*/  CS2R R84, SRZ ;  /* 0x0000000000547805 */ /* 0x000fe4000001ff00 */
[----:B------:R-:W-:-:S02]  /*4b80*/  FSEL R21, R62, -INF , P3 ;  /* 0xff8000003e157808 */ /* 0x000fc40001800000 */
[----:B------:R-:W-:Y:S02]  /*4b90*/  CS2R R82, SRZ ;  /* 0x0000000000527805 */ /* 0x000fe4000001ff00 */
[----:B------:R-:W-:Y:S02]  /*4ba0*/  FMNMX.FTZ R58, R19, R59, !PT ;  /* 0x0000003b133a7209 */ /* 0x000fe40007810000 */
[----:B------:R-:W-:Y:S02]  /*4bb0*/  ISETP.GT.AND P2, PT, R5, 0x10, PT ;  /* 0x000000100500780c */ /* 0x000fe40003f44270 */
[----:B------:R-:W-:Y:S01]  /*4bc0*/  FSEL R63, R63, -INF , P1 ;  /* 0xff8000003f3f7808 */ /* 0x000fe20000800000 */
[----:B------:R-:W-:Y:S01]  /*4bd0*/  SYNCS.ARRIVE.TRANS64.RED.A1T0 RZ, [UR4], RZ ;  /* 0x000000ffffff79a7 */ /* 0x000fe20008100404 */
        /* <DEDUP_REMOVED lines=47> */
[----:B------:R-:W-:Y:S02]  /*4ed0*/  FMNMX.FTZ R58, R5, R58, !PT ;  /* 0x0000003a053a7209 */ /* 0x000fe40007810000 */
[----:B-1----:R-:W-:Y:S02]  /*4ee0*/  VIADDMNMX R3, R2, R4, R3, PT ;  /* 0x0000000402037246 */ /* 0x002fe40003800103 */
[----:B------:R-:W-:-:S02]  /*4ef0*/  FMNMX.FTZ R58, R31, R58, !PT ;  /* 0x0000003a1f3a7209 */ /* 0x000fc40007810000 */
[C---:B------:R-:W-:Y:S02]  /*4f00*/  ISETP.GT.AND P1, PT, R3.reuse, RZ, PT ;  /* 0x000000ff0300720c */ /* 0x040fe40003f24270 */
[C---:B------:R-:W-:Y:S01]  /*4f10*/  ISETP.GT.AND P2, PT, R3.reuse, 0x1, PT ;  /* 0x000000010300780c */ /* 0x040fe20003f44270 */
[----:B------:R-:W0:Y:S01]  /*4f20*/  SHFL.BFLY PT, R79, R58, 0x2, 0x1f ;  /* 0x0c401f003a4f7f89 */ /* 0x000e2200000e0000 */
[----:B------:R-:W-:Y:S02]  /*4f30*/  ISETP.GT.AND P3, PT, R3, 0x8, PT ;  /* 0x000000080300780c */ /* 0x000fe40003f64270 */
[----:B------:R-:W-:Y:S02]  /*4f40*/  FSEL R56, R56, -INF , P1 ;  /* 0xff80000038387808 */ /* 0x000fe40000800000 */
[----:B------:R-:W-:Y:S02]  /*4f50*/  FSEL R57, R57, -INF , P2 ;  /* 0xff80000039397808 */ /* 0x000fe40001000000 */
[----:B------:R-:W-:-:S02]  /*4f60*/  ISETP.GT.AND P1, PT, R3, 0x9, PT ;  /* 0x000000090300780c */ /* 0x000fc40003f24270 */
[----:B------:R-:W-:Y:S02]  /*4f70*/  FSEL R60, R60, -INF , P3 ;  /* 0xff8000003c3c7808 */ /* 0x000fe40001800000 */
[----:B------:R-:W-:Y:S02]  /*4f80*/  FSEL R61, R61, -INF , P1 ;  /* 0xff8000003d3d7808 */ /* 0x000fe40000800000 */
[C---:B------:R-:W-:Y:S02]  /*4f90*/  ISETP.GT.AND P1, PT, R3.reuse, 0x10, PT ;  /* 0x000000100300780c */ /* 0x040fe40003f24270 */
[C---:B------:R-:W-:Y:S02]  /*4fa0*/  ISETP.GT.AND P2, PT, R3.reuse, 0x11, PT ;  /* 0x000000110300780c */ /* 0x040fe40003f44270 */
[----:B------:R-:W-:Y:S02]  /*4fb0*/  FSEL R48, R48, -INF , P1 ;  /* 0xff80000030307808 */ /* 0x000fe40000800000 */
[----:B------:R-:W-:-:S02]  /*4fc0*/  ISETP.GT.AND P1, PT, R3, 0x18, PT ;  /* 0x000000180300780c */ /* 0x000fc40003f24270 */
[----:B------:R-:W-:Y:S02]  /*4fd0*/  FSEL R49, R49, -INF , P2 ;  /* 0xff80000031317808 */ /* 0x000fe40001000000 */
[----:B------:R-:W-:Y:S02]  /*4fe0*/  ISETP.GT.AND P3, PT, R3, 0x19, PT ;  /* 0x000000190300780c */ /* 0x000fe40003f64270 */
[----:B0-----:R-:W-:Y:S02]  /*4ff0*/  FMNMX.FTZ R4, R58, R79, !PT ;  /* 0x0000004f3a047209 */ /* 0x001fe40007810000 */
[----:B------:R-:W-:Y:S02]  /*5000*/  FMNMX.FTZ R79, R56, R57, !PT ;  /* 0x00000039384f7209 */ /* 0x000fe40007810000 */
[----:B------:R-:W-:Y:S01]  /*5010*/  FSEL R52, R52, -INF , P1 ;  /* 0xff80000034347808 */ /* 0x000fe20000800000 */
[----:B------:R-:W0:Y:S01]  /*5020*/  SHFL.BFLY PT, R81, R4, 0x1, 0x1f ;  /* 0x0c201f0004517f89 */ /* 0x000e2200000e0000 */
[----:B------:R-:W-:-:S02]  /*5030*/  FMNMX.FTZ R2, R60, R79, !PT ;  /* 0x0000004f3c027209 */ /* 0x000fc40007810000 */
[----:B------:R-:W-:Y:S02]  /*5040*/  FSEL R53, R53, -INF , P3 ;  /* 0xff80000035357808 */ /* 0x000fe40001800000 */
[----:B------:R-:W-:Y:S02]  /*5050*/  FMNMX.FTZ R79, R61, R2, !PT ;  /* 0x000000023d4f7209 */ /* 0x000fe40007810000 */
[C---:B------:R-:W-:Y:S02]  /*5060*/  ISETP.GT.AND P1, PT, R3.reuse, 0x20, PT ;  /* 0x000000200300780c */ /* 0x040fe40003f24270 */
[----:B------:R-:W-:Y:S02]  /*5070*/  FMNMX.FTZ R2, R48, R79, !PT ;  /* 0x0000004f30027209 */ /* 0x000fe40007810000 */
[----:B------:R-:W-:Y:S02]  /*5080*/  ISETP.GT.AND P2, PT, R3, 0x21, PT ;  /* 0x000000210300780c */ /* 0x000fe40003f44270 */
[----:B------:R-:W-:-:S02]  /*5090*/  FMNMX.FTZ R79, R49, R2, !PT ;  /* 0x00000002314f7209 */ /* 0x000fc40007810000 */
[----:B------:R-:W-:Y:S02]  /*50a0*/  FSEL R40, R40, -INF , P1 ;  /* 0xff80000028287808 */ /* 0x000fe40000800000 */
[----:B------:R-:W-:Y:S02]  /*50b0*/  FMNMX.FTZ R2, R52, R79, !PT ;  /* 0x0000004f34027209 */ /* 0x000fe40007810000 */
[----:B------:R-:W-:Y:S02]  /*50c0*/  ISETP.GT.AND P3, PT, R3, 0x28, PT ;  /* 0x000000280300780c */ /* 0x000fe40003f64270 */
[----:B------:R-:W-:Y:S02]  /*50d0*/  FMNMX.FTZ R79, R53, R2, !PT ;  /* 0x00000002354f7209 */ /* 0x000fe40007810000 */
[----:B------:R-:W-:Y:S02]  /*50e0*/  FSEL R41, R41, -INF , P2 ;  /* 0xff80000029297808 */ /* 0x000fe40001000000 */
[----:B0-----:R-:W-:-:S02]  /*50f0*/  FMNMX.FTZ R4, R4, R81, !PT ;  /* 0x0000005104047209 */ /* 0x001fc40007810000 */
[----:B------:R-:W-:Y:S02]  /*5100*/  CS2R R80, SRZ ;  /* 0x0000000000507805 */ /* 0x000fe4000001ff00 */
[----:B------:R-:W-:Y:S02]  /*5110*/  FMNMX.FTZ R26, R40, R79, !PT ;  /* 0x0000004f281a7209 */ /* 0x000fe40007810000 */
[C---:B------:R-:W-:Y:S01]  /*5120*/  FSETP.NEU.FTZ.AND P4, PT, R4.reuse, -INF , PT ;  /* 0xff8000000400780b */ /* 0x040fe20003f9d000 */
[----:B------:R-:W-:Y:S01]  /*5130*/  FMUL.FTZ R2, R4, UR5 ;  /* 0x0000000504027c20 */ /* 0x000fe20008410000 */
[----:B------:R-:W-:Y:S02]  /*5140*/  ISETP.GT.AND P1, PT, R3, 0x29, PT ;  /* 0x000000290300780c */ /* 0x000fe40003f24270 */
[----:B------:R-:W-:Y:S02]  /*5150*/  FSEL R44, R44, -INF , P3 ;  /* 0xff8000002c2c7808 */ /* 0x000fe40001800000 */
[----:B------:R-:W-:-:S02]  /*5160*/  FMNMX.FTZ R79, R41, R26, !PT ;  /* 0x0000001a294f7209 */ /* 0x000fc40007810000 */
[----:B------:R-:W-:Y:S02]  /*5170*/  FSEL R2, R2, RZ, P4 ;  /* 0x000000ff02027208 */ /* 0x000fe40002000000 */
[----:B------:R-:W-:Y:S02]  /*5180*/  FSEL R45, R45, -INF , P1 ;  /* 0xff8000002d2d7808 */ /* 0x000fe40000800000 */
[----:B------:R-:W-:Y:S01]  /*5190*/  ISETP.GT.AND P1, PT, R3, 0x30, PT ;  /* 0x000000300300780c */ /* 0x000fe20003f24270 */
[--C-:B------:R-:W-:Y:S01]  /*51a0*/  FFMA.FTZ R209, R19, UR5, -R2.reuse ;  /* 0x0000000513d17c23 */ /* 0x100fe20008010802 */
[----:B------:R-:W-:Y:S01]  /*51b0*/  FMNMX.FTZ R26, R44, R79, !PT ;  /* 0x0000004f2c1a7209 */ /* 0x000fe20007810000 */
[--C-:B------:R-:W-:Y:S01]  /*51c0*/  FFMA.FTZ R211, R21, UR5, -R2.reuse ;  /* 0x0000000515d37c23 */ /* 0x100fe20008010802 */
[----:B------:R-:W-:Y:S01]  /*51d0*/  ISETP.GT.AND P2, PT, R3, 0x31, PT ;  /* 0x000000310300780c */ /* 0x000fe20003f44270 */
[--C-:B------:R-:W-:Y:S01]  /*51e0*/  FFMA.FTZ R63, R63, UR5, -R2.reuse ;  /* 0x000000053f3f7c23 */ /* 0x100fe20008010802 */
[----:B------:R-:W-:Y:S01]  /*51f0*/  FSEL R32, R32, -INF , P1 ;  /* 0xff80000020207808 */ /* 0x000fe20000800000 */
[----:B------:R-:W-:Y:S01]  /*5200*/  MUFU.EX2 R209, R209 ;  /* 0x000000d100d17308 */ /* 0x000fe20000000800 */
[----:B------:R-:W-:Y:S01]  /*5210*/  FMNMX.FTZ R19, R45, R26, !PT ;  /* 0x0000001a2d137209 */ /* 0x000fe20007810000 */
[--C-:B------:R-:W-:Y:S01]  /*5220*/  FFMA.FTZ R26, R59, UR5, -R2.reuse ;  /* 0x000000053b1a7c23 */ /* 0x100fe20008010802 */
[----:B------:R-:W-:Y:S01]  /*5230*/  ISETP.GT.AND P1, PT, R3, 0x38, PT ;  /* 0x000000380300780c */ /* 0x000fe20003f24270 */
[--C-:B------:R-:W-:Y:S01]  /*5240*/  FFMA.FTZ R65, R65, UR5, -R2.reuse ;  /* 0x0000000541417c23 */ /* 0x100fe20008010802 */
[----:B------:R-:W-:Y:S01]  /*5250*/  FSEL R33, R33, -INF , P2 ;  /* 0xff80000021217808 */ /* 0x000fe20001000000 */
[--C-:B------:R-:W-:Y:S01]  /*5260*/  FFMA.FTZ R5, R5, UR5, -R2.reuse ;  /* 0x0000000505057c23 */ /* 0x100fe20008010802 */
[----:B------:R-:W-:Y:S01]  /*5270*/  FMNMX.FTZ R30, R32, R19, !PT ;  /* 0x00000013201e7209 */ /* 0x000fe20007810000 */
[----:B------:R-:W0:Y:S01]  /*5280*/  MUFU.EX2 R26, R26 ;  /* 0x0000001a001a7308 */ /* 0x000e220000000800 */
[----:B------:R-:W-:Y:S01]  /*5290*/  ISETP.GT.AND P2, PT, R3, 0x39, PT ;  /* 0x000000390300780c */ /* 0x000fe20003f44270 */
[--C-:B------:R-:W-:Y:S01]  /*52a0*/  FFMA.FTZ R51, R51, UR5, -R2.reuse ;  /* 0x0000000533337c23 */ /* 0x100fe20008010802 */
[----:B------:R-:W-:Y:S01]  /*52b0*/  FSEL R36, R36, -INF , P1 ;  /* 0xff80000024247808 */ /* 0x000fe20000800000 */
[--C-:B------:R-:W-:Y:S01]  /*52c0*/  FFMA.FTZ R67, R67, UR5, -R2.reuse ;  /* 0x0000000543437c23 */ /* 0x100fe20008010802 */
[----:B------:R-:W-:Y:S01]  /*52d0*/  FMNMX.FTZ R19, R33, R30, !PT ;  /* 0x0000001e21137209 */ /* 0x000fe20007810000 */
[--C-:B------:R-:W-:Y:S01]  /*52e0*/  FFMA.FTZ R55, R55, UR5, -R2.reuse ;  /* 0x0000000537377c23 */ /* 0x100fe20008010802 */
[----:B------:R-:W-:Y:S01]  /*52f0*/  FSEL R37, R37, -INF , P2 ;  /* 0xff80000025257808 */ /* 0x000fe20001000000 */
[----:B------:R-:W-:Y:S01]  /*5300*/  MUFU.EX2 R211, R211 ;  /* 0x000000d300d37308 */ /* 0x000fe20000000800 */
[----:B------:R-:W-:Y:S01]  /*5310*/  ISETP.GT.AND P1, PT, R3, 0x40, PT ;  /* 0x000000400300780c */ /* 0x000fe20003f24270 */
[--C-:B------:R-:W-:Y:S01]  /*5320*/  FFMA.FTZ R69, R69, UR5, -R2.reuse ;  /* 0x0000000545457c23 */ /* 0x100fe20008010802 */
[----:B------:R-:W-:Y:S01]  /*5330*/  FMNMX.FTZ R30, R36, R19, !PT ;  /* 0x00000013241e7209 */ /* 0x000fe20007810000 */
[--C-:B------:R-:W-:Y:S01]  /*5340*/  FFMA.FTZ R43, R43, UR5, -R2.reuse ;  /* 0x000000052b2b7c23 */ /* 0x100fe20008010802 */
[----:B------:R-:W-:Y:S01]  /*5350*/  ISETP.GT.AND P2, PT, R3, 0x41, PT ;  /* 0x000000410300780c */ /* 0x000fe20003f44270 */
[----:B------:R-:W-:Y:S01]  /*5360*/  FFMA.FTZ R71, R71, UR5, -R2 ;  /* 0x0000000547477c23 */ /* 0x000fe20008010802 */
[----:B------:R-:W-:Y:S01]  /*5370*/  FSEL R24, R24, -INF , P1 ;  /* 0xff80000018187808 */ /* 0x000fe20000800000 */
[----:B------:R-:W-:Y:S01]  /*5380*/  MUFU.EX2 R34, R63 ;  /* 0x0000003f00227308 */ /* 0x000fe20000000800 */
[----:B------:R-:W-:Y:S01]  /*5390*/  FMNMX.FTZ R19, R37, R30, !PT ;  /* 0x0000001e25137209 */ /* 0x000fe20007810000 */
[----:B0-----:R-:W-:Y:S01]  /*53a0*/  FADD.FTZ R62, R209, R26 ;  /* 0x0000001ad13e7221 */ /* 0x001fe20000010000 */
[----:B------:R-:W-:Y:S01]  /*53b0*/  ISETP.GT.AND P1, PT, R3, 0x48, PT ;  /* 0x000000480300780c */ /* 0x000fe20003f24270 */
[--C-:B------:R-:W-:Y:S01]  /*53c0*/  FFMA.FTZ R47, R47, UR5, -R2.reuse ;  /* 0x000000052f2f7c23 */ /* 0x100fe20008010802 */
[----:B------:R-:W-:Y:S01]  /*53d0*/  FSEL R25, R25, -INF , P2 ;  /* 0xff80000019197808 */ /* 0x000fe20001000000 */
[--C-:B------:R-:W-:Y:S01]  /*53e0*/  FFMA.FTZ R197, R73, UR5, -R2.reuse ;  /* 0x0000000549c57c23 */ /* 0x100fe20008010802 */
[----:B------:R-:W-:Y:S01]  /*53f0*/  FMNMX.FTZ R30, R24, R19, !PT ;  /* 0x00000013181e7209 */ /* 0x000fe20007810000 */
[----:B------:R-:W-:Y:S01]  /*5400*/  MUFU.EX2 R65, R65 ;  /* 0x0000004100417308 */ /* 0x000fe20000000800 */
        /* <DEDUP_REMOVED lines=8> */
[----:B------:R-:W-:Y:S01]  /*5490*/  FMNMX.FTZ R30, R28, R3, !PT ;  /* 0x000000031c1e7209 */ /* 0x000fe20007810000 */
[--C-:B------:R-:W-:Y:S01]  /*54a0*/  FFMA.FTZ R77, R77, UR5, -R2.reuse ;  /* 0x000000054d4d7c23 */ /* 0x100fe20008010802 */
[----:B------:R-:W-:Y:S01]  /*54b0*/  F2FP.BF16.F32.PACK_AB R209, R26, R209 ;  /* 0x000000d11ad1723e */ /* 0x000fe200000010ff */
[--C-:B------:R-:W-:Y:S01]  /*54c0*/  FFMA.FTZ R27, R27, UR5, -R2.reuse ;  /* 0x000000051b1b7c23 */ /* 0x100fe20008010802 */
[----:B------:R-:W-:Y:S01]  /*54d0*/  FMNMX.FTZ R30, R29, R30, !PT ;  /* 0x0000001e1d1e7209 */ /* 0x000fe20007810000 */
[----:B------:R-:W-:Y:S01]  /*54e0*/  FFMA.FTZ R2, R31, UR5, -R2 ;  /* 0x000000051f027c23 */ /* 0x000fe20008010802 */
[----:B------:R-:W-:Y:S01]  /*54f0*/  CS2R R78, SRZ ;  /* 0x00000000004e7805 */ /* 0x000fe2000001ff00 */
[----:B------:R-:W0:Y:S01]  /*5500*/  MUFU.EX2 R38, R51 ;  /* 0x0000003300267308 */ /* 0x000e220000000800 */
[----:B------:R-:W-:Y:S01]  /*5510*/  CS2R R74, SRZ ;  /* 0x00000000004a7805 */ /* 0x000fe2000001ff00 */
[----:B------:R-:W1:Y:S01]  /*5520*/  SHFL.BFLY PT, R3, R30, 0x2, 0x1f ;  /* 0x0c401f001e037f89 */ /* 0x000e6200000e0000 */
[----:B------:R-:W-:-:S05]  /*5530*/  CS2R R72, SRZ ;  /* 0x0000000000487805 */ /* 0x000fca000001ff00 */
        /* <DEDUP_REMOVED lines=11> */
[----:B0-----:R-:W-:-:S05]  /*55f0*/  FMNMX.FTZ R3, R19, R30, !PT ;  /* 0x0000001e13037209 */ /* 0x001fca0007810000 */
[----:B------:R-:W-:Y:S01]  /*5600*/  MUFU.EX2 R197, R197 ;  /* 0x000000c500c57308 */ /* 0x000fe20000000800 */
[C---:B------:R-:W-:Y:S01]  /*5610*/  FSETP.NEU.FTZ.AND P1, PT, R3.reuse, -INF , PT ;  /* 0xff8000000300780b */ /* 0x040fe20003f3d000 */
[----:B------:R-:W-:-:S06]  /*5620*/  FMUL.FTZ R19, R3, UR5 ;  /* 0x0000000503137c20 */ /* 0x000fcc0008410000 */
[----:B------:R-:W-:Y:S01]  /*5630*/  MUFU.EX2 R54, R35 ;  /* 0x0000002300367308 */ /* 0x000fe20000000800 */
[----:B------:R-:W-:Y:S02]  /*5640*/  FSEL R19, R19, RZ, P1 ;  /* 0x000000ff13137208 */ /* 0x000fe40000800000 */
[----:B------:R-:W-:Y:S02]  /*5650*/  PLOP3.LUT P1, PT, PT, PT, UP0, 0x80, 0x0 ;  /* 0x000000000000781c */ /* 0x000fe40003f2f008 */
[----:B--2---:R-:W-:Y:S01]  /*5660*/  F2FP.BF16.F32.PACK_AB R203, R50, R71 ;  /* 0x0000004732cb723e */ /* 0x004fe200000010ff */
        /* <DEDUP_REMOVED lines=22> */
[----:B------:R-:W1:Y:S08]  /*57d0*/  MUFU.EX2 R60, R60 ;  /* 0x0000003c003c7308 */ /* 0x000e700000000800 */
[----:B------:R-:W2:Y:S01]  /*57e0*/  MUFU.EX2 R61, R61 ;  /* 0x0000003d003d7308 */ /* 0x000ea20000000800 */
[----:B0-----:R-:W-:Y:S01]  /*57f0*/  FADD.FTZ R5, R56, R57 ;  /* 0x0000003938057221 */ /* 0x001fe20000010000 */
[----:B------:R-:W-:-:S02]  /*5800*/  F2FP.BF16.F32.PACK_AB R208, R57, R56 ;  /* 0x0000003839d0723e */ /* 0x000fc400000010ff */
[----:B------:R-:W-:-:S04]  /*5810*/  CS2R R56, SRZ ;  /* 0x0000000000387805 */ /* 0x000fc8000001ff00 */
[----:B------:R-:W0:Y:S01]  /*5820*/  MUFU.EX2 R48, R48 ;  /* 0x0000003000307308 */ /* 0x000e220000000800 */
[----:B-1----:R-:W-:Y:S01]  /*5830*/  FADD.FTZ R64, R60, R5 ;  /* 0x000000053c407221 */ /* 0x002fe20000010000 */
[----:B------:R-:W-:Y:S01]  /*5840*/  FADD.FTZ R5, R211, R62 ;  /* 0x0000003ed3057221 */ /* 0x000fe20000010000 */
[----:B------:R-:W-:-:S03]  /*5850*/  F2FP.BF16.F32.PACK_AB R211, R34, R211 ;  /* 0x000000d322d3723e */ /* 0x000fc600000010ff */
[----:B------:R-:W-:Y:S01]  /*5860*/  FADD.FTZ R62, R34, R5 ;  /* 0x00000005223e7221 */ /* 0x000fe20000010000 */
[----:B------:R-:W-:Y:S01]  /*5870*/  CS2R R34, SRZ ;  /* 0x0000000000227805 */ /* 0x000fe2000001ff00 */
[----:B------:R-:W1:Y:S01]  /*5880*/  MUFU.EX2 R49, R49 ;  /* 0x0000003100317308 */ /* 0x000e620000000800 */
[----:B--2---:R-:W-:Y:S01]  /*5890*/  FADD.FTZ R21, R61, R64 ;  /* 0x000000403d157221 */ /* 0x004fe20000010000 */
[----:B------:R-:W-:Y:S01]  /*58a0*/  FADD.FTZ R5, R65, R62 ;  /* 0x0000003e41057221 */ /* 0x000fe20000010000 */
[----:B------:R-:W-:Y:S02]  /*58b0*/  F2FP.BF16.F32.PACK_AB R210, R61, R60 ;  /* 0x0000003c3dd2723e */ /* 0x000fe400000010ff */
[----:B------:R-:W-:Y:S02]  /*58c0*/  CS2R R64, SRZ ;  /* 0x0000000000407805 */ /* 0x000fe4000001ff00 */
[----:B------:R-:W-:Y:S01]  /*58d0*/  CS2R R60, SRZ ;  /* 0x00000000003c7805 */ /* 0x000fe2000001ff00 */
[----:B------:R-:W2:Y:S01]  /*58e0*/  MUFU.EX2 R52, R52 ;  /* 0x0000003400347308 */ /* 0x000ea20000000800 */
[----:B0-----:R-:W-:-:S07]  /*58f0*/  FADD.FTZ R0, R48, R21 ;  /* 0x0000001530007221 */ /* 0x001fce0000010000 */
[----:B------:R-:W0:Y:S01]  /*5900*/  MUFU.EX2 R53, R53 ;  /* 0x0000003500357308 */ /* 0x000e220000000800 */
[C---:B-1----:R-:W-:Y:S01]  /*5910*/  FADD.FTZ R21, R49.reuse, R0 ;  /* 0x0000000031157221 */ /* 0x042fe20000010000 */
[----:B------:R-:W-:Y:S01]  /*5920*/  FADD.FTZ R0, R38, R5 ;  /* 0x0000000526007221 */ /* 0x000fe20000010000 */
[----:B------:R-:W-:Y:S02]  /*5930*/  F2FP.BF16.F32.PACK_AB R204, R49, R48 ;  /* 0x0000003031cc723e */ /* 0x000fe400000010ff */
[----:B------:R-:W-:Y:S01]  /*5940*/  CS2R R48, SRZ ;  /* 0x0000000000307805 */ /* 0x000fe2000001ff00 */
[----:B------:R-:W-:Y:S01]  /*5950*/  FADD.FTZ R5, R67, R0 ;  /* 0x0000000043057221 */ /* 0x000fe20000010000 */
[----:B------:R-:W-:Y:S01]  /*5960*/  CS2R R66, SRZ ;  /* 0x0000000000427805 */ /* 0x000fe2000001ff00 */
[----:B------:R-:W1:Y:S01]  /*5970*/  MUFU.EX2 R40, R40 ;  /* 0x0000002800287308 */ /* 0x000e620000000800 */
[----:B--2---:R-:W-:Y:S01]  /*5980*/  FADD.FTZ R62, R52, R21 ;  /* 0x00000015343e7221 */ /* 0x004fe20000010000 */
[----:B------:R-:W-:Y:S01]  /*5990*/  FADD.FTZ R0, R42, R5 ;  /* 0x000000052a007221 */ /* 0x000fe20000010000 */
[----:B------:R-:W-:-:S03]  /*59a0*/  CS2R R42, SRZ ;  /* 0x00000000002a7805 */ /* 0x000fc6000001ff00 */
[----:B------:R-:W-:Y:S01]  /*59b0*/  FADD.FTZ R5, R69, R0 ;  /* 0x0000000045057221 */ /* 0x000fe20000010000 */
[----:B------:R-:W-:Y:S01]  /*59c0*/  CS2R R68, SRZ ;  /* 0x0000000000447805 */ /* 0x000fe2000001ff00 */
[----:B------:R-:W2:Y:S01]  /*59d0*/  MUFU.EX2 R41, R41 ;  /* 0x0000002900297308 */ /* 0x000ea20000000800 */
[C---:B0-----:R-:W-:Y:S01]  /*59e0*/  FADD.FTZ R21, R53.reuse, R62 ;  /* 0x0000003e35157221 */ /* 0x041fe20000010000 */
[----:B------:R-:W-:Y:S01]  /*59f0*/  FADD.FTZ R0, R46, R5 ;  /* 0x000000052e007221 */ /* 0x000fe20000010000 */
[----:B------:R-:W-:Y:S02]  /*5a00*/  F2FP.BF16.F32.PACK_AB R206, R53, R52 ;  /* 0x0000003435ce723e */ /* 0x000fe400000010ff */
[----:B------:R-:W-:Y:S02]  /*5a10*/  CS2R R52, SRZ ;  /* 0x0000000000347805 */ /* 0x000fe4000001ff00 */
[----:B------:R-:W-:Y:S01]  /*5a20*/  CS2R R46, SRZ ;  /* 0x00000000002e7805 */ /* 0x000fe2000001ff00 */
[----:B------:R-:W-:Y:S01]  /*5a30*/  FADD.FTZ R5, R71, R0 ;  /* 0x0000000047057221 */ /* 0x000fe20000010000 */
[----:B------:R-:W-:Y:S01]  /*5a40*/  CS2R R70, SRZ ;  /* 0x0000000000467805 */ /* 0x000fe2000001ff00 */
[----:B------:R-:W0:Y:S01]  /*5a50*/  MUFU.EX2 R44, R44 ;  /* 0x0000002c002c7308 */ /* 0x000e220000000800 */
[----:B-1----:R-:W-:Y:S01]  /*5a60*/  FADD.FTZ R62, R40, R21 ;  /* 0x00000015283e7221 */ /* 0x002fe20000010000 */
[----:B------:R-:W-:Y:S01]  /*5a70*/  FADD.FTZ R0, R50, R5 ;  /* 0x0000000532007221 */ /* 0x000fe20000010000 */
[----:B------:R-:W-:-:S05]  /*5a80*/  CS2R R50, SRZ ;  /* 0x0000000000327805 */ /* 0x000fca000001ff00 */
[----:B------:R-:W1:Y:S01]  /*5a90*/  MUFU.EX2 R45, R45 ;  /* 0x0000002d002d7308 */ /* 0x000e620000000800 */
[C---:B--2---:R-:W-:Y:S01]  /*5aa0*/  FADD.FTZ R21, R41.reuse, R62 ;  /* 0x0000003e29157221 */ /* 0x044fe20000010000 */
[----:B------:R-:W-:Y:S02]  /*5ab0*/  F2FP.BF16.F32.PACK_AB R200, R41, R40 ;  /* 0x0000002829c8723e */ /* 0x000fe400000010ff */
[----:B------:R-:W-:Y:S02]  /*5ac0*/  CS2R R62, SRZ ;  /* 0x00000000003e7805 */ /* 0x000fe4000001ff00 */
[----:B------:R-:W-:Y:S02]  /*5ad0*/  CS2R R40, SRZ ;  /* 0x0000000000287805 */ /* 0x000fe4000001ff00 */
[----:B------:R-:W2:Y:S01]  /*5ae0*/  MUFU.EX2 R32, R32 ;  /* 0x0000002000207308 */ /* 0x000ea20000000800 */
[----:B0-----:R-:W-:-:S07]  /*5af0*/  FADD.FTZ R26, R44, R21 ;  /* 0x000000152c1a7221 */ /* 0x001fce0000010000 */
[----:B------:R-:W0:Y:S01]  /*5b00*/  MUFU.EX2 R33, R33 ;  /* 0x0000002100217308 */ /* 0x000e220000000800 */
[C---:B-1----:R-:W-:Y:S01]  /*5b10*/  FADD.FTZ R21, R45.reuse, R26 ;  /* 0x0000001a2d157221 */ /* 0x042fe20000010000 */
[----:B------:R-:W-:Y:S02]  /*5b20*/  F2FP.BF16.F32.PACK_AB R202, R45, R44 ;  /* 0x0000002c2dca723e */ /* 0x000fe400000010ff */
[----:B------:R-:W-:-:S04]  /*5b30*/  CS2R R44, SRZ ;  /* 0x00000000002c7805 */ /* 0x000fc8000001ff00 */
[----:B------:R-:W-:Y:S01]  /*5b40*/  MUFU.EX2 R36, R36 ;  /* 0x0000002400247308 */ /* 0x000fe20000000800 */
[----:B--2---:R-:W-:Y:S01]  /*5b50*/  FADD.FTZ R26, R32, R21 ;  /* 0x00000015201a7221 */ /* 0x004fe20000010000 */
[----:B------:R-:W-:Y:S01]  /*5b60*/  FADD.FTZ R21, R197, R0 ;  /* 0x00000000c5157221 */ /* 0x000fe20000010000 */
[----:B------:R-:W-:-:S03]  /*5b70*/  F2FP.BF16.F32.PACK_AB R197, R54, R197 ;  /* 0x000000c536c5723e */ /* 0x000fc600000010ff */
[----:B------:R-:W-:Y:S01]  /*5b80*/  FADD.FTZ R0, R54, R21 ;  /* 0x0000001536007221 */ /* 0x000fe20000010000 */
[----:B------:R-:W-:Y:S01]  /*5b90*/  CS2R R54, SRZ ;  /* 0x0000000000367805 */ /* 0x000fe2000001ff00 */
[----:B------:R-:W1:Y:S01]  /*5ba0*/  MUFU.EX2 R199, R199 ;  /* 0x000000c700c77308 */ /* 0x000e620000000800 */
[----:B0-----:R-:W-:-:S07]  /*5bb0*/  F2FP.BF16.F32.PACK_AB R196, R33, R32 ;  /* 0x0000002021c4723e */ /* 0x001fce00000010ff */
[----:B------:R-:W0:Y:S08]  /*5bc0*/  MUFU.EX2 R37, R37 ;  /* 0x0000002500257308 */ /* 0x000e300000000800 */
[----:B------:R2:W3:Y:S01]  /*5bd0*/  MUFU.EX2 R58, R39 ;  /* 0x00000027003a7308 */ /* 0x0004e20000000800 */
[----:B-1----:R-:W-:-:S07]  /*5be0*/  FADD.FTZ R21, R199, R0 ;  /* 0x00000000c7157221 */ /* 0x002fce0000010000 */
[----:B------:R-:W-:Y:S01]  /*5bf0*/  MUFU.EX2 R24, R24 ;  /* 0x0000001800187308 */ /* 0x000fe20000000800 */
[----:B0-----:R-:W-:Y:S02]  /*5c00*/  F2FP.BF16.F32.PACK_AB R198, R37, R36 ;  /* 0x0000002425c6723e */ /* 0x001fe400000010ff */
[----:B--2---:R-:W-:-:S05]  /*5c10*/  CS2R R38, SRZ ;  /* 0x0000000000267805 */ /* 0x004fca000001ff00 */
[----:B------:R-:W-:Y:S01]  /*5c20*/  MUFU.EX2 R77, R77 ;  /* 0x0000004d004d7308 */ /* 0x000fe20000000800 */
[C---:B---3--:R-:W-:Y:S01]  /*5c30*/  FADD.FTZ R0, R58.reuse, R21 ;  /* 0x000000153a007221 */ /* 0x048fe20000010000 */
[----:B------:R-:W-:Y:S02]  /*5c40*/  F2FP.BF16.F32.PACK_AB R199, R58, R199 ;  /* 0x000000c73ac7723e */ /* 0x000fe400000010ff */
[----:B------:R-:W-:-:S04]  /*5c50*/  CS2R R58, SRZ ;  /* 0x00000000003a7805 */ /* 0x000fc8000001ff00 */
[----:B------:R0:W1:Y:S08]  /*5c60*/  MUFU.EX2 R30, R27 ;  /* 0x0000001b001e7308 */ /* 0x0000700000000800 */
[----:B------:R-:W2:Y:S01]  /*5c70*/  MUFU.EX2 R25, R25 ;  /* 0x0000001900197308 */ /* 0x000ea20000000800 */
[----:B0-----:R-:W-:Y:S01]  /*5c80*/  FADD.FTZ R27, R33, R26 ;  /* 0x0000001a211b7221 */ /* 0x001fe20000010000 */
[----:B------:R-:W-:-:S03]  /*5c90*/  CS2R R32, SRZ ;  /* 0x0000000000207805 */ /* 0x000fc6000001ff00 */
[----:B------:R-:W-:-:S03]  /*5ca0*/  FADD.FTZ R26, R36, R27 ;  /* 0x0000001b241a7221 */ /* 0x000fc60000010000 */
[----:B------:R-:W0:Y:S01]  /*5cb0*/  MUFU.EX2 R28, R28 ;  /* 0x0000001c001c7308 */ /* 0x000e220000000800 */
[----:B------:R-:W-:Y:S01]  /*5cc0*/  FADD.FTZ R27, R37, R26 ;  /* 0x0000001a251b7221 */ /* 0x000fe20000010000 */
[----:B-1----:R-:W-:Y:S02]  /*5cd0*/  F2FP.BF16.F32.PACK_AB R193, R30, R77 ;  /* 0x0000004d1ec1723e */ /* 0x002fe400000010ff */
[----:B------:R-:W-:Y:S01]  /*5ce0*/  CS2R R36, SRZ ;  /* 0x0000000000247805 */ /* 0x000fe2000001ff00 */
[----:B------:R-:W-:-:S03]  /*5cf0*/  FADD.FTZ R26, R24, R27 ;  /* 0x0000001b181a7221 */ /* 0x000fc60000010000 */
[----:B------:R1:W3:Y:S01]  /*5d00*/  MUFU.EX2 R5, R19 ;  /* 0x0000001300057308 */ /* 0x0002e20000000800 */
[C---:B--2---:R-:W-:Y:S01]  /*5d10*/  FADD.FTZ R21, R25.reuse, R26 ;  /* 0x0000001a19157221 */ /* 0x044fe20000010000 */
[----:B------:R-:W-:Y:S02]  /*5d20*/  F2FP.BF16.F32.PACK_AB R192, R25, R24 ;  /* 0x0000001819c0723e */ /* 0x000fe400000010ff */
[----:B------:R-:W-:-:S04]  /*5d30*/  CS2R R24, SRZ ;  /* 0x0000000000187805 */ /* 0x000fc8000001ff00 */
[----:B------:R-:W2:Y:S01]  /*5d40*/  MUFU.EX2 R2, R2 ;  /* 0x0000000200027308 */ /* 0x000ea20000000800 */
[----:B-1----:R-:W-:Y:S01]  /*5d50*/  FADD.FTZ R19, R77, R0 ;  /* 0x000000004d137221 */ /* 0x002fe20000010000 */
[----:B0-----:R-:W-:Y:S01]  /*5d60*/  FADD.FTZ R26, R28, R21 ;  /* 0x000000151c1a7221 */ /* 0x001fe20000010000 */
[----:B------:R-:W-:Y:S02]  /*5d70*/  CS2R R76, SRZ ;  /* 0x00000000004c7805 */ /* 0x000fe4000001ff00 */
[----:B------:R-:W-:Y:S01]  /*5d80*/  FADD.FTZ R0, R30, R19 ;  /* 0x000000131e007221 */ /* 0x000fe20000010000 */
[----:B------:R-:W-:-:S03]  /*5d90*/  CS2R R30, SRZ ;  /* 0x00000000001e7805 */ /* 0x000fc6000001ff00 */
[----:B------:R-:W-:Y:S01]  /*5da0*/  FADD.FTZ R21, R195, R0 ;  /* 0x00000000c3157221 */ /* 0x000fe20000010000 */
[C---:B---3--:R-:W-:Y:S01]  /*5db0*/  FADD.FTZ R19, R5.reuse, R26 ;  /* 0x0000001a05137221 */ /* 0x048fe20000010000 */
[----:B------:R-:W-:Y:S01]  /*5dc0*/  F2FP.BF16.F32.PACK_AB R194, R5, R28 ;  /* 0x0000001c05c2723e */ /* 0x000fe200000010ff */
[----:B------:R-:W-:Y:S01]  /*5dd0*/  IMAD.MOV.U32 R0, RZ, RZ, 0x3f800000 ;  /* 0x3f800000ff007424 */ /* 0x000fe200078e00ff */
[----:B------:R-:W-:Y:S02]  /*5de0*/  CS2R R28, SRZ ;  /* 0x00000000001c7805 */ /* 0x000fe4000001ff00 */
[----:B------:R-:W-:Y:S01]  /*5df0*/  CS2R R26, SRZ ;  /* 0x00000000001a7805 */ /* 0x000fe2000001ff00 */
[C---:B--2---:R-:W-:Y:S01]  /*5e00*/  FADD.FTZ R5, R2.reuse, R21 ;  /* 0x0000001502057221 */ /* 0x044fe20000010000 */
[----:B------:R-:W-:Y:S01]  /*5e10*/  IMAD.U32 R21, RZ, RZ, UR7 ;  /* 0x00000007ff157e24 */ /* 0x000fe2000f8e00ff */
[----:B------:R-:W-:Y:S01]  /*5e20*/  F2FP.BF16.F32.PACK_AB R195, R2, R195 ;  /* 0x000000c302c3723e */ /* 0x000fe200000010ff */
[----:B------:R-:W-:Y:S01]  /*5e30*/  IMAD.MOV.U32 R2, RZ, RZ, 0x3f800000 ;  /* 0x3f800000ff027424 */ /* 0x000fe200078e00ff */
[----:B------:R-:W-:Y:S06]  /*5e40*/  @!P1 BRA `(.L_x_2387) ;  /* 0x0000003c00a49947 */ /* 0x000fec0003800000 */
[----:B------:R-:W-:Y:S01]  /*5e50*/  R2UR UR4, R18 ;  /* 0x00000000120472ca */ /* 0x000fe200000e0000 */
[----:B------:R-:W-:Y:S01]  /*5e60*/  IMAD.MOV.U32 R227, RZ, RZ, R4 ;  /* 0x000000ffffe37224 */ /* 0x000fe200078e0004 */
[----:B------:R-:W-:Y:S01]  /*5e70*/  UMOV UR37, UR36 ;  /* 0x0000002400257c82 */ /* 0x000fe20008000000 */
[----:B------:R-:W-:Y:S02]  /*5e80*/  IMAD.MOV.U32 R228, RZ, RZ, R3 ;  /* 0x000000ffffe47224 */ /* 0x000fe400078e0003 */
[----:B------:R-:W-:Y:S02]  /*5e90*/  IMAD.MOV.U32 R2, RZ, RZ, 0x3f800000 ;  /* 0x3f800000ff027424 */ /* 0x000fe400078e00ff */
[----:B------:R-:W-:-:S06]  /*5ea0*/  IMAD.MOV.U32 R151, RZ, RZ, RZ ;  /* 0x000000ffff977224 */ /* 0x000fcc00078e00ff */
[----:B------:R-:W-:-:S07]  /*5eb0*/  IMAD.U32 R229, RZ, RZ, UR4 ;  /* 0x00000004ffe57e24 */ /* 0x000fce000f8e00ff */
.L_x_2398:
[----:B------:R-:W-:Y:S01]  /*5ec0*/  R2UR UR5, R229 ;  /* 0x00000000e50572ca */ /* 0x000fe200000e0000 */
[----:B------:R-:W-:-:S04]  /*5ed0*/  UISETP.NE.AND UP0, UPT, UR37, 0x1, UPT ;  /* 0x000000012500788c */ /* 0x000fc8000bf05270 */
[----:B------:R-:W-:-:S08]  /*5ee0*/  USEL UR4, URZ, 0x1, UP0 ;  /* 0x000000013f047887 */ /* 0x000fd00008000000 */
[----:B------:R-:W-:-:S06]  /*5ef0*/  ULOP3.LUT UR4, UR5, UR4, URZ, 0x3c, !UPT ;  /* 0x0000000405047292 */ /* 0x000fcc000f8e3c3f */
[----:B------:R-:W-:Y:S01]  /*5f00*/  IMAD.U32 R18, RZ, RZ, UR4 ;  /* 0x00000004ff127e24 */ /* 0x000fe2000f8e00ff */
[----:B------:R-:W-:Y:S06]  /*5f10*/  @!P0 BRA `(.L_x_2388) ;  /* 0x0000000000048947 */ /* 0x000fec0003800000 */
[----:B------:R-:W-:Y:S01]  /*5f20*/  BPT.TRAP 0x1 ;  /* 0x000000040000795c */ /* 0x000fe20000300000 */
.L_x_2388:
        /* <DEDUP_REMOVED lines=11> */
.L_x_2389:
[----:B-1----:R-:W-:Y:S05]  /*5fe0*/  @P1 BRA `(.L_x_2390) ;  /* 0x0000000000081947 */ /* 0x002fea0003800000 */
[----:B------:R-:W1:Y:S02]  /*5ff0*/  SYNCS.PHASECHK.TRANS64.TRYWAIT P1, [UR61+0x38830], R3 ;  /* 0x03883003ff0075a7 */ /* 0x000e64000802017d */
[----:B-1----:R-:W-:Y:S05]  /*6000*/  @!P1 BRA `(.L_x_2391) ;  /* 0x0000013c00289947 */ /* 0x002fea0003800000 */
.L_x_2390:
[----:B------:R-:W-:Y:S01]  /*6010*/  R2UR UR4, R20 ;  /* 0x00000000140472ca */ /* 0x000fe200000e0000 */
[----:B------:R-:W-:Y:S01]  /*6020*/  WARPGROUP.ARRIVE ;  /* 0x00000000000079c5 */ /* 0x000fe20000000000 */
[----:B------:R-:W-:Y:S01]  /*6030*/  R2UR UR6, R14 ;  /* 0x000000000e0672ca */ /* 0x000fe200000e0000 */
[----:B------:R-:W-:Y:S01]  /*6040*/  UMOV UR59, 0x40000040 ;  /* 0x40000040003b7882 */ /* 0x000fe20000000000 */
        /* <DEDUP_REMOVED lines=9> */
[----:B------:R-:W-:Y:S01]  /*60e0*/  UIMAD UR4, UR36, 0xa00, UR4 ;  /* 0x00000a00240478a4 */ /* 0x000fe2000f8e0204 */
[-C--:B------:R-:W-:Y:S01]  /*60f0*/  FMUL.FTZ R24, R24, R0.reuse ;  /* 0x0000000018187220 */ /* 0x080fe20000410000 */
[----:B------:R-:W-:Y:S01]  /*6100*/  UMOV UR56, UR6 ;  /* 0x0000000600387c82 */ /* 0x000fe20008000000 */
[----:B------:R-:W-:Y:S01]  /*6110*/  UMOV UR35, 0x40000040 ;  /* 0x4000004000237882 */ /* 0x000fe20000000000 */
[----:B------:R-:W-:Y:S01]  /*6120*/  UMOV UR57, UR7 ;  /* 0x0000000700397c82 */ /* 0x000fe20008000000 */
[----:B------:R-:W-:Y:S01]  /*6130*/  UIADD3 UR18, UR4, 0x284, URZ ;  /* 0x0000028404127890 */ /* 0x000fe2000fffe03f */
[-C--:B------:R-:W-:Y:S01]  /*6140*/  FMUL.FTZ R25, R25, R0.reuse ;  /* 0x0000000019197220 */ /* 0x080fe20000410000 */
[----:B------:R-:W-:Y:S01]  /*6150*/  UMOV UR58, UR4 ;  /* 0x00000004003a7c82 */ /* 0x000fe20008000000 */
[----:B------:R-:W-:Y:S01]  /*6160*/  UIADD3 UR22, UR4, 0x286, URZ ;  /* 0x0000028604167890 */ /* 0x000fe2000fffe03f */
[----:B------:R-:W-:Y:S01]  /*6170*/  HGMMA.64x16x16.F32.BF16 R184, gdesc[UR56], RZ, !UPT, gsb0 ;  /* 0x0020000038b879f0 */ /* 0x000fe2000c0018ff */
[----:B------:R-:W-:Y:S01]  /*6180*/  UIADD3 UR58, UR4, 0x80, URZ ;  /* 0x00000080043a7890 */ /* 0x000fe2000fffe03f */
[-C--:B------:R-:W-:Y:S01]  /*6190*/  FMUL.FTZ R28, R28, R0.reuse ;  /* 0x000000001c1c7220 */ /* 0x080fe20000410000 */
[----:B------:R-:W-:Y:S01]  /*61a0*/  UMOV UR59, 0x40000040 ;  /* 0x40000040003b7882 */ /* 0x000fe20000000000 */
[----:B------:R-:W-:Y:S01]  /*61b0*/  UMOV UR56, UR6 ;  /* 0x0000000600387c82 */ /* 0x000fe20008000000 */
[----:B------:R-:W-:Y:S01]  /*61c0*/  UMOV UR57, UR7 ;  /* 0x0000000700397c82 */ /* 0x000fe20008000000 */
        /* <DEDUP_REMOVED lines=54> */
[----:B------:R-:W-:Y:S01]  /*6530*/  UIADD3 UR58, UR4, 0x100, URZ ;  /* 0x00000100043a7890 */ /* 0x000fe2000fffe03f */
[-C--:B------:R-:W-:Y:S01]  /*6540*/  FMUL.FTZ R109, R109, R0.reuse ;  /* 0x000000006d6d7220 */ /* 0x080fe20000410000 */
[----:B------:R-:W-:Y:S01]  /*6550*/  UMOV UR59, 0x40000040 ;  /* 0x40000040003b7882 */ /* 0x000fe20000000000 */
        /* <DEDUP_REMOVED lines=97> */
[----:B------:R-:W-:Y:S01]  /*6b70*/  UMOV UR59, 0x40000040 ;  /* 0x40000040003b7882 */ /* 0x000fe20000000000 */
[----:B------:R-:W-:Y:S01]  /*6b80*/  UMOV UR56, UR6 ;  /* 0x0000000600387c82 */ /* 0x000fe20008000000 */
[----:B------:R-:W-:Y:S01]  /*6b90*/  UMOV UR57, UR7 ;  /* 0x0000000700397c82 */ /* 0x000fe20008000000 */
[----:B------:R-:W-:Y:S02]  /*6ba0*/  R2UR UR6, R8 ;  /* 0x00000000080672ca */ /* 0x000fe400000e0000 */
[----:B------:R-:W-:Y:S01]  /*6bb0*/  R2UR UR7, R9 ;  /* 0x00000000090772ca */ /* 0x000fe200000e0000 */
[----:B------:R-:W-:Y:S02]  /*6bc0*/  WARPGROUP.DEPBAR.LE gsb0, 0x0 ;  /* 0x00008000000079c5 */ /* 0x000fe40000010000 */
[----:B------:R-:W-:-:S06]  /*6bd0*/  WARPGROUP.ARRIVE ;  /* 0x00000000000079c5 */ /* 0x000fcc0000000000 */
[----:B------:R-:W-:Y:S01]  /*6be0*/  HGMMA.64x16x16.F32.BF16 R152, gdesc[UR56], RZ, !UPT, gsb0 ;  /* 0x00200000389879f0 */ /* 0x000fe2000c0018ff */
[----:B------:R-:W-:Y:S01]  /*6bf0*/  UIADD3 UR58, UR4, 0x2, URZ ;  /* 0x00000002043a7890 */ /* 0x000fe2000fffe03f */
[----:B------:R-:W-:Y:S01]  /*6c00*/  UMOV UR59, 0x40000040 ;  /* 0x40000040003b7882 */ /* 0x000fe20000000000 */
[----:B------:R-:W-:Y:S01]  /*6c10*/  UMOV UR56, UR14 ;  /* 0x0000000e00387c82 */ /* 0x000fe20008000000 */
[----:B------:R-:W-:Y:S01]  /*6c20*/  UMOV UR57, UR15 ;  /* 0x0000000f00397c82 */ /* 0x000fe20008000000 */
[----:B------:R-:W-:Y:S02]  /*6c30*/  WARPGROUP.DEPBAR.LE gsb0, 0x0 ;  /* 0x00008000000079c5 */ /* 0x000fe40000010000 */
[----:B------:R-:W-:-:S06]  /*6c40*/  WARPGROUP.ARRIVE ;  /* 0x00000000000079c5 */ /* 0x000fcc0000000000 */
[----:B------:R-:W-:Y:S01]  /*6c50*/  HGMMA.64x16x16.F32.BF16 R184, gdesc[UR56], R184, gsb0 ;  /* 0x0020000038b879f0 */ /* 0x000fe200080018b8 */
        /* <DEDUP_REMOVED lines=25> */
[----:B------:R-:W-:Y:S01]  /*6df0*/  UIADD3 UR14, UR4, 0x282, URZ ;  /* 0x00000282040e7890 */ /* 0x000fe2000fffe03f */
[----:B------:R-:W-:Y:S01]  /*6e00*/  UMOV UR15, 0x40000040 ;  /* 0x40000040000f7882 */ /* 0x000fe20000000000 */
        /* <DEDUP_REMOVED lines=102> */
[----:B------:R-:W-:Y:S02]  /*7470*/  R2UR UR10, R6 ;  /* 0x00000000060a72ca */ /* 0x000fe400000e0000 */
[----:B------:R-:W-:-:S11]  /*7480*/  R2UR UR11, R7 ;  /* 0x00000000070b72ca */ /* 0x000fd600000e0000 */
[----:B------:R-:W-:Y:S02]  /*7490*/  UMOV UR56, UR10 ;  /* 0x0000000a00387c82 */ /* 0x000fe40008000000 */
[----:B------:R-:W-:Y:S01]  /*74a0*/  UMOV UR57, UR11 ;  /* 0x0000000b00397c82 */ /* 0x000fe20008000000 */
[----:B------:R-:W-:Y:S01]  /*74b0*/  UMOV UR5, UR11 ;  /* 0x0000000b00057c82 */ /* 0x000fe20008000000 */
        /* <DEDUP_REMOVED lines=259> */
[----:B------:R-:W-:Y:S05]  /*84f0*/  @!P0 BRA `(.L_x_2392) ;  /* 0x0000000000048947 */ /* 0x000fea0003800000 */
[----:B------:R-:W-:Y:S01]  /*8500*/  BPT.TRAP 0x1 ;  /* 0x000000040000795c */ /* 0x000fe20000300000 */
.L_x_2392:
        /* <DEDUP_REMOVED lines=8> */
.L_x_2393:
[----:B---3--:R-:W-:Y:S05]  /*8590*/  @P1 BRA `(.L_x_2394) ;  /* 0x0000000000081947 */ /* 0x008fea0003800000 */
[----:B------:R-:W3:Y:S02]  /*85a0*/  SYNCS.PHASECHK.TRANS64.TRYWAIT P1, [UR4+0x38850], R0 ;  /* 0x03885000ff0075a7 */ /* 0x000ee40008020144 */
[----:B---3--:R-:W-:Y:S05]  /*85b0*/  @!P1 BRA `(.L_x_2395) ;  /* 0x0000011400d49947 */ /* 0x008fea0003800000 */
.L_x_2394:
        /* <DEDUP_REMOVED lines=37> */
.L_x_2396:
[----:B------:R-:W-:Y:S01]  /*8810*/  R2UR UR6, R213 ;  /* 0x00000000d50672ca */ /* 0x000fe200000e0000 */
[----:B------:R-:W-:Y:S01]  /*8820*/  UIADD3 UR61, UR61, 0x38840, URZ ;  /* 0x000388403d3d7890 */ /* 0x000fe2000fffe03f */
[----:B------:R-:W-:Y:S02]  /*8830*/  R2UR UR5, R215 ;  /* 0x00000000d70572ca */ /* 0x000fe400000e0000 */
[----:B------:R-:W-:Y:S02]  /*8840*/  R2UR UR10, R22 ;  /* 0x00000000160a72ca */ /* 0x000fe400000e0000 */
[----:B------:R-:W-:Y:S02]  /*8850*/  R2UR UR7, R212 ;  /* 0x00000000d40772ca */ /* 0x000fe400000e0000 */
[----:B------:R-:W-:-:S04]  /*8860*/  LOP3.LUT R16, R16, 0xfffffbff, RZ, 0xc0, !PT ;  /* 0xfffffbff10107812 */ /* 0x000fc800078ec0ff */
[----:B------:R-:W-:Y:S01]  /*8870*/  @P0 LOP3.LUT R16, R16, 0x400, RZ, 0xfc, !PT ;  /* 0x0000040010100812 */ /* 0x000fe200078efcff */
[----:B------:R-:W-:Y:S02]  /*8880*/  UISETP.NE.AND UP0, UPT, UR6, URZ, UPT ;  /* 0x0000003f0600728c */ /* 0x000fe4000bf05270 */
[----:B01----:R-:W-:Y:S01]  /*8890*/  VIADD R3, R216, UR5 ;  /* 0x00000005d8037c36 */ /* 0x003fe20008000000 */
[----:B------:R-:W-:Y:S01]  /*88a0*/  UIMAD UR5, UR60, -0x50, URZ ;  /* 0xffffffb03c0578a4 */ /* 0x000fe2000f8e023f */
[----:B---3--:R-:W-:Y:S01]  /*88b0*/  IMAD.U32 R2, RZ, RZ, UR10 ;  /* 0x0000000aff027e24 */ /* 0x008fe2000f8e00ff */
[----:B------:R-:W-:Y:S02]  /*88c0*/  LOP3.LUT R16, R16, 0xfffff7ff, RZ, 0xc0, !PT ;  /* 0xfffff7ff10107812 */ /* 0x000fe400078ec0ff */
[----:B------:R-:W-:Y:S02]  /*88d0*/  PLOP3.LUT P1, PT, PT, PT, UP0, 0x80, 0x0 ;  /* 0x000000000000781c */ /* 0x000fe40003f2f008 */
[----:B------:R-:W-:-:S02]  /*88e0*/  PLOP3.LUT P2, PT, PT, PT, UP0, 0x80, 0x0 ;  /* 0x000000000000781c */ /* 0x000fc40003f4f008 */
[----:B------:R-:W-:-:S09]  /*88f0*/  @UP0 ULDC UR6, c[0x0][0x44c] ;  /* 0x0001130000060ab9 */ /* 0x000fd20000000800 */
[----:B--2---:R-:W-:Y:S01]  /*8900*/  @P1 IMAD.HI.U32 R0, R3, UR6, RZ ;  /* 0x0000000603001c27 */ /* 0x004fe2000f8e00ff */
[----:B------:R-:W-:-:S04]  /*8910*/  @UP0 ULDC UR6, c[0x0][0x450] ;  /* 0x0001140000060ab9 */ /* 0x000fc80000000800 */
[----:B------:R-:W-:Y:S01]  /*8920*/  @P2 SHF.R.U32.HI R3, RZ, UR6, R0 ;  /* 0x00000006ff032c19 */ /* 0x000fe20008011600 */
[----:B------:R-:W-:Y:S01]  /*8930*/  IMAD.U32 R0, RZ, RZ, UR5 ;  /* 0x00000005ff007e24 */ /* 0x000fe2000f8e00ff */
[----:B------:R-:W-:Y:S01]  /*8940*/  ULDC UR5, c[0x0][0x988] ;  /* 0x0002620000057ab9 */ /* 0x000fe20000000800 */
[----:B------:R-:W0:Y:S03]  /*8950*/  S2UR UR6, SR_CgaCtaId ;  /* 0x00000000000679c3 */ /* 0x000e260000008800 */
[----:B------:R-:W-:-:S04]  /*8960*/  IADD3 R0, -R23, 0x1, R0 ;  /* 0x0000000117007810 */ /* 0x000fc80007ffe100 */
[----:B------:R-:W-:Y:S02]  /*8970*/  IADD3 R0, -R2, UR7, R0 ;  /* 0x0000000702007c10 */ /* 0x000fe4000fffe100 */
[----:B------:R-:W1:Y:S04]  /*8980*/  SHFL.IDX PT, R2, R3, RZ, 0x1c1f ;  /* 0x001c1fff03027589 */ /* 0x000e6800000e0000 */
[----:B------:R-:W2:Y:S01]  /*8990*/  SHFL.IDX PT, R3, R3, 0x1, 0x1c1f ;  /* 0x003c1f0003037f89 */ /* 0x000ea200000e0000 */
[----:B0-----:R-:W-:Y:S01]  /*89a0*/  UPRMT UR61, UR6, 0x654, UR61 ;  /* 0x00000654063d7896 */ /* 0x001fe2000800003d */
[----:B-1----:R-:W-:-:S08]  /*89b0*/  IMAD.IADD R2, R0, 0x1, R2 ;  /* 0x0000000100027824 */ /* 0x002fd000078e0202 */
[----:B------:R-:W-:Y:S01]  /*89c0*/  SYNCS.ARRIVE.TRANS64.RED.A1T0 RZ, [UR61], RZ ;  /* 0x000000ffffff79a7 */ /* 0x000fe2000810043d */
[----:B--2---:R-:W-:Y:S01]  /*89d0*/  IMAD.IADD R0, R0, 0x1, R3 ;  /* 0x0000000100007824 */ /* 0x004fe200078e0203 */
[C---:B------:R-:W-:Y:S02]  /*89e0*/  ISETP.GT.AND P4, PT, R2.reuse, RZ, PT ;  /* 0x000000ff0200720c */ /* 0x040fe40003f84270 */
[----:B------:R-:W-:Y:S02]  /*89f0*/  ISETP.GT.AND P3, PT, R2, 0x1, PT ;  /* 0x000000010200780c */ /* 0x000fe40003f64270 */
[----:B------:R-:W-:Y:S02]  /*8a00*/  FSEL R184, R184, -INF , P4 ;  /* 0xff800000b8b87808 */ /* 0x000fe40002000000 */
[----:B------:R-:W-:Y:S02]  /*8a10*/  FSEL R185, R185, -INF , P3 ;  /* 0xff800000b9b97808 */ /* 0x000fe40001800000 */
[----:B------:R-:W-:-:S02]  /*8a20*/  ISETP.GT.AND P2, PT, R2, 0x8, PT ;  /* 0x000000080200780c */ /* 0x000fc40003f44270 */
[C---:B------:R-:W-:Y:S02]  /*8a30*/  ISETP.GT.AND P6, PT, R2.reuse, 0x9, PT ;  /* 0x000000090200780c */ /* 0x040fe40003fc4270 */
[C---:B------:R-:W-:Y:S02]  /*8a40*/  ISETP.GT.AND P1, PT, R2.reuse, 0x10, PT ;  /* 0x000000100200780c */ /* 0x040fe40003f24270 */
[C---:B------:R-:W-:Y:S02]  /*8a50*/  ISETP.GT.AND P5, PT, R2.reuse, 0x11, PT ;  /* 0x000000110200780c */ /* 0x040fe40003fa4270 */
[C---:B------:R-:W-:Y:S02]  /*8a60*/  ISETP.GT.AND P4, PT, R2.reuse, 0x18, PT ;  /* 0x000000180200780c */ /* 0x040fe40003f84270 */
[----:B------:R-:W-:Y:S02]  /*8a70*/  ISETP.GT.AND P3, PT, R2, 0x19, PT ;  /* 0x000000190200780c */ /* 0x000fe40003f64270 */
[----:B------:R-:W-:-:S02]  /*8a80*/  FSEL R188, R188, -INF , P2 ;  /* 0xff800000bcbc7808 */ /* 0x000fc40001000000 */
[----:B------:R-:W-:Y:S02]  /*8a90*/  FSEL R189, R189, -INF , P6 ;  /* 0xff800000bdbd7808 */ /* 0x000fe40003000000 */
[----:B------:R-:W-:Y:S02]  /*8aa0*/  FSEL R176, R176, -INF , P1 ;  /* 0xff800000b0b07808 */ /* 0x000fe40000800000 */
[----:B------:R-:W-:Y:S02]  /*8ab0*/  FSEL R177, R177, -INF , P5 ;  /* 0xff800000b1b17808 */ /* 0x000fe40002800000 */
        /* <DEDUP_REMOVED lines=20> */
[----:B------:R-:W-:-:S02]  /*8c00*/  FMNMX.FTZ R2, R184, R228, !PT ;  /* 0x000000e4b8027209 */ /* 0x000fc40007810000 */
[----:B------:R-:W-:Y:S02]  /*8c10*/  FSEL R164, R164, -INF , P2 ;  /* 0xff800000a4a47808 */ /* 0x000fe40001000000 */
[----:B------:R-:W-:Y:S02]  /*8c20*/  FMNMX.FTZ R2, R185, R2, !PT ;  /* 0x00000002b9027209 */ /* 0x000fe40007810000 */
[----:B------:R-:W-:Y:S02]  /*8c30*/  FSEL R165, R165, -INF , P6 ;  /* 0xff800000a5a57808 */ /* 0x000fe40003000000 */
[----:B------:R-:W-:Y:S02]  /*8c40*/  FMNMX.FTZ R2, R188, R2, !PT ;  /* 0x00000002bc027209 */ /* 0x000fe40007810000 */
[----:B------:R-:W-:Y:S02]  /*8c50*/  FSEL R152, R152, -INF , P1 ;  /* 0xff80000098987808 */ /* 0x000fe40000800000 */
[----:B------:R-:W-:-:S02]  /*8c60*/  FMNMX.FTZ R2, R189, R2, !PT ;  /* 0x00000002bd027209 */ /* 0x000fc40007810000 */
[----:B------:R-:W-:Y:S02]  /*8c70*/  FSEL R153, R153, -INF , P5 ;  /* 0xff80000099997808 */ /* 0x000fe40002800000 */
[----:B------:R-:W-:Y:S02]  /*8c80*/  FMNMX.FTZ R2, R176, R2, !PT ;  /* 0x00000002b0027209 */ /* 0x000fe40007810000 */
[----:B------:R-:W-:Y:S02]  /*8c90*/  FSEL R156, R156, -INF , P4 ;  /* 0xff8000009c9c7808 */ /* 0x000fe40002000000 */
[----:B------:R-:W-:Y:S02]  /*8ca0*/  FMNMX.FTZ R2, R177, R2, !PT ;  /* 0x00000002b1027209 */ /* 0x000fe40007810000 */
[----:B------:R-:W-:Y:S02]  /*8cb0*/  FSEL R157, R157, -INF , P3 ;  /* 0xff8000009d9d7808 */ /* 0x000fe40001800000 */
[----:B------:R-:W-:-:S02]  /*8cc0*/  FMNMX.FTZ R2, R180, R2, !PT ;  /* 0x00000002b4027209 */ /* 0x000fc40007810000 */
[----:B------:R-:W-:Y:S02]  /*8cd0*/  ISETP.GT.AND P2, PT, R0, RZ, PT ;  /* 0x000000ff0000720c */ /* 0x000fe40003f44270 */
[----:B------:R-:W-:Y:S02]  /*8ce0*/  FMNMX.FTZ R2, R181, R2, !PT ;  /* 0x00000002b5027209 */ /* 0x000fe40007810000 */
[----:B------:R-:W-:Y:S02]  /*8cf0*/  FSEL R186, R186, -INF , P2 ;  /* 0xff800000baba7808 */ /* 0x000fe40001000000 */
        /* <DEDUP_REMOVED lines=8> */
[----:B------:R-:W-:-:S02]  /*8d80*/  FMNMX.FTZ R2, R160, R2, !PT ;  /* 0x00000002a0027209 */ /* 0x000fc40007810000 */
[----:B------:R-:W-:Y:S02]  /*8d90*/  ISETP.GT.AND P2, PT, R0, 0x9, PT ;  /* 0x000000090000780c */ /* 0x000fe40003f44270 */
[----:B------:R-:W-:Y:S02]  /*8da0*/  FMNMX.FTZ R2, R161, R2, !PT ;  /* 0x00000002a1027209 */ /* 0x000fe40007810000 */
[----:B------:R-:W-:Y:S02]  /*8db0*/  FSEL R191, R191, -INF , P2 ;  /* 0xff800000bfbf7808 */ /* 0x000fe40001000000 */
[----:B------:R-:W-:Y:S02]  /*8dc0*/  FMNMX.FTZ R2, R164, R2, !PT ;  /* 0x00000002a4027209 */ /* 0x000fe40007810000 */
[----:B------:R-:W-:Y:S02]  /*8dd0*/  ISETP.GT.AND P2, PT, R0, 0x10, PT ;  /* 0x000000100000780c */ /* 0x000fe40003f44270 */
        /* <DEDUP_REMOVED lines=9> */
[C---:B------:R-:W-:Y:S02]  /*8e70*/  ISETP.GT.AND P1, PT, R0.reuse, 0x21, PT ;  /* 0x000000210000780c */ /* 0x040fe40003f24270 */
[----:B------:R-:W-:Y:S01]  /*8e80*/  ISETP.GT.AND P2, PT, R0, 0x18, PT ;  /* 0x000000180000780c */ /* 0x000fe20003f44270 */
[----:B------:R-:W0:Y:S01]  /*8e90*/  SHFL.BFLY PT, R3, R2, 0x2, 0x1f ;  /* 0x0c401f0002037f89 */ /* 0x000e2200000e0000 */
[----:B------:R-:W-:Y:S02]  /*8ea0*/  FSEL R171, R171, -INF , P1 ;  /* 0xff800000abab7808 */ /* 0x000fe40000800000 */
[----:B------:R-:W-:-:S02]  /*8eb0*/  FSEL R182, R182, -INF , P2 ;  /* 0xff800000b6b67808 */ /* 0x000fc40001000000 */
[C---:B------:R-:W-:Y:S02]  /*8ec0*/  ISETP.GT.AND P1, PT, R0.reuse, 0x39, PT ;  /* 0x000000390000780c */ /* 0x040fe40003f24270 */
[----:B------:R-:W-:Y:S02]  /*8ed0*/  ISETP.GT.AND P2, PT, R0, 0x19, PT ;  /* 0x000000190000780c */ /* 0x000fe40003f44270 */
[----:B------:R-:W-:Y:S02]  /*8ee0*/  @P0 LOP3.LUT R16, R16, 0x800, RZ, 0xfc, !PT ;  /* 0x0000080010100812 */ /* 0x000fe400078efcff */
[----:B------:R-:W-:Y:S02]  /*8ef0*/  FSEL R183, R183, -INF , P2 ;  /* 0xff800000b7b77808 */ /* 0x000fe40001000000 */
[----:B------:R-:W-:Y:S02]  /*8f00*/  ISETP.GT.AND P2, PT, R0, 0x20, PT ;  /* 0x000000200000780c */ /* 0x000fe40003f44270 */
[----:B------:R-:W-:-:S02]  /*8f10*/  LOP3.LUT R16, R16, 0xffffefff, RZ, 0xc0, !PT ;  /* 0xffffefff10107812 */ /* 0x000fc400078ec0ff */
[----:B------:R-:W-:Y:S02]  /*8f20*/  FSEL R170, R170, -INF , P2 ;  /* 0xff800000aaaa7808 */ /* 0x000fe40001000000 */
[----:B------:R-:W-:Y:S02]  /*8f30*/  @P1 LOP3.LUT R16, R16, 0x1000, RZ, 0xfc, !PT ;  /* 0x0000100010101812 */ /* 0x000fe400078efcff */
[C---:B------:R-:W-:Y:S02]  /*8f40*/  ISETP.GT.AND P1, PT, R0.reuse, 0x28, PT ;  /* 0x000000280000780c */ /* 0x040fe40003f24270 */
[----:B------:R-:W-:Y:S02]  /*8f50*/  ISETP.GT.AND P0, PT, R0, 0x29, PT ;  /* 0x000000290000780c */ /* 0x000fe40003f04270 */
[----:B0-----:R-:W-:Y:S02]  /*8f60*/  FMNMX.FTZ R3, R2, R3, !PT ;  /* 0x0000000302037209 */ /* 0x001fe40007810000 */
[----:B------:R-:W-:-:S02]  /*8f70*/  FSEL R174, R174, -INF , P1 ;  /* 0xff800000aeae7808 */ /* 0x000fc40000800000 */
[----:B------:R-:W-:Y:S01]  /*8f80*/  FSEL R175, R175, -INF , P0 ;  /* 0xff800000afaf7808 */ /* 0x000fe20000000000 */
[----:B------:R-:W0:Y:S01]  /*8f90*/  SHFL.BFLY PT, R2, R3, 0x1, 0x1f ;  /* 0x0c201f0003027f89 */ /* 0x000e2200000e0000 */
[----:B------:R-:W-:Y:S02]  /*8fa0*/  LOP3.LUT P0, RZ, R16, 0x800, RZ, 0xc0, !PT ;  /* 0x0000080010ff7812 */ /* 0x000fe4000780c0ff */
[C---:B------:R-:W-:Y:S02]  /*8fb0*/  ISETP.GT.AND P2, PT, R0.reuse, 0x40, PT ;  /* 0x000000400000780c */ /* 0x040fe40003f44270 */
[C---:B------:R-:W-:Y:S02]  /*8fc0*/  ISETP.GT.AND P3, PT, R0.reuse, 0x41, PT ;  /* 0x000000410000780c */ /* 0x040fe40003f64270 */
[C---:B------:R-:W-:Y:S02]  /*8fd0*/  ISETP.GT.AND P4, PT, R0.reuse, 0x48, PT ;  /* 0x000000480000780c */ /* 0x040fe40003f84270 */
[----:B------:R-:W-:-:S02]  /*8fe0*/  ISETP.GT.AND P5, PT, R0, 0x49, PT ;  /* 0x000000490000780c */ /* 0x000fc40003fa4270 */
[----:B------:R-:W-:Y:S02]  /*8ff0*/  FSEL R162, R162, -INF , P0 ;  /* 0xff800000a2a27808 */ /* 0x000fe40000000000 */
[----:B------:R-:W-:Y:S02]  /*9000*/  LOP3.LUT P1, RZ, R16, 0x1000, RZ, 0xc0, !PT ;  /* 0x0000100010ff7812 */ /* 0x000fe4000782c0ff */
[----:B------:R-:W-:Y:S02]  /*9010*/  FSEL R154, R154, -INF , P2 ;  /* 0xff8000009a9a7808 */ /* 0x000fe40001000000 */
[----:B------:R-:W-:Y:S02]  /*9020*/  FSEL R167, R167, -INF , P1 ;  /* 0xff800000a7a77808 */ /* 0x000fe40000800000 */
[----:B------:R-:W-:Y:S02]  /*9030*/  FSEL R155, R155, -INF , P3 ;  /* 0xff8000009b9b7808 */ /* 0x000fe40001800000 */
[----:B------:R-:W-:-:S02]  /*9040*/  FSEL R158, R158, -INF , P4 ;  /* 0xff8000009e9e7808 */ /* 0x000fc40002000000 */
[----:B------:R-:W-:Y:S02]  /*9050*/  FSEL R159, R159, -INF , P5 ;  /* 0xff8000009f9f7808 */ /* 0x000fe40002800000 */
[----:B0-----:R-:W-:Y:S02]  /*9060*/  FMNMX.FTZ R3, R3, R2, !PT ;  /* 0x0000000203037209 */ /* 0x001fe40007810000 */
[----:B------:R-:W-:Y:S02]  /*9070*/  LOP3.LUT P0, RZ, R16, 0x400, RZ, 0xc0, !PT ;  /* 0x0000040010ff7812 */ /* 0x000fe4000780c0ff */
[C---:B------:R-:W-:Y:S01]  /*9080*/  FSETP.NEU.FTZ.AND P6, PT, R3.reuse, -INF , PT ;  /* 0xff8000000300780b */ /* 0x040fe20003fdd000 */
[----:B------:R-:W-:-:S03]  /*9090*/  FMUL.FTZ R4, R3, UR5 ;  /* 0x0000000503047c20 */ /* 0x000fc60008410000 */
[----:B------:R-:W-:Y:S02]  /*90a0*/  FSEL R2, R3, RZ, P6 ;  /* 0x000000ff03027208 */ /* 0x000fe40003000000 */
[----:B------:R-:W-:Y:S02]  /*90b0*/  FSEL R4, R4, RZ, P6 ;  /* 0x000000ff04047208 */ /* 0x000fe40003000000 */
[----:B------:R-:W-:Y:S01]  /*90c0*/  ISETP.GT.AND P6, PT, R0, 0x31, PT ;  /* 0x000000310000780c */ /* 0x000fe20003fc4270 */
[----:B------:R-:W-:Y:S02]  /*90d0*/  FADD.FTZ R2, -R2, R228 ;  /* 0x000000e402027221 */ /* 0x000fe40000010100 */
        /* <DEDUP_REMOVED lines=20> */
[----:B------:R-:W-:Y:S01]  /*9220*/  FMNMX.FTZ R4, R186, R227, !PT ;  /* 0x000000e3ba047209 */ /* 0x000fe20007810000 */
[----:B------:R-:W-:Y:S01]  /*9230*/  FMUL.FTZ R2, R2, UR5 ;  /* 0x0000000502027c20 */ /* 0x000fe20008410000 */
[----:B------:R-:W-:Y:S01]  /*9240*/  FSEL R163, R163, -INF , P6 ;  /* 0xff800000a3a37808 */ /* 0x000fe20003000000 */
[----:B------:R-:W-:Y:S01]  /*9250*/  MUFU.EX2 R184, R184 ;  /* 0x000000b800b87308 */ /* 0x000fe20000000800 */
[----:B------:R-:W-:-:S02]  /*9260*/  FMNMX.FTZ R4, R187, R4, !PT ;  /* 0x00000004bb047209 */ /* 0x000fc40007810000 */
[----:B------:R-:W-:Y:S02]  /*9270*/  ISETP.GT.AND P6, PT, R0, 0x38, PT ;  /* 0x000000380000780c */ /* 0x000fe40003fc4270 */
[----:B------:R-:W-:Y:S02]  /*9280*/  FMNMX.FTZ R4, R190, R4, !PT ;  /* 0x00000004be047209 */ /* 0x000fe40007810000 */
[----:B------:R-:W-:Y:S01]  /*9290*/  FSEL R166, R166, -INF , P6 ;  /* 0xff800000a6a67808 */ /* 0x000fe20003000000 */
[----:B------:R-:W-:Y:S01]  /*92a0*/  MUFU.EX2 R185, R185 ;  /* 0x000000b900b97308 */ /* 0x000fe20000000800 */
[----:B------:R-:W-:-:S04]  /*92b0*/  FMNMX.FTZ R4, R191, R4, !PT ;  /* 0x00000004bf047209 */ /* 0x000fc80007810000 */
[----:B------:R-:W-:-:S03]  /*92c0*/  FMNMX.FTZ R4, R178, R4, !PT ;  /* 0x00000004b2047209 */ /* 0x000fc60007810000 */
        /* <DEDUP_REMOVED lines=22> */
[----:B------:R-:W-:-:S05]  /*9430*/  FMNMX.FTZ R4, R159, R0, !PT ;  /* 0x000000009f047209 */ /* 0x000fca0007810000 */
[----:B------:R-:W0:Y:S02]  /*9440*/  SHFL.BFLY PT, R0, R4, 0x2, 0x1f ;  /* 0x0c401f0004007f89 */ /* 0x000e2400000e0000 */
        /* <DEDUP_REMOVED lines=16> */
[----:B------:R-:W-:Y:S01]  /*9550*/  MUFU.EX2 R156, R156 ;  /* 0x0000009c009c7308 */ /* 0x000fe20000000800 */
[--C-:B------:R-:W-:Y:S01]  /*9560*/  FFMA.FTZ R186, R186, UR5, -R0.reuse ;  /* 0x00000005baba7c23 */ /* 0x100fe20008010800 */
[--C-:B------:R-:W-:Y:S01]  /*9570*/  FFMA.FTZ R187, R187, UR5, -R0.reuse ;  /* 0x00000005bbbb7c23 */ /* 0x100fe20008010800 */
[----:B------:R-:W-:Y:S01]  /*9580*/  FMUL.FTZ R192, R192, UR5 ;  /* 0x00000005c0c07c20 */ /* 0x000fe20008410000 */
        /* <DEDUP_REMOVED lines=18> */
[----:B------:R-:W-:Y:S08]  /*96b0*/  MUFU.EX2 R186, R186 ;  /* 0x000000ba00ba7308 */ /* 0x000ff00000000800 */
[----:B------:R-:W0:Y:S08]  /*96c0*/  MUFU.EX2 R0, R2 ;  /* 0x0000000200007308 */ /* 0x000e300000000800 */
[----:B------:R-:W1:Y:S08]  /*96d0*/  MUFU.EX2 R2, R192 ;  /* 0x000000c000027308 */ /* 0x000e700000000800 */
[----:B------:R-:W2:Y:S01]  /*96e0*/  MUFU.EX2 R187, R187 ;  /* 0x000000bb00bb7308 */ /* 0x000ea20000000800 */
[----:B0-----:R-:W-:-:S04]  /*96f0*/  FFMA.FTZ R19, R0, R19, R184 ;  /* 0x0000001300137223 */ /* 0x001fc800000100b8 */
[----:B------:R-:W-:-:S03]  /*9700*/  FADD.FTZ R19, R185, R19 ;  /* 0x00000013b9137221 */ /* 0x000fc60000010000 */
[----:B------:R-:W0:Y:S01]  /*9710*/  MUFU.EX2 R190, R190 ;  /* 0x000000be00be7308 */ /* 0x000e220000000800 */
[----:B-1----:R-:W-:-:S07]  /*9720*/  FFMA.FTZ R5, R2, R5, R186 ;  /* 0x0000000502057223 */ /* 0x002fce00000100ba */
        /* <DEDUP_REMOVED lines=57> */
.L_x_2397:
[----:B------:R-:W0:Y:S01]  /*9ac0*/  S2UR UR7, SR_CgaCtaId ;  /* 0x00000000000779c3 */ /* 0x000e220000008800 */
[----:B------:R-:W-:Y:S01]  /*9ad0*/  R2UR UR6, R21 ;  /* 0x00000000150672ca */ /* 0x000fe200000e0000 */
[----:B------:R-:W-:Y:S01]  /*9ae0*/  UIADD3 UR4, UR4, 0x38860, URZ ;  /* 0x0003886004047890 */ /* 0x000fe2000fffe03f */
[----:B------:R-:W-:Y:S01]  /*9af0*/  F2FP.BF16.F32.PACK_AB R208, R185, R184 ;  /* 0x000000b8b9d0723e */ /* 0x000fe200000010ff */
[----:B------:R-:W-:Y:S01]  /*9b00*/  UMOV UR37, UR36 ;  /* 0x0000002400257c82 */ /* 0x000fe20008000000 */
[----:B------:R-:W-:Y:S01]  /*9b10*/  F2FP.BF16.F32.PACK_AB R209, R187, R186 ;  /* 0x000000babbd1723e */ /* 0x000fe200000010ff */
[----:B------:R-:W-:Y:S01]  /*9b20*/  IMAD.MOV.U32 R227, RZ, RZ, R4 ;  /* 0x000000ffffe37224 */ /* 0x000fe200078e0004 */
[----:B------:R-:W-:Y:S01]  /*9b30*/  F2FP.BF16.F32.PACK_AB R210, R189, R188 ;  /* 0x000000bcbdd2723e */ /* 0x000fe200000010ff */
[----:B------:R-:W-:Y:S01]  /*9b40*/  IMAD.MOV.U32 R228, RZ, RZ, R3 ;  /* 0x000000ffffe47224 */ /* 0x000fe200078e0003 */
[----:B------:R-:W-:Y:S02]  /*9b50*/  F2FP.BF16.F32.PACK_AB R211, R191, R190 ;  /* 0x000000bebfd3723e */ /* 0x000fe400000010ff */
[----:B------:R-:W-:-:S02]  /*9b60*/  F2FP.BF16.F32.PACK_AB R204, R177, R176 ;  /* 0x000000b0b1cc723e */ /* 0x000fc400000010ff */
[----:B------:R-:W-:Y:S01]  /*9b70*/  F2FP.BF16.F32.PACK_AB R205, R179, R178 ;  /* 0x000000b2b3cd723e */ /* 0x000fe200000010ff */
[----:B------:R-:W-:Y:S01]  /*9b80*/  UISETP.GT.AND UP0, UPT, UR60, UR6, UPT ;  /* 0x000000063c00728c */ /* 0x000fe2000bf04270 */
[----:B------:R-:W-:Y:S01]  /*9b90*/  F2FP.BF16.F32.PACK_AB R206, R181, R180 ;  /* 0x000000b4b5ce723e */ /* 0x000fe200000010ff */
[----:B------:R-:W-:Y:S01]  /*9ba0*/  UIADD3 UR60, UR60, -0x1, URZ ;  /* 0xffffffff3c3c7890 */ /* 0x000fe2000fffe03f */
[----:B------:R-:W-:Y:S02]  /*9bb0*/  F2FP.BF16.F32.PACK_AB R207, R183, R182 ;  /* 0x000000b6b7cf723e */ /* 0x000fe400000010ff */
[----:B------:R-:W-:Y:S02]  /*9bc0*/  F2FP.BF16.F32.PACK_AB R200, R169, R168 ;  /* 0x000000a8a9c8723e */ /* 0x000fe400000010ff */
[----:B------:R-:W-:Y:S02]  /*9bd0*/  PLOP3.LUT P1, PT, PT, PT, UP0, 0x80, 0x0 ;  /* 0x000000000000781c */ /* 0x000fe40003f2f008 */
        /* <DEDUP_REMOVED lines=15> */
[----:B------:R-:W-:Y:S06]  /*9cd0*/  @P1 BRA `(.L_x_2398) ;  /* 0xffffffc000781947 */ /* 0x000fec000383ffff */
.L_x_2387:
[----:B------:R-:W-:-:S13]  /*9ce0*/  R2UR UR4, R214 ;  /* 0x00000000d60472ca */ /* 0x000fda00000e0000 */
[----:B------:R-:W-:-:S06]  /*9cf0*/  UISETP.GE.AND UP0, UPT, UR60, UR4, UPT ;  /* 0x000000043c00728c */ /* 0x000fcc000bf06270 */
[----:B------:R-:W-:-:S13]  /*9d00*/  PLOP3.LUT P1, PT, PT, PT, UP0, 0x80, 0x0 ;  /* 0x000000000000781c */ /* 0x000fda0003f2f008 */
[----:B------:R-:W-:Y:S05]  /*9d10*/  @!P1 BRA `(.L_x_2399) ;  /* 0x0000003400c09947 */ /* 0x000fea0003800000 */
[----:B------:R-:W-:Y:S01]  /*9d20*/  R2UR UR61, R18 ;  /* 0x00000000123d72ca */ /* 0x000fe200000e0000 */
[----:B------:R-:W-:Y:S01]  /*9d30*/  IMAD.MOV.U32 R21, RZ, RZ, R4 ;  /* 0x000000ffff157224 */ /* 0x000fe200078e0004 */
[----:B------:R-:W-:Y:S01]  /*9d40*/  UMOV UR37, UR36 ;  /* 0x0000002400257c82 */ /* 0x000fe20008000000 */
[----:B------:R-:W-:-:S12]  /*9d50*/  IMAD.MOV.U32 R22, RZ, RZ, R3 ;  /* 0x000000ffff167224 */ /* 0x000fd800078e0003 */
.L_x_2410:
        /* <DEDUP_REMOVED lines=8> */
.L_x_2400:
        /* <DEDUP_REMOVED lines=8> */
.L_x_2401:
[----:B-1----:R-:W-:Y:S05]  /*9e60*/  @P1 BRA `(.L_x_2402) ;  /* 0x0000000000081947 */ /* 0x002fea0003800000 */
[----:B------:R-:W1:Y:S02]  /*9e70*/  SYNCS.PHASECHK.TRANS64.TRYWAIT P1, [UR4+0x38830], R3 ;  /* 0x03883003ff0075a7 */ /* 0x000e640008020144 */
[----:B-1----:R-:W-:Y:S05]  /*9e80*/  @!P1 BRA `(.L_x_2403) ;  /* 0x000000fc00b89947 */ /* 0x002fea0003800000 */
.L_x_2402:
        /* <DEDUP_REMOVED lines=25> */
[----:B------:R-:W-:Y:S01]  /*a020*/  UMOV UR56, UR6 ;  /* 0x0000000600387c82 */ /* 0x000fe20008000000 */
[----:B------:R-:W-:Y:S01]  /*a030*/  UMOV UR57, UR7 ;  /* 0x0000000700397c82 */ /* 0x000fe20008000000 */
        /* <DEDUP_REMOVED lines=57> */
[----:B------:R-:W-:Y:S01]  /*a3d0*/  UMOV UR56, UR6 ;  /* 0x0000000600387c82 */ /* 0x000fe20008000000 */
[----:B------:R-:W-:Y:S01]  /*a3e0*/  UMOV UR57, UR7 ;  /* 0x0000000700397c82 */ /* 0x000fe20008000000 */
        /* <DEDUP_REMOVED lines=506> */
.L_x_2404:
[----:B------:R-:W-:Y:S01]  /*c390*/  R2UR UR4, R17 ;  /* 0x00000000110472ca */ /* 0x000fe200000e0000 */
[----:B------:R-:W-:-:S05]  /*c3a0*/  IMAD.U32 R0, RZ, RZ, UR61 ;  /* 0x0000003dff007e24 */ /* 0x000fca000f8e00ff */
[----:B------:R-:W-:-:S07]  /*c3b0*/  SHF.L.U32 R0, R0, 0x1f, RZ ;  /* 0x0000001f00007819 */ /* 0x000fce00000006ff */
[----:B------:R-:W-:-:S09]  /*c3c0*/  ULEA UR4, UR37, UR4, 0x3 ;  /* 0x0000000425047291 */ /* 0x000fd2000f8e183f */
[----:B------:R2:W3:Y:S01]  /*c3d0*/  SYNCS.PHASECHK.TRANS64.TRYWAIT P1, [UR4+0x38850], R0 ;  /* 0x03885000ff0075a7 */ /* 0x0004e20008020144 */
[----:B------:R-:W-:Y:S05]  /*c3e0*/  @!P0 BRA `(.L_x_2405) ;  /* 0x0000000000048947 */ /* 0x000fea0003800000 */
[----:B------:R-:W-:Y:S01]  /*c3f0*/  BPT.TRAP 0x1 ;  /* 0x000000040000795c */ /* 0x000fe20000300000 */
.L_x_2405:
[----:B---3--:R-:W-:Y:S05]  /*c400*/  @P1 BRA `(.L_x_2406) ;  /* 0x0000000000081947 */ /* 0x008fea0003800000 */
[----:B------:R-:W3:Y:S02]  /*c410*/  SYNCS.PHASECHK.TRANS64.TRYWAIT P1, [UR4+0x38850], R0 ;  /* 0x03885000ff0075a7 */ /* 0x000ee40008020144 */
[----:B---3--:R-:W-:Y:S05]  /*c420*/  @!P1 BRA `(.L_x_2407) ;  /* 0x000000d800689947 */ /* 0x008fea0003800000 */
.L_x_2406:
        /* <DEDUP_REMOVED lines=37> */
.L_x_2408:
[----:B--23--:R-:W-:Y:S01]  /*c680*/  FMNMX.FTZ R0, R184, R22, !PT ;  /* 0x00000016b8007209 */ /* 0x00cfe20007810000 */
[----:B------:R-:W-:Y:S01]  /*c690*/  ULDC UR5, c[0x0][0x988] ;  /* 0x0002620000057ab9 */ /* 0x000fe20000000800 */
[----:B------:R-:W2:Y:S01]  /*c6a0*/  S2UR UR7, SR_CgaCtaId ;  /* 0x00000000000779c3 */ /* 0x000ea20000008800 */
[----:B------:R-:W-:Y:S02]  /*c6b0*/  R2UR UR6, R17 ;  /* 0x00000000110672ca */ /* 0x000fe400000e0000 */
[----:B------:R-:W-:-:S04]  /*c6c0*/  FMNMX.FTZ R0, R185, R0, !PT ;  /* 0x00000000b9007209 */ /* 0x000fc80007810000 */
[----:B------:R-:W-:-:S04]  /*c6d0*/  FMNMX.FTZ R0, R188, R0, !PT ;  /* 0x00000000bc007209 */ /* 0x000fc80007810000 */
[----:B------:R-:W-:-:S03]  /*c6e0*/  FMNMX.FTZ R0, R189, R0, !PT ;  /* 0x00000000bd007209 */ /* 0x000fc60007810000 */
[----:B------:R-:W-:Y:S01]  /*c6f0*/  ULEA UR6, UR36, UR6, 0x3 ;  /* 0x0000000624067291 */ /* 0x000fe2000f8e183f */
[----:B------:R-:W-:-:S03]  /*c700*/  FMNMX.FTZ R0, R176, R0, !PT ;  /* 0x00000000b0007209 */ /* 0x000fc60007810000 */
[----:B------:R-:W-:Y:S01]  /*c710*/  UIADD3 UR6, UR6, 0x38840, URZ ;  /* 0x0003884006067890 */ /* 0x000fe2000fffe03f */
        /* <DEDUP_REMOVED lines=20> */
[----:B01----:R-:W0:Y:S01]  /*c860*/  SHFL.BFLY PT, R3, R2, 0x1, 0x1f ;  /* 0x0c201f0002037f89 */ /* 0x003e2200000e0000 */
        /* <DEDUP_REMOVED lines=154> */
.L_x_2409:
[----:B------:R-:W0:Y:S01]  /*d210*/  S2UR UR7, SR_CgaCtaId ;  /* 0x00000000000779c3 */ /* 0x000e220000008800 */
[----:B------:R-:W-:Y:S01]  /*d220*/  R2UR UR6, R214 ;  /* 0x00000000d60672ca */ /* 0x000fe200000e0000 */
[----:B------:R-:W-:Y:S01]  /*d230*/  UIADD3 UR4, UR4, 0x38860, URZ ;  /* 0x0003886004047890 */ /* 0x000fe2000fffe03f */
[----:B------:R-:W-:Y:S01]  /*d240*/  R2UR UR61, R18 ;  /* 0x00000000123d72ca */ /* 0x000fe200000e0000 */
        /* <DEDUP_REMOVED lines=21> */
[----:B------:R-:W-:Y:S02]  /*d3a0*/  F2FP.BF16.F32.PACK_AB R197, R163, R162 ;  /* 0x000000a2a3c5723e */ /* 0x000fe400000010ff */
[----:B------:R-:W-:Y:S02]  /*d3b0*/  F2FP.BF16.F32.PACK_AB R198, R165, R164 ;  /* 0x000000a4a5c6723e */ /* 0x000fe400000010ff */
[----:B------:R-:W-:-:S02]  /*d3c0*/  F2FP.BF16.F32.PACK_AB R199, R167, R166 ;  /* 0x000000a6a7c7723e */ /* 0x000fc400000010ff */
[----:B------:R-:W-:Y:S02]  /*d3d0*/  F2FP.BF16.F32.PACK_AB R192, R153, R152 ;  /* 0x0000009899c0723e */ /* 0x000fe400000010ff */
[----:B------:R-:W-:Y:S02]  /*d3e0*/  F2FP.BF16.F32.PACK_AB R193, R155, R154 ;  /* 0x0000009a9bc1723e */ /* 0x000fe400000010ff */
[----:B------:R-:W-:Y:S02]  /*d3f0*/  F2FP.BF16.F32.PACK_AB R194, R157, R156 ;  /* 0x0000009c9dc2723e */ /* 0x000fe400000010ff */
[----:B------:R-:W-:Y:S01]  /*d400*/  F2FP.BF16.F32.PACK_AB R195, R195, R158 ;  /* 0x0000009ec3c3723e */ /* 0x000fe200000010ff */
[----:B------:R-:W-:Y:S06]  /*d410*/  @P1 BRA `(.L_x_2410) ;  /* 0xffffffc800501947 */ /* 0x000fec000383ffff */
.L_x_2399:
        /* <DEDUP_REMOVED lines=131> */
.L_x_2411:
        /* <DEDUP_REMOVED lines=8> */
.L_x_2412:
[----:B-1----:R-:W-:Y:S05]  /*dcd0*/  @P1 BRA `(.L_x_2413) ;  /* 0x0000000000081947 */ /* 0x002fea0003800000 */
[----:B------:R-:W1:Y:S02]  /*dce0*/  SYNCS.PHASECHK.TRANS64.TRYWAIT P1, [UR8+0x38850], R0 ;  /* 0x03885000ff0075a7 */ /* 0x000e640008020148 */
[----:B-1----:R-:W-:Y:S05]  /*dcf0*/  @!P1 BRA `(.L_x_2414) ;  /* 0x000000c0004c9947 */ /* 0x002fea0003800000 */
.L_x_2413:
[----:B------:R-:W-:Y:S01]  /*dd00*/  R2UR UR4, R17 ;  /* 0x00000000110472ca */ /* 0x000fe200000e0000 */
[----:B------:R-:W-:Y:S01]  /*dd10*/  WARPGROUP.ARRIVE ;  /* 0x00000000000079c5 */ /* 0x000fe20000000000 */
[----:B------:R-:W-:Y:S01]  /*dd20*/  UMOV UR7, 0x40000040 ;  /* 0x4000004000077882 */ /* 0x000fe20000000000 */
[----:B01----:R-:W0:Y:S01]  /*dd30*/  SHFL.BFLY PT, R0, R19, 0x2, 0x1f ;  /* 0x0c401f0013007f89 */ /* 0x003e2200000e0000 */
[----:B------:R-:W-:Y:S02]  /*dd40*/  IMAD.MOV.U32 R6, RZ, RZ, RZ ;  /* 0x000000ffff067224 */ /* 0x000fe400078e00ff */
[----:B------:R-:W-:Y:S01]  /*dd50*/  IMAD.U32 R8, RZ, RZ, UR5 ;  /* 0x00000005ff087e24 */ /* 0x000fe2000f8e00ff */
[----:B------:R-:W1:Y:S01]  /*dd60*/  SHFL.BFLY PT, R2, R5, 0x2, 0x1f ;  /* 0x0c401f0005027f89 */ /* 0x000e6200000e0000 */
[----:B------:R-:W-:-:S05]  /*dd70*/  IMAD.U32 R12, RZ, RZ, UR5 ;  /* 0x00000005ff0c7e24 */ /* 0x000fca000f8e00ff */
[----:B------:R-:W-:-:S04]  /*dd80*/  UIADD3 UR4, UR4, 0x400, URZ ;  /* 0x0000040004047890 */ /* 0x000fc8000fffe03f */
[----:B------:R-:W-:-:S04]  /*dd90*/  USHF.R.U32.HI UR4, URZ, 0x4, UR4 ;  /* 0x000000043f047899 */ /* 0x000fc80008011604 */
[----:B------:R-:W-:-:S04]  /*dda0*/  ULOP3.LUT UR4, UR4, 0x3fff, URZ, 0xc0, !UPT ;  /* 0x00003fff04047892 */ /* 0x000fc8000f8ec03f */
[----:B------:R-:W-:Y:S01]  /*ddb0*/  ULOP3.LUT UR4, UR4, 0x2800000, URZ, 0xfc, !UPT ;  /* 0x0280000004047892 */ /* 0x000fe2000f8efc3f */
[----:B0-----:R-:W-:-:S03]  /*ddc0*/  FADD.FTZ R0, R0, R19 ;  /* 0x0000001300007221 */ /* 0x001fc60000010000 */
[----:B------:R-:W-:Y:S01]  /*ddd0*/  UIMAD UR4, UR36, 0xa00, UR4 ;  /* 0x00000a00240478a4 */ /* 0x000fe2000f8e0204 */
[----:B-1----:R-:W-:Y:S01]  /*dde0*/  FADD.FTZ R2, R2, R5 ;  /* 0x0000000502027221 */ /* 0x002fe20000010000 */
[----:B------:R-:W0:Y:S01]  /*ddf0*/  SHFL.BFLY PT, R7, R0, 0x1, 0x1f ;  /* 0x0c201f0000077f89 */ /* 0x000e2200000e0000 */
[----:B------:R-:W-:-:S04]  /*de00*/  IMAD.MOV.U32 R5, RZ, RZ, RZ ;  /* 0x000000ffff057224 */ /* 0x000fc800078e00ff */
[----:B------:R-:W-:Y:S01]  /*de10*/  UMOV UR6, UR4 ;  /* 0x0000000400067c82 */ /* 0x000fe20008000000 */
[----:B------:R-:W1:Y:S01]  /*de20*/  SHFL.BFLY PT, R9, R2, 0x1, 0x1f ;  /* 0x0c201f0002097f89 */ /* 0x000e6200000e0000 */
[----:B------:R-:W-:Y:S01]  /*de30*/  HGMMA.64x256x16.F32.BF16 R24, R208, gdesc[UR4].tnspB, R24, gsb0 ;  /* 0x43e00004d0187df0 */ /* 0x000fe20008001818 */
[----:B------:R-:W-:Y:S01]  /*de40*/  UIADD3 UR6, UR4, 0x80, URZ ;  /* 0x0000008004067890 */ /* 0x000fe2000fffe03f */
[----:B------:R-:W-:Y:S01]  /*de50*/  UMOV UR7, 0x40000040 ;  /* 0x4000004000077882 */ /* 0x000fe20000000000 */
[----:B0-----:R-:W-:Y:S01]  /*de60*/  FADD.FTZ R10, R0, R7 ;  /* 0x00000007000a7221 */ /* 0x001fe20000010000 */
[----:B------:R-:W-:Y:S02]  /*de70*/  IMAD.MOV.U32 R0, RZ, RZ, -0x800000 ;  /* 0xff800000ff007424 */ /* 0x000fe400078e00ff */
[----:B-1----:R-:W-:Y:S02]  /*de80*/  FADD.FTZ R11, R2, R9 ;  /* 0x00000009020b7221 */ /* 0x002fe40000010000 */
[----:B------:R-:W-:Y:S01]  /*de90*/  FSETP.NE.FTZ.AND P1, PT, R10, RZ, PT ;  /* 0x000000ff0a00720b */ /* 0x000fe20003f35000 */
[----:B------:R-:W-:-:S02]  /*dea0*/  IMAD.MOV.U32 R2, RZ, RZ, -0x800000 ;  /* 0xff800000ff027424 */ /* 0x000fc400078e00ff */
[----:B------:R-:W-:-:S10]  /*deb0*/  FSETP.NE.FTZ.AND P2, PT, R11, RZ, PT ;  /* 0x000000ff0b00720b */ /* 0x000fd40003f55000 */
[----:B------:R-:W0:Y:S01]  /*dec0*/  @P1 MUFU.LG2 R7, R10 ;  /* 0x0000000a00071308 */ /* 0x000e220000000c00 */
[----:B------:R-:W-:Y:S02]  /*ded0*/  @P1 FMUL.FTZ R8, R8, 0.69314718246459960938 ;  /* 0x3f31721808081820 */ /* 0x000fe40000410000 */
[----:B------:R-:W-:-:S05]  /*dee0*/  @P2 FMUL.FTZ R12, R12, 0.69314718246459960938 ;  /* 0x3f3172180c0c2820 */ /* 0x000fca0000410000 */
        /* <DEDUP_REMOVED lines=31> */
.L_x_2415:
[----:B------:R-:W2:Y:S01]  /*e0e0*/  LDL.LU R3, [R1+0x34] ;  /* 0x0000340001037983 */ /* 0x000ea20000300800 */
[----:B------:R-:W0:Y:S01]  /*e0f0*/  S2UR UR6, SR_CgaCtaId ;  /* 0x00000000000679c3 */ /* 0x000e220000008800 */
[----:B------:R-:W-:Y:S01]  /*e100*/  UIADD3 UR4, UR8, 0x38860, URZ ;  /* 0x0003886008047890 */ /* 0x000fe2000fffe03f */
[-C--:B------:R-:W-:Y:S01]  /*e110*/  FMUL.FTZ R24, R24, R6.reuse ;  /* 0x0000000618187220 */ /* 0x080fe20000410000 */
        /* <DEDUP_REMOVED lines=134> */
[----:B--2---:R-:W-:-:S13]  /*e980*/  R2UR UR5, R3 ;  /* 0x00000000030572ca */ /* 0x004fda00000e0000 */
[----:B------:R-:W-:-:S06]  /*e990*/  UIADD3 UR5, UR5, 0x1, URZ ;  /* 0x0000000105057890 */ /* 0x000fcc000fffe03f */
[----:B------:R-:W-:Y:S01]  /*e9a0*/  IMAD.U32 R3, RZ, RZ, UR5 ;  /* 0x00000005ff037e24 */ /* 0x000fe2000f8e00ff */
[----:B------:R-:W-:-:S04]  /*e9b0*/  R2UR UR5, R18 ;  /* 0x00000000120572ca */ /* 0x000fc800000e0000 */
[----:B------:R0:W-:Y:S09]  /*e9c0*/  STL [R1+0x34], R3 ;  /* 0x0000340301007387 */ /* 0x0001f20000100800 */
[----:B------:R-:W-:-:S06]  /*e9d0*/  ULOP3.LUT UR5, UR5, UR4, URZ, 0x3c, !UPT ;  /* 0x0000000405057292 */ /* 0x000fcc000f8e3c3f */
[----:B0-----:R-:W-:-:S07]  /*e9e0*/  IMAD.U32 R18, RZ, RZ, UR5 ;  /* 0x00000005ff127e24 */ /* 0x001fce000f8e00ff */
.L_x_2379:
[----:B------:R-:W0:Y:S08]  /*e9f0*/  S2UR UR4, SR_CgaCtaId ;  /* 0x00000000000479c3 */ /* 0x000e300000008800 */
[----:B------:R-:W-:Y:S06]  /*ea00*/  BAR.SYNC.DEFER_BLOCKING 0x5, 0x180 ;  /* 0x0146000000007b1d */ /* 0x000fec0000010000 */
[----:B------:R-:W-:Y:S01]  /*ea10*/  UMOV UR8, 0x400 ;  /* 0x0000040000087882 */ /* 0x000fe20000000000 */
[----:B------:R-:W-:Y:S01]  /*ea20*/  BSSY B0, `(.L_x_2416) ;  /* 0x00004c6000007945 */ /* 0x000fe20003800000 */
[----:B0-----:R-:W-:-:S09]  /*ea30*/  ULEA UR8, UR4, UR8, 0x18 ;  /* 0x0000000804087291 */ /* 0x001fd2000f8ec03f */
[----:B------:R-:W0:Y:S02]  /*ea40*/  LDS.128 R4, [UR8+0x388d0] ;  /* 0x0388d008ff047984 */ /* 0x000e240008000c00 */
[----:B0-----:R-:W-:Y:S02]  /*ea50*/  R2UR UR6, R5 ;  /* 0x00000000050672ca */ /* 0x001fe400000e0000 */
[----:B------:R-:W-:Y:S02]  /*ea60*/  R2UR UR5, R6 ;  /* 0x00000000060572ca */ /* 0x000fe400000e0000 */
[----:B------:R-:W-:Y:S01]  /*ea70*/  R2UR UR7, R7 ;  /* 0x00000000070772ca */ /* 0x000fe200000e0000 */
[----:B------:R-:W-:Y:S06]  /*ea80*/  BAR.ARV 0x4, 0x180 ;  /* 0x0106000000007b1d */ /* 0x000fec0000002000 */
[----:B------:R-:W-:Y:S08]  /*ea90*/  @P0 BRA `(.L_x_2417) ;  /* 0x0000003800e80947 */ /* 0x000ff00003800000 */
[----:B------:R-:W2:Y:S01]  /*eaa0*/  LDL.LU R8, [R1+0x30] ;  /* 0x0000300001087983 */ /* 0x000ea20000300800 */
[----:B------:R-:W0:Y:S01]  /*eab0*/  S2UR UR4, SR_SWINHI ;  /* 0x00000000000479c3 */ /* 0x000e220000002f00 */
[----:B------:R-:W-:Y:S01]  /*eac0*/  IMAD.MOV.U32 R12, RZ, RZ, 0x2 ;  /* 0x00000002ff0c7424 */ /* 0x000fe200078e00ff */
[----:B------:R-:W-:Y:S01]  /*ead0*/  F2FP.BF16.F32.PACK_AB R6, R29, R28 ;  /* 0x0000001c1d06723e */ /* 0x000fe200000010ff */
[----:B------:R-:W3:Y:S01]  /*eae0*/  LDL R3, [R1+0x40] ;  /* 0x0000400001037983 */ /* 0x000ee20000100800 */
[----:B------:R-:W-:Y:S01]  /*eaf0*/  F2FP.BF16.F32.PACK_AB R7, R31, R30 ;  /* 0x0000001e1f07723e */ /* 0x000fe200000010ff */
[----:B------:R-:W-:Y:S01]  /*eb00*/  ULDC.64 UR16, c[0x0][0xc00] ;  /* 0x0003000000107ab9 */ /* 0x000fe20000000a00 */
[----:B------:R-:W-:Y:S01]  /*eb10*/  R2UR UR9, R220 ;  /* 0x00000000dc0972ca */ /* 0x000fe200000e0000 */
[----:B------:R-:W-:Y:S01]  /*eb20*/  ULDC.64 UR12, c[0x0][0xc00] ;  /* 0x00030000000c7ab9 */ /* 0x000fe20000000a00 */
[----:B------:R-:W4:Y:S01]  /*eb30*/  LDL R172, [R1+0x2c] ;  /* 0x00002c0001ac7983 */ /* 0x000f220000100800 */
[----:B------:R-:W-:Y:S01]  /*eb40*/  ULDC.64 UR14, c[0x0][0xc08] ;  /* 0x00030200000e7ab9 */ /* 0x000fe20000000a00 */
[----:B------:R-:W-:Y:S01]  /*eb50*/  R2UR UR20, R217 ;  /* 0x00000000d91472ca */ /* 0x000fe200000e0000 */
[----:B------:R-:W-:Y:S01]  /*eb60*/  ULDC UR22, c[0x0][0xbe8] ;  /* 0x0002fa0000167ab9 */ /* 0x000fe20000000800 */
[----:B------:R-:W-:-:S02]  /*eb70*/  R2UR UR28, R215 ;  /* 0x00000000d71c72ca */ /* 0x000fc400000e0000 */
[----:B------:R-:W-:-:S05]  /*eb80*/  R2UR UR19, R221 ;  /* 0x00000000dd1372ca */ /* 0x000fca00000e0000 */
[----:B------:R-:W-:Y:S01]  /*eb90*/  UIMAD.WIDE UR12, UR9, 0x4, UR12 ;  /* 0x00000004090c78a5 */ /* 0x000fe2000f8e020c */
[----:B------:R-:W-:Y:S01]  /*eba0*/  UMOV UR10, UR8 ;  /* 0x00000008000a7c82 */ /* 0x000fe20008000000 */
[----:B0-----:R-:W-:Y:S01]  /*ebb0*/  UMOV UR11, UR4 ;  /* 0x00000004000b7c82 */ /* 0x001fe20008000000 */
[----:B------:R-:W-:Y:S01]  /*ebc0*/  UISETP.NE.U32.AND UP0, UPT, UR14, URZ, UPT ;  /* 0x0000003f0e00728c */ /* 0x000fe2000bf05070 */
[----:B------:R-:W-:-:S03]  /*ebd0*/  ULDC UR4, c[0x0][0xad4] ;  /* 0x0002b50000047ab9 */ /* 0x000fc60000000800 */
[----:B------:R-:W-:-:S11]  /*ebe0*/  UISETP.NE.AND.EX UP0, UPT, UR15, URZ, UPT, UP0 ;  /* 0x0000003f0f00728c */ /* 0x000fd6000bf05300 */
[----:B------:R-:W-:Y:S01]  /*ebf0*/  @UP0 ULEA UR14, UP1, UR9, UR14, 0x2 ;  /* 0x0000000e090e0291 */ /* 0x000fe2000f82103f */
[----:B------:R-:W-:Y:S01]  /*ec00*/  BAR.SYNC.DEFER_BLOCKING 0x1, 0x100 ;  /* 0x0044000000007b1d */ /* 0x000fe20000010000 */
[----:B--2---:R-:W-:Y:S01]  /*ec10*/  R2UR UR18, R8 ;  /* 0x00000000081272ca */ /* 0x004fe200000e0000 */
[----:B---3--:R-:W-:-:S03]  /*ec20*/  IMAD.WIDE R12, R3, R12, UR10 ;  /* 0x0000000a030c7e25 */ /* 0x008fc6000f8e020c */
[C---:B------:R-:W-:Y:S02]  /*ec30*/  IADD3 R15, P1, R12.reuse, 0x20, RZ ;  /* 0x000000200c0f7810 */ /* 0x040fe40007f3e0ff */
[----:B------:R-:W-:Y:S02]  /*ec40*/  IADD3 R159, P4, R12, 0x60, RZ ;  /* 0x000000600c9f7810 */ /* 0x000fe40007f9e0ff */
[----:B------:R-:W-:Y:S02]  /*ec50*/  LOP3.LUT R14, R15, 0x380, RZ, 0xc0, !PT ;  /* 0x000003800f0e7812 */ /* 0x000fe400078ec0ff */
[----:B------:R-:W-:Y:S02]  /*ec60*/  LOP3.LUT R158, R159, 0x380, RZ, 0xc0, !PT ;  /* 0x000003809f9e7812 */ /* 0x000fe400078ec0ff */
[----:B------:R-:W-:Y:S02]  /*ec70*/  SHF.R.U64 R14, R14, 0x3, RZ ;  /* 0x000000030e0e7819 */ /* 0x000fe400000012ff */
[----:B------:R-:W-:-:S02]  /*ec80*/  LOP3.LUT R5, R12, 0x380, RZ, 0xc0, !PT ;  /* 0x000003800c057812 */ /* 0x000fc400078ec0ff */
[----:B------:R-:W-:Y:S01]  /*ec90*/  LOP3.LUT R14, R14, R15, RZ, 0x3c, !PT ;  /* 0x0000000f0e0e7212 */ /* 0x000fe200078e3cff */
[----:B------:R-:W-:Y:S01]  /*eca0*/  IMAD.X R15, RZ, RZ, R13, P1 ;  /* 0x000000ffff0f7224 */ /* 0x000fe200008e060d */
[----:B------:R-:W-:Y:S02]  /*ecb0*/  SHF.R.U64 R158, R158, 0x3, RZ ;  /* 0x000000039e9e7819 */ /* 0x000fe400000012ff */
[----:B------:R-:W-:Y:S02]  /*ecc0*/  SHF.R.U64 R5, R5, 0x3, RZ ;  /* 0x0000000305057819 */ /* 0x000fe400000012ff */
[C---:B------:R-:W-:Y:S02]  /*ecd0*/  IADD3 R157, P0, R12.reuse, 0x40, RZ ;  /* 0x000000400c9d7810 */ /* 0x040fe40007f1e0ff */
[C---:B------:R-:W-:Y:S02]  /*ece0*/  IADD3 R161, P3, R12.reuse, 0x4000, RZ ;  /* 0x000040000ca17810 */ /* 0x040fe40007f7e0ff */
[----:B------:R-:W-:-:S02]  /*ecf0*/  IADD3 R165, P5, R12, 0x4040, RZ ;  /* 0x000040400ca57810 */ /* 0x000fc40007fbe0ff */
[C---:B------:R-:W-:Y:S02]  /*ed00*/  IADD3 R167, P2, R12.reuse, 0x4060, RZ ;  /* 0x000040600ca77810 */ /* 0x040fe40007f5e0ff */
[C---:B------:R-:W-:Y:S02]  /*ed10*/  IADD3 R169, P1, R12.reuse, 0x8000, RZ ;  /* 0x000080000ca97810 */ /* 0x040fe40007f3e0ff */
[----:B------:R-:W-:Y:S02]  /*ed20*/  IADD3 R163, P6, R12, 0x4020, RZ ;  /* 0x000040200ca37810 */ /* 0x000fe40007fde0ff */
[----:B------:R-:W-:Y:S01]  /*ed30*/  LOP3.LUT R158, R158, R159, RZ, 0x3c, !PT ;  /* 0x0000009f9e9e7212 */ /* 0x000fe200078e3cff */
[--C-:B------:R-:W-:Y:S01]  /*ed40*/  IMAD.X R159, RZ, RZ, R13.reuse, P4 ;  /* 0x000000ffff9f7224 */ /* 0x100fe200020e060d */
[----:B------:R-:W-:Y:S01]  /*ed50*/  LOP3.LUT R4, R5, R12, RZ, 0x3c, !PT ;  /* 0x0000000c05047212 */ /* 0x000fe200078e3cff */
[----:B------:R-:W-:Y:S01]  /*ed60*/  IMAD.MOV.U32 R5, RZ, RZ, R13 ;  /* 0x000000ffff057224 */ /* 0x000fe200078e000d */
[----:B------:R-:W-:-:S02]  /*ed70*/  LOP3.LUT R156, R157, 0x380, RZ, 0xc0, !PT ;  /* 0x000003809d9c7812 */ /* 0x000fc400078ec0ff */
[----:B------:R-:W-:Y:S02]  /*ed80*/  LOP3.LUT R160, R161, 0x380, RZ, 0xc0, !PT ;  /* 0x00000380a1a07812 */ /* 0x000fe400078ec0ff */
[----:B------:R-:W-:Y:S02]  /*ed90*/  LOP3.LUT R164, R165, 0x380, RZ, 0xc0, !PT ;  /* 0x00000380a5a47812 */ /* 0x000fe400078ec0ff */
[----:B------:R-:W-:Y:S02]  /*eda0*/  LOP3.LUT R166, R167, 0x380, RZ, 0xc0, !PT ;  /* 0x00000380a7a67812 */ /* 0x000fe400078ec0ff */
[----:B------:R-:W-:Y:S02]  /*edb0*/  LOP3.LUT R168, R169, 0x380, RZ, 0xc0, !PT ;  /* 0x00000380a9a87812 */ /* 0x000fe400078ec0ff */
[----:B------:R-:W-:Y:S02]  /*edc0*/  IADD3 R9, P4, R12, 0x8040, RZ ;  /* 0x000080400c097810 */ /* 0x000fe40007f9e0ff */
[----:B------:R-:W-:-:S02]  /*edd0*/  LOP3.LUT R162, R163, 0x380, RZ, 0xc0, !PT ;  /* 0x00000380a3a27812 */ /* 0x000fc400078ec0ff */
[----:B------:R-:W-:Y:S02]  /*ede0*/  SHF.R.U64 R156, R156, 0x3, RZ ;  /* 0x000000039c9c7819 */ /* 0x000fe400000012ff */
[----:B------:R-:W-:Y:S02]  /*edf0*/  SHF.R.U64 R160, R160, 0x3, RZ ;  /* 0x00000003a0a07819 */ /* 0x000fe400000012ff */
[----:B------:R-:W-:Y:S02]  /*ee00*/  SHF.R.U64 R164, R164, 0x3, RZ ;  /* 0x00000003a4a47819 */ /* 0x000fe400000012ff */
[----:B------:R-:W-:Y:S02]  /*ee10*/  SHF.R.U64 R166, R166, 0x3, RZ ;  /* 0x00000003a6a67819 */ /* 0x000fe400000012ff */
[----:B------:R-:W-:Y:S02]  /*ee20*/  SHF.R.U64 R168, R168, 0x3, RZ ;  /* 0x00000003a8a87819 */ /* 0x000fe400000012ff */
[----:B------:R-:W-:-:S02]  /*ee30*/  MOV R3, R4 ;  /* 0x0000000400037202 */ /* 0x000fc40000000f00 */
[----:B------:R-:W-:Y:S02]  /*ee40*/  LOP3.LUT R8, R9, 0x380, RZ, 0xc0, !PT ;  /* 0x0000038009087812 */ /* 0x000fe400078ec0ff */
[----:B------:R-:W-:Y:S02]  /*ee50*/  SHF.R.U64 R162, R162, 0x3, RZ ;  /* 0x00000003a2a27819 */ /* 0x000fe400000012ff */
        /* <DEDUP_REMOVED lines=14> */
[----:B------:R-:W-:Y:S01]  /*ef40*/  LOP3.LUT R162, R162, R163, RZ, 0x3c, !PT ;  /* 0x000000a3a2a27212 */ /* 0x000fe200078e3cff */
[----:B------:R-:W-:Y:S01]  /*ef50*/  IMAD.X R163, RZ, RZ, R13, P6 ;  /* 0x000000ffffa37224 */ /* 0x000fe200030e060d */
[----:B------:R-:W-:-:S02]  /*ef60*/  IADD3 R171, P0, R12, 0x8020, RZ ;  /* 0x000080200cab7810 */ /* 0x000fc40007f1e0ff */
[C---:B------:R-:W-:Y:S02]  /*ef70*/  IADD3 R11, P3, R12.reuse, 0x8060, RZ ;  /* 0x000080600c0b7810 */ /* 0x040fe40007f7e0ff */
[C---:B------:R-:W-:Y:S02]  /*ef80*/  IADD3 R152, P5, R12.reuse, 0xc020, RZ ;  /* 0x0000c0200c987810 */ /* 0x040fe40007fbe0ff */
[C---:B------:R-:W-:Y:S02]  /*ef90*/  IADD3 R155, P2, R12.reuse, 0xc040, RZ ;  /* 0x0000c0400c9b7810 */ /* 0x040fe40007f5e0ff */
[C---:B------:R-:W-:Y:S02]  /*efa0*/  IADD3 R20, P1, R12.reuse, 0xc060, RZ ;  /* 0x0000c0600c147810 */ /* 0x040fe40007f3e0ff */
[----:B------:R-:W-:Y:S02]  /*efb0*/  IADD3 R10, P6, R12, 0xc000, RZ ;  /* 0x0000c0000c0a7810 */ /* 0x000fe40007fde0ff */
[----:B------:R-:W-:Y:S01]  /*efc0*/  LOP3.LUT R170, R171, 0x380, RZ, 0xc0, !PT ;  /* 0x00000380abaa7812 */ /* 0x000fe200078ec0ff */
[--C-:B0-----:R-:W-:Y:S01]  /*efd0*/  IMAD.X R5, RZ, RZ, R13.reuse, P4 ;  /* 0x000000ffff057224 */ /* 0x101fe200020e060d */
[----:B------:R-:W-:Y:S01]  /*efe0*/  LOP3.LUT R4, R8, R9, RZ, 0x3c, !PT ;  /* 0x0000000908047212 */ /* 0x000fe200078e3cff */
[----:B------:R-:W-:Y:S01]  /*eff0*/  IMAD.X R9, RZ, RZ, R13, P3 ;  /* 0x000000ffff097224 */ /* 0x000fe200018e060d */
[----:B------:R-:W-:-:S02]  /*f000*/  LOP3.LUT R8, R11, 0x380, RZ, 0xc0, !PT ;  /* 0x000003800b087812 */ /* 0x000fc400078ec0ff */
[----:B------:R-:W-:Y:S02]  /*f010*/  LOP3.LUT R153, R152, 0x380, RZ, 0xc0, !PT ;  /* 0x0000038098997812 */ /* 0x000fe400078ec0ff */
[----:B------:R-:W-:Y:S02]  /*f020*/  LOP3.LUT R154, R155, 0x380, RZ, 0xc0, !PT ;  /* 0x000003809b9a7812 */ /* 0x000fe400078ec0ff */
[----:B------:R-:W-:Y:S02]  /*f030*/  LOP3.LUT R21, R20, 0x380, RZ, 0xc0, !PT ;  /* 0x0000038014157812 */ /* 0x000fe400078ec0ff */
[----:B------:R-:W-:Y:S02]  /*f040*/  LOP3.LUT R3, R10, 0x380, RZ, 0xc0, !PT ;  /* 0x000003800a037812 */ /* 0x000fe400078ec0ff */
[----:B------:R-:W-:Y:S02]  /*f050*/  MOV R17, R4 ;  /* 0x0000000400117202 */ /* 0x000fe40000000f00 */
[----:B------:R-:W-:-:S02]  /*f060*/  SHF.R.U64 R170, R170, 0x3, RZ ;  /* 0x00000003aaaa7819 */ /* 0x000fc400000012ff */
[----:B------:R-:W-:Y:S02]  /*f070*/  SHF.R.U64 R8, R8, 0x3, RZ ;  /* 0x0000000308087819 */ /* 0x000fe400000012ff */
[----:B------:R-:W-:Y:S02]  /*f080*/  SHF.R.U64 R153, R153, 0x3, RZ ;  /* 0x0000000399997819 */ /* 0x000fe400000012ff */
[----:B------:R-:W-:Y:S02]  /*f090*/  SHF.R.U64 R154, R154, 0x3, RZ ;  /* 0x000000039a9a7819 */ /* 0x000fe400000012ff */
[----:B------:R-:W-:Y:S02]  /*f0a0*/  SHF.R.U64 R21, R21, 0x3, RZ ;  /* 0x0000000315157819 */ /* 0x000fe400000012ff */
[----:B------:R-:W-:Y:S02]  /*f0b0*/  MOV R14, R14 ;  /* 0x0000000e000e7202 */ /* 0x000fe40000000f00 */
[----:B------:R-:W-:-:S02]  /*f0c0*/  F2FP.BF16.F32.PACK_AB R4, R33, R32 ;  /* 0x000000202104723e */ /* 0x000fc400000010ff */
[----:B------:R-:W-:Y:S02]  /*f0d0*/  F2FP.BF16.F32.PACK_AB R5, R35, R34 ;  /* 0x000000222305723e */ /* 0x000fe400000010ff */
[----:B------:R-:W-:Y:S02]  /*f0e0*/  F2FP.BF16.F32.PACK_AB R6, R37, R36 ;  /* 0x000000242506723e */ /* 0x000fe400000010ff */
[----:B------:R-:W-:Y:S02]  /*f0f0*/  F2FP.BF16.F32.PACK_AB R7, R39, R38 ;  /* 0x000000262707723e */ /* 0x000fe400000010ff */
        /* <DEDUP_REMOVED lines=12> */
[----:B------:R-:W-:-:S02]  /*f1c0*/  LOP3.LUT R10, R3, R10, RZ, 0x3c, !PT ;  /* 0x0000000a030a7212 */ /* 0x000fc400078e3cff */
[----:B------:R-:W-:Y:S02]  /*f1d0*/  MOV R156, R156 ;  /* 0x0000009c009c7202 */ /* 0x000fe40000000f00 */
[----:B------:R-:W-:Y:S02]  /*f1e0*/  F2FP.BF16.F32.PACK_AB R12, R41, R40 ;  /* 0x00000028290c723e */ /* 0x000fe400000010ff */
[----:B------:R-:W-:Y:S02]  /*f1f0*/  F2FP.BF16.F32.PACK_AB R13, R43, R42 ;  /* 0x0000002a2b0d723e */ /* 0x000fe400000010ff */
[----:B------:R-:W-:Y:S02]  /*f200*/  F2FP.BF16.F32.PACK_AB R15, R47, R46 ;  /* 0x0000002e2f0f723e */ /* 0x000fe400000010ff */
[----:B------:R-:W-:Y:S02]  /*f210*/  MOV R158, R158 ;  /* 0x0000009e009e7202 */ /* 0x000fe40000000f00 */
[----:B------:R-:W-:-:S02]  /*f220*/  MOV R161, R160 ;  /* 0x000000a000a17202 */ /* 0x000fc40000000f00 */
[----:B------:R-:W-:Y:S02]  /*f230*/  MOV R160, R8 ;  /* 0x0000000800a07202 */ /* 0x000fe40000000f00 */
[----:B0-----:R-:W-:Y:S02]  /*f240*/  F2FP.BF16.F32.PACK_AB R14, R45, R44 ;  /* 0x0000002c2d0e723e */ /* 0x001fe400000010ff */
[----:B------:R-:W-:Y:S02]  /*f250*/  F2FP.BF16.F32.PACK_AB R4, R49, R48 ;  /* 0x000000303104723e */ /* 0x000fe400000010ff */
[----:B------:R-:W-:Y:S01]  /*f260*/  F2FP.BF16.F32.PACK_AB R5, R51, R50 ;  /* 0x000000323305723e */ /* 0x000fe200000010ff */
[----:B------:R0:W-:Y:S01]  /*f270*/  STSM.16.M88.4 [R156], R12 ;  /* 0x0000000c9c007844 */ /* 0x0001e20000000200 */
[----:B------:R-:W-:Y:S02]  /*f280*/  F2FP.BF16.F32.PACK_AB R6, R53, R52 ;  /* 0x000000343506723e */ /* 0x000fe400000010ff */
[----:B------:R-:W-:-:S02]  /*f290*/  F2FP.BF16.F32.PACK_AB R7, R55, R54 ;  /* 0x000000363707723e */ /* 0x000fc400000010ff */
[----:B------:R-:W-:Y:S02]  /*f2a0*/  MOV R3, R10 ;  /* 0x0000000a00037202 */ /* 0x000fe40000000f00 */
[----:B------:R-:W-:Y:S01]  /*f2b0*/  F2FP.BF16.F32.PACK_AB R8, R57, R56 ;  /* 0x000000383908723e */ /* 0x000fe200000010ff */
[----:B------:R1:W-:Y:S01]  /*f2c0*/  STSM.16.M88.4 [R158], R4 ;  /* 0x000000049e007844 */ /* 0x0003e20000000200 */
[----:B------:R-:W-:Y:S02]  /*f2d0*/  F2FP.BF16.F32.PACK_AB R9, R59, R58 ;  /* 0x0000003a3b09723e */ /* 0x000fe400000010ff */
[----:B------:R-:W-:Y:S02]  /*f2e0*/  F2FP.BF16.F32.PACK_AB R10, R61, R60 ;  /* 0x0000003c3d0a723e */ /* 0x000fe400000010ff */
[----:B------:R-:W-:Y:S02]  /*f2f0*/  F2FP.BF16.F32.PACK_AB R11, R63, R62 ;  /* 0x0000003e3f0b723e */ /* 0x000fe400000010ff */
[----:B------:R-:W-:-:S02]  /*f300*/  MOV R162, R162 ;  /* 0x000000a200a27202 */ /* 0x000fc40000000f00 */
[----:B------:R-:W-:Y:S01]  /*f310*/  MOV R19, R152 ;  /* 0x0000009800137202 */ /* 0x000fe20000000f00 */
[----:B------:R2:W-:Y:S01]  /*f320*/  STSM.16.M88.4 [R161], R8 ;  /* 0x00000008a1007844 */ /* 0x0005e20000000200 */
[----:B------:R-:W-:Y:S02]  /*f330*/  MOV R22, R154 ;  /* 0x0000009a00167202 */ /* 0x000fe40000000f00 */
[----:B0-----:R-:W-:Y:S02]  /*f340*/  F2FP.BF16.F32.PACK_AB R12, R65, R64 ;  /* 0x00000040410c723e */ /* 0x001fe400000010ff */
[----:B------:R-:W-:Y:S02]  /*f350*/  F2FP.BF16.F32.PACK_AB R13, R67, R66 ;  /* 0x00000042430d723e */ /* 0x000fe400000010ff */
        /* <DEDUP_REMOVED lines=9> */
[----:B------:R-:W-:Y:S01]  /*f3f0*/  F2FP.BF16.F32.PACK_AB R156, R81, R80 ;  /* 0x00000050519c723e */ /* 0x000fe200000010ff */
[----:B------:R3:W-:Y:S01]  /*f400*/  STSM.16.M88.4 [R164], R152 ;  /* 0x00000098a4007844 */ /* 0x0007e20000000200 */
[----:B------:R-:W-:Y:S02]  /*f410*/  F2FP.BF16.F32.PACK_AB R157, R83, R82 ;  /* 0x00000052539d723e */ /* 0x000fe400000010ff */
[----:B-1----:R-:W-:Y:S02]  /*f420*/  F2FP.BF16.F32.PACK_AB R158, R85, R84 ;  /* 0x00000054559e723e */ /* 0x002fe400000010ff */
[----:B------:R-:W-:Y:S02]  /*f430*/  F2FP.BF16.F32.PACK_AB R159, R87, R86 ;  /* 0x00000056579f723e */ /* 0x000fe400000010ff */
[----:B------:R-:W-:Y:S02]  /*f440*/  MOV R168, R168 ;  /* 0x000000a800a87202 */ /* 0x000fe40000000f00 */
[----:B------:R-:W-:Y:S01]  /*f450*/  F2FP.BF16.F32.PACK_AB R4, R89, R88 ;  /* 0x000000585904723e */ /* 0x000fe200000010ff */
[----:B------:R1:W-:Y:S01]  /*f460*/  STSM.16.M88.4 [R166], R156 ;  /* 0x0000009ca6007844 */ /* 0x0003e20000000200 */
[----:B------:R-:W-:-:S02]  /*f470*/  F2FP.BF16.F32.PACK_AB R5, R91, R90 ;  /* 0x0000005a5b05723e */ /* 0x000fc400000010ff */
[----:B------:R-:W-:Y:S02]  /*f480*/  F2FP.BF16.F32.PACK_AB R6, R93, R92 ;  /* 0x0000005c5d06723e */ /* 0x000fe400000010ff */
[----:B------:R-:W-:Y:S02]  /*f490*/  F2FP.BF16.F32.PACK_AB R7, R95, R94 ;  /* 0x0000005e5f07723e */ /* 0x000fe400000010ff */
[----:B------:R-:W-:Y:S02]  /*f4a0*/  MOV R170, R170 ;  /* 0x000000aa00aa7202 */ /* 0x000fe40000000f00 */
[----:B--2---:R-:W-:Y:S01]  /*f4b0*/  F2FP.BF16.F32.PACK_AB R8, R97, R96 ;  /* 0x000000606108723e */ /* 0x004fe200000010ff */
[----:B------:R-:W-:Y:S01]  /*f4c0*/  STSM.16.M88.4 [R168], R4 ;  /* 0x00000004a8007844 */ /* 0x000fe20000000200 */
[----:B------:R-:W-:Y:S02]  /*f4d0*/  F2FP.BF16.F32.PACK_AB R9, R99, R98 ;  /* 0x000000626309723e */ /* 0x000fe400000010ff */
[----:B------:R-:W-:-:S02]  /*f4e0*/  F2FP.BF16.F32.PACK_AB R10, R101, R100 ;  /* 0x00000064650a723e */ /* 0x000fc400000010ff */
[----:B------:R-:W-:Y:S02]  /*f4f0*/  F2FP.BF16.F32.PACK_AB R11, R103, R102 ;  /* 0x00000066670b723e */ /* 0x000fe400000010ff */
[----:B0-----:R-:W-:Y:S02]  /*f500*/  F2FP.BF16.F32.PACK_AB R12, R105, R104 ;  /* 0x00000068690c723e */ /* 0x001fe400000010ff */
[----:B------:R-:W-:Y:S01]  /*f510*/  F2FP.BF16.F32.PACK_AB R13, R107, R106 ;  /* 0x0000006a6b0d723e */ /* 0x000fe200000010ff */
[----:B------:R-:W-:Y:S01]  /*f520*/  STSM.16.M88.4 [R170], R8 ;  /* 0x00000008aa007844 */ /* 0x000fe20000000200 */
[----:B------:R-:W-:Y:S02]  /*f530*/  F2FP.BF16.F32.PACK_AB R14, R109, R108 ;  /* 0x0000006c6d0e723e */ /* 0x000fe400000010ff */
[----:B------:R-:W-:Y:S02]  /*f540*/  F2FP.BF16.F32.PACK_AB R15, R111, R110 ;  /* 0x0000006e6f0f723e */ /* 0x000fe400000010ff */
[----:B---3--:R-:W-:-:S02]  /*f550*/  F2FP.BF16.F32.PACK_AB R152, R113, R112 ;  /* 0x000000707198723e */ /* 0x008fc400000010ff */
[----:B------:R-:W-:Y:S01]  /*f560*/  F2FP.BF16.F32.PACK_AB R153, R115, R114 ;  /* 0x000000727399723e */ /* 0x000fe200000010ff */
[----:B------:R0:W-:Y:S01]  /*f570*/  STSM.16.M88.4 [R17], R12 ;  /* 0x0000000c11007844 */ /* 0x0001e20000000200 */
[----:B------:R-:W-:Y:S02]  /*f580*/  F2FP.BF16.F32.PACK_AB R154, R117, R116 ;  /* 0x00000074759a723e */ /* 0x000fe400000010ff */
[----:B------:R-:W-:Y:S02]  /*f590*/  F2FP.BF16.F32.PACK_AB R155, R119, R118 ;  /* 0x00000076779b723e */ /* 0x000fe400000010ff */
[----:B-1----:R-:W-:Y:S02]  /*f5a0*/  F2FP.BF16.F32.PACK_AB R156, R121, R120 ;  /* 0x00000078799c723e */ /* 0x002fe400000010ff */
[----:B------:R-:W-:Y:S01]  /*f5b0*/  F2FP.BF16.F32.PACK_AB R157, R123, R122 ;  /* 0x0000007a7b9d723e */ /* 0x000fe200000010ff */
[----:B------:R1:W-:Y:S01]  /*f5c0*/  STSM.16.M88.4 [R160], R152 ;  /* 0x00000098a0007844 */ /* 0x0003e20000000200 */
[----:B------:R-:W-:-:S02]  /*f5d0*/  F2FP.BF16.F32.PACK_AB R158, R125, R124 ;  /* 0x0000007c7d9e723e */ /* 0x000fc400000010ff */
[----:B------:R-:W-:Y:S02]  /*f5e0*/  F2FP.BF16.F32.PACK_AB R159, R127, R126 ;  /* 0x0000007e7f9f723e */ /* 0x000fe400000010ff */
[----:B------:R-:W-:Y:S02]  /*f5f0*/  F2FP.BF16.F32.PACK_AB R161, R131, R130 ;  /* 0x0000008283a1723e */ /* 0x000fe400000010ff */
[----:B------:R-:W-:Y:S01]  /*f600*/  F2FP.BF16.F32.PACK_AB R162, R133, R132 ;  /* 0x0000008485a2723e */ /* 0x000fe200000010ff */
[----:B------:R-:W-:Y:S01]  /*f610*/  STSM.16.M88.4 [R3], R156 ;  /* 0x0000009c03007844 */ /* 0x000fe20000000200 */
[----:B------:R-:W-:Y:S01]  /*f620*/  F2FP.BF16.F32.PACK_AB R163, R135, R134 ;  /* 0x0000008687a3723e */ /* 0x000fe200000010ff */
[----:B0-----:R-:W-:Y:S01]  /*f630*/  IMAD.U32 R12, RZ, RZ, UR12 ;  /* 0x0000000cff0c7e24 */ /* 0x001fe2000f8e00ff */
[----:B------:R-:W-:Y:S01]  /*f640*/  F2FP.BF16.F32.PACK_AB R4, R137, R136 ;  /* 0x000000888904723e */ /* 0x000fe200000010ff */
[----:B------:R-:W-:Y:S01]  /*f650*/  IMAD.U32 R13, RZ, RZ, UR13 ;  /* 0x0000000dff0d7e24 */ /* 0x000fe2000f8e00ff */
[----:B------:R-:W-:-:S02]  /*f660*/  F2FP.BF16.F32.PACK_AB R5, R139, R138 ;  /* 0x0000008a8b05723e */ /* 0x000fc400000010ff */
[----:B------:R-:W-:Y:S02]  /*f670*/  F2FP.BF16.F32.PACK_AB R6, R141, R140 ;  /* 0x0000008c8d06723e */ /* 0x000fe400000010ff */
[----:B-1----:R-:W-:Y:S02]  /*f680*/  F2FP.BF16.F32.PACK_AB R160, R129, R128 ;  /* 0x0000008081a0723e */ /* 0x002fe400000010ff */
[----:B------:R-:W-:Y:S02]  /*f690*/  F2FP.BF16.F32.PACK_AB R7, R143, R142 ;  /* 0x0000008e8f07723e */ /* 0x000fe400000010ff */
[----:B------:R-:W-:Y:S01]  /*f6a0*/  MOV R20, R20 ;  /* 0x0000001400147202 */ /* 0x000fe20000000f00 */
[----:B------:R-:W-:Y:S01]  /*f6b0*/  STSM.16.M88.4 [R19], R160 ;  /* 0x000000a013007844 */ /* 0x000fe20000000200 */
[----:B------:R-:W-:Y:S02]  /*f6c0*/  F2FP.BF16.F32.PACK_AB R8, R145, R144 ;  /* 0x000000909108723e */ /* 0x000fe400000010ff */
[----:B------:R-:W-:Y:S01]  /*f6d0*/  F2FP.BF16.F32.PACK_AB R9, R147, R146 ;  /* 0x000000929309723e */ /* 0x000fe200000010ff */
[----:B------:R0:W-:Y:S01]  /*f6e0*/  STSM.16.M88.4 [R22], R4 ;  /* 0x0000000416007844 */ /* 0x0001e20000000200 */
[----:B------:R-:W-:-:S02]  /*f6f0*/  F2FP.BF16.F32.PACK_AB R10, R149, R148 ;  /* 0x00000094950a723e */ /* 0x000fc400000010ff */
[----:B------:R-:W-:Y:S02]  /*f700*/  F2FP.BF16.F32.PACK_AB R11, R151, R150 ;  /* 0x00000096970b723e */ /* 0x000fe400000010ff */
[----:B------:R-:W-:Y:S01]  /*f710*/  ISETP.NE.U32.AND P0, PT, RZ, UR16, PT ;  /* 0x00000010ff007c0c */ /* 0x000fe2000bf05070 */
[----:B------:R-:W-:Y:S01]  /*f720*/  UMOV UR25, 0x9b8 ;  /* 0x000009b800197882 */ /* 0x000fe20000000000 */
[----:B----4-:R-:W-:Y:S01]  /*f730*/  R2UR UR26, R172 ;  /* 0x00000000ac1a72ca */ /* 0x010fe200000e0000 */
[----:B------:R1:W-:Y:S01]  /*f740*/  STSM.16.M88.4 [R20], R8 ;  /* 0x0000000814007844 */ /* 0x0003e20000000200 */
[----:B------:R-:W-:Y:S01]  /*f750*/  BAR.SYNC.DEFER_BLOCKING 0x1, 0x100 ;  /* 0x0044000000007b1d */ /* 0x000fe20000010000 */
[----:B------:R-:W-:-:S13]  /*f760*/  ISETP.NE.AND.EX P0, PT, RZ, UR17, PT, P0 ;  /* 0x00000011ff007c0c */ /* 0x000fda000bf05300 */
[----:B------:R-:W2:Y:S01]  /*f770*/  @P0 LDG.E R12, desc[UR38][R12.64] ;  /* 0x000000260c0c0981 */ /* 0x000ea2000c1e1900 */
[----:B------:R-:W-:Y:S01]  /*f780*/  PLOP3.LUT P4, PT, PT, PT, UP0, 0x80, 0x0 ;  /* 0x000000000000781c */ /* 0x000fe20003f8f008 */
[----:B------:R-:W-:Y:S01]  /*f790*/  @UP0 ULEA.HI.X UR15, UR9, UR15, UR18, 0x2, UP1 ;  /* 0x0000000f090f0291 */ /* 0x000fe200088f1412 */
[----:B0-----:R-:W-:-:S05]  /*f7a0*/  IMAD.U32 R4, RZ, RZ, UR14 ;  /* 0x0000000eff047e24 */ /* 0x001fca000f8e00ff */
[----:B------:R-:W-:-:S06]  /*f7b0*/  IMAD.U32 R5, RZ, RZ, UR15 ;  /* 0x0000000fff057e24 */ /* 0x000fcc000f8e00ff */
[----:B------:R0:W3:Y:S01]  /*f7c0*/  @P4 LDG.E R6, desc[UR38][R4.64] ;  /* 0x0000002604064981 */ /* 0x0000e2000c1e1900 */
[----:B------:R-:W-:Y:S01]  /*f7d0*/  UISETP.NE.AND UP0, UPT, UR20, URZ, UPT ;  /* 0x0000003f1400728c */ /* 0x000fe2000bf05270 */
[----:B------:R-:W-:Y:S01]  /*f7e0*/  VIADD R3, R216, UR28 ;  /* 0x0000001cd8037c36 */ /* 0x000fe20008000000 */
[----:B------:R-:W-:Y:S02]  /*f7f0*/  UISETP.NE.AND UP1, UPT, UR22, 0x1, UPT ;  /* 0x000000011600788c */ /* 0x000fe4000bf25270 */
[----:B------:R-:W-:Y:S02]  /*f800*/  USEL UR4, UR20, UR4, UP0 ;  /* 0x0000000414047287 */ /* 0x000fe40008000000 */
[----:B------:R-:W-:Y:S02]  /*f810*/  UISETP.NE.U32.AND UP0, UPT, UR16, URZ, UPT ;  /* 0x0000003f1000728c */ /* 0x000fe4000bf05070 */
[----:B------:R-:W-:Y:S01]  /*f820*/  UISETP.GT.AND UP2, UPT, UR4, 0x1, UPT ;  /* 0x000000010400788c */ /* 0x000fe2000bf44270 */
[----:B------:R-:W-:Y:S01]  /*f830*/  PLOP3.LUT P1, PT, PT, PT, UP1, 0x80, 0x0 ;  /* 0x000000000000781c */ /* 0x000fe20003f2f018 */
[----:B------:R-:W-:Y:S01]  /*f840*/  UISETP.NE.AND.EX UP0, UPT, UR17, URZ, UPT, UP0 ;  /* 0x0000003f1100728c */ /* 0x000fe2000bf05300 */
[----:B0-----:R-:W-:Y:S01]  /*f850*/  IMAD.MOV.U32 R5, RZ, RZ, R3 ;  /* 0x000000ffff057224 */ /* 0x001fe200078e0003 */
[----:B------:R-:W-:Y:S01]  /*f860*/  USEL UR25, UR25, 0x978, UP2 ;  /* 0x0000097819197887 */ /* 0x000fe20009000000 */
[----:B------:R-:W-:Y:S01]  /*f870*/  UMOV UR4, URZ ;  /* 0x0000003f00047c82 */ /* 0x000fe20008000000 */
[----:B------:R-:W-:Y:S01]  /*f880*/  USEL UR9, UR9, URZ, !UP0 ;  /* 0x0000003f09097287 */ /* 0x000fe2000c000000 */
[----:B------:R-:W-:Y:S01]  /*f890*/  @UP1 ULDC UR27, c[0x0][0xbec] ;  /* 0x0002fb00001b1ab9 */ /* 0x000fe20000000800 */
[----:B------:R-:W-:-:S02]  /*f8a0*/  USEL UR23, UR19, URZ, UP2 ;  /* 0x0000003f13177287 */ /* 0x000fc40009000000 */
[----:B------:R-:W-:-:S04]  /*f8b0*/  USEL UR24, UR18, URZ, !UP0 ;  /* 0x0000003f12187287 */ /* 0x000fc8000c000000 */
[----:B------:R-:W-:Y:S01]  /*f8c0*/  @P1 IMAD.HI.U32 R4, R3, UR27, RZ ;  /* 0x0000001b03041c27 */ /* 0x000fe2000f8e00ff */
[----:B------:R-:W-:Y:S01]  /*f8d0*/  @UP1 ULDC UR30, c[0x0][0xbf0] ;  /* 0x0002fc00001e1ab9 */ /* 0x000fe20000000800 */
[----:B------:R-:W-:Y:S01]  /*f8e0*/  ULDC.64 UR18, c[0x0][UR25+0x220] ;  /* 0x0000880019127abb */ /* 0x000fe20008000a00 */
[----:B------:R-:W-:Y:S01]  /*f8f0*/  ULDC.64 UR16, c[0x0][UR25+0x218] ;  /* 0x0000860019107abb */ /* 0x000fe20008000a00 */
[----:B------:R-:W-:Y:S01]  /*f900*/  UIMAD UR19, UR19, UR9, URZ ;  /* 0x00000009131372a4 */ /* 0x000fe2000f8e023f */
[----:B------:R-:W-:Y:S01]  /*f910*/  @P1 SHF.R.U32.HI R5, RZ, UR30, R4 ;  /* 0x0000001eff051c19 */ /* 0x000fe20008011604 */
[----:B------:R-:W-:Y:S01]  /*f920*/  ULDC.64 UR20, c[0x0][UR25+0x228] ;  /* 0x00008a0019147abb */ /* 0x000fe20008000a00 */
[----:B------:R-:W-:Y:S02]  /*f930*/  UIMAD.WIDE.U32 UR14, UR16, UR26, URZ ;  /* 0x0000001a100e72a5 */ /* 0x000fe4000f8e003f */
[----:B------:R-:W-:Y:S01]  /*f940*/  UIMAD UR26, UR17, UR26, URZ ;  /* 0x0000001a111a72a4 */ /* 0x000fe2000f8e023f */
[----:B------:R-:W-:Y:S01]  /*f950*/  IMAD.MOV R4, RZ, RZ, -R5 ;  /* 0x000000ffff047224 */ /* 0x000fe200078e0a05 */
[----:B------:R-:W-:-:S02]  /*f960*/  UIMAD.WIDE.U32 UR28, UR20, UR23, URZ ;  /* 0x00000017141c72a5 */ /* 0x000fc4000f8e003f */
[----:B------:R-:W-:Y:S01]  /*f970*/  UIMAD.WIDE.U32 UR16, UR18, UR9, URZ ;  /* 0x00000009121072a5 */ /* 0x000fe2000f8e003f */
[----:B------:R-:W-:Y:S01]  /*f980*/  IMAD R7, R4, UR22, R3 ;  /* 0x0000001604077c24 */ /* 0x000fe2000f8e0203 */
[----:B------:R-:W-:Y:S02]  /*f990*/  UIMAD UR20, UR21, UR23, URZ ;  /* 0x00000017151472a4 */ /* 0x000fe4000f8e023f */
[----:B------:R-:W-:Y:S01]  /*f9a0*/  UIMAD UR19, UR18, UR24, UR19 ;  /* 0x00000018121372a4 */ /* 0x000fe2000f8e0213 */
[----:B-1----:R-:W-:Y:S01]  /*f9b0*/  IMAD.U32 R8, RZ, RZ, UR28 ;  /* 0x0000001cff087e24 */ /* 0x002fe2000f8e00ff */
[----:B------:R-:W-:Y:S02]  /*f9c0*/  UIADD3 UR20, UR29, UR20, URZ ;  /* 0x000000141d147290 */ /* 0x000fe4000fffe03f */
[----:B------:R-:W-:Y:S02]  /*f9d0*/  UIADD3 UR19, UR17, UR19, URZ ;  /* 0x0000001311137290 */ /* 0x000fe4000fffe03f */
[----:B------:R-:W-:-:S02]  /*f9e0*/  UIADD3 UR26, UR15, UR26, URZ ;  /* 0x0000001a0f1a7290 */ /* 0x000fc4000fffe03f */
[----:B------:R-:W-:Y:S01]  /*f9f0*/  IMAD.U32 R10, RZ, RZ, UR20 ;  /* 0x00000014ff0a7e24 */ /* 0x000fe2000f8e00ff */
[----:B--2---:R-:W-:-:S13]  /*fa00*/  @P0 R2UR UR4, R12 ;  /* 0x000000000c0402ca */ /* 0x004fda00000e0000 */
        /* <DEDUP_REMOVED lines=15> */
[----:B---3--:R-:W-:Y:S02]  /*fb00*/  @P4 R2UR UR14, R6 ;  /* 0x00000000060e42ca */ /* 0x008fe400000e0000 */
[----:B------:R-:W-:Y:S01]  /*fb10*/  IMAD.IADD R5, R5, 0x1, R9 ;  /* 0x0000000105057824 */ /* 0x000fe200078e0209 */
[----:B------:R-:W-:-:S04]  /*fb20*/  LEA R9, P2, R4, UR18, 0x2 ;  /* 0x0000001204097c11 */ /* 0x000fc8000f8410ff */
[----:B------:R-:W-:Y:S01]  /*fb30*/  LEA.HI.X R10, R4, UR19, R5, 0x2, P2 ;  /* 0x00000013040a7c11 */ /* 0x000fe200090f1405 */
[----:B------:R-:W-:Y:S08]  /*fb40*/  @P4 BRA `(.L_x_2418) ;  /* 0x0000000000284947 */ /* 0x000ff00003800000 */
        /* <DEDUP_REMOVED lines=10> */
.L_x_2418:
[----:B------:R-:W2:Y:S04]  /*fbf0*/  LDL R11, [R1+0x3c] ;  /* 0x00003c00010b7983 */ /* 0x000ea80000100800 */
[----:B------:R-:W3:Y:S01]  /*fc00*/  LDL R8, [R1+0x38] ;  /* 0x0000380001087983 */ /* 0x000ee20000100800 */
[----:B------:R-:W-:Y:S01]  /*fc10*/  R2UR UR12, R215 ;  /* 0x00000000d70c72ca */ /* 0x000fe200000e0000 */
[----:B------:R-:W-:Y:S01]  /*fc20*/  UIMAD UR16, UR14, UR22, URZ ;  /* 0x000000160e1072a4 */ /* 0x000fe2000f8e023f */
[----:B------:R-:W-:Y:S01]  /*fc30*/  PLOP3.LUT P3, PT, PT, PT, UP2, 0x80, 0x0 ;  /* 0x000000000000781c */ /* 0x000fe20003f6f028 */
        /* <DEDUP_REMOVED lines=40> */
[----:B------:R-:W-:Y:S01]  /*fec0*/  UIMAD UR12, UR17, UR14, URZ ;  /* 0x0000000e110c72a4 */ /* 0x000fe2000f8e023f */
[----:B------:R-:W-:Y:S01]  /*fed0*/  LOP3.LUT R48, R49, 0x380, RZ, 0xc0, !PT ;  /* 0x0000038031307812 */ /* 0x000fe200078ec0ff */
[----:B------:R-:W-:Y:S01]  /*fee0*/  UIMAD.WIDE.U32 UR10, UR4, UR14, URZ ;  /* 0x0000000e040a72a5 */ /* 0x000fe2000f8e003f */
        /* <DEDUP_REMOVED lines=8> */
[----:B------:R-:W-:Y:S01]  /*ff70*/  UIMAD UR12, UR4, UR15, UR12 ;  /* 0x0000000f040c72a4 */ /* 0x000fe2000f8e020c */
[C---:B------:R-:W-:Y:S01]  /*ff80*/  IADD3 R41, P4, R2.reuse, 0x7000, RZ ;  /* 0x0000700002297810 */ /* 0x040fe20007f9e0ff */
[----:B------:R-:W-:Y:S01]  /*ff90*/  @UP1 ULDC UR14, c[0x0][0xbec] ;  /* 0x0002fb00000e1ab9 */ /* 0x000fe20000000800 */
        /* <DEDUP_REMOVED lines=11> */
[----:B------:R-:W-:Y:S01]  /*10050*/  IMAD.X R49, RZ, RZ, R3, P2 ;  /* 0x000000ffff317224 */ /* 0x000fe200010e0603 */
[----:B------:R-:W-:-:S02]  /*10060*/  IADD3 R5, P2, R2, 0xf000, RZ ;  /* 0x0000f00002057810 */ /* 0x000fc40007f5e0ff */
[----:B------:R-:W-:Y:S02]  /*10070*/  SHF.R.U64 R28, R28, 0x3, RZ ;  /* 0x000000031c1c7819 */ /* 0x000fe400000012ff */
[----:B------:R-:W-:Y:S02]  /*10080*/  SHF.R.U64 R32, R32, 0x3, RZ ;  /* 0x0000000320207819 */ /* 0x000fe400000012ff */
[----:B------:R-:W-:Y:S01]  /*10090*/  SHF.R.U64 R7, R7, 0x3, RZ ;  /* 0x0000000307077819 */ /* 0x000fe200000012ff */
[----:B------:R-:W-:Y:S01]  /*100a0*/  UIADD3 UR11, UR11, UR12, URZ ;  /* 0x0000000c0b0b7290 */ /* 0x000fe2000fffe03f */
[----:B------:R-:W-:Y:S01]  /*100b0*/  SHF.R.U64 R36, R36, 0x3, RZ ;  /* 0x0000000324247819 */ /* 0x000fe200000012ff */
[----:B------:R-:W-:Y:S01]  /*100c0*/  USHF.R.S32.HI UR4, URZ, 0x1f, UR9 ;  /* 0x0000001f3f047899 */ /* 0x000fe20008011409 */
[----:B------:R-:W-:Y:S01]  /*100d0*/  SHF.R.U64 R40, R40, 0x3, RZ ;  /* 0x0000000328287819 */ /* 0x000fe200000012ff */
[----:B------:R-:W-:Y:S01]  /*100e0*/  ULDC.64 UR12, c[0x0][0xae8] ;  /* 0x0002ba00000c7ab9 */ /* 0x000fe20000000a00 */
[----:B------:R-:W-:Y:S01]  /*100f0*/  SHF.R.U64 R44, R44, 0x3, RZ ;  /* 0x000000032c2c7819 */ /* 0x000fe200000012ff */
[--C-:B------:R-:W-:Y:S01]  /*10100*/  IMAD.X R73, RZ, RZ, R3.reuse, P2 ;  /* 0x000000ffff497224 */ /* 0x100fe200010e0603 */
[----:B------:R-:W-:Y:S01]  /*10110*/  LOP3.LUT R4, R5, 0x380, RZ, 0xc0, !PT ;  /* 0x0000038005047812 */ /* 0x000fe200078ec0ff */
[----:B------:R-:W5:Y:S01]  /*10120*/  LD.E.128 R48, desc[UR38][R48.64] ;  /* 0x0000002630307980 */ /* 0x000f62000c101d00 */
        /* <DEDUP_REMOVED lines=11> */
[----:B------:R-:W-:Y:S01]  /*101e0*/  UIMAD.WIDE.U32 UR10, UR19, UR12, UR10 ;  /* 0x0000000c130a72a5 */ /* 0x000fe2000f8e000a */
[C---:B------:R-:W-:Y:S01]  /*101f0*/  IADD3 R57, P6, R2.reuse, 0xb000, RZ ;  /* 0x0000b00002397810 */ /* 0x040fe20007fde0ff */
[----:B------:R-:W5:Y:S01]  /*10200*/  LD.E.128 R28, desc[UR38][R28.64] ;  /* 0x000000261c1c7980 */ /* 0x000f62000c101d00 */
[----:B------:R-:W-:-:S02]  /*10210*/  IADD3 R61, P5, R2, 0xc000, RZ ;  /* 0x0000c000023d7810 */ /* 0x000fc40007fbe0ff */
[C---:B------:R-:W-:Y:S01]  /*10220*/  IADD3 R65, P4, R2.reuse, 0xd000, RZ ;  /* 0x0000d00002417810 */ /* 0x040fe20007f9e0ff */
[----:B------:R-:W5:Y:S01]  /*10230*/  LD.E.128 R32, desc[UR38][R32.64] ;  /* 0x0000002620207980 */ /* 0x000f62000c101d00 */
[----:B------:R-:W-:Y:S02]  /*10240*/  IADD3 R69, P3, R2, 0xe000, RZ ;  /* 0x0000e00002457810 */ /* 0x000fe40007f7e0ff */
[----:B------:R-:W-:Y:S01]  /*10250*/  SHF.R.U64 R4, R4, 0x3, RZ ;  /* 0x0000000304047819 */ /* 0x000fe200000012ff */
[----:B------:R-:W5:Y:S01]  /*10260*/  LD.E.128 R36, desc[UR38][R36.64] ;  /* 0x0000002624247980 */ /* 0x000f62000c101d00 */
[----:B------:R-:W-:Y:S02]  /*10270*/  LOP3.LUT R2, R7, R2, RZ, 0x3c, !PT ;  /* 0x0000000207027212 */ /* 0x000fe400078e3cff */
[----:B------:R-:W-:Y:S01]  /*10280*/  LOP3.LUT R72, R4, R5, RZ, 0x3c, !PT ;  /* 0x0000000504487212 */ /* 0x000fe200078e3cff */
[----:B------:R-:W-:Y:S01]  /*10290*/  UIMAD UR11, UR19, UR13, UR11 ;  /* 0x0000000d130b72a4 */ /* 0x000fe2000f8e020b */
[----:B------:R-:W-:Y:S01]  /*102a0*/  LOP3.LUT R52, R53, 0x380, RZ, 0xc0, !PT ;  /* 0x0000038035347812 */ /* 0x000fe200078ec0ff */
[----:B------:R0:W5:Y:S01]  /*102b0*/  LD.E.128 R4, desc[UR38][R2.64] ;  /* 0x0000002602047980 */ /* 0x000162000c101d00 */
[----:B------:R-:W-:Y:S01]  /*102c0*/  ULDC.64 UR12, c[0x0][0xaf0] ;  /* 0x0002bc00000c7ab9 */ /* 0x000fe20000000a00 */
[----:B------:R-:W-:Y:S01]  /*102d0*/  LOP3.LUT R56, R57, 0x380, RZ, 0xc0, !PT ;  /* 0x0000038039387812 */ /* 0x000fe200078ec0ff */
[----:B------:R-:W-:Y:S01]  /*102e0*/  UIMAD UR4, UR4, UR12, URZ ;  /* 0x0000000c040472a4 */ /* 0x000fe2000f8e023f */
[----:B------:R-:W-:Y:S01]  /*102f0*/  LOP3.LUT R60, R61, 0x380, RZ, 0xc0, !PT ;  /* 0x000003803d3c7812 */ /* 0x000fe200078ec0ff */
[----:B------:R-:W5:Y:S01]  /*10300*/  LD.E.128 R40, desc[UR38][R40.64] ;  /* 0x0000002628287980 */ /* 0x000f62000c101d00 */
[----:B------:R-:W-:-:S02]  /*10310*/  LOP3.LUT R64, R65, 0x380, RZ, 0xc0, !PT ;  /* 0x0000038041407812 */ /* 0x000fc400078ec0ff */
[----:B------:R-:W-:Y:S01]  /*10320*/  LOP3.LUT R68, R69, 0x380, RZ, 0xc0, !PT ;  /* 0x0000038045447812 */ /* 0x000fe200078ec0ff */
[----:B------:R-:W5:Y:S01]  /*10330*/  LD.E.128 R44, desc[UR38][R44.64] ;  /* 0x000000262c2c7980 */ /* 0x000f62000c101d00 */
[----:B0-----:R-:W-:Y:S01]  /*10340*/  IMAD R2, R20, 0x20, R17 ;  /* 0x0000002014027824 */ /* 0x001fe200078e0211 */
[----:B------:R-:W-:Y:S01]  /*10350*/  UIMAD UR4, UR9, UR13, UR4 ;  /* 0x0000000d090472a4 */ /* 0x000fe2000f8e0204 */
[----:B------:R-:W-:Y:S01]  /*10360*/  SHF.R.U64 R52, R52, 0x3, RZ ;  /* 0x0000000334347819 */ /* 0x000fe200000012ff */
[----:B------:R-:W5:Y:S01]  /*10370*/  LD.E.128 R72, desc[UR38][R72.64] ;  /* 0x0000002648487980 */ /* 0x000f62000c101d00 */
[----:B------:R-:W-:Y:S01]  /*10380*/  VIADD R22, R2, UR18 ;  /* 0x0000001202167c36 */ /* 0x000fe20008000000 */
[----:B------:R-:W-:Y:S01]  /*10390*/  UIMAD.WIDE.U32 UR10, UR9, UR12, UR10 ;  /* 0x0000000c090a72a5 */ /* 0x000fe2000f8e000a */
[----:B------:R-:W-:Y:S02]  /*103a0*/  SHF.R.U64 R56, R56, 0x3, RZ ;  /* 0x0000000338387819 */ /* 0x000fe400000012ff */
[----:B------:R-:W-:Y:S01]  /*103b0*/  @P1 IMAD.HI.U32 R2, R22, UR14, RZ ;  /* 0x0000000e16021c27 */ /* 0x000fe2000f8e00ff */
[----:B------:R-:W-:Y:S01]  /*103c0*/  @UP1 ULDC UR9, c[0x0][0xbf0] ;  /* 0x0002fc0000091ab9 */ /* 0x000fe20000000800 */
[----:B------:R-:W-:-:S02]  /*103d0*/  SHF.R.U64 R60, R60, 0x3, RZ ;  /* 0x000000033c3c7819 */ /* 0x000fc400000012ff */
[----:B------:R-:W-:Y:S01]  /*103e0*/  IMAD.MOV.U32 R19, RZ, RZ, R22 ;  /* 0x000000ffff137224 */ /* 0x000fe200078e0016 */
[----:B------:R-:W-:Y:S02]  /*103f0*/  SHF.R.U64 R64, R64, 0x3, RZ ;  /* 0x0000000340407819 */ /* 0x000fe400000012ff */
[----:B------:R-:W-:Y:S02]  /*10400*/  SHF.R.U64 R68, R68, 0x3, RZ ;  /* 0x0000000344447819 */ /* 0x000fe400000012ff */
[----:B------:R-:W-:Y:S01]  /*10410*/  @P1 SHF.R.U32.HI R19, RZ, UR9, R2 ;  /* 0x00000009ff131c19 */ /* 0x000fe20008011602 */
[----:B------:R-:W-:Y:S01]  /*10420*/  UIADD3 UR4, UR11, UR4, URZ ;  /* 0x000000040b047290 */ /* 0x000fe2000fffe03f */
        /* <DEDUP_REMOVED lines=10> */
[--C-:B------:R-:W-:Y:S01]  /*104d0*/  SHF.R.S32.HI R20, RZ, 0x1f, R19.reuse ;  /* 0x0000001fff147819 */ /* 0x100fe20000011413 */
[----:B------:R-:W-:Y:S01]  /*104e0*/  IMAD.MOV R21, RZ, RZ, -R19 ;  /* 0x000000ffff157224 */ /* 0x000fe200078e0a13 */
[----:B------:R-:W5:Y:S01]  /*104f0*/  LD.E.128 R52, desc[UR38][R52.64] ;  /* 0x0000002634347980 */ /* 0x000f62000c101d00 */
[----:B------:R-:W-:-:S02]  /*10500*/  IMAD.U32 R2, RZ, RZ, UR10 ;  /* 0x0000000aff027e24 */ /* 0x000fc4000f8e00ff */
[----:B------:R-:W-:Y:S01]  /*10510*/  IMAD.U32 R3, RZ, RZ, UR11 ;  /* 0x0000000bff037e24 */ /* 0x000fe2000f8e00ff */
[----:B------:R-:W-:Y:S01]  /*10520*/  ULDC.64 UR10, c[0x0][0xae0] ;  /* 0x0002b800000a7ab9 */ /* 0x000fe20000000a00 */
[----:B------:R-:W-:Y:S01]  /*10530*/  IMAD.U32 R3, RZ, RZ, UR4 ;  /* 0x00000004ff037e24 */ /* 0x000fe2000f8e00ff */
[----:B------:R-:W5:Y:S01]  /*10540*/  LD.E.128 R56, desc[UR38][R56.64] ;  /* 0x0000002638387980 */ /* 0x000f62000c101d00 */
[----:B------:R-:W-:Y:S02]  /*10550*/  IMAD R20, R20, UR10, RZ ;  /* 0x0000000a14147c24 */ /* 0x000fe4000f8e02ff */
[----:B------:R-:W-:Y:S01]  /*10560*/  IMAD R21, R21, UR22, R22 ;  /* 0x0000001615157c24 */ /* 0x000fe2000f8e0216 */
[----:B------:R-:W5:Y:S01]  /*10570*/  LD.E.128 R60, desc[UR38][R60.64] ;  /* 0x000000263c3c7980 */ /* 0x000f62000c101d00 */
[----:B------:R-:W-:-:S03]  /*10580*/  IMAD.WIDE.U32 R2, R19, UR10, R2 ;  /* 0x0000000a13027c25 */ /* 0x000fc6000f8e0002 */
[----:B------:R-:W5:Y:S01]  /*10590*/  LD.E.128 R64, desc[UR38][R64.64] ;  /* 0x0000002640407980 */ /* 0x000f62000c101d00 */
[----:B------:R-:W-:Y:S01]  /*105a0*/  IMAD R77, R19, UR11, R20 ;  /* 0x0000000b134d7c24 */ /* 0x000fe2000f8e0214 */
[----:B------:R-:W-:Y:S01]  /*105b0*/  SHF.R.S32.HI R19, RZ, 0x1f, R21 ;  /* 0x0000001fff137819 */ /* 0x000fe20000011415 */
[----:B------:R-:W-:Y:S01]  /*105c0*/  ULDC.64 UR10, c[0x0][0xad8] ;  /* 0x0002b600000a7ab9 */ /* 0x000fe20000000a00 */
[----:B------:R-:W5:Y:S01]  /*105d0*/  LD.E.128 R68, desc[UR38][R68.64] ;  /* 0x0000002644447980 */ /* 0x000f62000c101d00 */
[----:B------:R-:W-:Y:S02]  /*105e0*/  IMAD.IADD R3, R3, 0x1, R77 ;  /* 0x0000000103037824 */ /* 0x000fe400078e024d */
[----:B------:R-:W-:Y:S01]  /*105f0*/  IMAD R20, R19, UR10, RZ ;  /* 0x0000000a13147c24 */ /* 0x000fe2000f8e02ff */
[----:B------:R-:W-:Y:S01]  /*10600*/  @!PT LDS RZ, [RZ] ;  /* 0x00000000fffff984 */ /* 0x000fe20000000800 */
[----:B------:R-:W-:Y:S01]  /*10610*/  @!PT LDS RZ, [RZ] ;  /* 0x00000000fffff984 */ /* 0x000fe20000000800 */
[----:B------:R-:W-:Y:S01]  /*10620*/  @!PT LDS RZ, [RZ] ;  /* 0x00000000fffff984 */ /* 0x000fe20000000800 */
[----:B------:R-:W-:Y:S01]  /*10630*/  @!PT LDS RZ, [RZ] ;  /* 0x00000000fffff984 */ /* 0x000fe20000000800 */
[----:B------:R0:W-:Y:S06]  /*10640*/  MEMBAR.ALL.CTA ;  /* 0x0000000000007992 */ /* 0x0001ec0000008000 */
[----:B0-----:R-:W0:Y:S01]  /*10650*/  FENCE.VIEW.ASYNC.S ;  /* 0x00000000000073c6 */ /* 0x001e220000000000 */
[----:B------:R-:W-:-:S02]  /*10660*/  VIADD R22, R17, UR18 ;  /* 0x0000001211167c36 */ /* 0x000fc40008000000 */
[C---:B------:R-:W-:Y:S02]  /*10670*/  IMAD R17, R21.reuse, UR11, R20 ;  /* 0x0000000b15117c24 */ /* 0x040fe4000f8e0214 */
[----:B------:R-:W-:Y:S01]  /*10680*/  IMAD.WIDE.U32 R2, R21, UR10, R2 ;  /* 0x0000000a15027c25 */ /* 0x000fe2000f8e0002 */
[----:B------:R-:W-:-:S03]  /*10690*/  ULDC.64 UR10, c[0x0][0xa80] ;  /* 0x0002a000000a7ab9 */ /* 0x000fc60000000a00 */
[----:B------:R-:W-:Y:S02]  /*106a0*/  VIADD R19, R22, 0x20 ;  /* 0x0000002016137836 */ /* 0x000fe40000000000 */
[----:B------:R-:W-:Y:S01]  /*106b0*/  IMAD.IADD R3, R3, 0x1, R17 ;  /* 0x0000000103037824 */ /* 0x000fe200078e0211 */
[C---:B------:R-:W-:Y:S01]  /*106c0*/  LEA R17, P2, R2.reuse, UR10, 0x1 ;  /* 0x0000000a02117c11 */ /* 0x040fe2000f8408ff */
[----:B------:R-:W-:Y:S01]  /*106d0*/  UIADD3 UR8, UR8, 0x38820, URZ ;  /* 0x0003882008087890 */ /* 0x000fe2000fffe03f */
[----:B------:R-:W-:Y:S02]  /*106e0*/  ISETP.GE.AND P1, PT, R19, UR16, PT ;  /* 0x0000001013007c0c */ /* 0x000fe4000bf26270 */
[----:B------:R-:W-:Y:S02]  /*106f0*/  LEA.HI.X R19, R2, UR11, R3, 0x1, P2 ;  /* 0x0000000b02137c11 */ /* 0x000fe400090f0c03 */
[C---:B------:R-:W-:Y:S01]  /*10700*/  ISETP.GE.AND P2, PT, R22.reuse, UR16, PT ;  /* 0x0000001016007c0c */ /* 0x040fe2000bf46270 */
[----:B------:R-:W-:Y:S01]  /*10710*/  UPRMT UR8, URZ, 0x654, UR8 ;  /* 0x000006543f087896 */ /* 0x000fe20008000008 */
[----:B------:R-:W-:-:S02]  /*10720*/  VIADD R20, R22, 0x40 ;  /* 0x0000004016147836 */ /* 0x000fc40000000000 */
[C---:B------:R-:W-:Y:S02]  /*10730*/  VIADD R80, R0.reuse, 0x40 ;  /* 0x0000004000507836 */ /* 0x040fe40000000000 */
[C---:B------:R-:W-:Y:S02]  /*10740*/  VIADD R84, R0.reuse, 0x80 ;  /* 0x0000008000547836 */ /* 0x040fe40000000000 */
[----:B------:R-:W-:Y:S01]  /*10750*/  VIADD R86, R0, 0xc0 ;  /* 0x000000c000567836 */ /* 0x000fe20000000000 */
[----:B0-----:R0:W1:Y:S01]  /*10760*/  SHFL.IDX PT, R81, R17, RZ, 0x181f ;  /* 0x00181fff11517589 */ /* 0x00106200000e0000 */
[----:B------:R-:W-:Y:S01]  /*10770*/  SYNCS.ARRIVE.TRANS64.RED.A1T0 RZ, [UR8], RZ ;  /* 0x000000ffffff79a7 */ /* 0x000fe20008100408 */
[----:B------:R-:W-:Y:S02]  /*10780*/  BSSY B1, `(.L_x_2420) ;  /* 0x0000019000017945 */ /* 0x000fe40003800000 */
[----:B------:R0:W2:Y:S01]  /*10790*/  SHFL.IDX PT, R79, R19, RZ, 0x181f ;  /* 0x00181fff134f7589 */ /* 0x0000a200000e0000 */
[----:B------:R-:W-:-:S02]  /*107a0*/  ISETP.GE.AND P0, PT, R20, UR16, PT ;  /* 0x0000001014007c0c */ /* 0x000fc4000bf06270 */
[----:B------:R-:W-:Y:S02]  /*107b0*/  SHF.R.S32.HI R87, RZ, 0x1f, R0 ;  /* 0x0000001fff577819 */ /* 0x000fe40000011400 */
        /* <DEDUP_REMOVED lines=21> */
.L_x_2421:
[----:B------:R-:W-:Y:S05]  /*10910*/  BSYNC B1 ;  /* 0x0000000000017941 */ /* 0x000fea0003800000 */
.L_x_2420:
        /* <DEDUP_REMOVED lines=21> */
.L_x_2423:
[----:B------:R-:W-:Y:S05]  /*10a70*/  BSYNC B1 ;  /* 0x0000000000017941 */ /* 0x000fea0003800000 */
.L_x_2422:
        /* <DEDUP_REMOVED lines=21> */
.L_x_2425:
[----:B------:R-:W-:Y:S05]  /*10bd0*/  BSYNC B1 ;  /* 0x0000000000017941 */ /* 0x000fea0003800000 */
.L_x_2424:
[----:B0-----:R-:W-:Y:S01]  /*10be0*/  VIADD R2, R22, 0x60 ;  /* 0x0000006016027836 */ /* 0x001fe20000000000 */
[----:B---3--:R-:W0:Y:S04]  /*10bf0*/  SHFL.IDX PT, R19, R19, 0x3, 0x181f ;  /* 0x00781f0013137f89 */ /* 0x008e2800000e0000 */
[----:B------:R-:W-:Y:S01]  /*10c00*/  ISETP.GE.AND P0, PT, R2, UR16, PT ;  /* 0x0000001002007c0c */ /* 0x000fe2000bf06270 */
[----:B------:R-:W3:-:S12]  /*10c10*/  SHFL.IDX PT, R17, R17, 0x3, 0x181f ;  /* 0x00781f0011117f89 */ /* 0x000ed800000e0000 */
        /* <DEDUP_REMOVED lines=20> */
.L_x_2419:
        /* <DEDUP_REMOVED lines=25> */
[----:B------:R-:W-:Y:S01]  /*10ef0*/  VIADD R172, R23, 0x60 ;  /* 0x0000006017ac7836 */ /* 0x000fe20000000000 */
[----:B------:R-:W-:Y:S01]  /*10f00*/  ULDC.64 UR12, c[0x0][0xb48] ;  /* 0x0002d200000c7ab9 */ /* 0x000fe20000000a00 */
[----:B------:R-:W-:Y:S01]  /*10f10*/  @UP1 ULDC UR9, c[0x0][0xbec] ;  /* 0x0002fb0000091ab9 */ /* 0x000fe20000000800 */
[----:B------:R-:W-:Y:S01]  /*10f20*/  UIADD3 UR11, UR11, UR4, URZ ;  /* 0x000000040b0b7290 */ /* 0x000fe2000fffe03f */
[----:B------:R-:W-:Y:S01]  /*10f30*/  @P1 IMAD.HI.U32 R0, R3, UR9, RZ ;  /* 0x0000000903001c27 */ /* 0x000fe2000f8e00ff */
[----:B------:R-:W-:Y:S01]  /*10f40*/  UPRMT UR8, URZ, 0x654, UR8 ;  /* 0x000006543f087896 */ /* 0x000fe20008000008 */
[----:B------:R-:W-:Y:S01]  /*10f50*/  BSSY B1, `(.L_x_2427) ;  /* 0x00000df000017945 */ /* 0x000fe20003800000 */
[----:B------:R-:W-:Y:S01]  /*10f60*/  @UP1 ULDC UR4, c[0x0][0xbf0] ;  /* 0x0002fc0000041ab9 */ /* 0x000fe20000000800 */
[----:B------:R-:W-:Y:S01]  /*10f70*/  UIMAD.WIDE.U32 UR10, UR16, UR12, UR10 ;  /* 0x0000000c100a72a5 */ /* 0x000fe2000f8e000a */
[----:B------:R-:W-:Y:S01]  /*10f80*/  @P1 SHF.R.U32.HI R5, RZ, UR4, R0 ;  /* 0x00000004ff051c19 */ /* 0x000fe20008011600 */
[C---:B------:R-:W-:Y:S01]  /*10f90*/  VIADD R174, R23.reuse, 0x58 ;  /* 0x0000005817ae7836 */ /* 0x040fe20000000000 */
[----:B------:R-:W-:Y:S01]  /*10fa0*/  SHF.R.S32.HI R20, RZ, 0x1f, R222 ;  /* 0x0000001fff147819 */ /* 0x000fe200000114de */
[----:B------:R-:W-:Y:S01]  /*10fb0*/  UIMAD UR4, UR16, UR13, UR11 ;  /* 0x0000000d100472a4 */ /* 0x000fe2000f8e020b */
[--C-:B------:R-:W-:Y:S01]  /*10fc0*/  SHF.R.S32.HI R0, RZ, 0x1f, R5.reuse ;  /* 0x0000001fff007819 */ /* 0x100fe20000011405 */
[----:B------:R-:W-:Y:S01]  /*10fd0*/  IMAD.MOV R2, RZ, RZ, -R5 ;  /* 0x000000ffff027224 */ /* 0x000fe200078e0a05 */
[----:B------:R-:W-:Y:S01]  /*10fe0*/  ULDC.64 UR12, c[0x0][0xb30] ;  /* 0x0002cc00000c7ab9 */ /* 0x000fe20000000a00 */
[----:B------:R-:W-:Y:S01]  /*10ff0*/  VIADD R176, R23, 0x50 ;  /* 0x0000005017b07836 */ /* 0x000fe20000000000 */
[----:B------:R-:W-:Y:S01]  /*11000*/  SYNCS.ARRIVE.TRANS64.RED.A1T0 RZ, [UR8], RZ ;  /* 0x000000ffffff79a7 */ /* 0x000fe20008100408 */
        /* <DEDUP_REMOVED lines=32> */
[C---:B------:R-:W-:Y:S01]  /*11210*/  VIADD R184, R23.reuse, 0x30 ;  /* 0x0000003017b87836 */ /* 0x040fe20000000000 */
[----:B------:R-:W-:Y:S01]  /*11220*/  SHF.R.S32.HI R170, RZ, 0x1f, R170 ;  /* 0x0000001fffaa7819 */ /* 0x000fe200000114aa */
[C---:B------:R-:W-:Y:S01]  /*11230*/  VIADD R186, R23.reuse, 0x28 ;  /* 0x0000002817ba7836 */ /* 0x040fe20000000000 */
        /* <DEDUP_REMOVED lines=36> */
[----:B------:R-:W-:Y:S01]  /*11480*/  VIADD R193, R23, 0x8 ;  /* 0x0000000817c17836 */ /* 0x000fe20000000000 */
[----:B012---:R-:W-:Y:S06]  /*11490*/  @P2 BRA `(.L_x_2428) ;  /* 0x0000000800282947 */ /* 0x007fec0003800000 */
[----:B------:R-:W-:Y:S01]  /*114a0*/  ULDC UR4, c[0x0][0xac8] ;  /* 0x0002b20000047ab9 */ /* 0x000fe20000000800 */
[----:B------:R-:W-:Y:S01]  /*114b0*/  SHF.R.S32.HI R9, RZ, 0x1f, R219 ;  /* 0x0000001fff097819 */ /* 0x000fe200000114db */
        /* <DEDUP_REMOVED lines=14> */
[----:B0-----:R-:W-:Y:S01]  /*115a0*/  @!P3 LEA R4, P6, R191, R2, 0x2 ;  /* 0x00000002bf04b211 */ /* 0x001fe200078c10ff */
[----:B------:R-:W-:-:S03]  /*115b0*/  VIADD R25, R23, 0xe0 ;  /* 0x000000e017197836 */ /* 0x000fc60000000000 */
        /* <DEDUP_REMOVED lines=55> */
[----:B0-----:R-:W-:-:S04]  /*11930*/  @!P4 LEA R4, P6, R163, R2, 0x2 ;  /* 0x00000002a304c211 */ /* 0x001fc800078c10ff */
[----:B------:R-:W-:Y:S02]  /*11940*/  @!P4 LEA.HI.X R5, R163, R3, R164, 0x2, P6 ;  /* 0x00000003a305c211 */ /* 0x000fe400030f14a4 */
[----:B-1----:R-:W-:-:S03]  /*11950*/  @!P1 LEA R6, P5, R161, R2, 0x2 ;  /* 0x00000002a1069211 */ /* 0x002fc600078a10ff */
[----:B------:R0:W-:Y:S01]  /*11960*/  @!P4 ST.E.64 desc[UR38][R4.64], R88 ;  /* 0x000000580400c985 */ /* 0x0001e2000c101b26 */
[----:B------:R-:W-:Y:S02]  /*11970*/  ISETP.GE.AND P4, PT, R155, UR4, PT ;  /* 0x000000049b007c0c */ /* 0x000fe4000bf86270 */
[----:B------:R-:W-:Y:S02]  /*11980*/  @!P1 LEA.HI.X R7, R161, R3, R162, 0x2, P5 ;  /* 0x00000003a1079211 */ /* 0x000fe400028f14a2 */
[----:B------:R-:W-:-:S03]  /*11990*/  @!P2 LEA R10, P5, R157, R2, 0x2 ;  /* 0x000000029d0aa211 */ /* 0x000fc600078a10ff */
[----:B------:R1:W-:Y:S01]  /*119a0*/  @!P1 ST.E.64 desc[UR38][R6.64], R92 ;  /* 0x0000005c06009985 */ /* 0x0003e2000c101b26 */
[----:B------:R-:W-:Y:S02]  /*119b0*/  @!P2 LEA.HI.X R11, R157, R3, R158, 0x2, P5 ;  /* 0x000000039d0ba211 */ /* 0x000fe400028f149e */
[----:B0-----:R-:W-:-:S03]  /*119c0*/  @!P3 LEA R4, P6, R159, R2, 0x2 ;  /* 0x000000029f04b211 */ /* 0x001fc600078c10ff */
[----:B------:R-:W-:Y:S02]  /*119d0*/  @!P4 LEA R12, P1, R155, R2, 0x2 ;  /* 0x000000029b0cc211 */ /* 0x000fe400078210ff */
[-C--:B------:R-:W-:Y:S02]  /*119e0*/  @!P3 LEA.HI.X R5, R159, R3.reuse, R160, 0x2, P6 ;  /* 0x000000039f05b211 */ /* 0x080fe400030f14a0 */
[----:B------:R-:W-:Y:S02]  /*119f0*/  ISETP.GE.AND P6, PT, R226, UR4, PT ;  /* 0x00000004e2007c0c */ /* 0x000fe4000bfc6270 */
[----:B------:R-:W-:Y:S01]  /*11a00*/  @!P4 LEA.HI.X R13, R155, R3, R156, 0x2, P1 ;  /* 0x000000039b0dc211 */ /* 0x000fe200008f149c */
[----:B------:R0:W-:Y:S01]  /*11a10*/  @!P3 ST.E.64 desc[UR38][R4.64], R96 ;  /* 0x000000600400b985 */ /* 0x0001e2000c101b26 */
[----:B------:R-:W-:Y:S02]  /*11a20*/  ISETP.GE.AND P3, PT, R225, UR4, PT ;  /* 0x00000004e1007c0c */ /* 0x000fe4000bf66270 */
[----:B------:R-:W-:Y:S01]  /*11a30*/  ISETP.GE.AND P1, PT, R223, UR4, PT ;  /* 0x00000004df007c0c */ /* 0x000fe2000bf26270 */
[----:B------:R2:W-:Y:S01]  /*11a40*/  @!P2 ST.E.64 desc[UR38][R10.64], R100 ;  /* 0x000000640a00a985 */ /* 0x0005e2000c101b26 */
[----:B------:R-:W-:-:S03]  /*11a50*/  ISETP.GE.AND P2, PT, R224, UR4, PT ;  /* 0x00000004e0007c0c */ /* 0x000fc6000bf46270 */
[----:B------:R3:W-:Y:S02]  /*11a60*/  @!P4 ST.E.64 desc[UR38][R12.64], R104 ;  /* 0x000000680c00c985 */ /* 0x0007e4000c101b26 */
[----:B------:R-:W-:-:S04]  /*11a70*/  @!P6 LEA R14, P5, R226, R2, 0x2 ;  /* 0x00000002e20ee211 */ /* 0x000fc800078a10ff */
[-C--:B------:R-:W-:Y:S02]  /*11a80*/  @!P6 LEA.HI.X R15, R226, R3.reuse, R154, 0x2, P5 ;  /* 0x00000003e20fe211 */ /* 0x080fe400028f149a */
[----:B------:R-:W-:Y:S02]  /*11a90*/  ISETP.GE.AND P5, PT, R222, UR4, PT ;  /* 0x00000004de007c0c */ /* 0x000fe4000bfa6270 */
[CC--:B-1----:R-:W-:Y:S01]  /*11aa0*/  @!P2 LEA R6, P4, R224.reuse, R2.reuse, 0x2 ;  /* 0x00000002e006a211 */ /* 0x0c2fe200078810ff */
[----:B------:R1:W-:Y:S01]  /*11ab0*/  @!P6 ST.E.64 desc[UR38][R14.64], R108 ;  /* 0x0000006c0e00e985 */ /* 0x0003e2000c101b26 */
[C---:B0-----:R-:W-:Y:S02]  /*11ac0*/  @!P3 LEA R4, P6, R225.reuse, R2, 0x2 ;  /* 0x00000002e104b211 */ /* 0x041fe400078c10ff */
[-C--:B------:R-:W-:Y:S02]  /*11ad0*/  @!P2 LEA.HI.X R7, R224, R3.reuse, R152, 0x2, P4 ;  /* 0x00000003e007a211 */ /* 0x080fe400020f1498 */
[----:B------:R-:W-:-:S02]  /*11ae0*/  @!P3 LEA.HI.X R5, R225, R3, R153, 0x2, P6 ;  /* 0x00000003e105b211 */ /* 0x000fc400030f1499 */
[----:B------:R-:W-:Y:S02]  /*11af0*/  ISETP.GE.AND P4, PT, R219, UR4, PT ;  /* 0x00000004db007c0c */ /* 0x000fe4000bf86270 */
[CC--:B--2---:R-:W-:Y:S01]  /*11b00*/  @!P1 LEA R10, P6, R223.reuse, R2.reuse, 0x2 ;  /* 0x00000002df0a9211 */ /* 0x0c4fe200078c10ff */
[----:B------:R-:W-:Y:S03]  /*11b10*/  @!P3 ST.E.64 desc[UR38][R4.64], R112 ;  /* 0x000000700400b985 */ /* 0x000fe6000c101b26 */
[----:B------:R-:W-:Y:S01]  /*11b20*/  @!P1 LEA.HI.X R11, R223, R3, R22, 0x2, P6 ;  /* 0x00000003df0b9211 */ /* 0x000fe200030f1416 */
[----:B------:R0:W-:Y:S01]  /*11b30*/  @!P2 ST.E.64 desc[UR38][R6.64], R116 ;  /* 0x000000740600a985 */ /* 0x0001e2000c101b26 */
[----:B---3--:R-:W-:-:S03]  /*11b40*/  @!P5 LEA R12, P2, R222, R2, 0x2 ;  /* 0x00000002de0cd211 */ /* 0x008fc600078410ff */
[----:B------:R2:W-:Y:S01]  /*11b50*/  @!P1 ST.E.64 desc[UR38][R10.64], R120 ;  /* 0x000000780a009985 */ /* 0x0005e2000c101b26 */
[-C--:B------:R-:W-:Y:S02]  /*11b60*/  @!P5 LEA.HI.X R13, R222, R3.reuse, R20, 0x2, P2 ;  /* 0x00000003de0dd211 */ /* 0x080fe400010f1414 */
[----:B------:R-:W-:Y:S02]  /*11b70*/  ISETP.GE.AND P2, PT, R218, UR4, PT ;  /* 0x00000004da007c0c */ /* 0x000fe4000bf46270 */
[----:B-1----:R-:W-:Y:S01]  /*11b80*/  @!P4 LEA R14, P3, R219, R2, 0x2 ;  /* 0x00000002db0ec211 */ /* 0x002fe200078610ff */
[----:B------:R1:W-:Y:S01]  /*11b90*/  @!P5 ST.E.64 desc[UR38][R12.64], R124 ;  /* 0x0000007c0c00d985 */ /* 0x0003e2000c101b26 */
[----:B------:R-:W-:Y:S02]  /*11ba0*/  ISETP.GE.AND P1, PT, R25, UR4, PT ;  /* 0x0000000419007c0c */ /* 0x000fe4000bf26270 */
[----:B------:R-:W-:Y:S02]  /*11bb0*/  @!P4 LEA.HI.X R15, R219, R3, R9, 0x2, P3 ;  /* 0x00000003db0fc211 */ /* 0x000fe400018f1409 */
[----:B------:R-:W-:-:S02]  /*11bc0*/  ISETP.GE.AND P3, PT, R17, UR4, PT ;  /* 0x0000000411007c0c */ /* 0x000fc4000bf66270 */
[----:B0-----:R-:W-:Y:S01]  /*11bd0*/  SHF.R.S32.HI R7, RZ, 0x1f, R218 ;  /* 0x0000001fff077819 */ /* 0x001fe200000114da */
[----:B------:R0:W-:Y:S01]  /*11be0*/  @!P4 ST.E.64 desc[UR38][R14.64], R128 ;  /* 0x000000800e00c985 */ /* 0x0001e2000c101b26 */
[----:B------:R-:W-:Y:S02]  /*11bf0*/  ISETP.GE.AND P4, PT, R19, UR4, PT ;  /* 0x0000000413007c0c */ /* 0x000fe4000bf86270 */
[CC--:B------:R-:W-:Y:S02]  /*11c00*/  @!P2 LEA R6, P5, R218.reuse, R2.reuse, 0x2 ;  /* 0x00000002da06a211 */ /* 0x0c0fe400078a10ff */
[----:B------:R-:W-:Y:S02]  /*11c10*/  SHF.R.S32.HI R5, RZ, 0x1f, R25 ;  /* 0x0000001fff057819 */ /* 0x000fe40000011419 */
[----:B------:R-:W-:Y:S02]  /*11c20*/  @!P1 LEA R4, P6, R25, R2, 0x2 ;  /* 0x0000000219049211 */ /* 0x000fe400078c10ff */
[----:B------:R-:W-:-:S02]  /*11c30*/  @!P2 LEA.HI.X R7, R218, R3, R7, 0x2, P5 ;  /* 0x00000003da07a211 */ /* 0x000fc400028f1407 */
[----:B------:R-:W-:Y:S02]  /*11c40*/  ISETP.GE.AND P5, PT, R21, UR4, PT ;  /* 0x0000000415007c0c */ /* 0x000fe4000bfa6270 */
[-C--:B------:R-:W-:Y:S01]  /*11c50*/  @!P1 LEA.HI.X R5, R25, R3.reuse, R5, 0x2, P6 ;  /* 0x0000000319059211 */ /* 0x080fe200030f1405 */
[----:B------:R0:W-:Y:S01]  /*11c60*/  @!P2 ST.E.64 desc[UR38][R6.64], R132 ;  /* 0x000000840600a985 */ /* 0x0001e2000c101b26 */
[----:B------:R-:W-:Y:S02]  /*11c70*/  SHF.R.S32.HI R9, RZ, 0x1f, R17 ;  /* 0x0000001fff097819 */ /* 0x000fe40000011411 */
[C---:B--2---:R-:W-:Y:S01]  /*11c80*/  @!P3 LEA R10, P6, R17.reuse, R2, 0x2 ;  /* 0x00000002110ab211 */ /* 0x044fe200078c10ff */
[----:B------:R0:W-:Y:S03]  /*11c90*/  @!P1 ST.E.64 desc[UR38][R4.64], R136 ;  /* 0x0000008804009985 */ /* 0x0001e6000c101b26 */
[----:B------:R-:W-:-:S02]  /*11ca0*/  @!P3 LEA.HI.X R11, R17, R3, R9, 0x2, P6 ;  /* 0x00000003110bb211 */ /* 0x000fc400030f1409 */
[----:B------:R-:W-:Y:S02]  /*11cb0*/  SHF.R.S32.HI R9, RZ, 0x1f, R19 ;  /* 0x0000001fff097819 */ /* 0x000fe40000011413 */
[CC--:B-1----:R-:W-:Y:S01]  /*11cc0*/  @!P4 LEA R12, P6, R19.reuse, R2.reuse, 0x2 ;  /* 0x00000002130cc211 */ /* 0x0c2fe200078c10ff */
[----:B------:R0:W-:Y:S03]  /*11cd0*/  @!P3 ST.E.64 desc[UR38][R10.64], R140 ;  /* 0x0000008c0a00b985 */ /* 0x0001e6000c101b26 */
[-C--:B------:R-:W-:Y:S02]  /*11ce0*/  @!P4 LEA.HI.X R13, R19, R3.reuse, R9, 0x2, P6 ;  /* 0x00000003130dc211 */ /* 0x080fe400030f1409 */
[----:B------:R-:W-:Y:S02]  /*11cf0*/  SHF.R.S32.HI R9, RZ, 0x1f, R21 ;  /* 0x0000001fff097819 */ /* 0x000fe40000011415 */
[C---:B------:R-:W-:Y:S01]  /*11d00*/  @!P5 LEA R2, P6, R21.reuse, R2, 0x2 ;  /* 0x000000021502d211 */ /* 0x040fe200078c10ff */
[----:B------:R0:W-:Y:S03]  /*11d10*/  @!P4 ST.E.64 desc[UR38][R12.64], R144 ;  /* 0x000000900c00c985 */ /* 0x0001e6000c101b26 */
[----:B------:R-:W-:-:S05]  /*11d20*/  @!P5 LEA.HI.X R3, R21, R3, R9, 0x2, P6 ;  /* 0x000000031503d211 */ /* 0x000fca00030f1409 */
[----:B------:R0:W-:Y:S04]  /*11d30*/  @!P5 ST.E.64 desc[UR38][R2.64], R148 ;  /* 0x000000940200d985 */ /* 0x0001e8000c101b26 */
.L_x_2428:
[----:B------:R-:W-:Y:S05]  /*11d40*/  BSYNC B1 ;  /* 0x0000000000017941 */ /* 0x000fea0003800000 */
.L_x_2427:
[----:B0-----:R0:W1:Y:S04]  /*11d50*/  SHFL.IDX PT, R3, R8, 0x1, 0x1c1f ;  /* 0x003c1f0008037f89 */ /* 0x00106800000e0000 */
        /* <DEDUP_REMOVED lines=64> */
[----:B0-----:R-:W-:Y:S01]  /*12160*/  @!P3 LEA R10, P4, R167, R2, 0x2 ;  /* 0x00000002a70ab211 */ /* 0x001fe200078810ff */
[----:B------:R0:W-:Y:S01]  /*12170*/  @!P2 ST.E.64 desc[UR38][R8.64], R78 ;  /* 0x0000004e0800a985 */ /* 0x0001e2000c101b26 */
[----:B------:R-:W-:Y:S02]  /*12180*/  ISETP.GE.AND P2, PT, R159, UR4, PT ;  /* 0x000000049f007c0c */ /* 0x000fe4000bf46270 */
[----:B------:R-:W-:-:S02]  /*12190*/  @!P3 LEA.HI.X R11, R167, R3, R168, 0x2, P4 ;  /* 0x00000003a70bb211 */ /* 0x000fc400020f14a8 */
[-C--:B-1----:R-:W-:Y:S02]  /*121a0*/  @!P6 LEA R4, P4, R165, R2.reuse, 0x2 ;  /* 0x00000002a504e211 */ /* 0x082fe400078810ff */
[-C--:B---3--:R-:W-:Y:S01]  /*121b0*/  @!P0 LEA R6, P5, R163, R2.reuse, 0x2 ;  /* 0x00000002a3068211 */ /* 0x088fe200078a10ff */
        /* <DEDUP_REMOVED lines=14> */
[CC--:B-1----:R-:W-:Y:S01]  /*122a0*/  @!P3 LEA R10, P4, R157.reuse, R2.reuse, 0x2 ;  /* 0x000000029d0ab211 */ /* 0x0c2fe200078810ff */
        /* <DEDUP_REMOVED lines=23> */
[-C--:B0-----:R-:W-:Y:S01]  /*12420*/  @!P0 LEA R6, P6, R219, R2.reuse, 0x2 ;  /* 0x00000002db068211 */ /* 0x081fe200078c10ff */
[----:B------:R0:W-:Y:S01]  /*12430*/  @!P3 ST.E.64 desc[UR38][R8.64], R122 ;  /* 0x0000007a0800b985 */ /* 0x0001e2000c101b26 */
[----:B------:R-:W-:Y:S01]  /*12440*/  SHF.R.S32.HI R11, RZ, 0x1f, R218 ;  /* 0x0000001fff0b7819 */ /* 0x000fe200000114da */
[----:B--2---:R-:W-:Y:S01]  /*12450*/  VIADD R13, R23, 0xe8 ;  /* 0x000000e8170d7836 */ /* 0x004fe20000000000 */
[C---:B------:R-:W-:Y:S02]  /*12460*/  @!P1 LEA R4, P5, R222.reuse, R2, 0x2 ;  /* 0x00000002de049211 */ /* 0x040fe400078a10ff */
[-C--:B------:R-:W-:Y:S02]  /*12470*/  @!P0 LEA.HI.X R7, R219, R3.reuse, R0, 0x2, P6 ;  /* 0x00000003db078211 */ /* 0x080fe400030f1400 */
[----:B------:R-:W-:Y:S02]  /*12480*/  ISETP.GE.AND P3, PT, R13, UR4, PT ;  /* 0x000000040d007c0c */ /* 0x000fe4000bf66270 */
[----:B------:R-:W-:-:S02]  /*12490*/  @!P1 LEA.HI.X R5, R222, R3, R20, 0x2, P5 ;  /* 0x00000003de059211 */ /* 0x000fc400028f1414 */
[CC--:B------:R-:W-:Y:S02]  /*124a0*/  @!P2 LEA R10, P5, R218.reuse, R2.reuse, 0x2 ;  /* 0x00000002da0aa211 */ /* 0x0c0fe400078a10ff */
[----:B------:R-:W-:Y:S01]  /*124b0*/  ISETP.GE.AND P6, PT, R17, UR4, PT ;  /* 0x0000000411007c0c */ /* 0x000fe2000bfc6270 */
[----:B------:R1:W-:Y:S01]  /*124c0*/  @!P1 ST.E.64 desc[UR38][R4.64], R126 ;  /* 0x0000007e04009985 */ /* 0x0003e2000c101b26 */
[----:B------:R-:W-:Y:S02]  /*124d0*/  @!P2 LEA.HI.X R11, R218, R3, R11, 0x2, P5 ;  /* 0x00000003da0ba211 */ /* 0x000fe400028f140b */
[----:B------:R-:W-:Y:S01]  /*124e0*/  SHF.R.S32.HI R0, RZ, 0x1f, R19 ;  /* 0x0000001fff007819 */ /* 0x000fe20000011413 */
        /* <DEDUP_REMOVED lines=21> */
.L_x_2417:
[----:B------:R-:W2:Y:S01]  /*12640*/  LDL R8, [R1+0x30] ;  /* 0x0000300001087983 */ /* 0x000ea20000100800 */
[----:B------:R-:W-:Y:S01]  /*12650*/  R2UR UR4, R220 ;  /* 0x00000000dc0472ca */ /* 0x000fe200000e0000 */
[----:B------:R-:W-:Y:S01]  /*12660*/  ULDC.64 UR8, c[0x0][0xc00] ;  /* 0x0003000000087ab9 */ /* 0x000fe20000000a00 */
[----:B------:R-:W-:Y:S01]  /*12670*/  R2UR UR10, R217 ;  /* 0x00000000d90a72ca */ /* 0x000fe200000e0000 */
[----:B------:R-:W-:-:S04]  /*12680*/  UISETP.NE.U32.AND UP0, UPT, UR8, URZ, UPT ;  /* 0x0000003f0800728c */ /* 0x000fc8000bf05070 */
[----:B------:R-:W-:-:S03]  /*12690*/  UISETP.NE.AND.EX UP0, UPT, UR9, URZ, UPT, UP0 ;  /* 0x0000003f0900728c */ /* 0x000fc6000bf05300 */
[----:B------:R-:W-:-:S03]  /*126a0*/  ULDC.64 UR8, c[0x0][0xc00] ;  /* 0x0003000000087ab9 */ /* 0x000fc60000000a00 */
[----:B------:R-:W-:Y:S01]  /*126b0*/  UIMAD.WIDE UR8, UR4, 0x4, UR8 ;  /* 0x00000004040878a5 */ /* 0x000fe2000f8e0208 */
[----:B------:R-:W-:-:S05]  /*126c0*/  PLOP3.LUT P1, PT, PT, PT, UP0, 0x80, 0x0 ;  /* 0x000000000000781c */ /* 0x000fca0003f2f008 */
[----:B------:R-:W-:Y:S02]  /*126d0*/  IMAD.U32 R2, RZ, RZ, UR8 ;  /* 0x00000008ff027e24 */ /* 0x000fe4000f8e00ff */
[----:B------:R-:W-:Y:S01]  /*126e0*/  IMAD.U32 R3, RZ, RZ, UR9 ;  /* 0x00000009ff037e24 */ /* 0x000fe2000f8e00ff */
[----:B------:R-:W-:Y:S02]  /*126f0*/  ULDC.64 UR8, c[0x0][0xc08] ;  /* 0x0003020000087ab9 */ /* 0x000fe40000000a00 */
[----:B------:R-:W-:-:S03]  /*12700*/  UISETP.NE.U32.AND UP1, UPT, UR8, URZ, UPT ;  /* 0x0000003f0800728c */ /* 0x000fc6000bf25070 */
[----:B------:R-:W3:Y:S01]  /*12710*/  @P1 LDG.E R7, desc[UR38][R2.64] ;  /* 0x0000002602071981 */ /* 0x000ee2000c1e1900 */
[----:B------:R-:W-:-:S06]  /*12720*/  UISETP.NE.AND.EX UP1, UPT, UR9, URZ, UPT, UP1 ;  /* 0x0000003f0900728c */ /* 0x000fcc000bf25310 */
[----:B------:R-:W-:-:S05]  /*12730*/  PLOP3.LUT P2, PT, PT, PT, UP1, 0x80, 0x0 ;  /* 0x000000000000781c */ /* 0x000fca0003f4f018 */
[----:B------:R-:W-:-:S06]  /*12740*/  @UP1 ULEA UR8, UP2, UR4, UR8, 0x2 ;  /* 0x0000000804081291 */ /* 0x000fcc000f84103f */
[----:B------:R-:W-:Y:S01]  /*12750*/  IMAD.U32 R4, RZ, RZ, UR8 ;  /* 0x00000008ff047e24 */ /* 0x000fe2000f8e00ff */
[----:B--2---:R-:W-:-:S13]  /*12760*/  R2UR UR11, R8 ;  /* 0x00000000080b72ca */ /* 0x004fda00000e0000 */
[----:B------:R-:W-:-:S03]  /*12770*/  @UP1 ULEA.HI.X UR9, UR4, UR9, UR11, 0x2, UP2 ;  /* 0x0000000904091291 */ /* 0x000fc600090f140b */
[----:B------:R-:W-:Y:S02]  /*12780*/  ULDC UR4, c[0x0][0xa88] ;  /* 0x0002a20000047ab9 */ /* 0x000fe40000000800 */
[----:B------:R-:W-:Y:S02]  /*12790*/  IMAD.U32 R0, RZ, RZ, UR4 ;  /* 0x00000004ff007e24 */ /* 0x000fe4000f8e00ff */
[----:B------:R-:W-:-:S05]  /*127a0*/  IMAD.U32 R5, RZ, RZ, UR9 ;  /* 0x00000009ff057e24 */ /* 0x000fca000f8e00ff */
[----:B------:R0:W5:Y:S01]  /*127b0*/  @P2 LDG.E R0, desc[UR38][R4.64] ;  /* 0x0000002604002981 */ /* 0x000162000c1e1900 */
[----:B------:R-:W1:Y:S01]  /*127c0*/  S2R R6, SR_TID.X ;  /* 0x0000000000067919 */ /* 0x000e620000002100 */
[----:B------:R-:W-:Y:S01]  /*127d0*/  UMOV UR4, URZ ;  /* 0x0000003f00047c82 */ /* 0x000fe20008000000 */
[----:B---3--:R-:W-:Y:S01]  /*127e0*/  @P1 R2UR UR4, R7 ;  /* 0x00000000070412ca */ /* 0x008fe200000e0000 */
[----:B------:R-:W-:-:S11]  /*127f0*/  UISETP.NE.AND UP1, UPT, UR10, URZ, UPT ;  /* 0x0000003f0a00728c */ /* 0x000fd6000bf25270 */
[----:B------:R-:W-:Y:S01]  /*12800*/  @!UP1 ULDC UR10, c[0x0][0xad4] ;  /* 0x0002b500000a9ab9 */ /* 0x000fe20000000800 */
[----:B------:R-:W-:Y:S01]  /*12810*/  USHF.R.S32.HI UR21, URZ, 0x1f, UR4 ;  /* 0x0000001f3f157899 */ /* 0x000fe20008011404 */
[----:B------:R-:W-:Y:S02]  /*12820*/  IMAD.U32 R217, RZ, RZ, UR10 ;  /* 0x0000000affd97e24 */ /* 0x000fe4000f8e00ff */
[----:B-1----:R-:W-:-:S05]  /*12830*/  VIADD R6, R6, 0xffffff80 ;  /* 0xffffff8006067836 */ /* 0x002fca0000000000 */
[----:B------:R-:W-:Y:S01]  /*12840*/  ISETP.GT.AND P0, PT, R6, 0x7f, PT ;  /* 0x0000007f0600780c */ /* 0x000fe20003f04270 */
[----:B0-----:R-:W-:-:S12]  /*12850*/  @P2 BRA `(.L_x_2429) ;  /* 0x0000000000102947 */ /* 0x001fd80003800000 */
[----:B------:R-:W-:Y:S05]  /*12860*/  @!P1 BRA `(.L_x_2429) ;  /* 0x00000000000c9947 */ /* 0x000fea0003800000 */
[----:B------:R-:W2:Y:S04]  /*12870*/  LDG.E R5, desc[UR38][R2.64] ;  /* 0x0000002602057981 */ /* 0x000ea8000c1e1900 */
[----:B-----5:R-:W2:Y:S02]  /*12880*/  LDG.E R0, desc[UR38][R2.64+0x4] ;  /* 0x0000042602007981 */ /* 0x020ea4000c1e1900 */
[----:B--2---:R-:W-:-:S07]  /*12890*/  IMAD.IADD R0, R0, 0x1, -R5 ;  /* 0x0000000100007824 */ /* 0x004fce00078e0a05 */
.L_x_2429:
[----:B------:R-:W-:Y:S01]  /*128a0*/  R2UR UR9, R220 ;  /* 0x00000000dc0972ca */ /* 0x000fe200000e0000 */
[----:B------:R-:W-:Y:S01]  /*128b0*/  BSSY B1, `(.L_x_2430) ;  /* 0x000003f000017945 */ /* 0x000fe20003800000 */
[----:B------:R-:W-:-:S11]  /*128c0*/  R2UR UR8, R8 ;  /* 0x00000000080872ca */ /* 0x000fd600000e0000 */
[----:B------:R-:W-:Y:S02]  /*128d0*/  USEL UR12, UR9, URZ, !UP0 ;  /* 0x0000003f090c7287 */ /* 0x000fe4000c000000 */
[----:B------:R-:W-:Y:S01]  /*128e0*/  USEL UR13, UR8, URZ, !UP0 ;  /* 0x0000003f080d7287 */ /* 0x000fe2000c000000 */
[----:B------:R-:W-:Y:S11]  /*128f0*/  @P0 BRA `(.L_x_2431) ;  /* 0x0000000000e80947 */ /* 0x000ff60003800000 */
[----:B------:R-:W0:Y:S01]  /*12900*/  S2R R4, SR_TID.X ;  /* 0x0000000000047919 */ /* 0x000e220000002100 */
[----:B------:R-:W1:Y:S01]  /*12910*/  LDC R9, c[0x0][0xbe8] ;  /* 0x0002fa00ff097b82 */ /* 0x000e620000000800 */
[----:B------:R-:W-:-:S13]  /*12920*/  R2UR UR8, R215 ;  /* 0x00000000d70872ca */ /* 0x000fda00000e0000 */
[----:B------:R-:W-:Y:S02]  /*12930*/  IMAD.U32 R3, RZ, RZ, UR8 ;  /* 0x00000008ff037e24 */ /* 0x000fe4000f8e00ff */
[----:B-1---5:R-:W-:-:S03]  /*12940*/  IMAD R2, R0, R9, RZ ;  /* 0x0000000900027224 */ /* 0x022fc600078e02ff */
[----:B0-----:R-:W-:-:S04]  /*12950*/  IADD3 R4, R3, -0x80, R4 ;  /* 0xffffff8003047810 */ /* 0x001fc80007ffe004 */
[----:B------:R-:W-:-:S13]  /*12960*/  ISETP.GE.AND P0, PT, R4, R2, PT ;  /* 0x000000020400720c */ /* 0x000fda0003f06270 */
[----:B------:R-:W-:Y:S05]  /*12970*/  @P0 BRA `(.L_x_2431) ;  /* 0x0000000000c80947 */ /* 0x000fea0003800000 */
[----:B------:R-:W2:Y:S01]  /*12980*/  LDL R5, [R1+0x2c] ;  /* 0x00002c0001057983 */ /* 0x000ea20000100800 */
[----:B------:R-:W-:Y:S01]  /*12990*/  ISETP.NE.AND P0, PT, R9, 0x1, PT ;  /* 0x000000010900780c */ /* 0x000fe20003f05270 */
[----:B------:R-:W-:Y:S01]  /*129a0*/  UMOV UR19, 0x9b8 ;  /* 0x000009b800137882 */ /* 0x000fe20000000000 */
[----:B------:R-:W-:Y:S02]  /*129b0*/  R2UR UR9, R217 ;  /* 0x00000000d90972ca */ /* 0x000fe400000e0000 */
[----:B------:R-:W-:-:S09]  /*129c0*/  R2UR UR8, R221 ;  /* 0x00000000dd0872ca */ /* 0x000fd200000e0000 */
        /* <DEDUP_REMOVED lines=8> */
[----:B------:R-:W-:Y:S02]  /*12a50*/  UIMAD UR15, UR15, UR12, URZ ;  /* 0x0000000c0f0f72a4 */ /* 0x000fe4000f8e023f */
[----:B------:R-:W-:Y:S01]  /*12a60*/  UIMAD.WIDE.U32 UR22, UR16, UR18, URZ ;  /* 0x00000012101672a5 */ /* 0x000fe2000f8e003f */
[----:B0-----:R-:W-:Y:S01]  /*12a70*/  @P0 IMAD.HI.U32 R2, R4, R3, RZ ;  /* 0x0000000304020227 */ /* 0x001fe200078e00ff */
[----:B------:R-:W-:Y:S02]  /*12a80*/  UIMAD UR16, UR17, UR18, URZ ;  /* 0x00000012111072a4 */ /* 0x000fe4000f8e023f */
[----:B------:R-:W-:Y:S02]  /*12a90*/  UIMAD UR15, UR14, UR13, UR15 ;  /* 0x0000000d0e0f72a4 */ /* 0x000fe4000f8e020f */
[----:B------:R-:W-:-:S02]  /*12aa0*/  UIADD3 UR16, UR23, UR16, URZ ;  /* 0x0000001017107290 */ /* 0x000fc4000fffe03f */
[----:B------:R-:W-:-:S04]  /*12ab0*/  IMAD.U32 R3, RZ, RZ, UR23 ;  /* 0x00000017ff037e24 */ /* 0x000fc8000f8e00ff */
[----:B------:R-:W-:Y:S01]  /*12ac0*/  IMAD.U32 R8, RZ, RZ, UR16 ;  /* 0x00000010ff087e24 */ /* 0x000fe2000f8e00ff */
[----:B--2---:R-:W-:Y:S01]  /*12ad0*/  R2UR UR20, R5 ;  /* 0x00000000051472ca */ /* 0x004fe200000e0000 */
[----:B------:R-:W-:Y:S01]  /*12ae0*/  IMAD.MOV.U32 R5, RZ, RZ, R4 ;  /* 0x000000ffff057224 */ /* 0x000fe200078e0004 */
[----:B-1----:R-:W-:Y:S01]  /*12af0*/  @P0 SHF.R.U32.HI R5, RZ, R7, R2 ;  /* 0x00000007ff050219 */ /* 0x002fe20000011602 */
[----:B------:R-:W-:-:S04]  /*12b00*/  IMAD.U32 R2, RZ, RZ, UR22 ;  /* 0x00000016ff027e24 */ /* 0x000fc8000f8e00ff */
[----:B------:R-:W-:-:S04]  /*12b10*/  IMAD.MOV R7, RZ, RZ, -R5 ;  /* 0x000000ffff077224 */ /* 0x000fc800078e0a05 */
[----:B------:R-:W-:Y:S02]  /*12b20*/  IMAD R7, R9, R7, R4 ;  /* 0x0000000709077224 */ /* 0x000fe400078e0204 */
[----:B------:R-:W-:Y:S02]  /*12b30*/  UIMAD.WIDE.U32 UR10, UR8, UR20, URZ ;  /* 0x00000014080a72a5 */ /* 0x000fe4000f8e003f */
[----:B------:R-:W-:Y:S01]  /*12b40*/  UIMAD UR20, UR9, UR20, URZ ;  /* 0x00000014091472a4 */ /* 0x000fe2000f8e023f */
[----:B------:R-:W-:Y:S01]  /*12b50*/  SHF.R.S32.HI R4, RZ, 0x1f, R7 ;  /* 0x0000001fff047819 */ /* 0x000fe20000011407 */
[----:B------:R-:W-:Y:S02]  /*12b60*/  UIMAD.WIDE.U32 UR8, UR14, UR12, URZ ;  /* 0x0000000c0e0872a5 */ /* 0x000fe4000f8e003f */
[----:B------:R-:W-:Y:S02]  /*12b70*/  UIADD3 UR20, UR11, UR20, URZ ;  /* 0x000000140b147290 */ /* 0x000fe4000fffe03f */
[----:B------:R-:W-:-:S02]  /*12b80*/  UIADD3 UR10, UP1, UP2, UR8, UR10, UR4 ;  /* 0x0000000a080a7290 */ /* 0x000fc4000fa3e004 */
[----:B------:R-:W-:-:S03]  /*12b90*/  UIADD3 UR15, UR9, UR15, URZ ;  /* 0x0000000f090f7290 */ /* 0x000fc6000fffe03f */
[----:B------:R-:W-:Y:S01]  /*12ba0*/  ULDC.64 UR8, c[0x0][UR19+0x210] ;  /* 0x0000840013087abb */ /* 0x000fe20008000a00 */
[----:B------:R-:W-:Y:S01]  /*12bb0*/  IADD3 R2, P0, P1, R5, UR10, R2 ;  /* 0x0000000a05027c10 */ /* 0x000fe2000f91e002 */
[----:B------:R-:W-:Y:S01]  /*12bc0*/  UIADD3.X UR10, UR15, UR20, UR21, UP1, UP2 ;  /* 0x000000140f0a7290 */ /* 0x000fe20008fe4415 */
[----:B------:R-:W-:Y:S01]  /*12bd0*/  SHF.R.S32.HI R5, RZ, 0x1f, R5 ;  /* 0x0000001fff057819 */ /* 0x000fe20000011405 */
[----:B------:R-:W-:-:S04]  /*12be0*/  IMAD R9, R7, UR9, RZ ;  /* 0x0000000907097c24 */ /* 0x000fc8000f8e02ff */
[----:B------:R-:W-:Y:S01]  /*12bf0*/  IADD3.X R3, R5, UR10, R8, P0, P1 ;  /* 0x0000000a05037c10 */ /* 0x000fe200087e2408 */
[----:B------:R-:W-:Y:S01]  /*12c00*/  IMAD R9, R4, UR8, R9 ;  /* 0x0000000804097c24 */ /* 0x000fe2000f8e0209 */
[----:B------:R-:W-:Y:S01]  /*12c10*/  ULDC.64 UR10, c[0x0][0xba8] ;  /* 0x0002ea00000a7ab9 */ /* 0x000fe20000000a00 */
        /* <DEDUP_REMOVED lines=8> */
.L_x_2431:
[----:B------:R-:W-:Y:S05]  /*12ca0*/  BSYNC B1 ;  /* 0x0000000000017941 */ /* 0x000fea0003800000 */
.L_x_2430:
        /* <DEDUP_REMOVED lines=14> */
[----:B------:R-:W-:Y:S01]  /*12d90*/  ULDC.64 UR10, c[0x0][0xae8] ;  /* 0x0002ba00000a7ab9 */ /* 0x000fe20000000a00 */
[----:B-1----:R-:W-:-:S13]  /*12da0*/  ISETP.NE.AND P0, PT, R11, 0x1, PT ;  /* 0x000000010b00780c */ /* 0x002fda0003f05270 */
[----:B------:R-:W0:Y:S01]  /*12db0*/  @P0 LDC R7, c[0x0][0xbf0] ;  /* 0x0002fc00ff070b82 */ /* 0x000e220000000800 */
[----:B--2---:R-:W-:Y:S02]  /*12dc0*/  R2UR UR15, R2 ;  /* 0x00000000020f72ca */ /* 0x004fe400000e0000 */
[----:B------:R-:W-:-:S05]  /*12dd0*/  LEA.HI R2, R3, R6, RZ, 0x3 ;  /* 0x0000000603027211 */ /* 0x000fca00078f18ff */
[----:B------:R-:W1:Y:S01]  /*12de0*/  @P0 LDC R3, c[0x0][0xbec] ;  /* 0x0002fb00ff030b82 */ /* 0x000e620000000800 */
[----:B------:R-:W-:Y:S02]  /*12df0*/  LOP3.LUT R5, R2, 0xfffffff8, RZ, 0xc0, !PT ;  /* 0xfffffff802057812 */ /* 0x000fe400078ec0ff */
[----:B------:R-:W-:-:S03]  /*12e00*/  SHF.R.S32.HI R13, RZ, 0x3, R2 ;  /* 0x00000003ff0d7819 */ /* 0x000fc60000011402 */
[----:B------:R-:W-:Y:S01]  /*12e10*/  IMAD.IADD R8, R6, 0x1, -R5 ;  /* 0x0000000106087824 */ /* 0x000fe200078e0a05 */
[----:B------:R-:W-:-:S03]  /*12e20*/  UIMAD.WIDE.U32 UR8, UR15, UR10, UR8 ;  /* 0x0000000a0f0872a5 */ /* 0x000fc6000f8e0008 */
[----:B------:R-:W-:Y:S01]  /*12e30*/  IMAD R2, R8, 0x20, R13 ;  /* 0x0000002008027824 */ /* 0x000fe200078e020d */
[----:B------:R-:W-:-:S03]  /*12e40*/  UIMAD UR9, UR15, UR11, UR9 ;  /* 0x0000000b0f0972a4 */ /* 0x000fc6000f8e0209 */
[----:B------:R-:W-:Y:S01]  /*12e50*/  VIADD R6, R2, UR14 ;  /* 0x0000000e02067c36 */ /* 0x000fe20008000000 */
[----:B------:R-:W-:Y:S02]  /*12e60*/  ULDC.64 UR10, c[0x0][0xaf0] ;  /* 0x0002bc00000a7ab9 */ /* 0x000fe40000000a00 */
[----:B------:R-:W-:Y:S01]  /*12e70*/  UIMAD UR13, UR13, UR10, URZ ;  /* 0x0000000a0d0d72a4 */ /* 0x000fe2000f8e023f */
[----:B------:R-:W-:-:S03]  /*12e80*/  IMAD.MOV.U32 R5, RZ, RZ, R6 ;  /* 0x000000ffff057224 */ /* 0x000fc600078e0006 */
[----:B------:R-:W-:Y:S01]  /*12e90*/  UIMAD UR4, UR12, UR11, UR13 ;  /* 0x0000000b0c0472a4 */ /* 0x000fe2000f8e020d */
[----:B-1----:R-:W-:Y:S01]  /*12ea0*/  @P0 IMAD.HI.U32 R2, R6, R3, RZ ;  /* 0x0000000306020227 */ /* 0x002fe200078e00ff */
[----:B------:R-:W-:-:S03]  /*12eb0*/  UIMAD.WIDE.U32 UR12, UR12, UR10, UR8 ;  /* 0x0000000a0c0c72a5 */ /* 0x000fc6000f8e0008 */
[----:B------:R-:W-:Y:S01]  /*12ec0*/  ULDC.64 UR8, c[0x0][0xae0] ;  /* 0x0002b80000087ab9 */ /* 0x000fe20000000a00 */
[----:B0-----:R-:W-:Y:S01]  /*12ed0*/  @P0 SHF.R.U32.HI R5, RZ, R7, R2 ;  /* 0x00000007ff050219 */ /* 0x001fe20000011602 */
[----:B------:R-:W-:Y:S02]  /*12ee0*/  UIADD3 UR4, UR13, UR4, URZ ;  /* 0x000000040d047290 */ /* 0x000fe4000fffe03f */
[----:B------:R-:W-:Y:S01]  /*12ef0*/  IMAD.U32 R3, RZ, RZ, UR13 ;  /* 0x0000000dff037e24 */ /* 0x000fe2000f8e00ff */
[--C-:B------:R-:W-:Y:S01]  /*12f00*/  SHF.R.S32.HI R4, RZ, 0x1f, R5.reuse ;  /* 0x0000001fff047819 */ /* 0x100fe20000011405 */
[----:B------:R-:W-:Y:S02]  /*12f10*/  IMAD.MOV R7, RZ, RZ, -R5 ;  /* 0x000000ffff077224 */ /* 0x000fe400078e0a05 */
[----:B------:R-:W-:Y:S02]  /*12f20*/  IMAD.U32 R2, RZ, RZ, UR12 ;  /* 0x0000000cff027e24 */ /* 0x000fe4000f8e00ff */
[----:B------:R-:W-:-:S02]  /*12f30*/  IMAD R7, R11, R7, R6 ;  /* 0x000000070b077224 */ /* 0x000fc400078e0206 */
        /* <DEDUP_REMOVED lines=8> */
[----:B------:R-:W-:Y:S02]  /*12fc0*/  VIADD R6, R13, UR14 ;  /* 0x0000000e0d067c36 */ /* 0x000fe40008000000 */
        /* <DEDUP_REMOVED lines=40> */
.L_x_2433:
[----:B------:R-:W-:Y:S05]  /*13250*/  BSYNC B1 ;  /* 0x0000000000017941 */ /* 0x000fea0003800000 */
.L_x_2432:
        /* <DEDUP_REMOVED lines=21> */
.L_x_2435:
[----:B------:R-:W-:Y:S05]  /*133b0*/  BSYNC B1 ;  /* 0x0000000000017941 */ /* 0x000fea0003800000 */
.L_x_2434:
        /* <DEDUP_REMOVED lines=21> */
.L_x_2437:
[----:B------:R-:W-:Y:S05]  /*13510*/  BSYNC B1 ;  /* 0x0000000000017941 */ /* 0x000fea0003800000 */
.L_x_2436:
[----:B0-----:R-:W-:Y:S01]  /*13520*/  VIADD R0, R6, 0x60 ;  /* 0x0000006006007836 */ /* 0x001fe20000000000 */
[----:B--2-4-:R-:W2:Y:S04]  /*13530*/  SHFL.IDX PT, R4, R4, 0x3, 0x181f ;  /* 0x00781f0004047f89 */ /* 0x014ea800000e0000 */
[----:B------:R-:W-:Y:S01]  /*13540*/  ISETP.GE.AND P0, PT, R0, R11, PT ;  /* 0x0000000b0000720c */ /* 0x000fe20003f06270 */
[----:B-1-3--:R1:W3:-:S12]  /*13550*/  SHFL.IDX PT, R2, R5, 0x3, 0x181f ;  /* 0x00781f0005027f89 */ /* 0x00a2d800000e0000 */
[----:B-1----:R-:W-:Y:S05]  /*13560*/  @P0 BRA `(.L_x_2426) ;  /* 0x0000000000440947 */ /* 0x002fea0003800000 */
[----:B------:R-:W-:Y:S02]  /*13570*/  ULDC UR4, c[0x0][0xac8] ;  /* 0x0002b20000047ab9 */ /* 0x000fe40000000800 */
[----:B------:R-:W-:Y:S02]  /*13580*/  ISETP.GE.AND P3, PT, R7, UR4, PT ;  /* 0x0000000407007c0c */ /* 0x000fe4000bf66270 */
[----:B------:R-:W-:Y:S02]  /*13590*/  ISETP.GE.AND P2, PT, R15, UR4, PT ;  /* 0x000000040f007c0c */ /* 0x000fe4000bf46270 */
[----:B------:R-:W-:Y:S02]  /*135a0*/  ISETP.GE.AND P1, PT, R13, UR4, PT ;  /* 0x000000040d007c0c */ /* 0x000fe4000bf26270 */
[----:B------:R-:W-:-:S07]  /*135b0*/  ISETP.GE.AND P0, PT, R9, UR4, PT ;  /* 0x0000000409007c0c */ /* 0x000fce000bf06270 */
[----:B---3--:R-:W-:-:S04]  /*135c0*/  @!P3 LEA R6, P4, R7, R2, 0x1 ;  /* 0x000000020706b211 */ /* 0x008fc800078808ff */
[----:B--2---:R-:W-:Y:S02]  /*135d0*/  @!P3 LEA.HI.X R7, R7, R4, R14, 0x1, P4 ;  /* 0x000000040707b211 */ /* 0x004fe400020f0c0e */
        /* <DEDUP_REMOVED lines=10> */
.L_x_2426:
[----:B------:R-:W-:Y:S05]  /*13680*/  BSYNC B0 ;  /* 0x0000000000007941 */ /* 0x000fea0003800000 */
.L_x_2416:
[----:B------:R-:W-:Y:S02]  /*13690*/  ULDC UR4, c[0x0][0xc3c] ;  /* 0x00030f0000047ab9 */ /* 0x000fe40000000800 */
[----:B------:R-:W-:-:S06]  /*136a0*/  UISETP.GE.AND UP0, UPT, UR7, UR4, UPT ;  /* 0x000000040700728c */ /* 0x000fcc000bf06270 */
[----:B------:R-:W-:-:S13]  /*136b0*/  PLOP3.LUT P0, PT, PT, PT, UP0, 0x80, 0x0 ;  /* 0x000000000000781c */ /* 0x000fda0003f0f008 */
[----:B------:R-:W-:Y:S05]  /*136c0*/  @!P0 BRA `(.L_x_2438) ;  /* 0xfffffed8006c8947 */ /* 0x000fea000383ffff */
[----:B------:R-:W-:Y:S05]  /*136d0*/  EXIT ;  /* 0x000000000000794d */ /* 0x000fea0003800000 */
.L_x_2373:
        /* <DEDUP_REMOVED lines=16> */
.L_x_2439:
        /* <DEDUP_REMOVED lines=43> */
.L_x_2443:
        /* <DEDUP_REMOVED lines=35> */
.L_x_2441:
        /* <DEDUP_REMOVED lines=13> */
.L_x_2444:
        /* <DEDUP_REMOVED lines=62> */
.L_x_2445:
        /* <DEDUP_REMOVED lines=61> */
.L_x_2446:
[----:B------:R-:W-:-:S05]  /*14540*/  LOP3.LUT R25, RZ, R2, RZ, 0x33, !PT ;  /* 0x00000002ff197212 */ /* 0x000fca00078e33ff */
[----:B------:R-:W-:Y:S01]  /*14550*/  IMAD.IADD R25, R6, 0x1, R25 ;  /* 0x0000000106197824 */ /* 0x000fe200078e0219 */
[----:B------:R-:W-:Y:S06]  /*14560*/  BRA `(.L_x_2447) ;  /* 0x0000000000147947 */ /* 0x000fec0003800000 */
.L_x_2442:
[----:B------:R-:W-:Y:S01]  /*14570*/  ULDC UR4, c[0x0][0xc3c] ;  /* 0x00030f0000047ab9 */ /* 0x000fe20000000800 */
[----:B------:R-:W-:Y:S02]  /*14580*/  IMAD.MOV.U32 R25, RZ, RZ, RZ ;  /* 0x000000ffff197224 */ /* 0x000fe400078e00ff */
[----:B------:R-:W-:Y:S02]  /*14590*/  IMAD.U32 R24, RZ, RZ, UR6 ;  /* 0x00000006ff187e24 */ /* 0x000fe4000f8e00ff */
[----:B------:R-:W-:Y:S02]  /*145a0*/  IMAD.MOV.U32 R26, RZ, RZ, RZ ;  /* 0x000000ffff1a7224 */ /* 0x000fe400078e00ff */
[----:B------:R-:W-:-:S07]  /*145b0*/  IMAD.U32 R27, RZ, RZ, UR4 ;  /* 0x00000004ff1b7e24 */ /* 0x000fce000f8e00ff */
.L_x_2447:
[----:B------:R-:W-:-:S13]  /*145c0*/  ISETP.NE.AND P0, PT, R7, RZ, PT ;  /* 0x000000ff0700720c */ /* 0x000fda0003f05270 */
[----:B------:R-:W0:Y:S01]  /*145d0*/  @!P0 S2R R3, SR_CgaCtaId ;  /* 0x0000000000038919 */ /* 0x000e220000008800 */
[----:B------:R-:W-:-:S04]  /*145e0*/  @!P0 MOV R2, 0x400 ;  /* 0x0000040000028802 */ /* 0x000fc80000000f00 */
[----:B0-----:R-:W-:-:S05]  /*145f0*/  @!P0 LEA R2, R3, R2, 0x18 ;  /* 0x0000000203028211 */ /* 0x001fca00078ec0ff */
[----:B------:R1:W-:Y:S01]  /*14600*/  @!P0 STS.128 [R2+0x388d0], R24 ;  /* 0x0388d01802008388 */ /* 0x0003e20000000c00 */
[----:B------:R-:W-:Y:S06]  /*14610*/  BAR.ARV 0x5, 0x180 ;  /* 0x0146000000007b1d */ /* 0x000fec0000002000 */
.L_x_2440:
        /* <DEDUP_REMOVED lines=31> */
.L_x_2515:
        /* <DEDUP_REMOVED lines=49> */
.L_x_2449:
        /* <DEDUP_REMOVED lines=9> */
.L_x_2450:
        /* <DEDUP_REMOVED lines=9> */
.L_x_2451:
[----:B------:R-:W4:Y:S01]  /*14c40*/  LDL R5, [R1+0x10] ;  /* 0x0000100001057983 */ /* 0x000f220000100800 */
[----:B-123--:R-:W1:Y:S01]  /*14c50*/  LDC R2, c[0x0][0x448] ;  /* 0x00011200ff027b82 */ /* 0x00ee620000000800 */
[----:B-----5:R-:W-:Y:S01]  /*14c60*/  IMAD.IADD R0, R0, 0x1, -R6 ;  /* 0x0000000100007824 */ /* 0x020fe200078e0a06 */
[----:B------:R-:W-:Y:S01]  /*14c70*/  LOP3.LUT R16, R16, 0xfffffeff, RZ, 0xc0, !PT ;  /* 0xfffffeff10107812 */ /* 0x000fe200078ec0ff */
[----:B------:R-:W-:Y:S03]  /*14c80*/  BSSY B0, `(.L_x_2452) ;  /* 0x0000039000007945 */ /* 0x000fe60003800000 */
[----:B------:R2:W-:Y:S01]  /*14c90*/  STL [R1], R0 ;  /* 0x0000000001007387 */ /* 0x0005e20000100800 */
[----:B-1----:R-:W-:Y:S01]  /*14ca0*/  ISETP.NE.AND P0, PT, R2, 0x1, PT ;  /* 0x000000010200780c */ /* 0x002fe20003f05270 */
[----:B------:R-:W-:-:S04]  /*14cb0*/  IMAD.SHL.U32 R2, R25, 0x80, RZ ;  /* 0x0000008019027824 */ /* 0x000fc800078e00ff */
[----:B------:R-:W-:-:S08]  /*14cc0*/  VIADD R2, R2, 0x7f ;  /* 0x0000007f02027836 */ /* 0x000fd00000000000 */
[----:B------:R-:W1:Y:S01]  /*14cd0*/  @P0 LDC R3, c[0x0][0x44c] ;  /* 0x00011300ff030b82 */ /* 0x000e620000000800 */
[----:B------:R-:W-:-:S07]  /*14ce0*/  @P0 LOP3.LUT R16, R16, 0x100, RZ, 0xfc, !PT ;  /* 0x0000010010100812 */ /* 0x000fce00078efcff */
[----:B0-----:R-:W0:Y:S01]  /*14cf0*/  @P0 LDC R4, c[0x0][0x450] ;  /* 0x00011400ff040b82 */ /* 0x001e220000000800 */
[----:B-1----:R-:W-:-:S05]  /*14d00*/  @P0 IMAD.HI.U32 R3, R2, R3, RZ ;  /* 0x0000000302030227 */ /* 0x002fca00078e00ff */
[----:B0-----:R-:W-:Y:S02]  /*14d10*/  @P0 SHF.R.U32.HI R2, RZ, R4, R3 ;  /* 0x00000004ff020219 */ /* 0x001fe40000011603 */
[C---:B----4-:R-:W-:Y:S01]  /*14d20*/  IADD3 R3, R0.reuse, 0x50, -R5 ;  /* 0x0000005000037810 */ /* 0x050fe20007ffe805 */
[----:B--2---:R-:W-:-:S04]  /*14d30*/  VIADD R0, R0, 0x4f ;  /* 0x0000004f00007836 */ /* 0x004fc80000000000 */
[----:B------:R-:W-:-:S04]  /*14d40*/  IMAD.HI R0, R0, 0x66666667, RZ ;  /* 0x6666666700007827 */ /* 0x000fc800078e02ff */
[----:B------:R-:W-:Y:S01]  /*14d50*/  IMAD.IADD R2, R3, 0x1, R2 ;  /* 0x0000000103027824 */ /* 0x000fe200078e0202 */
[----:B------:R-:W-:-:S03]  /*14d60*/  SHF.R.U32.HI R3, RZ, 0x1f, R0 ;  /* 0x0000001fff037819 */ /* 0x000fc60000011600 */
[----:B------:R-:W-:Y:S01]  /*14d70*/  IMAD.HI R2, R2, 0x66666667, RZ ;  /* 0x6666666702027827 */ /* 0x000fe200078e02ff */
[----:B------:R-:W-:-:S04]  /*14d80*/  LEA.HI.SX32 R0, R0, R3, 0x1b ;  /* 0x0000000300007211 */ /* 0x000fc800078fdaff */
[----:B------:R-:W-:-:S04]  /*14d90*/  SHF.R.U32.HI R3, RZ, 0x1f, R2 ;  /* 0x0000001fff037819 */ /* 0x000fc80000011602 */
[----:B------:R-:W-:Y:S02]  /*14da0*/  LEA.HI.SX32 R3, R2, R3, 0x1b ;  /* 0x0000000302037211 */ /* 0x000fe400078fdaff */
[----:B------:R-:W-:Y:S02]  /*14db0*/  LOP3.LUT R2, R26, 0xff000000, RZ, 0xc0, !PT ;  /* 0xff0000001a027812 */ /* 0x000fe400078ec0ff */
[----:B------:R-:W-:Y:S02]  /*14dc0*/  VIMNMX R0, R0, R3, PT ;  /* 0x0000000300007248 */ /* 0x000fe40003fe0100 */
[----:B------:R-:W-:Y:S02]  /*14dd0*/  SHF.R.U32.HI R2, RZ, 0x8, R2 ;  /* 0x00000008ff027819 */ /* 0x000fe40000011602 */
[----:B------:R-:W-:Y:S02]  /*14de0*/  ISETP.GE.AND P0, PT, R0, 0x1, PT ;  /* 0x000000010000780c */ /* 0x000fe40003f06270 */
[----:B------:R-:W-:-:S04]  /*14df0*/  LOP3.LUT R3, R26, 0xff0000, RZ, 0xc0, !PT ;  /* 0x00ff00001a037812 */ /* 0x000fc800078ec0ff */
[----:B------:R-:W-:Y:S01]  /*14e00*/  LEA.HI R2, R3, R2, RZ, 0x10 ;  /* 0x0000000203027211 */ /* 0x000fe200078f80ff */
[----:B------:R-:W-:-:S03]  /*14e10*/  IMAD.MOV.U32 R3, RZ, RZ, RZ ;  /* 0x000000ffff037224 */ /* 0x000fc600078e00ff */
[----:B------:R-:W-:-:S03]  /*14e20*/  LOP3.LUT R4, R2, 0xff, RZ, 0xc0, !PT ;  /* 0x000000ff02047812 */ /* 0x000fc600078ec0ff */
[----:B------:R-:W-:Y:S05]  /*14e30*/  @!P0 BRA `(.L_x_2453) ;  /* 0x0000000000748947 */ /* 0x000fea0003800000 */
        /* <DEDUP_REMOVED lines=10> */
[----:B------:R-:W0:Y:S02]  /*14ee0*/  F2I.FTZ.U32.TRUNC.NTZ R3, R10 ;  /* 0x0000000a00037305 */ /* 0x000e24000021f000 */
[----:B0-----:R-:W-:-:S04]  /*14ef0*/  IMAD.MOV R2, RZ, RZ, -R3 ;  /* 0x000000ffff027224 */ /* 0x001fc800078e0a03 */
        /* <DEDUP_REMOVED lines=17> */
.L_x_2453:
[----:B------:R-:W-:Y:S05]  /*15010*/  BSYNC B0 ;  /* 0x0000000000007941 */ /* 0x000fea0003800000 */
.L_x_2452:
        /* <DEDUP_REMOVED lines=24> */
.L_x_2455:
        /* <DEDUP_REMOVED lines=20> */
.L_x_2458:
[----:B------:R-:W-:Y:S05]  /*152e0*/  BSYNC B6 ;  /* 0x0000000000067941 */ /* 0x000fea0003800000 */
.L_x_2457:
        /* <DEDUP_REMOVED lines=20> */
.L_x_2461:
        /* <DEDUP_REMOVED lines=15> */
.L_x_2460:
[----:B------:R-:W-:Y:S05]  /*15520*/  BSYNC B6 ;  /* 0x0000000000067941 */ /* 0x000fea0003800000 */
.L_x_2459:
[----:B------:R-:W-:Y:S01]  /*15530*/  ULDC.64 UR4, c[0x0][0x9f8] ;  /* 0x00027e0000047ab9 */ /* 0x000fe20000000a00 */
[----:B------:R-:W0:Y:S01]  /*15540*/  LDC R9, c[0x0][0x430] ;  /* 0x00010c00ff097b82 */ /* 0x000e220000000800 */
[----:B------:R-:W-:-:S04]  /*15550*/  ISETP.NE.U32.AND P0, PT, RZ, UR4, PT ;  /* 0x00000004ff007c0c */ /* 0x000fc8000bf05070 */
[----:B------:R-:W-:-:S13]  /*15560*/  ISETP.NE.AND.EX P0, PT, RZ, UR5, PT, P0 ;  /* 0x00000005ff007c0c */ /* 0x000fda000bf05300 */
[----:B------:R-:W-:Y:S01]  /*15570*/  @P0 IADD3 R18, P1, R18, UR4, RZ ;  /* 0x0000000412120c10 */ /* 0x000fe2000ff3e0ff */
[----:B------:R-:W-:-:S03]  /*15580*/  ULDC UR4, c[0x0][0x2f4] ;  /* 0x0000bd0000047ab9 */ /* 0x000fc60000000800 */
[----:B------:R-:W-:-:S05]  /*15590*/  @P0 IADD3.X R19, R19, UR5, RZ, P1, !PT ;  /* 0x0000000513130c10 */ /* 0x000fca0008ffe4ff */
[----:B------:R1:W5:Y:S01]  /*155a0*/  @P0 LDG.E R30, desc[UR38][R18.64] ;  /* 0x00000026121e0981 */ /* 0x000362000c1e1900 */
[----:B------:R-:W-:Y:S01]  /*155b0*/  ISETP.GE.AND P0, PT, R32, UR4, PT ;  /* 0x0000000420007c0c */ /* 0x000fe2000bf06270 */
[----:B------:R-:W-:Y:S01]  /*155c0*/  UMOV UR5, 0xffffffff ;  /* 0xffffffff00057882 */ /* 0x000fe20000000000 */
[----:B------:R-:W-:Y:S02]  /*155d0*/  ISETP.GE.AND P2, PT, R37, UR4, PT ;  /* 0x0000000425007c0c */ /* 0x000fe4000bf46270 */
[----:B------:R-:W-:Y:S02]  /*155e0*/  LOP3.LUT R16, R16, 0xffffffef, RZ, 0xc0, !PT ;  /* 0xffffffef10107812 */ /* 0x000fe400078ec0ff */
[----:B------:R-:W-:-:S07]  /*155f0*/  ISETP.GE.AND P1, PT, R36, UR4, PT ;  /* 0x0000000424007c0c */ /* 0x000fce000bf26270 */
        /* <DEDUP_REMOVED lines=9> */
.L_x_2532:
[----:B------:R-:W2:Y:S04]  /*15690*/  LDL R0, [R1+0x20] ;  /* 0x0000200001007983 */ /* 0x000ea80000100800 */
[----:B------:R-:W3:Y:S04]  /*156a0*/  LDL R5, [R1] ;  /* 0x0000000001057983 */ /* 0x000ee80000100800 */
[----:B------:R-:W4:Y:S01]  /*156b0*/  LDL R2, [R1+0x8] ;  /* 0x0000080001027983 */ /* 0x000f220000100800 */
[----:B------:R-:W0:Y:S01]  /*156c0*/  S2R R3, SR_TID.X ;  /* 0x0000000000037919 */ /* 0x000e220000002100 */
[----:B------:R-:W1:Y:S01]  /*156d0*/  S2R R8, SR_TID.X ;  /* 0x0000000000087919 */ /* 0x000e620000002100 */
[----:B------:R-:W-:-:S02]  /*156e0*/  ISETP.NE.AND P1, PT, R9, 0x1, PT ;  /* 0x000000010900780c */ /* 0x000fc40003f25270 */
[----:B0-----:R-:W-:-:S04]  /*156f0*/  LOP3.LUT R3, R3, 0x7f, RZ, 0xc0, !PT ;  /* 0x0000007f03037812 */ /* 0x001fc800078ec0ff */
[----:B------:R-:W-:Y:S01]  /*15700*/  SHF.R.U32.HI R3, RZ, 0x3, R3 ;  /* 0x00000003ff037819 */ /* 0x000fe20000011603 */
[----:B-1----:R-:W-:-:S05]  /*15710*/  IMAD.SHL.U32 R8, R8, 0x10, RZ ;  /* 0x0000001008087824 */ /* 0x002fca00078e00ff */
[----:B------:R-:W-:Y:S02]  /*15720*/  LOP3.LUT R8, R3, 0x70, R8, 0xf8, !PT ;  /* 0x0000007003087812 */ /* 0x000fe400078ef808 */
[----:B------:R-:W0:Y:S01]  /*15730*/  @P1 LDC R3, c[0x0][0x434] ;  /* 0x00010d00ff031b82 */ /* 0x000e220000000800 */
[----:B-----5:R-:W-:Y:S02]  /*15740*/  SHF.R.S32.HI R10, RZ, 0x1f, R30 ;  /* 0x0000001fff0a7819 */ /* 0x020fe4000001141e */
[----:B------:R-:W-:-:S04]  /*15750*/  LOP3.LUT R16, R16, 0xffffffbf, RZ, 0xc0, !PT ;  /* 0xffffffbf10107812 */ /* 0x000fc800078ec0ff */
[----:B------:R-:W-:Y:S01]  /*15760*/  @P1 LOP3.LUT R16, R16, 0x40, RZ, 0xfc, !PT ;  /* 0x0000004010101812 */ /* 0x000fe200078efcff */
[----:B------:R1:W-:Y:S03]  /*15770*/  STL [R1+0xc], R10 ;  /* 0x00000c0a01007387 */ /* 0x0003e60000100800 */
[----:B------:R-:W-:Y:S02]  /*15780*/  LOP3.LUT R16, R16, 0xffffffdf, RZ, 0xc0, !PT ;  /* 0xffffffdf10107812 */ /* 0x000fe400078ec0ff */
[----:B------:R-:W-:Y:S01]  /*15790*/  LOP3.LUT R26, R26, 0xffff, RZ, 0xc0, !PT ;  /* 0x0000ffff1a1a7812 */ /* 0x000fe200078ec0ff */
[----:B--2---:R-:W-:Y:S02]  /*157a0*/  VIADD R22, R0, 0xffffffff ;  /* 0xffffffff00167836 */ /* 0x004fe40000000000 */
[----:B------:R-:W2:Y:S02]  /*157b0*/  @P1 LDC R0, c[0x0][0x438] ;  /* 0x00010e00ff001b82 */ /* 0x000ea40000000800 */
[----:B------:R-:W-:-:S05]  /*157c0*/  IMAD R6, R22, 0x50, R8 ;  /* 0x0000005016067824 */ /* 0x000fca00078e0208 */
[C---:B---3--:R-:W-:Y:S01]  /*157d0*/  ISETP.GE.AND P0, PT, R6.reuse, R5, PT ;  /* 0x000000050600720c */ /* 0x048fe20003f06270 */
[----:B----4-:R-:W-:-:S03]  /*157e0*/  IMAD.IADD R6, R6, 0x1, R2 ;  /* 0x0000000106067824 */ /* 0x010fc600078e0202 */
[----:B------:R-:W-:Y:S01]  /*157f0*/  ISETP.GT.U32.OR P0, PT, R8, 0x4f, P0 ;  /* 0x0000004f0800780c */ /* 0x000fe20000704470 */
[----:B0-----:R-:W-:-:S04]  /*15800*/  @P1 IMAD.HI.U32 R3, R6, R3, RZ ;  /* 0x0000000306031227 */ /* 0x001fc800078e00ff */
[----:B------:R-:W-:Y:S01]  /*15810*/  IMAD.MOV.U32 R7, RZ, RZ, R6 ;  /* 0x000000ffff077224 */ /* 0x000fe200078e0006 */
[----:B--2---:R-:W-:-:S07]  /*15820*/  @P1 SHF.R.U32.HI R7, RZ, R0, R3 ;  /* 0x00000000ff071219 */ /* 0x004fce0000011603 */
        /* <DEDUP_REMOVED lines=8> */
[----:B0-----:R-:W-:-:S04]  /*158b0*/  @!P0 LEA R2, P1, R4, R2, 0x2 ;  /* 0x0000000204028211 */ /* 0x001fc800078210ff */
[----:B------:R-:W-:Y:S01]  /*158c0*/  @!P0 LEA.HI.X R3, R4, R3, R0, 0x2, P1 ;  /* 0x0000000304038211 */ /* 0x000fe200008f1400 */
[----:B------:R-:W-:-:S06]  /*158d0*/  IMAD.MOV.U32 R0, RZ, RZ, RZ ;  /* 0x000000ffff007224 */ /* 0x000fcc00078e00ff */
[----:B------:R0:W5:Y:S02]  /*158e0*/  @!P0 LDG.E R0, desc[UR38][R2.64] ;  /* 0x0000002602008981 */ /* 0x000164000c1e1900 */
[----:B0-----:R-:W-:-:S05]  /*158f0*/  IMAD.U32 R2, RZ, RZ, UR36 ;  /* 0x00000024ff027e24 */ /* 0x001fca000f8e00ff */
[----:B------:R-:W-:Y:S02]  /*15900*/  ISETP.NE.AND P2, PT, R2, 0x3, PT ;  /* 0x000000030200780c */ /* 0x000fe40003f45270 */
[----:B------:R-:W-:Y:S01]  /*15910*/  ISETP.GT.U32.AND P0, PT, R8, 0x4f, PT ;  /* 0x0000004f0800780c */ /* 0x000fe20003f04070 */
[----:B------:R-:W-:-:S10]  /*15920*/  IMAD.MOV R5, RZ, RZ, -R7 ;  /* 0x000000ffff057224 */ /* 0x000fd400078e0a07 */
[----:B------:R-:W-:-:S04]  /*15930*/  @P2 LOP3.LUT R16, R16, 0x20, RZ, 0xfc, !PT ;  /* 0x0000002010102812 */ /* 0x000fc800078efcff */
[----:B------:R-:W-:Y:S01]  /*15940*/  LOP3.LUT R16, R16, 0xfffffffe, RZ, 0xc0, !PT ;  /* 0xfffffffe10107812 */ /* 0x000fe200078ec0ff */
[----:B------:R-:W-:-:S03]  /*15950*/  IMAD R4, R9, R5, R6 ;  /* 0x0000000509047224 */ /* 0x000fc600078e0206 */
[----:B------:R-:W-:Y:S01]  /*15960*/  @P0 LOP3.LUT R16, R16, 0x1, RZ, 0xfc, !PT ;  /* 0x0000000110100812 */ /* 0x000fe200078efcff */
[----:B-1----:R-:W-:Y:S06]  /*15970*/  @!P2 BRA `(.L_x_2463) ;  /* 0x000000000004a947 */ /* 0x002fec0003800000 */
[----:B------:R-:W-:Y:S01]  /*15980*/  BPT.TRAP 0x1 ;  /* 0x000000040000795c */ /* 0x000fe20000300000 */
.L_x_2463:
        /* <DEDUP_REMOVED lines=23> */
.L_x_2533:
[----:B------:R-:W-:Y:S05]  /*15b00*/  BSYNC B0 ;  /* 0x0000000000007941 */ /* 0x000fea0003800000 */
.L_x_2464:
        /* <DEDUP_REMOVED lines=74> */
.L_x_2545:
[----:B------:R-:W-:Y:S01]  /*15fb0*/  ISETP.GE.AND P0, PT, R4, 0x41, PT ;  /* 0x000000410400780c */ /* 0x000fe20003f06270 */
[----:B------:R-:W-:-:S12]  /*15fc0*/  BSSY B0, `(.L_x_2467) ;  /* 0x0000010000007945 */ /* 0x000fd80003800000 */
[----:B------:R-:W-:Y:S05]  /*15fd0*/  @!P0 BRA `(.L_x_2468) ;  /* 0x0000000000388947 */ /* 0x000fea0003800000 */
[C---:B------:R-:W-:Y:S01]  /*15fe0*/  LOP3.LUT P4, RZ, R16.reuse, 0x10, RZ, 0xc0, !PT ;  /* 0x0000001010ff7812 */ /* 0x040fe2000788c0ff */
        /* <DEDUP_REMOVED lines=13> */
.L_x_2468:
[----:B------:R-:W-:Y:S05]  /*160c0*/  BSYNC B0 ;  /* 0x0000000000007941 */ /* 0x000fea0003800000 */
.L_x_2467:
[----:B------:R-:W-:Y:S01]  /*160d0*/  NOP ;  /* 0x0000000000007918 */ /* 0x000fe20000000000 */
[----:B------:R-:W-:-:S13]  /*160e0*/  PLOP3.LUT P0, PT, PT, PT, PT, 0x80, 0x0 ;  /* 0x000000000000781c */ /* 0x000fda0003f0f070 */
.L_x_2469:
        /* <DEDUP_REMOVED lines=10> */
.L_x_2470:
        /* <DEDUP_REMOVED lines=35> */
.L_x_2472:
[----:B------:R-:W-:Y:S05]  /*163c0*/  BSYNC B6 ;  /* 0x0000000000067941 */ /* 0x000fea0003800000 */
.L_x_2471:
[----:B------:R-:W4:Y:S01]  /*163d0*/  LDL.LU R2, [R1+0x28] ;  /* 0x0000280001027983 */ /* 0x000f220000300800 */
[----:B------:R-:W-:Y:S01]  /*163e0*/  ULDC.64 UR6, c[0x0][0x2e0] ;  /* 0x0000b80000067ab9 */ /* 0x000fe20000000a00 */
[----:B------:R-:W-:Y:S01]  /*163f0*/  IMAD.MOV.U32 R3, RZ, RZ, R35 ;  /* 0x000000ffff037224 */ /* 0x000fe200078e0023 */
[----:B------:R-:W-:Y:S01]  /*16400*/  ULDC.64 UR4, c[0x0][0x2d8] ;  /* 0x0000b60000047ab9 */ /* 0x000fe20000000a00 */
[----:B------:R-:W2:Y:S04]  /*16410*/  LDL.LU.64 R20, [R1+0x18] ;  /* 0x0000180001147983 */ /* 0x000ea80000300a00 */
[----:B------:R0:W5:Y:S01]  /*16420*/  LDL R9, [R1+0x10] ;  /* 0x0000100001097983 */ /* 0x0001620000100800 */
[----:B----4-:R-:W-:Y:S02]  /*16430*/  IMAD.MOV.U32 R0, RZ, RZ, R2 ;  /* 0x000000ffff007224 */ /* 0x010fe400078e0002 */
[----:B--2---:R-:W-:Y:S01]  /*16440*/  IMAD.MOV.U32 R2, RZ, RZ, R20 ;  /* 0x000000ffff027224 */ /* 0x004fe200078e0014 */
[----:B------:R-:W1:Y:S01]  /*16450*/  LDC R21, c[0x0][0x448] ;  /* 0x00011200ff157b82 */ /* 0x000e620000000800 */
[----:B------:R-:W2:Y:S01]  /*16460*/  S2R R20, SR_TID.X ;  /* 0x0000000000147919 */ /* 0x000ea20000002100 */
[----:B------:R-:W-:-:S02]  /*16470*/  IMAD R4, R0, UR6, RZ ;  /* 0x0000000600047c24 */ /* 0x000fc4000f8e02ff */
[----:B------:R-:W-:-:S04]  /*16480*/  IMAD.WIDE.U32 R2, R26, UR4, R2 ;  /* 0x000000041a027c25 */ /* 0x000fc8000f8e0002 */
[----:B------:R-:W-:Y:S01]  /*16490*/  IMAD R3, R26, UR5, R3 ;  /* 0x000000051a037c24 */ /* 0x000fe2000f8e0203 */
[----:B------:R-:W-:Y:S01]  /*164a0*/  ULDC.64 UR4, c[0x0][0x2d0] ;  /* 0x0000b40000047ab9 */ /* 0x000fe20000000a00 */
[C---:B------:R-:W-:Y:S02]  /*164b0*/  IMAD R4, R29.reuse, UR7, R4 ;  /* 0x000000071d047c24 */ /* 0x040fe4000f8e0204 */
[----:B------:R-:W-:Y:S01]  /*164c0*/  IMAD.WIDE.U32 R2, R29, UR6, R2 ;  /* 0x000000061d027c25 */ /* 0x000fe2000f8e0002 */
[----:B-1----:R-:W-:Y:S02]  /*164d0*/  ISETP.NE.AND P6, PT, R21, 0x1, PT ;  /* 0x000000011500780c */ /* 0x002fe40003fc5270 */
[----:B--2---:R-:W-:-:S04]  /*164e0*/  LOP3.LUT R20, R20, 0x7f, RZ, 0xc0, !PT ;  /* 0x0000007f14147812 */ /* 0x004fc800078ec0ff */
[----:B------:R-:W-:-:S07]  /*164f0*/  SHF.R.U32.HI R21, RZ, 0x3, R20 ;  /* 0x00000003ff157819 */ /* 0x000fce0000011614 */
[----:B------:R-:W1:Y:S01]  /*16500*/  @P6 LDC R7, c[0x0][0x44c] ;  /* 0x00011300ff076b82 */ /* 0x000e620000000800 */
[----:B------:R-:W2:Y:S07]  /*16510*/  S2R R20, SR_TID.X ;  /* 0x0000000000147919 */ /* 0x000eae0000002100 */
[----:B---3--:R-:W3:Y:S01]  /*16520*/  @P6 LDC R5, c[0x0][0x450] ;  /* 0x00011400ff056b82 */ /* 0x008ee20000000800 */
[----:B--2---:R-:W-:-:S05]  /*16530*/  IMAD.SHL.U32 R20, R20, 0x10, RZ ;  /* 0x0000001014147824 */ /* 0x004fca00078e00ff */
[----:B------:R-:W-:-:S05]  /*16540*/  LOP3.LUT R20, R21, 0x70, R20, 0xf8, !PT ;  /* 0x0000007015147812 */ /* 0x000fca00078ef814 */
[----:B------:R-:W-:-:S04]  /*16550*/  IMAD R6, R25, 0x80, R20 ;  /* 0x0000008019067824 */ /* 0x000fc800078e0214 */
[----:B-1----:R-:W-:-:S04]  /*16560*/  @P6 IMAD.HI.U32 R7, R6, R7, RZ ;  /* 0x0000000706076227 */ /* 0x002fc800078e00ff */
[----:B------:R-:W-:Y:S01]  /*16570*/  IMAD.MOV.U32 R0, RZ, RZ, R6 ;  /* 0x000000ffff007224 */ /* 0x000fe200078e0006 */
[----:B---3--:R-:W-:Y:S02]  /*16580*/  @P6 SHF.R.U32.HI R0, RZ, R5, R7 ;  /* 0x00000005ff006219 */ /* 0x008fe40000011607 */
[----:B------:R-:W1:Y:S01]  /*16590*/  LDC R5, c[0x0][0x448] ;  /* 0x00011200ff057b82 */ /* 0x000e620000000800 */
[----:B------:R-:W-:Y:S02]  /*165a0*/  IMAD.IADD R3, R3, 0x1, R4 ;  /* 0x0000000103037824 */ /* 0x000fe400078e0204 */
[----:B------:R-:W-:Y:S01]  /*165b0*/  IMAD.MOV R4, RZ, RZ, -R0 ;  /* 0x000000ffff047224 */ /* 0x000fe200078e0a00 */
[----:B------:R-:W2:Y:S01]  /*165c0*/  S2R R20, SR_TID.X ;  /* 0x0000000000147919 */ /* 0x000ea20000002100 */
[----:B------:R-:W-:-:S04]  /*165d0*/  IMAD.WIDE.U32 R2, R0, UR4, R2 ;  /* 0x0000000400027c25 */ /* 0x000fc8000f8e0002 */
[----:B-1----:R-:W-:Y:S01]  /*165e0*/  IMAD R4, R5, R4, R6 ;  /* 0x0000000405047224 */ /* 0x002fe200078e0206 */
[----:B------:R-:W-:-:S05]  /*165f0*/  SHF.R.S32.HI R6, RZ, 0x1f, R0 ;  /* 0x0000001fff067819 */ /* 0x000fca0000011400 */
        /* <DEDUP_REMOVED lines=11> */
[----:B------:R-:W-:Y:S01]  /*166b0*/  ULDC UR4, c[0x0][0x2b8] ;  /* 0x0000ae0000047ab9 */ /* 0x000fe20000000800 */
[----:B--2---:R-:W-:-:S03]  /*166c0*/  LOP3.LUT R20, R20, 0x7f, RZ, 0xc0, !PT ;  /* 0x0000007f14147812 */ /* 0x004fc600078ec0ff */
[----:B------:R-:W-:Y:S01]  /*166d0*/  LEA.HI.X R0, R2, UR5, R3, 0x1, P0 ;  /* 0x0000000502007c11 */ /* 0x000fe200080f0c03 */
[----:B------:R-:W-:Y:S01]  /*166e0*/  UMOV UR5, 0xffffffff ;  /* 0xffffffff00057882 */ /* 0x000fe20000000000 */
[----:B------:R-:W-:Y:S02]  /*166f0*/  ISETP.GE.AND P4, PT, R32, UR4, PT ;  /* 0x0000000420007c0c */ /* 0x000fe4000bf86270 */
[----:B------:R-:W-:Y:S02]  /*16700*/  ISETP.GE.AND P3, PT, R37, UR4, PT ;  /* 0x0000000425007c0c */ /* 0x000fe4000bf66270 */
[----:B------:R-:W-:Y:S02]  /*16710*/  ISETP.GE.AND P2, PT, R36, UR4, PT ;  /* 0x0000000424007c0c */ /* 0x000fe4000bf46270 */
[----:B------:R-:W-:Y:S02]  /*16720*/  ISETP.GE.AND P1, PT, R34, UR4, PT ;  /* 0x0000000422007c0c */ /* 0x000fe4000bf26270 */
[----:B------:R-:W-:Y:S01]  /*16730*/  SHF.R.U32.HI R8, RZ, 0x3, R20 ;  /* 0x00000003ff087819 */ /* 0x000fe20000011614 */
[----:B0-----:R-:W-:Y:S10]  /*16740*/  BRA.DIV UR5, `(.L_x_2473) ;  /* 0x0000003e05dc7947 */ /* 0x001ff4000b800000 */
[----:B------:R-:W0:Y:S01]  /*16750*/  SHFL.IDX PT, R14, R4, RZ, 0x181f ;  /* 0x00181fff040e7589 */ /* 0x000e2200000e0000 */
[----:B-----5:R-:W-:Y:S02]  /*16760*/  IMAD R5, R9, R5, RZ ;  /* 0x0000000509057224 */ /* 0x020fe400078e02ff */
[----:B------:R-:W-:Y:S01]  /*16770*/  IMAD R25, R25, 0x80, R8 ;  /* 0x0000008019197824 */ /* 0x000fe200078e0208 */
        /* <DEDUP_REMOVED lines=83> */
.L_x_2562:
        /* <DEDUP_REMOVED lines=13> */
.L_x_2475:
[----:B------:R-:W-:Y:S05]  /*16d80*/  BSYNC B0 ;  /* 0x0000000000007941 */ /* 0x000fea0003800000 */
.L_x_2474:
[----:B------:R-:W-:Y:S01]  /*16d90*/  NOP ;  /* 0x0000000000007918 */ /* 0x000fe20000000000 */
[----:B------:R-:W-:-:S13]  /*16da0*/  PLOP3.LUT P0, PT, PT, PT, PT, 0x80, 0x0 ;  /* 0x000000000000781c */ /* 0x000fda0003f0f070 */
.L_x_2476:
        /* <DEDUP_REMOVED lines=8> */
[----:B--2---:R-:W-:-:S05]  /*16e30*/  VIADD R2, R2, 0x1 ;  /* 0x0000000102027836 */ /* 0x004fca0000000000 */
        /* <DEDUP_REMOVED lines=11> */
.L_x_2563:
[----:B------:R-:W-:Y:S05]  /*16ef0*/  BSYNC B0 ;  /* 0x0000000000007941 */ /* 0x000fea0003800000 */
.L_x_2477:
        /* <DEDUP_REMOVED lines=12> */
.L_x_2493:
        /* <DEDUP_REMOVED lines=14> */
[----:B--2---:R-:W-:-:S04]  /*170a0*/  IMAD R6, R0, 0x50, R6 ;  /* 0x0000005000067824 */ /* 0x004fc800078e0206 */
[----:B------:R-:W-:-:S04]  /*170b0*/  IMAD.IADD R6, R9, 0x1, R6 ;  /* 0x0000000109067824 */ /* 0x000fc800078e0206 */
[----:B0-----:R-:W-:-:S04]  /*170c0*/  @P0 IMAD.HI.U32 R3, R6, R3, RZ ;  /* 0x0000000306030227 */ /* 0x001fc800078e00ff */
[----:B------:R-:W-:Y:S01]  /*170d0*/  IMAD.MOV.U32 R10, RZ, RZ, R6 ;  /* 0x000000ffff0a7224 */ /* 0x000fe200078e0006 */
[----:B----4-:R-:W-:Y:S01]  /*170e0*/  @P0 SHF.R.U32.HI R10, RZ, R2, R3 ;  /* 0x00000002ff0a0219 */ /* 0x010fe20000011603 */
        /* <DEDUP_REMOVED lines=24> */
.L_x_2481:
[----:B------:R-:W-:Y:S01]  /*17270*/  IMAD R6, R23, 0x8, R17 ;  /* 0x0000000817067824 */ /* 0x000fe200078e0211 */
[----:B------:R-:W-:Y:S01]  /*17280*/  SHF.L.U32 R3, R28, 0x1f, RZ ;  /* 0x0000001f1c037819 */ /* 0x000fe200000006ff */
[----:B------:R-:W-:Y:S03]  /*17290*/  BSSY B1, `(.L_x_2482) ;  /* 0x0000003000017945 */ /* 0x000fe60003800000 */
[----:B------:R-:W0:Y:S02]  /*172a0*/  SYNCS.PHASECHK.TRANS64.TRYWAIT P0, [R6+URZ+0x38840], R3 ;  /* 0x03884003060075a7 */ /* 0x000e24000800017f */
[----:B0-----:R-:W-:Y:S05]  /*172b0*/  @!P0 BRA `(.L_x_2483) ;  /* 0x0000003c00cc8947 */ /* 0x001fea0003800000 */
.L_x_2564:
[----:B------:R-:W-:Y:S05]  /*172c0*/  BSYNC B1 ;  /* 0x0000000000017941 */ /* 0x000fea0003800000 */
.L_x_2482:
        /* <DEDUP_REMOVED lines=67> */
.L_x_2576:
        /* <DEDUP_REMOVED lines=17> */
.L_x_2485:
        /* <DEDUP_REMOVED lines=10> */
.L_x_2486:
[----:B------:R3:W-:Y:S01]  /*178b0*/  SYNCS.ARRIVE.TRANS64.A1T0 RZ, [R6+URZ+0x38830], RZ ;  /* 0x038830ff06ff79a7 */ /* 0x0007e2000810003f */
[----:B------:R-:W-:Y:S05]  /*178c0*/  @!P6 BRA `(.L_x_2487) ;  /* 0x000000000004e947 */ /* 0x000fea0003800000 */
[----:B------:R-:W-:Y:S01]  /*178d0*/  BPT.TRAP 0x1 ;  /* 0x000000040000795c */ /* 0x000fe20000300000 */
.L_x_2487:
[----:B--2---:R-:W-:Y:S01]  /*178e0*/  SHF.L.U32 R2, R20, 0x1f, RZ ;  /* 0x0000001f14027819 */ /* 0x004fe200000006ff */
[----:B---3--:R-:W-:Y:S01]  /*178f0*/  IMAD R6, R7, 0x8, R17 ;  /* 0x0000000807067824 */ /* 0x008fe200078e0211 */
[----:B------:R-:W-:Y:S03]  /*17900*/  BSSY B1, `(.L_x_2488) ;  /* 0x0000003000017945 */ /* 0x000fe60003800000 */
[----:B------:R-:W2:Y:S02]  /*17910*/  SYNCS.PHASECHK.TRANS64.TRYWAIT P0, [R6+URZ+0x38860], R2 ;  /* 0x03886002060075a7 */ /* 0x000ea4000800017f */
[----:B--2---:R-:W-:Y:S05]  /*17920*/  @!P0 BRA `(.L_x_2489) ;  /* 0x0000004000088947 */ /* 0x004fea0003800000 */
.L_x_2577:
[----:B------:R-:W-:Y:S05]  /*17930*/  BSYNC B1 ;  /* 0x0000000000017941 */ /* 0x000fea0003800000 */
.L_x_2488:
[----:B0-----:R-:W3:Y:S01]  /*17940*/  LDL R8, [R1] ;  /* 0x0000000001087983 */ /* 0x001ee20000100800 */
[----:B------:R-:W0:Y:S01]  /*17950*/  S2R R3, SR_TID.X ;  /* 0x0000000000037919 */ /* 0x000e220000002100 */
[----:B------:R-:W-:Y:S01]  /*17960*/  UMOV UR4, 0xffffffff ;  /* 0xffffffff00047882 */ /* 0x000fe20000000000 */
[----:B------:R-:W-:Y:S01]  /*17970*/  IMAD R7, R7, 0x5000, R31 ;  /* 0x0000500007077824 */ /* 0x000fe200078e021f */
[----:B0-----:R-:W-:-:S04]  /*17980*/  LOP3.LUT R3, R3, 0x7f, RZ, 0xc0, !PT ;  /* 0x0000007f03037812 */ /* 0x001fc800078ec0ff */
[----:B------:R-:W-:Y:S01]  /*17990*/  SHF.R.U32.HI R3, RZ, 0x3, R3 ;  /* 0x00000003ff037819 */ /* 0x000fe20000011603 */
[----:B---3--:R-:W-:-:S04]  /*179a0*/  IMAD R8, R29, -0x50, R8 ;  /* 0xffffffb01d087824 */ /* 0x008fc800078e0208 */
[----:B------:R-:W-:Y:S01]  /*179b0*/  IMAD.IADD R8, R8, 0x1, -R3 ;  /* 0x0000000108087824 */ /* 0x000fe200078e0a03 */
[----:B------:R-:W-:Y:S06]  /*179c0*/  BRA.DIV UR4, `(.L_x_2490) ;  /* 0x0000003e04f47947 */ /* 0x000fec000b800000 */
[----:B--2---:R-:W0:Y:S01]  /*179d0*/  SHFL.IDX PT, R2, R18, RZ, 0x181f ;  /* 0x00181fff12027589 */ /* 0x004e2200000e0000 */
[----:B------:R-:W-:-:S03]  /*179e0*/  IMAD R7, R7, 0x2, R17 ;  /* 0x0000000207077824 */ /* 0x000fc600078e0211 */
[----:B------:R-:W2:Y:S04]  /*179f0*/  SHFL.IDX PT, R3, R19, RZ, 0x181f ;  /* 0x00181fff13037589 */ /* 0x000ea800000e0000 */
[----:B-1----:R-:W-:Y:S01]  /*17a00*/  SHFL.IDX PT, R14, R18, 0x4, 0x181f ;  /* 0x00981f00120e7f89 */ /* 0x002fe200000e0000 */
[----:B0-----:R-:W-:-:S05]  /*17a10*/  IADD3 R2, P0, R2, R0, RZ ;  /* 0x0000000002027210 */ /* 0x001fca0007f1e0ff */
        /* <DEDUP_REMOVED lines=46> */
.L_x_2589:
        /* <DEDUP_REMOVED lines=31> */
.L_x_2491:
        /* <DEDUP_REMOVED lines=10> */
.L_x_2492:
        /* <DEDUP_REMOVED lines=8> */
.L_x_2480:
[----:B------:R-:W-:Y:S05]  /*18010*/  BSYNC B0 ;  /* 0x0000000000007941 */ /* 0x000fea0003800000 */
.L_x_2479:
        /* <DEDUP_REMOVED lines=17> */
.L_x_2495:
[----:B------:R-:W-:Y:S05]  /*18130*/  BSYNC B0 ;  /* 0x0000000000007941 */ /* 0x000fea0003800000 */
.L_x_2494:
[----:B------:R-:W-:-:S13]  /*18140*/  LOP3.LUT P0, RZ, R16, 0x20, RZ, 0xc0, !PT ;  /* 0x0000002010ff7812 */ /* 0x000fda000780c0ff */
[----:B------:R-:W-:Y:S05]  /*18150*/  @!P0 BRA `(.L_x_2496) ;  /* 0x0000000000048947 */ /* 0x000fea0003800000 */
[----:B------:R-:W-:Y:S01]  /*18160*/  BPT.TRAP 0x1 ;  /* 0x000000040000795c */ /* 0x000fe20000300000 */
.L_x_2496:
[----:B------:R-:W2:Y:S01]  /*18170*/  LDL.LU R0, [R1] ;  /* 0x0000000001007983 */ /* 0x000ea20000300800 */
[----:B------:R-:W-:Y:S01]  /*18180*/  IMAD R4, R23, 0x8, R17 ;  /* 0x0000000817047824 */ /* 0x000fe200078e0211 */
[----:B------:R-:W-:Y:S01]  /*18190*/  SHF.L.U32 R3, R28, 0x1f, RZ ;  /* 0x0000001f1c037819 */ /* 0x000fe200000006ff */
[----:B------:R-:W-:Y:S03]  /*181a0*/  BSSY B0, `(.L_x_2497) ;  /* 0x0000004000007945 */ /* 0x000fe60003800000 */
[----:B------:R-:W0:Y:S01]  /*181b0*/  SYNCS.PHASECHK.TRANS64.TRYWAIT P0, [R4+URZ+0x38860], R3 ;  /* 0x03886003040075a7 */ /* 0x000e22000800017f */
[----:B--2---:R-:W-:Y:S01]  /*181c0*/  IMAD R5, R22, -0x50, R0 ;  /* 0xffffffb016057824 */ /* 0x004fe200078e0200 */
[----:B0-----:R-:W-:Y:S06]  /*181d0*/  @!P0 BRA `(.L_x_2498) ;  /* 0x0000003c00c88947 */ /* 0x001fec0003800000 */
.L_x_2590:
[----:B------:R-:W-:Y:S05]  /*181e0*/  BSYNC B0 ;  /* 0x0000000000007941 */ /* 0x000fea0003800000 */
.L_x_2497:
[----:B------:R-:W2:Y:S01]  /*181f0*/  S2R R0, SR_TID.X ;  /* 0x0000000000007919 */ /* 0x000ea20000002100 */
[----:B------:R-:W-:Y:S01]  /*18200*/  UMOV UR4, 0xffffffff ;  /* 0xffffffff00047882 */ /* 0x000fe20000000000 */
[----:B--2---:R-:W-:-:S04]  /*18210*/  LOP3.LUT R0, R0, 0x7f, RZ, 0xc0, !PT ;  /* 0x0000007f00007812 */ /* 0x004fc800078ec0ff */
[----:B------:R-:W-:-:S05]  /*18220*/  SHF.R.U32.HI R0, RZ, 0x3, R0 ;  /* 0x00000003ff007819 */ /* 0x000fca0000011600 */
[----:B------:R-:W-:Y:S02]  /*18230*/  IMAD.IADD R5, R5, 0x1, -R0 ;  /* 0x0000000105057824 */ /* 0x000fe400078e0a00 */
[----:B------:R-:W-:Y:S01]  /*18240*/  IMAD R0, R23, 0x5000, R31 ;  /* 0x0000500017007824 */ /* 0x000fe200078e021f */
        /* <DEDUP_REMOVED lines=58> */
.L_x_2602:
        /* <DEDUP_REMOVED lines=15> */
.L_x_2500:
        /* <DEDUP_REMOVED lines=10> */
.L_x_2501:
[----:B------:R1:W-:Y:S01]  /*18780*/  SYNCS.ARRIVE.TRANS64.A1T0 RZ, [R4+URZ+0x38850], RZ ;  /* 0x038850ff04ff79a7 */ /* 0x0003e2000810003f */
[----:B------:R-:W-:-:S05]  /*18790*/  VIADD R23, R23, 0x1 ;  /* 0x0000000117177836 */ /* 0x000fca0000000000 */
[----:B------:R-:W-:-:S04]  /*187a0*/  ISETP.NE.AND P0, PT, R23, 0x2, PT ;  /* 0x000000021700780c */ /* 0x000fc80003f05270 */
[----:B0-----:R-:W-:Y:S02]  /*187b0*/  SEL R3, RZ, 0x1, P0 ;  /* 0x00000001ff037807 */ /* 0x001fe40000000000 */
[----:B------:R-:W-:Y:S02]  /*187c0*/  SEL R23, R23, RZ, P0 ;  /* 0x000000ff17177207 */ /* 0x000fe40000000000 */
[----:B-1----:R-:W-:-:S07]  /*187d0*/  LOP3.LUT R28, R28, R3, RZ, 0x3c, !PT ;  /* 0x000000031c1c7212 */ /* 0x002fce00078e3cff */
.L_x_2456:
[----:B------:R-:W-:Y:S05]  /*187e0*/  BSYNC B7 ;  /* 0x0000000000077941 */ /* 0x000fea0003800000 */
.L_x_2454:
        /* <DEDUP_REMOVED lines=11> */
.L_x_2502:
        /* <DEDUP_REMOVED lines=43> */
.L_x_2612:
[----:B------:R-:W-:Y:S02]  /*18b50*/  ULDC UR4, c[0x0][0xc38] ;  /* 0x00030e0000047ab9 */ /* 0x000fe40000000800 */
[----:B------:R-:W-:-:S04]  /*18b60*/  IMAD.U32 R5, RZ, RZ, UR4 ;  /* 0x00000004ff057e24 */ /* 0x000fc8000f8e00ff */
[----:B-1----:R-:W-:-:S04]  /*18b70*/  IMAD R14, R14, R5, RZ ;  /* 0x000000050e0e7224 */ /* 0x002fc800078e02ff */
[----:B------:R-:W-:-:S05]  /*18b80*/  IMAD.IADD R7, R7, 0x1, R14 ;  /* 0x0000000107077824 */ /* 0x000fca00078e020e */
[----:B------:R-:W-:-:S13]  /*18b90*/  ISETP.GT.AND P6, PT, R7, R0, PT ;  /* 0x000000000700720c */ /* 0x000fda0003fc4270 */
[----:B------:R-:W-:Y:S05]  /*18ba0*/  @P6 BRA `(.L_x_2505) ;  /* 0x0000000000a46947 */ /* 0x000fea0003800000 */
.L_x_2508:
        /* <DEDUP_REMOVED lines=35> */
.L_x_2620:
[----:B------:R-:W-:Y:S02]  /*18de0*/  ULDC UR4, c[0x0][0xc38] ;  /* 0x00030e0000047ab9 */ /* 0x000fe40000000800 */
[----:B------:R-:W-:-:S04]  /*18df0*/  IMAD.U32 R5, RZ, RZ, UR4 ;  /* 0x00000004ff057e24 */ /* 0x000fc8000f8e00ff */
[----:B-1----:R-:W-:-:S04]  /*18e00*/  IMAD R14, R14, R5, RZ ;  /* 0x000000050e0e7224 */ /* 0x002fc800078e02ff */
[----:B------:R-:W-:-:S05]  /*18e10*/  IMAD.IADD R7, R14, 0x1, R7 ;  /* 0x000000010e077824 */ /* 0x000fca00078e0207 */
[----:B------:R-:W-:-:S13]  /*18e20*/  ISETP.GT.AND P6, PT, R7, R0, PT ;  /* 0x000000000700720c */ /* 0x000fda0003fc4270 */
[----:B------:R-:W-:Y:S05]  /*18e30*/  @!P6 BRA `(.L_x_2508) ;  /* 0xfffffffc005ce947 */ /* 0x000fea000383ffff */
.L_x_2505:
        /* <DEDUP_REMOVED lines=10> */
.L_x_2625:
[----:B------:R-:W-:-:S13]  /*18ee0*/  ISETP.NE.AND P0, PT, R3, RZ, PT ;  /* 0x000000ff0300720c */ /* 0x000fda0003f05270 */
[----:B------:R-:W-:Y:S05]  /*18ef0*/  @!P0 BRA `(.L_x_2510) ;  /* 0x0000000000108947 */ /* 0x000fea0003800000 */
[----:B------:R-:W-:Y:S01]  /*18f00*/  UMOV UR4, 0xffffffff ;  /* 0xffffffff00047882 */ /* 0x000fe20000000000 */
[----:B-1----:R-:W-:Y:S02]  /*18f10*/  VIADD R12, R12, 0xffffffff ;  /* 0xffffffff0c0c7836 */ /* 0x002fe40000000000 */
[----:B------:R-:W-:Y:S05]  /*18f20*/  BRA.DIV UR4, `(.L_x_2511) ;  /* 0x0000004204dc7947 */ /* 0x000fea000b800000 */
[----:B------:R4:W1:Y:S02]  /*18f30*/  SHFL.IDX PT, R6, R2, R12, 0x1f ;  /* 0x00001f0c02067589 */ /* 0x00086400000e0000 */
.L_x_2510:
        /* <DEDUP_REMOVED lines=59> */
.L_x_2512:
        /* <DEDUP_REMOVED lines=60> */
.L_x_2513:
[----:B------:R-:W-:-:S05]  /*196b0*/  LOP3.LUT R2, RZ, R2, RZ, 0x33, !PT ;  /* 0x00000002ff027212 */ /* 0x000fca00078e33ff */
[----:B------:R-:W-:Y:S01]  /*196c0*/  IMAD.IADD R25, R25, 0x1, R2 ;  /* 0x0000000119197824 */ /* 0x000fe200078e0202 */
[----:B------:R-:W-:Y:S06]  /*196d0*/  BRA `(.L_x_2514) ;  /* 0x00000000001c7947 */ /* 0x000fec0003800000 */
.L_x_2506:
[----:B------:R-:W-:Y:S01]  /*196e0*/  UMOV UR4, URZ ;  /* 0x0000003f00047c82 */ /* 0x000fe20008000000 */
[----:B------:R-:W-:Y:S01]  /*196f0*/  UMOV UR5, URZ ;  /* 0x0000003f00057c82 */ /* 0x000fe20008000000 */
[----:B------:R-:W-:Y:S01]  /*19700*/  ULDC UR6, c[0x0][0xc3c] ;  /* 0x00030f0000067ab9 */ /* 0x000fe20000000800 */
[----:B------:R-:W-:Y:S02]  /*19710*/  IMAD.MOV.U32 R24, RZ, RZ, R0 ;  /* 0x000000ffff187224 */ /* 0x000fe400078e0000 */
[----:B------:R-:W-:Y:S02]  /*19720*/  IMAD.U32 R25, RZ, RZ, UR4 ;  /* 0x00000004ff197e24 */ /* 0x000fe4000f8e00ff */
[----:B------:R-:W-:Y:S02]  /*19730*/  IMAD.U32 R26, RZ, RZ, UR5 ;  /* 0x00000005ff1a7e24 */ /* 0x000fe4000f8e00ff */
[----:B------:R-:W-:-:S07]  /*19740*/  IMAD.U32 R27, RZ, RZ, UR6 ;  /* 0x00000006ff1b7e24 */ /* 0x000fce000f8e00ff */
.L_x_2514:
        /* <DEDUP_REMOVED lines=10> */
.L_x_2503:
[----:B------:R-:W-:Y:S02]  /*197f0*/  ULDC UR4, c[0x0][0xc3c] ;  /* 0x00030f0000047ab9 */ /* 0x000fe40000000800 */
[----:B-1----:R-:W-:-:S13]  /*19800*/  ISETP.GE.AND P0, PT, R27, UR4, PT ;  /* 0x000000041b007c0c */ /* 0x002fda000bf06270 */
[----:B------:R-:W-:Y:S05]  /*19810*/  @!P0 BRA `(.L_x_2515) ;  /* 0xffffffac00fc8947 */ /* 0x000fea000383ffff */
[----:B------:R-:W-:Y:S05]  /*19820*/  BSYNC B8 ;  /* 0x0000000000087941 */ /* 0x000fea0003800000 */
.L_x_2448:
        /* <DEDUP_REMOVED lines=12> */
.L_x_2628:
[----:B------:R-:W-:Y:S05]  /*198f0*/  BSYNC B0 ;  /* 0x0000000000007941 */ /* 0x000fea0003800000 */
.L_x_2516:
[----:B------:R-:W-:-:S03]  /*19900*/  UMOV UR4, 0xffffffff ;  /* 0xffffffff00047882 */ /* 0x000fc60000000000 */
[----:B------:R-:W-:Y:S05]  /*19910*/  BRA.DIV UR4, `(.L_x_2518) ;  /* 0x0000003a049c7947 */ /* 0x000fea000b800000 */
[----:B-1----:R-:W1:Y:S02]  /*19920*/  S2R R0, SR_TID.X ;  /* 0x0000000000007919 */ /* 0x002e640000002100 */
[----:B-1----:R-:W-:-:S04]  /*19930*/  SHF.R.U32.HI R0, RZ, 0x5, R0 ;  /* 0x00000005ff007819 */ /* 0x002fc80000011600 */
[----:B------:R-:W-:-:S05]  /*19940*/  LOP3.LUT R0, R0, 0x3, RZ, 0xc0, !PT ;  /* 0x0000000300007812 */ /* 0x000fca00078ec0ff */
[----:B------:R1:W3:Y:S02]  /*19950*/  SHFL.IDX PT, R14, R0, RZ, 0x1f ;  /* 0x00001fff000e7589 */ /* 0x0002e400000e0000 */
.L_x_2631:
[----:B---3--:R-:W-:Y:S01]  /*19960*/  ISETP.NE.AND P0, PT, R14, RZ, PT ;  /* 0x000000ff0e00720c */ /* 0x008fe20003f05270 */
[----:B------:R-:W-:-:S12]  /*19970*/  BSSY B0, `(.L_x_2519) ;  /* 0x0000026000007945 */ /* 0x000fd80003800000 */
[----:B------:R-:W-:Y:S05]  /*19980*/  @P0 BRA `(.L_x_2520) ;  /* 0x0000000000900947 */ /* 0x000fea0003800000 */
[----:B------:R-:W-:-:S03]  /*19990*/  UMOV UR4, 0xffffffff ;  /* 0xffffffff00047882 */ /* 0x000fc60000000000 */
[----:B------:R-:W-:Y:S05]  /*199a0*/  BRA.DIV UR4, `(.L_x_2521) ;  /* 0x0000003a04ac7947 */ /* 0x000fea000b800000 */
[----:B------:R-:W-:-:S13]  /*199b0*/  ELECT P6, URZ, PT ;  /* 0x00000000003f782f */ /* 0x000fda00038c0000 */
.L_x_2634:
        /* <DEDUP_REMOVED lines=8> */
.L_x_2522:
[C---:B------:R-:W-:Y:S01]  /*19a40*/  IMAD R5, R23.reuse, 0x8, R4 ;  /* 0x0000000817057824 */ /* 0x040fe200078e0204 */
[----:B------:R-:W-:Y:S01]  /*19a50*/  SHF.L.U32 R0, R28, 0x1f, RZ ;  /* 0x0000001f1c007819 */ /* 0x000fe200000006ff */
[----:B------:R-:W-:-:S03]  /*19a60*/  VIADD R23, R23, 0x1 ;  /* 0x0000000117177836 */ /* 0x000fc60000000000 */
[----:B------:R-:W1:Y:S02]  /*19a70*/  SYNCS.PHASECHK.TRANS64.TRYWAIT P1, [R5+URZ+0x38840], R0 ;  /* 0x03884000050075a7 */ /* 0x000e64000802017f */
[----:B------:R-:W-:-:S04]  /*19a80*/  ISETP.NE.AND P2, PT, R23, 0x2, PT ;  /* 0x000000021700780c */ /* 0x000fc80003f45270 */
[----:B------:R-:W-:Y:S01]  /*19a90*/  SEL R3, RZ, 0x1, P2 ;  /* 0x00000001ff037807 */ /* 0x000fe20001000000 */
[----:B-1----:R-:W-:Y:S08]  /*19aa0*/  @!P1 BRA `(.L_x_2523) ;  /* 0x00000038008c9947 */ /* 0x002ff00003800000 */
.L_x_2635:
[----:B------:R-:W-:Y:S02]  /*19ab0*/  SEL R23, R23, RZ, P2 ;  /* 0x000000ff17177207 */ /* 0x000fe40001000000 */
[----:B------:R-:W-:Y:S01]  /*19ac0*/  LOP3.LUT R2, R28, R3, RZ, 0x3c, !PT ;  /* 0x000000031c027212 */ /* 0x000fe200078e3cff */
[----:B------:R-:W-:Y:S06]  /*19ad0*/  @!P0 BRA `(.L_x_2524) ;  /* 0x0000000000048947 */ /* 0x000fec0003800000 */
[----:B------:R-:W-:Y:S01]  /*19ae0*/  BPT.TRAP 0x1 ;  /* 0x000000040000795c */ /* 0x000fe20000300000 */
.L_x_2524:
[----:B------:R-:W-:Y:S01]  /*19af0*/  IMAD R23, R23, 0x8, R4 ;  /* 0x0000000817177824 */ /* 0x000fe200078e0204 */
[----:B------:R-:W-:-:S04]  /*19b00*/  SHF.L.U32 R2, R2, 0x1f, RZ ;  /* 0x0000001f02027819 */ /* 0x000fc800000006ff */
[----:B------:R-:W3:Y:S02]  /*19b10*/  SYNCS.PHASECHK.TRANS64.TRYWAIT P1, [R23+URZ+0x38840], R2 ;  /* 0x03884002170075a7 */ /* 0x000ee4000802017f */
[----:B---3--:R-:W-:Y:S05]  /*19b20*/  @!P1 BRA `(.L_x_2525) ;  /* 0x0000003800809947 */ /* 0x008fea0003800000 */
.L_x_2636:
[----:B------:R-:W-:Y:S05]  /*19b30*/  @!P0 BRA `(.L_x_2526) ;  /* 0x0000000000048947 */ /* 0x000fea0003800000 */
[----:B------:R-:W-:Y:S01]  /*19b40*/  BPT.TRAP 0x1 ;  /* 0x000000040000795c */ /* 0x000fe20000300000 */
.L_x_2526:
[----:B------:R-:W4:Y:S02]  /*19b50*/  SYNCS.PHASECHK.TRANS64.TRYWAIT P1, [R5+URZ+0x38860], R0 ;  /* 0x03886000050075a7 */ /* 0x000f24000802017f */
[----:B----4-:R-:W-:Y:S05]  /*19b60*/  @!P1 BRA `(.L_x_2527) ;  /* 0x0000003800849947 */ /* 0x010fea0003800000 */
.L_x_2637:
[----:B------:R-:W-:Y:S05]  /*19b70*/  @!P0 BRA `(.L_x_2528) ;  /* 0x0000000000048947 */ /* 0x000fea0003800000 */
[----:B------:R-:W-:Y:S01]  /*19b80*/  BPT.TRAP 0x1 ;  /* 0x000000040000795c */ /* 0x000fe20000300000 */
.L_x_2528:
[----:B------:R0:W0:Y:S02]  /*19b90*/  SYNCS.PHASECHK.TRANS64.TRYWAIT P0, [R23+URZ+0x38860], R2 ;  /* 0x03886002170075a7 */ /* 0x000024000800017f */
[----:B0-----:R-:W-:Y:S05]  /*19ba0*/  @!P0 NANOSLEEP.SYNCS 0x989680 ;  /* 0x009896800000895d */ /* 0x001fea0003900000 */
[----:B------:R-:W0:Y:S02]  /*19bb0*/  @!P0 SYNCS.PHASECHK.TRANS64 P0, [R23+URZ+0x38860], R2 ;  /* 0x03886002170085a7 */ /* 0x000e24000800007f */
[----:B0-----:R-:W-:Y:S05]  /*19bc0*/  @!P0 BRA `(.L_x_2528) ;  /* 0xfffffffc00f08947 */ /* 0x001fea000383ffff */
.L_x_2520:
[----:B------:R-:W-:Y:S05]  /*19bd0*/  BSYNC B0 ;  /* 0x0000000000007941 */ /* 0x000fea0003800000 */
.L_x_2519:
[----:B------:R-:W-:Y:S05]  /*19be0*/  EXIT ;  /* 0x000000000000794d */ /* 0x000fea0003800000 */
.L_x_2381:
[----:B------:R-:W-:-:S13]  /*19bf0*/  R2UR UR4, R17 ;  /* 0x00000000110472ca */ /* 0x000fda00000e0000 */
[----:B0-----:R-:W-:-:S04]  /*19c00*/  IMAD.U32 R3, RZ, RZ, UR4 ;  /* 0x00000004ff037e24 */ /* 0x001fc8000f8e00ff */
[----:B------:R0:W1:Y:S03]  /*19c10*/  SYNCS.PHASECHK.TRANS64.TRYWAIT P1, [R3+URZ+0x38800], R0 ;  /* 0x03880000030075a7 */ /* 0x000066000802017f */
[----:B-1----:R-:W-:Y:S05]  /*19c20*/  @!P1 NANOSLEEP.SYNCS 0x989680 ;  /* 0x009896800000995d */ /* 0x002fea0003900000 */
[----:B------:R-:W1:Y:S02]  /*19c30*/  @!P1 SYNCS.PHASECHK.TRANS64 P1, [R3+URZ+0x38800], R0 ;  /* 0x03880000030095a7 */ /* 0x000e64000802007f */
[----:B-1----:R-:W-:Y:S05]  /*19c40*/  @!P1 BRA `(.L_x_2381) ;  /* 0xfffffffc00e89947 */ /* 0x002fea000383ffff */
[----:B------:R-:W-:Y:S05]  /*19c50*/  BRA `(.L_x_2529) ;  /* 0xfffffe84008c7947 */ /* 0x000fea000383ffff */
.L_x_2385:
[----:B-1----:R1:W2:Y:S02]  /*19c60*/  SYNCS.PHASECHK.TRANS64.TRYWAIT P1, [R0+URZ+0x38830], R3 ;  /* 0x03883003000075a7 */ /* 0x0022a4000802017f */
[----:B--2---:R-:W-:Y:S05]  /*19c70*/  @!P1 NANOSLEEP.SYNCS 0x989680 ;  /* 0x009896800000995d */ /* 0x004fea0003900000 */
[----:B------:R-:W2:Y:S02]  /*19c80*/  @!P1 SYNCS.PHASECHK.TRANS64 P1, [R0+URZ+0x38830], R3 ;  /* 0x03883003000095a7 */ /* 0x000ea4000802007f */
[----:B--2---:R-:W-:Y:S05]  /*19c90*/  @!P1 BRA `(.L_x_2385) ;  /* 0xfffffffc00f09947 */ /* 0x004fea000383ffff */
[----:B------:R-:W-:Y:S05]  /*19ca0*/  BRA `(.L_x_2384) ;  /* 0xfffffe8400b07947 */ /* 0x000fea000383ffff */
.L_x_2391:
[----:B-1----:R-:W-:-:S04]  /*19cb0*/  IMAD.U32 R4, RZ, RZ, UR61 ;  /* 0x0000003dff047e24 */ /* 0x002fc8000f8e00ff */
[----:B------:R1:W2:Y:S03]  /*19cc0*/  SYNCS.PHASECHK.TRANS64.TRYWAIT P1, [R4+URZ+0x38830], R3 ;  /* 0x03883003040075a7 */ /* 0x0002a6000802017f */
[----:B--2---:R-:W-:Y:S05]  /*19cd0*/  @!P1 NANOSLEEP.SYNCS 0x989680 ;  /* 0x009896800000995d */ /* 0x004fea0003900000 */
[----:B------:R-:W2:Y:S02]  /*19ce0*/  @!P1 SYNCS.PHASECHK.TRANS64 P1, [R4+URZ+0x38830], R3 ;  /* 0x03883003040095a7 */ /* 0x000ea4000802007f */
[----:B--2---:R-:W-:Y:S05]  /*19cf0*/  @!P1 BRA `(.L_x_2391) ;  /* 0xfffffffc00ec9947 */ /* 0x004fea000383ffff */
[----:B------:R-:W-:Y:S05]  /*19d00*/  BRA `(.L_x_2390) ;  /* 0xfffffec000c07947 */ /* 0x000fea000383ffff */
.L_x_2395:
[----:B---3--:R-:W-:-:S04]  /*19d10*/  IMAD.U32 R2, RZ, RZ, UR4 ;  /* 0x00000004ff027e24 */ /* 0x008fc8000f8e00ff */
[----:B------:R3:W4:Y:S03]  /*19d20*/  SYNCS.PHASECHK.TRANS64.TRYWAIT P1, [R2+URZ+0x38850], R0 ;  /* 0x03885000020075a7 */ /* 0x000726000802017f */
[----:B----4-:R-:W-:Y:S05]  /*19d30*/  @!P1 NANOSLEEP.SYNCS 0x989680 ;  /* 0x009896800000995d */ /* 0x010fea0003900000 */
[----:B------:R-:W4:Y:S02]  /*19d40*/  @!P1 SYNCS.PHASECHK.TRANS64 P1, [R2+URZ+0x38850], R0 ;  /* 0x03885000020095a7 */ /* 0x000f24000802007f */
[----:B----4-:R-:W-:Y:S05]  /*19d50*/  @!P1 BRA `(.L_x_2395) ;  /* 0xfffffffc00ec9947 */ /* 0x010fea000383ffff */
[----:B------:R-:W-:Y:S05]  /*19d60*/  BRA `(.L_x_2394) ;  /* 0xfffffee800147947 */ /* 0x000fea000383ffff */
.L_x_2403:
[----:B-1----:R-:W-:-:S04]  /*19d70*/  IMAD.U32 R4, RZ, RZ, UR4 ;  /* 0x00000004ff047e24 */ /* 0x002fc8000f8e00ff */
[----:B------:R1:W2:Y:S03]  /*19d80*/  SYNCS.PHASECHK.TRANS64.TRYWAIT P1, [R4+URZ+0x38830], R3 ;  /* 0x03883003040075a7 */ /* 0x0002a6000802017f */
[----:B--2---:R-:W-:Y:S05]  /*19d90*/  @!P1 NANOSLEEP.SYNCS 0x989680 ;  /* 0x009896800000995d */ /* 0x004fea0003900000 */
[----:B------:R-:W2:Y:S02]  /*19da0*/  @!P1 SYNCS.PHASECHK.TRANS64 P1, [R4+URZ+0x38830], R3 ;  /* 0x03883003040095a7 */ /* 0x000ea4000802007f */
[----:B--2---:R-:W-:Y:S05]  /*19db0*/  @!P1 BRA `(.L_x_2403) ;  /* 0xfffffffc00ec9947 */ /* 0x004fea000383ffff */
[----:B------:R-:W-:Y:S05]  /*19dc0*/  BRA `(.L_x_2402) ;  /* 0xffffff0000307947 */ /* 0x000fea000383ffff */
.L_x_2407:
[----:B---3--:R-:W-:-:S04]  /*19dd0*/  IMAD.U32 R2, RZ, RZ, UR4 ;  /* 0x00000004ff027e24 */ /* 0x008fc8000f8e00ff */
[----:B------:R3:W4:Y:S03]  /*19de0*/  SYNCS.PHASECHK.TRANS64.TRYWAIT P1, [R2+URZ+0x38850], R0 ;  /* 0x03885000020075a7 */ /* 0x000726000802017f */
[----:B----4-:R-:W-:Y:S05]  /*19df0*/  @!P1 NANOSLEEP.SYNCS 0x989680 ;  /* 0x009896800000995d */ /* 0x010fea0003900000 */
[----:B------:R-:W4:Y:S02]  /*19e00*/  @!P1 SYNCS.PHASECHK.TRANS64 P1, [R2+URZ+0x38850], R0 ;  /* 0x03885000020095a7 */ /* 0x000f24000802007f */
[----:B----4-:R-:W-:Y:S05]  /*19e10*/  @!P1 BRA `(.L_x_2407) ;  /* 0xfffffffc00ec9947 */ /* 0x010fea000383ffff */
[----:B------:R-:W-:Y:S05]  /*19e20*/  BRA `(.L_x_2406) ;  /* 0xffffff2400807947 */ /* 0x000fea000383ffff */
.L_x_2414:
[----:B-1----:R-:W-:-:S04]  /*19e30*/  IMAD.U32 R7, RZ, RZ, UR8 ;  /* 0x00000008ff077e24 */ /* 0x002fc8000f8e00ff */
[----:B------:R1:W2:Y:S03]  /*19e40*/  SYNCS.PHASECHK.TRANS64.TRYWAIT P1, [R7+URZ+0x38850], R0 ;  /* 0x03885000070075a7 */ /* 0x0002a6000802017f */
[----:B--2---:R-:W-:Y:S05]  /*19e50*/  @!P1 NANOSLEEP.SYNCS 0x989680 ;  /* 0x009896800000995d */ /* 0x004fea0003900000 */
[----:B------:R-:W2:Y:S02]  /*19e60*/  @!P1 SYNCS.PHASECHK.TRANS64 P1, [R7+URZ+0x38850], R0 ;  /* 0x03885000070095a7 */ /* 0x000ea4000802007f */
[----:B--2---:R-:W-:Y:S05]  /*19e70*/  @!P1 BRA `(.L_x_2414) ;  /* 0xfffffffc00ec9947 */ /* 0x004fea000383ffff */
[----:B------:R-:W-:Y:S05]  /*19e80*/  BRA `(.L_x_2413) ;  /* 0xffffff3c009c7947 */ /* 0x000fea000383ffff */
.L_x_2462:
        /* <DEDUP_REMOVED lines=11> */
.L_x_2531:
[----:B------:R-:W-:Y:S05]  /*19f40*/  BSYNC B0 ;  /* 0x0000000000007941 */ /* 0x000fea0003800000 */
.L_x_2530:
[----:B------:R-:W-:Y:S05]  /*19f50*/  BRA `(.L_x_2532) ;  /* 0xffffffb400cc7947 */ /* 0x000fea000383ffff */
.L_x_2465:
[----:B0-----:R0:W1:Y:S02]  /*19f60*/  SYNCS.PHASECHK.TRANS64.TRYWAIT P0, [R5+URZ+0x38840], R2 ;  /* 0x03884002050075a7 */ /* 0x001064000800017f */
[----:B-1----:R-:W-:Y:S05]  /*19f70*/  @!P0 NANOSLEEP.SYNCS 0x989680 ;  /* 0x009896800000895d */ /* 0x002fea0003900000 */
[----:B------:R-:W1:Y:S02]  /*19f80*/  @!P0 SYNCS.PHASECHK.TRANS64 P0, [R5+URZ+0x38840], R2 ;  /* 0x03884002050085a7 */ /* 0x000e64000800007f */
[----:B-1----:R-:W-:Y:S05]  /*19f90*/  @!P0 BRA `(.L_x_2465) ;  /* 0xfffffffc00f08947 */ /* 0x002fea000383ffff */
[----:B------:R-:W-:Y:S05]  /*19fa0*/  BRA `(.L_x_2533) ;  /* 0xffffffb800d47947 */ /* 0x000fea000383ffff */
.L_x_2466:
        /* <DEDUP_REMOVED lines=8> */
.L_x_2535:
[----:B------:R-:W-:Y:S05]  /*1a030*/  BSYNC B0 ;  /* 0x0000000000007941 */ /* 0x000fea0003800000 */
.L_x_2534:
        /* <DEDUP_REMOVED lines=13> */
.L_x_2536:
[----:B------:R-:W-:Y:S02]  /*1a110*/  IMAD.MOV.U32 R13, RZ, RZ, R6 ;  /* 0x000000ffff0d7224 */ /* 0x000fe400078e0006 */
[----:B------:R-:W-:Y:S02]  /*1a120*/  IMAD.MOV.U32 R12, RZ, RZ, 0x1 ;  /* 0x00000001ff0c7424 */ /* 0x000fe400078e00ff */
[----:B------:R-:W-:-:S07]  /*1a130*/  IMAD.MOV.U32 R3, RZ, RZ, R14 ;  /* 0x000000ffff037224 */ /* 0x000fce00078e000e */
[----:B------:R-:W-:Y:S05]  /*1a140*/  WARPSYNC.COLLECTIVE R15, `(.L_x_2537) ;  /* 0x000000000f087348 */ /* 0x000fea0003c00000 */
[----:B------:R0:W1:Y:S02]  /*1a150*/  SHFL.IDX P6, R14, R13, R12, R11 ;  /* 0x0000000c0d0e7389 */ /* 0x00006400000c000b */
[----:B01----:R-:W-:Y:S01]  /*1a160*/  ENDCOLLECTIVE ;  /* 0x000000000000791b */ /* 0x003fe20003800000 */
.L_x_2537:
        /* <DEDUP_REMOVED lines=10> */
.L_x_2538:
        /* <DEDUP_REMOVED lines=14> */
.L_x_2539:
        /* <DEDUP_REMOVED lines=16> */
.L_x_2540:
[----:B------:R-:W-:Y:S02]  /*1a3f0*/  @P0 IMAD R9, R7, 0x2, R17 ;  /* 0x0000000207090824 */ /* 0x000fe400078e0211 */
[----:B------:R-:W-:Y:S02]  /*1a400*/  IMAD.MOV.U32 R13, RZ, RZ, R6 ;  /* 0x000000ffff0d7224 */ /* 0x000fe400078e0006 */
[----:B------:R-:W-:Y:S02]  /*1a410*/  IMAD.MOV.U32 R12, RZ, RZ, 0x3 ;  /* 0x00000003ff0c7424 */ /* 0x000fe400078e00ff */
[----:B------:R-:W-:-:S07]  /*1a420*/  IMAD.MOV.U32 R2, RZ, RZ, R14 ;  /* 0x000000ffff027224 */ /* 0x000fce00078e000e */
[----:B------:R-:W-:Y:S05]  /*1a430*/  WARPSYNC.COLLECTIVE R15, `(.L_x_2541) ;  /* 0x000000000f087348 */ /* 0x000fea0003c00000 */
[----:B------:R0:W1:Y:S02]  /*1a440*/  SHFL.IDX P6, R14, R13, R12, R11 ;  /* 0x0000000c0d0e7389 */ /* 0x00006400000c000b */
[----:B01----:R-:W-:Y:S01]  /*1a450*/  ENDCOLLECTIVE ;  /* 0x000000000000791b */ /* 0x003fe20003800000 */
.L_x_2541:
        /* <DEDUP_REMOVED lines=15> */
.L_x_2542:
[----:B------:R-:W-:Y:S02]  /*1a550*/  @P0 IMAD R21, R7, 0x2, R17 ;  /* 0x0000000207150824 */ /* 0x000fe400078e0211 */
[----:B------:R-:W-:Y:S02]  /*1a560*/  IMAD.MOV.U32 R13, RZ, RZ, R6 ;  /* 0x000000ffff0d7224 */ /* 0x000fe400078e0006 */
[----:B------:R-:W-:Y:S02]  /*1a570*/  IMAD.MOV.U32 R12, RZ, RZ, 0x4 ;  /* 0x00000004ff0c7424 */ /* 0x000fe400078e00ff */
[----:B------:R-:W-:-:S07]  /*1a580*/  IMAD.MOV.U32 R2, RZ, RZ, R14 ;  /* 0x000000ffff027224 */ /* 0x000fce00078e000e */
[----:B------:R-:W-:Y:S05]  /*1a590*/  WARPSYNC.COLLECTIVE R15, `(.L_x_2543) ;  /* 0x000000000f087348 */ /* 0x000fea0003c00000 */
[----:B------:R0:W1:Y:S02]  /*1a5a0*/  SHFL.IDX P6, R14, R13, R12, R11 ;  /* 0x0000000c0d0e7389 */ /* 0x00006400000c000b */
[----:B01----:R-:W-:Y:S01]  /*1a5b0*/  ENDCOLLECTIVE ;  /* 0x000000000000791b */ /* 0x003fe20003800000 */
.L_x_2543:
        /* <DEDUP_REMOVED lines=14> */
.L_x_2544:
[----:B------:R-:W-:Y:S01]  /*1a6a0*/  IMAD.MOV.U32 R0, RZ, RZ, R14 ;  /* 0x000000ffff007224 */ /* 0x000fe200078e000e */
[----:B------:R-:W-:Y:S06]  /*1a6b0*/  BRA `(.L_x_2545) ;  /* 0xffffffb8003c7947 */ /* 0x000fec000383ffff */
.L_x_2473:
[----:B------:R-:W-:Y:S02]  /*1a6c0*/  IMAD.MOV.U32 R13, RZ, RZ, R0 ;  /* 0x000000ffff0d7224 */ /* 0x000fe400078e0000 */
[----:B------:R-:W-:Y:S02]  /*1a6d0*/  IMAD.MOV.U32 R12, RZ, RZ, RZ ;  /* 0x000000ffff0c7224 */ /* 0x000fe400078e00ff */
[----:B------:R-:W-:Y:S02]  /*1a6e0*/  IMAD.MOV.U32 R11, RZ, RZ, 0x181f ;  /* 0x0000181fff0b7424 */ /* 0x000fe400078e00ff */
[----:B------:R-:W-:Y:S02]  /*1a6f0*/  IMAD.MOV.U32 R15, RZ, RZ, -0x1 ;  /* 0xffffffffff0f7424 */ /* 0x000fe400078e00ff */
[----:B-----5:R-:W-:Y:S02]  /*1a700*/  IMAD R5, R9, R5, RZ ;  /* 0x0000000509057224 */ /* 0x020fe400078e02ff */
[----:B------:R-:W-:-:S07]  /*1a710*/  IMAD R25, R25, 0x80, R8 ;  /* 0x0000008019197824 */ /* 0x000fce00078e0208 */
[----:B------:R-:W-:Y:S05]  /*1a720*/  WARPSYNC.COLLECTIVE R15, `(.L_x_2546) ;  /* 0x000000000f087348 */ /* 0x000fea0003c00000 */
[----:B------:R0:W1:Y:S02]  /*1a730*/  SHFL.IDX P6, R14, R13, R12, R11 ;  /* 0x0000000c0d0e7389 */ /* 0x00006400000c000b */
[----:B01----:R-:W-:Y:S01]  /*1a740*/  ENDCOLLECTIVE ;  /* 0x000000000000791b */ /* 0x003fe20003800000 */
.L_x_2546:
[C---:B------:R-:W-:Y:S01]  /*1a750*/  VIADD R6, R25.reuse, 0x10 ;  /* 0x0000001019067836 */ /* 0x040fe20000000000 */
[----:B------:R-:W-:Y:S01]  /*1a760*/  ISETP.GE.AND P0, PT, R25, R5, PT ;  /* 0x000000051900720c */ /* 0x000fe20003f06270 */
[----:B------:R-:W-:Y:S02]  /*1a770*/  IMAD.MOV.U32 R13, RZ, RZ, R4 ;  /* 0x000000ffff0d7224 */ /* 0x000fe400078e0004 */
[----:B------:R-:W-:-:S10]  /*1a780*/  IMAD.MOV.U32 R2, RZ, RZ, R14 ;  /* 0x000000ffff027224 */ /* 0x000fd400078e000e */
[----:B------:R-:W-:Y:S05]  /*1a790*/  WARPSYNC.COLLECTIVE R15, `(.L_x_2547) ;  /* 0x000000000f087348 */ /* 0x000fea0003c00000 */
[----:B------:R0:W1:Y:S02]  /*1a7a0*/  SHFL.IDX P6, R14, R13, R12, R11 ;  /* 0x0000000c0d0e7389 */ /* 0x00006400000c000b */
[----:B01----:R-:W-:Y:S01]  /*1a7b0*/  ENDCOLLECTIVE ;  /* 0x000000000000791b */ /* 0x003fe20003800000 */
.L_x_2547:
        /* <DEDUP_REMOVED lines=8> */
.L_x_2548:
        /* <DEDUP_REMOVED lines=14> */
.L_x_2549:
        /* <DEDUP_REMOVED lines=8> */
.L_x_2550:
        /* <DEDUP_REMOVED lines=15> */
.L_x_2551:
        /* <DEDUP_REMOVED lines=8> */
.L_x_2552:
        /* <DEDUP_REMOVED lines=15> */
.L_x_2553:
        /* <DEDUP_REMOVED lines=8> */
.L_x_2554:
        /* <DEDUP_REMOVED lines=15> */
.L_x_2555:
        /* <DEDUP_REMOVED lines=8> */
.L_x_2556:
        /* <DEDUP_REMOVED lines=15> */
.L_x_2557:
        /* <DEDUP_REMOVED lines=8> */
.L_x_2558:
        /* <DEDUP_REMOVED lines=14> */
.L_x_2559:
        /* <DEDUP_REMOVED lines=8> */
.L_x_2560:
        /* <DEDUP_REMOVED lines=13> */
.L_x_2561:
[----:B------:R-:W-:Y:S05]  /*1b190*/  BRA `(.L_x_2562) ;  /* 0xffffffb800c47947 */ /* 0x000fea000383ffff */
.L_x_2478:
[----:B0-----:R0:W2:Y:S02]  /*1b1a0*/  SYNCS.PHASECHK.TRANS64.TRYWAIT P0, [R17+URZ+0x38820], R2 ;  /* 0x03882002110075a7 */ /* 0x0010a4000800017f */
[----:B--2---:R-:W-:Y:S05]  /*1b1b0*/  @!P0 NANOSLEEP.SYNCS 0x989680 ;  /* 0x009896800000895d */ /* 0x004fea0003900000 */
[----:B------:R-:W2:Y:S02]  /*1b1c0*/  @!P0 SYNCS.PHASECHK.TRANS64 P0, [R17+URZ+0x38820], R2 ;  /* 0x03882002110085a7 */ /* 0x000ea4000800007f */
[----:B--2---:R-:W-:Y:S05]  /*1b1d0*/  @!P0 BRA `(.L_x_2478) ;  /* 0xfffffffc00f08947 */ /* 0x004fea000383ffff */
[----:B------:R-:W-:Y:S05]  /*1b1e0*/  BRA `(.L_x_2563) ;  /* 0xffffffbc00407947 */ /* 0x000fea000383ffff */
.L_x_2483:
[----:B0-----:R0:W2:Y:S02]  /*1b1f0*/  SYNCS.PHASECHK.TRANS64.TRYWAIT P0, [R6+URZ+0x38840], R3 ;  /* 0x03884003060075a7 */ /* 0x0010a4000800017f */
[----:B--2---:R-:W-:Y:S05]  /*1b200*/  @!P0 NANOSLEEP.SYNCS 0x989680 ;  /* 0x009896800000895d */ /* 0x004fea0003900000 */
[----:B------:R-:W2:Y:S02]  /*1b210*/  @!P0 SYNCS.PHASECHK.TRANS64 P0, [R6+URZ+0x38840], R3 ;  /* 0x03884003060085a7 */ /* 0x000ea4000800007f */
[----:B--2---:R-:W-:Y:S05]  /*1b220*/  @!P0 BRA `(.L_x_2483) ;  /* 0xfffffffc00f08947 */ /* 0x004fea000383ffff */
[----:B------:R-:W-:Y:S05]  /*1b230*/  BRA `(.L_x_2564) ;  /* 0xffffffc000207947 */ /* 0x000fea000383ffff */
.L_x_2484:
        /* <DEDUP_REMOVED lines=8> */
.L_x_2566:
[----:B------:R-:W-:Y:S05]  /*1b2c0*/  BSYNC B1 ;  /* 0x0000000000017941 */ /* 0x000fea0003800000 */
.L_x_2565:
        /* <DEDUP_REMOVED lines=12> */
.L_x_2567:
        /* <DEDUP_REMOVED lines=13> */
.L_x_2568:
        /* <DEDUP_REMOVED lines=14> */
.L_x_2569:
[----:B------:R-:W-:Y:S02]  /*1b540*/  IMAD.MOV.U32 R13, RZ, RZ, R10 ;  /* 0x000000ffff0d7224 */ /* 0x000fe400078e000a */
[----:B------:R-:W-:Y:S02]  /*1b550*/  IMAD.MOV.U32 R12, RZ, RZ, 0x2 ;  /* 0x00000002ff0c7424 */ /* 0x000fe400078e00ff */
[----:B------:R-:W-:-:S07]  /*1b560*/  IMAD.MOV.U32 R2, RZ, RZ, R14 ;  /* 0x000000ffff027224 */ /* 0x000fce00078e000e */
[----:B------:R-:W-:Y:S05]  /*1b570*/  WARPSYNC.COLLECTIVE R15, `(.L_x_2570) ;  /* 0x000000000f087348 */ /* 0x000fea0003c00000 */
[----:B------:R0:W1:Y:S02]  /*1b580*/  SHFL.IDX P6, R14, R13, R12, R11 ;  /* 0x0000000c0d0e7389 */ /* 0x00006400000c000b */
[----:B01----:R-:W-:Y:S01]  /*1b590*/  ENDCOLLECTIVE ;  /* 0x000000000000791b */ /* 0x003fe20003800000 */
.L_x_2570:
        /* <DEDUP_REMOVED lines=14> */
.L_x_2571:
[----:B------:R-:W-:Y:S02]  /*1b680*/  IMAD.MOV.U32 R13, RZ, RZ, R10 ;  /* 0x000000ffff0d7224 */ /* 0x000fe400078e000a */
[----:B------:R-:W-:Y:S02]  /*1b690*/  IMAD.MOV.U32 R12, RZ, RZ, 0x3 ;  /* 0x00000003ff0c7424 */ /* 0x000fe400078e00ff */
[----:B------:R-:W-:-:S07]  /*1b6a0*/  IMAD.MOV.U32 R2, RZ, RZ, R14 ;  /* 0x000000ffff027224 */ /* 0x000fce00078e000e */
[----:B------:R-:W-:Y:S05]  /*1b6b0*/  WARPSYNC.COLLECTIVE R15, `(.L_x_2572) ;  /* 0x000000000f087348 */ /* 0x000fea0003c00000 */
[----:B------:R0:W1:Y:S02]  /*1b6c0*/  SHFL.IDX P6, R14, R13, R12, R11 ;  /* 0x0000000c0d0e7389 */ /* 0x00006400000c000b */
[----:B01----:R-:W-:Y:S01]  /*1b6d0*/  ENDCOLLECTIVE ;  /* 0x000000000000791b */ /* 0x003fe20003800000 */
.L_x_2572:
        /* <DEDUP_REMOVED lines=14> */
.L_x_2573:
[----:B------:R-:W-:Y:S02]  /*1b7c0*/  IMAD.MOV.U32 R13, RZ, RZ, R10 ;  /* 0x000000ffff0d7224 */ /* 0x000fe400078e000a */
[----:B------:R-:W-:Y:S02]  /*1b7d0*/  IMAD.MOV.U32 R12, RZ, RZ, 0x4 ;  /* 0x00000004ff0c7424 */ /* 0x000fe400078e00ff */
[----:B------:R-:W-:-:S07]  /*1b7e0*/  IMAD.MOV.U32 R2, RZ, RZ, R14 ;  /* 0x000000ffff027224 */ /* 0x000fce00078e000e */
[----:B------:R-:W-:Y:S05]  /*1b7f0*/  WARPSYNC.COLLECTIVE R15, `(.L_x_2574) ;  /* 0x000000000f087348 */ /* 0x000fea0003c00000 */
[----:B------:R0:W1:Y:S02]  /*1b800*/  SHFL.IDX P6, R14, R13, R12, R11 ;  /* 0x0000000c0d0e7389 */ /* 0x00006400000c000b */
[----:B01----:R-:W-:Y:S01]  /*1b810*/  ENDCOLLECTIVE ;  /* 0x000000000000791b */ /* 0x003fe20003800000 */
.L_x_2574:
        /* <DEDUP_REMOVED lines=17> */
.L_x_2575:
[----:B------:R-:W-:Y:S01]  /*1b930*/  IMAD.MOV.U32 R2, RZ, RZ, R14 ;  /* 0x000000ffff027224 */ /* 0x000fe200078e000e */
[----:B------:R-:W-:Y:S06]  /*1b940*/  BRA `(.L_x_2576) ;  /* 0xffffffbc006c7947 */ /* 0x000fec000383ffff */
.L_x_2489:
[----:B--2---:R2:W3:Y:S02]  /*1b950*/  SYNCS.PHASECHK.TRANS64.TRYWAIT P0, [R6+URZ+0x38860], R2 ;  /* 0x03886002060075a7 */ /* 0x0044e4000800017f */
[----:B---3--:R-:W-:Y:S05]  /*1b960*/  @!P0 NANOSLEEP.SYNCS 0x989680 ;  /* 0x009896800000895d */ /* 0x008fea0003900000 */
[----:B------:R-:W3:Y:S02]  /*1b970*/  @!P0 SYNCS.PHASECHK.TRANS64 P0, [R6+URZ+0x38860], R2 ;  /* 0x03886002060085a7 */ /* 0x000ee4000800007f */
[----:B---3--:R-:W-:Y:S05]  /*1b980*/  @!P0 BRA `(.L_x_2489) ;  /* 0xfffffffc00f08947 */ /* 0x008fea000383ffff */
[----:B------:R-:W-:Y:S05]  /*1b990*/  BRA `(.L_x_2577) ;  /* 0xffffffbc00e47947 */ /* 0x000fea000383ffff */
.L_x_2490:
[----:B------:R-:W-:Y:S01]  /*1b9a0*/  BSSY B1, `(.L_x_2578) ;  /* 0x0000008000017945 */ /* 0x000fe20003800000 */
[----:B------:R-:W-:Y:S02]  /*1b9b0*/  IMAD.MOV.U32 R13, RZ, RZ, R19 ;  /* 0x000000ffff0d7224 */ /* 0x000fe400078e0013 */
[----:B------:R-:W-:Y:S02]  /*1b9c0*/  IMAD.MOV.U32 R12, RZ, RZ, RZ ;  /* 0x000000ffff0c7224 */ /* 0x000fe400078e00ff */
[----:B------:R-:W-:Y:S02]  /*1b9d0*/  IMAD.MOV.U32 R11, RZ, RZ, 0x181f ;  /* 0x0000181fff0b7424 */ /* 0x000fe400078e00ff */
[----:B------:R-:W-:-:S07]  /*1b9e0*/  IMAD.MOV.U32 R15, RZ, RZ, -0x1 ;  /* 0xffffffffff0f7424 */ /* 0x000fce00078e00ff */
[----:B-12---:R-:W-:Y:S05]  /*1b9f0*/  WARPSYNC.COLLECTIVE R15, `(.L_x_2579) ;  /* 0x000000000f087348 */ /* 0x006fea0003c00000 */
[----:B-1----:R0:W1:Y:S02]  /*1ba00*/  SHFL.IDX P6, R14, R13, R12, R11 ;  /* 0x0000000c0d0e7389 */ /* 0x00206400000c000b */
[----:B012---:R-:W-:Y:S01]  /*1ba10*/  ENDCOLLECTIVE ;  /* 0x000000000000791b */ /* 0x007fe20003800000 */
.L_x_2579:
[----:B------:R-:W-:Y:S05]  /*1ba20*/  BSYNC B1 ;  /* 0x0000000000017941 */ /* 0x000fea0003800000 */
.L_x_2578:
        /* <DEDUP_REMOVED lines=9> */
.L_x_2580:
[----:B------:R-:W-:Y:S02]  /*1bac0*/  IMAD.MOV.U32 R13, RZ, RZ, R19 ;  /* 0x000000ffff0d7224 */ /* 0x000fe400078e0013 */
[----:B------:R-:W-:Y:S02]  /*1bad0*/  IMAD.MOV.U32 R12, RZ, RZ, 0x1 ;  /* 0x00000001ff0c7424 */ /* 0x000fe400078e00ff */
[----:B------:R-:W-:-:S07]  /*1bae0*/  IMAD.MOV.U32 R2, RZ, RZ, R14 ;  /* 0x000000ffff027224 */ /* 0x000fce00078e000e */
[----:B------:R-:W-:Y:S05]  /*1baf0*/  WARPSYNC.COLLECTIVE R15, `(.L_x_2581) ;  /* 0x000000000f087348 */ /* 0x000fea0003c00000 */
[----:B------:R0:W1:Y:S02]  /*1bb00*/  SHFL.IDX P6, R14, R13, R12, R11 ;  /* 0x0000000c0d0e7389 */ /* 0x00006400000c000b */
[----:B01----:R-:W-:Y:S01]  /*1bb10*/  ENDCOLLECTIVE ;  /* 0x000000000000791b */ /* 0x003fe20003800000 */
.L_x_2581:
        /* <DEDUP_REMOVED lines=18> */
.L_x_2582:
[----:B------:R-:W-:Y:S02]  /*1bc40*/  IMAD.MOV.U32 R13, RZ, RZ, R19 ;  /* 0x000000ffff0d7224 */ /* 0x000fe400078e0013 */
[----:B------:R-:W-:Y:S02]  /*1bc50*/  IMAD.MOV.U32 R12, RZ, RZ, 0x2 ;  /* 0x00000002ff0c7424 */ /* 0x000fe400078e00ff */
[----:B------:R-:W-:-:S07]  /*1bc60*/  IMAD.MOV.U32 R2, RZ, RZ, R14 ;  /* 0x000000ffff027224 */ /* 0x000fce00078e000e */
[----:B------:R-:W-:Y:S05]  /*1bc70*/  WARPSYNC.COLLECTIVE R15, `(.L_x_2583) ;  /* 0x000000000f087348 */ /* 0x000fea0003c00000 */
[----:B------:R0:W1:Y:S02]  /*1bc80*/  SHFL.IDX P6, R14, R13, R12, R11 ;  /* 0x0000000c0d0e7389 */ /* 0x00006400000c000b */
[----:B01----:R-:W-:Y:S01]  /*1bc90*/  ENDCOLLECTIVE ;  /* 0x000000000000791b */ /* 0x003fe20003800000 */
.L_x_2583:
        /* <DEDUP_REMOVED lines=18> */
.L_x_2584:
[----:B------:R-:W-:Y:S02]  /*1bdc0*/  IMAD.MOV.U32 R13, RZ, RZ, R19 ;  /* 0x000000ffff0d7224 */ /* 0x000fe400078e0013 */
[----:B------:R-:W-:Y:S02]  /*1bdd0*/  IMAD.MOV.U32 R12, RZ, RZ, 0x3 ;  /* 0x00000003ff0c7424 */ /* 0x000fe400078e00ff */
[----:B------:R-:W-:-:S07]  /*1bde0*/  IMAD.MOV.U32 R2, RZ, RZ, R14 ;  /* 0x000000ffff027224 */ /* 0x000fce00078e000e */
[----:B------:R-:W-:Y:S05]  /*1bdf0*/  WARPSYNC.COLLECTIVE R15, `(.L_x_2585) ;  /* 0x000000000f087348 */ /* 0x000fea0003c00000 */
[----:B------:R0:W1:Y:S02]  /*1be00*/  SHFL.IDX P6, R14, R13, R12, R11 ;  /* 0x0000000c0d0e7389 */ /* 0x00006400000c000b */
[----:B01----:R-:W-:Y:S01]  /*1be10*/  ENDCOLLECTIVE ;  /* 0x000000000000791b */ /* 0x003fe20003800000 */
.L_x_2585:
        /* <DEDUP_REMOVED lines=18> */
.L_x_2586:
[----:B------:R-:W-:Y:S02]  /*1bf40*/  IMAD.MOV.U32 R13, RZ, RZ, R19 ;  /* 0x000000ffff0d7224 */ /* 0x000fe400078e0013 */
[----:B------:R-:W-:Y:S02]  /*1bf50*/  IMAD.MOV.U32 R12, RZ, RZ, 0x4 ;  /* 0x00000004ff0c7424 */ /* 0x000fe400078e00ff */
[----:B------:R-:W-:-:S07]  /*1bf60*/  IMAD.MOV.U32 R2, RZ, RZ, R14 ;  /* 0x000000ffff027224 */ /* 0x000fce00078e000e */
[----:B------:R-:W-:Y:S05]  /*1bf70*/  WARPSYNC.COLLECTIVE R15, `(.L_x_2587) ;  /* 0x000000000f087348 */ /* 0x000fea0003c00000 */
[----:B------:R0:W1:Y:S02]  /*1bf80*/  SHFL.IDX P6, R14, R13, R12, R11 ;  /* 0x0000000c0d0e7389 */ /* 0x00006400000c000b */
[----:B01----:R-:W-:Y:S01]  /*1bf90*/  ENDCOLLECTIVE ;  /* 0x000000000000791b */ /* 0x003fe20003800000 */
.L_x_2587:
        /* <DEDUP_REMOVED lines=13> */
.L_x_2588:
        /* <DEDUP_REMOVED lines=9> */
.L_x_2498:
[----:B0-----:R0:W2:Y:S02]  /*1c100*/  SYNCS.PHASECHK.TRANS64.TRYWAIT P0, [R4+URZ+0x38860], R3 ;  /* 0x03886003040075a7 */ /* 0x0010a4000800017f */
[----:B--2---:R-:W-:Y:S05]  /*1c110*/  @!P0 NANOSLEEP.SYNCS 0x989680 ;  /* 0x009896800000895d */ /* 0x004fea0003900000 */
[----:B------:R-:W2:Y:S02]  /*1c120*/  @!P0 SYNCS.PHASECHK.TRANS64 P0, [R4+URZ+0x38860], R3 ;  /* 0x03886003040085a7 */ /* 0x000ea4000800007f */
[----:B--2---:R-:W-:Y:S05]  /*1c130*/  @!P0 BRA `(.L_x_2498) ;  /* 0xfffffffc00f08947 */ /* 0x004fea000383ffff */
[----:B------:R-:W-:Y:S05]  /*1c140*/  BRA `(.L_x_2590) ;  /* 0xffffffc000247947 */ /* 0x000fea000383ffff */
.L_x_2499:
        /* <DEDUP_REMOVED lines=8> */
.L_x_2592:
[----:B------:R-:W-:Y:S05]  /*1c1d0*/  BSYNC B0 ;  /* 0x0000000000007941 */ /* 0x000fea0003800000 */
.L_x_2591:
        /* <DEDUP_REMOVED lines=9> */
.L_x_2593:
        /* <DEDUP_REMOVED lines=21> */
.L_x_2594:
        /* <DEDUP_REMOVED lines=11> */
.L_x_2595:
[----:B------:R-:W-:Y:S02]  /*1c470*/  IMAD.MOV.U32 R13, RZ, RZ, R19 ;  /* 0x000000ffff0d7224 */ /* 0x000fe400078e0013 */
[----:B------:R-:W-:Y:S01]  /*1c480*/  IMAD.MOV.U32 R12, RZ, RZ, 0x2 ;  /* 0x00000002ff0c7424 */ /* 0x000fe200078e00ff */
[----:B------:R-:W-:-:S13]  /*1c490*/  IADD3 R2, P4, R14, R8, RZ ;  /* 0x000000080e027210 */ /* 0x000fda0007f9e0ff */
[----:B------:R-:W-:Y:S05]  /*1c4a0*/  WARPSYNC.COLLECTIVE R15, `(.L_x_2596) ;  /* 0x000000000f087348 */ /* 0x000fea0003c00000 */
[----:B------:R0:W1:Y:S02]  /*1c4b0*/  SHFL.IDX P6, R14, R13, R12, R11 ;  /* 0x0000000c0d0e7389 */ /* 0x00006400000c000b */
[----:B01----:R-:W-:Y:S01]  /*1c4c0*/  ENDCOLLECTIVE ;  /* 0x000000000000791b */ /* 0x003fe20003800000 */
.L_x_2596:
        /* <DEDUP_REMOVED lines=12> */
.L_x_2597:
        /* <DEDUP_REMOVED lines=14> */
.L_x_2598:
        /* <DEDUP_REMOVED lines=12> */
.L_x_2599:
        /* <DEDUP_REMOVED lines=14> */
.L_x_2600:
        /* <DEDUP_REMOVED lines=12> */
.L_x_2601:
        /* <DEDUP_REMOVED lines=9> */
.L_x_2504:
        /* <DEDUP_REMOVED lines=8> */
.L_x_2604:
[----:B------:R-:W-:Y:S05]  /*1c9e0*/  BSYNC B0 ;  /* 0x0000000000007941 */ /* 0x000fea0003800000 */
.L_x_2603:
        /* <DEDUP_REMOVED lines=9> */
.L_x_2605:
        /* <DEDUP_REMOVED lines=24> */
.L_x_2606:
[----:B------:R-:W-:Y:S01]  /*1cc00*/  IMAD.MOV.U32 R12, RZ, RZ, 0x2 ;  /* 0x00000002ff0c7424 */ /* 0x000fe200078e00ff */
[----:B------:R-:W-:-:S05]  /*1cc10*/  SEL R14, R14, RZ, P1 ;  /* 0x000000ff0e0e7207 */ /* 0x000fca0000800000 */
[----:B------:R-:W-:-:S04]  /*1cc20*/  IMAD.IADD R5, R13, 0x1, R14 ;  /* 0x000000010d057824 */ /* 0x000fc800078e020e */
[----:B------:R-:W-:-:S07]  /*1cc30*/  IMAD.MOV.U32 R13, RZ, RZ, R5 ;  /* 0x000000ffff0d7224 */ /* 0x000fce00078e0005 */
[----:B------:R-:W-:Y:S05]  /*1cc40*/  WARPSYNC.COLLECTIVE R15, `(.L_x_2607) ;  /* 0x000000000f087348 */ /* 0x000fea0003c00000 */
[----:B------:R0:W1:Y:S02]  /*1cc50*/  SHFL.UP P6, R14, R13, R12, R11 ;  /* 0x0400000c0d0e7389 */ /* 0x00006400000c000b */
[----:B01----:R-:W-:Y:S01]  /*1cc60*/  ENDCOLLECTIVE ;  /* 0x000000000000791b */ /* 0x003fe20003800000 */
.L_x_2607:
[----:B------:R-:W-:Y:S01]  /*1cc70*/  IMAD.MOV.U32 R12, RZ, RZ, 0x4 ;  /* 0x00000004ff0c7424 */ /* 0x000fe200078e00ff */
[----:B------:R-:W-:-:S05]  /*1cc80*/  SEL R2, R14, RZ, P2 ;  /* 0x000000ff0e027207 */ /* 0x000fca0001000000 */
[----:B------:R-:W-:-:S04]  /*1cc90*/  IMAD.IADD R2, R5, 0x1, R2 ;  /* 0x0000000105027824 */ /* 0x000fc800078e0202 */
[----:B------:R-:W-:-:S07]  /*1cca0*/  IMAD.MOV.U32 R13, RZ, RZ, R2 ;  /* 0x000000ffff0d7224 */ /* 0x000fce00078e0002 */
[----:B------:R-:W-:Y:S05]  /*1ccb0*/  WARPSYNC.COLLECTIVE R15, `(.L_x_2608) ;  /* 0x000000000f087348 */ /* 0x000fea0003c00000 */
[----:B------:R0:W1:Y:S02]  /*1ccc0*/  SHFL.UP P6, R14, R13, R12, R11 ;  /* 0x0400000c0d0e7389 */ /* 0x00006400000c000b */
[----:B01----:R-:W-:Y:S01]  /*1ccd0*/  ENDCOLLECTIVE ;  /* 0x000000000000791b */ /* 0x003fe20003800000 */
.L_x_2608:
[----:B------:R-:W-:Y:S01]  /*1cce0*/  IMAD.MOV.U32 R12, RZ, RZ, 0x8 ;  /* 0x00000008ff0c7424 */ /* 0x000fe200078e00ff */
[----:B------:R-:W-:-:S05]  /*1ccf0*/  SEL R3, R14, RZ, P3 ;  /* 0x000000ff0e037207 */ /* 0x000fca0001800000 */
[----:B------:R-:W-:-:S04]  /*1cd00*/  IMAD.IADD R3, R2, 0x1, R3 ;  /* 0x0000000102037824 */ /* 0x000fc800078e0203 */
[----:B------:R-:W-:-:S07]  /*1cd10*/  IMAD.MOV.U32 R13, RZ, RZ, R3 ;  /* 0x000000ffff0d7224 */ /* 0x000fce00078e0003 */
[----:B------:R-:W-:Y:S05]  /*1cd20*/  WARPSYNC.COLLECTIVE R15, `(.L_x_2609) ;  /* 0x000000000f087348 */ /* 0x000fea0003c00000 */
[----:B------:R0:W1:Y:S02]  /*1cd30*/  SHFL.UP P6, R14, R13, R12, R11 ;  /* 0x0400000c0d0e7389 */ /* 0x00006400000c000b */
[----:B01----:R-:W-:Y:S01]  /*1cd40*/  ENDCOLLECTIVE ;  /* 0x000000000000791b */ /* 0x003fe20003800000 */
.L_x_2609:
[----:B------:R-:W-:Y:S01]  /*1cd50*/  IMAD.MOV.U32 R12, RZ, RZ, 0x10 ;  /* 0x00000010ff0c7424 */ /* 0x000fe200078e00ff */
[----:B------:R-:W-:-:S05]  /*1cd60*/  SEL R14, R14, RZ, P4 ;  /* 0x000000ff0e0e7207 */ /* 0x000fca0002000000 */
[----:B------:R-:W-:-:S04]  /*1cd70*/  IMAD.IADD R5, R3, 0x1, R14 ;  /* 0x0000000103057824 */ /* 0x000fc800078e020e */
[----:B------:R-:W-:-:S07]  /*1cd80*/  IMAD.MOV.U32 R13, RZ, RZ, R5 ;  /* 0x000000ffff0d7224 */ /* 0x000fce00078e0005 */
[----:B------:R-:W-:Y:S05]  /*1cd90*/  WARPSYNC.COLLECTIVE R15, `(.L_x_2610) ;  /* 0x000000000f087348 */ /* 0x000fea0003c00000 */
[----:B------:R0:W1:Y:S02]  /*1cda0*/  SHFL.UP P6, R14, R13, R12, R11 ;  /* 0x0400000c0d0e7389 */ /* 0x00006400000c000b */
[----:B01----:R-:W-:Y:S01]  /*1cdb0*/  ENDCOLLECTIVE ;  /* 0x000000000000791b */ /* 0x003fe20003800000 */
.L_x_2610:
        /* <DEDUP_REMOVED lines=8> */
.L_x_2611:
[----:B------:R-:W-:Y:S05]  /*1ce40*/  BRA `(.L_x_2612) ;  /* 0xffffffbc00407947 */ /* 0x000fea000383ffff */
.L_x_2507:
[----:B------:R-:W-:Y:S01]  /*1ce50*/  BSSY B0, `(.L_x_2613) ;  /* 0x0000007000007945 */ /* 0x000fe20003800000 */
[----:B------:R-:W-:Y:S02]  /*1ce60*/  IMAD.MOV.U32 R12, RZ, RZ, 0x1 ;  /* 0x00000001ff0c7424 */ /* 0x000fe400078e00ff */
[----:B------:R-:W-:Y:S02]  /*1ce70*/  IMAD.MOV.U32 R11, RZ, RZ, RZ ;  /* 0x000000ffff0b7224 */ /* 0x000fe400078e00ff */
[----:B------:R-:W-:-:S07]  /*1ce80*/  IMAD.MOV.U32 R15, RZ, RZ, -0x1 ;  /* 0xffffffffff0f7424 */ /* 0x000fce00078e00ff */
[----:B------:R-:W-:Y:S05]  /*1ce90*/  WARPSYNC.COLLECTIVE R15, `(.L_x_2614) ;  /* 0x000000000f087348 */ /* 0x000fea0003c00000 */
[----:B------:R0:W1:Y:S02]  /*1cea0*/  SHFL.UP P6, R14, R13, R12, R11 ;  /* 0x0400000c0d0e7389 */ /* 0x00006400000c000b */
[----:B01----:R-:W-:Y:S01]  /*1ceb0*/  ENDCOLLECTIVE ;  /* 0x000000000000791b */ /* 0x003fe20003800000 */
.L_x_2614:
[----:B------:R-:W-:Y:S05]  /*1cec0*/  BSYNC B0 ;  /* 0x0000000000007941 */ /* 0x000fea0003800000 */
.L_x_2613:
        /* <DEDUP_REMOVED lines=8> */
.L_x_2615:
[----:B------:R-:W-:Y:S01]  /*1cf50*/  IMAD.MOV.U32 R12, RZ, RZ, 0x4 ;  /* 0x00000004ff0c7424 */ /* 0x000fe200078e00ff */
[----:B------:R-:W-:-:S05]  /*1cf60*/  SEL R2, R14, RZ, P2 ;  /* 0x000000ff0e027207 */ /* 0x000fca0001000000 */
[----:B------:R-:W-:-:S04]  /*1cf70*/  IMAD.IADD R2, R13, 0x1, R2 ;  /* 0x000000010d027824 */ /* 0x000fc800078e0202 */
[----:B------:R-:W-:-:S07]  /*1cf80*/  IMAD.MOV.U32 R13, RZ, RZ, R2 ;  /* 0x000000ffff0d7224 */ /* 0x000fce00078e0002 */
[----:B------:R-:W-:Y:S05]  /*1cf90*/  WARPSYNC.COLLECTIVE R15, `(.L_x_2616) ;  /* 0x000000000f087348 */ /* 0x000fea0003c00000 */
[----:B------:R0:W1:Y:S02]  /*1cfa0*/  SHFL.UP P6, R14, R13, R12, R11 ;  /* 0x0400000c0d0e7389 */ /* 0x00006400000c000b */
[----:B01----:R-:W-:Y:S01]  /*1cfb0*/  ENDCOLLECTIVE ;  /* 0x000000000000791b */ /* 0x003fe20003800000 */
.L_x_2616:
[----:B------:R-:W-:Y:S01]  /*1cfc0*/  IMAD.MOV.U32 R12, RZ, RZ, 0x8 ;  /* 0x00000008ff0c7424 */ /* 0x000fe200078e00ff */
[----:B------:R-:W-:-:S05]  /*1cfd0*/  SEL R3, R14, RZ, P3 ;  /* 0x000000ff0e037207 */ /* 0x000fca0001800000 */
[----:B------:R-:W-:-:S04]  /*1cfe0*/  IMAD.IADD R3, R2, 0x1, R3 ;  /* 0x0000000102037824 */ /* 0x000fc800078e0203 */
[----:B------:R-:W-:-:S07]  /*1cff0*/  IMAD.MOV.U32 R13, RZ, RZ, R3 ;  /* 0x000000ffff0d7224 */ /* 0x000fce00078e0003 */
[----:B------:R-:W-:Y:S05]  /*1d000*/  WARPSYNC.COLLECTIVE R15, `(.L_x_2617) ;  /* 0x000000000f087348 */ /* 0x000fea0003c00000 */
[----:B------:R0:W1:Y:S02]  /*1d010*/  SHFL.UP P6, R14, R13, R12, R11 ;  /* 0x0400000c0d0e7389 */ /* 0x00006400000c000b */
[----:B01----:R-:W-:Y:S01]  /*1d020*/  ENDCOLLECTIVE ;  /* 0x000000000000791b */ /* 0x003fe20003800000 */
.L_x_2617:
[----:B------:R-:W-:Y:S01]  /*1d030*/  IMAD.MOV.U32 R12, RZ, RZ, 0x10 ;  /* 0x00000010ff0c7424 */ /* 0x000fe200078e00ff */
[----:B------:R-:W-:-:S05]  /*1d040*/  SEL R14, R14, RZ, P4 ;  /* 0x000000ff0e0e7207 */ /* 0x000fca0002000000 */
[----:B------:R-:W-:-:S04]  /*1d050*/  IMAD.IADD R5, R3, 0x1, R14 ;  /* 0x0000000103057824 */ /* 0x000fc800078e020e */
[----:B------:R-:W-:-:S07]  /*1d060*/  IMAD.MOV.U32 R13, RZ, RZ, R5 ;  /* 0x000000ffff0d7224 */ /* 0x000fce00078e0005 */
[----:B------:R-:W-:Y:S05]  /*1d070*/  WARPSYNC.COLLECTIVE R15, `(.L_x_2618) ;  /* 0x000000000f087348 */ /* 0x000fea0003c00000 */
[----:B------:R0:W1:Y:S02]  /*1d080*/  SHFL.UP P6, R14, R13, R12, R11 ;  /* 0x0400000c0d0e7389 */ /* 0x00006400000c000b */
[----:B01----:R-:W-:Y:S01]  /*1d090*/  ENDCOLLECTIVE ;  /* 0x000000000000791b */ /* 0x003fe20003800000 */
.L_x_2618:
        /* <DEDUP_REMOVED lines=8> */
.L_x_2619:
[----:B------:R-:W-:Y:S05]  /*1d120*/  BRA `(.L_x_2620) ;  /* 0xffffffbc002c7947 */ /* 0x000fea000383ffff */
.L_x_2509:
[----:B------:R-:W-:Y:S01]  /*1d130*/  BSSY B0, `(.L_x_2621) ;  /* 0x0000006000007945 */ /* 0x000fe20003800000 */
[----:B------:R-:W-:Y:S01]  /*1d140*/  PLOP3.LUT P6, PT, P6, PT, PT, 0x8, 0x0 ;  /* 0x000000000000781c */ /* 0x000fe200037ce170 */
[----:B------:R-:W-:-:S12]  /*1d150*/  IMAD.MOV.U32 R15, RZ, RZ, -0x1 ;  /* 0xffffffffff0f7424 */ /* 0x000fd800078e00ff */
[----:B0-----:R-:W-:Y:S05]  /*1d160*/  WARPSYNC.COLLECTIVE R15, `(.L_x_2622) ;  /* 0x000000000f087348 */ /* 0x001fea0003c00000 */
[----:B------:R-:W-:Y:S01]  /*1d170*/  VOTE.ANY R14, PT, P6 ;  /* 0x00000000000e7806 */ /* 0x000fe200030e0100 */
[----:B0-----:R-:W-:Y:S06]  /*1d180*/  ENDCOLLECTIVE ;  /* 0x000000000000791b */ /* 0x001fec0003800000 */
.L_x_2622:
[----:B------:R-:W-:Y:S05]  /*1d190*/  BSYNC B0 ;  /* 0x0000000000007941 */ /* 0x000fea0003800000 */
.L_x_2621:
        /* <DEDUP_REMOVED lines=8> */
.L_x_2623:
[----:B------:R-:W-:Y:S02]  /*1d220*/  IMAD.IADD R27, R12, 0x1, R27 ;  /* 0x000000010c1b7824 */ /* 0x000fe400078e021b */
[----:B------:R-:W-:Y:S02]  /*1d230*/  IMAD.MOV.U32 R13, RZ, RZ, R4 ;  /* 0x000000ffff0d7224 */ /* 0x000fe400078e0004 */
[----:B------:R-:W-:-:S07]  /*1d240*/  IMAD.MOV.U32 R25, RZ, RZ, R14 ;  /* 0x000000ffff197224 */ /* 0x000fce00078e000e */
[----:B------:R-:W-:Y:S05]  /*1d250*/  WARPSYNC.COLLECTIVE R15, `(.L_x_2624) ;  /* 0x000000000f087348 */ /* 0x000fea0003c00000 */
[----:B------:R0:W1:Y:S02]  /*1d260*/  SHFL.IDX P6, R14, R13, R12, R11 ;  /* 0x0000000c0d0e7389 */ /* 0x00006400000c000b */
[----:B01----:R-:W-:Y:S01]  /*1d270*/  ENDCOLLECTIVE ;  /* 0x000000000000791b */ /* 0x003fe20003800000 */
.L_x_2624:
[----:B------:R-:W-:Y:S01]  /*1d280*/  IMAD.MOV.U32 R4, RZ, RZ, R14 ;  /* 0x000000ffff047224 */ /* 0x000fe200078e000e */
[----:B------:R-:W-:Y:S06]  /*1d290*/  BRA `(.L_x_2625) ;  /* 0xffffffbc00107947 */ /* 0x000fec000383ffff */
.L_x_2511:
[----:B------:R-:W-:Y:S01]  /*1d2a0*/  BSSY B0, `(.L_x_2626) ;  /* 0x0000007000007945 */ /* 0x000fe20003800000 */
[----:B------:R-:W-:Y:S02]  /*1d2b0*/  IMAD.MOV.U32 R13, RZ, RZ, R2 ;  /* 0x000000ffff0d7224 */ /* 0x000fe400078e0002 */
[----:B------:R-:W-:Y:S02]  /*1d2c0*/  IMAD.MOV.U32 R11, RZ, RZ, 0x1f ;  /* 0x0000001fff0b7424 */ /* 0x000fe400078e00ff */
[----:B------:R-:W-:-:S07]  /*1d2d0*/  IMAD.MOV.U32 R15, RZ, RZ, -0x1 ;  /* 0xffffffffff0f7424 */ /* 0x000fce00078e00ff */
[----:B0-23--:R-:W-:Y:S05]  /*1d2e0*/  WARPSYNC.COLLECTIVE R15, `(.L_x_2627) ;  /* 0x000000000f087348 */ /* 0x00dfea0003c00000 */
[----:B------:R1:W4:Y:S02]  /*1d2f0*/  SHFL.IDX P6, R14, R13, R12, R11 ;  /* 0x0000000c0d0e7389 */ /* 0x00032400000c000b */
[----:B01234-:R-:W-:Y:S01]  /*1d300*/  ENDCOLLECTIVE ;  /* 0x000000000000791b */ /* 0x01ffe20003800000 */
.L_x_2627:
[----:B------:R-:W-:Y:S05]  /*1d310*/  BSYNC B0 ;  /* 0x0000000000007941 */ /* 0x000fea0003800000 */
.L_x_2626:
[----:B------:R-:W-:Y:S01]  /*1d320*/  IMAD.MOV.U32 R6, RZ, RZ, R14 ;  /* 0x000000ffff067224 */ /* 0x000fe200078e000e */
[----:B------:R-:W-:Y:S06]  /*1d330*/  BRA `(.L_x_2510) ;  /* 0xffffffbc00007947 */ /* 0x000fec000383ffff */
.L_x_2517:
[----:B-1----:R1:W3:Y:S02]  /*1d340*/  SYNCS.PHASECHK.TRANS64.TRYWAIT P0, [R4+URZ+0x38820], R0 ;  /* 0x03882000040075a7 */ /* 0x0022e4000800017f */
[----:B---3--:R-:W-:Y:S05]  /*1d350*/  @!P0 NANOSLEEP.SYNCS 0x989680 ;  /* 0x009896800000895d */ /* 0x008fea0003900000 */
[----:B------:R-:W3:Y:S02]  /*1d360*/  @!P0 SYNCS.PHASECHK.TRANS64 P0, [R4+URZ+0x38820], R0 ;  /* 0x03882000040085a7 */ /* 0x000ee4000800007f */
[----:B---3--:R-:W-:Y:S05]  /*1d370*/  @!P0 BRA `(.L_x_2517) ;  /* 0xfffffffc00f08947 */ /* 0x008fea000383ffff */
[----:B------:R-:W-:Y:S05]  /*1d380*/  BRA `(.L_x_2628) ;  /* 0xffffffc400587947 */ /* 0x000fea000383ffff */
.L_x_2518:
        /* <DEDUP_REMOVED lines=11> */
.L_x_2630:
[----:B------:R-:W-:Y:S05]  /*1d440*/  BSYNC B0 ;  /* 0x0000000000007941 */ /* 0x000fea0003800000 */
.L_x_2629:
[----:B------:R-:W-:Y:S05]  /*1d450*/  BRA `(.L_x_2631) ;  /* 0xffffffc400407947 */ /* 0x000fea000383ffff */
.L_x_2521:
[----:B------:R-:W-:Y:S01]  /*1d460*/  BSSY B1, `(.L_x_2632) ;  /* 0x0000006000017945 */ /* 0x000fe20003800000 */
[----:B------:R-:W-:-:S07]  /*1d470*/  IMAD.MOV.U32 R15, RZ, RZ, -0x1 ;  /* 0xffffffffff0f7424 */ /* 0x000fce00078e00ff */
[----:B012---:R-:W-:Y:S05]  /*1d480*/  WARPSYNC.COLLECTIVE R15, `(.L_x_2633) ;  /* 0x000000000f0c7348 */ /* 0x007fea0003c00000 */
[----:B------:R-:W-:Y:S02]  /*1d490*/  ELECT P6, UR62, PT ;  /* 0x00000000003e782f */ /* 0x000fe400038c0000 */
[----:B------:R-:W-:Y:S01]  /*1d4a0*/  MOV R14, UR62 ;  /* 0x0000003e000e7c02 */ /* 0x000fe20008000f00 */
[----:B012---:R-:W-:Y:S10]  /*1d4b0*/  ENDCOLLECTIVE ;  /* 0x000000000000791b */ /* 0x007ff40003800000 */
.L_x_2633:
[----:B------:R-:W-:Y:S05]  /*1d4c0*/  BSYNC B1 ;  /* 0x0000000000017941 */ /* 0x000fea0003800000 */
.L_x_2632:
[----:B------:R-:W-:Y:S05]  /*1d4d0*/  BRA `(.L_x_2634) ;  /* 0xffffffc400387947 */ /* 0x000fea000383ffff */
.L_x_2523:
[----:B-1----:R1:W3:Y:S02]  /*1d4e0*/  SYNCS.PHASECHK.TRANS64.TRYWAIT P1, [R5+URZ+0x38840], R0 ;  /* 0x03884000050075a7 */ /* 0x0022e4000802017f */
[----:B---3--:R-:W-:Y:S05]  /*1d4f0*/  @!P1 NANOSLEEP.SYNCS 0x989680 ;  /* 0x009896800000995d */ /* 0x008fea0003900000 */
[----:B------:R-:W3:Y:S02]  /*1d500*/  @!P1 SYNCS.PHASECHK.TRANS64 P1, [R5+URZ+0x38840], R0 ;  /* 0x03884000050095a7 */ /* 0x000ee4000802007f */
[----:B---3--:R-:W-:Y:S05]  /*1d510*/  @!P1 BRA `(.L_x_2523) ;  /* 0xfffffffc00f09947 */ /* 0x008fea000383ffff */
[----:B------:R-:W-:Y:S05]  /*1d520*/  BRA `(.L_x_2635) ;  /* 0xffffffc400607947 */ /* 0x000fea000383ffff */
.L_x_2525:
[----:B---3--:R3:W4:Y:S02]  /*1d530*/  SYNCS.PHASECHK.TRANS64.TRYWAIT P1, [R23+URZ+0x38840], R2 ;  /* 0x03884002170075a7 */ /* 0x008724000802017f */
[----:B----4-:R-:W-:Y:S05]  /*1d540*/  @!P1 NANOSLEEP.SYNCS 0x989680 ;  /* 0x009896800000995d */ /* 0x010fea0003900000 */
[----:B------:R-:W4:Y:S02]  /*1d550*/  @!P1 SYNCS.PHASECHK.TRANS64 P1, [R23+URZ+0x38840], R2 ;  /* 0x03884002170095a7 */ /* 0x000f24000802007f */
[----:B----4-:R-:W-:Y:S05]  /*1d560*/  @!P1 BRA `(.L_x_2525) ;  /* 0xfffffffc00f09947 */ /* 0x010fea000383ffff */
[----:B------:R-:W-:Y:S05]  /*1d570*/  BRA `(.L_x_2636) ;  /* 0xffffffc4006c7947 */ /* 0x000fea000383ffff */
.L_x_2527:
[----:B----4-:R4:W0:Y:S02]  /*1d580*/  SYNCS.PHASECHK.TRANS64.TRYWAIT P1, [R5+URZ+0x38860], R0 ;  /* 0x03886000050075a7 */ /* 0x010824000802017f */
[----:B0-----:R-:W-:Y:S05]  /*1d590*/  @!P1 NANOSLEEP.SYNCS 0x989680 ;  /* 0x009896800000995d */ /* 0x001fea0003900000 */
[----:B------:R-:W0:Y:S02]  /*1d5a0*/  @!P1 SYNCS.PHASECHK.TRANS64 P1, [R5+URZ+0x38860], R0 ;  /* 0x03886000050095a7 */ /* 0x000e24000802007f */
[----:B0-----:R-:W-:Y:S05]  /*1d5b0*/  @!P1 BRA `(.L_x_2527) ;  /* 0xfffffffc00f09947 */ /* 0x001fea000383ffff */
[----:B------:R-:W-:Y:S05]  /*1d5c0*/  BRA `(.L_x_2637) ;  /* 0xffffffc400687947 */ /* 0x000fea000383ffff */
.L_x_2638:
        /* <DEDUP_REMOVED lines=11> */
.L_x_15962:


//--------------------- .text._ZN7cutlass13device_kernelIN5flash11enable_sm90INS1_16FlashAttnFwdSm90INS1_25CollectiveMainloopFwdSm90ILi2EN4cute5tupleIJNS5_1CILi1EEES8_S8_EEENS6_IJNS7_ILi128EEENS7_ILi80EEENS7_ILi256EEEEEELi256ENS_10bfloat16_tEfNS_4arch4Sm90ELb1ELb0ELb0ELb1ELb1ELb1ELb0ELb1ELb1ELb1ELb1ELb0EEENS1_21CollectiveEpilogueFwdINS6_IJSA_SC_SB_EEES9_SE_SG_Li256ELb1ELb1ELb1ELb0EEENS1_36VarlenDynamicPersistentTileSchedulerILi128ELi80ELi256ELi128ELb1ELb1ELb1ELb1ELb1ELb1EEEEEEEEEvNT_6ParamsE --------------------------
	.section	.text._ZN7cutlass13device_kernelIN5flash11enable_sm90INS1_16FlashAttnFwdSm90INS1_25CollectiveMainloopFwdSm90ILi2EN4cute5tupleIJNS5_1CILi1EEES8_S8_EEENS6_IJNS7_ILi128EEENS7_ILi80EEENS7_ILi256EEEEEELi256ENS_10bfloat16_tEfNS_4arch4Sm90ELb1ELb0ELb0ELb1ELb1ELb1ELb0ELb1ELb1ELb1ELb1ELb0EEENS1_21CollectiveEpilogueFwdINS6_IJSA_SC_SB_EEES9_SE_SG_Li256ELb1ELb1ELb1ELb0EEENS1_36VarlenDynamicPersistentTileSchedulerILi128ELi80ELi256ELi128ELb1ELb1ELb1ELb1ELb1ELb1EEEEEEEEEvNT_6ParamsE,"ax",@progbits
	.align	128
.text._ZN7cutlass13device_kernelIN5flash11enable_sm90INS1_16FlashAttnFwdSm90INS1_25CollectiveMainloopFwdSm90ILi2EN4cute5tupleIJNS5_1CILi1EEES8_S8_EEENS6_IJNS7_ILi128EEENS7_ILi80EEENS7_ILi256EEEEEELi256ENS_10bfloat16_tEfNS_4arch4Sm90ELb1ELb0ELb0ELb1ELb1ELb1ELb0ELb1ELb1ELb1ELb1ELb0EEENS1_21CollectiveEpilogueFwdINS6_IJSA_SC_SB_EEES9_SE_SG_Li256ELb1ELb1ELb1ELb0EEENS1_36VarlenDynamicPersistentTileSchedulerILi128ELi80ELi256ELi128ELb1ELb1ELb1ELb1ELb1ELb1EEEEEEEEEvNT_6ParamsE:
        .type           _ZN7cutlass13device_kernelIN5flash11enable_sm90INS1_16FlashAttnFwdSm90INS1_25CollectiveMainloopFwdSm90ILi2EN4cute5tupleIJNS5_1CILi1EEES8_S8_EEENS6_IJNS7_ILi128EEENS7_ILi80EEENS7_ILi256EEEEEELi256ENS_10bfloat16_tEfNS_4arch4Sm90ELb1ELb0ELb0ELb1ELb1ELb1ELb0ELb1ELb1ELb1ELb1ELb0EEENS1_21CollectiveEpilogueFwdINS6_IJSA_SC_SB_EEES9_SE_SG_Li256ELb1ELb1ELb1ELb0EEENS1_36VarlenDynamicPersistentTileSchedulerILi128ELi80ELi256ELi128ELb1ELb1ELb1ELb1ELb1ELb1EEEEEEEEEvNT_6ParamsE,@function
        .size           _ZN7cutlass13device_kernelIN5flash11enable_sm90INS1_16FlashAttnFwdSm90INS1_25CollectiveMainloopFwdSm90ILi2EN4cute5tupleIJNS5_1CILi1EEES8_S8_EEENS6_IJNS7_ILi128EEENS7_ILi80EEENS7_ILi256EEEEEELi256ENS_10bfloat16_tEfNS_4arch4Sm90ELb1ELb0ELb0ELb1ELb1ELb1ELb0ELb1ELb1ELb1ELb1ELb0EEENS1_21CollectiveEpilogueFwdINS6_IJSA_SC_SB_EEES9_SE_SG_Li256ELb1ELb1ELb1ELb0EEENS1_36VarlenDynamicPersistentTileSchedulerILi128ELi80ELi256ELi128ELb1ELb1ELb1ELb1ELb1ELb1EEEEEEEEEvNT_6ParamsE,(.L_x_15963 - _ZN7cutlass13device_kernelIN5flash11enable_sm90INS1_16FlashAttnFwdSm90INS1_25CollectiveMainloopFwdSm90ILi2EN4cute5tupleIJNS5_1CILi1EEES8_S8_EEENS6_IJNS7_ILi128EEENS7_ILi80EEENS7_ILi256EEEEEELi256ENS_10bfloat16_tEfNS_4arch4Sm90ELb1ELb0ELb0ELb1ELb1ELb1ELb0ELb1ELb1ELb1ELb1ELb0EEENS1_21CollectiveEpilogueFwdINS6_IJSA_SC_SB_EEES9_SE_SG_Li256ELb1ELb1ELb1ELb0EEENS1_36VarlenDynamicPersistentTileSchedulerILi128ELi80ELi256ELi128ELb1ELb1ELb1ELb1ELb1ELb1EEEEEEEEEvNT_6ParamsE)
        .other          _ZN7cutlass13device_kernelIN5flash11enable_sm90INS1_16FlashAttnFwdSm90INS1_25CollectiveMainloopFwdSm90ILi2EN4cute5tupleIJNS5_1CILi1EEES8_S8_EEENS6_IJNS7_ILi128EEENS7_ILi80EEENS7_ILi256EEEEEELi256ENS_10bfloat16_tEfNS_4arch4Sm90ELb1ELb0ELb0ELb1ELb1ELb1ELb0ELb1ELb1ELb1ELb1ELb0EEENS1_21CollectiveEpilogueFwdINS6_IJSA_SC_SB_EEES9_SE_SG_Li256ELb1ELb1ELb1ELb0EEENS1_36VarlenDynamicPersistentTileSchedulerILi128ELi80ELi256ELi128ELb1ELb1ELb1ELb1ELb1ELb1EEEEEEEEEvNT_6ParamsE,@"STO_CUDA_ENTRY STV_DEFAULT"
_ZN7cutlass13device_kernelIN5flash11enable_sm90INS1_16FlashAttnFwdSm90INS1_25CollectiveMainloopFwdSm90ILi2EN4cute5tupleIJNS5_1CILi1EEES8_S8_EEENS6_IJNS7_ILi128EEENS7_ILi80EEENS7_ILi256EEEEEELi256ENS_10bfloat16_tEfNS_4arch4Sm90ELb1ELb0ELb0ELb1ELb1ELb1ELb0ELb1ELb1ELb1ELb1ELb0EEENS1_21CollectiveEpilogueFwdINS6_IJSA_SC_SB_EEES9_SE_SG_Li256ELb1ELb1ELb1ELb0EEENS1_36VarlenDynamicPersistentTileSchedulerILi128ELi80ELi256ELi128ELb1ELb1ELb1ELb1ELb1ELb1EEEEEEEEEvNT_6ParamsE:
        /* <DEDUP_REMOVED lines=18> */
.L_x_2640:
[----:B------:R-:W-:Y:S05]  /*0120*/  BSYNC B0 ;  /* 0x0000000000007941 */ /* 0x000fea0003800000 */
.L_x_2639:
        /* <DEDUP_REMOVED lines=41> */
.L_x_2641:
        /* <DEDUP_REMOVED lines=22> */
.L_x_2642:
        /* <DEDUP_REMOVED lines=18> */
.L_x_2643:
        /* <DEDUP_REMOVED lines=22> */
.L_x_2644:
        /* <DEDUP_REMOVED lines=22> */
.L_x_2645:
[----:B------:R-:W-:Y:S01]  /*0900*/  PLOP3.LUT P0, PT, PT, PT, UP0, 0x80, 0x0 ;  /* 0x000000000000781c */ /* 0x000fe20003f0f008 */
[----:B------:R-:W-:Y:S01]  /*0910*/  UMOV UR60, 0x1 ;  /* 0x00000001003c7882 */ /* 0x000fe20000000000 */
[----:B------:R-:W-:Y:S01]  /*0920*/  NOP ;  /* 0x0000000000007918 */ /* 0x000fe20000000000 */
[----:B------:R-:W-:Y:S01]  /*0930*/  USEL UR60, UR60, 0x2, !UP0 ;  /* 0x000000023c3c7887 */ /* 0x000fe2000c000000 */
[----:B------:R-:W-:Y:S01]  /*0940*/  BSSY B9, `(.L_x_2646) ;  /* 0x0003254000097945 */ /* 0x000fe20003800000 */
[----:B012-4-:R-:W-:Y:S08]  /*0950*/  BAR.SYNC.DEFER_BLOCKING 0x0 ;  /* 0x0000000000007b1d */ /* 0x017ff00000010000 */
[----:B------:R-:W-:Y:S05]  /*0960*/  @!P0 BRA `(.L_x_2647) ;  /* 0x000002a000508947 */ /* 0x000fea0003800000 */
.L_x_2648:
        /* <DEDUP_REMOVED lines=10> */
[----:B------:R-:W-:-:S05]  /*0a10*/  LEA R23, R228, R23, 0x18 ;  /* 0x00000017e4177211 */ /* 0x000fca00078ec0ff */
[----:B------:R-:W0:Y:S01]  /*0a20*/  LDS.128 R12, [R23+0x388d0] ;  /* 0x0388d000170c7984 */ /* 0x000e220000000c00 */
[----:B------:R-:W-:Y:S06]  /*0a30*/  BAR.ARV 0x4, 0x180 ;  /* 0x0106000000007b1d */ /* 0x000fec0000002000 */
[----:B0-----:R-:W-:-:S13]  /*0a40*/  ISETP.GE.AND P0, PT, R15, UR4, PT ;  /* 0x000000040f007c0c */ /* 0x001fda000bf06270 */
[----:B------:R-:W-:Y:S05]  /*0a50*/  @P0 BRA `(.L_x_2649) ;  /* 0x0000032400080947 */ /* 0x000fea0003800000 */
[----:B------:R-:W-:Y:S01]  /*0a60*/  VIADD R0, R0, 0xffffff80 ;  /* 0xffffff8000007836 */ /* 0x000fe20000000000 */
[----:B------:R-:W-:Y:S01]  /*0a70*/  R2UR UR4, R23 ;  /* 0x00000000170472ca */ /* 0x000fe200000e0000 */
[----:B------:R-:W-:Y:S01]  /*0a80*/  ULOP3.LUT UR5, UR60, 0x1, URZ, 0xfc, !UPT ;  /* 0x000000013c057892 */ /* 0x000fe2000f8efc3f */
[----:B------:R-:W-:Y:S01]  /*0a90*/  IMAD.MOV.U32 R213, RZ, RZ, RZ ;  /* 0x000000ffffd57224 */ /* 0x000fe200078e00ff */
[----:B------:R-:W-:Y:S02]  /*0aa0*/  CS2R R226, SRZ ;  /* 0x0000000000e27805 */ /* 0x000fe4000001ff00 */
[----:B------:R-:W-:Y:S01]  /*0ab0*/  SHF.R.S32.HI R3, RZ, 0x1f, R0 ;  /* 0x0000001fff037819 */ /* 0x000fe20000011400 */
[----:B------:R-:W-:-:S03]  /*0ac0*/  IMAD.MOV.U32 R220, RZ, RZ, RZ ;  /* 0x000000ffffdc7224 */ /* 0x000fc600078e00ff */
[CC--:B------:R-:W-:Y:S02]  /*0ad0*/  LEA.HI R2, R3.reuse, R0.reuse, RZ, 0x7 ;  /* 0x0000000003027211 */ /* 0x0c0fe400078f38ff */
[CC--:B------:R-:W-:Y:S02]  /*0ae0*/  LEA.HI R9, R3.reuse, R0.reuse, RZ, 0x2 ;  /* 0x0000000003097211 */ /* 0x0c0fe400078f10ff */
[----:B------:R-:W-:Y:S01]  /*0af0*/  LOP3.LUT R5, R2, 0xffffff80, RZ, 0xc0, !PT ;  /* 0xffffff8002057812 */ /* 0x000fe200078ec0ff */
[----:B------:R-:W-:Y:S01]  /*0b00*/  UIADD3 UR4, UR4, 0x14400, URZ ;  /* 0x0001440004047890 */ /* 0x000fe2000fffe03f */
[CC--:B------:R-:W-:Y:S02]  /*0b10*/  LEA.HI R4, R3.reuse, R0.reuse, RZ, 0x4 ;  /* 0x0000000003047211 */ /* 0x0c0fe400078f20ff */
[----:B------:R-:W-:Y:S01]  /*0b20*/  LEA.HI R225, R3, R0, RZ, 0x3 ;  /* 0x0000000003e17211 */ /* 0x000fe200078f18ff */
[----:B------:R-:W-:Y:S01]  /*0b30*/  IMAD.IADD R21, R0, 0x1, -R5 ;  /* 0x0000000100157824 */ /* 0x000fe200078e0a05 */
[----:B------:R-:W-:-:S02]  /*0b40*/  LOP3.LUT R11, R9, 0xfffffffc, RZ, 0xc0, !PT ;  /* 0xfffffffc090b7812 */ /* 0x000fc400078ec0ff */
[CC--:B------:R-:W-:Y:S02]  /*0b50*/  LEA.HI R6, R3.reuse, R0.reuse, RZ, 0x5 ;  /* 0x0000000003067211 */ /* 0x0c0fe400078f28ff */
[----:B------:R-:W-:Y:S01]  /*0b60*/  SHF.R.S32.HI R9, RZ, 0x1f, R21 ;  /* 0x0000001fff097819 */ /* 0x000fe20000011415 */
[----:B------:R-:W-:Y:S01]  /*0b70*/  IMAD.IADD R12, R0, 0x1, -R11 ;  /* 0x00000001000c7824 */ /* 0x000fe200078e0a0b */
[----:B------:R-:W-:Y:S01]  /*0b80*/  LEA.HI R8, R3, R0, RZ, 0x6 ;  /* 0x0000000003087211 */ /* 0x000fe200078f30ff */
[----:B------:R-:W-:Y:S01]  /*0b90*/  IMAD.SHL.U32 R6, R6, 0x20, RZ ;  /* 0x0000002006067824 */ /* 0x000fe200078e00ff */
[----:B------:R-:W-:Y:S01]  /*0ba0*/  LOP3.LUT R3, R4, 0x3fffff0, RZ, 0xc0, !PT ;  /* 0x03fffff004037812 */ /* 0x000fe200078ec0ff */
[----:B------:R-:W-:Y:S01]  /*0bb0*/  STL [R1+0x130], R21 ;  /* 0x0001301501007387 */ /* 0x000fe20000100800 */
[----:B------:R-:W-:Y:S01]  /*0bc0*/  LOP3.LUT R7, R225, 0xfffffff8, RZ, 0xc0, !PT ;  /* 0xfffffff8e1077812 */ /* 0x000fe200078ec0ff */
[----:B------:R-:W-:Y:S01]  /*0bd0*/  IMAD.SHL.U32 R8, R8, 0x8, RZ ;  /* 0x0000000808087824 */ /* 0x000fe200078e00ff */
[----:B------:R-:W-:Y:S01]  /*0be0*/  LEA.HI R10, R9, R21, RZ, 0x2 ;  /* 0x00000015090a7211 */ /* 0x000fe200078f10ff */
[C---:B------:R-:W-:Y:S01]  /*0bf0*/  IMAD.IADD R5, R0.reuse, 0x1, -R3 ;  /* 0x0000000100057824 */ /* 0x040fe200078e0a03 */
[----:B------:R-:W-:Y:S01]  /*0c00*/  SHF.R.S32.HI R3, RZ, 0x7, R2 ;  /* 0x00000007ff037819 */ /* 0x000fe20000011402 */
[----:B------:R-:W-:Y:S01]  /*0c10*/  IMAD.IADD R16, R0, 0x1, -R7 ;  /* 0x0000000100107824 */ /* 0x000fe200078e0a07 */
[----:B------:R-:W-:-:S02]  /*0c20*/  SHF.R.S32.HI R0, RZ, 0x2, R10 ;  /* 0x00000002ff007819 */ /* 0x000fc4000001140a */
[----:B------:R-:W-:Y:S01]  /*0c30*/  SHF.R.S32.HI R11, RZ, 0x1f, R10 ;  /* 0x0000001fff0b7819 */ /* 0x000fe2000001140a */
[----:B------:R-:W-:Y:S01]  /*0c40*/  IMAD.SHL.U32 R216, R16, 0x4, RZ ;  /* 0x0000000410d87824 */ /* 0x000fe200078e00ff */
[----:B------:R-:W-:Y:S01]  /*0c50*/  SHF.R.S32.HI R7, RZ, 0x4, R4 ;  /* 0x00000004ff077819 */ /* 0x000fe20000011404 */
[----:B------:R0:W-:Y:S01]  /*0c60*/  STL [R1+0x80], R16 ;  /* 0x0000801001007387 */ /* 0x0001e20000100800 */
[----:B------:R-:W-:Y:S01]  /*0c70*/  LEA.HI R11, R11, R0, RZ, 0x3 ;  /* 0x000000000b0b7211 */ /* 0x000fe200078f18ff */
[C---:B------:R-:W-:Y:S01]  /*0c80*/  VIADD R222, R216.reuse, 0x40 ;  /* 0x00000040d8de7836 */ /* 0x040fe20000000000 */
[----:B------:R-:W-:Y:S01]  /*0c90*/  LEA.HI R9, R9, R21, RZ, 0x5 ;  /* 0x0000001509097211 */ /* 0x000fe200078f28ff */
[C---:B------:R-:W-:Y:S01]  /*0ca0*/  VIADD R221, R216.reuse, 0x20 ;  /* 0x00000020d8dd7836 */ /* 0x040fe20000000000 */
[----:B------:R-:W-:Y:S01]  /*0cb0*/  LOP3.LUT R11, R11, 0xfffffff8, RZ, 0xc0, !PT ;  /* 0xfffffff80b0b7812 */ /* 0x000fe200078ec0ff */
[----:B------:R-:W-:Y:S01]  /*0cc0*/  IMAD.IADD R214, R216, 0x1, R222 ;  /* 0x00000001d8d67824 */ /* 0x000fe200078e02de */
[----:B------:R-:W-:Y:S01]  /*0cd0*/  LEA.HI R4, R4, R7, RZ, 0x1 ;  /* 0x0000000704047211 */ /* 0x000fe200078f08ff */
[----:B------:R-:W-:Y:S01]  /*0ce0*/  VIADD R223, R216, 0x60 ;  /* 0x00000060d8df7836 */ /* 0x000fe20000000000 */
[----:B------:R-:W-:Y:S01]  /*0cf0*/  LEA.HI R2, R2, R3, RZ, 0x1 ;  /* 0x0000000302027211 */ /* 0x000fe200078f08ff */
[----:B------:R-:W-:Y:S01]  /*0d00*/  IMAD.IADD R0, R0, 0x1, -R11 ;  /* 0x0000000100007824 */ /* 0x000fe200078e0a0b */
[----:B------:R-:W-:Y:S01]  /*0d10*/  SHF.R.S32.HI R9, RZ, 0x5, R9 ;  /* 0x00000005ff097819 */ /* 0x000fe20000011409 */
[----:B0-----:R-:W-:Y:S01]  /*0d20*/  IMAD.SHL.U32 R16, R16, 0x8, RZ ;  /* 0x0000000810107824 */ /* 0x001fe200078e00ff */
[----:B------:R-:W-:-:S02]  /*0d30*/  LOP3.LUT R6, R6, 0xfffffc00, RZ, 0xc0, !PT ;  /* 0xfffffc0006067812 */ /* 0x000fc400078ec0ff */
[----:B------:R-:W-:Y:S01]  /*0d40*/  LOP3.LUT R4, R4, 0x1ffffffe, RZ, 0xc0, !PT ;  /* 0x1ffffffe04047812 */ /* 0x000fe200078ec0ff */
[----:B------:R-:W-:Y:S01]  /*0d50*/  IMAD R9, R9, 0x10, R0 ;  /* 0x0000001009097824 */ /* 0x000fe200078e0200 */
[----:B------:R-:W-:Y:S01]  /*0d60*/  SHF.R.S32.HI R225, RZ, 0x3, R225 ;  /* 0x00000003ffe17819 */ /* 0x000fe200000114e1 */
[----:B------:R-:W-:Y:S01]  /*0d70*/  IMAD R5, R5, 0x40, R6 ;  /* 0x0000004005057824 */ /* 0x000fe200078e0206 */
[----:B------:R-:W-:Y:S01]  /*0d80*/  LOP3.LUT R2, R2, 0x3fffffe, RZ, 0xc0, !PT ;  /* 0x03fffffe02027812 */ /* 0x000fe200078ec0ff */
[----:B------:R-:W-:Y:S01]  /*0d90*/  IMAD.IADD R4, R7, 0x1, -R4 ;  /* 0x0000000107047824 */ /* 0x000fe200078e0a04 */
[----:B------:R-:W-:Y:S01]  /*0da0*/  LOP3.LUT R25, R8, 0xfffffe00, RZ, 0xc0, !PT ;  /* 0xfffffe0008197812 */ /* 0x000fe200078ec0ff */
[----:B------:R-:W-:Y:S01]  /*0db0*/  IMAD.SHL.U32 R0, R225, 0x40, RZ ;  /* 0x00000040e1007824 */ /* 0x000fe200078e00ff */
[----:B------:R-:W-:Y:S01]  /*0dc0*/  LOP3.LUT R10, R10, 0x7ffffffc, RZ, 0xc0, !PT ;  /* 0x7ffffffc0a0a7812 */ /* 0x000fe200078ec0ff */
[----:B------:R-:W-:Y:S01]  /*0dd0*/  IMAD.IADD R2, R3, 0x1, -R2 ;  /* 0x0000000103027824 */ /* 0x000fe200078e0a02 */
[----:B------:R-:W-:Y:S01]  /*0de0*/  SHF.R.S32.HI R217, RZ, 0x1f, R216 ;  /* 0x0000001fffd97819 */ /* 0x000fe200000114d8 */
[----:B------:R-:W-:Y:S01]  /*0df0*/  IMAD R3, R4, 0x8, R5 ;  /* 0x0000000804037824 */ /* 0x000fe200078e0205 */
[----:B------:R-:W-:Y:S01]  /*0e00*/  LOP3.LUT R19, R0, 0x1c0, RZ, 0xc0, !PT ;  /* 0x000001c000137812 */ /* 0x000fe200078ec0ff */
[----:B------:R-:W-:Y:S01]  /*0e10*/  VIADD R7, R225, 0x20 ;  /* 0x00000020e1077836 */ /* 0x000fe20000000000 */
[----:B------:R-:W-:Y:S01]  /*0e20*/  LEA.HI R0, R12, R12, RZ, 0x1 ;  /* 0x0000000c0c007211 */ /* 0x000fe200078f08ff */
[----:B------:R-:W-:Y:S01]  /*0e30*/  IMAD R11, R2, 0x40, R9 ;  /* 0x00000040020b7824 */ /* 0x000fe200078e0209 */
[----:B------:R-:W-:Y:S01]  /*0e40*/  SHF.R.S32.HI R5, RZ, 0x1f, R214 ;  /* 0x0000001fff057819 */ /* 0x000fe200000114d6 */
[----:B------:R0:W-:Y:S01]  /*0e50*/  STL [R1+0x1c4], R3 ;  /* 0x0001c40301007387 */ /* 0x0001e20000100800 */
[----:B------:R-:W-:Y:S01]  /*0e60*/  IMAD.SHL.U32 R4, R7, 0x40, RZ ;  /* 0x0000004007047824 */ /* 0x000fe200078e00ff */
[----:B------:R-:W-:Y:S01]  /*0e70*/  SHF.R.S32.HI R6, RZ, 0x1f, R7 ;  /* 0x0000001fff067819 */ /* 0x000fe20000011407 */
[----:B------:R-:W-:Y:S01]  /*0e80*/  VIADD R9, R225, 0x40 ;  /* 0x00000040e1097836 */ /* 0x000fe20000000000 */
[-C--:B------:R-:W-:Y:S01]  /*0e90*/  LEA.HI R212, R5, R214.reuse, RZ, 0x3 ;  /* 0x000000d605d47211 */ /* 0x080fe200078f18ff */
[----:B------:R-:W-:Y:S01]  /*0ea0*/  STL [R1+0x5c], R25 ;  /* 0x00005c1901007387 */ /* 0x000fe20000100800 */
[----:B------:R-:W-:Y:S01]  /*0eb0*/  LOP3.LUT R24, R4, 0x1c0, RZ, 0xc0, !PT ;  /* 0x000001c004187812 */ /* 0x000fe200078ec0ff */
[----:B------:R-:W-:Y:S01]  /*0ec0*/  IMAD.IADD R10, R21, 0x1, -R10 ;  /* 0x00000001150a7824 */ /* 0x000fe200078e0a0a */
[----:B------:R-:W-:Y:S01]  /*0ed0*/  SHF.R.U32.HI R26, RZ, 0x3, R19 ;  /* 0x00000003ff1a7819 */ /* 0x000fe20000011613 */
[----:B------:R-:W-:Y:S01]  /*0ee0*/  VIADD R22, R16, 0xc0 ;  /* 0x000000c010167836 */ /* 0x000fe20000000000 */
[----:B0-----:R-:W-:Y:S01]  /*0ef0*/  LOP3.LUT R3, R0, 0x1ffffffe, RZ, 0xc0, !PT ;  /* 0x1ffffffe00037812 */ /* 0x001fe200078ec0ff */
[----:B------:R-:W-:Y:S01]  /*0f00*/  IMAD.SHL.U32 R45, R10, 0x2, RZ ;  /* 0x000000020a2d7824 */ /* 0x000fe200078e00ff */
[----:B------:R-:W-:-:S02]  /*0f10*/  LEA.HI R0, R5, R214, RZ, 0x6 ;  /* 0x000000d605007211 */ /* 0x000fc400078f30ff */
[----:B------:R-:W-:Y:S01]  /*0f20*/  LEA.HI R6, R6, R7, RZ, 0x3 ;  /* 0x0000000706067211 */ /* 0x000fe200078f18ff */
[----:B------:R-:W-:Y:S01]  /*0f30*/  IMAD.IADD R3, R12, 0x1, -R3 ;  /* 0x000000010c037824 */ /* 0x000fe200078e0a03 */
[----:B------:R-:W-:Y:S01]  /*0f40*/  SHF.R.S32.HI R2, RZ, 0x1f, R9 ;  /* 0x0000001fff027819 */ /* 0x000fe20000011409 */
[----:B------:R-:W-:Y:S01]  /*0f50*/  IMAD.SHL.U32 R4, R0, 0x80, RZ ;  /* 0x0000008000047824 */ /* 0x000fe200078e00ff */
[----:B------:R-:W-:Y:S01]  /*0f60*/  LOP3.LUT R0, R19, 0x38, R212, 0xf8, !PT ;  /* 0x0000003813007812 */ /* 0x000fe200078ef8d4 */
[----:B------:R-:W-:Y:S01]  /*0f70*/  IMAD.SHL.U32 R6, R6, 0x40, RZ ;  /* 0x0000004006067824 */ /* 0x000fe200078e00ff */
[----:B------:R-:W-:Y:S01]  /*0f80*/  SHF.R.U32.HI R20, RZ, 0x3, R24 ;  /* 0x00000003ff147819 */ /* 0x000fe20000011618 */
[----:B------:R-:W-:Y:S01]  /*0f90*/  IMAD.U32 R12, RZ, RZ, UR4 ;  /* 0x00000004ff0c7e24 */ /* 0x000fe2000f8e00ff */
[----:B------:R-:W-:Y:S01]  /*0fa0*/  LOP3.LUT R5, R0, R26, RZ, 0x3c, !PT ;  /* 0x0000001a00057212 */ /* 0x000fe200078e3cff */
[----:B------:R-:W-:Y:S01]  /*0fb0*/  IMAD.U32 R0, RZ, RZ, UR5 ;  /* 0x00000005ff007e24 */ /* 0x000fe2000f8e00ff */
[----:B------:R-:W-:Y:S01]  /*0fc0*/  LOP3.LUT R7, R24, 0x38, R212, 0xf8, !PT ;  /* 0x0000003818077812 */ /* 0x000fe200078ef8d4 */
[----:B------:R-:W-:Y:S01]  /*0fd0*/  IMAD.SHL.U32 R0, R9, 0x40, RZ ;  /* 0x0000004009007824 */ /* 0x000fe200078e00ff */
[----:B------:R-:W-:Y:S01]  /*0fe0*/  LOP3.LUT R4, R4, 0xffffe000, RZ, 0xc0, !PT ;  /* 0xffffe00004047812 */ /* 0x000fe200078ec0ff */
[C---:B------:R-:W-:Y:S01]  /*0ff0*/  VIADD R44, R45.reuse, 0x8 ;  /* 0x000000082d2c7836 */ /* 0x040fe20000000000 */
[----:B------:R-:W-:Y:S01]  /*1000*/  LEA.HI R2, R2, R9, RZ, 0x3 ;  /* 0x0000000902027211 */ /* 0x000fe200078f18ff */
[----:B------:R-:W-:Y:S01]  /*1010*/  VIADD R43, R45, 0x10 ;  /* 0x000000102d2b7836 */ /* 0x000fe20000000000 */
[----:B------:R-:W-:Y:S01]  /*1020*/  LOP3.LUT R18, R6, 0xfffffe00, RZ, 0xc0, !PT ;  /* 0xfffffe0006127812 */ /* 0x000fe200078ec0ff */
[----:B------:R-:W-:Y:S01]  /*1030*/  IMAD.MOV.U32 R6, RZ, RZ, R14 ;  /* 0x000000ffff067224 */ /* 0x000fe200078e000e */
[----:B------:R-:W-:Y:S01]  /*1040*/  LOP3.LUT R9, R0, 0x1c0, RZ, 0xc0, !PT ;  /* 0x000001c000097812 */ /* 0x000fe200078ec0ff */
[----:B------:R-:W-:Y:S01]  /*1050*/  IMAD.SHL.U32 R2, R2, 0x40, RZ ;  /* 0x0000004002027824 */ /* 0x000fe200078e00ff */
[----:B------:R-:W-:Y:S01]  /*1060*/  LOP3.LUT R0, R19, 0x38, R16, 0xf8, !PT ;  /* 0x0000003813007812 */ /* 0x000fe200078ef810 */
[----:B------:R-:W-:Y:S01]  /*1070*/  STL [R1+0x58], R18 ;  /* 0x0000581201007387 */ /* 0x000fe20000100800 */
[----:B------:R-:W-:Y:S01]  /*1080*/  LOP3.LUT R7, R7, R20, RZ, 0x3c, !PT ;  /* 0x0000001407077212 */ /* 0x000fe200078e3cff */
[----:B------:R-:W-:Y:S01]  /*1090*/  VIADD R42, R45, 0x18 ;  /* 0x000000182d2a7836 */ /* 0x000fe20000000000 */
[----:B------:R-:W-:Y:S01]  /*10a0*/  IADD3 R8, R5, R4, R25 ;  /* 0x0000000405087210 */ /* 0x000fe20007ffe019 */
[----:B------:R-:W-:Y:S01]  /*10b0*/  IMAD.MOV.U32 R5, RZ, RZ, R13 ;  /* 0x000000ffff057224 */ /* 0x000fe200078e000d */
[----:B------:R-:W-:Y:S01]  /*10c0*/  LOP3.LUT R13, R25, R0, R26, 0xf6, !PT ;  /* 0x00000000190d7212 */ /* 0x000fe200078ef61a */
[----:B------:R-:W-:Y:S01]  /*10d0*/  STL [R1+0x1c0], R11 ;  /* 0x0001c00b01007387 */ /* 0x000fe20000100800 */
[----:B------:R-:W-:Y:S01]  /*10e0*/  IADD3 R4, R7, R4, R18 ;  /* 0x0000000407047210 */ /* 0x000fe20007ffe012 */
[----:B------:R-:W-:Y:S01]  /*10f0*/  IMAD.MOV.U32 R7, RZ, RZ, R15 ;  /* 0x000000ffff077224 */ /* 0x000fe200078e000f */
[----:B------:R-:W-:Y:S01]  /*1100*/  SHF.R.S32.HI R14, RZ, 0x1f, R221 ;  /* 0x0000001fff0e7819 */ /* 0x000fe200000114dd */
[----:B------:R-:W-:Y:S01]  /*1110*/  STL [R1+0x94], RZ ;  /* 0x000094ff01007387 */ /* 0x000fe20000100800 */
[----:B------:R-:W-:Y:S01]  /*1120*/  SHF.R.S32.HI R15, RZ, 0x1f, R222 ;  /* 0x0000001fff0f7819 */ /* 0x000fe200000114de */
[C---:B------:R-:W-:Y:S01]  /*1130*/  VIADD R41, R45.reuse, 0x20 ;  /* 0x000000202d297836 */ /* 0x040fe20000000000 */
[----:B------:R-:W-:Y:S01]  /*1140*/  LOP3.LUT R2, R2, 0xfffffe00, RZ, 0xc0, !PT ;  /* 0xfffffe0002027812 */ /* 0x000fe200078ec0ff */
[----:B------:R0:W-:Y:S01]  /*1150*/  STL [R1+0x11c], R12 ;  /* 0x00011c0c01007387 */ /* 0x0001e20000100800 */
[--C-:B------:R-:W-:Y:S01]  /*1160*/  LOP3.LUT R0, R24, 0x38, R16.reuse, 0xf8, !PT ;  /* 0x0000003818007812 */ /* 0x100fe200078ef810 */
[C---:B------:R-:W-:Y:S01]  /*1170*/  VIADD R40, R45.reuse, 0x28 ;  /* 0x000000282d287836 */ /* 0x040fe20000000000 */
[----:B------:R-:W-:Y:S01]  /*1180*/  SHF.R.S32.HI R17, RZ, 0x1f, R16 ;  /* 0x0000001fff117819 */ /* 0x000fe20000011410 */
[----:B------:R1:W-:Y:S01]  /*1190*/  STL [R1+0x7c], R13 ;  /* 0x00007c0d01007387 */ /* 0x0003e20000100800 */
[----:B------:R-:W-:Y:S01]  /*11a0*/  LOP3.LUT R0, R18, R0, R20, 0xf6, !PT ;  /* 0x0000000012007212 */ /* 0x000fe200078ef614 */
[C---:B------:R-:W-:Y:S01]  /*11b0*/  VIADD R39, R45.reuse, 0x30 ;  /* 0x000000302d277836 */ /* 0x040fe20000000000 */
[----:B------:R-:W-:Y:S01]  /*11c0*/  SHF.R.S32.HI R218, RZ, 0x1f, R22 ;  /* 0x0000001fffda7819 */ /* 0x000fe20000011416 */
[----:B------:R2:W-:Y:S01]  /*11d0*/  STL [R1+0x128], R14 ;  /* 0x0001280e01007387 */ /* 0x0005e20000100800 */
[C---:B------:R-:W-:Y:S01]  /*11e0*/  VIADD R38, R45.reuse, 0x38 ;  /* 0x000000382d267836 */ /* 0x040fe20000000000 */
[----:B0-----:R-:W-:Y:S01]  /*11f0*/  SHF.R.U32.HI R12, RZ, 0x3, R9 ;  /* 0x00000003ff0c7819 */ /* 0x001fe20000011609 */
[----:B------:R-:W-:Y:S01]  /*1200*/  VIADD R37, R45, 0x40 ;  /* 0x000000402d257836 */ /* 0x000fe20000000000 */
[----:B------:R-:W-:Y:S01]  /*1210*/  LOP3.LUT R9, R9, 0x38, R16, 0xf8, !PT ;  /* 0x0000003809097812 */ /* 0x000fe200078ef810 */
[----:B------:R-:W-:Y:S01]  /*1220*/  STL [R1+0x124], R15 ;  /* 0x0001240f01007387 */ /* 0x000fe20000100800 */
[----:B-1----:R-:W-:Y:S01]  /*1230*/  LEA R13, R13, UR4, 0x1 ;  /* 0x000000040d0d7c11 */ /* 0x002fe2000f8e08ff */
[C---:B------:R-:W-:Y:S01]  /*1240*/  VIADD R36, R45.reuse, 0x48 ;  /* 0x000000482d247836 */ /* 0x040fe20000000000 */
[----:B------:R-:W-:Y:S01]  /*1250*/  LOP3.LUT R9, R2, R9, R12, 0xf6, !PT ;  /* 0x0000000902097212 */ /* 0x000fe200078ef60c */
[----:B------:R0:W-:Y:S01]  /*1260*/  STL [R1+0x54], R2 ;  /* 0x0000540201007387 */ /* 0x0001e20000100800 */
[----:B--2---:R-:W-:Y:S01]  /*1270*/  SHF.R.S32.HI R14, RZ, 0x1f, R223 ;  /* 0x0000001fff0e7819 */ /* 0x004fe200000114df */
[----:B------:R-:W-:-:S02]  /*1280*/  VIADD R35, R45, 0x50 ;  /* 0x000000502d237836 */ /* 0x000fc40000000000 */
[C---:B------:R-:W-:Y:S02]  /*1290*/  VIADD R34, R45.reuse, 0x58 ;  /* 0x000000582d227836 */ /* 0x040fe40000000000 */
[----:B------:R-:W-:Y:S01]  /*12a0*/  STL [R1+0x120], R14 ;  /* 0x0001200e01007387 */ /* 0x000fe20000100800 */
[C---:B------:R-:W-:Y:S02]  /*12b0*/  VIADD R33, R45.reuse, 0x60 ;  /* 0x000000602d217836 */ /* 0x040fe40000000000 */
[C---:B------:R-:W-:Y:S01]  /*12c0*/  VIADD R32, R45.reuse, 0x68 ;  /* 0x000000682d207836 */ /* 0x040fe20000000000 */
[----:B0-----:R-:W-:Y:S01]  /*12d0*/  SHF.R.S32.HI R2, RZ, 0x3, R212 ;  /* 0x00000003ff027819 */ /* 0x001fe200000114d4 */
[----:B------:R-:W-:Y:S01]  /*12e0*/  STL [R1+0x64], R13 ;  /* 0x0000640d01007387 */ /* 0x000fe20000100800 */
[C---:B------:R-:W-:Y:S01]  /*12f0*/  VIADD R31, R45.reuse, 0x70 ;  /* 0x000000702d1f7836 */ /* 0x040fe20000000000 */
[----:B------:R-:W-:Y:S01]  /*1300*/  LOP3.LUT R212, R212, 0xfffffff8, RZ, 0xc0, !PT ;  /* 0xfffffff8d4d47812 */ /* 0x000fe200078ec0ff */
[C---:B------:R-:W-:Y:S01]  /*1310*/  VIADD R30, R45.reuse, 0x78 ;  /* 0x000000782d1e7836 */ /* 0x040fe20000000000 */
[----:B------:R-:W-:Y:S01]  /*1320*/  STL [R1+0x74], R45 ;  /* 0x0000742d01007387 */ /* 0x000fe20000100800 */
[C---:B------:R-:W-:Y:S01]  /*1330*/  VIADD R29, R45.reuse, 0x80 ;  /* 0x000000802d1d7836 */ /* 0x040fe20000000000 */
[----:B------:R-:W-:Y:S01]  /*1340*/  SHF.R.S32.HI R215, RZ, 0x1f, R212 ;  /* 0x0000001fffd77819 */ /* 0x000fe200000114d4 */
[C---:B------:R-:W-:Y:S01]  /*1350*/  VIADD R28, R45.reuse, 0x88 ;  /* 0x000000882d1c7836 */ /* 0x040fe20000000000 */
[----:B------:R0:W-:Y:S01]  /*1360*/  STL [R1+0x12c], R2 ;  /* 0x00012c0201007387 */ /* 0x0001e20000100800 */
[----:B------:R-:W-:-:S02]  /*1370*/  VIADD R27, R45, 0x90 ;  /* 0x000000902d1b7836 */ /* 0x000fc40000000000 */
[C---:B------:R-:W-:Y:S02]  /*1380*/  VIADD R26, R45.reuse, 0x98 ;  /* 0x000000982d1a7836 */ /* 0x040fe40000000000 */
[C---:B------:R-:W-:Y:S02]  /*1390*/  VIADD R25, R45.reuse, 0xa0 ;  /* 0x000000a02d197836 */ /* 0x040fe40000000000 */
[C---:B------:R-:W-:Y:S02]  /*13a0*/  VIADD R24, R45.reuse, 0xa8 ;  /* 0x000000a82d187836 */ /* 0x040fe40000000000 */
[C---:B------:R-:W-:Y:S01]  /*13b0*/  VIADD R21, R45.reuse, 0xb0 ;  /* 0x000000b02d157836 */ /* 0x040fe20000000000 */
[----:B0-----:R-:W-:Y:S01]  /*13c0*/  LEA R2, R0, UR4, 0x1 ;  /* 0x0000000400027c11 */ /* 0x001fe2000f8e08ff */
[----:B------:R-:W-:Y:S01]  /*13d0*/  VIADD R20, R45, 0xb8 ;  /* 0x000000b82d147836 */ /* 0x000fe20000000000 */
[----:B------:R-:W-:Y:S01]  /*13e0*/  LEA R0, R9, UR4, 0x1 ;  /* 0x0000000409007c11 */ /* 0x000fe2000f8e08ff */
[C---:B------:R-:W-:Y:S01]  /*13f0*/  VIADD R18, R45.reuse, 0xc0 ;  /* 0x000000c02d127836 */ /* 0x040fe20000000000 */
[----:B------:R-:W-:Y:S01]  /*1400*/  SHF.R.S32.HI R9, RZ, 0x1f, R43 ;  /* 0x0000001fff097819 */ /* 0x000fe2000001142b */
[----:B------:R0:W-:Y:S01]  /*1410*/  STL [R1+0x1b8], R2 ;  /* 0x0001b80201007387 */ /* 0x0001e20000100800 */
[----:B------:R-:W-:-:S02]  /*1420*/  VIADD R15, R45, 0xc8 ;  /* 0x000000c82d0f7836 */ /* 0x000fc40000000000 */
[C---:B------:R-:W-:Y:S01]  /*1430*/  VIADD R14, R45.reuse, 0xd0 ;  /* 0x000000d02d0e7836 */ /* 0x040fe20000000000 */
[----:B------:R1:W-:Y:S01]  /*1440*/  STL [R1+0x1b0], R0 ;  /* 0x0001b00001007387 */ /* 0x0003e20000100800 */
[C---:B------:R-:W-:Y:S02]  /*1450*/  VIADD R13, R45.reuse, 0xd8 ;  /* 0x000000d82d0d7836 */ /* 0x040fe40000000000 */
[C---:B------:R-:W-:Y:S01]  /*1460*/  VIADD R12, R45.reuse, 0xe0 ;  /* 0x000000e02d0c7836 */ /* 0x040fe20000000000 */
[----:B------:R2:W-:Y:S01]  /*1470*/  STL [R1+0x114], R44 ;  /* 0x0001142c01007387 */ /* 0x0005e20000100800 */
[C---:B------:R-:W-:Y:S02]  /*1480*/  VIADD R10, R45.reuse, 0xe8 ;  /* 0x000000e82d0a7836 */ /* 0x040fe40000000000 */
[----:B0-----:R-:W-:Y:S01]  /*1490*/  VIADD R2, R45, 0xf0 ;  /* 0x000000f02d027836 */ /* 0x001fe20000000000 */
[----:B------:R-:W-:Y:S01]  /*14a0*/  STL [R1+0x110], R43 ;  /* 0x0001102b01007387 */ /* 0x000fe20000100800 */
[----:B------:R-:W-:-:S02]  /*14b0*/  IMAD R3, R3, 0x8, R11 ;  /* 0x0000000803037824 */ /* 0x000fc400078e020b */
[----:B-1----:R-:W-:Y:S01]  /*14c0*/  VIADD R0, R45, 0xf8 ;  /* 0x000000f82d007836 */ /* 0x002fe20000000000 */
[----:B------:R0:W-:Y:S01]  /*14d0*/  STL [R1+0x10c], R42 ;  /* 0x00010c2a01007387 */ /* 0x0001e20000100800 */
[----:B------:R-:W-:Y:S01]  /*14e0*/  VIADD R19, R16, 0x80 ;  /* 0x0000008010137836 */ /* 0x000fe20000000000 */
[----:B--2---:R-:W-:Y:S02]  /*14f0*/  SHF.R.S32.HI R44, RZ, 0x1f, R44 ;  /* 0x0000001fff2c7819 */ /* 0x004fe4000001142c */
[----:B------:R1:W-:Y:S02]  /*1500*/  STL [R1+0x108], R41 ;  /* 0x0001082901007387 */ /* 0x0003e40000100800 */
[----:B------:R-:W-:Y:S02]  /*1510*/  SHF.R.S32.HI R219, RZ, 0x1f, R19 ;  /* 0x0000001fffdb7819 */ /* 0x000fe40000011413 */
[----:B------:R-:W-:Y:S01]  /*1520*/  STL [R1+0x104], R40 ;  /* 0x0001042801007387 */ /* 0x000fe20000100800 */
[----:B0-----:R-:W-:-:S03]  /*1530*/  SHF.R.S32.HI R42, RZ, 0x1f, R42 ;  /* 0x0000001fff2a7819 */ /* 0x001fc6000001142a */
[----:B------:R0:W-:Y:S01]  /*1540*/  STL [R1+0x100], R39 ;  /* 0x0001002701007387 */ /* 0x0001e20000100800 */
[----:B-1----:R-:W-:-:S03]  /*1550*/  SHF.R.S32.HI R41, RZ, 0x1f, R41 ;  /* 0x0000001fff297819 */ /* 0x002fc60000011429 */
[----:B------:R1:W-:Y:S04]  /*1560*/  STL [R1+0xfc], R38 ;  /* 0x0000fc2601007387 */ /* 0x0003e80000100800 */
        /* <DEDUP_REMOVED lines=39> */
[----:B------:R-:W-:Y:S04]  /*17e0*/  STL [R1+0x1ac], R44 ;  /* 0x0001ac2c01007387 */ /* 0x000fe80000100800 */
[----:B------:R1:W-:Y:S01]  /*17f0*/  STL [R1+0x9c], R0 ;  /* 0x00009c0001007387 */ /* 0x0003e20000100800 */
[----:B0-----:R-:W-:-:S03]  /*1800*/  SHF.R.S32.HI R2, RZ, 0x1f, R2 ;  /* 0x0000001fff027819 */ /* 0x001fc60000011402 */
[----:B------:R0:W-:Y:S04]  /*1810*/  STL [R1+0x1a8], R9 ;  /* 0x0001a80901007387 */ /* 0x0001e80000100800 */
[----:B------:R-:W-:Y:S01]  /*1820*/  STL [R1+0x1a4], R42 ;  /* 0x0001a42a01007387 */ /* 0x000fe20000100800 */
[----:B-1----:R-:W-:-:S03]  /*1830*/  SHF.R.S32.HI R0, RZ, 0x1f, R0 ;  /* 0x0000001fff007819 */ /* 0x002fc60000011400 */
[----:B------:R-:W-:Y:S01]  /*1840*/  STL [R1+0x1a0], R41 ;  /* 0x0001a02901007387 */ /* 0x000fe20000100800 */
[----:B0-----:R-:W-:-:S05]  /*1850*/  SHF.R.S32.HI R9, RZ, 0x1f, R40 ;  /* 0x0000001fff097819 */ /* 0x001fca0000011428 */
[----:B------:R0:W-:Y:S04]  /*1860*/  STL [R1+0x19c], R9 ;  /* 0x00019c0901007387 */ /* 0x0001e80000100800 */
[----:B------:R-:W-:Y:S04]  /*1870*/  STL [R1+0x198], R39 ;  /* 0x0001982701007387 */ /* 0x000fe80000100800 */
        /* <DEDUP_REMOVED lines=30> */
[----:B------:R-:W-:Y:S04]  /*1a60*/  STL [R1+0x13c], R9 ;  /* 0x00013c0901007387 */ /* 0x000fe80000100800 */
[----:B------:R0:W-:Y:S04]  /*1a70*/  STL [R1+0x138], R2 ;  /* 0x0001380201007387 */ /* 0x0001e80000100800 */
[----:B------:R1:W-:Y:S04]  /*1a80*/  STL [R1+0x134], R0 ;  /* 0x0001340001007387 */ /* 0x0003e80000100800 */
[----:B------:R2:W-:Y:S01]  /*1a90*/  STL [R1+0x78], R3 ;  /* 0x0000780301007387 */ /* 0x0005e20000100800 */
[----:B0-----:R-:W-:-:S02]  /*1aa0*/  LEA R2, R8, UR4, 0x1 ;  /* 0x0000000408027c11 */ /* 0x001fc4000f8e08ff */
[----:B-1----:R-:W-:-:S05]  /*1ab0*/  LEA R0, R4, UR4, 0x1 ;  /* 0x0000000404007c11 */ /* 0x002fca000f8e08ff */
[----:B------:R2:W-:Y:S04]  /*1ac0*/  STL [R1+0x1b4], R0 ;  /* 0x0001b40001007387 */ /* 0x0005e80000100800 */
[----:B------:R2:W-:Y:S02]  /*1ad0*/  STL [R1+0x1bc], R2 ;  /* 0x0001bc0201007387 */ /* 0x0005e40000100800 */
.L_x_2927:
[----:B0-23--:R-:W0:Y:S01]  /*1ae0*/  LDC.64 R2, c[0x0][0xc88] ;  /* 0x00032200ff027b82 */ /* 0x00de220000000a00 */
[----:B------:R-:W-:Y:S01]  /*1af0*/  ULDC.64 UR10, c[0x0][0x208] ;  /* 0x00008200000a7ab9 */ /* 0x000fe20000000a00 */
[----:B------:R-:W-:Y:S01]  /*1b00*/  ULDC.64 UR4, c[0x0][0xa28] ;  /* 0x00028a0000047ab9 */ /* 0x000fe20000000a00 */
[----:B------:R-:W-:Y:S01]  /*1b10*/  ULDC.64 UR8, c[0x0][0xa18] ;  /* 0x0002860000087ab9 */ /* 0x000fe20000000a00 */
[----:B------:R-:W-:Y:S01]  /*1b20*/  ULDC.64 UR6, c[0x0][0xa08] ;  /* 0x0002820000067ab9 */ /* 0x000fe20000000a00 */
[----:B0-----:R-:W-:-:S05]  /*1b30*/  IMAD.WIDE R2, R7, 0x4, R2 ;  /* 0x0000000407027825 */ /* 0x001fca00078e0202 */
[----:B------:R-:W2:Y:S01]  /*1b40*/  LDG.E R25, desc[UR10][R2.64] ;  /* 0x0000000a02197981 */ /* 0x000ea2000c1e1900 */
[----:B------:R-:W-:Y:S01]  /*1b50*/  ISETP.NE.U32.AND P2, PT, RZ, UR4, PT ;  /* 0x00000004ff007c0c */ /* 0x000fe2000bf45070 */
[----:B----4-:R-:W-:Y:S01]  /*1b60*/  IMAD.MOV.U32 R11, RZ, RZ, RZ ;  /* 0x000000ffff0b7224 */ /* 0x010fe200078e00ff */
[----:B------:R-:W-:Y:S01]  /*1b70*/  ISETP.NE.U32.AND P1, PT, RZ, UR8, PT ;  /* 0x00000008ff007c0c */ /* 0x000fe2000bf25070 */
[----:B------:R-:W-:Y:S01]  /*1b80*/  IMAD.MOV.U32 R115, RZ, RZ, RZ ;  /* 0x000000ffff737224 */ /* 0x000fe200078e00ff */
[----:B------:R-:W-:Y:S02]  /*1b90*/  ISETP.NE.AND.EX P2, PT, RZ, UR5, PT, P2 ;  /* 0x00000005ff007c0c */ /* 0x000fe4000bf45320 */
[----:B------:R-:W-:Y:S02]  /*1ba0*/  ISETP.NE.AND.EX P1, PT, RZ, UR9, PT, P1 ;  /* 0x00000009ff007c0c */ /* 0x000fe4000bf25310 */
[----:B------:R-:W-:-:S04]  /*1bb0*/  ISETP.NE.U32.AND P0, PT, RZ, UR6, PT ;  /* 0x00000006ff007c0c */ /* 0x000fc8000bf05070 */
[----:B------:R-:W-:Y:S02]  /*1bc0*/  ISETP.NE.AND.EX P0, PT, RZ, UR7, PT, P0 ;  /* 0x00000007ff007c0c */ /* 0x000fe4000bf05300 */
[----:B--2---:R-:W-:Y:S01]  /*1bd0*/  SHF.R.S32.HI R0, RZ, 0x1f, R25 ;  /* 0x0000001fff007819 */ /* 0x004fe20000011419 */
[C---:B------:R-:W-:Y:S02]  /*1be0*/  IMAD.SHL.U32 R28, R25.reuse, 0x4, RZ ;  /* 0x00000004191c7824 */ /* 0x040fe400078e00ff */
[C---:B------:R-:W-:Y:S01]  /*1bf0*/  @P2 LEA R8, P3, R25.reuse, UR4, 0x2 ;  /* 0x0000000419082c11 */ /* 0x040fe2000f8610ff */
[----:B------:R-:W-:Y:S01]  /*1c00*/  STL [R1+0x88], R25 ;  /* 0x0000881901007387 */ /* 0x000fe20000100800 */
[C-C-:B------:R-:W-:Y:S02]  /*1c10*/  SHF.L.U64.HI R27, R25.reuse, 0x2, R0.reuse ;  /* 0x00000002191b7819 */ /* 0x140fe40000010200 */
[----:B------:R-:W-:Y:S01]  /*1c20*/  @P2 LEA.HI.X R9, R25, UR5, R0, 0x2, P3 ;  /* 0x0000000519092c11 */ /* 0x000fe200098f1400 */
[----:B------:R-:W-:Y:S01]  /*1c30*/  ULDC UR4, c[0x0][0x288] ;  /* 0x0000a20000047ab9 */ /* 0x000fe20000000800 */
[----:B------:R0:W-:Y:S01]  /*1c40*/  STL [R1+0x118], R0 ;  /* 0x0001180001007387 */ /* 0x0001e20000100800 */
[----:B------:R-:W-:-:S03]  /*1c50*/  IADD3 R2, P4, R28, UR6, RZ ;  /* 0x000000061c027c10 */ /* 0x000fc6000ff9e0ff */
[----:B-1---5:R1:W5:Y:S01]  /*1c60*/  @P2 LDG.E R11, desc[UR10][R8.64] ;  /* 0x0000000a080b2981 */ /* 0x022362000c1e1900 */
[----:B------:R-:W-:Y:S01]  /*1c70*/  IADD3.X R3, R27, UR7, RZ, P4, !PT ;  /* 0x000000071b037c10 */ /* 0x000fe2000a7fe4ff */
[----:B------:R-:W-:Y:S01]  /*1c80*/  ULDC.64 UR6, c[0x0][0xa20] ;  /* 0x0002880000067ab9 */ /* 0x000fe20000000a00 */
[----:B------:R-:W-:Y:S01]  /*1c90*/  LOP3.LUT R4, R6, 0xff000000, RZ, 0xc0, !PT ;  /* 0xff00000006047812 */ /* 0x000fe200078ec0ff */
[----:B------:R-:W-:Y:S01]  /*1ca0*/  STL [R1+0x8c], R28 ;  /* 0x00008c1c01007387 */ /* 0x000fe20000100800 */
[----:B0-----:R-:W-:Y:S01]  /*1cb0*/  IMAD.U32 R0, RZ, RZ, UR4 ;  /* 0x00000004ff007e24 */ /* 0x001fe2000f8e00ff */
[----:B------:R-:W-:Y:S02]  /*1cc0*/  ULDC.64 UR4, c[0x0][0x418] ;  /* 0x0001060000047ab9 */ /* 0x000fe40000000a00 */
[----:B------:R-:W-:Y:S01]  /*1cd0*/  STL [R1+0x90], R27 ;  /* 0x0000901b01007387 */ /* 0x000fe20000100800 */
[----:B-1----:R-:W-:-:S03]  /*1ce0*/  @P1 IADD3 R8, P2, R28, UR8, RZ ;  /* 0x000000081c081c10 */ /* 0x002fc6000ff5e0ff */
[----:B------:R0:W5:Y:S01]  /*1cf0*/  @P0 LDG.E R115, desc[UR10][R2.64] ;  /* 0x0000000a02730981 */ /* 0x000162000c1e1900 */
[----:B------:R-:W-:-:S05]  /*1d00*/  @P1 IADD3.X R9, R27, UR9, RZ, P2, !PT ;  /* 0x000000091b091c10 */ /* 0x000fca00097fe4ff */
[----:B------:R-:W2:Y:S01]  /*1d10*/  @P1 LDG.E R0, desc[UR10][R8.64] ;  /* 0x0000000a08001981 */ /* 0x000ea2000c1e1900 */
[----:B------:R-:W-:-:S03]  /*1d20*/  UISETP.NE.U32.AND UP0, UPT, UR4, URZ, UPT ;  /* 0x0000003f0400728c */ /* 0x000fc6000bf05070 */
[----:B------:R-:W-:Y:S01]  /*1d30*/  ULDC UR4, c[0x0][0x424] ;  /* 0x0001090000047ab9 */ /* 0x000fe20000000800 */
[----:B------:R-:W-:Y:S01]  /*1d40*/  UISETP.NE.AND.EX UP0, UPT, UR5, URZ, UPT, UP0 ;  /* 0x0000003f0500728c */ /* 0x000fe2000bf05300 */
[----:B------:R-:W-:Y:S02]  /*1d50*/  ISETP.NE.U32.AND P2, PT, RZ, UR6, PT ;  /* 0x00000006ff007c0c */ /* 0x000fe4000bf45070 */
[----:B------:R-:W-:Y:S01]  /*1d60*/  ULDC UR5, c[0x0][0x2f0] ;  /* 0x0000bc0000057ab9 */ /* 0x000fe20000000800 */
[----:B------:R-:W-:Y:S01]  /*1d70*/  USEL UR4, UR4, 0x1, UP0 ;  /* 0x0000000104047887 */ /* 0x000fe20008000000 */
[----:B------:R-:W-:Y:S02]  /*1d80*/  SHF.R.U32.HI R7, RZ, 0x8, R4 ;  /* 0x00000008ff077819 */ /* 0x000fe40000011604 */
[----:B------:R-:W-:Y:S01]  /*1d90*/  ISETP.NE.AND.EX P2, PT, RZ, UR7, PT, P2 ;  /* 0x00000007ff007c0c */ /* 0x000fe2000bf45320 */
[----:B------:R-:W-:-:S03]  /*1da0*/  UIMAD UR4, UR4, UR5, URZ ;  /* 0x00000005040472a4 */ /* 0x000fc6000f8e023f */
[----:B------:R-:W-:Y:S01]  /*1db0*/  ULDC UR5, c[0x0][0x348] ;  /* 0x0000d20000057ab9 */ /* 0x000fe20000000800 */
[C---:B------:R-:W-:Y:S01]  /*1dc0*/  LOP3.LUT R224, R6.reuse, 0xffff, RZ, 0xc0, !PT ;  /* 0x0000ffff06e07812 */ /* 0x040fe200078ec0ff */
[----:B--2---:R1:W-:Y:S01]  /*1dd0*/  STL [R1+0x60], R0 ;  /* 0x0000600001007387 */ /* 0x0043e20000100800 */
[----:B------:R-:W-:Y:S01]  /*1de0*/  IMAD.MOV.U32 R10, RZ, RZ, R0 ;  /* 0x000000ffff0a7224 */ /* 0x000fe200078e0000 */
[----:B-1----:R-:W-:-:S04]  /*1df0*/  LOP3.LUT R0, R6, 0xff0000, RZ, 0xc0, !PT ;  /* 0x00ff000006007812 */ /* 0x002fc800078ec0ff */
[----:B------:R-:W-:Y:S01]  /*1e00*/  LEA.HI R8, R0, R7, RZ, 0x10 ;  /* 0x0000000700087211 */ /* 0x000fe200078f80ff */
[----:B0-----:R-:W-:Y:S06]  /*1e10*/  @P1 BRA `(.L_x_2650) ;  /* 0x00000000002c1947 */ /* 0x001fec0003800000 */
        /* <DEDUP_REMOVED lines=9> */
[----:B--2---:R-:W-:-:S05]  /*1eb0*/  IMAD.IADD R10, R9, 0x1, -R0 ;  /* 0x00000001090a7824 */ /* 0x004fca00078e0a00 */
[----:B------:R0:W-:Y:S02]  /*1ec0*/  STL [R1+0x60], R10 ;  /* 0x0000600a01007387 */ /* 0x0001e40000100800 */
.L_x_2650:
        /* <DEDUP_REMOVED lines=8> */
.L_x_2651:
[----:B------:R-:W-:Y:S05]  /*1f50*/  @!P0 BRA `(.L_x_2652) ;  /* 0x0000000000108947 */ /* 0x000fea0003800000 */
[----:B------:R-:W-:Y:S02]  /*1f60*/  ULDC.64 UR4, c[0x0][0x208] ;  /* 0x0000820000047ab9 */ /* 0x000fe40000000a00 */
[----:B------:R-:W2:Y:S04]  /*1f70*/  LDG.E R7, desc[UR4][R2.64] ;  /* 0x0000000402077981 */ /* 0x000ea8000c1e1900 */
[----:B------:R-:W2:Y:S02]  /*1f80*/  LDG.E R26, desc[UR4][R2.64+0x4] ;  /* 0x00000404021a7981 */ /* 0x000ea4000c1e1900 */
[----:B--2---:R-:W-:-:S07]  /*1f90*/  IMAD.IADD R26, R26, 0x1, -R7 ;  /* 0x000000011a1a7824 */ /* 0x004fce00078e0a07 */
.L_x_2652:
[----:B------:R-:W-:Y:S01]  /*1fa0*/  ULDC.64 UR4, c[0x0][0xa10] ;  /* 0x0002840000047ab9 */ /* 0x000fe20000000a00 */
[----:B------:R-:W-:Y:S01]  /*1fb0*/  ULDC.64 UR6, c[0x0][0x208] ;  /* 0x0000820000067ab9 */ /* 0x000fe20000000a00 */
[----:B------:R-:W-:Y:S01]  /*1fc0*/  ISETP.NE.U32.AND P0, PT, RZ, UR4, PT ;  /* 0x00000004ff007c0c */ /* 0x000fe2000bf05070 */
[----:B------:R-:W2:Y:S03]  /*1fd0*/  LDC R4, c[0x0][0x448] ;  /* 0x00011200ff047b82 */ /* 0x000ea60000000800 */
[----:B------:R-:W-:Y:S01]  /*1fe0*/  ISETP.NE.AND.EX P0, PT, RZ, UR5, PT, P0 ;  /* 0x00000005ff007c0c */ /* 0x000fe2000bf05300 */
[----:B------:R-:W-:-:S12]  /*1ff0*/  ULDC.64 UR4, c[0x0][0xa30] ;  /* 0x00028c0000047ab9 */ /* 0x000fd80000000a00 */
[----:B-1----:R-:W1:Y:S02]  /*2000*/  @P0 LDC.64 R2, c[0x0][0xa10] ;  /* 0x00028400ff020b82 */ /* 0x002e640000000a00 */
[----:B-1----:R-:W-:-:S05]  /*2010*/  @P0 IMAD.WIDE R2, R25, 0x4, R2 ;  /* 0x0000000419020825 */ /* 0x002fca00078e0202 */
[----:B------:R-:W3:Y:S04]  /*2020*/  @P0 LDG.E R0, desc[UR6][R2.64] ;  /* 0x0000000602000981 */ /* 0x000ee8000c1e1900 */
[----:B------:R1:W3:Y:S01]  /*2030*/  @P0 LDG.E R7, desc[UR6][R2.64+0x4] ;  /* 0x0000040602070981 */ /* 0x0002e2000c1e1900 */
[----:B------:R-:W-:Y:S01]  /*2040*/  ISETP.NE.U32.AND P1, PT, RZ, UR4, PT ;  /* 0x00000004ff007c0c */ /* 0x000fe2000bf25070 */
[----:B-----5:R-:W-:-:S03]  /*2050*/  IMAD.MOV.U32 R152, RZ, RZ, R26 ;  /* 0x000000ffff987224 */ /* 0x020fc600078e001a */
[----:B------:R-:W-:-:S13]  /*2060*/  ISETP.NE.AND.EX P1, PT, RZ, UR5, PT, P1 ;  /* 0x00000005ff007c0c */ /* 0x000fda000bf25310 */
[----:B-1----:R-:W-:-:S04]  /*2070*/  @P1 IADD3 R2, P2, R28, UR4, RZ ;  /* 0x000000041c021c10 */ /* 0x002fc8000ff5e0ff */
[----:B------:R-:W-:-:S05]  /*2080*/  @P1 IADD3.X R3, R27, UR5, RZ, P2, !PT ;  /* 0x000000051b031c10 */ /* 0x000fca00097fe4ff */
[----:B------:R1:W5:Y:S01]  /*2090*/  @P1 LDG.E R152, desc[UR6][R2.64] ;  /* 0x0000000602981981 */ /* 0x000362000c1e1900 */
[----:B--2---:R-:W-:Y:S01]  /*20a0*/  ISETP.NE.AND P1, PT, R4, 0x1, PT ;  /* 0x000000010400780c */ /* 0x004fe20003f25270 */
[----:B------:R-:W-:Y:S01]  /*20b0*/  IMAD.SHL.U32 R5, R5, 0x80, RZ ;  /* 0x0000008005057824 */ /* 0x000fe200078e00ff */
[----:B------:R-:W-:Y:S01]  /*20c0*/  LOP3.LUT R12, R8, 0xff, RZ, 0xc0, !PT ;  /* 0x000000ff080c7812 */ /* 0x000fe200078ec0ff */
[----:B------:R-:W-:Y:S01]  /*20d0*/  IMAD.IADD R11, R26, 0x1, -R11 ;  /* 0x000000011a0b7824 */ /* 0x000fe200078e0a0b */
[----:B------:R-:W-:Y:S01]  /*20e0*/  BSSY B0, `(.L_x_2653) ;  /* 0x0000038000007945 */ /* 0x000fe20003800000 */
[----:B------:R-:W-:Y:S01]  /*20f0*/  VIADD R4, R5, 0x7f ;  /* 0x0000007f05047836 */ /* 0x000fe20000000000 */
[----:B------:R-:W-:Y:S07]  /*2100*/  STL [R1+0x68], R5 ;  /* 0x0000680501007387 */ /* 0x000fee0000100800 */
[----:B------:R-:W2:Y:S08]  /*2110*/  @P1 LDC R9, c[0x0][0x44c] ;  /* 0x00011300ff091b82 */ /* 0x000eb00000000800 */
[----:B------:R-:W4:Y:S01]  /*2120*/  @P1 LDC R13, c[0x0][0x450] ;  /* 0x00011400ff0d1b82 */ /* 0x000f220000000800 */
[----:B---3--:R-:W-:-:S02]  /*2130*/  @P0 IMAD.IADD R24, R7, 0x1, -R0 ;  /* 0x0000000107180824 */ /* 0x008fc400078e0a00 */
[----:B--2---:R-:W-:-:S04]  /*2140*/  @P1 IMAD.HI.U32 R0, R4, R9, RZ ;  /* 0x0000000904001227 */ /* 0x004fc800078e00ff */
[----:B-1----:R-:W-:Y:S01]  /*2150*/  IMAD.IADD R2, R11, 0x1, R24 ;  /* 0x000000010b027824 */ /* 0x002fe200078e0218 */
[----:B----4-:R-:W-:-:S03]  /*2160*/  @P1 SHF.R.U32.HI R4, RZ, R13, R0 ;  /* 0x0000000dff041219 */ /* 0x010fc60000011600 */
[C---:B------:R-:W-:Y:S01]  /*2170*/  VIADD R0, R2.reuse, 0x4f ;  /* 0x0000004f02007836 */ /* 0x040fe20000000000 */
[----:B------:R-:W-:Y:S01]  /*2180*/  IADD3 R130, R2, 0x50, -R10 ;  /* 0x0000005002827810 */ /* 0x000fe20007ffe80a */
[----:B------:R1:W-:Y:S02]  /*2190*/  STL [R1+0x6c], R2 ;  /* 0x00006c0201007387 */ /* 0x0003e40000100800 */
[----:B------:R-:W-:Y:S02]  /*21a0*/  IMAD.HI R0, R0, 0x66666667, RZ ;  /* 0x6666666700007827 */ /* 0x000fe400078e02ff */
[----:B------:R2:W-:Y:S02]  /*21b0*/  STL [R1+0x98], R12 ;  /* 0x0000980c01007387 */ /* 0x0005e40000100800 */
[----:B------:R-:W-:Y:S01]  /*21c0*/  IMAD.IADD R4, R130, 0x1, R4 ;  /* 0x0000000182047824 */ /* 0x000fe200078e0204 */
[----:B------:R-:W-:-:S03]  /*21d0*/  SHF.R.U32.HI R131, RZ, 0x1f, R0 ;  /* 0x0000001fff837819 */ /* 0x000fc60000011600 */
[----:B------:R-:W-:Y:S01]  /*21e0*/  IMAD.HI R4, R4, 0x66666667, RZ ;  /* 0x6666666704047827 */ /* 0x000fe200078e02ff */
[----:B-1----:R-:W-:Y:S02]  /*21f0*/  SHF.R.U32.HI R2, RZ, 0x10, R8 ;  /* 0x00000010ff027819 */ /* 0x002fe40000011608 */
[----:B------:R-:W-:Y:S01]  /*2200*/  LEA.HI.SX32 R131, R0, R131, 0x1b ;  /* 0x0000008300837211 */ /* 0x000fe200078fdaff */
[----:B------:R-:W-:Y:S01]  /*2210*/  IMAD.MOV.U32 R0, RZ, RZ, RZ ;  /* 0x000000ffff007224 */ /* 0x000fe200078e00ff */
[----:B------:R-:W-:Y:S01]  /*2220*/  SHF.R.U32.HI R3, RZ, 0x1f, R4 ;  /* 0x0000001fff037819 */ /* 0x000fe20000011604 */
[----:B------:R2:W-:Y:S03]  /*2230*/  STL [R1+0x84], R2 ;  /* 0x0000840201007387 */ /* 0x0005e60000100800 */
[----:B------:R-:W-:-:S04]  /*2240*/  LEA.HI.SX32 R4, R4, R3, 0x1b ;  /* 0x0000000304047211 */ /* 0x000fc800078fdaff */
[----:B------:R-:W-:-:S04]  /*2250*/  VIMNMX R6, R131, R4, PT ;  /* 0x0000000483067248 */ /* 0x000fc80003fe0100 */
[----:B------:R-:W-:-:S13]  /*2260*/  ISETP.GE.AND P0, PT, R6, 0x1, PT ;  /* 0x000000010600780c */ /* 0x000fda0003f06270 */
[----:B--2---:R-:W-:Y:S05]  /*2270*/  @!P0 BRA `(.L_x_2654) ;  /* 0x0000000000788947 */ /* 0x004fea0003800000 */
[----:B------:R-:W-:Y:S01]  /*2280*/  ISETP.NE.AND P0, PT, R2, RZ, PT ;  /* 0x000000ff0200720c */ /* 0x000fe20003f05270 */
[----:B------:R-:W-:-:S03]  /*2290*/  ULDC UR4, c[0x0][0x9f0] ;  /* 0x00027c0000047ab9 */ /* 0x000fc60000000800 */
[----:B------:R-:W-:-:S04]  /*22a0*/  SEL R9, R2, UR4, P0 ;  /* 0x0000000402097c07 */ /* 0x000fc80008000000 */
[-C--:B------:R-:W-:Y:S02]  /*22b0*/  IABS R5, R9.reuse ;  /* 0x0000000900057213 */ /* 0x080fe40000000000 */
[----:B------:R-:W-:Y:S02]  /*22c0*/  IADD3 R0, R9, -0x1, R6 ;  /* 0xffffffff09007810 */ /* 0x000fe40007ffe006 */
[----:B------:R-:W1:Y:S01]  /*22d0*/  I2F.RP R4, R5 ;  /* 0x0000000500047306 */ /* 0x000e620000209400 */
[----:B0-----:R-:W-:-:S05]  /*22e0*/  IABS R10, R9 ;  /* 0x00000009000a7213 */ /* 0x001fca0000000000 */
[----:B------:R-:W-:Y:S02]  /*22f0*/  IMAD.MOV R10, RZ, RZ, -R10 ;  /* 0x000000ffff0a7224 */ /* 0x000fe400078e0a0a */
[----:B-1----:R-:W0:Y:S02]  /*2300*/  MUFU.RCP R4, R4 ;  /* 0x0000000400047308 */ /* 0x002e240000001000 */
        /* <DEDUP_REMOVED lines=21> */
.L_x_2654:
[----:B------:R-:W-:Y:S05]  /*2460*/  BSYNC B0 ;  /* 0x0000000000007941 */ /* 0x000fea0003800000 */
.L_x_2653:
[----:B------:R-:W-:-:S05]  /*2470*/  IMAD R3, R12, R0, RZ ;  /* 0x000000000c037224 */ /* 0x000fca00078e02ff */
[C---:B------:R-:W-:Y:S01]  /*2480*/  VIADDMNMX R0, R3.reuse, R0, R6, PT ;  /* 0x0000000003007246 */ /* 0x040fe20003800106 */
[----:B------:R-:W-:-:S04]  /*2490*/  IMAD R3, R3, 0x50, -R11 ;  /* 0x0000005003037824 */ /* 0x000fc800078e0a0b */
[----:B------:R-:W-:Y:S01]  /*24a0*/  IMAD R5, R0, 0x50, -R11 ;  /* 0x0000005000057824 */ /* 0x000fe200078e0a0b */
[----:B------:R-:W-:-:S04]  /*24b0*/  VIMNMX R3, RZ, R3, !PT ;  /* 0x00000003ff037248 */ /* 0x000fc80007fe0100 */
[----:B------:R-:W-:-:S04]  /*24c0*/  VIMNMX R0, R5, R24, PT ;  /* 0x0000001805007248 */ /* 0x000fc80003fe0100 */
[----:B------:R-:W-:Y:S01]  /*24d0*/  ISETP.GT.AND P0, PT, R0, R3, PT ;  /* 0x000000030000720c */ /* 0x000fe20003f04270 */
[----:B------:R-:W-:-:S05]  /*24e0*/  IMAD.WIDE.U32 R2, R3, -0x33333333, RZ ;  /* 0xcccccccd03027825 */ /* 0x000fca00078e00ff */
[----:B------:R-:W-:-:S05]  /*24f0*/  SHF.R.U32.HI R113, RZ, 0x6, R3 ;  /* 0x00000006ff717819 */ /* 0x000fca0000011603 */
[----:B------:R-:W-:Y:S02]  /*2500*/  IMAD.MOV.U32 R2, RZ, RZ, R113 ;  /* 0x000000ffff027224 */ /* 0x000fe400078e0071 */
        /* <DEDUP_REMOVED lines=16> */
[----:B------:R-:W1:Y:S01]  /*2610*/  LDC.64 R14, c[0x4][R14] ;  /* 0x010000000e0e7b82 */ /* 0x000e620000000a00 */
[----:B------:R-:W-:Y:S01]  /*2620*/  ULDC.64 UR4, c[0x4][0x140] ;  /* 0x0100500000047ab9 */ /* 0x000fe20000000a00 */
        /* <DEDUP_REMOVED lines=8> */
[----:B-1---5:R-:W-:Y:S05]  /*26b0*/  CALL.ABS.NOINC R14 ;  /* 0x000000000e007343 */ /* 0x022fea0003c00000 */
.L_x_2657:
[----:B------:R-:W-:Y:S05]  /*26c0*/  BSYNC B6 ;  /* 0x0000000000067941 */ /* 0x000fea0003800000 */
.L_x_2656:
        /* <DEDUP_REMOVED lines=20> */
.L_x_2659:
[----:B------:R-:W-:Y:S05]  /*2810*/  BSYNC B6 ;  /* 0x0000000000067941 */ /* 0x000fea0003800000 */
.L_x_2658:
[----:B------:R-:W-:Y:S01]  /*2820*/  ULDC.64 UR4, c[0x0][0x9f8] ;  /* 0x00027e0000047ab9 */ /* 0x000fe20000000a00 */
[----:B------:R-:W1:Y:S01]  /*2830*/  LDC R7, c[0x0][0x3f4] ;  /* 0x0000fd00ff077b82 */ /* 0x000e620000000800 */
[----:B------:R-:W-:Y:S01]  /*2840*/  ISETP.NE.U32.AND P0, PT, RZ, UR4, PT ;  /* 0x00000004ff007c0c */ /* 0x000fe2000bf05070 */
[----:B------:R-:W-:Y:S01]  /*2850*/  IMAD.MOV.U32 R0, RZ, RZ, R25 ;  /* 0x000000ffff007224 */ /* 0x000fe200078e0019 */
[----:B------:R-:W-:Y:S01]  /*2860*/  ULDC.64 UR6, c[0x0][0x208] ;  /* 0x0000820000067ab9 */ /* 0x000fe20000000a00 */
[----:B------:R-:W2:Y:S01]  /*2870*/  LDL R20, [R1+0x54] ;  /* 0x0000540001147983 */ /* 0x000ea20000100800 */
[----:B------:R-:W-:-:S03]  /*2880*/  ISETP.NE.AND.EX P0, PT, RZ, UR5, PT, P0 ;  /* 0x00000005ff007c0c */ /* 0x000fc6000bf05300 */
[----:B------:R-:W3:Y:S01]  /*2890*/  LDC.64 R96, c[0x0][0x3f8] ;  /* 0x0000fe00ff607b82 */ /* 0x000ee20000000a00 */
[----:B------:R-:W-:-:S07]  /*28a0*/  SHF.R.S32.HI R9, RZ, 0x1f, R225 ;  /* 0x0000001fff097819 */ /* 0x000fce00000114e1 */
[----:B------:R-:W4:Y:S02]  /*28b0*/  LDC.64 R90, c[0x0][0x408] ;  /* 0x00010200ff5a7b82 */ /* 0x000f240000000a00 */
[----:B------:R-:W-:Y:S01]  /*28c0*/  @P0 IADD3 R4, P1, R28, UR4, RZ ;  /* 0x000000041c040c10 */ /* 0x000fe2000ff3e0ff */
[----:B------:R-:W-:Y:S01]  /*28d0*/  ULDC UR4, c[0x0][0x2f4] ;  /* 0x0000bd0000047ab9 */ /* 0x000fe20000000800 */
[----:B------:R-:W2:Y:S02]  /*28e0*/  LDL R28, [R1+0x5c] ;  /* 0x00005c00011c7983 */ /* 0x000ea40000100800 */
[----:B------:R-:W-:Y:S02]  /*28f0*/  @P0 IADD3.X R5, R27, UR5, RZ, P1, !PT ;  /* 0x000000051b050c10 */ /* 0x000fe40008ffe4ff */
[----:B------:R-:W4:Y:S01]  /*2900*/  LDL R27, [R1+0x58] ;  /* 0x00005800011b7983 */ /* 0x000f220000100800 */
[----:B------:R-:W-:-:S03]  /*2910*/  ISETP.GE.AND P1, PT, R214, UR4, PT ;  /* 0x00000004d6007c0c */ /* 0x000fc6000bf26270 */
[----:B------:R0:W2:Y:S01]  /*2920*/  @P0 LDG.E R0, desc[UR6][R4.64] ;  /* 0x0000000604000981 */ /* 0x0000a2000c1e1900 */
[----:B------:R-:W-:Y:S02]  /*2930*/  SEL R6, RZ, 0xffffffff, P1 ;  /* 0xffffffffff067807 */ /* 0x000fe40000800000 */
[----:B------:R-:W-:Y:S02]  /*2940*/  ISETP.GE.AND P0, PT, R16, UR4, PT ;  /* 0x0000000410007c0c */ /* 0x000fe4000bf06270 */
[----:B------:R-:W-:Y:S01]  /*2950*/  ISETP.GE.AND P2, PT, R19, UR4, PT ;  /* 0x0000000413007c0c */ /* 0x000fe2000bf46270 */
[----:B------:R-:W-:Y:S01]  /*2960*/  IMAD.SHL.U32 R6, R6, 0x2, RZ ;  /* 0x0000000206067824 */ /* 0x000fe200078e00ff */
[----:B------:R-:W-:Y:S02]  /*2970*/  SEL R3, RZ, 0x1, P0 ;  /* 0x00000001ff037807 */ /* 0x000fe40000000000 */
[----:B0-----:R-:W-:Y:S02]  /*2980*/  SEL R4, RZ, 0x4, P2 ;  /* 0x00000004ff047807 */ /* 0x001fe40001000000 */
[----:B------:R-:W-:-:S02]  /*2990*/  LOP3.LUT R3, R6, 0x2, R3, 0xe2, !PT ;  /* 0x0000000206037812 */ /* 0x000fc400078ee203 */
[-C--:B-1----:R-:W-:Y:S01]  /*29a0*/  ISETP.GE.AND P2, PT, R16, R7.reuse, PT ;  /* 0x000000071000720c */ /* 0x082fe20003f46270 */
[----:B---3--:R-:W-:Y:S01]  /*29b0*/  IMAD R8, R9, R96, RZ ;  /* 0x0000006009087224 */ /* 0x008fe200078e02ff */
[----:B------:R-:W-:Y:S02]  /*29c0*/  LOP3.LUT R4, R3, R4, RZ, 0xfc, !PT ;  /* 0x0000000403047212 */ /* 0x000fe400078efcff */
[----:B------:R-:W-:Y:S01]  /*29d0*/  SEL R3, R7, RZ, P2 ;  /* 0x000000ff07037207 */ /* 0x000fe20001000000 */
[----:B------:R-:W-:Y:S01]  /*29e0*/  IMAD.WIDE.U32 R100, R225, R96, R216 ;  /* 0x00000060e1647225 */ /* 0x000fe200078e00d8 */
[----:B------:R-:W-:-:S03]  /*29f0*/  ISETP.GE.AND P1, PT, R214, R7, PT ;  /* 0x00000007d600720c */ /* 0x000fc60003f26270 */
[C---:B------:R-:W-:Y:S02]  /*2a00*/  IMAD R5, R225.reuse, R97, R8 ;  /* 0x00000061e1057224 */ /* 0x040fe400078e0208 */
[----:B------:R-:W-:-:S04]  /*2a10*/  IMAD.WIDE.U32 R98, R225, R96, R16 ;  /* 0x00000060e1627225 */ /* 0x000fc800078e0010 */
[----:B------:R-:W-:Y:S02]  /*2a20*/  IMAD.IADD R3, R16, 0x1, R3 ;  /* 0x0000000110037824 */ /* 0x000fe400078e0203 */
[C---:B------:R-:W-:Y:S02]  /*2a30*/  VIADD R31, R225.reuse, 0x20 ;  /* 0x00000020e11f7836 */ /* 0x040fe40000000000 */
[----:B------:R-:W-:Y:S02]  /*2a40*/  VIADD R25, R225, 0x20 ;  /* 0x00000020e1197836 */ /* 0x000fe40000000000 */
[----:B------:R-:W-:Y:S02]  /*2a50*/  IMAD.IADD R101, R101, 0x1, R5 ;  /* 0x0000000165657824 */ /* 0x000fe400078e0205 */
[----:B------:R-:W-:Y:S01]  /*2a60*/  IMAD.IADD R99, R5, 0x1, R99 ;  /* 0x0000000105637824 */ /* 0x000fe200078e0263 */
[----:B------:R-:W-:Y:S01]  /*2a70*/  SEL R5, R7, RZ, P1 ;  /* 0x000000ff07057207 */ /* 0x000fe20000800000 */
[----:B------:R-:W-:Y:S01]  /*2a80*/  IMAD.SHL.U32 R31, R31, 0x40, RZ ;  /* 0x000000401f1f7824 */ /* 0x000fe200078e00ff */
[----:B------:R-:W-:Y:S01]  /*2a90*/  SHF.R.S32.HI R10, RZ, 0x1f, R3 ;  /* 0x0000001fff0a7819 */ /* 0x000fe20000011403 */
[----:B------:R-:W-:-:S02]  /*2aa0*/  IMAD.SHL.U32 R25, R25, 0x40, RZ ;  /* 0x0000004019197824 */ /* 0x000fc400078e00ff */
[----:B------:R-:W-:Y:S01]  /*2ab0*/  IMAD.IADD R8, R214, 0x1, R5 ;  /* 0x00000001d6087824 */ /* 0x000fe200078e0205 */
[CC--:B------:R-:W-:Y:S02]  /*2ac0*/  LEA.HI R5, R10.reuse, R3.reuse, RZ, 0x6 ;  /* 0x000000030a057211 */ /* 0x0c0fe400078f30ff */
[----:B------:R-:W-:Y:S02]  /*2ad0*/  LEA.HI R10, R10, R3, RZ, 0x3 ;  /* 0x000000030a0a7211 */ /* 0x000fe400078f18ff */
[----:B------:R-:W-:Y:S02]  /*2ae0*/  LOP3.LUT R31, R31, 0x1c0, RZ, 0xc0, !PT ;  /* 0x000001c01f1f7812 */ /* 0x000fe400078ec0ff */
[----:B------:R-:W-:Y:S02]  /*2af0*/  LOP3.LUT R25, R25, 0x1c0, RZ, 0xc0, !PT ;  /* 0x000001c019197812 */ /* 0x000fe400078ec0ff */
[----:B------:R-:W-:Y:S02]  /*2b00*/  SHF.R.S32.HI R5, RZ, 0x6, R5 ;  /* 0x00000006ff057819 */ /* 0x000fe40000011405 */
[----:B------:R-:W-:-:S02]  /*2b10*/  LOP3.LUT R11, R31, 0x38, R10, 0xf8, !PT ;  /* 0x000000381f0b7812 */ /* 0x000fc400078ef80a */
[----:B------:R-:W-:-:S04]  /*2b20*/  SHF.R.U32.HI R25, RZ, 0x3, R25 ;  /* 0x00000003ff197819 */ /* 0x000fc80000011619 */
[----:B------:R-:W-:Y:S01]  /*2b30*/  LOP3.LUT R12, R11, R25, RZ, 0x3c, !PT ;  /* 0x000000190b0c7212 */ /* 0x000fe200078e3cff */
[----:B----4-:R-:W-:-:S04]  /*2b40*/  IMAD R125, R5, 0x1400, R27 ;  /* 0x00001400057d7824 */ /* 0x010fc800078e021b */
[----:B------:R-:W-:Y:S02]  /*2b50*/  IMAD.IADD R125, R125, 0x1, R12 ;  /* 0x000000017d7d7824 */ /* 0x000fe400078e020c */
[----:B------:R-:W3:Y:S01]  /*2b60*/  LDL R12, [R1+0x80] ;  /* 0x00008000010c7983 */ /* 0x000ee20000100800 */
[-C--:B------:R-:W-:Y:S02]  /*2b70*/  IMAD R6, R9, R90.reuse, RZ ;  /* 0x0000005a09067224 */ /* 0x080fe400078e02ff */
[C---:B------:R-:W-:Y:S02]  /*2b80*/  IMAD.SHL.U32 R32, R225.reuse, 0x40, RZ ;  /* 0x00000040e1207824 */ /* 0x040fe400078e00ff */
[C---:B------:R-:W-:Y:S02]  /*2b90*/  IMAD.SHL.U32 R29, R225.reuse, 0x40, RZ ;  /* 0x00000040e11d7824 */ /* 0x040fe400078e00ff */
[----:B------:R-:W-:-:S04]  /*2ba0*/  IMAD.WIDE.U32 R94, R225, R90, R216 ;  /* 0x0000005ae15e7225 */ /* 0x000fc800078e00d8 */
[C---:B------:R-:W-:Y:S02]  /*2bb0*/  IMAD R9, R225.reuse, R91, R6 ;  /* 0x0000005be1097224 */ /* 0x040fe400078e0206 */
[----:B------:R-:W-:Y:S01]  /*2bc0*/  IMAD.WIDE.U32 R92, R225, R90, R16 ;  /* 0x0000005ae15c7225 */ /* 0x000fe200078e0010 */
[----:B------:R-:W-:Y:S02]  /*2bd0*/  LOP3.LUT R32, R32, 0x1c0, RZ, 0xc0, !PT ;  /* 0x000001c020207812 */ /* 0x000fe400078ec0ff */
[----:B------:R-:W-:Y:S01]  /*2be0*/  LOP3.LUT R29, R29, 0x1c0, RZ, 0xc0, !PT ;  /* 0x000001c01d1d7812 */ /* 0x000fe200078ec0ff */
[----:B------:R-:W-:Y:S02]  /*2bf0*/  IMAD.IADD R95, R95, 0x1, R9 ;  /* 0x000000015f5f7824 */ /* 0x000fe400078e0209 */
[----:B------:R-:W-:Y:S01]  /*2c00*/  IMAD.IADD R93, R9, 0x1, R93 ;  /* 0x00000001095d7824 */ /* 0x000fe200078e025d */
[----:B------:R-:W-:Y:S01]  /*2c10*/  SHF.R.S32.HI R9, RZ, 0x1f, R8 ;  /* 0x0000001fff097819 */ /* 0x000fe20000011408 */
[----:B------:R-:W-:-:S02]  /*2c20*/  VIADD R30, R225, 0x40 ;  /* 0x00000040e11e7836 */ /* 0x000fc40000000000 */
[----:B------:R-:W-:Y:S01]  /*2c30*/  VIADD R15, R225, 0x40 ;  /* 0x00000040e10f7836 */ /* 0x000fe20000000000 */
[----:B------:R-:W0:Y:S01]  /*2c40*/  S2R R155, SR_TID.X ;  /* 0x00000000009b7919 */ /* 0x000e220000002100 */
[----:B------:R-:W-:Y:S01]  /*2c50*/  LOP3.LUT R3, R32, 0x38, R10, 0xf8, !PT ;  /* 0x0000003820037812 */ /* 0x000fe200078ef80a */
[----:B------:R-:W-:Y:S01]  /*2c60*/  IMAD.SHL.U32 R30, R30, 0x40, RZ ;  /* 0x000000401e1e7824 */ /* 0x000fe200078e00ff */
[----:B------:R-:W-:Y:S01]  /*2c70*/  SHF.R.U32.HI R29, RZ, 0x3, R29 ;  /* 0x00000003ff1d7819 */ /* 0x000fe2000001161d */
[----:B------:R-:W-:Y:S01]  /*2c80*/  IMAD.SHL.U32 R15, R15, 0x40, RZ ;  /* 0x000000400f0f7824 */ /* 0x000fe200078e00ff */
[CC--:B------:R-:W-:Y:S02]  /*2c90*/  LEA.HI R21, R9.reuse, R8.reuse, RZ, 0x3 ;  /* 0x0000000809157211 */ /* 0x0c0fe400078f18ff */
[----:B------:R-:W-:Y:S01]  /*2ca0*/  LEA.HI R8, R9, R8, RZ, 0x6 ;  /* 0x0000000809087211 */ /* 0x000fe200078f30ff */
[----:B--2---:R-:W-:Y:S01]  /*2cb0*/  IMAD R127, R5, 0x1400, R28 ;  /* 0x00001400057f7824 */ /* 0x004fe200078e021c */
[----:B------:R-:W-:Y:S01]  /*2cc0*/  LOP3.LUT R6, R3, R29, RZ, 0x3c, !PT ;  /* 0x0000001d03067212 */ /* 0x000fe200078e3cff */
[----:B------:R-:W-:Y:S01]  /*2cd0*/  IMAD R123, R5, 0x1400, R20 ;  /* 0x00001400057b7824 */ /* 0x000fe200078e0214 */
[----:B------:R-:W-:-:S02]  /*2ce0*/  LOP3.LUT R30, R30, 0x1c0, RZ, 0xc0, !PT ;  /* 0x000001c01e1e7812 */ /* 0x000fc400078ec0ff */
[----:B------:R-:W-:Y:S02]  /*2cf0*/  LOP3.LUT R15, R15, 0x1c0, RZ, 0xc0, !PT ;  /* 0x000001c00f0f7812 */ /* 0x000fe400078ec0ff */
[----:B------:R-:W-:Y:S02]  /*2d00*/  SHF.R.S32.HI R8, RZ, 0x6, R8 ;  /* 0x00000006ff087819 */ /* 0x000fe40000011408 */
[----:B------:R-:W-:Y:S01]  /*2d10*/  LOP3.LUT R5, R31, 0x38, R21, 0xf8, !PT ;  /* 0x000000381f057812 */ /* 0x000fe200078ef815 */
[----:B------:R-:W-:Y:S01]  /*2d20*/  IMAD.IADD R127, R127, 0x1, R6 ;  /* 0x000000017f7f7824 */ /* 0x000fe200078e0206 */
[----:B------:R-:W-:Y:S01]  /*2d30*/  SHF.R.U32.HI R15, RZ, 0x3, R15 ;  /* 0x00000003ff0f7819 */ /* 0x000fe2000001160f */
[----:B------:R-:W-:Y:S01]  /*2d40*/  IMAD R124, R8, 0x1400, R27 ;  /* 0x00001400087c7824 */ /* 0x000fe200078e021b */
[--C-:B------:R-:W-:Y:S02]  /*2d50*/  LOP3.LUT R3, R32, 0x38, R21.reuse, 0xf8, !PT ;  /* 0x0000003820037812 */ /* 0x100fe400078ef815 */
[----:B------:R-:W-:-:S02]  /*2d60*/  LOP3.LUT R6, R30, 0x38, R21, 0xf8, !PT ;  /* 0x000000381e067812 */ /* 0x000fc400078ef815 */
[----:B------:R-:W-:Y:S02]  /*2d70*/  LOP3.LUT R5, R5, R25, RZ, 0x3c, !PT ;  /* 0x0000001905057212 */ /* 0x000fe400078e3cff */
[----:B-----5:R-:W-:Y:S01]  /*2d80*/  SHF.R.S32.HI R11, RZ, 0x1f, R152 ;  /* 0x0000001fff0b7819 */ /* 0x020fe20000011498 */
[C---:B------:R-:W-:Y:S01]  /*2d90*/  IMAD R126, R8.reuse, 0x1400, R28 ;  /* 0x00001400087e7824 */ /* 0x040fe200078e021c */
[----:B------:R-:W-:Y:S01]  /*2da0*/  LOP3.LUT R3, R3, R29, RZ, 0x3c, !PT ;  /* 0x0000001d03037212 */ /* 0x000fe200078e3cff */
[----:B------:R-:W-:Y:S01]  /*2db0*/  IMAD R122, R8, 0x1400, R20 ;  /* 0x00001400087a7824 */ /* 0x000fe200078e0214 */
[-C--:B------:R-:W-:Y:S01]  /*2dc0*/  LOP3.LUT R9, R6, R15.reuse, RZ, 0x3c, !PT ;  /* 0x0000000f06097212 */ /* 0x080fe200078e3cff */
[----:B------:R-:W-:Y:S01]  /*2dd0*/  IMAD.IADD R124, R124, 0x1, R5 ;  /* 0x000000017c7c7824 */ /* 0x000fe200078e0205 */
[----:B------:R-:W-:Y:S01]  /*2de0*/  LOP3.LUT R13, R30, 0x38, R10, 0xf8, !PT ;  /* 0x000000381e0d7812 */ /* 0x000fe200078ef80a */
[----:B------:R-:W-:Y:S01]  /*2df0*/  IMAD R5, R11, R96, RZ ;  /* 0x000000600b057224 */ /* 0x000fe200078e02ff */
[----:B------:R-:W-:Y:S01]  /*2e00*/  ISETP.GE.AND P0, PT, R22, UR4, PT ;  /* 0x0000000416007c0c */ /* 0x000fe2000bf06270 */
[----:B------:R-:W-:Y:S01]  /*2e10*/  IMAD.IADD R126, R126, 0x1, R3 ;  /* 0x000000017e7e7824 */ /* 0x000fe200078e0203 */
[----:B------:R-:W-:Y:S01]  /*2e20*/  LOP3.LUT R14, R13, R15, RZ, 0x3c, !PT ;  /* 0x0000000f0d0e7212 */ /* 0x000fe200078e3cff */
[----:B------:R-:W-:Y:S01]  /*2e30*/  IMAD.IADD R122, R122, 0x1, R9 ;  /* 0x000000017a7a7824 */ /* 0x000fe200078e0209 */
[C-C-:B------:R-:W-:Y:S01]  /*2e40*/  SHF.L.U64.HI R3, R96.reuse, 0x5, R97.reuse ;  /* 0x0000000560037819 */ /* 0x140fe20000010261 */
[----:B------:R-:W-:Y:S01]  /*2e50*/  IMAD R9, R97, 0x50, RZ ;  /* 0x0000005061097824 */ /* 0x000fe200078e02ff */
[----:B------:R-:W-:Y:S01]  /*2e60*/  SHF.L.U64.HI R105, R96, 0x6, R97 ;  /* 0x0000000660697819 */ /* 0x000fe20000010261 */
[----:B------:R-:W-:-:S02]  /*2e70*/  IMAD R13, R152, R97, R5 ;  /* 0x00000061980d7224 */ /* 0x000fc400078e0205 */
[C---:B------:R-:W-:Y:S02]  /*2e80*/  IMAD.SHL.U32 R102, R96.reuse, 0x20, RZ ;  /* 0x0000002060667824 */ /* 0x040fe400078e00ff */
[----:B------:R-:W-:Y:S02]  /*2e90*/  IMAD.SHL.U32 R106, R96, 0x40, RZ ;  /* 0x00000040606a7824 */ /* 0x000fe400078e00ff */
[----:B------:R-:W-:Y:S01]  /*2ea0*/  IMAD.WIDE.U32 R100, R152, R96, R100 ;  /* 0x0000006098647225 */ /* 0x000fe200078e0064 */
[----:B------:R-:W-:-:S03]  /*2eb0*/  SEL R5, RZ, 0x8, P0 ;  /* 0x00000008ff057807 */ /* 0x000fc60000000000 */
[----:B------:R-:W-:-:S04]  /*2ec0*/  IMAD.WIDE.U32 R98, R152, R96, R98 ;  /* 0x0000006098627225 */ /* 0x000fc800078e0062 */
[----:B------:R-:W-:-:S04]  /*2ed0*/  IMAD.WIDE.U32 R96, R96, 0x50, RZ ;  /* 0x0000005060607825 */ /* 0x000fc800078e00ff */
[-C--:B------:R-:W-:Y:S01]  /*2ee0*/  IMAD R11, R11, R90.reuse, RZ ;  /* 0x0000005a0b0b7224 */ /* 0x080fe200078e02ff */
[C---:B------:R-:W-:Y:S01]  /*2ef0*/  SHF.L.U64.HI R103, R90.reuse, 0x5, R91 ;  /* 0x000000055a677819 */ /* 0x040fe2000001025b */
[----:B------:R-:W-:Y:S01]  /*2f00*/  IMAD.IADD R116, R97, 0x1, R9 ;  /* 0x0000000161747824 */ /* 0x000fe200078e0209 */
[----:B------:R-:W-:Y:S01]  /*2f10*/  SHF.L.U64.HI R107, R90, 0x6, R91 ;  /* 0x000000065a6b7819 */ /* 0x000fe2000001025b */
[----:B------:R-:W-:Y:S01]  /*2f20*/  IMAD R117, R91, 0x50, RZ ;  /* 0x000000505b757824 */ /* 0x000fe200078e02ff */
[----:B------:R-:W-:Y:S01]  /*2f30*/  LOP3.LUT R27, R4, R5, RZ, 0xfc, !PT ;  /* 0x00000005041b7212 */ /* 0x000fe200078efcff */
[----:B------:R-:W-:Y:S01]  /*2f40*/  IMAD R11, R152, R91, R11 ;  /* 0x0000005b980b7224 */ /* 0x000fe200078e020b */
[----:B------:R-:W-:Y:S01]  /*2f50*/  SHF.R.S32.HI R9, RZ, 0x3, R10 ;  /* 0x00000003ff097819 */ /* 0x000fe2000001140a */
[C---:B------:R-:W-:Y:S01]  /*2f60*/  IMAD.SHL.U32 R104, R90.reuse, 0x20, RZ ;  /* 0x000000205a687824 */ /* 0x040fe200078e00ff */
[----:B------:R-:W-:Y:S01]  /*2f70*/  SHF.R.S32.HI R20, RZ, 0x3, R21 ;  /* 0x00000003ff147819 */ /* 0x000fe20000011415 */
[----:B------:R-:W-:Y:S01]  /*2f80*/  IMAD.SHL.U32 R108, R90, 0x40, RZ ;  /* 0x000000405a6c7824 */ /* 0x000fe200078e00ff */
[----:B------:R-:W-:Y:S01]  /*2f90*/  LOP3.LUT R10, R10, 0xfffffff8, RZ, 0xc0, !PT ;  /* 0xfffffff80a0a7812 */ /* 0x000fe200078ec0ff */
[----:B------:R-:W-:Y:S01]  /*2fa0*/  IMAD.WIDE.U32 R94, R152, R90, R94 ;  /* 0x0000005a985e7225 */ /* 0x000fe200078e005e */
[----:B------:R-:W-:-:S03]  /*2fb0*/  LOP3.LUT R21, R21, 0xfffffff8, RZ, 0xc0, !PT ;  /* 0xfffffff815157812 */ /* 0x000fc600078ec0ff */
[----:B------:R-:W-:Y:S01]  /*2fc0*/  IMAD.WIDE.U32 R92, R152, R90, R92 ;  /* 0x0000005a985c7225 */ /* 0x000fe200078e005c */
[----:B------:R-:W-:-:S03]  /*2fd0*/  LOP3.LUT R25, R27, 0x2, RZ, 0xc0, !PT ;  /* 0x000000021b197812 */ /* 0x000fc600078ec0ff */
[----:B------:R-:W-:Y:S01]  /*2fe0*/  IMAD.WIDE.U32 R90, R90, 0x50, RZ ;  /* 0x000000505a5a7825 */ /* 0x000fe200078e00ff */
[----:B0-----:R-:W-:-:S03]  /*2ff0*/  LEA.HI R155, R155, 0x8, RZ, 0x19 ;  /* 0x000000089b9b7811 */ /* 0x001fc600078fc8ff */
[----:B------:R-:W-:Y:S01]  /*3000*/  IMAD.IADD R115, R115, 0x1, R26 ;  /* 0x0000000173737824 */ /* 0x000fe200078e021a */
[----:B------:R-:W-:Y:S01]  /*3010*/  LOP3.LUT R26, R27, 0x4, RZ, 0xc0, !PT ;  /* 0x000000041b1a7812 */ /* 0x000fe200078ec0ff */
[----:B------:R-:W-:Y:S01]  /*3020*/  IMAD.SHL.U32 R112, R7, 0x2, RZ ;  /* 0x0000000207707824 */ /* 0x000fe200078e00ff */
        /* <DEDUP_REMOVED lines=11> */
[----:B---3--:R-:W-:-:S07]  /*30e0*/  IMAD R109, R12, 0x20, R225 ;  /* 0x000000200c6d7824 */ /* 0x008fce00078e02e1 */
.L_x_2776:
[----:B--2---:R-:W2:Y:S01]  /*30f0*/  LDL R34, [R1+0x7c] ;  /* 0x00007c0001227983 */ /* 0x004ea20000100800 */
[----:B------:R-:W0:Y:S01]  /*3100*/  LDC R32, c[0x0][0x430] ;  /* 0x00010c00ff207b82 */ /* 0x000e220000000800 */
[----:B------:R-:W-:Y:S01]  /*3110*/  VIADD R2, R2, 0xffffffff ;  /* 0xffffffff02027836 */ /* 0x000fe20000000000 */
[----:B------:R-:W-:-:S03]  /*3120*/  ULDC.64 UR4, c[0x0][0x208] ;  /* 0x0000820000047ab9 */ /* 0x000fc60000000a00 */
[----:B---3--:R-:W-:-:S03]  /*3130*/  IMAD R11, R2, 0x50, R109 ;  /* 0x00000050020b7824 */ /* 0x008fc600078e026d */
        /* <DEDUP_REMOVED lines=13> */
[--C-:B------:R-:W-:Y:S01]  /*3210*/  @!P0 SHF.R.S32.HI R31, RZ, 0x1f, R11.reuse ;  /* 0x0000001fff1f8819 */ /* 0x100fe2000001140b */
[----:B------:R-:W-:Y:S02]  /*3220*/  @!P0 IMAD R33, R0, R15, R30 ;  /* 0x0000000f00218224 */ /* 0x000fe400078e021e */
[----:B------:R-:W-:-:S04]  /*3230*/  @!P0 IMAD.MOV.U32 R30, RZ, RZ, R11 ;  /* 0x000000ffff1e8224 */ /* 0x000fc800078e000b */
[----:B------:R-:W-:-:S04]  /*3240*/  @!P0 IMAD.WIDE.U32 R14, R0, R14, R30 ;  /* 0x0000000e000e8225 */ /* 0x000fc800078e001e */
[----:B------:R-:W-:Y:S01]  /*3250*/  @!P0 IMAD.IADD R15, R15, 0x1, R33 ;  /* 0x000000010f0f8824 */ /* 0x000fe200078e0221 */
[----:B---3--:R-:W-:Y:S01]  /*3260*/  @!P0 LEA R12, P3, R14, R12, 0x2 ;  /* 0x0000000c0e0c8211 */ /* 0x008fe200078610ff */
[----:B------:R-:W-:-:S03]  /*3270*/  IMAD.MOV.U32 R30, RZ, RZ, RZ ;  /* 0x000000ffff1e7224 */ /* 0x000fc600078e00ff */
[----:B------:R-:W-:-:S05]  /*3280*/  @!P0 LEA.HI.X R13, R14, R13, R15, 0x2, P3 ;  /* 0x0000000d0e0d8211 */ /* 0x000fca00018f140f */
[----:B------:R0:W5:Y:S01]  /*3290*/  @!P0 LDG.E R30, desc[UR4][R12.64] ;  /* 0x000000040c1e8981 */ /* 0x000162000c1e1900 */
[----:B------:R-:W-:Y:S01]  /*32a0*/  ISETP.GE.AND P0, PT, R111, 0x1, PT ;  /* 0x000000016f00780c */ /* 0x000fe20003f06270 */
[----:B------:R-:W-:Y:S01]  /*32b0*/  IMAD.MOV R31, RZ, RZ, -R11 ;  /* 0x000000ffff1f7224 */ /* 0x000fe200078e0a0b */
[----:B------:R-:W-:Y:S01]  /*32c0*/  ISETP.GT.AND P3, PT, R2, R113, PT ;  /* 0x000000710200720c */ /* 0x000fe20003f64270 */
[----:B------:R-:W-:Y:S05]  /*32d0*/  YIELD ;  /* 0x0000000000007946 */ /* 0x000fea0003800000 */
[----:B------:R-:W-:Y:S01]  /*32e0*/  BSSY B0, `(.L_x_2660) ;  /* 0x000084f000007945 */ /* 0x000fe20003800000 */
[----:B------:R-:W-:Y:S01]  /*32f0*/  IMAD R31, R32, R31, R35 ;  /* 0x0000001f201f7224 */ /* 0x000fe200078e0223 */
[----:B------:R-:W-:Y:S01]  /*3300*/  P2R R110, PR, RZ, 0x8 ;  /* 0x00000008ff6e7803 */ /* 0x000fe20000000000 */
        /* <DEDUP_REMOVED lines=10> */
[----:B------:R-:W-:Y:S02]  /*33b0*/  IMAD R87, R2, -0x50, R24 ;  /* 0xffffffb002577824 */ /* 0x000fe400078e0218 */
[----:B------:R-:W-:Y:S01]  /*33c0*/  IMAD R11, R31, UR5, R14 ;  /* 0x000000051f0b7c24 */ /* 0x000fe2000f8e020e */
[----:B------:R-:W-:Y:S01]  /*33d0*/  ULDC.64 UR4, c[0x0][0x310] ;  /* 0x0000c40000047ab9 */ /* 0x000fe20000000a00 */
[----:B------:R-:W-:Y:S01]  /*33e0*/  IMAD R14, R116, R2, RZ ;  /* 0x00000002740e7224 */ /* 0x000fe200078e02ff */
[----:B------:R-:W-:Y:S01]  /*33f0*/  VIMNMX R87, R87, 0x50, PT ;  /* 0x0000005057577848 */ /* 0x000fe20003fe0100 */
[----:B------:R-:W-:-:S02]  /*3400*/  IMAD R15, R86, UR4, RZ ;  /* 0x00000004560f7c24 */ /* 0x000fc4000f8e02ff */
[----:B------:R-:W-:Y:S01]  /*3410*/  IMAD.IADD R13, R13, 0x1, R11 ;  /* 0x000000010d0d7824 */ /* 0x000fe200078e020b */
[----:B------:R-:W-:Y:S01]  /*3420*/  SHF.R.S32.HI R11, RZ, 0x1f, R2 ;  /* 0x0000001fff0b7819 */ /* 0x000fe20000011402 */
[C---:B------:R-:W-:Y:S02]  /*3430*/  IMAD R15, R30.reuse, UR5, R15 ;  /* 0x000000051e0f7c24 */ /* 0x040fe4000f8e020f */
[----:B------:R-:W-:Y:S01]  /*3440*/  IMAD.WIDE.U32 R12, R30, UR4, R12 ;  /* 0x000000041e0c7c25 */ /* 0x000fe2000f8e000c */
[----:B------:R-:W-:-:S03]  /*3450*/  ULDC.64 UR4, c[0x0][0x308] ;  /* 0x0000c20000047ab9 */ /* 0x000fc60000000a00 */
[----:B------:R-:W-:Y:S02]  /*3460*/  IMAD.IADD R13, R13, 0x1, R15 ;  /* 0x000000010d0d7824 */ /* 0x000fe400078e020f */
[----:B------:R-:W-:Y:S02]  /*3470*/  IMAD R15, R117, R2, RZ ;  /* 0x00000002750f7224 */ /* 0x000fe400078e02ff */
        /* <DEDUP_REMOVED lines=26> */
[----:B------:R-:W-:Y:S02]  /*3620*/  IADD3 R33, P4, R94, R12, RZ ;  /* 0x0000000c5e217210 */ /* 0x000fe40007f9e0ff */
[----:B------:R-:W-:Y:S02]  /*3630*/  CS2R R76, SRZ ;  /* 0x00000000004c7805 */ /* 0x000fe4000001ff00 */
[-C--:B------:R-:W-:Y:S01]  /*3640*/  ISETP.GE.AND P5, PT, R216, R111.reuse, PT ;  /* 0x0000006fd800720c */ /* 0x080fe20003fa6270 */
[----:B------:R-:W-:Y:S01]  /*3650*/  IMAD.X R35, R11, 0x1, R5, P0 ;  /* 0x000000010b237824 */ /* 0x000fe200000e0605 */
[----:B------:R-:W-:Y:S01]  /*3660*/  LEA R34, P0, R32, UR4, 0x1 ;  /* 0x0000000420227c11 */ /* 0x000fe2000f8008ff */
[----:B------:R-:W-:Y:S01]  /*3670*/  IMAD.X R36, R80, 0x1, R7, P4 ;  /* 0x0000000150247824 */ /* 0x000fe200020e0607 */
[----:B------:R-:W-:Y:S01]  /*3680*/  CS2R R78, SRZ ;  /* 0x00000000004e7805 */ /* 0x000fe2000001ff00 */
[----:B------:R-:W-:Y:S01]  /*3690*/  ULDC.64 UR6, c[0x0][0x208] ;  /* 0x0000820000067ab9 */ /* 0x000fe20000000a00 */
[----:B------:R-:W-:Y:S01]  /*36a0*/  LEA.HI.X R35, R32, UR5, R35, 0x1, P0 ;  /* 0x0000000520237c11 */ /* 0x000fe200080f0c23 */
[----:B------:R-:W-:Y:S01]  /*36b0*/  ULDC.64 UR4, c[0x0][0x400] ;  /* 0x0001000000047ab9 */ /* 0x000fe20000000a00 */
[----:B------:R-:W-:-:S02]  /*36c0*/  ISETP.GE.AND P4, PT, R221, R111, PT ;  /* 0x0000006fdd00720c */ /* 0x000fc40003f86270 */
[----:B------:R-:W-:-:S03]  /*36d0*/  LEA R32, P0, R33, UR4, 0x1 ;  /* 0x0000000421207c11 */ /* 0x000fc6000f8008ff */
[----:B------:R0:W5:Y:S01]  /*36e0*/  @!P5 LDG.E.64 R76, desc[UR6][R34.64] ;  /* 0x00000006224cd981 */ /* 0x000162000c1e1b00 */
        /* <DEDUP_REMOVED lines=16> */
.L_x_2664:
[----:B------:R-:W-:Y:S05]  /*37f0*/  BSYNC B1 ;  /* 0x0000000000017941 */ /* 0x000fea0003800000 */
.L_x_2663:
[----:B0----5:R-:W-:Y:S01]  /*3800*/  IMAD.MOV.U32 R32, RZ, RZ, R64 ;  /* 0x000000ffff207224 */ /* 0x021fe200078e0040 */
[----:B------:R-:W-:Y:S01]  /*3810*/  BSSY B1, `(.L_x_2665) ;  /* 0x0000043000017945 */ /* 0x000fe20003800000 */
[----:B------:R-:W-:Y:S01]  /*3820*/  IMAD.MOV.U32 R34, RZ, RZ, R65 ;  /* 0x000000ffff227224 */ /* 0x000fe200078e0041 */
[----:B------:R-:W-:Y:S01]  /*3830*/  CS2R R52, SRZ ;  /* 0x0000000000347805 */ /* 0x000fe2000001ff00 */
[----:B------:R-:W-:Y:S01]  /*3840*/  IMAD.MOV.U32 R33, RZ, RZ, R68 ;  /* 0x000000ffff217224 */ /* 0x000fe200078e0044 */
[----:B------:R-:W-:Y:S01]  /*3850*/  CS2R R56, SRZ ;  /* 0x0000000000387805 */ /* 0x000fe2000001ff00 */
[----:B------:R-:W-:Y:S01]  /*3860*/  VIADD R35, R225, 0x20 ;  /* 0x00000020e1237836 */ /* 0x000fe20000000000 */
[----:B------:R-:W-:Y:S01]  /*3870*/  PRMT R147, R34, 0x5410, R32 ;  /* 0x0000541022937816 */ /* 0x000fe20000000020 */
[----:B------:R-:W-:Y:S01]  /*3880*/  IMAD.MOV.U32 R32, RZ, RZ, R69 ;  /* 0x000000ffff207224 */ /* 0x000fe200078e0045 */
[----:B------:R-:W-:Y:S01]  /*3890*/  CS2R R60, SRZ ;  /* 0x00000000003c7805 */ /* 0x000fe2000001ff00 */
[----:B------:R-:W-:Y:S01]  /*38a0*/  IMAD.MOV.U32 R34, RZ, RZ, R76 ;  /* 0x000000ffff227224 */ /* 0x000fe200078e004c */
[----:B------:R-:W-:-:S02]  /*38b0*/  ISETP.GE.AND P4, PT, R35, R87, PT ;  /* 0x000000572300720c */ /* 0x000fc40003f86270 */
[----:B------:R-:W-:Y:S02]  /*38c0*/  CS2R R50, SRZ ;  /* 0x0000000000327805 */ /* 0x000fe4000001ff00 */
[----:B------:R-:W-:Y:S01]  /*38d0*/  PRMT R149, R32, 0x5410, R33 ;  /* 0x0000541020957816 */ /* 0x000fe20000000021 */
[----:B------:R-:W-:Y:S01]  /*38e0*/  IMAD.MOV.U32 R33, RZ, RZ, R72 ;  /* 0x000000ffff217224 */ /* 0x000fe200078e0048 */
[----:B------:R-:W-:Y:S01]  /*38f0*/  CS2R R54, SRZ ;  /* 0x0000000000367805 */ /* 0x000fe2000001ff00 */
[----:B------:R-:W-:Y:S01]  /*3900*/  IMAD.MOV.U32 R32, RZ, RZ, R73 ;  /* 0x000000ffff207224 */ /* 0x000fe200078e0049 */
[----:B------:R-:W-:Y:S02]  /*3910*/  CS2R R58, SRZ ;  /* 0x00000000003a7805 */ /* 0x000fe4000001ff00 */
[----:B------:R-:W-:Y:S02]  /*3920*/  CS2R R62, SRZ ;  /* 0x00000000003e7805 */ /* 0x000fe4000001ff00 */
[----:B------:R-:W-:Y:S01]  /*3930*/  PRMT R150, R32, 0x5410, R33 ;  /* 0x0000541020967816 */ /* 0x000fe20000000021 */
[----:B------:R-:W-:-:S02]  /*3940*/  IMAD.MOV.U32 R33, RZ, RZ, R77 ;  /* 0x000000ffff217224 */ /* 0x000fc400078e004d */
[----:B------:R-:W-:-:S03]  /*3950*/  IMAD.MOV.U32 R32, RZ, RZ, R66 ;  /* 0x000000ffff207224 */ /* 0x000fc600078e0042 */
[----:B------:R-:W-:Y:S01]  /*3960*/  PRMT R83, R33, 0x5410, R34 ;  /* 0x0000541021537816 */ /* 0x000fe20000000022 */
[----:B------:R-:W-:Y:S02]  /*3970*/  IMAD.MOV.U32 R34, RZ, RZ, R67 ;  /* 0x000000ffff227224 */ /* 0x000fe400078e0043 */
[----:B------:R-:W-:-:S03]  /*3980*/  IMAD.MOV.U32 R33, RZ, RZ, R70 ;  /* 0x000000ffff217224 */ /* 0x000fc600078e0046 */
[----:B------:R-:W-:Y:S01]  /*3990*/  PRMT R146, R34, 0x5410, R32 ;  /* 0x0000541022927816 */ /* 0x000fe20000000020 */
[----:B------:R-:W-:Y:S02]  /*39a0*/  IMAD.MOV.U32 R32, RZ, RZ, R71 ;  /* 0x000000ffff207224 */ /* 0x000fe400078e0047 */
[----:B------:R-:W-:-:S03]  /*39b0*/  IMAD.MOV.U32 R34, RZ, RZ, R74 ;  /* 0x000000ffff227224 */ /* 0x000fc600078e004a */
[----:B------:R-:W-:Y:S01]  /*39c0*/  PRMT R148, R32, 0x5410, R33 ;  /* 0x0000541020947816 */ /* 0x000fe20000000021 */
[----:B------:R-:W-:Y:S01]  /*39d0*/  IMAD.MOV.U32 R33, RZ, RZ, R75 ;  /* 0x000000ffff217224 */ /* 0x000fe200078e004b */
[----:B------:R-:W-:Y:S01]  /*39e0*/  PRMT R151, R151, 0x5410, R34 ;  /* 0x0000541097977816 */ /* 0x000fe20000000022 */
[----:B------:R-:W-:Y:S02]  /*39f0*/  IMAD.MOV.U32 R32, RZ, RZ, R78 ;  /* 0x000000ffff207224 */ /* 0x000fe400078e004e */
[----:B------:R-:W-:Y:S01]  /*3a00*/  IMAD.MOV.U32 R34, RZ, RZ, R79 ;  /* 0x000000ffff227224 */ /* 0x000fe200078e004f */
[----:B------:R-:W-:Y:S02]  /*3a10*/  PRMT R153, R153, 0x5410, R33 ;  /* 0x0000541099997816 */ /* 0x000fe40000000021 */
[----:B------:R-:W-:Y:S02]  /*3a20*/  PRMT R128, R128, 0x5410, R32 ;  /* 0x0000541080807816 */ /* 0x000fe40000000020 */
        /* <DEDUP_REMOVED lines=11> */
[----:B------:R-:W-:Y:S02]  /*3ae0*/  LEA R34, P0, R32, UR4, 0x1 ;  /* 0x0000000420227c11 */ /* 0x000fe4000f8008ff */
[----:B------:R-:W-:Y:S02]  /*3af0*/  ISETP.GE.AND P5, PT, R216, R111, PT ;  /* 0x0000006fd800720c */ /* 0x000fe40003fa6270 */
[----:B------:R-:W-:Y:S02]  /*3b00*/  LEA.HI.X R35, R32, UR5, R35, 0x1, P0 ;  /* 0x0000000520237c11 */ /* 0x000fe400080f0c23 */
[----:B------:R-:W-:-:S04]  /*3b10*/  LEA R32, P0, R33, UR6, 0x1 ;  /* 0x0000000621207c11 */ /* 0x000fc8000f8008ff */
[----:B------:R-:W-:Y:S02]  /*3b20*/  LEA.HI.X R33, R33, UR7, R36, 0x1, P0 ;  /* 0x0000000721217c11 */ /* 0x000fe400080f0c24 */
[-C--:B------:R-:W-:Y:S02]  /*3b30*/  ISETP.GE.AND P0, PT, R221, R111.reuse, PT ;  /* 0x0000006fdd00720c */ /* 0x080fe40003f06270 */
[----:B------:R-:W-:Y:S02]  /*3b40*/  CS2R R56, SRZ ;  /* 0x0000000000387805 */ /* 0x000fe4000001ff00 */
[----:B------:R-:W-:Y:S01]  /*3b50*/  CS2R R58, SRZ ;  /* 0x00000000003a7805 */ /* 0x000fe2000001ff00 */
        /* <DEDUP_REMOVED lines=8> */
[----:B------:R-:W-:-:S02]  /*3be0*/  CS2R R54, SRZ ;  /* 0x0000000000367805 */ /* 0x000fc4000001ff00 */
[----:B------:R-:W-:Y:S01]  /*3bf0*/  CS2R R50, SRZ ;  /* 0x0000000000327805 */ /* 0x000fe2000001ff00 */
[----:B------:R0:W5:Y:S04]  /*3c00*/  @!P5 LDG.E.64 R52, desc[UR8][R34.64+0x80] ;  /* 0x000080082234d981 */ /* 0x000168000c1e1b00 */
[----:B------:R0:W5:Y:S04]  /*3c10*/  @!P5 LDG.E.64 R54, desc[UR8][R32.64+0x80] ;  /* 0x000080082036d981 */ /* 0x000168000c1e1b00 */
[----:B------:R0:W5:Y:S04]  /*3c20*/  @!P0 LDG.E.64 R48, desc[UR8][R34.64+0xc0] ;  /* 0x0000c00822308981 */ /* 0x000168000c1e1b00 */
[----:B------:R0:W5:Y:S02]  /*3c30*/  @!P0 LDG.E.64 R50, desc[UR8][R32.64+0xc0] ;  /* 0x0000c00820328981 */ /* 0x000164000c1e1b00 */
.L_x_2666:
[----:B------:R-:W-:Y:S05]  /*3c40*/  BSYNC B1 ;  /* 0x0000000000017941 */ /* 0x000fea0003800000 */
.L_x_2665:
[----:B0----5:R-:W-:Y:S01]  /*3c50*/  IMAD.MOV.U32 R33, RZ, RZ, R52 ;  /* 0x000000ffff217224 */ /* 0x021fe200078e0034 */
[----:B------:R-:W-:Y:S01]  /*3c60*/  BSSY B1, `(.L_x_2667) ;  /* 0x0000044000017945 */ /* 0x000fe20003800000 */
[----:B------:R-:W-:Y:S01]  /*3c70*/  IMAD.MOV.U32 R32, RZ, RZ, R53 ;  /* 0x000000ffff207224 */ /* 0x000fe200078e0035 */
[----:B------:R-:W-:Y:S01]  /*3c80*/  CS2R R40, SRZ ;  /* 0x0000000000287805 */ /* 0x000fe2000001ff00 */
        /* <DEDUP_REMOVED lines=65> */
.L_x_2668:
[----:B------:R-:W-:Y:S05]  /*40a0*/  BSYNC B1 ;  /* 0x0000000000017941 */ /* 0x000fea0003800000 */
.L_x_2667:
        /* <DEDUP_REMOVED lines=32> */
.L_x_2669:
[----:B------:R-:W-:Y:S01]  /*42b0*/  IMAD R88, R213, 0x8, R23 ;  /* 0x00000008d5587824 */ /* 0x000fe200078e0217 */
[----:B------:R-:W-:Y:S01]  /*42c0*/  SHF.L.U32 R89, R227, 0x1f, RZ ;  /* 0x0000001fe3597819 */ /* 0x000fe200000006ff */
[----:B------:R-:W-:Y:S03]  /*42d0*/  BSSY B1, `(.L_x_2670) ;  /* 0x0000003000017945 */ /* 0x000fe60003800000 */
[----:B------:R-:W0:Y:S02]  /*42e0*/  SYNCS.PHASECHK.TRANS64.TRYWAIT P6, [R88+URZ+0x38890], R89 ;  /* 0x03889059580075a7 */ /* 0x000e2400080c017f */
[----:B0-----:R-:W-:Y:S05]  /*42f0*/  @!P6 BRA `(.L_x_2671) ;  /* 0x000002e800e8e947 */ /* 0x001fea0003800000 */
.L_x_3062:
[----:B------:R-:W-:Y:S05]  /*4300*/  BSYNC B1 ;  /* 0x0000000000017941 */ /* 0x000fea0003800000 */
.L_x_2670:
[----:B------:R-:W-:-:S03]  /*4310*/  UMOV UR4, 0xffffffff ;  /* 0xffffffff00047882 */ /* 0x000fc60000000000 */
[----:B------:R-:W-:Y:S05]  /*4320*/  BRA.DIV UR4, `(.L_x_2672) ;  /* 0x000002ea04f07947 */ /* 0x000fea000b800000 */
[----:B------:R1:W2:Y:S04]  /*4330*/  SHFL.IDX PT, R80, R118, RZ, 0x181f ;  /* 0x00181fff76507589 */ /* 0x0002a800000e0000 */
[----:B------:R1:W3:Y:S02]  /*4340*/  SHFL.IDX PT, R11, R119, RZ, 0x181f ;  /* 0x00181fff770b7589 */ /* 0x0002e400000e0000 */
.L_x_3066:
        /* <DEDUP_REMOVED lines=9> */
[----:B------:R-:W-:Y:S02]  /*43e0*/  SHF.R.U64 R76, R76, 0x10, R77 ;  /* 0x000000104c4c7819 */ /* 0x000fe4000000124d */
[----:B------:R-:W-:Y:S02]  /*43f0*/  SHF.R.U64 R78, R78, 0x10, R79 ;  /* 0x000000104e4e7819 */ /* 0x000fe4000000124f */
[----:B------:R-:W-:Y:S02]  /*4400*/  SHF.R.U32.HI R81, RZ, 0x10, R77 ;  /* 0x00000010ff517819 */ /* 0x000fe4000001164d */
[----:B------:R-:W-:Y:S02]  /*4410*/  PRMT R77, R83, 0x5432, R76 ;  /* 0x00005432534d7816 */ /* 0x000fe4000000004c */
[----:B------:R-:W-:Y:S02]  /*4420*/  PRMT R76, R128, 0x5432, R78 ;  /* 0x00005432804c7816 */ /* 0x000fe4000000004e */
[----:B------:R-:W-:-:S02]  /*4430*/  SHF.R.U32.HI R82, RZ, 0x10, R79 ;  /* 0x00000010ff527819 */ /* 0x000fc4000001164f */
[----:B------:R-:W-:Y:S02]  /*4440*/  PRMT R79, R83, 0x5410, R81 ;  /* 0x00005410534f7816 */ /* 0x000fe40000000051 */
[----:B0-----:R-:W-:Y:S02]  /*4450*/  LOP3.LUT R83, R13, 0xffff0000, RZ, 0xc0, !PT ;  /* 0xffff00000d537812 */ /* 0x001fe400078ec0ff */
[C---:B------:R-:W-:Y:S01]  /*4460*/  LOP3.LUT R78, R76.reuse, 0xffff0000, RZ, 0xc0, !PT ;  /* 0xffff00004c4e7812 */ /* 0x040fe200078ec0ff */
[----:B------:R-:W-:Y:S01]  /*4470*/  IMAD.U32 R76, R76, 0x10000, RZ ;  /* 0x000100004c4c7824 */ /* 0x000fe200078e00ff */
[C---:B------:R-:W-:Y:S01]  /*4480*/  LOP3.LUT R128, R77.reuse, 0xffff0000, RZ, 0xc0, !PT ;  /* 0xffff00004d807812 */ /* 0x040fe200078ec0ff */
[----:B------:R-:W-:Y:S01]  /*4490*/  IMAD.U32 R77, R77, 0x10000, RZ ;  /* 0x000100004d4d7824 */ /* 0x000fe200078e00ff */
[----:B------:R-:W-:Y:S01]  /*44a0*/  PRMT R81, R129, 0x5432, R82 ;  /* 0x0000543281517816 */ /* 0x000fe20000000052 */
[----:B------:R-:W-:Y:S02]  /*44b0*/  IMAD.U32 R82, R13, 0x10000, RZ ;  /* 0x000100000d527824 */ /* 0x000fe400078e00ff */
[C---:B------:R-:W-:Y:S01]  /*44c0*/  FMUL.FTZ R13, R83.reuse, R78 ;  /* 0x0000004e530d7220 */ /* 0x040fe20000410000 */
[-C--:B------:R-:W-:Y:S01]  /*44d0*/  FMUL.FTZ R83, R83, R128.reuse ;  /* 0x0000008053537220 */ /* 0x080fe20000410000 */
[C---:B------:R-:W-:Y:S01]  /*44e0*/  IMAD.U32 R129, R79.reuse, 0x10000, RZ ;  /* 0x000100004f817824 */ /* 0x040fe200078e00ff */
[----:B------:R-:W-:Y:S01]  /*44f0*/  LOP3.LUT R79, R79, 0xffff0000, RZ, 0xc0, !PT ;  /* 0xffff00004f4f7812 */ /* 0x000fe200078ec0ff */
[C---:B------:R-:W-:Y:S01]  /*4500*/  FFMA.FTZ R13, R82.reuse, R128, -R13 ;  /* 0x00000080520d7223 */ /* 0x040fe2000001080d */
        /* <DEDUP_REMOVED lines=26> */
.L_x_2678:
[----:B------:R-:W-:Y:S05]  /*46b0*/  BSYNC B3 ;  /* 0x0000000000037941 */ /* 0x000fea0003800000 */
.L_x_2677:
[----:B---3--:R-:W-:Y:S01]  /*46c0*/  LEA R76, P3, R16, R11, 0x1 ;  /* 0x0000000b104c7211 */ /* 0x008fe200078608ff */
[----:B------:R-:W-:-:S03]  /*46d0*/  ULDC.64 UR4, c[0x0][0x208] ;  /* 0x0000820000047ab9 */ /* 0x000fc60000000a00 */
[----:B--2---:R-:W-:-:S05]  /*46e0*/  LEA.HI.X R77, R16, R80, R17, 0x1, P3 ;  /* 0x00000050104d7211 */ /* 0x004fca00018f0c11 */
[----:B0-----:R4:W-:Y:S04]  /*46f0*/  ST.E.128 desc[UR4][R76.64], R12 ;  /* 0x0000000c4c007985 */ /* 0x0019e8000c101d04 */
.L_x_2676:
[----:B------:R-:W-:Y:S05]  /*4700*/  BSYNC B2 ;  /* 0x0000000000027941 */ /* 0x000fea0003800000 */
.L_x_2675:
[----:B------:R-:W-:Y:S01]  /*4710*/  ISETP.NE.AND P3, PT, R25, RZ, PT ;  /* 0x000000ff1900720c */ /* 0x000fe20003f65270 */
[----:B------:R-:W-:-:S12]  /*4720*/  BSSY B2, `(.L_x_2679) ;  /* 0x0000039000027945 */ /* 0x000fd80003800000 */
[----:B------:R-:W-:Y:S05]  /*4730*/  @!P3 BRA `(.L_x_2680) ;  /* 0x0000000000dcb947 */ /* 0x000fea0003800000 */
[----:B----4-:R4:W0:Y:S01]  /*4740*/  LDS.128 R12, [R84+0x26c00] ;  /* 0x026c0000540c7984 */ /* 0x0108220000000c00 */
[----:B------:R-:W-:Y:S01]  /*4750*/  ISETP.GE.AND P3, PT, R221, R111, PT ;  /* 0x0000006fdd00720c */ /* 0x000fe20003f66270 */
[----:B------:R-:W-:-:S12]  /*4760*/  BSSY B3, `(.L_x_2681) ;  /* 0x0000030000037945 */ /* 0x000fd80003800000 */
[----:B----4-:R-:W-:Y:S05]  /*4770*/  @P3 BRA `(.L_x_2682) ;  /* 0x0000000000b83947 */ /* 0x010fea0003800000 */
[----:B------:R-:W-:Y:S01]  /*4780*/  SHF.R.U64 R74, R74, 0x10, R75 ;  /* 0x000000104a4a7819 */ /* 0x000fe2000000124b */
[----:B0-----:R-:W-:Y:S01]  /*4790*/  IMAD.U32 R77, R13, 0x10000, RZ ;  /* 0x000100000d4d7824 */ /* 0x001fe200078e00ff */
[--C-:B------:R-:W-:Y:S02]  /*47a0*/  SHF.R.U64 R72, R72, 0x10, R73.reuse ;  /* 0x0000001048487819 */ /* 0x100fe40000001249 */
[----:B------:R-:W-:Y:S02]  /*47b0*/  PRMT R74, R151, 0x5432, R74 ;  /* 0x00005432974a7816 */ /* 0x000fe4000000004a */
[----:B------:R-:W-:Y:S02]  /*47c0*/  SHF.R.U32.HI R73, RZ, 0x10, R73 ;  /* 0x00000010ff497819 */ /* 0x000fe40000011649 */
[----:B------:R-:W-:Y:S02]  /*47d0*/  PRMT R72, R150, 0x5432, R72 ;  /* 0x0000543296487816 */ /* 0x000fe40000000048 */
[----:B------:R-:W-:-:S02]  /*47e0*/  LOP3.LUT R79, R13, 0xffff0000, RZ, 0xc0, !PT ;  /* 0xffff00000d4f7812 */ /* 0x000fc400078ec0ff */
[C---:B------:R-:W-:Y:S01]  /*47f0*/  LOP3.LUT R78, R74.reuse, 0xffff0000, RZ, 0xc0, !PT ;  /* 0xffff00004a4e7812 */ /* 0x040fe200078ec0ff */
[----:B------:R-:W-:Y:S01]  /*4800*/  IMAD.U32 R74, R74, 0x10000, RZ ;  /* 0x000100004a4a7824 */ /* 0x000fe200078e00ff */
[----:B------:R-:W-:Y:S02]  /*4810*/  SHF.R.U32.HI R76, RZ, 0x10, R75 ;  /* 0x00000010ff4c7819 */ /* 0x000fe4000001164b */
[----:B------:R-:W-:Y:S01]  /*4820*/  PRMT R75, R150, 0x5410, R73 ;  /* 0x00005410964b7816 */ /* 0x000fe20000000049 */
[----:B------:R-:W-:Y:S01]  /*4830*/  FMUL.FTZ R73, R79, R78 ;  /* 0x0000004e4f497220 */ /* 0x000fe20000410000 */
[C---:B------:R-:W-:Y:S01]  /*4840*/  LOP3.LUT R13, R72.reuse, 0xffff0000, RZ, 0xc0, !PT ;  /* 0xffff0000480d7812 */ /* 0x040fe200078ec0ff */
[----:B------:R-:W-:Y:S01]  /*4850*/  IMAD.U32 R72, R72, 0x10000, RZ ;  /* 0x0001000048487824 */ /* 0x000fe200078e00ff */
[----:B------:R-:W-:Y:S01]  /*4860*/  PRMT R76, R153, 0x5432, R76 ;  /* 0x00005432994c7816 */ /* 0x000fe2000000004c */
[C---:B------:R-:W-:Y:S01]  /*4870*/  IMAD.U32 R81, R75.reuse, 0x10000, RZ ;  /* 0x000100004b517824 */ /* 0x040fe200078e00ff */
[----:B------:R-:W-:Y:S01]  /*4880*/  LOP3.LUT R75, R75, 0xffff0000, RZ, 0xc0, !PT ;  /* 0xffff00004b4b7812 */ /* 0x000fe200078ec0ff */
[-C--:B------:R-:W-:Y:S01]  /*4890*/  FFMA.FTZ R73, R77, R13.reuse, -R73 ;  /* 0x0000000d4d497223 */ /* 0x080fe20000010849 */
[----:B------:R-:W-:Y:S01]  /*48a0*/  FMUL.FTZ R13, R79, R13 ;  /* 0x0000000d4f0d7220 */ /* 0x000fe20000410000 */
[----:B------:R-:W-:-:S03]  /*48b0*/  LOP3.LUT R79, R14, 0xffff0000, RZ, 0xc0, !PT ;  /* 0xffff00000e4f7812 */ /* 0x000fc600078ec0ff */
[----:B------:R-:W-:Y:S01]  /*48c0*/  FFMA.FTZ R13, R77, R78, R13 ;  /* 0x0000004e4d0d7223 */ /* 0x000fe2000001000d */
[C---:B------:R-:W-:Y:S01]  /*48d0*/  IMAD.U32 R77, R76.reuse, 0x10000, RZ ;  /* 0x000100004c4d7824 */ /* 0x040fe200078e00ff */
[----:B------:R-:W-:Y:S01]  /*48e0*/  LOP3.LUT R76, R76, 0xffff0000, RZ, 0xc0, !PT ;  /* 0xffff00004c4c7812 */ /* 0x000fe200078ec0ff */
[----:B------:R-:W-:Y:S02]  /*48f0*/  IMAD.U32 R78, R14, 0x10000, RZ ;  /* 0x000100000e4e7824 */ /* 0x000fe400078e00ff */
[C---:B------:R-:W-:Y:S01]  /*4900*/  FMUL.FTZ R14, R79.reuse, R77 ;  /* 0x0000004d4f0e7220 */ /* 0x040fe20000410000 */
[----:B------:R-:W-:Y:S01]  /*4910*/  FMUL.FTZ R79, R79, R81 ;  /* 0x000000514f4f7220 */ /* 0x000fe20000410000 */
[----:B------:R-:W-:Y:S02]  /*4920*/  F2FP.BF16.F32.PACK_AB R13, R13, R73 ;  /* 0x000000490d0d723e */ /* 0x000fe400000010ff */
        /* <DEDUP_REMOVED lines=17> */
[----:B------:R-:W-:-:S04]  /*4a40*/  IMAD.MOV.U32 R15, RZ, RZ, R75 ;  /* 0x000000ffff0f7224 */ /* 0x000fc800078e004b */
[----:B------:R-:W-:-:S07]  /*4a50*/  IMAD.MOV.U32 R12, RZ, RZ, R76 ;  /* 0x000000ffff0c7224 */ /* 0x000fce00078e004c */
.L_x_2682:
[----:B------:R-:W-:Y:S05]  /*4a60*/  BSYNC B3 ;  /* 0x0000000000037941 */ /* 0x000fea0003800000 */
.L_x_2681:
[----:B---3--:R-:W-:Y:S01]  /*4a70*/  LEA R72, P3, R212, R11, 0x1 ;  /* 0x0000000bd4487211 */ /* 0x008fe200078608ff */
[----:B------:R-:W-:-:S03]  /*4a80*/  ULDC.64 UR4, c[0x0][0x208] ;  /* 0x0000820000047ab9 */ /* 0x000fc60000000a00 */
[----:B--2---:R-:W-:-:S05]  /*4a90*/  LEA.HI.X R73, R212, R80, R215, 0x1, P3 ;  /* 0x00000050d4497211 */ /* 0x004fca00018f0cd7 */
[----:B0-----:R0:W-:Y:S04]  /*4aa0*/  ST.E.128 desc[UR4][R72.64], R12 ;  /* 0x0000000c48007985 */ /* 0x0011e8000c101d04 */
.L_x_2680:
[----:B------:R-:W-:Y:S05]  /*4ab0*/  BSYNC B2 ;  /* 0x0000000000027941 */ /* 0x000fea0003800000 */
.L_x_2679:
        /* <DEDUP_REMOVED lines=54> */
.L_x_2686:
[----:B------:R-:W-:Y:S05]  /*4e20*/  BSYNC B3 ;  /* 0x0000000000037941 */ /* 0x000fea0003800000 */
.L_x_2685:
[----:B---3--:R-:W-:Y:S01]  /*4e30*/  LEA R68, P3, R19, R11, 0x1 ;  /* 0x0000000b13447211 */ /* 0x008fe200078608ff */
[----:B------:R-:W-:-:S03]  /*4e40*/  ULDC.64 UR4, c[0x0][0x208] ;  /* 0x0000820000047ab9 */ /* 0x000fc60000000a00 */
[----:B--2---:R-:W-:-:S05]  /*4e50*/  LEA.HI.X R69, R19, R80, R219, 0x1, P3 ;  /* 0x0000005013457211 */ /* 0x004fca00018f0cdb */
[----:B----4-:R0:W-:Y:S04]  /*4e60*/  ST.E.128 desc[UR4][R68.64], R12 ;  /* 0x0000000c44007985 */ /* 0x0101e8000c101d04 */
.L_x_2684:
[----:B------:R-:W-:Y:S05]  /*4e70*/  BSYNC B2 ;  /* 0x0000000000027941 */ /* 0x000fea0003800000 */
.L_x_2683:
        /* <DEDUP_REMOVED lines=53> */
.L_x_2688:
[----:B------:R-:W-:Y:S05]  /*51d0*/  BSYNC B2 ;  /* 0x0000000000027941 */ /* 0x000fea0003800000 */
.L_x_2687:
[----:B---3--:R-:W-:Y:S01]  /*51e0*/  LEA R64, P3, R22, R11, 0x1 ;  /* 0x0000000b16407211 */ /* 0x008fe200078608ff */
[----:B------:R-:W-:-:S03]  /*51f0*/  ULDC.64 UR4, c[0x0][0x208] ;  /* 0x0000820000047ab9 */ /* 0x000fc60000000a00 */
[----:B--2---:R-:W-:-:S05]  /*5200*/  LEA.HI.X R65, R22, R80, R218, 0x1, P3 ;  /* 0x0000005016417211 */ /* 0x004fca00018f0cda */
[----:B----4-:R0:W-:Y:S04]  /*5210*/  ST.E.128 desc[UR4][R64.64], R12 ;  /* 0x0000000c40007985 */ /* 0x0101e8000c101d04 */
.L_x_2674:
[----:B------:R-:W-:Y:S05]  /*5220*/  BSYNC B1 ;  /* 0x0000000000017941 */ /* 0x000fea0003800000 */
.L_x_2673:
[----:B------:R-:W-:-:S03]  /*5230*/  UMOV UR4, 0xffffffff ;  /* 0xffffffff00047882 */ /* 0x000fc60000000000 */
[----:B------:R-:W-:Y:S05]  /*5240*/  BRA.DIV UR4, `(.L_x_2689) ;  /* 0x000002de04747947 */ /* 0x000fea000b800000 */
[----:B0-----:R0:W0:Y:S04]  /*5250*/  SHFL.IDX PT, R64, R118, 0x1, 0x181f ;  /* 0x00381f0076407f89 */ /* 0x00102800000e0000 */
[----:B---3--:R3:W0:Y:S02]  /*5260*/  SHFL.IDX PT, R11, R119, 0x1, 0x181f ;  /* 0x00381f00770b7f89 */ /* 0x00862400000e0000 */
.L_x_3070:
        /* <DEDUP_REMOVED lines=56> */
.L_x_2695:
[----:B------:R-:W-:Y:S05]  /*55f0*/  BSYNC B3 ;  /* 0x0000000000037941 */ /* 0x000fea0003800000 */
.L_x_2694:
[----:B0-----:R-:W-:Y:S01]  /*5600*/  LEA R60, P3, R16, R11, 0x1 ;  /* 0x0000000b103c7211 */ /* 0x001fe200078608ff */
[----:B------:R-:W-:-:S03]  /*5610*/  ULDC.64 UR4, c[0x0][0x208] ;  /* 0x0000820000047ab9 */ /* 0x000fc60000000a00 */
[----:B------:R-:W-:-:S05]  /*5620*/  LEA.HI.X R61, R16, R64, R17, 0x1, P3 ;  /* 0x00000040103d7211 */ /* 0x000fca00018f0c11 */
[----:B------:R0:W-:Y:S04]  /*5630*/  ST.E.128 desc[UR4][R60.64], R12 ;  /* 0x0000000c3c007985 */ /* 0x0001e8000c101d04 */
.L_x_2693:
[----:B------:R-:W-:Y:S05]  /*5640*/  BSYNC B2 ;  /* 0x0000000000027941 */ /* 0x000fea0003800000 */
.L_x_2692:
        /* <DEDUP_REMOVED lines=54> */
.L_x_2699:
[----:B------:R-:W-:Y:S05]  /*59b0*/  BSYNC B3 ;  /* 0x0000000000037941 */ /* 0x000fea0003800000 */
.L_x_2698:
[----:B------:R-:W-:Y:S01]  /*59c0*/  LEA R56, P3, R212, R11, 0x1 ;  /* 0x0000000bd4387211 */ /* 0x000fe200078608ff */
[----:B------:R-:W-:-:S03]  /*59d0*/  ULDC.64 UR4, c[0x0][0x208] ;  /* 0x0000820000047ab9 */ /* 0x000fc60000000a00 */
[----:B------:R-:W-:-:S05]  /*59e0*/  LEA.HI.X R57, R212, R64, R215, 0x1, P3 ;  /* 0x00000040d4397211 */ /* 0x000fca00018f0cd7 */
[----:B----4-:R0:W-:Y:S04]  /*59f0*/  ST.E.128 desc[UR4][R56.64], R12 ;  /* 0x0000000c38007985 */ /* 0x0101e8000c101d04 */
.L_x_2697:
[----:B------:R-:W-:Y:S05]  /*5a00*/  BSYNC B2 ;  /* 0x0000000000027941 */ /* 0x000fea0003800000 */
.L_x_2696:
        /* <DEDUP_REMOVED lines=54> */
.L_x_2703:
[----:B------:R-:W-:Y:S05]  /*5d70*/  BSYNC B3 ;  /* 0x0000000000037941 */ /* 0x000fea0003800000 */
.L_x_2702:
[----:B------:R-:W-:Y:S01]  /*5d80*/  LEA R52, P3, R19, R11, 0x1 ;  /* 0x0000000b13347211 */ /* 0x000fe200078608ff */
[----:B------:R-:W-:-:S03]  /*5d90*/  ULDC.64 UR4, c[0x0][0x208] ;  /* 0x0000820000047ab9 */ /* 0x000fc60000000a00 */
[----:B------:R-:W-:-:S05]  /*5da0*/  LEA.HI.X R53, R19, R64, R219, 0x1, P3 ;  /* 0x0000004013357211 */ /* 0x000fca00018f0cdb */
[----:B----4-:R0:W-:Y:S04]  /*5db0*/  ST.E.128 desc[UR4][R52.64], R12 ;  /* 0x0000000c34007985 */ /* 0x0101e8000c101d04 */
.L_x_2701:
[----:B------:R-:W-:Y:S05]  /*5dc0*/  BSYNC B2 ;  /* 0x0000000000027941 */ /* 0x000fea0003800000 */
.L_x_2700:
[----:B------:R-:W-:-:S13]  /*5dd0*/  ISETP.NE.AND P3, PT, R27, RZ, PT ;  /* 0x000000ff1b00720c */ /* 0x000fda0003f65270 */
[----:B------:R-:W-:Y:S05]  /*5de0*/  @!P3 BRA `(.L_x_2691) ;  /* 0x0000000000e0b947 */ /* 0x000fea0003800000 */
[----:B0---4-:R0:W4:Y:S01]  /*5df0*/  LDS.128 R12, [R84+0x2cc00] ;  /* 0x02cc0000540c7984 */ /* 0x0111220000000c00 */
[----:B------:R-:W-:Y:S01]  /*5e00*/  ISETP.GE.AND P3, PT, R223, R111, PT ;  /* 0x0000006fdf00720c */ /* 0x000fe20003f66270 */
[----:B------:R-:W-:-:S12]  /*5e10*/  BSSY B2, `(.L_x_2704) ;  /* 0x0000031000027945 */ /* 0x000fd80003800000 */
[----:B0-----:R-:W-:Y:S05]  /*5e20*/  @P3 BRA `(.L_x_2705) ;  /* 0x0000000000bc3947 */ /* 0x001fea0003800000 */
[--C-:B------:R-:W-:Y:S02]  /*5e30*/  SHF.R.U64 R48, R48, 0x10, R49.reuse ;  /* 0x0000001030307819 */ /* 0x100fe40000001231 */
[----:B------:R-:W-:Y:S02]  /*5e40*/  SHF.R.U32.HI R52, RZ, 0x10, R49 ;  /* 0x00000010ff347819 */ /* 0x000fe40000011631 */
[--C-:B------:R-:W-:Y:S02]  /*5e50*/  SHF.R.U64 R49, R50, 0x10, R51.reuse ;  /* 0x0000001032317819 */ /* 0x100fe40000001233 */
[----:B------:R-:W-:Y:S02]  /*5e60*/  SHF.R.U32.HI R50, RZ, 0x10, R51 ;  /* 0x00000010ff327819 */ /* 0x000fe40000011633 */
[----:B------:R-:W-:Y:S02]  /*5e70*/  PRMT R49, R137, 0x5410, R49 ;  /* 0x0000541089317816 */ /* 0x000fe40000000031 */
[----:B------:R-:W-:-:S02]  /*5e80*/  PRMT R48, R136, 0x5410, R48 ;  /* 0x0000541088307816 */ /* 0x000fc40000000030 */
[----:B------:R-:W-:Y:S02]  /*5e90*/  PRMT R137, R137, 0x5432, R50 ;  /* 0x0000543289897816 */ /* 0x000fe40000000032 */
[C---:B----4-:R-:W-:Y:S01]  /*5ea0*/  LOP3.LUT R53, R13.reuse, 0xffff0000, RZ, 0xc0, !PT ;  /* 0xffff00000d357812 */ /* 0x050fe200078ec0ff */
[----:B------:R-:W-:Y:S01]  /*5eb0*/  IMAD.U32 R13, R13, 0x10000, RZ ;  /* 0x000100000d0d7824 */ /* 0x000fe200078e00ff */
[C---:B------:R-:W-:Y:S01]  /*5ec0*/  LOP3.LUT R51, R49.reuse, 0xffff0000, RZ, 0xc0, !PT ;  /* 0xffff000031337812 */ /* 0x040fe200078ec0ff */
[----:B------:R-:W-:Y:S01]  /*5ed0*/  IMAD.U32 R49, R49, 0x10000, RZ ;  /* 0x0001000031317824 */ /* 0x000fe200078e00ff */
[C---:B------:R-:W-:Y:S01]  /*5ee0*/  LOP3.LUT R50, R48.reuse, 0xffff0000, RZ, 0xc0, !PT ;  /* 0xffff000030327812 */ /* 0x040fe200078ec0ff */
[----:B------:R-:W-:Y:S01]  /*5ef0*/  IMAD.U32 R48, R48, 0x10000, RZ ;  /* 0x0001000030307824 */ /* 0x000fe200078e00ff */
[----:B------:R-:W-:Y:S01]  /*5f00*/  PRMT R52, R136, 0x5432, R52 ;  /* 0x0000543288347816 */ /* 0x000fe20000000034 */
[C---:B------:R-:W-:Y:S02]  /*5f10*/  FMUL.FTZ R54, R53.reuse, R51 ;  /* 0x0000003335367220 */ /* 0x040fe40000410000 */
[----:B------:R-:W-:-:S02]  /*5f20*/  FMUL.FTZ R53, R53, R50 ;  /* 0x0000003235357220 */ /* 0x000fc40000410000 */
[C---:B------:R-:W-:Y:S01]  /*5f30*/  FFMA.FTZ R50, R13.reuse, R50, -R54 ;  /* 0x000000320d327223 */ /* 0x040fe20000010836 */
[----:B------:R-:W-:Y:S02]  /*5f40*/  IMAD.U32 R54, R52, 0x10000, RZ ;  /* 0x0001000034367824 */ /* 0x000fe400078e00ff */
[----:B------:R-:W-:Y:S01]  /*5f50*/  FFMA.FTZ R13, R13, R51, R53 ;  /* 0x000000330d0d7223 */ /* 0x000fe20000010035 */
[C---:B------:R-:W-:Y:S01]  /*5f60*/  LOP3.LUT R53, R14.reuse, 0xffff0000, RZ, 0xc0, !PT ;  /* 0xffff00000e357812 */ /* 0x040fe200078ec0ff */
        /* <DEDUP_REMOVED lines=27> */
.L_x_2705:
[----:B------:R-:W-:Y:S05]  /*6120*/  BSYNC B2 ;  /* 0x0000000000027941 */ /* 0x000fea0003800000 */
.L_x_2704:
[----:B------:R-:W-:Y:S01]  /*6130*/  LEA R48, P3, R22, R11, 0x1 ;  /* 0x0000000b16307211 */ /* 0x000fe200078608ff */
[----:B------:R-:W-:-:S03]  /*6140*/  ULDC.64 UR4, c[0x0][0x208] ;  /* 0x0000820000047ab9 */ /* 0x000fc60000000a00 */
[----:B------:R-:W-:-:S05]  /*6150*/  LEA.HI.X R49, R22, R64, R218, 0x1, P3 ;  /* 0x0000004016317211 */ /* 0x000fca00018f0cda */
[----:B----4-:R0:W-:Y:S04]  /*6160*/  ST.E.128 desc[UR4][R48.64], R12 ;  /* 0x0000000c30007985 */ /* 0x0101e8000c101d04 */
.L_x_2691:
[----:B------:R-:W-:Y:S05]  /*6170*/  BSYNC B1 ;  /* 0x0000000000017941 */ /* 0x000fea0003800000 */
.L_x_2690:
[----:B------:R-:W-:-:S03]  /*6180*/  UMOV UR4, 0xffffffff ;  /* 0xffffffff00047882 */ /* 0x000fc60000000000 */
[----:B------:R-:W-:Y:S05]  /*6190*/  BRA.DIV UR4, `(.L_x_2706) ;  /* 0x000002ce04ec7947 */ /* 0x000fea000b800000 */
[----:B01----:R-:W0:Y:S04]  /*61a0*/  SHFL.IDX PT, R118, R118, 0x2, 0x181f ;  /* 0x00581f0076767f89 */ /* 0x003e2800000e0000 */
[----:B---3--:R-:W1:Y:S02]  /*61b0*/  SHFL.IDX PT, R119, R119, 0x2, 0x181f ;  /* 0x00581f0077777f89 */ /* 0x008e6400000e0000 */
.L_x_3074:
[----:B------:R-:W-:Y:S05]  /*61c0*/  @P5 BRA `(.L_x_2707) ;  /* 0x0000005400805947 */ /* 0x000fea0003800000 */
[----:B------:R-:W-:Y:S01]  /*61d0*/  ISETP.NE.AND P3, PT, R4, RZ, PT ;  /* 0x000000ff0400720c */ /* 0x000fe20003f65270 */
[----:B------:R-:W-:-:S12]  /*61e0*/  BSSY B1, `(.L_x_2708) ;  /* 0x000003a000017945 */ /* 0x000fd80003800000 */
[----:B------:R-:W-:Y:S05]  /*61f0*/  @!P3 BRA `(.L_x_2709) ;  /* 0x0000000000e0b947 */ /* 0x000fea0003800000 */
[----:B----4-:R3:W4:Y:S01]  /*6200*/  LDS.128 R12, [R84+0x26400] ;  /* 0x02640000540c7984 */ /* 0x0107220000000c00 */
[----:B------:R-:W-:Y:S01]  /*6210*/  ISETP.GE.AND P3, PT, R216, R111, PT ;  /* 0x0000006fd800720c */ /* 0x000fe20003f66270 */
[----:B------:R-:W-:-:S12]  /*6220*/  BSSY B2, `(.L_x_2710) ;  /* 0x0000031000027945 */ /* 0x000fd80003800000 */
[----:B---3--:R-:W-:Y:S05]  /*6230*/  @P3 BRA `(.L_x_2711) ;  /* 0x0000000000bc3947 */ /* 0x008fea0003800000 */
        /* <DEDUP_REMOVED lines=13> */
[C---:B------:R-:W-:Y:S01]  /*6310*/  FMUL.FTZ R48, R49.reuse, R45 ;  /* 0x0000002d31307220 */ /* 0x040fe20000410000 */
        /* <DEDUP_REMOVED lines=33> */
.L_x_2711:
[----:B------:R-:W-:Y:S05]  /*6530*/  BSYNC B2 ;  /* 0x0000000000027941 */ /* 0x000fea0003800000 */
.L_x_2710:
[----:B-1----:R-:W-:Y:S01]  /*6540*/  LEA R44, P3, R16, R119, 0x1 ;  /* 0x00000077102c7211 */ /* 0x002fe200078608ff */
[----:B------:R-:W-:-:S03]  /*6550*/  ULDC.64 UR4, c[0x0][0x208] ;  /* 0x0000820000047ab9 */ /* 0x000fc60000000a00 */
[----:B0-----:R-:W-:-:S05]  /*6560*/  LEA.HI.X R45, R16, R118, R17, 0x1, P3 ;  /* 0x00000076102d7211 */ /* 0x001fca00018f0c11 */
[----:B----4-:R3:W-:Y:S04]  /*6570*/  ST.E.128 desc[UR4][R44.64], R12 ;  /* 0x0000000c2c007985 */ /* 0x0107e8000c101d04 */
.L_x_2709:
[----:B------:R-:W-:Y:S05]  /*6580*/  BSYNC B1 ;  /* 0x0000000000017941 */ /* 0x000fea0003800000 */
.L_x_2708:
        /* <DEDUP_REMOVED lines=56> */
.L_x_2715:
[----:B------:R-:W-:Y:S05]  /*6910*/  BSYNC B2 ;  /* 0x0000000000027941 */ /* 0x000fea0003800000 */
.L_x_2714:
[----:B------:R-:W-:Y:S02]  /*6920*/  ULDC.64 UR4, c[0x0][0x208] ;  /* 0x0000820000047ab9 */ /* 0x000fe40000000a00 */
[----:B----4-:R0:W-:Y:S03]  /*6930*/  ST.E.128 desc[UR4][R44.64], R12 ;  /* 0x0000000c2c007985 */ /* 0x0101e6000c101d04 */
.L_x_2713:
[----:B------:R-:W-:Y:S05]  /*6940*/  BSYNC B1 ;  /* 0x0000000000017941 */ /* 0x000fea0003800000 */
.L_x_2712:
        /* <DEDUP_REMOVED lines=9> */
[--C-:B------:R-:W-:Y:S01]  /*69e0*/  SHF.R.U64 R11, R36, 0x10, R37.reuse ;  /* 0x00000010240b7819 */ /* 0x100fe20000001225 */
[----:B---3--:R-:W-:Y:S01]  /*69f0*/  IMAD.U32 R46, R13, 0x10000, RZ ;  /* 0x000100000d2e7824 */ /* 0x008fe200078e00ff */
[----:B------:R-:W-:Y:S02]  /*6a00*/  SHF.R.U32.HI R36, RZ, 0x10, R37 ;  /* 0x00000010ff247819 */ /* 0x000fe40000011625 */
[----:B------:R-:W-:Y:S02]  /*6a10*/  SHF.R.U64 R37, R38, 0x10, R39 ;  /* 0x0000001026257819 */ /* 0x000fe40000001227 */
[----:B------:R-:W-:Y:S02]  /*6a20*/  PRMT R11, R132, 0x5410, R11 ;  /* 0x00005410840b7816 */ /* 0x000fe4000000000b */
[----:B------:R-:W-:Y:S02]  /*6a30*/  PRMT R37, R133, 0x5410, R37 ;  /* 0x0000541085257816 */ /* 0x000fe40000000025 */
[----:B------:R-:W-:Y:S01]  /*6a40*/  SHF.R.U32.HI R42, RZ, 0x10, R39 ;  /* 0x00000010ff2a7819 */ /* 0x000fe20000011627 */
[----:B------:R-:W-:Y:S01]  /*6a50*/  IMAD.U32 R39, R14, 0x10000, RZ ;  /* 0x000100000e277824 */ /* 0x000fe200078e00ff */
[----:B------:R-:W-:-:S02]  /*6a60*/  LOP3.LUT R44, R13, 0xffff0000, RZ, 0xc0, !PT ;  /* 0xffff00000d2c7812 */ /* 0x000fc400078ec0ff */
        /* <DEDUP_REMOVED lines=9> */
[----:B------:R-:W-:Y:S02]  /*6b00*/  IMAD.U32 R13, R42, 0x10000, RZ ;  /* 0x000100002a0d7824 */ /* 0x000fe400078e00ff */
[----:B------:R-:W-:Y:S01]  /*6b10*/  FFMA.FTZ R47, R46, R45, -R47 ;  /* 0x0000002d2e2f7223 */ /* 0x000fe2000001082f */
[----:B------:R-:W-:-:S02]  /*6b20*/  IMAD.U32 R45, R36, 0x10000, RZ ;  /* 0x00010000242d7824 */ /* 0x000fc400078e00ff */
[----:B------:R-:W-:Y:S01]  /*6b30*/  FFMA.FTZ R44, R46, R43, R44 ;  /* 0x0000002b2e2c7223 */ /* 0x000fe2000001002c */
[----:B------:R-:W-:Y:S01]  /*6b40*/  FMUL.FTZ R43, R14, R13 ;  /* 0x0000000d0e2b7220 */ /* 0x000fe20000410000 */
[----:B------:R-:W-:Y:S01]  /*6b50*/  LOP3.LUT R38, R15, 0xffff0000, RZ, 0xc0, !PT ;  /* 0xffff00000f267812 */ /* 0x000fe200078ec0ff */
[----:B------:R-:W-:Y:S02]  /*6b60*/  IMAD.U32 R46, R12, 0x10000, RZ ;  /* 0x000100000c2e7824 */ /* 0x000fe400078e00ff */
[-C--:B------:R-:W-:Y:S01]  /*6b70*/  FMUL.FTZ R14, R14, R45.reuse ;  /* 0x0000002d0e0e7220 */ /* 0x080fe20000410000 */
[----:B------:R-:W-:Y:S01]  /*6b80*/  LOP3.LUT R42, R42, 0xffff0000, RZ, 0xc0, !PT ;  /* 0xffff00002a2a7812 */ /* 0x000fe200078ec0ff */
[C---:B------:R-:W-:Y:S01]  /*6b90*/  FFMA.FTZ R43, R39.reuse, R45, -R43 ;  /* 0x0000002d272b7223 */ /* 0x040fe2000001082b */
[----:B------:R-:W-:Y:S01]  /*6ba0*/  LOP3.LUT R36, R36, 0xffff0000, RZ, 0xc0, !PT ;  /* 0xffff000024247812 */ /* 0x000fe200078ec0ff */
[----:B------:R-:W-:Y:S01]  /*6bb0*/  FFMA.FTZ R14, R39, R13, R14 ;  /* 0x0000000d270e7223 */ /* 0x000fe2000001000e */
[----:B------:R-:W-:Y:S01]  /*6bc0*/  LOP3.LUT R12, R12, 0xffff0000, RZ, 0xc0, !PT ;  /* 0xffff00000c0c7812 */ /* 0x000fe200078ec0ff */
[----:B------:R-:W-:Y:S01]  /*6bd0*/  FMUL.FTZ R13, R38, R42 ;  /* 0x0000002a260d7220 */ /* 0x000fe20000410000 */
[----:B------:R-:W-:-:S02]  /*6be0*/  IMAD.U32 R15, R15, 0x10000, RZ ;  /* 0x000100000f0f7824 */ /* 0x000fc400078e00ff */
[-C--:B------:R-:W-:Y:S01]  /*6bf0*/  FMUL.FTZ R39, R38, R36.reuse ;  /* 0x0000002426277220 */ /* 0x080fe20000410000 */
[----:B------:R-:W-:Y:S01]  /*6c00*/  F2FP.BF16.F32.PACK_AB R44, R44, R47 ;  /* 0x0000002f2c2c723e */ /* 0x000fe200000010ff */
[C---:B------:R-:W-:Y:S01]  /*6c10*/  FMUL.FTZ R38, R12.reuse, R37 ;  /* 0x000000250c267220 */ /* 0x040fe20000410000 */
[-C--:B------:R-:W-:Y:S01]  /*6c20*/  FMUL.FTZ R12, R12, R11.reuse ;  /* 0x0000000b0c0c7220 */ /* 0x080fe20000410000 */
[C---:B------:R-:W-:Y:S01]  /*6c30*/  FFMA.FTZ R13, R15.reuse, R36, -R13 ;  /* 0x000000240f0d7223 */ /* 0x040fe2000001080d */
[----:B------:R-:W-:Y:S01]  /*6c40*/  FFMA.FTZ R39, R15, R42, R39 ;  /* 0x0000002a0f277223 */ /* 0x000fe20000010027 */
[C---:B------:R-:W-:Y:S01]  /*6c50*/  FFMA.FTZ R38, R46.reuse, R11, -R38 ;  /* 0x0000000b2e267223 */ /* 0x040fe20000010826 */
[----:B------:R-:W-:Y:S01]  /*6c60*/  FFMA.FTZ R12, R46, R37, R12 ;  /* 0x000000252e0c7223 */ /* 0x000fe2000001000c */
[----:B------:R-:W-:Y:S02]  /*6c70*/  F2FP.BF16.F32.PACK_AB R14, R14, R43 ;  /* 0x0000002b0e0e723e */ /* 0x000fe400000010ff */
[----:B------:R-:W-:Y:S01]  /*6c80*/  F2FP.BF16.F32.PACK_AB R15, R39, R13 ;  /* 0x0000000d270f723e */ /* 0x000fe200000010ff */
[----:B------:R-:W-:Y:S01]  /*6c90*/  IMAD.MOV.U32 R13, RZ, RZ, R44 ;  /* 0x000000ffff0d7224 */ /* 0x000fe200078e002c */
[----:B------:R-:W-:-:S07]  /*6ca0*/  F2FP.BF16.F32.PACK_AB R12, R12, R38 ;  /* 0x000000260c0c723e */ /* 0x000fce00000010ff */
.L_x_2719:
[----:B------:R-:W-:Y:S05]  /*6cb0*/  BSYNC B2 ;  /* 0x0000000000027941 */ /* 0x000fea0003800000 */
.L_x_2718:
[----:B------:R-:W-:Y:S02]  /*6cc0*/  ULDC.64 UR4, c[0x0][0x208] ;  /* 0x0000820000047ab9 */ /* 0x000fe40000000a00 */
[----:B---3--:R0:W-:Y:S03]  /*6cd0*/  ST.E.128 desc[UR4][R40.64], R12 ;  /* 0x0000000c28007985 */ /* 0x0081e6000c101d04 */
.L_x_2717:
[----:B------:R-:W-:Y:S05]  /*6ce0*/  BSYNC B1 ;  /* 0x0000000000017941 */ /* 0x000fea0003800000 */
.L_x_2716:
        /* <DEDUP_REMOVED lines=12> */
[----:B------:R-:W-:Y:S01]  /*6db0*/  SHF.R.U32.HI R38, RZ, 0x10, R35 ;  /* 0x00000010ff267819 */ /* 0x000fe20000011623 */
[----:B------:R-:W-:Y:S01]  /*6dc0*/  IMAD.U32 R35, R12, 0x10000, RZ ;  /* 0x000100000c237824 */ /* 0x000fe200078e00ff */
        /* <DEDUP_REMOVED lines=14> */
[----:B------:R-:W-:Y:S01]  /*6eb0*/  FMUL.FTZ R43, R13, R42 ;  /* 0x0000002a0d2b7220 */ /* 0x000fe20000410000 */
[----:B------:R-:W-:Y:S01]  /*6ec0*/  LOP3.LUT R121, R121, 0xffff0000, RZ, 0xc0, !PT ;  /* 0xffff000079797812 */ /* 0x000fe200078ec0ff */
[----:B------:R-:W-:Y:S01]  /*6ed0*/  FMUL.FTZ R13, R13, R41 ;  /* 0x000000290d0d7220 */ /* 0x000fe20000410000 */
[----:B------:R-:W-:Y:S01]  /*6ee0*/  LOP3.LUT R120, R120, 0xffff0000, RZ, 0xc0, !PT ;  /* 0xffff000078787812 */ /* 0x000fe200078ec0ff */
[----:B------:R-:W-:Y:S01]  /*6ef0*/  IMAD.U32 R34, R34, 0x10000, RZ ;  /* 0x0001000022227824 */ /* 0x000fe200078e00ff */
[----:B------:R-:W-:Y:S01]  /*6f00*/  LOP3.LUT R12, R12, 0xffff0000, RZ, 0xc0, !PT ;  /* 0xffff00000c0c7812 */ /* 0x000fe200078ec0ff */
[----:B------:R-:W-:-:S02]  /*6f10*/  IMAD.U32 R33, R33, 0x10000, RZ ;  /* 0x0001000021217824 */ /* 0x000fc400078e00ff */
[----:B------:R-:W-:Y:S01]  /*6f20*/  FFMA.FTZ R43, R40, R41, -R43 ;  /* 0x00000029282b7223 */ /* 0x000fe2000001082b */
[----:B------:R-:W-:Y:S01]  /*6f30*/  FFMA.FTZ R45, R32, R39, -R45 ;  /* 0x00000027202d7223 */ /* 0x000fe2000001082d */
[----:B------:R-:W-:Y:S01]  /*6f40*/  FFMA.FTZ R40, R40, R42, R13 ;  /* 0x0000002a28287223 */ /* 0x000fe2000001000d */
[----:B------:R-:W-:Y:S01]  /*6f50*/  FFMA.FTZ R32, R32, R38, R11 ;  /* 0x0000002620207223 */ /* 0x000fe2000001000b */
[C---:B------:R-:W-:Y:S01]  /*6f60*/  FMUL.FTZ R38, R14.reuse, R121 ;  /* 0x000000790e267220 */ /* 0x040fe20000410000 */
[----:B------:R-:W-:Y:S01]  /*6f70*/  FMUL.FTZ R42, R14, R120 ;  /* 0x000000780e2a7220 */ /* 0x000fe20000410000 */
[----:B------:R-:W-:Y:S02]  /*6f80*/  IMAD.U32 R15, R15, 0x10000, RZ ;  /* 0x000100000f0f7824 */ /* 0x000fe400078e00ff */
        /* <DEDUP_REMOVED lines=11> */
.L_x_2721:
[----:B------:R-:W-:Y:S05]  /*7040*/  BSYNC B1 ;  /* 0x0000000000017941 */ /* 0x000fea0003800000 */
.L_x_2720:
[----:B------:R-:W-:Y:S02]  /*7050*/  ULDC.64 UR4, c[0x0][0x208] ;  /* 0x0000820000047ab9 */ /* 0x000fe40000000a00 */
[----:B---3--:R0:W-:Y:S01]  /*7060*/  ST.E.128 desc[UR4][R36.64], R12 ;  /* 0x0000000c24007985 */ /* 0x0081e2000c101d04 */
[----:B------:R-:W-:Y:S05]  /*7070*/  BRA `(.L_x_2707) ;  /* 0x0000004400d47947 */ /* 0x000fea0003800000 */
.L_x_2662:
        /* <DEDUP_REMOVED lines=14> */
[-C--:B------:R-:W-:Y:S02]  /*7160*/  ISETP.GE.AND P4, PT, R16, R111.reuse, PT ;  /* 0x0000006f1000720c */ /* 0x080fe40003f86270 */
[----:B------:R-:W-:Y:S02]  /*7170*/  CS2R R38, SRZ ;  /* 0x0000000000267805 */ /* 0x000fe4000001ff00 */
[----:B------:R-:W-:Y:S01]  /*7180*/  LEA R40, P5, R32, UR4, 0x1 ;  /* 0x0000000420287c11 */ /* 0x000fe2000f8a08ff */
[----:B------:R-:W-:Y:S01]  /*7190*/  IMAD.X R33, R11, 0x1, R6, P0 ;  /* 0x000000010b217824 */ /* 0x000fe200000e0606 */
[----:B------:R-:W-:Y:S02]  /*71a0*/  ISETP.GE.AND P0, PT, R214, R111, PT ;  /* 0x0000006fd600720c */ /* 0x000fe40003f06270 */
[----:B------:R-:W-:-:S02]  /*71b0*/  CS2R R36, SRZ ;  /* 0x0000000000247805 */ /* 0x000fc4000001ff00 */
[----:B------:R-:W-:Y:S01]  /*71c0*/  CS2R R34, SRZ ;  /* 0x0000000000227805 */ /* 0x000fe2000001ff00 */
[----:B------:R-:W-:Y:S01]  /*71d0*/  ULDC.64 UR6, c[0x0][0x208] ;  /* 0x0000820000067ab9 */ /* 0x000fe20000000a00 */
[----:B------:R-:W-:Y:S01]  /*71e0*/  LEA.HI.X R41, R32, UR5, R33, 0x1, P5 ;  /* 0x0000000520297c11 */ /* 0x000fe2000a8f0c21 */
[----:B------:R-:W-:Y:S01]  /*71f0*/  ULDC.64 UR4, c[0x0][0x400] ;  /* 0x0001000000047ab9 */ /* 0x000fe20000000a00 */
[----:B------:R-:W-:Y:S02]  /*7200*/  IADD3 R42, P5, R92, R12, RZ ;  /* 0x0000000c5c2a7210 */ /* 0x000fe40007fbe0ff */
[----:B------:R-:W-:Y:S02]  /*7210*/  CS2R R32, SRZ ;  /* 0x0000000000207805 */ /* 0x000fe4000001ff00 */
[----:B------:R-:W-:Y:S01]  /*7220*/  CS2R R46, SRZ ;  /* 0x00000000002e7805 */ /* 0x000fe2000001ff00 */
[----:B------:R-:W5:Y:S01]  /*7230*/  @!P4 LDG.E.128 R36, desc[UR6][R40.64] ;  /* 0x000000062824c981 */ /* 0x000f62000c1e1d00 */
[----:B------:R-:W-:Y:S01]  /*7240*/  IMAD.X R43, R80, 0x1, R8, P5 ;  /* 0x00000001502b7824 */ /* 0x000fe200028e0608 */
[----:B------:R-:W-:-:S02]  /*7250*/  LEA R48, P5, R42, UR4, 0x1 ;  /* 0x000000042a307c11 */ /* 0x000fc4000f8a08ff */
[----:B------:R0:W5:Y:S01]  /*7260*/  @!P0 LDG.E.128 R32, desc[UR6][R40.64+0x80] ;  /* 0x0000800628208981 */ /* 0x000162000c1e1d00 */
[----:B------:R-:W-:Y:S02]  /*7270*/  CS2R R44, SRZ ;  /* 0x00000000002c7805 */ /* 0x000fe4000001ff00 */
[----:B------:R-:W-:Y:S02]  /*7280*/  LEA.HI.X R49, R42, UR5, R43, 0x1, P5 ;  /* 0x000000052a317c11 */ /* 0x000fe4000a8f0c2b */
[----:B------:R-:W-:-:S03]  /*7290*/  CS2R R42, SRZ ;  /* 0x00000000002a7805 */ /* 0x000fc6000001ff00 */
[----:B------:R1:W5:Y:S01]  /*72a0*/  @!P4 LDG.E.128 R44, desc[UR6][R48.64] ;  /* 0x00000006302cc981 */ /* 0x000362000c1e1d00 */
[----:B0-----:R-:W-:-:S06]  /*72b0*/  CS2R R40, SRZ ;  /* 0x0000000000287805 */ /* 0x001fcc000001ff00 */
[----:B------:R1:W5:Y:S02]  /*72c0*/  @!P0 LDG.E.128 R40, desc[UR6][R48.64+0x80] ;  /* 0x0000800630288981 */ /* 0x000364000c1e1d00 */
.L_x_2723:
[----:B------:R-:W-:Y:S05]  /*72d0*/  BSYNC B1 ;  /* 0x0000000000017941 */ /* 0x000fea0003800000 */
.L_x_2722:
[----:B-1---5:R-:W-:Y:S01]  /*72e0*/  IMAD.MOV.U32 R48, RZ, RZ, R34 ;  /* 0x000000ffff307224 */ /* 0x022fe200078e0022 */
        /* <DEDUP_REMOVED lines=21> */
[----:B------:R-:W-:-:S03]  /*7440*/  IMAD.MOV.U32 R48, RZ, RZ, R42 ;  /* 0x000000ffff307224 */ /* 0x000fc600078e002a */
[----:B------:R-:W-:Y:S01]  /*7450*/  PRMT R135, R135, 0x5410, R49 ;  /* 0x0000541087877816 */ /* 0x000fe20000000031 */
[----:B------:R-:W-:Y:S01]  /*7460*/  IMAD.MOV.U32 R49, RZ, RZ, R40 ;  /* 0x000000ffff317224 */ /* 0x000fe200078e0028 */
        /* <DEDUP_REMOVED lines=10> */
[----:B------:R-:W-:-:S02]  /*7510*/  CS2R R48, SRZ ;  /* 0x0000000000307805 */ /* 0x000fc4000001ff00 */
        /* <DEDUP_REMOVED lines=13> */
[----:B------:R-:W-:Y:S02]  /*75f0*/  LEA R64, P5, R50, UR6, 0x1 ;  /* 0x0000000632407c11 */ /* 0x000fe4000f8a08ff */
[----:B------:R-:W-:Y:S02]  /*7600*/  LEA.HI.X R57, R48, UR5, R49, 0x1, P0 ;  /* 0x0000000530397c11 */ /* 0x000fe400080f0c31 */
[----:B------:R-:W-:Y:S02]  /*7610*/  CS2R R48, SRZ ;  /* 0x0000000000307805 */ /* 0x000fe4000001ff00 */
[----:B------:R-:W-:-:S02]  /*7620*/  LEA.HI.X R65, R50, UR7, R51, 0x1, P5 ;  /* 0x0000000732417c11 */ /* 0x000fc4000a8f0c33 */
[----:B------:R-:W-:Y:S02]  /*7630*/  CS2R R50, SRZ ;  /* 0x0000000000327805 */ /* 0x000fe4000001ff00 */
[-C--:B------:R-:W-:Y:S02]  /*7640*/  ISETP.GE.AND P0, PT, R16, R111.reuse, PT ;  /* 0x0000006f1000720c */ /* 0x080fe40003f06270 */
[----:B------:R-:W-:Y:S02]  /*7650*/  ISETP.GE.AND P5, PT, R214, R111, PT ;  /* 0x0000006fd600720c */ /* 0x000fe40003fa6270 */
[----:B------:R-:W-:Y:S02]  /*7660*/  CS2R R62, SRZ ;  /* 0x00000000003e7805 */ /* 0x000fe4000001ff00 */
[----:B------:R-:W-:Y:S02]  /*7670*/  CS2R R60, SRZ ;  /* 0x00000000003c7805 */ /* 0x000fe4000001ff00 */
[----:B------:R-:W-:-:S05]  /*7680*/  CS2R R58, SRZ ;  /* 0x00000000003a7805 */ /* 0x000fca000001ff00 */
[----:B------:R-:W5:Y:S04]  /*7690*/  @!P0 LDG.E.128 R52, desc[UR8][R56.64] ;  /* 0x0000000838348981 */ /* 0x000f68000c1e1d00 */
[----:B------:R0:W5:Y:S04]  /*76a0*/  @!P5 LDG.E.128 R48, desc[UR8][R56.64+0x80] ;  /* 0x000080083830d981 */ /* 0x000168000c1e1d00 */
[----:B------:R1:W5:Y:S01]  /*76b0*/  @!P0 LDG.E.128 R60, desc[UR8][R64.64] ;  /* 0x00000008403c8981 */ /* 0x000362000c1e1d00 */
[----:B0-----:R-:W-:-:S06]  /*76c0*/  CS2R R56, SRZ ;  /* 0x0000000000387805 */ /* 0x001fcc000001ff00 */
[----:B------:R1:W5:Y:S02]  /*76d0*/  @!P5 LDG.E.128 R56, desc[UR8][R64.64+0x80] ;  /* 0x000080084038d981 */ /* 0x000364000c1e1d00 */
.L_x_2725:
[----:B------:R-:W-:Y:S05]  /*76e0*/  BSYNC B1 ;  /* 0x0000000000017941 */ /* 0x000fea0003800000 */
.L_x_2724:
[----:B-1---5:R-:W-:Y:S01]  /*76f0*/  IMAD.MOV.U32 R65, RZ, RZ, R48 ;  /* 0x000000ffff417224 */ /* 0x022fe200078e0030 */
        /* <DEDUP_REMOVED lines=56> */
.L_x_2727:
[----:B------:R-:W-:Y:S05]  /*7a80*/  BSYNC B1 ;  /* 0x0000000000017941 */ /* 0x000fea0003800000 */
.L_x_2726:
        /* <DEDUP_REMOVED lines=32> */
.L_x_2728:
[----:B------:R-:W-:Y:S01]  /*7c90*/  IMAD R88, R213, 0x8, R23 ;  /* 0x00000008d5587824 */ /* 0x000fe200078e0217 */
[----:B------:R-:W-:Y:S01]  /*7ca0*/  SHF.L.U32 R89, R227, 0x1f, RZ ;  /* 0x0000001fe3597819 */ /* 0x000fe200000006ff */
[----:B------:R-:W-:Y:S03]  /*7cb0*/  BSSY B1, `(.L_x_2729) ;  /* 0x0000003000017945 */ /* 0x000fe60003800000 */
[----:B------:R-:W0:Y:S02]  /*7cc0*/  SYNCS.PHASECHK.TRANS64.TRYWAIT P6, [R88+URZ+0x38890], R89 ;  /* 0x03889059580075a7 */ /* 0x000e2400080c017f */
[----:B0-----:R-:W-:Y:S05]  /*7cd0*/  @!P6 BRA `(.L_x_2730) ;  /* 0x000002b40068e947 */ /* 0x001fea0003800000 */
.L_x_3075:
[----:B------:R-:W-:Y:S05]  /*7ce0*/  BSYNC B1 ;  /* 0x0000000000017941 */ /* 0x000fea0003800000 */
.L_x_2729:
[----:B------:R-:W1:Y:S01]  /*7cf0*/  LDC R128, c[0x0][0x2f4] ;  /* 0x0000bd00ff807b82 */ /* 0x000e620000000800 */
[----:B------:R-:W-:Y:S01]  /*7d00*/  UMOV UR4, 0xffffffff ;  /* 0xffffffff00047882 */ /* 0x000fe20000000000 */
[----:B-1----:R-:W-:Y:S02]  /*7d10*/  IMAD.IADD R129, R128, 0x1, -R112 ;  /* 0x0000000180817824 */ /* 0x002fe400078e0a70 */
[----:B------:R-:W-:Y:S05]  /*7d20*/  BRA.DIV UR4, `(.L_x_2731) ;  /* 0x000002b604687947 */ /* 0x000fea000b800000 */
[----:B------:R1:W2:Y:S04]  /*7d30*/  SHFL.IDX PT, R121, R118, RZ, 0x181f ;  /* 0x00181fff76797589 */ /* 0x0002a800000e0000 */
[----:B------:R1:W3:Y:S02]  /*7d40*/  SHFL.IDX PT, R11, R119, RZ, 0x181f ;  /* 0x00181fff770b7589 */ /* 0x0002e400000e0000 */
.L_x_3079:
        /* <DEDUP_REMOVED lines=8> */
[C---:B------:R-:W-:Y:S01]  /*7dd0*/  IMAD.SHL.U32 R14, R225.reuse, 0x40, RZ ;  /* 0x00000040e10e7824 */ /* 0x040fe200078e00ff */
        /* <DEDUP_REMOVED lines=30> */
[--C-:B------:R-:W-:Y:S02]  /*7fc0*/  SHF.R.U64 R44, R46, 0x10, R47.reuse ;  /* 0x000000102e2c7819 */ /* 0x100fe4000000122f */
[----:B------:R-:W-:Y:S02]  /*7fd0*/  SHF.R.U32.HI R135, RZ, 0x10, R47 ;  /* 0x00000010ff877819 */ /* 0x000fe4000001162f */
[----:B------:R-:W-:Y:S02]  /*7fe0*/  PRMT R36, R133, 0x5432, R36 ;  /* 0x0000543285247816 */ /* 0x000fe40000000024 */
[----:B------:R-:W-:Y:S02]  /*7ff0*/  PRMT R47, R161, 0x5410, R45 ;  /* 0x00005410a12f7816 */ /* 0x000fe4000000002d */
[----:B------:R-:W-:Y:S02]  /*8000*/  SHF.R.U32.HI R133, RZ, 0x10, R39 ;  /* 0x00000010ff857819 */ /* 0x000fe40000011627 */
[----:B------:R-:W-:-:S02]  /*8010*/  PRMT R39, R140, 0x5410, R37 ;  /* 0x000054108c277816 */ /* 0x000fc40000000025 */
[----:B------:R-:W-:Y:S02]  /*8020*/  PRMT R37, R141, 0x5432, R38 ;  /* 0x000054328d257816 */ /* 0x000fe40000000026 */
[----:B------:R-:W-:Y:S01]  /*8030*/  PRMT R38, R140, 0x5432, R44 ;  /* 0x000054328c267816 */ /* 0x000fe2000000002c */
[----:B---3--:R-:W-:Y:S01]  /*8040*/  IMAD.U32 R140, R81, 0x10000, RZ ;  /* 0x00010000518c7824 */ /* 0x008fe200078e00ff */
[----:B------:R-:W-:Y:S01]  /*8050*/  PRMT R46, R141, 0x5410, R133 ;  /* 0x000054108d2e7816 */ /* 0x000fe20000000085 */
[C---:B------:R-:W-:Y:S01]  /*8060*/  IMAD.U32 R44, R47.reuse, 0x10000, RZ ;  /* 0x000100002f2c7824 */ /* 0x040fe200078e00ff */
[----:B------:R-:W-:Y:S01]  /*8070*/  PRMT R133, R160, 0x5410, R135 ;  /* 0x00005410a0857816 */ /* 0x000fe20000000087 */
[----:B------:R-:W-:Y:S01]  /*8080*/  IMAD.U32 R141, R134, 0x10000, RZ ;  /* 0x00010000868d7824 */ /* 0x000fe200078e00ff */
[----:B------:R-:W-:Y:S01]  /*8090*/  LOP3.LUT R47, R47, 0xffff0000, RZ, 0xc0, !PT ;  /* 0xffff00002f2f7812 */ /* 0x000fe200078ec0ff */
[----:B------:R-:W-:Y:S01]  /*80a0*/  FMUL.FTZ R45, R140, R44 ;  /* 0x0000002c8c2d7220 */ /* 0x000fe20000410000 */
[----:B----4-:R-:W-:-:S02]  /*80b0*/  IMAD.U32 R135, R13, 0x10000, RZ ;  /* 0x000100000d877824 */ /* 0x010fc400078e00ff */
[-C--:B------:R-:W-:Y:S01]  /*80c0*/  FMUL.FTZ R140, R140, R141.reuse ;  /* 0x0000008d8c8c7220 */ /* 0x080fe20000410000 */
[----:B------:R-:W-:Y:S01]  /*80d0*/  LOP3.LUT R81, R81, 0xffff0000, RZ, 0xc0, !PT ;  /* 0xffff000051517812 */ /* 0x000fe200078ec0ff */
[C---:B------:R-:W-:Y:S02]  /*80e0*/  FFMA.FTZ R45, R135.reuse, R141, -R45 ;  /* 0x0000008d872d7223 */ /* 0x040fe4000001082d */
[----:B------:R-:W-:Y:S01]  /*80f0*/  FFMA.FTZ R44, R135, R44, R140 ;  /* 0x0000002c872c7223 */ /* 0x000fe2000001008c */
[----:B------:R-:W-:Y:S01]  /*8100*/  LOP3.LUT R135, R134, 0xffff0000, RZ, 0xc0, !PT ;  /* 0xffff000086877812 */ /* 0x000fe200078ec0ff */
[----:B------:R-:W-:Y:S01]  /*8110*/  IMAD.U32 R140, R83, 0x10000, RZ ;  /* 0x00010000538c7824 */ /* 0x000fe200078e00ff */
[----:B------:R-:W-:Y:S01]  /*8120*/  LOP3.LUT R134, R13, 0xffff0000, RZ, 0xc0, !PT ;  /* 0xffff00000d867812 */ /* 0x000fe200078ec0ff */
[C---:B------:R-:W-:Y:S01]  /*8130*/  FMUL.FTZ R13, R81.reuse, R47 ;  /* 0x0000002f510d7220 */ /* 0x040fe20000410000 */
[----:B------:R-:W-:Y:S02]  /*8140*/  IMAD.U32 R141, R46, 0x10000, RZ ;  /* 0x000100002e8d7824 */ /* 0x000fe400078e00ff */
[-C--:B------:R-:W-:Y:S01]  /*8150*/  FMUL.FTZ R81, R81, R135.reuse ;  /* 0x0000008751517220 */ /* 0x080fe20000410000 */
[----:B------:R-:W-:Y:S01]  /*8160*/  LOP3.LUT R83, R83, 0xffff0000, RZ, 0xc0, !PT ;  /* 0xffff000053537812 */ /* 0x000fe200078ec0ff */
[----:B------:R-:W-:Y:S01]  /*8170*/  FFMA.FTZ R13, R134, R135, -R13 ;  /* 0x00000087860d7223 */ /* 0x000fe2000001080d */
[----:B------:R-:W-:-:S02]  /*8180*/  IMAD.U32 R135, R15, 0x10000, RZ ;  /* 0x000100000f877824 */ /* 0x000fc400078e00ff */
[----:B------:R-:W-:Y:S01]  /*8190*/  FFMA.FTZ R47, R134, R47, R81 ;  /* 0x0000002f862f7223 */ /* 0x000fe20000010051 */
[C---:B------:R-:W-:Y:S01]  /*81a0*/  IMAD.U32 R134, R133.reuse, 0x10000, RZ ;  /* 0x0001000085867824 */ /* 0x040fe200078e00ff */
[----:B------:R-:W-:Y:S02]  /*81b0*/  LOP3.LUT R133, R133, 0xffff0000, RZ, 0xc0, !PT ;  /* 0xffff000085857812 */ /* 0x000fe400078ec0ff */
[----:B------:R-:W-:Y:S01]  /*81c0*/  F2FP.BF16.F32.PACK_AB R13, R13, R45 ;  /* 0x0000002d0d0d723e */ /* 0x000fe200000010ff */
[C---:B------:R-:W-:Y:S01]  /*81d0*/  FMUL.FTZ R81, R140.reuse, R134 ;  /* 0x000000868c517220 */ /* 0x040fe20000410000 */
[-C--:B------:R-:W-:Y:S01]  /*81e0*/  FMUL.FTZ R140, R140, R141.reuse ;  /* 0x0000008d8c8c7220 */ /* 0x080fe20000410000 */
[----:B------:R-:W-:Y:S01]  /*81f0*/  F2FP.BF16.F32.PACK_AB R44, R47, R44 ;  /* 0x0000002c2f2c723e */ /* 0x000fe200000010ff */
[----:B------:R-:W-:Y:S02]  /*8200*/  IMAD.U32 R47, R12, 0x10000, RZ ;  /* 0x000100000c2f7824 */ /* 0x000fe400078e00ff */
[C---:B------:R-:W-:Y:S01]  /*8210*/  FFMA.FTZ R81, R135.reuse, R141, -R81 ;  /* 0x0000008d87517223 */ /* 0x040fe20000010851 */
[----:B------:R-:W-:Y:S01]  /*8220*/  FFMA.FTZ R134, R135, R134, R140 ;  /* 0x0000008687867223 */ /* 0x000fe2000001008c */
[----:B------:R-:W-:-:S02]  /*8230*/  LOP3.LUT R135, R46, 0xffff0000, RZ, 0xc0, !PT ;  /* 0xffff00002e877812 */ /* 0x000fc400078ec0ff */
[----:B------:R-:W-:Y:S01]  /*8240*/  LOP3.LUT R46, R15, 0xffff0000, RZ, 0xc0, !PT ;  /* 0xffff00000f2e7812 */ /* 0x000fe200078ec0ff */
[C---:B------:R-:W-:Y:S02]  /*8250*/  FMUL.FTZ R15, R83.reuse, R133 ;  /* 0x00000085530f7220 */ /* 0x040fe40000410000 */
[-C--:B------:R-:W-:Y:S02]  /*8260*/  FMUL.FTZ R83, R83, R135.reuse ;  /* 0x0000008753537220 */ /* 0x080fe40000410000 */
[C---:B------:R-:W-:Y:S02]  /*8270*/  FFMA.FTZ R15, R46.reuse, R135, -R15 ;  /* 0x000000872e0f7223 */ /* 0x040fe4000001080f */
[----:B------:R-:W-:Y:S01]  /*8280*/  FFMA.FTZ R46, R46, R133, R83 ;  /* 0x000000852e2e7223 */ /* 0x000fe20000010053 */
[C---:B------:R-:W-:Y:S01]  /*8290*/  IMAD.U32 R83, R36.reuse, 0x10000, RZ ;  /* 0x0001000024537824 */ /* 0x040fe200078e00ff */
[----:B------:R-:W-:Y:S02]  /*82a0*/  LOP3.LUT R36, R36, 0xffff0000, RZ, 0xc0, !PT ;  /* 0xffff000024247812 */ /* 0x000fe400078ec0ff */
[----:B------:R-:W-:Y:S01]  /*82b0*/  F2FP.BF16.F32.PACK_AB R15, R15, R81 ;  /* 0x000000510f0f723e */ /* 0x000fe200000010ff */
[----:B------:R-:W-:Y:S01]  /*82c0*/  IMAD.U32 R81, R80, 0x10000, RZ ;  /* 0x0001000050517824 */ /* 0x000fe200078e00ff */
[----:B------:R-:W-:Y:S01]  /*82d0*/  F2FP.BF16.F32.PACK_AB R134, R46, R134 ;  /* 0x000000862e86723e */ /* 0x000fe200000010ff */
[C---:B------:R-:W-:Y:S01]  /*82e0*/  IMAD.U32 R46, R37.reuse, 0x10000, RZ ;  /* 0x00010000252e7824 */ /* 0x040fe200078e00ff */
[----:B------:R-:W-:-:S03]  /*82f0*/  LOP3.LUT R37, R37, 0xffff0000, RZ, 0xc0, !PT ;  /* 0xffff000025257812 */ /* 0x000fc600078ec0ff */
        /* <DEDUP_REMOVED lines=35> */
.L_x_2737:
[----:B------:R-:W-:Y:S05]  /*8530*/  BSYNC B3 ;  /* 0x0000000000037941 */ /* 0x000fea0003800000 */
.L_x_2736:
[----:B------:R-:W-:Y:S01]  /*8540*/  LEA R36, P3, R10, R11, 0x1 ;  /* 0x0000000b0a247211 */ /* 0x000fe200078608ff */
[----:B------:R-:W-:-:S03]  /*8550*/  ULDC.64 UR4, c[0x0][0x208] ;  /* 0x0000820000047ab9 */ /* 0x000fc60000000a00 */
[----:B--2---:R-:W-:Y:S02]  /*8560*/  LEA.HI.X R37, R10, R121, R28, 0x1, P3 ;  /* 0x000000790a257211 */ /* 0x004fe400018f0c1c */
[----:B------:R-:W-:-:S03]  /*8570*/  ISETP.GE.AND P3, PT, R132, R128, PT ;  /* 0x000000808400720c */ /* 0x000fc60003f66270 */
[----:B----4-:R2:W-:Y:S10]  /*8580*/  ST.E.128 desc[UR4][R36.64], R12 ;  /* 0x0000000c24007985 */ /* 0x0105f4000c101d04 */
[----:B--2---:R-:W-:-:S05]  /*8590*/  @!P3 IMAD.WIDE R12, R132, 0x2, R120 ;  /* 0x00000002840cb825 */ /* 0x004fca00078e0278 */
[----:B---3--:R3:W-:Y:S02]  /*85a0*/  @!P3 ST.E.128 desc[UR4][R12.64], R80 ;  /* 0x000000500c00b985 */ /* 0x0087e4000c101d04 */
.L_x_2735:
[----:B------:R-:W-:Y:S05]  /*85b0*/  BSYNC B2 ;  /* 0x0000000000027941 */ /* 0x000fea0003800000 */
.L_x_2734:
[----:B------:R-:W-:-:S13]  /*85c0*/  ISETP.NE.AND P3, PT, R25, RZ, PT ;  /* 0x000000ff1900720c */ /* 0x000fda0003f65270 */
[----:B------:R-:W-:Y:S05]  /*85d0*/  @!P3 BRA `(.L_x_2733) ;  /* 0x000000080004b947 */ /* 0x000fea0003800000 */
[----:B------:R-:W4:Y:S01]  /*85e0*/  LDL R15, [R1+0x5c] ;  /* 0x00005c00010f7983 */ /* 0x000f220000100800 */
[----:B---3--:R-:W-:Y:S01]  /*85f0*/  SEL R12, R112, R129, !P1 ;  /* 0x00000081700c7207 */ /* 0x008fe20004800000 */
        /* <DEDUP_REMOVED lines=119> */
.L_x_2739:
[----:B------:R-:W-:Y:S05]  /*8d70*/  BSYNC B2 ;  /* 0x0000000000027941 */ /* 0x000fea0003800000 */
.L_x_2738:
[----:B------:R-:W-:Y:S01]  /*8d80*/  LEA R32, P3, R21, R11, 0x1 ;  /* 0x0000000b15207211 */ /* 0x000fe200078608ff */
[----:B------:R-:W-:-:S03]  /*8d90*/  ULDC.64 UR4, c[0x0][0x208] ;  /* 0x0000820000047ab9 */ /* 0x000fc60000000a00 */
[----:B--2---:R-:W-:Y:S02]  /*8da0*/  LEA.HI.X R33, R21, R121, R29, 0x1, P3 ;  /* 0x0000007915217211 */ /* 0x004fe400018f0c1d */
[----:B------:R-:W-:-:S03]  /*8db0*/  ISETP.GE.AND P3, PT, R44, R128, PT ;  /* 0x000000802c00720c */ /* 0x000fc60003f66270 */
[----:B----4-:R4:W-:Y:S10]  /*8dc0*/  ST.E.128 desc[UR4][R32.64], R12 ;  /* 0x0000000c20007985 */ /* 0x0109f4000c101d04 */
[----:B------:R-:W-:-:S05]  /*8dd0*/  @!P3 IMAD.WIDE R120, R44, 0x2, R120 ;  /* 0x000000022c78b825 */ /* 0x000fca00078e0278 */
[----:B---3--:R4:W-:Y:S02]  /*8de0*/  @!P3 ST.E.128 desc[UR4][R120.64], R36 ;  /* 0x000000247800b985 */ /* 0x0089e4000c101d04 */
.L_x_2733:
[----:B------:R-:W-:Y:S05]  /*8df0*/  BSYNC B1 ;  /* 0x0000000000017941 */ /* 0x000fea0003800000 */
.L_x_2732:
[----:B------:R-:W-:-:S03]  /*8e00*/  UMOV UR4, 0xffffffff ;  /* 0xffffffff00047882 */ /* 0x000fc60000000000 */
[----:B------:R-:W-:Y:S05]  /*8e10*/  BRA.DIV UR4, `(.L_x_2740) ;  /* 0x000002a604787947 */ /* 0x000fea000b800000 */
[----:B----4-:R4:W0:Y:S04]  /*8e20*/  SHFL.IDX PT, R37, R118, 0x1, 0x181f ;  /* 0x00381f0076257f89 */ /* 0x01082800000e0000 */
[----:B---3--:R4:W3:Y:S02]  /*8e30*/  SHFL.IDX PT, R11, R119, 0x1, 0x181f ;  /* 0x00381f00770b7f89 */ /* 0x0088e400000e0000 */
.L_x_3083:
        /* <DEDUP_REMOVED lines=8> */
[C---:B------:R-:W-:Y:S01]  /*8ec0*/  VIADD R14, R225.reuse, 0x20 ;  /* 0x00000020e10e7836 */ /* 0x040fe20000000000 */
        /* <DEDUP_REMOVED lines=48> */
[----:B------:R-:W-:Y:S01]  /*91d0*/  FMUL.FTZ R13, R33, R60 ;  /* 0x0000003c210d7220 */ /* 0x000fe20000410000 */
        /* <DEDUP_REMOVED lines=69> */
.L_x_2746:
[----:B------:R-:W-:Y:S05]  /*9630*/  BSYNC B3 ;  /* 0x0000000000037941 */ /* 0x000fea0003800000 */
.L_x_2745:
[----:B------:R-:W-:Y:S01]  /*9640*/  LEA R38, P3, R10, R11, 0x1 ;  /* 0x0000000b0a267211 */ /* 0x000fe200078608ff */
[----:B------:R-:W-:-:S03]  /*9650*/  ULDC.64 UR4, c[0x0][0x208] ;  /* 0x0000820000047ab9 */ /* 0x000fc60000000a00 */
[----:B0-----:R-:W-:Y:S02]  /*9660*/  LEA.HI.X R39, R10, R37, R28, 0x1, P3 ;  /* 0x000000250a277211 */ /* 0x001fe400018f0c1c */
[----:B------:R-:W-:-:S03]  /*9670*/  ISETP.GE.AND P3, PT, R40, R128, PT ;  /* 0x000000802800720c */ /* 0x000fc60003f66270 */
[----:B------:R0:W-:Y:S10]  /*9680*/  ST.E.128 desc[UR4][R38.64], R12 ;  /* 0x0000000c26007985 */ /* 0x0001f4000c101d04 */
[----:B0-----:R-:W-:-:S05]  /*9690*/  @!P3 IMAD.WIDE R12, R40, 0x2, R36 ;  /* 0x00000002280cb825 */ /* 0x001fca00078e0224 */
[----:B---3--:R3:W-:Y:S02]  /*96a0*/  @!P3 ST.E.128 desc[UR4][R12.64], R32 ;  /* 0x000000200c00b985 */ /* 0x0087e4000c101d04 */
.L_x_2744:
[----:B------:R-:W-:Y:S05]  /*96b0*/  BSYNC B2 ;  /* 0x0000000000027941 */ /* 0x000fea0003800000 */
.L_x_2743:
[----:B------:R-:W-:-:S13]  /*96c0*/  ISETP.NE.AND P3, PT, R25, RZ, PT ;  /* 0x000000ff1900720c */ /* 0x000fda0003f65270 */
[----:B------:R-:W-:Y:S05]  /*96d0*/  @!P3 BRA `(.L_x_2742) ;  /* 0x000000080004b947 */ /* 0x000fea0003800000 */
[----:B------:R-:W5:Y:S01]  /*96e0*/  LDL R15, [R1+0x58] ;  /* 0x00005800010f7983 */ /* 0x000f620000100800 */
[----:B---3--:R-:W-:Y:S01]  /*96f0*/  SEL R12, R112, R129, !P1 ;  /* 0x00000081700c7207 */ /* 0x008fe20004800000 */
        /* <DEDUP_REMOVED lines=119> */
.L_x_2748:
[----:B------:R-:W-:Y:S05]  /*9e70*/  BSYNC B2 ;  /* 0x0000000000027941 */ /* 0x000fea0003800000 */
.L_x_2747:
[----:B------:R-:W-:Y:S01]  /*9e80*/  ISETP.GE.AND P4, PT, R40, R128, PT ;  /* 0x000000802800720c */ /* 0x000fe20003f86270 */
[----:B------:R-:W-:Y:S01]  /*9e90*/  ULDC.64 UR4, c[0x0][0x208] ;  /* 0x0000820000047ab9 */ /* 0x000fe20000000a00 */
[----:B------:R-:W-:-:S04]  /*9ea0*/  LEA R38, P3, R21, R11, 0x1 ;  /* 0x0000000b15267211 */ /* 0x000fc800078608ff */
[----:B0-----:R-:W-:-:S05]  /*9eb0*/  LEA.HI.X R39, R21, R37, R29, 0x1, P3 ;  /* 0x0000002515277211 */ /* 0x001fca00018f0c1d */
[----:B------:R0:W-:Y:S02]  /*9ec0*/  ST.E.128 desc[UR4][R38.64], R12 ;  /* 0x0000000c26007985 */ /* 0x0001e4000c101d04 */
[----:B------:R-:W-:-:S05]  /*9ed0*/  @!P4 IMAD.WIDE R36, R40, 0x2, R36 ;  /* 0x000000022824c825 */ /* 0x000fca00078e0224 */
[----:B---3--:R0:W-:Y:S02]  /*9ee0*/  @!P4 ST.E.128 desc[UR4][R36.64], R32 ;  /* 0x000000202400c985 */ /* 0x0081e4000c101d04 */
.L_x_2742:
[----:B------:R-:W-:Y:S05]  /*9ef0*/  BSYNC B1 ;  /* 0x0000000000017941 */ /* 0x000fea0003800000 */
.L_x_2741:
[----:B------:R-:W-:-:S03]  /*9f00*/  UMOV UR4, 0xffffffff ;  /* 0xffffffff00047882 */ /* 0x000fc60000000000 */
[----:B------:R-:W-:Y:S05]  /*9f10*/  BRA.DIV UR4, `(.L_x_2749) ;  /* 0x0000029604847947 */ /* 0x000fea000b800000 */
[----:B-1--4-:R-:W1:Y:S04]  /*9f20*/  SHFL.IDX PT, R118, R118, 0x2, 0x181f ;  /* 0x00581f0076767f89 */ /* 0x012e6800000e0000 */
[----:B------:R-:W4:Y:S02]  /*9f30*/  SHFL.IDX PT, R119, R119, 0x2, 0x181f ;  /* 0x00581f0077777f89 */ /* 0x000f2400000e0000 */
.L_x_3087:
        /* <DEDUP_REMOVED lines=37> */
[----:B------:R-:W-:Y:S01]  /*a190*/  SHF.R.U64 R38, R68, 0x10, R69 ;  /* 0x0000001044267819 */ /* 0x000fe20000001245 */
[----:B-1----:R-:W-:Y:S01]  /*a1a0*/  IMAD.U32 R42, R13, 0x10000, RZ ;  /* 0x000100000d2a7824 */ /* 0x002fe200078e00ff */
[----:B------:R-:W-:Y:S01]  /*a1b0*/  SHF.R.U32.HI R76, RZ, 0x10, R77 ;  /* 0x00000010ff4c7819 */ /* 0x000fe2000001164d */
[----:B------:R-:W-:Y:S01]  /*a1c0*/  IMAD.U32 R48, R35, 0x10000, RZ ;  /* 0x0001000023307824 */ /* 0x000fe200078e00ff */
[----:B------:R-:W-:Y:S02]  /*a1d0*/  SHF.R.U32.HI R68, RZ, 0x10, R69 ;  /* 0x00000010ff447819 */ /* 0x000fe40000011645 */
[----:B------:R-:W-:Y:S02]  /*a1e0*/  PRMT R76, R145, 0x5432, R76 ;  /* 0x00005432914c7816 */ /* 0x000fe4000000004c */
[----:B------:R-:W-:-:S02]  /*a1f0*/  PRMT R68, R143, 0x5432, R68 ;  /* 0x000054328f447816 */ /* 0x000fc40000000044 */
[--C-:B------:R-:W-:Y:S01]  /*a200*/  SHF.R.U64 R41, R78, 0x10, R79.reuse ;  /* 0x000000104e297819 */ /* 0x100fe2000000124f */
[----:B------:R-:W-:Y:S01]  /*a210*/  IMAD.U32 R44, R76, 0x10000, RZ ;  /* 0x000100004c2c7824 */ /* 0x000fe200078e00ff */
[----:B------:R-:W-:Y:S01]  /*a220*/  SHF.R.U32.HI R78, RZ, 0x10, R79 ;  /* 0x00000010ff4e7819 */ /* 0x000fe2000001164f */
[----:B------:R-:W-:Y:S01]  /*a230*/  IMAD.U32 R43, R68, 0x10000, RZ ;  /* 0x00010000442b7824 */ /* 0x000fe200078e00ff */
[--C-:B------:R-:W-:Y:S01]  /*a240*/  SHF.R.U64 R39, R70, 0x10, R71.reuse ;  /* 0x0000001046277819 */ /* 0x100fe20000001247 */
[CC--:B------:R-:W-:Y:S01]  /*a250*/  FMUL.FTZ R46, R45.reuse, R44.reuse ;  /* 0x0000002c2d2e7220 */ /* 0x0c0fe20000410000 */
[----:B------:R-:W-:Y:S01]  /*a260*/  LOP3.LUT R68, R68, 0xffff0000, RZ, 0xc0, !PT ;  /* 0xffff000044447812 */ /* 0x000fe200078ec0ff */
[-C--:B------:R-:W-:Y:S01]  /*a270*/  FMUL.FTZ R45, R45, R43.reuse ;  /* 0x0000002b2d2d7220 */ /* 0x080fe20000410000 */
[----:B------:R-:W-:Y:S01]  /*a280*/  SHF.R.U32.HI R70, RZ, 0x10, R71 ;  /* 0x00000010ff467819 */ /* 0x000fe20000011647 */
[----:B------:R-:W-:Y:S01]  /*a290*/  FFMA.FTZ R43, R42, R43, -R46 ;  /* 0x0000002b2a2b7223 */ /* 0x000fe2000001082e */
[----:B------:R-:W-:Y:S01]  /*a2a0*/  PRMT R78, R144, 0x5432, R78 ;  /* 0x00005432904e7816 */ /* 0x000fe2000000004e */
[----:B------:R-:W-:Y:S01]  /*a2b0*/  FFMA.FTZ R42, R42, R44, R45 ;  /* 0x0000002c2a2a7223 */ /* 0x000fe2000001002d */
[----:B------:R-:W-:Y:S01]  /*a2c0*/  LOP3.LUT R44, R76, 0xffff0000, RZ, 0xc0, !PT ;  /* 0xffff00004c2c7812 */ /* 0x000fe200078ec0ff */
[----:B------:R-:W-:Y:S01]  /*a2d0*/  IMAD.U32 R46, R15, 0x10000, RZ ;  /* 0x000100000f2e7824 */ /* 0x000fe200078e00ff */
[----:B------:R-:W-:Y:S01]  /*a2e0*/  LOP3.LUT R45, R33, 0xffff0000, RZ, 0xc0, !PT ;  /* 0xffff0000212d7812 */ /* 0x000fe200078ec0ff */
[----:B------:R-:W-:Y:S01]  /*a2f0*/  IMAD.U32 R47, R78, 0x10000, RZ ;  /* 0x000100004e2f7824 */ /* 0x000fe200078e00ff */
[----:B------:R-:W-:-:S02]  /*a300*/  LOP3.LUT R13, R13, 0xffff0000, RZ, 0xc0, !PT ;  /* 0xffff00000d0d7812 */ /* 0x000fc400078ec0ff */
[----:B------:R-:W-:Y:S01]  /*a310*/  PRMT R70, R142, 0x5432, R70 ;  /* 0x000054328e467816 */ /* 0x000fe20000000046 */
[C---:B------:R-:W-:Y:S01]  /*a320*/  FMUL.FTZ R33, R45.reuse, R44 ;  /* 0x0000002c2d217220 */ /* 0x040fe20000410000 */
[-C--:B------:R-:W-:Y:S01]  /*a330*/  FMUL.FTZ R45, R45, R68.reuse ;  /* 0x000000442d2d7220 */ /* 0x080fe20000410000 */
[----:B------:R-:W-:Y:S02]  /*a340*/  LOP3.LUT R78, R78, 0xffff0000, RZ, 0xc0, !PT ;  /* 0xffff00004e4e7812 */ /* 0x000fe400078ec0ff */
[C---:B------:R-:W-:Y:S01]  /*a350*/  FFMA.FTZ R33, R13.reuse, R68, -R33 ;  /* 0x000000440d217223 */ /* 0x040fe20000010821 */
[----:B------:R-:W-:Y:S01]  /*a360*/  FFMA.FTZ R13, R13, R44, R45 ;  /* 0x0000002c0d0d7223 */ /* 0x000fe2000001002d */
[----:B------:R-:W-:Y:S02]  /*a370*/  IMAD.U32 R44, R70, 0x10000, RZ ;  /* 0x00010000462c7824 */ /* 0x000fe400078e00ff */
[----:B------:R-:W-:Y:S01]  /*a380*/  FMUL.FTZ R45, R48, R47 ;  /* 0x0000002f302d7220 */ /* 0x000fe20000410000 */
[----:B------:R-:W-:-:S02]  /*a390*/  PRMT R40, R145, 0x5410, R40 ;  /* 0x0000541091287816 */ /* 0x000fc40000000028 */
[----:B------:R-:W-:Y:S01]  /*a3a0*/  LOP3.LUT R70, R70, 0xffff0000, RZ, 0xc0, !PT ;  /* 0xffff000046467812 */ /* 0x000fe200078ec0ff */
[-C--:B------:R-:W-:Y:S01]  /*a3b0*/  FFMA.FTZ R45, R46, R44.reuse, -R45 ;  /* 0x0000002c2e2d7223 */ /* 0x080fe2000001082d */
[----:B------:R-:W-:Y:S01]  /*a3c0*/  FMUL.FTZ R44, R48, R44 ;  /* 0x0000002c302c7220 */ /* 0x000fe20000410000 */
[----:B------:R-:W-:Y:S01]  /*a3d0*/  PRMT R38, R143, 0x5410, R38 ;  /* 0x000054108f267816 */ /* 0x000fe20000000026 */
[----:B------:R-:W-:Y:S01]  /*a3e0*/  IMAD.U32 R48, R32, 0x10000, RZ ;  /* 0x0001000020307824 */ /* 0x000fe200078e00ff */
[----:B------:R-:W-:Y:S01]  /*a3f0*/  LOP3.LUT R15, R15, 0xffff0000, RZ, 0xc0, !PT ;  /* 0xffff00000f0f7812 */ /* 0x000fe200078ec0ff */
[----:B------:R-:W-:Y:S01]  /*a400*/  FFMA.FTZ R44, R46, R47, R44 ;  /* 0x0000002f2e2c7223 */ /* 0x000fe2000001002c */
[----:B------:R-:W-:Y:S01]  /*a410*/  LOP3.LUT R46, R35, 0xffff0000, RZ, 0xc0, !PT ;  /* 0xffff0000232e7812 */ /* 0x000fe200078ec0ff */
[----:B------:R-:W-:Y:S01]  /*a420*/  IMAD.U32 R47, R40, 0x10000, RZ ;  /* 0x00010000282f7824 */ /* 0x000fe200078e00ff */
[----:B------:R-:W-:Y:S01]  /*a430*/  LOP3.LUT R32, R32, 0xffff0000, RZ, 0xc0, !PT ;  /* 0xffff000020207812 */ /* 0x000fe200078ec0ff */
[----:B------:R-:W-:Y:S01]  /*a440*/  IMAD.U32 R49, R38, 0x10000, RZ ;  /* 0x0001000026317824 */ /* 0x000fe200078e00ff */
[----:B------:R-:W-:Y:S01]  /*a450*/  LOP3.LUT R40, R40, 0xffff0000, RZ, 0xc0, !PT ;  /* 0xffff000028287812 */ /* 0x000fe200078ec0ff */
[C---:B------:R-:W-:Y:S01]  /*a460*/  FMUL.FTZ R35, R46.reuse, R78 ;  /* 0x0000004e2e237220 */ /* 0x040fe20000410000 */
[-C--:B------:R-:W-:Y:S01]  /*a470*/  FMUL.FTZ R46, R46, R70.reuse ;  /* 0x000000462e2e7220 */ /* 0x080fe20000410000 */
[C---:B------:R-:W-:Y:S01]  /*a480*/  FMUL.FTZ R50, R48.reuse, R47 ;  /* 0x0000002f30327220 */ /* 0x040fe20000410000 */
[----:B------:R-:W-:Y:S01]  /*a490*/  FMUL.FTZ R48, R48, R49 ;  /* 0x0000003130307220 */ /* 0x000fe20000410000 */
[C---:B------:R-:W-:Y:S01]  /*a4a0*/  FFMA.FTZ R35, R15.reuse, R70, -R35 ;  /* 0x000000460f237223 */ /* 0x040fe20000010823 */
[----:B------:R-:W-:Y:S01]  /*a4b0*/  FFMA.FTZ R15, R15, R78, R46 ;  /* 0x0000004e0f0f7223 */ /* 0x000fe2000001002e */
[----:B------:R-:W-:Y:S01]  /*a4c0*/  IMAD.U32 R46, R12, 0x10000, RZ ;  /* 0x000100000c2e7824 */ /* 0x000fe200078e00ff */
[----:B------:R-:W-:-:S02]  /*a4d0*/  LOP3.LUT R38, R38, 0xffff0000, RZ, 0xc0, !PT ;  /* 0xffff000026267812 */ /* 0x000fc400078ec0ff */
[----:B------:R-:W-:Y:S01]  /*a4e0*/  PRMT R41, R144, 0x5410, R41 ;  /* 0x0000541090297816 */ /* 0x000fe20000000029 */
[C---:B------:R-:W-:Y:S01]  /*a4f0*/  FFMA.FTZ R50, R46.reuse, R49, -R50 ;  /* 0x000000312e327223 */ /* 0x040fe20000010832 */
[----:B------:R-:W-:Y:S01]  /*a500*/  FFMA.FTZ R48, R46, R47, R48 ;  /* 0x0000002f2e307223 */ /* 0x000fe20000010030 */
[----:B------:R-:W-:Y:S01]  /*a510*/  LOP3.LUT R46, R12, 0xffff0000, RZ, 0xc0, !PT ;  /* 0xffff00000c2e7812 */ /* 0x000fe200078ec0ff */
        /* <DEDUP_REMOVED lines=18> */
[----:B------:R-:W-:Y:S01]  /*a640*/  FMUL.FTZ R34, R34, R39 ;  /* 0x0000002722227220 */ /* 0x000fe20000410000 */
[----:B------:R-:W-:Y:S02]  /*a650*/  F2FP.BF16.F32.PACK_AB R33, R33, R43 ;  /* 0x0000002b2121723e */ /* 0x000fe400000010ff */
[C---:B------:R-:W-:Y:S01]  /*a660*/  FFMA.FTZ R38, R14.reuse, R39, -R38 ;  /* 0x000000270e267223 */ /* 0x040fe20000010826 */
[----:B------:R-:W-:Y:S01]  /*a670*/  F2FP.BF16.F32.PACK_AB R35, R35, R45 ;  /* 0x0000002d2323723e */ /* 0x000fe200000010ff */
[----:B------:R-:W-:Y:S01]  /*a680*/  FFMA.FTZ R34, R14, R41, R34 ;  /* 0x000000290e227223 */ /* 0x000fe20000010022 */
[----:B------:R-:W-:Y:S01]  /*a690*/  F2FP.BF16.F32.PACK_AB R42, R13, R42 ;  /* 0x0000002a0d2a723e */ /* 0x000fe200000010ff */
[----:B------:R-:W-:Y:S01]  /*a6a0*/  IMAD.MOV.U32 R13, RZ, RZ, R33 ;  /* 0x000000ffff0d7224 */ /* 0x000fe200078e0021 */
        /* <DEDUP_REMOVED lines=8> */
[----:B------:R-:W-:-:S07]  /*a730*/  F2FP.BF16.F32.PACK_AB R34, R34, R46 ;  /* 0x0000002e2222723e */ /* 0x000fce00000010ff */
.L_x_2753:
[----:B------:R-:W-:Y:S05]  /*a740*/  BSYNC B2 ;  /* 0x0000000000027941 */ /* 0x000fea0003800000 */
.L_x_2752:
[----:B------:R-:W-:Y:S01]  /*a750*/  ISETP.GE.AND P4, PT, R11, R128, PT ;  /* 0x000000800b00720c */ /* 0x000fe20003f86270 */
[----:B------:R-:W-:Y:S01]  /*a760*/  ULDC.64 UR4, c[0x0][0x208] ;  /* 0x0000820000047ab9 */ /* 0x000fe20000000a00 */
[----:B------:R-:W-:-:S04]  /*a770*/  LEA R38, P3, R10, R119, 0x1 ;  /* 0x000000770a267211 */ /* 0x000fc800078608ff */
[----:B------:R-:W-:-:S05]  /*a780*/  LEA.HI.X R39, R10, R118, R28, 0x1, P3 ;  /* 0x000000760a277211 */ /* 0x000fca00018f0c1c */
[----:B-1----:R1:W-:Y:S02]  /*a790*/  ST.E.128 desc[UR4][R38.64], R12 ;  /* 0x0000000c26007985 */ /* 0x0023e4000c101d04 */
[----:B-1----:R-:W-:-:S05]  /*a7a0*/  @!P4 IMAD.WIDE R12, R11, 0x2, R36 ;  /* 0x000000020b0cc825 */ /* 0x002fca00078e0224 */
[----:B0-----:R0:W-:Y:S02]  /*a7b0*/  @!P4 ST.E.128 desc[UR4][R12.64], R32 ;  /* 0x000000200c00c985 */ /* 0x0011e4000c101d04 */
.L_x_2751:
[----:B------:R-:W-:Y:S05]  /*a7c0*/  BSYNC B1 ;  /* 0x0000000000017941 */ /* 0x000fea0003800000 */
.L_x_2750:
[----:B------:R-:W-:-:S13]  /*a7d0*/  ISETP.NE.AND P3, PT, R25, RZ, PT ;  /* 0x000000ff1900720c */ /* 0x000fda0003f65270 */
[----:B------:R-:W-:Y:S05]  /*a7e0*/  @!P3 BRA `(.L_x_2707) ;  /* 0x0000000c00f8b947 */ /* 0x000fea0003800000 */
[----:B------:R-:W4:Y:S01]  /*a7f0*/  LDL R15, [R1+0x54] ;  /* 0x00005400010f7983 */ /* 0x000f220000100800 */
[----:B------:R-:W-:Y:S01]  /*a800*/  SEL R129, R112, R129, !P1 ;  /* 0x0000008170817207 */ /* 0x000fe20004800000 */
[C---:B------:R-:W-:Y:S01]  /*a810*/  VIADD R14, R225.reuse, 0x40 ;  /* 0x00000040e10e7836 */ /* 0x040fe20000000000 */
[----:B------:R-:W-:Y:S01]  /*a820*/  ISETP.GE.AND P4, PT, R214, R111, PT ;  /* 0x0000006fd600720c */ /* 0x000fe20003f86270 */
[----:B0--3--:R-:W-:Y:S01]  /*a830*/  VIADD R12, R225, 0x40 ;  /* 0x00000040e10c7836 */ /* 0x009fe20000000000 */
        /* <DEDUP_REMOVED lines=32> */
[----:B------:R-:W-:Y:S02]  /*aa40*/  PRMT R44, R137, 0x5432, R44 ;  /* 0x00005432892c7816 */ /* 0x000fe4000000002c */
        /* <DEDUP_REMOVED lines=12> */
[----:B------:R-:W-:-:S02]  /*ab10*/  LOP3.LUT R43, R33, 0xffff0000, RZ, 0xc0, !PT ;  /* 0xffff0000212b7812 */ /* 0x000fc400078ec0ff */
[----:B------:R-:W-:Y:S02]  /*ab20*/  PRMT R64, R137, 0x5410, R64 ;  /* 0x0000541089407816 */ /* 0x000fe40000000040 */
[----:B------:R-:W-:Y:S01]  /*ab30*/  SHF.R.U64 R74, R74, 0x10, R75 ;  /* 0x000000104a4a7819 */ /* 0x000fe2000000124b */
[C---:B------:R-:W-:Y:S01]  /*ab40*/  FMUL.FTZ R33, R43.reuse, R42 ;  /* 0x0000002a2b217220 */ /* 0x040fe20000410000 */
[-C--:B------:R-:W-:Y:S01]  /*ab50*/  FMUL.FTZ R43, R43, R44.reuse ;  /* 0x0000002c2b2b7220 */ /* 0x080fe20000410000 */
[----:B------:R-:W-:Y:S02]  /*ab60*/  SHF.R.U64 R66, R66, 0x10, R67 ;  /* 0x0000001042427819 */ /* 0x000fe40000001243 */
[C---:B------:R-:W-:Y:S01]  /*ab70*/  FFMA.FTZ R33, R13.reuse, R44, -R33 ;  /* 0x0000002c0d217223 */ /* 0x040fe20000010821 */
[----:B------:R-:W-:Y:S01]  /*ab80*/  FFMA.FTZ R13, R13, R42, R43 ;  /* 0x0000002a0d0d7223 */ /* 0x000fe2000001002b */
[----:B------:R-:W-:Y:S01]  /*ab90*/  SHF.R.U32.HI R43, RZ, 0x10, R75 ;  /* 0x00000010ff2b7819 */ /* 0x000fe2000001164b */
[----:B------:R-:W-:Y:S01]  /*aba0*/  IMAD.U32 R44, R15, 0x10000, RZ ;  /* 0x000100000f2c7824 */ /* 0x000fe200078e00ff */
[----:B------:R-:W-:-:S02]  /*abb0*/  SHF.R.U32.HI R42, RZ, 0x10, R67 ;  /* 0x00000010ff2a7819 */ /* 0x000fc40000011643 */
        /* <DEDUP_REMOVED lines=8> */
[----:B------:R-:W-:Y:S01]  /*ac40*/  PRMT R74, R138, 0x5410, R74 ;  /* 0x000054108a4a7816 */ /* 0x000fe2000000004a */
[-C--:B------:R-:W-:Y:S01]  /*ac50*/  FMUL.FTZ R48, R48, R46.reuse ;  /* 0x0000002e30307220 */ /* 0x080fe20000410000 */
[----:B------:R-:W-:Y:S01]  /*ac60*/  PRMT R66, R136, 0x5410, R66 ;  /* 0x0000541088427816 */ /* 0x000fe20000000042 */
[----:B------:R-:W-:Y:S01]  /*ac70*/  FFMA.FTZ R47, R44, R46, -R47 ;  /* 0x0000002e2c2f7223 */ /* 0x000fe2000001082f */
[----:B------:R-:W-:-:S02]  /*ac80*/  IMAD.U32 R46, R32, 0x10000, RZ ;  /* 0x00010000202e7824 */ /* 0x000fc400078e00ff */
[----:B------:R-:W-:Y:S01]  /*ac90*/  FFMA.FTZ R48, R44, R45, R48 ;  /* 0x0000002d2c307223 */ /* 0x000fe20000010030 */
[----:B------:R-:W-:Y:S01]  /*aca0*/  LOP3.LUT R44, R35, 0xffff0000, RZ, 0xc0, !PT ;  /* 0xffff0000232c7812 */ /* 0x000fe200078ec0ff */
[----:B------:R-:W-:Y:S01]  /*acb0*/  IMAD.U32 R49, R74, 0x10000, RZ ;  /* 0x000100004a317824 */ /* 0x000fe200078e00ff */
[----:B------:R-:W-:Y:S02]  /*acc0*/  LOP3.LUT R32, R32, 0xffff0000, RZ, 0xc0, !PT ;  /* 0xffff000020207812 */ /* 0x000fe400078ec0ff */
[----:B------:R-:W-:Y:S01]  /*acd0*/  LOP3.LUT R74, R74, 0xffff0000, RZ, 0xc0, !PT ;  /* 0xffff00004a4a7812 */ /* 0x000fe200078ec0ff */
[C---:B------:R-:W-:Y:S01]  /*ace0*/  FMUL.FTZ R35, R44.reuse, R43 ;  /* 0x0000002b2c237220 */ /* 0x040fe20000410000 */
[-C--:B------:R-:W-:Y:S01]  /*acf0*/  FMUL.FTZ R44, R44, R42.reuse ;  /* 0x0000002a2c2c7220 */ /* 0x080fe20000410000 */
[----:B------:R-:W-:Y:S02]  /*ad00*/  F2FP.BF16.F32.PACK_AB R33, R33, R41 ;  /* 0x000000292121723e */ /* 0x000fe400000010ff */
[----:B------:R-:W-:Y:S01]  /*ad10*/  FFMA.FTZ R35, R15, R42, -R35 ;  /* 0x0000002a0f237223 */ /* 0x000fe20000010823 */
[----:B------:R-:W-:-:S02]  /*ad20*/  IMAD.U32 R42, R72, 0x10000, RZ ;  /* 0x00010000482a7824 */ /* 0x000fc400078e00ff */
[----:B------:R-:W-:Y:S01]  /*ad30*/  FFMA.FTZ R44, R15, R43, R44 ;  /* 0x0000002b0f2c7223 */ /* 0x000fe2000001002c */
[----:B------:R-:W-:Y:S01]  /*ad40*/  IMAD.U32 R43, R64, 0x10000, RZ ;  /* 0x00010000402b7824 */ /* 0x000fe200078e00ff */
[----:B------:R-:W-:Y:S01]  /*ad50*/  LOP3.LUT R72, R72, 0xffff0000, RZ, 0xc0, !PT ;  /* 0xffff000048487812 */ /* 0x000fe200078ec0ff */
[----:B------:R-:W-:Y:S02]  /*ad60*/  IMAD.U32 R15, R12, 0x10000, RZ ;  /* 0x000100000c0f7824 */ /* 0x000fe400078e00ff */
[----:B------:R-:W-:Y:S01]  /*ad70*/  FMUL.FTZ R45, R46, R42 ;  /* 0x0000002a2e2d7220 */ /* 0x000fe20000410000 */
[----:B------:R-:W-:Y:S01]  /*ad80*/  LOP3.LUT R64, R64, 0xffff0000, RZ, 0xc0, !PT ;  /* 0xffff000040407812 */ /* 0x000fe200078ec0ff */
[-C--:B------:R-:W-:Y:S01]  /*ad90*/  FMUL.FTZ R46, R46, R43.reuse ;  /* 0x0000002b2e2e7220 */ /* 0x080fe20000410000 */
[----:B------:R-:W-:Y:S01]  /*ada0*/  LOP3.LUT R12, R12, 0xffff0000, RZ, 0xc0, !PT ;  /* 0xffff00000c0c7812 */ /* 0x000fe200078ec0ff */
[C---:B------:R-:W-:Y:S01]  /*adb0*/  FFMA.FTZ R45, R15.reuse, R43, -R45 ;  /* 0x0000002b0f2d7223 */ /* 0x040fe2000001082d */
[C---:B------:R-:W-:Y:S01]  /*adc0*/  FMUL.FTZ R43, R32.reuse, R72 ;  /* 0x00000048202b7220 */ /* 0x040fe20000410000 */
[----:B------:R-:W-:Y:S01]  /*add0*/  FFMA.FTZ R46, R15, R42, R46 ;  /* 0x0000002a0f2e7223 */ /* 0x000fe2000001002e */
[----:B------:R-:W-:Y:S01]  /*ade0*/  FMUL.FTZ R32, R32, R64 ;  /* 0x0000004020207220 */ /* 0x000fe20000410000 */
[----:B------:R-:W-:-:S02]  /*adf0*/  IMAD.U32 R42, R34, 0x10000, RZ ;  /* 0x00010000222a7824 */ /* 0x000fc400078e00ff */
[----:B------:R-:W-:Y:S01]  /*ae00*/  FFMA.FTZ R43, R12, R64, -R43 ;  /* 0x000000400c2b7223 */ /* 0x000fe2000001082b */
[----:B------:R-:W-:Y:S02]  /*ae10*/  IMAD.U32 R15, R14, 0x10000, RZ ;  /* 0x000100000e0f7824 */ /* 0x000fe400078e00ff */
[----:B------:R-:W-:Y:S01]  /*ae20*/  FFMA.FTZ R32, R12, R72, R32 ;  /* 0x000000480c207223 */ /* 0x000fe20000010020 */
[----:B------:R-:W-:Y:S01]  /*ae30*/  LOP3.LUT R34, R34, 0xffff0000, RZ, 0xc0, !PT ;  /* 0xffff000022227812 */ /* 0x000fe200078ec0ff */
[----:B------:R-:W-:Y:S02]  /*ae40*/  IMAD.U32 R12, R66, 0x10000, RZ ;  /* 0x00010000420c7824 */ /* 0x000fe400078e00ff */
[----:B------:R-:W-:Y:S01]  /*ae50*/  FMUL.FTZ R50, R42, R49 ;  /* 0x000000312a327220 */ /* 0x000fe20000410000 */
[----:B------:R-:W-:Y:S02]  /*ae60*/  LOP3.LUT R66, R66, 0xffff0000, RZ, 0xc0, !PT ;  /* 0xffff000042427812 */ /* 0x000fe400078ec0ff */
[----:B------:R-:W-:Y:S01]  /*ae70*/  LOP3.LUT R14, R14, 0xffff0000, RZ, 0xc0, !PT ;  /* 0xffff00000e0e7812 */ /* 0x000fe200078ec0ff */
[-C--:B------:R-:W-:Y:S01]  /*ae80*/  FMUL.FTZ R42, R42, R12.reuse ;  /* 0x0000000c2a2a7220 */ /* 0x080fe20000410000 */
[----:B------:R-:W-:Y:S01]  /*ae90*/  FFMA.FTZ R50, R15, R12, -R50 ;  /* 0x0000000c0f327223 */ /* 0x000fe20000010832 */
[C---:B------:R-:W-:Y:S01]  /*aea0*/  FMUL.FTZ R12, R34.reuse, R74 ;  /* 0x0000004a220c7220 */ /* 0x040fe20000410000 */
[-C--:B------:R-:W-:Y:S01]  /*aeb0*/  FMUL.FTZ R34, R34, R66.reuse ;  /* 0x0000004222227220 */ /* 0x080fe20000410000 */
[----:B------:R-:W-:Y:S01]  /*aec0*/  F2FP.BF16.F32.PACK_AB R35, R35, R47 ;  /* 0x0000002f2323723e */ /* 0x000fe200000010ff */
[----:B------:R-:W-:Y:S01]  /*aed0*/  FFMA.FTZ R42, R15, R49, R42 ;  /* 0x000000310f2a7223 */ /* 0x000fe2000001002a */
[C---:B------:R-:W-:Y:S01]  /*aee0*/  FFMA.FTZ R12, R14.reuse, R66, -R12 ;  /* 0x000000420e0c7223 */ /* 0x040fe2000001080c */
[----:B------:R-:W-:Y:S01]  /*aef0*/  FFMA.FTZ R34, R14, R74, R34 ;  /* 0x0000004a0e227223 */ /* 0x000fe20000010022 */
[----:B------:R-:W-:Y:S01]  /*af00*/  F2FP.BF16.F32.PACK_AB R14, R43, R45 ;  /* 0x0000002d2b0e723e */ /* 0x000fe200000010ff */
[----:B------:R-:W-:Y:S01]  /*af10*/  IMAD.MOV.U32 R15, RZ, RZ, R35 ;  /* 0x000000ffff0f7224 */ /* 0x000fe200078e0023 */
[----:B------:R-:W-:Y:S01]  /*af20*/  F2FP.BF16.F32.PACK_AB R40, R13, R40 ;  /* 0x000000280d28723e */ /* 0x000fe200000010ff */
[----:B------:R-:W-:Y:S01]  /*af30*/  IMAD.MOV.U32 R13, RZ, RZ, R33 ;  /* 0x000000ffff0d7224 */ /* 0x000fe200078e0021 */
[----:B------:R-:W-:-:S02]  /*af40*/  F2FP.BF16.F32.PACK_AB R44, R44, R48 ;  /* 0x000000302c2c723e */ /* 0x000fc400000010ff */
[----:B------:R-:W-:Y:S01]  /*af50*/  F2FP.BF16.F32.PACK_AB R50, R12, R50 ;  /* 0x000000320c32723e */ /* 0x000fe200000010ff */
[----:B------:R-:W-:Y:S01]  /*af60*/  IMAD.MOV.U32 R12, RZ, RZ, R14 ;  /* 0x000000ffff0c7224 */ /* 0x000fe200078e000e */
[----:B------:R-:W-:Y:S01]  /*af70*/  F2FP.BF16.F32.PACK_AB R32, R32, R46 ;  /* 0x0000002e2020723e */ /* 0x000fe200000010ff */
[----:B------:R-:W-:Y:S01]  /*af80*/  IMAD.MOV.U32 R33, RZ, RZ, R40 ;  /* 0x000000ffff217224 */ /* 0x000fe200078e0028 */
[----:B------:R-:W-:Y:S01]  /*af90*/  F2FP.BF16.F32.PACK_AB R34, R34, R42 ;  /* 0x0000002a2222723e */ /* 0x000fe200000010ff */
[----:B------:R-:W-:Y:S02]  /*afa0*/  IMAD.MOV.U32 R14, RZ, RZ, R50 ;  /* 0x000000ffff0e7224 */ /* 0x000fe400078e0032 */
[----:B------:R-:W-:-:S07]  /*afb0*/  IMAD.MOV.U32 R35, RZ, RZ, R44 ;  /* 0x000000ffff237224 */ /* 0x000fce00078e002c */
.L_x_2755:
[----:B------:R-:W-:Y:S05]  /*afc0*/  BSYNC B1 ;  /* 0x0000000000017941 */ /* 0x000fea0003800000 */
.L_x_2754:
        /* <DEDUP_REMOVED lines=8> */
.L_x_2661:
[----:B------:R-:W-:-:S04]  /*b050*/  ULOP3.LUT UR4, UR60, 0x1, URZ, 0xfc, !UPT ;  /* 0x000000013c047892 */ /* 0x000fc8000f8efc3f */
[----:B------:R-:W-:-:S06]  /*b060*/  UISETP.NE.AND UP0, UPT, UR4, 0x3, UPT ;  /* 0x000000030400788c */ /* 0x000fcc000bf05270 */
[----:B------:R-:W-:-:S13]  /*b070*/  PLOP3.LUT P0, PT, PT, PT, UP0, 0x80, 0x0 ;  /* 0x000000000000781c */ /* 0x000fda0003f0f008 */
[----:B------:R-:W-:Y:S05]  /*b080*/  @!P0 BRA `(.L_x_2756) ;  /* 0x0000000000048947 */ /* 0x000fea0003800000 */
[----:B------:R-:W-:Y:S01]  /*b090*/  BPT.TRAP 0x1 ;  /* 0x000000040000795c */ /* 0x000fe20000300000 */
.L_x_2756:
[----:B------:R-:W-:Y:S01]  /*b0a0*/  IMAD R88, R213, 0x8, R23 ;  /* 0x00000008d5587824 */ /* 0x000fe200078e0217 */
[----:B------:R-:W-:Y:S01]  /*b0b0*/  SHF.L.U32 R89, R227, 0x1f, RZ ;  /* 0x0000001fe3597819 */ /* 0x000fe200000006ff */
[----:B------:R-:W-:Y:S01]  /*b0c0*/  BSSY B1, `(.L_x_2757) ;  /* 0x0000004000017945 */ /* 0x000fe20003800000 */
[----:B------:R-:W-:Y:S02]  /*b0d0*/  SHF.R.S32.HI R85, RZ, 0x1f, R31 ;  /* 0x0000001fff557819 */ /* 0x000fe4000001141f */
[----:B------:R-:W0:Y:S02]  /*b0e0*/  SYNCS.PHASECHK.TRANS64.TRYWAIT P3, [R88+URZ+0x38890], R89 ;  /* 0x03889059580075a7 */ /* 0x000e24000806017f */
[----:B0-----:R-:W-:Y:S05]  /*b0f0*/  @!P3 BRA `(.L_x_2758) ;  /* 0x000002840058b947 */ /* 0x001fea0003800000 */
.L_x_3088:
[----:B------:R-:W-:Y:S05]  /*b100*/  BSYNC B1 ;  /* 0x0000000000017941 */ /* 0x000fea0003800000 */
.L_x_2757:
        /* <DEDUP_REMOVED lines=25> */
.L_x_3092:
[----:B------:R-:W-:Y:S04]  /*b2a0*/  BSSY B1, `(.L_x_2760) ;  /* 0x0000018000017945 */ /* 0x000fe80003800000 */
[----:B------:R-:W-:Y:S05]  /*b2b0*/  @!P3 BRA `(.L_x_2761) ;  /* 0x000000000058b947 */ /* 0x000fea0003800000 */
[----:B------:R-:W-:Y:S01]  /*b2c0*/  ULDC UR4, c[0x0][0x2f4] ;  /* 0x0000bd0000047ab9 */ /* 0x000fe20000000800 */
[----:B------:R-:W-:Y:S01]  /*b2d0*/  ULDC.64 UR6, c[0x0][0x208] ;  /* 0x0000820000067ab9 */ /* 0x000fe20000000a00 */
[----:B------:R-:W-:Y:S02]  /*b2e0*/  ISETP.GE.AND P4, PT, R16, UR4, PT ;  /* 0x0000000410007c0c */ /* 0x000fe4000bf86270 */
[----:B------:R-:W-:-:S11]  /*b2f0*/  ISETP.GE.AND P3, PT, R214, UR4, PT ;  /* 0x00000004d6007c0c */ /* 0x000fd6000bf66270 */
[----:B------:R-:W4:Y:S01]  /*b300*/  @!P4 LDS.128 R12, [R84+0x24400] ;  /* 0x02440000540cc984 */ /* 0x000f220000000c00 */
[----:B---3--:R-:W-:-:S04]  /*b310*/  @!P4 LEA R32, P5, R16, R11, 0x1 ;  /* 0x0000000b1020c211 */ /* 0x008fc800078a08ff */
[----:B--2---:R-:W-:-:S05]  /*b320*/  @!P4 LEA.HI.X R33, R16, R37, R17, 0x1, P5 ;  /* 0x000000251021c211 */ /* 0x004fca00028f0c11 */
[----:B----4-:R2:W-:Y:S01]  /*b330*/  @!P4 ST.E.128 desc[UR6][R32.64], R12 ;  /* 0x0000000c2000c985 */ /* 0x0105e2000c101d06 */
[----:B------:R-:W-:-:S03]  /*b340*/  ISETP.GE.AND P4, PT, R19, UR4, PT ;  /* 0x0000000413007c0c */ /* 0x000fc6000bf86270 */
[----:B------:R-:W3:Y:S01]  /*b350*/  @!P3 LDS.128 R12, [R84+0x26c00] ;  /* 0x026c0000540cb984 */ /* 0x000ee20000000c00 */
[----:B--2---:R-:W-:-:S04]  /*b360*/  @!P3 LEA R32, P5, R212, R11, 0x1 ;  /* 0x0000000bd420b211 */ /* 0x004fc800078a08ff */
[----:B------:R-:W-:-:S05]  /*b370*/  @!P3 LEA.HI.X R33, R212, R37, R215, 0x1, P5 ;  /* 0x00000025d421b211 */ /* 0x000fca00028f0cd7 */
[----:B---3--:R2:W-:Y:S01]  /*b380*/  @!P3 ST.E.128 desc[UR6][R32.64], R12 ;  /* 0x0000000c2000b985 */ /* 0x0085e2000c101d06 */
[----:B------:R-:W-:-:S03]  /*b390*/  ISETP.GE.AND P3, PT, R22, UR4, PT ;  /* 0x0000000416007c0c */ /* 0x000fc6000bf66270 */
[----:B------:R-:W3:Y:S01]  /*b3a0*/  @!P4 LDS.128 R12, [R84+0x29400] ;  /* 0x02940000540cc984 */ /* 0x000ee20000000c00 */
[----:B--2---:R-:W-:-:S04]  /*b3b0*/  @!P4 LEA R32, P5, R19, R11, 0x1 ;  /* 0x0000000b1320c211 */ /* 0x004fc800078a08ff */
[----:B------:R-:W-:-:S05]  /*b3c0*/  @!P4 LEA.HI.X R33, R19, R37, R219, 0x1, P5 ;  /* 0x000000251321c211 */ /* 0x000fca00028f0cdb */
[----:B---3--:R2:W-:Y:S04]  /*b3d0*/  @!P4 ST.E.128 desc[UR6][R32.64], R12 ;  /* 0x0000000c2000c985 */ /* 0x0085e8000c101d06 */
[----:B------:R-:W3:Y:S01]  /*b3e0*/  @!P3 LDS.128 R12, [R84+0x2bc00] ;  /* 0x02bc0000540cb984 */ /* 0x000ee20000000c00 */
[----:B--2---:R-:W-:-:S04]  /*b3f0*/  @!P3 LEA R32, P4, R22, R11, 0x1 ;  /* 0x0000000b1620b211 */ /* 0x004fc800078808ff */
[----:B------:R-:W-:-:S05]  /*b400*/  @!P3 LEA.HI.X R33, R22, R37, R218, 0x1, P4 ;  /* 0x000000251621b211 */ /* 0x000fca00020f0cda */
[----:B---3--:R4:W-:Y:S04]  /*b410*/  @!P3 ST.E.128 desc[UR6][R32.64], R12 ;  /* 0x0000000c2000b985 */ /* 0x0089e8000c101d06 */
.L_x_2761:
[----:B------:R-:W-:Y:S05]  /*b420*/  BSYNC B1 ;  /* 0x0000000000017941 */ /* 0x000fea0003800000 */
.L_x_2760:
[----:B------:R-:W-:-:S03]  /*b430*/  UMOV UR4, 0xffffffff ;  /* 0xffffffff00047882 */ /* 0x000fc60000000000 */
[----:B------:R-:W-:Y:S05]  /*b440*/  BRA.DIV UR4, `(.L_x_2762) ;  /* 0x0000028204e47947 */ /* 0x000fea000b800000 */
[----:B--2---:R2:W0:Y:S04]  /*b450*/  SHFL.IDX PT, R37, R35, 0x1, 0x181f ;  /* 0x00381f0023257f89 */ /* 0x00442800000e0000 */
[----:B---3--:R2:W3:Y:S02]  /*b460*/  SHFL.IDX PT, R11, R34, 0x1, 0x181f ;  /* 0x00381f00220b7f89 */ /* 0x0084e400000e0000 */
.L_x_3096:
[----:B------:R-:W-:Y:S01]  /*b470*/  ISETP.GE.AND P3, PT, R36, 0x21, PT ;  /* 0x000000212400780c */ /* 0x000fe20003f66270 */
[----:B------:R-:W-:-:S12]  /*b480*/  BSSY B1, `(.L_x_2763) ;  /* 0x0000018000017945 */ /* 0x000fd80003800000 */
[----:B------:R-:W-:Y:S05]  /*b490*/  @!P3 BRA `(.L_x_2764) ;  /* 0x000000000058b947 */ /* 0x000fea0003800000 */
[----:B------:R-:W-:Y:S01]  /*b4a0*/  ULDC UR4, c[0x0][0x2f4] ;  /* 0x0000bd0000047ab9 */ /* 0x000fe20000000800 */
[----:B------:R-:W-:Y:S01]  /*b4b0*/  ULDC.64 UR6, c[0x0][0x208] ;  /* 0x0000820000067ab9 */ /* 0x000fe20000000a00 */
[----:B------:R-:W-:Y:S02]  /*b4c0*/  ISETP.GE.AND P5, PT, R16, UR4, PT ;  /* 0x0000000410007c0c */ /* 0x000fe4000bfa6270 */
[----:B------:R-:W-:-:S11]  /*b4d0*/  ISETP.GE.AND P4, PT, R214, UR4, PT ;  /* 0x00000004d6007c0c */ /* 0x000fd6000bf86270 */
[----:B----4-:R-:W4:Y:S01]  /*b4e0*/  @!P5 LDS.128 R12, [R84+0x25400] ;  /* 0x02540000540cd984 */ /* 0x010f220000000c00 */
[----:B---3--:R-:W-:-:S04]  /*b4f0*/  @!P5 LEA R32, P3, R16, R11, 0x1 ;  /* 0x0000000b1020d211 */ /* 0x008fc800078608ff */
[----:B0-----:R-:W-:Y:S02]  /*b500*/  @!P5 LEA.HI.X R33, R16, R37, R17, 0x1, P3 ;  /* 0x000000251021d211 */ /* 0x001fe400018f0c11 */
[----:B------:R-:W-:-:S03]  /*b510*/  ISETP.GE.AND P3, PT, R19, UR4, PT ;  /* 0x0000000413007c0c */ /* 0x000fc6000bf66270 */
[----:B----4-:R0:W-:Y:S04]  /*b520*/  @!P5 ST.E.128 desc[UR6][R32.64], R12 ;  /* 0x0000000c2000d985 */ /* 0x0101e8000c101d06 */
[----:B------:R-:W3:Y:S01]  /*b530*/  @!P4 LDS.128 R12, [R84+0x27c00] ;  /* 0x027c0000540cc984 */ /* 0x000ee20000000c00 */
[----:B0-----:R-:W-:-:S04]  /*b540*/  @!P4 LEA R32, P5, R212, R11, 0x1 ;  /* 0x0000000bd420c211 */ /* 0x001fc800078a08ff */
[----:B------:R-:W-:-:S05]  /*b550*/  @!P4 LEA.HI.X R33, R212, R37, R215, 0x1, P5 ;  /* 0x00000025d421c211 */ /* 0x000fca00028f0cd7 */
[----:B---3--:R0:W-:Y:S01]  /*b560*/  @!P4 ST.E.128 desc[UR6][R32.64], R12 ;  /* 0x0000000c2000c985 */ /* 0x0081e2000c101d06 */
[----:B------:R-:W-:-:S03]  /*b570*/  ISETP.GE.AND P4, PT, R22, UR4, PT ;  /* 0x0000000416007c0c */ /* 0x000fc6000bf86270 */
[----:B------:R-:W3:Y:S01]  /*b580*/  @!P3 LDS.128 R12, [R84+0x2a400] ;  /* 0x02a40000540cb984 */ /* 0x000ee20000000c00 */
[----:B0-----:R-:W-:-:S04]  /*b590*/  @!P3 LEA R32, P5, R19, R11, 0x1 ;  /* 0x0000000b1320b211 */ /* 0x001fc800078a08ff */
[----:B------:R-:W-:-:S05]  /*b5a0*/  @!P3 LEA.HI.X R33, R19, R37, R219, 0x1, P5 ;  /* 0x000000251321b211 */ /* 0x000fca00028f0cdb */
[----:B---3--:R0:W-:Y:S04]  /*b5b0*/  @!P3 ST.E.128 desc[UR6][R32.64], R12 ;  /* 0x0000000c2000b985 */ /* 0x0081e8000c101d06 */
[----:B------:R-:W3:Y:S01]  /*b5c0*/  @!P4 LDS.128 R12, [R84+0x2cc00] ;  /* 0x02cc0000540cc984 */ /* 0x000ee20000000c00 */
[----:B0-----:R-:W-:-:S04]  /*b5d0*/  @!P4 LEA R32, P3, R22, R11, 0x1 ;  /* 0x0000000b1620c211 */ /* 0x001fc800078608ff */
[----:B------:R-:W-:-:S05]  /*b5e0*/  @!P4 LEA.HI.X R33, R22, R37, R218, 0x1, P3 ;  /* 0x000000251621c211 */ /* 0x000fca00018f0cda */
[----:B---3--:R0:W-:Y:S04]  /*b5f0*/  @!P4 ST.E.128 desc[UR6][R32.64], R12 ;  /* 0x0000000c2000c985 */ /* 0x0081e8000c101d06 */
.L_x_2764:
[----:B------:R-:W-:Y:S05]  /*b600*/  BSYNC B1 ;  /* 0x0000000000017941 */ /* 0x000fea0003800000 */
.L_x_2763:
[----:B------:R-:W-:-:S03]  /*b610*/  UMOV UR4, 0xffffffff ;  /* 0xffffffff00047882 */ /* 0x000fc60000000000 */
[----:B------:R-:W-:Y:S05]  /*b620*/  BRA.DIV UR4, `(.L_x_2765) ;  /* 0x0000028204b87947 */ /* 0x000fea000b800000 */
[----:B-12---:R-:W1:Y:S04]  /*b630*/  SHFL.IDX PT, R35, R35, 0x2, 0x181f ;  /* 0x00581f0023237f89 */ /* 0x006e6800000e0000 */
[----:B------:R-:W2:Y:S02]  /*b640*/  SHFL.IDX PT, R34, R34, 0x2, 0x181f ;  /* 0x00581f0022227f89 */ /* 0x000ea400000e0000 */
.L_x_3100:
[----:B------:R-:W-:-:S13]  /*b650*/  ISETP.GE.AND P3, PT, R36, 0x41, PT ;  /* 0x000000412400780c */ /* 0x000fda0003f66270 */
[----:B------:R-:W-:Y:S05]  /*b660*/  @!P3 BRA `(.L_x_2707) ;  /* 0x000000000058b947 */ /* 0x000fea0003800000 */
[----:B------:R-:W-:Y:S01]  /*b670*/  ULDC UR4, c[0x0][0x2f4] ;  /* 0x0000bd0000047ab9 */ /* 0x000fe20000000800 */
[----:B------:R-:W-:Y:S01]  /*b680*/  ULDC.64 UR6, c[0x0][0x208] ;  /* 0x0000820000067ab9 */ /* 0x000fe20000000a00 */
[----:B------:R-:W-:Y:S02]  /*b690*/  ISETP.GE.AND P5, PT, R16, UR4, PT ;  /* 0x0000000410007c0c */ /* 0x000fe4000bfa6270 */
[----:B------:R-:W-:-:S11]  /*b6a0*/  ISETP.GE.AND P4, PT, R214, UR4, PT ;  /* 0x00000004d6007c0c */ /* 0x000fd6000bf86270 */
[----:B0---4-:R-:W0:Y:S01]  /*b6b0*/  @!P5 LDS.128 R12, [R84+0x26400] ;  /* 0x02640000540cd984 */ /* 0x011e220000000c00 */
        /* <DEDUP_REMOVED lines=11> */
[----:B------:R-:W-:-:S05]  /*b770*/  @!P3 LEA.HI.X R33, R19, R35, R219, 0x1, P5 ;  /* 0x000000231321b211 */ /* 0x000fca00028f0cdb */
[----:B-1----:R0:W-:Y:S04]  /*b780*/  @!P3 ST.E.128 desc[UR6][R32.64], R12 ;  /* 0x0000000c2000b985 */ /* 0x0021e8000c101d06 */
[----:B------:R-:W1:Y:S01]  /*b790*/  @!P4 LDS.128 R12, [R84+0x2dc00] ;  /* 0x02dc0000540cc984 */ /* 0x000e620000000c00 */
[----:B0-----:R-:W-:-:S04]  /*b7a0*/  @!P4 LEA R32, P3, R22, R34, 0x1 ;  /* 0x000000221620c211 */ /* 0x001fc800078608ff */
[----:B------:R-:W-:-:S05]  /*b7b0*/  @!P4 LEA.HI.X R33, R22, R35, R218, 0x1, P3 ;  /* 0x000000231621c211 */ /* 0x000fca00018f0cda */
[----:B-1----:R0:W-:Y:S04]  /*b7c0*/  @!P4 ST.E.128 desc[UR6][R32.64], R12 ;  /* 0x0000000c2000c985 */ /* 0x0021e8000c101d06 */
.L_x_2707:
[----:B------:R-:W-:Y:S05]  /*b7d0*/  BSYNC B0 ;  /* 0x0000000000007941 */ /* 0x000fea0003800000 */
.L_x_2660:
        /* <DEDUP_REMOVED lines=17> */
.L_x_2767:
[----:B------:R-:W-:Y:S05]  /*b8f0*/  BSYNC B0 ;  /* 0x0000000000007941 */ /* 0x000fea0003800000 */
.L_x_2766:
[----:B------:R-:W5:Y:S01]  /*b900*/  SYNCS.PHASECHK.TRANS64.TRYWAIT P0, [R88+URZ+0x388b0], R89 ;  /* 0x0388b059580075a7 */ /* 0x000f62000800017f */
[----:B------:R-:W-:Y:S01]  /*b910*/  ULDC UR61, c[0x0][0x2f4] ;  /* 0x0000bd00003d7ab9 */ /* 0x000fe20000000800 */
[----:B------:R-:W-:Y:S04]  /*b920*/  BSSY B0, `(.L_x_2768) ;  /* 0x0000002000007945 */ /* 0x000fe80003800000 */
[----:B-----5:R-:W-:Y:S05]  /*b930*/  @!P0 BRA `(.L_x_2769) ;  /* 0x0000028000408947 */ /* 0x020fea0003800000 */
.L_x_3101:
[----:B------:R-:W-:Y:S05]  /*b940*/  BSYNC B0 ;  /* 0x0000000000007941 */ /* 0x000fea0003800000 */
.L_x_2768:
[----:B------:R-:W-:Y:S01]  /*b950*/  ULDC.64 UR4, c[0x0][0x328] ;  /* 0x0000ca0000047ab9 */ /* 0x000fe20000000a00 */
[----:B------:R-:W-:Y:S01]  /*b960*/  IMAD.IADD R87, R87, 0x1, -R225 ;  /* 0x0000000157577824 */ /* 0x000fe200078e0ae1 */
[----:B------:R-:W-:Y:S01]  /*b970*/  ULDC.64 UR6, c[0x0][0x318] ;  /* 0x0000c60000067ab9 */ /* 0x000fe20000000a00 */
[----:B0---4-:R-:W-:Y:S01]  /*b980*/  IMAD R14, R85, UR4, RZ ;  /* 0x00000004550e7c24 */ /* 0x011fe2000f8e02ff */
[----:B------:R-:W-:Y:S01]  /*b990*/  BSSY B0, `(.L_x_2770) ;  /* 0x0000028000007945 */ /* 0x000fe20003800000 */
[----:B------:R-:W-:Y:S01]  /*b9a0*/  IMAD.WIDE.U32 R12, R31, UR4, RZ ;  /* 0x000000041f0c7c25 */ /* 0x000fe2000f8e00ff */
[C---:B------:R-:W-:Y:S02]  /*b9b0*/  ISETP.GE.AND P4, PT, R87.reuse, 0x1, PT ;  /* 0x000000015700780c */ /* 0x040fe40003f86270 */
[----:B------:R-:W-:Y:S01]  /*b9c0*/  ISETP.GE.AND P0, PT, R87, 0x21, PT ;  /* 0x000000215700780c */ /* 0x000fe20003f06270 */
[----:B------:R-:W-:Y:S01]  /*b9d0*/  IMAD R31, R31, UR5, R14 ;  /* 0x000000051f1f7c24 */ /* 0x000fe2000f8e020e */
[----:B------:R-:W-:-:S02]  /*b9e0*/  ULDC.64 UR4, c[0x0][0x338] ;  /* 0x0000ce0000047ab9 */ /* 0x000fc40000000a00 */
[----:B---3--:R-:W-:Y:S02]  /*b9f0*/  IMAD R11, R86, UR4, RZ ;  /* 0x00000004560b7c24 */ /* 0x008fe4000f8e02ff */
        /* <DEDUP_REMOVED lines=8> */
[----:B-1----:R-:W-:Y:S01]  /*ba80*/  LEA.HI.X R32, R12, UR7, R13, 0x1, P5 ;  /* 0x000000070c207c11 */ /* 0x002fe2000a8f0c0d */
[----:B------:R0:W1:Y:S04]  /*ba90*/  SHFL.IDX PT, R35, R11, RZ, 0x181f ;  /* 0x00181fff0b237589 */ /* 0x00006800000e0000 */
[----:B------:R0:W3:Y:S01]  /*baa0*/  SHFL.IDX PT, R33, R32, RZ, 0x181f ;  /* 0x00181fff20217589 */ /* 0x0000e200000e0000 */
[----:B------:R-:W-:Y:S05]  /*bab0*/  @!P4 BRA `(.L_x_2771) ;  /* 0x000000000054c947 */ /* 0x000fea0003800000 */
[----:B------:R-:W-:Y:S01]  /*bac0*/  ISETP.GE.AND P5, PT, R16, UR61, PT ;  /* 0x0000003d10007c0c */ /* 0x000fe2000bfa6270 */
[----:B------:R-:W-:-:S12]  /*bad0*/  ULDC.64 UR4, c[0x0][0x208] ;  /* 0x0000820000047ab9 */ /* 0x000fd80000000a00 */
[----:B------:R-:W4:Y:S01]  /*bae0*/  @!P5 LDS.128 R12, [R84+0x400] ;  /* 0x00040000540cd984 */ /* 0x000f220000000c00 */
[----:B-1----:R-:W-:-:S04]  /*baf0*/  @!P5 LEA R30, P4, R16, R35, 0x1 ;  /* 0x00000023101ed211 */ /* 0x002fc800078808ff */
[----:B---3--:R-:W-:Y:S02]  /*bb00*/  @!P5 LEA.HI.X R31, R16, R33, R17, 0x1, P4 ;  /* 0x00000021101fd211 */ /* 0x008fe400020f0c11 */
[----:B------:R-:W-:-:S03]  /*bb10*/  ISETP.GE.AND P4, PT, R214, UR61, PT ;  /* 0x0000003dd6007c0c */ /* 0x000fc6000bf86270 */
[----:B----4-:R1:W-:Y:S10]  /*bb20*/  @!P5 ST.E.128 desc[UR4][R30.64], R12 ;  /* 0x0000000c1e00d985 */ /* 0x0103f4000c101d04 */
[----:B------:R-:W3:Y:S01]  /*bb30*/  @!P4 LDS.128 R12, [R84+0x2c00] ;  /* 0x002c0000540cc984 */ /* 0x000ee20000000c00 */
[----:B-1----:R-:W-:-:S04]  /*bb40*/  @!P4 LEA R30, P5, R212, R35, 0x1 ;  /* 0x00000023d41ec211 */ /* 0x002fc800078a08ff */
[----:B------:R-:W-:Y:S02]  /*bb50*/  @!P4 LEA.HI.X R31, R212, R33, R215, 0x1, P5 ;  /* 0x00000021d41fc211 */ /* 0x000fe400028f0cd7 */
[----:B------:R-:W-:-:S03]  /*bb60*/  ISETP.GE.AND P5, PT, R19, UR61, PT ;  /* 0x0000003d13007c0c */ /* 0x000fc6000bfa6270 */
[----:B---3--:R1:W-:Y:S10]  /*bb70*/  @!P4 ST.E.128 desc[UR4][R30.64], R12 ;  /* 0x0000000c1e00c985 */ /* 0x0083f4000c101d04 */
[----:B------:R-:W3:Y:S01]  /*bb80*/  @!P5 LDS.128 R12, [R84+0x5400] ;  /* 0x00540000540cd984 */ /* 0x000ee20000000c00 */
[----:B-1----:R-:W-:-:S04]  /*bb90*/  @!P5 LEA R30, P4, R19, R35, 0x1 ;  /* 0x00000023131ed211 */ /* 0x002fc800078808ff */
[----:B------:R-:W-:Y:S02]  /*bba0*/  @!P5 LEA.HI.X R31, R19, R33, R219, 0x1, P4 ;  /* 0x00000021131fd211 */ /* 0x000fe400020f0cdb */
[----:B------:R-:W-:-:S03]  /*bbb0*/  ISETP.GE.AND P4, PT, R22, UR61, PT ;  /* 0x0000003d16007c0c */ /* 0x000fc6000bf86270 */
[----:B---3--:R1:W-:Y:S10]  /*bbc0*/  @!P5 ST.E.128 desc[UR4][R30.64], R12 ;  /* 0x0000000c1e00d985 */ /* 0x0083f4000c101d04 */
[----:B------:R-:W3:Y:S01]  /*bbd0*/  @!P4 LDS.128 R12, [R84+0x7c00] ;  /* 0x007c0000540cc984 */ /* 0x000ee20000000c00 */
[----:B-1----:R-:W-:-:S04]  /*bbe0*/  @!P4 LEA R30, P5, R22, R35, 0x1 ;  /* 0x00000023161ec211 */ /* 0x002fc800078a08ff */
[----:B------:R-:W-:-:S05]  /*bbf0*/  @!P4 LEA.HI.X R31, R22, R33, R218, 0x1, P5 ;  /* 0x00000021161fc211 */ /* 0x000fca00028f0cda */
[----:B---3--:R4:W-:Y:S04]  /*bc00*/  @!P4 ST.E.128 desc[UR4][R30.64], R12 ;  /* 0x0000000c1e00c985 */ /* 0x0089e8000c101d04 */
.L_x_2771:
[----:B------:R-:W-:Y:S05]  /*bc10*/  BSYNC B0 ;  /* 0x0000000000007941 */ /* 0x000fea0003800000 */
.L_x_2770:
[----:B---3--:R3:W0:Y:S01]  /*bc20*/  SHFL.IDX PT, R33, R32, 0x1, 0x181f ;  /* 0x00381f0020217f89 */ /* 0x00862200000e0000 */
[----:B------:R-:W-:Y:S03]  /*bc30*/  BSSY B0, `(.L_x_2772) ;  /* 0x0000018000007945 */ /* 0x000fe60003800000 */
[----:B-1----:R3:W1:Y:S01]  /*bc40*/  SHFL.IDX PT, R35, R11, 0x1, 0x181f ;  /* 0x00381f000b237f89 */ /* 0x00266200000e0000 */
[----:B------:R-:W-:Y:S05]  /*bc50*/  @!P0 BRA `(.L_x_2773) ;  /* 0x0000000000548947 */ /* 0x000fea0003800000 */
[----:B------:R-:W-:Y:S01]  /*bc60*/  ISETP.GE.AND P5, PT, R16, UR61, PT ;  /* 0x0000003d10007c0c */ /* 0x000fe2000bfa6270 */
[----:B------:R-:W-:Y:S01]  /*bc70*/  ULDC.64 UR4, c[0x0][0x208] ;  /* 0x0000820000047ab9 */ /* 0x000fe20000000a00 */
[----:B------:R-:W-:-:S11]  /*bc80*/  ISETP.GE.AND P4, PT, R214, UR61, PT ;  /* 0x0000003dd6007c0c */ /* 0x000fd6000bf86270 */
[----:B----4-:R-:W4:Y:S01]  /*bc90*/  @!P5 LDS.128 R12, [R84+0x1400] ;  /* 0x00140000540cd984 */ /* 0x010f220000000c00 */
[----:B-1----:R-:W-:-:S04]  /*bca0*/  @!P5 LEA R30, P0, R16, R35, 0x1 ;  /* 0x00000023101ed211 */ /* 0x002fc800078008ff */
[----:B0-----:R-:W-:Y:S02]  /*bcb0*/  @!P5 LEA.HI.X R31, R16, R33, R17, 0x1, P0 ;  /* 0x00000021101fd211 */ /* 0x001fe400000f0c11 */
[----:B------:R-:W-:-:S03]  /*bcc0*/  ISETP.GE.AND P0, PT, R19, UR61, PT ;  /* 0x0000003d13007c0c */ /* 0x000fc6000bf06270 */
[----:B----4-:R0:W-:Y:S04]  /*bcd0*/  @!P5 ST.E.128 desc[UR4][R30.64], R12 ;  /* 0x0000000c1e00d985 */ /* 0x0101e8000c101d04 */
        /* <DEDUP_REMOVED lines=13> */
.L_x_2773:
[----:B------:R-:W-:Y:S05]  /*bdb0*/  BSYNC B0 ;  /* 0x0000000000007941 */ /* 0x000fea0003800000 */
.L_x_2772:
[----:B------:R-:W-:Y:S01]  /*bdc0*/  ISETP.GE.AND P0, PT, R87, 0x41, PT ;  /* 0x000000415700780c */ /* 0x000fe20003f06270 */
[----:B0-----:R0:W0:Y:S01]  /*bdd0*/  SHFL.IDX PT, R33, R32, 0x2, 0x181f ;  /* 0x00581f0020217f89 */ /* 0x00102200000e0000 */
[----:B------:R-:W-:Y:S03]  /*bde0*/  BSSY B0, `(.L_x_2774) ;  /* 0x0000018000007945 */ /* 0x000fe60003800000 */
[----:B---3--:R-:W3:Y:S08]  /*bdf0*/  SHFL.IDX PT, R11, R11, 0x2, 0x181f ;  /* 0x00581f000b0b7f89 */ /* 0x008ef000000e0000 */
[----:B------:R-:W-:Y:S05]  /*be00*/  @!P0 BRA `(.L_x_2775) ;  /* 0x0000000000548947 */ /* 0x000fea0003800000 */
[----:B------:R-:W-:Y:S01]  /*be10*/  ISETP.GE.AND P5, PT, R16, UR61, PT ;  /* 0x0000003d10007c0c */ /* 0x000fe2000bfa6270 */
[----:B------:R-:W-:Y:S01]  /*be20*/  ULDC.64 UR4, c[0x0][0x208] ;  /* 0x0000820000047ab9 */ /* 0x000fe20000000a00 */
        /* <DEDUP_REMOVED lines=19> */
.L_x_2775:
[----:B------:R-:W-:Y:S05]  /*bf60*/  BSYNC B0 ;  /* 0x0000000000007941 */ /* 0x000fea0003800000 */
.L_x_2774:
        /* <DEDUP_REMOVED lines=8> */
[----:B------:R-:W-:Y:S01]  /*bff0*/  ISETP.NE.AND P4, PT, R110, RZ, PT ;  /* 0x000000ff6e00720c */ /* 0x000fe20003f85270 */
[----:B------:R-:W-:-:S02]  /*c000*/  VIADD R213, R213, 0x1 ;  /* 0x00000001d5d57836 */ /* 0x000fc40000000000 */
[----:B------:R-:W-:Y:S02]  /*c010*/  @!P3 PRMT R88, RZ, 0x654, R88 ;  /* 0x00000654ff58b816 */ /* 0x000fe40000000058 */
[----:B------:R-:W-:Y:S02]  /*c020*/  PLOP3.LUT P0, PT, PT, PT, PT, 0x8, 0x0 ;  /* 0x000000000000781c */ /* 0x000fe40003f0e170 */
[----:B------:R1:W-:Y:S01]  /*c030*/  @!P3 SYNCS.ARRIVE.TRANS64.RED.A1T0 RZ, [R88+URZ], RZ ;  /* 0x000000ff58ffb9a7 */ /* 0x0003e2000810043f */
[----:B------:R-:W-:-:S04]  /*c040*/  ISETP.NE.AND P3, PT, R213, 0x2, PT ;  /* 0x00000002d500780c */ /* 0x000fc80003f65270 */
[----:B0---4-:R-:W-:Y:S02]  /*c050*/  SEL R12, RZ, 0x1, P3 ;  /* 0x00000001ff0c7807 */ /* 0x011fe40001800000 */
[----:B------:R-:W-:Y:S02]  /*c060*/  SEL R213, R213, RZ, P3 ;  /* 0x000000ffd5d57207 */ /* 0x000fe40001800000 */
[----:B------:R-:W-:Y:S01]  /*c070*/  LOP3.LUT R227, R227, R12, RZ, 0x3c, !PT ;  /* 0x0000000ce3e37212 */ /* 0x000fe200078e3cff */
[----:B-1----:R-:W-:Y:S06]  /*c080*/  @P4 BRA `(.L_x_2776) ;  /* 0xffffff7000184947 */ /* 0x002fec000383ffff */
.L_x_2655:
[----:B---3--:R-:W3:Y:S01]  /*c090*/  LDL R11, [R1+0x68] ;  /* 0x00006800010b7983 */ /* 0x008ee20000100800 */
[----:B------:R-:W1:Y:S01]  /*c0a0*/  LDC R0, c[0x0][0x448] ;  /* 0x00011200ff007b82 */ /* 0x000e620000000800 */
[----:B------:R-:W-:Y:S01]  /*c0b0*/  BSSY B0, `(.L_x_2777) ;  /* 0x0000011000007945 */ /* 0x000fe20003800000 */
[----:B------:R-:W-:Y:S01]  /*c0c0*/  IMAD.MOV.U32 R2, RZ, RZ, RZ ;  /* 0x000000ffff027224 */ /* 0x000fe200078e00ff */
[----:B-1----:R-:W-:-:S13]  /*c0d0*/  ISETP.NE.AND P1, PT, R0, 0x1, PT ;  /* 0x000000010000780c */ /* 0x002fda0003f25270 */
[----:B------:R-:W1:Y:S08]  /*c0e0*/  @P1 LDC R0, c[0x0][0x44c] ;  /* 0x00011300ff001b82 */ /* 0x000e700000000800 */
[----:B------:R-:W4:Y:S01]  /*c0f0*/  @P1 LDC R5, c[0x0][0x450] ;  /* 0x00011400ff051b82 */ /* 0x000f220000000800 */
[----:B---3--:R-:W-:-:S04]  /*c100*/  VIADD R3, R11, 0x7f ;  /* 0x0000007f0b037836 */ /* 0x008fc80000000000 */
[----:B-1----:R-:W-:-:S05]  /*c110*/  @P1 IMAD.HI.U32 R0, R3, R0, RZ ;  /* 0x0000000003001227 */ /* 0x002fca00078e00ff */
[----:B----4-:R-:W-:-:S05]  /*c120*/  @P1 SHF.R.U32.HI R3, RZ, R5, R0 ;  /* 0x00000005ff031219 */ /* 0x010fca0000011600 */
[----:B------:R-:W-:-:S04]  /*c130*/  IMAD.IADD R3, R130, 0x1, R3 ;  /* 0x0000000182037824 */ /* 0x000fc800078e0203 */
[----:B------:R-:W-:-:S05]  /*c140*/  IMAD.HI R3, R3, 0x66666667, RZ ;  /* 0x6666666703037827 */ /* 0x000fca00078e02ff */
[----:B------:R-:W-:-:S04]  /*c150*/  SHF.R.U32.HI R0, RZ, 0x1f, R3 ;  /* 0x0000001fff007819 */ /* 0x000fc80000011603 */
[----:B------:R-:W-:-:S04]  /*c160*/  LEA.HI.SX32 R0, R3, R0, 0x1b ;  /* 0x0000000003007211 */ /* 0x000fc800078fdaff */
[----:B------:R-:W-:-:S04]  /*c170*/  VIMNMX R131, R131, R0, PT ;  /* 0x0000000083837248 */ /* 0x000fc80003fe0100 */
[----:B------:R-:W-:Y:S01]  /*c180*/  ISETP.GE.AND P1, PT, R131, 0x1, PT ;  /* 0x000000018300780c */ /* 0x000fe20003f26270 */
[----:B------:R-:W-:-:S12]  /*c190*/  @P0 BRA `(.L_x_2778) ;  /* 0x0000000000080947 */ /* 0x000fd80003800000 */
[----:B------:R-:W1:Y:S02]  /*c1a0*/  FENCE.VIEW.ASYNC.G ;  /* 0x00000000000073c6 */ /* 0x000e640000000100 */
[----:B-1----:R-:W-:Y:S06]  /*c1b0*/  BAR.ARV 0xc, 0x180 ;  /* 0x0306000000007b1d */ /* 0x002fec0000002000 */
.L_x_2778:
[----:B------:R-:W-:Y:S05]  /*c1c0*/  BSYNC B0 ;  /* 0x0000000000007941 */ /* 0x000fea0003800000 */
.L_x_2777:
[----:B------:R-:W-:Y:S04]  /*c1d0*/  BSSY B0, `(.L_x_2779) ;  /* 0x0000021000007945 */ /* 0x000fe80003800000 */
        /* <DEDUP_REMOVED lines=8> */
[----:B------:R-:W-:-:S05]  /*c260*/  IABS R9, R6 ;  /* 0x0000000600097213 */ /* 0x000fca0000000000 */
[----:B------:R-:W-:Y:S02]  /*c270*/  IMAD.MOV R9, RZ, RZ, -R9 ;  /* 0x000000ffff097224 */ /* 0x000fe400078e0a09 */
[----:B-1----:R-:W1:Y:S02]  /*c280*/  MUFU.RCP R4, R4 ;  /* 0x0000000400047308 */ /* 0x002e640000001000 */
[----:B-1----:R-:W-:Y:S01]  /*c290*/  VIADD R2, R4, 0xffffffe ;  /* 0x0ffffffe04027836 */ /* 0x002fe20000000000 */
[----:B------:R-:W-:Y:S02]  /*c2a0*/  IABS R4, R0 ;  /* 0x0000000000047213 */ /* 0x000fe40000000000 */
[----:B------:R-:W-:-:S03]  /*c2b0*/  LOP3.LUT R0, R0, R6, RZ, 0x3c, !PT ;  /* 0x0000000600007212 */ /* 0x000fc600078e3cff */
[----:B------:R1:W3:Y:S01]  /*c2c0*/  F2I.FTZ.U32.TRUNC.NTZ R3, R2 ;  /* 0x0000000200037305 */ /* 0x0002e2000021f000 */
[----:B------:R-:W-:Y:S01]  /*c2d0*/  ISETP.GE.AND P2, PT, R0, RZ, PT ;  /* 0x000000ff0000720c */ /* 0x000fe20003f46270 */
[----:B-1----:R-:W-:Y:S02]  /*c2e0*/  IMAD.MOV.U32 R2, RZ, RZ, RZ ;  /* 0x000000ffff027224 */ /* 0x002fe400078e00ff */
[----:B---3--:R-:W-:-:S04]  /*c2f0*/  IMAD.MOV R8, RZ, RZ, -R3 ;  /* 0x000000ffff087224 */ /* 0x008fc800078e0a03 */
        /* <DEDUP_REMOVED lines=14> */
.L_x_2780:
[----:B------:R-:W-:Y:S05]  /*c3e0*/  BSYNC B0 ;  /* 0x0000000000007941 */ /* 0x000fea0003800000 */
.L_x_2779:
[----:B------:R-:W3:Y:S01]  /*c3f0*/  LDL R0, [R1+0x98] ;  /* 0x0000980001007983 */ /* 0x000ee20000100800 */
[----:B------:R-:W-:Y:S01]  /*c400*/  PLOP3.LUT P0, PT, PT, PT, PT, 0x80, 0x0 ;  /* 0x000000000000781c */ /* 0x000fe20003f0f070 */
[----:B------:R-:W-:Y:S01]  /*c410*/  IMAD.MOV.U32 R153, RZ, RZ, RZ ;  /* 0x000000ffff997224 */ /* 0x000fe200078e00ff */
[----:B------:R-:W-:Y:S01]  /*c420*/  CS2R R150, SRZ ;  /* 0x0000000000967805 */ /* 0x000fe2000001ff00 */
[----:B------:R-:W-:Y:S01]  /*c430*/  IMAD.MOV.U32 R154, RZ, RZ, RZ ;  /* 0x000000ffff9a7224 */ /* 0x000fe200078e00ff */
        /* <DEDUP_REMOVED lines=13> */
[----:B--2---:R-:W-:Y:S02]  /*c510*/  CS2R R120, SRZ ;  /* 0x0000000000787805 */ /* 0x004fe4000001ff00 */
        /* <DEDUP_REMOVED lines=48> */
[----:B---3--:R-:W-:-:S05]  /*c820*/  IMAD R0, R0, R2, RZ ;  /* 0x0000000200007224 */ /* 0x008fca00078e02ff */
[----:B------:R1:W-:Y:S01]  /*c830*/  STL [R1+0x70], R0 ;  /* 0x0000700001007387 */ /* 0x0003e20000100800 */
[----:B------:R-:W-:Y:S02]  /*c840*/  VIADDMNMX R2, R0, R2, R131, PT ;  /* 0x0000000200027246 */ /* 0x000fe40003800183 */
[----:B------:R-:W-:Y:S02]  /*c850*/  CS2R R130, SRZ ;  /* 0x0000000000827805 */ /* 0x000fe4000001ff00 */
[----:B------:R-:W-:-:S13]  /*c860*/  ISETP.GT.AND P1, PT, R2, R0, PT ;  /* 0x000000000200720c */ /* 0x000fda0003f24270 */
[----:B-1----:R-:W-:Y:S05]  /*c870*/  @!P1 BRA `(.L_x_2781) ;  /* 0x0000019800909947 */ /* 0x002fea0003800000 */
[----:B------:R-:W2:Y:S02]  /*c880*/  LDL R0, [R1+0x11c] ;  /* 0x00011c0001007983 */ /* 0x000ea40000100800 */
[----:B--2---:R-:W-:Y:S02]  /*c890*/  R2UR UR4, R0 ;  /* 0x00000000000472ca */ /* 0x004fe400000e0000 */
[----:B------:R-:W1:Y:S11]  /*c8a0*/  S2R R0, SR_TID.X ;  /* 0x0000000000007919 */ /* 0x000e760000002100 */
[----:B------:R-:W-:-:S06]  /*c8b0*/  ULOP3.LUT UP0, URZ, UR4, 0x9f, URZ, 0xc0, !UPT ;  /* 0x0000009f043f7892 */ /* 0x000fcc000f80c03f */
[----:B------:R-:W-:Y:S01]  /*c8c0*/  PLOP3.LUT P0, PT, PT, PT, UP0, 0x80, 0x0 ;  /* 0x000000000000781c */ /* 0x000fe20003f0f008 */
[----:B-1----:R-:W-:-:S05]  /*c8d0*/  VIADD R0, R0, 0xffffff80 ;  /* 0xffffff8000007836 */ /* 0x002fca0000000000 */
[----:B------:R-:W-:-:S04]  /*c8e0*/  SHF.R.S32.HI R3, RZ, 0x1f, R0 ;  /* 0x0000001fff037819 */ /* 0x000fc80000011400 */
[----:B------:R-:W-:-:S04]  /*c8f0*/  LEA.HI R3, R3, R0, RZ, 0x7 ;  /* 0x0000000003037211 */ /* 0x000fc800078f38ff */
[----:B------:R-:W-:-:S06]  /*c900*/  SHF.R.S32.HI R0, RZ, 0x7, R3 ;  /* 0x00000007ff007819 */ /* 0x000fcc0000011403 */
[----:B------:R-:W1:Y:S02]  /*c910*/  SHFL.IDX PT, R0, R0, RZ, 0x1f ;  /* 0x00001fff00007589 */ /* 0x000e6400000e0000 */
[----:B-1----:R-:W-:-:S04]  /*c920*/  LEA.HI R3, R0, R0, RZ, 0x1 ;  /* 0x0000000000037211 */ /* 0x002fc800078f08ff */
        /* <DEDUP_REMOVED lines=11> */
[----:B------:R-:W1:Y:S01]  /*c9e0*/  LDC.64 R14, c[0x4][R14] ;  /* 0x010000000e0e7b82 */ /* 0x000e620000000a00 */
[----:B------:R-:W-:Y:S01]  /*c9f0*/  ULDC.64 UR4, c[0x4][0xb8] ;  /* 0x01002e0000047ab9 */ /* 0x000fe20000000a00 */
[----:B------:R-:W-:Y:S02]  /*ca00*/  IMAD.U32 R6, RZ, RZ, UR6 ;  /* 0x00000006ff067e24 */ /* 0x000fe4000f8e00ff */
[----:B------:R-:W-:-:S02]  /*ca10*/  IMAD.U32 R7, RZ, RZ, UR7 ;  /* 0x00000007ff077e24 */ /* 0x000fc4000f8e00ff */
[----:B0-----:R-:W-:Y:S02]  /*ca20*/  IMAD.U32 R10, RZ, RZ, UR4 ;  /* 0x00000004ff0a7e24 */ /* 0x001fe4000f8e00ff */
[----:B------:R-:W-:Y:S02]  /*ca30*/  IMAD.U32 R11, RZ, RZ, UR5 ;  /* 0x00000005ff0b7e24 */ /* 0x000fe4000f8e00ff */
[----:B------:R-:W-:Y:S02]  /*ca40*/  IMAD.MOV.U32 R8, RZ, RZ, 0x70 ;  /* 0x00000070ff087424 */ /* 0x000fe400078e00ff */
[----:B------:R-:W-:Y:S02]  /*ca50*/  IMAD.MOV.U32 R12, RZ, RZ, 0x1 ;  /* 0x00000001ff0c7424 */ /* 0x000fe400078e00ff */
[----:B------:R-:W-:-:S07]  /*ca60*/  IMAD.MOV.U32 R13, RZ, RZ, RZ ;  /* 0x000000ffff0d7224 */ /* 0x000fce00078e00ff */
[----:B------:R-:W-:-:S07]  /*ca70*/  LEPC R20, `(.L_x_2782) ;  /* 0x000000001014794e */ /* 0x000fce0000000000 */
[----:B-1---5:R-:W-:Y:S05]  /*ca80*/  CALL.ABS.NOINC R14 ;  /* 0x000000000e007343 */ /* 0x022fea0003c00000 */
.L_x_2782:
        /* <DEDUP_REMOVED lines=8> */
[----:B------:R1:W2:Y:S03]  /*cb10*/  SYNCS.PHASECHK.TRANS64.TRYWAIT P0, [R23+URZ+0x38800], R0 ;  /* 0x03880000170075a7 */ /* 0x0002a6000800017f */
[----:B--2---:R-:W-:Y:S05]  /*cb20*/  @!P0 NANOSLEEP.SYNCS 0x989680 ;  /* 0x009896800000895d */ /* 0x004fea0003900000 */
[----:B------:R-:W2:Y:S01]  /*cb30*/  @!P0 SYNCS.PHASECHK.TRANS64 P0, [R23+URZ+0x38800], R0 ;  /* 0x03880000170085a7 */ /* 0x000ea2000800007f */
[----:B------:R-:W-:Y:S04]  /*cb40*/  BSSY B0, `(.L_x_2784) ;  /* 0x0000006000007945 */ /* 0x000fe80003800000 */
[----:B--2---:R-:W-:Y:S05]  /*cb50*/  @P0 BRA `(.L_x_2785) ;  /* 0x0000000000100947 */ /* 0x004fea0003800000 */
.L_x_2786:
[----:B--2---:R2:W3:Y:S02]  /*cb60*/  SYNCS.PHASECHK.TRANS64.TRYWAIT P0, [R23+URZ+0x38800], R0 ;  /* 0x03880000170075a7 */ /* 0x0044e4000800017f */
[----:B---3--:R-:W-:Y:S05]  /*cb70*/  @!P0 NANOSLEEP.SYNCS 0x989680 ;  /* 0x009896800000895d */ /* 0x008fea0003900000 */
[----:B------:R-:W3:Y:S02]  /*cb80*/  @!P0 SYNCS.PHASECHK.TRANS64 P0, [R23+URZ+0x38800], R0 ;  /* 0x03880000170085a7 */ /* 0x000ee4000800007f */
[----:B---3--:R-:W-:Y:S05]  /*cb90*/  @!P0 BRA `(.L_x_2786) ;  /* 0xfffffffc00f08947 */ /* 0x008fea000383ffff */
.L_x_2785:
[----:B------:R-:W-:Y:S05]  /*cba0*/  BSYNC B0 ;  /* 0x0000000000007941 */ /* 0x000fea0003800000 */
.L_x_2784:
[----:B------:R-:W-:Y:S05]  /*cbb0*/  BRA `(.L_x_2787) ;  /* 0x0000009c00bc7947 */ /* 0x000fea0003800000 */
.L_x_2783:
[----:B------:R-:W2:Y:S01]  /*cbc0*/  LDL R0, [R1+0x11c] ;  /* 0x00011c0001007983 */ /* 0x000ea20000100800 */
[----:B------:R-:W-:Y:S01]  /*cbd0*/  ULDC.64 UR6, c[0x0][0x408] ;  /* 0x0001020000067ab9 */ /* 0x000fe20000000a00 */
[----:B--2---:R-:W-:Y:S02]  /*cbe0*/  R2UR UR4, R0 ;  /* 0x00000000000472ca */ /* 0x004fe400000e0000 */
[----:B-----5:R-:W-:-:S05]  /*cbf0*/  SHF.R.S32.HI R0, RZ, 0x1f, R152 ;  /* 0x0000001fff007819 */ /* 0x020fca0000011498 */
[----:B------:R-:W-:-:S04]  /*cc00*/  IMAD R5, R0, UR6, RZ ;  /* 0x0000000600057c24 */ /* 0x000fc8000f8e02ff */
[----:B------:R-:W-:Y:S02]  /*cc10*/  IMAD R5, R152, UR7, R5 ;  /* 0x0000000798057c24 */ /* 0x000fe4000f8e0205 */
[----:B------:R-:W-:-:S03]  /*cc20*/  ULOP3.LUT UP0, URZ, UR4, 0x3ff, URZ, 0xc0, !UPT ;  /* 0x000003ff043f7892 */ /* 0x000fc6000f80c03f */
[----:B------:R-:W-:Y:S02]  /*cc30*/  ULDC.64 UR4, c[0x0][0x3f8] ;  /* 0x0000fe0000047ab9 */ /* 0x000fe40000000a00 */
[----:B------:R-:W-:Y:S01]  /*cc40*/  IMAD R3, R0, UR4, RZ ;  /* 0x0000000400037c24 */ /* 0x000fe2000f8e02ff */
[----:B------:R-:W-:Y:S01]  /*cc50*/  PLOP3.LUT P0, PT, PT, PT, UP0, 0x80, 0x0 ;  /* 0x000000000000781c */ /* 0x000fe20003f0f008 */
[----:B------:R-:W-:-:S04]  /*cc60*/  IMAD.WIDE.U32 R24, R152, UR4, RZ ;  /* 0x0000000498187c25 */ /* 0x000fc8000f8e00ff */
        /* <DEDUP_REMOVED lines=20> */
[----:B-1----:R-:W-:Y:S05]  /*cdb0*/  CALL.ABS.NOINC R14 ;  /* 0x000000000e007343 */ /* 0x002fea0003c00000 */
.L_x_2788:
[----:B------:R-:W2:Y:S01]  /*cdc0*/  LDL R21, [R1+0x68] ;  /* 0x0000680001157983 */ /* 0x000ea20000100800 */
[----:B------:R-:W-:-:S03]  /*cdd0*/  ULDC.U8 UR4, c[0x0][0x410] ;  /* 0x0001040000047ab9 */ /* 0x000fc60000000000 */
[----:B------:R-:W3:Y:S01]  /*cde0*/  LDL R20, [R1+0x80] ;  /* 0x0000800001147983 */ /* 0x000ee20000100800 */
[----:B------:R-:W-:Y:S01]  /*cdf0*/  ISETP.NE.AND P0, PT, RZ, UR4, PT ;  /* 0x00000004ff007c0c */ /* 0x000fe2000bf05270 */
[----:B------:R-:W-:Y:S01]  /*ce00*/  BSSY B0, `(.L_x_2789) ;  /* 0x00009c2000007945 */ /* 0x000fe20003800000 */
[----:B--2---:R-:W-:-:S04]  /*ce10*/  IMAD.IADD R0, R225, 0x1, R21 ;  /* 0x00000001e1007824 */ /* 0x004fc800078e0215 */
[----:B---3--:R-:W-:-:S07]  /*ce20*/  IMAD R3, R20, 0x20, R0 ;  /* 0x0000002014037824 */ /* 0x008fce00078e0200 */
[----:B------:R-:W-:Y:S05]  /*ce30*/  @!P0 BRA `(.L_x_2790) ;  /* 0x0000004c003c8947 */ /* 0x000fea0003800000 */
[----:B------:R-:W1:Y:S01]  /*ce40*/  LDC R20, c[0x0][0x448] ;  /* 0x00011200ff147b82 */ /* 0x000e620000000800 */
[----:B------:R-:W-:Y:S01]  /*ce50*/  ULDC.64 UR4, c[0x0][0x3f8] ;  /* 0x0000fe0000047ab9 */ /* 0x000fe20000000a00 */
[----:B------:R-:W-:Y:S01]  /*ce60*/  ULDC.64 UR6, c[0x0][0x408] ;  /* 0x0001020000067ab9 */ /* 0x000fe20000000a00 */
[----:B------:R-:W-:Y:S02]  /*ce70*/  IMAD.MOV.U32 R6, RZ, RZ, R24 ;  /* 0x000000ffff067224 */ /* 0x000fe400078e0018 */
[----:B------:R-:W-:Y:S01]  /*ce80*/  IMAD.MOV.U32 R7, RZ, RZ, R27 ;  /* 0x000000ffff077224 */ /* 0x000fe200078e001b */
[----:B-1----:R-:W-:-:S13]  /*ce90*/  ISETP.NE.AND P0, PT, R20, 0x1, PT ;  /* 0x000000011400780c */ /* 0x002fda0003f05270 */
[----:B------:R-:W1:Y:S08]  /*cea0*/  @P0 LDC R4, c[0x0][0x44c] ;  /* 0x00011300ff040b82 */ /* 0x000e700000000800 */
[----:B------:R-:W2:Y:S01]  /*ceb0*/  @P0 LDC R5, c[0x0][0x450] ;  /* 0x00011400ff050b82 */ /* 0x000ea20000000800 */
[----:B-1----:R-:W-:-:S05]  /*cec0*/  @P0 IMAD.HI.U32 R4, R3, R4, RZ ;  /* 0x0000000403040227 */ /* 0x002fca00078e00ff */
[----:B--2---:R-:W-:Y:S01]  /*ced0*/  @P0 SHF.R.U32.HI R3, RZ, R5, R4 ;  /* 0x00000005ff030219 */ /* 0x004fe20000011604 */
[----:B------:R-:W-:Y:S02]  /*cee0*/  IMAD.MOV.U32 R4, RZ, RZ, R152 ;  /* 0x000000ffff047224 */ /* 0x000fe400078e0098 */
[----:B------:R-:W-:Y:S01]  /*cef0*/  IMAD.MOV.U32 R5, RZ, RZ, R29 ;  /* 0x000000ffff057224 */ /* 0x000fe200078e001d */
[----:B------:R-:W-:Y:S01]  /*cf00*/  SHF.R.S32.HI R8, RZ, 0x1f, R3 ;  /* 0x0000001fff087819 */ /* 0x000fe20000011403 */
[----:B------:R-:W-:-:S04]  /*cf10*/  IMAD.WIDE.U32 R6, R3, UR4, R6 ;  /* 0x0000000403067c25 */ /* 0x000fc8000f8e0006 */
[C---:B0-----:R-:W-:Y:S02]  /*cf20*/  IMAD R10, R8.reuse, UR4, RZ ;  /* 0x00000004080a7c24 */ /* 0x041fe4000f8e02ff */
        /* <DEDUP_REMOVED lines=18> */
.L_x_3107:
[----:B------:R-:W5:Y:S01]  /*d050*/  LDL R3, [R1+0x60] ;  /* 0x0000600001037983 */ /* 0x000f620000100800 */
        /* <DEDUP_REMOVED lines=8> */
[----:B------:R-:W-:Y:S01]  /*d0e0*/  CS2R R76, SRZ ;  /* 0x00000000004c7805 */ /* 0x000fe2000001ff00 */
[----:B-----5:R-:W-:-:S05]  /*d0f0*/  IMAD R3, R3, R20, RZ ;  /* 0x0000001403037224 */ /* 0x020fca00078e02ff */
[----:B------:R-:W-:-:S13]  /*d100*/  ISETP.GE.AND P0, PT, R0, R3, PT ;  /* 0x000000030000720c */ /* 0x000fda0003f06270 */
[----:B------:R-:W-:Y:S05]  /*d110*/  @P0 BRA `(.L_x_2793) ;  /* 0x0000000000c40947 */ /* 0x000fea0003800000 */
[----:B------:R-:W3:Y:S01]  /*d120*/  LDL R11, [R1+0x128] ;  /* 0x00012800010b7983 */ /* 0x000ee20000100800 */
[----:B------:R-:W-:-:S03]  /*d130*/  ULDC UR4, c[0x0][0x3f4] ;  /* 0x0000fd0000047ab9 */ /* 0x000fc60000000800 */
[----:B------:R-:W3:Y:S04]  /*d140*/  LDL R10, [R1+0x124] ;  /* 0x00012400010a7983 */ /* 0x000ee80000100800 */
[----:B------:R-:W3:Y:S01]  /*d150*/  LDL R5, [R1+0x120] ;  /* 0x0001200001057983 */ /* 0x000ee20000100800 */
[----:B------:R-:W-:Y:S02]  /*d160*/  ISETP.GE.AND P3, PT, R216, UR4, PT ;  /* 0x00000004d8007c0c */ /* 0x000fe4000bf66270 */
[----:B------:R-:W-:Y:S02]  /*d170*/  CS2R R74, SRZ ;  /* 0x00000000004a7805 */ /* 0x000fe4000001ff00 */
[----:B------:R-:W-:Y:S02]  /*d180*/  ISETP.GE.AND P2, PT, R221, UR4, PT ;  /* 0x00000004dd007c0c */ /* 0x000fe4000bf46270 */
[----:B------:R-:W-:-:S02]  /*d190*/  CS2R R76, SRZ ;  /* 0x00000000004c7805 */ /* 0x000fc4000001ff00 */
[----:B------:R-:W-:Y:S01]  /*d1a0*/  ISETP.GE.AND P1, PT, R222, UR4, PT ;  /* 0x00000004de007c0c */ /* 0x000fe2000bf26270 */
[----:B------:R-:W-:Y:S01]  /*d1b0*/  ULDC.64 UR6, c[0x0][0x208] ;  /* 0x0000820000067ab9 */ /* 0x000fe20000000a00 */
[----:B------:R-:W-:-:S03]  /*d1c0*/  ISETP.GE.AND P0, PT, R223, UR4, PT ;  /* 0x00000004df007c0c */ /* 0x000fc6000bf06270 */
[C---:B------:R-:W-:Y:S01]  /*d1d0*/  @!P3 IMAD.SHL.U32 R21, R216.reuse, 0x2, RZ ;  /* 0x00000002d815b824 */ /* 0x040fe200078e00ff */
[----:B------:R-:W-:-:S03]  /*d1e0*/  @!P3 SHF.L.U64.HI R4, R216, 0x1, R217 ;  /* 0x00000001d804b819 */ /* 0x000fc600000102d9 */
[----:B------:R-:W-:Y:S01]  /*d1f0*/  @!P2 IMAD.SHL.U32 R13, R221, 0x2, RZ ;  /* 0x00000002dd0da824 */ /* 0x000fe200078e00ff */
[-C--:B--2---:R-:W-:Y:S02]  /*d200*/  @!P3 IADD3 R24, P5, R6, R21.reuse, RZ ;  /* 0x000000150618b210 */ /* 0x084fe40007fbe0ff */
[----:B----4-:R-:W-:Y:S02]  /*d210*/  @!P3 IADD3 R20, P4, R8, R21, RZ ;  /* 0x000000150814b210 */ /* 0x010fe40007f9e0ff */
[-C--:B------:R-:W-:Y:S01]  /*d220*/  @!P2 IADD3 R14, P6, R6, R13.reuse, RZ ;  /* 0x0000000d060ea210 */ /* 0x080fe20007fde0ff */
[--C-:B-1----:R-:W-:Y:S01]  /*d230*/  @!P3 IMAD.X R25, R7, 0x1, R4.reuse, P5 ;  /* 0x000000010719b824 */ /* 0x102fe200028e0604 */
[----:B------:R-:W-:Y:S01]  /*d240*/  @!P2 IADD3 R12, P5, R8, R13, RZ ;  /* 0x0000000d080ca210 */ /* 0x000fe20007fbe0ff */
[----:B---3--:R-:W-:Y:S01]  /*d250*/  @!P3 IMAD.X R21, R9, 0x1, R4, P4 ;  /* 0x000000010915b824 */ /* 0x008fe200020e0604 */
[----:B------:R-:W-:Y:S02]  /*d260*/  CS2R R70, SRZ ;  /* 0x0000000000467805 */ /* 0x000fe4000001ff00 */
[----:B------:R-:W-:-:S02]  /*d270*/  CS2R R72, SRZ ;  /* 0x0000000000487805 */ /* 0x000fc4000001ff00 */
[----:B------:R-:W-:Y:S02]  /*d280*/  CS2R R66, SRZ ;  /* 0x0000000000427805 */ /* 0x000fe4000001ff00 */
[----:B------:R-:W-:Y:S02]  /*d290*/  CS2R R68, SRZ ;  /* 0x0000000000447805 */ /* 0x000fe4000001ff00 */
[----:B------:R-:W-:Y:S02]  /*d2a0*/  CS2R R62, SRZ ;  /* 0x00000000003e7805 */ /* 0x000fe4000001ff00 */
[----:B------:R-:W-:Y:S01]  /*d2b0*/  CS2R R64, SRZ ;  /* 0x0000000000407805 */ /* 0x000fe2000001ff00 */
[----:B------:R1:W5:Y:S04]  /*d2c0*/  @!P3 LD.E.64 R74, desc[UR6][R24.64] ;  /* 0x00000006184ab980 */ /* 0x000368000c101b00 */
[----:B------:R1:W5:Y:S01]  /*d2d0*/  @!P3 LD.E.64 R76, desc[UR6][R20.64] ;  /* 0x00000006144cb980 */ /* 0x000362000c101b00 */
[----:B------:R-:W-:Y:S01]  /*d2e0*/  @!P2 SHF.L.U64.HI R34, R221, 0x1, R11 ;  /* 0x00000001dd22a819 */ /* 0x000fe2000001020b */
[C---:B------:R-:W-:Y:S01]  /*d2f0*/  @!P1 IMAD.SHL.U32 R11, R222.reuse, 0x2, RZ ;  /* 0x00000002de0b9824 */ /* 0x040fe200078e00ff */
[----:B------:R-:W-:-:S03]  /*d300*/  @!P1 SHF.L.U64.HI R28, R222, 0x1, R10 ;  /* 0x00000001de1c9819 */ /* 0x000fc6000001020a */
[--C-:B------:R-:W-:Y:S01]  /*d310*/  @!P2 IMAD.X R15, R7, 0x1, R34.reuse, P6 ;  /* 0x00000001070fa824 */ /* 0x100fe200030e0622 */
[-C--:B------:R-:W-:Y:S01]  /*d320*/  @!P1 IADD3 R10, P4, R6, R11.reuse, RZ ;  /* 0x0000000b060a9210 */ /* 0x080fe20007f9e0ff */
[----:B------:R-:W-:Y:S01]  /*d330*/  @!P2 IMAD.X R13, R9, 0x1, R34, P5 ;  /* 0x00000001090da824 */ /* 0x000fe200028e0622 */
[C---:B------:R-:W-:Y:S01]  /*d340*/  @!P0 SHF.L.U64.HI R26, R223.reuse, 0x1, R5 ;  /* 0x00000001df1a8819 */ /* 0x040fe20000010205 */
[----:B------:R-:W-:Y:S01]  /*d350*/  @!P0 IMAD.SHL.U32 R5, R223, 0x2, RZ ;  /* 0x00000002df058824 */ /* 0x000fe200078e00ff */
[----:B------:R-:W-:Y:S01]  /*d360*/  @!P1 IADD3 R4, P6, R8, R11, RZ ;  /* 0x0000000b08049210 */ /* 0x000fe20007fde0ff */
[--C-:B------:R-:W-:Y:S01]  /*d370*/  @!P1 IMAD.X R11, R7, 0x1, R28.reuse, P4 ;  /* 0x00000001070b9824 */ /* 0x100fe200020e061c */
[----:B------:R1:W5:Y:S02]  /*d380*/  @!P2 LD.E.64 R70, desc[UR6][R14.64] ;  /* 0x000000060e46a980 */ /* 0x000364000c101b00 */
[-C--:B------:R-:W-:Y:S02]  /*d390*/  @!P0 IADD3 R6, P5, R6, R5.reuse, RZ ;  /* 0x0000000506068210 */ /* 0x080fe40007fbe0ff */
[----:B------:R-:W-:Y:S01]  /*d3a0*/  @!P0 IADD3 R8, P4, R8, R5, RZ ;  /* 0x0000000508088210 */ /* 0x000fe20007f9e0ff */
[----:B------:R-:W-:Y:S01]  /*d3b0*/  @!P1 IMAD.X R5, R9, 0x1, R28, P6 ;  /* 0x0000000109059824 */ /* 0x000fe200030e061c */
[----:B------:R1:W5:Y:S01]  /*d3c0*/  @!P2 LD.E.64 R72, desc[UR6][R12.64] ;  /* 0x000000060c48a980 */ /* 0x000362000c101b00 */
[----:B------:R-:W-:-:S02]  /*d3d0*/  @!P0 IMAD.X R7, R7, 0x1, R26, P5 ;  /* 0x0000000107078824 */ /* 0x000fc400028e061a */
[----:B------:R-:W-:Y:S01]  /*d3e0*/  @!P0 IMAD.X R9, R9, 0x1, R26, P4 ;  /* 0x0000000109098824 */ /* 0x000fe200020e061a */
[----:B------:R1:W5:Y:S04]  /*d3f0*/  @!P1 LD.E.64 R66, desc[UR6][R10.64] ;  /* 0x000000060a429980 */ /* 0x000368000c101b00 */
[----:B------:R1:W5:Y:S04]  /*d400*/  @!P1 LD.E.64 R68, desc[UR6][R4.64] ;  /* 0x0000000604449980 */ /* 0x000368000c101b00 */
[----:B------:R1:W5:Y:S04]  /*d410*/  @!P0 LD.E.64 R62, desc[UR6][R6.64] ;  /* 0x00000006063e8980 */ /* 0x000368000c101b00 */
[----:B------:R1:W5:Y:S02]  /*d420*/  @!P0 LD.E.64 R64, desc[UR6][R8.64] ;  /* 0x0000000608408980 */ /* 0x000364000c101b00 */
.L_x_2793:
[----:B------:R-:W-:Y:S05]  /*d430*/  BSYNC B1 ;  /* 0x0000000000017941 */ /* 0x000fea0003800000 */
.L_x_2792:
[----:B-1---5:R-:W-:Y:S01]  /*d440*/  IMAD.MOV.U32 R4, RZ, RZ, R62 ;  /* 0x000000ffff047224 */ /* 0x022fe200078e003e */
[----:B------:R-:W-:Y:S01]  /*d450*/  UMOV UR4, 0xffffffff ;  /* 0xffffffff00047882 */ /* 0x000fe20000000000 */
[----:B------:R-:W-:Y:S01]  /*d460*/  IMAD.MOV.U32 R5, RZ, RZ, R63 ;  /* 0x000000ffff057224 */ /* 0x000fe200078e003f */
[----:B------:R-:W-:Y:S01]  /*d470*/  CS2R R46, SRZ ;  /* 0x00000000002e7805 */ /* 0x000fe2000001ff00 */
[----:B--2---:R-:W-:Y:S02]  /*d480*/  IMAD.MOV.U32 R6, RZ, RZ, R66 ;  /* 0x000000ffff067224 */ /* 0x004fe400078e0042 */
        /* <DEDUP_REMOVED lines=28> */
[----:B------:R1:W2:Y:S04]  /*d650*/  SHFL.IDX PT, R7, R33, 0x1, 0x181f ;  /* 0x00381f0021077f89 */ /* 0x0002a800000e0000 */
[----:B------:R1:W0:Y:S04]  /*d660*/  SHFL.IDX PT, R6, R32, 0x1, 0x181f ;  /* 0x00381f0020067f89 */ /* 0x00022800000e0000 */
[----:B---3--:R1:W3:Y:S04]  /*d670*/  SHFL.IDX PT, R9, R31, 0x1, 0x181f ;  /* 0x00381f001f097f89 */ /* 0x0082e800000e0000 */
[----:B----4-:R1:W4:Y:S02]  /*d680*/  SHFL.IDX PT, R8, R30, 0x1, 0x181f ;  /* 0x00381f001e087f89 */ /* 0x01032400000e0000 */
.L_x_3113:
        /* <DEDUP_REMOVED lines=14> */
[----:B------:R-:W3:Y:S01]  /*d770*/  LDL R10, [R1+0x120] ;  /* 0x00012000010a7983 */ /* 0x000ee20000100800 */
[----:B------:R-:W-:Y:S02]  /*d780*/  ISETP.GE.AND P3, PT, R216, UR4, PT ;  /* 0x00000004d8007c0c */ /* 0x000fe4000bf66270 */
[----:B------:R-:W-:Y:S02]  /*d790*/  ISETP.GE.AND P2, PT, R221, UR4, PT ;  /* 0x00000004dd007c0c */ /* 0x000fe4000bf46270 */
[----:B------:R-:W-:Y:S02]  /*d7a0*/  ISETP.GE.AND P1, PT, R222, UR4, PT ;  /* 0x00000004de007c0c */ /* 0x000fe4000bf26270 */
[----:B------:R-:W-:-:S07]  /*d7b0*/  ISETP.GE.AND P0, PT, R223, UR4, PT ;  /* 0x00000004df007c0c */ /* 0x000fce000bf06270 */
[C---:B------:R-:W-:Y:S01]  /*d7c0*/  @!P3 IMAD.SHL.U32 R21, R216.reuse, 0x2, RZ ;  /* 0x00000002d815b824 */ /* 0x040fe200078e00ff */
[----:B------:R-:W-:Y:S01]  /*d7d0*/  @!P3 SHF.L.U64.HI R4, R216, 0x1, R217 ;  /* 0x00000001d804b819 */ /* 0x000fe200000102d9 */
[----:B------:R-:W-:-:S03]  /*d7e0*/  @!P2 IMAD.SHL.U32 R13, R221, 0x2, RZ ;  /* 0x00000002dd0da824 */ /* 0x000fc600078e00ff */
[-C--:B0-----:R-:W-:Y:S02]  /*d7f0*/  @!P3 IADD3 R24, P5, R6, R21.reuse, RZ ;  /* 0x000000150618b210 */ /* 0x081fe40007fbe0ff */
[----:B----4-:R-:W-:Y:S02]  /*d800*/  @!P3 IADD3 R20, P4, R8, R21, RZ ;  /* 0x000000150814b210 */ /* 0x010fe40007f9e0ff */
[-C--:B------:R-:W-:Y:S01]  /*d810*/  @!P2 IADD3 R14, P6, R6, R13.reuse, RZ ;  /* 0x0000000d060ea210 */ /* 0x080fe20007fde0ff */
[--C-:B--2---:R-:W-:Y:S01]  /*d820*/  @!P3 IMAD.X R25, R7, 0x1, R4.reuse, P5 ;  /* 0x000000010719b824 */ /* 0x104fe200028e0604 */
[----:B------:R-:W-:Y:S01]  /*d830*/  @!P2 IADD3 R12, P5, R8, R13, RZ ;  /* 0x0000000d080ca210 */ /* 0x000fe20007fbe0ff */
[----:B---3--:R-:W-:Y:S02]  /*d840*/  @!P3 IMAD.X R21, R9, 0x1, R4, P4 ;  /* 0x000000010915b824 */ /* 0x008fe400020e0604 */
[----:B------:R-:W-:Y:S01]  /*d850*/  @!P0 IMAD.SHL.U32 R27, R223, 0x2, RZ ;  /* 0x00000002df1b8824 */ /* 0x000fe200078e00ff */
[----:B------:R-:W-:-:S02]  /*d860*/  CS2R R58, SRZ ;  /* 0x00000000003a7805 */ /* 0x000fc4000001ff00 */
[----:B------:R-:W-:Y:S02]  /*d870*/  CS2R R60, SRZ ;  /* 0x00000000003c7805 */ /* 0x000fe4000001ff00 */
[----:B------:R-:W-:Y:S02]  /*d880*/  CS2R R54, SRZ ;  /* 0x0000000000367805 */ /* 0x000fe4000001ff00 */
[----:B------:R-:W-:Y:S02]  /*d890*/  CS2R R56, SRZ ;  /* 0x0000000000387805 */ /* 0x000fe4000001ff00 */
[----:B------:R-:W-:Y:S02]  /*d8a0*/  CS2R R50, SRZ ;  /* 0x0000000000327805 */ /* 0x000fe4000001ff00 */
[----:B------:R-:W-:Y:S02]  /*d8b0*/  CS2R R52, SRZ ;  /* 0x0000000000347805 */ /* 0x000fe4000001ff00 */
[----:B------:R-:W-:-:S02]  /*d8c0*/  CS2R R46, SRZ ;  /* 0x00000000002e7805 */ /* 0x000fc4000001ff00 */
[----:B------:R-:W-:Y:S01]  /*d8d0*/  CS2R R48, SRZ ;  /* 0x0000000000307805 */ /* 0x000fe2000001ff00 */
[----:B------:R-:W-:Y:S02]  /*d8e0*/  ULDC.64 UR6, c[0x0][0x208] ;  /* 0x0000820000067ab9 */ /* 0x000fe40000000a00 */
[----:B------:R0:W5:Y:S04]  /*d8f0*/  @!P3 LD.E.64 R58, desc[UR6][R24.64] ;  /* 0x00000006183ab980 */ /* 0x000168000c101b00 */
[----:B------:R0:W5:Y:S01]  /*d900*/  @!P3 LD.E.64 R60, desc[UR6][R20.64] ;  /* 0x00000006143cb980 */ /* 0x000162000c101b00 */
[C---:B------:R-:W-:Y:S01]  /*d910*/  @!P1 SHF.L.U64.HI R28, R222.reuse, 0x1, R5 ;  /* 0x00000001de1c9819 */ /* 0x040fe20000010205 */
[----:B------:R-:W-:Y:S01]  /*d920*/  @!P1 IMAD.SHL.U32 R5, R222, 0x2, RZ ;  /* 0x00000002de059824 */ /* 0x000fe200078e00ff */
[----:B------:R-:W-:-:S02]  /*d930*/  @!P2 SHF.L.U64.HI R26, R221, 0x1, R11 ;  /* 0x00000001dd1aa819 */ /* 0x000fc4000001020b */
[----:B------:R-:W-:Y:S02]  /*d940*/  @!P0 SHF.L.U64.HI R34, R223, 0x1, R10 ;  /* 0x00000001df228819 */ /* 0x000fe4000001020a */
[-C--:B------:R-:W-:Y:S01]  /*d950*/  @!P1 IADD3 R10, P4, R6, R5.reuse, RZ ;  /* 0x00000005060a9210 */ /* 0x080fe20007f9e0ff */
[--C-:B------:R-:W-:Y:S01]  /*d960*/  @!P2 IMAD.X R15, R7, 0x1, R26.reuse, P6 ;  /* 0x00000001070fa824 */ /* 0x100fe200030e061a */
[----:B------:R-:W-:Y:S01]  /*d970*/  @!P1 IADD3 R4, P6, R8, R5, RZ ;  /* 0x0000000508049210 */ /* 0x000fe20007fde0ff */
[----:B------:R-:W-:Y:S01]  /*d980*/  @!P2 IMAD.X R13, R9, 0x1, R26, P5 ;  /* 0x00000001090da824 */ /* 0x000fe200028e061a */
[-C--:B------:R-:W-:Y:S01]  /*d990*/  @!P0 IADD3 R6, P5, R6, R27.reuse, RZ ;  /* 0x0000001b06068210 */ /* 0x080fe20007fbe0ff */
[--C-:B------:R-:W-:Y:S01]  /*d9a0*/  @!P1 IMAD.X R11, R7, 0x1, R28.reuse, P4 ;  /* 0x00000001070b9824 */ /* 0x100fe200020e061c */
        /* <DEDUP_REMOVED lines=8> */
[----:B------:R0:W5:Y:S04]  /*da30*/  @!P0 LD.E.64 R46, desc[UR6][R6.64] ;  /* 0x00000006062e8980 */ /* 0x000168000c101b00 */
[----:B------:R0:W5:Y:S02]  /*da40*/  @!P0 LD.E.64 R48, desc[UR6][R8.64] ;  /* 0x0000000608308980 */ /* 0x000164000c101b00 */
.L_x_2796:
[----:B------:R-:W-:Y:S05]  /*da50*/  BSYNC B1 ;  /* 0x0000000000017941 */ /* 0x000fea0003800000 */
.L_x_2795:
        /* <DEDUP_REMOVED lines=30> */
.L_x_3119:
        /* <DEDUP_REMOVED lines=23> */
[-C--:B0-----:R-:W-:Y:S01]  /*ddb0*/  @!P3 IADD3 R24, P5, R6, R21.reuse, RZ ;  /* 0x000000150618b210 */ /* 0x081fe20007fbe0ff */
[----:B------:R-:W-:Y:S01]  /*ddc0*/  @!P1 IMAD.SHL.U32 R4, R222, 0x2, RZ ;  /* 0x00000002de049824 */ /* 0x000fe200078e00ff */
[----:B----4-:R-:W-:Y:S02]  /*ddd0*/  @!P3 IADD3 R20, P4, R8, R21, RZ ;  /* 0x000000150814b210 */ /* 0x010fe40007f9e0ff */
[C---:B------:R-:W-:Y:S01]  /*dde0*/  @!P2 IADD3 R14, P6, R6.reuse, R13, RZ ;  /* 0x0000000d060ea210 */ /* 0x040fe20007fde0ff */
[--C-:B--2---:R-:W-:Y:S02]  /*ddf0*/  @!P3 IMAD.X R25, R7, 0x1, R10.reuse, P5 ;  /* 0x000000010719b824 */ /* 0x104fe400028e060a */
[----:B------:R-:W-:Y:S01]  /*de00*/  @!P3 IMAD.X R21, R9, 0x1, R10, P4 ;  /* 0x000000010915b824 */ /* 0x000fe200020e060a */
[----:B------:R-:W-:Y:S01]  /*de10*/  @!P1 IADD3 R10, P4, R6, R4, RZ ;  /* 0x00000004060a9210 */ /* 0x000fe20007f9e0ff */
[----:B------:R-:W-:Y:S01]  /*de20*/  @!P0 IMAD.SHL.U32 R27, R223, 0x2, RZ ;  /* 0x00000002df1b8824 */ /* 0x000fe200078e00ff */
[----:B------:R-:W-:-:S02]  /*de30*/  CS2R R42, SRZ ;  /* 0x00000000002a7805 */ /* 0x000fc4000001ff00 */
[----:B------:R-:W-:Y:S02]  /*de40*/  CS2R R44, SRZ ;  /* 0x00000000002c7805 */ /* 0x000fe4000001ff00 */
[----:B------:R-:W-:Y:S02]  /*de50*/  CS2R R38, SRZ ;  /* 0x0000000000267805 */ /* 0x000fe4000001ff00 */
[----:B------:R-:W-:Y:S02]  /*de60*/  CS2R R40, SRZ ;  /* 0x0000000000287805 */ /* 0x000fe4000001ff00 */
[----:B------:R-:W-:Y:S02]  /*de70*/  CS2R R34, SRZ ;  /* 0x0000000000227805 */ /* 0x000fe4000001ff00 */
[----:B------:R-:W-:Y:S02]  /*de80*/  CS2R R36, SRZ ;  /* 0x0000000000247805 */ /* 0x000fe4000001ff00 */
[----:B------:R-:W-:Y:S01]  /*de90*/  CS2R R28, SRZ ;  /* 0x00000000001c7805 */ /* 0x000fe2000001ff00 */
[----:B------:R-:W-:-:S02]  /*dea0*/  ULDC.64 UR6, c[0x0][0x208] ;  /* 0x0000820000067ab9 */ /* 0x000fc40000000a00 */
[----:B------:R0:W5:Y:S04]  /*deb0*/  @!P3 LD.E.64 R42, desc[UR6][R24.64] ;  /* 0x00000006182ab980 */ /* 0x000168000c101b00 */
[----:B------:R0:W5:Y:S01]  /*dec0*/  @!P3 LD.E.64 R44, desc[UR6][R20.64] ;  /* 0x00000006142cb980 */ /* 0x000162000c101b00 */
[----:B---3--:R-:W-:Y:S02]  /*ded0*/  @!P0 SHF.L.U64.HI R26, R223, 0x1, R12 ;  /* 0x00000001df1a8819 */ /* 0x008fe4000001020c */
[----:B------:R-:W-:Y:S02]  /*dee0*/  @!P2 IADD3 R12, P5, R8, R13, RZ ;  /* 0x0000000d080ca210 */ /* 0x000fe40007fbe0ff */
[----:B------:R-:W-:Y:S02]  /*def0*/  @!P2 SHF.L.U64.HI R11, R221, 0x1, R11 ;  /* 0x00000001dd0ba819 */ /* 0x000fe4000001020b */
[----:B------:R-:W-:-:S03]  /*df00*/  @!P1 SHF.L.U64.HI R5, R222, 0x1, R5 ;  /* 0x00000001de059819 */ /* 0x000fc60000010205 */
        /* <DEDUP_REMOVED lines=8> */
[--C-:B------:R-:W-:Y:S02]  /*df90*/  @!P0 IMAD.X R7, R7, 0x1, R26.reuse, P5 ;  /* 0x0000000107078824 */ /* 0x100fe400028e061a */
[----:B------:R-:W-:Y:S01]  /*dfa0*/  @!P0 IMAD.X R9, R9, 0x1, R26, P4 ;  /* 0x0000000109098824 */ /* 0x000fe200020e061a */
[----:B------:R-:W-:Y:S01]  /*dfb0*/  CS2R R26, SRZ ;  /* 0x00000000001a7805 */ /* 0x000fe2000001ff00 */
[----:B------:R0:W5:Y:S04]  /*dfc0*/  @!P2 LD.E.64 R40, desc[UR6][R12.64] ;  /* 0x000000060c28a980 */ /* 0x000168000c101b00 */
[----:B------:R0:W5:Y:S04]  /*dfd0*/  @!P1 LD.E.64 R34, desc[UR6][R10.64] ;  /* 0x000000060a229980 */ /* 0x000168000c101b00 */
[----:B------:R0:W5:Y:S04]  /*dfe0*/  @!P1 LD.E.64 R36, desc[UR6][R4.64] ;  /* 0x0000000604249980 */ /* 0x000168000c101b00 */
[----:B------:R0:W5:Y:S04]  /*dff0*/  @!P0 LD.E.64 R28, desc[UR6][R6.64] ;  /* 0x00000006061c8980 */ /* 0x000168000c101b00 */
[----:B------:R0:W5:Y:S02]  /*e000*/  @!P0 LD.E.64 R26, desc[UR6][R8.64] ;  /* 0x00000006081a8980 */ /* 0x000164000c101b00 */
.L_x_2799:
[----:B------:R-:W-:Y:S05]  /*e010*/  BSYNC B1 ;  /* 0x0000000000017941 */ /* 0x000fea0003800000 */
.L_x_2798:
[----:B0----5:R-:W-:Y:S01]  /*e020*/  IMAD.MOV.U32 R5, RZ, RZ, R34 ;  /* 0x000000ffff057224 */ /* 0x021fe200078e0022 */
[----:B------:R-:W-:Y:S01]  /*e030*/  UMOV UR4, 0xffffffff ;  /* 0xffffffff00047882 */ /* 0x000fe20000000000 */
[----:B------:R-:W-:Y:S02]  /*e040*/  IMAD.MOV.U32 R4, RZ, RZ, R35 ;  /* 0x000000ffff047224 */ /* 0x000fe400078e0023 */
[----:B--2---:R-:W-:Y:S02]  /*e050*/  IMAD.MOV.U32 R7, RZ, RZ, R28 ;  /* 0x000000ffff077224 */ /* 0x004fe400078e001c */
        /* <DEDUP_REMOVED lines=24> */
[----:B------:R0:W0:Y:S04]  /*e1e0*/  SHFL.IDX PT, R80, R32, 0x3, 0x181f ;  /* 0x00781f0020507f89 */ /* 0x00002800000e0000 */
[----:B------:R0:W0:Y:S04]  /*e1f0*/  SHFL.IDX PT, R79, R31, 0x3, 0x181f ;  /* 0x00781f001f4f7f89 */ /* 0x00002800000e0000 */
[----:B------:R0:W0:Y:S02]  /*e200*/  SHFL.IDX PT, R12, R30, 0x3, 0x181f ;  /* 0x00781f001e0c7f89 */ /* 0x00002400000e0000 */
.L_x_3125:
[----:B------:R-:W-:Y:S01]  /*e210*/  VIADD R0, R0, 0x60 ;  /* 0x0000006000007836 */ /* 0x000fe20000000000 */
[----:B------:R-:W-:Y:S01]  /*e220*/  BSSY B1, `(.L_x_2801) ;  /* 0x000003b000017945 */ /* 0x000fe20003800000 */
[----:B------:R-:W-:Y:S02]  /*e230*/  CS2R R6, SRZ ;  /* 0x0000000000067805 */ /* 0x000fe4000001ff00 */
[----:B------:R-:W-:Y:S02]  /*e240*/  CS2R R20, SRZ ;  /* 0x0000000000147805 */ /* 0x000fe4000001ff00 */
[----:B01-3--:R-:W-:Y:S02]  /*e250*/  CS2R R30, SRZ ;  /* 0x00000000001e7805 */ /* 0x00bfe4000001ff00 */
[----:B------:R-:W-:Y:S02]  /*e260*/  ISETP.GE.AND P0, PT, R0, R3, PT ;  /* 0x000000030000720c */ /* 0x000fe40003f06270 */
[----:B----4-:R-:W-:-:S02]  /*e270*/  CS2R R8, SRZ ;  /* 0x0000000000087805 */ /* 0x010fc4000001ff00 */
[----:B------:R-:W-:Y:S02]  /*e280*/  CS2R R10, SRZ ;  /* 0x00000000000a7805 */ /* 0x000fe4000001ff00 */
[----:B------:R-:W-:Y:S02]  /*e290*/  CS2R R24, SRZ ;  /* 0x0000000000187805 */ /* 0x000fe4000001ff00 */
[----:B------:R-:W-:-:S05]  /*e2a0*/  CS2R R32, SRZ ;  /* 0x0000000000207805 */ /* 0x000fca000001ff00 */
[----:B------:R-:W-:Y:S05]  /*e2b0*/  @P0 BRA `(.L_x_2802) ;  /* 0x0000000000c40947 */ /* 0x000fea0003800000 */
[----:B------:R-:W3:Y:S01]  /*e2c0*/  LDL R15, [R1+0x128] ;  /* 0x00012800010f7983 */ /* 0x000ee20000100800 */
[----:B------:R-:W-:-:S03]  /*e2d0*/  ULDC UR4, c[0x0][0x3f4] ;  /* 0x0000fd0000047ab9 */ /* 0x000fc60000000800 */
[----:B------:R-:W4:Y:S04]  /*e2e0*/  LDL R13, [R1+0x124] ;  /* 0x00012400010d7983 */ /* 0x000f280000100800 */
[----:B------:R-:W4:Y:S01]  /*e2f0*/  LDL R14, [R1+0x120] ;  /* 0x00012000010e7983 */ /* 0x000f220000100800 */
[----:B------:R-:W-:Y:S02]  /*e300*/  ISETP.GE.AND P2, PT, R216, UR4, PT ;  /* 0x00000004d8007c0c */ /* 0x000fe4000bf46270 */
[----:B------:R-:W-:Y:S02]  /*e310*/  CS2R R30, SRZ ;  /* 0x00000000001e7805 */ /* 0x000fe4000001ff00 */
[----:B------:R-:W-:Y:S01]  /*e320*/  ISETP.GE.AND P3, PT, R221, UR4, PT ;  /* 0x00000004dd007c0c */ /* 0x000fe2000bf66270 */
[----:B------:R-:W-:Y:S01]  /*e330*/  ULDC.64 UR6, c[0x0][0x208] ;  /* 0x0000820000067ab9 */ /* 0x000fe20000000a00 */
[----:B------:R-:W-:-:S07]  /*e340*/  CS2R R32, SRZ ;  /* 0x0000000000207805 */ /* 0x000fce000001ff00 */
[C---:B------:R-:W-:Y:S01]  /*e350*/  @!P2 IMAD.SHL.U32 R4, R216.reuse, 0x2, RZ ;  /* 0x00000002d804a824 */ /* 0x040fe200078e00ff */
[----:B------:R-:W-:-:S03]  /*e360*/  @!P2 SHF.L.U64.HI R5, R216, 0x1, R217 ;  /* 0x00000001d805a819 */ /* 0x000fc600000102d9 */
[----:B------:R-:W-:Y:S01]  /*e370*/  @!P3 IMAD.SHL.U32 R0, R221, 0x2, RZ ;  /* 0x00000002dd00b824 */ /* 0x000fe200078e00ff */
[-C--:B------:R-:W-:Y:S02]  /*e380*/  @!P2 IADD3 R6, P0, R80, R4.reuse, RZ ;  /* 0x000000045006a210 */ /* 0x080fe40007f1e0ff */
[----:B------:R-:W-:-:S03]  /*e390*/  @!P2 IADD3 R4, P1, R12, R4, RZ ;  /* 0x000000040c04a210 */ /* 0x000fc60007f3e0ff */
[--C-:B--2---:R-:W-:Y:S02]  /*e3a0*/  @!P2 IMAD.X R7, R78, 0x1, R5.reuse, P0 ;  /* 0x000000014e07a824 */ /* 0x104fe400000e0605 */
[----:B------:R-:W-:Y:S01]  /*e3b0*/  @!P2 IMAD.X R5, R79, 0x1, R5, P1 ;  /* 0x000000014f05a824 */ /* 0x000fe200008e0605 */
[----:B------:R-:W-:Y:S02]  /*e3c0*/  ISETP.GE.AND P1, PT, R222, UR4, PT ;  /* 0x00000004de007c0c */ /* 0x000fe4000bf26270 */
[----:B------:R0:W5:Y:S04]  /*e3d0*/  @!P2 LD.E.64 R30, desc[UR6][R6.64] ;  /* 0x00000006061ea980 */ /* 0x000168000c101b00 */
[----:B------:R1:W5:Y:S01]  /*e3e0*/  @!P2 LD.E.64 R32, desc[UR6][R4.64] ;  /* 0x000000060420a980 */ /* 0x000362000c101b00 */
[----:B0-----:R-:W-:-:S02]  /*e3f0*/  @!P3 IADD3 R6, P0, R80, R0, RZ ;  /* 0x000000005006b210 */ /* 0x001fc40007f1e0ff */
[----:B------:R-:W-:Y:S02]  /*e400*/  CS2R R24, SRZ ;  /* 0x0000000000187805 */ /* 0x000fe4000001ff00 */
[----:B------:R-:W-:Y:S02]  /*e410*/  CS2R R20, SRZ ;  /* 0x0000000000147805 */ /* 0x000fe4000001ff00 */
[----:B------:R-:W-:Y:S02]  /*e420*/  ISETP.GE.AND P2, PT, R223, UR4, PT ;  /* 0x00000004df007c0c */ /* 0x000fe4000bf46270 */
[----:B------:R-:W-:Y:S02]  /*e430*/  CS2R R10, SRZ ;  /* 0x00000000000a7805 */ /* 0x000fe4000001ff00 */
[----:B---3--:R-:W-:-:S05]  /*e440*/  @!P3 SHF.L.U64.HI R8, R221, 0x1, R15 ;  /* 0x00000001dd08b819 */ /* 0x008fca000001020f */
[----:B------:R-:W-:Y:S01]  /*e450*/  @!P3 IMAD.X R7, R78, 0x1, R8, P0 ;  /* 0x000000014e07b824 */ /* 0x000fe200000e0608 */
[----:B-1----:R-:W-:-:S04]  /*e460*/  @!P3 IADD3 R4, P0, R12, R0, RZ ;  /* 0x000000000c04b210 */ /* 0x002fc80007f1e0ff */
[----:B------:R0:W5:Y:S01]  /*e470*/  @!P3 LD.E.64 R20, desc[UR6][R6.64] ;  /* 0x000000060614b980 */ /* 0x000162000c101b00 */
[----:B------:R-:W-:Y:S02]  /*e480*/  @!P3 IMAD.X R5, R79, 0x1, R8, P0 ;  /* 0x000000014f05b824 */ /* 0x000fe400000e0608 */
[C---:B------:R-:W-:Y:S01]  /*e490*/  @!P1 IMAD.SHL.U32 R8, R222.reuse, 0x2, RZ ;  /* 0x00000002de089824 */ /* 0x040fe200078e00ff */
[----:B----4-:R-:W-:Y:S02]  /*e4a0*/  @!P1 SHF.L.U64.HI R0, R222, 0x1, R13 ;  /* 0x00000001de009819 */ /* 0x010fe4000001020d */
[----:B------:R1:W5:Y:S01]  /*e4b0*/  @!P3 LD.E.64 R24, desc[UR6][R4.64] ;  /* 0x000000060418b980 */ /* 0x000362000c101b00 */
[----:B0-----:R-:W-:Y:S02]  /*e4c0*/  CS2R R6, SRZ ;  /* 0x0000000000067805 */ /* 0x001fe4000001ff00 */
[----:B-1----:R-:W-:-:S05]  /*e4d0*/  @!P1 IADD3 R4, P0, R80, R8, RZ ;  /* 0x0000000850049210 */ /* 0x002fca0007f1e0ff */
[----:B------:R-:W-:Y:S02]  /*e4e0*/  @!P1 IMAD.X R5, R78, 0x1, R0, P0 ;  /* 0x000000014e059824 */ /* 0x000fe400000e0600 */
[----:B------:R-:W-:-:S03]  /*e4f0*/  @!P2 IMAD.SHL.U32 R13, R223, 0x2, RZ ;  /* 0x00000002df0da824 */ /* 0x000fc600078e00ff */
[----:B------:R0:W5:Y:S02]  /*e500*/  @!P1 LD.E.64 R6, desc[UR6][R4.64] ;  /* 0x0000000604069980 */ /* 0x000164000c101b00 */
[----:B0-----:R-:W-:-:S05]  /*e510*/  @!P1 IADD3 R4, P0, R12, R8, RZ ;  /* 0x000000080c049210 */ /* 0x001fca0007f1e0ff */
[----:B------:R-:W-:Y:S01]  /*e520*/  @!P1 IMAD.X R5, R79, 0x1, R0, P0 ;  /* 0x000000014f059824 */ /* 0x000fe200000e0600 */
[-C--:B------:R-:W-:Y:S02]  /*e530*/  @!P2 IADD3 R8, P0, R80, R13.reuse, RZ ;  /* 0x0000000d5008a210 */ /* 0x080fe40007f1e0ff */
[----:B------:R-:W-:Y:S02]  /*e540*/  @!P2 SHF.L.U64.HI R0, R223, 0x1, R14 ;  /* 0x00000001df00a819 */ /* 0x000fe4000001020e */
[----:B------:R0:W5:Y:S01]  /*e550*/  @!P1 LD.E.64 R10, desc[UR6][R4.64] ;  /* 0x00000006040a9980 */ /* 0x000162000c101b00 */
[----:B------:R-:W-:Y:S02]  /*e560*/  @!P2 IADD3 R12, P1, R12, R13, RZ ;  /* 0x0000000d0c0ca210 */ /* 0x000fe40007f3e0ff */
[--C-:B------:R-:W-:Y:S01]  /*e570*/  @!P2 IMAD.X R9, R78, 0x1, R0.reuse, P0 ;  /* 0x000000014e09a824 */ /* 0x100fe200000e0600 */
[----:B0-----:R-:W-:Y:S02]  /*e580*/  CS2R R4, SRZ ;  /* 0x0000000000047805 */ /* 0x001fe4000001ff00 */
[----:B------:R-:W-:-:S04]  /*e590*/  @!P2 IMAD.X R13, R79, 0x1, R0, P1 ;  /* 0x000000014f0da824 */ /* 0x000fc800008e0600 */
[----:B------:R0:W5:Y:S02]  /*e5a0*/  @!P2 LD.E.64 R4, desc[UR6][R8.64] ;  /* 0x000000060804a980 */ /* 0x000164000c101b00 */
[----:B0-----:R-:W-:-:S06]  /*e5b0*/  CS2R R8, SRZ ;  /* 0x0000000000087805 */ /* 0x001fcc000001ff00 */
[----:B------:R0:W5:Y:S02]  /*e5c0*/  @!P2 LD.E.64 R8, desc[UR6][R12.64] ;  /* 0x000000060c08a980 */ /* 0x000164000c101b00 */
.L_x_2802:
[----:B------:R-:W-:Y:S05]  /*e5d0*/  BSYNC B1 ;  /* 0x0000000000017941 */ /* 0x000fea0003800000 */
.L_x_2801:
[----:B0-----:R-:W3:Y:S01]  /*e5e0*/  LDL R12, [R1+0x94] ;  /* 0x00009400010c7983 */ /* 0x001ee20000100800 */
[----:B------:R-:W-:Y:S01]  /*e5f0*/  BSSY B1, `(.L_x_2803) ;  /* 0x0000007000017945 */ /* 0x000fe20003800000 */
[----:B---3--:R-:W-:-:S04]  /*e600*/  LEA.HI R0, R12, R12, RZ, 0x1 ;  /* 0x0000000c0c007211 */ /* 0x008fc800078f08ff */
[----:B------:R-:W-:-:S05]  /*e610*/  LOP3.LUT R0, R0, 0xfffffffe, RZ, 0xc0, !PT ;  /* 0xfffffffe00007812 */ /* 0x000fca00078ec0ff */
[----:B------:R-:W-:-:S05]  /*e620*/  IMAD.IADD R0, R12, 0x1, -R0 ;  /* 0x000000010c007824 */ /* 0x000fca00078e0a00 */
[----:B------:R-:W-:-:S04]  /*e630*/  SHF.L.U32 R0, R0, 0x1f, RZ ;  /* 0x0000001f00007819 */ /* 0x000fc800000006ff */
[----:B------:R-:W0:Y:S02]  /*e640*/  SYNCS.PHASECHK.TRANS64.TRYWAIT P0, [R23+URZ+0x38800], R0 ;  /* 0x03880000170075a7 */ /* 0x000e24000800017f */
[----:B0-----:R-:W-:Y:S05]  /*e650*/  @!P0 BRA `(.L_x_2804) ;  /* 0x0000025800dc8947 */ /* 0x001fea0003800000 */
.L_x_3126:
[----:B------:R-:W-:Y:S05]  /*e660*/  BSYNC B1 ;  /* 0x0000000000017941 */ /* 0x000fea0003800000 */
.L_x_2803:
[----:B------:R-:W3:Y:S01]  /*e670*/  LDL R13, [R1+0x68] ;  /* 0x00006800010d7983 */ /* 0x000ee20000100800 */
[----:B-----5:R-:W-:Y:S01]  /*e680*/  IMAD.MOV.U32 R12, RZ, RZ, R4 ;  /* 0x000000ffff0c7224 */ /* 0x020fe200078e0004 */
[----:B------:R-:W-:Y:S01]  /*e690*/  BSSY B1, `(.L_x_2805) ;  /* 0x00000e3000017945 */ /* 0x000fe20003800000 */
[----:B0-----:R-:W-:-:S05]  /*e6a0*/  IMAD.MOV.U32 R0, RZ, RZ, R5 ;  /* 0x000000ffff007224 */ /* 0x001fca00078e0005 */
[----:B--2---:R-:W-:Y:S01]  /*e6b0*/  PRMT R78, R12, 0x5410, R0 ;  /* 0x000054100c4e7816 */ /* 0x004fe20000000000 */
        /* <DEDUP_REMOVED lines=16> */
[----:B---3--:R-:W-:Y:S01]  /*e7c0*/  VIADDMNMX R0, R3, -R13, 0x80, PT ;  /* 0x0000008003007446 */ /* 0x008fe2000380090d */
        /* <DEDUP_REMOVED lines=17> */
[C---:B------:R-:W-:Y:S02]  /*e8e0*/  PRMT R76, R94.reuse, 0x5432, R76 ;  /* 0x000054325e4c7816 */ /* 0x040fe4000000004c */
[----:B------:R-:W-:-:S02]  /*e8f0*/  PRMT R75, R94, 0x5410, R75 ;  /* 0x000054105e4b7816 */ /* 0x000fc4000000004b */
[C---:B------:R-:W-:Y:S01]  /*e900*/  PRMT R3, R93.reuse, 0x5410, R3 ;  /* 0x000054105d037816 */ /* 0x040fe20000000003 */
[C---:B------:R-:W-:Y:S01]  /*e910*/  IMAD.U32 R77, R76.reuse, 0x10000, RZ ;  /* 0x000100004c4d7824 */ /* 0x040fe200078e00ff */
[----:B------:R-:W-:Y:S01]  /*e920*/  PRMT R74, R93, 0x5432, R74 ;  /* 0x000054325d4a7816 */ /* 0x000fe2000000004a */
[C---:B------:R-:W-:Y:S01]  /*e930*/  IMAD.U32 R95, R75.reuse, 0x10000, RZ ;  /* 0x000100004b5f7824 */ /* 0x040fe200078e00ff */
[----:B------:R-:W-:Y:S02]  /*e940*/  LOP3.LUT R76, R76, 0xffff0000, RZ, 0xc0, !PT ;  /* 0xffff00004c4c7812 */ /* 0x000fe400078ec0ff */
[----:B------:R-:W-:Y:S02]  /*e950*/  LOP3.LUT R75, R75, 0xffff0000, RZ, 0xc0, !PT ;  /* 0xffff00004b4b7812 */ /* 0x000fe400078ec0ff */
[C---:B0-----:R-:W-:Y:S01]  /*e960*/  LOP3.LUT R94, R14.reuse, 0xffff0000, RZ, 0xc0, !PT ;  /* 0xffff00000e5e7812 */ /* 0x041fe200078ec0ff */
[----:B------:R-:W-:-:S04]  /*e970*/  IMAD.U32 R93, R14, 0x10000, RZ ;  /* 0x000100000e5d7824 */ /* 0x000fc800078e00ff */
[C---:B------:R-:W-:Y:S01]  /*e980*/  FMUL.FTZ R14, R94.reuse, R77 ;  /* 0x0000004d5e0e7220 */ /* 0x040fe20000410000 */
[----:B------:R-:W-:-:S03]  /*e990*/  FMUL.FTZ R94, R94, R95 ;  /* 0x0000005f5e5e7220 */ /* 0x000fc60000410000 */
[C---:B------:R-:W-:Y:S01]  /*e9a0*/  FFMA.FTZ R14, R93.reuse, R95, -R14 ;  /* 0x0000005f5d0e7223 */ /* 0x040fe2000001080e */
[----:B------:R-:W-:Y:S01]  /*e9b0*/  FFMA.FTZ R77, R93, R77, R94 ;  /* 0x0000004d5d4d7223 */ /* 0x000fe2000001005e */
[C---:B------:R-:W-:Y:S01]  /*e9c0*/  IMAD.U32 R93, R15.reuse, 0x10000, RZ ;  /* 0x000100000f5d7824 */ /* 0x040fe200078e00ff */
[----:B------:R-:W-:-:S03]  /*e9d0*/  LOP3.LUT R15, R15, 0xffff0000, RZ, 0xc0, !PT ;  /* 0xffff00000f0f7812 */ /* 0x000fc600078ec0ff */
[----:B------:R-:W-:Y:S01]  /*e9e0*/  F2FP.BF16.F32.PACK_AB R14, R77, R14 ;  /* 0x0000000e4d0e723e */ /* 0x000fe200000010ff */
[----:B------:R-:W-:Y:S02]  /*e9f0*/  IMAD.U32 R77, R3, 0x10000, RZ ;  /* 0x00010000034d7824 */ /* 0x000fe400078e00ff */
[CC--:B------:R-:W-:Y:S01]  /*ea00*/  FMUL.FTZ R94, R15.reuse, R76.reuse ;  /* 0x0000004c0f5e7220 */ /* 0x0c0fe20000410000 */
[-C--:B------:R-:W-:Y:S01]  /*ea10*/  FMUL.FTZ R15, R15, R75.reuse ;  /* 0x0000004b0f0f7220 */ /* 0x080fe20000410000 */
[----:B------:R-:W-:Y:S02]  /*ea20*/  LOP3.LUT R3, R3, 0xffff0000, RZ, 0xc0, !PT ;  /* 0xffff000003037812 */ /* 0x000fe400078ec0ff */
[C---:B------:R-:W-:Y:S01]  /*ea30*/  FFMA.FTZ R94, R93.reuse, R75, -R94 ;  /* 0x0000004b5d5e7223 */ /* 0x040fe2000001085e */
[----:B------:R-:W-:Y:S01]  /*ea40*/  FFMA.FTZ R15, R93, R76, R15 ;  /* 0x0000004c5d0f7223 */ /* 0x000fe2000001000f */
[----:B------:R-:W-:Y:S01]  /*ea50*/  LOP3.LUT R75, R12, 0xffff0000, RZ, 0xc0, !PT ;  /* 0xffff00000c4b7812 */ /* 0x000fe200078ec0ff */
[----:B------:R-:W-:-:S02]  /*ea60*/  IMAD.U32 R76, R74, 0x10000, RZ ;  /* 0x000100004a4c7824 */ /* 0x000fc400078e00ff */
[----:B------:R-:W-:Y:S01]  /*ea70*/  IMAD.U32 R12, R12, 0x10000, RZ ;  /* 0x000100000c0c7824 */ /* 0x000fe200078e00ff */
[----:B------:R-:W-:Y:S01]  /*ea80*/  F2FP.BF16.F32.PACK_AB R15, R15, R94 ;  /* 0x0000005e0f0f723e */ /* 0x000fe200000010ff */
        /* <DEDUP_REMOVED lines=11> */
[----:B------:R-:W-:-:S05]  /*eb40*/  FFMA.FTZ R13, R13, R75, R74 ;  /* 0x0000004b0d0d7223 */ /* 0x000fca000001004a */
[----:B------:R-:W-:-:S05]  /*eb50*/  F2FP.BF16.F32.PACK_AB R13, R13, R76 ;  /* 0x0000004c0d0d723e */ /* 0x000fca00000010ff */
[----:B------:R0:W-:Y:S02]  /*eb60*/  STS.128 [R113], R12 ;  /* 0x0000000c71007388 */ /* 0x0001e40000000c00 */
.L_x_2808:
[----:B------:R-:W-:Y:S05]  /*eb70*/  BSYNC B2 ;  /* 0x0000000000027941 */ /* 0x000fea0003800000 */
.L_x_2807:
[----:B------:R-:W-:Y:S01]  /*eb80*/  ISETP.GE.AND P0, PT, R221, R110, PT ;  /* 0x0000006edd00720c */ /* 0x000fe20003f06270 */
[----:B------:R-:W-:-:S12]  /*eb90*/  BSSY B2, `(.L_x_2809) ;  /* 0x0000030000027945 */ /* 0x000fd80003800000 */
[----:B------:R-:W-:Y:S05]  /*eba0*/  @P0 BRA `(.L_x_2810) ;  /* 0x0000000000b80947 */ /* 0x000fea0003800000 */
[----:B0----5:R-:W0:Y:S01]  /*ebb0*/  LDS.128 R12, [R113+0x4000] ;  /* 0x00400000710c7984 */ /* 0x021e220000000c00 */
[--C-:B------:R-:W-:Y:S02]  /*ebc0*/  SHF.R.U64 R3, R70, 0x10, R71.reuse ;  /* 0x0000001046037819 */ /* 0x100fe40000001247 */
[----:B------:R-:W-:Y:S02]  /*ebd0*/  SHF.R.U32.HI R70, RZ, 0x10, R71 ;  /* 0x00000010ff467819 */ /* 0x000fe40000011647 */
[----:B------:R-:W-:Y:S02]  /*ebe0*/  SHF.R.U32.HI R71, RZ, 0x10, R73 ;  /* 0x00000010ff477819 */ /* 0x000fe40000011649 */
[C---:B------:R-:W-:Y:S02]  /*ebf0*/  PRMT R70, R112.reuse, 0x5432, R70 ;  /* 0x0000543270467816 */ /* 0x040fe40000000046 */
[----:B------:R-:W-:Y:S02]  /*ec00*/  PRMT R71, R112, 0x5410, R71 ;  /* 0x0000541070477816 */ /* 0x000fe40000000047 */
[----:B------:R-:W-:Y:S01]  /*ec10*/  SHF.R.U64 R72, R72, 0x10, R73 ;  /* 0x0000001048487819 */ /* 0x000fe20000001249 */
[C---:B------:R-:W-:Y:S01]  /*ec20*/  IMAD.U32 R75, R70.reuse, 0x10000, RZ ;  /* 0x00010000464b7824 */ /* 0x040fe200078e00ff */
[----:B------:R-:W-:Y:S01]  /*ec30*/  LOP3.LUT R70, R70, 0xffff0000, RZ, 0xc0, !PT ;  /* 0xffff000046467812 */ /* 0x000fe200078ec0ff */
[C---:B------:R-:W-:Y:S01]  /*ec40*/  IMAD.U32 R74, R71.reuse, 0x10000, RZ ;  /* 0x00010000474a7824 */ /* 0x040fe200078e00ff */
[----:B------:R-:W-:-:S02]  /*ec50*/  LOP3.LUT R71, R71, 0xffff0000, RZ, 0xc0, !PT ;  /* 0xffff000047477812 */ /* 0x000fc400078ec0ff */
[----:B------:R-:W-:Y:S02]  /*ec60*/  PRMT R3, R111, 0x5432, R3 ;  /* 0x000054326f037816 */ /* 0x000fe40000000003 */
[C---:B0-----:R-:W-:Y:S01]  /*ec70*/  LOP3.LUT R77, R14.reuse, 0xffff0000, RZ, 0xc0, !PT ;  /* 0xffff00000e4d7812 */ /* 0x041fe200078ec0ff */
[----:B------:R-:W-:Y:S01]  /*ec80*/  IMAD.U32 R14, R14, 0x10000, RZ ;  /* 0x000100000e0e7824 */ /* 0x000fe200078e00ff */
[C---:B------:R-:W-:Y:S01]  /*ec90*/  LOP3.LUT R73, R15.reuse, 0xffff0000, RZ, 0xc0, !PT ;  /* 0xffff00000f497812 */ /* 0x040fe200078ec0ff */
[----:B------:R-:W-:Y:S02]  /*eca0*/  IMAD.U32 R15, R15, 0x10000, RZ ;  /* 0x000100000f0f7824 */ /* 0x000fe400078e00ff */
[C---:B------:R-:W-:Y:S01]  /*ecb0*/  FMUL.FTZ R76, R77.reuse, R74 ;  /* 0x0000004a4d4c7220 */ /* 0x040fe20000410000 */
[----:B------:R-:W-:-:S03]  /*ecc0*/  FMUL.FTZ R77, R77, R75 ;  /* 0x0000004b4d4d7220 */ /* 0x000fc60000410000 */
[C---:B------:R-:W-:Y:S01]  /*ecd0*/  FFMA.FTZ R76, R14.reuse, R75, -R76 ;  /* 0x0000004b0e4c7223 */ /* 0x040fe2000001084c */
[----:B------:R-:W-:Y:S01]  /*ece0*/  FFMA.FTZ R14, R14, R74, R77 ;  /* 0x0000004a0e0e7223 */ /* 0x000fe2000001004d */
[CC--:B------:R-:W-:Y:S01]  /*ecf0*/  FMUL.FTZ R74, R73.reuse, R71.reuse ;  /* 0x00000047494a7220 */ /* 0x0c0fe20000410000 */
[-C--:B------:R-:W-:Y:S01]  /*ed00*/  FMUL.FTZ R73, R73, R70.reuse ;  /* 0x0000004649497220 */ /* 0x080fe20000410000 */
[C---:B------:R-:W-:Y:S01]  /*ed10*/  IMAD.U32 R75, R3.reuse, 0x10000, RZ ;  /* 0x00010000034b7824 */ /* 0x040fe200078e00ff */
[----:B------:R-:W-:Y:S01]  /*ed20*/  LOP3.LUT R3, R3, 0xffff0000, RZ, 0xc0, !PT ;  /* 0xffff000003037812 */ /* 0x000fe200078ec0ff */
[C---:B------:R-:W-:Y:S01]  /*ed30*/  FFMA.FTZ R70, R15.reuse, R70, -R74 ;  /* 0x000000460f467223 */ /* 0x040fe2000001084a */
[----:B------:R-:W-:Y:S01]  /*ed40*/  FFMA.FTZ R15, R15, R71, R73 ;  /* 0x000000470f0f7223 */ /* 0x000fe20000010049 */
[----:B------:R-:W-:Y:S01]  /*ed50*/  PRMT R71, R111, 0x5410, R72 ;  /* 0x000054106f477816 */ /* 0x000fe20000000048 */
[C---:B------:R-:W-:Y:S01]  /*ed60*/  IMAD.U32 R72, R12.reuse, 0x10000, RZ ;  /* 0x000100000c487824 */ /* 0x040fe200078e00ff */
[----:B------:R-:W-:-:S02]  /*ed70*/  LOP3.LUT R74, R12, 0xffff0000, RZ, 0xc0, !PT ;  /* 0xffff00000c4a7812 */ /* 0x000fc400078ec0ff */
[----:B------:R-:W-:Y:S01]  /*ed80*/  F2FP.BF16.F32.PACK_AB R14, R14, R76 ;  /* 0x0000004c0e0e723e */ /* 0x000fe200000010ff */
[C---:B------:R-:W-:Y:S01]  /*ed90*/  IMAD.U32 R73, R71.reuse, 0x10000, RZ ;  /* 0x0001000047497824 */ /* 0x040fe200078e00ff */
[----:B------:R-:W-:Y:S02]  /*eda0*/  LOP3.LUT R71, R71, 0xffff0000, RZ, 0xc0, !PT ;  /* 0xffff000047477812 */ /* 0x000fe400078ec0ff */
        /* <DEDUP_REMOVED lines=14> */
.L_x_2810:
[----:B------:R-:W-:Y:S05]  /*ee90*/  BSYNC B2 ;  /* 0x0000000000027941 */ /* 0x000fea0003800000 */
.L_x_2809:
[-C--:B------:R-:W-:Y:S01]  /*eea0*/  ISETP.GE.AND P0, PT, R222, R110.reuse, PT ;  /* 0x0000006ede00720c */ /* 0x080fe20003f06270 */
[----:B------:R-:W-:Y:S01]  /*eeb0*/  BSSY B2, `(.L_x_2811) ;  /* 0x0000031000027945 */ /* 0x000fe20003800000 */
[----:B------:R-:W-:-:S11]  /*eec0*/  ISETP.GE.AND P1, PT, R223, R110, PT ;  /* 0x0000006edf00720c */ /* 0x000fd60003f26270 */
[----:B------:R-:W-:Y:S05]  /*eed0*/  @P0 BRA `(.L_x_2812) ;  /* 0x0000000000b80947 */ /* 0x000fea0003800000 */
[----:B01---5:R-:W0:Y:S01]  /*eee0*/  LDS.128 R12, [R113+0x8000] ;  /* 0x00800000710c7984 */ /* 0x023e220000000c00 */
        /* <DEDUP_REMOVED lines=45> */
.L_x_2812:
[----:B------:R-:W-:Y:S05]  /*f1c0*/  BSYNC B2 ;  /* 0x0000000000027941 */ /* 0x000fea0003800000 */
.L_x_2811:
        /* <DEDUP_REMOVED lines=9> */
[----:B------:R-:W-:Y:S01]  /*f260*/  PRMT R3, R106, 0x5432, R3 ;  /* 0x000054326a037816 */ /* 0x000fe20000000003 */
[C---:B------:R-:W-:Y:S01]  /*f270*/  IMAD.U32 R66, R64.reuse, 0x10000, RZ ;  /* 0x0001000040427824 */ /* 0x040fe200078e00ff */
[----:B------:R-:W-:Y:S01]  /*f280*/  LOP3.LUT R64, R64, 0xffff0000, RZ, 0xc0, !PT ;  /* 0xffff000040407812 */ /* 0x000fe200078ec0ff */
[----:B------:R-:W-:Y:S01]  /*f290*/  IMAD.U32 R67, R62, 0x10000, RZ ;  /* 0x000100003e437824 */ /* 0x000fe200078e00ff */
[C---:B0-----:R-:W-:Y:S01]  /*f2a0*/  LOP3.LUT R68, R14.reuse, 0xffff0000, RZ, 0xc0, !PT ;  /* 0xffff00000e447812 */ /* 0x041fe200078ec0ff */
[----:B------:R-:W-:Y:S02]  /*f2b0*/  IMAD.U32 R65, R14, 0x10000, RZ ;  /* 0x000100000e417824 */ /* 0x000fe400078e00ff */
[C---:B------:R-:W-:Y:S01]  /*f2c0*/  IMAD.U32 R14, R15.reuse, 0x10000, RZ ;  /* 0x000100000f0e7824 */ /* 0x040fe200078e00ff */
[----:B------:R-:W-:Y:S01]  /*f2d0*/  LOP3.LUT R15, R15, 0xffff0000, RZ, 0xc0, !PT ;  /* 0xffff00000f0f7812 */ /* 0x000fe200078ec0ff */
[C---:B------:R-:W-:Y:S01]  /*f2e0*/  FMUL.FTZ R69, R68.reuse, R66 ;  /* 0x0000004244457220 */ /* 0x040fe20000410000 */
[----:B------:R-:W-:-:S03]  /*f2f0*/  FMUL.FTZ R68, R68, R67 ;  /* 0x0000004344447220 */ /* 0x000fc60000410000 */
[C---:B------:R-:W-:Y:S01]  /*f300*/  FFMA.FTZ R67, R65.reuse, R67, -R69 ;  /* 0x0000004341437223 */ /* 0x040fe20000010845 */
[----:B------:R-:W-:Y:S01]  /*f310*/  FFMA.FTZ R68, R65, R66, R68 ;  /* 0x0000004241447223 */ /* 0x000fe20000010044 */
[----:B------:R-:W-:Y:S01]  /*f320*/  IMAD.U32 R65, R12, 0x10000, RZ ;  /* 0x000100000c417824 */ /* 0x000fe200078e00ff */
        /* <DEDUP_REMOVED lines=11> */
[C---:B------:R-:W-:Y:S01]  /*f3e0*/  FMUL.FTZ R64, R66.reuse, R69 ;  /* 0x0000004542407220 */ /* 0x040fe20000410000 */
[----:B------:R-:W-:Y:S01]  /*f3f0*/  LOP3.LUT R63, R63, 0xffff0000, RZ, 0xc0, !PT ;  /* 0xffff00003f3f7812 */ /* 0x000fe200078ec0ff */
[----:B------:R-:W-:Y:S01]  /*f400*/  FMUL.FTZ R66, R66, R14 ;  /* 0x0000000e42427220 */ /* 0x000fe20000410000 */
[----:B------:R-:W-:Y:S01]  /*f410*/  F2FP.BF16.F32.PACK_AB R15, R15, R12 ;  /* 0x0000000c0f0f723e */ /* 0x000fe200000010ff */
[----:B------:R-:W-:Y:S01]  /*f420*/  FFMA.FTZ R64, R65, R14, -R64 ;  /* 0x0000000e41407223 */ /* 0x000fe20000010840 */
[C---:B------:R-:W-:Y:S01]  /*f430*/  FMUL.FTZ R14, R13.reuse, R3 ;  /* 0x000000030d0e7220 */ /* 0x040fe20000410000 */
[----:B------:R-:W-:Y:S01]  /*f440*/  FMUL.FTZ R13, R13, R63 ;  /* 0x0000003f0d0d7220 */ /* 0x000fe20000410000 */
[----:B------:R-:W-:-:S02]  /*f450*/  FFMA.FTZ R66, R65, R69, R66 ;  /* 0x0000004541427223 */ /* 0x000fc40000010042 */
[C---:B------:R-:W-:Y:S01]  /*f460*/  FFMA.FTZ R63, R62.reuse, R63, -R14 ;  /* 0x0000003f3e3f7223 */ /* 0x040fe2000001080e */
[----:B------:R-:W-:Y:S01]  /*f470*/  FFMA.FTZ R13, R62, R3, R13 ;  /* 0x000000033e0d7223 */ /* 0x000fe2000001000d */
[----:B------:R-:W-:Y:S02]  /*f480*/  F2FP.BF16.F32.PACK_AB R14, R68, R67 ;  /* 0x00000043440e723e */ /* 0x000fe400000010ff */
[----:B------:R-:W-:Y:S02]  /*f490*/  F2FP.BF16.F32.PACK_AB R12, R66, R64 ;  /* 0x00000040420c723e */ /* 0x000fe400000010ff */
[----:B------:R-:W-:-:S05]  /*f4a0*/  F2FP.BF16.F32.PACK_AB R13, R13, R63 ;  /* 0x0000003f0d0d723e */ /* 0x000fca00000010ff */
[----:B------:R3:W-:Y:S02]  /*f4b0*/  STS.128 [R113+0xc000], R12 ;  /* 0x00c0000c71007388 */ /* 0x0007e40000000c00 */
.L_x_2806:
[----:B------:R-:W-:Y:S05]  /*f4c0*/  BSYNC B1 ;  /* 0x0000000000017941 */ /* 0x000fea0003800000 */
.L_x_2805:
[----:B------:R-:W-:Y:S01]  /*f4d0*/  VIADD R3, R225, 0x20 ;  /* 0x00000020e1037836 */ /* 0x000fe20000000000 */
[----:B------:R-:W-:Y:S04]  /*f4e0*/  BSSY B1, `(.L_x_2813) ;  /* 0x00000cb000017945 */ /* 0x000fe80003800000 */
[----:B------:R-:W-:-:S13]  /*f4f0*/  ISETP.GE.AND P0, PT, R3, R0, PT ;  /* 0x000000000300720c */ /* 0x000fda0003f06270 */
[----:B------:R-:W-:Y:S05]  /*f500*/  @P0 BRA `(.L_x_2814) ;  /* 0x0000000c00200947 */ /* 0x000fea0003800000 */
[----:B------:R4:W5:Y:S01]  /*f510*/  LDL R67, [R1+0x64] ;  /* 0x0000640001437983 */ /* 0x0009620000100800 */
[----:B------:R-:W0:Y:S01]  /*f520*/  LDC R3, c[0x0][0x3f4] ;  /* 0x0000fd00ff037b82 */ /* 0x000e220000000800 */
[----:B------:R-:W-:Y:S01]  /*f530*/  BSSY B2, `(.L_x_2815) ;  /* 0x0000034000027945 */ /* 0x000fe20003800000 */
[-C--:B0-----:R-:W-:Y:S02]  /*f540*/  ISETP.GE.AND P0, PT, R216, R3.reuse, PT ;  /* 0x00000003d800720c */ /* 0x081fe40003f06270 */
[-C--:B------:R-:W-:Y:S02]  /*f550*/  ISETP.GE.AND P1, PT, R221, R3.reuse, PT ;  /* 0x00000003dd00720c */ /* 0x080fe40003f26270 */
[-C--:B------:R-:W-:Y:S02]  /*f560*/  ISETP.GE.AND P2, PT, R222, R3.reuse, PT ;  /* 0x00000003de00720c */ /* 0x080fe40003f46270 */
[----:B------:R-:W-:-:S07]  /*f570*/  ISETP.GE.AND P3, PT, R223, R3, PT ;  /* 0x00000003df00720c */ /* 0x000fce0003f66270 */
[----:B----4-:R-:W-:Y:S06]  /*f580*/  @P0 BRA `(.L_x_2816) ;  /* 0x0000000000b80947 */ /* 0x010fec0003800000 */
[----:B-123-5:R-:W0:Y:S01]  /*f590*/  LDS.128 R12, [R67+0x1000] ;  /* 0x00100000430c7984 */ /* 0x02ee220000000c00 */
        /* <DEDUP_REMOVED lines=45> */
.L_x_2816:
[----:B------:R-:W-:Y:S05]  /*f870*/  BSYNC B2 ;  /* 0x0000000000027941 */ /* 0x000fea0003800000 */
.L_x_2815:
[----:B------:R-:W-:Y:S04]  /*f880*/  BSSY B2, `(.L_x_2817) ;  /* 0x0000030000027945 */ /* 0x000fe80003800000 */
[----:B------:R-:W-:Y:S05]  /*f890*/  @P1 BRA `(.L_x_2818) ;  /* 0x0000000000b81947 */ /* 0x000fea0003800000 */
[----:B0123-5:R-:W0:Y:S01]  /*f8a0*/  LDS.128 R12, [R67+0x5000] ;  /* 0x00500000430c7984 */ /* 0x02fe220000000c00 */
        /* <DEDUP_REMOVED lines=45> */
.L_x_2818:
[----:B------:R-:W-:Y:S05]  /*fb80*/  BSYNC B2 ;  /* 0x0000000000027941 */ /* 0x000fea0003800000 */
.L_x_2817:
[----:B------:R-:W-:Y:S04]  /*fb90*/  BSSY B2, `(.L_x_2819) ;  /* 0x0000030000027945 */ /* 0x000fe80003800000 */
[----:B------:R-:W-:Y:S05]  /*fba0*/  @P2 BRA `(.L_x_2820) ;  /* 0x0000000000b82947 */ /* 0x000fea0003800000 */
[----:B012345:R-:W0:Y:S01]  /*fbb0*/  LDS.128 R12, [R67+0x9000] ;  /* 0x00900000430c7984 */ /* 0x03fe220000000c00 */
        /* <DEDUP_REMOVED lines=45> */
.L_x_2820:
[----:B------:R-:W-:Y:S05]  /*fe90*/  BSYNC B2 ;  /* 0x0000000000027941 */ /* 0x000fea0003800000 */
.L_x_2819:
[----:B------:R-:W-:Y:S05]  /*fea0*/  @P3 BRA `(.L_x_2814) ;  /* 0x0000000000b83947 */ /* 0x000fea0003800000 */
[----:B012345:R-:W0:Y:S01]  /*feb0*/  LDS.128 R12, [R67+0xd000] ;  /* 0x00d00000430c7984 */ /* 0x03fe220000000c00 */
[--C-:B------:R-:W-:Y:S02]  /*fec0*/  SHF.R.U64 R50, R46, 0x10, R47.reuse ;  /* 0x000000102e327819 */ /* 0x100fe4000000122f */
[----:B------:R-:W-:Y:S02]  /*fed0*/  SHF.R.U32.HI R46, RZ, 0x10, R47 ;  /* 0x00000010ff2e7819 */ /* 0x000fe4000001162f */
[--C-:B------:R-:W-:Y:S02]  /*fee0*/  SHF.R.U64 R47, R48, 0x10, R49.reuse ;  /* 0x00000010302f7819 */ /* 0x100fe40000001231 */
[----:B------:R-:W-:Y:S02]  /*fef0*/  SHF.R.U32.HI R49, RZ, 0x10, R49 ;  /* 0x00000010ff317819 */ /* 0x000fe40000011631 */
[C---:B------:R-:W-:Y:S02]  /*ff00*/  PRMT R3, R89.reuse, 0x5432, R50 ;  /* 0x0000543259037816 */ /* 0x040fe40000000032 */
[----:B------:R-:W-:-:S02]  /*ff10*/  PRMT R89, R89, 0x5410, R46 ;  /* 0x0000541059597816 */ /* 0x000fc4000000002e */
[C---:B------:R-:W-:Y:S02]  /*ff20*/  PRMT R46, R90.reuse, 0x5410, R47 ;  /* 0x000054105a2e7816 */ /* 0x040fe4000000002f */
[----:B------:R-:W-:-:S05]  /*ff30*/  PRMT R90, R90, 0x5432, R49 ;  /* 0x000054325a5a7816 */ /* 0x000fca0000000031 */
[C---:B------:R-:W-:Y:S01]  /*ff40*/  IMAD.U32 R52, R90.reuse, 0x10000, RZ ;  /* 0x000100005a347824 */ /* 0x040fe200078e00ff */
[----:B------:R-:W-:Y:S02]  /*ff50*/  LOP3.LUT R90, R90, 0xffff0000, RZ, 0xc0, !PT ;  /* 0xffff00005a5a7812 */ /* 0x000fe400078ec0ff */
[C---:B0-----:R-:W-:Y:S01]  /*ff60*/  LOP3.LUT R48, R14.reuse, 0xffff0000, RZ, 0xc0, !PT ;  /* 0xffff00000e307812 */ /* 0x041fe200078ec0ff */
[----:B------:R-:W-:Y:S01]  /*ff70*/  IMAD.U32 R47, R14, 0x10000, RZ ;  /* 0x000100000e2f7824 */ /* 0x000fe200078e00ff */
[C---:B------:R-:W-:Y:S01]  /*ff80*/  LOP3.LUT R49, R12.reuse, 0xffff0000, RZ, 0xc0, !PT ;  /* 0xffff00000c317812 */ /* 0x040fe200078ec0ff */
[C---:B------:R-:W-:Y:S01]  /*ff90*/  IMAD.U32 R14, R15.reuse, 0x10000, RZ ;  /* 0x000100000f0e7824 */ /* 0x040fe200078e00ff */
[----:B------:R-:W-:Y:S01]  /*ffa0*/  LOP3.LUT R15, R15, 0xffff0000, RZ, 0xc0, !PT ;  /* 0xffff00000f0f7812 */ /* 0x000fe200078ec0ff */
[----:B------:R-:W-:Y:S02]  /*ffb0*/  IMAD.U32 R51, R12, 0x10000, RZ ;  /* 0x000100000c337824 */ /* 0x000fe400078e00ff */
[----:B------:R-:W-:Y:S01]  /*ffc0*/  FMUL.FTZ R54, R48, R52 ;  /* 0x0000003430367220 */ /* 0x000fe20000410000 */
[C---:B------:R-:W-:Y:S01]  /*ffd0*/  IMAD.U32 R12, R89.reuse, 0x10000, RZ ;  /* 0x00010000590c7824 */ /* 0x040fe200078e00ff */
[----:B------:R-:W-:Y:S01]  /*ffe0*/  LOP3.LUT R89, R89, 0xffff0000, RZ, 0xc0, !PT ;  /* 0xffff000059597812 */ /* 0x000fe200078ec0ff */
[----:B------:R-:W-:-:S02]  /*fff0*/  IMAD.U32 R50, R13, 0x10000, RZ ;  /* 0x000100000d327824 */ /* 0x000fc400078e00ff */
[----:B------:R-:W-:Y:S01]  /*10000*/  FMUL.FTZ R55, R15, R90 ;  /* 0x0000005a0f377220 */ /* 0x000fe20000410000 */
[-C--:B------:R-:W-:Y:S01]  /*10010*/  FMUL.FTZ R53, R48, R12.reuse ;  /* 0x0000000c30357220 */ /* 0x080fe20000410000 */
[----:B------:R-:W-:Y:S01]  /*10020*/  FFMA.FTZ R54, R47, R12, -R54 ;  /* 0x0000000c2f367223 */ /* 0x000fe20000010836 */
[C---:B------:R-:W-:Y:S01]  /*10030*/  IMAD.U32 R48, R46.reuse, 0x10000, RZ ;  /* 0x000100002e307824 */ /* 0x040fe200078e00ff */
[----:B------:R-:W-:Y:S01]  /*10040*/  LOP3.LUT R13, R13, 0xffff0000, RZ, 0xc0, !PT ;  /* 0xffff00000d0d7812 */ /* 0x000fe200078ec0ff */
[-C--:B------:R-:W-:Y:S01]  /*10050*/  FMUL.FTZ R15, R15, R89.reuse ;  /* 0x000000590f0f7220 */ /* 0x080fe20000410000 */
[C---:B------:R-:W-:Y:S01]  /*10060*/  IMAD.U32 R12, R3.reuse, 0x10000, RZ ;  /* 0x00010000030c7824 */ /* 0x040fe200078e00ff */
[----:B------:R-:W-:Y:S01]  /*10070*/  LOP3.LUT R46, R46, 0xffff0000, RZ, 0xc0, !PT ;  /* 0xffff00002e2e7812 */ /* 0x000fe200078ec0ff */
[C---:B------:R-:W-:Y:S01]  /*10080*/  FFMA.FTZ R55, R14.reuse, R89, -R55 ;  /* 0x000000590e377223 */ /* 0x040fe20000010837 */
[----:B------:R-:W-:Y:S01]  /*10090*/  LOP3.LUT R3, R3, 0xffff0000, RZ, 0xc0, !PT ;  /* 0xffff000003037812 */ /* 0x000fe200078ec0ff */
[----:B------:R-:W-:Y:S01]  /*100a0*/  FFMA.FTZ R90, R14, R90, R15 ;  /* 0x0000005a0e5a7223 */ /* 0x000fe2000001000f */
[----:B------:R-:W-:Y:S01]  /*100b0*/  FMUL.FTZ R14, R49, R48 ;  /* 0x00000030310e7220 */ /* 0x000fe20000410000 */
[----:B------:R-:W-:Y:S01]  /*100c0*/  FMUL.FTZ R15, R13, R46 ;  /* 0x0000002e0d0f7220 */ /* 0x000fe20000410000 */
[----:B------:R-:W-:Y:S01]  /*100d0*/  FMUL.FTZ R49, R49, R12 ;  /* 0x0000000c31317220 */ /* 0x000fe20000410000 */
[-C--:B------:R-:W-:Y:S01]  /*100e0*/  FMUL.FTZ R13, R13, R3.reuse ;  /* 0x000000030d0d7220 */ /* 0x080fe20000410000 */
        /* <DEDUP_REMOVED lines=10> */
.L_x_2814:
[----:B------:R-:W-:Y:S05]  /*10190*/  BSYNC B1 ;  /* 0x0000000000017941 */ /* 0x000fea0003800000 */
.L_x_2813:
[----:B------:R-:W-:Y:S01]  /*101a0*/  VIADD R3, R225, 0x40 ;  /* 0x00000040e1037836 */ /* 0x000fe20000000000 */
[----:B------:R-:W-:Y:S04]  /*101b0*/  BSSY B1, `(.L_x_2821) ;  /* 0x00000cb000017945 */ /* 0x000fe80003800000 */
[----:B------:R-:W-:-:S13]  /*101c0*/  ISETP.GE.AND P0, PT, R3, R0, PT ;  /* 0x000000000300720c */ /* 0x000fda0003f06270 */
[----:B------:R-:W-:Y:S05]  /*101d0*/  @P0 BRA `(.L_x_2822) ;  /* 0x0000000c00200947 */ /* 0x000fea0003800000 */
[----:B------:R0:W5:Y:S01]  /*101e0*/  LDL R56, [R1+0x64] ;  /* 0x0000640001387983 */ /* 0x0001620000100800 */
[----:B------:R-:W1:Y:S01]  /*101f0*/  LDC R3, c[0x0][0x3f4] ;  /* 0x0000fd00ff037b82 */ /* 0x000e620000000800 */
[----:B------:R-:W-:Y:S01]  /*10200*/  BSSY B2, `(.L_x_2823) ;  /* 0x0000034000027945 */ /* 0x000fe20003800000 */
[-C--:B-1----:R-:W-:Y:S02]  /*10210*/  ISETP.GE.AND P0, PT, R216, R3.reuse, PT ;  /* 0x00000003d800720c */ /* 0x082fe40003f06270 */
[-C--:B------:R-:W-:Y:S02]  /*10220*/  ISETP.GE.AND P1, PT, R221, R3.reuse, PT ;  /* 0x00000003dd00720c */ /* 0x080fe40003f26270 */
[-C--:B------:R-:W-:Y:S02]  /*10230*/  ISETP.GE.AND P2, PT, R222, R3.reuse, PT ;  /* 0x00000003de00720c */ /* 0x080fe40003f46270 */
[----:B------:R-:W-:-:S07]  /*10240*/  ISETP.GE.AND P3, PT, R223, R3, PT ;  /* 0x00000003df00720c */ /* 0x000fce0003f66270 */
[----:B0-----:R-:W-:Y:S06]  /*10250*/  @P0 BRA `(.L_x_2824) ;  /* 0x0000000000b80947 */ /* 0x001fec0003800000 */
[----:B--2345:R-:W0:Y:S01]  /*10260*/  LDS.128 R12, [R56+0x2000] ;  /* 0x00200000380c7984 */ /* 0x03ce220000000c00 */
        /* <DEDUP_REMOVED lines=9> */
[----:B------:R-:W-:Y:S01]  /*10300*/  IMAD.U32 R51, R101, 0x10000, RZ ;  /* 0x0001000065337824 */ /* 0x000fe200078e00ff */
[C---:B------:R-:W-:Y:S01]  /*10310*/  LOP3.LUT R49, R100.reuse, 0xffff0000, RZ, 0xc0, !PT ;  /* 0xffff000064317812 */ /* 0x040fe200078ec0ff */
[----:B------:R-:W-:Y:S01]  /*10320*/  IMAD.U32 R47, R100, 0x10000, RZ ;  /* 0x00010000642f7824 */ /* 0x000fe200078e00ff */
[C---:B0-----:R-:W-:Y:S01]  /*10330*/  LOP3.LUT R46, R14.reuse, 0xffff0000, RZ, 0xc0, !PT ;  /* 0xffff00000e2e7812 */ /* 0x041fe200078ec0ff */
[----:B------:R-:W-:Y:S01]  /*10340*/  IMAD.U32 R44, R14, 0x10000, RZ ;  /* 0x000100000e2c7824 */ /* 0x000fe200078e00ff */
[C---:B------:R-:W-:Y:S01]  /*10350*/  LOP3.LUT R48, R15.reuse, 0xffff0000, RZ, 0xc0, !PT ;  /* 0xffff00000f307812 */ /* 0x040fe200078ec0ff */
[----:B------:R-:W-:-:S02]  /*10360*/  IMAD.U32 R14, R15, 0x10000, RZ ;  /* 0x000100000f0e7824 */ /* 0x000fc400078e00ff */
[C---:B------:R-:W-:Y:S01]  /*10370*/  FMUL.FTZ R53, R46.reuse, R51 ;  /* 0x000000332e357220 */ /* 0x040fe20000410000 */
[----:B------:R-:W-:Y:S01]  /*10380*/  FMUL.FTZ R50, R46, R47 ;  /* 0x0000002f2e327220 */ /* 0x000fe20000410000 */
[----:B------:R-:W-:Y:S01]  /*10390*/  FMUL.FTZ R55, R48, R45 ;  /* 0x0000002d30377220 */ /* 0x000fe20000410000 */
[C---:B------:R-:W-:Y:S01]  /*103a0*/  IMAD.U32 R43, R13.reuse, 0x10000, RZ ;  /* 0x000100000d2b7824 */ /* 0x040fe200078e00ff */
[----:B------:R-:W-:Y:S01]  /*103b0*/  LOP3.LUT R46, R13, 0xffff0000, RZ, 0xc0, !PT ;  /* 0xffff00000d2e7812 */ /* 0x000fe200078ec0ff */
[C---:B------:R-:W-:Y:S01]  /*103c0*/  FFMA.FTZ R13, R44.reuse, R47, -R53 ;  /* 0x0000002f2c0d7223 */ /* 0x040fe20000010835 */
[----:B------:R-:W-:Y:S01]  /*103d0*/  FFMA.FTZ R44, R44, R51, R50 ;  /* 0x000000332c2c7223 */ /* 0x000fe20000010032 */
[-C--:B------:R-:W-:Y:S01]  /*103e0*/  FMUL.FTZ R51, R48, R49.reuse ;  /* 0x0000003130337220 */ /* 0x080fe20000410000 */
[----:B------:R-:W-:Y:S01]  /*103f0*/  FFMA.FTZ R47, R14, R49, -R55 ;  /* 0x000000310e2f7223 */ /* 0x000fe20000010837 */
[C---:B------:R-:W-:Y:S01]  /*10400*/  IMAD.U32 R15, R12.reuse, 0x10000, RZ ;  /* 0x000100000c0f7824 */ /* 0x040fe200078e00ff */
[----:B------:R-:W-:Y:S01]  /*10410*/  LOP3.LUT R12, R12, 0xffff0000, RZ, 0xc0, !PT ;  /* 0xffff00000c0c7812 */ /* 0x000fe200078ec0ff */
[C---:B------:R-:W-:Y:S01]  /*10420*/  IMAD.U32 R49, R42.reuse, 0x10000, RZ ;  /* 0x000100002a317824 */ /* 0x040fe200078e00ff */
[----:B------:R-:W-:Y:S01]  /*10430*/  LOP3.LUT R42, R42, 0xffff0000, RZ, 0xc0, !PT ;  /* 0xffff00002a2a7812 */ /* 0x000fe200078ec0ff */
[C---:B------:R-:W-:Y:S01]  /*10440*/  IMAD.U32 R48, R3.reuse, 0x10000, RZ ;  /* 0x0001000003307824 */ /* 0x040fe200078e00ff */
[----:B------:R-:W-:Y:S01]  /*10450*/  LOP3.LUT R3, R3, 0xffff0000, RZ, 0xc0, !PT ;  /* 0xffff000003037812 */ /* 0x000fe200078ec0ff */
        /* <DEDUP_REMOVED lines=14> */
.L_x_2824:
[----:B------:R-:W-:Y:S05]  /*10540*/  BSYNC B2 ;  /* 0x0000000000027941 */ /* 0x000fea0003800000 */
.L_x_2823:
[----:B------:R-:W-:Y:S04]  /*10550*/  BSSY B2, `(.L_x_2825) ;  /* 0x0000030000027945 */ /* 0x000fe80003800000 */
[----:B------:R-:W-:Y:S05]  /*10560*/  @P1 BRA `(.L_x_2826) ;  /* 0x0000000000b81947 */ /* 0x000fea0003800000 */
[----:B0-2345:R-:W0:Y:S01]  /*10570*/  LDS.128 R12, [R56+0x6000] ;  /* 0x00600000380c7984 */ /* 0x03de220000000c00 */
        /* <DEDUP_REMOVED lines=13> */
[C---:B------:R-:W-:Y:S01]  /*10650*/  IMAD.U32 R41, R15.reuse, 0x10000, RZ ;  /* 0x000100000f297824 */ /* 0x040fe200078e00ff */
[----:B------:R-:W-:Y:S01]  /*10660*/  LOP3.LUT R15, R15, 0xffff0000, RZ, 0xc0, !PT ;  /* 0xffff00000f0f7812 */ /* 0x000fe200078ec0ff */
[----:B------:R-:W-:-:S02]  /*10670*/  IMAD.U32 R39, R14, 0x10000, RZ ;  /* 0x000100000e277824 */ /* 0x000fc400078e00ff */
[CC--:B------:R-:W-:Y:S01]  /*10680*/  FMUL.FTZ R46, R40.reuse, R45.reuse ;  /* 0x0000002d282e7220 */ /* 0x0c0fe20000410000 */
[----:B------:R-:W-:Y:S01]  /*10690*/  FMUL.FTZ R40, R40, R42 ;  /* 0x0000002a28287220 */ /* 0x000fe20000410000 */
[----:B------:R-:W-:Y:S01]  /*106a0*/  FMUL.FTZ R48, R15, R92 ;  /* 0x0000005c0f307220 */ /* 0x000fe20000410000 */
[----:B------:R-:W-:Y:S02]  /*106b0*/  IMAD.U32 R14, R12, 0x10000, RZ ;  /* 0x000100000c0e7824 */ /* 0x000fe400078e00ff */
[----:B------:R-:W-:Y:S01]  /*106c0*/  FFMA.FTZ R46, R39, R42, -R46 ;  /* 0x0000002a272e7223 */ /* 0x000fe2000001082e */
[-C--:B------:R-:W-:Y:S01]  /*106d0*/  FMUL.FTZ R42, R15, R44.reuse ;  /* 0x0000002c0f2a7220 */ /* 0x080fe20000410000 */
[----:B------:R-:W-:Y:S02]  /*106e0*/  IMAD.U32 R3, R13, 0x10000, RZ ;  /* 0x000100000d037824 */ /* 0x000fe400078e00ff */
[----:B------:R-:W-:Y:S01]  /*106f0*/  FFMA.FTZ R45, R39, R45, R40 ;  /* 0x0000002d272d7223 */ /* 0x000fe20000010028 */
[----:B------:R-:W-:Y:S01]  /*10700*/  IMAD.U32 R15, R38, 0x10000, RZ ;  /* 0x00010000260f7824 */ /* 0x000fe200078e00ff */
[----:B------:R-:W-:Y:S01]  /*10710*/  LOP3.LUT R12, R12, 0xffff0000, RZ, 0xc0, !PT ;  /* 0xffff00000c0c7812 */ /* 0x000fe200078ec0ff */
[----:B------:R-:W-:Y:S01]  /*10720*/  IMAD.U32 R39, R43, 0x10000, RZ ;  /* 0x000100002b277824 */ /* 0x000fe200078e00ff */
[----:B------:R-:W-:Y:S01]  /*10730*/  LOP3.LUT R13, R13, 0xffff0000, RZ, 0xc0, !PT ;  /* 0xffff00000d0d7812 */ /* 0x000fe200078ec0ff */
[----:B------:R-:W-:Y:S01]  /*10740*/  FFMA.FTZ R48, R41, R44, -R48 ;  /* 0x0000002c29307223 */ /* 0x000fe20000010830 */
[----:B------:R-:W-:Y:S01]  /*10750*/  LOP3.LUT R40, R43, 0xffff0000, RZ, 0xc0, !PT ;  /* 0xffff00002b287812 */ /* 0x000fe200078ec0ff */
[----:B------:R-:W-:Y:S01]  /*10760*/  FFMA.FTZ R47, R41, R92, R42 ;  /* 0x0000005c292f7223 */ /* 0x000fe2000001002a */
[----:B------:R-:W-:Y:S01]  /*10770*/  LOP3.LUT R38, R38, 0xffff0000, RZ, 0xc0, !PT ;  /* 0xffff000026267812 */ /* 0x000fe200078ec0ff */
[C---:B------:R-:W-:Y:S01]  /*10780*/  FMUL.FTZ R41, R12.reuse, R39 ;  /* 0x000000270c297220 */ /* 0x040fe20000410000 */
[----:B------:R-:W-:Y:S01]  /*10790*/  FMUL.FTZ R42, R12, R15 ;  /* 0x0000000f0c2a7220 */ /* 0x000fe20000410000 */
[----:B------:R-:W-:-:S02]  /*107a0*/  FMUL.FTZ R44, R13, R40 ;  /* 0x000000280d2c7220 */ /* 0x000fc40000410000 */
[-C--:B------:R-:W-:Y:S01]  /*107b0*/  FMUL.FTZ R43, R13, R38.reuse ;  /* 0x000000260d2b7220 */ /* 0x080fe20000410000 */
[C---:B------:R-:W-:Y:S01]  /*107c0*/  FFMA.FTZ R12, R14.reuse, R15, -R41 ;  /* 0x0000000f0e0c7223 */ /* 0x040fe20000010829 */
[----:B------:R-:W-:Y:S01]  /*107d0*/  FFMA.FTZ R39, R14, R39, R42 ;  /* 0x000000270e277223 */ /* 0x000fe2000001002a */
[C---:B------:R-:W-:Y:S01]  /*107e0*/  FFMA.FTZ R13, R3.reuse, R38, -R44 ;  /* 0x00000026030d7223 */ /* 0x040fe2000001082c */
[----:B------:R-:W-:Y:S01]  /*107f0*/  FFMA.FTZ R40, R3, R40, R43 ;  /* 0x0000002803287223 */ /* 0x000fe2000001002b */
[----:B------:R-:W-:Y:S02]  /*10800*/  F2FP.BF16.F32.PACK_AB R14, R45, R46 ;  /* 0x0000002e2d0e723e */ /* 0x000fe400000010ff */
[----:B------:R-:W-:Y:S02]  /*10810*/  F2FP.BF16.F32.PACK_AB R15, R47, R48 ;  /* 0x000000302f0f723e */ /* 0x000fe400000010ff */
[----:B------:R-:W-:Y:S02]  /*10820*/  F2FP.BF16.F32.PACK_AB R12, R39, R12 ;  /* 0x0000000c270c723e */ /* 0x000fe400000010ff */
[----:B------:R-:W-:-:S05]  /*10830*/  F2FP.BF16.F32.PACK_AB R13, R40, R13 ;  /* 0x0000000d280d723e */ /* 0x000fca00000010ff */
[----:B------:R1:W-:Y:S02]  /*10840*/  STS.128 [R56+0x6000], R12 ;  /* 0x0060000c38007388 */ /* 0x0003e40000000c00 */
.L_x_2826:
[----:B------:R-:W-:Y:S05]  /*10850*/  BSYNC B2 ;  /* 0x0000000000027941 */ /* 0x000fea0003800000 */
.L_x_2825:
[----:B------:R-:W-:Y:S04]  /*10860*/  BSSY B2, `(.L_x_2827) ;  /* 0x0000030000027945 */ /* 0x000fe80003800000 */
[----:B------:R-:W-:Y:S05]  /*10870*/  @P2 BRA `(.L_x_2828) ;  /* 0x0000000000b82947 */ /* 0x000fea0003800000 */
[----:B012345:R-:W0:Y:S01]  /*10880*/  LDS.128 R12, [R56+0xa000] ;  /* 0x00a00000380c7984 */ /* 0x03fe220000000c00 */
        /* <DEDUP_REMOVED lines=45> */
.L_x_2828:
[----:B------:R-:W-:Y:S05]  /*10b60*/  BSYNC B2 ;  /* 0x0000000000027941 */ /* 0x000fea0003800000 */
.L_x_2827:
        /* <DEDUP_REMOVED lines=47> */
.L_x_2822:
[----:B------:R-:W-:Y:S05]  /*10e60*/  BSYNC B1 ;  /* 0x0000000000017941 */ /* 0x000fea0003800000 */
.L_x_2821:
[----:B------:R-:W-:-:S05]  /*10e70*/  VIADD R3, R225, 0x60 ;  /* 0x00000060e1037836 */ /* 0x000fca0000000000 */
        /* <DEDUP_REMOVED lines=56> */
.L_x_2831:
[----:B------:R-:W-:Y:S05]  /*11200*/  BSYNC B1 ;  /* 0x0000000000017941 */ /* 0x000fea0003800000 */
.L_x_2830:
[----:B------:R-:W-:Y:S04]  /*11210*/  BSSY B1, `(.L_x_2832) ;  /* 0x0000030000017945 */ /* 0x000fe80003800000 */
[----:B------:R-:W-:Y:S05]  /*11220*/  @P1 BRA `(.L_x_2833) ;  /* 0x0000000000b81947 */ /* 0x000fea0003800000 */
[----:B0-2345:R-:W0:Y:S01]  /*11230*/  LDS.128 R12, [R35+0x7000] ;  /* 0x00700000230c7984 */ /* 0x03de220000000c00 */
        /* <DEDUP_REMOVED lines=27> */
[C---:B------:R-:W-:Y:S01]  /*113f0*/  IMAD.U32 R14, R24.reuse, 0x10000, RZ ;  /* 0x00010000180e7824 */ /* 0x040fe200078e00ff */
[----:B------:R-:W-:Y:S01]  /*11400*/  LOP3.LUT R27, R27, 0xffff0000, RZ, 0xc0, !PT ;  /* 0xffff00001b1b7812 */ /* 0x000fe200078ec0ff */
[C---:B------:R-:W-:Y:S01]  /*11410*/  FFMA.FTZ R30, R21.reuse, R26, -R30 ;  /* 0x0000001a151e7223 */ /* 0x040fe2000001081e */
        /* <DEDUP_REMOVED lines=15> */
.L_x_2833:
[----:B------:R-:W-:Y:S05]  /*11510*/  BSYNC B1 ;  /* 0x0000000000017941 */ /* 0x000fea0003800000 */
.L_x_2832:
        /* <DEDUP_REMOVED lines=48> */
.L_x_2835:
[----:B------:R-:W-:Y:S05]  /*11820*/  BSYNC B1 ;  /* 0x0000000000017941 */ /* 0x000fea0003800000 */
.L_x_2834:
        /* <DEDUP_REMOVED lines=48> */
.L_x_2790:
        /* <DEDUP_REMOVED lines=33> */
.L_x_3132:
        /* <DEDUP_REMOVED lines=13> */
[----:B------:R-:W-:Y:S01]  /*11e10*/  ULDC UR4, c[0x0][0x3f4] ;  /* 0x0000fd0000047ab9 */ /* 0x000fe20000000800 */
[----:B------:R-:W-:Y:S02]  /*11e20*/  CS2R R66, SRZ ;  /* 0x0000000000427805 */ /* 0x000fe4000001ff00 */
[----:B------:R-:W-:Y:S02]  /*11e30*/  ISETP.GE.AND P4, PT, R16, UR4, PT ;  /* 0x0000000410007c0c */ /* 0x000fe4000bf86270 */
[----:B------:R-:W-:Y:S02]  /*11e40*/  CS2R R64, SRZ ;  /* 0x0000000000407805 */ /* 0x000fe4000001ff00 */
[----:B------:R-:W-:Y:S02]  /*11e50*/  ISETP.GE.AND P5, PT, R214, UR4, PT ;  /* 0x00000004d6007c0c */ /* 0x000fe4000bfa6270 */
[----:B------:R-:W-:Y:S01]  /*11e60*/  CS2R R58, SRZ ;  /* 0x00000000003a7805 */ /* 0x000fe2000001ff00 */
[----:B------:R-:W-:-:S06]  /*11e70*/  ULDC.64 UR6, c[0x0][0x208] ;  /* 0x0000820000067ab9 */ /* 0x000fcc0000000a00 */
        /* <DEDUP_REMOVED lines=21> */
.L_x_2838:
[----:B------:R-:W-:Y:S05]  /*11fd0*/  BSYNC B1 ;  /* 0x0000000000017941 */ /* 0x000fea0003800000 */
.L_x_2837:
        /* <DEDUP_REMOVED lines=28> */
[----:B------:R-:W-:-:S04]  /*121a0*/  PRMT R96, R4, 0x5410, R5 ;  /* 0x0000541004607816 */ /* 0x000fc80000000005 */
[----:B------:R-:W-:Y:S01]  /*121b0*/  PRMT R121, R6, 0x5410, R7 ;  /* 0x0000541006797816 */ /* 0x000fe20000000007 */
[----:B------:R-:W-:Y:S06]  /*121c0*/  BRA.DIV UR4, `(.L_x_2839) ;  /* 0x0000022204847947 */ /* 0x000fec000b800000 */
[----:B------:R1:W2:Y:S04]  /*121d0*/  SHFL.IDX PT, R7, R73, 0x1, 0x181f ;  /* 0x00381f0049077f89 */ /* 0x0002a800000e0000 */
[----:B------:R1:W0:Y:S04]  /*121e0*/  SHFL.IDX PT, R6, R72, 0x1, 0x181f ;  /* 0x00381f0048067f89 */ /* 0x00022800000e0000 */
[----:B---3--:R1:W3:Y:S04]  /*121f0*/  SHFL.IDX PT, R9, R20, 0x1, 0x181f ;  /* 0x00381f0014097f89 */ /* 0x0082e800000e0000 */
[----:B----4-:R1:W4:Y:S02]  /*12200*/  SHFL.IDX PT, R14, R21, 0x1, 0x181f ;  /* 0x00381f00150e7f89 */ /* 0x01032400000e0000 */
.L_x_3138:
        /* <DEDUP_REMOVED lines=20> */
[----:B------:R-:W-:Y:S01]  /*12350*/  @!P5 IMAD.SHL.U32 R11, R212, 0x2, RZ ;  /* 0x00000002d40bd824 */ /* 0x000fe200078e00ff */
[-C--:B0-----:R-:W-:Y:S02]  /*12360*/  @!P4 IADD3 R10, P0, R6, R5.reuse, RZ ;  /* 0x00000005060ac210 */ /* 0x081fe40007f1e0ff */
[C---:B----4-:R-:W-:Y:S02]  /*12370*/  @!P4 IADD3 R4, P1, R14.reuse, R5, RZ ;  /* 0x000000050e04c210 */ /* 0x050fe40007f3e0ff */
[-C--:B------:R-:W-:Y:S02]  /*12380*/  @!P5 IADD3 R8, P3, R14, R11.reuse, RZ ;  /* 0x0000000b0e08d210 */ /* 0x080fe40007f7e0ff */
[----:B------:R-:W-:Y:S01]  /*12390*/  @!P5 IADD3 R6, P2, R6, R11, RZ ;  /* 0x0000000b0606d210 */ /* 0x000fe20007f5e0ff */
[--C-:B--2---:R-:W-:Y:S01]  /*123a0*/  @!P4 IMAD.X R11, R7, 0x1, R12.reuse, P0 ;  /* 0x00000001070bc824 */ /* 0x104fe200000e060c */
        /* <DEDUP_REMOVED lines=13> */
.L_x_2841:
[----:B------:R-:W-:Y:S05]  /*12480*/  BSYNC B1 ;  /* 0x0000000000017941 */ /* 0x000fea0003800000 */
.L_x_2840:
        /* <DEDUP_REMOVED lines=29> */
[----:B------:R3:W0:Y:S02]  /*12660*/  SHFL.IDX PT, R8, R21, 0x2, 0x181f ;  /* 0x00581f0015087f89 */ /* 0x00062400000e0000 */
.L_x_3144:
        /* <DEDUP_REMOVED lines=22> */
[----:B----4-:R-:W-:Y:S02]  /*127d0*/  @!P5 SHF.L.U64.HI R14, R212, 0x1, R215 ;  /* 0x00000001d40ed819 */ /* 0x010fe400000102d7 */
[-C--:B0-----:R-:W-:Y:S02]  /*127e0*/  @!P4 IADD3 R10, P0, R6, R11.reuse, RZ ;  /* 0x0000000b060ac210 */ /* 0x081fe40007f1e0ff */
[----:B------:R-:W-:Y:S02]  /*127f0*/  @!P4 IADD3 R4, P1, R8, R11, RZ ;  /* 0x0000000b0804c210 */ /* 0x000fe40007f3e0ff */
[-C--:B------:R-:W-:Y:S01]  /*12800*/  @!P5 IADD3 R6, P2, R6, R5.reuse, RZ ;  /* 0x000000050606d210 */ /* 0x080fe20007f5e0ff */
[--C-:B--2---:R-:W-:Y:S01]  /*12810*/  @!P4 IMAD.X R11, R7, 0x1, R12.reuse, P0 ;  /* 0x00000001070bc824 */ /* 0x104fe200000e060c */
[----:B------:R-:W-:Y:S01]  /*12820*/  @!P5 IADD3 R8, P3, R8, R5, RZ ;  /* 0x000000050808d210 */ /* 0x000fe20007f7e0ff */
        /* <DEDUP_REMOVED lines=12> */
.L_x_2844:
[----:B------:R-:W-:Y:S05]  /*128f0*/  BSYNC B1 ;  /* 0x0000000000017941 */ /* 0x000fea0003800000 */
.L_x_2843:
[----:B0-2--5:R-:W-:Y:S01]  /*12900*/  IMAD.MOV.U32 R7, RZ, RZ, R38 ;  /* 0x000000ffff077224 */ /* 0x025fe200078e0026 */
[----:B------:R-:W-:Y:S01]  /*12910*/  UMOV UR4, 0xffffffff ;  /* 0xffffffff00047882 */ /* 0x000fe20000000000 */
[----:B------:R-:W-:Y:S02]  /*12920*/  IMAD.MOV.U32 R6, RZ, RZ, R39 ;  /* 0x000000ffff067224 */ /* 0x000fe400078e0027 */
        /* <DEDUP_REMOVED lines=27> */
[----:B-1-3--:R-:W1:Y:S02]  /*12ae0*/  SHFL.IDX PT, R21, R21, 0x3, 0x181f ;  /* 0x00781f0015157f89 */ /* 0x00ae6400000e0000 */
.L_x_3150:
[----:B------:R-:W-:Y:S01]  /*12af0*/  VIADD R0, R0, 0x60 ;  /* 0x0000006000007836 */ /* 0x000fe20000000000 */
[----:B------:R-:W-:Y:S01]  /*12b00*/  BSSY B1, `(.L_x_2846) ;  /* 0x0000026000017945 */ /* 0x000fe20003800000 */
[----:B------:R-:W-:Y:S02]  /*12b10*/  CS2R R4, SRZ ;  /* 0x0000000000047805 */ /* 0x000fe4000001ff00 */
[----:B------:R-:W-:Y:S02]  /*12b20*/  CS2R R10, SRZ ;  /* 0x00000000000a7805 */ /* 0x000fe4000001ff00 */
[----:B------:R-:W-:Y:S02]  /*12b30*/  CS2R R8, SRZ ;  /* 0x0000000000087805 */ /* 0x000fe4000001ff00 */
[----:B------:R-:W-:Y:S02]  /*12b40*/  ISETP.GE.AND P0, PT, R0, R3, PT ;  /* 0x000000030000720c */ /* 0x000fe40003f06270 */
[----:B----4-:R-:W-:-:S02]  /*12b50*/  CS2R R14, SRZ ;  /* 0x00000000000e7805 */ /* 0x010fc4000001ff00 */
[----:B------:R-:W-:Y:S02]  /*12b60*/  CS2R R12, SRZ ;  /* 0x00000000000c7805 */ /* 0x000fe4000001ff00 */
[----:B------:R-:W-:Y:S02]  /*12b70*/  CS2R R74, SRZ ;  /* 0x00000000004a7805 */ /* 0x000fe4000001ff00 */
[----:B0-----:R-:W-:-:S05]  /*12b80*/  CS2R R72, SRZ ;  /* 0x0000000000487805 */ /* 0x001fca000001ff00 */
[----:B------:R-:W-:Y:S05]  /*12b90*/  @P0 BRA `(.L_x_2847) ;  /* 0x0000000000700947 */ /* 0x000fea0003800000 */
[----:B------:R-:W-:Y:S01]  /*12ba0*/  ULDC UR4, c[0x0][0x3f4] ;  /* 0x0000fd0000047ab9 */ /* 0x000fe20000000800 */
[----:B------:R-:W-:Y:S02]  /*12bb0*/  CS2R R10, SRZ ;  /* 0x00000000000a7805 */ /* 0x000fe4000001ff00 */
[----:B------:R-:W-:Y:S02]  /*12bc0*/  ISETP.GE.AND P1, PT, R16, UR4, PT ;  /* 0x0000000410007c0c */ /* 0x000fe4000bf26270 */
[----:B------:R-:W-:Y:S02]  /*12bd0*/  CS2R R8, SRZ ;  /* 0x0000000000087805 */ /* 0x000fe4000001ff00 */
[----:B------:R-:W-:Y:S01]  /*12be0*/  ISETP.GE.AND P2, PT, R214, UR4, PT ;  /* 0x00000004d6007c0c */ /* 0x000fe2000bf46270 */
[----:B------:R-:W-:-:S08]  /*12bf0*/  ULDC.64 UR6, c[0x0][0x208] ;  /* 0x0000820000067ab9 */ /* 0x000fd00000000a00 */
[C---:B------:R-:W-:Y:S01]  /*12c00*/  @!P1 IMAD.SHL.U32 R4, R16.reuse, 0x2, RZ ;  /* 0x0000000210049824 */ /* 0x040fe200078e00ff */
[----:B------:R-:W-:-:S04]  /*12c10*/  @!P1 SHF.L.U64.HI R0, R16, 0x1, R17 ;  /* 0x0000000110009819 */ /* 0x000fc80000010211 */
[----:B------:R-:W-:Y:S01]  /*12c20*/  @!P1 IADD3 R6, P0, R78, R4, RZ ;  /* 0x000000044e069210 */ /* 0x000fe20007f1e0ff */
[----:B------:R-:W-:-:S04]  /*12c30*/  @!P2 IMAD.SHL.U32 R20, R212, 0x2, RZ ;  /* 0x00000002d414a824 */ /* 0x000fc800078e00ff */
[--C-:B--2---:R-:W-:Y:S01]  /*12c40*/  @!P1 IMAD.X R7, R76, 0x1, R0.reuse, P0 ;  /* 0x000000014c079824 */ /* 0x104fe200000e0600 */
[----:B-1----:R-:W-:Y:S02]  /*12c50*/  @!P1 IADD3 R4, P0, R21, R4, RZ ;  /* 0x0000000415049210 */ /* 0x002fe40007f1e0ff */
[----:B------:R-:W-:Y:S02]  /*12c60*/  CS2R R74, SRZ ;  /* 0x00000000004a7805 */ /* 0x000fe4000001ff00 */
[----:B------:R-:W-:Y:S01]  /*12c70*/  CS2R R72, SRZ ;  /* 0x0000000000487805 */ /* 0x000fe2000001ff00 */
[----:B------:R0:W5:Y:S01]  /*12c80*/  @!P1 LD.E.128 R8, desc[UR6][R6.64] ;  /* 0x0000000606089980 */ /* 0x000162000c101d00 */
[----:B------:R-:W-:Y:S01]  /*12c90*/  @!P1 IMAD.X R5, R77, 0x1, R0, P0 ;  /* 0x000000014d059824 */ /* 0x000fe200000e0600 */
[----:B------:R-:W-:Y:S02]  /*12ca0*/  @!P2 IADD3 R12, P0, R78, R20, RZ ;  /* 0x000000144e0ca210 */ /* 0x000fe40007f1e0ff */
[----:B------:R-:W-:-:S02]  /*12cb0*/  @!P2 SHF.L.U64.HI R0, R212, 0x1, R215 ;  /* 0x00000001d400a819 */ /* 0x000fc400000102d7 */
[----:B------:R1:W5:Y:S01]  /*12cc0*/  @!P1 LD.E.128 R72, desc[UR6][R4.64] ;  /* 0x0000000604489980 */ /* 0x000362000c101d00 */
[----:B------:R-:W-:Y:S02]  /*12cd0*/  @!P2 IADD3 R20, P1, R21, R20, RZ ;  /* 0x000000141514a210 */ /* 0x000fe40007f3e0ff */
[--C-:B------:R-:W-:Y:S01]  /*12ce0*/  @!P2 IMAD.X R13, R76, 0x1, R0.reuse, P0 ;  /* 0x000000014c0da824 */ /* 0x100fe200000e0600 */
[----:B0-----:R-:W-:Y:S02]  /*12cf0*/  CS2R R6, SRZ ;  /* 0x0000000000067805 */ /* 0x001fe4000001ff00 */
[----:B-1----:R-:W-:Y:S02]  /*12d00*/  CS2R R4, SRZ ;  /* 0x0000000000047805 */ /* 0x002fe4000001ff00 */
[----:B------:R-:W-:Y:S01]  /*12d10*/  CS2R R14, SRZ ;  /* 0x00000000000e7805 */ /* 0x000fe2000001ff00 */
[----:B------:R-:W-:-:S03]  /*12d20*/  @!P2 IMAD.X R21, R77, 0x1, R0, P1 ;  /* 0x000000014d15a824 */ /* 0x000fc600008e0600 */
[----:B------:R0:W5:Y:S02]  /*12d30*/  @!P2 LD.E.128 R4, desc[UR6][R12.64] ;  /* 0x000000060c04a980 */ /* 0x000164000c101d00 */
[----:B0-----:R-:W-:-:S06]  /*12d40*/  CS2R R12, SRZ ;  /* 0x00000000000c7805 */ /* 0x001fcc000001ff00 */
[----:B------:R0:W5:Y:S02]  /*12d50*/  @!P2 LD.E.128 R12, desc[UR6][R20.64] ;  /* 0x00000006140ca980 */ /* 0x000164000c101d00 */
.L_x_2847:
[----:B------:R-:W-:Y:S05]  /*12d60*/  BSYNC B1 ;  /* 0x0000000000017941 */ /* 0x000fea0003800000 */
.L_x_2846:
        /* <DEDUP_REMOVED lines=8> */
.L_x_3151:
[----:B------:R-:W-:Y:S05]  /*12df0*/  BSYNC B1 ;  /* 0x0000000000017941 */ /* 0x000fea0003800000 */
.L_x_2848:
[----:B-1----:R-:W3:Y:S01]  /*12e00*/  LDL R21, [R1+0x68] ;  /* 0x0000680001157983 */ /* 0x002ee20000100800 */
[----:B-----5:R-:W-:Y:S01]  /*12e10*/  IMAD.MOV.U32 R20, RZ, RZ, R6 ;  /* 0x000000ffff147224 */ /* 0x020fe200078e0006 */
[----:B------:R-:W-:Y:S01]  /*12e20*/  BSSY B1, `(.L_x_2850) ;  /* 0x00000f8000017945 */ /* 0x000fe20003800000 */
[----:B0-----:R-:W-:-:S05]  /*12e30*/  IMAD.MOV.U32 R0, RZ, RZ, R7 ;  /* 0x000000ffff007224 */ /* 0x001fca00078e0007 */
        /* <DEDUP_REMOVED lines=27> */
[C---:B------:R-:W-:Y:S01]  /*12ff0*/  IMAD.SHL.U32 R123, R225.reuse, 0x40, RZ ;  /* 0x00000040e17b7824 */ /* 0x040fe200078e00ff */
[----:B------:R-:W-:Y:S01]  /*13000*/  BSSY B2, `(.L_x_2852) ;  /* 0x000006f000027945 */ /* 0x000fe20003800000 */
[----:B------:R-:W-:-:S03]  /*13010*/  IMAD.SHL.U32 R124, R225, 0x40, RZ ;  /* 0x00000040e17c7824 */ /* 0x000fc600078e00ff */
[----:B------:R-:W-:Y:S02]  /*13020*/  LOP3.LUT R123, R123, 0x1c0, RZ, 0xc0, !PT ;  /* 0x000001c07b7b7812 */ /* 0x000fe400078ec0ff */
[----:B------:R-:W-:Y:S02]  /*13030*/  LOP3.LUT R124, R124, 0x1c0, RZ, 0xc0, !PT ;  /* 0x000001c07c7c7812 */ /* 0x000fe400078ec0ff */
[----:B------:R-:W-:Y:S02]  /*13040*/  SHF.R.U32.HI R123, RZ, 0x3, R123 ;  /* 0x00000003ff7b7819 */ /* 0x000fe4000001167b */
[----:B-1----:R-:W-:-:S13]  /*13050*/  ISETP.GE.AND P0, PT, R16, R3, PT ;  /* 0x000000031000720c */ /* 0x002fda0003f06270 */
[----:B0-----:R-:W-:Y:S05]  /*13060*/  @P0 BRA `(.L_x_2853) ;  /* 0x0000000400a00947 */ /* 0x001fea0003800000 */
[----:B------:R-:W3:Y:S04]  /*13070*/  LDL R21, [R1+0x80] ;  /* 0x0000800001157983 */ /* 0x000ee80000100800 */
[----:B------:R-:W4:Y:S01]  /*13080*/  LDL R125, [R1+0x64] ;  /* 0x00006400017d7983 */ /* 0x000f220000100800 */
[----:B------:R-:W-:Y:S02]  /*13090*/  SHF.R.U64 R93, R56, 0x10, R57 ;  /* 0x00000010385d7819 */ /* 0x000fe40000001239 */
[----:B------:R-:W-:Y:S02]  /*130a0*/  SHF.R.U64 R92, R64, 0x10, R65 ;  /* 0x00000010405c7819 */ /* 0x000fe40000001241 */
[----:B------:R-:W-:Y:S02]  /*130b0*/  PRMT R93, R121, 0x5410, R93 ;  /* 0x00005410795d7816 */ /* 0x000fe4000000005d */
[----:B------:R-:W-:-:S02]  /*130c0*/  PRMT R92, R95, 0x5432, R92 ;  /* 0x000054325f5c7816 */ /* 0x000fc4000000005c */
[----:B------:R-:W-:Y:S01]  /*130d0*/  SHF.R.U32.HI R90, RZ, 0x10, R57 ;  /* 0x00000010ff5a7819 */ /* 0x000fe20000011639 */
[----:B------:R-:W-:Y:S01]  /*130e0*/  IMAD.U32 R57, R93, 0x10000, RZ ;  /* 0x000100005d397824 */ /* 0x000fe200078e00ff */
[--C-:B------:R-:W-:Y:S01]  /*130f0*/  SHF.R.U64 R89, R58, 0x10, R59.reuse ;  /* 0x000000103a597819 */ /* 0x100fe2000000123b */
[----:B------:R-:W-:Y:S01]  /*13100*/  IMAD.U32 R56, R92, 0x10000, RZ ;  /* 0x000100005c387824 */ /* 0x000fe200078e00ff */
[----:B------:R-:W-:Y:S02]  /*13110*/  SHF.R.U32.HI R58, RZ, 0x10, R59 ;  /* 0x00000010ff3a7819 */ /* 0x000fe4000001163b */
[----:B------:R-:W-:Y:S02]  /*13120*/  SHF.R.U32.HI R91, RZ, 0x10, R65 ;  /* 0x00000010ff5b7819 */ /* 0x000fe40000011641 */
[----:B------:R-:W-:Y:S02]  /*13130*/  SHF.R.U64 R66, R66, 0x10, R67 ;  /* 0x0000001042427819 */ /* 0x000fe40000001243 */
[----:B------:R-:W-:-:S02]  /*13140*/  PRMT R90, R121, 0x5432, R90 ;  /* 0x00005432795a7816 */ /* 0x000fc4000000005a */
[----:B------:R-:W-:Y:S02]  /*13150*/  PRMT R91, R95, 0x5410, R91 ;  /* 0x000054105f5b7816 */ /* 0x000fe4000000005b */
[----:B------:R-:W-:Y:S02]  /*13160*/  PRMT R66, R94, 0x5432, R66 ;  /* 0x000054325e427816 */ /* 0x000fe40000000042 */
[C---:B------:R-:W-:Y:S02]  /*13170*/  PRMT R58, R96.reuse, 0x5432, R58 ;  /* 0x00005432603a7816 */ /* 0x040fe4000000003a */
[----:B------:R-:W-:Y:S02]  /*13180*/  PRMT R89, R96, 0x5410, R89 ;  /* 0x0000541060597816 */ /* 0x000fe40000000059 */
[----:B------:R-:W-:Y:S02]  /*13190*/  LOP3.LUT R93, R93, 0xffff0000, RZ, 0xc0, !PT ;  /* 0xffff00005d5d7812 */ /* 0x000fe400078ec0ff */
[----:B------:R-:W-:-:S02]  /*131a0*/  LOP3.LUT R92, R92, 0xffff0000, RZ, 0xc0, !PT ;  /* 0xffff00005c5c7812 */ /* 0x000fc400078ec0ff */
[----:B---3--:R-:W-:-:S04]  /*131b0*/  LEA.HI R20, R3, R21, RZ, 0x1d ;  /* 0x0000001503147211 */ /* 0x008fc800078fe8ff */
[----:B------:R-:W-:Y:S01]  /*131c0*/  SHF.R.S32.HI R21, RZ, 0x1f, R20 ;  /* 0x0000001fff157819 */ /* 0x000fe20000011414 */
[----:B----4-:R-:W0:Y:S03]  /*131d0*/  LDS.128 R80, [R125] ;  /* 0x000000007d507984 */ /* 0x010e260000000c00 */
[----:B------:R-:W-:Y:S01]  /*131e0*/  LEA.HI R21, R21, R20, RZ, 0x3 ;  /* 0x0000001415157211 */ /* 0x000fe200078f18ff */
[----:B------:R-:W-:-:S04]  /*131f0*/  IMAD.SHL.U32 R20, R20, 0x8, RZ ;  /* 0x0000000814147824 */ /* 0x000fc800078e00ff */
[----:B------:R-:W-:Y:S01]  /*13200*/  IMAD.SHL.U32 R21, R21, 0x400, RZ ;  /* 0x0000040015157824 */ /* 0x000fe200078e00ff */
[----:B------:R-:W-:-:S04]  /*13210*/  LOP3.LUT R20, R124, 0x38, R20, 0xf8, !PT ;  /* 0x000000387c147812 */ /* 0x000fc800078ef814 */
[----:B------:R-:W-:Y:S02]  /*13220*/  LOP3.LUT R20, R20, R123, RZ, 0x3c, !PT ;  /* 0x0000007b14147212 */ /* 0x000fe400078e3cff */
[----:B------:R-:W-:-:S04]  /*13230*/  LOP3.LUT R21, R21, 0x7fffe000, RZ, 0xc0, !PT ;  /* 0x7fffe00015157812 */ /* 0x000fc800078ec0ff */
[----:B-----5:R-:W-:Y:S02]  /*13240*/  IADD3 R20, R20, R21, R122 ;  /* 0x0000001514147210 */ /* 0x020fe40007ffe07a */
[----:B------:R-:W-:Y:S01]  /*13250*/  SHF.R.U32.HI R21, RZ, 0x10, R67 ;  /* 0x00000010ff157819 */ /* 0x000fe20000011643 */
[----:B------:R-:W-:Y:S02]  /*13260*/  IMAD.U32 R67, R90, 0x10000, RZ ;  /* 0x000100005a437824 */ /* 0x000fe400078e00ff */
[----:B------:R-:W-:Y:S01]  /*13270*/  IMAD R20, R20, 0x2, R23 ;  /* 0x0000000214147824 */ /* 0x000fe200078e0217 */
[----:B------:R-:W-:-:S04]  /*13280*/  PRMT R21, R94, 0x5410, R21 ;  /* 0x000054105e157816 */ /* 0x000fc80000000015 */
[----:B--2---:R-:W1:Y:S01]  /*13290*/  LDS.128 R76, [R20+0x14400] ;  /* 0x01440000144c7984 */ /* 0x004e620000000c00 */
[C---:B------:R-:W-:Y:S01]  /*132a0*/  IMAD.U32 R96, R21.reuse, 0x10000, RZ ;  /* 0x0001000015607824 */ /* 0x040fe200078e00ff */
[----:B------:R-:W-:Y:S01]  /*132b0*/  LOP3.LUT R21, R21, 0xffff0000, RZ, 0xc0, !PT ;  /* 0xffff000015157812 */ /* 0x000fe200078ec0ff */
[C---:B0-----:R-:W-:Y:S01]  /*132c0*/  IMAD.U32 R64, R80.reuse, 0x10000, RZ ;  /* 0x0001000050407824 */ /* 0x041fe200078e00ff */
[----:B------:R-:W-:Y:S01]  /*132d0*/  LOP3.LUT R80, R80, 0xffff0000, RZ, 0xc0, !PT ;  /* 0xffff000050507812 */ /* 0x000fe200078ec0ff */
[----:B------:R-:W-:Y:S02]  /*132e0*/  IMAD.U32 R95, R83, 0x10000, RZ ;  /* 0x00010000535f7824 */ /* 0x000fe400078e00ff */
        /* <DEDUP_REMOVED lines=32> */
[----:B------:R-:W-:Y:S01]  /*134f0*/  LOP3.LUT R89, R89, 0xffff0000, RZ, 0xc0, !PT ;  /* 0xffff000059597812 */ /* 0x000fe200078ec0ff */
[C---:B------:R-:W-:Y:S01]  /*13500*/  FMUL.FTZ R91, R77.reuse, R92 ;  /* 0x0000005c4d5b7220 */ /* 0x040fe20000410000 */
[----:B------:R-:W-:Y:S01]  /*13510*/  F2FP.BF16.F32.PACK_AB R56, R76, R56 ;  /* 0x000000384c38723e */ /* 0x000fe200000010ff */
[----:B------:R-:W-:Y:S01]  /*13520*/  FMUL.FTZ R77, R77, R90 ;  /* 0x0000005a4d4d7220 */ /* 0x000fe20000410000 */
[----:B------:R-:W-:Y:S01]  /*13530*/  F2FP.BF16.F32.PACK_AB R64, R80, R64 ;  /* 0x000000405040723e */ /* 0x000fe200000010ff */
[----:B------:R-:W-:-:S02]  /*13540*/  FFMA.FTZ R90, R81, R90, -R91 ;  /* 0x0000005a515a7223 */ /* 0x000fc4000001085b */
[----:B------:R-:W-:Y:S01]  /*13550*/  FFMA.FTZ R91, R81, R92, R77 ;  /* 0x0000005c515b7223 */ /* 0x000fe2000001004d */
[----:B------:R-:W-:Y:S02]  /*13560*/  IMAD.U32 R92, R82, 0x10000, RZ ;  /* 0x00010000525c7824 */ /* 0x000fe400078e00ff */
[----:B------:R-:W-:Y:S01]  /*13570*/  FMUL.FTZ R81, R94, R93 ;  /* 0x0000005d5e517220 */ /* 0x000fe20000410000 */
[----:B------:R-:W-:Y:S01]  /*13580*/  IMAD.U32 R77, R66, 0x10000, RZ ;  /* 0x00010000424d7824 */ /* 0x000fe200078e00ff */
[----:B------:R-:W-:Y:S02]  /*13590*/  LOP3.LUT R82, R82, 0xffff0000, RZ, 0xc0, !PT ;  /* 0xffff000052527812 */ /* 0x000fe400078ec0ff */
[----:B------:R-:W-:Y:S01]  /*135a0*/  F2FP.BF16.F32.PACK_AB R57, R90, R57 ;  /* 0x000000395a39723e */ /* 0x000fe200000010ff */
[-C--:B------:R-:W-:Y:S01]  /*135b0*/  FFMA.FTZ R81, R92, R77.reuse, -R81 ;  /* 0x0000004d5c517223 */ /* 0x080fe20000010851 */
[----:B------:R-:W-:Y:S01]  /*135c0*/  FMUL.FTZ R77, R94, R77 ;  /* 0x0000004d5e4d7220 */ /* 0x000fe20000410000 */
[----:B------:R-:W-:-:S03]  /*135d0*/  F2FP.BF16.F32.PACK_AB R65, R91, R65 ;  /* 0x000000415b41723e */ /* 0x000fc600000010ff */
[----:B------:R-:W-:Y:S01]  /*135e0*/  FFMA.FTZ R77, R92, R93, R77 ;  /* 0x0000005d5c4d7223 */ /* 0x000fe2000001004d */
[----:B------:R-:W-:Y:S01]  /*135f0*/  LOP3.LUT R92, R66, 0xffff0000, RZ, 0xc0, !PT ;  /* 0xffff0000425c7812 */ /* 0x000fe200078ec0ff */
[----:B------:R-:W-:-:S04]  /*13600*/  FMUL.FTZ R66, R78, R89 ;  /* 0x000000594e427220 */ /* 0x000fc80000410000 */
[-C--:B------:R-:W-:Y:S01]  /*13610*/  FMUL.FTZ R78, R78, R92.reuse ;  /* 0x0000005c4e4e7220 */ /* 0x080fe20000410000 */
[----:B------:R-:W-:-:S03]  /*13620*/  FFMA.FTZ R66, R82, R92, -R66 ;  /* 0x0000005c52427223 */ /* 0x000fc60000010842 */
[----:B------:R-:W-:Y:S01]  /*13630*/  FFMA.FTZ R78, R82, R89, R78 ;  /* 0x00000059524e7223 */ /* 0x000fe2000001004e */
[----:B------:R-:W-:Y:S01]  /*13640*/  LOP3.LUT R82, R83, 0xffff0000, RZ, 0xc0, !PT ;  /* 0xffff000053527812 */ /* 0x000fe200078ec0ff */
[C---:B------:R-:W-:Y:S01]  /*13650*/  FMUL.FTZ R83, R79.reuse, R58 ;  /* 0x0000003a4f537220 */ /* 0x040fe20000410000 */
[----:B------:R-:W-:-:S03]  /*13660*/  FMUL.FTZ R89, R79, R21 ;  /* 0x000000154f597220 */ /* 0x000fc60000410000 */
[C---:B------:R-:W-:Y:S01]  /*13670*/  FFMA.FTZ R79, R82.reuse, R21, -R83 ;  /* 0x00000015524f7223 */ /* 0x040fe20000010853 */
[----:B------:R-:W-:Y:S01]  /*13680*/  FFMA.FTZ R21, R82, R58, R89 ;  /* 0x0000003a52157223 */ /* 0x000fe20000010059 */
[----:B------:R-:W-:Y:S02]  /*13690*/  F2FP.BF16.F32.PACK_AB R58, R66, R81 ;  /* 0x00000051423a723e */ /* 0x000fe400000010ff */
[----:B------:R-:W-:Y:S02]  /*136a0*/  F2FP.BF16.F32.PACK_AB R66, R78, R77 ;  /* 0x0000004d4e42723e */ /* 0x000fe400000010ff */
[----:B------:R-:W-:Y:S02]  /*136b0*/  F2FP.BF16.F32.PACK_AB R59, R79, R59 ;  /* 0x0000003b4f3b723e */ /* 0x000fe400000010ff */
[----:B------:R-:W-:-:S03]  /*136c0*/  F2FP.BF16.F32.PACK_AB R67, R21, R67 ;  /* 0x000000431543723e */ /* 0x000fc600000010ff */
[----:B------:R0:W-:Y:S04]  /*136d0*/  STS.128 [R125], R56 ;  /* 0x000000387d007388 */ /* 0x0001e80000000c00 */
[----:B------:R0:W-:Y:S02]  /*136e0*/  STS.128 [R20+0x14400], R64 ;  /* 0x0144004014007388 */ /* 0x0001e40000000c00 */
.L_x_2853:
[----:B------:R-:W-:Y:S05]  /*136f0*/  BSYNC B2 ;  /* 0x0000000000027941 */ /* 0x000fea0003800000 */
.L_x_2852:
[----:B------:R-:W-:-:S13]  /*13700*/  ISETP.GE.AND P0, PT, R214, R3, PT ;  /* 0x00000003d600720c */ /* 0x000fda0003f06270 */
[----:B------:R-:W-:Y:S05]  /*13710*/  @P0 BRA `(.L_x_2851) ;  /* 0x0000000400a00947 */ /* 0x000fea0003800000 */
[----:B0-----:R-:W3:Y:S04]  /*13720*/  LDL R20, [R1+0x12c] ;  /* 0x00012c0001147983 */ /* 0x001ee80000100800 */
[----:B------:R-:W4:Y:S01]  /*13730*/  LDL R89, [R1+0x1bc] ;  /* 0x0001bc0001597983 */ /* 0x000f220000100800 */
[----:B--2---:R-:W-:Y:S02]  /*13740*/  SHF.R.U64 R76, R60, 0x10, R61 ;  /* 0x000000103c4c7819 */ /* 0x004fe4000000123d */
[----:B------:R-:W-:Y:S02]  /*13750*/  SHF.R.U64 R77, R68, 0x10, R69 ;  /* 0x00000010444d7819 */ /* 0x000fe40000001245 */
[C---:B------:R-:W-:Y:S02]  /*13760*/  PRMT R76, R120.reuse, 0x5410, R76 ;  /* 0x00005410784c7816 */ /* 0x040fe4000000004c */
[----:B------:R-:W-:-:S02]  /*13770*/  PRMT R77, R120, 0x5432, R77 ;  /* 0x00005432784d7816 */ /* 0x000fc4000000004d */
[----:B------:R-:W-:Y:S02]  /*13780*/  SHF.R.U32.HI R79, RZ, 0x10, R69 ;  /* 0x00000010ff4f7819 */ /* 0x000fe40000011645 */
[----:B------:R-:W-:Y:S01]  /*13790*/  SHF.R.U32.HI R69, RZ, 0x10, R61 ;  /* 0x00000010ff457819 */ /* 0x000fe2000001163d */
[----:B------:R-:W-:Y:S01]  /*137a0*/  IMAD.U32 R78, R77, 0x10000, RZ ;  /* 0x000100004d4e7824 */ /* 0x000fe200078e00ff */
[C---:B------:R-:W-:Y:S02]  /*137b0*/  PRMT R79, R119.reuse, 0x5432, R79 ;  /* 0x00005432774f7816 */ /* 0x040fe4000000004f */
[----:B------:R-:W-:Y:S02]  /*137c0*/  PRMT R69, R119, 0x5410, R69 ;  /* 0x0000541077457816 */ /* 0x000fe40000000045 */
[----:B------:R-:W-:Y:S01]  /*137d0*/  SHF.R.U64 R70, R70, 0x10, R71 ;  /* 0x0000001046467819 */ /* 0x000fe20000001247 */
[----:B------:R-:W-:Y:S01]  /*137e0*/  IMAD.U32 R68, R79, 0x10000, RZ ;  /* 0x000100004f447824 */ /* 0x000fe200078e00ff */
[----:B------:R-:W-:-:S02]  /*137f0*/  LOP3.LUT R77, R77, 0xffff0000, RZ, 0xc0, !PT ;  /* 0xffff00004d4d7812 */ /* 0x000fc400078ec0ff */
[----:B------:R-:W-:Y:S02]  /*13800*/  PRMT R70, R117, 0x5432, R70 ;  /* 0x0000543275467816 */ /* 0x000fe40000000046 */
        /* <DEDUP_REMOVED lines=9> */
[----:B-----5:R-:W-:Y:S01]  /*138a0*/  IADD3 R3, R3, R20, R122 ;  /* 0x0000001403037210 */ /* 0x020fe20007ffe07a */
        /* <DEDUP_REMOVED lines=19> */
[----:B------:R-:W-:Y:S01]  /*139e0*/  SHF.R.U32.HI R80, RZ, 0x10, R71 ;  /* 0x00000010ff507819 */ /* 0x000fe20000011647 */
[----:B------:R-:W-:Y:S01]  /*139f0*/  FFMA.FTZ R61, R61, R20, R21 ;  /* 0x000000143d3d7223 */ /* 0x000fe20000010015 */
[----:B------:R-:W-:Y:S01]  /*13a00*/  SHF.R.U32.HI R71, RZ, 0x10, R63 ;  /* 0x00000010ff477819 */ /* 0x000fe2000001163f */
[----:B------:R-:W-:Y:S01]  /*13a10*/  IMAD.U32 R20, R67, 0x10000, RZ ;  /* 0x0001000043147824 */ /* 0x000fe200078e00ff */
[C---:B------:R-:W-:Y:S02]  /*13a20*/  PRMT R80, R118.reuse, 0x5432, R80 ;  /* 0x0000543276507816 */ /* 0x040fe40000000050 */
[----:B------:R-:W-:Y:S02]  /*13a30*/  PRMT R71, R118, 0x5410, R71 ;  /* 0x0000541076477816 */ /* 0x000fe40000000047 */
[----:B------:R-:W-:Y:S01]  /*13a40*/  SHF.R.U64 R63, R62, 0x10, R63 ;  /* 0x000000103e3f7819 */ /* 0x000fe2000000123f */
[C---:B------:R-:W-:Y:S01]  /*13a50*/  IMAD.U32 R21, R80.reuse, 0x10000, RZ ;  /* 0x0001000050157824 */ /* 0x040fe200078e00ff */
[----:B------:R-:W-:Y:S01]  /*13a60*/  LOP3.LUT R62, R69, 0xffff0000, RZ, 0xc0, !PT ;  /* 0xffff0000453e7812 */ /* 0x000fe200078ec0ff */
[----:B------:R-:W-:Y:S01]  /*13a70*/  IMAD.U32 R81, R71, 0x10000, RZ ;  /* 0x0001000047517824 */ /* 0x000fe200078e00ff */
[----:B------:R-:W-:-:S02]  /*13a80*/  LOP3.LUT R80, R80, 0xffff0000, RZ, 0xc0, !PT ;  /* 0xffff000050507812 */ /* 0x000fc400078ec0ff */
[----:B------:R-:W-:Y:S01]  /*13a90*/  LOP3.LUT R67, R67, 0xffff0000, RZ, 0xc0, !PT ;  /* 0xffff000043437812 */ /* 0x000fe200078ec0ff */
        /* <DEDUP_REMOVED lines=10> */
[----:B------:R-:W-:Y:S01]  /*13b40*/  LOP3.LUT R56, R57, 0xffff0000, RZ, 0xc0, !PT ;  /* 0xffff000039387812 */ /* 0x000fe200078ec0ff */
[----:B------:R-:W-:Y:S01]  /*13b50*/  IMAD.U32 R76, R58, 0x10000, RZ ;  /* 0x000100003a4c7824 */ /* 0x000fe200078e00ff */
[----:B------:R-:W-:Y:S02]  /*13b60*/  LOP3.LUT R57, R79, 0xffff0000, RZ, 0xc0, !PT ;  /* 0xffff00004f397812 */ /* 0x000fe400078ec0ff */
[----:B------:R-:W-:Y:S01]  /*13b70*/  F2FP.BF16.F32.PACK_AB R60, R81, R60 ;  /* 0x0000003c513c723e */ /* 0x000fe200000010ff */
[C---:B------:R-:W-:Y:S02]  /*13b80*/  FMUL.FTZ R69, R56.reuse, R62 ;  /* 0x0000003e38457220 */ /* 0x040fe40000410000 */
[-C--:B------:R-:W-:Y:S02]  /*13b90*/  FMUL.FTZ R56, R56, R57.reuse ;  /* 0x0000003938387220 */ /* 0x080fe40000410000 */
[----:B------:R-:W-:Y:S01]  /*13ba0*/  FFMA.FTZ R57, R65, R57, -R69 ;  /* 0x0000003941397223 */ /* 0x000fe20000010845 */
[----:B------:R-:W-:-:S02]  /*13bb0*/  IMAD.U32 R69, R70, 0x10000, RZ ;  /* 0x0001000046457824 */ /* 0x000fc400078e00ff */
[----:B------:R-:W-:Y:S01]  /*13bc0*/  FFMA.FTZ R62, R65, R62, R56 ;  /* 0x0000003e413e7223 */ /* 0x000fe20000010038 */
[----:B------:R-:W-:Y:S01]  /*13bd0*/  PRMT R56, R117, 0x5410, R63 ;  /* 0x0000541075387816 */ /* 0x000fe2000000003f */
[----:B------:R-:W-:Y:S01]  /*13be0*/  IMAD.U32 R63, R66, 0x10000, RZ ;  /* 0x00010000423f7824 */ /* 0x000fe200078e00ff */
[----:B------:R-:W-:Y:S02]  /*13bf0*/  LOP3.LUT R70, R70, 0xffff0000, RZ, 0xc0, !PT ;  /* 0xffff000046467812 */ /* 0x000fe400078ec0ff */
        /* <DEDUP_REMOVED lines=26> */
.L_x_2851:
[----:B------:R-:W-:Y:S05]  /*13da0*/  BSYNC B1 ;  /* 0x0000000000017941 */ /* 0x000fea0003800000 */
.L_x_2850:
[----:B-1----:R-:W-:Y:S01]  /*13db0*/  VIADD R3, R225, 0x20 ;  /* 0x00000020e1037836 */ /* 0x002fe20000000000 */
[----:B------:R-:W-:Y:S04]  /*13dc0*/  BSSY B1, `(.L_x_2854) ;  /* 0x00000e2000017945 */ /* 0x000fe80003800000 */
[----:B------:R-:W-:-:S13]  /*13dd0*/  ISETP.GE.AND P0, PT, R3, R0, PT ;  /* 0x000000000300720c */ /* 0x000fda0003f06270 */
[----:B------:R-:W-:Y:S05]  /*13de0*/  @P0 BRA `(.L_x_2855) ;  /* 0x0000000c007c0947 */ /* 0x000fea0003800000 */
[----:B--2---:R1:W5:Y:S01]  /*13df0*/  LDL R76, [R1+0x58] ;  /* 0x00005800014c7983 */ /* 0x0043620000100800 */
[----:B------:R-:W2:Y:S01]  /*13e00*/  LDC R3, c[0x0][0x3f4] ;  /* 0x0000fd00ff037b82 */ /* 0x000ea20000000800 */
        /* <DEDUP_REMOVED lines=11> */
[----:B0-----:R-:W2:Y:S04]  /*13ec0*/  LDL R20, [R1+0x80] ;  /* 0x0000800001147983 */ /* 0x001ea80000100800 */
[----:B------:R-:W3:Y:S01]  /*13ed0*/  LDL R79, [R1+0x1b8] ;  /* 0x0001b800014f7983 */ /* 0x000ee20000100800 */
[--C-:B------:R-:W-:Y:S02]  /*13ee0*/  SHF.R.U64 R40, R40, 0x10, R41.reuse ;  /* 0x0000001028287819 */ /* 0x100fe40000001229 */
[----:B------:R-:W-:-:S04]  /*13ef0*/  SHF.R.U32.HI R41, RZ, 0x10, R41 ;  /* 0x00000010ff297819 */ /* 0x000fc80000011629 */
[----:B------:R-:W-:Y:S02]  /*13f00*/  PRMT R41, R116, 0x5432, R41 ;  /* 0x0000543274297816 */ /* 0x000fe40000000029 */
[----:B--2---:R-:W-:-:S04]  /*13f10*/  LEA.HI R20, R3, R20, RZ, 0x1d ;  /* 0x0000001403147211 */ /* 0x004fc800078fe8ff */
[----:B------:R-:W-:Y:S01]  /*13f20*/  SHF.R.S32.HI R21, RZ, 0x1f, R20 ;  /* 0x0000001fff157819 */ /* 0x000fe20000011414 */
[----:B------:R-:W-:Y:S01]  /*13f30*/  IMAD.SHL.U32 R56, R20, 0x8, RZ ;  /* 0x0000000814387824 */ /* 0x000fe200078e00ff */
[----:B---3--:R-:W0:Y:S02]  /*13f40*/  LDS.128 R60, [R79] ;  /* 0x000000004f3c7984 */ /* 0x008e240000000c00 */
[----:B------:R-:W-:Y:S02]  /*13f50*/  LEA.HI R21, R21, R20, RZ, 0x3 ;  /* 0x0000001415157211 */ /* 0x000fe400078f18ff */
[----:B------:R-:W-:-:S03]  /*13f60*/  LOP3.LUT R56, R78, 0x38, R56, 0xf8, !PT ;  /* 0x000000384e387812 */ /* 0x000fc600078ef838 */
[----:B------:R-:W-:Y:S01]  /*13f70*/  IMAD.SHL.U32 R21, R21, 0x400, RZ ;  /* 0x0000040015157824 */ /* 0x000fe200078e00ff */
[----:B------:R-:W-:-:S04]  /*13f80*/  LOP3.LUT R56, R56, R77, RZ, 0x3c, !PT ;  /* 0x0000004d38387212 */ /* 0x000fc800078e3cff */
[----:B------:R-:W-:-:S04]  /*13f90*/  LOP3.LUT R21, R21, 0x7fffe000, RZ, 0xc0, !PT ;  /* 0x7fffe00015157812 */ /* 0x000fc800078ec0ff */
[----:B-----5:R-:W-:Y:S02]  /*13fa0*/  IADD3 R20, R56, R21, R76 ;  /* 0x0000001538147210 */ /* 0x020fe40007ffe04c */
[----:B------:R-:W-:Y:S02]  /*13fb0*/  SHF.R.U64 R21, R48, 0x10, R49 ;  /* 0x0000001030157819 */ /* 0x000fe40000001231 */
[----:B------:R-:W-:Y:S01]  /*13fc0*/  SHF.R.U64 R48, R50, 0x10, R51 ;  /* 0x0000001032307819 */ /* 0x000fe20000001233 */
[----:B------:R-:W-:Y:S01]  /*13fd0*/  IMAD R20, R20, 0x2, R23 ;  /* 0x0000000214147824 */ /* 0x000fe200078e0217 */
[----:B------:R-:W-:Y:S02]  /*13fe0*/  SHF.R.U32.HI R50, RZ, 0x10, R51 ;  /* 0x00000010ff327819 */ /* 0x000fe40000011633 */
[----:B------:R-:W-:Y:S02]  /*13ff0*/  PRMT R51, R116, 0x5410, R40 ;  /* 0x0000541074337816 */ /* 0x000fe40000000028 */
[----:B------:R-:W1:Y:S01]  /*14000*/  LDS.128 R56, [R20+0x14400] ;  /* 0x0144000014387984 */ /* 0x000e620000000c00 */
[----:B------:R-:W-:-:S02]  /*14010*/  PRMT R21, R114, 0x5410, R21 ;  /* 0x0000541072157816 */ /* 0x000fc40000000015 */
[----:B------:R-:W-:Y:S01]  /*14020*/  IMAD.U32 R64, R51, 0x10000, RZ ;  /* 0x0001000033407824 */ /* 0x000fe200078e00ff */
[----:B------:R-:W-:Y:S02]  /*14030*/  SHF.R.U32.HI R49, RZ, 0x10, R49 ;  /* 0x00000010ff317819 */ /* 0x000fe40000011631 */
[----:B------:R-:W-:Y:S01]  /*14040*/  IMAD.U32 R65, R21, 0x10000, RZ ;  /* 0x0001000015417824 */ /* 0x000fe200078e00ff */
[--C-:B------:R-:W-:Y:S02]  /*14050*/  SHF.R.U64 R40, R42, 0x10, R43.reuse ;  /* 0x000000102a287819 */ /* 0x100fe4000000122b */
[----:B------:R-:W-:Y:S02]  /*14060*/  SHF.R.U32.HI R42, RZ, 0x10, R43 ;  /* 0x00000010ff2a7819 */ /* 0x000fe4000001162b */
[----:B------:R-:W-:Y:S02]  /*14070*/  PRMT R49, R114, 0x5432, R49 ;  /* 0x0000543272317816 */ /* 0x000fe40000000031 */
[----:B------:R-:W-:Y:S01]  /*14080*/  PRMT R68, R115, 0x5432, R42 ;  /* 0x0000543273447816 */ /* 0x000fe2000000002a */
[----:B0-----:R-:W-:Y:S01]  /*14090*/  IMAD.U32 R67, R60, 0x10000, RZ ;  /* 0x000100003c437824 */ /* 0x001fe200078e00ff */
[----:B------:R-:W-:Y:S01]  /*140a0*/  PRMT R50, R113, 0x5432, R50 ;  /* 0x0000543271327816 */ /* 0x000fe20000000032 */
[----:B------:R-:W-:Y:S01]  /*140b0*/  IMAD.U32 R42, R61, 0x10000, RZ ;  /* 0x000100003d2a7824 */ /* 0x000fe200078e00ff */
[----:B------:R-:W-:-:S02]  /*140c0*/  LOP3.LUT R51, R51, 0xffff0000, RZ, 0xc0, !PT ;  /* 0xffff000033337812 */ /* 0x000fc400078ec0ff */
[----:B------:R-:W-:Y:S02]  /*140d0*/  LOP3.LUT R60, R60, 0xffff0000, RZ, 0xc0, !PT ;  /* 0xffff00003c3c7812 */ /* 0x000fe400078ec0ff */
[----:B------:R-:W-:Y:S02]  /*140e0*/  LOP3.LUT R21, R21, 0xffff0000, RZ, 0xc0, !PT ;  /* 0xffff000015157812 */ /* 0x000fe400078ec0ff */
[----:B------:R-:W-:Y:S02]  /*140f0*/  LOP3.LUT R61, R61, 0xffff0000, RZ, 0xc0, !PT ;  /* 0xffff00003d3d7812 */ /* 0x000fe400078ec0ff */
[----:B------:R-:W-:Y:S02]  /*14100*/  PRMT R40, R115, 0x5410, R40 ;  /* 0x0000541073287816 */ /* 0x000fe40000000028 */
[----:B------:R-:W-:Y:S01]  /*14110*/  PRMT R48, R113, 0x5410, R48 ;  /* 0x0000541071307816 */ /* 0x000fe20000000030 */
[C---:B-1----:R-:W-:Y:S01]  /*14120*/  IMAD.U32 R66, R56.reuse, 0x10000, RZ ;  /* 0x0001000038427824 */ /* 0x042fe200078e00ff */
[----:B------:R-:W-:Y:S01]  /*14130*/  LOP3.LUT R56, R56, 0xffff0000, RZ, 0xc0, !PT ;  /* 0xffff000038387812 */ /* 0x000fe200078ec0ff */
[C---:B------:R-:W-:Y:S01]  /*14140*/  IMAD.U32 R70, R59.reuse, 0x10000, RZ ;  /* 0x000100003b467824 */ /* 0x040fe200078e00ff */
[----:B------:R-:W-:Y:S01]  /*14150*/  LOP3.LUT R59, R59, 0xffff0000, RZ, 0xc0, !PT ;  /* 0xffff00003b3b7812 */ /* 0x000fe200078ec0ff */
        /* <DEDUP_REMOVED lines=10> */
[C---:B------:R-:W-:Y:S02]  /*14200*/  FMUL.FTZ R69, R65.reuse, R64 ;  /* 0x0000004041457220 */ /* 0x040fe40000410000 */
[----:B------:R-:W-:-:S02]  /*14210*/  FMUL.FTZ R65, R65, R67 ;  /* 0x0000004341417220 */ /* 0x000fc40000410000 */
[----:B------:R-:W-:Y:S01]  /*14220*/  FFMA.FTZ R67, R42, R67, -R69 ;  /* 0x000000432a437223 */ /* 0x000fe20000010845 */
[----:B------:R-:W-:Y:S02]  /*14230*/  IMAD.U32 R69, R68, 0x10000, RZ ;  /* 0x0001000044457824 */ /* 0x000fe400078e00ff */
[----:B------:R-:W-:Y:S01]  /*14240*/  FFMA.FTZ R42, R42, R64, R65 ;  /* 0x000000402a2a7223 */ /* 0x000fe20000010041 */
[----:B------:R-:W-:Y:S01]  /*14250*/  IMAD.U32 R65, R50, 0x10000, RZ ;  /* 0x0001000032417824 */ /* 0x000fe200078e00ff */
[----:B------:R-:W-:Y:S01]  /*14260*/  LOP3.LUT R68, R68, 0xffff0000, RZ, 0xc0, !PT ;  /* 0xffff000044447812 */ /* 0x000fe200078ec0ff */
[----:B------:R-:W-:Y:S02]  /*14270*/  IMAD.U32 R64, R63, 0x10000, RZ ;  /* 0x000100003f407824 */ /* 0x000fe400078e00ff */
[C---:B------:R-:W-:Y:S01]  /*14280*/  FMUL.FTZ R71, R70.reuse, R69 ;  /* 0x0000004546477220 */ /* 0x040fe20000410000 */
[----:B------:R-:W-:-:S03]  /*14290*/  FMUL.FTZ R70, R70, R65 ;  /* 0x0000004146467220 */ /* 0x000fc60000410000 */
[C---:B------:R-:W-:Y:S01]  /*142a0*/  FFMA.FTZ R65, R64.reuse, R65, -R71 ;  /* 0x0000004140417223 */ /* 0x040fe20000010847 */
[----:B------:R-:W-:Y:S01]  /*142b0*/  FFMA.FTZ R64, R64, R69, R70 ;  /* 0x0000004540407223 */ /* 0x000fe20000010046 */
[C---:B------:R-:W-:Y:S01]  /*142c0*/  FMUL.FTZ R69, R56.reuse, R51 ;  /* 0x0000003338457220 */ /* 0x040fe20000410000 */
[----:B------:R-:W-:-:S03]  /*142d0*/  FMUL.FTZ R56, R56, R21 ;  /* 0x0000001538387220 */ /* 0x000fc60000410000 */
[C---:B------:R-:W-:Y:S01]  /*142e0*/  FFMA.FTZ R69, R60.reuse, R21, -R69 ;  /* 0x000000153c457223 */ /* 0x040fe20000010845 */
[C---:B------:R-:W-:Y:S01]  /*142f0*/  FMUL.FTZ R21, R57.reuse, R41 ;  /* 0x0000002939157220 */ /* 0x040fe20000410000 */
[----:B------:R-:W-:Y:S01]  /*14300*/  FMUL.FTZ R57, R57, R49 ;  /* 0x0000003139397220 */ /* 0x000fe20000410000 */
[----:B------:R-:W-:Y:S01]  /*14310*/  FFMA.FTZ R56, R60, R51, R56 ;  /* 0x000000333c387223 */ /* 0x000fe20000010038 */
[----:B------:R-:W-:Y:S02]  /*14320*/  IMAD.U32 R60, R62, 0x10000, RZ ;  /* 0x000100003e3c7824 */ /* 0x000fe400078e00ff */
[C---:B------:R-:W-:Y:S01]  /*14330*/  FFMA.FTZ R21, R61.reuse, R49, -R21 ;  /* 0x000000313d157223 */ /* 0x040fe20000010815 */
[----:B------:R-:W-:Y:S01]  /*14340*/  FFMA.FTZ R49, R61, R41, R57 ;  /* 0x000000293d317223 */ /* 0x000fe20000010039 */
[----:B------:R-:W-:Y:S01]  /*14350*/  IMAD.U32 R61, R40, 0x10000, RZ ;  /* 0x00010000283d7824 */ /* 0x000fe200078e00ff */
[----:B------:R-:W-:Y:S01]  /*14360*/  LOP3.LUT R57, R62, 0xffff0000, RZ, 0xc0, !PT ;  /* 0xffff00003e397812 */ /* 0x000fe200078ec0ff */
        /* <DEDUP_REMOVED lines=9> */
[----:B------:R-:W-:Y:S01]  /*14400*/  LOP3.LUT R51, R50, 0xffff0000, RZ, 0xc0, !PT ;  /* 0xffff000032337812 */ /* 0x000fe200078ec0ff */
        /* <DEDUP_REMOVED lines=19> */
.L_x_2857:
[----:B------:R-:W-:Y:S05]  /*14540*/  BSYNC B2 ;  /* 0x0000000000027941 */ /* 0x000fea0003800000 */
.L_x_2856:
[----:B------:R-:W-:Y:S05]  /*14550*/  @P1 BRA `(.L_x_2855) ;  /* 0x0000000400a01947 */ /* 0x000fea0003800000 */
[----:B01----:R-:W2:Y:S04]  /*14560*/  LDL R20, [R1+0x12c] ;  /* 0x00012c0001147983 */ /* 0x003ea80000100800 */
[----:B------:R-:W3:Y:S01]  /*14570*/  LDL R68, [R1+0x1b4] ;  /* 0x0001b40001447983 */ /* 0x000ee20000100800 */
[----:B------:R-:W-:-:S04]  /*14580*/  SHF.R.U64 R44, R44, 0x10, R45 ;  /* 0x000000102c2c7819 */ /* 0x000fc8000000122d */
[----:B------:R-:W-:-:S05]  /*14590*/  PRMT R44, R112, 0x5410, R44 ;  /* 0x00005410702c7816 */ /* 0x000fca000000002c */
[C---:B------:R-:W-:Y:S01]  /*145a0*/  IMAD.U32 R63, R44.reuse, 0x10000, RZ ;  /* 0x000100002c3f7824 */ /* 0x040fe200078e00ff */
[----:B------:R-:W-:Y:S02]  /*145b0*/  LOP3.LUT R44, R44, 0xffff0000, RZ, 0xc0, !PT ;  /* 0xffff00002c2c7812 */ /* 0x000fe400078ec0ff */
[----:B--2---:R-:W-:-:S04]  /*145c0*/  LEA.HI R3, R3, R20, RZ, 0x1d ;  /* 0x0000001403037211 */ /* 0x004fc800078fe8ff */
[----:B------:R-:W-:Y:S01]  /*145d0*/  SHF.R.S32.HI R20, RZ, 0x1f, R3 ;  /* 0x0000001fff147819 */ /* 0x000fe20000011403 */
[----:B------:R-:W-:Y:S01]  /*145e0*/  IMAD.SHL.U32 R21, R3, 0x8, RZ ;  /* 0x0000000803157824 */ /* 0x000fe200078e00ff */
[----:B---3--:R-:W0:Y:S02]  /*145f0*/  LDS.128 R40, [R68] ;  /* 0x0000000044287984 */ /* 0x008e240000000c00 */
[----:B------:R-:W-:Y:S02]  /*14600*/  LEA.HI R20, R20, R3, RZ, 0x3 ;  /* 0x0000000314147211 */ /* 0x000fe400078f18ff */
[----:B------:R-:W-:-:S03]  /*14610*/  LOP3.LUT R21, R78, 0x38, R21, 0xf8, !PT ;  /* 0x000000384e157812 */ /* 0x000fc600078ef815 */
[----:B------:R-:W-:Y:S01]  /*14620*/  IMAD.SHL.U32 R20, R20, 0x400, RZ ;  /* 0x0000040014147824 */ /* 0x000fe200078e00ff */
[----:B------:R-:W-:Y:S02]  /*14630*/  LOP3.LUT R3, R21, R77, RZ, 0x3c, !PT ;  /* 0x0000004d15037212 */ /* 0x000fe400078e3cff */
[--C-:B------:R-:W-:Y:S02]  /*14640*/  SHF.R.U64 R21, R54, 0x10, R55.reuse ;  /* 0x0000001036157819 */ /* 0x100fe40000001237 */
[----:B------:R-:W-:Y:S02]  /*14650*/  LOP3.LUT R20, R20, 0x7fffe000, RZ, 0xc0, !PT ;  /* 0x7fffe00014147812 */ /* 0x000fe400078ec0ff */
[----:B------:R-:W-:Y:S02]  /*14660*/  SHF.R.U32.HI R54, RZ, 0x10, R55 ;  /* 0x00000010ff367819 */ /* 0x000fe40000011637 */
[----:B-----5:R-:W-:Y:S02]  /*14670*/  IADD3 R3, R3, R20, R76 ;  /* 0x0000001403037210 */ /* 0x020fe40007ffe04c */
[----:B------:R-:W-:-:S02]  /*14680*/  SHF.R.U64 R20, R52, 0x10, R53 ;  /* 0x0000001034147819 */ /* 0x000fc40000001235 */
[----:B------:R-:W-:Y:S01]  /*14690*/  SHF.R.U32.HI R52, RZ, 0x10, R53 ;  /* 0x00000010ff347819 */ /* 0x000fe20000011635 */
[----:B------:R-:W-:Y:S01]  /*146a0*/  IMAD R3, R3, 0x2, R23 ;  /* 0x0000000203037824 */ /* 0x000fe200078e0217 */
[----:B------:R-:W-:Y:S02]  /*146b0*/  PRMT R20, R110, 0x5410, R20 ;  /* 0x000054106e147816 */ /* 0x000fe40000000014 */
[----:B------:R-:W-:Y:S02]  /*146c0*/  SHF.R.U32.HI R53, RZ, 0x10, R45 ;  /* 0x00000010ff357819 */ /* 0x000fe4000001162d */
[----:B------:R-:W1:Y:S01]  /*146d0*/  LDS.128 R48, [R3+0x14400] ;  /* 0x0144000003307984 */ /* 0x000e620000000c00 */
[--C-:B------:R-:W-:Y:S01]  /*146e0*/  SHF.R.U64 R45, R46, 0x10, R47.reuse ;  /* 0x000000102e2d7819 */ /* 0x100fe2000000122f */
[----:B------:R-:W-:Y:S01]  /*146f0*/  IMAD.U32 R64, R20, 0x10000, RZ ;  /* 0x0001000014407824 */ /* 0x000fe200078e00ff */
[----:B------:R-:W-:Y:S02]  /*14700*/  SHF.R.U32.HI R46, RZ, 0x10, R47 ;  /* 0x00000010ff2e7819 */ /* 0x000fe4000001162f */
[----:B------:R-:W-:-:S02]  /*14710*/  PRMT R53, R112, 0x5432, R53 ;  /* 0x0000543270357816 */ /* 0x000fc40000000035 */
[----:B------:R-:W-:Y:S02]  /*14720*/  PRMT R52, R110, 0x5432, R52 ;  /* 0x000054326e347816 */ /* 0x000fe40000000034 */
[----:B------:R-:W-:Y:S01]  /*14730*/  PRMT R46, R111, 0x5432, R46 ;  /* 0x000054326f2e7816 */ /* 0x000fe2000000002e */
[----:B------:R-:W-:Y:S01]  /*14740*/  IMAD.U32 R65, R53, 0x10000, RZ ;  /* 0x0001000035417824 */ /* 0x000fe200078e00ff */
[----:B------:R-:W-:Y:S01]  /*14750*/  PRMT R54, R109, 0x5410, R54 ;  /* 0x000054106d367816 */ /* 0x000fe20000000036 */
[----:B------:R-:W-:Y:S01]  /*14760*/  IMAD.U32 R67, R52, 0x10000, RZ ;  /* 0x0001000034437824 */ /* 0x000fe200078e00ff */
[----:B------:R-:W-:Y:S01]  /*14770*/  LOP3.LUT R20, R20, 0xffff0000, RZ, 0xc0, !PT ;  /* 0xffff000014147812 */ /* 0x000fe200078ec0ff */
[C---:B0-----:R-:W-:Y:S01]  /*14780*/  IMAD.U32 R55, R41.reuse, 0x10000, RZ ;  /* 0x0001000029377824 */ /* 0x041fe200078e00ff */
[----:B------:R-:W-:Y:S01]  /*14790*/  LOP3.LUT R57, R41, 0xffff0000, RZ, 0xc0, !PT ;  /* 0xffff000029397812 */ /* 0x000fe200078ec0ff */
[C---:B------:R-:W-:Y:S01]  /*147a0*/  IMAD.U32 R56, R42.reuse, 0x10000, RZ ;  /* 0x000100002a387824 */ /* 0x040fe200078e00ff */
[----:B------:R-:W-:Y:S01]  /*147b0*/  LOP3.LUT R41, R42, 0xffff0000, RZ, 0xc0, !PT ;  /* 0xffff00002a297812 */ /* 0x000fe200078ec0ff */
[----:B------:R-:W-:Y:S01]  /*147c0*/  IMAD.U32 R47, R40, 0x10000, RZ ;  /* 0x00010000282f7824 */ /* 0x000fe200078e00ff */
[----:B------:R-:W-:Y:S01]  /*147d0*/  PRMT R45, R111, 0x5410, R45 ;  /* 0x000054106f2d7816 */ /* 0x000fe2000000002d */
[----:B------:R-:W-:Y:S01]  /*147e0*/  IMAD.U32 R66, R46, 0x10000, RZ ;  /* 0x000100002e427824 */ /* 0x000fe200078e00ff */
[----:B------:R-:W-:Y:S01]  /*147f0*/  LOP3.LUT R40, R40, 0xffff0000, RZ, 0xc0, !PT ;  /* 0xffff000028287812 */ /* 0x000fe200078ec0ff */
[----:B------:R-:W-:Y:S01]  /*14800*/  IMAD.U32 R58, R43, 0x10000, RZ ;  /* 0x000100002b3a7824 */ /* 0x000fe200078e00ff */
[----:B------:R-:W-:-:S02]  /*14810*/  PRMT R21, R109, 0x5432, R21 ;  /* 0x000054326d157816 */ /* 0x000fc40000000015 */
[----:B------:R-:W-:Y:S02]  /*14820*/  LOP3.LUT R53, R53, 0xffff0000, RZ, 0xc0, !PT ;  /* 0xffff000035357812 */ /* 0x000fe400078ec0ff */
        /* <DEDUP_REMOVED lines=15> */
[C---:B------:R-:W-:Y:S01]  /*14920*/  FMUL.FTZ R50, R59.reuse, R65 ;  /* 0x000000413b327220 */ /* 0x040fe20000410000 */
[----:B------:R-:W-:Y:S01]  /*14930*/  FMUL.FTZ R59, R59, R67 ;  /* 0x000000433b3b7220 */ /* 0x000fe20000410000 */
[C---:B------:R-:W-:Y:S01]  /*14940*/  FMUL.FTZ R63, R62.reuse, R66 ;  /* 0x000000423e3f7220 */ /* 0x040fe20000410000 */
[----:B------:R-:W-:Y:S01]  /*14950*/  FMUL.FTZ R62, R62, R47 ;  /* 0x0000002f3e3e7220 */ /* 0x000fe20000410000 */
[C---:B------:R-:W-:Y:S01]  /*14960*/  FFMA.FTZ R50, R55.reuse, R67, -R50 ;  /* 0x0000004337327223 */ /* 0x040fe20000010832 */
[----:B------:R-:W-:Y:S01]  /*14970*/  FFMA.FTZ R59, R55, R65, R59 ;  /* 0x00000041373b7223 */ /* 0x000fe2000001003b */
[----:B------:R-:W-:Y:S01]  /*14980*/  FFMA.FTZ R63, R58, R47, -R63 ;  /* 0x0000002f3a3f7223 */ /* 0x000fe2000001083f */
[----:B------:R-:W-:Y:S01]  /*14990*/  FMUL.FTZ R55, R42, R44 ;  /* 0x0000002c2a377220 */ /* 0x000fe20000410000 */
[----:B------:R-:W-:Y:S01]  /*149a0*/  FFMA.FTZ R47, R58, R66, R62 ;  /* 0x000000423a2f7223 */ /* 0x000fe2000001003e */
[----:B------:R-:W-:Y:S01]  /*149b0*/  FMUL.FTZ R42, R42, R20 ;  /* 0x000000142a2a7220 */ /* 0x000fe20000410000 */
[----:B------:R-:W-:-:S02]  /*149c0*/  IMAD.U32 R58, R45, 0x10000, RZ ;  /* 0x000100002d3a7824 */ /* 0x000fc400078e00ff */
[C---:B------:R-:W-:Y:S01]  /*149d0*/  FFMA.FTZ R55, R40.reuse, R20, -R55 ;  /* 0x0000001428377223 */ /* 0x040fe20000010837 */
[----:B------:R-:W-:Y:S02]  /*149e0*/  IMAD.U32 R62, R21, 0x10000, RZ ;  /* 0x00010000153e7824 */ /* 0x000fe400078e00ff */
[----:B------:R-:W-:Y:S01]  /*149f0*/  FFMA.FTZ R44, R40, R44, R42 ;  /* 0x0000002c282c7223 */ /* 0x000fe2000001002a */
[----:B------:R-:W-:Y:S01]  /*14a00*/  FMUL.FTZ R40, R49, R58 ;  /* 0x0000003a31287220 */ /* 0x000fe20000410000 */
[----:B------:R-:W-:Y:S01]  /*14a10*/  FMUL.FTZ R20, R61, R53 ;  /* 0x000000353d147220 */ /* 0x000fe20000410000 */
[-C--:B------:R-:W-:Y:S01]  /*14a20*/  FMUL.FTZ R49, R49, R62.reuse ;  /* 0x0000003e31317220 */ /* 0x080fe20000410000 */
[----:B------:R-:W-:Y:S01]  /*14a30*/  LOP3.LUT R45, R45, 0xffff0000, RZ, 0xc0, !PT ;  /* 0xffff00002d2d7812 */ /* 0x000fe200078ec0ff */
[----:B------:R-:W-:Y:S01]  /*14a40*/  FFMA.FTZ R42, R56, R62, -R40 ;  /* 0x0000003e382a7223 */ /* 0x000fe20000010828 */
        /* <DEDUP_REMOVED lines=10> */
[----:B------:R-:W-:Y:S01]  /*14af0*/  FFMA.FTZ R21, R41, R21, -R52 ;  /* 0x0000001529157223 */ /* 0x000fe20000010834 */
[----:B------:R-:W-:Y:S01]  /*14b00*/  FFMA.FTZ R49, R43, R54, -R49 ;  /* 0x000000362b317223 */ /* 0x000fe20000010831 */
        /* <DEDUP_REMOVED lines=13> */
.L_x_2855:
[----:B------:R-:W-:Y:S05]  /*14be0*/  BSYNC B1 ;  /* 0x0000000000017941 */ /* 0x000fea0003800000 */
.L_x_2854:
[----:B---3--:R-:W-:Y:S01]  /*14bf0*/  VIADD R3, R225, 0x40 ;  /* 0x00000040e1037836 */ /* 0x008fe20000000000 */
[----:B------:R-:W-:Y:S04]  /*14c00*/  BSSY B1, `(.L_x_2858) ;  /* 0x00000ec000017945 */ /* 0x000fe80003800000 */
[----:B------:R-:W-:-:S13]  /*14c10*/  ISETP.GE.AND P0, PT, R3, R0, PT ;  /* 0x000000000300720c */ /* 0x000fda0003f06270 */
[----:B------:R-:W-:Y:S05]  /*14c20*/  @P0 BRA `(.L_x_2859) ;  /* 0x0000000c00a40947 */ /* 0x000fea0003800000 */
[----:B------:R3:W5:Y:S01]  /*14c30*/  LDL R62, [R1+0x54] ;  /* 0x00005400013e7983 */ /* 0x0007620000100800 */
[----:B------:R-:W4:Y:S01]  /*14c40*/  LDC R3, c[0x0][0x3f4] ;  /* 0x0000fd00ff037b82 */ /* 0x000f220000000800 */
[C---:B------:R-:W-:Y:S01]  /*14c50*/  VIADD R63, R225.reuse, 0x40 ;  /* 0x00000040e13f7836 */ /* 0x040fe20000000000 */
[----:B------:R-:W-:Y:S01]  /*14c60*/  BSSY B2, `(.L_x_2860) ;  /* 0x0000072000027945 */ /* 0x000fe20003800000 */
[----:B0-----:R-:W-:Y:S02]  /*14c70*/  VIADD R64, R225, 0x40 ;  /* 0x00000040e1407836 */ /* 0x001fe40000000000 */
[----:B------:R-:W-:Y:S02]  /*14c80*/  IMAD.SHL.U32 R63, R63, 0x40, RZ ;  /* 0x000000403f3f7824 */ /* 0x000fe400078e00ff */
[----:B------:R-:W-:-:S03]  /*14c90*/  IMAD.SHL.U32 R64, R64, 0x40, RZ ;  /* 0x0000004040407824 */ /* 0x000fc600078e00ff */
[----:B------:R-:W-:Y:S02]  /*14ca0*/  LOP3.LUT R63, R63, 0x1c0, RZ, 0xc0, !PT ;  /* 0x000001c03f3f7812 */ /* 0x000fe400078ec0ff */
[----:B------:R-:W-:Y:S02]  /*14cb0*/  LOP3.LUT R64, R64, 0x1c0, RZ, 0xc0, !PT ;  /* 0x000001c040407812 */ /* 0x000fe400078ec0ff */
[----:B------:R-:W-:Y:S02]  /*14cc0*/  SHF.R.U32.HI R63, RZ, 0x3, R63 ;  /* 0x00000003ff3f7819 */ /* 0x000fe4000001163f */
[-C--:B----4-:R-:W-:Y:S02]  /*14cd0*/  ISETP.GE.AND P0, PT, R16, R3.reuse, PT ;  /* 0x000000031000720c */ /* 0x090fe40003f06270 */
[----:B------:R-:W-:-:S11]  /*14ce0*/  ISETP.GE.AND P1, PT, R214, R3, PT ;  /* 0x00000003d600720c */ /* 0x000fd60003f26270 */
[----:B---3--:R-:W-:Y:S05]  /*14cf0*/  @P0 BRA `(.L_x_2861) ;  /* 0x0000000400a00947 */ /* 0x008fea0003800000 */
[----:B-1----:R-:W3:Y:S04]  /*14d00*/  LDL R20, [R1+0x80] ;  /* 0x0000800001147983 */ /* 0x002ee80000100800 */
[----:B------:R-:W4:Y:S01]  /*14d10*/  LDL R65, [R1+0x1b0] ;  /* 0x0001b00001417983 */ /* 0x000f220000100800 */
[----:B------:R-:W-:-:S04]  /*14d20*/  SHF.R.U64 R24, R24, 0x10, R25 ;  /* 0x0000001018187819 */ /* 0x000fc80000001219 */
[----:B------:R-:W-:-:S05]  /*14d30*/  PRMT R24, R108, 0x5410, R24 ;  /* 0x000054106c187816 */ /* 0x000fca0000000018 */
[C---:B------:R-:W-:Y:S01]  /*14d40*/  IMAD.U32 R56, R24.reuse, 0x10000, RZ ;  /* 0x0001000018387824 */ /* 0x040fe200078e00ff */
[----:B------:R-:W-:Y:S02]  /*14d50*/  LOP3.LUT R24, R24, 0xffff0000, RZ, 0xc0, !PT ;  /* 0xffff000018187812 */ /* 0x000fe400078ec0ff */
[----:B---3--:R-:W-:-:S04]  /*14d60*/  LEA.HI R20, R3, R20, RZ, 0x1d ;  /* 0x0000001403147211 */ /* 0x008fc800078fe8ff */
[----:B------:R-:W-:Y:S01]  /*14d70*/  SHF.R.S32.HI R41, RZ, 0x1f, R20 ;  /* 0x0000001fff297819 */ /* 0x000fe20000011414 */
[----:B------:R-:W-:-:S03]  /*14d80*/  IMAD.SHL.U32 R21, R20, 0x8, RZ ;  /* 0x0000000814157824 */ /* 0x000fc600078e00ff */
[----:B------:R-:W-:Y:S02]  /*14d90*/  LEA.HI R41, R41, R20, RZ, 0x3 ;  /* 0x0000001429297211 */ /* 0x000fe400078f18ff */
[----:B------:R-:W-:Y:S02]  /*14da0*/  LOP3.LUT R20, R64, 0x38, R21, 0xf8, !PT ;  /* 0x0000003840147812 */ /* 0x000fe400078ef815 */
[----:B------:R-:W-:Y:S01]  /*14db0*/  SHF.R.U64 R21, R32, 0x10, R33 ;  /* 0x0000001020157819 */ /* 0x000fe20000001221 */
[----:B------:R-:W-:Y:S01]  /*14dc0*/  IMAD.SHL.U32 R41, R41, 0x400, RZ ;  /* 0x0000040029297824 */ /* 0x000fe200078e00ff */
[----:B------:R-:W-:Y:S02]  /*14dd0*/  LOP3.LUT R20, R20, R63, RZ, 0x3c, !PT ;  /* 0x0000003f14147212 */ /* 0x000fe400078e3cff */
[----:B------:R-:W-:Y:S02]  /*14de0*/  SHF.R.U64 R32, R34, 0x10, R35 ;  /* 0x0000001022207819 */ /* 0x000fe40000001223 */
[----:B------:R-:W-:-:S02]  /*14df0*/  LOP3.LUT R41, R41, 0x7fffe000, RZ, 0xc0, !PT ;  /* 0x7fffe00029297812 */ /* 0x000fc400078ec0ff */
[----:B------:R-:W-:Y:S02]  /*14e00*/  PRMT R21, R106, 0x5410, R21 ;  /* 0x000054106a157816 */ /* 0x000fe40000000015 */
[----:B-----5:R-:W-:Y:S02]  /*14e10*/  IADD3 R20, R20, R41, R62 ;  /* 0x0000002914147210 */ /* 0x020fe40007ffe03e */
[----:B----4-:R-:W0:Y:S01]  /*14e20*/  LDS.128 R40, [R65] ;  /* 0x0000000041287984 */ /* 0x010e220000000c00 */
[----:B------:R-:W-:Y:S01]  /*14e30*/  SHF.R.U32.HI R34, RZ, 0x10, R35 ;  /* 0x00000010ff227819 */ /* 0x000fe20000011623 */
[----:B------:R-:W-:Y:S01]  /*14e40*/  IMAD.U32 R57, R21, 0x10000, RZ ;  /* 0x0001000015397824 */ /* 0x000fe200078e00ff */
[----:B------:R-:W-:Y:S01]  /*14e50*/  SHF.R.U32.HI R35, RZ, 0x10, R25 ;  /* 0x00000010ff237819 */ /* 0x000fe20000011619 */
[----:B------:R-:W-:Y:S01]  /*14e60*/  IMAD R20, R20, 0x2, R23 ;  /* 0x0000000214147824 */ /* 0x000fe200078e0217 */
[--C-:B------:R-:W-:Y:S02]  /*14e70*/  SHF.R.U64 R25, R26, 0x10, R27.reuse ;  /* 0x000000101a197819 */ /* 0x100fe4000000121b */
[----:B------:R-:W-:-:S02]  /*14e80*/  SHF.R.U32.HI R26, RZ, 0x10, R27 ;  /* 0x00000010ff1a7819 */ /* 0x000fc4000001161b */
[----:B------:R-:W1:Y:S01]  /*14e90*/  LDS.128 R44, [R20+0x14400] ;  /* 0x01440000142c7984 */ /* 0x000e620000000c00 */
[----:B------:R-:W-:Y:S02]  /*14ea0*/  SHF.R.U32.HI R33, RZ, 0x10, R33 ;  /* 0x00000010ff217819 */ /* 0x000fe40000011621 */
[----:B------:R-:W-:Y:S02]  /*14eb0*/  PRMT R26, R107, 0x5432, R26 ;  /* 0x000054326b1a7816 */ /* 0x000fe4000000001a */
[----:B------:R-:W-:Y:S02]  /*14ec0*/  PRMT R34, R105, 0x5432, R34 ;  /* 0x0000543269227816 */ /* 0x000fe40000000022 */
[----:B------:R-:W-:Y:S01]  /*14ed0*/  PRMT R35, R108, 0x5432, R35 ;  /* 0x000054326c237816 */ /* 0x000fe20000000023 */
[----:B------:R-:W-:Y:S01]  /*14ee0*/  IMAD.U32 R59, R26, 0x10000, RZ ;  /* 0x000100001a3b7824 */ /* 0x000fe200078e00ff */
[----:B------:R-:W-:Y:S02]  /*14ef0*/  PRMT R33, R106, 0x5432, R33 ;  /* 0x000054326a217816 */ /* 0x000fe40000000021 */
[----:B------:R-:W-:Y:S01]  /*14f00*/  LOP3.LUT R61, R21, 0xffff0000, RZ, 0xc0, !PT ;  /* 0xffff0000153d7812 */ /* 0x000fe200078ec0ff */
[----:B------:R-:W-:Y:S01]  /*14f10*/  IMAD.U32 R58, R35, 0x10000, RZ ;  /* 0x00010000233a7824 */ /* 0x000fe200078e00ff */
[----:B------:R-:W-:Y:S01]  /*14f20*/  PRMT R25, R107, 0x5410, R25 ;  /* 0x000054106b197816 */ /* 0x000fe20000000019 */
[C---:B------:R-:W-:Y:S01]  /*14f30*/  IMAD.U32 R60, R33.reuse, 0x10000, RZ ;  /* 0x00010000213c7824 */ /* 0x040fe200078e00ff */
[----:B------:R-:W-:-:S02]  /*14f40*/  LOP3.LUT R21, R33, 0xffff0000, RZ, 0xc0, !PT ;  /* 0xffff000021157812 */ /* 0x000fc400078ec0ff */
[----:B------:R-:W-:Y:S02]  /*14f50*/  LOP3.LUT R33, R35, 0xffff0000, RZ, 0xc0, !PT ;  /* 0xffff000023217812 */ /* 0x000fe400078ec0ff */
[----:B------:R-:W-:Y:S02]  /*14f60*/  PRMT R32, R105, 0x5410, R32 ;  /* 0x0000541069207816 */ /* 0x000fe40000000020 */
        /* <DEDUP_REMOVED lines=20> */
[----:B------:R-:W-:Y:S01]  /*150b0*/  FFMA.FTZ R53, R27, R56, R53 ;  /* 0x000000381b357223 */ /* 0x000fe20000010035 */
[----:B------:R-:W-:Y:S02]  /*150c0*/  IMAD.U32 R27, R34, 0x10000, RZ ;  /* 0x00010000221b7824 */ /* 0x000fe400078e00ff */
        /* <DEDUP_REMOVED lines=8> */
[----:B------:R-:W-:Y:S01]  /*15150*/  FMUL.FTZ R51, R42, R24 ;  /* 0x000000182a337220 */ /* 0x000fe20000410000 */
[C---:B------:R-:W-:Y:S01]  /*15160*/  IMAD.U32 R48, R25.reuse, 0x10000, RZ ;  /* 0x0001000019307824 */ /* 0x040fe200078e00ff */
[----:B------:R-:W-:Y:S01]  /*15170*/  LOP3.LUT R25, R25, 0xffff0000, RZ, 0xc0, !PT ;  /* 0xffff000019197812 */ /* 0x000fe200078ec0ff */
[----:B------:R-:W-:-:S02]  /*15180*/  IMAD.U32 R56, R32, 0x10000, RZ ;  /* 0x0001000020387824 */ /* 0x000fc400078e00ff */
[----:B------:R-:W-:Y:S01]  /*15190*/  FFMA.FTZ R42, R40, R61, -R51 ;  /* 0x0000003d282a7223 */ /* 0x000fe20000010833 */
[C---:B------:R-:W-:Y:S01]  /*151a0*/  FMUL.FTZ R51, R54.reuse, R33 ;  /* 0x0000002136337220 */ /* 0x040fe20000410000 */
[-C--:B------:R-:W-:Y:S01]  /*151b0*/  FMUL.FTZ R54, R54, R21.reuse ;  /* 0x0000001536367220 */ /* 0x080fe20000410000 */
[----:B------:R-:W-:Y:S01]  /*151c0*/  FFMA.FTZ R40, R40, R24, R35 ;  /* 0x0000001828287223 */ /* 0x000fe20000010023 */
[C---:B------:R-:W-:Y:S01]  /*151d0*/  FMUL.FTZ R24, R45.reuse, R48 ;  /* 0x000000302d187220 */ /* 0x040fe20000410000 */
[C---:B------:R-:W-:Y:S01]  /*151e0*/  FFMA.FTZ R21, R50.reuse, R21, -R51 ;  /* 0x0000001532157223 */ /* 0x040fe20000010833 */
[----:B------:R-:W-:Y:S01]  /*151f0*/  FFMA.FTZ R33, R50, R33, R54 ;  /* 0x0000002132217223 */ /* 0x000fe20000010036 */
[-C--:B------:R-:W-:Y:S01]  /*15200*/  FMUL.FTZ R50, R45, R56.reuse ;  /* 0x000000382d327220 */ /* 0x080fe20000410000 */
[----:B------:R-:W-:Y:S01]  /*15210*/  LOP3.LUT R47, R47, 0xffff0000, RZ, 0xc0, !PT ;  /* 0xffff00002f2f7812 */ /* 0x000fe200078ec0ff */
[----:B------:R-:W-:Y:S01]  /*15220*/  FFMA.FTZ R56, R49, R56, -R24 ;  /* 0x0000003831387223 */ /* 0x000fe20000010818 */
[----:B------:R-:W-:-:S02]  /*15230*/  LOP3.LUT R32, R32, 0xffff0000, RZ, 0xc0, !PT ;  /* 0xffff000020207812 */ /* 0x000fc400078ec0ff */
        /* <DEDUP_REMOVED lines=20> */
.L_x_2861:
[----:B------:R-:W-:Y:S05]  /*15380*/  BSYNC B2 ;  /* 0x0000000000027941 */ /* 0x000fea0003800000 */
.L_x_2860:
[----:B------:R-:W-:Y:S05]  /*15390*/  @P1 BRA `(.L_x_2859) ;  /* 0x0000000400c81947 */ /* 0x000fea0003800000 */
[----:B------:R-:W3:Y:S04]  /*153a0*/  LDL R21, [R1+0x11c] ;  /* 0x00011c0001157983 */ /* 0x000ee80000100800 */
[----:B01----:R-:W4:Y:S01]  /*153b0*/  LDL R20, [R1+0x12c] ;  /* 0x00012c0001147983 */ /* 0x003f220000100800 */
[----:B------:R-:W-:Y:S02]  /*153c0*/  SHF.R.U64 R41, R36, 0x10, R37 ;  /* 0x0000001024297819 */ /* 0x000fe40000001225 */
[--C-:B------:R-:W-:Y:S02]  /*153d0*/  SHF.R.U64 R40, R38, 0x10, R39.reuse ;  /* 0x0000001026287819 */ /* 0x100fe40000001227 */
[----:B------:R-:W-:Y:S02]  /*153e0*/  SHF.R.U32.HI R38, RZ, 0x10, R39 ;  /* 0x00000010ff267819 */ /* 0x000fe40000011627 */
[----:B------:R-:W-:-:S02]  /*153f0*/  SHF.R.U64 R36, R30, 0x10, R31 ;  /* 0x000000101e247819 */ /* 0x000fc4000000121f */
[----:B------:R-:W-:Y:S02]  /*15400*/  SHF.R.U32.HI R30, RZ, 0x10, R31 ;  /* 0x00000010ff1e7819 */ /* 0x000fe4000001161f */
[----:B---3--:R-:W-:Y:S02]  /*15410*/  R2UR UR4, R21 ;  /* 0x00000000150472ca */ /* 0x008fe400000e0000 */
[----:B------:R-:W-:Y:S02]  /*15420*/  SHF.R.S32.HI R21, RZ, 0x1f, R214 ;  /* 0x0000001fff157819 */ /* 0x000fe400000114d6 */
[----:B----4-:R-:W-:Y:S02]  /*15430*/  LEA.HI R3, R3, R20, RZ, 0x1d ;  /* 0x0000001403037211 */ /* 0x010fe400078fe8ff */
[CC--:B------:R-:W-:Y:S02]  /*15440*/  LEA.HI R24, R21.reuse, R214.reuse, RZ, 0x6 ;  /* 0x000000d615187211 */ /* 0x0c0fe400078f30ff */
[----:B------:R-:W-:-:S02]  /*15450*/  LEA.HI R21, R21, R214, RZ, 0x3 ;  /* 0x000000d615157211 */ /* 0x000fc400078f18ff */
[----:B------:R-:W-:Y:S02]  /*15460*/  SHF.R.S32.HI R20, RZ, 0x1f, R3 ;  /* 0x0000001fff147819 */ /* 0x000fe40000011403 */
[----:B------:R-:W-:Y:S02]  /*15470*/  LOP3.LUT R21, R64, 0x38, R21, 0xf8, !PT ;  /* 0x0000003840157812 */ /* 0x000fe400078ef815 */
[----:B------:R-:W-:Y:S01]  /*15480*/  LEA.HI R20, R20, R3, RZ, 0x3 ;  /* 0x0000000314147211 */ /* 0x000fe200078f18ff */
[----:B------:R-:W-:Y:S01]  /*15490*/  IMAD.SHL.U32 R3, R3, 0x8, RZ ;  /* 0x0000000803037824 */ /* 0x000fe200078e00ff */
[----:B------:R-:W-:-:S03]  /*154a0*/  LOP3.LUT R25, R21, R63, RZ, 0x3c, !PT ;  /* 0x0000003f15197212 */ /* 0x000fc600078e3cff */
[----:B------:R-:W-:Y:S01]  /*154b0*/  IMAD.SHL.U32 R21, R20, 0x400, RZ ;  /* 0x0000040014157824 */ /* 0x000fe200078e00ff */
[----:B------:R-:W-:Y:S01]  /*154c0*/  LOP3.LUT R3, R64, 0x38, R3, 0xf8, !PT ;  /* 0x0000003840037812 */ /* 0x000fe200078ef803 */
[----:B------:R-:W-:-:S03]  /*154d0*/  IMAD.SHL.U32 R24, R24, 0x80, RZ ;  /* 0x0000008018187824 */ /* 0x000fc600078e00ff */
[----:B------:R-:W-:Y:S02]  /*154e0*/  LOP3.LUT R20, R3, R63, RZ, 0x3c, !PT ;  /* 0x0000003f03147212 */ /* 0x000fe400078e3cff */
[----:B------:R-:W-:Y:S02]  /*154f0*/  LOP3.LUT R21, R21, 0x7fffe000, RZ, 0xc0, !PT ;  /* 0x7fffe00015157812 */ /* 0x000fe400078ec0ff */
[----:B------:R-:W-:Y:S02]  /*15500*/  LOP3.LUT R24, R24, 0xffffe000, RZ, 0xc0, !PT ;  /* 0xffffe00018187812 */ /* 0x000fe400078ec0ff */
[--C-:B-----5:R-:W-:Y:S02]  /*15510*/  IADD3 R20, R20, R21, R62.reuse ;  /* 0x0000001514147210 */ /* 0x120fe40007ffe03e */
[----:B------:R-:W-:-:S03]  /*15520*/  IADD3 R24, R25, R24, R62 ;  /* 0x0000001819187210 */ /* 0x000fc60007ffe03e */
[----:B------:R-:W-:Y:S01]  /*15530*/  IMAD R20, R20, 0x2, R23 ;  /* 0x0000000214147824 */ /* 0x000fe200078e0217 */
[----:B------:R-:W-:-:S04]  /*15540*/  LEA R3, R24, UR4, 0x1 ;  /* 0x0000000418037c11 */ /* 0x000fc8000f8e08ff */
[----:B------:R-:W0:Y:S04]  /*15550*/  LDS.128 R32, [R20+0x14400] ;  /* 0x0144000014207984 */ /* 0x000e280000000c00 */
[----:B------:R-:W1:Y:S01]  /*15560*/  LDS.128 R24, [R3] ;  /* 0x0000000003187984 */ /* 0x000e620000000c00 */
[----:B------:R-:W-:Y:S02]  /*15570*/  SHF.R.U32.HI R21, RZ, 0x10, R37 ;  /* 0x00000010ff157819 */ /* 0x000fe40000011625 */
[----:B------:R-:W-:Y:S02]  /*15580*/  SHF.R.U64 R37, R28, 0x10, R29 ;  /* 0x000000101c257819 */ /* 0x000fe4000000121d */
[C---:B------:R-:W-:Y:S02]  /*15590*/  PRMT R28, R102.reuse, 0x5410, R41 ;  /* 0x00005410661c7816 */ /* 0x040fe40000000029 */
[----:B------:R-:W-:-:S02]  /*155a0*/  PRMT R102, R102, 0x5432, R21 ;  /* 0x0000543266667816 */ /* 0x000fc40000000015 */
[C---:B------:R-:W-:Y:S02]  /*155b0*/  PRMT R21, R101.reuse, 0x5410, R40 ;  /* 0x0000541065157816 */ /* 0x040fe40000000028 */
[----:B------:R-:W-:Y:S02]  /*155c0*/  PRMT R101, R101, 0x5432, R38 ;  /* 0x0000543265657816 */ /* 0x000fe40000000026 */
[----:B------:R-:W-:Y:S02]  /*155d0*/  PRMT R38, R104, 0x5410, R37 ;  /* 0x0000541068267816 */ /* 0x000fe40000000025 */
[----:B------:R-:W-:-:S03]  /*155e0*/  SHF.R.U32.HI R29, RZ, 0x10, R29 ;  /* 0x00000010ff1d7819 */ /* 0x000fc6000001161d */
[----:B------:R-:W-:Y:S01]  /*155f0*/  IMAD.U32 R45, R38, 0x10000, RZ ;  /* 0x00010000262d7824 */ /* 0x000fe200078e00ff */
[----:B------:R-:W-:Y:S02]  /*15600*/  PRMT R104, R104, 0x5432, R29 ;  /* 0x0000543268687816 */ /* 0x000fe4000000001d */
[C---:B------:R-:W-:Y:S02]  /*15610*/  PRMT R29, R103.reuse, 0x5410, R36 ;  /* 0x00005410671d7816 */ /* 0x040fe40000000024 */
[----:B------:R-:W-:Y:S01]  /*15620*/  PRMT R103, R103, 0x5432, R30 ;  /* 0x0000543267677816 */ /* 0x000fe2000000001e */
[----:B------:R-:W-:Y:S02]  /*15630*/  IMAD.U32 R44, R28, 0x10000, RZ ;  /* 0x000100001c2c7824 */ /* 0x000fe400078e00ff */
[----:B------:R-:W-:Y:S02]  /*15640*/  IMAD.U32 R46, R104, 0x10000, RZ ;  /* 0x00010000682e7824 */ /* 0x000fe400078e00ff */
[C---:B0-----:R-:W-:Y:S01]  /*15650*/  IMAD.U32 R40, R32.reuse, 0x10000, RZ ;  /* 0x0001000020287824 */ /* 0x041fe200078e00ff */
[----:B------:R-:W-:Y:S01]  /*15660*/  LOP3.LUT R36, R32, 0xffff0000, RZ, 0xc0, !PT ;  /* 0xffff000020247812 */ /* 0x000fe200078ec0ff */
[C---:B-1----:R-:W-:Y:S01]  /*15670*/  IMAD.U32 R37, R24.reuse, 0x10000, RZ ;  /* 0x0001000018257824 */ /* 0x042fe200078e00ff */
[----:B------:R-:W-:Y:S01]  /*15680*/  LOP3.LUT R30, R24, 0xffff0000, RZ, 0xc0, !PT ;  /* 0xffff0000181e7812 */ /* 0x000fe200078ec0ff */
[C---:B------:R-:W-:Y:S01]  /*15690*/  IMAD.U32 R41, R25.reuse, 0x10000, RZ ;  /* 0x0001000019297824 */ /* 0x040fe200078e00ff */
[----:B------:R-:W-:Y:S01]  /*156a0*/  LOP3.LUT R31, R25, 0xffff0000, RZ, 0xc0, !PT ;  /* 0xffff0000191f7812 */ /* 0x000fe200078ec0ff */
[C---:B------:R-:W-:Y:S01]  /*156b0*/  IMAD.U32 R25, R26.reuse, 0x10000, RZ ;  /* 0x000100001a197824 */ /* 0x040fe200078e00ff */
[----:B------:R-:W-:Y:S01]  /*156c0*/  LOP3.LUT R24, R26, 0xffff0000, RZ, 0xc0, !PT ;  /* 0xffff00001a187812 */ /* 0x000fe200078ec0ff */
[----:B------:R-:W-:Y:S01]  /*156d0*/  FMUL.FTZ R48, R40, R45 ;  /* 0x0000002d28307220 */ /* 0x000fe20000410000 */
[C---:B------:R-:W-:Y:S01]  /*156e0*/  IMAD.U32 R39, R27.reuse, 0x10000, RZ ;  /* 0x000100001b277824 */ /* 0x040fe200078e00ff */
[----:B------:R-:W-:Y:S01]  /*156f0*/  LOP3.LUT R26, R27, 0xffff0000, RZ, 0xc0, !PT ;  /* 0xffff00001b1a7812 */ /* 0x000fe200078ec0ff */
[C---:B------:R-:W-:Y:S01]  /*15700*/  IMAD.U32 R32, R34.reuse, 0x10000, RZ ;  /* 0x0001000022207824 */ /* 0x040fe200078e00ff */
[----:B------:R-:W-:Y:S01]  /*15710*/  LOP3.LUT R27, R34, 0xffff0000, RZ, 0xc0, !PT ;  /* 0xffff0000221b7812 */ /* 0x000fe200078ec0ff */
[C---:B------:R-:W-:Y:S01]  /*15720*/  IMAD.U32 R43, R35.reuse, 0x10000, RZ ;  /* 0x00010000232b7824 */ /* 0x040fe200078e00ff */
[----:B------:R-:W-:Y:S01]  /*15730*/  LOP3.LUT R34, R35, 0xffff0000, RZ, 0xc0, !PT ;  /* 0xffff000023227812 */ /* 0x000fe200078ec0ff */
[-C--:B------:R-:W-:Y:S01]  /*15740*/  FMUL.FTZ R50, R40, R44.reuse ;  /* 0x0000002c28327220 */ /* 0x080fe20000410000 */
[----:B------:R-:W-:Y:S01]  /*15750*/  FFMA.FTZ R35, R37, R44, -R48 ;  /* 0x0000002c25237223 */ /* 0x000fe20000010830 */
[----:B------:R-:W-:-:S02]  /*15760*/  IMAD.U32 R42, R33, 0x10000, RZ ;  /* 0x00010000212a7824 */ /* 0x000fc400078e00ff */
[----:B------:R-:W-:Y:S02]  /*15770*/  IMAD.U32 R48, R103, 0x10000, RZ ;  /* 0x0001000067307824 */ /* 0x000fe400078e00ff */
[----:B------:R-:W-:Y:S02]  /*15780*/  IMAD.U32 R44, R101, 0x10000, RZ ;  /* 0x00010000652c7824 */ /* 0x000fe400078e00ff */
[----:B------:R-:W-:Y:S02]  /*15790*/  IMAD.U32 R40, R102, 0x10000, RZ ;  /* 0x0001000066287824 */ /* 0x000fe400078e00ff */
[----:B------:R-:W-:Y:S01]  /*157a0*/  FFMA.FTZ R37, R37, R45, R50 ;  /* 0x0000002d25257223 */ /* 0x000fe20000010032 */
[C---:B------:R-:W-:Y:S01]  /*157b0*/  FMUL.FTZ R52, R42.reuse, R46 ;  /* 0x0000002e2a347220 */ /* 0x040fe20000410000 */
[C---:B------:R-:W-:Y:S01]  /*157c0*/  FMUL.FTZ R50, R43.reuse, R48 ;  /* 0x000000302b327220 */ /* 0x040fe20000410000 */
[----:B------:R-:W-:Y:S01]  /*157d0*/  FMUL.FTZ R47, R43, R44 ;  /* 0x0000002c2b2f7220 */ /* 0x000fe20000410000 */
[----:B------:R-:W-:Y:S01]  /*157e0*/  FMUL.FTZ R42, R42, R40 ;  /* 0x000000282a2a7220 */ /* 0x000fe20000410000 */
[----:B------:R-:W-:-:S02]  /*157f0*/  LOP3.LUT R45, R38, 0xffff0000, RZ, 0xc0, !PT ;  /* 0xffff0000262d7812 */ /* 0x000fc400078ec0ff */
[----:B------:R-:W-:Y:S01]  /*15800*/  LOP3.LUT R43, R28, 0xffff0000, RZ, 0xc0, !PT ;  /* 0xffff00001c2b7812 */ /* 0x000fe200078ec0ff */
[----:B------:R-:W-:Y:S01]  /*15810*/  FFMA.FTZ R40, R41, R40, -R52 ;  /* 0x0000002829287223 */ /* 0x000fe20000010834 */
[----:B------:R-:W-:Y:S01]  /*15820*/  FFMA.FTZ R38, R39, R44, -R50 ;  /* 0x0000002c27267223 */ /* 0x000fe20000010832 */
[----:B------:R-:W-:Y:S01]  /*15830*/  FFMA.FTZ R41, R41, R46, R42 ;  /* 0x0000002e29297223 */ /* 0x000fe2000001002a */
[----:B------:R-:W-:Y:S01]  /*15840*/  FFMA.FTZ R39, R39, R48, R47 ;  /* 0x0000003027277223 */ /* 0x000fe2000001002f */
[----:B------:R-:W-:Y:S01]  /*15850*/  LOP3.LUT R33, R33, 0xffff0000, RZ, 0xc0, !PT ;  /* 0xffff000021217812 */ /* 0x000fe200078ec0ff */
[----:B------:R-:W-:Y:S01]  /*15860*/  FMUL.FTZ R47, R36, R45 ;  /* 0x0000002d242f7220 */ /* 0x000fe20000410000 */
[----:B------:R-:W-:Y:S01]  /*15870*/  LOP3.LUT R102, R102, 0xffff0000, RZ, 0xc0, !PT ;  /* 0xffff000066667812 */ /* 0x000fe200078ec0ff */
[----:B------:R-:W-:Y:S01]  /*15880*/  FMUL.FTZ R49, R36, R43 ;  /* 0x0000002b24317220 */ /* 0x000fe20000410000 */
[----:B------:R-:W-:Y:S01]  /*15890*/  LOP3.LUT R104, R104, 0xffff0000, RZ, 0xc0, !PT ;  /* 0xffff000068687812 */ /* 0x000fe200078ec0ff */
[----:B------:R-:W-:-:S02]  /*158a0*/  IMAD.U32 R42, R29, 0x10000, RZ ;  /* 0x000100001d2a7824 */ /* 0x000fc400078e00ff */
[C---:B------:R-:W-:Y:S02]  /*158b0*/  IMAD.U32 R36, R21.reuse, 0x10000, RZ ;  /* 0x0001000015247824 */ /* 0x040fe400078e00ff */
[----:B------:R-:W-:Y:S01]  /*158c0*/  FFMA.FTZ R28, R30, R43, -R47 ;  /* 0x0000002b1e1c7223 */ /* 0x000fe2000001082f */
[C---:B------:R-:W-:Y:S01]  /*158d0*/  FMUL.FTZ R46, R32.reuse, R42 ;  /* 0x0000002a202e7220 */ /* 0x040fe20000410000 */
[----:B------:R-:W-:Y:S01]  /*158e0*/  LOP3.LUT R21, R21, 0xffff0000, RZ, 0xc0, !PT ;  /* 0xffff000015157812 */ /* 0x000fe200078ec0ff */
[C---:B------:R-:W-:Y:S01]  /*158f0*/  FMUL.FTZ R44, R33.reuse, R104 ;  /* 0x00000068212c7220 */ /* 0x040fe20000410000 */
[----:B------:R-:W-:Y:S01]  /*15900*/  FMUL.FTZ R43, R33, R102 ;  /* 0x00000066212b7220 */ /* 0x000fe20000410000 */
[----:B------:R-:W-:Y:S01]  /*15910*/  FMUL.FTZ R32, R32, R36 ;  /* 0x0000002420207220 */ /* 0x000fe20000410000 */
[----:B------:R-:W-:Y:S02]  /*15920*/  LOP3.LUT R29, R29, 0xffff0000, RZ, 0xc0, !PT ;  /* 0xffff00001d1d7812 */ /* 0x000fe400078ec0ff */
[----:B------:R-:W-:-:S02]  /*15930*/  LOP3.LUT R103, R103, 0xffff0000, RZ, 0xc0, !PT ;  /* 0xffff000067677812 */ /* 0x000fc400078ec0ff */
[----:B------:R-:W-:Y:S01]  /*15940*/  LOP3.LUT R101, R101, 0xffff0000, RZ, 0xc0, !PT ;  /* 0xffff000065657812 */ /* 0x000fe200078ec0ff */
[----:B------:R-:W-:Y:S01]  /*15950*/  FFMA.FTZ R46, R25, R36, -R46 ;  /* 0x00000024192e7223 */ /* 0x000fe2000001082e */
[C---:B------:R-:W-:Y:S01]  /*15960*/  FFMA.FTZ R33, R31.reuse, R102, -R44 ;  /* 0x000000661f217223 */ /* 0x040fe2000001082c */
[----:B------:R-:W-:Y:S01]  /*15970*/  FFMA.FTZ R104, R31, R104, R43 ;  /* 0x000000681f687223 */ /* 0x000fe2000001002b */
[----:B------:R-:W-:Y:S01]  /*15980*/  FFMA.FTZ R32, R25, R42, R32 ;  /* 0x0000002a19207223 */ /* 0x000fe20000010020 */
[C---:B------:R-:W-:Y:S01]  /*15990*/  FMUL.FTZ R36, R27.reuse, R21 ;  /* 0x000000151b247220 */ /* 0x040fe20000410000 */
[----:B------:R-:W-:Y:S01]  /*159a0*/  FMUL.FTZ R25, R27, R29 ;  /* 0x0000001d1b197220 */ /* 0x000fe20000410000 */
[C---:B------:R-:W-:Y:S01]  /*159b0*/  FMUL.FTZ R31, R34.reuse, R103 ;  /* 0x00000067221f7220 */ /* 0x040fe20000410000 */
[----:B------:R-:W-:Y:S01]  /*159c0*/  FMUL.FTZ R34, R34, R101 ;  /* 0x0000006522227220 */ /* 0x000fe20000410000 */
[----:B------:R-:W-:Y:S01]  /*159d0*/  FFMA.FTZ R30, R30, R45, R49 ;  /* 0x0000002d1e1e7223 */ /* 0x000fe20000010031 */
[C---:B------:R-:W-:Y:S01]  /*159e0*/  FFMA.FTZ R27, R24.reuse, R29, R36 ;  /* 0x0000001d181b7223 */ /* 0x040fe20000010024 */
[----:B------:R-:W-:Y:S01]  /*159f0*/  FFMA.FTZ R21, R24, R21, -R25 ;  /* 0x0000001518157223 */ /* 0x000fe20000010819 */
        /* <DEDUP_REMOVED lines=10> */
[----:B------:R3:W-:Y:S04]  /*15aa0*/  STS.128 [R3], R24 ;  /* 0x0000001803007388 */ /* 0x0007e80000000c00 */
[----:B------:R3:W-:Y:S02]  /*15ab0*/  STS.128 [R20+0x14400], R28 ;  /* 0x0144001c14007388 */ /* 0x0007e40000000c00 */
.L_x_2859:
[----:B------:R-:W-:Y:S05]  /*15ac0*/  BSYNC B1 ;  /* 0x0000000000017941 */ /* 0x000fea0003800000 */
.L_x_2858:
[----:B---3--:R-:W-:-:S05]  /*15ad0*/  VIADD R3, R225, 0x60 ;  /* 0x00000060e1037836 */ /* 0x008fca0000000000 */
[----:B------:R-:W-:-:S13]  /*15ae0*/  ISETP.GE.AND P0, PT, R3, R0, PT ;  /* 0x000000000300720c */ /* 0x000fda0003f06270 */
[----:B------:R-:W-:Y:S05]  /*15af0*/  @P0 BRA `(.L_x_2829) ;  /* 0x0000000c00c80947 */ /* 0x000fea0003800000 */
[----:B------:R3:W5:Y:S01]  /*15b00*/  LDL R45, [R1+0x11c] ;  /* 0x00011c00012d7983 */ /* 0x0007620000100800 */
[----:B------:R-:W4:Y:S01]  /*15b10*/  LDC R21, c[0x0][0x3f4] ;  /* 0x0000fd00ff157b82 */ /* 0x000f220000000800 */
[----:B------:R-:W-:Y:S01]  /*15b20*/  BSSY B1, `(.L_x_2862) ;  /* 0x0000076000017945 */ /* 0x000fe20003800000 */
[-C--:B----4-:R-:W-:Y:S02]  /*15b30*/  ISETP.GE.AND P0, PT, R16, R21.reuse, PT ;  /* 0x000000151000720c */ /* 0x090fe40003f06270 */
[----:B------:R-:W-:-:S11]  /*15b40*/  ISETP.GE.AND P1, PT, R214, R21, PT ;  /* 0x00000015d600720c */ /* 0x000fd60003f26270 */
[----:B---3--:R-:W-:Y:S05]  /*15b50*/  @P0 BRA `(.L_x_2863) ;  /* 0x0000000400c80947 */ /* 0x008fea0003800000 */
[----:B0-----:R-:W3:Y:S01]  /*15b60*/  LDL R24, [R1+0x80] ;  /* 0x0000800001187983 */ /* 0x001ee20000100800 */
[----:B-1----:R-:W-:Y:S02]  /*15b70*/  SHF.R.S32.HI R20, RZ, 0x1f, R3 ;  /* 0x0000001fff147819 */ /* 0x002fe40000011403 */
[----:B-----5:R-:W-:Y:S02]  /*15b80*/  R2UR UR4, R45 ;  /* 0x000000002d0472ca */ /* 0x020fe400000e0000 */
[----:B------:R-:W-:Y:S02]  /*15b90*/  LEA.HI R20, R20, R3, RZ, 0x3 ;  /* 0x0000000314147211 */ /* 0x000fe400078f18ff */
[----:B------:R-:W-:Y:S02]  /*15ba0*/  SHF.R.U64 R41, R72, 0x10, R73 ;  /* 0x0000001048297819 */ /* 0x000fe40000001249 */
[----:B------:R-:W-:Y:S01]  /*15bb0*/  SHF.R.U64 R33, R8, 0x10, R9 ;  /* 0x0000001008217819 */ /* 0x000fe20000001209 */
[----:B------:R-:W-:Y:S01]  /*15bc0*/  IMAD.SHL.U32 R20, R20, 0x40, RZ ;  /* 0x0000004014147824 */ /* 0x000fe200078e00ff */
[----:B------:R-:W-:-:S02]  /*15bd0*/  SHF.R.U64 R8, R10, 0x10, R11 ;  /* 0x000000100a087819 */ /* 0x000fc4000000120b */
[----:B------:R-:W-:Y:S02]  /*15be0*/  SHF.R.U32.HI R32, RZ, 0x10, R11 ;  /* 0x00000010ff207819 */ /* 0x000fe4000001160b */
[----:B------:R-:W-:Y:S02]  /*15bf0*/  PRMT R41, R100, 0x5410, R41 ;  /* 0x0000541064297816 */ /* 0x000fe40000000029 */
[----:B------:R-:W-:Y:S02]  /*15c00*/  PRMT R8, R97, 0x5410, R8 ;  /* 0x0000541061087816 */ /* 0x000fe40000000008 */
[----:B------:R-:W-:Y:S01]  /*15c10*/  PRMT R40, R98, 0x5410, R33 ;  /* 0x0000541062287816 */ /* 0x000fe20000000021 */
[----:B------:R-:W-:Y:S01]  /*15c20*/  IMAD.U32 R44, R41, 0x10000, RZ ;  /* 0x00010000292c7824 */ /* 0x000fe200078e00ff */
[----:B------:R-:W-:Y:S02]  /*15c30*/  PRMT R97, R97, 0x5432, R32 ;  /* 0x0000543261617816 */ /* 0x000fe40000000020 */
[----:B------:R-:W-:Y:S01]  /*15c40*/  SHF.R.U32.HI R73, RZ, 0x10, R73 ;  /* 0x00000010ff497819 */ /* 0x000fe20000011649 */
[----:B------:R-:W-:Y:S01]  /*15c50*/  IMAD.U32 R42, R40, 0x10000, RZ ;  /* 0x00010000282a7824 */ /* 0x000fe200078e00ff */
[----:B------:R-:W-:-:S02]  /*15c60*/  SHF.R.U32.HI R9, RZ, 0x10, R9 ;  /* 0x00000010ff097819 */ /* 0x000fc40000011609 */
[----:B------:R-:W-:Y:S02]  /*15c70*/  SHF.R.U64 R10, R74, 0x10, R75 ;  /* 0x000000104a0a7819 */ /* 0x000fe4000000124b */
[----:B------:R-:W-:Y:S02]  /*15c80*/  PRMT R100, R100, 0x5432, R73 ;  /* 0x0000543264647816 */ /* 0x000fe40000000049 */
[----:B------:R-:W-:Y:S02]  /*15c90*/  LOP3.LUT R41, R41, 0xffff0000, RZ, 0xc0, !PT ;  /* 0xffff000029297812 */ /* 0x000fe400078ec0ff */
[----:B------:R-:W-:Y:S02]  /*15ca0*/  SHF.R.U32.HI R74, RZ, 0x10, R75 ;  /* 0x00000010ff4a7819 */ /* 0x000fe4000001164b */
[----:B------:R-:W-:Y:S02]  /*15cb0*/  PRMT R98, R98, 0x5432, R9 ;  /* 0x0000543262627816 */ /* 0x000fe40000000009 */
[----:B------:R-:W-:-:S02]  /*15cc0*/  PRMT R11, R99, 0x5410, R10 ;  /* 0x00005410630b7816 */ /* 0x000fc4000000000a */
[----:B------:R-:W-:Y:S02]  /*15cd0*/  PRMT R99, R99, 0x5432, R74 ;  /* 0x0000543263637816 */ /* 0x000fe4000000004a */
[----:B---3--:R-:W-:Y:S01]  /*15ce0*/  LEA.HI R0, R21, R24, RZ, 0x1d ;  /* 0x0000001815007211 */ /* 0x008fe200078fe8ff */
[----:B------:R-:W-:-:S03]  /*15cf0*/  IMAD.SHL.U32 R24, R3, 0x40, RZ ;  /* 0x0000004003187824 */ /* 0x000fc600078e00ff */
[----:B------:R-:W-:Y:S02]  /*15d00*/  SHF.R.S32.HI R25, RZ, 0x1f, R0 ;  /* 0x0000001fff197819 */ /* 0x000fe40000011400 */
[----:B------:R-:W-:Y:S02]  /*15d10*/  LOP3.LUT R27, R24, 0x1c0, RZ, 0xc0, !PT ;  /* 0x000001c0181b7812 */ /* 0x000fe400078ec0ff */
[----:B------:R-:W-:Y:S01]  /*15d20*/  LEA.HI R25, R25, R0, RZ, 0x3 ;  /* 0x0000000019197211 */ /* 0x000fe200078f18ff */
[----:B------:R-:W-:Y:S01]  /*15d30*/  IMAD.SHL.U32 R0, R0, 0x8, RZ ;  /* 0x0000000800007824 */ /* 0x000fe200078e00ff */
[----:B------:R-:W-:Y:S02]  /*15d40*/  SHF.R.U32.HI R29, RZ, 0x3, R27 ;  /* 0x00000003ff1d7819 */ /* 0x000fe4000001161b */
[----:B------:R-:W-:Y:S01]  /*15d50*/  LOP3.LUT R24, R20, 0xfffffe00, RZ, 0xc0, !PT ;  /* 0xfffffe0014187812 */ /* 0x000fe200078ec0ff */
[----:B------:R-:W-:Y:S01]  /*15d60*/  IMAD.SHL.U32 R25, R25, 0x400, RZ ;  /* 0x0000040019197824 */ /* 0x000fe200078e00ff */
[----:B------:R-:W-:-:S02]  /*15d70*/  LOP3.LUT R0, R27, 0x38, R0, 0xf8, !PT ;  /* 0x000000381b007812 */ /* 0x000fc400078ef800 */
[----:B------:R-:W-:Y:S02]  /*15d80*/  LOP3.LUT R26, R27, 0x38, R16, 0xf8, !PT ;  /* 0x000000381b1a7812 */ /* 0x000fe400078ef810 */
[----:B------:R-:W-:Y:S02]  /*15d90*/  LOP3.LUT R20, R0, R29, RZ, 0x3c, !PT ;  /* 0x0000001d00147212 */ /* 0x000fe400078e3cff */
[----:B------:R-:W-:Y:S02]  /*15da0*/  LOP3.LUT R25, R25, 0x7fffe000, RZ, 0xc0, !PT ;  /* 0x7fffe00019197812 */ /* 0x000fe400078ec0ff */
[----:B------:R-:W-:Y:S02]  /*15db0*/  LOP3.LUT R26, R24, R26, R29, 0xf6, !PT ;  /* 0x0000001a181a7212 */ /* 0x000fe400078ef61d */
[----:B------:R-:W-:Y:S02]  /*15dc0*/  IADD3 R20, R20, R25, R24 ;  /* 0x0000001914147210 */ /* 0x000fe40007ffe018 */
[----:B------:R-:W-:-:S03]  /*15dd0*/  LEA R0, R26, UR4, 0x1 ;  /* 0x000000041a007c11 */ /* 0x000fc6000f8e08ff */
[----:B------:R-:W-:Y:S02]  /*15de0*/  IMAD R20, R20, 0x2, R23 ;  /* 0x0000000214147824 */ /* 0x000fe400078e0217 */
[----:B------:R-:W0:Y:S04]  /*15df0*/  LDS.128 R24, [R0] ;  /* 0x0000000000187984 */ /* 0x000e280000000c00 */
[----:B------:R-:W1:Y:S01]  /*15e00*/  LDS.128 R28, [R20+0x14400] ;  /* 0x01440000141c7984 */ /* 0x000e620000000c00 */
[C---:B0-----:R-:W-:Y:S01]  /*15e10*/  IMAD.U32 R35, R25.reuse, 0x10000, RZ ;  /* 0x0001000019237824 */ /* 0x041fe200078e00ff */
[----:B------:R-:W-:Y:S01]  /*15e20*/  LOP3.LUT R32, R25, 0xffff0000, RZ, 0xc0, !PT ;  /* 0xffff000019207812 */ /* 0x000fe200078ec0ff */
[C---:B------:R-:W-:Y:S01]  /*15e30*/  IMAD.U32 R33, R24.reuse, 0x10000, RZ ;  /* 0x0001000018217824 */ /* 0x040fe200078e00ff */
[----:B------:R-:W-:Y:S01]  /*15e40*/  LOP3.LUT R34, R24, 0xffff0000, RZ, 0xc0, !PT ;  /* 0xffff000018227812 */ /* 0x000fe200078ec0ff */
[C---:B-1----:R-:W-:Y:S01]  /*15e50*/  IMAD.U32 R25, R28.reuse, 0x10000, RZ ;  /* 0x000100001c197824 */ /* 0x042fe200078e00ff */
[----:B------:R-:W-:Y:S01]  /*15e60*/  LOP3.LUT R28, R28, 0xffff0000, RZ, 0xc0, !PT ;  /* 0xffff00001c1c7812 */ /* 0x000fe200078ec0ff */
[C---:B------:R-:W-:Y:S01]  /*15e70*/  IMAD.U32 R38, R30.reuse, 0x10000, RZ ;  /* 0x000100001e267824 */ /* 0x040fe200078e00ff */
[----:B------:R-:W-:Y:S01]  /*15e80*/  LOP3.LUT R24, R30, 0xffff0000, RZ, 0xc0, !PT ;  /* 0xffff00001e187812 */ /* 0x000fe200078ec0ff */
[----:B------:R-:W-:Y:S01]  /*15e90*/  FMUL.FTZ R46, R25, R44 ;  /* 0x0000002c192e7220 */ /* 0x000fe20000410000 */
[C---:B------:R-:W-:Y:S01]  /*15ea0*/  IMAD.U32 R39, R31.reuse, 0x10000, RZ ;  /* 0x000100001f277824 */ /* 0x040fe200078e00ff */
[----:B------:R-:W-:Y:S01]  /*15eb0*/  LOP3.LUT R30, R31, 0xffff0000, RZ, 0xc0, !PT ;  /* 0xffff00001f1e7812 */ /* 0x000fe200078ec0ff */
[-C--:B------:R-:W-:Y:S01]  /*15ec0*/  FMUL.FTZ R48, R25, R42.reuse ;  /* 0x0000002a19307220 */ /* 0x080fe20000410000 */
[----:B------:R-:W-:Y:S01]  /*15ed0*/  LOP3.LUT R31, R40, 0xffff0000, RZ, 0xc0, !PT ;  /* 0xffff0000281f7812 */ /* 0x000fe200078ec0ff */
[----:B------:R-:W-:Y:S01]  /*15ee0*/  FFMA.FTZ R25, R33, R42, -R46 ;  /* 0x0000002a21197223 */ /* 0x000fe2000001082e */
[C---:B------:R-:W-:Y:S01]  /*15ef0*/  IMAD.U32 R10, R26.reuse, 0x10000, RZ ;  /* 0x000100001a0a7824 */ /* 0x040fe200078e00ff */
[----:B------:R-:W-:Y:S01]  /*15f00*/  LOP3.LUT R9, R26, 0xffff0000, RZ, 0xc0, !PT ;  /* 0xffff00001a097812 */ /* 0x000fe200078ec0ff */
[----:B------:R-:W-:-:S02]  /*15f10*/  IMAD.U32 R37, R29, 0x10000, RZ ;  /* 0x000100001d257824 */ /* 0x000fc400078e00ff */
[----:B------:R-:W-:Y:S01]  /*15f20*/  FMUL.FTZ R43, R28, R41 ;  /* 0x000000291c2b7220 */ /* 0x000fe20000410000 */
[----:B------:R-:W-:Y:S01]  /*15f30*/  IMAD.U32 R42, R100, 0x10000, RZ ;  /* 0x00010000642a7824 */ /* 0x000fe200078e00ff */
[C---:B------:R-:W-:Y:S01]  /*15f40*/  LOP3.LUT R26, R27.reuse, 0xffff0000, RZ, 0xc0, !PT ;  /* 0xffff00001b1a7812 */ /* 0x040fe200078ec0ff */
[----:B------:R-:W-:Y:S02]  /*15f50*/  IMAD.U32 R36, R27, 0x10000, RZ ;  /* 0x000100001b247824 */ /* 0x000fe400078e00ff */
[----:B------:R-:W-:Y:S01]  /*15f60*/  FFMA.FTZ R27, R33, R44, R48 ;  /* 0x0000002c211b7223 */ /* 0x000fe20000010030 */
[----:B------:R-:W-:Y:S02]  /*15f70*/  IMAD.U32 R40, R98, 0x10000, RZ ;  /* 0x0001000062287824 */ /* 0x000fe400078e00ff */
[-C--:B------:R-:W-:Y:S01]  /*15f80*/  FMUL.FTZ R33, R28, R31.reuse ;  /* 0x0000001f1c217220 */ /* 0x080fe20000410000 */
[----:B------:R-:W-:Y:S01]  /*15f90*/  FFMA.FTZ R44, R34, R31, -R43 ;  /* 0x0000001f222c7223 */ /* 0x000fe2000001082b */
[----:B------:R-:W-:Y:S01]  /*15fa0*/  FMUL.FTZ R28, R37, R42 ;  /* 0x0000002a251c7220 */ /* 0x000fe20000410000 */
[----:B------:R-:W-:Y:S01]  /*15fb0*/  IMAD.U32 R43, R99, 0x10000, RZ ;  /* 0x00010000632b7824 */ /* 0x000fe200078e00ff */
[----:B------:R-:W-:Y:S01]  /*15fc0*/  LOP3.LUT R29, R29, 0xffff0000, RZ, 0xc0, !PT ;  /* 0xffff00001d1d7812 */ /* 0x000fe200078ec0ff */
[-C--:B------:R-:W-:Y:S01]  /*15fd0*/  FMUL.FTZ R37, R37, R40.reuse ;  /* 0x0000002825257220 */ /* 0x080fe20000410000 */
[----:B------:R-:W-:Y:S01]  /*15fe0*/  LOP3.LUT R100, R100, 0xffff0000, RZ, 0xc0, !PT ;  /* 0xffff000064647812 */ /* 0x000fe200078ec0ff */
[----:B------:R-:W-:Y:S01]  /*15ff0*/  FFMA.FTZ R40, R35, R40, -R28 ;  /* 0x0000002823287223 */ /* 0x000fe2000001081c */
[----:B------:R-:W-:Y:S01]  /*16000*/  LOP3.LUT R98, R98, 0xffff0000, RZ, 0xc0, !PT ;  /* 0xffff000062627812 */ /* 0x000fe200078ec0ff */
[----:B------:R-:W-:-:S02]  /*16010*/  IMAD.U32 R28, R97, 0x10000, RZ ;  /* 0x00010000611c7824 */ /* 0x000fc400078e00ff */
[----:B------:R-:W-:Y:S01]  /*16020*/  FMUL.FTZ R31, R39, R43 ;  /* 0x0000002b271f7220 */ /* 0x000fe20000410000 */
[----:B------:R-:W-:Y:S01]  /*16030*/  FFMA.FTZ R37, R35, R42, R37 ;  /* 0x0000002a23257223 */ /* 0x000fe20000010025 */
[----:B------:R-:W-:Y:S01]  /*16040*/  FFMA.FTZ R34, R34, R41, R33 ;  /* 0x0000002922227223 */ /* 0x000fe20000010021 */
[----:B------:R-:W-:Y:S01]  /*16050*/  FMUL.FTZ R35, R29, R100 ;  /* 0x000000641d237220 */ /* 0x000fe20000410000 */
[-C--:B------:R-:W-:Y:S01]  /*16060*/  FMUL.FTZ R39, R39, R28.reuse ;  /* 0x0000001c27277220 */ /* 0x080fe20000410000 */
[----:B------:R-:W-:Y:S01]  /*16070*/  FFMA.FTZ R41, R36, R28, -R31 ;  /* 0x0000001c24297223 */ /* 0x000fe2000001081f */
[-C--:B------:R-:W-:Y:S01]  /*16080*/  FMUL.FTZ R29, R29, R98.reuse ;  /* 0x000000621d1d7220 */ /* 0x080fe20000410000 */
[----:B------:R-:W-:Y:S02]  /*16090*/  IMAD.U32 R33, R11, 0x10000, RZ ;  /* 0x000100000b217824 */ /* 0x000fe400078e00ff */
[----:B------:R-:W-:Y:S01]  /*160a0*/  FFMA.FTZ R35, R32, R98, -R35 ;  /* 0x0000006220237223 */ /* 0x000fe20000010823 */
[----:B------:R-:W-:-:S02]  /*160b0*/  IMAD.U32 R31, R8, 0x10000, RZ ;  /* 0x00010000081f7824 */ /* 0x000fc400078e00ff */
[----:B------:R-:W-:Y:S01]  /*160c0*/  FFMA.FTZ R36, R36, R43, R39 ;  /* 0x0000002b24247223 */ /* 0x000fe20000010027 */
[----:B------:R-:W-:Y:S01]  /*160d0*/  FFMA.FTZ R32, R32, R100, R29 ;  /* 0x0000006420207223 */ /* 0x000fe2000001001d */
[C---:B------:R-:W-:Y:S01]  /*160e0*/  FMUL.FTZ R39, R38.reuse, R33 ;  /* 0x0000002126277220 */ /* 0x040fe20000410000 */
[-C--:B------:R-:W-:Y:S01]  /*160f0*/  FMUL.FTZ R29, R38, R31.reuse ;  /* 0x0000001f261d7220 */ /* 0x080fe20000410000 */
[----:B------:R-:W-:Y:S02]  /*16100*/  LOP3.LUT R11, R11, 0xffff0000, RZ, 0xc0, !PT ;  /* 0xffff00000b0b7812 */ /* 0x000fe400078ec0ff */
[----:B------:R-:W-:Y:S01]  /*16110*/  LOP3.LUT R99, R99, 0xffff0000, RZ, 0xc0, !PT ;  /* 0xffff000063637812 */ /* 0x000fe200078ec0ff */
[----:B------:R-:W-:Y:S01]  /*16120*/  FFMA.FTZ R39, R10, R31, -R39 ;  /* 0x0000001f0a277223 */ /* 0x000fe20000010827 */
[----:B------:R-:W-:Y:S01]  /*16130*/  LOP3.LUT R8, R8, 0xffff0000, RZ, 0xc0, !PT ;  /* 0xffff000008087812 */ /* 0x000fe200078ec0ff */
[----:B------:R-:W-:Y:S01]  /*16140*/  FFMA.FTZ R29, R10, R33, R29 ;  /* 0x000000210a1d7223 */ /* 0x000fe2000001001d */
[----:B------:R-:W-:Y:S01]  /*16150*/  LOP3.LUT R97, R97, 0xffff0000, RZ, 0xc0, !PT ;  /* 0xffff000061617812 */ /* 0x000fe200078ec0ff */
[----:B------:R-:W-:Y:S01]  /*16160*/  FMUL.FTZ R10, R24, R11 ;  /* 0x0000000b180a7220 */ /* 0x000fe20000410000 */
[----:B------:R-:W-:Y:S01]  /*16170*/  FMUL.FTZ R31, R30, R99 ;  /* 0x000000631e1f7220 */ /* 0x000fe20000410000 */
[----:B------:R-:W-:-:S02]  /*16180*/  FMUL.FTZ R24, R24, R8 ;  /* 0x0000000818187220 */ /* 0x000fc40000410000 */
[-C--:B------:R-:W-:Y:S01]  /*16190*/  FMUL.FTZ R38, R30, R97.reuse ;  /* 0x000000611e267220 */ /* 0x080fe20000410000 */
[C---:B------:R-:W-:Y:S01]  /*161a0*/  FFMA.FTZ R10, R9.reuse, R8, -R10 ;  /* 0x00000008090a7223 */ /* 0x040fe2000001080a */
[C---:B------:R-:W-:Y:S01]  /*161b0*/  FFMA.FTZ R30, R26.reuse, R97, -R31 ;  /* 0x000000611a1e7223 */ /* 0x040fe2000001081f */
[----:B------:R-:W-:Y:S01]  /*161c0*/  FFMA.FTZ R28, R9, R11, R24 ;  /* 0x0000000b091c7223 */ /* 0x000fe20000010018 */
[----:B------:R-:W-:Y:S01]  /*161d0*/  FFMA.FTZ R99, R26, R99, R38 ;  /* 0x000000631a637223 */ /* 0x000fe20000010026 */
[----:B------:R-:W-:Y:S02]  /*161e0*/  F2FP.BF16.F32.PACK_AB R8, R44, R25 ;  /* 0x000000192c08723e */ /* 0x000fe400000010ff */
[----:B------:R-:W-:Y:S02]  /*161f0*/  F2FP.BF16.F32.PACK_AB R24, R34, R27 ;  /* 0x0000001b2218723e */ /* 0x000fe400000010ff */
[----:B------:R-:W-:Y:S02]  /*16200*/  F2FP.BF16.F32.PACK_AB R9, R35, R40 ;  /* 0x000000282309723e */ /* 0x000fe400000010ff */
[----:B------:R-:W-:-:S02]  /*16210*/  F2FP.BF16.F32.PACK_AB R10, R10, R39 ;  /* 0x000000270a0a723e */ /* 0x000fc400000010ff */
[----:B------:R-:W-:Y:S02]  /*16220*/  F2FP.BF16.F32.PACK_AB R11, R30, R41 ;  /* 0x000000291e0b723e */ /* 0x000fe400000010ff */
[----:B------:R-:W-:Y:S02]  /*16230*/  F2FP.BF16.F32.PACK_AB R25, R32, R37 ;  /* 0x000000252019723e */ /* 0x000fe400000010ff */
[----:B------:R-:W-:Y:S01]  /*16240*/  F2FP.BF16.F32.PACK_AB R26, R28, R29 ;  /* 0x0000001d1c1a723e */ /* 0x000fe200000010ff */
[----:B------:R3:W-:Y:S01]  /*16250*/  STS.128 [R0], R8 ;  /* 0x0000000800007388 */ /* 0x0007e20000000c00 */
[----:B------:R-:W-:-:S05]  /*16260*/  F2FP.BF16.F32.PACK_AB R27, R99, R36 ;  /* 0x00000024631b723e */ /* 0x000fca00000010ff */
[----:B------:R3:W-:Y:S02]  /*16270*/  STS.128 [R20+0x14400], R24 ;  /* 0x0144001814007388 */ /* 0x0007e40000000c00 */
.L_x_2863:
[----:B------:R-:W-:Y:S05]  /*16280*/  BSYNC B1 ;  /* 0x0000000000017941 */ /* 0x000fea0003800000 */
.L_x_2862:
[----:B------:R-:W-:Y:S05]  /*16290*/  @P1 BRA `(.L_x_2829) ;  /* 0x0000000400e01947 */ /* 0x000fea0003800000 */
[----:B---3--:R-:W3:Y:S01]  /*162a0*/  LDL R9, [R1+0x12c] ;  /* 0x00012c0001097983 */ /* 0x008ee20000100800 */
[----:B------:R-:W-:Y:S01]  /*162b0*/  SHF.R.S32.HI R0, RZ, 0x1f, R3 ;  /* 0x0000001fff007819 */ /* 0x000fe20000011403 */
[----:B------:R-:W-:Y:S01]  /*162c0*/  IMAD.SHL.U32 R8, R3, 0x40, RZ ;  /* 0x0000004003087824 */ /* 0x000fe200078e00ff */
[----:B------:R-:W-:Y:S02]  /*162d0*/  SHF.R.S32.HI R11, RZ, 0x1f, R214 ;  /* 0x0000001fff0b7819 */ /* 0x000fe400000114d6 */
[----:B------:R-:W-:Y:S02]  /*162e0*/  LEA.HI R3, R0, R3, RZ, 0x3 ;  /* 0x0000000300037211 */ /* 0x000fe400078f18ff */
[CC--:B01----:R-:W-:Y:S02]  /*162f0*/  LEA.HI R20, R11.reuse, R214.reuse, RZ, 0x6 ;  /* 0x000000d60b147211 */ /* 0x0c3fe400078f30ff */
[----:B------:R-:W-:Y:S02]  /*16300*/  LEA.HI R10, R11, R214, RZ, 0x3 ;  /* 0x000000d60b0a7211 */ /* 0x000fe400078f18ff */
[----:B-----5:R-:W-:Y:S01]  /*16310*/  R2UR UR4, R45 ;  /* 0x000000002d0472ca */ /* 0x020fe200000e0000 */
[----:B------:R-:W-:Y:S01]  /*16320*/  IMAD.SHL.U32 R24, R20, 0x80, RZ ;  /* 0x0000008014187824 */ /* 0x000fe200078e00ff */
[----:B------:R-:W-:-:S02]  /*16330*/  SHF.R.U64 R29, R4, 0x10, R5 ;  /* 0x00000010041d7819 */ /* 0x000fc40000001205 */
[--C-:B------:R-:W-:Y:S02]  /*16340*/  SHF.R.U64 R4, R6, 0x10, R7.reuse ;  /* 0x0000001006047819 */ /* 0x100fe40000001207 */
[----:B------:R-:W-:Y:S02]  /*16350*/  SHF.R.U32.HI R6, RZ, 0x10, R7 ;  /* 0x00000010ff067819 */ /* 0x000fe40000011607 */
[----:B------:R-:W-:Y:S02]  /*16360*/  PRMT R28, R86, 0x5410, R29 ;  /* 0x00005410561c7816 */ /* 0x000fe4000000001d */
[--C-:B------:R-:W-:Y:S02]  /*16370*/  SHF.R.U64 R32, R14, 0x10, R15.reuse ;  /* 0x000000100e207819 */ /* 0x100fe4000000120f */
[----:B------:R-:W-:Y:S02]  /*16380*/  PRMT R29, R85, 0x5410, R4 ;  /* 0x00005410551d7816 */ /* 0x000fe40000000004 */
[----:B------:R-:W-:-:S02]  /*16390*/  SHF.R.U32.HI R14, RZ, 0x10, R15 ;  /* 0x00000010ff0e7819 */ /* 0x000fc4000001160f */
[----:B------:R-:W-:Y:S02]  /*163a0*/  PRMT R85, R85, 0x5432, R6 ;  /* 0x0000543255557816 */ /* 0x000fe40000000006 */
[C---:B------:R-:W-:Y:S02]  /*163b0*/  PRMT R32, R87.reuse, 0x5410, R32 ;  /* 0x0000541057207816 */ /* 0x040fe40000000020 */
[----:B------:R-:W-:Y:S02]  /*163c0*/  PRMT R87, R87, 0x5432, R14 ;  /* 0x0000543257577816 */ /* 0x000fe4000000000e */
[----:B---3--:R-:W-:Y:S02]  /*163d0*/  LEA.HI R21, R21, R9, RZ, 0x1d ;  /* 0x0000000915157211 */ /* 0x008fe400078fe8ff */
[----:B------:R-:W-:Y:S01]  /*163e0*/  LOP3.LUT R9, R8, 0x1c0, RZ, 0xc0, !PT ;  /* 0x000001c008097812 */ /* 0x000fe200078ec0ff */
[----:B------:R-:W-:Y:S01]  /*163f0*/  IMAD.SHL.U32 R8, R3, 0x40, RZ ;  /* 0x0000004003087824 */ /* 0x000fe200078e00ff */
[----:B------:R-:W-:-:S02]  /*16400*/  SHF.R.S32.HI R0, RZ, 0x1f, R21 ;  /* 0x0000001fff007819 */ /* 0x000fc40000011415 */
[----:B------:R-:W-:Y:S02]  /*16410*/  LOP3.LUT R10, R9, 0x38, R10, 0xf8, !PT ;  /* 0x00000038090a7812 */ /* 0x000fe400078ef80a */
[----:B------:R-:W-:Y:S01]  /*16420*/  LEA.HI R3, R0, R21, RZ, 0x3 ;  /* 0x0000001500037211 */ /* 0x000fe200078f18ff */
[----:B------:R-:W-:Y:S01]  /*16430*/  IMAD.SHL.U32 R0, R21, 0x8, RZ ;  /* 0x0000000815007824 */ /* 0x000fe200078e00ff */
[----:B------:R-:W-:Y:S02]  /*16440*/  SHF.R.U32.HI R11, RZ, 0x3, R9 ;  /* 0x00000003ff0b7819 */ /* 0x000fe40000011609 */
[----:B------:R-:W-:Y:S01]  /*16450*/  LOP3.LUT R20, R8, 0xfffffe00, RZ, 0xc0, !PT ;  /* 0xfffffe0008147812 */ /* 0x000fe200078ec0ff */
[----:B------:R-:W-:Y:S01]  /*16460*/  IMAD.SHL.U32 R8, R3, 0x400, RZ ;  /* 0x0000040003087824 */ /* 0x000fe200078e00ff */
[----:B------:R-:W-:Y:S02]  /*16470*/  LOP3.LUT R0, R9, 0x38, R0, 0xf8, !PT ;  /* 0x0000003809007812 */ /* 0x000fe400078ef800 */
[----:B------:R-:W-:-:S02]  /*16480*/  LOP3.LUT R21, R24, 0xffffe000, RZ, 0xc0, !PT ;  /* 0xffffe00018157812 */ /* 0x000fc400078ec0ff */
[-C--:B------:R-:W-:Y:S02]  /*16490*/  LOP3.LUT R10, R10, R11.reuse, RZ, 0x3c, !PT ;  /* 0x0000000b0a0a7212 */ /* 0x080fe400078e3cff */
[----:B------:R-:W-:Y:S02]  /*164a0*/  LOP3.LUT R3, R0, R11, RZ, 0x3c, !PT ;  /* 0x0000000b00037212 */ /* 0x000fe400078e3cff */
[----:B------:R-:W-:Y:S02]  /*164b0*/  LOP3.LUT R8, R8, 0x7fffe000, RZ, 0xc0, !PT ;  /* 0x7fffe00008087812 */ /* 0x000fe400078ec0ff */
[--C-:B------:R-:W-:Y:S02]  /*164c0*/  IADD3 R10, R10, R21, R20.reuse ;  /* 0x000000150a0a7210 */ /* 0x100fe40007ffe014 */
[----:B------:R-:W-:Y:S02]  /*164d0*/  IADD3 R20, R3, R8, R20 ;  /* 0x0000000803147210 */ /* 0x000fe40007ffe014 */
[----:B------:R-:W-:-:S02]  /*164e0*/  LEA R0, R10, UR4, 0x1 ;  /* 0x000000040a007c11 */ /* 0x000fc4000f8e08ff */
[----:B------:R-:W-:Y:S01]  /*164f0*/  SHF.R.U32.HI R21, RZ, 0x10, R5 ;  /* 0x00000010ff157819 */ /* 0x000fe20000011605 */
[----:B------:R-:W-:Y:S01]  /*16500*/  IMAD R3, R20, 0x2, R23 ;  /* 0x0000000214037824 */ /* 0x000fe200078e0217 */
[--C-:B------:R-:W-:Y:S01]  /*16510*/  SHF.R.U64 R5, R12, 0x10, R13.reuse ;  /* 0x000000100c057819 */ /* 0x100fe2000000120d */
[----:B------:R-:W0:Y:S01]  /*16520*/  LDS.128 R8, [R0] ;  /* 0x0000000000087984 */ /* 0x000e220000000c00 */
[----:B------:R-:W-:Y:S02]  /*16530*/  SHF.R.U32.HI R13, RZ, 0x10, R13 ;  /* 0x00000010ff0d7819 */ /* 0x000fe4000001160d */
[C---:B------:R-:W-:Y:S01]  /*16540*/  PRMT R30, R88.reuse, 0x5410, R5 ;  /* 0x00005410581e7816 */ /* 0x040fe20000000005 */
[----:B------:R-:W1:Y:S01]  /*16550*/  LDS.128 R24, [R3+0x14400] ;  /* 0x0144000003187984 */ /* 0x000e620000000c00 */
[----:B------:R-:W-:Y:S02]  /*16560*/  PRMT R88, R88, 0x5432, R13 ;  /* 0x0000543258587816 */ /* 0x000fe4000000000d */
[----:B------:R-:W-:Y:S01]  /*16570*/  PRMT R86, R86, 0x5432, R21 ;  /* 0x0000543256567816 */ /* 0x000fe20000000015 */
        /* <DEDUP_REMOVED lines=14> */
[----:B------:R-:W-:-:S02]  /*16660*/  IMAD.U32 R25, R28, 0x10000, RZ ;  /* 0x000100001c197824 */ /* 0x000fc400078e00ff */
[C---:B------:R-:W-:Y:S01]  /*16670*/  FMUL.FTZ R33, R11.reuse, R31 ;  /* 0x0000001f0b217220 */ /* 0x040fe20000410000 */
[----:B------:R-:W-:Y:S01]  /*16680*/  LOP3.LUT R28, R28, 0xffff0000, RZ, 0xc0, !PT ;  /* 0xffff00001c1c7812 */ /* 0x000fe200078ec0ff */
[----:B------:R-:W-:Y:S02]  /*16690*/  IMAD.U32 R15, R26, 0x10000, RZ ;  /* 0x000100001a0f7824 */ /* 0x000fe400078e00ff */
[-C--:B------:R-:W-:Y:S01]  /*166a0*/  FMUL.FTZ R11, R11, R25.reuse ;  /* 0x000000190b0b7220 */ /* 0x080fe20000410000 */
[----:B------:R-:W-:Y:S01]  /*166b0*/  FFMA.FTZ R33, R4, R25, -R33 ;  /* 0x0000001904217223 */ /* 0x000fe20000010821 */
[----:B------:R-:W-:Y:S01]  /*166c0*/  IMAD.U32 R25, R88, 0x10000, RZ ;  /* 0x0001000058197824 */ /* 0x000fe200078e00ff */
[----:B------:R-:W-:Y:S01]  /*166d0*/  LOP3.LUT R20, R26, 0xffff0000, RZ, 0xc0, !PT ;  /* 0xffff00001a147812 */ /* 0x000fe200078ec0ff */
[----:B------:R-:W-:Y:S01]  /*166e0*/  FFMA.FTZ R31, R4, R31, R11 ;  /* 0x0000001f041f7223 */ /* 0x000fe2000001000b */
[----:B------:R-:W-:Y:S01]  /*166f0*/  IMAD.U32 R11, R86, 0x10000, RZ ;  /* 0x00010000560b7824 */ /* 0x000fe200078e00ff */
[C---:B------:R-:W-:Y:S01]  /*16700*/  LOP3.LUT R26, R27.reuse, 0xffff0000, RZ, 0xc0, !PT ;  /* 0xffff00001b1a7812 */ /* 0x040fe200078ec0ff */
[----:B------:R-:W-:-:S02]  /*16710*/  IMAD.U32 R21, R27, 0x10000, RZ ;  /* 0x000100001b157824 */ /* 0x000fc400078e00ff */
[C---:B------:R-:W-:Y:S01]  /*16720*/  FMUL.FTZ R27, R14.reuse, R25 ;  /* 0x000000190e1b7220 */ /* 0x040fe20000410000 */
[C---:B------:R-:W-:Y:S01]  /*16730*/  FMUL.FTZ R34, R13.reuse, R30 ;  /* 0x0000001e0d227220 */ /* 0x040fe20000410000 */
[----:B------:R-:W-:Y:S01]  /*16740*/  FMUL.FTZ R4, R13, R28 ;  /* 0x0000001c0d047220 */ /* 0x000fe20000410000 */
[-C--:B------:R-:W-:Y:S01]  /*16750*/  FMUL.FTZ R14, R14, R11.reuse ;  /* 0x0000000b0e0e7220 */ /* 0x080fe20000410000 */
[----:B------:R-:W-:Y:S02]  /*16760*/  IMAD.U32 R13, R87, 0x10000, RZ ;  /* 0x00010000570d7824 */ /* 0x000fe400078e00ff */
[C---:B------:R-:W-:Y:S01]  /*16770*/  FFMA.FTZ R27, R6.reuse, R11, -R27 ;  /* 0x0000000b061b7223 */ /* 0x040fe2000001081b */
[C---:B------:R-:W-:Y:S01]  /*16780*/  FFMA.FTZ R30, R5.reuse, R30, R4 ;  /* 0x0000001e051e7223 */ /* 0x040fe20000010004 */
[----:B------:R-:W-:Y:S01]  /*16790*/  FFMA.FTZ R14, R6, R25, R14 ;  /* 0x00000019060e7223 */ /* 0x000fe2000001000e */
[----:B------:R-:W-:Y:S01]  /*167a0*/  FFMA.FTZ R34, R5, R28, -R34 ;  /* 0x0000001c05227223 */ /* 0x000fe20000010822 */
[----:B------:R-:W-:-:S02]  /*167b0*/  IMAD.U32 R4, R85, 0x10000, RZ ;  /* 0x0001000055047824 */ /* 0x000fc400078e00ff */
[C---:B------:R-:W-:Y:S01]  /*167c0*/  FMUL.FTZ R25, R21.reuse, R13 ;  /* 0x0000000d15197220 */ /* 0x040fe20000410000 */
[----:B------:R-:W-:Y:S01]  /*167d0*/  LOP3.LUT R11, R88, 0xffff0000, RZ, 0xc0, !PT ;  /* 0xffff0000580b7812 */ /* 0x000fe200078ec0ff */
[----:B------:R-:W-:Y:S01]  /*167e0*/  IMAD.U32 R6, R32, 0x10000, RZ ;  /* 0x0001000020067824 */ /* 0x000fe200078e00ff */
[----:B------:R-:W-:Y:S01]  /*167f0*/  LOP3.LUT R5, R86, 0xffff0000, RZ, 0xc0, !PT ;  /* 0xffff000056057812 */ /* 0x000fe200078ec0ff */
[-C--:B------:R-:W-:Y:S01]  /*16800*/  FMUL.FTZ R35, R21, R4.reuse ;  /* 0x0000000415237220 */ /* 0x080fe20000410000 */
[----:B------:R-:W-:Y:S01]  /*16810*/  FFMA.FTZ R25, R12, R4, -R25 ;  /* 0x000000040c197223 */ /* 0x000fe20000010819 */
[C---:B------:R-:W-:Y:S02]  /*16820*/  IMAD.U32 R4, R29.reuse, 0x10000, RZ ;  /* 0x000100001d047824 */ /* 0x040fe400078e00ff */
[C---:B------:R-:W-:Y:S01]  /*16830*/  FMUL.FTZ R21, R24.reuse, R11 ;  /* 0x0000000b18157220 */ /* 0x040fe20000410000 */
[----:B------:R-:W-:Y:S01]  /*16840*/  FMUL.FTZ R24, R24, R5 ;  /* 0x0000000518187220 */ /* 0x000fe20000410000 */
        /* <DEDUP_REMOVED lines=8> */
[-C--:B------:R-:W-:Y:S01]  /*168d0*/  FMUL.FTZ R8, R15, R4.reuse ;  /* 0x000000040f087220 */ /* 0x080fe20000410000 */
[C---:B------:R-:W-:Y:S01]  /*168e0*/  FFMA.FTZ R28, R7.reuse, R4, -R28 ;  /* 0x00000004071c7223 */ /* 0x040fe2000001081c */
        /* <DEDUP_REMOVED lines=19> */
.L_x_2829:
[----:B------:R-:W-:Y:S05]  /*16a20*/  BSYNC B0 ;  /* 0x0000000000007941 */ /* 0x000fea0003800000 */
.L_x_2789:
        /* <DEDUP_REMOVED lines=8> */
.L_x_2787:
[----:B------:R-:W-:-:S06]  /*16ab0*/  ULOP3.LUT UR4, UR60, 0x1, URZ, 0xfc, !UPT ;  /* 0x000000013c047892 */ /* 0x000fcc000f8efc3f */
[----:B-1234-:R-:W-:-:S05]  /*16ac0*/  IMAD.U32 R0, RZ, RZ, UR4 ;  /* 0x00000004ff007e24 */ /* 0x01efca000f8e00ff */
[----:B------:R-:W-:-:S13]  /*16ad0*/  ISETP.NE.AND P0, PT, R0, 0x3, PT ;  /* 0x000000030000780c */ /* 0x000fda0003f05270 */
[----:B------:R-:W-:Y:S05]  /*16ae0*/  @!P0 BRA `(.L_x_2864) ;  /* 0x0000000000048947 */ /* 0x000fea0003800000 */
[----:B------:R-:W-:Y:S01]  /*16af0*/  BPT.TRAP 0x1 ;  /* 0x000000040000795c */ /* 0x000fe20000300000 */
.L_x_2864:
[----:B------:R-:W-:Y:S01]  /*16b00*/  IMAD R0, R220, 0x8, R23 ;  /* 0x00000008dc007824 */ /* 0x000fe200078e0217 */
[----:B------:R-:W-:-:S04]  /*16b10*/  SHF.L.U32 R3, R226, 0x1f, RZ ;  /* 0x0000001fe2037819 */ /* 0x000fc800000006ff */
[----:B------:R1:W2:Y:S01]  /*16b20*/  SYNCS.PHASECHK.TRANS64.TRYWAIT P1, [R0+URZ+0x38830], R3 ;  /* 0x03883003000075a7 */ /* 0x0002a2000802017f */
[----:B------:R-:W-:Y:S05]  /*16b30*/  @!P0 BRA `(.L_x_2865) ;  /* 0x0000000000048947 */ /* 0x000fea0003800000 */
[----:B------:R-:W-:Y:S01]  /*16b40*/  BPT.TRAP 0x1 ;  /* 0x000000040000795c */ /* 0x000fe20000300000 */
.L_x_2865:
[----:B--2---:R-:W-:Y:S05]  /*16b50*/  @P1 BRA `(.L_x_2866) ;  /* 0x0000000000081947 */ /* 0x004fea0003800000 */
[----:B------:R-:W2:Y:S02]  /*16b60*/  SYNCS.PHASECHK.TRANS64.TRYWAIT P1, [R0+URZ+0x38830], R3 ;  /* 0x03883003000075a7 */ /* 0x000ea4000802017f */
[----:B--2---:R-:W-:Y:S05]  /*16b70*/  @!P1 BRA `(.L_x_2867) ;  /* 0x000001dc00849947 */ /* 0x004fea0003800000 */
.L_x_2866:
[----:B------:R-:W-:Y:S05]  /*16b80*/  WARPSYNC.ALL ;  /* 0x0000000000007948 */ /* 0x000fea0003800000 */
[----:B-12---:R-:W-:Y:S01]  /*16b90*/  VIADD R3, R23, 0x24400 ;  /* 0x0002440017037836 */ /* 0x006fe20000000000 */
[----:B------:R-:W-:Y:S01]  /*16ba0*/  R2UR UR20, R84 ;  /* 0x00000000541472ca */ /* 0x000fe200000e0000 */
[----:B0-----:R-:W-:Y:S01]  /*16bb0*/  IMAD.MOV.U32 R5, RZ, RZ, 0x40000040 ;  /* 0x40000040ff057424 */ /* 0x001fe200078e00ff */
        /* <DEDUP_REMOVED lines=9> */
[----:B------:R-:W-:Y:S01]  /*16c50*/  IMAD.MOV.U32 R7, RZ, RZ, 0x40000040 ;  /* 0x40000040ff077424 */ /* 0x000fe200078e00ff */
[----:B------:R-:W-:Y:S01]  /*16c60*/  LOP3.LUT R229, R3, 0x10000, RZ, 0xfc, !PT ;  /* 0x0001000003e57812 */ /* 0x000fe200078efcff */
[----:B------:R-:W-:Y:S01]  /*16c70*/  ULOP3.LUT UR20, UR20, 0x10000, URZ, 0xfc, !UPT ;  /* 0x0001000014147892 */ /* 0x000fe2000f8efc3f */
[----:B------:R-:W-:Y:S01]  /*16c80*/  R2UR UR15, R9 ;  /* 0x00000000090f72ca */ /* 0x000fe200000e0000 */
[----:B------:R-:W-:Y:S01]  /*16c90*/  UMOV UR9, UR17 ;  /* 0x0000001100097c82 */ /* 0x000fe20008000000 */
[C---:B------:R-:W-:Y:S01]  /*16ca0*/  R2UR UR11, R7.reuse ;  /* 0x00000000070b72ca */ /* 0x040fe200000e0000 */
[----:B------:R-:W-:Y:S01]  /*16cb0*/  IMAD R4, R220, 0xa00, R229 ;  /* 0x00000a00dc047824 */ /* 0x000fe200078e02e5 */
[----:B------:R-:W-:Y:S01]  /*16cc0*/  UMOV UR13, UR17 ;  /* 0x00000011000d7c82 */ /* 0x000fe20008000000 */
[----:B------:R-:W-:Y:S01]  /*16cd0*/  R2UR UR19, R7 ;  /* 0x00000000071372ca */ /* 0x000fe200000e0000 */
[----:B------:R-:W-:Y:S01]  /*16ce0*/  UMOV UR24, UR20 ;  /* 0x0000001400187c82 */ /* 0x000fe20008000000 */
[C---:B------:R-:W-:Y:S01]  /*16cf0*/  VIADD R8, R4.reuse, 0x80 ;  /* 0x0000008004087836 */ /* 0x040fe20000000000 */
[C---:B------:R-:W-:Y:S01]  /*16d00*/  R2UR UR26, R4.reuse ;  /* 0x00000000041a72ca */ /* 0x040fe200000e0000 */
[----:B------:R-:W-:Y:S01]  /*16d10*/  UMOV UR16, UR24 ;  /* 0x0000001800107c82 */ /* 0x000fe20008000000 */
[----:B------:R-:W-:Y:S01]  /*16d20*/  VIADD R6, R4, 0x100 ;  /* 0x0000010004067836 */ /* 0x000fe20000000000 */
[----:B------:R-:W-:Y:S01]  /*16d30*/  UMOV UR4, UR16 ;  /* 0x0000001000047c82 */ /* 0x000fe20008000000 */
[----:B------:R-:W-:Y:S01]  /*16d40*/  R2UR UR6, R8 ;  /* 0x00000000080672ca */ /* 0x000fe200000e0000 */
[----:B------:R-:W-:Y:S01]  /*16d50*/  UMOV UR8, UR16 ;  /* 0x0000001000087c82 */ /* 0x000fe20008000000 */
[----:B------:R-:W-:Y:S01]  /*16d60*/  VIADD R8, R4, 0x180 ;  /* 0x0000018004087836 */ /* 0x000fe20000000000 */
[----:B------:R-:W-:Y:S01]  /*16d70*/  R2UR UR10, R6 ;  /* 0x00000000060a72ca */ /* 0x000fe200000e0000 */
[----:B------:R-:W-:Y:S01]  /*16d80*/  UMOV UR12, UR16 ;  /* 0x00000010000c7c82 */ /* 0x000fe20008000000 */
[----:B------:R-:W-:Y:S01]  /*16d90*/  VIADD R6, R4, 0x200 ;  /* 0x0000020004067836 */ /* 0x000fe20000000000 */
[----:B------:R-:W-:Y:S01]  /*16da0*/  UIADD3 UR56, UR20, 0x804, URZ ;  /* 0x0000080414387890 */ /* 0x000fe2000fffe03f */
[----:B------:R-:W-:Y:S01]  /*16db0*/  R2UR UR14, R8 ;  /* 0x00000000080e72ca */ /* 0x000fe200000e0000 */
[----:B------:R-:W-:Y:S01]  /*16dc0*/  IMAD.MOV.U32 R7, RZ, RZ, 0x40000040 ;  /* 0x40000040ff077424 */ /* 0x000fe200078e00ff */
[----:B------:R-:W-:Y:S01]  /*16dd0*/  HGMMA.64x16x16.F32.BF16 R56, gdesc[UR24], RZ, !UPT, gsb0 ;  /* 0x00200000183879f0 */ /* 0x000fe2000c0018ff */
[----:B------:R-:W-:Y:S01]  /*16de0*/  R2UR UR18, R6 ;  /* 0x00000000061272ca */ /* 0x000fe200000e0000 */
[----:B------:R-:W-:Y:S01]  /*16df0*/  VIADD R6, R4, 0x2 ;  /* 0x0000000204067836 */ /* 0x000fe20000000000 */
[----:B------:R-:W-:Y:S01]  /*16e00*/  UMOV UR57, 0x40000040 ;  /* 0x4000004000397882 */ /* 0x000fe20000000000 */
[----:B------:R-:W-:Y:S01]  /*16e10*/  R2UR UR27, R7 ;  /* 0x00000000071b72ca */ /* 0x000fe200000e0000 */
[----:B------:R-:W-:Y:S01]  /*16e20*/  IMAD.U32 R12, RZ, RZ, UR24 ;  /* 0x00000018ff0c7e24 */ /* 0x000fe2000f8e00ff */
[----:B------:R-:W-:Y:S01]  /*16e30*/  UIADD3 UR52, UR20, 0x806, URZ ;  /* 0x0000080614347890 */ /* 0x000fe2000fffe03f */
[----:B------:R-:W-:Y:S01]  /*16e40*/  R2UR UR26, R6 ;  /* 0x00000000061a72ca */ /* 0x000fe200000e0000 */
[----:B------:R-:W-:Y:S01]  /*16e50*/  IMAD.U32 R13, RZ, RZ, UR25 ;  /* 0x00000019ff0d7e24 */ /* 0x000fe2000f8e00ff */
[----:B------:R-:W-:Y:S01]  /*16e60*/  UMOV UR25, 0x40000040 ;  /* 0x4000004000197882 */ /* 0x000fe20000000000 */
[C---:B------:R-:W-:Y:S01]  /*16e70*/  VIADD R8, R4.reuse, 0x82 ;  /* 0x0000008204087836 */ /* 0x040fe20000000000 */
[----:B------:R-:W-:Y:S01]  /*16e80*/  UMOV UR53, 0x40000040 ;  /* 0x4000004000357882 */ /* 0x000fe20000000000 */
[----:B------:R-:W-:Y:S01]  /*16e90*/  IMAD.MOV.U32 R9, RZ, RZ, 0x40000040 ;  /* 0x40000040ff097424 */ /* 0x000fe200078e00ff */
[----:B------:R0:W-:Y:S01]  /*16ea0*/  STL.64 [R1+0x48], R12 ;  /* 0x0000480c01007387 */ /* 0x0001e20000100a00 */
[C---:B------:R-:W-:Y:S01]  /*16eb0*/  VIADD R10, R4.reuse, 0x102 ;  /* 0x00000102040a7836 */ /* 0x040fe20000000000 */
[----:B------:R-:W-:Y:S01]  /*16ec0*/  UIADD3 UR48, UR20, 0xc00, URZ ;  /* 0x00000c0014307890 */ /* 0x000fe2000fffe03f */
[----:B------:R-:W-:Y:S01]  /*16ed0*/  IMAD.MOV.U32 R11, RZ, RZ, 0x40000040 ;  /* 0x40000040ff0b7424 */ /* 0x000fe200078e00ff */
[----:B------:R-:W-:Y:S01]  /*16ee0*/  UMOV UR49, 0x40000040 ;  /* 0x4000004000317882 */ /* 0x000fe20000000000 */
[----:B------:R-:W-:Y:S01]  /*16ef0*/  VIADD R6, R4, 0x182 ;  /* 0x0000018204067836 */ /* 0x000fe20000000000 */
[----:B------:R-:W-:Y:S01]  /*16f00*/  UIADD3 UR44, UR20, 0xc02, URZ ;  /* 0x00000c02142c7890 */ /* 0x000fe2000fffe03f */
[----:B------:R-:W-:Y:S01]  /*16f10*/  IMAD.MOV.U32 R7, RZ, RZ, 0x40000040 ;  /* 0x40000040ff077424 */ /* 0x000fe200078e00ff */
[----:B------:R-:W-:Y:S01]  /*16f20*/  UMOV UR45, 0x40000040 ;  /* 0x40000040002d7882 */ /* 0x000fe20000000000 */
[----:B------:R-:W-:Y:S01]  /*16f30*/  UIADD3 UR40, UR20, 0xc04, URZ ;  /* 0x00000c0414287890 */ /* 0x000fe2000fffe03f */
[----:B------:R-:W-:Y:S01]  /*16f40*/  IMAD.MOV.U32 R5, RZ, RZ, 0x40000040 ;  /* 0x40000040ff057424 */ /* 0x000fe200078e00ff */
[----:B------:R-:W-:Y:S01]  /*16f50*/  UMOV UR41, 0x40000040 ;  /* 0x4000004000297882 */ /* 0x000fe20000000000 */
[----:B0-----:R-:W-:Y:S01]  /*16f60*/  IMAD.U32 R13, RZ, RZ, UR25 ;  /* 0x00000019ff0d7e24 */ /* 0x001fe2000f8e00ff */
        /* <DEDUP_REMOVED lines=651> */
[C---:B------:R-:W-:Y:S02]  /*19820*/  VIADD R8, R4.reuse, 0x806 ;  /* 0x0000080604087836 */ /* 0x040fe40000000000 */
[----:B------:R-:W-:Y:S02]  /*19830*/  IMAD.MOV.U32 R9, RZ, RZ, 0x40000040 ;  /* 0x40000040ff097424 */ /* 0x000fe400078e00ff */
[----:B------:R-:W-:Y:S01]  /*19840*/  VIADD R4, R4, 0x986 ;  /* 0x0000098604047836 */ /* 0x000fe20000000000 */
        /* <DEDUP_REMOVED lines=49> */
.L_x_2868:
[----:B------:R-:W2:Y:S01]  /*19b60*/  LDL R3, [R1+0x78] ;  /* 0x0000780001037983 */ /* 0x000ea20000100800 */
[----:B------:R-:W0:Y:S01]  /*19b70*/  LDC R4, c[0x0][0x448] ;  /* 0x00011200ff047b82 */ /* 0x000e220000000800 */
[----:B------:R-:W-:Y:S02]  /*19b80*/  ULDC UR4, c[0x0][0x988] ;  /* 0x0002620000047ab9 */ /* 0x000fe40000000800 */
[----:B------:R-:W2:Y:S04]  /*19b90*/  LDL R69, [R1+0x68] ;  /* 0x0000680001457983 */ /* 0x000ea80000100800 */
[----:B------:R-:W3:Y:S04]  /*19ba0*/  LDL R65, [R1+0x6c] ;  /* 0x00006c0001417983 */ /* 0x000ee80000100800 */
[----:B------:R-:W4:Y:S04]  /*19bb0*/  LDL R8, [R1+0x74] ;  /* 0x0000740001087983 */ /* 0x000f280000100800 */
[----:B------:R-:W5:Y:S01]  /*19bc0*/  LDL R67, [R1+0x60] ;  /* 0x0000600001437983 */ /* 0x000f620000100800 */
[----:B------:R-:W-:Y:S01]  /*19bd0*/  LOP3.LUT R18, R18, 0xffffffef, RZ, 0xc0, !PT ;  /* 0xffffffef12127812 */ /* 0x000fe200078ec0ff */
[----:B------:R-:W-:Y:S01]  /*19be0*/  ULDC UR38, c[0x0][0x988] ;  /* 0x0002620000267ab9 */ /* 0x000fe20000000800 */
[----:B------:R-:W-:Y:S01]  /*19bf0*/  ULDC UR39, c[0x0][0x988] ;  /* 0x0002620000277ab9 */ /* 0x000fe20000000800 */
[----:B0-----:R-:W-:-:S13]  /*19c00*/  ISETP.NE.AND P5, PT, R4, 0x1, PT ;  /* 0x000000010400780c */ /* 0x001fda0003fa5270 */
[----:B------:R-:W0:Y:S08]  /*19c10*/  @P5 LDC R4, c[0x0][0x44c] ;  /* 0x00011300ff045b82 */ /* 0x000e300000000800 */
[----:B------:R-:W1:Y:S01]  /*19c20*/  @P5 LDC R5, c[0x0][0x450] ;  /* 0x00011400ff055b82 */ /* 0x000e620000000800 */
[----:B--2---:R-:W-:-:S04]  /*19c30*/  IMAD.IADD R3, R3, 0x1, R69 ;  /* 0x0000000103037824 */ /* 0x004fc800078e0245 */
[----:B0-----:R-:W-:-:S05]  /*19c40*/  @P5 IMAD.HI.U32 R4, R3, R4, RZ ;  /* 0x0000000403045227 */ /* 0x001fca00078e00ff */
[----:B-1----:R-:W-:-:S05]  /*19c50*/  @P5 SHF.R.U32.HI R3, RZ, R5, R4 ;  /* 0x00000005ff035219 */ /* 0x002fca0000011604 */
[----:B------:R-:W0:Y:S01]  /*19c60*/  SHFL.IDX PT, R7, R3, 0x1, 0x1c1f ;  /* 0x003c1f0003077f89 */ /* 0x000e2200000e0000 */
[C---:B------:R-:W-:Y:S02]  /*19c70*/  IMAD R4, R2.reuse, -0x50, RZ ;  /* 0xffffffb002047824 */ /* 0x040fe400078e02ff */
[----:B---3--:R-:W-:-:S03]  /*19c80*/  IMAD R5, R2, -0x50, R65 ;  /* 0xffffffb002057824 */ /* 0x008fc600078e0241 */
[C---:B----4-:R-:W-:Y:S02]  /*19c90*/  IADD3 R6, -R8.reuse, 0x51, R4 ;  /* 0x0000005108067810 */ /* 0x050fe40007ffe104 */
[----:B------:R-:W-:Y:S02]  /*19ca0*/  IADD3 R4, -R8, 0x50, R5 ;  /* 0x0000005008047810 */ /* 0x000fe40007ffe105 */
[----:B-----5:R-:W-:-:S04]  /*19cb0*/  IADD3 R5, -R67, R6, R65 ;  /* 0x0000000643057210 */ /* 0x020fc80007ffe141 */
        /* <DEDUP_REMOVED lines=56> */
[----:B------:R-:W-:Y:S01]  /*1a040*/  FMNMX.FTZ R9, R64, R9, !PT ;  /* 0x0000000940097209 */ /* 0x000fe20007810000 */
[----:B------:R-:W0:Y:S01]  /*1a050*/  SHFL.IDX PT, R3, R3, RZ, 0x1c1f ;  /* 0x001c1fff03037589 */ /* 0x000e2200000e0000 */
[----:B------:R-:W-:Y:S02]  /*1a060*/  FSEL R66, R31, -INF , P1 ;  /* 0xff8000001f427808 */ /* 0x000fe40000800000 */
[----:B------:R-:W-:Y:S01]  /*1a070*/  FMNMX.FTZ R9, R30, R9, !PT ;  /* 0x000000091e097209 */ /* 0x000fe20007810000 */
[----:B------:R-:W1:Y:S03]  /*1a080*/  @P5 LDC R31, c[0x0][0x450] ;  /* 0x00011400ff1f5b82 */ /* 0x000e660000000800 */
[----:B------:R-:W-:-:S05]  /*1a090*/  FMNMX.FTZ R9, R66, R9, !PT ;  /* 0x0000000942097209 */ /* 0x000fca0007810000 */
[----:B------:R-:W2:Y:S01]  /*1a0a0*/  SHFL.BFLY PT, R70, R9, 0x2, 0x1f ;  /* 0x0c401f0009467f89 */ /* 0x000ea200000e0000 */
[----:B0-----:R-:W-:-:S04]  /*1a0b0*/  VIADDMNMX R5, R3, R5, R4, PT ;  /* 0x0000000503057246 */ /* 0x001fc80003800104 */
[C---:B------:R-:W-:Y:S02]  /*1a0c0*/  ISETP.GT.AND P1, PT, R5.reuse, RZ, PT ;  /* 0x000000ff0500720c */ /* 0x040fe40003f24270 */
[C---:B------:R-:W-:Y:S02]  /*1a0d0*/  ISETP.GT.AND P2, PT, R5.reuse, 0x1, PT ;  /* 0x000000010500780c */ /* 0x040fe40003f44270 */
[----:B------:R-:W-:Y:S02]  /*1a0e0*/  ISETP.GT.AND P3, PT, R5, 0x8, PT ;  /* 0x000000080500780c */ /* 0x000fe40003f64270 */
[----:B------:R-:W-:Y:S02]  /*1a0f0*/  FSEL R56, R56, -INF , P1 ;  /* 0xff80000038387808 */ /* 0x000fe40000800000 */
[----:B------:R-:W-:Y:S02]  /*1a100*/  FSEL R57, R57, -INF , P2 ;  /* 0xff80000039397808 */ /* 0x000fe40001000000 */
[----:B--2---:R-:W-:-:S02]  /*1a110*/  FMNMX.FTZ R4, R9, R70, !PT ;  /* 0x0000004609047209 */ /* 0x004fc40007810000 */
[----:B------:R-:W-:Y:S02]  /*1a120*/  ISETP.GT.AND P1, PT, R5, 0x9, PT ;  /* 0x000000090500780c */ /* 0x000fe40003f24270 */
[----:B------:R-:W-:Y:S02]  /*1a130*/  FSEL R60, R60, -INF , P3 ;  /* 0xff8000003c3c7808 */ /* 0x000fe40001800000 */
[----:B------:R-:W-:Y:S01]  /*1a140*/  FMNMX.FTZ R3, R56, R57, !PT ;  /* 0x0000003938037209 */ /* 0x000fe20007810000 */
[----:B------:R-:W0:Y:S01]  /*1a150*/  SHFL.BFLY PT, R11, R4, 0x1, 0x1f ;  /* 0x0c201f00040b7f89 */ /* 0x000e2200000e0000 */
[----:B------:R-:W-:Y:S02]  /*1a160*/  FSEL R70, R61, -INF , P1 ;  /* 0xff8000003d467808 */ /* 0x000fe40000800000 */
[----:B------:R-:W-:Y:S02]  /*1a170*/  ISETP.GT.AND P1, PT, R5, 0x10, PT ;  /* 0x000000100500780c */ /* 0x000fe40003f24270 */
[----:B------:R-:W-:-:S02]  /*1a180*/  FMNMX.FTZ R3, R60, R3, !PT ;  /* 0x000000033c037209 */ /* 0x000fc40007810000 */
[C---:B------:R-:W-:Y:S02]  /*1a190*/  ISETP.GT.AND P2, PT, R5.reuse, 0x11, PT ;  /* 0x000000110500780c */ /* 0x040fe40003f44270 */
        /* <DEDUP_REMOVED lines=9> */
[----:B------:R-:W-:Y:S02]  /*1a230*/  ISETP.GT.AND P1, PT, R5, 0x20, PT ;  /* 0x000000200500780c */ /* 0x000fe40003f24270 */
[----:B------:R-:W-:-:S02]  /*1a240*/  FMNMX.FTZ R7, R52, R7, !PT ;  /* 0x0000000734077209 */ /* 0x000fc40007810000 */
[C---:B------:R-:W-:Y:S02]  /*1a250*/  ISETP.GT.AND P2, PT, R5.reuse, 0x21, PT ;  /* 0x000000210500780c */ /* 0x040fe40003f44270 */
[----:B------:R-:W-:Y:S02]  /*1a260*/  FSEL R40, R40, -INF , P1 ;  /* 0xff80000028287808 */ /* 0x000fe40000800000 */
[----:B------:R-:W-:Y:S01]  /*1a270*/  FMNMX.FTZ R7, R74, R7, !PT ;  /* 0x000000074a077209 */ /* 0x000fe20007810000 */
[----:B------:R-:W-:Y:S01]  /*1a280*/  IMAD.U32 R3, RZ, RZ, UR4 ;  /* 0x00000004ff037e24 */ /* 0x000fe2000f8e00ff */
[----:B0-----:R-:W-:Y:S02]  /*1a290*/  FMNMX.FTZ R4, R4, R11, !PT ;  /* 0x0000000b04047209 */ /* 0x001fe40007810000 */
[----:B------:R-:W-:Y:S02]  /*1a2a0*/  ISETP.GT.AND P3, PT, R5, 0x28, PT ;  /* 0x000000280500780c */ /* 0x000fe40003f64270 */
[----:B------:R-:W-:-:S02]  /*1a2b0*/  FSEL R76, R41, -INF , P2 ;  /* 0xff800000294c7808 */ /* 0x000fc40001000000 */
[----:B------:R-:W-:Y:S02]  /*1a2c0*/  FMNMX.FTZ R9, R40, R7, !PT ;  /* 0x0000000728097209 */ /* 0x000fe40007810000 */
[----:B------:R-:W-:Y:S01]  /*1a2d0*/  ISETP.GT.AND P1, PT, R5, 0x29, PT ;  /* 0x000000290500780c */ /* 0x000fe20003f24270 */
[----:B------:R-:W-:Y:S01]  /*1a2e0*/  FMUL.FTZ R11, R4, R3 ;  /* 0x00000003040b7220 */ /* 0x000fe20000410000 */
[----:B------:R-:W-:Y:S02]  /*1a2f0*/  FSEL R44, R44, -INF , P3 ;  /* 0xff8000002c2c7808 */ /* 0x000fe40001800000 */
[----:B------:R-:W-:Y:S02]  /*1a300*/  FMNMX.FTZ R9, R76, R9, !PT ;  /* 0x000000094c097209 */ /* 0x000fe40007810000 */
[----:B------:R-:W-:Y:S02]  /*1a310*/  FSETP.NEU.FTZ.AND P4, PT, R4, -INF , PT ;  /* 0xff8000000400780b */ /* 0x000fe40003f9d000 */
[----:B------:R-:W-:-:S02]  /*1a320*/  FSEL R78, R45, -INF , P1 ;  /* 0xff8000002d4e7808 */ /* 0x000fc40000800000 */
[----:B------:R-:W-:Y:S02]  /*1a330*/  ISETP.GT.AND P1, PT, R5, 0x30, PT ;  /* 0x000000300500780c */ /* 0x000fe40003f24270 */
[----:B------:R-:W-:Y:S02]  /*1a340*/  FMNMX.FTZ R9, R44, R9, !PT ;  /* 0x000000092c097209 */ /* 0x000fe40007810000 */
[----:B------:R-:W-:Y:S02]  /*1a350*/  FSEL R7, R11, RZ, P4 ;  /* 0x000000ff0b077208 */ /* 0x000fe40002000000 */
[C---:B------:R-:W-:Y:S02]  /*1a360*/  ISETP.GT.AND P2, PT, R5.reuse, 0x31, PT ;  /* 0x000000310500780c */ /* 0x040fe40003f44270 */
[----:B------:R-:W-:Y:S02]  /*1a370*/  FSEL R32, R32, -INF , P1 ;  /* 0xff80000020207808 */ /* 0x000fe40000800000 */
[----:B------:R-:W-:Y:S01]  /*1a380*/  FMNMX.FTZ R9, R78, R9, !PT ;  /* 0x000000094e097209 */ /* 0x000fe20007810000 */
[----:B------:R-:W-:Y:S01]  /*1a390*/  FFMA.FTZ R209, R80, R3, -R7 ;  /* 0x0000000350d17223 */ /* 0x000fe20000010807 */
[----:B------:R-:W-:-:S02]  /*1a3a0*/  ISETP.GT.AND P1, PT, R5, 0x38, PT ;  /* 0x000000380500780c */ /* 0x000fc40003f24270 */
[----:B------:R-:W-:Y:S02]  /*1a3b0*/  FSEL R80, R33, -INF , P2 ;  /* 0xff80000021507808 */ /* 0x000fe40001000000 */
[----:B------:R-:W-:Y:S01]  /*1a3c0*/  FMNMX.FTZ R9, R32, R9, !PT ;  /* 0x0000000920097209 */ /* 0x000fe20007810000 */
[----:B------:R-:W-:Y:S01]  /*1a3d0*/  FFMA.FTZ R11, R68, R3, -R7 ;  /* 0x00000003440b7223 */ /* 0x000fe20000010807 */
[----:B------:R-:W-:Y:S02]  /*1a3e0*/  ISETP.GT.AND P2, PT, R5, 0x39, PT ;  /* 0x000000390500780c */ /* 0x000fe40003f44270 */
[----:B------:R-:W-:Y:S02]  /*1a3f0*/  FSEL R68, R36, -INF , P1 ;  /* 0xff80000024447808 */ /* 0x000fe40000800000 */
[----:B------:R-:W-:Y:S02]  /*1a400*/  FMNMX.FTZ R9, R80, R9, !PT ;  /* 0x0000000950097209 */ /* 0x000fe40007810000 */
[----:B------:R-:W-:-:S02]  /*1a410*/  FSEL R82, R37, -INF , P2 ;  /* 0xff80000025527808 */ /* 0x000fc40001000000 */
[C---:B------:R-:W-:Y:S02]  /*1a420*/  ISETP.GT.AND P1, PT, R5.reuse, 0x40, PT ;  /* 0x000000400500780c */ /* 0x040fe40003f24270 */
[----:B------:R-:W-:Y:S02]  /*1a430*/  FMNMX.FTZ R9, R68, R9, !PT ;  /* 0x0000000944097209 */ /* 0x000fe40007810000 */
[C---:B------:R-:W-:Y:S02]  /*1a440*/  ISETP.GT.AND P2, PT, R5.reuse, 0x41, PT ;  /* 0x000000410500780c */ /* 0x040fe40003f44270 */
[----:B------:R-:W-:Y:S02]  /*1a450*/  FSEL R24, R24, -INF , P1 ;  /* 0xff80000018187808 */ /* 0x000fe40000800000 */
[----:B------:R-:W-:Y:S01]  /*1a460*/  FMNMX.FTZ R9, R82, R9, !PT ;  /* 0x0000000952097209 */ /* 0x000fe20007810000 */
[----:B------:R-:W-:Y:S01]  /*1a470*/  FFMA.FTZ R211, R62, R3, -R7 ;  /* 0x000000033ed37223 */ /* 0x000fe20000010807 */
[----:B------:R-:W-:-:S02]  /*1a480*/  ISETP.GT.AND P1, PT, R5, 0x48, PT ;  /* 0x000000480500780c */ /* 0x000fc40003f24270 */
[----:B------:R-:W-:Y:S02]  /*1a490*/  FSEL R62, R25, -INF , P2 ;  /* 0xff800000193e7808 */ /* 0x000fe40001000000 */
[----:B------:R-:W-:Y:S02]  /*1a4a0*/  FMNMX.FTZ R9, R24, R9, !PT ;  /* 0x0000000918097209 */ /* 0x000fe40007810000 */
[----:B------:R-:W-:Y:S02]  /*1a4b0*/  ISETP.GT.AND P2, PT, R5, 0x49, PT ;  /* 0x000000490500780c */ /* 0x000fe40003f44270 */
[----:B------:R-:W-:Y:S02]  /*1a4c0*/  FSEL R84, R28, -INF , P1 ;  /* 0xff8000001c547808 */ /* 0x000fe40000800000 */
[----:B------:R-:W-:Y:S02]  /*1a4d0*/  FMNMX.FTZ R9, R62, R9, !PT ;  /* 0x000000093e097209 */ /* 0x000fe40007810000 */
[----:B------:R-:W-:-:S02]  /*1a4e0*/  FSEL R86, R29, -INF , P2 ;  /* 0xff8000001d567808 */ /* 0x000fc40001000000 */
[----:B------:R-:W-:-:S04]  /*1a4f0*/  FMNMX.FTZ R9, R84, R9, !PT ;  /* 0x0000000954097209 */ /* 0x000fc80007810000 */
[----:B------:R-:W-:Y:S01]  /*1a500*/  FMNMX.FTZ R9, R86, R9, !PT ;  /* 0x0000000956097209 */ /* 0x000fe20007810000 */
[----:B------:R-:W-:-:S04]  /*1a510*/  FFMA.FTZ R28, R6, R3, -R7 ;  /* 0x00000003061c7223 */ /* 0x000fc80000010807 */
[----:B------:R-:W0:Y:S02]  /*1a520*/  SHFL.BFLY PT, R6, R9, 0x2, 0x1f ;  /* 0x0c401f0009067f89 */ /* 0x000e2400000e0000 */
[----:B0-----:R-:W-:-:S05]  /*1a530*/  FMNMX.FTZ R6, R9, R6, !PT ;  /* 0x0000000609067209 */ /* 0x001fca0007810000 */
[----:B------:R-:W0:Y:S02]  /*1a540*/  SHFL.BFLY PT, R5, R6, 0x1, 0x1f ;  /* 0x0c201f0006057f89 */ /* 0x000e2400000e0000 */
[----:B0-----:R-:W-:Y:S02]  /*1a550*/  FMNMX.FTZ R5, R6, R5, !PT ;  /* 0x0000000506057209 */ /* 0x001fe40007810000 */
[----:B------:R-:W0:Y:S02]  /*1a560*/  @P5 LDC R6, c[0x0][0x44c] ;  /* 0x00011300ff065b82 */ /* 0x000e240000000800 */
[C---:B------:R-:W-:Y:S01]  /*1a570*/  FSETP.NEU.FTZ.AND P1, PT, R5.reuse, -INF , PT ;  /* 0xff8000000500780b */ /* 0x040fe20003f3d000 */
[----:B------:R-:W-:-:S05]  /*1a580*/  FMUL.FTZ R13, R5, R3 ;  /* 0x00000003050d7220 */ /* 0x000fca0000410000 */
[----:B------:R-:W-:-:S05]  /*1a590*/  FSEL R13, R13, RZ, P1 ;  /* 0x000000ff0d0d7208 */ /* 0x000fca0000800000 */
[-CC-:B------:R-:W-:Y:S02]  /*1a5a0*/  FFMA.FTZ R196, R32, R3.reuse, -R13.reuse ;  /* 0x0000000320c47223 */ /* 0x180fe4000001080d */
[----:B------:R-:W2:Y:S01]  /*1a5b0*/  LDL R32, [R1+0x70] ;  /* 0x0000700001207983 */ /* 0x000ea20000100800 */
[-CC-:B------:R-:W-:Y:S01]  /*1a5c0*/  FFMA.FTZ R208, R56, R3.reuse, -R13.reuse ;  /* 0x0000000338d07223 */ /* 0x180fe2000001080d */
[-CC-:B------:R-:W-:Y:S01]  /*1a5d0*/  FFMA.FTZ R9, R57, R3.reuse, -R13.reuse ;  /* 0x0000000339097223 */ /* 0x180fe2000001080d */
[-C--:B------:R-:W-:Y:S01]  /*1a5e0*/  FFMA.FTZ R210, R60, R3.reuse, -R13 ;  /* 0x000000033cd27223 */ /* 0x080fe2000001080d */
[----:B------:R-:W-:Y:S01]  /*1a5f0*/  MUFU.EX2 R209, R209 ;  /* 0x000000d100d17308 */ /* 0x000fe20000000800 */
[-CC-:B------:R-:W-:Y:S01]  /*1a600*/  FFMA.FTZ R14, R14, R3.reuse, -R7.reuse ;  /* 0x000000030e0e7223 */ /* 0x180fe20000010807 */
[----:B------:R-:W-:-:S06]  /*1a610*/  FFMA.FTZ R205, R50, R3, -R7 ;  /* 0x0000000332cd7223 */ /* 0x000fcc0000010807 */
[----:B------:R3:W4:Y:S01]  /*1a620*/  MUFU.EX2 R36, R11 ;  /* 0x0000000b00247308 */ /* 0x0007220000000800 */
[----:B------:R-:W-:-:S07]  /*1a630*/  FFMA.FTZ R204, R48, R3, -R13 ;  /* 0x0000000330cc7223 */ /* 0x000fce000001080d */
[----:B------:R-:W-:Y:S01]  /*1a640*/  MUFU.EX2 R208, R208 ;  /* 0x000000d000d07308 */ /* 0x000fe20000000800 */
[----:B---3--:R-:W-:-:S07]  /*1a650*/  FFMA.FTZ R11, R70, R3, -R13 ;  /* 0x00000003460b7223 */ /* 0x008fce000001080d */
[----:B------:R-:W3:Y:S01]  /*1a660*/  MUFU.EX2 R9, R9 ;  /* 0x0000000900097308 */ /* 0x000ee20000000800 */
[----:B------:R-:W-:-:S07]  /*1a670*/  FFMA.FTZ R15, R72, R3, -R13 ;  /* 0x00000003480f7223 */ /* 0x000fce000001080d */
[----:B------:R-:W5:Y:S01]  /*1a680*/  MUFU.EX2 R211, R211 ;  /* 0x000000d300d37308 */ /* 0x000f620000000800 */
[----:B0-----:R-:W-:-:S07]  /*1a690*/  @P5 IMAD.HI.U32 R6, R69, R6, RZ ;  /* 0x0000000645065227 */ /* 0x001fce00078e00ff */
[----:B------:R-:W0:Y:S01]  /*1a6a0*/  MUFU.EX2 R210, R210 ;  /* 0x000000d200d27308 */ /* 0x000e220000000800 */
[-CC-:B------:R-:W-:Y:S01]  /*1a6b0*/  FFMA.FTZ R207, R54, R3.reuse, -R7.reuse ;  /* 0x0000000336cf7223 */ /* 0x180fe20000010807 */
[----:B------:R-:W-:-:S06]  /*1a6c0*/  FFMA.FTZ R193, R26, R3, -R7 ;  /* 0x000000031ac17223 */ /* 0x000fcc0000010807 */
[----:B------:R-:W0:Y:S01]  /*1a6d0*/  MUFU.EX2 R14, R14 ;  /* 0x0000000e000e7308 */ /* 0x000e220000000800 */
[----:B------:R-:W-:Y:S01]  /*1a6e0*/  FFMA.FTZ R206, R52, R3, -R13 ;  /* 0x0000000334ce7223 */ /* 0x000fe2000001080d */
[----:B------:R-:W-:-:S06]  /*1a6f0*/  IMAD.MOV.U32 R26, RZ, RZ, R69 ;  /* 0x000000ffff1a7224 */ /* 0x000fcc00078e0045 */
[----:B------:R-:W0:Y:S01]  /*1a700*/  MUFU.EX2 R11, R11 ;  /* 0x0000000b000b7308 */ /* 0x000e220000000800 */
[----:B-1----:R-:W-:Y:S01]  /*1a710*/  @P5 SHF.R.U32.HI R26, RZ, R31, R6 ;  /* 0x0000001fff1a5219 */ /* 0x002fe20000011606 */
[----:B----4-:R-:W-:-:S06]  /*1a720*/  FADD.FTZ R6, R209, R36 ;  /* 0x00000024d1067221 */ /* 0x010fcc0000010000 */
[----:B------:R-:W1:Y:S01]  /*1a730*/  MUFU.EX2 R205, R205 ;  /* 0x000000cd00cd7308 */ /* 0x000e620000000800 */
[----:B------:R-:W-:Y:S01]  /*1a740*/  FFMA.FTZ R50, R8, R3, -R7 ;  /* 0x0000000308327223 */ /* 0x000fe20000010807 */
[----:B---3--:R-:W-:-:S06]  /*1a750*/  FADD.FTZ R31, R208, R9 ;  /* 0x00000009d01f7221 */ /* 0x008fcc0000010000 */
[----:B------:R-:W3:Y:S01]  /*1a760*/  MUFU.EX2 R204, R204 ;  /* 0x000000cc00cc7308 */ /* 0x000ee20000000800 */
[----:B------:R-:W-:Y:S01]  /*1a770*/  FFMA.FTZ R21, R74, R3, -R13 ;  /* 0x000000034a157223 */ /* 0x000fe2000001080d */
[----:B------:R-:W-:Y:S02]  /*1a780*/  VIADD R29, R0, 0x38840 ;  /* 0x00038840001d7836 */ /* 0x000fe40000000000 */
[----:B-----5:R-:W-:-:S04]  /*1a790*/  FADD.FTZ R33, R211, R6 ;  /* 0x00000006d3217221 */ /* 0x020fc80000010000 */
[----:B------:R-:W4:Y:S01]  /*1a7a0*/  MUFU.EX2 R28, R28 ;  /* 0x0000001c001c7308 */ /* 0x000f220000000800 */
[----:B------:R-:W-:Y:S01]  /*1a7b0*/  FFMA.FTZ R201, R42, R3, -R7 ;  /* 0x000000032ac97223 */ /* 0x000fe20000010807 */
[----:B0-----:R-:W-:-:S06]  /*1a7c0*/  FADD.FTZ R6, R210, R31 ;  /* 0x0000001fd2067221 */ /* 0x001fcc0000010000 */
[----:B------:R-:W0:Y:S01]  /*1a7d0*/  MUFU.EX2 R15, R15 ;  /* 0x0000000f000f7308 */ /* 0x000e220000000800 */
[-C--:B------:R-:W-:Y:S01]  /*1a7e0*/  FFMA.FTZ R195, R30, R3.reuse, -R7 ;  /* 0x000000031ec37223 */ /* 0x080fe20000010807 */
[----:B------:R-:W-:Y:S01]  /*1a7f0*/  FFMA.FTZ R200, R40, R3, -R13 ;  /* 0x0000000328c87223 */ /* 0x000fe2000001080d */
[----:B------:R-:W-:-:S05]  /*1a800*/  IADD3 R30, R26, R65, -R67 ;  /* 0x000000411a1e7210 */ /* 0x000fca0007ffe843 */
[----:B------:R-:W5:Y:S01]  /*1a810*/  MUFU.EX2 R207, R207 ;  /* 0x000000cf00cf7308 */ /* 0x000f620000000800 */
[----:B------:R-:W-:Y:S01]  /*1a820*/  PRMT R0, R228, 0x654, R29 ;  /* 0x00000654e4007816 */ /* 0x000fe2000000001d */
[----:B------:R-:W-:Y:S01]  /*1a830*/  FADD.FTZ R26, R14, R33 ;  /* 0x000000210e1a7221 */ /* 0x000fe20000010000 */
[----:B------:R-:W-:-:S05]  /*1a840*/  FFMA.FTZ R10, R10, R3, -R7 ;  /* 0x000000030a0a7223 */ /* 0x000fca0000010807 */
[----:B------:R-:W5:Y:S01]  /*1a850*/  MUFU.EX2 R206, R206 ;  /* 0x000000ce00ce7308 */ /* 0x000f620000000800 */
[----:B------:R-:W-:Y:S01]  /*1a860*/  FADD.FTZ R31, R11, R6 ;  /* 0x000000060b1f7221 */ /* 0x000fe20000010000 */
[-C--:B------:R-:W-:Y:S01]  /*1a870*/  FFMA.FTZ R25, R76, R3.reuse, -R13 ;  /* 0x000000034c197223 */ /* 0x080fe2000001080d */
[----:B------:R3:W-:Y:S05]  /*1a880*/  SYNCS.ARRIVE.TRANS64.RED.A1T0 RZ, [R0+URZ], RZ ;  /* 0x000000ff00ff79a7 */ /* 0x0007ea000810043f */
[----:B------:R-:W5:Y:S01]  /*1a890*/  MUFU.EX2 R50, R50 ;  /* 0x0000003200327308 */ /* 0x000f620000000800 */
[----:B-1----:R-:W-:Y:S01]  /*1a8a0*/  FADD.FTZ R33, R205, R26 ;  /* 0x0000001acd217221 */ /* 0x002fe20000010000 */
[----:B------:R-:W-:Y:S01]  /*1a8b0*/  FFMA.FTZ R203, R46, R3, -R7 ;  /* 0x000000032ecb7223 */ /* 0x000fe20000010807 */
[----:B---3--:R-:W-:-:S05]  /*1a8c0*/  FADD.FTZ R0, R204, R31 ;  /* 0x0000001fcc007221 */ /* 0x008fca0000010000 */
[----:B------:R-:W1:Y:S01]  /*1a8d0*/  MUFU.EX2 R21, R21 ;  /* 0x0000001500157308 */ /* 0x000e620000000800 */
[----:B------:R-:W-:Y:S01]  /*1a8e0*/  FFMA.FTZ R202, R44, R3, -R13 ;  /* 0x000000032cca7223 */ /* 0x000fe2000001080d */
[----:B----4-:R-:W-:-:S06]  /*1a8f0*/  FADD.FTZ R6, R28, R33 ;  /* 0x000000211c067221 */ /* 0x010fcc0000010000 */
[----:B------:R-:W3:Y:S01]  /*1a900*/  MUFU.EX2 R201, R201 ;  /* 0x000000c900c97308 */ /* 0x000ee20000000800 */
[----:B------:R-:W-:Y:S01]  /*1a910*/  FFMA.FTZ R12, R12, R3, -R7 ;  /* 0x000000030c0c7223 */ /* 0x000fe20000010807 */
[----:B0-----:R-:W-:-:S06]  /*1a920*/  FADD.FTZ R31, R15, R0 ;  /* 0x000000000f1f7221 */ /* 0x001fcc0000010000 */
[----:B------:R-:W0:Y:S01]  /*1a930*/  MUFU.EX2 R200, R200 ;  /* 0x000000c800c87308 */ /* 0x000e220000000800 */
[----:B------:R-:W-:Y:S01]  /*1a940*/  FFMA.FTZ R27, R78, R3, -R13 ;  /* 0x000000034e1b7223 */ /* 0x000fe2000001080d */
[----:B-----5:R-:W-:-:S06]  /*1a950*/  FADD.FTZ R33, R207, R6 ;  /* 0x00000006cf217221 */ /* 0x020fcc0000010000 */
[----:B------:R-:W4:Y:S01]  /*1a960*/  MUFU.EX2 R10, R10 ;  /* 0x0000000a000a7308 */ /* 0x000f220000000800 */
[----:B------:R-:W-:Y:S01]  /*1a970*/  FFMA.FTZ R197, R34, R3, -R7 ;  /* 0x0000000322c57223 */ /* 0x000fe20000010807 */
[----:B------:R-:W-:-:S06]  /*1a980*/  FADD.FTZ R0, R206, R31 ;  /* 0x0000001fce007221 */ /* 0x000fcc0000010000 */
[----:B------:R-:W5:Y:S01]  /*1a990*/  MUFU.EX2 R25, R25 ;  /* 0x0000001900197308 */ /* 0x000f620000000800 */
[----:B------:R-:W-:Y:S01]  /*1a9a0*/  FADD.FTZ R6, R50, R33 ;  /* 0x0000002132067221 */ /* 0x000fe20000010000 */
[----:B------:R-:W-:-:S06]  /*1a9b0*/  FFMA.FTZ R20, R20, R3, -R7 ;  /* 0x0000000314147223 */ /* 0x000fcc0000010807 */
[----:B------:R-:W5:Y:S01]  /*1a9c0*/  MUFU.EX2 R203, R203 ;  /* 0x000000cb00cb7308 */ /* 0x000f620000000800 */
[----:B-1----:R-:W-:-:S07]  /*1a9d0*/  FADD.FTZ R31, R21, R0 ;  /* 0x00000000151f7221 */ /* 0x002fce0000010000 */
[----:B------:R-:W1:Y:S01]  /*1a9e0*/  MUFU.EX2 R202, R202 ;  /* 0x000000ca00ca7308 */ /* 0x000e620000000800 */
[----:B------:R-:W-:Y:S01]  /*1a9f0*/  FFMA.FTZ R80, R80, R3, -R13 ;  /* 0x0000000350507223 */ /* 0x000fe2000001080d */
[----:B---3--:R-:W-:-:S06]  /*1aa00*/  FADD.FTZ R33, R201, R6 ;  /* 0x00000006c9217221 */ /* 0x008fcc0000010000 */
[----:B------:R-:W3:Y:S01]  /*1aa10*/  MUFU.EX2 R12, R12 ;  /* 0x0000000c000c7308 */ /* 0x000ee20000000800 */
[----:B0-----:R-:W-:Y:S01]  /*1aa20*/  FADD.FTZ R0, R200, R31 ;  /* 0x0000001fc8007221 */ /* 0x001fe20000010000 */
[----:B------:R-:W-:-:S06]  /*1aa30*/  FFMA.FTZ R198, R68, R3, -R13 ;  /* 0x0000000344c67223 */ /* 0x000fcc000001080d */
[----:B------:R-:W0:Y:S01]  /*1aa40*/  MUFU.EX2 R27, R27 ;  /* 0x0000001b001b7308 */ /* 0x000e220000000800 */
[-C--:B------:R-:W-:Y:S01]  /*1aa50*/  FFMA.FTZ R199, R38, R3.reuse, -R7 ;  /* 0x0000000326c77223 */ /* 0x080fe20000010807 */
[----:B------:R-:W-:Y:S01]  /*1aa60*/  FFMA.FTZ R192, R24, R3, -R13 ;  /* 0x0000000318c07223 */ /* 0x000fe2000001080d */
[----:B----4-:R-:W-:-:S05]  /*1aa70*/  FADD.FTZ R24, R10, R33 ;  /* 0x000000210a187221 */ /* 0x010fca0000010000 */
[----:B------:R-:W4:Y:S01]  /*1aa80*/  MUFU.EX2 R197, R197 ;  /* 0x000000c500c57308 */ /* 0x000f220000000800 */
[----:B-----5:R-:W-:-:S07]  /*1aa90*/  FADD.FTZ R31, R25, R0 ;  /* 0x00000000191f7221 */ /* 0x020fce0000010000 */
[----:B------:R-:W5:Y:S01]  /*1aaa0*/  MUFU.EX2 R196, R196 ;  /* 0x000000c400c47308 */ /* 0x000f620000000800 */
[-C--:B------:R-:W-:Y:S01]  /*1aab0*/  FFMA.FTZ R34, R58, R3.reuse, -R7 ;  /* 0x000000033a227223 */ /* 0x080fe20000010807 */
[----:B------:R-:W-:Y:S01]  /*1aac0*/  FFMA.FTZ R82, R82, R3, -R13 ;  /* 0x0000000352527223 */ /* 0x000fe2000001080d */
[----:B------:R-:W-:-:S05]  /*1aad0*/  FADD.FTZ R33, R203, R24 ;  /* 0x00000018cb217221 */ /* 0x000fca0000010000 */
[----:B------:R-:W5:Y:S01]  /*1aae0*/  MUFU.EX2 R20, R20 ;  /* 0x0000001400147308 */ /* 0x000f620000000800 */
[----:B-1----:R-:W-:-:S07]  /*1aaf0*/  FADD.FTZ R0, R202, R31 ;  /* 0x0000001fca007221 */ /* 0x002fce0000010000 */
[----:B------:R-:W1:Y:S01]  /*1ab00*/  MUFU.EX2 R29, R80 ;  /* 0x00000050001d7308 */ /* 0x000e620000000800 */
[-CC-:B------:R-:W-:Y:S01]  /*1ab10*/  FFMA.FTZ R8, R64, R3.reuse, -R7.reuse ;  /* 0x0000000340087223 */ /* 0x180fe20000010807 */
[----:B------:R-:W-:Y:S01]  /*1ab20*/  FFMA.FTZ R66, R66, R3, -R7 ;  /* 0x0000000342427223 */ /* 0x000fe20000010807 */
[----:B---3--:R-:W-:-:S05]  /*1ab30*/  FADD.FTZ R24, R12, R33 ;  /* 0x000000210c187221 */ /* 0x008fca0000010000 */
[----:B------:R-:W3:Y:S01]  /*1ab40*/  MUFU.EX2 R198, R198 ;  /* 0x000000c600c67308 */ /* 0x000ee20000000800 */
[----:B0-----:R-:W-:-:S07]  /*1ab50*/  FADD.FTZ R31, R27, R0 ;  /* 0x000000001b1f7221 */ /* 0x001fce0000010000 */
[----:B------:R-:W0:Y:S01]  /*1ab60*/  MUFU.EX2 R199, R199 ;  /* 0x000000c700c77308 */ /* 0x000e220000000800 */
[----:B------:R-:W-:-:S04]  /*1ab70*/  IMAD.HI R30, R30, 0x66666667, RZ ;  /* 0x666666671e1e7827 */ /* 0x000fc800078e02ff */
[-C--:B------:R-:W-:Y:S01]  /*1ab80*/  FFMA.FTZ R62, R62, R3.reuse, -R13 ;  /* 0x000000033e3e7223 */ /* 0x080fe2000001080d */
[----:B----4-:R-:W-:Y:S02]  /*1ab90*/  FADD.FTZ R33, R197, R24 ;  /* 0x00000018c5217221 */ /* 0x010fe40000010000 */
[----:B------:R-:W4:Y:S01]  /*1aba0*/  MUFU.EX2 R7, R82 ;  /* 0x0000005200077308 */ /* 0x000f220000000800 */
[----:B-----5:R-:W-:Y:S01]  /*1abb0*/  FADD.FTZ R0, R196, R31 ;  /* 0x0000001fc4007221 */ /* 0x020fe20000010000 */
[----:B------:R-:W-:-:S06]  /*1abc0*/  FFMA.FTZ R84, R84, R3, -R13 ;  /* 0x0000000354547223 */ /* 0x000fcc000001080d */
[----:B------:R-:W5:Y:S01]  /*1abd0*/  MUFU.EX2 R34, R34 ;  /* 0x0000002200227308 */ /* 0x000f620000000800 */
[----:B------:R-:W-:Y:S01]  /*1abe0*/  FFMA.FTZ R86, R86, R3, -R13 ;  /* 0x0000000356567223 */ /* 0x000fe2000001080d */
[----:B------:R-:W-:Y:S01]  /*1abf0*/  F2FP.BF16.F32.PACK_AB R211, R14, R211 ;  /* 0x000000d30ed3723e */ /* 0x000fe200000010ff */
[----:B------:R-:W-:-:S05]  /*1ac00*/  FADD.FTZ R14, R20, R33 ;  /* 0x00000021140e7221 */ /* 0x000fca0000010000 */
[----:B------:R-:W5:Y:S01]  /*1ac10*/  MUFU.EX2 R192, R192 ;  /* 0x000000c000c07308 */ /* 0x000f620000000800 */
[----:B------:R-:W-:Y:S01]  /*1ac20*/  SHF.R.U32.HI R35, RZ, 0x1f, R30 ;  /* 0x0000001fff237819 */ /* 0x000fe2000001161e */
[----:B-1----:R-:W-:-:S06]  /*1ac30*/  FADD.FTZ R33, R29, R0 ;  /* 0x000000001d217221 */ /* 0x002fcc0000010000 */
[----:B------:R-:W1:Y:S01]  /*1ac40*/  MUFU.EX2 R193, R193 ;  /* 0x000000c100c17308 */ /* 0x000e620000000800 */
[----:B------:R-:W-:Y:S01]  /*1ac50*/  LEA.HI.SX32 R6, R30, R35, 0x1b ;  /* 0x000000231e067211 */ /* 0x000fe200078fdaff */
[----:B---3--:R-:W-:-:S06]  /*1ac60*/  FADD.FTZ R0, R198, R33 ;  /* 0x00000021c6007221 */ /* 0x008fcc0000010000 */
[----:B------:R-:W3:Y:S01]  /*1ac70*/  MUFU.EX2 R13, R62 ;  /* 0x0000003e000d7308 */ /* 0x000ee20000000800 */
[----:B0-----:R-:W-:-:S07]  /*1ac80*/  FADD.FTZ R35, R199, R14 ;  /* 0x0000000ec7237221 */ /* 0x001fce0000010000 */
[----:B------:R-:W0:Y:S01]  /*1ac90*/  MUFU.EX2 R8, R8 ;  /* 0x0000000800087308 */ /* 0x000e220000000800 */
[----:B------:R-:W-:Y:S01]  /*1aca0*/  F2FP.BF16.F32.PACK_AB R208, R9, R208 ;  /* 0x000000d009d0723e */ /* 0x000fe200000010ff */
[----:B----4-:R-:W-:Y:S01]  /*1acb0*/  FADD.FTZ R9, R7, R0 ;  /* 0x0000000007097221 */ /* 0x010fe20000010000 */
[----:B------:R-:W-:Y:S01]  /*1acc0*/  F2FP.BF16.F32.PACK_AB R201, R10, R201 ;  /* 0x000000c90ac9723e */ /* 0x000fe200000010ff */
[----:B-----5:R-:W-:Y:S02]  /*1acd0*/  FADD.FTZ R10, R34, R35 ;  /* 0x00000023220a7221 */ /* 0x020fe40000010000 */
[----:B------:R-:W-:Y:S02]  /*1ace0*/  FADD.FTZ R0, R192, R9 ;  /* 0x00000009c0007221 */ /* 0x000fe40000010000 */
[----:B-1----:R-:W-:Y:S01]  /*1acf0*/  FADD.FTZ R9, R193, R10 ;  /* 0x0000000ac1097221 */ /* 0x002fe20000010000 */
[----:B------:R-:W-:Y:S01]  /*1ad00*/  F2FP.BF16.F32.PACK_AB R210, R11, R210 ;  /* 0x000000d20bd2723e */ /* 0x000fe200000010ff */
[----:B------:R-:W-:Y:S01]  /*1ad10*/  MUFU.EX2 R195, R195 ;  /* 0x000000c300c37308 */ /* 0x000fe20000000800 */
[----:B---3--:R-:W-:Y:S01]  /*1ad20*/  FADD.FTZ R11, R13, R0 ;  /* 0x000000000d0b7221 */ /* 0x008fe20000010000 */
[----:B0-----:R-:W-:-:S06]  /*1ad30*/  FADD.FTZ R0, R8, R9 ;  /* 0x0000000908007221 */ /* 0x001fcc0000010000 */
[----:B------:R-:W0:Y:S01]  /*1ad40*/  MUFU.EX2 R84, R84 ;  /* 0x0000005400547308 */ /* 0x000e220000000800 */
[----:B------:R-:W-:Y:S01]  /*1ad50*/  VIADD R9, R2, 0xfffffffe ;  /* 0xfffffffe02097836 */ /* 0x000fe20000000000 */
[----:B--2---:R-:W-:-:S06]  /*1ad60*/  VIMNMX R32, R32, R6, !PT ;  /* 0x0000000620207248 */ /* 0x004fcc0007fe0100 */
[----:B------:R-:W1:Y:S01]  /*1ad70*/  MUFU.EX2 R31, R86 ;  /* 0x00000056001f7308 */ /* 0x000e620000000800 */
[----:B------:R-:W-:-:S07]  /*1ad80*/  ISETP.GE.AND P1, PT, R9, R32, PT ;  /* 0x000000200900720c */ /* 0x000fce0003f26270 */
[----:B------:R-:W2:Y:S01]  /*1ad90*/  MUFU.EX2 R66, R66 ;  /* 0x0000004200427308 */ /* 0x000ea20000000800 */
[----:B------:R-:W-:Y:S01]  /*1ada0*/  F2FP.BF16.F32.PACK_AB R198, R7, R198 ;  /* 0x000000c607c6723e */ /* 0x000fe200000010ff */
[----:B0-----:R-:W-:Y:S01]  /*1adb0*/  FADD.FTZ R10, R84, R11 ;  /* 0x0000000b540a7221 */ /* 0x001fe20000010000 */
[----:B------:R-:W-:Y:S01]  /*1adc0*/  FADD.FTZ R7, R195, R0 ;  /* 0x00000000c3077221 */ /* 0x000fe20000010000 */
[----:B------:R-:W-:Y:S01]  /*1add0*/  BSSY B0, `(.L_x_2869) ;  /* 0x000055c000007945 */ /* 0x000fe20003800000 */
[----:B------:R-:W-:Y:S01]  /*1ade0*/  F2FP.BF16.F32.PACK_AB R197, R20, R197 ;  /* 0x000000c514c5723e */ /* 0x000fe200000010ff */
[----:B------:R0:W-:Y:S01]  /*1adf0*/  STL [R1+0x50], R32 ;  /* 0x0000502001007387 */ /* 0x0001e20000100800 */
[----:B------:R-:W-:Y:S01]  /*1ae00*/  F2FP.BF16.F32.PACK_AB R206, R21, R206 ;  /* 0x000000ce15ce723e */ /* 0x000fe200000010ff */
[----:B------:R-:W-:Y:S01]  /*1ae10*/  IMAD.MOV.U32 R2, RZ, RZ, 0x3f800000 ;  /* 0x3f800000ff027424 */ /* 0x000fe200078e00ff */
[----:B------:R-:W-:Y:S01]  /*1ae20*/  F2FP.BF16.F32.PACK_AB R209, R36, R209 ;  /* 0x000000d124d1723e */ /* 0x000fe200000010ff */
[----:B-1----:R-:W-:Y:S01]  /*1ae30*/  FADD.FTZ R21, R31, R10 ;  /* 0x0000000a1f157221 */ /* 0x002fe20000010000 */
[----:B------:R-:W-:Y:S01]  /*1ae40*/  F2FP.BF16.F32.PACK_AB R205, R28, R205 ;  /* 0x000000cd1ccd723e */ /* 0x000fe200000010ff */
[----:B------:R-:W-:Y:S01]  /*1ae50*/  IMAD.MOV.U32 R0, RZ, RZ, 0x3f800000 ;  /* 0x3f800000ff007424 */ /* 0x000fe200078e00ff */
[----:B------:R-:W-:-:S02]  /*1ae60*/  F2FP.BF16.F32.PACK_AB R207, R50, R207 ;  /* 0x000000cf32cf723e */ /* 0x000fc400000010ff */
[----:B------:R-:W-:Y:S02]  /*1ae70*/  CS2R R150, SRZ ;  /* 0x0000000000967805 */ /* 0x000fe4000001ff00 */
[----:B------:R-:W-:Y:S02]  /*1ae80*/  F2FP.BF16.F32.PACK_AB R199, R34, R199 ;  /* 0x000000c722c7723e */ /* 0x000fe400000010ff */
[----:B------:R-:W-:Y:S02]  /*1ae90*/  CS2R R148, SRZ ;  /* 0x0000000000947805 */ /* 0x000fe4000001ff00 */
[----:B------:R-:W-:Y:S01]  /*1aea0*/  F2FP.BF16.F32.PACK_AB R200, R25, R200 ;  /* 0x000000c819c8723e */ /* 0x000fe200000010ff */
[----:B--2---:R-:W-:Y:S01]  /*1aeb0*/  FADD.FTZ R20, R66, R7 ;  /* 0x0000000742147221 */ /* 0x004fe20000010000 */
[----:B------:R-:W-:Y:S02]  /*1aec0*/  F2FP.BF16.F32.PACK_AB R202, R27, R202 ;  /* 0x000000ca1bca723e */ /* 0x000fe400000010ff */
[----:B------:R-:W-:-:S02]  /*1aed0*/  CS2R R146, SRZ ;  /* 0x0000000000927805 */ /* 0x000fc4000001ff00 */
[----:B------:R-:W-:Y:S02]  /*1aee0*/  F2FP.BF16.F32.PACK_AB R196, R29, R196 ;  /* 0x000000c41dc4723e */ /* 0x000fe400000010ff */
[----:B------:R-:W-:Y:S02]  /*1aef0*/  CS2R R144, SRZ ;  /* 0x0000000000907805 */ /* 0x000fe4000001ff00 */
[----:B------:R-:W-:Y:S02]  /*1af00*/  F2FP.BF16.F32.PACK_AB R194, R31, R84 ;  /* 0x000000541fc2723e */ /* 0x000fe400000010ff */
[----:B------:R-:W-:Y:S02]  /*1af10*/  CS2R R142, SRZ ;  /* 0x00000000008e7805 */ /* 0x000fe4000001ff00 */
[----:B------:R-:W-:Y:S02]  /*1af20*/  F2FP.BF16.F32.PACK_AB R195, R66, R195 ;  /* 0x000000c342c3723e */ /* 0x000fe400000010ff */
[----:B------:R-:W-:-:S02]  /*1af30*/  CS2R R140, SRZ ;  /* 0x00000000008c7805 */ /* 0x000fc4000001ff00 */
[----:B------:R-:W-:Y:S02]  /*1af40*/  @P5 LOP3.LUT R18, R18, 0x10, RZ, 0xfc, !PT ;  /* 0x0000001012125812 */ /* 0x000fe400078efcff */
[----:B------:R-:W-:Y:S02]  /*1af50*/  CS2R R138, SRZ ;  /* 0x00000000008a7805 */ /* 0x000fe4000001ff00 */
[----:B------:R-:W-:Y:S02]  /*1af60*/  F2FP.BF16.F32.PACK_AB R203, R12, R203 ;  /* 0x000000cb0ccb723e */ /* 0x000fe400000010ff */
[----:B------:R-:W-:Y:S02]  /*1af70*/  CS2R R136, SRZ ;  /* 0x0000000000887805 */ /* 0x000fe4000001ff00 */
[----:B------:R-:W-:Y:S02]  /*1af80*/  F2FP.BF16.F32.PACK_AB R204, R15, R204 ;  /* 0x000000cc0fcc723e */ /* 0x000fe400000010ff */
[----:B------:R-:W-:-:S02]  /*1af90*/  CS2R R134, SRZ ;  /* 0x0000000000867805 */ /* 0x000fc4000001ff00 */
[----:B------:R-:W-:Y:S02]  /*1afa0*/  F2FP.BF16.F32.PACK_AB R192, R13, R192 ;  /* 0x000000c00dc0723e */ /* 0x000fe400000010ff */
[----:B------:R-:W-:Y:S02]  /*1afb0*/  CS2R R132, SRZ ;  /* 0x0000000000847805 */ /* 0x000fe4000001ff00 */
[----:B------:R-:W-:Y:S02]  /*1afc0*/  F2FP.BF16.F32.PACK_AB R193, R8, R193 ;  /* 0x000000c108c1723e */ /* 0x000fe400000010ff */
        /* <DEDUP_REMOVED lines=49> */
[----:B0-----:R-:W-:Y:S02]  /*1b2e0*/  CS2R R32, SRZ ;  /* 0x0000000000207805 */ /* 0x001fe4000001ff00 */
[----:B------:R-:W-:-:S02]  /*1b2f0*/  CS2R R30, SRZ ;  /* 0x00000000001e7805 */ /* 0x000fc4000001ff00 */
[----:B------:R-:W-:Y:S02]  /*1b300*/  CS2R R28, SRZ ;  /* 0x00000000001c7805 */ /* 0x000fe4000001ff00 */
[----:B------:R-:W-:Y:S02]  /*1b310*/  CS2R R26, SRZ ;  /* 0x00000000001a7805 */ /* 0x000fe4000001ff00 */
[----:B------:R-:W-:Y:S01]  /*1b320*/  CS2R R24, SRZ ;  /* 0x0000000000187805 */ /* 0x000fe2000001ff00 */
[----:B------:R-:W-:Y:S06]  /*1b330*/  @!P1 BRA `(.L_x_2870) ;  /* 0x0000005000149947 */ /* 0x000fec0003800000 */
[----:B------:R-:W-:Y:S01]  /*1b340*/  BSSY B1, `(.L_x_2870) ;  /* 0x0000504000017945 */ /* 0x000fe20003800000 */
[----:B------:R-:W-:Y:S02]  /*1b350*/  IMAD.MOV.U32 R15, RZ, RZ, R4 ;  /* 0x000000ffff0f7224 */ /* 0x000fe400078e0004 */
[----:B------:R-:W-:Y:S02]  /*1b360*/  IMAD.MOV.U32 R14, RZ, RZ, R5 ;  /* 0x000000ffff0e7224 */ /* 0x000fe400078e0005 */
[----:B------:R-:W-:Y:S02]  /*1b370*/  IMAD.MOV.U32 R11, RZ, RZ, R226 ;  /* 0x000000ffff0b7224 */ /* 0x000fe400078e00e2 */
[----:B------:R-:W-:Y:S02]  /*1b380*/  IMAD.MOV.U32 R8, RZ, RZ, R220 ;  /* 0x000000ffff087224 */ /* 0x000fe400078e00dc */
[----:B------:R-:W-:Y:S02]  /*1b390*/  IMAD.MOV.U32 R2, RZ, RZ, 0x3f800000 ;  /* 0x3f800000ff027424 */ /* 0x000fe400078e00ff */
[----:B------:R-:W-:-:S07]  /*1b3a0*/  IMAD.MOV.U32 R151, RZ, RZ, RZ ;  /* 0x000000ffff977224 */ /* 0x000fce00078e00ff */
.L_x_2883:
[----:B------:R-:W-:-:S04]  /*1b3b0*/  ISETP.NE.AND P1, PT, R8, 0x1, PT ;  /* 0x000000010800780c */ /* 0x000fc80003f25270 */
[----:B------:R-:W-:-:S04]  /*1b3c0*/  SEL R226, RZ, 0x1, P1 ;  /* 0x00000001ffe27807 */ /* 0x000fc80000800000 */
[----:B------:R-:W-:Y:S01]  /*1b3d0*/  LOP3.LUT R226, R11, R226, RZ, 0x3c, !PT ;  /* 0x000000e20be27212 */ /* 0x000fe200078e3cff */
[----:B------:R-:W-:Y:S06]  /*1b3e0*/  @!P0 BRA `(.L_x_2871) ;  /* 0x0000000000048947 */ /* 0x000fec0003800000 */
[----:B------:R-:W-:Y:S01]  /*1b3f0*/  BPT.TRAP 0x1 ;  /* 0x000000040000795c */ /* 0x000fe20000300000 */
.L_x_2871:
        /* <DEDUP_REMOVED lines=8> */
.L_x_2872:
[----:B------:R-:W-:Y:S01]  /*1b480*/  IMAD R4, R220, 0xa00, R229 ;  /* 0x00000a00dc047824 */ /* 0x000fe200078e02e5 */
[----:B------:R-:W-:Y:S01]  /*1b490*/  BSSY B2, `(.L_x_2873) ;  /* 0x0000006000027945 */ /* 0x000fe20003800000 */
[----:B------:R-:W-:Y:S02]  /*1b4a0*/  IMAD.MOV.U32 R5, RZ, RZ, 0x40000040 ;  /* 0x40000040ff057424 */ /* 0x000fe400078e00ff */
[----:B------:R-:W-:Y:S01]  /*1b4b0*/  VIADD R6, R4, 0x80 ;  /* 0x0000008004067836 */ /* 0x000fe20000000000 */
[----:B-1----:R-:W-:Y:S06]  /*1b4c0*/  @P1 BRA `(.L_x_2874) ;  /* 0x0000000000081947 */ /* 0x002fec0003800000 */
[----:B------:R-:W1:Y:S02]  /*1b4d0*/  SYNCS.PHASECHK.TRANS64.TRYWAIT P1, [R10+URZ+0x38830], R3 ;  /* 0x038830030a0075a7 */ /* 0x000e64000802017f */
[----:B-1----:R-:W-:Y:S05]  /*1b4e0*/  @!P1 BRA `(.L_x_2875) ;  /* 0x00000194003c9947 */ /* 0x002fea0003800000 */
.L_x_2874:
[----:B------:R-:W-:Y:S05]  /*1b4f0*/  BSYNC B2 ;  /* 0x0000000000027941 */ /* 0x000fea0003800000 */
.L_x_2873:
[----:B------:R-:W2:Y:S04]  /*1b500*/  LDL.64 R152, [R1+0x38] ;  /* 0x0000380001987983 */ /* 0x000ea80000100a00 */
[----:B------:R-:W3:Y:S04]  /*1b510*/  LDL.64 R156, [R1+0x48] ;  /* 0x00004800019c7983 */ /* 0x000ee80000100a00 */
[----:B------:R-:W4:Y:S01]  /*1b520*/  LDL.64 R154, [R1+0x40] ;  /* 0x00004000019a7983 */ /* 0x000f220000100a00 */
[----:B------:R-:W-:Y:S02]  /*1b530*/  R2UR UR10, R4 ;  /* 0x00000000040a72ca */ /* 0x000fe400000e0000 */
[----:B------:R-:W-:Y:S01]  /*1b540*/  R2UR UR11, R5 ;  /* 0x00000000050b72ca */ /* 0x000fe200000e0000 */
[----:B------:R-:W-:Y:S01]  /*1b550*/  WARPGROUP.ARRIVE ;  /* 0x00000000000079c5 */ /* 0x000fe20000000000 */
[----:B------:R-:W-:Y:S01]  /*1b560*/  IMAD.MOV.U32 R7, RZ, RZ, 0x40000040 ;  /* 0x40000040ff077424 */ /* 0x000fe200078e00ff */
[----:B------:R-:W-:-:S04]  /*1b570*/  R2UR UR6, R6 ;  /* 0x00000000060672ca */ /* 0x000fc800000e0000 */
[----:B------:R-:W-:Y:S01]  /*1b580*/  R2UR UR7, R7 ;  /* 0x00000000070772ca */ /* 0x000fe200000e0000 */
[C---:B------:R-:W-:Y:S02]  /*1b590*/  VIADD R6, R4.reuse, 0x100 ;  /* 0x0000010004067836 */ /* 0x040fe40000000000 */
[----:B------:R-:W-:Y:S02]  /*1b5a0*/  VIADD R12, R4, 0x180 ;  /* 0x00000180040c7836 */ /* 0x000fe40000000000 */
[----:B------:R-:W-:Y:S01]  /*1b5b0*/  IMAD.MOV.U32 R13, RZ, RZ, 0x40000040 ;  /* 0x40000040ff0d7424 */ /* 0x000fe200078e00ff */
[----:B--2---:R-:W-:Y:S02]  /*1b5c0*/  R2UR UR46, R152 ;  /* 0x00000000982e72ca */ /* 0x004fe400000e0000 */
[----:B------:R-:W-:Y:S02]  /*1b5d0*/  R2UR UR47, R153 ;  /* 0x00000000992f72ca */ /* 0x000fe400000e0000 */
[----:B------:R-:W2:Y:S01]  /*1b5e0*/  LDL.64 R152, [R1+0x30] ;  /* 0x0000300001987983 */ /* 0x000ea20000100a00 */
[----:B---3--:R-:W-:-:S02]  /*1b5f0*/  R2UR UR12, R156 ;  /* 0x000000009c0c72ca */ /* 0x008fc400000e0000 */
        /* <DEDUP_REMOVED lines=76> */
[----:B------:R-:W-:Y:S01]  /*1bac0*/  VIADD R6, R4, 0x4 ;  /* 0x0000000404067836 */ /* 0x000fe20000000000 */
[----:B------:R-:W-:Y:S01]  /*1bad0*/  UMOV UR8, UR46 ;  /* 0x0000002e00087c82 */ /* 0x000fe20008000000 */
[----:B------:R-:W-:Y:S01]  /*1bae0*/  IMAD.MOV.U32 R7, RZ, RZ, 0x40000040 ;  /* 0x40000040ff077424 */ /* 0x000fe200078e00ff */
[----:B------:R-:W-:Y:S01]  /*1baf0*/  UMOV UR9, UR47 ;  /* 0x0000002f00097c82 */ /* 0x000fe20008000000 */
[----:B------:R-:W-:Y:S01]  /*1bb00*/  UMOV UR4, UR46 ;  /* 0x0000002e00047c82 */ /* 0x000fe20008000000 */
[----:B------:R-:W-:Y:S02]  /*1bb10*/  WARPGROUP.DEPBAR.LE gsb0, 0x0 ;  /* 0x00008000000079c5 */ /* 0x000fe40000010000 */
        /* <DEDUP_REMOVED lines=10> */
[----:B------:R-:W-:Y:S01]  /*1bbc0*/  VIADD R6, R4, 0x84 ;  /* 0x0000008404067836 */ /* 0x000fe20000000000 */
[----:B------:R-:W-:Y:S01]  /*1bbd0*/  UMOV UR33, UR47 ;  /* 0x0000002f00217c82 */ /* 0x000fe20008000000 */
[----:B------:R-:W2:Y:S01]  /*1bbe0*/  LDL.64 R12, [R1+0x28] ;  /* 0x00002800010c7983 */ /* 0x000ea20000100a00 */
[----:B------:R-:W-:-:S02]  /*1bbf0*/  WARPGROUP.DEPBAR.LE gsb0, 0x0 ;  /* 0x00008000000079c5 */ /* 0x000fc40000010000 */
[----:B------:R-:W-:-:S07]  /*1bc00*/  WARPGROUP.ARRIVE ;  /* 0x00000000000079c5 */ /* 0x000fce0000000000 */
        /* <DEDUP_REMOVED lines=70> */
[----:B--2---:R-:W-:Y:S02]  /*1c070*/  R2UR UR50, R12 ;  /* 0x000000000c3272ca */ /* 0x004fe400000e0000 */
[----:B------:R-:W-:Y:S02]  /*1c080*/  R2UR UR51, R13 ;  /* 0x000000000d3372ca */ /* 0x000fe400000e0000 */
[----:B------:R-:W2:Y:S01]  /*1c090*/  LDL.64 R12, [R1+0x20] ;  /* 0x00002000010c7983 */ /* 0x000ea20000100a00 */
[----:B------:R-:W-:-:S02]  /*1c0a0*/  WARPGROUP.DEPBAR.LE gsb0, 0x0 ;  /* 0x00008000000079c5 */ /* 0x000fc40000010000 */
        /* <DEDUP_REMOVED lines=92> */
[----:B--2---:R-:W-:Y:S01]  /*1c670*/  R2UR UR42, R12 ;  /* 0x000000000c2a72ca */ /* 0x004fe200000e0000 */
[----:B------:R-:W-:Y:S02]  /*1c680*/  WARPGROUP.DEPBAR.LE gsb0, 0x0 ;  /* 0x00008000000079c5 */ /* 0x000fe40000010000 */
[----:B------:R-:W-:-:S07]  /*1c690*/  WARPGROUP.ARRIVE ;  /* 0x00000000000079c5 */ /* 0x000fce0000000000 */
[----:B------:R-:W-:Y:S01]  /*1c6a0*/  HGMMA.64x16x16.F32.BF16 R152, gdesc[UR28], R152, gsb0 ;  /* 0x002000001c9879f0 */ /* 0x000fe20008001898 */
[----:B------:R-:W-:Y:S02]  /*1c6b0*/  R2UR UR43, R13 ;  /* 0x000000000d2b72ca */ /* 0x000fe400000e0000 */
[----:B------:R-:W2:Y:S01]  /*1c6c0*/  LDL.64 R12, [R1+0x10] ;  /* 0x00001000010c7983 */ /* 0x000ea20000100a00 */
[----:B------:R-:W-:Y:S02]  /*1c6d0*/  VIADD R6, R4, 0x284 ;  /* 0x0000028404067836 */ /* 0x000fe40000000000 */
[----:B------:R-:W-:-:S03]  /*1c6e0*/  IMAD.MOV.U32 R7, RZ, RZ, 0x40000040 ;  /* 0x40000040ff077424 */ /* 0x000fc600078e00ff */
[----:B------:R-:W-:Y:S02]  /*1c6f0*/  R2UR UR18, R6 ;  /* 0x00000000061272ca */ /* 0x000fe400000e0000 */
[----:B------:R-:W-:Y:S01]  /*1c700*/  R2UR UR19, R7 ;  /* 0x00000000071372ca */ /* 0x000fe200000e0000 */
[----:B------:R-:W-:Y:S02]  /*1c710*/  UMOV UR16, UR42 ;  /* 0x0000002a00107c82 */ /* 0x000fe40008000000 */
[----:B------:R-:W-:Y:S01]  /*1c720*/  UMOV UR17, UR43 ;  /* 0x0000002b00117c82 */ /* 0x000fe20008000000 */
[----:B------:R-:W-:Y:S02]  /*1c730*/  WARPGROUP.DEPBAR.LE gsb0, 0x0 ;  /* 0x00008000000079c5 */ /* 0x000fe40000010000 */
[----:B------:R-:W-:-:S07]  /*1c740*/  WARPGROUP.ARRIVE ;  /* 0x00000000000079c5 */ /* 0x000fce0000000000 */
        /* <DEDUP_REMOVED lines=37> */
[----:B--2---:R-:W-:Y:S02]  /*1c9a0*/  R2UR UR50, R12 ;  /* 0x000000000c3272ca */ /* 0x004fe400000e0000 */
        /* <DEDUP_REMOVED lines=51> */
[----:B------:R-:W2:Y:S01]  /*1cce0*/  LDL.64 R12, [R1] ;  /* 0x00000000010c7983 */ /* 0x000ea20000100a00 */
[----:B------:R-:W-:Y:S02]  /*1ccf0*/  R2UR UR10, R6 ;  /* 0x00000000060a72ca */ /* 0x000fe400000e0000 */
[----:B------:R-:W-:-:S06]  /*1cd00*/  R2UR UR11, R7 ;  /* 0x00000000070b72ca */ /* 0x000fcc00000e0000 */
        /* <DEDUP_REMOVED lines=44> */
[----:B------:R-:W-:Y:S02]  /*1cfd0*/  R2UR UR19, R7 ;  /* 0x00000000071372ca */ /* 0x000fe400000e0000 */
[----:B--2---:R-:W-:Y:S02]  /*1cfe0*/  R2UR UR42, R12 ;  /* 0x000000000c2a72ca */ /* 0x004fe400000e0000 */
[----:B------:R-:W-:-:S11]  /*1cff0*/  R2UR UR43, R13 ;  /* 0x000000000d2b72ca */ /* 0x000fd600000e0000 */
        /* <DEDUP_REMOVED lines=442> */
.L_x_2876:
[----:B------:R-:W-:Y:S01]  /*1eba0*/  SHF.L.U32 R0, R11, 0x1f, RZ ;  /* 0x0000001f0b007819 */ /* 0x000fe200000006ff */
[----:B------:R-:W-:-:S04]  /*1ebb0*/  IMAD R6, R8, 0x8, R23 ;  /* 0x0000000808067824 */ /* 0x000fc800078e0217 */
[----:B------:R2:W3:Y:S01]  /*1ebc0*/  SYNCS.PHASECHK.TRANS64.TRYWAIT P1, [R6+URZ+0x38850], R0 ;  /* 0x03885000060075a7 */ /* 0x0004e2000802017f */
[----:B------:R-:W-:Y:S05]  /*1ebd0*/  @!P0 BRA `(.L_x_2877) ;  /* 0x0000000000048947 */ /* 0x000fea0003800000 */
[----:B------:R-:W-:Y:S01]  /*1ebe0*/  BPT.TRAP 0x1 ;  /* 0x000000040000795c */ /* 0x000fe20000300000 */
.L_x_2877:
[----:B------:R-:W-:Y:S04]  /*1ebf0*/  BSSY B2, `(.L_x_2878) ;  /* 0x0000004000027945 */ /* 0x000fe80003800000 */
[----:B---3--:R-:W-:Y:S05]  /*1ec00*/  @P1 BRA `(.L_x_2879) ;  /* 0x0000000000081947 */ /* 0x008fea0003800000 */
[----:B------:R-:W3:Y:S02]  /*1ec10*/  SYNCS.PHASECHK.TRANS64.TRYWAIT P1, [R6+URZ+0x38850], R0 ;  /* 0x03885000060075a7 */ /* 0x000ee4000802017f */
[----:B---3--:R-:W-:Y:S05]  /*1ec20*/  @!P1 BRA `(.L_x_2880) ;  /* 0x0000015c00809947 */ /* 0x008fea0003800000 */
.L_x_2879:
[----:B------:R-:W-:Y:S05]  /*1ec30*/  BSYNC B2 ;  /* 0x0000000000027941 */ /* 0x000fea0003800000 */
.L_x_2878:
        /* <DEDUP_REMOVED lines=45> */
.L_x_2881:
[----:B------:R-:W2:Y:S01]  /*1ef10*/  LDL R8, [R1+0x68] ;  /* 0x0000680001087983 */ /* 0x000ea20000100800 */
[----:B------:R-:W0:Y:S03]  /*1ef20*/  LDC R2, c[0x0][0x448] ;  /* 0x00011200ff027b82 */ /* 0x000e260000000800 */
[----:B------:R-:W2:Y:S04]  /*1ef30*/  LDL R0, [R1+0x78] ;  /* 0x0000780001007983 */ /* 0x000ea80000100800 */
[----:B------:R-:W3:Y:S04]  /*1ef40*/  LDL R7, [R1+0x74] ;  /* 0x0000740001077983 */ /* 0x000ee80000100800 */
[----:B------:R-:W4:Y:S04]  /*1ef50*/  LDL R5, [R1+0x6c] ;  /* 0x00006c0001057983 */ /* 0x000f280000100800 */
[----:B------:R-:W4:Y:S01]  /*1ef60*/  LDL R4, [R1+0x60] ;  /* 0x0000600001047983 */ /* 0x000f220000100800 */
[----:B------:R-:W-:Y:S01]  /*1ef70*/  LOP3.LUT R18, R18, 0xffffff7f, RZ, 0xc0, !PT ;  /* 0xffffff7f12127812 */ /* 0x000fe200078ec0ff */
[----:B------:R-:W-:-:S03]  /*1ef80*/  VIADD R10, R10, 0x38840 ;  /* 0x000388400a0a7836 */ /* 0x000fc60000000000 */
[----:B------:R-:W-:Y:S02]  /*1ef90*/  @P0 LOP3.LUT R18, R18, 0x80, RZ, 0xfc, !PT ;  /* 0x0000008012120812 */ /* 0x000fe400078efcff */
[----:B------:R-:W-:Y:S02]  /*1efa0*/  PRMT R10, R228, 0x654, R10 ;  /* 0x00000654e40a7816 */ /* 0x000fe4000000000a */
[----:B0-----:R-:W-:Y:S02]  /*1efb0*/  ISETP.NE.AND P1, PT, R2, 0x1, PT ;  /* 0x000000010200780c */ /* 0x001fe40003f25270 */
[----:B------:R-:W-:Y:S01]  /*1efc0*/  LOP3.LUT R18, R18, 0xfffffeff, RZ, 0xc0, !PT ;  /* 0xfffffeff12127812 */ /* 0x000fe200078ec0ff */
[----:B------:R0:W-:Y:S10]  /*1efd0*/  SYNCS.ARRIVE.TRANS64.RED.A1T0 RZ, [R10+URZ], RZ ;  /* 0x000000ff0aff79a7 */ /* 0x0001f4000810043f */
[----:B------:R-:W1:Y:S08]  /*1efe0*/  @P1 LDC R3, c[0x0][0x44c] ;  /* 0x00011300ff031b82 */ /* 0x000e700000000800 */
[----:B------:R-:W5:Y:S01]  /*1eff0*/  @P1 LDC R2, c[0x0][0x450] ;  /* 0x00011400ff021b82 */ /* 0x000f620000000800 */
[----:B--2---:R-:W-:-:S04]  /*1f000*/  IMAD.IADD R0, R0, 0x1, R8 ;  /* 0x0000000100007824 */ /* 0x004fc800078e0208 */
[----:B-1----:R-:W-:-:S05]  /*1f010*/  @P1 IMAD.HI.U32 R3, R0, R3, RZ ;  /* 0x0000000300031227 */ /* 0x002fca00078e00ff */
[----:B-----5:R-:W-:Y:S01]  /*1f020*/  @P1 SHF.R.U32.HI R0, RZ, R2, R3 ;  /* 0x00000002ff001219 */ /* 0x020fe20000011603 */
[----:B------:R-:W-:-:S04]  /*1f030*/  IMAD R3, R9, -0x50, RZ ;  /* 0xffffffb009037824 */ /* 0x000fc800078e02ff */
[----:B------:R-:W1:Y:S01]  /*1f040*/  SHFL.IDX PT, R2, R0, RZ, 0x1c1f ;  /* 0x001c1fff00027589 */ /* 0x000e6200000e0000 */
[----:B---3--:R-:W-:-:S03]  /*1f050*/  IADD3 R3, -R7, 0x1, R3 ;  /* 0x0000000107037810 */ /* 0x008fc60007ffe103 */
[----:B------:R-:W2:Y:S01]  /*1f060*/  SHFL.IDX PT, R0, R0, 0x1, 0x1c1f ;  /* 0x003c1f0000007f89 */ /* 0x000ea200000e0000 */
[----:B----4-:R-:W-:-:S05]  /*1f070*/  IADD3 R3, -R4, R3, R5 ;  /* 0x0000000304037210 */ /* 0x010fca0007ffe105 */
[C---:B-1----:R-:W-:Y:S02]  /*1f080*/  IMAD.IADD R2, R3.reuse, 0x1, R2 ;  /* 0x0000000103027824 */ /* 0x042fe400078e0202 */
[----:B--2---:R-:W-:-:S03]  /*1f090*/  IMAD.IADD R0, R3, 0x1, R0 ;  /* 0x0000000103007824 */ /* 0x004fc600078e0200 */
[C---:B------:R-:W-:Y:S02]  /*1f0a0*/  ISETP.GT.AND P2, PT, R2.reuse, RZ, PT ;  /* 0x000000ff0200720c */ /* 0x040fe40003f44270 */
        /* <DEDUP_REMOVED lines=9> */
[C---:B------:R-:W-:Y:S02]  /*1f140*/  ISETP.GT.AND P2, PT, R2.reuse, 0x11, PT ;  /* 0x000000110200780c */ /* 0x040fe40003f44270 */
[----:B------:R-:W-:-:S02]  /*1f150*/  ISETP.GT.AND P1, PT, R2, 0x18, PT ;  /* 0x000000180200780c */ /* 0x000fc40003f24270 */
[C---:B------:R-:W-:Y:S02]  /*1f160*/  ISETP.GT.AND P5, PT, R2.reuse, 0x19, PT ;  /* 0x000000190200780c */ /* 0x040fe40003fa4270 */
[C---:B------:R-:W-:Y:S02]  /*1f170*/  ISETP.GT.AND P4, PT, R2.reuse, 0x20, PT ;  /* 0x000000200200780c */ /* 0x040fe40003f84270 */
[----:B------:R-:W-:Y:S02]  /*1f180*/  ISETP.GT.AND P3, PT, R2, 0x21, PT ;  /* 0x000000210200780c */ /* 0x000fe40003f64270 */
[----:B------:R-:W-:Y:S02]  /*1f190*/  FSEL R177, R177, -INF , P2 ;  /* 0xff800000b1b17808 */ /* 0x000fe40001000000 */
[----:B------:R-:W-:Y:S02]  /*1f1a0*/  FSEL R180, R180, -INF , P1 ;  /* 0xff800000b4b47808 */ /* 0x000fe40000800000 */
[----:B------:R-:W-:-:S02]  /*1f1b0*/  FSEL R181, R181, -INF , P5 ;  /* 0xff800000b5b57808 */ /* 0x000fc40002800000 */
[----:B------:R-:W-:Y:S02]  /*1f1c0*/  FSEL R168, R168, -INF , P4 ;  /* 0xff800000a8a87808 */ /* 0x000fe40002000000 */
[----:B------:R-:W-:Y:S02]  /*1f1d0*/  FSEL R169, R169, -INF , P3 ;  /* 0xff800000a9a97808 */ /* 0x000fe40001800000 */
[C---:B------:R-:W-:Y:S02]  /*1f1e0*/  ISETP.GT.AND P2, PT, R2.reuse, 0x28, PT ;  /* 0x000000280200780c */ /* 0x040fe40003f44270 */
[C---:B------:R-:W-:Y:S02]  /*1f1f0*/  ISETP.GT.AND P1, PT, R2.reuse, 0x29, PT ;  /* 0x000000290200780c */ /* 0x040fe40003f24270 */
[C---:B------:R-:W-:Y:S02]  /*1f200*/  ISETP.GT.AND P5, PT, R2.reuse, 0x30, PT ;  /* 0x000000300200780c */ /* 0x040fe40003fa4270 */
[----:B------:R-:W-:-:S02]  /*1f210*/  ISETP.GT.AND P4, PT, R2, 0x31, PT ;  /* 0x000000310200780c */ /* 0x000fc40003f84270 */
[----:B------:R-:W-:Y:S02]  /*1f220*/  ISETP.GT.AND P3, PT, R2, 0x38, PT ;  /* 0x000000380200780c */ /* 0x000fe40003f64270 */
[----:B------:R-:W-:Y:S02]  /*1f230*/  FSEL R172, R172, -INF , P2 ;  /* 0xff800000acac7808 */ /* 0x000fe40001000000 */
[----:B------:R-:W-:Y:S02]  /*1f240*/  FSEL R173, R173, -INF , P1 ;  /* 0xff800000adad7808 */ /* 0x000fe40000800000 */
[----:B------:R-:W-:Y:S02]  /*1f250*/  FSEL R160, R160, -INF , P5 ;  /* 0xff800000a0a07808 */ /* 0x000fe40002800000 */
[----:B------:R-:W-:Y:S02]  /*1f260*/  FSEL R161, R161, -INF , P4 ;  /* 0xff800000a1a17808 */ /* 0x000fe40002000000 */
[----:B------:R-:W-:-:S02]  /*1f270*/  FSEL R164, R164, -INF , P3 ;  /* 0xff800000a4a47808 */ /* 0x000fc40001800000 */
        /* <DEDUP_REMOVED lines=16> */
[----:B------:R-:W-:Y:S02]  /*1f380*/  ISETP.GT.AND P2, PT, R0, RZ, PT ;  /* 0x000000ff0000720c */ /* 0x000fe40003f44270 */
[----:B------:R-:W-:-:S02]  /*1f390*/  FMNMX.FTZ R2, R180, R2, !PT ;  /* 0x00000002b4027209 */ /* 0x000fc40007810000 */
[----:B------:R-:W-:Y:S02]  /*1f3a0*/  FSEL R186, R186, -INF , P2 ;  /* 0xff800000baba7808 */ /* 0x000fe40001000000 */
[----:B------:R-:W-:Y:S02]  /*1f3b0*/  FMNMX.FTZ R2, R181, R2, !PT ;  /* 0x00000002b5027209 */ /* 0x000fe40007810000 */
[----:B------:R-:W-:Y:S02]  /*1f3c0*/  ISETP.GT.AND P2, PT, R0, 0x10, PT ;  /* 0x000000100000780c */ /* 0x000fe40003f44270 */
        /* <DEDUP_REMOVED lines=17> */
[----:B------:R-:W-:Y:S02]  /*1f4e0*/  FSEL R190, R190, -INF , P4 ;  /* 0xff800000bebe7808 */ /* 0x000fe40002000000 */
[----:B------:R-:W-:Y:S02]  /*1f4f0*/  FMNMX.FTZ R2, R153, R2, !PT ;  /* 0x0000000299027209 */ /* 0x000fe40007810000 */
[----:B------:R-:W-:Y:S02]  /*1f500*/  ISETP.GT.AND P5, PT, R0, 0x9, PT ;  /* 0x000000090000780c */ /* 0x000fe40003fa4270 */
[----:B------:R-:W-:-:S02]  /*1f510*/  FMNMX.FTZ R2, R156, R2, !PT ;  /* 0x000000029c027209 */ /* 0x000fc40007810000 */
[C---:B------:R-:W-:Y:S02]  /*1f520*/  ISETP.GT.AND P3, PT, R0.reuse, 0x11, PT ;  /* 0x000000110000780c */ /* 0x040fe40003f64270 */
[----:B------:R-:W-:Y:S02]  /*1f530*/  FMNMX.FTZ R2, R157, R2, !PT ;  /* 0x000000029d027209 */ /* 0x000fe40007810000 */
[----:B------:R-:W-:Y:S02]  /*1f540*/  ISETP.GT.AND P4, PT, R0, 0x18, PT ;  /* 0x000000180000780c */ /* 0x000fe40003f84270 */
[----:B------:R-:W-:Y:S01]  /*1f550*/  @P0 LOP3.LUT R18, R18, 0x100, RZ, 0xfc, !PT ;  /* 0x0000010012120812 */ /* 0x000fe200078efcff */
[----:B------:R-:W1:Y:S01]  /*1f560*/  SHFL.BFLY PT, R3, R2, 0x2, 0x1f ;  /* 0x0c401f0002037f89 */ /* 0x000e6200000e0000 */
[----:B------:R-:W-:Y:S02]  /*1f570*/  FSEL R191, R191, -INF , P5 ;  /* 0xff800000bfbf7808 */ /* 0x000fe40002800000 */
[----:B------:R-:W-:-:S02]  /*1f580*/  FSEL R179, R179, -INF , P3 ;  /* 0xff800000b3b37808 */ /* 0x000fc40001800000 */
[----:B------:R-:W-:Y:S02]  /*1f590*/  FSEL R182, R182, -INF , P4 ;  /* 0xff800000b6b67808 */ /* 0x000fe40002000000 */
[C---:B------:R-:W-:Y:S02]  /*1f5a0*/  ISETP.GT.AND P5, PT, R0.reuse, 0x19, PT ;  /* 0x000000190000780c */ /* 0x040fe40003fa4270 */
[C---:B------:R-:W-:Y:S02]  /*1f5b0*/  ISETP.GT.AND P4, PT, R0.reuse, 0x20, PT ;  /* 0x000000200000780c */ /* 0x040fe40003f84270 */
[----:B------:R-:W-:Y:S02]  /*1f5c0*/  ISETP.GT.AND P3, PT, R0, 0x21, PT ;  /* 0x000000210000780c */ /* 0x000fe40003f64270 */
[----:B------:R-:W-:Y:S02]  /*1f5d0*/  LOP3.LUT R18, R18, 0xfffffdff, RZ, 0xc0, !PT ;  /* 0xfffffdff12127812 */ /* 0x000fe400078ec0ff */
[----:B------:R-:W-:-:S02]  /*1f5e0*/  FSEL R183, R183, -INF , P5 ;  /* 0xff800000b7b77808 */ /* 0x000fc40002800000 */
[----:B------:R-:W-:Y:S02]  /*1f5f0*/  FSEL R170, R170, -INF , P4 ;  /* 0xff800000aaaa7808 */ /* 0x000fe40002000000 */
[----:B------:R-:W-:Y:S02]  /*1f600*/  FSEL R171, R171, -INF , P3 ;  /* 0xff800000abab7808 */ /* 0x000fe40001800000 */
[----:B------:R-:W-:Y:S02]  /*1f610*/  @P2 LOP3.LUT R18, R18, 0x200, RZ, 0xfc, !PT ;  /* 0x0000020012122812 */ /* 0x000fe400078efcff */
[----:B------:R-:W-:Y:S02]  /*1f620*/  ISETP.GT.AND P3, PT, R0, 0x40, PT ;  /* 0x000000400000780c */ /* 0x000fe40003f64270 */
[----:B-1----:R-:W-:Y:S02]  /*1f630*/  FMNMX.FTZ R3, R2, R3, !PT ;  /* 0x0000000302037209 */ /* 0x002fe40007810000 */
[----:B------:R-:W-:-:S02]  /*1f640*/  ISETP.GT.AND P4, PT, R0, 0x41, PT ;  /* 0x000000410000780c */ /* 0x000fc40003f84270 */
[C---:B------:R-:W-:Y:S01]  /*1f650*/  ISETP.GT.AND P5, PT, R0.reuse, 0x48, PT ;  /* 0x000000480000780c */ /* 0x040fe20003fa4270 */
[----:B------:R-:W1:Y:S01]  /*1f660*/  SHFL.BFLY PT, R5, R3, 0x1, 0x1f ;  /* 0x0c201f0003057f89 */ /* 0x000e6200000e0000 */
[C---:B------:R-:W-:Y:S02]  /*1f670*/  ISETP.GT.AND P6, PT, R0.reuse, 0x49, PT ;  /* 0x000000490000780c */ /* 0x040fe40003fc4270 */
[C---:B------:R-:W-:Y:S02]  /*1f680*/  ISETP.GT.AND P2, PT, R0.reuse, 0x29, PT ;  /* 0x000000290000780c */ /* 0x040fe40003f44270 */
[----:B------:R-:W-:Y:S02]  /*1f690*/  ISETP.GT.AND P0, PT, R0, 0x30, PT ;  /* 0x000000300000780c */ /* 0x000fe40003f04270 */
[----:B------:R-:W-:Y:S02]  /*1f6a0*/  FSEL R175, R175, -INF , P2 ;  /* 0xff800000afaf7808 */ /* 0x000fe40001000000 */
[----:B------:R-:W-:-:S02]  /*1f6b0*/  FSEL R162, R162, -INF , P0 ;  /* 0xff800000a2a27808 */ /* 0x000fc40000000000 */
[C---:B------:R-:W-:Y:S02]  /*1f6c0*/  LOP3.LUT P0, RZ, R18.reuse, 0x100, RZ, 0xc0, !PT ;  /* 0x0000010012ff7812 */ /* 0x040fe4000780c0ff */
[----:B------:R-:W-:Y:S02]  /*1f6d0*/  LOP3.LUT P2, RZ, R18, 0x200, RZ, 0xc0, !PT ;  /* 0x0000020012ff7812 */ /* 0x000fe4000784c0ff */
[----:B------:R-:W-:Y:S02]  /*1f6e0*/  FSEL R163, R163, -INF , P0 ;  /* 0xff800000a3a37808 */ /* 0x000fe40000000000 */
[----:B------:R-:W-:Y:S02]  /*1f6f0*/  FSEL R167, R167, -INF , P2 ;  /* 0xff800000a7a77808 */ /* 0x000fe40001000000 */
[----:B------:R-:W-:Y:S02]  /*1f700*/  FSEL R154, R154, -INF , P3 ;  /* 0xff8000009a9a7808 */ /* 0x000fe40001800000 */
[----:B------:R-:W-:-:S02]  /*1f710*/  FSEL R155, R155, -INF , P4 ;  /* 0xff8000009b9b7808 */ /* 0x000fc40002000000 */
[----:B------:R-:W-:Y:S02]  /*1f720*/  FSEL R158, R158, -INF , P5 ;  /* 0xff8000009e9e7808 */ /* 0x000fe40002800000 */
[----:B-1----:R-:W-:Y:S01]  /*1f730*/  FMNMX.FTZ R5, R3, R5, !PT ;  /* 0x0000000503057209 */ /* 0x002fe20007810000 */
[----:B------:R-:W-:Y:S01]  /*1f740*/  IMAD.U32 R3, RZ, RZ, UR39 ;  /* 0x00000027ff037e24 */ /* 0x000fe2000f8e00ff */
[----:B------:R-:W-:Y:S02]  /*1f750*/  FSEL R159, R159, -INF , P6 ;  /* 0xff8000009f9f7808 */ /* 0x000fe40003000000 */
[C---:B------:R-:W-:Y:S01]  /*1f760*/  FSETP.NEU.FTZ.AND P1, PT, R5.reuse, -INF , PT ;  /* 0xff8000000500780b */ /* 0x040fe20003f3d000 */
[C---:B------:R-:W-:Y:S01]  /*1f770*/  FMUL.FTZ R4, R5.reuse, R3 ;  /* 0x0000000305047220 */ /* 0x040fe20000410000 */
[----:B------:R-:W-:Y:S02]  /*1f780*/  LOP3.LUT P0, RZ, R18, 0x80, RZ, 0xc0, !PT ;  /* 0x0000008012ff7812 */ /* 0x000fe4000780c0ff */
[----:B------:R-:W-:-:S02]  /*1f790*/  FSEL R2, R5, RZ, P1 ;  /* 0x000000ff05027208 */ /* 0x000fc40000800000 */
[----:B------:R-:W-:Y:S02]  /*1f7a0*/  FSEL R4, R4, RZ, P1 ;  /* 0x000000ff04047208 */ /* 0x000fe40000800000 */
[----:B------:R-:W-:Y:S01]  /*1f7b0*/  ISETP.GT.AND P1, PT, R0, 0x38, PT ;  /* 0x000000380000780c */ /* 0x000fe20003f24270 */
[----:B------:R-:W-:Y:S01]  /*1f7c0*/  FADD.FTZ R2, -R2, R14 ;  /* 0x0000000e02027221 */ /* 0x000fe20000010100 */
[----:B------:R-:W-:Y:S01]  /*1f7d0*/  FMNMX.FTZ R0, R186, R15, !PT ;  /* 0x0000000fba007209 */ /* 0x000fe20007810000 */
[-CC-:B------:R-:W-:Y:S01]  /*1f7e0*/  FFMA.FTZ R184, R184, R3.reuse, -R4.reuse ;  /* 0x00000003b8b87223 */ /* 0x180fe20000010804 */
[----:B------:R-:W-:Y:S01]  /*1f7f0*/  FSEL R166, R166, -INF , P1 ;  /* 0xff800000a6a67808 */ /* 0x000fe20000800000 */
[-CC-:B------:R-:W-:Y:S01]  /*1f800*/  FFMA.FTZ R185, R185, R3.reuse, -R4.reuse ;  /* 0x00000003b9b97223 */ /* 0x180fe20000010804 */
[----:B------:R-:W-:Y:S01]  /*1f810*/  FMNMX.FTZ R0, R187, R0, !PT ;  /* 0x00000000bb007209 */ /* 0x000fe20007810000 */
[-CC-:B------:R-:W-:Y:S01]  /*1f820*/  FFMA.FTZ R188, R188, R3.reuse, -R4.reuse ;  /* 0x00000003bcbc7223 */ /* 0x180fe20000010804 */
[-CC-:B------:R-:W-:Y:S01]  /*1f830*/  FFMA.FTZ R189, R189, R3.reuse, -R4.reuse ;  /* 0x00000003bdbd7223 */ /* 0x180fe20000010804 */
        /* <DEDUP_REMOVED lines=20> */
[-C--:B------:R-:W-:Y:S01]  /*1f980*/  FFMA.FTZ R157, R157, R3.reuse, -R4 ;  /* 0x000000039d9d7223 */ /* 0x080fe20000010804 */
[----:B------:R-:W-:Y:S01]  /*1f990*/  FMNMX.FTZ R0, R183, R0, !PT ;  /* 0x00000000b7007209 */ /* 0x000fe20007810000 */
[----:B------:R-:W-:Y:S01]  /*1f9a0*/  FMUL.FTZ R2, R2, R3 ;  /* 0x0000000302027220 */ /* 0x000fe20000410000 */
[----:B------:R-:W-:Y:S02]  /*1f9b0*/  MUFU.EX2 R184, R184 ;  /* 0x000000b800b87308 */ /* 0x000fe40000000800 */
[----:B------:R-:W-:-:S04]  /*1f9c0*/  FMNMX.FTZ R0, R170, R0, !PT ;  /* 0x00000000aa007209 */ /* 0x000fc80007810000 */
[----:B------:R-:W-:Y:S02]  /*1f9d0*/  FMNMX.FTZ R0, R171, R0, !PT ;  /* 0x00000000ab007209 */ /* 0x000fe40007810000 */
        /* <DEDUP_REMOVED lines=15> */
[----:B------:R-:W-:Y:S03]  /*1fad0*/  MUFU.EX2 R180, R180 ;  /* 0x000000b400b47308 */ /* 0x000fe60000000800 */
[----:B------:R-:W1:Y:S05]  /*1fae0*/  SHFL.BFLY PT, R0, R4, 0x2, 0x1f ;  /* 0x0c401f0004007f89 */ /* 0x000e6a00000e0000 */
        /* <DEDUP_REMOVED lines=11> */
[----:B------:R-:W-:-:S03]  /*1fba0*/  FMUL.FTZ R0, R4, R3 ;  /* 0x0000000304007220 */ /* 0x000fc60000410000 */
[----:B------:R-:W-:-:S03]  /*1fbb0*/  FSEL R7, R4, RZ, P1 ;  /* 0x000000ff04077208 */ /* 0x000fc60000800000 */
[----:B------:R-:W-:Y:S01]  /*1fbc0*/  MUFU.EX2 R164, R164 ;  /* 0x000000a400a47308 */ /* 0x000fe20000000800 */
[----:B------:R-:W-:Y:S01]  /*1fbd0*/  FSEL R0, R0, RZ, P1 ;  /* 0x000000ff00007208 */ /* 0x000fe20000800000 */
[----:B------:R-:W-:-:S04]  /*1fbe0*/  FADD.FTZ R7, -R7, R15 ;  /* 0x0000000f07077221 */ /* 0x000fc80000010100 */
        /* <DEDUP_REMOVED lines=21> */
[----:B------:R-:W-:Y:S08]  /*1fd40*/  MUFU.EX2 R186, R186 ;  /* 0x000000ba00ba7308 */ /* 0x000ff00000000800 */
[----:B------:R-:W1:Y:S08]  /*1fd50*/  MUFU.EX2 R0, R2 ;  /* 0x0000000200007308 */ /* 0x000e700000000800 */
[----:B------:R2:W3:Y:S08]  /*1fd60*/  MUFU.EX2 R2, R7 ;  /* 0x0000000700027308 */ /* 0x0004f00000000800 */
[----:B------:R-:W4:Y:S01]  /*1fd70*/  MUFU.EX2 R187, R187 ;  /* 0x000000bb00bb7308 */ /* 0x000f220000000800 */
[----:B-1----:R-:W-:-:S04]  /*1fd80*/  FFMA.FTZ R21, R0, R21, R184 ;  /* 0x0000001500157223 */ /* 0x002fc800000100b8 */
[----:B--2---:R-:W-:-:S03]  /*1fd90*/  FADD.FTZ R7, R185, R21 ;  /* 0x00000015b9077221 */ /* 0x004fc60000010000 */
[----:B------:R-:W1:Y:S01]  /*1fda0*/  MUFU.EX2 R190, R190 ;  /* 0x000000be00be7308 */ /* 0x000e620000000800 */
[----:B---3--:R-:W-:Y:S01]  /*1fdb0*/  FFMA.FTZ R20, R2, R20, R186 ;  /* 0x0000001402147223 */ /* 0x008fe200000100ba */
[----:B------:R-:W-:-:S04]  /*1fdc0*/  FADD.FTZ R7, R188, R7 ;  /* 0x00000007bc077221 */ /* 0x000fc80000010000 */
[----:B------:R-:W-:Y:S02]  /*1fdd0*/  FADD.FTZ R7, R189, R7 ;  /* 0x00000007bd077221 */ /* 0x000fe40000010000 */
[----:B------:R-:W2:Y:S01]  /*1fde0*/  MUFU.EX2 R191, R191 ;  /* 0x000000bf00bf7308 */ /* 0x000ea20000000800 */
[----:B----4-:R-:W-:Y:S01]  /*1fdf0*/  FADD.FTZ R8, R187, R20 ;  /* 0x00000014bb087221 */ /* 0x010fe20000010000 */
[----:B------:R-:W-:-:S04]  /*1fe00*/  FADD.FTZ R7, R176, R7 ;  /* 0x00000007b0077221 */ /* 0x000fc80000010000 */
[----:B------:R-:W-:Y:S02]  /*1fe10*/  FADD.FTZ R7, R177, R7 ;  /* 0x00000007b1077221 */ /* 0x000fe40000010000 */
[----:B------:R-:W3:Y:S01]  /*1fe20*/  MUFU.EX2 R178, R178 ;  /* 0x000000b200b27308 */ /* 0x000ee20000000800 */
        /* <DEDUP_REMOVED lines=17> */
[----:B------:R-:W-:-:S06]  /*1ff40*/  FADD.FTZ R7, R164, R7 ;  /* 0x00000007a4077221 */ /* 0x000fcc0000010000 */
[----:B------:R-:W2:Y:S01]  /*1ff50*/  MUFU.EX2 R171, R171 ;  /* 0x000000ab00ab7308 */ /* 0x000ea20000000800 */
[----:B---3--:R-:W-:-:S07]  /*1ff60*/  FADD.FTZ R8, R183, R8 ;  /* 0x00000008b7087221 */ /* 0x008fce0000010000 */
[----:B------:R-:W3:Y:S01]  /*1ff70*/  MUFU.EX2 R174, R174 ;  /* 0x000000ae00ae7308 */ /* 0x000ee20000000800 */
[----:B-1----:R-:W-:-:S07]  /*1ff80*/  FADD.FTZ R8, R170, R8 ;  /* 0x00000008aa087221 */ /* 0x002fce0000010000 */
[----:B------:R-:W1:Y:S01]  /*1ff90*/  MUFU.EX2 R175, R175 ;  /* 0x000000af00af7308 */ /* 0x000e620000000800 */
[----:B--2---:R-:W-:-:S07]  /*1ffa0*/  FADD.FTZ R8, R171, R8 ;  /* 0x00000008ab087221 */ /* 0x004fce0000010000 */
        /* <DEDUP_REMOVED lines=25> */
[----:B---3--:R-:W-:Y:S01]  /*20140*/  FADD.FTZ R8, R158, R8 ;  /* 0x000000089e087221 */ /* 0x008fe20000010000 */
[----:B-1----:R-:W-:-:S03]  /*20150*/  FADD.FTZ R21, R157, R7 ;  /* 0x000000079d157221 */ /* 0x002fc60000010000 */
[----:B--2---:R-:W-:Y:S01]  /*20160*/  FADD.FTZ R20, R159, R8 ;  /* 0x000000089f147221 */ /* 0x004fe20000010000 */
[----:B0-----:R-:W-:Y:S06]  /*20170*/  @!P0 BRA `(.L_x_2882) ;  /* 0x0000000000048947 */ /* 0x001fec0003800000 */
[----:B------:R-:W-:Y:S01]  /*20180*/  BPT.TRAP 0x1 ;  /* 0x000000040000795c */ /* 0x000fe20000300000 */
.L_x_2882:
        /* <DEDUP_REMOVED lines=31> */
[----:B------:R-:W-:Y:S05]  /*20380*/  BSYNC B1 ;  /* 0x0000000000017941 */ /* 0x000fea0003800000 */
.L_x_2870:
[----:B------:R-:W-:Y:S05]  /*20390*/  BSYNC B0 ;  /* 0x0000000000007941 */ /* 0x000fea0003800000 */
.L_x_2869:
        /* <DEDUP_REMOVED lines=8> */
.L_x_2898:
[----:B------:R-:W-:-:S05]  /*20420*/  VIADD R15, R8, 0x1 ;  /* 0x00000001080f7836 */ /* 0x000fca0000000000 */
[----:B------:R-:W-:-:S04]  /*20430*/  ISETP.NE.AND P1, PT, R15, 0x2, PT ;  /* 0x000000020f00780c */ /* 0x000fc80003f25270 */
[----:B------:R-:W-:Y:S02]  /*20440*/  SEL R15, R15, RZ, P1 ;  /* 0x000000ff0f0f7207 */ /* 0x000fe40000800000 */
[----:B------:R-:W-:-:S03]  /*20450*/  SEL R226, RZ, 0x1, P1 ;  /* 0x00000001ffe27807 */ /* 0x000fc60000800000 */
[----:B------:R-:W-:Y:S01]  /*20460*/  IMAD.MOV.U32 R220, RZ, RZ, R15 ;  /* 0x000000ffffdc7224 */ /* 0x000fe200078e000f */
[----:B------:R-:W-:Y:S01]  /*20470*/  LOP3.LUT R226, R10, R226, RZ, 0x3c, !PT ;  /* 0x000000e20ae27212 */ /* 0x000fe200078e3cff */
[----:B------:R-:W-:Y:S06]  /*20480*/  @!P0 BRA `(.L_x_2886) ;  /* 0x0000000000048947 */ /* 0x000fec0003800000 */
[----:B------:R-:W-:Y:S01]  /*20490*/  BPT.TRAP 0x1 ;  /* 0x000000040000795c */ /* 0x000fe20000300000 */
.L_x_2886:
[----:B------:R-:W-:Y:S01]  /*204a0*/  IMAD R3, R220, 0x8, R23 ;  /* 0x00000008dc037824 */ /* 0x000fe200078e0217 */
[----:B------:R-:W-:-:S04]  /*204b0*/  SHF.L.U32 R6, R226, 0x1f, RZ ;  /* 0x0000001fe2067819 */ /* 0x000fc800000006ff */
[----:B------:R0:W1:Y:S01]  /*204c0*/  SYNCS.PHASECHK.TRANS64.TRYWAIT P1, [R3+URZ+0x38830], R6 ;  /* 0x03883006030075a7 */ /* 0x000062000802017f */
[----:B------:R-:W-:Y:S05]  /*204d0*/  @!P0 BRA `(.L_x_2887) ;  /* 0x0000000000048947 */ /* 0x000fea0003800000 */
[----:B------:R-:W-:Y:S01]  /*204e0*/  BPT.TRAP 0x1 ;  /* 0x000000040000795c */ /* 0x000fe20000300000 */
.L_x_2887:
[----:B------:R-:W-:Y:S01]  /*204f0*/  IMAD R4, R220, 0xa00, R229 ;  /* 0x00000a00dc047824 */ /* 0x000fe200078e02e5 */
[----:B------:R-:W-:Y:S01]  /*20500*/  BSSY B1, `(.L_x_2888) ;  /* 0x0000006000017945 */ /* 0x000fe20003800000 */
[----:B------:R-:W-:Y:S02]  /*20510*/  IMAD.MOV.U32 R5, RZ, RZ, 0x40000040 ;  /* 0x40000040ff057424 */ /* 0x000fe400078e00ff */
[----:B------:R-:W-:Y:S01]  /*20520*/  VIADD R7, R4, 0x80 ;  /* 0x0000008004077836 */ /* 0x000fe20000000000 */
[----:B-1----:R-:W-:Y:S06]  /*20530*/  @P1 BRA `(.L_x_2889) ;  /* 0x0000000000081947 */ /* 0x002fec0003800000 */
[----:B------:R-:W1:Y:S02]  /*20540*/  SYNCS.PHASECHK.TRANS64.TRYWAIT P1, [R3+URZ+0x38830], R6 ;  /* 0x03883006030075a7 */ /* 0x000e64000802017f */
[----:B-1----:R-:W-:Y:S05]  /*20550*/  @!P1 BRA `(.L_x_2890) ;  /* 0x0000014400489947 */ /* 0x002fea0003800000 */
.L_x_2889:
[----:B------:R-:W-:Y:S05]  /*20560*/  BSYNC B1 ;  /* 0x0000000000017941 */ /* 0x000fea0003800000 */
.L_x_2888:
[----:B------:R-:W2:Y:S04]  /*20570*/  LDL.64 R152, [R1+0x38] ;  /* 0x0000380001987983 */ /* 0x000ea80000100a00 */
[----:B------:R-:W3:Y:S04]  /*20580*/  LDL.64 R156, [R1+0x48] ;  /* 0x00004800019c7983 */ /* 0x000ee80000100a00 */
[----:B------:R-:W4:Y:S01]  /*20590*/  LDL.64 R154, [R1+0x40] ;  /* 0x00004000019a7983 */ /* 0x000f220000100a00 */
[----:B------:R-:W-:Y:S02]  /*205a0*/  R2UR UR10, R4 ;  /* 0x00000000040a72ca */ /* 0x000fe400000e0000 */
[----:B------:R-:W-:Y:S01]  /*205b0*/  R2UR UR11, R5 ;  /* 0x00000000050b72ca */ /* 0x000fe200000e0000 */
[----:B------:R-:W-:Y:S01]  /*205c0*/  WARPGROUP.ARRIVE ;  /* 0x00000000000079c5 */ /* 0x000fe20000000000 */
[----:B01----:R-:W-:-:S02]  /*205d0*/  IMAD.MOV.U32 R6, RZ, RZ, R7 ;  /* 0x000000ffff067224 */ /* 0x003fc400078e0007 */
[----:B------:R-:W-:-:S03]  /*205e0*/  IMAD.MOV.U32 R7, RZ, RZ, 0x40000040 ;  /* 0x40000040ff077424 */ /* 0x000fc600078e00ff */
[----:B------:R-:W-:Y:S02]  /*205f0*/  R2UR UR6, R6 ;  /* 0x00000000060672ca */ /* 0x000fe400000e0000 */
[----:B------:R-:W-:Y:S01]  /*20600*/  R2UR UR7, R7 ;  /* 0x00000000070772ca */ /* 0x000fe200000e0000 */
[C---:B------:R-:W-:Y:S02]  /*20610*/  VIADD R6, R4.reuse, 0x100 ;  /* 0x0000010004067836 */ /* 0x040fe40000000000 */
        /* <DEDUP_REMOVED lines=864> */
.L_x_2891:
[----:B------:R-:W-:Y:S01]  /*23c20*/  SHF.L.U32 R0, R10, 0x1f, RZ ;  /* 0x0000001f0a007819 */ /* 0x000fe200000006ff */
[----:B------:R-:W-:-:S04]  /*23c30*/  IMAD R6, R8, 0x8, R23 ;  /* 0x0000000808067824 */ /* 0x000fc800078e0217 */
[----:B------:R0:W1:Y:S01]  /*23c40*/  SYNCS.PHASECHK.TRANS64.TRYWAIT P1, [R6+URZ+0x38850], R0 ;  /* 0x03885000060075a7 */ /* 0x000062000802017f */
[----:B------:R-:W-:Y:S05]  /*23c50*/  @!P0 BRA `(.L_x_2892) ;  /* 0x0000000000048947 */ /* 0x000fea0003800000 */
[----:B------:R-:W-:Y:S01]  /*23c60*/  BPT.TRAP 0x1 ;  /* 0x000000040000795c */ /* 0x000fe20000300000 */
.L_x_2892:
[----:B------:R-:W-:Y:S04]  /*23c70*/  BSSY B1, `(.L_x_2893) ;  /* 0x0000004000017945 */ /* 0x000fe80003800000 */
[----:B-1----:R-:W-:Y:S05]  /*23c80*/  @P1 BRA `(.L_x_2894) ;  /* 0x0000000000081947 */ /* 0x002fea0003800000 */
[----:B------:R-:W1:Y:S02]  /*23c90*/  SYNCS.PHASECHK.TRANS64.TRYWAIT P1, [R6+URZ+0x38850], R0 ;  /* 0x03885000060075a7 */ /* 0x000e64000802017f */
[----:B-1----:R-:W-:Y:S05]  /*23ca0*/  @!P1 BRA `(.L_x_2895) ;  /* 0x0000010c00889947 */ /* 0x002fea0003800000 */
.L_x_2894:
[----:B------:R-:W-:Y:S05]  /*23cb0*/  BSYNC B1 ;  /* 0x0000000000017941 */ /* 0x000fea0003800000 */
.L_x_2893:
        /* <DEDUP_REMOVED lines=45> */
.L_x_2896:
[----:B------:R-:W-:Y:S01]  /*23f90*/  FMNMX.FTZ R0, R184, R11, !PT ;  /* 0x0000000bb8007209 */ /* 0x000fe20007810000 */
[----:B------:R-:W-:Y:S02]  /*23fa0*/  IMAD R2, R15, 0x8, R23 ;  /* 0x000000080f027824 */ /* 0x000fe400078e0217 */
[----:B------:R-:W-:Y:S01]  /*23fb0*/  IMAD.U32 R3, RZ, RZ, UR38 ;  /* 0x00000026ff037e24 */ /* 0x000fe2000f8e00ff */
[----:B------:R-:W-:Y:S01]  /*23fc0*/  FMNMX.FTZ R0, R185, R0, !PT ;  /* 0x00000000b9007209 */ /* 0x000fe20007810000 */
[----:B------:R-:W-:-:S03]  /*23fd0*/  VIADD R2, R2, 0x38840 ;  /* 0x0003884002027836 */ /* 0x000fc60000000000 */
[----:B------:R-:W-:Y:S02]  /*23fe0*/  FMNMX.FTZ R0, R188, R0, !PT ;  /* 0x00000000bc007209 */ /* 0x000fe40007810000 */
[----:B------:R-:W-:Y:S02]  /*23ff0*/  PRMT R2, R228, 0x654, R2 ;  /* 0x00000654e4027816 */ /* 0x000fe40000000002 */
[----:B------:R-:W-:Y:S02]  /*24000*/  FMNMX.FTZ R0, R189, R0, !PT ;  /* 0x00000000bd007209 */ /* 0x000fe40007810000 */
[----:B------:R0:W-:Y:S02]  /*24010*/  SYNCS.ARRIVE.TRANS64.RED.A1T0 RZ, [R2+URZ], RZ ;  /* 0x000000ff02ff79a7 */ /* 0x0001e4000810043f */
        /* <DEDUP_REMOVED lines=16> */
[----:B0-----:R-:W0:Y:S02]  /*24120*/  SHFL.BFLY PT, R2, R0, 0x2, 0x1f ;  /* 0x0c401f0000027f89 */ /* 0x001e2400000e0000 */
        /* <DEDUP_REMOVED lines=63> */
[----:B------:R-:W-:Y:S01]  /*24520*/  FMUL.FTZ R10, R4, R3 ;  /* 0x00000003040a7220 */ /* 0x000fe20000410000 */
        /* <DEDUP_REMOVED lines=24> */
[----:B------:R-:W-:Y:S01]  /*246b0*/  FFMA.FTZ R195, R159, R3, -R10 ;  /* 0x000000039fc37223 */ /* 0x000fe2000001080a */
        /* <DEDUP_REMOVED lines=68> */
.L_x_2897:
        /* <DEDUP_REMOVED lines=31> */
.L_x_2885:
[----:B------:R-:W-:Y:S05]  /*24cf0*/  BSYNC B0 ;  /* 0x0000000000007941 */ /* 0x000fea0003800000 */
.L_x_2884:
        /* <DEDUP_REMOVED lines=131> */
.L_x_2899:
[----:B------:R-:W-:Y:S01]  /*25530*/  IMAD R10, R220, 0x8, R23 ;  /* 0x00000008dc0a7824 */ /* 0x000fe200078e0217 */
[----:B------:R-:W-:-:S04]  /*25540*/  SHF.L.U32 R0, R226, 0x1f, RZ ;  /* 0x0000001fe2007819 */ /* 0x000fc800000006ff */
[----:B------:R0:W1:Y:S01]  /*25550*/  SYNCS.PHASECHK.TRANS64.TRYWAIT P1, [R10+URZ+0x38850], R0 ;  /* 0x038850000a0075a7 */ /* 0x000062000802017f */
[----:B------:R-:W-:Y:S05]  /*25560*/  @!P0 BRA `(.L_x_2900) ;  /* 0x0000000000048947 */ /* 0x000fea0003800000 */
[----:B------:R-:W-:Y:S01]  /*25570*/  BPT.TRAP 0x1 ;  /* 0x000000040000795c */ /* 0x000fe20000300000 */
.L_x_2900:
[----:B------:R-:W-:Y:S04]  /*25580*/  BSSY B0, `(.L_x_2901) ;  /* 0x0000004000007945 */ /* 0x000fe80003800000 */
[----:B-1----:R-:W-:Y:S05]  /*25590*/  @P1 BRA `(.L_x_2902) ;  /* 0x0000000000081947 */ /* 0x002fea0003800000 */
[----:B------:R-:W1:Y:S02]  /*255a0*/  SYNCS.PHASECHK.TRANS64.TRYWAIT P1, [R10+URZ+0x38850], R0 ;  /* 0x038850000a0075a7 */ /* 0x000e64000802017f */
[----:B-1----:R-:W-:Y:S05]  /*255b0*/  @!P1 BRA `(.L_x_2903) ;  /* 0x000000f400589947 */ /* 0x002fea0003800000 */
.L_x_2902:
[----:B------:R-:W-:Y:S05]  /*255c0*/  BSYNC B0 ;  /* 0x0000000000007941 */ /* 0x000fea0003800000 */
.L_x_2901:
[----:B------:R-:W-:Y:S01]  /*255d0*/  VIADD R23, R23, 0x400 ;  /* 0x0000040017177836 */ /* 0x000fe20000000000 */
[----:B------:R-:W-:Y:S01]  /*255e0*/  WARPGROUP.ARRIVE ;  /* 0x00000000000079c5 */ /* 0x000fe20000000000 */
[----:B------:R-:W-:Y:S01]  /*255f0*/  IMAD.MOV.U32 R7, RZ, RZ, 0x40000040 ;  /* 0x40000040ff077424 */ /* 0x000fe200078e00ff */
[----:B01----:R-:W0:Y:S01]  /*25600*/  SHFL.BFLY PT, R0, R21, 0x2, 0x1f ;  /* 0x0c401f0015007f89 */ /* 0x003e2200000e0000 */
        /* <DEDUP_REMOVED lines=11> */
[----:B0-----:R-:W-:-:S05]  /*256c0*/  FADD.FTZ R0, R0, R21 ;  /* 0x0000001500007221 */ /* 0x001fca0000010000 */
[----:B------:R-:W0:Y:S07]  /*256d0*/  SHFL.BFLY PT, R2, R0, 0x1, 0x1f ;  /* 0x0c201f0000027f89 */ /* 0x000e2e00000e0000 */
[----:B------:R-:W-:Y:S01]  /*256e0*/  HGMMA.64x256x16.F32.BF16 R24, R208, gdesc[UR4].tnspB, R24, gsb0 ;  /* 0x43e00004d0187df0 */ /* 0x000fe20008001818 */
[----:B------:R-:W-:Y:S01]  /*256f0*/  R2UR UR6, R8 ;  /* 0x00000000080672ca */ /* 0x000fe200000e0000 */
[----:B------:R-:W-:Y:S01]  /*25700*/  VIADD R8, R6, 0x100 ;  /* 0x0000010006087836 */ /* 0x000fe20000000000 */
[----:B------:R-:W-:Y:S01]  /*25710*/  R2UR UR7, R9 ;  /* 0x00000000090772ca */ /* 0x000fe200000e0000 */
[----:B------:R-:W-:-:S02]  /*25720*/  IMAD.MOV.U32 R9, RZ, RZ, 0x40000040 ;  /* 0x40000040ff097424 */ /* 0x000fc400078e00ff */
[----:B0-----:R-:W-:-:S05]  /*25730*/  FADD.FTZ R0, R0, R2 ;  /* 0x0000000200007221 */ /* 0x001fca0000010000 */
[----:B------:R-:W-:-:S13]  /*25740*/  FSETP.NE.FTZ.AND P1, PT, R0, RZ, PT ;  /* 0x000000ff0000720b */ /* 0x000fda0003f35000 */
[----:B------:R-:W0:Y:S02]  /*25750*/  @P1 MUFU.LG2 R2, R0 ;  /* 0x0000000000021308 */ /* 0x000e240000000c00 */
[----:B0-----:R-:W-:Y:S01]  /*25760*/  @P1 FMUL.FTZ R2, R2, 0.69314718246459960938 ;  /* 0x3f31721802021820 */ /* 0x001fe20000410000 */
[----:B------:R-:W-:Y:S02]  /*25770*/  WARPGROUP.DEPBAR.LE gsb0, 0x0 ;  /* 0x00008000000079c5 */ /* 0x000fe40000010000 */
[----:B------:R-:W-:-:S06]  /*25780*/  WARPGROUP.ARRIVE ;  /* 0x00000000000079c5 */ /* 0x000fcc0000000000 */
        /* <DEDUP_REMOVED lines=18> */
[----:B------:R-:W0:Y:S02]  /*258b0*/  SHFL.BFLY PT, R6, R20, 0x2, 0x1f ;  /* 0x0c401f0014067f89 */ /* 0x000e2400000e0000 */
[----:B0-----:R-:W-:-:S05]  /*258c0*/  FADD.FTZ R6, R6, R20 ;  /* 0x0000001406067221 */ /* 0x001fca0000010000 */
[----:B------:R-:W0:Y:S02]  /*258d0*/  SHFL.BFLY PT, R7, R6, 0x1, 0x1f ;  /* 0x0c201f0006077f89 */ /* 0x000e2400000e0000 */
[----:B0-----:R-:W-:Y:S01]  /*258e0*/  FADD.FTZ R6, R6, R7 ;  /* 0x0000000706067221 */ /* 0x001fe20000010000 */
[----:B------:R-:W-:-:S04]  /*258f0*/  @P1 FMUL.FTZ R7, R3, 0.69314718246459960938 ;  /* 0x3f31721803071820 */ /* 0x000fc80000410000 */
[----:B------:R-:W-:Y:S01]  /*25900*/  FSETP.NE.FTZ.AND P2, PT, R6, RZ, PT ;  /* 0x000000ff0600720b */ /* 0x000fe20003f55000 */
[----:B------:R-:W-:Y:S01]  /*25910*/  @P1 FFMA.FTZ R154, R7, R5, R2 ;  /* 0x00000005079a1223 */ /* 0x000fe20000010002 */
[----:B------:R-:W-:-:S06]  /*25920*/  IMAD.MOV.U32 R2, RZ, RZ, RZ ;  /* 0x000000ffff027224 */ /* 0x000fcc00078e00ff */
[----:B------:R0:W-:Y:S05]  /*25930*/  @P1 MUFU.RCP R2, R0 ;  /* 0x0000000000021308 */ /* 0x0001ea0000001000 */
[----:B------:R-:W-:-:S03]  /*25940*/  @P2 FMUL.FTZ R3, R3, 0.69314718246459960938 ;  /* 0x3f31721803032820 */ /* 0x000fc60000410000 */
[----:B------:R-:W1:Y:S01]  /*25950*/  @P2 MUFU.LG2 R5, R6 ;  /* 0x0000000600052308 */ /* 0x000e620000000c00 */
[----:B0-----:R-:W-:-:S07]  /*25960*/  IMAD.MOV.U32 R0, RZ, RZ, RZ ;  /* 0x000000ffff007224 */ /* 0x001fce00078e00ff */
[----:B------:R0:W2:Y:S01]  /*25970*/  @P2 MUFU.RCP R0, R6 ;  /* 0x0000000600002308 */ /* 0x0000a20000001000 */
[----:B-1----:R-:W-:-:S04]  /*25980*/  @P2 FMUL.FTZ R5, R5, 0.69314718246459960938 ;  /* 0x3f31721805052820 */ /* 0x002fc80000410000 */
[----:B------:R-:W-:Y:S01]  /*25990*/  @P2 FFMA.FTZ R153, R3, R4, R5 ;  /* 0x0000000403992223 */ /* 0x000fe20000010005 */
[----:B------:R-:W-:Y:S02]  /*259a0*/  WARPGROUP.DEPBAR.LE gsb0, 0x0 ;  /* 0x00008000000079c5 */ /* 0x000fe40000010000 */
[----:B------:R-:W-:-:S06]  /*259b0*/  WARPGROUP.ARRIVE ;  /* 0x00000000000079c5 */ /* 0x000fcc0000000000 */
[----:B------:R-:W-:Y:S03]  /*259c0*/  HGMMA.64x256x16.F32.BF16 R24, R192, gdesc[UR4].tnspB, R24, gsb0 ;  /* 0x43e00004c0187df0 */ /* 0x000fe60008001818 */
[----:B------:R-:W-:Y:S02]  /*259d0*/  WARPGROUP.DEPBAR.LE gsb0, 0x0 ;  /* 0x00008000000079c5 */ /* 0x000fe40000010000 */
[----:B0-2---:R-:W-:Y:S05]  /*259e0*/  @!P0 BRA `(.L_x_2904) ;  /* 0x0000000000048947 */ /* 0x005fea0003800000 */
[----:B------:R-:W-:Y:S01]  /*259f0*/  BPT.TRAP 0x1 ;  /* 0x000000040000795c */ /* 0x000fe20000300000 */
.L_x_2904:
[----:B------:R-:W2:Y:S01]  /*25a00*/  LDL.LU R3, [R1+0x94] ;  /* 0x0000940001037983 */ /* 0x000ea20000300800 */
[----:B------:R-:W-:Y:S02]  /*25a10*/  VIADD R10, R10, 0x38860 ;  /* 0x000388600a0a7836 */ /* 0x000fe40000000000 */
[-C--:B------:R-:W-:Y:S01]  /*25a20*/  FMUL.FTZ R26, R26, R0.reuse ;  /* 0x000000001a1a7220 */ /* 0x080fe20000410000 */
[----:B------:R-:W-:Y:S02]  /*25a30*/  VIADD R220, R220, 0x1 ;  /* 0x00000001dcdc7836 */ /* 0x000fe40000000000 */
[-C--:B------:R-:W-:Y:S01]  /*25a40*/  FMUL.FTZ R27, R27, R0.reuse ;  /* 0x000000001b1b7220 */ /* 0x080fe20000410000 */
[-C--:B------:R-:W-:Y:S01]  /*25a50*/  FMUL.FTZ R30, R30, R0.reuse ;  /* 0x000000001e1e7220 */ /* 0x080fe20000410000 */
[----:B------:R-:W-:Y:S01]  /*25a60*/  PRMT R10, R228, 0x654, R10 ;  /* 0x00000654e40a7816 */ /* 0x000fe2000000000a */
[-C--:B------:R-:W-:Y:S01]  /*25a70*/  FMUL.FTZ R31, R31, R0.reuse ;  /* 0x000000001f1f7220 */ /* 0x080fe20000410000 */
[----:B------:R-:W-:Y:S01]  /*25a80*/  ISETP.NE.AND P1, PT, R220, 0x2, PT ;  /* 0x00000002dc00780c */ /* 0x000fe20003f25270 */
[-C--:B------:R-:W-:Y:S01]  /*25a90*/  FMUL.FTZ R34, R34, R0.reuse ;  /* 0x0000000022227220 */ /* 0x080fe20000410000 */
[----:B------:R1:W-:Y:S01]  /*25aa0*/  SYNCS.ARRIVE.TRANS64.RED.A1T0 RZ, [R10+URZ], RZ ;  /* 0x000000ff0aff79a7 */ /* 0x0003e2000810043f */
        /* <DEDUP_REMOVED lines=59> */
[----:B------:R-:W-:Y:S01]  /*25e60*/  SEL R0, RZ, 0x1, P1 ;  /* 0x00000001ff007807 */ /* 0x000fe20000800000 */
        /* <DEDUP_REMOVED lines=65> */
[----:B------:R-:W-:Y:S02]  /*26280*/  LOP3.LUT R226, R226, R0, RZ, 0x3c, !PT ;  /* 0x00000000e2e27212 */ /* 0x000fe400078e3cff */
[----:B------:R-:W-:Y:S01]  /*26290*/  SEL R220, R220, RZ, P1 ;  /* 0x000000ffdcdc7207 */ /* 0x000fe20000800000 */
[----:B--2---:R-:W-:-:S05]  /*262a0*/  VIADD R3, R3, 0x1 ;  /* 0x0000000103037836 */ /* 0x004fca0000000000 */
[----:B------:R1:W-:Y:S03]  /*262b0*/  STL [R1+0x94], R3 ;  /* 0x0000940301007387 */ /* 0x0003e60000100800 */
.L_x_2781:
[----:B------:R-:W2:Y:S08]  /*262c0*/  S2UR UR4, SR_CgaCtaId ;  /* 0x00000000000479c3 */ /* 0x000eb00000008800 */
[----:B------:R-:W-:Y:S01]  /*262d0*/  BAR.SYNC.DEFER_BLOCKING 0x5, 0x180 ;  /* 0x0146000000007b1d */ /* 0x000fe20000010000 */
[----:B------:R-:W-:-:S05]  /*262e0*/  MOV R23, 0x400 ;  /* 0x0000040000177802 */ /* 0x000fca0000000f00 */
[----:B------:R-:W-:Y:S01]  /*262f0*/  BSSY B0, `(.L_x_2905) ;  /* 0x0000477000007945 */ /* 0x000fe20003800000 */
[----:B--2---:R-:W-:-:S05]  /*26300*/  IMAD.U32 R228, RZ, RZ, UR4 ;  /* 0x00000004ffe47e24 */ /* 0x004fca000f8e00ff */
[----:B------:R-:W-:-:S05]  /*26310*/  LEA R23, R228, R23, 0x18 ;  /* 0x00000017e4177211 */ /* 0x000fca00078ec0ff */
[----:B------:R2:W3:Y:S01]  /*26320*/  LDS.128 R4, [R23+0x388d0] ;  /* 0x0388d00017047984 */ /* 0x0004e20000000c00 */
[----:B------:R-:W-:Y:S06]  /*26330*/  BAR.ARV 0x4, 0x180 ;  /* 0x0106000000007b1d */ /* 0x000fec0000002000 */
[----:B------:R-:W-:Y:S05]  /*26340*/  @P0 BRA `(.L_x_2906) ;  /* 0x0000003800200947 */ /* 0x000fea0003800000 */
[----:B------:R-:W4:Y:S01]  /*26350*/  LDL R2, [R1+0x1c4] ;  /* 0x0001c40001027983 */ /* 0x000f220000100800 */
[----:B------:R-:W2:Y:S01]  /*26360*/  S2R R0, SR_SWINHI ;  /* 0x0000000000007919 */ /* 0x000ea20000002f00 */
[----:B01----:R-:W-:Y:S01]  /*26370*/  F2FP.BF16.F32.PACK_AB R10, R29, R28 ;  /* 0x0000001c1d0a723e */ /* 0x003fe200000010ff */
[----:B------:R-:W-:Y:S01]  /*26380*/  ULDC.64 UR6, c[0x0][0xc00] ;  /* 0x0003000000067ab9 */ /* 0x000fe20000000a00 */
[----:B------:R-:W-:Y:S01]  /*26390*/  F2FP.BF16.F32.PACK_AB R11, R31, R30 ;  /* 0x0000001e1f0b723e */ /* 0x000fe200000010ff */
[----:B------:R-:W4:Y:S01]  /*263a0*/  LDL.LU R155, [R1+0x8c] ;  /* 0x00008c00019b7983 */ /* 0x000f220000300800 */
[----:B------:R-:W-:Y:S01]  /*263b0*/  F2FP.BF16.F32.PACK_AB R12, R33, R32 ;  /* 0x00000020210c723e */ /* 0x000fe200000010ff */
[----:B------:R-:W-:Y:S01]  /*263c0*/  ULDC.64 UR4, c[0x0][0xc08] ;  /* 0x0003020000047ab9 */ /* 0x000fe20000000a00 */
[----:B------:R-:W-:Y:S01]  /*263d0*/  F2FP.BF16.F32.PACK_AB R13, R35, R34 ;  /* 0x00000022230d723e */ /* 0x000fe200000010ff */
[----:B-----5:R-:W4:Y:S01]  /*263e0*/  LDL.LU R152, [R1+0x90] ;  /* 0x0000900001987983 */ /* 0x020f220000300800 */
[----:B------:R-:W-:-:S02]  /*263f0*/  F2FP.BF16.F32.PACK_AB R14, R37, R36 ;  /* 0x00000024250e723e */ /* 0x000fc400000010ff */
[----:B------:R-:W-:Y:S01]  /*26400*/  F2FP.BF16.F32.PACK_AB R15, R39, R38 ;  /* 0x00000026270f723e */ /* 0x000fe200000010ff */
[----:B---3--:R-:W3:Y:S01]  /*26410*/  LDL.LU R4, [R1+0x84] ;  /* 0x0000840001047983 */ /* 0x008ee20000300800 */
[----:B------:R-:W-:Y:S02]  /*26420*/  MOV R20, R23 ;  /* 0x0000001700147202 */ /* 0x000fe40000000f00 */
[----:B--2---:R-:W-:Y:S01]  /*26430*/  MOV R21, R0 ;  /* 0x0000000000157202 */ /* 0x004fe20000000f00 */
[----:B------:R-:W-:Y:S02]  /*26440*/  BAR.SYNC.DEFER_BLOCKING 0x1, 0x100 ;  /* 0x0044000000007b1d */ /* 0x000fe40000010000 */
[----:B----4-:R-:W-:-:S03]  /*26450*/  IMAD.WIDE R2, R2, 0x2, R20 ;  /* 0x0000000202027825 */ /* 0x010fc600078e0214 */
        /* <DEDUP_REMOVED lines=161> */
[----:B------:R-:W-:Y:S02]  /*26e70*/  IADD3 R10, P0, R155, UR6, RZ ;  /* 0x000000069b0a7c10 */ /* 0x000fe4000ff1e0ff */
[----:B------:R-:W-:Y:S02]  /*26e80*/  SHF.R.U64 R2, R2, 0x3, RZ ;  /* 0x0000000302027819 */ /* 0x000fe400000012ff */
[----:B------:R-:W-:Y:S02]  /*26e90*/  IADD3.X R11, R152, UR7, RZ, P0, !PT ;  /* 0x00000007980b7c10 */ /* 0x000fe400087fe4ff */
        /* <DEDUP_REMOVED lines=10> */
[----:B------:R-:W-:-:S04]  /*26f40*/  @P0 IADD3 R8, P2, R155, UR4, RZ ;  /* 0x000000049b080c10 */ /* 0x000fc8000ff5e0ff */
[----:B------:R-:W-:Y:S01]  /*26f50*/  @P0 IADD3.X R9, R152, UR5, RZ, P2, !PT ;  /* 0x0000000598090c10 */ /* 0x000fe200097fe4ff */
[----:B------:R-:W-:Y:S01]  /*26f60*/  ULDC UR4, c[0x0][0xa88] ;  /* 0x0002a20000047ab9 */ /* 0x000fe20000000800 */
[C---:B---3--:R-:W-:Y:S01]  /*26f70*/  ISETP.NE.AND P2, PT, R4.reuse, RZ, PT ;  /* 0x000000ff0400720c */ /* 0x048fe20003f45270 */
[----:B------:R-:W-:Y:S01]  /*26f80*/  IMAD.U32 R0, RZ, RZ, UR4 ;  /* 0x00000004ff007e24 */ /* 0x000fe2000f8e00ff */
[----:B------:R-:W-:Y:S02]  /*26f90*/  ULDC UR4, c[0x0][0xad4] ;  /* 0x0002b50000047ab9 */ /* 0x000fe40000000800 */
[----:B0-----:R-:W-:Y:S01]  /*26fa0*/  SEL R2, R4, UR4, P2 ;  /* 0x0000000404027c07 */ /* 0x001fe20009000000 */
[----:B------:R-:W-:-:S03]  /*26fb0*/  IMAD.MOV.U32 R15, RZ, RZ, 0x9b8 ;  /* 0x000009b8ff0f7424 */ /* 0x000fc600078e00ff */
[----:B------:R-:W-:Y:S01]  /*26fc0*/  ISETP.GT.AND P2, PT, R2, 0x1, PT ;  /* 0x000000010200780c */ /* 0x000fe20003f44270 */
[----:B------:R-:W-:-:S03]  /*26fd0*/  ULDC.64 UR8, c[0x0][0x208] ;  /* 0x0000820000087ab9 */ /* 0x000fc60000000a00 */
[----:B------:R-:W-:Y:S01]  /*26fe0*/  SEL R15, R15, 0x978, P2 ;  /* 0x000009780f0f7807 */ /* 0x000fe20001000000 */
[----:B------:R0:W5:Y:S03]  /*26ff0*/  @P0 LDG.E R0, desc[UR8][R8.64] ;  /* 0x0000000808000981 */ /* 0x000166000c1e1900 */
[----:B------:R1:W2:Y:S08]  /*27000*/  LDC.64 R12, c[0x0][R15+0x220] ;  /* 0x000088000f0c7b82 */ /* 0x0002b00000000a00 */
        /* <DEDUP_REMOVED lines=8> */
[----:B-----5:R-:W3:Y:S04]  /*27090*/  LDG.E R0, desc[UR4][R10.64] ;  /* 0x000000040a007981 */ /* 0x020ee8000c1e1900 */
[----:B-1----:R-:W3:Y:S02]  /*270a0*/  LDG.E R10, desc[UR4][R10.64+0x4] ;  /* 0x000004040a0a7981 */ /* 0x002ee4000c1e1900 */
[----:B---3--:R-:W-:-:S07]  /*270b0*/  IMAD.IADD R0, R10, 0x1, -R0 ;  /* 0x000000010a007824 */ /* 0x008fce00078e0a00 */
.L_x_2907:
[----:B------:R-:W3:Y:S01]  /*270c0*/  LDL.LU R2, [R1+0x88] ;  /* 0x0000880001027983 */ /* 0x000ee20000300800 */
[----:B------:R-:W4:Y:S03]  /*270d0*/  LDC R156, c[0x0][0xbe8] ;  /* 0x0002fa00ff9c7b82 */ /* 0x000f260000000800 */
[----:B------:R-:W2:Y:S04]  /*270e0*/  LDL.LU R4, [R1+0x118] ;  /* 0x0001180001047983 */ /* 0x000ea80000300800 */
[----:B------:R-:W2:Y:S04]  /*270f0*/  LDL R157, [R1+0x98] ;  /* 0x00009800019d7983 */ /* 0x000ea80000100800 */
[----:B------:R-:W2:Y:S04]  /*27100*/  LDL R155, [R1+0x78] ;  /* 0x00007800019b7983 */ /* 0x000ea80000100800 */
[----:B------:R-:W2:Y:S04]  /*27110*/  LDL R158, [R1+0x68] ;  /* 0x00006800019e7983 */ /* 0x000ea80000100800 */
[----:B------:R-:W2:Y:S04]  /*27120*/  LDL R160, [R1+0x1c0] ;  /* 0x0001c00001a07983 */ /* 0x000ea80000100800 */
[----:B------:R-:W2:Y:S01]  /*27130*/  LDL R159, [R1+0x130] ;  /* 0x00013000019f7983 */ /* 0x000ea20000100800 */
[----:B-1----:R-:W1:Y:S01]  /*27140*/  LDC.64 R10, c[0x0][R15+0x228] ;  /* 0x00008a000f0a7b82 */ /* 0x002e620000000a00 */
[----:B------:R-:W-:-:S02]  /*27150*/  ISETP.NE.U32.AND P0, PT, RZ, UR6, PT ;  /* 0x00000006ff007c0c */ /* 0x000fc4000bf05070 */
[----:B----4-:R-:W-:Y:S02]  /*27160*/  ISETP.NE.AND P1, PT, R156, 0x1, PT ;  /* 0x000000019c00780c */ /* 0x010fe40003f25270 */
[----:B------:R-:W-:Y:S01]  /*27170*/  ISETP.NE.AND.EX P0, PT, RZ, UR7, PT, P0 ;  /* 0x00000007ff007c0c */ /* 0x000fe2000bf05300 */
[-C--:B0-----:R-:W-:Y:S02]  /*27180*/  IMAD R14, R9, R224.reuse, RZ ;  /* 0x000000e0090e7224 */ /* 0x081fe400078e02ff */
[----:B------:R-:W-:-:S04]  /*27190*/  IMAD.WIDE.U32 R8, R8, R224, RZ ;  /* 0x000000e008087225 */ /* 0x000fc800078e00ff */
[----:B------:R-:W-:-:S04]  /*271a0*/  IMAD.IADD R14, R9, 0x1, R14 ;  /* 0x00000001090e7824 */ /* 0x000fc800078e020e */
[----:B------:R-:W0:Y:S01]  /*271b0*/  @P1 LDC R9, c[0x0][0xbec] ;  /* 0x0002fb00ff091b82 */ /* 0x000e220000000800 */
[----:B-----5:R-:W-:Y:S01]  /*271c0*/  IMAD R0, R0, R156, RZ ;  /* 0x0000009c00007224 */ /* 0x020fe200078e02ff */
[----:B------:R-:W-:Y:S01]  /*271d0*/  ULDC.64 UR4, c[0x0][0x208] ;  /* 0x0000820000047ab9 */ /* 0x000fe20000000a00 */
[----:B---3--:R-:W-:Y:S02]  /*271e0*/  SEL R2, R2, RZ, !P0 ;  /* 0x000000ff02027207 */ /* 0x008fe40004000000 */
[----:B--2---:R-:W-:-:S03]  /*271f0*/  SEL R4, R4, RZ, !P0 ;  /* 0x000000ff04047207 */ /* 0x004fc60004000000 */
[----:B------:R-:W-:-:S04]  /*27200*/  IMAD R13, R13, R2, RZ ;  /* 0x000000020d0d7224 */ /* 0x000fc800078e02ff */
[C---:B------:R-:W-:Y:S02]  /*27210*/  IMAD R4, R12.reuse, R4, R13 ;  /* 0x000000040c047224 */ /* 0x040fe400078e020d */
[----:B------:R-:W-:-:S03]  /*27220*/  IMAD.WIDE.U32 R12, R12, R2, RZ ;  /* 0x000000020c0c7225 */ /* 0x000fc600078e00ff */
[----:B------:R-:W-:Y:S02]  /*27230*/  IADD3 R12, P0, P3, R12, R8, R3 ;  /* 0x000000080c0c7210 */ /* 0x000fe40007b1e003 */
[----:B------:R-:W2:Y:S01]  /*27240*/  @P1 LDC R8, c[0x0][0xbf0] ;  /* 0x0002fc00ff081b82 */ /* 0x000ea20000000800 */
[----:B------:R-:W-:Y:S01]  /*27250*/  IMAD.IADD R13, R13, 0x1, R4 ;  /* 0x000000010d0d7824 */ /* 0x000fe200078e0204 */
[----:B------:R-:W-:-:S05]  /*27260*/  SEL R4, R157, RZ, P2 ;  /* 0x000000ff9d047207 */ /* 0x000fca0001000000 */
[-C--:B-1----:R-:W-:Y:S02]  /*27270*/  IMAD R152, R11, R4.reuse, RZ ;  /* 0x000000040b987224 */ /* 0x082fe400078e02ff */
[----:B------:R-:W-:Y:S01]  /*27280*/  IMAD.WIDE.U32 R10, R10, R4, RZ ;  /* 0x000000040a0a7225 */ /* 0x000fe200078e00ff */
[----:B------:R-:W-:-:S04]  /*27290*/  SHF.R.S32.HI R4, RZ, 0x1f, R3 ;  /* 0x0000001fff047819 */ /* 0x000fc80000011403 */
[----:B------:R-:W-:Y:S01]  /*272a0*/  IADD3.X R13, R13, R14, R4, P0, P3 ;  /* 0x0000000e0d0d7210 */ /* 0x000fe200007e6404 */
[----:B------:R-:W-:-:S04]  /*272b0*/  IMAD.IADD R14, R155, 0x1, R158 ;  /* 0x000000019b0e7824 */ /* 0x000fc800078e029e */
[----:B0-----:R-:W-:-:S04]  /*272c0*/  @P1 IMAD.HI.U32 R9, R14, R9, RZ ;  /* 0x000000090e091227 */ /* 0x001fc800078e00ff */
[----:B------:R-:W-:Y:S01]  /*272d0*/  IMAD.MOV.U32 R155, RZ, RZ, R14 ;  /* 0x000000ffff9b7224 */ /* 0x000fe200078e000e */
[----:B--2---:R-:W-:Y:S02]  /*272e0*/  @P1 SHF.R.U32.HI R155, RZ, R8, R9 ;  /* 0x00000008ff9b1219 */ /* 0x004fe40000011609 */
[----:B------:R0:W1:Y:S03]  /*272f0*/  LDC.64 R8, c[0x0][R15+0x210] ;  /* 0x000084000f087b82 */ /* 0x0000660000000a00 */
[----:B0-----:R-:W-:-:S04]  /*27300*/  IMAD.MOV R15, RZ, RZ, -R155 ;  /* 0x000000ffff0f7224 */ /* 0x001fc800078e0a9b */
[----:B------:R-:W-:Y:S01]  /*27310*/  IMAD R15, R156, R15, R14 ;  /* 0x0000000f9c0f7224 */ /* 0x000fe200078e020e */
[----:B------:R-:W-:Y:S01]  /*27320*/  IADD3 R10, P0, P3, R155, R12, R10 ;  /* 0x0000000c9b0a7210 */ /* 0x000fe20007b1e00a */
[----:B------:R-:W-:Y:S01]  /*27330*/  IMAD.IADD R152, R11, 0x1, R152 ;  /* 0x000000010b987824 */ /* 0x000fe200078e0298 */
[----:B------:R-:W-:Y:S02]  /*27340*/  SHF.R.S32.HI R11, RZ, 0x1f, R155 ;  /* 0x0000001fff0b7819 */ /* 0x000fe4000001149b */
[----:B------:R-:W-:Y:S02]  /*27350*/  SHF.R.S32.HI R12, RZ, 0x1f, R15 ;  /* 0x0000001fff0c7819 */ /* 0x000fe4000001140f */
[----:B------:R-:W-:Y:S01]  /*27360*/  IADD3.X R11, R11, R13, R152, P0, P3 ;  /* 0x0000000d0b0b7210 */ /* 0x000fe200007e6498 */
[----:B-1----:R-:W-:-:S04]  /*27370*/  IMAD R9, R9, R15, RZ ;  /* 0x0000000f09097224 */ /* 0x002fc800078e02ff */
[C---:B------:R-:W-:Y:S02]  /*27380*/  IMAD R9, R8.reuse, R12, R9 ;  /* 0x0000000c08097224 */ /* 0x040fe400078e0209 */
[----:B------:R-:W0:Y:S01]  /*27390*/  LDC.64 R12, c[0x0][0xba8] ;  /* 0x0002ea00ff0c7b82 */ /* 0x000e220000000a00 */
[----:B------:R-:W-:-:S07]  /*273a0*/  IMAD.WIDE.U32 R10, R8, R15, R10 ;  /* 0x0000000f080a7225 */ /* 0x000fce00078e000a */
[----:B0-----:R-:W0:Y:S08]  /*273b0*/  @!P2 LDC R12, c[0x0][0xb50] ;  /* 0x0002d400ff0cab82 */ /* 0x001e300000000800 */
[----:B------:R-:W1:Y:S01]  /*273c0*/  @!P2 LDC R13, c[0x0][0xb54] ;  /* 0x0002d500ff0dab82 */ /* 0x000e620000000800 */
[----:B------:R-:W-:Y:S01]  /*273d0*/  IMAD.IADD R9, R11, 0x1, R9 ;  /* 0x000000010b097824 */ /* 0x000fe200078e0209 */
[----:B0-----:R-:W-:-:S04]  /*273e0*/  LEA R12, P0, R10, R12, 0x2 ;  /* 0x0000000c0a0c7211 */ /* 0x001fc800078010ff */
[----:B-1----:R-:W-:Y:S01]  /*273f0*/  LEA.HI.X R13, R10, R13, R9, 0x2, P0 ;  /* 0x0000000d0a0d7211 */ /* 0x002fe200000f1409 */
[----:B------:R-:W-:Y:S04]  /*27400*/  SHFL.IDX PT, R8, R12, RZ, 0x1c1f ;  /* 0x001c1fff0c087589 */ /* 0x000fe800000e0000 */
[----:B------:R-:W0:Y:S04]  /*27410*/  SHFL.IDX PT, R9, R13, RZ, 0x1c1f ;  /* 0x001c1fff0d097589 */ /* 0x000e2800000e0000 */
[----:B------:R-:W-:Y:S04]  /*27420*/  SHFL.IDX PT, R10, R12, 0x1, 0x1c1f ;  /* 0x003c1f000c0a7f89 */ /* 0x000fe800000e0000 */
[----:B------:R1:W2:Y:S01]  /*27430*/  SHFL.IDX PT, R11, R13, 0x1, 0x1c1f ;  /* 0x003c1f000d0b7f89 */ /* 0x0002a200000e0000 */
[----:B------:R-:W-:Y:S01]  /*27440*/  LOP3.LUT P0, RZ, R159, 0x3, RZ, 0xc0, !PT ;  /* 0x000000039fff7812 */ /* 0x000fe2000780c0ff */
[----:B-1----:R-:W-:-:S04]  /*27450*/  IMAD.IADD R13, R160, 0x1, R158 ;  /* 0x00000001a00d7824 */ /* 0x002fc800078e029e */
[C---:B------:R-:W-:Y:S01]  /*27460*/  VIADD R12, R13.reuse, 0x8 ;  /* 0x000000080d0c7836 */ /* 0x040fe20000000000 */
[----:B------:R-:W-:-:S04]  /*27470*/  ISETP.GE.OR P3, PT, R13, R0, P0 ;  /* 0x000000000d00720c */ /* 0x000fc80000766670 */
[----:B------:R-:W-:-:S09]  /*27480*/  ISETP.GE.OR P0, PT, R12, R0, P0 ;  /* 0x000000000c00720c */ /* 0x000fd20000706670 */
[----:B0-----:R0:W-:Y:S04]  /*27490*/  @!P3 ST.E desc[UR4][R8.64], R154 ;  /* 0x0000009a0800b985 */ /* 0x0011e8000c101904 */
[----:B--2---:R0:W-:Y:S01]  /*274a0*/  @!P0 ST.E desc[UR4][R10.64], R153 ;  /* 0x000000990a008985 */ /* 0x0041e2000c101904 */
[----:B------:R-:W-:Y:S05]  /*274b0*/  @P2 BRA `(.L_x_2908) ;  /* 0x0000000c00e02947 */ /* 0x000fea0003800000 */
[----:B------:R-:W0:Y:S01]  /*274c0*/  LDL R159, [R1+0x80] ;  /* 0x00008000019f7983 */ /* 0x000e220000100800 */
[----:B------:R-:W1:Y:S01]  /*274d0*/  @P1 LDC R85, c[0x0][0xbec] ;  /* 0x0002fb00ff551b82 */ /* 0x000e620000000800 */
[----:B------:R-:W-:-:S07]  /*274e0*/  ULDC.64 UR4, c[0x0][0x208] ;  /* 0x0000820000047ab9 */ /* 0x000fce0000000a00 */
[----:B------:R-:W2:Y:S01]  /*274f0*/  @P1 LDC R82, c[0x0][0xbf0] ;  /* 0x0002fc00ff521b82 */ /* 0x000ea20000000800 */
[----:B------:R-:W-:Y:S01]  /*27500*/  SHF.R.S32.HI R83, RZ, 0x1f, R2 ;  /* 0x0000001fff537819 */ /* 0x000fe20000011402 */
[----:B------:R-:W-:Y:S01]  /*27510*/  BSSY B1, `(.L_x_2909) ;  /* 0x00000aa000017945 */ /* 0x000fe20003800000 */
[----:B0-----:R-:W-:-:S04]  /*27520*/  IMAD R9, R225, 0x8, R159 ;  /* 0x00000008e1097824 */ /* 0x001fc800078e029f */
        /* <DEDUP_REMOVED lines=110> */
[----:B------:R-:W-:Y:S02]  /*27c10*/  IMAD.IADD R80, R158, 0x1, R80 ;  /* 0x000000019e507824 */ /* 0x000fe400078e0250 */
[----:B------:R-:W-:-:S04]  /*27c20*/  IMAD.WIDE.U32 R20, R224, UR4, R20 ;  /* 0x00000004e0147c25 */ /* 0x000fc8000f8e0014 */
[----:B-1----:R-:W-:-:S04]  /*27c30*/  @P1 IMAD.HI.U32 R3, R80, R85, RZ ;  /* 0x0000005550031227 */ /* 0x002fc800078e00ff */
[----:B------:R-:W-:Y:S01]  /*27c40*/  IMAD R21, R224, UR5, R21 ;  /* 0x00000005e0157c24 */ /* 0x000fe2000f8e0215 */
[----:B------:R-:W-:Y:S01]  /*27c50*/  ULDC.64 UR4, c[0x0][0xaf0] ;  /* 0x0002bc0000047ab9 */ /* 0x000fe20000000a00 */
[----:B------:R-:W-:Y:S01]  /*27c60*/  IMAD.MOV.U32 R81, RZ, RZ, R80 ;  /* 0x000000ffff517224 */ /* 0x000fe200078e0050 */
[----:B--2---:R-:W-:Y:S01]  /*27c70*/  @P1 SHF.R.U32.HI R81, RZ, R82, R3 ;  /* 0x00000052ff511219 */ /* 0x004fe20000011603 */
[----:B------:R-:W-:-:S04]  /*27c80*/  IMAD R83, R83, UR4, RZ ;  /* 0x0000000453537c24 */ /* 0x000fc8000f8e02ff */
[C---:B------:R-:W-:Y:S02]  /*27c90*/  IMAD R83, R2.reuse, UR5, R83 ;  /* 0x0000000502537c24 */ /* 0x040fe4000f8e0253 */
[----:B------:R-:W-:Y:S01]  /*27ca0*/  IMAD.WIDE.U32 R2, R2, UR4, R20 ;  /* 0x0000000402027c25 */ /* 0x000fe2000f8e0014 */
[--C-:B------:R-:W-:Y:S01]  /*27cb0*/  SHF.R.S32.HI R4, RZ, 0x1f, R81.reuse ;  /* 0x0000001fff047819 */ /* 0x100fe20000011451 */
[----:B------:R-:W-:Y:S02]  /*27cc0*/  ULDC.64 UR4, c[0x0][0xae0] ;  /* 0x0002b80000047ab9 */ /* 0x000fe40000000a00 */
[----:B------:R-:W-:Y:S02]  /*27cd0*/  IMAD.MOV R21, RZ, RZ, -R81 ;  /* 0x000000ffff157224 */ /* 0x000fe400078e0a51 */
[----:B------:R-:W-:Y:S02]  /*27ce0*/  IMAD.IADD R3, R3, 0x1, R83 ;  /* 0x0000000103037824 */ /* 0x000fe400078e0253 */
[----:B------:R-:W-:-:S02]  /*27cf0*/  IMAD R21, R156, R21, R80 ;  /* 0x000000159c157224 */ /* 0x000fc400078e0250 */
[----:B------:R-:W-:Y:S02]  /*27d00*/  IMAD R4, R4, UR4, RZ ;  /* 0x0000000404047c24 */ /* 0x000fe4000f8e02ff */
[----:B------:R-:W-:Y:S01]  /*27d10*/  IMAD.WIDE.U32 R2, R81, UR4, R2 ;  /* 0x0000000451027c25 */ /* 0x000fe2000f8e0002 */
[----:B------:R-:W-:-:S03]  /*27d20*/  SHF.R.S32.HI R20, RZ, 0x1f, R21 ;  /* 0x0000001fff147819 */ /* 0x000fc60000011415 */
[----:B------:R-:W-:Y:S01]  /*27d30*/  IMAD R83, R81, UR5, R4 ;  /* 0x0000000551537c24 */ /* 0x000fe2000f8e0204 */
[----:B------:R-:W-:Y:S01]  /*27d40*/  ULDC.64 UR4, c[0x0][0xad8] ;  /* 0x0002b60000047ab9 */ /* 0x000fe20000000a00 */
[----:B------:R-:W-:Y:S02]  /*27d50*/  IMAD.IADD R4, R225, 0x1, R158 ;  /* 0x00000001e1047824 */ /* 0x000fe400078e029e */
[----:B------:R-:W-:Y:S02]  /*27d60*/  IMAD.IADD R3, R3, 0x1, R83 ;  /* 0x0000000103037824 */ /* 0x000fe400078e0253 */
[----:B------:R-:W-:Y:S02]  /*27d70*/  IMAD R20, R20, UR4, RZ ;  /* 0x0000000414147c24 */ /* 0x000fe4000f8e02ff */
[----:B------:R-:W-:Y:S01]  /*27d80*/  IMAD.WIDE.U32 R2, R21, UR4, R2 ;  /* 0x0000000415027c25 */ /* 0x000fe2000f8e0002 */
[----:B------:R-:W-:-:S03]  /*27d90*/  ISETP.GE.AND P2, PT, R4, R0, PT ;  /* 0x000000000400720c */ /* 0x000fc60003f46270 */
[----:B------:R-:W-:Y:S01]  /*27da0*/  IMAD R85, R21, UR5, R20 ;  /* 0x0000000515557c24 */ /* 0x000fe2000f8e0214 */
[----:B------:R-:W-:Y:S01]  /*27db0*/  ULDC.64 UR4, c[0x0][0xa80] ;  /* 0x0002a00000047ab9 */ /* 0x000fe20000000a00 */
[----:B------:R-:W-:Y:S01]  /*27dc0*/  VIADD R20, R23, 0x38820 ;  /* 0x0003882017147836 */ /* 0x000fe20000000000 */
[----:B------:R-:W-:Y:S01]  /*27dd0*/  LEA R84, P3, R2, UR4, 0x1 ;  /* 0x0000000402547c11 */ /* 0x000fe2000f8608ff */
[----:B------:R-:W-:-:S03]  /*27de0*/  IMAD.IADD R85, R3, 0x1, R85 ;  /* 0x0000000103557824 */ /* 0x000fc600078e0255 */
[----:B------:R-:W-:Y:S02]  /*27df0*/  PRMT R20, RZ, 0x654, R20 ;  /* 0x00000654ff147816 */ /* 0x000fe40000000014 */
[----:B------:R-:W-:Y:S01]  /*27e00*/  LEA.HI.X R85, R2, UR5, R85, 0x1, P3 ;  /* 0x0000000502557c11 */ /* 0x000fe200098f0c55 */
[C---:B------:R-:W-:Y:S01]  /*27e10*/  VIADD R81, R4.reuse, 0x20 ;  /* 0x0000002004517836 */ /* 0x040fe20000000000 */
[----:B0-----:R0:W-:Y:S01]  /*27e20*/  SYNCS.ARRIVE.TRANS64.RED.A1T0 RZ, [R20+URZ], RZ ;  /* 0x000000ff14ff79a7 */ /* 0x0011e2000810043f */
[----:B------:R-:W-:Y:S01]  /*27e30*/  VIADD R21, R4, 0x40 ;  /* 0x0000004004157836 */ /* 0x000fe20000000000 */
[----:B------:R0:W1:Y:S04]  /*27e40*/  SHFL.IDX PT, R87, R84, RZ, 0x181f ;  /* 0x00181fff54577589 */ /* 0x00006800000e0000 */
[----:B------:R0:W2:Y:S01]  /*27e50*/  SHFL.IDX PT, R83, R85, RZ, 0x181f ;  /* 0x00181fff55537589 */ /* 0x0000a200000e0000 */
[----:B------:R-:W-:-:S02]  /*27e60*/  ISETP.GE.AND P1, PT, R81, R0, PT ;  /* 0x000000005100720c */ /* 0x000fc40003f26270 */
        /* <DEDUP_REMOVED lines=20> */
.L_x_2910:
[----:B------:R-:W-:Y:S05]  /*27fb0*/  BSYNC B1 ;  /* 0x0000000000017941 */ /* 0x000fea0003800000 */
.L_x_2909:
        /* <DEDUP_REMOVED lines=22> */
.L_x_2912:
[----:B------:R-:W-:Y:S05]  /*28120*/  BSYNC B1 ;  /* 0x0000000000017941 */ /* 0x000fea0003800000 */
.L_x_2911:
        /* <DEDUP_REMOVED lines=22> */
.L_x_2914:
[----:B------:R-:W-:Y:S05]  /*28290*/  BSYNC B1 ;  /* 0x0000000000017941 */ /* 0x000fea0003800000 */
.L_x_2913:
[----:B0-----:R-:W-:Y:S01]  /*282a0*/  VIADD R3, R4, 0x60 ;  /* 0x0000006004037836 */ /* 0x001fe20000000000 */
[----:B---3--:R-:W0:Y:S04]  /*282b0*/  SHFL.IDX PT, R85, R85, 0x3, 0x181f ;  /* 0x00781f0055557f89 */ /* 0x008e2800000e0000 */
[----:B------:R-:W-:Y:S01]  /*282c0*/  ISETP.GE.AND P0, PT, R3, R0, PT ;  /* 0x000000000300720c */ /* 0x000fe20003f06270 */
[----:B------:R3:W0:-:S12]  /*282d0*/  SHFL.IDX PT, R13, R84, 0x3, 0x181f ;  /* 0x00781f00540d7f89 */ /* 0x00061800000e0000 */
[----:B---3--:R-:W-:Y:S05]  /*282e0*/  @P0 BRA `(.L_x_2915) ;  /* 0x0000002400dc0947 */ /* 0x008fea0003800000 */
        /* <DEDUP_REMOVED lines=16> */
[----:B---3--:R-:W-:Y:S01]  /*283f0*/  LEA R2, P0, R22, R13, 0x1 ;  /* 0x0000000d16027211 */ /* 0x008fe200078008ff */
[----:B------:R-:W-:-:S03]  /*28400*/  ULDC.64 UR4, c[0x0][0x208] ;  /* 0x0000820000047ab9 */ /* 0x000fc60000000a00 */
[----:B------:R-:W-:-:S05]  /*28410*/  LEA.HI.X R3, R22, R85, R218, 0x1, P0 ;  /* 0x0000005516037211 */ /* 0x000fca00000f0cda */
[----:B------:R0:W-:Y:S01]  /*28420*/  ST.E.128 desc[UR4][R2.64], R76 ;  /* 0x0000004c02007985 */ /* 0x0001e2000c101d04 */
[----:B------:R-:W-:Y:S05]  /*28430*/  BRA `(.L_x_2915) ;  /* 0x0000002400887947 */ /* 0x000fea0003800000 */
.L_x_2908:
[----:B0-----:R-:W0:Y:S01]  /*28440*/  @P1 LDC R9, c[0x0][0xbec] ;  /* 0x0002fb00ff091b82 */ /* 0x001e220000000800 */
[----:B------:R-:W-:Y:S01]  /*28450*/  ULDC.64 UR4, c[0x0][0xb08] ;  /* 0x0002c20000047ab9 */ /* 0x000fe20000000a00 */
[----:B------:R-:W-:Y:S01]  /*28460*/  IMAD.MOV.U32 R10, RZ, RZ, R14 ;  /* 0x000000ffff0a7224 */ /* 0x000fe200078e000e */
[----:B------:R1:W5:Y:S01]  /*28470*/  LDL R211, [R1+0x1a8] ;  /* 0x0001a80001d37983 */ /* 0x0003620000100800 */
[----:B------:R-:W-:-:S03]  /*28480*/  IMAD R4, R4, UR4, RZ ;  /* 0x0000000404047c24 */ /* 0x000fc6000f8e02ff */
[----:B------:R1:W5:Y:S01]  /*28490*/  LDL R210, [R1+0x110] ;  /* 0x0001100001d27983 */ /* 0x0003620000100800 */
[----:B------:R-:W2:Y:S01]  /*284a0*/  @P1 LDC R8, c[0x0][0xbf0] ;  /* 0x0002fc00ff081b82 */ /* 0x000ea20000000800 */
[----:B------:R-:W-:Y:S02]  /*284b0*/  IMAD R4, R3, UR5, R4 ;  /* 0x0000000503047c24 */ /* 0x000fe4000f8e0204 */
        /* <DEDUP_REMOVED lines=8> */
[----:B------:R-:W-:Y:S01]  /*28540*/  IMAD.WIDE.U32 R8, R3, UR4, RZ ;  /* 0x0000000403087c25 */ /* 0x000fe2000f8e00ff */
        /* <DEDUP_REMOVED lines=15> */
[--C-:B------:R-:W-:Y:S01]  /*28640*/  IMAD.MOV R2, RZ, RZ, -R10.reuse ;  /* 0x000000ffff027224 */ /* 0x100fe200078e0a0a */
[----:B------:R1:W5:Y:S01]  /*28650*/  LDL R199, [R1+0x190] ;  /* 0x0001900001c77983 */ /* 0x0003620000100800 */
[----:B------:R-:W-:Y:S01]  /*28660*/  IMAD.IADD R9, R9, 0x1, R3 ;  /* 0x0000000109097824 */ /* 0x000fe200078e0203 */
[----:B------:R-:W-:Y:S01]  /*28670*/  SHF.R.S32.HI R3, RZ, 0x1f, R10 ;  /* 0x0000001fff037819 */ /* 0x000fe2000001140a */
[----:B------:R-:W-:Y:S01]  /*28680*/  IMAD R2, R156, R2, R14 ;  /* 0x000000029c027224 */ /* 0x000fe200078e020e */
[----:B------:R1:W5:Y:S01]  /*28690*/  LDL R198, [R1+0xf8] ;  /* 0x0000f80001c67983 */ /* 0x0003620000100800 */
[----:B------:R-:W-:-:S03]  /*286a0*/  IMAD.WIDE.U32 R8, R157, UR4, R8 ;  /* 0x000000049d087c25 */ /* 0x000fc6000f8e0008 */
[----:B------:R1:W5:Y:S01]  /*286b0*/  LDL R197, [R1+0x18c] ;  /* 0x00018c0001c57983 */ /* 0x0003620000100800 */
[----:B------:R-:W-:Y:S01]  /*286c0*/  IMAD R9, R157, UR5, R9 ;  /* 0x000000059d097c24 */ /* 0x000fe2000f8e0209 */
[----:B------:R-:W-:Y:S02]  /*286d0*/  ULDC.64 UR4, c[0x0][0xb30] ;  /* 0x0002cc0000047ab9 */ /* 0x000fe40000000a00 */
[----:B------:R-:W-:Y:S01]  /*286e0*/  IMAD R3, R3, UR4, RZ ;  /* 0x0000000403037c24 */ /* 0x000fe2000f8e02ff */
[----:B------:R-:W-:Y:S01]  /*286f0*/  SHF.R.S32.HI R4, RZ, 0x1f, R2 ;  /* 0x0000001fff047819 */ /* 0x000fe20000011402 */
[C---:B------:R-:W-:Y:S01]  /*28700*/  IMAD.WIDE.U32 R8, R10.reuse, UR4, R8 ;  /* 0x000000040a087c25 */ /* 0x040fe2000f8e0008 */
[----:B------:R1:W5:Y:S03]  /*28710*/  LDL R196, [R1+0xf4] ;  /* 0x0000f40001c47983 */ /* 0x0003660000100800 */
[----:B------:R-:W-:Y:S01]  /*28720*/  IMAD R3, R10, UR5, R3 ;  /* 0x000000050a037c24 */ /* 0x000fe2000f8e0203 */
[----:B------:R-:W-:Y:S01]  /*28730*/  ULDC.64 UR4, c[0x0][0xb28] ;  /* 0x0002ca0000047ab9 */ /* 0x000fe20000000a00 */
[----:B------:R1:W5:Y:S01]  /*28740*/  LDL R195, [R1+0x188] ;  /* 0x0001880001c37983 */ /* 0x0003620000100800 */
[----:B------:R-:W-:-:S02]  /*28750*/  IMAD R4, R4, UR4, RZ ;  /* 0x0000000404047c24 */ /* 0x000fc4000f8e02ff */
[----:B------:R-:W-:Y:S01]  /*28760*/  IMAD.IADD R9, R9, 0x1, R3 ;  /* 0x0000000109097824 */ /* 0x000fe200078e0203 */
[----:B------:R1:W5:Y:S01]  /*28770*/  LDL R194, [R1+0xf0] ;  /* 0x0000f00001c27983 */ /* 0x0003620000100800 */
[C---:B------:R-:W-:Y:S02]  /*28780*/  IMAD R4, R2.reuse, UR5, R4 ;  /* 0x0000000502047c24 */ /* 0x040fe4000f8e0204 */
[----:B------:R-:W-:Y:S01]  /*28790*/  IMAD.WIDE.U32 R8, R2, UR4, R8 ;  /* 0x0000000402087c25 */ /* 0x000fe2000f8e0008 */
[----:B------:R-:W-:Y:S01]  /*287a0*/  ULDC.64 UR4, c[0x0][0xb00] ;  /* 0x0002c00000047ab9 */ /* 0x000fe20000000a00 */
[----:B------:R1:W5:Y:S02]  /*287b0*/  LDL R193, [R1+0x184] ;  /* 0x0001840001c17983 */ /* 0x0003640000100800 */
[----:B------:R-:W-:Y:S01]  /*287c0*/  IMAD.IADD R20, R9, 0x1, R4 ;  /* 0x0000000109147824 */ /* 0x000fe200078e0204 */
[C---:B------:R-:W-:Y:S01]  /*287d0*/  LEA R4, P0, R8.reuse, UR4, 0x2 ;  /* 0x0000000408047c11 */ /* 0x040fe2000f8010ff */
[----:B------:R1:W5:Y:S03]  /*287e0*/  LDL R192, [R1+0xec] ;  /* 0x0000ec0001c07983 */ /* 0x0003660000100800 */
[----:B------:R-:W-:Y:S01]  /*287f0*/  LEA.HI.X R20, R8, UR5, R20, 0x2, P0 ;  /* 0x0000000508147c11 */ /* 0x000fe200080f1414 */
[----:B------:R1:W5:Y:S01]  /*28800*/  LDL R191, [R1+0x180] ;  /* 0x0001800001bf7983 */ /* 0x0003620000100800 */
[----:B------:R-:W-:-:S03]  /*28810*/  ISETP.GE.AND P0, PT, R13, R0, PT ;  /* 0x000000000d00720c */ /* 0x000fc60003f06270 */
        /* <DEDUP_REMOVED lines=40> */
[----:B------:R-:W-:-:S05]  /*28aa0*/  VIADD R2, R23, 0x38820 ;  /* 0x0003882017027836 */ /* 0x000fca0000000000 */
[----:B------:R-:W-:Y:S01]  /*28ab0*/  PRMT R2, RZ, 0x654, R2 ;  /* 0x00000654ff027816 */ /* 0x000fe20000000002 */
[----:B------:R1:W0:Y:S01]  /*28ac0*/  SHFL.IDX PT, R3, R20, RZ, 0x1c1f ;  /* 0x001c1fff14037589 */ /* 0x00022200000e0000 */
[----:B------:R-:W-:Y:S02]  /*28ad0*/  BSSY B1, `(.L_x_2916) ;  /* 0x0000086000017945 */ /* 0x000fe40003800000 */
[----:B------:R2:W-:Y:S02]  /*28ae0*/  SYNCS.ARRIVE.TRANS64.RED.A1T0 RZ, [R2+URZ], RZ ;  /* 0x000000ff02ff79a7 */ /* 0x0005e4000810043f */
[----:B--2---:R1:W2:Y:S01]  /*28af0*/  SHFL.IDX PT, R2, R4, RZ, 0x1c1f ;  /* 0x001c1fff04027589 */ /* 0x0042a200000e0000 */
[----:B------:R-:W-:Y:S05]  /*28b00*/  @P0 BRA `(.L_x_2917) ;  /* 0x0000000800080947 */ /* 0x000fea0003800000 */
[----:B------:R-:W3:Y:S01]  /*28b10*/  LDL R11, [R1+0x74] ;  /* 0x00007400010b7983 */ /* 0x000ee20000100800 */
[----:B------:R-:W-:Y:S01]  /*28b20*/  ULDC UR4, c[0x0][0xac8] ;  /* 0x0002b20000047ab9 */ /* 0x000fe20000000800 */
[----:B------:R-:W-:Y:S01]  /*28b30*/  ULDC.64 UR6, c[0x0][0x208] ;  /* 0x0000820000067ab9 */ /* 0x000fe20000000a00 */
[----:B-----5:R-:W-:Y:S02]  /*28b40*/  ISETP.GE.AND P5, PT, R192, UR4, PT ;  /* 0x00000004c0007c0c */ /* 0x020fe4000bfa6270 */
[----:B------:R-:W-:Y:S02]  /*28b50*/  ISETP.GE.AND P4, PT, R190, UR4, PT ;  /* 0x00000004be007c0c */ /* 0x000fe4000bf86270 */
[----:B------:R-:W-:Y:S02]  /*28b60*/  ISETP.GE.AND P3, PT, R188, UR4, PT ;  /* 0x00000004bc007c0c */ /* 0x000fe4000bf66270 */
[----:B---3--:R-:W-:-:S13]  /*28b70*/  ISETP.GE.AND P0, PT, R11, UR4, PT ;  /* 0x000000040b007c0c */ /* 0x008fda000bf06270 */
        /* <DEDUP_REMOVED lines=70> */
[----:B--2---:R-:W-:-:S03]  /*28fe0*/  @!P4 LEA R10, P0, R178, R2, 0x2 ;  /* 0x00000002b20ac211 */ /* 0x004fc600078010ff */
[----:B------:R0:W-:Y:S01]  /*28ff0*/  @!P3 ST.E.64 desc[UR6][R8.64], R92 ;  /* 0x0000005c0800b985 */ /* 0x0001e2000c101b06 */
[-C--:B------:R-:W-:Y:S02]  /*29000*/  @!P4 LEA.HI.X R11, R178, R3.reuse, R179, 0x2, P0 ;  /* 0x00000003b20bc211 */ /* 0x080fe400000f14b3 */
[----:B------:R-:W-:Y:S02]  /*29010*/  ISETP.GE.AND P0, PT, R170, UR4, PT ;  /* 0x00000004aa007c0c */ /* 0x000fe4000bf06270 */
[-C--:B---3--:R-:W-:Y:S01]  /*29020*/  @!P5 LEA R14, P6, R176, R2.reuse, 0x2 ;  /* 0x00000002b00ed211 */ /* 0x088fe200078c10ff */
[----:B------:R2:W-:Y:S01]  /*29030*/  @!P4 ST.E.64 desc[UR6][R10.64], R96 ;  /* 0x000000600a00c985 */ /* 0x0005e2000c101b06 */
[----:B------:R-:W-:Y:S02]  /*29040*/  ISETP.GE.AND P4, PT, R166, UR4, PT ;  /* 0x00000004a6007c0c */ /* 0x000fe4000bf86270 */
[----:B------:R-:W-:Y:S02]  /*29050*/  @!P5 LEA.HI.X R15, R176, R3, R177, 0x2, P6 ;  /* 0x00000003b00fd211 */ /* 0x000fe400030f14b1 */
[----:B0-----:R-:W-:-:S03]  /*29060*/  @!P2 LEA R8, P6, R174, R2, 0x2 ;  /* 0x00000002ae08a211 */ /* 0x001fc600078c10ff */
[----:B------:R0:W-:Y:S01]  /*29070*/  @!P5 ST.E.64 desc[UR6][R14.64], R100 ;  /* 0x000000640e00d985 */ /* 0x0001e2000c101b06 */
[----:B------:R-:W-:Y:S02]  /*29080*/  ISETP.GE.AND P5, PT, R168, UR4, PT ;  /* 0x00000004a8007c0c */ /* 0x000fe4000bfa6270 */
[----:B------:R-:W-:Y:S02]  /*29090*/  @!P2 LEA.HI.X R9, R174, R3, R175, 0x2, P6 ;  /* 0x00000003ae09a211 */ /* 0x000fe400030f14af */
[----:B--2---:R-:W-:-:S03]  /*290a0*/  @!P1 LEA R10, P3, R172, R2, 0x2 ;  /* 0x00000002ac0a9211 */ /* 0x004fc600078610ff */
[----:B------:R2:W-:Y:S01]  /*290b0*/  @!P2 ST.E.64 desc[UR6][R8.64], R104 ;  /* 0x000000680800a985 */ /* 0x0005e2000c101b06 */
[-C--:B------:R-:W-:Y:S02]  /*290c0*/  @!P1 LEA.HI.X R11, R172, R3.reuse, R173, 0x2, P3 ;  /* 0x00000003ac0b9211 */ /* 0x080fe400018f14ad */
[----:B------:R-:W-:Y:S02]  /*290d0*/  ISETP.GE.AND P3, PT, R164, UR4, PT ;  /* 0x00000004a4007c0c */ /* 0x000fe4000bf66270 */
[CC--:B0-----:R-:W-:Y:S01]  /*290e0*/  @!P0 LEA R14, P6, R170.reuse, R2.reuse, 0x2 ;  /* 0x00000002aa0e8211 */ /* 0x0c1fe200078c10ff */
[----:B------:R0:W-:Y:S03]  /*290f0*/  @!P1 ST.E.64 desc[UR6][R10.64], R108 ;  /* 0x0000006c0a009985 */ /* 0x0001e6000c101b06 */
[----:B------:R-:W-:Y:S02]  /*29100*/  @!P0 LEA.HI.X R15, R170, R3, R171, 0x2, P6 ;  /* 0x00000003aa0f8211 */ /* 0x000fe400030f14ab */
[----:B--2---:R-:W-:-:S03]  /*29110*/  @!P5 LEA R8, P1, R168, R2, 0x2 ;  /* 0x00000002a808d211 */ /* 0x004fc600078210ff */
        /* <DEDUP_REMOVED lines=8> */
[-C--:B--2---:R-:W-:Y:S01]  /*291a0*/  @!P3 LEA R14, P6, R164, R2.reuse, 0x2 ;  /* 0x00000002a40eb211 */ /* 0x084fe200078c10ff */
[----:B------:R2:W-:Y:S01]  /*291b0*/  @!P4 ST.E.64 desc[UR6][R10.64], R120 ;  /* 0x000000780a00c985 */ /* 0x0005e2000c101b06 */
[----:B------:R-:W-:Y:S02]  /*291c0*/  ISETP.GE.AND P4, PT, R158, UR4, PT ;  /* 0x000000049e007c0c */ /* 0x000fe4000bf86270 */
[----:B------:R-:W-:Y:S02]  /*291d0*/  @!P3 LEA.HI.X R15, R164, R3, R165, 0x2, P6 ;  /* 0x00000003a40fb211 */ /* 0x000fe400030f14a5 */
[----:B0-----:R-:W-:-:S03]  /*291e0*/  @!P0 LEA R8, P5, R162, R2, 0x2 ;  /* 0x00000002a2088211 */ /* 0x001fc600078a10ff */
[----:B------:R0:W-:Y:S01]  /*291f0*/  @!P3 ST.E.64 desc[UR6][R14.64], R124 ;  /* 0x0000007c0e00b985 */ /* 0x0001e2000c101b06 */
[----:B------:R-:W-:Y:S02]  /*29200*/  ISETP.GE.AND P3, PT, R156, UR4, PT ;  /* 0x000000049c007c0c */ /* 0x000fe4000bf66270 */
[-C--:B------:R-:W-:Y:S02]  /*29210*/  @!P0 LEA.HI.X R9, R162, R3.reuse, R163, 0x2, P5 ;  /* 0x00000003a2098211 */ /* 0x080fe400028f14a3 */
[----:B------:R-:W-:Y:S02]  /*29220*/  ISETP.GE.AND P5, PT, R152, UR4, PT ;  /* 0x0000000498007c0c */ /* 0x000fe4000bfa6270 */
[C---:B--2---:R-:W-:Y:S01]  /*29230*/  @!P1 LEA R10, P6, R160.reuse, R2, 0x2 ;  /* 0x00000002a00a9211 */ /* 0x044fe200078c10ff */
[----:B------:R2:W-:Y:S03]  /*29240*/  @!P0 ST.E.64 desc[UR6][R8.64], R128 ;  /* 0x0000008008008985 */ /* 0x0005e6000c101b06 */
[----:B------:R-:W-:-:S03]  /*29250*/  @!P1 LEA.HI.X R11, R160, R3, R161, 0x2, P6 ;  /* 0x00000003a00b9211 */ /* 0x000fc600030f14a1 */
[CC--:B0-----:R-:W-:Y:S02]  /*29260*/  @!P3 LEA R14, P6, R156.reuse, R2.reuse, 0x2 ;  /* 0x000000029c0eb211 */ /* 0x0c1fe400078c10ff */
[----:B------:R0:W-:Y:S02]  /*29270*/  @!P1 ST.E.64 desc[UR6][R10.64], R132 ;  /* 0x000000840a009985 */ /* 0x0001e4000c101b06 */
[----:B------:R-:W-:Y:S02]  /*29280*/  @!P3 LEA.HI.X R15, R156, R3, R157, 0x2, P6 ;  /* 0x000000039c0fb211 */ /* 0x000fe400030f149d */
[----:B--2---:R-:W-:-:S04]  /*29290*/  @!P4 LEA R8, P0, R158, R2, 0x2 ;  /* 0x000000029e08c211 */ /* 0x004fc800078010ff */
[----:B------:R-:W-:Y:S02]  /*292a0*/  @!P4 LEA.HI.X R9, R158, R3, R159, 0x2, P0 ;  /* 0x000000039e09c211 */ /* 0x000fe400000f149f */
[----:B0-----:R-:W-:-:S03]  /*292b0*/  @!P2 LEA R10, P1, R154, R2, 0x2 ;  /* 0x000000029a0aa211 */ /* 0x001fc600078210ff */
[----:B------:R3:W-:Y:S01]  /*292c0*/  @!P4 ST.E.64 desc[UR6][R8.64], R136 ;  /* 0x000000880800c985 */ /* 0x0007e2000c101b06 */
[----:B------:R-:W-:Y:S02]  /*292d0*/  @!P5 LEA R2, P0, R152, R2, 0x2 ;  /* 0x000000029802d211 */ /* 0x000fe400078010ff */
[-C--:B------:R-:W-:Y:S01]  /*292e0*/  @!P2 LEA.HI.X R11, R154, R3.reuse, R155, 0x2, P1 ;  /* 0x000000039a0ba211 */ /* 0x080fe200008f149b */
[----:B------:R3:W-:Y:S01]  /*292f0*/  @!P3 ST.E.64 desc[UR6][R14.64], R140 ;  /* 0x0000008c0e00b985 */ /* 0x0007e2000c101b06 */
[----:B------:R-:W-:-:S03]  /*29300*/  @!P5 LEA.HI.X R3, R152, R3, R153, 0x2, P0 ;  /* 0x000000039803d211 */ /* 0x000fc600000f1499 */
[----:B------:R3:W-:Y:S04]  /*29310*/  @!P2 ST.E.64 desc[UR6][R10.64], R144 ;  /* 0x000000900a00a985 */ /* 0x0007e8000c101b06 */
[----:B------:R3:W-:Y:S02]  /*29320*/  @!P5 ST.E.64 desc[UR6][R2.64], R148 ;  /* 0x000000940200d985 */ /* 0x0007e4000c101b06 */
.L_x_2917:
[----:B------:R-:W-:Y:S05]  /*29330*/  BSYNC B1 ;  /* 0x0000000000017941 */ /* 0x000fea0003800000 */
.L_x_2916:
[----:B------:R-:W-:Y:S01]  /*29340*/  ISETP.GE.AND P0, PT, R12, R0, PT ;  /* 0x000000000c00720c */ /* 0x000fe20003f06270 */
[----:B------:R4:W0:Y:S04]  /*29350*/  SHFL.IDX PT, R21, R20, 0x1, 0x1c1f ;  /* 0x003c1f0014157f89 */ /* 0x00082800000e0000 */
[----:B-1----:R4:W1:Y:S08]  /*29360*/  SHFL.IDX PT, R20, R4, 0x1, 0x1c1f ;  /* 0x003c1f0004147f89 */ /* 0x00287000000e0000 */
[----:B----4-:R-:W-:Y:S05]  /*29370*/  @P0 BRA `(.L_x_2915) ;  /* 0x0000001400b80947 */ /* 0x010fea0003800000 */
[----:B--23--:R-:W2:Y:S01]  /*29380*/  LDL R2, [R1+0x74] ;  /* 0x0000740001027983 */ /* 0x00cea20000100800 */
[----:B------:R-:W-:Y:S01]  /*29390*/  ULDC UR4, c[0x0][0xac8] ;  /* 0x0002b20000047ab9 */ /* 0x000fe20000000800 */
[----:B------:R-:W-:Y:S01]  /*293a0*/  ULDC.64 UR6, c[0x0][0x208] ;  /* 0x0000820000067ab9 */ /* 0x000fe20000000a00 */
[----:B-----5:R-:W-:Y:S02]  /*293b0*/  ISETP.GE.AND P2, PT, R224, UR4, PT ;  /* 0x00000004e0007c0c */ /* 0x020fe4000bf46270 */
[----:B------:R-:W-:Y:S02]  /*293c0*/  ISETP.GE.AND P1, PT, R210, UR4, PT ;  /* 0x00000004d2007c0c */ /* 0x000fe4000bf26270 */
[----:B------:R-:W-:Y:S02]  /*293d0*/  ISETP.GE.AND P0, PT, R208, UR4, PT ;  /* 0x00000004d0007c0c */ /* 0x000fe4000bf06270 */
[----:B------:R-:W-:-:S09]  /*293e0*/  ISETP.GE.AND P4, PT, R204, UR4, PT ;  /* 0x00000004cc007c0c */ /* 0x000fd2000bf86270 */
[----:B-1----:R-:W-:-:S04]  /*293f0*/  @!P1 LEA R8, P5, R210, R20, 0x2 ;  /* 0x00000014d2089211 */ /* 0x002fc800078a10ff */
[----:B0-----:R-:W-:Y:S02]  /*29400*/  @!P1 LEA.HI.X R9, R210, R21, R211, 0x2, P5 ;  /* 0x00000015d2099211 */ /* 0x001fe400028f14d3 */
[----:B------:R-:W-:Y:S02]  /*29410*/  ISETP.GE.AND P5, PT, R202, UR4, PT ;  /* 0x00000004ca007c0c */ /* 0x000fe4000bfa6270 */
[----:B--2---:R-:W-:-:S13]  /*29420*/  ISETP.GE.AND P3, PT, R2, UR4, PT ;  /* 0x0000000402007c0c */ /* 0x004fda000bf66270 */
[----:B------:R-:W-:-:S05]  /*29430*/  @!P3 IMAD.WIDE R2, R2, 0x4, R20 ;  /* 0x000000040202b825 */ /* 0x000fca00078e0214 */
        /* <DEDUP_REMOVED lines=11> */
[----:B-1----:R-:W-:Y:S02]  /*294f0*/  @!P4 LEA R8, P2, R204, R20, 0x2 ;  /* 0x00000014cc08c211 */ /* 0x002fe400078410ff */
[----:B------:R-:W-:-:S02]  /*29500*/  @!P3 LEA.HI.X R3, R206, R21, R207, 0x2, P1 ;  /* 0x00000015ce03b211 */ /* 0x000fc400008f14cf */
[----:B------:R-:W-:Y:S02]  /*29510*/  ISETP.GE.AND P1, PT, R198, UR4, PT ;  /* 0x00000004c6007c0c */ /* 0x000fe4000bf26270 */
[-C--:B------:R-:W-:Y:S01]  /*29520*/  @!P4 LEA.HI.X R9, R204, R21.reuse, R205, 0x2, P2 ;  /* 0x00000015cc09c211 */ /* 0x080fe200010f14cd */
[----:B------:R0:W-:Y:S01]  /*29530*/  @!P3 ST.E.64 desc[UR6][R2.64], R42 ;  /* 0x0000002a0200b985 */ /* 0x0001e2000c101b06 */
[----:B------:R-:W-:Y:S02]  /*29540*/  ISETP.GE.AND P2, PT, R196, UR4, PT ;  /* 0x00000004c4007c0c */ /* 0x000fe4000bf46270 */
[----:B--2---:R-:W-:Y:S01]  /*29550*/  @!P5 LEA R10, P6, R202, R20, 0x2 ;  /* 0x00000014ca0ad211 */ /* 0x004fe200078c10ff */
[----:B------:R1:W-:Y:S01]  /*29560*/  @!P4 ST.E.64 desc[UR6][R8.64], R46 ;  /* 0x0000002e0800c985 */ /* 0x0003e2000c101b06 */
[----:B------:R-:W-:Y:S02]  /*29570*/  ISETP.GE.AND P3, PT, R194, UR4, PT ;  /* 0x00000004c2007c0c */ /* 0x000fe4000bf66270 */
[----:B------:R-:W-:-:S02]  /*29580*/  @!P5 LEA.HI.X R11, R202, R21, R203, 0x2, P6 ;  /* 0x00000015ca0bd211 */ /* 0x000fc400030f14cb */
        /* <DEDUP_REMOVED lines=82> */
[----:B------:R-:W-:Y:S02]  /*29ab0*/  @!P2 LEA.HI.X R11, R156, R21, R157, 0x2, P1 ;  /* 0x000000159c0ba211 */ /* 0x000fe400008f149d */
[----:B-1----:R-:W-:-:S04]  /*29ac0*/  @!P4 LEA R8, P0, R160, R20, 0x2 ;  /* 0x00000014a008c211 */ /* 0x002fc800078010ff */
[-C--:B------:R-:W-:Y:S02]  /*29ad0*/  @!P4 LEA.HI.X R9, R160, R21.reuse, R161, 0x2, P0 ;  /* 0x00000015a009c211 */ /* 0x080fe400000f14a1 */
[-C--:B------:R-:W-:Y:S02]  /*29ae0*/  @!P5 LEA R12, P0, R154, R20.reuse, 0x2 ;  /* 0x000000149a0cd211 */ /* 0x080fe400078010ff */
[----:B--2---:R-:W-:Y:S01]  /*29af0*/  @!P3 LEA R2, P6, R158, R20, 0x2 ;  /* 0x000000149e02b211 */ /* 0x004fe200078c10ff */
        /* <DEDUP_REMOVED lines=8> */
[----:B0-----:R-:W-:Y:S01]  /*29b80*/  LEA R2, P0, R152, R20, 0x2 ;  /* 0x0000001498027211 */ /* 0x001fe200078010ff */
[----:B------:R-:W-:-:S03]  /*29b90*/  ULDC.64 UR4, c[0x0][0x208] ;  /* 0x0000820000047ab9 */ /* 0x000fc60000000a00 */
[----:B------:R-:W-:-:S05]  /*29ba0*/  LEA.HI.X R3, R152, R21, R153, 0x2, P0 ;  /* 0x0000001598037211 */ /* 0x000fca00000f1499 */
[----:B------:R0:W-:Y:S01]  /*29bb0*/  ST.E.64 desc[UR4][R2.64], R150 ;  /* 0x0000009602007985 */ /* 0x0001e2000c101b04 */
[----:B------:R-:W-:Y:S05]  /*29bc0*/  BRA `(.L_x_2915) ;  /* 0x0000000c00a47947 */ /* 0x000fea0003800000 */
.L_x_2906:
[----:B---3--:R-:W3:Y:S01]  /*29bd0*/  LDL.LU R4, [R1+0x8c] ;  /* 0x00008c0001047983 */ /* 0x008ee20000300800 */
[----:B------:R-:W-:Y:S01]  /*29be0*/  ULDC.64 UR6, c[0x0][0xc08] ;  /* 0x0003020000067ab9 */ /* 0x000fe20000000a00 */
[----:B------:R-:W-:Y:S02]  /*29bf0*/  ULDC.64 UR4, c[0x0][0xc00] ;  /* 0x0003000000047ab9 */ /* 0x000fe40000000a00 */
[----:B------:R-:W4:Y:S04]  /*29c00*/  LDL.LU R0, [R1+0x90] ;  /* 0x0000900001007983 */ /* 0x000f280000300800 */
[----:B01----:R-:W2:Y:S01]  /*29c10*/  LDL R10, [R1+0x84] ;  /* 0x00008400010a7983 */ /* 0x003ea20000100800 */
[----:B------:R-:W-:Y:S01]  /*29c20*/  ISETP.NE.U32.AND P1, PT, RZ, UR6, PT ;  /* 0x00000006ff007c0c */ /* 0x000fe2000bf25070 */
[----:B------:R-:W-:Y:S01]  /*29c30*/  IMAD.MOV.U32 R25, RZ, RZ, RZ ;  /* 0x000000ffff197224 */ /* 0x000fe200078e00ff */
[----:B------:R-:W-:Y:S01]  /*29c40*/  ISETP.NE.U32.AND P0, PT, RZ, UR4, PT ;  /* 0x00000004ff007c0c */ /* 0x000fe2000bf05070 */
[----:B------:R-:W-:Y:S01]  /*29c50*/  ULDC.64 UR8, c[0x0][0x208] ;  /* 0x0000820000087ab9 */ /* 0x000fe20000000a00 */
[----:B------:R-:W-:Y:S01]  /*29c60*/  ISETP.NE.AND.EX P1, PT, RZ, UR7, PT, P1 ;  /* 0x00000007ff007c0c */ /* 0x000fe2000bf25310 */
[----:B------:R-:W0:Y:S01]  /*29c70*/  S2R R35, SR_TID.X ;  /* 0x0000000000237919 */ /* 0x000e220000002100 */
[----:B------:R-:W-:-:S02]  /*29c80*/  ISETP.NE.AND.EX P0, PT, RZ, UR5, PT, P0 ;  /* 0x00000005ff007c0c */ /* 0x000fc4000bf05300 */
[----:B---3--:R-:W-:-:S04]  /*29c90*/  IADD3 R2, P2, R4, UR4, RZ ;  /* 0x0000000404027c10 */ /* 0x008fc8000ff5e0ff */
[----:B----4-:R-:W-:-:S05]  /*29ca0*/  IADD3.X R3, R0, UR5, RZ, P2, !PT ;  /* 0x0000000500037c10 */ /* 0x010fca00097fe4ff */
[----:B------:R-:W-:Y:S01]  /*29cb0*/  @P1 IADD3 R8, P2, R4, UR6, RZ ;  /* 0x0000000604081c10 */ /* 0x000fe2000ff5e0ff */
[----:B------:R-:W-:Y:S01]  /*29cc0*/  ULDC UR4, c[0x0][0xa88] ;  /* 0x0002a20000047ab9 */ /* 0x000fe20000000800 */
[----:B------:R1:W5:Y:S02]  /*29cd0*/  @P0 LDG.E R25, desc[UR8][R2.64] ;  /* 0x0000000802190981 */ /* 0x000364000c1e1900 */
[----:B------:R-:W-:Y:S01]  /*29ce0*/  @P1 IADD3.X R9, R0, UR7, RZ, P2, !PT ;  /* 0x0000000700091c10 */ /* 0x000fe200097fe4ff */
[----:B------:R-:W-:Y:S01]  /*29cf0*/  IMAD.U32 R0, RZ, RZ, UR4 ;  /* 0x00000004ff007e24 */ /* 0x000fe2000f8e00ff */
[----:B--2---:R-:W-:Y:S01]  /*29d00*/  ISETP.NE.AND P2, PT, R10, RZ, PT ;  /* 0x000000ff0a00720c */ /* 0x004fe20003f45270 */
[----:B0-----:R-:W-:-:S04]  /*29d10*/  VIADD R4, R35, 0xffffff80 ;  /* 0xffffff8023047836 */ /* 0x001fc80000000000 */
[----:B------:R1:W5:Y:S01]  /*29d20*/  @P1 LDG.E R0, desc[UR8][R8.64] ;  /* 0x0000000808001981 */ /* 0x000362000c1e1900 */
[----:B------:R-:W-:-:S07]  /*29d30*/  ISETP.GT.AND P3, PT, R4, 0x7f, PT ;  /* 0x0000007f0400780c */ /* 0x000fce0003f64270 */
[----:B------:R-:W0:Y:S02]  /*29d40*/  @!P2 LDC R10, c[0x0][0xad4] ;  /* 0x0002b500ff0aab82 */ /* 0x000e240000000800 */
[----:B0-----:R1:W-:Y:S01]  /*29d50*/  @!P2 STL [R1+0x84], R10 ;  /* 0x0000840a0100a387 */ /* 0x0013e20000100800 */
[----:B------:R-:W-:Y:S01]  /*29d60*/  ISETP.GT.AND P2, PT, R10, 0x1, PT ;  /* 0x000000010a00780c */ /* 0x000fe20003f44270 */
[----:B------:R-:W-:-:S12]  /*29d70*/  @P1 BRA `(.L_x_2918) ;  /* 0x0000000000141947 */ /* 0x000fd80003800000 */
[----:B------:R-:W-:Y:S05]  /*29d80*/  @!P0 BRA `(.L_x_2918) ;  /* 0x0000000000108947 */ /* 0x000fea0003800000 */
[----:B------:R-:W-:Y:S02]  /*29d90*/  ULDC.64 UR4, c[0x0][0x208] ;  /* 0x0000820000047ab9 */ /* 0x000fe40000000a00 */
[----:B-1----:R-:W2:Y:S04]  /*29da0*/  LDG.E R9, desc[UR4][R2.64] ;  /* 0x0000000402097981 */ /* 0x002ea8000c1e1900 */
[----:B-----5:R-:W2:Y:S02]  /*29db0*/  LDG.E R0, desc[UR4][R2.64+0x4] ;  /* 0x0000040402007981 */ /* 0x020ea4000c1e1900 */
[----:B--2---:R-:W-:-:S07]  /*29dc0*/  IMAD.IADD R0, R0, 0x1, -R9 ;  /* 0x0000000100007824 */ /* 0x004fce00078e0a09 */
.L_x_2918:
[----:B-1----:R-:W2:Y:S04]  /*29dd0*/  LDL.LU R3, [R1+0x88] ;  /* 0x0000880001037983 */ /* 0x002ea80000300800 */
        /* <DEDUP_REMOVED lines=18> */
[----:B------:R-:W-:Y:S01]  /*29f00*/  SEL R24, R24, 0x978, P0 ;  /* 0x0000097818187807 */ /* 0x000fe20000000000 */
[----:B------:R-:W-:-:S04]  /*29f10*/  ULDC.64 UR4, c[0x0][0x208] ;  /* 0x0000820000047ab9 */ /* 0x000fc80000000a00 */
        /* <DEDUP_REMOVED lines=37> */
.L_x_2920:
[----:B------:R-:W-:Y:S05]  /*2a170*/  BSYNC B1 ;  /* 0x0000000000017941 */ /* 0x000fea0003800000 */
.L_x_2919:
[----:B------:R-:W-:Y:S05]  /*2a180*/  @P2 BRA `(.L_x_2915) ;  /* 0x0000000800342947 */ /* 0x000fea0003800000 */
[----:B------:R-:W2:Y:S01]  /*2a190*/  LDL.LU R2, [R1+0x68] ;  /* 0x0000680001027983 */ /* 0x000ea20000300800 */
[----:B------:R-:W1:Y:S01]  /*2a1a0*/  LDC R15, c[0x0][0xbe8] ;  /* 0x0002fa00ff0f7b82 */ /* 0x000e620000000800 */
[----:B------:R-:W-:Y:S01]  /*2a1b0*/  ULDC.64 UR4, c[0x0][0xaa0] ;  /* 0x0002a80000047ab9 */ /* 0x000fe20000000a00 */
[----:B------:R-:W-:Y:S01]  /*2a1c0*/  ULDC.64 UR6, c[0x0][0xaf0] ;  /* 0x0002bc0000067ab9 */ /* 0x000fe20000000a00 */
[----:B------:R-:W3:Y:S01]  /*2a1d0*/  LDL R4, [R1+0x80] ;  /* 0x0000800001047983 */ /* 0x000ee20000100800 */
[----:B------:R-:W-:Y:S01]  /*2a1e0*/  BSSY B1, `(.L_x_2921) ;  /* 0x0000042000017945 */ /* 0x000fe20003800000 */
[----:B-1----:R-:W-:Y:S01]  /*2a1f0*/  ISETP.NE.AND P0, PT, R15, 0x1, PT ;  /* 0x000000010f00780c */ /* 0x002fe20003f05270 */
[----:B------:R-:W-:-:S12]  /*2a200*/  IMAD R21, R0, R15, RZ ;  /* 0x0000000f00157224 */ /* 0x000fd800078e02ff */
[----:B------:R-:W1:Y:S08]  /*2a210*/  @P0 LDC R8, c[0x0][0xbec] ;  /* 0x0002fb00ff080b82 */ /* 0x000e700000000800 */
[----:B------:R-:W4:Y:S01]  /*2a220*/  @P0 LDC R11, c[0x0][0xbf0] ;  /* 0x0002fc00ff0b0b82 */ /* 0x000f220000000800 */
[----:B--2---:R-:W-:Y:S02]  /*2a230*/  IMAD.MOV.U32 R10, RZ, RZ, R2 ;  /* 0x000000ffff0a7224 */ /* 0x004fe400078e0002 */
[----:B------:R-:W-:-:S02]  /*2a240*/  IMAD R2, R26, UR4, RZ ;  /* 0x000000041a027c24 */ /* 0x000fc4000f8e02ff */
[----:B---3--:R-:W-:Y:S02]  /*2a250*/  IMAD R4, R4, 0x20, R225 ;  /* 0x0000002004047824 */ /* 0x008fe400078e02e1 */
[C---:B------:R-:W-:Y:S02]  /*2a260*/  IMAD R9, R25.reuse, UR5, R2 ;  /* 0x0000000519097c24 */ /* 0x040fe4000f8e0202 */
[----:B0-----:R-:W-:Y:S01]  /*2a270*/  IMAD.WIDE.U32 R2, R25, UR4, RZ ;  /* 0x0000000419027c25 */ /* 0x001fe2000f8e00ff */
[----:B------:R-:W-:-:S03]  /*2a280*/  ULDC.64 UR4, c[0x0][0xae8] ;  /* 0x0002ba0000047ab9 */ /* 0x000fc60000000a00 */
[----:B------:R-:W-:Y:S02]  /*2a290*/  IMAD.IADD R13, R10, 0x1, R4 ;  /* 0x000000010a0d7824 */ /* 0x000fe400078e0204 */
[----:B------:R-:W-:Y:S02]  /*2a2a0*/  IMAD.IADD R3, R3, 0x1, R9 ;  /* 0x0000000103037824 */ /* 0x000fe400078e0209 */
[----:B-1----:R-:W-:-:S04]  /*2a2b0*/  @P0 IMAD.HI.U32 R4, R13, R8, RZ ;  /* 0x000000080d040227 */ /* 0x002fc800078e00ff */
[----:B------:R-:W-:-:S04]  /*2a2c0*/  IMAD.WIDE.U32 R2, R224, UR4, R2 ;  /* 0x00000004e0027c25 */ /* 0x000fc8000f8e0002 */
[----:B------:R-:W-:Y:S01]  /*2a2d0*/  IMAD.MOV.U32 R9, RZ, RZ, R13 ;  /* 0x000000ffff097224 */ /* 0x000fe200078e000d */
[----:B----4-:R-:W-:Y:S01]  /*2a2e0*/  @P0 SHF.R.U32.HI R9, RZ, R11, R4 ;  /* 0x0000000bff090219 */ /* 0x010fe20000011604 */
[----:B------:R-:W-:Y:S02]  /*2a2f0*/  IMAD R8, R28, UR6, RZ ;  /* 0x000000061c087c24 */ /* 0x000fe4000f8e02ff */
[----:B------:R-:W-:Y:S01]  /*2a300*/  IMAD R3, R224, UR5, R3 ;  /* 0x00000005e0037c24 */ /* 0x000fe2000f8e0203 */
[----:B------:R-:W-:Y:S01]  /*2a310*/  SHF.R.S32.HI R4, RZ, 0x1f, R9 ;  /* 0x0000001fff047819 */ /* 0x000fe20000011409 */
[C---:B------:R-:W-:Y:S01]  /*2a320*/  IMAD R11, R33.reuse, UR7, R8 ;  /* 0x00000007210b7c24 */ /* 0x040fe2000f8e0208 */
[----:B------:R-:W-:Y:S01]  /*2a330*/  ULDC.64 UR4, c[0x0][0xae0] ;  /* 0x0002b80000047ab9 */ /* 0x000fe20000000a00 */
[----:B------:R-:W-:-:S04]  /*2a340*/  IMAD.WIDE.U32 R2, R33, UR6, R2 ;  /* 0x0000000621027c25 */ /* 0x000fc8000f8e0002 */
[----:B------:R-:W-:Y:S02]  /*2a350*/  IMAD.MOV R8, RZ, RZ, -R9 ;  /* 0x000000ffff087224 */ /* 0x000fe400078e0a09 */
[----:B------:R-:W-:Y:S02]  /*2a360*/  IMAD.IADD R3, R3, 0x1, R11 ;  /* 0x0000000103037824 */ /* 0x000fe400078e020b */
[----:B------:R-:W-:Y:S02]  /*2a370*/  IMAD R4, R4, UR4, RZ ;  /* 0x0000000404047c24 */ /* 0x000fe4000f8e02ff */
[----:B------:R-:W-:Y:S02]  /*2a380*/  IMAD R11, R15, R8, R13 ;  /* 0x000000080f0b7224 */ /* 0x000fe400078e020d */
[C---:B------:R-:W-:Y:S02]  /*2a390*/  IMAD R13, R9.reuse, UR5, R4 ;  /* 0x00000005090d7c24 */ /* 0x040fe4000f8e0204 */
[----:B------:R-:W-:Y:S01]  /*2a3a0*/  IMAD.WIDE.U32 R2, R9, UR4, R2 ;  /* 0x0000000409027c25 */ /* 0x000fe2000f8e0002 */
[----:B------:R-:W-:Y:S01]  /*2a3b0*/  SHF.R.S32.HI R4, RZ, 0x1f, R11 ;  /* 0x0000001fff047819 */ /* 0x000fe2000001140b */
[----:B------:R-:W-:-:S02]  /*2a3c0*/  ULDC.64 UR4, c[0x0][0xad8] ;  /* 0x0002b60000047ab9 */ /* 0x000fc40000000a00 */
[----:B------:R-:W-:Y:S02]  /*2a3d0*/  IMAD.IADD R3, R3, 0x1, R13 ;  /* 0x0000000103037824 */ /* 0x000fe400078e020d */
[----:B------:R-:W-:Y:S02]  /*2a3e0*/  IMAD R4, R4, UR4, RZ ;  /* 0x0000000404047c24 */ /* 0x000fe4000f8e02ff */
[----:B------:R-:W-:Y:S02]  /*2a3f0*/  IMAD.IADD R20, R225, 0x1, R10 ;  /* 0x00000001e1147824 */ /* 0x000fe400078e020a */
[C---:B------:R-:W-:Y:S02]  /*2a400*/  IMAD R9, R11.reuse, UR5, R4 ;  /* 0x000000050b097c24 */ /* 0x040fe4000f8e0204 */
[----:B------:R-:W-:Y:S01]  /*2a410*/  IMAD.WIDE.U32 R2, R11, UR4, R2 ;  /* 0x000000040b027c25 */ /* 0x000fe2000f8e0002 */
[----:B------:R-:W-:Y:S01]  /*2a420*/  ISETP.GE.AND P2, PT, R20, R21, PT ;  /* 0x000000151400720c */ /* 0x000fe20003f46270 */
[----:B------:R-:W-:-:S02]  /*2a430*/  ULDC.64 UR4, c[0x0][0xa80] ;  /* 0x0002a00000047ab9 */ /* 0x000fc40000000a00 */
[----:B------:R-:W-:Y:S01]  /*2a440*/  IMAD.IADD R3, R3, 0x1, R9 ;  /* 0x0000000103037824 */ /* 0x000fe200078e0209 */
[----:B------:R-:W-:Y:S01]  /*2a450*/  LEA R4, P3, R2, UR4, 0x1 ;  /* 0x0000000402047c11 */ /* 0x000fe2000f8608ff */
[----:B------:R-:W-:-:S03]  /*2a460*/  VIADD R0, R20, 0x20 ;  /* 0x0000002014007836 */ /* 0x000fc60000000000 */
[----:B------:R-:W-:Y:S01]  /*2a470*/  LEA.HI.X R14, R2, UR5, R3, 0x1, P3 ;  /* 0x00000005020e7c11 */ /* 0x000fe200098f0c03 */
[----:B------:R0:W1:Y:S01]  /*2a480*/  SHFL.IDX PT, R15, R4, RZ, 0x181f ;  /* 0x00181fff040f7589 */ /* 0x00006200000e0000 */
[-C--:B------:R-:W-:Y:S01]  /*2a490*/  ISETP.GE.AND P1, PT, R0, R21.reuse, PT ;  /* 0x000000150000720c */ /* 0x080fe20003f26270 */
[----:B------:R-:W-:Y:S02]  /*2a4a0*/  VIADD R0, R20, 0x40 ;  /* 0x0000004014007836 */ /* 0x000fe40000000000 */
[----:B------:R0:W2:Y:S03]  /*2a4b0*/  SHFL.IDX PT, R13, R14, RZ, 0x181f ;  /* 0x00181fff0e0d7589 */ /* 0x0000a600000e0000 */
        /* <DEDUP_REMOVED lines=20> */
.L_x_2922:
[----:B------:R-:W-:Y:S05]  /*2a600*/  BSYNC B1 ;  /* 0x0000000000017941 */ /* 0x000fea0003800000 */
.L_x_2921:
[----:B--23--:R2:W3:Y:S01]  /*2a610*/  SHFL.IDX PT, R13, R14, 0x1, 0x181f ;  /* 0x00381f000e0d7f89 */ /* 0x00c4e200000e0000 */
[----:B------:R-:W-:Y:S03]  /*2a620*/  BSSY B1, `(.L_x_2923) ;  /* 0x0000015000017945 */ /* 0x000fe60003800000 */
[----:B------:R2:W4:Y:S01]  /*2a630*/  SHFL.IDX PT, R11, R4, 0x1, 0x181f ;  /* 0x00381f00040b7f89 */ /* 0x00052200000e0000 */
[----:B------:R-:W-:Y:S05]  /*2a640*/  @P1 BRA `(.L_x_2924) ;  /* 0x0000000000481947 */ /* 0x000fea0003800000 */
[----:B------:R-:W-:Y:S01]  /*2a650*/  ULDC UR4, c[0x0][0xac8] ;  /* 0x0002b20000047ab9 */ /* 0x000fe20000000800 */
[----:B------:R-:W-:Y:S01]  /*2a660*/  ULDC.64 UR6, c[0x0][0x208] ;  /* 0x0000820000067ab9 */ /* 0x000fe20000000a00 */
        /* <DEDUP_REMOVED lines=16> */
.L_x_2924:
[----:B------:R-:W-:Y:S05]  /*2a770*/  BSYNC B1 ;  /* 0x0000000000017941 */ /* 0x000fea0003800000 */
.L_x_2923:
[----:B---3--:R3:W0:Y:S01]  /*2a780*/  SHFL.IDX PT, R13, R14, 0x2, 0x181f ;  /* 0x00581f000e0d7f89 */ /* 0x00862200000e0000 */
        /* <DEDUP_REMOVED lines=15> */
[----:B------:R0:W-:Y:S01]  /*2a880*/  @!P3 ST.E.128 desc[UR6][R2.64], RZ ;  /* 0x000000ff0200b985 */ /* 0x0001e2000c101d06 */
[----:B----4-:R-:W-:-:S02]  /*2a890*/  @!P1 LEA.HI.X R11, R19, R13, R219, 0x1, P4 ;  /* 0x0000000d130b9211 */ /* 0x010fc400020f0cdb */
[----:B------:R-:W-:Y:S01]  /*2a8a0*/  @!P0 LEA.HI.X R13, R22, R13, R218, 0x1, P6 ;  /* 0x0000000d160d8211 */ /* 0x000fe200030f0cda */
[----:B------:R0:W-:Y:S04]  /*2a8b0*/  @!P2 ST.E.128 desc[UR6][R8.64], RZ ;  /* 0x000000ff0800a985 */ /* 0x0001e8000c101d06 */
[----:B------:R0:W-:Y:S04]  /*2a8c0*/  @!P1 ST.E.128 desc[UR6][R10.64], RZ ;  /* 0x000000ff0a009985 */ /* 0x0001e8000c101d06 */
[----:B------:R0:W-:Y:S02]  /*2a8d0*/  @!P0 ST.E.128 desc[UR6][R12.64], RZ ;  /* 0x000000ff0c008985 */ /* 0x0001e4000c101d06 */
.L_x_2926:
[----:B------:R-:W-:Y:S05]  /*2a8e0*/  BSYNC B1 ;  /* 0x0000000000017941 */ /* 0x000fea0003800000 */
.L_x_2925:
        /* <DEDUP_REMOVED lines=23> */
.L_x_2915:
[----:B------:R-:W-:Y:S05]  /*2aa60*/  BSYNC B0 ;  /* 0x0000000000007941 */ /* 0x000fea0003800000 */
.L_x_2905:
[----:B------:R-:W-:Y:S02]  /*2aa70*/  ULDC UR4, c[0x0][0xc3c] ;  /* 0x00030f0000047ab9 */ /* 0x000fe40000000800 */
[----:B------:R-:W-:-:S13]  /*2aa80*/  ISETP.GE.AND P0, PT, R7, UR4, PT ;  /* 0x0000000407007c0c */ /* 0x000fda000bf06270 */
[----:B------:R-:W-:Y:S05]  /*2aa90*/  @!P0 BRA `(.L_x_2927) ;  /* 0xfffffd7000108947 */ /* 0x000fea000383ffff */
[----:B------:R-:W-:Y:S05]  /*2aaa0*/  BRA `(.L_x_2649) ;  /* 0x0000008000f47947 */ /* 0x000fea0003800000 */
.L_x_2647:
        /* <DEDUP_REMOVED lines=16> */
.L_x_2928:
        /* <DEDUP_REMOVED lines=44> */
.L_x_2932:
        /* <DEDUP_REMOVED lines=38> */
.L_x_2930:
        /* <DEDUP_REMOVED lines=13> */
.L_x_2933:
        /* <DEDUP_REMOVED lines=62> */
.L_x_2934:
[----:B------:R-:W0:Y:S01]  /*2b580*/  LDC.64 R2, c[0x0][0xc90] ;  /* 0x00032400ff027b82 */ /* 0x000e220000000a00 */
[----:B------:R-:W-:Y:S01]  /*2b590*/  ULDC.64 UR6, c[0x0][0x208] ;  /* 0x0000820000067ab9 */ /* 0x000fe20000000a00 */
        /* <DEDUP_REMOVED lines=60> */
.L_x_2935:
[----:B------:R-:W-:-:S05]  /*2b960*/  LOP3.LUT R25, RZ, R2, RZ, 0x33, !PT ;  /* 0x00000002ff197212 */ /* 0x000fca00078e33ff */
[----:B------:R-:W-:Y:S01]  /*2b970*/  IMAD.IADD R25, R6, 0x1, R25 ;  /* 0x0000000106197824 */ /* 0x000fe200078e0219 */
[----:B------:R-:W-:Y:S06]  /*2b980*/  BRA `(.L_x_2936) ;  /* 0x00000000000c7947 */ /* 0x000fec0003800000 */
.L_x_2931:
[----:B------:R-:W-:Y:S02]  /*2b990*/  IMAD.MOV.U32 R25, RZ, RZ, RZ ;  /* 0x000000ffff197224 */ /* 0x000fe400078e00ff */
[----:B------:R-:W-:Y:S02]  /*2b9a0*/  IMAD.U32 R24, RZ, RZ, UR6 ;  /* 0x00000006ff187e24 */ /* 0x000fe4000f8e00ff */
[----:B------:R-:W-:-:S07]  /*2b9b0*/  IMAD.MOV.U32 R26, RZ, RZ, RZ ;  /* 0x000000ffff1a7224 */ /* 0x000fce00078e00ff */
.L_x_2936:
[----:B------:R-:W-:-:S13]  /*2b9c0*/  ISETP.NE.AND P0, PT, R7, RZ, PT ;  /* 0x000000ff0700720c */ /* 0x000fda0003f05270 */
[----:B------:R-:W0:Y:S01]  /*2b9d0*/  @!P0 S2R R3, SR_CgaCtaId ;  /* 0x0000000000038919 */ /* 0x000e220000008800 */
[----:B------:R-:W-:-:S04]  /*2b9e0*/  @!P0 MOV R2, 0x400 ;  /* 0x0000040000028802 */ /* 0x000fc80000000f00 */
[----:B0-----:R-:W-:-:S05]  /*2b9f0*/  @!P0 LEA R2, R3, R2, 0x18 ;  /* 0x0000000203028211 */ /* 0x001fca00078ec0ff */
[----:B------:R1:W-:Y:S01]  /*2ba00*/  @!P0 STS.128 [R2+0x388d0], R24 ;  /* 0x0388d01802008388 */ /* 0x0003e20000000c00 */
[----:B------:R-:W-:Y:S06]  /*2ba10*/  BAR.ARV 0x5, 0x180 ;  /* 0x0146000000007b1d */ /* 0x000fec0000002000 */
.L_x_2929:
        /* <DEDUP_REMOVED lines=33> */
.L_x_3050:
        /* <DEDUP_REMOVED lines=8> */
[----:B-1----:R-:W-:Y:S01]  /*2bcb0*/  IMAD.MOV.U32 R12, RZ, RZ, RZ ;  /* 0x000000ffff0c7224 */ /* 0x002fe200078e00ff */
[----:B------:R-:W-:Y:S01]  /*2bcc0*/  ULDC.64 UR10, c[0x0][0x208] ;  /* 0x00008200000a7ab9 */ /* 0x000fe20000000a00 */
[----:B------:R-:W-:Y:S01]  /*2bcd0*/  ULDC.64 UR6, c[0x0][0xa10] ;  /* 0x0002840000067ab9 */ /* 0x000fe20000000a00 */
[----:B------:R-:W-:-:S02]  /*2bce0*/  ISETP.NE.AND.EX P0, PT, RZ, UR5, PT, P0 ;  /* 0x00000005ff007c0c */ /* 0x000fc4000bf05300 */
[----:B------:R-:W-:-:S04]  /*2bcf0*/  ISETP.NE.U32.AND P2, PT, RZ, UR8, PT ;  /* 0x00000008ff007c0c */ /* 0x000fc8000bf45070 */
[----:B------:R-:W-:Y:S02]  /*2bd00*/  ISETP.NE.AND.EX P2, PT, RZ, UR9, PT, P2 ;  /* 0x00000009ff007c0c */ /* 0x000fe4000bf45320 */
[----:B--2---:R-:W-:-:S05]  /*2bd10*/  SHF.R.S32.HI R0, RZ, 0x1f, R31 ;  /* 0x0000001fff007819 */ /* 0x004fca000001141f */
[C---:B------:R-:W-:Y:S01]  /*2bd20*/  @P0 LEA R2, P1, R31.reuse, UR4, 0x2 ;  /* 0x000000041f020c11 */ /* 0x040fe2000f8210ff */
[C---:B------:R-:W-:Y:S01]  /*2bd30*/  IMAD.SHL.U32 R17, R31.reuse, 0x4, RZ ;  /* 0x000000041f117824 */ /* 0x040fe200078e00ff */
[C-C-:B------:R-:W-:Y:S01]  /*2bd40*/  SHF.L.U64.HI R19, R31.reuse, 0x2, R0.reuse ;  /* 0x000000021f137819 */ /* 0x140fe20000010200 */
[----:B------:R0:W-:Y:S01]  /*2bd50*/  STL [R1+0x20], R0 ;  /* 0x0000200001007387 */ /* 0x0001e20000100800 */
[----:B------:R-:W-:Y:S01]  /*2bd60*/  @P0 LEA.HI.X R3, R31, UR5, R0, 0x2, P1 ;  /* 0x000000051f030c11 */ /* 0x000fe200088f1400 */
[----:B------:R-:W-:-:S04]  /*2bd70*/  ULDC.64 UR4, c[0x0][0xa00] ;  /* 0x0002800000047ab9 */ /* 0x000fc80000000a00 */
[----:B------:R1:W2:Y:S01]  /*2bd80*/  @P0 LDG.E R12, desc[UR10][R2.64] ;  /* 0x0000000a020c0981 */ /* 0x0002a2000c1e1900 */
[----:B------:R-:W-:Y:S01]  /*2bd90*/  ISETP.NE.U32.AND P0, PT, RZ, UR4, PT ;  /* 0x00000004ff007c0c */ /* 0x000fe2000bf05070 */
[----:B------:R-:W-:Y:S01]  /*2bda0*/  IMAD.MOV.U32 R35, RZ, RZ, RZ ;  /* 0x000000ffff237224 */ /* 0x000fe200078e00ff */
[----:B------:R-:W-:Y:S01]  /*2bdb0*/  ISETP.NE.U32.AND P1, PT, RZ, UR6, PT ;  /* 0x00000006ff007c0c */ /* 0x000fe2000bf25070 */
[----:B0-----:R-:W-:Y:S01]  /*2bdc0*/  IMAD.MOV.U32 R0, RZ, RZ, RZ ;  /* 0x000000ffff007224 */ /* 0x001fe200078e00ff */
[----:B------:R-:W-:Y:S02]  /*2bdd0*/  ISETP.NE.AND.EX P0, PT, RZ, UR5, PT, P0 ;  /* 0x00000005ff007c0c */ /* 0x000fe4000bf05300 */
[----:B------:R-:W-:Y:S02]  /*2bde0*/  ISETP.NE.AND.EX P1, PT, RZ, UR7, PT, P1 ;  /* 0x00000007ff007c0c */ /* 0x000fe4000bf25310 */
[C---:B------:R-:W-:Y:S02]  /*2bdf0*/  IADD3 R4, P4, R17.reuse, UR6, RZ ;  /* 0x0000000611047c10 */ /* 0x040fe4000ff9e0ff */
[----:B-1----:R-:W-:Y:S01]  /*2be00*/  IADD3 R2, P3, R17, UR4, RZ ;  /* 0x0000000411027c10 */ /* 0x002fe2000ff7e0ff */
[----:B------:R-:W-:Y:S01]  /*2be10*/  ULDC UR4, c[0x0][0x288] ;  /* 0x0000a20000047ab9 */ /* 0x000fe20000000800 */
[----:B------:R-:W-:-:S02]  /*2be20*/  IADD3.X R5, R19, UR7, RZ, P4, !PT ;  /* 0x0000000713057c10 */ /* 0x000fc4000a7fe4ff */
[----:B------:R-:W-:Y:S02]  /*2be30*/  IADD3.X R3, R19, UR5, RZ, P3, !PT ;  /* 0x0000000513037c10 */ /* 0x000fe40009ffe4ff */
[----:B------:R-:W-:Y:S01]  /*2be40*/  @P2 IADD3 R6, P3, R17, UR8, RZ ;  /* 0x0000000811062c10 */ /* 0x000fe2000ff7e0ff */
[----:B------:R-:W-:Y:S01]  /*2be50*/  IMAD.U32 R8, RZ, RZ, UR4 ;  /* 0x00000004ff087e24 */ /* 0x000fe2000f8e00ff */
[----:B------:R-:W-:Y:S01]  /*2be60*/  ULDC.64 UR4, c[0x0][0x418] ;  /* 0x0001060000047ab9 */ /* 0x000fe20000000a00 */
[----:B------:R-:W5:Y:S01]  /*2be70*/  @P0 LDG.E R35, desc[UR10][R2.64] ;  /* 0x0000000a02230981 */ /* 0x000f62000c1e1900 */
[----:B------:R-:W-:-:S03]  /*2be80*/  @P2 IADD3.X R7, R19, UR9, RZ, P3, !PT ;  /* 0x0000000913072c10 */ /* 0x000fc60009ffe4ff */
[----:B------:R-:W5:Y:S04]  /*2be90*/  @P1 LDG.E R0, desc[UR10][R4.64] ;  /* 0x0000000a04001981 */ /* 0x000f68000c1e1900 */
[----:B------:R0:W3:Y:S01]  /*2bea0*/  @P2 LDG.E R8, desc[UR10][R6.64] ;  /* 0x0000000a06082981 */ /* 0x0000e2000c1e1900 */
[----:B------:R-:W-:-:S03]  /*2beb0*/  UISETP.NE.U32.AND UP0, UPT, UR4, URZ, UPT ;  /* 0x0000003f0400728c */ /* 0x000fc6000bf05070 */
[----:B------:R-:W-:Y:S01]  /*2bec0*/  ULDC UR4, c[0x0][0x424] ;  /* 0x0001090000047ab9 */ /* 0x000fe20000000800 */
[----:B------:R-:W-:-:S03]  /*2bed0*/  UISETP.NE.AND.EX UP0, UPT, UR5, URZ, UPT, UP0 ;  /* 0x0000003f0500728c */ /* 0x000fc6000bf05300 */
[----:B------:R-:W-:Y:S01]  /*2bee0*/  ULDC UR5, c[0x0][0x2f0] ;  /* 0x0000bc0000057ab9 */ /* 0x000fe20000000800 */
[----:B------:R-:W-:-:S04]  /*2bef0*/  USEL UR4, UR4, 0x1, UP0 ;  /* 0x0000000104047887 */ /* 0x000fc80008000000 */
[----:B------:R-:W-:-:S03]  /*2bf00*/  UIMAD UR4, UR4, UR5, URZ ;  /* 0x00000005040472a4 */ /* 0x000fc6000f8e023f */
[----:B------:R-:W-:Y:S02]  /*2bf10*/  ULDC UR5, c[0x0][0x348] ;  /* 0x0000d20000057ab9 */ /* 0x000fe40000000800 */
[----:B0-----:R-:W-:Y:S01]  /*2bf20*/  IMAD.U32 R6, RZ, RZ, UR5 ;  /* 0x00000005ff067e24 */ /* 0x001fe2000f8e00ff */
[----:B---3--:R0:W-:Y:S01]  /*2bf30*/  STL [R1+0x1c], R8 ;  /* 0x00001c0801007387 */ /* 0x0081e20000100800 */
[----:B------:R-:W-:-:S03]  /*2bf40*/  IMAD.MOV.U32 R11, RZ, RZ, R8 ;  /* 0x000000ffff0b7224 */ /* 0x000fc600078e0008 */
[----:B--2---:R1:W-:Y:S01]  /*2bf50*/  STL [R1+0x10], R12 ;  /* 0x0000100c01007387 */ /* 0x0043e20000100800 */
[----:B0-----:R-:W-:Y:S01]  /*2bf60*/  IMAD.U32 R8, RZ, RZ, UR4 ;  /* 0x00000004ff087e24 */ /* 0x001fe2000f8e00ff */
[----:B----4-:R-:W-:Y:S06]  /*2bf70*/  @P2 BRA `(.L_x_2938) ;  /* 0x0000000000182947 */ /* 0x010fec0003800000 */
[----:B------:R-:W-:Y:S05]  /*2bf80*/  @!P0 BRA `(.L_x_2938) ;  /* 0x0000000000148947 */ /* 0x000fea0003800000 */
[----:B------:R-:W-:Y:S02]  /*2bf90*/  ULDC.64 UR4, c[0x0][0x208] ;  /* 0x0000820000047ab9 */ /* 0x000fe40000000a00 */
[----:B------:R-:W2:Y:S04]  /*2bfa0*/  LDG.E R10, desc[UR4][R2.64] ;  /* 0x00000004020a7981 */ /* 0x000ea8000c1e1900 */
[----:B------:R-:W2:Y:S02]  /*2bfb0*/  LDG.E R7, desc[UR4][R2.64+0x4] ;  /* 0x0000040402077981 */ /* 0x000ea4000c1e1900 */
[----:B--2---:R-:W-:-:S05]  /*2bfc0*/  IMAD.IADD R11, R7, 0x1, -R10 ;  /* 0x00000001070b7824 */ /* 0x004fca00078e0a0a */
[----:B------:R0:W-:Y:S02]  /*2bfd0*/  STL [R1+0x1c], R11 ;  /* 0x00001c0b01007387 */ /* 0x0001e40000100800 */
.L_x_2938:
[----:B------:R-:W-:Y:S01]  /*2bfe0*/  ULDC.64 UR4, c[0x0][0xa20] ;  /* 0x0002880000047ab9 */ /* 0x000fe20000000a00 */
[C---:B------:R-:W-:Y:S01]  /*2bff0*/  LOP3.LUT R2, R26.reuse, 0xff000000, RZ, 0xc0, !PT ;  /* 0xff0000001a027812 */ /* 0x040fe200078ec0ff */
[----:B------:R-:W-:Y:S01]  /*2c000*/  IMAD.MOV.U32 R32, RZ, RZ, R31 ;  /* 0x000000ffff207224 */ /* 0x000fe200078e001f */
[----:B------:R-:W-:Y:S02]  /*2c010*/  ISETP.NE.U32.AND P0, PT, RZ, UR4, PT ;  /* 0x00000004ff007c0c */ /* 0x000fe4000bf05070 */
[----:B------:R-:W-:Y:S02]  /*2c020*/  SHF.R.U32.HI R2, RZ, 0x8, R2 ;  /* 0x00000008ff027819 */ /* 0x000fe40000011602 */
[----:B------:R-:W-:Y:S02]  /*2c030*/  ISETP.NE.AND.EX P0, PT, RZ, UR5, PT, P0 ;  /* 0x00000005ff007c0c */ /* 0x000fe4000bf05300 */
[C---:B------:R-:W-:Y:S02]  /*2c040*/  LOP3.LUT R7, R26.reuse, 0xff0000, RZ, 0xc0, !PT ;  /* 0x00ff00001a077812 */ /* 0x040fe400078ec0ff */
        /* <DEDUP_REMOVED lines=8> */
.L_x_2939:
[----:B------:R-:W-:Y:S02]  /*2c0d0*/  ULDC.64 UR4, c[0x0][0xa08] ;  /* 0x0002820000047ab9 */ /* 0x000fe40000000a00 */
[----:B------:R-:W-:-:S04]  /*2c0e0*/  ISETP.NE.U32.AND P0, PT, RZ, UR4, PT ;  /* 0x00000004ff007c0c */ /* 0x000fc8000bf05070 */
[----:B------:R-:W-:-:S13]  /*2c0f0*/  ISETP.NE.AND.EX P0, PT, RZ, UR5, PT, P0 ;  /* 0x00000005ff007c0c */ /* 0x000fda000bf05300 */
[----:B------:R-:W-:Y:S05]  /*2c100*/  @!P0 BRA `(.L_x_2940) ;  /* 0x0000000000188947 */ /* 0x000fea0003800000 */
[----:B------:R-:W2:Y:S01]  /*2c110*/  LDC.64 R2, c[0x0][0xa08] ;  /* 0x00028200ff027b82 */ /* 0x000ea20000000a00 */
[----:B------:R-:W-:Y:S01]  /*2c120*/  ULDC.64 UR4, c[0x0][0x208] ;  /* 0x0000820000047ab9 */ /* 0x000fe20000000a00 */
[----:B--2---:R-:W-:-:S05]  /*2c130*/  IMAD.WIDE R2, R32, 0x4, R2 ;  /* 0x0000000420027825 */ /* 0x004fca00078e0202 */
[----:B------:R-:W2:Y:S04]  /*2c140*/  LDG.E R8, desc[UR4][R2.64] ;  /* 0x0000000402087981 */ /* 0x000ea8000c1e1900 */
[----:B------:R-:W2:Y:S02]  /*2c150*/  LDG.E R9, desc[UR4][R2.64+0x4] ;  /* 0x0000040402097981 */ /* 0x000ea4000c1e1900 */
[----:B--2---:R-:W-:-:S07]  /*2c160*/  IMAD.IADD R8, R9, 0x1, -R8 ;  /* 0x0000000109087824 */ /* 0x004fce00078e0a08 */
.L_x_2940:
[----:B------:R-:W-:Y:S01]  /*2c170*/  ULDC.64 UR4, c[0x0][0x208] ;  /* 0x0000820000047ab9 */ /* 0x000fe20000000a00 */
[----:B--2---:R-:W2:Y:S01]  /*2c180*/  LDC R3, c[0x0][0x448] ;  /* 0x00011200ff037b82 */ /* 0x004ea20000000800 */
[----:B------:R-:W3:Y:S04]  /*2c190*/  @P1 LDG.E R2, desc[UR4][R4.64] ;  /* 0x0000000404021981 */ /* 0x000ee8000c1e1900 */
[----:B------:R4:W3:Y:S01]  /*2c1a0*/  @P1 LDG.E R5, desc[UR4][R4.64+0x4] ;  /* 0x0000040404051981 */ /* 0x0008e2000c1e1900 */
[----:B-----5:R-:W-:Y:S01]  /*2c1b0*/  IMAD.IADD R8, R8, 0x1, -R12 ;  /* 0x0000000108087824 */ /* 0x020fe200078e0a0c */
[----:B------:R-:W-:Y:S01]  /*2c1c0*/  BSSY B0, `(.L_x_2941) ;  /* 0x0000037000007945 */ /* 0x000fe20003800000 */
[----:B------:R-:W-:Y:S02]  /*2c1d0*/  LOP3.LUT R21, R7, 0xff, RZ, 0xc0, !PT ;  /* 0x000000ff07157812 */ /* 0x000fe400078ec0ff */
[----:B--2---:R-:W-:-:S13]  /*2c1e0*/  ISETP.NE.AND P0, PT, R3, 0x1, PT ;  /* 0x000000010300780c */ /* 0x004fda0003f05270 */
[----:B----4-:R-:W2:Y:S08]  /*2c1f0*/  @P0 LDC R4, c[0x0][0x44c] ;  /* 0x00011300ff040b82 */ /* 0x010eb00000000800 */
[----:B------:R-:W4:Y:S01]  /*2c200*/  @P0 LDC R3, c[0x0][0x450] ;  /* 0x00011400ff030b82 */ /* 0x000f220000000800 */
[----:B---3--:R-:W-:Y:S02]  /*2c210*/  @P1 IMAD.IADD R6, R5, 0x1, -R2 ;  /* 0x0000000105061824 */ /* 0x008fe400078e0a02 */
[----:B------:R-:W-:-:S04]  /*2c220*/  IMAD.SHL.U32 R2, R25, 0x80, RZ ;  /* 0x0000008019027824 */ /* 0x000fc800078e00ff */
[----:B------:R-:W-:-:S04]  /*2c230*/  VIADD R2, R2, 0x7f ;  /* 0x0000007f02027836 */ /* 0x000fc80000000000 */
[----:B--2---:R-:W-:-:S05]  /*2c240*/  @P0 IMAD.HI.U32 R4, R2, R4, RZ ;  /* 0x0000000402040227 */ /* 0x004fca00078e00ff */
[----:B----4-:R-:W-:Y:S01]  /*2c250*/  @P0 SHF.R.U32.HI R2, RZ, R3, R4 ;  /* 0x00000003ff020219 */ /* 0x010fe20000011604 */
[----:B------:R-:W-:Y:S01]  /*2c260*/  IMAD.IADD R3, R8, 0x1, R6 ;  /* 0x0000000108037824 */ /* 0x000fe200078e0206 */
[----:B------:R-:W-:-:S03]  /*2c270*/  SHF.R.U32.HI R4, RZ, 0x10, R7 ;  /* 0x00000010ff047819 */ /* 0x000fc60000011607 */
[C---:B------:R-:W-:Y:S01]  /*2c280*/  VIADD R20, R3.reuse, 0x4f ;  /* 0x0000004f03147836 */ /* 0x040fe20000000000 */
[----:B------:R-:W-:Y:S01]  /*2c290*/  IADD3 R5, R3, 0x50, -R11 ;  /* 0x0000005003057810 */ /* 0x000fe20007ffe80b */
[----:B------:R2:W-:Y:S02]  /*2c2a0*/  STL [R1+0x8], R3 ;  /* 0x0000080301007387 */ /* 0x0005e40000100800 */
[----:B------:R-:W-:-:S04]  /*2c2b0*/  IMAD.HI R20, R20, 0x66666667, RZ ;  /* 0x6666666714147827 */ /* 0x000fc800078e02ff */
[----:B------:R-:W-:-:S04]  /*2c2c0*/  IMAD.IADD R2, R5, 0x1, R2 ;  /* 0x0000000105027824 */ /* 0x000fc800078e0202 */
[----:B------:R-:W-:Y:S01]  /*2c2d0*/  IMAD.HI R2, R2, 0x66666667, RZ ;  /* 0x6666666702027827 */ /* 0x000fe200078e02ff */
[----:B--2---:R-:W-:-:S04]  /*2c2e0*/  SHF.R.U32.HI R3, RZ, 0x1f, R20 ;  /* 0x0000001fff037819 */ /* 0x004fc80000011614 */
[----:B------:R-:W-:Y:S02]  /*2c2f0*/  LEA.HI.SX32 R20, R20, R3, 0x1b ;  /* 0x0000000314147211 */ /* 0x000fe400078fdaff */
[----:B------:R-:W-:-:S04]  /*2c300*/  SHF.R.U32.HI R3, RZ, 0x1f, R2 ;  /* 0x0000001fff037819 */ /* 0x000fc80000011602 */
[----:B------:R-:W-:Y:S01]  /*2c310*/  LEA.HI.SX32 R3, R2, R3, 0x1b ;  /* 0x0000000302037211 */ /* 0x000fe200078fdaff */
[----:B------:R-:W-:-:S03]  /*2c320*/  IMAD.MOV.U32 R2, RZ, RZ, RZ ;  /* 0x000000ffff027224 */ /* 0x000fc600078e00ff */
[----:B------:R-:W-:-:S04]  /*2c330*/  VIMNMX R9, R20, R3, PT ;  /* 0x0000000314097248 */ /* 0x000fc80003fe0100 */
[----:B------:R-:W-:-:S13]  /*2c340*/  ISETP.GE.AND P0, PT, R9, 0x1, PT ;  /* 0x000000010900780c */ /* 0x000fda0003f06270 */
[----:B------:R-:W-:Y:S05]  /*2c350*/  @!P0 BRA `(.L_x_2942) ;  /* 0x0000000000748947 */ /* 0x000fea0003800000 */
[----:B------:R-:W-:Y:S01]  /*2c360*/  ISETP.NE.AND P0, PT, R4, RZ, PT ;  /* 0x000000ff0400720c */ /* 0x000fe20003f05270 */
[----:B------:R-:W-:-:S03]  /*2c370*/  ULDC UR4, c[0x0][0x9f0] ;  /* 0x00027c0000047ab9 */ /* 0x000fc60000000800 */
[----:B------:R-:W-:-:S04]  /*2c380*/  SEL R7, R4, UR4, P0 ;  /* 0x0000000404077c07 */ /* 0x000fc80008000000 */
[----:B------:R-:W-:Y:S02]  /*2c390*/  IABS R10, R7 ;  /* 0x00000007000a7213 */ /* 0x000fe40000000000 */
[----:B0-----:R-:W-:Y:S02]  /*2c3a0*/  IADD3 R11, R7, -0x1, R9 ;  /* 0xffffffff070b7810 */ /* 0x001fe40007ffe009 */
[----:B------:R-:W0:Y:S08]  /*2c3b0*/  I2F.RP R2, R10 ;  /* 0x0000000a00027306 */ /* 0x000e300000209400 */
[----:B0-----:R-:W0:Y:S02]  /*2c3c0*/  MUFU.RCP R2, R2 ;  /* 0x0000000200027308 */ /* 0x001e240000001000 */
[----:B0-----:R-:W-:-:S06]  /*2c3d0*/  VIADD R2, R2, 0xffffffe ;  /* 0x0ffffffe02027836 */ /* 0x001fcc0000000000 */
[----:B------:R0:W2:Y:S02]  /*2c3e0*/  F2I.FTZ.U32.TRUNC.NTZ R3, R2 ;  /* 0x0000000200037305 */ /* 0x0000a4000021f000 */
[----:B0-----:R-:W-:-:S04]  /*2c3f0*/  LOP3.LUT R2, R11, R7, RZ, 0x3c, !PT ;  /* 0x000000070b027212 */ /* 0x001fc800078e3cff */
[----:B------:R-:W-:Y:S01]  /*2c400*/  ISETP.GE.AND P3, PT, R2, RZ, PT ;  /* 0x000000ff0200720c */ /* 0x000fe20003f66270 */
[----:B--2---:R-:W-:-:S04]  /*2c410*/  IMAD.MOV R2, RZ, RZ, -R3 ;  /* 0x000000ffff027224 */ /* 0x004fc800078e0a03 */
[----:B-1----:R-:W-:Y:S02]  /*2c420*/  IMAD R12, R2, R10, RZ ;  /* 0x0000000a020c7224 */ /* 0x002fe400078e02ff */
[----:B------:R-:W-:-:S04]  /*2c430*/  IMAD.MOV.U32 R2, RZ, RZ, RZ ;  /* 0x000000ffff027224 */ /* 0x000fc800078e00ff */
[----:B------:R-:W-:Y:S01]  /*2c440*/  IMAD.HI.U32 R12, R3, R12, R2 ;  /* 0x0000000c030c7227 */ /* 0x000fe200078e0002 */
[----:B------:R-:W-:Y:S02]  /*2c450*/  IABS R2, R7 ;  /* 0x0000000700027213 */ /* 0x000fe40000000000 */
[----:B------:R-:W-:-:S03]  /*2c460*/  IABS R3, R11 ;  /* 0x0000000b00037213 */ /* 0x000fc60000000000 */
[----:B------:R-:W-:-:S04]  /*2c470*/  IMAD.MOV R2, RZ, RZ, -R2 ;  /* 0x000000ffff027224 */ /* 0x000fc800078e0a02 */
        /* <DEDUP_REMOVED lines=11> */
.L_x_2942:
[----:B------:R-:W-:Y:S05]  /*2c530*/  BSYNC B0 ;  /* 0x0000000000007941 */ /* 0x000fea0003800000 */
.L_x_2941:
[-C--:B------:R-:W-:Y:S01]  /*2c540*/  IMAD R3, R21, R2.reuse, RZ ;  /* 0x0000000215037224 */ /* 0x080fe200078e02ff */
[----:B------:R-:W-:Y:S04]  /*2c550*/  BSSY B0, `(.L_x_2943) ;  /* 0x0000191000007945 */ /* 0x000fe80003800000 */
        /* <DEDUP_REMOVED lines=16> */
[----:B------:R-:W-:Y:S01]  /*2c660*/  UMOV UR4, 0xffffffff ;  /* 0xffffffff00047882 */ /* 0x000fe20000000000 */
[----:B------:R-:W-:Y:S02]  /*2c670*/  SEL R2, R32, RZ, !P1 ;  /* 0x000000ff20027207 */ /* 0x000fe40004800000 */
[----:B------:R-:W-:Y:S05]  /*2c680*/  BRA.DIV UR4, `(.L_x_2945) ;  /* 0x0000008604387947 */ /* 0x000fea000b800000 */
[----:B------:R-:W2:Y:S02]  /*2c690*/  S2R R7, SR_TID.X ;  /* 0x0000000000077919 */ /* 0x000ea40000002100 */
[----:B--2---:R-:W-:-:S04]  /*2c6a0*/  SHF.R.U32.HI R7, RZ, 0x5, R7 ;  /* 0x00000005ff077819 */ /* 0x004fc80000011607 */
[----:B------:R-:W-:-:S05]  /*2c6b0*/  LOP3.LUT R7, R7, 0x3, RZ, 0xc0, !PT ;  /* 0x0000000307077812 */ /* 0x000fca00078ec0ff */
[----:B------:R2:W3:Y:S02]  /*2c6c0*/  SHFL.IDX PT, R14, R7, RZ, 0x1f ;  /* 0x00001fff070e7589 */ /* 0x0004e400000e0000 */
.L_x_3154:
[----:B---3--:R-:W-:Y:S02]  /*2c6d0*/  ISETP.NE.AND P0, PT, R14, RZ, PT ;  /* 0x000000ff0e00720c */ /* 0x008fe40003f05270 */
[----:B------:R-:W-:-:S11]  /*2c6e0*/  PLOP3.LUT P6, PT, PT, PT, PT, 0x8, 0x0 ;  /* 0x000000000000781c */ /* 0x000fd60003fce170 */
[----:B------:R-:W-:Y:S05]  /*2c6f0*/  @P0 BRA `(.L_x_2946) ;  /* 0x00000000000c0947 */ /* 0x000fea0003800000 */
[----:B------:R-:W-:-:S03]  /*2c700*/  UMOV UR4, 0xffffffff ;  /* 0xffffffff00047882 */ /* 0x000fc60000000000 */
[----:B------:R-:W-:Y:S05]  /*2c710*/  BRA.DIV UR4, `(.L_x_2947) ;  /* 0x0000008604487947 */ /* 0x000fea000b800000 */
[----:B------:R-:W-:-:S13]  /*2c720*/  ELECT P6, URZ, PT ;  /* 0x00000000003f782f */ /* 0x000fda00038c0000 */
.L_x_2946:
[----:B--2---:R-:W2:Y:S01]  /*2c730*/  LDL R7, [R1+0x2c] ;  /* 0x00002c0001077983 */ /* 0x004ea20000100800 */
[----:B------:R-:W-:Y:S01]  /*2c740*/  BSSY B1, `(.L_x_2948) ;  /* 0x0000008000017945 */ /* 0x000fe20003800000 */
[----:B--2---:R-:W-:-:S05]  /*2c750*/  VIADD R7, R7, 0x1 ;  /* 0x0000000107077836 */ /* 0x004fca0000000000 */
[----:B------:R-:W-:-:S04]  /*2c760*/  LEA.HI R8, R7, R7, RZ, 0x1 ;  /* 0x0000000707087211 */ /* 0x000fc800078f08ff */
[----:B------:R-:W-:-:S05]  /*2c770*/  LOP3.LUT R8, R8, 0xfffffffe, RZ, 0xc0, !PT ;  /* 0xfffffffe08087812 */ /* 0x000fca00078ec0ff */
[----:B------:R-:W-:-:S05]  /*2c780*/  IMAD.IADD R7, R7, 0x1, -R8 ;  /* 0x0000000107077824 */ /* 0x000fca00078e0a08 */
[----:B------:R-:W-:-:S04]  /*2c790*/  SHF.L.U32 R7, R7, 0x1f, RZ ;  /* 0x0000001f07077819 */ /* 0x000fc800000006ff */
[----:B------:R-:W2:Y:S02]  /*2c7a0*/  SYNCS.PHASECHK.TRANS64.TRYWAIT P0, [R16+URZ+0x38820], R7 ;  /* 0x03882007100075a7 */ /* 0x000ea4000800017f */
[----:B--2---:R-:W-:Y:S05]  /*2c7b0*/  @!P0 BRA `(.L_x_2949) ;  /* 0x0000008400408947 */ /* 0x004fea0003800000 */
.L_x_3157:
[----:B------:R-:W-:Y:S05]  /*2c7c0*/  BSYNC B1 ;  /* 0x0000000000017941 */ /* 0x000fea0003800000 */
.L_x_2948:
[----:B------:R-:W-:Y:S04]  /*2c7d0*/  BSSY B1, `(.L_x_2950) ;  /* 0x00000ab000017945 */ /* 0x000fe80003800000 */
[----:B------:R-:W-:Y:S05]  /*2c7e0*/  @!P6 BRA `(.L_x_2951) ;  /* 0x0000000800a4e947 */ /* 0x000fea0003800000 */
[----:B0-----:R-:W-:Y:S01]  /*2c7f0*/  IMAD R11, R28, 0x8, R16 ;  /* 0x000000081c0b7824 */ /* 0x001fe200078e0210 */
[----:B------:R-:W-:Y:S01]  /*2c800*/  SHF.L.U32 R10, R30, 0x1f, RZ ;  /* 0x0000001f1e0a7819 */ /* 0x000fe200000006ff */
[----:B------:R-:W0:Y:S01]  /*2c810*/  S2R R8, SR_TID.X ;  /* 0x0000000000087919 */ /* 0x000e220000002100 */
[----:B------:R-:W-:Y:S02]  /*2c820*/  BSSY B2, `(.L_x_2952) ;  /* 0x0000005000027945 */ /* 0x000fe40003800000 */
[----:B------:R-:W3:Y:S01]  /*2c830*/  SYNCS.PHASECHK.TRANS64.TRYWAIT P0, [R11+URZ+0x388a0], R10 ;  /* 0x0388a00a0b0075a7 */ /* 0x000ee2000800017f */
[----:B0-----:R-:W-:-:S04]  /*2c840*/  LOP3.LUT R8, R8, 0x7f, RZ, 0xc0, !PT ;  /* 0x0000007f08087812 */ /* 0x001fc800078ec0ff */
[----:B------:R-:W-:Y:S01]  /*2c850*/  ISETP.NE.AND P1, PT, R8, RZ, PT ;  /* 0x000000ff0800720c */ /* 0x000fe20003f25270 */
[----:B---3--:R-:W-:-:S12]  /*2c860*/  @!P0 BRA `(.L_x_2953) ;  /* 0x0000008400288947 */ /* 0x008fd80003800000 */
.L_x_3158:
[----:B------:R-:W-:Y:S05]  /*2c870*/  BSYNC B2 ;  /* 0x0000000000027941 */ /* 0x000fea0003800000 */
.L_x_2952:
[----:B------:R-:W-:Y:S04]  /*2c880*/  BSSY B2, `(.L_x_2954) ;  /* 0x0000009000027945 */ /* 0x000fe80003800000 */
[----:B------:R-:W-:Y:S05]  /*2c890*/  @P1 BRA `(.L_x_2955) ;  /* 0x00000000001c1947 */ /* 0x000fea0003800000 */
[----:B------:R-:W3:Y:S01]  /*2c8a0*/  S2R R8, SR_TID.X ;  /* 0x0000000000087919 */ /* 0x000ee20000002100 */
[----:B--2---:R-:W-:-:S04]  /*2c8b0*/  IMAD.MOV.U32 R7, RZ, RZ, 0xa000 ;  /* 0x0000a000ff077424 */ /* 0x004fc800078e00ff */
[----:B------:R4:W-:Y:S01]  /*2c8c0*/  SYNCS.ARRIVE.TRANS64 RZ, [R11+URZ+0x38890], R7 ;  /* 0x038890070bff79a7 */ /* 0x0009e2000800003f */
[----:B---3--:R-:W-:-:S04]  /*2c8d0*/  LOP3.LUT R8, R8, 0x1f, RZ, 0xc0, !PT ;  /* 0x0000001f08087812 */ /* 0x008fc800078ec0ff */
[----:B------:R-:W-:-:S13]  /*2c8e0*/  ISETP.NE.AND P0, PT, R8, RZ, PT ;  /* 0x000000ff0800720c */ /* 0x000fda0003f05270 */
[----:B----4-:R-:W-:Y:S05]  /*2c8f0*/  @!P0 BRA `(.L_x_2955) ;  /* 0x0000000000048947 */ /* 0x010fea0003800000 */
[----:B------:R-:W-:Y:S01]  /*2c900*/  BPT.TRAP 0x1 ;  /* 0x000000040000795c */ /* 0x000fe20000300000 */
.L_x_2955:
[----:B------:R-:W-:Y:S05]  /*2c910*/  BSYNC B2 ;  /* 0x0000000000027941 */ /* 0x000fea0003800000 */
.L_x_2954:
[----:B--2---:R-:W-:Y:S01]  /*2c920*/  IMAD.MOV.U32 R7, RZ, RZ, RZ ;  /* 0x000000ffff077224 */ /* 0x004fe200078e00ff */
        /* <DEDUP_REMOVED lines=9> */
[----:B-1----:R-:W-:Y:S01]  /*2c9c0*/  VIADD R12, R9, 0x24400 ;  /* 0x00024400090c7836 */ /* 0x002fe20000000000 */
[----:B------:R-:W-:-:S09]  /*2c9d0*/  UMOV UR7, 0x12f00000 ;  /* 0x12f0000000077882 */ /* 0x000fd20000000000 */
.L_x_2956:
        /* <DEDUP_REMOVED lines=16> */
.L_x_2957:
        /* <DEDUP_REMOVED lines=16> */
.L_x_2958:
        /* <DEDUP_REMOVED lines=16> */
.L_x_2959:
        /* <DEDUP_REMOVED lines=13> */
.L_x_3159:
[----:B------:R-:W-:Y:S05]  /*2cdb0*/  BSYNC B2 ;  /* 0x0000000000027941 */ /* 0x000fea0003800000 */
.L_x_2960:
[----:B------:R-:W-:Y:S01]  /*2cdc0*/  BSSY B2, `(.L_x_2962) ;  /* 0x000000b000027945 */ /* 0x000fe20003800000 */
[----:B------:R-:W-:Y:S02]  /*2cdd0*/  IMAD.MOV.U32 R12, RZ, RZ, 0x0 ;  /* 0x00000000ff0c7424 */ /* 0x000fe400078e00ff */
[----:B------:R-:W-:Y:S01]  /*2cde0*/  IMAD.MOV.U32 R13, RZ, RZ, 0x12f00000 ;  /* 0x12f00000ff0d7424 */ /* 0x000fe200078e00ff */
[----:B------:R-:W-:Y:S06]  /*2cdf0*/  @P1 BRA `(.L_x_2963) ;  /* 0x00000000001c1947 */ /* 0x000fec0003800000 */
[----:B01----:R-:W0:Y:S01]  /*2ce00*/  S2R R10, SR_TID.X ;  /* 0x00000000000a7919 */ /* 0x003e220000002100 */
[----:B------:R-:W-:-:S04]  /*2ce10*/  IMAD.MOV.U32 R7, RZ, RZ, 0xa000 ;  /* 0x0000a000ff077424 */ /* 0x000fc800078e00ff */
[----:B------:R2:W-:Y:S01]  /*2ce20*/  SYNCS.ARRIVE.TRANS64 RZ, [R11+URZ+0x388b0], R7 ;  /* 0x0388b0070bff79a7 */ /* 0x0005e2000800003f */
[----:B0-----:R-:W-:-:S04]  /*2ce30*/  LOP3.LUT R10, R10, 0x1f, RZ, 0xc0, !PT ;  /* 0x0000001f0a0a7812 */ /* 0x001fc800078ec0ff */
[----:B------:R-:W-:-:S13]  /*2ce40*/  ISETP.NE.AND P0, PT, R10, RZ, PT ;  /* 0x000000ff0a00720c */ /* 0x000fda0003f05270 */
[----:B--2---:R-:W-:Y:S05]  /*2ce50*/  @!P0 BRA `(.L_x_2963) ;  /* 0x0000000000048947 */ /* 0x004fea0003800000 */
[----:B------:R-:W-:Y:S01]  /*2ce60*/  BPT.TRAP 0x1 ;  /* 0x000000040000795c */ /* 0x000fe20000300000 */
.L_x_2963:
[----:B------:R-:W-:Y:S05]  /*2ce70*/  BSYNC B2 ;  /* 0x0000000000027941 */ /* 0x000fea0003800000 */
.L_x_2962:
        /* <DEDUP_REMOVED lines=9> */
.L_x_2964:
        /* <DEDUP_REMOVED lines=15> */
.L_x_2965:
        /* <DEDUP_REMOVED lines=15> */
.L_x_2966:
        /* <DEDUP_REMOVED lines=15> */
.L_x_2967:
        /* <DEDUP_REMOVED lines=9> */
[----:B---3--:R-:W-:Y:S05]  /*2d270*/  @P0 BRA.U.ANY `(.L_x_2967) ;  /* 0xfffffffd00d80947 */ /* 0x008fea000393ffff */
.L_x_2951:
[----:B------:R-:W-:Y:S05]  /*2d280*/  BSYNC B1 ;  /* 0x0000000000017941 */ /* 0x000fea0003800000 */
.L_x_2950:
        /* <DEDUP_REMOVED lines=9> */
.L_x_2986:
[----:B------:R-:W-:Y:S05]  /*2d320*/  YIELD ;  /* 0x0000000000007946 */ /* 0x000fea0003800000 */
[----:B------:R-:W-:Y:S04]  /*2d330*/  BSSY B1, `(.L_x_2968) ;  /* 0x00000aa000017945 */ /* 0x000fe80003800000 */
[----:B------:R-:W-:Y:S05]  /*2d340*/  @!P6 BRA `(.L_x_2969) ;  /* 0x0000000800a0e947 */ /* 0x000fea0003800000 */
[----:B------:R-:W-:Y:S01]  /*2d350*/  IMAD R10, R28, 0x8, R16 ;  /* 0x000000081c0a7824 */ /* 0x000fe200078e0210 */
[----:B------:R-:W-:Y:S01]  /*2d360*/  SHF.L.U32 R9, R30, 0x1f, RZ ;  /* 0x0000001f1e097819 */ /* 0x000fe200000006ff */
[----:B------:R-:W0:Y:S01]  /*2d370*/  S2R R3, SR_TID.X ;  /* 0x0000000000037919 */ /* 0x000e220000002100 */
[----:B------:R-:W-:Y:S02]  /*2d380*/  BSSY B2, `(.L_x_2970) ;  /* 0x0000005000027945 */ /* 0x000fe40003800000 */
[----:B------:R-:W3:Y:S01]  /*2d390*/  SYNCS.PHASECHK.TRANS64.TRYWAIT P1, [R10+URZ+0x388a0], R9 ;  /* 0x0388a0090a0075a7 */ /* 0x000ee2000802017f */
[----:B0-----:R-:W-:-:S04]  /*2d3a0*/  LOP3.LUT R3, R3, 0x7f, RZ, 0xc0, !PT ;  /* 0x0000007f03037812 */ /* 0x001fc800078ec0ff */
[----:B------:R-:W-:Y:S01]  /*2d3b0*/  ISETP.NE.AND P2, PT, R3, RZ, PT ;  /* 0x000000ff0300720c */ /* 0x000fe20003f45270 */
[----:B---3--:R-:W-:-:S12]  /*2d3c0*/  @!P1 BRA `(.L_x_2971) ;  /* 0x0000007800789947 */ /* 0x008fd80003800000 */
.L_x_3160:
[----:B------:R-:W-:Y:S05]  /*2d3d0*/  BSYNC B2 ;  /* 0x0000000000027941 */ /* 0x000fea0003800000 */
.L_x_2970:
[----:B------:R-:W-:Y:S04]  /*2d3e0*/  BSSY B2, `(.L_x_2972) ;  /* 0x0000009000027945 */ /* 0x000fe80003800000 */
[----:B------:R-:W-:Y:S05]  /*2d3f0*/  @P2 BRA `(.L_x_2973) ;  /* 0x00000000001c2947 */ /* 0x000fea0003800000 */
[----:B--2---:R-:W2:Y:S01]  /*2d400*/  S2R R7, SR_TID.X ;  /* 0x0000000000077919 */ /* 0x004ea20000002100 */
[----:B------:R-:W-:-:S04]  /*2d410*/  IMAD.MOV.U32 R3, RZ, RZ, 0xa000 ;  /* 0x0000a000ff037424 */ /* 0x000fc800078e00ff */
[----:B------:R3:W-:Y:S01]  /*2d420*/  SYNCS.ARRIVE.TRANS64 RZ, [R10+URZ+0x38890], R3 ;  /* 0x038890030aff79a7 */ /* 0x0007e2000800003f */
[----:B--2---:R-:W-:-:S04]  /*2d430*/  LOP3.LUT R7, R7, 0x1f, RZ, 0xc0, !PT ;  /* 0x0000001f07077812 */ /* 0x004fc800078ec0ff */
[----:B------:R-:W-:-:S13]  /*2d440*/  ISETP.NE.AND P1, PT, R7, RZ, PT ;  /* 0x000000ff0700720c */ /* 0x000fda0003f25270 */
[----:B---3--:R-:W-:Y:S05]  /*2d450*/  @!P1 BRA `(.L_x_2973) ;  /* 0x0000000000049947 */ /* 0x008fea0003800000 */
[----:B------:R-:W-:Y:S01]  /*2d460*/  BPT.TRAP 0x1 ;  /* 0x000000040000795c */ /* 0x000fe20000300000 */
.L_x_2973:
[----:B------:R-:W-:Y:S05]  /*2d470*/  BSYNC B2 ;  /* 0x0000000000027941 */ /* 0x000fea0003800000 */
.L_x_2972:
[----:B------:R-:W-:Y:S01]  /*2d480*/  IMAD.MOV.U32 R14, RZ, RZ, RZ ;  /* 0x000000ffff0e7224 */ /* 0x000fe200078e00ff */
[----:B------:R-:W-:Y:S01]  /*2d490*/  UIADD3 UR4, UP0, UR38, 0x570, URZ ;  /* 0x0000057026047890 */ /* 0x000fe2000ff1e03f */
[----:B------:R-:W-:Y:S01]  /*2d4a0*/  IMAD R8, R28, 0xa000, R16 ;  /* 0x0000a0001c087824 */ /* 0x000fe200078e0210 */
[----:B------:R-:W-:Y:S01]  /*2d4b0*/  PLOP3.LUT P1, PT, PT, PT, PT, 0x80, 0x0 ;  /* 0x000000000000781c */ /* 0x000fe20003f2f070 */
[----:B--2---:R-:W-:Y:S01]  /*2d4c0*/  IMAD R7, R11, 0x50, R0 ;  /* 0x000000500b077824 */ /* 0x004fe200078e0200 */
[----:B------:R-:W-:Y:S01]  /*2d4d0*/  R2UR UR10, R14 ;  /* 0x000000000e0a72ca */ /* 0x000fe200000e0000 */
[----:B------:R-:W-:Y:S01]  /*2d4e0*/  VIADD R3, R10, 0x38890 ;  /* 0x000388900a037836 */ /* 0x000fe20000000000 */
[----:B------:R-:W-:Y:S01]  /*2d4f0*/  UIADD3.X UR5, URZ, UR39, URZ, UP0, !UPT ;  /* 0x000000273f057290 */ /* 0x000fe200087fe43f */
[----:B-1----:R-:W-:Y:S01]  /*2d500*/  VIADD R12, R8, 0x24400 ;  /* 0x00024400080c7836 */ /* 0x002fe20000000000 */
[----:B------:R-:W-:Y:S01]  /*2d510*/  UMOV UR6, 0x0 ;  /* 0x0000000000067882 */ /* 0x000fe20000000000 */
[----:B------:R-:W-:-:S10]  /*2d520*/  UMOV UR7, 0x12f00000 ;  /* 0x12f0000000077882 */ /* 0x000fd40000000000 */
.L_x_2974:
        /* <DEDUP_REMOVED lines=12> */
[----:B------:R-:W-:Y:S01]  /*2d5f0*/  UMOV UR6, 0x0 ;  /* 0x0000000000067882 */ /* 0x000fe20000000000 */
[----:B------:R-:W-:Y:S02]  /*2d600*/  UMOV UR7, 0x12f00000 ;  /* 0x12f0000000077882 */ /* 0x000fe40000000000 */
[----:B------:R-:W-:Y:S01]  /*2d610*/  R2UR UR10, R12 ;  /* 0x000000000c0a72ca */ /* 0x000fe200000e0000 */
[----:B------:R-:W-:-:S14]  /*2d620*/  VIADD R12, R8, 0x26c00 ;  /* 0x00026c00080c7836 */ /* 0x000fdc0000000000 */
.L_x_2975:
        /* <DEDUP_REMOVED lines=16> */
.L_x_2976:
        /* <DEDUP_REMOVED lines=16> */
.L_x_2977:
        /* <DEDUP_REMOVED lines=13> */
.L_x_3161:
[----:B------:R-:W-:Y:S05]  /*2d900*/  BSYNC B2 ;  /* 0x0000000000027941 */ /* 0x000fea0003800000 */
.L_x_2978:
        /* <DEDUP_REMOVED lines=11> */
.L_x_2981:
[----:B------:R-:W-:Y:S05]  /*2d9c0*/  BSYNC B2 ;  /* 0x0000000000027941 */ /* 0x000fea0003800000 */
.L_x_2980:
[----:B------:R-:W-:Y:S01]  /*2d9d0*/  R2UR UR10, R14 ;  /* 0x000000000e0a72ca */ /* 0x000fe200000e0000 */
[----:B------:R-:W-:Y:S01]  /*2d9e0*/  UIADD3 UR4, UP0, UR38, 0x670, URZ ;  /* 0x0000067026047890 */ /* 0x000fe2000ff1e03f */
[----:B------:R-:W-:Y:S01]  /*2d9f0*/  R2UR UR6, R12 ;  /* 0x000000000c0672ca */ /* 0x000fe200000e0000 */
[----:B01----:R-:W-:Y:S01]  /*2da00*/  VIADD R10, R10, 0x388b0 ;  /* 0x000388b00a0a7836 */ /* 0x003fe20000000000 */
[----:B------:R-:W-:Y:S01]  /*2da10*/  R2UR UR7, R13 ;  /* 0x000000000d0772ca */ /* 0x000fe200000e0000 */
[----:B------:R-:W-:Y:S01]  /*2da20*/  VIADD R3, R8, 0x400 ;  /* 0x0000040008037836 */ /* 0x000fe20000000000 */
[----:B------:R-:W-:Y:S01]  /*2da30*/  PLOP3.LUT P1, PT, PT, PT, PT, 0x80, 0x0 ;  /* 0x000000000000781c */ /* 0x000fe20003f2f070 */
[----:B------:R-:W-:-:S12]  /*2da40*/  UIADD3.X UR5, URZ, UR39, URZ, UP0, !UPT ;  /* 0x000000273f057290 */ /* 0x000fd800087fe43f */
.L_x_2982:
        /* <DEDUP_REMOVED lines=16> */
.L_x_2983:
        /* <DEDUP_REMOVED lines=15> */
.L_x_2984:
        /* <DEDUP_REMOVED lines=15> */
.L_x_2985:
        /* <DEDUP_REMOVED lines=10> */
.L_x_2969:
[----:B------:R-:W-:Y:S05]  /*2ddd0*/  BSYNC B1 ;  /* 0x0000000000017941 */ /* 0x000fea0003800000 */
.L_x_2968:
[C---:B------:R-:W-:Y:S01]  /*2dde0*/  ISETP.GT.AND P2, PT, R11.reuse, R6, PT ;  /* 0x000000060b00720c */ /* 0x040fe20003f44270 */
[----:B------:R-:W-:Y:S02]  /*2ddf0*/  VIADD R28, R28, 0x1 ;  /* 0x000000011c1c7836 */ /* 0x000fe40000000000 */
[----:B------:R-:W-:-:S03]  /*2de00*/  VIADD R11, R11, 0xffffffff ;  /* 0xffffffff0b0b7836 */ /* 0x000fc60000000000 */
[----:B------:R-:W-:-:S04]  /*2de10*/  ISETP.NE.AND P1, PT, R28, 0x2, PT ;  /* 0x000000021c00780c */ /* 0x000fc80003f25270 */
[----:B------:R-:W-:Y:S02]  /*2de20*/  SEL R3, RZ, 0x1, P1 ;  /* 0x00000001ff037807 */ /* 0x000fe40000800000 */
[----:B------:R-:W-:Y:S02]  /*2de30*/  SEL R28, R28, RZ, P1 ;  /* 0x000000ff1c1c7207 */ /* 0x000fe40000800000 */
[----:B------:R-:W-:Y:S01]  /*2de40*/  LOP3.LUT R30, R30, R3, RZ, 0x3c, !PT ;  /* 0x000000031e1e7212 */ /* 0x000fe200078e3cff */
[----:B------:R-:W-:Y:S06]  /*2de50*/  @P2 BRA `(.L_x_2986) ;  /* 0xfffffff400302947 */ /* 0x000fec000383ffff */
.L_x_2944:
[----:B------:R-:W-:Y:S05]  /*2de60*/  BSYNC B0 ;  /* 0x0000000000007941 */ /* 0x000fea0003800000 */
.L_x_2943:
[----:B------:R-:W3:Y:S01]  /*2de70*/  LDC R0, c[0x0][0x448] ;  /* 0x00011200ff007b82 */ /* 0x000ee20000000800 */
[----:B------:R-:W-:Y:S01]  /*2de80*/  LEA R2, R25, 0x7f, 0x7 ;  /* 0x0000007f19027811 */ /* 0x000fe200078e38ff */
[----:B------:R-:W-:Y:S06]  /*2de90*/  @!P0 WARPSYNC.ALL ;  /* 0x0000000000008948 */ /* 0x000fec0003800000 */
[----:B------:R-:W-:Y:S01]  /*2dea0*/  @!P0 BAR.SYNC.DEFER_BLOCKING 0xc, 0x180 ;  /* 0x0306000000008b1d */ /* 0x000fe20000010000 */
[----:B------:R-:W-:-:S05]  /*2deb0*/  ISETP.NE.AND P2, PT, R4, RZ, PT ;  /* 0x000000ff0400720c */ /* 0x000fca0003f45270 */
[----:B------:R-:W-:Y:S08]  /*2dec0*/  BSSY B0, `(.L_x_2987) ;  /* 0x0000029000007945 */ /* 0x000ff00003800000 */
[----:B------:R-:W4:Y:S01]  /*2ded0*/  @!P2 LDC R4, c[0x0][0x9f0] ;  /* 0x00027c00ff04ab82 */ /* 0x000f220000000800 */
[----:B---3--:R-:W-:-:S13]  /*2dee0*/  ISETP.NE.AND P1, PT, R0, 0x1, PT ;  /* 0x000000010000780c */ /* 0x008fda0003f25270 */
[----:B------:R-:W3:Y:S08]  /*2def0*/  @P1 LDC R3, c[0x0][0x44c] ;  /* 0x00011300ff031b82 */ /* 0x000ef00000000800 */
[----:B------:R-:W5:Y:S01]  /*2df00*/  @P1 LDC R0, c[0x0][0x450] ;  /* 0x00011400ff001b82 */ /* 0x000f620000000800 */
[----:B---3--:R-:W-:-:S05]  /*2df10*/  @P1 IMAD.HI.U32 R3, R2, R3, RZ ;  /* 0x0000000302031227 */ /* 0x008fca00078e00ff */
[----:B-----5:R-:W-:Y:S01]  /*2df20*/  @P1 SHF.R.U32.HI R2, RZ, R0, R3 ;  /* 0x00000000ff021219 */ /* 0x020fe20000011603 */
[----:B------:R-:W-:-:S04]  /*2df30*/  IMAD.MOV.U32 R0, RZ, RZ, RZ ;  /* 0x000000ffff007224 */ /* 0x000fc800078e00ff */
[----:B------:R-:W-:-:S04]  /*2df40*/  IMAD.IADD R2, R5, 0x1, R2 ;  /* 0x0000000105027824 */ /* 0x000fc800078e0202 */
[----:B------:R-:W-:-:S05]  /*2df50*/  IMAD.HI R2, R2, 0x66666667, RZ ;  /* 0x6666666702027827 */ /* 0x000fca00078e02ff */
[----:B------:R-:W-:-:S04]  /*2df60*/  SHF.R.U32.HI R3, RZ, 0x1f, R2 ;  /* 0x0000001fff037819 */ /* 0x000fc80000011602 */
[----:B------:R-:W-:-:S04]  /*2df70*/  LEA.HI.SX32 R3, R2, R3, 0x1b ;  /* 0x0000000302037211 */ /* 0x000fc800078fdaff */
[----:B------:R-:W-:-:S04]  /*2df80*/  VIMNMX R20, R20, R3, PT ;  /* 0x0000000314147248 */ /* 0x000fc80003fe0100 */
[----:B------:R-:W-:-:S13]  /*2df90*/  ISETP.GE.AND P1, PT, R20, 0x1, PT ;  /* 0x000000011400780c */ /* 0x000fda0003f26270 */
[----:B----4-:R-:W-:Y:S05]  /*2dfa0*/  @!P1 BRA `(.L_x_2988) ;  /* 0x0000000000689947 */ /* 0x010fea0003800000 */
[-C--:B------:R-:W-:Y:S02]  /*2dfb0*/  IABS R0, R4.reuse ;  /* 0x0000000400007213 */ /* 0x080fe40000000000 */
[----:B------:R-:W-:Y:S02]  /*2dfc0*/  IABS R6, R4 ;  /* 0x0000000400067213 */ /* 0x000fe40000000000 */
[----:B--2---:R-:W2:Y:S03]  /*2dfd0*/  I2F.RP R7, R0 ;  /* 0x0000000000077306 */ /* 0x004ea60000209400 */
[----:B------:R-:W-:-:S05]  /*2dfe0*/  IMAD.MOV R6, RZ, RZ, -R6 ;  /* 0x000000ffff067224 */ /* 0x000fca00078e0a06 */
[----:B--2---:R-:W2:Y:S02]  /*2dff0*/  MUFU.RCP R7, R7 ;  /* 0x0000000700077308 */ /* 0x004ea40000001000 */
[----:B--2---:R-:W-:-:S06]  /*2e000*/  VIADD R8, R7, 0xffffffe ;  /* 0x0ffffffe07087836 */ /* 0x004fcc0000000000 */
[----:B------:R-:W2:Y:S02]  /*2e010*/  F2I.FTZ.U32.TRUNC.NTZ R3, R8 ;  /* 0x0000000800037305 */ /* 0x000ea4000021f000 */
[----:B--2---:R-:W-:-:S04]  /*2e020*/  IMAD.MOV R2, RZ, RZ, -R3 ;  /* 0x000000ffff027224 */ /* 0x004fc800078e0a03 */
        /* <DEDUP_REMOVED lines=18> */
.L_x_2988:
[----:B------:R-:W-:Y:S05]  /*2e150*/  BSYNC B0 ;  /* 0x0000000000007941 */ /* 0x000fea0003800000 */
.L_x_2987:
[-C--:B------:R-:W-:Y:S01]  /*2e160*/  IMAD R3, R21, R0.reuse, RZ ;  /* 0x0000000015037224 */ /* 0x080fe200078e02ff */
[----:B------:R-:W-:Y:S04]  /*2e170*/  BSSY B7, `(.L_x_2989) ;  /* 0x0000392000077945 */ /* 0x000fe80003800000 */
[----:B------:R-:W-:Y:S01]  /*2e180*/  VIADDMNMX R2, R3, R0, R20, PT ;  /* 0x0000000003027246 */ /* 0x000fe20003800114 */
[----:B------:R3:W-:Y:S03]  /*2e190*/  STL [R1+0xc], R3 ;  /* 0x00000c0301007387 */ /* 0x0007e60000100800 */
[----:B------:R-:W-:Y:S01]  /*2e1a0*/  ISETP.GT.AND P0, PT, R2, R3, PT ;  /* 0x000000030200720c */ /* 0x000fe20003f04270 */
[----:B------:R3:W-:-:S12]  /*2e1b0*/  STL [R1+0x28], R2 ;  /* 0x0000280201007387 */ /* 0x0007d80000100800 */
[----:B---3--:R-:W-:Y:S05]  /*2e1c0*/  @P0 BRA `(.L_x_2990) ;  /* 0x0000000000480947 */ /* 0x008fea0003800000 */
[----:B------:R-:W3:Y:S02]  /*2e1d0*/  S2R R2, SR_TID.X ;  /* 0x0000000000027919 */ /* 0x000ee40000002100 */
[----:B---3--:R-:W-:-:S04]  /*2e1e0*/  LOP3.LUT R2, R2, 0x7f, RZ, 0xc0, !PT ;  /* 0x0000007f02027812 */ /* 0x008fc800078ec0ff */
[----:B------:R-:W-:-:S13]  /*2e1f0*/  ISETP.NE.AND P0, PT, R2, RZ, PT ;  /* 0x000000ff0200720c */ /* 0x000fda0003f05270 */
[----:B------:R-:W-:Y:S05]  /*2e200*/  @P0 BRA `(.L_x_2991) ;  /* 0x0000003800200947 */ /* 0x000fea0003800000 */
[----:B------:R-:W3:Y:S01]  /*2e210*/  S2R R5, SR_LANEID ;  /* 0x0000000000057919 */ /* 0x000ee20000000000 */
[----:B------:R-:W-:Y:S01]  /*2e220*/  VOTEU.ANY UR4, UPT, PT ;  /* 0x0000000000047886 */ /* 0x000fe200038e0100 */
[----:B------:R-:W4:Y:S01]  /*2e230*/  LDC.64 R2, c[0x0][0xc60] ;  /* 0x00031800ff027b82 */ /* 0x000f220000000a00 */
[----:B------:R-:W3:Y:S01]  /*2e240*/  FLO.U32 R0, UR4 ;  /* 0x0000000400007d00 */ /* 0x000ee200080e0000 */
[----:B------:R-:W-:Y:S01]  /*2e250*/  ULDC.64 UR6, c[0x0][0x208] ;  /* 0x0000820000067ab9 */ /* 0x000fe20000000a00 */
[----:B---3--:R-:W-:-:S06]  /*2e260*/  ISETP.EQ.U32.AND P0, PT, R0, R5, PT ;  /* 0x000000050000720c */ /* 0x008fcc0003f02070 */
[----:B------:R-:W4:Y:S07]  /*2e270*/  POPC R5, UR4 ;  /* 0x0000000400057d09 */ /* 0x000f2e0008000000 */
[----:B----4-:R-:W3:Y:S01]  /*2e280*/  @P0 ATOMG.E.ADD.STRONG.GPU PT, R3, desc[UR6][R2.64], R5 ;  /* 0x00000005020309a8 */ /* 0x010ee200081ee1c6 */
[----:B------:R-:W4:Y:S02]  /*2e290*/  S2R R4, SR_LTMASK ;  /* 0x0000000000047919 */ /* 0x000f240000003900 */
[----:B----4-:R-:W-:-:S04]  /*2e2a0*/  LOP3.LUT R4, R4, UR4, RZ, 0xc0, !PT ;  /* 0x0000000404047c12 */ /* 0x010fc8000f8ec0ff */
[----:B--2---:R-:W2:Y:S01]  /*2e2b0*/  POPC R7, R4 ;  /* 0x0000000400077309 */ /* 0x004ea20000000000 */
[----:B---3--:R-:W2:Y:S02]  /*2e2c0*/  SHFL.IDX PT, R0, R3, R0, 0x1f ;  /* 0x00001f0003007589 */ /* 0x008ea400000e0000 */
[----:B--2---:R-:W-:Y:S01]  /*2e2d0*/  IADD3 R24, R0, UR36, R7 ;  /* 0x0000002400187c10 */ /* 0x004fe2000fffe007 */
[----:B------:R-:W-:Y:S06]  /*2e2e0*/  BRA `(.L_x_2991) ;  /* 0x0000003400e87947 */ /* 0x000fec0003800000 */
.L_x_2990:
        /* <DEDUP_REMOVED lines=9> */
[----:B------:R-:W3:Y:S01]  /*2e380*/  LDC.64 R2, c[0x4][R2] ;  /* 0x0100000002027b82 */ /* 0x000ee20000000a00 */
[----:B------:R-:W-:Y:S02]  /*2e390*/  IMAD.U32 R5, RZ, RZ, UR7 ;  /* 0x00000007ff057e24 */ /* 0x000fe4000f8e00ff */
[----:B------:R-:W-:Y:S02]  /*2e3a0*/  IMAD.U32 R6, RZ, RZ, UR8 ;  /* 0x00000008ff067e24 */ /* 0x000fe4000f8e00ff */
[----:B--2---:R-:W-:-:S02]  /*2e3b0*/  IMAD.U32 R7, RZ, RZ, UR9 ;  /* 0x00000009ff077e24 */ /* 0x004fc4000f8e00ff */
[----:B------:R-:W-:Y:S02]  /*2e3c0*/  IMAD.U32 R10, RZ, RZ, UR4 ;  /* 0x00000004ff0a7e24 */ /* 0x000fe4000f8e00ff */
[----:B0-----:R-:W-:Y:S02]  /*2e3d0*/  IMAD.U32 R11, RZ, RZ, UR5 ;  /* 0x00000005ff0b7e24 */ /* 0x001fe4000f8e00ff */
[----:B------:R-:W-:Y:S02]  /*2e3e0*/  IMAD.MOV.U32 R8, RZ, RZ, 0x70 ;  /* 0x00000070ff087424 */ /* 0x000fe400078e00ff */
[----:B-1----:R-:W-:Y:S02]  /*2e3f0*/  IMAD.MOV.U32 R12, RZ, RZ, 0x1 ;  /* 0x00000001ff0c7424 */ /* 0x002fe400078e00ff */
[----:B------:R-:W-:-:S07]  /*2e400*/  IMAD.MOV.U32 R13, RZ, RZ, RZ ;  /* 0x000000ffff0d7224 */ /* 0x000fce00078e00ff */
[----:B------:R-:W-:-:S07]  /*2e410*/  LEPC R20, `(.L_x_2993) ;  /* 0x000000001014794e */ /* 0x000fce0000000000 */
[----:B---3--:R-:W-:Y:S05]  /*2e420*/  CALL.ABS.NOINC R2 ;  /* 0x0000000002007343 */ /* 0x008fea0003c00000 */
.L_x_2993:
[----:B------:R-:W-:Y:S05]  /*2e430*/  BSYNC B6 ;  /* 0x0000000000067941 */ /* 0x000fea0003800000 */
.L_x_2992:
        /* <DEDUP_REMOVED lines=8> */
[----:B------:R3:W4:Y:S01]  /*2e4c0*/  LDC.64 R2, c[0x4][R22] ;  /* 0x0100000016027b82 */ /* 0x0007220000000a00 */
[----:B------:R-:W-:Y:S02]  /*2e4d0*/  IMAD.U32 R4, RZ, RZ, UR6 ;  /* 0x00000006ff047e24 */ /* 0x000fe4000f8e00ff */
[----:B------:R-:W-:Y:S02]  /*2e4e0*/  IMAD.U32 R5, RZ, RZ, UR7 ;  /* 0x00000007ff057e24 */ /* 0x000fe4000f8e00ff */
[----:B------:R-:W-:Y:S02]  /*2e4f0*/  IMAD.U32 R6, RZ, RZ, UR8 ;  /* 0x00000008ff067e24 */ /* 0x000fe4000f8e00ff */
[----:B--2---:R-:W-:-:S02]  /*2e500*/  IMAD.U32 R7, RZ, RZ, UR9 ;  /* 0x00000009ff077e24 */ /* 0x004fc4000f8e00ff */
[----:B------:R-:W-:Y:S02]  /*2e510*/  IMAD.U32 R10, RZ, RZ, UR4 ;  /* 0x00000004ff0a7e24 */ /* 0x000fe4000f8e00ff */
[----:B0-----:R-:W-:Y:S02]  /*2e520*/  IMAD.U32 R11, RZ, RZ, UR5 ;  /* 0x00000005ff0b7e24 */ /* 0x001fe4000f8e00ff */
[----:B------:R-:W-:Y:S02]  /*2e530*/  IMAD.MOV.U32 R8, RZ, RZ, 0x70 ;  /* 0x00000070ff087424 */ /* 0x000fe400078e00ff */
[----:B-1----:R-:W-:Y:S02]  /*2e540*/  IMAD.MOV.U32 R12, RZ, RZ, 0x1 ;  /* 0x00000001ff0c7424 */ /* 0x002fe400078e00ff */
[----:B---3--:R-:W-:-:S07]  /*2e550*/  IMAD.MOV.U32 R13, RZ, RZ, RZ ;  /* 0x000000ffff0d7224 */ /* 0x008fce00078e00ff */
[----:B------:R-:W-:-:S07]  /*2e560*/  LEPC R20, `(.L_x_2996) ;  /* 0x000000001014794e */ /* 0x000fce0000000000 */
[----:B----4-:R-:W-:Y:S05]  /*2e570*/  CALL.ABS.NOINC R2 ;  /* 0x0000000002007343 */ /* 0x010fea0003c00000 */
.L_x_2996:
        /* <DEDUP_REMOVED lines=15> */
.L_x_2995:
[----:B------:R-:W-:Y:S05]  /*2e670*/  BSYNC B6 ;  /* 0x0000000000067941 */ /* 0x000fea0003800000 */
.L_x_2994:
[----:B------:R-:W3:Y:S01]  /*2e680*/  LDL R22, [R1+0x28] ;  /* 0x0000280001167983 */ /* 0x000ee20000100800 */
[----:B------:R-:W-:-:S03]  /*2e690*/  ULDC.64 UR4, c[0x0][0x9f8] ;  /* 0x00027e0000047ab9 */ /* 0x000fc60000000a00 */
[----:B--2---:R-:W2:Y:S01]  /*2e6a0*/  LDL R7, [R1+0x8] ;  /* 0x0000080001077983 */ /* 0x004ea20000100800 */
[----:B------:R-:W-:-:S03]  /*2e6b0*/  ISETP.NE.U32.AND P0, PT, RZ, UR4, PT ;  /* 0x00000004ff007c0c */ /* 0x000fc6000bf05070 */
[----:B------:R-:W4:Y:S01]  /*2e6c0*/  LDL R21, [R1+0x10] ;  /* 0x0000100001157983 */ /* 0x000f220000100800 */
[----:B------:R-:W-:Y:S01]  /*2e6d0*/  ISETP.NE.AND.EX P0, PT, RZ, UR5, PT, P0 ;  /* 0x00000005ff007c0c */ /* 0x000fe2000bf05300 */
[----:B------:R-:W-:Y:S01]  /*2e6e0*/  ULDC.64 UR6, c[0x0][0x208] ;  /* 0x0000820000067ab9 */ /* 0x000fe20000000a00 */
[----:B------:R-:W0:Y:S01]  /*2e6f0*/  LDC R0, c[0x0][0x430] ;  /* 0x00010c00ff007b82 */ /* 0x000e220000000800 */
[----:B------:R-:W1:Y:S10]  /*2e700*/  S2R R20, SR_TID.X ;  /* 0x0000000000147919 */ /* 0x000e740000002100 */
[----:B------:R-:W-:Y:S01]  /*2e710*/  @P0 IADD3 R2, P1, R17, UR4, RZ ;  /* 0x0000000411020c10 */ /* 0x000fe2000ff3e0ff */
[----:B------:R-:W-:-:S03]  /*2e720*/  ULDC UR4, c[0x0][0x2f4] ;  /* 0x0000bd0000047ab9 */ /* 0x000fc60000000800 */
[----:B------:R-:W-:-:S05]  /*2e730*/  @P0 IADD3.X R3, R19, UR5, RZ, P1, !PT ;  /* 0x0000000513030c10 */ /* 0x000fca0008ffe4ff */
[----:B------:R4:W4:Y:S01]  /*2e740*/  @P0 LDG.E R32, desc[UR6][R2.64] ;  /* 0x0000000602200981 */ /* 0x000922000c1e1900 */
[----:B-1----:R-:W-:-:S04]  /*2e750*/  LOP3.LUT R20, R20, 0x7f, RZ, 0xc0, !PT ;  /* 0x0000007f14147812 */ /* 0x002fc800078ec0ff */
[----:B------:R-:W-:Y:S02]  /*2e760*/  SHF.R.U32.HI R4, RZ, 0x3, R20 ;  /* 0x00000003ff047819 */ /* 0x000fe40000011614 */
[----:B------:R-:W1:Y:S01]  /*2e770*/  S2R R20, SR_TID.X ;  /* 0x0000000000147919 */ /* 0x000e620000002100 */
[----:B0-----:R-:W-:-:S13]  /*2e780*/  ISETP.NE.AND P1, PT, R0, 0x1, PT ;  /* 0x000000010000780c */ /* 0x001fda0003f25270 */
[----:B------:R-:W0:Y:S01]  /*2e790*/  @P1 LDC R6, c[0x0][0x438] ;  /* 0x00010e00ff061b82 */ /* 0x000e220000000800 */
[----:B-1----:R-:W-:-:S05]  /*2e7a0*/  IMAD.SHL.U32 R20, R20, 0x10, RZ ;  /* 0x0000001014147824 */ /* 0x002fca00078e00ff */
[----:B------:R-:W-:Y:S02]  /*2e7b0*/  LOP3.LUT R20, R4, 0x70, R20, 0xf8, !PT ;  /* 0x0000007004147812 */ /* 0x000fe400078ef814 */
[----:B------:R-:W1:Y:S01]  /*2e7c0*/  @P1 LDC R4, c[0x0][0x434] ;  /* 0x00010d00ff041b82 */ /* 0x000e620000000800 */
[----:B------:R-:W-:Y:S02]  /*2e7d0*/  LOP3.LUT R18, R18, 0xfffffffe, RZ, 0xc0, !PT ;  /* 0xfffffffe12127812 */ /* 0x000fe400078ec0ff */
[----:B------:R-:W-:-:S04]  /*2e7e0*/  LOP3.LUT R9, R34, 0x40, RZ, 0xfc, !PT ;  /* 0x0000004022097812 */ /* 0x000fc800078efcff */
[----:B------:R-:W-:Y:S01]  /*2e7f0*/  ISETP.GE.AND P3, PT, R9, UR4, PT ;  /* 0x0000000409007c0c */ /* 0x000fe2000bf66270 */
[----:B------:R-:W-:Y:S01]  /*2e800*/  UMOV UR5, 0xffffffff ;  /* 0xffffffff00057882 */ /* 0x000fe20000000000 */
[----:B---3--:R-:W-:-:S04]  /*2e810*/  VIADD R22, R22, 0xffffffff ;  /* 0xffffffff16167836 */ /* 0x008fc80000000000 */
[----:B------:R-:W-:-:S05]  /*2e820*/  IMAD R5, R22, 0x50, R20 ;  /* 0x0000005016057824 */ /* 0x000fca00078e0214 */
[----:B--2---:R-:W-:-:S04]  /*2e830*/  ISETP.GE.AND P0, PT, R5, R7, PT ;  /* 0x000000070500720c */ /* 0x004fc80003f06270 */
[----:B------:R-:W-:Y:S01]  /*2e840*/  ISETP.GT.U32.OR P0, PT, R20, 0x4f, P0 ;  /* 0x0000004f1400780c */ /* 0x000fe20000704470 */
[----:B----4-:R-:W-:-:S04]  /*2e850*/  IMAD.IADD R5, R5, 0x1, R21 ;  /* 0x0000000105057824 */ /* 0x010fc800078e0215 */
[----:B-1----:R-:W-:-:S08]  /*2e860*/  @P1 IMAD.HI.U32 R7, R5, R4, RZ ;  /* 0x0000000405071227 */ /* 0x002fd000078e00ff */
[----:B------:R-:W1:Y:S01]  /*2e870*/  @!P0 LDC.64 R2, c[0x0][0x428] ;  /* 0x00010a00ff028b82 */ /* 0x000e620000000a00 */
[----:B------:R-:W-:Y:S01]  /*2e880*/  IMAD.MOV.U32 R4, RZ, RZ, R5 ;  /* 0x000000ffff047224 */ /* 0x000fe200078e0005 */
[----:B0-----:R-:W-:Y:S02]  /*2e890*/  @P1 SHF.R.U32.HI R4, RZ, R6, R7 ;  /* 0x00000006ff041219 */ /* 0x001fe40000011607 */
[----:B------:R-:W-:-:S03]  /*2e8a0*/  SHF.R.S32.HI R8, RZ, 0x1f, R32 ;  /* 0x0000001fff087819 */ /* 0x000fc60000011420 */
[----:B------:R-:W-:-:S04]  /*2e8b0*/  IMAD.MOV R6, RZ, RZ, -R4 ;  /* 0x000000ffff067224 */ /* 0x000fc800078e0a04 */
[----:B------:R-:W-:Y:S01]  /*2e8c0*/  IMAD R0, R0, R6, R5 ;  /* 0x0000000600007224 */ /* 0x000fe200078e0205 */
[--C-:B------:R-:W-:Y:S01]  /*2e8d0*/  @!P0 SHF.R.S32.HI R5, RZ, 0x1f, R4.reuse ;  /* 0x0000001fff058819 */ /* 0x100fe20000011404 */
[-C--:B-1----:R-:W-:Y:S02]  /*2e8e0*/  @!P0 IMAD R6, R8, R2.reuse, RZ ;  /* 0x0000000208068224 */ /* 0x082fe400078e02ff */
        /* <DEDUP_REMOVED lines=28> */
.L_x_3164:
[----:B------:R-:W-:Y:S05]  /*2eab0*/  @!P2 BRA `(.L_x_2998) ;  /* 0x000000000004a947 */ /* 0x000fea0003800000 */
[----:B------:R-:W-:Y:S01]  /*2eac0*/  BPT.TRAP 0x1 ;  /* 0x000000040000795c */ /* 0x000fe20000300000 */
.L_x_2998:
        /* <DEDUP_REMOVED lines=23> */
.L_x_3165:
[----:B------:R-:W-:Y:S05]  /*2ec40*/  BSYNC B0 ;  /* 0x0000000000007941 */ /* 0x000fea0003800000 */
.L_x_2999:
        /* <DEDUP_REMOVED lines=75> */
.L_x_3177:
        /* <DEDUP_REMOVED lines=18> */
.L_x_3003:
[----:B------:R-:W-:Y:S05]  /*2f220*/  BSYNC B0 ;  /* 0x0000000000007941 */ /* 0x000fea0003800000 */
.L_x_3002:
[----:B------:R-:W-:Y:S01]  /*2f230*/  NOP ;  /* 0x0000000000007918 */ /* 0x000fe20000000000 */
[----:B------:R-:W-:-:S13]  /*2f240*/  PLOP3.LUT P0, PT, PT, PT, PT, 0x80, 0x0 ;  /* 0x000000000000781c */ /* 0x000fda0003f0f070 */
.L_x_3004:
        /* <DEDUP_REMOVED lines=11> */
.L_x_3005:
        /* <DEDUP_REMOVED lines=37> */
.L_x_3007:
[----:B------:R-:W-:Y:S05]  /*2f550*/  BSYNC B6 ;  /* 0x0000000000067941 */ /* 0x000fea0003800000 */
.L_x_3006:
[----:B------:R-:W3:Y:S01]  /*2f560*/  LDL.LU R20, [R1+0x30] ;  /* 0x0000300001147983 */ /* 0x000ee20000300800 */
[----:B------:R-:W-:Y:S01]  /*2f570*/  ULDC.64 UR4, c[0x0][0x2d8] ;  /* 0x0000b60000047ab9 */ /* 0x000fe20000000a00 */
[----:B------:R-:W0:Y:S02]  /*2f580*/  LDC R7, c[0x0][0x448] ;  /* 0x00011200ff077b82 */ /* 0x000e240000000800 */
[----:B------:R-:W4:Y:S04]  /*2f590*/  LDL.LU.64 R2, [R1+0x20] ;  /* 0x0000200001027983 */ /* 0x000f280000300a00 */
[----:B------:R1:W5:Y:S01]  /*2f5a0*/  LDL R9, [R1+0x1c] ;  /* 0x00001c0001097983 */ /* 0x0003620000100800 */
[----:B0-----:R-:W-:-:S13]  /*2f5b0*/  ISETP.NE.AND P0, PT, R7, 0x1, PT ;  /* 0x000000010700780c */ /* 0x001fda0003f05270 */
[----:B------:R-:W0:Y:S01]  /*2f5c0*/  @P0 LDC R6, c[0x0][0x44c] ;  /* 0x00011300ff060b82 */ /* 0x000e220000000800 */
[C---:B------:R-:W-:Y:S02]  /*2f5d0*/  LOP3.LUT R10, R34.reuse, 0x40, RZ, 0xfc, !PT ;  /* 0x00000040220a7812 */ /* 0x040fe400078efcff */
[----:B--2---:R-:W-:Y:S01]  /*2f5e0*/  LOP3.LUT R8, R34, 0x80, RZ, 0xfc, !PT ;  /* 0x0000008022087812 */ /* 0x004fe200078efcff */
[----:B----4-:R-:W-:Y:S02]  /*2f5f0*/  IMAD.MOV.U32 R3, RZ, RZ, R35 ;  /* 0x000000ffff037224 */ /* 0x010fe400078e0023 */
        /* <DEDUP_REMOVED lines=15> */
[----:B------:R-:W-:-:S04]  /*2f6f0*/  IMAD R5, R25, 0x80, R20 ;  /* 0x0000008019057824 */ /* 0x000fc800078e0214 */
        /* <DEDUP_REMOVED lines=20> */
[----:B0-----:R-:W-:-:S03]  /*2f840*/  LOP3.LUT R20, R20, 0x7f, RZ, 0xc0, !PT ;  /* 0x0000007f14147812 */ /* 0x001fc600078ec0ff */
[----:B------:R-:W-:Y:S01]  /*2f850*/  LEA.HI.X R0, R2, UR5, R0, 0x1, P0 ;  /* 0x0000000502007c11 */ /* 0x000fe200080f0c00 */
[----:B------:R-:W-:Y:S01]  /*2f860*/  UMOV UR5, 0xffffffff ;  /* 0xffffffff00057882 */ /* 0x000fe20000000000 */
[----:B------:R-:W-:Y:S02]  /*2f870*/  ISETP.GE.AND P4, PT, R34, UR4, PT ;  /* 0x0000000422007c0c */ /* 0x000fe4000bf86270 */
[----:B------:R-:W-:Y:S02]  /*2f880*/  ISETP.GE.AND P3, PT, R10, UR4, PT ;  /* 0x000000040a007c0c */ /* 0x000fe4000bf66270 */
[----:B------:R-:W-:Y:S02]  /*2f890*/  ISETP.GE.AND P2, PT, R8, UR4, PT ;  /* 0x0000000408007c0c */ /* 0x000fe4000bf46270 */
[----:B------:R-:W-:Y:S02]  /*2f8a0*/  ISETP.GE.AND P0, PT, R37, UR4, PT ;  /* 0x0000000425007c0c */ /* 0x000fe4000bf06270 */
[----:B------:R-:W-:Y:S01]  /*2f8b0*/  SHF.R.U32.HI R8, RZ, 0x3, R20 ;  /* 0x00000003ff087819 */ /* 0x000fe20000011614 */
[----:B-1----:R-:W-:Y:S10]  /*2f8c0*/  BRA.DIV UR5, `(.L_x_3008) ;  /* 0x0000005e057c7947 */ /* 0x002ff4000b800000 */
[----:B------:R-:W0:Y:S01]  /*2f8d0*/  SHFL.IDX PT, R3, R4, RZ, 0x181f ;  /* 0x00181fff04037589 */ /* 0x000e2200000e0000 */
[----:B-----5:R-:W-:Y:S01]  /*2f8e0*/  IMAD R5, R9, R7, RZ ;  /* 0x0000000709057224 */ /* 0x020fe200078e02ff */
[----:B------:R-:W-:Y:S01]  /*2f8f0*/  ULDC.64 UR4, c[0x0][0x208] ;  /* 0x0000820000047ab9 */ /* 0x000fe20000000a00 */
[----:B------:R-:W-:Y:S01]  /*2f900*/  IMAD R25, R25, 0x80, R8 ;  /* 0x0000008019197824 */ /* 0x000fe200078e0208 */
        /* <DEDUP_REMOVED lines=83> */
.L_x_3194:
        /* <DEDUP_REMOVED lines=14> */
.L_x_3010:
[----:B------:R-:W-:Y:S05]  /*2ff20*/  BSYNC B0 ;  /* 0x0000000000007941 */ /* 0x000fea0003800000 */
.L_x_3009:
[----:B------:R-:W-:Y:S01]  /*2ff30*/  NOP ;  /* 0x0000000000007918 */ /* 0x000fe20000000000 */
[----:B------:R-:W-:-:S13]  /*2ff40*/  PLOP3.LUT P0, PT, PT, PT, PT, 0x80, 0x0 ;  /* 0x000000000000781c */ /* 0x000fda0003f0f070 */
.L_x_3011:
        /* <DEDUP_REMOVED lines=20> */
.L_x_3195:
[----:B------:R-:W-:Y:S05]  /*30090*/  BSYNC B0 ;  /* 0x0000000000007941 */ /* 0x000fea0003800000 */
.L_x_3012:
[----:B------:R-:W2:Y:S01]  /*300a0*/  LDL R2, [R1+0xc] ;  /* 0x00000c0001027983 */ /* 0x000ea20000100800 */
[----:B------:R-:W-:Y:S01]  /*300b0*/  BSSY B0, `(.L_x_3014) ;  /* 0x000011a000007945 */ /* 0x000fe20003800000 */
[----:B--2---:R-:W-:-:S13]  /*300c0*/  ISETP.GE.AND P0, PT, R0, R2, PT ;  /* 0x000000020000720c */ /* 0x004fda0003f06270 */
[----:B------:R-:W-:Y:S05]  /*300d0*/  @!P0 BRA `(.L_x_3015) ;  /* 0x00000010005c8947 */ /* 0x000fea0003800000 */
[C---:B------:R-:W-:Y:S01]  /*300e0*/  LOP3.LUT R4, R34.reuse, 0x40, RZ, 0xfc, !PT ;  /* 0x0000004022047812 */ /* 0x040fe200078efcff */
[----:B------:R-:W-:Y:S01]  /*300f0*/  ULDC UR4, c[0x0][0x2f4] ;  /* 0x0000bd0000047ab9 */ /* 0x000fe20000000800 */
[C---:B------:R-:W-:Y:S01]  /*30100*/  LOP3.LUT R2, R34.reuse, 0x80, RZ, 0xfc, !PT ;  /* 0x0000008022027812 */ /* 0x040fe200078efcff */
[----:B------:R-:W-:Y:S01]  /*30110*/  IMAD.MOV.U32 R7, RZ, RZ, R23 ;  /* 0x000000ffff077224 */ /* 0x000fe200078e0017 */
[----:B------:R-:W-:Y:S01]  /*30120*/  ISETP.GE.AND P4, PT, R34, UR4, PT ;  /* 0x0000000422007c0c */ /* 0x000fe2000bf86270 */
[----:B------:R-:W-:Y:S01]  /*30130*/  IMAD.MOV.U32 R20, RZ, RZ, R29 ;  /* 0x000000ffff147224 */ /* 0x000fe200078e001d */
[----:B------:R-:W-:Y:S01]  /*30140*/  ISETP.GE.AND P3, PT, R4, UR4, PT ;  /* 0x0000000404007c0c */ /* 0x000fe2000bf66270 */
[----:B------:R-:W-:Y:S01]  /*30150*/  IMAD.MOV.U32 R31, RZ, RZ, R22 ;  /* 0x000000ffff1f7224 */ /* 0x000fe200078e0016 */
[----:B------:R-:W-:Y:S02]  /*30160*/  ISETP.GE.AND P2, PT, R2, UR4, PT ;  /* 0x0000000402007c0c */ /* 0x000fe4000bf46270 */
[----:B------:R-:W-:-:S13]  /*30170*/  ISETP.GE.AND P1, PT, R37, UR4, PT ;  /* 0x0000000425007c0c */ /* 0x000fda000bf26270 */
.L_x_3028:
[----:B------:R-:W1:Y:S01]  /*30180*/  LDL R5, [R1+0x10] ;  /* 0x0000100001057983 */ /* 0x000e620000100800 */
[----:B------:R-:W2:Y:S03]  /*30190*/  LDC R11, c[0x0][0x430] ;  /* 0x00010c00ff0b7b82 */ /* 0x000ea60000000800 */
[----:B------:R-:W3:Y:S01]  /*301a0*/  LDL R8, [R1+0x14] ;  /* 0x0000140001087983 */ /* 0x000ee20000100800 */
[----:B------:R-:W4:Y:S01]  /*301b0*/  S2R R2, SR_TID.X ;  /* 0x0000000000027919 */ /* 0x000f220000002100 */
[----:B------:R-:W4:Y:S01]  /*301c0*/  S2R R4, SR_TID.X ;  /* 0x0000000000047919 */ /* 0x000f220000002100 */
[----:B--2---:R-:W-:-:S13]  /*301d0*/  ISETP.NE.AND P0, PT, R11, 0x1, PT ;  /* 0x000000010b00780c */ /* 0x004fda0003f05270 */
[----:B0-----:R-:W0:Y:S01]  /*301e0*/  @P0 LDC R3, c[0x0][0x434] ;  /* 0x00010d00ff030b82 */ /* 0x001e220000000800 */
[----:B----4-:R-:W-:Y:S01]  /*301f0*/  LOP3.LUT R2, R2, 0x7f, RZ, 0xc0, !PT ;  /* 0x0000007f02027812 */ /* 0x010fe200078ec0ff */
[----:B------:R-:W-:-:S03]  /*30200*/  IMAD.SHL.U32 R4, R4, 0x10, RZ ;  /* 0x0000001004047824 */ /* 0x000fc600078e00ff */
[----:B------:R-:W-:-:S04]  /*30210*/  SHF.R.U32.HI R2, RZ, 0x3, R2 ;  /* 0x00000003ff027819 */ /* 0x000fc80000011602 */
[----:B------:R-:W-:Y:S02]  /*30220*/  LOP3.LUT R4, R2, 0x70, R4, 0xf8, !PT ;  /* 0x0000007002047812 */ /* 0x000fe400078ef804 */
[----:B------:R-:W2:Y:S02]  /*30230*/  @P0 LDC R2, c[0x0][0x438] ;  /* 0x00010e00ff020b82 */ /* 0x000ea40000000800 */
[----:B------:R-:W-:Y:S01]  /*30240*/  ISETP.GT.U32.AND P5, PT, R4, 0x4f, PT ;  /* 0x0000004f0400780c */ /* 0x000fe20003fa4070 */
[----:B------:R-:W-:Y:S01]  /*30250*/  IMAD.U32 R12, RZ, RZ, UR37 ;  /* 0x00000025ff0c7e24 */ /* 0x000fe2000f8e00ff */
[----:B------:R-:W-:Y:S01]  /*30260*/  ULDC.64 UR4, c[0x0][0x208] ;  /* 0x0000820000047ab9 */ /* 0x000fe20000000a00 */
[----:B------:R-:W-:Y:S02]  /*30270*/  VIADD R23, R7, 0x1 ;  /* 0x0000000107177836 */ /* 0x000fe40000000000 */
[----:B------:R-:W-:Y:S02]  /*30280*/  IMAD.MOV.U32 R22, RZ, RZ, R0 ;  /* 0x000000ffff167224 */ /* 0x000fe400078e0000 */
[----:B-1----:R-:W-:-:S04]  /*30290*/  IMAD R6, R0, 0x50, R5 ;  /* 0x0000005000067824 */ /* 0x002fc800078e0205 */
[----:B------:R-:W-:Y:S02]  /*302a0*/  IMAD.IADD R6, R4, 0x1, R6 ;  /* 0x0000000104067824 */ /* 0x000fe400078e0206 */
[----:B------:R-:W1:Y:S02]  /*302b0*/  @!P5 LDC.64 R4, c[0x0][0x428] ;  /* 0x00010a00ff04db82 */ /* 0x000e640000000a00 */
[----:B0-----:R-:W-:-:S04]  /*302c0*/  @P0 IMAD.HI.U32 R3, R6, R3, RZ ;  /* 0x0000000306030227 */ /* 0x001fc800078e00ff */
[----:B------:R-:W-:Y:S01]  /*302d0*/  IMAD.MOV.U32 R10, RZ, RZ, R6 ;  /* 0x000000ffff0a7224 */ /* 0x000fe200078e0006 */
[----:B--2---:R-:W-:-:S04]  /*302e0*/  @P0 SHF.R.U32.HI R10, RZ, R2, R3 ;  /* 0x00000002ff0a0219 */ /* 0x004fc80000011603 */
[--C-:B------:R-:W-:Y:S01]  /*302f0*/  @!P5 SHF.R.S32.HI R3, RZ, 0x1f, R10.reuse ;  /* 0x0000001fff03d819 */ /* 0x100fe2000001140a */
[----:B------:R-:W-:-:S04]  /*30300*/  @!P5 IMAD.MOV.U32 R2, RZ, RZ, R10 ;  /* 0x000000ffff02d224 */ /* 0x000fc800078e000a */
[----:B-1----:R-:W-:-:S04]  /*30310*/  @!P5 IMAD.WIDE.U32 R2, R32, R4, R2 ;  /* 0x000000042002d225 */ /* 0x002fc800078e0002 */
        /* <DEDUP_REMOVED lines=18> */
.L_x_3016:
[----:B------:R-:W-:Y:S01]  /*30440*/  IMAD R6, R23, 0x8, R16 ;  /* 0x0000000817067824 */ /* 0x000fe200078e0210 */
[----:B------:R-:W-:Y:S01]  /*30450*/  SHF.L.U32 R3, R29, 0x1f, RZ ;  /* 0x0000001f1d037819 */ /* 0x000fe200000006ff */
[----:B------:R-:W-:Y:S03]  /*30460*/  BSSY B1, `(.L_x_3017) ;  /* 0x0000003000017945 */ /* 0x000fe60003800000 */
[----:B------:R-:W0:Y:S02]  /*30470*/  SYNCS.PHASECHK.TRANS64.TRYWAIT P0, [R6+URZ+0x38840], R3 ;  /* 0x03884003060075a7 */ /* 0x000e24000800017f */
[----:B0-----:R-:W-:Y:S05]  /*30480*/  @!P0 BRA `(.L_x_3018) ;  /* 0x0000005c00908947 */ /* 0x001fea0003800000 */
.L_x_3196:
[----:B------:R-:W-:Y:S05]  /*30490*/  BSYNC B1 ;  /* 0x0000000000017941 */ /* 0x000fea0003800000 */
.L_x_3017:
        /* <DEDUP_REMOVED lines=68> */
.L_x_3208:
        /* <DEDUP_REMOVED lines=18> */
.L_x_3020:
        /* <DEDUP_REMOVED lines=11> */
.L_x_3021:
[----:B------:R1:W-:Y:S01]  /*30ab0*/  SYNCS.ARRIVE.TRANS64.A1T0 RZ, [R6+URZ+0x38830], RZ ;  /* 0x038830ff06ff79a7 */ /* 0x0003e2000810003f */
[----:B------:R-:W-:Y:S05]  /*30ac0*/  @!P6 BRA `(.L_x_3022) ;  /* 0x000000000004e947 */ /* 0x000fea0003800000 */
[----:B------:R-:W-:Y:S01]  /*30ad0*/  BPT.TRAP 0x1 ;  /* 0x000000040000795c */ /* 0x000fe20000300000 */
.L_x_3022:
[----:B------:R-:W-:Y:S01]  /*30ae0*/  SHF.L.U32 R2, R20, 0x1f, RZ ;  /* 0x0000001f14027819 */ /* 0x000fe200000006ff */
[----:B-1----:R-:W-:Y:S01]  /*30af0*/  IMAD R6, R7, 0x8, R16 ;  /* 0x0000000807067824 */ /* 0x002fe200078e0210 */
[----:B------:R-:W-:Y:S03]  /*30b00*/  BSSY B1, `(.L_x_3023) ;  /* 0x0000003000017945 */ /* 0x000fe60003800000 */
[----:B------:R-:W1:Y:S02]  /*30b10*/  SYNCS.PHASECHK.TRANS64.TRYWAIT P0, [R6+URZ+0x38860], R2 ;  /* 0x03886002060075a7 */ /* 0x000e64000800017f */
[----:B-1----:R-:W-:Y:S05]  /*30b20*/  @!P0 BRA `(.L_x_3024) ;  /* 0x0000005c00d08947 */ /* 0x002fea0003800000 */
.L_x_3209:
[----:B------:R-:W-:Y:S05]  /*30b30*/  BSYNC B1 ;  /* 0x0000000000017941 */ /* 0x000fea0003800000 */
.L_x_3023:
        /* <DEDUP_REMOVED lines=62> */
.L_x_3221:
        /* <DEDUP_REMOVED lines=32> */
.L_x_3026:
        /* <DEDUP_REMOVED lines=11> */
.L_x_3027:
        /* <DEDUP_REMOVED lines=8> */
.L_x_3015:
[----:B------:R-:W-:Y:S05]  /*31250*/  BSYNC B0 ;  /* 0x0000000000007941 */ /* 0x000fea0003800000 */
.L_x_3014:
        /* <DEDUP_REMOVED lines=15> */
[----:B------:R-:W0:Y:S01]  /*31350*/  POPC R7, R4 ;  /* 0x0000000400077309 */ /* 0x000e220000000000 */
[----:B--2---:R-:W0:Y:S02]  /*31360*/  SHFL.IDX PT, R0, R3, R0, 0x1f ;  /* 0x00001f0003007589 */ /* 0x004e2400000e0000 */
[----:B0-----:R-:W-:-:S07]  /*31370*/  IADD3 R24, R0, UR36, R7 ;  /* 0x0000002400187c10 */ /* 0x001fce000fffe007 */
.L_x_3030:
[----:B------:R-:W-:Y:S05]  /*31380*/  BSYNC B0 ;  /* 0x0000000000007941 */ /* 0x000fea0003800000 */
.L_x_3029:
[----:B------:R-:W-:-:S05]  /*31390*/  IMAD.U32 R0, RZ, RZ, UR37 ;  /* 0x00000025ff007e24 */ /* 0x000fca000f8e00ff */
[----:B------:R-:W-:-:S13]  /*313a0*/  ISETP.NE.AND P0, PT, R0, 0x3, PT ;  /* 0x000000030000780c */ /* 0x000fda0003f05270 */
[----:B------:R-:W-:Y:S05]  /*313b0*/  @!P0 BRA `(.L_x_3031) ;  /* 0x0000000000048947 */ /* 0x000fea0003800000 */
[----:B------:R-:W-:Y:S01]  /*313c0*/  BPT.TRAP 0x1 ;  /* 0x000000040000795c */ /* 0x000fe20000300000 */
.L_x_3031:
[----:B------:R-:W2:Y:S01]  /*313d0*/  LDL.LU R0, [R1+0x8] ;  /* 0x0000080001007983 */ /* 0x000ea20000300800 */
[----:B------:R-:W-:Y:S01]  /*313e0*/  IMAD R4, R23, 0x8, R16 ;  /* 0x0000000817047824 */ /* 0x000fe200078e0210 */
[----:B0-----:R-:W-:Y:S01]  /*313f0*/  SHF.L.U32 R3, R29, 0x1f, RZ ;  /* 0x0000001f1d037819 */ /* 0x001fe200000006ff */
[----:B------:R-:W-:Y:S03]  /*31400*/  BSSY B0, `(.L_x_3032) ;  /* 0x0000004000007945 */ /* 0x000fe60003800000 */
[----:B------:R-:W0:Y:S01]  /*31410*/  SYNCS.PHASECHK.TRANS64.TRYWAIT P0, [R4+URZ+0x38860], R3 ;  /* 0x03886003040075a7 */ /* 0x000e22000800017f */
[----:B--2---:R-:W-:Y:S01]  /*31420*/  IMAD R5, R22, -0x50, R0 ;  /* 0xffffffb016057824 */ /* 0x004fe200078e0200 */
[----:B0-----:R-:W-:Y:S06]  /*31430*/  @!P0 BRA `(.L_x_3033) ;  /* 0x0000005c00808947 */ /* 0x001fec0003800000 */
.L_x_3222:
[----:B------:R-:W-:Y:S05]  /*31440*/  BSYNC B0 ;  /* 0x0000000000007941 */ /* 0x000fea0003800000 */
.L_x_3032:
[----:B------:R-:W2:Y:S01]  /*31450*/  S2R R0, SR_TID.X ;  /* 0x0000000000007919 */ /* 0x000ea20000002100 */
[----:B------:R-:W-:Y:S01]  /*31460*/  UMOV UR4, 0xffffffff ;  /* 0xffffffff00047882 */ /* 0x000fe20000000000 */
[----:B------:R-:W-:Y:S01]  /*31470*/  IMAD R7, R23, 0x5000, R33 ;  /* 0x0000500017077824 */ /* 0x000fe200078e0221 */
        /* <DEDUP_REMOVED lines=64> */
.L_x_3234:
        /* <DEDUP_REMOVED lines=16> */
.L_x_3035:
        /* <DEDUP_REMOVED lines=11> */
.L_x_3036:
[----:B------:R0:W-:Y:S01]  /*31a30*/  SYNCS.ARRIVE.TRANS64.A1T0 RZ, [R4+URZ+0x38850], RZ ;  /* 0x038850ff04ff79a7 */ /* 0x0001e2000810003f */
[----:B------:R-:W-:-:S05]  /*31a40*/  VIADD R23, R23, 0x1 ;  /* 0x0000000117177836 */ /* 0x000fca0000000000 */
[----:B------:R-:W-:-:S04]  /*31a50*/  ISETP.NE.AND P0, PT, R23, 0x2, PT ;  /* 0x000000021700780c */ /* 0x000fc80003f05270 */
[----:B------:R-:W-:Y:S02]  /*31a60*/  SEL R0, RZ, 0x1, P0 ;  /* 0x00000001ff007807 */ /* 0x000fe40000000000 */
[----:B------:R-:W-:Y:S02]  /*31a70*/  SEL R23, R23, RZ, P0 ;  /* 0x000000ff17177207 */ /* 0x000fe40000000000 */
[----:B0-----:R-:W-:-:S07]  /*31a80*/  LOP3.LUT R29, R29, R0, RZ, 0x3c, !PT ;  /* 0x000000001d1d7212 */ /* 0x001fce00078e3cff */
.L_x_2991:
[----:B------:R-:W-:Y:S05]  /*31a90*/  BSYNC B7 ;  /* 0x0000000000077941 */ /* 0x000fea0003800000 */
.L_x_2989:
[----:B------:R-:W-:-:S13]  /*31aa0*/  LOP3.LUT P0, RZ, R18, 0x40, RZ, 0xc0, !PT ;  /* 0x0000004012ff7812 */ /* 0x000fda000780c0ff */
[----:B------:R-:W-:Y:S05]  /*31ab0*/  @!P0 BRA `(.L_x_3037) ;  /* 0x0000000000248947 */ /* 0x000fea0003800000 */
[----:B------:R-:W-:Y:S05]  /*31ac0*/  WARPSYNC.ALL ;  /* 0x0000000000007948 */ /* 0x000fea0003800000 */
[----:B------:R-:W3:Y:S08]  /*31ad0*/  S2UR UR5, SR_CgaCtaId ;  /* 0x00000000000579c3 */ /* 0x000ef00000008800 */
[----:B------:R-:W-:Y:S06]  /*31ae0*/  BAR.SYNC.DEFER_BLOCKING 0x5, 0x180 ;  /* 0x0146000000007b1d */ /* 0x000fec0000010000 */
[----:B------:R-:W-:-:S02]  /*31af0*/  UMOV UR4, 0x400 ;  /* 0x0000040000047882 */ /* 0x000fc40000000000 */
[----:B---3--:R-:W-:-:S06]  /*31b00*/  ULEA UR4, UR5, UR4, 0x18 ;  /* 0x0000000405047291 */ /* 0x008fcc000f8ec03f */
[----:B--2---:R-:W-:-:S05]  /*31b10*/  IMAD.U32 R16, RZ, RZ, UR4 ;  /* 0x00000004ff107e24 */ /* 0x004fca000f8e00ff */
[----:B------:R2:W3:Y:S01]  /*31b20*/  LDS.128 R24, [R16+0x388d0] ;  /* 0x0388d00010187984 */ /* 0x0004e20000000c00 */
[----:B------:R-:W-:Y:S06]  /*31b30*/  BAR.ARV 0x4, 0x180 ;  /* 0x0106000000007b1d */ /* 0x000fec0000002000 */
[----:B------:R-:W-:Y:S05]  /*31b40*/  BRA `(.L_x_3038) ;  /* 0x0000000c00e07947 */ /* 0x000fea0003800000 */
.L_x_3037:
[----:B------:R-:W3:Y:S01]  /*31b50*/  S2R R8, SR_TID.X ;  /* 0x0000000000087919 */ /* 0x000ee20000002100 */
[----:B------:R-:W-:Y:S01]  /*31b60*/  UMOV UR4, 0xffffffff ;  /* 0xffffffff00047882 */ /* 0x000fe20000000000 */
[----:B---3--:R-:W-:-:S04]  /*31b70*/  LOP3.LUT R8, R8, 0x1f, RZ, 0xc0, !PT ;  /* 0x0000001f08087812 */ /* 0x008fc800078ec0ff */
[----:B------:R-:W-:Y:S01]  /*31b80*/  ISETP.NE.AND P0, PT, R8, 0x1f, PT ;  /* 0x0000001f0800780c */ /* 0x000fe20003f05270 */
[----:B------:R-:W-:-:S12]  /*31b90*/  BRA.DIV UR4, `(.L_x_3039) ;  /* 0x0000005e04a87947 */ /* 0x000fd8000b800000 */
[----:B--2---:R-:W-:Y:S01]  /*31ba0*/  IMAD.IADD R7, R27, 0x1, R8 ;  /* 0x000000011b077824 */ /* 0x004fe200078e0208 */
[----:B------:R-:W-:Y:S01]  /*31bb0*/  ULDC UR4, c[0x0][0xc3c] ;  /* 0x00030f0000047ab9 */ /* 0x000fe20000000800 */
[----:B------:R-:W-:-:S03]  /*31bc0*/  ULDC.64 UR6, c[0x0][0x208] ;  /* 0x0000820000067ab9 */ /* 0x000fc60000000a00 */
[----:B------:R-:W-:-:S13]  /*31bd0*/  ISETP.GE.OR P1, PT, R7, UR4, !P0 ;  /* 0x0000000407007c0c */ /* 0x000fda000c726670 */
[----:B------:R-:W2:Y:S08]  /*31be0*/  @!P1 LDC.64 R2, c[0x0][0xc80] ;  /* 0x00032000ff029b82 */ /* 0x000eb00000000a00 */
[----:B------:R-:W3:Y:S01]  /*31bf0*/  @!P1 LDC.64 R4, c[0x0][0xc78] ;  /* 0x00031e00ff049b82 */ /* 0x000ee20000000a00 */
[----:B--2---:R-:W-:-:S05]  /*31c00*/  @!P1 IMAD.WIDE R2, R7, 0x4, R2 ;  /* 0x0000000407029825 */ /* 0x004fca00078e0202 */
[----:B------:R3:W2:Y:S02]  /*31c10*/  @!P1 LDG.E R6, desc[UR6][R2.64] ;  /* 0x0000000602069981 */ /* 0x0006a4000c1e1900 */
[----:B---3--:R-:W-:-:S05]  /*31c20*/  @!P1 IMAD.WIDE R2, R7, 0x4, R4 ;  /* 0x0000000407029825 */ /* 0x008fca00078e0204 */
        /* <DEDUP_REMOVED lines=14> */
[----:B------:R-:W2:Y:S02]  /*31d10*/  SHFL.UP PT, R14, R13, 0x1, RZ ;  /* 0x042000000d0e7989 */ /* 0x000ea400000e00ff */
[----:B--2---:R-:W-:-:S05]  /*31d20*/  SEL R14, R14, RZ, P1 ;  /* 0x000000ff0e0e7207 */ /* 0x004fca0000800000 */
[----:B------:R-:W-:-:S05]  /*31d30*/  IMAD.IADD R5, R13, 0x1, R14 ;  /* 0x000000010d057824 */ /* 0x000fca00078e020e */
        /* <DEDUP_REMOVED lines=12> */
[----:B------:R2:W3:Y:S02]  /*31e00*/  SHFL.IDX PT, R14, R2, 0x1f, 0x1f ;  /* 0x03e01f00020e7f89 */ /* 0x0004e400000e0000 */
.L_x_3244:
[----:B------:R-:W-:Y:S02]  /*31e10*/  ULDC UR4, c[0x0][0xc38] ;  /* 0x00030e0000047ab9 */ /* 0x000fe40000000800 */
[----:B------:R-:W-:-:S04]  /*31e20*/  IMAD.U32 R5, RZ, RZ, UR4 ;  /* 0x00000004ff057e24 */ /* 0x000fc8000f8e00ff */
[----:B---3--:R-:W-:-:S04]  /*31e30*/  IMAD R14, R14, R5, RZ ;  /* 0x000000050e0e7224 */ /* 0x008fc800078e02ff */
[----:B------:R-:W-:-:S05]  /*31e40*/  IMAD.IADD R7, R7, 0x1, R14 ;  /* 0x0000000107077824 */ /* 0x000fca00078e020e */
[----:B------:R-:W-:-:S13]  /*31e50*/  ISETP.GT.AND P6, PT, R7, R0, PT ;  /* 0x000000000700720c */ /* 0x000fda0003fc4270 */
[----:B------:R-:W-:Y:S05]  /*31e60*/  @P6 BRA `(.L_x_3040) ;  /* 0x0000000000a86947 */ /* 0x000fea0003800000 */
.L_x_3043:
[----:B--2---:R-:W2:Y:S01]  /*31e70*/  LDC R2, c[0x0][0xc3c] ;  /* 0x00030f00ff027b82 */ /* 0x004ea20000000800 */
[----:B------:R-:W-:-:S05]  /*31e80*/  VIADD R27, R27, 0x1f ;  /* 0x0000001f1b1b7836 */ /* 0x000fca0000000000 */
[----:B--2---:R-:W-:-:S13]  /*31e90*/  ISETP.GE.AND P6, PT, R27, R2, PT ;  /* 0x000000021b00720c */ /* 0x004fda0003fc6270 */
[----:B------:R-:W-:Y:S05]  /*31ea0*/  @P6 BRA `(.L_x_3041) ;  /* 0x0000000800c46947 */ /* 0x000fea0003800000 */
[----:B------:R-:W2:Y:S01]  /*31eb0*/  S2R R3, SR_TID.X ;  /* 0x0000000000037919 */ /* 0x000ea20000002100 */
[----:B------:R-:W-:Y:S01]  /*31ec0*/  IMAD.MOV.U32 R25, RZ, RZ, RZ ;  /* 0x000000ffff197224 */ /* 0x000fe200078e00ff */
[----:B------:R-:W-:Y:S01]  /*31ed0*/  ULDC.64 UR4, c[0x0][0x208] ;  /* 0x0000820000047ab9 */ /* 0x000fe20000000a00 */
[----:B--2---:R-:W-:-:S05]  /*31ee0*/  LOP3.LUT R3, R3, 0x1f, RZ, 0xc0, !PT ;  /* 0x0000001f03037812 */ /* 0x004fca00078ec0ff */
[----:B------:R-:W-:-:S05]  /*31ef0*/  IMAD.IADD R9, R27, 0x1, R3 ;  /* 0x000000011b097824 */ /* 0x000fca00078e0203 */
[----:B------:R-:W-:-:S13]  /*31f00*/  ISETP.GE.OR P6, PT, R9, R2, !P0 ;  /* 0x000000020900720c */ /* 0x000fda00047c6670 */
[----:B------:R-:W2:Y:S08]  /*31f10*/  @!P6 LDC.64 R2, c[0x0][0xc80] ;  /* 0x00032000ff02eb82 */ /* 0x000eb00000000a00 */
[----:B------:R-:W3:Y:S01]  /*31f20*/  @!P6 LDC.64 R4, c[0x0][0xc78] ;  /* 0x00031e00ff04eb82 */ /* 0x000ee20000000a00 */
[----:B--2---:R-:W-:-:S05]  /*31f30*/  @!P6 IMAD.WIDE R2, R9, 0x4, R2 ;  /* 0x000000040902e825 */ /* 0x004fca00078e0202 */
[----:B------:R3:W2:Y:S02]  /*31f40*/  @!P6 LDG.E R25, desc[UR4][R2.64] ;  /* 0x000000040219e981 */ /* 0x0006a4000c1e1900 */
[----:B---3--:R-:W-:-:S04]  /*31f50*/  @!P6 IMAD.WIDE R2, R9, 0x4, R4 ;  /* 0x000000040902e825 */ /* 0x008fc800078e0204 */
[----:B------:R-:W-:-:S06]  /*31f60*/  IMAD.MOV.U32 R4, RZ, RZ, RZ ;  /* 0x000000ffff047224 */ /* 0x000fcc00078e00ff */
[----:B------:R-:W2:Y:S01]  /*31f70*/  @!P6 LDG.E R4, desc[UR4][R2.64] ;  /* 0x000000040204e981 */ /* 0x000ea2000c1e1900 */
[----:B------:R-:W-:Y:S01]  /*31f80*/  UMOV UR4, 0xffffffff ;  /* 0xffffffff00047882 */ /* 0x000fe20000000000 */
[----:B--2---:R-:W-:Y:S02]  /*31f90*/  IMAD R13, R4, R25, RZ ;  /* 0x00000019040d7224 */ /* 0x004fe400078e02ff */
[----:B------:R-:W-:Y:S05]  /*31fa0*/  BRA.DIV UR4, `(.L_x_3042) ;  /* 0x0000005e04e47947 */ /* 0x000fea000b800000 */
        /* <DEDUP_REMOVED lines=16> */
.L_x_3252:
[----:B------:R-:W-:Y:S02]  /*320b0*/  ULDC UR4, c[0x0][0xc38] ;  /* 0x00030e0000047ab9 */ /* 0x000fe40000000800 */
[----:B------:R-:W-:-:S04]  /*320c0*/  IMAD.U32 R5, RZ, RZ, UR4 ;  /* 0x00000004ff057e24 */ /* 0x000fc8000f8e00ff */
[----:B---3--:R-:W-:-:S04]  /*320d0*/  IMAD R14, R14, R5, RZ ;  /* 0x000000050e0e7224 */ /* 0x008fc800078e02ff */
[----:B------:R-:W-:-:S05]  /*320e0*/  IMAD.IADD R7, R14, 0x1, R7 ;  /* 0x000000010e077824 */ /* 0x000fca00078e0207 */
[----:B------:R-:W-:-:S13]  /*320f0*/  ISETP.GT.AND P6, PT, R7, R0, PT ;  /* 0x000000000700720c */ /* 0x000fda0003fc4270 */
[----:B------:R-:W-:Y:S05]  /*32100*/  @!P6 BRA `(.L_x_3043) ;  /* 0xfffffffc0058e947 */ /* 0x000fea000383ffff */
.L_x_3040:
[----:B------:R-:W-:Y:S01]  /*32110*/  IMAD.IADD R7, R7, 0x1, -R14 ;  /* 0x0000000107077824 */ /* 0x000fe200078e0a0e */
[----:B------:R-:W-:-:S03]  /*32120*/  UMOV UR4, 0xffffffff ;  /* 0xffffffff00047882 */ /* 0x000fc60000000000 */
[----:B------:R-:W-:-:S05]  /*32130*/  IMAD R3, R2, R5, R7 ;  /* 0x0000000502037224 */ /* 0x000fca00078e0207 */
[----:B------:R-:W-:Y:S01]  /*32140*/  ISETP.GT.AND P6, PT, R3, R0, PT ;  /* 0x000000000300720c */ /* 0x000fe20003fc4270 */
[----:B------:R-:W-:-:S12]  /*32150*/  BRA.DIV UR4, `(.L_x_3044) ;  /* 0x0000006204307947 */ /* 0x000fd8000b800000 */
[----:B------:R-:W-:-:S04]  /*32160*/  VOTE.ANY R3, PT, !P6 ;  /* 0x0000000000037806 */ /* 0x000fc800070e0100 */
[----:B-1----:R-:W1:Y:S02]  /*32170*/  POPC R12, R3 ;  /* 0x00000003000c7309 */ /* 0x002e640000000000 */
[----:B-1----:R1:W3:Y:S01]  /*32180*/  SHFL.IDX PT, R25, R25, R12, 0x1f ;  /* 0x00001f0c19197589 */ /* 0x0022e200000e0000 */
[----:B------:R-:W-:-:S03]  /*32190*/  IMAD.IADD R27, R12, 0x1, R27 ;  /* 0x000000010c1b7824 */ /* 0x000fc600078e021b */
[----:B------:R1:W4:Y:S04]  /*321a0*/  SHFL.IDX PT, R4, R4, R12, 0x1f ;  /* 0x00001f0c04047589 */ /* 0x00032800000e0000 */
.L_x_3257:
[----:B------:R-:W-:-:S13]  /*321b0*/  ISETP.NE.AND P0, PT, R3, RZ, PT ;  /* 0x000000ff0300720c */ /* 0x000fda0003f05270 */
[----:B------:R-:W-:Y:S05]  /*321c0*/  @!P0 BRA `(.L_x_3045) ;  /* 0x0000000000108947 */ /* 0x000fea0003800000 */
[----:B------:R-:W-:Y:S01]  /*321d0*/  UMOV UR4, 0xffffffff ;  /* 0xffffffff00047882 */ /* 0x000fe20000000000 */
[----:B-1----:R-:W-:Y:S02]  /*321e0*/  VIADD R12, R12, 0xffffffff ;  /* 0xffffffff0c0c7836 */ /* 0x002fe40000000000 */
[----:B------:R-:W-:Y:S05]  /*321f0*/  BRA.DIV UR4, `(.L_x_3046) ;  /* 0x0000006204647947 */ /* 0x000fea000b800000 */
[----:B------:R1:W0:Y:S02]  /*32200*/  SHFL.IDX PT, R6, R2, R12, 0x1f ;  /* 0x00001f0c02067589 */ /* 0x00022400000e0000 */
.L_x_3045:
[----:B----4-:R-:W-:Y:S01]  /*32210*/  ISETP.NE.AND P0, PT, R4, 0x1, PT ;  /* 0x000000010400780c */ /* 0x010fe20003f05270 */
[----:B0-----:R-:W-:-:S04]  /*32220*/  IMAD R24, R6, R5, R7 ;  /* 0x0000000506187224 */ /* 0x001fc800078e0207 */
[----:B------:R-:W-:-:S08]  /*32230*/  IMAD.IADD R0, R0, 0x1, -R24 ;  /* 0x0000000100007824 */ /* 0x000fd000078e0a18 */
[----:B------:R-:W-:Y:S05]  /*32240*/  @!P0 BRA `(.L_x_3047) ;  /* 0x0000000000dc8947 */ /* 0x000fea0003800000 */
[-C--:B---3--:R-:W-:Y:S02]  /*32250*/  IABS R5, R25.reuse ;  /* 0x0000001900057213 */ /* 0x088fe40000000000 */
[----:B------:R-:W-:Y:S02]  /*32260*/  IABS R6, R4 ;  /* 0x0000000400067213 */ /* 0x000fe40000000000 */
[----:B------:R-:W0:Y:S08]  /*32270*/  I2F.RP R7, R5 ;  /* 0x0000000500077306 */ /* 0x000e300000209400 */
[----:B------:R-:W3:Y:S08]  /*32280*/  I2F.RP R8, R6 ;  /* 0x0000000600087306 */ /* 0x000ef00000209400 */
[----:B0-----:R-:W1:Y:S08]  /*32290*/  MUFU.RCP R7, R7 ;  /* 0x0000000700077308 */ /* 0x001e700000001000 */
[----:B---3--:R-:W-:Y:S01]  /*322a0*/  MUFU.RCP R8, R8 ;  /* 0x0000000800087308 */ /* 0x008fe20000001000 */
[----:B-12---:R-:W-:Y:S01]  /*322b0*/  VIADD R2, R7, 0xffffffe ;  /* 0x0ffffffe07027836 */ /* 0x006fe20000000000 */
        /* <DEDUP_REMOVED lines=9> */
[----:B------:R-:W-:Y:S02]  /*32350*/  IMAD R2, R7, R9, R2 ;  /* 0x0000000907027224 */ /* 0x000fe400078e0202 */
[----:B------:R-:W-:-:S03]  /*32360*/  VIADD R3, R8, 0xffffffe ;  /* 0x0ffffffe08037836 */ /* 0x000fc60000000000 */
[----:B------:R-:W-:-:S03]  /*32370*/  ISETP.GT.U32.AND P1, PT, R5, R2, PT ;  /* 0x000000020500720c */ /* 0x000fc60003f24070 */
[----:B------:R-:W0:Y:S10]  /*32380*/  F2I.FTZ.U32.TRUNC.NTZ R3, R3 ;  /* 0x0000000300037305 */ /* 0x000e34000021f000 */
[----:B------:R-:W-:-:S02]  /*32390*/  @!P1 IMAD.IADD R2, R2, 0x1, -R5 ;  /* 0x0000000102029824 */ /* 0x000fc400078e0a05 */
[----:B------:R-:W-:Y:S01]  /*323a0*/  @!P1 VIADD R7, R7, 0x1 ;  /* 0x0000000107079836 */ /* 0x000fe20000000000 */
[----:B------:R-:W-:Y:S02]  /*323b0*/  ISETP.NE.AND P1, PT, R25, RZ, PT ;  /* 0x000000ff1900720c */ /* 0x000fe40003f25270 */
[----:B------:R-:W-:Y:S01]  /*323c0*/  ISETP.GE.U32.AND P0, PT, R2, R5, PT ;  /* 0x000000050200720c */ /* 0x000fe20003f06070 */
[----:B0-----:R-:W-:Y:S02]  /*323d0*/  IMAD.MOV R5, RZ, RZ, -R3 ;  /* 0x000000ffff057224 */ /* 0x001fe400078e0a03 */
[----:B------:R-:W-:Y:S02]  /*323e0*/  IMAD.MOV.U32 R2, RZ, RZ, RZ ;  /* 0x000000ffff027224 */ /* 0x000fe400078e00ff */
[----:B------:R-:W-:-:S04]  /*323f0*/  IMAD R5, R5, R6, RZ ;  /* 0x0000000605057224 */ /* 0x000fc800078e02ff */
[----:B------:R-:W-:Y:S01]  /*32400*/  IMAD.HI.U32 R5, R3, R5, R2 ;  /* 0x0000000503057227 */ /* 0x000fe200078e0002 */
[----:B------:R-:W-:Y:S02]  /*32410*/  LOP3.LUT R2, R0, R25, RZ, 0x3c, !PT ;  /* 0x0000001900027212 */ /* 0x000fe400078e3cff */
[----:B------:R-:W-:Y:S01]  /*32420*/  IABS R3, R4 ;  /* 0x0000000400037213 */ /* 0x000fe20000000000 */
[----:B------:R-:W-:Y:S01]  /*32430*/  @P0 VIADD R7, R7, 0x1 ;  /* 0x0000000107070836 */ /* 0x000fe20000000000 */
[----:B------:R-:W-:-:S03]  /*32440*/  ISETP.GE.AND P2, PT, R2, RZ, PT ;  /* 0x000000ff0200720c */ /* 0x000fc60003f46270 */
[----:B------:R-:W-:-:S10]  /*32450*/  IMAD.MOV R3, RZ, RZ, -R3 ;  /* 0x000000ffff037224 */ /* 0x000fd400078e0a03 */
[----:B------:R-:W-:Y:S01]  /*32460*/  @!P2 IMAD.MOV R7, RZ, RZ, -R7 ;  /* 0x000000ffff07a224 */ /* 0x000fe200078e0a07 */
[----:B------:R-:W-:-:S04]  /*32470*/  @!P1 LOP3.LUT R7, RZ, R25, RZ, 0x33, !PT ;  /* 0x00000019ff079212 */ /* 0x000fc800078e33ff */
[----:B------:R-:W-:-:S05]  /*32480*/  IABS R2, R7 ;  /* 0x0000000700027213 */ /* 0x000fca0000000000 */
        /* <DEDUP_REMOVED lines=12> */
[--C-:B------:R-:W-:Y:S02]  /*32550*/  IMAD.MOV R2, RZ, RZ, -R5.reuse ;  /* 0x000000ffff027224 */ /* 0x100fe400078e0a05 */
[C---:B------:R-:W-:Y:S02]  /*32560*/  IMAD R5, R4.reuse, 0x1000000, R5 ;  /* 0x0100000004057824 */ /* 0x040fe400078e0205 */
[--C-:B------:R-:W-:Y:S02]  /*32570*/  IMAD R4, R4, R2, R7.reuse ;  /* 0x0000000204047224 */ /* 0x100fe400078e0207 */
[----:B------:R-:W-:Y:S02]  /*32580*/  IMAD.MOV R2, RZ, RZ, -R7 ;  /* 0x000000ffff027224 */ /* 0x000fe400078e0a07 */
[----:B------:R-:W-:Y:S02]  /*32590*/  IMAD R26, R4, 0x10000, R5 ;  /* 0x00010000041a7824 */ /* 0x000fe400078e0205 */
[----:B------:R-:W-:Y:S01]  /*325a0*/  IMAD R2, R25, R2, R0 ;  /* 0x0000000219027224 */ /* 0x000fe200078e0200 */
[----:B------:R-:W-:Y:S06]  /*325b0*/  BRA `(.L_x_3048) ;  /* 0x0000000000f47947 */ /* 0x000fec0003800000 */
.L_x_3047:
[----:B-12---:R-:W0:Y:S01]  /*325c0*/  LDC.64 R2, c[0x0][0xc90] ;  /* 0x00032400ff027b82 */ /* 0x006e220000000a00 */
[----:B------:R-:W-:Y:S01]  /*325d0*/  ULDC.64 UR4, c[0x0][0x208] ;  /* 0x0000820000047ab9 */ /* 0x000fe20000000a00 */
[----:B0-----:R-:W-:-:S05]  /*325e0*/  IMAD.WIDE R2, R27, 0x4, R2 ;  /* 0x000000041b027825 */ /* 0x001fca00078e0202 */
[----:B------:R0:W3:Y:S02]  /*325f0*/  LDG.E R6, desc[UR4][R2.64] ;  /* 0x0000000402067981 */ /* 0x0000e4000c1e1900 */
[----:B0-----:R-:W-:Y:S02]  /*32600*/  IMAD.MOV.U32 R2, RZ, RZ, RZ ;  /* 0x000000ffff027224 */ /* 0x001fe400078e00ff */
[----:B---3--:R-:W-:-:S05]  /*32610*/  IMAD R7, R25, R6, RZ ;  /* 0x0000000619077224 */ /* 0x008fca00078e02ff */
        /* <DEDUP_REMOVED lines=55> */
.L_x_3048:
[----:B------:R-:W-:-:S05]  /*32990*/  LOP3.LUT R2, RZ, R2, RZ, 0x33, !PT ;  /* 0x00000002ff027212 */ /* 0x000fca00078e33ff */
[----:B------:R-:W-:Y:S01]  /*329a0*/  IMAD.IADD R25, R25, 0x1, R2 ;  /* 0x0000000119197824 */ /* 0x000fe200078e0202 */
[----:B------:R-:W-:Y:S06]  /*329b0*/  BRA `(.L_x_3049) ;  /* 0x00000000001c7947 */ /* 0x000fec0003800000 */
.L_x_3041:
[----:B------:R-:W-:Y:S01]  /*329c0*/  UMOV UR4, URZ ;  /* 0x0000003f00047c82 */ /* 0x000fe20008000000 */
[----:B------:R-:W-:Y:S01]  /*329d0*/  UMOV UR5, URZ ;  /* 0x0000003f00057c82 */ /* 0x000fe20008000000 */
[----:B------:R-:W-:Y:S01]  /*329e0*/  ULDC UR6, c[0x0][0xc3c] ;  /* 0x00030f0000067ab9 */ /* 0x000fe20000000800 */
[----:B------:R-:W-:Y:S02]  /*329f0*/  IMAD.MOV.U32 R24, RZ, RZ, R0 ;  /* 0x000000ffff187224 */ /* 0x000fe400078e0000 */
[----:B------:R-:W-:Y:S02]  /*32a00*/  IMAD.U32 R25, RZ, RZ, UR4 ;  /* 0x00000004ff197e24 */ /* 0x000fe4000f8e00ff */
[----:B------:R-:W-:Y:S02]  /*32a10*/  IMAD.U32 R26, RZ, RZ, UR5 ;  /* 0x00000005ff1a7e24 */ /* 0x000fe4000f8e00ff */
[----:B------:R-:W-:-:S07]  /*32a20*/  IMAD.U32 R27, RZ, RZ, UR6 ;  /* 0x00000006ff1b7e24 */ /* 0x000fce000f8e00ff */
.L_x_3049:
[----:B------:R-:W2:Y:S01]  /*32a30*/  S2R R0, SR_TID.X ;  /* 0x0000000000007919 */ /* 0x000ea20000002100 */
[----:B------:R-:W-:Y:S05]  /*32a40*/  WARPSYNC.ALL ;  /* 0x0000000000007948 */ /* 0x000fea0003800000 */
[----:B------:R-:W-:Y:S01]  /*32a50*/  BAR.SYNC.DEFER_BLOCKING 0x4, 0x180 ;  /* 0x0106000000007b1d */ /* 0x000fe20000010000 */
[----:B--2---:R-:W-:-:S04]  /*32a60*/  LOP3.LUT R0, R0, 0x1f, RZ, 0xc0, !PT ;  /* 0x0000001f00007812 */ /* 0x004fc800078ec0ff */
[----:B------:R-:W-:-:S13]  /*32a70*/  ISETP.NE.AND P0, PT, R0, RZ, PT ;  /* 0x000000ff0000720c */ /* 0x000fda0003f05270 */
[----:B------:R-:W2:Y:S01]  /*32a80*/  @!P0 S2R R3, SR_CgaCtaId ;  /* 0x0000000000038919 */ /* 0x000ea20000008800 */
[----:B------:R-:W-:-:S04]  /*32a90*/  @!P0 MOV R0, 0x400 ;  /* 0x0000040000008802 */ /* 0x000fc80000000f00 */
[----:B--2---:R-:W-:-:S05]  /*32aa0*/  @!P0 LEA R16, R3, R0, 0x18 ;  /* 0x0000000003108211 */ /* 0x004fca00078ec0ff */
[----:B------:R4:W-:Y:S01]  /*32ab0*/  @!P0 STS.128 [R16+0x388d0], R24 ;  /* 0x0388d01810008388 */ /* 0x0009e20000000c00 */
[----:B------:R-:W-:Y:S06]  /*32ac0*/  BAR.ARV 0x5, 0x180 ;  /* 0x0146000000007b1d */ /* 0x000fec0000002000 */
.L_x_3038:
[----:B------:R-:W-:Y:S02]  /*32ad0*/  ULDC UR4, c[0x0][0xc3c] ;  /* 0x00030f0000047ab9 */ /* 0x000fe40000000800 */
[----:B---3--:R-:W-:-:S13]  /*32ae0*/  ISETP.GE.AND P0, PT, R27, UR4, PT ;  /* 0x000000041b007c0c */ /* 0x008fda000bf06270 */
[----:B------:R-:W-:Y:S05]  /*32af0*/  @!P0 BRA `(.L_x_3050) ;  /* 0xffffff90004c8947 */ /* 0x000fea000383ffff */
[----:B------:R-:W-:Y:S05]  /*32b00*/  BSYNC B8 ;  /* 0x0000000000087941 */ /* 0x000fea0003800000 */
.L_x_2937:
[----:B------:R-:W3:Y:S01]  /*32b10*/  LDL.LU R0, [R1+0x2c] ;  /* 0x00002c0001007983 */ /* 0x000ee20000300800 */
[----:B------:R-:W-:Y:S01]  /*32b20*/  BSSY B0, `(.L_x_3051) ;  /* 0x000000b000007945 */ /* 0x000fe20003800000 */
[----:B------:R-:W5:Y:S01]  /*32b30*/  S2R R5, SR_CgaCtaId ;  /* 0x0000000000057919 */ /* 0x000f620000008800 */
[----:B---3--:R-:W-:-:S05]  /*32b40*/  VIADD R0, R0, 0x1 ;  /* 0x0000000100007836 */ /* 0x008fca0000000000 */
[----:B-1----:R-:W-:-:S04]  /*32b50*/  LEA.HI R2, R0, R0, RZ, 0x1 ;  /* 0x0000000000027211 */ /* 0x002fc800078f08ff */
[----:B------:R-:W-:Y:S02]  /*32b60*/  LOP3.LUT R3, R2, 0xfffffffe, RZ, 0xc0, !PT ;  /* 0xfffffffe02037812 */ /* 0x000fe400078ec0ff */
[----:B------:R-:W-:-:S03]  /*32b70*/  MOV R2, 0x400 ;  /* 0x0000040000027802 */ /* 0x000fc60000000f00 */
[----:B------:R-:W-:Y:S01]  /*32b80*/  IMAD.IADD R0, R0, 0x1, -R3 ;  /* 0x0000000100007824 */ /* 0x000fe200078e0a03 */
[----:B-----5:R-:W-:-:S04]  /*32b90*/  LEA R5, R5, R2, 0x18 ;  /* 0x0000000205057211 */ /* 0x020fc800078ec0ff */
[----:B------:R-:W-:-:S04]  /*32ba0*/  SHF.L.U32 R0, R0, 0x1f, RZ ;  /* 0x0000001f00007819 */ /* 0x000fc800000006ff */
[----:B------:R-:W1:Y:S02]  /*32bb0*/  SYNCS.PHASECHK.TRANS64.TRYWAIT P0, [R5+URZ+0x38820], R0 ;  /* 0x03882000050075a7 */ /* 0x000e64000800017f */
[----:B-1----:R-:W-:Y:S05]  /*32bc0*/  @!P0 BRA `(.L_x_3052) ;  /* 0x0000005800188947 */ /* 0x002fea0003800000 */
.L_x_3260:
[----:B------:R-:W-:Y:S05]  /*32bd0*/  BSYNC B0 ;  /* 0x0000000000007941 */ /* 0x000fea0003800000 */
.L_x_3051:
[----:B------:R-:W-:-:S03]  /*32be0*/  UMOV UR4, 0xffffffff ;  /* 0xffffffff00047882 */ /* 0x000fc60000000000 */
[----:B------:R-:W-:Y:S05]  /*32bf0*/  BRA.DIV UR4, `(.L_x_3053) ;  /* 0x0000005a04207947 */ /* 0x000fea000b800000 */
[----:B-1----:R-:W1:Y:S02]  /*32c00*/  S2R R0, SR_TID.X ;  /* 0x0000000000007919 */ /* 0x002e640000002100 */
[----:B-1----:R-:W-:-:S04]  /*32c10*/  SHF.R.U32.HI R0, RZ, 0x5, R0 ;  /* 0x00000005ff007819 */ /* 0x002fc80000011600 */
[----:B------:R-:W-:-:S05]  /*32c20*/  LOP3.LUT R0, R0, 0x3, RZ, 0xc0, !PT ;  /* 0x0000000300007812 */ /* 0x000fca00078ec0ff */
[----:B------:R1:W3:Y:S02]  /*32c30*/  SHFL.IDX PT, R14, R0, RZ, 0x1f ;  /* 0x00001fff000e7589 */ /* 0x0002e400000e0000 */
.L_x_3263:
[----:B---3--:R-:W-:-:S13]  /*32c40*/  ISETP.NE.AND P0, PT, R14, RZ, PT ;  /* 0x000000ff0e00720c */ /* 0x008fda0003f05270 */
[----:B------:R-:W-:Y:S05]  /*32c50*/  @P0 BRA `(.L_x_2649) ;  /* 0x0000000000880947 */ /* 0x000fea0003800000 */
[----:B------:R-:W-:-:S03]  /*32c60*/  UMOV UR4, 0xffffffff ;  /* 0xffffffff00047882 */ /* 0x000fc60000000000 */
[----:B------:R-:W-:Y:S05]  /*32c70*/  BRA.DIV UR4, `(.L_x_3054) ;  /* 0x0000005a04347947 */ /* 0x000fea000b800000 */
[----:B------:R-:W-:-:S13]  /*32c80*/  ELECT P6, URZ, PT ;  /* 0x00000000003f782f */ /* 0x000fda00038c0000 */
.L_x_3266:
[----:B------:R-:W-:Y:S05]  /*32c90*/  @!P6 BRA `(.L_x_2649) ;  /* 0x000000000078e947 */ /* 0x000fea0003800000 */
[----:B------:R-:W-:-:S06]  /*32ca0*/  ULOP3.LUT UR4, UR60, 0x2, URZ, 0xfc, !UPT ;  /* 0x000000023c047892 */ /* 0x000fcc000f8efc3f */
[----:B-1----:R-:W-:-:S05]  /*32cb0*/  IMAD.U32 R0, RZ, RZ, UR4 ;  /* 0x00000004ff007e24 */ /* 0x002fca000f8e00ff */
[----:B------:R-:W-:-:S13]  /*32cc0*/  ISETP.NE.AND P0, PT, R0, 0x3, PT ;  /* 0x000000030000780c */ /* 0x000fda0003f05270 */
[----:B------:R-:W-:Y:S05]  /*32cd0*/  @!P0 BRA `(.L_x_3055) ;  /* 0x0000000000048947 */ /* 0x000fea0003800000 */
[----:B------:R-:W-:Y:S01]  /*32ce0*/  BPT.TRAP 0x1 ;  /* 0x000000040000795c */ /* 0x000fe20000300000 */
.L_x_3055:
[----:B------:R-:W-:Y:S01]  /*32cf0*/  IMAD R3, R23, 0x8, R5 ;  /* 0x0000000817037824 */ /* 0x000fe200078e0205 */
[----:B------:R-:W-:Y:S01]  /*32d00*/  SHF.L.U32 R2, R29, 0x1f, RZ ;  /* 0x0000001f1d027819 */ /* 0x000fe200000006ff */
[----:B------:R-:W-:-:S03]  /*32d10*/  VIADD R23, R23, 0x1 ;  /* 0x0000000117177836 */ /* 0x000fc60000000000 */
[----:B------:R-:W1:Y:S02]  /*32d20*/  SYNCS.PHASECHK.TRANS64.TRYWAIT P1, [R3+URZ+0x38840], R2 ;  /* 0x03884002030075a7 */ /* 0x000e64000802017f */
[----:B------:R-:W-:-:S04]  /*32d30*/  ISETP.NE.AND P2, PT, R23, 0x2, PT ;  /* 0x000000021700780c */ /* 0x000fc80003f45270 */
[----:B------:R-:W-:Y:S01]  /*32d40*/  SEL R0, RZ, 0x1, P2 ;  /* 0x00000001ff007807 */ /* 0x000fe20001000000 */
[----:B-1----:R-:W-:Y:S08]  /*32d50*/  @!P1 BRA `(.L_x_3056) ;  /* 0x00000058001c9947 */ /* 0x002ff00003800000 */
.L_x_3267:
[----:B------:R-:W-:Y:S02]  /*32d60*/  SEL R23, R23, RZ, P2 ;  /* 0x000000ff17177207 */ /* 0x000fe40001000000 */
[----:B------:R-:W-:Y:S01]  /*32d70*/  LOP3.LUT R0, R29, R0, RZ, 0x3c, !PT ;  /* 0x000000001d007212 */ /* 0x000fe200078e3cff */
[----:B------:R-:W-:Y:S06]  /*32d80*/  @!P0 BRA `(.L_x_3057) ;  /* 0x0000000000048947 */ /* 0x000fec0003800000 */
[----:B------:R-:W-:Y:S01]  /*32d90*/  BPT.TRAP 0x1 ;  /* 0x000000040000795c */ /* 0x000fe20000300000 */
.L_x_3057:
[----:B------:R-:W-:Y:S01]  /*32da0*/  IMAD R23, R23, 0x8, R5 ;  /* 0x0000000817177824 */ /* 0x000fe200078e0205 */
[----:B------:R-:W-:-:S04]  /*32db0*/  SHF.L.U32 R0, R0, 0x1f, RZ ;  /* 0x0000001f00007819 */ /* 0x000fc800000006ff */
[----:B------:R-:W3:Y:S02]  /*32dc0*/  SYNCS.PHASECHK.TRANS64.TRYWAIT P1, [R23+URZ+0x38840], R0 ;  /* 0x03884000170075a7 */ /* 0x000ee4000802017f */
[----:B---3--:R-:W-:Y:S05]  /*32dd0*/  @!P1 BRA `(.L_x_3058) ;  /* 0x0000005800109947 */ /* 0x008fea0003800000 */
.L_x_3268:
[----:B------:R-:W-:Y:S05]  /*32de0*/  @!P0 BRA `(.L_x_3059) ;  /* 0x0000000000048947 */ /* 0x000fea0003800000 */
[----:B------:R-:W-:Y:S01]  /*32df0*/  BPT.TRAP 0x1 ;  /* 0x000000040000795c */ /* 0x000fe20000300000 */
.L_x_3059:
[----:B------:R-:W5:Y:S02]  /*32e00*/  SYNCS.PHASECHK.TRANS64.TRYWAIT P1, [R3+URZ+0x38860], R2 ;  /* 0x03886002030075a7 */ /* 0x000f64000802017f */
[----:B-----5:R-:W-:Y:S05]  /*32e10*/  @!P1 BRA `(.L_x_3060) ;  /* 0x0000005800149947 */ /* 0x020fea0003800000 */
.L_x_3269:
[----:B------:R-:W-:Y:S05]  /*32e20*/  @!P0 BRA `(.L_x_3061) ;  /* 0x0000000000048947 */ /* 0x000fea0003800000 */
[----:B------:R-:W-:Y:S01]  /*32e30*/  BPT.TRAP 0x1 ;  /* 0x000000040000795c */ /* 0x000fe20000300000 */
.L_x_3061:
[----:B------:R0:W0:Y:S02]  /*32e40*/  SYNCS.PHASECHK.TRANS64.TRYWAIT P0, [R23+URZ+0x38860], R0 ;  /* 0x03886000170075a7 */ /* 0x000024000800017f */
[----:B0-----:R-:W-:Y:S05]  /*32e50*/  @!P0 NANOSLEEP.SYNCS 0x989680 ;  /* 0x009896800000895d */ /* 0x001fea0003900000 */
[----:B------:R-:W0:Y:S02]  /*32e60*/  @!P0 SYNCS.PHASECHK.TRANS64 P0, [R23+URZ+0x38860], R0 ;  /* 0x03886000170085a7 */ /* 0x000e24000800007f */
[----:B0-----:R-:W-:Y:S05]  /*32e70*/  @!P0 BRA `(.L_x_3061) ;  /* 0xfffffffc00f08947 */ /* 0x001fea000383ffff */
.L_x_2649:
[----:B------:R-:W-:Y:S05]  /*32e80*/  BSYNC B9 ;  /* 0x0000000000097941 */ /* 0x000fea0003800000 */
.L_x_2646:
[----:B------:R-:W-:Y:S05]  /*32e90*/  EXIT ;  /* 0x000000000000794d */ /* 0x000fea0003800000 */
.L_x_2671:
[----:B0-----:R0:W1:Y:S02]  /*32ea0*/  SYNCS.PHASECHK.TRANS64.TRYWAIT P6, [R88+URZ+0x38890], R89 ;  /* 0x03889059580075a7 */ /* 0x00106400080c017f */
[----:B-1----:R-:W-:Y:S05]  /*32eb0*/  @!P6 NANOSLEEP.SYNCS 0x989680 ;  /* 0x009896800000e95d */ /* 0x002fea0003900000 */
[----:B------:R-:W1:Y:S02]  /*32ec0*/  @!P6 SYNCS.PHASECHK.TRANS64 P6, [R88+URZ+0x38890], R89 ;  /* 0x038890595800e5a7 */ /* 0x000e6400080c007f */
[----:B-1----:R-:W-:Y:S05]  /*32ed0*/  @!P6 BRA `(.L_x_2671) ;  /* 0xfffffffc00f0e947 */ /* 0x002fea000383ffff */
[----:B------:R-:W-:Y:S05]  /*32ee0*/  BRA `(.L_x_3062) ;  /* 0xfffffd1400047947 */ /* 0x000fea000383ffff */
.L_x_2672:
        /* <DEDUP_REMOVED lines=8> */
.L_x_3064:
[----:B------:R-:W-:Y:S05]  /*32f70*/  BSYNC B1 ;  /* 0x0000000000017941 */ /* 0x000fea0003800000 */
.L_x_3063:
        /* <DEDUP_REMOVED lines=8> */
.L_x_3065:
[----:B------:R-:W-:Y:S01]  /*33000*/  IMAD.MOV.U32 R11, RZ, RZ, R14 ;  /* 0x000000ffff0b7224 */ /* 0x000fe200078e000e */
[----:B------:R-:W-:Y:S06]  /*33010*/  BRA `(.L_x_3066) ;  /* 0xfffffd1000cc7947 */ /* 0x000fec000383ffff */
.L_x_2689:
        /* <DEDUP_REMOVED lines=8> */
.L_x_3068:
[----:B------:R-:W-:Y:S05]  /*330a0*/  BSYNC B1 ;  /* 0x0000000000017941 */ /* 0x000fea0003800000 */
.L_x_3067:
        /* <DEDUP_REMOVED lines=8> */
.L_x_3069:
[----:B------:R-:W-:Y:S01]  /*33130*/  IMAD.MOV.U32 R11, RZ, RZ, R14 ;  /* 0x000000ffff0b7224 */ /* 0x000fe200078e000e */
[----:B------:R-:W-:Y:S06]  /*33140*/  BRA `(.L_x_3070) ;  /* 0xfffffd2000487947 */ /* 0x000fec000383ffff */
.L_x_2706:
        /* <DEDUP_REMOVED lines=8> */
.L_x_3072:
[----:B------:R-:W-:Y:S05]  /*331d0*/  BSYNC B1 ;  /* 0x0000000000017941 */ /* 0x000fea0003800000 */
.L_x_3071:
        /* <DEDUP_REMOVED lines=8> */
.L_x_3073:
[----:B------:R-:W-:Y:S01]  /*33260*/  IMAD.MOV.U32 R119, RZ, RZ, R14 ;  /* 0x000000ffff777224 */ /* 0x000fe200078e000e */
[----:B------:R-:W-:Y:S06]  /*33270*/  BRA `(.L_x_3074) ;  /* 0xfffffd2c00d07947 */ /* 0x000fec000383ffff */
.L_x_2730:
[----:B0-----:R0:W1:Y:S02]  /*33280*/  SYNCS.PHASECHK.TRANS64.TRYWAIT P6, [R88+URZ+0x38890], R89 ;  /* 0x03889059580075a7 */ /* 0x00106400080c017f */
[----:B-1----:R-:W-:Y:S05]  /*33290*/  @!P6 NANOSLEEP.SYNCS 0x989680 ;  /* 0x009896800000e95d */ /* 0x002fea0003900000 */
[----:B------:R-:W1:Y:S02]  /*332a0*/  @!P6 SYNCS.PHASECHK.TRANS64 P6, [R88+URZ+0x38890], R89 ;  /* 0x038890595800e5a7 */ /* 0x000e6400080c007f */
[----:B-1----:R-:W-:Y:S05]  /*332b0*/  @!P6 BRA `(.L_x_2730) ;  /* 0xfffffffc00f0e947 */ /* 0x002fea000383ffff */
[----:B------:R-:W-:Y:S05]  /*332c0*/  BRA `(.L_x_3075) ;  /* 0xfffffd4800847947 */ /* 0x000fea000383ffff */
.L_x_2731:
        /* <DEDUP_REMOVED lines=8> */
.L_x_3077:
[----:B------:R-:W-:Y:S05]  /*33350*/  BSYNC B1 ;  /* 0x0000000000017941 */ /* 0x000fea0003800000 */
.L_x_3076:
        /* <DEDUP_REMOVED lines=8> */
.L_x_3078:
[----:B------:R-:W-:Y:S01]  /*333e0*/  IMAD.MOV.U32 R11, RZ, RZ, R14 ;  /* 0x000000ffff0b7224 */ /* 0x000fe200078e000e */
[----:B------:R-:W-:Y:S06]  /*333f0*/  BRA `(.L_x_3079) ;  /* 0xfffffd4800547947 */ /* 0x000fec000383ffff */
.L_x_2740:
        /* <DEDUP_REMOVED lines=8> */
.L_x_3081:
[----:B------:R-:W-:Y:S05]  /*33480*/  BSYNC B1 ;  /* 0x0000000000017941 */ /* 0x000fea0003800000 */
.L_x_3080:
        /* <DEDUP_REMOVED lines=8> */
.L_x_3082:
[----:B------:R-:W-:Y:S01]  /*33510*/  IMAD.MOV.U32 R11, RZ, RZ, R14 ;  /* 0x000000ffff0b7224 */ /* 0x000fe200078e000e */
[----:B------:R-:W-:Y:S06]  /*33520*/  BRA `(.L_x_3083) ;  /* 0xfffffd5800447947 */ /* 0x000fec000383ffff */
.L_x_2749:
        /* <DEDUP_REMOVED lines=8> */
.L_x_3085:
[----:B------:R-:W-:Y:S05]  /*335b0*/  BSYNC B1 ;  /* 0x0000000000017941 */ /* 0x000fea0003800000 */
.L_x_3084:
        /* <DEDUP_REMOVED lines=8> */
.L_x_3086:
[----:B------:R-:W-:Y:S01]  /*33640*/  IMAD.MOV.U32 R119, RZ, RZ, R14 ;  /* 0x000000ffff777224 */ /* 0x000fe200078e000e */
[----:B------:R-:W-:Y:S06]  /*33650*/  BRA `(.L_x_3087) ;  /* 0xfffffd6800387947 */ /* 0x000fec000383ffff */
.L_x_2758:
[----:B0-----:R0:W1:Y:S02]  /*33660*/  SYNCS.PHASECHK.TRANS64.TRYWAIT P3, [R88+URZ+0x38890], R89 ;  /* 0x03889059580075a7 */ /* 0x001064000806017f */
[----:B-1----:R-:W-:Y:S05]  /*33670*/  @!P3 NANOSLEEP.SYNCS 0x989680 ;  /* 0x009896800000b95d */ /* 0x002fea0003900000 */
[----:B------:R-:W1:Y:S02]  /*33680*/  @!P3 SYNCS.PHASECHK.TRANS64 P3, [R88+URZ+0x38890], R89 ;  /* 0x038890595800b5a7 */ /* 0x000e64000806007f */
[----:B-1----:R-:W-:Y:S05]  /*33690*/  @!P3 BRA `(.L_x_2758) ;  /* 0xfffffffc00f0b947 */ /* 0x002fea000383ffff */
[----:B------:R-:W-:Y:S05]  /*336a0*/  BRA `(.L_x_3088) ;  /* 0xfffffd7800947947 */ /* 0x000fea000383ffff */
.L_x_2759:
        /* <DEDUP_REMOVED lines=8> */
.L_x_3090:
[----:B------:R-:W-:Y:S05]  /*33730*/  BSYNC B1 ;  /* 0x0000000000017941 */ /* 0x000fea0003800000 */
.L_x_3089:
        /* <DEDUP_REMOVED lines=8> */
.L_x_3091:
[----:B------:R-:W-:Y:S01]  /*337c0*/  IMAD.MOV.U32 R11, RZ, RZ, R14 ;  /* 0x000000ffff0b7224 */ /* 0x000fe200078e000e */
[----:B------:R-:W-:Y:S06]  /*337d0*/  BRA `(.L_x_3092) ;  /* 0xfffffd7800b07947 */ /* 0x000fec000383ffff */
.L_x_2762:
[----:B------:R-:W-:Y:S01]  /*337e0*/  BSSY B1, `(.L_x_3093) ;  /* 0x0000008000017945 */ /* 0x000fe20003800000 */
[----:B----4-:R-:W-:Y:S02]  /*337f0*/  IMAD.MOV.U32 R13, RZ, RZ, R35 ;  /* 0x000000ffff0d7224 */ /* 0x010fe400078e0023 */
[----:B------:R-:W-:Y:S02]  /*33800*/  IMAD.MOV.U32 R12, RZ, RZ, 0x1 ;  /* 0x00000001ff0c7424 */ /* 0x000fe400078e00ff */
[----:B---3--:R-:W-:Y:S02]  /*33810*/  IMAD.MOV.U32 R11, RZ, RZ, 0x181f ;  /* 0x0000181fff0b7424 */ /* 0x008fe400078e00ff */
[----:B------:R-:W-:-:S07]  /*33820*/  IMAD.MOV.U32 R15, RZ, RZ, -0x1 ;  /* 0xffffffffff0f7424 */ /* 0x000fce00078e00ff */
[----:B012---:R-:W-:Y:S05]  /*33830*/  WARPSYNC.COLLECTIVE R15, `(.L_x_3094) ;  /* 0x000000000f087348 */ /* 0x007fea0003c00000 */
[----:B------:R3:W4:Y:S02]  /*33840*/  SHFL.IDX P6, R14, R13, R12, R11 ;  /* 0x0000000c0d0e7389 */ /* 0x00072400000c000b */
[----:B01234-:R-:W-:Y:S01]  /*33850*/  ENDCOLLECTIVE ;  /* 0x000000000000791b */ /* 0x01ffe20003800000 */
.L_x_3094:
[----:B------:R-:W-:Y:S05]  /*33860*/  BSYNC B1 ;  /* 0x0000000000017941 */ /* 0x000fea0003800000 */
.L_x_3093:
        /* <DEDUP_REMOVED lines=8> */
.L_x_3095:
[----:B------:R-:W-:Y:S01]  /*338f0*/  IMAD.MOV.U32 R11, RZ, RZ, R14 ;  /* 0x000000ffff0b7224 */ /* 0x000fe200078e000e */
[----:B------:R-:W-:Y:S06]  /*33900*/  BRA `(.L_x_3096) ;  /* 0xfffffd7800d87947 */ /* 0x000fec000383ffff */
.L_x_2765:
        /* <DEDUP_REMOVED lines=8> */
.L_x_3098:
[----:B------:R-:W-:Y:S05]  /*33990*/  BSYNC B1 ;  /* 0x0000000000017941 */ /* 0x000fea0003800000 */
.L_x_3097:
        /* <DEDUP_REMOVED lines=8> */
.L_x_3099:
[----:B------:R-:W-:Y:S01]  /*33a20*/  IMAD.MOV.U32 R34, RZ, RZ, R14 ;  /* 0x000000ffff227224 */ /* 0x000fe200078e000e */
[----:B------:R-:W-:Y:S06]  /*33a30*/  BRA `(.L_x_3100) ;  /* 0xfffffd7c00047947 */ /* 0x000fec000383ffff */
.L_x_2769:
[----:B------:R0:W0:Y:S02]  /*33a40*/  SYNCS.PHASECHK.TRANS64.TRYWAIT P0, [R88+URZ+0x388b0], R89 ;  /* 0x0388b059580075a7 */ /* 0x000024000800017f */
[----:B0-----:R-:W-:Y:S05]  /*33a50*/  @!P0 NANOSLEEP.SYNCS 0x989680 ;  /* 0x009896800000895d */ /* 0x001fea0003900000 */
[----:B------:R-:W0:Y:S02]  /*33a60*/  @!P0 SYNCS.PHASECHK.TRANS64 P0, [R88+URZ+0x388b0], R89 ;  /* 0x0388b059580085a7 */ /* 0x000e24000800007f */
[----:B0-----:R-:W-:Y:S05]  /*33a70*/  @!P0 BRA `(.L_x_2769) ;  /* 0xfffffffc00f08947 */ /* 0x001fea000383ffff */
[----:B------:R-:W-:Y:S05]  /*33a80*/  BRA `(.L_x_3101) ;  /* 0xfffffd7c00ac7947 */ /* 0x000fea000383ffff */
.L_x_2791:
        /* <DEDUP_REMOVED lines=8> */
.L_x_3103:
[----:B------:R-:W-:Y:S05]  /*33b10*/  BSYNC B1 ;  /* 0x0000000000017941 */ /* 0x000fea0003800000 */
.L_x_3102:
        /* <DEDUP_REMOVED lines=8> */
.L_x_3104:
[----:B------:R-:W-:Y:S02]  /*33ba0*/  IMAD.MOV.U32 R13, RZ, RZ, R31 ;  /* 0x000000ffff0d7224 */ /* 0x000fe400078e001f */
[----:B------:R-:W-:-:S07]  /*33bb0*/  IMAD.MOV.U32 R6, RZ, RZ, R14 ;  /* 0x000000ffff067224 */ /* 0x000fce00078e000e */
[----:B------:R-:W-:Y:S05]  /*33bc0*/  WARPSYNC.COLLECTIVE R15, `(.L_x_3105) ;  /* 0x000000000f087348 */ /* 0x000fea0003c00000 */
[----:B------:R0:W1:Y:S02]  /*33bd0*/  SHFL.IDX P6, R14, R13, R12, R11 ;  /* 0x0000000c0d0e7389 */ /* 0x00006400000c000b */
[----:B01----:R-:W-:Y:S01]  /*33be0*/  ENDCOLLECTIVE ;  /* 0x000000000000791b */ /* 0x003fe20003800000 */
.L_x_3105:
[----:B------:R-:W-:Y:S02]  /*33bf0*/  IMAD.MOV.U32 R13, RZ, RZ, R30 ;  /* 0x000000ffff0d7224 */ /* 0x000fe400078e001e */
[----:B------:R-:W-:-:S07]  /*33c00*/  IMAD.MOV.U32 R9, RZ, RZ, R14 ;  /* 0x000000ffff097224 */ /* 0x000fce00078e000e */
[----:B------:R-:W-:Y:S05]  /*33c10*/  WARPSYNC.COLLECTIVE R15, `(.L_x_3106) ;  /* 0x000000000f087348 */ /* 0x000fea0003c00000 */
[----:B------:R0:W1:Y:S02]  /*33c20*/  SHFL.IDX P6, R14, R13, R12, R11 ;  /* 0x0000000c0d0e7389 */ /* 0x00006400000c000b */
[----:B01----:R-:W-:Y:S01]  /*33c30*/  ENDCOLLECTIVE ;  /* 0x000000000000791b */ /* 0x003fe20003800000 */
.L_x_3106:
[----:B------:R-:W-:Y:S01]  /*33c40*/  IMAD.MOV.U32 R8, RZ, RZ, R14 ;  /* 0x000000ffff087224 */ /* 0x000fe200078e000e */
[----:B------:R-:W-:Y:S06]  /*33c50*/  BRA `(.L_x_3107) ;  /* 0xfffffd9000fc7947 */ /* 0x000fec000383ffff */
.L_x_2794:
[----:B------:R-:W-:Y:S01]  /*33c60*/  BSSY B1, `(.L_x_3108) ;  /* 0x0000008000017945 */ /* 0x000fe20003800000 */
[----:B------:R-:W-:Y:S02]  /*33c70*/  IMAD.MOV.U32 R13, RZ, RZ, R33 ;  /* 0x000000ffff0d7224 */ /* 0x000fe400078e0021 */
[----:B------:R-:W-:Y:S02]  /*33c80*/  IMAD.MOV.U32 R12, RZ, RZ, 0x1 ;  /* 0x00000001ff0c7424 */ /* 0x000fe400078e00ff */
[----:B------:R-:W-:Y:S02]  /*33c90*/  IMAD.MOV.U32 R11, RZ, RZ, 0x181f ;  /* 0x0000181fff0b7424 */ /* 0x000fe400078e00ff */
[----:B------:R-:W-:-:S07]  /*33ca0*/  IMAD.MOV.U32 R15, RZ, RZ, -0x1 ;  /* 0xffffffffff0f7424 */ /* 0x000fce00078e00ff */
[----:B0--34-:R-:W-:Y:S05]  /*33cb0*/  WARPSYNC.COLLECTIVE R15, `(.L_x_3109) ;  /* 0x000000000f087348 */ /* 0x019fea0003c00000 */
[----:B------:R1:W2:Y:S02]  /*33cc0*/  SHFL.IDX P6, R14, R13, R12, R11 ;  /* 0x0000000c0d0e7389 */ /* 0x0002a400000c000b */
[----:B01234-:R-:W-:Y:S01]  /*33cd0*/  ENDCOLLECTIVE ;  /* 0x000000000000791b */ /* 0x01ffe20003800000 */
.L_x_3109:
[----:B------:R-:W-:Y:S05]  /*33ce0*/  BSYNC B1 ;  /* 0x0000000000017941 */ /* 0x000fea0003800000 */
.L_x_3108:
        /* <DEDUP_REMOVED lines=8> */
.L_x_3110:
[----:B------:R-:W-:Y:S02]  /*33d70*/  IMAD.MOV.U32 R13, RZ, RZ, R31 ;  /* 0x000000ffff0d7224 */ /* 0x000fe400078e001f */
[----:B------:R-:W-:-:S07]  /*33d80*/  IMAD.MOV.U32 R6, RZ, RZ, R14 ;  /* 0x000000ffff067224 */ /* 0x000fce00078e000e */
[----:B------:R-:W-:Y:S05]  /*33d90*/  WARPSYNC.COLLECTIVE R15, `(.L_x_3111) ;  /* 0x000000000f087348 */ /* 0x000fea0003c00000 */
[----:B------:R0:W1:Y:S02]  /*33da0*/  SHFL.IDX P6, R14, R13, R12, R11 ;  /* 0x0000000c0d0e7389 */ /* 0x00006400000c000b */
[----:B01----:R-:W-:Y:S01]  /*33db0*/  ENDCOLLECTIVE ;  /* 0x000000000000791b */ /* 0x003fe20003800000 */
.L_x_3111:
[----:B------:R-:W-:Y:S02]  /*33dc0*/  IMAD.MOV.U32 R13, RZ, RZ, R30 ;  /* 0x000000ffff0d7224 */ /* 0x000fe400078e001e */
[----:B------:R-:W-:-:S07]  /*33dd0*/  IMAD.MOV.U32 R9, RZ, RZ, R14 ;  /* 0x000000ffff097224 */ /* 0x000fce00078e000e */
[----:B------:R-:W-:Y:S05]  /*33de0*/  WARPSYNC.COLLECTIVE R15, `(.L_x_3112) ;  /* 0x000000000f087348 */ /* 0x000fea0003c00000 */
[----:B------:R0:W1:Y:S02]  /*33df0*/  SHFL.IDX P6, R14, R13, R12, R11 ;  /* 0x0000000c0d0e7389 */ /* 0x00006400000c000b */
[----:B01----:R-:W-:Y:S01]  /*33e00*/  ENDCOLLECTIVE ;  /* 0x000000000000791b */ /* 0x003fe20003800000 */
.L_x_3112:
[----:B------:R-:W-:Y:S01]  /*33e10*/  IMAD.MOV.U32 R8, RZ, RZ, R14 ;  /* 0x000000ffff087224 */ /* 0x000fe200078e000e */
[----:B------:R-:W-:Y:S06]  /*33e20*/  BRA `(.L_x_3113) ;  /* 0xfffffd9800187947 */ /* 0x000fec000383ffff */
.L_x_2797:
        /* <DEDUP_REMOVED lines=8> */
.L_x_3115:
[----:B------:R-:W-:Y:S05]  /*33eb0*/  BSYNC B1 ;  /* 0x0000000000017941 */ /* 0x000fea0003800000 */
.L_x_3114:
        /* <DEDUP_REMOVED lines=8> */
.L_x_3116:
[----:B------:R-:W-:Y:S02]  /*33f40*/  IMAD.MOV.U32 R13, RZ, RZ, R31 ;  /* 0x000000ffff0d7224 */ /* 0x000fe400078e001f */
[----:B------:R-:W-:-:S07]  /*33f50*/  IMAD.MOV.U32 R6, RZ, RZ, R14 ;  /* 0x000000ffff067224 */ /* 0x000fce00078e000e */
[----:B------:R-:W-:Y:S05]  /*33f60*/  WARPSYNC.COLLECTIVE R15, `(.L_x_3117) ;  /* 0x000000000f087348 */ /* 0x000fea0003c00000 */
[----:B------:R0:W1:Y:S02]  /*33f70*/  SHFL.IDX P6, R14, R13, R12, R11 ;  /* 0x0000000c0d0e7389 */ /* 0x00006400000c000b */
[----:B01----:R-:W-:Y:S01]  /*33f80*/  ENDCOLLECTIVE ;  /* 0x000000000000791b */ /* 0x003fe20003800000 */
.L_x_3117:
[----:B------:R-:W-:Y:S02]  /*33f90*/  IMAD.MOV.U32 R13, RZ, RZ, R30 ;  /* 0x000000ffff0d7224 */ /* 0x000fe400078e001e */
[----:B------:R-:W-:-:S07]  /*33fa0*/  IMAD.MOV.U32 R9, RZ, RZ, R14 ;  /* 0x000000ffff097224 */ /* 0x000fce00078e000e */
[----:B------:R-:W-:Y:S05]  /*33fb0*/  WARPSYNC.COLLECTIVE R15, `(.L_x_3118) ;  /* 0x000000000f087348 */ /* 0x000fea0003c00000 */
[----:B------:R0:W1:Y:S02]  /*33fc0*/  SHFL.IDX P6, R14, R13, R12, R11 ;  /* 0x0000000c0d0e7389 */ /* 0x00006400000c000b */
[----:B01----:R-:W-:Y:S01]  /*33fd0*/  ENDCOLLECTIVE ;  /* 0x000000000000791b */ /* 0x003fe20003800000 */
.L_x_3118:
[----:B------:R-:W-:Y:S01]  /*33fe0*/  IMAD.MOV.U32 R8, RZ, RZ, R14 ;  /* 0x000000ffff087224 */ /* 0x000fe200078e000e */
[----:B------:R-:W-:Y:S06]  /*33ff0*/  BRA `(.L_x_3119) ;  /* 0xfffffd9c00107947 */ /* 0x000fec000383ffff */
.L_x_2800:
        /* <DEDUP_REMOVED lines=8> */
.L_x_3121:
[----:B------:R-:W-:Y:S05]  /*34080*/  BSYNC B1 ;  /* 0x0000000000017941 */ /* 0x000fea0003800000 */
.L_x_3120:
        /* <DEDUP_REMOVED lines=8> */
.L_x_3122:
[----:B------:R-:W-:Y:S02]  /*34110*/  IMAD.MOV.U32 R13, RZ, RZ, R31 ;  /* 0x000000ffff0d7224 */ /* 0x000fe400078e001f */
[----:B------:R-:W-:-:S07]  /*34120*/  IMAD.MOV.U32 R80, RZ, RZ, R14 ;  /* 0x000000ffff507224 */ /* 0x000fce00078e000e */
[----:B------:R-:W-:Y:S05]  /*34130*/  WARPSYNC.COLLECTIVE R15, `(.L_x_3123) ;  /* 0x000000000f087348 */ /* 0x000fea0003c00000 */
[----:B------:R0:W1:Y:S02]  /*34140*/  SHFL.IDX P6, R14, R13, R12, R11 ;  /* 0x0000000c0d0e7389 */ /* 0x00006400000c000b */
[----:B01----:R-:W-:Y:S01]  /*34150*/  ENDCOLLECTIVE ;  /* 0x000000000000791b */ /* 0x003fe20003800000 */
.L_x_3123:
[----:B------:R-:W-:Y:S02]  /*34160*/  IMAD.MOV.U32 R13, RZ, RZ, R30 ;  /* 0x000000ffff0d7224 */ /* 0x000fe400078e001e */
[----:B------:R-:W-:-:S07]  /*34170*/  IMAD.MOV.U32 R79, RZ, RZ, R14 ;  /* 0x000000ffff4f7224 */ /* 0x000fce00078e000e */
[----:B------:R-:W-:Y:S05]  /*34180*/  WARPSYNC.COLLECTIVE R15, `(.L_x_3124) ;  /* 0x000000000f087348 */ /* 0x000fea0003c00000 */
[----:B------:R0:W1:Y:S02]  /*34190*/  SHFL.IDX P6, R14, R13, R12, R11 ;  /* 0x0000000c0d0e7389 */ /* 0x00006400000c000b */
[----:B01----:R-:W-:Y:S01]  /*341a0*/  ENDCOLLECTIVE ;  /* 0x000000000000791b */ /* 0x003fe20003800000 */
.L_x_3124:
[----:B------:R-:W-:Y:S01]  /*341b0*/  IMAD.MOV.U32 R12, RZ, RZ, R14 ;  /* 0x000000ffff0c7224 */ /* 0x000fe200078e000e */
[----:B------:R-:W-:Y:S06]  /*341c0*/  BRA `(.L_x_3125) ;  /* 0xfffffda000107947 */ /* 0x000fec000383ffff */
.L_x_2804:
[----:B0-----:R0:W1:Y:S02]  /*341d0*/  SYNCS.PHASECHK.TRANS64.TRYWAIT P0, [R23+URZ+0x38800], R0 ;  /* 0x03880000170075a7 */ /* 0x001064000800017f */
[----:B-1----:R-:W-:Y:S05]  /*341e0*/  @!P0 NANOSLEEP.SYNCS 0x989680 ;  /* 0x009896800000895d */ /* 0x002fea0003900000 */
[----:B------:R-:W1:Y:S02]  /*341f0*/  @!P0 SYNCS.PHASECHK.TRANS64 P0, [R23+URZ+0x38800], R0 ;  /* 0x03880000170085a7 */ /* 0x000e64000800007f */
[----:B-1----:R-:W-:Y:S05]  /*34200*/  @!P0 BRA `(.L_x_2804) ;  /* 0xfffffffc00f08947 */ /* 0x002fea000383ffff */
[----:B------:R-:W-:Y:S05]  /*34210*/  BRA `(.L_x_3126) ;  /* 0xfffffda400107947 */ /* 0x000fea000383ffff */
.L_x_2836:
        /* <DEDUP_REMOVED lines=8> */
.L_x_3128:
[----:B------:R-:W-:Y:S05]  /*342a0*/  BSYNC B1 ;  /* 0x0000000000017941 */ /* 0x000fea0003800000 */
.L_x_3127:
        /* <DEDUP_REMOVED lines=8> */
.L_x_3129:
[----:B------:R-:W-:Y:S02]  /*34330*/  IMAD.MOV.U32 R13, RZ, RZ, R20 ;  /* 0x000000ffff0d7224 */ /* 0x000fe400078e0014 */
[----:B------:R-:W-:-:S07]  /*34340*/  IMAD.MOV.U32 R6, RZ, RZ, R14 ;  /* 0x000000ffff067224 */ /* 0x000fce00078e000e */
[----:B------:R-:W-:Y:S05]  /*34350*/  WARPSYNC.COLLECTIVE R15, `(.L_x_3130) ;  /* 0x000000000f087348 */ /* 0x000fea0003c00000 */
[----:B------:R0:W1:Y:S02]  /*34360*/  SHFL.IDX P6, R14, R13, R12, R11 ;  /* 0x0000000c0d0e7389 */ /* 0x00006400000c000b */
[----:B01----:R-:W-:Y:S01]  /*34370*/  ENDCOLLECTIVE ;  /* 0x000000000000791b */ /* 0x003fe20003800000 */
.L_x_3130:
[----:B------:R-:W-:Y:S02]  /*34380*/  IMAD.MOV.U32 R13, RZ, RZ, R21 ;  /* 0x000000ffff0d7224 */ /* 0x000fe400078e0015 */
[----:B------:R-:W-:-:S07]  /*34390*/  IMAD.MOV.U32 R9, RZ, RZ, R14 ;  /* 0x000000ffff097224 */ /* 0x000fce00078e000e */
[----:B------:R-:W-:Y:S05]  /*343a0*/  WARPSYNC.COLLECTIVE R15, `(.L_x_3131) ;  /* 0x000000000f087348 */ /* 0x000fea0003c00000 */
[----:B------:R0:W1:Y:S02]  /*343b0*/  SHFL.IDX P6, R14, R13, R12, R11 ;  /* 0x0000000c0d0e7389 */ /* 0x00006400000c000b */
[----:B01----:R-:W-:Y:S01]  /*343c0*/  ENDCOLLECTIVE ;  /* 0x000000000000791b */ /* 0x003fe20003800000 */
.L_x_3131:
[----:B------:R-:W-:Y:S05]  /*343d0*/  BRA `(.L_x_3132) ;  /* 0xfffffdd800587947 */ /* 0x000fea000383ffff */
.L_x_2839:
        /* <DEDUP_REMOVED lines=8> */
.L_x_3134:
[----:B------:R-:W-:Y:S05]  /*34460*/  BSYNC B1 ;  /* 0x0000000000017941 */ /* 0x000fea0003800000 */
.L_x_3133:
        /* <DEDUP_REMOVED lines=8> */
.L_x_3135:
[----:B------:R-:W-:Y:S02]  /*344f0*/  IMAD.MOV.U32 R13, RZ, RZ, R20 ;  /* 0x000000ffff0d7224 */ /* 0x000fe400078e0014 */
[----:B------:R-:W-:-:S07]  /*34500*/  IMAD.MOV.U32 R6, RZ, RZ, R14 ;  /* 0x000000ffff067224 */ /* 0x000fce00078e000e */
[----:B------:R-:W-:Y:S05]  /*34510*/  WARPSYNC.COLLECTIVE R15, `(.L_x_3136) ;  /* 0x000000000f087348 */ /* 0x000fea0003c00000 */
[----:B------:R0:W1:Y:S02]  /*34520*/  SHFL.IDX P6, R14, R13, R12, R11 ;  /* 0x0000000c0d0e7389 */ /* 0x00006400000c000b */
[----:B01----:R-:W-:Y:S01]  /*34530*/  ENDCOLLECTIVE ;  /* 0x000000000000791b */ /* 0x003fe20003800000 */
.L_x_3136:
[----:B------:R-:W-:Y:S02]  /*34540*/  IMAD.MOV.U32 R13, RZ, RZ, R21 ;  /* 0x000000ffff0d7224 */ /* 0x000fe400078e0015 */
[----:B------:R-:W-:-:S07]  /*34550*/  IMAD.MOV.U32 R9, RZ, RZ, R14 ;  /* 0x000000ffff097224 */ /* 0x000fce00078e000e */
[----:B------:R-:W-:Y:S05]  /*34560*/  WARPSYNC.COLLECTIVE R15, `(.L_x_3137) ;  /* 0x000000000f087348 */ /* 0x000fea0003c00000 */
[----:B------:R0:W1:Y:S02]  /*34570*/  SHFL.IDX P6, R14, R13, R12, R11 ;  /* 0x0000000c0d0e7389 */ /* 0x00006400000c000b */
[----:B01----:R-:W-:Y:S01]  /*34580*/  ENDCOLLECTIVE ;  /* 0x000000000000791b */ /* 0x003fe20003800000 */
.L_x_3137:
[----:B------:R-:W-:Y:S05]  /*34590*/  BRA `(.L_x_3138) ;  /* 0xfffffddc001c7947 */ /* 0x000fea000383ffff */
.L_x_2842:
        /* <DEDUP_REMOVED lines=8> */
.L_x_3140:
[----:B------:R-:W-:Y:S05]  /*34620*/  BSYNC B1 ;  /* 0x0000000000017941 */ /* 0x000fea0003800000 */
.L_x_3139:
        /* <DEDUP_REMOVED lines=8> */
.L_x_3141:
[----:B------:R-:W-:Y:S02]  /*346b0*/  IMAD.MOV.U32 R13, RZ, RZ, R20 ;  /* 0x000000ffff0d7224 */ /* 0x000fe400078e0014 */
[----:B------:R-:W-:-:S07]  /*346c0*/  IMAD.MOV.U32 R6, RZ, RZ, R14 ;  /* 0x000000ffff067224 */ /* 0x000fce00078e000e */
[----:B------:R-:W-:Y:S05]  /*346d0*/  WARPSYNC.COLLECTIVE R15, `(.L_x_3142) ;  /* 0x000000000f087348 */ /* 0x000fea0003c00000 */
[----:B------:R0:W1:Y:S02]  /*346e0*/  SHFL.IDX P6, R14, R13, R12, R11 ;  /* 0x0000000c0d0e7389 */ /* 0x00006400000c000b */
[----:B01----:R-:W-:Y:S01]  /*346f0*/  ENDCOLLECTIVE ;  /* 0x000000000000791b */ /* 0x003fe20003800000 */
.L_x_3142:
[----:B------:R-:W-:Y:S02]  /*34700*/  IMAD.MOV.U32 R13, RZ, RZ, R21 ;  /* 0x000000ffff0d7224 */ /* 0x000fe400078e0015 */
[----:B------:R-:W-:-:S07]  /*34710*/  IMAD.MOV.U32 R9, RZ, RZ, R14 ;  /* 0x000000ffff097224 */ /* 0x000fce00078e000e */
[----:B------:R-:W-:Y:S05]  /*34720*/  WARPSYNC.COLLECTIVE R15, `(.L_x_3143) ;  /* 0x000000000f087348 */ /* 0x000fea0003c00000 */
[----:B------:R0:W1:Y:S02]  /*34730*/  SHFL.IDX P6, R14, R13, R12, R11 ;  /* 0x0000000c0d0e7389 */ /* 0x00006400000c000b */
[----:B01----:R-:W-:Y:S01]  /*34740*/  ENDCOLLECTIVE ;  /* 0x000000000000791b */ /* 0x003fe20003800000 */
.L_x_3143:
[----:B------:R-:W-:Y:S01]  /*34750*/  IMAD.MOV.U32 R8, RZ, RZ, R14 ;  /* 0x000000ffff087224 */ /* 0x000fe200078e000e */
[----:B------:R-:W-:Y:S06]  /*34760*/  BRA `(.L_x_3144) ;  /* 0xfffffddc00c07947 */ /* 0x000fec000383ffff */
.L_x_2845:
        /* <DEDUP_REMOVED lines=8> */
.L_x_3146:
[----:B------:R-:W-:Y:S05]  /*347f0*/  BSYNC B1 ;  /* 0x0000000000017941 */ /* 0x000fea0003800000 */
.L_x_3145:
        /* <DEDUP_REMOVED lines=8> */
.L_x_3147:
[----:B------:R-:W-:Y:S02]  /*34880*/  IMAD.MOV.U32 R13, RZ, RZ, R20 ;  /* 0x000000ffff0d7224 */ /* 0x000fe400078e0014 */
[----:B------:R-:W-:-:S07]  /*34890*/  IMAD.MOV.U32 R78, RZ, RZ, R14 ;  /* 0x000000ffff4e7224 */ /* 0x000fce00078e000e */
[----:B------:R-:W-:Y:S05]  /*348a0*/  WARPSYNC.COLLECTIVE R15, `(.L_x_3148) ;  /* 0x000000000f087348 */ /* 0x000fea0003c00000 */
[----:B------:R0:W1:Y:S02]  /*348b0*/  SHFL.IDX P6, R14, R13, R12, R11 ;  /* 0x0000000c0d0e7389 */ /* 0x00006400000c000b */
[----:B01----:R-:W-:Y:S01]  /*348c0*/  ENDCOLLECTIVE ;  /* 0x000000000000791b */ /* 0x003fe20003800000 */
.L_x_3148:
[----:B------:R-:W-:Y:S02]  /*348d0*/  IMAD.MOV.U32 R13, RZ, RZ, R21 ;  /* 0x000000ffff0d7224 */ /* 0x000fe400078e0015 */
[----:B------:R-:W-:-:S07]  /*348e0*/  IMAD.MOV.U32 R77, RZ, RZ, R14 ;  /* 0x000000ffff4d7224 */ /* 0x000fce00078e000e */
[----:B------:R-:W-:Y:S05]  /*348f0*/  WARPSYNC.COLLECTIVE R15, `(.L_x_3149) ;  /* 0x000000000f087348 */ /* 0x000fea0003c00000 */
[----:B------:R0:W1:Y:S02]  /*34900*/  SHFL.IDX P6, R14, R13, R12, R11 ;  /* 0x0000000c0d0e7389 */ /* 0x00006400000c000b */
[----:B01----:R-:W-:Y:S01]  /*34910*/  ENDCOLLECTIVE ;  /* 0x000000000000791b */ /* 0x003fe20003800000 */
.L_x_3149:
[----:B------:R-:W-:Y:S01]  /*34920*/  IMAD.MOV.U32 R21, RZ, RZ, R14 ;  /* 0x000000ffff157224 */ /* 0x000fe200078e000e */
[----:B------:R-:W-:Y:S06]  /*34930*/  BRA `(.L_x_3150) ;  /* 0xfffffde0006c7947 */ /* 0x000fec000383ffff */
.L_x_2849:
[----:B0-----:R0:W3:Y:S02]  /*34940*/  SYNCS.PHASECHK.TRANS64.TRYWAIT P0, [R23+URZ+0x38800], R0 ;  /* 0x03880000170075a7 */ /* 0x0010e4000800017f */
[----:B---3--:R-:W-:Y:S05]  /*34950*/  @!P0 NANOSLEEP.SYNCS 0x989680 ;  /* 0x009896800000895d */ /* 0x008fea0003900000 */
[----:B------:R-:W3:Y:S02]  /*34960*/  @!P0 SYNCS.PHASECHK.TRANS64 P0, [R23+URZ+0x38800], R0 ;  /* 0x03880000170085a7 */ /* 0x000ee4000800007f */
[----:B---3--:R-:W-:Y:S05]  /*34970*/  @!P0 BRA `(.L_x_2849) ;  /* 0xfffffffc00f08947 */ /* 0x008fea000383ffff */
[----:B------:R-:W-:Y:S05]  /*34980*/  BRA `(.L_x_3151) ;  /* 0xfffffde400187947 */ /* 0x000fea000383ffff */
.L_x_2867:
[----:B--2---:R2:W3:Y:S02]  /*34990*/  SYNCS.PHASECHK.TRANS64.TRYWAIT P1, [R0+URZ+0x38830], R3 ;  /* 0x03883003000075a7 */ /* 0x0044e4000802017f */
[----:B---3--:R-:W-:Y:S05]  /*349a0*/  @!P1 NANOSLEEP.SYNCS 0x989680 ;  /* 0x009896800000995d */ /* 0x008fea0003900000 */
[----:B------:R-:W3:Y:S02]  /*349b0*/  @!P1 SYNCS.PHASECHK.TRANS64 P1, [R0+URZ+0x38830], R3 ;  /* 0x03883003000095a7 */ /* 0x000ee4000802007f */
[----:B---3--:R-:W-:Y:S05]  /*349c0*/  @!P1 BRA `(.L_x_2867) ;  /* 0xfffffffc00f09947 */ /* 0x008fea000383ffff */
[----:B------:R-:W-:Y:S05]  /*349d0*/  BRA `(.L_x_2866) ;  /* 0xfffffe2000687947 */ /* 0x000fea000383ffff */
.L_x_2875:
[----:B-1----:R1:W2:Y:S02]  /*349e0*/  SYNCS.PHASECHK.TRANS64.TRYWAIT P1, [R10+URZ+0x38830], R3 ;  /* 0x038830030a0075a7 */ /* 0x0022a4000802017f */
[----:B--2---:R-:W-:Y:S05]  /*349f0*/  @!P1 NANOSLEEP.SYNCS 0x989680 ;  /* 0x009896800000995d */ /* 0x004fea0003900000 */
[----:B------:R-:W2:Y:S02]  /*34a00*/  @!P1 SYNCS.PHASECHK.TRANS64 P1, [R10+URZ+0x38830], R3 ;  /* 0x038830030a0095a7 */ /* 0x000ea4000802007f */
[----:B--2---:R-:W-:Y:S05]  /*34a10*/  @!P1 BRA `(.L_x_2875) ;  /* 0xfffffffc00f09947 */ /* 0x004fea000383ffff */
[----:B------:R-:W-:Y:S05]  /*34a20*/  BRA `(.L_x_2874) ;  /* 0xfffffe6800b07947 */ /* 0x000fea000383ffff */
.L_x_2880:
[----:B---3--:R3:W4:Y:S02]  /*34a30*/  SYNCS.PHASECHK.TRANS64.TRYWAIT P1, [R6+URZ+0x38850], R0 ;  /* 0x03885000060075a7 */ /* 0x008724000802017f */
[----:B----4-:R-:W-:Y:S05]  /*34a40*/  @!P1 NANOSLEEP.SYNCS 0x989680 ;  /* 0x009896800000995d */ /* 0x010fea0003900000 */
[----:B------:R-:W4:Y:S02]  /*34a50*/  @!P1 SYNCS.PHASECHK.TRANS64 P1, [R6+URZ+0x38850], R0 ;  /* 0x03885000060095a7 */ /* 0x000f24000802007f */
[----:B----4-:R-:W-:Y:S05]  /*34a60*/  @!P1 BRA `(.L_x_2880) ;  /* 0xfffffffc00f09947 */ /* 0x010fea000383ffff */
[----:B------:R-:W-:Y:S05]  /*34a70*/  BRA `(.L_x_2879) ;  /* 0xfffffea0006c7947 */ /* 0x000fea000383ffff */
.L_x_2890:
[----:B-1----:R1:W2:Y:S02]  /*34a80*/  SYNCS.PHASECHK.TRANS64.TRYWAIT P1, [R3+URZ+0x38830], R6 ;  /* 0x03883006030075a7 */ /* 0x0022a4000802017f */
[----:B--2---:R-:W-:Y:S05]  /*34a90*/  @!P1 NANOSLEEP.SYNCS 0x989680 ;  /* 0x009896800000995d */ /* 0x004fea0003900000 */
[----:B------:R-:W2:Y:S02]  /*34aa0*/  @!P1 SYNCS.PHASECHK.TRANS64 P1, [R3+URZ+0x38830], R6 ;  /* 0x03883006030095a7 */ /* 0x000ea4000802007f */
[----:B--2---:R-:W-:Y:S05]  /*34ab0*/  @!P1 BRA `(.L_x_2890) ;  /* 0xfffffffc00f09947 */ /* 0x004fea000383ffff */
[----:B------:R-:W-:Y:S05]  /*34ac0*/  BRA `(.L_x_2889) ;  /* 0xfffffeb800a47947 */ /* 0x000fea000383ffff */
.L_x_2895:
[----:B-1----:R1:W2:Y:S02]  /*34ad0*/  SYNCS.PHASECHK.TRANS64.TRYWAIT P1, [R6+URZ+0x38850], R0 ;  /* 0x03885000060075a7 */ /* 0x0022a4000802017f */
[----:B--2---:R-:W-:Y:S05]  /*34ae0*/  @!P1 NANOSLEEP.SYNCS 0x989680 ;  /* 0x009896800000995d */ /* 0x004fea0003900000 */
[----:B------:R-:W2:Y:S02]  /*34af0*/  @!P1 SYNCS.PHASECHK.TRANS64 P1, [R6+URZ+0x38850], R0 ;  /* 0x03885000060095a7 */ /* 0x000ea4000802007f */
[----:B--2---:R-:W-:Y:S05]  /*34b00*/  @!P1 BRA `(.L_x_2895) ;  /* 0xfffffffc00f09947 */ /* 0x004fea000383ffff */
[----:B------:R-:W-:Y:S05]  /*34b10*/  BRA `(.L_x_2894) ;  /* 0xfffffef000647947 */ /* 0x000fea000383ffff */
.L_x_2903:
[----:B-1----:R1:W2:Y:S02]  /*34b20*/  SYNCS.PHASECHK.TRANS64.TRYWAIT P1, [R10+URZ+0x38850], R0 ;  /* 0x038850000a0075a7 */ /* 0x0022a4000802017f */
[----:B--2---:R-:W-:Y:S05]  /*34b30*/  @!P1 NANOSLEEP.SYNCS 0x989680 ;  /* 0x009896800000995d */ /* 0x004fea0003900000 */
[----:B------:R-:W2:Y:S02]  /*34b40*/  @!P1 SYNCS.PHASECHK.TRANS64 P1, [R10+URZ+0x38850], R0 ;  /* 0x038850000a0095a7 */ /* 0x000ea4000802007f */
[----:B--2---:R-:W-:Y:S05]  /*34b50*/  @!P1 BRA `(.L_x_2903) ;  /* 0xfffffffc00f09947 */ /* 0x004fea000383ffff */
[----:B------:R-:W-:Y:S05]  /*34b60*/  BRA `(.L_x_2902) ;  /* 0xffffff0800947947 */ /* 0x000fea000383ffff */
.L_x_2945:
[----:B------:R-:W2:Y:S01]  /*34b70*/  S2R R10, SR_TID.X ;  /* 0x00000000000a7919 */ /* 0x000ea20000002100 */
[----:B------:R-:W-:Y:S01]  /*34b80*/  BSSY B1, `(.L_x_3152) ;  /* 0x000000a000017945 */ /* 0x000fe20003800000 */
[----:B-1----:R-:W-:Y:S02]  /*34b90*/  IMAD.MOV.U32 R12, RZ, RZ, RZ ;  /* 0x000000ffff0c7224 */ /* 0x002fe400078e00ff */
[----:B0-----:R-:W-:Y:S02]  /*34ba0*/  IMAD.MOV.U32 R11, RZ, RZ, 0x1f ;  /* 0x0000001fff0b7424 */ /* 0x001fe400078e00ff */
[----:B------:R-:W-:Y:S01]  /*34bb0*/  IMAD.MOV.U32 R15, RZ, RZ, -0x1 ;  /* 0xffffffffff0f7424 */ /* 0x000fe200078e00ff */
[----:B--2---:R-:W-:-:S04]  /*34bc0*/  SHF.R.U32.HI R10, RZ, 0x5, R10 ;  /* 0x00000005ff0a7819 */ /* 0x004fc8000001160a */
[----:B------:R-:W-:-:S05]  /*34bd0*/  LOP3.LUT R10, R10, 0x3, RZ, 0xc0, !PT ;  /* 0x000000030a0a7812 */ /* 0x000fca00078ec0ff */
[----:B------:R-:W-:-:S07]  /*34be0*/  IMAD.MOV.U32 R13, RZ, RZ, R10 ;  /* 0x000000ffff0d7224 */ /* 0x000fce00078e000a */
[----:B------:R-:W-:Y:S05]  /*34bf0*/  WARPSYNC.COLLECTIVE R15, `(.L_x_3153) ;  /* 0x000000000f087348 */ /* 0x000fea0003c00000 */
[----:B------:R0:W1:Y:S02]  /*34c00*/  SHFL.IDX P6, R14, R13, R12, R11 ;  /* 0x0000000c0d0e7389 */ /* 0x00006400000c000b */
[----:B01----:R-:W-:Y:S01]  /*34c10*/  ENDCOLLECTIVE ;  /* 0x000000000000791b */ /* 0x003fe20003800000 */
.L_x_3153:
[----:B------:R-:W-:Y:S05]  /*34c20*/  BSYNC B1 ;  /* 0x0000000000017941 */ /* 0x000fea0003800000 */
.L_x_3152:
[----:B------:R-:W-:Y:S05]  /*34c30*/  BRA `(.L_x_3154) ;  /* 0xffffff7800a47947 */ /* 0x000fea000383ffff */
.L_x_2947:
[----:B------:R-:W-:Y:S01]  /*34c40*/  BSSY B1, `(.L_x_3155) ;  /* 0x0000006000017945 */ /* 0x000fe20003800000 */
[----:B------:R-:W-:-:S07]  /*34c50*/  IMAD.MOV.U32 R15, RZ, RZ, -0x1 ;  /* 0xffffffffff0f7424 */ /* 0x000fce00078e00ff */
[----:B012---:R-:W-:Y:S05]  /*34c60*/  WARPSYNC.COLLECTIVE R15, `(.L_x_3156) ;  /* 0x000000000f0c7348 */ /* 0x007fea0003c00000 */
[----:B------:R-:W-:Y:S02]  /*34c70*/  ELECT P6, UR62, PT ;  /* 0x00000000003e782f */ /* 0x000fe400038c0000 */
[----:B------:R-:W-:Y:S01]  /*34c80*/  MOV R14, UR62 ;  /* 0x0000003e000e7c02 */ /* 0x000fe20008000f00 */
[----:B012---:R-:W-:Y:S10]  /*34c90*/  ENDCOLLECTIVE ;  /* 0x000000000000791b */ /* 0x007ff40003800000 */
.L_x_3156:
[----:B------:R-:W-:Y:S05]  /*34ca0*/  BSYNC B1 ;  /* 0x0000000000017941 */ /* 0x000fea0003800000 */
.L_x_3155:
[----:B------:R-:W-:Y:S05]  /*34cb0*/  BRA `(.L_x_2946) ;  /* 0xffffff78009c7947 */ /* 0x000fea000383ffff */
.L_x_2949:
[----:B--2---:R2:W3:Y:S02]  /*34cc0*/  SYNCS.PHASECHK.TRANS64.TRYWAIT P0, [R16+URZ+0x38820], R7 ;  /* 0x03882007100075a7 */ /* 0x0044e4000800017f */
[----:B---3--:R-:W-:Y:S05]  /*34cd0*/  @!P0 NANOSLEEP.SYNCS 0x989680 ;  /* 0x009896800000895d */ /* 0x008fea0003900000 */
[----:B------:R-:W3:Y:S02]  /*34ce0*/  @!P0 SYNCS.PHASECHK.TRANS64 P0, [R16+URZ+0x38820], R7 ;  /* 0x03882007100085a7 */ /* 0x000ee4000800007f */
[----:B---3--:R-:W-:Y:S05]  /*34cf0*/  @!P0 BRA `(.L_x_2949) ;  /* 0xfffffffc00f08947 */ /* 0x008fea000383ffff */
[----:B------:R-:W-:Y:S05]  /*34d00*/  BRA `(.L_x_3157) ;  /* 0xffffff7800ac7947 */ /* 0x000fea000383ffff */
.L_x_2953:
[----:B0-----:R0:W3:Y:S02]  /*34d10*/  SYNCS.PHASECHK.TRANS64.TRYWAIT P0, [R11+URZ+0x388a0], R10 ;  /* 0x0388a00a0b0075a7 */ /* 0x0010e4000800017f */
[----:B---3--:R-:W-:Y:S05]  /*34d20*/  @!P0 NANOSLEEP.SYNCS 0x989680 ;  /* 0x009896800000895d */ /* 0x008fea0003900000 */
[----:B------:R-:W3:Y:S02]  /*34d30*/  @!P0 SYNCS.PHASECHK.TRANS64 P0, [R11+URZ+0x388a0], R10 ;  /* 0x0388a00a0b0085a7 */ /* 0x000ee4000800007f */
[----:B---3--:R-:W-:Y:S05]  /*34d40*/  @!P0 BRA `(.L_x_2953) ;  /* 0xfffffffc00f08947 */ /* 0x008fea000383ffff */
[----:B------:R-:W-:Y:S05]  /*34d50*/  BRA `(.L_x_3158) ;  /* 0xffffff7800c47947 */ /* 0x000fea000383ffff */
.L_x_2961:
[----:B-1----:R1:W2:Y:S02]  /*34d60*/  SYNCS.PHASECHK.TRANS64.TRYWAIT P0, [R11+URZ+0x388c0], R10 ;  /* 0x0388c00a0b0075a7 */ /* 0x0022a4000800017f */
[----:B--2---:R-:W-:Y:S05]  /*34d70*/  @!P0 NANOSLEEP.SYNCS 0x989680 ;  /* 0x009896800000895d */ /* 0x004fea0003900000 */
[----:B------:R-:W2:Y:S02]  /*34d80*/  @!P0 SYNCS.PHASECHK.TRANS64 P0, [R11+URZ+0x388c0], R10 ;  /* 0x0388c00a0b0085a7 */ /* 0x000ea4000800007f */
[----:B--2---:R-:W-:Y:S05]  /*34d90*/  @!P0 BRA `(.L_x_2961) ;  /* 0xfffffffc00f08947 */ /* 0x004fea000383ffff */
[----:B------:R-:W-:Y:S05]  /*34da0*/  BRA `(.L_x_3159) ;  /* 0xffffff8000007947 */ /* 0x000fea000383ffff */
.L_x_2971:
[----:B0-----:R0:W3:Y:S02]  /*34db0*/  SYNCS.PHASECHK.TRANS64.TRYWAIT P1, [R10+URZ+0x388a0], R9 ;  /* 0x0388a0090a0075a7 */ /* 0x0010e4000802017f */
[----:B---3--:R-:W-:Y:S05]  /*34dc0*/  @!P1 NANOSLEEP.SYNCS 0x989680 ;  /* 0x009896800000995d */ /* 0x008fea0003900000 */
[----:B------:R-:W3:Y:S02]  /*34dd0*/  @!P1 SYNCS.PHASECHK.TRANS64 P1, [R10+URZ+0x388a0], R9 ;  /* 0x0388a0090a0095a7 */ /* 0x000ee4000802007f */
[----:B---3--:R-:W-:Y:S05]  /*34de0*/  @!P1 BRA `(.L_x_2971) ;  /* 0xfffffffc00f09947 */ /* 0x008fea000383ffff */
[----:B------:R-:W-:Y:S05]  /*34df0*/  BRA `(.L_x_3160) ;  /* 0xffffff8400747947 */ /* 0x000fea000383ffff */
.L_x_2979:
[----:B-1----:R1:W2:Y:S02]  /*34e00*/  SYNCS.PHASECHK.TRANS64.TRYWAIT P1, [R10+URZ+0x388c0], R9 ;  /* 0x0388c0090a0075a7 */ /* 0x0022a4000802017f */
[----:B--2---:R-:W-:Y:S05]  /*34e10*/  @!P1 NANOSLEEP.SYNCS 0x989680 ;  /* 0x009896800000995d */ /* 0x004fea0003900000 */
[----:B------:R-:W2:Y:S02]  /*34e20*/  @!P1 SYNCS.PHASECHK.TRANS64 P1, [R10+URZ+0x388c0], R9 ;  /* 0x0388c0090a0095a7 */ /* 0x000ea4000802007f */
[----:B--2---:R-:W-:Y:S05]  /*34e30*/  @!P1 BRA `(.L_x_2979) ;  /* 0xfffffffc00f09947 */ /* 0x004fea000383ffff */
[----:B------:R-:W-:Y:S05]  /*34e40*/  BRA `(.L_x_3161) ;  /* 0xffffff8800ac7947 */ /* 0x000fea000383ffff */
.L_x_2997:
        /* <DEDUP_REMOVED lines=11> */
.L_x_3163:
[----:B------:R-:W-:Y:S05]  /*34f00*/  BSYNC B0 ;  /* 0x0000000000007941 */ /* 0x000fea0003800000 */
.L_x_3162:
[----:B------:R-:W-:Y:S05]  /*34f10*/  BRA `(.L_x_3164) ;  /* 0xffffff9800e47947 */ /* 0x000fea000383ffff */
.L_x_3000:
[----:B0-----:R0:W1:Y:S02]  /*34f20*/  SYNCS.PHASECHK.TRANS64.TRYWAIT P0, [R5+URZ+0x38840], R2 ;  /* 0x03884002050075a7 */ /* 0x001064000800017f */
[----:B-1----:R-:W-:Y:S05]  /*34f30*/  @!P0 NANOSLEEP.SYNCS 0x989680 ;  /* 0x009896800000895d */ /* 0x002fea0003900000 */
[----:B------:R-:W1:Y:S02]  /*34f40*/  @!P0 SYNCS.PHASECHK.TRANS64 P0, [R5+URZ+0x38840], R2 ;  /* 0x03884002050085a7 */ /* 0x000e64000800007f */
[----:B-1----:R-:W-:Y:S05]  /*34f50*/  @!P0 BRA `(.L_x_3000) ;  /* 0xfffffffc00f08947 */ /* 0x002fea000383ffff */
[----:B------:R-:W-:Y:S05]  /*34f60*/  BRA `(.L_x_3165) ;  /* 0xffffff9c00347947 */ /* 0x000fea000383ffff */
.L_x_3001:
        /* <DEDUP_REMOVED lines=8> */
.L_x_3167:
[----:B------:R-:W-:Y:S05]  /*34ff0*/  BSYNC B0 ;  /* 0x0000000000007941 */ /* 0x000fea0003800000 */
.L_x_3166:
        /* <DEDUP_REMOVED lines=13> */
.L_x_3168:
        /* <DEDUP_REMOVED lines=21> */
.L_x_3169:
[----:B------:R-:W-:Y:S02]  /*35220*/  IMAD.MOV.U32 R13, RZ, RZ, R0 ;  /* 0x000000ffff0d7224 */ /* 0x000fe400078e0000 */
[----:B------:R-:W-:-:S07]  /*35230*/  IMAD.MOV.U32 R8, RZ, RZ, R14 ;  /* 0x000000ffff087224 */ /* 0x000fce00078e000e */
[----:B------:R-:W-:Y:S05]  /*35240*/  WARPSYNC.COLLECTIVE R15, `(.L_x_3170) ;  /* 0x000000000f087348 */ /* 0x000fea0003c00000 */
[----:B------:R0:W1:Y:S02]  /*35250*/  SHFL.IDX P6, R14, R13, R12, R11 ;  /* 0x0000000c0d0e7389 */ /* 0x00006400000c000b */
[----:B01----:R-:W-:Y:S01]  /*35260*/  ENDCOLLECTIVE ;  /* 0x000000000000791b */ /* 0x003fe20003800000 */
.L_x_3170:
        /* <DEDUP_REMOVED lines=17> */
.L_x_3171:
[----:B------:R-:W-:Y:S02]  /*35380*/  @P1 IMAD R9, R7, 0x2, R16 ;  /* 0x0000000207091824 */ /* 0x000fe400078e0210 */
[----:B------:R-:W-:Y:S02]  /*35390*/  IMAD.MOV.U32 R13, RZ, RZ, R0 ;  /* 0x000000ffff0d7224 */ /* 0x000fe400078e0000 */
[----:B------:R-:W-:-:S07]  /*353a0*/  IMAD.MOV.U32 R8, RZ, RZ, R14 ;  /* 0x000000ffff087224 */ /* 0x000fce00078e000e */
[----:B------:R-:W-:Y:S05]  /*353b0*/  WARPSYNC.COLLECTIVE R15, `(.L_x_3172) ;  /* 0x000000000f087348 */ /* 0x000fea0003c00000 */
[----:B------:R0:W1:Y:S02]  /*353c0*/  SHFL.IDX P6, R14, R13, R12, R11 ;  /* 0x0000000c0d0e7389 */ /* 0x00006400000c000b */
[----:B01----:R-:W-:Y:S01]  /*353d0*/  ENDCOLLECTIVE ;  /* 0x000000000000791b */ /* 0x003fe20003800000 */
.L_x_3172:
        /* <DEDUP_REMOVED lines=17> */
.L_x_3173:
[----:B------:R-:W-:Y:S02]  /*354f0*/  @P1 IMAD R21, R7, 0x2, R16 ;  /* 0x0000000207151824 */ /* 0x000fe400078e0210 */
[----:B------:R-:W-:Y:S02]  /*35500*/  IMAD.MOV.U32 R13, RZ, RZ, R0 ;  /* 0x000000ffff0d7224 */ /* 0x000fe400078e0000 */
[----:B------:R-:W-:-:S07]  /*35510*/  IMAD.MOV.U32 R8, RZ, RZ, R14 ;  /* 0x000000ffff087224 */ /* 0x000fce00078e000e */
[----:B------:R-:W-:Y:S05]  /*35520*/  WARPSYNC.COLLECTIVE R15, `(.L_x_3174) ;  /* 0x000000000f087348 */ /* 0x000fea0003c00000 */
[----:B------:R0:W1:Y:S02]  /*35530*/  SHFL.IDX P6, R14, R13, R12, R11 ;  /* 0x0000000c0d0e7389 */ /* 0x00006400000c000b */
[----:B01----:R-:W-:Y:S01]  /*35540*/  ENDCOLLECTIVE ;  /* 0x000000000000791b */ /* 0x003fe20003800000 */
.L_x_3174:
        /* <DEDUP_REMOVED lines=16> */
.L_x_3175:
[----:B------:R-:W-:Y:S02]  /*35650*/  IMAD.MOV.U32 R13, RZ, RZ, R0 ;  /* 0x000000ffff0d7224 */ /* 0x000fe400078e0000 */
[----:B------:R-:W-:-:S07]  /*35660*/  IMAD.MOV.U32 R8, RZ, RZ, R14 ;  /* 0x000000ffff087224 */ /* 0x000fce00078e000e */
[----:B------:R-:W-:Y:S05]  /*35670*/  WARPSYNC.COLLECTIVE R15, `(.L_x_3176) ;  /* 0x000000000f087348 */ /* 0x000fea0003c00000 */
[----:B------:R0:W1:Y:S02]  /*35680*/  SHFL.IDX P6, R14, R13, R12, R11 ;  /* 0x0000000c0d0e7389 */ /* 0x00006400000c000b */
[----:B01----:R-:W-:Y:S01]  /*35690*/  ENDCOLLECTIVE ;  /* 0x000000000000791b */ /* 0x003fe20003800000 */
.L_x_3176:
[----:B------:R-:W-:Y:S01]  /*356a0*/  IMAD.MOV.U32 R0, RZ, RZ, R14 ;  /* 0x000000ffff007224 */ /* 0x000fe200078e000e */
[----:B------:R-:W-:Y:S06]  /*356b0*/  BRA `(.L_x_3177) ;  /* 0xffffff9800907947 */ /* 0x000fec000383ffff */
.L_x_3008:
        /* <DEDUP_REMOVED lines=9> */
.L_x_3178:
[----:B------:R-:W-:Y:S01]  /*35750*/  ISETP.GE.AND P1, PT, R25, R5, PT ;  /* 0x000000051900720c */ /* 0x000fe20003f26270 */
[----:B------:R-:W-:Y:S02]  /*35760*/  IMAD.MOV.U32 R13, RZ, RZ, R4 ;  /* 0x000000ffff0d7224 */ /* 0x000fe400078e0004 */
[----:B------:R-:W-:-:S10]  /*35770*/  IMAD.MOV.U32 R2, RZ, RZ, R14 ;  /* 0x000000ffff027224 */ /* 0x000fd400078e000e */
[----:B------:R-:W-:Y:S05]  /*35780*/  WARPSYNC.COLLECTIVE R15, `(.L_x_3179) ;  /* 0x000000000f087348 */ /* 0x000fea0003c00000 */
[----:B------:R0:W1:Y:S02]  /*35790*/  SHFL.IDX P6, R14, R13, R12, R11 ;  /* 0x0000000c0d0e7389 */ /* 0x00006400000c000b */
[----:B01----:R-:W-:Y:S01]  /*357a0*/  ENDCOLLECTIVE ;  /* 0x000000000000791b */ /* 0x003fe20003800000 */
.L_x_3179:
        /* <DEDUP_REMOVED lines=19> */
.L_x_3180:
[----:B------:R-:W-:Y:S02]  /*358e0*/  IMAD.MOV.U32 R13, RZ, RZ, R4 ;  /* 0x000000ffff0d7224 */ /* 0x000fe400078e0004 */
[----:B------:R-:W-:-:S07]  /*358f0*/  IMAD.MOV.U32 R2, RZ, RZ, R14 ;  /* 0x000000ffff027224 */ /* 0x000fce00078e000e */
[----:B------:R-:W-:Y:S05]  /*35900*/  WARPSYNC.COLLECTIVE R15, `(.L_x_3181) ;  /* 0x000000000f087348 */ /* 0x000fea0003c00000 */
[----:B------:R0:W1:Y:S02]  /*35910*/  SHFL.IDX P6, R14, R13, R12, R11 ;  /* 0x0000000c0d0e7389 */ /* 0x00006400000c000b */
[----:B01----:R-:W-:Y:S01]  /*35920*/  ENDCOLLECTIVE ;  /* 0x000000000000791b */ /* 0x003fe20003800000 */
.L_x_3181:
        /* <DEDUP_REMOVED lines=20> */
.L_x_3182:
[----:B------:R-:W-:Y:S02]  /*35a70*/  IMAD.MOV.U32 R13, RZ, RZ, R4 ;  /* 0x000000ffff0d7224 */ /* 0x000fe400078e0004 */
[----:B------:R-:W-:-:S07]  /*35a80*/  IMAD.MOV.U32 R2, RZ, RZ, R14 ;  /* 0x000000ffff027224 */ /* 0x000fce00078e000e */
[----:B------:R-:W-:Y:S05]  /*35a90*/  WARPSYNC.COLLECTIVE R15, `(.L_x_3183) ;  /* 0x000000000f087348 */ /* 0x000fea0003c00000 */
[----:B------:R0:W1:Y:S02]  /*35aa0*/  SHFL.IDX P6, R14, R13, R12, R11 ;  /* 0x0000000c0d0e7389 */ /* 0x00006400000c000b */
[----:B01----:R-:W-:Y:S01]  /*35ab0*/  ENDCOLLECTIVE ;  /* 0x000000000000791b */ /* 0x003fe20003800000 */
.L_x_3183:
        /* <DEDUP_REMOVED lines=20> */
.L_x_3184:
[----:B------:R-:W-:Y:S02]  /*35c00*/  IMAD.MOV.U32 R13, RZ, RZ, R4 ;  /* 0x000000ffff0d7224 */ /* 0x000fe400078e0004 */
[----:B------:R-:W-:-:S07]  /*35c10*/  IMAD.MOV.U32 R2, RZ, RZ, R14 ;  /* 0x000000ffff027224 */ /* 0x000fce00078e000e */
[----:B------:R-:W-:Y:S05]  /*35c20*/  WARPSYNC.COLLECTIVE R15, `(.L_x_3185) ;  /* 0x000000000f087348 */ /* 0x000fea0003c00000 */
[----:B------:R0:W1:Y:S02]  /*35c30*/  SHFL.IDX P6, R14, R13, R12, R11 ;  /* 0x0000000c0d0e7389 */ /* 0x00006400000c000b */
[----:B01----:R-:W-:Y:S01]  /*35c40*/  ENDCOLLECTIVE ;  /* 0x000000000000791b */ /* 0x003fe20003800000 */
.L_x_3185:
        /* <DEDUP_REMOVED lines=20> */
.L_x_3186:
[----:B------:R-:W-:Y:S02]  /*35d90*/  IMAD.MOV.U32 R13, RZ, RZ, R4 ;  /* 0x000000ffff0d7224 */ /* 0x000fe400078e0004 */
[----:B------:R-:W-:-:S07]  /*35da0*/  IMAD.MOV.U32 R2, RZ, RZ, R14 ;  /* 0x000000ffff027224 */ /* 0x000fce00078e000e */
[----:B------:R-:W-:Y:S05]  /*35db0*/  WARPSYNC.COLLECTIVE R15, `(.L_x_3187) ;  /* 0x000000000f087348 */ /* 0x000fea0003c00000 */
[----:B------:R0:W1:Y:S02]  /*35dc0*/  SHFL.IDX P6, R14, R13, R12, R11 ;  /* 0x0000000c0d0e7389 */ /* 0x00006400000c000b */
[----:B01----:R-:W-:Y:S01]  /*35dd0*/  ENDCOLLECTIVE ;  /* 0x000000000000791b */ /* 0x003fe20003800000 */
.L_x_3187:
        /* <DEDUP_REMOVED lines=20> */
.L_x_3188:
[----:B------:R-:W-:Y:S02]  /*35f20*/  IMAD.MOV.U32 R13, RZ, RZ, R4 ;  /* 0x000000ffff0d7224 */ /* 0x000fe400078e0004 */
[----:B------:R-:W-:-:S07]  /*35f30*/  IMAD.MOV.U32 R2, RZ, RZ, R14 ;  /* 0x000000ffff027224 */ /* 0x000fce00078e000e */
[----:B------:R-:W-:Y:S05]  /*35f40*/  WARPSYNC.COLLECTIVE R15, `(.L_x_3189) ;  /* 0x000000000f087348 */ /* 0x000fea0003c00000 */
[----:B------:R0:W1:Y:S02]  /*35f50*/  SHFL.IDX P6, R14, R13, R12, R11 ;  /* 0x0000000c0d0e7389 */ /* 0x00006400000c000b */
[----:B01----:R-:W-:Y:S01]  /*35f60*/  ENDCOLLECTIVE ;  /* 0x000000000000791b */ /* 0x003fe20003800000 */
.L_x_3189:
        /* <DEDUP_REMOVED lines=20> */
.L_x_3190:
[----:B------:R-:W-:Y:S02]  /*360b0*/  IMAD.MOV.U32 R13, RZ, RZ, R4 ;  /* 0x000000ffff0d7224 */ /* 0x000fe400078e0004 */
[----:B------:R-:W-:-:S07]  /*360c0*/  IMAD.MOV.U32 R2, RZ, RZ, R14 ;  /* 0x000000ffff027224 */ /* 0x000fce00078e000e */
[----:B------:R-:W-:Y:S05]  /*360d0*/  WARPSYNC.COLLECTIVE R15, `(.L_x_3191) ;  /* 0x000000000f087348 */ /* 0x000fea0003c00000 */
[----:B------:R0:W1:Y:S02]  /*360e0*/  SHFL.IDX P6, R14, R13, R12, R11 ;  /* 0x0000000c0d0e7389 */ /* 0x00006400000c000b */
[----:B01----:R-:W-:Y:S01]  /*360f0*/  ENDCOLLECTIVE ;  /* 0x000000000000791b */ /* 0x003fe20003800000 */
.L_x_3191:
        /* <DEDUP_REMOVED lines=18> */
.L_x_3192:
[----:B------:R-:W-:Y:S02]  /*36220*/  IMAD.MOV.U32 R13, RZ, RZ, R4 ;  /* 0x000000ffff0d7224 */ /* 0x000fe400078e0004 */
[----:B------:R-:W-:-:S07]  /*36230*/  IMAD.MOV.U32 R6, RZ, RZ, R14 ;  /* 0x000000ffff067224 */ /* 0x000fce00078e000e */
[----:B------:R-:W-:Y:S05]  /*36240*/  WARPSYNC.COLLECTIVE R15, `(.L_x_3193) ;  /* 0x000000000f087348 */ /* 0x000fea0003c00000 */
[----:B------:R0:W1:Y:S02]  /*36250*/  SHFL.IDX P6, R14, R13, R12, R11 ;  /* 0x0000000c0d0e7389 */ /* 0x00006400000c000b */
[----:B01----:R-:W-:Y:S01]  /*36260*/  ENDCOLLECTIVE ;  /* 0x000000000000791b */ /* 0x003fe20003800000 */
.L_x_3193:
[----:B------:R-:W-:Y:S05]  /*36270*/  BRA `(.L_x_3194) ;  /* 0xffffff9800f07947 */ /* 0x000fea000383ffff */
.L_x_3013:
[----:B0-----:R0:W2:Y:S02]  /*36280*/  SYNCS.PHASECHK.TRANS64.TRYWAIT P0, [R16+URZ+0x38820], R3 ;  /* 0x03882003100075a7 */ /* 0x0010a4000800017f */
[----:B--2---:R-:W-:Y:S05]  /*36290*/  @!P0 NANOSLEEP.SYNCS 0x989680 ;  /* 0x009896800000895d */ /* 0x004fea0003900000 */
[----:B------:R-:W2:Y:S02]  /*362a0*/  @!P0 SYNCS.PHASECHK.TRANS64 P0, [R16+URZ+0x38820], R3 ;  /* 0x03882003100085a7 */ /* 0x000ea4000800007f */
[----:B--2---:R-:W-:Y:S05]  /*362b0*/  @!P0 BRA `(.L_x_3013) ;  /* 0xfffffffc00f08947 */ /* 0x004fea000383ffff */
[----:B------:R-:W-:Y:S05]  /*362c0*/  BRA `(.L_x_3195) ;  /* 0xffffff9c00707947 */ /* 0x000fea000383ffff */
.L_x_3018:
[----:B0-----:R0:W1:Y:S02]  /*362d0*/  SYNCS.PHASECHK.TRANS64.TRYWAIT P0, [R6+URZ+0x38840], R3 ;  /* 0x03884003060075a7 */ /* 0x001064000800017f */
[----:B-1----:R-:W-:Y:S05]  /*362e0*/  @!P0 NANOSLEEP.SYNCS 0x989680 ;  /* 0x009896800000895d */ /* 0x002fea0003900000 */
[----:B------:R-:W1:Y:S02]  /*362f0*/  @!P0 SYNCS.PHASECHK.TRANS64 P0, [R6+URZ+0x38840], R3 ;  /* 0x03884003060085a7 */ /* 0x000e64000800007f */
[----:B-1----:R-:W-:Y:S05]  /*36300*/  @!P0 BRA `(.L_x_3018) ;  /* 0xfffffffc00f08947 */ /* 0x002fea000383ffff */
[----:B------:R-:W-:Y:S05]  /*36310*/  BRA `(.L_x_3196) ;  /* 0xffffffa0005c7947 */ /* 0x000fea000383ffff */
.L_x_3019:
        /* <DEDUP_REMOVED lines=8> */
.L_x_3198:
[----:B------:R-:W-:Y:S05]  /*363a0*/  BSYNC B1 ;  /* 0x0000000000017941 */ /* 0x000fea0003800000 */
.L_x_3197:
        /* <DEDUP_REMOVED lines=12> */
.L_x_3199:
[----:B------:R-:W-:Y:S01]  /*36470*/  LOP3.LUT R18, R18, 0xfffffeff, RZ, 0xc0, !PT ;  /* 0xfffffeff12127812 */ /* 0x000fe200078ec0ff */
[----:B------:R-:W-:Y:S01]  /*36480*/  IMAD R9, R9, 0x2, R16 ;  /* 0x0000000209097824 */ /* 0x000fe200078e0210 */
[----:B------:R-:W-:Y:S02]  /*36490*/  ULDC.64 UR4, c[0x0][0x208] ;  /* 0x0000820000047ab9 */ /* 0x000fe40000000a00 */
[----:B------:R-:W-:-:S04]  /*364a0*/  @P2 LOP3.LUT R18, R18, 0x100, RZ, 0xfc, !PT ;  /* 0x0000010012122812 */ /* 0x000fc800078efcff */
[C---:B------:R-:W-:Y:S02]  /*364b0*/  LOP3.LUT P2, RZ, R18.reuse, 0x8, RZ, 0xc0, !PT ;  /* 0x0000000812ff7812 */ /* 0x040fe4000784c0ff */
[----:B------:R-:W-:Y:S01]  /*364c0*/  LOP3.LUT R18, R18, 0xffffff7f, RZ, 0xc0, !PT ;  /* 0xffffff7f12127812 */ /* 0x000fe200078ec0ff */
[----:B------:R-:W-:-:S03]  /*364d0*/  IMAD.MOV.U32 R13, RZ, RZ, R10 ;  /* 0x000000ffff0d7224 */ /* 0x000fc600078e000a */
[----:B------:R-:W-:Y:S01]  /*364e0*/  @P1 LOP3.LUT R18, R18, 0x80, RZ, 0xfc, !PT ;  /* 0x0000008012121812 */ /* 0x000fe200078efcff */
[----:B------:R-:W-:-:S03]  /*364f0*/  IMAD.MOV.U32 R12, RZ, RZ, 0x1 ;  /* 0x00000001ff0c7424 */ /* 0x000fc600078e00ff */
        /* <DEDUP_REMOVED lines=14> */
.L_x_3200:
[----:B------:R-:W-:Y:S02]  /*365e0*/  IMAD.MOV.U32 R13, RZ, RZ, R8 ;  /* 0x000000ffff0d7224 */ /* 0x000fe400078e0008 */
[----:B------:R-:W-:-:S07]  /*365f0*/  IMAD.MOV.U32 R35, RZ, RZ, R14 ;  /* 0x000000ffff237224 */ /* 0x000fce00078e000e */
[----:B------:R-:W-:Y:S05]  /*36600*/  WARPSYNC.COLLECTIVE R15, `(.L_x_3201) ;  /* 0x000000000f087348 */ /* 0x000fea0003c00000 */
[----:B------:R0:W1:Y:S02]  /*36610*/  SHFL.IDX P6, R14, R13, R12, R11 ;  /* 0x0000000c0d0e7389 */ /* 0x00006400000c000b */
[----:B01----:R-:W-:Y:S01]  /*36620*/  ENDCOLLECTIVE ;  /* 0x000000000000791b */ /* 0x003fe20003800000 */
.L_x_3201:
        /* <DEDUP_REMOVED lines=16> */
.L_x_3202:
[----:B------:R-:W-:Y:S02]  /*36730*/  IMAD.MOV.U32 R13, RZ, RZ, R8 ;  /* 0x000000ffff0d7224 */ /* 0x000fe400078e0008 */
[----:B------:R-:W-:-:S07]  /*36740*/  IMAD.MOV.U32 R35, RZ, RZ, R14 ;  /* 0x000000ffff237224 */ /* 0x000fce00078e000e */
[----:B------:R-:W-:Y:S05]  /*36750*/  WARPSYNC.COLLECTIVE R15, `(.L_x_3203) ;  /* 0x000000000f087348 */ /* 0x000fea0003c00000 */
[----:B------:R0:W1:Y:S02]  /*36760*/  SHFL.IDX P6, R14, R13, R12, R11 ;  /* 0x0000000c0d0e7389 */ /* 0x00006400000c000b */
[----:B01----:R-:W-:Y:S01]  /*36770*/  ENDCOLLECTIVE ;  /* 0x000000000000791b */ /* 0x003fe20003800000 */
.L_x_3203:
        /* <DEDUP_REMOVED lines=16> */
.L_x_3204:
[----:B------:R-:W-:Y:S02]  /*36880*/  IMAD.MOV.U32 R13, RZ, RZ, R8 ;  /* 0x000000ffff0d7224 */ /* 0x000fe400078e0008 */
[----:B------:R-:W-:-:S07]  /*36890*/  IMAD.MOV.U32 R35, RZ, RZ, R14 ;  /* 0x000000ffff237224 */ /* 0x000fce00078e000e */
[----:B------:R-:W-:Y:S05]  /*368a0*/  WARPSYNC.COLLECTIVE R15, `(.L_x_3205) ;  /* 0x000000000f087348 */ /* 0x000fea0003c00000 */
[----:B------:R0:W1:Y:S02]  /*368b0*/  SHFL.IDX P6, R14, R13, R12, R11 ;  /* 0x0000000c0d0e7389 */ /* 0x00006400000c000b */
[----:B01----:R-:W-:Y:S01]  /*368c0*/  ENDCOLLECTIVE ;  /* 0x000000000000791b */ /* 0x003fe20003800000 */
.L_x_3205:
        /* <DEDUP_REMOVED lines=19> */
.L_x_3206:
[----:B------:R-:W-:Y:S02]  /*36a00*/  IMAD.MOV.U32 R13, RZ, RZ, R8 ;  /* 0x000000ffff0d7224 */ /* 0x000fe400078e0008 */
[----:B------:R-:W-:-:S07]  /*36a10*/  IMAD.MOV.U32 R35, RZ, RZ, R14 ;  /* 0x000000ffff237224 */ /* 0x000fce00078e000e */
[----:B------:R-:W-:Y:S05]  /*36a20*/  WARPSYNC.COLLECTIVE R15, `(.L_x_3207) ;  /* 0x000000000f087348 */ /* 0x000fea0003c00000 */
[----:B------:R0:W1:Y:S02]  /*36a30*/  SHFL.IDX P6, R14, R13, R12, R11 ;  /* 0x0000000c0d0e7389 */ /* 0x00006400000c000b */
[----:B01----:R-:W-:Y:S01]  /*36a40*/  ENDCOLLECTIVE ;  /* 0x000000000000791b */ /* 0x003fe20003800000 */
.L_x_3207:
[----:B------:R-:W-:Y:S01]  /*36a50*/  IMAD.MOV.U32 R2, RZ, RZ, R14 ;  /* 0x000000ffff027224 */ /* 0x000fe200078e000e */
[----:B------:R-:W-:Y:S06]  /*36a60*/  BRA `(.L_x_3208) ;  /* 0xffffff9c009c7947 */ /* 0x000fec000383ffff */
.L_x_3024:
[----:B-1----:R1:W2:Y:S02]  /*36a70*/  SYNCS.PHASECHK.TRANS64.TRYWAIT P0, [R6+URZ+0x38860], R2 ;  /* 0x03886002060075a7 */ /* 0x0022a4000800017f */
[----:B--2---:R-:W-:Y:S05]  /*36a80*/  @!P0 NANOSLEEP.SYNCS 0x989680 ;  /* 0x009896800000895d */ /* 0x004fea0003900000 */
[----:B------:R-:W2:Y:S02]  /*36a90*/  @!P0 SYNCS.PHASECHK.TRANS64 P0, [R6+URZ+0x38860], R2 ;  /* 0x03886002060085a7 */ /* 0x000ea4000800007f */
[----:B--2---:R-:W-:Y:S05]  /*36aa0*/  @!P0 BRA `(.L_x_3024) ;  /* 0xfffffffc00f08947 */ /* 0x004fea000383ffff */
[----:B------:R-:W-:Y:S05]  /*36ab0*/  BRA `(.L_x_3209) ;  /* 0xffffffa0001c7947 */ /* 0x000fea000383ffff */
.L_x_3025:
        /* <DEDUP_REMOVED lines=8> */
.L_x_3211:
[----:B------:R-:W-:Y:S05]  /*36b40*/  BSYNC B1 ;  /* 0x0000000000017941 */ /* 0x000fea0003800000 */
.L_x_3210:
        /* <DEDUP_REMOVED lines=9> */
.L_x_3212:
        /* <DEDUP_REMOVED lines=20> */
.L_x_3213:
[----:B------:R-:W-:Y:S02]  /*36d20*/  IMAD.MOV.U32 R13, RZ, RZ, R17 ;  /* 0x000000ffff0d7224 */ /* 0x000fe400078e0011 */
[----:B------:R-:W-:-:S07]  /*36d30*/  IMAD.MOV.U32 R3, RZ, RZ, R14 ;  /* 0x000000ffff037224 */ /* 0x000fce00078e000e */
[----:B------:R-:W-:Y:S05]  /*36d40*/  WARPSYNC.COLLECTIVE R15, `(.L_x_3214) ;  /* 0x000000000f087348 */ /* 0x000fea0003c00000 */
[----:B------:R0:W1:Y:S02]  /*36d50*/  SHFL.IDX P6, R14, R13, R12, R11 ;  /* 0x0000000c0d0e7389 */ /* 0x00006400000c000b */
[----:B01----:R-:W-:Y:S01]  /*36d60*/  ENDCOLLECTIVE ;  /* 0x000000000000791b */ /* 0x003fe20003800000 */
.L_x_3214:
        /* <DEDUP_REMOVED lines=20> */
.L_x_3215:
[----:B------:R-:W-:Y:S02]  /*36eb0*/  IMAD.MOV.U32 R13, RZ, RZ, R17 ;  /* 0x000000ffff0d7224 */ /* 0x000fe400078e0011 */
[----:B------:R-:W-:-:S07]  /*36ec0*/  IMAD.MOV.U32 R3, RZ, RZ, R14 ;  /* 0x000000ffff037224 */ /* 0x000fce00078e000e */
[----:B------:R-:W-:Y:S05]  /*36ed0*/  WARPSYNC.COLLECTIVE R15, `(.L_x_3216) ;  /* 0x000000000f087348 */ /* 0x000fea0003c00000 */
[----:B------:R0:W1:Y:S02]  /*36ee0*/  SHFL.IDX P6, R14, R13, R12, R11 ;  /* 0x0000000c0d0e7389 */ /* 0x00006400000c000b */
[----:B01----:R-:W-:Y:S01]  /*36ef0*/  ENDCOLLECTIVE ;  /* 0x000000000000791b */ /* 0x003fe20003800000 */
.L_x_3216:
        /* <DEDUP_REMOVED lines=20> */
.L_x_3217:
[----:B------:R-:W-:Y:S02]  /*37040*/  IMAD.MOV.U32 R13, RZ, RZ, R17 ;  /* 0x000000ffff0d7224 */ /* 0x000fe400078e0011 */
[----:B------:R-:W-:-:S07]  /*37050*/  IMAD.MOV.U32 R3, RZ, RZ, R14 ;  /* 0x000000ffff037224 */ /* 0x000fce00078e000e */
[----:B------:R-:W-:Y:S05]  /*37060*/  WARPSYNC.COLLECTIVE R15, `(.L_x_3218) ;  /* 0x000000000f087348 */ /* 0x000fea0003c00000 */
[----:B------:R0:W1:Y:S02]  /*37070*/  SHFL.IDX P6, R14, R13, R12, R11 ;  /* 0x0000000c0d0e7389 */ /* 0x00006400000c000b */
[----:B01----:R-:W-:Y:S01]  /*37080*/  ENDCOLLECTIVE ;  /* 0x000000000000791b */ /* 0x003fe20003800000 */
.L_x_3218:
        /* <DEDUP_REMOVED lines=20> */
.L_x_3219:
[----:B------:R-:W-:Y:S02]  /*371d0*/  IMAD.MOV.U32 R13, RZ, RZ, R17 ;  /* 0x000000ffff0d7224 */ /* 0x000fe400078e0011 */
[----:B------:R-:W-:-:S07]  /*371e0*/  IMAD.MOV.U32 R19, RZ, RZ, R14 ;  /* 0x000000ffff137224 */ /* 0x000fce00078e000e */
[----:B------:R-:W-:Y:S05]  /*371f0*/  WARPSYNC.COLLECTIVE R15, `(.L_x_3220) ;  /* 0x000000000f087348 */ /* 0x000fea0003c00000 */
[----:B------:R0:W1:Y:S02]  /*37200*/  SHFL.IDX P6, R14, R13, R12, R11 ;  /* 0x0000000c0d0e7389 */ /* 0x00006400000c000b */
[----:B01----:R-:W-:Y:S01]  /*37210*/  ENDCOLLECTIVE ;  /* 0x000000000000791b */ /* 0x003fe20003800000 */
.L_x_3220:
[----:B------:R-:W-:Y:S01]  /*37220*/  IMAD.MOV.U32 R2, RZ, RZ, R14 ;  /* 0x000000ffff027224 */ /* 0x000fe200078e000e */
[----:B------:R-:W-:Y:S06]  /*37230*/  BRA `(.L_x_3221) ;  /* 0xffffff9c00387947 */ /* 0x000fec000383ffff */
.L_x_3033:
[----:B0-----:R0:W2:Y:S02]  /*37240*/  SYNCS.PHASECHK.TRANS64.TRYWAIT P0, [R4+URZ+0x38860], R3 ;  /* 0x03886003040075a7 */ /* 0x0010a4000800017f */
[----:B--2---:R-:W-:Y:S05]  /*37250*/  @!P0 NANOSLEEP.SYNCS 0x989680 ;  /* 0x009896800000895d */ /* 0x004fea0003900000 */
[----:B------:R-:W2:Y:S02]  /*37260*/  @!P0 SYNCS.PHASECHK.TRANS64 P0, [R4+URZ+0x38860], R3 ;  /* 0x03886003040085a7 */ /* 0x000ea4000800007f */
[----:B--2---:R-:W-:Y:S05]  /*37270*/  @!P0 BRA `(.L_x_3033) ;  /* 0xfffffffc00f08947 */ /* 0x004fea000383ffff */
[----:B------:R-:W-:Y:S05]  /*37280*/  BRA `(.L_x_3222) ;  /* 0xffffffa0006c7947 */ /* 0x000fea000383ffff */
.L_x_3034:
        /* <DEDUP_REMOVED lines=8> */
.L_x_3224:
[----:B------:R-:W-:Y:S05]  /*37310*/  BSYNC B0 ;  /* 0x0000000000007941 */ /* 0x000fea0003800000 */
.L_x_3223:
        /* <DEDUP_REMOVED lines=11> */
.L_x_3225:
        /* <DEDUP_REMOVED lines=25> */
.L_x_3226:
[----:B------:R-:W-:Y:S02]  /*37560*/  IMAD.MOV.U32 R13, RZ, RZ, R17 ;  /* 0x000000ffff0d7224 */ /* 0x000fe400078e0011 */
[----:B------:R-:W-:-:S07]  /*37570*/  IMAD.MOV.U32 R3, RZ, RZ, R14 ;  /* 0x000000ffff037224 */ /* 0x000fce00078e000e */
[----:B------:R-:W-:Y:S05]  /*37580*/  WARPSYNC.COLLECTIVE R15, `(.L_x_3227) ;  /* 0x000000000f087348 */ /* 0x000fea0003c00000 */
[----:B------:R0:W1:Y:S02]  /*37590*/  SHFL.IDX P6, R14, R13, R12, R11 ;  /* 0x0000000c0d0e7389 */ /* 0x00006400000c000b */
[----:B01----:R-:W-:Y:S01]  /*375a0*/  ENDCOLLECTIVE ;  /* 0x000000000000791b */ /* 0x003fe20003800000 */
.L_x_3227:
        /* <DEDUP_REMOVED lines=19> */
.L_x_3228:
[----:B------:R-:W-:Y:S02]  /*376e0*/  IMAD.MOV.U32 R13, RZ, RZ, R17 ;  /* 0x000000ffff0d7224 */ /* 0x000fe400078e0011 */
[----:B------:R-:W-:-:S07]  /*376f0*/  IMAD.MOV.U32 R7, RZ, RZ, R14 ;  /* 0x000000ffff077224 */ /* 0x000fce00078e000e */
[----:B------:R-:W-:Y:S05]  /*37700*/  WARPSYNC.COLLECTIVE R15, `(.L_x_3229) ;  /* 0x000000000f087348 */ /* 0x000fea0003c00000 */
[----:B------:R0:W1:Y:S02]  /*37710*/  SHFL.IDX P6, R14, R13, R12, R11 ;  /* 0x0000000c0d0e7389 */ /* 0x00006400000c000b */
[----:B01----:R-:W-:Y:S01]  /*37720*/  ENDCOLLECTIVE ;  /* 0x000000000000791b */ /* 0x003fe20003800000 */
.L_x_3229:
        /* <DEDUP_REMOVED lines=19> */
.L_x_3230:
[----:B------:R-:W-:Y:S02]  /*37860*/  IMAD.MOV.U32 R13, RZ, RZ, R17 ;  /* 0x000000ffff0d7224 */ /* 0x000fe400078e0011 */
[----:B------:R-:W-:-:S07]  /*37870*/  IMAD.MOV.U32 R3, RZ, RZ, R14 ;  /* 0x000000ffff037224 */ /* 0x000fce00078e000e */
[----:B------:R-:W-:Y:S05]  /*37880*/  WARPSYNC.COLLECTIVE R15, `(.L_x_3231) ;  /* 0x000000000f087348 */ /* 0x000fea0003c00000 */
[----:B------:R0:W1:Y:S02]  /*37890*/  SHFL.IDX P6, R14, R13, R12, R11 ;  /* 0x0000000c0d0e7389 */ /* 0x00006400000c000b */
[----:B01----:R-:W-:Y:S01]  /*378a0*/  ENDCOLLECTIVE ;  /* 0x000000000000791b */ /* 0x003fe20003800000 */
.L_x_3231:
        /* <DEDUP_REMOVED lines=19> */
.L_x_3232:
[----:B------:R-:W-:Y:S02]  /*379e0*/  IMAD.MOV.U32 R13, RZ, RZ, R17 ;  /* 0x000000ffff0d7224 */ /* 0x000fe400078e0011 */
[----:B------:R-:W-:-:S07]  /*379f0*/  IMAD.MOV.U32 R19, RZ, RZ, R14 ;  /* 0x000000ffff137224 */ /* 0x000fce00078e000e */
[----:B------:R-:W-:Y:S05]  /*37a00*/  WARPSYNC.COLLECTIVE R15, `(.L_x_3233) ;  /* 0x000000000f087348 */ /* 0x000fea0003c00000 */
[----:B------:R0:W1:Y:S02]  /*37a10*/  SHFL.IDX P6, R14, R13, R12, R11 ;  /* 0x0000000c0d0e7389 */ /* 0x00006400000c000b */
[----:B01----:R-:W-:Y:S01]  /*37a20*/  ENDCOLLECTIVE ;  /* 0x000000000000791b */ /* 0x003fe20003800000 */
.L_x_3233:
[----:B------:R-:W-:Y:S05]  /*37a30*/  BRA `(.L_x_3234) ;  /* 0xffffff9c00907947 */ /* 0x000fea000383ffff */
.L_x_3039:
[----:B------:R-:W-:Y:S01]  /*37a40*/  BSSY B0, `(.L_x_3235) ;  /* 0x0000008000007945 */ /* 0x000fe20003800000 */
[----:B------:R-:W-:Y:S02]  /*37a50*/  IMAD.MOV.U32 R13, RZ, RZ, R24 ;  /* 0x000000ffff0d7224 */ /* 0x000fe400078e0018 */
[----:B-1----:R-:W-:Y:S02]  /*37a60*/  IMAD.MOV.U32 R12, RZ, RZ, RZ ;  /* 0x000000ffff0c7224 */ /* 0x002fe400078e00ff */
[----:B0-----:R-:W-:Y:S02]  /*37a70*/  IMAD.MOV.U32 R11, RZ, RZ, 0x1f ;  /* 0x0000001fff0b7424 */ /* 0x001fe400078e00ff */
[----:B------:R-:W-:-:S07]  /*37a80*/  IMAD.MOV.U32 R15, RZ, RZ, -0x1 ;  /* 0xffffffffff0f7424 */ /* 0x000fce00078e00ff */
[----:B--2---:R-:W-:Y:S05]  /*37a90*/  WARPSYNC.COLLECTIVE R15, `(.L_x_3236) ;  /* 0x000000000f087348 */ /* 0x004fea0003c00000 */
[----:B------:R0:W1:Y:S02]  /*37aa0*/  SHFL.IDX P6, R14, R13, R12, R11 ;  /* 0x0000000c0d0e7389 */ /* 0x00006400000c000b */
[----:B012---:R-:W-:Y:S01]  /*37ab0*/  ENDCOLLECTIVE ;  /* 0x000000000000791b */ /* 0x007fe20003800000 */
.L_x_3236:
[----:B------:R-:W-:Y:S05]  /*37ac0*/  BSYNC B0 ;  /* 0x0000000000007941 */ /* 0x000fea0003800000 */
.L_x_3235:
        /* <DEDUP_REMOVED lines=9> */
.L_x_3237:
[----:B------:R-:W-:Y:S01]  /*37b60*/  ULDC UR4, c[0x0][0xc3c] ;  /* 0x00030f0000047ab9 */ /* 0x000fe20000000800 */
[----:B------:R-:W-:Y:S01]  /*37b70*/  ULDC.64 UR6, c[0x0][0x208] ;  /* 0x0000820000067ab9 */ /* 0x000fe20000000a00 */
        /* <DEDUP_REMOVED lines=23> */
.L_x_3238:
[----:B------:R-:W-:Y:S01]  /*37cf0*/  IMAD.MOV.U32 R12, RZ, RZ, 0x2 ;  /* 0x00000002ff0c7424 */ /* 0x000fe200078e00ff */
[----:B------:R-:W-:-:S05]  /*37d00*/  SEL R14, R14, RZ, P1 ;  /* 0x000000ff0e0e7207 */ /* 0x000fca0000800000 */
[----:B------:R-:W-:-:S04]  /*37d10*/  IMAD.IADD R5, R13, 0x1, R14 ;  /* 0x000000010d057824 */ /* 0x000fc800078e020e */
[----:B------:R-:W-:-:S07]  /*37d20*/  IMAD.MOV.U32 R13, RZ, RZ, R5 ;  /* 0x000000ffff0d7224 */ /* 0x000fce00078e0005 */
[----:B------:R-:W-:Y:S05]  /*37d30*/  WARPSYNC.COLLECTIVE R15, `(.L_x_3239) ;  /* 0x000000000f087348 */ /* 0x000fea0003c00000 */
[----:B------:R0:W1:Y:S02]  /*37d40*/  SHFL.UP P6, R14, R13, R12, R11 ;  /* 0x0400000c0d0e7389 */ /* 0x00006400000c000b */
[----:B01----:R-:W-:Y:S01]  /*37d50*/  ENDCOLLECTIVE ;  /* 0x000000000000791b */ /* 0x003fe20003800000 */
.L_x_3239:
[----:B------:R-:W-:Y:S01]  /*37d60*/  IMAD.MOV.U32 R12, RZ, RZ, 0x4 ;  /* 0x00000004ff0c7424 */ /* 0x000fe200078e00ff */
[----:B------:R-:W-:-:S05]  /*37d70*/  SEL R2, R14, RZ, P2 ;  /* 0x000000ff0e027207 */ /* 0x000fca0001000000 */
[----:B------:R-:W-:-:S04]  /*37d80*/  IMAD.IADD R2, R5, 0x1, R2 ;  /* 0x0000000105027824 */ /* 0x000fc800078e0202 */
[----:B------:R-:W-:-:S07]  /*37d90*/  IMAD.MOV.U32 R13, RZ, RZ, R2 ;  /* 0x000000ffff0d7224 */ /* 0x000fce00078e0002 */
[----:B------:R-:W-:Y:S05]  /*37da0*/  WARPSYNC.COLLECTIVE R15, `(.L_x_3240) ;  /* 0x000000000f087348 */ /* 0x000fea0003c00000 */
[----:B------:R0:W1:Y:S02]  /*37db0*/  SHFL.UP P6, R14, R13, R12, R11 ;  /* 0x0400000c0d0e7389 */ /* 0x00006400000c000b */
[----:B01----:R-:W-:Y:S01]  /*37dc0*/  ENDCOLLECTIVE ;  /* 0x000000000000791b */ /* 0x003fe20003800000 */
.L_x_3240:
[----:B------:R-:W-:Y:S01]  /*37dd0*/  IMAD.MOV.U32 R12, RZ, RZ, 0x8 ;  /* 0x00000008ff0c7424 */ /* 0x000fe200078e00ff */
[----:B------:R-:W-:-:S05]  /*37de0*/  SEL R3, R14, RZ, P3 ;  /* 0x000000ff0e037207 */ /* 0x000fca0001800000 */
[----:B------:R-:W-:-:S04]  /*37df0*/  IMAD.IADD R3, R2, 0x1, R3 ;  /* 0x0000000102037824 */ /* 0x000fc800078e0203 */
[----:B------:R-:W-:-:S07]  /*37e00*/  IMAD.MOV.U32 R13, RZ, RZ, R3 ;  /* 0x000000ffff0d7224 */ /* 0x000fce00078e0003 */
[----:B------:R-:W-:Y:S05]  /*37e10*/  WARPSYNC.COLLECTIVE R15, `(.L_x_3241) ;  /* 0x000000000f087348 */ /* 0x000fea0003c00000 */
[----:B------:R0:W1:Y:S02]  /*37e20*/  SHFL.UP P6, R14, R13, R12, R11 ;  /* 0x0400000c0d0e7389 */ /* 0x00006400000c000b */
[----:B01----:R-:W-:Y:S01]  /*37e30*/  ENDCOLLECTIVE ;  /* 0x000000000000791b */ /* 0x003fe20003800000 */
.L_x_3241:
[----:B------:R-:W-:Y:S01]  /*37e40*/  IMAD.MOV.U32 R12, RZ, RZ, 0x10 ;  /* 0x00000010ff0c7424 */ /* 0x000fe200078e00ff */
[----:B------:R-:W-:-:S05]  /*37e50*/  SEL R14, R14, RZ, P4 ;  /* 0x000000ff0e0e7207 */ /* 0x000fca0002000000 */
[----:B------:R-:W-:-:S04]  /*37e60*/  IMAD.IADD R5, R3, 0x1, R14 ;  /* 0x0000000103057824 */ /* 0x000fc800078e020e */
[----:B------:R-:W-:-:S07]  /*37e70*/  IMAD.MOV.U32 R13, RZ, RZ, R5 ;  /* 0x000000ffff0d7224 */ /* 0x000fce00078e0005 */
[----:B------:R-:W-:Y:S05]  /*37e80*/  WARPSYNC.COLLECTIVE R15, `(.L_x_3242) ;  /* 0x000000000f087348 */ /* 0x000fea0003c00000 */
[----:B------:R0:W1:Y:S02]  /*37e90*/  SHFL.UP P6, R14, R13, R12, R11 ;  /* 0x0400000c0d0e7389 */ /* 0x00006400000c000b */
[----:B01----:R-:W-:Y:S01]  /*37ea0*/  ENDCOLLECTIVE ;  /* 0x000000000000791b */ /* 0x003fe20003800000 */
.L_x_3242:
        /* <DEDUP_REMOVED lines=8> */
.L_x_3243:
[----:B------:R-:W-:Y:S05]  /*37f30*/  BRA `(.L_x_3244) ;  /* 0xffffff9c00b47947 */ /* 0x000fea000383ffff */
.L_x_3042:
[----:B------:R-:W-:Y:S01]  /*37f40*/  BSSY B0, `(.L_x_3245) ;  /* 0x0000007000007945 */ /* 0x000fe20003800000 */
[----:B-1----:R-:W-:Y:S02]  /*37f50*/  IMAD.MOV.U32 R12, RZ, RZ, 0x1 ;  /* 0x00000001ff0c7424 */ /* 0x002fe400078e00ff */
[----:B0-----:R-:W-:Y:S02]  /*37f60*/  IMAD.MOV.U32 R11, RZ, RZ, RZ ;  /* 0x000000ffff0b7224 */ /* 0x001fe400078e00ff */
[----:B------:R-:W-:-:S07]  /*37f70*/  IMAD.MOV.U32 R15, RZ, RZ, -0x1 ;  /* 0xffffffffff0f7424 */ /* 0x000fce00078e00ff */
[----:B------:R-:W-:Y:S05]  /*37f80*/  WARPSYNC.COLLECTIVE R15, `(.L_x_3246) ;  /* 0x000000000f087348 */ /* 0x000fea0003c00000 */
[----:B------:R0:W1:Y:S02]  /*37f90*/  SHFL.UP P6, R14, R13, R12, R11 ;  /* 0x0400000c0d0e7389 */ /* 0x00006400000c000b */
[----:B01----:R-:W-:Y:S01]  /*37fa0*/  ENDCOLLECTIVE ;  /* 0x000000000000791b */ /* 0x003fe20003800000 */
.L_x_3246:
[----:B------:R-:W-:Y:S05]  /*37fb0*/  BSYNC B0 ;  /* 0x0000000000007941 */ /* 0x000fea0003800000 */
.L_x_3245:
        /* <DEDUP_REMOVED lines=8> */
.L_x_3247:
[----:B------:R-:W-:Y:S01]  /*38040*/  IMAD.MOV.U32 R12, RZ, RZ, 0x4 ;  /* 0x00000004ff0c7424 */ /* 0x000fe200078e00ff */
[----:B------:R-:W-:-:S05]  /*38050*/  SEL R2, R14, RZ, P2 ;  /* 0x000000ff0e027207 */ /* 0x000fca0001000000 */
[----:B------:R-:W-:-:S04]  /*38060*/  IMAD.IADD R2, R13, 0x1, R2 ;  /* 0x000000010d027824 */ /* 0x000fc800078e0202 */
[----:B------:R-:W-:-:S07]  /*38070*/  IMAD.MOV.U32 R13, RZ, RZ, R2 ;  /* 0x000000ffff0d7224 */ /* 0x000fce00078e0002 */
[----:B------:R-:W-:Y:S05]  /*38080*/  WARPSYNC.COLLECTIVE R15, `(.L_x_3248) ;  /* 0x000000000f087348 */ /* 0x000fea0003c00000 */
[----:B------:R0:W1:Y:S02]  /*38090*/  SHFL.UP P6, R14, R13, R12, R11 ;  /* 0x0400000c0d0e7389 */ /* 0x00006400000c000b */
[----:B01----:R-:W-:Y:S01]  /*380a0*/  ENDCOLLECTIVE ;  /* 0x000000000000791b */ /* 0x003fe20003800000 */
.L_x_3248:
[----:B------:R-:W-:Y:S01]  /*380b0*/  IMAD.MOV.U32 R12, RZ, RZ, 0x8 ;  /* 0x00000008ff0c7424 */ /* 0x000fe200078e00ff */
[----:B------:R-:W-:-:S05]  /*380c0*/  SEL R3, R14, RZ, P3 ;  /* 0x000000ff0e037207 */ /* 0x000fca0001800000 */
[----:B------:R-:W-:-:S04]  /*380d0*/  IMAD.IADD R3, R2, 0x1, R3 ;  /* 0x0000000102037824 */ /* 0x000fc800078e0203 */
[----:B------:R-:W-:-:S07]  /*380e0*/  IMAD.MOV.U32 R13, RZ, RZ, R3 ;  /* 0x000000ffff0d7224 */ /* 0x000fce00078e0003 */
[----:B------:R-:W-:Y:S05]  /*380f0*/  WARPSYNC.COLLECTIVE R15, `(.L_x_3249) ;  /* 0x000000000f087348 */ /* 0x000fea0003c00000 */
[----:B------:R0:W1:Y:S02]  /*38100*/  SHFL.UP P6, R14, R13, R12, R11 ;  /* 0x0400000c0d0e7389 */ /* 0x00006400000c000b */
[----:B01----:R-:W-:Y:S01]  /*38110*/  ENDCOLLECTIVE ;  /* 0x000000000000791b */ /* 0x003fe20003800000 */
.L_x_3249:
[----:B------:R-:W-:Y:S01]  /*38120*/  IMAD.MOV.U32 R12, RZ, RZ, 0x10 ;  /* 0x00000010ff0c7424 */ /* 0x000fe200078e00ff */
[----:B------:R-:W-:-:S05]  /*38130*/  SEL R14, R14, RZ, P4 ;  /* 0x000000ff0e0e7207 */ /* 0x000fca0002000000 */
[----:B------:R-:W-:-:S04]  /*38140*/  IMAD.IADD R5, R3, 0x1, R14 ;  /* 0x0000000103057824 */ /* 0x000fc800078e020e */
[----:B------:R-:W-:-:S07]  /*38150*/  IMAD.MOV.U32 R13, RZ, RZ, R5 ;  /* 0x000000ffff0d7224 */ /* 0x000fce00078e0005 */
[----:B------:R-:W-:Y:S05]  /*38160*/  WARPSYNC.COLLECTIVE R15, `(.L_x_3250) ;  /* 0x000000000f087348 */ /* 0x000fea0003c00000 */
[----:B------:R0:W1:Y:S02]  /*38170*/  SHFL.UP P6, R14, R13, R12, R11 ;  /* 0x0400000c0d0e7389 */ /* 0x00006400000c000b */
[----:B01----:R-:W-:Y:S01]  /*38180*/  ENDCOLLECTIVE ;  /* 0x000000000000791b */ /* 0x003fe20003800000 */
.L_x_3250:
        /* <DEDUP_REMOVED lines=8> */
.L_x_3251:
[----:B------:R-:W-:Y:S05]  /*38210*/  BRA `(.L_x_3252) ;  /* 0xffffff9c00a47947 */ /* 0x000fea000383ffff */
.L_x_3044:
[----:B------:R-:W-:Y:S01]  /*38220*/  BSSY B0, `(.L_x_3253) ;  /* 0x0000006000007945 */ /* 0x000fe20003800000 */
[----:B------:R-:W-:Y:S01]  /*38230*/  PLOP3.LUT P6, PT, P6, PT, PT, 0x8, 0x0 ;  /* 0x000000000000781c */ /* 0x000fe200037ce170 */
[----:B------:R-:W-:-:S12]  /*38240*/  IMAD.MOV.U32 R15, RZ, RZ, -0x1 ;  /* 0xffffffffff0f7424 */ /* 0x000fd800078e00ff */
[----:B012---:R-:W-:Y:S05]  /*38250*/  WARPSYNC.COLLECTIVE R15, `(.L_x_3254) ;  /* 0x000000000f087348 */ /* 0x007fea0003c00000 */
[----:B------:R-:W-:Y:S01]  /*38260*/  VOTE.ANY R14, PT, P6 ;  /* 0x00000000000e7806 */ /* 0x000fe200030e0100 */
[----:B012---:R-:W-:Y:S06]  /*38270*/  ENDCOLLECTIVE ;  /* 0x000000000000791b */ /* 0x007fec0003800000 */
.L_x_3254:
[----:B------:R-:W-:Y:S05]  /*38280*/  BSYNC B0 ;  /* 0x0000000000007941 */ /* 0x000fea0003800000 */
.L_x_3253:
        /* <DEDUP_REMOVED lines=8> */
.L_x_3255:
[----:B------:R-:W-:Y:S02]  /*38310*/  IMAD.IADD R27, R12, 0x1, R27 ;  /* 0x000000010c1b7824 */ /* 0x000fe400078e021b */
[----:B------:R-:W-:Y:S02]  /*38320*/  IMAD.MOV.U32 R13, RZ, RZ, R4 ;  /* 0x000000ffff0d7224 */ /* 0x000fe400078e0004 */
[----:B------:R-:W-:-:S07]  /*38330*/  IMAD.MOV.U32 R25, RZ, RZ, R14 ;  /* 0x000000ffff197224 */ /* 0x000fce00078e000e */
[----:B------:R-:W-:Y:S05]  /*38340*/  WARPSYNC.COLLECTIVE R15, `(.L_x_3256) ;  /* 0x000000000f087348 */ /* 0x000fea0003c00000 */
[----:B------:R0:W1:Y:S02]  /*38350*/  SHFL.IDX P6, R14, R13, R12, R11 ;  /* 0x0000000c0d0e7389 */ /* 0x00006400000c000b */
[----:B01----:R-:W-:Y:S01]  /*38360*/  ENDCOLLECTIVE ;  /* 0x000000000000791b */ /* 0x003fe20003800000 */
.L_x_3256:
[----:B------:R-:W-:Y:S01]  /*38370*/  IMAD.MOV.U32 R4, RZ, RZ, R14 ;  /* 0x000000ffff047224 */ /* 0x000fe200078e000e */
[----:B------:R-:W-:Y:S06]  /*38380*/  BRA `(.L_x_3257) ;  /* 0xffffff9c00887947 */ /* 0x000fec000383ffff */
.L_x_3046:
[----:B------:R-:W-:Y:S01]  /*38390*/  BSSY B0, `(.L_x_3258) ;  /* 0x0000007000007945 */ /* 0x000fe20003800000 */
[----:B------:R-:W-:Y:S02]  /*383a0*/  IMAD.MOV.U32 R13, RZ, RZ, R2 ;  /* 0x000000ffff0d7224 */ /* 0x000fe400078e0002 */
[----:B0-----:R-:W-:Y:S02]  /*383b0*/  IMAD.MOV.U32 R11, RZ, RZ, 0x1f ;  /* 0x0000001fff0b7424 */ /* 0x001fe400078e00ff */
[----:B------:R-:W-:-:S07]  /*383c0*/  IMAD.MOV.U32 R15, RZ, RZ, -0x1 ;  /* 0xffffffffff0f7424 */ /* 0x000fce00078e00ff */
[----:B--234-:R-:W-:Y:S05]  /*383d0*/  WARPSYNC.COLLECTIVE R15, `(.L_x_3259) ;  /* 0x000000000f087348 */ /* 0x01cfea0003c00000 */
[----:B------:R0:W1:Y:S02]  /*383e0*/  SHFL.IDX P6, R14, R13, R12, R11 ;  /* 0x0000000c0d0e7389 */ /* 0x00006400000c000b */
[----:B01234-:R-:W-:Y:S01]  /*383f0*/  ENDCOLLECTIVE ;  /* 0x000000000000791b */ /* 0x01ffe20003800000 */
.L_x_3259:
[----:B------:R-:W-:Y:S05]  /*38400*/  BSYNC B0 ;  /* 0x0000000000007941 */ /* 0x000fea0003800000 */
.L_x_3258:
[----:B------:R-:W-:Y:S01]  /*38410*/  IMAD.MOV.U32 R6, RZ, RZ, R14 ;  /* 0x000000ffff067224 */ /* 0x000fe200078e000e */
[----:B------:R-:W-:Y:S06]  /*38420*/  BRA `(.L_x_3045) ;  /* 0xffffff9c00787947 */ /* 0x000fec000383ffff */
.L_x_3052:
[----:B-1----:R1:W3:Y:S02]  /*38430*/  SYNCS.PHASECHK.TRANS64.TRYWAIT P0, [R5+URZ+0x38820], R0 ;  /* 0x03882000050075a7 */ /* 0x0022e4000800017f */
[----:B---3--:R-:W-:Y:S05]  /*38440*/  @!P0 NANOSLEEP.SYNCS 0x989680 ;  /* 0x009896800000895d */ /* 0x008fea0003900000 */
[----:B------:R-:W3:Y:S02]  /*38450*/  @!P0 SYNCS.PHASECHK.TRANS64 P0, [R5+URZ+0x38820], R0 ;  /* 0x03882000050085a7 */ /* 0x000ee4000800007f */
[----:B---3--:R-:W-:Y:S05]  /*38460*/  @!P0 BRA `(.L_x_3052) ;  /* 0xfffffffc00f08947 */ /* 0x008fea000383ffff */
[----:B------:R-:W-:Y:S05]  /*38470*/  BRA `(.L_x_3260) ;  /* 0xffffffa400d47947 */ /* 0x000fea000383ffff */
.L_x_3053:
[----:B------:R-:W3:Y:S01]  /*38480*/  S2R R2, SR_TID.X ;  /* 0x0000000000027919 */ /* 0x000ee20000002100 */
[----:B------:R-:W-:Y:S01]  /*38490*/  BSSY B0, `(.L_x_3261) ;  /* 0x000000a000007945 */ /* 0x000fe20003800000 */
[----:B------:R-:W-:Y:S02]  /*384a0*/  IMAD.MOV.U32 R12, RZ, RZ, RZ ;  /* 0x000000ffff0c7224 */ /* 0x000fe400078e00ff */
[----:B0-----:R-:W-:Y:S02]  /*384b0*/  IMAD.MOV.U32 R11, RZ, RZ, 0x1f ;  /* 0x0000001fff0b7424 */ /* 0x001fe400078e00ff */
[----:B------:R-:W-:Y:S01]  /*384c0*/  IMAD.MOV.U32 R15, RZ, RZ, -0x1 ;  /* 0xffffffffff0f7424 */ /* 0x000fe200078e00ff */
[----:B---3--:R-:W-:-:S04]  /*384d0*/  SHF.R.U32.HI R2, RZ, 0x5, R2 ;  /* 0x00000005ff027819 */ /* 0x008fc80000011602 */
[----:B------:R-:W-:-:S05]  /*384e0*/  LOP3.LUT R2, R2, 0x3, RZ, 0xc0, !PT ;  /* 0x0000000302027812 */ /* 0x000fca00078ec0ff */
[----:B------:R-:W-:-:S07]  /*384f0*/  IMAD.MOV.U32 R13, RZ, RZ, R2 ;  /* 0x000000ffff0d7224 */ /* 0x000fce00078e0002 */
[----:B-12-4-:R-:W-:Y:S05]  /*38500*/  WARPSYNC.COLLECTIVE R15, `(.L_x_3262) ;  /* 0x000000000f087348 */ /* 0x016fea0003c00000 */
[----:B------:R0:W3:Y:S02]  /*38510*/  SHFL.IDX P6, R14, R13, R12, R11 ;  /* 0x0000000c0d0e7389 */ /* 0x0000e400000c000b */
[----:B01234-:R-:W-:Y:S01]  /*38520*/  ENDCOLLECTIVE ;  /* 0x000000000000791b */ /* 0x01ffe20003800000 */
.L_x_3262:
[----:B------:R-:W-:Y:S05]  /*38530*/  BSYNC B0 ;  /* 0x0000000000007941 */ /* 0x000fea0003800000 */
.L_x_3261:
[----:B------:R-:W-:Y:S05]  /*38540*/  BRA `(.L_x_3263) ;  /* 0xffffffa400bc7947 */ /* 0x000fea000383ffff */
.L_x_3054:
[----:B------:R-:W-:Y:S01]  /*38550*/  BSSY B0, `(.L_x_3264) ;  /* 0x0000006000007945 */ /* 0x000fe20003800000 */
[----:B------:R-:W-:-:S07]  /*38560*/  IMAD.MOV.U32 R15, RZ, RZ, -0x1 ;  /* 0xffffffffff0f7424 */ /* 0x000fce00078e00ff */
[----:B012-4-:R-:W-:Y:S05]  /*38570*/  WARPSYNC.COLLECTIVE R15, `(.L_x_3265) ;  /* 0x000000000f0c7348 */ /* 0x017fea0003c00000 */
[----:B------:R-:W-:Y:S02]  /*38580*/  ELECT P6, UR62, PT ;  /* 0x00000000003e782f */ /* 0x000fe400038c0000 */
[----:B------:R-:W-:Y:S01]  /*38590*/  MOV R14, UR62 ;  /* 0x0000003e000e7c02 */ /* 0x000fe20008000f00 */
[----:B012-4-:R-:W-:Y:S10]  /*385a0*/  ENDCOLLECTIVE ;  /* 0x000000000000791b */ /* 0x017ff40003800000 */
.L_x_3265:
[----:B------:R-:W-:Y:S05]  /*385b0*/  BSYNC B0 ;  /* 0x0000000000007941 */ /* 0x000fea0003800000 */
.L_x_3264:
[----:B------:R-:W-:Y:S05]  /*385c0*/  BRA `(.L_x_3266) ;  /* 0xffffffa400b07947 */ /* 0x000fea000383ffff */
.L_x_3056:
[----:B-1----:R1:W3:Y:S02]  /*385d0*/  SYNCS.PHASECHK.TRANS64.TRYWAIT P1, [R3+URZ+0x38840], R2 ;  /* 0x03884002030075a7 */ /* 0x0022e4000802017f */
[----:B---3--:R-:W-:Y:S05]  /*385e0*/  @!P1 NANOSLEEP.SYNCS 0x989680 ;  /* 0x009896800000995d */ /* 0x008fea0003900000 */
[----:B------:R-:W3:Y:S02]  /*385f0*/  @!P1 SYNCS.PHASECHK.TRANS64 P1, [R3+URZ+0x38840], R2 ;  /* 0x03884002030095a7 */ /* 0x000ee4000802007f */
[----:B---3--:R-:W-:Y:S05]  /*38600*/  @!P1 BRA `(.L_x_3056) ;  /* 0xfffffffc00f09947 */ /* 0x008fea000383ffff */
[----:B------:R-:W-:Y:S05]  /*38610*/  BRA `(.L_x_3267) ;  /* 0xffffffa400d07947 */ /* 0x000fea000383ffff */
.L_x_3058:
[----:B---3--:R3:W0:Y:S02]  /*38620*/  SYNCS.PHASECHK.TRANS64.TRYWAIT P1, [R23+URZ+0x38840], R0 ;  /* 0x03884000170075a7 */ /* 0x008624000802017f */
[----:B0-----:R-:W-:Y:S05]  /*38630*/  @!P1 NANOSLEEP.SYNCS 0x989680 ;  /* 0x009896800000995d */ /* 0x001fea0003900000 */
[----:B------:R-:W0:Y:S02]  /*38640*/  @!P1 SYNCS.PHASECHK.TRANS64 P1, [R23+URZ+0x38840], R0 ;  /* 0x03884000170095a7 */ /* 0x000e24000802007f */
[----:B0-----:R-:W-:Y:S05]  /*38650*/  @!P1 BRA `(.L_x_3058) ;  /* 0xfffffffc00f09947 */ /* 0x001fea000383ffff */
[----:B------:R-:W-:Y:S05]  /*38660*/  BRA `(.L_x_3268) ;  /* 0xffffffa400dc7947 */ /* 0x000fea000383ffff */
.L_x_3060:
[----:B------:R0:W0:Y:S02]  /*38670*/  SYNCS.PHASECHK.TRANS64.TRYWAIT P1, [R3+URZ+0x38860], R2 ;  /* 0x03886002030075a7 */ /* 0x000024000802017f */
[----:B0-----:R-:W-:Y:S05]  /*38680*/  @!P1 NANOSLEEP.SYNCS 0x989680 ;  /* 0x009896800000995d */ /* 0x001fea0003900000 */
[----:B------:R-:W0:Y:S02]  /*38690*/  @!P1 SYNCS.PHASECHK.TRANS64 P1, [R3+URZ+0x38860], R2 ;  /* 0x03886002030095a7 */ /* 0x000e24000802007f */
[----:B0-----:R-:W-:Y:S05]  /*386a0*/  @!P1 BRA `(.L_x_3060) ;  /* 0xfffffffc00f09947 */ /* 0x001fea000383ffff */
[----:B------:R-:W-:Y:S05]  /*386b0*/  BRA `(.L_x_3269) ;  /* 0xffffffa400d87947 */ /* 0x000fea000383ffff */
.L_x_3270:
        /* <DEDUP_REMOVED lines=12> */
.L_x_15963:


//--------------------- .text._ZN7cutlass13device_kernelIN5flash11enable_sm90INS1_16FlashAttnFwdSm90INS1_25CollectiveMainloopFwdSm90ILi2EN4cute5tupleIJNS5_1CILi1EEES8_S8_EEENS6_IJNS7_ILi128EEENS7_ILi96EEENS7_ILi192EEEEEELi192ENS_10bfloat16_tEfNS_4arch4Sm90ELb0ELb0ELb0ELb0ELb1ELb0ELb0ELb1ELb1ELb1ELb1ELb0EEENS1_21CollectiveEpilogueFwdINS6_IJSA_SC_SB_EEES9_SE_SG_Li256ELb0ELb1ELb1ELb0EEENS1_19SingleTileSchedulerILb0ELb1ELb1ELi128EEEEEEEEEvNT_6ParamsE --------------------------
	.section	.text._ZN7cutlass13device_kernelIN5flash11enable_sm90INS1_16FlashAttnFwdSm90INS1_25CollectiveMainloopFwdSm90ILi2EN4cute5tupleIJNS5_1CILi1EEES8_S8_EEENS6_IJNS7_ILi128EEENS7_ILi96EEENS7_ILi192EEEEEELi192ENS_10bfloat16_tEfNS_4arch4Sm90ELb0ELb0ELb0ELb0ELb1ELb0ELb0ELb1ELb1ELb1ELb1ELb0EEENS1_21CollectiveEpilogueFwdINS6_IJSA_SC_SB_EEES9_SE_SG_Li256ELb0ELb1ELb1ELb0EEENS1_19SingleTileSchedulerILb0ELb1ELb1ELi128EEEEEEEEEvNT_6ParamsE,"ax",@progbits
	.align	128
.text._ZN7cutlass13device_kernelIN5flash11enable_sm90INS1_16FlashAttnFwdSm90INS1_25CollectiveMainloopFwdSm90ILi2EN4cute5tupleIJNS5_1CILi1EEES8_S8_EEENS6_IJNS7_ILi128EEENS7_ILi96EEENS7_ILi192EEEEEELi192ENS_10bfloat16_tEfNS_4arch4Sm90ELb0ELb0ELb0ELb0ELb1ELb0ELb0ELb1ELb1ELb1ELb1ELb0EEENS1_21CollectiveEpilogueFwdINS6_IJSA_SC_SB_EEES9_SE_SG_Li256ELb0ELb1ELb1ELb0EEENS1_19SingleTileSchedulerILb0ELb1ELb1ELi128EEEEEEEEEvNT_6ParamsE:
        .type           _ZN7cutlass13device_kernelIN5flash11enable_sm90INS1_16FlashAttnFwdSm90INS1_25CollectiveMainloopFwdSm90ILi2EN4cute5tupleIJNS5_1CILi1EEES8_S8_EEENS6_IJNS7_ILi128EEENS7_ILi96EEENS7_ILi192EEEEEELi192ENS_10bfloat16_tEfNS_4arch4Sm90ELb0ELb0ELb0ELb0ELb1ELb0ELb0ELb1ELb1ELb1ELb1ELb0EEENS1_21CollectiveEpilogueFwdINS6_IJSA_SC_SB_EEES9_SE_SG_Li256ELb0ELb1ELb1ELb0EEENS1_19SingleTileSchedulerILb0ELb1ELb1ELi128EEEEEEEEEvNT_6ParamsE,@function
        .size           _ZN7cutlass13device_kernelIN5flash11enable_sm90INS1_16FlashAttnFwdSm90INS1_25CollectiveMainloopFwdSm90ILi2EN4cute5tupleIJNS5_1CILi1EEES8_S8_EEENS6_IJNS7_ILi128EEENS7_ILi96EEENS7_ILi192EEEEEELi192ENS_10bfloat16_tEfNS_4arch4Sm90ELb0ELb0ELb0ELb0ELb1ELb0ELb0ELb1ELb1ELb1ELb1ELb0EEENS1_21CollectiveEpilogueFwdINS6_IJSA_SC_SB_EEES9_SE_SG_Li256ELb0ELb1ELb1ELb0EEENS1_19SingleTileSchedulerILb0ELb1ELb1ELi128EEEEEEEEEvNT_6ParamsE,(.L_x_15964 - _ZN7cutlass13device_kernelIN5flash11enable_sm90INS1_16FlashAttnFwdSm90INS1_25CollectiveMainloopFwdSm90ILi2EN4cute5tupleIJNS5_1CILi1EEES8_S8_EEENS6_IJNS7_ILi128EEENS7_ILi96EEENS7_ILi192EEEEEELi192ENS_10bfloat16_tEfNS_4arch4Sm90ELb0ELb0ELb0ELb0ELb1ELb0ELb0ELb1ELb1ELb1ELb1ELb0EEENS1_21CollectiveEpilogueFwdINS6_IJSA_SC_SB_EEES9_SE_SG_Li256ELb0ELb1ELb1ELb0EEENS1_19SingleTileSchedulerILb0ELb1ELb1ELi128EEEEEEEEEvNT_6ParamsE)
        .other          _ZN7cutlass13device_kernelIN5flash11enable_sm90INS1_16FlashAttnFwdSm90INS1_25CollectiveMainloopFwdSm90ILi2EN4cute5tupleIJNS5_1CILi1EEES8_S8_EEENS6_IJNS7_ILi128EEENS7_ILi96EEENS7_ILi192EEEEEELi192ENS_10bfloat16_tEfNS_4arch4Sm90ELb0ELb0ELb0ELb0ELb1ELb0ELb0ELb1ELb1ELb1ELb1ELb0EEENS1_21CollectiveEpilogueFwdINS6_IJSA_SC_SB_EEES9_SE_SG_Li256ELb0ELb1ELb1ELb0EEENS1_19SingleTileSchedulerILb0ELb1ELb1ELi128EEEEEEEEEvNT_6ParamsE,@"STO_CUDA_ENTRY STV_DEFAULT"
_ZN7cutlass13device_kernelIN5flash11enable_sm90INS1_16FlashAttnFwdSm90INS1_25CollectiveMainloopFwdSm90ILi2EN4cute5tupleIJNS5_1CILi1EEES8_S8_EEENS6_IJNS7_ILi128EEENS7_ILi96EEENS7_ILi192EEEEEELi192ENS_10bfloat16_tEfNS_4arch4Sm90ELb0ELb0ELb0ELb0ELb1ELb0ELb0ELb1ELb1ELb1ELb1ELb0EEENS1_21CollectiveEpilogueFwdINS6_IJSA_SC_SB_EEES9_SE_SG_Li256ELb0ELb1ELb1ELb0EEENS1_19SingleTileSchedulerILb0ELb1ELb1ELi128EEEEEEEEEvNT_6ParamsE:
        /* <DEDUP_REMOVED lines=45> */
.L_x_3271:
        /* <DEDUP_REMOVED lines=22> */
.L_x_3272:
        /* <DEDUP_REMOVED lines=18> */
.L_x_3273:
        /* <DEDUP_REMOVED lines=22> */
.L_x_3274:
        /* <DEDUP_REMOVED lines=23> */
.L_x_3275:
        /* <DEDUP_REMOVED lines=11> */
.L_x_3278:
        /* <DEDUP_REMOVED lines=20> */
[----:B------:R-:W-:Y:S01]  /*0a10*/  ULDC UR43, c[0x0][0x424] ;  /* 0x00010900002b7ab9 */ /* 0x000fe20000000800 */
[----:B------:R-:W-:Y:S02]  /*0a20*/  UISETP.NE.U32.AND UP0, UPT, UR4, URZ, UPT ;  /* 0x0000003f0400728c */ /* 0x000fe4000bf05070 */
[----:B------:R-:W-:Y:S02]  /*0a30*/  ULOP3.LUT UR39, UR7, 0xffff, URZ, 0xc0, !UPT ;  /* 0x0000ffff07277892 */ /* 0x000fe4000f8ec03f */
[----:B------:R-:W-:Y:S01]  /*0a40*/  UISETP.NE.AND.EX UP0, UPT, UR5, URZ, UPT, UP0 ;  /* 0x0000003f0500728c */ /* 0x000fe2000bf05300 */
[----:B------:R-:W-:-:S03]  /*0a50*/  ULDC UR4, c[0x0][0x2f0] ;  /* 0x0000bc0000047ab9 */ /* 0x000fc60000000800 */
[----:B------:R-:W-:-:S04]  /*0a60*/  USEL UR43, UR43, 0x1, UP0 ;  /* 0x000000012b2b7887 */ /* 0x000fc80008000000 */
[----:B------:R-:W-:-:S04]  /*0a70*/  UIMAD UR43, UR43, UR4, URZ ;  /* 0x000000042b2b72a4 */ /* 0x000fc8000f8e023f */
[----:B------:R-:W-:Y:S02]  /*0a80*/  UISETP.GE.AND UP0, UPT, UR43, 0x1, UPT ;  /* 0x000000012b00788c */ /* 0x000fe4000bf06270 */
[----:B------:R-:W-:-:S04]  /*0a90*/  UIADD3 UR4, UR43, 0x5f, URZ ;  /* 0x0000005f2b047890 */ /* 0x000fc8000fffe03f */
        /* <DEDUP_REMOVED lines=10> */
[----:B------:R-:W-:Y:S01]  /*0b40*/  MOV R3, UR7 ;  /* 0x0000000700037c02 */ /* 0x000fe20008000f00 */
[----:B------:R-:W-:-:S03]  /*0b50*/  UIADD3 UR8, UR6, -0x1, UR7 ;  /* 0xffffffff06087890 */ /* 0x000fc6000fffe007 */
[-C--:B------:R-:W-:Y:S02]  /*0b60*/  IABS R0, R3.reuse ;  /* 0x0000000300007213 */ /* 0x080fe40000000000 */
[----:B------:R-:W-:Y:S01]  /*0b70*/  IABS R5, R3 ;  /* 0x0000000300057213 */ /* 0x000fe20000000000 */
[----:B------:R-:W-:Y:S01]  /*0b80*/  IMAD.U32 R4, RZ, RZ, UR8 ;  /* 0x00000008ff047e24 */ /* 0x000fe2000f8e00ff */
[----:B------:R-:W-:Y:S01]  /*0b90*/  R2UR UR11, R0 ;  /* 0x00000000000b72ca */ /* 0x000fe200000e0000 */
[----:B------:R-:W-:-:S03]  /*0ba0*/  ULOP3.LUT UR8, UR8, UR7, URZ, 0x3c, !UPT ;  /* 0x0000000708087292 */ /* 0x000fc6000f8e3c3f */
[----:B------:R-:W-:-:S05]  /*0bb0*/  IABS R4, R4 ;  /* 0x0000000400047213 */ /* 0x000fca0000000000 */
[----:B------:R-:W-:-:S04]  /*0bc0*/  IMAD.MOV.U32 R3, RZ, RZ, R4 ;  /* 0x000000ffff037224 */ /* 0x000fc800078e0004 */
[----:B------:R-:W1:Y:S01]  /*0bd0*/  I2F.RP R0, UR11 ;  /* 0x0000000b00007d06 */ /* 0x000e620008209400 */
[----:B------:R-:W-:-:S07]  /*0be0*/  R2UR UR10, R3 ;  /* 0x00000000030a72ca */ /* 0x000fce00000e0000 */
        /* <DEDUP_REMOVED lines=21> */
.L_x_3280:
[----:B------:R-:W-:Y:S01]  /*0d40*/  UIMAD UR39, UR39, UR4, URZ ;  /* 0x00000004272772a4 */ /* 0x000fe2000f8e023f */
[----:B------:R-:W-:Y:S01]  /*0d50*/  IMAD.U32 R0, RZ, RZ, UR6 ;  /* 0x00000006ff007e24 */ /* 0x000fe2000f8e00ff */
[----:B------:R-:W-:Y:S01]  /*0d60*/  PLOP3.LUT P0, PT, PT, PT, PT, 0x80, 0x0 ;  /* 0x000000000000781c */ /* 0x000fe20003f0f070 */
[----:B------:R-:W-:Y:S01]  /*0d70*/  IMAD.U32 R3, RZ, RZ, UR4 ;  /* 0x00000004ff037e24 */ /* 0x000fe2000f8e00ff */
[----:B0-----:R-:W-:Y:S01]  /*0d80*/  MOV R2, RZ ;  /* 0x000000ff00027202 */ /* 0x001fe20000000f00 */
[----:B------:R-:W-:Y:S01]  /*0d90*/  VIADD R17, R25, 0xffffff80 ;  /* 0xffffff8019117836 */ /* 0x000fe20000000000 */
[----:B------:R-:W-:Y:S01]  /*0da0*/  CS2R R118, SRZ ;  /* 0x0000000000767805 */ /* 0x000fe2000001ff00 */
[----:B------:R-:W-:Y:S01]  /*0db0*/  IMAD.MOV.U32 R5, RZ, RZ, RZ ;  /* 0x000000ffff057224 */ /* 0x000fe200078e00ff */
[----:B------:R-:W-:Y:S02]  /*0dc0*/  VIADDMNMX R0, R3, UR39, R0, PT ;  /* 0x0000002703007c46 */ /* 0x000fe4000b800100 */
[----:B------:R-:W-:-:S02]  /*0dd0*/  CS2R R116, SRZ ;  /* 0x0000000000747805 */ /* 0x000fc4000001ff00 */
[----:B------:R-:W-:Y:S02]  /*0de0*/  CS2R R114, SRZ ;  /* 0x0000000000727805 */ /* 0x000fe4000001ff00 */
[----:B------:R-:W-:Y:S02]  /*0df0*/  CS2R R112, SRZ ;  /* 0x0000000000707805 */ /* 0x000fe4000001ff00 */
[----:B------:R-:W-:Y:S02]  /*0e00*/  R2UR UR42, R0 ;  /* 0x00000000002a72ca */ /* 0x000fe400000e0000 */
        /* <DEDUP_REMOVED lines=12> */
[----:B------:R-:W-:Y:S01]  /*0ed0*/  UISETP.GT.AND UP0, UPT, UR42, UR39, UPT ;  /* 0x000000272a00728c */ /* 0x000fe2000bf04270 */
[----:B------:R-:W-:Y:S02]  /*0ee0*/  CS2R R86, SRZ ;  /* 0x0000000000567805 */ /* 0x000fe4000001ff00 */
[----:B------:R-:W-:Y:S02]  /*0ef0*/  CS2R R84, SRZ ;  /* 0x0000000000547805 */ /* 0x000fe4000001ff00 */
[----:B------:R-:W-:-:S02]  /*0f00*/  CS2R R82, SRZ ;  /* 0x0000000000527805 */ /* 0x000fc4000001ff00 */
[----:B------:R-:W-:Y:S02]  /*0f10*/  CS2R R80, SRZ ;  /* 0x0000000000507805 */ /* 0x000fe4000001ff00 */
[----:B------:R-:W-:Y:S02]  /*0f20*/  CS2R R78, SRZ ;  /* 0x00000000004e7805 */ /* 0x000fe4000001ff00 */
[----:B------:R-:W-:Y:S02]  /*0f30*/  PLOP3.LUT P1, PT, PT, PT, UP0, 0x80, 0x0 ;  /* 0x000000000000781c */ /* 0x000fe40003f2f008 */
        /* <DEDUP_REMOVED lines=35> */
[----:B------:R-:W-:-:S04]  /*1170*/  UIADD3 UR6, UR38, 0x12400, URZ ;  /* 0x0001240026067890 */ /* 0x000fc8000fffe03f */
        /* <DEDUP_REMOVED lines=26> */
.L_x_3282:
[----:B------:R-:W-:-:S04]  /*1320*/  SHF.L.U32 R0, RZ, 0x1f, RZ ;  /* 0x0000001fff007819 */ /* 0x000fc800000006ff */
[----:B------:R-:W0:Y:S02]  /*1330*/  SYNCS.PHASECHK.TRANS64.TRYWAIT P0, [UR38+0x30800], R0 ;  /* 0x03080000ff0075a7 */ /* 0x000e240008000166 */
[----:B0-----:R-:W-:Y:S05]  /*1340*/  @!P0 BRA `(.L_x_3283) ;  /* 0x000000ac00a88947 */ /* 0x001fea0003800000 */
.L_x_3356:
[----:B------:R-:W2:Y:S02]  /*1350*/  LDL R2, [R1+0x4] ;  /* 0x0000040001027983 */ /* 0x000ea40000100800 */
[----:B--2---:R-:W-:-:S13]  /*1360*/  R2UR UR4, R2 ;  /* 0x00000000020472ca */ /* 0x004fda00000e0000 */
[----:B------:R-:W-:-:S06]  /*1370*/  ULOP3.LUT UR4, UR4, 0x1, URZ, 0xfc, !UPT ;  /* 0x0000000104047892 */ /* 0x000fcc000f8efc3f */
[----:B------:R-:W-:-:S05]  /*1380*/  IMAD.U32 R2, RZ, RZ, UR4 ;  /* 0x00000004ff027e24 */ /* 0x000fca000f8e00ff */
[----:B------:R-:W-:-:S13]  /*1390*/  ISETP.NE.AND P0, PT, R2, 0x3, PT ;  /* 0x000000030200780c */ /* 0x000fda0003f05270 */
[----:B------:R-:W-:Y:S05]  /*13a0*/  @!P0 BRA `(.L_x_3284) ;  /* 0x0000000000048947 */ /* 0x000fea0003800000 */
[----:B------:R-:W-:Y:S01]  /*13b0*/  BPT.TRAP 0x1 ;  /* 0x000000040000795c */ /* 0x000fe20000300000 */
.L_x_3284:
[----:B------:R1:W2:Y:S01]  /*13c0*/  SYNCS.PHASECHK.TRANS64.TRYWAIT P1, [UR38+0x30830], R0 ;  /* 0x03083000ff0075a7 */ /* 0x0002a20008020166 */
[----:B------:R-:W-:Y:S05]  /*13d0*/  @!P0 BRA `(.L_x_3285) ;  /* 0x0000000000048947 */ /* 0x000fea0003800000 */
[----:B------:R-:W-:Y:S01]  /*13e0*/  BPT.TRAP 0x1 ;  /* 0x000000040000795c */ /* 0x000fe20000300000 */
.L_x_3285:
[----:B------:R-:W-:Y:S01]  /*13f0*/  MOV R6, UR40 ;  /* 0x0000002800067c02 */ /* 0x000fe20008000f00 */
[----:B------:R-:W-:Y:S01]  /*1400*/  IMAD.MOV.U32 R5, RZ, RZ, RZ ;  /* 0x000000ffff057224 */ /* 0x000fe200078e00ff */
[----:B--2---:R-:W-:Y:S06]  /*1410*/  @P1 BRA `(.L_x_3286) ;  /* 0x0000000000081947 */ /* 0x004fec0003800000 */
[----:B------:R-:W2:Y:S02]  /*1420*/  SYNCS.PHASECHK.TRANS64.TRYWAIT P1, [UR38+0x30830], R0 ;  /* 0x03083000ff0075a7 */ /* 0x000ea40008020166 */
[----:B--2---:R-:W-:Y:S05]  /*1430*/  @!P1 BRA `(.L_x_3287) ;  /* 0x000000ac00849947 */ /* 0x004fea0003800000 */
.L_x_3286:
[----:B------:R-:W-:Y:S05]  /*1440*/  WARPSYNC.ALL ;  /* 0x0000000000007948 */ /* 0x000fea0003800000 */
[----:B------:R-:W-:Y:S01]  /*1450*/  IMAD.MOV.U32 R119, RZ, RZ, RZ ;  /* 0x000000ffff777224 */ /* 0x000fe200078e00ff */
[----:B------:R-:W-:Y:S01]  /*1460*/  LOP3.LUT R6, R6, 0x10000, RZ, 0xfc, !PT ;  /* 0x0001000006067812 */ /* 0x000fe200078efcff */
[----:B------:R-:W-:Y:S01]  /*1470*/  IMAD.MOV.U32 R7, RZ, RZ, 0x40000040 ;  /* 0x40000040ff077424 */ /* 0x000fe200078e00ff */
[----:B------:R-:W-:Y:S02]  /*1480*/  UIADD3 UR4, UR38, 0x1e400, URZ ;  /* 0x0001e40026047890 */ /* 0x000fe4000fffe03f */
[----:B------:R-:W-:Y:S01]  /*1490*/  R2UR UR8, R6 ;  /* 0x00000000060872ca */ /* 0x000fe200000e0000 */
[----:B------:R-:W-:Y:S01]  /*14a0*/  WARPGROUP.ARRIVE ;  /* 0x00000000000079c5 */ /* 0x000fe20000000000 */
[----:B------:R-:W-:Y:S01]  /*14b0*/  R2UR UR9, R7 ;  /* 0x00000000070972ca */ /* 0x000fe200000e0000 */
[----:B------:R-:W-:Y:S01]  /*14c0*/  USHF.R.U32.HI UR4, URZ, 0x4, UR4 ;  /* 0x000000043f047899 */ /* 0x000fe20008011604 */
[----:B------:R-:W-:Y:S01]  /*14d0*/  UMOV UR11, 0x40000040 ;  /* 0x40000040000b7882 */ /* 0x000fe20000000000 */
[----:B------:R-:W-:-:S02]  /*14e0*/  UMOV UR7, 0x40000040 ;  /* 0x4000004000077882 */ /* 0x000fc40000000000 */
[----:B------:R-:W-:Y:S01]  /*14f0*/  ULOP3.LUT UR4, UR4, 0x3fff, URZ, 0xc0, !UPT ;  /* 0x00003fff04047892 */ /* 0x000fe2000f8ec03f */
[----:B------:R-:W-:Y:S01]  /*1500*/  UMOV UR13, 0x40000040 ;  /* 0x40000040000d7882 */ /* 0x000fe20000000000 */
[----:B------:R-:W-:Y:S02]  /*1510*/  UMOV UR15, 0x40000040 ;  /* 0x40000040000f7882 */ /* 0x000fe40000000000 */
[----:B------:R-:W-:Y:S01]  /*1520*/  ULOP3.LUT UR57, UR4, 0x10000, URZ, 0xfc, !UPT ;  /* 0x0001000004397892 */ /* 0x000fe2000f8efc3f */
[----:B------:R-:W-:Y:S01]  /*1530*/  UMOV UR17, 0x40000040 ;  /* 0x4000004000117882 */ /* 0x000fe20000000000 */
[----:B------:R-:W-:Y:S02]  /*1540*/  UMOV UR19, 0x40000040 ;  /* 0x4000004000137882 */ /* 0x000fe40000000000 */
[----:B------:R-:W-:Y:S02]  /*1550*/  UIADD3 UR6, UR57, 0x2, URZ ;  /* 0x0000000239067890 */ /* 0x000fe4000fffe03f */
[----:B------:R-:W-:-:S02]  /*1560*/  UIADD3 UR14, UR57, 0x4, URZ ;  /* 0x00000004390e7890 */ /* 0x000fc4000fffe03f */
[----:B------:R-:W-:Y:S01]  /*1570*/  UMOV UR10, UR57 ;  /* 0x00000039000a7c82 */ /* 0x000fe20008000000 */
[----:B------:R-:W-:Y:S01]  /*1580*/  UIADD3 UR18, UR57, 0x6, URZ ;  /* 0x0000000639127890 */ /* 0x000fe2000fffe03f */
[----:B------:R-:W-:Y:S01]  /*1590*/  HGMMA.64x96x16.F32.BF16 R24, gdesc[UR8], RZ, !UPT, gsb0 ;  /* 0x01600000081879f0 */ /* 0x000fe2000c0018ff */
[----:B------:R-:W-:Y:S01]  /*15a0*/  R2UR UR10, R6 ;  /* 0x00000000060a72ca */ /* 0x000fe200000e0000 */
[----:B------:R-:W-:Y:S01]  /*15b0*/  UMOV UR9, 0x40000040 ;  /* 0x4000004000097882 */ /* 0x000fe20000000000 */
[----:B------:R-:W-:Y:S01]  /*15c0*/  UIADD3 UR22, UR57, 0x300, URZ ;  /* 0x0000030039167890 */ /* 0x000fe2000fffe03f */
[----:B------:R-:W-:Y:S01]  /*15d0*/  UMOV UR5, UR9 ;  /* 0x0000000900057c82 */ /* 0x000fe20008000000 */
[----:B------:R-:W-:Y:S01]  /*15e0*/  UMOV UR21, 0x40000040 ;  /* 0x4000004000157882 */ /* 0x000fe20000000000 */
[----:B------:R-:W-:Y:S01]  /*15f0*/  UMOV UR23, 0x40000040 ;  /* 0x4000004000177882 */ /* 0x000fe20000000000 */
[----:B------:R-:W-:Y:S01]  /*1600*/  UIADD3 UR26, UR57, 0x302, URZ ;  /* 0x00000302391a7890 */ /* 0x000fe2000fffe03f */
[----:B------:R-:W-:Y:S01]  /*1610*/  UMOV UR25, 0x40000040 ;  /* 0x4000004000197882 */ /* 0x000fe20000000000 */
[----:B------:R-:W-:Y:S01]  /*1620*/  UMOV UR27, 0x40000040 ;  /* 0x40000040001b7882 */ /* 0x000fe20000000000 */
[----:B------:R-:W-:-:S04]  /*1630*/  UIADD3 UR30, UR57, 0x304, URZ ;  /* 0x00000304391e7890 */ /* 0x000fc8000fffe03f */
[----:B------:R-:W-:Y:S02]  /*1640*/  UIADD3 UR8, UR10, 0x2, URZ ;  /* 0x000000020a087890 */ /* 0x000fe4000fffe03f */
[----:B------:R-:W-:Y:S02]  /*1650*/  UIADD3 UR12, UR10, 0x4, URZ ;  /* 0x000000040a0c7890 */ /* 0x000fe4000fffe03f */
[----:B------:R-:W-:Y:S02]  /*1660*/  UIADD3 UR16, UR10, 0x6, URZ ;  /* 0x000000060a107890 */ /* 0x000fe4000fffe03f */
[----:B------:R-:W-:Y:S01]  /*1670*/  UIADD3 UR20, UR10, 0x400, URZ ;  /* 0x000004000a147890 */ /* 0x000fe2000fffe03f */
[----:B------:R-:W-:Y:S01]  /*1680*/  UMOV UR4, UR8 ;  /* 0x0000000800047c82 */ /* 0x000fe20008000000 */
[----:B------:R-:W-:Y:S02]  /*1690*/  UIADD3 UR24, UR10, 0x402, URZ ;  /* 0x000004020a187890 */ /* 0x000fe4000fffe03f */
[----:B------:R-:W-:Y:S01]  /*16a0*/  UIADD3 UR28, UR10, 0x404, URZ ;  /* 0x000004040a1c7890 */ /* 0x000fe2000fffe03f */
[----:B------:R-:W-:Y:S01]  /*16b0*/  UMOV UR29, 0x40000040 ;  /* 0x40000040001d7882 */ /* 0x000fe20000000000 */
[----:B------:R-:W-:Y:S01]  /*16c0*/  UMOV UR31, 0x40000040 ;  /* 0x40000040001f7882 */ /* 0x000fe20000000000 */
        /* <DEDUP_REMOVED lines=12> */
[----:B------:R-:W-:Y:S01]  /*1790*/  HGMMA.64x96x16.F32.BF16 R24, gdesc[UR4], R24, gsb0 ;  /* 0x01600000041879f0 */ /* 0x000fe20008001818 */
[----:B------:R-:W-:Y:S01]  /*17a0*/  UIADD3 UR6, UR57, 0x306, URZ ;  /* 0x0000030639067890 */ /* 0x000fe2000fffe03f */
[----:B------:R-:W-:Y:S01]  /*17b0*/  UMOV UR4, UR32 ;  /* 0x0000002000047c82 */ /* 0x000fe20008000000 */
[----:B------:R-:W-:Y:S01]  /*17c0*/  UMOV UR5, UR33 ;  /* 0x0000002100057c82 */ /* 0x000fe20008000000 */
[----:B------:R-:W-:Y:S01]  /*17d0*/  UMOV UR7, 0x40000040 ;  /* 0x4000004000077882 */ /* 0x000fe20000000000 */
[----:B------:R-:W-:Y:S02]  /*17e0*/  WARPGROUP.DEPBAR.LE gsb0, 0x0 ;  /* 0x00008000000079c5 */ /* 0x000fe40000010000 */
[----:B------:R-:W-:-:S06]  /*17f0*/  WARPGROUP.ARRIVE ;  /* 0x00000000000079c5 */ /* 0x000fcc0000000000 */
[----:B------:R-:W-:Y:S03]  /*1800*/  HGMMA.64x96x16.F32.BF16 R24, gdesc[UR12], R24, gsb0 ;  /* 0x016000000c1879f0 */ /* 0x000fe60008001818 */
        /* <DEDUP_REMOVED lines=44> */
[----:B------:R-:W-:Y:S05]  /*1ad0*/  @!P0 BRA `(.L_x_3288) ;  /* 0x0000000000048947 */ /* 0x000fea0003800000 */
[----:B------:R-:W-:Y:S01]  /*1ae0*/  BPT.TRAP 0x1 ;  /* 0x000000040000795c */ /* 0x000fe20000300000 */
.L_x_3288:
[----:B------:R-:W-:Y:S01]  /*1af0*/  LOP3.LUT R18, R18, 0xffffff80, RZ, 0xc0, !PT ;  /* 0xffffff8012127812 */ /* 0x000fe200078ec0ff */
[----:B01----:R-:W-:Y:S01]  /*1b00*/  IMAD.MOV.U32 R0, RZ, RZ, -0x2 ;  /* 0xfffffffeff007424 */ /* 0x003fe200078e00ff */
[----:B------:R-:W-:Y:S01]  /*1b10*/  ULDC UR4, c[0x0][0x988] ;  /* 0x0002620000047ab9 */ /* 0x000fe20000000800 */
[----:B------:R-:W-:Y:S01]  /*1b20*/  P2R R12, PR, RZ, 0x1 ;  /* 0x00000001ff0c7803 */ /* 0x000fe20000000000 */
[----:B------:R-:W0:Y:S01]  /*1b30*/  S2UR UR5, SR_CgaCtaId ;  /* 0x00000000000579c3 */ /* 0x000e220000008800 */
[----:B------:R-:W-:Y:S01]  /*1b40*/  IADD3 R18, R17, -R18, RZ ;  /* 0x8000001211127210 */ /* 0x000fe20007ffe0ff */
[----:B------:R-:W-:Y:S01]  /*1b50*/  UIADD3 UR60, UR42, -0x2, URZ ;  /* 0xfffffffe2a3c7890 */ /* 0x000fe2000fffe03f */
[-C--:B------:R-:W-:Y:S01]  /*1b60*/  MOV R118, R119.reuse ;  /* 0x0000007700767202 */ /* 0x080fe20000000f00 */
[----:B------:R-:W-:Y:S01]  /*1b70*/  UMOV UR56, URZ ;  /* 0x0000003f00387c82 */ /* 0x000fe20008000000 */
[----:B------:R-:W-:Y:S01]  /*1b80*/  SHF.R.S32.HI R3, RZ, 0x1f, R18 ;  /* 0x0000001fff037819 */ /* 0x000fe20000011412 */
[----:B------:R-:W-:Y:S01]  /*1b90*/  UISETP.GE.AND UP0, UPT, UR60, UR39, UPT ;  /* 0x000000273c00728c */ /* 0x000fe2000bf06270 */
[--C-:B------:R-:W-:Y:S01]  /*1ba0*/  IMAD.MOV.U32 R117, RZ, RZ, R119.reuse ;  /* 0x000000ffff757224 */ /* 0x100fe200078e0077 */
[-C--:B------:R-:W-:Y:S01]  /*1bb0*/  MOV R114, R119.reuse ;  /* 0x0000007700727202 */ /* 0x080fe20000000f00 */
        /* <DEDUP_REMOVED lines=12> */
[--C-:B------:R-:W-:Y:S01]  /*1c80*/  IMAD.MOV.U32 R109, RZ, RZ, R119.reuse ;  /* 0x000000ffff6d7224 */ /* 0x100fe200078e0077 */
[-C--:B------:R-:W-:Y:S01]  /*1c90*/  MOV R94, R119.reuse ;  /* 0x00000077005e7202 */ /* 0x080fe20000000f00 */
[----:B------:R-:W-:Y:S01]  /*1ca0*/  IMAD R3, R3, R0, 0x60 ;  /* 0x0000006003037424 */ /* 0x000fe200078e0200 */
[-C--:B------:R-:W-:Y:S01]  /*1cb0*/  MOV R90, R119.reuse ;  /* 0x00000077005a7202 */ /* 0x080fe20000000f00 */
[----:B------:R-:W-:Y:S01]  /*1cc0*/  IMAD.U32 R0, RZ, RZ, UR42 ;  /* 0x0000002aff007e24 */ /* 0x000fe2000f8e00ff */
[-C--:B------:R-:W-:Y:S01]  /*1cd0*/  MOV R86, R119.reuse ;  /* 0x0000007700567202 */ /* 0x080fe20000000f00 */
[--C-:B------:R-:W-:Y:S01]  /*1ce0*/  IMAD.MOV.U32 R108, RZ, RZ, R119.reuse ;  /* 0x000000ffff6c7224 */ /* 0x100fe200078e0077 */
[----:B------:R-:W-:Y:S01]  /*1cf0*/  IADD3 R3, R3, UR43, RZ ;  /* 0x0000002b03037c10 */ /* 0x000fe2000fffe0ff */
[--C-:B------:R-:W-:Y:S01]  /*1d00*/  IMAD.MOV.U32 R107, RZ, RZ, R119.reuse ;  /* 0x000000ffff6b7224 */ /* 0x100fe200078e0077 */
[-C--:B------:R-:W-:Y:S01]  /*1d10*/  MOV R82, R119.reuse ;  /* 0x0000007700527202 */ /* 0x080fe20000000f00 */
[----:B------:R-:W-:Y:S01]  /*1d20*/  IMAD.MOV.U32 R105, RZ, RZ, R119 ;  /* 0x000000ffff697224 */ /* 0x000fe200078e0077 */
        /* <DEDUP_REMOVED lines=22> */
[----:B------:R-:W-:Y:S01]  /*1e90*/  IMAD.MOV.U32 R72, RZ, RZ, R119 ;  /* 0x000000ffff487224 */ /* 0x000fe200078e0077 */
[----:B------:R-:W-:-:S02]  /*1ea0*/  FSEL R31, R31, -INF , P3 ;  /* 0xff8000001f1f7808 */ /* 0x000fc40001800000 */
[----:B------:R-:W-:Y:S02]  /*1eb0*/  FMNMX.FTZ R0, R13, R0, !PT ;  /* 0x000000000d007209 */ /* 0x000fe40007810000 */
        /* <DEDUP_REMOVED lines=17> */
[----:B------:R-:W-:Y:S01]  /*1fd0*/  FSEL R73, R42, -INF , P4 ;  /* 0xff8000002a497808 */ /* 0x000fe20002000000 */
[----:B------:R-:W-:Y:S01]  /*1fe0*/  IMAD.MOV.U32 R42, RZ, RZ, R119 ;  /* 0x000000ffff2a7224 */ /* 0x000fe200078e0077 */
[----:B------:R-:W-:Y:S02]  /*1ff0*/  FMNMX.FTZ R0, R39, R0, !PT ;  /* 0x0000000027007209 */ /* 0x000fe40007810000 */
[----:B------:R-:W-:Y:S02]  /*2000*/  FSEL R17, R32, -INF , P2 ;  /* 0xff80000020117808 */ /* 0x000fe40001000000 */
[----:B------:R-:W-:Y:S02]  /*2010*/  ISETP.GT.AND P2, PT, R3, 0x28, PT ;  /* 0x000000280300780c */ /* 0x000fe40003f44270 */
[----:B------:R-:W-:Y:S02]  /*2020*/  FSEL R75, R43, -INF , P3 ;  /* 0xff8000002b4b7808 */ /* 0x000fe40001800000 */
[----:B------:R-:W-:-:S02]  /*2030*/  FMNMX.FTZ R0, R73, R0, !PT ;  /* 0x0000000049007209 */ /* 0x000fc40007810000 */
[----:B------:R-:W-:Y:S02]  /*2040*/  FSEL R33, R33, -INF , P1 ;  /* 0xff80000021217808 */ /* 0x000fe40000800000 */
[----:B------:R-:W-:Y:S02]  /*2050*/  ISETP.GT.AND P1, PT, R3, 0x29, PT ;  /* 0x000000290300780c */ /* 0x000fe40003f24270 */
[----:B------:R-:W-:Y:S01]  /*2060*/  FSEL R77, R46, -INF , P2 ;  /* 0xff8000002e4d7808 */ /* 0x000fe20001000000 */
[----:B------:R-:W-:Y:S01]  /*2070*/  IMAD.MOV.U32 R46, RZ, RZ, R119 ;  /* 0x000000ffff2e7224 */ /* 0x000fe200078e0077 */
        /* <DEDUP_REMOVED lines=9> */
[----:B------:R-:W-:Y:S01]  /*2110*/  FSEL R43, R40, -INF , P4 ;  /* 0xff800000282b7808 */ /* 0x000fe20002000000 */
[----:B------:R-:W-:Y:S01]  /*2120*/  IMAD.MOV.U32 R40, RZ, RZ, R119 ;  /* 0x000000ffff287224 */ /* 0x000fe200078e0077 */
        /* <DEDUP_REMOVED lines=15> */
[--C-:B------:R-:W-:Y:S01]  /*2220*/  IMAD.MOV.U32 R58, RZ, RZ, R119.reuse ;  /* 0x000000ffff3a7224 */ /* 0x100fe200078e0077 */
[----:B------:R-:W-:Y:S02]  /*2230*/  FMNMX.FTZ R0, R87, R0, !PT ;  /* 0x0000000057007209 */ /* 0x000fe40007810000 */
[----:B------:R-:W-:Y:S01]  /*2240*/  FSEL R51, R48, -INF , P6 ;  /* 0xff80000030337808 */ /* 0x000fe20003000000 */
[----:B------:R-:W-:Y:S01]  /*2250*/  IMAD.MOV.U32 R48, RZ, RZ, R119 ;  /* 0x000000ffff307224 */ /* 0x000fe200078e0077 */
        /* <DEDUP_REMOVED lines=27> */
[----:B------:R-:W-:-:S02]  /*2410*/  FMNMX.FTZ R0, R97, R0, !PT ;  /* 0x0000000061007209 */ /* 0x000fc40007810000 */
[----:B------:R-:W-:Y:S02]  /*2420*/  FSEL R61, R61, -INF , P5 ;  /* 0xff8000003d3d7808 */ /* 0x000fe40002800000 */
[----:B------:R-:W-:Y:S02]  /*2430*/  FMNMX.FTZ R3, R71, R0, !PT ;  /* 0x0000000047037209 */ /* 0x000fe40007810000 */
[----:B------:R-:W-:Y:S02]  /*2440*/  FSEL R65, R65, -INF , P3 ;  /* 0xff80000041417808 */ /* 0x000fe40001800000 */
[----:B------:R-:W-:Y:S01]  /*2450*/  FSEL R69, R69, -INF , P1 ;  /* 0xff80000045457808 */ /* 0x000fe20000800000 */
[----:B------:R-:W1:Y:S01]  /*2460*/  SHFL.BFLY PT, R0, R3, 0x2, 0x1f ;  /* 0x0c401f0003007f89 */ /* 0x000e6200000e0000 */
[-C--:B------:R-:W-:Y:S02]  /*2470*/  MOV R62, R119.reuse ;  /* 0x00000077003e7202 */ /* 0x080fe40000000f00 */
[----:B------:R-:W-:-:S02]  /*2480*/  MOV R56, R119 ;  /* 0x0000007700387202 */ /* 0x000fc40000000f00 */
[-C--:B------:R-:W-:Y:S02]  /*2490*/  MOV R50, R119.reuse ;  /* 0x0000007700327202 */ /* 0x080fe40000000f00 */
[-C--:B------:R-:W-:Y:S02]  /*24a0*/  MOV R44, R119.reuse ;  /* 0x00000077002c7202 */ /* 0x080fe40000000f00 */
[----:B------:R-:W-:Y:S02]  /*24b0*/  MOV R38, R119 ;  /* 0x0000007700267202 */ /* 0x000fe40000000f00 */
[----:B-1----:R-:W-:Y:S01]  /*24c0*/  FMNMX.FTZ R8, R3, R0, !PT ;  /* 0x0000000003087209 */ /* 0x002fe20007810000 */
[----:B------:R-:W-:Y:S01]  /*24d0*/  IMAD.U32 R0, RZ, RZ, UR4 ;  /* 0x00000004ff007e24 */ /* 0x000fe2000f8e00ff */
[----:B------:R-:W-:-:S03]  /*24e0*/  UIADD3 UR4, UR38, 0x30840, URZ ;  /* 0x0003084026047890 */ /* 0x000fc6000fffe03f */
[----:B------:R-:W1:Y:S01]  /*24f0*/  SHFL.BFLY PT, R99, R8, 0x1, 0x1f ;  /* 0x0c201f0008637f89 */ /* 0x000e6200000e0000 */
[----:B0-----:R-:W-:-:S09]  /*2500*/  UPRMT UR4, UR5, 0x654, UR4 ;  /* 0x0000065405047896 */ /* 0x001fd20008000004 */
[----:B------:R-:W-:Y:S01]  /*2510*/  SYNCS.ARRIVE.TRANS64.RED.A1T0 RZ, [UR4], RZ ;  /* 0x000000ffffff79a7 */ /* 0x000fe20008100404 */
[----:B-1----:R-:W-:Y:S01]  /*2520*/  FMNMX.FTZ R4, R8, R99, !PT ;  /* 0x0000006308047209 */ /* 0x002fe20007810000 */
[----:B------:R-:W-:-:S03]  /*2530*/  IMAD.MOV.U32 R99, RZ, RZ, R119 ;  /* 0x000000ffff637224 */ /* 0x000fc600078e0077 */
[C---:B------:R-:W-:Y:S01]  /*2540*/  FSETP.NEU.FTZ.AND P0, PT, R4.reuse, -INF , PT ;  /* 0xff8000000400780b */ /* 0x040fe20003f1d000 */
[----:B------:R-:W-:-:S05]  /*2550*/  FMUL.FTZ R2, R4, R0 ;  /* 0x0000000004027220 */ /* 0x000fca0000410000 */
[----:B------:R-:W-:Y:S02]  /*2560*/  FSEL R10, R2, RZ, P0 ;  /* 0x000000ff020a7208 */ /* 0x000fe40000000000 */
[----:B------:R-:W-:Y:S02]  /*2570*/  FMNMX.FTZ R2, R11, R25, !PT ;  /* 0x000000190b027209 */ /* 0x000fe40007810000 */
[----:B------:R-:W-:Y:S01]  /*2580*/  ISETP.NE.AND P0, PT, R12, RZ, PT ;  /* 0x000000ff0c00720c */ /* 0x000fe20003f05270 */
[--C-:B------:R-:W-:Y:S01]  /*2590*/  FFMA.FTZ R9, R9, R0, -R10.reuse ;  /* 0x0000000009097223 */ /* 0x100fe2000001080a */
[----:B------:R-:W-:Y:S01]  /*25a0*/  FMNMX.FTZ R2, R15, R2, !PT ;  /* 0x000000020f027209 */ /* 0x000fe20007810000 */
[-CC-:B------:R-:W-:Y:S01]  /*25b0*/  FFMA.FTZ R13, R13, R0.reuse, -R10.reuse ;  /* 0x000000000d0d7223 */ /* 0x180fe2000001080a */
[--C-:B------:R-:W-:Y:S01]  /*25c0*/  FFMA.FTZ R19, R19, R0, -R10.reuse ;  /* 0x0000000013137223 */ /* 0x100fe2000001080a */
[----:B------:R0:W-:Y:S01]  /*25d0*/  MUFU.EX2 R189, R9 ;  /* 0x0000000900bd7308 */ /* 0x0001e20000000800 */
[----:B------:R-:W-:Y:S01]  /*25e0*/  FMNMX.FTZ R2, R29, R2, !PT ;  /* 0x000000021d027209 */ /* 0x000fe20007810000 */
[-CC-:B------:R-:W-:Y:S01]  /*25f0*/  FFMA.FTZ R27, R27, R0.reuse, -R10.reuse ;  /* 0x000000001b1b7223 */ /* 0x180fe2000001080a */
[-CC-:B------:R-:W-:Y:S01]  /*2600*/  FFMA.FTZ R31, R31, R0.reuse, -R10.reuse ;  /* 0x000000001f1f7223 */ /* 0x180fe2000001080a */
[--C-:B------:R-:W-:Y:S01]  /*2610*/  FFMA.FTZ R35, R35, R0, -R10.reuse ;  /* 0x0000000023237223 */ /* 0x100fe2000001080a */
[----:B------:R-:W-:Y:S01]  /*2620*/  FMNMX.FTZ R2, R17, R2, !PT ;  /* 0x0000000211027209 */ /* 0x000fe20007810000 */
[-CC-:B------:R-:W-:Y:S01]  /*2630*/  FFMA.FTZ R23, R23, R0.reuse, -R10.reuse ;  /* 0x0000000017177223 */ /* 0x180fe2000001080a */
[--C-:B------:R-:W-:Y:S01]  /*2640*/  FFMA.FTZ R39, R39, R0, -R10.reuse ;  /* 0x0000000027277223 */ /* 0x100fe2000001080a */
[----:B------:R1:W-:Y:S01]  /*2650*/  MUFU.EX2 R191, R13 ;  /* 0x0000000d00bf7308 */ /* 0x0003e20000000800 */
[----:B------:R-:W-:Y:S01]  /*2660*/  FMNMX.FTZ R2, R33, R2, !PT ;  /* 0x0000000221027209 */ /* 0x000fe20007810000 */
[-CC-:B------:R-:W-:Y:S01]  /*2670*/  FFMA.FTZ R73, R73, R0.reuse, -R10.reuse ;  /* 0x0000000049497223 */ /* 0x180fe2000001080a */
[----:B0-----:R-:W-:Y:S01]  /*2680*/  FSEL R9, R60, -INF , P6 ;  /* 0xff8000003c097808 */ /* 0x001fe20003000000 */
[--C-:B------:R-:W-:Y:S01]  /*2690*/  FFMA.FTZ R75, R75, R0, -R10.reuse ;  /* 0x000000004b4b7223 */ /* 0x100fe2000001080a */
[----:B------:R-:W-:Y:S01]  /*26a0*/  FMNMX.FTZ R2, R21, R2, !PT ;  /* 0x0000000215027209 */ /* 0x000fe20007810000 */
[-CC-:B------:R-:W-:Y:S01]  /*26b0*/  FFMA.FTZ R77, R77, R0.reuse, -R10.reuse ;  /* 0x000000004d4d7223 */ /* 0x180fe2000001080a */
[--C-:B------:R-:W-:Y:S01]  /*26c0*/  FFMA.FTZ R79, R79, R0, -R10.reuse ;  /* 0x000000004f4f7223 */ /* 0x100fe2000001080a */
[----:B------:R0:W-:Y:S01]  /*26d0*/  MUFU.EX2 R185, R19 ;  /* 0x0000001300b97308 */ /* 0x0001e20000000800 */
[----:B------:R-:W-:Y:S01]  /*26e0*/  FMNMX.FTZ R2, R37, R2, !PT ;  /* 0x0000000225027209 */ /* 0x000fe20007810000 */
[-CC-:B------:R-:W-:Y:S01]  /*26f0*/  FFMA.FTZ R81, R81, R0.reuse, -R10.reuse ;  /* 0x0000000051517223 */ /* 0x180fe2000001080a */
[----:B-1----:R-:W-:Y:S01]  /*2700*/  FSEL R13, R64, -INF , P4 ;  /* 0xff800000400d7808 */ /* 0x002fe20002000000 */
[--C-:B------:R-:W-:Y:S01]  /*2710*/  FFMA.FTZ R83, R83, R0, -R10.reuse ;  /* 0x0000000053537223 */ /* 0x100fe2000001080a */
[----:B------:R-:W-:Y:S01]  /*2720*/  FMNMX.FTZ R2, R43, R2, !PT ;  /* 0x000000022b027209 */ /* 0x000fe20007810000 */
[-CC-:B------:R-:W-:Y:S01]  /*2730*/  FFMA.FTZ R85, R85, R0.reuse, -R10.reuse ;  /* 0x0000000055557223 */ /* 0x180fe2000001080a */
[--C-:B------:R-:W-:Y:S01]  /*2740*/  FFMA.FTZ R87, R87, R0, -R10.reuse ;  /* 0x0000000057577223 */ /* 0x100fe2000001080a */
[----:B------:R-:W1:Y:S01]  /*2750*/  MUFU.EX2 R12, R27 ;  /* 0x0000001b000c7308 */ /* 0x000e620000000800 */
        /* <DEDUP_REMOVED lines=13> */
[----:B------:R-:W-:Y:S01]  /*2830*/  FFMA.FTZ R10, R71, R0, -R10 ;  /* 0x00000000470a7223 */ /* 0x000fe2000001080a */
[----:B------:R-:W-:Y:S01]  /*2840*/  MOV R71, R119 ;  /* 0x0000007700477202 */ /* 0x000fe20000000f00 */
[----:B------:R2:W-:Y:S01]  /*2850*/  MUFU.EX2 R18, R35 ;  /* 0x0000002300127308 */ /* 0x0005e20000000800 */
[----:B------:R-:W-:Y:S01]  /*2860*/  FMNMX.FTZ R2, R49, R2, !PT ;  /* 0x0000000231027209 */ /* 0x000fe20007810000 */
[----:B-1----:R-:W-:Y:S01]  /*2870*/  FADD.FTZ R34, R189, R12 ;  /* 0x0000000cbd227221 */ /* 0x002fe20000010000 */
[----:B------:R-:W-:Y:S01]  /*2880*/  F2FP.BF16.F32.PACK_AB R189, R12, R189 ;  /* 0x000000bd0cbd723e */ /* 0x000fe200000010ff */
[--C-:B------:R-:W-:Y:S01]  /*2890*/  IMAD.MOV.U32 R64, RZ, RZ, R119.reuse ;  /* 0x000000ffff407224 */ /* 0x100fe200078e0077 */
[----:B------:R-:W-:Y:S01]  /*28a0*/  FMNMX.FTZ R2, R55, R2, !PT ;  /* 0x0000000237027209 */ /* 0x000fe20007810000 */
[--C-:B------:R-:W-:Y:S01]  /*28b0*/  IMAD.MOV.U32 R60, RZ, RZ, R119.reuse ;  /* 0x000000ffff3c7224 */ /* 0x100fe200078e0077 */
[-C--:B------:R-:W-:Y:S01]  /*28c0*/  MOV R68, R119.reuse ;  /* 0x0000007700447202 */ /* 0x080fe20000000f00 */
[----:B------:R-:W-:Y:S01]  /*28d0*/  MUFU.EX2 R23, R23 ;  /* 0x0000001700177308 */ /* 0x000fe20000000800 */
[----:B------:R-:W-:Y:S01]  /*28e0*/  FMNMX.FTZ R2, R53, R2, !PT ;  /* 0x0000000235027209 */ /* 0x000fe20007810000 */
[----:B0-----:R-:W-:Y:S01]  /*28f0*/  IMAD.MOV.U32 R31, RZ, RZ, R119 ;  /* 0x000000ffff1f7224 */ /* 0x001fe200078e0077 */
[----:B--2---:R-:W-:-:S02]  /*2900*/  MOV R35, R119 ;  /* 0x0000007700237202 */ /* 0x004fc40000000f00 */
[----:B------:R-:W-:-:S03]  /*2910*/  FMNMX.FTZ R2, R59, R2, !PT ;  /* 0x000000023b027209 */ /* 0x000fc60007810000 */
[----:B------:R0:W1:Y:S01]  /*2920*/  MUFU.EX2 R20, R39 ;  /* 0x0000002700147308 */ /* 0x0000620000000800 */
[----:B------:R-:W-:-:S04]  /*2930*/  FMNMX.FTZ R2, R57, R2, !PT ;  /* 0x0000000239027209 */ /* 0x000fc80007810000 */
[----:B------:R-:W-:-:S03]  /*2940*/  FMNMX.FTZ R2, R9, R2, !PT ;  /* 0x0000000209027209 */ /* 0x000fc60007810000 */
[----:B------:R-:W-:Y:S01]  /*2950*/  MUFU.EX2 R73, R73 ;  /* 0x0000004900497308 */ /* 0x000fe20000000800 */
[----:B------:R-:W-:Y:S01]  /*2960*/  FMNMX.FTZ R2, R61, R2, !PT ;  /* 0x000000023d027209 */ /* 0x000fe20007810000 */
[----:B0-----:R-:W-:-:S03]  /*2970*/  IMAD.MOV.U32 R39, RZ, RZ, R119 ;  /* 0x000000ffff277224 */ /* 0x001fc600078e0077 */
[----:B------:R-:W-:-:S03]  /*2980*/  FMNMX.FTZ R2, R13, R2, !PT ;  /* 0x000000020d027209 */ /* 0x000fc60007810000 */
[----:B------:R0:W2:Y:S01]  /*2990*/  MUFU.EX2 R22, R75 ;  /* 0x0000004b00167308 */ /* 0x0000a20000000800 */
[----:B------:R-:W-:Y:S02]  /*29a0*/  FMNMX.FTZ R2, R65, R2, !PT ;  /* 0x0000000241027209 */ /* 0x000fe40007810000 */
[----:B-1----:R-:W-:Y:S02]  /*29b0*/  F2FP.BF16.F32.PACK_AB R187, R20, R23 ;  /* 0x0000001714bb723e */ /* 0x002fe400000010ff */
[----:B------:R-:W-:-:S03]  /*29c0*/  FMNMX.FTZ R2, R19, R2, !PT ;  /* 0x0000000213027209 */ /* 0x000fc60007810000 */
[----:B------:R-:W-:Y:S01]  /*29d0*/  MUFU.EX2 R77, R77 ;  /* 0x0000004d004d7308 */ /* 0x000fe20000000800 */
[----:B------:R-:W-:Y:S01]  /*29e0*/  FMNMX.FTZ R2, R69, R2, !PT ;  /* 0x0000000245027209 */ /* 0x000fe20007810000 */
[----:B0-----:R-:W-:-:S04]  /*29f0*/  IMAD.MOV.U32 R75, RZ, RZ, R119 ;  /* 0x000000ffff4b7224 */ /* 0x001fc800078e0077 */
[----:B------:R-:W0:Y:S02]  /*2a00*/  SHFL.BFLY PT, R3, R2, 0x2, 0x1f ;  /* 0x0c401f0002037f89 */ /* 0x000e2400000e0000 */
[----:B------:R1:W3:Y:S01]  /*2a10*/  MUFU.EX2 R24, R79 ;  /* 0x0000004f00187308 */ /* 0x0002e20000000800 */
[----:B--2---:R-:W-:-:S07]  /*2a20*/  F2FP.BF16.F32.PACK_AB R181, R22, R73 ;  /* 0x0000004916b5723e */ /* 0x004fce00000010ff */
[----:B------:R-:W-:Y:S01]  /*2a30*/  MUFU.EX2 R81, R81 ;  /* 0x0000005100517308 */ /* 0x000fe20000000800 */
[----:B-1----:R-:W-:-:S07]  /*2a40*/  IMAD.MOV.U32 R79, RZ, RZ, R119 ;  /* 0x000000ffff4f7224 */ /* 0x002fce00078e0077 */
[----:B------:R1:W2:Y:S01]  /*2a50*/  MUFU.EX2 R26, R83 ;  /* 0x00000053001a7308 */ /* 0x0002a20000000800 */
[----:B---3--:R-:W-:Y:S02]  /*2a60*/  F2FP.BF16.F32.PACK_AB R183, R24, R77 ;  /* 0x0000004d18b7723e */ /* 0x008fe400000010ff */
[----:B0-----:R-:W-:-:S05]  /*2a70*/  FMNMX.FTZ R8, R2, R3, !PT ;  /* 0x0000000302087209 */ /* 0x001fca0007810000 */
[----:B------:R-:W-:Y:S01]  /*2a80*/  MUFU.EX2 R85, R85 ;  /* 0x0000005500557308 */ /* 0x000fe20000000800 */
[----:B-1----:R-:W-:Y:S01]  /*2a90*/  IMAD.MOV.U32 R83, RZ, RZ, R119 ;  /* 0x000000ffff537224 */ /* 0x002fe200078e0077 */
[----:B------:R-:W0:Y:S06]  /*2aa0*/  SHFL.BFLY PT, R3, R8, 0x1, 0x1f ;  /* 0x0c201f0008037f89 */ /* 0x000e2c00000e0000 */
[----:B------:R1:W3:Y:S01]  /*2ab0*/  MUFU.EX2 R28, R87 ;  /* 0x00000057001c7308 */ /* 0x0002e20000000800 */
[----:B--2---:R-:W-:-:S07]  /*2ac0*/  F2FP.BF16.F32.PACK_AB R177, R26, R81 ;  /* 0x000000511ab1723e */ /* 0x004fce00000010ff */
[----:B------:R-:W-:Y:S01]  /*2ad0*/  MUFU.EX2 R89, R89 ;  /* 0x0000005900597308 */ /* 0x000fe20000000800 */
[----:B-1----:R-:W-:-:S07]  /*2ae0*/  IMAD.MOV.U32 R87, RZ, RZ, R119 ;  /* 0x000000ffff577224 */ /* 0x002fce00078e0077 */
[----:B------:R1:W2:Y:S01]  /*2af0*/  MUFU.EX2 R30, R91 ;  /* 0x0000005b001e7308 */ /* 0x0002a20000000800 */
[----:B---3--:R-:W-:Y:S02]  /*2b00*/  F2FP.BF16.F32.PACK_AB R179, R28, R85 ;  /* 0x000000551cb3723e */ /* 0x008fe400000010ff */
[----:B0-----:R-:W-:-:S04]  /*2b10*/  FMNMX.FTZ R3, R8, R3, !PT ;  /* 0x0000000308037209 */ /* 0x001fc80007810000 */
[C---:B------:R-:W-:Y:S01]  /*2b20*/  FSETP.NEU.FTZ.AND P1, PT, R3.reuse, -INF , PT ;  /* 0xff8000000300780b */ /* 0x040fe20003f3d000 */
[----:B------:R-:W-:Y:S01]  /*2b30*/  FMUL.FTZ R2, R3, R0 ;  /* 0x0000000003027220 */ /* 0x000fe20000410000 */
[----:B------:R-:W-:Y:S01]  /*2b40*/  MUFU.EX2 R93, R93 ;  /* 0x0000005d005d7308 */ /* 0x000fe20000000800 */
[----:B-1----:R-:W-:-:S03]  /*2b50*/  IMAD.MOV.U32 R91, RZ, RZ, R119 ;  /* 0x000000ffff5b7224 */ /* 0x002fc600078e0077 */
[----:B------:R-:W-:Y:S02]  /*2b60*/  FSEL R2, R2, RZ, P1 ;  /* 0x000000ff02027208 */ /* 0x000fe40000800000 */
[----:B------:R-:W-:Y:S02]  /*2b70*/  PLOP3.LUT P1, PT, PT, PT, UP0, 0x80, 0x0 ;  /* 0x000000000000781c */ /* 0x000fe40003f2f008 */
        /* <DEDUP_REMOVED lines=16> */
[----:B------:R0:W1:Y:S01]  /*2c80*/  MUFU.EX2 R188, R25 ;  /* 0x0000001900bc7308 */ /* 0x0000620000000800 */
[-CC-:B------:R-:W-:Y:S01]  /*2c90*/  FFMA.FTZ R55, R55, R0.reuse, -R2.reuse ;  /* 0x0000000037377223 */ /* 0x180fe20000010802 */
[-CC-:B------:R-:W-:Y:S01]  /*2ca0*/  FFMA.FTZ R53, R53, R0.reuse, -R2.reuse ;  /* 0x0000000035357223 */ /* 0x180fe20000010802 */
[-CC-:B------:R-:W-:Y:S01]  /*2cb0*/  FFMA.FTZ R59, R59, R0.reuse, -R2.reuse ;  /* 0x000000003b3b7223 */ /* 0x180fe20000010802 */
[-CC-:B------:R-:W-:Y:S01]  /*2cc0*/  FFMA.FTZ R57, R57, R0.reuse, -R2.reuse ;  /* 0x0000000039397223 */ /* 0x180fe20000010802 */
[-CC-:B------:R-:W-:Y:S01]  /*2cd0*/  FFMA.FTZ R9, R9, R0.reuse, -R2.reuse ;  /* 0x0000000009097223 */ /* 0x180fe20000010802 */
[-CC-:B------:R-:W-:Y:S01]  /*2ce0*/  FFMA.FTZ R61, R61, R0.reuse, -R2.reuse ;  /* 0x000000003d3d7223 */ /* 0x180fe20000010802 */
[-C--:B------:R-:W-:Y:S01]  /*2cf0*/  FFMA.FTZ R13, R13, R0.reuse, -R2 ;  /* 0x000000000d0d7223 */ /* 0x080fe20000010802 */
[----:B------:R-:W3:Y:S01]  /*2d00*/  MUFU.EX2 R15, R15 ;  /* 0x0000000f000f7308 */ /* 0x000ee20000000800 */
[----:B0-----:R-:W-:Y:S01]  /*2d10*/  FADD.FTZ R25, R191, R34 ;  /* 0x00000022bf197221 */ /* 0x001fe20000010000 */
[C---:B------:R-:W-:Y:S01]  /*2d20*/  F2FP.BF16.F32.PACK_AB R191, R14.reuse, R191 ;  /* 0x000000bf0ebf723e */ /* 0x040fe200000010ff */
[-CC-:B------:R-:W-:Y:S01]  /*2d30*/  FFMA.FTZ R65, R65, R0.reuse, -R2.reuse ;  /* 0x0000000041417223 */ /* 0x180fe20000010802 */
[-CC-:B------:R-:W-:Y:S01]  /*2d40*/  FFMA.FTZ R19, R19, R0.reuse, -R2.reuse ;  /* 0x0000000013137223 */ /* 0x180fe20000010802 */
[----:B------:R-:W-:Y:S01]  /*2d50*/  FADD.FTZ R34, R14, R25 ;  /* 0x000000190e227221 */ /* 0x000fe20000010000 */
[----:B------:R-:W-:Y:S01]  /*2d60*/  FFMA.FTZ R2, R69, R0, -R2 ;  /* 0x0000000045027223 */ /* 0x000fe20000010802 */
[----:B--2---:R-:W-:Y:S01]  /*2d70*/  F2FP.BF16.F32.PACK_AB R173, R30, R89 ;  /* 0x000000591ead723e */ /* 0x004fe200000010ff */
[----:B------:R0:W2:Y:S01]  /*2d80*/  MUFU.EX2 R190, R29 ;  /* 0x0000001d00be7308 */ /* 0x0000a20000000800 */
[----:B------:R-:W-:Y:S01]  /*2d90*/  FADD.FTZ R25, R185, R34 ;  /* 0x00000022b9197221 */ /* 0x000fe20000010000 */
[----:B-1----:R-:W-:Y:S01]  /*2da0*/  FADD.FTZ R34, R11, R188 ;  /* 0x000000bc0b227221 */ /* 0x002fe20000010000 */
[----:B------:R-:W-:Y:S01]  /*2db0*/  F2FP.BF16.F32.PACK_AB R188, R188, R11 ;  /* 0x0000000bbcbc723e */ /* 0x000fe200000010ff */
[----:B------:R-:W-:-:S02]  /*2dc0*/  IMAD.MOV.U32 R69, RZ, RZ, R119 ;  /* 0x000000ffff457224 */ /* 0x000fc400078e0077 */
[----:B------:R-:W-:Y:S01]  /*2dd0*/  FADD.FTZ R36, R18, R25 ;  /* 0x0000001912247221 */ /* 0x000fe20000010000 */
[----:B------:R-:W-:Y:S01]  /*2de0*/  F2FP.BF16.F32.PACK_AB R175, R32, R93 ;  /* 0x0000005d20af723e */ /* 0x000fe200000010ff */
[----:B------:R-:W-:Y:S01]  /*2df0*/  IMAD.MOV.U32 R63, RZ, RZ, R119 ;  /* 0x000000ffff3f7224 */ /* 0x000fe200078e0077 */
[----:B------:R-:W1:Y:S01]  /*2e00*/  MUFU.EX2 R17, R17 ;  /* 0x0000001100117308 */ /* 0x000e620000000800 */
[----:B------:R-:W-:Y:S01]  /*2e10*/  FADD.FTZ R27, R23, R36 ;  /* 0x00000024171b7221 */ /* 0x000fe20000010000 */
[----:B---3--:R-:W-:Y:S01]  /*2e20*/  FADD.FTZ R25, R15, R34 ;  /* 0x000000220f197221 */ /* 0x008fe20000010000 */
[----:B------:R-:W-:Y:S02]  /*2e30*/  F2FP.BF16.F32.PACK_AB R185, R18, R185 ;  /* 0x000000b912b9723e */ /* 0x000fe400000010ff */
[----:B------:R-:W-:Y:S01]  /*2e40*/  FADD.FTZ R36, R20, R27 ;  /* 0x0000001b14247221 */ /* 0x000fe20000010000 */
[----:B0-----:R-:W-:Y:S02]  /*2e50*/  MOV R29, R119 ;  /* 0x00000077001d7202 */ /* 0x001fe40000000f00 */
[----:B------:R0:W3:Y:S01]  /*2e60*/  MUFU.EX2 R184, R33 ;  /* 0x0000002100b87308 */ /* 0x0000e20000000800 */
[C---:B--2---:R-:W-:Y:S01]  /*2e70*/  FADD.FTZ R34, R190.reuse, R25 ;  /* 0x00000019be227221 */ /* 0x044fe20000010000 */
[----:B------:R-:W-:Y:S01]  /*2e80*/  FADD.FTZ R27, R73, R36 ;  /* 0x00000024491b7221 */ /* 0x000fe20000010000 */
[----:B------:R-:W-:Y:S01]  /*2e90*/  F2FP.BF16.F32.PACK_AB R190, R190, R15 ;  /* 0x0000000fbebe723e */ /* 0x000fe200000010ff */
[----:B------:R-:W-:-:S02]  /*2ea0*/  IMAD.MOV.U32 R73, RZ, RZ, R119 ;  /* 0x000000ffff497224 */ /* 0x000fc400078e0077 */
[----:B------:R-:W-:Y:S02]  /*2eb0*/  FADD.FTZ R36, R22, R27 ;  /* 0x0000001b16247221 */ /* 0x000fe40000010000 */
[----:B------:R-:W2:Y:S01]  /*2ec0*/  MUFU.EX2 R21, R21 ;  /* 0x0000001500157308 */ /* 0x000ea20000000800 */
[----:B-1----:R-:W-:Y:S01]  /*2ed0*/  FADD.FTZ R25, R17, R34 ;  /* 0x0000002211197221 */ /* 0x002fe20000010000 */
[----:B------:R-:W-:Y:S01]  /*2ee0*/  FADD.FTZ R27, R77, R36 ;  /* 0x000000244d1b7221 */ /* 0x000fe20000010000 */
[--C-:B------:R-:W-:Y:S02]  /*2ef0*/  IMAD.MOV.U32 R77, RZ, RZ, R119.reuse ;  /* 0x000000ffff4d7224 */ /* 0x100fe400078e0077 */
[----:B0-----:R-:W-:Y:S02]  /*2f00*/  IMAD.MOV.U32 R33, RZ, RZ, R119 ;  /* 0x000000ffff217224 */ /* 0x001fe400078e0077 */
[----:B------:R-:W-:Y:S01]  /*2f10*/  FADD.FTZ R36, R24, R27 ;  /* 0x0000001b18247221 */ /* 0x000fe20000010000 */
[----:B------:R-:W-:Y:S01]  /*2f20*/  IMAD.MOV.U32 R24, RZ, RZ, R119 ;  /* 0x000000ffff187224 */ /* 0x000fe200078e0077 */
[----:B------:R0:W1:Y:S01]  /*2f30*/  MUFU.EX2 R186, R37 ;  /* 0x0000002500ba7308 */ /* 0x0000620000000800 */
[C---:B---3--:R-:W-:Y:S01]  /*2f40*/  FADD.FTZ R34, R184.reuse, R25 ;  /* 0x00000019b8227221 */ /* 0x048fe20000010000 */
[----:B------:R-:W-:Y:S01]  /*2f50*/  FADD.FTZ R27, R81, R36 ;  /* 0x00000024511b7221 */ /* 0x000fe20000010000 */
[----:B------:R-:W-:Y:S01]  /*2f60*/  F2FP.BF16.F32.PACK_AB R184, R184, R17 ;  /* 0x00000011b8b8723e */ /* 0x000fe200000010ff */
[----:B------:R-:W-:-:S02]  /*2f70*/  IMAD.MOV.U32 R81, RZ, RZ, R119 ;  /* 0x000000ffff517224 */ /* 0x000fc400078e0077 */
[----:B------:R-:W-:Y:S01]  /*2f80*/  FADD.FTZ R36, R26, R27 ;  /* 0x0000001b1a247221 */ /* 0x000fe20000010000 */
[----:B------:R-:W-:Y:S01]  /*2f90*/  MOV R26, R119 ;  /* 0x00000077001a7202 */ /* 0x000fe20000000f00 */
[----:B------:R-:W3:Y:S01]  /*2fa0*/  MUFU.EX2 R43, R43 ;  /* 0x0000002b002b7308 */ /* 0x000ee20000000800 */
[----:B--2---:R-:W-:Y:S01]  /*2fb0*/  FADD.FTZ R25, R21, R34 ;  /* 0x0000002215197221 */ /* 0x004fe20000010000 */
[----:B------:R-:W-:Y:S01]  /*2fc0*/  FADD.FTZ R27, R85, R36 ;  /* 0x00000024551b7221 */ /* 0x000fe20000010000 */
[--C-:B------:R-:W-:Y:S02]  /*2fd0*/  IMAD.MOV.U32 R85, RZ, RZ, R119.reuse ;  /* 0x000000ffff557224 */ /* 0x100fe400078e0077 */
[----:B0-----:R-:W-:Y:S02]  /*2fe0*/  IMAD.MOV.U32 R37, RZ, RZ, R119 ;  /* 0x000000ffff257224 */ /* 0x001fe400078e0077 */
[----:B------:R-:W-:Y:S01]  /*2ff0*/  FADD.FTZ R36, R28, R27 ;  /* 0x0000001b1c247221 */ /* 0x000fe20000010000 */
[----:B------:R-:W-:Y:S01]  /*3000*/  IMAD.MOV.U32 R28, RZ, RZ, R119 ;  /* 0x000000ffff1c7224 */ /* 0x000fe200078e0077 */
[----:B------:R0:W2:Y:S01]  /*3010*/  MUFU.EX2 R180, R41 ;  /* 0x0000002900b47308 */ /* 0x0000a20000000800 */
[C---:B-1----:R-:W-:Y:S01]  /*3020*/  FADD.FTZ R34, R186.reuse, R25 ;  /* 0x00000019ba227221 */ /* 0x042fe20000010000 */
[----:B------:R-:W-:Y:S01]  /*3030*/  FADD.FTZ R27, R89, R36 ;  /* 0x00000024591b7221 */ /* 0x000fe20000010000 */
[----:B------:R-:W-:Y:S01]  /*3040*/  F2FP.BF16.F32.PACK_AB R186, R186, R21 ;  /* 0x00000015baba723e */ /* 0x000fe200000010ff */
[----:B------:R-:W-:-:S02]  /*3050*/  IMAD.MOV.U32 R89, RZ, RZ, R119 ;  /* 0x000000ffff597224 */ /* 0x000fc400078e0077 */
[----:B------:R-:W-:Y:S01]  /*3060*/  FADD.FTZ R14, R30, R27 ;  /* 0x0000001b1e0e7221 */ /* 0x000fe20000010000 */
[--C-:B------:R-:W-:Y:S01]  /*3070*/  IMAD.MOV.U32 R36, RZ, RZ, R119.reuse ;  /* 0x000000ffff247224 */ /* 0x100fe200078e0077 */
[----:B------:R-:W1:Y:S01]  /*3080*/  MUFU.EX2 R47, R47 ;  /* 0x0000002f002f7308 */ /* 0x000e620000000800 */
[----:B---3--:R-:W-:Y:S01]  /*3090*/  FADD.FTZ R25, R43, R34 ;  /* 0x000000222b197221 */ /* 0x008fe20000010000 */
[----:B0-----:R-:W-:Y:S01]  /*30a0*/  MOV R41, R119 ;  /* 0x0000007700297202 */ /* 0x001fe20000000f00 */
[--C-:B------:R-:W-:Y:S02]  /*30b0*/  IMAD.MOV.U32 R30, RZ, RZ, R119.reuse ;  /* 0x000000ffff1e7224 */ /* 0x100fe400078e0077 */
[----:B------:R-:W-:-:S03]  /*30c0*/  IMAD.MOV.U32 R27, RZ, RZ, R119 ;  /* 0x000000ffff1b7224 */ /* 0x000fc600078e0077 */
[----:B------:R0:W3:Y:S01]  /*30d0*/  MUFU.EX2 R182, R45 ;  /* 0x0000002d00b67308 */ /* 0x0000e20000000800 */
[C---:B--2---:R-:W-:Y:S01]  /*30e0*/  FADD.FTZ R34, R180.reuse, R25 ;  /* 0x00000019b4227221 */ /* 0x044fe20000010000 */
[----:B------:R-:W-:Y:S01]  /*30f0*/  F2FP.BF16.F32.PACK_AB R180, R180, R43 ;  /* 0x0000002bb4b4723e */ /* 0x000fe200000010ff */
[----:B------:R-:W-:-:S05]  /*3100*/  IMAD.MOV.U32 R43, RZ, RZ, R119 ;  /* 0x000000ffff2b7224 */ /* 0x000fca00078e0077 */
[----:B------:R-:W2:Y:S01]  /*3110*/  MUFU.EX2 R51, R51 ;  /* 0x0000003300337308 */ /* 0x000ea20000000800 */
[----:B-1----:R-:W-:Y:S01]  /*3120*/  FADD.FTZ R25, R47, R34 ;  /* 0x000000222f197221 */ /* 0x002fe20000010000 */
[----:B0-----:R-:W-:-:S06]  /*3130*/  IMAD.MOV.U32 R45, RZ, RZ, R119 ;  /* 0x000000ffff2d7224 */ /* 0x001fcc00078e0077 */
[----:B------:R0:W1:Y:S01]  /*3140*/  MUFU.EX2 R176, R49 ;  /* 0x0000003100b07308 */ /* 0x0000620000000800 */
[C---:B---3--:R-:W-:Y:S01]  /*3150*/  FADD.FTZ R34, R182.reuse, R25 ;  /* 0x00000019b6227221 */ /* 0x048fe20000010000 */
[----:B------:R-:W-:Y:S02]  /*3160*/  F2FP.BF16.F32.PACK_AB R182, R182, R47 ;  /* 0x0000002fb6b6723e */ /* 0x000fe400000010ff */
[----:B------:R-:W-:-:S04]  /*3170*/  MOV R47, R119 ;  /* 0x00000077002f7202 */ /* 0x000fc80000000f00 */
[----:B------:R-:W3:Y:S01]  /*3180*/  MUFU.EX2 R55, R55 ;  /* 0x0000003700377308 */ /* 0x000ee20000000800 */
[----:B--2---:R-:W-:Y:S01]  /*3190*/  FADD.FTZ R25, R51, R34 ;  /* 0x0000002233197221 */ /* 0x004fe20000010000 */
[--C-:B0-----:R-:W-:Y:S02]  /*31a0*/  IMAD.MOV.U32 R49, RZ, RZ, R119.reuse ;  /* 0x000000ffff317224 */ /* 0x101fe400078e0077 */
[----:B------:R-:W-:-:S04]  /*31b0*/  IMAD.MOV.U32 R34, RZ, RZ, R119 ;  /* 0x000000ffff227224 */ /* 0x000fc800078e0077 */
[----:B------:R0:W2:Y:S01]  /*31c0*/  MUFU.EX2 R178, R53 ;  /* 0x0000003500b27308 */ /* 0x0000a20000000800 */
[C---:B-1----:R-:W-:Y:S01]  /*31d0*/  FADD.FTZ R12, R176.reuse, R25 ;  /* 0x00000019b00c7221 */ /* 0x042fe20000010000 */
[----:B------:R-:W-:Y:S01]  /*31e0*/  FADD.FTZ R25, R93, R14 ;  /* 0x0000000e5d197221 */ /* 0x000fe20000010000 */
[----:B------:R-:W-:Y:S01]  /*31f0*/  F2FP.BF16.F32.PACK_AB R176, R176, R51 ;  /* 0x00000033b0b0723e */ /* 0x000fe200000010ff */
[----:B------:R-:W-:Y:S02]  /*3200*/  IMAD.MOV.U32 R93, RZ, RZ, R119 ;  /* 0x000000ffff5d7224 */ /* 0x000fe400078e0077 */
[----:B------:R-:W-:Y:S01]  /*3210*/  FADD.FTZ R14, R32, R25 ;  /* 0x00000019200e7221 */ /* 0x000fe20000010000 */
[----:B------:R-:W-:Y:S01]  /*3220*/  IMAD.MOV.U32 R51, RZ, RZ, R119 ;  /* 0x000000ffff337224 */ /* 0x000fe200078e0077 */
[----:B------:R-:W1:Y:S01]  /*3230*/  MUFU.EX2 R95, R95 ;  /* 0x0000005f005f7308 */ /* 0x000e620000000800 */
[----:B---3--:R-:W-:Y:S01]  /*3240*/  FADD.FTZ R23, R55, R12 ;  /* 0x0000000c37177221 */ /* 0x008fe20000010000 */
[----:B0-----:R-:W-:-:S02]  /*3250*/  MOV R53, R119 ;  /* 0x0000007700357202 */ /* 0x001fc40000000f00 */
[----:B------:R-:W-:-:S04]  /*3260*/  MOV R32, R119 ;  /* 0x0000007700207202 */ /* 0x000fc80000000f00 */
[----:B------:R-:W0:Y:S01]  /*3270*/  MUFU.EX2 R59, R59 ;  /* 0x0000003b003b7308 */ /* 0x000e220000000800 */
[C---:B--2---:R-:W-:Y:S01]  /*3280*/  FADD.FTZ R12, R178.reuse, R23 ;  /* 0x00000017b20c7221 */ /* 0x044fe20000010000 */
[----:B------:R-:W-:Y:S01]  /*3290*/  F2FP.BF16.F32.PACK_AB R178, R178, R55 ;  /* 0x00000037b2b2723e */ /* 0x000fe200000010ff */
[----:B------:R-:W-:-:S05]  /*32a0*/  IMAD.MOV.U32 R55, RZ, RZ, R119 ;  /* 0x000000ffff377224 */ /* 0x000fca00078e0077 */
[----:B------:R2:W3:Y:S01]  /*32b0*/  MUFU.EX2 R8, R67 ;  /* 0x0000004300087308 */ /* 0x0004e20000000800 */
[----:B-1----:R-:W-:-:S07]  /*32c0*/  FADD.FTZ R25, R95, R14 ;  /* 0x0000000e5f197221 */ /* 0x002fce0000010000 */
[----:B------:R1:W4:Y:S01]  /*32d0*/  MUFU.EX2 R172, R57 ;  /* 0x0000003900ac7308 */ /* 0x0003220000000800 */
[----:B0-----:R-:W-:Y:S01]  /*32e0*/  FADD.FTZ R23, R59, R12 ;  /* 0x0000000c3b177221 */ /* 0x001fe20000010000 */
[----:B--2---:R-:W-:-:S06]  /*32f0*/  IMAD.MOV.U32 R67, RZ, RZ, R119 ;  /* 0x000000ffff437224 */ /* 0x004fcc00078e0077 */
[----:B------:R-:W0:Y:S01]  /*3300*/  MUFU.EX2 R97, R97 ;  /* 0x0000006100617308 */ /* 0x000e220000000800 */
[C---:B---3--:R-:W-:Y:S01]  /*3310*/  FADD.FTZ R14, R8.reuse, R25 ;  /* 0x00000019080e7221 */ /* 0x048fe20000010000 */
[----:B------:R-:W-:Y:S01]  /*3320*/  F2FP.BF16.F32.PACK_AB R169, R8, R95 ;  /* 0x0000005f08a9723e */ /* 0x000fe200000010ff */
[--C-:B------:R-:W-:Y:S02]  /*3330*/  IMAD.MOV.U32 R95, RZ, RZ, R119.reuse ;  /* 0x000000ffff5f7224 */ /* 0x100fe400078e0077 */
[----:B-1----:R-:W-:-:S03]  /*3340*/  IMAD.MOV.U32 R57, RZ, RZ, R119 ;  /* 0x000000ffff397224 */ /* 0x002fc600078e0077 */
[----:B------:R-:W1:Y:S01]  /*3350*/  MUFU.EX2 R9, R9 ;  /* 0x0000000900097308 */ /* 0x000e620000000800 */
[C---:B----4-:R-:W-:Y:S01]  /*3360*/  FADD.FTZ R12, R172.reuse, R23 ;  /* 0x00000017ac0c7221 */ /* 0x050fe20000010000 */
[----:B------:R-:W-:Y:S02]  /*3370*/  F2FP.BF16.F32.PACK_AB R172, R172, R59 ;  /* 0x0000003bacac723e */ /* 0x000fe400000010ff */
[----:B------:R-:W-:-:S04]  /*3380*/  MOV R59, R119 ;  /* 0x00000077003b7202 */ /* 0x000fc80000000f00 */
[----:B------:R-:W2:Y:S01]  /*3390*/  MUFU.EX2 R10, R10 ;  /* 0x0000000a000a7308 */ /* 0x000ea20000000800 */
[----:B0-----:R-:W-:-:S07]  /*33a0*/  FADD.FTZ R25, R97, R14 ;  /* 0x0000000e61197221 */ /* 0x001fce0000010000 */
[----:B------:R0:W3:Y:S01]  /*33b0*/  MUFU.EX2 R174, R61 ;  /* 0x0000003d00ae7308 */ /* 0x0000e20000000800 */
[----:B-1----:R-:W-:-:S07]  /*33c0*/  FADD.FTZ R23, R9, R12 ;  /* 0x0000000c09177221 */ /* 0x002fce0000010000 */
[----:B------:R-:W1:Y:S01]  /*33d0*/  MUFU.EX2 R13, R13 ;  /* 0x0000000d000d7308 */ /* 0x000e620000000800 */
[C---:B--2---:R-:W-:Y:S01]  /*33e0*/  FADD.FTZ R8, R10.reuse, R25 ;  /* 0x000000190a087221 */ /* 0x044fe20000010000 */
[----:B------:R-:W-:Y:S01]  /*33f0*/  F2FP.BF16.F32.PACK_AB R171, R10, R97 ;  /* 0x000000610aab723e */ /* 0x000fe200000010ff */
[--C-:B------:R-:W-:Y:S02]  /*3400*/  IMAD.MOV.U32 R97, RZ, RZ, R119.reuse ;  /* 0x000000ffff617224 */ /* 0x100fe400078e0077 */
[--C-:B0-----:R-:W-:Y:S02]  /*3410*/  IMAD.MOV.U32 R61, RZ, RZ, R119.reuse ;  /* 0x000000ffff3d7224 */ /* 0x101fe400078e0077 */
[----:B------:R-:W-:Y:S01]  /*3420*/  IMAD.MOV.U32 R25, RZ, RZ, R119 ;  /* 0x000000ffff197224 */ /* 0x000fe200078e0077 */
[----:B------:R0:W2:Y:S01]  /*3430*/  MUFU.EX2 R168, R65 ;  /* 0x0000004100a87308 */ /* 0x0000a20000000800 */
[C---:B---3--:R-:W-:Y:S01]  /*3440*/  FADD.FTZ R10, R174.reuse, R23 ;  /* 0x00000017ae0a7221 */ /* 0x048fe20000010000 */
[----:B------:R-:W-:-:S06]  /*3450*/  F2FP.BF16.F32.PACK_AB R174, R174, R9 ;  /* 0x00000009aeae723e */ /* 0x000fcc00000010ff */
[----:B------:R-:W3:Y:S01]  /*3460*/  MUFU.EX2 R19, R19 ;  /* 0x0000001300137308 */ /* 0x000ee20000000800 */
[----:B-1----:R-:W-:Y:S01]  /*3470*/  FADD.FTZ R11, R13, R10 ;  /* 0x0000000a0d0b7221 */ /* 0x002fe20000010000 */
[----:B0-----:R-:W-:-:S06]  /*3480*/  MOV R65, R119 ;  /* 0x0000007700417202 */ /* 0x001fcc0000000f00 */
[----:B------:R-:W0:Y:S01]  /*3490*/  MUFU.EX2 R2, R2 ;  /* 0x0000000200027308 */ /* 0x000e220000000800 */
[C---:B--2---:R-:W-:Y:S01]  /*34a0*/  FADD.FTZ R10, R168.reuse, R11 ;  /* 0x0000000ba80a7221 */ /* 0x044fe20000010000 */
[----:B------:R-:W-:-:S03]  /*34b0*/  F2FP.BF16.F32.PACK_AB R168, R168, R13 ;  /* 0x0000000da8a8723e */ /* 0x000fc600000010ff */
[----:B---3--:R-:W-:Y:S01]  /*34c0*/  FADD.FTZ R11, R19, R10 ;  /* 0x0000000a130b7221 */ /* 0x008fe20000010000 */
[----:B------:R-:W-:-:S03]  /*34d0*/  IMAD.MOV.U32 R10, RZ, RZ, 0x3f800000 ;  /* 0x3f800000ff0a7424 */ /* 0x000fc600078e00ff */
[C---:B0-----:R-:W-:Y:S01]  /*34e0*/  FADD.FTZ R9, R2.reuse, R11 ;  /* 0x0000000b02097221 */ /* 0x041fe20000010000 */
[----:B------:R-:W-:Y:S01]  /*34f0*/  F2FP.BF16.F32.PACK_AB R170, R2, R19 ;  /* 0x0000001302aa723e */ /* 0x000fe200000010ff */
[----:B------:R-:W-:Y:S01]  /*3500*/  IMAD.MOV.U32 R2, RZ, RZ, 0x3f800000 ;  /* 0x3f800000ff027424 */ /* 0x000fe200078e00ff */
[----:B------:R-:W-:Y:S06]  /*3510*/  @!P1 BRA `(.L_x_3289) ;  /* 0x0000002000409947 */ /* 0x000fec0003800000 */
[----:B------:R-:W-:Y:S01]  /*3520*/  MOV R13, R4 ;  /* 0x00000004000d7202 */ /* 0x000fe20000000f00 */
[----:B------:R-:W-:Y:S01]  /*3530*/  IMAD.MOV.U32 R11, RZ, RZ, R3 ;  /* 0x000000ffff0b7224 */ /* 0x000fe200078e0003 */
[----:B------:R-:W-:Y:S01]  /*3540*/  CS2R R118, SRZ ;  /* 0x0000000000767805 */ /* 0x000fe2000001ff00 */
[----:B------:R-:W-:Y:S01]  /*3550*/  IMAD.MOV.U32 R2, RZ, RZ, 0x3f800000 ;  /* 0x3f800000ff027424 */ /* 0x000fe200078e00ff */
        /* <DEDUP_REMOVED lines=47> */
[----:B------:R-:W-:Y:S01]  /*3850*/  UMOV UR58, URZ ;  /* 0x0000003f003a7c82 */ /* 0x000fe20008000000 */
[----:B------:R-:W-:-:S05]  /*3860*/  UMOV UR59, URZ ;  /* 0x0000003f003b7c82 */ /* 0x000fca0008000000 */
.L_x_3300:
[----:B------:R-:W-:-:S04]  /*3870*/  UISETP.NE.AND UP0, UPT, UR59, 0x1, UPT ;  /* 0x000000013b00788c */ /* 0x000fc8000bf05270 */
[----:B------:R-:W-:-:S04]  /*3880*/  USEL UR56, URZ, 0x1, UP0 ;  /* 0x000000013f387887 */ /* 0x000fc80008000000 */
[----:B------:R-:W-:Y:S01]  /*3890*/  ULOP3.LUT UR56, UR58, UR56, URZ, 0x3c, !UPT ;  /* 0x000000383a387292 */ /* 0x000fe2000f8e3c3f */
[----:B------:R-:W-:Y:S11]  /*38a0*/  @!P0 BRA `(.L_x_3290) ;  /* 0x0000000000048947 */ /* 0x000ff60003800000 */
[----:B------:R-:W-:Y:S01]  /*38b0*/  BPT.TRAP 0x1 ;  /* 0x000000040000795c */ /* 0x000fe20000300000 */
.L_x_3290:
[----:B------:R-:W-:Y:S01]  /*38c0*/  UIADD3 UR4, UR59, 0x1, URZ ;  /* 0x000000013b047890 */ /* 0x000fe2000fffe03f */
[----:B------:R-:W-:-:S03]  /*38d0*/  MOV R0, UR56 ;  /* 0x0000003800007c02 */ /* 0x000fc60008000f00 */
[----:B------:R-:W-:Y:S01]  /*38e0*/  UISETP.NE.AND UP0, UPT, UR4, 0x2, UPT ;  /* 0x000000020400788c */ /* 0x000fe2000bf05270 */
[----:B------:R-:W-:-:S03]  /*38f0*/  SHF.L.U32 R0, R0, 0x1f, RZ ;  /* 0x0000001f00007819 */ /* 0x000fc600000006ff */
[----:B------:R-:W-:-:S04]  /*3900*/  USEL UR4, UR4, URZ, UP0 ;  /* 0x0000003f04047287 */ /* 0x000fc80008000000 */
[----:B------:R-:W-:Y:S02]  /*3910*/  ULEA UR61, UR4, UR38, 0x3 ;  /* 0x00000026043d7291 */ /* 0x000fe4000f8e183f */
[----:B------:R-:W-:-:S07]  /*3920*/  IMAD.U32 R5, RZ, RZ, UR4 ;  /* 0x00000004ff057e24 */ /* 0x000fce000f8e00ff */
[----:B------:R0:W1:Y:S01]  /*3930*/  SYNCS.PHASECHK.TRANS64.TRYWAIT P1, [UR61+0x30830], R0 ;  /* 0x03083000ff0075a7 */ /* 0x000062000802017d */
[----:B------:R-:W-:Y:S05]  /*3940*/  @!P0 BRA `(.L_x_3291) ;  /* 0x0000000000048947 */ /* 0x000fea0003800000 */
[----:B------:R-:W-:Y:S01]  /*3950*/  BPT.TRAP 0x1 ;  /* 0x000000040000795c */ /* 0x000fe20000300000 */
.L_x_3291:
[----:B-1----:R-:W-:Y:S05]  /*3960*/  @P1 BRA `(.L_x_3292) ;  /* 0x0000000000081947 */ /* 0x002fea0003800000 */
[----:B------:R-:W1:Y:S02]  /*3970*/  SYNCS.PHASECHK.TRANS64.TRYWAIT P1, [UR61+0x30830], R0 ;  /* 0x03083000ff0075a7 */ /* 0x000e64000802017d */
[----:B-1----:R-:W-:Y:S05]  /*3980*/  @!P1 BRA `(.L_x_3293) ;  /* 0x0000008800489947 */ /* 0x002fea0003800000 */
.L_x_3292:
        /* <DEDUP_REMOVED lines=13> */
[----:B------:R-:W-:Y:S01]  /*3a60*/  UIMAD UR6, UR6, 0x900, UR57 ;  /* 0x00000900060678a4 */ /* 0x000fe2000f8e0239 */
[-C--:B------:R-:W-:Y:S01]  /*3a70*/  FMUL.FTZ R24, R24, R10.reuse ;  /* 0x0000000a18187220 */ /* 0x080fe20000410000 */
[----:B------:R-:W-:Y:S01]  /*3a80*/  UMOV UR47, 0x40000040 ;  /* 0x40000040002f7882 */ /* 0x000fe20000000000 */
[----:B------:R-:W-:Y:S01]  /*3a90*/  UMOV UR51, 0x40000040 ;  /* 0x4000004000337882 */ /* 0x000fe20000000000 */
[----:B------:R-:W-:Y:S01]  /*3aa0*/  UIADD3 UR10, UR6, 0x2, URZ ;  /* 0x00000002060a7890 */ /* 0x000fe2000fffe03f */
[-C--:B------:R-:W-:Y:S01]  /*3ab0*/  FMUL.FTZ R25, R25, R10.reuse ;  /* 0x0000000a19197220 */ /* 0x080fe20000410000 */
[----:B------:R-:W-:Y:S01]  /*3ac0*/  UIADD3 UR14, UR6, 0x4, URZ ;  /* 0x00000004060e7890 */ /* 0x000fe2000fffe03f */
[----:B------:R-:W-:Y:S01]  /*3ad0*/  FMUL.FTZ R28, R28, R10 ;  /* 0x0000000a1c1c7220 */ /* 0x000fe20000410000 */
[----:B------:R-:W-:-:S02]  /*3ae0*/  UIADD3 UR18, UR6, 0x6, URZ ;  /* 0x0000000606127890 */ /* 0x000fc4000fffe03f */
[----:B------:R-:W-:Y:S01]  /*3af0*/  HGMMA.64x96x16.F32.BF16 R120, gdesc[UR4], RZ, !UPT, gsb0 ;  /* 0x01600000047879f0 */ /* 0x000fe2000c0018ff */
        /* <DEDUP_REMOVED lines=103> */
[----:B------:R-:W-:-:S05]  /*4170*/  FMUL.FTZ R119, R119, R2 ;  /* 0x0000000277777220 */ /* 0x000fca0000410000 */
        /* <DEDUP_REMOVED lines=32> */
[----:B------:R-:W-:Y:S05]  /*4380*/  @!P0 BRA `(.L_x_3294) ;  /* 0x0000000000048947 */ /* 0x000fea0003800000 */
[----:B------:R-:W-:Y:S01]  /*4390*/  BPT.TRAP 0x1 ;  /* 0x000000040000795c */ /* 0x000fe20000300000 */
.L_x_3294:
[----:B------:R-:W-:Y:S01]  /*43a0*/  ULEA UR4, UR59, UR38, 0x3 ;  /* 0x000000263b047291 */ /* 0x000fe2000f8e183f */
[----:B01----:R-:W-:-:S05]  /*43b0*/  IMAD.U32 R0, RZ, RZ, UR58 ;  /* 0x0000003aff007e24 */ /* 0x003fca000f8e00ff */
[----:B------:R-:W-:-:S04]  /*43c0*/  SHF.L.U32 R0, R0, 0x1f, RZ ;  /* 0x0000001f00007819 */ /* 0x000fc800000006ff */
[----:B------:R0:W1:Y:S01]  /*43d0*/  SYNCS.PHASECHK.TRANS64.TRYWAIT P1, [UR4+0x30850], R0 ;  /* 0x03085000ff0075a7 */ /* 0x0000620008020144 */
[----:B------:R-:W-:Y:S05]  /*43e0*/  @!P0 BRA `(.L_x_3295) ;  /* 0x0000000000048947 */ /* 0x000fea0003800000 */
[----:B------:R-:W-:Y:S01]  /*43f0*/  BPT.TRAP 0x1 ;  /* 0x000000040000795c */ /* 0x000fe20000300000 */
.L_x_3295:
[----:B-1----:R-:W-:Y:S05]  /*4400*/  @P1 BRA `(.L_x_3296) ;  /* 0x0000000000081947 */ /* 0x002fea0003800000 */
[----:B------:R-:W1:Y:S02]  /*4410*/  SYNCS.PHASECHK.TRANS64.TRYWAIT P1, [UR4+0x30850], R0 ;  /* 0x03085000ff0075a7 */ /* 0x000e640008020144 */
[----:B-1----:R-:W-:Y:S05]  /*4420*/  @!P1 BRA `(.L_x_3297) ;  /* 0x0000007c00b89947 */ /* 0x002fea0003800000 */
.L_x_3296:
[----:B------:R-:W-:Y:S01]  /*4430*/  UIADD3 UR5, UR38, 0x400, URZ ;  /* 0x0000040026057890 */ /* 0x000fe2000fffe03f */
[----:B------:R-:W-:Y:S01]  /*4440*/  WARPGROUP.ARRIVE ;  /* 0x00000000000079c5 */ /* 0x000fe20000000000 */
[----:B------:R-:W-:Y:S01]  /*4450*/  UMOV UR7, 0x40000040 ;  /* 0x4000004000077882 */ /* 0x000fe20000000000 */
[----:B------:R-:W-:Y:S01]  /*4460*/  UMOV UR11, 0x40000040 ;  /* 0x40000040000b7882 */ /* 0x000fe20000000000 */
[----:B------:R-:W-:-:S04]  /*4470*/  USHF.R.U32.HI UR5, URZ, 0x4, UR5 ;  /* 0x000000043f057899 */ /* 0x000fc80008011605 */
[----:B------:R-:W-:-:S04]  /*4480*/  ULOP3.LUT UR5, UR5, 0x3fff, URZ, 0xc0, !UPT ;  /* 0x00003fff05057892 */ /* 0x000fc8000f8ec03f */
[----:B------:R-:W-:-:S04]  /*4490*/  ULOP3.LUT UR5, UR5, 0x3000000, URZ, 0xfc, !UPT ;  /* 0x0300000005057892 */ /* 0x000fc8000f8efc3f */
[----:B------:R-:W-:-:S04]  /*44a0*/  UIMAD UR6, UR59, 0x900, UR5 ;  /* 0x000009003b0678a4 */ /* 0x000fc8000f8e0205 */
[----:B------:R-:W-:-:S05]  /*44b0*/  UIADD3 UR10, UR6, 0x80, URZ ;  /* 0x00000080060a7890 */ /* 0x000fca000fffe03f */
[----:B------:R-:W-:Y:S01]  /*44c0*/  HGMMA.64x192x16.F32.BF16 R24, R188, gdesc[UR4].tnspB, R24, gsb0 ;  /* 0x42e00004bc187df0 */ /* 0x000fe20008001818 */
[----:B------:R-:W-:Y:S02]  /*44d0*/  UMOV UR7, 0x40000040 ;  /* 0x4000004000077882 */ /* 0x000fe40000000000 */
[----:B------:R-:W-:Y:S02]  /*44e0*/  WARPGROUP.DEPBAR.LE gsb0, 0x0 ;  /* 0x00008000000079c5 */ /* 0x000fe40000010000 */
[----:B------:R-:W-:-:S15]  /*44f0*/  WARPGROUP.ARRIVE ;  /* 0x00000000000079c5 */ /* 0x000fde0000000000 */
[----:B------:R-:W-:Y:S01]  /*4500*/  HGMMA.64x192x16.F32.BF16 R24, R184, gdesc[UR8].tnspB, R24, gsb0 ;  /* 0x42e00008b8187df0 */ /* 0x000fe20008001818 */
[----:B------:R-:W-:Y:S01]  /*4510*/  UIADD3 UR10, UR6, 0x100, URZ ;  /* 0x00000100060a7890 */ /* 0x000fe2000fffe03f */
[----:B------:R-:W-:Y:S01]  /*4520*/  UMOV UR11, 0x40000040 ;  /* 0x40000040000b7882 */ /* 0x000fe20000000000 */
        /* <DEDUP_REMOVED lines=10> */
[----:B------:R-:W-:Y:S01]  /*45d0*/  UIADD3 UR6, UR6, 0x280, URZ ;  /* 0x0000028006067890 */ /* 0x000fe2000fffe03f */
[----:B------:R-:W-:Y:S02]  /*45e0*/  WARPGROUP.DEPBAR.LE gsb0, 0x0 ;  /* 0x00008000000079c5 */ /* 0x000fe40000010000 */
[----:B------:R-:W-:-:S14]  /*45f0*/  WARPGROUP.ARRIVE ;  /* 0x00000000000079c5 */ /* 0x000fdc0000000000 */
[----:B------:R-:W-:Y:S03]  /*4600*/  HGMMA.64x192x16.F32.BF16 R24, R172, gdesc[UR8].tnspB, R24, gsb0 ;  /* 0x42e00008ac187df0 */ /* 0x000fe60008001818 */
[----:B------:R-:W-:Y:S02]  /*4610*/  WARPGROUP.DEPBAR.LE gsb0, 0x0 ;  /* 0x00008000000079c5 */ /* 0x000fe40000010000 */
[----:B------:R-:W-:-:S15]  /*4620*/  WARPGROUP.ARRIVE ;  /* 0x00000000000079c5 */ /* 0x000fde0000000000 */
[----:B------:R-:W-:Y:S03]  /*4630*/  HGMMA.64x192x16.F32.BF16 R24, R168, gdesc[UR4].tnspB, R24, gsb0 ;  /* 0x42e00004a8187df0 */ /* 0x000fe60008001818 */
[----:B------:R-:W-:Y:S02]  /*4640*/  WARPGROUP.DEPBAR.LE gsb0, 0x0 ;  /* 0x00008000000079c5 */ /* 0x000fe40000010000 */
[----:B------:R-:W-:Y:S05]  /*4650*/  @!P0 BRA `(.L_x_3298) ;  /* 0x0000000000048947 */ /* 0x000fea0003800000 */
[----:B------:R-:W-:Y:S01]  /*4660*/  BPT.TRAP 0x1 ;  /* 0x000000040000795c */ /* 0x000fe20000300000 */
.L_x_3298:
[----:B01----:R-:W-:Y:S01]  /*4670*/  FMNMX.FTZ R0, R120, R11, !PT ;  /* 0x0000000b78007209 */ /* 0x003fe20007810000 */
[----:B------:R-:W0:Y:S01]  /*4680*/  S2UR UR5, SR_CgaCtaId ;  /* 0x00000000000579c3 */ /* 0x000e220000008800 */
[----:B------:R-:W-:Y:S01]  /*4690*/  FMNMX.FTZ R2, R122, R13, !PT ;  /* 0x0000000d7a027209 */ /* 0x000fe20007810000 */
[----:B------:R-:W-:Y:S01]  /*46a0*/  UIADD3 UR61, UR61, 0x30840, URZ ;  /* 0x000308403d3d7890 */ /* 0x000fe2000fffe03f */
        /* <DEDUP_REMOVED lines=10> */
[----:B------:R-:W-:Y:S01]  /*4750*/  FMNMX.FTZ R0, R132, R3, !PT ;  /* 0x0000000384007209 */ /* 0x000fe20007810000 */
[----:B0-----:R-:W-:Y:S01]  /*4760*/  UPRMT UR61, UR5, 0x654, UR61 ;  /* 0x00000654053d7896 */ /* 0x001fe2000800003d */
[----:B------:R-:W-:Y:S02]  /*4770*/  FMNMX.FTZ R2, R134, R15, !PT ;  /* 0x0000000f86027209 */ /* 0x000fe40007810000 */
[----:B------:R-:W-:Y:S02]  /*4780*/  FMNMX.FTZ R3, R133, R0, !PT ;  /* 0x0000000085037209 */ /* 0x000fe40007810000 */
[----:B------:R-:W-:Y:S02]  /*4790*/  FMNMX.FTZ R15, R135, R2, !PT ;  /* 0x00000002870f7209 */ /* 0x000fe40007810000 */
[----:B------:R-:W-:Y:S02]  /*47a0*/  FMNMX.FTZ R0, R136, R3, !PT ;  /* 0x0000000388007209 */ /* 0x000fe40007810000 */
[----:B------:R-:W-:Y:S01]  /*47b0*/  FMNMX.FTZ R2, R138, R15, !PT ;  /* 0x0000000f8a027209 */ /* 0x000fe20007810000 */
[----:B------:R-:W-:Y:S01]  /*47c0*/  SYNCS.ARRIVE.TRANS64.RED.A1T0 RZ, [UR61], RZ ;  /* 0x000000ffffff79a7 */ /* 0x000fe2000810043d */
        /* <DEDUP_REMOVED lines=29> */
[----:B------:R-:W-:Y:S01]  /*49a0*/  FMNMX.FTZ R2, R167, R2, !PT ;  /* 0x00000002a7027209 */ /* 0x000fe20007810000 */
[----:B------:R-:W0:Y:S02]  /*49b0*/  LDC R0, c[0x0][0x988] ;  /* 0x00026200ff007b82 */ /* 0x000e240000000800 */
[----:B------:R-:W1:Y:S04]  /*49c0*/  SHFL.BFLY PT, R3, R10, 0x2, 0x1f ;  /* 0x0c401f000a037f89 */ /* 0x000e6800000e0000 */
[----:B------:R-:W2:Y:S01]  /*49d0*/  SHFL.BFLY PT, R15, R2, 0x2, 0x1f ;  /* 0x0c401f00020f7f89 */ /* 0x000ea200000e0000 */
[----:B-1----:R-:W-:-:S02]  /*49e0*/  FMNMX.FTZ R12, R10, R3, !PT ;  /* 0x000000030a0c7209 */ /* 0x002fc40007810000 */
[----:B--2---:R-:W-:-:S03]  /*49f0*/  FMNMX.FTZ R15, R2, R15, !PT ;  /* 0x0000000f020f7209 */ /* 0x004fc60007810000 */
[----:B------:R-:W1:Y:S04]  /*4a00*/  SHFL.BFLY PT, R3, R12, 0x1, 0x1f ;  /* 0x0c201f000c037f89 */ /* 0x000e6800000e0000 */
[----:B------:R-:W2:Y:S01]  /*4a10*/  SHFL.BFLY PT, R4, R15, 0x1, 0x1f ;  /* 0x0c201f000f047f89 */ /* 0x000ea200000e0000 */
[----:B-1----:R-:W-:Y:S02]  /*4a20*/  FMNMX.FTZ R3, R12, R3, !PT ;  /* 0x000000030c037209 */ /* 0x002fe40007810000 */
[----:B--2---:R-:W-:-:S03]  /*4a30*/  FMNMX.FTZ R4, R15, R4, !PT ;  /* 0x000000040f047209 */ /* 0x004fc60007810000 */
[C---:B------:R-:W-:Y:S01]  /*4a40*/  FADD.FTZ R11, -R3.reuse, R11 ;  /* 0x0000000b030b7221 */ /* 0x040fe20000010100 */
[----:B0-----:R-:W-:-:S03]  /*4a50*/  FMUL.FTZ R169, R3, R0 ;  /* 0x0000000003a97220 */ /* 0x001fc60000410000 */
[-C--:B------:R-:W-:Y:S01]  /*4a60*/  FMUL.FTZ R14, R11, R0.reuse ;  /* 0x000000000b0e7220 */ /* 0x080fe20000410000 */
[C---:B------:R-:W-:Y:S01]  /*4a70*/  FADD.FTZ R11, -R4.reuse, R13 ;  /* 0x0000000d040b7221 */ /* 0x040fe20000010100 */
[-CC-:B------:R-:W-:Y:S01]  /*4a80*/  FFMA.FTZ R21, R141, R0.reuse, -R169.reuse ;  /* 0x000000008d157223 */ /* 0x180fe200000108a9 */
[-C--:B------:R-:W-:Y:S01]  /*4a90*/  FMUL.FTZ R141, R4, R0.reuse ;  /* 0x00000000048d7220 */ /* 0x080fe20000410000 */
[-CC-:B------:R-:W-:Y:S01]  /*4aa0*/  FFMA.FTZ R188, R121, R0.reuse, -R169.reuse ;  /* 0x0000000079bc7223 */ /* 0x180fe200000108a9 */
[-C--:B------:R-:W-:Y:S01]  /*4ab0*/  FMUL.FTZ R2, R11, R0.reuse ;  /* 0x000000000b027220 */ /* 0x080fe20000410000 */
[-C--:B------:R-:W-:Y:S01]  /*4ac0*/  FFMA.FTZ R11, R120, R0.reuse, -R169 ;  /* 0x00000000780b7223 */ /* 0x080fe200000108a9 */
[-CC-:B------:R-:W-:Y:S01]  /*4ad0*/  FFMA.FTZ R189, R122, R0.reuse, -R141.reuse ;  /* 0x000000007abd7223 */ /* 0x180fe2000001088d */
[-C--:B------:R-:W-:Y:S01]  /*4ae0*/  FFMA.FTZ R12, R123, R0.reuse, -R141 ;  /* 0x000000007b0c7223 */ /* 0x080fe2000001088d */
[----:B------:R0:W-:Y:S01]  /*4af0*/  MUFU.EX2 R10, R14 ;  /* 0x0000000e000a7308 */ /* 0x0001e20000000800 */
[-C--:B------:R-:W-:Y:S01]  /*4b00*/  FFMA.FTZ R190, R124, R0.reuse, -R169 ;  /* 0x000000007cbe7223 */ /* 0x080fe200000108a9 */
[-C--:B------:R-:W-:Y:S01]  /*4b10*/  FFMA.FTZ R191, R126, R0.reuse, -R141 ;  /* 0x000000007ebf7223 */ /* 0x080fe2000001088d */
[-CC-:B------:R-:W-:Y:S01]  /*4b20*/  FFMA.FTZ R13, R125, R0.reuse, -R169.reuse ;  /* 0x000000007d0d7223 */ /* 0x180fe200000108a9 */
[-C--:B------:R-:W-:Y:S01]  /*4b30*/  FFMA.FTZ R184, R128, R0.reuse, -R169 ;  /* 0x0000000080b87223 */ /* 0x080fe200000108a9 */
[-C--:B------:R-:W-:Y:S01]  /*4b40*/  FFMA.FTZ R185, R130, R0.reuse, -R141 ;  /* 0x0000000082b97223 */ /* 0x080fe2000001088d */
[-C--:B------:R-:W-:Y:S01]  /*4b50*/  FFMA.FTZ R15, R129, R0.reuse, -R169 ;  /* 0x00000000810f7223 */ /* 0x080fe200000108a9 */
[-CC-:B------:R-:W-:Y:S01]  /*4b60*/  FFMA.FTZ R18, R131, R0.reuse, -R141.reuse ;  /* 0x0000000083127223 */ /* 0x180fe2000001088d */
[----:B------:R-:W1:Y:S01]  /*4b70*/  MUFU.EX2 R11, R11 ;  /* 0x0000000b000b7308 */ /* 0x000e620000000800 */
[-C--:B0-----:R-:W-:Y:S01]  /*4b80*/  FFMA.FTZ R14, R127, R0.reuse, -R141 ;  /* 0x000000007f0e7223 */ /* 0x081fe2000001088d */
[-C--:B------:R-:W-:Y:S01]  /*4b90*/  FFMA.FTZ R186, R132, R0.reuse, -R169 ;  /* 0x0000000084ba7223 */ /* 0x080fe200000108a9 */
[-C--:B------:R-:W-:Y:S01]  /*4ba0*/  FFMA.FTZ R187, R134, R0.reuse, -R141 ;  /* 0x0000000086bb7223 */ /* 0x080fe2000001088d */
[-C--:B------:R-:W-:Y:S01]  /*4bb0*/  FFMA.FTZ R17, R133, R0.reuse, -R169 ;  /* 0x0000000085117223 */ /* 0x080fe200000108a9 */
[-C--:B------:R-:W-:Y:S01]  /*4bc0*/  FFMA.FTZ R20, R135, R0.reuse, -R141 ;  /* 0x0000000087147223 */ /* 0x080fe2000001088d */
[-C--:B------:R-:W-:Y:S01]  /*4bd0*/  FFMA.FTZ R180, R136, R0.reuse, -R169 ;  /* 0x0000000088b47223 */ /* 0x080fe200000108a9 */
[-C--:B------:R-:W-:Y:S01]  /*4be0*/  FFMA.FTZ R181, R138, R0.reuse, -R141 ;  /* 0x000000008ab57223 */ /* 0x080fe2000001088d */
[----:B------:R-:W-:Y:S01]  /*4bf0*/  MUFU.EX2 R2, R2 ;  /* 0x0000000200027308 */ /* 0x000fe20000000800 */
[-C--:B------:R-:W-:Y:S01]  /*4c00*/  FFMA.FTZ R19, R137, R0.reuse, -R169 ;  /* 0x0000000089137223 */ /* 0x080fe200000108a9 */
[-C--:B------:R-:W-:Y:S01]  /*4c10*/  FFMA.FTZ R22, R139, R0.reuse, -R141 ;  /* 0x000000008b167223 */ /* 0x080fe2000001088d */
[-C--:B------:R-:W-:Y:S01]  /*4c20*/  FFMA.FTZ R182, R140, R0.reuse, -R169 ;  /* 0x000000008cb67223 */ /* 0x080fe200000108a9 */
[-CC-:B------:R-:W-:Y:S01]  /*4c30*/  FFMA.FTZ R183, R142, R0.reuse, -R141.reuse ;  /* 0x000000008eb77223 */ /* 0x180fe2000001088d */
[-C--:B------:R-:W-:Y:S01]  /*4c40*/  FFMA.FTZ R120, R143, R0.reuse, -R141 ;  /* 0x000000008f787223 */ /* 0x080fe2000001088d */
[-C--:B------:R-:W-:Y:S01]  /*4c50*/  FFMA.FTZ R176, R144, R0.reuse, -R169 ;  /* 0x0000000090b07223 */ /* 0x080fe200000108a9 */
[-C--:B------:R-:W-:Y:S01]  /*4c60*/  FFMA.FTZ R177, R146, R0.reuse, -R141 ;  /* 0x0000000092b17223 */ /* 0x080fe2000001088d */
[----:B------:R-:W0:Y:S01]  /*4c70*/  MUFU.EX2 R189, R189 ;  /* 0x000000bd00bd7308 */ /* 0x000e220000000800 */
[----:B-1----:R-:W-:Y:S01]  /*4c80*/  FFMA.FTZ R9, R10, R9, R11 ;  /* 0x000000090a097223 */ /* 0x002fe2000001000b */
[-C--:B------:R-:W-:Y:S01]  /*4c90*/  FFMA.FTZ R23, R145, R0.reuse, -R169 ;  /* 0x0000000091177223 */ /* 0x080fe200000108a9 */
[-C--:B------:R-:W-:Y:S01]  /*4ca0*/  FFMA.FTZ R122, R147, R0.reuse, -R141 ;  /* 0x00000000937a7223 */ /* 0x080fe2000001088d */
[-C--:B------:R-:W-:Y:S01]  /*4cb0*/  FFMA.FTZ R178, R148, R0.reuse, -R169 ;  /* 0x0000000094b27223 */ /* 0x080fe200000108a9 */
[-C--:B------:R-:W-:Y:S01]  /*4cc0*/  FFMA.FTZ R179, R150, R0.reuse, -R141 ;  /* 0x0000000096b37223 */ /* 0x080fe2000001088d */
[-C--:B------:R-:W-:Y:S01]  /*4cd0*/  FFMA.FTZ R121, R149, R0.reuse, -R169 ;  /* 0x0000000095797223 */ /* 0x080fe200000108a9 */
[-C--:B------:R-:W-:Y:S01]  /*4ce0*/  FFMA.FTZ R124, R151, R0.reuse, -R141 ;  /* 0x00000000977c7223 */ /* 0x080fe2000001088d */
[----:B------:R-:W1:Y:S01]  /*4cf0*/  MUFU.EX2 R188, R188 ;  /* 0x000000bc00bc7308 */ /* 0x000e620000000800 */
[-C--:B------:R-:W-:Y:S01]  /*4d00*/  FFMA.FTZ R172, R152, R0.reuse, -R169 ;  /* 0x0000000098ac7223 */ /* 0x080fe200000108a9 */
[-C--:B------:R-:W-:Y:S01]  /*4d10*/  FFMA.FTZ R154, R154, R0.reuse, -R141 ;  /* 0x000000009a9a7223 */ /* 0x080fe2000001088d */
[-C--:B------:R-:W-:Y:S01]  /*4d20*/  FFMA.FTZ R125, R153, R0.reuse, -R169 ;  /* 0x00000000997d7223 */ /* 0x080fe200000108a9 */
[-C--:B------:R-:W-:Y:S01]  /*4d30*/  FFMA.FTZ R155, R155, R0.reuse, -R141 ;  /* 0x000000009b9b7223 */ /* 0x080fe2000001088d */
[-C--:B------:R-:W-:Y:S01]  /*4d40*/  FFMA.FTZ R174, R156, R0.reuse, -R169 ;  /* 0x000000009cae7223 */ /* 0x080fe200000108a9 */
[-C--:B------:R-:W-:Y:S01]  /*4d50*/  FFMA.FTZ R158, R158, R0.reuse, -R141 ;  /* 0x000000009e9e7223 */ /* 0x080fe2000001088d */
[----:B------:R-:W-:Y:S01]  /*4d60*/  FFMA.FTZ R129, R157, R0, -R169 ;  /* 0x000000009d817223 */ /* 0x000fe200000108a9 */
[----:B------:R-:W2:Y:S01]  /*4d70*/  MUFU.EX2 R12, R12 ;  /* 0x0000000c000c7308 */ /* 0x000ea20000000800 */
[----:B0-----:R-:W-:Y:S01]  /*4d80*/  FFMA.FTZ R123, R2, R8, R189 ;  /* 0x00000008027b7223 */ /* 0x001fe200000100bd */
[-C--:B------:R-:W-:Y:S01]  /*4d90*/  FFMA.FTZ R159, R159, R0.reuse, -R141 ;  /* 0x000000009f9f7223 */ /* 0x080fe2000001088d */
[-C--:B------:R-:W-:Y:S01]  /*4da0*/  FFMA.FTZ R168, R160, R0.reuse, -R169 ;  /* 0x00000000a0a87223 */ /* 0x080fe200000108a9 */
[-C--:B------:R-:W-:Y:S01]  /*4db0*/  FFMA.FTZ R162, R162, R0.reuse, -R141 ;  /* 0x00000000a2a27223 */ /* 0x080fe2000001088d */
[-C--:B------:R-:W-:Y:S01]  /*4dc0*/  FFMA.FTZ R133, R161, R0.reuse, -R169 ;  /* 0x00000000a1857223 */ /* 0x080fe200000108a9 */
[-C--:B------:R-:W-:Y:S01]  /*4dd0*/  FFMA.FTZ R163, R163, R0.reuse, -R141 ;  /* 0x00000000a3a37223 */ /* 0x080fe2000001088d */
[-C--:B------:R-:W-:Y:S01]  /*4de0*/  FFMA.FTZ R170, R164, R0.reuse, -R169 ;  /* 0x00000000a4aa7223 */ /* 0x080fe200000108a9 */
[----:B------:R-:W0:Y:S01]  /*4df0*/  MUFU.EX2 R190, R190 ;  /* 0x000000be00be7308 */ /* 0x000e220000000800 */
[----:B-1----:R-:W-:Y:S01]  /*4e00*/  FADD.FTZ R9, R188, R9 ;  /* 0x00000009bc097221 */ /* 0x002fe20000010000 */
[-C--:B------:R-:W-:Y:S01]  /*4e10*/  FFMA.FTZ R166, R166, R0.reuse, -R141 ;  /* 0x00000000a6a67223 */ /* 0x080fe2000001088d */
[-C--:B------:R-:W-:Y:S01]  /*4e20*/  FFMA.FTZ R137, R165, R0.reuse, -R169 ;  /* 0x00000000a5897223 */ /* 0x080fe200000108a9 */
[----:B------:R-:W-:-:S04]  /*4e30*/  FFMA.FTZ R141, R167, R0, -R141 ;  /* 0x00000000a78d7223 */ /* 0x000fc8000001088d */
        /* <DEDUP_REMOVED lines=90> */
.L_x_3299:
[----:B------:R-:W0:Y:S01]  /*53e0*/  S2UR UR5, SR_CgaCtaId ;  /* 0x00000000000579c3 */ /* 0x000e220000008800 */
[----:B------:R-:W-:Y:S01]  /*53f0*/  UISETP.GT.AND UP0, UPT, UR60, UR39, UPT ;  /* 0x000000273c00728c */ /* 0x000fe2000bf04270 */
[----:B------:R-:W-:Y:S01]  /*5400*/  R2UR UR59, R5 ;  /* 0x00000000053b72ca */ /* 0x000fe200000e0000 */
[----:B------:R-:W-:Y:S01]  /*5410*/  UIADD3 UR4, UR4, 0x30860, URZ ;  /* 0x0003086004047890 */ /* 0x000fe2000fffe03f */
[----:B------:R-:W-:Y:S01]  /*5420*/  F2FP.BF16.F32.PACK_AB R188, R188, R11 ;  /* 0x0000000bbcbc723e */ /* 0x000fe200000010ff */
[----:B------:R-:W-:Y:S01]  /*5430*/  UIADD3 UR60, UR60, -0x1, URZ ;  /* 0xffffffff3c3c7890 */ /* 0x000fe2000fffe03f */
[----:B------:R-:W-:Y:S01]  /*5440*/  F2FP.BF16.F32.PACK_AB R190, R13, R190 ;  /* 0x000000be0dbe723e */ /* 0x000fe200000010ff */
[----:B------:R-:W-:Y:S01]  /*5450*/  UMOV UR58, UR56 ;  /* 0x00000038003a7c82 */ /* 0x000fe20008000000 */
[----:B------:R-:W-:Y:S01]  /*5460*/  PLOP3.LUT P1, PT, PT, PT, UP0, 0x80, 0x0 ;  /* 0x000000000000781c */ /* 0x000fe20003f2f008 */
        /* <DEDUP_REMOVED lines=25> */
[----:B------:R-:W-:Y:S01]  /*5600*/  MOV R13, R4 ;  /* 0x00000004000d7202 */ /* 0x000fe20000000f00 */
[----:B------:R-:W-:Y:S06]  /*5610*/  @P1 BRA `(.L_x_3300) ;  /* 0xffffffe000941947 */ /* 0x000fec000383ffff */
.L_x_3289:
        /* <DEDUP_REMOVED lines=99> */
.L_x_3301:
[----:B------:R-:W-:Y:S01]  /*5c50*/  R2UR UR5, R5 ;  /* 0x00000000050572ca */ /* 0x000fe200000e0000 */
[----:B------:R-:W-:-:S05]  /*5c60*/  IMAD.U32 R2, RZ, RZ, UR56 ;  /* 0x00000038ff027e24 */ /* 0x000fca000f8e00ff */
[----:B------:R-:W-:-:S07]  /*5c70*/  SHF.L.U32 R2, R2, 0x1f, RZ ;  /* 0x0000001f02027819 */ /* 0x000fce00000006ff */
[----:B------:R-:W-:-:S09]  /*5c80*/  ULEA UR5, UR5, UR38, 0x3 ;  /* 0x0000002605057291 */ /* 0x000fd2000f8e183f */
[----:B------:R0:W1:Y:S01]  /*5c90*/  SYNCS.PHASECHK.TRANS64.TRYWAIT P1, [UR5+0x30850], R2 ;  /* 0x03085002ff0075a7 */ /* 0x0000620008020145 */
[----:B------:R-:W-:Y:S05]  /*5ca0*/  @!P0 BRA `(.L_x_3302) ;  /* 0x0000000000048947 */ /* 0x000fea0003800000 */
[----:B------:R-:W-:Y:S01]  /*5cb0*/  BPT.TRAP 0x1 ;  /* 0x000000040000795c */ /* 0x000fe20000300000 */
.L_x_3302:
[----:B-1----:R-:W-:Y:S05]  /*5cc0*/  @P1 BRA `(.L_x_3303) ;  /* 0x0000000000081947 */ /* 0x002fea0003800000 */
[----:B------:R-:W1:Y:S02]  /*5cd0*/  SYNCS.PHASECHK.TRANS64.TRYWAIT P1, [UR5+0x30850], R2 ;  /* 0x03085002ff0075a7 */ /* 0x000e640008020145 */
[----:B-1----:R-:W-:Y:S05]  /*5ce0*/  @!P1 BRA `(.L_x_3304) ;  /* 0x0000006400a09947 */ /* 0x002fea0003800000 */
.L_x_3303:
[----:B------:R-:W-:Y:S01]  /*5cf0*/  UIADD3 UR38, UR38, 0x400, URZ ;  /* 0x0000040026267890 */ /* 0x000fe2000fffe03f */
[----:B------:R-:W-:Y:S01]  /*5d00*/  R2UR UR6, R5 ;  /* 0x00000000050672ca */ /* 0x000fe200000e0000 */
[----:B------:R-:W-:Y:S01]  /*5d10*/  WARPGROUP.ARRIVE ;  /* 0x00000000000079c5 */ /* 0x000fe20000000000 */
[----:B------:R-:W-:Y:S01]  /*5d20*/  UMOV UR7, 0x40000040 ;  /* 0x4000004000077882 */ /* 0x000fe20000000000 */
[----:B------:R-:W-:Y:S01]  /*5d30*/  USHF.R.U32.HI UR38, URZ, 0x4, UR38 ;  /* 0x000000043f267899 */ /* 0x000fe20008011626 */
[----:B01----:R-:W0:Y:S03]  /*5d40*/  SHFL.BFLY PT, R2, R9, 0x2, 0x1f ;  /* 0x0c401f0009027f89 */ /* 0x003e2600000e0000 */
[----:B------:R-:W-:Y:S01]  /*5d50*/  ULOP3.LUT UR38, UR38, 0x3fff, URZ, 0xc0, !UPT ;  /* 0x00003fff26267892 */ /* 0x000fe2000f8ec03f */
[----:B------:R-:W1:Y:S03]  /*5d60*/  SHFL.BFLY PT, R5, R8, 0x2, 0x1f ;  /* 0x0c401f0008057f89 */ /* 0x000e6600000e0000 */
[----:B------:R-:W-:-:S04]  /*5d70*/  ULOP3.LUT UR4, UR38, 0x3000000, URZ, 0xfc, !UPT ;  /* 0x0300000026047892 */ /* 0x000fc8000f8efc3f */
[----:B------:R-:W-:-:S07]  /*5d80*/  UIMAD UR4, UR6, 0x900, UR4 ;  /* 0x00000900060478a4 */ /* 0x000fce000f8e0204 */
[----:B------:R-:W-:Y:S02]  /*5d90*/  UMOV UR6, UR4 ;  /* 0x0000000400067c82 */ /* 0x000fe40008000000 */
[----:B------:R-:W-:Y:S01]  /*5da0*/  HGMMA.64x192x16.F32.BF16 R24, R188, gdesc[UR4].tnspB, R24, gsb0 ;  /* 0x42e00004bc187df0 */ /* 0x000fe20008001818 */
[----:B------:R-:W-:Y:S01]  /*5db0*/  UIADD3 UR6, UR4, 0x80, URZ ;  /* 0x0000008004067890 */ /* 0x000fe2000fffe03f */
[----:B------:R-:W-:Y:S01]  /*5dc0*/  UMOV UR7, 0x40000040 ;  /* 0x4000004000077882 */ /* 0x000fe20000000000 */
[----:B0-----:R-:W-:Y:S01]  /*5dd0*/  FADD.FTZ R2, R2, R9 ;  /* 0x0000000902027221 */ /* 0x001fe20000010000 */
[----:B-1----:R-:W-:Y:S01]  /*5de0*/  FADD.FTZ R6, R5, R8 ;  /* 0x0000000805067221 */ /* 0x002fe20000010000 */
[----:B------:R-:W-:-:S03]  /*5df0*/  IMAD.MOV.U32 R8, RZ, RZ, RZ ;  /* 0x000000ffff087224 */ /* 0x000fc600078e00ff */
[----:B------:R-:W0:Y:S04]  /*5e00*/  SHFL.BFLY PT, R5, R2, 0x1, 0x1f ;  /* 0x0c201f0002057f89 */ /* 0x000e2800000e0000 */
[----:B------:R-:W1:Y:S01]  /*5e10*/  SHFL.BFLY PT, R7, R6, 0x1, 0x1f ;  /* 0x0c201f0006077f89 */ /* 0x000e6200000e0000 */
[----:B0-----:R-:W-:Y:S01]  /*5e20*/  FADD.FTZ R12, R2, R5 ;  /* 0x00000005020c7221 */ /* 0x001fe20000010000 */
[----:B------:R-:W-:Y:S01]  /*5e30*/  IMAD.MOV.U32 R5, RZ, RZ, -0x800000 ;  /* 0xff800000ff057424 */ /* 0x000fe200078e00ff */
[----:B------:R-:W-:Y:S01]  /*5e40*/  MOV R2, 0xff800000 ;  /* 0xff80000000027802 */ /* 0x000fe20000000f00 */
[----:B-1----:R-:W-:Y:S02]  /*5e50*/  FADD.FTZ R13, R6, R7 ;  /* 0x00000007060d7221 */ /* 0x002fe40000010000 */
[----:B------:R-:W-:-:S02]  /*5e60*/  FSETP.NE.FTZ.AND P1, PT, R12, RZ, PT ;  /* 0x000000ff0c00720b */ /* 0x000fc40003f35000 */
[----:B------:R-:W-:Y:S02]  /*5e70*/  MOV R7, RZ ;  /* 0x000000ff00077202 */ /* 0x000fe40000000f00 */
        /* <DEDUP_REMOVED lines=29> */
[----:B------:R-:W-:Y:S01]  /*6050*/  HGMMA.64x192x16.F32.BF16 R24, R172, gdesc[UR4].tnspB, R24, gsb0 ;  /* 0x42e00004ac187df0 */ /* 0x000fe20008001818 */
[----:B------:R-:W-:Y:S01]  /*6060*/  UMOV UR6, UR4 ;  /* 0x0000000400067c82 */ /* 0x000fe20008000000 */
[----:B------:R-:W-:Y:S01]  /*6070*/  UMOV UR7, 0x40000040 ;  /* 0x4000004000077882 */ /* 0x000fe20000000000 */
[----:B------:R-:W-:Y:S02]  /*6080*/  WARPGROUP.DEPBAR.LE gsb0, 0x0 ;  /* 0x00008000000079c5 */ /* 0x000fe40000010000 */
[----:B------:R-:W-:-:S15]  /*6090*/  WARPGROUP.ARRIVE ;  /* 0x00000000000079c5 */ /* 0x000fde0000000000 */
[----:B------:R-:W-:Y:S03]  /*60a0*/  HGMMA.64x192x16.F32.BF16 R24, R168, gdesc[UR4].tnspB, R24, gsb0 ;  /* 0x42e00004a8187df0 */ /* 0x000fe60008001818 */
[----:B------:R-:W-:Y:S02]  /*60b0*/  WARPGROUP.DEPBAR.LE gsb0, 0x0 ;  /* 0x00008000000079c5 */ /* 0x000fe40000010000 */
[----:B0-23--:R-:W-:Y:S05]  /*60c0*/  @!P0 BRA `(.L_x_3305) ;  /* 0x0000000000048947 */ /* 0x00dfea0003800000 */
[----:B------:R-:W-:Y:S01]  /*60d0*/  BPT.TRAP 0x1 ;  /* 0x000000040000795c */ /* 0x000fe20000300000 */
.L_x_3305:
        /* <DEDUP_REMOVED lines=101> */
.L_x_3281:
[----:B------:R-:W-:Y:S05]  /*6730*/  @P0 BRA `(.L_x_3306) ;  /* 0x0000001800d00947 */ /* 0x000fea0003800000 */
[----:B------:R-:W0:Y:S01]  /*6740*/  S2R R0, SR_TID.X ;  /* 0x0000000000007919 */ /* 0x000e220000002100 */
[----:B------:R-:W1:Y:S01]  /*6750*/  LDC R14, c[0x0][0xbe8] ;  /* 0x0002fa00ff0e7b82 */ /* 0x000e620000000800 */
[----:B------:R-:W-:Y:S01]  /*6760*/  R2UR UR13, R16 ;  /* 0x00000000100d72ca */ /* 0x000fe200000e0000 */
[----:B------:R-:W-:Y:S01]  /*6770*/  ULDC.64 UR8, c[0x0][0xbd0] ;  /* 0x0002f40000087ab9 */ /* 0x000fe20000000a00 */
[----:B------:R-:W2:Y:S01]  /*6780*/  S2R R15, SR_CTAID.X ;  /* 0x00000000000f7919 */ /* 0x000ea20000002500 */
[----:B------:R-:W-:Y:S04]  /*6790*/  BSSY B0, `(.L_x_3307) ;  /* 0x000011a000007945 */ /* 0x000fe80003800000 */
[----:B------:R-:W3:Y:S06]  /*67a0*/  S2UR UR12, SR_CTAID.Z ;  /* 0x00000000000c79c3 */ /* 0x000eec0000002700 */
[----:B------:R-:W-:-:S02]  /*67b0*/  USHF.R.S32.HI UR7, URZ, 0x1f, UR13 ;  /* 0x0000001f3f077899 */ /* 0x000fc4000801140d */
[----:B------:R-:W4:Y:S01]  /*67c0*/  LDC.64 R12, c[0x0][0xbd8] ;  /* 0x0002f600ff0c7b82 */ /* 0x000f220000000a00 */
        /* <DEDUP_REMOVED lines=9> */
[----:B---3--:R-:W-:Y:S02]  /*6860*/  USHF.R.S32.HI UR10, URZ, 0x1f, UR12 ;  /* 0x0000001f3f0a7899 */ /* 0x008fe4000801140c */
[----:B------:R-:W1:Y:S02]  /*6870*/  LDC R21, c[0x0][0xc50] ;  /* 0x00031400ff157b82 */ /* 0x000e640000000800 */
[----:B------:R-:W-:-:S04]  /*6880*/  SHF.R.S32.HI R6, RZ, 0x1f, R7 ;  /* 0x0000001fff067819 */ /* 0x000fc80000011407 */
[CC--:B------:R-:W-:Y:S02]  /*6890*/  LEA.HI R0, R6.reuse, R7.reuse, RZ, 0x7 ;  /* 0x0000000706007211 */ /* 0x0c0fe400078f38ff */
[----:B------:R-:W0:Y:S01]  /*68a0*/  @P0 LDC R10, c[0x0][0xbec] ;  /* 0x0002fb00ff0a0b82 */ /* 0x000e220000000800 */
[----:B------:R-:W-:Y:S02]  /*68b0*/  LEA.HI R6, R6, R7, RZ, 0x2 ;  /* 0x0000000706067211 */ /* 0x000fe400078f10ff */
[----:B------:R-:W-:Y:S02]  /*68c0*/  LOP3.LUT R4, R0, 0xffffff80, RZ, 0xc0, !PT ;  /* 0xffffff8000047812 */ /* 0x000fe400078ec0ff */
[----:B------:R-:W-:Y:S02]  /*68d0*/  SHF.R.S32.HI R9, RZ, 0x7, R0 ;  /* 0x00000007ff097819 */ /* 0x000fe40000011400 */
[----:B------:R-:W-:Y:S01]  /*68e0*/  LOP3.LUT R6, R6, 0xfffffffc, RZ, 0xc0, !PT ;  /* 0xfffffffc06067812 */ /* 0x000fe200078ec0ff */
[C---:B------:R-:W-:Y:S01]  /*68f0*/  IMAD.IADD R20, R7.reuse, 0x1, -R4 ;  /* 0x0000000107147824 */ /* 0x040fe200078e0a04 */
[----:B------:R-:W-:Y:S01]  /*6900*/  LEA.HI R0, R0, R9, RZ, 0x1 ;  /* 0x0000000900007211 */ /* 0x000fe200078f08ff */
[----:B------:R-:W3:Y:S01]  /*6910*/  LDC.64 R18, c[0x0][0xb40] ;  /* 0x0002d000ff127b82 */ /* 0x000ee20000000a00 */
[----:B------:R-:W-:-:S02]  /*6920*/  IADD3 R6, R7, -R6, RZ ;  /* 0x8000000607067210 */ /* 0x000fc40007ffe0ff */
[----:B------:R-:W-:Y:S02]  /*6930*/  SHF.R.S32.HI R11, RZ, 0x1f, R20 ;  /* 0x0000001fff0b7819 */ /* 0x000fe40000011414 */
[----:B------:R-:W-:Y:S02]  /*6940*/  LOP3.LUT R0, R0, 0x3fffffe, RZ, 0xc0, !PT ;  /* 0x03fffffe00007812 */ /* 0x000fe400078ec0ff */
[----:B------:R-:W-:Y:S01]  /*6950*/  LEA.HI R22, R11, R20, RZ, 0x2 ;  /* 0x000000140b167211 */ /* 0x000fe200078f10ff */
[----:B------:R-:W5:Y:S01]  /*6960*/  @P0 LDC R120, c[0x0][0xbec] ;  /* 0x0002fb00ff780b82 */ /* 0x000f620000000800 */
[----:B------:R-:W-:Y:S01]  /*6970*/  LEA.HI R7, R6, R6, RZ, 0x1 ;  /* 0x0000000606077211 */ /* 0x000fe200078f08ff */
[----:B------:R-:W-:Y:S01]  /*6980*/  IMAD.IADD R0, R9, 0x1, -R0 ;  /* 0x0000000109007824 */ /* 0x000fe200078e0a00 */
[--C-:B------:R-:W-:Y:S02]  /*6990*/  SHF.R.S32.HI R3, RZ, 0x2, R22.reuse ;  /* 0x00000002ff037819 */ /* 0x100fe40000011416 */
[----:B------:R-:W-:-:S02]  /*69a0*/  SHF.R.S32.HI R4, RZ, 0x1f, R22 ;  /* 0x0000001fff047819 */ /* 0x000fc40000011416 */
[----:B------:R-:W-:Y:S01]  /*69b0*/  LOP3.LUT R7, R7, 0x1ffffffe, RZ, 0xc0, !PT ;  /* 0x1ffffffe07077812 */ /* 0x000fe200078ec0ff */
[----:B------:R-:W5:Y:S01]  /*69c0*/  @P0 LDC R17, c[0x0][0xbf0] ;  /* 0x0002fc00ff110b82 */ /* 0x000f620000000800 */
[----:B------:R-:W-:Y:S02]  /*69d0*/  LEA.HI R4, R4, R3, RZ, 0x3 ;  /* 0x0000000304047211 */ /* 0x000fe400078f18ff */
[----:B------:R-:W-:Y:S01]  /*69e0*/  IADD3 R9, R6, -R7, RZ ;  /* 0x8000000706097210 */ /* 0x000fe20007ffe0ff */
[----:B------:R-:W-:Y:S01]  /*69f0*/  IMAD.U32 R6, RZ, RZ, UR4 ;  /* 0x00000004ff067e24 */ /* 0x000fe2000f8e00ff */
[----:B------:R-:W-:Y:S02]  /*6a00*/  LOP3.LUT R4, R4, 0xfffffff8, RZ, 0xc0, !PT ;  /* 0xfffffff804047812 */ /* 0x000fe400078ec0ff */
[----:B------:R-:W-:Y:S01]  /*6a10*/  MOV R7, UR5 ;  /* 0x0000000500077c02 */ /* 0x000fe20008000f00 */
[----:B------:R-:W5:Y:S01]  /*6a20*/  @P0 LDC R23, c[0x0][0xbf0] ;  /* 0x0002fc00ff170b82 */ /* 0x000f620000000800 */
[----:B------:R-:W-:Y:S01]  /*6a30*/  IMAD.U32 R7, RZ, RZ, UR6 ;  /* 0x00000006ff077e24 */ /* 0x000fe2000f8e00ff */
[----:B------:R-:W-:Y:S01]  /*6a40*/  UIMAD.WIDE.U32 UR4, UR13, UR8, URZ ;  /* 0x000000080d0472a5 */ /* 0x000fe2000f8e003f */
[----:B------:R-:W-:Y:S01]  /*6a50*/  IMAD.IADD R4, R3, 0x1, -R4 ;  /* 0x0000000103047824 */ /* 0x000fe200078e0a04 */
[----:B------:R-:W-:Y:S01]  /*6a60*/  LEA.HI R3, R11, R20, RZ, 0x5 ;  /* 0x000000140b037211 */ /* 0x000fe200078f28ff */
[----:B------:R-:W-:Y:S01]  /*6a70*/  UIMAD UR6, UR13, UR9, UR7 ;  /* 0x000000090d0672a4 */ /* 0x000fe2000f8e0207 */
[----:B----4-:R-:W-:-:S02]  /*6a80*/  IMAD.WIDE.U32 R6, R12, UR12, R6 ;  /* 0x0000000c0c067c25 */ /* 0x010fc4000f8e0006 */
[----:B------:R-:W-:Y:S01]  /*6a90*/  SHF.R.S32.HI R3, RZ, 0x5, R3 ;  /* 0x00000005ff037819 */ /* 0x000fe20000011403 */
[----:B------:R-:W-:Y:S01]  /*6aa0*/  UIADD3 UR6, UR5, UR6, URZ ;  /* 0x0000000605067290 */ /* 0x000fe2000fffe03f */
[----:B------:R-:W-:Y:S01]  /*6ab0*/  IMAD.U32 R8, RZ, RZ, UR4 ;  /* 0x00000004ff087e24 */ /* 0x000fe2000f8e00ff */
[----:B------:R-:W-:Y:S02]  /*6ac0*/  ULDC.64 UR8, c[0x0][0xb28] ;  /* 0x0002ca0000087ab9 */ /* 0x000fe40000000a00 */
[----:B------:R-:W-:Y:S02]  /*6ad0*/  IMAD R3, R3, 0x10, R4 ;  /* 0x0000001003037824 */ /* 0x000fe400078e0204 */
[----:B------:R-:W-:Y:S02]  /*6ae0*/  IMAD R4, R12, UR10, RZ ;  /* 0x0000000a0c047c24 */ /* 0x000fe4000f8e02ff */
[----:B------:R-:W-:Y:S02]  /*6af0*/  IMAD R0, R0, 0x40, R3 ;  /* 0x0000004000007824 */ /* 0x000fe400078e0203 */
[----:B------:R-:W-:-:S02]  /*6b00*/  IMAD R12, RZ, RZ, -UR13 ;  /* 0x8000000dff0c7e24 */ /* 0x000fc4000f8e02ff */
[----:B------:R-:W-:Y:S01]  /*6b10*/  IMAD R13, R13, UR12, R4 ;  /* 0x0000000c0d0d7c24 */ /* 0x000fe2000f8e0204 */
[----:B------:R-:W-:Y:S01]  /*6b20*/  LEA R9, R9, R0, 0x3 ;  /* 0x0000000009097211 */ /* 0x000fe200078e18ff */
[----:B-1----:R-:W-:Y:S02]  /*6b30*/  IMAD R21, R21, R12, UR11 ;  /* 0x0000000b15157e24 */ /* 0x002fe4000f8e020c */
[----:B------:R-:W-:Y:S02]  /*6b40*/  IMAD.IADD R7, R7, 0x1, R13 ;  /* 0x0000000107077824 */ /* 0x000fe400078e020d */
[----:B--2---:R-:W-:Y:S01]  /*6b50*/  IMAD R3, R15, 0x80, R9 ;  /* 0x000000800f037824 */ /* 0x004fe200078e0209 */
[----:B------:R-:W-:Y:S01]  /*6b60*/  MOV R9, UR5 ;  /* 0x0000000500097c02 */ /* 0x000fe20008000f00 */
[----:B------:R-:W-:Y:S01]  /*6b70*/  IMAD.U32 R9, RZ, RZ, UR6 ;  /* 0x00000006ff097e24 */ /* 0x000fe2000f8e00ff */
[----:B------:R-:W-:Y:S01]  /*6b80*/  SHF.R.S32.HI R12, RZ, 0x1f, R21 ;  /* 0x0000001fff0c7819 */ /* 0x000fe20000011415 */
[C---:B0-----:R-:W-:Y:S01]  /*6b90*/  @P0 IMAD.HI.U32 R4, R3.reuse, R10, RZ ;  /* 0x0000000a03040227 */ /* 0x041fe200078e00ff */
[----:B------:R-:W-:Y:S01]  /*6ba0*/  MOV R11, R3 ;  /* 0x00000003000b7202 */ /* 0x000fe20000000f00 */
[----:B------:R-:W-:Y:S01]  /*6bb0*/  ULDC.64 UR4, c[0x0][0xbe0] ;  /* 0x0002f80000047ab9 */ /* 0x000fe20000000a00 */
[----:B------:R-:W-:Y:S01]  /*6bc0*/  ULDC.64 UR6, c[0x0][0xb48] ;  /* 0x0002d20000067ab9 */ /* 0x000fe20000000a00 */
[----:B---3--:R-:W-:Y:S01]  /*6bd0*/  IMAD R10, R18, UR10, RZ ;  /* 0x0000000a120a7c24 */ /* 0x008fe2000f8e02ff */
[----:B-----5:R-:W-:Y:S01]  /*6be0*/  @P0 SHF.R.U32.HI R11, RZ, R17, R4 ;  /* 0x00000011ff0b0219 */ /* 0x020fe20000011604 */
[----:B------:R-:W-:-:S04]  /*6bf0*/  @P0 IMAD.HI.U32 R120, R3, R120, RZ ;  /* 0x0000007803780227 */ /* 0x000fc800078e00ff */
[----:B------:R-:W-:Y:S02]  /*6c00*/  IMAD R17, R19, UR12, R10 ;  /* 0x0000000c13117c24 */ /* 0x000fe4000f8e020a */
[----:B------:R-:W-:-:S04]  /*6c10*/  IMAD.WIDE.U32 R8, R18, UR12, R8 ;  /* 0x0000000c12087c25 */ /* 0x000fc8000f8e0008 */
[----:B------:R-:W-:Y:S01]  /*6c20*/  IMAD.MOV.U32 R13, RZ, RZ, R3 ;  /* 0x000000ffff0d7224 */ /* 0x000fe200078e0003 */
[----:B------:R-:W-:Y:S01]  /*6c30*/  @P0 SHF.R.U32.HI R13, RZ, R23, R120 ;  /* 0x00000017ff0d0219 */ /* 0x000fe20000011678 */
[----:B------:R-:W-:Y:S01]  /*6c40*/  IMAD R4, R12, UR4, RZ ;  /* 0x000000040c047c24 */ /* 0x000fe2000f8e02ff */
[----:B------:R-:W-:Y:S01]  /*6c50*/  IADD3 R9, R9, R17, RZ ;  /* 0x0000001109097210 */ /* 0x000fe20007ffe0ff */
[----:B------:R-:W-:Y:S01]  /*6c60*/  IMAD.WIDE.U32 R6, R21, UR4, R6 ;  /* 0x0000000415067c25 */ /* 0x000fe2000f8e0006 */
[----:B------:R-:W-:-:S03]  /*6c70*/  SHF.R.S32.HI R17, RZ, 0x1f, R11 ;  /* 0x0000001fff117819 */ /* 0x000fc6000001140b */
[----:B------:R-:W-:Y:S01]  /*6c80*/  IMAD R12, R12, UR6, RZ ;  /* 0x000000060c0c7c24 */ /* 0x000fe2000f8e02ff */
[----:B------:R-:W-:Y:S01]  /*6c90*/  BAR.SYNC.DEFER_BLOCKING 0x1, 0x100 ;  /* 0x0044000000007b1d */ /* 0x000fe20000010000 */
[----:B------:R-:W-:Y:S01]  /*6ca0*/  IMAD R10, R21, UR5, R4 ;  /* 0x00000005150a7c24 */ /* 0x000fe2000f8e0204 */
[----:B------:R-:W-:Y:S01]  /*6cb0*/  IADD3 R6, P0, R11, R6, RZ ;  /* 0x000000060b067210 */ /* 0x000fe20007f1e0ff */
[----:B------:R-:W-:Y:S01]  /*6cc0*/  IMAD.MOV R11, RZ, RZ, -R11 ;  /* 0x000000ffff0b7224 */ /* 0x000fe200078e0a0b */
[----:B------:R-:W-:Y:S01]  /*6cd0*/  SHF.R.S32.HI R4, RZ, 0x1f, R13 ;  /* 0x0000001fff047819 */ /* 0x000fe2000001140d */
[C---:B------:R-:W-:Y:S01]  /*6ce0*/  IMAD R19, R21.reuse, UR7, R12 ;  /* 0x0000000715137c24 */ /* 0x040fe2000f8e020c */
[----:B------:R-:W-:Y:S01]  /*6cf0*/  ULDC.64 UR4, c[0x0][0xb30] ;  /* 0x0002cc0000047ab9 */ /* 0x000fe20000000a00 */
[----:B------:R-:W-:Y:S01]  /*6d00*/  IMAD.WIDE.U32 R8, R21, UR6, R8 ;  /* 0x0000000615087c25 */ /* 0x000fe2000f8e0008 */
[----:B------:R-:W-:Y:S01]  /*6d10*/  IADD3.X R7, R17, R7, R10, P0, !PT ;  /* 0x0000000711077210 */ /* 0x000fe200007fe40a */
[----:B------:R-:W-:-:S02]  /*6d20*/  ULDC.64 UR6, c[0x0][0xbc8] ;  /* 0x0002f20000067ab9 */ /* 0x000fc40000000a00 */
[----:B------:R-:W-:Y:S01]  /*6d30*/  IMAD.MOV R12, RZ, RZ, -R13 ;  /* 0x000000ffff0c7224 */ /* 0x000fe200078e0a0d */
[----:B------:R-:W-:Y:S01]  /*6d40*/  IADD3 R9, R9, R19, RZ ;  /* 0x0000001309097210 */ /* 0x000fe20007ffe0ff */
[----:B------:R-:W-:Y:S02]  /*6d50*/  IMAD R4, R4, UR4, RZ ;  /* 0x0000000404047c24 */ /* 0x000fe4000f8e02ff */
        /* <DEDUP_REMOVED lines=20> */
[----:B------:R-:W-:Y:S01]  /*6ea0*/  IADD3 R7, R9, R17, RZ ;  /* 0x0000001109077210 */ /* 0x000fe20007ffe0ff */
[----:B------:R-:W-:Y:S01]  /*6eb0*/  SHFL.IDX PT, R10, R18, RZ, 0x1c1f ;  /* 0x001c1fff120a7589 */ /* 0x000fe200000e0000 */
[----:B------:R-:W-:Y:S01]  /*6ec0*/  IMAD R15, R15, 0x80, R0 ;  /* 0x000000800f0f7824 */ /* 0x000fe200078e0200 */
[----:B------:R-:W-:Y:S01]  /*6ed0*/  LEA R3, P1, R8, UR8, 0x2 ;  /* 0x0000000808037c11 */ /* 0x000fe2000f8210ff */
[----:B0-----:R-:W-:Y:S01]  /*6ee0*/  ULEA UR4, UR5, UR4, 0x18 ;  /* 0x0000000405047291 */ /* 0x001fe2000f8ec03f */
[----:B------:R-:W-:Y:S01]  /*6ef0*/  LEA.HI.X R17, R6, UR7, R11, 0x2, P0 ;  /* 0x0000000706117c11 */ /* 0x000fe200080f140b */
[----:B------:R-:W-:Y:S01]  /*6f00*/  SHFL.IDX PT, R12, R18, 0x1, 0x1c1f ;  /* 0x003c1f00120c7f89 */ /* 0x000fe200000e0000 */
[----:B------:R-:W-:Y:S01]  /*6f10*/  IMAD R4, R14, UR6, RZ ;  /* 0x000000060e047c24 */ /* 0x000fe2000f8e02ff */
[----:B------:R-:W-:Y:S01]  /*6f20*/  LOP3.LUT P0, RZ, R20, 0x3, RZ, 0xc0, !PT ;  /* 0x0000000314ff7812 */ /* 0x000fe2000780c0ff */
[C---:B------:R-:W-:Y:S01]  /*6f30*/  VIADD R9, R15.reuse, 0x8 ;  /* 0x000000080f097836 */ /* 0x040fe20000000000 */
[----:B------:R-:W0:Y:S01]  /*6f40*/  SHFL.IDX PT, R11, R17, RZ, 0x1c1f ;  /* 0x001c1fff110b7589 */ /* 0x000e2200000e0000 */
[----:B------:R-:W-:Y:S01]  /*6f50*/  LEA.HI.X R8, R8, UR9, R7, 0x2, P1 ;  /* 0x0000000908087c11 */ /* 0x000fe200088f1407 */
[----:B------:R-:W-:Y:S01]  /*6f60*/  UIADD3 UR4, UR4, 0x30820, URZ ;  /* 0x0003082004047890 */ /* 0x000fe2000fffe03f */
[-C--:B------:R-:W-:Y:S01]  /*6f70*/  ISETP.GE.OR P1, PT, R15, R4.reuse, P0 ;  /* 0x000000040f00720c */ /* 0x080fe20000726670 */
[----:B------:R1:W2:Y:S01]  /*6f80*/  SHFL.IDX PT, R13, R17, 0x1, 0x1c1f ;  /* 0x003c1f00110d7f89 */ /* 0x0002a200000e0000 */
[-C--:B------:R-:W-:Y:S01]  /*6f90*/  ISETP.GE.OR P0, PT, R9, R4.reuse, P0 ;  /* 0x000000040900720c */ /* 0x080fe20000706670 */
[----:B------:R-:W-:Y:S01]  /*6fa0*/  UPRMT UR4, URZ, 0x654, UR4 ;  /* 0x000006543f047896 */ /* 0x000fe20008000004 */
[----:B------:R-:W-:Y:S01]  /*6fb0*/  ISETP.GE.AND P2, PT, R15, R4, PT ;  /* 0x000000040f00720c */ /* 0x000fe20003f46270 */
[----:B------:R3:W4:Y:S01]  /*6fc0*/  SHFL.IDX PT, R6, R3, RZ, 0x1c1f ;  /* 0x001c1fff03067589 */ /* 0x00072200000e0000 */
[----:B-1----:R-:W-:-:S03]  /*6fd0*/  LOP3.LUT R17, R22, 0x7ffffffc, RZ, 0xc0, !PT ;  /* 0x7ffffffc16117812 */ /* 0x002fc600078ec0ff */
[----:B------:R3:W1:Y:S03]  /*6fe0*/  SHFL.IDX PT, R7, R8, RZ, 0x1c1f ;  /* 0x001c1fff08077589 */ /* 0x00066600000e0000 */
[----:B------:R-:W-:Y:S01]  /*6ff0*/  SYNCS.ARRIVE.TRANS64.RED.A1T0 RZ, [UR4], RZ ;  /* 0x000000ffffff79a7 */ /* 0x000fe20008100404 */
[----:B------:R-:W-:-:S05]  /*7000*/  IADD3 R0, R20, -R17, RZ ;  /* 0x8000001114007210 */ /* 0x000fca0007ffe0ff */
[----:B------:R-:W-:Y:S01]  /*7010*/  IMAD.SHL.U32 R0, R0, 0x2, RZ ;  /* 0x0000000200007824 */ /* 0x000fe200078e00ff */
[----:B0-----:R3:W-:Y:S04]  /*7020*/  @!P1 ST.E desc[UR36][R10.64], R5 ;  /* 0x000000050a009985 */ /* 0x0017e8000c101924 */
[----:B--2---:R3:W-:Y:S01]  /*7030*/  @!P0 ST.E desc[UR36][R12.64], R2 ;  /* 0x000000020c008985 */ /* 0x0047e2000c101924 */
[----:B------:R-:W-:Y:S05]  /*7040*/  @P2 BRA `(.L_x_3308) ;  /* 0x0000000800382947 */ /* 0x000fea0003800000 */
[C---:B---3--:R-:W-:Y:S01]  /*7050*/  VIADD R2, R0.reuse, 0x8 ;  /* 0x0000000800027836 */ /* 0x048fe20000000000 */
[C---:B------:R-:W-:Y:S01]  /*7060*/  IADD3 R5, R0.reuse, 0x10, RZ ;  /* 0x0000001000057810 */ /* 0x040fe20007ffe0ff */
[----:B------:R-:W-:Y:S01]  /*7070*/  ULDC UR4, c[0x0][0xac8] ;  /* 0x0002b20000047ab9 */ /* 0x000fe20000000800 */
[C---:B------:R-:W-:Y:S01]  /*7080*/  VIADD R17, R0.reuse, 0x18 ;  /* 0x0000001800117836 */ /* 0x040fe20000000000 */
[C---:B------:R-:W-:Y:S01]  /*7090*/  ISETP.GE.AND P0, PT, R0.reuse, UR4, PT ;  /* 0x0000000400007c0c */ /* 0x040fe2000bf06270 */
[C---:B------:R-:W-:Y:S01]  /*70a0*/  VIADD R18, R0.reuse, 0x20 ;  /* 0x0000002000127836 */ /* 0x040fe20000000000 */
[----:B------:R-:W-:Y:S01]  /*70b0*/  ISETP.GE.AND P2, PT, R5, UR4, PT ;  /* 0x0000000405007c0c */ /* 0x000fe2000bf46270 */
[----:B------:R-:W-:Y:S01]  /*70c0*/  VIADD R19, R0, 0x38 ;  /* 0x0000003800137836 */ /* 0x000fe20000000000 */
[----:B------:R-:W-:Y:S01]  /*70d0*/  ISETP.GE.AND P1, PT, R2, UR4, PT ;  /* 0x0000000402007c0c */ /* 0x000fe2000bf26270 */
[C---:B------:R-:W-:Y:S01]  /*70e0*/  VIADD R21, R0.reuse, 0x48 ;  /* 0x0000004800157836 */ /* 0x040fe20000000000 */
[----:B------:R-:W-:Y:S01]  /*70f0*/  ISETP.GE.AND P5, PT, R17, UR4, PT ;  /* 0x0000000411007c0c */ /* 0x000fe2000bfa6270 */
[----:B------:R-:W-:Y:S01]  /*7100*/  VIADD R22, R0, 0x50 ;  /* 0x0000005000167836 */ /* 0x000fe20000000000 */
[----:B------:R-:W-:-:S02]  /*7110*/  ISETP.GE.AND P6, PT, R18, UR4, PT ;  /* 0x0000000412007c0c */ /* 0x000fc4000bfc6270 */
[C---:B------:R-:W-:Y:S02]  /*7120*/  IADD3 R20, R0.reuse, 0x40, RZ ;  /* 0x0000004000147810 */ /* 0x040fe40007ffe0ff */
[----:B------:R-:W-:Y:S01]  /*7130*/  ISETP.GE.AND P3, PT, R19, UR4, PT ;  /* 0x0000000413007c0c */ /* 0x000fe2000bf66270 */
[C---:B-1--4-:R-:W-:Y:S01]  /*7140*/  @!P0 IMAD.WIDE R10, R0.reuse, 0x4, R6 ;  /* 0x00000004000a8825 */ /* 0x052fe200078e0206 */
[----:B------:R-:W-:Y:S02]  /*7150*/  IADD3 R23, R0, 0x58, RZ ;  /* 0x0000005800177810 */ /* 0x000fe40007ffe0ff */
[----:B------:R-:W-:Y:S02]  /*7160*/  @!P2 LEA.HI R5, R5, R5, RZ, 0x1 ;  /* 0x000000050505a211 */ /* 0x000fe400078f08ff */
[----:B------:R-:W-:Y:S01]  /*7170*/  @!P1 LEA.HI R2, R2, R2, RZ, 0x1 ;  /* 0x0000000202029211 */ /* 0x000fe200078f08ff */
[----:B------:R0:W-:Y:S01]  /*7180*/  @!P0 ST.E.64 desc[UR36][R10.64], R24 ;  /* 0x000000180a008985 */ /* 0x0001e2000c101b24 */
[----:B------:R-:W-:-:S02]  /*7190*/  @!P2 LOP3.LUT R5, R5, 0xfffffffe, RZ, 0xc0, !PT ;  /* 0xfffffffe0505a812 */ /* 0x000fc400078ec0ff */
[----:B------:R-:W-:Y:S02]  /*71a0*/  @!P1 LOP3.LUT R13, R2, 0xfffffffe, RZ, 0xc0, !PT ;  /* 0xfffffffe020d9812 */ /* 0x000fe400078ec0ff */
[----:B------:R-:W-:Y:S01]  /*71b0*/  IADD3 R2, R0, 0x28, RZ ;  /* 0x0000002800027810 */ /* 0x000fe20007ffe0ff */
[--C-:B------:R-:W-:Y:S01]  /*71c0*/  @!P2 IMAD.WIDE R14, R5, 0x4, R6.reuse ;  /* 0x00000004050ea825 */ /* 0x100fe200078e0206 */
[----:B------:R-:W-:Y:S02]  /*71d0*/  @!P5 LEA.HI R17, R17, R17, RZ, 0x1 ;  /* 0x000000111111d211 */ /* 0x000fe400078f08ff */
[----:B------:R-:W-:Y:S01]  /*71e0*/  ISETP.GE.AND P0, PT, R2, UR4, PT ;  /* 0x0000000402007c0c */ /* 0x000fe2000bf06270 */
[--C-:B------:R-:W-:Y:S01]  /*71f0*/  @!P1 IMAD.WIDE R12, R13, 0x4, R6.reuse ;  /* 0x000000040d0c9825 */ /* 0x100fe200078e0206 */
[----:B------:R-:W-:Y:S02]  /*7200*/  @!P6 LEA.HI R18, R18, R18, RZ, 0x1 ;  /* 0x000000121212e211 */ /* 0x000fe400078f08ff */
[----:B------:R-:W-:Y:S01]  /*7210*/  @!P3 LEA.HI R19, R19, R19, RZ, 0x1 ;  /* 0x000000131313b211 */ /* 0x000fe200078f08ff */
[C---:B------:R-:W-:Y:S01]  /*7220*/  VIADD R5, R0.reuse, 0x30 ;  /* 0x0000003000057836 */ /* 0x040fe20000000000 */
[----:B------:R1:W-:Y:S01]  /*7230*/  @!P1 ST.E.64 desc[UR36][R12.64], R28 ;  /* 0x0000001c0c009985 */ /* 0x0003e2000c101b24 */
[----:B------:R-:W-:Y:S01]  /*7240*/  ISETP.GE.AND P1, PT, R21, UR4, PT ;  /* 0x0000000415007c0c */ /* 0x000fe2000bf26270 */
[C---:B0-----:R-:W-:Y:S01]  /*7250*/  VIADD R24, R0.reuse, 0x78 ;  /* 0x0000007800187836 */ /* 0x041fe20000000000 */
[----:B------:R-:W-:Y:S01]  /*7260*/  @!P5 LOP3.LUT R11, R17, 0xfffffffe, RZ, 0xc0, !PT ;  /* 0xfffffffe110bd812 */ /* 0x000fe200078ec0ff */
[----:B------:R0:W-:Y:S01]  /*7270*/  @!P2 ST.E.64 desc[UR36][R14.64], R32 ;  /* 0x000000200e00a985 */ /* 0x0001e2000c101b24 */
[----:B------:R-:W-:Y:S01]  /*7280*/  ISETP.GE.AND P4, PT, R5, UR4, PT ;  /* 0x0000000405007c0c */ /* 0x000fe2000bf86270 */
[----:B------:R-:W-:Y:S01]  /*7290*/  VIADD R25, R0, 0x80 ;  /* 0x0000008000197836 */ /* 0x000fe20000000000 */
[----:B------:R-:W-:Y:S01]  /*72a0*/  ISETP.GE.AND P2, PT, R20, UR4, PT ;  /* 0x0000000414007c0c */ /* 0x000fe2000bf46270 */
[----:B------:R-:W-:Y:S01]  /*72b0*/  @!P5 IMAD.WIDE R10, R11, 0x4, R6 ;  /* 0x000000040b0ad825 */ /* 0x000fe200078e0206 */
[----:B------:R-:W-:-:S02]  /*72c0*/  @!P0 LEA.HI R2, R2, R2, RZ, 0x1 ;  /* 0x0000000202028211 */ /* 0x000fc400078f08ff */
[----:B------:R-:W-:Y:S02]  /*72d0*/  @!P3 LOP3.LUT R19, R19, 0xfffffffe, RZ, 0xc0, !PT ;  /* 0xfffffffe1313b812 */ /* 0x000fe400078ec0ff */
[----:B------:R2:W-:Y:S01]  /*72e0*/  @!P5 ST.E.64 desc[UR36][R10.64], R36 ;  /* 0x000000240a00d985 */ /* 0x0005e2000c101b24 */
[----:B-1----:R-:W-:Y:S02]  /*72f0*/  @!P6 LOP3.LUT R13, R18, 0xfffffffe, RZ, 0xc0, !PT ;  /* 0xfffffffe120de812 */ /* 0x002fe400078ec0ff */
[----:B------:R-:W-:Y:S02]  /*7300*/  @!P1 LEA.HI R21, R21, R21, RZ, 0x1 ;  /* 0x0000001515159211 */ /* 0x000fe400078f08ff */
[----:B0-----:R-:W-:Y:S01]  /*7310*/  @!P4 LEA.HI R14, R5, R5, RZ, 0x1 ;  /* 0x00000005050ec211 */ /* 0x001fe200078f08ff */
[--C-:B------:R-:W-:Y:S01]  /*7320*/  @!P6 IMAD.WIDE R12, R13, 0x4, R6.reuse ;  /* 0x000000040d0ce825 */ /* 0x100fe200078e0206 */
[----:B------:R-:W-:Y:S02]  /*7330*/  @!P2 LEA.HI R20, R20, R20, RZ, 0x1 ;  /* 0x000000141414a211 */ /* 0x000fe400078f08ff */
[----:B------:R-:W-:Y:S01]  /*7340*/  @!P0 LOP3.LUT R5, R2, 0xfffffffe, RZ, 0xc0, !PT ;  /* 0xfffffffe02058812 */ /* 0x000fe200078ec0ff */
[----:B------:R-:W-:Y:S01]  /*7350*/  VIADD R2, R0, 0x60 ;  /* 0x0000006000027836 */ /* 0x000fe20000000000 */
[----:B------:R-:W-:Y:S01]  /*7360*/  @!P4 LOP3.LUT R15, R14, 0xfffffffe, RZ, 0xc0, !PT ;  /* 0xfffffffe0e0fc812 */ /* 0x000fe200078ec0ff */
[----:B------:R0:W-:Y:S01]  /*7370*/  @!P6 ST.E.64 desc[UR36][R12.64], R40 ;  /* 0x000000280c00e985 */ /* 0x0001e2000c101b24 */
[----:B------:R-:W-:Y:S01]  /*7380*/  @!P2 LOP3.LUT R17, R20, 0xfffffffe, RZ, 0xc0, !PT ;  /* 0xfffffffe1411a812 */ /* 0x000fe200078ec0ff */
[----:B--2---:R-:W-:Y:S01]  /*7390*/  @!P0 IMAD.WIDE R10, R5, 0x4, R6 ;  /* 0x00000004050a8825 */ /* 0x004fe200078e0206 */
[----:B------:R-:W-:-:S02]  /*73a0*/  @!P1 LOP3.LUT R21, R21, 0xfffffffe, RZ, 0xc0, !PT ;  /* 0xfffffffe15159812 */ /* 0x000fc400078ec0ff */
[----:B------:R-:W-:Y:S01]  /*73b0*/  ISETP.GE.AND P5, PT, R22, UR4, PT ;  /* 0x0000000416007c0c */ /* 0x000fe2000bfa6270 */
[----:B------:R-:W-:Y:S01]  /*73c0*/  VIADD R5, R0, 0x68 ;  /* 0x0000006800057836 */ /* 0x000fe20000000000 */
[----:B------:R1:W-:Y:S01]  /*73d0*/  @!P0 ST.E.64 desc[UR36][R10.64], R44 ;  /* 0x0000002c0a008985 */ /* 0x0003e2000c101b24 */
[--C-:B------:R-:W-:Y:S01]  /*73e0*/  @!P1 IMAD.WIDE R20, R21, 0x4, R6.reuse ;  /* 0x0000000415149825 */ /* 0x100fe200078e0206 */
[----:B------:R-:W-:Y:S02]  /*73f0*/  ISETP.GE.AND P6, PT, R23, UR4, PT ;  /* 0x0000000417007c0c */ /* 0x000fe4000bfc6270 */
[----:B------:R-:W-:Y:S01]  /*7400*/  ISETP.GE.AND P0, PT, R2, UR4, PT ;  /* 0x0000000402007c0c */ /* 0x000fe2000bf06270 */
[----:B0-----:R-:W-:-:S04]  /*7410*/  @!P4 IMAD.WIDE R12, R15, 0x4, R6 ;  /* 0x000000040f0cc825 */ /* 0x001fc800078e0206 */
[--C-:B------:R-:W-:Y:S01]  /*7420*/  @!P3 IMAD.WIDE R14, R19, 0x4, R6.reuse ;  /* 0x00000004130eb825 */ /* 0x100fe200078e0206 */
[----:B------:R0:W-:Y:S01]  /*7430*/  @!P4 ST.E.64 desc[UR36][R12.64], R48 ;  /* 0x000000300c00c985 */ /* 0x0001e2000c101b24 */
[----:B------:R-:W-:Y:S02]  /*7440*/  ISETP.GE.AND P4, PT, R25, UR4, PT ;  /* 0x0000000419007c0c */ /* 0x000fe4000bf86270 */
[----:B------:R-:W-:Y:S01]  /*7450*/  @!P2 IMAD.WIDE R18, R17, 0x4, R6 ;  /* 0x000000041112a825 */ /* 0x000fe200078e0206 */
[----:B------:R2:W-:Y:S01]  /*7460*/  @!P3 ST.E.64 desc[UR36][R14.64], R52 ;  /* 0x000000340e00b985 */ /* 0x0005e2000c101b24 */
[----:B------:R-:W-:Y:S02]  /*7470*/  IADD3 R17, R0, 0x70, RZ ;  /* 0x0000007000117810 */ /* 0x000fe40007ffe0ff */
[----:B------:R-:W-:Y:S01]  /*7480*/  ISETP.GE.AND P3, PT, R24, UR4, PT ;  /* 0x0000000418007c0c */ /* 0x000fe2000bf66270 */
[----:B------:R3:W-:Y:S01]  /*7490*/  @!P2 ST.E.64 desc[UR36][R18.64], R56 ;  /* 0x000000381200a985 */ /* 0x0007e2000c101b24 */
[----:B------:R-:W-:-:S02]  /*74a0*/  ISETP.GE.AND P2, PT, R17, UR4, PT ;  /* 0x0000000411007c0c */ /* 0x000fc4000bf46270 */
[----:B------:R-:W-:Y:S01]  /*74b0*/  @!P5 LEA.HI R22, R22, R22, RZ, 0x1 ;  /* 0x000000161616d211 */ /* 0x000fe200078f08ff */
[----:B------:R4:W-:Y:S01]  /*74c0*/  @!P1 ST.E.64 desc[UR36][R20.64], R60 ;  /* 0x0000003c14009985 */ /* 0x0009e2000c101b24 */
[----:B------:R-:W-:Y:S02]  /*74d0*/  ISETP.GE.AND P1, PT, R5, UR4, PT ;  /* 0x0000000405007c0c */ /* 0x000fe4000bf26270 */
[----:B------:R-:W-:Y:S02]  /*74e0*/  @!P6 LEA.HI R23, R23, R23, RZ, 0x1 ;  /* 0x000000171717e211 */ /* 0x000fe400078f08ff */
[----:B-1----:R-:W-:Y:S02]  /*74f0*/  @!P5 LOP3.LUT R11, R22, 0xfffffffe, RZ, 0xc0, !PT ;  /* 0xfffffffe160bd812 */ /* 0x002fe400078ec0ff */
[----:B------:R-:W-:Y:S02]  /*7500*/  @!P0 LEA.HI R2, R2, R2, RZ, 0x1 ;  /* 0x0000000202028211 */ /* 0x000fe400078f08ff */
[----:B0-----:R-:W-:Y:S01]  /*7510*/  @!P6 LOP3.LUT R13, R23, 0xfffffffe, RZ, 0xc0, !PT ;  /* 0xfffffffe170de812 */ /* 0x001fe200078ec0ff */
[----:B------:R-:W-:Y:S01]  /*7520*/  @!P5 IMAD.WIDE R10, R11, 0x4, R6 ;  /* 0x000000040b0ad825 */ /* 0x000fe200078e0206 */
[----:B------:R-:W-:-:S02]  /*7530*/  @!P2 LEA.HI R17, R17, R17, RZ, 0x1 ;  /* 0x000000111111a211 */ /* 0x000fc400078f08ff */
[----:B--2---:R-:W-:Y:S01]  /*7540*/  @!P0 LOP3.LUT R15, R2, 0xfffffffe, RZ, 0xc0, !PT ;  /* 0xfffffffe020f8812 */ /* 0x004fe200078ec0ff */
[--C-:B------:R-:W-:Y:S01]  /*7550*/  @!P6 IMAD.WIDE R12, R13, 0x4, R6.reuse ;  /* 0x000000040d0ce825 */ /* 0x100fe200078e0206 */
[----:B------:R-:W-:Y:S01]  /*7560*/  @!P1 LEA.HI R5, R5, R5, RZ, 0x1 ;  /* 0x0000000505059211 */ /* 0x000fe200078f08ff */
[----:B------:R0:W-:Y:S01]  /*7570*/  @!P5 ST.E.64 desc[UR36][R10.64], R64 ;  /* 0x000000400a00d985 */ /* 0x0001e2000c101b24 */
[----:B------:R-:W-:Y:S01]  /*7580*/  @!P3 LEA.HI R24, R24, R24, RZ, 0x1 ;  /* 0x000000181818b211 */ /* 0x000fe200078f08ff */
[----:B------:R-:W-:Y:S01]  /*7590*/  @!P0 IMAD.WIDE R14, R15, 0x4, R6 ;  /* 0x000000040f0e8825 */ /* 0x000fe200078e0206 */
[----:B------:R-:W-:Y:S01]  /*75a0*/  @!P1 LOP3.LUT R5, R5, 0xfffffffe, RZ, 0xc0, !PT ;  /* 0xfffffffe05059812 */ /* 0x000fe200078ec0ff */
[----:B------:R1:W-:Y:S01]  /*75b0*/  @!P6 ST.E.64 desc[UR36][R12.64], R68 ;  /* 0x000000440c00e985 */ /* 0x0003e2000c101b24 */
[----:B------:R-:W-:Y:S02]  /*75c0*/  @!P4 LEA.HI R25, R25, R25, RZ, 0x1 ;  /* 0x000000191919c211 */ /* 0x000fe400078f08ff */
[----:B------:R-:W-:Y:S01]  /*75d0*/  @!P2 LOP3.LUT R17, R17, 0xfffffffe, RZ, 0xc0, !PT ;  /* 0xfffffffe1111a812 */ /* 0x000fe200078ec0ff */
[----:B------:R-:W-:Y:S01]  /*75e0*/  @!P0 ST.E.64 desc[UR36][R14.64], R72 ;  /* 0x000000480e008985 */ /* 0x000fe2000c101b24 */
[----:B---3--:R-:W-:-:S02]  /*75f0*/  @!P3 LOP3.LUT R19, R24, 0xfffffffe, RZ, 0xc0, !PT ;  /* 0xfffffffe1813b812 */ /* 0x008fc400078ec0ff */
[----:B----4-:R-:W-:Y:S02]  /*7600*/  @!P4 LOP3.LUT R21, R25, 0xfffffffe, RZ, 0xc0, !PT ;  /* 0xfffffffe1915c812 */ /* 0x010fe400078ec0ff */
[C---:B------:R-:W-:Y:S01]  /*7610*/  IADD3 R2, R0.reuse, 0x88, RZ ;  /* 0x0000008800027810 */ /* 0x040fe20007ffe0ff */
[--C-:B0-----:R-:W-:Y:S01]  /*7620*/  @!P1 IMAD.WIDE R10, R5, 0x4, R6.reuse ;  /* 0x00000004050a9825 */ /* 0x101fe200078e0206 */
[----:B------:R-:W-:Y:S02]  /*7630*/  IADD3 R22, R0, 0xa0, RZ ;  /* 0x000000a000167810 */ /* 0x000fe40007ffe0ff */
[----:B------:R-:W-:Y:S01]  /*7640*/  ISETP.GE.AND P0, PT, R2, UR4, PT ;  /* 0x0000000402007c0c */ /* 0x000fe2000bf06270 */
[--C-:B-1----:R-:W-:Y:S01]  /*7650*/  @!P2 IMAD.WIDE R12, R17, 0x4, R6.reuse ;  /* 0x00000004110ca825 */ /* 0x102fe200078e0206 */
[----:B------:R0:W-:Y:S03]  /*7660*/  @!P1 ST.E.64 desc[UR36][R10.64], R76 ;  /* 0x0000004c0a009985 */ /* 0x0001e6000c101b24 */
[----:B------:R-:W-:Y:S01]  /*7670*/  VIADD R5, R0, 0x90 ;  /* 0x0000009000057836 */ /* 0x000fe20000000000 */
[----:B------:R1:W-:Y:S01]  /*7680*/  @!P2 ST.E.64 desc[UR36][R12.64], R80 ;  /* 0x000000500c00a985 */ /* 0x0003e2000c101b24 */
[----:B------:R-:W-:-:S03]  /*7690*/  @!P3 IMAD.WIDE R18, R19, 0x4, R6 ;  /* 0x000000041312b825 */ /* 0x000fc600078e0206 */
[----:B------:R-:W-:Y:S01]  /*76a0*/  ISETP.GE.AND P1, PT, R5, UR4, PT ;  /* 0x0000000405007c0c */ /* 0x000fe2000bf26270 */
[----:B------:R-:W-:Y:S01]  /*76b0*/  VIADD R17, R0, 0x98 ;  /* 0x0000009800117836 */ /* 0x000fe20000000000 */
[----:B------:R2:W-:Y:S01]  /*76c0*/  @!P3 ST.E.64 desc[UR36][R18.64], R84 ;  /* 0x000000541200b985 */ /* 0x0005e2000c101b24 */
[----:B------:R-:W-:Y:S01]  /*76d0*/  @!P4 IMAD.WIDE R20, R21, 0x4, R6 ;  /* 0x000000041514c825 */ /* 0x000fe200078e0206 */
[----:B------:R-:W-:Y:S02]  /*76e0*/  ISETP.GE.AND P3, PT, R22, UR4, PT ;  /* 0x0000000416007c0c */ /* 0x000fe4000bf66270 */
[C---:B0-----:R-:W-:Y:S01]  /*76f0*/  IADD3 R11, R0.reuse, 0xb8, RZ ;  /* 0x000000b8000b7810 */ /* 0x041fe20007ffe0ff */
[C---:B------:R-:W-:Y:S01]  /*7700*/  VIADD R14, R0.reuse, 0xa8 ;  /* 0x000000a8000e7836 */ /* 0x040fe20000000000 */
[----:B------:R-:W-:Y:S01]  /*7710*/  ISETP.GE.AND P2, PT, R17, UR4, PT ;  /* 0x0000000411007c0c */ /* 0x000fe2000bf46270 */
[----:B------:R-:W-:Y:S01]  /*7720*/  VIADD R15, R0, 0xb0 ;  /* 0x000000b0000f7836 */ /* 0x000fe20000000000 */
[----:B------:R0:W-:Y:S01]  /*7730*/  @!P4 ST.E.64 desc[UR36][R20.64], R88 ;  /* 0x000000581400c985 */ /* 0x0001e2000c101b24 */
[----:B------:R-:W-:-:S02]  /*7740*/  ISETP.GE.AND P6, PT, R11, UR4, PT ;  /* 0x000000040b007c0c */ /* 0x000fc4000bfc6270 */
[----:B------:R-:W-:Y:S02]  /*7750*/  ISETP.GE.AND P4, PT, R14, UR4, PT ;  /* 0x000000040e007c0c */ /* 0x000fe4000bf86270 */
[----:B------:R-:W-:Y:S02]  /*7760*/  ISETP.GE.AND P5, PT, R15, UR4, PT ;  /* 0x000000040f007c0c */ /* 0x000fe4000bfa6270 */
[----:B------:R-:W-:Y:S02]  /*7770*/  @!P0 LEA.HI R2, R2, R2, RZ, 0x1 ;  /* 0x0000000202028211 */ /* 0x000fe400078f08ff */
[----:B------:R-:W-:Y:S02]  /*7780*/  @!P1 LEA.HI R5, R5, R5, RZ, 0x1 ;  /* 0x0000000505059211 */ /* 0x000fe400078f08ff */
[----:B------:R-:W-:Y:S02]  /*7790*/  @!P2 LEA.HI R17, R17, R17, RZ, 0x1 ;  /* 0x000000111111a211 */ /* 0x000fe400078f08ff */
[----:B------:R-:W-:-:S02]  /*77a0*/  @!P3 LEA.HI R22, R22, R22, RZ, 0x1 ;  /* 0x000000161616b211 */ /* 0x000fc400078f08ff */
[----:B-1----:R-:W-:Y:S02]  /*77b0*/  @!P6 LEA.HI R12, R11, R11, RZ, 0x1 ;  /* 0x0000000b0b0ce211 */ /* 0x002fe400078f08ff */
[----:B------:R-:W-:Y:S02]  /*77c0*/  @!P4 LEA.HI R14, R14, R14, RZ, 0x1 ;  /* 0x0000000e0e0ec211 */ /* 0x000fe400078f08ff */
[----:B------:R-:W-:Y:S02]  /*77d0*/  @!P5 LEA.HI R10, R15, R15, RZ, 0x1 ;  /* 0x0000000f0f0ad211 */ /* 0x000fe400078f08ff */
[----:B------:R-:W-:Y:S02]  /*77e0*/  @!P0 LOP3.LUT R11, R2, 0xfffffffe, RZ, 0xc0, !PT ;  /* 0xfffffffe020b8812 */ /* 0x000fe400078ec0ff */
[----:B------:R-:W-:Y:S02]  /*77f0*/  @!P1 LOP3.LUT R5, R5, 0xfffffffe, RZ, 0xc0, !PT ;  /* 0xfffffffe05059812 */ /* 0x000fe400078ec0ff */
[----:B------:R-:W-:-:S02]  /*7800*/  @!P2 LOP3.LUT R15, R17, 0xfffffffe, RZ, 0xc0, !PT ;  /* 0xfffffffe110fa812 */ /* 0x000fc400078ec0ff */
[----:B--2---:R-:W-:Y:S02]  /*7810*/  @!P3 LOP3.LUT R19, R22, 0xfffffffe, RZ, 0xc0, !PT ;  /* 0xfffffffe1613b812 */ /* 0x004fe400078ec0ff */
        /* <DEDUP_REMOVED lines=17> */
.L_x_3308:
[----:B------:R-:W-:Y:S05]  /*7930*/  BSYNC B0 ;  /* 0x0000000000007941 */ /* 0x000fea0003800000 */
.L_x_3307:
[----:B------:R-:W-:Y:S01]  /*7940*/  ISETP.GE.AND P0, PT, R9, R4, PT ;  /* 0x000000040900720c */ /* 0x000fe20003f06270 */
[----:B01----:R0:W1:Y:S04]  /*7950*/  SHFL.IDX PT, R7, R8, 0x1, 0x1c1f ;  /* 0x003c1f0008077f89 */ /* 0x00306800000e0000 */
[----:B----4-:R0:W4:Y:S08]  /*7960*/  SHFL.IDX PT, R6, R3, 0x1, 0x1c1f ;  /* 0x003c1f0003067f89 */ /* 0x01013000000e0000 */
[----:B0-----:R-:W-:Y:S05]  /*7970*/  @P0 BRA `(.L_x_3279) ;  /* 0x0000004800140947 */ /* 0x001fea0003800000 */
[C---:B---3--:R-:W-:Y:S01]  /*7980*/  VIADD R2, R0.reuse, 0x8 ;  /* 0x0000000800027836 */ /* 0x048fe20000000000 */
[----:B------:R-:W-:Y:S01]  /*7990*/  ULDC UR4, c[0x0][0xac8] ;  /* 0x0002b20000047ab9 */ /* 0x000fe20000000800 */
[C---:B------:R-:W-:Y:S01]  /*79a0*/  VIADD R8, R0.reuse, 0x10 ;  /* 0x0000001000087836 */ /* 0x040fe20000000000 */
[C---:B------:R-:W-:Y:S01]  /*79b0*/  ISETP.GE.AND P2, PT, R0.reuse, UR4, PT ;  /* 0x0000000400007c0c */ /* 0x040fe2000bf46270 */
[----:B------:R-:W-:Y:S01]  /*79c0*/  VIADD R10, R0, 0x20 ;  /* 0x00000020000a7836 */ /* 0x000fe20000000000 */
[----:B------:R-:W-:Y:S01]  /*79d0*/  ISETP.GE.AND P3, PT, R2, UR4, PT ;  /* 0x0000000402007c0c */ /* 0x000fe2000bf66270 */
[C---:B------:R-:W-:Y:S01]  /*79e0*/  VIADD R11, R0.reuse, 0x28 ;  /* 0x00000028000b7836 */ /* 0x040fe20000000000 */
[C---:B------:R-:W-:Y:S01]  /*79f0*/  IADD3 R9, R0.reuse, 0x18, RZ ;  /* 0x0000001800097810 */ /* 0x040fe20007ffe0ff */
[----:B------:R-:W-:Y:S01]  /*7a00*/  VIADD R13, R0, 0x38 ;  /* 0x00000038000d7836 */ /* 0x000fe20000000000 */
[----:B------:R-:W-:Y:S01]  /*7a10*/  ISETP.GE.AND P0, PT, R8, UR4, PT ;  /* 0x0000000408007c0c */ /* 0x000fe2000bf06270 */
[C---:B------:R-:W-:Y:S01]  /*7a20*/  VIADD R14, R0.reuse, 0x40 ;  /* 0x00000040000e7836 */ /* 0x040fe20000000000 */
[----:B------:R-:W-:Y:S01]  /*7a30*/  ISETP.GE.AND P1, PT, R9, UR4, PT ;  /* 0x0000000409007c0c */ /* 0x000fe2000bf26270 */
[C---:B------:R-:W-:Y:S01]  /*7a40*/  VIADD R19, R0.reuse, 0x50 ;  /* 0x0000005000137836 */ /* 0x040fe20000000000 */
[C---:B------:R-:W-:Y:S01]  /*7a50*/  IADD3 R12, R0.reuse, 0x30, RZ ;  /* 0x00000030000c7810 */ /* 0x040fe20007ffe0ff */
[----:B------:R-:W-:Y:S01]  /*7a60*/  VIADD R20, R0, 0x70 ;  /* 0x0000007000147836 */ /* 0x000fe20000000000 */
[----:B------:R-:W-:-:S02]  /*7a70*/  ISETP.GE.AND P5, PT, R13, UR4, PT ;  /* 0x000000040d007c0c */ /* 0x000fc4000bfa6270 */
[----:B------:R-:W-:Y:S02]  /*7a80*/  ISETP.GE.AND P4, PT, R12, UR4, PT ;  /* 0x000000040c007c0c */ /* 0x000fe4000bf86270 */
[----:B------:R-:W-:Y:S02]  /*7a90*/  @!P3 LEA.HI R2, R2, R2, RZ, 0x1 ;  /* 0x000000020202b211 */ /* 0x000fe400078f08ff */
[----:B------:R-:W-:Y:S02]  /*7aa0*/  ISETP.GE.AND P6, PT, R14, UR4, PT ;  /* 0x000000040e007c0c */ /* 0x000fe4000bfc6270 */
[----:B------:R-:W-:Y:S01]  /*7ab0*/  @!P3 LOP3.LUT R5, R2, 0xfffffffe, RZ, 0xc0, !PT ;  /* 0xfffffffe0205b812 */ /* 0x000fe200078ec0ff */
[--C-:B-1--4-:R-:W-:Y:S01]  /*7ac0*/  @!P2 IMAD.WIDE R2, R0, 0x4, R6.reuse ;  /* 0x000000040002a825 */ /* 0x112fe200078e0206 */
[----:B------:R-:W-:Y:S02]  /*7ad0*/  @!P0 LEA.HI R8, R8, R8, RZ, 0x1 ;  /* 0x0000000808088211 */ /* 0x000fe400078f08ff */
[----:B------:R-:W-:Y:S01]  /*7ae0*/  @!P1 LEA.HI R9, R9, R9, RZ, 0x1 ;  /* 0x0000000909099211 */ /* 0x000fe200078f08ff */
[----:B------:R-:W-:Y:S01]  /*7af0*/  @!P3 IMAD.WIDE R4, R5, 0x4, R6 ;  /* 0x000000040504b825 */ /* 0x000fe200078e0206 */
[----:B------:R0:W-:Y:S01]  /*7b00*/  @!P2 ST.E.64 desc[UR36][R2.64], R26 ;  /* 0x0000001a0200a985 */ /* 0x0001e2000c101b24 */
[----:B------:R-:W-:-:S02]  /*7b10*/  ISETP.GE.AND P2, PT, R10, UR4, PT ;  /* 0x000000040a007c0c */ /* 0x000fc4000bf46270 */
[----:B------:R-:W-:Y:S01]  /*7b20*/  @!P4 LEA.HI R12, R12, R12, RZ, 0x1 ;  /* 0x0000000c0c0cc211 */ /* 0x000fe200078f08ff */
[----:B------:R1:W-:Y:S01]  /*7b30*/  @!P3 ST.E.64 desc[UR36][R4.64], R30 ;  /* 0x0000001e0400b985 */ /* 0x0003e2000c101b24 */
[----:B------:R-:W-:Y:S02]  /*7b40*/  ISETP.GE.AND P3, PT, R11, UR4, PT ;  /* 0x000000040b007c0c */ /* 0x000fe4000bf66270 */
[----:B------:R-:W-:Y:S02]  /*7b50*/  @!P6 LEA.HI R14, R14, R14, RZ, 0x1 ;  /* 0x0000000e0e0ee211 */ /* 0x000fe400078f08ff */
[----:B------:R-:W-:Y:S02]  /*7b60*/  IADD3 R18, R0, 0x48, RZ ;  /* 0x0000004800127810 */ /* 0x000fe40007ffe0ff */
[----:B------:R-:W-:Y:S01]  /*7b70*/  @!P6 LOP3.LUT R17, R14, 0xfffffffe, RZ, 0xc0, !PT ;  /* 0xfffffffe0e11e812 */ /* 0x000fe200078ec0ff */
[C---:B------:R-:W-:Y:S01]  /*7b80*/  VIADD R14, R0.reuse, 0x58 ;  /* 0x00000058000e7836 */ /* 0x040fe20000000000 */
[----:B------:R-:W-:-:S02]  /*7b90*/  IADD3 R21, R0, 0x78, RZ ;  /* 0x0000007800157810 */ /* 0x000fc40007ffe0ff */
[----:B0-----:R-:W-:Y:S02]  /*7ba0*/  @!P0 LOP3.LUT R3, R8, 0xfffffffe, RZ, 0xc0, !PT ;  /* 0xfffffffe08038812 */ /* 0x001fe400078ec0ff */
[----:B------:R-:W-:Y:S02]  /*7bb0*/  @!P2 LEA.HI R10, R10, R10, RZ, 0x1 ;  /* 0x0000000a0a0aa211 */ /* 0x000fe400078f08ff */
[----:B-1----:R-:W-:Y:S01]  /*7bc0*/  @!P1 LOP3.LUT R5, R9, 0xfffffffe, RZ, 0xc0, !PT ;  /* 0xfffffffe09059812 */ /* 0x002fe200078ec0ff */
[--C-:B------:R-:W-:Y:S01]  /*7bd0*/  @!P0 IMAD.WIDE R2, R3, 0x4, R6.reuse ;  /* 0x0000000403028825 */ /* 0x100fe200078e0206 */
[----:B------:R-:W-:Y:S02]  /*7be0*/  @!P3 LEA.HI R11, R11, R11, RZ, 0x1 ;  /* 0x0000000b0b0bb211 */ /* 0x000fe400078f08ff */
[----:B------:R-:W-:Y:S01]  /*7bf0*/  @!P5 LEA.HI R8, R13, R13, RZ, 0x1 ;  /* 0x0000000d0d08d211 */ /* 0x000fe200078f08ff */
[----:B------:R-:W-:Y:S01]  /*7c00*/  @!P1 IMAD.WIDE R4, R5, 0x4, R6 ;  /* 0x0000000405049825 */ /* 0x000fe200078e0206 */
[----:B------:R-:W-:Y:S01]  /*7c10*/  @!P2 LOP3.LUT R9, R10, 0xfffffffe, RZ, 0xc0, !PT ;  /* 0xfffffffe0a09a812 */ /* 0x000fe200078ec0ff */
[----:B------:R0:W-:Y:S01]  /*7c20*/  @!P0 ST.E.64 desc[UR36][R2.64], R34 ;  /* 0x0000002202008985 */ /* 0x0001e2000c101b24 */
[----:B------:R-:W-:-:S02]  /*7c30*/  @!P3 LOP3.LUT R11, R11, 0xfffffffe, RZ, 0xc0, !PT ;  /* 0xfffffffe0b0bb812 */ /* 0x000fc400078ec0ff */
[----:B------:R-:W-:Y:S01]  /*7c40*/  @!P4 LOP3.LUT R13, R12, 0xfffffffe, RZ, 0xc0, !PT ;  /* 0xfffffffe0c0dc812 */ /* 0x000fe200078ec0ff */
[----:B------:R1:W-:Y:S01]  /*7c50*/  @!P1 ST.E.64 desc[UR36][R4.64], R38 ;  /* 0x0000002604009985 */ /* 0x0003e2000c101b24 */
[----:B------:R-:W-:Y:S02]  /*7c60*/  @!P5 LOP3.LUT R15, R8, 0xfffffffe, RZ, 0xc0, !PT ;  /* 0xfffffffe080fd812 */ /* 0x000fe400078ec0ff */
[----:B------:R-:W-:Y:S02]  /*7c70*/  ISETP.GE.AND P1, PT, R18, UR4, PT ;  /* 0x0000000412007c0c */ /* 0x000fe4000bf26270 */
[----:B------:R-:W-:Y:S01]  /*7c80*/  ISETP.GE.AND P0, PT, R19, UR4, PT ;  /* 0x0000000413007c0c */ /* 0x000fe2000bf06270 */
[----:B0-----:R-:W-:-:S04]  /*7c90*/  @!P2 IMAD.WIDE R2, R9, 0x4, R6 ;  /* 0x000000040902a825 */ /* 0x001fc800078e0206 */
[--C-:B-1----:R-:W-:Y:S01]  /*7ca0*/  @!P3 IMAD.WIDE R4, R11, 0x4, R6.reuse ;  /* 0x000000040b04b825 */ /* 0x102fe200078e0206 */
[----:B------:R0:W-:Y:S01]  /*7cb0*/  @!P2 ST.E.64 desc[UR36][R2.64], R42 ;  /* 0x0000002a0200a985 */ /* 0x0001e2000c101b24 */
[----:B------:R-:W-:Y:S02]  /*7cc0*/  ISETP.GE.AND P2, PT, R14, UR4, PT ;  /* 0x000000040e007c0c */ /* 0x000fe4000bf46270 */
[--C-:B------:R-:W-:Y:S01]  /*7cd0*/  @!P4 IMAD.WIDE R8, R13, 0x4, R6.reuse ;  /* 0x000000040d08c825 */ /* 0x100fe200078e0206 */
[----:B------:R1:W-:Y:S01]  /*7ce0*/  @!P3 ST.E.64 desc[UR36][R4.64], R46 ;  /* 0x0000002e0400b985 */ /* 0x0003e2000c101b24 */
[----:B------:R-:W-:Y:S02]  /*7cf0*/  ISETP.GE.AND P3, PT, R21, UR4, PT ;  /* 0x0000000415007c0c */ /* 0x000fe4000bf66270 */
[--C-:B------:R-:W-:Y:S01]  /*7d00*/  @!P5 IMAD.WIDE R10, R15, 0x4, R6.reuse ;  /* 0x000000040f0ad825 */ /* 0x100fe200078e0206 */
[----:B------:R-:W-:Y:S01]  /*7d10*/  IADD3 R15, R0, 0x60, RZ ;  /* 0x00000060000f7810 */ /* 0x000fe20007ffe0ff */
[----:B------:R2:W-:Y:S01]  /*7d20*/  @!P4 ST.E.64 desc[UR36][R8.64], R50 ;  /* 0x000000320800c985 */ /* 0x0005e2000c101b24 */
[----:B------:R-:W-:Y:S01]  /*7d30*/  ISETP.GE.AND P4, PT, R20, UR4, PT ;  /* 0x0000000414007c0c */ /* 0x000fe2000bf86270 */
[--C-:B------:R-:W-:Y:S01]  /*7d40*/  @!P6 IMAD.WIDE R12, R17, 0x4, R6.reuse ;  /* 0x00000004110ce825 */ /* 0x100fe200078e0206 */
[----:B------:R-:W-:Y:S01]  /*7d50*/  @!P1 LEA.HI R18, R18, R18, RZ, 0x1 ;  /* 0x0000001212129211 */ /* 0x000fe200078f08ff */
[----:B------:R3:W-:Y:S01]  /*7d60*/  @!P5 ST.E.64 desc[UR36][R10.64], R54 ;  /* 0x000000360a00d985 */ /* 0x0007e2000c101b24 */
[----:B------:R-:W-:Y:S01]  /*7d70*/  @!P0 LEA.HI R19, R19, R19, RZ, 0x1 ;  /* 0x0000001313138211 */ /* 0x000fe200078f08ff */
[----:B------:R-:W-:Y:S01]  /*7d80*/  VIADD R17, R0, 0x68 ;  /* 0x0000006800117836 */ /* 0x000fe20000000000 */
[----:B0-----:R-:W-:Y:S01]  /*7d90*/  @!P1 LOP3.LUT R3, R18, 0xfffffffe, RZ, 0xc0, !PT ;  /* 0xfffffffe12039812 */ /* 0x001fe200078ec0ff */
[----:B------:R0:W-:Y:S01]  /*7da0*/  @!P6 ST.E.64 desc[UR36][R12.64], R58 ;  /* 0x0000003a0c00e985 */ /* 0x0001e2000c101b24 */
[----:B------:R-:W-:Y:S01]  /*7db0*/  ISETP.GE.AND P6, PT, R15, UR4, PT ;  /* 0x000000040f007c0c */ /* 0x000fe2000bfc6270 */
[----:B------:R-:W-:Y:S01]  /*7dc0*/  VIADD R18, R0, 0x80 ;  /* 0x0000008000127836 */ /* 0x000fe20000000000 */
[----:B------:R-:W-:Y:S01]  /*7dd0*/  ISETP.GE.AND P5, PT, R17, UR4, PT ;  /* 0x0000000411007c0c */ /* 0x000fe2000bfa6270 */
[----:B------:R-:W-:Y:S01]  /*7de0*/  @!P1 IMAD.WIDE R2, R3, 0x4, R6 ;  /* 0x0000000403029825 */ /* 0x000fe200078e0206 */
[----:B-1----:R-:W-:-:S02]  /*7df0*/  @!P0 LOP3.LUT R5, R19, 0xfffffffe, RZ, 0xc0, !PT ;  /* 0xfffffffe13058812 */ /* 0x002fc400078ec0ff */
[----:B------:R-:W-:Y:S01]  /*7e00*/  @!P2 LEA.HI R14, R14, R14, RZ, 0x1 ;  /* 0x0000000e0e0ea211 */ /* 0x000fe200078f08ff */
[----:B------:R-:W-:Y:S01]  /*7e10*/  VIADD R19, R0, 0x88 ;  /* 0x0000008800137836 */ /* 0x000fe20000000000 */
[----:B------:R-:W-:Y:S01]  /*7e20*/  @!P4 LEA.HI R20, R20, R20, RZ, 0x1 ;  /* 0x000000141414c211 */ /* 0x000fe200078f08ff */
[----:B------:R-:W-:Y:S01]  /*7e30*/  @!P0 IMAD.WIDE R4, R5, 0x4, R6 ;  /* 0x0000000405048825 */ /* 0x000fe200078e0206 */
[----:B------:R-:W-:Y:S01]  /*7e40*/  @!P3 LEA.HI R21, R21, R21, RZ, 0x1 ;  /* 0x000000151515b211 */ /* 0x000fe200078f08ff */
[----:B------:R1:W-:Y:S01]  /*7e50*/  @!P1 ST.E.64 desc[UR36][R2.64], R62 ;  /* 0x0000003e02009985 */ /* 0x0003e2000c101b24 */
[----:B--2---:R-:W-:Y:S02]  /*7e60*/  @!P2 LOP3.LUT R9, R14, 0xfffffffe, RZ, 0xc0, !PT ;  /* 0xfffffffe0e09a812 */ /* 0x004fe400078ec0ff */
[----:B------:R-:W-:Y:S01]  /*7e70*/  @!P6 LEA.HI R15, R15, R15, RZ, 0x1 ;  /* 0x0000000f0f0fe211 */ /* 0x000fe200078f08ff */
[----:B------:R2:W-:Y:S01]  /*7e80*/  @!P0 ST.E.64 desc[UR36][R4.64], R66 ;  /* 0x0000004204008985 */ /* 0x0005e2000c101b24 */
[----:B------:R-:W-:-:S02]  /*7e90*/  @!P5 LEA.HI R17, R17, R17, RZ, 0x1 ;  /* 0x000000111111d211 */ /* 0x000fc400078f08ff */
[----:B------:R-:W-:Y:S02]  /*7ea0*/  @!P6 LOP3.LUT R15, R15, 0xfffffffe, RZ, 0xc0, !PT ;  /* 0xfffffffe0f0fe812 */ /* 0x000fe400078ec0ff */
[----:B------:R-:W-:Y:S02]  /*7eb0*/  @!P5 LOP3.LUT R17, R17, 0xfffffffe, RZ, 0xc0, !PT ;  /* 0xfffffffe1111d812 */ /* 0x000fe400078ec0ff */
[----:B---3--:R-:W-:Y:S02]  /*7ec0*/  @!P4 LOP3.LUT R11, R20, 0xfffffffe, RZ, 0xc0, !PT ;  /* 0xfffffffe140bc812 */ /* 0x008fe400078ec0ff */
[----:B0-----:R-:W-:Y:S01]  /*7ed0*/  @!P3 LOP3.LUT R13, R21, 0xfffffffe, RZ, 0xc0, !PT ;  /* 0xfffffffe150db812 */ /* 0x001fe200078ec0ff */
[--C-:B-1----:R-:W-:Y:S01]  /*7ee0*/  @!P2 IMAD.WIDE R2, R9, 0x4, R6.reuse ;  /* 0x000000040902a825 */ /* 0x102fe200078e0206 */
[----:B------:R-:W-:Y:S02]  /*7ef0*/  ISETP.GE.AND P0, PT, R18, UR4, PT ;  /* 0x0000000412007c0c */ /* 0x000fe4000bf06270 */
[----:B------:R-:W-:Y:S01]  /*7f00*/  ISETP.GE.AND P1, PT, R19, UR4, PT ;  /* 0x0000000413007c0c */ /* 0x000fe2000bf26270 */
[----:B--2---:R-:W-:Y:S01]  /*7f10*/  @!P6 IMAD.WIDE R4, R15, 0x4, R6 ;  /* 0x000000040f04e825 */ /* 0x004fe200078e0206 */
[----:B------:R0:W-:Y:S01]  /*7f20*/  @!P2 ST.E.64 desc[UR36][R2.64], R70 ;  /* 0x000000460200a985 */ /* 0x0001e2000c101b24 */
[----:B------:R-:W-:-:S02]  /*7f30*/  IADD3 R14, R0, 0x90, RZ ;  /* 0x00000090000e7810 */ /* 0x000fc40007ffe0ff */
[--C-:B------:R-:W-:Y:S01]  /*7f40*/  @!P5 IMAD.WIDE R8, R17, 0x4, R6.reuse ;  /* 0x000000041108d825 */ /* 0x100fe200078e0206 */
[----:B------:R1:W-:Y:S01]  /*7f50*/  @!P6 ST.E.64 desc[UR36][R4.64], R74 ;  /* 0x0000004a0400e985 */ /* 0x0003e2000c101b24 */
[----:B------:R-:W-:Y:S02]  /*7f60*/  IADD3 R20, R0, 0xa8, RZ ;  /* 0x000000a800147810 */ /* 0x000fe40007ffe0ff */
[--C-:B------:R-:W-:Y:S01]  /*7f70*/  @!P4 IMAD.WIDE R10, R11, 0x4, R6.reuse ;  /* 0x000000040b0ac825 */ /* 0x100fe200078e0206 */
[----:B------:R2:W-:Y:S01]  /*7f80*/  @!P5 ST.E.64 desc[UR36][R8.64], R78 ;  /* 0x0000004e0800d985 */ /* 0x0005e2000c101b24 */
[----:B------:R-:W-:Y:S02]  /*7f90*/  ISETP.GE.AND P2, PT, R14, UR4, PT ;  /* 0x000000040e007c0c */ /* 0x000fe4000bf46270 */
[----:B------:R-:W-:Y:S01]  /*7fa0*/  @!P3 IMAD.WIDE R12, R13, 0x4, R6 ;  /* 0x000000040d0cb825 */ /* 0x000fe200078e0206 */
[----:B------:R3:W-:Y:S01]  /*7fb0*/  @!P4 ST.E.64 desc[UR36][R10.64], R82 ;  /* 0x000000520a00c985 */ /* 0x0007e2000c101b24 */
[----:B------:R-:W-:-:S02]  /*7fc0*/  ISETP.GE.AND P5, PT, R20, UR4, PT ;  /* 0x0000000414007c0c */ /* 0x000fc4000bfa6270 */
[C---:B------:R-:W-:Y:S01]  /*7fd0*/  VIADD R15, R0.reuse, 0x98 ;  /* 0x00000098000f7836 */ /* 0x040fe20000000000 */
[----:B------:R4:W-:Y:S01]  /*7fe0*/  @!P3 ST.E.64 desc[UR36][R12.64], R86 ;  /* 0x000000560c00b985 */ /* 0x0009e2000c101b24 */
[----:B------:R-:W-:Y:S01]  /*7ff0*/  VIADD R17, R0, 0xa0 ;  /* 0x000000a000117836 */ /* 0x000fe20000000000 */
[----:B------:R-:W-:Y:S01]  /*8000*/  @!P0 LEA.HI R18, R18, R18, RZ, 0x1 ;  /* 0x0000001212128211 */ /* 0x000fe200078f08ff */
[C---:B------:R-:W-:Y:S01]  /*8010*/  VIADD R21, R0.reuse, 0xb0 ;  /* 0x000000b000157836 */ /* 0x040fe20000000000 */
[----:B------:R-:W-:Y:S01]  /*8020*/  ISETP.GE.AND P3, PT, R15, UR4, PT ;  /* 0x000000040f007c0c */ /* 0x000fe2000bf66270 */
[----:B------:R-:W-:Y:S01]  /*8030*/  VIADD R0, R0, 0xb8 ;  /* 0x000000b800007836 */ /* 0x000fe20000000000 */
[----:B------:R-:W-:Y:S02]  /*8040*/  ISETP.GE.AND P4, PT, R17, UR4, PT ;  /* 0x0000000411007c0c */ /* 0x000fe4000bf86270 */
[----:B------:R-:W-:Y:S02]  /*8050*/  ISETP.GE.AND P6, PT, R21, UR4, PT ;  /* 0x0000000415007c0c */ /* 0x000fe4000bfc6270 */
[----:B------:R-:W-:-:S02]  /*8060*/  @!P1 LEA.HI R19, R19, R19, RZ, 0x1 ;  /* 0x0000001313139211 */ /* 0x000fc400078f08ff */
        /* <DEDUP_REMOVED lines=12> */
[----:B------:R-:W-:Y:S02]  /*8130*/  @!P3 LOP3.LUT R15, R15, 0xfffffffe, RZ, 0xc0, !PT ;  /* 0xfffffffe0f0fb812 */ /* 0x000fe400078ec0ff */
[----:B------:R-:W-:Y:S02]  /*8140*/  @!P4 LOP3.LUT R17, R17, 0xfffffffe, RZ, 0xc0, !PT ;  /* 0xfffffffe1111c812 */ /* 0x000fe400078ec0ff */
[----:B---3--:R-:W-:Y:S02]  /*8150*/  @!P5 LOP3.LUT R11, R20, 0xfffffffe, RZ, 0xc0, !PT ;  /* 0xfffffffe140bd812 */ /* 0x008fe400078ec0ff */
[----:B----4-:R-:W-:Y:S02]  /*8160*/  @!P6 LOP3.LUT R13, R21, 0xfffffffe, RZ, 0xc0, !PT ;  /* 0xfffffffe150de812 */ /* 0x010fe400078ec0ff */
[----:B------:R-:W-:Y:S01]  /*8170*/  ISETP.GE.AND P0, PT, R0, UR4, PT ;  /* 0x0000000400007c0c */ /* 0x000fe2000bf06270 */
[----:B0-----:R-:W-:-:S04]  /*8180*/  @!P2 IMAD.WIDE R2, R9, 0x4, R6 ;  /* 0x000000040902a825 */ /* 0x001fc800078e0206 */
[--C-:B-1----:R-:W-:Y:S01]  /*8190*/  @!P3 IMAD.WIDE R4, R15, 0x4, R6.reuse ;  /* 0x000000040f04b825 */ /* 0x102fe200078e0206 */
[----:B------:R0:W-:Y:S03]  /*81a0*/  @!P2 ST.E.64 desc[UR36][R2.64], R98 ;  /* 0x000000620200a985 */ /* 0x0001e6000c101b24 */
        /* <DEDUP_REMOVED lines=9> */
[----:B0-----:R-:W-:-:S05]  /*8240*/  LOP3.LUT R3, R0, 0xfffffffe, RZ, 0xc0, !PT ;  /* 0xfffffffe00037812 */ /* 0x001fca00078ec0ff */
[----:B------:R-:W-:-:S05]  /*8250*/  IMAD.WIDE R6, R3, 0x4, R6 ;  /* 0x0000000403067825 */ /* 0x000fca00078e0206 */
[----:B------:R0:W-:Y:S01]  /*8260*/  ST.E.64 desc[UR36][R6.64], R118 ;  /* 0x0000007606007985 */ /* 0x0001e2000c101b24 */
[----:B------:R-:W-:Y:S05]  /*8270*/  BRA `(.L_x_3279) ;  /* 0x0000003c00d47947 */ /* 0x000fea0003800000 */
.L_x_3306:
        /* <DEDUP_REMOVED lines=16> */
[----:B------:R-:W-:-:S05]  /*8380*/  MOV R5, R0 ;  /* 0x0000000000057202 */ /* 0x000fca0000000f00 */
        /* <DEDUP_REMOVED lines=20> */
[----:B---3--:R-:W-:-:S04]  /*84d0*/  @P0 SHF.R.U32.HI R5, RZ, R9, R4 ;  /* 0x00000009ff050219 */ /* 0x008fc80000011604 */
[----:B------:R-:W-:Y:S01]  /*84e0*/  IADD3 R3, R11, R3, RZ ;  /* 0x000000030b037210 */ /* 0x000fe20007ffe0ff */
        /* <DEDUP_REMOVED lines=15> */
[----:B------:R-:W-:-:S03]  /*85e0*/  ULDC.64 UR4, c[0x0][0xba8] ;  /* 0x0002ea0000047ab9 */ /* 0x000fc60000000a00 */
[----:B------:R-:W-:Y:S01]  /*85f0*/  IMAD.IADD R3, R3, 0x1, R5 ;  /* 0x0000000103037824 */ /* 0x000fe200078e0205 */
[----:B------:R-:W-:-:S04]  /*8600*/  LEA R4, P0, R2, UR4, 0x2 ;  /* 0x0000000402047c11 */ /* 0x000fc8000f8010ff */
[----:B------:R-:W-:Y:S01]  /*8610*/  LEA.HI.X R5, R2, UR5, R3, 0x2, P0 ;  /* 0x0000000502057c11 */ /* 0x000fe200080f1403 */
[----:B------:R-:W-:-:S05]  /*8620*/  IMAD.MOV.U32 R3, RZ, RZ, -0x800000 ;  /* 0xff800000ff037424 */ /* 0x000fca00078e00ff */
[----:B------:R0:W-:Y:S01]  /*8630*/  STG.E desc[UR36][R4.64], R3 ;  /* 0x0000000304007986 */ /* 0x0001e2000c101924 */
[----:B------:R-:W-:Y:S05]  /*8640*/  BRA `(.L_x_3279) ;  /* 0x0000003800e07947 */ /* 0x000fea0003800000 */
.L_x_3277:
        /* <DEDUP_REMOVED lines=18> */
.L_x_3309:
[----:B------:R-:W-:Y:S01]  /*8770*/  ULDC UR7, c[0x0][0xc50] ;  /* 0x0003140000077ab9 */ /* 0x000fe20000000800 */
[----:B------:R-:W-:Y:S01]  /*8780*/  UMOV UR41, UR6 ;  /* 0x0000000600297c82 */ /* 0x000fe20008000000 */
[----:B------:R-:W-:-:S11]  /*8790*/  UISETP.NE.AND UP0, UPT, UR7, 0x1, UPT ;  /* 0x000000010700788c */ /* 0x000fd6000bf05270 */
[----:B------:R-:W-:Y:S01]  /*87a0*/  @UP0 ULDC UR4, c[0x0][0xc54] ;  /* 0x0003150000040ab9 */ /* 0x000fe20000000800 */
[----:B------:R-:W-:Y:S01]  /*87b0*/  @UP0 ULDC UR8, c[0x0][0xc58] ;  /* 0x0003160000080ab9 */ /* 0x000fe20000000800 */
[----:B------:R-:W-:-:S04]  /*87c0*/  UIMAD.WIDE.U32 UR4, UR6, UR4, URZ ;  /* 0x00000004060472a5 */ /* 0x000fc8000f8e003f */
[----:B------:R-:W-:-:S12]  /*87d0*/  @UP0 USHF.R.U32.HI UR41, URZ, UR8, UR5 ;  /* 0x000000083f290299 */ /* 0x000fd80008011605 */
.L_x_3310:
[----:B------:R-:W-:Y:S01]  /*87e0*/  ISETP.GE.AND P0, PT, R26, RZ, PT ;  /* 0x000000ff1a00720c */ /* 0x000fe20003f06270 */
[----:B------:R-:W-:Y:S01]  /*87f0*/  UIADD3 UR4, -UR41, URZ, URZ ;  /* 0x0000003f29047290 */ /* 0x000fe2000fffe13f */
[----:B------:R-:W-:Y:S01]  /*8800*/  MOV R28, 0x1 ;  /* 0x00000001001c7802 */ /* 0x000fe20000000f00 */
[----:B------:R-:W-:Y:S02]  /*8810*/  IMAD.MOV.U32 R0, RZ, RZ, RZ ;  /* 0x000000ffff007224 */ /* 0x000fe400078e00ff */
[----:B------:R-:W-:Y:S01]  /*8820*/  UIMAD UR6, UR7, UR4, UR6 ;  /* 0x00000004070672a4 */ /* 0x000fe2000f8e0206 */
[----:B------:R-:W-:-:S07]  /*8830*/  IMAD.MOV.U32 R6, RZ, RZ, 0x1 ;  /* 0x00000001ff067424 */ /* 0x000fce00078e00ff */
[----:B------:R-:W-:Y:S05]  /*8840*/  @!P0 BRA `(.L_x_3311) ;  /* 0x0000003400988947 */ /* 0x000fea0003800000 */
[----:B------:R-:W0:Y:S01]  /*8850*/  LDC.64 R2, c[0x0][0xa28] ;  /* 0x00028a00ff027b82 */ /* 0x000e220000000a00 */
[----:B------:R-:W-:Y:S01]  /*8860*/  ULDC.64 UR4, c[0x0][0x418] ;  /* 0x0001060000047ab9 */ /* 0x000fe20000000a00 */
[----:B------:R-:W-:Y:S01]  /*8870*/  ULDC UR42, c[0x0][0x2f0] ;  /* 0x0000bc00002a7ab9 */ /* 0x000fe20000000800 */
[----:B------:R-:W-:Y:S02]  /*8880*/  MOV R19, RZ ;  /* 0x000000ff00137202 */ /* 0x000fe40000000f00 */
[----:B0-----:R-:W-:-:S04]  /*8890*/  ISETP.NE.U32.AND P0, PT, R2, RZ, PT ;  /* 0x000000ff0200720c */ /* 0x001fc80003f05070 */
[----:B------:R-:W-:Y:S01]  /*88a0*/  ISETP.NE.AND.EX P0, PT, R3, RZ, PT, P0 ;  /* 0x000000ff0300720c */ /* 0x000fe20003f05300 */
[----:B------:R-:W-:-:S03]  /*88b0*/  UISETP.NE.U32.AND UP0, UPT, UR4, URZ, UPT ;  /* 0x0000003f0400728c */ /* 0x000fc6000bf05070 */
[----:B------:R-:W-:-:S09]  /*88c0*/  ULDC UR4, c[0x0][0x424] ;  /* 0x0001090000047ab9 */ /* 0x000fd20000000800 */
[----:B------:R-:W0:Y:S01]  /*88d0*/  @P0 LDC.64 R2, c[0x0][0xa28] ;  /* 0x00028a00ff020b82 */ /* 0x000e220000000a00 */
[----:B------:R-:W-:-:S04]  /*88e0*/  UISETP.NE.AND.EX UP0, UPT, UR5, URZ, UPT, UP0 ;  /* 0x0000003f0500728c */ /* 0x000fc8000bf05300 */
[----:B------:R-:W-:-:S04]  /*88f0*/  USEL UR4, UR4, 0x1, UP0 ;  /* 0x0000000104047887 */ /* 0x000fc80008000000 */
[----:B------:R-:W-:Y:S01]  /*8900*/  UIMAD UR42, UR4, UR42, URZ ;  /* 0x0000002a042a72a4 */ /* 0x000fe2000f8e023f */
[----:B------:R-:W1:Y:S03]  /*8910*/  S2R R22, SR_CTAID.X ;  /* 0x0000000000167919 */ /* 0x000e660000002500 */
[----:B------:R-:W-:Y:S02]  /*8920*/  UISETP.GE.AND UP0, UPT, UR42, 0x1, UPT ;  /* 0x000000012a00788c */ /* 0x000fe4000bf06270 */
[----:B------:R-:W-:Y:S01]  /*8930*/  UIADD3 UR4, UR42, 0x5f, URZ ;  /* 0x0000005f2a047890 */ /* 0x000fe2000fffe03f */
[----:B0-----:R-:W-:-:S05]  /*8940*/  @P0 IMAD.WIDE R2, R26, 0x4, R2 ;  /* 0x000000041a020825 */ /* 0x001fca00078e0202 */
[----:B------:R0:W5:Y:S01]  /*8950*/  @P0 LDG.E R19, desc[UR36][R2.64] ;  /* 0x0000002402130981 */ /* 0x000162000c1e1900 */
[----:B------:R-:W-:Y:S01]  /*8960*/  PLOP3.LUT P0, PT, PT, PT, UP0, 0x80, 0x0 ;  /* 0x000000000000781c */ /* 0x000fe20003f0f008 */
[----:B------:R-:W-:Y:S02]  /*8970*/  UIMAD.WIDE UR4, UR4, 0x2aaaaaab, URZ ;  /* 0x2aaaaaab040478a5 */ /* 0x000fe4000f8e023f */
[----:B------:R-:W-:Y:S02]  /*8980*/  ULOP3.LUT UR46, UR6, 0xffff, URZ, 0xc0, !UPT ;  /* 0x0000ffff062e7892 */ /* 0x000fe4000f8ec03f */
[----:B------:R-:W-:Y:S01]  /*8990*/  USHF.R.U32.HI UR43, URZ, 0x1f, UR5 ;  /* 0x0000001f3f2b7899 */ /* 0x000fe20008011605 */
[----:B------:R-:W-:-:S03]  /*89a0*/  UMOV UR40, URZ ;  /* 0x0000003f00287c82 */ /* 0x000fc60008000000 */
        /* <DEDUP_REMOVED lines=35> */
.L_x_3312:
[----:B------:R-:W-:Y:S02]  /*8be0*/  UIMAD UR47, UR46, UR40, URZ ;  /* 0x000000282e2f72a4 */ /* 0x000fe4000f8e023f */
[----:B------:R-:W-:Y:S02]  /*8bf0*/  MOV R3, UR40 ;  /* 0x0000002800037c02 */ /* 0x000fe40008000f00 */
[----:B------:R-:W-:Y:S02]  /*8c00*/  MOV R6, 0x1 ;  /* 0x0000000100067802 */ /* 0x000fe40000000f00 */
        /* <DEDUP_REMOVED lines=23> */
[----:B------:R-:W-:Y:S01]  /*8d80*/  MOV R11, UR5 ;  /* 0x00000005000b7c02 */ /* 0x000fe20008000f00 */
[----:B------:R-:W-:Y:S01]  /*8d90*/  IMAD.U32 R10, RZ, RZ, UR4 ;  /* 0x00000004ff0a7e24 */ /* 0x000fe2000f8e00ff */
[----:B------:R-:W-:Y:S01]  /*8da0*/  MOV R13, RZ ;  /* 0x000000ff000d7202 */ /* 0x000fe20000000f00 */
[----:B------:R-:W-:-:S02]  /*8db0*/  IMAD.MOV.U32 R8, RZ, RZ, 0x70 ;  /* 0x00000070ff087424 */ /* 0x000fc400078e00ff */
[----:B------:R-:W-:-:S07]  /*8dc0*/  IMAD.MOV.U32 R12, RZ, RZ, 0x1 ;  /* 0x00000001ff0c7424 */ /* 0x000fce00078e00ff */
[----:B------:R-:W-:-:S07]  /*8dd0*/  LEPC R20, `(.L_x_3313) ;  /* 0x000000001014794e */ /* 0x000fce0000000000 */
[----:B0----5:R-:W-:Y:S05]  /*8de0*/  CALL.ABS.NOINC R2 ;  /* 0x0000000002007343 */ /* 0x021fea0003c00000 */
.L_x_3313:
        /* <DEDUP_REMOVED lines=11> */
[----:B------:R-:W-:Y:S01]  /*8ea0*/  MOV R6, UR6 ;  /* 0x0000000600067c02 */ /* 0x000fe20008000f00 */
[----:B------:R-:W-:Y:S01]  /*8eb0*/  IMAD.U32 R7, RZ, RZ, UR7 ;  /* 0x00000007ff077e24 */ /* 0x000fe2000f8e00ff */
[----:B------:R-:W-:Y:S01]  /*8ec0*/  MOV R11, UR5 ;  /* 0x00000005000b7c02 */ /* 0x000fe20008000f00 */
[----:B------:R-:W-:Y:S01]  /*8ed0*/  IMAD.U32 R10, RZ, RZ, UR4 ;  /* 0x00000004ff0a7e24 */ /* 0x000fe2000f8e00ff */
[----:B------:R-:W-:Y:S01]  /*8ee0*/  MOV R13, RZ ;  /* 0x000000ff000d7202 */ /* 0x000fe20000000f00 */
[----:B------:R-:W-:-:S02]  /*8ef0*/  IMAD.MOV.U32 R8, RZ, RZ, 0x70 ;  /* 0x00000070ff087424 */ /* 0x000fc400078e00ff */
[----:B0-----:R-:W-:-:S07]  /*8f00*/  IMAD.MOV.U32 R12, RZ, RZ, 0x1 ;  /* 0x00000001ff0c7424 */ /* 0x001fce00078e00ff */
[----:B------:R-:W-:-:S07]  /*8f10*/  LEPC R20, `(.L_x_3315) ;  /* 0x000000001014794e */ /* 0x000fce0000000000 */
[----:B-1---5:R-:W-:Y:S05]  /*8f20*/  CALL.ABS.NOINC R2 ;  /* 0x0000000002007343 */ /* 0x022fea0003c00000 */
.L_x_3315:
        /* <DEDUP_REMOVED lines=8> */
[----:B------:R-:W-:Y:S01]  /*8fb0*/  MOV R11, UR5 ;  /* 0x00000005000b7c02 */ /* 0x000fe20008000f00 */
[----:B------:R-:W-:Y:S01]  /*8fc0*/  IMAD.U32 R10, RZ, RZ, UR4 ;  /* 0x00000004ff0a7e24 */ /* 0x000fe2000f8e00ff */
[----:B------:R-:W-:Y:S01]  /*8fd0*/  MOV R13, RZ ;  /* 0x000000ff000d7202 */ /* 0x000fe20000000f00 */
[----:B------:R-:W-:-:S02]  /*8fe0*/  IMAD.MOV.U32 R8, RZ, RZ, 0x70 ;  /* 0x00000070ff087424 */ /* 0x000fc400078e00ff */
[----:B0-----:R-:W-:-:S07]  /*8ff0*/  IMAD.MOV.U32 R12, RZ, RZ, 0x1 ;  /* 0x00000001ff0c7424 */ /* 0x001fce00078e00ff */
[----:B------:R-:W-:-:S07]  /*9000*/  LEPC R20, `(.L_x_3314) ;  /* 0x000000001014794e */ /* 0x000fce0000000000 */
[----:B-1----:R-:W-:Y:S05]  /*9010*/  CALL.ABS.NOINC R2 ;  /* 0x0000000002007343 */ /* 0x002fea0003c00000 */
.L_x_3314:
[----:B------:R-:W0:Y:S01]  /*9020*/  LDC.64 R2, c[0x0][0x9f8] ;  /* 0x00027e00ff027b82 */ /* 0x000e220000000a00 */
[----:B------:R-:W-:Y:S01]  /*9030*/  IMAD.SHL.U32 R6, R25, 0x8, RZ ;  /* 0x0000000819067824 */ /* 0x000fe200078e00ff */
[----:B------:R-:W-:Y:S01]  /*9040*/  ULDC UR4, c[0x0][0x2f4] ;  /* 0x0000bd0000047ab9 */ /* 0x000fe20000000800 */
[----:B------:R-:W-:-:S05]  /*9050*/  IMAD.MOV.U32 R36, RZ, RZ, R26 ;  /* 0x000000ffff247224 */ /* 0x000fca00078e001a */
[----:B------:R-:W1:Y:S01]  /*9060*/  LDC R17, c[0x0][0x430] ;  /* 0x00010c00ff117b82 */ /* 0x000e620000000800 */
[----:B0-----:R-:W-:-:S04]  /*9070*/  ISETP.NE.U32.AND P0, PT, R2, RZ, PT ;  /* 0x000000ff0200720c */ /* 0x001fc80003f05070 */
[----:B------:R-:W-:Y:S02]  /*9080*/  ISETP.NE.AND.EX P0, PT, R3, RZ, PT, P0 ;  /* 0x000000ff0300720c */ /* 0x000fe40003f05300 */
[----:B------:R-:W-:-:S11]  /*9090*/  LOP3.LUT R23, R6, 0x38, RZ, 0xc0, !PT ;  /* 0x0000003806177812 */ /* 0x000fd600078ec0ff */
[----:B------:R-:W0:Y:S01]  /*90a0*/  @P0 LDC.64 R2, c[0x0][0x9f8] ;  /* 0x00027e00ff020b82 */ /* 0x000e220000000a00 */
[C---:B------:R-:W-:Y:S02]  /*90b0*/  ISETP.GE.AND P2, PT, R23.reuse, UR4, PT ;  /* 0x0000000417007c0c */ /* 0x040fe4000bf46270 */
[C---:B------:R-:W-:Y:S02]  /*90c0*/  LOP3.LUT R34, R23.reuse, 0x40, RZ, 0xfc, !PT ;  /* 0x0000004017227812 */ /* 0x040fe400078efcff */
[----:B------:R-:W-:Y:S02]  /*90d0*/  LOP3.LUT R16, R16, 0xfffffffb, RZ, 0xc0, !PT ;  /* 0xfffffffb10107812 */ /* 0x000fe400078ec0ff */
[----:B------:R-:W-:Y:S02]  /*90e0*/  LOP3.LUT R33, R23, 0x80, RZ, 0xfc, !PT ;  /* 0x0000008017217812 */ /* 0x000fe400078efcff */
[----:B------:R-:W-:-:S05]  /*90f0*/  ISETP.GE.AND P1, PT, R34, UR4, PT ;  /* 0x0000000422007c0c */ /* 0x000fca000bf26270 */
[----:B------:R-:W-:Y:S01]  /*9100*/  @P2 LOP3.LUT R16, R16, 0x4, RZ, 0xfc, !PT ;  /* 0x0000000410102812 */ /* 0x000fe200078efcff */
[----:B0-----:R-:W-:-:S03]  /*9110*/  @P0 IMAD.WIDE R2, R26, 0x4, R2 ;  /* 0x000000041a020825 */ /* 0x001fc600078e0202 */
[----:B------:R-:W-:Y:S02]  /*9120*/  LOP3.LUT R16, R16, 0xfffffffe, RZ, 0xc0, !PT ;  /* 0xfffffffe10107812 */ /* 0x000fe400078ec0ff */
[----:B------:R0:W5:Y:S01]  /*9130*/  @P0 LDG.E R36, desc[UR36][R2.64] ;  /* 0x0000002402240981 */ /* 0x000162000c1e1900 */
[----:B------:R-:W-:Y:S01]  /*9140*/  ISETP.GE.AND P0, PT, R33, UR4, PT ;  /* 0x0000000421007c0c */ /* 0x000fe2000bf06270 */
[----:B------:R-:W-:Y:S01]  /*9150*/  UMOV UR5, 0xffffffff ;  /* 0xffffffff00057882 */ /* 0x000fe20000000000 */
[----:B------:R-:W-:Y:S02]  /*9160*/  LOP3.LUT R16, R16, 0xfffffffd, RZ, 0xc0, !PT ;  /* 0xfffffffd10107812 */ /* 0x000fe400078ec0ff */
[C---:B------:R-:W-:Y:S02]  /*9170*/  SHF.L.U32 R24, R25.reuse, 0x4, RZ ;  /* 0x0000000419187819 */ /* 0x040fe400000006ff */
[----:B------:R-:W-:Y:S02]  /*9180*/  @P1 LOP3.LUT R16, R16, 0x2, RZ, 0xfc, !PT ;  /* 0x0000000210101812 */ /* 0x000fe400078efcff */
[----:B------:R-:W-:-:S02]  /*9190*/  LOP3.LUT R10, R25, 0x7f, RZ, 0xc0, !PT ;  /* 0x0000007f190a7812 */ /* 0x000fc400078ec0ff */
[----:B------:R-:W-:-:S03]  /*91a0*/  LOP3.LUT R24, R24, 0x70, RZ, 0xc0, !PT ;  /* 0x0000007018187812 */ /* 0x000fc600078ec0ff */
[----:B------:R-:W-:Y:S01]  /*91b0*/  @P0 LOP3.LUT R16, R16, 0x1, RZ, 0xfc, !PT ;  /* 0x0000000110100812 */ /* 0x000fe200078efcff */
[----:B01----:R-:W-:Y:S06]  /*91c0*/  BRA.DIV UR5, `(.L_x_3316) ;  /* 0x0000003205807947 */ /* 0x003fec000b800000 */
.L_x_3358:
[----:B------:R-:W2:Y:S01]  /*91d0*/  LDL R0, [R1+0x4] ;  /* 0x0000040001007983 */ /* 0x000ea20000100800 */
[----:B------:R-:W-:Y:S01]  /*91e0*/  UIADD3 UR4, UR48, -0x1, URZ ;  /* 0xffffffff30047890 */ /* 0x000fe2000fffe03f */
[----:B------:R-:W-:Y:S02]  /*91f0*/  ISETP.NE.AND P1, PT, R17, 0x1, PT ;  /* 0x000000011100780c */ /* 0x000fe40003f25270 */
[----:B-----5:R-:W-:Y:S02]  /*9200*/  SHF.R.S32.HI R12, RZ, 0x1f, R36 ;  /* 0x0000001fff0c7819 */ /* 0x020fe40000011424 */
[----:B------:R-:W-:Y:S01]  /*9210*/  LOP3.LUT R16, R16, 0xffffffdf, RZ, 0xc0, !PT ;  /* 0xffffffdf10107812 */ /* 0x000fe200078ec0ff */
[----:B------:R-:W-:Y:S02]  /*9220*/  IMAD.U32 R2, RZ, RZ, UR4 ;  /* 0x00000004ff027e24 */ /* 0x000fe4000f8e00ff */
[----:B------:R0:W-:Y:S06]  /*9230*/  STL [R1], R12 ;  /* 0x0000000c01007387 */ /* 0x0001ec0000100800 */
[----:B------:R-:W1:Y:S01]  /*9240*/  @P1 LDC R3, c[0x0][0x438] ;  /* 0x00010e00ff031b82 */ /* 0x000e620000000800 */
[----:B------:R-:W-:-:S04]  /*9250*/  @P1 LOP3.LUT R16, R16, 0x20, RZ, 0xfc, !PT ;  /* 0x0000002010101812 */ /* 0x000fc800078efcff */
[----:B------:R-:W-:-:S04]  /*9260*/  LOP3.LUT R16, R16, 0xffffffef, RZ, 0xc0, !PT ;  /* 0xffffffef10107812 */ /* 0x000fc800078ec0ff */
[----:B------:R-:W-:Y:S01]  /*9270*/  LOP3.LUT R16, R16, 0xfffffff7, RZ, 0xc0, !PT ;  /* 0xfffffff710107812 */ /* 0x000fe200078ec0ff */
[----:B------:R-:W-:Y:S01]  /*9280*/  IMAD.U32 R32, RZ, RZ, UR4 ;  /* 0x00000004ff207e24 */ /* 0x000fe2000f8e00ff */
[----:B------:R-:W-:-:S04]  /*9290*/  MOV R35, UR41 ;  /* 0x0000002900237c02 */ /* 0x000fc80008000f00 */
[----:B------:R-:W-:Y:S02]  /*92a0*/  SHF.R.S32.HI R35, RZ, 0x1f, R35 ;  /* 0x0000001fff237819 */ /* 0x000fe40000011423 */
[----:B--2---:R-:W-:Y:S02]  /*92b0*/  R2UR UR5, R0 ;  /* 0x00000000000572ca */ /* 0x004fe400000e0000 */
[----:B------:R-:W-:-:S04]  /*92c0*/  SHF.R.U32.HI R0, RZ, 0x3, R10 ;  /* 0x00000003ff007819 */ /* 0x000fc8000001160a */
[----:B------:R-:W-:Y:S02]  /*92d0*/  LOP3.LUT R37, R24, R0, RZ, 0xfc, !PT ;  /* 0x0000000018257212 */ /* 0x000fe400078efcff */
[----:B------:R-:W2:Y:S03]  /*92e0*/  @P1 LDC R0, c[0x0][0x434] ;  /* 0x00010d00ff001b82 */ /* 0x000ea60000000800 */
[----:B------:R-:W-:-:S04]  /*92f0*/  IMAD R2, R2, 0x60, R37 ;  /* 0x0000006002027824 */ /* 0x000fc800078e0225 */
[C---:B------:R-:W-:Y:S01]  /*9300*/  IMAD.IADD R7, R2.reuse, 0x1, R19 ;  /* 0x0000000102077824 */ /* 0x040fe200078e0213 */
[----:B------:R-:W-:-:S04]  /*9310*/  ISETP.GE.AND P0, PT, R2, UR42, PT ;  /* 0x0000002a02007c0c */ /* 0x000fc8000bf06270 */
[----:B------:R-:W-:Y:S02]  /*9320*/  ISETP.GT.U32.OR P0, PT, R37, 0x5f, P0 ;  /* 0x0000005f2500780c */ /* 0x000fe40000704470 */
[----:B------:R-:W-:Y:S01]  /*9330*/  MOV R11, R7 ;  /* 0x00000007000b7202 */ /* 0x000fe20000000f00 */
[----:B--2---:R-:W-:-:S10]  /*9340*/  @P1 IMAD.HI.U32 R0, R7, R0, RZ ;  /* 0x0000000007001227 */ /* 0x004fd400078e00ff */
[----:B------:R-:W2:Y:S01]  /*9350*/  @!P0 LDC.64 R8, c[0x0][0x428] ;  /* 0x00010a00ff088b82 */ /* 0x000ea20000000a00 */
[----:B-1----:R-:W-:-:S07]  /*9360*/  @P1 SHF.R.U32.HI R11, RZ, R3, R0 ;  /* 0x00000003ff0b1219 */ /* 0x002fce0000011600 */
[----:B------:R-:W1:Y:S01]  /*9370*/  @!P0 LDC.64 R4, c[0x0][0x418] ;  /* 0x00010600ff048b82 */ /* 0x000e620000000a00 */
[--C-:B------:R-:W-:Y:S01]  /*9380*/  @!P0 SHF.R.S32.HI R3, RZ, 0x1f, R11.reuse ;  /* 0x0000001fff038819 */ /* 0x100fe2000001140b */
[----:B------:R-:W-:Y:S01]  /*9390*/  @!P0 IMAD.MOV.U32 R2, RZ, RZ, R11 ;  /* 0x000000ffff028224 */ /* 0x000fe200078e000b */
[----:B------:R-:W-:Y:S01]  /*93a0*/  ULOP3.LUT UR5, UR5, 0x2, URZ, 0xfc, !UPT ;  /* 0x0000000205057892 */ /* 0x000fe2000f8efc3f */
[-C--:B--2---:R-:W-:Y:S02]  /*93b0*/  @!P0 IMAD R0, R12, R8.reuse, RZ ;  /* 0x000000080c008224 */ /* 0x084fe400078e02ff */
[----:B------:R-:W-:-:S04]  /*93c0*/  @!P0 IMAD.WIDE.U32 R2, R36, R8, R2 ;  /* 0x0000000824028225 */ /* 0x000fc800078e0002 */
[----:B------:R-:W-:Y:S01]  /*93d0*/  @!P0 IMAD R9, R36, R9, R0 ;  /* 0x0000000924098224 */ /* 0x000fe200078e0200 */
[----:B-1----:R-:W-:-:S03]  /*93e0*/  @!P0 LEA R4, P1, R2, R4, 0x2 ;  /* 0x0000000402048211 */ /* 0x002fc600078210ff */
[----:B------:R-:W-:-:S05]  /*93f0*/  @!P0 IMAD.IADD R0, R3, 0x1, R9 ;  /* 0x0000000103008824 */ /* 0x000fca00078e0209 */
[----:B------:R-:W-:Y:S02]  /*9400*/  @!P0 LEA.HI.X R5, R2, R5, R0, 0x2, P1 ;  /* 0x0000000502058211 */ /* 0x000fe400008f1400 */
[----:B------:R-:W-:Y:S01]  /*9410*/  MOV R0, RZ ;  /* 0x000000ff00007202 */ /* 0x000fe20000000f00 */
[----:B------:R-:W-:-:S05]  /*9420*/  IMAD.U32 R2, RZ, RZ, UR5 ;  /* 0x00000005ff027e24 */ /* 0x000fca000f8e00ff */
[----:B------:R0:W5:Y:S01]  /*9430*/  @!P0 LDG.E R0, desc[UR36][R4.64] ;  /* 0x0000002404008981 */ /* 0x000162000c1e1900 */
[----:B------:R-:W-:Y:S02]  /*9440*/  ISETP.GT.U32.AND P0, PT, R37, 0x5f, PT ;  /* 0x0000005f2500780c */ /* 0x000fe40003f04070 */
[----:B------:R-:W-:Y:S01]  /*9450*/  ISETP.NE.AND P2, PT, R2, 0x3, PT ;  /* 0x000000030200780c */ /* 0x000fe20003f45270 */
[----:B------:R-:W-:-:S04]  /*9460*/  IMAD.MOV R2, RZ, RZ, -R11 ;  /* 0x000000ffff027224 */ /* 0x000fc800078e0a0b */
[----:B------:R-:W-:-:S06]  /*9470*/  IMAD R7, R17, R2, R7 ;  /* 0x0000000211077224 */ /* 0x000fcc00078e0207 */
[----:B------:R-:W-:-:S04]  /*9480*/  @P0 LOP3.LUT R16, R16, 0x8, RZ, 0xfc, !PT ;  /* 0x0000000810100812 */ /* 0x000fc800078efcff */
[----:B------:R-:W-:Y:S01]  /*9490*/  @P2 LOP3.LUT R16, R16, 0x10, RZ, 0xfc, !PT ;  /* 0x0000001010102812 */ /* 0x000fe200078efcff */
[----:B0-----:R-:W-:Y:S06]  /*94a0*/  @!P2 BRA `(.L_x_3317) ;  /* 0x000000000004a947 */ /* 0x001fec0003800000 */
[----:B------:R-:W-:Y:S01]  /*94b0*/  BPT.TRAP 0x1 ;  /* 0x000000040000795c */ /* 0x000fe20000300000 */
.L_x_3317:
[----:B------:R-:W-:Y:S01]  /*94c0*/  SHF.R.S32.HI R5, RZ, 0x1f, R7 ;  /* 0x0000001fff057819 */ /* 0x000fe20000011407 */
[----:B------:R-:W-:Y:S01]  /*94d0*/  ULDC.64 UR4, c[0x0][0x328] ;  /* 0x0000ca0000047ab9 */ /* 0x000fe20000000a00 */
[----:B-----5:R-:W-:Y:S02]  /*94e0*/  SHF.R.S32.HI R4, RZ, 0x1f, R0 ;  /* 0x0000001fff047819 */ /* 0x020fe40000011400 */
[----:B------:R-:W-:Y:S01]  /*94f0*/  R2UR UR6, R35 ;  /* 0x00000000230672ca */ /* 0x000fe200000e0000 */
        /* <DEDUP_REMOVED lines=22> */
.L_x_3359:
        /* <DEDUP_REMOVED lines=11> */
[----:B------:R-:W-:Y:S02]  /*9710*/  IMAD.IADD R3, R3, 0x1, R5 ;  /* 0x0000000103037824 */ /* 0x000fe400078e0205 */
[----:B------:R-:W-:Y:S02]  /*9720*/  IMAD R5, R4, UR4, RZ ;  /* 0x0000000404057c24 */ /* 0x000fe4000f8e02ff */
[----:B------:R-:W-:-:S04]  /*9730*/  IMAD.WIDE.U32 R2, R0, UR4, R2 ;  /* 0x0000000400027c25 */ /* 0x000fc8000f8e0002 */
[----:B------:R-:W-:Y:S01]  /*9740*/  IMAD R5, R0, UR5, R5 ;  /* 0x0000000500057c24 */ /* 0x000fe2000f8e0205 */
[----:B------:R-:W-:-:S03]  /*9750*/  ULDC.64 UR4, c[0x0][0x308] ;  /* 0x0000c20000047ab9 */ /* 0x000fc60000000a00 */
[----:B------:R-:W-:Y:S01]  /*9760*/  IMAD.IADD R3, R3, 0x1, R5 ;  /* 0x0000000103037824 */ /* 0x000fe200078e0205 */
[----:B------:R-:W-:Y:S01]  /*9770*/  MOV R5, UR4 ;  /* 0x0000000400057c02 */ /* 0x000fe20008000f00 */
[----:B------:R-:W-:-:S03]  /*9780*/  UIMAD UR4, UR6, UR4, URZ ;  /* 0x00000004060472a4 */ /* 0x000fc6000f8e023f */
[----:B------:R-:W-:Y:S01]  /*9790*/  ULDC.64 UR6, c[0x0][0x2e8] ;  /* 0x0000ba0000067ab9 */ /* 0x000fe20000000a00 */
[----:B------:R-:W-:Y:S02]  /*97a0*/  UIMAD UR4, UR41, UR5, UR4 ;  /* 0x00000005290472a4 */ /* 0x000fe4000f8e0204 */
[----:B------:R-:W-:-:S04]  /*97b0*/  IMAD.WIDE.U32 R2, R5, UR41, R2 ;  /* 0x0000002905027c25 */ /* 0x000fc8000f8e0002 */
[----:B------:R-:W-:Y:S01]  /*97c0*/  VIADD R7, R3, UR4 ;  /* 0x0000000403077c36 */ /* 0x000fe20008000000 */
[C---:B------:R-:W-:Y:S01]  /*97d0*/  LEA R0, P0, R2.reuse, UR6, 0x1 ;  /* 0x0000000602007c11 */ /* 0x040fe2000f8008ff */
[----:B------:R-:W-:Y:S01]  /*97e0*/  IMAD.MOV.U32 R3, RZ, RZ, -0x60 ;  /* 0xffffffa0ff037424 */ /* 0x000fe200078e00ff */
[----:B------:R-:W-:Y:S02]  /*97f0*/  UMOV UR4, 0xffffffff ;  /* 0xffffffff00047882 */ /* 0x000fe40000000000 */
[----:B------:R-:W-:Y:S01]  /*9800*/  LEA.HI.X R7, R2, UR7, R7, 0x1, P0 ;  /* 0x0000000702077c11 */ /* 0x000fe200080f0c07 */
[----:B------:R-:W-:Y:S01]  /*9810*/  IMAD R4, R32, R3, UR42 ;  /* 0x0000002a20047e24 */ /* 0x000fe2000f8e0203 */
[----:B------:R-:W-:-:S04]  /*9820*/  LOP3.LUT R3, R6, 0x1c0, RZ, 0xc0, !PT ;  /* 0x000001c006037812 */ /* 0x000fc800078ec0ff */
[----:B------:R-:W-:Y:S02]  /*9830*/  LOP3.LUT R2, R3, 0x38, R6, 0xf8, !PT ;  /* 0x0000003803027812 */ /* 0x000fe400078ef806 */
[----:B------:R-:W-:Y:S02]  /*9840*/  IADD3 R6, -R27, R4, RZ ;  /* 0x000000041b067210 */ /* 0x000fe40007ffe1ff */
[----:B------:R-:W-:Y:S02]  /*9850*/  LOP3.LUT R25, R2, 0x38, R25, 0x78, !PT ;  /* 0x0000003802197812 */ /* 0x000fe400078e7819 */
[----:B------:R-:W-:Y:S02]  /*9860*/  ISETP.GE.AND P0, PT, R6, 0x1, PT ;  /* 0x000000010600780c */ /* 0x000fe40003f06270 */
[----:B------:R-:W-:Y:S01]  /*9870*/  LOP3.LUT R30, R25, 0x200, R30, 0xf8, !PT ;  /* 0x00000200191e7812 */ /* 0x000fe200078ef81e */
[----:B------:R-:W-:Y:S10]  /*9880*/  BRA.DIV UR4, `(.L_x_3319) ;  /* 0x0000002e04087947 */ /* 0x000ff4000b800000 */
[----:B------:R-:W-:Y:S01]  /*9890*/  SHFL.IDX PT, R3, R7, RZ, 0x181f ;  /* 0x00181fff07037589 */ /* 0x000fe200000e0000 */
[----:B------:R-:W-:-:S03]  /*98a0*/  @P0 LEA R9, R30, UR44, 0x1 ;  /* 0x0000002c1e090c11 */ /* 0x000fc6000f8e08ff */
[----:B------:R-:W0:Y:S04]  /*98b0*/  SHFL.IDX PT, R2, R0, RZ, 0x181f ;  /* 0x00181fff00027589 */ /* 0x000e2800000e0000 */
[----:B------:R-:W-:Y:S04]  /*98c0*/  SHFL.IDX PT, R5, R7, 0x1, 0x181f ;  /* 0x00381f0007057f89 */ /* 0x000fe800000e0000 */
[----:B------:R-:W-:Y:S04]  /*98d0*/  SHFL.IDX PT, R4, R0, 0x1, 0x181f ;  /* 0x00381f0000047f89 */ /* 0x000fe800000e0000 */
[----:B------:R-:W1:Y:S04]  /*98e0*/  SHFL.IDX PT, R8, R7, 0x2, 0x181f ;  /* 0x00581f0007087f89 */ /* 0x000e6800000e0000 */
[----:B------:R-:W2:Y:S04]  /*98f0*/  SHFL.IDX PT, R14, R0, 0x2, 0x181f ;  /* 0x00581f00000e7f89 */ /* 0x000ea800000e0000 */
[----:B------:R-:W3:Y:S01]  /*9900*/  SHFL.IDX PT, R10, R0, 0x3, 0x181f ;  /* 0x00781f00000a7f89 */ /* 0x000ee200000e0000 */
[----:B0-----:R-:W-:-:S05]  /*9910*/  @P0 IMAD.WIDE.U32 R2, R23, 0x2, R2 ;  /* 0x0000000217020825 */ /* 0x001fca00078e0002 */
[----:B------:R-:W-:Y:S04]  /*9920*/  @P0 LDGSTS.E.BYPASS.LTC128B.128 [R9+0x1e400], desc[UR36][R2.64], !P3 ;  /* 0x1e40000002090fae */ /* 0x000fe8000d901d64 */
[----:B------:R-:W-:Y:S04]  /*9930*/  @P0 LDGSTS.E.BYPASS.LTC128B.128 [R9+0x21400], desc[UR36][R2.64+0x80], !P2 ;  /* 0x2140008002090fae */ /* 0x000fe8000d101d64 */
[----:B------:R0:W-:Y:S01]  /*9940*/  @P0 LDGSTS.E.BYPASS.LTC128B.128 [R9+0x24400], desc[UR36][R2.64+0x100], !P1 ;  /* 0x2440010002090fae */ /* 0x0001e2000c901d64 */
[----:B------:R-:W-:-:S03]  /*9950*/  ISETP.GE.AND P0, PT, R6, 0x11, PT ;  /* 0x000000110600780c */ /* 0x000fc60003f06270 */
[----:B0-----:R-:W0:Y:S01]  /*9960*/  SHFL.IDX PT, R9, R7, 0x3, 0x181f ;  /* 0x00781f0007097f89 */ /* 0x001e2200000e0000 */
[----:B-1----:R-:W-:-:S09]  /*9970*/  MOV R3, R8 ;  /* 0x0000000800037202 */ /* 0x002fd20000000f00 */
[----:B------:R-:W-:Y:S01]  /*9980*/  @P0 IMAD.WIDE.U32 R4, R23, 0x2, R4 ;  /* 0x0000000217040825 */ /* 0x000fe200078e0004 */
[----:B------:R-:W-:Y:S01]  /*9990*/  @P0 LEA R21, R30, UR44, 0x1 ;  /* 0x0000002c1e150c11 */ /* 0x000fe2000f8e08ff */
[----:B------:R-:W-:Y:S02]  /*99a0*/  SHFL.IDX PT, R8, R7, 0x4, 0x181f ;  /* 0x00981f0007087f89 */ /* 0x000fe400000e0000 */
[----:B--2---:R-:W-:Y:S02]  /*99b0*/  IMAD.MOV.U32 R2, RZ, RZ, R14 ;  /* 0x000000ffff027224 */ /* 0x004fe400078e000e */
[----:B------:R-:W-:Y:S04]  /*99c0*/  @P0 LDGSTS.E.BYPASS.LTC128B.128 [R21+0x1ec00], desc[UR36][R4.64], !P3 ;  /* 0x1ec0000004150fae */ /* 0x000fe8000d901d64 */
[----:B------:R-:W-:Y:S04]  /*99d0*/  @P0 LDGSTS.E.BYPASS.LTC128B.128 [R21+0x21c00], desc[UR36][R4.64+0x80], !P2 ;  /* 0x21c0008004150fae */ /* 0x000fe8000d101d64 */
[----:B------:R3:W-:Y:S01]  /*99e0*/  @P0 LDGSTS.E.BYPASS.LTC128B.128 [R21+0x24c00], desc[UR36][R4.64+0x100], !P1 ;  /* 0x24c0010004150fae */ /* 0x0007e2000c901d64 */
[----:B------:R-:W-:-:S03]  /*99f0*/  ISETP.GE.AND P0, PT, R6, 0x21, PT ;  /* 0x000000210600780c */ /* 0x000fc60003f06270 */
[----:B------:R-:W1:Y:S04]  /*9a00*/  SHFL.IDX PT, R14, R0, 0x4, 0x181f ;  /* 0x00981f00000e7f89 */ /* 0x000e6800000e0000 */
[----:B------:R-:W2:Y:S01]  /*9a10*/  SHFL.IDX PT, R7, R7, 0x5, 0x181f ;  /* 0x00b81f0007077f89 */ /* 0x000ea200000e0000 */
[----:B---3--:R-:W-:-:S05]  /*9a20*/  IMAD.MOV.U32 R4, RZ, RZ, R10 ;  /* 0x000000ffff047224 */ /* 0x008fca00078e000a */
[----:B------:R-:W-:Y:S01]  /*9a30*/  @P0 IMAD.WIDE.U32 R2, R23, 0x2, R2 ;  /* 0x0000000217020825 */ /* 0x000fe200078e0002 */
[----:B------:R-:W-:-:S03]  /*9a40*/  @P0 LEA R25, R30, UR44, 0x1 ;  /* 0x0000002c1e190c11 */ /* 0x000fc6000f8e08ff */
[----:B0-----:R-:W-:Y:S02]  /*9a50*/  IMAD.MOV.U32 R5, RZ, RZ, R9 ;  /* 0x000000ffff057224 */ /* 0x001fe400078e0009 */
[----:B------:R-:W-:Y:S04]  /*9a60*/  @P0 LDGSTS.E.BYPASS.LTC128B.128 [R25+0x1f400], desc[UR36][R2.64], !P3 ;  /* 0x1f40000002190fae */ /* 0x000fe8000d901d64 */
[----:B------:R-:W-:Y:S04]  /*9a70*/  @P0 LDGSTS.E.BYPASS.LTC128B.128 [R25+0x22400], desc[UR36][R2.64+0x80], !P2 ;  /* 0x2240008002190fae */ /* 0x000fe8000d101d64 */
[----:B------:R1:W-:Y:S01]  /*9a80*/  @P0 LDGSTS.E.BYPASS.LTC128B.128 [R25+0x25400], desc[UR36][R2.64+0x100], !P1 ;  /* 0x2540010002190fae */ /* 0x0003e2000c901d64 */
[----:B------:R-:W-:-:S02]  /*9a90*/  ISETP.GE.AND P0, PT, R6, 0x31, PT ;  /* 0x000000310600780c */ /* 0x000fc40003f06270 */
[----:B-1----:R-:W-:Y:S01]  /*9aa0*/  MOV R2, R14 ;  /* 0x0000000e00027202 */ /* 0x002fe20000000f00 */
[----:B------:R-:W-:-:S10]  /*9ab0*/  IMAD.MOV.U32 R3, RZ, RZ, R8 ;  /* 0x000000ffff037224 */ /* 0x000fd400078e0008 */
[----:B------:R-:W-:Y:S01]  /*9ac0*/  @P0 LEA R9, R30, UR44, 0x1 ;  /* 0x0000002c1e090c11 */ /* 0x000fe2000f8e08ff */
[----:B------:R-:W-:Y:S01]  /*9ad0*/  @P0 IMAD.WIDE.U32 R4, R23, 0x2, R4 ;  /* 0x0000000217040825 */ /* 0x000fe200078e0004 */
[----:B------:R0:W1:Y:S04]  /*9ae0*/  SHFL.IDX PT, R14, R0, 0x5, 0x181f ;  /* 0x00b81f00000e7f89 */ /* 0x00006800000e0000 */
[----:B------:R0:W-:Y:S04]  /*9af0*/  @P0 LDGSTS.E.BYPASS.LTC128B.128 [R9+0x1fc00], desc[UR36][R4.64], !P3 ;  /* 0x1fc0000004090fae */ /* 0x0001e8000d901d64 */
[----:B------:R0:W-:Y:S04]  /*9b00*/  @P0 LDGSTS.E.BYPASS.LTC128B.128 [R9+0x22c00], desc[UR36][R4.64+0x80], !P2 ;  /* 0x22c0008004090fae */ /* 0x0001e8000d101d64 */
[----:B------:R0:W-:Y:S01]  /*9b10*/  @P0 LDGSTS.E.BYPASS.LTC128B.128 [R9+0x25c00], desc[UR36][R4.64+0x100], !P1 ;  /* 0x25c0010004090fae */ /* 0x0001e2000c901d64 */
[----:B------:R-:W-:-:S13]  /*9b20*/  ISETP.GE.AND P0, PT, R6, 0x41, PT ;  /* 0x000000410600780c */ /* 0x000fda0003f06270 */
[----:B------:R-:W-:Y:S01]  /*9b30*/  @P0 IMAD.WIDE.U32 R2, R23, 0x2, R2 ;  /* 0x0000000217020825 */ /* 0x000fe200078e0002 */
[----:B------:R-:W-:-:S05]  /*9b40*/  @P0 LEA R21, R30, UR44, 0x1 ;  /* 0x0000002c1e150c11 */ /* 0x000fca000f8e08ff */
[----:B------:R0:W-:Y:S04]  /*9b50*/  @P0 LDGSTS.E.BYPASS.LTC128B.128 [R21+0x20400], desc[UR36][R2.64], !P3 ;  /* 0x2040000002150fae */ /* 0x0001e8000d901d64 */
[----:B------:R0:W-:Y:S04]  /*9b60*/  @P0 LDGSTS.E.BYPASS.LTC128B.128 [R21+0x23400], desc[UR36][R2.64+0x80], !P2 ;  /* 0x2340008002150fae */ /* 0x0001e8000d101d64 */
[----:B-12---:R0:W-:Y:S02]  /*9b70*/  @P0 LDGSTS.E.BYPASS.LTC128B.128 [R21+0x26400], desc[UR36][R2.64+0x100], !P1 ;  /* 0x2640010002150fae */ /* 0x0061e4000c901d64 */
.L_x_3373:
[----:B------:R-:W-:Y:S01]  /*9b80*/  ISETP.GE.AND P0, PT, R6, 0x51, PT ;  /* 0x000000510600780c */ /* 0x000fe20003f06270 */
[----:B0-----:R-:W-:Y:S01]  /*9b90*/  IMAD.MOV.U32 R2, RZ, RZ, R14 ;  /* 0x000000ffff027224 */ /* 0x001fe200078e000e */
[----:B------:R-:W-:-:S11]  /*9ba0*/  MOV R3, R7 ;  /* 0x0000000700037202 */ /* 0x000fd60000000f00 */
[----:B------:R-:W-:Y:S01]  /*9bb0*/  @P0 IMAD.WIDE.U32 R2, R23, 0x2, R2 ;  /* 0x0000000217020825 */ /* 0x000fe200078e0002 */
[----:B------:R-:W-:-:S05]  /*9bc0*/  @P0 LEA R5, R30, UR44, 0x1 ;  /* 0x0000002c1e050c11 */ /* 0x000fca000f8e08ff */
[----:B------:R-:W-:Y:S01]  /*9bd0*/  @!PT LDS RZ, [RZ] ;  /* 0x00000000fffff984 */ /* 0x000fe20000000800 */
[----:B------:R-:W-:Y:S01]  /*9be0*/  @!PT LDS RZ, [RZ] ;  /* 0x00000000fffff984 */ /* 0x000fe20000000800 */
[----:B------:R-:W-:Y:S01]  /*9bf0*/  @!PT LDS RZ, [RZ] ;  /* 0x00000000fffff984 */ /* 0x000fe20000000800 */
        /* <DEDUP_REMOVED lines=10> */
.L_x_3320:
        /* <DEDUP_REMOVED lines=29> */
[----:B0-----:R-:W-:Y:S05]  /*9e70*/  CALL.ABS.NOINC R2 ;  /* 0x0000000002007343 */ /* 0x001fea0003c00000 */
.L_x_3321:
[----:B------:R-:W0:Y:S01]  /*9e80*/  LDC R6, c[0x0][0x448] ;  /* 0x00011200ff067b82 */ /* 0x000e220000000800 */
[----:B------:R-:W-:Y:S01]  /*9e90*/  IMAD R7, R22, 0x80, R37 ;  /* 0x0000008016077824 */ /* 0x000fe200078e0225 */
[----:B------:R-:W-:Y:S01]  /*9ea0*/  MOV R4, UR38 ;  /* 0x0000002600047c02 */ /* 0x000fe20008000f00 */
[----:B------:R-:W-:Y:S01]  /*9eb0*/  IMAD.U32 R5, RZ, RZ, UR39 ;  /* 0x00000027ff057e24 */ /* 0x000fe2000f8e00ff */
[----:B------:R-:W-:Y:S01]  /*9ec0*/  ULDC.64 UR4, c[0x0][0x2e0] ;  /* 0x0000b80000047ab9 */ /* 0x000fe20000000a00 */
[----:B------:R-:W-:Y:S01]  /*9ed0*/  IMAD.U32 R3, RZ, RZ, UR45 ;  /* 0x0000002dff037e24 */ /* 0x000fe2000f8e00ff */
[----:B------:R-:W-:Y:S01]  /*9ee0*/  MOV R5, R7 ;  /* 0x0000000700057202 */ /* 0x000fe20000000f00 */
[----:B------:R-:W-:Y:S02]  /*9ef0*/  IMAD R25, R25, UR4, RZ ;  /* 0x0000000419197c24 */ /* 0x000fe4000f8e02ff */
[----:B------:R-:W-:Y:S02]  /*9f00*/  IMAD.MOV.U32 R2, RZ, RZ, R4 ;  /* 0x000000ffff027224 */ /* 0x000fe400078e0004 */
[----:B------:R-:W-:-:S02]  /*9f10*/  IMAD R25, R26, UR5, R25 ;  /* 0x000000051a197c24 */ /* 0x000fc4000f8e0219 */
[----:B------:R-:W-:Y:S01]  /*9f20*/  IMAD.WIDE.U32 R2, R26, UR4, R2 ;  /* 0x000000041a027c25 */ /* 0x000fe2000f8e0002 */
[----:B------:R-:W-:-:S03]  /*9f30*/  ULDC.64 UR4, c[0x0][0x2d0] ;  /* 0x0000b40000047ab9 */ /* 0x000fc60000000a00 */
[----:B------:R-:W-:Y:S01]  /*9f40*/  IMAD.IADD R3, R3, 0x1, R25 ;  /* 0x0000000103037824 */ /* 0x000fe200078e0219 */
[----:B0-----:R-:W-:-:S13]  /*9f50*/  ISETP.NE.AND P0, PT, R6, 0x1, PT ;  /* 0x000000010600780c */ /* 0x001fda0003f05270 */
[----:B------:R-:W0:Y:S08]  /*9f60*/  @P0 LDC R0, c[0x0][0x44c] ;  /* 0x00011300ff000b82 */ /* 0x000e300000000800 */
[----:B------:R-:W1:Y:S01]  /*9f70*/  @P0 LDC R9, c[0x0][0x450] ;  /* 0x00011400ff090b82 */ /* 0x000e620000000800 */
[----:B0-----:R-:W-:-:S05]  /*9f80*/  @P0 IMAD.HI.U32 R0, R7, R0, RZ ;  /* 0x0000000007000227 */ /* 0x001fca00078e00ff */
[----:B-1----:R-:W-:-:S05]  /*9f90*/  @P0 SHF.R.U32.HI R5, RZ, R9, R0 ;  /* 0x00000009ff050219 */ /* 0x002fca0000011600 */
[----:B------:R-:W-:Y:S02]  /*9fa0*/  IMAD.MOV R0, RZ, RZ, -R5 ;  /* 0x000000ffff007224 */ /* 0x000fe400078e0a05 */
[----:B------:R-:W-:-:S04]  /*9fb0*/  IMAD.WIDE.U32 R2, R5, UR4, R2 ;  /* 0x0000000405027c25 */ /* 0x000fc8000f8e0002 */
[----:B------:R-:W-:Y:S01]  /*9fc0*/  IMAD R7, R6, R0, R7 ;  /* 0x0000000006077224 */ /* 0x000fe200078e0207 */
        /* <DEDUP_REMOVED lines=17> */
[----:B------:R-:W-:Y:S01]  /*a0e0*/  ISETP.GE.AND P0, PT, R33, UR4, PT ;  /* 0x0000000421007c0c */ /* 0x000fe2000bf06270 */
[----:B------:R-:W-:-:S12]  /*a0f0*/  BRA.DIV UR5, `(.L_x_3322) ;  /* 0x0000002a05d07947 */ /* 0x000fd8000b800000 */
[----:B------:R-:W-:Y:S01]  /*a100*/  SHFL.IDX PT, R3, R8, RZ, 0x181f ;  /* 0x00181fff08037589 */ /* 0x000fe200000e0000 */
[----:B------:R-:W-:Y:S01]  /*a110*/  ULDC UR4, c[0x0][0x288] ;  /* 0x0000a20000047ab9 */ /* 0x000fe20000000800 */
[----:B------:R-:W-:Y:S02]  /*a120*/  IMAD R7, R22, 0x80, R27 ;  /* 0x0000008016077824 */ /* 0x000fe400078e021b */
[----:B------:R-:W0:Y:S01]  /*a130*/  SHFL.IDX PT, R2, R0, RZ, 0x181f ;  /* 0x00181fff00027589 */ /* 0x000e2200000e0000 */
[----:B------:R-:W-:Y:S02]  /*a140*/  IMAD R6, R6, UR4, RZ ;  /* 0x0000000406067c24 */ /* 0x000fe4000f8e02ff */
[C---:B------:R-:W-:Y:S01]  /*a150*/  IADD3 R11, R7.reuse, 0x10, RZ ;  /* 0x00000010070b7810 */ /* 0x040fe20007ffe0ff */
        /* <DEDUP_REMOVED lines=8> */
[----:B------:R0:W-:Y:S01]  /*a1e0*/  @!P1 LDGSTS.E.BYPASS.LTC128B.128 [R9+0x1a400], desc[UR36][R2.64+0x100], !P0 ;  /* 0x1a40010002099fae */ /* 0x0001e2000c101d64 */
[----:B------:R-:W-:Y:S01]  /*a1f0*/  ISETP.GE.AND P1, PT, R11, R6, PT ;  /* 0x000000060b00720c */ /* 0x000fe20003f26270 */
[----:B------:R-:W-:-:S02]  /*a200*/  VIADD R11, R7, 0x30 ;  /* 0x00000030070b7836 */ /* 0x000fc40000000000 */
[----:B0-----:R-:W-:Y:S01]  /*a210*/  SHFL.IDX PT, R3, R8, 0x2, 0x181f ;  /* 0x00581f0008037f89 */ /* 0x001fe200000e0000 */
[----:B------:R-:W-:-:S09]  /*a220*/  VIADD R9, R7, 0x20 ;  /* 0x0000002007097836 */ /* 0x000fd20000000000 */
[----:B------:R-:W-:Y:S01]  /*a230*/  @!P1 LEA R21, R30, UR44, 0x1 ;  /* 0x0000002c1e159c11 */ /* 0x000fe2000f8e08ff */
[----:B-1----:R-:W-:Y:S01]  /*a240*/  @!P1 IMAD.WIDE.U32 R4, R23, 0x2, R4 ;  /* 0x0000000217049825 */ /* 0x002fe200078e0004 */
[----:B------:R-:W0:Y:S04]  /*a250*/  SHFL.IDX PT, R2, R0, 0x2, 0x181f ;  /* 0x00581f0000027f89 */ /* 0x000e2800000e0000 */
        /* <DEDUP_REMOVED lines=10> */
[----:B------:R1:W-:Y:S01]  /*a300*/  @!P1 LDGSTS.E.BYPASS.LTC128B.128 [R9+0x1b400], desc[UR36][R2.64+0x100], !P0 ;  /* 0x1b40010002099fae */ /* 0x0003e2000c101d64 */
[----:B------:R-:W-:Y:S01]  /*a310*/  ISETP.GE.AND P1, PT, R11, R6, PT ;  /* 0x000000060b00720c */ /* 0x000fe20003f26270 */
[----:B------:R-:W-:-:S02]  /*a320*/  VIADD R11, R7, 0x50 ;  /* 0x00000050070b7836 */ /* 0x000fc40000000000 */
[----:B-1----:R-:W-:Y:S01]  /*a330*/  SHFL.IDX PT, R3, R8, 0x4, 0x181f ;  /* 0x00981f0008037f89 */ /* 0x002fe200000e0000 */
[----:B------:R-:W-:-:S09]  /*a340*/  IADD3 R9, R7, 0x40, RZ ;  /* 0x0000004007097810 */ /* 0x000fd20007ffe0ff */
[----:B0-----:R-:W-:Y:S01]  /*a350*/  @!P1 IMAD.WIDE.U32 R4, R23, 0x2, R4 ;  /* 0x0000000217049825 */ /* 0x001fe200078e0004 */
[----:B------:R-:W-:Y:S01]  /*a360*/  @!P1 LEA R21, R30, UR44, 0x1 ;  /* 0x0000002c1e159c11 */ /* 0x000fe2000f8e08ff */
        /* <DEDUP_REMOVED lines=18> */
[----:B------:R-:W-:Y:S04]  /*a490*/  @!P1 LDGSTS.E.BYPASS.LTC128B.128 [R21+0x14c00], desc[UR36][R4.64], !P3 ;  /* 0x14c0000004159fae */ /* 0x000fe8000d901d64 */
[----:B------:R-:W-:Y:S04]  /*a4a0*/  @!P1 LDGSTS.E.BYPASS.LTC128B.128 [R21+0x18c00], desc[UR36][R4.64+0x80], !P2 ;  /* 0x18c0008004159fae */ /* 0x000fe8000d101d64 */
[----:B------:R1:W-:Y:S01]  /*a4b0*/  @!P1 LDGSTS.E.BYPASS.LTC128B.128 [R21+0x1cc00], desc[UR36][R4.64+0x100], !P0 ;  /* 0x1cc0010004159fae */ /* 0x0003e2000c101d64 */
[----:B------:R-:W-:-:S03]  /*a4c0*/  ISETP.GE.AND P1, PT, R9, R6, PT ;  /* 0x000000060900720c */ /* 0x000fc60003f26270 */
[----:B-1----:R1:W2:Y:S10]  /*a4d0*/  SHFL.IDX PT, R4, R8, 0x7, 0x181f ;  /* 0x00f81f0008047f89 */ /* 0x0022b400000e0000 */
[----:B0-----:R-:W-:Y:S01]  /*a4e0*/  @!P1 IMAD.WIDE.U32 R2, R23, 0x2, R2 ;  /* 0x0000000217029825 */ /* 0x001fe200078e0002 */
[----:B------:R-:W-:-:S05]  /*a4f0*/  @!P1 LEA R9, R30, UR44, 0x1 ;  /* 0x0000002c1e099c11 */ /* 0x000fca000f8e08ff */
[----:B------:R1:W-:Y:S04]  /*a500*/  @!P1 LDGSTS.E.BYPASS.LTC128B.128 [R9+0x15400], desc[UR36][R2.64], !P3 ;  /* 0x1540000002099fae */ /* 0x0003e8000d901d64 */
[----:B------:R1:W-:Y:S04]  /*a510*/  @!P1 LDGSTS.E.BYPASS.LTC128B.128 [R9+0x19400], desc[UR36][R2.64+0x80], !P2 ;  /* 0x1940008002099fae */ /* 0x0003e8000d101d64 */
[----:B------:R1:W-:Y:S02]  /*a520*/  @!P1 LDGSTS.E.BYPASS.LTC128B.128 [R9+0x1d400], desc[UR36][R2.64+0x100], !P0 ;  /* 0x1d40010002099fae */ /* 0x0003e4000c101d64 */
.L_x_3390:
[----:B------:R-:W-:Y:S01]  /*a530*/  IADD3 R7, R7, 0x70, RZ ;  /* 0x0000007007077810 */ /* 0x000fe20007ffe0ff */
[----:B------:R-:W-:Y:S01]  /*a540*/  BSSY B0, `(.L_x_3323) ;  /* 0x000000d000007945 */ /* 0x000fe20003800000 */
[----:B-1----:R-:W-:Y:S02]  /*a550*/  IMAD.MOV.U32 R2, RZ, RZ, R14 ;  /* 0x000000ffff027224 */ /* 0x002fe400078e000e */
[----:B------:R-:W-:Y:S01]  /*a560*/  ISETP.GE.AND P1, PT, R7, R6, PT ;  /* 0x000000060700720c */ /* 0x000fe20003f26270 */
[----:B--2---:R-:W-:-:S12]  /*a570*/  IMAD.MOV.U32 R3, RZ, RZ, R4 ;  /* 0x000000ffff037224 */ /* 0x004fd800078e0004 */
        /* <DEDUP_REMOVED lines=8> */
[----:B------:R0:W-:Y:S02]  /*a600*/  LDGSTS.E.BYPASS.LTC128B.128 [R5+0x1dc00], desc[UR36][R2.64+0x100], !P0 ;  /* 0x1dc0010002057fae */ /* 0x0001e4000c101d64 */
.L_x_3324:
[----:B------:R-:W-:Y:S05]  /*a610*/  BSYNC B0 ;  /* 0x0000000000007941 */ /* 0x000fea0003800000 */
.L_x_3323:
[----:B------:R-:W-:Y:S01]  /*a620*/  NOP ;  /* 0x0000000000007918 */ /* 0x000fe20000000000 */
[----:B------:R-:W-:Y:S01]  /*a630*/  SYNCS.ARRIVE.TRANS64.RED.A0T1 RZ, [UR44+0x30800], RZ ;  /* 0x030800ffffff79a7 */ /* 0x000fe2000820042c */
[----:B------:R-:W-:Y:S01]  /*a640*/  MOV R0, 0x1 ;  /* 0x0000000100007802 */ /* 0x000fe20000000f00 */
[----:B------:R-:W-:Y:S03]  /*a650*/  ARRIVES.LDGSTSBAR.64.TRANSCNT [UR44+0x30800] ;  /* 0x03080000ff0079b0 */ /* 0x000fe60008000aac */
[----:B------:R-:W-:Y:S01]  /*a660*/  SHF.L.U32 R0, R0, 0x1f, RZ ;  /* 0x0000001f00007819 */ /* 0x000fe200000006ff */
[----:B------:R-:W-:Y:S01]  /*a670*/  NOP ;  /* 0x0000000000007918 */ /* 0x000fe20000000000 */
[----:B------:R-:W-:Y:S02]  /*a680*/  SYNCS.ARRIVE.TRANS64.A1T0 RZ, [UR44+0x30800], RZ ;  /* 0x030800ffffff79a7 */ /* 0x000fe4000810002c */
[----:B------:R-:W1:Y:S02]  /*a690*/  SYNCS.PHASECHK.TRANS64.TRYWAIT P0, [UR44+0x30820], R0 ;  /* 0x03082000ff0075a7 */ /* 0x000e64000800016c */
[----:B-1----:R-:W-:Y:S05]  /*a6a0*/  @!P0 BRA `(.L_x_3325) ;  /* 0x0000002c00ec8947 */ /* 0x002fea0003800000 */
.L_x_3391:
[----:B------:R-:W-:Y:S01]  /*a6b0*/  UIADD3 UR4, UR48, -0x2, URZ ;  /* 0xfffffffe30047890 */ /* 0x000fe2000fffe03f */
[----:B------:R-:W-:Y:S02]  /*a6c0*/  IMAD.MOV.U32 R28, RZ, RZ, 0x1 ;  /* 0x00000001ff1c7424 */ /* 0x000fe400078e00ff */
[----:B------:R-:W-:Y:S01]  /*a6d0*/  IMAD.MOV.U32 R26, RZ, RZ, RZ ;  /* 0x000000ffff1a7224 */ /* 0x000fe200078e00ff */
[----:B------:R-:W-:-:S06]  /*a6e0*/  UISETP.GE.AND UP0, UPT, UR4, UR47, UPT ;  /* 0x0000002f0400728c */ /* 0x000fcc000bf06270 */
[----:B------:R-:W-:-:S13]  /*a6f0*/  PLOP3.LUT P0, PT, PT, PT, UP0, 0x80, 0x0 ;  /* 0x000000000000781c */ /* 0x000fda0003f0f008 */
[----:B------:R-:W-:Y:S05]  /*a700*/  @!P0 BRA `(.L_x_3326) ;  /* 0x0000001000348947 */ /* 0x000fea0003800000 */
[----:B0-----:R-:W0:Y:S01]  /*a710*/  S2R R2, SR_TID.X ;  /* 0x0000000000027919 */ /* 0x001e220000002100 */
[----:B------:R-:W-:Y:S01]  /*a720*/  UIADD3 UR4, UR46, 0x1, URZ ;  /* 0x000000012e047890 */ /* 0x000fe2000fffe03f */
[----:B------:R-:W-:Y:S01]  /*a730*/  LOP3.LUT R3, RZ, UR43, RZ, 0x33, !PT ;  /* 0x0000002bff037c12 */ /* 0x000fe2000f8e33ff */
[----:B------:R-:W-:Y:S01]  /*a740*/  BSSY B0, `(.L_x_3326) ;  /* 0x0000109000007945 */ /* 0x000fe20003800000 */
[----:B------:R-:W-:Y:S01]  /*a750*/  IMAD.MOV.U32 R27, RZ, RZ, 0x1 ;  /* 0x00000001ff1b7424 */ /* 0x000fe200078e00ff */
[----:B------:R-:W-:Y:S01]  /*a760*/  UIMAD UR4, UR4, UR40, URZ ;  /* 0x00000028040472a4 */ /* 0x000fe2000f8e023f */
[----:B------:R-:W-:-:S05]  /*a770*/  MOV R25, RZ ;  /* 0x000000ff00197202 */ /* 0x000fca0000000f00 */
[----:B------:R-:W-:Y:S01]  /*a780*/  LOP3.LUT R0, RZ, UR4, RZ, 0x33, !PT ;  /* 0x00000004ff007c12 */ /* 0x000fe2000f8e33ff */
[----:B------:R-:W-:Y:S02]  /*a790*/  ULDC UR4, c[0x0][0x2f4] ;  /* 0x0000bd0000047ab9 */ /* 0x000fe40000000800 */
[----:B------:R-:W-:Y:S02]  /*a7a0*/  ISETP.GE.AND P3, PT, R23, UR4, PT ;  /* 0x0000000417007c0c */ /* 0x000fe4000bf66270 */
[----:B------:R-:W-:Y:S02]  /*a7b0*/  VIMNMX R0, R0, R3, !PT ;  /* 0x0000000300007248 */ /* 0x000fe40007fe0100 */
[----:B------:R-:W-:Y:S02]  /*a7c0*/  ISETP.GE.AND P2, PT, R34, UR4, PT ;  /* 0x0000000422007c0c */ /* 0x000fe4000bf46270 */
[----:B------:R-:W-:Y:S02]  /*a7d0*/  IADD3 R32, -R0, -0x2, RZ ;  /* 0xfffffffe00207810 */ /* 0x000fe40007ffe1ff */
[----:B------:R-:W-:-:S02]  /*a7e0*/  ISETP.GE.AND P1, PT, R33, UR4, PT ;  /* 0x0000000421007c0c */ /* 0x000fc4000bf26270 */
[----:B0-----:R-:W-:-:S04]  /*a7f0*/  LOP3.LUT R2, R2, 0x7f, RZ, 0xc0, !PT ;  /* 0x0000007f02027812 */ /* 0x001fc800078ec0ff */
[----:B------:R-:W-:-:S04]  /*a800*/  SHF.R.U32.HI R2, RZ, 0x3, R2 ;  /* 0x00000003ff027819 */ /* 0x000fc80000011602 */
[----:B------:R-:W-:Y:S02]  /*a810*/  IADD3 R19, R24, R19, R2 ;  /* 0x0000001318137210 */ /* 0x000fe40007ffe002 */
[----:B------:R-:W-:Y:S02]  /*a820*/  IADD3 R5, -R2, UR42, RZ ;  /* 0x0000002a02057c10 */ /* 0x000fe4000fffe1ff */
[----:B------:R-:W-:Y:S01]  /*a830*/  SHF.L.U32 R2, R23, 0x1, RZ ;  /* 0x0000000117027819 */ /* 0x000fe200000006ff */
[----:B------:R-:W-:Y:S02]  /*a840*/  VIADD R19, R19, 0xfffffee0 ;  /* 0xfffffee013137836 */ /* 0x000fe40000000000 */
[C---:B------:R-:W-:Y:S02]  /*a850*/  IMAD R5, R0.reuse, 0x60, R5 ;  /* 0x0000006000057824 */ /* 0x040fe400078e0205 */
[----:B------:R-:W-:Y:S02]  /*a860*/  IMAD R20, R0, -0x60, R19 ;  /* 0xffffffa000147824 */ /* 0x000fe400078e0213 */
[----:B------:R-:W-:-:S07]  /*a870*/  VIADD R0, R5, 0xc0 ;  /* 0x000000c005007836 */ /* 0x000fce0000000000 */
.L_x_3339:
[----:B------:R-:W2:Y:S01]  /*a880*/  LDL R8, [R1] ;  /* 0x0000000001087983 */ /* 0x000ea20000100800 */
[----:B------:R-:W0:Y:S01]  /*a890*/  LDC R2, c[0x0][0x430] ;  /* 0x00010c00ff027b82 */ /* 0x000e220000000800 */
[----:B------:R-:W-:-:S13]  /*a8a0*/  ISETP.GT.U32.AND P5, PT, R37, 0x5f, PT ;  /* 0x0000005f2500780c */ /* 0x000fda0003fa4070 */
[----:B------:R-:W2:Y:S01]  /*a8b0*/  @!P5 LDC.64 R4, c[0x0][0x428] ;  /* 0x00010a00ff04db82 */ /* 0x000ea20000000a00 */
[----:B0-----:R-:W-:-:S13]  /*a8c0*/  ISETP.NE.AND P0, PT, R2, 0x1, PT ;  /* 0x000000010200780c */ /* 0x001fda0003f05270 */
[----:B------:R-:W0:Y:S08]  /*a8d0*/  @P0 LDC R3, c[0x0][0x434] ;  /* 0x00010d00ff030b82 */ /* 0x000e300000000800 */
[----:B------:R-:W1:Y:S01]  /*a8e0*/  @P0 LDC R7, c[0x0][0x438] ;  /* 0x00010e00ff070b82 */ /* 0x000e620000000800 */
[----:B------:R-:W-:Y:S02]  /*a8f0*/  IMAD.MOV.U32 R9, RZ, RZ, R20 ;  /* 0x000000ffff097224 */ /* 0x000fe400078e0014 */
[----:B0-----:R-:W-:-:S05]  /*a900*/  @P0 IMAD.HI.U32 R2, R20, R3, RZ ;  /* 0x0000000314020227 */ /* 0x001fca00078e00ff */
[----:B-1----:R-:W-:Y:S02]  /*a910*/  @P0 SHF.R.U32.HI R9, RZ, R7, R2 ;  /* 0x00000007ff090219 */ /* 0x002fe40000011602 */
[----:B------:R-:W0:Y:S02]  /*a920*/  @!P5 LDC.64 R6, c[0x0][0x418] ;  /* 0x00010600ff06db82 */ /* 0x000e240000000a00 */
[----:B------:R-:W-:Y:S01]  /*a930*/  @!P5 SHF.R.S32.HI R3, RZ, 0x1f, R9 ;  /* 0x0000001fff03d819 */ /* 0x000fe20000011409 */
[----:B--2---:R-:W-:-:S04]  /*a940*/  @!P5 IMAD R2, R8, R4, RZ ;  /* 0x000000040802d224 */ /* 0x004fc800078e02ff */
[----:B------:R-:W-:Y:S01]  /*a950*/  @!P5 IMAD R5, R36, R5, R2 ;  /* 0x000000052405d224 */ /* 0x000fe200078e0202 */
[----:B------:R-:W-:-:S05]  /*a960*/  @!P5 MOV R2, R9 ;  /* 0x000000090002d202 */ /* 0x000fca0000000f00 */
[----:B------:R-:W-:-:S04]  /*a970*/  @!P5 IMAD.WIDE.U32 R2, R36, R4, R2 ;  /* 0x000000042402d225 */ /* 0x000fc800078e0002 */
[----:B------:R-:W-:Y:S01]  /*a980*/  @!P5 IMAD.IADD R3, R5, 0x1, R3 ;  /* 0x000000010503d824 */ /* 0x000fe200078e0203 */
[C---:B0-----:R-:W-:Y:S02]  /*a990*/  @!P5 LEA R6, P0, R2.reuse, R6, 0x2 ;  /* 0x000000060206d211 */ /* 0x041fe400078010ff */
[----:B------:R-:W-:Y:S02]  /*a9a0*/  MOV R4, RZ ;  /* 0x000000ff00047202 */ /* 0x000fe40000000f00 */
[----:B------:R-:W-:-:S05]  /*a9b0*/  @!P5 LEA.HI.X R7, R2, R7, R3, 0x2, P0 ;  /* 0x000000070207d211 */ /* 0x000fca00000f1403 */
[----:B------:R0:W5:Y:S01]  /*a9c0*/  @!P5 LDG.E R4, desc[UR36][R6.64] ;  /* 0x000000240604d981 */ /* 0x000162000c1e1900 */
[----:B------:R-:W-:Y:S01]  /*a9d0*/  LOP3.LUT P4, RZ, R16, 0x10, RZ, 0xc0, !PT ;  /* 0x0000001010ff7812 */ /* 0x000fe2000788c0ff */
[----:B------:R-:W-:-:S05]  /*a9e0*/  VIADD R26, R25, 0x1 ;  /* 0x00000001191a7836 */ /* 0x000fca0000000000 */
[----:B------:R-:W-:-:S04]  /*a9f0*/  ISETP.NE.AND P0, PT, R26, 0x2, PT ;  /* 0x000000021a00780c */ /* 0x000fc80003f05270 */
[----:B------:R-:W-:Y:S02]  /*aa00*/  SEL R28, RZ, 0x1, P0 ;  /* 0x00000001ff1c7807 */ /* 0x000fe40000000000 */
[----:B------:R-:W-:Y:S02]  /*aa10*/  SEL R26, R26, RZ, P0 ;  /* 0x000000ff1a1a7207 */ /* 0x000fe40000000000 */
[----:B------:R-:W-:Y:S01]  /*aa20*/  LOP3.LUT R28, R27, R28, RZ, 0x3c, !PT ;  /* 0x0000001c1b1c7212 */ /* 0x000fe200078e3cff */
[----:B0-----:R-:W-:Y:S06]  /*aa30*/  @!P4 BRA `(.L_x_3327) ;  /* 0x000000000004c947 */ /* 0x001fec0003800000 */
[----:B------:R-:W-:Y:S01]  /*aa40*/  BPT.TRAP 0x1 ;  /* 0x000000040000795c */ /* 0x000fe20000300000 */
.L_x_3327:
[----:B------:R-:W-:Y:S01]  /*aa50*/  LEA R19, R26, UR44, 0x3 ;  /* 0x0000002c1a137c11 */ /* 0x000fe2000f8e18ff */
[----:B------:R-:W-:Y:S01]  /*aa60*/  BSSY B1, `(.L_x_3328) ;  /* 0x0000004000017945 */ /* 0x000fe20003800000 */
[----:B------:R-:W-:-:S04]  /*aa70*/  SHF.L.U32 R2, R28, 0x1f, RZ ;  /* 0x0000001f1c027819 */ /* 0x000fc800000006ff */
[----:B------:R-:W0:Y:S02]  /*aa80*/  SYNCS.PHASECHK.TRANS64.TRYWAIT P0, [R19+URZ+0x30840], R2 ;  /* 0x03084002130075a7 */ /* 0x000e24000800017f */
[----:B0-----:R-:W-:Y:S05]  /*aa90*/  @!P0 BRA `(.L_x_3329) ;  /* 0x0000002c00088947 */ /* 0x001fea0003800000 */
.L_x_3392:
[----:B------:R-:W-:Y:S05]  /*aaa0*/  BSYNC B1 ;  /* 0x0000000000017941 */ /* 0x000fea0003800000 */
.L_x_3328:
[----:B------:R-:W-:Y:S01]  /*aab0*/  ULDC UR4, c[0x0][0x430] ;  /* 0x00010c0000047ab9 */ /* 0x000fe20000000800 */
[----:B-----5:R-:W-:Y:S01]  /*aac0*/  SHF.R.S32.HI R31, RZ, 0x1f, R4 ;  /* 0x0000001fff1f7819 */ /* 0x020fe20000011404 */
[----:B------:R-:W-:Y:S01]  /*aad0*/  UIADD3 UR4, -UR4, URZ, URZ ;  /* 0x0000003f04047290 */ /* 0x000fe2000fffe13f */
[----:B------:R-:W-:Y:S01]  /*aae0*/  R2UR UR6, R35 ;  /* 0x00000000230672ca */ /* 0x000fe200000e0000 */
[----:B------:R-:W-:Y:S01]  /*aaf0*/  IMAD R22, R26, 0x4800, R30 ;  /* 0x000048001a167824 */ /* 0x000fe200078e021e */
[C---:B------:R-:W-:Y:S02]  /*ab00*/  LOP3.LUT P5, RZ, R16.reuse, 0x2, RZ, 0xc0, !PT ;  /* 0x0000000210ff7812 */ /* 0x040fe400078ac0ff */
[----:B------:R-:W-:Y:S01]  /*ab10*/  LOP3.LUT P4, RZ, R16, 0x1, RZ, 0xc0, !PT ;  /* 0x0000000110ff7812 */ /* 0x000fe2000788c0ff */
        /* <DEDUP_REMOVED lines=19> */
[----:B------:R-:W-:Y:S01]  /*ac50*/  LEA R21, P0, R2, UR6, 0x1 ;  /* 0x0000000602157c11 */ /* 0x000fe2000f8008ff */
[----:B------:R-:W-:-:S03]  /*ac60*/  UMOV UR4, 0xffffffff ;  /* 0xffffffff00047882 */ /* 0x000fc60000000000 */
[----:B------:R-:W-:Y:S01]  /*ac70*/  LEA.HI.X R24, R2, UR7, R3, 0x1, P0 ;  /* 0x0000000702187c11 */ /* 0x000fe200080f0c03 */
[----:B------:R-:W-:Y:S08]  /*ac80*/  BRA.DIV UR4, `(.L_x_3330) ;  /* 0x0000002a04a07947 */ /* 0x000ff0000b800000 */
[----:B------:R-:W0:Y:S01]  /*ac90*/  SHFL.IDX PT, R14, R21, RZ, 0x181f ;  /* 0x00181fff150e7589 */ /* 0x000e2200000e0000 */
[----:B------:R-:W-:Y:S01]  /*aca0*/  IMAD.SHL.U32 R12, R23, 0x2, RZ ;  /* 0x00000002170c7824 */ /* 0x000fe200078e00ff */
[----:B------:R-:W-:Y:S02]  /*acb0*/  LOP3.LUT P6, RZ, R16, 0x4, RZ, 0xc0, !PT ;  /* 0x0000000410ff7812 */ /* 0x000fe400078cc0ff */
[----:B------:R-:W1:Y:S01]  /*acc0*/  SHFL.IDX PT, R3, R24, RZ, 0x181f ;  /* 0x00181fff18037589 */ /* 0x000e6200000e0000 */
[----:B------:R-:W-:-:S03]  /*acd0*/  LEA R22, R22, UR44, 0x1 ;  /* 0x0000002c16167c11 */ /* 0x000fc6000f8e08ff */
[----:B------:R-:W-:Y:S04]  /*ace0*/  SHFL.IDX PT, R7, R24, 0x1, 0x181f ;  /* 0x00381f0018077f89 */ /* 0x000fe800000e0000 */
[----:B------:R-:W-:Y:S01]  /*acf0*/  SHFL.IDX PT, R10, R21, 0x2, 0x181f ;  /* 0x00581f00150a7f89 */ /* 0x000fe200000e0000 */
[----:B0-----:R-:W-:-:S03]  /*ad00*/  IADD3 R2, P0, R14, R12, RZ ;  /* 0x0000000c0e027210 */ /* 0x001fc60007f1e0ff */
[----:B------:R-:W0:Y:S01]  /*ad10*/  SHFL.IDX PT, R14, R21, 0x1, 0x181f ;  /* 0x00381f00150e7f89 */ /* 0x000e2200000e0000 */
[----:B-1----:R-:W-:-:S05]  /*ad20*/  IADD3.X R3, RZ, R3, RZ, P0, !PT ;  /* 0x00000003ff037210 */ /* 0x002fca00007fe4ff */
[----:B------:R-:W-:Y:S04]  /*ad30*/  LDGSTS.E.BYPASS.LTC128B.128 [R22+0x1e400], desc[UR36][R2.64], !P6 ;  /* 0x1e40000002167fae */ /* 0x000fe8000f101d64 */
[----:B------:R-:W-:Y:S04]  /*ad40*/  LDGSTS.E.BYPASS.LTC128B.128 [R22+0x21400], desc[UR36][R2.64+0x80], !P5 ;  /* 0x2140008002167fae */ /* 0x000fe8000e901d64 */
[----:B------:R1:W-:Y:S01]  /*ad50*/  LDGSTS.E.BYPASS.LTC128B.128 [R22+0x24400], desc[UR36][R2.64+0x100], !P4 ;  /* 0x2440010002167fae */ /* 0x0003e2000e101d64 */
[----:B0-----:R-:W-:-:S03]  /*ad60*/  IADD3 R8, P0, R14, R12, RZ ;  /* 0x0000000c0e087210 */ /* 0x001fc60007f1e0ff */
[----:B------:R-:W-:Y:S02]  /*ad70*/  SHFL.IDX PT, R14, R21, 0x5, 0x181f ;  /* 0x00b81f00150e7f89 */ /* 0x000fe400000e0000 */
[----:B------:R-:W-:Y:S02]  /*ad80*/  IMAD.X R9, RZ, RZ, R7, P0 ;  /* 0x000000ffff097224 */ /* 0x000fe400000e0607 */
[----:B-1----:R-:W-:Y:S01]  /*ad90*/  SHFL.IDX PT, R2, R21, 0x3, 0x181f ;  /* 0x00781f0015027f89 */ /* 0x002fe200000e0000 */
[----:B------:R-:W-:-:S03]  /*ada0*/  IADD3 R10, P0, R10, R12, RZ ;  /* 0x0000000c0a0a7210 */ /* 0x000fc60007f1e0ff */
[----:B------:R-:W0:Y:S04]  /*adb0*/  SHFL.IDX PT, R7, R24, 0x2, 0x181f ;  /* 0x00581f0018077f89 */ /* 0x000e2800000e0000 */
[----:B------:R-:W1:Y:S04]  /*adc0*/  SHFL.IDX PT, R3, R24, 0x3, 0x181f ;  /* 0x00781f0018037f89 */ /* 0x000e6800000e0000 */
[----:B------:R2:W-:Y:S04]  /*add0*/  LDGSTS.E.BYPASS.LTC128B.128 [R22+0x1ec00], desc[UR36][R8.64], !P6 ;  /* 0x1ec0000008167fae */ /* 0x0005e8000f101d64 */
[----:B------:R2:W-:Y:S04]  /*ade0*/  LDGSTS.E.BYPASS.LTC128B.128 [R22+0x21c00], desc[UR36][R8.64+0x80], !P5 ;  /* 0x21c0008008167fae */ /* 0x0005e8000e901d64 */
[----:B------:R2:W-:Y:S01]  /*adf0*/  LDGSTS.E.BYPASS.LTC128B.128 [R22+0x24c00], desc[UR36][R8.64+0x100], !P4 ;  /* 0x24c0010008167fae */ /* 0x0005e2000e101d64 */
[----:B0-----:R-:W-:Y:S01]  /*ae00*/  IMAD.X R11, RZ, RZ, R7, P0 ;  /* 0x000000ffff0b7224 */ /* 0x001fe200000e0607 */
[----:B------:R-:W-:-:S02]  /*ae10*/  IADD3 R6, P0, R2, R12, RZ ;  /* 0x0000000c02067210 */ /* 0x000fc40007f1e0ff */
[----:B------:R-:W0:Y:S02]  /*ae20*/  SHFL.IDX PT, R2, R21, 0x4, 0x181f ;  /* 0x00981f0015027f89 */ /* 0x000e2400000e0000 */
[----:B-1----:R-:W-:Y:S02]  /*ae30*/  IADD3.X R7, RZ, R3, RZ, P0, !PT ;  /* 0x00000003ff077210 */ /* 0x002fe400007fe4ff */
[----:B------:R-:W1:Y:S04]  /*ae40*/  SHFL.IDX PT, R3, R24, 0x4, 0x181f ;  /* 0x00981f0018037f89 */ /* 0x000e6800000e0000 */
[----:B------:R2:W-:Y:S04]  /*ae50*/  LDGSTS.E.BYPASS.LTC128B.128 [R22+0x1f400], desc[UR36][R10.64], !P6 ;  /* 0x1f4000000a167fae */ /* 0x0005e8000f101d64 */
[----:B------:R2:W-:Y:S04]  /*ae60*/  LDGSTS.E.BYPASS.LTC128B.128 [R22+0x22400], desc[UR36][R10.64+0x80], !P5 ;  /* 0x224000800a167fae */ /* 0x0005e8000e901d64 */
[----:B------:R2:W-:Y:S04]  /*ae70*/  LDGSTS.E.BYPASS.LTC128B.128 [R22+0x25400], desc[UR36][R10.64+0x100], !P4 ;  /* 0x254001000a167fae */ /* 0x0005e8000e101d64 */
[----:B------:R2:W-:Y:S01]  /*ae80*/  LDGSTS.E.BYPASS.LTC128B.128 [R22+0x1fc00], desc[UR36][R6.64], !P6 ;  /* 0x1fc0000006167fae */ /* 0x0005e2000f101d64 */
[----:B0-----:R-:W-:-:S03]  /*ae90*/  IADD3 R2, P0, R2, R12, RZ ;  /* 0x0000000c02027210 */ /* 0x001fc60007f1e0ff */
[----:B------:R2:W-:Y:S02]  /*aea0*/  LDGSTS.E.BYPASS.LTC128B.128 [R22+0x22c00], desc[UR36][R6.64+0x80], !P5 ;  /* 0x22c0008006167fae */ /* 0x0005e4000e901d64 */
[----:B-1----:R-:W-:Y:S02]  /*aeb0*/  IMAD.X R3, RZ, RZ, R3, P0 ;  /* 0x000000ffff037224 */ /* 0x002fe400000e0603 */
[----:B------:R2:W-:Y:S04]  /*aec0*/  LDGSTS.E.BYPASS.LTC128B.128 [R22+0x25c00], desc[UR36][R6.64+0x100], !P4 ;  /* 0x25c0010006167fae */ /* 0x0005e8000e101d64 */
[----:B------:R2:W-:Y:S04]  /*aed0*/  LDGSTS.E.BYPASS.LTC128B.128 [R22+0x20400], desc[UR36][R2.64], !P6 ;  /* 0x2040000002167fae */ /* 0x0005e8000f101d64 */
[----:B------:R2:W-:Y:S04]  /*aee0*/  LDGSTS.E.BYPASS.LTC128B.128 [R22+0x23400], desc[UR36][R2.64+0x80], !P5 ;  /* 0x2340008002167fae */ /* 0x0005e8000e901d64 */
[----:B------:R2:W-:Y:S04]  /*aef0*/  LDGSTS.E.BYPASS.LTC128B.128 [R22+0x26400], desc[UR36][R2.64+0x100], !P4 ;  /* 0x2640010002167fae */ /* 0x0005e8000e101d64 */
[----:B------:R-:W0:Y:S02]  /*af00*/  SHFL.IDX PT, R24, R24, 0x5, 0x181f ;  /* 0x00b81f0018187f89 */ /* 0x000e2400000e0000 */
.L_x_3406:
[----:B--2---:R-:W-:Y:S01]  /*af10*/  IMAD.SHL.U32 R2, R23, 0x2, RZ ;  /* 0x0000000217027824 */ /* 0x004fe200078e00ff */
[----:B------:R-:W-:-:S04]  /*af20*/  LOP3.LUT P6, RZ, R16, 0x4, RZ, 0xc0, !PT ;  /* 0x0000000410ff7812 */ /* 0x000fc800078cc0ff */
[----:B------:R-:W-:-:S04]  /*af30*/  IADD3 R2, P0, R14, R2, RZ ;  /* 0x000000020e027210 */ /* 0x000fc80007f1e0ff */
[----:B0-----:R-:W-:Y:S02]  /*af40*/  IADD3.X R3, RZ, R24, RZ, P0, !PT ;  /* 0x00000018ff037210 */ /* 0x001fe400007fe4ff */
[----:B------:R-:W-:-:S03]  /*af50*/  PLOP3.LUT P0, PT, PT, PT, PT, 0x80, 0x0 ;  /* 0x000000000000781c */ /* 0x000fc60003f0f070 */
[----:B------:R-:W-:Y:S01]  /*af60*/  @!PT LDS RZ, [RZ] ;  /* 0x00000000fffff984 */ /* 0x000fe20000000800 */
[----:B------:R-:W-:Y:S01]  /*af70*/  @!PT LDS RZ, [RZ] ;  /* 0x00000000fffff984 */ /* 0x000fe20000000800 */
[----:B------:R-:W-:Y:S01]  /*af80*/  @!PT LDS RZ, [RZ] ;  /* 0x00000000fffff984 */ /* 0x000fe20000000800 */
[----:B------:R0:W-:Y:S04]  /*af90*/  LDGSTS.E.BYPASS.LTC128B.128 [R22+0x20c00], desc[UR36][R2.64], !P6 ;  /* 0x20c0000002167fae */ /* 0x0001e8000f101d64 */
[----:B------:R0:W-:Y:S04]  /*afa0*/  LDGSTS.E.BYPASS.LTC128B.128 [R22+0x23c00], desc[UR36][R2.64+0x80], !P5 ;  /* 0x23c0008002167fae */ /* 0x0001e8000e901d64 */
[----:B------:R0:W-:Y:S01]  /*afb0*/  LDGSTS.E.BYPASS.LTC128B.128 [R22+0x26c00], desc[UR36][R2.64+0x100], !P4 ;  /* 0x26c0010002167fae */ /* 0x0001e2000e101d64 */
[----:B------:R-:W-:Y:S01]  /*afc0*/  NOP ;  /* 0x0000000000007918 */ /* 0x000fe20000000000 */
.L_x_3331:
        /* <DEDUP_REMOVED lines=10> */
.L_x_3332:
[----:B------:R1:W-:Y:S01]  /*b070*/  SYNCS.ARRIVE.TRANS64.A1T0 RZ, [R19+URZ+0x30830], RZ ;  /* 0x030830ff13ff79a7 */ /* 0x0003e2000810003f */
[----:B------:R-:W-:Y:S05]  /*b080*/  @!P5 BRA `(.L_x_3333) ;  /* 0x000000000004d947 */ /* 0x000fea0003800000 */
[----:B------:R-:W-:Y:S01]  /*b090*/  BPT.TRAP 0x1 ;  /* 0x000000040000795c */ /* 0x000fe20000300000 */
.L_x_3333:
[----:B0-----:R-:W-:Y:S01]  /*b0a0*/  SHF.L.U32 R3, R27, 0x1f, RZ ;  /* 0x0000001f1b037819 */ /* 0x001fe200000006ff */
[----:B------:R-:W-:Y:S01]  /*b0b0*/  BSSY B1, `(.L_x_3334) ;  /* 0x0000004000017945 */ /* 0x000fe20003800000 */
[----:B------:R-:W-:-:S04]  /*b0c0*/  LEA R6, R25, UR44, 0x3 ;  /* 0x0000002c19067c11 */ /* 0x000fc8000f8e18ff */
[----:B------:R-:W0:Y:S02]  /*b0d0*/  SYNCS.PHASECHK.TRANS64.TRYWAIT P0, [R6+URZ+0x30860], R3 ;  /* 0x03086003060075a7 */ /* 0x000e24000800017f */
[----:B0-----:R-:W-:Y:S05]  /*b0e0*/  @!P0 BRA `(.L_x_3335) ;  /* 0x0000002c00588947 */ /* 0x001fea0003800000 */
.L_x_3407:
[----:B------:R-:W-:Y:S05]  /*b0f0*/  BSYNC B1 ;  /* 0x0000000000017941 */ /* 0x000fea0003800000 */
.L_x_3334:
[----:B------:R-:W-:Y:S01]  /*b100*/  UMOV UR4, 0xffffffff ;  /* 0xffffffff00047882 */ /* 0x000fe20000000000 */
[----:B------:R-:W-:Y:S02]  /*b110*/  IMAD R7, R25, 0x4800, R30 ;  /* 0x0000480019077824 */ /* 0x000fe400078e021e */
[----:B------:R-:W-:Y:S01]  /*b120*/  IMAD.SHL.U32 R9, R23, 0x2, RZ ;  /* 0x0000000217097824 */ /* 0x000fe200078e00ff */
[----:B------:R-:W-:Y:S06]  /*b130*/  BRA.DIV UR4, `(.L_x_3336) ;  /* 0x0000002e04587947 */ /* 0x000fec000b800000 */
[----:B------:R-:W2:Y:S01]  /*b140*/  SHFL.IDX PT, R14, R17, RZ, 0x181f ;  /* 0x00181fff110e7589 */ /* 0x000ea200000e0000 */
[----:B------:R-:W-:-:S03]  /*b150*/  LEA R7, R7, UR44, 0x1 ;  /* 0x0000002c07077c11 */ /* 0x000fc6000f8e08ff */
[----:B0-----:R-:W0:Y:S04]  /*b160*/  SHFL.IDX PT, R3, R18, RZ, 0x181f ;  /* 0x00181fff12037589 */ /* 0x001e2800000e0000 */
[----:B------:R-:W-:Y:S01]  /*b170*/  SHFL.IDX PT, R8, R18, 0x1, 0x181f ;  /* 0x00381f0012087f89 */ /* 0x000fe200000e0000 */
        /* <DEDUP_REMOVED lines=8> */
[----:B------:R2:W-:Y:S02]  /*b200*/  LDGSTS.E.BYPASS.LTC128B.128 [R7+0x6400], desc[UR36][R2.64+0x100], !P0 ;  /* 0x0640010002077fae */ /* 0x0005e4000c101d64 */
[----:B--2---:R-:W-:Y:S02]  /*b210*/  IADD3 R2, P0, R14, R9, RZ ;  /* 0x000000090e027210 */ /* 0x004fe40007f1e0ff */
[----:B------:R-:W0:Y:S02]  /*b220*/  SHFL.IDX PT, R14, R17, 0x2, 0x181f ;  /* 0x00581f00110e7f89 */ /* 0x000e2400000e0000 */
[----:B------:R-:W-:Y:S02]  /*b230*/  IADD3.X R3, RZ, R8, RZ, P0, !PT ;  /* 0x00000008ff037210 */ /* 0x000fe400007fe4ff */
[----:B------:R-:W-:Y:S01]  /*b240*/  ISETP.LT.OR P0, PT, R0, 0x11, P3 ;  /* 0x000000110000780c */ /* 0x000fe20001f01670 */
[----:B------:R-:W2:-:S12]  /*b250*/  SHFL.IDX PT, R8, R18, 0x2, 0x181f ;  /* 0x00581f0012087f89 */ /* 0x000e9800000e0000 */
[----:B------:R-:W-:Y:S01]  /*b260*/  LDGSTS.E.BYPASS.LTC128B.128 [R7+0xc00], desc[UR36][R2.64], !P0 ;  /* 0x00c0000002077fae */ /* 0x000fe2000c101d64 */
[----:B------:R-:W-:-:S13]  /*b270*/  ISETP.LT.OR P0, PT, R0, 0x11, P2 ;  /* 0x000000110000780c */ /* 0x000fda0001701670 */
[----:B------:R-:W-:Y:S01]  /*b280*/  LDGSTS.E.BYPASS.LTC128B.128 [R7+0x3c00], desc[UR36][R2.64+0x80], !P0 ;  /* 0x03c0008002077fae */ /* 0x000fe2000c101d64 */
[----:B------:R-:W-:-:S13]  /*b290*/  ISETP.LT.OR P0, PT, R0, 0x11, P1 ;  /* 0x000000110000780c */ /* 0x000fda0000f01670 */
[----:B------:R0:W-:Y:S02]  /*b2a0*/  LDGSTS.E.BYPASS.LTC128B.128 [R7+0x6c00], desc[UR36][R2.64+0x100], !P0 ;  /* 0x06c0010002077fae */ /* 0x0001e4000c101d64 */
[----:B0-----:R-:W-:Y:S02]  /*b2b0*/  IADD3 R2, P0, R14, R9, RZ ;  /* 0x000000090e027210 */ /* 0x001fe40007f1e0ff */
[----:B------:R-:W0:Y:S03]  /*b2c0*/  SHFL.IDX PT, R14, R17, 0x3, 0x181f ;  /* 0x00781f00110e7f89 */ /* 0x000e2600000e0000 */
[----:B--2---:R-:W-:Y:S01]  /*b2d0*/  IMAD.X R3, RZ, RZ, R8, P0 ;  /* 0x000000ffff037224 */ /* 0x004fe200000e0608 */
        /* <DEDUP_REMOVED lines=18> */
[----:B------:R0:W3:Y:S02]  /*b400*/  SHFL.IDX PT, R14, R17, 0x5, 0x181f ;  /* 0x00b81f00110e7f89 */ /* 0x0000e400000e0000 */
[----:B--2---:R-:W-:Y:S02]  /*b410*/  IADD3.X R3, RZ, R8, RZ, P0, !PT ;  /* 0x00000008ff037210 */ /* 0x004fe400007fe4ff */
[----:B------:R-:W-:Y:S01]  /*b420*/  ISETP.LT.OR P0, PT, R0, 0x41, P3 ;  /* 0x000000410000780c */ /* 0x000fe20001f01670 */
[----:B------:R0:W2:-:S12]  /*b430*/  SHFL.IDX PT, R8, R18, 0x5, 0x181f ;  /* 0x00b81f0012087f89 */ /* 0x00009800000e0000 */
[----:B------:R0:W-:Y:S01]  /*b440*/  LDGSTS.E.BYPASS.LTC128B.128 [R7+0x2400], desc[UR36][R2.64], !P0 ;  /* 0x0240000002077fae */ /* 0x0001e2000c101d64 */
[----:B------:R-:W-:-:S13]  /*b450*/  ISETP.LT.OR P0, PT, R0, 0x41, P2 ;  /* 0x000000410000780c */ /* 0x000fda0001701670 */
[----:B------:R0:W-:Y:S01]  /*b460*/  LDGSTS.E.BYPASS.LTC128B.128 [R7+0x5400], desc[UR36][R2.64+0x80], !P0 ;  /* 0x0540008002077fae */ /* 0x0001e2000c101d64 */
[----:B------:R-:W-:-:S13]  /*b470*/  ISETP.LT.OR P0, PT, R0, 0x41, P1 ;  /* 0x000000410000780c */ /* 0x000fda0000f01670 */
[----:B--23--:R0:W-:Y:S02]  /*b480*/  LDGSTS.E.BYPASS.LTC128B.128 [R7+0x8400], desc[UR36][R2.64+0x100], !P0 ;  /* 0x0840010002077fae */ /* 0x00c1e4000c101d64 */
.L_x_3421:
[----:B0-2---:R-:W-:Y:S01]  /*b490*/  IADD3 R2, P0, R14, R9, RZ ;  /* 0x000000090e027210 */ /* 0x005fe20007f1e0ff */
[----:B------:R-:W-:-:S04]  /*b4a0*/  ULDC.64 UR4, c[0x0][0x328] ;  /* 0x0000ca0000047ab9 */ /* 0x000fc80000000a00 */
[----:B------:R-:W-:Y:S01]  /*b4b0*/  IMAD.X R3, RZ, RZ, R8, P0 ;  /* 0x000000ffff037224 */ /* 0x000fe200000e0608 */
[----:B------:R-:W-:Y:S01]  /*b4c0*/  ISETP.LT.OR P0, PT, R0, 0x51, P3 ;  /* 0x000000510000780c */ /* 0x000fe20001f01670 */
[----:B------:R-:W-:-:S04]  /*b4d0*/  IMAD R8, R29, UR4, RZ ;  /* 0x000000041d087c24 */ /* 0x000fc8000f8e02ff */
[----:B------:R-:W-:-:S08]  /*b4e0*/  IMAD R9, R5, UR5, R8 ;  /* 0x0000000505097c24 */ /* 0x000fd0000f8e0208 */
[----:B------:R-:W-:Y:S01]  /*b4f0*/  @!PT LDS RZ, [RZ] ;  /* 0x00000000fffff984 */ /* 0x000fe20000000800 */
[----:B------:R-:W-:Y:S01]  /*b500*/  @!PT LDS RZ, [RZ] ;  /* 0x00000000fffff984 */ /* 0x000fe20000000800 */
[----:B------:R-:W-:Y:S01]  /*b510*/  @!PT LDS RZ, [RZ] ;  /* 0x00000000fffff984 */ /* 0x000fe20000000800 */
        /* <DEDUP_REMOVED lines=13> */
[----:B-1----:R-:W-:-:S07]  /*b5f0*/  IADD3 R19, R3, R31, RZ ;  /* 0x0000001f03137210 */ /* 0x002fce0007ffe0ff */
.L_x_3337:
        /* <DEDUP_REMOVED lines=10> */
.L_x_3338:
[----:B------:R-:W-:Y:S01]  /*b6a0*/  R2UR UR4, R35 ;  /* 0x00000000230472ca */ /* 0x000fe200000e0000 */
[----:B------:R-:W-:Y:S01]  /*b6b0*/  ULDC.64 UR6, c[0x0][0x330] ;  /* 0x0000cc0000067ab9 */ /* 0x000fe20000000a00 */
[----:B------:R-:W-:Y:S01]  /*b6c0*/  IMAD.MOV.U32 R18, RZ, RZ, R2 ;  /* 0x000000ffff127224 */ /* 0x000fe200078e0002 */
[----:B------:R0:W-:Y:S01]  /*b6d0*/  SYNCS.ARRIVE.TRANS64.A1T0 RZ, [R6+URZ+0x30850], RZ ;  /* 0x030850ff06ff79a7 */ /* 0x0001e2000810003f */
[----:B------:R-:W-:Y:S01]  /*b6e0*/  IMAD.U32 R3, RZ, RZ, UR6 ;  /* 0x00000006ff037e24 */ /* 0x000fe2000f8e00ff */
[----:B------:R-:W-:Y:S01]  /*b6f0*/  IADD3 R20, R20, -0x60, RZ ;  /* 0xffffffa014147810 */ /* 0x000fe20007ffe0ff */
        /* <DEDUP_REMOVED lines=8> */
[----:B------:R-:W-:Y:S02]  /*b780*/  LEA R17, P0, R18, UR6, 0x1 ;  /* 0x0000000612117c11 */ /* 0x000fe4000f8008ff */
[----:B------:R-:W-:-:S04]  /*b790*/  IADD3 R3, R19, UR4, RZ ;  /* 0x0000000413037c10 */ /* 0x000fc8000fffe0ff */
[----:B------:R-:W-:Y:S02]  /*b7a0*/  LEA.HI.X R18, R18, UR7, R3, 0x1, P0 ;  /* 0x0000000712127c11 */ /* 0x000fe400080f0c03 */
[----:B------:R-:W-:-:S13]  /*b7b0*/  ISETP.GT.AND P0, PT, R32, UR47, PT ;  /* 0x0000002f20007c0c */ /* 0x000fda000bf04270 */
[----:B0-----:R-:W-:Y:S05]  /*b7c0*/  @P0 BRA `(.L_x_3339) ;  /* 0xfffffff0002c0947 */ /* 0x001fea000383ffff */
[----:B------:R-:W-:Y:S05]  /*b7d0*/  BSYNC B0 ;  /* 0x0000000000007941 */ /* 0x000fea0003800000 */
.L_x_3326:
[----:B------:R-:W-:-:S13]  /*b7e0*/  LOP3.LUT P0, RZ, R16, 0x10, RZ, 0xc0, !PT ;  /* 0x0000001010ff7812 */ /* 0x000fda000780c0ff */
[----:B------:R-:W-:Y:S05]  /*b7f0*/  @!P0 BRA `(.L_x_3340) ;  /* 0x0000000000048947 */ /* 0x000fea0003800000 */
[----:B------:R-:W-:Y:S01]  /*b800*/  BPT.TRAP 0x1 ;  /* 0x000000040000795c */ /* 0x000fe20000300000 */
.L_x_3340:
[----:B0-----:R-:W-:Y:S01]  /*b810*/  LEA R0, R26, UR44, 0x3 ;  /* 0x0000002c1a007c11 */ /* 0x001fe2000f8e18ff */
        /* <DEDUP_REMOVED lines=11> */
.L_x_3422:
[----:B------:R-:W-:Y:S05]  /*b8d0*/  BSYNC B0 ;  /* 0x0000000000007941 */ /* 0x000fea0003800000 */
.L_x_3341:
        /* <DEDUP_REMOVED lines=8> */
[----:B------:R-:W1:Y:S01]  /*b960*/  SHFL.IDX PT, R6, R18, 0x1, 0x181f ;  /* 0x00381f0012067f89 */ /* 0x000e6200000e0000 */
[----:B------:R-:W-:Y:S02]  /*b970*/  ISETP.GE.AND P0, PT, R33, UR4, PT ;  /* 0x0000000421007c0c */ /* 0x000fe4000bf06270 */
[C---:B------:R-:W-:Y:S01]  /*b980*/  ISETP.LT.OR P3, PT, R5.reuse, 0x1, P2 ;  /* 0x000000010500780c */ /* 0x040fe20001761670 */
[----:B------:R-:W2:Y:S01]  /*b990*/  SHFL.IDX PT, R14, R17, 0x1, 0x181f ;  /* 0x00381f00110e7f89 */ /* 0x000ea200000e0000 */
[----:B------:R-:W-:-:S02]  /*b9a0*/  ISETP.LT.OR P4, PT, R5, 0x1, P1 ;  /* 0x000000010500780c */ /* 0x000fc40000f81670 */
[----:B------:R-:W-:Y:S01]  /*b9b0*/  ISETP.LT.OR P5, PT, R5, 0x1, P0 ;  /* 0x000000010500780c */ /* 0x000fe200007a1670 */
[----:B------:R-:W-:Y:S04]  /*b9c0*/  SHFL.IDX PT, R7, R18, 0x2, 0x181f ;  /* 0x00581f0012077f89 */ /* 0x000fe800000e0000 */
[----:B------:R-:W3:Y:S01]  /*b9d0*/  SHFL.IDX PT, R8, R17, 0x2, 0x181f ;  /* 0x00581f0011087f89 */ /* 0x000ee200000e0000 */
[----:B0-----:R-:W-:-:S05]  /*b9e0*/  IMAD.WIDE.U32 R2, R23, 0x2, R2 ;  /* 0x0000000217027825 */ /* 0x001fca00078e0002 */
[----:B------:R-:W-:Y:S01]  /*b9f0*/  LDGSTS.E.BYPASS.LTC128B.128 [R4+0x400], desc[UR36][R2.64], !P3 ;  /* 0x0040000002047fae */ /* 0x000fe2000d901d64 */
[----:B------:R-:W-:-:S03]  /*ba00*/  ISETP.LT.OR P3, PT, R5, 0x11, P2 ;  /* 0x000000110500780c */ /* 0x000fc60001761670 */
[----:B------:R-:W-:Y:S01]  /*ba10*/  LDGSTS.E.BYPASS.LTC128B.128 [R4+0x3400], desc[UR36][R2.64+0x80], !P4 ;  /* 0x0340008002047fae */ /* 0x000fe2000e101d64 */
[----:B------:R-:W-:-:S03]  /*ba20*/  ISETP.LT.OR P4, PT, R5, 0x11, P1 ;  /* 0x000000110500780c */ /* 0x000fc60000f81670 */
[----:B------:R1:W-:Y:S01]  /*ba30*/  LDGSTS.E.BYPASS.LTC128B.128 [R4+0x6400], desc[UR36][R2.64+0x100], !P5 ;  /* 0x0640010002047fae */ /* 0x0003e2000e901d64 */
[----:B------:R-:W-:Y:S02]  /*ba40*/  ISETP.LT.OR P5, PT, R5, 0x11, P0 ;  /* 0x000000110500780c */ /* 0x000fe400007a1670 */
[----:B-1----:R-:W-:Y:S01]  /*ba50*/  MOV R3, R6 ;  /* 0x0000000600037202 */ /* 0x002fe20000000f00 */
[----:B--2---:R-:W-:Y:S01]  /*ba60*/  IMAD.MOV.U32 R2, RZ, RZ, R14 ;  /* 0x000000ffff027224 */ /* 0x004fe200078e000e */
[----:B------:R-:W-:Y:S03]  /*ba70*/  SHFL.IDX PT, R6, R18, 0x3, 0x181f ;  /* 0x00781f0012067f89 */ /* 0x000fe600000e0000 */
[----:B------:R-:W-:Y:S01]  /*ba80*/  IMAD.WIDE.U32 R2, R23, 0x2, R2 ;  /* 0x0000000217027825 */ /* 0x000fe200078e0002 */
[----:B------:R-:W0:Y:S04]  /*ba90*/  SHFL.IDX PT, R14, R17, 0x3, 0x181f ;  /* 0x00781f00110e7f89 */ /* 0x000e2800000e0000 */
[----:B------:R-:W-:Y:S01]  /*baa0*/  LDGSTS.E.BYPASS.LTC128B.128 [R4+0xc00], desc[UR36][R2.64], !P3 ;  /* 0x00c0000002047fae */ /* 0x000fe2000d901d64 */
[----:B------:R-:W-:-:S03]  /*bab0*/  ISETP.LT.OR P3, PT, R5, 0x21, P2 ;  /* 0x000000210500780c */ /* 0x000fc60001761670 */
[----:B------:R-:W-:Y:S01]  /*bac0*/  LDGSTS.E.BYPASS.LTC128B.128 [R4+0x3c00], desc[UR36][R2.64+0x80], !P4 ;  /* 0x03c0008002047fae */ /* 0x000fe2000e101d64 */
[----:B------:R-:W-:-:S03]  /*bad0*/  ISETP.LT.OR P4, PT, R5, 0x21, P1 ;  /* 0x000000210500780c */ /* 0x000fc60000f81670 */
[----:B------:R3:W-:Y:S01]  /*bae0*/  LDGSTS.E.BYPASS.LTC128B.128 [R4+0x6c00], desc[UR36][R2.64+0x100], !P5 ;  /* 0x06c0010002047fae */ /* 0x0007e2000e901d64 */
[----:B------:R-:W-:Y:S01]  /*baf0*/  ISETP.LT.OR P5, PT, R5, 0x21, P0 ;  /* 0x000000210500780c */ /* 0x000fe200007a1670 */
[----:B---3--:R-:W-:Y:S02]  /*bb00*/  IMAD.MOV.U32 R2, RZ, RZ, R8 ;  /* 0x000000ffff027224 */ /* 0x008fe400078e0008 */
[----:B------:R-:W-:Y:S01]  /*bb10*/  IMAD.MOV.U32 R3, RZ, RZ, R7 ;  /* 0x000000ffff037224 */ /* 0x000fe200078e0007 */
[----:B------:R-:W-:Y:S01]  /*bb20*/  SHFL.IDX PT, R8, R17, 0x4, 0x181f ;  /* 0x00981f0011087f89 */ /* 0x000fe200000e0000 */
[----:B------:R-:W-:-:S03]  /*bb30*/  IMAD.WIDE.U32 R2, R23, 0x2, R2 ;  /* 0x0000000217027825 */ /* 0x000fc600078e0002 */
[----:B------:R-:W1:Y:S04]  /*bb40*/  SHFL.IDX PT, R7, R18, 0x4, 0x181f ;  /* 0x00981f0012077f89 */ /* 0x000e6800000e0000 */
[----:B------:R-:W-:Y:S01]  /*bb50*/  LDGSTS.E.BYPASS.LTC128B.128 [R4+0x1400], desc[UR36][R2.64], !P3 ;  /* 0x0140000002047fae */ /* 0x000fe2000d901d64 */
[----:B------:R-:W-:-:S03]  /*bb60*/  ISETP.LT.OR P3, PT, R5, 0x31, P2 ;  /* 0x000000310500780c */ /* 0x000fc60001761670 */
[----:B------:R-:W-:Y:S01]  /*bb70*/  LDGSTS.E.BYPASS.LTC128B.128 [R4+0x4400], desc[UR36][R2.64+0x80], !P4 ;  /* 0x0440008002047fae */ /* 0x000fe2000e101d64 */
[----:B------:R-:W-:-:S03]  /*bb80*/  ISETP.LT.OR P4, PT, R5, 0x31, P1 ;  /* 0x000000310500780c */ /* 0x000fc60000f81670 */
[----:B------:R0:W-:Y:S01]  /*bb90*/  LDGSTS.E.BYPASS.LTC128B.128 [R4+0x7400], desc[UR36][R2.64+0x100], !P5 ;  /* 0x0740010002047fae */ /* 0x0001e2000e901d64 */
[----:B------:R-:W-:-:S03]  /*bba0*/  ISETP.LT.OR P5, PT, R5, 0x31, P0 ;  /* 0x000000310500780c */ /* 0x000fc600007a1670 */
[----:B------:R-:W2:Y:S01]  /*bbb0*/  SHFL.IDX PT, R18, R18, 0x5, 0x181f ;  /* 0x00b81f0012127f89 */ /* 0x000ea200000e0000 */
[----:B0-----:R-:W-:Y:S01]  /*bbc0*/  MOV R2, R14 ;  /* 0x0000000e00027202 */ /* 0x001fe20000000f00 */
[----:B------:R-:W-:Y:S02]  /*bbd0*/  IMAD.MOV.U32 R3, RZ, RZ, R6 ;  /* 0x000000ffff037224 */ /* 0x000fe400078e0006 */
[----:B------:R0:W3:Y:S01]  /*bbe0*/  SHFL.IDX PT, R14, R17, 0x5, 0x181f ;  /* 0x00b81f00110e7f89 */ /* 0x0000e200000e0000 */
[----:B------:R-:W-:Y:S02]  /*bbf0*/  IMAD.MOV.U32 R6, RZ, RZ, RZ ;  /* 0x000000ffff067224 */ /* 0x000fe400078e00ff */
[----:B------:R-:W-:-:S05]  /*bc00*/  IMAD.WIDE.U32 R2, R23, 0x2, R2 ;  /* 0x0000000217027825 */ /* 0x000fca00078e0002 */
[----:B------:R-:W-:Y:S01]  /*bc10*/  LDGSTS.E.BYPASS.LTC128B.128 [R4+0x1c00], desc[UR36][R2.64], !P3 ;  /* 0x01c0000002047fae */ /* 0x000fe2000d901d64 */
[----:B------:R-:W-:-:S03]  /*bc20*/  ISETP.LT.OR P3, PT, R5, 0x41, P2 ;  /* 0x000000410500780c */ /* 0x000fc60001761670 */
[----:B------:R-:W-:Y:S01]  /*bc30*/  LDGSTS.E.BYPASS.LTC128B.128 [R4+0x4c00], desc[UR36][R2.64+0x80], !P4 ;  /* 0x04c0008002047fae */ /* 0x000fe2000e101d64 */
[----:B------:R-:W-:-:S03]  /*bc40*/  ISETP.LT.OR P4, PT, R5, 0x41, P1 ;  /* 0x000000410500780c */ /* 0x000fc60000f81670 */
[----:B------:R1:W-:Y:S01]  /*bc50*/  LDGSTS.E.BYPASS.LTC128B.128 [R4+0x7c00], desc[UR36][R2.64+0x100], !P5 ;  /* 0x07c0010002047fae */ /* 0x0003e2000e901d64 */
[----:B------:R-:W-:Y:S02]  /*bc60*/  ISETP.LT.OR P5, PT, R5, 0x41, P0 ;  /* 0x000000410500780c */ /* 0x000fe400007a1670 */
[----:B-1----:R-:W-:Y:S01]  /*bc70*/  MOV R3, R7 ;  /* 0x0000000700037202 */ /* 0x002fe20000000f00 */
[----:B------:R-:W-:-:S04]  /*bc80*/  IMAD.MOV.U32 R2, RZ, RZ, R8 ;  /* 0x000000ffff027224 */ /* 0x000fc800078e0008 */
[----:B------:R-:W-:-:S05]  /*bc90*/  IMAD.WIDE.U32 R2, R23, 0x2, R2 ;  /* 0x0000000217027825 */ /* 0x000fca00078e0002 */
[----:B------:R0:W-:Y:S04]  /*bca0*/  LDGSTS.E.BYPASS.LTC128B.128 [R4+0x2400], desc[UR36][R2.64], !P3 ;  /* 0x0240000002047fae */ /* 0x0001e8000d901d64 */
[----:B------:R0:W-:Y:S04]  /*bcb0*/  LDGSTS.E.BYPASS.LTC128B.128 [R4+0x5400], desc[UR36][R2.64+0x80], !P4 ;  /* 0x0540008002047fae */ /* 0x0001e8000e101d64 */
[----:B--23--:R0:W-:Y:S02]  /*bcc0*/  LDGSTS.E.BYPASS.LTC128B.128 [R4+0x8400], desc[UR36][R2.64+0x100], !P5 ;  /* 0x0840010002047fae */ /* 0x00c1e4000e901d64 */
.L_x_3436:
[C---:B------:R-:W-:Y:S01]  /*bcd0*/  ISETP.LT.OR P2, PT, R5.reuse, 0x51, P2 ;  /* 0x000000510500780c */ /* 0x040fe20001741670 */
[----:B0-----:R-:W-:Y:S01]  /*bce0*/  IMAD.MOV.U32 R2, RZ, RZ, R14 ;  /* 0x000000ffff027224 */ /* 0x001fe200078e000e */
[C---:B------:R-:W-:Y:S02]  /*bcf0*/  ISETP.LT.OR P1, PT, R5.reuse, 0x51, P1 ;  /* 0x000000510500780c */ /* 0x040fe40000f21670 */
[----:B------:R-:W-:Y:S02]  /*bd00*/  ISETP.LT.OR P0, PT, R5, 0x51, P0 ;  /* 0x000000510500780c */ /* 0x000fe40000701670 */
[----:B------:R-:W-:-:S03]  /*bd10*/  MOV R3, R18 ;  /* 0x0000001200037202 */ /* 0x000fc60000000f00 */
[----:B------:R-:W-:-:S05]  /*bd20*/  IMAD.WIDE.U32 R2, R23, 0x2, R2 ;  /* 0x0000000217027825 */ /* 0x000fca00078e0002 */
[----:B------:R-:W-:Y:S01]  /*bd30*/  @!PT LDS RZ, [RZ] ;  /* 0x00000000fffff984 */ /* 0x000fe20000000800 */
[----:B------:R-:W-:Y:S01]  /*bd40*/  @!PT LDS RZ, [RZ] ;  /* 0x00000000fffff984 */ /* 0x000fe20000000800 */
[----:B------:R-:W-:Y:S01]  /*bd50*/  @!PT LDS RZ, [RZ] ;  /* 0x00000000fffff984 */ /* 0x000fe20000000800 */
[----:B------:R0:W-:Y:S04]  /*bd60*/  LDGSTS.E.BYPASS.LTC128B.128 [R4+0x2c00], desc[UR36][R2.64], !P2 ;  /* 0x02c0000002047fae */ /* 0x0001e8000d101d64 */
[----:B------:R0:W-:Y:S04]  /*bd70*/  LDGSTS.E.BYPASS.LTC128B.128 [R4+0x5c00], desc[UR36][R2.64+0x80], !P1 ;  /* 0x05c0008002047fae */ /* 0x0001e8000c901d64 */
[----:B------:R0:W-:Y:S01]  /*bd80*/  LDGSTS.E.BYPASS.LTC128B.128 [R4+0x8c00], desc[UR36][R2.64+0x100], !P0 ;  /* 0x08c0010002047fae */ /* 0x0001e2000c101d64 */
[----:B------:R-:W-:Y:S01]  /*bd90*/  PLOP3.LUT P0, PT, PT, PT, PT, 0x80, 0x0 ;  /* 0x000000000000781c */ /* 0x000fe20003f0f070 */
[----:B------:R-:W-:-:S12]  /*bda0*/  NOP ;  /* 0x0000000000007918 */ /* 0x000fd80000000000 */
.L_x_3344:
        /* <DEDUP_REMOVED lines=10> */
.L_x_3345:
[----:B------:R1:W-:Y:S02]  /*be50*/  SYNCS.ARRIVE.TRANS64.A1T0 RZ, [R0+URZ+0x30850], RZ ;  /* 0x030850ff00ff79a7 */ /* 0x0003e4000810003f */
[----:B-1----:R-:W-:-:S05]  /*be60*/  VIADD R0, R26, 0x1 ;  /* 0x000000011a007836 */ /* 0x002fca0000000000 */
[----:B------:R-:W-:-:S04]  /*be70*/  ISETP.NE.AND P0, PT, R0, 0x2, PT ;  /* 0x000000020000780c */ /* 0x000fc80003f05270 */
[----:B0-----:R-:W-:Y:S02]  /*be80*/  SEL R3, RZ, 0x1, P0 ;  /* 0x00000001ff037807 */ /* 0x001fe40000000000 */
[----:B------:R-:W-:Y:S02]  /*be90*/  SEL R0, R0, RZ, P0 ;  /* 0x000000ff00007207 */ /* 0x000fe40000000000 */
[----:B------:R-:W-:-:S07]  /*bea0*/  LOP3.LUT R28, R28, R3, RZ, 0x3c, !PT ;  /* 0x000000031c1c7212 */ /* 0x000fce00078e3cff */
.L_x_3311:
[----:B------:R-:W0:Y:S01]  /*beb0*/  S2R R3, SR_CgaCtaId ;  /* 0x0000000000037919 */ /* 0x000e220000008800 */
[----:B------:R-:W-:Y:S02]  /*bec0*/  MOV R2, 0x400 ;  /* 0x0000040000027802 */ /* 0x000fe40000000f00 */
[----:B------:R-:W-:Y:S02]  /*bed0*/  SHF.L.U32 R6, R6, 0x1f, RZ ;  /* 0x0000001f06067819 */ /* 0x000fe400000006ff */
[----:B0-----:R-:W-:-:S04]  /*bee0*/  LEA R7, R3, R2, 0x18 ;  /* 0x0000000203077211 */ /* 0x001fc800078ec0ff */
[----:B------:R-:W0:Y:S02]  /*bef0*/  SYNCS.PHASECHK.TRANS64.TRYWAIT P0, [R7+URZ+0x30820], R6 ;  /* 0x03082006070075a7 */ /* 0x000e24000800017f */
[----:B0-----:R-:W-:Y:S05]  /*bf00*/  @!P0 BRA `(.L_x_3346) ;  /* 0x0000003000408947 */ /* 0x001fea0003800000 */
.L_x_3437:
[----:B------:R-:W-:-:S03]  /*bf10*/  UMOV UR4, 0xffffffff ;  /* 0xffffffff00047882 */ /* 0x000fc60000000000 */
[----:B------:R-:W-:Y:S05]  /*bf20*/  BRA.DIV UR4, `(.L_x_3347) ;  /* 0x00000032044c7947 */ /* 0x000fea000b800000 */
[----:B------:R-:W1:Y:S02]  /*bf30*/  S2R R2, SR_TID.X ;  /* 0x0000000000027919 */ /* 0x000e640000002100 */
[----:B-1----:R-:W-:-:S04]  /*bf40*/  SHF.R.U32.HI R2, RZ, 0x5, R2 ;  /* 0x00000005ff027819 */ /* 0x002fc80000011602 */
[----:B------:R-:W-:-:S05]  /*bf50*/  LOP3.LUT R2, R2, 0x3, RZ, 0xc0, !PT ;  /* 0x0000000302027812 */ /* 0x000fca00078ec0ff */
[----:B------:R1:W2:Y:S02]  /*bf60*/  SHFL.IDX PT, R14, R2, RZ, 0x1f ;  /* 0x00001fff020e7589 */ /* 0x0002a400000e0000 */
.L_x_3440:
[----:B--2---:R-:W-:-:S13]  /*bf70*/  ISETP.NE.AND P0, PT, R14, RZ, PT ;  /* 0x000000ff0e00720c */ /* 0x004fda0003f05270 */
[----:B------:R-:W-:Y:S05]  /*bf80*/  @P0 BRA `(.L_x_3279) ;  /* 0x0000000000900947 */ /* 0x000fea0003800000 */
[----:B------:R-:W-:-:S03]  /*bf90*/  UMOV UR4, 0xffffffff ;  /* 0xffffffff00047882 */ /* 0x000fc60000000000 */
[----:B------:R-:W-:Y:S05]  /*bfa0*/  BRA.DIV UR4, `(.L_x_3348) ;  /* 0x0000003204607947 */ /* 0x000fea000b800000 */
[----:B------:R-:W-:-:S13]  /*bfb0*/  ELECT P6, URZ, PT ;  /* 0x00000000003f782f */ /* 0x000fda00038c0000 */
.L_x_3443:
        /* <DEDUP_REMOVED lines=8> */
.L_x_3349:
[C---:B------:R-:W-:Y:S01]  /*c040*/  LEA R5, R0.reuse, R7, 0x3 ;  /* 0x0000000700057211 */ /* 0x040fe200078e18ff */
[----:B------:R-:W-:Y:S01]  /*c050*/  VIADD R0, R0, 0x1 ;  /* 0x0000000100007836 */ /* 0x000fe20000000000 */
[----:B------:R-:W-:-:S04]  /*c060*/  SHF.L.U32 R2, R28, 0x1f, RZ ;  /* 0x0000001f1c027819 */ /* 0x000fc800000006ff */
[----:B------:R-:W1:Y:S01]  /*c070*/  SYNCS.PHASECHK.TRANS64.TRYWAIT P1, [R5+URZ+0x30840], R2 ;  /* 0x03084002050075a7 */ /* 0x000e62000802017f */
[----:B------:R-:W-:-:S04]  /*c080*/  ISETP.NE.AND P2, PT, R0, 0x2, PT ;  /* 0x000000020000780c */ /* 0x000fc80003f45270 */
[----:B------:R-:W-:Y:S01]  /*c090*/  SEL R3, RZ, 0x1, P2 ;  /* 0x00000001ff037807 */ /* 0x000fe20001000000 */
[----:B-1----:R-:W-:Y:S08]  /*c0a0*/  @!P1 BRA `(.L_x_3350) ;  /* 0x0000003000409947 */ /* 0x002ff00003800000 */
.L_x_3444:
[----:B------:R-:W-:Y:S02]  /*c0b0*/  SEL R0, R0, RZ, P2 ;  /* 0x000000ff00007207 */ /* 0x000fe40001000000 */
[----:B------:R-:W-:Y:S01]  /*c0c0*/  LOP3.LUT R3, R28, R3, RZ, 0x3c, !PT ;  /* 0x000000031c037212 */ /* 0x000fe200078e3cff */
[----:B------:R-:W-:Y:S06]  /*c0d0*/  @!P0 BRA `(.L_x_3351) ;  /* 0x0000000000048947 */ /* 0x000fec0003800000 */
[----:B------:R-:W-:Y:S01]  /*c0e0*/  BPT.TRAP 0x1 ;  /* 0x000000040000795c */ /* 0x000fe20000300000 */
.L_x_3351:
[----:B0-----:R-:W-:Y:S01]  /*c0f0*/  IMAD R7, R0, 0x8, R7 ;  /* 0x0000000800077824 */ /* 0x001fe200078e0207 */
[----:B------:R-:W-:-:S04]  /*c100*/  SHF.L.U32 R0, R3, 0x1f, RZ ;  /* 0x0000001f03007819 */ /* 0x000fc800000006ff */
[----:B------:R-:W0:Y:S02]  /*c110*/  SYNCS.PHASECHK.TRANS64.TRYWAIT P1, [R7+URZ+0x30840], R0 ;  /* 0x03084000070075a7 */ /* 0x000e24000802017f */
[----:B0-----:R-:W-:Y:S05]  /*c120*/  @!P1 BRA `(.L_x_3352) ;  /* 0x0000003000349947 */ /* 0x001fea0003800000 */
.L_x_3445:
[----:B------:R-:W-:Y:S05]  /*c130*/  @!P0 BRA `(.L_x_3353) ;  /* 0x0000000000048947 */ /* 0x000fea0003800000 */
[----:B------:R-:W-:Y:S01]  /*c140*/  BPT.TRAP 0x1 ;  /* 0x000000040000795c */ /* 0x000fe20000300000 */
.L_x_3353:
[----:B------:R-:W2:Y:S02]  /*c150*/  SYNCS.PHASECHK.TRANS64.TRYWAIT P1, [R5+URZ+0x30860], R2 ;  /* 0x03086002050075a7 */ /* 0x000ea4000802017f */
[----:B--2---:R-:W-:Y:S05]  /*c160*/  @!P1 BRA `(.L_x_3354) ;  /* 0x0000003000389947 */ /* 0x004fea0003800000 */
.L_x_3446:
[----:B------:R-:W-:Y:S05]  /*c170*/  @!P0 BRA `(.L_x_3355) ;  /* 0x0000000000048947 */ /* 0x000fea0003800000 */
[----:B------:R-:W-:Y:S01]  /*c180*/  BPT.TRAP 0x1 ;  /* 0x000000040000795c */ /* 0x000fe20000300000 */
.L_x_3355:
[----:B---3--:R3:W4:Y:S02]  /*c190*/  SYNCS.PHASECHK.TRANS64.TRYWAIT P0, [R7+URZ+0x30860], R0 ;  /* 0x03086000070075a7 */ /* 0x008724000800017f */
[----:B----4-:R-:W-:Y:S05]  /*c1a0*/  @!P0 NANOSLEEP.SYNCS 0x989680 ;  /* 0x009896800000895d */ /* 0x010fea0003900000 */
[----:B------:R-:W4:Y:S02]  /*c1b0*/  @!P0 SYNCS.PHASECHK.TRANS64 P0, [R7+URZ+0x30860], R0 ;  /* 0x03086000070085a7 */ /* 0x000f24000800007f */
[----:B----4-:R-:W-:Y:S05]  /*c1c0*/  @!P0 BRA `(.L_x_3355) ;  /* 0xfffffffc00f08947 */ /* 0x010fea000383ffff */
.L_x_3279:
[----:B------:R-:W-:Y:S05]  /*c1d0*/  BSYNC B6 ;  /* 0x0000000000067941 */ /* 0x000fea0003800000 */
.L_x_3276:
[----:B------:R-:W-:Y:S05]  /*c1e0*/  EXIT ;  /* 0x000000000000794d */ /* 0x000fea0003800000 */
.L_x_3283:
[----:B0-----:R-:W-:-:S04]  /*c1f0*/  MOV R3, UR38 ;  /* 0x0000002600037c02 */ /* 0x001fc80008000f00 */
[----:B------:R0:W1:Y:S03]  /*c200*/  SYNCS.PHASECHK.TRANS64.TRYWAIT P0, [R3+URZ+0x30800], R0 ;  /* 0x03080000030075a7 */ /* 0x000066000800017f */
[----:B-1----:R-:W-:Y:S05]  /*c210*/  @!P0 NANOSLEEP.SYNCS 0x989680 ;  /* 0x009896800000895d */ /* 0x002fea0003900000 */
[----:B------:R-:W1:Y:S02]  /*c220*/  @!P0 SYNCS.PHASECHK.TRANS64 P0, [R3+URZ+0x30800], R0 ;  /* 0x03080000030085a7 */ /* 0x000e64000800007f */
[----:B-1----:R-:W-:Y:S05]  /*c230*/  @!P0 BRA `(.L_x_3283) ;  /* 0xfffffffc00ec8947 */ /* 0x002fea000383ffff */
[----:B------:R-:W-:Y:S05]  /*c240*/  BRA `(.L_x_3356) ;  /* 0xffffff5000407947 */ /* 0x000fea000383ffff */
.L_x_3287:
[----:B0-----:R-:W-:-:S04]  /*c250*/  IMAD.U32 R3, RZ, RZ, UR38 ;  /* 0x00000026ff037e24 */ /* 0x001fc8000f8e00ff */
[----:B------:R0:W2:Y:S03]  /*c260*/  SYNCS.PHASECHK.TRANS64.TRYWAIT P1, [R3+URZ+0x30830], R0 ;  /* 0x03083000030075a7 */ /* 0x0000a6000802017f */
[----:B--2---:R-:W-:Y:S05]  /*c270*/  @!P1 NANOSLEEP.SYNCS 0x989680 ;  /* 0x009896800000995d */ /* 0x004fea0003900000 */
[----:B------:R-:W2:Y:S02]  /*c280*/  @!P1 SYNCS.PHASECHK.TRANS64 P1, [R3+URZ+0x30830], R0 ;  /* 0x03083000030095a7 */ /* 0x000ea4000802007f */
[----:B--2---:R-:W-:Y:S05]  /*c290*/  @!P1 BRA `(.L_x_3287) ;  /* 0xfffffffc00ec9947 */ /* 0x004fea000383ffff */
[----:B------:R-:W-:Y:S05]  /*c2a0*/  BRA `(.L_x_3286) ;  /* 0xffffff5000647947 */ /* 0x000fea000383ffff */
.L_x_3293:
[----:B-1----:R-:W-:-:S04]  /*c2b0*/  IMAD.U32 R3, RZ, RZ, UR61 ;  /* 0x0000003dff037e24 */ /* 0x002fc8000f8e00ff */
[----:B------:R1:W2:Y:S03]  /*c2c0*/  SYNCS.PHASECHK.TRANS64.TRYWAIT P1, [R3+URZ+0x30830], R0 ;  /* 0x03083000030075a7 */ /* 0x0002a6000802017f */
[----:B--2---:R-:W-:Y:S05]  /*c2d0*/  @!P1 NANOSLEEP.SYNCS 0x989680 ;  /* 0x009896800000995d */ /* 0x004fea0003900000 */
[----:B------:R-:W2:Y:S02]  /*c2e0*/  @!P1 SYNCS.PHASECHK.TRANS64 P1, [R3+URZ+0x30830], R0 ;  /* 0x03083000030095a7 */ /* 0x000ea4000802007f */
[----:B--2---:R-:W-:Y:S05]  /*c2f0*/  @!P1 BRA `(.L_x_3293) ;  /* 0xfffffffc00ec9947 */ /* 0x004fea000383ffff */
[----:B------:R-:W-:Y:S05]  /*c300*/  BRA `(.L_x_3292) ;  /* 0xffffff7400a07947 */ /* 0x000fea000383ffff */
.L_x_3297:
[----:B-1----:R-:W-:-:S04]  /*c310*/  MOV R3, UR4 ;  /* 0x0000000400037c02 */ /* 0x002fc80008000f00 */
[----:B------:R1:W2:Y:S03]  /*c320*/  SYNCS.PHASECHK.TRANS64.TRYWAIT P1, [R3+URZ+0x30850], R0 ;  /* 0x03085000030075a7 */ /* 0x0002a6000802017f */
[----:B--2---:R-:W-:Y:S05]  /*c330*/  @!P1 NANOSLEEP.SYNCS 0x989680 ;  /* 0x009896800000995d */ /* 0x004fea0003900000 */
[----:B------:R-:W2:Y:S02]  /*c340*/  @!P1 SYNCS.PHASECHK.TRANS64 P1, [R3+URZ+0x30850], R0 ;  /* 0x03085000030095a7 */ /* 0x000ea4000802007f */
[----:B--2---:R-:W-:Y:S05]  /*c350*/  @!P1 BRA `(.L_x_3297) ;  /* 0xfffffffc00ec9947 */ /* 0x004fea000383ffff */
[----:B------:R-:W-:Y:S05]  /*c360*/  BRA `(.L_x_3296) ;  /* 0xffffff8000307947 */ /* 0x000fea000383ffff */
.L_x_3304:
[----:B-1----:R-:W-:-:S04]  /*c370*/  IMAD.U32 R7, RZ, RZ, UR5 ;  /* 0x00000005ff077e24 */ /* 0x002fc8000f8e00ff */
[----:B------:R1:W2:Y:S03]  /*c380*/  SYNCS.PHASECHK.TRANS64.TRYWAIT P1, [R7+URZ+0x30850], R2 ;  /* 0x03085002070075a7 */ /* 0x0002a6000802017f */
[----:B--2---:R-:W-:Y:S05]  /*c390*/  @!P1 NANOSLEEP.SYNCS 0x989680 ;  /* 0x009896800000995d */ /* 0x004fea0003900000 */
[----:B------:R-:W2:Y:S02]  /*c3a0*/  @!P1 SYNCS.PHASECHK.TRANS64 P1, [R7+URZ+0x30850], R2 ;  /* 0x03085002070095a7 */ /* 0x000ea4000802007f */
[----:B--2---:R-:W-:Y:S05]  /*c3b0*/  @!P1 BRA `(.L_x_3304) ;  /* 0xfffffffc00ec9947 */ /* 0x004fea000383ffff */
[----:B------:R-:W-:Y:S05]  /*c3c0*/  BRA `(.L_x_3303) ;  /* 0xffffff9800487947 */ /* 0x000fea000383ffff */
.L_x_3316:
[----:B------:R-:W-:Y:S01]  /*c3d0*/  IMAD.MOV.U32 R13, RZ, RZ, R18 ;  /* 0x000000ffff0d7224 */ /* 0x000fe200078e0012 */
[----:B------:R-:W-:Y:S01]  /*c3e0*/  MOV R12, RZ ;  /* 0x000000ff000c7202 */ /* 0x000fe20000000f00 */
[----:B------:R-:W-:Y:S02]  /*c3f0*/  IMAD.MOV.U32 R11, RZ, RZ, 0x1f ;  /* 0x0000001fff0b7424 */ /* 0x000fe400078e00ff */
[----:B------:R-:W-:-:S07]  /*c400*/  IMAD.MOV.U32 R15, RZ, RZ, -0x1 ;  /* 0xffffffffff0f7424 */ /* 0x000fce00078e00ff */
[----:B-----5:R-:W-:Y:S05]  /*c410*/  WARPSYNC.COLLECTIVE R15, `(.L_x_3357) ;  /* 0x000000000f087348 */ /* 0x020fea0003c00000 */
[----:B------:R0:W1:Y:S02]  /*c420*/  SHFL.IDX P6, R14, R13, R12, R11 ;  /* 0x0000000c0d0e7389 */ /* 0x00006400000c000b */
[----:B01---5:R-:W-:Y:S01]  /*c430*/  ENDCOLLECTIVE ;  /* 0x000000000000791b */ /* 0x023fe20003800000 */
.L_x_3357:
[----:B------:R-:W-:Y:S05]  /*c440*/  BRA `(.L_x_3358) ;  /* 0xffffffcc00607947 */ /* 0x000fea000383ffff */
.L_x_3318:
[----:B0-----:R-:W-:-:S04]  /*c450*/  MOV R3, UR44 ;  /* 0x0000002c00037c02 */ /* 0x001fc80008000f00 */
[----:B------:R0:W1:Y:S03]  /*c460*/  SYNCS.PHASECHK.TRANS64.TRYWAIT P0, [R3+URZ+0x30840], R2 ;  /* 0x03084002030075a7 */ /* 0x000066000800017f */
[----:B-1----:R-:W-:Y:S05]  /*c470*/  @!P0 NANOSLEEP.SYNCS 0x989680 ;  /* 0x009896800000895d */ /* 0x002fea0003900000 */
[----:B------:R-:W1:Y:S02]  /*c480*/  @!P0 SYNCS.PHASECHK.TRANS64 P0, [R3+URZ+0x30840], R2 ;  /* 0x03084002030085a7 */ /* 0x000e64000800007f */
[----:B-1----:R-:W-:Y:S05]  /*c490*/  @!P0 BRA `(.L_x_3318) ;  /* 0xfffffffc00ec8947 */ /* 0x002fea000383ffff */
[----:B------:R-:W-:Y:S05]  /*c4a0*/  BRA `(.L_x_3359) ;  /* 0xffffffd0006c7947 */ /* 0x000fea000383ffff */
.L_x_3319:
        /* <DEDUP_REMOVED lines=8> */
.L_x_3361:
[----:B------:R-:W-:Y:S05]  /*c530*/  BSYNC B0 ;  /* 0x0000000000007941 */ /* 0x000fea0003800000 */
.L_x_3360:
[----:B------:R-:W-:Y:S01]  /*c540*/  MOV R13, R0 ;  /* 0x00000000000d7202 */ /* 0x000fe20000000f00 */
[----:B------:R-:W-:Y:S01]  /*c550*/  IMAD.MOV.U32 R12, RZ, RZ, RZ ;  /* 0x000000ffff0c7224 */ /* 0x000fe200078e00ff */
[----:B------:R-:W-:Y:S01]  /*c560*/  MOV R15, 0xffffffff ;  /* 0xffffffff000f7802 */ /* 0x000fe20000000f00 */
[----:B------:R-:W-:Y:S01]  /*c570*/  IMAD.MOV.U32 R11, RZ, RZ, 0x181f ;  /* 0x0000181fff0b7424 */ /* 0x000fe200078e00ff */
[----:B------:R-:W-:Y:S01]  /*c580*/  @P0 LEA R9, R30, UR44, 0x1 ;  /* 0x0000002c1e090c11 */ /* 0x000fe2000f8e08ff */
[----:B------:R-:W-:-:S07]  /*c590*/  IMAD.MOV.U32 R3, RZ, RZ, R14 ;  /* 0x000000ffff037224 */ /* 0x000fce00078e000e */
[----:B------:R-:W-:Y:S05]  /*c5a0*/  WARPSYNC.COLLECTIVE R15, `(.L_x_3362) ;  /* 0x000000000f087348 */ /* 0x000fea0003c00000 */
[----:B------:R0:W1:Y:S02]  /*c5b0*/  SHFL.IDX P6, R14, R13, R12, R11 ;  /* 0x0000000c0d0e7389 */ /* 0x00006400000c000b */
[----:B01----:R-:W-:Y:S01]  /*c5c0*/  ENDCOLLECTIVE ;  /* 0x000000000000791b */ /* 0x003fe20003800000 */
.L_x_3362:
[----:B------:R-:W-:Y:S01]  /*c5d0*/  IMAD.MOV.U32 R13, RZ, RZ, R7 ;  /* 0x000000ffff0d7224 */ /* 0x000fe200078e0007 */
[----:B------:R-:W-:Y:S01]  /*c5e0*/  MOV R12, 0x1 ;  /* 0x00000001000c7802 */ /* 0x000fe20000000f00 */
[----:B------:R-:W-:-:S07]  /*c5f0*/  IMAD.MOV.U32 R2, RZ, RZ, R14 ;  /* 0x000000ffff027224 */ /* 0x000fce00078e000e */
[----:B------:R-:W-:Y:S05]  /*c600*/  WARPSYNC.COLLECTIVE R15, `(.L_x_3363) ;  /* 0x000000000f087348 */ /* 0x000fea0003c00000 */
[----:B------:R0:W1:Y:S02]  /*c610*/  SHFL.IDX P6, R14, R13, R12, R11 ;  /* 0x0000000c0d0e7389 */ /* 0x00006400000c000b */
[----:B01----:R-:W-:Y:S01]  /*c620*/  ENDCOLLECTIVE ;  /* 0x000000000000791b */ /* 0x003fe20003800000 */
.L_x_3363:
[----:B------:R-:W-:-:S05]  /*c630*/  @P0 IMAD.WIDE.U32 R2, R23, 0x2, R2 ;  /* 0x0000000217020825 */ /* 0x000fca00078e0002 */
[----:B------:R-:W-:Y:S01]  /*c640*/  @!PT LDS RZ, [RZ] ;  /* 0x00000000fffff984 */ /* 0x000fe20000000800 */
[----:B------:R-:W-:Y:S01]  /*c650*/  @!PT LDS RZ, [RZ] ;  /* 0x00000000fffff984 */ /* 0x000fe20000000800 */
[----:B------:R-:W-:Y:S01]  /*c660*/  @!PT LDS RZ, [RZ] ;  /* 0x00000000fffff984 */ /* 0x000fe20000000800 */
[----:B------:R0:W-:Y:S04]  /*c670*/  @P0 LDGSTS.E.BYPASS.LTC128B.128 [R9+0x1e400], desc[UR36][R2.64], !P3 ;  /* 0x1e40000002090fae */ /* 0x0001e8000d901d64 */
[----:B------:R0:W-:Y:S01]  /*c680*/  @P0 LDGSTS.E.BYPASS.LTC128B.128 [R9+0x21400], desc[UR36][R2.64+0x80], !P2 ;  /* 0x2140008002090fae */ /* 0x0001e2000d101d64 */
[----:B------:R-:W-:-:S03]  /*c690*/  IMAD.MOV.U32 R13, RZ, RZ, R0 ;  /* 0x000000ffff0d7224 */ /* 0x000fc600078e0000 */
[----:B------:R0:W-:Y:S01]  /*c6a0*/  @P0 LDGSTS.E.BYPASS.LTC128B.128 [R9+0x24400], desc[UR36][R2.64+0x100], !P1 ;  /* 0x2440010002090fae */ /* 0x0001e2000c901d64 */
[----:B------:R-:W-:Y:S01]  /*c6b0*/  ISETP.GE.AND P0, PT, R6, 0x11, PT ;  /* 0x000000110600780c */ /* 0x000fe20003f06270 */
[----:B------:R-:W-:-:S12]  /*c6c0*/  IMAD.MOV.U32 R5, RZ, RZ, R14 ;  /* 0x000000ffff057224 */ /* 0x000fd800078e000e */
[----:B0-----:R-:W-:Y:S05]  /*c6d0*/  WARPSYNC.COLLECTIVE R15, `(.L_x_3364) ;  /* 0x000000000f087348 */ /* 0x001fea0003c00000 */
[----:B------:R1:W2:Y:S02]  /*c6e0*/  SHFL.IDX P6, R14, R13, R12, R11 ;  /* 0x0000000c0d0e7389 */ /* 0x0002a400000c000b */
[----:B012---:R-:W-:Y:S01]  /*c6f0*/  ENDCOLLECTIVE ;  /* 0x000000000000791b */ /* 0x007fe20003800000 */
.L_x_3364:
[----:B------:R-:W-:Y:S01]  /*c700*/  @P0 LEA R21, R30, UR44, 0x1 ;  /* 0x0000002c1e150c11 */ /* 0x000fe2000f8e08ff */
[----:B------:R-:W-:Y:S02]  /*c710*/  IMAD.MOV.U32 R13, RZ, RZ, R7 ;  /* 0x000000ffff0d7224 */ /* 0x000fe400078e0007 */
[----:B------:R-:W-:Y:S01]  /*c720*/  IMAD.MOV.U32 R12, RZ, RZ, 0x2 ;  /* 0x00000002ff0c7424 */ /* 0x000fe200078e00ff */
[----:B------:R-:W-:-:S07]  /*c730*/  MOV R4, R14 ;  /* 0x0000000e00047202 */ /* 0x000fce0000000f00 */
[----:B------:R-:W-:Y:S05]  /*c740*/  WARPSYNC.COLLECTIVE R15, `(.L_x_3365) ;  /* 0x000000000f087348 */ /* 0x000fea0003c00000 */
[----:B------:R0:W1:Y:S02]  /*c750*/  SHFL.IDX P6, R14, R13, R12, R11 ;  /* 0x0000000c0d0e7389 */ /* 0x00006400000c000b */
[----:B01----:R-:W-:Y:S01]  /*c760*/  ENDCOLLECTIVE ;  /* 0x000000000000791b */ /* 0x003fe20003800000 */
.L_x_3365:
        /* <DEDUP_REMOVED lines=8> */
[----:B------:R-:W-:Y:S02]  /*c7f0*/  ISETP.GE.AND P0, PT, R6, 0x21, PT ;  /* 0x000000210600780c */ /* 0x000fe40003f06270 */
[----:B------:R-:W-:-:S11]  /*c800*/  MOV R8, R14 ;  /* 0x0000000e00087202 */ /* 0x000fd60000000f00 */
[----:B0-----:R-:W-:Y:S05]  /*c810*/  WARPSYNC.COLLECTIVE R15, `(.L_x_3366) ;  /* 0x000000000f087348 */ /* 0x001fea0003c00000 */
[----:B------:R1:W2:Y:S02]  /*c820*/  SHFL.IDX P6, R14, R13, R12, R11 ;  /* 0x0000000c0d0e7389 */ /* 0x0002a400000c000b */
[----:B012---:R-:W-:Y:S01]  /*c830*/  ENDCOLLECTIVE ;  /* 0x000000000000791b */ /* 0x007fe20003800000 */
.L_x_3366:
[----:B------:R-:W-:Y:S02]  /*c840*/  MOV R3, R8 ;  /* 0x0000000800037202 */ /* 0x000fe40000000f00 */
[----:B------:R-:W-:Y:S01]  /*c850*/  @P0 LEA R25, R30, UR44, 0x1 ;  /* 0x0000002c1e190c11 */ /* 0x000fe2000f8e08ff */
[----:B------:R-:W-:Y:S02]  /*c860*/  IMAD.MOV.U32 R13, RZ, RZ, R7 ;  /* 0x000000ffff0d7224 */ /* 0x000fe400078e0007 */
[----:B------:R-:W-:Y:S02]  /*c870*/  IMAD.MOV.U32 R12, RZ, RZ, 0x3 ;  /* 0x00000003ff0c7424 */ /* 0x000fe400078e00ff */
[----:B------:R-:W-:-:S07]  /*c880*/  IMAD.MOV.U32 R2, RZ, RZ, R14 ;  /* 0x000000ffff027224 */ /* 0x000fce00078e000e */
[----:B------:R-:W-:Y:S05]  /*c890*/  WARPSYNC.COLLECTIVE R15, `(.L_x_3367) ;  /* 0x000000000f087348 */ /* 0x000fea0003c00000 */
[----:B------:R0:W1:Y:S02]  /*c8a0*/  SHFL.IDX P6, R14, R13, R12, R11 ;  /* 0x0000000c0d0e7389 */ /* 0x00006400000c000b */
[----:B01----:R-:W-:Y:S01]  /*c8b0*/  ENDCOLLECTIVE ;  /* 0x000000000000791b */ /* 0x003fe20003800000 */
.L_x_3367:
        /* <DEDUP_REMOVED lines=13> */
.L_x_3368:
[----:B------:R-:W-:Y:S01]  /*c990*/  IMAD.MOV.U32 R5, RZ, RZ, R9 ;  /* 0x000000ffff057224 */ /* 0x000fe200078e0009 */
[----:B------:R-:W-:Y:S01]  /*c9a0*/  @P0 LEA R9, R30, UR44, 0x1 ;  /* 0x0000002c1e090c11 */ /* 0x000fe2000f8e08ff */
[----:B------:R-:W-:Y:S01]  /*c9b0*/  IMAD.MOV.U32 R13, RZ, RZ, R7 ;  /* 0x000000ffff0d7224 */ /* 0x000fe200078e0007 */
[----:B------:R-:W-:Y:S01]  /*c9c0*/  MOV R12, 0x4 ;  /* 0x00000004000c7802 */ /* 0x000fe20000000f00 */
[----:B------:R-:W-:-:S07]  /*c9d0*/  IMAD.MOV.U32 R10, RZ, RZ, R14 ;  /* 0x000000ffff0a7224 */ /* 0x000fce00078e000e */
[----:B------:R-:W-:Y:S05]  /*c9e0*/  WARPSYNC.COLLECTIVE R15, `(.L_x_3369) ;  /* 0x000000000f087348 */ /* 0x000fea0003c00000 */
[----:B------:R0:W1:Y:S02]  /*c9f0*/  SHFL.IDX P6, R14, R13, R12, R11 ;  /* 0x0000000c0d0e7389 */ /* 0x00006400000c000b */
[----:B01----:R-:W-:Y:S01]  /*ca00*/  ENDCOLLECTIVE ;  /* 0x000000000000791b */ /* 0x003fe20003800000 */
.L_x_3369:
[----:B------:R-:W-:-:S05]  /*ca10*/  MOV R4, R10 ;  /* 0x0000000a00047202 */ /* 0x000fca0000000f00 */
[----:B------:R-:W-:-:S05]  /*ca20*/  @P0 IMAD.WIDE.U32 R4, R23, 0x2, R4 ;  /* 0x0000000217040825 */ /* 0x000fca00078e0004 */
[----:B------:R-:W-:Y:S01]  /*ca30*/  @!PT LDS RZ, [RZ] ;  /* 0x00000000fffff984 */ /* 0x000fe20000000800 */
[----:B------:R-:W-:Y:S01]  /*ca40*/  @!PT LDS RZ, [RZ] ;  /* 0x00000000fffff984 */ /* 0x000fe20000000800 */
[----:B------:R-:W-:Y:S01]  /*ca50*/  @!PT LDS RZ, [RZ] ;  /* 0x00000000fffff984 */ /* 0x000fe20000000800 */
[----:B------:R0:W-:Y:S01]  /*ca60*/  @P0 LDGSTS.E.BYPASS.LTC128B.128 [R9+0x1fc00], desc[UR36][R4.64], !P3 ;  /* 0x1fc0000004090fae */ /* 0x0001e2000d901d64 */
[----:B------:R-:W-:-:S03]  /*ca70*/  IMAD.MOV.U32 R13, RZ, RZ, R0 ;  /* 0x000000ffff0d7224 */ /* 0x000fc600078e0000 */
[----:B------:R0:W-:Y:S04]  /*ca80*/  @P0 LDGSTS.E.BYPASS.LTC128B.128 [R9+0x22c00], desc[UR36][R4.64+0x80], !P2 ;  /* 0x22c0008004090fae */ /* 0x0001e8000d101d64 */
[----:B------:R0:W-:Y:S01]  /*ca90*/  @P0 LDGSTS.E.BYPASS.LTC128B.128 [R9+0x25c00], desc[UR36][R4.64+0x100], !P1 ;  /* 0x25c0010004090fae */ /* 0x0001e2000c901d64 */
[----:B------:R-:W-:Y:S01]  /*caa0*/  ISETP.GE.AND P0, PT, R6, 0x41, PT ;  /* 0x000000410600780c */ /* 0x000fe20003f06270 */
[----:B------:R-:W-:-:S12]  /*cab0*/  IMAD.MOV.U32 R8, RZ, RZ, R14 ;  /* 0x000000ffff087224 */ /* 0x000fd800078e000e */
[----:B0-----:R-:W-:Y:S05]  /*cac0*/  WARPSYNC.COLLECTIVE R15, `(.L_x_3370) ;  /* 0x000000000f087348 */ /* 0x001fea0003c00000 */
[----:B------:R1:W2:Y:S02]  /*cad0*/  SHFL.IDX P6, R14, R13, R12, R11 ;  /* 0x0000000c0d0e7389 */ /* 0x0002a400000c000b */
[----:B012---:R-:W-:Y:S01]  /*cae0*/  ENDCOLLECTIVE ;  /* 0x000000000000791b */ /* 0x007fe20003800000 */
.L_x_3370:
[----:B------:R-:W-:Y:S01]  /*caf0*/  IMAD.MOV.U32 R3, RZ, RZ, R8 ;  /* 0x000000ffff037224 */ /* 0x000fe200078e0008 */
[----:B------:R-:W-:Y:S01]  /*cb00*/  @P0 LEA R21, R30, UR44, 0x1 ;  /* 0x0000002c1e150c11 */ /* 0x000fe2000f8e08ff */
[----:B------:R-:W-:Y:S01]  /*cb10*/  IMAD.MOV.U32 R13, RZ, RZ, R7 ;  /* 0x000000ffff0d7224 */ /* 0x000fe200078e0007 */
[----:B------:R-:W-:Y:S02]  /*cb20*/  MOV R12, 0x5 ;  /* 0x00000005000c7802 */ /* 0x000fe40000000f00 */
[----:B------:R-:W-:-:S07]  /*cb30*/  MOV R2, R14 ;  /* 0x0000000e00027202 */ /* 0x000fce0000000f00 */
[----:B------:R-:W-:Y:S05]  /*cb40*/  WARPSYNC.COLLECTIVE R15, `(.L_x_3371) ;  /* 0x000000000f087348 */ /* 0x000fea0003c00000 */
[----:B------:R0:W1:Y:S02]  /*cb50*/  SHFL.IDX P6, R14, R13, R12, R11 ;  /* 0x0000000c0d0e7389 */ /* 0x00006400000c000b */
[----:B01----:R-:W-:Y:S01]  /*cb60*/  ENDCOLLECTIVE ;  /* 0x000000000000791b */ /* 0x003fe20003800000 */
.L_x_3371:
        /* <DEDUP_REMOVED lines=8> */
[----:B------:R-:W-:-:S07]  /*cbf0*/  IMAD.MOV.U32 R7, RZ, RZ, R14 ;  /* 0x000000ffff077224 */ /* 0x000fce00078e000e */
[----:B0-----:R-:W-:Y:S05]  /*cc00*/  WARPSYNC.COLLECTIVE R15, `(.L_x_3372) ;  /* 0x000000000f087348 */ /* 0x001fea0003c00000 */
[----:B------:R1:W2:Y:S02]  /*cc10*/  SHFL.IDX P6, R14, R13, R12, R11 ;  /* 0x0000000c0d0e7389 */ /* 0x0002a400000c000b */
[----:B012---:R-:W-:Y:S01]  /*cc20*/  ENDCOLLECTIVE ;  /* 0x000000000000791b */ /* 0x007fe20003800000 */
.L_x_3372:
[----:B------:R-:W-:Y:S05]  /*cc30*/  BRA `(.L_x_3373) ;  /* 0xffffffcc00d07947 */ /* 0x000fea000383ffff */
.L_x_3322:
[----:B------:R-:W-:Y:S01]  /*cc40*/  MOV R13, R8 ;  /* 0x00000008000d7202 */ /* 0x000fe20000000f00 */
[----:B------:R-:W-:Y:S01]  /*cc50*/  IMAD.MOV.U32 R12, RZ, RZ, RZ ;  /* 0x000000ffff0c7224 */ /* 0x000fe200078e00ff */
[----:B------:R-:W-:Y:S01]  /*cc60*/  MOV R15, 0xffffffff ;  /* 0xffffffff000f7802 */ /* 0x000fe20000000f00 */
[----:B------:R-:W-:Y:S02]  /*cc70*/  IMAD.MOV.U32 R11, RZ, RZ, 0x181f ;  /* 0x0000181fff0b7424 */ /* 0x000fe400078e00ff */
[----:B------:R-:W-:-:S07]  /*cc80*/  IMAD R7, R22, 0x80, R27 ;  /* 0x0000008016077824 */ /* 0x000fce00078e021b */
[----:B------:R-:W-:Y:S05]  /*cc90*/  WARPSYNC.COLLECTIVE R15, `(.L_x_3374) ;  /* 0x000000000f087348 */ /* 0x000fea0003c00000 */
[----:B------:R0:W1:Y:S02]  /*cca0*/  SHFL.IDX P6, R14, R13, R12, R11 ;  /* 0x0000000c0d0e7389 */ /* 0x00006400000c000b */
[----:B01----:R-:W-:Y:S01]  /*ccb0*/  ENDCOLLECTIVE ;  /* 0x000000000000791b */ /* 0x003fe20003800000 */
.L_x_3374:
[----:B------:R-:W-:Y:S02]  /*ccc0*/  VIADD R5, R7, 0x10 ;  /* 0x0000001007057836 */ /* 0x000fe40000000000 */
[----:B------:R-:W-:Y:S02]  /*ccd0*/  IMAD.MOV.U32 R13, RZ, RZ, R0 ;  /* 0x000000ffff0d7224 */ /* 0x000fe400078e0000 */
[----:B------:R-:W-:-:S07]  /*cce0*/  IMAD.MOV.U32 R3, RZ, RZ, R14 ;  /* 0x000000ffff037224 */ /* 0x000fce00078e000e */
[----:B------:R-:W-:Y:S05]  /*ccf0*/  WARPSYNC.COLLECTIVE R15, `(.L_x_3375) ;  /* 0x000000000f087348 */ /* 0x000fea0003c00000 */
[----:B------:R0:W1:Y:S02]  /*cd00*/  SHFL.IDX P6, R14, R13, R12, R11 ;  /* 0x0000000c0d0e7389 */ /* 0x00006400000c000b */
[----:B01----:R-:W-:Y:S01]  /*cd10*/  ENDCOLLECTIVE ;  /* 0x000000000000791b */ /* 0x003fe20003800000 */
.L_x_3375:
[----:B------:R-:W-:Y:S02]  /*cd20*/  ULDC UR4, c[0x0][0x288] ;  /* 0x0000a20000047ab9 */ /* 0x000fe40000000800 */
[----:B------:R-:W-:-:S05]  /*cd30*/  IMAD R6, R6, UR4, RZ ;  /* 0x0000000406067c24 */ /* 0x000fca000f8e02ff */
[----:B------:R-:W-:Y:S02]  /*cd40*/  ISETP.GE.AND P1, PT, R7, R6, PT ;  /* 0x000000060700720c */ /* 0x000fe40003f26270 */
[----:B------:R-:W-:Y:S01]  /*cd50*/  MOV R13, R8 ;  /* 0x00000008000d7202 */ /* 0x000fe20000000f00 */
[----:B------:R-:W-:-:S10]  /*cd60*/  IMAD.MOV.U32 R12, RZ, RZ, 0x1 ;  /* 0x00000001ff0c7424 */ /* 0x000fd400078e00ff */
[----:B------:R-:W-:Y:S02]  /*cd70*/  @!P1 LEA R9, R30, UR44, 0x1 ;  /* 0x0000002c1e099c11 */ /* 0x000fe4000f8e08ff */
[----:B------:R-:W-:-:S07]  /*cd80*/  MOV R2, R14 ;  /* 0x0000000e00027202 */ /* 0x000fce0000000f00 */
[----:B------:R-:W-:Y:S05]  /*cd90*/  WARPSYNC.COLLECTIVE R15, `(.L_x_3376) ;  /* 0x000000000f087348 */ /* 0x000fea0003c00000 */
[----:B------:R0:W1:Y:S02]  /*cda0*/  SHFL.IDX P6, R14, R13, R12, R11 ;  /* 0x0000000c0d0e7389 */ /* 0x00006400000c000b */
[----:B01----:R-:W-:Y:S01]  /*cdb0*/  ENDCOLLECTIVE ;  /* 0x000000000000791b */ /* 0x003fe20003800000 */
.L_x_3376:
[----:B------:R-:W-:-:S05]  /*cdc0*/  @!P1 IMAD.WIDE.U32 R2, R23, 0x2, R2 ;  /* 0x0000000217029825 */ /* 0x000fca00078e0002 */
[----:B------:R-:W-:Y:S01]  /*cdd0*/  @!PT LDS RZ, [RZ] ;  /* 0x00000000fffff984 */ /* 0x000fe20000000800 */
[----:B------:R-:W-:Y:S01]  /*cde0*/  @!PT LDS RZ, [RZ] ;  /* 0x00000000fffff984 */ /* 0x000fe20000000800 */
[----:B------:R-:W-:Y:S01]  /*cdf0*/  @!PT LDS RZ, [RZ] ;  /* 0x00000000fffff984 */ /* 0x000fe20000000800 */
[----:B------:R0:W-:Y:S04]  /*ce00*/  @!P1 LDGSTS.E.BYPASS.LTC128B.128 [R9+0x12400], desc[UR36][R2.64], !P3 ;  /* 0x1240000002099fae */ /* 0x0001e8000d901d64 */
[----:B------:R0:W-:Y:S01]  /*ce10*/  @!P1 LDGSTS.E.BYPASS.LTC128B.128 [R9+0x16400], desc[UR36][R2.64+0x80], !P2 ;  /* 0x1640008002099fae */ /* 0x0001e2000d101d64 */
[----:B------:R-:W-:-:S03]  /*ce20*/  MOV R13, R0 ;  /* 0x00000000000d7202 */ /* 0x000fc60000000f00 */
[----:B------:R0:W-:Y:S01]  /*ce30*/  @!P1 LDGSTS.E.BYPASS.LTC128B.128 [R9+0x1a400], desc[UR36][R2.64+0x100], !P0 ;  /* 0x1a40010002099fae */ /* 0x0001e2000c101d64 */
[----:B------:R-:W-:Y:S01]  /*ce40*/  ISETP.GE.AND P1, PT, R5, R6, PT ;  /* 0x000000060500720c */ /* 0x000fe20003f26270 */
[----:B------:R-:W-:-:S12]  /*ce50*/  IMAD.MOV.U32 R5, RZ, RZ, R14 ;  /* 0x000000ffff057224 */ /* 0x000fd800078e000e */
[----:B0-----:R-:W-:Y:S05]  /*ce60*/  WARPSYNC.COLLECTIVE R15, `(.L_x_3377) ;  /* 0x000000000f087348 */ /* 0x001fea0003c00000 */
[----:B------:R1:W2:Y:S02]  /*ce70*/  SHFL.IDX P6, R14, R13, R12, R11 ;  /* 0x0000000c0d0e7389 */ /* 0x0002a400000c000b */
[----:B012---:R-:W-:Y:S01]  /*ce80*/  ENDCOLLECTIVE ;  /* 0x000000000000791b */ /* 0x007fe20003800000 */
.L_x_3377:
        /* <DEDUP_REMOVED lines=8> */
.L_x_3378:
        /* <DEDUP_REMOVED lines=13> */
.L_x_3379:
        /* <DEDUP_REMOVED lines=8> */
.L_x_3380:
        /* <DEDUP_REMOVED lines=13> */
.L_x_3381:
        /* <DEDUP_REMOVED lines=8> */
.L_x_3382:
        /* <DEDUP_REMOVED lines=13> */
.L_x_3383:
        /* <DEDUP_REMOVED lines=8> */
.L_x_3384:
        /* <DEDUP_REMOVED lines=13> */
.L_x_3385:
        /* <DEDUP_REMOVED lines=8> */
.L_x_3386:
        /* <DEDUP_REMOVED lines=13> */
.L_x_3387:
[----:B------:R-:W-:Y:S01]  /*d520*/  @!P1 LEA R9, R30, UR44, 0x1 ;  /* 0x0000002c1e099c11 */ /* 0x000fe2000f8e08ff */
[----:B------:R-:W-:Y:S01]  /*d530*/  IMAD.MOV.U32 R13, RZ, RZ, R8 ;  /* 0x000000ffff0d7224 */ /* 0x000fe200078e0008 */
[----:B------:R-:W-:Y:S01]  /*d540*/  MOV R12, 0x7 ;  /* 0x00000007000c7802 */ /* 0x000fe20000000f00 */
[----:B------:R-:W-:-:S07]  /*d550*/  IMAD.MOV.U32 R2, RZ, RZ, R14 ;  /* 0x000000ffff027224 */ /* 0x000fce00078e000e */
[----:B------:R-:W-:Y:S05]  /*d560*/  WARPSYNC.COLLECTIVE R15, `(.L_x_3388) ;  /* 0x000000000f087348 */ /* 0x000fea0003c00000 */
[----:B------:R0:W1:Y:S02]  /*d570*/  SHFL.IDX P6, R14, R13, R12, R11 ;  /* 0x0000000c0d0e7389 */ /* 0x00006400000c000b */
[----:B01----:R-:W-:Y:S01]  /*d580*/  ENDCOLLECTIVE ;  /* 0x000000000000791b */ /* 0x003fe20003800000 */
.L_x_3388:
[----:B------:R-:W-:-:S05]  /*d590*/  @!P1 IMAD.WIDE.U32 R2, R23, 0x2, R2 ;  /* 0x0000000217029825 */ /* 0x000fca00078e0002 */
[----:B------:R-:W-:Y:S01]  /*d5a0*/  @!PT LDS RZ, [RZ] ;  /* 0x00000000fffff984 */ /* 0x000fe20000000800 */
[----:B------:R-:W-:Y:S01]  /*d5b0*/  @!PT LDS RZ, [RZ] ;  /* 0x00000000fffff984 */ /* 0x000fe20000000800 */
[----:B------:R-:W-:Y:S01]  /*d5c0*/  @!PT LDS RZ, [RZ] ;  /* 0x00000000fffff984 */ /* 0x000fe20000000800 */
[----:B------:R0:W-:Y:S04]  /*d5d0*/  @!P1 LDGSTS.E.BYPASS.LTC128B.128 [R9+0x15400], desc[UR36][R2.64], !P3 ;  /* 0x1540000002099fae */ /* 0x0001e8000d901d64 */
[----:B------:R0:W-:Y:S01]  /*d5e0*/  @!P1 LDGSTS.E.BYPASS.LTC128B.128 [R9+0x19400], desc[UR36][R2.64+0x80], !P2 ;  /* 0x1940008002099fae */ /* 0x0001e2000d101d64 */
[----:B------:R-:W-:-:S03]  /*d5f0*/  IMAD.MOV.U32 R13, RZ, RZ, R0 ;  /* 0x000000ffff0d7224 */ /* 0x000fc600078e0000 */
[----:B------:R0:W-:Y:S01]  /*d600*/  @!P1 LDGSTS.E.BYPASS.LTC128B.128 [R9+0x1d400], desc[UR36][R2.64+0x100], !P0 ;  /* 0x1d40010002099fae */ /* 0x0001e2000c101d64 */
[----:B------:R-:W-:-:S07]  /*d610*/  IMAD.MOV.U32 R4, RZ, RZ, R14 ;  /* 0x000000ffff047224 */ /* 0x000fce00078e000e */
[----:B0-----:R-:W-:Y:S05]  /*d620*/  WARPSYNC.COLLECTIVE R15, `(.L_x_3389) ;  /* 0x000000000f087348 */ /* 0x001fea0003c00000 */
[----:B------:R1:W2:Y:S02]  /*d630*/  SHFL.IDX P6, R14, R13, R12, R11 ;  /* 0x0000000c0d0e7389 */ /* 0x0002a400000c000b */
[----:B012---:R-:W-:Y:S01]  /*d640*/  ENDCOLLECTIVE ;  /* 0x000000000000791b */ /* 0x007fe20003800000 */
.L_x_3389:
[----:B------:R-:W-:Y:S05]  /*d650*/  BRA `(.L_x_3390) ;  /* 0xffffffcc00b47947 */ /* 0x000fea000383ffff */
.L_x_3325:
[----:B0-----:R-:W-:-:S04]  /*d660*/  MOV R3, UR44 ;  /* 0x0000002c00037c02 */ /* 0x001fc80008000f00 */
[----:B------:R0:W1:Y:S03]  /*d670*/  SYNCS.PHASECHK.TRANS64.TRYWAIT P0, [R3+URZ+0x30820], R0 ;  /* 0x03082000030075a7 */ /* 0x000066000800017f */
[----:B-1----:R-:W-:Y:S05]  /*d680*/  @!P0 NANOSLEEP.SYNCS 0x989680 ;  /* 0x009896800000895d */ /* 0x002fea0003900000 */
[----:B------:R-:W1:Y:S02]  /*d690*/  @!P0 SYNCS.PHASECHK.TRANS64 P0, [R3+URZ+0x30820], R0 ;  /* 0x03082000030085a7 */ /* 0x000e64000800007f */
[----:B-1----:R-:W-:Y:S05]  /*d6a0*/  @!P0 BRA `(.L_x_3325) ;  /* 0xfffffffc00ec8947 */ /* 0x002fea000383ffff */
[----:B------:R-:W-:Y:S05]  /*d6b0*/  BRA `(.L_x_3391) ;  /* 0xffffffcc00fc7947 */ /* 0x000fea000383ffff */
.L_x_3329:
[----:B0-----:R0:W1:Y:S02]  /*d6c0*/  SYNCS.PHASECHK.TRANS64.TRYWAIT P0, [R19+URZ+0x30840], R2 ;  /* 0x03084002130075a7 */ /* 0x001064000800017f */
[----:B-1----:R-:W-:Y:S05]  /*d6d0*/  @!P0 NANOSLEEP.SYNCS 0x989680 ;  /* 0x009896800000895d */ /* 0x002fea0003900000 */
[----:B------:R-:W1:Y:S02]  /*d6e0*/  @!P0 SYNCS.PHASECHK.TRANS64 P0, [R19+URZ+0x30840], R2 ;  /* 0x03084002130085a7 */ /* 0x000e64000800007f */
[----:B-1----:R-:W-:Y:S05]  /*d6f0*/  @!P0 BRA `(.L_x_3329) ;  /* 0xfffffffc00f08947 */ /* 0x002fea000383ffff */
[----:B------:R-:W-:Y:S05]  /*d700*/  BRA `(.L_x_3392) ;  /* 0xffffffd000e47947 */ /* 0x000fea000383ffff */
.L_x_3330:
        /* <DEDUP_REMOVED lines=8> */
.L_x_3394:
[----:B------:R-:W-:Y:S05]  /*d790*/  BSYNC B1 ;  /* 0x0000000000017941 */ /* 0x000fea0003800000 */
.L_x_3393:
[----:B------:R-:W-:Y:S01]  /*d7a0*/  MOV R13, R21 ;  /* 0x00000015000d7202 */ /* 0x000fe20000000f00 */
[----:B------:R-:W-:Y:S01]  /*d7b0*/  IMAD.MOV.U32 R12, RZ, RZ, RZ ;  /* 0x000000ffff0c7224 */ /* 0x000fe200078e00ff */
[----:B------:R-:W-:Y:S01]  /*d7c0*/  SHF.L.U32 R8, R23, 0x1, RZ ;  /* 0x0000000117087819 */ /* 0x000fe200000006ff */
[----:B------:R-:W-:Y:S01]  /*d7d0*/  IMAD.MOV.U32 R11, RZ, RZ, 0x181f ;  /* 0x0000181fff0b7424 */ /* 0x000fe200078e00ff */
[----:B------:R-:W-:Y:S01]  /*d7e0*/  P2R R6, PR, RZ, 0x2 ;  /* 0x00000002ff067803 */ /* 0x000fe20000000000 */
[----:B------:R-:W-:Y:S01]  /*d7f0*/  IMAD.MOV.U32 R15, RZ, RZ, -0x1 ;  /* 0xffffffffff0f7424 */ /* 0x000fe200078e00ff */
[----:B------:R-:W-:Y:S01]  /*d800*/  LOP3.LUT P1, RZ, R16, 0x4, RZ, 0xc0, !PT ;  /* 0x0000000410ff7812 */ /* 0x000fe2000782c0ff */
[----:B------:R-:W-:Y:S01]  /*d810*/  IMAD.MOV.U32 R3, RZ, RZ, R14 ;  /* 0x000000ffff037224 */ /* 0x000fe200078e000e */
[----:B------:R-:W-:-:S11]  /*d820*/  LEA R22, R22, UR44, 0x1 ;  /* 0x0000002c16167c11 */ /* 0x000fd6000f8e08ff */
[----:B------:R-:W-:Y:S05]  /*d830*/  WARPSYNC.COLLECTIVE R15, `(.L_x_3395) ;  /* 0x000000000f087348 */ /* 0x000fea0003c00000 */
[----:B------:R0:W1:Y:S02]  /*d840*/  SHFL.IDX P6, R14, R13, R12, R11 ;  /* 0x0000000c0d0e7389 */ /* 0x00006400000c000b */
[----:B01----:R-:W-:Y:S01]  /*d850*/  ENDCOLLECTIVE ;  /* 0x000000000000791b */ /* 0x003fe20003800000 */
.L_x_3395:
[----:B------:R-:W-:Y:S01]  /*d860*/  MOV R13, R24 ;  /* 0x00000018000d7202 */ /* 0x000fe20000000f00 */
[----:B------:R-:W-:Y:S01]  /*d870*/  IMAD.MOV.U32 R12, RZ, RZ, 0x1 ;  /* 0x00000001ff0c7424 */ /* 0x000fe200078e00ff */
[----:B------:R-:W-:-:S13]  /*d880*/  IADD3 R2, P0, R14, R8, RZ ;  /* 0x000000080e027210 */ /* 0x000fda0007f1e0ff */
[----:B------:R-:W-:Y:S05]  /*d890*/  WARPSYNC.COLLECTIVE R15, `(.L_x_3396) ;  /* 0x000000000f087348 */ /* 0x000fea0003c00000 */
[----:B------:R0:W1:Y:S02]  /*d8a0*/  SHFL.IDX P6, R14, R13, R12, R11 ;  /* 0x0000000c0d0e7389 */ /* 0x00006400000c000b */
[----:B01----:R-:W-:Y:S01]  /*d8b0*/  ENDCOLLECTIVE ;  /* 0x000000000000791b */ /* 0x003fe20003800000 */
.L_x_3396:
[----:B------:R-:W-:-:S05]  /*d8c0*/  IMAD.X R3, RZ, RZ, R3, P0 ;  /* 0x000000ffff037224 */ /* 0x000fca00000e0603 */
[----:B------:R-:W-:Y:S01]  /*d8d0*/  @!PT LDS RZ, [RZ] ;  /* 0x00000000fffff984 */ /* 0x000fe20000000800 */
[----:B------:R-:W-:Y:S01]  /*d8e0*/  @!PT LDS RZ, [RZ] ;  /* 0x00000000fffff984 */ /* 0x000fe20000000800 */
[----:B------:R-:W-:Y:S01]  /*d8f0*/  @!PT LDS RZ, [RZ] ;  /* 0x00000000fffff984 */ /* 0x000fe20000000800 */
[----:B------:R0:W-:Y:S04]  /*d900*/  LDGSTS.E.BYPASS.LTC128B.128 [R22+0x1e400], desc[UR36][R2.64], !P1 ;  /* 0x1e40000002167fae */ /* 0x0001e8000c901d64 */
[----:B------:R0:W-:Y:S01]  /*d910*/  LDGSTS.E.BYPASS.LTC128B.128 [R22+0x21400], desc[UR36][R2.64+0x80], !P5 ;  /* 0x2140008002167fae */ /* 0x0001e2000e901d64 */
[----:B------:R-:W-:-:S03]  /*d920*/  MOV R13, R21 ;  /* 0x00000015000d7202 */ /* 0x000fc60000000f00 */
[----:B------:R0:W-:Y:S01]  /*d930*/  LDGSTS.E.BYPASS.LTC128B.128 [R22+0x24400], desc[UR36][R2.64+0x100], !P4 ;  /* 0x2440010002167fae */ /* 0x0001e2000e101d64 */
[----:B------:R-:W-:-:S07]  /*d940*/  IMAD.MOV.U32 R7, RZ, RZ, R14 ;  /* 0x000000ffff077224 */ /* 0x000fce00078e000e */
[----:B0-----:R-:W-:Y:S05]  /*d950*/  WARPSYNC.COLLECTIVE R15, `(.L_x_3397) ;  /* 0x000000000f087348 */ /* 0x001fea0003c00000 */
[----:B------:R1:W2:Y:S02]  /*d960*/  SHFL.IDX P6, R14, R13, R12, R11 ;  /* 0x0000000c0d0e7389 */ /* 0x0002a400000c000b */
[----:B012---:R-:W-:Y:S01]  /*d970*/  ENDCOLLECTIVE ;  /* 0x000000000000791b */ /* 0x007fe20003800000 */
.L_x_3397:
[----:B------:R-:W-:Y:S01]  /*d980*/  IMAD.MOV.U32 R13, RZ, RZ, R24 ;  /* 0x000000ffff0d7224 */ /* 0x000fe200078e0018 */
[----:B------:R-:W-:Y:S02]  /*d990*/  MOV R12, 0x2 ;  /* 0x00000002000c7802 */ /* 0x000fe40000000f00 */
[----:B------:R-:W-:-:S13]  /*d9a0*/  IADD3 R2, P0, R14, R8, RZ ;  /* 0x000000080e027210 */ /* 0x000fda0007f1e0ff */
[----:B------:R-:W-:Y:S05]  /*d9b0*/  WARPSYNC.COLLECTIVE R15, `(.L_x_3398) ;  /* 0x000000000f087348 */ /* 0x000fea0003c00000 */
[----:B------:R0:W1:Y:S02]  /*d9c0*/  SHFL.IDX P6, R14, R13, R12, R11 ;  /* 0x0000000c0d0e7389 */ /* 0x00006400000c000b */
[----:B01----:R-:W-:Y:S01]  /*d9d0*/  ENDCOLLECTIVE ;  /* 0x000000000000791b */ /* 0x003fe20003800000 */
.L_x_3398:
[----:B------:R-:W-:-:S05]  /*d9e0*/  IMAD.X R3, RZ, RZ, R7, P0 ;  /* 0x000000ffff037224 */ /* 0x000fca00000e0607 */
[----:B------:R-:W-:Y:S01]  /*d9f0*/  @!PT LDS RZ, [RZ] ;  /* 0x00000000fffff984 */ /* 0x000fe20000000800 */
[----:B------:R-:W-:Y:S01]  /*da00*/  @!PT LDS RZ, [RZ] ;  /* 0x00000000fffff984 */ /* 0x000fe20000000800 */
[----:B------:R-:W-:Y:S01]  /*da10*/  @!PT LDS RZ, [RZ] ;  /* 0x00000000fffff984 */ /* 0x000fe20000000800 */
[----:B------:R0:W-:Y:S04]  /*da20*/  LDGSTS.E.BYPASS.LTC128B.128 [R22+0x1ec00], desc[UR36][R2.64], !P1 ;  /* 0x1ec0000002167fae */ /* 0x0001e8000c901d64 */
[----:B------:R0:W-:Y:S01]  /*da30*/  LDGSTS.E.BYPASS.LTC128B.128 [R22+0x21c00], desc[UR36][R2.64+0x80], !P5 ;  /* 0x21c0008002167fae */ /* 0x0001e2000e901d64 */
[----:B------:R-:W-:-:S03]  /*da40*/  IMAD.MOV.U32 R13, RZ, RZ, R21 ;  /* 0x000000ffff0d7224 */ /* 0x000fc600078e0015 */
[----:B------:R0:W-:Y:S01]  /*da50*/  LDGSTS.E.BYPASS.LTC128B.128 [R22+0x24c00], desc[UR36][R2.64+0x100], !P4 ;  /* 0x24c0010002167fae */ /* 0x0001e2000e101d64 */
[----:B------:R-:W-:-:S07]  /*da60*/  IMAD.MOV.U32 R7, RZ, RZ, R14 ;  /* 0x000000ffff077224 */ /* 0x000fce00078e000e */
[----:B0-----:R-:W-:Y:S05]  /*da70*/  WARPSYNC.COLLECTIVE R15, `(.L_x_3399) ;  /* 0x000000000f087348 */ /* 0x001fea0003c00000 */
[----:B------:R1:W2:Y:S02]  /*da80*/  SHFL.IDX P6, R14, R13, R12, R11 ;  /* 0x0000000c0d0e7389 */ /* 0x0002a400000c000b */
[----:B012---:R-:W-:Y:S01]  /*da90*/  ENDCOLLECTIVE ;  /* 0x000000000000791b */ /* 0x007fe20003800000 */
.L_x_3399:
[----:B------:R-:W-:Y:S01]  /*daa0*/  IMAD.MOV.U32 R13, RZ, RZ, R24 ;  /* 0x000000ffff0d7224 */ /* 0x000fe200078e0018 */
[----:B------:R-:W-:Y:S02]  /*dab0*/  MOV R12, 0x3 ;  /* 0x00000003000c7802 */ /* 0x000fe40000000f00 */
[----:B------:R-:W-:-:S07]  /*dac0*/  MOV R10, R14 ;  /* 0x0000000e000a7202 */ /* 0x000fce0000000f00 */
[----:B------:R-:W-:Y:S05]  /*dad0*/  WARPSYNC.COLLECTIVE R15, `(.L_x_3400) ;  /* 0x000000000f087348 */ /* 0x000fea0003c00000 */
[----:B------:R0:W1:Y:S02]  /*dae0*/  SHFL.IDX P6, R14, R13, R12, R11 ;  /* 0x0000000c0d0e7389 */ /* 0x00006400000c000b */
[----:B01----:R-:W-:Y:S01]  /*daf0*/  ENDCOLLECTIVE ;  /* 0x000000000000791b */ /* 0x003fe20003800000 */
.L_x_3400:
        /* <DEDUP_REMOVED lines=8> */
[----:B------:R0:W-:Y:S02]  /*db80*/  LDGSTS.E.BYPASS.LTC128B.128 [R22+0x25400], desc[UR36][R2.64+0x100], !P4 ;  /* 0x2540010002167fae */ /* 0x0001e4000e101d64 */
[----:B0-----:R-:W-:-:S07]  /*db90*/  IMAD.MOV.U32 R3, RZ, RZ, R14 ;  /* 0x000000ffff037224 */ /* 0x001fce00078e000e */
[----:B------:R-:W-:Y:S05]  /*dba0*/  WARPSYNC.COLLECTIVE R15, `(.L_x_3401) ;  /* 0x000000000f087348 */ /* 0x000fea0003c00000 */
[----:B------:R0:W1:Y:S02]  /*dbb0*/  SHFL.IDX P6, R14, R13, R12, R11 ;  /* 0x0000000c0d0e7389 */ /* 0x00006400000c000b */
[----:B01----:R-:W-:Y:S01]  /*dbc0*/  ENDCOLLECTIVE ;  /* 0x000000000000791b */ /* 0x003fe20003800000 */
.L_x_3401:
[----:B------:R-:W-:Y:S01]  /*dbd0*/  IMAD.MOV.U32 R13, RZ, RZ, R24 ;  /* 0x000000ffff0d7224 */ /* 0x000fe200078e0018 */
[----:B------:R-:W-:Y:S02]  /*dbe0*/  MOV R12, 0x4 ;  /* 0x00000004000c7802 */ /* 0x000fe40000000f00 */
[----:B------:R-:W-:-:S07]  /*dbf0*/  MOV R2, R14 ;  /* 0x0000000e00027202 */ /* 0x000fce0000000f00 */
[----:B------:R-:W-:Y:S05]  /*dc00*/  WARPSYNC.COLLECTIVE R15, `(.L_x_3402) ;  /* 0x000000000f087348 */ /* 0x000fea0003c00000 */
[----:B------:R0:W1:Y:S02]  /*dc10*/  SHFL.IDX P6, R14, R13, R12, R11 ;  /* 0x0000000c0d0e7389 */ /* 0x00006400000c000b */
[----:B01----:R-:W-:Y:S01]  /*dc20*/  ENDCOLLECTIVE ;  /* 0x000000000000791b */ /* 0x003fe20003800000 */
.L_x_3402:
        /* <DEDUP_REMOVED lines=13> */
.L_x_3403:
[----:B------:R-:W-:Y:S01]  /*dd00*/  IMAD.MOV.U32 R13, RZ, RZ, R24 ;  /* 0x000000ffff0d7224 */ /* 0x000fe200078e0018 */
[----:B------:R-:W-:Y:S02]  /*dd10*/  MOV R12, 0x5 ;  /* 0x00000005000c7802 */ /* 0x000fe40000000f00 */
[----:B------:R-:W-:-:S07]  /*dd20*/  MOV R2, R14 ;  /* 0x0000000e00027202 */ /* 0x000fce0000000f00 */
[----:B------:R-:W-:Y:S05]  /*dd30*/  WARPSYNC.COLLECTIVE R15, `(.L_x_3404) ;  /* 0x000000000f087348 */ /* 0x000fea0003c00000 */
[----:B------:R0:W1:Y:S02]  /*dd40*/  SHFL.IDX P6, R14, R13, R12, R11 ;  /* 0x0000000c0d0e7389 */ /* 0x00006400000c000b */
[----:B01----:R-:W-:Y:S01]  /*dd50*/  ENDCOLLECTIVE ;  /* 0x000000000000791b */ /* 0x003fe20003800000 */
.L_x_3404:
[----:B------:R-:W-:-:S05]  /*dd60*/  IADD3 R2, P0, R2, R8, RZ ;  /* 0x0000000802027210 */ /* 0x000fca0007f1e0ff */
[----:B------:R-:W-:-:S05]  /*dd70*/  IMAD.X R3, RZ, RZ, R3, P0 ;  /* 0x000000ffff037224 */ /* 0x000fca00000e0603 */
[----:B------:R-:W-:Y:S01]  /*dd80*/  @!PT LDS RZ, [RZ] ;  /* 0x00000000fffff984 */ /* 0x000fe20000000800 */
[----:B------:R-:W-:Y:S01]  /*dd90*/  @!PT LDS RZ, [RZ] ;  /* 0x00000000fffff984 */ /* 0x000fe20000000800 */
[----:B------:R-:W-:Y:S01]  /*dda0*/  @!PT LDS RZ, [RZ] ;  /* 0x00000000fffff984 */ /* 0x000fe20000000800 */
[----:B------:R0:W-:Y:S01]  /*ddb0*/  LDGSTS.E.BYPASS.LTC128B.128 [R22+0x20400], desc[UR36][R2.64], !P1 ;  /* 0x2040000002167fae */ /* 0x0001e2000c901d64 */
[----:B------:R-:W-:Y:S01]  /*ddc0*/  ISETP.NE.AND P1, PT, R6, RZ, PT ;  /* 0x000000ff0600720c */ /* 0x000fe20003f25270 */
[----:B------:R-:W-:Y:S02]  /*ddd0*/  IMAD.MOV.U32 R13, RZ, RZ, R21 ;  /* 0x000000ffff0d7224 */ /* 0x000fe400078e0015 */
[----:B------:R0:W-:Y:S04]  /*dde0*/  LDGSTS.E.BYPASS.LTC128B.128 [R22+0x23400], desc[UR36][R2.64+0x80], !P5 ;  /* 0x2340008002167fae */ /* 0x0001e8000e901d64 */
[----:B------:R0:W-:Y:S01]  /*ddf0*/  LDGSTS.E.BYPASS.LTC128B.128 [R22+0x26400], desc[UR36][R2.64+0x100], !P4 ;  /* 0x2640010002167fae */ /* 0x0001e2000e101d64 */
[----:B------:R-:W-:-:S07]  /*de00*/  IMAD.MOV.U32 R24, RZ, RZ, R14 ;  /* 0x000000ffff187224 */ /* 0x000fce00078e000e */
[----:B0-----:R-:W-:Y:S05]  /*de10*/  WARPSYNC.COLLECTIVE R15, `(.L_x_3405) ;  /* 0x000000000f087348 */ /* 0x001fea0003c00000 */
[----:B------:R1:W2:Y:S02]  /*de20*/  SHFL.IDX P6, R14, R13, R12, R11 ;  /* 0x0000000c0d0e7389 */ /* 0x0002a400000c000b */
[----:B012---:R-:W-:Y:S01]  /*de30*/  ENDCOLLECTIVE ;  /* 0x000000000000791b */ /* 0x007fe20003800000 */
.L_x_3405:
[----:B------:R-:W-:Y:S05]  /*de40*/  BRA `(.L_x_3406) ;  /* 0xffffffd000307947 */ /* 0x000fea000383ffff */
.L_x_3335:
[----:B0-----:R0:W2:Y:S02]  /*de50*/  SYNCS.PHASECHK.TRANS64.TRYWAIT P0, [R6+URZ+0x30860], R3 ;  /* 0x03086003060075a7 */ /* 0x0010a4000800017f */
[----:B--2---:R-:W-:Y:S05]  /*de60*/  @!P0 NANOSLEEP.SYNCS 0x989680 ;  /* 0x009896800000895d */ /* 0x004fea0003900000 */
[----:B------:R-:W2:Y:S02]  /*de70*/  @!P0 SYNCS.PHASECHK.TRANS64 P0, [R6+URZ+0x30860], R3 ;  /* 0x03086003060085a7 */ /* 0x000ea4000800007f */
[----:B--2---:R-:W-:Y:S05]  /*de80*/  @!P0 BRA `(.L_x_3335) ;  /* 0xfffffffc00f08947 */ /* 0x004fea000383ffff */
[----:B------:R-:W-:Y:S05]  /*de90*/  BRA `(.L_x_3407) ;  /* 0xffffffd000947947 */ /* 0x000fea000383ffff */
.L_x_3336:
[----:B------:R-:W-:Y:S01]  /*dea0*/  BSSY B1, `(.L_x_3408) ;  /* 0x0000008000017945 */ /* 0x000fe20003800000 */
[----:B------:R-:W-:Y:S01]  /*deb0*/  MOV R13, R18 ;  /* 0x00000012000d7202 */ /* 0x000fe20000000f00 */
[----:B------:R-:W-:Y:S01]  /*dec0*/  IMAD.MOV.U32 R12, RZ, RZ, RZ ;  /* 0x000000ffff0c7224 */ /* 0x000fe200078e00ff */
[----:B------:R-:W-:Y:S01]  /*ded0*/  MOV R15, 0xffffffff ;  /* 0xffffffff000f7802 */ /* 0x000fe20000000f00 */
[----:B------:R-:W-:-:S07]  /*dee0*/  IMAD.MOV.U32 R11, RZ, RZ, 0x181f ;  /* 0x0000181fff0b7424 */ /* 0x000fce00078e00ff */
[----:B01----:R-:W-:Y:S05]  /*def0*/  WARPSYNC.COLLECTIVE R15, `(.L_x_3409) ;  /* 0x000000000f087348 */ /* 0x003fea0003c00000 */
[----:B------:R2:W3:Y:S02]  /*df00*/  SHFL.IDX P6, R14, R13, R12, R11 ;  /* 0x0000000c0d0e7389 */ /* 0x0004e400000c000b */
[----:B0123--:R-:W-:Y:S01]  /*df10*/  ENDCOLLECTIVE ;  /* 0x000000000000791b */ /* 0x00ffe20003800000 */
.L_x_3409:
[----:B------:R-:W-:Y:S05]  /*df20*/  BSYNC B1 ;  /* 0x0000000000017941 */ /* 0x000fea0003800000 */
.L_x_3408:
        /* <DEDUP_REMOVED lines=9> */
.L_x_3410:
[----:B------:R-:W-:Y:S02]  /*dfc0*/  IMAD.MOV.U32 R13, RZ, RZ, R18 ;  /* 0x000000ffff0d7224 */ /* 0x000fe400078e0012 */
[----:B------:R-:W-:Y:S01]  /*dfd0*/  IMAD.MOV.U32 R12, RZ, RZ, 0x1 ;  /* 0x00000001ff0c7424 */ /* 0x000fe200078e00ff */
[----:B------:R-:W-:-:S13]  /*dfe0*/  IADD3 R2, P0, R14, R9, RZ ;  /* 0x000000090e027210 */ /* 0x000fda0007f1e0ff */
[----:B------:R-:W-:Y:S05]  /*dff0*/  WARPSYNC.COLLECTIVE R15, `(.L_x_3411) ;  /* 0x000000000f087348 */ /* 0x000fea0003c00000 */
[----:B------:R0:W1:Y:S02]  /*e000*/  SHFL.IDX P6, R14, R13, R12, R11 ;  /* 0x0000000c0d0e7389 */ /* 0x00006400000c000b */
[----:B01----:R-:W-:Y:S01]  /*e010*/  ENDCOLLECTIVE ;  /* 0x000000000000791b */ /* 0x003fe20003800000 */
.L_x_3411:
[----:B------:R-:W-:Y:S02]  /*e020*/  IADD3.X R3, RZ, R3, RZ, P0, !PT ;  /* 0x00000003ff037210 */ /* 0x000fe400007fe4ff */
        /* <DEDUP_REMOVED lines=11> */
.L_x_3412:
[----:B------:R-:W-:Y:S01]  /*e0e0*/  @!PT LDS RZ, [RZ] ;  /* 0x00000000fffff984 */ /* 0x000fe20000000800 */
[----:B------:R-:W-:Y:S01]  /*e0f0*/  @!PT LDS RZ, [RZ] ;  /* 0x00000000fffff984 */ /* 0x000fe20000000800 */
[----:B------:R-:W-:Y:S01]  /*e100*/  @!PT LDS RZ, [RZ] ;  /* 0x00000000fffff984 */ /* 0x000fe20000000800 */
[----:B------:R-:W-:Y:S01]  /*e110*/  LDGSTS.E.BYPASS.LTC128B.128 [R7+0x3400], desc[UR36][R2.64+0x80], !P0 ;  /* 0x0340008002077fae */ /* 0x000fe2000c101d64 */
[----:B------:R-:W-:Y:S02]  /*e120*/  ISETP.LT.OR P0, PT, R0, 0x1, P1 ;  /* 0x000000010000780c */ /* 0x000fe40000f01670 */
[----:B------:R-:W-:Y:S01]  /*e130*/  MOV R13, R18 ;  /* 0x00000012000d7202 */ /* 0x000fe20000000f00 */
[----:B------:R-:W-:-:S10]  /*e140*/  IMAD.MOV.U32 R12, RZ, RZ, 0x2 ;  /* 0x00000002ff0c7424 */ /* 0x000fd400078e00ff */
[----:B------:R0:W-:Y:S02]  /*e150*/  LDGSTS.E.BYPASS.LTC128B.128 [R7+0x6400], desc[UR36][R2.64+0x100], !P0 ;  /* 0x0640010002077fae */ /* 0x0001e4000c101d64 */
[----:B0-----:R-:W-:-:S13]  /*e160*/  IADD3 R2, P0, R14, R9, RZ ;  /* 0x000000090e027210 */ /* 0x001fda0007f1e0ff */
[----:B------:R-:W-:Y:S05]  /*e170*/  WARPSYNC.COLLECTIVE R15, `(.L_x_3413) ;  /* 0x000000000f087348 */ /* 0x000fea0003c00000 */
[----:B------:R0:W1:Y:S02]  /*e180*/  SHFL.IDX P6, R14, R13, R12, R11 ;  /* 0x0000000c0d0e7389 */ /* 0x00006400000c000b */
[----:B01----:R-:W-:Y:S01]  /*e190*/  ENDCOLLECTIVE ;  /* 0x000000000000791b */ /* 0x003fe20003800000 */
.L_x_3413:
[----:B------:R-:W-:Y:S01]  /*e1a0*/  IMAD.X R3, RZ, RZ, R8, P0 ;  /* 0x000000ffff037224 */ /* 0x000fe200000e0608 */
[----:B------:R-:W-:Y:S02]  /*e1b0*/  ISETP.LT.OR P0, PT, R0, 0x11, P3 ;  /* 0x000000110000780c */ /* 0x000fe40001f01670 */
[----:B------:R-:W-:-:S11]  /*e1c0*/  MOV R13, R17 ;  /* 0x00000011000d7202 */ /* 0x000fd60000000f00 */
        /* <DEDUP_REMOVED lines=9> */
.L_x_3414:
[----:B------:R-:W-:Y:S01]  /*e260*/  @!PT LDS RZ, [RZ] ;  /* 0x00000000fffff984 */ /* 0x000fe20000000800 */
[----:B------:R-:W-:Y:S01]  /*e270*/  @!PT LDS RZ, [RZ] ;  /* 0x00000000fffff984 */ /* 0x000fe20000000800 */
[----:B------:R-:W-:Y:S01]  /*e280*/  @!PT LDS RZ, [RZ] ;  /* 0x00000000fffff984 */ /* 0x000fe20000000800 */
[----:B------:R-:W-:Y:S01]  /*e290*/  LDGSTS.E.BYPASS.LTC128B.128 [R7+0x3c00], desc[UR36][R2.64+0x80], !P0 ;  /* 0x03c0008002077fae */ /* 0x000fe2000c101d64 */
[----:B------:R-:W-:Y:S01]  /*e2a0*/  ISETP.LT.OR P0, PT, R0, 0x11, P1 ;  /* 0x000000110000780c */ /* 0x000fe20000f01670 */
[----:B------:R-:W-:Y:S01]  /*e2b0*/  IMAD.MOV.U32 R13, RZ, RZ, R18 ;  /* 0x000000ffff0d7224 */ /* 0x000fe200078e0012 */
[----:B------:R-:W-:-:S11]  /*e2c0*/  MOV R12, 0x3 ;  /* 0x00000003000c7802 */ /* 0x000fd60000000f00 */
[----:B------:R0:W-:Y:S02]  /*e2d0*/  LDGSTS.E.BYPASS.LTC128B.128 [R7+0x6c00], desc[UR36][R2.64+0x100], !P0 ;  /* 0x06c0010002077fae */ /* 0x0001e4000c101d64 */
[----:B0-----:R-:W-:-:S13]  /*e2e0*/  IADD3 R2, P0, R14, R9, RZ ;  /* 0x000000090e027210 */ /* 0x001fda0007f1e0ff */
[----:B------:R-:W-:Y:S05]  /*e2f0*/  WARPSYNC.COLLECTIVE R15, `(.L_x_3415) ;  /* 0x000000000f087348 */ /* 0x000fea0003c00000 */
[----:B------:R0:W1:Y:S02]  /*e300*/  SHFL.IDX P6, R14, R13, R12, R11 ;  /* 0x0000000c0d0e7389 */ /* 0x00006400000c000b */
[----:B01----:R-:W-:Y:S01]  /*e310*/  ENDCOLLECTIVE ;  /* 0x000000000000791b */ /* 0x003fe20003800000 */
.L_x_3415:
        /* <DEDUP_REMOVED lines=12> */
.L_x_3416:
[----:B------:R-:W-:Y:S01]  /*e3e0*/  @!PT LDS RZ, [RZ] ;  /* 0x00000000fffff984 */ /* 0x000fe20000000800 */
[----:B------:R-:W-:Y:S01]  /*e3f0*/  @!PT LDS RZ, [RZ] ;  /* 0x00000000fffff984 */ /* 0x000fe20000000800 */
[----:B------:R-:W-:Y:S01]  /*e400*/  @!PT LDS RZ, [RZ] ;  /* 0x00000000fffff984 */ /* 0x000fe20000000800 */
[----:B------:R-:W-:Y:S01]  /*e410*/  LDGSTS.E.BYPASS.LTC128B.128 [R7+0x4400], desc[UR36][R2.64+0x80], !P0 ;  /* 0x0440008002077fae */ /* 0x000fe2000c101d64 */
[----:B------:R-:W-:Y:S01]  /*e420*/  ISETP.LT.OR P0, PT, R0, 0x21, P1 ;  /* 0x000000210000780c */ /* 0x000fe20000f01670 */
[----:B------:R-:W-:Y:S02]  /*e430*/  IMAD.MOV.U32 R13, RZ, RZ, R18 ;  /* 0x000000ffff0d7224 */ /* 0x000fe400078e0012 */
[----:B------:R-:W-:-:S10]  /*e440*/  IMAD.MOV.U32 R12, RZ, RZ, 0x4 ;  /* 0x00000004ff0c7424 */ /* 0x000fd400078e00ff */
[----:B------:R0:W-:Y:S02]  /*e450*/  LDGSTS.E.BYPASS.LTC128B.128 [R7+0x7400], desc[UR36][R2.64+0x100], !P0 ;  /* 0x0740010002077fae */ /* 0x0001e4000c101d64 */
[----:B0-----:R-:W-:-:S13]  /*e460*/  IADD3 R2, P0, R14, R9, RZ ;  /* 0x000000090e027210 */ /* 0x001fda0007f1e0ff */
[----:B------:R-:W-:Y:S05]  /*e470*/  WARPSYNC.COLLECTIVE R15, `(.L_x_3417) ;  /* 0x000000000f087348 */ /* 0x000fea0003c00000 */
[----:B------:R0:W1:Y:S02]  /*e480*/  SHFL.IDX P6, R14, R13, R12, R11 ;  /* 0x0000000c0d0e7389 */ /* 0x00006400000c000b */
[----:B01----:R-:W-:Y:S01]  /*e490*/  ENDCOLLECTIVE ;  /* 0x000000000000791b */ /* 0x003fe20003800000 */
.L_x_3417:
        /* <DEDUP_REMOVED lines=12> */
.L_x_3418:
        /* <DEDUP_REMOVED lines=12> */
.L_x_3419:
        /* <DEDUP_REMOVED lines=12> */
.L_x_3420:
[----:B------:R-:W-:Y:S01]  /*e6e0*/  @!PT LDS RZ, [RZ] ;  /* 0x00000000fffff984 */ /* 0x000fe20000000800 */
[----:B------:R-:W-:Y:S01]  /*e6f0*/  @!PT LDS RZ, [RZ] ;  /* 0x00000000fffff984 */ /* 0x000fe20000000800 */
[----:B------:R-:W-:Y:S01]  /*e700*/  @!PT LDS RZ, [RZ] ;  /* 0x00000000fffff984 */ /* 0x000fe20000000800 */
[----:B------:R2:W-:Y:S01]  /*e710*/  LDGSTS.E.BYPASS.LTC128B.128 [R7+0x5400], desc[UR36][R2.64+0x80], !P0 ;  /* 0x0540008002077fae */ /* 0x0005e2000c101d64 */
[----:B------:R-:W-:-:S13]  /*e720*/  ISETP.LT.OR P0, PT, R0, 0x41, P1 ;  /* 0x000000410000780c */ /* 0x000fda0000f01670 */
[----:B------:R2:W-:Y:S01]  /*e730*/  LDGSTS.E.BYPASS.LTC128B.128 [R7+0x8400], desc[UR36][R2.64+0x100], !P0 ;  /* 0x0840010002077fae */ /* 0x0005e2000c101d64 */
[----:B------:R-:W-:Y:S05]  /*e740*/  BRA `(.L_x_3421) ;  /* 0xffffffcc00507947 */ /* 0x000fea000383ffff */
.L_x_3342:
[----:B0-----:R0:W1:Y:S02]  /*e750*/  SYNCS.PHASECHK.TRANS64.TRYWAIT P0, [R0+URZ+0x30860], R3 ;  /* 0x03086003000075a7 */ /* 0x001064000800017f */
[----:B-1----:R-:W-:Y:S05]  /*e760*/  @!P0 NANOSLEEP.SYNCS 0x989680 ;  /* 0x009896800000895d */ /* 0x002fea0003900000 */
[----:B------:R-:W1:Y:S02]  /*e770*/  @!P0 SYNCS.PHASECHK.TRANS64 P0, [R0+URZ+0x30860], R3 ;  /* 0x03086003000085a7 */ /* 0x000e64000800007f */
[----:B-1----:R-:W-:Y:S05]  /*e780*/  @!P0 BRA `(.L_x_3342) ;  /* 0xfffffffc00f08947 */ /* 0x002fea000383ffff */
[----:B------:R-:W-:Y:S05]  /*e790*/  BRA `(.L_x_3422) ;  /* 0xffffffd0004c7947 */ /* 0x000fea000383ffff */
.L_x_3343:
[----:B------:R-:W-:Y:S01]  /*e7a0*/  BSSY B0, `(.L_x_3423) ;  /* 0x0000008000007945 */ /* 0x000fe20003800000 */
[----:B------:R-:W-:Y:S01]  /*e7b0*/  IMAD.MOV.U32 R13, RZ, RZ, R18 ;  /* 0x000000ffff0d7224 */ /* 0x000fe200078e0012 */
[----:B------:R-:W-:Y:S01]  /*e7c0*/  MOV R11, 0x181f ;  /* 0x0000181f000b7802 */ /* 0x000fe20000000f00 */
[----:B------:R-:W-:Y:S02]  /*e7d0*/  IMAD.MOV.U32 R12, RZ, RZ, RZ ;  /* 0x000000ffff0c7224 */ /* 0x000fe400078e00ff */
[----:B------:R-:W-:-:S07]  /*e7e0*/  IMAD.MOV.U32 R15, RZ, RZ, -0x1 ;  /* 0xffffffffff0f7424 */ /* 0x000fce00078e00ff */
[----:B0-----:R-:W-:Y:S05]  /*e7f0*/  WARPSYNC.COLLECTIVE R15, `(.L_x_3424) ;  /* 0x000000000f087348 */ /* 0x001fea0003c00000 */
[----:B------:R1:W2:Y:S02]  /*e800*/  SHFL.IDX P6, R14, R13, R12, R11 ;  /* 0x0000000c0d0e7389 */ /* 0x0002a400000c000b */
[----:B012---:R-:W-:Y:S01]  /*e810*/  ENDCOLLECTIVE ;  /* 0x000000000000791b */ /* 0x007fe20003800000 */
.L_x_3424:
[----:B------:R-:W-:Y:S05]  /*e820*/  BSYNC B0 ;  /* 0x0000000000007941 */ /* 0x000fea0003800000 */
.L_x_3423:
        /* <DEDUP_REMOVED lines=9> */
.L_x_3425:
[----:B------:R-:W-:Y:S02]  /*e8c0*/  ULDC UR4, c[0x0][0x2f4] ;  /* 0x0000bd0000047ab9 */ /* 0x000fe40000000800 */
[----:B------:R-:W-:Y:S02]  /*e8d0*/  ISETP.GE.AND P1, PT, R34, UR4, PT ;  /* 0x0000000422007c0c */ /* 0x000fe4000bf26270 */
[----:B------:R-:W-:Y:S02]  /*e8e0*/  ISETP.GE.AND P0, PT, R33, UR4, PT ;  /* 0x0000000421007c0c */ /* 0x000fe4000bf06270 */
[----:B------:R-:W-:Y:S02]  /*e8f0*/  ISETP.GE.AND P2, PT, R23, UR4, PT ;  /* 0x0000000417007c0c */ /* 0x000fe4000bf46270 */
[C---:B------:R-:W-:Y:S02]  /*e900*/  ISETP.LT.OR P4, PT, R5.reuse, 0x1, P1 ;  /* 0x000000010500780c */ /* 0x040fe40000f81670 */
[----:B------:R-:W-:-:S02]  /*e910*/  ISETP.LT.OR P3, PT, R5, 0x1, P2 ;  /* 0x000000010500780c */ /* 0x000fc40001761670 */
[----:B------:R-:W-:Y:S01]  /*e920*/  ISETP.LT.OR P5, PT, R5, 0x1, P0 ;  /* 0x000000010500780c */ /* 0x000fe200007a1670 */
[----:B------:R-:W-:Y:S01]  /*e930*/  IMAD.MOV.U32 R13, RZ, RZ, R18 ;  /* 0x000000ffff0d7224 */ /* 0x000fe200078e0012 */
[----:B------:R-:W-:Y:S01]  /*e940*/  MOV R12, 0x1 ;  /* 0x00000001000c7802 */ /* 0x000fe20000000f00 */
[----:B------:R-:W-:-:S10]  /*e950*/  IMAD.MOV.U32 R2, RZ, RZ, R14 ;  /* 0x000000ffff027224 */ /* 0x000fd400078e000e */
[----:B------:R-:W-:Y:S05]  /*e960*/  WARPSYNC.COLLECTIVE R15, `(.L_x_3426) ;  /* 0x000000000f087348 */ /* 0x000fea0003c00000 */
[----:B------:R0:W1:Y:S02]  /*e970*/  SHFL.IDX P6, R14, R13, R12, R11 ;  /* 0x0000000c0d0e7389 */ /* 0x00006400000c000b */
[----:B01----:R-:W-:Y:S01]  /*e980*/  ENDCOLLECTIVE ;  /* 0x000000000000791b */ /* 0x003fe20003800000 */
.L_x_3426:
[----:B------:R-:W-:-:S05]  /*e990*/  IMAD.WIDE.U32 R2, R23, 0x2, R2 ;  /* 0x0000000217027825 */ /* 0x000fca00078e0002 */
[----:B------:R-:W-:Y:S01]  /*e9a0*/  @!PT LDS RZ, [RZ] ;  /* 0x00000000fffff984 */ /* 0x000fe20000000800 */
[----:B------:R-:W-:Y:S01]  /*e9b0*/  @!PT LDS RZ, [RZ] ;  /* 0x00000000fffff984 */ /* 0x000fe20000000800 */
[----:B------:R-:W-:Y:S01]  /*e9c0*/  @!PT LDS RZ, [RZ] ;  /* 0x00000000fffff984 */ /* 0x000fe20000000800 */
[----:B------:R0:W-:Y:S01]  /*e9d0*/  LDGSTS.E.BYPASS.LTC128B.128 [R4+0x400], desc[UR36][R2.64], !P3 ;  /* 0x0040000002047fae */ /* 0x0001e2000d901d64 */
[----:B------:R-:W-:-:S03]  /*e9e0*/  ISETP.LT.OR P3, PT, R5, 0x11, P2 ;  /* 0x000000110500780c */ /* 0x000fc60001761670 */
[----:B------:R0:W-:Y:S01]  /*e9f0*/  LDGSTS.E.BYPASS.LTC128B.128 [R4+0x3400], desc[UR36][R2.64+0x80], !P4 ;  /* 0x0340008002047fae */ /* 0x0001e2000e101d64 */
[C---:B------:R-:W-:Y:S01]  /*ea00*/  ISETP.LT.OR P4, PT, R5.reuse, 0x11, P1 ;  /* 0x000000110500780c */ /* 0x040fe20000f81670 */
[----:B------:R-:W-:Y:S02]  /*ea10*/  IMAD.MOV.U32 R13, RZ, RZ, R17 ;  /* 0x000000ffff0d7224 */ /* 0x000fe400078e0011 */
[----:B------:R0:W-:Y:S01]  /*ea20*/  LDGSTS.E.BYPASS.LTC128B.128 [R4+0x6400], desc[UR36][R2.64+0x100], !P5 ;  /* 0x0640010002047fae */ /* 0x0001e2000e901d64 */
[----:B------:R-:W-:Y:S01]  /*ea30*/  ISETP.LT.OR P5, PT, R5, 0x11, P0 ;  /* 0x000000110500780c */ /* 0x000fe200007a1670 */
[----:B------:R-:W-:-:S12]  /*ea40*/  IMAD.MOV.U32 R6, RZ, RZ, R14 ;  /* 0x000000ffff067224 */ /* 0x000fd800078e000e */
[----:B0-----:R-:W-:Y:S05]  /*ea50*/  WARPSYNC.COLLECTIVE R15, `(.L_x_3427) ;  /* 0x000000000f087348 */ /* 0x001fea0003c00000 */
[----:B------:R1:W2:Y:S02]  /*ea60*/  SHFL.IDX P6, R14, R13, R12, R11 ;  /* 0x0000000c0d0e7389 */ /* 0x0002a400000c000b */
[----:B012---:R-:W-:Y:S01]  /*ea70*/  ENDCOLLECTIVE ;  /* 0x000000000000791b */ /* 0x007fe20003800000 */
.L_x_3427:
[----:B------:R-:W-:Y:S02]  /*ea80*/  IMAD.MOV.U32 R3, RZ, RZ, R6 ;  /* 0x000000ffff037224 */ /* 0x000fe400078e0006 */
[----:B------:R-:W-:Y:S01]  /*ea90*/  IMAD.MOV.U32 R13, RZ, RZ, R18 ;  /* 0x000000ffff0d7224 */ /* 0x000fe200078e0012 */
[----:B------:R-:W-:Y:S02]  /*eaa0*/  MOV R12, 0x2 ;  /* 0x00000002000c7802 */ /* 0x000fe40000000f00 */
[----:B------:R-:W-:-:S07]  /*eab0*/  MOV R2, R14 ;  /* 0x0000000e00027202 */ /* 0x000fce0000000f00 */
[----:B------:R-:W-:Y:S05]  /*eac0*/  WARPSYNC.COLLECTIVE R15, `(.L_x_3428) ;  /* 0x000000000f087348 */ /* 0x000fea0003c00000 */
[----:B------:R0:W1:Y:S02]  /*ead0*/  SHFL.IDX P6, R14, R13, R12, R11 ;  /* 0x0000000c0d0e7389 */ /* 0x00006400000c000b */
[----:B01----:R-:W-:Y:S01]  /*eae0*/  ENDCOLLECTIVE ;  /* 0x000000000000791b */ /* 0x003fe20003800000 */
.L_x_3428:
        /* <DEDUP_REMOVED lines=15> */
.L_x_3429:
[----:B------:R-:W-:Y:S01]  /*ebe0*/  IMAD.MOV.U32 R3, RZ, RZ, R7 ;  /* 0x000000ffff037224 */ /* 0x000fe200078e0007 */
[----:B------:R-:W-:Y:S01]  /*ebf0*/  MOV R13, R18 ;  /* 0x00000012000d7202 */ /* 0x000fe20000000f00 */
[----:B------:R-:W-:Y:S01]  /*ec00*/  IMAD.MOV.U32 R12, RZ, RZ, 0x3 ;  /* 0x00000003ff0c7424 */ /* 0x000fe200078e00ff */
[----:B------:R-:W-:-:S07]  /*ec10*/  MOV R8, R14 ;  /* 0x0000000e00087202 */ /* 0x000fce0000000f00 */
[----:B------:R-:W-:Y:S05]  /*ec20*/  WARPSYNC.COLLECTIVE R15, `(.L_x_3430) ;  /* 0x000000000f087348 */ /* 0x000fea0003c00000 */
[----:B------:R0:W1:Y:S02]  /*ec30*/  SHFL.IDX P6, R14, R13, R12, R11 ;  /* 0x0000000c0d0e7389 */ /* 0x00006400000c000b */
[----:B01----:R-:W-:Y:S01]  /*ec40*/  ENDCOLLECTIVE ;  /* 0x000000000000791b */ /* 0x003fe20003800000 */
.L_x_3430:
[----:B------:R-:W-:-:S04]  /*ec50*/  IMAD.MOV.U32 R2, RZ, RZ, R8 ;  /* 0x000000ffff027224 */ /* 0x000fc800078e0008 */
[----:B------:R-:W-:-:S05]  /*ec60*/  IMAD.WIDE.U32 R2, R23, 0x2, R2 ;  /* 0x0000000217027825 */ /* 0x000fca00078e0002 */
[----:B------:R-:W-:Y:S01]  /*ec70*/  @!PT LDS RZ, [RZ] ;  /* 0x00000000fffff984 */ /* 0x000fe20000000800 */
[----:B------:R-:W-:Y:S01]  /*ec80*/  @!PT LDS RZ, [RZ] ;  /* 0x00000000fffff984 */ /* 0x000fe20000000800 */
[----:B------:R-:W-:Y:S01]  /*ec90*/  @!PT LDS RZ, [RZ] ;  /* 0x00000000fffff984 */ /* 0x000fe20000000800 */
[----:B------:R0:W-:Y:S01]  /*eca0*/  LDGSTS.E.BYPASS.LTC128B.128 [R4+0x1400], desc[UR36][R2.64], !P3 ;  /* 0x0140000002047fae */ /* 0x0001e2000d901d64 */
[C---:B------:R-:W-:Y:S02]  /*ecb0*/  ISETP.LT.OR P3, PT, R5.reuse, 0x31, P2 ;  /* 0x000000310500780c */ /* 0x040fe40001761670 */
[----:B------:R-:W-:Y:S01]  /*ecc0*/  MOV R13, R17 ;  /* 0x00000011000d7202 */ /* 0x000fe20000000f00 */
[----:B------:R0:W-:Y:S01]  /*ecd0*/  LDGSTS.E.BYPASS.LTC128B.128 [R4+0x4400], desc[UR36][R2.64+0x80], !P4 ;  /* 0x0440008002047fae */ /* 0x0001e2000e101d64 */
[----:B------:R-:W-:-:S03]  /*ece0*/  ISETP.LT.OR P4, PT, R5, 0x31, P1 ;  /* 0x000000310500780c */ /* 0x000fc60000f81670 */
[----:B------:R0:W-:Y:S01]  /*ecf0*/  LDGSTS.E.BYPASS.LTC128B.128 [R4+0x7400], desc[UR36][R2.64+0x100], !P5 ;  /* 0x0740010002047fae */ /* 0x0001e2000e901d64 */
[----:B------:R-:W-:Y:S01]  /*ed00*/  ISETP.LT.OR P5, PT, R5, 0x31, P0 ;  /* 0x000000310500780c */ /* 0x000fe200007a1670 */
[----:B------:R-:W-:-:S12]  /*ed10*/  IMAD.MOV.U32 R6, RZ, RZ, R14 ;  /* 0x000000ffff067224 */ /* 0x000fd800078e000e */
[----:B0-----:R-:W-:Y:S05]  /*ed20*/  WARPSYNC.COLLECTIVE R15, `(.L_x_3431) ;  /* 0x000000000f087348 */ /* 0x001fea0003c00000 */
[----:B------:R1:W2:Y:S02]  /*ed30*/  SHFL.IDX P6, R14, R13, R12, R11 ;  /* 0x0000000c0d0e7389 */ /* 0x0002a400000c000b */
[----:B012---:R-:W-:Y:S01]  /*ed40*/  ENDCOLLECTIVE ;  /* 0x000000000000791b */ /* 0x007fe20003800000 */
.L_x_3431:
[----:B------:R-:W-:Y:S02]  /*ed50*/  IMAD.MOV.U32 R3, RZ, RZ, R6 ;  /* 0x000000ffff037224 */ /* 0x000fe400078e0006 */
[----:B------:R-:W-:Y:S01]  /*ed60*/  IMAD.MOV.U32 R6, RZ, RZ, RZ ;  /* 0x000000ffff067224 */ /* 0x000fe200078e00ff */
[----:B------:R-:W-:Y:S01]  /*ed70*/  MOV R13, R18 ;  /* 0x00000012000d7202 */ /* 0x000fe20000000f00 */
[----:B------:R-:W-:Y:S02]  /*ed80*/  IMAD.MOV.U32 R12, RZ, RZ, 0x4 ;  /* 0x00000004ff0c7424 */ /* 0x000fe400078e00ff */
[----:B------:R-:W-:-:S07]  /*ed90*/  IMAD.MOV.U32 R2, RZ, RZ, R14 ;  /* 0x000000ffff027224 */ /* 0x000fce00078e000e */
[----:B------:R-:W-:Y:S05]  /*eda0*/  WARPSYNC.COLLECTIVE R15, `(.L_x_3432) ;  /* 0x000000000f087348 */ /* 0x000fea0003c00000 */
[----:B------:R0:W1:Y:S02]  /*edb0*/  SHFL.IDX P6, R14, R13, R12, R11 ;  /* 0x0000000c0d0e7389 */ /* 0x00006400000c000b */
[----:B01----:R-:W-:Y:S01]  /*edc0*/  ENDCOLLECTIVE ;  /* 0x000000000000791b */ /* 0x003fe20003800000 */
.L_x_3432:
[----:B------:R-:W-:-:S05]  /*edd0*/  IMAD.WIDE.U32 R2, R23, 0x2, R2 ;  /* 0x0000000217027825 */ /* 0x000fca00078e0002 */
[----:B------:R-:W-:Y:S01]  /*ede0*/  @!PT LDS RZ, [RZ] ;  /* 0x00000000fffff984 */ /* 0x000fe20000000800 */
[----:B------:R-:W-:Y:S01]  /*edf0*/  @!PT LDS RZ, [RZ] ;  /* 0x00000000fffff984 */ /* 0x000fe20000000800 */
[----:B------:R-:W-:Y:S01]  /*ee00*/  @!PT LDS RZ, [RZ] ;  /* 0x00000000fffff984 */ /* 0x000fe20000000800 */
[----:B------:R0:W-:Y:S01]  /*ee10*/  LDGSTS.E.BYPASS.LTC128B.128 [R4+0x1c00], desc[UR36][R2.64], !P3 ;  /* 0x01c0000002047fae */ /* 0x0001e2000d901d64 */
[----:B------:R-:W-:-:S03]  /*ee20*/  ISETP.LT.OR P3, PT, R5, 0x41, P2 ;  /* 0x000000410500780c */ /* 0x000fc60001761670 */
[----:B------:R0:W-:Y:S01]  /*ee30*/  LDGSTS.E.BYPASS.LTC128B.128 [R4+0x4c00], desc[UR36][R2.64+0x80], !P4 ;  /* 0x04c0008002047fae */ /* 0x0001e2000e101d64 */
[C---:B------:R-:W-:Y:S02]  /*ee40*/  ISETP.LT.OR P4, PT, R5.reuse, 0x41, P1 ;  /* 0x000000410500780c */ /* 0x040fe40000f81670 */
[----:B------:R-:W-:Y:S01]  /*ee50*/  MOV R13, R17 ;  /* 0x00000011000d7202 */ /* 0x000fe20000000f00 */
[----:B------:R0:W-:Y:S01]  /*ee60*/  LDGSTS.E.BYPASS.LTC128B.128 [R4+0x7c00], desc[UR36][R2.64+0x100], !P5 ;  /* 0x07c0010002047fae */ /* 0x0001e2000e901d64 */
[----:B------:R-:W-:Y:S01]  /*ee70*/  ISETP.LT.OR P5, PT, R5, 0x41, P0 ;  /* 0x000000410500780c */ /* 0x000fe200007a1670 */
[----:B------:R-:W-:-:S12]  /*ee80*/  IMAD.MOV.U32 R7, RZ, RZ, R14 ;  /* 0x000000ffff077224 */ /* 0x000fd800078e000e */
[----:B0-----:R-:W-:Y:S05]  /*ee90*/  WARPSYNC.COLLECTIVE R15, `(.L_x_3433) ;  /* 0x000000000f087348 */ /* 0x001fea0003c00000 */
[----:B------:R1:W2:Y:S02]  /*eea0*/  SHFL.IDX P6, R14, R13, R12, R11 ;  /* 0x0000000c0d0e7389 */ /* 0x0002a400000c000b */
[----:B012---:R-:W-:Y:S01]  /*eeb0*/  ENDCOLLECTIVE ;  /* 0x000000000000791b */ /* 0x007fe20003800000 */
.L_x_3433:
[----:B------:R-:W-:Y:S01]  /*eec0*/  MOV R3, R7 ;  /* 0x0000000700037202 */ /* 0x000fe20000000f00 */
[----:B------:R-:W-:Y:S02]  /*eed0*/  IMAD.MOV.U32 R13, RZ, RZ, R18 ;  /* 0x000000ffff0d7224 */ /* 0x000fe400078e0012 */
[----:B------:R-:W-:Y:S02]  /*eee0*/  IMAD.MOV.U32 R12, RZ, RZ, 0x5 ;  /* 0x00000005ff0c7424 */ /* 0x000fe400078e00ff */
[----:B------:R-:W-:-:S07]  /*eef0*/  IMAD.MOV.U32 R8, RZ, RZ, R14 ;  /* 0x000000ffff087224 */ /* 0x000fce00078e000e */
[----:B------:R-:W-:Y:S05]  /*ef00*/  WARPSYNC.COLLECTIVE R15, `(.L_x_3434) ;  /* 0x000000000f087348 */ /* 0x000fea0003c00000 */
[----:B------:R0:W1:Y:S02]  /*ef10*/  SHFL.IDX P6, R14, R13, R12, R11 ;  /* 0x0000000c0d0e7389 */ /* 0x00006400000c000b */
[----:B01----:R-:W-:Y:S01]  /*ef20*/  ENDCOLLECTIVE ;  /* 0x000000000000791b */ /* 0x003fe20003800000 */
.L_x_3434:
[----:B------:R-:W-:-:S04]  /*ef30*/  IMAD.MOV.U32 R2, RZ, RZ, R8 ;  /* 0x000000ffff027224 */ /* 0x000fc800078e0008 */
[----:B------:R-:W-:-:S05]  /*ef40*/  IMAD.WIDE.U32 R2, R23, 0x2, R2 ;  /* 0x0000000217027825 */ /* 0x000fca00078e0002 */
[----:B------:R-:W-:Y:S01]  /*ef50*/  @!PT LDS RZ, [RZ] ;  /* 0x00000000fffff984 */ /* 0x000fe20000000800 */
[----:B------:R-:W-:Y:S01]  /*ef60*/  @!PT LDS RZ, [RZ] ;  /* 0x00000000fffff984 */ /* 0x000fe20000000800 */
[----:B------:R-:W-:Y:S01]  /*ef70*/  @!PT LDS RZ, [RZ] ;  /* 0x00000000fffff984 */ /* 0x000fe20000000800 */
[----:B------:R0:W-:Y:S01]  /*ef80*/  LDGSTS.E.BYPASS.LTC128B.128 [R4+0x2400], desc[UR36][R2.64], !P3 ;  /* 0x0240000002047fae */ /* 0x0001e2000d901d64 */
[----:B------:R-:W-:-:S03]  /*ef90*/  IMAD.MOV.U32 R13, RZ, RZ, R17 ;  /* 0x000000ffff0d7224 */ /* 0x000fc600078e0011 */
[----:B------:R0:W-:Y:S04]  /*efa0*/  LDGSTS.E.BYPASS.LTC128B.128 [R4+0x5400], desc[UR36][R2.64+0x80], !P4 ;  /* 0x0540008002047fae */ /* 0x0001e8000e101d64 */
[----:B------:R0:W-:Y:S01]  /*efb0*/  LDGSTS.E.BYPASS.LTC128B.128 [R4+0x8400], desc[UR36][R2.64+0x100], !P5 ;  /* 0x0840010002047fae */ /* 0x0001e2000e901d64 */
[----:B------:R-:W-:-:S07]  /*efc0*/  MOV R18, R14 ;  /* 0x0000000e00127202 */ /* 0x000fce0000000f00 */
[----:B0-----:R-:W-:Y:S05]  /*efd0*/  WARPSYNC.COLLECTIVE R15, `(.L_x_3435) ;  /* 0x000000000f087348 */ /* 0x001fea0003c00000 */
[----:B------:R1:W2:Y:S02]  /*efe0*/  SHFL.IDX P6, R14, R13, R12, R11 ;  /* 0x0000000c0d0e7389 */ /* 0x0002a400000c000b */
[----:B012---:R-:W-:Y:S01]  /*eff0*/  ENDCOLLECTIVE ;  /* 0x000000000000791b */ /* 0x007fe20003800000 */
.L_x_3435:
[----:B------:R-:W-:Y:S05]  /*f000*/  BRA `(.L_x_3436) ;  /* 0xffffffcc00307947 */ /* 0x000fea000383ffff */
.L_x_3346:
[----:B0-----:R0:W1:Y:S02]  /*f010*/  SYNCS.PHASECHK.TRANS64.TRYWAIT P0, [R7+URZ+0x30820], R6 ;  /* 0x03082006070075a7 */ /* 0x001064000800017f */
[----:B-1----:R-:W-:Y:S05]  /*f020*/  @!P0 NANOSLEEP.SYNCS 0x989680 ;  /* 0x009896800000895d */ /* 0x002fea0003900000 */
[----:B------:R-:W1:Y:S02]  /*f030*/  @!P0 SYNCS.PHASECHK.TRANS64 P0, [R7+URZ+0x30820], R6 ;  /* 0x03082006070085a7 */ /* 0x000e64000800007f */
[----:B-1----:R-:W-:Y:S05]  /*f040*/  @!P0 BRA `(.L_x_3346) ;  /* 0xfffffffc00f08947 */ /* 0x002fea000383ffff */
[----:B------:R-:W-:Y:S05]  /*f050*/  BRA `(.L_x_3437) ;  /* 0xffffffcc00ac7947 */ /* 0x000fea000383ffff */
.L_x_3347:
        /* <DEDUP_REMOVED lines=11> */
.L_x_3439:
[----:B------:R-:W-:Y:S05]  /*f110*/  BSYNC B0 ;  /* 0x0000000000007941 */ /* 0x000fea0003800000 */
.L_x_3438:
[----:B------:R-:W-:Y:S05]  /*f120*/  BRA `(.L_x_3440) ;  /* 0xffffffcc00907947 */ /* 0x000fea000383ffff */
.L_x_3348:
[----:B------:R-:W-:Y:S01]  /*f130*/  BSSY B0, `(.L_x_3441) ;  /* 0x0000006000007945 */ /* 0x000fe20003800000 */
[----:B------:R-:W-:-:S07]  /*f140*/  IMAD.MOV.U32 R15, RZ, RZ, -0x1 ;  /* 0xffffffffff0f7424 */ /* 0x000fce00078e00ff */
[----:B01---5:R-:W-:Y:S05]  /*f150*/  WARPSYNC.COLLECTIVE R15, `(.L_x_3442) ;  /* 0x000000000f0c7348 */ /* 0x023fea0003c00000 */
[----:B------:R-:W-:Y:S02]  /*f160*/  ELECT P6, UR62, PT ;  /* 0x00000000003e782f */ /* 0x000fe400038c0000 */
[----:B------:R-:W-:Y:S01]  /*f170*/  MOV R14, UR62 ;  /* 0x0000003e000e7c02 */ /* 0x000fe20008000f00 */
[----:B01---5:R-:W-:Y:S10]  /*f180*/  ENDCOLLECTIVE ;  /* 0x000000000000791b */ /* 0x023ff40003800000 */
.L_x_3442:
[----:B------:R-:W-:Y:S05]  /*f190*/  BSYNC B0 ;  /* 0x0000000000007941 */ /* 0x000fea0003800000 */
.L_x_3441:
[----:B------:R-:W-:Y:S05]  /*f1a0*/  BRA `(.L_x_3443) ;  /* 0xffffffcc00847947 */ /* 0x000fea000383ffff */
.L_x_3350:
[----:B-1----:R1:W2:Y:S02]  /*f1b0*/  SYNCS.PHASECHK.TRANS64.TRYWAIT P1, [R5+URZ+0x30840], R2 ;  /* 0x03084002050075a7 */ /* 0x0022a4000802017f */
[----:B--2---:R-:W-:Y:S05]  /*f1c0*/  @!P1 NANOSLEEP.SYNCS 0x989680 ;  /* 0x009896800000995d */ /* 0x004fea0003900000 */
[----:B------:R-:W2:Y:S02]  /*f1d0*/  @!P1 SYNCS.PHASECHK.TRANS64 P1, [R5+URZ+0x30840], R2 ;  /* 0x03084002050095a7 */ /* 0x000ea4000802007f */
[----:B--2---:R-:W-:Y:S05]  /*f1e0*/  @!P1 BRA `(.L_x_3350) ;  /* 0xfffffffc00f09947 */ /* 0x004fea000383ffff */
[----:B------:R-:W-:Y:S05]  /*f1f0*/  BRA `(.L_x_3444) ;  /* 0xffffffcc00ac7947 */ /* 0x000fea000383ffff */
.L_x_3352:
[----:B0-----:R0:W2:Y:S02]  /*f200*/  SYNCS.PHASECHK.TRANS64.TRYWAIT P1, [R7+URZ+0x30840], R0 ;  /* 0x03084000070075a7 */ /* 0x0010a4000802017f */
[----:B--2---:R-:W-:Y:S05]  /*f210*/  @!P1 NANOSLEEP.SYNCS 0x989680 ;  /* 0x009896800000995d */ /* 0x004fea0003900000 */
[----:B------:R-:W2:Y:S02]  /*f220*/  @!P1 SYNCS.PHASECHK.TRANS64 P1, [R7+URZ+0x30840], R0 ;  /* 0x03084000070095a7 */ /* 0x000ea4000802007f */
[----:B--2---:R-:W-:Y:S05]  /*f230*/  @!P1 BRA `(.L_x_3352) ;  /* 0xfffffffc00f09947 */ /* 0x004fea000383ffff */
[----:B------:R-:W-:Y:S05]  /*f240*/  BRA `(.L_x_3445) ;  /* 0xffffffcc00b87947 */ /* 0x000fea000383ffff */
.L_x_3354:
[----:B--2---:R2:W3:Y:S02]  /*f250*/  SYNCS.PHASECHK.TRANS64.TRYWAIT P1, [R5+URZ+0x30860], R2 ;  /* 0x03086002050075a7 */ /* 0x0044e4000802017f */
[----:B---3--:R-:W-:Y:S05]  /*f260*/  @!P1 NANOSLEEP.SYNCS 0x989680 ;  /* 0x009896800000995d */ /* 0x008fea0003900000 */
[----:B------:R-:W3:Y:S02]  /*f270*/  @!P1 SYNCS.PHASECHK.TRANS64 P1, [R5+URZ+0x30860], R2 ;  /* 0x03086002050095a7 */ /* 0x000ee4000802007f */
[----:B---3--:R-:W-:Y:S05]  /*f280*/  @!P1 BRA `(.L_x_3354) ;  /* 0xfffffffc00f09947 */ /* 0x008fea000383ffff */
[----:B------:R-:W-:Y:S05]  /*f290*/  BRA `(.L_x_3446) ;  /* 0xffffffcc00b47947 */ /* 0x000fea000383ffff */
.L_x_3447:
        /* <DEDUP_REMOVED lines=14> */
.L_x_15964:


//--------------------- .text._ZN7cutlass13device_kernelIN5flash11enable_sm90INS1_16FlashAttnFwdSm90INS1_25CollectiveMainloopFwdSm90ILi2EN4cute5tupleIJNS5_1CILi1EEES8_S8_EEENS6_IJNS7_ILi128EEENS7_ILi96EEENS7_ILi192EEEEEELi192ENS_10bfloat16_tEfNS_4arch4Sm90ELb0ELb0ELb0ELb1ELb1ELb0ELb0ELb1ELb1ELb1ELb1ELb0EEENS1_21CollectiveEpilogueFwdINS6_IJSA_SC_SB_EEES9_SE_SG_Li256ELb1ELb1ELb1ELb0EEENS1_36VarlenDynamicPersistentTileSchedulerILi128ELi96ELi256ELi128ELb1ELb1ELb1ELb0ELb1ELb1EEEEEEEEEvNT_6ParamsE --------------------------
	.section	.text._ZN7cutlass13device_kernelIN5flash11enable_sm90INS1_16FlashAttnFwdSm90INS1_25CollectiveMainloopFwdSm90ILi2EN4cute5tupleIJNS5_1CILi1EEES8_S8_EEENS6_IJNS7_ILi128EEENS7_ILi96EEENS7_ILi192EEEEEELi192ENS_10bfloat16_tEfNS_4arch4Sm90ELb0ELb0ELb0ELb1ELb1ELb0ELb0ELb1ELb1ELb1ELb1ELb0EEENS1_21CollectiveEpilogueFwdINS6_IJSA_SC_SB_EEES9_SE_SG_Li256ELb1ELb1ELb1ELb0EEENS1_36VarlenDynamicPersistentTileSchedulerILi128ELi96ELi256ELi128ELb1ELb1ELb1ELb0ELb1ELb1EEEEEEEEEvNT_6ParamsE,"ax",@progbits
	.align	128
.text._ZN7cutlass13device_kernelIN5flash11enable_sm90INS1_16FlashAttnFwdSm90INS1_25CollectiveMainloopFwdSm90ILi2EN4cute5tupleIJNS5_1CILi1EEES8_S8_EEENS6_IJNS7_ILi128EEENS7_ILi96EEENS7_ILi192EEEEEELi192ENS_10bfloat16_tEfNS_4arch4Sm90ELb0ELb0ELb0ELb1ELb1ELb0ELb0ELb1ELb1ELb1ELb1ELb0EEENS1_21CollectiveEpilogueFwdINS6_IJSA_SC_SB_EEES9_SE_SG_Li256ELb1ELb1ELb1ELb0EEENS1_36VarlenDynamicPersistentTileSchedulerILi128ELi96ELi256ELi128ELb1ELb1ELb1ELb0ELb1ELb1EEEEEEEEEvNT_6ParamsE:
        .type           _ZN7cutlass13device_kernelIN5flash11enable_sm90INS1_16FlashAttnFwdSm90INS1_25CollectiveMainloopFwdSm90ILi2EN4cute5tupleIJNS5_1CILi1EEES8_S8_EEENS6_IJNS7_ILi128EEENS7_ILi96EEENS7_ILi192EEEEEELi192ENS_10bfloat16_tEfNS_4arch4Sm90ELb0ELb0ELb0ELb1ELb1ELb0ELb0ELb1ELb1ELb1ELb1ELb0EEENS1_21CollectiveEpilogueFwdINS6_IJSA_SC_SB_EEES9_SE_SG_Li256ELb1ELb1ELb1ELb0EEENS1_36VarlenDynamicPersistentTileSchedulerILi128ELi96ELi256ELi128ELb1ELb1ELb1ELb0ELb1ELb1EEEEEEEEEvNT_6ParamsE,@function
        .size           _ZN7cutlass13device_kernelIN5flash11enable_sm90INS1_16FlashAttnFwdSm90INS1_25CollectiveMainloopFwdSm90ILi2EN4cute5tupleIJNS5_1CILi1EEES8_S8_EEENS6_IJNS7_ILi128EEENS7_ILi96EEENS7_ILi192EEEEEELi192ENS_10bfloat16_tEfNS_4arch4Sm90ELb0ELb0ELb0ELb1ELb1ELb0ELb0ELb1ELb1ELb1ELb1ELb0EEENS1_21CollectiveEpilogueFwdINS6_IJSA_SC_SB_EEES9_SE_SG_Li256ELb1ELb1ELb1ELb0EEENS1_36VarlenDynamicPersistentTileSchedulerILi128ELi96ELi256ELi128ELb1ELb1ELb1ELb0ELb1ELb1EEEEEEEEEvNT_6ParamsE,(.L_x_15965 - _ZN7cutlass13device_kernelIN5flash11enable_sm90INS1_16FlashAttnFwdSm90INS1_25CollectiveMainloopFwdSm90ILi2EN4cute5tupleIJNS5_1CILi1EEES8_S8_EEENS6_IJNS7_ILi128EEENS7_ILi96EEENS7_ILi192EEEEEELi192ENS_10bfloat16_tEfNS_4arch4Sm90ELb0ELb0ELb0ELb1ELb1ELb0ELb0ELb1ELb1ELb1ELb1ELb0EEENS1_21CollectiveEpilogueFwdINS6_IJSA_SC_SB_EEES9_SE_SG_Li256ELb1ELb1ELb1ELb0EEENS1_36VarlenDynamicPersistentTileSchedulerILi128ELi96ELi256ELi128ELb1ELb1ELb1ELb0ELb1ELb1EEEEEEEEEvNT_6ParamsE)
        .other          _ZN7cutlass13device_kernelIN5flash11enable_sm90INS1_16FlashAttnFwdSm90INS1_25CollectiveMainloopFwdSm90ILi2EN4cute5tupleIJNS5_1CILi1EEES8_S8_EEENS6_IJNS7_ILi128EEENS7_ILi96EEENS7_ILi192EEEEEELi192ENS_10bfloat16_tEfNS_4arch4Sm90ELb0ELb0ELb0ELb1ELb1ELb0ELb0ELb1ELb1ELb1ELb1ELb0EEENS1_21CollectiveEpilogueFwdINS6_IJSA_SC_SB_EEES9_SE_SG_Li256ELb1ELb1ELb1ELb0EEENS1_36VarlenDynamicPersistentTileSchedulerILi128ELi96ELi256ELi128ELb1ELb1ELb1ELb0ELb1ELb1EEEEEEEEEvNT_6ParamsE,@"STO_CUDA_ENTRY STV_DEFAULT"
_ZN7cutlass13device_kernelIN5flash11enable_sm90INS1_16FlashAttnFwdSm90INS1_25CollectiveMainloopFwdSm90ILi2EN4cute5tupleIJNS5_1CILi1EEES8_S8_EEENS6_IJNS7_ILi128EEENS7_ILi96EEENS7_ILi192EEEEEELi192ENS_10bfloat16_tEfNS_4arch4Sm90ELb0ELb0ELb0ELb1ELb1ELb0ELb0ELb1ELb1ELb1ELb1ELb0EEENS1_21CollectiveEpilogueFwdINS6_IJSA_SC_SB_EEES9_SE_SG_Li256ELb1ELb1ELb1ELb0EEENS1_36VarlenDynamicPersistentTileSchedulerILi128ELi96ELi256ELi128ELb1ELb1ELb1ELb0ELb1ELb1EEEEEEEEEvNT_6ParamsE:
        /* <DEDUP_REMOVED lines=45> */
.L_x_3448:
        /* <DEDUP_REMOVED lines=22> */
.L_x_3449:
        /* <DEDUP_REMOVED lines=18> */
.L_x_3450:
        /* <DEDUP_REMOVED lines=22> */
.L_x_3451:
        /* <DEDUP_REMOVED lines=23> */
.L_x_3452:
        /* <DEDUP_REMOVED lines=10> */
.L_x_3454:
        /* <DEDUP_REMOVED lines=20> */
[----:B------:R-:W-:Y:S02]  /*0a00*/  SHF.R.S32.HI R0, RZ, 0x1f, R12 ;  /* 0x0000001fff007819 */ /* 0x000fe4000001140c */
[----:B------:R-:W-:Y:S02]  /*0a10*/  R2UR UR5, R10 ;  /* 0x000000000a0572ca */ /* 0x000fe400000e0000 */
[----:B0-----:R-:W-:-:S02]  /*0a20*/  LEA.HI R3, R0, R12, RZ, 0x4 ;  /* 0x0000000c00037211 */ /* 0x001fc400078f20ff */
[CC--:B------:R-:W-:Y:S02]  /*0a30*/  LEA.HI R4, R0.reuse, R12.reuse, RZ, 0x5 ;  /* 0x0000000c00047211 */ /* 0x0c0fe400078f28ff */
[----:B------:R-:W-:Y:S02]  /*0a40*/  SHF.R.S32.HI R6, RZ, 0x4, R3 ;  /* 0x00000004ff067819 */ /* 0x000fe40000011403 */
[----:B------:R-:W-:Y:S01]  /*0a50*/  LEA.HI R11, R0, R12, RZ, 0x2 ;  /* 0x0000000c000b7211 */ /* 0x000fe200078f10ff */
[----:B------:R-:W-:Y:S01]  /*0a60*/  IMAD.SHL.U32 R5, R4, 0x20, RZ ;  /* 0x0000002004057824 */ /* 0x000fe200078e00ff */
[C---:B------:R-:W-:Y:S02]  /*0a70*/  LOP3.LUT R4, R3.reuse, 0x3fffff0, RZ, 0xc0, !PT ;  /* 0x03fffff003047812 */ /* 0x040fe400078ec0ff */
[----:B------:R-:W-:Y:S02]  /*0a80*/  LEA.HI R3, R3, R6, RZ, 0x1 ;  /* 0x0000000603037211 */ /* 0x000fe400078f08ff */
[----:B------:R-:W-:Y:S01]  /*0a90*/  LOP3.LUT R5, R5, 0xfffffc00, RZ, 0xc0, !PT ;  /* 0xfffffc0005057812 */ /* 0x000fe200078ec0ff */
[----:B------:R-:W-:Y:S01]  /*0aa0*/  IMAD.IADD R4, R12, 0x1, -R4 ;  /* 0x000000010c047824 */ /* 0x000fe200078e0a04 */
[----:B------:R-:W-:-:S02]  /*0ab0*/  LOP3.LUT R3, R3, 0x1ffffffe, RZ, 0xc0, !PT ;  /* 0x1ffffffe03037812 */ /* 0x000fc400078ec0ff */
[----:B------:R-:W-:Y:S01]  /*0ac0*/  LOP3.LUT R11, R11, 0xfffffffc, RZ, 0xc0, !PT ;  /* 0xfffffffc0b0b7812 */ /* 0x000fe200078ec0ff */
[----:B------:R-:W-:Y:S02]  /*0ad0*/  IMAD R4, R4, 0x40, R5 ;  /* 0x0000004004047824 */ /* 0x000fe400078e0205 */
[----:B------:R-:W-:Y:S02]  /*0ae0*/  IMAD.IADD R3, R6, 0x1, -R3 ;  /* 0x0000000106037824 */ /* 0x000fe400078e0a03 */
[----:B------:R-:W-:Y:S02]  /*0af0*/  IMAD.IADD R11, R12, 0x1, -R11 ;  /* 0x000000010c0b7824 */ /* 0x000fe400078e0a0b */
[----:B------:R-:W-:-:S03]  /*0b00*/  IMAD R3, R3, 0x8, R4 ;  /* 0x0000000803037824 */ /* 0x000fc600078e0204 */
[----:B------:R-:W-:Y:S02]  /*0b10*/  LEA.HI R5, R11, R11, RZ, 0x1 ;  /* 0x0000000b0b057211 */ /* 0x000fe400078f08ff */
[----:B------:R0:W-:Y:S02]  /*0b20*/  STL [R1+0x24], R3 ;  /* 0x0000240301007387 */ /* 0x0001e40000100800 */
[----:B------:R-:W-:-:S05]  /*0b30*/  LOP3.LUT R4, R5, 0x1ffffffe, RZ, 0xc0, !PT ;  /* 0x1ffffffe05047812 */ /* 0x000fca00078ec0ff */
[----:B------:R-:W-:Y:S01]  /*0b40*/  IMAD.IADD R4, R11, 0x1, -R4 ;  /* 0x000000010b047824 */ /* 0x000fe200078e0a04 */
[----:B--2---:R-:W-:Y:S02]  /*0b50*/  R2UR UR4, R2 ;  /* 0x00000000020472ca */ /* 0x004fe400000e0000 */
[CC--:B------:R-:W-:Y:S02]  /*0b60*/  LEA.HI R2, R0.reuse, R12.reuse, RZ, 0x7 ;  /* 0x0000000c00027211 */ /* 0x0c0fe400078f38ff */
[----:B------:R-:W-:Y:S02]  /*0b70*/  LEA.HI R0, R0, R12, RZ, 0x3 ;  /* 0x0000000c00007211 */ /* 0x000fe400078f18ff */
[----:B------:R-:W-:Y:S02]  /*0b80*/  LOP3.LUT R216, R2, 0xffffff80, RZ, 0xc0, !PT ;  /* 0xffffff8002d87812 */ /* 0x000fe400078ec0ff */
[----:B------:R-:W-:Y:S02]  /*0b90*/  SHF.R.S32.HI R13, RZ, 0x7, R2 ;  /* 0x00000007ff0d7819 */ /* 0x000fe40000011402 */
[----:B------:R-:W-:Y:S01]  /*0ba0*/  LOP3.LUT R16, R0, 0xfffffff8, RZ, 0xc0, !PT ;  /* 0xfffffff800107812 */ /* 0x000fe200078ec0ff */
[----:B------:R-:W-:Y:S01]  /*0bb0*/  IMAD.IADD R216, R12, 0x1, -R216 ;  /* 0x000000010cd87824 */ /* 0x000fe200078e0ad8 */
[----:B------:R-:W-:Y:S01]  /*0bc0*/  LEA.HI R2, R2, R13, RZ, 0x1 ;  /* 0x0000000d02027211 */ /* 0x000fe200078f08ff */
[----:B------:R-:W-:Y:S01]  /*0bd0*/  ULOP3.LUT UR4, UR4, 0x1, URZ, 0xfc, !UPT ;  /* 0x0000000104047892 */ /* 0x000fe2000f8efc3f */
[----:B------:R-:W-:Y:S01]  /*0be0*/  SHF.R.S32.HI R213, RZ, 0x3, R0 ;  /* 0x00000003ffd57819 */ /* 0x000fe20000011400 */
[----:B------:R-:W-:Y:S01]  /*0bf0*/  IMAD.IADD R16, R12, 0x1, -R16 ;  /* 0x000000010c107824 */ /* 0x000fe200078e0a10 */
[----:B------:R-:W-:-:S02]  /*0c00*/  SHF.R.S32.HI R7, RZ, 0x1f, R216 ;  /* 0x0000001fff077819 */ /* 0x000fc400000114d8 */
[----:B------:R-:W-:Y:S02]  /*0c10*/  LOP3.LUT R2, R2, 0x3fffffe, RZ, 0xc0, !PT ;  /* 0x03fffffe02027812 */ /* 0x000fe400078ec0ff */
[CC--:B------:R-:W-:Y:S02]  /*0c20*/  LEA.HI R8, R7.reuse, R216.reuse, RZ, 0x2 ;  /* 0x000000d807087211 */ /* 0x0c0fe400078f10ff */
[----:B------:R-:W-:Y:S01]  /*0c30*/  LEA.HI R7, R7, R216, RZ, 0x5 ;  /* 0x000000d807077211 */ /* 0x000fe200078f28ff */
[----:B------:R-:W-:Y:S01]  /*0c40*/  IMAD.IADD R2, R13, 0x1, -R2 ;  /* 0x000000010d027824 */ /* 0x000fe200078e0a02 */
[--C-:B------:R-:W-:Y:S02]  /*0c50*/  SHF.R.S32.HI R9, RZ, 0x2, R8.reuse ;  /* 0x00000002ff097819 */ /* 0x100fe40000011408 */
[----:B------:R-:W-:Y:S02]  /*0c60*/  SHF.R.S32.HI R10, RZ, 0x1f, R8 ;  /* 0x0000001fff0a7819 */ /* 0x000fe40000011408 */
[----:B0-----:R-:W-:-:S02]  /*0c70*/  LOP3.LUT R3, R8, 0x7ffffffc, RZ, 0xc0, !PT ;  /* 0x7ffffffc08037812 */ /* 0x001fc400078ec0ff */
[----:B------:R-:W-:Y:S02]  /*0c80*/  LEA.HI R10, R10, R9, RZ, 0x3 ;  /* 0x000000090a0a7211 */ /* 0x000fe400078f18ff */
[----:B------:R-:W-:Y:S01]  /*0c90*/  SHF.R.S32.HI R7, RZ, 0x5, R7 ;  /* 0x00000005ff077819 */ /* 0x000fe20000011407 */
[----:B------:R-:W-:Y:S01]  /*0ca0*/  IMAD.IADD R3, R216, 0x1, -R3 ;  /* 0x00000001d8037824 */ /* 0x000fe200078e0a03 */
[----:B------:R-:W-:-:S03]  /*0cb0*/  LOP3.LUT R10, R10, 0xfffffff8, RZ, 0xc0, !PT ;  /* 0xfffffff80a0a7812 */ /* 0x000fc600078ec0ff */
[----:B------:R-:W-:Y:S02]  /*0cc0*/  IMAD.SHL.U32 R17, R3, 0x2, RZ ;  /* 0x0000000203117824 */ /* 0x000fe400078e00ff */
[----:B------:R-:W-:Y:S02]  /*0cd0*/  IMAD.IADD R10, R9, 0x1, -R10 ;  /* 0x00000001090a7824 */ /* 0x000fe400078e0a0a */
[C---:B------:R-:W-:Y:S01]  /*0ce0*/  VIADD R208, R17.reuse, 0x38 ;  /* 0x0000003811d07836 */ /* 0x040fe20000000000 */
[----:B------:R-:W-:Y:S01]  /*0cf0*/  IADD3 R198, R17, 0x88, RZ ;  /* 0x0000008811c67810 */ /* 0x000fe20007ffe0ff */
[----:B------:R-:W-:Y:S02]  /*0d00*/  IMAD R7, R7, 0x10, R10 ;  /* 0x0000001007077824 */ /* 0x000fe400078e020a */
[C---:B------:R-:W-:Y:S01]  /*0d10*/  VIADD R205, R17.reuse, 0x50 ;  /* 0x0000005011cd7836 */ /* 0x040fe20000000000 */
[----:B------:R-:W-:Y:S01]  /*0d20*/  SHF.R.S32.HI R0, RZ, 0x1f, R208 ;  /* 0x0000001fff007819 */ /* 0x000fe200000114d0 */
[----:B------:R-:W-:Y:S01]  /*0d30*/  IMAD R5, R2, 0x40, R7 ;  /* 0x0000004002057824 */ /* 0x000fe200078e0207 */
[----:B------:R-:W-:Y:S01]  /*0d40*/  MOV R2, UR4 ;  /* 0x0000000400027c02 */ /* 0x000fe20008000f00 */
[C---:B------:R-:W-:Y:S01]  /*0d50*/  VIADD R210, R17.reuse, 0x8 ;  /* 0x0000000811d27836 */ /* 0x040fe20000000000 */
[----:B------:R-:W-:Y:S01]  /*0d60*/  SHF.R.S32.HI R0, RZ, 0x1f, R205 ;  /* 0x0000001fff007819 */ /* 0x000fe200000114cd */
[----:B------:R-:W-:Y:S01]  /*0d70*/  IMAD R0, R4, 0x8, R5 ;  /* 0x0000000804007824 */ /* 0x000fe200078e0205 */
[----:B------:R-:W-:Y:S01]  /*0d80*/  STL [R1+0x1c], R5 ;  /* 0x00001c0501007387 */ /* 0x000fe20000100800 */
[C---:B------:R-:W-:Y:S01]  /*0d90*/  VIADD R209, R17.reuse, 0x30 ;  /* 0x0000003011d17836 */ /* 0x040fe20000000000 */
[----:B------:R-:W-:Y:S01]  /*0da0*/  UMOV UR4, URZ ;  /* 0x0000003f00047c82 */ /* 0x000fe20008000000 */
        /* <DEDUP_REMOVED lines=11> */
[----:B0-----:R-:W-:Y:S01]  /*0e60*/  SHF.R.S32.HI R2, RZ, 0x1f, R209 ;  /* 0x0000001fff027819 */ /* 0x001fe200000114d1 */
        /* <DEDUP_REMOVED lines=16> */
[----:B------:R-:W-:Y:S01]  /*0f70*/  IMAD.U32 R215, RZ, RZ, UR4 ;  /* 0x00000004ffd77e24 */ /* 0x000fe2000f8e00ff */
[----:B------:R-:W-:Y:S01]  /*0f80*/  SHF.R.S32.HI R221, RZ, 0x1f, R196 ;  /* 0x0000001fffdd7819 */ /* 0x000fe200000114c4 */
[C---:B------:R-:W-:Y:S01]  /*0f90*/  VIADD R22, R17.reuse, 0x10 ;  /* 0x0000001011167836 */ /* 0x040fe20000000000 */
[----:B------:R-:W-:Y:S01]  /*0fa0*/  SHF.R.S32.HI R220, RZ, 0x1f, R195 ;  /* 0x0000001fffdc7819 */ /* 0x000fe200000114c3 */
[----:B------:R-:W-:Y:S01]  /*0fb0*/  VIADD R19, R17, 0x28 ;  /* 0x0000002811137836 */ /* 0x000fe20000000000 */
[----:B------:R-:W-:-:S02]  /*0fc0*/  SHF.R.S32.HI R219, RZ, 0x1f, R194 ;  /* 0x0000001fffdb7819 */ /* 0x000fc400000114c2 */
[----:B------:R-:W-:Y:S02]  /*0fd0*/  SHF.R.S32.HI R218, RZ, 0x1f, R193 ;  /* 0x0000001fffda7819 */ /* 0x000fe400000114c1 */
[----:B-1----:R-:W-:-:S07]  /*0fe0*/  SHF.R.S32.HI R217, RZ, 0x1f, R192 ;  /* 0x0000001fffd97819 */ /* 0x002fce00000114c0 */
.L_x_3504:
[----:B------:R-:W-:Y:S01]  /*0ff0*/  ULDC.64 UR8, c[0x0][0xc88] ;  /* 0x0003220000087ab9 */ /* 0x000fe20000000a00 */
[----:B------:R-:W-:Y:S01]  /*1000*/  ULDC.64 UR10, c[0x0][0xa20] ;  /* 0x00028800000a7ab9 */ /* 0x000fe20000000a00 */
[----:B------:R-:W-:Y:S02]  /*1010*/  UIMAD.WIDE UR8, UR7, 0x4, UR8 ;  /* 0x00000004070878a5 */ /* 0x000fe4000f8e0208 */
[----:B------:R-:W-:Y:S01]  /*1020*/  UISETP.NE.U32.AND UP1, UPT, UR10, URZ, UPT ;  /* 0x0000003f0a00728c */ /* 0x000fe2000bf25070 */
[----:B------:R-:W-:-:S03]  /*1030*/  ULDC UR7, c[0x0][0x2f0] ;  /* 0x0000bc0000077ab9 */ /* 0x000fc60000000800 */
[----:B0-23--:R-:W-:Y:S02]  /*1040*/  IMAD.U32 R2, RZ, RZ, UR8 ;  /* 0x00000008ff027e24 */ /* 0x00dfe4000f8e00ff */
        /* <DEDUP_REMOVED lines=18> */
[----:B-1----:R-:W-:Y:S01]  /*1170*/  IMAD.U32 R4, RZ, RZ, UR10 ;  /* 0x0000000aff047e24 */ /* 0x002fe2000f8e00ff */
[----:B------:R-:W-:Y:S02]  /*1180*/  ULDC UR4, c[0x0][0x424] ;  /* 0x0001090000047ab9 */ /* 0x000fe40000000800 */
[----:B------:R-:W-:Y:S01]  /*1190*/  IMAD.U32 R5, RZ, RZ, UR11 ;  /* 0x0000000bff057e24 */ /* 0x000fe2000f8e00ff */
[----:B------:R-:W2:Y:S04]  /*11a0*/  @P0 LDG.E R2, desc[UR36][R2.64] ;  /* 0x0000002402020981 */ /* 0x000ea8000c1e1900 */
[----:B------:R-:W3:Y:S01]  /*11b0*/  @P1 LDG.E R4, desc[UR36][R4.64] ;  /* 0x0000002404041981 */ /* 0x000ee2000c1e1900 */
[----:B------:R-:W-:Y:S01]  /*11c0*/  UISETP.NE.U32.AND UP0, UPT, UR8, URZ, UPT ;  /* 0x0000003f0800728c */ /* 0x000fe2000bf05070 */
[----:B------:R-:W-:Y:S01]  /*11d0*/  IMAD.U32 R212, RZ, RZ, UR6 ;  /* 0x00000006ffd47e24 */ /* 0x000fe2000f8e00ff */
[----:B------:R-:W-:Y:S01]  /*11e0*/  UMOV UR41, URZ ;  /* 0x0000003f00297c82 */ /* 0x000fe20008000000 */
[----:B------:R-:W-:-:S02]  /*11f0*/  ULOP3.LUT UR8, UR5, 0xff000000, URZ, 0xc0, !UPT ;  /* 0xff00000005087892 */ /* 0x000fc4000f8ec03f */
[----:B------:R-:W-:-:S04]  /*1200*/  UISETP.NE.AND.EX UP0, UPT, UR9, URZ, UPT, UP0 ;  /* 0x0000003f0900728c */ /* 0x000fc8000bf05300 */
[----:B------:R-:W-:-:S04]  /*1210*/  USEL UR4, UR4, 0x1, UP0 ;  /* 0x0000000104047887 */ /* 0x000fc80008000000 */
[----:B------:R-:W-:Y:S01]  /*1220*/  UIMAD UR4, UR4, UR7, URZ ;  /* 0x00000007040472a4 */ /* 0x000fe2000f8e023f */
[----:B--2---:R-:W-:-:S06]  /*1230*/  @P0 R2UR UR41, R2 ;  /* 0x00000000022902ca */ /* 0x004fcc00000e0000 */
[----:B---3--:R-:W-:Y:S01]  /*1240*/  @P1 R2UR UR4, R4 ;  /* 0x00000000040412ca */ /* 0x008fe200000e0000 */
[----:B----45:R-:W-:-:S14]  /*1250*/  @P1 BRA `(.L_x_3455) ;  /* 0x0000000000341947 */ /* 0x030fdc0003800000 */
[----:B------:R-:W-:Y:S02]  /*1260*/  ULDC.64 UR6, c[0x0][0xa08] ;  /* 0x0002820000067ab9 */ /* 0x000fe40000000a00 */
[----:B------:R-:W-:-:S04]  /*1270*/  ISETP.NE.U32.AND P0, PT, RZ, UR6, PT ;  /* 0x00000006ff007c0c */ /* 0x000fc8000bf05070 */
[----:B------:R-:W-:-:S13]  /*1280*/  ISETP.NE.AND.EX P0, PT, RZ, UR7, PT, P0 ;  /* 0x00000007ff007c0c */ /* 0x000fda000bf05300 */
[----:B------:R-:W-:Y:S05]  /*1290*/  @!P0 BRA `(.L_x_3455) ;  /* 0x0000000000248947 */ /* 0x000fea0003800000 */
[----:B------:R-:W-:Y:S02]  /*12a0*/  ULDC.64 UR6, c[0x0][0xa08] ;  /* 0x0002820000067ab9 */ /* 0x000fe40000000a00 */
[----:B------:R-:W-:-:S06]  /*12b0*/  UIMAD.WIDE UR6, UR61, 0x4, UR6 ;  /* 0x000000043d0678a5 */ /* 0x000fcc000f8e0206 */
[----:B------:R-:W-:Y:S01]  /*12c0*/  IMAD.U32 R2, RZ, RZ, UR6 ;  /* 0x00000006ff027e24 */ /* 0x000fe2000f8e00ff */
[----:B------:R-:W-:-:S05]  /*12d0*/  MOV R3, UR7 ;  /* 0x0000000700037c02 */ /* 0x000fca0008000f00 */
[----:B------:R-:W2:Y:S04]  /*12e0*/  LDG.E R4, desc[UR36][R2.64] ;  /* 0x0000002402047981 */ /* 0x000ea8000c1e1900 */
[----:B------:R-:W3:Y:S01]  /*12f0*/  LDG.E R0, desc[UR36][R2.64+0x4] ;  /* 0x0000042402007981 */ /* 0x000ee2000c1e1900 */
[----:B--2---:R-:W-:Y:S02]  /*1300*/  R2UR UR4, R4 ;  /* 0x00000000040472ca */ /* 0x004fe400000e0000 */
[----:B---3--:R-:W-:-:S13]  /*1310*/  R2UR UR6, R0 ;  /* 0x00000000000672ca */ /* 0x008fda00000e0000 */
[----:B------:R-:W-:-:S12]  /*1320*/  UIADD3 UR4, -UR4, UR6, URZ ;  /* 0x0000000604047290 */ /* 0x000fd8000fffe13f */
.L_x_3455:
        /* <DEDUP_REMOVED lines=55> */
.L_x_3456:
        /* <DEDUP_REMOVED lines=19> */
[----:B------:R-:W-:Y:S02]  /*17d0*/  VIADDMNMX R0, R3, UR60, R0, PT ;  /* 0x0000003c03007c46 */ /* 0x000fe4000b800100 */
[----:B------:R-:W-:Y:S02]  /*17e0*/  CS2R R120, SRZ ;  /* 0x0000000000787805 */ /* 0x000fe4000001ff00 */
[----:B------:R-:W-:-:S02]  /*17f0*/  CS2R R124, SRZ ;  /* 0x00000000007c7805 */ /* 0x000fc4000001ff00 */
[----:B------:R-:W-:Y:S02]  /*1800*/  CS2R R20, SRZ ;  /* 0x0000000000147805 */ /* 0x000fe4000001ff00 */
[----:B------:R-:W-:Y:S01]  /*1810*/  R2UR UR40, R0 ;  /* 0x00000000002872ca */ /* 0x000fe200000e0000 */
        /* <DEDUP_REMOVED lines=12> */
[----:B------:R-:W-:Y:S01]  /*18e0*/  UISETP.GT.AND UP0, UPT, UR40, UR60, UPT ;  /* 0x0000003c2800728c */ /* 0x000fe2000bf04270 */
[----:B------:R-:W-:Y:S02]  /*18f0*/  CS2R R64, SRZ ;  /* 0x0000000000407805 */ /* 0x000fe4000001ff00 */
[----:B------:R-:W-:Y:S02]  /*1900*/  CS2R R62, SRZ ;  /* 0x00000000003e7805 */ /* 0x000fe4000001ff00 */
[----:B------:R-:W-:Y:S02]  /*1910*/  CS2R R60, SRZ ;  /* 0x00000000003c7805 */ /* 0x000fe4000001ff00 */
[----:B------:R-:W-:Y:S02]  /*1920*/  CS2R R58, SRZ ;  /* 0x00000000003a7805 */ /* 0x000fe4000001ff00 */
[----:B------:R-:W-:-:S02]  /*1930*/  CS2R R56, SRZ ;  /* 0x0000000000387805 */ /* 0x000fc4000001ff00 */
[----:B------:R-:W-:Y:S02]  /*1940*/  PLOP3.LUT P1, PT, PT, PT, UP0, 0x80, 0x0 ;  /* 0x000000000000781c */ /* 0x000fe40003f2f008 */
        /* <DEDUP_REMOVED lines=27> */
[----:B------:R-:W-:-:S05]  /*1b00*/  SHF.R.S32.HI R5, RZ, 0x7, R5 ;  /* 0x00000007ff057819 */ /* 0x000fca0000011405 */
        /* <DEDUP_REMOVED lines=25> */
.L_x_3458:
[----:B------:R-:W2:Y:S01]  /*1ca0*/  LDL R2, [R1+0x28] ;  /* 0x0000280001027983 */ /* 0x000ea20000100800 */
[----:B------:R-:W-:Y:S01]  /*1cb0*/  R2UR UR7, R215 ;  /* 0x00000000d70772ca */ /* 0x000fe200000e0000 */
[----:B------:R-:W0:Y:S01]  /*1cc0*/  S2UR UR5, SR_CgaCtaId ;  /* 0x00000000000579c3 */ /* 0x000e220000008800 */
[----:B------:R-:W-:-:S11]  /*1cd0*/  MOV R4, 0x400 ;  /* 0x0000040000047802 */ /* 0x000fd60000000f00 */
[----:B------:R-:W-:-:S04]  /*1ce0*/  ULEA.HI UR4, UR7, UR7, URZ, 0x1 ;  /* 0x0000000707047291 */ /* 0x000fc8000f8f083f */
[----:B------:R-:W-:-:S04]  /*1cf0*/  ULOP3.LUT UR4, UR4, 0xfffffffe, URZ, 0xc0, !UPT ;  /* 0xfffffffe04047892 */ /* 0x000fc8000f8ec03f */
[----:B------:R-:W-:Y:S01]  /*1d00*/  UIADD3 UR4, UR7, -UR4, URZ ;  /* 0x8000000407047290 */ /* 0x000fe2000fffe03f */
[----:B0-----:R-:W-:-:S05]  /*1d10*/  IMAD.U32 R5, RZ, RZ, UR5 ;  /* 0x00000005ff057e24 */ /* 0x001fca000f8e00ff */
[----:B------:R-:W-:Y:S01]  /*1d20*/  IMAD.U32 R3, RZ, RZ, UR4 ;  /* 0x00000004ff037e24 */ /* 0x000fe2000f8e00ff */
[----:B------:R-:W-:-:S04]  /*1d30*/  LEA R4, R5, R4, 0x18 ;  /* 0x0000000405047211 */ /* 0x000fc800078ec0ff */
[----:B------:R-:W-:-:S04]  /*1d40*/  SHF.L.U32 R3, R3, 0x1f, RZ ;  /* 0x0000001f03037819 */ /* 0x000fc800000006ff */
[----:B------:R-:W0:Y:S01]  /*1d50*/  SYNCS.PHASECHK.TRANS64.TRYWAIT P1, [R4+URZ+0x30800], R3 ;  /* 0x03080003040075a7 */ /* 0x000e22000802017f */
[----:B--2---:R-:W-:-:S13]  /*1d60*/  R2UR UR6, R2 ;  /* 0x00000000020672ca */ /* 0x004fda00000e0000 */
[----:B------:R-:W-:-:S05]  /*1d70*/  IMAD.U32 R0, RZ, RZ, UR6 ;  /* 0x00000006ff007e24 */ /* 0x000fca000f8e00ff */
[----:B------:R-:W-:Y:S01]  /*1d80*/  ISETP.NE.AND P0, PT, R0, 0x3, PT ;  /* 0x000000030000780c */ /* 0x000fe20003f05270 */
[----:B0-----:R-:W-:-:S12]  /*1d90*/  @!P1 BRA `(.L_x_3459) ;  /* 0x000000ec00249947 */ /* 0x001fd80003800000 */
.L_x_3589:
[----:B------:R-:W-:Y:S05]  /*1da0*/  @!P0 BRA `(.L_x_3460) ;  /* 0x0000000000048947 */ /* 0x000fea0003800000 */
[----:B------:R-:W-:Y:S01]  /*1db0*/  BPT.TRAP 0x1 ;  /* 0x000000040000795c */ /* 0x000fe20000300000 */
.L_x_3460:
[----:B0-----:R-:W-:Y:S02]  /*1dc0*/  IMAD.U32 R3, RZ, RZ, UR38 ;  /* 0x00000026ff037e24 */ /* 0x001fe4000f8e00ff */
[----:B------:R-:W-:Y:S02]  /*1dd0*/  IMAD.U32 R2, RZ, RZ, UR39 ;  /* 0x00000027ff027e24 */ /* 0x000fe4000f8e00ff */
[----:B------:R-:W-:-:S03]  /*1de0*/  IMAD R0, R3, 0x8, R4 ;  /* 0x0000000803007824 */ /* 0x000fc600078e0204 */
[----:B------:R-:W-:-:S04]  /*1df0*/  SHF.L.U32 R3, R2, 0x1f, RZ ;  /* 0x0000001f02037819 */ /* 0x000fc800000006ff */
[----:B------:R0:W1:Y:S01]  /*1e00*/  SYNCS.PHASECHK.TRANS64.TRYWAIT P1, [R0+URZ+0x30830], R3 ;  /* 0x03083003000075a7 */ /* 0x000062000802017f */
[----:B------:R-:W-:Y:S05]  /*1e10*/  @!P0 BRA `(.L_x_3461) ;  /* 0x0000000000048947 */ /* 0x000fea0003800000 */
[----:B------:R-:W-:Y:S01]  /*1e20*/  BPT.TRAP 0x1 ;  /* 0x000000040000795c */ /* 0x000fe20000300000 */
.L_x_3461:
[----:B------:R-:W-:Y:S01]  /*1e30*/  IMAD.MOV.U32 R119, RZ, RZ, RZ ;  /* 0x000000ffff777224 */ /* 0x000fe200078e00ff */
[----:B-1----:R-:W-:Y:S06]  /*1e40*/  @P1 BRA `(.L_x_3462) ;  /* 0x0000000000081947 */ /* 0x002fec0003800000 */
[----:B------:R-:W1:Y:S02]  /*1e50*/  SYNCS.PHASECHK.TRANS64.TRYWAIT P1, [R0+URZ+0x30830], R3 ;  /* 0x03083003000075a7 */ /* 0x000e64000802017f */
[----:B-1----:R-:W-:Y:S05]  /*1e60*/  @!P1 BRA `(.L_x_3463) ;  /* 0x000000ec00049947 */ /* 0x002fea0003800000 */
.L_x_3462:
[----:B------:R-:W-:Y:S05]  /*1e70*/  WARPSYNC.ALL ;  /* 0x0000000000007948 */ /* 0x000fea0003800000 */
[----:B------:R-:W-:Y:S01]  /*1e80*/  R2UR UR4, R4 ;  /* 0x00000000040472ca */ /* 0x000fe200000e0000 */
[----:B------:R-:W-:Y:S01]  /*1e90*/  ULOP3.LUT UR5, UR42, 0x10000, URZ, 0xfc, !UPT ;  /* 0x000100002a057892 */ /* 0x000fe2000f8efc3f */
[----:B------:R-:W-:Y:S01]  /*1ea0*/  WARPGROUP.ARRIVE ;  /* 0x00000000000079c5 */ /* 0x000fe20000000000 */
[----:B------:R-:W-:Y:S01]  /*1eb0*/  UMOV UR9, 0x40000040 ;  /* 0x4000004000097882 */ /* 0x000fe20000000000 */
[----:B------:R-:W-:Y:S01]  /*1ec0*/  UMOV UR11, 0x40000040 ;  /* 0x40000040000b7882 */ /* 0x000fe20000000000 */
[----:B------:R-:W-:Y:S01]  /*1ed0*/  UIADD3 UR7, UR5, 0x2, URZ ;  /* 0x0000000205077890 */ /* 0x000fe2000fffe03f */
[----:B------:R-:W-:Y:S01]  /*1ee0*/  IMAD.U32 R9, RZ, RZ, UR9 ;  /* 0x00000009ff097e24 */ /* 0x000fe2000f8e00ff */
[----:B------:R-:W-:Y:S01]  /*1ef0*/  UMOV UR13, 0x40000040 ;  /* 0x40000040000d7882 */ /* 0x000fe20000000000 */
[----:B------:R-:W-:Y:S01]  /*1f00*/  UMOV UR8, UR5 ;  /* 0x0000000500087c82 */ /* 0x000fe20008000000 */
[----:B------:R-:W-:Y:S01]  /*1f10*/  UMOV UR15, 0x40000040 ;  /* 0x40000040000f7882 */ /* 0x000fe20000000000 */
[----:B------:R-:W-:Y:S01]  /*1f20*/  IMAD.U32 R8, RZ, RZ, UR8 ;  /* 0x00000008ff087e24 */ /* 0x000fe2000f8e00ff */
[----:B------:R-:W-:Y:S01]  /*1f30*/  UIADD3 UR56, UR5, 0x4, URZ ;  /* 0x0000000405387890 */ /* 0x000fe2000fffe03f */
[----:B------:R-:W-:Y:S01]  /*1f40*/  IMAD.U32 R7, RZ, RZ, UR13 ;  /* 0x0000000dff077e24 */ /* 0x000fe2000f8e00ff */
[----:B------:R-:W-:Y:S01]  /*1f50*/  UIADD3 UR4, UR4, 0x1e400, URZ ;  /* 0x0001e40004047890 */ /* 0x000fe2000fffe03f */
[----:B------:R-:W-:Y:S01]  /*1f60*/  UMOV UR12, UR7 ;  /* 0x00000007000c7c82 */ /* 0x000fe20008000000 */
[----:B------:R-:W-:-:S02]  /*1f70*/  UMOV UR57, 0x40000040 ;  /* 0x4000004000397882 */ /* 0x000fc40000000000 */
[----:B------:R-:W-:Y:S01]  /*1f80*/  USHF.R.U32.HI UR4, URZ, 0x4, UR4 ;  /* 0x000000043f047899 */ /* 0x000fe20008011604 */
[----:B------:R-:W-:Y:S01]  /*1f90*/  IMAD.U32 R6, RZ, RZ, UR12 ;  /* 0x0000000cff067e24 */ /* 0x000fe2000f8e00ff */
[----:B------:R-:W-:Y:S01]  /*1fa0*/  UMOV UR59, 0x40000040 ;  /* 0x40000040003b7882 */ /* 0x000fe20000000000 */
[----:B------:R-:W-:Y:S02]  /*1fb0*/  UIADD3 UR52, UR5, 0x6, URZ ;  /* 0x0000000605347890 */ /* 0x000fe4000fffe03f */
[----:B------:R-:W-:Y:S01]  /*1fc0*/  ULOP3.LUT UR4, UR4, 0x3fff, URZ, 0xc0, !UPT ;  /* 0x00003fff04047892 */ /* 0x000fe2000f8ec03f */
[----:B------:R-:W-:Y:S01]  /*1fd0*/  UMOV UR53, 0x40000040 ;  /* 0x4000004000357882 */ /* 0x000fe20000000000 */
[----:B------:R-:W-:Y:S02]  /*1fe0*/  UMOV UR55, 0x40000040 ;  /* 0x4000004000377882 */ /* 0x000fe40000000000 */
[----:B------:R-:W-:Y:S02]  /*1ff0*/  ULOP3.LUT UR4, UR4, 0x10000, URZ, 0xfc, !UPT ;  /* 0x0001000004047892 */ /* 0x000fe4000f8efc3f */
[----:B------:R-:W-:-:S02]  /*2000*/  UIADD3 UR48, UR5, 0x400, URZ ;  /* 0x0000040005307890 */ /* 0x000fc4000fffe03f */
[----:B------:R-:W-:Y:S01]  /*2010*/  UIMAD UR6, UR38, 0x900, UR4 ;  /* 0x00000900260678a4 */ /* 0x000fe2000f8e0204 */
[----:B------:R-:W-:Y:S01]  /*2020*/  UMOV UR49, 0x40000040 ;  /* 0x4000004000317882 */ /* 0x000fe20000000000 */
[----:B------:R-:W-:Y:S02]  /*2030*/  UMOV UR51, 0x40000040 ;  /* 0x4000004000337882 */ /* 0x000fe40000000000 */
[----:B------:R-:W-:Y:S02]  /*2040*/  UIADD3 UR58, UR6, 0x4, URZ ;  /* 0x00000004063a7890 */ /* 0x000fe4000fffe03f */
[----:B------:R-:W-:Y:S02]  /*2050*/  UIADD3 UR54, UR6, 0x6, URZ ;  /* 0x0000000606367890 */ /* 0x000fe4000fffe03f */
[----:B------:R-:W-:Y:S01]  /*2060*/  UMOV UR10, UR6 ;  /* 0x00000006000a7c82 */ /* 0x000fe20008000000 */
[----:B------:R-:W-:Y:S01]  /*2070*/  UIADD3 UR50, UR6, 0x300, URZ ;  /* 0x0000030006327890 */ /* 0x000fe2000fffe03f */
[----:B------:R-:W-:Y:S01]  /*2080*/  HGMMA.64x96x16.F32.BF16 R24, gdesc[UR8], RZ, !UPT, gsb0 ;  /* 0x01600000081879f0 */ /* 0x000fe2000c0018ff */
[----:B------:R-:W-:-:S02]  /*2090*/  UIADD3 UR8, UR6, 0x2, URZ ;  /* 0x0000000206087890 */ /* 0x000fc4000fffe03f */
[----:B------:R-:W-:Y:S02]  /*20a0*/  UIADD3 UR16, UR5, 0x404, URZ ;  /* 0x0000040405107890 */ /* 0x000fe4000fffe03f */
[----:B------:R-:W-:Y:S01]  /*20b0*/  UIADD3 UR18, UR6, 0x304, URZ ;  /* 0x0000030406127890 */ /* 0x000fe2000fffe03f */
[----:B------:R-:W-:Y:S02]  /*20c0*/  UMOV UR17, 0x40000040 ;  /* 0x4000004000117882 */ /* 0x000fe40000000000 */
[----:B------:R-:W-:Y:S01]  /*20d0*/  UMOV UR14, UR8 ;  /* 0x00000008000e7c82 */ /* 0x000fe20008000000 */
        /* <DEDUP_REMOVED lines=21> */
[----:B------:R-:W-:Y:S02]  /*2230*/  WARPGROUP.DEPBAR.LE gsb0, 0x0 ;  /* 0x00008000000079c5 */ /* 0x000fe40000010000 */
[----:B------:R-:W-:-:S06]  /*2240*/  WARPGROUP.ARRIVE ;  /* 0x00000000000079c5 */ /* 0x000fcc0000000000 */
[----:B------:R-:W-:Y:S01]  /*2250*/  HGMMA.64x96x16.F32.BF16 R24, gdesc[UR12], R24, gsb0 ;  /* 0x016000000c1879f0 */ /* 0x000fe20008001818 */
[----:B------:R-:W-:Y:S02]  /*2260*/  UIADD3 UR12, UR5, 0x402, URZ ;  /* 0x00000402050c7890 */ /* 0x000fe4000fffe03f */
[----:B------:R-:W-:Y:S01]  /*2270*/  UIADD3 UR14, UR6, 0x302, URZ ;  /* 0x00000302060e7890 */ /* 0x000fe2000fffe03f */
[----:B------:R-:W-:Y:S01]  /*2280*/  UMOV UR13, 0x40000040 ;  /* 0x40000040000d7882 */ /* 0x000fe20000000000 */
        /* <DEDUP_REMOVED lines=34> */
.L_x_3464:
[----:B------:R-:W-:Y:S01]  /*24b0*/  MOV R2, UR41 ;  /* 0x0000002900027c02 */ /* 0x000fe20008000f00 */
[----:B01----:R-:W-:Y:S01]  /*24c0*/  IMAD.U32 R3, RZ, RZ, UR40 ;  /* 0x00000028ff037e24 */ /* 0x003fe2000f8e00ff */
[----:B------:R-:W-:Y:S01]  /*24d0*/  ULDC UR10, c[0x0][0x988] ;  /* 0x00026200000a7ab9 */ /* 0x000fe20000000800 */
[----:B------:R-:W-:Y:S01]  /*24e0*/  P2R R11, PR, RZ, 0x1 ;  /* 0x00000001ff0b7803 */ /* 0x000fe20000000000 */
[----:B------:R-:W-:Y:S01]  /*24f0*/  VIADD R0, R0, 0x30840 ;  /* 0x0003084000007836 */ /* 0x000fe20000000000 */
[----:B------:R-:W-:Y:S01]  /*2500*/  IADD3 R2, R2, 0x60, -R17 ;  /* 0x0000006002027810 */ /* 0x000fe20007ffe811 */
[----:B------:R-:W-:Y:S01]  /*2510*/  UIADD3 UR5, UR40, -0x2, URZ ;  /* 0xfffffffe28057890 */ /* 0x000fe2000fffe03f */
[--C-:B------:R-:W-:Y:S01]  /*2520*/  IMAD.MOV.U32 R118, RZ, RZ, R119.reuse ;  /* 0x000000ffff767224 */ /* 0x100fe200078e0077 */
[----:B------:R-:W-:Y:S01]  /*2530*/  MOV R106, R119 ;  /* 0x00000077006a7202 */ /* 0x000fe20000000f00 */
[--C-:B------:R-:W-:Y:S01]  /*2540*/  IMAD.MOV.U32 R117, RZ, RZ, R119.reuse ;  /* 0x000000ffff757224 */ /* 0x100fe200078e0077 */
[----:B------:R-:W-:Y:S01]  /*2550*/  PRMT R0, R5, 0x654, R0 ;  /* 0x0000065405007816 */ /* 0x000fe20000000000 */
[----:B------:R-:W-:Y:S01]  /*2560*/  IMAD R2, R3, -0x60, R2 ;  /* 0xffffffa003027824 */ /* 0x000fe200078e0202 */
[----:B------:R-:W-:Y:S01]  /*2570*/  UISETP.GE.AND UP0, UPT, UR5, UR60, UPT ;  /* 0x0000003c0500728c */ /* 0x000fe2000bf06270 */
[--C-:B------:R-:W-:Y:S01]  /*2580*/  IMAD.MOV.U32 R116, RZ, RZ, R119.reuse ;  /* 0x000000ffff747224 */ /* 0x100fe200078e0077 */
[----:B------:R0:W-:Y:S01]  /*2590*/  SYNCS.ARRIVE.TRANS64.RED.A1T0 RZ, [R0+URZ], RZ ;  /* 0x000000ff00ff79a7 */ /* 0x0001e2000810043f */
        /* <DEDUP_REMOVED lines=80> */
[----:B------:R-:W-:Y:S01]  /*2aa0*/  IMAD.MOV.U32 R73, RZ, RZ, R119 ;  /* 0x000000ffff497224 */ /* 0x000fe200078e0077 */
[----:B------:R-:W-:-:S02]  /*2ab0*/  FSEL R45, R45, -INF , P1 ;  /* 0xff8000002d2d7808 */ /* 0x000fc40000800000 */
[----:B------:R-:W-:Y:S02]  /*2ac0*/  FMNMX.FTZ R10, R44, R3, !PT ;  /* 0x000000032c0a7209 */ /* 0x000fe40007810000 */
[----:B------:R-:W-:Y:S02]  /*2ad0*/  FSEL R39, R39, -INF , P5 ;  /* 0xff80000027277808 */ /* 0x000fe40002800000 */
[----:B------:R-:W-:Y:S02]  /*2ae0*/  ISETP.GT.AND P5, PT, R2, 0x31, PT ;  /* 0x000000310200780c */ /* 0x000fe40003fa4270 */
[----:B------:R-:W-:Y:S02]  /*2af0*/  FSEL R48, R48, -INF , P6 ;  /* 0xff80000030307808 */ /* 0x000fe40003000000 */
[----:B------:R-:W-:Y:S02]  /*2b00*/  FMNMX.FTZ R3, R45, R10, !PT ;  /* 0x0000000a2d037209 */ /* 0x000fe40007810000 */
[----:B------:R-:W-:-:S02]  /*2b10*/  FSEL R42, R42, -INF , P4 ;  /* 0xff8000002a2a7808 */ /* 0x000fc40002000000 */
[----:B------:R-:W-:Y:S02]  /*2b20*/  ISETP.GT.AND P4, PT, R2, 0x38, PT ;  /* 0x000000380200780c */ /* 0x000fe40003f84270 */
[----:B------:R-:W-:Y:S02]  /*2b30*/  FSEL R49, R49, -INF , P5 ;  /* 0xff80000031317808 */ /* 0x000fe40002800000 */
[----:B------:R-:W-:Y:S02]  /*2b40*/  FMNMX.FTZ R10, R48, R3, !PT ;  /* 0x00000003300a7209 */ /* 0x000fe40007810000 */
[----:B------:R-:W-:Y:S02]  /*2b50*/  FSEL R43, R43, -INF , P3 ;  /* 0xff8000002b2b7808 */ /* 0x000fe40001800000 */
[----:B------:R-:W-:Y:S02]  /*2b60*/  ISETP.GT.AND P3, PT, R2, 0x39, PT ;  /* 0x000000390200780c */ /* 0x000fe40003f64270 */
        /* <DEDUP_REMOVED lines=35> */
[----:B------:R-:W-:Y:S02]  /*2da0*/  FMNMX.FTZ R2, R68, R3, !PT ;  /* 0x0000000344027209 */ /* 0x000fe40007810000 */
[----:B------:R-:W-:-:S02]  /*2db0*/  FSEL R62, R62, -INF , P6 ;  /* 0xff8000003e3e7808 */ /* 0x000fc40003000000 */
[----:B------:R-:W-:Y:S02]  /*2dc0*/  FMNMX.FTZ R10, R69, R2, !PT ;  /* 0x00000002450a7209 */ /* 0x000fe40007810000 */
[----:B------:R-:W-:Y:S02]  /*2dd0*/  FSEL R63, R63, -INF , P5 ;  /* 0xff8000003f3f7808 */ /* 0x000fe40002800000 */
[----:B------:R-:W-:Y:S01]  /*2de0*/  FSEL R66, R66, -INF , P4 ;  /* 0xff80000042427808 */ /* 0x000fe20002000000 */
[----:B------:R-:W1:Y:S01]  /*2df0*/  SHFL.BFLY PT, R3, R10, 0x2, 0x1f ;  /* 0x0c401f000a037f89 */ /* 0x000e6200000e0000 */
[----:B------:R-:W-:Y:S02]  /*2e00*/  FSEL R67, R67, -INF , P3 ;  /* 0xff80000043437808 */ /* 0x000fe40001800000 */
[----:B------:R-:W-:Y:S02]  /*2e10*/  FSEL R70, R70, -INF , P2 ;  /* 0xff80000046467808 */ /* 0x000fe40001000000 */
[----:B------:R-:W-:-:S02]  /*2e20*/  FSEL R71, R71, -INF , P1 ;  /* 0xff80000047477808 */ /* 0x000fc40000800000 */
[-C--:B------:R-:W-:Y:S02]  /*2e30*/  MOV R89, R119.reuse ;  /* 0x0000007700597202 */ /* 0x080fe40000000f00 */
[----:B------:R-:W-:Y:S02]  /*2e40*/  MOV R72, R119 ;  /* 0x0000007700487202 */ /* 0x000fe40000000f00 */
[----:B-1----:R-:W-:-:S05]  /*2e50*/  FMNMX.FTZ R12, R10, R3, !PT ;  /* 0x000000030a0c7209 */ /* 0x002fca0007810000 */
[----:B------:R-:W1:Y:S02]  /*2e60*/  SHFL.BFLY PT, R3, R12, 0x1, 0x1f ;  /* 0x0c201f000c037f89 */ /* 0x000e6400000e0000 */
[----:B-1----:R-:W-:-:S04]  /*2e70*/  FMNMX.FTZ R3, R12, R3, !PT ;  /* 0x000000030c037209 */ /* 0x002fc80007810000 */
[C---:B------:R-:W-:Y:S01]  /*2e80*/  FSETP.NEU.FTZ.AND P0, PT, R3.reuse, -INF , PT ;  /* 0xff8000000300780b */ /* 0x040fe20003f1d000 */
[----:B------:R-:W-:-:S05]  /*2e90*/  FMUL.FTZ R2, R3, UR10 ;  /* 0x0000000a03027c20 */ /* 0x000fca0008410000 */
[----:B------:R-:W-:Y:S02]  /*2ea0*/  FSEL R14, R2, RZ, P0 ;  /* 0x000000ff020e7208 */ /* 0x000fe40000000000 */
[----:B------:R-:W-:Y:S02]  /*2eb0*/  ISETP.NE.AND P0, PT, R11, RZ, PT ;  /* 0x000000ff0b00720c */ /* 0x000fe40003f05270 */
[----:B------:R-:W-:Y:S01]  /*2ec0*/  FMNMX.FTZ R11, R26, R27, !PT ;  /* 0x0000001b1a0b7209 */ /* 0x000fe20007810000 */
[--C-:B------:R-:W-:Y:S01]  /*2ed0*/  FFMA.FTZ R188, R24, UR10, -R14.reuse ;  /* 0x0000000a18bc7c23 */ /* 0x100fe2000801080e */
[--C-:B------:R-:W-:Y:S01]  /*2ee0*/  FFMA.FTZ R190, R28, UR10, -R14.reuse ;  /* 0x0000000a1cbe7c23 */ /* 0x100fe2000801080e */
[--C-:B------:R-:W-:Y:S01]  /*2ef0*/  FFMA.FTZ R184, R32, UR10, -R14.reuse ;  /* 0x0000000a20b87c23 */ /* 0x100fe2000801080e */
[----:B------:R-:W-:Y:S01]  /*2f00*/  FMNMX.FTZ R2, R30, R11, !PT ;  /* 0x0000000b1e027209 */ /* 0x000fe20007810000 */
[--C-:B------:R-:W-:Y:S01]  /*2f10*/  FFMA.FTZ R186, R36, UR10, -R14.reuse ;  /* 0x0000000a24ba7c23 */ /* 0x100fe2000801080e */
[--C-:B------:R-:W-:Y:S01]  /*2f20*/  FFMA.FTZ R180, R40, UR10, -R14.reuse ;  /* 0x0000000a28b47c23 */ /* 0x100fe2000801080e */
[----:B------:R-:W-:Y:S01]  /*2f30*/  MUFU.EX2 R188, R188 ;  /* 0x000000bc00bc7308 */ /* 0x000fe20000000800 */
        /* <DEDUP_REMOVED lines=15> */
[----:B------:R-:W1:Y:S01]  /*3030*/  MUFU.EX2 R11, R11 ;  /* 0x0000000b000b7308 */ /* 0x000e620000000800 */
[----:B------:R-:W-:Y:S01]  /*3040*/  FMNMX.FTZ R13, R39, R2, !PT ;  /* 0x00000002270d7209 */ /* 0x000fe20007810000 */
[--C-:B------:R-:W-:Y:S01]  /*3050*/  FFMA.FTZ R65, R65, UR10, -R14.reuse ;  /* 0x0000000a41417c23 */ /* 0x100fe2000801080e */
[--C-:B------:R-:W-:Y:S01]  /*3060*/  FFMA.FTZ R68, R68, UR10, -R14.reuse ;  /* 0x0000000a44447c23 */ /* 0x100fe2000801080e */
[--C-:B------:R-:W-:Y:S01]  /*3070*/  IMAD.MOV.U32 R52, RZ, RZ, R119.reuse ;  /* 0x000000ffff347224 */ /* 0x100fe200078e0077 */
[----:B------:R-:W-:Y:S01]  /*3080*/  FMNMX.FTZ R2, R42, R13, !PT ;  /* 0x0000000d2a027209 */ /* 0x000fe20007810000 */
[----:B------:R-:W-:Y:S01]  /*3090*/  FFMA.FTZ R13, R29, UR10, -R14 ;  /* 0x0000000a1d0d7c23 */ /* 0x000fe2000801080e */
[--C-:B------:R-:W-:Y:S01]  /*30a0*/  IMAD.MOV.U32 R48, RZ, RZ, R119.reuse ;  /* 0x000000ffff307224 */ /* 0x100fe200078e0077 */
[----:B------:R-:W-:Y:S01]  /*30b0*/  MUFU.EX2 R184, R184 ;  /* 0x000000b800b87308 */ /* 0x000fe20000000800 */
[----:B------:R-:W-:Y:S01]  /*30c0*/  FMNMX.FTZ R15, R43, R2, !PT ;  /* 0x000000022b0f7209 */ /* 0x000fe20007810000 */
[----:B------:R-:W-:-:S02]  /*30d0*/  IMAD.MOV.U32 R44, RZ, RZ, R119 ;  /* 0x000000ffff2c7224 */ /* 0x000fc400078e0077 */
[--C-:B------:R-:W-:Y:S01]  /*30e0*/  IMAD.MOV.U32 R40, RZ, RZ, R119.reuse ;  /* 0x000000ffff287224 */ /* 0x100fe200078e0077 */
[----:B------:R-:W-:Y:S01]  /*30f0*/  FMNMX.FTZ R2, R46, R15, !PT ;  /* 0x0000000f2e027209 */ /* 0x000fe20007810000 */
[--C-:B------:R-:W-:Y:S02]  /*3100*/  IMAD.MOV.U32 R36, RZ, RZ, R119.reuse ;  /* 0x000000ffff247224 */ /* 0x100fe400078e0077 */
[----:B------:R-:W2:Y:S01]  /*3110*/  MUFU.EX2 R13, R13 ;  /* 0x0000000d000d7308 */ /* 0x000ea20000000800 */
[----:B------:R-:W-:Y:S01]  /*3120*/  FMNMX.FTZ R15, R47, R2, !PT ;  /* 0x000000022f0f7209 */ /* 0x000fe20007810000 */
[--C-:B------:R-:W-:Y:S02]  /*3130*/  IMAD.MOV.U32 R32, RZ, RZ, R119.reuse ;  /* 0x000000ffff207224 */ /* 0x100fe400078e0077 */
[--C-:B------:R-:W-:Y:S01]  /*3140*/  IMAD.MOV.U32 R28, RZ, RZ, R119.reuse ;  /* 0x000000ffff1c7224 */ /* 0x100fe200078e0077 */
[----:B------:R-:W-:Y:S01]  /*3150*/  FMNMX.FTZ R2, R50, R15, !PT ;  /* 0x0000000f32027209 */ /* 0x000fe20007810000 */
[--C-:B------:R-:W-:Y:S01]  /*3160*/  FFMA.FTZ R15, R33, UR10, -R14.reuse ;  /* 0x0000000a210f7c23 */ /* 0x100fe2000801080e */
[----:B------:R-:W-:Y:S01]  /*3170*/  FFMA.FTZ R33, R49, UR10, -R14 ;  /* 0x0000000a31217c23 */ /* 0x000fe2000801080e */
[----:B------:R-:W-:Y:S01]  /*3180*/  MUFU.EX2 R186, R186 ;  /* 0x000000ba00ba7308 */ /* 0x000fe20000000800 */
[----:B------:R-:W-:Y:S01]  /*3190*/  FMNMX.FTZ R21, R51, R2, !PT ;  /* 0x0000000233157209 */ /* 0x000fe20007810000 */
[----:B------:R-:W-:-:S02]  /*31a0*/  IMAD.MOV.U32 R49, RZ, RZ, R119 ;  /* 0x000000ffff317224 */ /* 0x000fc400078e0077 */
[----:B------:R-:W-:Y:S01]  /*31b0*/  IMAD.MOV.U32 R24, RZ, RZ, R119 ;  /* 0x000000ffff187224 */ /* 0x000fe200078e0077 */
[----:B------:R-:W-:-:S03]  /*31c0*/  FMNMX.FTZ R2, R54, R21, !PT ;  /* 0x0000001536027209 */ /* 0x000fc60007810000 */
[----:B------:R-:W3:Y:S01]  /*31d0*/  MUFU.EX2 R15, R15 ;  /* 0x0000000f000f7308 */ /* 0x000ee20000000800 */
[----:B------:R-:W-:-:S04]  /*31e0*/  FMNMX.FTZ R21, R55, R2, !PT ;  /* 0x0000000237157209 */ /* 0x000fc80007810000 */
[----:B------:R-:W-:Y:S01]  /*31f0*/  FMNMX.FTZ R2, R58, R21, !PT ;  /* 0x000000153a027209 */ /* 0x000fe20007810000 */
[----:B------:R-:W-:Y:S02]  /*3200*/  FFMA.FTZ R21, R37, UR10, -R14 ;  /* 0x0000000a25157c23 */ /* 0x000fe4000801080e */
[----:B------:R-:W-:Y:S01]  /*3210*/  MUFU.EX2 R180, R180 ;  /* 0x000000b400b47308 */ /* 0x000fe20000000800 */
[----:B------:R-:W-:-:S04]  /*3220*/  FMNMX.FTZ R25, R59, R2, !PT ;  /* 0x000000023b197209 */ /* 0x000fc80007810000 */
[----:B------:R-:W-:-:S03]  /*3230*/  FMNMX.FTZ R2, R62, R25, !PT ;  /* 0x000000193e027209 */ /* 0x000fc60007810000 */
[----:B------:R-:W4:Y:S01]  /*3240*/  MUFU.EX2 R21, R21 ;  /* 0x0000001500157308 */ /* 0x000f220000000800 */
[----:B------:R-:W-:-:S04]  /*3250*/  FMNMX.FTZ R25, R63, R2, !PT ;  /* 0x000000023f197209 */ /* 0x000fc80007810000 */
[----:B------:R-:W-:Y:S01]  /*3260*/  FMNMX.FTZ R2, R66, R25, !PT ;  /* 0x0000001942027209 */ /* 0x000fe20007810000 */
[----:B------:R-:W-:Y:S01]  /*3270*/  FFMA.FTZ R25, R41, UR10, -R14 ;  /* 0x0000000a29197c23 */ /* 0x000fe2000801080e */
[----:B-1----:R-:W-:Y:S01]  /*3280*/  FADD.FTZ R41, R188, R11 ;  /* 0x0000000bbc297221 */ /* 0x002fe20000010000 */
[----:B------:R-:W-:Y:S01]  /*3290*/  MUFU.EX2 R182, R182 ;  /* 0x000000b600b67308 */ /* 0x000fe20000000800 */
[----:B------:R-:W-:Y:S02]  /*32a0*/  FMNMX.FTZ R29, R67, R2, !PT ;  /* 0x00000002431d7209 */ /* 0x000fe40007810000 */
[----:B------:R-:W-:Y:S01]  /*32b0*/  FADD.FTZ R12, R190, R41 ;  /* 0x00000029be0c7221 */ /* 0x000fe20000010000 */
[----:B------:R-:W-:Y:S02]  /*32c0*/  F2FP.BF16.F32.PACK_AB R188, R11, R188 ;  /* 0x000000bc0bbc723e */ /* 0x000fe400000010ff */
[----:B------:R-:W-:Y:S01]  /*32d0*/  FMNMX.FTZ R2, R70, R29, !PT ;  /* 0x0000001d46027209 */ /* 0x000fe20007810000 */
[----:B--2---:R-:W-:Y:S01]  /*32e0*/  FADD.FTZ R41, R13, R12 ;  /* 0x0000000c0d297221 */ /* 0x004fe20000010000 */
[--C-:B------:R-:W-:Y:S01]  /*32f0*/  FFMA.FTZ R29, R45, UR10, -R14.reuse ;  /* 0x0000000a2d1d7c23 */ /* 0x100fe2000801080e */
[----:B------:R-:W1:Y:S01]  /*3300*/  MUFU.EX2 R25, R25 ;  /* 0x0000001900197308 */ /* 0x000e620000000800 */
[----:B------:R-:W-:Y:S01]  /*3310*/  FMNMX.FTZ R2, R71, R2, !PT ;  /* 0x0000000247027209 */ /* 0x000fe20007810000 */
[----:B------:R-:W-:Y:S01]  /*3320*/  FADD.FTZ R12, R184, R41 ;  /* 0x00000029b80c7221 */ /* 0x000fe20000010000 */
[----:B------:R-:W-:Y:S01]  /*3330*/  FFMA.FTZ R14, R69, UR10, -R14 ;  /* 0x0000000a450e7c23 */ /* 0x000fe2000801080e */
[----:B------:R-:W-:Y:S01]  /*3340*/  F2FP.BF16.F32.PACK_AB R190, R13, R190 ;  /* 0x000000be0dbe723e */ /* 0x000fe200000010ff */
[----:B------:R-:W-:Y:S01]  /*3350*/  IMAD.MOV.U32 R69, RZ, RZ, R119 ;  /* 0x000000ffff457224 */ /* 0x000fe200078e0077 */
[----:B------:R-:W2:Y:S01]  /*3360*/  SHFL.BFLY PT, R37, R2, 0x2, 0x1f ;  /* 0x0c401f0002257f89 */ /* 0x000ea200000e0000 */
[C---:B---3--:R-:W-:Y:S01]  /*3370*/  FADD.FTZ R45, R15.reuse, R12 ;  /* 0x0000000c0f2d7221 */ /* 0x048fe20000010000 */
[----:B------:R-:W3:Y:S01]  /*3380*/  MUFU.EX2 R29, R29 ;  /* 0x0000001d001d7308 */ /* 0x000ee20000000800 */
[----:B------:R-:W-:-:S07]  /*3390*/  F2FP.BF16.F32.PACK_AB R184, R15, R184 ;  /* 0x000000b80fb8723e */ /* 0x000fce00000010ff */
[----:B------:R-:W-:Y:S08]  /*33a0*/  MUFU.EX2 R176, R176 ;  /* 0x000000b000b07308 */ /* 0x000ff00000000800 */
[----:B------:R-:W-:Y:S01]  /*33b0*/  MUFU.EX2 R33, R33 ;  /* 0x0000002100217308 */ /* 0x000fe20000000800 */
[----:B--2---:R-:W-:-:S07]  /*33c0*/  FMNMX.FTZ R37, R2, R37, !PT ;  /* 0x0000002502257209 */ /* 0x004fce0007810000 */
[----:B------:R-:W-:Y:S01]  /*33d0*/  MUFU.EX2 R178, R178 ;  /* 0x000000b200b27308 */ /* 0x000fe20000000800 */
[----:B------:R-:W2:Y:S07]  /*33e0*/  SHFL.BFLY PT, R2, R37, 0x1, 0x1f ;  /* 0x0c201f0025027f89 */ /* 0x000eae00000e0000 */
[----:B------:R-:W-:Y:S08]  /*33f0*/  MUFU.EX2 R53, R53 ;  /* 0x0000003500357308 */ /* 0x000ff00000000800 */
[----:B------:R-:W-:Y:S08]  /*3400*/  MUFU.EX2 R56, R56 ;  /* 0x0000003800387308 */ /* 0x000ff00000000800 */
[----:B------:R-:W-:Y:S01]  /*3410*/  MUFU.EX2 R57, R57 ;  /* 0x0000003900397308 */ /* 0x000fe20000000800 */
[----:B--2---:R-:W-:-:S04]  /*3420*/  FMNMX.FTZ R2, R37, R2, !PT ;  /* 0x0000000225027209 */ /* 0x004fc80007810000 */
[C---:B------:R-:W-:Y:S01]  /*3430*/  FSETP.NEU.FTZ.AND P1, PT, R2.reuse, -INF , PT ;  /* 0xff8000000200780b */ /* 0x040fe20003f3d000 */
[----:B------:R-:W-:Y:S02]  /*3440*/  FMUL.FTZ R10, R2, UR10 ;  /* 0x0000000a020a7c20 */ /* 0x000fe40008410000 */
[----:B------:R2:W-:Y:S03]  /*3450*/  MUFU.EX2 R37, R14 ;  /* 0x0000000e00257308 */ /* 0x0005e60000000800 */
[----:B------:R-:W-:Y:S02]  /*3460*/  FSEL R10, R10, RZ, P1 ;  /* 0x000000ff0a0a7208 */ /* 0x000fe40000800000 */
[----:B------:R-:W-:-:S03]  /*3470*/  PLOP3.LUT P1, PT, PT, PT, UP0, 0x80, 0x0 ;  /* 0x000000000000781c */ /* 0x000fc60003f2f008 */
        /* <DEDUP_REMOVED lines=11> */
[----:B--2---:R-:W-:Y:S01]  /*3530*/  FADD.FTZ R14, R186, R45 ;  /* 0x0000002dba0e7221 */ /* 0x004fe20000010000 */
[--C-:B------:R-:W-:Y:S01]  /*3540*/  FFMA.FTZ R43, R43, UR10, -R10.reuse ;  /* 0x0000000a2b2b7c23 */ /* 0x100fe2000801080a */
[--C-:B------:R-:W-:Y:S01]  /*3550*/  FFMA.FTZ R46, R46, UR10, -R10.reuse ;  /* 0x0000000a2e2e7c23 */ /* 0x100fe2000801080a */
[----:B------:R-:W-:Y:S01]  /*3560*/  FFMA.FTZ R47, R47, UR10, -R10 ;  /* 0x0000000a2f2f7c23 */ /* 0x000fe2000801080a */
[----:B----4-:R-:W-:Y:S01]  /*3570*/  FADD.FTZ R45, R21, R14 ;  /* 0x0000000e152d7221 */ /* 0x010fe20000010000 */
[----:B------:R-:W2:Y:S01]  /*3580*/  MUFU.EX2 R27, R27 ;  /* 0x0000001b001b7308 */ /* 0x000ea20000000800 */
[--C-:B------:R-:W-:Y:S01]  /*3590*/  FFMA.FTZ R50, R50, UR10, -R10.reuse ;  /* 0x0000000a32327c23 */ /* 0x100fe2000801080a */
[--C-:B------:R-:W-:Y:S01]  /*35a0*/  FFMA.FTZ R51, R51, UR10, -R10.reuse ;  /* 0x0000000a33337c23 */ /* 0x100fe2000801080a */
[----:B------:R-:W-:Y:S01]  /*35b0*/  FADD.FTZ R14, R180, R45 ;  /* 0x0000002db40e7221 */ /* 0x000fe20000010000 */
[--C-:B------:R-:W-:Y:S01]  /*35c0*/  FFMA.FTZ R54, R54, UR10, -R10.reuse ;  /* 0x0000000a36367c23 */ /* 0x100fe2000801080a */
[--C-:B------:R-:W-:Y:S01]  /*35d0*/  FFMA.FTZ R55, R55, UR10, -R10.reuse ;  /* 0x0000000a37377c23 */ /* 0x100fe2000801080a */
[----:B------:R-:W-:Y:S01]  /*35e0*/  FFMA.FTZ R58, R58, UR10, -R10 ;  /* 0x0000000a3a3a7c23 */ /* 0x000fe2000801080a */
[----:B-1----:R-:W-:Y:S01]  /*35f0*/  FADD.FTZ R45, R25, R14 ;  /* 0x0000000e192d7221 */ /* 0x002fe20000010000 */
[----:B------:R-:W1:Y:S01]  /*3600*/  MUFU.EX2 R30, R30 ;  /* 0x0000001e001e7308 */ /* 0x000e620000000800 */
[--C-:B------:R-:W-:Y:S01]  /*3610*/  FFMA.FTZ R59, R59, UR10, -R10.reuse ;  /* 0x0000000a3b3b7c23 */ /* 0x100fe2000801080a */
[--C-:B------:R-:W-:Y:S01]  /*3620*/  FFMA.FTZ R62, R62, UR10, -R10.reuse ;  /* 0x0000000a3e3e7c23 */ /* 0x100fe2000801080a */
[----:B------:R-:W-:Y:S01]  /*3630*/  FADD.FTZ R14, R182, R45 ;  /* 0x0000002db60e7221 */ /* 0x000fe20000010000 */
[--C-:B------:R-:W-:Y:S01]  /*3640*/  FFMA.FTZ R63, R63, UR10, -R10.reuse ;  /* 0x0000000a3f3f7c23 */ /* 0x100fe2000801080a */
[--C-:B------:R-:W-:Y:S01]  /*3650*/  FFMA.FTZ R66, R66, UR10, -R10.reuse ;  /* 0x0000000a42427c23 */ /* 0x100fe2000801080a */
[----:B------:R-:W-:Y:S01]  /*3660*/  FFMA.FTZ R67, R67, UR10, -R10 ;  /* 0x0000000a43437c23 */ /* 0x000fe2000801080a */
[----:B---3--:R-:W-:Y:S01]  /*3670*/  FADD.FTZ R45, R29, R14 ;  /* 0x0000000e1d2d7221 */ /* 0x008fe20000010000 */
[----:B------:R-:W3:Y:S01]  /*3680*/  MUFU.EX2 R31, R31 ;  /* 0x0000001f001f7308 */ /* 0x000ee20000000800 */
[----:B--2---:R-:W-:Y:S01]  /*3690*/  FADD.FTZ R41, R26, R27 ;  /* 0x0000001b1a297221 */ /* 0x004fe20000010000 */
[--C-:B------:R-:W-:Y:S01]  /*36a0*/  FFMA.FTZ R70, R70, UR10, -R10.reuse ;  /* 0x0000000a46467c23 */ /* 0x100fe2000801080a */
[----:B------:R-:W-:Y:S01]  /*36b0*/  FFMA.FTZ R10, R71, UR10, -R10 ;  /* 0x0000000a470a7c23 */ /* 0x000fe2000801080a */
[----:B------:R-:W-:Y:S01]  /*36c0*/  F2FP.BF16.F32.PACK_AB R180, R25, R180 ;  /* 0x000000b419b4723e */ /* 0x000fe200000010ff */
[--C-:B------:R-:W-:Y:S01]  /*36d0*/  IMAD.MOV.U32 R71, RZ, RZ, R119.reuse ;  /* 0x000000ffff477224 */ /* 0x100fe200078e0077 */
[----:B------:R-:W-:Y:S01]  /*36e0*/  F2FP.BF16.F32.PACK_AB R182, R29, R182 ;  /* 0x000000b61db6723e */ /* 0x000fe200000010ff */
[----:B------:R-:W-:Y:S01]  /*36f0*/  IMAD.MOV.U32 R29, RZ, RZ, R119 ;  /* 0x000000ffff1d7224 */ /* 0x000fe200078e0077 */
[----:B------:R-:W2:Y:S01]  /*3700*/  MUFU.EX2 R34, R34 ;  /* 0x0000002200227308 */ /* 0x000ea20000000800 */
[----:B-1----:R-:W-:Y:S01]  /*3710*/  FADD.FTZ R12, R30, R41 ;  /* 0x000000291e0c7221 */ /* 0x002fe20000010000 */
[----:B------:R-:W-:Y:S01]  /*3720*/  F2FP.BF16.F32.PACK_AB R172, R57, R56 ;  /* 0x0000003839ac723e */ /* 0x000fe200000010ff */
[--C-:B------:R-:W-:Y:S01]  /*3730*/  IMAD.MOV.U32 R25, RZ, RZ, R119.reuse ;  /* 0x000000ffff197224 */ /* 0x100fe200078e0077 */
[----:B------:R-:W-:Y:S01]  /*3740*/  F2FP.BF16.F32.PACK_AB R189, R27, R26 ;  /* 0x0000001a1bbd723e */ /* 0x000fe200000010ff */
[--C-:B------:R-:W-:Y:S01]  /*3750*/  IMAD.MOV.U32 R27, RZ, RZ, R119.reuse ;  /* 0x000000ffff1b7224 */ /* 0x100fe200078e0077 */
[----:B------:R-:W-:Y:S01]  /*3760*/  F2FP.BF16.F32.PACK_AB R186, R21, R186 ;  /* 0x000000ba15ba723e */ /* 0x000fe200000010ff */
[--C-:B------:R-:W-:Y:S01]  /*3770*/  IMAD.MOV.U32 R26, RZ, RZ, R119.reuse ;  /* 0x000000ffff1a7224 */ /* 0x100fe200078e0077 */
[----:B------:R-:W1:Y:S01]  /*3780*/  MUFU.EX2 R35, R35 ;  /* 0x0000002300237308 */ /* 0x000e620000000800 */
[C---:B---3--:R-:W-:Y:S01]  /*3790*/  FADD.FTZ R41, R31.reuse, R12 ;  /* 0x0000000c1f297221 */ /* 0x048fe20000010000 */
[----:B------:R-:W-:Y:S01]  /*37a0*/  F2FP.BF16.F32.PACK_AB R191, R31, R30 ;  /* 0x0000001e1fbf723e */ /* 0x000fe200000010ff */
[----:B------:R-:W-:-:S02]  /*37b0*/  IMAD.MOV.U32 R31, RZ, RZ, R119 ;  /* 0x000000ffff1f7224 */ /* 0x000fc400078e0077 */
[----:B------:R-:W-:-:S03]  /*37c0*/  IMAD.MOV.U32 R30, RZ, RZ, R119 ;  /* 0x000000ffff1e7224 */ /* 0x000fc600078e0077 */
[----:B------:R-:W3:Y:S01]  /*37d0*/  MUFU.EX2 R38, R38 ;  /* 0x0000002600267308 */ /* 0x000ee20000000800 */
[----:B--2---:R-:W-:-:S07]  /*37e0*/  FADD.FTZ R12, R34, R41 ;  /* 0x00000029220c7221 */ /* 0x004fce0000010000 */
[----:B------:R-:W2:Y:S01]  /*37f0*/  MUFU.EX2 R39, R39 ;  /* 0x0000002700277308 */ /* 0x000ea20000000800 */
[C---:B-1----:R-:W-:Y:S01]  /*3800*/  FADD.FTZ R41, R35.reuse, R12 ;  /* 0x0000000c23297221 */ /* 0x042fe20000010000 */
[----:B------:R-:W-:Y:S01]  /*3810*/  F2FP.BF16.F32.PACK_AB R185, R35, R34 ;  /* 0x0000002223b9723e */ /* 0x000fe200000010ff */
[--C-:B------:R-:W-:Y:S02]  /*3820*/  IMAD.MOV.U32 R35, RZ, RZ, R119.reuse ;  /* 0x000000ffff237224 */ /* 0x100fe400078e0077 */
[----:B------:R-:W-:-:S03]  /*3830*/  IMAD.MOV.U32 R34, RZ, RZ, R119 ;  /* 0x000000ffff227224 */ /* 0x000fc600078e0077 */
[----:B------:R-:W0:Y:S01]  /*3840*/  MUFU.EX2 R42, R42 ;  /* 0x0000002a002a7308 */ /* 0x000e220000000800 */
[----:B---3--:R-:W-:-:S07]  /*3850*/  FADD.FTZ R12, R38, R41 ;  /* 0x00000029260c7221 */ /* 0x008fce0000010000 */
[----:B------:R-:W1:Y:S01]  /*3860*/  MUFU.EX2 R43, R43 ;  /* 0x0000002b002b7308 */ /* 0x000e620000000800 */
[----:B--2---:R-:W-:Y:S01]  /*3870*/  FADD.FTZ R41, R39, R12 ;  /* 0x0000000c27297221 */ /* 0x004fe20000010000 */
[----:B------:R-:W-:Y:S01]  /*3880*/  FADD.FTZ R12, R176, R45 ;  /* 0x0000002db00c7221 */ /* 0x000fe20000010000 */
[----:B------:R-:W-:Y:S02]  /*3890*/  F2FP.BF16.F32.PACK_AB R176, R33, R176 ;  /* 0x000000b021b0723e */ /* 0x000fe400000010ff */
[----:B------:R-:W-:Y:S01]  /*38a0*/  F2FP.BF16.F32.PACK_AB R187, R39, R38 ;  /* 0x0000002627bb723e */ /* 0x000fe200000010ff */
[----:B------:R-:W-:Y:S01]  /*38b0*/  FADD.FTZ R45, R33, R12 ;  /* 0x0000000c212d7221 */ /* 0x000fe20000010000 */
[----:B------:R-:W-:Y:S01]  /*38c0*/  IMAD.MOV.U32 R39, RZ, RZ, R119 ;  /* 0x000000ffff277224 */ /* 0x000fe200078e0077 */
[----:B------:R-:W2:Y:S01]  /*38d0*/  MUFU.EX2 R46, R46 ;  /* 0x0000002e002e7308 */ /* 0x000ea20000000800 */
[----:B0-----:R-:W-:Y:S01]  /*38e0*/  FADD.FTZ R0, R42, R41 ;  /* 0x000000292a007221 */ /* 0x001fe20000010000 */
[----:B------:R-:W-:Y:S01]  /*38f0*/  FADD.FTZ R12, R178, R45 ;  /* 0x0000002db20c7221 */ /* 0x000fe20000010000 */
[C---:B------:R-:W-:Y:S01]  /*3900*/  F2FP.BF16.F32.PACK_AB R178, R53.reuse, R178 ;  /* 0x000000b235b2723e */ /* 0x040fe200000010ff */
[--C-:B------:R-:W-:Y:S01]  /*3910*/  IMAD.MOV.U32 R33, RZ, RZ, R119.reuse ;  /* 0x000000ffff217224 */ /* 0x100fe200078e0077 */
[----:B------:R-:W-:Y:S01]  /*3920*/  MOV R38, R119 ;  /* 0x0000007700267202 */ /* 0x000fe20000000f00 */
[----:B------:R-:W-:Y:S01]  /*3930*/  FADD.FTZ R45, R53, R12 ;  /* 0x0000000c352d7221 */ /* 0x000fe20000010000 */
[----:B------:R-:W-:Y:S01]  /*3940*/  IMAD.MOV.U32 R53, RZ, RZ, R119 ;  /* 0x000000ffff357224 */ /* 0x000fe200078e0077 */
[----:B------:R-:W0:Y:S01]  /*3950*/  MUFU.EX2 R47, R47 ;  /* 0x0000002f002f7308 */ /* 0x000e220000000800 */
[C---:B-1----:R-:W-:Y:S01]  /*3960*/  FADD.FTZ R41, R43.reuse, R0 ;  /* 0x000000002b297221 */ /* 0x042fe20000010000 */
[----:B------:R-:W-:Y:S01]  /*3970*/  FADD.FTZ R12, R56, R45 ;  /* 0x0000002d380c7221 */ /* 0x000fe20000010000 */
        /* <DEDUP_REMOVED lines=8> */
[--C-:B------:R-:W-:Y:S02]  /*3a00*/  IMAD.MOV.U32 R43, RZ, RZ, R119.reuse ;  /* 0x000000ffff2b7224 */ /* 0x100fe400078e0077 */
[--C-:B------:R-:W-:Y:S01]  /*3a10*/  IMAD.MOV.U32 R42, RZ, RZ, R119.reuse ;  /* 0x000000ffff2a7224 */ /* 0x100fe200078e0077 */
[----:B------:R-:W2:Y:S01]  /*3a20*/  MUFU.EX2 R51, R51 ;  /* 0x0000003300337308 */ /* 0x000ea20000000800 */
[C---:B0-----:R-:W-:Y:S01]  /*3a30*/  FADD.FTZ R41, R47.reuse, R0 ;  /* 0x000000002f297221 */ /* 0x041fe20000010000 */
[----:B------:R-:W-:Y:S01]  /*3a40*/  F2FP.BF16.F32.PACK_AB R183, R47, R46 ;  /* 0x0000002e2fb7723e */ /* 0x000fe200000010ff */
[----:B------:R-:W-:-:S02]  /*3a50*/  IMAD.MOV.U32 R47, RZ, RZ, R119 ;  /* 0x000000ffff2f7224 */ /* 0x000fc400078e0077 */
[----:B------:R-:W-:-:S03]  /*3a60*/  IMAD.MOV.U32 R46, RZ, RZ, R119 ;  /* 0x000000ffff2e7224 */ /* 0x000fc600078e0077 */
        /* <DEDUP_REMOVED lines=37> */
[----:B--2---:R-:W-:Y:S01]  /*3cc0*/  FADD.FTZ R12, R68, R13 ;  /* 0x0000000d440c7221 */ /* 0x004fe20000010000 */
[C---:B------:R-:W-:Y:S01]  /*3cd0*/  F2FP.BF16.F32.PACK_AB R170, R37.reuse, R68 ;  /* 0x0000004425aa723e */ /* 0x040fe200000010ff */
[--C-:B------:R-:W-:Y:S02]  /*3ce0*/  IMAD.MOV.U32 R68, RZ, RZ, R119.reuse ;  /* 0x000000ffff447224 */ /* 0x100fe400078e0077 */
[----:B------:R-:W-:Y:S01]  /*3cf0*/  FADD.FTZ R11, R37, R12 ;  /* 0x0000000c250b7221 */ /* 0x000fe20000010000 */
[----:B------:R-:W-:Y:S02]  /*3d00*/  IMAD.MOV.U32 R12, RZ, RZ, 0x3f800000 ;  /* 0x3f800000ff0c7424 */ /* 0x000fe400078e00ff */
[----:B------:R-:W2:Y:S01]  /*3d10*/  MUFU.EX2 R67, R67 ;  /* 0x0000004300437308 */ /* 0x000ea20000000800 */
[C---:B0-----:R-:W-:Y:S01]  /*3d20*/  FADD.FTZ R13, R63.reuse, R0 ;  /* 0x000000003f0d7221 */ /* 0x041fe20000010000 */
[----:B------:R-:W-:Y:S01]  /*3d30*/  F2FP.BF16.F32.PACK_AB R175, R63, R62 ;  /* 0x0000003e3faf723e */ /* 0x000fe200000010ff */
[----:B------:R-:W-:-:S02]  /*3d40*/  IMAD.MOV.U32 R63, RZ, RZ, R119 ;  /* 0x000000ffff3f7224 */ /* 0x000fc400078e0077 */
[--C-:B------:R-:W-:Y:S02]  /*3d50*/  IMAD.MOV.U32 R62, RZ, RZ, R119.reuse ;  /* 0x000000ffff3e7224 */ /* 0x100fe400078e0077 */
[----:B------:R-:W-:Y:S01]  /*3d60*/  IMAD.MOV.U32 R37, RZ, RZ, R119 ;  /* 0x000000ffff257224 */ /* 0x000fe200078e0077 */
[----:B------:R-:W0:Y:S01]  /*3d70*/  MUFU.EX2 R70, R70 ;  /* 0x0000004600467308 */ /* 0x000e220000000800 */
[----:B-1----:R-:W-:-:S07]  /*3d80*/  FADD.FTZ R0, R66, R13 ;  /* 0x0000000d42007221 */ /* 0x002fce0000010000 */
[----:B------:R0:W1:Y:S01]  /*3d90*/  MUFU.EX2 R171, R10 ;  /* 0x0000000a00ab7308 */ /* 0x0000620000000800 */
[C---:B--2---:R-:W-:Y:S01]  /*3da0*/  FADD.FTZ R13, R67.reuse, R0 ;  /* 0x00000000430d7221 */ /* 0x044fe20000010000 */
[----:B------:R-:W-:Y:S01]  /*3db0*/  F2FP.BF16.F32.PACK_AB R169, R67, R66 ;  /* 0x0000004243a9723e */ /* 0x000fe200000010ff */
[----:B------:R-:W-:Y:S02]  /*3dc0*/  IMAD.MOV.U32 R0, RZ, RZ, 0x3f800000 ;  /* 0x3f800000ff007424 */ /* 0x000fe400078e00ff */
[--C-:B------:R-:W-:Y:S02]  /*3dd0*/  IMAD.MOV.U32 R67, RZ, RZ, R119.reuse ;  /* 0x000000ffff437224 */ /* 0x100fe400078e0077 */
[----:B------:R-:W-:Y:S02]  /*3de0*/  IMAD.MOV.U32 R66, RZ, RZ, R119 ;  /* 0x000000ffff427224 */ /* 0x000fe400078e0077 */
[----:B0-----:R-:W-:-:S04]  /*3df0*/  FADD.FTZ R10, R70, R13 ;  /* 0x0000000d460a7221 */ /* 0x001fc80000010000 */
[C---:B-1----:R-:W-:Y:S01]  /*3e00*/  FADD.FTZ R10, R171.reuse, R10 ;  /* 0x0000000aab0a7221 */ /* 0x042fe20000010000 */
[----:B------:R-:W-:Y:S01]  /*3e10*/  F2FP.BF16.F32.PACK_AB R171, R171, R70 ;  /* 0x00000046abab723e */ /* 0x000fe200000010ff */
[----:B------:R-:W-:Y:S01]  /*3e20*/  IMAD.MOV.U32 R70, RZ, RZ, R119 ;  /* 0x000000ffff467224 */ /* 0x000fe200078e0077 */
[----:B------:R-:W-:Y:S06]  /*3e30*/  @!P1 BRA `(.L_x_3465) ;  /* 0x0000002000849947 */ /* 0x000fec0003800000 */
[----:B------:R-:W-:Y:S01]  /*3e40*/  IMAD.MOV.U32 R13, RZ, RZ, R2 ;  /* 0x000000ffff0d7224 */ /* 0x000fe200078e0002 */
[----:B------:R-:W-:Y:S01]  /*3e50*/  MOV R0, 0x3f800000 ;  /* 0x3f80000000007802 */ /* 0x000fe20000000f00 */
[----:B------:R-:W-:Y:S01]  /*3e60*/  IMAD.MOV.U32 R14, RZ, RZ, R3 ;  /* 0x000000ffff0e7224 */ /* 0x000fe200078e0003 */
        /* <DEDUP_REMOVED lines=48> */
[----:B------:R-:W-:Y:S01]  /*4170*/  UMOV UR6, UR39 ;  /* 0x0000002700067c82 */ /* 0x000fe20008000000 */
[----:B------:R-:W-:Y:S01]  /*4180*/  UMOV UR7, UR38 ;  /* 0x0000002600077c82 */ /* 0x000fe20008000000 */
[----:B------:R-:W-:-:S05]  /*4190*/  ULDC UR10, c[0x0][0x988] ;  /* 0x00026200000a7ab9 */ /* 0x000fca0000000800 */
.L_x_3476:
[----:B------:R-:W-:-:S04]  /*41a0*/  UISETP.NE.AND UP0, UPT, UR7, 0x1, UPT ;  /* 0x000000010700788c */ /* 0x000fc8000bf05270 */
[----:B------:R-:W-:-:S04]  /*41b0*/  USEL UR39, URZ, 0x1, UP0 ;  /* 0x000000013f277887 */ /* 0x000fc80008000000 */
[----:B------:R-:W-:Y:S01]  /*41c0*/  ULOP3.LUT UR39, UR6, UR39, URZ, 0x3c, !UPT ;  /* 0x0000002706277292 */ /* 0x000fe2000f8e3c3f */
[----:B------:R-:W-:Y:S11]  /*41d0*/  @!P0 BRA `(.L_x_3466) ;  /* 0x0000000000048947 */ /* 0x000ff60003800000 */
[----:B------:R-:W-:Y:S01]  /*41e0*/  BPT.TRAP 0x1 ;  /* 0x000000040000795c */ /* 0x000fe20000300000 */
.L_x_3466:
[----:B------:R-:W0:Y:S01]  /*41f0*/  S2UR UR8, SR_CgaCtaId ;  /* 0x00000000000879c3 */ /* 0x000e220000008800 */
[----:B------:R-:W-:Y:S01]  /*4200*/  MOV R4, 0x400 ;  /* 0x0000040000047802 */ /* 0x000fe20000000f00 */
[----:B------:R-:W-:Y:S01]  /*4210*/  UIADD3 UR38, UR7, 0x1, URZ ;  /* 0x0000000107267890 */ /* 0x000fe2000fffe03f */
[----:B------:R-:W-:-:S03]  /*4220*/  IMAD.U32 R2, RZ, RZ, UR39 ;  /* 0x00000027ff027e24 */ /* 0x000fc6000f8e00ff */
[----:B------:R-:W-:Y:S02]  /*4230*/  UISETP.NE.AND UP0, UPT, UR38, 0x2, UPT ;  /* 0x000000022600788c */ /* 0x000fe4000bf05270 */
[----:B------:R-:W-:Y:S02]  /*4240*/  SHF.L.U32 R2, R2, 0x1f, RZ ;  /* 0x0000001f02027819 */ /* 0x000fe400000006ff */
[----:B------:R-:W-:Y:S01]  /*4250*/  USEL UR38, UR38, URZ, UP0 ;  /* 0x0000003f26267287 */ /* 0x000fe20008000000 */
[----:B0-----:R-:W-:-:S05]  /*4260*/  IMAD.U32 R5, RZ, RZ, UR8 ;  /* 0x00000008ff057e24 */ /* 0x001fca000f8e00ff */
[----:B------:R-:W-:-:S04]  /*4270*/  LEA R4, R5, R4, 0x18 ;  /* 0x0000000405047211 */ /* 0x000fc800078ec0ff */
[----:B------:R-:W-:-:S13]  /*4280*/  R2UR UR8, R4 ;  /* 0x00000000040872ca */ /* 0x000fda00000e0000 */
[----:B------:R-:W-:-:S09]  /*4290*/  ULEA UR8, UR38, UR8, 0x3 ;  /* 0x0000000826087291 */ /* 0x000fd2000f8e183f */
[----:B------:R0:W1:Y:S01]  /*42a0*/  SYNCS.PHASECHK.TRANS64.TRYWAIT P1, [UR8+0x30830], R2 ;  /* 0x03083002ff0075a7 */ /* 0x0000620008020148 */
[----:B------:R-:W-:Y:S05]  /*42b0*/  @!P0 BRA `(.L_x_3467) ;  /* 0x0000000000048947 */ /* 0x000fea0003800000 */
[----:B------:R-:W-:Y:S01]  /*42c0*/  BPT.TRAP 0x1 ;  /* 0x000000040000795c */ /* 0x000fe20000300000 */
.L_x_3467:
[----:B-1----:R-:W-:Y:S05]  /*42d0*/  @P1 BRA `(.L_x_3468) ;  /* 0x0000000000081947 */ /* 0x002fea0003800000 */
[----:B------:R-:W1:Y:S02]  /*42e0*/  SYNCS.PHASECHK.TRANS64.TRYWAIT P1, [UR8+0x30830], R2 ;  /* 0x03083002ff0075a7 */ /* 0x000e640008020148 */
[----:B-1----:R-:W-:Y:S05]  /*42f0*/  @!P1 BRA `(.L_x_3469) ;  /* 0x000000c400f49947 */ /* 0x002fea0003800000 */
.L_x_3468:
[----:B------:R-:W-:Y:S01]  /*4300*/  R2UR UR40, R8 ;  /* 0x00000000082872ca */ /* 0x000fe200000e0000 */
[----:B------:R-:W-:Y:S01]  /*4310*/  UIMAD UR9, UR38, 0x900, UR4 ;  /* 0x00000900260978a4 */ /* 0x000fe2000f8e0204 */
        /* <DEDUP_REMOVED lines=13> */
[----:B------:R-:W-:Y:S01]  /*43f0*/  HGMMA.64x96x16.F32.BF16 R120, gdesc[UR40], RZ, !UPT, gsb0 ;  /* 0x01600000287879f0 */ /* 0x000fe2000c0018ff */
        /* <DEDUP_REMOVED lines=104> */
[----:B------:R-:W-:-:S04]  /*4a80*/  FMUL.FTZ R119, R119, R0 ;  /* 0x0000000077777220 */ /* 0x000fc80000410000 */
        /* <DEDUP_REMOVED lines=50> */
.L_x_3470:
[----:B------:R-:W-:Y:S01]  /*4db0*/  R2UR UR9, R4 ;  /* 0x00000000040972ca */ /* 0x000fe200000e0000 */
[----:B------:R-:W-:-:S05]  /*4dc0*/  IMAD.U32 R0, RZ, RZ, UR6 ;  /* 0x00000006ff007e24 */ /* 0x000fca000f8e00ff */
[----:B------:R-:W-:-:S07]  /*4dd0*/  SHF.L.U32 R0, R0, 0x1f, RZ ;  /* 0x0000001f00007819 */ /* 0x000fce00000006ff */
[----:B------:R-:W-:-:S09]  /*4de0*/  ULEA UR9, UR7, UR9, 0x3 ;  /* 0x0000000907097291 */ /* 0x000fd2000f8e183f */
[----:B------:R2:W3:Y:S01]  /*4df0*/  SYNCS.PHASECHK.TRANS64.TRYWAIT P1, [UR9+0x30850], R0 ;  /* 0x03085000ff0075a7 */ /* 0x0004e20008020149 */
[----:B------:R-:W-:Y:S05]  /*4e00*/  @!P0 BRA `(.L_x_3471) ;  /* 0x0000000000048947 */ /* 0x000fea0003800000 */
[----:B------:R-:W-:Y:S01]  /*4e10*/  BPT.TRAP 0x1 ;  /* 0x000000040000795c */ /* 0x000fe20000300000 */
.L_x_3471:
[----:B---3--:R-:W-:Y:S05]  /*4e20*/  @P1 BRA `(.L_x_3472) ;  /* 0x0000000000081947 */ /* 0x008fea0003800000 */
[----:B------:R-:W3:Y:S02]  /*4e30*/  SYNCS.PHASECHK.TRANS64.TRYWAIT P1, [UR9+0x30850], R0 ;  /* 0x03085000ff0075a7 */ /* 0x000ee40008020149 */
[----:B---3--:R-:W-:Y:S05]  /*4e40*/  @!P1 BRA `(.L_x_3473) ;  /* 0x000000bc00389947 */ /* 0x008fea0003800000 */
.L_x_3472:
        /* <DEDUP_REMOVED lines=34> */
[----:B------:R-:W-:Y:S03]  /*5070*/  HGMMA.64x192x16.F32.BF16 R24, R168, gdesc[UR4].tnspB, R24, gsb0 ;  /* 0x42e00004a8187df0 */ /* 0x000fe60008001818 */
[----:B------:R-:W-:Y:S02]  /*5080*/  WARPGROUP.DEPBAR.LE gsb0, 0x0 ;  /* 0x00008000000079c5 */ /* 0x000fe40000010000 */
[----:B------:R-:W-:Y:S05]  /*5090*/  @!P0 BRA `(.L_x_3474) ;  /* 0x0000000000048947 */ /* 0x000fea0003800000 */
[----:B------:R-:W-:Y:S01]  /*50a0*/  BPT.TRAP 0x1 ;  /* 0x000000040000795c */ /* 0x000fe20000300000 */
.L_x_3474:
[----:B0-2---:R-:W-:Y:S01]  /*50b0*/  FMNMX.FTZ R0, R120, R14, !PT ;  /* 0x0000000e78007209 */ /* 0x005fe20007810000 */
[----:B------:R-:W-:Y:S01]  /*50c0*/  UIADD3 UR8, UR8, 0x30840, URZ ;  /* 0x0003084008087890 */ /* 0x000fe2000fffe03f */
[----:B-1----:R-:W-:Y:S02]  /*50d0*/  FMNMX.FTZ R2, R122, R13, !PT ;  /* 0x0000000d7a027209 */ /* 0x002fe40007810000 */
        /* <DEDUP_REMOVED lines=46> */
[----:B------:R-:W-:Y:S01]  /*53c0*/  R2UR UR6, R5 ;  /* 0x00000000050672ca */ /* 0x000fe200000e0000 */
[----:B------:R-:W0:Y:S04]  /*53d0*/  SHFL.BFLY PT, R3, R0, 0x2, 0x1f ;  /* 0x0c401f0000037f89 */ /* 0x000e2800000e0000 */
[----:B------:R-:W1:Y:S08]  /*53e0*/  SHFL.BFLY PT, R21, R12, 0x2, 0x1f ;  /* 0x0c401f000c157f89 */ /* 0x000e7000000e0000 */
[----:B------:R-:W-:-:S09]  /*53f0*/  UPRMT UR8, UR6, 0x654, UR8 ;  /* 0x0000065406087896 */ /* 0x000fd20008000008 */
[----:B------:R-:W-:Y:S01]  /*5400*/  SYNCS.ARRIVE.TRANS64.RED.A1T0 RZ, [UR8], RZ ;  /* 0x000000ffffff79a7 */ /* 0x000fe20008100408 */
[----:B0-----:R-:W-:Y:S02]  /*5410*/  FMNMX.FTZ R15, R0, R3, !PT ;  /* 0x00000003000f7209 */ /* 0x001fe40007810000 */
[----:B-1----:R-:W-:-:S03]  /*5420*/  FMNMX.FTZ R21, R12, R21, !PT ;  /* 0x000000150c157209 */ /* 0x002fc60007810000 */
[----:B------:R-:W0:Y:S04]  /*5430*/  SHFL.BFLY PT, R2, R15, 0x1, 0x1f ;  /* 0x0c201f000f027f89 */ /* 0x000e2800000e0000 */
[----:B------:R-:W1:Y:S01]  /*5440*/  SHFL.BFLY PT, R20, R21, 0x1, 0x1f ;  /* 0x0c201f0015147f89 */ /* 0x000e6200000e0000 */
[----:B0-----:R-:W-:Y:S02]  /*5450*/  FMNMX.FTZ R3, R15, R2, !PT ;  /* 0x000000020f037209 */ /* 0x001fe40007810000 */
[----:B-1----:R-:W-:-:S03]  /*5460*/  FMNMX.FTZ R2, R21, R20, !PT ;  /* 0x0000001415027209 */ /* 0x002fc60007810000 */
[C---:B------:R-:W-:Y:S02]  /*5470*/  FADD.FTZ R14, -R3.reuse, R14 ;  /* 0x0000000e030e7221 */ /* 0x040fe40000010100 */
[----:B------:R-:W-:Y:S01]  /*5480*/  FADD.FTZ R0, -R2, R13 ;  /* 0x0000000d02007221 */ /* 0x000fe20000010100 */
[----:B------:R-:W-:Y:S01]  /*5490*/  FMUL.FTZ R13, R3, UR10 ;  /* 0x0000000a030d7c20 */ /* 0x000fe20008410000 */
[----:B------:R-:W-:Y:S02]  /*54a0*/  FMUL.FTZ R14, R14, UR10 ;  /* 0x0000000a0e0e7c20 */ /* 0x000fe40008410000 */
[----:B------:R-:W-:Y:S01]  /*54b0*/  FMUL.FTZ R0, R0, UR10 ;  /* 0x0000000a00007c20 */ /* 0x000fe20008410000 */
[--C-:B------:R-:W-:Y:S01]  /*54c0*/  FFMA.FTZ R184, R128, UR10, -R13.reuse ;  /* 0x0000000a80b87c23 */ /* 0x100fe2000801080d */
[--C-:B------:R-:W-:Y:S01]  /*54d0*/  FFMA.FTZ R128, R129, UR10, -R13.reuse ;  /* 0x0000000a81807c23 */ /* 0x100fe2000801080d */
[----:B------:R-:W-:Y:S01]  /*54e0*/  FMUL.FTZ R129, R2, UR10 ;  /* 0x0000000a02817c20 */ /* 0x000fe20008410000 */
[--C-:B------:R-:W-:Y:S01]  /*54f0*/  FFMA.FTZ R188, R120, UR10, -R13.reuse ;  /* 0x0000000a78bc7c23 */ /* 0x100fe2000801080d */
[--C-:B------:R-:W-:Y:S01]  /*5500*/  FFMA.FTZ R182, R140, UR10, -R13.reuse ;  /* 0x0000000a8cb67c23 */ /* 0x100fe2000801080d */
[----:B------:R-:W-:Y:S01]  /*5510*/  FFMA.FTZ R171, R121, UR10, -R13 ;  /* 0x0000000a79ab7c23 */ /* 0x000fe2000801080d */
[--C-:B------:R-:W-:Y:S01]  /*5520*/  FFMA.FTZ R189, R122, UR10, -R129.reuse ;  /* 0x0000000a7abd7c23 */ /* 0x100fe20008010881 */
[----:B------:R-:W-:Y:S01]  /*5530*/  FFMA.FTZ R140, R123, UR10, -R129 ;  /* 0x0000000a7b8c7c23 */ /* 0x000fe20008010881 */
[----:B------:R-:W-:Y:S01]  /*5540*/  MUFU.EX2 R12, R14 ;  /* 0x0000000e000c7308 */ /* 0x000fe20000000800 */
[----:B------:R-:W-:Y:S01]  /*5550*/  FFMA.FTZ R190, R124, UR10, -R13 ;  /* 0x0000000a7cbe7c23 */ /* 0x000fe2000801080d */
[----:B------:R-:W-:Y:S01]  /*5560*/  FFMA.FTZ R191, R126, UR10, -R129 ;  /* 0x0000000a7ebf7c23 */ /* 0x000fe20008010881 */
[--C-:B------:R-:W-:Y:S01]  /*5570*/  FFMA.FTZ R124, R137, UR10, -R13.reuse ;  /* 0x0000000a897c7c23 */ /* 0x100fe2000801080d */
[----:B------:R-:W-:Y:S01]  /*5580*/  FFMA.FTZ R169, R125, UR10, -R13 ;  /* 0x0000000a7da97c23 */ /* 0x000fe2000801080d */
[--C-:B------:R-:W-:Y:S01]  /*5590*/  FFMA.FTZ R137, R127, UR10, -R129.reuse ;  /* 0x0000000a7f897c23 */ /* 0x100fe20008010881 */
[----:B------:R-:W-:Y:S01]  /*55a0*/  FFMA.FTZ R185, R130, UR10, -R129 ;  /* 0x0000000a82b97c23 */ /* 0x000fe20008010881 */
[----:B------:R-:W-:Y:S01]  /*55b0*/  FFMA.FTZ R180, R136, UR10, -R13 ;  /* 0x0000000a88b47c23 */ /* 0x000fe2000801080d */
[----:B------:R-:W0:Y:S01]  /*55c0*/  MUFU.EX2 R188, R188 ;  /* 0x000000bc00bc7308 */ /* 0x000e220000000800 */
[----:B------:R-:W-:Y:S01]  /*55d0*/  FFMA.FTZ R136, R131, UR10, -R129 ;  /* 0x0000000a83887c23 */ /* 0x000fe20008010881 */
[----:B------:R-:W-:Y:S01]  /*55e0*/  FFMA.FTZ R186, R132, UR10, -R13 ;  /* 0x0000000a84ba7c23 */ /* 0x000fe2000801080d */
[----:B------:R-:W-:Y:S01]  /*55f0*/  FFMA.FTZ R187, R134, UR10, -R129 ;  /* 0x0000000a86bb7c23 */ /* 0x000fe20008010881 */
[----:B------:R-:W-:Y:S01]  /*5600*/  FFMA.FTZ R125, R133, UR10, -R13 ;  /* 0x0000000a857d7c23 */ /* 0x000fe2000801080d */
[--C-:B------:R-:W-:Y:S01]  /*5610*/  FFMA.FTZ R135, R135, UR10, -R129.reuse ;  /* 0x0000000a87877c23 */ /* 0x100fe20008010881 */
[--C-:B------:R-:W-:Y:S01]  /*5620*/  FFMA.FTZ R181, R138, UR10, -R129.reuse ;  /* 0x0000000a8ab57c23 */ /* 0x100fe20008010881 */
[--C-:B------:R-:W-:Y:S01]  /*5630*/  FFMA.FTZ R134, R139, UR10, -R129.reuse ;  /* 0x0000000a8b867c23 */ /* 0x100fe20008010881 */
[----:B------:R-:W-:Y:S01]  /*5640*/  MUFU.EX2 R0, R0 ;  /* 0x0000000000007308 */ /* 0x000fe20000000800 */
[----:B------:R-:W-:Y:S01]  /*5650*/  FFMA.FTZ R183, R142, UR10, -R129 ;  /* 0x0000000a8eb77c23 */ /* 0x000fe20008010881 */
[----:B------:R-:W-:Y:S01]  /*5660*/  FFMA.FTZ R121, R141, UR10, -R13 ;  /* 0x0000000a8d797c23 */ /* 0x000fe2000801080d */
[----:B------:R-:W-:Y:S01]  /*5670*/  FFMA.FTZ R133, R143, UR10, -R129 ;  /* 0x0000000a8f857c23 */ /* 0x000fe20008010881 */
[----:B------:R-:W-:Y:S01]  /*5680*/  FFMA.FTZ R176, R144, UR10, -R13 ;  /* 0x0000000a90b07c23 */ /* 0x000fe2000801080d */
[----:B------:R-:W-:Y:S01]  /*5690*/  FFMA.FTZ R177, R146, UR10, -R129 ;  /* 0x0000000a92b17c23 */ /* 0x000fe20008010881 */
[----:B------:R-:W-:Y:S01]  /*56a0*/  FFMA.FTZ R120, R145, UR10, -R13 ;  /* 0x0000000a91787c23 */ /* 0x000fe2000801080d */
[----:B------:R-:W-:Y:S01]  /*56b0*/  FFMA.FTZ R132, R147, UR10, -R129 ;  /* 0x0000000a93847c23 */ /* 0x000fe20008010881 */
[----:B------:R-:W1:Y:S01]  /*56c0*/  MUFU.EX2 R189, R189 ;  /* 0x000000bd00bd7308 */ /* 0x000e620000000800 */
[----:B0-----:R-:W-:Y:S01]  /*56d0*/  FFMA.FTZ R122, R12, R11, R188 ;  /* 0x0000000b0c7a7223 */ /* 0x001fe200000100bc */
[----:B------:R-:W-:Y:S01]  /*56e0*/  FFMA.FTZ R178, R148, UR10, -R13 ;  /* 0x0000000a94b27c23 */ /* 0x000fe2000801080d */
[----:B------:R-:W-:Y:S01]  /*56f0*/  FFMA.FTZ R179, R150, UR10, -R129 ;  /* 0x0000000a96b37c23 */ /* 0x000fe20008010881 */
[----:B------:R-:W-:Y:S01]  /*5700*/  FFMA.FTZ R21, R149, UR10, -R13 ;  /* 0x0000000a95157c23 */ /* 0x000fe2000801080d */
[----:B------:R-:W-:Y:S01]  /*5710*/  FFMA.FTZ R131, R151, UR10, -R129 ;  /* 0x0000000a97837c23 */ /* 0x000fe20008010881 */
[----:B------:R-:W-:Y:S01]  /*5720*/  FFMA.FTZ R172, R152, UR10, -R13 ;  /* 0x0000000a98ac7c23 */ /* 0x000fe2000801080d */
[----:B------:R-:W-:Y:S01]  /*5730*/  FFMA.FTZ R173, R154, UR10, -R129 ;  /* 0x0000000a9aad7c23 */ /* 0x000fe20008010881 */
[----:B------:R-:W0:Y:S01]  /*5740*/  MUFU.EX2 R171, R171 ;  /* 0x000000ab00ab7308 */ /* 0x000e220000000800 */
[----:B------:R-:W-:Y:S01]  /*5750*/  FFMA.FTZ R20, R153, UR10, -R13 ;  /* 0x0000000a99147c23 */ /* 0x000fe2000801080d */
[----:B------:R-:W-:Y:S01]  /*5760*/  FFMA.FTZ R130, R155, UR10, -R129 ;  /* 0x0000000a9b827c23 */ /* 0x000fe20008010881 */
[----:B------:R-:W-:Y:S01]  /*5770*/  FFMA.FTZ R174, R156, UR10, -R13 ;  /* 0x0000000a9cae7c23 */ /* 0x000fe2000801080d */
[----:B------:R-:W-:Y:S01]  /*5780*/  FFMA.FTZ R175, R158, UR10, -R129 ;  /* 0x0000000a9eaf7c23 */ /* 0x000fe20008010881 */
[----:B------:R-:W-:Y:S01]  /*5790*/  FFMA.FTZ R15, R157, UR10, -R13 ;  /* 0x0000000a9d0f7c23 */ /* 0x000fe2000801080d */
[----:B------:R-:W-:Y:S01]  /*57a0*/  FFMA.FTZ R127, R159, UR10, -R129 ;  /* 0x0000000a9f7f7c23 */ /* 0x000fe20008010881 */
[----:B------:R-:W-:Y:S01]  /*57b0*/  FFMA.FTZ R168, R160, UR10, -R13 ;  /* 0x0000000aa0a87c23 */ /* 0x000fe2000801080d */
[----:B------:R-:W2:Y:S01]  /*57c0*/  MUFU.EX2 R140, R140 ;  /* 0x0000008c008c7308 */ /* 0x000ea20000000800 */
[----:B-1----:R-:W-:Y:S01]  /*57d0*/  FFMA.FTZ R11, R0, R10, R189 ;  /* 0x0000000a000b7223 */ /* 0x002fe200000100bd */
[----:B------:R-:W-:Y:S01]  /*57e0*/  FFMA.FTZ R14, R161, UR10, -R13 ;  /* 0x0000000aa10e7c23 */ /* 0x000fe2000801080d */
[----:B------:R-:W-:Y:S01]  /*57f0*/  FFMA.FTZ R126, R163, UR10, -R129 ;  /* 0x0000000aa37e7c23 */ /* 0x000fe20008010881 */
[--C-:B------:R-:W-:Y:S01]  /*5800*/  FFMA.FTZ R170, R164, UR10, -R13.reuse ;  /* 0x0000000aa4aa7c23 */ /* 0x100fe2000801080d */
[----:B------:R-:W-:-:S03]  /*5810*/  FFMA.FTZ R13, R165, UR10, -R13 ;  /* 0x0000000aa50d7c23 */ /* 0x000fc6000801080d */
        /* <DEDUP_REMOVED lines=41> */
[----:B-1----:R-:W-:Y:S01]  /*5ab0*/  FADD.FTZ R11, R121, R122 ;  /* 0x0000007a790b7221 */ /* 0x002fe20000010000 */
[----:B------:R-:W-:-:S06]  /*5ac0*/  FFMA.FTZ R122, R162, UR10, -R129 ;  /* 0x0000000aa27a7c23 */ /* 0x000fcc0008010881 */
        /* <DEDUP_REMOVED lines=10> */
[--C-:B------:R-:W-:Y:S01]  /*5b70*/  FFMA.FTZ R123, R166, UR10, -R129.reuse ;  /* 0x0000000aa67b7c23 */ /* 0x100fe20008010881 */
[----:B------:R-:W-:-:S05]  /*5b80*/  FFMA.FTZ R129, R167, UR10, -R129 ;  /* 0x0000000aa7817c23 */ /* 0x000fca0008010881 */
        /* <DEDUP_REMOVED lines=40> */
.L_x_3475:
[----:B------:R-:W-:Y:S01]  /*5e10*/  R2UR UR6, R5 ;  /* 0x00000000050672ca */ /* 0x000fe200000e0000 */
[----:B------:R-:W-:Y:S01]  /*5e20*/  UISETP.GT.AND UP0, UPT, UR5, UR60, UPT ;  /* 0x0000003c0500728c */ /* 0x000fe2000bf04270 */
[----:B------:R-:W-:Y:S01]  /*5e30*/  F2FP.BF16.F32.PACK_AB R188, R171, R188 ;  /* 0x000000bcabbc723e */ /* 0x000fe200000010ff */
[----:B------:R-:W-:Y:S01]  /*5e40*/  UIADD3 UR9, UR9, 0x30860, URZ ;  /* 0x0003086009097890 */ /* 0x000fe2000fffe03f */
[----:B------:R-:W-:Y:S01]  /*5e50*/  F2FP.BF16.F32.PACK_AB R190, R169, R190 ;  /* 0x000000bea9be723e */ /* 0x000fe200000010ff */
[----:B------:R-:W-:Y:S01]  /*5e60*/  UIADD3 UR5, UR5, -0x1, URZ ;  /* 0xffffffff05057890 */ /* 0x000fe2000fffe03f */
[----:B------:R-:W-:Y:S01]  /*5e70*/  F2FP.BF16.F32.PACK_AB R168, R14, R168 ;  /* 0x000000a80ea8723e */ /* 0x000fe200000010ff */
[----:B------:R-:W-:Y:S01]  /*5e80*/  UMOV UR7, UR38 ;  /* 0x0000002600077c82 */ /* 0x000fe20008000000 */
[----:B------:R-:W-:Y:S01]  /*5e90*/  PLOP3.LUT P1, PT, PT, PT, UP0, 0x80, 0x0 ;  /* 0x000000000000781c */ /* 0x000fe20003f2f008 */
[----:B------:R-:W-:Y:S01]  /*5ea0*/  IMAD.MOV.U32 R14, RZ, RZ, R3 ;  /* 0x000000ffff0e7224 */ /* 0x000fe200078e0003 */
[----:B------:R-:W-:Y:S01]  /*5eb0*/  F2FP.BF16.F32.PACK_AB R170, R13, R170 ;  /* 0x000000aa0daa723e */ /* 0x000fe200000010ff */
[----:B------:R-:W-:Y:S01]  /*5ec0*/  IMAD.MOV.U32 R13, RZ, RZ, R2 ;  /* 0x000000ffff0d7224 */ /* 0x000fe200078e0002 */
[----:B------:R-:W-:Y:S01]  /*5ed0*/  F2FP.BF16.F32.PACK_AB R189, R140, R189 ;  /* 0x000000bd8cbd723e */ /* 0x000fe200000010ff */
[----:B------:R-:W-:Y:S01]  /*5ee0*/  UPRMT UR9, UR6, 0x654, UR9 ;  /* 0x0000065406097896 */ /* 0x000fe20008000009 */
[----:B------:R-:W-:-:S02]  /*5ef0*/  F2FP.BF16.F32.PACK_AB R191, R137, R191 ;  /* 0x000000bf89bf723e */ /* 0x000fc400000010ff */
[----:B------:R-:W-:Y:S01]  /*5f00*/  UMOV UR6, UR39 ;  /* 0x0000002700067c82 */ /* 0x000fe20008000000 */
[----:B------:R-:W-:Y:S02]  /*5f10*/  F2FP.BF16.F32.PACK_AB R184, R128, R184 ;  /* 0x000000b880b8723e */ /* 0x000fe400000010ff */
[----:B------:R-:W-:Y:S02]  /*5f20*/  F2FP.BF16.F32.PACK_AB R185, R136, R185 ;  /* 0x000000b988b9723e */ /* 0x000fe400000010ff */
[----:B------:R-:W-:Y:S01]  /*5f30*/  F2FP.BF16.F32.PACK_AB R186, R125, R186 ;  /* 0x000000ba7dba723e */ /* 0x000fe200000010ff */
        /* <DEDUP_REMOVED lines=15> */
[----:B------:R-:W-:Y:S01]  /*6030*/  F2FP.BF16.F32.PACK_AB R171, R129, R123 ;  /* 0x0000007b81ab723e */ /* 0x000fe200000010ff */
[----:B------:R-:W-:Y:S06]  /*6040*/  @P1 BRA `(.L_x_3476) ;  /* 0xffffffe000541947 */ /* 0x000fec000383ffff */
.L_x_3465:
        /* <DEDUP_REMOVED lines=99> */
.L_x_3477:
[----:B------:R-:W-:Y:S02]  /*6680*/  IMAD.U32 R0, RZ, RZ, UR39 ;  /* 0x00000027ff007e24 */ /* 0x000fe4000f8e00ff */
[----:B------:R-:W-:-:S03]  /*6690*/  IMAD.U32 R13, RZ, RZ, UR38 ;  /* 0x00000026ff0d7e24 */ /* 0x000fc6000f8e00ff */
[----:B------:R-:W-:Y:S01]  /*66a0*/  SHF.L.U32 R0, R0, 0x1f, RZ ;  /* 0x0000001f00007819 */ /* 0x000fe200000006ff */
[----:B------:R-:W-:-:S04]  /*66b0*/  IMAD R13, R13, 0x8, R4 ;  /* 0x000000080d0d7824 */ /* 0x000fc800078e0204 */
[----:B------:R0:W1:Y:S01]  /*66c0*/  SYNCS.PHASECHK.TRANS64.TRYWAIT P1, [R13+URZ+0x30850], R0 ;  /* 0x030850000d0075a7 */ /* 0x000062000802017f */
[----:B------:R-:W-:Y:S05]  /*66d0*/  @!P0 BRA `(.L_x_3478) ;  /* 0x0000000000048947 */ /* 0x000fea0003800000 */
[----:B------:R-:W-:Y:S01]  /*66e0*/  BPT.TRAP 0x1 ;  /* 0x000000040000795c */ /* 0x000fe20000300000 */
.L_x_3478:
[----:B------:R-:W-:Y:S02]  /*66f0*/  VIADD R4, R4, 0x400 ;  /* 0x0000040004047836 */ /* 0x000fe40000000000 */
[----:B------:R-:W-:-:S03]  /*6700*/  IMAD.U32 R7, RZ, RZ, UR38 ;  /* 0x00000026ff077e24 */ /* 0x000fc6000f8e00ff */
[----:B------:R-:W-:-:S04]  /*6710*/  SHF.R.U32.HI R4, RZ, 0x4, R4 ;  /* 0x00000004ff047819 */ /* 0x000fc80000011604 */
[----:B------:R-:W-:-:S04]  /*6720*/  LOP3.LUT R4, R4, 0x3fff, RZ, 0xc0, !PT ;  /* 0x00003fff04047812 */ /* 0x000fc800078ec0ff */
[----:B------:R-:W-:Y:S01]  /*6730*/  LOP3.LUT R4, R4, 0x3000000, RZ, 0xfc, !PT ;  /* 0x0300000004047812 */ /* 0x000fe200078efcff */
[----:B-1----:R-:W-:Y:S06]  /*6740*/  @P1 BRA `(.L_x_3479) ;  /* 0x0000000000081947 */ /* 0x002fec0003800000 */
[----:B------:R-:W1:Y:S02]  /*6750*/  SYNCS.PHASECHK.TRANS64.TRYWAIT P1, [R13+URZ+0x30850], R0 ;  /* 0x030850000d0075a7 */ /* 0x000e64000802017f */
[----:B-1----:R-:W-:Y:S05]  /*6760*/  @!P1 BRA `(.L_x_3480) ;  /* 0x000000a400089947 */ /* 0x002fea0003800000 */
.L_x_3479:
[----:B------:R-:W-:Y:S01]  /*6770*/  IMAD R6, R7, 0x900, R4 ;  /* 0x0000090007067824 */ /* 0x000fe200078e0204 */
[----:B------:R-:W-:Y:S05]  /*6780*/  WARPSYNC.ALL ;  /* 0x0000000000007948 */ /* 0x000fea0003800000 */
[----:B------:R-:W-:Y:S01]  /*6790*/  IMAD.MOV.U32 R7, RZ, RZ, 0x40000040 ;  /* 0x40000040ff077424 */ /* 0x000fe200078e00ff */
[C---:B------:R-:W-:Y:S01]  /*67a0*/  R2UR UR6, R6.reuse ;  /* 0x00000000060672ca */ /* 0x040fe200000e0000 */
[----:B------:R-:W-:Y:S01]  /*67b0*/  WARPGROUP.ARRIVE ;  /* 0x00000000000079c5 */ /* 0x000fe20000000000 */
[----:B------:R-:W-:Y:S01]  /*67c0*/  VIADD R8, R6, 0x80 ;  /* 0x0000008006087836 */ /* 0x000fe20000000000 */
[----:B01----:R-:W0:Y:S01]  /*67d0*/  SHFL.BFLY PT, R0, R11, 0x2, 0x1f ;  /* 0x0c401f000b007f89 */ /* 0x003e2200000e0000 */
[----:B------:R-:W-:Y:S01]  /*67e0*/  R2UR UR7, R7 ;  /* 0x00000000070772ca */ /* 0x000fe200000e0000 */
[----:B------:R-:W-:-:S02]  /*67f0*/  IMAD.MOV.U32 R9, RZ, RZ, 0x40000040 ;  /* 0x40000040ff097424 */ /* 0x000fc400078e00ff */
[----:B------:R-:W-:-:S10]  /*6800*/  IMAD.MOV.U32 R7, RZ, RZ, 0x40000040 ;  /* 0x40000040ff077424 */ /* 0x000fd400078e00ff */
[----:B------:R-:W-:Y:S01]  /*6810*/  HGMMA.64x192x16.F32.BF16 R24, R188, gdesc[UR4].tnspB, R24, gsb0 ;  /* 0x42e00004bc187df0 */ /* 0x000fe20008001818 */
[----:B------:R-:W-:Y:S01]  /*6820*/  R2UR UR6, R8 ;  /* 0x00000000080672ca */ /* 0x000fe200000e0000 */
[----:B------:R-:W-:Y:S01]  /*6830*/  VIADD R8, R6, 0x100 ;  /* 0x0000010006087836 */ /* 0x000fe20000000000 */
[----:B------:R-:W-:Y:S01]  /*6840*/  R2UR UR7, R9 ;  /* 0x00000000090772ca */ /* 0x000fe200000e0000 */
[----:B------:R-:W-:Y:S02]  /*6850*/  IMAD.MOV.U32 R9, RZ, RZ, 0x40000040 ;  /* 0x40000040ff097424 */ /* 0x000fe400078e00ff */
[----:B0-----:R-:W-:Y:S01]  /*6860*/  FADD.FTZ R0, R0, R11 ;  /* 0x0000000b00007221 */ /* 0x001fe20000010000 */
[----:B------:R-:W-:Y:S02]  /*6870*/  WARPGROUP.DEPBAR.LE gsb0, 0x0 ;  /* 0x00008000000079c5 */ /* 0x000fe40000010000 */
[----:B------:R-:W-:-:S11]  /*6880*/  WARPGROUP.ARRIVE ;  /* 0x00000000000079c5 */ /* 0x000fd60000000000 */
[----:B------:R-:W-:Y:S01]  /*6890*/  HGMMA.64x192x16.F32.BF16 R24, R184, gdesc[UR4].tnspB, R24, gsb0 ;  /* 0x42e00004b8187df0 */ /* 0x000fe20008001818 */
[----:B------:R-:W-:Y:S01]  /*68a0*/  R2UR UR6, R8 ;  /* 0x00000000080672ca */ /* 0x000fe200000e0000 */
[----:B------:R-:W-:Y:S01]  /*68b0*/  VIADD R8, R6, 0x180 ;  /* 0x0000018006087836 */ /* 0x000fe20000000000 */
[----:B------:R-:W-:Y:S02]  /*68c0*/  R2UR UR7, R9 ;  /* 0x00000000090772ca */ /* 0x000fe400000e0000 */
[----:B------:R-:W-:Y:S01]  /*68d0*/  MOV R9, 0x40000040 ;  /* 0x4000004000097802 */ /* 0x000fe20000000f00 */
[----:B------:R-:W-:Y:S02]  /*68e0*/  WARPGROUP.DEPBAR.LE gsb0, 0x0 ;  /* 0x00008000000079c5 */ /* 0x000fe40000010000 */
[----:B------:R-:W-:-:S12]  /*68f0*/  WARPGROUP.ARRIVE ;  /* 0x00000000000079c5 */ /* 0x000fd80000000000 */
[----:B------:R-:W-:Y:S01]  /*6900*/  HGMMA.64x192x16.F32.BF16 R24, R180, gdesc[UR4].tnspB, R24, gsb0 ;  /* 0x42e00004b4187df0 */ /* 0x000fe20008001818 */
[----:B------:R-:W-:Y:S01]  /*6910*/  R2UR UR6, R8 ;  /* 0x00000000080672ca */ /* 0x000fe200000e0000 */
[C---:B------:R-:W-:Y:S01]  /*6920*/  VIADD R8, R6.reuse, 0x200 ;  /* 0x0000020006087836 */ /* 0x040fe20000000000 */
[----:B------:R-:W-:Y:S01]  /*6930*/  R2UR UR7, R9 ;  /* 0x00000000090772ca */ /* 0x000fe200000e0000 */
[----:B------:R-:W-:Y:S02]  /*6940*/  IMAD.MOV.U32 R9, RZ, RZ, 0x40000040 ;  /* 0x40000040ff097424 */ /* 0x000fe400078e00ff */
[----:B------:R-:W-:Y:S01]  /*6950*/  VIADD R6, R6, 0x280 ;  /* 0x0000028006067836 */ /* 0x000fe20000000000 */
[----:B------:R-:W-:Y:S02]  /*6960*/  WARPGROUP.DEPBAR.LE gsb0, 0x0 ;  /* 0x00008000000079c5 */ /* 0x000fe40000010000 */
[----:B------:R-:W-:-:S11]  /*6970*/  WARPGROUP.ARRIVE ;  /* 0x00000000000079c5 */ /* 0x000fd60000000000 */
[----:B------:R-:W-:Y:S01]  /*6980*/  HGMMA.64x192x16.F32.BF16 R24, R176, gdesc[UR4].tnspB, R24, gsb0 ;  /* 0x42e00004b0187df0 */ /* 0x000fe20008001818 */
[----:B------:R-:W-:Y:S01]  /*6990*/  R2UR UR6, R8 ;  /* 0x00000000080672ca */ /* 0x000fe200000e0000 */
[----:B------:R-:W-:Y:S01]  /*69a0*/  IMAD.U32 R8, RZ, RZ, UR10 ;  /* 0x0000000aff087e24 */ /* 0x000fe2000f8e00ff */
[----:B------:R-:W-:Y:S01]  /*69b0*/  R2UR UR7, R9 ;  /* 0x00000000090772ca */ /* 0x000fe200000e0000 */
[----:B------:R-:W-:Y:S02]  /*69c0*/  WARPGROUP.DEPBAR.LE gsb0, 0x0 ;  /* 0x00008000000079c5 */ /* 0x000fe40000010000 */
[----:B------:R-:W-:-:S14]  /*69d0*/  WARPGROUP.ARRIVE ;  /* 0x00000000000079c5 */ /* 0x000fdc0000000000 */
[----:B------:R-:W-:Y:S01]  /*69e0*/  HGMMA.64x192x16.F32.BF16 R24, R172, gdesc[UR4].tnspB, R24, gsb0 ;  /* 0x42e00004ac187df0 */ /* 0x000fe20008001818 */
[----:B------:R-:W-:Y:S02]  /*69f0*/  R2UR UR6, R6 ;  /* 0x00000000060672ca */ /* 0x000fe400000e0000 */
[----:B------:R-:W-:Y:S02]  /*6a00*/  R2UR UR7, R7 ;  /* 0x00000000070772ca */ /* 0x000fe400000e0000 */
[----:B------:R-:W0:Y:S02]  /*6a10*/  SHFL.BFLY PT, R7, R10, 0x2, 0x1f ;  /* 0x0c401f000a077f89 */ /* 0x000e2400000e0000 */
[----:B0-----:R-:W-:Y:S01]  /*6a20*/  FADD.FTZ R4, R7, R10 ;  /* 0x0000000a07047221 */ /* 0x001fe20000010000 */
[----:B------:R-:W-:Y:S01]  /*6a30*/  IMAD.U32 R10, RZ, RZ, UR10 ;  /* 0x0000000aff0a7e24 */ /* 0x000fe2000f8e00ff */
[----:B------:R-:W0:Y:S04]  /*6a40*/  SHFL.BFLY PT, R7, R0, 0x1, 0x1f ;  /* 0x0c201f0000077f89 */ /* 0x000e2800000e0000 */
[----:B------:R-:W1:Y:S01]  /*6a50*/  SHFL.BFLY PT, R9, R4, 0x1, 0x1f ;  /* 0x0c201f0004097f89 */ /* 0x000e6200000e0000 */
[----:B0-----:R-:W-:Y:S01]  /*6a60*/  FADD.FTZ R12, R0, R7 ;  /* 0x00000007000c7221 */ /* 0x001fe20000010000 */
[----:B------:R-:W-:Y:S01]  /*6a70*/  CS2R R6, SRZ ;  /* 0x0000000000067805 */ /* 0x000fe2000001ff00 */
[----:B------:R-:W-:-:S02]  /*6a80*/  IMAD.MOV.U32 R0, RZ, RZ, -0x800000 ;  /* 0xff800000ff007424 */ /* 0x000fc400078e00ff */
        /* <DEDUP_REMOVED lines=16> */
[----:B------:R-:W-:Y:S03]  /*6b90*/  HGMMA.64x192x16.F32.BF16 R24, R168, gdesc[UR4].tnspB, R24, gsb0 ;  /* 0x42e00004a8187df0 */ /* 0x000fe60008001818 */
[----:B------:R-:W-:Y:S02]  /*6ba0*/  WARPGROUP.DEPBAR.LE gsb0, 0x0 ;  /* 0x00008000000079c5 */ /* 0x000fe40000010000 */
[----:B--23--:R-:W-:Y:S05]  /*6bb0*/  @!P0 BRA `(.L_x_3481) ;  /* 0x0000000000048947 */ /* 0x00cfea0003800000 */
[----:B------:R-:W-:Y:S01]  /*6bc0*/  BPT.TRAP 0x1 ;  /* 0x000000040000795c */ /* 0x000fe20000300000 */
.L_x_3481:
[----:B------:R-:W-:Y:S01]  /*6bd0*/  R2UR UR4, R215 ;  /* 0x00000000d70472ca */ /* 0x000fe200000e0000 */
[----:B------:R-:W-:Y:S01]  /*6be0*/  VIADD R2, R13, 0x30860 ;  /* 0x000308600d027836 */ /* 0x000fe20000000000 */
[----:B------:R-:W-:Y:S01]  /*6bf0*/  UIADD3 UR38, UR38, 0x1, URZ ;  /* 0x0000000126267890 */ /* 0x000fe2000fffe03f */
[-C--:B------:R-:W-:Y:S01]  /*6c00*/  FMUL.FTZ R24, R24, R7.reuse ;  /* 0x0000000718187220 */ /* 0x080fe20000410000 */
[-C--:B------:R-:W-:Y:S01]  /*6c10*/  FMUL.FTZ R25, R25, R7.reuse ;  /* 0x0000000719197220 */ /* 0x080fe20000410000 */
[-C--:B------:R-:W-:Y:S01]  /*6c20*/  FMUL.FTZ R28, R28, R7.reuse ;  /* 0x000000071c1c7220 */ /* 0x080fe20000410000 */
[----:B------:R-:W-:Y:S01]  /*6c30*/  PRMT R2, R5, 0x654, R2 ;  /* 0x0000065405027816 */ /* 0x000fe20000000002 */
[----:B------:R-:W-:Y:S01]  /*6c40*/  UISETP.NE.AND UP0, UPT, UR38, 0x2, UPT ;  /* 0x000000022600788c */ /* 0x000fe2000bf05270 */
[-C--:B------:R-:W-:Y:S01]  /*6c50*/  FMUL.FTZ R29, R29, R7.reuse ;  /* 0x000000071d1d7220 */ /* 0x080fe20000410000 */
[-C--:B------:R-:W-:Y:S01]  /*6c60*/  FMUL.FTZ R32, R32, R7.reuse ;  /* 0x0000000720207220 */ /* 0x080fe20000410000 */
[----:B------:R1:W-:Y:S01]  /*6c70*/  SYNCS.ARRIVE.TRANS64.RED.A1T0 RZ, [R2+URZ], RZ ;  /* 0x000000ff02ff79a7 */ /* 0x0003e2000810043f */
[-C--:B------:R-:W-:Y:S01]  /*6c80*/  FMUL.FTZ R33, R33, R7.reuse ;  /* 0x0000000721217220 */ /* 0x080fe20000410000 */
[-C--:B------:R-:W-:Y:S01]  /*6c90*/  FMUL.FTZ R36, R36, R7.reuse ;  /* 0x0000000724247220 */ /* 0x080fe20000410000 */
[----:B------:R-:W-:Y:S01]  /*6ca0*/  UIADD3 UR4, UR4, 0x1, URZ ;  /* 0x0000000104047890 */ /* 0x000fe2000fffe03f */
[-C--:B------:R-:W-:Y:S01]  /*6cb0*/  FMUL.FTZ R37, R37, R7.reuse ;  /* 0x0000000725257220 */ /* 0x080fe20000410000 */
[-C--:B------:R-:W-:Y:S01]  /*6cc0*/  FMUL.FTZ R40, R40, R7.reuse ;  /* 0x0000000728287220 */ /* 0x080fe20000410000 */
[-C--:B------:R-:W-:Y:S01]  /*6cd0*/  FMUL.FTZ R41, R41, R7.reuse ;  /* 0x0000000729297220 */ /* 0x080fe20000410000 */
[-C--:B------:R-:W-:Y:S01]  /*6ce0*/  FMUL.FTZ R44, R44, R7.reuse ;  /* 0x000000072c2c7220 */ /* 0x080fe20000410000 */
[-C--:B------:R-:W-:Y:S01]  /*6cf0*/  FMUL.FTZ R45, R45, R7.reuse ;  /* 0x000000072d2d7220 */ /* 0x080fe20000410000 */
[----:B------:R-:W-:Y:S01]  /*6d00*/  IMAD.U32 R215, RZ, RZ, UR4 ;  /* 0x00000004ffd77e24 */ /* 0x000fe2000f8e00ff */
        /* <DEDUP_REMOVED lines=19> */
[-C--:B-1----:R-:W-:Y:S01]  /*6e40*/  FMUL.FTZ R2, R84, R7.reuse ;  /* 0x0000000754027220 */ /* 0x082fe20000410000 */
        /* <DEDUP_REMOVED lines=18> */
[-C--:B0-----:R-:W-:Y:S01]  /*6f70*/  FMUL.FTZ R26, R26, R6.reuse ;  /* 0x000000061a1a7220 */ /* 0x081fe20000410000 */
        /* <DEDUP_REMOVED lines=48> */
[----:B------:R-:W-:-:S12]  /*7280*/  ULOP3.LUT UR39, UR39, UR4, URZ, 0x3c, !UPT ;  /* 0x0000000427277292 */ /* 0x000fd8000f8e3c3f */
.L_x_3457:
        /* <DEDUP_REMOVED lines=11> */
[----:B------:R-:W2:Y:S01]  /*7340*/  LDL R5, [R1+0x24] ;  /* 0x0000240001057983 */ /* 0x000ea20000100800 */
[----:B------:R-:W0:Y:S01]  /*7350*/  S2UR UR4, SR_SWINHI ;  /* 0x00000000000479c3 */ /* 0x000e220000002f00 */
[----:B------:R-:W-:Y:S01]  /*7360*/  IMAD.MOV.U32 R8, RZ, RZ, 0x2 ;  /* 0x00000002ff087424 */ /* 0x000fe200078e00ff */
[----:B------:R-:W-:Y:S01]  /*7370*/  R2UR UR20, R18 ;  /* 0x00000000121472ca */ /* 0x000fe200000e0000 */
[----:B------:R-:W-:Y:S01]  /*7380*/  ULDC.64 UR14, c[0x0][0xc00] ;  /* 0x00030000000e7ab9 */ /* 0x000fe20000000a00 */
[----:B------:R-:W-:Y:S01]  /*7390*/  R2UR UR17, R214 ;  /* 0x00000000d61172ca */ /* 0x000fe200000e0000 */
[----:B------:R-:W3:Y:S01]  /*73a0*/  LDL R140, [R1+0x20] ;  /* 0x00002000018c7983 */ /* 0x000ee20000100800 */
[----:B------:R-:W-:Y:S02]  /*73b0*/  R2UR UR19, R212 ;  /* 0x00000000d41372ca */ /* 0x000fe400000e0000 */
[----:B------:R-:W-:Y:S02]  /*73c0*/  R2UR UR18, R23 ;  /* 0x00000000171272ca */ /* 0x000fe400000e0000 */
[----:B------:R-:W-:Y:S01]  /*73d0*/  R2UR UR22, R211 ;  /* 0x00000000d31672ca */ /* 0x000fe200000e0000 */
[----:B------:R-:W-:Y:S01]  /*73e0*/  UMOV UR10, UR8 ;  /* 0x00000008000a7c82 */ /* 0x000fe20008000000 */
[----:B0-----:R-:W-:Y:S01]  /*73f0*/  UMOV UR11, UR4 ;  /* 0x00000004000b7c82 */ /* 0x001fe20008000000 */
[----:B------:R-:W-:-:S04]  /*7400*/  USHF.L.U32 UR4, UR61, 0x2, URZ ;  /* 0x000000023d047899 */ /* 0x000fc8000800063f */
[----:B------:R-:W-:Y:S02]  /*7410*/  USHF.L.U64.HI UR16, UR61, 0x2, UR17 ;  /* 0x000000023d107899 */ /* 0x000fe40008010211 */
[----:B------:R-:W-:-:S04]  /*7420*/  UIADD3 UR9, UP0, UR4, UR14, URZ ;  /* 0x0000000e04097290 */ /* 0x000fc8000ff1e03f */
[----:B------:R-:W-:Y:S01]  /*7430*/  UIADD3.X UR12, UR16, UR15, URZ, UP0, !UPT ;  /* 0x0000000f100c7290 */ /* 0x000fe200087fe43f */
[----:B------:R-:W-:Y:S01]  /*7440*/  BAR.SYNC.DEFER_BLOCKING 0x1, 0x100 ;  /* 0x0044000000007b1d */ /* 0x000fe20000010000 */
[----:B--2---:R-:W-:-:S03]  /*7450*/  IMAD.WIDE R8, R5, R8, UR10 ;  /* 0x0000000a05087e25 */ /* 0x004fc6000f8e0208 */
[C---:B------:R-:W-:Y:S02]  /*7460*/  LOP3.LUT R5, R8.reuse, 0x380, RZ, 0xc0, !PT ;  /* 0x0000038008057812 */ /* 0x040fe400078ec0ff */
[C---:B------:R-:W-:Y:S02]  /*7470*/  IADD3 R6, P2, R8.reuse, 0x20, RZ ;  /* 0x0000002008067810 */ /* 0x040fe40007f5e0ff */
[C---:B------:R-:W-:Y:S02]  /*7480*/  IADD3 R11, P1, R8.reuse, 0x40, RZ ;  /* 0x00000040080b7810 */ /* 0x040fe40007f3e0ff */
[C---:B------:R-:W-:Y:S02]  /*7490*/  IADD3 R133, P6, R8.reuse, 0x60, RZ ;  /* 0x0000006008857810 */ /* 0x040fe40007fde0ff */
[C---:B------:R-:W-:Y:S02]  /*74a0*/  IADD3 R135, P5, R8.reuse, 0x4000, RZ ;  /* 0x0000400008877810 */ /* 0x040fe40007fbe0ff */
[----:B------:R-:W-:Y:S01]  /*74b0*/  SHF.R.U64 R5, R5, 0x3, RZ ;  /* 0x0000000305057819 */ /* 0x000fe200000012ff */
[--C-:B------:R-:W-:Y:S01]  /*74c0*/  IMAD.X R13, RZ, RZ, R9.reuse, P2 ;  /* 0x000000ffff0d7224 */ /* 0x100fe200010e0609 */
[C---:B------:R-:W-:Y:S01]  /*74d0*/  IADD3 R88, P0, R8.reuse, 0x4020, RZ ;  /* 0x0000402008587810 */ /* 0x040fe20007f1e0ff */
[--C-:B------:R-:W-:Y:S01]  /*74e0*/  IMAD.X R15, RZ, RZ, R9.reuse, P1 ;  /* 0x000000ffff0f7224 */ /* 0x100fe200008e0609 */
[C---:B------:R-:W-:Y:S01]  /*74f0*/  IADD3 R137, P4, R8.reuse, 0x4040, RZ ;  /* 0x0000404008897810 */ /* 0x040fe20007f9e0ff */
[--C-:B------:R-:W-:Y:S01]  /*7500*/  IMAD.X R85, RZ, RZ, R9.reuse, P6 ;  /* 0x000000ffff557224 */ /* 0x100fe200030e0609 */
[C---:B------:R-:W-:Y:S01]  /*7510*/  IADD3 R139, P3, R8.reuse, 0x4060, RZ ;  /* 0x00004060088b7810 */ /* 0x040fe20007f7e0ff */
[----:B------:R-:W-:Y:S01]  /*7520*/  IMAD.X R87, RZ, RZ, R9, P5 ;  /* 0x000000ffff577224 */ /* 0x000fe200028e0609 */
[----:B------:R-:W-:-:S02]  /*7530*/  IADD3 R94, P2, R8, 0x8000, RZ ;  /* 0x00008000085e7810 */ /* 0x000fc40007f5e0ff */
[C---:B------:R-:W-:Y:S02]  /*7540*/  IADD3 R128, P1, R8.reuse, 0x8020, RZ ;  /* 0x0000802008807810 */ /* 0x040fe40007f3e0ff */
[C---:B------:R-:W-:Y:S02]  /*7550*/  IADD3 R141, P6, R8.reuse, 0x8040, RZ ;  /* 0x00008040088d7810 */ /* 0x040fe40007fde0ff */
[----:B------:R-:W-:Y:S02]  /*7560*/  IADD3 R143, P5, R8, 0x8060, RZ ;  /* 0x00008060088f7810 */ /* 0x000fe40007fbe0ff */
[----:B------:R-:W-:Y:S02]  /*7570*/  LOP3.LUT R8, R5, R8, RZ, 0x3c, !PT ;  /* 0x0000000805087212 */ /* 0x000fe400078e3cff */
[----:B------:R-:W-:Y:S02]  /*7580*/  LOP3.LUT R5, R6, 0x380, RZ, 0xc0, !PT ;  /* 0x0000038006057812 */ /* 0x000fe400078ec0ff */
[----:B------:R-:W-:-:S02]  /*7590*/  LOP3.LUT R10, R11, 0x380, RZ, 0xc0, !PT ;  /* 0x000003800b0a7812 */ /* 0x000fc400078ec0ff */
[----:B------:R-:W-:Y:S02]  /*75a0*/  SHF.R.U64 R5, R5, 0x3, RZ ;  /* 0x0000000305057819 */ /* 0x000fe400000012ff */
[----:B------:R-:W-:Y:S02]  /*75b0*/  SHF.R.U64 R10, R10, 0x3, RZ ;  /* 0x000000030a0a7819 */ /* 0x000fe400000012ff */
[----:B------:R-:W-:Y:S02]  /*75c0*/  LOP3.LUT R12, R5, R6, RZ, 0x3c, !PT ;  /* 0x00000006050c7212 */ /* 0x000fe400078e3cff */
[----:B------:R-:W-:Y:S02]  /*75d0*/  LOP3.LUT R6, R137, 0x380, RZ, 0xc0, !PT ;  /* 0x0000038089067812 */ /* 0x000fe400078ec0ff */
[----:B------:R-:W-:Y:S02]  /*75e0*/  LOP3.LUT R5, R88, 0x380, RZ, 0xc0, !PT ;  /* 0x0000038058057812 */ /* 0x000fe400078ec0ff */
[----:B------:R-:W-:-:S02]  /*75f0*/  LOP3.LUT R18, R133, 0x380, RZ, 0xc0, !PT ;  /* 0x0000038085127812 */ /* 0x000fc400078ec0ff */
[----:B------:R-:W-:Y:S02]  /*7600*/  LOP3.LUT R86, R135, 0x380, RZ, 0xc0, !PT ;  /* 0x0000038087567812 */ /* 0x000fe400078ec0ff */
[----:B------:R-:W-:Y:S02]  /*7610*/  SHF.R.U64 R6, R6, 0x3, RZ ;  /* 0x0000000306067819 */ /* 0x000fe400000012ff */
[----:B------:R-:W-:Y:S02]  /*7620*/  LOP3.LUT R14, R10, R11, RZ, 0x3c, !PT ;  /* 0x0000000b0a0e7212 */ /* 0x000fe400078e3cff */
[----:B------:R-:W-:Y:S02]  /*7630*/  SHF.R.U64 R5, R5, 0x3, RZ ;  /* 0x0000000305057819 */ /* 0x000fe400000012ff */
[----:B------:R-:W-:Y:S02]  /*7640*/  LOP3.LUT R10, R139, 0x380, RZ, 0xc0, !PT ;  /* 0x000003808b0a7812 */ /* 0x000fe400078ec0ff */
[----:B------:R-:W-:-:S02]  /*7650*/  LOP3.LUT R11, R94, 0x380, RZ, 0xc0, !PT ;  /* 0x000003805e0b7812 */ /* 0x000fc400078ec0ff */
[----:B------:R-:W-:Y:S02]  /*7660*/  SHF.R.U64 R18, R18, 0x3, RZ ;  /* 0x0000000312127819 */ /* 0x000fe400000012ff */
[----:B------:R-:W-:Y:S02]  /*7670*/  SHF.R.U64 R86, R86, 0x3, RZ ;  /* 0x0000000356567819 */ /* 0x000fe400000012ff */
[----:B------:R-:W-:Y:S02]  /*7680*/  LOP3.LUT R90, R6, R137, RZ, 0x3c, !PT ;  /* 0x00000089065a7212 */ /* 0x000fe400078e3cff */
[----:B------:R-:W-:Y:S02]  /*7690*/  LOP3.LUT R88, R5, R88, RZ, 0x3c, !PT ;  /* 0x0000005805587212 */ /* 0x000fe400078e3cff */
[----:B------:R-:W-:Y:S02]  /*76a0*/  LOP3.LUT R6, R141, 0x380, RZ, 0xc0, !PT ;  /* 0x000003808d067812 */ /* 0x000fe400078ec0ff */
[----:B------:R-:W-:-:S02]  /*76b0*/  SHF.R.U64 R10, R10, 0x3, RZ ;  /* 0x000000030a0a7819 */ /* 0x000fc400000012ff */
[----:B------:R-:W-:Y:S02]  /*76c0*/  SHF.R.U64 R11, R11, 0x3, RZ ;  /* 0x000000030b0b7819 */ /* 0x000fe400000012ff */
[----:B------:R-:W-:Y:S02]  /*76d0*/  LOP3.LUT R5, R128, 0x380, RZ, 0xc0, !PT ;  /* 0x0000038080057812 */ /* 0x000fe400078ec0ff */
[----:B------:R-:W-:Y:S01]  /*76e0*/  LOP3.LUT R132, R143, 0x380, RZ, 0xc0, !PT ;  /* 0x000003808f847812 */ /* 0x000fe200078ec0ff */
[--C-:B------:R-:W-:Y:S01]  /*76f0*/  IMAD.X R89, RZ, RZ, R9.reuse, P0 ;  /* 0x000000ffff597224 */ /* 0x100fe200000e0609 */
[----:B------:R-:W-:Y:S02]  /*7700*/  LOP3.LUT R84, R18, R133, RZ, 0x3c, !PT ;  /* 0x0000008512547212 */ /* 0x000fe400078e3cff */
[----:B------:R-:W-:Y:S01]  /*7710*/  LOP3.LUT R86, R86, R135, RZ, 0x3c, !PT ;  /* 0x0000008756567212 */ /* 0x000fe200078e3cff */
[--C-:B------:R-:W-:Y:S01]  /*7720*/  IMAD.X R93, RZ, RZ, R9.reuse, P3 ;  /* 0x000000ffff5d7224 */ /* 0x100fe200018e0609 */
[----:B------:R-:W-:Y:S01]  /*7730*/  SHF.R.U64 R6, R6, 0x3, RZ ;  /* 0x0000000306067819 */ /* 0x000fe200000012ff */
[--C-:B------:R-:W-:Y:S01]  /*7740*/  IMAD.X R95, RZ, RZ, R9.reuse, P2 ;  /* 0x000000ffff5f7224 */ /* 0x100fe200010e0609 */
[----:B------:R-:W-:Y:S01]  /*7750*/  IADD3.X R91, RZ, R9, RZ, P4, !PT ;  /* 0x00000009ff5b7210 */ /* 0x000fe200027fe4ff */
[--C-:B------:R-:W-:Y:S01]  /*7760*/  IMAD.X R129, RZ, RZ, R9.reuse, P1 ;  /* 0x000000ffff817224 */ /* 0x100fe200008e0609 */
[----:B------:R-:W-:Y:S01]  /*7770*/  LOP3.LUT R92, R10, R139, RZ, 0x3c, !PT ;  /* 0x0000008b0a5c7212 */ /* 0x000fe200078e3cff */
[--C-:B------:R-:W-:Y:S01]  /*7780*/  IMAD.X R131, RZ, RZ, R9.reuse, P6 ;  /* 0x000000ffff837224 */ /* 0x100fe200030e0609 */
[----:B------:R-:W-:Y:S01]  /*7790*/  LOP3.LUT R94, R11, R94, RZ, 0x3c, !PT ;  /* 0x0000005e0b5e7212 */ /* 0x000fe200078e3cff */
[----:B------:R-:W-:Y:S01]  /*77a0*/  IMAD.X R7, RZ, RZ, R9, P5 ;  /* 0x000000ffff077224 */ /* 0x000fe200028e0609 */
[----:B------:R-:W-:-:S02]  /*77b0*/  MOV R18, R8 ;  /* 0x0000000800127202 */ /* 0x000fc40000000f00 */
[----:B------:R-:W-:Y:S02]  /*77c0*/  SHF.R.U64 R5, R5, 0x3, RZ ;  /* 0x0000000305057819 */ /* 0x000fe400000012ff */
[----:B------:R-:W-:Y:S02]  /*77d0*/  SHF.R.U64 R132, R132, 0x3, RZ ;  /* 0x0000000384847819 */ /* 0x000fe400000012ff */
[----:B------:R-:W-:Y:S02]  /*77e0*/  F2FP.BF16.F32.PACK_AB R8, R25, R24 ;  /* 0x000000181908723e */ /* 0x000fe400000010ff */
[----:B------:R-:W-:Y:S02]  /*77f0*/  F2FP.BF16.F32.PACK_AB R9, R27, R26 ;  /* 0x0000001a1b09723e */ /* 0x000fe400000010ff */
[----:B------:R-:W-:Y:S02]  /*7800*/  F2FP.BF16.F32.PACK_AB R10, R29, R28 ;  /* 0x0000001c1d0a723e */ /* 0x000fe400000010ff */
[----:B------:R-:W-:-:S02]  /*7810*/  F2FP.BF16.F32.PACK_AB R11, R31, R30 ;  /* 0x0000001e1f0b723e */ /* 0x000fc400000010ff */
[----:B------:R-:W-:Y:S02]  /*7820*/  MOV R136, R84 ;  /* 0x0000005400887202 */ /* 0x000fe40000000f00 */
[----:B------:R-:W-:Y:S02]  /*7830*/  MOV R135, R86 ;  /* 0x0000005600877202 */ /* 0x000fe40000000f00 */
[----:B------:R-:W-:Y:S02]  /*7840*/  LOP3.LUT R130, R6, R141, RZ, 0x3c, !PT ;  /* 0x0000008d06827212 */ /* 0x000fe400078e3cff */
[----:B------:R-:W-:Y:S02]  /*7850*/  MOV R138, R12 ;  /* 0x0000000c008a7202 */ /* 0x000fe40000000f00 */
[----:B------:R-:W-:Y:S02]  /*7860*/  F2FP.BF16.F32.PACK_AB R84, R33, R32 ;  /* 0x000000202154723e */ /* 0x000fe400000010ff */
[----:B------:R-:W-:-:S02]  /*7870*/  F2FP.BF16.F32.PACK_AB R85, R35, R34 ;  /* 0x000000222355723e */ /* 0x000fc400000010ff */
[----:B------:R-:W-:Y:S02]  /*7880*/  F2FP.BF16.F32.PACK_AB R86, R37, R36 ;  /* 0x000000242556723e */ /* 0x000fe400000010ff */
[----:B------:R-:W-:Y:S02]  /*7890*/  F2FP.BF16.F32.PACK_AB R87, R39, R38 ;  /* 0x000000262757723e */ /* 0x000fe400000010ff */
[----:B------:R-:W-:Y:S02]  /*78a0*/  LOP3.LUT R128, R5, R128, RZ, 0x3c, !PT ;  /* 0x0000008005807212 */ /* 0x000fe400078e3cff */
[----:B------:R-:W-:Y:S02]  /*78b0*/  LOP3.LUT R6, R132, R143, RZ, 0x3c, !PT ;  /* 0x0000008f84067212 */ /* 0x000fe400078e3cff */
[----:B------:R-:W-:Y:S02]  /*78c0*/  MOV R134, R88 ;  /* 0x0000005800867202 */ /* 0x000fe40000000f00 */
[----:B------:R-:W-:Y:S01]  /*78d0*/  MOV R133, R90 ;  /* 0x0000005a00857202 */ /* 0x000fe20000000f00 */
[----:B------:R0:W-:Y:S01]  /*78e0*/  STSM.16.M88.4 [R18], R8 ;  /* 0x0000000812007844 */ /* 0x0001e20000000200 */
[----:B------:R-:W-:-:S02]  /*78f0*/  MOV R137, R14 ;  /* 0x0000000e00897202 */ /* 0x000fc40000000f00 */
[----:B------:R-:W-:Y:S02]  /*7900*/  MOV R132, R92 ;  /* 0x0000005c00847202 */ /* 0x000fe40000000f00 */
[----:B------:R-:W-:Y:S02]  /*7910*/  MOV R5, R94 ;  /* 0x0000005e00057202 */ /* 0x000fe40000000f00 */
[----:B------:R-:W-:Y:S02]  /*7920*/  F2FP.BF16.F32.PACK_AB R88, R41, R40 ;  /* 0x000000282958723e */ /* 0x000fe400000010ff */
[----:B------:R-:W-:Y:S02]  /*7930*/  F2FP.BF16.F32.PACK_AB R89, R43, R42 ;  /* 0x0000002a2b59723e */ /* 0x000fe400000010ff */
[----:B------:R-:W-:Y:S02]  /*7940*/  F2FP.BF16.F32.PACK_AB R90, R45, R44 ;  /* 0x0000002c2d5a723e */ /* 0x000fe400000010ff */
[----:B------:R-:W-:-:S02]  /*7950*/  F2FP.BF16.F32.PACK_AB R91, R47, R46 ;  /* 0x0000002e2f5b723e */ /* 0x000fc400000010ff */
[----:B------:R-:W-:Y:S02]  /*7960*/  F2FP.BF16.F32.PACK_AB R92, R49, R48 ;  /* 0x00000030315c723e */ /* 0x000fe400000010ff */
[----:B------:R-:W-:Y:S02]  /*7970*/  F2FP.BF16.F32.PACK_AB R93, R51, R50 ;  /* 0x00000032335d723e */ /* 0x000fe400000010ff */
[----:B------:R-:W-:Y:S02]  /*7980*/  F2FP.BF16.F32.PACK_AB R94, R53, R52 ;  /* 0x00000034355e723e */ /* 0x000fe400000010ff */
[----:B------:R-:W-:Y:S01]  /*7990*/  F2FP.BF16.F32.PACK_AB R95, R55, R54 ;  /* 0x00000036375f723e */ /* 0x000fe200000010ff */
[----:B------:R1:W-:Y:S01]  /*79a0*/  STSM.16.M88.4 [R138], R84 ;  /* 0x000000548a007844 */ /* 0x0003e20000000200 */
[----:B0-----:R-:W-:Y:S02]  /*79b0*/  F2FP.BF16.F32.PACK_AB R8, R57, R56 ;  /* 0x000000383908723e */ /* 0x001fe400000010ff */
[----:B------:R-:W-:-:S02]  /*79c0*/  F2FP.BF16.F32.PACK_AB R9, R59, R58 ;  /* 0x0000003a3b09723e */ /* 0x000fc400000010ff */
[----:B------:R-:W-:Y:S02]  /*79d0*/  F2FP.BF16.F32.PACK_AB R10, R61, R60 ;  /* 0x0000003c3d0a723e */ /* 0x000fe400000010ff */
[----:B------:R-:W-:Y:S02]  /*79e0*/  F2FP.BF16.F32.PACK_AB R11, R63, R62 ;  /* 0x0000003e3f0b723e */ /* 0x000fe400000010ff */
[----:B------:R-:W-:Y:S02]  /*79f0*/  F2FP.BF16.F32.PACK_AB R12, R65, R64 ;  /* 0x00000040410c723e */ /* 0x000fe400000010ff */
[----:B------:R-:W-:Y:S02]  /*7a00*/  F2FP.BF16.F32.PACK_AB R13, R67, R66 ;  /* 0x00000042430d723e */ /* 0x000fe400000010ff */
[----:B------:R-:W-:Y:S02]  /*7a10*/  F2FP.BF16.F32.PACK_AB R14, R69, R68 ;  /* 0x00000044450e723e */ /* 0x000fe400000010ff */
[----:B------:R-:W-:Y:S01]  /*7a20*/  F2FP.BF16.F32.PACK_AB R15, R71, R70 ;  /* 0x00000046470f723e */ /* 0x000fe200000010ff */
[----:B------:R0:W-:Y:S01]  /*7a30*/  STSM.16.M88.4 [R137], R88 ;  /* 0x0000005889007844 */ /* 0x0001e20000000200 */
[----:B-1----:R-:W-:-:S02]  /*7a40*/  F2FP.BF16.F32.PACK_AB R84, R73, R72 ;  /* 0x000000484954723e */ /* 0x002fc400000010ff */
[----:B------:R-:W-:Y:S02]  /*7a50*/  F2FP.BF16.F32.PACK_AB R85, R75, R74 ;  /* 0x0000004a4b55723e */ /* 0x000fe400000010ff */
[----:B------:R-:W-:Y:S02]  /*7a60*/  F2FP.BF16.F32.PACK_AB R86, R77, R76 ;  /* 0x0000004c4d56723e */ /* 0x000fe400000010ff */
[----:B------:R-:W-:Y:S01]  /*7a70*/  F2FP.BF16.F32.PACK_AB R87, R79, R78 ;  /* 0x0000004e4f57723e */ /* 0x000fe200000010ff */
[----:B------:R1:W-:Y:S01]  /*7a80*/  STSM.16.M88.4 [R136], R92 ;  /* 0x0000005c88007844 */ /* 0x0003e20000000200 */
[----:B------:R-:W-:-:S03]  /*7a90*/  MOV R128, R128 ;  /* 0x0000008000807202 */ /* 0x000fc60000000f00 */
[----:B------:R2:W-:Y:S01]  /*7aa0*/  STSM.16.M88.4 [R135], R8 ;  /* 0x0000000887007844 */ /* 0x0005e20000000200 */
[----:B------:R-:W-:Y:S02]  /*7ab0*/  MOV R130, R130 ;  /* 0x0000008200827202 */ /* 0x000fe40000000f00 */
[----:B0-----:R-:W-:Y:S02]  /*7ac0*/  F2FP.BF16.F32.PACK_AB R88, R81, R80 ;  /* 0x000000505158723e */ /* 0x001fe400000010ff */
        /* <DEDUP_REMOVED lines=9> */
[----:B--2---:R-:W-:Y:S02]  /*7b60*/  F2FP.BF16.F32.PACK_AB R8, R97, R96 ;  /* 0x000000606108723e */ /* 0x004fe400000010ff */
[----:B------:R-:W-:Y:S02]  /*7b70*/  F2FP.BF16.F32.PACK_AB R9, R99, R98 ;  /* 0x000000626309723e */ /* 0x000fe400000010ff */
[----:B------:R-:W-:-:S02]  /*7b80*/  F2FP.BF16.F32.PACK_AB R10, R101, R100 ;  /* 0x00000064650a723e */ /* 0x000fc400000010ff */
[----:B------:R-:W-:Y:S02]  /*7b90*/  F2FP.BF16.F32.PACK_AB R11, R103, R102 ;  /* 0x00000066670b723e */ /* 0x000fe400000010ff */
[----:B0-----:R-:W-:Y:S02]  /*7ba0*/  F2FP.BF16.F32.PACK_AB R12, R105, R104 ;  /* 0x00000068690c723e */ /* 0x001fe400000010ff */
[----:B------:R-:W-:Y:S02]  /*7bb0*/  F2FP.BF16.F32.PACK_AB R13, R107, R106 ;  /* 0x0000006a6b0d723e */ /* 0x000fe400000010ff */
[----:B------:R-:W-:Y:S02]  /*7bc0*/  F2FP.BF16.F32.PACK_AB R14, R109, R108 ;  /* 0x0000006c6d0e723e */ /* 0x000fe400000010ff */
[----:B------:R-:W-:Y:S01]  /*7bd0*/  F2FP.BF16.F32.PACK_AB R15, R111, R110 ;  /* 0x0000006e6f0f723e */ /* 0x000fe200000010ff */
[----:B------:R-:W-:Y:S01]  /*7be0*/  STSM.16.M88.4 [R132], R88 ;  /* 0x0000005884007844 */ /* 0x000fe20000000200 */
[----:B------:R-:W-:-:S02]  /*7bf0*/  MOV R18, R6 ;  /* 0x0000000600127202 */ /* 0x000fc40000000f00 */
[----:B-1----:R-:W-:Y:S02]  /*7c00*/  F2FP.BF16.F32.PACK_AB R84, R113, R112 ;  /* 0x000000707154723e */ /* 0x002fe400000010ff */
[----:B------:R-:W-:Y:S02]  /*7c10*/  F2FP.BF16.F32.PACK_AB R85, R115, R114 ;  /* 0x000000727355723e */ /* 0x000fe400000010ff */
[----:B------:R-:W-:Y:S02]  /*7c20*/  F2FP.BF16.F32.PACK_AB R86, R117, R116 ;  /* 0x000000747556723e */ /* 0x000fe400000010ff */
[----:B------:R-:W-:Y:S01]  /*7c30*/  F2FP.BF16.F32.PACK_AB R87, R119, R118 ;  /* 0x000000767757723e */ /* 0x000fe200000010ff */
[----:B------:R-:W-:Y:S04]  /*7c40*/  STSM.16.M88.4 [R5], R92 ;  /* 0x0000005c05007844 */ /* 0x000fe80000000200 */
[----:B------:R-:W-:Y:S04]  /*7c50*/  STSM.16.M88.4 [R128], R8 ;  /* 0x0000000880007844 */ /* 0x000fe80000000200 */
[----:B------:R-:W-:Y:S04]  /*7c60*/  STSM.16.M88.4 [R130], R12 ;  /* 0x0000000c82007844 */ /* 0x000fe80000000200 */
[----:B------:R0:W-:Y:S01]  /*7c70*/  STSM.16.M88.4 [R18], R84 ;  /* 0x0000005412007844 */ /* 0x0001e20000000200 */
[----:B------:R-:W-:Y:S01]  /*7c80*/  BAR.SYNC.DEFER_BLOCKING 0x1, 0x100 ;  /* 0x0044000000007b1d */ /* 0x000fe20000010000 */
[----:B------:R-:W-:-:S04]  /*7c90*/  ISETP.NE.U32.AND P0, PT, RZ, UR14, PT ;  /* 0x0000000eff007c0c */ /* 0x000fc8000bf05070 */
[----:B------:R-:W-:Y:S01]  /*7ca0*/  ISETP.NE.AND.EX P0, PT, RZ, UR15, PT, P0 ;  /* 0x0000000fff007c0c */ /* 0x000fe2000bf05300 */
[----:B------:R-:W-:Y:S02]  /*7cb0*/  IMAD.U32 R6, RZ, RZ, UR9 ;  /* 0x00000009ff067e24 */ /* 0x000fe4000f8e00ff */
[----:B------:R-:W-:Y:S01]  /*7cc0*/  IMAD.U32 R7, RZ, RZ, UR12 ;  /* 0x0000000cff077e24 */ /* 0x000fe2000f8e00ff */
[----:B------:R-:W-:Y:S01]  /*7cd0*/  ULDC.64 UR12, c[0x0][0xc08] ;  /* 0x00030200000c7ab9 */ /* 0x000fe20000000a00 */
[----:B0-----:R-:W0:Y:S08]  /*7ce0*/  LDC R18, c[0x0][0xbe8] ;  /* 0x0002fa00ff127b82 */ /* 0x001e300000000800 */
[----:B------:R-:W2:Y:S01]  /*7cf0*/  @P0 LDG.E R88, desc[UR36][R6.64] ;  /* 0x0000002406580981 */ /* 0x000ea2000c1e1900 */
[----:B------:R-:W-:-:S04]  /*7d00*/  UISETP.NE.U32.AND UP0, UPT, UR12, URZ, UPT ;  /* 0x0000003f0c00728c */ /* 0x000fc8000bf05070 */
[----:B------:R-:W-:Y:S01]  /*7d10*/  UISETP.NE.AND.EX UP0, UPT, UR13, URZ, UPT, UP0 ;  /* 0x0000003f0d00728c */ /* 0x000fe2000bf05300 */
[----:B0-----:R-:W-:-:S10]  /*7d20*/  ISETP.NE.AND P1, PT, R18, 0x1, PT ;  /* 0x000000011200780c */ /* 0x001fd40003f25270 */
[----:B------:R-:W-:Y:S01]  /*7d30*/  @UP0 UIADD3 UR12, UP1, UR4, UR12, URZ ;  /* 0x0000000c040c0290 */ /* 0x000fe2000ff3e03f */
[----:B------:R-:W-:Y:S02]  /*7d40*/  PLOP3.LUT P4, PT, PT, PT, UP0, 0x80, 0x0 ;  /* 0x000000000000781c */ /* 0x000fe40003f8f008 */
[----:B------:R-:W-:Y:S01]  /*7d50*/  ULDC UR4, c[0x0][0xa88] ;  /* 0x0002a20000047ab9 */ /* 0x000fe20000000800 */
[----:B------:R-:W-:Y:S01]  /*7d60*/  @UP0 UIADD3.X UR13, UR16, UR13, URZ, UP1, !UPT ;  /* 0x0000000d100d0290 */ /* 0x000fe20008ffe43f */
[----:B------:R-:W-:Y:S01]  /*7d70*/  IMAD.U32 R5, RZ, RZ, UR4 ;  /* 0x00000004ff057e24 */ /* 0x000fe2000f8e00ff */
[----:B------:R-:W-:Y:S01]  /*7d80*/  UISETP.NE.AND UP0, UPT, UR20, URZ, UPT ;  /* 0x0000003f1400728c */ /* 0x000fe2000bf05270 */
[----:B------:R-:W-:Y:S01]  /*7d90*/  ULDC UR4, c[0x0][0xad4] ;  /* 0x0002b50000047ab9 */ /* 0x000fe20000000800 */
[----:B------:R-:W0:Y:S02]  /*7da0*/  @P1 LDC R10, c[0x0][0xbec] ;  /* 0x0002fb00ff0a1b82 */ /* 0x000e240000000800 */
[----:B------:R-:W-:Y:S01]  /*7db0*/  USEL UR4, UR20, UR4, UP0 ;  /* 0x0000000414047287 */ /* 0x000fe20008000000 */
[----:B------:R-:W-:-:S03]  /*7dc0*/  UMOV UR21, 0x9b8 ;  /* 0x000009b800157882 */ /* 0x000fc60000000000 */
[----:B------:R-:W-:Y:S02]  /*7dd0*/  UISETP.GT.AND UP1, UPT, UR4, 0x1, UPT ;  /* 0x000000010400788c */ /* 0x000fe4000bf24270 */
[----:B------:R-:W1:Y:S02]  /*7de0*/  @P1 LDC R13, c[0x0][0xbf0] ;  /* 0x0002fc00ff0d1b82 */ /* 0x000e640000000800 */
[----:B------:R-:W-:Y:S02]  /*7df0*/  USEL UR21, UR21, 0x978, UP1 ;  /* 0x0000097815157887 */ /* 0x000fe40008800000 */
[----:B------:R-:W-:Y:S01]  /*7e00*/  UISETP.NE.U32.AND UP0, UPT, UR14, URZ, UPT ;  /* 0x0000003f0e00728c */ /* 0x000fe2000bf05070 */
[----:B------:R-:W-:Y:S01]  /*7e10*/  IMAD.U32 R15, RZ, RZ, UR19 ;  /* 0x00000013ff0f7e24 */ /* 0x000fe2000f8e00ff */
[----:B------:R-:W-:Y:S01]  /*7e20*/  UMOV UR4, URZ ;  /* 0x0000003f00047c82 */ /* 0x000fe20008000000 */
[----:B------:R-:W-:Y:S01]  /*7e30*/  IMAD.U32 R8, RZ, RZ, UR12 ;  /* 0x0000000cff087e24 */ /* 0x000fe2000f8e00ff */
[----:B------:R-:W-:Y:S01]  /*7e40*/  UISETP.NE.AND.EX UP0, UPT, UR15, URZ, UPT, UP0 ;  /* 0x0000003f0f00728c */ /* 0x000fe2000bf05300 */
[----:B------:R-:W-:-:S02]  /*7e50*/  IMAD.U32 R9, RZ, RZ, UR13 ;  /* 0x0000000dff097e24 */ /* 0x000fc4000f8e00ff */
[----:B---3--:R-:W-:Y:S01]  /*7e60*/  IMAD R15, R15, 0x80, R140 ;  /* 0x000000800f0f7824 */ /* 0x008fe200078e028c */
[----:B------:R-:W-:Y:S02]  /*7e70*/  USEL UR61, UR61, URZ, !UP0 ;  /* 0x0000003f3d3d7287 */ /* 0x000fe4000c000000 */
[----:B------:R-:W-:Y:S01]  /*7e80*/  USEL UR20, UR17, URZ, !UP0 ;  /* 0x0000003f11147287 */ /* 0x000fe2000c000000 */
[----:B------:R0:W5:Y:S01]  /*7e90*/  @P4 LDG.E R5, desc[UR36][R8.64] ;  /* 0x0000002408054981 */ /* 0x000162000c1e1900 */
[----:B------:R-:W-:Y:S01]  /*7ea0*/  USEL UR9, UR18, URZ, UP1 ;  /* 0x0000003f12097287 */ /* 0x000fe20008800000 */
[----:B------:R-:W-:Y:S01]  /*7eb0*/  ULDC.64 UR12, c[0x0][UR21+0x218] ;  /* 0x00008600150c7abb */ /* 0x000fe20008000a00 */
[----:B------:R-:W-:Y:S01]  /*7ec0*/  ULDC.64 UR16, c[0x0][UR21+0x220] ;  /* 0x0000880015107abb */ /* 0x000fe20008000a00 */
[----:B------:R-:W-:Y:S01]  /*7ed0*/  ULDC.64 UR18, c[0x0][UR21+0x228] ;  /* 0x00008a0015127abb */ /* 0x000fe20008000a00 */
[----:B------:R-:W-:Y:S02]  /*7ee0*/  UIMAD.WIDE.U32 UR14, UR12, UR22, URZ ;  /* 0x000000160c0e72a5 */ /* 0x000fe4000f8e003f */
[----:B------:R-:W-:Y:S01]  /*7ef0*/  UIMAD UR17, UR17, UR61, URZ ;  /* 0x0000003d111172a4 */ /* 0x000fe2000f8e023f */
[----:B0-----:R-:W-:Y:S01]  /*7f00*/  @P1 IMAD.HI.U32 R8, R15, R10, RZ ;  /* 0x0000000a0f081227 */ /* 0x001fe200078e00ff */
[----:B------:R-:W-:-:S02]  /*7f10*/  UIMAD UR22, UR13, UR22, URZ ;  /* 0x000000160d1672a4 */ /* 0x000fc4000f8e023f */
[----:B------:R-:W-:Y:S01]  /*7f20*/  UIMAD.WIDE.U32 UR12, UR16, UR61, URZ ;  /* 0x0000003d100c72a5 */ /* 0x000fe2000f8e003f */
[----:B------:R-:W-:Y:S01]  /*7f30*/  IMAD.MOV.U32 R11, RZ, RZ, R15 ;  /* 0x000000ffff0b7224 */ /* 0x000fe200078e000f */
[----:B------:R-:W-:Y:S01]  /*7f40*/  UIMAD.WIDE.U32 UR24, UR18, UR9, URZ ;  /* 0x00000009121872a5 */ /* 0x000fe2000f8e003f */
[----:B-1----:R-:W-:Y:S01]  /*7f50*/  @P1 SHF.R.U32.HI R11, RZ, R13, R8 ;  /* 0x0000000dff0b1219 */ /* 0x002fe20000011608 */
[----:B------:R-:W-:Y:S02]  /*7f60*/  UIMAD UR9, UR19, UR9, URZ ;  /* 0x00000009130972a4 */ /* 0x000fe4000f8e023f */
[----:B------:R-:W-:Y:S02]  /*7f70*/  UIMAD UR17, UR16, UR20, UR17 ;  /* 0x00000014101172a4 */ /* 0x000fe4000f8e0211 */
[----:B------:R-:W-:Y:S01]  /*7f80*/  UIADD3 UR22, UR15, UR22, URZ ;  /* 0x000000160f167290 */ /* 0x000fe2000fffe03f */
[----:B------:R-:W-:Y:S02]  /*7f90*/  IMAD.MOV R13, RZ, RZ, -R11 ;  /* 0x000000ffff0d7224 */ /* 0x000fe400078e0a0b */
[----:B------:R-:W-:-:S02]  /*7fa0*/  IMAD.U32 R8, RZ, RZ, UR24 ;  /* 0x00000018ff087e24 */ /* 0x000fc4000f8e00ff */
[----:B------:R-:W-:Y:S01]  /*7fb0*/  IMAD.U32 R9, RZ, RZ, UR25 ;  /* 0x00000019ff097e24 */ /* 0x000fe2000f8e00ff */
[----:B------:R-:W-:Y:S01]  /*7fc0*/  SHF.R.S32.HI R9, RZ, 0x1f, R11 ;  /* 0x0000001fff097819 */ /* 0x000fe2000001140b */
[----:B------:R-:W-:-:S05]  /*7fd0*/  IMAD R13, R18, R13, R15 ;  /* 0x0000000d120d7224 */ /* 0x000fca00078e020f */
[----:B------:R-:W-:Y:S02]  /*7fe0*/  SHF.R.S32.HI R10, RZ, 0x1f, R13 ;  /* 0x0000001fff0a7819 */ /* 0x000fe4000001140d */
[----:B--2---:R-:W-:-:S13]  /*7ff0*/  @P0 R2UR UR4, R88 ;  /* 0x00000000580402ca */ /* 0x004fda00000e0000 */
[----:B------:R-:W-:Y:S02]  /*8000*/  UIADD3 UR14, UP0, UP2, UR12, UR14, UR4 ;  /* 0x0000000e0c0e7290 */ /* 0x000fe4000fa1e004 */
[----:B------:R-:W-:Y:S02]  /*8010*/  UIADD3 UR12, UR25, UR9, URZ ;  /* 0x00000009190c7290 */ /* 0x000fe4000fffe03f */
[----:B------:R-:W-:Y:S02]  /*8020*/  UIADD3 UR9, UR13, UR17, URZ ;  /* 0x000000110d097290 */ /* 0x000fe4000fffe03f */
[----:B------:R-:W-:Y:S01]  /*8030*/  USHF.R.S32.HI UR15, URZ, 0x1f, UR4 ;  /* 0x0000001f3f0f7899 */ /* 0x000fe20008011404 */
[----:B------:R-:W-:Y:S01]  /*8040*/  IADD3 R8, P2, P3, R11, UR14, R8 ;  /* 0x0000000e0b087c10 */ /* 0x000fe2000fb5e008 */
[----:B------:R-:W-:Y:S01]  /*8050*/  ULDC.64 UR16, c[0x0][0xba8] ;  /* 0x0002ea0000107ab9 */ /* 0x000fe20000000a00 */
[----:B------:R-:W-:Y:S01]  /*8060*/  MOV R12, UR12 ;  /* 0x0000000c000c7c02 */ /* 0x000fe20008000f00 */
[----:B------:R-:W-:Y:S01]  /*8070*/  UIADD3.X UR9, UR9, UR22, UR15, UP0, UP2 ;  /* 0x0000001609097290 */ /* 0x000fe200087e440f */
[----:B------:R-:W-:Y:S01]  /*8080*/  ULDC.64 UR12, c[0x0][UR21+0x210] ;  /* 0x00008400150c7abb */ /* 0x000fe20008000a00 */
[----:B------:R-:W-:Y:S01]  /*8090*/  @!UP1 ULDC UR16, c[0x0][0xb50] ;  /* 0x0002d40000109ab9 */ /* 0x000fe20000000800 */
[----:B------:R-:W-:Y:S01]  /*80a0*/  IMAD R11, R13, UR13, RZ ;  /* 0x0000000d0d0b7c24 */ /* 0x000fe2000f8e02ff */
[----:B------:R-:W-:-:S02]  /*80b0*/  @!UP1 ULDC UR17, c[0x0][0xb54] ;  /* 0x0002d50000119ab9 */ /* 0x000fc40000000800 */
[----:B------:R-:W-:Y:S01]  /*80c0*/  IADD3.X R9, R9, UR9, R12, P2, P3 ;  /* 0x0000000909097c10 */ /* 0x000fe200097e640c */
[----:B------:R-:W-:Y:S02]  /*80d0*/  IMAD R11, R10, UR12, R11 ;  /* 0x0000000c0a0b7c24 */ /* 0x000fe4000f8e020b */
[----:B------:R-:W-:-:S04]  /*80e0*/  IMAD.WIDE.U32 R8, R13, UR12, R8 ;  /* 0x0000000c0d087c25 */ /* 0x000fc8000f8e0008 */
[----:B------:R-:W-:Y:S01]  /*80f0*/  IMAD.IADD R9, R9, 0x1, R11 ;  /* 0x0000000109097824 */ /* 0x000fe200078e020b */
[----:B------:R-:W-:-:S04]  /*8100*/  LEA R10, P2, R8, UR16, 0x2 ;  /* 0x00000010080a7c11 */ /* 0x000fc8000f8410ff */
[----:B------:R-:W-:Y:S01]  /*8110*/  LEA.HI.X R11, R8, UR17, R9, 0x2, P2 ;  /* 0x00000011080b7c11 */ /* 0x000fe200090f1409 */
[----:B------:R-:W-:Y:S08]  /*8120*/  @P4 BRA `(.L_x_3484) ;  /* 0x0000000000104947 */ /* 0x000ff00003800000 */
[----:B------:R-:W-:Y:S05]  /*8130*/  @!P0 BRA `(.L_x_3484) ;  /* 0x00000000000c8947 */ /* 0x000fea0003800000 */
[----:B------:R-:W2:Y:S04]  /*8140*/  LDG.E R8, desc[UR36][R6.64] ;  /* 0x0000002406087981 */ /* 0x000ea8000c1e1900 */
[----:B-----5:R-:W2:Y:S02]  /*8150*/  LDG.E R5, desc[UR36][R6.64+0x4] ;  /* 0x0000042406057981 */ /* 0x020ea4000c1e1900 */
[----:B--2---:R-:W-:-:S07]  /*8160*/  IMAD.IADD R5, R5, 0x1, -R8 ;  /* 0x0000000105057824 */ /* 0x004fce00078e0a08 */
.L_x_3484:
[----:B------:R-:W2:Y:S01]  /*8170*/  LDL R12, [R1+0x1c] ;  /* 0x00001c00010c7983 */ /* 0x000ea20000100800 */
[----:B------:R-:W-:Y:S01]  /*8180*/  R2UR UR9, R212 ;  /* 0x00000000d40972ca */ /* 0x000fe200000e0000 */
[----:B-----5:R-:W-:Y:S01]  /*8190*/  IMAD R84, R5, R18, RZ ;  /* 0x0000001205547224 */ /* 0x020fe200078e02ff */
[----:B------:R-:W-:Y:S01]  /*81a0*/  LOP3.LUT P0, RZ, R216, 0x3, RZ, 0xc0, !PT ;  /* 0x00000003d8ff7812 */ /* 0x000fe2000780c0ff */
[----:B------:R-:W-:Y:S01]  /*81b0*/  SHFL.IDX PT, R6, R10, RZ, 0x1c1f ;  /* 0x001c1fff0a067589 */ /* 0x000fe200000e0000 */
[----:B------:R-:W-:-:S03]  /*81c0*/  PLOP3.LUT P3, PT, PT, PT, UP1, 0x80, 0x0 ;  /* 0x000000000000781c */ /* 0x000fc60003f6f018 */
[----:B------:R-:W0:Y:S04]  /*81d0*/  SHFL.IDX PT, R7, R11, RZ, 0x1c1f ;  /* 0x001c1fff0b077589 */ /* 0x000e2800000e0000 */
[----:B------:R-:W-:Y:S02]  /*81e0*/  SHFL.IDX PT, R8, R10, 0x1, 0x1c1f ;  /* 0x003c1f000a087f89 */ /* 0x000fe400000e0000 */
[----:B------:R-:W-:Y:S02]  /*81f0*/  IMAD.U32 R13, RZ, RZ, UR9 ;  /* 0x00000009ff0d7e24 */ /* 0x000fe4000f8e00ff */
[----:B------:R-:W1:Y:S02]  /*8200*/  SHFL.IDX PT, R9, R11, 0x1, 0x1c1f ;  /* 0x003c1f000b097f89 */ /* 0x000e6400000e0000 */
[----:B--2---:R-:W-:-:S04]  /*8210*/  IMAD R13, R13, 0x80, R12 ;  /* 0x000000800d0d7824 */ /* 0x004fc800078e020c */
[C---:B------:R-:W-:Y:S01]  /*8220*/  VIADD R5, R13.reuse, 0x8 ;  /* 0x000000080d057836 */ /* 0x040fe20000000000 */
[----:B------:R-:W-:-:S04]  /*8230*/  ISETP.GE.OR P2, PT, R13, R84, P0 ;  /* 0x000000540d00720c */ /* 0x000fc80000746670 */
[----:B------:R-:W-:-:S09]  /*8240*/  ISETP.GE.OR P0, PT, R5, R84, P0 ;  /* 0x000000540500720c */ /* 0x000fd20000706670 */
[----:B0-----:R0:W-:Y:S01]  /*8250*/  @!P2 ST.E desc[UR36][R6.64], R0 ;  /* 0x000000000600a985 */ /* 0x0011e2000c101924 */
[----:B------:R-:W-:-:S03]  /*8260*/  ISETP.GE.AND P2, PT, R13, R84, PT ;  /* 0x000000540d00720c */ /* 0x000fc60003f46270 */
[----:B-1----:R0:W-:Y:S01]  /*8270*/  @!P0 ST.E desc[UR36][R8.64], R4 ;  /* 0x0000000408008985 */ /* 0x0021e2000c101924 */
[----:B------:R-:W-:Y:S01]  /*8280*/  ISETP.GE.AND P0, PT, R5, R84, PT ;  /* 0x000000540500720c */ /* 0x000fe20003f06270 */
[----:B------:R-:W-:-:S12]  /*8290*/  @P3 BRA `(.L_x_3485) ;  /* 0x0000000c00543947 */ /* 0x000fd80003800000 */
[----:B0-----:R-:W-:Y:S01]  /*82a0*/  IMAD.SHL.U32 R0, R16, 0x8, RZ ;  /* 0x0000000810007824 */ /* 0x001fe200078e00ff */
[----:B------:R-:W-:Y:S01]  /*82b0*/  R2UR UR16, R212 ;  /* 0x00000000d41072ca */ /* 0x000fe200000e0000 */
[----:B------:R-:W-:Y:S01]  /*82c0*/  IMAD.MOV.U32 R3, RZ, RZ, 0x2 ;  /* 0x00000002ff037424 */ /* 0x000fe200078e00ff */
[----:B------:R-:W0:Y:S01]  /*82d0*/  @P1 LDC R23, c[0x0][0xbf0] ;  /* 0x0002fc00ff171b82 */ /* 0x000e220000000800 */
[----:B------:R-:W-:Y:S01]  /*82e0*/  IMAD R2, R213, 0x40, R0 ;  /* 0x00000040d5027824 */ /* 0x000fe200078e0200 */
[----:B------:R-:W-:Y:S01]  /*82f0*/  ULDC.64 UR12, c[0x0][0xaa0] ;  /* 0x0002a800000c7ab9 */ /* 0x000fe20000000a00 */
[----:B------:R-:W-:Y:S02]  /*8300*/  R2UR UR17, R211 ;  /* 0x00000000d31172ca */ /* 0x000fe400000e0000 */
[----:B------:R-:W-:-:S03]  /*8310*/  IMAD.WIDE R2, R2, R3, UR10 ;  /* 0x0000000a02027e25 */ /* 0x000fc6000f8e0203 */
[C---:B------:R-:W-:Y:S02]  /*8320*/  IADD3 R33, P2, R2.reuse, 0x5000, RZ ;  /* 0x0000500002217810 */ /* 0x040fe40007f5e0ff */
[C---:B------:R-:W-:Y:S02]  /*8330*/  IADD3 R9, P4, R2.reuse, 0x1000, RZ ;  /* 0x0000100002097810 */ /* 0x040fe40007f9e0ff */
[C---:B------:R-:W-:Y:S02]  /*8340*/  IADD3 R13, P3, R2.reuse, 0x2000, RZ ;  /* 0x00002000020d7810 */ /* 0x040fe40007f7e0ff */
[C---:B------:R-:W-:Y:S02]  /*8350*/  IADD3 R25, P6, R2.reuse, 0x3000, RZ ;  /* 0x0000300002197810 */ /* 0x040fe40007fde0ff */
[----:B------:R-:W-:Y:S02]  /*8360*/  IADD3 R29, P5, R2, 0x4000, RZ ;  /* 0x00004000021d7810 */ /* 0x000fe40007fbe0ff */
        /* <DEDUP_REMOVED lines=20> */
[C---:B------:R-:W-:Y:S01]  /*84b0*/  IADD3 R5, P2, R2.reuse, 0xb000, RZ ;  /* 0x0000b00002057810 */ /* 0x040fe20007f5e0ff */
[----:B------:R-:W-:Y:S01]  /*84c0*/  UIMAD UR9, UR15, UR12, URZ ;  /* 0x0000000c0f0972a4 */ /* 0x000fe2000f8e023f */
[C---:B------:R-:W-:Y:S01]  /*84d0*/  IADD3 R37, P0, R2.reuse, 0x6000, RZ ;  /* 0x0000600002257810 */ /* 0x040fe20007f1e0ff */
[----:B------:R-:W-:Y:S01]  /*84e0*/  UIMAD.WIDE.U32 UR10, UR4, UR12, URZ ;  /* 0x0000000c040a72a5 */ /* 0x000fe2000f8e003f */
[C---:B------:R-:W-:Y:S01]  /*84f0*/  IADD3 R41, P4, R2.reuse, 0x7000, RZ ;  /* 0x0000700002297810 */ /* 0x040fe20007f9e0ff */
[----:B------:R-:W-:Y:S01]  /*8500*/  IMAD.X R57, RZ, RZ, R3, P2 ;  /* 0x000000ffff397224 */ /* 0x000fe200010e0603 */
[C---:B------:R-:W-:Y:S01]  /*8510*/  IADD3 R45, P3, R2.reuse, 0x8000, RZ ;  /* 0x00008000022d7810 */ /* 0x040fe20007f7e0ff */
[----:B------:R-:W-:Y:S01]  /*8520*/  IMAD.U32 R21, RZ, RZ, UR16 ;  /* 0x00000010ff157e24 */ /* 0x000fe2000f8e00ff */
[C---:B------:R-:W-:Y:S01]  /*8530*/  IADD3 R49, P6, R2.reuse, 0x9000, RZ ;  /* 0x0000900002317810 */ /* 0x040fe20007fde0ff */
[----:B------:R-:W-:Y:S01]  /*8540*/  ULDC.64 UR14, c[0x0][0xaf0] ;  /* 0x0002bc00000e7ab9 */ /* 0x000fe20000000a00 */
[C---:B------:R-:W-:Y:S01]  /*8550*/  IADD3 R53, P5, R2.reuse, 0xa000, RZ ;  /* 0x0000a00002357810 */ /* 0x040fe20007fbe0ff */
[----:B------:R-:W5:Y:S01]  /*8560*/  LD.E.128 R8, desc[UR36][R8.64] ;  /* 0x0000002408087980 */ /* 0x000f62000c101d00 */
[----:B------:R-:W-:-:S02]  /*8570*/  LOP3.LUT R7, R2, 0x380, RZ, 0xc0, !PT ;  /* 0x0000038002077812 */ /* 0x000fc400078ec0ff */
        /* <DEDUP_REMOVED lines=12> */
[----:B------:R-:W-:Y:S02]  /*8640*/  SHF.R.U64 R36, R36, 0x3, RZ ;  /* 0x0000000324247819 */ /* 0x000fe400000012ff */
[----:B------:R-:W-:Y:S02]  /*8650*/  SHF.R.U64 R40, R40, 0x3, RZ ;  /* 0x0000000328287819 */ /* 0x000fe400000012ff */
[----:B------:R-:W-:Y:S02]  /*8660*/  SHF.R.U64 R44, R44, 0x3, RZ ;  /* 0x000000032c2c7819 */ /* 0x000fe400000012ff */
[----:B------:R-:W-:-:S02]  /*8670*/  SHF.R.U64 R48, R48, 0x3, RZ ;  /* 0x0000000330307819 */ /* 0x000fc400000012ff */
[----:B------:R-:W-:Y:S02]  /*8680*/  SHF.R.U64 R52, R52, 0x3, RZ ;  /* 0x0000000334347819 */ /* 0x000fe400000012ff */
[----:B------:R-:W-:Y:S02]  /*8690*/  LOP3.LUT R2, R7, R2, RZ, 0x3c, !PT ;  /* 0x0000000207027212 */ /* 0x000fe400078e3cff */
[----:B------:R-:W-:Y:S01]  /*86a0*/  LOP3.LUT R36, R36, R37, RZ, 0x3c, !PT ;  /* 0x0000002524247212 */ /* 0x000fe200078e3cff */
[--C-:B------:R-:W-:Y:S01]  /*86b0*/  IMAD.X R37, RZ, RZ, R3.reuse, P0 ;  /* 0x000000ffff257224 */ /* 0x100fe200000e0603 */
[----:B------:R-:W-:Y:S01]  /*86c0*/  LOP3.LUT R40, R40, R41, RZ, 0x3c, !PT ;  /* 0x0000002928287212 */ /* 0x000fe200078e3cff */
[--C-:B------:R-:W-:Y:S01]  /*86d0*/  IMAD.X R41, RZ, RZ, R3.reuse, P4 ;  /* 0x000000ffff297224 */ /* 0x100fe200020e0603 */
[----:B------:R-:W-:Y:S01]  /*86e0*/  LOP3.LUT R44, R44, R45, RZ, 0x3c, !PT ;  /* 0x0000002d2c2c7212 */ /* 0x000fe200078e3cff */
[--C-:B------:R-:W-:Y:S01]  /*86f0*/  IMAD.X R45, RZ, RZ, R3.reuse, P3 ;  /* 0x000000ffff2d7224 */ /* 0x100fe200018e0603 */
[----:B------:R-:W-:Y:S01]  /*8700*/  LOP3.LUT R48, R48, R49, RZ, 0x3c, !PT ;  /* 0x0000003130307212 */ /* 0x000fe200078e3cff */
[----:B------:R-:W-:Y:S01]  /*8710*/  UIMAD UR9, UR4, UR13, UR9 ;  /* 0x0000000d040972a4 */ /* 0x000fe2000f8e0209 */
[----:B------:R-:W-:Y:S01]  /*8720*/  LOP3.LUT R52, R52, R53, RZ, 0x3c, !PT ;  /* 0x0000003534347212 */ /* 0x000fe200078e3cff */
[----:B------:R-:W-:Y:S01]  /*8730*/  IMAD.X R53, RZ, RZ, R3, P5 ;  /* 0x000000ffff357224 */ /* 0x000fe200028e0603 */
[----:B------:R-:W-:Y:S01]  /*8740*/  LOP3.LUT R56, R4, R5, RZ, 0x3c, !PT ;  /* 0x0000000504387212 */ /* 0x000fe200078e3cff */
[----:B------:R-:W-:Y:S01]  /*8750*/  ULDC.64 UR12, c[0x0][0xae8] ;  /* 0x0002ba00000c7ab9 */ /* 0x000fe20000000a00 */
[----:B------:R-:W-:Y:S01]  /*8760*/  IADD3.X R49, RZ, R3, RZ, P6, !PT ;  /* 0x00000003ff317210 */ /* 0x000fe200037fe4ff */
[----:B------:R1:W5:Y:S01]  /*8770*/  LD.E.128 R4, desc[UR36][R2.64] ;  /* 0x0000002402047980 */ /* 0x000362000c101d00 */
[----:B------:R-:W-:-:S02]  /*8780*/  UIADD3 UR11, UR11, UR9, URZ ;  /* 0x000000090b0b7290 */ /* 0x000fc4000fffe03f */
[----:B------:R-:W-:Y:S01]  /*8790*/  USHF.R.S32.HI UR4, URZ, 0x1f, UR61 ;  /* 0x0000001f3f047899 */ /* 0x000fe2000801143d */
[----:B------:R-:W5:Y:S04]  /*87a0*/  LD.E.128 R36, desc[UR36][R36.64] ;  /* 0x0000002424247980 */ /* 0x000f68000c101d00 */
[----:B------:R-:W5:Y:S01]  /*87b0*/  LD.E.128 R40, desc[UR36][R40.64] ;  /* 0x0000002428287980 */ /* 0x000f62000c101d00 */
[----:B-1----:R-:W1:Y:S01]  /*87c0*/  @P1 LDC R3, c[0x0][0xbec] ;  /* 0x0002fb00ff031b82 */ /* 0x002e620000000800 */
[----:B------:R-:W-:Y:S01]  /*87d0*/  IMAD R2, R16, 0x20, R213 ;  /* 0x0000002010027824 */ /* 0x000fe200078e02d5 */
[----:B------:R-:W-:Y:S01]  /*87e0*/  UIMAD.WIDE.U32 UR10, UR17, UR12, UR10 ;  /* 0x0000000c110a72a5 */ /* 0x000fe2000f8e000a */
[----:B------:R-:W5:Y:S02]  /*87f0*/  LD.E.128 R44, desc[UR36][R44.64] ;  /* 0x000000242c2c7980 */ /* 0x000f64000c101d00 */
[----:B------:R-:W-:Y:S01]  /*8800*/  IMAD R60, R21, 0x80, R2 ;  /* 0x00000080153c7824 */ /* 0x000fe200078e0202 */
[----:B------:R-:W-:Y:S01]  /*8810*/  UIMAD UR4, UR4, UR14, URZ ;  /* 0x0000000e040472a4 */ /* 0x000fe2000f8e023f */
[----:B------:R-:W5:Y:S01]  /*8820*/  LD.E.128 R48, desc[UR36][R48.64] ;  /* 0x0000002430307980 */ /* 0x000f62000c101d00 */
[----:B------:R-:W-:Y:S01]  /*8830*/  UIMAD UR11, UR17, UR13, UR11 ;  /* 0x0000000d110b72a4 */ /* 0x000fe2000f8e020b */
[----:B------:R-:W-:Y:S01]  /*8840*/  IMAD.MOV.U32 R21, RZ, RZ, R60 ;  /* 0x000000ffff157224 */ /* 0x000fe200078e003c */
[----:B------:R-:W-:Y:S01]  /*8850*/  UIMAD UR4, UR61, UR15, UR4 ;  /* 0x0000000f3d0472a4 */ /* 0x000fe2000f8e0204 */
[----:B------:R-:W5:Y:S01]  /*8860*/  LD.E.128 R52, desc[UR36][R52.64] ;  /* 0x0000002434347980 */ /* 0x000f62000c101d00 */
[----:B------:R-:W-:Y:S01]  /*8870*/  UIMAD.WIDE.U32 UR10, UR61, UR14, UR10 ;  /* 0x0000000e3d0a72a5 */ /* 0x000fe2000f8e000a */
[----:B------:R-:W-:-:S02]  /*8880*/  ULDC.64 UR12, c[0x0][0xae0] ;  /* 0x0002b800000c7ab9 */ /* 0x000fc40000000a00 */
[----:B------:R-:W5:Y:S01]  /*8890*/  LD.E.128 R56, desc[UR36][R56.64] ;  /* 0x0000002438387980 */ /* 0x000f62000c101d00 */
[----:B-1----:R-:W-:Y:S01]  /*88a0*/  @P1 IMAD.HI.U32 R2, R60, R3, RZ ;  /* 0x000000033c021227 */ /* 0x002fe200078e00ff */
[----:B------:R-:W-:Y:S01]  /*88b0*/  UIADD3 UR4, UR11, UR4, URZ ;  /* 0x000000040b047290 */ /* 0x000fe2000fffe03f */
[----:B------:R-:W-:Y:S01]  /*88c0*/  @!PT LDS RZ, [RZ] ;  /* 0x00000000fffff984 */ /* 0x000fe20000000800 */
[----:B------:R-:W-:Y:S01]  /*88d0*/  @!PT LDS RZ, [RZ] ;  /* 0x00000000fffff984 */ /* 0x000fe20000000800 */
[----:B------:R-:W-:Y:S01]  /*88e0*/  @!PT LDS RZ, [RZ] ;  /* 0x00000000fffff984 */ /* 0x000fe20000000800 */
[----:B------:R-:W-:Y:S01]  /*88f0*/  @!PT LDS RZ, [RZ] ;  /* 0x00000000fffff984 */ /* 0x000fe20000000800 */
[----:B------:R1:W-:Y:S06]  /*8900*/  MEMBAR.ALL.CTA ;  /* 0x0000000000007992 */ /* 0x0003ec0000008000 */
[----:B-1----:R-:W1:Y:S01]  /*8910*/  FENCE.VIEW.ASYNC.S ;  /* 0x00000000000073c6 */ /* 0x002e620000000000 */
[----:B0-----:R-:W-:-:S04]  /*8920*/  @P1 SHF.R.U32.HI R21, RZ, R23, R2 ;  /* 0x00000017ff151219 */ /* 0x001fc80000011602 */
[--C-:B------:R-:W-:Y:S01]  /*8930*/  SHF.R.S32.HI R20, RZ, 0x1f, R21.reuse ;  /* 0x0000001fff147819 */ /* 0x100fe20000011415 */
[----:B------:R-:W-:Y:S02]  /*8940*/  IMAD.MOV R23, RZ, RZ, -R21 ;  /* 0x000000ffff177224 */ /* 0x000fe400078e0a15 */
[----:B------:R-:W-:Y:S02]  /*8950*/  IMAD.U32 R3, RZ, RZ, UR11 ;  /* 0x0000000bff037e24 */ /* 0x000fe4000f8e00ff */
[----:B------:R-:W-:Y:S02]  /*8960*/  IMAD R23, R18, R23, R60 ;  /* 0x0000001712177224 */ /* 0x000fe400078e023c */
[----:B------:R-:W-:Y:S01]  /*8970*/  IMAD.U32 R2, RZ, RZ, UR10 ;  /* 0x0000000aff027e24 */ /* 0x000fe2000f8e00ff */
[----:B------:R-:W-:Y:S01]  /*8980*/  ULDC.64 UR10, c[0x0][0xad8] ;  /* 0x0002b600000a7ab9 */ /* 0x000fe20000000a00 */
[----:B------:R-:W-:Y:S02]  /*8990*/  IMAD.U32 R3, RZ, RZ, UR4 ;  /* 0x00000004ff037e24 */ /* 0x000fe4000f8e00ff */
[----:B------:R-:W-:Y:S01]  /*89a0*/  IMAD R20, R20, UR12, RZ ;  /* 0x0000000c14147c24 */ /* 0x000fe2000f8e02ff */
[----:B------:R-:W-:Y:S01]  /*89b0*/  SHF.R.S32.HI R18, RZ, 0x1f, R23 ;  /* 0x0000001fff127819 */ /* 0x000fe20000011417 */
[----:B------:R-:W-:-:S04]  /*89c0*/  IMAD.WIDE.U32 R2, R21, UR12, R2 ;  /* 0x0000000c15027c25 */ /* 0x000fc8000f8e0002 */
[----:B------:R-:W-:Y:S02]  /*89d0*/  IMAD R61, R21, UR13, R20 ;  /* 0x0000000d153d7c24 */ /* 0x000fe4000f8e0214 */
[----:B------:R-:W-:Y:S02]  /*89e0*/  IMAD.U32 R20, RZ, RZ, UR16 ;  /* 0x00000010ff147e24 */ /* 0x000fe4000f8e00ff */
[----:B------:R-:W-:Y:S02]  /*89f0*/  IMAD.IADD R3, R3, 0x1, R61 ;  /* 0x0000000103037824 */ /* 0x000fe400078e023d */
[----:B------:R-:W-:Y:S02]  /*8a00*/  IMAD R18, R18, UR10, RZ ;  /* 0x0000000a12127c24 */ /* 0x000fe4000f8e02ff */
[----:B------:R-:W-:Y:S01]  /*8a10*/  IMAD R63, R20, 0x80, R213 ;  /* 0x00000080143f7824 */ /* 0x000fe200078e02d5 */
[----:B------:R-:W-:Y:S01]  /*8a20*/  UIADD3 UR8, UR8, 0x30820, URZ ;  /* 0x0003082008087890 */ /* 0x000fe2000fffe03f */
[----:B------:R-:W-:-:S02]  /*8a30*/  IMAD R61, R23, UR11, R18 ;  /* 0x0000000b173d7c24 */ /* 0x000fc4000f8e0212 */
[----:B------:R-:W-:Y:S01]  /*8a40*/  IMAD.WIDE.U32 R2, R23, UR10, R2 ;  /* 0x0000000a17027c25 */ /* 0x000fe2000f8e0002 */
[CC--:B------:R-:W-:Y:S01]  /*8a50*/  ISETP.GE.AND P2, PT, R63.reuse, R84.reuse, PT ;  /* 0x000000543f00720c */ /* 0x0c0fe20003f46270 */
[----:B------:R-:W-:Y:S02]  /*8a60*/  ULDC.64 UR10, c[0x0][0xa80] ;  /* 0x0002a000000a7ab9 */ /* 0x000fe40000000a00 */
[----:B------:R-:W-:Y:S01]  /*8a70*/  VIADD R23, R63, 0x40 ;  /* 0x000000403f177836 */ /* 0x000fe20000000000 */
[----:B------:R-:W-:Y:S01]  /*8a80*/  UPRMT UR8, URZ, 0x654, UR8 ;  /* 0x000006543f087896 */ /* 0x000fe20008000008 */
[----:B------:R-:W-:Y:S01]  /*8a90*/  IMAD.IADD R3, R3, 0x1, R61 ;  /* 0x0000000103037824 */ /* 0x000fe200078e023d */
[C---:B------:R-:W-:Y:S01]  /*8aa0*/  LEA R18, P3, R2.reuse, UR10, 0x1 ;  /* 0x0000000a02127c11 */ /* 0x040fe2000f8608ff */
[----:B------:R-:W-:Y:S01]  /*8ab0*/  VIADD R21, R63, 0x20 ;  /* 0x000000203f157836 */ /* 0x000fe20000000000 */
[-C--:B------:R-:W-:Y:S02]  /*8ac0*/  ISETP.GE.AND P1, PT, R23, R84.reuse, PT ;  /* 0x000000541700720c */ /* 0x080fe40003f26270 */
[----:B------:R-:W-:Y:S01]  /*8ad0*/  LEA.HI.X R23, R2, UR11, R3, 0x1, P3 ;  /* 0x0000000b02177c11 */ /* 0x000fe200098f0c03 */
[C---:B------:R-:W-:Y:S01]  /*8ae0*/  VIADD R66, R0.reuse, 0x80 ;  /* 0x0000008000427836 */ /* 0x040fe20000000000 */
[----:B------:R-:W-:Y:S01]  /*8af0*/  ISETP.GE.AND P0, PT, R21, R84, PT ;  /* 0x000000541500720c */ /* 0x000fe20003f06270 */
[----:B-1----:R-:W-:Y:S01]  /*8b00*/  SYNCS.ARRIVE.TRANS64.RED.A1T0 RZ, [UR8], RZ ;  /* 0x000000ffffff79a7 */ /* 0x002fe20008100408 */
[----:B------:R-:W-:Y:S01]  /*8b10*/  IADD3 R64, R0, 0x40, RZ ;  /* 0x0000004000407810 */ /* 0x000fe20007ffe0ff */
[----:B------:R0:W1:Y:S01]  /*8b20*/  SHFL.IDX PT, R21, R18, RZ, 0x181f ;  /* 0x00181fff12157589 */ /* 0x00006200000e0000 */
[----:B------:R-:W-:Y:S03]  /*8b30*/  BSSY B1, `(.L_x_3486) ;  /* 0x0000013000017945 */ /* 0x000fe60003800000 */
[----:B------:R0:W2:Y:S01]  /*8b40*/  SHFL.IDX PT, R61, R23, RZ, 0x181f ;  /* 0x00181fff173d7589 */ /* 0x0000a200000e0000 */
[----:B------:R-:W-:-:S02]  /*8b50*/  SHF.R.S32.HI R62, RZ, 0x1f, R0 ;  /* 0x0000001fff3e7819 */ /* 0x000fc40000011400 */
[----:B------:R-:W-:Y:S02]  /*8b60*/  SHF.R.S32.HI R65, RZ, 0x1f, R64 ;  /* 0x0000001fff417819 */ /* 0x000fe40000011440 */
[----:B------:R-:W-:Y:S01]  /*8b70*/  SHF.R.S32.HI R67, RZ, 0x1f, R66 ;  /* 0x0000001fff437819 */ /* 0x000fe20000011442 */
[----:B------:R-:W-:Y:S06]  /*8b80*/  @P2 BRA `(.L_x_3487) ;  /* 0x0000000000342947 */ /* 0x000fec0003800000 */
[----:B------:R-:W-:Y:S02]  /*8b90*/  ULDC UR4, c[0x0][0xac8] ;  /* 0x0002b20000047ab9 */ /* 0x000fe40000000800 */
[----:B------:R-:W-:Y:S02]  /*8ba0*/  ISETP.GE.AND P4, PT, R0, UR4, PT ;  /* 0x0000000400007c0c */ /* 0x000fe4000bf86270 */
[----:B------:R-:W-:Y:S02]  /*8bb0*/  ISETP.GE.AND P3, PT, R64, UR4, PT ;  /* 0x0000000440007c0c */ /* 0x000fe4000bf66270 */
[----:B------:R-:W-:-:S09]  /*8bc0*/  ISETP.GE.AND P2, PT, R66, UR4, PT ;  /* 0x0000000442007c0c */ /* 0x000fd2000bf46270 */
[-C--:B-1----:R-:W-:Y:S02]  /*8bd0*/  @!P4 LEA R2, P6, R0, R21.reuse, 0x1 ;  /* 0x000000150002c211 */ /* 0x082fe400078c08ff */
[----:B------:R-:W-:Y:S02]  /*8be0*/  @!P3 LEA R20, P5, R64, R21, 0x1 ;  /* 0x000000154014b211 */ /* 0x000fe400078a08ff */
[----:B--2---:R-:W-:Y:S02]  /*8bf0*/  @!P4 LEA.HI.X R3, R0, R61, R62, 0x1, P6 ;  /* 0x0000003d0003c211 */ /* 0x004fe400030f0c3e */
[----:B------:R-:W-:Y:S02]  /*8c00*/  @!P2 LEA R60, P6, R66, R21, 0x1 ;  /* 0x00000015423ca211 */ /* 0x000fe400078c08ff */
[-C--:B------:R-:W-:Y:S01]  /*8c10*/  @!P3 LEA.HI.X R21, R64, R61.reuse, R65, 0x1, P5 ;  /* 0x0000003d4015b211 */ /* 0x080fe200028f0c41 */
[----:B-----5:R3:W-:Y:S01]  /*8c20*/  @!P4 ST.E.128 desc[UR36][R2.64], R4 ;  /* 0x000000040200c985 */ /* 0x0207e2000c101d24 */
[----:B------:R-:W-:-:S03]  /*8c30*/  @!P2 LEA.HI.X R61, R66, R61, R67, 0x1, P6 ;  /* 0x0000003d423da211 */ /* 0x000fc600030f0c43 */
[----:B------:R3:W-:Y:S04]  /*8c40*/  @!P3 ST.E.128 desc[UR36][R20.64], R28 ;  /* 0x0000001c1400b985 */ /* 0x0007e8000c101d24 */
[----:B------:R3:W-:Y:S02]  /*8c50*/  @!P2 ST.E.128 desc[UR36][R60.64], R44 ;  /* 0x0000002c3c00a985 */ /* 0x0007e4000c101d24 */
.L_x_3487:
[----:B------:R-:W-:Y:S05]  /*8c60*/  BSYNC B1 ;  /* 0x0000000000017941 */ /* 0x000fea0003800000 */
.L_x_3486:
[----:B---3-5:R3:W4:Y:S01]  /*8c70*/  SHFL.IDX PT, R7, R23, 0x1, 0x181f ;  /* 0x00381f0017077f89 */ /* 0x02872200000e0000 */
[----:B------:R-:W-:Y:S03]  /*8c80*/  BSSY B1, `(.L_x_3488) ;  /* 0x0000010000017945 */ /* 0x000fe60003800000 */
[----:B------:R3:W0:Y:S01]  /*8c90*/  SHFL.IDX PT, R3, R18, 0x1, 0x181f ;  /* 0x00381f0012037f89 */ /* 0x00062200000e0000 */
        /* <DEDUP_REMOVED lines=8> */
[-C--:B----4-:R-:W-:Y:S02]  /*8d20*/  @!P4 LEA.HI.X R3, R0, R7.reuse, R62, 0x1, P0 ;  /* 0x000000070003c211 */ /* 0x090fe400000f0c3e */
[-C--:B------:R-:W-:Y:S02]  /*8d30*/  @!P5 LEA.HI.X R5, R64, R7.reuse, R65, 0x1, P2 ;  /* 0x000000074005d211 */ /* 0x080fe400010f0c41 */
[----:B------:R-:W-:Y:S01]  /*8d40*/  @!P6 LEA.HI.X R7, R66, R7, R67, 0x1, P3 ;  /* 0x000000074207e211 */ /* 0x000fe200018f0c43 */
[----:B------:R0:W-:Y:S04]  /*8d50*/  @!P4 ST.E.128 desc[UR36][R2.64], R8 ;  /* 0x000000080200c985 */ /* 0x0001e8000c101d24 */
[----:B------:R0:W-:Y:S04]  /*8d60*/  @!P5 ST.E.128 desc[UR36][R4.64], R32 ;  /* 0x000000200400d985 */ /* 0x0001e8000c101d24 */
[----:B------:R0:W-:Y:S02]  /*8d70*/  @!P6 ST.E.128 desc[UR36][R6.64], R48 ;  /* 0x000000300600e985 */ /* 0x0001e4000c101d24 */
.L_x_3489:
[----:B------:R-:W-:Y:S05]  /*8d80*/  BSYNC B1 ;  /* 0x0000000000017941 */ /* 0x000fea0003800000 */
.L_x_3488:
[----:B0---4-:R0:W4:Y:S01]  /*8d90*/  SHFL.IDX PT, R7, R23, 0x2, 0x181f ;  /* 0x00581f0017077f89 */ /* 0x01112200000e0000 */
        /* <DEDUP_REMOVED lines=16> */
.L_x_3491:
[----:B------:R-:W-:Y:S05]  /*8ea0*/  BSYNC B1 ;  /* 0x0000000000017941 */ /* 0x000fea0003800000 */
.L_x_3490:
[----:B0-----:R-:W-:Y:S01]  /*8eb0*/  VIADD R3, R63, 0x60 ;  /* 0x000000603f037836 */ /* 0x001fe20000000000 */
[----:B---3--:R-:W0:Y:S04]  /*8ec0*/  SHFL.IDX PT, R23, R23, 0x3, 0x181f ;  /* 0x00781f0017177f89 */ /* 0x008e2800000e0000 */
[----:B------:R-:W-:Y:S01]  /*8ed0*/  ISETP.GE.AND P0, PT, R3, R84, PT ;  /* 0x000000540300720c */ /* 0x000fe20003f06270 */
[----:B----4-:R3:W4:-:S12]  /*8ee0*/  SHFL.IDX PT, R7, R18, 0x3, 0x181f ;  /* 0x00781f0012077f89 */ /* 0x01071800000e0000 */
[----:B---3--:R-:W-:Y:S05]  /*8ef0*/  @P0 BRA `(.L_x_3492) ;  /* 0x0000002000140947 */ /* 0x008fea0003800000 */
[----:B------:R-:W-:Y:S02]  /*8f00*/  ULDC UR4, c[0x0][0xac8] ;  /* 0x0002b20000047ab9 */ /* 0x000fe40000000800 */
[----:B------:R-:W-:Y:S02]  /*8f10*/  ISETP.GE.AND P2, PT, R0, UR4, PT ;  /* 0x0000000400007c0c */ /* 0x000fe4000bf46270 */
[----:B------:R-:W-:-:S11]  /*8f20*/  ISETP.GE.AND P3, PT, R64, UR4, PT ;  /* 0x0000000440007c0c */ /* 0x000fd6000bf66270 */
[-C--:B----4-:R-:W-:Y:S02]  /*8f30*/  @!P2 LEA R2, P0, R0, R7.reuse, 0x1 ;  /* 0x000000070002a211 */ /* 0x090fe400078008ff */
[----:B------:R-:W-:Y:S02]  /*8f40*/  @!P3 LEA R4, P1, R64, R7, 0x1 ;  /* 0x000000074004b211 */ /* 0x000fe400078208ff */
[-C--:B0-----:R-:W-:Y:S02]  /*8f50*/  @!P2 LEA.HI.X R3, R0, R23.reuse, R62, 0x1, P0 ;  /* 0x000000170003a211 */ /* 0x081fe400000f0c3e */
[----:B------:R-:W-:Y:S02]  /*8f60*/  @!P3 LEA.HI.X R5, R64, R23, R65, 0x1, P1 ;  /* 0x000000174005b211 */ /* 0x000fe400008f0c41 */
[----:B------:R-:W-:Y:S01]  /*8f70*/  ISETP.GE.AND P0, PT, R66, UR4, PT ;  /* 0x0000000442007c0c */ /* 0x000fe2000bf06270 */
[----:B------:R3:W-:Y:S04]  /*8f80*/  @!P2 ST.E.128 desc[UR36][R2.64], R24 ;  /* 0x000000180200a985 */ /* 0x0007e8000c101d24 */
[----:B------:R3:W-:Y:S08]  /*8f90*/  @!P3 ST.E.128 desc[UR36][R4.64], R40 ;  /* 0x000000280400b985 */ /* 0x0007f0000c101d24 */
[----:B------:R-:W-:Y:S05]  /*8fa0*/  @P0 BRA `(.L_x_3492) ;  /* 0x0000001c00e80947 */ /* 0x000fea0003800000 */
[----:B---3--:R-:W-:-:S04]  /*8fb0*/  LEA R2, P0, R66, R7, 0x1 ;  /* 0x0000000742027211 */ /* 0x008fc800078008ff */
[----:B------:R-:W-:-:S05]  /*8fc0*/  LEA.HI.X R3, R66, R23, R67, 0x1, P0 ;  /* 0x0000001742037211 */ /* 0x000fca00000f0c43 */
[----:B------:R0:W-:Y:S01]  /*8fd0*/  ST.E.128 desc[UR36][R2.64], R56 ;  /* 0x0000003802007985 */ /* 0x0001e2000c101d24 */
[----:B------:R-:W-:Y:S05]  /*8fe0*/  BRA `(.L_x_3492) ;  /* 0x0000001c00d87947 */ /* 0x000fea0003800000 */
.L_x_3485:
[----:B------:R-:W-:Y:S01]  /*8ff0*/  ULDC.64 UR12, c[0x0][0xb08] ;  /* 0x0002c200000c7ab9 */ /* 0x000fe20000000a00 */
[----:B------:R-:W-:Y:S01]  /*9000*/  R2UR UR16, R211 ;  /* 0x00000000d31072ca */ /* 0x000fe200000e0000 */
[----:B------:R-:W-:Y:S01]  /*9010*/  UIMAD UR9, UR15, UR12, URZ ;  /* 0x0000000c0f0972a4 */ /* 0x000fe2000f8e023f */
[----:B0-----:R-:W0:Y:S01]  /*9020*/  @P1 LDC R0, c[0x0][0xbec] ;  /* 0x0002fb00ff001b82 */ /* 0x001e220000000800 */
[----:B------:R-:W-:Y:S01]  /*9030*/  UIMAD.WIDE.U32 UR10, UR4, UR12, URZ ;  /* 0x0000000c040a72a5 */ /* 0x000fe2000f8e003f */
[----:B------:R-:W-:Y:S01]  /*9040*/  R2UR UR14, R23 ;  /* 0x00000000170e72ca */ /* 0x000fe200000e0000 */
[----:B------:R-:W-:Y:S01]  /*9050*/  UIMAD UR9, UR4, UR13, UR9 ;  /* 0x0000000d040972a4 */ /* 0x000fe2000f8e0209 */
[----:B------:R-:W-:Y:S01]  /*9060*/  IMAD.MOV.U32 R7, RZ, RZ, R15 ;  /* 0x000000ffff077224 */ /* 0x000fe200078e000f */
[----:B------:R-:W-:Y:S01]  /*9070*/  USHF.R.S32.HI UR4, URZ, 0x1f, UR61 ;  /* 0x0000001f3f047899 */ /* 0x000fe2000801143d */
[----:B------:R-:W-:Y:S01]  /*9080*/  BSSY B1, `(.L_x_3493) ;  /* 0x0000096000017945 */ /* 0x000fe20003800000 */
[----:B------:R-:W-:Y:S01]  /*9090*/  UIADD3 UR11, UR11, UR9, URZ ;  /* 0x000000090b0b7290 */ /* 0x000fe2000fffe03f */
[----:B------:R-:W1:Y:S01]  /*90a0*/  @P1 LDC R5, c[0x0][0xbf0] ;  /* 0x0002fc00ff051b82 */ /* 0x000e620000000800 */
[----:B------:R-:W-:Y:S01]  /*90b0*/  ULDC.64 UR12, c[0x0][0xb38] ;  /* 0x0002ce00000c7ab9 */ /* 0x000fe20000000a00 */
[----:B------:R-:W-:Y:S01]  /*90c0*/  UIADD3 UR8, UR8, 0x30820, URZ ;  /* 0x0003082008087890 */ /* 0x000fe2000fffe03f */
[----:B------:R-:W-:Y:S01]  /*90d0*/  SHF.R.S32.HI R84, RZ, 0x1f, R205 ;  /* 0x0000001fff547819 */ /* 0x000fe200000114cd */
[----:B------:R-:W-:Y:S01]  /*90e0*/  UIMAD.WIDE.U32 UR10, UR16, UR12, UR10 ;  /* 0x0000000c100a72a5 */ /* 0x000fe2000f8e000a */
[----:B------:R-:W-:Y:S01]  /*90f0*/  SHF.R.S32.HI R85, RZ, 0x1f, R206 ;  /* 0x0000001fff557819 */ /* 0x000fe200000114ce */
[----:B------:R-:W-:Y:S01]  /*9100*/  UPRMT UR8, URZ, 0x654, UR8 ;  /* 0x000006543f087896 */ /* 0x000fe20008000008 */
[----:B------:R-:W-:Y:S01]  /*9110*/  SHF.R.S32.HI R86, RZ, 0x1f, R207 ;  /* 0x0000001fff567819 */ /* 0x000fe200000114cf */
[----:B------:R-:W-:Y:S01]  /*9120*/  UIMAD UR11, UR16, UR13, UR11 ;  /* 0x0000000d100b72a4 */ /* 0x000fe2000f8e020b */
[----:B------:R-:W-:-:S02]  /*9130*/  SHF.R.S32.HI R87, RZ, 0x1f, R208 ;  /* 0x0000001fff577819 */ /* 0x000fc400000114d0 */
[----:B------:R-:W-:Y:S01]  /*9140*/  ULDC.64 UR12, c[0x0][0xb40] ;  /* 0x0002d000000c7ab9 */ /* 0x000fe20000000a00 */
[----:B------:R-:W-:Y:S01]  /*9150*/  SHF.R.S32.HI R88, RZ, 0x1f, R209 ;  /* 0x0000001fff587819 */ /* 0x000fe200000114d1 */
[----:B------:R-:W-:Y:S01]  /*9160*/  UIMAD UR4, UR4, UR12, URZ ;  /* 0x0000000c040472a4 */ /* 0x000fe2000f8e023f */
[----:B------:R-:W-:Y:S01]  /*9170*/  SHF.R.S32.HI R89, RZ, 0x1f, R210 ;  /* 0x0000001fff597819 */ /* 0x000fe200000114d2 */
[----:B------:R-:W-:Y:S01]  /*9180*/  UIMAD.WIDE.U32 UR10, UR61, UR12, UR10 ;  /* 0x0000000c3d0a72a5 */ /* 0x000fe2000f8e000a */
[----:B0-----:R-:W-:Y:S01]  /*9190*/  @P1 IMAD.HI.U32 R0, R15, R0, RZ ;  /* 0x000000000f001227 */ /* 0x001fe200078e00ff */
[----:B------:R-:W-:Y:S01]  /*91a0*/  UIMAD UR4, UR61, UR13, UR4 ;  /* 0x0000000d3d0472a4 */ /* 0x000fe2000f8e0204 */
[----:B------:R-:W-:Y:S02]  /*91b0*/  SYNCS.ARRIVE.TRANS64.RED.A1T0 RZ, [UR8], RZ ;  /* 0x000000ffffff79a7 */ /* 0x000fe40008100408 */
[----:B------:R-:W-:Y:S01]  /*91c0*/  ULDC.64 UR12, c[0x0][0xb48] ;  /* 0x0002d200000c7ab9 */ /* 0x000fe20000000a00 */
[----:B------:R-:W-:Y:S01]  /*91d0*/  UIADD3 UR11, UR11, UR4, URZ ;  /* 0x000000040b0b7290 */ /* 0x000fe2000fffe03f */
[----:B-1----:R-:W-:-:S03]  /*91e0*/  @P1 SHF.R.U32.HI R7, RZ, R5, R0 ;  /* 0x00000005ff071219 */ /* 0x002fc60000011600 */
[----:B------:R-:W-:Y:S01]  /*91f0*/  UIMAD.WIDE.U32 UR10, UR14, UR12, UR10 ;  /* 0x0000000c0e0a72a5 */ /* 0x000fe2000f8e000a */
[--C-:B------:R-:W-:Y:S01]  /*9200*/  SHF.R.S32.HI R0, RZ, 0x1f, R7.reuse ;  /* 0x0000001fff007819 */ /* 0x100fe20000011407 */
[----:B------:R-:W-:Y:S02]  /*9210*/  IMAD.MOV R9, RZ, RZ, -R7 ;  /* 0x000000ffff097224 */ /* 0x000fe400078e0a07 */
[----:B------:R-:W-:Y:S02]  /*9220*/  UIMAD UR4, UR14, UR13, UR11 ;  /* 0x0000000d0e0472a4 */ /* 0x000fe4000f8e020b */
[----:B------:R-:W-:Y:S01]  /*9230*/  IMAD.U32 R5, RZ, RZ, UR11 ;  /* 0x0000000bff057e24 */ /* 0x000fe2000f8e00ff */
[----:B------:R-:W-:Y:S01]  /*9240*/  ULDC.64 UR12, c[0x0][0xb30] ;  /* 0x0002cc00000c7ab9 */ /* 0x000fe20000000a00 */
[----:B------:R-:W-:Y:S02]  /*9250*/  IMAD R9, R18, R9, R15 ;  /* 0x0000000912097224 */ /* 0x000fe400078e020f */
[----:B------:R-:W-:-:S02]  /*9260*/  IMAD R0, R0, UR12, RZ ;  /* 0x0000000c00007c24 */ /* 0x000fc4000f8e02ff */
[----:B------:R-:W-:Y:S01]  /*9270*/  IMAD.U32 R4, RZ, RZ, UR10 ;  /* 0x0000000aff047e24 */ /* 0x000fe2000f8e00ff */
[----:B------:R-:W-:Y:S01]  /*9280*/  ULDC.64 UR10, c[0x0][0xb28] ;  /* 0x0002ca00000a7ab9 */ /* 0x000fe20000000a00 */
[----:B------:R-:W-:Y:S02]  /*9290*/  IMAD.U32 R5, RZ, RZ, UR4 ;  /* 0x00000004ff057e24 */ /* 0x000fe4000f8e00ff */
[C---:B------:R-:W-:Y:S01]  /*92a0*/  IMAD R11, R7.reuse, UR13, R0 ;  /* 0x0000000d070b7c24 */ /* 0x040fe2000f8e0200 */
[----:B------:R-:W-:Y:S01]  /*92b0*/  SHF.R.S32.HI R0, RZ, 0x1f, R9 ;  /* 0x0000001fff007819 */ /* 0x000fe20000011409 */
[----:B------:R-:W-:-:S04]  /*92c0*/  IMAD.WIDE.U32 R4, R7, UR12, R4 ;  /* 0x0000000c07047c25 */ /* 0x000fc8000f8e0004 */
[----:B------:R-:W-:Y:S02]  /*92d0*/  IMAD R0, R0, UR10, RZ ;  /* 0x0000000a00007c24 */ /* 0x000fe4000f8e02ff */
[----:B------:R-:W-:Y:S02]  /*92e0*/  IMAD.IADD R5, R5, 0x1, R11 ;  /* 0x0000000105057824 */ /* 0x000fe400078e020b */
[C---:B------:R-:W-:Y:S02]  /*92f0*/  IMAD R7, R9.reuse, UR11, R0 ;  /* 0x0000000b09077c24 */ /* 0x040fe4000f8e0200 */
[----:B------:R-:W-:Y:S01]  /*9300*/  IMAD.WIDE.U32 R4, R9, UR10, R4 ;  /* 0x0000000a09047c25 */ /* 0x000fe2000f8e0004 */
[----:B------:R-:W-:-:S03]  /*9310*/  ULDC.64 UR10, c[0x0][0xb00] ;  /* 0x0002c000000a7ab9 */ /* 0x000fc60000000a00 */
[----:B------:R-:W-:Y:S01]  /*9320*/  IMAD.IADD R5, R5, 0x1, R7 ;  /* 0x0000000105057824 */ /* 0x000fe200078e0207 */
[----:B------:R-:W-:-:S04]  /*9330*/  LEA R0, P1, R4, UR10, 0x2 ;  /* 0x0000000a04007c11 */ /* 0x000fc8000f8210ff */
[----:B------:R-:W-:Y:S02]  /*9340*/  LEA.HI.X R18, R4, UR11, R5, 0x2, P1 ;  /* 0x0000000b04127c11 */ /* 0x000fe400088f1405 */
[----:B------:R0:W1:Y:S04]  /*9350*/  SHFL.IDX PT, R4, R0, RZ, 0x1c1f ;  /* 0x001c1fff00047589 */ /* 0x00006800000e0000 */
[----:B------:R0:W2:Y:S01]  /*9360*/  SHFL.IDX PT, R5, R18, RZ, 0x1c1f ;  /* 0x001c1fff12057589 */ /* 0x0000a200000e0000 */
[----:B------:R-:W-:Y:S05]  /*9370*/  @P2 BRA `(.L_x_3494) ;  /* 0x0000000400982947 */ /* 0x000fea0003800000 */
[----:B------:R-:W-:Y:S01]  /*9380*/  ULDC UR4, c[0x0][0xac8] ;  /* 0x0002b20000047ab9 */ /* 0x000fe20000000800 */
[C---:B------:R-:W-:Y:S01]  /*9390*/  VIADD R13, R17.reuse, 0x18 ;  /* 0x00000018110d7836 */ /* 0x040fe20000000000 */
[----:B------:R-:W-:Y:S01]  /*93a0*/  ISETP.GE.AND P5, PT, R22, UR4, PT ;  /* 0x0000000416007c0c */ /* 0x000fe2000bfa6270 */
[C---:B------:R-:W-:Y:S01]  /*93b0*/  VIADD R15, R17.reuse, 0x20 ;  /* 0x00000020110f7836 */ /* 0x040fe20000000000 */
[----:B------:R-:W-:Y:S02]  /*93c0*/  ISETP.GE.AND P6, PT, R17, UR4, PT ;  /* 0x0000000411007c0c */ /* 0x000fe4000bfc6270 */
[----:B------:R-:W-:Y:S02]  /*93d0*/  ISETP.GE.AND P4, PT, R210, UR4, PT ;  /* 0x00000004d2007c0c */ /* 0x000fe4000bf86270 */
[----:B------:R-:W-:Y:S02]  /*93e0*/  ISETP.GE.AND P2, PT, R13, UR4, PT ;  /* 0x000000040d007c0c */ /* 0x000fe4000bf46270 */
[----:B------:R-:W-:-:S02]  /*93f0*/  SHF.R.S32.HI R9, RZ, 0x1f, R22 ;  /* 0x0000001fff097819 */ /* 0x000fc40000011416 */
[----:B------:R-:W-:Y:S02]  /*9400*/  ISETP.GE.AND P1, PT, R15, UR4, PT ;  /* 0x000000040f007c0c */ /* 0x000fe4000bf26270 */
[----:B------:R-:W-:Y:S02]  /*9410*/  SHF.R.S32.HI R14, RZ, 0x1f, R13 ;  /* 0x0000001fff0e7819 */ /* 0x000fe4000001140d */
[CC--:B-1----:R-:W-:Y:S01]  /*9420*/  @!P5 LEA R10, P3, R22.reuse, R4.reuse, 0x2 ;  /* 0x00000004160ad211 */ /* 0x0c2fe200078610ff */
[----:B--2---:R-:W-:Y:S01]  /*9430*/  @!P6 IMAD.WIDE R6, R17, 0x4, R4 ;  /* 0x000000041106e825 */ /* 0x004fe200078e0204 */
[----:B------:R-:W-:Y:S02]  /*9440*/  SHF.R.S32.HI R23, RZ, 0x1f, R15 ;  /* 0x0000001fff177819 */ /* 0x000fe4000001140f */
[----:B------:R-:W-:Y:S02]  /*9450*/  @!P5 LEA.HI.X R11, R22, R5, R9, 0x2, P3 ;  /* 0x00000005160bd211 */ /* 0x000fe400018f1409 */
[-C--:B------:R-:W-:Y:S01]  /*9460*/  @!P4 LEA R8, P3, R210, R4.reuse, 0x2 ;  /* 0x00000004d208c211 */ /* 0x080fe200078610ff */
[----:B------:R1:W-:Y:S01]  /*9470*/  @!P6 ST.E.64 desc[UR36][R6.64], R24 ;  /* 0x000000180600e985 */ /* 0x0003e2000c101b24 */
[----:B------:R-:W-:-:S02]  /*9480*/  @!P2 LEA R12, P6, R13, R4, 0x2 ;  /* 0x000000040d0ca211 */ /* 0x000fc400078c10ff */
[-C--:B------:R-:W-:Y:S02]  /*9490*/  @!P4 LEA.HI.X R9, R210, R5.reuse, R89, 0x2, P3 ;  /* 0x00000005d209c211 */ /* 0x080fe400018f1459 */
[----:B------:R-:W-:Y:S02]  /*94a0*/  ISETP.GE.AND P3, PT, R19, UR4, PT ;  /* 0x0000000413007c0c */ /* 0x000fe4000bf66270 */
[-C--:B------:R-:W-:Y:S01]  /*94b0*/  @!P2 LEA.HI.X R13, R13, R5.reuse, R14, 0x2, P6 ;  /* 0x000000050d0da211 */ /* 0x080fe200030f140e */
[----:B------:R2:W-:Y:S01]  /*94c0*/  @!P4 ST.E.64 desc[UR36][R8.64], R28 ;  /* 0x0000001c0800c985 */ /* 0x0005e2000c101b24 */
[----:B------:R-:W-:Y:S02]  /*94d0*/  @!P1 LEA R14, P6, R15, R4, 0x2 ;  /* 0x000000040f0e9211 */ /* 0x000fe400078c10ff */
[----:B------:R-:W-:Y:S01]  /*94e0*/  ISETP.GE.AND P4, PT, R209, UR4, PT ;  /* 0x00000004d1007c0c */ /* 0x000fe2000bf86270 */
[----:B------:R3:W-:Y:S01]  /*94f0*/  @!P5 ST.E.64 desc[UR36][R10.64], R32 ;  /* 0x000000200a00d985 */ /* 0x0007e2000c101b24 */
[----:B------:R-:W-:-:S02]  /*9500*/  @!P1 LEA.HI.X R15, R15, R5, R23, 0x2, P6 ;  /* 0x000000050f0f9211 */ /* 0x000fc400030f1417 */
[----:B-1----:R-:W-:Y:S01]  /*9510*/  SHF.R.S32.HI R7, RZ, 0x1f, R19 ;  /* 0x0000001fff077819 */ /* 0x002fe20000011413 */
[----:B------:R1:W-:Y:S01]  /*9520*/  @!P2 ST.E.64 desc[UR36][R12.64], R36 ;  /* 0x000000240c00a985 */ /* 0x0003e2000c101b24 */
[----:B------:R-:W-:Y:S02]  /*9530*/  ISETP.GE.AND P2, PT, R208, UR4, PT ;  /* 0x00000004d0007c0c */ /* 0x000fe4000bf46270 */
[-C--:B------:R-:W-:Y:S01]  /*9540*/  @!P3 LEA R6, P5, R19, R4.reuse, 0x2 ;  /* 0x000000041306b211 */ /* 0x080fe200078a10ff */
[----:B------:R-:W-:Y:S01]  /*9550*/  @!P1 ST.E.64 desc[UR36][R14.64], R40 ;  /* 0x000000280e009985 */ /* 0x000fe2000c101b24 */
[----:B------:R-:W-:Y:S02]  /*9560*/  ISETP.GE.AND P1, PT, R207, UR4, PT ;  /* 0x00000004cf007c0c */ /* 0x000fe4000bf26270 */
[----:B------:R-:W-:Y:S02]  /*9570*/  @!P3 LEA.HI.X R7, R19, R5, R7, 0x2, P5 ;  /* 0x000000051307b211 */ /* 0x000fe400028f1407 */
[----:B------:R-:W-:-:S03]  /*9580*/  @!P4 LEA R24, P5, R209, R4, 0x2 ;  /* 0x00000004d118c211 */ /* 0x000fc600078a10ff */
[----:B------:R4:W-:Y:S01]  /*9590*/  @!P3 ST.E.64 desc[UR36][R6.64], R44 ;  /* 0x0000002c0600b985 */ /* 0x0009e2000c101b24 */
[----:B------:R-:W-:Y:S02]  /*95a0*/  ISETP.GE.AND P3, PT, R206, UR4, PT ;  /* 0x00000004ce007c0c */ /* 0x000fe4000bf66270 */
[CC--:B--2---:R-:W-:Y:S02]  /*95b0*/  @!P2 LEA R8, P6, R208.reuse, R4.reuse, 0x2 ;  /* 0x00000004d008a211 */ /* 0x0c4fe400078c10ff */
[-C--:B------:R-:W-:Y:S02]  /*95c0*/  @!P4 LEA.HI.X R25, R209, R5.reuse, R88, 0x2, P5 ;  /* 0x00000005d119c211 */ /* 0x080fe400028f1458 */
[----:B------:R-:W-:Y:S02]  /*95d0*/  @!P2 LEA.HI.X R9, R208, R5, R87, 0x2, P6 ;  /* 0x00000005d009a211 */ /* 0x000fe400030f1457 */
[----:B---3--:R-:W-:Y:S01]  /*95e0*/  @!P1 LEA R10, P5, R207, R4, 0x2 ;  /* 0x00000004cf0a9211 */ /* 0x008fe200078a10ff */
[----:B------:R-:W-:Y:S01]  /*95f0*/  @!P4 ST.E.64 desc[UR36][R24.64], R48 ;  /* 0x000000301800c985 */ /* 0x000fe2000c101b24 */
[----:B------:R-:W-:-:S02]  /*9600*/  ISETP.GE.AND P4, PT, R205, UR4, PT ;  /* 0x00000004cd007c0c */ /* 0x000fc4000bf86270 */
[-C--:B------:R-:W-:Y:S01]  /*9610*/  @!P1 LEA.HI.X R11, R207, R5.reuse, R86, 0x2, P5 ;  /* 0x00000005cf0b9211 */ /* 0x080fe200028f1456 */
[----:B------:R2:W-:Y:S01]  /*9620*/  @!P2 ST.E.64 desc[UR36][R8.64], R52 ;  /* 0x000000340800a985 */ /* 0x0005e2000c101b24 */
[----:B------:R-:W-:Y:S02]  /*9630*/  ISETP.GE.AND P2, PT, R204, UR4, PT ;  /* 0x00000004cc007c0c */ /* 0x000fe4000bf46270 */
[C---:B-1----:R-:W-:Y:S01]  /*9640*/  @!P3 LEA R12, P6, R206.reuse, R4, 0x2 ;  /* 0x00000004ce0cb211 */ /* 0x042fe200078c10ff */
[----:B------:R1:W-:Y:S01]  /*9650*/  @!P1 ST.E.64 desc[UR36][R10.64], R56 ;  /* 0x000000380a009985 */ /* 0x0003e2000c101b24 */
[----:B------:R-:W-:Y:S02]  /*9660*/  ISETP.GE.AND P1, PT, R203, UR4, PT ;  /* 0x00000004cb007c0c */ /* 0x000fe4000bf26270 */
[----:B------:R-:W-:-:S03]  /*9670*/  @!P3 LEA.HI.X R13, R206, R5, R85, 0x2, P6 ;  /* 0x00000005ce0db211 */ /* 0x000fc600030f1455 */
[CC--:B----4-:R-:W-:Y:S02]  /*9680*/  @!P4 LEA R6, P5, R205.reuse, R4.reuse, 0x2 ;  /* 0x00000004cd06c211 */ /* 0x0d0fe400078a10ff */
[----:B------:R3:W-:Y:S01]  /*9690*/  @!P3 ST.E.64 desc[UR36][R12.64], R60 ;  /* 0x0000003c0c00b985 */ /* 0x0007e2000c101b24 */
[----:B------:R-:W-:Y:S02]  /*96a0*/  ISETP.GE.AND P3, PT, R202, UR4, PT ;  /* 0x00000004ca007c0c */ /* 0x000fe4000bf66270 */
[CC--:B------:R-:W-:Y:S02]  /*96b0*/  @!P2 LEA R14, P6, R204.reuse, R4.reuse, 0x2 ;  /* 0x00000004cc0ea211 */ /* 0x0c0fe400078c10ff */
[-C--:B------:R-:W-:Y:S02]  /*96c0*/  @!P4 LEA.HI.X R7, R205, R5.reuse, R84, 0x2, P5 ;  /* 0x00000005cd07c211 */ /* 0x080fe400028f1454 */
[----:B------:R-:W-:Y:S02]  /*96d0*/  @!P2 LEA.HI.X R15, R204, R5, R229, 0x2, P6 ;  /* 0x00000005cc0fa211 */ /* 0x000fe400030f14e5 */
[----:B------:R-:W-:Y:S01]  /*96e0*/  ISETP.GE.AND P5, PT, R201, UR4, PT ;  /* 0x00000004c9007c0c */ /* 0x000fe2000bfa6270 */
[----:B------:R4:W-:Y:S01]  /*96f0*/  @!P4 ST.E.64 desc[UR36][R6.64], R64 ;  /* 0x000000400600c985 */ /* 0x0009e2000c101b24 */
[----:B--2---:R-:W-:-:S03]  /*9700*/  @!P1 LEA R8, P4, R203, R4, 0x2 ;  /* 0x00000004cb089211 */ /* 0x004fc600078810ff */
[----:B------:R2:W-:Y:S01]  /*9710*/  @!P2 ST.E.64 desc[UR36][R14.64], R68 ;  /* 0x000000440e00a985 */ /* 0x0005e2000c101b24 */
[----:B------:R-:W-:Y:S02]  /*9720*/  ISETP.GE.AND P2, PT, R200, UR4, PT ;  /* 0x00000004c8007c0c */ /* 0x000fe4000bf46270 */
[----:B------:R-:W-:Y:S02]  /*9730*/  @!P1 LEA.HI.X R9, R203, R5, R228, 0x2, P4 ;  /* 0x00000005cb099211 */ /* 0x000fe400020f14e4 */
[----:B-1----:R-:W-:-:S03]  /*9740*/  @!P3 LEA R10, P6, R202, R4, 0x2 ;  /* 0x00000004ca0ab211 */ /* 0x002fc600078c10ff */
[----:B------:R1:W-:Y:S01]  /*9750*/  @!P1 ST.E.64 desc[UR36][R8.64], R72 ;  /* 0x0000004808009985 */ /* 0x0003e2000c101b24 */
[-C--:B------:R-:W-:Y:S02]  /*9760*/  @!P3 LEA.HI.X R11, R202, R5.reuse, R227, 0x2, P6 ;  /* 0x00000005ca0bb211 */ /* 0x080fe400030f14e3 */
[----:B------:R-:W-:Y:S02]  /*9770*/  ISETP.GE.AND P1, PT, R199, UR4, PT ;  /* 0x00000004c7007c0c */ /* 0x000fe4000bf26270 */
[CC--:B---3--:R-:W-:Y:S01]  /*9780*/  @!P5 LEA R12, P4, R201.reuse, R4.reuse, 0x2 ;  /* 0x00000004c90cd211 */ /* 0x0c8fe200078810ff */
[----:B------:R3:W-:Y:S01]  /*9790*/  @!P3 ST.E.64 desc[UR36][R10.64], R76 ;  /* 0x0000004c0a00b985 */ /* 0x0007e2000c101b24 */
[----:B----4-:R-:W-:Y:S02]  /*97a0*/  @!P2 LEA R6, P6, R200, R4, 0x2 ;  /* 0x00000004c806a211 */ /* 0x010fe400078c10ff */
[----:B------:R-:W-:Y:S02]  /*97b0*/  ISETP.GE.AND P3, PT, R198, UR4, PT ;  /* 0x00000004c6007c0c */ /* 0x000fe4000bf66270 */
[----:B------:R-:W-:-:S02]  /*97c0*/  @!P5 LEA.HI.X R13, R201, R5, R226, 0x2, P4 ;  /* 0x00000005c90dd211 */ /* 0x000fc400020f14e2 */
[----:B------:R-:W-:Y:S02]  /*97d0*/  ISETP.GE.AND P4, PT, R197, UR4, PT ;  /* 0x00000004c5007c0c */ /* 0x000fe4000bf86270 */
[----:B------:R-:W-:Y:S01]  /*97e0*/  @!P2 LEA.HI.X R7, R200, R5, R225, 0x2, P6 ;  /* 0x00000005c807a211 */ /* 0x000fe200030f14e1 */
[----:B------:R-:W-:Y:S01]  /*97f0*/  @!P5 ST.E.64 desc[UR36][R12.64], R80 ;  /* 0x000000500c00d985 */ /* 0x000fe2000c101b24 */
[----:B--2---:R-:W-:-:S03]  /*9800*/  @!P1 LEA R14, P5, R199, R4, 0x2 ;  /* 0x00000004c70e9211 */ /* 0x004fc600078a10ff */
[----:B------:R2:W-:Y:S01]  /*9810*/  @!P2 ST.E.64 desc[UR36][R6.64], R2 ;  /* 0x000000020600a985 */ /* 0x0005e2000c101b24 */
[----:B------:R-:W-:Y:S02]  /*9820*/  ISETP.GE.AND P2, PT, R196, UR4, PT ;  /* 0x00000004c4007c0c */ /* 0x000fe4000bf46270 */
[-C--:B------:R-:W-:Y:S02]  /*9830*/  @!P1 LEA.HI.X R15, R199, R5.reuse, R224, 0x2, P5 ;  /* 0x00000005c70f9211 */ /* 0x080fe400028f14e0 */
[CC--:B-1----:R-:W-:Y:S02]  /*9840*/  @!P3 LEA R8, P6, R198.reuse, R4.reuse, 0x2 ;  /* 0x00000004c608b211 */ /* 0x0c2fe400078c10ff */
[----:B---3--:R-:W-:Y:S01]  /*9850*/  @!P4 LEA R10, P5, R197, R4, 0x2 ;  /* 0x00000004c50ac211 */ /* 0x008fe200078a10ff */
[----:B------:R-:W-:Y:S01]  /*9860*/  @!P1 ST.E.64 desc[UR36][R14.64], R20 ;  /* 0x000000140e009985 */ /* 0x000fe2000c101b24 */
[----:B------:R-:W-:Y:S02]  /*9870*/  @!P3 LEA.HI.X R9, R198, R5, R223, 0x2, P6 ;  /* 0x00000005c609b211 */ /* 0x000fe400030f14df */
[----:B------:R-:W-:-:S02]  /*9880*/  ISETP.GE.AND P1, PT, R195, UR4, PT ;  /* 0x00000004c3007c0c */ /* 0x000fc4000bf26270 */
[-C--:B------:R-:W-:Y:S01]  /*9890*/  @!P4 LEA.HI.X R11, R197, R5.reuse, R222, 0x2, P5 ;  /* 0x00000005c50bc211 */ /* 0x080fe200028f14de */
[----:B------:R1:W-:Y:S01]  /*98a0*/  @!P3 ST.E.64 desc[UR36][R8.64], R120 ;  /* 0x000000780800b985 */ /* 0x0003e2000c101b24 */
[----:B------:R-:W-:Y:S02]  /*98b0*/  ISETP.GE.AND P5, PT, R194, UR4, PT ;  /* 0x00000004c2007c0c */ /* 0x000fe4000bfa6270 */
[----:B--2---:R-:W-:Y:S01]  /*98c0*/  @!P2 LEA R2, P6, R196, R4, 0x2 ;  /* 0x00000004c402a211 */ /* 0x004fe200078c10ff */
[----:B------:R3:W-:Y:S01]  /*98d0*/  @!P4 ST.E.64 desc[UR36][R10.64], R96 ;  /* 0x000000600a00c985 */ /* 0x0007e2000c101b24 */
[----:B------:R-:W-:Y:S02]  /*98e0*/  ISETP.GE.AND P3, PT, R193, UR4, PT ;  /* 0x00000004c1007c0c */ /* 0x000fe4000bf66270 */
[----:B------:R-:W-:Y:S02]  /*98f0*/  ISETP.GE.AND P4, PT, R192, UR4, PT ;  /* 0x00000004c0007c0c */ /* 0x000fe4000bf86270 */
[----:B------:R-:W-:-:S02]  /*9900*/  @!P2 LEA.HI.X R3, R196, R5, R221, 0x2, P6 ;  /* 0x00000005c403a211 */ /* 0x000fc400030f14dd */
[----:B------:R-:W-:-:S03]  /*9910*/  @!P1 LEA R6, P6, R195, R4, 0x2 ;  /* 0x00000004c3069211 */ /* 0x000fc600078c10ff */
[----:B------:R3:W-:Y:S01]  /*9920*/  @!P2 ST.E.64 desc[UR36][R2.64], R100 ;  /* 0x000000640200a985 */ /* 0x0007e2000c101b24 */
[CC--:B------:R-:W-:Y:S02]  /*9930*/  @!P5 LEA R12, P2, R194.reuse, R4.reuse, 0x2 ;  /* 0x00000004c20cd211 */ /* 0x0c0fe400078410ff */
[-C--:B------:R-:W-:Y:S02]  /*9940*/  @!P1 LEA.HI.X R7, R195, R5.reuse, R220, 0x2, P6 ;  /* 0x00000005c3079211 */ /* 0x080fe400030f14dc */
[CC--:B-1----:R-:W-:Y:S02]  /*9950*/  @!P3 LEA R8, P6, R193.reuse, R4.reuse, 0x2 ;  /* 0x00000004c108b211 */ /* 0x0c2fe400078c10ff */
[-C--:B------:R-:W-:Y:S01]  /*9960*/  @!P5 LEA.HI.X R13, R194, R5.reuse, R219, 0x2, P2 ;  /* 0x00000005c20dd211 */ /* 0x080fe200010f14db */
[----:B------:R3:W-:Y:S01]  /*9970*/  @!P1 ST.E.64 desc[UR36][R6.64], R104 ;  /* 0x0000006806009985 */ /* 0x0007e2000c101b24 */
[C---:B------:R-:W-:Y:S02]  /*9980*/  @!P4 LEA R4, P2, R192.reuse, R4, 0x2 ;  /* 0x00000004c004c211 */ /* 0x040fe400078410ff */
[-C--:B------:R-:W-:Y:S01]  /*9990*/  @!P3 LEA.HI.X R9, R193, R5.reuse, R218, 0x2, P6 ;  /* 0x00000005c109b211 */ /* 0x080fe200030f14da */
[----:B------:R3:W-:Y:S01]  /*99a0*/  @!P5 ST.E.64 desc[UR36][R12.64], R108 ;  /* 0x0000006c0c00d985 */ /* 0x0007e2000c101b24 */
[----:B------:R-:W-:-:S03]  /*99b0*/  @!P4 LEA.HI.X R5, R192, R5, R217, 0x2, P2 ;  /* 0x00000005c005c211 */ /* 0x000fc600010f14d9 */
[----:B------:R3:W-:Y:S04]  /*99c0*/  @!P3 ST.E.64 desc[UR36][R8.64], R112 ;  /* 0x000000700800b985 */ /* 0x0007e8000c101b24 */
[----:B------:R3:W-:Y:S02]  /*99d0*/  @!P4 ST.E.64 desc[UR36][R4.64], R116 ;  /* 0x000000740400c985 */ /* 0x0007e4000c101b24 */
.L_x_3494:
[----:B------:R-:W-:Y:S05]  /*99e0*/  BSYNC B1 ;  /* 0x0000000000017941 */ /* 0x000fea0003800000 */
.L_x_3493:
[----:B--23--:R2:W3:Y:S04]  /*99f0*/  SHFL.IDX PT, R5, R18, 0x1, 0x1c1f ;  /* 0x003c1f0012057f89 */ /* 0x00c4e800000e0000 */
[----:B-1----:R2:W1:Y:S01]  /*9a00*/  SHFL.IDX PT, R4, R0, 0x1, 0x1c1f ;  /* 0x003c1f0000047f89 */ /* 0x00246200000e0000 */
[----:B------:R-:W-:Y:S05]  /*9a10*/  @P0 BRA `(.L_x_3492) ;  /* 0x00000014004c0947 */ /* 0x000fea0003800000 */
[C---:B------:R-:W-:Y:S01]  /*9a20*/  VIADD R9, R17.reuse, 0x18 ;  /* 0x0000001811097836 */ /* 0x040fe20000000000 */
[----:B------:R-:W-:Y:S01]  /*9a30*/  ULDC UR4, c[0x0][0xac8] ;  /* 0x0002b20000047ab9 */ /* 0x000fe20000000800 */
[----:B------:R-:W-:Y:S01]  /*9a40*/  VIADD R13, R17, 0x20 ;  /* 0x00000020110d7836 */ /* 0x000fe20000000000 */
[----:B------:R-:W-:Y:S02]  /*9a50*/  ISETP.GE.AND P6, PT, R210, UR4, PT ;  /* 0x00000004d2007c0c */ /* 0x000fe4000bfc6270 */
[----:B------:R-:W-:Y:S02]  /*9a60*/  ISETP.GE.AND P5, PT, R9, UR4, PT ;  /* 0x0000000409007c0c */ /* 0x000fe4000bfa6270 */
[----:B------:R-:W-:Y:S02]  /*9a70*/  ISETP.GE.AND P4, PT, R22, UR4, PT ;  /* 0x0000000416007c0c */ /* 0x000fe4000bf86270 */
[----:B------:R-:W-:Y:S02]  /*9a80*/  ISETP.GE.AND P2, PT, R17, UR4, PT ;  /* 0x0000000411007c0c */ /* 0x000fe4000bf46270 */
[----:B------:R-:W-:-:S02]  /*9a90*/  ISETP.GE.AND P3, PT, R13, UR4, PT ;  /* 0x000000040d007c0c */ /* 0x000fc4000bf66270 */
[----:B0-2---:R-:W-:-:S03]  /*9aa0*/  SHF.R.S32.HI R0, RZ, 0x1f, R9 ;  /* 0x0000001fff007819 */ /* 0x005fc60000011409 */
[CC--:B-1----:R-:W-:Y:S02]  /*9ab0*/  @!P6 LEA R6, P0, R210.reuse, R4.reuse, 0x2 ;  /* 0x00000004d206e211 */ /* 0x0c2fe400078010ff */
[CC--:B------:R-:W-:Y:S02]  /*9ac0*/  @!P5 LEA R10, P1, R9.reuse, R4.reuse, 0x2 ;  /* 0x00000004090ad211 */ /* 0x0c0fe400078210ff */
[-C--:B---3--:R-:W-:Y:S02]  /*9ad0*/  @!P6 LEA.HI.X R7, R210, R5.reuse, R89, 0x2, P0 ;  /* 0x00000005d207e211 */ /* 0x088fe400000f1459 */
[----:B------:R-:W-:Y:S01]  /*9ae0*/  @!P5 LEA.HI.X R11, R9, R5, R0, 0x2, P1 ;  /* 0x00000005090bd211 */ /* 0x000fe200008f1400 */
[----:B------:R-:W-:Y:S01]  /*9af0*/  @!P2 IMAD.WIDE R2, R17, 0x4, R4 ;  /* 0x000000041102a825 */ /* 0x000fe200078e0204 */
[----:B------:R-:W-:Y:S02]  /*9b00*/  SHF.R.S32.HI R9, RZ, 0x1f, R22 ;  /* 0x0000001fff097819 */ /* 0x000fe40000011416 */
[----:B------:R-:W-:-:S02]  /*9b10*/  @!P4 LEA R8, P1, R22, R4, 0x2 ;  /* 0x000000041608c211 */ /* 0x000fc400078210ff */
[----:B------:R-:W-:Y:S01]  /*9b20*/  ISETP.GE.AND P0, PT, R19, UR4, PT ;  /* 0x0000000413007c0c */ /* 0x000fe2000bf06270 */
[----:B------:R0:W-:Y:S01]  /*9b30*/  @!P2 ST.E.64 desc[UR36][R2.64], R26 ;  /* 0x0000001a0200a985 */ /* 0x0001e2000c101b24 */
[----:B------:R-:W-:Y:S02]  /*9b40*/  @!P4 LEA.HI.X R9, R22, R5, R9, 0x2, P1 ;  /* 0x000000051609c211 */ /* 0x000fe400008f1409 */
[----:B------:R-:W-:Y:S01]  /*9b50*/  ISETP.GE.AND P1, PT, R209, UR4, PT ;  /* 0x00000004d1007c0c */ /* 0x000fe2000bf26270 */
[----:B------:R1:W-:Y:S01]  /*9b60*/  @!P6 ST.E.64 desc[UR36][R6.64], R30 ;  /* 0x0000001e0600e985 */ /* 0x0003e2000c101b24 */
[----:B------:R-:W-:Y:S02]  /*9b70*/  SHF.R.S32.HI R0, RZ, 0x1f, R13 ;  /* 0x0000001fff007819 */ /* 0x000fe4000001140d */
[----:B------:R-:W-:Y:S01]  /*9b80*/  @!P3 LEA R12, P6, R13, R4, 0x2 ;  /* 0x000000040d0cb211 */ /* 0x000fe200078c10ff */
[----:B------:R2:W-:Y:S01]  /*9b90*/  @!P4 ST.E.64 desc[UR36][R8.64], R34 ;  /* 0x000000220800c985 */ /* 0x0005e2000c101b24 */
[----:B------:R-:W-:-:S02]  /*9ba0*/  ISETP.GE.AND P2, PT, R208, UR4, PT ;  /* 0x00000004d0007c0c */ /* 0x000fc4000bf46270 */
[-C--:B------:R-:W-:Y:S01]  /*9bb0*/  @!P3 LEA.HI.X R13, R13, R5.reuse, R0, 0x2, P6 ;  /* 0x000000050d0db211 */ /* 0x080fe200030f1400 */
[----:B------:R3:W-:Y:S01]  /*9bc0*/  @!P5 ST.E.64 desc[UR36][R10.64], R38 ;  /* 0x000000260a00d985 */ /* 0x0007e2000c101b24 */
[----:B------:R-:W-:Y:S02]  /*9bd0*/  SHF.R.S32.HI R0, RZ, 0x1f, R19 ;  /* 0x0000001fff007819 */ /* 0x000fe40000011413 */
[-C--:B0-----:R-:W-:Y:S01]  /*9be0*/  @!P0 LEA R2, P4, R19, R4.reuse, 0x2 ;  /* 0x0000000413028211 */ /* 0x081fe200078810ff */
[----:B------:R0:W-:Y:S01]  /*9bf0*/  @!P3 ST.E.64 desc[UR36][R12.64], R42 ;  /* 0x0000002a0c00b985 */ /* 0x0001e2000c101b24 */
[----:B------:R-:W-:Y:S02]  /*9c00*/  ISETP.GE.AND P3, PT, R207, UR4, PT ;  /* 0x00000004cf007c0c */ /* 0x000fe4000bf66270 */
[----:B-1----:R-:W-:Y:S02]  /*9c10*/  @!P1 LEA R6, P5, R209, R4, 0x2 ;  /* 0x00000004d1069211 */ /* 0x002fe400078a10ff */
[----:B------:R-:W-:-:S02]  /*9c20*/  @!P0 LEA.HI.X R3, R19, R5, R0, 0x2, P4 ;  /* 0x0000000513038211 */ /* 0x000fc400020f1400 */
[----:B------:R-:W-:Y:S02]  /*9c30*/  ISETP.GE.AND P4, PT, R206, UR4, PT ;  /* 0x00000004ce007c0c */ /* 0x000fe4000bf86270 */
[CC--:B------:R-:W-:Y:S01]  /*9c40*/  @!P2 LEA R14, P6, R208.reuse, R4.reuse, 0x2 ;  /* 0x00000004d00ea211 */ /* 0x0c0fe200078c10ff */
[----:B------:R1:W-:Y:S01]  /*9c50*/  @!P0 ST.E.64 desc[UR36][R2.64], R46 ;  /* 0x0000002e02008985 */ /* 0x0003e2000c101b24 */
[-C--:B------:R-:W-:Y:S02]  /*9c60*/  @!P1 LEA.HI.X R7, R209, R5.reuse, R88, 0x2, P5 ;  /* 0x00000005d1079211 */ /* 0x080fe400028f1458 */
[----:B------:R-:W-:Y:S02]  /*9c70*/  ISETP.GE.AND P5, PT, R205, UR4, PT ;  /* 0x00000004cd007c0c */ /* 0x000fe4000bfa6270 */
[----:B------:R-:W-:Y:S01]  /*9c80*/  @!P2 LEA.HI.X R15, R208, R5, R87, 0x2, P6 ;  /* 0x00000005d00fa211 */ /* 0x000fe200030f1457 */
[----:B------:R4:W-:Y:S01]  /*9c90*/  @!P1 ST.E.64 desc[UR36][R6.64], R50 ;  /* 0x0000003206009985 */ /* 0x0009e2000c101b24 */
[----:B--2---:R-:W-:-:S02]  /*9ca0*/  @!P3 LEA R8, P6, R207, R4, 0x2 ;  /* 0x00000004cf08b211 */ /* 0x004fc400078c10ff */
[----:B------:R-:W-:Y:S01]  /*9cb0*/  ISETP.GE.AND P0, PT, R204, UR4, PT ;  /* 0x00000004cc007c0c */ /* 0x000fe2000bf06270 */
[----:B------:R2:W-:Y:S01]  /*9cc0*/  @!P2 ST.E.64 desc[UR36][R14.64], R54 ;  /* 0x000000360e00a985 */ /* 0x0005e2000c101b24 */
[----:B------:R-:W-:Y:S02]  /*9cd0*/  ISETP.GE.AND P1, PT, R203, UR4, PT ;  /* 0x00000004cb007c0c */ /* 0x000fe4000bf26270 */
[CC--:B---3--:R-:W-:Y:S02]  /*9ce0*/  @!P4 LEA R10, P2, R206.reuse, R4.reuse, 0x2 ;  /* 0x00000004ce0ac211 */ /* 0x0c8fe400078410ff */
[-C--:B------:R-:W-:Y:S02]  /*9cf0*/  @!P3 LEA.HI.X R9, R207, R5.reuse, R86, 0x2, P6 ;  /* 0x00000005cf09b211 */ /* 0x080fe400030f1456 */
[----:B0-----:R-:W-:Y:S02]  /*9d00*/  @!P5 LEA R12, P6, R205, R4, 0x2 ;  /* 0x00000004cd0cd211 */ /* 0x001fe400078c10ff */
[----:B------:R-:W-:Y:S01]  /*9d10*/  @!P4 LEA.HI.X R11, R206, R5, R85, 0x2, P2 ;  /* 0x00000005ce0bc211 */ /* 0x000fe200010f1455 */
[----:B------:R0:W-:Y:S01]  /*9d20*/  @!P3 ST.E.64 desc[UR36][R8.64], R58 ;  /* 0x0000003a0800b985 */ /* 0x0001e2000c101b24 */
[----:B------:R-:W-:-:S02]  /*9d30*/  ISETP.GE.AND P2, PT, R202, UR4, PT ;  /* 0x00000004ca007c0c */ /* 0x000fc4000bf46270 */
[-C--:B------:R-:W-:Y:S01]  /*9d40*/  @!P5 LEA.HI.X R13, R205, R5.reuse, R84, 0x2, P6 ;  /* 0x00000005cd0dd211 */ /* 0x080fe200030f1454 */
[----:B------:R3:W-:Y:S01]  /*9d50*/  @!P4 ST.E.64 desc[UR36][R10.64], R62 ;  /* 0x0000003e0a00c985 */ /* 0x0007e2000c101b24 */
[-C--:B-1----:R-:W-:Y:S02]  /*9d60*/  @!P0 LEA R2, P6, R204, R4.reuse, 0x2 ;  /* 0x00000004cc028211 */ /* 0x082fe400078c10ff */
[----:B----4-:R-:W-:Y:S01]  /*9d70*/  @!P1 LEA R6, P3, R203, R4, 0x2 ;  /* 0x00000004cb069211 */ /* 0x010fe200078610ff */
[----:B------:R1:W-:Y:S01]  /*9d80*/  @!P5 ST.E.64 desc[UR36][R12.64], R66 ;  /* 0x000000420c00d985 */ /* 0x0003e2000c101b24 */
[----:B------:R-:W-:Y:S02]  /*9d90*/  ISETP.GE.AND P5, PT, R201, UR4, PT ;  /* 0x00000004c9007c0c */ /* 0x000fe4000bfa6270 */
[----:B------:R-:W-:Y:S02]  /*9da0*/  ISETP.GE.AND P4, PT, R200, UR4, PT ;  /* 0x00000004c8007c0c */ /* 0x000fe4000bf86270 */
[----:B------:R-:W-:-:S02]  /*9db0*/  @!P0 LEA.HI.X R3, R204, R5, R229, 0x2, P6 ;  /* 0x00000005cc038211 */ /* 0x000fc400030f14e5 */
[-C--:B------:R-:W-:Y:S02]  /*9dc0*/  @!P1 LEA.HI.X R7, R203, R5.reuse, R228, 0x2, P3 ;  /* 0x00000005cb079211 */ /* 0x080fe400018f14e4 */
[CC--:B--2---:R-:W-:Y:S01]  /*9dd0*/  @!P2 LEA R14, P6, R202.reuse, R4.reuse, 0x2 ;  /* 0x00000004ca0ea211 */ /* 0x0c4fe200078c10ff */
[----:B------:R2:W-:Y:S01]  /*9de0*/  @!P0 ST.E.64 desc[UR36][R2.64], R70 ;  /* 0x0000004602008985 */ /* 0x0005e2000c101b24 */
[----:B------:R-:W-:Y:S02]  /*9df0*/  ISETP.GE.AND P3, PT, R199, UR4, PT ;  /* 0x00000004c7007c0c */ /* 0x000fe4000bf66270 */
[----:B------:R-:W-:Y:S01]  /*9e00*/  @!P2 LEA.HI.X R15, R202, R5, R227, 0x2, P6 ;  /* 0x00000005ca0fa211 */ /* 0x000fe200030f14e3 */
[----:B------:R4:W-:Y:S01]  /*9e10*/  @!P1 ST.E.64 desc[UR36][R6.64], R74 ;  /* 0x0000004a06009985 */ /* 0x0009e2000c101b24 */
[----:B------:R-:W-:Y:S02]  /*9e20*/  ISETP.GE.AND P0, PT, R198, UR4, PT ;  /* 0x00000004c6007c0c */ /* 0x000fe4000bf06270 */
[-C--:B0-----:R-:W-:Y:S01]  /*9e30*/  @!P5 LEA R8, P1, R201, R4.reuse, 0x2 ;  /* 0x00000004c908d211 */ /* 0x081fe200078210ff */
[----:B------:R-:W-:Y:S01]  /*9e40*/  @!P2 ST.E.64 desc[UR36][R14.64], R78 ;  /* 0x0000004e0e00a985 */ /* 0x000fe2000c101b24 */
[----:B---3--:R-:W-:-:S02]  /*9e50*/  @!P4 LEA R10, P2, R200, R4, 0x2 ;  /* 0x00000004c80ac211 */ /* 0x008fc400078410ff */
[-C--:B------:R-:W-:Y:S02]  /*9e60*/  @!P5 LEA.HI.X R9, R201, R5.reuse, R226, 0x2, P1 ;  /* 0x00000005c909d211 */ /* 0x080fe400008f14e2 */
[----:B------:R-:W-:Y:S02]  /*9e70*/  ISETP.GE.AND P1, PT, R197, UR4, PT ;  /* 0x00000004c5007c0c */ /* 0x000fe4000bf26270 */
[CC--:B-1----:R-:W-:Y:S01]  /*9e80*/  @!P3 LEA R12, P6, R199.reuse, R4.reuse, 0x2 ;  /* 0x00000004c70cb211 */ /* 0x0c2fe200078c10ff */
[----:B------:R0:W-:Y:S01]  /*9e90*/  @!P5 ST.E.64 desc[UR36][R8.64], R82 ;  /* 0x000000520800d985 */ /* 0x0001e2000c101b24 */
[-C--:B------:R-:W-:Y:S02]  /*9ea0*/  @!P4 LEA.HI.X R11, R200, R5.reuse, R225, 0x2, P2 ;  /* 0x00000005c80bc211 */ /* 0x080fe400010f14e1 */
[----:B------:R-:W-:Y:S02]  /*9eb0*/  @!P3 LEA.HI.X R13, R199, R5, R224, 0x2, P6 ;  /* 0x00000005c70db211 */ /* 0x000fe400030f14e0 */
[----:B--2---:R-:W-:Y:S01]  /*9ec0*/  @!P0 LEA R2, P5, R198, R4, 0x2 ;  /* 0x00000004c6028211 */ /* 0x004fe200078a10ff */
[----:B------:R1:W-:Y:S01]  /*9ed0*/  @!P4 ST.E.64 desc[UR36][R10.64], R122 ;  /* 0x0000007a0a00c985 */ /* 0x0003e2000c101b24 */
[----:B------:R-:W-:-:S02]  /*9ee0*/  ISETP.GE.AND P4, PT, R196, UR4, PT ;  /* 0x00000004c4007c0c */ /* 0x000fc4000bf86270 */
[----:B------:R-:W-:Y:S01]  /*9ef0*/  ISETP.GE.AND P2, PT, R194, UR4, PT ;  /* 0x00000004c2007c0c */ /* 0x000fe2000bf46270 */
[----:B------:R2:W-:Y:S01]  /*9f00*/  @!P3 ST.E.64 desc[UR36][R12.64], R124 ;  /* 0x0000007c0c00b985 */ /* 0x0005e2000c101b24 */
[----:B------:R-:W-:Y:S02]  /*9f10*/  ISETP.GE.AND P3, PT, R195, UR4, PT ;  /* 0x00000004c3007c0c */ /* 0x000fe4000bf66270 */
[----:B------:R-:W-:Y:S02]  /*9f20*/  @!P0 LEA.HI.X R3, R198, R5, R223, 0x2, P5 ;  /* 0x00000005c6038211 */ /* 0x000fe400028f14df */
[----:B------:R-:W-:Y:S02]  /*9f30*/  ISETP.GE.AND P5, PT, R193, UR4, PT ;  /* 0x00000004c1007c0c */ /* 0x000fe4000bfa6270 */
[-C--:B----4-:R-:W-:Y:S01]  /*9f40*/  @!P1 LEA R6, P6, R197, R4.reuse, 0x2 ;  /* 0x00000004c5069211 */ /* 0x090fe200078c10ff */
[----:B------:R3:W-:Y:S02]  /*9f50*/  @!P0 ST.E.64 desc[UR36][R2.64], R126 ;  /* 0x0000007e02008985 */ /* 0x0007e4000c101b24 */
[----:B0-----:R-:W-:-:S02]  /*9f60*/  @!P4 LEA R8, P0, R196, R4, 0x2 ;  /* 0x00000004c408c211 */ /* 0x001fc400078010ff */
[-C--:B------:R-:W-:Y:S02]  /*9f70*/  @!P1 LEA.HI.X R7, R197, R5.reuse, R222, 0x2, P6 ;  /* 0x00000005c5079211 */ /* 0x080fe400030f14de */
[-C--:B-1----:R-:W-:Y:S02]  /*9f80*/  @!P3 LEA R10, P6, R195, R4.reuse, 0x2 ;  /* 0x00000004c30ab211 */ /* 0x082fe400078c10ff */
[-C--:B------:R-:W-:Y:S01]  /*9f90*/  @!P4 LEA.HI.X R9, R196, R5.reuse, R221, 0x2, P0 ;  /* 0x00000005c409c211 */ /* 0x080fe200000f14dd */
[----:B------:R3:W-:Y:S01]  /*9fa0*/  @!P1 ST.E.64 desc[UR36][R6.64], R98 ;  /* 0x0000006206009985 */ /* 0x0007e2000c101b24 */
[-C--:B--2---:R-:W-:Y:S02]  /*9fb0*/  @!P2 LEA R12, P1, R194, R4.reuse, 0x2 ;  /* 0x00000004c20ca211 */ /* 0x084fe400078210ff */
[----:B------:R-:W-:Y:S01]  /*9fc0*/  @!P5 LEA R14, P0, R193, R4, 0x2 ;  /* 0x00000004c10ed211 */ /* 0x000fe200078010ff */
[----:B------:R3:W-:Y:S01]  /*9fd0*/  @!P4 ST.E.64 desc[UR36][R8.64], R102 ;  /* 0x000000660800c985 */ /* 0x0007e2000c101b24 */
[----:B------:R-:W-:-:S02]  /*9fe0*/  @!P3 LEA.HI.X R11, R195, R5, R220, 0x2, P6 ;  /* 0x00000005c30bb211 */ /* 0x000fc400030f14dc */
[-C--:B------:R-:W-:Y:S02]  /*9ff0*/  @!P2 LEA.HI.X R13, R194, R5.reuse, R219, 0x2, P1 ;  /* 0x00000005c20da211 */ /* 0x080fe400008f14db */
[----:B------:R-:W-:Y:S01]  /*a000*/  @!P5 LEA.HI.X R15, R193, R5, R218, 0x2, P0 ;  /* 0x00000005c10fd211 */ /* 0x000fe200000f14da */
[----:B------:R3:W-:Y:S01]  /*a010*/  @!P3 ST.E.64 desc[UR36][R10.64], R106 ;  /* 0x0000006a0a00b985 */ /* 0x0007e2000c101b24 */
[----:B------:R-:W-:-:S03]  /*a020*/  ISETP.GE.AND P0, PT, R192, UR4, PT ;  /* 0x00000004c0007c0c */ /* 0x000fc6000bf06270 */
[----:B------:R3:W-:Y:S04]  /*a030*/  @!P2 ST.E.64 desc[UR36][R12.64], R110 ;  /* 0x0000006e0c00a985 */ /* 0x0007e8000c101b24 */
[----:B------:R3:W-:Y:S06]  /*a040*/  @!P5 ST.E.64 desc[UR36][R14.64], R114 ;  /* 0x000000720e00d985 */ /* 0x0007ec000c101b24 */
[----:B------:R-:W-:Y:S05]  /*a050*/  @P0 BRA `(.L_x_3492) ;  /* 0x0000000c00bc0947 */ /* 0x000fea0003800000 */
[----:B---3--:R-:W-:-:S04]  /*a060*/  LEA R2, P0, R192, R4, 0x2 ;  /* 0x00000004c0027211 */ /* 0x008fc800078010ff */
[----:B------:R-:W-:-:S05]  /*a070*/  LEA.HI.X R3, R192, R5, R217, 0x2, P0 ;  /* 0x00000005c0037211 */ /* 0x000fca00000f14d9 */
[----:B------:R0:W-:Y:S01]  /*a080*/  ST.E.64 desc[UR36][R2.64], R118 ;  /* 0x0000007602007985 */ /* 0x0001e2000c101b24 */
[----:B------:R-:W-:Y:S05]  /*a090*/  BRA `(.L_x_3492) ;  /* 0x0000000c00ac7947 */ /* 0x000fea0003800000 */
.L_x_3483:
[----:B------:R-:W-:Y:S01]  /*a0a0*/  ULDC.64 UR8, c[0x0][0xc00] ;  /* 0x0003000000087ab9 */ /* 0x000fe20000000a00 */
[----:B------:R-:W-:Y:S01]  /*a0b0*/  R2UR UR4, R214 ;  /* 0x00000000d60472ca */ /* 0x000fe200000e0000 */
[----:B------:R-:W-:Y:S01]  /*a0c0*/  UISETP.NE.U32.AND UP0, UPT, UR8, URZ, UPT ;  /* 0x0000003f0800728c */ /* 0x000fe2000bf05070 */
[----:B------:R-:W-:-:S03]  /*a0d0*/  R2UR UR10, R18 ;  /* 0x00000000120a72ca */ /* 0x000fc600000e0000 */
[----:B------:R-:W-:-:S03]  /*a0e0*/  UISETP.NE.AND.EX UP0, UPT, UR9, URZ, UPT, UP0 ;  /* 0x0000003f0900728c */ /* 0x000fc6000bf05300 */
[----:B------:R-:W-:Y:S02]  /*a0f0*/  ULDC.64 UR8, c[0x0][0xc00] ;  /* 0x0003000000087ab9 */ /* 0x000fe40000000a00 */
[----:B------:R-:W-:Y:S01]  /*a100*/  UIMAD.WIDE UR8, UR61, 0x4, UR8 ;  /* 0x000000043d0878a5 */ /* 0x000fe2000f8e0208 */
[----:B------:R-:W-:-:S05]  /*a110*/  PLOP3.LUT P1, PT, PT, PT, UP0, 0x80, 0x0 ;  /* 0x000000000000781c */ /* 0x000fca0003f2f008 */
[----:B------:R-:W-:Y:S02]  /*a120*/  IMAD.U32 R2, RZ, RZ, UR8 ;  /* 0x00000008ff027e24 */ /* 0x000fe4000f8e00ff */
[----:B------:R-:W-:Y:S01]  /*a130*/  IMAD.U32 R3, RZ, RZ, UR9 ;  /* 0x00000009ff037e24 */ /* 0x000fe2000f8e00ff */
[----:B------:R-:W-:Y:S02]  /*a140*/  ULDC.64 UR8, c[0x0][0xc08] ;  /* 0x0003020000087ab9 */ /* 0x000fe40000000a00 */
[----:B------:R-:W-:-:S03]  /*a150*/  UISETP.NE.U32.AND UP1, UPT, UR8, URZ, UPT ;  /* 0x0000003f0800728c */ /* 0x000fc6000bf25070 */
[----:B------:R-:W2:Y:S01]  /*a160*/  @P1 LDG.E R6, desc[UR36][R2.64] ;  /* 0x0000002402061981 */ /* 0x000ea2000c1e1900 */
[----:B------:R-:W-:-:S06]  /*a170*/  UISETP.NE.AND.EX UP1, UPT, UR9, URZ, UPT, UP1 ;  /* 0x0000003f0900728c */ /* 0x000fcc000bf25310 */
[----:B------:R-:W-:-:S05]  /*a180*/  PLOP3.LUT P2, PT, PT, PT, UP1, 0x80, 0x0 ;  /* 0x000000000000781c */ /* 0x000fca0003f4f018 */
[----:B------:R-:W-:-:S04]  /*a190*/  @UP1 ULEA UR8, UP2, UR61, UR8, 0x2 ;  /* 0x000000083d081291 */ /* 0x000fc8000f84103f */
[----:B------:R-:W-:Y:S02]  /*a1a0*/  @UP1 ULEA.HI.X UR9, UR61, UR9, UR4, 0x2, UP2 ;  /* 0x000000093d091291 */ /* 0x000fe400090f1404 */
[----:B------:R-:W-:Y:S01]  /*a1b0*/  MOV R4, UR8 ;  /* 0x0000000800047c02 */ /* 0x000fe20008000f00 */
        /* <DEDUP_REMOVED lines=18> */
.L_x_3495:
[----:B------:R-:W-:Y:S01]  /*a2e0*/  R2UR UR8, R214 ;  /* 0x00000000d60872ca */ /* 0x000fe200000e0000 */
[----:B------:R-:W-:Y:S01]  /*a2f0*/  USEL UR61, UR61, URZ, !UP0 ;  /* 0x0000003f3d3d7287 */ /* 0x000fe2000c000000 */
[----:B------:R-:W-:Y:S11]  /*a300*/  BSSY B1, `(.L_x_3496) ;  /* 0x000003d000017945 */ /* 0x000ff60003800000 */
[----:B------:R-:W-:Y:S01]  /*a310*/  USEL UR12, UR8, URZ, !UP0 ;  /* 0x0000003f080c7287 */ /* 0x000fe2000c000000 */
[----:B------:R-:W-:Y:S11]  /*a320*/  @P0 BRA `(.L_x_3497) ;  /* 0x0000000000e80947 */ /* 0x000ff60003800000 */
[----:B------:R-:W0:Y:S01]  /*a330*/  S2R R2, SR_TID.X ;  /* 0x0000000000027919 */ /* 0x000e220000002100 */
[----:B------:R-:W1:Y:S01]  /*a340*/  LDC R9, c[0x0][0xbe8] ;  /* 0x0002fa00ff097b82 */ /* 0x000e620000000800 */
[----:B------:R-:W-:-:S13]  /*a350*/  R2UR UR8, R212 ;  /* 0x00000000d40872ca */ /* 0x000fda00000e0000 */
[----:B------:R-:W-:-:S04]  /*a360*/  IMAD.U32 R3, RZ, RZ, UR8 ;  /* 0x00000008ff037e24 */ /* 0x000fc8000f8e00ff */
[----:B0-----:R-:W-:Y:S02]  /*a370*/  IMAD R2, R3, 0x80, R2 ;  /* 0x0000008003027824 */ /* 0x001fe400078e0202 */
[----:B-1---5:R-:W-:Y:S02]  /*a380*/  IMAD R3, R0, R9, RZ ;  /* 0x0000000900037224 */ /* 0x022fe400078e02ff */
        /* <DEDUP_REMOVED lines=52> */
.L_x_3497:
[----:B------:R-:W-:Y:S05]  /*a6d0*/  BSYNC B1 ;  /* 0x0000000000017941 */ /* 0x000fea0003800000 */
.L_x_3496:
[----:B------:R-:W-:-:S13]  /*a6e0*/  R2UR UR8, R18 ;  /* 0x00000000120872ca */ /* 0x000fda00000e0000 */
[----:B------:R-:W-:-:S06]  /*a6f0*/  UISETP.GT.AND UP0, UPT, UR8, 0x1, UPT ;  /* 0x000000010800788c */ /* 0x000fcc000bf04270 */
[----:B------:R-:W-:-:S13]  /*a700*/  PLOP3.LUT P0, PT, PT, PT, UP0, 0x80, 0x0 ;  /* 0x000000000000781c */ /* 0x000fda0003f0f008 */
[----:B------:R-:W-:Y:S05]  /*a710*/  @P0 BRA `(.L_x_3492) ;  /* 0x00000008000c0947 */ /* 0x000fea0003800000 */
[----:B------:R-:W1:Y:S01]  /*a720*/  LDC R11, c[0x0][0xbe8] ;  /* 0x0002fa00ff0b7b82 */ /* 0x000e620000000800 */
[----:B------:R-:W-:Y:S01]  /*a730*/  R2UR UR13, R212 ;  /* 0x00000000d40d72ca */ /* 0x000fe200000e0000 */
[----:B------:R-:W-:Y:S01]  /*a740*/  ULDC.64 UR14, c[0x0][0xaa0] ;  /* 0x0002a800000e7ab9 */ /* 0x000fe20000000a00 */
[----:B------:R-:W-:Y:S01]  /*a750*/  R2UR UR16, R211 ;  /* 0x00000000d31072ca */ /* 0x000fe200000e0000 */
[----:B------:R-:W-:Y:S01]  /*a760*/  UIMAD UR10, UR20, UR14, URZ ;  /* 0x0000000e140a72a4 */ /* 0x000fe2000f8e023f */
[----:B------:R-:W-:Y:S01]  /*a770*/  IMAD R2, R16, 0x20, R213 ;  /* 0x0000002010027824 */ /* 0x000fe200078e02d5 */
[----:B------:R-:W-:Y:S01]  /*a780*/  UIMAD.WIDE.U32 UR8, UR4, UR14, URZ ;  /* 0x0000000e040872a5 */ /* 0x000fe2000f8e003f */
[----:B------:R-:W-:Y:S01]  /*a790*/  BSSY B1, `(.L_x_3498) ;  /* 0x0000045000017945 */ /* 0x000fe20003800000 */
[----:B------:R-:W-:-:S04]  /*a7a0*/  UIMAD UR10, UR4, UR15, UR10 ;  /* 0x0000000f040a72a4 */ /* 0x000fc8000f8e020a */
[----:B------:R-:W-:Y:S02]  /*a7b0*/  UIADD3 UR9, UR9, UR10, URZ ;  /* 0x0000000a09097290 */ /* 0x000fe4000fffe03f */
[----:B0-----:R-:W-:Y:S01]  /*a7c0*/  IMAD.U32 R5, RZ, RZ, UR13 ;  /* 0x0000000dff057e24 */ /* 0x001fe2000f8e00ff */
[----:B------:R-:W-:Y:S01]  /*a7d0*/  ULDC.64 UR10, c[0x0][0xae8] ;  /* 0x0002ba00000a7ab9 */ /* 0x000fe20000000a00 */
[----:B------:R-:W-:Y:S01]  /*a7e0*/  IMAD.U32 R8, RZ, RZ, UR13 ;  /* 0x0000000dff087e24 */ /* 0x000fe2000f8e00ff */
[----:B------:R-:W-:Y:S02]  /*a7f0*/  UIMAD.WIDE.U32 UR8, UR16, UR10, UR8 ;  /* 0x0000000a100872a5 */ /* 0x000fe4000f8e0008 */
[----:B------:R-:W-:Y:S01]  /*a800*/  LEA R6, R5, R2, 0x7 ;  /* 0x0000000205067211 */ /* 0x000fe200078e38ff */
[----:B------:R-:W-:Y:S01]  /*a810*/  IMAD R8, R8, 0x80, R213 ;  /* 0x0000008008087824 */ /* 0x000fe200078e02d5 */
[----:B------:R-:W-:Y:S01]  /*a820*/  UIMAD UR9, UR16, UR11, UR9 ;  /* 0x0000000b100972a4 */ /* 0x000fe2000f8e0209 */
[----:B-1----:R-:W-:-:S02]  /*a830*/  ISETP.NE.AND P0, PT, R11, 0x1, PT ;  /* 0x000000010b00780c */ /* 0x002fc40003f05270 */
[----:B------:R-:W-:Y:S01]  /*a840*/  ULDC.64 UR10, c[0x0][0xaf0] ;  /* 0x0002bc00000a7ab9 */ /* 0x000fe20000000a00 */
[----:B------:R-:W-:Y:S01]  /*a850*/  IMAD.MOV.U32 R5, RZ, RZ, R6 ;  /* 0x000000ffff057224 */ /* 0x000fe200078e0006 */
[----:B------:R-:W-:Y:S02]  /*a860*/  UIMAD UR12, UR12, UR10, URZ ;  /* 0x0000000a0c0c72a4 */ /* 0x000fe4000f8e023f */
[----:B------:R-:W-:Y:S02]  /*a870*/  UIMAD.WIDE.U32 UR8, UR61, UR10, UR8 ;  /* 0x0000000a3d0872a5 */ /* 0x000fe4000f8e0008 */
[----:B------:R-:W-:-:S03]  /*a880*/  UIMAD UR4, UR61, UR11, UR12 ;  /* 0x0000000b3d0472a4 */ /* 0x000fc6000f8e020c */
[----:B------:R-:W-:Y:S01]  /*a890*/  ULDC.64 UR10, c[0x0][0xae0] ;  /* 0x0002b800000a7ab9 */ /* 0x000fe20000000a00 */
[----:B------:R-:W-:Y:S01]  /*a8a0*/  UIADD3 UR4, UR9, UR4, URZ ;  /* 0x0000000409047290 */ /* 0x000fe2000fffe03f */
[----:B------:R-:W0:Y:S08]  /*a8b0*/  @P0 LDC R3, c[0x0][0xbec] ;  /* 0x0002fb00ff030b82 */ /* 0x000e300000000800 */
[----:B------:R-:W1:Y:S01]  /*a8c0*/  @P0 LDC R7, c[0x0][0xbf0] ;  /* 0x0002fc00ff070b82 */ /* 0x000e620000000800 */
[----:B0-----:R-:W-:-:S04]  /*a8d0*/  @P0 IMAD.HI.U32 R2, R6, R3, RZ ;  /* 0x0000000306020227 */ /* 0x001fc800078e00ff */
[----:B------:R-:W-:Y:S02]  /*a8e0*/  IMAD.U32 R3, RZ, RZ, UR9 ;  /* 0x00000009ff037e24 */ /* 0x000fe4000f8e00ff */
[----:B------:R-:W-:Y:S01]  /*a8f0*/  IMAD.U32 R3, RZ, RZ, UR4 ;  /* 0x00000004ff037e24 */ /* 0x000fe2000f8e00ff */
[----:B-1----:R-:W-:-:S04]  /*a900*/  @P0 SHF.R.U32.HI R5, RZ, R7, R2 ;  /* 0x00000007ff050219 */ /* 0x002fc80000011602 */
[--C-:B------:R-:W-:Y:S01]  /*a910*/  SHF.R.S32.HI R2, RZ, 0x1f, R5.reuse ;  /* 0x0000001fff027819 */ /* 0x100fe20000011405 */
[----:B------:R-:W-:-:S04]  /*a920*/  IMAD.MOV R7, RZ, RZ, -R5 ;  /* 0x000000ffff077224 */ /* 0x000fc800078e0a05 */
[----:B------:R-:W-:Y:S02]  /*a930*/  IMAD R4, R2, UR10, RZ ;  /* 0x0000000a02047c24 */ /* 0x000fe4000f8e02ff */
[----:B------:R-:W-:Y:S02]  /*a940*/  IMAD R7, R11, R7, R6 ;  /* 0x000000070b077224 */ /* 0x000fe400078e0206 */
[----:B------:R-:W-:Y:S01]  /*a950*/  IMAD.U32 R2, RZ, RZ, UR8 ;  /* 0x00000008ff027e24 */ /* 0x000fe2000f8e00ff */
[----:B------:R-:W-:Y:S01]  /*a960*/  ULDC.64 UR8, c[0x0][0xad8] ;  /* 0x0002b60000087ab9 */ /* 0x000fe20000000a00 */
[C---:B------:R-:W-:Y:S01]  /*a970*/  IMAD R9, R5.reuse, UR11, R4 ;  /* 0x0000000b05097c24 */ /* 0x040fe2000f8e0204 */
[----:B------:R-:W-:Y:S01]  /*a980*/  SHF.R.S32.HI R4, RZ, 0x1f, R7 ;  /* 0x0000001fff047819 */ /* 0x000fe20000011407 */
[----:B------:R-:W-:-:S04]  /*a990*/  IMAD.WIDE.U32 R2, R5, UR10, R2 ;  /* 0x0000000a05027c25 */ /* 0x000fc8000f8e0002 */
[----:B------:R-:W-:Y:S02]  /*a9a0*/  IMAD.IADD R3, R3, 0x1, R9 ;  /* 0x0000000103037824 */ /* 0x000fe400078e0209 */
[----:B------:R-:W-:Y:S02]  /*a9b0*/  IMAD R6, R4, UR8, RZ ;  /* 0x0000000804067c24 */ /* 0x000fe4000f8e02ff */
[----:B-----5:R-:W-:Y:S02]  /*a9c0*/  IMAD R11, R0, R11, RZ ;  /* 0x0000000b000b7224 */ /* 0x020fe400078e02ff */
[C---:B------:R-:W-:Y:S02]  /*a9d0*/  VIADD R4, R8.reuse, 0x40 ;  /* 0x0000004008047836 */ /* 0x040fe40000000000 */
[C---:B------:R-:W-:Y:S01]  /*a9e0*/  IMAD R5, R7.reuse, UR9, R6 ;  /* 0x0000000907057c24 */ /* 0x040fe2000f8e0206 */
[-C--:B------:R-:W-:Y:S01]  /*a9f0*/  ISETP.GE.AND P2, PT, R8, R11.reuse, PT ;  /* 0x0000000b0800720c */ /* 0x080fe20003f46270 */
[----:B------:R-:W-:Y:S01]  /*aa00*/  IMAD.WIDE.U32 R2, R7, UR8, R2 ;  /* 0x0000000807027c25 */ /* 0x000fe2000f8e0002 */
[----:B------:R-:W-:Y:S01]  /*aa10*/  ULDC.64 UR8, c[0x0][0xa80] ;  /* 0x0002a00000087ab9 */ /* 0x000fe20000000a00 */
[----:B------:R-:W-:-:S02]  /*aa20*/  ISETP.GE.AND P1, PT, R4, R11, PT ;  /* 0x0000000b0400720c */ /* 0x000fc40003f26270 */
[----:B------:R-:W-:Y:S01]  /*aa30*/  IMAD.IADD R3, R3, 0x1, R5 ;  /* 0x0000000103037824 */ /* 0x000fe200078e0205 */
[----:B------:R-:W-:Y:S01]  /*aa40*/  LEA R4, P3, R2, UR8, 0x1 ;  /* 0x0000000802047c11 */ /* 0x000fe2000f8608ff */
[----:B------:R-:W-:Y:S02]  /*aa50*/  VIADD R0, R8, 0x20 ;  /* 0x0000002008007836 */ /* 0x000fe40000000000 */
[----:B------:R-:W-:Y:S01]  /*aa60*/  IMAD.SHL.U32 R7, R16, 0x8, RZ ;  /* 0x0000000810077824 */ /* 0x000fe200078e00ff */
[----:B------:R-:W-:Y:S02]  /*aa70*/  LEA.HI.X R5, R2, UR9, R3, 0x1, P3 ;  /* 0x0000000902057c11 */ /* 0x000fe400098f0c03 */
[----:B------:R-:W-:Y:S01]  /*aa80*/  ISETP.GE.AND P0, PT, R0, R11, PT ;  /* 0x0000000b0000720c */ /* 0x000fe20003f06270 */
[C---:B------:R-:W-:Y:S01]  /*aa90*/  VIADD R9, R7.reuse, 0x80 ;  /* 0x0000008007097836 */ /* 0x040fe20000000000 */
[----:B------:R0:W1:Y:S01]  /*aaa0*/  SHFL.IDX PT, R2, R4, RZ, 0x181f ;  /* 0x00181fff04027589 */ /* 0x00006200000e0000 */
[----:B------:R-:W-:Y:S01]  /*aab0*/  VIADD R13, R7, 0x40 ;  /* 0x00000040070d7836 */ /* 0x000fe20000000000 */
[----:B------:R-:W-:-:S02]  /*aac0*/  SHF.R.S32.HI R10, RZ, 0x1f, R7 ;  /* 0x0000001fff0a7819 */ /* 0x000fc40000011407 */
[----:B------:R0:W2:Y:S01]  /*aad0*/  SHFL.IDX PT, R0, R5, RZ, 0x181f ;  /* 0x00181fff05007589 */ /* 0x0000a200000e0000 */
        /* <DEDUP_REMOVED lines=12> */
[----:B------:R3:W-:Y:S01]  /*aba0*/  @!P4 ST.E.128 desc[UR36][R14.64], RZ ;  /* 0x000000ff0e00c985 */ /* 0x0007e2000c101d24 */
[----:B------:R-:W-:-:S03]  /*abb0*/  @!P2 LEA.HI.X R3, R9, R0, R6, 0x1, P6 ;  /* 0x000000000903a211 */ /* 0x000fc600030f0c06 */
[----:B------:R3:W-:Y:S04]  /*abc0*/  @!P3 ST.E.128 desc[UR36][R20.64], RZ ;  /* 0x000000ff1400b985 */ /* 0x0007e8000c101d24 */
[----:B------:R3:W-:Y:S02]  /*abd0*/  @!P2 ST.E.128 desc[UR36][R2.64], RZ ;  /* 0x000000ff0200a985 */ /* 0x0007e4000c101d24 */
.L_x_3499:
[----:B------:R-:W-:Y:S05]  /*abe0*/  BSYNC B1 ;  /* 0x0000000000017941 */ /* 0x000fea0003800000 */
.L_x_3498:
[----:B--2---:R2:W4:Y:S01]  /*abf0*/  SHFL.IDX PT, R0, R5, 0x1, 0x181f ;  /* 0x00381f0005007f89 */ /* 0x00452200000e0000 */
[----:B------:R-:W-:Y:S03]  /*ac00*/  BSSY B1, `(.L_x_3500) ;  /* 0x0000010000017945 */ /* 0x000fe60003800000 */
[----:B-1-3--:R2:W1:Y:S01]  /*ac10*/  SHFL.IDX PT, R2, R4, 0x1, 0x181f ;  /* 0x00381f0004027f89 */ /* 0x00a46200000e0000 */
[----:B------:R-:W-:Y:S05]  /*ac20*/  @P0 BRA `(.L_x_3501) ;  /* 0x0000000000340947 */ /* 0x000fea0003800000 */
[----:B------:R-:W-:Y:S02]  /*ac30*/  ULDC UR4, c[0x0][0xac8] ;  /* 0x0002b20000047ab9 */ /* 0x000fe40000000800 */
[----:B------:R-:W-:Y:S02]  /*ac40*/  ISETP.GE.AND P4, PT, R7, UR4, PT ;  /* 0x0000000407007c0c */ /* 0x000fe4000bf86270 */
[----:B------:R-:W-:Y:S02]  /*ac50*/  ISETP.GE.AND P5, PT, R13, UR4, PT ;  /* 0x000000040d007c0c */ /* 0x000fe4000bfa6270 */
[----:B------:R-:W-:-:S09]  /*ac60*/  ISETP.GE.AND P6, PT, R9, UR4, PT ;  /* 0x0000000409007c0c */ /* 0x000fd2000bfc6270 */
[-C--:B-1----:R-:W-:Y:S02]  /*ac70*/  @!P4 LEA R14, P0, R7, R2.reuse, 0x1 ;  /* 0x00000002070ec211 */ /* 0x082fe400078008ff */
[-C--:B------:R-:W-:Y:S02]  /*ac80*/  @!P5 LEA R20, P2, R13, R2.reuse, 0x1 ;  /* 0x000000020d14d211 */ /* 0x080fe400078408ff */
[----:B------:R-:W-:Y:S02]  /*ac90*/  @!P6 LEA R2, P3, R9, R2, 0x1 ;  /* 0x000000020902e211 */ /* 0x000fe400078608ff */
[-C--:B----4-:R-:W-:Y:S02]  /*aca0*/  @!P4 LEA.HI.X R15, R7, R0.reuse, R10, 0x1, P0 ;  /* 0x00000000070fc211 */ /* 0x090fe400000f0c0a */
[-C--:B------:R-:W-:Y:S02]  /*acb0*/  @!P5 LEA.HI.X R21, R13, R0.reuse, R12, 0x1, P2 ;  /* 0x000000000d15d211 */ /* 0x080fe400010f0c0c */
[----:B------:R-:W-:Y:S01]  /*acc0*/  @!P6 LEA.HI.X R3, R9, R0, R6, 0x1, P3 ;  /* 0x000000000903e211 */ /* 0x000fe200018f0c06 */
[----:B------:R3:W-:Y:S04]  /*acd0*/  @!P4 ST.E.128 desc[UR36][R14.64], RZ ;  /* 0x000000ff0e00c985 */ /* 0x0007e8000c101d24 */
[----:B------:R3:W-:Y:S04]  /*ace0*/  @!P5 ST.E.128 desc[UR36][R20.64], RZ ;  /* 0x000000ff1400d985 */ /* 0x0007e8000c101d24 */
[----:B------:R3:W-:Y:S02]  /*acf0*/  @!P6 ST.E.128 desc[UR36][R2.64], RZ ;  /* 0x000000ff0200e985 */ /* 0x0007e4000c101d24 */
.L_x_3501:
[----:B------:R-:W-:Y:S05]  /*ad00*/  BSYNC B1 ;  /* 0x0000000000017941 */ /* 0x000fea0003800000 */
.L_x_3500:
[----:B----4-:R4:W0:Y:S01]  /*ad10*/  SHFL.IDX PT, R0, R5, 0x2, 0x181f ;  /* 0x00581f0005007f89 */ /* 0x01082200000e0000 */
        /* <DEDUP_REMOVED lines=10> */
[-C--:B0-----:R-:W-:Y:S02]  /*adc0*/  @!P3 LEA.HI.X R15, R7, R0.reuse, R10, 0x1, P0 ;  /* 0x00000000070fb211 */ /* 0x081fe400000f0c0a */
[-C--:B------:R-:W-:Y:S02]  /*add0*/  @!P4 LEA.HI.X R21, R13, R0.reuse, R12, 0x1, P1 ;  /* 0x000000000d15c211 */ /* 0x080fe400008f0c0c */
[----:B------:R-:W-:Y:S01]  /*ade0*/  @!P5 LEA.HI.X R3, R9, R0, R6, 0x1, P2 ;  /* 0x000000000903d211 */ /* 0x000fe200010f0c06 */
[----:B------:R3:W-:Y:S04]  /*adf0*/  @!P3 ST.E.128 desc[UR36][R14.64], RZ ;  /* 0x000000ff0e00b985 */ /* 0x0007e8000c101d24 */
[----:B------:R3:W-:Y:S04]  /*ae00*/  @!P4 ST.E.128 desc[UR36][R20.64], RZ ;  /* 0x000000ff1400c985 */ /* 0x0007e8000c101d24 */
[----:B------:R3:W-:Y:S02]  /*ae10*/  @!P5 ST.E.128 desc[UR36][R2.64], RZ ;  /* 0x000000ff0200d985 */ /* 0x0007e4000c101d24 */
.L_x_3503:
[----:B------:R-:W-:Y:S05]  /*ae20*/  BSYNC B1 ;  /* 0x0000000000017941 */ /* 0x000fea0003800000 */
.L_x_3502:
        /* <DEDUP_REMOVED lines=8> */
[----:B------:R-:W-:-:S09]  /*aeb0*/  ISETP.GE.AND P5, PT, R9, UR4, PT ;  /* 0x0000000409007c0c */ /* 0x000fd2000bfa6270 */
[-C--:B--2---:R-:W-:Y:S02]  /*aec0*/  @!P3 LEA R14, P0, R7, R2.reuse, 0x1 ;  /* 0x00000002070eb211 */ /* 0x084fe400078008ff */
        /* <DEDUP_REMOVED lines=8> */
.L_x_3492:
[----:B------:R-:W-:Y:S05]  /*af50*/  BSYNC B0 ;  /* 0x0000000000007941 */ /* 0x000fea0003800000 */
.L_x_3482:
[----:B------:R-:W-:Y:S02]  /*af60*/  ULDC UR4, c[0x0][0xc3c] ;  /* 0x00030f0000047ab9 */ /* 0x000fe40000000800 */
[----:B------:R-:W-:-:S06]  /*af70*/  UISETP.GE.AND UP0, UPT, UR7, UR4, UPT ;  /* 0x000000040700728c */ /* 0x000fcc000bf06270 */
[----:B------:R-:W-:-:S13]  /*af80*/  PLOP3.LUT P0, PT, PT, PT, UP0, 0x80, 0x0 ;  /* 0x000000000000781c */ /* 0x000fda0003f0f008 */
[----:B------:R-:W-:Y:S05]  /*af90*/  @!P0 BRA `(.L_x_3504) ;  /* 0xffffff6000148947 */ /* 0x000fea000383ffff */
[----:B------:R-:W-:Y:S05]  /*afa0*/  EXIT ;  /* 0x000000000000794d */ /* 0x000fea0003800000 */
.L_x_3453:
        /* <DEDUP_REMOVED lines=16> */
.L_x_3505:
[----:B------:R-:W-:Y:S01]  /*b0b0*/  LOP3.LUT R7, R0, 0x1f, RZ, 0xc0, !PT ;  /* 0x0000001f00077812 */ /* 0x000fe200078ec0ff */
[----:B------:R-:W-:Y:S01]  /*b0c0*/  ULDC UR4, c[0x0][0xc3c] ;  /* 0x00030f0000047ab9 */ /* 0x000fe20000000800 */
[----:B------:R-:W-:Y:S01]  /*b0d0*/  MOV R9, RZ ;  /* 0x000000ff00097202 */ /* 0x000fe20000000f00 */
        /* <DEDUP_REMOVED lines=40> */
.L_x_3509:
        /* <DEDUP_REMOVED lines=35> */
.L_x_3507:
[----:B------:R-:W-:Y:S01]  /*b590*/  IADD3 R11, -R3, R8, RZ ;  /* 0x00000008030b7210 */ /* 0x000fe20007ffe1ff */
[----:B------:R-:W-:-:S04]  /*b5a0*/  IMAD.MOV.U32 R16, RZ, RZ, RZ ;  /* 0x000000ffff107224 */ /* 0x000fc800078e00ff */
        /* <DEDUP_REMOVED lines=16> */
.L_x_3510:
        /* <DEDUP_REMOVED lines=27> */
[----:B------:R-:W-:Y:S01]  /*b860*/  @P0 VIADD R2, R2, 0x1 ;  /* 0x0000000102020836 */ /* 0x000fe20000000000 */
[----:B------:R-:W-:-:S03]  /*b870*/  IADD3 R10, RZ, -R10, RZ ;  /* 0x8000000aff0a7210 */ /* 0x000fc60007ffe0ff */
        /* <DEDUP_REMOVED lines=29> */
.L_x_3508:
[----:B------:R-:W-:Y:S01]  /*ba50*/  ULDC UR4, c[0x0][0xc3c] ;  /* 0x00030f0000047ab9 */ /* 0x000fe20000000800 */
[----:B------:R-:W-:Y:S02]  /*ba60*/  IMAD.MOV.U32 R17, RZ, RZ, RZ ;  /* 0x000000ffff117224 */ /* 0x000fe400078e00ff */
[----:B------:R-:W-:Y:S02]  /*ba70*/  IMAD.U32 R16, RZ, RZ, UR6 ;  /* 0x00000006ff107e24 */ /* 0x000fe4000f8e00ff */
[----:B------:R-:W-:Y:S02]  /*ba80*/  IMAD.MOV.U32 R18, RZ, RZ, RZ ;  /* 0x000000ffff127224 */ /* 0x000fe400078e00ff */
[----:B------:R-:W-:-:S07]  /*ba90*/  IMAD.U32 R19, RZ, RZ, UR4 ;  /* 0x00000004ff137e24 */ /* 0x000fce000f8e00ff */
.L_x_3511:
[----:B------:R-:W-:-:S13]  /*baa0*/  ISETP.NE.AND P0, PT, R7, RZ, PT ;  /* 0x000000ff0700720c */ /* 0x000fda0003f05270 */
[----:B------:R-:W0:Y:S01]  /*bab0*/  @!P0 S2R R3, SR_CgaCtaId ;  /* 0x0000000000038919 */ /* 0x000e220000008800 */
[----:B------:R-:W-:-:S04]  /*bac0*/  @!P0 MOV R2, 0x400 ;  /* 0x0000040000028802 */ /* 0x000fc80000000f00 */
[----:B0-----:R-:W-:-:S05]  /*bad0*/  @!P0 LEA R2, R3, R2, 0x18 ;  /* 0x0000000203028211 */ /* 0x001fca00078ec0ff */
[----:B------:R1:W-:Y:S01]  /*bae0*/  @!P0 STS.128 [R2+0x308d0], R16 ;  /* 0x0308d01002008388 */ /* 0x0003e20000000c00 */
[----:B------:R-:W-:Y:S06]  /*baf0*/  BAR.ARV 0x5, 0x180 ;  /* 0x0146000000007b1d */ /* 0x000fec0000002000 */
.L_x_3506:
[----:B------:R2:W-:Y:S01]  /*bb00*/  STL [R1+0x20], RZ ;  /* 0x000020ff01007387 */ /* 0x0005e20000100800 */
[----:B------:R-:W-:Y:S01]  /*bb10*/  ULDC UR4, c[0x0][0xc3c] ;  /* 0x00030f0000047ab9 */ /* 0x000fe20000000800 */
[----:B------:R-:W-:Y:S01]  /*bb20*/  MOV R28, 0x1 ;  /* 0x00000001001c7802 */ /* 0x000fe20000000f00 */
[----:B------:R-:W-:Y:S01]  /*bb30*/  IMAD.MOV.U32 R27, RZ, RZ, RZ ;  /* 0x000000ffff1b7224 */ /* 0x000fe200078e00ff */
[----:B0-----:R-:W-:-:S13]  /*bb40*/  ISETP.GE.AND P0, PT, R19, UR4, PT ;  /* 0x0000000413007c0c */ /* 0x001fda000bf06270 */
        /* <DEDUP_REMOVED lines=25> */
.L_x_3575:
        /* <DEDUP_REMOVED lines=30> */
[----:B0-----:R-:W3:Y:S01]  /*bec0*/  @P0 LDG.E R0, desc[UR36][R4.64] ;  /* 0x0000002404000981 */ /* 0x001ee2000c1e1900 */
[----:B------:R-:W-:-:S03]  /*bed0*/  UISETP.NE.U32.AND UP0, UPT, UR4, URZ, UPT ;  /* 0x0000003f0400728c */ /* 0x000fc6000bf05070 */
[----:B------:R-:W-:Y:S01]  /*bee0*/  ULDC UR4, c[0x0][0x424] ;  /* 0x0001090000047ab9 */ /* 0x000fe20000000800 */
[----:B------:R-:W-:-:S03]  /*bef0*/  UISETP.NE.AND.EX UP0, UPT, UR5, URZ, UPT, UP0 ;  /* 0x0000003f0500728c */ /* 0x000fc6000bf05300 */
[----:B------:R-:W-:Y:S01]  /*bf00*/  ULDC UR5, c[0x0][0x2f0] ;  /* 0x0000bc0000057ab9 */ /* 0x000fe20000000800 */
[----:B------:R-:W-:-:S04]  /*bf10*/  USEL UR4, UR4, 0x1, UP0 ;  /* 0x0000000104047887 */ /* 0x000fc80008000000 */
[----:B------:R-:W-:-:S06]  /*bf20*/  UIMAD UR4, UR4, UR5, URZ ;  /* 0x00000005040472a4 */ /* 0x000fcc000f8e023f */
[----:B------:R-:W-:Y:S01]  /*bf30*/  IMAD.U32 R37, RZ, RZ, UR4 ;  /* 0x00000004ff257e24 */ /* 0x000fe2000f8e00ff */
        /* <DEDUP_REMOVED lines=11> */
.L_x_3513:
[----:B------:R-:W-:Y:S01]  /*bff0*/  ULDC.64 UR4, c[0x0][0xa20] ;  /* 0x0002880000047ab9 */ /* 0x000fe20000000a00 */
[----:B------:R-:W-:Y:S01]  /*c000*/  IMAD.MOV.U32 R30, RZ, RZ, R29 ;  /* 0x000000ffff1e7224 */ /* 0x000fe200078e001d */
[----:B------:R-:W-:-:S04]  /*c010*/  ISETP.NE.U32.AND P0, PT, RZ, UR4, PT ;  /* 0x00000004ff007c0c */ /* 0x000fc8000bf05070 */
[----:B------:R-:W-:-:S13]  /*c020*/  ISETP.NE.AND.EX P0, PT, RZ, UR5, PT, P0 ;  /* 0x00000005ff007c0c */ /* 0x000fda000bf05300 */
[----:B------:R-:W-:Y:S05]  /*c030*/  @!P0 BRA `(.L_x_3514) ;  /* 0x0000000000108947 */ /* 0x000fea0003800000 */
[----:B-1----:R-:W-:-:S04]  /*c040*/  IADD3 R2, P0, R24, UR4, RZ ;  /* 0x0000000418027c10 */ /* 0x002fc8000ff1e0ff */
[----:B------:R-:W-:-:S05]  /*c050*/  IADD3.X R3, R25, UR5, RZ, P0, !PT ;  /* 0x0000000519037c10 */ /* 0x000fca00087fe4ff */
[----:B------:R1:W5:Y:S01]  /*c060*/  LDG.E R37, desc[UR36][R2.64] ;  /* 0x0000002402257981 */ /* 0x000362000c1e1900 */
[----:B------:R-:W-:Y:S05]  /*c070*/  BRA `(.L_x_3515) ;  /* 0x0000000000247947 */ /* 0x000fea0003800000 */
.L_x_3514:
[----:B------:R-:W-:Y:S02]  /*c080*/  ULDC.64 UR4, c[0x0][0xa08] ;  /* 0x0002820000047ab9 */ /* 0x000fe40000000a00 */
[----:B------:R-:W-:-:S04]  /*c090*/  ISETP.NE.U32.AND P0, PT, RZ, UR4, PT ;  /* 0x00000004ff007c0c */ /* 0x000fc8000bf05070 */
[----:B------:R-:W-:-:S13]  /*c0a0*/  ISETP.NE.AND.EX P0, PT, RZ, UR5, PT, P0 ;  /* 0x00000005ff007c0c */ /* 0x000fda000bf05300 */
[----:B------:R-:W-:Y:S05]  /*c0b0*/  @!P0 BRA `(.L_x_3515) ;  /* 0x0000000000148947 */ /* 0x000fea0003800000 */
[----:B-1----:R-:W1:Y:S02]  /*c0c0*/  LDC.64 R2, c[0x0][0xa08] ;  /* 0x00028200ff027b82 */ /* 0x002e640000000a00 */
[----:B-1----:R-:W-:-:S05]  /*c0d0*/  IMAD.WIDE R2, R30, 0x4, R2 ;  /* 0x000000041e027825 */ /* 0x002fca00078e0202 */
[----:B------:R-:W3:Y:S04]  /*c0e0*/  LDG.E R37, desc[UR36][R2.64] ;  /* 0x0000002402257981 */ /* 0x000ee8000c1e1900 */
[----:B0-2---:R-:W3:Y:S02]  /*c0f0*/  LDG.E R0, desc[UR36][R2.64+0x4] ;  /* 0x0000042402007981 */ /* 0x005ee4000c1e1900 */
[----:B---3--:R-:W-:-:S07]  /*c100*/  IMAD.IADD R37, R0, 0x1, -R37 ;  /* 0x0000000100257824 */ /* 0x008fce00078e0a25 */
.L_x_3515:
[----:B-----5:R-:W-:Y:S01]  /*c110*/  IMAD.IADD R37, R37, 0x1, -R6 ;  /* 0x0000000125257824 */ /* 0x020fe200078e0a06 */
[----:B012---:R-:W-:Y:S01]  /*c120*/  LOP3.LUT R0, R18, 0xff000000, RZ, 0xc0, !PT ;  /* 0xff00000012007812 */ /* 0x007fe200078ec0ff */
[----:B------:R-:W-:Y:S03]  /*c130*/  BSSY B0, `(.L_x_3516) ;  /* 0x0000029000007945 */ /* 0x000fe60003800000 */
[C---:B------:R-:W-:Y:S02]  /*c140*/  IADD3 R2, R37.reuse, 0x5f, RZ ;  /* 0x0000005f25027810 */ /* 0x040fe40007ffe0ff */
[----:B------:R-:W-:Y:S02]  /*c150*/  ISETP.GE.AND P0, PT, R37, 0x1, PT ;  /* 0x000000012500780c */ /* 0x000fe40003f06270 */
[----:B------:R-:W-:Y:S01]  /*c160*/  SHF.R.U32.HI R3, RZ, 0x8, R0 ;  /* 0x00000008ff037819 */ /* 0x000fe20000011600 */
[----:B------:R-:W-:Y:S01]  /*c170*/  IMAD.HI R2, R2, 0x2aaaaaab, RZ ;  /* 0x2aaaaaab02027827 */ /* 0x000fe200078e02ff */
[----:B------:R-:W-:-:S04]  /*c180*/  LOP3.LUT R0, R18, 0xff0000, RZ, 0xc0, !PT ;  /* 0x00ff000012007812 */ /* 0x000fc800078ec0ff */
[----:B------:R-:W-:Y:S02]  /*c190*/  LEA.HI R5, R0, R3, RZ, 0x10 ;  /* 0x0000000300057211 */ /* 0x000fe400078f80ff */
[----:B------:R-:W-:Y:S02]  /*c1a0*/  SHF.R.U32.HI R3, RZ, 0x1f, R2 ;  /* 0x0000001fff037819 */ /* 0x000fe40000011602 */
[----:B------:R-:W-:Y:S02]  /*c1b0*/  LOP3.LUT R4, R5, 0xff, RZ, 0xc0, !PT ;  /* 0x000000ff05047812 */ /* 0x000fe400078ec0ff */
[----:B------:R-:W-:Y:S01]  /*c1c0*/  LEA.HI.SX32 R0, R2, R3, 0x1c ;  /* 0x0000000302007211 */ /* 0x000fe200078fe2ff */
[----:B------:R-:W-:Y:S01]  /*c1d0*/  IMAD.MOV.U32 R3, RZ, RZ, RZ ;  /* 0x000000ffff037224 */ /* 0x000fe200078e00ff */
        /* <DEDUP_REMOVED lines=8> */
[----:B------:R-:W-:Y:S01]  /*c260*/  ISETP.GE.AND P2, PT, R2, RZ, PT ;  /* 0x000000ff0200720c */ /* 0x000fe20003f46270 */
[----:B------:R-:W-:Y:S01]  /*c270*/  IMAD.MOV.U32 R2, RZ, RZ, RZ ;  /* 0x000000ffff027224 */ /* 0x000fe200078e00ff */
[----:B0-----:R-:W0:Y:S02]  /*c280*/  MUFU.RCP R7, R7 ;  /* 0x0000000700077308 */ /* 0x001e240000001000 */
[----:B0-----:R-:W-:Y:S01]  /*c290*/  VIADD R3, R7, 0xffffffe ;  /* 0x0ffffffe07037836 */ /* 0x001fe20000000000 */
[----:B------:R-:W-:-:S05]  /*c2a0*/  IABS R7, R5 ;  /* 0x0000000500077213 */ /* 0x000fca0000000000 */
[----:B------:R-:W0:Y:S01]  /*c2b0*/  F2I.FTZ.U32.TRUNC.NTZ R3, R3 ;  /* 0x0000000300037305 */ /* 0x000e22000021f000 */
[----:B------:R-:W-:Y:S02]  /*c2c0*/  IMAD.MOV R7, RZ, RZ, -R7 ;  /* 0x000000ffff077224 */ /* 0x000fe400078e0a07 */
[----:B0-----:R-:W-:-:S04]  /*c2d0*/  IMAD.MOV R9, RZ, RZ, -R3 ;  /* 0x000000ffff097224 */ /* 0x001fc800078e0a03 */
[----:B------:R-:W-:-:S04]  /*c2e0*/  IMAD R9, R9, R6, RZ ;  /* 0x0000000609097224 */ /* 0x000fc800078e02ff */
[----:B------:R-:W-:Y:S01]  /*c2f0*/  IMAD.HI.U32 R2, R3, R9, R2 ;  /* 0x0000000903027227 */ /* 0x000fe200078e0002 */
[----:B------:R-:W-:-:S05]  /*c300*/  IABS R3, R8 ;  /* 0x0000000800037213 */ /* 0x000fca0000000000 */
        /* <DEDUP_REMOVED lines=11> */
.L_x_3517:
[----:B------:R-:W-:Y:S05]  /*c3c0*/  BSYNC B0 ;  /* 0x0000000000007941 */ /* 0x000fea0003800000 */
.L_x_3516:
[-C--:B------:R-:W-:Y:S01]  /*c3d0*/  IMAD R2, R4, R3.reuse, RZ ;  /* 0x0000000304027224 */ /* 0x080fe200078e02ff */
[----:B------:R-:W-:Y:S04]  /*c3e0*/  BSSY B7, `(.L_x_3518) ;  /* 0x0000365000077945 */ /* 0x000fe80003800000 */
[----:B------:R-:W-:Y:S01]  /*c3f0*/  VIADDMNMX R0, R2, R3, R0, PT ;  /* 0x0000000302007246 */ /* 0x000fe20003800100 */
[----:B------:R0:W-:Y:S03]  /*c400*/  STL [R1], R2 ;  /* 0x0000000201007387 */ /* 0x0001e60000100800 */
        /* <DEDUP_REMOVED lines=10> */
[----:B------:R-:W0:Y:S08]  /*c4b0*/  FLO.U32 R0, UR4 ;  /* 0x0000000400007d00 */ /* 0x000e3000080e0000 */
[----:B------:R-:W1:Y:S01]  /*c4c0*/  POPC R5, UR4 ;  /* 0x0000000400057d09 */ /* 0x000e620008000000 */
[----:B0-----:R-:W-:-:S13]  /*c4d0*/  ISETP.EQ.U32.AND P0, PT, R0, R7, PT ;  /* 0x000000070000720c */ /* 0x001fda0003f02070 */
[----:B-1----:R-:W2:Y:S01]  /*c4e0*/  @P0 ATOMG.E.ADD.STRONG.GPU PT, R3, desc[UR36][R2.64], R5 ;  /* 0x00000005020309a8 */ /* 0x002ea200081ee1e4 */
[----:B------:R-:W0:Y:S02]  /*c4f0*/  S2R R4, SR_LTMASK ;  /* 0x0000000000047919 */ /* 0x000e240000003900 */
[----:B0-----:R-:W-:-:S04]  /*c500*/  LOP3.LUT R4, R4, UR4, RZ, 0xc0, !PT ;  /* 0x0000000404047c12 */ /* 0x001fc8000f8ec0ff */
[----:B------:R-:W0:Y:S01]  /*c510*/  POPC R7, R4 ;  /* 0x0000000400077309 */ /* 0x000e220000000000 */
[----:B--2---:R-:W0:Y:S02]  /*c520*/  SHFL.IDX PT, R0, R3, R0, 0x1f ;  /* 0x00001f0003007589 */ /* 0x004e2400000e0000 */
[----:B0-----:R-:W-:Y:S01]  /*c530*/  IADD3 R16, R0, UR39, R7 ;  /* 0x0000002700107c10 */ /* 0x001fe2000fffe007 */
[----:B------:R-:W-:Y:S06]  /*c540*/  BRA `(.L_x_3520) ;  /* 0x0000003400387947 */ /* 0x000fec0003800000 */
.L_x_3519:
        /* <DEDUP_REMOVED lines=8> */
[----:B------:R-:W-:Y:S01]  /*c5d0*/  IMAD.U32 R4, RZ, RZ, UR6 ;  /* 0x00000006ff047e24 */ /* 0x000fe2000f8e00ff */
[----:B------:R-:W-:Y:S01]  /*c5e0*/  MOV R11, UR5 ;  /* 0x00000005000b7c02 */ /* 0x000fe20008000f00 */
[----:B------:R-:W0:Y:S01]  /*c5f0*/  LDC.64 R2, c[0x4][R2] ;  /* 0x0100000002027b82 */ /* 0x000e220000000a00 */
[----:B------:R-:W-:Y:S02]  /*c600*/  IMAD.U32 R5, RZ, RZ, UR7 ;  /* 0x00000007ff057e24 */ /* 0x000fe4000f8e00ff */
[----:B------:R-:W-:Y:S02]  /*c610*/  IMAD.U32 R6, RZ, RZ, UR8 ;  /* 0x00000008ff067e24 */ /* 0x000fe4000f8e00ff */
[----:B------:R-:W-:-:S02]  /*c620*/  IMAD.U32 R7, RZ, RZ, UR9 ;  /* 0x00000009ff077e24 */ /* 0x000fc4000f8e00ff */
[----:B------:R-:W-:Y:S02]  /*c630*/  IMAD.U32 R10, RZ, RZ, UR4 ;  /* 0x00000004ff0a7e24 */ /* 0x000fe4000f8e00ff */
[----:B------:R-:W-:Y:S02]  /*c640*/  IMAD.MOV.U32 R8, RZ, RZ, 0x70 ;  /* 0x00000070ff087424 */ /* 0x000fe400078e00ff */
[----:B------:R-:W-:Y:S02]  /*c650*/  IMAD.MOV.U32 R12, RZ, RZ, 0x1 ;  /* 0x00000001ff0c7424 */ /* 0x000fe400078e00ff */
[----:B------:R-:W-:-:S07]  /*c660*/  IMAD.MOV.U32 R13, RZ, RZ, RZ ;  /* 0x000000ffff0d7224 */ /* 0x000fce00078e00ff */
[----:B------:R-:W-:-:S07]  /*c670*/  LEPC R20, `(.L_x_3522) ;  /* 0x000000001014794e */ /* 0x000fce0000000000 */
[----:B0-----:R-:W-:Y:S05]  /*c680*/  CALL.ABS.NOINC R2 ;  /* 0x0000000002007343 */ /* 0x001fea0003c00000 */
.L_x_3522:
[----:B------:R-:W-:Y:S05]  /*c690*/  BSYNC B6 ;  /* 0x0000000000067941 */ /* 0x000fea0003800000 */
.L_x_3521:
        /* <DEDUP_REMOVED lines=20> */
.L_x_3525:
        /* <DEDUP_REMOVED lines=15> */
.L_x_3524:
[----:B------:R-:W-:Y:S05]  /*c8d0*/  BSYNC B6 ;  /* 0x0000000000067941 */ /* 0x000fea0003800000 */
.L_x_3523:
[----:B------:R-:W2:Y:S01]  /*c8e0*/  LDL R21, [R1+0x1c] ;  /* 0x00001c0001157983 */ /* 0x000ea20000100800 */
[----:B------:R-:W-:Y:S01]  /*c8f0*/  ULDC.64 UR4, c[0x0][0x9f8] ;  /* 0x00027e0000047ab9 */ /* 0x000fe20000000a00 */
[----:B------:R-:W0:Y:S02]  /*c900*/  LDC R6, c[0x0][0x430] ;  /* 0x00010c00ff067b82 */ /* 0x000e240000000800 */
[----:B------:R-:W3:Y:S01]  /*c910*/  LDL R2, [R1+0x4] ;  /* 0x0000040001027983 */ /* 0x000ee20000100800 */
[----:B------:R-:W-:-:S04]  /*c920*/  ISETP.NE.U32.AND P0, PT, RZ, UR4, PT ;  /* 0x00000004ff007c0c */ /* 0x000fc8000bf05070 */
[----:B------:R-:W-:-:S13]  /*c930*/  ISETP.NE.AND.EX P0, PT, RZ, UR5, PT, P0 ;  /* 0x00000005ff007c0c */ /* 0x000fda000bf05300 */
[----:B------:R-:W-:Y:S01]  /*c940*/  @P0 IADD3 R24, P1, R24, UR4, RZ ;  /* 0x0000000418180c10 */ /* 0x000fe2000ff3e0ff */
[----:B------:R-:W1:Y:S01]  /*c950*/  S2R R20, SR_TID.X ;  /* 0x0000000000147919 */ /* 0x000e620000002100 */
[----:B------:R-:W-:Y:S01]  /*c960*/  LOP3.LUT R23, R23, 0xffffffdf, RZ, 0xc0, !PT ;  /* 0xffffffdf17177812 */ /* 0x000fe200078ec0ff */
[----:B------:R-:W-:Y:S01]  /*c970*/  ULDC UR4, c[0x0][0x2f4] ;  /* 0x0000bd0000047ab9 */ /* 0x000fe20000000800 */
[----:B------:R-:W-:-:S05]  /*c980*/  @P0 IADD3.X R25, R25, UR5, RZ, P1, !PT ;  /* 0x0000000519190c10 */ /* 0x000fca0008ffe4ff */
[----:B------:R2:W4:Y:S01]  /*c990*/  @P0 LDG.E R30, desc[UR36][R24.64] ;  /* 0x00000024181e0981 */ /* 0x000522000c1e1900 */
[----:B0-----:R-:W-:-:S13]  /*c9a0*/  ISETP.NE.AND P2, PT, R6, 0x1, PT ;  /* 0x000000010600780c */ /* 0x001fda0003f45270 */
[----:B------:R-:W0:Y:S01]  /*c9b0*/  @P2 LDC R3, c[0x0][0x434] ;  /* 0x00010d00ff032b82 */ /* 0x000e220000000800 */
[----:B------:R-:W-:-:S07]  /*c9c0*/  @P2 LOP3.LUT R23, R23, 0x20, RZ, 0xfc, !PT ;  /* 0x0000002017172812 */ /* 0x000fce00078efcff */
[----:B------:R-:W0:Y:S01]  /*c9d0*/  @P2 LDC R5, c[0x0][0x438] ;  /* 0x00010e00ff052b82 */ /* 0x000e220000000800 */
[----:B-1----:R-:W-:-:S04]  /*c9e0*/  LOP3.LUT R20, R20, 0x7f, RZ, 0xc0, !PT ;  /* 0x0000007f14147812 */ /* 0x002fc800078ec0ff */
[----:B------:R-:W-:Y:S02]  /*c9f0*/  SHF.R.U32.HI R26, RZ, 0x3, R20 ;  /* 0x00000003ff1a7819 */ /* 0x000fe40000011614 */
[----:B------:R-:W1:Y:S02]  /*ca00*/  S2R R20, SR_TID.X ;  /* 0x0000000000147919 */ /* 0x000e640000002100 */
[----:B-1----:R-:W-:-:S05]  /*ca10*/  IMAD.SHL.U32 R20, R20, 0x10, RZ ;  /* 0x0000001014147824 */ /* 0x002fca00078e00ff */
[----:B------:R-:W-:Y:S02]  /*ca20*/  LOP3.LUT R20, R26, 0x70, R20, 0xf8, !PT ;  /* 0x000000701a147812 */ /* 0x000fe400078ef814 */
[----:B------:R-:W-:Y:S02]  /*ca30*/  ISETP.GE.AND P3, PT, R31, UR4, PT ;  /* 0x000000041f007c0c */ /* 0x000fe4000bf66270 */
[----:B------:R-:W-:Y:S01]  /*ca40*/  LOP3.LUT R23, R23, 0xffffffef, RZ, 0xc0, !PT ;  /* 0xffffffef17177812 */ /* 0x000fe200078ec0ff */
[----:B------:R-:W-:Y:S01]  /*ca50*/  UMOV UR5, 0xffffffff ;  /* 0xffffffff00057882 */ /* 0x000fe20000000000 */
[----:B------:R-:W-:Y:S01]  /*ca60*/  LOP3.LUT R26, R18, 0xffff, RZ, 0xc0, !PT ;  /* 0x0000ffff121a7812 */ /* 0x000fe200078ec0ff */
[----:B--2---:R-:W-:-:S04]  /*ca70*/  VIADD R25, R21, 0xffffffff ;  /* 0xffffffff15197836 */ /* 0x004fc80000000000 */
[----:B------:R-:W-:-:S05]  /*ca80*/  IMAD R0, R25, 0x60, R20 ;  /* 0x0000006019007824 */ /* 0x000fca00078e0214 */
[C---:B------:R-:W-:Y:S01]  /*ca90*/  ISETP.GE.AND P0, PT, R0.reuse, R37, PT ;  /* 0x000000250000720c */ /* 0x040fe20003f06270 */
[----:B---3--:R-:W-:-:S03]  /*caa0*/  IMAD.IADD R0, R0, 0x1, R2 ;  /* 0x0000000100007824 */ /* 0x008fc600078e0202 */
[----:B------:R-:W-:Y:S01]  /*cab0*/  ISETP.GT.U32.OR P0, PT, R20, 0x5f, P0 ;  /* 0x0000005f1400780c */ /* 0x000fe20000704470 */
[----:B0-----:R-:W-:-:S04]  /*cac0*/  @P2 IMAD.HI.U32 R2, R0, R3, RZ ;  /* 0x0000000300022227 */ /* 0x001fc800078e00ff */
[----:B------:R-:W-:Y:S01]  /*cad0*/  IMAD.MOV.U32 R4, RZ, RZ, R0 ;  /* 0x000000ffff047224 */ /* 0x000fe200078e0000 */
[----:B------:R-:W-:-:S05]  /*cae0*/  @P2 SHF.R.U32.HI R4, RZ, R5, R2 ;  /* 0x00000005ff042219 */ /* 0x000fca0000011602 */
[----:B------:R-:W-:Y:S02]  /*caf0*/  IMAD.MOV R5, RZ, RZ, -R4 ;  /* 0x000000ffff057224 */ /* 0x000fe400078e0a04 */
[----:B------:R-:W0:Y:S02]  /*cb00*/  @!P0 LDC.64 R2, c[0x0][0x428] ;  /* 0x00010a00ff028b82 */ /* 0x000e240000000a00 */
[----:B------:R-:W-:Y:S01]  /*cb10*/  IMAD R0, R6, R5, R0 ;  /* 0x0000000506007224 */ /* 0x000fe200078e0200 */
[----:B------:R-:W-:Y:S02]  /*cb20*/  @!P0 SHF.R.S32.HI R5, RZ, 0x1f, R4 ;  /* 0x0000001fff058819 */ /* 0x000fe40000011404 */
[----:B----4-:R-:W-:-:S05]  /*cb30*/  SHF.R.S32.HI R6, RZ, 0x1f, R30 ;  /* 0x0000001fff067819 */ /* 0x010fca000001141e */
[----:B------:R0:W-:Y:S02]  /*cb40*/  STL [R1+0x8], R6 ;  /* 0x0000080601007387 */ /* 0x0001e40000100800 */
[-C--:B0-----:R-:W-:Y:S02]  /*cb50*/  @!P0 IMAD R6, R6, R2.reuse, RZ ;  /* 0x0000000206068224 */ /* 0x081fe400078e02ff */
[----:B------:R-:W-:-:S04]  /*cb60*/  @!P0 IMAD.WIDE.U32 R4, R30, R2, R4 ;  /* 0x000000021e048225 */ /* 0x000fc800078e0004 */
[----:B------:R-:W-:Y:S02]  /*cb70*/  @!P0 IMAD R6, R30, R3, R6 ;  /* 0x000000031e068224 */ /* 0x000fe400078e0206 */
[----:B------:R-:W0:Y:S02]  /*cb80*/  @!P0 LDC.64 R2, c[0x0][0x418] ;  /* 0x00010600ff028b82 */ /* 0x000e240000000a00 */
[----:B------:R-:W-:Y:S02]  /*cb90*/  @!P0 IMAD.IADD R6, R5, 0x1, R6 ;  /* 0x0000000105068824 */ /* 0x000fe400078e0206 */
[----:B------:R-:W-:-:S05]  /*cba0*/  IMAD.U32 R5, RZ, RZ, UR38 ;  /* 0x00000026ff057e24 */ /* 0x000fca000f8e00ff */
[----:B------:R-:W-:-:S13]  /*cbb0*/  ISETP.NE.AND P2, PT, R5, 0x3, PT ;  /* 0x000000030500780c */ /* 0x000fda0003f45270 */
[----:B------:R-:W-:Y:S02]  /*cbc0*/  @P2 LOP3.LUT R23, R23, 0x10, RZ, 0xfc, !PT ;  /* 0x0000001017172812 */ /* 0x000fe400078efcff */
[C---:B0-----:R-:W-:Y:S02]  /*cbd0*/  @!P0 LEA R2, P1, R4.reuse, R2, 0x2 ;  /* 0x0000000204028211 */ /* 0x041fe400078210ff */
[----:B------:R-:W-:Y:S02]  /*cbe0*/  LOP3.LUT R23, R23, 0xfffffffb, RZ, 0xc0, !PT ;  /* 0xfffffffb17177812 */ /* 0x000fe400078ec0ff */
[----:B------:R-:W-:Y:S01]  /*cbf0*/  @!P0 LEA.HI.X R3, R4, R3, R6, 0x2, P1 ;  /* 0x0000000304038211 */ /* 0x000fe200008f1406 */
[----:B------:R-:W-:Y:S01]  /*cc00*/  IMAD.MOV.U32 R4, RZ, RZ, RZ ;  /* 0x000000ffff047224 */ /* 0x000fe200078e00ff */
[----:B------:R-:W-:Y:S02]  /*cc10*/  ISETP.GE.AND P1, PT, R33, UR4, PT ;  /* 0x0000000421007c0c */ /* 0x000fe4000bf26270 */
[----:B------:R-:W-:-:S03]  /*cc20*/  @P3 LOP3.LUT R23, R23, 0x4, RZ, 0xfc, !PT ;  /* 0x0000000417173812 */ /* 0x000fc600078efcff */
[----:B------:R0:W5:Y:S01]  /*cc30*/  @!P0 LDG.E R4, desc[UR36][R2.64] ;  /* 0x0000002402048981 */ /* 0x000162000c1e1900 */
[----:B------:R-:W-:Y:S02]  /*cc40*/  ISETP.GE.AND P0, PT, R32, UR4, PT ;  /* 0x0000000420007c0c */ /* 0x000fe4000bf06270 */
[----:B------:R-:W-:-:S04]  /*cc50*/  LOP3.LUT R23, R23, 0xfffffffe, RZ, 0xc0, !PT ;  /* 0xfffffffe17177812 */ /* 0x000fc800078ec0ff */
[----:B------:R-:W-:-:S04]  /*cc60*/  LOP3.LUT R23, R23, 0xfffffffd, RZ, 0xc0, !PT ;  /* 0xfffffffd17177812 */ /* 0x000fc800078ec0ff */
[----:B------:R-:W-:-:S04]  /*cc70*/  @P1 LOP3.LUT R23, R23, 0x2, RZ, 0xfc, !PT ;  /* 0x0000000217171812 */ /* 0x000fc800078efcff */
[----:B------:R-:W-:Y:S01]  /*cc80*/  @P0 LOP3.LUT R23, R23, 0x1, RZ, 0xfc, !PT ;  /* 0x0000000117170812 */ /* 0x000fe200078efcff */
[----:B0-----:R-:W-:Y:S06]  /*cc90*/  BRA.DIV UR5, `(.L_x_3526) ;  /* 0x0000003e05d07947 */ /* 0x001fec000b800000 */
.L_x_3592:
[----:B------:R-:W-:Y:S02]  /*cca0*/  ISETP.GT.U32.AND P0, PT, R20, 0x5f, PT ;  /* 0x0000005f1400780c */ /* 0x000fe40003f04070 */
[----:B------:R-:W-:-:S11]  /*ccb0*/  LOP3.LUT R23, R23, 0xfffffff7, RZ, 0xc0, !PT ;  /* 0xfffffff717177812 */ /* 0x000fd600078ec0ff */
[----:B------:R-:W-:Y:S01]  /*ccc0*/  @P0 LOP3.LUT R23, R23, 0x8, RZ, 0xfc, !PT ;  /* 0x0000000817170812 */ /* 0x000fe200078efcff */
[----:B------:R-:W-:Y:S06]  /*ccd0*/  @!P2 BRA `(.L_x_3527) ;  /* 0x000000000004a947 */ /* 0x000fec0003800000 */
[----:B------:R-:W-:Y:S01]  /*cce0*/  BPT.TRAP 0x1 ;  /* 0x000000040000795c */ /* 0x000fe20000300000 */
.L_x_3527:
[----:B------:R-:W-:Y:S01]  /*ccf0*/  SHF.R.S32.HI R5, RZ, 0x1f, R0 ;  /* 0x0000001fff057819 */ /* 0x000fe20000011400 */
[----:B------:R-:W-:Y:S01]  /*cd00*/  ULDC.64 UR4, c[0x0][0x328] ;  /* 0x0000ca0000047ab9 */ /* 0x000fe20000000a00 */
[----:B------:R-:W-:Y:S01]  /*cd10*/  ULDC.64 UR6, c[0x0][0x318] ;  /* 0x0000c60000067ab9 */ /* 0x000fe20000000a00 */
[----:B------:R-:W-:Y:S02]  /*cd20*/  BSSY B0, `(.L_x_3528) ;  /* 0x0000014000007945 */ /* 0x000fe40003800000 */
        /* <DEDUP_REMOVED lines=19> */
.L_x_3593:
[----:B------:R-:W-:Y:S05]  /*ce60*/  BSYNC B0 ;  /* 0x0000000000007941 */ /* 0x000fea0003800000 */
.L_x_3528:
[----:B------:R-:W1:Y:S01]  /*ce70*/  S2R R8, SR_TID.X ;  /* 0x0000000000087919 */ /* 0x000e620000002100 */
[----:B------:R-:W-:Y:S01]  /*ce80*/  ULDC.64 UR4, c[0x0][0x300] ;  /* 0x0000c00000047ab9 */ /* 0x000fe20000000a00 */
[----:B------:R-:W-:Y:S01]  /*ce90*/  ULDC.64 UR6, c[0x0][0x2e8] ;  /* 0x0000ba0000067ab9 */ /* 0x000fe20000000a00 */
[----:B------:R-:W-:Y:S01]  /*cea0*/  IMAD R5, R5, UR4, RZ ;  /* 0x0000000405057c24 */ /* 0x000fe2000f8e02ff */
[C---:B------:R-:W-:Y:S01]  /*ceb0*/  LOP3.LUT P4, RZ, R23.reuse, 0x4, RZ, 0xc0, !PT ;  /* 0x0000000417ff7812 */ /* 0x040fe2000788c0ff */
[C---:B0-----:R-:W-:Y:S01]  /*cec0*/  IMAD.WIDE.U32 R2, R0.reuse, UR4, RZ ;  /* 0x0000000400027c25 */ /* 0x041fe2000f8e00ff */
[C---:B------:R-:W-:Y:S02]  /*ced0*/  LOP3.LUT P3, RZ, R23.reuse, 0x2, RZ, 0xc0, !PT ;  /* 0x0000000217ff7812 */ /* 0x040fe4000786c0ff */
[----:B------:R-:W-:Y:S01]  /*cee0*/  LOP3.LUT P2, RZ, R23, 0x1, RZ, 0xc0, !PT ;  /* 0x0000000117ff7812 */ /* 0x000fe2000784c0ff */
[----:B------:R-:W-:Y:S01]  /*cef0*/  IMAD R5, R0, UR5, R5 ;  /* 0x0000000500057c24 */ /* 0x000fe2000f8e0205 */
[----:B------:R-:W-:-:S02]  /*cf00*/  ULDC.64 UR4, c[0x0][0x310] ;  /* 0x0000c40000047ab9 */ /* 0x000fc40000000a00 */
[----:B------:R-:W-:Y:S02]  /*cf10*/  IMAD R6, R6, UR4, RZ ;  /* 0x0000000406067c24 */ /* 0x000fe4000f8e02ff */
[----:B------:R-:W-:Y:S01]  /*cf20*/  IADD3 R3, R3, R5, RZ ;  /* 0x0000000503037210 */ /* 0x000fe20007ffe0ff */
[----:B------:R-:W-:Y:S02]  /*cf30*/  IMAD R5, R27, 0x4800, R34 ;  /* 0x000048001b057824 */ /* 0x000fe400078e0222 */
[C---:B------:R-:W-:Y:S02]  /*cf40*/  IMAD R6, R4.reuse, UR5, R6 ;  /* 0x0000000504067c24 */ /* 0x040fe4000f8e0206 */
[----:B------:R-:W-:Y:S01]  /*cf50*/  IMAD.WIDE.U32 R2, R4, UR4, R2 ;  /* 0x0000000404027c25 */ /* 0x000fe2000f8e0002 */
[----:B------:R-:W-:-:S03]  /*cf60*/  ULDC.64 UR4, c[0x0][0x308] ;  /* 0x0000c20000047ab9 */ /* 0x000fc60000000a00 */
[----:B------:R-:W-:Y:S02]  /*cf70*/  IMAD.IADD R3, R3, 0x1, R6 ;  /* 0x0000000103037824 */ /* 0x000fe400078e0206 */
[----:B------:R-:W-:Y:S02]  /*cf80*/  IMAD R6, R25, -0x60, R37 ;  /* 0xffffffa019067824 */ /* 0x000fe400078e0225 */
[----:B------:R-:W-:Y:S01]  /*cf90*/  IMAD.WIDE.U32 R2, R26, UR4, R2 ;  /* 0x000000041a027c25 */ /* 0x000fe2000f8e0002 */
[----:B------:R-:W-:-:S03]  /*cfa0*/  UMOV UR4, 0xffffffff ;  /* 0xffffffff00047882 */ /* 0x000fc60000000000 */
[----:B------:R-:W-:Y:S01]  /*cfb0*/  IMAD R0, R26, UR5, R3 ;  /* 0x000000051a007c24 */ /* 0x000fe2000f8e0203 */
[----:B-1----:R-:W-:Y:S02]  /*cfc0*/  LOP3.LUT R8, R8, 0x7f, RZ, 0xc0, !PT ;  /* 0x0000007f08087812 */ /* 0x002fe400078ec0ff */
[C---:B------:R-:W-:Y:S02]  /*cfd0*/  LEA R4, P0, R2.reuse, UR6, 0x1 ;  /* 0x0000000602047c11 */ /* 0x040fe4000f8008ff */
[----:B------:R-:W-:Y:S02]  /*cfe0*/  SHF.R.U32.HI R8, RZ, 0x3, R8 ;  /* 0x00000003ff087819 */ /* 0x000fe40000011608 */
[----:B------:R-:W-:-:S03]  /*cff0*/  LEA.HI.X R0, R2, UR7, R0, 0x1, P0 ;  /* 0x0000000702007c11 */ /* 0x000fc600080f0c00 */
[----:B------:R-:W-:-:S05]  /*d000*/  IMAD.IADD R6, R6, 0x1, -R8 ;  /* 0x0000000106067824 */ /* 0x000fca00078e0a08 */
[----:B------:R-:W-:Y:S01]  /*d010*/  ISETP.GE.AND P0, PT, R6, 0x1, PT ;  /* 0x000000010600780c */ /* 0x000fe20003f06270 */
[----:B------:R-:W-:-:S12]  /*d020*/  BRA.DIV UR4, `(.L_x_3530) ;  /* 0x0000003e04347947 */ /* 0x000fd8000b800000 */
[----:B------:R-:W0:Y:S01]  /*d030*/  SHFL.IDX PT, R3, R4, RZ, 0x181f ;  /* 0x00181fff04037589 */ /* 0x000e2200000e0000 */
[----:B------:R-:W-:-:S03]  /*d040*/  @P0 IMAD R8, R5, 0x2, R22 ;  /* 0x0000000205080824 */ /* 0x000fc600078e0216 */
[----:B------:R-:W1:Y:S01]  /*d050*/  SHFL.IDX PT, R2, R0, RZ, 0x181f ;  /* 0x00181fff00027589 */ /* 0x000e6200000e0000 */
[----:B0-----:R-:W-:-:S05]  /*d060*/  @P0 LEA R3, P1, R31, R3, 0x1 ;  /* 0x000000031f030211 */ /* 0x001fca00078208ff */
[----:B-1----:R-:W-:Y:S01]  /*d070*/  @P0 IMAD.X R2, RZ, RZ, R2, P1 ;  /* 0x000000ffff020224 */ /* 0x002fe200008e0602 */
[----:B------:R-:W-:-:S04]  /*d080*/  ISETP.GE.AND P1, PT, R6, 0x11, PT ;  /* 0x000000110600780c */ /* 0x000fc80003f26270 */
[----:B------:R-:W-:-:S04]  /*d090*/  @P0 LOP3.LUT R3, R3, R2, RZ, 0x3c, !PT ;  /* 0x0000000203030212 */ /* 0x000fc800078e3cff */
[----:B------:R-:W-:-:S04]  /*d0a0*/  @P0 LOP3.LUT R2, R3, R2, RZ, 0x3c, !PT ;  /* 0x0000000203020212 */ /* 0x000fc800078e3cff */
[----:B------:R-:W-:-:S05]  /*d0b0*/  @P0 LOP3.LUT R3, R3, R2, RZ, 0x3c, !PT ;  /* 0x0000000203030212 */ /* 0x000fca00078e3cff */
[----:B------:R-:W-:Y:S01]  /*d0c0*/  @!PT LDS RZ, [RZ] ;  /* 0x00000000fffff984 */ /* 0x000fe20000000800 */
[----:B------:R-:W-:Y:S04]  /*d0d0*/  @P0 LDGSTS.E.BYPASS.LTC128B.128 [R8+0x1e400], desc[UR36][R2.64], !P4 ;  /* 0x1e40000002080fae */ /* 0x000fe8000e101d64 */
[----:B------:R-:W-:Y:S04]  /*d0e0*/  @P0 LDGSTS.E.BYPASS.LTC128B.128 [R8+0x21400], desc[UR36][R2.64+0x80], !P3 ;  /* 0x2140008002080fae */ /* 0x000fe8000d901d64 */
[----:B------:R0:W-:Y:S04]  /*d0f0*/  @P0 LDGSTS.E.BYPASS.LTC128B.128 [R8+0x24400], desc[UR36][R2.64+0x100], !P2 ;  /* 0x2440010002080fae */ /* 0x0001e8000d101d64 */
[----:B0-----:R-:W0:Y:S01]  /*d100*/  SHFL.IDX PT, R3, R4, 0x1, 0x181f ;  /* 0x00381f0004037f89 */ /* 0x001e2200000e0000 */
[----:B------:R-:W-:-:S03]  /*d110*/  @P1 IMAD R8, R5, 0x2, R22 ;  /* 0x0000000205081824 */ /* 0x000fc600078e0216 */
[----:B------:R-:W1:Y:S01]  /*d120*/  SHFL.IDX PT, R2, R0, 0x1, 0x181f ;  /* 0x00381f0000027f89 */ /* 0x000e6200000e0000 */
[----:B0-----:R-:W-:-:S05]  /*d130*/  @P1 LEA R3, P0, R31, R3, 0x1 ;  /* 0x000000031f031211 */ /* 0x001fca00078008ff */
[----:B-1----:R-:W-:-:S05]  /*d140*/  @P1 IMAD.X R2, RZ, RZ, R2, P0 ;  /* 0x000000ffff021224 */ /* 0x002fca00000e0602 */
[----:B------:R-:W-:-:S04]  /*d150*/  @P1 LOP3.LUT R3, R3, R2, RZ, 0x3c, !PT ;  /* 0x0000000203031212 */ /* 0x000fc800078e3cff */
[----:B------:R-:W-:-:S04]  /*d160*/  @P1 LOP3.LUT R2, R3, R2, RZ, 0x3c, !PT ;  /* 0x0000000203021212 */ /* 0x000fc800078e3cff */
[----:B------:R-:W-:-:S05]  /*d170*/  @P1 LOP3.LUT R3, R3, R2, RZ, 0x3c, !PT ;  /* 0x0000000203031212 */ /* 0x000fca00078e3cff */
        /* <DEDUP_REMOVED lines=30> */
[----:B------:R-:W1:Y:S04]  /*d360*/  SHFL.IDX PT, R2, R0, 0x4, 0x181f ;  /* 0x00981f0000027f89 */ /* 0x000e6800000e0000 */
[----:B------:R-:W2:Y:S01]  /*d370*/  SHFL.IDX PT, R0, R0, 0x5, 0x181f ;  /* 0x00b81f0000007f89 */ /* 0x000ea200000e0000 */
[----:B0-----:R-:W-:-:S05]  /*d380*/  @P1 LEA R3, P0, R31, R3, 0x1 ;  /* 0x000000031f031211 */ /* 0x001fca00078008ff */
[----:B-1----:R-:W-:-:S05]  /*d390*/  @P1 IMAD.X R2, RZ, RZ, R2, P0 ;  /* 0x000000ffff021224 */ /* 0x002fca00000e0602 */
[----:B------:R-:W-:-:S04]  /*d3a0*/  @P1 LOP3.LUT R3, R3, R2, RZ, 0x3c, !PT ;  /* 0x0000000203031212 */ /* 0x000fc800078e3cff */
[----:B------:R-:W-:-:S04]  /*d3b0*/  @P1 LOP3.LUT R2, R3, R2, RZ, 0x3c, !PT ;  /* 0x0000000203021212 */ /* 0x000fc800078e3cff */
[----:B------:R-:W-:-:S05]  /*d3c0*/  @P1 LOP3.LUT R3, R3, R2, RZ, 0x3c, !PT ;  /* 0x0000000203031212 */ /* 0x000fca00078e3cff */
[----:B------:R-:W-:Y:S04]  /*d3d0*/  @P1 LDGSTS.E.BYPASS.LTC128B.128 [R8+0x20400], desc[UR36][R2.64], !P4 ;  /* 0x2040000002081fae */ /* 0x000fe8000e101d64 */
[----:B------:R-:W-:Y:S04]  /*d3e0*/  @P1 LDGSTS.E.BYPASS.LTC128B.128 [R8+0x23400], desc[UR36][R2.64+0x80], !P3 ;  /* 0x2340008002081fae */ /* 0x000fe8000d901d64 */
[----:B------:R0:W-:Y:S04]  /*d3f0*/  @P1 LDGSTS.E.BYPASS.LTC128B.128 [R8+0x26400], desc[UR36][R2.64+0x100], !P2 ;  /* 0x2640010002081fae */ /* 0x0001e8000d101d64 */
[----:B0-2---:R0:W1:Y:S02]  /*d400*/  SHFL.IDX PT, R2, R4, 0x5, 0x181f ;  /* 0x00b81f0004027f89 */ /* 0x00506400000e0000 */
.L_x_3607:
[----:B------:R-:W-:-:S13]  /*d410*/  ISETP.GE.AND P0, PT, R6, 0x51, PT ;  /* 0x000000510600780c */ /* 0x000fda0003f06270 */
[----:B-1----:R-:W-:Y:S01]  /*d420*/  @P0 LEA R2, P1, R31, R2, 0x1 ;  /* 0x000000021f020211 */ /* 0x002fe200078208ff */
[----:B------:R-:W-:-:S04]  /*d430*/  @P0 IMAD R5, R5, 0x2, R22 ;  /* 0x0000000205050824 */ /* 0x000fc800078e0216 */
[----:B------:R-:W-:-:S05]  /*d440*/  @P0 IMAD.X R3, RZ, RZ, R0, P1 ;  /* 0x000000ffff030224 */ /* 0x000fca00008e0600 */
[----:B------:R-:W-:Y:S01]  /*d450*/  @!PT LDS RZ, [RZ] ;  /* 0x00000000fffff984 */ /* 0x000fe20000000800 */
[----:B------:R-:W-:Y:S01]  /*d460*/  @!PT LDS RZ, [RZ] ;  /* 0x00000000fffff984 */ /* 0x000fe20000000800 */
[----:B------:R-:W-:Y:S01]  /*d470*/  @!PT LDS RZ, [RZ] ;  /* 0x00000000fffff984 */ /* 0x000fe20000000800 */
[----:B------:R1:W-:Y:S04]  /*d480*/  @P0 LDGSTS.E.BYPASS.LTC128B.128 [R5+0x20c00], desc[UR36][R2.64], !P4 ;  /* 0x20c0000002050fae */ /* 0x0003e8000e101d64 */
[----:B------:R1:W-:Y:S04]  /*d490*/  @P0 LDGSTS.E.BYPASS.LTC128B.128 [R5+0x23c00], desc[UR36][R2.64+0x80], !P3 ;  /* 0x23c0008002050fae */ /* 0x0003e8000d901d64 */
[----:B------:R1:W-:Y:S01]  /*d4a0*/  @P0 LDGSTS.E.BYPASS.LTC128B.128 [R5+0x26c00], desc[UR36][R2.64+0x100], !P2 ;  /* 0x26c0010002050fae */ /* 0x0003e2000d101d64 */
[----:B------:R-:W-:Y:S01]  /*d4b0*/  PLOP3.LUT P0, PT, PT, PT, PT, 0x80, 0x0 ;  /* 0x000000000000781c */ /* 0x000fe20003f0f070 */
[----:B------:R-:W-:-:S12]  /*d4c0*/  NOP ;  /* 0x0000000000007918 */ /* 0x000fd80000000000 */
.L_x_3531:
        /* <DEDUP_REMOVED lines=10> */
.L_x_3532:
[----:B------:R2:W5:Y:S01]  /*d570*/  LDL.LU R0, [R1+0x10] ;  /* 0x0000100001007983 */ /* 0x0005620000300800 */
[----:B------:R-:W-:Y:S01]  /*d580*/  LOP3.LUT P0, RZ, R23, 0x40, RZ, 0xc0, !PT ;  /* 0x0000004017ff7812 */ /* 0x000fe2000780c0ff */
[----:B------:R2:W-:-:S12]  /*d590*/  SYNCS.ARRIVE.TRANS64.A1T0 RZ, [R7+URZ+0x30830], RZ ;  /* 0x030830ff07ff79a7 */ /* 0x0005d8000810003f */
[----:B------:R-:W-:Y:S05]  /*d5a0*/  WARPSYNC.ALL ;  /* 0x0000000000007948 */ /* 0x000fea0003800000 */
[----:B------:R-:W-:Y:S01]  /*d5b0*/  ULDC.64 UR4, c[0x0][0x298] ;  /* 0x0000a60000047ab9 */ /* 0x000fe20000000a00 */
[----:B------:R-:W-:Y:S01]  /*d5c0*/  SEL R29, R29, RZ, !P0 ;  /* 0x000000ff1d1d7207 */ /* 0x000fe20004000000 */
[----:B01----:R-:W-:Y:S01]  /*d5d0*/  IMAD.WIDE.U32 R4, R35, UR4, RZ ;  /* 0x0000000423047c25 */ /* 0x003fe2000f8e00ff */
[----:B------:R-:W-:Y:S01]  /*d5e0*/  BSSY B6, `(.L_x_3533) ;  /* 0x000001c000067945 */ /* 0x000fe20003800000 */
[----:B------:R-:W-:Y:S01]  /*d5f0*/  BAR.SYNC.DEFER_BLOCKING 0x8, 0x180 ;  /* 0x0206000000007b1d */ /* 0x000fe20000010000 */
[----:B-----5:R-:W-:-:S02]  /*d600*/  SEL R2, R0, RZ, !P0 ;  /* 0x000000ff00027207 */ /* 0x020fc40004000000 */
        /* <DEDUP_REMOVED lines=13> */
[----:B------:R-:W-:Y:S01]  /*d6e0*/  MOV R4, UR6 ;  /* 0x0000000600047c02 */ /* 0x000fe20008000f00 */
[----:B------:R-:W-:Y:S01]  /*d6f0*/  IMAD.U32 R5, RZ, RZ, UR7 ;  /* 0x00000007ff057e24 */ /* 0x000fe2000f8e00ff */
[----:B------:R-:W0:Y:S01]  /*d700*/  LDC.64 R2, c[0x4][R2] ;  /* 0x0100000002027b82 */ /* 0x000e220000000a00 */
[----:B------:R-:W-:Y:S02]  /*d710*/  IMAD.U32 R6, RZ, RZ, UR8 ;  /* 0x00000008ff067e24 */ /* 0x000fe4000f8e00ff */
[----:B--2---:R-:W-:Y:S02]  /*d720*/  IMAD.U32 R7, RZ, RZ, UR9 ;  /* 0x00000009ff077e24 */ /* 0x004fe4000f8e00ff */
[----:B------:R-:W-:-:S02]  /*d730*/  IMAD.U32 R10, RZ, RZ, UR4 ;  /* 0x00000004ff0a7e24 */ /* 0x000fc4000f8e00ff */
[----:B------:R-:W-:Y:S02]  /*d740*/  IMAD.U32 R11, RZ, RZ, UR5 ;  /* 0x00000005ff0b7e24 */ /* 0x000fe4000f8e00ff */
[----:B------:R-:W-:Y:S02]  /*d750*/  IMAD.MOV.U32 R8, RZ, RZ, 0x70 ;  /* 0x00000070ff087424 */ /* 0x000fe400078e00ff */
[----:B------:R-:W-:Y:S02]  /*d760*/  IMAD.MOV.U32 R12, RZ, RZ, 0x1 ;  /* 0x00000001ff0c7424 */ /* 0x000fe400078e00ff */
[----:B------:R-:W-:-:S07]  /*d770*/  IMAD.MOV.U32 R13, RZ, RZ, RZ ;  /* 0x000000ffff0d7224 */ /* 0x000fce00078e00ff */
[----:B------:R-:W-:-:S07]  /*d780*/  LEPC R20, `(.L_x_3534) ;  /* 0x000000001014794e */ /* 0x000fce0000000000 */
[----:B0-----:R-:W-:Y:S05]  /*d790*/  CALL.ABS.NOINC R2 ;  /* 0x0000000002007343 */ /* 0x001fea0003c00000 */
.L_x_3534:
[----:B------:R-:W-:Y:S05]  /*d7a0*/  BSYNC B6 ;  /* 0x0000000000067941 */ /* 0x000fea0003800000 */
.L_x_3533:
[----:B------:R-:W3:Y:S01]  /*d7b0*/  LDL.LU.64 R2, [R1+0x10] ;  /* 0x0000100001027983 */ /* 0x000ee20000300a00 */
[----:B------:R-:W-:Y:S01]  /*d7c0*/  ULDC.64 UR6, c[0x0][0x2e0] ;  /* 0x0000b80000067ab9 */ /* 0x000fe20000000a00 */
[----:B------:R-:W0:Y:S01]  /*d7d0*/  LDC R6, c[0x0][0x448] ;  /* 0x00011200ff067b82 */ /* 0x000e220000000800 */
[----:B------:R-:W-:Y:S01]  /*d7e0*/  ULDC.64 UR4, c[0x0][0x2d8] ;  /* 0x0000b60000047ab9 */ /* 0x000fe20000000a00 */
[----:B------:R-:W4:Y:S01]  /*d7f0*/  LDL.LU R20, [R1+0x24] ;  /* 0x0000240001147983 */ /* 0x000f220000300800 */
[----:B------:R-:W-:-:S03]  /*d800*/  IMAD.SHL.U32 R4, R17, 0x80, RZ ;  /* 0x0000008011047824 */ /* 0x000fc600078e00ff */
[----:B------:R1:W5:Y:S01]  /*d810*/  LDL R17, [R1+0x18] ;  /* 0x0000180001117983 */ /* 0x0003620000100800 */
[----:B0-----:R-:W-:-:S13]  /*d820*/  ISETP.NE.AND P0, PT, R6, 0x1, PT ;  /* 0x000000010600780c */ /* 0x001fda0003f05270 */
[----:B------:R-:W0:Y:S08]  /*d830*/  @P0 LDC R0, c[0x0][0x44c] ;  /* 0x00011300ff000b82 */ /* 0x000e300000000800 */
[----:B------:R-:W1:Y:S01]  /*d840*/  @P0 LDC R8, c[0x0][0x450] ;  /* 0x00011400ff080b82 */ /* 0x000e620000000800 */
[----:B---3--:R-:W-:Y:S02]  /*d850*/  IMAD.MOV.U32 R3, RZ, RZ, R35 ;  /* 0x000000ffff037224 */ /* 0x008fe400078e0023 */
[----:B----4-:R-:W-:-:S02]  /*d860*/  IMAD R5, R20, UR6, RZ ;  /* 0x0000000614057c24 */ /* 0x010fc4000f8e02ff */
[----:B------:R-:W3:Y:S01]  /*d870*/  S2R R20, SR_TID.X ;  /* 0x0000000000147919 */ /* 0x000ee20000002100 */
[----:B------:R-:W-:-:S04]  /*d880*/  IMAD.WIDE.U32 R2, R26, UR4, R2 ;  /* 0x000000041a027c25 */ /* 0x000fc8000f8e0002 */
[----:B------:R-:W-:Y:S01]  /*d890*/  IMAD R3, R26, UR5, R3 ;  /* 0x000000051a037c24 */ /* 0x000fe2000f8e0203 */
[----:B------:R-:W-:Y:S01]  /*d8a0*/  ULDC.64 UR4, c[0x0][0x2d0] ;  /* 0x0000b40000047ab9 */ /* 0x000fe20000000a00 */
[C---:B------:R-:W-:Y:S02]  /*d8b0*/  IMAD R5, R29.reuse, UR7, R5 ;  /* 0x000000071d057c24 */ /* 0x040fe4000f8e0205 */
[----:B------:R-:W-:Y:S01]  /*d8c0*/  IMAD.WIDE.U32 R2, R29, UR6, R2 ;  /* 0x000000061d027c25 */ /* 0x000fe2000f8e0002 */
[----:B---3--:R-:W-:-:S04]  /*d8d0*/  LOP3.LUT R20, R20, 0x7f, RZ, 0xc0, !PT ;  /* 0x0000007f14147812 */ /* 0x008fc800078ec0ff */
[----:B------:R-:W-:Y:S02]  /*d8e0*/  SHF.R.U32.HI R21, RZ, 0x3, R20 ;  /* 0x00000003ff157819 */ /* 0x000fe40000011614 */
[----:B------:R-:W3:Y:S01]  /*d8f0*/  S2R R20, SR_TID.X ;  /* 0x0000000000147919 */ /* 0x000ee20000002100 */
[----:B------:R-:W-:Y:S02]  /*d900*/  IMAD.IADD R3, R3, 0x1, R5 ;  /* 0x0000000103037824 */ /* 0x000fe400078e0205 */
[----:B---3--:R-:W-:-:S05]  /*d910*/  IMAD.SHL.U32 R20, R20, 0x10, RZ ;  /* 0x0000001014147824 */ /* 0x008fca00078e00ff */
[----:B------:R-:W-:-:S04]  /*d920*/  LOP3.LUT R20, R21, 0x70, R20, 0xf8, !PT ;  /* 0x0000007015147812 */ /* 0x000fc800078ef814 */
[----:B--2---:R-:W-:-:S05]  /*d930*/  LOP3.LUT R7, R20, R4, RZ, 0xfc, !PT ;  /* 0x0000000414077212 */ /* 0x004fca00078efcff */
[----:B0-----:R-:W-:-:S04]  /*d940*/  @P0 IMAD.HI.U32 R9, R7, R0, RZ ;  /* 0x0000000007090227 */ /* 0x001fc800078e00ff */
[----:B------:R-:W-:Y:S01]  /*d950*/  IMAD.MOV.U32 R0, RZ, RZ, R7 ;  /* 0x000000ffff007224 */ /* 0x000fe200078e0007 */
[----:B-1----:R-:W-:Y:S01]  /*d960*/  @P0 SHF.R.U32.HI R0, RZ, R8, R9 ;  /* 0x00000008ff000219 */ /* 0x002fe20000011609 */
        /* <DEDUP_REMOVED lines=23> */
[----:B------:R-:W-:Y:S01]  /*dae0*/  SHF.R.U32.HI R10, RZ, 0x3, R20 ;  /* 0x00000003ff0a7819 */ /* 0x000fe20000011614 */
[----:B------:R-:W-:Y:S10]  /*daf0*/  BRA.DIV UR5, `(.L_x_3535) ;  /* 0x0000003a05a87947 */ /* 0x000ff4000b800000 */
[----:B------:R-:W0:Y:S01]  /*db00*/  SHFL.IDX PT, R14, R0, RZ, 0x181f ;  /* 0x00181fff000e7589 */ /* 0x000e2200000e0000 */
[----:B-----5:R-:W-:Y:S01]  /*db10*/  IMAD R6, R17, R6, RZ ;  /* 0x0000000611067224 */ /* 0x020fe200078e02ff */
[----:B------:R-:W-:Y:S02]  /*db20*/  IADD3 R4, R10, R4, RZ ;  /* 0x000000040a047210 */ /* 0x000fe40007ffe0ff */
[----:B------:R-:W1:Y:S02]  /*db30*/  SHFL.IDX PT, R2, R5, RZ, 0x181f ;  /* 0x00181fff05027589 */ /* 0x000e6400000e0000 */
[C---:B------:R-:W-:Y:S01]  /*db40*/  ISETP.GE.AND P1, PT, R4.reuse, R6, PT ;  /* 0x000000060400720c */ /* 0x040fe20003f26270 */
[----:B------:R-:W-:-:S12]  /*db50*/  VIADD R7, R4, 0x10 ;  /* 0x0000001004077836 */ /* 0x000fd80000000000 */
[----:B0-----:R-:W-:-:S05]  /*db60*/  @!P1 LEA R14, P4, R31, R14, 0x1 ;  /* 0x0000000e1f0e9211 */ /* 0x001fca00078808ff */
[----:B-1----:R-:W-:Y:S02]  /*db70*/  @!P1 IMAD.X R3, RZ, RZ, R2, P4 ;  /* 0x000000ffff039224 */ /* 0x002fe400020e0602 */
[----:B------:R-:W-:Y:S02]  /*db80*/  @!P1 IMAD.MOV.U32 R2, RZ, RZ, R14 ;  /* 0x000000ffff029224 */ /* 0x000fe400078e000e */
[----:B------:R-:W0:Y:S04]  /*db90*/  SHFL.IDX PT, R14, R0, 0x1, 0x181f ;  /* 0x00381f00000e7f89 */ /* 0x000e2800000e0000 */
        /* <DEDUP_REMOVED lines=39> */
[----:B-1----:R-:W-:Y:S01]  /*de10*/  @!P1 IMAD.X R7, RZ, RZ, R2, P4 ;  /* 0x000000ffff079224 */ /* 0x002fe200020e0602 */
[----:B------:R-:W-:Y:S02]  /*de20*/  @!P1 MOV R2, R14 ;  /* 0x0000000e00029202 */ /* 0x000fe40000000f00 */
[----:B------:R-:W0:Y:S01]  /*de30*/  SHFL.IDX PT, R14, R0, 0x5, 0x181f ;  /* 0x00b81f00000e7f89 */ /* 0x000e2200000e0000 */
[----:B------:R-:W-:Y:S02]  /*de40*/  @!P1 IMAD.MOV.U32 R3, RZ, RZ, R7 ;  /* 0x000000ffff039224 */ /* 0x000fe400078e0007 */
        /* <DEDUP_REMOVED lines=17> */
[----:B0-----:R-:W-:Y:S01]  /*df60*/  @!P1 LEA R14, P4, R31, R14, 0x1 ;  /* 0x0000000e1f0e9211 */ /* 0x001fe200078808ff */
[----:B------:R-:W0:Y:S04]  /*df70*/  SHFL.IDX PT, R5, R5, 0x7, 0x181f ;  /* 0x00f81f0005057f89 */ /* 0x000e2800000e0000 */
[----:B-1----:R-:W-:-:S02]  /*df80*/  @!P1 IMAD.X R7, RZ, RZ, R2, P4 ;  /* 0x000000ffff079224 */ /* 0x002fc400020e0602 */
[----:B------:R-:W-:Y:S02]  /*df90*/  @!P1 IMAD.MOV.U32 R2, RZ, RZ, R14 ;  /* 0x000000ffff029224 */ /* 0x000fe400078e000e */
[----:B------:R-:W-:Y:S01]  /*dfa0*/  @!P1 IMAD.MOV.U32 R3, RZ, RZ, R7 ;  /* 0x000000ffff039224 */ /* 0x000fe200078e0007 */
[----:B------:R1:W2:Y:S04]  /*dfb0*/  SHFL.IDX PT, R14, R0, 0x7, 0x181f ;  /* 0x00f81f00000e7f89 */ /* 0x0002a800000e0000 */
[----:B------:R1:W-:Y:S04]  /*dfc0*/  @!P1 LDGSTS.E.BYPASS.LTC128B.128 [R36+0x15400], desc[UR36][R2.64], !P3 ;  /* 0x1540000002249fae */ /* 0x0003e8000d901d64 */
[----:B------:R1:W-:Y:S04]  /*dfd0*/  @!P1 LDGSTS.E.BYPASS.LTC128B.128 [R36+0x19400], desc[UR36][R2.64+0x80], !P2 ;  /* 0x1940008002249fae */ /* 0x0003e8000d101d64 */
[----:B0-----:R1:W-:Y:S02]  /*dfe0*/  @!P1 LDGSTS.E.BYPASS.LTC128B.128 [R36+0x1d400], desc[UR36][R2.64+0x100], !P0 ;  /* 0x1d40010002249fae */ /* 0x0013e4000c101d64 */
.L_x_3624:
[----:B-1----:R-:W-:Y:S01]  /*dff0*/  VIADD R3, R4, 0x70 ;  /* 0x0000007004037836 */ /* 0x002fe20000000000 */
[----:B------:R-:W-:Y:S04]  /*e000*/  BSSY B0, `(.L_x_3536) ;  /* 0x000000b000007945 */ /* 0x000fe80003800000 */
[----:B------:R-:W-:-:S13]  /*e010*/  ISETP.GE.AND P1, PT, R3, R6, PT ;  /* 0x000000060300720c */ /* 0x000fda0003f26270 */
[----:B------:R-:W-:Y:S05]  /*e020*/  @P1 BRA `(.L_x_3537) ;  /* 0x0000000000201947 */ /* 0x000fea0003800000 */
[----:B--2---:R-:W-:-:S05]  /*e030*/  LEA R2, P1, R31, R14, 0x1 ;  /* 0x0000000e1f027211 */ /* 0x004fca00078208ff */
[----:B------:R-:W-:-:S05]  /*e040*/  IMAD.X R3, RZ, RZ, R5, P1 ;  /* 0x000000ffff037224 */ /* 0x000fca00008e0605 */
[----:B------:R-:W-:Y:S01]  /*e050*/  @!PT LDS RZ, [RZ] ;  /* 0x00000000fffff984 */ /* 0x000fe20000000800 */
[----:B------:R-:W-:Y:S01]  /*e060*/  @!PT LDS RZ, [RZ] ;  /* 0x00000000fffff984 */ /* 0x000fe20000000800 */
[----:B------:R-:W-:Y:S01]  /*e070*/  @!PT LDS RZ, [RZ] ;  /* 0x00000000fffff984 */ /* 0x000fe20000000800 */
[----:B------:R0:W-:Y:S04]  /*e080*/  LDGSTS.E.BYPASS.LTC128B.128 [R36+0x15c00], desc[UR36][R2.64], !P3 ;  /* 0x15c0000002247fae */ /* 0x0001e8000d901d64 */
[----:B------:R0:W-:Y:S04]  /*e090*/  LDGSTS.E.BYPASS.LTC128B.128 [R36+0x19c00], desc[UR36][R2.64+0x80], !P2 ;  /* 0x19c0008002247fae */ /* 0x0001e8000d101d64 */
[----:B------:R0:W-:Y:S02]  /*e0a0*/  LDGSTS.E.BYPASS.LTC128B.128 [R36+0x1dc00], desc[UR36][R2.64+0x100], !P0 ;  /* 0x1dc0010002247fae */ /* 0x0001e4000c101d64 */
.L_x_3537:
[----:B------:R-:W-:Y:S05]  /*e0b0*/  BSYNC B0 ;  /* 0x0000000000007941 */ /* 0x000fea0003800000 */
.L_x_3536:
[----:B------:R-:W-:Y:S01]  /*e0c0*/  NOP ;  /* 0x0000000000007918 */ /* 0x000fe20000000000 */
[----:B------:R-:W-:-:S13]  /*e0d0*/  PLOP3.LUT P0, PT, PT, PT, PT, 0x80, 0x0 ;  /* 0x000000000000781c */ /* 0x000fda0003f0f070 */
.L_x_3538:
        /* <DEDUP_REMOVED lines=8> */
[----:B---3--:R-:W-:Y:S02]  /*e160*/  VIADD R3, R3, 0x1 ;  /* 0x0000000103037836 */ /* 0x008fe40000000000 */
[----:B----4-:R-:W-:-:S03]  /*e170*/  VIADD R8, R2, 0xfffffffe ;  /* 0xfffffffe02087836 */ /* 0x010fc60000000000 */
[----:B------:R-:W-:Y:S01]  /*e180*/  LEA.HI R0, R3, R3, RZ, 0x1 ;  /* 0x0000000303007211 */ /* 0x000fe200078f08ff */
[----:B------:R0:W-:Y:S03]  /*e190*/  STL [R1+0x20], R3 ;  /* 0x0000200301007387 */ /* 0x0001e60000100800 */
[----:B------:R-:W-:-:S05]  /*e1a0*/  LOP3.LUT R0, R0, 0xfffffffe, RZ, 0xc0, !PT ;  /* 0xfffffffe00007812 */ /* 0x000fca00078ec0ff */
[----:B------:R-:W-:-:S05]  /*e1b0*/  IMAD.IADD R0, R3, 0x1, -R0 ;  /* 0x0000000103007824 */ /* 0x000fca00078e0a00 */
[----:B0-----:R-:W-:Y:S01]  /*e1c0*/  SHF.L.U32 R3, R0, 0x1f, RZ ;  /* 0x0000001f00037819 */ /* 0x001fe200000006ff */
[----:B------:R-:W-:Y:S01]  /*e1d0*/  NOP ;  /* 0x0000000000007918 */ /* 0x000fe20000000000 */
[----:B------:R0:W-:Y:S01]  /*e1e0*/  SYNCS.ARRIVE.TRANS64.A1T0 RZ, [R22+URZ+0x30800], RZ ;  /* 0x030800ff16ff79a7 */ /* 0x0001e2000810003f */
[----:B------:R-:W-:Y:S01]  /*e1f0*/  BSSY B0, `(.L_x_3539) ;  /* 0x0000003000007945 */ /* 0x000fe20003800000 */
[----:B------:R-:W1:Y:S03]  /*e200*/  SYNCS.PHASECHK.TRANS64.TRYWAIT P0, [R22+URZ+0x30820], R3 ;  /* 0x03082003160075a7 */ /* 0x000e66000800017f */
[----:B01----:R-:W-:Y:S05]  /*e210*/  @!P0 BRA `(.L_x_3540) ;  /* 0x0000003c007c8947 */ /* 0x003fea0003800000 */
.L_x_3625:
[----:B------:R-:W-:Y:S05]  /*e220*/  BSYNC B0 ;  /* 0x0000000000007941 */ /* 0x000fea0003800000 */
.L_x_3539:
[----:B------:R-:W3:Y:S01]  /*e230*/  LDL R0, [R1] ;  /* 0x0000000001007983 */ /* 0x000ee20000100800 */
[----:B------:R-:W-:Y:S01]  /*e240*/  BSSY B0, `(.L_x_3541) ;  /* 0x0000104000007945 */ /* 0x000fe20003800000 */
[----:B---3--:R-:W-:-:S13]  /*e250*/  ISETP.GE.AND P0, PT, R8, R0, PT ;  /* 0x000000000800720c */ /* 0x008fda0003f06270 */
[----:B------:R-:W-:Y:S05]  /*e260*/  @!P0 BRA `(.L_x_3542) ;  /* 0x0000001000048947 */ /* 0x000fea0003800000 */
[----:B------:R-:W-:Y:S01]  /*e270*/  ULDC UR4, c[0x0][0x2f4] ;  /* 0x0000bd0000047ab9 */ /* 0x000fe20000000800 */
[----:B------:R-:W-:Y:S01]  /*e280*/  IMAD.MOV.U32 R10, RZ, RZ, R27 ;  /* 0x000000ffff0a7224 */ /* 0x000fe200078e001b */
[----:B------:R-:W-:Y:S01]  /*e290*/  MOV R29, R25 ;  /* 0x00000019001d7202 */ /* 0x000fe20000000f00 */
[----:B------:R-:W-:Y:S01]  /*e2a0*/  IMAD.MOV.U32 R17, RZ, RZ, R28 ;  /* 0x000000ffff117224 */ /* 0x000fe200078e001c */
[----:B------:R-:W-:Y:S02]  /*e2b0*/  ISETP.GE.AND P3, PT, R31, UR4, PT ;  /* 0x000000041f007c0c */ /* 0x000fe4000bf66270 */
[----:B------:R-:W-:Y:S02]  /*e2c0*/  ISETP.GE.AND P2, PT, R33, UR4, PT ;  /* 0x0000000421007c0c */ /* 0x000fe4000bf46270 */
[----:B------:R-:W-:-:S13]  /*e2d0*/  ISETP.GE.AND P1, PT, R32, UR4, PT ;  /* 0x0000000420007c0c */ /* 0x000fda000bf26270 */
.L_x_3555:
[----:B------:R-:W3:Y:S04]  /*e2e0*/  LDL R5, [R1+0x4] ;  /* 0x0000040001057983 */ /* 0x000ee80000100800 */
[----:B------:R-:W4:Y:S01]  /*e2f0*/  LDL R12, [R1+0x8] ;  /* 0x00000800010c7983 */ /* 0x000f220000100800 */
[----:B------:R-:W1:Y:S01]  /*e300*/  S2R R0, SR_TID.X ;  /* 0x0000000000007919 */ /* 0x000e620000002100 */
[----:B------:R-:W2:Y:S01]  /*e310*/  S2R R4, SR_TID.X ;  /* 0x0000000000047919 */ /* 0x000ea20000002100 */
[----:B-1----:R-:W-:-:S04]  /*e320*/  LOP3.LUT R0, R0, 0x7f, RZ, 0xc0, !PT ;  /* 0x0000007f00007812 */ /* 0x002fc800078ec0ff */
[----:B0-----:R-:W-:Y:S02]  /*e330*/  SHF.R.U32.HI R3, RZ, 0x3, R0 ;  /* 0x00000003ff037819 */ /* 0x001fe40000011600 */
[----:B------:R-:W0:Y:S01]  /*e340*/  LDC R0, c[0x0][0x430] ;  /* 0x00010c00ff007b82 */ /* 0x000e220000000800 */
[----:B--2---:R-:W-:-:S05]  /*e350*/  IMAD.SHL.U32 R4, R4, 0x10, RZ ;  /* 0x0000001004047824 */ /* 0x004fca00078e00ff */
[----:B------:R-:W-:-:S04]  /*e360*/  LOP3.LUT R4, R3, 0x70, R4, 0xf8, !PT ;  /* 0x0000007003047812 */ /* 0x000fc800078ef804 */
[----:B------:R-:W-:-:S13]  /*e370*/  ISETP.GT.U32.AND P5, PT, R4, 0x5f, PT ;  /* 0x0000005f0400780c */ /* 0x000fda0003fa4070 */
[----:B------:R-:W4:Y:S01]  /*e380*/  @!P5 LDC.64 R6, c[0x0][0x428] ;  /* 0x00010a00ff06db82 */ /* 0x000f220000000a00 */
[----:B0-----:R-:W-:-:S13]  /*e390*/  ISETP.NE.AND P0, PT, R0, 0x1, PT ;  /* 0x000000010000780c */ /* 0x001fda0003f05270 */
[----:B------:R-:W0:Y:S08]  /*e3a0*/  @P0 LDC R0, c[0x0][0x434] ;  /* 0x00010d00ff000b82 */ /* 0x000e300000000800 */
[----:B------:R-:W1:Y:S01]  /*e3b0*/  @P0 LDC R3, c[0x0][0x438] ;  /* 0x00010e00ff030b82 */ /* 0x000e620000000800 */
[----:B---3--:R-:W-:-:S04]  /*e3c0*/  IMAD R9, R8, 0x60, R5 ;  /* 0x0000006008097824 */ /* 0x008fc800078e0205 */
[----:B------:R-:W-:-:S03]  /*e3d0*/  IMAD.IADD R9, R4, 0x1, R9 ;  /* 0x0000000104097824 */ /* 0x000fc600078e0209 */
[----:B------:R-:W2:Y:S01]  /*e3e0*/  @!P5 LDC.64 R4, c[0x0][0x418] ;  /* 0x00010600ff04db82 */ /* 0x000ea20000000a00 */
[----:B0-----:R-:W-:-:S04]  /*e3f0*/  @P0 IMAD.HI.U32 R0, R9, R0, RZ ;  /* 0x0000000009000227 */ /* 0x001fc800078e00ff */
[----:B------:R-:W-:Y:S01]  /*e400*/  IMAD.MOV.U32 R11, RZ, RZ, R9 ;  /* 0x000000ffff0b7224 */ /* 0x000fe200078e0009 */
[----:B-1----:R-:W-:Y:S01]  /*e410*/  @P0 SHF.R.U32.HI R11, RZ, R3, R0 ;  /* 0x00000003ff0b0219 */ /* 0x002fe20000011600 */
[----:B----4-:R-:W-:-:S03]  /*e420*/  @!P5 IMAD R0, R12, R6, RZ ;  /* 0x000000060c00d224 */ /* 0x010fc600078e02ff */
[--C-:B------:R-:W-:Y:S01]  /*e430*/  @!P5 SHF.R.S32.HI R3, RZ, 0x1f, R11.reuse ;  /* 0x0000001fff03d819 */ /* 0x100fe2000001140b */
[----:B------:R-:W-:Y:S02]  /*e440*/  @!P5 IMAD.MOV.U32 R2, RZ, RZ, R11 ;  /* 0x000000ffff02d224 */ /* 0x000fe400078e000b */
[C---:B------:R-:W-:Y:S02]  /*e450*/  @!P5 IMAD R7, R30.reuse, R7, R0 ;  /* 0x000000071e07d224 */ /* 0x040fe400078e0200 */
[----:B------:R-:W-:-:S04]  /*e460*/  @!P5 IMAD.WIDE.U32 R2, R30, R6, R2 ;  /* 0x000000061e02d225 */ /* 0x000fc800078e0002 */
[----:B------:R-:W-:Y:S01]  /*e470*/  @!P5 IMAD.IADD R7, R7, 0x1, R3 ;  /* 0x000000010707d824 */ /* 0x000fe200078e0203 */
[----:B--2---:R-:W-:Y:S01]  /*e480*/  @!P5 LEA R4, P0, R2, R4, 0x2 ;  /* 0x000000040204d211 */ /* 0x004fe200078010ff */
[----:B------:R-:W-:-:S03]  /*e490*/  IMAD.MOV.U32 R0, RZ, RZ, RZ ;  /* 0x000000ffff007224 */ /* 0x000fc600078e00ff */
        /* <DEDUP_REMOVED lines=15> */
.L_x_3543:
[----:B------:R-:W-:Y:S01]  /*e590*/  IMAD R6, R27, 0x8, R22 ;  /* 0x000000081b067824 */ /* 0x000fe200078e0216 */
[----:B------:R-:W-:Y:S01]  /*e5a0*/  SHF.L.U32 R3, R28, 0x1f, RZ ;  /* 0x0000001f1c037819 */ /* 0x000fe200000006ff */
[----:B------:R-:W-:Y:S03]  /*e5b0*/  BSSY B1, `(.L_x_3544) ;  /* 0x0000003000017945 */ /* 0x000fe60003800000 */
[----:B------:R-:W0:Y:S02]  /*e5c0*/  SYNCS.PHASECHK.TRANS64.TRYWAIT P0, [R6+URZ+0x30840], R3 ;  /* 0x03084003060075a7 */ /* 0x000e24000800017f */
[----:B0-----:R-:W-:Y:S05]  /*e5d0*/  @!P0 BRA `(.L_x_3545) ;  /* 0x0000003800a08947 */ /* 0x001fea0003800000 */
.L_x_3626:
[----:B------:R-:W-:Y:S05]  /*e5e0*/  BSYNC B1 ;  /* 0x0000000000017941 */ /* 0x000fea0003800000 */
.L_x_3544:
[----:B------:R-:W-:Y:S01]  /*e5f0*/  SHF.R.S32.HI R20, RZ, 0x1f, R9 ;  /* 0x0000001fff147819 */ /* 0x000fe20000011409 */
[----:B------:R-:W-:Y:S01]  /*e600*/  ULDC.64 UR4, c[0x0][0x300] ;  /* 0x0000c00000047ab9 */ /* 0x000fe20000000a00 */
[----:B-----5:R-:W-:Y:S01]  /*e610*/  SHF.R.S32.HI R21, RZ, 0x1f, R0 ;  /* 0x0000001fff157819 */ /* 0x020fe20000011400 */
[----:B0-----:R-:W-:Y:S01]  /*e620*/  IMAD.WIDE.U32 R2, R9, UR4, RZ ;  /* 0x0000000409027c25 */ /* 0x001fe2000f8e00ff */
[----:B------:R-:W-:Y:S01]  /*e630*/  ULDC.64 UR6, c[0x0][0x2e8] ;  /* 0x0000ba0000067ab9 */ /* 0x000fe20000000a00 */
[C---:B------:R-:W-:Y:S02]  /*e640*/  LOP3.LUT P5, RZ, R23.reuse, 0x2, RZ, 0xc0, !PT ;  /* 0x0000000217ff7812 */ /* 0x040fe400078ac0ff */
[----:B------:R-:W-:Y:S01]  /*e650*/  IMAD R4, R20, UR4, RZ ;  /* 0x0000000414047c24 */ /* 0x000fe2000f8e02ff */
[----:B------:R-:W-:Y:S01]  /*e660*/  LOP3.LUT P4, RZ, R23, 0x1, RZ, 0xc0, !PT ;  /* 0x0000000117ff7812 */ /* 0x000fe2000788c0ff */
        /* <DEDUP_REMOVED lines=16> */
[----:B------:R-:W-:Y:S01]  /*e770*/  IMAD.SHL.U32 R4, R31, 0x2, RZ ;  /* 0x000000021f047824 */ /* 0x000fe200078e00ff */
[----:B------:R-:W-:Y:S01]  /*e780*/  LOP3.LUT P6, RZ, R23, 0x4, RZ, 0xc0, !PT ;  /* 0x0000000417ff7812 */ /* 0x000fe200078cc0ff */
[----:B------:R-:W-:Y:S01]  /*e790*/  IMAD R5, R5, 0x2, R22 ;  /* 0x0000000205057824 */ /* 0x000fe200078e0216 */
[----:B------:R-:W1:Y:S04]  /*e7a0*/  SHFL.IDX PT, R3, R8, RZ, 0x181f ;  /* 0x00181fff08037589 */ /* 0x000e6800000e0000 */
[----:B------:R-:W-:Y:S01]  /*e7b0*/  SHFL.IDX PT, R35, R8, 0x2, 0x181f ;  /* 0x00581f0008237f89 */ /* 0x000fe200000e0000 */
[----:B0-----:R-:W-:-:S05]  /*e7c0*/  IADD3 R2, P0, R2, R4, RZ ;  /* 0x0000000402027210 */ /* 0x001fca0007f1e0ff */
[----:B-1----:R-:W-:-:S05]  /*e7d0*/  IMAD.X R3, RZ, RZ, R3, P0 ;  /* 0x000000ffff037224 */ /* 0x002fca00000e0603 */
[----:B------:R-:W-:Y:S04]  /*e7e0*/  LDGSTS.E.BYPASS.LTC128B.128 [R5+0x1e400], desc[UR36][R2.64], !P6 ;  /* 0x1e40000002057fae */ /* 0x000fe8000f101d64 */
[----:B------:R-:W-:Y:S04]  /*e7f0*/  LDGSTS.E.BYPASS.LTC128B.128 [R5+0x21400], desc[UR36][R2.64+0x80], !P5 ;  /* 0x2140008002057fae */ /* 0x000fe8000e901d64 */
[----:B------:R0:W-:Y:S04]  /*e800*/  LDGSTS.E.BYPASS.LTC128B.128 [R5+0x24400], desc[UR36][R2.64+0x100], !P4 ;  /* 0x2440010002057fae */ /* 0x0001e8000e101d64 */
[----:B0-----:R-:W0:Y:S04]  /*e810*/  SHFL.IDX PT, R2, R7, 0x1, 0x181f ;  /* 0x00381f0007027f89 */ /* 0x001e2800000e0000 */
[----:B------:R-:W1:Y:S01]  /*e820*/  SHFL.IDX PT, R3, R8, 0x1, 0x181f ;  /* 0x00381f0008037f89 */ /* 0x000e6200000e0000 */
[----:B0-----:R-:W-:-:S05]  /*e830*/  IADD3 R2, P0, R2, R4, RZ ;  /* 0x0000000402027210 */ /* 0x001fca0007f1e0ff */
[----:B-1----:R-:W-:-:S05]  /*e840*/  IMAD.X R3, RZ, RZ, R3, P0 ;  /* 0x000000ffff037224 */ /* 0x002fca00000e0603 */
[----:B------:R-:W-:Y:S04]  /*e850*/  LDGSTS.E.BYPASS.LTC128B.128 [R5+0x1ec00], desc[UR36][R2.64], !P6 ;  /* 0x1ec0000002057fae */ /* 0x000fe8000f101d64 */
[----:B------:R-:W-:Y:S04]  /*e860*/  LDGSTS.E.BYPASS.LTC128B.128 [R5+0x21c00], desc[UR36][R2.64+0x80], !P5 ;  /* 0x21c0008002057fae */ /* 0x000fe8000e901d64 */
[----:B------:R0:W-:Y:S04]  /*e870*/  LDGSTS.E.BYPASS.LTC128B.128 [R5+0x24c00], desc[UR36][R2.64+0x100], !P4 ;  /* 0x24c0010002057fae */ /* 0x0001e8000e101d64 */
[----:B0-----:R-:W0:Y:S02]  /*e880*/  SHFL.IDX PT, R2, R7, 0x2, 0x181f ;  /* 0x00581f0007027f89 */ /* 0x001e2400000e0000 */
[----:B0-----:R-:W-:-:S04]  /*e890*/  IADD3 R2, P0, R2, R4, RZ ;  /* 0x0000000402027210 */ /* 0x001fc80007f1e0ff */
[----:B------:R-:W-:Y:S02]  /*e8a0*/  IADD3.X R3, RZ, R35, RZ, P0, !PT ;  /* 0x00000023ff037210 */ /* 0x000fe400007fe4ff */
[----:B------:R-:W-:Y:S04]  /*e8b0*/  SHFL.IDX PT, R35, R8, 0x3, 0x181f ;  /* 0x00781f0008237f89 */ /* 0x000fe800000e0000 */
        /* <DEDUP_REMOVED lines=9> */
[----:B------:R0:W-:Y:S04]  /*e950*/  LDGSTS.E.BYPASS.LTC128B.128 [R5+0x25c00], desc[UR36][R2.64+0x100], !P4 ;  /* 0x25c0010002057fae */ /* 0x0001e8000e101d64 */
[----:B0-----:R-:W0:Y:S02]  /*e960*/  SHFL.IDX PT, R2, R7, 0x4, 0x181f ;  /* 0x00981f0007027f89 */ /* 0x001e2400000e0000 */
[----:B0-----:R-:W-:-:S05]  /*e970*/  IADD3 R2, P0, R2, R4, RZ ;  /* 0x0000000402027210 */ /* 0x001fca0007f1e0ff */
[----:B------:R-:W-:Y:S02]  /*e980*/  IMAD.X R3, RZ, RZ, R35, P0 ;  /* 0x000000ffff037224 */ /* 0x000fe400000e0623 */
[----:B------:R0:W1:Y:S04]  /*e990*/  SHFL.IDX PT, R35, R8, 0x5, 0x181f ;  /* 0x00b81f0008237f89 */ /* 0x00006800000e0000 */
[----:B------:R-:W-:Y:S04]  /*e9a0*/  LDGSTS.E.BYPASS.LTC128B.128 [R5+0x20400], desc[UR36][R2.64], !P6 ;  /* 0x2040000002057fae */ /* 0x000fe8000f101d64 */
[----:B------:R-:W-:Y:S04]  /*e9b0*/  LDGSTS.E.BYPASS.LTC128B.128 [R5+0x23400], desc[UR36][R2.64+0x80], !P5 ;  /* 0x2340008002057fae */ /* 0x000fe8000e901d64 */
[----:B------:R2:W-:Y:S04]  /*e9c0*/  LDGSTS.E.BYPASS.LTC128B.128 [R5+0x26400], desc[UR36][R2.64+0x100], !P4 ;  /* 0x2640010002057fae */ /* 0x0005e8000e101d64 */
[----:B-12---:R0:W2:Y:S02]  /*e9d0*/  SHFL.IDX PT, R2, R7, 0x5, 0x181f ;  /* 0x00b81f0007027f89 */ /* 0x0060a400000e0000 */
.L_x_3640:
[----:B------:R-:W-:Y:S02]  /*e9e0*/  LOP3.LUT P6, RZ, R23, 0x4, RZ, 0xc0, !PT ;  /* 0x0000000417ff7812 */ /* 0x000fe400078cc0ff */
[----:B--2---:R-:W-:-:S05]  /*e9f0*/  IADD3 R2, P0, R2, R4, RZ ;  /* 0x0000000402027210 */ /* 0x004fca0007f1e0ff */
[----:B------:R-:W-:Y:S01]  /*ea00*/  IMAD.X R3, RZ, RZ, R35, P0 ;  /* 0x000000ffff037224 */ /* 0x000fe200000e0623 */
[----:B------:R-:W-:-:S05]  /*ea10*/  PLOP3.LUT P0, PT, PT, PT, PT, 0x80, 0x0 ;  /* 0x000000000000781c */ /* 0x000fca0003f0f070 */
[----:B------:R-:W-:Y:S01]  /*ea20*/  @!PT LDS RZ, [RZ] ;  /* 0x00000000fffff984 */ /* 0x000fe20000000800 */
[----:B------:R-:W-:Y:S01]  /*ea30*/  @!PT LDS RZ, [RZ] ;  /* 0x00000000fffff984 */ /* 0x000fe20000000800 */
[----:B------:R-:W-:Y:S01]  /*ea40*/  @!PT LDS RZ, [RZ] ;  /* 0x00000000fffff984 */ /* 0x000fe20000000800 */
[----:B------:R1:W-:Y:S04]  /*ea50*/  LDGSTS.E.BYPASS.LTC128B.128 [R5+0x20c00], desc[UR36][R2.64], !P6 ;  /* 0x20c0000002057fae */ /* 0x0003e8000f101d64 */
[----:B------:R1:W-:Y:S04]  /*ea60*/  LDGSTS.E.BYPASS.LTC128B.128 [R5+0x23c00], desc[UR36][R2.64+0x80], !P5 ;  /* 0x23c0008002057fae */ /* 0x0003e8000e901d64 */
[----:B------:R1:W-:Y:S01]  /*ea70*/  LDGSTS.E.BYPASS.LTC128B.128 [R5+0x26c00], desc[UR36][R2.64+0x100], !P4 ;  /* 0x26c0010002057fae */ /* 0x0003e2000e101d64 */
[----:B------:R-:W-:Y:S01]  /*ea80*/  NOP ;  /* 0x0000000000007918 */ /* 0x000fe20000000000 */
.L_x_3547:
        /* <DEDUP_REMOVED lines=10> */
.L_x_3548:
[----:B------:R2:W-:Y:S01]  /*eb30*/  SYNCS.ARRIVE.TRANS64.A1T0 RZ, [R6+URZ+0x30830], RZ ;  /* 0x030830ff06ff79a7 */ /* 0x0005e2000810003f */
[----:B------:R-:W-:Y:S05]  /*eb40*/  @!P5 BRA `(.L_x_3549) ;  /* 0x000000000004d947 */ /* 0x000fea0003800000 */
[----:B------:R-:W-:Y:S01]  /*eb50*/  BPT.TRAP 0x1 ;  /* 0x000000040000795c */ /* 0x000fe20000300000 */
.L_x_3549:
[----:B-1----:R-:W-:Y:S01]  /*eb60*/  SHF.L.U32 R2, R17, 0x1f, RZ ;  /* 0x0000001f11027819 */ /* 0x002fe200000006ff */
[----:B--2---:R-:W-:Y:S01]  /*eb70*/  IMAD R6, R10, 0x8, R22 ;  /* 0x000000080a067824 */ /* 0x004fe200078e0216 */
[----:B------:R-:W-:Y:S01]  /*eb80*/  BSSY B1, `(.L_x_3550) ;  /* 0x0000004000017945 */ /* 0x000fe20003800000 */
[----:B0-----:R-:W-:Y:S02]  /*eb90*/  IMAD R7, R29, -0x60, R37 ;  /* 0xffffffa01d077824 */ /* 0x001fe400078e0225 */
[----:B------:R-:W0:Y:S02]  /*eba0*/  SYNCS.PHASECHK.TRANS64.TRYWAIT P0, [R6+URZ+0x30860], R2 ;  /* 0x03086002060075a7 */ /* 0x000e24000800017f */
[----:B0-----:R-:W-:Y:S05]  /*ebb0*/  @!P0 BRA `(.L_x_3551) ;  /* 0x0000003c001c8947 */ /* 0x001fea0003800000 */
.L_x_3641:
[----:B------:R-:W-:Y:S05]  /*ebc0*/  BSYNC B1 ;  /* 0x0000000000017941 */ /* 0x000fea0003800000 */
.L_x_3550:
[----:B------:R-:W1:Y:S01]  /*ebd0*/  S2R R3, SR_TID.X ;  /* 0x0000000000037919 */ /* 0x000e620000002100 */
[----:B------:R-:W-:Y:S01]  /*ebe0*/  UMOV UR4, 0xffffffff ;  /* 0xffffffff00047882 */ /* 0x000fe20000000000 */
[----:B------:R-:W-:Y:S01]  /*ebf0*/  IMAD R5, R10, 0x4800, R34 ;  /* 0x000048000a057824 */ /* 0x000fe200078e0222 */
[----:B-1----:R-:W-:-:S04]  /*ec00*/  LOP3.LUT R3, R3, 0x7f, RZ, 0xc0, !PT ;  /* 0x0000007f03037812 */ /* 0x002fc800078ec0ff */
[----:B------:R-:W-:-:S05]  /*ec10*/  SHF.R.U32.HI R3, RZ, 0x3, R3 ;  /* 0x00000003ff037819 */ /* 0x000fca0000011603 */
[----:B------:R-:W-:Y:S01]  /*ec20*/  IMAD.IADD R7, R7, 0x1, -R3 ;  /* 0x0000000107077824 */ /* 0x000fe200078e0a03 */
[----:B------:R-:W-:Y:S06]  /*ec30*/  BRA.DIV UR4, `(.L_x_3552) ;  /* 0x0000003e04107947 */ /* 0x000fec000b800000 */
[----:B0-----:R-:W0:Y:S01]  /*ec40*/  SHFL.IDX PT, R2, R18, RZ, 0x181f ;  /* 0x00181fff12027589 */ /* 0x001e2200000e0000 */
        /* <DEDUP_REMOVED lines=51> */
[----:B--2---:R1:W-:Y:S02]  /*ef80*/  LDGSTS.E.BYPASS.LTC128B.128 [R5+0x8400], desc[UR36][R2.64+0x100], !P0 ;  /* 0x0840010002057fae */ /* 0x0043e4000c101d64 */
.L_x_3655:
[----:B01----:R-:W-:Y:S01]  /*ef90*/  IADD3 R2, P0, R14, R4, RZ ;  /* 0x000000040e027210 */ /* 0x003fe20007f1e0ff */
[----:B------:R-:W-:Y:S01]  /*efa0*/  ULDC.64 UR4, c[0x0][0x328] ;  /* 0x0000ca0000047ab9 */ /* 0x000fe20000000a00 */
[----:B------:R-:W-:Y:S01]  /*efb0*/  ULDC.64 UR6, c[0x0][0x318] ;  /* 0x0000c60000067ab9 */ /* 0x000fe20000000a00 */
[----:B------:R-:W-:Y:S02]  /*efc0*/  IMAD R20, R20, UR4, RZ ;  /* 0x0000000414147c24 */ /* 0x000fe4000f8e02ff */
        /* <DEDUP_REMOVED lines=8> */
[----:B------:R-:W-:Y:S01]  /*f050*/  ISETP.LT.OR P0, PT, R7, 0x51, P1 ;  /* 0x000000510700780c */ /* 0x000fe20000f01670 */
[----:B------:R-:W-:-:S12]  /*f060*/  IMAD R7, R9, UR5, R20 ;  /* 0x0000000509077c24 */ /* 0x000fd8000f8e0214 */
[----:B------:R0:W-:Y:S02]  /*f070*/  LDGSTS.E.BYPASS.LTC128B.128 [R5+0x8c00], desc[UR36][R2.64+0x100], !P0 ;  /* 0x08c0010002057fae */ /* 0x0001e4000c101d64 */
[----:B0-----:R-:W-:Y:S01]  /*f080*/  IMAD.WIDE.U32 R2, R9, UR4, RZ ;  /* 0x0000000409027c25 */ /* 0x001fe2000f8e00ff */
        /* <DEDUP_REMOVED lines=13> */
.L_x_3553:
        /* <DEDUP_REMOVED lines=10> */
.L_x_3554:
[----:B------:R-:W2:Y:S01]  /*f200*/  LDL R0, [R1] ;  /* 0x0000000001007983 */ /* 0x000ea20000100800 */
[----:B------:R1:W-:Y:S01]  /*f210*/  SYNCS.ARRIVE.TRANS64.A1T0 RZ, [R6+URZ+0x30850], RZ ;  /* 0x030850ff06ff79a7 */ /* 0x0003e2000810003f */
[C---:B------:R-:W-:Y:S01]  /*f220*/  VIADD R8, R25.reuse, 0xffffffff ;  /* 0xffffffff19087836 */ /* 0x040fe20000000000 */
[----:B------:R-:W-:Y:S01]  /*f230*/  MOV R17, R28 ;  /* 0x0000001c00117202 */ /* 0x000fe20000000f00 */
[----:B------:R-:W-:Y:S02]  /*f240*/  IMAD.MOV.U32 R10, RZ, RZ, R27 ;  /* 0x000000ffff0a7224 */ /* 0x000fe400078e001b */
[----:B------:R-:W-:Y:S01]  /*f250*/  IMAD.MOV.U32 R29, RZ, RZ, R25 ;  /* 0x000000ffff1d7224 */ /* 0x000fe200078e0019 */
[----:B--2---:R-:W-:-:S13]  /*f260*/  ISETP.GT.AND P0, PT, R25, R0, PT ;  /* 0x000000001900720c */ /* 0x004fda0003f04270 */
[----:B-1----:R-:W-:Y:S05]  /*f270*/  @P0 BRA `(.L_x_3555) ;  /* 0xfffffff000180947 */ /* 0x002fea000383ffff */
.L_x_3542:
[----:B------:R-:W-:Y:S05]  /*f280*/  BSYNC B0 ;  /* 0x0000000000007941 */ /* 0x000fea0003800000 */
.L_x_3541:
[----:B------:R-:W1:Y:S01]  /*f290*/  S2R R0, SR_TID.X ;  /* 0x0000000000007919 */ /* 0x000e620000002100 */
[----:B------:R-:W-:Y:S01]  /*f2a0*/  BSSY B0, `(.L_x_3556) ;  /* 0x0000010000007945 */ /* 0x000fe20003800000 */
[----:B-1----:R-:W-:-:S04]  /*f2b0*/  LOP3.LUT R0, R0, 0x7f, RZ, 0xc0, !PT ;  /* 0x0000007f00007812 */ /* 0x002fc800078ec0ff */
[----:B------:R-:W-:-:S13]  /*f2c0*/  ISETP.NE.AND P0, PT, R0, RZ, PT ;  /* 0x000000ff0000720c */ /* 0x000fda0003f05270 */
[----:B------:R-:W-:Y:S05]  /*f2d0*/  @P0 BRA `(.L_x_3557) ;  /* 0x0000000000300947 */ /* 0x000fea0003800000 */
[----:B------:R-:W1:Y:S01]  /*f2e0*/  S2R R5, SR_LANEID ;  /* 0x0000000000057919 */ /* 0x000e620000000000 */
[----:B------:R-:W-:Y:S01]  /*f2f0*/  VOTEU.ANY UR4, UPT, PT ;  /* 0x0000000000047886 */ /* 0x000fe200038e0100 */
[----:B0-----:R-:W0:Y:S01]  /*f300*/  LDC.64 R2, c[0x0][0xc60] ;  /* 0x00031800ff027b82 */ /* 0x001e220000000a00 */
[----:B------:R-:W1:Y:S02]  /*f310*/  FLO.U32 R0, UR4 ;  /* 0x0000000400007d00 */ /* 0x000e6400080e0000 */
[----:B-1----:R-:W-:-:S06]  /*f320*/  ISETP.EQ.U32.AND P0, PT, R0, R5, PT ;  /* 0x000000050000720c */ /* 0x002fcc0003f02070 */
[----:B------:R-:W0:Y:S07]  /*f330*/  POPC R5, UR4 ;  /* 0x0000000400057d09 */ /* 0x000e2e0008000000 */
[----:B0-----:R-:W3:Y:S01]  /*f340*/  @P0 ATOMG.E.ADD.STRONG.GPU PT, R3, desc[UR36][R2.64], R5 ;  /* 0x00000005020309a8 */ /* 0x001ee200081ee1e4 */
[----:B------:R-:W0:Y:S02]  /*f350*/  S2R R4, SR_LTMASK ;  /* 0x0000000000047919 */ /* 0x000e240000003900 */
[----:B0-----:R-:W-:-:S04]  /*f360*/  LOP3.LUT R4, R4, UR4, RZ, 0xc0, !PT ;  /* 0x0000000404047c12 */ /* 0x001fc8000f8ec0ff */
[----:B------:R-:W0:Y:S01]  /*f370*/  POPC R7, R4 ;  /* 0x0000000400077309 */ /* 0x000e220000000000 */
[----:B---3--:R-:W0:Y:S02]  /*f380*/  SHFL.IDX PT, R0, R3, R0, 0x1f ;  /* 0x00001f0003007589 */ /* 0x008e2400000e0000 */
[----:B0-----:R-:W-:-:S07]  /*f390*/  IADD3 R16, R0, UR39, R7 ;  /* 0x0000002700107c10 */ /* 0x001fce000fffe007 */
.L_x_3557:
[----:B------:R-:W-:Y:S05]  /*f3a0*/  BSYNC B0 ;  /* 0x0000000000007941 */ /* 0x000fea0003800000 */
.L_x_3556:
[----:B------:R-:W-:-:S13]  /*f3b0*/  LOP3.LUT P0, RZ, R23, 0x10, RZ, 0xc0, !PT ;  /* 0x0000001017ff7812 */ /* 0x000fda000780c0ff */
[----:B------:R-:W-:Y:S05]  /*f3c0*/  @!P0 BRA `(.L_x_3558) ;  /* 0x0000000000048947 */ /* 0x000fea0003800000 */
[----:B------:R-:W-:Y:S01]  /*f3d0*/  BPT.TRAP 0x1 ;  /* 0x000000040000795c */ /* 0x000fe20000300000 */
.L_x_3558:
[----:B------:R-:W-:Y:S01]  /*f3e0*/  IMAD R0, R27, 0x8, R22 ;  /* 0x000000081b007824 */ /* 0x000fe200078e0216 */
[----:B0-----:R-:W-:Y:S01]  /*f3f0*/  SHF.L.U32 R3, R28, 0x1f, RZ ;  /* 0x0000001f1c037819 */ /* 0x001fe200000006ff */
[----:B------:R-:W-:Y:S01]  /*f400*/  BSSY B0, `(.L_x_3559) ;  /* 0x0000004000007945 */ /* 0x000fe20003800000 */
[----:B------:R-:W-:Y:S02]  /*f410*/  IMAD R6, R25, -0x60, R37 ;  /* 0xffffffa019067824 */ /* 0x000fe400078e0225 */
[----:B------:R-:W0:Y:S02]  /*f420*/  SYNCS.PHASECHK.TRANS64.TRYWAIT P0, [R0+URZ+0x30860], R3 ;  /* 0x03086003000075a7 */ /* 0x000e24000800017f */
[----:B0-----:R-:W-:Y:S05]  /*f430*/  @!P0 BRA `(.L_x_3560) ;  /* 0x0000003c00208947 */ /* 0x001fea0003800000 */
.L_x_3656:
[----:B------:R-:W-:Y:S05]  /*f440*/  BSYNC B0 ;  /* 0x0000000000007941 */ /* 0x000fea0003800000 */
.L_x_3559:
[----:B------:R-:W1:Y:S01]  /*f450*/  S2R R2, SR_TID.X ;  /* 0x0000000000027919 */ /* 0x000e620000002100 */
[----:B------:R-:W-:Y:S01]  /*f460*/  UMOV UR4, 0xffffffff ;  /* 0xffffffff00047882 */ /* 0x000fe20000000000 */
[----:B------:R-:W-:Y:S01]  /*f470*/  IMAD R7, R27, 0x4800, R34 ;  /* 0x000048001b077824 */ /* 0x000fe200078e0222 */
[----:B-1----:R-:W-:-:S04]  /*f480*/  LOP3.LUT R2, R2, 0x7f, RZ, 0xc0, !PT ;  /* 0x0000007f02027812 */ /* 0x002fc800078ec0ff */
[----:B------:R-:W-:-:S05]  /*f490*/  SHF.R.U32.HI R2, RZ, 0x3, R2 ;  /* 0x00000003ff027819 */ /* 0x000fca0000011602 */
[----:B------:R-:W-:Y:S01]  /*f4a0*/  IMAD.IADD R6, R6, 0x1, -R2 ;  /* 0x0000000106067824 */ /* 0x000fe200078e0a02 */
[----:B------:R-:W-:Y:S06]  /*f4b0*/  BRA.DIV UR4, `(.L_x_3561) ;  /* 0x0000003e04147947 */ /* 0x000fec000b800000 */
[----:B--2---:R-:W1:Y:S01]  /*f4c0*/  SHFL.IDX PT, R14, R18, RZ, 0x181f ;  /* 0x00181fff120e7589 */ /* 0x004e6200000e0000 */
[----:B------:R-:W-:Y:S01]  /*f4d0*/  ULDC UR4, c[0x0][0x2f4] ;  /* 0x0000bd0000047ab9 */ /* 0x000fe20000000800 */
[C---:B------:R-:W-:Y:S01]  /*f4e0*/  IMAD.SHL.U32 R5, R31.reuse, 0x2, RZ ;  /* 0x000000021f057824 */ /* 0x040fe200078e00ff */
[----:B------:R-:W-:Y:S01]  /*f4f0*/  ISETP.GE.AND P2, PT, R31, UR4, PT ;  /* 0x000000041f007c0c */ /* 0x000fe2000bf46270 */
[----:B0-----:R-:W0:Y:S01]  /*f500*/  SHFL.IDX PT, R3, R24, RZ, 0x181f ;  /* 0x00181fff18037589 */ /* 0x001e2200000e0000 */
[----:B------:R-:W-:Y:S01]  /*f510*/  IMAD R4, R7, 0x2, R22 ;  /* 0x0000000207047824 */ /* 0x000fe200078e0216 */
[----:B------:R-:W-:Y:S02]  /*f520*/  ISETP.GE.AND P1, PT, R33, UR4, PT ;  /* 0x0000000421007c0c */ /* 0x000fe4000bf26270 */
[C---:B------:R-:W-:Y:S01]  /*f530*/  ISETP.LT.OR P4, PT, R6.reuse, 0x1, P2 ;  /* 0x000000010600780c */ /* 0x040fe20001781670 */
[----:B------:R-:W-:Y:S01]  /*f540*/  SHFL.IDX PT, R7, R24, 0x1, 0x181f ;  /* 0x00381f0018077f89 */ /* 0x000fe200000e0000 */
[----:B------:R-:W-:-:S02]  /*f550*/  ISETP.LT.OR P3, PT, R6, 0x1, P1 ;  /* 0x000000010600780c */ /* 0x000fc40000f61670 */
[----:B-1----:R-:W-:Y:S02]  /*f560*/  IADD3 R2, P0, R14, R5, RZ ;  /* 0x000000050e027210 */ /* 0x002fe40007f1e0ff */
[----:B------:R-:W1:Y:S03]  /*f570*/  SHFL.IDX PT, R14, R18, 0x1, 0x181f ;  /* 0x00381f00120e7f89 */ /* 0x000e6600000e0000 */
[----:B0-----:R-:W-:Y:S01]  /*f580*/  IMAD.X R3, RZ, RZ, R3, P0 ;  /* 0x000000ffff037224 */ /* 0x001fe200000e0603 */
[----:B------:R-:W-:-:S04]  /*f590*/  ISETP.GE.AND P0, PT, R32, UR4, PT ;  /* 0x0000000420007c0c */ /* 0x000fc8000bf06270 */
[----:B------:R-:W-:Y:S01]  /*f5a0*/  LDGSTS.E.BYPASS.LTC128B.128 [R4+0x400], desc[UR36][R2.64], !P4 ;  /* 0x0040000002047fae */ /* 0x000fe2000e101d64 */
[----:B------:R-:W-:-:S03]  /*f5b0*/  ISETP.LT.OR P4, PT, R6, 0x1, P0 ;  /* 0x000000010600780c */ /* 0x000fc60000781670 */
[----:B------:R-:W-:Y:S10]  /*f5c0*/  LDGSTS.E.BYPASS.LTC128B.128 [R4+0x3400], desc[UR36][R2.64+0x80], !P3 ;  /* 0x0340008002047fae */ /* 0x000ff4000d901d64 */
[----:B------:R1:W-:Y:S01]  /*f5d0*/  LDGSTS.E.BYPASS.LTC128B.128 [R4+0x6400], desc[UR36][R2.64+0x100], !P4 ;  /* 0x0640010002047fae */ /* 0x0003e2000e101d64 */
[----:B------:R-:W-:-:S02]  /*f5e0*/  ISETP.LT.OR P4, PT, R6, 0x11, P2 ;  /* 0x000000110600780c */ /* 0x000fc40001781670 */
[----:B-1----:R-:W-:Y:S02]  /*f5f0*/  IADD3 R2, P3, R14, R5, RZ ;  /* 0x000000050e027210 */ /* 0x002fe40007f7e0ff */
[----:B------:R-:W0:Y:S03]  /*f600*/  SHFL.IDX PT, R14, R18, 0x2, 0x181f ;  /* 0x00581f00120e7f89 */ /* 0x000e2600000e0000 */
[----:B------:R-:W-:Y:S01]  /*f610*/  IMAD.X R3, RZ, RZ, R7, P3 ;  /* 0x000000ffff037224 */ /* 0x000fe200018e0607 */
[C---:B------:R-:W-:Y:S01]  /*f620*/  ISETP.LT.OR P3, PT, R6.reuse, 0x11, P1 ;  /* 0x000000110600780c */ /* 0x040fe20000f61670 */
[----:B------:R-:W1:Y:S04]  /*f630*/  SHFL.IDX PT, R7, R24, 0x2, 0x181f ;  /* 0x00581f0018077f89 */ /* 0x000e6800000e0000 */
[----:B------:R-:W-:Y:S01]  /*f640*/  LDGSTS.E.BYPASS.LTC128B.128 [R4+0xc00], desc[UR36][R2.64], !P4 ;  /* 0x00c0000002047fae */ /* 0x000fe2000e101d64 */
[----:B------:R-:W-:-:S07]  /*f650*/  ISETP.LT.OR P4, PT, R6, 0x11, P0 ;  /* 0x000000110600780c */ /* 0x000fce0000781670 */
[----:B------:R-:W-:Y:S06]  /*f660*/  LDGSTS.E.BYPASS.LTC128B.128 [R4+0x3c00], desc[UR36][R2.64+0x80], !P3 ;  /* 0x03c0008002047fae */ /* 0x000fec000d901d64 */
[----:B------:R0:W-:Y:S01]  /*f670*/  LDGSTS.E.BYPASS.LTC128B.128 [R4+0x6c00], desc[UR36][R2.64+0x100], !P4 ;  /* 0x06c0010002047fae */ /* 0x0001e2000e101d64 */
[----:B------:R-:W-:Y:S02]  /*f680*/  ISETP.LT.OR P4, PT, R6, 0x21, P2 ;  /* 0x000000210600780c */ /* 0x000fe40001781670 */
[----:B0-----:R-:W-:Y:S02]  /*f690*/  IADD3 R2, P3, R14, R5, RZ ;  /* 0x000000050e027210 */ /* 0x001fe40007f7e0ff */
[----:B------:R-:W0:Y:S03]  /*f6a0*/  SHFL.IDX PT, R14, R18, 0x3, 0x181f ;  /* 0x00781f00120e7f89 */ /* 0x000e2600000e0000 */
[----:B-1----:R-:W-:Y:S01]  /*f6b0*/  IMAD.X R3, RZ, RZ, R7, P3 ;  /* 0x000000ffff037224 */ /* 0x002fe200018e0607 */
        /* <DEDUP_REMOVED lines=13> */
[----:B------:R-:W-:-:S03]  /*f790*/  ISETP.LT.OR P4, PT, R6, 0x31, P0 ;  /* 0x000000310600780c */ /* 0x000fc60000781670 */
[----:B------:R-:W2:Y:S04]  /*f7a0*/  SHFL.IDX PT, R24, R24, 0x5, 0x181f ;  /* 0x00b81f0018187f89 */ /* 0x000ea800000e0000 */
[----:B------:R-:W-:Y:S06]  /*f7b0*/  LDGSTS.E.BYPASS.LTC128B.128 [R4+0x4c00], desc[UR36][R2.64+0x80], !P3 ;  /* 0x04c0008002047fae */ /* 0x000fec000d901d64 */
[----:B------:R0:W-:Y:S01]  /*f7c0*/  LDGSTS.E.BYPASS.LTC128B.128 [R4+0x7c00], desc[UR36][R2.64+0x100], !P4 ;  /* 0x07c0010002047fae */ /* 0x0001e2000e101d64 */
[----:B------:R-:W-:-:S02]  /*f7d0*/  ISETP.LT.OR P4, PT, R6, 0x41, P2 ;  /* 0x000000410600780c */ /* 0x000fc40001781670 */
[----:B0-----:R-:W-:Y:S02]  /*f7e0*/  IADD3 R2, P3, R14, R5, RZ ;  /* 0x000000050e027210 */ /* 0x001fe40007f7e0ff */
[----:B------:R0:W3:Y:S03]  /*f7f0*/  SHFL.IDX PT, R14, R18, 0x5, 0x181f ;  /* 0x00b81f00120e7f89 */ /* 0x0000e600000e0000 */
[----:B-1----:R-:W-:Y:S01]  /*f800*/  IMAD.X R3, RZ, RZ, R7, P3 ;  /* 0x000000ffff037224 */ /* 0x002fe200018e0607 */
[----:B------:R-:W-:-:S05]  /*f810*/  ISETP.LT.OR P3, PT, R6, 0x41, P1 ;  /* 0x000000410600780c */ /* 0x000fca0000f61670 */
[----:B------:R0:W-:Y:S01]  /*f820*/  LDGSTS.E.BYPASS.LTC128B.128 [R4+0x2400], desc[UR36][R2.64], !P4 ;  /* 0x0240000002047fae */ /* 0x0001e2000e101d64 */
[----:B------:R-:W-:-:S07]  /*f830*/  ISETP.LT.OR P4, PT, R6, 0x41, P0 ;  /* 0x000000410600780c */ /* 0x000fce0000781670 */
[----:B------:R0:W-:Y:S06]  /*f840*/  LDGSTS.E.BYPASS.LTC128B.128 [R4+0x5400], desc[UR36][R2.64+0x80], !P3 ;  /* 0x0540008002047fae */ /* 0x0001ec000d901d64 */
[----:B--2---:R0:W-:Y:S02]  /*f850*/  LDGSTS.E.BYPASS.LTC128B.128 [R4+0x8400], desc[UR36][R2.64+0x100], !P4 ;  /* 0x0840010002047fae */ /* 0x0041e4000e101d64 */
.L_x_3670:
[C---:B------:R-:W-:Y:S02]  /*f860*/  ISETP.LT.OR P2, PT, R6.reuse, 0x51, P2 ;  /* 0x000000510600780c */ /* 0x040fe40001741670 */
[C---:B------:R-:W-:Y:S02]  /*f870*/  ISETP.LT.OR P1, PT, R6.reuse, 0x51, P1 ;  /* 0x000000510600780c */ /* 0x040fe40000f21670 */
[----:B------:R-:W-:Y:S02]  /*f880*/  ISETP.LT.OR P0, PT, R6, 0x51, P0 ;  /* 0x000000510600780c */ /* 0x000fe40000701670 */
[----:B0--3--:R-:W-:-:S05]  /*f890*/  IADD3 R2, P3, R14, R5, RZ ;  /* 0x000000050e027210 */ /* 0x009fca0007f7e0ff */
[----:B------:R-:W-:-:S05]  /*f8a0*/  IMAD.X R3, RZ, RZ, R24, P3 ;  /* 0x000000ffff037224 */ /* 0x000fca00018e0618 */
        /* <DEDUP_REMOVED lines=8> */
.L_x_3562:
        /* <DEDUP_REMOVED lines=10> */
.L_x_3563:
[----:B------:R1:W-:Y:S01]  /*f9d0*/  SYNCS.ARRIVE.TRANS64.A1T0 RZ, [R0+URZ+0x30850], RZ ;  /* 0x030850ff00ff79a7 */ /* 0x0003e2000810003f */
[----:B------:R-:W-:-:S05]  /*f9e0*/  VIADD R27, R27, 0x1 ;  /* 0x000000011b1b7836 */ /* 0x000fca0000000000 */
[----:B------:R-:W-:-:S04]  /*f9f0*/  ISETP.NE.AND P0, PT, R27, 0x2, PT ;  /* 0x000000021b00780c */ /* 0x000fc80003f05270 */
[----:B0-----:R-:W-:Y:S02]  /*fa00*/  SEL R3, RZ, 0x1, P0 ;  /* 0x00000001ff037807 */ /* 0x001fe40000000000 */
[----:B------:R-:W-:Y:S02]  /*fa10*/  SEL R27, R27, RZ, P0 ;  /* 0x000000ff1b1b7207 */ /* 0x000fe40000000000 */
[----:B-1----:R-:W-:-:S07]  /*fa20*/  LOP3.LUT R28, R28, R3, RZ, 0x3c, !PT ;  /* 0x000000031c1c7212 */ /* 0x002fce00078e3cff */
.L_x_3520:
[----:B------:R-:W-:Y:S05]  /*fa30*/  BSYNC B7 ;  /* 0x0000000000077941 */ /* 0x000fea0003800000 */
.L_x_3518:
        /* <DEDUP_REMOVED lines=11> */
.L_x_3564:
        /* <DEDUP_REMOVED lines=10> */
[----:B0-----:R-:W-:-:S06]  /*fb90*/  @!P1 IMAD.WIDE R4, R7, 0x4, R4 ;  /* 0x0000000407049825 */ /* 0x001fcc00078e0204 */
[----:B------:R-:W2:Y:S01]  /*fba0*/  @!P1 LDG.E R4, desc[UR36][R4.64] ;  /* 0x0000002404049981 */ /* 0x000ea2000c1e1900 */
[----:B-1----:R-:W-:-:S06]  /*fbb0*/  @!P1 IMAD.WIDE R2, R7, 0x4, R2 ;  /* 0x0000000407029825 */ /* 0x002fcc00078e0202 */
[----:B------:R-:W3:Y:S01]  /*fbc0*/  @!P1 LDG.E R2, desc[UR36][R2.64] ;  /* 0x0000002402029981 */ /* 0x000ee2000c1e1900 */
[----:B------:R-:W-:Y:S02]  /*fbd0*/  IMAD.MOV.U32 R7, RZ, RZ, RZ ;  /* 0x000000ffff077224 */ /* 0x000fe400078e00ff */
[----:B------:R-:W-:Y:S01]  /*fbe0*/  IMAD.MOV.U32 R10, RZ, RZ, RZ ;  /* 0x000000ffff0a7224 */ /* 0x000fe200078e00ff */
[C---:B------:R-:W-:Y:S02]  /*fbf0*/  ISETP.GE.U32.AND P2, PT, R9.reuse, 0x2, PT ;  /* 0x000000020900780c */ /* 0x040fe40003f46070 */
[C---:B------:R-:W-:Y:S02]  /*fc00*/  ISETP.GE.U32.AND P3, PT, R9.reuse, 0x4, PT ;  /* 0x000000040900780c */ /* 0x040fe40003f66070 */
[C---:B------:R-:W-:Y:S02]  /*fc10*/  ISETP.GE.U32.AND P4, PT, R9.reuse, 0x8, PT ;  /* 0x000000080900780c */ /* 0x040fe40003f86070 */
[----:B------:R-:W-:Y:S01]  /*fc20*/  ISETP.GE.U32.AND P5, PT, R9, 0x10, PT ;  /* 0x000000100900780c */ /* 0x000fe20003fa6070 */
[----:B------:R-:W-:Y:S04]  /*fc30*/  SHFL.IDX PT, R0, R16, RZ, 0x1f ;  /* 0x00001fff10007589 */ /* 0x000fe800000e0000 */
[----:B------:R-:W-:Y:S01]  /*fc40*/  SHFL.IDX PT, R8, R16, 0x1, 0x1f ;  /* 0x00201f0010087f89 */ /* 0x000fe200000e0000 */
[----:B--2---:R-:W-:Y:S01]  /*fc50*/  @!P1 MOV R7, R4 ;  /* 0x0000000400079202 */ /* 0x004fe20000000f00 */
[----:B---3--:R-:W-:-:S04]  /*fc60*/  @!P1 IMAD.MOV.U32 R10, RZ, RZ, R2 ;  /* 0x000000ffff0a9224 */ /* 0x008fc800078e0002 */
[----:B------:R-:W-:-:S05]  /*fc70*/  IMAD R13, R10, R7, RZ ;  /* 0x000000070a0d7224 */ /* 0x000fca00078e02ff */
[----:B------:R-:W0:Y:S01]  /*fc80*/  SHFL.UP PT, R14, R13, 0x1, RZ ;  /* 0x042000000d0e7989 */ /* 0x000e2200000e00ff */
[----:B------:R-:W-:-:S04]  /*fc90*/  ISETP.NE.AND P1, PT, R9, RZ, PT ;  /* 0x000000ff0900720c */ /* 0x000fc80003f25270 */
        /* <DEDUP_REMOVED lines=14> */
[----:B------:R0:W1:Y:S01]  /*fd80*/  SHFL.IDX PT, R14, R2, 0x1f, 0x1f ;  /* 0x03e01f00020e7f89 */ /* 0x00006200000e0000 */
[----:B------:R-:W-:-:S07]  /*fd90*/  IMAD.MOV.U32 R6, RZ, RZ, RZ ;  /* 0x000000ffff067224 */ /* 0x000fce00078e00ff */
.L_x_3680:
[----:B------:R-:W-:Y:S02]  /*fda0*/  ULDC UR4, c[0x0][0xc38] ;  /* 0x00030e0000047ab9 */ /* 0x000fe40000000800 */
[----:B------:R-:W-:-:S04]  /*fdb0*/  IMAD.U32 R5, RZ, RZ, UR4 ;  /* 0x00000004ff057e24 */ /* 0x000fc8000f8e00ff */
[----:B-1----:R-:W-:-:S04]  /*fdc0*/  IMAD R14, R14, R5, RZ ;  /* 0x000000050e0e7224 */ /* 0x002fc800078e02ff */
[----:B------:R-:W-:-:S05]  /*fdd0*/  IMAD.IADD R9, R8, 0x1, R14 ;  /* 0x0000000108097824 */ /* 0x000fca00078e020e */
[----:B------:R-:W-:-:S13]  /*fde0*/  ISETP.GT.AND P6, PT, R9, R0, PT ;  /* 0x000000000900720c */ /* 0x000fda0003fc4270 */
[----:B------:R-:W-:Y:S05]  /*fdf0*/  @P6 BRA `(.L_x_3567) ;  /* 0x0000000000a46947 */ /* 0x000fea0003800000 */
.L_x_3570:
        /* <DEDUP_REMOVED lines=29> */
[----:B0-----:R-:W-:-:S04]  /*ffd0*/  SEL R4, R14, RZ, P4 ;  /* 0x000000ff0e047207 */ /* 0x001fc80002000000 */
[----:B------:R-:W-:-:S05]  /*ffe0*/  IADD3 R4, R3, R4, RZ ;  /* 0x0000000403047210 */ /* 0x000fca0007ffe0ff */
[----:B------:R-:W0:Y:S02]  /*fff0*/  SHFL.UP PT, R14, R4, 0x10, RZ ;  /* 0x06000000040e7989 */ /* 0x000e2400000e00ff */
[----:B0-----:R-:W-:-:S05]  /*10000*/  SEL R5, R14, RZ, P5 ;  /* 0x000000ff0e057207 */ /* 0x001fca0002800000 */
[----:B------:R-:W-:-:S05]  /*10010*/  IMAD.IADD R2, R4, 0x1, R5 ;  /* 0x0000000104027824 */ /* 0x000fca00078e0205 */
[----:B------:R0:W1:Y:S02]  /*10020*/  SHFL.IDX PT, R14, R2, 0x1f, 0x1f ;  /* 0x03e01f00020e7f89 */ /* 0x00006400000e0000 */
.L_x_3688:
[----:B------:R-:W-:Y:S02]  /*10030*/  ULDC UR4, c[0x0][0xc38] ;  /* 0x00030e0000047ab9 */ /* 0x000fe40000000800 */
[----:B------:R-:W-:-:S04]  /*10040*/  IMAD.U32 R5, RZ, RZ, UR4 ;  /* 0x00000004ff057e24 */ /* 0x000fc8000f8e00ff */
[----:B-1----:R-:W-:-:S04]  /*10050*/  IMAD R14, R14, R5, RZ ;  /* 0x000000050e0e7224 */ /* 0x002fc800078e02ff */
[----:B------:R-:W-:-:S05]  /*10060*/  IMAD.IADD R9, R14, 0x1, R9 ;  /* 0x000000010e097824 */ /* 0x000fca00078e0209 */
[----:B------:R-:W-:-:S13]  /*10070*/  ISETP.GT.AND P6, PT, R9, R0, PT ;  /* 0x000000000900720c */ /* 0x000fda0003fc4270 */
[----:B------:R-:W-:Y:S05]  /*10080*/  @!P6 BRA `(.L_x_3570) ;  /* 0xfffffffc005ce947 */ /* 0x000fea000383ffff */
.L_x_3567:
        /* <DEDUP_REMOVED lines=9> */
.L_x_3693:
[----:B------:R-:W-:-:S13]  /*10120*/  ISETP.NE.AND P0, PT, R3, RZ, PT ;  /* 0x000000ff0300720c */ /* 0x000fda0003f05270 */
[----:B------:R-:W-:Y:S05]  /*10130*/  @!P0 BRA `(.L_x_3572) ;  /* 0x0000000000108947 */ /* 0x000fea0003800000 */
[----:B------:R-:W-:Y:S01]  /*10140*/  UMOV UR4, 0xffffffff ;  /* 0xffffffff00047882 */ /* 0x000fe20000000000 */
[----:B------:R-:W-:Y:S02]  /*10150*/  VIADD R12, R4, 0xffffffff ;  /* 0xffffffff040c7836 */ /* 0x000fe40000000000 */
[----:B------:R-:W-:Y:S05]  /*10160*/  BRA.DIV UR4, `(.L_x_3573) ;  /* 0x0000004204387947 */ /* 0x000fea000b800000 */
[----:B------:R4:W0:Y:S02]  /*10170*/  SHFL.IDX PT, R6, R2, R12, 0x1f ;  /* 0x00001f0c02067589 */ /* 0x00082400000e0000 */
.L_x_3572:
        /* <DEDUP_REMOVED lines=36> */
[----:B------:R-:W-:Y:S02]  /*103c0*/  @!P2 IADD3 R6, -R6, RZ, RZ ;  /* 0x000000ff0606a210 */ /* 0x000fe40007ffe1ff */
        /* <DEDUP_REMOVED lines=16> */
[----:B------:R-:W-:-:S04]  /*104d0*/  IMAD.MOV R3, RZ, RZ, -R8 ;  /* 0x000000ffff037224 */ /* 0x000fc800078e0a08 */
[C---:B------:R-:W-:Y:S02]  /*104e0*/  IMAD R18, R10.reuse, R3, R6 ;  /* 0x000000030a127224 */ /* 0x040fe400078e0206 */
[----:B------:R-:W-:-:S04]  /*104f0*/  IMAD R3, R10, 0x1000000, R8 ;  /* 0x010000000a037824 */ /* 0x000fc800078e0208 */
[----:B------:R-:W-:Y:S01]  /*10500*/  IMAD R18, R18, 0x10000, R3 ;  /* 0x0001000012127824 */ /* 0x000fe200078e0203 */
[----:B------:R-:W-:Y:S06]  /*10510*/  BRA `(.L_x_3574) ;  /* 0x00000000001c7947 */ /* 0x000fec0003800000 */
.L_x_3568:
[----:B------:R-:W-:Y:S01]  /*10520*/  UMOV UR4, URZ ;  /* 0x0000003f00047c82 */ /* 0x000fe20008000000 */
[----:B------:R-:W-:Y:S01]  /*10530*/  UMOV UR5, URZ ;  /* 0x0000003f00057c82 */ /* 0x000fe20008000000 */
[----:B------:R-:W-:Y:S01]  /*10540*/  ULDC UR6, c[0x0][0xc3c] ;  /* 0x00030f0000067ab9 */ /* 0x000fe20000000800 */
[----:B------:R-:W-:Y:S02]  /*10550*/  IMAD.MOV.U32 R16, RZ, RZ, R0 ;  /* 0x000000ffff107224 */ /* 0x000fe400078e0000 */
[----:B------:R-:W-:Y:S02]  /*10560*/  IMAD.U32 R17, RZ, RZ, UR4 ;  /* 0x00000004ff117e24 */ /* 0x000fe4000f8e00ff */
[----:B------:R-:W-:Y:S02]  /*10570*/  IMAD.U32 R18, RZ, RZ, UR5 ;  /* 0x00000005ff127e24 */ /* 0x000fe4000f8e00ff */
[----:B------:R-:W-:-:S07]  /*10580*/  IMAD.U32 R19, RZ, RZ, UR6 ;  /* 0x00000006ff137e24 */ /* 0x000fce000f8e00ff */
.L_x_3574:
        /* <DEDUP_REMOVED lines=10> */
.L_x_3565:
[----:B------:R-:W-:Y:S02]  /*10630*/  ULDC UR4, c[0x0][0xc3c] ;  /* 0x00030f0000047ab9 */ /* 0x000fe40000000800 */
[----:B-1----:R-:W-:-:S13]  /*10640*/  ISETP.GE.AND P0, PT, R19, UR4, PT ;  /* 0x0000000413007c0c */ /* 0x002fda000bf06270 */
[----:B------:R-:W-:Y:S05]  /*10650*/  @!P0 BRA `(.L_x_3575) ;  /* 0xffffffb400a08947 */ /* 0x000fea000383ffff */
[----:B------:R-:W-:Y:S05]  /*10660*/  BSYNC B8 ;  /* 0x0000000000087941 */ /* 0x000fea0003800000 */
.L_x_3512:
        /* <DEDUP_REMOVED lines=12> */
.L_x_3696:
[----:B------:R-:W-:Y:S05]  /*10730*/  BSYNC B0 ;  /* 0x0000000000007941 */ /* 0x000fea0003800000 */
.L_x_3576:
[----:B------:R-:W-:-:S03]  /*10740*/  UMOV UR4, 0xffffffff ;  /* 0xffffffff00047882 */ /* 0x000fc60000000000 */
[----:B------:R-:W-:Y:S05]  /*10750*/  BRA.DIV UR4, `(.L_x_3578) ;  /* 0x0000003a04f87947 */ /* 0x000fea000b800000 */
[----:B-1----:R-:W1:Y:S02]  /*10760*/  S2R R0, SR_TID.X ;  /* 0x0000000000007919 */ /* 0x002e640000002100 */
[----:B-1----:R-:W-:-:S04]  /*10770*/  SHF.R.U32.HI R0, RZ, 0x5, R0 ;  /* 0x00000005ff007819 */ /* 0x002fc80000011600 */
[----:B------:R-:W-:-:S05]  /*10780*/  LOP3.LUT R0, R0, 0x3, RZ, 0xc0, !PT ;  /* 0x0000000300007812 */ /* 0x000fca00078ec0ff */
[----:B------:R1:W3:Y:S02]  /*10790*/  SHFL.IDX PT, R14, R0, RZ, 0x1f ;  /* 0x00001fff000e7589 */ /* 0x0002e400000e0000 */
.L_x_3699:
[----:B---3--:R-:W-:Y:S01]  /*107a0*/  ISETP.NE.AND P0, PT, R14, RZ, PT ;  /* 0x000000ff0e00720c */ /* 0x008fe20003f05270 */
[----:B------:R-:W-:-:S12]  /*107b0*/  BSSY B0, `(.L_x_3579) ;  /* 0x0000026000007945 */ /* 0x000fd80003800000 */
[----:B------:R-:W-:Y:S05]  /*107c0*/  @P0 BRA `(.L_x_3580) ;  /* 0x0000000000900947 */ /* 0x000fea0003800000 */
[----:B------:R-:W-:-:S03]  /*107d0*/  UMOV UR4, 0xffffffff ;  /* 0xffffffff00047882 */ /* 0x000fc60000000000 */
[----:B------:R-:W-:Y:S05]  /*107e0*/  BRA.DIV UR4, `(.L_x_3581) ;  /* 0x0000003e04087947 */ /* 0x000fea000b800000 */
[----:B------:R-:W-:-:S13]  /*107f0*/  ELECT P6, URZ, PT ;  /* 0x00000000003f782f */ /* 0x000fda00038c0000 */
.L_x_3702:
[----:B------:R-:W-:Y:S05]  /*10800*/  @!P6 BRA `(.L_x_3580) ;  /* 0x000000000080e947 */ /* 0x000fea0003800000 */
[----:B-1----:R-:W3:Y:S02]  /*10810*/  LDL R0, [R1+0x2c] ;  /* 0x00002c0001007983 */ /* 0x002ee40000100800 */
[----:B---3--:R-:W-:-:S13]  /*10820*/  R2UR UR4, R0 ;  /* 0x00000000000472ca */ /* 0x008fda00000e0000 */
[----:B------:R-:W-:-:S06]  /*10830*/  ULOP3.LUT UR4, UR4, 0x2, URZ, 0xfc, !UPT ;  /* 0x0000000204047892 */ /* 0x000fcc000f8efc3f */
[----:B------:R-:W-:-:S04]  /*10840*/  MOV R0, UR4 ;  /* 0x0000000400007c02 */ /* 0x000fc80008000f00 */
[----:B------:R-:W-:-:S13]  /*10850*/  ISETP.NE.AND P0, PT, R0, 0x3, PT ;  /* 0x000000030000780c */ /* 0x000fda0003f05270 */
[----:B------:R-:W-:Y:S05]  /*10860*/  @!P0 BRA `(.L_x_3582) ;  /* 0x0000000000048947 */ /* 0x000fea0003800000 */
[----:B------:R-:W-:Y:S01]  /*10870*/  BPT.TRAP 0x1 ;  /* 0x000000040000795c */ /* 0x000fe20000300000 */
.L_x_3582:
[C---:B------:R-:W-:Y:S01]  /*10880*/  IMAD R5, R27.reuse, 0x8, R4 ;  /* 0x000000081b057824 */ /* 0x040fe200078e0204 */
[----:B------:R-:W-:Y:S01]  /*10890*/  SHF.L.U32 R0, R28, 0x1f, RZ ;  /* 0x0000001f1c007819 */ /* 0x000fe200000006ff */
[----:B------:R-:W-:-:S03]  /*108a0*/  VIADD R27, R27, 0x1 ;  /* 0x000000011b1b7836 */ /* 0x000fc60000000000 */
[----:B------:R-:W1:Y:S02]  /*108b0*/  SYNCS.PHASECHK.TRANS64.TRYWAIT P1, [R5+URZ+0x30840], R0 ;  /* 0x03084000050075a7 */ /* 0x000e64000802017f */
[----:B------:R-:W-:-:S04]  /*108c0*/  ISETP.NE.AND P2, PT, R27, 0x2, PT ;  /* 0x000000021b00780c */ /* 0x000fc80003f45270 */
[----:B------:R-:W-:Y:S01]  /*108d0*/  SEL R3, RZ, 0x1, P2 ;  /* 0x00000001ff037807 */ /* 0x000fe20001000000 */
[----:B-1----:R-:W-:Y:S08]  /*108e0*/  @!P1 BRA `(.L_x_3583) ;  /* 0x0000003800e89947 */ /* 0x002ff00003800000 */
.L_x_3703:
[----:B------:R-:W-:Y:S02]  /*108f0*/  SEL R27, R27, RZ, P2 ;  /* 0x000000ff1b1b7207 */ /* 0x000fe40001000000 */
[----:B------:R-:W-:Y:S01]  /*10900*/  LOP3.LUT R2, R28, R3, RZ, 0x3c, !PT ;  /* 0x000000031c027212 */ /* 0x000fe200078e3cff */
[----:B------:R-:W-:Y:S06]  /*10910*/  @!P0 BRA `(.L_x_3584) ;  /* 0x0000000000048947 */ /* 0x000fec0003800000 */
[----:B------:R-:W-:Y:S01]  /*10920*/  BPT.TRAP 0x1 ;  /* 0x000000040000795c */ /* 0x000fe20000300000 */
.L_x_3584:
[----:B------:R-:W-:Y:S01]  /*10930*/  IMAD R27, R27, 0x8, R4 ;  /* 0x000000081b1b7824 */ /* 0x000fe200078e0204 */
[----:B------:R-:W-:-:S04]  /*10940*/  SHF.L.U32 R2, R2, 0x1f, RZ ;  /* 0x0000001f02027819 */ /* 0x000fc800000006ff */
[----:B------:R-:W3:Y:S02]  /*10950*/  SYNCS.PHASECHK.TRANS64.TRYWAIT P1, [R27+URZ+0x30840], R2 ;  /* 0x030840021b0075a7 */ /* 0x000ee4000802017f */
[----:B---3--:R-:W-:Y:S05]  /*10960*/  @!P1 BRA `(.L_x_3585) ;  /* 0x0000003800dc9947 */ /* 0x008fea0003800000 */
.L_x_3704:
[----:B------:R-:W-:Y:S05]  /*10970*/  @!P0 BRA `(.L_x_3586) ;  /* 0x0000000000048947 */ /* 0x000fea0003800000 */
[----:B------:R-:W-:Y:S01]  /*10980*/  BPT.TRAP 0x1 ;  /* 0x000000040000795c */ /* 0x000fe20000300000 */
.L_x_3586:
[----:B------:R-:W4:Y:S02]  /*10990*/  SYNCS.PHASECHK.TRANS64.TRYWAIT P1, [R5+URZ+0x30860], R0 ;  /* 0x03086000050075a7 */ /* 0x000f24000802017f */
[----:B----4-:R-:W-:Y:S05]  /*109a0*/  @!P1 BRA `(.L_x_3587) ;  /* 0x0000003800e09947 */ /* 0x010fea0003800000 */
.L_x_3705:
[----:B------:R-:W-:Y:S05]  /*109b0*/  @!P0 BRA `(.L_x_3588) ;  /* 0x0000000000048947 */ /* 0x000fea0003800000 */
[----:B------:R-:W-:Y:S01]  /*109c0*/  BPT.TRAP 0x1 ;  /* 0x000000040000795c */ /* 0x000fe20000300000 */
.L_x_3588:
[----:B------:R0:W0:Y:S02]  /*109d0*/  SYNCS.PHASECHK.TRANS64.TRYWAIT P0, [R27+URZ+0x30860], R2 ;  /* 0x030860021b0075a7 */ /* 0x000024000800017f */
[----:B0-----:R-:W-:Y:S05]  /*109e0*/  @!P0 NANOSLEEP.SYNCS 0x989680 ;  /* 0x009896800000895d */ /* 0x001fea0003900000 */
[----:B------:R-:W0:Y:S02]  /*109f0*/  @!P0 SYNCS.PHASECHK.TRANS64 P0, [R27+URZ+0x30860], R2 ;  /* 0x030860021b0085a7 */ /* 0x000e24000800007f */
[----:B0-----:R-:W-:Y:S05]  /*10a00*/  @!P0 BRA `(.L_x_3588) ;  /* 0xfffffffc00f08947 */ /* 0x001fea000383ffff */
.L_x_3580:
[----:B------:R-:W-:Y:S05]  /*10a10*/  BSYNC B0 ;  /* 0x0000000000007941 */ /* 0x000fea0003800000 */
.L_x_3579:
[----:B------:R-:W-:Y:S05]  /*10a20*/  EXIT ;  /* 0x000000000000794d */ /* 0x000fea0003800000 */
.L_x_3459:
[----:B0-----:R0:W1:Y:S02]  /*10a30*/  SYNCS.PHASECHK.TRANS64.TRYWAIT P1, [R4+URZ+0x30800], R3 ;  /* 0x03080003040075a7 */ /* 0x001064000802017f */
[----:B-1----:R-:W-:Y:S05]  /*10a40*/  @!P1 NANOSLEEP.SYNCS 0x989680 ;  /* 0x009896800000995d */ /* 0x002fea0003900000 */
[----:B------:R-:W1:Y:S02]  /*10a50*/  @!P1 SYNCS.PHASECHK.TRANS64 P1, [R4+URZ+0x30800], R3 ;  /* 0x03080003040095a7 */ /* 0x000e64000802007f */
[----:B-1----:R-:W-:Y:S05]  /*10a60*/  @!P1 BRA `(.L_x_3459) ;  /* 0xfffffffc00f09947 */ /* 0x002fea000383ffff */
[----:B------:R-:W-:Y:S05]  /*10a70*/  BRA `(.L_x_3589) ;  /* 0xffffff1000c87947 */ /* 0x000fea000383ffff */
.L_x_3463:
[----:B-1----:R1:W2:Y:S02]  /*10a80*/  SYNCS.PHASECHK.TRANS64.TRYWAIT P1, [R0+URZ+0x30830], R3 ;  /* 0x03083003000075a7 */ /* 0x0022a4000802017f */
[----:B--2---:R-:W-:Y:S05]  /*10a90*/  @!P1 NANOSLEEP.SYNCS 0x989680 ;  /* 0x009896800000995d */ /* 0x004fea0003900000 */
[----:B------:R-:W2:Y:S02]  /*10aa0*/  @!P1 SYNCS.PHASECHK.TRANS64 P1, [R0+URZ+0x30830], R3 ;  /* 0x03083003000095a7 */ /* 0x000ea4000802007f */
[----:B--2---:R-:W-:Y:S05]  /*10ab0*/  @!P1 BRA `(.L_x_3463) ;  /* 0xfffffffc00f09947 */ /* 0x004fea000383ffff */
[----:B------:R-:W-:Y:S05]  /*10ac0*/  BRA `(.L_x_3462) ;  /* 0xffffff1000e87947 */ /* 0x000fea000383ffff */
.L_x_3469:
[----:B-1----:R-:W-:-:S04]  /*10ad0*/  IMAD.U32 R3, RZ, RZ, UR8 ;  /* 0x00000008ff037e24 */ /* 0x002fc8000f8e00ff */
[----:B------:R1:W2:Y:S03]  /*10ae0*/  SYNCS.PHASECHK.TRANS64.TRYWAIT P1, [R3+URZ+0x30830], R2 ;  /* 0x03083002030075a7 */ /* 0x0002a6000802017f */
[----:B--2---:R-:W-:Y:S05]  /*10af0*/  @!P1 NANOSLEEP.SYNCS 0x989680 ;  /* 0x009896800000995d */ /* 0x004fea0003900000 */
[----:B------:R-:W2:Y:S02]  /*10b00*/  @!P1 SYNCS.PHASECHK.TRANS64 P1, [R3+URZ+0x30830], R2 ;  /* 0x03083002030095a7 */ /* 0x000ea4000802007f */
[----:B--2---:R-:W-:Y:S05]  /*10b10*/  @!P1 BRA `(.L_x_3469) ;  /* 0xfffffffc00ec9947 */ /* 0x004fea000383ffff */
[----:B------:R-:W-:Y:S05]  /*10b20*/  BRA `(.L_x_3468) ;  /* 0xffffff3400f47947 */ /* 0x000fea000383ffff */
.L_x_3473:
[----:B01----:R-:W-:-:S04]  /*10b30*/  IMAD.U32 R2, RZ, RZ, UR9 ;  /* 0x00000009ff027e24 */ /* 0x003fc8000f8e00ff */
[----:B------:R0:W1:Y:S03]  /*10b40*/  SYNCS.PHASECHK.TRANS64.TRYWAIT P1, [R2+URZ+0x30850], R0 ;  /* 0x03085000020075a7 */ /* 0x000066000802017f */
[----:B-1----:R-:W-:Y:S05]  /*10b50*/  @!P1 NANOSLEEP.SYNCS 0x989680 ;  /* 0x009896800000995d */ /* 0x002fea0003900000 */
[----:B------:R-:W1:Y:S02]  /*10b60*/  @!P1 SYNCS.PHASECHK.TRANS64 P1, [R2+URZ+0x30850], R0 ;  /* 0x03085000020095a7 */ /* 0x000e64000802007f */
[----:B-1----:R-:W-:Y:S05]  /*10b70*/  @!P1 BRA `(.L_x_3473) ;  /* 0xfffffffc00ec9947 */ /* 0x002fea000383ffff */
[----:B------:R-:W-:Y:S05]  /*10b80*/  BRA `(.L_x_3472) ;  /* 0xffffff4000b07947 */ /* 0x000fea000383ffff */
.L_x_3480:
[----:B-1----:R1:W2:Y:S02]  /*10b90*/  SYNCS.PHASECHK.TRANS64.TRYWAIT P1, [R13+URZ+0x30850], R0 ;  /* 0x030850000d0075a7 */ /* 0x0022a4000802017f */
[----:B--2---:R-:W-:Y:S05]  /*10ba0*/  @!P1 NANOSLEEP.SYNCS 0x989680 ;  /* 0x009896800000995d */ /* 0x004fea0003900000 */
[----:B------:R-:W2:Y:S02]  /*10bb0*/  @!P1 SYNCS.PHASECHK.TRANS64 P1, [R13+URZ+0x30850], R0 ;  /* 0x030850000d0095a7 */ /* 0x000ea4000802007f */
[----:B--2---:R-:W-:Y:S05]  /*10bc0*/  @!P1 BRA `(.L_x_3480) ;  /* 0xfffffffc00f09947 */ /* 0x004fea000383ffff */
[----:B------:R-:W-:Y:S05]  /*10bd0*/  BRA `(.L_x_3479) ;  /* 0xffffff5800e47947 */ /* 0x000fea000383ffff */
.L_x_3526:
        /* <DEDUP_REMOVED lines=11> */
.L_x_3591:
[----:B------:R-:W-:Y:S05]  /*10c90*/  BSYNC B0 ;  /* 0x0000000000007941 */ /* 0x000fea0003800000 */
.L_x_3590:
[----:B------:R-:W-:Y:S05]  /*10ca0*/  BRA `(.L_x_3592) ;  /* 0xffffffbc00fc7947 */ /* 0x000fea000383ffff */
.L_x_3529:
[----:B0-----:R0:W1:Y:S02]  /*10cb0*/  SYNCS.PHASECHK.TRANS64.TRYWAIT P0, [R7+URZ+0x30840], R2 ;  /* 0x03084002070075a7 */ /* 0x001064000800017f */
[----:B-1----:R-:W-:Y:S05]  /*10cc0*/  @!P0 NANOSLEEP.SYNCS 0x989680 ;  /* 0x009896800000895d */ /* 0x002fea0003900000 */
[----:B------:R-:W1:Y:S02]  /*10cd0*/  @!P0 SYNCS.PHASECHK.TRANS64 P0, [R7+URZ+0x30840], R2 ;  /* 0x03084002070085a7 */ /* 0x000e64000800007f */
[----:B-1----:R-:W-:Y:S05]  /*10ce0*/  @!P0 BRA `(.L_x_3529) ;  /* 0xfffffffc00f08947 */ /* 0x002fea000383ffff */
[----:B------:R-:W-:Y:S05]  /*10cf0*/  BRA `(.L_x_3593) ;  /* 0xffffffc000587947 */ /* 0x000fea000383ffff */
.L_x_3530:
        /* <DEDUP_REMOVED lines=8> */
.L_x_3595:
[----:B------:R-:W-:Y:S05]  /*10d80*/  BSYNC B0 ;  /* 0x0000000000007941 */ /* 0x000fea0003800000 */
.L_x_3594:
[----:B------:R-:W-:Y:S01]  /*10d90*/  IMAD.MOV.U32 R13, RZ, RZ, R4 ;  /* 0x000000ffff0d7224 */ /* 0x000fe200078e0004 */
[----:B------:R-:W-:Y:S01]  /*10da0*/  MOV R11, 0x181f ;  /* 0x0000181f000b7802 */ /* 0x000fe20000000f00 */
[----:B------:R-:W-:Y:S02]  /*10db0*/  IMAD.MOV.U32 R12, RZ, RZ, RZ ;  /* 0x000000ffff0c7224 */ /* 0x000fe400078e00ff */
[----:B------:R-:W-:Y:S02]  /*10dc0*/  IMAD.MOV.U32 R15, RZ, RZ, -0x1 ;  /* 0xffffffffff0f7424 */ /* 0x000fe400078e00ff */
[----:B------:R-:W-:Y:S02]  /*10dd0*/  IMAD.MOV.U32 R2, RZ, RZ, R14 ;  /* 0x000000ffff027224 */ /* 0x000fe400078e000e */
[----:B------:R-:W-:-:S07]  /*10de0*/  @P0 IMAD R8, R5, 0x2, R22 ;  /* 0x0000000205080824 */ /* 0x000fce00078e0216 */
[----:B------:R-:W-:Y:S05]  /*10df0*/  WARPSYNC.COLLECTIVE R15, `(.L_x_3596) ;  /* 0x000000000f087348 */ /* 0x000fea0003c00000 */
[----:B------:R0:W1:Y:S02]  /*10e00*/  SHFL.IDX P6, R14, R13, R12, R11 ;  /* 0x0000000c0d0e7389 */ /* 0x00006400000c000b */
[----:B01----:R-:W-:Y:S01]  /*10e10*/  ENDCOLLECTIVE ;  /* 0x000000000000791b */ /* 0x003fe20003800000 */
.L_x_3596:
[----:B------:R-:W-:Y:S02]  /*10e20*/  IMAD.MOV.U32 R13, RZ, RZ, R0 ;  /* 0x000000ffff0d7224 */ /* 0x000fe400078e0000 */
[----:B------:R-:W-:Y:S02]  /*10e30*/  IMAD.MOV.U32 R12, RZ, RZ, 0x1 ;  /* 0x00000001ff0c7424 */ /* 0x000fe400078e00ff */
[----:B------:R-:W-:-:S07]  /*10e40*/  IMAD.MOV.U32 R3, RZ, RZ, R14 ;  /* 0x000000ffff037224 */ /* 0x000fce00078e000e */
[----:B------:R-:W-:Y:S05]  /*10e50*/  WARPSYNC.COLLECTIVE R15, `(.L_x_3597) ;  /* 0x000000000f087348 */ /* 0x000fea0003c00000 */
[----:B------:R0:W1:Y:S02]  /*10e60*/  SHFL.IDX P6, R14, R13, R12, R11 ;  /* 0x0000000c0d0e7389 */ /* 0x00006400000c000b */
[----:B01----:R-:W-:Y:S01]  /*10e70*/  ENDCOLLECTIVE ;  /* 0x000000000000791b */ /* 0x003fe20003800000 */
.L_x_3597:
[----:B------:R-:W-:-:S05]  /*10e80*/  @P0 LEA R3, P1, R31, R3, 0x1 ;  /* 0x000000031f030211 */ /* 0x000fca00078208ff */
[----:B------:R-:W-:Y:S01]  /*10e90*/  @P0 IMAD.X R2, RZ, RZ, R2, P1 ;  /* 0x000000ffff020224 */ /* 0x000fe200008e0602 */
[----:B------:R-:W-:-:S04]  /*10ea0*/  ISETP.GE.AND P1, PT, R6, 0x11, PT ;  /* 0x000000110600780c */ /* 0x000fc80003f26270 */
[----:B------:R-:W-:Y:S01]  /*10eb0*/  @P0 LOP3.LUT R3, R3, R2, RZ, 0x3c, !PT ;  /* 0x0000000203030212 */ /* 0x000fe200078e3cff */
[----:B------:R-:W-:-:S03]  /*10ec0*/  IMAD.MOV.U32 R13, RZ, RZ, R4 ;  /* 0x000000ffff0d7224 */ /* 0x000fc600078e0004 */
[----:B------:R-:W-:-:S04]  /*10ed0*/  @P0 LOP3.LUT R2, R3, R2, RZ, 0x3c, !PT ;  /* 0x0000000203020212 */ /* 0x000fc800078e3cff */
[----:B------:R-:W-:-:S05]  /*10ee0*/  @P0 LOP3.LUT R3, R3, R2, RZ, 0x3c, !PT ;  /* 0x0000000203030212 */ /* 0x000fca00078e3cff */
[----:B------:R-:W-:Y:S01]  /*10ef0*/  @!PT LDS RZ, [RZ] ;  /* 0x00000000fffff984 */ /* 0x000fe20000000800 */
[----:B------:R-:W-:Y:S01]  /*10f00*/  @!PT LDS RZ, [RZ] ;  /* 0x00000000fffff984 */ /* 0x000fe20000000800 */
[----:B------:R-:W-:Y:S01]  /*10f10*/  @!PT LDS RZ, [RZ] ;  /* 0x00000000fffff984 */ /* 0x000fe20000000800 */
[----:B------:R-:W-:Y:S04]  /*10f20*/  @P0 LDGSTS.E.BYPASS.LTC128B.128 [R8+0x1e400], desc[UR36][R2.64], !P4 ;  /* 0x1e40000002080fae */ /* 0x000fe8000e101d64 */
[----:B------:R-:W-:Y:S04]  /*10f30*/  @P0 LDGSTS.E.BYPASS.LTC128B.128 [R8+0x21400], desc[UR36][R2.64+0x80], !P3 ;  /* 0x2140008002080fae */ /* 0x000fe8000d901d64 */
[----:B------:R0:W-:Y:S02]  /*10f40*/  @P0 LDGSTS.E.BYPASS.LTC128B.128 [R8+0x24400], desc[UR36][R2.64+0x100], !P2 ;  /* 0x2440010002080fae */ /* 0x0001e4000d101d64 */
[----:B0-----:R-:W-:-:S07]  /*10f50*/  IMAD.MOV.U32 R2, RZ, RZ, R14 ;  /* 0x000000ffff027224 */ /* 0x001fce00078e000e */
[----:B------:R-:W-:Y:S05]  /*10f60*/  WARPSYNC.COLLECTIVE R15, `(.L_x_3598) ;  /* 0x000000000f087348 */ /* 0x000fea0003c00000 */
[----:B------:R0:W1:Y:S02]  /*10f70*/  SHFL.IDX P6, R14, R13, R12, R11 ;  /* 0x0000000c0d0e7389 */ /* 0x00006400000c000b */
[----:B01----:R-:W-:Y:S01]  /*10f80*/  ENDCOLLECTIVE ;  /* 0x000000000000791b */ /* 0x003fe20003800000 */
.L_x_3598:
[----:B------:R-:W-:Y:S02]  /*10f90*/  @P1 IMAD R8, R5, 0x2, R22 ;  /* 0x0000000205081824 */ /* 0x000fe400078e0216 */
[----:B------:R-:W-:Y:S02]  /*10fa0*/  IMAD.MOV.U32 R13, RZ, RZ, R0 ;  /* 0x000000ffff0d7224 */ /* 0x000fe400078e0000 */
[----:B------:R-:W-:Y:S02]  /*10fb0*/  IMAD.MOV.U32 R12, RZ, RZ, 0x2 ;  /* 0x00000002ff0c7424 */ /* 0x000fe400078e00ff */
[----:B------:R-:W-:-:S07]  /*10fc0*/  IMAD.MOV.U32 R3, RZ, RZ, R14 ;  /* 0x000000ffff037224 */ /* 0x000fce00078e000e */
[----:B------:R-:W-:Y:S05]  /*10fd0*/  WARPSYNC.COLLECTIVE R15, `(.L_x_3599) ;  /* 0x000000000f087348 */ /* 0x000fea0003c00000 */
[----:B------:R0:W1:Y:S02]  /*10fe0*/  SHFL.IDX P6, R14, R13, R12, R11 ;  /* 0x0000000c0d0e7389 */ /* 0x00006400000c000b */
[----:B01----:R-:W-:Y:S01]  /*10ff0*/  ENDCOLLECTIVE ;  /* 0x000000000000791b */ /* 0x003fe20003800000 */
.L_x_3599:
[----:B------:R-:W-:-:S05]  /*11000*/  @P1 LEA R3, P0, R31, R3, 0x1 ;  /* 0x000000031f031211 */ /* 0x000fca00078008ff */
[----:B------:R-:W-:-:S05]  /*11010*/  @P1 IMAD.X R2, RZ, RZ, R2, P0 ;  /* 0x000000ffff021224 */ /* 0x000fca00000e0602 */
        /* <DEDUP_REMOVED lines=9> */
[----:B------:R0:W-:Y:S01]  /*110b0*/  @P1 LDGSTS.E.BYPASS.LTC128B.128 [R8+0x24c00], desc[UR36][R2.64+0x100], !P2 ;  /* 0x24c0010002081fae */ /* 0x0001e2000d101d64 */
[----:B------:R-:W-:Y:S01]  /*110c0*/  ISETP.GE.AND P1, PT, R6, 0x21, PT ;  /* 0x000000210600780c */ /* 0x000fe20003f26270 */
[----:B0-----:R-:W-:-:S12]  /*110d0*/  IMAD.MOV.U32 R2, RZ, RZ, R14 ;  /* 0x000000ffff027224 */ /* 0x001fd800078e000e */
[----:B------:R-:W-:Y:S05]  /*110e0*/  WARPSYNC.COLLECTIVE R15, `(.L_x_3600) ;  /* 0x000000000f087348 */ /* 0x000fea0003c00000 */
[----:B------:R0:W1:Y:S02]  /*110f0*/  SHFL.IDX P6, R14, R13, R12, R11 ;  /* 0x0000000c0d0e7389 */ /* 0x00006400000c000b */
[----:B01----:R-:W-:Y:S01]  /*11100*/  ENDCOLLECTIVE ;  /* 0x000000000000791b */ /* 0x003fe20003800000 */
.L_x_3600:
[----:B------:R-:W-:Y:S02]  /*11110*/  @P1 IMAD R8, R5, 0x2, R22 ;  /* 0x0000000205081824 */ /* 0x000fe400078e0216 */
[----:B------:R-:W-:Y:S02]  /*11120*/  IMAD.MOV.U32 R13, RZ, RZ, R0 ;  /* 0x000000ffff0d7224 */ /* 0x000fe400078e0000 */
[----:B------:R-:W-:Y:S02]  /*11130*/  IMAD.MOV.U32 R12, RZ, RZ, 0x3 ;  /* 0x00000003ff0c7424 */ /* 0x000fe400078e00ff */
[----:B------:R-:W-:-:S07]  /*11140*/  IMAD.MOV.U32 R3, RZ, RZ, R14 ;  /* 0x000000ffff037224 */ /* 0x000fce00078e000e */
[----:B------:R-:W-:Y:S05]  /*11150*/  WARPSYNC.COLLECTIVE R15, `(.L_x_3601) ;  /* 0x000000000f087348 */ /* 0x000fea0003c00000 */
[----:B------:R0:W1:Y:S02]  /*11160*/  SHFL.IDX P6, R14, R13, R12, R11 ;  /* 0x0000000c0d0e7389 */ /* 0x00006400000c000b */
[----:B01----:R-:W-:Y:S01]  /*11170*/  ENDCOLLECTIVE ;  /* 0x000000000000791b */ /* 0x003fe20003800000 */
.L_x_3601:
[----:B------:R-:W-:-:S04]  /*11180*/  @P1 LEA R3, P0, R31, R3, 0x1 ;  /* 0x000000031f031211 */ /* 0x000fc800078008ff */
[----:B------:R-:W-:-:S04]  /*11190*/  @P1 IADD3.X R2, RZ, R2, RZ, P0, !PT ;  /* 0x00000002ff021210 */ /* 0x000fc800007fe4ff */
        /* <DEDUP_REMOVED lines=15> */
.L_x_3602:
[----:B------:R-:W-:Y:S02]  /*11290*/  @P1 IMAD R8, R5, 0x2, R22 ;  /* 0x0000000205081824 */ /* 0x000fe400078e0216 */
[----:B------:R-:W-:Y:S02]  /*112a0*/  IMAD.MOV.U32 R13, RZ, RZ, R0 ;  /* 0x000000ffff0d7224 */ /* 0x000fe400078e0000 */
[----:B------:R-:W-:Y:S02]  /*112b0*/  IMAD.MOV.U32 R12, RZ, RZ, 0x4 ;  /* 0x00000004ff0c7424 */ /* 0x000fe400078e00ff */
[----:B------:R-:W-:-:S07]  /*112c0*/  IMAD.MOV.U32 R3, RZ, RZ, R14 ;  /* 0x000000ffff037224 */ /* 0x000fce00078e000e */
[----:B------:R-:W-:Y:S05]  /*112d0*/  WARPSYNC.COLLECTIVE R15, `(.L_x_3603) ;  /* 0x000000000f087348 */ /* 0x000fea0003c00000 */
[----:B------:R0:W1:Y:S02]  /*112e0*/  SHFL.IDX P6, R14, R13, R12, R11 ;  /* 0x0000000c0d0e7389 */ /* 0x00006400000c000b */
[----:B01----:R-:W-:Y:S01]  /*112f0*/  ENDCOLLECTIVE ;  /* 0x000000000000791b */ /* 0x003fe20003800000 */
.L_x_3603:
        /* <DEDUP_REMOVED lines=17> */
.L_x_3604:
[----:B------:R-:W-:Y:S02]  /*11410*/  @P1 IMAD R8, R5, 0x2, R22 ;  /* 0x0000000205081824 */ /* 0x000fe400078e0216 */
[----:B------:R-:W-:Y:S01]  /*11420*/  IMAD.MOV.U32 R13, RZ, RZ, R0 ;  /* 0x000000ffff0d7224 */ /* 0x000fe200078e0000 */
[----:B------:R-:W-:Y:S01]  /*11430*/  MOV R12, 0x5 ;  /* 0x00000005000c7802 */ /* 0x000fe20000000f00 */
[----:B------:R-:W-:-:S07]  /*11440*/  IMAD.MOV.U32 R3, RZ, RZ, R14 ;  /* 0x000000ffff037224 */ /* 0x000fce00078e000e */
[----:B------:R-:W-:Y:S05]  /*11450*/  WARPSYNC.COLLECTIVE R15, `(.L_x_3605) ;  /* 0x000000000f087348 */ /* 0x000fea0003c00000 */
[----:B------:R0:W1:Y:S02]  /*11460*/  SHFL.IDX P6, R14, R13, R12, R11 ;  /* 0x0000000c0d0e7389 */ /* 0x00006400000c000b */
[----:B01----:R-:W-:Y:S01]  /*11470*/  ENDCOLLECTIVE ;  /* 0x000000000000791b */ /* 0x003fe20003800000 */
.L_x_3605:
        /* <DEDUP_REMOVED lines=10> */
.L_x_3606:
[----:B------:R-:W-:Y:S01]  /*11520*/  @!PT LDS RZ, [RZ] ;  /* 0x00000000fffff984 */ /* 0x000fe20000000800 */
[----:B------:R-:W-:Y:S01]  /*11530*/  @!PT LDS RZ, [RZ] ;  /* 0x00000000fffff984 */ /* 0x000fe20000000800 */
[----:B------:R-:W-:Y:S01]  /*11540*/  @!PT LDS RZ, [RZ] ;  /* 0x00000000fffff984 */ /* 0x000fe20000000800 */
[----:B------:R-:W-:Y:S04]  /*11550*/  @P1 LDGSTS.E.BYPASS.LTC128B.128 [R8+0x20400], desc[UR36][R2.64], !P4 ;  /* 0x2040000002081fae */ /* 0x000fe8000e101d64 */
[----:B------:R-:W-:Y:S04]  /*11560*/  @P1 LDGSTS.E.BYPASS.LTC128B.128 [R8+0x23400], desc[UR36][R2.64+0x80], !P3 ;  /* 0x2340008002081fae */ /* 0x000fe8000d901d64 */
[----:B------:R0:W-:Y:S02]  /*11570*/  @P1 LDGSTS.E.BYPASS.LTC128B.128 [R8+0x26400], desc[UR36][R2.64+0x100], !P2 ;  /* 0x2640010002081fae */ /* 0x0001e4000d101d64 */
[----:B0-----:R-:W-:Y:S01]  /*11580*/  IMAD.MOV.U32 R2, RZ, RZ, R14 ;  /* 0x000000ffff027224 */ /* 0x001fe200078e000e */
[----:B------:R-:W-:Y:S06]  /*11590*/  BRA `(.L_x_3607) ;  /* 0xffffffbc009c7947 */ /* 0x000fec000383ffff */
.L_x_3535:
        /* <DEDUP_REMOVED lines=9> */
.L_x_3608:
[C---:B------:R-:W-:Y:S01]  /*11630*/  VIADD R7, R4.reuse, 0x10 ;  /* 0x0000001004077836 */ /* 0x040fe20000000000 */
[----:B------:R-:W-:Y:S01]  /*11640*/  ISETP.GE.AND P1, PT, R4, R6, PT ;  /* 0x000000060400720c */ /* 0x000fe20003f26270 */
[----:B------:R-:W-:Y:S02]  /*11650*/  IMAD.MOV.U32 R13, RZ, RZ, R0 ;  /* 0x000000ffff0d7224 */ /* 0x000fe400078e0000 */
[----:B------:R-:W-:-:S10]  /*11660*/  IMAD.MOV.U32 R2, RZ, RZ, R14 ;  /* 0x000000ffff027224 */ /* 0x000fd400078e000e */
[----:B------:R-:W-:Y:S05]  /*11670*/  WARPSYNC.COLLECTIVE R15, `(.L_x_3609) ;  /* 0x000000000f087348 */ /* 0x000fea0003c00000 */
[----:B------:R0:W1:Y:S02]  /*11680*/  SHFL.IDX P6, R14, R13, R12, R11 ;  /* 0x0000000c0d0e7389 */ /* 0x00006400000c000b */
[----:B01----:R-:W-:Y:S01]  /*11690*/  ENDCOLLECTIVE ;  /* 0x000000000000791b */ /* 0x003fe20003800000 */
.L_x_3609:
        /* <DEDUP_REMOVED lines=8> */
.L_x_3610:
[----:B------:R-:W-:Y:S01]  /*11720*/  @!PT LDS RZ, [RZ] ;  /* 0x00000000fffff984 */ /* 0x000fe20000000800 */
[----:B------:R-:W-:Y:S01]  /*11730*/  @!PT LDS RZ, [RZ] ;  /* 0x00000000fffff984 */ /* 0x000fe20000000800 */
[----:B------:R-:W-:Y:S01]  /*11740*/  @!PT LDS RZ, [RZ] ;  /* 0x00000000fffff984 */ /* 0x000fe20000000800 */
[----:B------:R-:W-:Y:S04]  /*11750*/  @!P1 LDGSTS.E.BYPASS.LTC128B.128 [R36+0x12400], desc[UR36][R2.64], !P3 ;  /* 0x1240000002249fae */ /* 0x000fe8000d901d64 */
[----:B------:R-:W-:Y:S04]  /*11760*/  @!P1 LDGSTS.E.BYPASS.LTC128B.128 [R36+0x16400], desc[UR36][R2.64+0x80], !P2 ;  /* 0x1640008002249fae */ /* 0x000fe8000d101d64 */
[----:B------:R0:W-:Y:S01]  /*11770*/  @!P1 LDGSTS.E.BYPASS.LTC128B.128 [R36+0x1a400], desc[UR36][R2.64+0x100], !P0 ;  /* 0x1a40010002249fae */ /* 0x0001e2000c101d64 */
[----:B------:R-:W-:Y:S02]  /*11780*/  ISETP.GE.AND P1, PT, R7, R6, PT ;  /* 0x000000060700720c */ /* 0x000fe40003f26270 */
[----:B------:R-:W-:Y:S01]  /*11790*/  MOV R13, R0 ;  /* 0x00000000000d7202 */ /* 0x000fe20000000f00 */
[----:B0-----:R-:W-:-:S10]  /*117a0*/  IMAD.MOV.U32 R2, RZ, RZ, R14 ;  /* 0x000000ffff027224 */ /* 0x001fd400078e000e */
[----:B------:R-:W-:Y:S05]  /*117b0*/  WARPSYNC.COLLECTIVE R15, `(.L_x_3611) ;  /* 0x000000000f087348 */ /* 0x000fea0003c00000 */
[----:B------:R0:W1:Y:S02]  /*117c0*/  SHFL.IDX P6, R14, R13, R12, R11 ;  /* 0x0000000c0d0e7389 */ /* 0x00006400000c000b */
[----:B01----:R-:W-:Y:S01]  /*117d0*/  ENDCOLLECTIVE ;  /* 0x000000000000791b */ /* 0x003fe20003800000 */
.L_x_3611:
        /* <DEDUP_REMOVED lines=8> */
.L_x_3612:
        /* <DEDUP_REMOVED lines=14> */
.L_x_3613:
        /* <DEDUP_REMOVED lines=8> */
.L_x_3614:
        /* <DEDUP_REMOVED lines=14> */
.L_x_3615:
        /* <DEDUP_REMOVED lines=8> */
.L_x_3616:
        /* <DEDUP_REMOVED lines=14> */
.L_x_3617:
        /* <DEDUP_REMOVED lines=8> */
.L_x_3618:
        /* <DEDUP_REMOVED lines=14> */
.L_x_3619:
[----:B------:R-:W-:Y:S02]  /*11d60*/  IMAD.MOV.U32 R13, RZ, RZ, R5 ;  /* 0x000000ffff0d7224 */ /* 0x000fe400078e0005 */
[----:B------:R-:W-:Y:S01]  /*11d70*/  IMAD.MOV.U32 R12, RZ, RZ, 0x6 ;  /* 0x00000006ff0c7424 */ /* 0x000fe200078e00ff */
[----:B------:R-:W-:-:S05]  /*11d80*/  @!P1 LEA R14, P4, R31, R14, 0x1 ;  /* 0x0000000e1f0e9211 */ /* 0x000fca00078808ff */
[----:B------:R-:W-:Y:S01]  /*11d90*/  @!P1 IMAD.X R7, RZ, RZ, R2, P4 ;  /* 0x000000ffff079224 */ /* 0x000fe200020e0602 */
[----:B------:R-:W-:-:S07]  /*11da0*/  @!P1 MOV R2, R14 ;  /* 0x0000000e00029202 */ /* 0x000fce0000000f00 */
[----:B------:R-:W-:Y:S05]  /*11db0*/  WARPSYNC.COLLECTIVE R15, `(.L_x_3620) ;  /* 0x000000000f087348 */ /* 0x000fea0003c00000 */
[----:B------:R0:W1:Y:S02]  /*11dc0*/  SHFL.IDX P6, R14, R13, R12, R11 ;  /* 0x0000000c0d0e7389 */ /* 0x00006400000c000b */
[----:B01----:R-:W-:Y:S01]  /*11dd0*/  ENDCOLLECTIVE ;  /* 0x000000000000791b */ /* 0x003fe20003800000 */
.L_x_3620:
        /* <DEDUP_REMOVED lines=14> */
.L_x_3621:
        /* <DEDUP_REMOVED lines=8> */
.L_x_3622:
[----:B------:R-:W-:-:S05]  /*11f40*/  @!P1 IMAD.MOV.U32 R3, RZ, RZ, R7 ;  /* 0x000000ffff039224 */ /* 0x000fca00078e0007 */
        /* <DEDUP_REMOVED lines=11> */
.L_x_3623:
[----:B------:R-:W-:Y:S05]  /*12000*/  BRA `(.L_x_3624) ;  /* 0xffffffbc00f87947 */ /* 0x000fea000383ffff */
.L_x_3540:
[----:B0-----:R0:W1:Y:S02]  /*12010*/  SYNCS.PHASECHK.TRANS64.TRYWAIT P0, [R22+URZ+0x30820], R3 ;  /* 0x03082003160075a7 */ /* 0x001064000800017f */
[----:B-1----:R-:W-:Y:S05]  /*12020*/  @!P0 NANOSLEEP.SYNCS 0x989680 ;  /* 0x009896800000895d */ /* 0x002fea0003900000 */
[----:B------:R-:W1:Y:S02]  /*12030*/  @!P0 SYNCS.PHASECHK.TRANS64 P0, [R22+URZ+0x30820], R3 ;  /* 0x03082003160085a7 */ /* 0x000e64000800007f */
[----:B-1----:R-:W-:Y:S05]  /*12040*/  @!P0 BRA `(.L_x_3540) ;  /* 0xfffffffc00f08947 */ /* 0x002fea000383ffff */
[----:B------:R-:W-:Y:S05]  /*12050*/  BRA `(.L_x_3625) ;  /* 0xffffffc000707947 */ /* 0x000fea000383ffff */
.L_x_3545:
[----:B0-----:R0:W1:Y:S02]  /*12060*/  SYNCS.PHASECHK.TRANS64.TRYWAIT P0, [R6+URZ+0x30840], R3 ;  /* 0x03084003060075a7 */ /* 0x001064000800017f */
[----:B-1----:R-:W-:Y:S05]  /*12070*/  @!P0 NANOSLEEP.SYNCS 0x989680 ;  /* 0x009896800000895d */ /* 0x002fea0003900000 */
[----:B------:R-:W1:Y:S02]  /*12080*/  @!P0 SYNCS.PHASECHK.TRANS64 P0, [R6+URZ+0x30840], R3 ;  /* 0x03084003060085a7 */ /* 0x000e64000800007f */
[----:B-1----:R-:W-:Y:S05]  /*12090*/  @!P0 BRA `(.L_x_3545) ;  /* 0xfffffffc00f08947 */ /* 0x002fea000383ffff */
[----:B------:R-:W-:Y:S05]  /*120a0*/  BRA `(.L_x_3626) ;  /* 0xffffffc4004c7947 */ /* 0x000fea000383ffff */
.L_x_3546:
[----:B------:R-:W-:Y:S01]  /*120b0*/  BSSY B1, `(.L_x_3627) ;  /* 0x0000008000017945 */ /* 0x000fe20003800000 */
[----:B------:R-:W-:Y:S01]  /*120c0*/  IMAD.MOV.U32 R13, RZ, RZ, R8 ;  /* 0x000000ffff0d7224 */ /* 0x000fe200078e0008 */
[----:B------:R-:W-:Y:S01]  /*120d0*/  MOV R15, 0xffffffff ;  /* 0xffffffff000f7802 */ /* 0x000fe20000000f00 */
[----:B------:R-:W-:Y:S02]  /*120e0*/  IMAD.MOV.U32 R12, RZ, RZ, RZ ;  /* 0x000000ffff0c7224 */ /* 0x000fe400078e00ff */
[----:B------:R-:W-:-:S07]  /*120f0*/  IMAD.MOV.U32 R11, RZ, RZ, 0x181f ;  /* 0x0000181fff0b7424 */ /* 0x000fce00078e00ff */
[----:B------:R-:W-:Y:S05]  /*12100*/  WARPSYNC.COLLECTIVE R15, `(.L_x_3628) ;  /* 0x000000000f087348 */ /* 0x000fea0003c00000 */
[----:B------:R0:W1:Y:S02]  /*12110*/  SHFL.IDX P6, R14, R13, R12, R11 ;  /* 0x0000000c0d0e7389 */ /* 0x00006400000c000b */
[----:B01----:R-:W-:Y:S01]  /*12120*/  ENDCOLLECTIVE ;  /* 0x000000000000791b */ /* 0x003fe20003800000 */
.L_x_3628:
[----:B------:R-:W-:Y:S05]  /*12130*/  BSYNC B1 ;  /* 0x0000000000017941 */ /* 0x000fea0003800000 */
.L_x_3627:
        /* <DEDUP_REMOVED lines=12> */
.L_x_3629:
[----:B------:R-:W-:Y:S02]  /*12200*/  IMAD R5, R5, 0x2, R22 ;  /* 0x0000000205057824 */ /* 0x000fe400078e0216 */
[----:B------:R-:W-:Y:S02]  /*12210*/  IMAD.MOV.U32 R13, RZ, RZ, R8 ;  /* 0x000000ffff0d7224 */ /* 0x000fe400078e0008 */
[----:B------:R-:W-:Y:S02]  /*12220*/  IMAD.MOV.U32 R12, RZ, RZ, 0x1 ;  /* 0x00000001ff0c7424 */ /* 0x000fe400078e00ff */
[----:B------:R-:W-:-:S07]  /*12230*/  IMAD.MOV.U32 R2, RZ, RZ, R14 ;  /* 0x000000ffff027224 */ /* 0x000fce00078e000e */
[----:B------:R-:W-:Y:S05]  /*12240*/  WARPSYNC.COLLECTIVE R15, `(.L_x_3630) ;  /* 0x000000000f087348 */ /* 0x000fea0003c00000 */
[----:B------:R0:W1:Y:S02]  /*12250*/  SHFL.IDX P6, R14, R13, R12, R11 ;  /* 0x0000000c0d0e7389 */ /* 0x00006400000c000b */
[----:B01----:R-:W-:Y:S01]  /*12260*/  ENDCOLLECTIVE ;  /* 0x000000000000791b */ /* 0x003fe20003800000 */
.L_x_3630:
        /* <DEDUP_REMOVED lines=13> */
.L_x_3631:
[----:B------:R-:W-:Y:S01]  /*12340*/  IMAD.MOV.U32 R13, RZ, RZ, R8 ;  /* 0x000000ffff0d7224 */ /* 0x000fe200078e0008 */
[----:B------:R-:W-:Y:S01]  /*12350*/  MOV R12, 0x2 ;  /* 0x00000002000c7802 */ /* 0x000fe20000000f00 */
[----:B------:R-:W-:-:S07]  /*12360*/  IMAD.MOV.U32 R2, RZ, RZ, R14 ;  /* 0x000000ffff027224 */ /* 0x000fce00078e000e */
[----:B------:R-:W-:Y:S05]  /*12370*/  WARPSYNC.COLLECTIVE R15, `(.L_x_3632) ;  /* 0x000000000f087348 */ /* 0x000fea0003c00000 */
[----:B------:R0:W1:Y:S02]  /*12380*/  SHFL.IDX P6, R14, R13, R12, R11 ;  /* 0x0000000c0d0e7389 */ /* 0x00006400000c000b */
[----:B01----:R-:W-:Y:S01]  /*12390*/  ENDCOLLECTIVE ;  /* 0x000000000000791b */ /* 0x003fe20003800000 */
.L_x_3632:
        /* <DEDUP_REMOVED lines=9> */
[----:B------:R-:W-:-:S07]  /*12430*/  IMAD.MOV.U32 R35, RZ, RZ, R14 ;  /* 0x000000ffff237224 */ /* 0x000fce00078e000e */
[----:B0-----:R-:W-:Y:S05]  /*12440*/  WARPSYNC.COLLECTIVE R15, `(.L_x_3633) ;  /* 0x000000000f087348 */ /* 0x001fea0003c00000 */
[----:B------:R1:W2:Y:S02]  /*12450*/  SHFL.IDX P6, R14, R13, R12, R11 ;  /* 0x0000000c0d0e7389 */ /* 0x0002a400000c000b */
[----:B012---:R-:W-:Y:S01]  /*12460*/  ENDCOLLECTIVE ;  /* 0x000000000000791b */ /* 0x007fe20003800000 */
.L_x_3633:
[----:B------:R-:W-:Y:S02]  /*12470*/  IMAD.MOV.U32 R13, RZ, RZ, R8 ;  /* 0x000000ffff0d7224 */ /* 0x000fe400078e0008 */
[----:B------:R-:W-:Y:S02]  /*12480*/  IMAD.MOV.U32 R12, RZ, RZ, 0x3 ;  /* 0x00000003ff0c7424 */ /* 0x000fe400078e00ff */
[----:B------:R-:W-:-:S07]  /*12490*/  IMAD.MOV.U32 R2, RZ, RZ, R14 ;  /* 0x000000ffff027224 */ /* 0x000fce00078e000e */
[----:B------:R-:W-:Y:S05]  /*124a0*/  WARPSYNC.COLLECTIVE R15, `(.L_x_3634) ;  /* 0x000000000f087348 */ /* 0x000fea0003c00000 */
[----:B------:R0:W1:Y:S02]  /*124b0*/  SHFL.IDX P6, R14, R13, R12, R11 ;  /* 0x0000000c0d0e7389 */ /* 0x00006400000c000b */
[----:B01----:R-:W-:Y:S01]  /*124c0*/  ENDCOLLECTIVE ;  /* 0x000000000000791b */ /* 0x003fe20003800000 */
.L_x_3634:
        /* <DEDUP_REMOVED lines=13> */
.L_x_3635:
[----:B------:R-:W-:Y:S02]  /*125a0*/  IMAD.MOV.U32 R13, RZ, RZ, R8 ;  /* 0x000000ffff0d7224 */ /* 0x000fe400078e0008 */
[----:B------:R-:W-:Y:S02]  /*125b0*/  IMAD.MOV.U32 R12, RZ, RZ, 0x4 ;  /* 0x00000004ff0c7424 */ /* 0x000fe400078e00ff */
[----:B------:R-:W-:-:S07]  /*125c0*/  IMAD.MOV.U32 R2, RZ, RZ, R14 ;  /* 0x000000ffff027224 */ /* 0x000fce00078e000e */
[----:B------:R-:W-:Y:S05]  /*125d0*/  WARPSYNC.COLLECTIVE R15, `(.L_x_3636) ;  /* 0x000000000f087348 */ /* 0x000fea0003c00000 */
[----:B------:R0:W1:Y:S02]  /*125e0*/  SHFL.IDX P6, R14, R13, R12, R11 ;  /* 0x0000000c0d0e7389 */ /* 0x00006400000c000b */
[----:B01----:R-:W-:Y:S01]  /*125f0*/  ENDCOLLECTIVE ;  /* 0x000000000000791b */ /* 0x003fe20003800000 */
.L_x_3636:
        /* <DEDUP_REMOVED lines=13> */
.L_x_3637:
[----:B------:R-:W-:Y:S01]  /*126d0*/  MOV R13, R8 ;  /* 0x00000008000d7202 */ /* 0x000fe20000000f00 */
[----:B------:R-:W-:Y:S02]  /*126e0*/  IMAD.MOV.U32 R12, RZ, RZ, 0x5 ;  /* 0x00000005ff0c7424 */ /* 0x000fe400078e00ff */
[----:B------:R-:W-:-:S07]  /*126f0*/  IMAD.MOV.U32 R2, RZ, RZ, R14 ;  /* 0x000000ffff027224 */ /* 0x000fce00078e000e */
[----:B------:R-:W-:Y:S05]  /*12700*/  WARPSYNC.COLLECTIVE R15, `(.L_x_3638) ;  /* 0x000000000f087348 */ /* 0x000fea0003c00000 */
[----:B------:R0:W1:Y:S02]  /*12710*/  SHFL.IDX P6, R14, R13, R12, R11 ;  /* 0x0000000c0d0e7389 */ /* 0x00006400000c000b */
[----:B01----:R-:W-:Y:S01]  /*12720*/  ENDCOLLECTIVE ;  /* 0x000000000000791b */ /* 0x003fe20003800000 */
.L_x_3638:
[----:B------:R-:W-:-:S05]  /*12730*/  IADD3 R2, P0, R2, R4, RZ ;  /* 0x0000000402027210 */ /* 0x000fca0007f1e0ff */
[----:B------:R-:W-:-:S05]  /*12740*/  IMAD.X R3, RZ, RZ, R35, P0 ;  /* 0x000000ffff037224 */ /* 0x000fca00000e0623 */
[----:B------:R-:W-:Y:S01]  /*12750*/  @!PT LDS RZ, [RZ] ;  /* 0x00000000fffff984 */ /* 0x000fe20000000800 */
[----:B------:R-:W-:Y:S01]  /*12760*/  @!PT LDS RZ, [RZ] ;  /* 0x00000000fffff984 */ /* 0x000fe20000000800 */
[----:B------:R-:W-:Y:S01]  /*12770*/  @!PT LDS RZ, [RZ] ;  /* 0x00000000fffff984 */ /* 0x000fe20000000800 */
[----:B------:R0:W-:Y:S01]  /*12780*/  LDGSTS.E.BYPASS.LTC128B.128 [R5+0x20400], desc[UR36][R2.64], !P1 ;  /* 0x2040000002057fae */ /* 0x0001e2000c901d64 */
[----:B------:R-:W-:Y:S01]  /*12790*/  IMAD.MOV.U32 R13, RZ, RZ, R7 ;  /* 0x000000ffff0d7224 */ /* 0x000fe200078e0007 */
[----:B------:R-:W-:Y:S02]  /*127a0*/  LOP3.LUT P1, RZ, R23, 0x100, RZ, 0xc0, !PT ;  /* 0x0000010017ff7812 */ /* 0x000fe4000782c0ff */
[----:B------:R0:W-:Y:S04]  /*127b0*/  LDGSTS.E.BYPASS.LTC128B.128 [R5+0x23400], desc[UR36][R2.64+0x80], !P5 ;  /* 0x2340008002057fae */ /* 0x0001e8000e901d64 */
[----:B------:R0:W-:Y:S01]  /*127c0*/  LDGSTS.E.BYPASS.LTC128B.128 [R5+0x26400], desc[UR36][R2.64+0x100], !P4 ;  /* 0x2640010002057fae */ /* 0x0001e2000e101d64 */
[----:B------:R-:W-:-:S07]  /*127d0*/  IMAD.MOV.U32 R35, RZ, RZ, R14 ;  /* 0x000000ffff237224 */ /* 0x000fce00078e000e */
[----:B0-----:R-:W-:Y:S05]  /*127e0*/  WARPSYNC.COLLECTIVE R15, `(.L_x_3639) ;  /* 0x000000000f087348 */ /* 0x001fea0003c00000 */
[----:B------:R1:W2:Y:S02]  /*127f0*/  SHFL.IDX P6, R14, R13, R12, R11 ;  /* 0x0000000c0d0e7389 */ /* 0x0002a400000c000b */
[----:B012---:R-:W-:Y:S01]  /*12800*/  ENDCOLLECTIVE ;  /* 0x000000000000791b */ /* 0x007fe20003800000 */
.L_x_3639:
[----:B------:R-:W-:Y:S01]  /*12810*/  IMAD.MOV.U32 R2, RZ, RZ, R14 ;  /* 0x000000ffff027224 */ /* 0x000fe200078e000e */
[----:B------:R-:W-:Y:S06]  /*12820*/  BRA `(.L_x_3640) ;  /* 0xffffffc0006c7947 */ /* 0x000fec000383ffff */
.L_x_3551:
[----:B0-----:R0:W1:Y:S02]  /*12830*/  SYNCS.PHASECHK.TRANS64.TRYWAIT P0, [R6+URZ+0x30860], R2 ;  /* 0x03086002060075a7 */ /* 0x001064000800017f */
[----:B-1----:R-:W-:Y:S05]  /*12840*/  @!P0 NANOSLEEP.SYNCS 0x989680 ;  /* 0x009896800000895d */ /* 0x002fea0003900000 */
[----:B------:R-:W1:Y:S02]  /*12850*/  @!P0 SYNCS.PHASECHK.TRANS64 P0, [R6+URZ+0x30860], R2 ;  /* 0x03086002060085a7 */ /* 0x000e64000800007f */
[----:B-1----:R-:W-:Y:S05]  /*12860*/  @!P0 BRA `(.L_x_3551) ;  /* 0xfffffffc00f08947 */ /* 0x002fea000383ffff */
[----:B------:R-:W-:Y:S05]  /*12870*/  BRA `(.L_x_3641) ;  /* 0xffffffc000d07947 */ /* 0x000fea000383ffff */
.L_x_3552:
        /* <DEDUP_REMOVED lines=8> */
.L_x_3643:
[----:B------:R-:W-:Y:S05]  /*12900*/  BSYNC B1 ;  /* 0x0000000000017941 */ /* 0x000fea0003800000 */
.L_x_3642:
        /* <DEDUP_REMOVED lines=9> */
.L_x_3644:
[----:B------:R-:W-:Y:S01]  /*129a0*/  MOV R13, R24 ;  /* 0x00000018000d7202 */ /* 0x000fe20000000f00 */
[----:B------:R-:W-:Y:S02]  /*129b0*/  IMAD.MOV.U32 R12, RZ, RZ, 0x1 ;  /* 0x00000001ff0c7424 */ /* 0x000fe400078e00ff */
[----:B------:R-:W-:-:S07]  /*129c0*/  IMAD.MOV.U32 R2, RZ, RZ, R14 ;  /* 0x000000ffff027224 */ /* 0x000fce00078e000e */
[----:B------:R-:W-:Y:S05]  /*129d0*/  WARPSYNC.COLLECTIVE R15, `(.L_x_3645) ;  /* 0x000000000f087348 */ /* 0x000fea0003c00000 */
[----:B------:R0:W1:Y:S02]  /*129e0*/  SHFL.IDX P6, R14, R13, R12, R11 ;  /* 0x0000000c0d0e7389 */ /* 0x00006400000c000b */
[----:B01----:R-:W-:Y:S01]  /*129f0*/  ENDCOLLECTIVE ;  /* 0x000000000000791b */ /* 0x003fe20003800000 */
.L_x_3645:
        /* <DEDUP_REMOVED lines=16> */
.L_x_3646:
[----:B------:R-:W-:Y:S02]  /*12b00*/  IMAD.MOV.U32 R13, RZ, RZ, R24 ;  /* 0x000000ffff0d7224 */ /* 0x000fe400078e0018 */
[----:B------:R-:W-:Y:S02]  /*12b10*/  IMAD.MOV.U32 R12, RZ, RZ, 0x2 ;  /* 0x00000002ff0c7424 */ /* 0x000fe400078e00ff */
[----:B------:R-:W-:-:S07]  /*12b20*/  IMAD.MOV.U32 R2, RZ, RZ, R14 ;  /* 0x000000ffff027224 */ /* 0x000fce00078e000e */
[----:B------:R-:W-:Y:S05]  /*12b30*/  WARPSYNC.COLLECTIVE R15, `(.L_x_3647) ;  /* 0x000000000f087348 */ /* 0x000fea0003c00000 */
[----:B------:R0:W1:Y:S02]  /*12b40*/  SHFL.IDX P6, R14, R13, R12, R11 ;  /* 0x0000000c0d0e7389 */ /* 0x00006400000c000b */
[----:B01----:R-:W-:Y:S01]  /*12b50*/  ENDCOLLECTIVE ;  /* 0x000000000000791b */ /* 0x003fe20003800000 */
.L_x_3647:
        /* <DEDUP_REMOVED lines=16> */
.L_x_3648:
[----:B------:R-:W-:Y:S02]  /*12c60*/  IMAD.MOV.U32 R13, RZ, RZ, R24 ;  /* 0x000000ffff0d7224 */ /* 0x000fe400078e0018 */
[----:B------:R-:W-:Y:S02]  /*12c70*/  IMAD.MOV.U32 R12, RZ, RZ, 0x3 ;  /* 0x00000003ff0c7424 */ /* 0x000fe400078e00ff */
[----:B------:R-:W-:-:S07]  /*12c80*/  IMAD.MOV.U32 R2, RZ, RZ, R14 ;  /* 0x000000ffff027224 */ /* 0x000fce00078e000e */
[----:B------:R-:W-:Y:S05]  /*12c90*/  WARPSYNC.COLLECTIVE R15, `(.L_x_3649) ;  /* 0x000000000f087348 */ /* 0x000fea0003c00000 */
[----:B------:R0:W1:Y:S02]  /*12ca0*/  SHFL.IDX P6, R14, R13, R12, R11 ;  /* 0x0000000c0d0e7389 */ /* 0x00006400000c000b */
[----:B01----:R-:W-:Y:S01]  /*12cb0*/  ENDCOLLECTIVE ;  /* 0x000000000000791b */ /* 0x003fe20003800000 */
.L_x_3649:
        /* <DEDUP_REMOVED lines=16> */
.L_x_3650:
[----:B------:R-:W-:Y:S02]  /*12dc0*/  IMAD.MOV.U32 R13, RZ, RZ, R24 ;  /* 0x000000ffff0d7224 */ /* 0x000fe400078e0018 */
[----:B------:R-:W-:Y:S02]  /*12dd0*/  IMAD.MOV.U32 R12, RZ, RZ, 0x4 ;  /* 0x00000004ff0c7424 */ /* 0x000fe400078e00ff */
[----:B------:R-:W-:-:S07]  /*12de0*/  IMAD.MOV.U32 R2, RZ, RZ, R14 ;  /* 0x000000ffff027224 */ /* 0x000fce00078e000e */
[----:B------:R-:W-:Y:S05]  /*12df0*/  WARPSYNC.COLLECTIVE R15, `(.L_x_3651) ;  /* 0x000000000f087348 */ /* 0x000fea0003c00000 */
[----:B------:R0:W1:Y:S02]  /*12e00*/  SHFL.IDX P6, R14, R13, R12, R11 ;  /* 0x0000000c0d0e7389 */ /* 0x00006400000c000b */
[----:B01----:R-:W-:Y:S01]  /*12e10*/  ENDCOLLECTIVE ;  /* 0x000000000000791b */ /* 0x003fe20003800000 */
.L_x_3651:
[----:B------:R-:W-:-:S04]  /*12e20*/  IADD3 R2, P0, R2, R4, RZ ;  /* 0x0000000402027210 */ /* 0x000fc80007f1e0ff */
[----:B------:R-:W-:Y:S02]  /*12e30*/  IADD3.X R3, RZ, R3, RZ, P0, !PT ;  /* 0x00000003ff037210 */ /* 0x000fe400007fe4ff */
        /* <DEDUP_REMOVED lines=14> */
.L_x_3652:
[----:B------:R-:W-:Y:S02]  /*12f20*/  IMAD.MOV.U32 R13, RZ, RZ, R24 ;  /* 0x000000ffff0d7224 */ /* 0x000fe400078e0018 */
[----:B------:R-:W-:Y:S02]  /*12f30*/  IMAD.MOV.U32 R12, RZ, RZ, 0x5 ;  /* 0x00000005ff0c7424 */ /* 0x000fe400078e00ff */
[----:B------:R-:W-:-:S07]  /*12f40*/  IMAD.MOV.U32 R2, RZ, RZ, R14 ;  /* 0x000000ffff027224 */ /* 0x000fce00078e000e */
[----:B------:R-:W-:Y:S05]  /*12f50*/  WARPSYNC.COLLECTIVE R15, `(.L_x_3653) ;  /* 0x000000000f087348 */ /* 0x000fea0003c00000 */
[----:B------:R0:W1:Y:S02]  /*12f60*/  SHFL.IDX P6, R14, R13, R12, R11 ;  /* 0x0000000c0d0e7389 */ /* 0x00006400000c000b */
[----:B01----:R-:W-:Y:S01]  /*12f70*/  ENDCOLLECTIVE ;  /* 0x000000000000791b */ /* 0x003fe20003800000 */
.L_x_3653:
        /* <DEDUP_REMOVED lines=13> */
.L_x_3654:
[----:B------:R-:W-:Y:S01]  /*13050*/  @!PT LDS RZ, [RZ] ;  /* 0x00000000fffff984 */ /* 0x000fe20000000800 */
[----:B------:R-:W-:Y:S01]  /*13060*/  @!PT LDS RZ, [RZ] ;  /* 0x00000000fffff984 */ /* 0x000fe20000000800 */
[----:B------:R-:W-:Y:S01]  /*13070*/  @!PT LDS RZ, [RZ] ;  /* 0x00000000fffff984 */ /* 0x000fe20000000800 */
[----:B------:R0:W-:Y:S01]  /*13080*/  LDGSTS.E.BYPASS.LTC128B.128 [R5+0x5400], desc[UR36][R2.64+0x80], !P0 ;  /* 0x0540008002057fae */ /* 0x0001e2000c101d64 */
[----:B------:R-:W-:-:S13]  /*13090*/  ISETP.LT.OR P0, PT, R7, 0x41, P1 ;  /* 0x000000410700780c */ /* 0x000fda0000f01670 */
[----:B------:R0:W-:Y:S01]  /*130a0*/  LDGSTS.E.BYPASS.LTC128B.128 [R5+0x8400], desc[UR36][R2.64+0x100], !P0 ;  /* 0x0840010002057fae */ /* 0x0001e2000c101d64 */
[----:B------:R-:W-:Y:S05]  /*130b0*/  BRA `(.L_x_3655) ;  /* 0xffffffbc00b47947 */ /* 0x000fea000383ffff */
.L_x_3560:
[----:B0-----:R0:W1:Y:S02]  /*130c0*/  SYNCS.PHASECHK.TRANS64.TRYWAIT P0, [R0+URZ+0x30860], R3 ;  /* 0x03086003000075a7 */ /* 0x001064000800017f */
[----:B-1----:R-:W-:Y:S05]  /*130d0*/  @!P0 NANOSLEEP.SYNCS 0x989680 ;  /* 0x009896800000895d */ /* 0x002fea0003900000 */
[----:B------:R-:W1:Y:S02]  /*130e0*/  @!P0 SYNCS.PHASECHK.TRANS64 P0, [R0+URZ+0x30860], R3 ;  /* 0x03086003000085a7 */ /* 0x000e64000800007f */
[----:B-1----:R-:W-:Y:S05]  /*130f0*/  @!P0 BRA `(.L_x_3560) ;  /* 0xfffffffc00f08947 */ /* 0x002fea000383ffff */
[----:B------:R-:W-:Y:S05]  /*13100*/  BRA `(.L_x_3656) ;  /* 0xffffffc000cc7947 */ /* 0x000fea000383ffff */
.L_x_3561:
[----:B------:R-:W-:Y:S01]  /*13110*/  BSSY B0, `(.L_x_3657) ;  /* 0x0000008000007945 */ /* 0x000fe20003800000 */
[----:B------:R-:W-:Y:S02]  /*13120*/  IMAD.MOV.U32 R13, RZ, RZ, R24 ;  /* 0x000000ffff0d7224 */ /* 0x000fe400078e0018 */
[----:B------:R-:W-:Y:S02]  /*13130*/  IMAD.MOV.U32 R12, RZ, RZ, RZ ;  /* 0x000000ffff0c7224 */ /* 0x000fe400078e00ff */
[----:B------:R-:W-:Y:S02]  /*13140*/  IMAD.MOV.U32 R11, RZ, RZ, 0x181f ;  /* 0x0000181fff0b7424 */ /* 0x000fe400078e00ff */
[----:B------:R-:W-:-:S07]  /*13150*/  IMAD.MOV.U32 R15, RZ, RZ, -0x1 ;  /* 0xffffffffff0f7424 */ /* 0x000fce00078e00ff */
[----:B0-2---:R-:W-:Y:S05]  /*13160*/  WARPSYNC.COLLECTIVE R15, `(.L_x_3658) ;  /* 0x000000000f087348 */ /* 0x005fea0003c00000 */
[----:B--2---:R1:W2:Y:S02]  /*13170*/  SHFL.IDX P6, R14, R13, R12, R11 ;  /* 0x0000000c0d0e7389 */ /* 0x0042a400000c000b */
[----:B012---:R-:W-:Y:S01]  /*13180*/  ENDCOLLECTIVE ;  /* 0x000000000000791b */ /* 0x007fe20003800000 */
.L_x_3658:
[----:B------:R-:W-:Y:S05]  /*13190*/  BSYNC B0 ;  /* 0x0000000000007941 */ /* 0x000fea0003800000 */
.L_x_3657:
[----:B------:R-:W-:Y:S01]  /*131a0*/  IMAD.MOV.U32 R13, RZ, RZ, R18 ;  /* 0x000000ffff0d7224 */ /* 0x000fe200078e0012 */
[----:B------:R-:W-:Y:S01]  /*131b0*/  MOV R12, RZ ;  /* 0x000000ff000c7202 */ /* 0x000fe20000000f00 */
[----:B------:R-:W-:Y:S02]  /*131c0*/  IMAD.MOV.U32 R11, RZ, RZ, 0x181f ;  /* 0x0000181fff0b7424 */ /* 0x000fe400078e00ff */
[----:B------:R-:W-:Y:S02]  /*131d0*/  IMAD.MOV.U32 R15, RZ, RZ, -0x1 ;  /* 0xffffffffff0f7424 */ /* 0x000fe400078e00ff */
[----:B------:R-:W-:Y:S02]  /*131e0*/  IMAD.MOV.U32 R3, RZ, RZ, R14 ;  /* 0x000000ffff037224 */ /* 0x000fe400078e000e */
[----:B------:R-:W-:-:S07]  /*131f0*/  IMAD.SHL.U32 R5, R31, 0x2, RZ ;  /* 0x000000021f057824 */ /* 0x000fce00078e00ff */
[----:B------:R-:W-:Y:S05]  /*13200*/  WARPSYNC.COLLECTIVE R15, `(.L_x_3659) ;  /* 0x000000000f087348 */ /* 0x000fea0003c00000 */
[----:B------:R0:W1:Y:S02]  /*13210*/  SHFL.IDX P6, R14, R13, R12, R11 ;  /* 0x0000000c0d0e7389 */ /* 0x00006400000c000b */
[----:B01----:R-:W-:Y:S01]  /*13220*/  ENDCOLLECTIVE ;  /* 0x000000000000791b */ /* 0x003fe20003800000 */
.L_x_3659:
[----:B------:R-:W-:Y:S01]  /*13230*/  ULDC UR4, c[0x0][0x2f4] ;  /* 0x0000bd0000047ab9 */ /* 0x000fe20000000800 */
[----:B------:R-:W-:Y:S01]  /*13240*/  IMAD R4, R7, 0x2, R22 ;  /* 0x0000000207047824 */ /* 0x000fe200078e0216 */
[----:B------:R-:W-:Y:S02]  /*13250*/  ISETP.GE.AND P2, PT, R31, UR4, PT ;  /* 0x000000041f007c0c */ /* 0x000fe4000bf46270 */
[----:B------:R-:W-:Y:S02]  /*13260*/  ISETP.GE.AND P1, PT, R33, UR4, PT ;  /* 0x0000000421007c0c */ /* 0x000fe4000bf26270 */
[C---:B------:R-:W-:Y:S02]  /*13270*/  ISETP.LT.OR P3, PT, R6.reuse, 0x1, P2 ;  /* 0x000000010600780c */ /* 0x040fe40001761670 */
[----:B------:R-:W-:Y:S01]  /*13280*/  ISETP.LT.OR P4, PT, R6, 0x1, P1 ;  /* 0x000000010600780c */ /* 0x000fe20000f81670 */
[----:B------:R-:W-:Y:S02]  /*13290*/  IMAD.MOV.U32 R13, RZ, RZ, R24 ;  /* 0x000000ffff0d7224 */ /* 0x000fe400078e0018 */
[----:B------:R-:W-:Y:S01]  /*132a0*/  IMAD.MOV.U32 R12, RZ, RZ, 0x1 ;  /* 0x00000001ff0c7424 */ /* 0x000fe200078e00ff */
[----:B------:R-:W-:-:S05]  /*132b0*/  IADD3 R2, P0, R14, R5, RZ ;  /* 0x000000050e027210 */ /* 0x000fca0007f1e0ff */
[----:B------:R-:W-:Y:S01]  /*132c0*/  IMAD.X R3, RZ, RZ, R3, P0 ;  /* 0x000000ffff037224 */ /* 0x000fe200000e0603 */
[----:B------:R-:W-:-:S13]  /*132d0*/  ISETP.GE.AND P0, PT, R32, UR4, PT ;  /* 0x0000000420007c0c */ /* 0x000fda000bf06270 */
[----:B------:R-:W-:Y:S05]  /*132e0*/  WARPSYNC.COLLECTIVE R15, `(.L_x_3660) ;  /* 0x000000000f087348 */ /* 0x000fea0003c00000 */
[----:B------:R0:W1:Y:S02]  /*132f0*/  SHFL.IDX P6, R14, R13, R12, R11 ;  /* 0x0000000c0d0e7389 */ /* 0x00006400000c000b */
[----:B01----:R-:W-:Y:S01]  /*13300*/  ENDCOLLECTIVE ;  /* 0x000000000000791b */ /* 0x003fe20003800000 */
.L_x_3660:
[----:B------:R-:W-:Y:S01]  /*13310*/  @!PT LDS RZ, [RZ] ;  /* 0x00000000fffff984 */ /* 0x000fe20000000800 */
[----:B------:R-:W-:Y:S01]  /*13320*/  @!PT LDS RZ, [RZ] ;  /* 0x00000000fffff984 */ /* 0x000fe20000000800 */
[----:B------:R-:W-:Y:S01]  /*13330*/  @!PT LDS RZ, [RZ] ;  /* 0x00000000fffff984 */ /* 0x000fe20000000800 */
[----:B------:R0:W-:Y:S01]  /*13340*/  LDGSTS.E.BYPASS.LTC128B.128 [R4+0x400], desc[UR36][R2.64], !P3 ;  /* 0x0040000002047fae */ /* 0x0001e2000d901d64 */
[----:B------:R-:W-:-:S03]  /*13350*/  ISETP.LT.OR P3, PT, R6, 0x1, P0 ;  /* 0x000000010600780c */ /* 0x000fc60000761670 */
[----:B------:R0:W-:Y:S01]  /*13360*/  LDGSTS.E.BYPASS.LTC128B.128 [R4+0x3400], desc[UR36][R2.64+0x80], !P4 ;  /* 0x0340008002047fae */ /* 0x0001e2000e101d64 */
[----:B------:R-:W-:-:S09]  /*13370*/  IMAD.MOV.U32 R13, RZ, RZ, R18 ;  /* 0x000000ffff0d7224 */ /* 0x000fd200078e0012 */
[----:B------:R0:W-:Y:S01]  /*13380*/  LDGSTS.E.BYPASS.LTC128B.128 [R4+0x6400], desc[UR36][R2.64+0x100], !P3 ;  /* 0x0640010002047fae */ /* 0x0001e2000d901d64 */
[----:B------:R-:W-:Y:S01]  /*13390*/  ISETP.LT.OR P3, PT, R6, 0x11, P2 ;  /* 0x000000110600780c */ /* 0x000fe20001761670 */
[----:B------:R-:W-:-:S12]  /*133a0*/  IMAD.MOV.U32 R7, RZ, RZ, R14 ;  /* 0x000000ffff077224 */ /* 0x000fd800078e000e */
[----:B0-----:R-:W-:Y:S05]  /*133b0*/  WARPSYNC.COLLECTIVE R15, `(.L_x_3661) ;  /* 0x000000000f087348 */ /* 0x001fea0003c00000 */
[----:B------:R1:W2:Y:S02]  /*133c0*/  SHFL.IDX P6, R14, R13, R12, R11 ;  /* 0x0000000c0d0e7389 */ /* 0x0002a400000c000b */
[----:B012---:R-:W-:Y:S01]  /*133d0*/  ENDCOLLECTIVE ;  /* 0x000000000000791b */ /* 0x007fe20003800000 */
.L_x_3661:
[----:B------:R-:W-:Y:S02]  /*133e0*/  IMAD.MOV.U32 R13, RZ, RZ, R24 ;  /* 0x000000ffff0d7224 */ /* 0x000fe400078e0018 */
[----:B------:R-:W-:Y:S01]  /*133f0*/  IMAD.MOV.U32 R12, RZ, RZ, 0x2 ;  /* 0x00000002ff0c7424 */ /* 0x000fe200078e00ff */
[----:B------:R-:W-:-:S13]  /*13400*/  IADD3 R2, P4, R14, R5, RZ ;  /* 0x000000050e027210 */ /* 0x000fda0007f9e0ff */
[----:B------:R-:W-:Y:S05]  /*13410*/  WARPSYNC.COLLECTIVE R15, `(.L_x_3662) ;  /* 0x000000000f087348 */ /* 0x000fea0003c00000 */
[----:B------:R0:W1:Y:S02]  /*13420*/  SHFL.IDX P6, R14, R13, R12, R11 ;  /* 0x0000000c0d0e7389 */ /* 0x00006400000c000b */
[----:B01----:R-:W-:Y:S01]  /*13430*/  ENDCOLLECTIVE ;  /* 0x000000000000791b */ /* 0x003fe20003800000 */
.L_x_3662:
[----:B------:R-:W-:Y:S01]  /*13440*/  IMAD.X R3, RZ, RZ, R7, P4 ;  /* 0x000000ffff037224 */ /* 0x000fe200020e0607 */
[----:B------:R-:W-:-:S04]  /*13450*/  ISETP.LT.OR P4, PT, R6, 0x11, P1 ;  /* 0x000000110600780c */ /* 0x000fc80000f81670 */
[----:B------:R-:W-:Y:S01]  /*13460*/  @!PT LDS RZ, [RZ] ;  /* 0x00000000fffff984 */ /* 0x000fe20000000800 */
[----:B------:R-:W-:Y:S01]  /*13470*/  @!PT LDS RZ, [RZ] ;  /* 0x00000000fffff984 */ /* 0x000fe20000000800 */
[----:B------:R-:W-:Y:S01]  /*13480*/  @!PT LDS RZ, [RZ] ;  /* 0x00000000fffff984 */ /* 0x000fe20000000800 */
[----:B------:R0:W-:Y:S01]  /*13490*/  LDGSTS.E.BYPASS.LTC128B.128 [R4+0xc00], desc[UR36][R2.64], !P3 ;  /* 0x00c0000002047fae */ /* 0x0001e2000d901d64 */
[----:B------:R-:W-:Y:S01]  /*134a0*/  ISETP.LT.OR P3, PT, R6, 0x11, P0 ;  /* 0x000000110600780c */ /* 0x000fe20000761670 */
[----:B------:R-:W-:-:S07]  /*134b0*/  IMAD.MOV.U32 R13, RZ, RZ, R18 ;  /* 0x000000ffff0d7224 */ /* 0x000fce00078e0012 */
[----:B------:R0:W-:Y:S05]  /*134c0*/  LDGSTS.E.BYPASS.LTC128B.128 [R4+0x3c00], desc[UR36][R2.64+0x80], !P4 ;  /* 0x03c0008002047fae */ /* 0x0001ea000e101d64 */
[----:B------:R0:W-:Y:S01]  /*134d0*/  LDGSTS.E.BYPASS.LTC128B.128 [R4+0x6c00], desc[UR36][R2.64+0x100], !P3 ;  /* 0x06c0010002047fae */ /* 0x0001e2000d901d64 */
[----:B------:R-:W-:Y:S01]  /*134e0*/  ISETP.LT.OR P3, PT, R6, 0x21, P2 ;  /* 0x000000210600780c */ /* 0x000fe20001761670 */
[----:B------:R-:W-:-:S12]  /*134f0*/  IMAD.MOV.U32 R7, RZ, RZ, R14 ;  /* 0x000000ffff077224 */ /* 0x000fd800078e000e */
[----:B0-----:R-:W-:Y:S05]  /*13500*/  WARPSYNC.COLLECTIVE R15, `(.L_x_3663) ;  /* 0x000000000f087348 */ /* 0x001fea0003c00000 */
[----:B------:R1:W2:Y:S02]  /*13510*/  SHFL.IDX P6, R14, R13, R12, R11 ;  /* 0x0000000c0d0e7389 */ /* 0x0002a400000c000b */
[----:B012---:R-:W-:Y:S01]  /*13520*/  ENDCOLLECTIVE ;  /* 0x000000000000791b */ /* 0x007fe20003800000 */
.L_x_3663:
[----:B------:R-:W-:Y:S01]  /*13530*/  IMAD.MOV.U32 R13, RZ, RZ, R24 ;  /* 0x000000ffff0d7224 */ /* 0x000fe200078e0018 */
[----:B------:R-:W-:Y:S02]  /*13540*/  MOV R12, 0x3 ;  /* 0x00000003000c7802 */ /* 0x000fe40000000f00 */
[----:B------:R-:W-:-:S13]  /*13550*/  IADD3 R2, P4, R14, R5, RZ ;  /* 0x000000050e027210 */ /* 0x000fda0007f9e0ff */
[----:B------:R-:W-:Y:S05]  /*13560*/  WARPSYNC.COLLECTIVE R15, `(.L_x_3664) ;  /* 0x000000000f087348 */ /* 0x000fea0003c00000 */
[----:B------:R0:W1:Y:S02]  /*13570*/  SHFL.IDX P6, R14, R13, R12, R11 ;  /* 0x0000000c0d0e7389 */ /* 0x00006400000c000b */
[----:B01----:R-:W-:Y:S01]  /*13580*/  ENDCOLLECTIVE ;  /* 0x000000000000791b */ /* 0x003fe20003800000 */
.L_x_3664:
        /* <DEDUP_REMOVED lines=15> */
.L_x_3665:
[----:B------:R-:W-:Y:S02]  /*13680*/  IMAD.MOV.U32 R13, RZ, RZ, R24 ;  /* 0x000000ffff0d7224 */ /* 0x000fe400078e0018 */
[----:B------:R-:W-:Y:S01]  /*13690*/  IMAD.MOV.U32 R12, RZ, RZ, 0x4 ;  /* 0x00000004ff0c7424 */ /* 0x000fe200078e00ff */
[----:B------:R-:W-:-:S13]  /*136a0*/  IADD3 R2, P4, R14, R5, RZ ;  /* 0x000000050e027210 */ /* 0x000fda0007f9e0ff */
[----:B------:R-:W-:Y:S05]  /*136b0*/  WARPSYNC.COLLECTIVE R15, `(.L_x_3666) ;  /* 0x000000000f087348 */ /* 0x000fea0003c00000 */
[----:B------:R0:W1:Y:S02]  /*136c0*/  SHFL.IDX P6, R14, R13, R12, R11 ;  /* 0x0000000c0d0e7389 */ /* 0x00006400000c000b */
[----:B01----:R-:W-:Y:S01]  /*136d0*/  ENDCOLLECTIVE ;  /* 0x000000000000791b */ /* 0x003fe20003800000 */
.L_x_3666:
        /* <DEDUP_REMOVED lines=15> */
.L_x_3667:
[----:B------:R-:W-:Y:S02]  /*137d0*/  IMAD.MOV.U32 R13, RZ, RZ, R24 ;  /* 0x000000ffff0d7224 */ /* 0x000fe400078e0018 */
[----:B------:R-:W-:Y:S01]  /*137e0*/  IMAD.MOV.U32 R12, RZ, RZ, 0x5 ;  /* 0x00000005ff0c7424 */ /* 0x000fe200078e00ff */
[----:B------:R-:W-:-:S13]  /*137f0*/  IADD3 R2, P4, R14, R5, RZ ;  /* 0x000000050e027210 */ /* 0x000fda0007f9e0ff */
[----:B------:R-:W-:Y:S05]  /*13800*/  WARPSYNC.COLLECTIVE R15, `(.L_x_3668) ;  /* 0x000000000f087348 */ /* 0x000fea0003c00000 */
[----:B------:R0:W1:Y:S02]  /*13810*/  SHFL.IDX P6, R14, R13, R12, R11 ;  /* 0x0000000c0d0e7389 */ /* 0x00006400000c000b */
[----:B01----:R-:W-:Y:S01]  /*13820*/  ENDCOLLECTIVE ;  /* 0x000000000000791b */ /* 0x003fe20003800000 */
.L_x_3668:
        /* <DEDUP_REMOVED lines=10> */
[----:B------:R-:W-:-:S07]  /*138d0*/  IMAD.MOV.U32 R24, RZ, RZ, R14 ;  /* 0x000000ffff187224 */ /* 0x000fce00078e000e */
[----:B0-----:R-:W-:Y:S05]  /*138e0*/  WARPSYNC.COLLECTIVE R15, `(.L_x_3669) ;  /* 0x000000000f087348 */ /* 0x001fea0003c00000 */
[----:B------:R1:W2:Y:S02]  /*138f0*/  SHFL.IDX P6, R14, R13, R12, R11 ;  /* 0x0000000c0d0e7389 */ /* 0x0002a400000c000b */
[----:B012---:R-:W-:Y:S01]  /*13900*/  ENDCOLLECTIVE ;  /* 0x000000000000791b */ /* 0x007fe20003800000 */
.L_x_3669:
[----:B------:R-:W-:Y:S05]  /*13910*/  BRA `(.L_x_3670) ;  /* 0xffffffbc00d07947 */ /* 0x000fea000383ffff */
.L_x_3566:
        /* <DEDUP_REMOVED lines=8> */
.L_x_3672:
[----:B------:R-:W-:Y:S05]  /*139a0*/  BSYNC B0 ;  /* 0x0000000000007941 */ /* 0x000fea0003800000 */
.L_x_3671:
[----:B------:R-:W-:Y:S01]  /*139b0*/  IMAD.MOV.U32 R13, RZ, RZ, R16 ;  /* 0x000000ffff0d7224 */ /* 0x000fe200078e0010 */
[----:B------:R-:W-:Y:S01]  /*139c0*/  MOV R0, R14 ;  /* 0x0000000e00007202 */ /* 0x000fe20000000f00 */
[----:B------:R-:W-:Y:S02]  /*139d0*/  IMAD.MOV.U32 R12, RZ, RZ, 0x1 ;  /* 0x00000001ff0c7424 */ /* 0x000fe400078e00ff */
[----:B------:R-:W-:Y:S02]  /*139e0*/  IMAD.MOV.U32 R11, RZ, RZ, 0x1f ;  /* 0x0000001fff0b7424 */ /* 0x000fe400078e00ff */
[----:B------:R-:W-:Y:S02]  /*139f0*/  IMAD.MOV.U32 R15, RZ, RZ, -0x1 ;  /* 0xffffffffff0f7424 */ /* 0x000fe400078e00ff */
[----:B------:R-:W-:-:S07]  /*13a00*/  IMAD.IADD R7, R19, 0x1, R9 ;  /* 0x0000000113077824 */ /* 0x000fce00078e0209 */
[----:B------:R-:W-:Y:S05]  /*13a10*/  WARPSYNC.COLLECTIVE R15, `(.L_x_3673) ;  /* 0x000000000f087348 */ /* 0x000fea0003c00000 */
[----:B------:R0:W1:Y:S02]  /*13a20*/  SHFL.IDX P6, R14, R13, R12, R11 ;  /* 0x0000000c0d0e7389 */ /* 0x00006400000c000b */
[----:B01----:R-:W-:Y:S01]  /*13a30*/  ENDCOLLECTIVE ;  /* 0x000000000000791b */ /* 0x003fe20003800000 */
.L_x_3673:
[----:B------:R-:W-:Y:S02]  /*13a40*/  ULDC UR4, c[0x0][0xc3c] ;  /* 0x00030f0000047ab9 */ /* 0x000fe40000000800 */
[----:B------:R-:W-:-:S13]  /*13a50*/  ISETP.GE.OR P1, PT, R7, UR4, !P0 ;  /* 0x0000000407007c0c */ /* 0x000fda000c726670 */
[----:B------:R-:W0:Y:S08]  /*13a60*/  @!P1 LDC.64 R4, c[0x0][0xc80] ;  /* 0x00032000ff049b82 */ /* 0x000e300000000a00 */
[----:B------:R-:W1:Y:S01]  /*13a70*/  @!P1 LDC.64 R2, c[0x0][0xc78] ;  /* 0x00031e00ff029b82 */ /* 0x000e620000000a00 */
[----:B------:R-:W-:Y:S01]  /*13a80*/  CS2R R10, SRZ ;  /* 0x00000000000a7805 */ /* 0x000fe2000001ff00 */
[----:B------:R-:W-:-:S02]  /*13a90*/  IMAD.MOV.U32 R8, RZ, RZ, R14 ;  /* 0x000000ffff087224 */ /* 0x000fc400078e000e */
[----:B0-----:R-:W-:-:S06]  /*13aa0*/  @!P1 IMAD.WIDE R4, R7, 0x4, R4 ;  /* 0x0000000407049825 */ /* 0x001fcc00078e0204 */
[----:B------:R-:W2:Y:S01]  /*13ab0*/  @!P1 LDG.E R4, desc[UR36][R4.64] ;  /* 0x0000002404049981 */ /* 0x000ea2000c1e1900 */
[----:B-1----:R-:W-:-:S06]  /*13ac0*/  @!P1 IMAD.WIDE R2, R7, 0x4, R2 ;  /* 0x0000000407029825 */ /* 0x002fcc00078e0202 */
[----:B------:R-:W3:Y:S01]  /*13ad0*/  @!P1 LDG.E R2, desc[UR36][R2.64] ;  /* 0x0000002402029981 */ /* 0x000ee2000c1e1900 */
[----:B------:R-:W-:Y:S01]  /*13ae0*/  IMAD.MOV.U32 R7, RZ, RZ, RZ ;  /* 0x000000ffff077224 */ /* 0x000fe200078e00ff */
        /* <DEDUP_REMOVED lines=11> */
.L_x_3674:
[----:B------:R-:W-:Y:S01]  /*13ba0*/  IMAD.MOV.U32 R12, RZ, RZ, 0x2 ;  /* 0x00000002ff0c7424 */ /* 0x000fe200078e00ff */
[----:B------:R-:W-:-:S05]  /*13bb0*/  SEL R6, R14, RZ, P1 ;  /* 0x000000ff0e067207 */ /* 0x000fca0000800000 */
[----:B------:R-:W-:-:S04]  /*13bc0*/  IMAD.IADD R6, R13, 0x1, R6 ;  /* 0x000000010d067824 */ /* 0x000fc800078e0206 */
[----:B------:R-:W-:-:S07]  /*13bd0*/  IMAD.MOV.U32 R13, RZ, RZ, R6 ;  /* 0x000000ffff0d7224 */ /* 0x000fce00078e0006 */
[----:B------:R-:W-:Y:S05]  /*13be0*/  WARPSYNC.COLLECTIVE R15, `(.L_x_3675) ;  /* 0x000000000f087348 */ /* 0x000fea0003c00000 */
[----:B------:R0:W1:Y:S02]  /*13bf0*/  SHFL.UP P6, R14, R13, R12, R11 ;  /* 0x0400000c0d0e7389 */ /* 0x00006400000c000b */
[----:B01----:R-:W-:Y:S01]  /*13c00*/  ENDCOLLECTIVE ;  /* 0x000000000000791b */ /* 0x003fe20003800000 */
.L_x_3675:
[----:B------:R-:W-:Y:S01]  /*13c10*/  IMAD.MOV.U32 R12, RZ, RZ, 0x4 ;  /* 0x00000004ff0c7424 */ /* 0x000fe200078e00ff */
[----:B------:R-:W-:-:S05]  /*13c20*/  SEL R3, R14, RZ, P2 ;  /* 0x000000ff0e037207 */ /* 0x000fca0001000000 */
[----:B------:R-:W-:Y:S02]  /*13c30*/  IMAD.IADD R2, R6, 0x1, R3 ;  /* 0x0000000106027824 */ /* 0x000fe400078e0203 */
[----:B------:R-:W-:Y:S02]  /*13c40*/  IMAD.MOV.U32 R6, RZ, RZ, RZ ;  /* 0x000000ffff067224 */ /* 0x000fe400078e00ff */
[----:B------:R-:W-:-:S07]  /*13c50*/  IMAD.MOV.U32 R13, RZ, RZ, R2 ;  /* 0x000000ffff0d7224 */ /* 0x000fce00078e0002 */
[----:B------:R-:W-:Y:S05]  /*13c60*/  WARPSYNC.COLLECTIVE R15, `(.L_x_3676) ;  /* 0x000000000f087348 */ /* 0x000fea0003c00000 */
[----:B------:R0:W1:Y:S02]  /*13c70*/  SHFL.UP P6, R14, R13, R12, R11 ;  /* 0x0400000c0d0e7389 */ /* 0x00006400000c000b */
[----:B01----:R-:W-:Y:S01]  /*13c80*/  ENDCOLLECTIVE ;  /* 0x000000000000791b */ /* 0x003fe20003800000 */
.L_x_3676:
[----:B------:R-:W-:Y:S01]  /*13c90*/  IMAD.MOV.U32 R12, RZ, RZ, 0x8 ;  /* 0x00000008ff0c7424 */ /* 0x000fe200078e00ff */
[----:B------:R-:W-:-:S05]  /*13ca0*/  SEL R3, R14, RZ, P3 ;  /* 0x000000ff0e037207 */ /* 0x000fca0001800000 */
[----:B------:R-:W-:-:S05]  /*13cb0*/  IMAD.IADD R3, R2, 0x1, R3 ;  /* 0x0000000102037824 */ /* 0x000fca00078e0203 */
[----:B------:R-:W-:-:S07]  /*13cc0*/  MOV R13, R3 ;  /* 0x00000003000d7202 */ /* 0x000fce0000000f00 */
[----:B------:R-:W-:Y:S05]  /*13cd0*/  WARPSYNC.COLLECTIVE R15, `(.L_x_3677) ;  /* 0x000000000f087348 */ /* 0x000fea0003c00000 */
[----:B------:R0:W1:Y:S02]  /*13ce0*/  SHFL.UP P6, R14, R13, R12, R11 ;  /* 0x0400000c0d0e7389 */ /* 0x00006400000c000b */
[----:B01----:R-:W-:Y:S01]  /*13cf0*/  ENDCOLLECTIVE ;  /* 0x000000000000791b */ /* 0x003fe20003800000 */
.L_x_3677:
[----:B------:R-:W-:Y:S01]  /*13d00*/  IMAD.MOV.U32 R12, RZ, RZ, 0x10 ;  /* 0x00000010ff0c7424 */ /* 0x000fe200078e00ff */
[----:B------:R-:W-:-:S05]  /*13d10*/  SEL R4, R14, RZ, P4 ;  /* 0x000000ff0e047207 */ /* 0x000fca0002000000 */
[----:B------:R-:W-:-:S04]  /*13d20*/  IMAD.IADD R4, R3, 0x1, R4 ;  /* 0x0000000103047824 */ /* 0x000fc800078e0204 */
[----:B------:R-:W-:-:S07]  /*13d30*/  IMAD.MOV.U32 R13, RZ, RZ, R4 ;  /* 0x000000ffff0d7224 */ /* 0x000fce00078e0004 */
[----:B------:R-:W-:Y:S05]  /*13d40*/  WARPSYNC.COLLECTIVE R15, `(.L_x_3678) ;  /* 0x000000000f087348 */ /* 0x000fea0003c00000 */
[----:B------:R0:W1:Y:S02]  /*13d50*/  SHFL.UP P6, R14, R13, R12, R11 ;  /* 0x0400000c0d0e7389 */ /* 0x00006400000c000b */
[----:B01----:R-:W-:Y:S01]  /*13d60*/  ENDCOLLECTIVE ;  /* 0x000000000000791b */ /* 0x003fe20003800000 */
.L_x_3678:
        /* <DEDUP_REMOVED lines=8> */
.L_x_3679:
[----:B------:R-:W-:Y:S05]  /*13df0*/  BRA `(.L_x_3680) ;  /* 0xffffffbc00e87947 */ /* 0x000fea000383ffff */
.L_x_3569:
[----:B------:R-:W-:Y:S01]  /*13e00*/  BSSY B0, `(.L_x_3681) ;  /* 0x0000007000007945 */ /* 0x000fe20003800000 */
[----:B------:R-:W-:Y:S02]  /*13e10*/  IMAD.MOV.U32 R12, RZ, RZ, 0x1 ;  /* 0x00000001ff0c7424 */ /* 0x000fe400078e00ff */
[----:B------:R-:W-:Y:S02]  /*13e20*/  IMAD.MOV.U32 R11, RZ, RZ, RZ ;  /* 0x000000ffff0b7224 */ /* 0x000fe400078e00ff */
[----:B------:R-:W-:-:S07]  /*13e30*/  IMAD.MOV.U32 R15, RZ, RZ, -0x1 ;  /* 0xffffffffff0f7424 */ /* 0x000fce00078e00ff */
[----:B------:R-:W-:Y:S05]  /*13e40*/  WARPSYNC.COLLECTIVE R15, `(.L_x_3682) ;  /* 0x000000000f087348 */ /* 0x000fea0003c00000 */
[----:B------:R0:W1:Y:S02]  /*13e50*/  SHFL.UP P6, R14, R13, R12, R11 ;  /* 0x0400000c0d0e7389 */ /* 0x00006400000c000b */
[----:B01----:R-:W-:Y:S01]  /*13e60*/  ENDCOLLECTIVE ;  /* 0x000000000000791b */ /* 0x003fe20003800000 */
.L_x_3682:
[----:B------:R-:W-:Y:S05]  /*13e70*/  BSYNC B0 ;  /* 0x0000000000007941 */ /* 0x000fea0003800000 */
.L_x_3681:
        /* <DEDUP_REMOVED lines=8> */
.L_x_3683:
[----:B------:R-:W-:Y:S01]  /*13f00*/  IMAD.MOV.U32 R12, RZ, RZ, 0x4 ;  /* 0x00000004ff0c7424 */ /* 0x000fe200078e00ff */
[----:B------:R-:W-:-:S04]  /*13f10*/  SEL R2, R14, RZ, P2 ;  /* 0x000000ff0e027207 */ /* 0x000fc80001000000 */
[----:B------:R-:W-:-:S05]  /*13f20*/  IADD3 R2, R13, R2, RZ ;  /* 0x000000020d027210 */ /* 0x000fca0007ffe0ff */
[----:B------:R-:W-:-:S07]  /*13f30*/  IMAD.MOV.U32 R13, RZ, RZ, R2 ;  /* 0x000000ffff0d7224 */ /* 0x000fce00078e0002 */
[----:B------:R-:W-:Y:S05]  /*13f40*/  WARPSYNC.COLLECTIVE R15, `(.L_x_3684) ;  /* 0x000000000f087348 */ /* 0x000fea0003c00000 */
[----:B------:R0:W1:Y:S02]  /*13f50*/  SHFL.UP P6, R14, R13, R12, R11 ;  /* 0x0400000c0d0e7389 */ /* 0x00006400000c000b */
[----:B01----:R-:W-:Y:S01]  /*13f60*/  ENDCOLLECTIVE ;  /* 0x000000000000791b */ /* 0x003fe20003800000 */
.L_x_3684:
[----:B------:R-:W-:Y:S01]  /*13f70*/  IMAD.MOV.U32 R12, RZ, RZ, 0x8 ;  /* 0x00000008ff0c7424 */ /* 0x000fe200078e00ff */
[----:B------:R-:W-:-:S05]  /*13f80*/  SEL R3, R14, RZ, P3 ;  /* 0x000000ff0e037207 */ /* 0x000fca0001800000 */
[----:B------:R-:W-:-:S04]  /*13f90*/  IMAD.IADD R3, R2, 0x1, R3 ;  /* 0x0000000102037824 */ /* 0x000fc800078e0203 */
[----:B------:R-:W-:-:S07]  /*13fa0*/  IMAD.MOV.U32 R13, RZ, RZ, R3 ;  /* 0x000000ffff0d7224 */ /* 0x000fce00078e0003 */
[----:B------:R-:W-:Y:S05]  /*13fb0*/  WARPSYNC.COLLECTIVE R15, `(.L_x_3685) ;  /* 0x000000000f087348 */ /* 0x000fea0003c00000 */
[----:B------:R0:W1:Y:S02]  /*13fc0*/  SHFL.UP P6, R14, R13, R12, R11 ;  /* 0x0400000c0d0e7389 */ /* 0x00006400000c000b */
[----:B01----:R-:W-:Y:S01]  /*13fd0*/  ENDCOLLECTIVE ;  /* 0x000000000000791b */ /* 0x003fe20003800000 */
.L_x_3685:
[----:B------:R-:W-:Y:S01]  /*13fe0*/  IMAD.MOV.U32 R12, RZ, RZ, 0x10 ;  /* 0x00000010ff0c7424 */ /* 0x000fe200078e00ff */
[----:B------:R-:W-:-:S05]  /*13ff0*/  SEL R4, R14, RZ, P4 ;  /* 0x000000ff0e047207 */ /* 0x000fca0002000000 */
[----:B------:R-:W-:-:S04]  /*14000*/  IMAD.IADD R4, R3, 0x1, R4 ;  /* 0x0000000103047824 */ /* 0x000fc800078e0204 */
[----:B------:R-:W-:-:S07]  /*14010*/  IMAD.MOV.U32 R13, RZ, RZ, R4 ;  /* 0x000000ffff0d7224 */ /* 0x000fce00078e0004 */
[----:B------:R-:W-:Y:S05]  /*14020*/  WARPSYNC.COLLECTIVE R15, `(.L_x_3686) ;  /* 0x000000000f087348 */ /* 0x000fea0003c00000 */
[----:B------:R0:W1:Y:S02]  /*14030*/  SHFL.UP P6, R14, R13, R12, R11 ;  /* 0x0400000c0d0e7389 */ /* 0x00006400000c000b */
[----:B01----:R-:W-:Y:S01]  /*14040*/  ENDCOLLECTIVE ;  /* 0x000000000000791b */ /* 0x003fe20003800000 */
.L_x_3686:
        /* <DEDUP_REMOVED lines=8> */
.L_x_3687:
[----:B------:R-:W-:Y:S05]  /*140d0*/  BRA `(.L_x_3688) ;  /* 0xffffffbc00d47947 */ /* 0x000fea000383ffff */
.L_x_3571:
[----:B------:R-:W-:Y:S01]  /*140e0*/  BSSY B0, `(.L_x_3689) ;  /* 0x0000006000007945 */ /* 0x000fe20003800000 */
[----:B------:R-:W-:Y:S01]  /*140f0*/  PLOP3.LUT P6, PT, P6, PT, PT, 0x8, 0x0 ;  /* 0x000000000000781c */ /* 0x000fe200037ce170 */
[----:B------:R-:W-:-:S12]  /*14100*/  IMAD.MOV.U32 R15, RZ, RZ, -0x1 ;  /* 0xffffffffff0f7424 */ /* 0x000fd800078e00ff */
[----:B0-----:R-:W-:Y:S05]  /*14110*/  WARPSYNC.COLLECTIVE R15, `(.L_x_3690) ;  /* 0x000000000f087348 */ /* 0x001fea0003c00000 */
[----:B------:R-:W-:Y:S01]  /*14120*/  VOTE.ANY R14, PT, P6 ;  /* 0x00000000000e7806 */ /* 0x000fe200030e0100 */
[----:B0-----:R-:W-:Y:S06]  /*14130*/  ENDCOLLECTIVE ;  /* 0x000000000000791b */ /* 0x001fec0003800000 */
.L_x_3690:
[----:B------:R-:W-:Y:S05]  /*14140*/  BSYNC B0 ;  /* 0x0000000000007941 */ /* 0x000fea0003800000 */
.L_x_3689:
[----:B------:R-:W-:Y:S02]  /*14150*/  IMAD.MOV.U32 R3, RZ, RZ, R14 ;  /* 0x000000ffff037224 */ /* 0x000fe400078e000e */
[----:B------:R-:W-:Y:S02]  /*14160*/  IMAD.MOV.U32 R13, RZ, RZ, R7 ;  /* 0x000000ffff0d7224 */ /* 0x000fe400078e0007 */
[----:B------:R-:W0:Y:S01]  /*14170*/  POPC R4, R3 ;  /* 0x0000000300047309 */ /* 0x000e220000000000 */
[----:B------:R-:W-:Y:S02]  /*14180*/  IMAD.MOV.U32 R11, RZ, RZ, 0x1f ;  /* 0x0000001fff0b7424 */ /* 0x000fe400078e00ff */
[----:B------:R-:W-:Y:S01]  /*14190*/  IMAD.MOV.U32 R15, RZ, RZ, -0x1 ;  /* 0xffffffffff0f7424 */ /* 0x000fe200078e00ff */
[----:B0-----:R-:W-:-:S07]  /*141a0*/  MOV R12, R4 ;  /* 0x00000004000c7202 */ /* 0x001fce0000000f00 */
[----:B------:R-:W-:Y:S05]  /*141b0*/  WARPSYNC.COLLECTIVE R15, `(.L_x_3691) ;  /* 0x000000000f087348 */ /* 0x000fea0003c00000 */
[----:B------:R0:W1:Y:S02]  /*141c0*/  SHFL.IDX P6, R14, R13, R12, R11 ;  /* 0x0000000c0d0e7389 */ /* 0x00006400000c000b */
[----:B01----:R-:W-:Y:S01]  /*141d0*/  ENDCOLLECTIVE ;  /* 0x000000000000791b */ /* 0x003fe20003800000 */
.L_x_3691:
[----:B------:R-:W-:Y:S02]  /*141e0*/  IMAD.MOV.U32 R13, RZ, RZ, R10 ;  /* 0x000000ffff0d7224 */ /* 0x000fe400078e000a */
[----:B------:R-:W-:-:S07]  /*141f0*/  IMAD.MOV.U32 R7, RZ, RZ, R14 ;  /* 0x000000ffff077224 */ /* 0x000fce00078e000e */
[----:B------:R-:W-:Y:S05]  /*14200*/  WARPSYNC.COLLECTIVE R15, `(.L_x_3692) ;  /* 0x000000000f087348 */ /* 0x000fea0003c00000 */
[----:B------:R0:W1:Y:S02]  /*14210*/  SHFL.IDX P6, R14, R13, R12, R11 ;  /* 0x0000000c0d0e7389 */ /* 0x00006400000c000b */
[----:B01----:R-:W-:Y:S01]  /*14220*/  ENDCOLLECTIVE ;  /* 0x000000000000791b */ /* 0x003fe20003800000 */
.L_x_3692:
[----:B------:R-:W-:Y:S01]  /*14230*/  IMAD.MOV.U32 R10, RZ, RZ, R14 ;  /* 0x000000ffff0a7224 */ /* 0x000fe200078e000e */
[----:B------:R-:W-:Y:S06]  /*14240*/  BRA `(.L_x_3693) ;  /* 0xffffffbc00b47947 */ /* 0x000fec000383ffff */
.L_x_3573:
[----:B------:R-:W-:Y:S01]  /*14250*/  BSSY B0, `(.L_x_3694) ;  /* 0x0000007000007945 */ /* 0x000fe20003800000 */
[----:B------:R-:W-:Y:S02]  /*14260*/  IMAD.MOV.U32 R13, RZ, RZ, R2 ;  /* 0x000000ffff0d7224 */ /* 0x000fe400078e0002 */
[----:B------:R-:W-:Y:S02]  /*14270*/  IMAD.MOV.U32 R11, RZ, RZ, 0x1f ;  /* 0x0000001fff0b7424 */ /* 0x000fe400078e00ff */
[----:B------:R-:W-:-:S07]  /*14280*/  IMAD.MOV.U32 R15, RZ, RZ, -0x1 ;  /* 0xffffffffff0f7424 */ /* 0x000fce00078e00ff */
[----:B0123--:R-:W-:Y:S05]  /*14290*/  WARPSYNC.COLLECTIVE R15, `(.L_x_3695) ;  /* 0x000000000f087348 */ /* 0x00ffea0003c00000 */
[----:B------:R4:W0:Y:S02]  /*142a0*/  SHFL.IDX P6, R14, R13, R12, R11 ;  /* 0x0000000c0d0e7389 */ /* 0x00082400000c000b */
[----:B01234-:R-:W-:Y:S01]  /*142b0*/  ENDCOLLECTIVE ;  /* 0x000000000000791b */ /* 0x01ffe20003800000 */
.L_x_3695:
[----:B------:R-:W-:Y:S05]  /*142c0*/  BSYNC B0 ;  /* 0x0000000000007941 */ /* 0x000fea0003800000 */
.L_x_3694:
[----:B------:R-:W-:Y:S01]  /*142d0*/  IMAD.MOV.U32 R6, RZ, RZ, R14 ;  /* 0x000000ffff067224 */ /* 0x000fe200078e000e */
[----:B------:R-:W-:Y:S06]  /*142e0*/  BRA `(.L_x_3572) ;  /* 0xffffffbc00a47947 */ /* 0x000fec000383ffff */
.L_x_3577:
[----:B-1----:R1:W3:Y:S02]  /*142f0*/  SYNCS.PHASECHK.TRANS64.TRYWAIT P0, [R4+URZ+0x30820], R0 ;  /* 0x03082000040075a7 */ /* 0x0022e4000800017f */
[----:B---3--:R-:W-:Y:S05]  /*14300*/  @!P0 NANOSLEEP.SYNCS 0x989680 ;  /* 0x009896800000895d */ /* 0x008fea0003900000 */
[----:B------:R-:W3:Y:S02]  /*14310*/  @!P0 SYNCS.PHASECHK.TRANS64 P0, [R4+URZ+0x30820], R0 ;  /* 0x03082000040085a7 */ /* 0x000ee4000800007f */
[----:B---3--:R-:W-:Y:S05]  /*14320*/  @!P0 BRA `(.L_x_3577) ;  /* 0xfffffffc00f08947 */ /* 0x008fea000383ffff */
[----:B------:R-:W-:Y:S05]  /*14330*/  BRA `(.L_x_3696) ;  /* 0xffffffc000fc7947 */ /* 0x000fea000383ffff */
.L_x_3578:
        /* <DEDUP_REMOVED lines=11> */
.L_x_3698:
[----:B------:R-:W-:Y:S05]  /*143f0*/  BSYNC B0 ;  /* 0x0000000000007941 */ /* 0x000fea0003800000 */
.L_x_3697:
[----:B------:R-:W-:Y:S05]  /*14400*/  BRA `(.L_x_3699) ;  /* 0xffffffc000e47947 */ /* 0x000fea000383ffff */
.L_x_3581:
[----:B------:R-:W-:Y:S01]  /*14410*/  BSSY B1, `(.L_x_3700) ;  /* 0x0000006000017945 */ /* 0x000fe20003800000 */
[----:B------:R-:W-:-:S07]  /*14420*/  IMAD.MOV.U32 R15, RZ, RZ, -0x1 ;  /* 0xffffffffff0f7424 */ /* 0x000fce00078e00ff */
[----:B012---:R-:W-:Y:S05]  /*14430*/  WARPSYNC.COLLECTIVE R15, `(.L_x_3701) ;  /* 0x000000000f0c7348 */ /* 0x007fea0003c00000 */
[----:B------:R-:W-:Y:S02]  /*14440*/  ELECT P6, UR62, PT ;  /* 0x00000000003e782f */ /* 0x000fe400038c0000 */
[----:B------:R-:W-:Y:S01]  /*14450*/  MOV R14, UR62 ;  /* 0x0000003e000e7c02 */ /* 0x000fe20008000f00 */
[----:B012---:R-:W-:Y:S10]  /*14460*/  ENDCOLLECTIVE ;  /* 0x000000000000791b */ /* 0x007ff40003800000 */
.L_x_3701:
[----:B------:R-:W-:Y:S05]  /*14470*/  BSYNC B1 ;  /* 0x0000000000017941 */ /* 0x000fea0003800000 */
.L_x_3700:
[----:B------:R-:W-:Y:S05]  /*14480*/  BRA `(.L_x_3702) ;  /* 0xffffffc000dc7947 */ /* 0x000fea000383ffff */
.L_x_3583:
[----:B-1----:R1:W3:Y:S02]  /*14490*/  SYNCS.PHASECHK.TRANS64.TRYWAIT P1, [R5+URZ+0x30840], R0 ;  /* 0x03084000050075a7 */ /* 0x0022e4000802017f */
[----:B---3--:R-:W-:Y:S05]  /*144a0*/  @!P1 NANOSLEEP.SYNCS 0x989680 ;  /* 0x009896800000995d */ /* 0x008fea0003900000 */
[----:B------:R-:W3:Y:S02]  /*144b0*/  @!P1 SYNCS.PHASECHK.TRANS64 P1, [R5+URZ+0x30840], R0 ;  /* 0x03084000050095a7 */ /* 0x000ee4000802007f */
[----:B---3--:R-:W-:Y:S05]  /*144c0*/  @!P1 BRA `(.L_x_3583) ;  /* 0xfffffffc00f09947 */ /* 0x008fea000383ffff */
[----:B------:R-:W-:Y:S05]  /*144d0*/  BRA `(.L_x_3703) ;  /* 0xffffffc400047947 */ /* 0x000fea000383ffff */
.L_x_3585:
[----:B---3--:R3:W4:Y:S02]  /*144e0*/  SYNCS.PHASECHK.TRANS64.TRYWAIT P1, [R27+URZ+0x30840], R2 ;  /* 0x030840021b0075a7 */ /* 0x008724000802017f */
[----:B----4-:R-:W-:Y:S05]  /*144f0*/  @!P1 NANOSLEEP.SYNCS 0x989680 ;  /* 0x009896800000995d */ /* 0x010fea0003900000 */
[----:B------:R-:W4:Y:S02]  /*14500*/  @!P1 SYNCS.PHASECHK.TRANS64 P1, [R27+URZ+0x30840], R2 ;  /* 0x030840021b0095a7 */ /* 0x000f24000802007f */
[----:B----4-:R-:W-:Y:S05]  /*14510*/  @!P1 BRA `(.L_x_3585) ;  /* 0xfffffffc00f09947 */ /* 0x010fea000383ffff */
[----:B------:R-:W-:Y:S05]  /*14520*/  BRA `(.L_x_3704) ;  /* 0xffffffc400107947 */ /* 0x000fea000383ffff */
.L_x_3587:
[----:B----4-:R4:W0:Y:S02]  /*14530*/  SYNCS.PHASECHK.TRANS64.TRYWAIT P1, [R5+URZ+0x30860], R0 ;  /* 0x03086000050075a7 */ /* 0x010824000802017f */
[----:B0-----:R-:W-:Y:S05]  /*14540*/  @!P1 NANOSLEEP.SYNCS 0x989680 ;  /* 0x009896800000995d */ /* 0x001fea0003900000 */
[----:B------:R-:W0:Y:S02]  /*14550*/  @!P1 SYNCS.PHASECHK.TRANS64 P1, [R5+URZ+0x30860], R0 ;  /* 0x03086000050095a7 */ /* 0x000e24000802007f */
[----:B0-----:R-:W-:Y:S05]  /*14560*/  @!P1 BRA `(.L_x_3587) ;  /* 0xfffffffc00f09947 */ /* 0x001fea000383ffff */
[----:B------:R-:W-:Y:S05]  /*14570*/  BRA `(.L_x_3705) ;  /* 0xffffffc4000c7947 */ /* 0x000fea000383ffff */
.L_x_3706:
        /* <DEDUP_REMOVED lines=16> */
.L_x_15965:


//--------------------- .text._ZN7cutlass13device_kernelIN5flash11enable_sm90INS1_16FlashAttnFwdSm90INS1_25CollectiveMainloopFwdSm90ILi2EN4cute5tupleIJNS5_1CILi1EEES8_S8_EEENS6_IJNS7_ILi128EEENS7_ILi96EEENS7_ILi192EEEEEELi192ENS_10bfloat16_tEfNS_4arch4Sm90ELb0ELb0ELb0ELb1ELb1ELb1ELb0ELb1ELb1ELb1ELb1ELb0EEENS1_21CollectiveEpilogueFwdINS6_IJSA_SC_SB_EEES9_SE_SG_Li256ELb1ELb1ELb1ELb0EEENS1_36VarlenDynamicPersistentTileSchedulerILi128ELi96ELi256ELi128ELb1ELb1ELb1ELb0ELb1ELb1EEEEEEEEEvNT_6ParamsE --------------------------
	.section	.text._ZN7cutlass13device_kernelIN5flash11enable_sm90INS1_16FlashAttnFwdSm90INS1_25CollectiveMainloopFwdSm90ILi2EN4cute5tupleIJNS5_1CILi1EEES8_S8_EEENS6_IJNS7_ILi128EEENS7_ILi96EEENS7_ILi192EEEEEELi192ENS_10bfloat16_tEfNS_4arch4Sm90ELb0ELb0ELb0ELb1ELb1ELb1ELb0ELb1ELb1ELb1ELb1ELb0EEENS1_21CollectiveEpilogueFwdINS6_IJSA_SC_SB_EEES9_SE_SG_Li256ELb1ELb1ELb1ELb0EEENS1_36VarlenDynamicPersistentTileSchedulerILi128ELi96ELi256ELi128ELb1ELb1ELb1ELb0ELb1ELb1EEEEEEEEEvNT_6ParamsE,"ax",@progbits
	.align	128
.text._ZN7cutlass13device_kernelIN5flash11enable_sm90INS1_16FlashAttnFwdSm90INS1_25CollectiveMainloopFwdSm90ILi2EN4cute5tupleIJNS5_1CILi1EEES8_S8_EEENS6_IJNS7_ILi128EEENS7_ILi96EEENS7_ILi192EEEEEELi192ENS_10bfloat16_tEfNS_4arch4Sm90ELb0ELb0ELb0ELb1ELb1ELb1ELb0ELb1ELb1ELb1ELb1ELb0EEENS1_21CollectiveEpilogueFwdINS6_IJSA_SC_SB_EEES9_SE_SG_Li256ELb1ELb1ELb1ELb0EEENS1_36VarlenDynamicPersistentTileSchedulerILi128ELi96ELi256ELi128ELb1ELb1ELb1ELb0ELb1ELb1EEEEEEEEEvNT_6ParamsE:
        .type           _ZN7cutlass13device_kernelIN5flash11enable_sm90INS1_16FlashAttnFwdSm90INS1_25CollectiveMainloopFwdSm90ILi2EN4cute5tupleIJNS5_1CILi1EEES8_S8_EEENS6_IJNS7_ILi128EEENS7_ILi96EEENS7_ILi192EEEEEELi192ENS_10bfloat16_tEfNS_4arch4Sm90ELb0ELb0ELb0ELb1ELb1ELb1ELb0ELb1ELb1ELb1ELb1ELb0EEENS1_21CollectiveEpilogueFwdINS6_IJSA_SC_SB_EEES9_SE_SG_Li256ELb1ELb1ELb1ELb0EEENS1_36VarlenDynamicPersistentTileSchedulerILi128ELi96ELi256ELi128ELb1ELb1ELb1ELb0ELb1ELb1EEEEEEEEEvNT_6ParamsE,@function
        .size           _ZN7cutlass13device_kernelIN5flash11enable_sm90INS1_16FlashAttnFwdSm90INS1_25CollectiveMainloopFwdSm90ILi2EN4cute5tupleIJNS5_1CILi1EEES8_S8_EEENS6_IJNS7_ILi128EEENS7_ILi96EEENS7_ILi192EEEEEELi192ENS_10bfloat16_tEfNS_4arch4Sm90ELb0ELb0ELb0ELb1ELb1ELb1ELb0ELb1ELb1ELb1ELb1ELb0EEENS1_21CollectiveEpilogueFwdINS6_IJSA_SC_SB_EEES9_SE_SG_Li256ELb1ELb1ELb1ELb0EEENS1_36VarlenDynamicPersistentTileSchedulerILi128ELi96ELi256ELi128ELb1ELb1ELb1ELb0ELb1ELb1EEEEEEEEEvNT_6ParamsE,(.L_x_15966 - _ZN7cutlass13device_kernelIN5flash11enable_sm90INS1_16FlashAttnFwdSm90INS1_25CollectiveMainloopFwdSm90ILi2EN4cute5tupleIJNS5_1CILi1EEES8_S8_EEENS6_IJNS7_ILi128EEENS7_ILi96EEENS7_ILi192EEEEEELi192ENS_10bfloat16_tEfNS_4arch4Sm90ELb0ELb0ELb0ELb1ELb1ELb1ELb0ELb1ELb1ELb1ELb1ELb0EEENS1_21CollectiveEpilogueFwdINS6_IJSA_SC_SB_EEES9_SE_SG_Li256ELb1ELb1ELb1ELb0EEENS1_36VarlenDynamicPersistentTileSchedulerILi128ELi96ELi256ELi128ELb1ELb1ELb1ELb0ELb1ELb1EEEEEEEEEvNT_6ParamsE)
        .other          _ZN7cutlass13device_kernelIN5flash11enable_sm90INS1_16FlashAttnFwdSm90INS1_25CollectiveMainloopFwdSm90ILi2EN4cute5tupleIJNS5_1CILi1EEES8_S8_EEENS6_IJNS7_ILi128EEENS7_ILi96EEENS7_ILi192EEEEEELi192ENS_10bfloat16_tEfNS_4arch4Sm90ELb0ELb0ELb0ELb1ELb1ELb1ELb0ELb1ELb1ELb1ELb1ELb0EEENS1_21CollectiveEpilogueFwdINS6_IJSA_SC_SB_EEES9_SE_SG_Li256ELb1ELb1ELb1ELb0EEENS1_36VarlenDynamicPersistentTileSchedulerILi128ELi96ELi256ELi128ELb1ELb1ELb1ELb0ELb1ELb1EEEEEEEEEvNT_6ParamsE,@"STO_CUDA_ENTRY STV_DEFAULT"
_ZN7cutlass13device_kernelIN5flash11enable_sm90INS1_16FlashAttnFwdSm90INS1_25CollectiveMainloopFwdSm90ILi2EN4cute5tupleIJNS5_1CILi1EEES8_S8_EEENS6_IJNS7_ILi128EEENS7_ILi96EEENS7_ILi192EEEEEELi192ENS_10bfloat16_tEfNS_4arch4Sm90ELb0ELb0ELb0ELb1ELb1ELb1ELb0ELb1ELb1ELb1ELb1ELb0EEENS1_21CollectiveEpilogueFwdINS6_IJSA_SC_SB_EEES9_SE_SG_Li256ELb1ELb1ELb1ELb0EEENS1_36VarlenDynamicPersistentTileSchedulerILi128ELi96ELi256ELi128ELb1ELb1ELb1ELb0ELb1ELb1EEEEEEEEEvNT_6ParamsE:
[----:B------:R-:W0:Y:S02]  /*0000*/  LDC R1, c[0x0][0x28] ;  /* 0x00000a00ff017b82 */ /* 0x000e240000000800 */
[----:B0-----:R-:W-:Y:S01]  /*0010*/  VIADD R1, R1, 0xfffffee0 ;  /* 0xfffffee001017836 */ /* 0x001fe20000000000 */
[----:B------:R-:W0:Y:S01]  /*0020*/  S2R R0, SR_TID.X ;  /* 0x0000000000007919 */ /* 0x000e220000002100 */
[----:B------:R-:W-:Y:S01]  /*0030*/  ELECT P0, URZ, PT ;  /* 0x00000000003f782f */ /* 0x000fe20003800000 */
[----:B------:R-:W-:Y:S01]  /*0040*/  BSSY B0, `(.L_x_3707) ;  /* 0x000000d000007945 */ /* 0x000fe20003800000 */
[----:B0-----:R-:W-:-:S05]  /*0050*/  SHF.R.U32.HI R2, RZ, 0x5, R0 ;  /* 0x00000005ff027819 */ /* 0x001fca0000011600 */
[----:B------:R-:W0:Y:S02]  /*0060*/  SHFL.IDX PT, R3, R2, RZ, 0x1f ;  /* 0x00001fff02037589 */ /* 0x000e2400000e0000 */
[----:B0-----:R-:W-:-:S13]  /*0070*/  ISETP.EQ.AND P0, PT, R3, RZ, P0 ;  /* 0x000000ff0300720c */ /* 0x001fda0000702270 */
        /* <DEDUP_REMOVED lines=9> */
.L_x_3708:
[----:B------:R-:W-:Y:S05]  /*0110*/  BSYNC B0 ;  /* 0x0000000000007941 */ /* 0x000fea0003800000 */
.L_x_3707:
[----:B------:R-:W-:Y:S01]  /*0120*/  VOTEU.ANY UP0, P0 ;  /* 0x00000000003f7886 */ /* 0x000fe20000000100 */
[----:B------:R-:W0:Y:S01]  /*0130*/  SHFL.IDX PT, R3, R2, RZ, 0x1f ;  /* 0x00001fff02037589 */ /* 0x000e2200000e0000 */
[----:B------:R-:W-:Y:S01]  /*0140*/  UMOV UR4, 0x80 ;  /* 0x0000008000047882 */ /* 0x000fe20000000000 */
[----:B------:R-:W-:Y:S01]  /*0150*/  UMOV UR7, 0x100 ;  /* 0x0000010000077882 */ /* 0x000fe20000000000 */
[----:B------:R-:W-:Y:S01]  /*0160*/  VOTEU.ANY UP1, P0 ;  /* 0x00000000003f7886 */ /* 0x000fe20000020100 */
[----:B------:R-:W1:Y:S01]  /*0170*/  @UP0 S2UR UR8, SR_CgaCtaId ;  /* 0x00000000000809c3 */ /* 0x000e620000008800 */
[----:B------:R-:W-:Y:S01]  /*0180*/  @UP0 UMOV UR6, 0x400 ;  /* 0x0000040000060882 */ /* 0x000fe20000000000 */
[----:B------:R-:W-:-:S04]  /*0190*/  @UP0 UIADD3 UR4, -UR4, 0x100000, URZ ;  /* 0x0010000004040890 */ /* 0x000fc8000fffe13f */
[----:B------:R-:W-:Y:S02]  /*01a0*/  @UP0 USHF.L.U32 UR5, UR4, 0xb, URZ ;  /* 0x0000000b04050899 */ /* 0x000fe4000800063f */
[----:B------:R-:W-:Y:S01]  /*01b0*/  @UP0 USHF.L.U32 UR4, UR4, 0x1, URZ ;  /* 0x0000000104040899 */ /* 0x000fe2000800063f */
[----:B0-----:R-:W-:Y:S02]  /*01c0*/  ISETP.NE.AND P1, PT, R3, RZ, PT ;  /* 0x000000ff0300720c */ /* 0x001fe40003f25270 */
[----:B------:R-:W-:Y:S01]  /*01d0*/  SHF.R.U32.HI R3, RZ, 0x7, R0 ;  /* 0x00000007ff037819 */ /* 0x000fe20000011600 */
[----:B-1----:R-:W-:Y:S02]  /*01e0*/  @UP0 ULEA UR8, UR8, UR6, 0x18 ;  /* 0x0000000608080291 */ /* 0x002fe4000f8ec03f */
[----:B------:R-:W-:-:S04]  /*01f0*/  @UP0 UIADD3 UR6, -UR7, 0x100000, URZ ;  /* 0x0010000007060890 */ /* 0x000fc8000fffe13f */
[----:B------:R-:W-:Y:S02]  /*0200*/  @UP0 USHF.L.U32 UR7, UR6, 0xb, URZ ;  /* 0x0000000b06070899 */ /* 0x000fe4000800063f */
[----:B------:R-:W-:Y:S01]  /*0210*/  @UP0 USHF.L.U32 UR6, UR6, 0x1, URZ ;  /* 0x0000000106060899 */ /* 0x000fe2000800063f */
[----:B------:R-:W-:Y:S01]  /*0220*/  VOTEU.ANY UP0, P0 ;  /* 0x00000000003f7886 */ /* 0x000fe20000000100 */
[----:B------:R-:W0:Y:S04]  /*0230*/  SHFL.IDX PT, R3, R3, RZ, 0x1f ;  /* 0x00001fff03037589 */ /* 0x000e2800000e0000 */
[----:B------:R-:W1:Y:S02]  /*0240*/  FENCE.VIEW.ASYNC.S ;  /* 0x00000000000073c6 */ /* 0x000e640000000000 */
[----:B-1----:R1:W2:Y:S04]  /*0250*/  @UP0 SYNCS.EXCH.64 URZ, [UR8+0x30800], UR4 ;  /* 0x03080004083f05b2 */ /* 0x0022a80008000100 */
[----:B------:R1:W3:Y:S01]  /*0260*/  @UP1 SYNCS.EXCH.64 URZ, [UR8+0x30820], UR6 ;  /* 0x03082006083f15b2 */ /* 0x0002e20008000100 */
[----:B------:R-:W-:Y:S05]  /*0270*/  @P1 BRA `(.L_x_3709) ;  /* 0x0000000000481947 */ /* 0x000fea0003800000 */
[----:B-1----:R-:W1:Y:S01]  /*0280*/  S2UR UR5, SR_CgaCtaId ;  /* 0x00000000000579c3 */ /* 0x002e620000008800 */
[----:B------:R-:W-:Y:S01]  /*0290*/  UMOV UR4, 0x400 ;  /* 0x0000040000047882 */ /* 0x000fe20000000000 */
[----:B------:R-:W-:Y:S01]  /*02a0*/  UMOV UR6, 0x80 ;  /* 0x0000008000067882 */ /* 0x000fe20000000000 */
[----:B------:R-:W-:Y:S01]  /*02b0*/  UMOV UR7, 0x100 ;  /* 0x0000010000077882 */ /* 0x000fe20000000000 */
[----:B------:R-:W-:Y:S01]  /*02c0*/  ELECT P0, URZ, PT ;  /* 0x00000000003f782f */ /* 0x000fe20003800000 */
[----:B-1----:R-:W-:Y:S02]  /*02d0*/  ULEA UR8, UR5, UR4, 0x18 ;  /* 0x0000000405087291 */ /* 0x002fe4000f8ec03f */
[----:B------:R-:W-:-:S04]  /*02e0*/  UIADD3 UR4, -UR6, 0x100000, URZ ;  /* 0x0010000006047890 */ /* 0x000fc8000fffe13f */
[----:B------:R-:W-:Y:S02]  /*02f0*/  USHF.L.U32 UR5, UR4, 0xb, URZ ;  /* 0x0000000b04057899 */ /* 0x000fe4000800063f */
[----:B------:R-:W-:Y:S02]  /*0300*/  USHF.L.U32 UR4, UR4, 0x1, URZ ;  /* 0x0000000104047899 */ /* 0x000fe4000800063f */
[----:B------:R-:W-:-:S04]  /*0310*/  UIADD3 UR6, -UR7, 0x100000, URZ ;  /* 0x0010000007067890 */ /* 0x000fc8000fffe13f */
[----:B------:R-:W-:Y:S02]  /*0320*/  USHF.L.U32 UR7, UR6, 0xb, URZ ;  /* 0x0000000b06077899 */ /* 0x000fe4000800063f */
[----:B------:R-:W-:Y:S01]  /*0330*/  USHF.L.U32 UR6, UR6, 0x1, URZ ;  /* 0x0000000106067899 */ /* 0x000fe2000800063f */
[----:B------:R-:W1:Y:S03]  /*0340*/  FENCE.VIEW.ASYNC.S ;  /* 0x00000000000073c6 */ /* 0x000e660000000000 */
[----:B-1----:R4:W1:Y:S08]  /*0350*/  SYNCS.EXCH.64 URZ, [UR8+0x30830], UR4 ;  /* 0x03083004083f75b2 */ /* 0x0028700008000100 */
[----:B------:R4:W0:Y:S01]  /*0360*/  SYNCS.EXCH.64 URZ, [UR8+0x30840], UR6 ;  /* 0x03084006083f75b2 */ /* 0x0008220008000100 */
[----:B------:R4:W0:Y:S01]  /*0370*/  SYNCS.EXCH.64 URZ, [UR8+0x30838], UR4 ;  /* 0x03083804083f75b2 */ /* 0x0008220008000100 */
[----:B------:R4:W0:Y:S02]  /*0380*/  SYNCS.EXCH.64 URZ, [UR8+0x30848], UR6 ;  /* 0x03084806083f75b2 */ /* 0x0008240008000100 */
[----:B----4-:R-:W-:Y:S01]  /*0390*/  NOP ;  /* 0x0000000000007918 */ /* 0x010fe20000000000 */
.L_x_3709:
[----:B------:R-:W4:Y:S01]  /*03a0*/  SHFL.IDX PT, R4, R2, RZ, 0x1f ;  /* 0x00001fff02047589 */ /* 0x000f2200000e0000 */
[----:B------:R-:W-:Y:S01]  /*03b0*/  NOP ;  /* 0x0000000000007918 */ /* 0x000fe20000000000 */
[----:B----4-:R-:W-:-:S13]  /*03c0*/  ISETP.NE.AND P0, PT, R4, RZ, PT ;  /* 0x000000ff0400720c */ /* 0x010fda0003f05270 */
        /* <DEDUP_REMOVED lines=19> */
.L_x_3710:
[----:B------:R-:W4:Y:S01]  /*0500*/  SHFL.IDX PT, R4, R2, RZ, 0x1f ;  /* 0x00001fff02047589 */ /* 0x000f2200000e0000 */
[----:B------:R-:W-:Y:S01]  /*0510*/  NOP ;  /* 0x0000000000007918 */ /* 0x000fe20000000000 */
[----:B----4-:R-:W-:-:S13]  /*0520*/  ISETP.NE.AND P0, PT, R4, RZ, PT ;  /* 0x000000ff0400720c */ /* 0x010fda0003f05270 */
[----:B------:R-:W-:Y:S05]  /*0530*/  @P0 BRA `(.L_x_3711) ;  /* 0x0000000000380947 */ /* 0x000fea0003800000 */
[----:B-1----:R-:W1:Y:S01]  /*0540*/  S2UR UR5, SR_CgaCtaId ;  /* 0x00000000000579c3 */ /* 0x002e620000008800 */
[----:B------:R-:W-:Y:S01]  /*0550*/  UMOV UR4, 0x400 ;  /* 0x0000040000047882 */ /* 0x000fe20000000000 */
[----:B------:R-:W-:Y:S01]  /*0560*/  UMOV UR7, 0x80 ;  /* 0x0000008000077882 */ /* 0x000fe20000000000 */
[----:B------:R-:W-:Y:S01]  /*0570*/  ELECT P0, URZ, PT ;  /* 0x00000000003f782f */ /* 0x000fe20003800000 */
[----:B-1----:R-:W-:Y:S02]  /*0580*/  ULEA UR6, UR5, UR4, 0x18 ;  /* 0x0000000405067291 */ /* 0x002fe4000f8ec03f */
[----:B------:R-:W-:-:S04]  /*0590*/  UIADD3 UR4, -UR7, 0x100000, URZ ;  /* 0x0010000007047890 */ /* 0x000fc8000fffe13f */
[----:B------:R-:W-:Y:S02]  /*05a0*/  USHF.L.U32 UR5, UR4, 0xb, URZ ;  /* 0x0000000b04057899 */ /* 0x000fe4000800063f */
[----:B------:R-:W-:Y:S01]  /*05b0*/  USHF.L.U32 UR4, UR4, 0x1, URZ ;  /* 0x0000000104047899 */ /* 0x000fe2000800063f */
[----:B------:R-:W1:Y:S11]  /*05c0*/  FENCE.VIEW.ASYNC.S ;  /* 0x00000000000073c6 */ /* 0x000e760000000000 */
[----:B-1----:R4:W1:Y:S01]  /*05d0*/  SYNCS.EXCH.64 URZ, [UR6+0x30870], UR4 ;  /* 0x03087004063f75b2 */ /* 0x0028620008000100 */
[----:B------:R4:W0:Y:S01]  /*05e0*/  SYNCS.EXCH.64 URZ, [UR6+0x30880], UR4 ;  /* 0x03088004063f75b2 */ /* 0x0008220008000100 */
[----:B------:R4:W0:Y:S01]  /*05f0*/  SYNCS.EXCH.64 URZ, [UR6+0x30878], UR4 ;  /* 0x03087804063f75b2 */ /* 0x0008220008000100 */
[----:B------:R4:W0:Y:S02]  /*0600*/  SYNCS.EXCH.64 URZ, [UR6+0x30888], UR4 ;  /* 0x03088804063f75b2 */ /* 0x0008240008000100 */
[----:B----4-:R-:W-:Y:S01]  /*0610*/  NOP ;  /* 0x0000000000007918 */ /* 0x010fe20000000000 */
.L_x_3711:
        /* <DEDUP_REMOVED lines=22> */
.L_x_3712:
        /* <DEDUP_REMOVED lines=22> */
.L_x_3713:
[----:B0-----:R-:W-:Y:S01]  /*08e0*/  ISETP.NE.AND P0, PT, R3, RZ, PT ;  /* 0x000000ff0300720c */ /* 0x001fe20003f05270 */
[----:B------:R-:W-:Y:S01]  /*08f0*/  IMAD.MOV.U32 R3, RZ, RZ, 0x1 ;  /* 0x00000001ff037424 */ /* 0x000fe200078e00ff */
[----:B------:R-:W-:Y:S01]  /*0900*/  NOP ;  /* 0x0000000000007918 */ /* 0x000fe20000000000 */
[----:B------:R-:W-:Y:S01]  /*0910*/  ULDC.64 UR48, c[0x0][0x208] ;  /* 0x0000820000307ab9 */ /* 0x000fe20000000a00 */
[----:B------:R-:W-:Y:S02]  /*0920*/  BSSY B9, `(.L_x_3714) ;  /* 0x00021ce000097945 */ /* 0x000fe40003800000 */
[----:B------:R-:W-:-:S05]  /*0930*/  SEL R3, R3, 0x2, !P0 ;  /* 0x0000000203037807 */ /* 0x000fca0004000000 */
[----:B------:R0:W-:Y:S01]  /*0940*/  STL [R1+0x18], R3 ;  /* 0x0000180301007387 */ /* 0x0001e20000100800 */
[----:B-123--:R-:W-:Y:S06]  /*0950*/  BAR.SYNC.DEFER_BLOCKING 0x0 ;  /* 0x0000000000007b1d */ /* 0x00efec0000010000 */
[----:B------:R-:W-:Y:S05]  /*0960*/  @!P0 BRA `(.L_x_3715) ;  /* 0x000001a800408947 */ /* 0x000fea0003800000 */
.L_x_3716:
        /* <DEDUP_REMOVED lines=10> */
[----:B------:R-:W-:-:S05]  /*0a10*/  LEA R18, R223, R18, 0x18 ;  /* 0x00000012df127211 */ /* 0x000fca00078ec0ff */
[----:B------:R-:W1:Y:S01]  /*0a20*/  LDS.128 R136, [R18+0x308d0] ;  /* 0x0308d00012887984 */ /* 0x000e620000000c00 */
[----:B------:R-:W-:Y:S06]  /*0a30*/  BAR.ARV 0x4, 0x180 ;  /* 0x0106000000007b1d */ /* 0x000fec0000002000 */
[----:B-1----:R-:W-:-:S13]  /*0a40*/  ISETP.GE.AND P0, PT, R139, UR4, PT ;  /* 0x000000048b007c0c */ /* 0x002fda000bf06270 */
[----:B------:R-:W-:Y:S05]  /*0a50*/  @P0 BRA `(.L_x_3717) ;  /* 0x0000021800e80947 */ /* 0x000fea0003800000 */
[----:B------:R-:W2:Y:S01]  /*0a60*/  LDL.LU R15, [R1+0x18] ;  /* 0x00001800010f7983 */ /* 0x000ea20000300800 */
[----:B------:R-:W-:Y:S02]  /*0a70*/  VIADD R0, R0, 0xffffff80 ;  /* 0xffffff8000007836 */ /* 0x000fe40000000000 */
[----:B------:R-:W-:Y:S02]  /*0a80*/  VIADD R229, R18, 0x12400 ;  /* 0x0001240012e57836 */ /* 0x000fe40000000000 */
[----:B------:R-:W-:Y:S01]  /*0a90*/  IMAD.MOV.U32 R228, RZ, RZ, RZ ;  /* 0x000000ffffe47224 */ /* 0x000fe200078e00ff */
[----:B0-----:R-:W-:Y:S01]  /*0aa0*/  SHF.R.S32.HI R3, RZ, 0x1f, R0 ;  /* 0x0000001fff037819 */ /* 0x001fe20000011400 */
[----:B------:R-:W-:Y:S02]  /*0ab0*/  IMAD.MOV.U32 R19, RZ, RZ, RZ ;  /* 0x000000ffff137224 */ /* 0x000fe400078e00ff */
[----:B------:R-:W-:Y:S01]  /*0ac0*/  IMAD.MOV.U32 R204, RZ, RZ, RZ ;  /* 0x000000ffffcc7224 */ /* 0x000fe200078e00ff */
[CC--:B------:R-:W-:Y:S01]  /*0ad0*/  LEA.HI R2, R3.reuse, R0.reuse, RZ, 0x7 ;  /* 0x0000000003027211 */ /* 0x0c0fe200078f38ff */
[----:B------:R-:W-:Y:S01]  /*0ae0*/  IMAD.MOV.U32 R220, RZ, RZ, RZ ;  /* 0x000000ffffdc7224 */ /* 0x000fe200078e00ff */
[----:B------:R-:W-:Y:S01]  /*0af0*/  LEA.HI R4, R3, R0, RZ, 0x4 ;  /* 0x0000000003047211 */ /* 0x000fe200078f20ff */
[----:B------:R-:W-:Y:S01]  /*0b00*/  IMAD.MOV.U32 R211, RZ, RZ, RZ ;  /* 0x000000ffffd37224 */ /* 0x000fe200078e00ff */
[----:B------:R-:W-:-:S02]  /*0b10*/  LOP3.LUT R5, R2, 0xffffff80, RZ, 0xc0, !PT ;  /* 0xffffff8002057812 */ /* 0x000fc400078ec0ff */
[----:B------:R-:W-:-:S03]  /*0b20*/  SHF.R.S32.HI R7, RZ, 0x4, R4 ;  /* 0x00000004ff077819 */ /* 0x000fc60000011404 */
[----:B------:R-:W-:Y:S01]  /*0b30*/  IMAD.IADD R14, R0, 0x1, -R5 ;  /* 0x00000001000e7824 */ /* 0x000fe200078e0a05 */
[----:B------:R-:W-:-:S04]  /*0b40*/  LEA.HI R5, R4, R7, RZ, 0x1 ;  /* 0x0000000704057211 */ /* 0x000fc800078f08ff */
[----:B------:R-:W-:Y:S01]  /*0b50*/  SHF.R.S32.HI R9, RZ, 0x1f, R14 ;  /* 0x0000001fff097819 */ /* 0x000fe2000001140e */
[----:B------:R-:W-:Y:S01]  /*0b60*/  STL [R1+0xa8], R14 ;  /* 0x0000a80e01007387 */ /* 0x000fe20000100800 */
[----:B------:R-:W-:Y:S02]  /*0b70*/  LOP3.LUT R6, R5, 0x1ffffffe, RZ, 0xc0, !PT ;  /* 0x1ffffffe05067812 */ /* 0x000fe400078ec0ff */
[----:B------:R-:W-:Y:S02]  /*0b80*/  LEA.HI R10, R9, R14, RZ, 0x2 ;  /* 0x0000000e090a7211 */ /* 0x000fe400078f10ff */
[----:B------:R-:W-:Y:S01]  /*0b90*/  SHF.R.S32.HI R5, RZ, 0x7, R2 ;  /* 0x00000007ff057819 */ /* 0x000fe20000011402 */
[----:B------:R-:W-:Y:S01]  /*0ba0*/  IMAD.IADD R7, R7, 0x1, -R6 ;  /* 0x0000000107077824 */ /* 0x000fe200078e0a06 */
[--C-:B------:R-:W-:Y:S02]  /*0bb0*/  SHF.R.S32.HI R8, RZ, 0x2, R10.reuse ;  /* 0x00000002ff087819 */ /* 0x100fe4000001140a */
[----:B------:R-:W-:-:S02]  /*0bc0*/  SHF.R.S32.HI R11, RZ, 0x1f, R10 ;  /* 0x0000001fff0b7819 */ /* 0x000fc4000001140a */
[----:B------:R-:W-:Y:S02]  /*0bd0*/  LEA.HI R6, R3, R0, RZ, 0x5 ;  /* 0x0000000003067211 */ /* 0x000fe400078f28ff */
[----:B------:R-:W-:Y:S02]  /*0be0*/  LEA.HI R11, R11, R8, RZ, 0x3 ;  /* 0x000000080b0b7211 */ /* 0x000fe400078f18ff */
[----:B------:R-:W-:Y:S02]  /*0bf0*/  LEA.HI R9, R9, R14, RZ, 0x5 ;  /* 0x0000000e09097211 */ /* 0x000fe400078f28ff */
[----:B------:R-:W-:Y:S02]  /*0c00*/  LOP3.LUT R11, R11, 0xfffffff8, RZ, 0xc0, !PT ;  /* 0xfffffff80b0b7812 */ /* 0x000fe400078ec0ff */
[----:B------:R-:W-:Y:S02]  /*0c10*/  SHF.R.S32.HI R6, RZ, 0x5, R6 ;  /* 0x00000005ff067819 */ /* 0x000fe40000011406 */
[----:B------:R-:W-:Y:S01]  /*0c20*/  LOP3.LUT R10, R10, 0x7ffffffc, RZ, 0xc0, !PT ;  /* 0x7ffffffc0a0a7812 */ /* 0x000fe200078ec0ff */
[----:B------:R-:W-:Y:S01]  /*0c30*/  IMAD.IADD R12, R8, 0x1, -R11 ;  /* 0x00000001080c7824 */ /* 0x000fe200078e0a0b */
[----:B------:R-:W-:Y:S01]  /*0c40*/  LEA.HI R8, R2, R5, RZ, 0x1 ;  /* 0x0000000502087211 */ /* 0x000fe200078f08ff */
[----:B------:R-:W-:Y:S01]  /*0c50*/  IMAD.SHL.U32 R218, R6, 0x200, RZ ;  /* 0x0000020006da7824 */ /* 0x000fe200078e00ff */
[----:B------:R-:W-:Y:S01]  /*0c60*/  LEA.HI R2, R3, R0, RZ, 0x2 ;  /* 0x0000000003027211 */ /* 0x000fe200078f10ff */
[----:B------:R-:W-:Y:S01]  /*0c70*/  IMAD.IADD R10, R14, 0x1, -R10 ;  /* 0x000000010e0a7824 */ /* 0x000fe200078e0a0a */
[----:B------:R-:W-:-:S02]  /*0c80*/  LOP3.LUT R3, R4, 0x3fffff0, RZ, 0xc0, !PT ;  /* 0x03fffff004037812 */ /* 0x000fc400078ec0ff */
[----:B------:R-:W-:Y:S01]  /*0c90*/  LOP3.LUT R8, R8, 0x3fffffe, RZ, 0xc0, !PT ;  /* 0x03fffffe08087812 */ /* 0x000fe200078ec0ff */
[----:B------:R-:W-:Y:S01]  /*0ca0*/  IMAD.SHL.U32 R35, R10, 0x2, RZ ;  /* 0x000000020a237824 */ /* 0x000fe200078e00ff */
[----:B------:R-:W-:Y:S01]  /*0cb0*/  SHF.R.S32.HI R9, RZ, 0x5, R9 ;  /* 0x00000005ff097819 */ /* 0x000fe20000011409 */
[----:B------:R-:W-:Y:S01]  /*0cc0*/  IMAD.IADD R3, R0, 0x1, -R3 ;  /* 0x0000000100037824 */ /* 0x000fe200078e0a03 */
[----:B------:R-:W-:Y:S01]  /*0cd0*/  SHF.R.S32.HI R203, RZ, 0x2, R2 ;  /* 0x00000002ffcb7819 */ /* 0x000fe20000011402 */
[----:B------:R-:W-:Y:S01]  /*0ce0*/  IMAD.IADD R8, R5, 0x1, -R8 ;  /* 0x0000000105087824 */ /* 0x000fe200078e0a08 */
[----:B------:R-:W-:Y:S01]  /*0cf0*/  LOP3.LUT R5, R2, 0xfffffffc, RZ, 0xc0, !PT ;  /* 0xfffffffc02057812 */ /* 0x000fe200078ec0ff */
[----:B------:R-:W-:Y:S01]  /*0d00*/  IMAD R4, R6, 0x10, R3 ;  /* 0x0000001006047824 */ /* 0x000fe200078e0203 */
[----:B------:R-:W-:Y:S01]  /*0d10*/  SHF.R.S32.HI R2, RZ, 0x1f, R2 ;  /* 0x0000001fff027819 */ /* 0x000fe20000011402 */
[----:B------:R-:W-:Y:S01]  /*0d20*/  IMAD R9, R9, 0x10, R12 ;  /* 0x0000001009097824 */ /* 0x000fe200078e020c */
[----:B------:R-:W-:Y:S01]  /*0d30*/  IADD3 R12, R35, 0x80, RZ ;  /* 0x00000080230c7810 */ /* 0x000fe20007ffe0ff */
[----:B------:R-:W-:Y:S01]  /*0d40*/  IMAD.IADD R5, R0, 0x1, -R5 ;  /* 0x0000000100057824 */ /* 0x000fe200078e0a05 */
[----:B------:R-:W-:Y:S01]  /*0d50*/  LEA.HI R2, R2, R203, RZ, 0x3 ;  /* 0x000000cb02027211 */ /* 0x000fe200078f18ff */
[----:B------:R-:W-:-:S02]  /*0d60*/  IMAD R4, R4, 0x8, R7 ;  /* 0x0000000804047824 */ /* 0x000fc400078e0207 */
[----:B------:R-:W-:Y:S01]  /*0d70*/  IMAD R13, R8, 0x40, R9 ;  /* 0x00000040080d7824 */ /* 0x000fe200078e0209 */
[C---:B------:R-:W-:Y:S01]  /*0d80*/  LEA.HI R0, R5.reuse, R5, RZ, 0x1 ;  /* 0x0000000505007211 */ /* 0x040fe200078f08ff */
[----:B------:R-:W-:Y:S01]  /*0d90*/  IMAD.SHL.U32 R196, R5, 0x4, RZ ;  /* 0x0000000405c47824 */ /* 0x000fe200078e00ff */
[----:B------:R-:W-:Y:S01]  /*0da0*/  LOP3.LUT R2, R2, 0xfffffff8, RZ, 0xc0, !PT ;  /* 0xfffffff802027812 */ /* 0x000fe200078ec0ff */
[----:B------:R-:W-:Y:S01]  /*0db0*/  VIADD R7, R203, 0x40 ;  /* 0x00000040cb077836 */ /* 0x000fe20000000000 */
[----:B------:R-:W-:Y:S01]  /*0dc0*/  STL [R1+0x108], R13 ;  /* 0x0001080d01007387 */ /* 0x000fe20000100800 */
[----:B------:R-:W-:Y:S01]  /*0dd0*/  IMAD.SHL.U32 R4, R4, 0x8, RZ ;  /* 0x0000000804047824 */ /* 0x000fe200078e00ff */
[----:B------:R-:W-:Y:S01]  /*0de0*/  IADD3 R206, R196, 0x40, RZ ;  /* 0x00000040c4ce7810 */ /* 0x000fe20007ffe0ff */
[C---:B------:R-:W-:Y:S01]  /*0df0*/  VIADD R34, R35.reuse, 0x8 ;  /* 0x0000000823227836 */ /* 0x040fe20000000000 */
[----:B------:R-:W-:Y:S01]  /*0e00*/  SHF.R.S32.HI R3, RZ, 0x1f, R7 ;  /* 0x0000001fff037819 */ /* 0x000fe20000011407 */
[C---:B------:R-:W-:Y:S01]  /*0e10*/  VIADD R33, R35.reuse, 0x10 ;  /* 0x0000001023217836 */ /* 0x040fe20000000000 */
[----:B------:R0:W-:Y:S01]  /*0e20*/  STL [R1+0x110], R4 ;  /* 0x0001100401007387 */ /* 0x0001e20000100800 */
[----:B------:R-:W-:Y:S01]  /*0e30*/  VIADD R32, R35, 0x18 ;  /* 0x0000001823207836 */ /* 0x000fe20000000000 */
[----:B------:R-:W-:Y:S01]  /*0e40*/  LEA.HI R3, R3, R7, RZ, 0x3 ;  /* 0x0000000703037211 */ /* 0x000fe200078f18ff */
[----:B------:R-:W-:Y:S01]  /*0e50*/  VIADD R31, R35, 0x20 ;  /* 0x00000020231f7836 */ /* 0x000fe20000000000 */
[----:B------:R-:W-:Y:S01]  /*0e60*/  STL [R1+0x44], R35 ;  /* 0x0000442301007387 */ /* 0x000fe20000100800 */
[----:B------:R-:W-:Y:S01]  /*0e70*/  IMAD.SHL.U32 R205, R7, 0x40, RZ ;  /* 0x0000004007cd7824 */ /* 0x000fe200078e00ff */
[----:B------:R-:W-:Y:S01]  /*0e80*/  LOP3.LUT R0, R0, 0x1ffffffe, RZ, 0xc0, !PT ;  /* 0x1ffffffe00007812 */ /* 0x000fe200078ec0ff */
[----:B------:R-:W-:Y:S01]  /*0e90*/  VIADD R30, R35, 0x28 ;  /* 0x00000028231e7836 */ /* 0x000fe20000000000 */
[----:B------:R-:W-:Y:S01]  /*0ea0*/  STL [R1+0xa0], R34 ;  /* 0x0000a02201007387 */ /* 0x000fe20000100800 */
[C---:B------:R-:W-:Y:S01]  /*0eb0*/  VIADD R207, R196.reuse, 0x20 ;  /* 0x00000020c4cf7836 */ /* 0x040fe20000000000 */
[----:B------:R-:W-:Y:S01]  /*0ec0*/  LOP3.LUT R205, R205, 0x1c0, RZ, 0xc0, !PT ;  /* 0x000001c0cdcd7812 */ /* 0x000fe200078ec0ff */
[C---:B------:R-:W-:Y:S01]  /*0ed0*/  VIADD R29, R35.reuse, 0x30 ;  /* 0x00000030231d7836 */ /* 0x040fe20000000000 */
[----:B------:R-:W-:Y:S01]  /*0ee0*/  STL [R1+0x9c], R33 ;  /* 0x00009c2101007387 */ /* 0x000fe20000100800 */
[C---:B------:R-:W-:Y:S01]  /*0ef0*/  VIADD R28, R35.reuse, 0x38 ;  /* 0x00000038231c7836 */ /* 0x040fe20000000000 */
[----:B------:R-:W-:Y:S01]  /*0f00*/  SHF.R.S32.HI R10, RZ, 0x1f, R30 ;  /* 0x0000001fff0a7819 */ /* 0x000fe2000001141e */
[----:B------:R-:W-:Y:S01]  /*0f10*/  IMAD.IADD R193, R196, 0x1, R206 ;  /* 0x00000001c4c17824 */ /* 0x000fe200078e02ce */
[----:B------:R-:W-:Y:S01]  /*0f20*/  STL [R1+0x98], R32 ;  /* 0x0000982001007387 */ /* 0x000fe20000100800 */
[----:B------:R-:W-:-:S02]  /*0f30*/  VIADD R27, R35, 0x40 ;  /* 0x00000040231b7836 */ /* 0x000fc40000000000 */
[C---:B------:R-:W-:Y:S01]  /*0f40*/  VIADD R26, R35.reuse, 0x48 ;  /* 0x00000048231a7836 */ /* 0x040fe20000000000 */
[----:B------:R-:W-:Y:S01]  /*0f50*/  STL [R1+0x94], R31 ;  /* 0x0000941f01007387 */ /* 0x000fe20000100800 */
[----:B------:R-:W-:Y:S01]  /*0f60*/  IMAD.IADD R194, R196, 0x1, R207 ;  /* 0x00000001c4c27824 */ /* 0x000fe200078e02cf */
[----:B0-----:R-:W-:Y:S01]  /*0f70*/  SHF.R.S32.HI R4, RZ, 0x1f, R193 ;  /* 0x0000001fff047819 */ /* 0x001fe200000114c1 */
[C---:B------:R-:W-:Y:S01]  /*0f80*/  VIADD R25, R35.reuse, 0x50 ;  /* 0x0000005023197836 */ /* 0x040fe20000000000 */
[----:B------:R-:W-:Y:S01]  /*0f90*/  STL [R1+0x90], R30 ;  /* 0x0000901e01007387 */ /* 0x000fe20000100800 */
[C---:B------:R-:W-:Y:S01]  /*0fa0*/  VIADD R24, R35.reuse, 0x58 ;  /* 0x0000005823187836 */ /* 0x040fe20000000000 */
[----:B------:R-:W-:Y:S01]  /*0fb0*/  LEA.HI R4, R4, R193, RZ, 0x3 ;  /* 0x000000c104047211 */ /* 0x000fe200078f18ff */
[----:B------:R-:W-:Y:S01]  /*0fc0*/  VIADD R21, R35, 0x60 ;  /* 0x0000006023157836 */ /* 0x000fe20000000000 */
[----:B------:R-:W-:Y:S01]  /*0fd0*/  STL [R1+0x8c], R29 ;  /* 0x00008c1d01007387 */ /* 0x000fe20000100800 */
[----:B------:R-:W-:Y:S01]  /*0fe0*/  IMAD.SHL.U32 R219, R3, 0x40, RZ ;  /* 0x0000004003db7824 */ /* 0x000fe200078e00ff */
[----:B------:R-:W-:Y:S01]  /*0ff0*/  SHF.R.U32.HI R3, RZ, 0x3, R205 ;  /* 0x00000003ff037819 */ /* 0x000fe200000116cd */
[C---:B------:R-:W-:Y:S01]  /*1000*/  VIADD R20, R35.reuse, 0x68 ;  /* 0x0000006823147836 */ /* 0x040fe20000000000 */
[----:B------:R-:W-:Y:S01]  /*1010*/  STL [R1+0x88], R28 ;  /* 0x0000881c01007387 */ /* 0x000fe20000100800 */
[----:B------:R-:W-:Y:S01]  /*1020*/  SHF.R.S32.HI R3, RZ, 0x1f, R194 ;  /* 0x0000001fff037819 */ /* 0x000fe200000114c2 */
[C---:B------:R-:W-:Y:S01]  /*1030*/  VIADD R14, R35.reuse, 0x78 ;  /* 0x00000078230e7836 */ /* 0x040fe20000000000 */
[----:B------:R-:W-:Y:S01]  /*1040*/  SHF.R.S32.HI R199, RZ, 0x3, R4 ;  /* 0x00000003ffc77819 */ /* 0x000fe20000011404 */
[----:B------:R-:W-:Y:S01]  /*1050*/  STL [R1+0x84], R27 ;  /* 0x0000841b01007387 */ /* 0x000fe20000100800 */
[----:B------:R-:W-:Y:S01]  /*1060*/  VIADD R11, R35, 0x88 ;  /* 0x00000088230b7836 */ /* 0x000fe20000000000 */
[----:B------:R-:W-:Y:S01]  /*1070*/  LEA.HI R3, R3, R194, RZ, 0x3 ;  /* 0x000000c203037211 */ /* 0x000fe200078f18ff */
[----:B------:R-:W-:Y:S01]  /*1080*/  IMAD.IADD R2, R203, 0x1, -R2 ;  /* 0x00000001cb027824 */ /* 0x000fe200078e0a02 */
[----:B------:R-:W-:Y:S01]  /*1090*/  STL [R1+0x80], R26 ;  /* 0x0000801a01007387 */ /* 0x000fe20000100800 */
[C---:B------:R-:W-:Y:S01]  /*10a0*/  VIADD R9, R35.reuse, 0x90 ;  /* 0x0000009023097836 */ /* 0x040fe20000000000 */
[----:B------:R-:W-:Y:S01]  /*10b0*/  SHF.R.S32.HI R4, RZ, 0x1f, R34 ;  /* 0x0000001fff047819 */ /* 0x000fe20000011422 */
[C---:B------:R-:W-:Y:S01]  /*10c0*/  VIADD R8, R35.reuse, 0x98 ;  /* 0x0000009823087836 */ /* 0x040fe20000000000 */
[----:B------:R-:W-:Y:S01]  /*10d0*/  STL [R1+0x7c], R25 ;  /* 0x00007c1901007387 */ /* 0x000fe20000100800 */
[C---:B------:R-:W-:Y:S01]  /*10e0*/  VIADD R7, R35.reuse, 0xa0 ;  /* 0x000000a023077836 */ /* 0x040fe20000000000 */
[----:B------:R-:W-:Y:S01]  /*10f0*/  SHF.R.S32.HI R198, RZ, 0x3, R3 ;  /* 0x00000003ffc67819 */ /* 0x000fe20000011403 */
[----:B------:R-:W-:Y:S01]  /*1100*/  VIADD R6, R35, 0xa8 ;  /* 0x000000a823067836 */ /* 0x000fe20000000000 */
[----:B------:R-:W-:Y:S01]  /*1110*/  STL [R1+0x78], R24 ;  /* 0x0000781801007387 */ /* 0x000fe20000100800 */
[C---:B------:R-:W-:Y:S01]  /*1120*/  IMAD.SHL.U32 R16, R5.reuse, 0x8, RZ ;  /* 0x0000000805107824 */ /* 0x040fe200078e00ff */
[----:B------:R-:W-:Y:S01]  /*1130*/  SHF.R.S32.HI R3, RZ, 0x1f, R33 ;  /* 0x0000001fff037819 */ /* 0x000fe20000011421 */
[----:B------:R-:W-:Y:S01]  /*1140*/  IMAD.IADD R0, R5, 0x1, -R0 ;  /* 0x0000000105007824 */ /* 0x000fe200078e0a00 */
[----:B------:R-:W-:Y:S01]  /*1150*/  STL [R1+0x74], R21 ;  /* 0x0000741501007387 */ /* 0x000fe20000100800 */
[----:B------:R-:W-:Y:S01]  /*1160*/  IMAD.SHL.U32 R2, R2, 0x40, RZ ;  /* 0x0000004002027824 */ /* 0x000fe200078e00ff */
[----:B------:R-:W-:Y:S01]  /*1170*/  SHF.R.S32.HI R17, RZ, 0x1f, R16 ;  /* 0x0000001fff117819 */ /* 0x000fe20000011410 */
[C---:B------:R-:W-:Y:S01]  /*1180*/  VIADD R5, R35.reuse, 0xb0 ;  /* 0x000000b023057836 */ /* 0x040fe20000000000 */
[----:B------:R-:W-:Y:S01]  /*1190*/  STL [R1+0x70], R20 ;  /* 0x0000701401007387 */ /* 0x000fe20000100800 */
[----:B------:R-:W-:Y:S01]  /*11a0*/  IMAD R0, R0, 0x8, R13 ;  /* 0x0000000800007824 */ /* 0x000fe200078e020d */
[----:B------:R-:W-:Y:S01]  /*11b0*/  LOP3.LUT R216, R2, 0x1c0, RZ, 0xc0, !PT ;  /* 0x000001c002d87812 */ /* 0x000fe200078ec0ff */
[----:B------:R-:W-:Y:S01]  /*11c0*/  VIADD R2, R35, 0xb8 ;  /* 0x000000b823027836 */ /* 0x000fe20000000000 */
[----:B------:R-:W-:Y:S01]  /*11d0*/  LOP3.LUT R219, R219, 0xfffffe00, RZ, 0xc0, !PT ;  /* 0xfffffe00dbdb7812 */ /* 0x000fe200078ec0ff */
[C---:B------:R-:W-:Y:S01]  /*11e0*/  VIADD R23, R16.reuse, 0x60 ;  /* 0x0000006010177836 */ /* 0x040fe20000000000 */
[----:B------:R-:W-:Y:S01]  /*11f0*/  SHF.R.U32.HI R217, RZ, 0x3, R216 ;  /* 0x00000003ffd97819 */ /* 0x000fe200000116d8 */
[----:B------:R-:W-:-:S02]  /*1200*/  VIADD R22, R16, 0x80 ;  /* 0x0000008010167836 */ /* 0x000fc40000000000 */
[----:B------:R-:W-:Y:S01]  /*1210*/  VIADD R192, R16, 0xa0 ;  /* 0x000000a010c07836 */ /* 0x000fe20000000000 */
[----:B------:R-:W-:Y:S01]  /*1220*/  SHF.R.S32.HI R202, RZ, 0x1f, R23 ;  /* 0x0000001fffca7819 */ /* 0x000fe20000011417 */
[C---:B------:R-:W-:Y:S01]  /*1230*/  VIADD R209, R196.reuse, 0x10 ;  /* 0x00000010c4d17836 */ /* 0x040fe20000000000 */
[----:B------:R-:W-:Y:S01]  /*1240*/  SHF.R.S32.HI R201, RZ, 0x1f, R22 ;  /* 0x0000001fffc97819 */ /* 0x000fe20000011416 */
[C---:B------:R-:W-:Y:S01]  /*1250*/  VIADD R208, R196.reuse, 0x30 ;  /* 0x00000030c4d07836 */ /* 0x040fe20000000000 */
[----:B------:R-:W-:Y:S01]  /*1260*/  SHF.R.S32.HI R200, RZ, 0x1f, R192 ;  /* 0x0000001fffc87819 */ /* 0x000fe200000114c0 */
[----:B------:R-:W-:Y:S01]  /*1270*/  VIADD R210, R196, 0x50 ;  /* 0x00000050c4d27836 */ /* 0x000fe20000000000 */
[----:B--2---:R-:W-:Y:S01]  /*1280*/  LOP3.LUT R214, R15, 0x1, RZ, 0xfc, !PT ;  /* 0x000000010fd67812 */ /* 0x004fe200078efcff */
[----:B------:R-:W-:-:S05]  /*1290*/  VIADD R15, R35, 0x70 ;  /* 0x00000070230f7836 */ /* 0x000fca0000000000 */
[----:B------:R-:W-:Y:S04]  /*12a0*/  STL [R1+0x6c], R15 ;  /* 0x00006c0f01007387 */ /* 0x000fe80000100800 */
[----:B------:R-:W-:Y:S04]  /*12b0*/  STL [R1+0x68], R14 ;  /* 0x0000680e01007387 */ /* 0x000fe80000100800 */
[----:B------:R-:W-:Y:S04]  /*12c0*/  STL [R1+0x64], R12 ;  /* 0x0000640c01007387 */ /* 0x000fe80000100800 */
[----:B------:R-:W-:Y:S04]  /*12d0*/  STL [R1+0x60], R11 ;  /* 0x0000600b01007387 */ /* 0x000fe80000100800 */
[----:B------:R-:W-:Y:S04]  /*12e0*/  STL [R1+0x5c], R9 ;  /* 0x00005c0901007387 */ /* 0x000fe80000100800 */
[----:B------:R-:W-:Y:S04]  /*12f0*/  STL [R1+0x58], R8 ;  /* 0x0000580801007387 */ /* 0x000fe80000100800 */
[----:B------:R0:W-:Y:S04]  /*1300*/  STL [R1+0x54], R7 ;  /* 0x0000540701007387 */ /* 0x0001e80000100800 */
[----:B------:R-:W-:Y:S04]  /*1310*/  STL [R1+0x50], R6 ;  /* 0x0000500601007387 */ /* 0x000fe80000100800 */
[----:B------:R1:W-:Y:S01]  /*1320*/  STL [R1+0x104], R4 ;  /* 0x0001040401007387 */ /* 0x0003e20000100800 */
[----:B0-----:R-:W-:-:S03]  /*1330*/  SHF.R.S32.HI R7, RZ, 0x1f, R7 ;  /* 0x0000001fff077819 */ /* 0x001fc60000011407 */
[----:B------:R-:W-:Y:S04]  /*1340*/  STL [R1+0x4c], R5 ;  /* 0x00004c0501007387 */ /* 0x000fe80000100800 */
[----:B------:R0:W-:Y:S01]  /*1350*/  STL [R1+0x100], R3 ;  /* 0x0001000301007387 */ /* 0x0001e20000100800 */
[----:B-1----:R-:W-:-:S03]  /*1360*/  SHF.R.S32.HI R4, RZ, 0x1f, R32 ;  /* 0x0000001fff047819 */ /* 0x002fc60000011420 */
[----:B------:R1:W-:Y:S04]  /*1370*/  STL [R1+0x48], R2 ;  /* 0x0000480201007387 */ /* 0x0003e80000100800 */
[----:B------:R2:W-:Y:S01]  /*1380*/  STL [R1+0xfc], R4 ;  /* 0x0000fc0401007387 */ /* 0x0005e20000100800 */
[----:B0-----:R-:W-:Y:S02]  /*1390*/  SHF.R.S32.HI R3, RZ, 0x1f, R31 ;  /* 0x0000001fff037819 */ /* 0x001fe4000001141f */
[----:B-1----:R-:W-:-:S03]  /*13a0*/  SHF.R.S32.HI R2, RZ, 0x1f, R2 ;  /* 0x0000001fff027819 */ /* 0x002fc60000011402 */
[----:B------:R0:W-:Y:S01]  /*13b0*/  STL [R1+0xf8], R3 ;  /* 0x0000f80301007387 */ /* 0x0001e20000100800 */
[----:B--2---:R-:W-:-:S03]  /*13c0*/  SHF.R.S32.HI R4, RZ, 0x1f, R29 ;  /* 0x0000001fff047819 */ /* 0x004fc6000001141d */
        /* <DEDUP_REMOVED lines=24> */
[----:B------:R-:W-:Y:S04]  /*1550*/  STL [R1+0xc4], R10 ;  /* 0x0000c40a01007387 */ /* 0x000fe80000100800 */
[----:B------:R1:W-:Y:S01]  /*1560*/  STL [R1+0xc0], R4 ;  /* 0x0000c00401007387 */ /* 0x0003e20000100800 */
[----:B0-----:R-:W-:-:S05]  /*1570*/  SHF.R.S32.HI R3, RZ, 0x1f, R8 ;  /* 0x0000001fff037819 */ /* 0x001fca0000011408 */
[----:B------:R0:W-:Y:S01]  /*1580*/  STL [R1+0xbc], R3 ;  /* 0x0000bc0301007387 */ /* 0x0001e20000100800 */
[----:B-1----:R-:W-:-:S03]  /*1590*/  SHF.R.S32.HI R4, RZ, 0x1f, R6 ;  /* 0x0000001fff047819 */ /* 0x002fc60000011406 */
[----:B------:R1:W-:Y:S04]  /*15a0*/  STL [R1+0xb8], R7 ;  /* 0x0000b80701007387 */ /* 0x0003e80000100800 */
[----:B------:R1:W-:Y:S01]  /*15b0*/  STL [R1+0xb4], R4 ;  /* 0x0000b40401007387 */ /* 0x0003e20000100800 */
[----:B0-----:R-:W-:-:S05]  /*15c0*/  SHF.R.S32.HI R3, RZ, 0x1f, R5 ;  /* 0x0000001fff037819 */ /* 0x001fca0000011405 */
[----:B------:R1:W-:Y:S04]  /*15d0*/  STL [R1+0xb0], R3 ;  /* 0x0000b00301007387 */ /* 0x0003e80000100800 */
[----:B------:R1:W-:Y:S04]  /*15e0*/  STL [R1+0x10c], R0 ;  /* 0x00010c0001007387 */ /* 0x0003e80000100800 */
[----:B------:R1:W-:Y:S02]  /*15f0*/  STL [R1+0xac], R2 ;  /* 0x0000ac0201007387 */ /* 0x0003e40000100800 */
.L_x_3939:
[----:B0123--:R-:W0:Y:S01]  /*1600*/  LDC.64 R2, c[0x0][0xc88] ;  /* 0x00032200ff027b82 */ /* 0x00fe220000000a00 */
[----:B------:R-:W-:Y:S01]  /*1610*/  ULDC.64 UR4, c[0x0][0xa28] ;  /* 0x00028a0000047ab9 */ /* 0x000fe20000000a00 */
[----:B------:R-:W-:Y:S01]  /*1620*/  ULDC.64 UR8, c[0x0][0xa18] ;  /* 0x0002860000087ab9 */ /* 0x000fe20000000a00 */
[----:B------:R-:W-:Y:S01]  /*1630*/  ULDC.64 UR6, c[0x0][0xa08] ;  /* 0x0002820000067ab9 */ /* 0x000fe20000000a00 */
[----:B0-----:R-:W-:-:S05]  /*1640*/  IMAD.WIDE R2, R139, 0x4, R2 ;  /* 0x000000048b027825 */ /* 0x001fca00078e0202 */
[----:B------:R-:W2:Y:S01]  /*1650*/  LDG.E R225, desc[UR48][R2.64] ;  /* 0x0000003002e17981 */ /* 0x000ea2000c1e1900 */
[----:B------:R-:W-:Y:S01]  /*1660*/  ISETP.NE.U32.AND P2, PT, RZ, UR4, PT ;  /* 0x00000004ff007c0c */ /* 0x000fe2000bf45070 */
[----:B------:R-:W-:Y:S01]  /*1670*/  IMAD.MOV.U32 R8, RZ, RZ, RZ ;  /* 0x000000ffff087224 */ /* 0x000fe200078e00ff */
[----:B------:R-:W-:Y:S01]  /*1680*/  ISETP.NE.U32.AND P1, PT, RZ, UR8, PT ;  /* 0x00000008ff007c0c */ /* 0x000fe2000bf25070 */
[----:B-----5:R-:W-:Y:S01]  /*1690*/  IMAD.MOV.U32 R122, RZ, RZ, RZ ;  /* 0x000000ffff7a7224 */ /* 0x020fe200078e00ff */
[----:B------:R-:W-:Y:S02]  /*16a0*/  ISETP.NE.AND.EX P2, PT, RZ, UR5, PT, P2 ;  /* 0x00000005ff007c0c */ /* 0x000fe4000bf45320 */
[----:B------:R-:W-:Y:S02]  /*16b0*/  ISETP.NE.AND.EX P1, PT, RZ, UR9, PT, P1 ;  /* 0x00000009ff007c0c */ /* 0x000fe4000bf25310 */
[----:B------:R-:W-:-:S04]  /*16c0*/  ISETP.NE.U32.AND P0, PT, RZ, UR6, PT ;  /* 0x00000006ff007c0c */ /* 0x000fc8000bf05070 */
[----:B------:R-:W-:Y:S02]  /*16d0*/  ISETP.NE.AND.EX P0, PT, RZ, UR7, PT, P0 ;  /* 0x00000007ff007c0c */ /* 0x000fe4000bf05300 */
[----:B--2---:R-:W-:Y:S01]  /*16e0*/  SHF.R.S32.HI R0, RZ, 0x1f, R225 ;  /* 0x0000001fff007819 */ /* 0x004fe200000114e1 */
[C---:B------:R-:W-:Y:S02]  /*16f0*/  IMAD.SHL.U32 R226, R225.reuse, 0x4, RZ ;  /* 0x00000004e1e27824 */ /* 0x040fe400078e00ff */
[C---:B------:R-:W-:Y:S02]  /*1700*/  @P2 LEA R4, P3, R225.reuse, UR4, 0x2 ;  /* 0x00000004e1042c11 */ /* 0x040fe4000f8610ff */
[C-C-:B------:R-:W-:Y:S01]  /*1710*/  SHF.L.U64.HI R227, R225.reuse, 0x2, R0.reuse ;  /* 0x00000002e1e37819 */ /* 0x140fe20000010200 */
[----:B------:R0:W-:Y:S01]  /*1720*/  STL [R1+0xa4], R0 ;  /* 0x0000a40001007387 */ /* 0x0001e20000100800 */
[----:B----4-:R-:W-:Y:S01]  /*1730*/  @P2 LEA.HI.X R5, R225, UR5, R0, 0x2, P3 ;  /* 0x00000005e1052c11 */ /* 0x010fe200098f1400 */
[----:B------:R-:W-:Y:S01]  /*1740*/  ULDC UR4, c[0x0][0x288] ;  /* 0x0000a20000047ab9 */ /* 0x000fe20000000800 */
[----:B------:R-:W-:-:S03]  /*1750*/  IADD3 R2, P4, R226, UR6, RZ ;  /* 0x00000006e2027c10 */ /* 0x000fc6000ff9e0ff */
[----:B------:R1:W5:Y:S01]  /*1760*/  @P2 LDG.E R8, desc[UR48][R4.64] ;  /* 0x0000003004082981 */ /* 0x000362000c1e1900 */
[----:B------:R-:W-:Y:S01]  /*1770*/  @P1 IADD3 R6, P2, R226, UR8, RZ ;  /* 0x00000008e2061c10 */ /* 0x000fe2000ff5e0ff */
[----:B------:R-:W-:Y:S01]  /*1780*/  IMAD.U32 R136, RZ, RZ, UR4 ;  /* 0x00000004ff887e24 */ /* 0x000fe2000f8e00ff */
[C---:B------:R-:W-:Y:S01]  /*1790*/  IADD3.X R3, R227.reuse, UR7, RZ, P4, !PT ;  /* 0x00000007e3037c10 */ /* 0x040fe2000a7fe4ff */
[----:B------:R2:W-:Y:S01]  /*17a0*/  STL [R1+0x4], R137 ;  /* 0x0000048901007387 */ /* 0x0005e20000100800 */
[----:B------:R-:W-:Y:S01]  /*17b0*/  @P1 IADD3.X R7, R227, UR9, RZ, P2, !PT ;  /* 0x00000009e3071c10 */ /* 0x000fe200097fe4ff */
[----:B------:R-:W-:Y:S01]  /*17c0*/  ULDC.64 UR4, c[0x0][0x418] ;  /* 0x0001060000047ab9 */ /* 0x000fe20000000a00 */
[----:B------:R-:W-:Y:S01]  /*17d0*/  ULDC.64 UR8, c[0x0][0xa20] ;  /* 0x0002880000087ab9 */ /* 0x000fe20000000a00 */
[----:B------:R2:W5:Y:S04]  /*17e0*/  @P0 LDG.E R122, desc[UR48][R2.64] ;  /* 0x00000030027a0981 */ /* 0x000568000c1e1900 */
[----:B------:R2:W5:Y:S01]  /*17f0*/  @P1 LDG.E R136, desc[UR48][R6.64] ;  /* 0x0000003006881981 */ /* 0x000562000c1e1900 */
[----:B------:R-:W-:Y:S01]  /*1800*/  UISETP.NE.U32.AND UP0, UPT, UR4, URZ, UPT ;  /* 0x0000003f0400728c */ /* 0x000fe2000bf05070 */
[----:B-1----:R-:W-:-:S02]  /*1810*/  LOP3.LUT R4, R138, 0xff000000, RZ, 0xc0, !PT ;  /* 0xff0000008a047812 */ /* 0x002fc400078ec0ff */
[----:B------:R-:W-:Y:S01]  /*1820*/  ULDC UR4, c[0x0][0x424] ;  /* 0x0001090000047ab9 */ /* 0x000fe20000000800 */
[----:B------:R-:W-:Y:S01]  /*1830*/  UISETP.NE.AND.EX UP0, UPT, UR5, URZ, UPT, UP0 ;  /* 0x0000003f0500728c */ /* 0x000fe2000bf05300 */
[----:B------:R-:W-:Y:S02]  /*1840*/  ISETP.NE.U32.AND P2, PT, RZ, UR8, PT ;  /* 0x00000008ff007c0c */ /* 0x000fe4000bf45070 */
[----:B------:R-:W-:Y:S01]  /*1850*/  ULDC UR5, c[0x0][0x2f0] ;  /* 0x0000bc0000057ab9 */ /* 0x000fe20000000800 */
[----:B------:R-:W-:Y:S01]  /*1860*/  USEL UR4, UR4, 0x1, UP0 ;  /* 0x0000000104047887 */ /* 0x000fe20008000000 */
[----:B0-----:R-:W-:Y:S02]  /*1870*/  LOP3.LUT R0, R138, 0xff0000, RZ, 0xc0, !PT ;  /* 0x00ff00008a007812 */ /* 0x001fe400078ec0ff */
[----:B------:R-:W-:Y:S01]  /*1880*/  SHF.R.U32.HI R5, RZ, 0x8, R4 ;  /* 0x00000008ff057819 */ /* 0x000fe20000011604 */
[----:B------:R-:W-:Y:S01]  /*1890*/  UIMAD UR4, UR4, UR5, URZ ;  /* 0x00000005040472a4 */ /* 0x000fe2000f8e023f */
[----:B------:R-:W-:-:S02]  /*18a0*/  ISETP.NE.AND.EX P2, PT, RZ, UR9, PT, P2 ;  /* 0x00000009ff007c0c */ /* 0x000fc4000bf45320 */
[----:B------:R-:W-:Y:S01]  /*18b0*/  ULDC UR5, c[0x0][0x348] ;  /* 0x0000d20000057ab9 */ /* 0x000fe20000000800 */
[----:B------:R-:W-:Y:S02]  /*18c0*/  LEA.HI R224, R0, R5, RZ, 0x10 ;  /* 0x0000000500e07211 */ /* 0x000fe400078f80ff */
[----:B------:R-:W-:Y:S01]  /*18d0*/  LOP3.LUT R195, R138, 0xffff, RZ, 0xc0, !PT ;  /* 0x0000ffff8ac37812 */ /* 0x000fe200078ec0ff */
[----:B--2---:R-:W-:Y:S07]  /*18e0*/  @P1 BRA `(.L_x_3718) ;  /* 0x0000000000241947 */ /* 0x004fee0003800000 */
        /* <DEDUP_REMOVED lines=9> */
.L_x_3718:
[----:B------:R-:W-:Y:S02]  /*1980*/  IMAD.U32 R24, RZ, RZ, UR5 ;  /* 0x00000005ff187e24 */ /* 0x000fe4000f8e00ff */
[----:B------:R-:W-:Y:S01]  /*1990*/  IMAD.U32 R25, RZ, RZ, UR4 ;  /* 0x00000004ff197e24 */ /* 0x000fe2000f8e00ff */
[----:B------:R-:W-:Y:S06]  /*19a0*/  @!P2 BRA `(.L_x_3719) ;  /* 0x000000000010a947 */ /* 0x000fec0003800000 */
[----:B------:R-:W-:-:S04]  /*19b0*/  IADD3 R2, P0, R226, UR8, RZ ;  /* 0x00000008e2027c10 */ /* 0x000fc8000ff1e0ff */
[----:B------:R-:W-:-:S05]  /*19c0*/  IADD3.X R3, R227, UR9, RZ, P0, !PT ;  /* 0x00000009e3037c10 */ /* 0x000fca00087fe4ff */
[----:B------:R0:W5:Y:S01]  /*19d0*/  LDG.E R25, desc[UR48][R2.64] ;  /* 0x0000003002197981 */ /* 0x000162000c1e1900 */
[----:B------:R-:W-:Y:S05]  /*19e0*/  BRA `(.L_x_3720) ;  /* 0x0000000000107947 */ /* 0x000fea0003800000 */
.L_x_3719:
[----:B------:R-:W-:Y:S05]  /*19f0*/  @!P0 BRA `(.L_x_3720) ;  /* 0x00000000000c8947 */ /* 0x000fea0003800000 */
[----:B------:R-:W2:Y:S04]  /*1a00*/  LDG.E R0, desc[UR48][R2.64] ;  /* 0x0000003002007981 */ /* 0x000ea8000c1e1900 */
[----:B------:R-:W2:Y:S02]  /*1a10*/  LDG.E R25, desc[UR48][R2.64+0x4] ;  /* 0x0000043002197981 */ /* 0x000ea4000c1e1900 */
[----:B--2---:R-:W-:-:S07]  /*1a20*/  IMAD.IADD R25, R25, 0x1, -R0 ;  /* 0x0000000119197824 */ /* 0x004fce00078e0a00 */
.L_x_3720:
[----:B------:R-:W-:Y:S01]  /*1a30*/  ULDC.64 UR4, c[0x0][0xa10] ;  /* 0x0002840000047ab9 */ /* 0x000fe20000000a00 */
[----:B------:R-:W2:Y:S01]  /*1a40*/  LDL.LU R26, [R1] ;  /* 0x00000000011a7983 */ /* 0x000ea20000300800 */
[----:B------:R-:W-:-:S04]  /*1a50*/  ISETP.NE.U32.AND P0, PT, RZ, UR4, PT ;  /* 0x00000004ff007c0c */ /* 0x000fc8000bf05070 */
[----:B------:R-:W-:Y:S01]  /*1a60*/  ISETP.NE.AND.EX P0, PT, RZ, UR5, PT, P0 ;  /* 0x00000005ff007c0c */ /* 0x000fe2000bf05300 */
[----:B------:R-:W-:-:S12]  /*1a70*/  ULDC.64 UR4, c[0x0][0xa30] ;  /* 0x00028c0000047ab9 */ /* 0x000fd80000000a00 */
[----:B0-----:R-:W0:Y:S02]  /*1a80*/  @P0 LDC.64 R2, c[0x0][0xa10] ;  /* 0x00028400ff020b82 */ /* 0x001e240000000a00 */
[----:B0-----:R-:W-:-:S05]  /*1a90*/  @P0 IMAD.WIDE R2, R225, 0x4, R2 ;  /* 0x00000004e1020825 */ /* 0x001fca00078e0202 */
[----:B------:R-:W3:Y:S04]  /*1aa0*/  @P0 LDG.E R0, desc[UR48][R2.64] ;  /* 0x0000003002000981 */ /* 0x000ee8000c1e1900 */
[----:B------:R-:W3:Y:S01]  /*1ab0*/  @P0 LDG.E R7, desc[UR48][R2.64+0x4] ;  /* 0x0000043002070981 */ /* 0x000ee2000c1e1900 */
[----:B------:R-:W-:Y:S01]  /*1ac0*/  ISETP.NE.U32.AND P1, PT, RZ, UR4, PT ;  /* 0x00000004ff007c0c */ /* 0x000fe2000bf25070 */
[----:B-----5:R-:W-:-:S03]  /*1ad0*/  IMAD.MOV.U32 R134, RZ, RZ, R25 ;  /* 0x000000ffff867224 */ /* 0x020fc600078e0019 */
[----:B------:R-:W-:-:S13]  /*1ae0*/  ISETP.NE.AND.EX P1, PT, RZ, UR5, PT, P1 ;  /* 0x00000005ff007c0c */ /* 0x000fda000bf25310 */
[----:B------:R-:W-:-:S04]  /*1af0*/  @P1 IADD3 R4, P2, R226, UR4, RZ ;  /* 0x00000004e2041c10 */ /* 0x000fc8000ff5e0ff */
[----:B------:R-:W-:-:S05]  /*1b00*/  @P1 IADD3.X R5, R227, UR5, RZ, P2, !PT ;  /* 0x00000005e3051c10 */ /* 0x000fca00097fe4ff */
[----:B------:R0:W5:Y:S01]  /*1b10*/  @P1 LDG.E R134, desc[UR48][R4.64] ;  /* 0x0000003004861981 */ /* 0x000162000c1e1900 */
[----:B------:R-:W-:Y:S01]  /*1b20*/  IMAD.IADD R9, R25, 0x1, -R8 ;  /* 0x0000000119097824 */ /* 0x000fe200078e0a08 */
[----:B------:R-:W-:Y:S01]  /*1b30*/  LOP3.LUT R11, R224, 0xff, RZ, 0xc0, !PT ;  /* 0x000000ffe00b7812 */ /* 0x000fe200078ec0ff */
[----:B------:R-:W-:Y:S01]  /*1b40*/  BSSY B0, `(.L_x_3721) ;  /* 0x000002d000007945 */ /* 0x000fe20003800000 */
[----:B------:R-:W-:-:S03]  /*1b50*/  SHF.R.U32.HI R224, RZ, 0x10, R224 ;  /* 0x00000010ffe07819 */ /* 0x000fc600000116e0 */
[----:B------:R0:W-:Y:S01]  /*1b60*/  STL [R1+0x40], R11 ;  /* 0x0000400b01007387 */ /* 0x0001e20000100800 */
[----:B--2---:R-:W-:Y:S01]  /*1b70*/  LOP3.LUT R26, R26, 0xfffffff7, RZ, 0xc0, !PT ;  /* 0xfffffff71a1a7812 */ /* 0x004fe200078ec0ff */
[----:B---3--:R-:W-:-:S04]  /*1b80*/  @P0 IMAD.IADD R24, R7, 0x1, -R0 ;  /* 0x0000000107180824 */ /* 0x008fc800078e0a00 */
[----:B------:R-:W-:-:S04]  /*1b90*/  IMAD.IADD R138, R9, 0x1, R24 ;  /* 0x00000001098a7824 */ /* 0x000fc800078e0218 */
[C---:B------:R-:W-:Y:S01]  /*1ba0*/  VIADD R0, R138.reuse, 0x5f ;  /* 0x0000005f8a007836 */ /* 0x040fe20000000000 */
[----:B------:R-:W-:-:S03]  /*1bb0*/  ISETP.GE.AND P3, PT, R138, 0x1, PT ;  /* 0x000000018a00780c */ /* 0x000fc60003f66270 */
[----:B------:R-:W-:-:S05]  /*1bc0*/  IMAD.HI R0, R0, 0x2aaaaaab, RZ ;  /* 0x2aaaaaab00007827 */ /* 0x000fca00078e02ff */
[----:B------:R-:W-:-:S04]  /*1bd0*/  SHF.R.U32.HI R135, RZ, 0x1f, R0 ;  /* 0x0000001fff877819 */ /* 0x000fc80000011600 */
[----:B------:R-:W-:Y:S01]  /*1be0*/  LEA.HI.SX32 R135, R0, R135, 0x1c ;  /* 0x0000008700877211 */ /* 0x000fe200078fe2ff */
[----:B------:R-:W-:Y:S01]  /*1bf0*/  IMAD.MOV.U32 R0, RZ, RZ, RZ ;  /* 0x000000ffff007224 */ /* 0x000fe200078e00ff */
[----:B------:R-:W-:-:S05]  /*1c00*/  @P3 LOP3.LUT R26, R26, 0x8, RZ, 0xfc, !PT ;  /* 0x000000081a1a3812 */ /* 0x000fca00078efcff */
[----:B------:R0:W-:Y:S01]  /*1c10*/  STL [R1], R26 ;  /* 0x0000001a01007387 */ /* 0x0001e20000100800 */
[----:B------:R-:W-:Y:S05]  /*1c20*/  @!P3 BRA `(.L_x_3722) ;  /* 0x000000000078b947 */ /* 0x000fea0003800000 */
[----:B------:R-:W-:Y:S01]  /*1c30*/  ISETP.NE.AND P0, PT, R224, RZ, PT ;  /* 0x000000ffe000720c */ /* 0x000fe20003f05270 */
[----:B------:R-:W-:-:S03]  /*1c40*/  ULDC UR4, c[0x0][0x9f0] ;  /* 0x00027c0000047ab9 */ /* 0x000fc60000000800 */
[----:B------:R-:W-:-:S04]  /*1c50*/  SEL R6, R224, UR4, P0 ;  /* 0x00000004e0067c07 */ /* 0x000fc80008000000 */
[-C--:B0-----:R-:W-:Y:S02]  /*1c60*/  IABS R5, R6.reuse ;  /* 0x0000000600057213 */ /* 0x081fe40000000000 */
        /* <DEDUP_REMOVED lines=18> */
[----:B------:R-:W-:Y:S01]  /*1d90*/  @!P1 IMAD.IADD R2, R2, 0x1, -R5 ;  /* 0x0000000102029824 */ /* 0x000fe200078e0a05 */
[----:B------:R-:W-:Y:S02]  /*1da0*/  @!P1 IADD3 R3, R3, 0x1, RZ ;  /* 0x0000000103039810 */ /* 0x000fe40007ffe0ff */
[----:B------:R-:W-:Y:S02]  /*1db0*/  ISETP.NE.AND P1, PT, R6, RZ, PT ;  /* 0x000000ff0600720c */ /* 0x000fe40003f25270 */
[----:B------:R-:W-:-:S13]  /*1dc0*/  ISETP.GE.U32.AND P0, PT, R2, R5, PT ;  /* 0x000000050200720c */ /* 0x000fda0003f06070 */
[----:B------:R-:W-:-:S04]  /*1dd0*/  @P0 VIADD R3, R3, 0x1 ;  /* 0x0000000103030836 */ /* 0x000fc80000000000 */
[----:B------:R-:W-:-:S04]  /*1de0*/  IMAD.MOV.U32 R0, RZ, RZ, R3 ;  /* 0x000000ffff007224 */ /* 0x000fc800078e0003 */
[----:B------:R-:W-:Y:S01]  /*1df0*/  @!P2 IMAD.MOV R0, RZ, RZ, -R0 ;  /* 0x000000ffff00a224 */ /* 0x000fe200078e0a00 */
[----:B------:R-:W-:-:S07]  /*1e00*/  @!P1 LOP3.LUT R0, RZ, R6, RZ, 0x33, !PT ;  /* 0x00000006ff009212 */ /* 0x000fce00078e33ff */
.L_x_3722:
[----:B------:R-:W-:Y:S05]  /*1e10*/  BSYNC B0 ;  /* 0x0000000000007941 */ /* 0x000fea0003800000 */
.L_x_3721:
[----:B------:R-:W-:Y:S01]  /*1e20*/  IMAD R2, R11, R0, RZ ;  /* 0x000000000b027224 */ /* 0x000fe200078e02ff */
[----:B------:R-:W-:-:S04]  /*1e30*/  PLOP3.LUT P2, PT, PT, PT, PT, 0x80, 0x0 ;  /* 0x000000000000781c */ /* 0x000fc80003f4f070 */
[C---:B------:R-:W-:Y:S01]  /*1e40*/  VIADDMNMX R0, R2.reuse, R0, R135, PT ;  /* 0x0000000002007246 */ /* 0x040fe20003800187 */
[----:B------:R-:W-:-:S04]  /*1e50*/  IMAD R2, R2, 0x60, -R9 ;  /* 0x0000006002027824 */ /* 0x000fc800078e0a09 */
[----:B------:R-:W-:Y:S01]  /*1e60*/  IMAD R3, R0, 0x60, -R9 ;  /* 0x0000006000037824 */ /* 0x000fe200078e0a09 */
[----:B------:R-:W-:-:S04]  /*1e70*/  VIMNMX R2, RZ, R2, !PT ;  /* 0x00000002ff027248 */ /* 0x000fc80007fe0100 */
[----:B0-----:R-:W-:-:S04]  /*1e80*/  VIMNMX R5, R3, R24, PT ;  /* 0x0000001803057248 */ /* 0x001fc80003fe0100 */
[----:B------:R-:W-:Y:S01]  /*1e90*/  ISETP.GT.AND P0, PT, R5, R2, PT ;  /* 0x000000020500720c */ /* 0x000fe20003f04270 */
[----:B------:R-:W-:-:S05]  /*1ea0*/  IMAD.WIDE.U32 R2, R2, -0x55555555, RZ ;  /* 0xaaaaaaab02027825 */ /* 0x000fca00078e00ff */
[----:B------:R-:W-:-:S05]  /*1eb0*/  SHF.R.U32.HI R119, RZ, 0x6, R3 ;  /* 0x00000006ff777819 */ /* 0x000fca0000011603 */
[----:B------:R-:W-:Y:S02]  /*1ec0*/  IMAD.MOV.U32 R2, RZ, RZ, R119 ;  /* 0x000000ffff027224 */ /* 0x000fe400078e0077 */
[----:B------:R-:W-:-:S04]  /*1ed0*/  @P0 VIADD R0, R5, 0x5f ;  /* 0x0000005f05000836 */ /* 0x000fc80000000000 */
[----:B------:R-:W-:-:S05]  /*1ee0*/  @P0 IMAD.HI R0, R0, 0x2aaaaaab, RZ ;  /* 0x2aaaaaab00000827 */ /* 0x000fca00078e02ff */
[----:B------:R-:W-:-:S04]  /*1ef0*/  @P0 SHF.R.U32.HI R3, RZ, 0x1f, R0 ;  /* 0x0000001fff030819 */ /* 0x000fc80000011600 */
[----:B------:R-:W-:-:S04]  /*1f00*/  @P0 LEA.HI.SX32 R2, R0, R3, 0x1c ;  /* 0x0000000300020211 */ /* 0x000fc800078fe2ff */
        /* <DEDUP_REMOVED lines=22> */
.L_x_3725:
[----:B------:R-:W-:Y:S05]  /*2070*/  BSYNC B6 ;  /* 0x0000000000067941 */ /* 0x000fea0003800000 */
.L_x_3724:
        /* <DEDUP_REMOVED lines=20> */
.L_x_3727:
[----:B------:R-:W-:Y:S05]  /*21c0*/  BSYNC B6 ;  /* 0x0000000000067941 */ /* 0x000fea0003800000 */
.L_x_3726:
[----:B------:R-:W-:Y:S01]  /*21d0*/  ULDC.64 UR4, c[0x0][0x9f8] ;  /* 0x00027e0000047ab9 */ /* 0x000fe20000000a00 */
[----:B------:R-:W-:Y:S01]  /*21e0*/  IMAD.MOV.U32 R0, RZ, RZ, R225 ;  /* 0x000000ffff007224 */ /* 0x000fe200078e00e1 */
[----:B------:R-:W-:Y:S01]  /*21f0*/  ISETP.NE.U32.AND P0, PT, RZ, UR4, PT ;  /* 0x00000004ff007c0c */ /* 0x000fe2000bf05070 */
[----:B------:R-:W0:Y:S01]  /*2200*/  S2R R7, SR_TID.X ;  /* 0x0000000000077919 */ /* 0x000e220000002100 */
[----:B------:R-:W1:Y:S01]  /*2210*/  LDC.64 R92, c[0x0][0x3f8] ;  /* 0x0000fe00ff5c7b82 */ /* 0x000e620000000a00 */
[----:B------:R-:W-:Y:S01]  /*2220*/  IMAD.MOV.U32 R20, RZ, RZ, R26 ;  /* 0x000000ffff147224 */ /* 0x000fe200078e001a */
[----:B------:R-:W-:-:S06]  /*2230*/  ISETP.NE.AND.EX P0, PT, RZ, UR5, PT, P0 ;  /* 0x00000005ff007c0c */ /* 0x000fcc000bf05300 */
[----:B------:R-:W2:Y:S07]  /*2240*/  LDC.64 R86, c[0x0][0x408] ;  /* 0x00010200ff567b82 */ /* 0x000eae0000000a00 */
[----:B------:R-:W-:Y:S01]  /*2250*/  @P0 IADD3 R4, P1, R226, UR4, RZ ;  /* 0x00000004e2040c10 */ /* 0x000fe2000ff3e0ff */
[----:B------:R-:W-:-:S03]  /*2260*/  ULDC UR4, c[0x0][0x2f4] ;  /* 0x0000bd0000047ab9 */ /* 0x000fc60000000800 */
[----:B------:R-:W-:-:S05]  /*2270*/  @P0 IADD3.X R5, R227, UR5, RZ, P1, !PT ;  /* 0x00000005e3050c10 */ /* 0x000fca0008ffe4ff */
[----:B------:R3:W4:Y:S01]  /*2280*/  @P0 LDG.E R0, desc[UR48][R4.64] ;  /* 0x0000003004000981 */ /* 0x000722000c1e1900 */
[----:B------:R-:W-:Y:S01]  /*2290*/  ISETP.GE.AND P1, PT, R194, UR4, PT ;  /* 0x00000004c2007c0c */ /* 0x000fe2000bf26270 */
[--C-:B-1----:R-:W-:Y:S01]  /*22a0*/  IMAD.WIDE.U32 R94, R203, R92, R16.reuse ;  /* 0x0000005ccb5e7225 */ /* 0x102fe200078e0010 */
[----:B------:R-:W-:Y:S01]  /*22b0*/  ISETP.GE.AND P0, PT, R16, UR4, PT ;  /* 0x0000000410007c0c */ /* 0x000fe2000bf06270 */
[----:B------:R-:W1:Y:S01]  /*22c0*/  S2R R161, SR_TID.X ;  /* 0x0000000000a17919 */ /* 0x000e620000002100 */
[----:B------:R-:W-:Y:S01]  /*22d0*/  SEL R6, RZ, 0xffffffff, P1 ;  /* 0xffffffffff067807 */ /* 0x000fe20000800000 */
[----:B------:R-:W-:Y:S01]  /*22e0*/  IMAD R123, R93, 0x60, RZ ;  /* 0x000000605d7b7824 */ /* 0x000fe200078e02ff */
[----:B------:R-:W-:Y:S01]  /*22f0*/  SEL R3, RZ, 0x1, P0 ;  /* 0x00000001ff037807 */ /* 0x000fe20000000000 */
[----:B0-----:R-:W-:Y:S01]  /*2300*/  VIADD R8, R7, 0xffffff80 ;  /* 0xffffff8007087836 */ /* 0x001fe20000000000 */
[----:B------:R-:W-:Y:S01]  /*2310*/  ISETP.GE.AND P0, PT, R193, UR4, PT ;  /* 0x00000004c1007c0c */ /* 0x000fe2000bf06270 */
[----:B------:R-:W-:Y:S01]  /*2320*/  IMAD.SHL.U32 R6, R6, 0x2, RZ ;  /* 0x0000000206067824 */ /* 0x000fe200078e00ff */
[----:B------:R-:W-:Y:S01]  /*2330*/  ISETP.GE.AND P1, PT, R23, UR4, PT ;  /* 0x0000000417007c0c */ /* 0x000fe2000bf26270 */
[----:B--2---:R-:W-:Y:S01]  /*2340*/  IMAD.WIDE.U32 R88, R203, R86, R16 ;  /* 0x00000056cb587225 */ /* 0x004fe200078e0010 */
[----:B------:R-:W-:-:S02]  /*2350*/  SHF.R.S32.HI R9, RZ, 0x1f, R8 ;  /* 0x0000001fff097819 */ /* 0x000fc40000011408 */
[----:B------:R-:W-:Y:S01]  /*2360*/  LOP3.LUT R6, R6, 0x2, R3, 0xe2, !PT ;  /* 0x0000000206067812 */ /* 0x000fe200078ee203 */
[----:B------:R-:W-:Y:S01]  /*2370*/  IMAD.SHL.U32 R104, R86, 0x40, RZ ;  /* 0x0000004056687824 */ /* 0x000fe200078e00ff */
[----:B------:R-:W-:Y:S01]  /*2380*/  LEA.HI R10, R9, R8, RZ, 0x2 ;  /* 0x00000008090a7211 */ /* 0x000fe200078f10ff */
[----:B------:R-:W0:Y:S01]  /*2390*/  LDC R3, c[0x0][0x3f4] ;  /* 0x0000fd00ff037b82 */ /* 0x000e220000000800 */
[----:B---3--:R-:W-:Y:S01]  /*23a0*/  SEL R5, RZ, 0x4, P0 ;  /* 0x00000004ff057807 */ /* 0x008fe20000000000 */
[----:B------:R-:W-:Y:S01]  /*23b0*/  IMAD.SHL.U32 R102, R92, 0x40, RZ ;  /* 0x000000405c667824 */ /* 0x000fe200078e00ff */
[----:B------:R-:W-:Y:S02]  /*23c0*/  SHF.R.S32.HI R12, RZ, 0x1f, R10 ;  /* 0x0000001fff0c7819 */ /* 0x000fe4000001140a */
[----:B------:R-:W-:Y:S02]  /*23d0*/  SEL R4, RZ, 0x8, P1 ;  /* 0x00000008ff047807 */ /* 0x000fe40000800000 */
[----:B------:R-:W-:-:S02]  /*23e0*/  LEA.HI R12, R12, R203, RZ, 0x3 ;  /* 0x000000cb0c0c7211 */ /* 0x000fc400078f18ff */
[----:B------:R-:W-:Y:S02]  /*23f0*/  ISETP.GE.AND P0, PT, R22, UR4, PT ;  /* 0x0000000416007c0c */ /* 0x000fe4000bf06270 */
[----:B------:R-:W-:Y:S02]  /*2400*/  LOP3.LUT R12, R12, 0xfffffff8, RZ, 0xc0, !PT ;  /* 0xfffffff80c0c7812 */ /* 0x000fe400078ec0ff */
[----:B------:R-:W-:Y:S02]  /*2410*/  LOP3.LUT R6, R4, R6, R5, 0xfe, !PT ;  /* 0x0000000604067212 */ /* 0x000fe400078efe05 */
[----:B------:R-:W-:Y:S01]  /*2420*/  SEL R5, RZ, 0x10, P0 ;  /* 0x00000010ff057807 */ /* 0x000fe20000000000 */
[----:B------:R-:W-:Y:S01]  /*2430*/  IMAD.IADD R120, R203, 0x1, -R12 ;  /* 0x00000001cb787824 */ /* 0x000fe200078e0a0c */
[----:B------:R-:W-:Y:S02]  /*2440*/  SHF.R.S32.HI R7, RZ, 0x1f, R203 ;  /* 0x0000001fff077819 */ /* 0x000fe400000114cb */
[----:B------:R-:W-:-:S02]  /*2450*/  LOP3.LUT R20, R20, 0xfffffffb, RZ, 0xc0, !PT ;  /* 0xfffffffb14147812 */ /* 0x000fc400078ec0ff */
[----:B------:R-:W-:Y:S01]  /*2460*/  LOP3.LUT P0, RZ, R120, 0x4, RZ, 0xc0, !PT ;  /* 0x0000000478ff7812 */ /* 0x000fe2000780c0ff */
[-C--:B------:R-:W-:Y:S01]  /*2470*/  IMAD R4, R7, R92.reuse, RZ ;  /* 0x0000005c07047224 */ /* 0x080fe200078e02ff */
[----:B------:R-:W-:Y:S01]  /*2480*/  SHF.R.S32.HI R197, RZ, 0x1f, R196 ;  /* 0x0000001fffc57819 */ /* 0x000fe200000114c4 */
[----:B0-----:R-:W-:Y:S01]  /*2490*/  IMAD.SHL.U32 R118, R3, 0x2, RZ ;  /* 0x0000000203767824 */ /* 0x001fe200078e00ff */
[----:B------:R-:W-:Y:S01]  /*24a0*/  LOP3.LUT R6, R6, R5, RZ, 0xfc, !PT ;  /* 0x0000000506067212 */ /* 0x000fe200078efcff */
[----:B------:R-:W-:Y:S01]  /*24b0*/  IMAD R9, R203, R93, R4 ;  /* 0x0000005dcb097224 */ /* 0x000fe200078e0204 */
[-C--:B------:R-:W-:Y:S01]  /*24c0*/  ISETP.GE.AND P2, PT, R193, R3.reuse, PT ;  /* 0x00000003c100720c */ /* 0x080fe20003f46270 */
[----:B------:R-:W-:Y:S01]  /*24d0*/  IMAD.WIDE.U32 R96, R203, R92, R196 ;  /* 0x0000005ccb607225 */ /* 0x000fe200078e00c4 */
[-C--:B------:R-:W-:Y:S02]  /*24e0*/  ISETP.GE.AND P1, PT, R194, R3.reuse, PT ;  /* 0x00000003c200720c */ /* 0x080fe40003f26270 */
[----:B------:R-:W-:Y:S01]  /*24f0*/  LOP3.LUT R11, R10, 0xfffffffc, RZ, 0xc0, !PT ;  /* 0xfffffffc0a0b7812 */ /* 0x000fe200078ec0ff */
[-C--:B------:R-:W-:Y:S01]  /*2500*/  IMAD R4, R7, R86.reuse, RZ ;  /* 0x0000005607047224 */ /* 0x080fe200078e02ff */
[----:B------:R-:W-:Y:S01]  /*2510*/  SEL R7, R3, RZ, P1 ;  /* 0x000000ff03077207 */ /* 0x000fe20000800000 */
[----:B------:R-:W-:Y:S01]  /*2520*/  IMAD.IADD R97, R97, 0x1, R9 ;  /* 0x0000000161617824 */ /* 0x000fe200078e0209 */
[----:B------:R-:W-:Y:S01]  /*2530*/  @P0 LOP3.LUT R20, R20, 0x4, RZ, 0xfc, !PT ;  /* 0x0000000414140812 */ /* 0x000fe200078efcff */
[----:B------:R-:W-:Y:S01]  /*2540*/  IMAD.IADD R95, R9, 0x1, R95 ;  /* 0x00000001095f7824 */ /* 0x000fe200078e025f */
[----:B------:R-:W-:Y:S01]  /*2550*/  ISETP.GE.AND P0, PT, R16, R3, PT ;  /* 0x000000031000720c */ /* 0x000fe20003f06270 */
[----:B------:R-:W-:Y:S01]  /*2560*/  IMAD R9, R203, R87, R4 ;  /* 0x00000057cb097224 */ /* 0x000fe200078e0204 */
[C---:B------:R-:W-:Y:S01]  /*2570*/  SEL R4, R3.reuse, RZ, P2 ;  /* 0x000000ff03047207 */ /* 0x040fe20001000000 */
[----:B------:R-:W-:Y:S01]  /*2580*/  IMAD.IADD R108, R8, 0x1, -R11 ;  /* 0x00000001086c7824 */ /* 0x000fe200078e0a0b */
[----:B------:R-:W-:Y:S01]  /*2590*/  SEL R5, R3, RZ, P0 ;  /* 0x000000ff03057207 */ /* 0x000fe20000000000 */
[----:B------:R-:W-:Y:S01]  /*25a0*/  IMAD.IADD R7, R194, 0x1, R7 ;  /* 0x00000001c2077824 */ /* 0x000fe200078e0207 */
[----:B------:R-:W-:Y:S01]  /*25b0*/  LOP3.LUT R20, R20, 0xfffffffe, RZ, 0xc0, !PT ;  /* 0xfffffffe14147812 */ /* 0x000fe200078ec0ff */
[----:B------:R-:W-:Y:S01]  /*25c0*/  IMAD.IADD R11, R193, 0x1, R4 ;  /* 0x00000001c10b7824 */ /* 0x000fe200078e0204 */
[----:B-----5:R-:W-:Y:S01]  /*25d0*/  SHF.R.S32.HI R15, RZ, 0x1f, R134 ;  /* 0x0000001fff0f7819 */ /* 0x020fe20000011486 */
[----:B------:R-:W-:Y:S01]  /*25e0*/  IMAD.IADD R5, R16, 0x1, R5 ;  /* 0x0000000110057824 */ /* 0x000fe200078e0205 */
[----:B------:R-:W-:Y:S01]  /*25f0*/  @P2 LOP3.LUT R20, R20, 0x1, RZ, 0xfc, !PT ;  /* 0x0000000114142812 */ /* 0x000fe200078efcff */
[----:B------:R-:W-:Y:S01]  /*2600*/  IMAD.WIDE.U32 R90, R203, R86, R196 ;  /* 0x00000056cb5a7225 */ /* 0x000fe200078e00c4 */
[----:B------:R-:W-:-:S02]  /*2610*/  SHF.R.S32.HI R10, RZ, 0x1f, R7 ;  /* 0x0000001fff0a7819 */ /* 0x000fc40000011407 */
[----:B------:R-:W-:Y:S01]  /*2620*/  SHF.R.S32.HI R4, RZ, 0x1f, R5 ;  /* 0x0000001fff047819 */ /* 0x000fe20000011405 */
[----:B------:R-:W-:Y:S01]  /*2630*/  IMAD.IADD R91, R91, 0x1, R9 ;  /* 0x000000015b5b7824 */ /* 0x000fe200078e0209 */
[----:B------:R0:W-:Y:S01]  /*2640*/  STL [R1], R20 ;  /* 0x0000001401007387 */ /* 0x0001e20000100800 */
[----:B------:R-:W-:Y:S01]  /*2650*/  IMAD.IADD R89, R9, 0x1, R89 ;  /* 0x0000000109597824 */ /* 0x000fe200078e0259 */
[-C--:B------:R-:W-:Y:S01]  /*2660*/  LEA.HI R8, R4, R5.reuse, RZ, 0x3 ;  /* 0x0000000504087211 */ /* 0x080fe200078f18ff */
[-C--:B------:R-:W-:Y:S01]  /*2670*/  IMAD.WIDE.U32 R90, R134, R86.reuse, R90 ;  /* 0x00000056865a7225 */ /* 0x080fe200078e005a */
[----:B------:R-:W-:Y:S02]  /*2680*/  LEA.HI R4, R4, R5, RZ, 0x6 ;  /* 0x0000000504047211 */ /* 0x000fe400078f30ff */
[----:B------:R-:W-:Y:S01]  /*2690*/  LEA.HI R9, R10, R7, RZ, 0x6 ;  /* 0x000000070a097211 */ /* 0x000fe200078f30ff */
[----:B------:R-:W-:Y:S01]  /*26a0*/  IMAD.WIDE.U32 R88, R134, R86, R88 ;  /* 0x0000005686587225 */ /* 0x000fe200078e0058 */
[----:B------:R-:W-:-:S02]  /*26b0*/  SHF.R.S32.HI R5, RZ, 0x6, R4 ;  /* 0x00000006ff057819 */ /* 0x000fc40000011404 */
[----:B------:R-:W-:Y:S01]  /*26c0*/  LEA.HI R10, R10, R7, RZ, 0x3 ;  /* 0x000000070a0a7211 */ /* 0x000fe200078f18ff */
[-C--:B------:R-:W-:Y:S01]  /*26d0*/  IMAD.WIDE.U32 R96, R134, R92.reuse, R96 ;  /* 0x0000005c86607225 */ /* 0x080fe200078e0060 */
[--C-:B------:R-:W-:Y:S02]  /*26e0*/  LOP3.LUT R4, R216, 0x38, R8.reuse, 0xf8, !PT ;  /* 0x00000038d8047812 */ /* 0x100fe400078ef808 */
[----:B------:R-:W-:Y:S01]  /*26f0*/  LOP3.LUT R7, R205, 0x38, R8, 0xf8, !PT ;  /* 0x00000038cd077812 */ /* 0x000fe200078ef808 */
[C---:B------:R-:W-:Y:S01]  /*2700*/  IMAD R132, R5.reuse, 0x1800, R218 ;  /* 0x0000180005847824 */ /* 0x040fe200078e02da */
[----:B0-----:R-:W-:Y:S01]  /*2710*/  SHF.R.U32.HI R20, RZ, 0x3, R205 ;  /* 0x00000003ff147819 */ /* 0x001fe200000116cd */
[----:B------:R-:W-:Y:S01]  /*2720*/  IMAD R129, R5, 0x1800, R219 ;  /* 0x0000180005817824 */ /* 0x000fe200078e02db */
[----:B------:R-:W-:Y:S01]  /*2730*/  SHF.R.S32.HI R14, RZ, 0x1f, R11 ;  /* 0x0000001fff0e7819 */ /* 0x000fe2000001140b */
[----:B------:R-:W-:Y:S01]  /*2740*/  IMAD.WIDE.U32 R94, R134, R92, R94 ;  /* 0x0000005c865e7225 */ /* 0x000fe200078e005e */
[----:B------:R-:W-:-:S02]  /*2750*/  SHF.R.S32.HI R9, RZ, 0x6, R9 ;  /* 0x00000006ff097819 */ /* 0x000fc40000011409 */
[----:B------:R-:W-:Y:S01]  /*2760*/  LOP3.LUT R12, R216, 0x38, R10, 0xf8, !PT ;  /* 0x00000038d80c7812 */ /* 0x000fe200078ef80a */
[----:B------:R-:W-:Y:S01]  /*2770*/  IMAD R108, R108, 0x40, R203 ;  /* 0x000000406c6c7824 */ /* 0x000fe200078e02cb */
[----:B------:R-:W-:Y:S01]  /*2780*/  LOP3.LUT R5, R4, R217, RZ, 0x3c, !PT ;  /* 0x000000d904057212 */ /* 0x000fe200078e3cff */
[----:B------:R-:W-:Y:S01]  /*2790*/  IMAD R131, R9, 0x1800, R218 ;  /* 0x0000180009837824 */ /* 0x000fe200078e02da */
[----:B------:R-:W-:Y:S01]  /*27a0*/  LOP3.LUT R4, R7, R20, RZ, 0x3c, !PT ;  /* 0x0000001407047212 */ /* 0x000fe200078e3cff */
[----:B------:R-:W-:Y:S01]  /*27b0*/  IMAD R127, R9, 0x1800, R219 ;  /* 0x00001800097f7824 */ /* 0x000fe200078e02db */
[-C--:B------:R-:W-:Y:S01]  /*27c0*/  LEA.HI R13, R14, R11.reuse, RZ, 0x3 ;  /* 0x0000000b0e0d7211 */ /* 0x080fe200078f18ff */
[----:B------:R-:W-:Y:S01]  /*27d0*/  IMAD.IADD R132, R132, 0x1, R5 ;  /* 0x0000000184847824 */ /* 0x000fe200078e0205 */
[----:B------:R-:W-:Y:S01]  /*27e0*/  LEA.HI R11, R14, R11, RZ, 0x6 ;  /* 0x0000000b0e0b7211 */ /* 0x000fe200078f30ff */
[----:B------:R-:W-:Y:S01]  /*27f0*/  IMAD.IADD R129, R129, 0x1, R4 ;  /* 0x0000000181817824 */ /* 0x000fe200078e0204 */
[----:B------:R-:W-:-:S02]  /*2800*/  LOP3.LUT R12, R12, R217, RZ, 0x3c, !PT ;  /* 0x000000d90c0c7212 */ /* 0x000fc400078e3cff */
[----:B------:R-:W-:Y:S02]  /*2810*/  LOP3.LUT R5, R205, 0x38, R10, 0xf8, !PT ;  /* 0x00000038cd057812 */ /* 0x000fe400078ef80a */
[----:B------:R-:W-:Y:S01]  /*2820*/  SHF.R.S32.HI R11, RZ, 0x6, R11 ;  /* 0x00000006ff0b7819 */ /* 0x000fe2000001140b */
[----:B------:R-:W-:Y:S01]  /*2830*/  IMAD.IADD R131, R131, 0x1, R12 ;  /* 0x0000000183837824 */ /* 0x000fe200078e020c */
[--C-:B------:R-:W-:Y:S02]  /*2840*/  LOP3.LUT R4, R216, 0x38, R13.reuse, 0xf8, !PT ;  /* 0x00000038d8047812 */ /* 0x100fe400078ef80d */
[----:B------:R-:W-:Y:S01]  /*2850*/  LOP3.LUT R7, R205, 0x38, R13, 0xf8, !PT ;  /* 0x00000038cd077812 */ /* 0x000fe200078ef80d */
[----:B------:R-:W-:Y:S01]  /*2860*/  IMAD R128, R11, 0x1800, R218 ;  /* 0x000018000b807824 */ /* 0x000fe200078e02da */
[----:B------:R-:W-:Y:S01]  /*2870*/  LOP3.LUT R12, R5, R20, RZ, 0x3c, !PT ;  /* 0x00000014050c7212 */ /* 0x000fe200078e3cff */
[----:B------:R-:W-:Y:S01]  /*2880*/  IMAD R126, R11, 0x1800, R219 ;  /* 0x000018000b7e7824 */ /* 0x000fe200078e02db */
[----:B------:R-:W-:Y:S01]  /*2890*/  LOP3.LUT R5, R4, R217, RZ, 0x3c, !PT ;  /* 0x000000d904057212 */ /* 0x000fe200078e3cff */
[----:B------:R-:W-:Y:S01]  /*28a0*/  IMAD R4, R15, R92, RZ ;  /* 0x0000005c0f047224 */ /* 0x000fe200078e02ff */
[----:B------:R-:W-:Y:S01]  /*28b0*/  LOP3.LUT R7, R7, R20, RZ, 0x3c, !PT ;  /* 0x0000001407077212 */ /* 0x000fe200078e3cff */
[----:B------:R-:W-:Y:S01]  /*28c0*/  IMAD R15, R15, R86, RZ ;  /* 0x000000560f0f7224 */ /* 0x000fe200078e02ff */
[----:B------:R-:W-:Y:S01]  /*28d0*/  ISETP.GE.AND P2, PT, R192, UR4, PT ;  /* 0x00000004c0007c0c */ /* 0x000fe2000bf46270 */
[----:B------:R-:W-:Y:S01]  /*28e0*/  IMAD.IADD R128, R128, 0x1, R5 ;  /* 0x0000000180807824 */ /* 0x000fe200078e0205 */
[----:B------:R-:W-:Y:S01]  /*28f0*/  SHF.L.U64.HI R103, R86, 0x6, R87 ;  /* 0x0000000656677819 */ /* 0x000fe20000010257 */
[----:B------:R-:W-:Y:S01]  /*2900*/  IMAD.IADD R126, R126, 0x1, R7 ;  /* 0x000000017e7e7824 */ /* 0x000fe200078e0207 */
[----:B------:R-:W-:Y:S01]  /*2910*/  SEL R7, RZ, 0x20, P2 ;  /* 0x00000020ff077807 */ /* 0x000fe20001000000 */
[----:B------:R-:W-:Y:S01]  /*2920*/  IMAD R9, R134, R93, R4 ;  /* 0x0000005d86097224 */ /* 0x000fe200078e0204 */
[----:B------:R-:W-:Y:S01]  /*2930*/  LOP3.LUT R4, R216, 0x18, R16, 0xf8, !PT ;  /* 0x00000018d8047812 */ /* 0x000fe200078ef810 */
[----:B------:R-:W-:Y:S01]  /*2940*/  IMAD R5, R87, 0x60, RZ ;  /* 0x0000006057057824 */ /* 0x000fe200078e02ff */
[----:B------:R-:W-:Y:S01]  /*2950*/  SHF.L.U64.HI R101, R92, 0x6, R93 ;  /* 0x000000065c657819 */ /* 0x000fe2000001025d */
[----:B------:R-:W-:Y:S01]  /*2960*/  IMAD R15, R134, R87, R15 ;  /* 0x00000057860f7224 */ /* 0x000fe200078e020f */
[----:B------:R-:W-:Y:S01]  /*2970*/  LOP3.LUT R125, R4, R217, RZ, 0x3c, !PT ;  /* 0x000000d9047d7212 */ /* 0x000fe200078e3cff */
[----:B------:R-:W-:Y:S01]  /*2980*/  IMAD.WIDE.U32 R86, R86, 0x60, RZ ;  /* 0x0000006056567825 */ /* 0x000fe200078e00ff */
[----:B------:R-:W-:-:S02]  /*2990*/  LOP3.LUT R20, R6, R7, RZ, 0xfc, !PT ;  /* 0x0000000706147212 */ /* 0x000fc400078efcff */
[----:B------:R-:W-:Y:S01]  /*29a0*/  LOP3.LUT R3, R8, 0xfffffff8, RZ, 0xc0, !PT ;  /* 0xfffffff808037812 */ /* 0x000fe200078ec0ff */
[----:B------:R-:W-:Y:S01]  /*29b0*/  IMAD.IADD R124, R87, 0x1, R5 ;  /* 0x00000001577c7824 */ /* 0x000fe200078e0205 */
[----:B------:R-:W-:Y:S01]  /*29c0*/  LOP3.LUT R4, R10, 0xfffffff8, RZ, 0xc0, !PT ;  /* 0xfffffff80a047812 */ /* 0x000fe200078ec0ff */
[----:B------:R-:W-:Y:S01]  /*29d0*/  IMAD.WIDE.U32 R92, R92, 0x60, RZ ;  /* 0x000000605c5c7825 */ /* 0x000fe200078e00ff */
[----:B------:R-:W-:Y:S02]  /*29e0*/  LOP3.LUT R5, R13, 0xfffffff8, RZ, 0xc0, !PT ;  /* 0xfffffff80d057812 */ /* 0x000fe400078ec0ff */
[----:B------:R-:W-:Y:S01]  /*29f0*/  SHF.R.S32.HI R111, RZ, 0x3, R8 ;  /* 0x00000003ff6f7819 */ /* 0x000fe20000011408 */
[----:B------:R-:W-:Y:S01]  /*2a00*/  IMAD.IADD R100, R97, 0x1, R9 ;  /* 0x0000000161647824 */ /* 0x000fe200078e0209 */
[----:B------:R-:W-:Y:S01]  /*2a10*/  SHF.R.S32.HI R110, RZ, 0x3, R10 ;  /* 0x00000003ff6e7819 */ /* 0x000fe2000001140a */
[----:B------:R-:W-:Y:S01]  /*2a20*/  IMAD.IADD R98, R9, 0x1, R95 ;  /* 0x0000000109627824 */ /* 0x000fe200078e025f */
[C---:B------:R-:W-:Y:S01]  /*2a30*/  LOP3.LUT R7, R20.reuse, 0x2, RZ, 0xc0, !PT ;  /* 0x0000000214077812 */ /* 0x040fe200078ec0ff */
[----:B------:R-:W-:Y:S01]  /*2a40*/  IMAD.IADD R127, R127, 0x1, R12 ;  /* 0x000000017f7f7824 */ /* 0x000fe200078e020c */
[----:B------:R-:W-:Y:S01]  /*2a50*/  LOP3.LUT R8, R20, 0x4, RZ, 0xc0, !PT ;  /* 0x0000000414087812 */ /* 0x000fe200078ec0ff */
[----:B------:R-:W-:Y:S01]  /*2a60*/  IMAD.IADD R125, R218, 0x1, R125 ;  /* 0x00000001da7d7824 */ /* 0x000fe200078e027d */
[C---:B------:R-:W-:Y:S01]  /*2a70*/  LOP3.LUT R9, R20.reuse, 0x8, RZ, 0xc0, !PT ;  /* 0x0000000814097812 */ /* 0x040fe200078ec0ff */
[----:B------:R-:W-:Y:S01]  /*2a80*/  IMAD.IADD R123, R93, 0x1, R123 ;  /* 0x000000015d7b7824 */ /* 0x000fe200078e027b */
[----:B------:R-:W-:Y:S01]  /*2a90*/  LOP3.LUT R10, R20, 0x10, RZ, 0xc0, !PT ;  /* 0x00000010140a7812 */ /* 0x000fe200078ec0ff */
[----:B------:R-:W-:Y:S01]  /*2aa0*/  IMAD.IADD R99, R91, 0x1, R15 ;  /* 0x000000015b637824 */ /* 0x000fe200078e020f */
[----:B------:R-:W-:Y:S01]  /*2ab0*/  IADD3 R122, R122, R25, RZ ;  /* 0x000000197a7a7210 */ /* 0x000fe20007ffe0ff */
[----:B------:R-:W-:Y:S01]  /*2ac0*/  IMAD.IADD R85, R15, 0x1, R89 ;  /* 0x000000010f557824 */ /* 0x000fe200078e0259 */
[----:B-1----:R-:W-:-:S02]  /*2ad0*/  LEA.HI R161, R161, 0x8, RZ, 0x19 ;  /* 0x00000008a1a17811 */ /* 0x002fc400078fc8ff */
[----:B------:R-:W-:Y:S02]  /*2ae0*/  SHF.R.S32.HI R109, RZ, 0x3, R13 ;  /* 0x00000003ff6d7819 */ /* 0x000fe4000001140d */
[----:B------:R-:W-:Y:S02]  /*2af0*/  LOP3.LUT R6, R6, 0x1, RZ, 0xc0, !PT ;  /* 0x0000000106067812 */ /* 0x000fe400078ec0ff */
[----:B------:R-:W-:Y:S02]  /*2b00*/  SHF.R.S32.HI R107, RZ, 0x1f, R3 ;  /* 0x0000001fff6b7819 */ /* 0x000fe40000011403 */
[----:B------:R-:W-:Y:S02]  /*2b10*/  SHF.R.S32.HI R106, RZ, 0x1f, R4 ;  /* 0x0000001fff6a7819 */ /* 0x000fe40000011404 */
[----:B------:R-:W-:Y:S02]  /*2b20*/  SHF.R.S32.HI R105, RZ, 0x1f, R5 ;  /* 0x0000001fff697819 */ /* 0x000fe40000011405 */
[----:B------:R-:W-:-:S02]  /*2b30*/  LOP3.LUT R20, R20, 0x20, RZ, 0xc0, !PT ;  /* 0x0000002014147812 */ /* 0x000fc400078ec0ff */
[----:B----4-:R-:W-:-:S07]  /*2b40*/  SHF.R.S32.HI R121, RZ, 0x1f, R0 ;  /* 0x0000001fff797819 */ /* 0x010fce0000011400 */
.L_x_3833:
[----:B--2---:R-:W2:Y:S01]  /*2b50*/  LDL.LU R29, [R1] ;  /* 0x00000000011d7983 */ /* 0x004ea20000300800 */
[----:B0-----:R-:W0:Y:S01]  /*2b60*/  LDC R25, c[0x0][0x430] ;  /* 0x00010c00ff197b82 */ /* 0x001e220000000800 */
[----:B------:R-:W-:Y:S02]  /*2b70*/  VIADD R2, R2, 0xffffffff ;  /* 0xffffffff02027836 */ /* 0x000fe40000000000 */
[----:B------:R-:W-:Y:S02]  /*2b80*/  IMAD.MOV.U32 R21, RZ, RZ, RZ ;  /* 0x000000ffff157224 */ /* 0x000fe400078e00ff */
[----:B------:R-:W-:-:S03]  /*2b90*/  IMAD R13, R2, 0x60, R108 ;  /* 0x00000060020d7824 */ /* 0x000fc600078e026c */
[----:B-1----:R-:W1:Y:S02]  /*2ba0*/  LDC R117, c[0x0][0x3f4] ;  /* 0x0000fd00ff757b82 */ /* 0x002e640000000800 */
[----:B------:R-:W-:Y:S02]  /*2bb0*/  ISETP.GE.AND P2, PT, R13, R24, PT ;  /* 0x000000180d00720c */ /* 0x000fe40003f46270 */
[----:B------:R-:W-:Y:S02]  /*2bc0*/  IADD3 R30, R122, R13, RZ ;  /* 0x0000000d7a1e7210 */ /* 0x000fe40007ffe0ff */
[----:B------:R-:W-:-:S03]  /*2bd0*/  ISETP.GT.OR P2, PT, R108, 0x5f, P2 ;  /* 0x0000005f6c00780c */ /* 0x000fc60001744670 */
[----:B------:R-:W-:Y:S01]  /*2be0*/  IMAD.MOV.U32 R26, RZ, RZ, R30 ;  /* 0x000000ffff1a7224 */ /* 0x000fe200078e001e */
[----:B0-----:R-:W-:-:S09]  /*2bf0*/  ISETP.NE.AND P3, PT, R25, 0x1, PT ;  /* 0x000000011900780c */ /* 0x001fd20003f65270 */
        /* <DEDUP_REMOVED lines=12> */
[----:B------:R-:W-:-:S05]  /*2cc0*/  @!P2 LEA.HI.X R13, R14, R13, R11, 0x2, P3 ;  /* 0x0000000d0e0da211 */ /* 0x000fca00018f140b */
[----:B------:R0:W5:Y:S01]  /*2cd0*/  @!P2 LDG.E R21, desc[UR48][R12.64] ;  /* 0x000000300c15a981 */ /* 0x000162000c1e1900 */
[----:B------:R-:W-:Y:S01]  /*2ce0*/  ISETP.GT.AND P2, PT, R2, R119, PT ;  /* 0x000000770200720c */ /* 0x000fe20003f44270 */
[----:B------:R-:W-:Y:S01]  /*2cf0*/  IMAD R11, R19, 0x4800, R125 ;  /* 0x00004800130b7824 */ /* 0x000fe200078e027d */
[----:B------:R-:W-:Y:S01]  /*2d00*/  LOP3.LUT P4, RZ, R120, 0x4, RZ, 0xc0, !PT ;  /* 0x0000000478ff7812 */ /* 0x000fe2000788c0ff */
[----:B------:R-:W-:Y:S01]  /*2d10*/  IMAD.MOV R14, RZ, RZ, -R26 ;  /* 0x000000ffff0e7224 */ /* 0x000fe200078e0a1a */
[----:B------:R-:W-:Y:S05]  /*2d20*/  YIELD ;  /* 0x0000000000007946 */ /* 0x000fea0003800000 */
[----:B------:R-:W-:Y:S01]  /*2d30*/  VIADD R27, R11, 0x20 ;  /* 0x000000200b1b7836 */ /* 0x000fe20000000000 */
[----:B------:R-:W-:Y:S01]  /*2d40*/  BSSY B0, `(.L_x_3728) ;  /* 0x00007ee000007945 */ /* 0x000fe20003800000 */
[----:B------:R-:W-:-:S02]  /*2d50*/  IMAD R25, R25, R14, R30 ;  /* 0x0000000e19197224 */ /* 0x000fc400078e021e */
[C---:B------:R-:W-:Y:S02]  /*2d60*/  IMAD R26, R11.reuse, 0x2, R112 ;  /* 0x000000020b1a7824 */ /* 0x040fe400078e0270 */
[----:B------:R-:W-:-:S04]  /*2d70*/  @P4 VIADD R27, R11, 0xffffffe0 ;  /* 0xffffffe00b1b4836 */ /* 0x000fc80000000000 */
[----:B------:R-:W-:Y:S01]  /*2d80*/  IMAD R27, R27, 0x2, R112 ;  /* 0x000000021b1b7824 */ /* 0x000fe200078e0270 */
[----:B--2---:R-:W-:-:S04]  /*2d90*/  LOP3.LUT R29, R29, 0xfffffffd, RZ, 0xc0, !PT ;  /* 0xfffffffd1d1d7812 */ /* 0x004fc800078ec0ff */
[----:B------:R-:W-:Y:S02]  /*2da0*/  @P2 LOP3.LUT R29, R29, 0x2, RZ, 0xfc, !PT ;  /* 0x000000021d1d2812 */ /* 0x000fe400078efcff */
[----:B------:R-:W-:-:S03]  /*2db0*/  ISETP.GE.AND P2, PT, R117, 0x1, PT ;  /* 0x000000017500780c */ /* 0x000fc60003f46270 */
[----:B------:R0:W-:Y:S10]  /*2dc0*/  STL [R1], R29 ;  /* 0x0000001d01007387 */ /* 0x0001f40000100800 */
[----:B0-----:R-:W-:Y:S05]  /*2dd0*/  @!P2 BRA `(.L_x_3729) ;  /* 0x0000007400c8a947 */ /* 0x001fea0003800000 */
[----:B------:R-:W-:Y:S01]  /*2de0*/  SHF.R.S32.HI R80, RZ, 0x1f, R25 ;  /* 0x0000001fff507819 */ /* 0x000fe20000011419 */
[----:B------:R-:W-:Y:S01]  /*2df0*/  ULDC.64 UR4, c[0x0][0x300] ;  /* 0x0000c00000047ab9 */ /* 0x000fe20000000a00 */
[----:B-----5:R-:W-:Y:S01]  /*2e00*/  SHF.R.S32.HI R81, RZ, 0x1f, R21 ;  /* 0x0000001fff517819 */ /* 0x020fe20000011415 */
[----:B------:R-:W-:-:S04]  /*2e10*/  IMAD.WIDE.U32 R12, R25, UR4, RZ ;  /* 0x00000004190c7c25 */ /* 0x000fc8000f8e00ff */
[----:B------:R-:W-:Y:S02]  /*2e20*/  IMAD R14, R80, UR4, RZ ;  /* 0x00000004500e7c24 */ /* 0x000fe4000f8e02ff */
[----:B------:R-:W-:Y:S02]  /*2e30*/  IMAD R82, R2, -0x60, R24 ;  /* 0xffffffa002527824 */ /* 0x000fe400078e0218 */
[----:B------:R-:W-:Y:S01]  /*2e40*/  IMAD R11, R25, UR5, R14 ;  /* 0x00000005190b7c24 */ /* 0x000fe2000f8e020e */
[----:B------:R-:W-:Y:S02]  /*2e50*/  ULDC.64 UR4, c[0x0][0x310] ;  /* 0x0000c40000047ab9 */ /* 0x000fe40000000a00 */
[----:B------:R-:W-:Y:S01]  /*2e60*/  IMAD R14, R81, UR4, RZ ;  /* 0x00000004510e7c24 */ /* 0x000fe2000f8e02ff */
[----:B------:R-:W-:Y:S01]  /*2e70*/  VIMNMX R82, R82, 0x60, PT ;  /* 0x0000006052527848 */ /* 0x000fe20003fe0100 */
[----:B------:R-:W-:Y:S02]  /*2e80*/  IMAD.IADD R13, R13, 0x1, R11 ;  /* 0x000000010d0d7824 */ /* 0x000fe400078e020b */
[----:B------:R-:W-:-:S02]  /*2e90*/  IMAD R11, R21, UR5, R14 ;  /* 0x00000005150b7c24 */ /* 0x000fc4000f8e020e */
        /* <DEDUP_REMOVED lines=8> */
[----:B------:R-:W-:Y:S01]  /*2f20*/  IMAD R13, R124, R2, RZ ;  /* 0x000000027c0d7224 */ /* 0x000fe200078e02ff */
[C---:B------:R-:W-:Y:S01]  /*2f30*/  LEA R116, P2, R12.reuse, UR4, 0x1 ;  /* 0x000000040c747c11 */ /* 0x040fe2000f8408ff */
[----:B------:R-:W-:Y:S01]  /*2f40*/  ULDC.U8 UR4, c[0x0][0x410] ;  /* 0x0001040000047ab9 */ /* 0x000fe20000000000 */
[C---:B------:R-:W-:Y:S02]  /*2f50*/  IMAD R29, R11.reuse, R92, R14 ;  /* 0x0000005c0b1d7224 */ /* 0x040fe400078e020e */
[----:B------:R-:W-:Y:S01]  /*2f60*/  LEA.HI.X R113, R12, UR5, R113, 0x1, P2 ;  /* 0x000000050c717c11 */ /* 0x000fe200090f0c71 */
[----:B------:R-:W-:Y:S01]  /*2f70*/  IMAD R31, R11, R86, R13 ;  /* 0x000000560b1f7224 */ /* 0x000fe200078e020d */
[----:B------:R-:W-:Y:S01]  /*2f80*/  ISETP.NE.AND P2, PT, RZ, UR4, PT ;  /* 0x00000004ff007c0c */ /* 0x000fe2000bf45270 */
[----:B------:R-:W-:-:S04]  /*2f90*/  IMAD.WIDE.U32 R14, R92, R2, RZ ;  /* 0x000000025c0e7225 */ /* 0x000fc800078e00ff */
[----:B------:R-:W-:-:S04]  /*2fa0*/  IMAD.WIDE.U32 R12, R86, R2, RZ ;  /* 0x00000002560c7225 */ /* 0x000fc800078e00ff */
[----:B------:R-:W-:Y:S02]  /*2fb0*/  IMAD.IADD R11, R15, 0x1, R29 ;  /* 0x000000010f0b7824 */ /* 0x000fe400078e021d */
[----:B------:R-:W-:Y:S02]  /*2fc0*/  IMAD.IADD R78, R13, 0x1, R31 ;  /* 0x000000010d4e7824 */ /* 0x000fe400078e021f */
[----:B------:R-:W-:Y:S05]  /*2fd0*/  @!P2 BRA `(.L_x_3730) ;  /* 0x000000380058a947 */ /* 0x000fea0003800000 */
        /* <DEDUP_REMOVED lines=26> */
[----:B------:R-:W-:Y:S06]  /*3180*/  @P3 BRA `(.L_x_3732) ;  /* 0x0000000000a03947 */ /* 0x000fec0003800000 */
[----:B------:R-:W-:Y:S01]  /*3190*/  IADD3 R55, P2, R96, R14, RZ ;  /* 0x0000000e60377210 */ /* 0x000fe20007f5e0ff */
[----:B------:R-:W-:Y:S01]  /*31a0*/  ULDC.64 UR4, c[0x0][0x3e8] ;  /* 0x0000fa0000047ab9 */ /* 0x000fe20000000a00 */
[----:B------:R-:W-:Y:S02]  /*31b0*/  CS2R R72, SRZ ;  /* 0x0000000000487805 */ /* 0x000fe4000001ff00 */
[----:B------:R-:W-:Y:S01]  /*31c0*/  CS2R R74, SRZ ;  /* 0x00000000004a7805 */ /* 0x000fe2000001ff00 */
[----:B------:R-:W-:Y:S01]  /*31d0*/  IMAD.X R56, R11, 0x1, R100, P2 ;  /* 0x000000010b387824 */ /* 0x000fe200010e0664 */
[----:B------:R-:W-:-:S05]  /*31e0*/  IADD3 R52, P2, R90, R12, RZ ;  /* 0x0000000c5a347210 */ /* 0x000fca0007f5e0ff */
[----:B------:R-:W-:Y:S01]  /*31f0*/  IMAD.X R53, R78, 0x1, R99, P2 ;  /* 0x000000014e357824 */ /* 0x000fe200010e0663 */
        /* <DEDUP_REMOVED lines=8> */
[----:B------:R-:W5:Y:S04]  /*3280*/  @!P2 LDG.E.64 R72, desc[UR48][R54.64] ;  /* 0x000000303648a981 */ /* 0x000f68000c1e1b00 */
[----:B------:R-:W5:Y:S01]  /*3290*/  @!P2 LDG.E.64 R74, desc[UR48][R76.64] ;  /* 0x000000304c4aa981 */ /* 0x000f62000c1e1b00 */
        /* <DEDUP_REMOVED lines=16> */
[----:B------:R-:W-:-:S11]  /*33a0*/  CS2R R52, SRZ ;  /* 0x0000000000347805 */ /* 0x000fd6000001ff00 */
[----:B------:R-:W5:Y:S04]  /*33b0*/  @!P2 LDG.E.64 R56, desc[UR48][R54.64+0x80] ;  /* 0x000080303638a981 */ /* 0x000f68000c1e1b00 */
[----:B------:R-:W5:Y:S01]  /*33c0*/  @!P2 LDG.E.64 R58, desc[UR48][R76.64+0x80] ;  /* 0x000080304c3aa981 */ /* 0x000f62000c1e1b00 */
[----:B------:R-:W-:-:S13]  /*33d0*/  ISETP.GE.AND P2, PT, R210, R117, PT ;  /* 0x00000075d200720c */ /* 0x000fda0003f46270 */
[----:B------:R0:W5:Y:S02]  /*33e0*/  @!P2 LDG.E.64 R52, desc[UR48][R54.64+0xa0] ;  /* 0x0000a0303634a981 */ /* 0x000164000c1e1b00 */
[----:B0-----:R-:W-:-:S06]  /*33f0*/  CS2R R54, SRZ ;  /* 0x0000000000367805 */ /* 0x001fcc000001ff00 */
[----:B------:R0:W5:Y:S02]  /*3400*/  @!P2 LDG.E.64 R54, desc[UR48][R76.64+0xa0] ;  /* 0x0000a0304c36a981 */ /* 0x000164000c1e1b00 */
.L_x_3732:
[----:B------:R-:W-:Y:S05]  /*3410*/  BSYNC B1 ;  /* 0x0000000000017941 */ /* 0x000fea0003800000 */
.L_x_3731:
[----:B0-----:R-:W-:Y:S01]  /*3420*/  VIADD R77, R203, 0x40 ;  /* 0x00000040cb4d7836 */ /* 0x001fe20000000000 */
[----:B------:R-:W-:Y:S01]  /*3430*/  BSSY B1, `(.L_x_3733) ;  /* 0x000002c000017945 */ /* 0x000fe20003800000 */
[----:B-----5:R-:W-:-:S03]  /*3440*/  IMAD.MOV.U32 R76, RZ, RZ, R52 ;  /* 0x000000ffff4c7224 */ /* 0x020fc600078e0034 */
[----:B------:R-:W-:-:S13]  /*3450*/  ISETP.GE.AND P4, PT, R77, R82, PT ;  /* 0x000000524d00720c */ /* 0x000fda0003f86270 */
[----:B------:R-:W-:Y:S05]  /*3460*/  @P4 BRA `(.L_x_3734) ;  /* 0x0000000000a04947 */ /* 0x000fea0003800000 */
[----:B------:R-:W-:Y:S01]  /*3470*/  IADD3 R15, P2, P5, R96, R14, R102 ;  /* 0x0000000e600f7210 */ /* 0x000fe20007d5e066 */
[----:B------:R-:W-:Y:S01]  /*3480*/  ULDC.64 UR4, c[0x0][0x3e8] ;  /* 0x0000fa0000047ab9 */ /* 0x000fe20000000a00 */
[----:B------:R-:W-:Y:S02]  /*3490*/  CS2R R48, SRZ ;  /* 0x0000000000307805 */ /* 0x000fe4000001ff00 */
[----:B------:R-:W-:Y:S02]  /*34a0*/  CS2R R50, SRZ ;  /* 0x0000000000327805 */ /* 0x000fe4000001ff00 */
        /* <DEDUP_REMOVED lines=36> */
.L_x_3734:
[----:B------:R-:W-:Y:S05]  /*36f0*/  BSYNC B1 ;  /* 0x0000000000017941 */ /* 0x000fea0003800000 */
.L_x_3733:
[----:B0-----:R-:W-:Y:S01]  /*3700*/  IMAD.MOV.U32 R12, RZ, RZ, R56 ;  /* 0x000000ffff0c7224 */ /* 0x001fe200078e0038 */
[----:B------:R-:W-:Y:S01]  /*3710*/  ISETP.NE.AND P2, PT, R214, 0x3, PT ;  /* 0x00000003d600780c */ /* 0x000fe20003f45270 */
        /* <DEDUP_REMOVED lines=18> */
[----:B------:R-:W-:-:S02]  /*3840*/  MOV R11, R55 ;  /* 0x00000037000b7202 */ /* 0x000fc40000000f00 */
[----:B------:R-:W-:Y:S01]  /*3850*/  PRMT R153, R13, 0x7610, R153 ;  /* 0x000076100d997816 */ /* 0x000fe20000000099 */
[----:B------:R-:W-:Y:S01]  /*3860*/  IMAD.MOV.U32 R13, RZ, RZ, R72 ;  /* 0x000000ffff0d7224 */ /* 0x000fe200078e0048 */
[----:B------:R-:W-:Y:S01]  /*3870*/  PRMT R150, R12, 0x5410, R11 ;  /* 0x000054100c967816 */ /* 0x000fe2000000000b */
[----:B------:R-:W-:Y:S02]  /*3880*/  IMAD.MOV.U32 R12, RZ, RZ, R58 ;  /* 0x000000ffff0c7224 */ /* 0x000fe400078e003a */
[----:B------:R-:W-:Y:S01]  /*3890*/  IMAD.MOV.U32 R11, RZ, RZ, R59 ;  /* 0x000000ffff0b7224 */ /* 0x000fe200078e003b */
[----:B------:R-:W-:Y:S02]  /*38a0*/  PRMT R139, R14, 0x5410, R13 ;  /* 0x000054100e8b7816 */ /* 0x000fe4000000000d */
        /* <DEDUP_REMOVED lines=17> */
[----:B-----5:R-:W-:Y:S02]  /*39c0*/  IMAD.MOV.U32 R12, RZ, RZ, R28 ;  /* 0x000000ffff0c7224 */ /* 0x020fe400078e001c */
        /* <DEDUP_REMOVED lines=25> */
[----:B------:R-:W-:Y:S02]  /*3b60*/  PRMT R130, R12, 0x5410, R11 ;  /* 0x000054100c827816 */ /* 0x000fe4000000000b */
[----:B------:R-:W-:-:S04]  /*3b70*/  MOV R11, R42 ;  /* 0x0000002a000b7202 */ /* 0x000fc80000000f00 */
        /* <DEDUP_REMOVED lines=13> */
.L_x_3735:
[----:B------:R-:W-:Y:S01]  /*3c50*/  IMAD R83, R19, 0x8, R18 ;  /* 0x0000000813537824 */ /* 0x000fe200078e0212 */
[----:B------:R-:W-:Y:S01]  /*3c60*/  SHF.L.U32 R84, R204, 0x1f, RZ ;  /* 0x0000001fcc547819 */ /* 0x000fe200000006ff */
[----:B------:R-:W-:Y:S03]  /*3c70*/  BSSY B1, `(.L_x_3736) ;  /* 0x0000003000017945 */ /* 0x000fe60003800000 */
[----:B------:R-:W0:Y:S02]  /*3c80*/  SYNCS.PHASECHK.TRANS64.TRYWAIT P5, [R83+URZ+0x30890], R84 ;  /* 0x03089054530075a7 */ /* 0x000e2400080a017f */
[----:B0-----:R-:W-:Y:S05]  /*3c90*/  @!P5 BRA `(.L_x_3737) ;  /* 0x000001e80060d947 */ /* 0x001fea0003800000 */
.L_x_4064:
[----:B------:R-:W-:Y:S05]  /*3ca0*/  BSYNC B1 ;  /* 0x0000000000017941 */ /* 0x000fea0003800000 */
.L_x_3736:
[----:B------:R-:W-:-:S03]  /*3cb0*/  UMOV UR4, 0xffffffff ;  /* 0xffffffff00047882 */ /* 0x000fc60000000000 */
[----:B------:R-:W-:Y:S05]  /*3cc0*/  BRA.DIV UR4, `(.L_x_3738) ;  /* 0x000001ea04687947 */ /* 0x000fea000b800000 */
[----:B------:R1:W2:Y:S04]  /*3cd0*/  SHFL.IDX PT, R76, R113, RZ, 0x1c1f ;  /* 0x001c1fff714c7589 */ /* 0x0002a800000e0000 */
[----:B------:R1:W3:Y:S02]  /*3ce0*/  SHFL.IDX PT, R11, R116, RZ, 0x1c1f ;  /* 0x001c1fff740b7589 */ /* 0x0002e400000e0000 */
.L_x_4068:
        /* <DEDUP_REMOVED lines=13> */
[C---:B------:R-:W-:Y:S02]  /*3dc0*/  PRMT R75, R140.reuse, 0x5410, R73 ;  /* 0x000054108c4b7816 */ /* 0x040fe40000000049 */
[----:B------:R-:W-:-:S02]  /*3dd0*/  PRMT R73, R140, 0x5432, R74 ;  /* 0x000054328c497816 */ /* 0x000fc4000000004a */
[----:B------:R-:W-:Y:S02]  /*3de0*/  PRMT R72, R139, 0x5432, R72 ;  /* 0x000054328b487816 */ /* 0x000fe40000000048 */
[----:B0-----:R-:W-:Y:S02]  /*3df0*/  LOP3.LUT R141, R13, 0xffff0000, RZ, 0xc0, !PT ;  /* 0xffff00000d8d7812 */ /* 0x001fe400078ec0ff */
[C---:B------:R-:W-:Y:S01]  /*3e00*/  LOP3.LUT R140, R75.reuse, 0xffff0000, RZ, 0xc0, !PT ;  /* 0xffff00004b8c7812 */ /* 0x040fe200078ec0ff */
[----:B------:R-:W-:Y:S01]  /*3e10*/  IMAD.U32 R75, R75, 0x10000, RZ ;  /* 0x000100004b4b7824 */ /* 0x000fe200078e00ff */
[----:B------:R-:W-:Y:S01]  /*3e20*/  PRMT R133, R139, 0x5410, R133 ;  /* 0x000054108b857816 */ /* 0x000fe20000000085 */
[----:B------:R-:W-:Y:S01]  /*3e30*/  IMAD.U32 R139, R13, 0x10000, RZ ;  /* 0x000100000d8b7824 */ /* 0x000fe200078e00ff */
[C---:B------:R-:W-:Y:S01]  /*3e40*/  LOP3.LUT R13, R72.reuse, 0xffff0000, RZ, 0xc0, !PT ;  /* 0xffff0000480d7812 */ /* 0x040fe200078ec0ff */
[----:B------:R-:W-:Y:S01]  /*3e50*/  FMUL.FTZ R74, R141, R140 ;  /* 0x0000008c8d4a7220 */ /* 0x000fe20000410000 */
[----:B------:R-:W-:-:S03]  /*3e60*/  IMAD.U32 R72, R72, 0x10000, RZ ;  /* 0x0001000048487824 */ /* 0x000fc600078e00ff */
[-C--:B------:R-:W-:Y:S01]  /*3e70*/  FFMA.FTZ R74, R139, R13.reuse, -R74 ;  /* 0x0000000d8b4a7223 */ /* 0x080fe2000001084a */
[----:B------:R-:W-:Y:S01]  /*3e80*/  FMUL.FTZ R13, R141, R13 ;  /* 0x0000000d8d0d7220 */ /* 0x000fe20000410000 */
[C---:B------:R-:W-:Y:S01]  /*3e90*/  IMAD.U32 R141, R133.reuse, 0x10000, RZ ;  /* 0x00010000858d7824 */ /* 0x040fe200078e00ff */
[----:B------:R-:W-:Y:S02]  /*3ea0*/  LOP3.LUT R133, R133, 0xffff0000, RZ, 0xc0, !PT ;  /* 0xffff000085857812 */ /* 0x000fe400078ec0ff */
        /* <DEDUP_REMOVED lines=28> */
.L_x_3744:
[----:B------:R-:W-:Y:S05]  /*4070*/  BSYNC B3 ;  /* 0x0000000000037941 */ /* 0x000fea0003800000 */
.L_x_3743:
[----:B---3--:R-:W-:-:S04]  /*4080*/  LEA R72, P3, R16, R11, 0x1 ;  /* 0x0000000b10487211 */ /* 0x008fc800078608ff */
[----:B--2---:R-:W-:-:S05]  /*4090*/  LEA.HI.X R73, R16, R76, R17, 0x1, P3 ;  /* 0x0000004c10497211 */ /* 0x004fca00018f0c11 */
[----:B0-----:R4:W-:Y:S04]  /*40a0*/  ST.E.128 desc[UR48][R72.64], R12 ;  /* 0x0000000c48007985 */ /* 0x0019e8000c101d30 */
.L_x_3742:
[----:B------:R-:W-:Y:S05]  /*40b0*/  BSYNC B2 ;  /* 0x0000000000027941 */ /* 0x000fea0003800000 */
.L_x_3741:
        /* <DEDUP_REMOVED lines=18> */
[----:B------:R-:W-:Y:S01]  /*41e0*/  LOP3.LUT R13, R68, 0xffff0000, RZ, 0xc0, !PT ;  /* 0xffff0000440d7812 */ /* 0x000fe200078ec0ff */
        /* <DEDUP_REMOVED lines=35> */
.L_x_3748:
[----:B------:R-:W-:Y:S05]  /*4420*/  BSYNC B3 ;  /* 0x0000000000037941 */ /* 0x000fea0003800000 */
.L_x_3747:
[----:B------:R-:W-:Y:S01]  /*4430*/  SHF.L.U32 R70, R198, 0x3, RZ ;  /* 0x00000003c6467819 */ /* 0x000fe200000006ff */
[----:B---3--:R-:W-:Y:S02]  /*4440*/  IMAD.MOV.U32 R68, RZ, RZ, R11 ;  /* 0x000000ffff447224 */ /* 0x008fe400078e000b */
[----:B--2---:R-:W-:Y:S02]  /*4450*/  IMAD.MOV.U32 R69, RZ, RZ, R76 ;  /* 0x000000ffff457224 */ /* 0x004fe400078e004c */
[----:B------:R-:W-:-:S05]  /*4460*/  IMAD.WIDE R68, R70, 0x2, R68 ;  /* 0x0000000246447825 */ /* 0x000fca00078e0244 */
[----:B0-----:R0:W-:Y:S02]  /*4470*/  ST.E.128 desc[UR48][R68.64], R12 ;  /* 0x0000000c44007985 */ /* 0x0011e4000c101d30 */
.L_x_3746:
[----:B------:R-:W-:Y:S05]  /*4480*/  BSYNC B2 ;  /* 0x0000000000027941 */ /* 0x000fea0003800000 */
.L_x_3745:
        /* <DEDUP_REMOVED lines=54> */
.L_x_3752:
[----:B------:R-:W-:Y:S05]  /*47f0*/  BSYNC B3 ;  /* 0x0000000000037941 */ /* 0x000fea0003800000 */
.L_x_3751:
[----:B------:R-:W-:Y:S02]  /*4800*/  IMAD.SHL.U32 R66, R199, 0x8, RZ ;  /* 0x00000008c7427824 */ /* 0x000fe400078e00ff */
[----:B---3--:R-:W-:Y:S02]  /*4810*/  IMAD.MOV.U32 R64, RZ, RZ, R11 ;  /* 0x000000ffff407224 */ /* 0x008fe400078e000b */
[----:B--2---:R-:W-:Y:S02]  /*4820*/  IMAD.MOV.U32 R65, RZ, RZ, R76 ;  /* 0x000000ffff417224 */ /* 0x004fe400078e004c */
[----:B------:R-:W-:-:S05]  /*4830*/  IMAD.WIDE R64, R66, 0x2, R64 ;  /* 0x0000000242407825 */ /* 0x000fca00078e0240 */
[----:B----4-:R0:W-:Y:S02]  /*4840*/  ST.E.128 desc[UR48][R64.64], R12 ;  /* 0x0000000c40007985 */ /* 0x0101e4000c101d30 */
.L_x_3750:
[----:B------:R-:W-:Y:S05]  /*4850*/  BSYNC B2 ;  /* 0x0000000000027941 */ /* 0x000fea0003800000 */
.L_x_3749:
        /* <DEDUP_REMOVED lines=54> */
.L_x_3756:
[----:B------:R-:W-:Y:S05]  /*4bc0*/  BSYNC B3 ;  /* 0x0000000000037941 */ /* 0x000fea0003800000 */
.L_x_3755:
[----:B---3--:R-:W-:-:S04]  /*4bd0*/  LEA R60, P3, R23, R11, 0x1 ;  /* 0x0000000b173c7211 */ /* 0x008fc800078608ff */
[----:B--2---:R-:W-:-:S05]  /*4be0*/  LEA.HI.X R61, R23, R76, R202, 0x1, P3 ;  /* 0x0000004c173d7211 */ /* 0x004fca00018f0cca */
[----:B----4-:R0:W-:Y:S04]  /*4bf0*/  ST.E.128 desc[UR48][R60.64], R12 ;  /* 0x0000000c3c007985 */ /* 0x0101e8000c101d30 */
.L_x_3754:
[----:B------:R-:W-:Y:S05]  /*4c00*/  BSYNC B2 ;  /* 0x0000000000027941 */ /* 0x000fea0003800000 */
.L_x_3753:
        /* <DEDUP_REMOVED lines=8> */
[--C-:B------:R-:W-:Y:S02]  /*4c90*/  SHF.R.U64 R60, R58, 0x10, R59.reuse ;  /* 0x000000103a3c7819 */ /* 0x100fe4000000123b */
[C---:B------:R-:W-:Y:S02]  /*4ca0*/  PRMT R56, R152.reuse, 0x5432, R56 ;  /* 0x0000543298387816 */ /* 0x040fe40000000038 */
[----:B------:R-:W-:Y:S02]  /*4cb0*/  PRMT R152, R152, 0x5410, R60 ;  /* 0x0000541098987816 */ /* 0x000fe4000000003c */
[----:B------:R-:W-:Y:S02]  /*4cc0*/  SHF.R.U32.HI R58, RZ, 0x10, R59 ;  /* 0x00000010ff3a7819 */ /* 0x000fe4000001163b */
[C---:B----4-:R-:W-:Y:S01]  /*4cd0*/  LOP3.LUT R62, R13.reuse, 0xffff0000, RZ, 0xc0, !PT ;  /* 0xffff00000d3e7812 */ /* 0x050fe200078ec0ff */
[----:B------:R-:W-:Y:S01]  /*4ce0*/  IMAD.U32 R13, R13, 0x10000, RZ ;  /* 0x000100000d0d7824 */ /* 0x000fe200078e00ff */
[C---:B------:R-:W-:Y:S01]  /*4cf0*/  LOP3.LUT R59, R152.reuse, 0xffff0000, RZ, 0xc0, !PT ;  /* 0xffff0000983b7812 */ /* 0x040fe200078ec0ff */
[----:B------:R-:W-:Y:S01]  /*4d00*/  IMAD.U32 R152, R152, 0x10000, RZ ;  /* 0x0001000098987824 */ /* 0x000fe200078e00ff */
[C---:B------:R-:W-:Y:S01]  /*4d10*/  LOP3.LUT R60, R56.reuse, 0xffff0000, RZ, 0xc0, !PT ;  /* 0xffff0000383c7812 */ /* 0x040fe200078ec0ff */
[----:B------:R-:W-:Y:S01]  /*4d20*/  IMAD.U32 R56, R56, 0x10000, RZ ;  /* 0x0001000038387824 */ /* 0x000fe200078e00ff */
[----:B------:R-:W-:Y:S01]  /*4d30*/  SHF.R.U32.HI R57, RZ, 0x10, R57 ;  /* 0x00000010ff397819 */ /* 0x000fe20000011639 */
[CC--:B------:R-:W-:Y:S01]  /*4d40*/  FMUL.FTZ R61, R62.reuse, R59.reuse ;  /* 0x0000003b3e3d7220 */ /* 0x0c0fe20000410000 */
[C---:B------:R-:W-:Y:S01]  /*4d50*/  PRMT R58, R151.reuse, 0x5432, R58 ;  /* 0x00005432973a7816 */ /* 0x040fe2000000003a */
[-C--:B------:R-:W-:Y:S01]  /*4d60*/  FMUL.FTZ R62, R62, R60.reuse ;  /* 0x0000003c3e3e7220 */ /* 0x080fe20000410000 */
[----:B------:R-:W-:Y:S01]  /*4d70*/  PRMT R57, R151, 0x5410, R57 ;  /* 0x0000541097397816 */ /* 0x000fe20000000039 */
[C---:B------:R-:W-:Y:S01]  /*4d80*/  FFMA.FTZ R61, R13.reuse, R60, -R61 ;  /* 0x0000003c0d3d7223 */ /* 0x040fe2000001083d */
[----:B------:R-:W-:Y:S01]  /*4d90*/  LOP3.LUT R63, R14, 0xffff0000, RZ, 0xc0, !PT ;  /* 0xffff00000e3f7812 */ /* 0x000fe200078ec0ff */
[----:B------:R-:W-:Y:S01]  /*4da0*/  FFMA.FTZ R62, R13, R59, R62 ;  /* 0x0000003b0d3e7223 */ /* 0x000fe2000001003e */
[C---:B------:R-:W-:Y:S01]  /*4db0*/  SHF.L.U32 R59, R58.reuse, 0x10, RZ ;  /* 0x000000103a3b7819 */ /* 0x040fe200000006ff */
        /* <DEDUP_REMOVED lines=27> */
.L_x_3760:
[----:B------:R-:W-:Y:S05]  /*4f70*/  BSYNC B3 ;  /* 0x0000000000037941 */ /* 0x000fea0003800000 */
.L_x_3759:
[----:B---3--:R-:W-:-:S04]  /*4f80*/  LEA R56, P3, R22, R11, 0x1 ;  /* 0x0000000b16387211 */ /* 0x008fc800078608ff */
[----:B--2---:R-:W-:-:S05]  /*4f90*/  LEA.HI.X R57, R22, R76, R201, 0x1, P3 ;  /* 0x0000004c16397211 */ /* 0x004fca00018f0cc9 */
[----:B----4-:R0:W-:Y:S04]  /*4fa0*/  ST.E.128 desc[UR48][R56.64], R12 ;  /* 0x0000000c38007985 */ /* 0x0101e8000c101d30 */
.L_x_3758:
[----:B------:R-:W-:Y:S05]  /*4fb0*/  BSYNC B2 ;  /* 0x0000000000027941 */ /* 0x000fea0003800000 */
.L_x_3757:
[----:B------:R-:W-:-:S13]  /*4fc0*/  ISETP.NE.AND P3, PT, R20, RZ, PT ;  /* 0x000000ff1400720c */ /* 0x000fda0003f65270 */
[----:B------:R-:W-:Y:S05]  /*4fd0*/  @!P3 BRA `(.L_x_3740) ;  /* 0x0000000000dcb947 */ /* 0x000fea0003800000 */
[----:B0---4-:R0:W4:Y:S01]  /*4fe0*/  LDS.128 R12, [R27+0x24000] ;  /* 0x024000001b0c7984 */ /* 0x0111220000000c00 */
[C---:B---3--:R-:W-:Y:S01]  /*4ff0*/  LEA R56, P3, R192.reuse, R11, 0x1 ;  /* 0x0000000bc0387211 */ /* 0x048fe200078608ff */
[----:B------:R-:W-:Y:S03]  /*5000*/  BSSY B2, `(.L_x_3761) ;  /* 0x0000033000027945 */ /* 0x000fe60003800000 */
[----:B--2---:R-:W-:Y:S02]  /*5010*/  LEA.HI.X R57, R192, R76, R200, 0x1, P3 ;  /* 0x0000004cc0397211 */ /* 0x004fe400018f0cc8 */
        /* <DEDUP_REMOVED lines=49> */
.L_x_3762:
[----:B------:R-:W-:Y:S05]  /*5330*/  BSYNC B2 ;  /* 0x0000000000027941 */ /* 0x000fea0003800000 */
.L_x_3761:
[----:B----4-:R0:W-:Y:S02]  /*5340*/  ST.E.128 desc[UR48][R56.64], R12 ;  /* 0x0000000c38007985 */ /* 0x0101e4000c101d30 */
.L_x_3740:
[----:B------:R-:W-:Y:S05]  /*5350*/  BSYNC B1 ;  /* 0x0000000000017941 */ /* 0x000fea0003800000 */
.L_x_3739:
[----:B------:R-:W-:-:S03]  /*5360*/  UMOV UR4, 0xffffffff ;  /* 0xffffffff00047882 */ /* 0x000fc60000000000 */
[----:B------:R-:W-:Y:S05]  /*5370*/  BRA.DIV UR4, `(.L_x_3763) ;  /* 0x000001d604087947 */ /* 0x000fea000b800000 */
[----:B-1----:R-:W1:Y:S04]  /*5380*/  SHFL.IDX PT, R113, R113, 0x1, 0x1c1f ;  /* 0x003c1f0071717f89 */ /* 0x002e6800000e0000 */
[----:B------:R-:W0:Y:S02]  /*5390*/  SHFL.IDX PT, R116, R116, 0x1, 0x1c1f ;  /* 0x003c1f0074747f89 */ /* 0x000e2400000e0000 */
.L_x_4072:
[----:B------:R-:W-:Y:S05]  /*53a0*/  @P4 BRA `(.L_x_3764) ;  /* 0x00000058001c4947 */ /* 0x000fea0003800000 */
[----:B------:R-:W-:Y:S01]  /*53b0*/  ISETP.NE.AND P3, PT, R6, RZ, PT ;  /* 0x000000ff0600720c */ /* 0x000fe20003f65270 */
[----:B------:R-:W-:-:S12]  /*53c0*/  BSSY B1, `(.L_x_3765) ;  /* 0x0000038000017945 */ /* 0x000fd80003800000 */
[----:B------:R-:W-:Y:S05]  /*53d0*/  @!P3 BRA `(.L_x_3766) ;  /* 0x0000000000d8b947 */ /* 0x000fea0003800000 */
[----:B0---4-:R0:W4:Y:S01]  /*53e0*/  LDS.128 R12, [R26+0x20000] ;  /* 0x020000001a0c7984 */ /* 0x0111220000000c00 */
[C---:B------:R-:W-:Y:S01]  /*53f0*/  LEA R52, P3, R16.reuse, R116, 0x1 ;  /* 0x0000007410347211 */ /* 0x040fe200078608ff */
[----:B------:R-:W-:Y:S03]  /*5400*/  BSSY B2, `(.L_x_3767) ;  /* 0x0000032000027945 */ /* 0x000fe60003800000 */
[----:B-1----:R-:W-:Y:S02]  /*5410*/  LEA.HI.X R53, R16, R113, R17, 0x1, P3 ;  /* 0x0000007110357211 */ /* 0x002fe400018f0c11 */
[----:B------:R-:W-:-:S13]  /*5420*/  ISETP.GE.AND P3, PT, R196, R117, PT ;  /* 0x00000075c400720c */ /* 0x000fda0003f66270 */
[----:B0-----:R-:W-:Y:S05]  /*5430*/  @P3 BRA `(.L_x_3768) ;  /* 0x0000000000b83947 */ /* 0x001fea0003800000 */
[----:B------:R-:W-:Y:S01]  /*5440*/  SHF.R.U64 R50, R50, 0x10, R51 ;  /* 0x0000001032327819 */ /* 0x000fe20000001233 */
[----:B----4-:R-:W-:Y:S01]  /*5450*/  IMAD.U32 R56, R13, 0x10000, RZ ;  /* 0x000100000d387824 */ /* 0x010fe200078e00ff */
[--C-:B---3--:R-:W-:Y:S02]  /*5460*/  SHF.R.U64 R11, R48, 0x10, R49.reuse ;  /* 0x00000010300b7819 */ /* 0x108fe40000001231 */
[----:B------:R-:W-:Y:S02]  /*5470*/  SHF.R.U32.HI R48, RZ, 0x10, R49 ;  /* 0x00000010ff307819 */ /* 0x000fe40000011631 */
[----:B------:R-:W-:Y:S02]  /*5480*/  PRMT R49, R148, 0x5410, R50 ;  /* 0x0000541094317816 */ /* 0x000fe40000000032 */
[----:B------:R-:W-:Y:S02]  /*5490*/  PRMT R11, R147, 0x5410, R11 ;  /* 0x00005410930b7816 */ /* 0x000fe4000000000b */
[----:B------:R-:W-:-:S02]  /*54a0*/  LOP3.LUT R55, R13, 0xffff0000, RZ, 0xc0, !PT ;  /* 0xffff00000d377812 */ /* 0x000fc400078ec0ff */
[----:B------:R-:W-:Y:S02]  /*54b0*/  LOP3.LUT R50, R49, 0xffff0000, RZ, 0xc0, !PT ;  /* 0xffff000031327812 */ /* 0x000fe400078ec0ff */
[C---:B------:R-:W-:Y:S01]  /*54c0*/  LOP3.LUT R54, R11.reuse, 0xffff0000, RZ, 0xc0, !PT ;  /* 0xffff00000b367812 */ /* 0x040fe200078ec0ff */
[----:B------:R-:W-:Y:S01]  /*54d0*/  IMAD.U32 R11, R11, 0x10000, RZ ;  /* 0x000100000b0b7824 */ /* 0x000fe200078e00ff */
[----:B------:R-:W-:Y:S01]  /*54e0*/  SHF.R.U32.HI R51, RZ, 0x10, R51 ;  /* 0x00000010ff337819 */ /* 0x000fe20000011633 */
[----:B------:R-:W-:Y:S01]  /*54f0*/  FMUL.FTZ R13, R55, R50 ;  /* 0x00000032370d7220 */ /* 0x000fe20000410000 */
[----:B------:R-:W-:Y:S01]  /*5500*/  PRMT R48, R147, 0x5432, R48 ;  /* 0x0000543293307816 */ /* 0x000fe20000000030 */
[-C--:B------:R-:W-:Y:S01]  /*5510*/  FMUL.FTZ R55, R55, R54.reuse ;  /* 0x0000003637377220 */ /* 0x080fe20000410000 */
[----:B------:R-:W-:Y:S01]  /*5520*/  PRMT R51, R148, 0x5432, R51 ;  /* 0x0000543294337816 */ /* 0x000fe20000000033 */
[----:B------:R-:W-:Y:S01]  /*5530*/  FFMA.FTZ R13, R56, R54, -R13 ;  /* 0x00000036380d7223 */ /* 0x000fe2000001080d */
        /* <DEDUP_REMOVED lines=17> */
[----:B------:R-:W-:Y:S02]  /*5650*/  IMAD.U32 R15, R15, 0x10000, RZ ;  /* 0x000100000f0f7824 */ /* 0x000fe400078e00ff */
[C---:B------:R-:W-:Y:S01]  /*5660*/  FMUL.FTZ R49, R14.reuse, R51 ;  /* 0x000000330e317220 */ /* 0x040fe20000410000 */
[----:B------:R-:W-:-:S03]  /*5670*/  FMUL.FTZ R14, R14, R48 ;  /* 0x000000300e0e7220 */ /* 0x000fc60000410000 */
[C---:B------:R-:W-:Y:S01]  /*5680*/  FFMA.FTZ R49, R15.reuse, R48, -R49 ;  /* 0x000000300f317223 */ /* 0x040fe20000010831 */
[CC--:B------:R-:W-:Y:S01]  /*5690*/  FMUL.FTZ R48, R12.reuse, R54.reuse ;  /* 0x000000360c307220 */ /* 0x0c0fe20000410000 */
[----:B------:R-:W-:Y:S01]  /*56a0*/  FFMA.FTZ R14, R15, R51, R14 ;  /* 0x000000330f0e7223 */ /* 0x000fe2000001000e */
[-C--:B------:R-:W-:Y:S02]  /*56b0*/  FMUL.FTZ R12, R12, R11.reuse ;  /* 0x0000000b0c0c7220 */ /* 0x080fe40000410000 */
[C---:B------:R-:W-:Y:S02]  /*56c0*/  FFMA.FTZ R48, R50.reuse, R11, -R48 ;  /* 0x0000000b32307223 */ /* 0x040fe40000010830 */
[----:B------:R-:W-:Y:S01]  /*56d0*/  FFMA.FTZ R12, R50, R54, R12 ;  /* 0x00000036320c7223 */ /* 0x000fe2000001000c */
[----:B------:R-:W-:-:S04]  /*56e0*/  F2FP.BF16.F32.PACK_AB R14, R14, R49 ;  /* 0x000000310e0e723e */ /* 0x000fc800000010ff */
[----:B------:R-:W-:Y:S01]  /*56f0*/  MOV R15, R14 ;  /* 0x0000000e000f7202 */ /* 0x000fe20000000f00 */
[----:B------:R-:W-:Y:S01]  /*5700*/  IMAD.MOV.U32 R14, RZ, RZ, R56 ;  /* 0x000000ffff0e7224 */ /* 0x000fe200078e0038 */
[----:B------:R-:W-:-:S07]  /*5710*/  F2FP.BF16.F32.PACK_AB R12, R12, R48 ;  /* 0x000000300c0c723e */ /* 0x000fce00000010ff */
.L_x_3768:
[----:B------:R-:W-:Y:S05]  /*5720*/  BSYNC B2 ;  /* 0x0000000000027941 */ /* 0x000fea0003800000 */
.L_x_3767:
[----:B----4-:R0:W-:Y:S02]  /*5730*/  ST.E.128 desc[UR48][R52.64], R12 ;  /* 0x0000000c34007985 */ /* 0x0101e4000c101d30 */
.L_x_3766:
[----:B------:R-:W-:Y:S05]  /*5740*/  BSYNC B1 ;  /* 0x0000000000017941 */ /* 0x000fea0003800000 */
.L_x_3765:
[----:B------:R-:W-:Y:S01]  /*5750*/  ISETP.NE.AND P3, PT, R7, RZ, PT ;  /* 0x000000ff0700720c */ /* 0x000fe20003f65270 */
[----:B------:R-:W-:-:S12]  /*5760*/  BSSY B1, `(.L_x_3769) ;  /* 0x0000039000017945 */ /* 0x000fd80003800000 */
[----:B------:R-:W-:Y:S05]  /*5770*/  @!P3 BRA `(.L_x_3770) ;  /* 0x0000000000dcb947 */ /* 0x000fea0003800000 */
[----:B0---4-:R0:W4:Y:S01]  /*5780*/  LDS.128 R12, [R27+0x20000] ;  /* 0x020000001b0c7984 */ /* 0x0111220000000c00 */
[----:B------:R-:W-:Y:S01]  /*5790*/  ISETP.GE.AND P3, PT, R209, R117, PT ;  /* 0x00000075d100720c */ /* 0x000fe20003f66270 */
[----:B---3--:R-:W-:Y:S01]  /*57a0*/  IMAD.SHL.U32 R11, R198, 0x8, RZ ;  /* 0x00000008c60b7824 */ /* 0x008fe200078e00ff */
[----:B------:R-:W-:Y:S01]  /*57b0*/  BSSY B2, `(.L_x_3771) ;  /* 0x0000032000027945 */ /* 0x000fe20003800000 */
[----:B------:R-:W-:Y:S02]  /*57c0*/  IMAD.MOV.U32 R48, RZ, RZ, R116 ;  /* 0x000000ffff307224 */ /* 0x000fe400078e0074 */
[----:B-1----:R-:W-:Y:S02]  /*57d0*/  IMAD.MOV.U32 R49, RZ, RZ, R113 ;  /* 0x000000ffff317224 */ /* 0x002fe400078e0071 */
[----:B------:R-:W-:-:S06]  /*57e0*/  IMAD.WIDE R48, R11, 0x2, R48 ;  /* 0x000000020b307825 */ /* 0x000fcc00078e0230 */
[----:B0-----:R-:W-:Y:S05]  /*57f0*/  @P3 BRA `(.L_x_3772) ;  /* 0x0000000000b43947 */ /* 0x001fea0003800000 */
        /* <DEDUP_REMOVED lines=45> */
.L_x_3772:
[----:B------:R-:W-:Y:S05]  /*5ad0*/  BSYNC B2 ;  /* 0x0000000000027941 */ /* 0x000fea0003800000 */
.L_x_3771:
[----:B----4-:R0:W-:Y:S02]  /*5ae0*/  ST.E.128 desc[UR48][R48.64], R12 ;  /* 0x0000000c30007985 */ /* 0x0101e4000c101d30 */
.L_x_3770:
[----:B------:R-:W-:Y:S05]  /*5af0*/  BSYNC B1 ;  /* 0x0000000000017941 */ /* 0x000fea0003800000 */
.L_x_3769:
        /* <DEDUP_REMOVED lines=11> */
[----:B------:R-:W-:Y:S02]  /*5bb0*/  SHF.R.U64 R47, R42, 0x10, R43 ;  /* 0x000000102a2f7819 */ /* 0x000fe4000000122b */
[----:B------:R-:W-:Y:S01]  /*5bc0*/  SHF.R.U64 R48, R40, 0x10, R41 ;  /* 0x0000001028307819 */ /* 0x000fe20000001229 */
[----:B----4-:R-:W-:Y:S01]  /*5bd0*/  IMAD.U32 R40, R14, 0x10000, RZ ;  /* 0x000100000e287824 */ /* 0x010fe200078e00ff */
[----:B------:R-:W-:Y:S02]  /*5be0*/  SHF.R.U32.HI R43, RZ, 0x10, R43 ;  /* 0x00000010ff2b7819 */ /* 0x000fe4000001162b */
[----:B------:R-:W-:Y:S02]  /*5bf0*/  SHF.R.U32.HI R46, RZ, 0x10, R41 ;  /* 0x00000010ff2e7819 */ /* 0x000fe40000011629 */
[C---:B------:R-:W-:Y:S02]  /*5c00*/  PRMT R42, R144.reuse, 0x5410, R47 ;  /* 0x00005410902a7816 */ /* 0x040fe4000000002f */
[----:B------:R-:W-:Y:S01]  /*5c10*/  PRMT R41, R143, 0x5410, R48 ;  /* 0x000054108f297816 */ /* 0x000fe20000000030 */
[----:B------:R-:W-:Y:S01]  /*5c20*/  IMAD.U32 R48, R13, 0x10000, RZ ;  /* 0x000100000d307824 */ /* 0x000fe200078e00ff */
[----:B------:R-:W-:-:S02]  /*5c30*/  PRMT R144, R144, 0x5432, R43 ;  /* 0x0000543290907816 */ /* 0x000fc4000000002b */
        /* <DEDUP_REMOVED lines=8> */
[----:B------:R-:W-:Y:S01]  /*5cc0*/  IMAD.U32 R13, R12, 0x10000, RZ ;  /* 0x000100000c0d7824 */ /* 0x000fe200078e00ff */
[----:B------:R-:W-:Y:S01]  /*5cd0*/  LOP3.LUT R14, R15, 0xffff0000, RZ, 0xc0, !PT ;  /* 0xffff00000f0e7812 */ /* 0x000fe200078ec0ff */
[----:B------:R-:W-:Y:S01]  /*5ce0*/  FMUL.FTZ R51, R47, R50 ;  /* 0x000000322f337220 */ /* 0x000fe20000410000 */
[----:B------:R-:W-:Y:S01]  /*5cf0*/  FMUL.FTZ R11, R11, R46 ;  /* 0x0000002e0b0b7220 */ /* 0x000fe20000410000 */
[-C--:B------:R-:W-:Y:S01]  /*5d00*/  FMUL.FTZ R47, R47, R49.reuse ;  /* 0x000000312f2f7220 */ /* 0x080fe20000410000 */
[----:B------:R-:W-:Y:S01]  /*5d10*/  LOP3.LUT R144, R144, 0xffff0000, RZ, 0xc0, !PT ;  /* 0xffff000090907812 */ /* 0x000fe200078ec0ff */
[----:B------:R-:W-:Y:S01]  /*5d20*/  IMAD.U32 R42, R42, 0x10000, RZ ;  /* 0x000100002a2a7824 */ /* 0x000fe200078e00ff */
[----:B------:R-:W-:Y:S01]  /*5d30*/  LOP3.LUT R143, R143, 0xffff0000, RZ, 0xc0, !PT ;  /* 0xffff00008f8f7812 */ /* 0x000fe200078ec0ff */
[----:B------:R-:W-:Y:S01]  /*5d40*/  IMAD.U32 R41, R41, 0x10000, RZ ;  /* 0x0001000029297824 */ /* 0x000fe200078e00ff */
[----:B------:R-:W-:Y:S01]  /*5d50*/  LOP3.LUT R12, R12, 0xffff0000, RZ, 0xc0, !PT ;  /* 0xffff00000c0c7812 */ /* 0x000fe200078ec0ff */
[C---:B------:R-:W-:Y:S01]  /*5d60*/  FFMA.FTZ R49, R48.reuse, R49, -R51 ;  /* 0x0000003130317223 */ /* 0x040fe20000010833 */
[----:B------:R-:W-:Y:S01]  /*5d70*/  FFMA.FTZ R48, R48, R50, R47 ;  /* 0x0000003230307223 */ /* 0x000fe2000001002f */
[C---:B------:R-:W-:Y:S01]  /*5d80*/  FFMA.FTZ R46, R40.reuse, R46, -R53 ;  /* 0x0000002e282e7223 */ /* 0x040fe20000010835 */
[----:B------:R-:W-:Y:S01]  /*5d90*/  FFMA.FTZ R43, R40, R43, R11 ;  /* 0x0000002b282b7223 */ /* 0x000fe2000001000b */
[C---:B------:R-:W-:Y:S01]  /*5da0*/  FMUL.FTZ R40, R14.reuse, R144 ;  /* 0x000000900e287220 */ /* 0x040fe20000410000 */
[----:B------:R-:W-:Y:S01]  /*5db0*/  FMUL.FTZ R47, R14, R143 ;  /* 0x0000008f0e2f7220 */ /* 0x000fe20000410000 */
[C---:B------:R-:W-:Y:S01]  /*5dc0*/  FMUL.FTZ R14, R12.reuse, R42 ;  /* 0x0000002a0c0e7220 */ /* 0x040fe20000410000 */
[-C--:B------:R-:W-:Y:S01]  /*5dd0*/  FMUL.FTZ R11, R12, R41.reuse ;  /* 0x000000290c0b7220 */ /* 0x080fe20000410000 */
[----:B------:R-:W-:Y:S01]  /*5de0*/  IMAD.U32 R15, R15, 0x10000, RZ ;  /* 0x000100000f0f7824 */ /* 0x000fe200078e00ff */
[----:B------:R-:W-:Y:S01]  /*5df0*/  F2FP.BF16.F32.PACK_AB R46, R43, R46 ;  /* 0x0000002e2b2e723e */ /* 0x000fe200000010ff */
[C---:B------:R-:W-:Y:S01]  /*5e00*/  FFMA.FTZ R14, R13.reuse, R41, -R14 ;  /* 0x000000290d0e7223 */ /* 0x040fe2000001080e */
[----:B------:R-:W-:Y:S01]  /*5e10*/  FFMA.FTZ R11, R13, R42, R11 ;  /* 0x0000002a0d0b7223 */ /* 0x000fe2000001000b */
[C---:B------:R-:W-:Y:S01]  /*5e20*/  FFMA.FTZ R40, R15.reuse, R143, -R40 ;  /* 0x0000008f0f287223 */ /* 0x040fe20000010828 */
[----:B------:R-:W-:Y:S01]  /*5e30*/  FFMA.FTZ R47, R15, R144, R47 ;  /* 0x000000900f2f7223 */ /* 0x000fe2000001002f */
[----:B------:R-:W-:-:S02]  /*5e40*/  F2FP.BF16.F32.PACK_AB R13, R48, R49 ;  /* 0x00000031300d723e */ /* 0x000fc400000010ff */
[----:B------:R-:W-:Y:S01]  /*5e50*/  F2FP.BF16.F32.PACK_AB R12, R11, R14 ;  /* 0x0000000e0b0c723e */ /* 0x000fe200000010ff */
[----:B------:R-:W-:Y:S01]  /*5e60*/  IMAD.MOV.U32 R14, RZ, RZ, R46 ;  /* 0x000000ffff0e7224 */ /* 0x000fe200078e002e */
[----:B------:R-:W-:-:S07]  /*5e70*/  F2FP.BF16.F32.PACK_AB R15, R47, R40 ;  /* 0x000000282f0f723e */ /* 0x000fce00000010ff */
.L_x_3776:
[----:B------:R-:W-:Y:S05]  /*5e80*/  BSYNC B2 ;  /* 0x0000000000027941 */ /* 0x000fea0003800000 */
.L_x_3775:
[----:B----4-:R0:W-:Y:S02]  /*5e90*/  ST.E.128 desc[UR48][R44.64], R12 ;  /* 0x0000000c2c007985 */ /* 0x0101e4000c101d30 */
.L_x_3774:
[----:B------:R-:W-:Y:S05]  /*5ea0*/  BSYNC B1 ;  /* 0x0000000000017941 */ /* 0x000fea0003800000 */
.L_x_3773:
        /* <DEDUP_REMOVED lines=9> */
[--C-:B------:R-:W-:Y:S01]  /*5f40*/  SHF.R.U64 R44, R36, 0x10, R37.reuse ;  /* 0x00000010242c7819 */ /* 0x100fe20000001225 */
[----:B----4-:R-:W-:Y:S01]  /*5f50*/  IMAD.U32 R36, R14, 0x10000, RZ ;  /* 0x000100000e247824 */ /* 0x010fe200078e00ff */
[----:B------:R-:W-:Y:S02]  /*5f60*/  SHF.R.U32.HI R42, RZ, 0x10, R37 ;  /* 0x00000010ff2a7819 */ /* 0x000fe40000011625 */
[----:B------:R-:W-:Y:S02]  /*5f70*/  SHF.R.U64 R43, R38, 0x10, R39 ;  /* 0x00000010262b7819 */ /* 0x000fe40000001227 */
[----:B------:R-:W-:Y:S01]  /*5f80*/  LOP3.LUT R37, R14, 0xffff0000, RZ, 0xc0, !PT ;  /* 0xffff00000e257812 */ /* 0x000fe200078ec0ff */
[C---:B------:R-:W-:Y:S01]  /*5f90*/  IMAD.U32 R14, R15.reuse, 0x10000, RZ ;  /* 0x000100000f0e7824 */ /* 0x040fe200078e00ff */
[----:B---3--:R-:W-:Y:S02]  /*5fa0*/  LOP3.LUT R11, R15, 0xffff0000, RZ, 0xc0, !PT ;  /* 0xffff00000f0b7812 */ /* 0x008fe400078ec0ff */
[----:B------:R-:W-:-:S02]  /*5fb0*/  PRMT R15, R115, 0x5410, R44 ;  /* 0x00005410730f7816 */ /* 0x000fc4000000002c */
[----:B------:R-:W-:Y:S02]  /*5fc0*/  SHF.R.U32.HI R39, RZ, 0x10, R39 ;  /* 0x00000010ff277819 */ /* 0x000fe40000011627 */
[----:B------:R-:W-:Y:S02]  /*5fd0*/  PRMT R115, R115, 0x5432, R42 ;  /* 0x0000543273737816 */ /* 0x000fe4000000002a */
[C---:B------:R-:W-:Y:S01]  /*5fe0*/  PRMT R42, R130.reuse, 0x5410, R43 ;  /* 0x00005410822a7816 */ /* 0x040fe2000000002b */
[----:B------:R-:W-:Y:S01]  /*5ff0*/  IMAD.U32 R43, R13, 0x10000, RZ ;  /* 0x000100000d2b7824 */ /* 0x000fe200078e00ff */
[----:B------:R-:W-:Y:S01]  /*6000*/  PRMT R130, R130, 0x5432, R39 ;  /* 0x0000543282827816 */ /* 0x000fe20000000027 */
[----:B------:R-:W-:Y:S01]  /*6010*/  IMAD.U32 R45, R115, 0x10000, RZ ;  /* 0x00010000732d7824 */ /* 0x000fe200078e00ff */
[----:B------:R-:W-:Y:S02]  /*6020*/  LOP3.LUT R39, R13, 0xffff0000, RZ, 0xc0, !PT ;  /* 0xffff00000d277812 */ /* 0x000fe400078ec0ff */
[----:B------:R-:W-:Y:S01]  /*6030*/  LOP3.LUT R46, R42, 0xffff0000, RZ, 0xc0, !PT ;  /* 0xffff00002a2e7812 */ /* 0x000fe200078ec0ff */
[----:B------:R-:W-:Y:S01]  /*6040*/  IMAD.U32 R38, R130, 0x10000, RZ ;  /* 0x0001000082267824 */ /* 0x000fe200078e00ff */
[----:B------:R-:W-:-:S02]  /*6050*/  LOP3.LUT R44, R15, 0xffff0000, RZ, 0xc0, !PT ;  /* 0xffff00000f2c7812 */ /* 0x000fc400078ec0ff */
[----:B------:R-:W-:Y:S01]  /*6060*/  SHF.L.U32 R13, R12, 0x10, RZ ;  /* 0x000000100c0d7819 */ /* 0x000fe200000006ff */
[C---:B------:R-:W-:Y:S01]  /*6070*/  FMUL.FTZ R48, R39.reuse, R46 ;  /* 0x0000002e27307220 */ /* 0x040fe20000410000 */
[----:B------:R-:W-:Y:S01]  /*6080*/  LOP3.LUT R130, R130, 0xffff0000, RZ, 0xc0, !PT ;  /* 0xffff000082827812 */ /* 0x000fe200078ec0ff */
[-C--:B------:R-:W-:Y:S01]  /*6090*/  FMUL.FTZ R47, R39, R44.reuse ;  /* 0x0000002c272f7220 */ /* 0x080fe20000410000 */
[----:B------:R-:W-:Y:S01]  /*60a0*/  LOP3.LUT R39, R12, 0xffff0000, RZ, 0xc0, !PT ;  /* 0xffff00000c277812 */ /* 0x000fe200078ec0ff */
[----:B------:R-:W-:Y:S01]  /*60b0*/  FFMA.FTZ R12, R43, R44, -R48 ;  /* 0x0000002c2b0c7223 */ /* 0x000fe20000010830 */
[----:B------:R-:W-:Y:S01]  /*60c0*/  FMUL.FTZ R49, R37, R38 ;  /* 0x0000002625317220 */ /* 0x000fe20000410000 */
[----:B------:R-:W-:Y:S01]  /*60d0*/  FFMA.FTZ R43, R43, R46, R47 ;  /* 0x0000002e2b2b7223 */ /* 0x000fe2000001002f */
[----:B------:R-:W-:Y:S01]  /*60e0*/  FMUL.FTZ R47, R37, R45 ;  /* 0x0000002d252f7220 */ /* 0x000fe20000410000 */
[----:B------:R-:W-:Y:S01]  /*60f0*/  LOP3.LUT R115, R115, 0xffff0000, RZ, 0xc0, !PT ;  /* 0xffff000073737812 */ /* 0x000fe200078ec0ff */
[----:B------:R-:W-:-:S02]  /*6100*/  IMAD.U32 R44, R42, 0x10000, RZ ;  /* 0x000100002a2c7824 */ /* 0x000fc400078e00ff */
[C---:B------:R-:W-:Y:S01]  /*6110*/  FFMA.FTZ R37, R36.reuse, R45, -R49 ;  /* 0x0000002d24257223 */ /* 0x040fe20000010831 */
[----:B------:R-:W-:Y:S02]  /*6120*/  IMAD.U32 R42, R15, 0x10000, RZ ;  /* 0x000100000f2a7824 */ /* 0x000fe400078e00ff */
        /* <DEDUP_REMOVED lines=12> */
[----:B------:R-:W-:-:S07]  /*61f0*/  F2FP.BF16.F32.PACK_AB R12, R39, R36 ;  /* 0x00000024270c723e */ /* 0x000fce00000010ff */
.L_x_3780:
[----:B------:R-:W-:Y:S05]  /*6200*/  BSYNC B2 ;  /* 0x0000000000027941 */ /* 0x000fea0003800000 */
.L_x_3779:
[----:B----4-:R0:W-:Y:S02]  /*6210*/  ST.E.128 desc[UR48][R40.64], R12 ;  /* 0x0000000c28007985 */ /* 0x0101e4000c101d30 */
.L_x_3778:
[----:B------:R-:W-:Y:S05]  /*6220*/  BSYNC B1 ;  /* 0x0000000000017941 */ /* 0x000fea0003800000 */
.L_x_3777:
        /* <DEDUP_REMOVED lines=11> */
[----:B------:R-:W-:Y:S02]  /*62e0*/  SHF.R.U64 R39, R34, 0x10, R35 ;  /* 0x0000001022277819 */ /* 0x000fe40000001223 */
        /* <DEDUP_REMOVED lines=8> */
[C---:B------:R-:W-:Y:S01]  /*6370*/  LOP3.LUT R42, R40.reuse, 0xffff0000, RZ, 0xc0, !PT ;  /* 0xffff0000282a7812 */ /* 0x040fe200078ec0ff */
[----:B------:R-:W-:Y:S01]  /*6380*/  IMAD.U32 R39, R79, 0x10000, RZ ;  /* 0x000100004f277824 */ /* 0x000fe200078e00ff */
[----:B------:R-:W-:Y:S01]  /*6390*/  LOP3.LUT R38, R35, 0xffff0000, RZ, 0xc0, !PT ;  /* 0xffff000023267812 */ /* 0x000fe200078ec0ff */
[----:B------:R-:W-:Y:S01]  /*63a0*/  IMAD.U32 R40, R40, 0x10000, RZ ;  /* 0x0001000028287824 */ /* 0x000fe200078e00ff */
[----:B------:R-:W-:Y:S01]  /*63b0*/  LOP3.LUT R34, R14, 0xffff0000, RZ, 0xc0, !PT ;  /* 0xffff00000e227812 */ /* 0x000fe200078ec0ff */
[C---:B------:R-:W-:Y:S01]  /*63c0*/  IMAD.U32 R14, R15.reuse, 0x10000, RZ ;  /* 0x000100000f0e7824 */ /* 0x040fe200078e00ff */
[----:B---3--:R-:W-:Y:S01]  /*63d0*/  LOP3.LUT R11, R15, 0xffff0000, RZ, 0xc0, !PT ;  /* 0xffff00000f0b7812 */ /* 0x008fe200078ec0ff */
[----:B------:R-:W-:Y:S01]  /*63e0*/  FMUL.FTZ R44, R33, R42 ;  /* 0x0000002a212c7220 */ /* 0x000fe20000410000 */
[----:B------:R-:W-:-:S02]  /*63f0*/  IMAD.U32 R15, R13, 0x10000, RZ ;  /* 0x000100000d0f7824 */ /* 0x000fc400078e00ff */
[-C--:B------:R-:W-:Y:S01]  /*6400*/  FMUL.FTZ R33, R33, R38.reuse ;  /* 0x0000002621217220 */ /* 0x080fe20000410000 */
[----:B------:R-:W-:Y:S01]  /*6410*/  LOP3.LUT R114, R114, 0xffff0000, RZ, 0xc0, !PT ;  /* 0xffff000072727812 */ /* 0x000fe200078ec0ff */
[----:B------:R-:W-:Y:S02]  /*6420*/  IMAD.U32 R13, R12, 0x10000, RZ ;  /* 0x000100000c0d7824 */ /* 0x000fe400078e00ff */
[C---:B------:R-:W-:Y:S01]  /*6430*/  FFMA.FTZ R44, R15.reuse, R38, -R44 ;  /* 0x000000260f2c7223 */ /* 0x040fe2000001082c */
[----:B------:R-:W-:Y:S01]  /*6440*/  FFMA.FTZ R33, R15, R42, R33 ;  /* 0x0000002a0f217223 */ /* 0x000fe20000010021 */
[C---:B------:R-:W-:Y:S01]  /*6450*/  FMUL.FTZ R15, R34.reuse, R39 ;  /* 0x00000027220f7220 */ /* 0x040fe20000410000 */
[-C--:B------:R-:W-:Y:S01]  /*6460*/  FMUL.FTZ R43, R34, R41.reuse ;  /* 0x00000029222b7220 */ /* 0x080fe20000410000 */
[----:B------:R-:W-:Y:S01]  /*6470*/  LOP3.LUT R79, R79, 0xffff0000, RZ, 0xc0, !PT ;  /* 0xffff00004f4f7812 */ /* 0x000fe200078ec0ff */
[----:B------:R-:W-:Y:S01]  /*6480*/  IMAD.U32 R35, R35, 0x10000, RZ ;  /* 0x0001000023237824 */ /* 0x000fe200078e00ff */
[----:B------:R-:W-:Y:S01]  /*6490*/  LOP3.LUT R12, R12, 0xffff0000, RZ, 0xc0, !PT ;  /* 0xffff00000c0c7812 */ /* 0x000fe200078ec0ff */
[C---:B------:R-:W-:Y:S01]  /*64a0*/  FFMA.FTZ R34, R32.reuse, R41, R15 ;  /* 0x0000002920227223 */ /* 0x040fe2000001000f */
        /* <DEDUP_REMOVED lines=13> */
.L_x_3784:
[----:B------:R-:W-:Y:S05]  /*6580*/  BSYNC B2 ;  /* 0x0000000000027941 */ /* 0x000fea0003800000 */
.L_x_3783:
[----:B----4-:R0:W-:Y:S02]  /*6590*/  ST.E.128 desc[UR48][R36.64], R12 ;  /* 0x0000000c24007985 */ /* 0x0101e4000c101d30 */
.L_x_3782:
[----:B------:R-:W-:Y:S05]  /*65a0*/  BSYNC B1 ;  /* 0x0000000000017941 */ /* 0x000fea0003800000 */
.L_x_3781:
[----:B------:R-:W-:-:S13]  /*65b0*/  ISETP.NE.AND P3, PT, R20, RZ, PT ;  /* 0x000000ff1400720c */ /* 0x000fda0003f65270 */
        /* <DEDUP_REMOVED lines=9> */
[--C-:B------:R-:W-:Y:S02]  /*6650*/  SHF.R.U64 R36, R30, 0x10, R31.reuse ;  /* 0x000000101e247819 */ /* 0x100fe4000000121f */
[----:B------:R-:W-:Y:S02]  /*6660*/  SHF.R.U32.HI R34, RZ, 0x10, R31 ;  /* 0x00000010ff227819 */ /* 0x000fe4000001161f */
[----:B---3--:R-:W-:Y:S02]  /*6670*/  SHF.R.U32.HI R11, RZ, 0x10, R29 ;  /* 0x00000010ff0b7819 */ /* 0x008fe4000001161d */
[----:B------:R-:W-:Y:S02]  /*6680*/  PRMT R31, R78, 0x5432, R35 ;  /* 0x000054324e1f7816 */ /* 0x000fe40000000023 */
[----:B------:R-:W-:-:S02]  /*6690*/  PRMT R36, R77, 0x5432, R36 ;  /* 0x000054324d247816 */ /* 0x000fc40000000024 */
[----:B------:R-:W-:Y:S02]  /*66a0*/  PRMT R77, R77, 0x5410, R34 ;  /* 0x000054104d4d7816 */ /* 0x000fe40000000022 */
[----:B------:R-:W-:Y:S01]  /*66b0*/  LOP3.LUT R29, R14, 0xffff0000, RZ, 0xc0, !PT ;  /* 0xffff00000e1d7812 */ /* 0x000fe200078ec0ff */
[----:B------:R-:W-:Y:S01]  /*66c0*/  IMAD.U32 R14, R13, 0x10000, RZ ;  /* 0x000100000d0e7824 */ /* 0x000fe200078e00ff */
[----:B------:R-:W-:Y:S01]  /*66d0*/  PRMT R78, R78, 0x5410, R11 ;  /* 0x000054104e4e7816 */ /* 0x000fe2000000000b */
[----:B------:R-:W-:Y:S01]  /*66e0*/  IMAD.U32 R38, R77, 0x10000, RZ ;  /* 0x000100004d267824 */ /* 0x000fe200078e00ff */
[----:B------:R-:W-:Y:S01]  /*66f0*/  LOP3.LUT R13, R13, 0xffff0000, RZ, 0xc0, !PT ;  /* 0xffff00000d0d7812 */ /* 0x000fe200078ec0ff */
        /* <DEDUP_REMOVED lines=9> */
[----:B------:R-:W-:Y:S01]  /*6790*/  FMUL.FTZ R13, R29, R38 ;  /* 0x000000261d0d7220 */ /* 0x000fe20000410000 */
[----:B------:R-:W-:Y:S01]  /*67a0*/  LOP3.LUT R77, R77, 0xffff0000, RZ, 0xc0, !PT ;  /* 0xffff00004d4d7812 */ /* 0x000fe200078ec0ff */
[----:B------:R-:W-:Y:S01]  /*67b0*/  FMUL.FTZ R29, R29, R35 ;  /* 0x000000231d1d7220 */ /* 0x000fe20000410000 */
[----:B------:R-:W-:Y:S01]  /*67c0*/  LOP3.LUT R78, R78, 0xffff0000, RZ, 0xc0, !PT ;  /* 0xffff00004e4e7812 */ /* 0x000fe200078ec0ff */
[----:B------:R-:W-:-:S02]  /*67d0*/  IMAD.U32 R31, R31, 0x10000, RZ ;  /* 0x000100001f1f7824 */ /* 0x000fc400078e00ff */
[C---:B------:R-:W-:Y:S01]  /*67e0*/  FFMA.FTZ R39, R14.reuse, R34, -R39 ;  /* 0x000000220e277223 */ /* 0x040fe20000010827 */
[----:B------:R-:W-:Y:S01]  /*67f0*/  FFMA.FTZ R40, R14, R37, R40 ;  /* 0x000000250e287223 */ /* 0x000fe20000010028 */
[C---:B------:R-:W-:Y:S01]  /*6800*/  FFMA.FTZ R35, R28.reuse, R35, -R13 ;  /* 0x000000231c237223 */ /* 0x040fe2000001080d */
[----:B------:R-:W-:Y:S02]  /*6810*/  IMAD.U32 R15, R15, 0x10000, RZ ;  /* 0x000100000f0f7824 */ /* 0x000fe400078e00ff */
[----:B------:R-:W-:Y:S01]  /*6820*/  FFMA.FTZ R28, R28, R38, R29 ;  /* 0x000000261c1c7223 */ /* 0x000fe2000001001d */
[----:B------:R-:W-:Y:S01]  /*6830*/  FMUL.FTZ R34, R30, R77 ;  /* 0x0000004d1e227220 */ /* 0x000fe20000410000 */
[C---:B------:R-:W-:Y:S01]  /*6840*/  FMUL.FTZ R14, R12.reuse, R36 ;  /* 0x000000240c0e7220 */ /* 0x040fe20000410000 */
[-C--:B------:R-:W-:Y:S01]  /*6850*/  FMUL.FTZ R13, R12, R31.reuse ;  /* 0x0000001f0c0d7220 */ /* 0x080fe20000410000 */
[-C--:B------:R-:W-:Y:S01]  /*6860*/  FMUL.FTZ R30, R30, R78.reuse ;  /* 0x0000004e1e1e7220 */ /* 0x080fe20000410000 */
[----:B------:R-:W-:Y:S01]  /*6870*/  FFMA.FTZ R34, R15, R78, -R34 ;  /* 0x0000004e0f227223 */ /* 0x000fe20000010822 */
[C---:B------:R-:W-:Y:S01]  /*6880*/  FFMA.FTZ R14, R11.reuse, R31, -R14 ;  /* 0x0000001f0b0e7223 */ /* 0x040fe2000001080e */
[----:B------:R-:W-:Y:S01]  /*6890*/  FFMA.FTZ R13, R11, R36, R13 ;  /* 0x000000240b0d7223 */ /* 0x000fe2000001000d */
[----:B------:R-:W-:Y:S01]  /*68a0*/  FFMA.FTZ R15, R15, R77, R30 ;  /* 0x0000004d0f0f7223 */ /* 0x000fe2000001001e */
[----:B------:R-:W-:-:S02]  /*68b0*/  F2FP.BF16.F32.PACK_AB R39, R40, R39 ;  /* 0x000000272827723e */ /* 0x000fc400000010ff */
[----:B------:R-:W-:Y:S02]  /*68c0*/  F2FP.BF16.F32.PACK_AB R28, R28, R35 ;  /* 0x000000231c1c723e */ /* 0x000fe400000010ff */
[----:B------:R-:W-:Y:S01]  /*68d0*/  F2FP.BF16.F32.PACK_AB R12, R13, R14 ;  /* 0x0000000e0d0c723e */ /* 0x000fe200000010ff */
[----:B------:R-:W-:Y:S01]  /*68e0*/  IMAD.MOV.U32 R13, RZ, RZ, R39 ;  /* 0x000000ffff0d7224 */ /* 0x000fe200078e0027 */
[----:B------:R-:W-:Y:S01]  /*68f0*/  F2FP.BF16.F32.PACK_AB R15, R15, R34 ;  /* 0x000000220f0f723e */ /* 0x000fe200000010ff */
[----:B------:R-:W-:-:S07]  /*6900*/  IMAD.MOV.U32 R14, RZ, RZ, R28 ;  /* 0x000000ffff0e7224 */ /* 0x000fce00078e001c */
.L_x_3786:
[----:B------:R-:W-:Y:S05]  /*6910*/  BSYNC B1 ;  /* 0x0000000000017941 */ /* 0x000fea0003800000 */
.L_x_3785:
[----:B----4-:R0:W-:Y:S01]  /*6920*/  ST.E.128 desc[UR48][R32.64], R12 ;  /* 0x0000000c20007985 */ /* 0x0101e2000c101d30 */
[----:B------:R-:W-:Y:S05]  /*6930*/  BRA `(.L_x_3764) ;  /* 0x0000004000b87947 */ /* 0x000fea0003800000 */
.L_x_3730:
        /* <DEDUP_REMOVED lines=21> */
[----:B------:R-:W-:Y:S06]  /*6a90*/  @P3 BRA `(.L_x_3788) ;  /* 0x00000000007c3947 */ /* 0x000fec0003800000 */
[----:B------:R-:W-:Y:S01]  /*6aa0*/  IADD3 R30, P2, R94, R14, RZ ;  /* 0x0000000e5e1e7210 */ /* 0x000fe20007f5e0ff */
[----:B------:R-:W-:Y:S01]  /*6ab0*/  ULDC.64 UR4, c[0x0][0x3e8] ;  /* 0x0000fa0000047ab9 */ /* 0x000fe20000000a00 */
[----:B------:R-:W-:Y:S02]  /*6ac0*/  CS2R R38, SRZ ;  /* 0x0000000000267805 */ /* 0x000fe4000001ff00 */
[----:B------:R-:W-:Y:S02]  /*6ad0*/  CS2R R36, SRZ ;  /* 0x0000000000247805 */ /* 0x000fe4000001ff00 */
[----:B------:R-:W-:Y:S01]  /*6ae0*/  CS2R R62, SRZ ;  /* 0x00000000003e7805 */ /* 0x000fe2000001ff00 */
[----:B------:R-:W-:Y:S01]  /*6af0*/  IMAD.X R31, R11, 0x1, R98, P2 ;  /* 0x000000010b1f7824 */ /* 0x000fe200010e0662 */
[----:B------:R-:W-:Y:S02]  /*6b00*/  IADD3 R28, P2, R88, R12, RZ ;  /* 0x0000000c581c7210 */ /* 0x000fe40007f5e0ff */
[----:B------:R-:W-:-:S03]  /*6b10*/  CS2R R60, SRZ ;  /* 0x00000000003c7805 */ /* 0x000fc6000001ff00 */
        /* <DEDUP_REMOVED lines=13> */
[----:B------:R-:W-:Y:S02]  /*6bf0*/  ISETP.GE.AND P2, PT, R194, R117, PT ;  /* 0x00000075c200720c */ /* 0x000fe40003f46270 */
[----:B------:R-:W-:Y:S02]  /*6c00*/  CS2R R30, SRZ ;  /* 0x00000000001e7805 */ /* 0x000fe4000001ff00 */
[----:B------:R-:W-:Y:S02]  /*6c10*/  CS2R R28, SRZ ;  /* 0x00000000001c7805 */ /* 0x000fe4000001ff00 */
[----:B------:R-:W-:-:S02]  /*6c20*/  CS2R R42, SRZ ;  /* 0x00000000002a7805 */ /* 0x000fc4000001ff00 */
[----:B------:R-:W-:-:S05]  /*6c30*/  CS2R R40, SRZ ;  /* 0x0000000000287805 */ /* 0x000fca000001ff00 */
[----:B------:R0:W5:Y:S04]  /*6c40*/  @!P2 LDG.E.128 R32, desc[UR48][R64.64+0x40] ;  /* 0x000040304020a981 */ /* 0x000168000c1e1d00 */
[----:B------:R0:W5:Y:S01]  /*6c50*/  @!P2 LDG.E.128 R44, desc[UR48][R68.64+0x40] ;  /* 0x00004030442ca981 */ /* 0x000162000c1e1d00 */
[----:B------:R-:W-:-:S13]  /*6c60*/  ISETP.GE.AND P2, PT, R193, R117, PT ;  /* 0x00000075c100720c */ /* 0x000fda0003f46270 */
[----:B------:R0:W5:Y:S04]  /*6c70*/  @!P2 LDG.E.128 R28, desc[UR48][R64.64+0x80] ;  /* 0x00008030401ca981 */ /* 0x000168000c1e1d00 */
[----:B------:R0:W5:Y:S02]  /*6c80*/  @!P2 LDG.E.128 R40, desc[UR48][R68.64+0x80] ;  /* 0x000080304428a981 */ /* 0x000164000c1e1d00 */
.L_x_3788:
[----:B------:R-:W-:Y:S05]  /*6c90*/  BSYNC B1 ;  /* 0x0000000000017941 */ /* 0x000fea0003800000 */
.L_x_3787:
[----:B------:R-:W-:Y:S01]  /*6ca0*/  VIADD R77, R203, 0x40 ;  /* 0x00000040cb4d7836 */ /* 0x000fe20000000000 */
[----:B------:R-:W-:Y:S01]  /*6cb0*/  BSSY B1, `(.L_x_3789) ;  /* 0x0000028000017945 */ /* 0x000fe20003800000 */
[----:B0-----:R-:W-:Y:S02]  /*6cc0*/  CS2R R64, SRZ ;  /* 0x0000000000407805 */ /* 0x001fe4000001ff00 */
[----:B------:R-:W-:Y:S02]  /*6cd0*/  CS2R R70, SRZ ;  /* 0x0000000000467805 */ /* 0x000fe4000001ff00 */
[----:B------:R-:W-:Y:S02]  /*6ce0*/  CS2R R68, SRZ ;  /* 0x0000000000447805 */ /* 0x000fe4000001ff00 */
[----:B------:R-:W-:Y:S02]  /*6cf0*/  ISETP.GE.AND P4, PT, R77, R82, PT ;  /* 0x000000524d00720c */ /* 0x000fe40003f86270 */
[----:B------:R-:W-:-:S02]  /*6d00*/  CS2R R74, SRZ ;  /* 0x00000000004a7805 */ /* 0x000fc4000001ff00 */
[----:B------:R-:W-:Y:S01]  /*6d10*/  CS2R R72, SRZ ;  /* 0x0000000000487805 */ /* 0x000fe2000001ff00 */
[----:B-----5:R-:W-:-:S08]  /*6d20*/  IMAD.MOV.U32 R76, RZ, RZ, R30 ;  /* 0x000000ffff4c7224 */ /* 0x020fd000078e001e */
[----:B------:R-:W-:Y:S05]  /*6d30*/  @P4 BRA `(.L_x_3790) ;  /* 0x00000000007c4947 */ /* 0x000fea0003800000 */
[----:B------:R-:W-:Y:S01]  /*6d40*/  IADD3 R15, P2, P5, R94, R14, R102 ;  /* 0x0000000e5e0f7210 */ /* 0x000fe20007d5e066 */
[----:B------:R-:W-:Y:S01]  /*6d50*/  ULDC.64 UR4, c[0x0][0x3e8] ;  /* 0x0000fa0000047ab9 */ /* 0x000fe20000000a00 */
[----:B------:R-:W-:Y:S02]  /*6d60*/  CS2R R58, SRZ ;  /* 0x00000000003a7805 */ /* 0x000fe4000001ff00 */
[----:B------:R-:W-:Y:S02]  /*6d70*/  CS2R R56, SRZ ;  /* 0x0000000000387805 */ /* 0x000fe4000001ff00 */
[----:B------:R-:W-:Y:S02]  /*6d80*/  IADD3.X R48, R98, R11, R101, P2, P5 ;  /* 0x0000000b62307210 */ /* 0x000fe400017ea465 */
[----:B------:R-:W-:Y:S02]  /*6d90*/  CS2R R74, SRZ ;  /* 0x00000000004a7805 */ /* 0x000fe4000001ff00 */
[----:B------:R-:W-:-:S02]  /*6da0*/  IADD3 R13, P2, P5, R88, R12, R104 ;  /* 0x0000000c580d7210 */ /* 0x000fc40007d5e068 */
[----:B------:R-:W-:Y:S02]  /*6db0*/  CS2R R72, SRZ ;  /* 0x0000000000487805 */ /* 0x000fe4000001ff00 */
        /* <DEDUP_REMOVED lines=23> */
.L_x_3790:
[----:B------:R-:W-:Y:S05]  /*6f30*/  BSYNC B1 ;  /* 0x0000000000017941 */ /* 0x000fea0003800000 */
.L_x_3789:
[----:B0-----:R-:W-:Y:S01]  /*6f40*/  IMAD.MOV.U32 R12, RZ, RZ, R28 ;  /* 0x000000ffff0c7224 */ /* 0x001fe200078e001c */
[----:B------:R-:W-:Y:S01]  /*6f50*/  MOV R11, R29 ;  /* 0x0000001d000b7202 */ /* 0x000fe20000000f00 */
[----:B------:R-:W-:Y:S01]  /*6f60*/  IMAD.MOV.U32 R13, RZ, RZ, R31 ;  /* 0x000000ffff0d7224 */ /* 0x000fe200078e001f */
[----:B------:R-:W-:Y:S01]  /*6f70*/  ISETP.NE.AND P2, PT, R214, 0x3, PT ;  /* 0x00000003d600780c */ /* 0x000fe20003f45270 */
[----:B------:R-:W-:Y:S01]  /*6f80*/  IMAD.MOV.U32 R14, RZ, RZ, R34 ;  /* 0x000000ffff0e7224 */ /* 0x000fe200078e0022 */
        /* <DEDUP_REMOVED lines=33> */
[----:B-----5:R-:W-:Y:S01]  /*71a0*/  IMAD.MOV.U32 R11, RZ, RZ, R51 ;  /* 0x000000ffff0b7224 */ /* 0x020fe200078e0033 */
        /* <DEDUP_REMOVED lines=13> */
[----:B------:R-:W-:-:S04]  /*7280*/  MOV R12, R58 ;  /* 0x0000003a000c7202 */ /* 0x000fc80000000f00 */
        /* <DEDUP_REMOVED lines=27> */
.L_x_3791:
[----:B------:R-:W-:Y:S01]  /*7440*/  IMAD R83, R19, 0x8, R18 ;  /* 0x0000000813537824 */ /* 0x000fe200078e0212 */
[----:B------:R-:W-:Y:S01]  /*7450*/  SHF.L.U32 R84, R204, 0x1f, RZ ;  /* 0x0000001fcc547819 */ /* 0x000fe200000006ff */
[----:B------:R-:W-:Y:S03]  /*7460*/  BSSY B1, `(.L_x_3792) ;  /* 0x0000003000017945 */ /* 0x000fe60003800000 */
[----:B------:R-:W0:Y:S02]  /*7470*/  SYNCS.PHASECHK.TRANS64.TRYWAIT P5, [R83+URZ+0x30890], R84 ;  /* 0x03089054530075a7 */ /* 0x000e2400080a017f */
[----:B0-----:R-:W-:Y:S05]  /*7480*/  @!P5 BRA `(.L_x_3793) ;  /* 0x000001b40010d947 */ /* 0x001fea0003800000 */
.L_x_4073:
[----:B------:R-:W-:Y:S05]  /*7490*/  BSYNC B1 ;  /* 0x0000000000017941 */ /* 0x000fea0003800000 */
.L_x_3792:
[----:B------:R-:W1:Y:S01]  /*74a0*/  LDC R130, c[0x0][0x2f4] ;  /* 0x0000bd00ff827b82 */ /* 0x000e620000000800 */
[----:B------:R-:W-:Y:S01]  /*74b0*/  UMOV UR4, 0xffffffff ;  /* 0xffffffff00047882 */ /* 0x000fe20000000000 */
[----:B-1----:R-:W-:Y:S02]  /*74c0*/  IMAD.IADD R133, R130, 0x1, -R118 ;  /* 0x0000000182857824 */ /* 0x002fe400078e0a76 */
[----:B------:R-:W-:Y:S05]  /*74d0*/  BRA.DIV UR4, `(.L_x_3794) ;  /* 0x000001b604107947 */ /* 0x000fea000b800000 */
[----:B------:R1:W2:Y:S04]  /*74e0*/  SHFL.IDX PT, R115, R113, RZ, 0x1c1f ;  /* 0x001c1fff71737589 */ /* 0x0002a800000e0000 */
[----:B------:R1:W3:Y:S02]  /*74f0*/  SHFL.IDX PT, R11, R116, RZ, 0x1c1f ;  /* 0x001c1fff740b7589 */ /* 0x0002e400000e0000 */
.L_x_4077:
[----:B------:R-:W-:Y:S04]  /*7500*/  BSSY B1, `(.L_x_3795) ;  /* 0x000017d000017945 */ /* 0x000fe80003800000 */
[----:B------:R-:W-:Y:S05]  /*7510*/  @P3 BRA `(.L_x_3796) ;  /* 0x0000001400ec3947 */ /* 0x000fea0003800000 */
[----:B------:R-:W-:Y:S01]  /*7520*/  ISETP.NE.AND P3, PT, R6, RZ, PT ;  /* 0x000000ff0600720c */ /* 0x000fe20003f65270 */
[----:B------:R-:W-:Y:S01]  /*7530*/  BSSY B2, `(.L_x_3797) ;  /* 0x000007d000027945 */ /* 0x000fe20003800000 */
[----:B---3--:R-:W-:-:S11]  /*7540*/  IMAD.MOV.U32 R114, RZ, RZ, R11 ;  /* 0x000000ffff727224 */ /* 0x008fd600078e000b */
[----:B------:R-:W-:Y:S05]  /*7550*/  @!P3 BRA `(.L_x_3798) ;  /* 0x0000000400e8b947 */ /* 0x000fea0003800000 */
[----:B------:R-:W-:Y:S01]  /*7560*/  SEL R12, R118, R133, !P0 ;  /* 0x00000085760c7207 */ /* 0x000fe20004000000 */
[----:B------:R-:W-:Y:S01]  /*7570*/  BSSY B3, `(.L_x_3799) ;  /* 0x0000072000037945 */ /* 0x000fe20003800000 */
[----:B------:R-:W-:Y:S02]  /*7580*/  ISETP.GE.AND P3, PT, R16, R117, PT ;  /* 0x000000751000720c */ /* 0x000fe40003f66270 */
[----:B------:R-:W-:-:S04]  /*7590*/  SHF.R.S32.HI R13, RZ, 0x1f, R12 ;  /* 0x0000001fff0d7819 */ /* 0x000fc8000001140c */
[----:B------:R-:W-:-:S04]  /*75a0*/  LEA.HI R13, R13, R12, RZ, 0x4 ;  /* 0x0000000c0d0d7211 */ /* 0x000fc800078f20ff */
[----:B------:R-:W-:-:S04]  /*75b0*/  LEA.HI.SX32 R139, R13, R111, 0x1c ;  /* 0x0000006f0d8b7211 */ /* 0x000fc800078fe2ff */
[----:B------:R-:W-:-:S04]  /*75c0*/  SHF.R.S32.HI R13, RZ, 0x1f, R139 ;  /* 0x0000001fff0d7819 */ /* 0x000fc8000001148b */
[----:B------:R-:W-:Y:S01]  /*75d0*/  LEA.HI R13, R13, R139, RZ, 0x3 ;  /* 0x0000008b0d0d7211 */ /* 0x000fe200078f18ff */
[----:B------:R-:W-:-:S03]  /*75e0*/  IMAD.SHL.U32 R139, R139, 0x8, RZ ;  /* 0x000000088b8b7824 */ /* 0x000fc600078e00ff */
[----:B------:R-:W-:Y:S02]  /*75f0*/  SHF.R.S32.HI R13, RZ, 0x3, R13 ;  /* 0x00000003ff0d7819 */ /* 0x000fe4000001140d */
[----:B------:R-:W-:-:S03]  /*7600*/  LOP3.LUT R12, R216, 0x38, R139, 0xf8, !PT ;  /* 0x00000038d80c7812 */ /* 0x000fc600078ef88b */
[----:B------:R-:W-:Y:S01]  /*7610*/  IMAD R13, R13, 0x1800, R218 ;  /* 0x000018000d0d7824 */ /* 0x000fe200078e02da */
[----:B------:R-:W-:-:S05]  /*7620*/  LOP3.LUT R12, R12, R217, RZ, 0x3c, !PT ;  /* 0x000000d90c0c7212 */ /* 0x000fca00078e3cff */
        /* <DEDUP_REMOVED lines=10> */
[----:B------:R-:W-:Y:S02]  /*76d0*/  SHF.R.U32.HI R145, RZ, 0x10, R61 ;  /* 0x00000010ff917819 */ /* 0x000fe4000001163d */
[C---:B------:R-:W-:Y:S02]  /*76e0*/  PRMT R36, R144.reuse, 0x5432, R36 ;  /* 0x0000543290247816 */ /* 0x040fe40000000024 */
[----:B------:R-:W-:Y:S02]  /*76f0*/  PRMT R37, R144, 0x5410, R37 ;  /* 0x0000541090257816 */ /* 0x000fe40000000025 */
[----:B------:R-:W-:-:S02]  /*7700*/  SHF.R.U64 R38, R38, 0x10, R39 ;  /* 0x0000001026267819 */ /* 0x000fc40000001227 */
[----:B------:R-:W-:Y:S02]  /*7710*/  SHF.R.U32.HI R144, RZ, 0x10, R39 ;  /* 0x00000010ff907819 */ /* 0x000fe40000011627 */
[----:B------:R-:W-:Y:S02]  /*7720*/  SHF.R.U64 R39, R60, 0x10, R61 ;  /* 0x000000103c277819 */ /* 0x000fe4000000123d */
[----:B------:R-:W-:Y:S02]  /*7730*/  SHF.R.U64 R60, R62, 0x10, R63 ;  /* 0x000000103e3c7819 */ /* 0x000fe4000000123f */
[C---:B------:R-:W-:Y:S02]  /*7740*/  PRMT R145, R151.reuse, 0x5410, R145 ;  /* 0x0000541097917816 */ /* 0x040fe40000000091 */
[----:B------:R-:W-:Y:S02]  /*7750*/  PRMT R61, R150, 0x5432, R38 ;  /* 0x00005432963d7816 */ /* 0x000fe40000000026 */
[----:B------:R-:W-:Y:S01]  /*7760*/  PRMT R38, R151, 0x5432, R144 ;  /* 0x0000543297267816 */ /* 0x000fe20000000090 */
[----:B------:R-:W-:Y:S01]  /*7770*/  IMAD.U32 R151, R145, 0x10000, RZ ;  /* 0x0001000091977824 */ /* 0x000fe200078e00ff */
[----:B------:R-:W-:Y:S01]  /*7780*/  PRMT R60, R152, 0x5432, R60 ;  /* 0x00005432983c7816 */ /* 0x000fe2000000003c */
[----:B---3--:R-:W-:Y:S01]  /*7790*/  IMAD.U32 R152, R77, 0x10000, RZ ;  /* 0x000100004d987824 */ /* 0x008fe200078e00ff */
[----:B------:R-:W-:Y:S01]  /*77a0*/  SHF.R.U32.HI R62, RZ, 0x10, R63 ;  /* 0x00000010ff3e7819 */ /* 0x000fe2000001163f */
[----:B------:R-:W-:Y:S01]  /*77b0*/  IMAD.U32 R63, R37, 0x10000, RZ ;  /* 0x00010000253f7824 */ /* 0x000fe200078e00ff */
[----:B------:R-:W-:Y:S01]  /*77c0*/  PRMT R39, R150, 0x5410, R39 ;  /* 0x0000541096277816 */ /* 0x000fe20000000027 */
[----:B----4-:R-:W-:-:S02]  /*77d0*/  IMAD.U32 R150, R13, 0x10000, RZ ;  /* 0x000100000d967824 */ /* 0x010fc400078e00ff */
[----:B------:R-:W-:Y:S01]  /*77e0*/  FMUL.FTZ R144, R152, R151 ;  /* 0x0000009798907220 */ /* 0x000fe20000410000 */
[----:B------:R-:W-:Y:S02]  /*77f0*/  LOP3.LUT R145, R145, 0xffff0000, RZ, 0xc0, !PT ;  /* 0xffff000091917812 */ /* 0x000fe400078ec0ff */
        /* <DEDUP_REMOVED lines=14> */
[----:B------:R-:W-:-:S03]  /*78e0*/  FMUL.FTZ R77, R152, R151 ;  /* 0x00000097984d7220 */ /* 0x000fc60000410000 */
[----:B------:R-:W-:Y:S01]  /*78f0*/  FFMA.FTZ R37, R150, R145, R37 ;  /* 0x0000009196257223 */ /* 0x000fe20000010025 */
[C---:B------:R-:W-:Y:S01]  /*7900*/  SHF.L.U32 R150, R15.reuse, 0x10, RZ ;  /* 0x000000100f967819 */ /* 0x040fe200000006ff */
[C---:B------:R-:W-:Y:S01]  /*7910*/  IMAD.U32 R145, R38.reuse, 0x10000, RZ ;  /* 0x0001000026917824 */ /* 0x040fe200078e00ff */
        /* <DEDUP_REMOVED lines=8> */
[----:B------:R-:W-:-:S04]  /*79a0*/  FMUL.FTZ R150, R79, R62 ;  /* 0x0000003e4f967220 */ /* 0x000fc80000410000 */
[-C--:B------:R-:W-:Y:S01]  /*79b0*/  FFMA.FTZ R150, R15, R38.reuse, -R150 ;  /* 0x000000260f967223 */ /* 0x080fe20000010896 */
[----:B------:R-:W-:-:S04]  /*79c0*/  FMUL.FTZ R38, R79, R38 ;  /* 0x000000264f267220 */ /* 0x000fc80000410000 */
[----:B------:R-:W-:Y:S01]  /*79d0*/  FFMA.FTZ R38, R15, R62, R38 ;  /* 0x0000003e0f267223 */ /* 0x000fe20000010026 */
[----:B------:R-:W-:Y:S01]  /*79e0*/  F2FP.BF16.F32.PACK_AB R150, R150, R77 ;  /* 0x0000004d9696723e */ /* 0x000fe200000010ff */
        /* <DEDUP_REMOVED lines=37> */
[----:B------:R-:W-:Y:S01]  /*7c40*/  F2FP.BF16.F32.PACK_AB R36, R36, R77 ;  /* 0x0000004d2424723e */ /* 0x000fe200000010ff */
[----:B------:R-:W-:Y:S02]  /*7c50*/  IMAD.MOV.U32 R77, RZ, RZ, R37 ;  /* 0x000000ffff4d7224 */ /* 0x000fe400078e0025 */
[----:B------:R-:W-:Y:S02]  /*7c60*/  IMAD.MOV.U32 R14, RZ, RZ, R39 ;  /* 0x000000ffff0e7224 */ /* 0x000fe400078e0027 */
[----:B------:R-:W-:Y:S02]  /*7c70*/  IMAD.MOV.U32 R15, RZ, RZ, R150 ;  /* 0x000000ffff0f7224 */ /* 0x000fe400078e0096 */
[----:B------:R-:W-:-:S07]  /*7c80*/  IMAD.MOV.U32 R78, RZ, RZ, R36 ;  /* 0x000000ffff4e7224 */ /* 0x000fce00078e0024 */
.L_x_3800:
[----:B------:R-:W-:Y:S05]  /*7c90*/  BSYNC B3 ;  /* 0x0000000000037941 */ /* 0x000fea0003800000 */
.L_x_3799:
[----:B------:R-:W-:-:S04]  /*7ca0*/  LEA R36, P3, R3, R11, 0x1 ;  /* 0x0000000b03247211 */ /* 0x000fc800078608ff */
[----:B--2---:R-:W-:Y:S02]  /*7cb0*/  LEA.HI.X R37, R3, R115, R107, 0x1, P3 ;  /* 0x0000007303257211 */ /* 0x004fe400018f0c6b */
[----:B------:R-:W-:-:S03]  /*7cc0*/  ISETP.GE.AND P3, PT, R139, R130, PT ;  /* 0x000000828b00720c */ /* 0x000fc60003f66270 */
[----:B----4-:R2:W-:Y:S10]  /*7cd0*/  ST.E.128 desc[UR48][R36.64], R12 ;  /* 0x0000000c24007985 */ /* 0x0105f4000c101d30 */
[----:B--2---:R-:W-:-:S05]  /*7ce0*/  @!P3 IMAD.WIDE R12, R139, 0x2, R114 ;  /* 0x000000028b0cb825 */ /* 0x004fca00078e0272 */
[----:B---3--:R3:W-:Y:S02]  /*7cf0*/  @!P3 ST.E.128 desc[UR48][R12.64], R76 ;  /* 0x0000004c0c00b985 */ /* 0x0087e4000c101d30 */
.L_x_3798:
[----:B------:R-:W-:Y:S05]  /*7d00*/  BSYNC B2 ;  /* 0x0000000000027941 */ /* 0x000fea0003800000 */
.L_x_3797:
[----:B------:R-:W-:Y:S01]  /*7d10*/  ISETP.NE.AND P3, PT, R7, RZ, PT ;  /* 0x000000ff0700720c */ /* 0x000fe20003f65270 */
[----:B------:R-:W-:-:S12]  /*7d20*/  BSSY B2, `(.L_x_3801) ;  /* 0x000007c000027945 */ /* 0x000fd80003800000 */
[----:B------:R-:W-:Y:S05]  /*7d30*/  @!P3 BRA `(.L_x_3802) ;  /* 0x0000000400e8b947 */ /* 0x000fea0003800000 */
[----:B---3--:R-:W-:Y:S01]  /*7d40*/  SEL R12, R118, R133, !P1 ;  /* 0x00000085760c7207 */ /* 0x008fe20004800000 */
        /* <DEDUP_REMOVED lines=72> */
[C---:B------:R-:W-:Y:S01]  /*81d0*/  SHF.L.U32 R37, R35.reuse, 0x10, RZ ;  /* 0x0000001023257819 */ /* 0x040fe200000006ff */
[----:B------:R-:W-:Y:S01]  /*81e0*/  IMAD.U32 R46, R32, 0x10000, RZ ;  /* 0x00010000202e7824 */ /* 0x000fe200078e00ff */
[----:B------:R-:W-:Y:S01]  /*81f0*/  LOP3.LUT R35, R35, 0xffff0000, RZ, 0xc0, !PT ;  /* 0xffff000023237812 */ /* 0x000fe200078ec0ff */
[----:B------:R-:W-:Y:S01]  /*8200*/  IMAD.U32 R15, R12, 0x10000, RZ ;  /* 0x000100000c0f7824 */ /* 0x000fe200078e00ff */
[----:B------:R-:W-:Y:S01]  /*8210*/  LOP3.LUT R32, R32, 0xffff0000, RZ, 0xc0, !PT ;  /* 0xffff000020207812 */ /* 0x000fe200078ec0ff */
[CC--:B------:R-:W-:Y:S01]  /*8220*/  FMUL.FTZ R47, R39.reuse, R37.reuse ;  /* 0x00000025272f7220 */ /* 0x0c0fe20000410000 */
[----:B------:R-:W-:Y:S01]  /*8230*/  FMUL.FTZ R39, R39, R46 ;  /* 0x0000002e27277220 */ /* 0x000fe20000410000 */
[----:B------:R-:W-:Y:S02]  /*8240*/  F2FP.BF16.F32.PACK_AB R34, R34, R62 ;  /* 0x0000003e2222723e */ /* 0x000fe400000010ff */
        /* <DEDUP_REMOVED lines=34> */
.L_x_3804:
[----:B------:R-:W-:Y:S05]  /*8470*/  BSYNC B3 ;  /* 0x0000000000037941 */ /* 0x000fea0003800000 */
.L_x_3803:
[----:B------:R-:W-:-:S04]  /*8480*/  LEA R32, P3, R4, R11, 0x1 ;  /* 0x0000000b04207211 */ /* 0x000fc800078608ff */
[----:B--2---:R-:W-:Y:S02]  /*8490*/  LEA.HI.X R33, R4, R115, R106, 0x1, P3 ;  /* 0x0000007304217211 */ /* 0x004fe400018f0c6a */
[----:B------:R-:W-:-:S03]  /*84a0*/  ISETP.GE.AND P3, PT, R60, R130, PT ;  /* 0x000000823c00720c */ /* 0x000fc60003f66270 */
[----:B----4-:R2:W-:Y:S10]  /*84b0*/  ST.E.128 desc[UR48][R32.64], R12 ;  /* 0x0000000c20007985 */ /* 0x0105f4000c101d30 */
[----:B--2---:R-:W-:-:S05]  /*84c0*/  @!P3 IMAD.WIDE R12, R60, 0x2, R114 ;  /* 0x000000023c0cb825 */ /* 0x004fca00078e0272 */
[----:B---3--:R4:W-:Y:S02]  /*84d0*/  @!P3 ST.E.128 desc[UR48][R12.64], R36 ;  /* 0x000000240c00b985 */ /* 0x0089e4000c101d30 */
.L_x_3802:
[----:B------:R-:W-:Y:S05]  /*84e0*/  BSYNC B2 ;  /* 0x0000000000027941 */ /* 0x000fea0003800000 */
.L_x_3801:
[----:B------:R-:W-:-:S13]  /*84f0*/  ISETP.NE.AND P3, PT, R8, RZ, PT ;  /* 0x000000ff0800720c */ /* 0x000fda0003f65270 */
[----:B------:R-:W-:Y:S05]  /*8500*/  @!P3 BRA `(.L_x_3796) ;  /* 0x0000000400f0b947 */ /* 0x000fea0003800000 */
[----:B---34-:R-:W3:Y:S01]  /*8510*/  LDL R12, [R1] ;  /* 0x00000000010c7983 */ /* 0x018ee20000100800 */
[----:B------:R-:W-:Y:S01]  /*8520*/  ISETP.GE.AND P3, PT, R193, R117, PT ;  /* 0x00000075c100720c */ /* 0x000fe20003f66270 */
[----:B------:R-:W-:Y:S01]  /*8530*/  BSSY B2, `(.L_x_3805) ;  /* 0x0000073000027945 */ /* 0x000fe20003800000 */
[----:B---3--:R-:W-:-:S04]  /*8540*/  LOP3.LUT P5, RZ, R12, 0x1, RZ, 0xc0, !PT ;  /* 0x000000010cff7812 */ /* 0x008fc800078ac0ff */
[----:B------:R-:W-:-:S04]  /*8550*/  SEL R12, R118, R133, !P5 ;  /* 0x00000085760c7207 */ /* 0x000fc80006800000 */
        /* <DEDUP_REMOVED lines=18> */
[--C-:B------:R-:W-:Y:S01]  /*8680*/  SHF.R.U64 R30, R30, 0x10, R31.reuse ;  /* 0x000000101e1e7819 */ /* 0x100fe2000000121f */
[----:B---3--:R-:W-:Y:S01]  /*8690*/  IMAD.U32 R44, R33, 0x10000, RZ ;  /* 0x00010000212c7824 */ /* 0x008fe200078e00ff */
[----:B------:R-:W-:Y:S02]  /*86a0*/  SHF.R.U32.HI R37, RZ, 0x10, R31 ;  /* 0x00000010ff257819 */ /* 0x000fe4000001161f */
[--C-:B------:R-:W-:Y:S02]  /*86b0*/  SHF.R.U64 R31, R40, 0x10, R41.reuse ;  /* 0x00000010281f7819 */ /* 0x100fe40000001229 */
[----:B------:R-:W-:Y:S01]  /*86c0*/  SHF.R.U32.HI R40, RZ, 0x10, R41 ;  /* 0x00000010ff287819 */ /* 0x000fe20000011629 */
[----:B----4-:R-:W-:Y:S01]  /*86d0*/  IMAD.U32 R41, R13, 0x10000, RZ ;  /* 0x000100000d297824 */ /* 0x010fe200078e00ff */
[----:B------:R-:W-:Y:S02]  /*86e0*/  SHF.R.U64 R28, R28, 0x10, R29 ;  /* 0x000000101c1c7819 */ /* 0x000fe4000000121d */
[----:B------:R-:W-:-:S02]  /*86f0*/  PRMT R31, R160, 0x5410, R31 ;  /* 0x00005410a01f7816 */ /* 0x000fc4000000001f */
[----:B------:R-:W-:Y:S02]  /*8700*/  SHF.R.U32.HI R29, RZ, 0x10, R29 ;  /* 0x00000010ff1d7819 */ /* 0x000fe4000001161d */
[----:B------:R-:W-:Y:S02]  /*8710*/  PRMT R160, R160, 0x5432, R40 ;  /* 0x00005432a0a07816 */ /* 0x000fe40000000028 */
[----:B------:R-:W-:Y:S02]  /*8720*/  SHF.R.U64 R38, R42, 0x10, R43 ;  /* 0x000000102a267819 */ /* 0x000fe4000000122b */
[----:B------:R-:W-:Y:S02]  /*8730*/  PRMT R29, R158, 0x5432, R29 ;  /* 0x000054329e1d7816 */ /* 0x000fe4000000001d */
[----:B------:R-:W-:Y:S01]  /*8740*/  SHF.R.U32.HI R42, RZ, 0x10, R43 ;  /* 0x00000010ff2a7819 */ /* 0x000fe2000001162b */
[C---:B------:R-:W-:Y:S01]  /*8750*/  IMAD.U32 R43, R160.reuse, 0x10000, RZ ;  /* 0x00010000a02b7824 */ /* 0x040fe200078e00ff */
[----:B------:R-:W-:Y:S01]  /*8760*/  LOP3.LUT R160, R160, 0xffff0000, RZ, 0xc0, !PT ;  /* 0xffff0000a0a07812 */ /* 0x000fe200078ec0ff */
[----:B------:R-:W-:Y:S01]  /*8770*/  IMAD.U32 R39, R29, 0x10000, RZ ;  /* 0x000100001d277824 */ /* 0x000fe200078e00ff */
[----:B------:R-:W-:Y:S01]  /*8780*/  LOP3.LUT R33, R33, 0xffff0000, RZ, 0xc0, !PT ;  /* 0xffff000021217812 */ /* 0x000fe200078ec0ff */
[----:B------:R-:W-:Y:S01]  /*8790*/  FMUL.FTZ R40, R44, R43 ;  /* 0x0000002b2c287220 */ /* 0x000fe20000410000 */
[----:B------:R-:W-:-:S02]  /*87a0*/  LOP3.LUT R29, R29, 0xffff0000, RZ, 0xc0, !PT ;  /* 0xffff00001d1d7812 */ /* 0x000fc400078ec0ff */
[----:B------:R-:W-:Y:S01]  /*87b0*/  PRMT R42, R159, 0x5432, R42 ;  /* 0x000054329f2a7816 */ /* 0x000fe2000000002a */
[-C--:B------:R-:W-:Y:S01]  /*87c0*/  FFMA.FTZ R40, R41, R39.reuse, -R40 ;  /* 0x0000002729287223 */ /* 0x080fe20000010828 */
[----:B------:R-:W-:Y:S01]  /*87d0*/  FMUL.FTZ R39, R44, R39 ;  /* 0x000000272c277220 */ /* 0x000fe20000410000 */
[----:B------:R-:W-:Y:S01]  /*87e0*/  PRMT R37, R157, 0x5432, R37 ;  /* 0x000054329d257816 */ /* 0x000fe20000000025 */
[----:B------:R-:W-:Y:S01]  /*87f0*/  IMAD.U32 R44, R35, 0x10000, RZ ;  /* 0x00010000232c7824 */ /* 0x000fe200078e00ff */
[----:B------:R-:W-:Y:S01]  /*8800*/  PRMT R28, R158, 0x5410, R28 ;  /* 0x000054109e1c7816 */ /* 0x000fe2000000001c */
[----:B------:R-:W-:Y:S01]  /*8810*/  FFMA.FTZ R39, R41, R43, R39 ;  /* 0x0000002b29277223 */ /* 0x000fe20000010027 */
[----:B------:R-:W-:Y:S01]  /*8820*/  LOP3.LUT R41, R13, 0xffff0000, RZ, 0xc0, !PT ;  /* 0xffff00000d297812 */ /* 0x000fe200078ec0ff */
[----:B------:R-:W-:Y:S01]  /*8830*/  FMUL.FTZ R13, R33, R160 ;  /* 0x000000a0210d7220 */ /* 0x000fe20000410000 */
[C---:B------:R-:W-:Y:S01]  /*8840*/  IMAD.U32 R43, R42.reuse, 0x10000, RZ ;  /* 0x000100002a2b7824 */ /* 0x040fe200078e00ff */
[----:B------:R-:W-:-:S02]  /*8850*/  LOP3.LUT R42, R42, 0xffff0000, RZ, 0xc0, !PT ;  /* 0xffff00002a2a7812 */ /* 0x000fc400078ec0ff */
[-C--:B------:R-:W-:Y:S01]  /*8860*/  FFMA.FTZ R13, R41, R29.reuse, -R13 ;  /* 0x0000001d290d7223 */ /* 0x080fe2000001080d */
[----:B------:R-:W-:Y:S01]  /*8870*/  FMUL.FTZ R29, R33, R29 ;  /* 0x0000001d211d7220 */ /* 0x000fe20000410000 */
[C---:B------:R-:W-:Y:S02]  /*8880*/  IMAD.U32 R33, R37.reuse, 0x10000, RZ ;  /* 0x0001000025217824 */ /* 0x040fe400078e00ff */
[C---:B------:R-:W-:Y:S01]  /*8890*/  FMUL.FTZ R45, R44.reuse, R43 ;  /* 0x0000002b2c2d7220 */ /* 0x040fe20000410000 */
[----:B------:R-:W-:Y:S01]  /*88a0*/  LOP3.LUT R37, R37, 0xffff0000, RZ, 0xc0, !PT ;  /* 0xffff000025257812 */ /* 0x000fe200078ec0ff */
[----:B------:R-:W-:Y:S01]  /*88b0*/  FFMA.FTZ R29, R41, R160, R29 ;  /* 0x000000a0291d7223 */ /* 0x000fe2000001001d */
[C---:B------:R-:W-:Y:S01]  /*88c0*/  IMAD.U32 R41, R15.reuse, 0x10000, RZ ;  /* 0x000100000f297824 */ /* 0x040fe200078e00ff */
[----:B------:R-:W-:Y:S02]  /*88d0*/  LOP3.LUT R15, R15, 0xffff0000, RZ, 0xc0, !PT ;  /* 0xffff00000f0f7812 */ /* 0x000fe400078ec0ff */
[----:B------:R-:W-:Y:S01]  /*88e0*/  F2FP.BF16.F32.PACK_AB R13, R13, R40 ;  /* 0x000000280d0d723e */ /* 0x000fe200000010ff */
[-C--:B------:R-:W-:Y:S01]  /*88f0*/  FFMA.FTZ R45, R41, R33.reuse, -R45 ;  /* 0x00000021292d7223 */ /* 0x080fe2000001082d */
[----:B------:R-:W-:Y:S01]  /*8900*/  FMUL.FTZ R33, R44, R33 ;  /* 0x000000212c217220 */ /* 0x000fe20000410000 */
[----:B------:R-:W-:Y:S01]  /*8910*/  F2FP.BF16.F32.PACK_AB R29, R29, R39 ;  /* 0x000000271d1d723e */ /* 0x000fe200000010ff */
[C---:B------:R-:W-:Y:S01]  /*8920*/  IMAD.U32 R39, R28.reuse, 0x10000, RZ ;  /* 0x000100001c277824 */ /* 0x040fe200078e00ff */
[----:B------:R-:W-:Y:S01]  /*8930*/  LOP3.LUT R28, R28, 0xffff0000, RZ, 0xc0, !PT ;  /* 0xffff00001c1c7812 */ /* 0x000fe200078ec0ff */
[----:B------:R-:W-:Y:S01]  /*8940*/  FFMA.FTZ R41, R41, R43, R33 ;  /* 0x0000002b29297223 */ /* 0x000fe20000010021 */
[----:B------:R-:W-:-:S02]  /*8950*/  LOP3.LUT R33, R35, 0xffff0000, RZ, 0xc0, !PT ;  /* 0xffff000023217812 */ /* 0x000fc400078ec0ff */
[----:B------:R-:W-:Y:S02]  /*8960*/  PRMT R38, R159, 0x5410, R38 ;  /* 0x000054109f267816 */ /* 0x000fe40000000026 */
[----:B------:R-:W-:Y:S01]  /*8970*/  PRMT R30, R157, 0x5410, R30 ;  /* 0x000054109d1e7816 */ /* 0x000fe2000000001e */
[C---:B------:R-:W-:Y:S01]  /*8980*/  FMUL.FTZ R35, R33.reuse, R42 ;  /* 0x0000002a21237220 */ /* 0x040fe20000410000 */
[----:B------:R-:W-:-:S03]  /*8990*/  FMUL.FTZ R33, R33, R37 ;  /* 0x0000002521217220 */ /* 0x000fc60000410000 */
[C---:B------:R-:W-:Y:S01]  /*89a0*/  FFMA.FTZ R35, R15.reuse, R37, -R35 ;  /* 0x000000250f237223 */ /* 0x040fe20000010823 */
[----:B------:R-:W-:Y:S01]  /*89b0*/  FFMA.FTZ R33, R15, R42, R33 ;  /* 0x0000002a0f217223 */ /* 0x000fe20000010021 */
[----:B------:R-:W-:Y:S02]  /*89c0*/  IMAD.U32 R37, R32, 0x10000, RZ ;  /* 0x0001000020257824 */ /* 0x000fe400078e00ff */
[----:B------:R-:W-:Y:S01]  /*89d0*/  IMAD.U32 R15, R12, 0x10000, RZ ;  /* 0x000100000c0f7824 */ /* 0x000fe200078e00ff */
[----:B------:R-:W-:Y:S02]  /*89e0*/  F2FP.BF16.F32.PACK_AB R35, R35, R45 ;  /* 0x0000002d2323723e */ /* 0x000fe400000010ff */
[----:B------:R-:W-:Y:S01]  /*89f0*/  F2FP.BF16.F32.PACK_AB R41, R33, R41 ;  /* 0x000000292129723e */ /* 0x000fe200000010ff */
[C---:B------:R-:W-:Y:S01]  /*8a00*/  IMAD.U32 R33, R31.reuse, 0x10000, RZ ;  /* 0x000100001f217824 */ /* 0x040fe200078e00ff */
[----:B------:R-:W-:-:S03]  /*8a10*/  LOP3.LUT R31, R31, 0xffff0000, RZ, 0xc0, !PT ;  /* 0xffff00001f1f7812 */ /* 0x000fc600078ec0ff */
[C---:B------:R-:W-:Y:S01]  /*8a20*/  FMUL.FTZ R40, R37.reuse, R33 ;  /* 0x0000002125287220 */ /* 0x040fe20000410000 */
[----:B------:R-:W-:-:S03]  /*8a30*/  FMUL.FTZ R37, R37, R39 ;  /* 0x0000002725257220 */ /* 0x000fc60000410000 */
[C---:B------:R-:W-:Y:S01]  /*8a40*/  FFMA.FTZ R40, R15.reuse, R39, -R40 ;  /* 0x000000270f287223 */ /* 0x040fe20000010828 */
[----:B------:R-:W-:Y:S01]  /*8a50*/  FFMA.FTZ R37, R15, R33, R37 ;  /* 0x000000210f257223 */ /* 0x000fe20000010025 */
[----:B------:R-:W-:Y:S02]  /*8a60*/  LOP3.LUT R15, R32, 0xffff0000, RZ, 0xc0, !PT ;  /* 0xffff0000200f7812 */ /* 0x000fe400078ec0ff */
[----:B------:R-:W-:Y:S02]  /*8a70*/  LOP3.LUT R32, R12, 0xffff0000, RZ, 0xc0, !PT ;  /* 0xffff00000c207812 */ /* 0x000fe400078ec0ff */
[----:B------:R-:W-:Y:S01]  /*8a80*/  SHF.L.U32 R39, R34, 0x10, RZ ;  /* 0x0000001022277819 */ /* 0x000fe200000006ff */
        /* <DEDUP_REMOVED lines=19> */
[----:B------:R-:W-:Y:S02]  /*8bc0*/  IMAD.MOV.U32 R32, RZ, RZ, R15 ;  /* 0x000000ffff207224 */ /* 0x000fe400078e000f */
[C---:B------:R-:W-:Y:S01]  /*8bd0*/  FFMA.FTZ R31, R14.reuse, R30, -R31 ;  /* 0x0000001e0e1f7223 */ /* 0x040fe2000001081f */
[----:B------:R-:W-:Y:S01]  /*8be0*/  FFMA.FTZ R28, R14, R38, R28 ;  /* 0x000000260e1c7223 */ /* 0x000fe2000001001c */
[----:B------:R-:W-:-:S02]  /*8bf0*/  IMAD.MOV.U32 R15, RZ, RZ, R35 ;  /* 0x000000ffff0f7224 */ /* 0x000fc400078e0023 */
[----:B------:R-:W-:Y:S01]  /*8c00*/  IMAD.MOV.U32 R35, RZ, RZ, R41 ;  /* 0x000000ffff237224 */ /* 0x000fe200078e0029 */
[----:B------:R-:W-:Y:S01]  /*8c10*/  F2FP.BF16.F32.PACK_AB R31, R31, R33 ;  /* 0x000000211f1f723e */ /* 0x000fe200000010ff */
[----:B------:R-:W-:Y:S01]  /*8c20*/  IMAD.MOV.U32 R33, RZ, RZ, R29 ;  /* 0x000000ffff217224 */ /* 0x000fe200078e001d */
[----:B------:R-:W-:-:S03]  /*8c30*/  F2FP.BF16.F32.PACK_AB R28, R28, R39 ;  /* 0x000000271c1c723e */ /* 0x000fc600000010ff */
[----:B------:R-:W-:Y:S02]  /*8c40*/  IMAD.MOV.U32 R14, RZ, RZ, R31 ;  /* 0x000000ffff0e7224 */ /* 0x000fe400078e001f */
[----:B------:R-:W-:-:S07]  /*8c50*/  IMAD.MOV.U32 R34, RZ, RZ, R28 ;  /* 0x000000ffff227224 */ /* 0x000fce00078e001c */
.L_x_3806:
[----:B------:R-:W-:Y:S05]  /*8c60*/  BSYNC B2 ;  /* 0x0000000000027941 */ /* 0x000fea0003800000 */
.L_x_3805:
[----:B------:R-:W-:-:S04]  /*8c70*/  LEA R28, P3, R5, R11, 0x1 ;  /* 0x0000000b051c7211 */ /* 0x000fc800078608ff */
[----:B--2---:R-:W-:Y:S02]  /*8c80*/  LEA.HI.X R29, R5, R115, R105, 0x1, P3 ;  /* 0x00000073051d7211 */ /* 0x004fe400018f0c69 */
[----:B------:R-:W-:-:S03]  /*8c90*/  ISETP.GE.AND P3, PT, R36, R130, PT ;  /* 0x000000822400720c */ /* 0x000fc60003f66270 */
[----:B----4-:R2:W-:Y:S10]  /*8ca0*/  ST.E.128 desc[UR48][R28.64], R12 ;  /* 0x0000000c1c007985 */ /* 0x0105f4000c101d30 */
[----:B------:R-:W-:-:S05]  /*8cb0*/  @!P3 IMAD.WIDE R114, R36, 0x2, R114 ;  /* 0x000000022472b825 */ /* 0x000fca00078e0272 */
[----:B---3--:R2:W-:Y:S02]  /*8cc0*/  @!P3 ST.E.128 desc[UR48][R114.64], R32 ;  /* 0x000000207200b985 */ /* 0x0085e4000c101d30 */
.L_x_3796:
[----:B------:R-:W-:Y:S05]  /*8cd0*/  BSYNC B1 ;  /* 0x0000000000017941 */ /* 0x000fea0003800000 */
.L_x_3795:
[----:B------:R-:W-:-:S03]  /*8ce0*/  UMOV UR4, 0xffffffff ;  /* 0xffffffff00047882 */ /* 0x000fc60000000000 */
[----:B------:R-:W-:Y:S05]  /*8cf0*/  BRA.DIV UR4, `(.L_x_3807) ;  /* 0x0000019e04547947 */ /* 0x000fea000b800000 */
[----:B-1----:R-:W1:Y:S04]  /*8d00*/  SHFL.IDX PT, R113, R113, 0x1, 0x1c1f ;  /* 0x003c1f0071717f89 */ /* 0x002e6800000e0000 */
[----:B------:R-:W0:Y:S02]  /*8d10*/  SHFL.IDX PT, R116, R116, 0x1, 0x1c1f ;  /* 0x003c1f0074747f89 */ /* 0x000e2400000e0000 */
.L_x_4081:
[----:B------:R-:W-:Y:S05]  /*8d20*/  @P4 BRA `(.L_x_3764) ;  /* 0x0000001c00bc4947 */ /* 0x000fea0003800000 */
[----:B------:R-:W-:Y:S01]  /*8d30*/  ISETP.NE.AND P3, PT, R6, RZ, PT ;  /* 0x000000ff0600720c */ /* 0x000fe20003f65270 */
[----:B------:R-:W-:Y:S01]  /*8d40*/  BSSY B1, `(.L_x_3808) ;  /* 0x000007e000017945 */ /* 0x000fe20003800000 */
[----:B0-2---:R-:W-:Y:S02]  /*8d50*/  IMAD.MOV.U32 R32, RZ, RZ, R116 ;  /* 0x000000ffff207224 */ /* 0x005fe400078e0074 */
[----:B-1----:R-:W-:-:S09]  /*8d60*/  IMAD.MOV.U32 R33, RZ, RZ, R113 ;  /* 0x000000ffff217224 */ /* 0x002fd200078e0071 */
[----:B------:R-:W-:Y:S05]  /*8d70*/  @!P3 BRA `(.L_x_3809) ;  /* 0x0000000400e8b947 */ /* 0x000fea0003800000 */
[----:B---3--:R-:W-:Y:S01]  /*8d80*/  SEL R11, R118, R133, !P0 ;  /* 0x00000085760b7207 */ /* 0x008fe20004000000 */
[----:B------:R-:W-:Y:S01]  /*8d90*/  BSSY B2, `(.L_x_3810) ;  /* 0x0000074000027945 */ /* 0x000fe20003800000 */
[----:B----4-:R-:W-:Y:S02]  /*8da0*/  SHF.R.U32.HI R13, RZ, 0x3, R205 ;  /* 0x00000003ff0d7819 */ /* 0x010fe400000116cd */
[----:B------:R-:W-:Y:S02]  /*8db0*/  SHF.R.S32.HI R12, RZ, 0x1f, R11 ;  /* 0x0000001fff0c7819 */ /* 0x000fe4000001140b */
[C---:B------:R-:W-:Y:S02]  /*8dc0*/  LEA R34, P3, R3.reuse, R116, 0x1 ;  /* 0x0000007403227211 */ /* 0x040fe400078608ff */
[----:B------:R-:W-:Y:S02]  /*8dd0*/  LEA.HI R12, R12, R11, RZ, 0x4 ;  /* 0x0000000b0c0c7211 */ /* 0x000fe400078f20ff */
[----:B------:R-:W-:-:S02]  /*8de0*/  LEA.HI.X R35, R3, R113, R107, 0x1, P3 ;  /* 0x0000007103237211 */ /* 0x000fc400018f0c6b */
[----:B------:R-:W-:Y:S02]  /*8df0*/  LEA.HI.SX32 R36, R12, R111, 0x1c ;  /* 0x0000006f0c247211 */ /* 0x000fe400078fe2ff */
[----:B------:R-:W-:Y:S02]  /*8e00*/  ISETP.GE.AND P3, PT, R16, R117, PT ;  /* 0x000000751000720c */ /* 0x000fe40003f66270 */
[----:B------:R-:W-:-:S04]  /*8e10*/  SHF.R.S32.HI R12, RZ, 0x1f, R36 ;  /* 0x0000001fff0c7819 */ /* 0x000fc80000011424 */
[----:B------:R-:W-:Y:S01]  /*8e20*/  LEA.HI R12, R12, R36, RZ, 0x3 ;  /* 0x000000240c0c7211 */ /* 0x000fe200078f18ff */
[----:B------:R-:W-:-:S03]  /*8e30*/  IMAD.SHL.U32 R36, R36, 0x8, RZ ;  /* 0x0000000824247824 */ /* 0x000fc600078e00ff */
[----:B------:R-:W-:Y:S02]  /*8e40*/  SHF.R.S32.HI R12, RZ, 0x3, R12 ;  /* 0x00000003ff0c7819 */ /* 0x000fe4000001140c */
[----:B------:R-:W-:-:S03]  /*8e50*/  LOP3.LUT R11, R205, 0x38, R36, 0xf8, !PT ;  /* 0x00000038cd0b7812 */ /* 0x000fc600078ef824 */
[----:B------:R-:W-:Y:S01]  /*8e60*/  IMAD R12, R12, 0x1800, R219 ;  /* 0x000018000c0c7824 */ /* 0x000fe200078e02db */
[----:B------:R-:W-:-:S05]  /*8e70*/  LOP3.LUT R11, R11, R13, RZ, 0x3c, !PT ;  /* 0x0000000d0b0b7212 */ /* 0x000fca00078e3cff */
        /* <DEDUP_REMOVED lines=21> */
[CC--:B------:R-:W-:Y:S01]  /*8fd0*/  FMUL.FTZ R42, R41.reuse, R11.reuse ;  /* 0x0000000b292a7220 */ /* 0x0c0fe20000410000 */
        /* <DEDUP_REMOVED lines=13> */
[----:B------:R-:W-:Y:S01]  /*90b0*/  IMAD.U32 R40, R15, 0x10000, RZ ;  /* 0x000100000f287824 */ /* 0x000fe200078e00ff */
        /* <DEDUP_REMOVED lines=33> */
[----:B------:R-:W-:Y:S01]  /*92d0*/  FMUL.FTZ R15, R28, R72 ;  /* 0x000000481c0f7220 */ /* 0x000fe20000410000 */
[----:B------:R-:W-:Y:S01]  /*92e0*/  SHF.L.U32 R29, R74, 0x10, RZ ;  /* 0x000000104a1d7819 */ /* 0x000fe200000006ff */
[-C--:B------:R-:W-:Y:S01]  /*92f0*/  FMUL.FTZ R28, R28, R56.reuse ;  /* 0x000000381c1c7220 */ /* 0x080fe20000410000 */
[----:B------:R-:W-:Y:S02]  /*9300*/  IMAD.U32 R39, R58, 0x10000, RZ ;  /* 0x000100003a277824 */ /* 0x000fe400078e00ff */
[----:B------:R-:W-:Y:S01]  /*9310*/  FFMA.FTZ R15, R12, R56, -R15 ;  /* 0x000000380c0f7223 */ /* 0x000fe2000001080f */
[----:B------:R-:W-:Y:S01]  /*9320*/  LOP3.LUT R30, R30, 0xffff0000, RZ, 0xc0, !PT ;  /* 0xffff00001e1e7812 */ /* 0x000fe200078ec0ff */
[----:B------:R-:W-:Y:S01]  /*9330*/  FFMA.FTZ R28, R12, R72, R28 ;  /* 0x000000480c1c7223 */ /* 0x000fe2000001001c */
[----:B------:R-:W-:Y:S01]  /*9340*/  FMUL.FTZ R45, R46, R29 ;  /* 0x0000001d2e2d7220 */ /* 0x000fe20000410000 */
[----:B------:R-:W-:-:S02]  /*9350*/  IMAD.U32 R12, R14, 0x10000, RZ ;  /* 0x000100000e0c7824 */ /* 0x000fc400078e00ff */
[-C--:B------:R-:W-:Y:S01]  /*9360*/  FMUL.FTZ R46, R46, R39.reuse ;  /* 0x000000272e2e7220 */ /* 0x080fe20000410000 */
[----:B------:R-:W-:Y:S01]  /*9370*/  LOP3.LUT R74, R74, 0xffff0000, RZ, 0xc0, !PT ;  /* 0xffff00004a4a7812 */ /* 0x000fe200078ec0ff */
[C---:B------:R-:W-:Y:S02]  /*9380*/  FFMA.FTZ R45, R12.reuse, R39, -R45 ;  /* 0x000000270c2d7223 */ /* 0x040fe4000001082d */
[----:B------:R-:W-:Y:S01]  /*9390*/  FFMA.FTZ R46, R12, R29, R46 ;  /* 0x0000001d0c2e7223 */ /* 0x000fe2000001002e */
[----:B------:R-:W-:Y:S01]  /*93a0*/  LOP3.LUT R58, R58, 0xffff0000, RZ, 0xc0, !PT ;  /* 0xffff00003a3a7812 */ /* 0x000fe200078ec0ff */
[----:B------:R-:W-:Y:S01]  /*93b0*/  FMUL.FTZ R12, R30, R74 ;  /* 0x0000004a1e0c7220 */ /* 0x000fe20000410000 */
[----:B------:R-:W-:Y:S02]  /*93c0*/  LOP3.LUT R14, R14, 0xffff0000, RZ, 0xc0, !PT ;  /* 0xffff00000e0e7812 */ /* 0x000fe400078ec0ff */
        /* <DEDUP_REMOVED lines=16> */
.L_x_3811:
[----:B------:R-:W-:Y:S05]  /*94d0*/  BSYNC B2 ;  /* 0x0000000000027941 */ /* 0x000fea0003800000 */
.L_x_3810:
[----:B------:R-:W-:Y:S01]  /*94e0*/  ISETP.GE.AND P3, PT, R36, R130, PT ;  /* 0x000000822400720c */ /* 0x000fe20003f66270 */
[----:B0-----:R0:W-:-:S12]  /*94f0*/  ST.E.128 desc[UR48][R34.64], R12 ;  /* 0x0000000c22007985 */ /* 0x0011d8000c101d30 */
[----:B------:R-:W-:-:S05]  /*9500*/  @!P3 IMAD.WIDE R36, R36, 0x2, R32 ;  /* 0x000000022424b825 */ /* 0x000fca00078e0220 */
[----:B-1----:R0:W-:Y:S02]  /*9510*/  @!P3 ST.E.128 desc[UR48][R36.64], R28 ;  /* 0x0000001c2400b985 */ /* 0x0021e4000c101d30 */
.L_x_3809:
[----:B------:R-:W-:Y:S05]  /*9520*/  BSYNC B1 ;  /* 0x0000000000017941 */ /* 0x000fea0003800000 */
.L_x_3808:
[----:B------:R-:W-:Y:S01]  /*9530*/  ISETP.NE.AND P3, PT, R7, RZ, PT ;  /* 0x000000ff0700720c */ /* 0x000fe20003f65270 */
[----:B------:R-:W-:-:S12]  /*9540*/  BSSY B1, `(.L_x_3812) ;  /* 0x000007b000017945 */ /* 0x000fd80003800000 */
[----:B------:R-:W-:Y:S05]  /*9550*/  @!P3 BRA `(.L_x_3813) ;  /* 0x0000000400e4b947 */ /* 0x000fea0003800000 */
[----:B---3--:R-:W-:Y:S01]  /*9560*/  SEL R11, R118, R133, !P1 ;  /* 0x00000085760b7207 */ /* 0x008fe20004800000 */
[----:B------:R-:W-:Y:S01]  /*9570*/  BSSY B2, `(.L_x_3814) ;  /* 0x0000073000027945 */ /* 0x000fe20003800000 */
[----:B0---4-:R-:W-:Y:S02]  /*9580*/  SHF.R.U32.HI R13, RZ, 0x3, R205 ;  /* 0x00000003ff0d7819 */ /* 0x011fe400000116cd */
[----:B------:R-:W-:Y:S02]  /*9590*/  SHF.R.S32.HI R12, RZ, 0x1f, R11 ;  /* 0x0000001fff0c7819 */ /* 0x000fe4000001140b */
[----:B------:R-:W-:Y:S02]  /*95a0*/  LEA R34, P3, R4, R116, 0x1 ;  /* 0x0000007404227211 */ /* 0x000fe400078608ff */
[----:B------:R-:W-:Y:S02]  /*95b0*/  LEA.HI R11, R12, R11, RZ, 0x4 ;  /* 0x0000000b0c0b7211 */ /* 0x000fe400078f20ff */
[----:B------:R-:W-:-:S02]  /*95c0*/  LEA.HI.X R35, R4, R113, R106, 0x1, P3 ;  /* 0x0000007104237211 */ /* 0x000fc400018f0c6a */
[----:B------:R-:W-:Y:S02]  /*95d0*/  LEA.HI.SX32 R11, R11, R110, 0x1c ;  /* 0x0000006e0b0b7211 */ /* 0x000fe400078fe2ff */
[----:B------:R-:W-:Y:S02]  /*95e0*/  ISETP.GE.AND P3, PT, R194, R117, PT ;  /* 0x00000075c200720c */ /* 0x000fe40003f66270 */
[----:B------:R-:W-:Y:S01]  /*95f0*/  SHF.R.S32.HI R12, RZ, 0x1f, R11 ;  /* 0x0000001fff0c7819 */ /* 0x000fe2000001140b */
[----:B------:R-:W-:-:S03]  /*9600*/  IMAD.SHL.U32 R36, R11, 0x8, RZ ;  /* 0x000000080b247824 */ /* 0x000fc600078e00ff */
[----:B------:R-:W-:Y:S02]  /*9610*/  LEA.HI R12, R12, R11, RZ, 0x3 ;  /* 0x0000000b0c0c7211 */ /* 0x000fe400078f18ff */
[----:B------:R-:W-:Y:S02]  /*9620*/  LOP3.LUT R11, R205, 0x38, R36, 0xf8, !PT ;  /* 0x00000038cd0b7812 */ /* 0x000fe400078ef824 */
[----:B------:R-:W-:Y:S02]  /*9630*/  SHF.R.S32.HI R12, RZ, 0x3, R12 ;  /* 0x00000003ff0c7819 */ /* 0x000fe4000001140c */
[----:B------:R-:W-:-:S03]  /*9640*/  LOP3.LUT R11, R11, R13, RZ, 0x3c, !PT ;  /* 0x0000000d0b0b7212 */ /* 0x000fc600078e3cff */
[----:B------:R-:W-:-:S04]  /*9650*/  IMAD R12, R12, 0x1800, R219 ;  /* 0x000018000c0c7824 */ /* 0x000fc800078e02db */
[----:B------:R-:W-:Y:S02]  /*9660*/  IMAD.IADD R12, R12, 0x1, R11 ;  /* 0x000000010c0c7824 */ /* 0x000fe400078e020b */
[C---:B------:R-:W-:Y:S02]  /*9670*/  IMAD R11, R19.reuse, 0x4800, R127 ;  /* 0x00004800130b7824 */ /* 0x040fe400078e027f */
[----:B------:R-:W-:Y:S02]  /*9680*/  IMAD R13, R19, 0x4800, R12 ;  /* 0x00004800130d7824 */ /* 0x000fe400078e020c */
[--C-:B------:R-:W-:Y:S02]  /*9690*/  IMAD R11, R11, 0x2, R18.reuse ;  /* 0x000000020b0b7824 */ /* 0x100fe400078e0212 */
[----:B------:R-:W-:-:S03]  /*96a0*/  IMAD R28, R13, 0x2, R18 ;  /* 0x000000020d1c7824 */ /* 0x000fc600078e0212 */
[----:B------:R0:W1:Y:S04]  /*96b0*/  LDS.128 R12, [R11+0x1e400] ;  /* 0x01e400000b0c7984 */ /* 0x0000680000000c00 */
[----:B------:R-:W2:Y:S01]  /*96c0*/  LDS.128 R28, [R28+0x1e400] ;  /* 0x01e400001c1c7984 */ /* 0x000ea20000000c00 */
[----:B------:R-:W-:Y:S05]  /*96d0*/  @P3 BRA `(.L_x_3815) ;  /* 0x0000000400703947 */ /* 0x000fea0003800000 */
[----:B------:R-:W-:Y:S01]  /*96e0*/  SHF.R.U32.HI R40, RZ, 0x10, R69 ;  /* 0x00000010ff287819 */ /* 0x000fe20000011645 */
[----:B--2---:R-:W-:Y:S01]  /*96f0*/  IMAD.U32 R45, R29, 0x10000, RZ ;  /* 0x000100001d2d7824 */ /* 0x004fe200078e00ff */
[----:B------:R-:W-:Y:S01]  /*9700*/  SHF.R.U32.HI R39, RZ, 0x10, R53 ;  /* 0x00000010ff277819 */ /* 0x000fe20000011635 */
[----:B-1----:R-:W-:Y:S01]  /*9710*/  IMAD.U32 R42, R13, 0x10000, RZ ;  /* 0x000100000d2a7824 */ /* 0x002fe200078e00ff */
[----:B------:R-:W-:Y:S01]  /*9720*/  PRMT R40, R149, 0x5432, R40 ;  /* 0x0000543295287816 */ /* 0x000fe20000000028 */
[----:B------:R-:W-:Y:S01]  /*9730*/  IMAD.U32 R41, R12, 0x10000, RZ ;  /* 0x000100000c297824 */ /* 0x000fe200078e00ff */
[----:B------:R-:W-:Y:S02]  /*9740*/  PRMT R39, R147, 0x5432, R39 ;  /* 0x0000543293277816 */ /* 0x000fe40000000027 */
[----:B------:R-:W-:Y:S01]  /*9750*/  LOP3.LUT R29, R29, 0xffff0000, RZ, 0xc0, !PT ;  /* 0xffff00001d1d7812 */ /* 0x000fe200078ec0ff */
[C---:B------:R-:W-:Y:S01]  /*9760*/  IMAD.U32 R43, R40.reuse, 0x10000, RZ ;  /* 0x00010000282b7824 */ /* 0x040fe200078e00ff */
[----:B------:R-:W-:Y:S01]  /*9770*/  LOP3.LUT R40, R40, 0xffff0000, RZ, 0xc0, !PT ;  /* 0xffff000028287812 */ /* 0x000fe200078ec0ff */
[----:B------:R-:W-:Y:S01]  /*9780*/  IMAD.U32 R44, R39, 0x10000, RZ ;  /* 0x00010000272c7824 */ /* 0x000fe200078e00ff */
[----:B------:R-:W-:Y:S01]  /*9790*/  SHF.R.U64 R38, R70, 0x10, R71 ;  /* 0x0000001046267819 */ /* 0x000fe20000001247 */
[-C--:B------:R-:W-:Y:S01]  /*97a0*/  FMUL.FTZ R46, R45, R43.reuse ;  /* 0x0000002b2d2e7220 */ /* 0x080fe20000410000 */
[----:B------:R-:W-:Y:S01]  /*97b0*/  LOP3.LUT R39, R39, 0xffff0000, RZ, 0xc0, !PT ;  /* 0xffff000027277812 */ /* 0x000fe200078ec0ff */
[-C--:B------:R-:W-:Y:S01]  /*97c0*/  FMUL.FTZ R47, R45, R44.reuse ;  /* 0x0000002c2d2f7220 */ /* 0x080fe20000410000 */
[----:B------:R-:W-:Y:S01]  /*97d0*/  SHF.R.U64 R37, R54, 0x10, R55 ;  /* 0x0000001036257819 */ /* 0x000fe20000001237 */
[C---:B------:R-:W-:Y:S01]  /*97e0*/  FFMA.FTZ R46, R42.reuse, R44, -R46 ;  /* 0x0000002c2a2e7223 */ /* 0x040fe2000001082e */
[----:B------:R-:W-:Y:S01]  /*97f0*/  SHF.R.U32.HI R70, RZ, 0x10, R71 ;  /* 0x00000010ff467819 */ /* 0x000fe20000011647 */
[----:B------:R-:W-:Y:S01]  /*9800*/  IMAD.U32 R44, R31, 0x10000, RZ ;  /* 0x000100001f2c7824 */ /* 0x000fe200078e00ff */
[----:B------:R-:W-:Y:S01]  /*9810*/  SHF.R.U32.HI R54, RZ, 0x10, R55 ;  /* 0x00000010ff367819 */ /* 0x000fe20000011637 */
[----:B------:R-:W-:Y:S01]  /*9820*/  FFMA.FTZ R47, R42, R43, R47 ;  /* 0x0000002b2a2f7223 */ /* 0x000fe2000001002f */
[----:B0-----:R-:W-:Y:S01]  /*9830*/  SHF.R.U64 R11, R52, 0x10, R53 ;  /* 0x00000010340b7819 */ /* 0x001fe20000001235 */
[-C--:B------:R-:W-:Y:S01]  /*9840*/  FMUL.FTZ R53, R29, R40.reuse ;  /* 0x000000281d357220 */ /* 0x080fe20000410000 */
[----:B------:R-:W-:Y:S01]  /*9850*/  LOP3.LUT R13, R13, 0xffff0000, RZ, 0xc0, !PT ;  /* 0xffff00000d0d7812 */ /* 0x000fe200078ec0ff */
[-C--:B------:R-:W-:Y:S01]  /*9860*/  FMUL.FTZ R29, R29, R39.reuse ;  /* 0x000000271d1d7220 */ /* 0x080fe20000410000 */
[----:B------:R-:W-:Y:S01]  /*9870*/  PRMT R70, R148, 0x5432, R70 ;  /* 0x0000543294467816 */ /* 0x000fe20000000046 */
[----:B------:R-:W-:Y:S01]  /*9880*/  IMAD.U32 R43, R15, 0x10000, RZ ;  /* 0x000100000f2b7824 */ /* 0x000fe200078e00ff */
[----:B------:R-:W-:Y:S01]  /*9890*/  PRMT R54, R146, 0x5432, R54 ;  /* 0x0000543292367816 */ /* 0x000fe20000000036 */
[C---:B------:R-:W-:Y:S01]  /*98a0*/  FFMA.FTZ R53, R13.reuse, R39, -R53 ;  /* 0x000000270d357223 */ /* 0x040fe20000010835 */
[----:B------:R-:W-:Y:S01]  /*98b0*/  FFMA.FTZ R29, R13, R40, R29 ;  /* 0x000000280d1d7223 */ /* 0x000fe2000001001d */
[----:B------:R-:W-:Y:S01]  /*98c0*/  IMAD.U32 R13, R70, 0x10000, RZ ;  /* 0x00010000460d7824 */ /* 0x000fe200078e00ff */
[----:B------:R-:W-:Y:S01]  /*98d0*/  SHF.R.U64 R68, R68, 0x10, R69 ;  /* 0x0000001044447819 */ /* 0x000fe20000001245 */
[----:B------:R-:W-:Y:S01]  /*98e0*/  IMAD.U32 R39, R54, 0x10000, RZ ;  /* 0x0001000036277824 */ /* 0x000fe200078e00ff */
[----:B------:R-:W-:Y:S01]  /*98f0*/  LOP3.LUT R31, R31, 0xffff0000, RZ, 0xc0, !PT ;  /* 0xffff00001f1f7812 */ /* 0x000fe200078ec0ff */
[----:B------:R-:W-:Y:S01]  /*9900*/  FMUL.FTZ R40, R44, R13 ;  /* 0x0000000d2c287220 */ /* 0x000fe20000410000 */
[----:B------:R-:W-:Y:S01]  /*9910*/  LOP3.LUT R70, R70, 0xffff0000, RZ, 0xc0, !PT ;  /* 0xffff000046467812 */ /* 0x000fe200078ec0ff */
[-C--:B------:R-:W-:Y:S01]  /*9920*/  FMUL.FTZ R44, R44, R39.reuse ;  /* 0x000000272c2c7220 */ /* 0x080fe20000410000 */
[----:B------:R-:W-:Y:S01]  /*9930*/  PRMT R68, R149, 0x5410, R68 ;  /* 0x0000541095447816 */ /* 0x000fe20000000044 */
[----:B------:R-:W-:Y:S01]  /*9940*/  FFMA.FTZ R40, R43, R39, -R40 ;  /* 0x000000272b287223 */ /* 0x000fe20000010828 */
[----:B------:R-:W-:Y:S01]  /*9950*/  PRMT R11, R147, 0x5410, R11 ;  /* 0x00005410930b7816 */ /* 0x000fe2000000000b */
[----:B------:R-:W-:Y:S01]  /*9960*/  FFMA.FTZ R44, R43, R13, R44 ;  /* 0x0000000d2b2c7223 */ /* 0x000fe2000001002c */
[----:B------:R-:W-:Y:S01]  /*9970*/  LOP3.LUT R54, R54, 0xffff0000, RZ, 0xc0, !PT ;  /* 0xffff000036367812 */ /* 0x000fe200078ec0ff */
[----:B------:R-:W-:Y:S01]  /*9980*/  FMUL.FTZ R43, R31, R70 ;  /* 0x000000461f2b7220 */ /* 0x000fe20000410000 */
[----:B------:R-:W-:Y:S01]  /*9990*/  LOP3.LUT R15, R15, 0xffff0000, RZ, 0xc0, !PT ;  /* 0xffff00000f0f7812 */ /* 0x000fe200078ec0ff */
[C---:B------:R-:W-:Y:S01]  /*99a0*/  IMAD.U32 R45, R28.reuse, 0x10000, RZ ;  /* 0x000100001c2d7824 */ /* 0x040fe200078e00ff */
[----:B------:R-:W-:Y:S01]  /*99b0*/  LOP3.LUT R28, R28, 0xffff0000, RZ, 0xc0, !PT ;  /* 0xffff00001c1c7812 */ /* 0x000fe200078ec0ff */
[----:B------:R-:W-:-:S02]  /*99c0*/  IMAD.U32 R39, R68, 0x10000, RZ ;  /* 0x0001000044277824 */ /* 0x000fc400078e00ff */
[-C--:B------:R-:W-:Y:S01]  /*99d0*/  FMUL.FTZ R31, R31, R54.reuse ;  /* 0x000000361f1f7220 */ /* 0x080fe20000410000 */
[----:B------:R-:W-:Y:S01]  /*99e0*/  IMAD.U32 R13, R11, 0x10000, RZ ;  /* 0x000100000b0d7824 */ /* 0x000fe200078e00ff */
[----:B------:R-:W-:Y:S01]  /*99f0*/  LOP3.LUT R68, R68, 0xffff0000, RZ, 0xc0, !PT ;  /* 0xffff000044447812 */ /* 0x000fe200078ec0ff */
[----:B------:R-:W-:Y:S01]  /*9a00*/  FFMA.FTZ R43, R15, R54, -R43 ;  /* 0x000000360f2b7223 */ /* 0x000fe2000001082b */
[----:B------:R-:W-:Y:S01]  /*9a10*/  LOP3.LUT R54, R11, 0xffff0000, RZ, 0xc0, !PT ;  /* 0xffff00000b367812 */ /* 0x000fe200078ec0ff */
[C---:B------:R-:W-:Y:S01]  /*9a20*/  FMUL.FTZ R11, R45.reuse, R39 ;  /* 0x000000272d0b7220 */ /* 0x040fe20000410000 */
[----:B------:R-:W-:Y:S01]  /*9a30*/  LOP3.LUT R12, R12, 0xffff0000, RZ, 0xc0, !PT ;  /* 0xffff00000c0c7812 */ /* 0x000fe200078ec0ff */
[-C--:B------:R-:W-:Y:S01]  /*9a40*/  FMUL.FTZ R45, R45, R13.reuse ;  /* 0x0000000d2d2d7220 */ /* 0x080fe20000410000 */
[----:B------:R-:W-:Y:S01]  /*9a50*/  PRMT R37, R146, 0x5410, R37 ;  /* 0x0000541092257816 */ /* 0x000fe20000000025 */
[----:B------:R-:W-:Y:S01]  /*9a60*/  FFMA.FTZ R31, R15, R70, R31 ;  /* 0x000000460f1f7223 */ /* 0x000fe2000001001f */
[----:B------:R-:W-:Y:S01]  /*9a70*/  PRMT R38, R148, 0x5410, R38 ;  /* 0x0000541094267816 */ /* 0x000fe20000000026 */
[----:B------:R-:W-:Y:S01]  /*9a80*/  FMUL.FTZ R15, R28, R68 ;  /* 0x000000441c0f7220 */ /* 0x000fe20000410000 */
[----:B------:R-:W-:Y:S01]  /*9a90*/  FFMA.FTZ R11, R41, R13, -R11 ;  /* 0x0000000d290b7223 */ /* 0x000fe2000001080b */
[----:B------:R-:W-:-:S02]  /*9aa0*/  IMAD.U32 R52, R30, 0x10000, RZ ;  /* 0x000100001e347824 */ /* 0x000fc400078e00ff */
[----:B------:R-:W-:Y:S01]  /*9ab0*/  FFMA.FTZ R45, R41, R39, R45 ;  /* 0x00000027292d7223 */ /* 0x000fe2000001002d */
[-C--:B------:R-:W-:Y:S01]  /*9ac0*/  FMUL.FTZ R13, R28, R54.reuse ;  /* 0x000000361c0d7220 */ /* 0x080fe20000410000 */
[----:B------:R-:W-:Y:S01]  /*9ad0*/  LOP3.LUT R30, R30, 0xffff0000, RZ, 0xc0, !PT ;  /* 0xffff00001e1e7812 */ /* 0x000fe200078ec0ff */
[----:B------:R-:W-:Y:S01]  /*9ae0*/  FFMA.FTZ R54, R12, R54, -R15 ;  /* 0x000000360c367223 */ /* 0x000fe2000001080f */
[C---:B------:R-:W-:Y:S01]  /*9af0*/  IMAD.U32 R39, R37.reuse, 0x10000, RZ ;  /* 0x0001000025277824 */ /* 0x040fe200078e00ff */
[C---:B------:R-:W-:Y:S01]  /*9b00*/  LOP3.LUT R41, R38.reuse, 0xffff0000, RZ, 0xc0, !PT ;  /* 0xffff000026297812 */ /* 0x040fe200078ec0ff */
[----:B------:R-:W-:Y:S01]  /*9b10*/  IMAD.U32 R15, R38, 0x10000, RZ ;  /* 0x00010000260f7824 */ /* 0x000fe200078e00ff */
[----:B------:R-:W-:Y:S01]  /*9b20*/  LOP3.LUT R37, R37, 0xffff0000, RZ, 0xc0, !PT ;  /* 0xffff000025257812 */ /* 0x000fe200078ec0ff */
[----:B------:R-:W-:Y:S02]  /*9b30*/  IMAD.U32 R42, R14, 0x10000, RZ ;  /* 0x000100000e2a7824 */ /* 0x000fe400078e00ff */
[----:B------:R-:W-:Y:S01]  /*9b40*/  FFMA.FTZ R12, R12, R68, R13 ;  /* 0x000000440c0c7223 */ /* 0x000fe2000001000d */
[----:B------:R-:W-:Y:S01]  /*9b50*/  LOP3.LUT R14, R14, 0xffff0000, RZ, 0xc0, !PT ;  /* 0xffff00000e0e7812 */ /* 0x000fe200078ec0ff */
        /* <DEDUP_REMOVED lines=17> */
[----:B------:R-:W-:-:S02]  /*9c70*/  F2FP.BF16.F32.PACK_AB R29, R29, R47 ;  /* 0x0000002f1d1d723e */ /* 0x000fc400000010ff */
[----:B------:R-:W-:Y:S02]  /*9c80*/  F2FP.BF16.F32.PACK_AB R31, R31, R44 ;  /* 0x0000002c1f1f723e */ /* 0x000fe400000010ff */
[----:B------:R-:W-:-:S07]  /*9c90*/  MOV R13, R46 ;  /* 0x0000002e000d7202 */ /* 0x000fce0000000f00 */
.L_x_3815:
[----:B------:R-:W-:Y:S05]  /*9ca0*/  BSYNC B2 ;  /* 0x0000000000027941 */ /* 0x000fea0003800000 */
.L_x_3814:
[----:B------:R-:W-:Y:S01]  /*9cb0*/  ISETP.GE.AND P3, PT, R36, R130, PT ;  /* 0x000000822400720c */ /* 0x000fe20003f66270 */
[----:B-1----:R1:W-:-:S12]  /*9cc0*/  ST.E.128 desc[UR48][R34.64], R12 ;  /* 0x0000000c22007985 */ /* 0x0023d8000c101d30 */
[----:B------:R-:W-:-:S05]  /*9cd0*/  @!P3 IMAD.WIDE R36, R36, 0x2, R32 ;  /* 0x000000022424b825 */ /* 0x000fca00078e0220 */
[----:B--2---:R1:W-:Y:S02]  /*9ce0*/  @!P3 ST.E.128 desc[UR48][R36.64], R28 ;  /* 0x0000001c2400b985 */ /* 0x0043e4000c101d30 */
.L_x_3813:
[----:B------:R-:W-:Y:S05]  /*9cf0*/  BSYNC B1 ;  /* 0x0000000000017941 */ /* 0x000fea0003800000 */
.L_x_3812:
[----:B------:R-:W-:-:S13]  /*9d00*/  ISETP.NE.AND P3, PT, R8, RZ, PT ;  /* 0x000000ff0800720c */ /* 0x000fda0003f65270 */
[----:B------:R-:W-:Y:S05]  /*9d10*/  @!P3 BRA `(.L_x_3764) ;  /* 0x0000000c00c0b947 */ /* 0x000fea0003800000 */
[----:B0--3--:R-:W2:Y:S01]  /*9d20*/  LDL R11, [R1] ;  /* 0x00000000010b7983 */ /* 0x009ea20000100800 */
[----:B-1----:R-:W-:Y:S01]  /*9d30*/  SHF.R.U32.HI R15, RZ, 0x3, R205 ;  /* 0x00000003ff0f7819 */ /* 0x002fe200000116cd */
[----:B------:R-:W-:Y:S01]  /*9d40*/  BSSY B1, `(.L_x_3816) ;  /* 0x0000075000017945 */ /* 0x000fe20003800000 */
[----:B------:R-:W-:-:S04]  /*9d50*/  LEA R34, P3, R5, R116, 0x1 ;  /* 0x0000007405227211 */ /* 0x000fc800078608ff */
[----:B------:R-:W-:Y:S02]  /*9d60*/  LEA.HI.X R35, R5, R113, R105, 0x1, P3 ;  /* 0x0000007105237211 */ /* 0x000fe400018f0c69 */
[----:B------:R-:W-:Y:S02]  /*9d70*/  ISETP.GE.AND P3, PT, R193, R117, PT ;  /* 0x00000075c100720c */ /* 0x000fe40003f66270 */
[----:B--2---:R-:W-:-:S04]  /*9d80*/  LOP3.LUT P4, RZ, R11, 0x1, RZ, 0xc0, !PT ;  /* 0x000000010bff7812 */ /* 0x004fc8000788c0ff */
[----:B------:R-:W-:-:S04]  /*9d90*/  SEL R133, R118, R133, !P4 ;  /* 0x0000008576857207 */ /* 0x000fc80006000000 */
[----:B----4-:R-:W-:-:S04]  /*9da0*/  SHF.R.S32.HI R12, RZ, 0x1f, R133 ;  /* 0x0000001fff0c7819 */ /* 0x010fc80000011485 */
        /* <DEDUP_REMOVED lines=27> */
[----:B------:R-:W-:-:S02]  /*9f60*/  PRMT R37, R142, 0x5432, R37 ;  /* 0x000054328e257816 */ /* 0x000fc40000000025 */
[----:B------:R-:W-:Y:S02]  /*9f70*/  SHF.R.U64 R36, R50, 0x10, R51 ;  /* 0x0000001032247819 */ /* 0x000fe40000001233 */
[----:B------:R-:W-:Y:S02]  /*9f80*/  PRMT R142, R142, 0x5410, R49 ;  /* 0x000054108e8e7816 */ /* 0x000fe40000000031 */
[----:B------:R-:W-:Y:S01]  /*9f90*/  SHF.R.U32.HI R50, RZ, 0x10, R51 ;  /* 0x00000010ff327819 */ /* 0x000fe20000011633 */
[----:B------:R-:W-:Y:S01]  /*9fa0*/  IMAD.U32 R51, R65, 0x10000, RZ ;  /* 0x0001000041337824 */ /* 0x000fe200078e00ff */
[--C-:B------:R-:W-:Y:S01]  /*9fb0*/  SHF.R.U64 R38, R66, 0x10, R67.reuse ;  /* 0x0000001042267819 */ /* 0x100fe20000001243 */
[----:B------:R-:W-:Y:S01]  /*9fc0*/  IMAD.U32 R49, R142, 0x10000, RZ ;  /* 0x000100008e317824 */ /* 0x000fe200078e00ff */
[----:B------:R-:W-:Y:S01]  /*9fd0*/  SHF.R.U32.HI R66, RZ, 0x10, R67 ;  /* 0x00000010ff427819 */ /* 0x000fe20000011643 */
[C---:B------:R-:W-:Y:S01]  /*9fe0*/  FMUL.FTZ R53, R46.reuse, R51 ;  /* 0x000000332e357220 */ /* 0x040fe20000410000 */
[----:B------:R-:W-:Y:S01]  /*9ff0*/  PRMT R38, R141, 0x5432, R38 ;  /* 0x000054328d267816 */ /* 0x000fe20000000026 */
[-C--:B------:R-:W-:Y:S01]  /*a000*/  FMUL.FTZ R55, R46, R49.reuse ;  /* 0x000000312e377220 */ /* 0x080fe20000410000 */
[----:B------:R-:W-:Y:S01]  /*a010*/  PRMT R36, R143, 0x5432, R36 ;  /* 0x000054328f247816 */ /* 0x000fe20000000024 */
[C---:B------:R-:W-:Y:S01]  /*a020*/  FFMA.FTZ R46, R40.reuse, R49, -R53 ;  /* 0x00000031282e7223 */ /* 0x040fe20000010835 */
[----:B------:R-:W-:Y:S01]  /*a030*/  PRMT R141, R141, 0x5410, R66 ;  /* 0x000054108d8d7816 */ /* 0x000fe20000000042 */
[----:B------:R-:W-:Y:S01]  /*a040*/  FFMA.FTZ R40, R40, R51, R55 ;  /* 0x0000003328287223 */ /* 0x000fe20000010037 */
[----:B------:R-:W-:-:S02]  /*a050*/  PRMT R143, R143, 0x5410, R50 ;  /* 0x000054108f8f7816 */ /* 0x000fc40000000032 */
[----:B------:R-:W-:Y:S01]  /*a060*/  LOP3.LUT R42, R29, 0xffff0000, RZ, 0xc0, !PT ;  /* 0xffff00001d2a7812 */ /* 0x000fe200078ec0ff */
[----:B------:R-:W-:Y:S01]  /*a070*/  IMAD.U32 R52, R141, 0x10000, RZ ;  /* 0x000100008d347824 */ /* 0x000fe200078e00ff */
[----:B------:R-:W-:Y:S01]  /*a080*/  LOP3.LUT R65, R65, 0xffff0000, RZ, 0xc0, !PT ;  /* 0xffff000041417812 */ /* 0x000fe200078ec0ff */
[----:B------:R-:W-:Y:S01]  /*a090*/  IMAD.U32 R48, R143, 0x10000, RZ ;  /* 0x000100008f307824 */ /* 0x000fe200078e00ff */
[----:B------:R-:W-:Y:S01]  /*a0a0*/  LOP3.LUT R49, R142, 0xffff0000, RZ, 0xc0, !PT ;  /* 0xffff00008e317812 */ /* 0x000fe200078ec0ff */
[----:B------:R-:W-:Y:S01]  /*a0b0*/  FMUL.FTZ R51, R47, R52 ;  /* 0x000000342f337220 */ /* 0x000fe20000410000 */
[----:B------:R-:W-:Y:S01]  /*a0c0*/  LOP3.LUT R41, R13, 0xffff0000, RZ, 0xc0, !PT ;  /* 0xffff00000d297812 */ /* 0x000fe200078ec0ff */
[C---:B------:R-:W-:Y:S01]  /*a0d0*/  FMUL.FTZ R50, R42.reuse, R65 ;  /* 0x000000412a327220 */ /* 0x040fe20000410000 */
[----:B------:R-:W-:Y:S01]  /*a0e0*/  LOP3.LUT R31, R31, 0xffff0000, RZ, 0xc0, !PT ;  /* 0xffff00001f1f7812 */ /* 0x000fe200078ec0ff */
[-C--:B------:R-:W-:Y:S01]  /*a0f0*/  FMUL.FTZ R42, R42, R49.reuse ;  /* 0x000000312a2a7220 */ /* 0x080fe20000410000 */
[----:B------:R-:W-:Y:S01]  /*a100*/  LOP3.LUT R54, R141, 0xffff0000, RZ, 0xc0, !PT ;  /* 0xffff00008d367812 */ /* 0x000fe200078ec0ff */
[-C--:B------:R-:W-:Y:S01]  /*a110*/  FMUL.FTZ R47, R47, R48.reuse ;  /* 0x000000302f2f7220 */ /* 0x080fe20000410000 */
[----:B------:R-:W-:Y:S01]  /*a120*/  PRMT R39, R140, 0x5432, R39 ;  /* 0x000054328c277816 */ /* 0x000fe20000000027 */
[C---:B------:R-:W-:Y:S01]  /*a130*/  FFMA.FTZ R49, R41.reuse, R49, -R50 ;  /* 0x0000003129317223 */ /* 0x040fe20000010832 */
[----:B------:R-:W-:Y:S01]  /*a140*/  FFMA.FTZ R41, R41, R65, R42 ;  /* 0x0000004129297223 */ /* 0x000fe2000001002a */
[----:B------:R-:W-:Y:S01]  /*a150*/  LOP3.LUT R50, R143, 0xffff0000, RZ, 0xc0, !PT ;  /* 0xffff00008f327812 */ /* 0x000fe200078ec0ff */
[C---:B------:R-:W-:Y:S01]  /*a160*/  FFMA.FTZ R42, R44.reuse, R48, -R51 ;  /* 0x000000302c2a7223 */ /* 0x040fe20000010833 */
[----:B------:R-:W-:Y:S01]  /*a170*/  LOP3.LUT R15, R15, 0xffff0000, RZ, 0xc0, !PT ;  /* 0xffff00000f0f7812 */ /* 0x000fe200078ec0ff */
[----:B------:R-:W-:Y:S01]  /*a180*/  FFMA.FTZ R44, R44, R52, R47 ;  /* 0x000000342c2c7223 */ /* 0x000fe2000001002f */
[----:B------:R-:W-:Y:S01]  /*a190*/  FMUL.FTZ R56, R31, R54 ;  /* 0x000000361f387220 */ /* 0x000fe20000410000 */
[----:B------:R-:W-:-:S02]  /*a1a0*/  IMAD.U32 R29, R28, 0x10000, RZ ;  /* 0x000100001c1d7824 */ /* 0x000fc400078e00ff */
[-C--:B------:R-:W-:Y:S01]  /*a1b0*/  FMUL.FTZ R58, R31, R50.reuse ;  /* 0x000000321f3a7220 */ /* 0x080fe20000410000 */
[----:B------:R-:W-:Y:S01]  /*a1c0*/  IMAD.U32 R52, R39, 0x10000, RZ ;  /* 0x0001000027347824 */ /* 0x000fe200078e00ff */
[----:B------:R-:W-:Y:S01]  /*a1d0*/  LOP3.LUT R28, R28, 0xffff0000, RZ, 0xc0, !PT ;  /* 0xffff00001c1c7812 */ /* 0x000fe200078ec0ff */
[----:B------:R-:W-:Y:S02]  /*a1e0*/  IMAD.U32 R48, R37, 0x10000, RZ ;  /* 0x0001000025307824 */ /* 0x000fe400078e00ff */
[----:B------:R-:W-:Y:S01]  /*a1f0*/  FFMA.FTZ R31, R15, R50, -R56 ;  /* 0x000000320f1f7223 */ /* 0x000fe20000010838 */
[----:B------:R-:W-:Y:S01]  /*a200*/  LOP3.LUT R39, R39, 0xffff0000, RZ, 0xc0, !PT ;  /* 0xffff000027277812 */ /* 0x000fe200078ec0ff */
[----:B------:R-:W-:Y:S01]  /*a210*/  FMUL.FTZ R50, R29, R52 ;  /* 0x000000341d327220 */ /* 0x000fe20000410000 */
[----:B------:R-:W-:Y:S01]  /*a220*/  LOP3.LUT R37, R37, 0xffff0000, RZ, 0xc0, !PT ;  /* 0xffff000025257812 */ /* 0x000fe200078ec0ff */
[C---:B------:R-:W-:Y:S02]  /*a230*/  IMAD.U32 R13, R12.reuse, 0x10000, RZ ;  /* 0x000100000c0d7824 */ /* 0x040fe400078e00ff */
[----:B------:R-:W-:Y:S01]  /*a240*/  FMUL.FTZ R29, R29, R48 ;  /* 0x000000301d1d7220 */ /* 0x000fe20000410000 */
[----:B------:R-:W-:Y:S01]  /*a250*/  LOP3.LUT R12, R12, 0xffff0000, RZ, 0xc0, !PT ;  /* 0xffff00000c0c7812 */ /* 0x000fe200078ec0ff */
[----:B------:R-:W-:Y:S01]  /*a260*/  FMUL.FTZ R47, R28, R39 ;  /* 0x000000271c2f7220 */ /* 0x000fe20000410000 */
[----:B------:R-:W-:Y:S01]  /*a270*/  LOP3.LUT R45, R14, 0xffff0000, RZ, 0xc0, !PT ;  /* 0xffff00000e2d7812 */ /* 0x000fe200078ec0ff */
[----:B------:R-:W-:Y:S01]  /*a280*/  FMUL.FTZ R51, R28, R37 ;  /* 0x000000251c337220 */ /* 0x000fe20000410000 */
[----:B------:R-:W-:-:S02]  /*a290*/  IMAD.U32 R14, R30, 0x10000, RZ ;  /* 0x000100001e0e7824 */ /* 0x000fc400078e00ff */
[C---:B------:R-:W-:Y:S01]  /*a2a0*/  FFMA.FTZ R50, R13.reuse, R48, -R50 ;  /* 0x000000300d327223 */ /* 0x040fe20000010832 */
[----:B------:R-:W-:Y:S01]  /*a2b0*/  FFMA.FTZ R29, R13, R52, R29 ;  /* 0x000000340d1d7223 */ /* 0x000fe2000001001d */
[----:B------:R-:W-:Y:S01]  /*a2c0*/  IMAD.U32 R28, R38, 0x10000, RZ ;  /* 0x00010000261c7824 */ /* 0x000fe200078e00ff */
[----:B------:R-:W-:Y:S01]  /*a2d0*/  LOP3.LUT R30, R30, 0xffff0000, RZ, 0xc0, !PT ;  /* 0xffff00001e1e7812 */ /* 0x000fe200078ec0ff */
[----:B------:R-:W-:Y:S01]  /*a2e0*/  IMAD.U32 R13, R36, 0x10000, RZ ;  /* 0x00010000240d7824 */ /* 0x000fe200078e00ff */
[----:B------:R-:W-:Y:S01]  /*a2f0*/  LOP3.LUT R38, R38, 0xffff0000, RZ, 0xc0, !PT ;  /* 0xffff000026267812 */ /* 0x000fe200078ec0ff */
[----:B------:R-:W-:Y:S01]  /*a300*/  FFMA.FTZ R47, R12, R37, -R47 ;  /* 0x000000250c2f7223 */ /* 0x000fe2000001082f */
[----:B------:R-:W-:Y:S01]  /*a310*/  LOP3.LUT R36, R36, 0xffff0000, RZ, 0xc0, !PT ;  /* 0xffff000024247812 */ /* 0x000fe200078ec0ff */
[C---:B------:R-:W-:Y:S01]  /*a320*/  FMUL.FTZ R48, R14.reuse, R28 ;  /* 0x0000001c0e307220 */ /* 0x040fe20000410000 */
[----:B------:R-:W-:Y:S01]  /*a330*/  FMUL.FTZ R37, R14, R13 ;  /* 0x0000000d0e257220 */ /* 0x000fe20000410000 */
[----:B------:R-:W-:Y:S01]  /*a340*/  FFMA.FTZ R15, R15, R54, R58 ;  /* 0x000000360f0f7223 */ /* 0x000fe2000001003a */
[----:B------:R-:W-:Y:S01]  /*a350*/  FFMA.FTZ R12, R12, R39, R51 ;  /* 0x000000270c0c7223 */ /* 0x000fe20000010033 */
[C---:B------:R-:W-:Y:S01]  /*a360*/  FMUL.FTZ R14, R30.reuse, R38 ;  /* 0x000000261e0e7220 */ /* 0x040fe20000410000 */
[----:B------:R-:W-:Y:S01]  /*a370*/  FMUL.FTZ R39, R30, R36 ;  /* 0x000000241e277220 */ /* 0x000fe20000410000 */
[----:B------:R-:W-:Y:S01]  /*a380*/  FFMA.FTZ R48, R43, R13, -R48 ;  /* 0x0000000d2b307223 */ /* 0x000fe20000010830 */
[----:B------:R-:W-:Y:S01]  /*a390*/  F2FP.BF16.F32.PACK_AB R31, R31, R42 ;  /* 0x0000002a1f1f723e */ /* 0x000fe200000010ff */
[----:B------:R-:W-:Y:S01]  /*a3a0*/  FFMA.FTZ R13, R45, R36, -R14 ;  /* 0x000000242d0d7223 */ /* 0x000fe2000001080e */
[----:B------:R-:W-:Y:S01]  /*a3b0*/  FFMA.FTZ R37, R43, R28, R37 ;  /* 0x0000001c2b257223 */ /* 0x000fe20000010025 */
[----:B------:R-:W-:Y:S01]  /*a3c0*/  FFMA.FTZ R38, R45, R38, R39 ;  /* 0x000000262d267223 */ /* 0x000fe20000010027 */
[----:B------:R-:W-:-:S02]  /*a3d0*/  F2FP.BF16.F32.PACK_AB R46, R49, R46 ;  /* 0x0000002e312e723e */ /* 0x000fc400000010ff */
[----:B------:R-:W-:Y:S02]  /*a3e0*/  F2FP.BF16.F32.PACK_AB R40, R41, R40 ;  /* 0x000000282928723e */ /* 0x000fe400000010ff */
[----:B------:R-:W-:Y:S01]  /*a3f0*/  F2FP.BF16.F32.PACK_AB R44, R15, R44 ;  /* 0x0000002c0f2c723e */ /* 0x000fe200000010ff */
[----:B------:R-:W-:Y:S01]  /*a400*/  IMAD.MOV.U32 R15, RZ, RZ, R31 ;  /* 0x000000ffff0f7224 */ /* 0x000fe200078e001f */
[----:B------:R-:W-:Y:S02]  /*a410*/  F2FP.BF16.F32.PACK_AB R47, R47, R50 ;  /* 0x000000322f2f723e */ /* 0x000fe400000010ff */
[----:B------:R-:W-:Y:S01]  /*a420*/  F2FP.BF16.F32.PACK_AB R28, R12, R29 ;  /* 0x0000001d0c1c723e */ /* 0x000fe200000010ff */
[----:B------:R-:W-:Y:S01]  /*a430*/  IMAD.MOV.U32 R29, RZ, RZ, R40 ;  /* 0x000000ffff1d7224 */ /* 0x000fe200078e0028 */
[----:B------:R-:W-:Y:S01]  /*a440*/  F2FP.BF16.F32.PACK_AB R14, R13, R48 ;  /* 0x000000300d0e723e */ /* 0x000fe200000010ff */
[----:B------:R-:W-:Y:S01]  /*a450*/  IMAD.MOV.U32 R12, RZ, RZ, R47 ;  /* 0x000000ffff0c7224 */ /* 0x000fe200078e002f */
[----:B------:R-:W-:Y:S01]  /*a460*/  F2FP.BF16.F32.PACK_AB R30, R38, R37 ;  /* 0x00000025261e723e */ /* 0x000fe200000010ff */
[----:B------:R-:W-:-:S02]  /*a470*/  IMAD.MOV.U32 R13, RZ, RZ, R46 ;  /* 0x000000ffff0d7224 */ /* 0x000fc400078e002e */
[----:B------:R-:W-:-:S07]  /*a480*/  IMAD.MOV.U32 R31, RZ, RZ, R44 ;  /* 0x000000ffff1f7224 */ /* 0x000fce00078e002c */
.L_x_3817:
[----:B------:R-:W-:Y:S05]  /*a490*/  BSYNC B1 ;  /* 0x0000000000017941 */ /* 0x000fea0003800000 */
.L_x_3816:
[----:B0-----:R0:W-:Y:S01]  /*a4a0*/  ST.E.128 desc[UR48][R34.64], R12 ;  /* 0x0000000c22007985 */ /* 0x0011e2000c101d30 */
[----:B------:R-:W-:-:S13]  /*a4b0*/  ISETP.GE.AND P3, PT, R11, R130, PT ;  /* 0x000000820b00720c */ /* 0x000fda0003f66270 */
[----:B------:R-:W-:Y:S05]  /*a4c0*/  @P3 BRA `(.L_x_3764) ;  /* 0x0000000400d43947 */ /* 0x000fea0003800000 */
[----:B------:R-:W-:-:S05]  /*a4d0*/  IMAD.WIDE R32, R11, 0x2, R32 ;  /* 0x000000020b207825 */ /* 0x000fca00078e0220 */
[----:B-1----:R1:W-:Y:S01]  /*a4e0*/  ST.E.128 desc[UR48][R32.64], R28 ;  /* 0x0000001c20007985 */ /* 0x0023e2000c101d30 */
[----:B------:R-:W-:Y:S05]  /*a4f0*/  BRA `(.L_x_3764) ;  /* 0x0000000400c87947 */ /* 0x000fea0003800000 */
.L_x_3729:
[----:B------:R-:W-:-:S13]  /*a500*/  ISETP.NE.AND P2, PT, R214, 0x3, PT ;  /* 0x00000003d600780c */ /* 0x000fda0003f45270 */
[----:B------:R-:W-:Y:S05]  /*a510*/  @!P2 BRA `(.L_x_3818) ;  /* 0x000000000004a947 */ /* 0x000fea0003800000 */
[----:B------:R-:W-:Y:S01]  /*a520*/  BPT.TRAP 0x1 ;  /* 0x000000040000795c */ /* 0x000fe20000300000 */
.L_x_3818:
[----:B------:R-:W-:Y:S01]  /*a530*/  IMAD R83, R19, 0x8, R18 ;  /* 0x0000000813537824 */ /* 0x000fe200078e0212 */
[----:B------:R-:W-:Y:S01]  /*a540*/  SHF.L.U32 R84, R204, 0x1f, RZ ;  /* 0x0000001fcc547819 */ /* 0x000fe200000006ff */
[----:B------:R-:W-:Y:S01]  /*a550*/  BSSY B1, `(.L_x_3819) ;  /* 0x0000004000017945 */ /* 0x000fe20003800000 */
[----:B------:R-:W-:Y:S02]  /*a560*/  SHF.R.S32.HI R80, RZ, 0x1f, R25 ;  /* 0x0000001fff507819 */ /* 0x000fe40000011419 */
[----:B------:R-:W0:Y:S02]  /*a570*/  SYNCS.PHASECHK.TRANS64.TRYWAIT P3, [R83+URZ+0x30890], R84 ;  /* 0x03089054530075a7 */ /* 0x000e24000806017f */
[----:B0-----:R-:W-:Y:S05]  /*a580*/  @!P3 BRA `(.L_x_3820) ;  /* 0x00000184007cb947 */ /* 0x001fea0003800000 */
.L_x_4082:
[----:B------:R-:W-:Y:S05]  /*a590*/  BSYNC B1 ;  /* 0x0000000000017941 */ /* 0x000fea0003800000 */
.L_x_3819:
        /* <DEDUP_REMOVED lines=8> */
[----:B------:R-:W-:Y:S01]  /*a620*/  IMAD R14, R81, UR4, RZ ;  /* 0x00000004510e7c24 */ /* 0x000fe2000f8e02ff */
[----:B------:R-:W-:Y:S02]  /*a630*/  IADD3 R13, R13, R11, RZ ;  /* 0x0000000b0d0d7210 */ /* 0x000fe40007ffe0ff */
        /* <DEDUP_REMOVED lines=15> */
.L_x_4086:
[----:B------:R-:W-:Y:S04]  /*a730*/  BSSY B1, `(.L_x_3822) ;  /* 0x0000025000017945 */ /* 0x000fe80003800000 */
[----:B------:R-:W-:Y:S05]  /*a740*/  @!P3 BRA `(.L_x_3823) ;  /* 0x00000000008cb947 */ /* 0x000fea0003800000 */
[----:B------:R-:W-:Y:S02]  /*a750*/  ULDC UR4, c[0x0][0x2f4] ;  /* 0x0000bd0000047ab9 */ /* 0x000fe40000000800 */
[----:B------:R-:W-:Y:S02]  /*a760*/  ISETP.GE.AND P5, PT, R16, UR4, PT ;  /* 0x0000000410007c0c */ /* 0x000fe4000bfa6270 */
[----:B------:R-:W-:-:S11]  /*a770*/  ISETP.GE.AND P4, PT, R23, UR4, PT ;  /* 0x0000000417007c0c */ /* 0x000fd6000bf86270 */
[----:B------:R-:W4:Y:S01]  /*a780*/  @!P5 LDS.128 R12, [R26+0x1e000] ;  /* 0x01e000001a0cd984 */ /* 0x000f220000000c00 */
[----:B---3--:R-:W-:-:S04]  /*a790*/  @!P5 LEA R32, P3, R16, R38, 0x1 ;  /* 0x000000261020d211 */ /* 0x008fc800078608ff */
[----:B--2---:R-:W-:Y:S02]  /*a7a0*/  @!P5 LEA.HI.X R33, R16, R37, R17, 0x1, P3 ;  /* 0x000000251021d211 */ /* 0x004fe400018f0c11 */
[----:B------:R-:W-:-:S04]  /*a7b0*/  @!P4 LEA R30, P3, R23, R38, 0x1 ;  /* 0x00000026171ec211 */ /* 0x000fc800078608ff */
[----:B------:R-:W-:Y:S02]  /*a7c0*/  @!P4 LEA.HI.X R31, R23, R37, R202, 0x1, P3 ;  /* 0x00000025171fc211 */ /* 0x000fe400018f0cca */
[----:B------:R-:W-:-:S13]  /*a7d0*/  ISETP.GE.AND P3, PT, R22, UR4, PT ;  /* 0x0000000416007c0c */ /* 0x000fda000bf66270 */
[----:B------:R-:W-:-:S04]  /*a7e0*/  @!P3 LEA R28, P6, R22, R38, 0x1 ;  /* 0x00000026161cb211 */ /* 0x000fc800078c08ff */
[----:B------:R-:W-:Y:S01]  /*a7f0*/  @!P3 LEA.HI.X R29, R22, R37, R201, 0x1, P6 ;  /* 0x00000025161db211 */ /* 0x000fe200030f0cc9 */
[----:B----4-:R2:W-:Y:S01]  /*a800*/  @!P5 ST.E.128 desc[UR48][R32.64], R12 ;  /* 0x0000000c2000d985 */ /* 0x0105e2000c101d30 */
[----:B------:R-:W-:-:S13]  /*a810*/  ISETP.GE.AND P5, PT, R194, UR4, PT ;  /* 0x00000004c2007c0c */ /* 0x000fda000bfa6270 */
[----:B------:R-:W3:Y:S01]  /*a820*/  @!P5 LDS.128 R12, [R27+0x1e000] ;  /* 0x01e000001b0cd984 */ /* 0x000ee20000000c00 */
[----:B------:R-:W-:Y:S02]  /*a830*/  @!P5 IMAD.SHL.U32 R11, R198, 0x8, RZ ;  /* 0x00000008c60bd824 */ /* 0x000fe400078e00ff */
[----:B--2---:R-:W-:Y:S02]  /*a840*/  @!P5 IMAD.MOV.U32 R32, RZ, RZ, R38 ;  /* 0x000000ffff20d224 */ /* 0x004fe400078e0026 */
[----:B------:R-:W-:Y:S02]  /*a850*/  @!P5 IMAD.MOV.U32 R33, RZ, RZ, R37 ;  /* 0x000000ffff21d224 */ /* 0x000fe400078e0025 */
[----:B------:R-:W-:-:S05]  /*a860*/  @!P5 IMAD.WIDE R32, R11, 0x2, R32 ;  /* 0x000000020b20d825 */ /* 0x000fca00078e0220 */
[----:B---3--:R2:W-:Y:S01]  /*a870*/  @!P5 ST.E.128 desc[UR48][R32.64], R12 ;  /* 0x0000000c2000d985 */ /* 0x0085e2000c101d30 */
[----:B------:R-:W-:-:S13]  /*a880*/  ISETP.GE.AND P5, PT, R193, UR4, PT ;  /* 0x00000004c1007c0c */ /* 0x000fda000bfa6270 */
[----:B------:R-:W3:Y:S01]  /*a890*/  @!P5 LDS.128 R12, [R26+0x21000] ;  /* 0x021000001a0cd984 */ /* 0x000ee20000000c00 */
[----:B------:R-:W-:Y:S02]  /*a8a0*/  @!P5 IMAD.SHL.U32 R11, R199, 0x8, RZ ;  /* 0x00000008c70bd824 */ /* 0x000fe400078e00ff */
[----:B--2---:R-:W-:Y:S02]  /*a8b0*/  @!P5 IMAD.MOV.U32 R32, RZ, RZ, R38 ;  /* 0x000000ffff20d224 */ /* 0x004fe400078e0026 */
[----:B------:R-:W-:Y:S02]  /*a8c0*/  @!P5 IMAD.MOV.U32 R33, RZ, RZ, R37 ;  /* 0x000000ffff21d224 */ /* 0x000fe400078e0025 */
[----:B------:R-:W-:-:S05]  /*a8d0*/  @!P5 IMAD.WIDE R32, R11, 0x2, R32 ;  /* 0x000000020b20d825 */ /* 0x000fca00078e0220 */
[----:B---3--:R2:W-:Y:S01]  /*a8e0*/  @!P5 ST.E.128 desc[UR48][R32.64], R12 ;  /* 0x0000000c2000d985 */ /* 0x0085e2000c101d30 */
[----:B------:R-:W-:-:S03]  /*a8f0*/  ISETP.GE.AND P5, PT, R192, UR4, PT ;  /* 0x00000004c0007c0c */ /* 0x000fc6000bfa6270 */
[----:B------:R-:W3:Y:S10]  /*a900*/  @!P4 LDS.128 R12, [R27+0x21000] ;  /* 0x021000001b0cc984 */ /* 0x000ef40000000c00 */
[----:B--2---:R-:W-:-:S04]  /*a910*/  @!P5 LEA R32, P6, R192, R38, 0x1 ;  /* 0x00000026c020d211 */ /* 0x004fc800078c08ff */
[----:B------:R-:W-:Y:S01]  /*a920*/  @!P5 LEA.HI.X R33, R192, R37, R200, 0x1, P6 ;  /* 0x00000025c021d211 */ /* 0x000fe200030f0cc8 */
[----:B---3--:R-:W-:Y:S04]  /*a930*/  @!P4 ST.E.128 desc[UR48][R30.64], R12 ;  /* 0x0000000c1e00c985 */ /* 0x008fe8000c101d30 */
[----:B------:R-:W2:Y:S04]  /*a940*/  @!P3 LDS.128 R12, [R26+0x24000] ;  /* 0x024000001a0cb984 */ /* 0x000ea80000000c00 */
[----:B--2---:R-:W-:Y:S04]  /*a950*/  @!P3 ST.E.128 desc[UR48][R28.64], R12 ;  /* 0x0000000c1c00b985 */ /* 0x004fe8000c101d30 */
[----:B------:R-:W2:Y:S04]  /*a960*/  @!P5 LDS.128 R12, [R27+0x24000] ;  /* 0x024000001b0cd984 */ /* 0x000ea80000000c00 */
[----:B--2---:R4:W-:Y:S02]  /*a970*/  @!P5 ST.E.128 desc[UR48][R32.64], R12 ;  /* 0x0000000c2000d985 */ /* 0x0049e4000c101d30 */
.L_x_3823:
[----:B------:R-:W-:Y:S05]  /*a980*/  BSYNC B1 ;  /* 0x0000000000017941 */ /* 0x000fea0003800000 */
.L_x_3822:
[----:B------:R-:W-:-:S03]  /*a990*/  UMOV UR4, 0xffffffff ;  /* 0xffffffff00047882 */ /* 0x000fc60000000000 */
[----:B------:R-:W-:Y:S05]  /*a9a0*/  BRA.DIV UR4, `(.L_x_3824) ;  /* 0x0000018204d47947 */ /* 0x000fea000b800000 */
[----:B-1----:R-:W1:Y:S04]  /*a9b0*/  SHFL.IDX PT, R35, R35, 0x1, 0x1c1f ;  /* 0x003c1f0023237f89 */ /* 0x002e6800000e0000 */
[----:B------:R-:W0:Y:S02]  /*a9c0*/  SHFL.IDX PT, R34, R34, 0x1, 0x1c1f ;  /* 0x003c1f0022227f89 */ /* 0x000e2400000e0000 */
.L_x_4090:
[----:B------:R-:W-:-:S13]  /*a9d0*/  ISETP.GE.AND P3, PT, R36, 0x41, PT ;  /* 0x000000412400780c */ /* 0x000fda0003f66270 */
[----:B------:R-:W-:Y:S05]  /*a9e0*/  @!P3 BRA `(.L_x_3764) ;  /* 0x00000000008cb947 */ /* 0x000fea0003800000 */
[----:B------:R-:W-:Y:S02]  /*a9f0*/  ULDC UR4, c[0x0][0x2f4] ;  /* 0x0000bd0000047ab9 */ /* 0x000fe40000000800 */
[----:B------:R-:W-:Y:S02]  /*aa00*/  ISETP.GE.AND P5, PT, R16, UR4, PT ;  /* 0x0000000410007c0c */ /* 0x000fe4000bfa6270 */
[----:B------:R-:W-:-:S11]  /*aa10*/  ISETP.GE.AND P4, PT, R23, UR4, PT ;  /* 0x0000000417007c0c */ /* 0x000fd6000bf86270 */
[----:B----4-:R-:W4:Y:S01]  /*aa20*/  @!P5 LDS.128 R12, [R26+0x20000] ;  /* 0x020000001a0cd984 */ /* 0x010f220000000c00 */
[----:B0-----:R-:W-:-:S04]  /*aa30*/  @!P5 LEA R32, P3, R16, R34, 0x1 ;  /* 0x000000221020d211 */ /* 0x001fc800078608ff */
[----:B-1----:R-:W-:Y:S02]  /*aa40*/  @!P5 LEA.HI.X R33, R16, R35, R17, 0x1, P3 ;  /* 0x000000231021d211 */ /* 0x002fe400018f0c11 */
[----:B------:R-:W-:-:S04]  /*aa50*/  @!P4 LEA R30, P3, R23, R34, 0x1 ;  /* 0x00000022171ec211 */ /* 0x000fc800078608ff */
[----:B------:R-:W-:Y:S02]  /*aa60*/  @!P4 LEA.HI.X R31, R23, R35, R202, 0x1, P3 ;  /* 0x00000023171fc211 */ /* 0x000fe400018f0cca */
[----:B------:R-:W-:-:S13]  /*aa70*/  ISETP.GE.AND P3, PT, R22, UR4, PT ;  /* 0x0000000416007c0c */ /* 0x000fda000bf66270 */
[----:B------:R-:W-:-:S04]  /*aa80*/  @!P3 LEA R28, P6, R22, R34, 0x1 ;  /* 0x00000022161cb211 */ /* 0x000fc800078c08ff */
[----:B------:R-:W-:Y:S01]  /*aa90*/  @!P3 LEA.HI.X R29, R22, R35, R201, 0x1, P6 ;  /* 0x00000023161db211 */ /* 0x000fe200030f0cc9 */
[----:B----4-:R0:W-:Y:S01]  /*aaa0*/  @!P5 ST.E.128 desc[UR48][R32.64], R12 ;  /* 0x0000000c2000d985 */ /* 0x0101e2000c101d30 */
[----:B------:R-:W-:-:S13]  /*aab0*/  ISETP.GE.AND P5, PT, R194, UR4, PT ;  /* 0x00000004c2007c0c */ /* 0x000fda000bfa6270 */
[----:B------:R-:W1:Y:S01]  /*aac0*/  @!P5 LDS.128 R12, [R27+0x20000] ;  /* 0x020000001b0cd984 */ /* 0x000e620000000c00 */
[----:B------:R-:W-:Y:S02]  /*aad0*/  @!P5 IMAD.SHL.U32 R11, R198, 0x8, RZ ;  /* 0x00000008c60bd824 */ /* 0x000fe400078e00ff */
[----:B0-----:R-:W-:Y:S02]  /*aae0*/  @!P5 IMAD.MOV.U32 R32, RZ, RZ, R34 ;  /* 0x000000ffff20d224 */ /* 0x001fe400078e0022 */
[----:B------:R-:W-:Y:S02]  /*aaf0*/  @!P5 IMAD.MOV.U32 R33, RZ, RZ, R35 ;  /* 0x000000ffff21d224 */ /* 0x000fe400078e0023 */
[----:B------:R-:W-:-:S05]  /*ab00*/  @!P5 IMAD.WIDE R32, R11, 0x2, R32 ;  /* 0x000000020b20d825 */ /* 0x000fca00078e0220 */
[----:B-1----:R0:W-:Y:S01]  /*ab10*/  @!P5 ST.E.128 desc[UR48][R32.64], R12 ;  /* 0x0000000c2000d985 */ /* 0x0021e2000c101d30 */
[----:B------:R-:W-:-:S13]  /*ab20*/  ISETP.GE.AND P5, PT, R193, UR4, PT ;  /* 0x00000004c1007c0c */ /* 0x000fda000bfa6270 */
[----:B------:R-:W1:Y:S01]  /*ab30*/  @!P5 LDS.128 R12, [R26+0x23000] ;  /* 0x023000001a0cd984 */ /* 0x000e620000000c00 */
[----:B------:R-:W-:Y:S02]  /*ab40*/  @!P5 IMAD.SHL.U32 R11, R199, 0x8, RZ ;  /* 0x00000008c70bd824 */ /* 0x000fe400078e00ff */
[----:B0-----:R-:W-:Y:S02]  /*ab50*/  @!P5 IMAD.MOV.U32 R32, RZ, RZ, R34 ;  /* 0x000000ffff20d224 */ /* 0x001fe400078e0022 */
[----:B------:R-:W-:Y:S02]  /*ab60*/  @!P5 IMAD.MOV.U32 R33, RZ, RZ, R35 ;  /* 0x000000ffff21d224 */ /* 0x000fe400078e0023 */
[----:B------:R-:W-:-:S05]  /*ab70*/  @!P5 IMAD.WIDE R32, R11, 0x2, R32 ;  /* 0x000000020b20d825 */ /* 0x000fca00078e0220 */
[----:B-1----:R0:W-:Y:S01]  /*ab80*/  @!P5 ST.E.128 desc[UR48][R32.64], R12 ;  /* 0x0000000c2000d985 */ /* 0x0021e2000c101d30 */
[----:B------:R-:W-:-:S03]  /*ab90*/  ISETP.GE.AND P5, PT, R192, UR4, PT ;  /* 0x00000004c0007c0c */ /* 0x000fc6000bfa6270 */
[----:B------:R-:W1:Y:S10]  /*aba0*/  @!P4 LDS.128 R12, [R27+0x23000] ;  /* 0x023000001b0cc984 */ /* 0x000e740000000c00 */
[----:B0-----:R-:W-:-:S04]  /*abb0*/  @!P5 LEA R32, P6, R192, R34, 0x1 ;  /* 0x00000022c020d211 */ /* 0x001fc800078c08ff */
[----:B------:R-:W-:Y:S01]  /*abc0*/  @!P5 LEA.HI.X R33, R192, R35, R200, 0x1, P6 ;  /* 0x00000023c021d211 */ /* 0x000fe200030f0cc8 */
[----:B-1----:R-:W-:Y:S04]  /*abd0*/  @!P4 ST.E.128 desc[UR48][R30.64], R12 ;  /* 0x0000000c1e00c985 */ /* 0x002fe8000c101d30 */
[----:B------:R-:W0:Y:S04]  /*abe0*/  @!P3 LDS.128 R12, [R26+0x26000] ;  /* 0x026000001a0cb984 */ /* 0x000e280000000c00 */
[----:B0-----:R-:W-:Y:S04]  /*abf0*/  @!P3 ST.E.128 desc[UR48][R28.64], R12 ;  /* 0x0000000c1c00b985 */ /* 0x001fe8000c101d30 */
[----:B------:R-:W0:Y:S04]  /*ac00*/  @!P5 LDS.128 R12, [R27+0x26000] ;  /* 0x026000001b0cd984 */ /* 0x000e280000000c00 */
[----:B0-----:R0:W-:Y:S02]  /*ac10*/  @!P5 ST.E.128 desc[UR48][R32.64], R12 ;  /* 0x0000000c2000d985 */ /* 0x0011e4000c101d30 */
.L_x_3764:
[----:B------:R-:W-:Y:S05]  /*ac20*/  BSYNC B0 ;  /* 0x0000000000007941 */ /* 0x000fea0003800000 */
.L_x_3728:
[----:B0--3--:R-:W0:Y:S01]  /*ac30*/  S2R R11, SR_TID.X ;  /* 0x00000000000b7919 */ /* 0x009e220000002100 */
[----:B------:R-:W-:Y:S01]  /*ac40*/  @!PT LDS RZ, [RZ] ;  /* 0x00000000fffff984 */ /* 0x000fe20000000800 */
[----:B------:R-:W-:Y:S01]  /*ac50*/  @!PT LDS RZ, [RZ] ;  /* 0x00000000fffff984 */ /* 0x000fe20000000800 */
[----:B------:R-:W-:Y:S01]  /*ac60*/  @!PT LDS RZ, [RZ] ;  /* 0x00000000fffff984 */ /* 0x000fe20000000800 */
[----:B------:R-:W-:Y:S01]  /*ac70*/  @!PT LDS RZ, [RZ] ;  /* 0x00000000fffff984 */ /* 0x000fe20000000800 */
[----:B------:R3:W-:Y:S06]  /*ac80*/  MEMBAR.ALL.CTA ;  /* 0x0000000000007992 */ /* 0x0007ec0000008000 */
[----:B---3--:R-:W3:Y:S01]  /*ac90*/  FENCE.VIEW.ASYNC.S ;  /* 0x00000000000073c6 */ /* 0x008ee20000000000 */
[----:B------:R-:W-:Y:S05]  /*aca0*/  WARPSYNC.ALL ;  /* 0x0000000000007948 */ /* 0x000fea0003800000 */
[----:B------:R-:W-:Y:S01]  /*acb0*/  BSSY B0, `(.L_x_3825) ;  /* 0x0000009000007945 */ /* 0x000fe20003800000 */
[----:B0-----:R-:W-:Y:S01]  /*acc0*/  LOP3.LUT R11, R11, 0x7f, RZ, 0xc0, !PT ;  /* 0x0000007f0b0b7812 */ /* 0x001fe200078ec0ff */
[----:B---3--:R0:W-:Y:S03]  /*acd0*/  BAR.SYNC.DEFER_BLOCKING R161, 0x80 ;  /* 0x000200a10000751d */ /* 0x0081e60000010000 */
[----:B------:R-:W-:-:S13]  /*ace0*/  ISETP.NE.AND P3, PT, R11, RZ, PT ;  /* 0x000000ff0b00720c */ /* 0x000fda0003f65270 */
[----:B------:R-:W-:-:S05]  /*acf0*/  @!P3 VIADD R11, R83, 0x308a0 ;  /* 0x000308a0530bb836 */ /* 0x000fca0000000000 */
[----:B------:R-:W-:-:S04]  /*ad00*/  @!P3 PRMT R11, RZ, 0x654, R11 ;  /* 0x00000654ff0bb816 */ /* 0x000fc8000000000b */
[----:B------:R0:W-:Y:S01]  /*ad10*/  @!P3 SYNCS.ARRIVE.TRANS64.RED.A1T0 RZ, [R11+URZ], RZ ;  /* 0x000000ff0bffb9a7 */ /* 0x0001e2000810043f */
[----:B------:R-:W-:Y:S05]  /*ad20*/  @!P2 BRA `(.L_x_3826) ;  /* 0x000000000004a947 */ /* 0x000fea0003800000 */
[----:B------:R-:W-:Y:S01]  /*ad30*/  BPT.TRAP 0x1 ;  /* 0x000000040000795c */ /* 0x000fe20000300000 */
.L_x_3826:
[----:B------:R-:W-:Y:S05]  /*ad40*/  BSYNC B0 ;  /* 0x0000000000007941 */ /* 0x000fea0003800000 */
.L_x_3825:
[----:B------:R-:W3:Y:S01]  /*ad50*/  SYNCS.PHASECHK.TRANS64.TRYWAIT P2, [R83+URZ+0x308b0], R84 ;  /* 0x0308b054530075a7 */ /* 0x000ee2000804017f */
[----:B------:R-:W-:Y:S01]  /*ad60*/  ULDC UR50, c[0x0][0x2f4] ;  /* 0x0000bd0000327ab9 */ /* 0x000fe20000000800 */
[----:B------:R-:W-:Y:S04]  /*ad70*/  BSSY B0, `(.L_x_3827) ;  /* 0x0000002000007945 */ /* 0x000fe80003800000 */
[----:B---3--:R-:W-:Y:S05]  /*ad80*/  @!P2 BRA `(.L_x_3828) ;  /* 0x000001800028a947 */ /* 0x008fea0003800000 */
.L_x_4091:
[----:B------:R-:W-:Y:S05]  /*ad90*/  BSYNC B0 ;  /* 0x0000000000007941 */ /* 0x000fea0003800000 */
.L_x_3827:
[----:B------:R-:W-:Y:S01]  /*ada0*/  ULDC.64 UR4, c[0x0][0x328] ;  /* 0x0000ca0000047ab9 */ /* 0x000fe20000000a00 */
[----:B------:R-:W-:Y:S01]  /*adb0*/  ULDC.64 UR6, c[0x0][0x318] ;  /* 0x0000c60000067ab9 */ /* 0x000fe20000000a00 */
[----:B------:R-:W-:Y:S01]  /*adc0*/  IMAD R80, R80, UR4, RZ ;  /* 0x0000000450507c24 */ /* 0x000fe2000f8e02ff */
[----:B------:R-:W-:Y:S01]  /*add0*/  BSSY B0, `(.L_x_3829) ;  /* 0x0000033000007945 */ /* 0x000fe20003800000 */
[----:B-12-4-:R-:W-:-:S04]  /*ade0*/  IMAD.WIDE.U32 R12, R25, UR4, RZ ;  /* 0x00000004190c7c25 */ /* 0x016fc8000f8e00ff */
[----:B------:R-:W-:Y:S01]  /*adf0*/  IMAD R25, R25, UR5, R80 ;  /* 0x0000000519197c24 */ /* 0x000fe2000f8e0250 */
[----:B------:R-:W-:Y:S01]  /*ae00*/  ULDC.64 UR4, c[0x0][0x338] ;  /* 0x0000ce0000047ab9 */ /* 0x000fe20000000a00 */
[----:B------:R-:W-:Y:S02]  /*ae10*/  IMAD.IADD R82, R82, 0x1, -R203 ;  /* 0x0000000152527824 */ /* 0x000fe400078e0acb */
[----:B------:R-:W-:Y:S02]  /*ae20*/  IMAD R14, R81, UR4, RZ ;  /* 0x00000004510e7c24 */ /* 0x000fe4000f8e02ff */
[----:B------:R-:W-:Y:S02]  /*ae30*/  IMAD.IADD R13, R13, 0x1, R25 ;  /* 0x000000010d0d7824 */ /* 0x000fe400078e0219 */
[C---:B0-----:R-:W-:Y:S02]  /*ae40*/  IMAD R11, R21.reuse, UR5, R14 ;  /* 0x00000005150b7c24 */ /* 0x041fe4000f8e020e */
[----:B------:R-:W-:Y:S01]  /*ae50*/  IMAD.WIDE.U32 R12, R21, UR4, R12 ;  /* 0x00000004150c7c25 */ /* 0x000fe2000f8e000c */
[----:B------:R-:W-:-:S03]  /*ae60*/  ULDC.64 UR4, c[0x0][0x330] ;  /* 0x0000cc0000047ab9 */ /* 0x000fc60000000a00 */
[----:B------:R-:W-:Y:S02]  /*ae70*/  IMAD.IADD R13, R13, 0x1, R11 ;  /* 0x000000010d0d7824 */ /* 0x000fe400078e020b */
[----:B------:R-:W-:-:S04]  /*ae80*/  IMAD.WIDE.U32 R12, R195, UR4, R12 ;  /* 0x00000004c30c7c25 */ /* 0x000fc8000f8e000c */
[----:B------:R-:W-:Y:S01]  /*ae90*/  IMAD R11, R195, UR5, R13 ;  /* 0x00000005c30b7c24 */ /* 0x000fe2000f8e020d */
[----:B------:R-:W-:-:S04]  /*aea0*/  LEA R21, P2, R12, UR6, 0x1 ;  /* 0x000000060c157c11 */ /* 0x000fc8000f8408ff */
[----:B------:R-:W-:Y:S01]  /*aeb0*/  LEA.HI.X R11, R12, UR7, R11, 0x1, P2 ;  /* 0x000000070c0b7c11 */ /* 0x000fe200090f0c0b */
[----:B------:R0:W1:Y:S01]  /*aec0*/  SHFL.IDX PT, R32, R21, RZ, 0x1c1f ;  /* 0x001c1fff15207589 */ /* 0x00006200000e0000 */
[----:B------:R-:W-:-:S03]  /*aed0*/  ISETP.GE.AND P2, PT, R82, 0x1, PT ;  /* 0x000000015200780c */ /* 0x000fc60003f46270 */
[----:B------:R0:W2:Y:S10]  /*aee0*/  SHFL.IDX PT, R33, R11, RZ, 0x1c1f ;  /* 0x001c1fff0b217589 */ /* 0x0000b400000e0000 */
[----:B0-----:R-:W-:Y:S05]  /*aef0*/  @!P2 BRA `(.L_x_3830) ;  /* 0x000000000080a947 */ /* 0x001fea0003800000 */
[----:B------:R-:W-:Y:S02]  /*af00*/  ISETP.GE.AND P5, PT, R16, UR50, PT ;  /* 0x0000003210007c0c */ /* 0x000fe4000bfa6270 */
[----:B------:R-:W-:-:S11]  /*af10*/  ISETP.GE.AND P4, PT, R23, UR50, PT ;  /* 0x0000003217007c0c */ /* 0x000fd6000bf86270 */
[----:B------:R-:W0:Y:S01]  /*af20*/  @!P5 LDS.128 R12, [R26] ;  /* 0x000000001a0cd984 */ /* 0x000e220000000c00 */
[----:B-1----:R-:W-:-:S04]  /*af30*/  @!P5 LEA R34, P2, R16, R32, 0x1 ;  /* 0x000000201022d211 */ /* 0x002fc800078408ff */
[----:B--2---:R-:W-:Y:S02]  /*af40*/  @!P5 LEA.HI.X R35, R16, R33, R17, 0x1, P2 ;  /* 0x000000211023d211 */ /* 0x004fe400010f0c11 */
[----:B------:R-:W-:-:S04]  /*af50*/  @!P4 LEA R30, P2, R23, R32, 0x1 ;  /* 0x00000020171ec211 */ /* 0x000fc800078408ff */
[----:B------:R-:W-:Y:S02]  /*af60*/  @!P4 LEA.HI.X R31, R23, R33, R202, 0x1, P2 ;  /* 0x00000021171fc211 */ /* 0x000fe400010f0cca */
[----:B------:R-:W-:-:S13]  /*af70*/  ISETP.GE.AND P2, PT, R22, UR50, PT ;  /* 0x0000003216007c0c */ /* 0x000fda000bf46270 */
[----:B------:R-:W-:-:S04]  /*af80*/  @!P2 LEA R28, P6, R22, R32, 0x1 ;  /* 0x00000020161ca211 */ /* 0x000fc800078c08ff */
[----:B------:R-:W-:Y:S01]  /*af90*/  @!P2 LEA.HI.X R29, R22, R33, R201, 0x1, P6 ;  /* 0x00000021161da211 */ /* 0x000fe200030f0cc9 */
[----:B0-----:R0:W-:Y:S01]  /*afa0*/  @!P5 ST.E.128 desc[UR48][R34.64], R12 ;  /* 0x0000000c2200d985 */ /* 0x0011e2000c101d30 */
[----:B------:R-:W-:-:S13]  /*afb0*/  ISETP.GE.AND P5, PT, R194, UR50, PT ;  /* 0x00000032c2007c0c */ /* 0x000fda000bfa6270 */
[----:B------:R-:W1:Y:S01]  /*afc0*/  @!P5 LDS.128 R12, [R27] ;  /* 0x000000001b0cd984 */ /* 0x000e620000000c00 */
[----:B------:R-:W-:-:S04]  /*afd0*/  @!P5 IMAD.SHL.U32 R25, R198, 0x8, RZ ;  /* 0x00000008c619d824 */ /* 0x000fc800078e00ff */
[----:B0-----:R-:W-:-:S05]  /*afe0*/  @!P5 IMAD.WIDE R34, R25, 0x2, R32 ;  /* 0x000000021922d825 */ /* 0x001fca00078e0220 */
[----:B-1----:R0:W-:Y:S01]  /*aff0*/  @!P5 ST.E.128 desc[UR48][R34.64], R12 ;  /* 0x0000000c2200d985 */ /* 0x0021e2000c101d30 */
[----:B------:R-:W-:-:S13]  /*b000*/  ISETP.GE.AND P5, PT, R193, UR50, PT ;  /* 0x00000032c1007c0c */ /* 0x000fda000bfa6270 */
[----:B------:R-:W1:Y:S01]  /*b010*/  @!P5 LDS.128 R12, [R26+0x3000] ;  /* 0x003000001a0cd984 */ /* 0x000e620000000c00 */
[----:B------:R-:W-:Y:S02]  /*b020*/  @!P5 IMAD.SHL.U32 R25, R199, 0x8, RZ ;  /* 0x00000008c719d824 */ /* 0x000fe400078e00ff */
[----:B0-----:R-:W-:Y:S02]  /*b030*/  @!P5 IMAD.MOV.U32 R34, RZ, RZ, R32 ;  /* 0x000000ffff22d224 */ /* 0x001fe400078e0020 */
[----:B------:R-:W-:Y:S02]  /*b040*/  @!P5 IMAD.MOV.U32 R35, RZ, RZ, R33 ;  /* 0x000000ffff23d224 */ /* 0x000fe400078e0021 */
[----:B------:R-:W-:-:S05]  /*b050*/  @!P5 IMAD.WIDE R34, R25, 0x2, R34 ;  /* 0x000000021922d825 */ /* 0x000fca00078e0222 */
[----:B-1----:R-:W-:Y:S01]  /*b060*/  @!P5 ST.E.128 desc[UR48][R34.64], R12 ;  /* 0x0000000c2200d985 */ /* 0x002fe2000c101d30 */
[----:B------:R-:W-:-:S03]  /*b070*/  ISETP.GE.AND P5, PT, R192, UR50, PT ;  /* 0x00000032c0007c0c */ /* 0x000fc6000bfa6270 */
[----:B------:R-:W0:Y:S10]  /*b080*/  @!P4 LDS.128 R12, [R27+0x3000] ;  /* 0x003000001b0cc984 */ /* 0x000e340000000c00 */
[----:B------:R-:W-:-:S04]  /*b090*/  @!P5 LEA R32, P6, R192, R32, 0x1 ;  /* 0x00000020c020d211 */ /* 0x000fc800078c08ff */
[----:B------:R-:W-:Y:S01]  /*b0a0*/  @!P5 LEA.HI.X R33, R192, R33, R200, 0x1, P6 ;  /* 0x00000021c021d211 */ /* 0x000fe200030f0cc8 */
[----:B0-----:R-:W-:Y:S04]  /*b0b0*/  @!P4 ST.E.128 desc[UR48][R30.64], R12 ;  /* 0x0000000c1e00c985 */ /* 0x001fe8000c101d30 */
[----:B------:R-:W0:Y:S04]  /*b0c0*/  @!P2 LDS.128 R12, [R26+0x6000] ;  /* 0x006000001a0ca984 */ /* 0x000e280000000c00 */
[----:B0-----:R-:W-:Y:S04]  /*b0d0*/  @!P2 ST.E.128 desc[UR48][R28.64], R12 ;  /* 0x0000000c1c00a985 */ /* 0x001fe8000c101d30 */
[----:B------:R-:W0:Y:S04]  /*b0e0*/  @!P5 LDS.128 R12, [R27+0x6000] ;  /* 0x006000001b0cd984 */ /* 0x000e280000000c00 */
[----:B0-----:R0:W-:Y:S02]  /*b0f0*/  @!P5 ST.E.128 desc[UR48][R32.64], R12 ;  /* 0x0000000c2000d985 */ /* 0x0011e4000c101d30 */
.L_x_3830:
[----:B------:R-:W-:Y:S05]  /*b100*/  BSYNC B0 ;  /* 0x0000000000007941 */ /* 0x000fea0003800000 */
.L_x_3829:
[----:B------:R-:W-:Y:S01]  /*b110*/  ISETP.GE.AND P2, PT, R82, 0x41, PT ;  /* 0x000000415200780c */ /* 0x000fe20003f46270 */
[----:B0-2---:R0:W2:Y:S01]  /*b120*/  SHFL.IDX PT, R33, R11, 0x1, 0x1c1f ;  /* 0x003c1f000b217f89 */ /* 0x0050a200000e0000 */
[----:B------:R-:W-:Y:S03]  /*b130*/  BSSY B0, `(.L_x_3831) ;  /* 0x0000023000007945 */ /* 0x000fe60003800000 */
[----:B-1----:R0:W1:Y:S08]  /*b140*/  SHFL.IDX PT, R32, R21, 0x1, 0x1c1f ;  /* 0x003c1f0015207f89 */ /* 0x00207000000e0000 */
[----:B0-----:R-:W-:Y:S05]  /*b150*/  @!P2 BRA `(.L_x_3832) ;  /* 0x000000000080a947 */ /* 0x001fea0003800000 */
[----:B------:R-:W-:Y:S02]  /*b160*/  ISETP.GE.AND P5, PT, R16, UR50, PT ;  /* 0x0000003210007c0c */ /* 0x000fe4000bfa6270 */
[----:B------:R-:W-:-:S11]  /*b170*/  ISETP.GE.AND P4, PT, R23, UR50, PT ;  /* 0x0000003217007c0c */ /* 0x000fd6000bf86270 */
[----:B------:R-:W0:Y:S01]  /*b180*/  @!P5 LDS.128 R12, [R26+0x2000] ;  /* 0x002000001a0cd984 */ /* 0x000e220000000c00 */
        /* <DEDUP_REMOVED lines=9> */
[----:B------:R-:W1:Y:S01]  /*b220*/  @!P5 LDS.128 R12, [R27+0x2000] ;  /* 0x002000001b0cd984 */ /* 0x000e620000000c00 */
        /* <DEDUP_REMOVED lines=19> */
.L_x_3832:
[----:B------:R-:W-:Y:S05]  /*b360*/  BSYNC B0 ;  /* 0x0000000000007941 */ /* 0x000fea0003800000 */
.L_x_3831:
[----:B------:R-:W4:Y:S01]  /*b370*/  LDL R11, [R1] ;  /* 0x00000000010b7983 */ /* 0x000f220000100800 */
[----:B------:R-:W-:Y:S02]  /*b380*/  VIADD R19, R19, 0x1 ;  /* 0x0000000113137836 */ /* 0x000fe40000000000 */
[----:B---3--:R-:W-:Y:S01]  /*b390*/  @!P3 VIADD R83, R83, 0x308c0 ;  /* 0x000308c05353b836 */ /* 0x008fe20000000000 */
[----:B------:R-:W-:Y:S01]  /*b3a0*/  @!PT LDS RZ, [RZ] ;  /* 0x00000000fffff984 */ /* 0x000fe20000000800 */
[----:B------:R-:W-:Y:S01]  /*b3b0*/  @!PT LDS RZ, [RZ] ;  /* 0x00000000fffff984 */ /* 0x000fe20000000800 */
[----:B------:R-:W-:Y:S01]  /*b3c0*/  @!PT LDS RZ, [RZ] ;  /* 0x00000000fffff984 */ /* 0x000fe20000000800 */
[----:B------:R-:W-:Y:S01]  /*b3d0*/  @!PT LDS RZ, [RZ] ;  /* 0x00000000fffff984 */ /* 0x000fe20000000800 */
[----:B------:R3:W-:Y:S06]  /*b3e0*/  MEMBAR.ALL.CTA ;  /* 0x0000000000007992 */ /* 0x0007ec0000008000 */
[----:B---3--:R-:W3:Y:S02]  /*b3f0*/  FENCE.VIEW.ASYNC.S ;  /* 0x00000000000073c6 */ /* 0x008ee40000000000 */
[----:B---3--:R3:W-:Y:S01]  /*b400*/  BAR.SYNC.DEFER_BLOCKING R161, 0x80 ;  /* 0x000200a10000751d */ /* 0x0087e20000010000 */
[----:B------:R-:W-:-:S02]  /*b410*/  ISETP.NE.AND P2, PT, R19, 0x2, PT ;  /* 0x000000021300780c */ /* 0x000fc40003f45270 */
[----:B------:R-:W-:Y:S02]  /*b420*/  @!P3 PRMT R83, RZ, 0x654, R83 ;  /* 0x00000654ff53b816 */ /* 0x000fe40000000053 */
[----:B------:R-:W-:Y:S02]  /*b430*/  SEL R19, R19, RZ, P2 ;  /* 0x000000ff13137207 */ /* 0x000fe40001000000 */
[----:B------:R3:W-:Y:S01]  /*b440*/  @!P3 SYNCS.ARRIVE.TRANS64.RED.A1T0 RZ, [R83+URZ], RZ ;  /* 0x000000ff53ffb9a7 */ /* 0x0007e2000810043f */
[----:B----4-:R-:W-:Y:S02]  /*b450*/  LOP3.LUT P4, RZ, R11, 0x2, RZ, 0xc0, !PT ;  /* 0x000000020bff7812 */ /* 0x010fe4000788c0ff */
[----:B------:R-:W-:Y:S02]  /*b460*/  SEL R11, RZ, 0x1, P2 ;  /* 0x00000001ff0b7807 */ /* 0x000fe40001000000 */
[----:B------:R-:W-:Y:S02]  /*b470*/  PLOP3.LUT P2, PT, PT, PT, PT, 0x8, 0x0 ;  /* 0x000000000000781c */ /* 0x000fe40003f4e170 */
[----:B------:R-:W-:-:S07]  /*b480*/  LOP3.LUT R204, R204, R11, RZ, 0x3c, !PT ;  /* 0x0000000bcccc7212 */ /* 0x000fce00078e3cff */
[----:B---3--:R-:W-:Y:S05]  /*b490*/  @P4 BRA `(.L_x_3833) ;  /* 0xffffff7400ac4947 */ /* 0x008fea000383ffff */
.L_x_3723:
[----:B------:R-:W-:Y:S01]  /*b4a0*/  BSSY B0, `(.L_x_3834) ;  /* 0x0000005000007945 */ /* 0x000fe20003800000 */
[----:B------:R-:W-:-:S03]  /*b4b0*/  MOV R2, RZ ;  /* 0x000000ff00027202 */ /* 0x000fc60000000f00 */
[----:B------:R-:W-:Y:S05]  /*b4c0*/  @P2 BRA `(.L_x_3835) ;  /* 0x0000000000082947 */ /* 0x000fea0003800000 */
[----:B------:R-:W3:Y:S02]  /*b4d0*/  FENCE.VIEW.ASYNC.G ;  /* 0x00000000000073c6 */ /* 0x000ee40000000100 */
[----:B---3--:R-:W-:Y:S06]  /*b4e0*/  BAR.ARV 0xc, 0x180 ;  /* 0x0306000000007b1d */ /* 0x008fec0000002000 */
.L_x_3835:
[----:B------:R-:W-:Y:S05]  /*b4f0*/  BSYNC B0 ;  /* 0x0000000000007941 */ /* 0x000fea0003800000 */
.L_x_3834:
[----:B------:R-:W3:Y:S01]  /*b500*/  LDL R0, [R1] ;  /* 0x0000000001007983 */ /* 0x000ee20000100800 */
[----:B------:R-:W-:Y:S01]  /*b510*/  BSSY B0, `(.L_x_3836) ;  /* 0x0000021000007945 */ /* 0x000fe20003800000 */
[----:B---3--:R-:W-:-:S13]  /*b520*/  LOP3.LUT P0, RZ, R0, 0x8, RZ, 0xc0, !PT ;  /* 0x0000000800ff7812 */ /* 0x008fda000780c0ff */
[----:B------:R-:W-:Y:S05]  /*b530*/  @!P0 BRA `(.L_x_3837) ;  /* 0x0000000000788947 */ /* 0x000fea0003800000 */
[----:B------:R-:W-:Y:S01]  /*b540*/  ISETP.NE.AND P0, PT, R224, RZ, PT ;  /* 0x000000ffe000720c */ /* 0x000fe20003f05270 */
[----:B------:R-:W-:-:S03]  /*b550*/  ULDC UR4, c[0x0][0x9f0] ;  /* 0x00027c0000047ab9 */ /* 0x000fc60000000800 */
[----:B------:R-:W-:-:S04]  /*b560*/  SEL R6, R224, UR4, P0 ;  /* 0x00000004e0067c07 */ /* 0x000fc80008000000 */
[-C--:B------:R-:W-:Y:S02]  /*b570*/  IABS R5, R6.reuse ;  /* 0x0000000600057213 */ /* 0x080fe40000000000 */
[----:B------:R-:W-:Y:S02]  /*b580*/  IADD3 R0, R135, -0x1, R6 ;  /* 0xffffffff87007810 */ /* 0x000fe40007ffe006 */
[----:B------:R-:W3:Y:S01]  /*b590*/  I2F.RP R4, R5 ;  /* 0x0000000500047306 */ /* 0x000ee20000209400 */
[----:B------:R-:W-:-:S05]  /*b5a0*/  IABS R9, R6 ;  /* 0x0000000600097213 */ /* 0x000fca0000000000 */
[----:B------:R-:W-:Y:S02]  /*b5b0*/  IMAD.MOV R9, RZ, RZ, -R9 ;  /* 0x000000ffff097224 */ /* 0x000fe400078e0a09 */
[----:B---3--:R-:W3:Y:S02]  /*b5c0*/  MUFU.RCP R4, R4 ;  /* 0x0000000400047308 */ /* 0x008ee40000001000 */
[----:B---3--:R-:W-:Y:S01]  /*b5d0*/  VIADD R2, R4, 0xffffffe ;  /* 0x0ffffffe04027836 */ /* 0x008fe20000000000 */
[----:B------:R-:W-:Y:S02]  /*b5e0*/  IABS R4, R0 ;  /* 0x0000000000047213 */ /* 0x000fe40000000000 */
[----:B------:R-:W-:-:S03]  /*b5f0*/  LOP3.LUT R0, R0, R6, RZ, 0x3c, !PT ;  /* 0x0000000600007212 */ /* 0x000fc600078e3cff */
[----:B------:R3:W4:Y:S01]  /*b600*/  F2I.FTZ.U32.TRUNC.NTZ R3, R2 ;  /* 0x0000000200037305 */ /* 0x000722000021f000 */
[----:B------:R-:W-:Y:S01]  /*b610*/  ISETP.GE.AND P2, PT, R0, RZ, PT ;  /* 0x000000ff0000720c */ /* 0x000fe20003f46270 */
[----:B---3--:R-:W-:Y:S02]  /*b620*/  IMAD.MOV.U32 R2, RZ, RZ, RZ ;  /* 0x000000ffff027224 */ /* 0x008fe400078e00ff */
[----:B----4-:R-:W-:-:S04]  /*b630*/  IMAD.MOV R8, RZ, RZ, -R3 ;  /* 0x000000ffff087224 */ /* 0x010fc800078e0a03 */
        /* <DEDUP_REMOVED lines=14> */
.L_x_3837:
[----:B------:R-:W-:Y:S05]  /*b720*/  BSYNC B0 ;  /* 0x0000000000007941 */ /* 0x000fea0003800000 */
.L_x_3836:
        /* <DEDUP_REMOVED lines=32> */
[----:B012---:R-:W-:Y:S02]  /*b930*/  CS2R R32, SRZ ;  /* 0x0000000000207805 */ /* 0x007fe4000001ff00 */
        /* <DEDUP_REMOVED lines=18> */
[----:B---3--:R-:W-:-:S05]  /*ba60*/  IMAD R221, R0, R2, RZ ;  /* 0x0000000200dd7224 */ /* 0x008fca00078e02ff */
[----:B------:R-:W-:-:S04]  /*ba70*/  VIADDMNMX R2, R221, R2, R135, PT ;  /* 0x00000002dd027246 */ /* 0x000fc80003800187 */
[----:B------:R-:W-:-:S13]  /*ba80*/  ISETP.GT.AND P1, PT, R2, R221, PT ;  /* 0x000000dd0200720c */ /* 0x000fda0003f24270 */
[----:B------:R-:W-:Y:S05]  /*ba90*/  @!P1 BRA `(.L_x_3838) ;  /* 0x000000b800d49947 */ /* 0x000fea0003800000 */
[----:B------:R-:W0:Y:S01]  /*baa0*/  S2R R37, SR_TID.X ;  /* 0x0000000000257919 */ /* 0x000e220000002100 */
[----:B------:R-:W-:Y:S01]  /*bab0*/  LOP3.LUT P0, RZ, R229, 0x1bf, RZ, 0xc0, !PT ;  /* 0x000001bfe5ff7812 */ /* 0x000fe2000780c0ff */
[----:B0-----:R-:W-:-:S05]  /*bac0*/  VIADD R37, R37, 0xffffff80 ;  /* 0xffffff8025257836 */ /* 0x001fca0000000000 */
[----:B------:R-:W-:-:S04]  /*bad0*/  SHF.R.S32.HI R42, RZ, 0x1f, R37 ;  /* 0x0000001fff2a7819 */ /* 0x000fc80000011425 */
[----:B------:R-:W-:-:S04]  /*bae0*/  LEA.HI R0, R42, R37, RZ, 0x7 ;  /* 0x000000252a007211 */ /* 0x000fc800078f38ff */
[----:B------:R-:W-:-:S05]  /*baf0*/  SHF.R.S32.HI R4, RZ, 0x7, R0 ;  /* 0x00000007ff047819 */ /* 0x000fca0000011400 */
[----:B------:R-:W0:Y:S02]  /*bb00*/  SHFL.IDX PT, R0, R4, RZ, 0x1f ;  /* 0x00001fff04007589 */ /* 0x000e2400000e0000 */
[----:B0-----:R-:W-:-:S04]  /*bb10*/  LEA.HI R3, R0, R0, RZ, 0x1 ;  /* 0x0000000000037211 */ /* 0x001fc800078f08ff */
[----:B------:R-:W-:-:S05]  /*bb20*/  LOP3.LUT R3, R3, 0x1e, RZ, 0xc0, !PT ;  /* 0x0000001e03037812 */ /* 0x000fca00078ec0ff */
[----:B------:R-:W-:-:S04]  /*bb30*/  IMAD.IADD R0, R0, 0x1, -R3 ;  /* 0x0000000100007824 */ /* 0x000fc800078e0a03 */
[----:B------:R-:W-:-:S05]  /*bb40*/  IMAD R0, R0, 0x2000, R229 ;  /* 0x0000200000007824 */ /* 0x000fca00078e02e5 */
        /* <DEDUP_REMOVED lines=19> */
.L_x_3839:
[----:B------:R-:W-:Y:S02]  /*bc80*/  ULDC UR4, c[0x0][0x3f4] ;  /* 0x0000fd0000047ab9 */ /* 0x000fe40000000800 */
[----:B------:R-:W-:-:S13]  /*bc90*/  ISETP.LT.AND P0, PT, RZ, UR4, PT ;  /* 0x00000004ff007c0c */ /* 0x000fda000bf01270 */
[----:B------:R-:W-:Y:S05]  /*bca0*/  @P0 BRA `(.L_x_3840) ;  /* 0x00000000003c0947 */ /* 0x000fea0003800000 */
[----:B------:R-:W-:-:S04]  /*bcb0*/  LEA.HI R0, R228, R228, RZ, 0x1 ;  /* 0x000000e4e4007211 */ /* 0x000fc800078f08ff */
        /* <DEDUP_REMOVED lines=8> */
.L_x_3843:
[----:B-1----:R1:W2:Y:S02]  /*bd40*/  SYNCS.PHASECHK.TRANS64.TRYWAIT P0, [R18+URZ+0x30800], R3 ;  /* 0x03080003120075a7 */ /* 0x0022a4000800017f */
[----:B--2---:R-:W-:Y:S05]  /*bd50*/  @!P0 NANOSLEEP.SYNCS 0x989680 ;  /* 0x009896800000895d */ /* 0x004fea0003900000 */
[----:B------:R-:W2:Y:S02]  /*bd60*/  @!P0 SYNCS.PHASECHK.TRANS64 P0, [R18+URZ+0x30800], R3 ;  /* 0x03080003120085a7 */ /* 0x000ea4000800007f */
[----:B--2---:R-:W-:Y:S05]  /*bd70*/  @!P0 BRA `(.L_x_3843) ;  /* 0xfffffffc00f08947 */ /* 0x004fea000383ffff */
.L_x_3842:
[----:B------:R-:W-:Y:S05]  /*bd80*/  BSYNC B0 ;  /* 0x0000000000007941 */ /* 0x000fea0003800000 */
.L_x_3841:
[----:B------:R-:W-:Y:S05]  /*bd90*/  BRA `(.L_x_3844) ;  /* 0x0000005c00447947 */ /* 0x000fea0003800000 */
.L_x_3840:
[----:B-----5:R-:W-:Y:S01]  /*bda0*/  SHF.R.S32.HI R0, RZ, 0x1f, R134 ;  /* 0x0000001fff007819 */ /* 0x020fe20000011486 */
[----:B------:R-:W-:Y:S01]  /*bdb0*/  ULDC.64 UR4, c[0x0][0x3f8] ;  /* 0x0000fe0000047ab9 */ /* 0x000fe20000000a00 */
[----:B------:R-:W-:Y:S01]  /*bdc0*/  ULDC.64 UR6, c[0x0][0x408] ;  /* 0x0001020000067ab9 */ /* 0x000fe20000000a00 */
[----:B------:R-:W-:Y:S01]  /*bdd0*/  LOP3.LUT P0, RZ, R229, 0x3ff, RZ, 0xc0, !PT ;  /* 0x000003ffe5ff7812 */ /* 0x000fe2000780c0ff */
[----:B------:R-:W-:-:S04]  /*bde0*/  IMAD.WIDE.U32 R4, R134, UR4, RZ ;  /* 0x0000000486047c25 */ /* 0x000fc8000f8e00ff */
[C---:B------:R-:W-:Y:S02]  /*bdf0*/  IMAD R3, R0.reuse, UR4, RZ ;  /* 0x0000000400037c24 */ /* 0x040fe4000f8e02ff */
[----:B------:R-:W-:Y:S02]  /*be00*/  IMAD R7, R0, UR6, RZ ;  /* 0x0000000600077c24 */ /* 0x000fe4000f8e02ff */
[C---:B------:R-:W-:Y:S01]  /*be10*/  IMAD R3, R134.reuse, UR5, R3 ;  /* 0x0000000586037c24 */ /* 0x040fe2000f8e0203 */
[----:B------:R-:W-:Y:S01]  /*be20*/  ULDC.64 UR4, c[0x0][0x3e8] ;  /* 0x0000fa0000047ab9 */ /* 0x000fe20000000a00 */
[----:B------:R-:W-:Y:S01]  /*be30*/  IMAD R7, R134, UR7, R7 ;  /* 0x0000000786077c24 */ /* 0x000fe2000f8e0207 */
[----:B------:R-:W-:Y:S01]  /*be40*/  LEA R24, P1, R4, UR4, 0x1 ;  /* 0x0000000404187c11 */ /* 0x000fe2000f8208ff */
[----:B------:R-:W-:Y:S01]  /*be50*/  IMAD.WIDE.U32 R134, R134, UR6, RZ ;  /* 0x0000000686867c25 */ /* 0x000fe2000f8e00ff */
[----:B------:R-:W-:-:S03]  /*be60*/  ULDC.64 UR6, c[0x0][0x400] ;  /* 0x0001000000067ab9 */ /* 0x000fc60000000a00 */
[----:B------:R-:W-:Y:S01]  /*be70*/  IMAD.IADD R25, R3, 0x1, R5 ;  /* 0x0000000103197824 */ /* 0x000fe200078e0205 */
[----:B------:R-:W-:Y:S01]  /*be80*/  LEA R40, P2, R134, UR6, 0x1 ;  /* 0x0000000686287c11 */ /* 0x000fe2000f8408ff */
[----:B------:R-:W-:-:S03]  /*be90*/  IMAD.IADD R35, R7, 0x1, R135 ;  /* 0x0000000107237824 */ /* 0x000fc600078e0287 */
[----:B------:R-:W-:Y:S02]  /*bea0*/  LEA.HI.X R25, R4, UR5, R25, 0x1, P1 ;  /* 0x0000000504197c11 */ /* 0x000fe400088f0c19 */
[----:B------:R-:W-:Y:S01]  /*beb0*/  LEA.HI.X R35, R134, UR7, R35, 0x1, P2 ;  /* 0x0000000786237c11 */ /* 0x000fe200090f0c23 */
[----:B------:R-:W-:Y:S06]  /*bec0*/  @!P0 BRA `(.L_x_3845) ;  /* 0x0000000000408947 */ /* 0x000fec0003800000 */
        /* <DEDUP_REMOVED lines=16> */
.L_x_3845:
        /* <DEDUP_REMOVED lines=10> */
[----:B------:R0:W4:Y:S02]  /*c070*/  SHFL.IDX PT, R44, R40, RZ, 0x1c1f ;  /* 0x001c1fff282c7589 */ /* 0x00012400000e0000 */
.L_x_4097:
[----:B------:R-:W-:Y:S01]  /*c080*/  ULDC UR4, c[0x0][0x448] ;  /* 0x0001120000047ab9 */ /* 0x000fe20000000800 */
[----:B------:R-:W-:Y:S01]  /*c090*/  LEA.HI R42, R42, R37, RZ, 0x2 ;  /* 0x000000252a2a7211 */ /* 0x000fe200078f10ff */
[----:B------:R-:W-:Y:S01]  /*c0a0*/  IMAD R136, R136, UR4, RZ ;  /* 0x0000000488887c24 */ /* 0x000fe2000f8e02ff */
[----:B------:R-:W-:Y:S01]  /*c0b0*/  BSSY B1, `(.L_x_3849) ;  /* 0x000005c000017945 */ /* 0x000fe20003800000 */
[----:B------:R-:W-:Y:S02]  /*c0c0*/  CS2R R38, SRZ ;  /* 0x0000000000267805 */ /* 0x000fe4000001ff00 */
[----:B------:R-:W-:Y:S01]  /*c0d0*/  SHF.R.S32.HI R42, RZ, 0x1f, R42 ;  /* 0x0000001fff2a7819 */ /* 0x000fe2000001142a */
[----:B------:R-:W-:Y:S01]  /*c0e0*/  IMAD R37, R137, -0x80, R136 ;  /* 0xffffff8089257824 */ /* 0x000fe200078e0288 */
[----:B------:R-:W-:Y:S02]  /*c0f0*/  ISETP.GE.AND P0, PT, R6, R136, PT ;  /* 0x000000880600720c */ /* 0x000fe40003f06270 */
[----:B------:R-:W-:-:S02]  /*c100*/  CS2R R8, SRZ ;  /* 0x0000000000087805 */ /* 0x000fc4000001ff00 */
[----:B------:R-:W-:Y:S02]  /*c110*/  LEA.HI R42, R42, R203, RZ, 0x3 ;  /* 0x000000cb2a2a7211 */ /* 0x000fe400078f18ff */
[----:B------:R-:W-:Y:S02]  /*c120*/  CS2R R10, SRZ ;  /* 0x00000000000a7805 */ /* 0x000fe4000001ff00 */
[----:B------:R-:W-:Y:S02]  /*c130*/  CS2R R14, SRZ ;  /* 0x00000000000e7805 */ /* 0x000fe4000001ff00 */
[----:B0-----:R-:W-:Y:S02]  /*c140*/  CS2R R24, SRZ ;  /* 0x0000000000187805 */ /* 0x001fe4000001ff00 */
[----:B------:R-:W-:Y:S02]  /*c150*/  LOP3.LUT R42, R42, 0xfffffff8, RZ, 0xc0, !PT ;  /* 0xfffffff82a2a7812 */ /* 0x000fe400078ec0ff */
[----:B------:R-:W-:-:S02]  /*c160*/  CS2R R28, SRZ ;  /* 0x00000000001c7805 */ /* 0x000fc4000001ff00 */
[----:B------:R-:W-:Y:S02]  /*c170*/  CS2R R40, SRZ ;  /* 0x0000000000287805 */ /* 0x000fe4000001ff00 */
[----:B------:R-:W-:Y:S02]  /*c180*/  CS2R R4, SRZ ;  /* 0x0000000000047805 */ /* 0x000fe4000001ff00 */
[----:B------:R-:W-:Y:S02]  /*c190*/  CS2R R6, SRZ ;  /* 0x0000000000067805 */ /* 0x000fe4000001ff00 */
[----:B------:R-:W-:Y:S02]  /*c1a0*/  CS2R R12, SRZ ;  /* 0x00000000000c7805 */ /* 0x000fe4000001ff00 */
[----:B------:R-:W-:Y:S01]  /*c1b0*/  CS2R R20, SRZ ;  /* 0x0000000000147805 */ /* 0x000fe2000001ff00 */
[----:B------:R-:W-:Y:S01]  /*c1c0*/  IMAD.IADD R43, R203, 0x1, -R42 ;  /* 0x00000001cb2b7824 */ /* 0x000fe200078e0a2a */
[----:B------:R-:W-:Y:S01]  /*c1d0*/  CS2R R26, SRZ ;  /* 0x00000000001a7805 */ /* 0x000fe2000001ff00 */
[----:B------:R-:W-:Y:S06]  /*c1e0*/  @P0 BRA `(.L_x_3850) ;  /* 0x0000000400200947 */ /* 0x000fec0003800000 */
[----:B------:R-:W-:Y:S01]  /*c1f0*/  ULDC UR4, c[0x0][0x3f4] ;  /* 0x0000fd0000047ab9 */ /* 0x000fe20000000800 */
[C---:B------:R-:W-:Y:S01]  /*c200*/  IMAD.SHL.U32 R12, R209.reuse, 0x2, RZ ;  /* 0x00000002d10c7824 */ /* 0x040fe200078e00ff */
[----:B------:R-:W-:Y:S01]  /*c210*/  ISETP.GE.AND P3, PT, R209, UR4, PT ;  /* 0x00000004d1007c0c */ /* 0x000fe2000bf66270 */
[C---:B------:R-:W-:Y:S01]  /*c220*/  IMAD.SHL.U32 R8, R207.reuse, 0x2, RZ ;  /* 0x00000002cf087824 */ /* 0x040fe200078e00ff */
[----:B------:R-:W-:Y:S01]  /*c230*/  ISETP.GE.AND P2, PT, R207, UR4, PT ;  /* 0x00000004cf007c0c */ /* 0x000fe2000bf46270 */
[C---:B------:R-:W-:Y:S01]  /*c240*/  IMAD.SHL.U32 R24, R208.reuse, 0x2, RZ ;  /* 0x00000002d0187824 */ /* 0x040fe200078e00ff */
[----:B------:R-:W-:Y:S01]  /*c250*/  ISETP.GE.AND P1, PT, R208, UR4, PT ;  /* 0x00000004d0007c0c */ /* 0x000fe2000bf26270 */
[----:B------:R-:W-:Y:S01]  /*c260*/  IMAD.SHL.U32 R30, R206, 0x2, RZ ;  /* 0x00000002ce1e7824 */ /* 0x000fe200078e00ff */
[----:B------:R-:W-:Y:S02]  /*c270*/  SHF.R.S32.HI R4, RZ, 0x1f, R209 ;  /* 0x0000001fff047819 */ /* 0x000fe400000114d1 */
[----:B------:R-:W-:-:S02]  /*c280*/  CS2R R28, SRZ ;  /* 0x00000000001c7805 */ /* 0x000fc4000001ff00 */
[----:B------:R-:W-:Y:S01]  /*c290*/  SHF.R.S32.HI R6, RZ, 0x1f, R207 ;  /* 0x0000001fff067819 */ /* 0x000fe200000114cf */
[----:B------:R-:W-:Y:S01]  /*c2a0*/  IMAD.SHL.U32 R34, R210, 0x2, RZ ;  /* 0x00000002d2227824 */ /* 0x000fe200078e00ff */
[----:B------:R-:W-:Y:S02]  /*c2b0*/  SHF.L.U64.HI R4, R209, 0x1, R4 ;  /* 0x00000001d1047819 */ /* 0x000fe40000010204 */
[----:B------:R-:W-:Y:S02]  /*c2c0*/  CS2R R26, SRZ ;  /* 0x00000000001a7805 */ /* 0x000fe4000001ff00 */
[----:B------:R-:W-:Y:S02]  /*c2d0*/  SHF.R.S32.HI R7, RZ, 0x1f, R208 ;  /* 0x0000001fff077819 */ /* 0x000fe400000114d0 */
[-C--:B--2---:R-:W-:Y:S02]  /*c2e0*/  @!P3 IADD3 R14, P4, R3, R12.reuse, RZ ;  /* 0x0000000c030eb210 */ /* 0x084fe40007f9e0ff */
[----:B----4-:R-:W-:-:S02]  /*c2f0*/  @!P3 IADD3 R12, P5, R44, R12, RZ ;  /* 0x0000000c2c0cb210 */ /* 0x010fc40007fbe0ff */
[----:B------:R-:W-:Y:S01]  /*c300*/  ISETP.GE.AND P0, PT, R206, UR4, PT ;  /* 0x00000004ce007c0c */ /* 0x000fe2000bf06270 */
[----:B-1----:R-:W-:Y:S01]  /*c310*/  @!P3 IMAD.X R15, R0, 0x1, R4, P4 ;  /* 0x00000001000fb824 */ /* 0x002fe200020e0604 */
[----:B------:R-:W-:Y:S01]  /*c320*/  SHF.L.U64.HI R5, R207, 0x1, R6 ;  /* 0x00000001cf057819 */ /* 0x000fe20000010206 */
[----:B---3--:R-:W-:Y:S01]  /*c330*/  @!P3 IMAD.X R13, R35, 0x1, R4, P5 ;  /* 0x00000001230db824 */ /* 0x008fe200028e0604 */
[-C--:B------:R-:W-:Y:S02]  /*c340*/  @!P2 IADD3 R10, P6, R3, R8.reuse, RZ ;  /* 0x00000008030aa210 */ /* 0x080fe40007fde0ff */
[----:B------:R-:W-:Y:S02]  /*c350*/  @!P2 IADD3 R6, P4, R44, R8, RZ ;  /* 0x000000082c06a210 */ /* 0x000fe40007f9e0ff */
[----:B------:R-:W-:Y:S01]  /*c360*/  SHF.R.S32.HI R9, RZ, 0x1f, R206 ;  /* 0x0000001fff097819 */ /* 0x000fe200000114ce */
[----:B------:R-:W-:Y:S01]  /*c370*/  @!P2 IMAD.X R11, R0, 0x1, R5, P6 ;  /* 0x00000001000ba824 */ /* 0x000fe200030e0605 */
[----:B------:R-:W-:Y:S01]  /*c380*/  SHF.L.U64.HI R20, R208, 0x1, R7 ;  /* 0x00000001d0147819 */ /* 0x000fe20000010207 */
[----:B------:R-:W-:Y:S01]  /*c390*/  @!P2 IMAD.X R7, R35, 0x1, R5, P4 ;  /* 0x000000012307a824 */ /* 0x000fe200020e0605 */
[----:B------:R-:W-:-:S02]  /*c3a0*/  @!P1 IADD3 R8, P5, R3, R24, RZ ;  /* 0x0000001803089210 */ /* 0x000fc40007fbe0ff */
[----:B------:R-:W-:Y:S02]  /*c3b0*/  @!P1 IADD3 R4, P6, R44, R24, RZ ;  /* 0x000000182c049210 */ /* 0x000fe40007fde0ff */
[----:B------:R-:W-:Y:S01]  /*c3c0*/  SHF.L.U64.HI R21, R206, 0x1, R9 ;  /* 0x00000001ce157819 */ /* 0x000fe20000010209 */
[--C-:B------:R-:W-:Y:S01]  /*c3d0*/  @!P1 IMAD.X R9, R0, 0x1, R20.reuse, P5 ;  /* 0x0000000100099824 */ /* 0x100fe200028e0614 */
[----:B------:R-:W-:Y:S01]  /*c3e0*/  ISETP.GE.AND P5, PT, R196, UR4, PT ;  /* 0x00000004c4007c0c */ /* 0x000fe2000bfa6270 */
[----:B------:R-:W-:Y:S01]  /*c3f0*/  @!P1 IMAD.X R5, R35, 0x1, R20, P6 ;  /* 0x0000000123059824 */ /* 0x000fe200030e0614 */
[-C--:B------:R-:W-:Y:S02]  /*c400*/  @!P0 IADD3 R38, P6, R3, R30.reuse, RZ ;  /* 0x0000001e03268210 */ /* 0x080fe40007fde0ff */
[----:B------:R-:W-:Y:S02]  /*c410*/  SHF.R.S32.HI R25, RZ, 0x1f, R210 ;  /* 0x0000001fff197819 */ /* 0x000fe400000114d2 */
[----:B------:R-:W-:Y:S01]  /*c420*/  ISETP.GE.AND P4, PT, R210, UR4, PT ;  /* 0x00000004d2007c0c */ /* 0x000fe2000bf86270 */
[----:B------:R-:W-:Y:S01]  /*c430*/  @!P0 IMAD.X R39, R0, 0x1, R21, P6 ;  /* 0x0000000100278824 */ /* 0x000fe200030e0615 */
[----:B------:R-:W-:-:S02]  /*c440*/  @!P0 IADD3 R30, P6, R44, R30, RZ ;  /* 0x0000001e2c1e8210 */ /* 0x000fc40007fde0ff */
[----:B------:R-:W-:-:S03]  /*c450*/  SHF.L.U64.HI R42, R210, 0x1, R25 ;  /* 0x00000001d22a7819 */ /* 0x000fc60000010219 */
[----:B------:R-:W-:Y:S02]  /*c460*/  @!P5 IMAD.MOV.U32 R24, RZ, RZ, R44 ;  /* 0x000000ffff18d224 */ /* 0x000fe400078e002c */
[----:B------:R-:W-:Y:S02]  /*c470*/  @!P5 IMAD.MOV.U32 R25, RZ, RZ, R35 ;  /* 0x000000ffff19d224 */ /* 0x000fe400078e0023 */
[----:B------:R-:W-:Y:S02]  /*c480*/  @!P0 IMAD.X R31, R35, 0x1, R21, P6 ;  /* 0x00000001231f8824 */ /* 0x000fe400030e0615 */
[----:B------:R-:W-:Y:S01]  /*c490*/  @!P5 IMAD.MOV.U32 R20, RZ, RZ, R3 ;  /* 0x000000ffff14d224 */ /* 0x000fe200078e0003 */
[----:B------:R-:W-:Y:S01]  /*c4a0*/  @!P4 IADD3 R32, P6, R3, R34, RZ ;  /* 0x000000220320c210 */ /* 0x000fe20007fde0ff */
[----:B------:R-:W-:Y:S02]  /*c4b0*/  @!P5 IMAD.MOV.U32 R21, RZ, RZ, R0 ;  /* 0x000000ffff15d224 */ /* 0x000fe400078e0000 */
[----:B------:R-:W-:Y:S01]  /*c4c0*/  @!P5 IMAD.WIDE R40, R196, 0x2, R24 ;  /* 0x00000002c428d825 */ /* 0x000fe200078e0218 */
[----:B------:R-:W-:-:S03]  /*c4d0*/  CS2R R24, SRZ ;  /* 0x0000000000187805 */ /* 0x000fc6000001ff00 */
[----:B------:R-:W-:Y:S01]  /*c4e0*/  @!P5 IMAD.WIDE R20, R196, 0x2, R20 ;  /* 0x00000002c414d825 */ /* 0x000fe200078e0214 */
[----:B------:R0:W5:Y:S03]  /*c4f0*/  @!P5 LD.E.64 R26, desc[UR48][R40.64] ;  /* 0x00000030281ad980 */ /* 0x000166000c101b00 */
[----:B------:R-:W-:Y:S01]  /*c500*/  @!P4 IMAD.X R33, R0, 0x1, R42, P6 ;  /* 0x000000010021c824 */ /* 0x000fe200030e062a */
[----:B------:R1:W5:Y:S01]  /*c510*/  @!P5 LD.E.64 R28, desc[UR48][R20.64] ;  /* 0x00000030141cd980 */ /* 0x000362000c101b00 */
[----:B------:R-:W-:-:S03]  /*c520*/  @!P4 IADD3 R34, P6, R44, R34, RZ ;  /* 0x000000222c22c210 */ /* 0x000fc60007fde0ff */
[----:B------:R2:W5:Y:S01]  /*c530*/  @!P3 LD.E.64 R24, desc[UR48][R14.64] ;  /* 0x000000300e18b980 */ /* 0x000562000c101b00 */
[----:B0-----:R-:W-:Y:S01]  /*c540*/  CS2R R40, SRZ ;  /* 0x0000000000287805 */ /* 0x001fe2000001ff00 */
[----:B------:R-:W-:Y:S01]  /*c550*/  @!P4 IMAD.X R35, R35, 0x1, R42, P6 ;  /* 0x000000012323c824 */ /* 0x000fe200030e062a */
[----:B-1----:R-:W-:-:S04]  /*c560*/  CS2R R20, SRZ ;  /* 0x0000000000147805 */ /* 0x002fc8000001ff00 */
[----:B------:R-:W5:Y:S01]  /*c570*/  @!P4 LD.E.64 R40, desc[UR48][R34.64] ;  /* 0x000000302228c980 */ /* 0x000f62000c101b00 */
[----:B--2---:R-:W-:-:S03]  /*c580*/  CS2R R14, SRZ ;  /* 0x00000000000e7805 */ /* 0x004fc6000001ff00 */
[----:B------:R0:W5:Y:S04]  /*c590*/  @!P3 LD.E.64 R20, desc[UR48][R12.64] ;  /* 0x000000300c14b980 */ /* 0x000168000c101b00 */
[----:B------:R1:W5:Y:S01]  /*c5a0*/  @!P2 LD.E.64 R14, desc[UR48][R10.64] ;  /* 0x000000300a0ea980 */ /* 0x000362000c101b00 */
[----:B0-----:R-:W-:Y:S02]  /*c5b0*/  CS2R R12, SRZ ;  /* 0x00000000000c7805 */ /* 0x001fe4000001ff00 */
[----:B-1----:R-:W-:-:S04]  /*c5c0*/  CS2R R10, SRZ ;  /* 0x00000000000a7805 */ /* 0x002fc8000001ff00 */
        /* <DEDUP_REMOVED lines=9> */
[----:B------:R0:W5:Y:S02]  /*c660*/  @!P4 LD.E.64 R38, desc[UR48][R32.64] ;  /* 0x000000302026c980 */ /* 0x000164000c101b00 */
.L_x_3850:
[----:B------:R-:W-:Y:S05]  /*c670*/  BSYNC B1 ;  /* 0x0000000000017941 */ /* 0x000fea0003800000 */
.L_x_3849:
[----:B-1----:R-:W-:Y:S01]  /*c680*/  LEA.HI R0, R228, R228, RZ, 0x1 ;  /* 0x000000e4e4007211 */ /* 0x002fe200078f08ff */
[----:B0----5:R-:W-:Y:S01]  /*c690*/  IMAD.MOV.U32 R33, RZ, RZ, R21 ;  /* 0x000000ffff217224 */ /* 0x021fe200078e0015 */
[----:B------:R-:W-:Y:S01]  /*c6a0*/  MOV R30, R24 ;  /* 0x00000018001e7202 */ /* 0x000fe20000000f00 */
[----:B------:R-:W-:Y:S01]  /*c6b0*/  IMAD.MOV.U32 R34, RZ, RZ, R28 ;  /* 0x000000ffff227224 */ /* 0x000fe200078e001c */
[----:B--2---:R-:W-:Y:S01]  /*c6c0*/  LOP3.LUT R3, R0, 0xfffffffe, RZ, 0xc0, !PT ;  /* 0xfffffffe00037812 */ /* 0x004fe200078ec0ff */
[--C-:B------:R-:W-:Y:S01]  /*c6d0*/  IMAD.MOV.U32 R31, RZ, RZ, R25.reuse ;  /* 0x000000ffff1f7224 */ /* 0x100fe200078e0019 */
[----:B------:R-:W-:Y:S01]  /*c6e0*/  SHF.R.U64 R65, R24, 0x10, R25 ;  /* 0x0000001018417819 */ /* 0x000fe20000001219 */
[--C-:B------:R-:W-:Y:S01]  /*c6f0*/  IMAD.MOV.U32 R24, RZ, RZ, R11.reuse ;  /* 0x000000ffff187224 */ /* 0x100fe200078e000b */
[----:B------:R-:W-:Y:S01]  /*c700*/  SHF.R.U64 R62, R10, 0x10, R11 ;  /* 0x000000100a3e7819 */ /* 0x000fe2000000120b */
[----:B------:R-:W-:Y:S01]  /*c710*/  IMAD.IADD R3, R228, 0x1, -R3 ;  /* 0x00000001e4037824 */ /* 0x000fe200078e0a03 */
[----:B------:R-:W-:Y:S01]  /*c720*/  SHF.R.U32.HI R61, RZ, 0x10, R11 ;  /* 0x00000010ff3d7819 */ /* 0x000fe2000001160b */
[----:B---3--:R-:W-:Y:S01]  /*c730*/  IMAD.MOV.U32 R35, RZ, RZ, R29 ;  /* 0x000000ffff237224 */ /* 0x008fe200078e001d */
[----:B------:R-:W-:Y:S01]  /*c740*/  LOP3.LUT R0, R216, 0x18, R16, 0xf8, !PT ;  /* 0x00000018d8007812 */ /* 0x000fe200078ef810 */
[----:B------:R-:W-:Y:S01]  /*c750*/  IMAD.MOV.U32 R45, RZ, RZ, R27 ;  /* 0x000000ffff2d7224 */ /* 0x000fe200078e001b */
[----:B------:R-:W-:Y:S01]  /*c760*/  SHF.L.U32 R11, R3, 0x1f, RZ ;  /* 0x0000001f030b7819 */ /* 0x000fe200000006ff */
[----:B------:R-:W-:Y:S01]  /*c770*/  IMAD.MOV.U32 R32, RZ, RZ, R20 ;  /* 0x000000ffff207224 */ /* 0x000fe200078e0014 */
[----:B------:R-:W-:Y:S01]  /*c780*/  SHF.R.U64 R51, R20, 0x10, R21 ;  /* 0x0000001014337819 */ /* 0x000fe20000001215 */
[----:B----4-:R-:W-:Y:S01]  /*c790*/  IMAD.MOV.U32 R44, RZ, RZ, R13 ;  /* 0x000000ffff2c7224 */ /* 0x010fe200078e000d */
[----:B------:R-:W0:Y:S01]  /*c7a0*/  SYNCS.PHASECHK.TRANS64.TRYWAIT P0, [R18+URZ+0x30800], R11 ;  /* 0x0308000b120075a7 */ /* 0x000e22000800017f */
[----:B------:R-:W-:Y:S01]  /*c7b0*/  SHF.R.U32.HI R56, RZ, 0x10, R21 ;  /* 0x00000010ff387819 */ /* 0x000fe20000011615 */
[----:B------:R-:W-:Y:S01]  /*c7c0*/  IMAD.MOV.U32 R42, RZ, RZ, R6 ;  /* 0x000000ffff2a7224 */ /* 0x000fe200078e0006 */
[----:B------:R-:W-:Y:S01]  /*c7d0*/  LOP3.LUT R21, R0, R217, RZ, 0x3c, !PT ;  /* 0x000000d900157212 */ /* 0x000fe200078e3cff */
[----:B------:R-:W-:Y:S01]  /*c7e0*/  BSSY B1, `(.L_x_3851) ;  /* 0x000003f000017945 */ /* 0x000fe20003800000 */
[----:B------:R-:W-:Y:S01]  /*c7f0*/  LOP3.LUT P1, RZ, R43, 0x4, RZ, 0xc0, !PT ;  /* 0x000000042bff7812 */ /* 0x000fe2000782c0ff */
[----:B------:R-:W-:Y:S01]  /*c800*/  IMAD.MOV.U32 R43, RZ, RZ, R7 ;  /* 0x000000ffff2b7224 */ /* 0x000fe200078e0007 */
[----:B------:R-:W-:Y:S01]  /*c810*/  SHF.R.U64 R67, R28, 0x10, R29 ;  /* 0x000000101c437819 */ /* 0x000fe2000000121d */
[----:B------:R-:W-:Y:S01]  /*c820*/  IMAD.IADD R3, R218, 0x1, R21 ;  /* 0x00000001da037824 */ /* 0x000fe200078e0215 */
[----:B------:R-:W-:Y:S01]  /*c830*/  SHF.R.U32.HI R66, RZ, 0x10, R25 ;  /* 0x00000010ff427819 */ /* 0x000fe20000011619 */
[--C-:B------:R-:W-:Y:S01]  /*c840*/  IMAD.MOV.U32 R28, RZ, RZ, R15.reuse ;  /* 0x000000ffff1c7224 */ /* 0x100fe200078e000f */
[--C-:B------:R-:W-:Y:S01]  /*c850*/  SHF.R.U64 R64, R14, 0x10, R15.reuse ;  /* 0x000000100e407819 */ /* 0x100fe2000000120f */
[----:B------:R-:W-:Y:S01]  /*c860*/  IMAD.MOV.U32 R25, RZ, RZ, R14 ;  /* 0x000000ffff197224 */ /* 0x000fe200078e000e */
[----:B------:R-:W-:Y:S01]  /*c870*/  SHF.R.U32.HI R63, RZ, 0x10, R15 ;  /* 0x00000010ff3f7819 */ /* 0x000fe2000001160f */
[----:B------:R-:W-:Y:S01]  /*c880*/  IMAD.MOV.U32 R15, RZ, RZ, R10 ;  /* 0x000000ffff0f7224 */ /* 0x000fe200078e000a */
[--C-:B------:R-:W-:Y:S01]  /*c890*/  SHF.R.U64 R59, R8, 0x10, R9.reuse ;  /* 0x00000010083b7819 */ /* 0x100fe20000001209 */
[----:B------:R-:W-:Y:S01]  /*c8a0*/  IMAD R3, R3, 0x2, R18 ;  /* 0x0000000203037824 */ /* 0x000fe200078e0212 */
[----:B------:R-:W-:Y:S01]  /*c8b0*/  SHF.R.U32.HI R57, RZ, 0x10, R9 ;  /* 0x00000010ff397819 */ /* 0x000fe20000011609 */
[----:B------:R-:W-:Y:S01]  /*c8c0*/  IMAD.MOV.U32 R10, RZ, RZ, R8 ;  /* 0x000000ffff0a7224 */ /* 0x000fe200078e0008 */
[----:B------:R-:W-:Y:S01]  /*c8d0*/  SHF.R.U32.HI R68, RZ, 0x10, R29 ;  /* 0x00000010ff447819 */ /* 0x000fe2000001161d */
[----:B------:R-:W-:Y:S01]  /*c8e0*/  IMAD.MOV.U32 R14, RZ, RZ, R9 ;  /* 0x000000ffff0e7224 */ /* 0x000fe200078e0009 */
[--C-:B------:R-:W-:Y:S01]  /*c8f0*/  SHF.R.U64 R55, R38, 0x10, R39.reuse ;  /* 0x0000001026377819 */ /* 0x100fe20000001227 */
[----:B------:R-:W-:Y:S01]  /*c900*/  IMAD.MOV.U32 R8, RZ, RZ, R38 ;  /* 0x000000ffff087224 */ /* 0x000fe200078e0026 */
[--C-:B------:R-:W-:Y:S01]  /*c910*/  SHF.R.U32.HI R60, RZ, 0x10, R39.reuse ;  /* 0x00000010ff3c7819 */ /* 0x100fe20000011627 */
[----:B------:R-:W-:Y:S01]  /*c920*/  IMAD.MOV.U32 R9, RZ, RZ, R39 ;  /* 0x000000ffff097224 */ /* 0x000fe200078e0027 */
[--C-:B------:R-:W-:Y:S01]  /*c930*/  SHF.R.U64 R47, R6, 0x10, R7.reuse ;  /* 0x00000010062f7819 */ /* 0x100fe20000001207 */
[----:B------:R-:W-:Y:S01]  /*c940*/  IMAD.MOV.U32 R38, RZ, RZ, R26 ;  /* 0x000000ffff267224 */ /* 0x000fe200078e001a */
[----:B------:R-:W-:Y:S01]  /*c950*/  SHF.R.U32.HI R52, RZ, 0x10, R7 ;  /* 0x00000010ff347819 */ /* 0x000fe20000011607 */
[----:B------:R-:W-:Y:S01]  /*c960*/  IMAD.MOV.U32 R29, RZ, RZ, R12 ;  /* 0x000000ffff1d7224 */ /* 0x000fe200078e000c */
[--C-:B------:R-:W-:Y:S01]  /*c970*/  SHF.R.U64 R50, R4, 0x10, R5.reuse ;  /* 0x0000001004327819 */ /* 0x100fe20000001205 */
[----:B------:R-:W-:Y:S01]  /*c980*/  IMAD.MOV.U32 R7, RZ, RZ, R4 ;  /* 0x000000ffff077224 */ /* 0x000fe200078e0004 */
[--C-:B------:R-:W-:Y:S01]  /*c990*/  SHF.R.U32.HI R48, RZ, 0x10, R5.reuse ;  /* 0x00000010ff307819 */ /* 0x100fe20000011605 */
[----:B------:R-:W-:Y:S01]  /*c9a0*/  IMAD.MOV.U32 R39, RZ, RZ, R5 ;  /* 0x000000ffff277224 */ /* 0x000fe200078e0005 */
[----:B------:R-:W-:Y:S01]  /*c9b0*/  SHF.R.U64 R53, R26, 0x10, R27 ;  /* 0x000000101a357819 */ /* 0x000fe2000000121b */
[C---:B------:R-:W-:Y:S01]  /*c9c0*/  VIADD R4, R3.reuse, 0x12400 ;  /* 0x0001240003047836 */ /* 0x040fe20000000000 */
[----:B------:R-:W-:Y:S01]  /*c9d0*/  SHF.R.U64 R54, R12, 0x10, R13 ;  /* 0x000000100c367819 */ /* 0x000fe2000000120d */
[----:B------:R-:W-:Y:S01]  /*c9e0*/  IMAD.MOV.U32 R5, RZ, RZ, R40 ;  /* 0x000000ffff057224 */ /* 0x000fe200078e0028 */
[----:B------:R-:W-:Y:S01]  /*c9f0*/  SHF.R.U64 R46, R40, 0x10, R41 ;  /* 0x00000010282e7819 */ /* 0x000fe20000001229 */
[----:B------:R-:W-:Y:S01]  /*ca00*/  VIADD R0, R3, 0x12440 ;  /* 0x0001244003007836 */ /* 0x000fe20000000000 */
[----:B------:R-:W-:Y:S01]  /*ca10*/  SHF.R.U32.HI R58, RZ, 0x10, R27 ;  /* 0x00000010ff3a7819 */ /* 0x000fe2000001161b */
[----:B------:R-:W-:Y:S01]  /*ca20*/  IMAD.MOV.U32 R6, RZ, RZ, R41 ;  /* 0x000000ffff067224 */ /* 0x000fe200078e0029 */
[----:B------:R-:W-:Y:S01]  /*ca30*/  SHF.R.U32.HI R49, RZ, 0x10, R13 ;  /* 0x00000010ff317819 */ /* 0x000fe2000001160d */
[----:B------:R-:W-:Y:S01]  /*ca40*/  @P1 VIADD R0, R4, 0xffffffc0 ;  /* 0xffffffc004001836 */ /* 0x000fe20000000000 */
[----:B------:R-:W-:-:S02]  /*ca50*/  VIMNMX R40, R37, 0x80, PT ;  /* 0x0000008025287848 */ /* 0x000fc40003fe0100 */
[----:B------:R-:W-:Y:S02]  /*ca60*/  PRMT R27, R28, 0x5410, R63 ;  /* 0x000054101c1b7816 */ /* 0x000fe4000000003f */
[----:B------:R-:W-:Y:S02]  /*ca70*/  PRMT R26, R25, 0x5410, R64 ;  /* 0x00005410191a7816 */ /* 0x000fe40000000040 */
[----:B------:R-:W-:Y:S02]  /*ca80*/  PRMT R21, R24, 0x5410, R61 ;  /* 0x0000541018157816 */ /* 0x000fe4000000003d */
[----:B------:R-:W-:Y:S02]  /*ca90*/  PRMT R37, R38, 0x5410, R53 ;  /* 0x0000541026257816 */ /* 0x000fe40000000035 */
[----:B------:R-:W-:Y:S02]  /*caa0*/  PRMT R28, R29, 0x5410, R54 ;  /* 0x000054101d1c7816 */ /* 0x000fe40000000036 */
[----:B------:R-:W-:-:S02]  /*cab0*/  SHF.R.U32.HI R41, RZ, 0x10, R41 ;  /* 0x00000010ff297819 */ /* 0x000fc40000011629 */
[----:B------:R-:W-:Y:S02]  /*cac0*/  PRMT R34, R34, 0x5410, R67 ;  /* 0x0000541022227816 */ /* 0x000fe40000000043 */
[----:B------:R-:W-:Y:S02]  /*cad0*/  PRMT R35, R35, 0x5410, R68 ;  /* 0x0000541023237816 */ /* 0x000fe40000000044 */
[----:B------:R-:W-:Y:S02]  /*cae0*/  PRMT R30, R30, 0x5410, R65 ;  /* 0x000054101e1e7816 */ /* 0x000fe40000000041 */
[----:B------:R-:W-:Y:S02]  /*caf0*/  PRMT R31, R31, 0x5410, R66 ;  /* 0x000054101f1f7816 */ /* 0x000fe40000000042 */
[----:B------:R-:W-:Y:S02]  /*cb00*/  PRMT R20, R15, 0x5410, R62 ;  /* 0x000054100f147816 */ /* 0x000fe4000000003e */
[----:B------:R-:W-:-:S02]  /*cb10*/  PRMT R12, R10, 0x5410, R59 ;  /* 0x000054100a0c7816 */ /* 0x000fc4000000003b */
[----:B------:R-:W-:Y:S02]  /*cb20*/  PRMT R13, R14, 0x5410, R57 ;  /* 0x000054100e0d7816 */ /* 0x000fe40000000039 */
[----:B------:R-:W-:Y:S02]  /*cb30*/  PRMT R8, R8, 0x5410, R55 ;  /* 0x0000541008087816 */ /* 0x000fe40000000037 */
[----:B------:R-:W-:Y:S02]  /*cb40*/  PRMT R9, R9, 0x5410, R60 ;  /* 0x0000541009097816 */ /* 0x000fe4000000003c */
[----:B------:R-:W-:Y:S02]  /*cb50*/  ISETP.GE.AND P1, PT, R203, R40, PT ;  /* 0x00000028cb00720c */ /* 0x000fe40003f26270 */
[----:B------:R-:W-:Y:S02]  /*cb60*/  PRMT R38, R45, 0x5410, R58 ;  /* 0x000054102d267816 */ /* 0x000fe4000000003a */
[----:B------:R-:W-:-:S02]  /*cb70*/  PRMT R32, R32, 0x5410, R51 ;  /* 0x0000541020207816 */ /* 0x000fc40000000033 */
[----:B------:R-:W-:Y:S02]  /*cb80*/  PRMT R33, R33, 0x5410, R56 ;  /* 0x0000541021217816 */ /* 0x000fe40000000038 */
[----:B------:R-:W-:Y:S02]  /*cb90*/  PRMT R29, R44, 0x5410, R49 ;  /* 0x000054102c1d7816 */ /* 0x000fe40000000031 */
[----:B------:R-:W-:Y:S02]  /*cba0*/  PRMT R24, R42, 0x5410, R47 ;  /* 0x000054102a187816 */ /* 0x000fe4000000002f */
[----:B------:R-:W-:Y:S01]  /*cbb0*/  PRMT R25, R43, 0x5410, R52 ;  /* 0x000054102b197816 */ /* 0x000fe20000000034 */
[----:B0-----:R-:W-:Y:S06]  /*cbc0*/  @!P0 BRA `(.L_x_3852) ;  /* 0x0000016400208947 */ /* 0x001fec0003800000 */
.L_x_4098:
[----:B------:R-:W-:Y:S05]  /*cbd0*/  BSYNC B1 ;  /* 0x0000000000017941 */ /* 0x000fea0003800000 */
.L_x_3851:
[----:B------:R-:W-:Y:S01]  /*cbe0*/  BSSY B1, `(.L_x_3853) ;  /* 0x0000101000017945 */ /* 0x000fe20003800000 */
[----:B------:R-:W-:Y:S02]  /*cbf0*/  PRMT R14, R7, 0x5410, R50 ;  /* 0x00005410070e7816 */ /* 0x000fe40000000032 */
[----:B------:R-:W-:Y:S02]  /*cc00*/  PRMT R15, R39, 0x5410, R48 ;  /* 0x00005410270f7816 */ /* 0x000fe40000000030 */
[----:B------:R-:W-:Y:S02]  /*cc10*/  PRMT R10, R5, 0x5410, R46 ;  /* 0x00005410050a7816 */ /* 0x000fe4000000002e */
[----:B0-----:R-:W-:Y:S01]  /*cc20*/  PRMT R11, R6, 0x5410, R41 ;  /* 0x00005410060b7816 */ /* 0x001fe20000000029 */
[----:B------:R-:W-:Y:S06]  /*cc30*/  @P1 BRA `(.L_x_3854) ;  /* 0x0000000c00ec1947 */ /* 0x000fec0003800000 */
[----:B------:R-:W0:Y:S01]  /*cc40*/  LDC R5, c[0x0][0x3f4] ;  /* 0x0000fd00ff057b82 */ /* 0x000e220000000800 */
[----:B------:R-:W-:Y:S01]  /*cc50*/  BSSY B2, `(.L_x_3855) ;  /* 0x000002e000027945 */ /* 0x000fe20003800000 */
[-C--:B0-----:R-:W-:Y:S02]  /*cc60*/  ISETP.GE.AND P0, PT, R196, R5.reuse, PT ;  /* 0x00000005c400720c */ /* 0x081fe40003f06270 */
[-C--:B------:R-:W-:Y:S02]  /*cc70*/  ISETP.GE.AND P1, PT, R209, R5.reuse, PT ;  /* 0x00000005d100720c */ /* 0x080fe40003f26270 */
[-C--:B------:R-:W-:Y:S02]  /*cc80*/  ISETP.GE.AND P2, PT, R207, R5.reuse, PT ;  /* 0x00000005cf00720c */ /* 0x080fe40003f46270 */
[-C--:B------:R-:W-:Y:S02]  /*cc90*/  ISETP.GE.AND P3, PT, R208, R5.reuse, PT ;  /* 0x00000005d000720c */ /* 0x080fe40003f66270 */
[----:B------:R-:W-:-:S02]  /*cca0*/  ISETP.GE.AND P4, PT, R206, R5, PT ;  /* 0x00000005ce00720c */ /* 0x000fc40003f86270 */
[----:B------:R-:W-:-:S03]  /*ccb0*/  ISETP.GE.AND P5, PT, R210, R5, PT ;  /* 0x00000005d200720c */ /* 0x000fc60003fa6270 */
[----:B------:R-:W-:Y:S10]  /*ccc0*/  @P0 BRA `(.L_x_3856) ;  /* 0x0000000000980947 */ /* 0x000ff40003800000 */
[----:B------:R-:W0:Y:S01]  /*ccd0*/  LDS.128 R4, [R3+0x12400] ;  /* 0x0124000003047984 */ /* 0x000e220000000c00 */
[C---:B------:R-:W-:Y:S01]  /*cce0*/  IMAD.U32 R45, R37.reuse, 0x10000, RZ ;  /* 0x00010000252d7824 */ /* 0x040fe200078e00ff */
[----:B------:R-:W-:Y:S01]  /*ccf0*/  LOP3.LUT R48, R37, 0xffff0000, RZ, 0xc0, !PT ;  /* 0xffff000025307812 */ /* 0x000fe200078ec0ff */
[C---:B------:R-:W-:Y:S01]  /*cd00*/  IMAD.U32 R44, R34.reuse, 0x10000, RZ ;  /* 0x00010000222c7824 */ /* 0x040fe200078e00ff */
[----:B------:R-:W-:Y:S01]  /*cd10*/  LOP3.LUT R46, R34, 0xffff0000, RZ, 0xc0, !PT ;  /* 0xffff0000222e7812 */ /* 0x000fe200078ec0ff */
[C---:B0-----:R-:W-:Y:S01]  /*cd20*/  IMAD.U32 R39, R4.reuse, 0x10000, RZ ;  /* 0x0001000004277824 */ /* 0x041fe200078e00ff */
[----:B------:R-:W-:Y:S01]  /*cd30*/  LOP3.LUT R4, R4, 0xffff0000, RZ, 0xc0, !PT ;  /* 0xffff000004047812 */ /* 0x000fe200078ec0ff */
[----:B------:R-:W-:Y:S01]  /*cd40*/  IMAD.U32 R42, R6, 0x10000, RZ ;  /* 0x00010000062a7824 */ /* 0x000fe200078e00ff */
[----:B------:R-:W-:Y:S01]  /*cd50*/  SHF.L.U32 R41, R5, 0x10, RZ ;  /* 0x0000001005297819 */ /* 0x000fe200000006ff */
[----:B------:R-:W-:Y:S01]  /*cd60*/  IMAD.U32 R43, R7, 0x10000, RZ ;  /* 0x00010000072b7824 */ /* 0x000fe200078e00ff */
[----:B------:R-:W-:Y:S01]  /*cd70*/  LOP3.LUT R5, R5, 0xffff0000, RZ, 0xc0, !PT ;  /* 0xffff000005057812 */ /* 0x000fe200078ec0ff */
[C---:B------:R-:W-:Y:S01]  /*cd80*/  FMUL.FTZ R50, R4.reuse, R45 ;  /* 0x0000002d04327220 */ /* 0x040fe20000410000 */
[----:B------:R-:W-:Y:S01]  /*cd90*/  FMUL.FTZ R4, R4, R44 ;  /* 0x0000002c04047220 */ /* 0x000fe20000410000 */
[----:B------:R-:W-:-:S02]  /*cda0*/  LOP3.LUT R6, R6, 0xffff0000, RZ, 0xc0, !PT ;  /* 0xffff000006067812 */ /* 0x000fc400078ec0ff */
[----:B------:R-:W-:Y:S01]  /*cdb0*/  FMUL.FTZ R52, R5, R48 ;  /* 0x0000003005347220 */ /* 0x000fe20000410000 */
[C---:B------:R-:W-:Y:S01]  /*cdc0*/  FFMA.FTZ R50, R39.reuse, R44, -R50 ;  /* 0x0000002c27327223 */ /* 0x040fe20000010832 */
[----:B------:R-:W-:Y:S01]  /*cdd0*/  FFMA.FTZ R45, R39, R45, R4 ;  /* 0x0000002d272d7223 */ /* 0x000fe20000010004 */
[----:B------:R-:W-:Y:S01]  /*cde0*/  LOP3.LUT R7, R7, 0xffff0000, RZ, 0xc0, !PT ;  /* 0xffff000007077812 */ /* 0x000fe200078ec0ff */
[-C--:B------:R-:W-:Y:S01]  /*cdf0*/  FMUL.FTZ R54, R5, R46.reuse ;  /* 0x0000002e05367220 */ /* 0x080fe20000410000 */
        /* <DEDUP_REMOVED lines=9> */
[-C--:B------:R-:W-:Y:S01]  /*ce90*/  FMUL.FTZ R49, R7, R4.reuse ;  /* 0x0000000407317220 */ /* 0x080fe20000410000 */
        /* <DEDUP_REMOVED lines=9> */
.L_x_3856:
[----:B------:R-:W-:Y:S05]  /*cf30*/  BSYNC B2 ;  /* 0x0000000000027941 */ /* 0x000fea0003800000 */
.L_x_3855:
[----:B------:R-:W-:Y:S04]  /*cf40*/  BSSY B2, `(.L_x_3857) ;  /* 0x0000028000027945 */ /* 0x000fe80003800000 */
[----:B------:R-:W-:Y:S05]  /*cf50*/  @P1 BRA `(.L_x_3858) ;  /* 0x0000000000981947 */ /* 0x000fea0003800000 */
[----:B0-----:R-:W0:Y:S01]  /*cf60*/  LDS.128 R4, [R0] ;  /* 0x0000000000047984 */ /* 0x001e220000000c00 */
        /* <DEDUP_REMOVED lines=37> */
.L_x_3858:
[----:B------:R-:W-:Y:S05]  /*d1c0*/  BSYNC B2 ;  /* 0x0000000000027941 */ /* 0x000fea0003800000 */
.L_x_3857:
[----:B------:R-:W-:Y:S04]  /*d1d0*/  BSSY B2, `(.L_x_3859) ;  /* 0x0000028000027945 */ /* 0x000fe80003800000 */
[----:B------:R-:W-:Y:S05]  /*d1e0*/  @P2 BRA `(.L_x_3860) ;  /* 0x0000000000982947 */ /* 0x000fea0003800000 */
[----:B01----:R-:W0:Y:S01]  /*d1f0*/  LDS.128 R4, [R3+0x16400] ;  /* 0x0164000003047984 */ /* 0x003e220000000c00 */
        /* <DEDUP_REMOVED lines=37> */
.L_x_3860:
[----:B------:R-:W-:Y:S05]  /*d450*/  BSYNC B2 ;  /* 0x0000000000027941 */ /* 0x000fea0003800000 */
.L_x_3859:
[----:B------:R-:W-:Y:S04]  /*d460*/  BSSY B2, `(.L_x_3861) ;  /* 0x0000028000027945 */ /* 0x000fe80003800000 */
[----:B------:R-:W-:Y:S05]  /*d470*/  @P3 BRA `(.L_x_3862) ;  /* 0x0000000000983947 */ /* 0x000fea0003800000 */
[----:B012---:R-:W0:Y:S01]  /*d480*/  LDS.128 R4, [R0+0x4000] ;  /* 0x0040000000047984 */ /* 0x007e220000000c00 */
        /* <DEDUP_REMOVED lines=18> */
[----:B------:R-:W-:Y:S01]  /*d5b0*/  SHF.L.U32 R39, R25, 0x10, RZ ;  /* 0x0000001019277819 */ /* 0x000fe200000006ff */
[----:B------:R-:W-:Y:S01]  /*d5c0*/  IMAD.U32 R5, R21, 0x10000, RZ ;  /* 0x0001000015057824 */ /* 0x000fe200078e00ff */
[----:B------:R-:W-:Y:S01]  /*d5d0*/  LOP3.LUT R44, R25, 0xffff0000, RZ, 0xc0, !PT ;  /* 0xffff0000192c7812 */ /* 0x000fe200078ec0ff */
[----:B------:R-:W-:Y:S01]  /*d5e0*/  FFMA.FTZ R52, R41, R46, -R52 ;  /* 0x0000002e29347223 */ /* 0x000fe20000010834 */
[----:B------:R-:W-:Y:S01]  /*d5f0*/  LOP3.LUT R4, R21, 0xffff0000, RZ, 0xc0, !PT ;  /* 0xffff000015047812 */ /* 0x000fe200078ec0ff */
        /* <DEDUP_REMOVED lines=14> */
.L_x_3862:
[----:B------:R-:W-:Y:S05]  /*d6e0*/  BSYNC B2 ;  /* 0x0000000000027941 */ /* 0x000fea0003800000 */
.L_x_3861:
[----:B------:R-:W-:Y:S04]  /*d6f0*/  BSSY B2, `(.L_x_3863) ;  /* 0x0000028000027945 */ /* 0x000fe80003800000 */
[----:B------:R-:W-:Y:S05]  /*d700*/  @P4 BRA `(.L_x_3864) ;  /* 0x0000000000984947 */ /* 0x000fea0003800000 */
[----:B0123--:R-:W0:Y:S01]  /*d710*/  LDS.128 R4, [R3+0x1a400] ;  /* 0x01a4000003047984 */ /* 0x00fe220000000c00 */
        /* <DEDUP_REMOVED lines=37> */
.L_x_3864:
[----:B------:R-:W-:Y:S05]  /*d970*/  BSYNC B2 ;  /* 0x0000000000027941 */ /* 0x000fea0003800000 */
.L_x_3863:
[----:B------:R-:W-:Y:S05]  /*d980*/  @P5 BRA `(.L_x_3854) ;  /* 0x0000000000985947 */ /* 0x000fea0003800000 */
[----:B01234-:R-:W0:Y:S01]  /*d990*/  LDS.128 R4, [R0+0x8000] ;  /* 0x0080000000047984 */ /* 0x01fe220000000c00 */
        /* <DEDUP_REMOVED lines=37> */
.L_x_3854:
[----:B------:R-:W-:Y:S05]  /*dbf0*/  BSYNC B1 ;  /* 0x0000000000017941 */ /* 0x000fea0003800000 */
.L_x_3853:
[----:B01234-:R-:W-:-:S05]  /*dc00*/  VIADD R4, R203, 0x40 ;  /* 0x00000040cb047836 */ /* 0x01ffca0000000000 */
[----:B------:R-:W-:-:S13]  /*dc10*/  ISETP.GE.AND P0, PT, R4, R40, PT ;  /* 0x000000280400720c */ /* 0x000fda0003f06270 */
[----:B------:R-:W-:Y:S05]  /*dc20*/  @P0 BRA `(.L_x_3865) ;  /* 0x0000003c007c0947 */ /* 0x000fea0003800000 */
        /* <DEDUP_REMOVED lines=30> */
[C---:B------:R-:W-:Y:S01]  /*de10*/  LOP3.LUT R45, R35.reuse, 0xffff0000, RZ, 0xc0, !PT ;  /* 0xffff0000232d7812 */ /* 0x040fe200078ec0ff */
[----:B------:R-:W-:Y:S02]  /*de20*/  IMAD.U32 R46, R38, 0x10000, RZ ;  /* 0x00010000262e7824 */ /* 0x000fe400078e00ff */
[----:B------:R-:W-:Y:S01]  /*de30*/  FFMA.FTZ R40, R48, R40, R43 ;  /* 0x0000002830287223 */ /* 0x000fe2000001002b */
[----:B------:R-:W-:Y:S02]  /*de40*/  IMAD.U32 R44, R35, 0x10000, RZ ;  /* 0x00010000232c7824 */ /* 0x000fe400078e00ff */
        /* <DEDUP_REMOVED lines=13> */
.L_x_3867:
[----:B------:R-:W-:Y:S05]  /*df20*/  BSYNC B1 ;  /* 0x0000000000017941 */ /* 0x000fea0003800000 */
.L_x_3866:
[----:B------:R-:W-:Y:S04]  /*df30*/  BSSY B1, `(.L_x_3868) ;  /* 0x0000028000017945 */ /* 0x000fe80003800000 */
[----:B------:R-:W-:Y:S05]  /*df40*/  @P1 BRA `(.L_x_3869) ;  /* 0x0000000000981947 */ /* 0x000fea0003800000 */
[----:B0-----:R-:W0:Y:S01]  /*df50*/  LDS.128 R4, [R0+0x2000] ;  /* 0x0020000000047984 */ /* 0x001e220000000c00 */
[----:B------:R-:W-:Y:S01]  /*df60*/  SHF.L.U32 R40, R30, 0x10, RZ ;  /* 0x000000101e287819 */ /* 0x000fe200000006ff */
[C---:B------:R-:W-:Y:S01]  /*df70*/  IMAD.U32 R42, R32.reuse, 0x10000, RZ ;  /* 0x00010000202a7824 */ /* 0x040fe200078e00ff */
        /* <DEDUP_REMOVED lines=35> */
.L_x_3869:
[----:B------:R-:W-:Y:S05]  /*e1b0*/  BSYNC B1 ;  /* 0x0000000000017941 */ /* 0x000fea0003800000 */
.L_x_3868:
[----:B------:R-:W-:Y:S04]  /*e1c0*/  BSSY B1, `(.L_x_3870) ;  /* 0x0000028000017945 */ /* 0x000fe80003800000 */
[----:B------:R-:W-:Y:S05]  /*e1d0*/  @P2 BRA `(.L_x_3871) ;  /* 0x0000000000982947 */ /* 0x000fea0003800000 */
[----:B01----:R-:W0:Y:S01]  /*e1e0*/  LDS.128 R4, [R3+0x18400] ;  /* 0x0184000003047984 */ /* 0x003e220000000c00 */
[----:B------:R-:W-:Y:S01]  /*e1f0*/  IMAD.U32 R34, R26, 0x10000, RZ ;  /* 0x000100001a227824 */ /* 0x000fe200078e00ff */
[C---:B------:R-:W-:Y:S01]  /*e200*/  LOP3.LUT R39, R28.reuse, 0xffff0000, RZ, 0xc0, !PT ;  /* 0xffff00001c277812 */ /* 0x040fe200078ec0ff */
[----:B------:R-:W-:Y:S01]  /*e210*/  IMAD.U32 R38, R28, 0x10000, RZ ;  /* 0x000100001c267824 */ /* 0x000fe200078e00ff */
        /* <DEDUP_REMOVED lines=34> */
.L_x_3871:
[----:B------:R-:W-:Y:S05]  /*e440*/  BSYNC B1 ;  /* 0x0000000000017941 */ /* 0x000fea0003800000 */
.L_x_3870:
[----:B------:R-:W-:Y:S04]  /*e450*/  BSSY B1, `(.L_x_3872) ;  /* 0x0000028000017945 */ /* 0x000fe80003800000 */
[----:B------:R-:W-:Y:S05]  /*e460*/  @P3 BRA `(.L_x_3873) ;  /* 0x0000000000983947 */ /* 0x000fea0003800000 */
[----:B012---:R-:W0:Y:S01]  /*e470*/  LDS.128 R4, [R0+0x6000] ;  /* 0x0060000000047984 */ /* 0x007e220000000c00 */
        /* <DEDUP_REMOVED lines=37> */
.L_x_3873:
[----:B------:R-:W-:Y:S05]  /*e6d0*/  BSYNC B1 ;  /* 0x0000000000017941 */ /* 0x000fea0003800000 */
.L_x_3872:
[----:B------:R-:W-:Y:S04]  /*e6e0*/  BSSY B1, `(.L_x_3874) ;  /* 0x0000028000017945 */ /* 0x000fe80003800000 */
[----:B------:R-:W-:Y:S05]  /*e6f0*/  @P4 BRA `(.L_x_3875) ;  /* 0x0000000000984947 */ /* 0x000fea0003800000 */
[----:B0123--:R-:W0:Y:S01]  /*e700*/  LDS.128 R4, [R3+0x1c400] ;  /* 0x01c4000003047984 */ /* 0x00fe220000000c00 */
        /* <DEDUP_REMOVED lines=18> */
[-C--:B------:R-:W-:Y:S01]  /*e830*/  FFMA.FTZ R5, R29, R21.reuse, -R24 ;  /* 0x000000151d057223 */ /* 0x080fe20000010818 */
[----:B------:R-:W-:Y:S01]  /*e840*/  LOP3.LUT R6, R6, 0xffff0000, RZ, 0xc0, !PT ;  /* 0xffff000006067812 */ /* 0x000fe200078ec0ff */
[----:B------:R-:W-:Y:S01]  /*e850*/  IMAD.U32 R28, R15, 0x10000, RZ ;  /* 0x000100000f1c7824 */ /* 0x000fe200078e00ff */
[----:B------:R-:W-:Y:S01]  /*e860*/  SHF.L.U32 R24, R13, 0x10, RZ ;  /* 0x000000100d187819 */ /* 0x000fe200000006ff */
[----:B------:R-:W-:Y:S01]  /*e870*/  FFMA.FTZ R20, R31, R21, R20 ;  /* 0x000000151f147223 */ /* 0x000fe20000010014 */
[----:B------:R-:W-:Y:S01]  /*e880*/  LOP3.LUT R26, R13, 0xffff0000, RZ, 0xc0, !PT ;  /* 0xffff00000d1a7812 */ /* 0x000fe200078ec0ff */
[-C--:B------:R-:W-:Y:S01]  /*e890*/  FMUL.FTZ R21, R30, R7.reuse ;  /* 0x000000071e157220 */ /* 0x080fe20000410000 */
[-C--:B------:R-:W-:Y:S01]  /*e8a0*/  FMUL.FTZ R13, R28, R6.reuse ;  /* 0x000000061c0d7220 */ /* 0x080fe20000410000 */
[----:B------:R-:W-:Y:S01]  /*e8b0*/  FMUL.FTZ R15, R24, R6 ;  /* 0x00000006180f7220 */ /* 0x000fe20000410000 */
[----:B------:R-:W-:Y:S01]  /*e8c0*/  F2FP.BF16.F32.PACK_AB R4, R27, R4 ;  /* 0x000000041b04723e */ /* 0x000fe200000010ff */
[C---:B------:R-:W-:Y:S01]  /*e8d0*/  FMUL.FTZ R25, R26.reuse, R7 ;  /* 0x000000071a197220 */ /* 0x040fe20000410000 */
[----:B------:R-:W-:Y:S01]  /*e8e0*/  FFMA.FTZ R7, R26, R14, -R21 ;  /* 0x0000000e1a077223 */ /* 0x000fe20000010815 */
[-C--:B------:R-:W-:Y:S01]  /*e8f0*/  FFMA.FTZ R6, R24, R12.reuse, -R13 ;  /* 0x0000000c18067223 */ /* 0x080fe2000001080d */
[----:B------:R-:W-:Y:S01]  /*e900*/  FFMA.FTZ R15, R28, R12, R15 ;  /* 0x0000000c1c0f7223 */ /* 0x000fe2000001000f */
[----:B------:R-:W-:Y:S01]  /*e910*/  FFMA.FTZ R14, R30, R14, R25 ;  /* 0x0000000e1e0e7223 */ /* 0x000fe20000010019 */
[----:B------:R-:W-:-:S03]  /*e920*/  F2FP.BF16.F32.PACK_AB R5, R20, R5 ;  /* 0x000000051405723e */ /* 0x000fc600000010ff */
[----:B------:R-:W-:Y:S02]  /*e930*/  F2FP.BF16.F32.PACK_AB R6, R15, R6 ;  /* 0x000000060f06723e */ /* 0x000fe400000010ff */
[----:B------:R-:W-:-:S05]  /*e940*/  F2FP.BF16.F32.PACK_AB R7, R14, R7 ;  /* 0x000000070e07723e */ /* 0x000fca00000010ff */
[----:B------:R4:W-:Y:S02]  /*e950*/  STS.128 [R3+0x1c400], R4 ;  /* 0x01c4000403007388 */ /* 0x0009e40000000c00 */
.L_x_3875:
[----:B------:R-:W-:Y:S05]  /*e960*/  BSYNC B1 ;  /* 0x0000000000017941 */ /* 0x000fea0003800000 */
.L_x_3874:
[----:B------:R-:W-:Y:S05]  /*e970*/  @P5 BRA `(.L_x_3865) ;  /* 0x0000003000285947 */ /* 0x000fea0003800000 */
[----:B01234-:R-:W0:Y:S01]  /*e980*/  LDS.128 R4, [R0+0xa000] ;  /* 0x00a0000000047984 */ /* 0x01fe220000000c00 */
        /* <DEDUP_REMOVED lines=38> */
.L_x_3847:
[----:B------:R-:W-:-:S03]  /*ebf0*/  UMOV UR4, 0xffffffff ;  /* 0xffffffff00047882 */ /* 0x000fc60000000000 */
[----:B------:R-:W-:Y:S05]  /*ec00*/  BRA.DIV UR4, `(.L_x_3876) ;  /* 0x0000014604247947 */ /* 0x000fea000b800000 */
[----:B------:R0:W1:Y:S04]  /*ec10*/  SHFL.IDX PT, R3, R25, RZ, 0x1c1f ;  /* 0x001c1fff19037589 */ /* 0x00006800000e0000 */
[----:B------:R0:W2:Y:S04]  /*ec20*/  SHFL.IDX PT, R0, R24, RZ, 0x1c1f ;  /* 0x001c1fff18007589 */ /* 0x0000a800000e0000 */
[----:B------:R0:W3:Y:S04]  /*ec30*/  SHFL.IDX PT, R39, R35, RZ, 0x1c1f ;  /* 0x001c1fff23277589 */ /* 0x0000e800000e0000 */
[----:B------:R-:W4:Y:S02]  /*ec40*/  SHFL.IDX PT, R40, R40, RZ, 0x1c1f ;  /* 0x001c1fff28287589 */ /* 0x000f2400000e0000 */
.L_x_4104:
[----:B------:R-:W-:Y:S01]  /*ec50*/  ULDC UR4, c[0x0][0x448] ;  /* 0x0001120000047ab9 */ /* 0x000fe20000000800 */
[----:B------:R-:W-:Y:S01]  /*ec60*/  BSSY B1, `(.L_x_3877) ;  /* 0x0000037000017945 */ /* 0x000fe20003800000 */
[----:B------:R-:W-:Y:S01]  /*ec70*/  IMAD R44, R136, UR4, RZ ;  /* 0x00000004882c7c24 */ /* 0x000fe2000f8e02ff */
[----:B------:R-:W-:Y:S02]  /*ec80*/  CS2R R4, SRZ ;  /* 0x0000000000047805 */ /* 0x000fe4000001ff00 */
[----:B------:R-:W-:Y:S02]  /*ec90*/  CS2R R8, SRZ ;  /* 0x0000000000087805 */ /* 0x000fe4000001ff00 */
[----:B------:R-:W-:Y:S02]  /*eca0*/  CS2R R10, SRZ ;  /* 0x00000000000a7805 */ /* 0x000fe4000001ff00 */
[----:B------:R-:W-:Y:S02]  /*ecb0*/  CS2R R12, SRZ ;  /* 0x00000000000c7805 */ /* 0x000fe4000001ff00 */
[----:B------:R-:W-:Y:S01]  /*ecc0*/  ISETP.GE.AND P0, PT, R6, R44, PT ;  /* 0x0000002c0600720c */ /* 0x000fe20003f06270 */
[----:B------:R-:W-:Y:S01]  /*ecd0*/  IMAD R44, R137, -0x80, R44 ;  /* 0xffffff80892c7824 */ /* 0x000fe200078e022c */
[----:B------:R-:W-:-:S02]  /*ece0*/  CS2R R6, SRZ ;  /* 0x0000000000067805 */ /* 0x000fc4000001ff00 */
[----:B------:R-:W-:Y:S02]  /*ecf0*/  CS2R R14, SRZ ;  /* 0x00000000000e7805 */ /* 0x000fe4000001ff00 */
[----:B0-----:R-:W-:Y:S02]  /*ed00*/  CS2R R24, SRZ ;  /* 0x0000000000187805 */ /* 0x001fe4000001ff00 */
[----:B------:R-:W-:Y:S02]  /*ed10*/  CS2R R26, SRZ ;  /* 0x00000000001a7805 */ /* 0x000fe4000001ff00 */
[----:B------:R-:W-:Y:S02]  /*ed20*/  CS2R R28, SRZ ;  /* 0x00000000001c7805 */ /* 0x000fe4000001ff00 */
[----:B------:R-:W-:Y:S02]  /*ed30*/  CS2R R30, SRZ ;  /* 0x00000000001e7805 */ /* 0x000fe4000001ff00 */
[----:B------:R-:W-:-:S02]  /*ed40*/  CS2R R32, SRZ ;  /* 0x0000000000207805 */ /* 0x000fc4000001ff00 */
[----:B------:R-:W-:Y:S01]  /*ed50*/  CS2R R34, SRZ ;  /* 0x0000000000227805 */ /* 0x000fe2000001ff00 */
[----:B------:R-:W-:Y:S06]  /*ed60*/  @P0 BRA `(.L_x_3878) ;  /* 0x0000000000980947 */ /* 0x000fec0003800000 */
[----:B------:R-:W-:Y:S01]  /*ed70*/  ULDC UR4, c[0x0][0x3f4] ;  /* 0x0000fd0000047ab9 */ /* 0x000fe20000000800 */
[----:B--2---:R-:W-:Y:S01]  /*ed80*/  IMAD.MOV.U32 R6, RZ, RZ, R0 ;  /* 0x000000ffff067224 */ /* 0x004fe200078e0000 */
[----:B------:R-:W-:Y:S01]  /*ed90*/  ISETP.GE.AND P2, PT, R16, UR4, PT ;  /* 0x0000000410007c0c */ /* 0x000fe2000bf46270 */
[----:B-1----:R-:W-:Y:S01]  /*eda0*/  IMAD.MOV.U32 R7, RZ, RZ, R3 ;  /* 0x000000ffff077224 */ /* 0x002fe200078e0003 */
[----:B------:R-:W-:Y:S01]  /*edb0*/  ISETP.GE.AND P3, PT, R194, UR4, PT ;  /* 0x00000004c2007c0c */ /* 0x000fe2000bf66270 */
[----:B----4-:R-:W-:Y:S01]  /*edc0*/  IMAD.MOV.U32 R8, RZ, RZ, R40 ;  /* 0x000000ffff087224 */ /* 0x010fe200078e0028 */
[----:B------:R-:W-:Y:S01]  /*edd0*/  ISETP.GE.AND P4, PT, R193, UR4, PT ;  /* 0x00000004c1007c0c */ /* 0x000fe2000bf86270 */
[----:B---3--:R-:W-:Y:S01]  /*ede0*/  IMAD.MOV.U32 R9, RZ, RZ, R39 ;  /* 0x000000ffff097224 */ /* 0x008fe200078e0027 */
[----:B------:R-:W-:Y:S02]  /*edf0*/  CS2R R28, SRZ ;  /* 0x00000000001c7805 */ /* 0x000fe4000001ff00 */
[----:B------:R-:W-:-:S02]  /*ee00*/  CS2R R30, SRZ ;  /* 0x00000000001e7805 */ /* 0x000fc4000001ff00 */
[----:B------:R-:W-:Y:S02]  /*ee10*/  CS2R R10, SRZ ;  /* 0x00000000000a7805 */ /* 0x000fe4000001ff00 */
[----:B------:R-:W-:Y:S02]  /*ee20*/  CS2R R32, SRZ ;  /* 0x0000000000207805 */ /* 0x000fe4000001ff00 */
[----:B------:R-:W-:Y:S01]  /*ee30*/  CS2R R34, SRZ ;  /* 0x0000000000227805 */ /* 0x000fe2000001ff00 */
[----:B------:R-:W-:Y:S02]  /*ee40*/  @!P2 IMAD.SHL.U32 R5, R16, 0x2, RZ ;  /* 0x000000021005a824 */ /* 0x000fe400078e00ff */
[----:B------:R-:W-:Y:S02]  /*ee50*/  @!P3 IMAD.SHL.U32 R13, R198, 0x8, RZ ;  /* 0x00000008c60db824 */ /* 0x000fe400078e00ff */
[----:B------:R-:W-:Y:S01]  /*ee60*/  @!P4 IMAD.SHL.U32 R41, R199, 0x8, RZ ;  /* 0x00000008c729c824 */ /* 0x000fe200078e00ff */
[----:B------:R-:W-:-:S02]  /*ee70*/  @!P2 IADD3 R20, P0, R0, R5, RZ ;  /* 0x000000050014a210 */ /* 0x000fc40007f1e0ff */
[----:B------:R-:W-:Y:S01]  /*ee80*/  @!P2 IADD3 R38, P1, R40, R5, RZ ;  /* 0x000000052826a210 */ /* 0x000fe20007f3e0ff */
[----:B------:R-:W-:Y:S01]  /*ee90*/  @!P3 IMAD.WIDE R4, R13, 0x2, R6 ;  /* 0x000000020d04b825 */ /* 0x000fe200078e0206 */
[----:B------:R-:W-:-:S03]  /*eea0*/  @!P2 SHF.L.U64.HI R0, R16, 0x1, R17 ;  /* 0x000000011000a819 */ /* 0x000fc60000010211 */
[----:B------:R-:W-:Y:S01]  /*eeb0*/  @!P4 IMAD.WIDE R6, R41, 0x2, R6 ;  /* 0x000000022906c825 */ /* 0x000fe200078e0206 */
[----:B------:R0:W5:Y:S03]  /*eec0*/  @!P3 LD.E.128 R28, desc[UR48][R4.64] ;  /* 0x00000030041cb980 */ /* 0x000166000c101d00 */
[--C-:B------:R-:W-:Y:S01]  /*eed0*/  @!P3 IMAD.WIDE R12, R13, 0x2, R8.reuse ;  /* 0x000000020d0cb825 */ /* 0x100fe200078e0208 */
[----:B------:R1:W5:Y:S03]  /*eee0*/  @!P4 LD.E.128 R32, desc[UR48][R6.64] ;  /* 0x000000300620c980 */ /* 0x000366000c101d00 */
[----:B------:R-:W-:Y:S01]  /*eef0*/  @!P4 IMAD.WIDE R40, R41, 0x2, R8 ;  /* 0x000000022928c825 */ /* 0x000fe200078e0208 */
[----:B------:R-:W-:Y:S02]  /*ef00*/  CS2R R8, SRZ ;  /* 0x0000000000087805 */ /* 0x000fe4000001ff00 */
[----:B------:R-:W-:-:S02]  /*ef10*/  CS2R R14, SRZ ;  /* 0x00000000000e7805 */ /* 0x000fc4000001ff00 */
[----:B------:R-:W-:Y:S02]  /*ef20*/  CS2R R24, SRZ ;  /* 0x0000000000187805 */ /* 0x000fe4000001ff00 */
[----:B------:R-:W-:Y:S02]  /*ef30*/  CS2R R26, SRZ ;  /* 0x00000000001a7805 */ /* 0x000fe4000001ff00 */
[----:B0-----:R-:W-:Y:S01]  /*ef40*/  CS2R R4, SRZ ;  /* 0x0000000000047805 */ /* 0x001fe2000001ff00 */
[--C-:B------:R-:W-:Y:S01]  /*ef50*/  @!P2 IMAD.X R21, R3, 0x1, R0.reuse, P0 ;  /* 0x000000010315a824 */ /* 0x100fe200000e0600 */
[----:B------:R0:W5:Y:S01]  /*ef60*/  @!P3 LD.E.128 R8, desc[UR48][R12.64] ;  /* 0x000000300c08b980 */ /* 0x000162000c101d00 */
[----:B-1----:R-:W-:Y:S01]  /*ef70*/  CS2R R6, SRZ ;  /* 0x0000000000067805 */ /* 0x002fe2000001ff00 */
[----:B------:R-:W-:Y:S02]  /*ef80*/  @!P2 IMAD.X R39, R39, 0x1, R0, P1 ;  /* 0x000000012727a824 */ /* 0x000fe400008e0600 */
[----:B------:R1:W5:Y:S04]  /*ef90*/  @!P2 LD.E.128 R24, desc[UR48][R20.64] ;  /* 0x000000301418a980 */ /* 0x000368000c101d00 */
[----:B------:R1:W5:Y:S01]  /*efa0*/  @!P2 LD.E.128 R4, desc[UR48][R38.64] ;  /* 0x000000302604a980 */ /* 0x000362000c101d00 */
[----:B0-----:R-:W-:-:S06]  /*efb0*/  CS2R R12, SRZ ;  /* 0x00000000000c7805 */ /* 0x001fcc000001ff00 */
[----:B------:R1:W5:Y:S02]  /*efc0*/  @!P4 LD.E.128 R12, desc[UR48][R40.64] ;  /* 0x00000030280cc980 */ /* 0x000364000c101d00 */
.L_x_3878:
[----:B------:R-:W-:Y:S05]  /*efd0*/  BSYNC B1 ;  /* 0x0000000000017941 */ /* 0x000fea0003800000 */
.L_x_3877:
[----:B-1----:R-:W-:Y:S01]  /*efe0*/  LEA.HI R20, R228, R228, RZ, 0x1 ;  /* 0x000000e4e4147211 */ /* 0x002fe200078f08ff */
[--C-:B---3-5:R-:W-:Y:S01]  /*eff0*/  IMAD.MOV.U32 R39, RZ, RZ, R5.reuse ;  /* 0x000000ffff277224 */ /* 0x128fe200078e0005 */
[----:B------:R-:W-:Y:S01]  /*f000*/  SHF.R.U64 R57, R4, 0x10, R5 ;  /* 0x0000001004397819 */ /* 0x000fe20000001205 */
[----:B--2---:R-:W-:Y:S01]  /*f010*/  IMAD.MOV.U32 R0, RZ, RZ, R24 ;  /* 0x000000ffff007224 */ /* 0x004fe200078e0018 */
[----:B------:R-:W-:Y:S01]  /*f020*/  LOP3.LUT R21, R20, 0xfffffffe, RZ, 0xc0, !PT ;  /* 0xfffffffe14157812 */ /* 0x000fe200078ec0ff */
[----:B------:R-:W-:Y:S01]  /*f030*/  IMAD.MOV.U32 R3, RZ, RZ, R25 ;  /* 0x000000ffff037224 */ /* 0x000fe200078e0019 */
[----:B------:R-:W-:Y:S01]  /*f040*/  SHF.R.U32.HI R54, RZ, 0x10, R5 ;  /* 0x00000010ff367819 */ /* 0x000fe20000011605 */
[----:B------:R-:W-:Y:S01]  /*f050*/  IMAD.MOV.U32 R43, RZ, RZ, R30 ;  /* 0x000000ffff2b7224 */ /* 0x000fe200078e001e */
[----:B------:R-:W-:Y:S01]  /*f060*/  SHF.R.U64 R67, R24, 0x10, R25 ;  /* 0x0000001018437819 */ /* 0x000fe20000001219 */
[----:B------:R-:W-:Y:S01]  /*f070*/  IMAD.IADD R21, R228, 0x1, -R21 ;  /* 0x00000001e4157824 */ /* 0x000fe200078e0a15 */
[----:B------:R-:W-:Y:S01]  /*f080*/  SHF.R.U32.HI R68, RZ, 0x10, R25 ;  /* 0x00000010ff447819 */ /* 0x000fe20000011619 */
[----:B------:R-:W-:Y:S01]  /*f090*/  IMAD.MOV.U32 R24, RZ, RZ, R26 ;  /* 0x000000ffff187224 */ /* 0x000fe200078e001a */
[--C-:B------:R-:W-:Y:S01]  /*f0a0*/  SHF.R.U64 R65, R26, 0x10, R27.reuse ;  /* 0x000000101a417819 */ /* 0x100fe2000000121b */
[--C-:B------:R-:W-:Y:S01]  /*f0b0*/  IMAD.MOV.U32 R25, RZ, RZ, R27.reuse ;  /* 0x000000ffff197224 */ /* 0x100fe200078e001b */
[----:B------:R-:W-:Y:S01]  /*f0c0*/  SHF.L.U32 R5, R21, 0x1f, RZ ;  /* 0x0000001f15057819 */ /* 0x000fe200000006ff */
[----:B------:R-:W-:Y:S01]  /*f0d0*/  IMAD.MOV.U32 R26, RZ, RZ, R28 ;  /* 0x000000ffff1a7224 */ /* 0x000fe200078e001c */
[----:B------:R-:W-:Y:S01]  /*f0e0*/  SHF.R.U32.HI R66, RZ, 0x10, R27 ;  /* 0x00000010ff427819 */ /* 0x000fe2000001161b */
[--C-:B------:R-:W-:Y:S01]  /*f0f0*/  IMAD.MOV.U32 R27, RZ, RZ, R29.reuse ;  /* 0x000000ffff1b7224 */ /* 0x100fe200078e001d */
[----:B------:R-:W0:Y:S01]  /*f100*/  SYNCS.PHASECHK.TRANS64.TRYWAIT P0, [R18+URZ+0x30800], R5 ;  /* 0x03080005120075a7 */ /* 0x000e22000800017f */
[----:B------:R-:W-:Y:S01]  /*f110*/  SHF.R.U64 R63, R28, 0x10, R29 ;  /* 0x000000101c3f7819 */ /* 0x000fe2000000121d */
[----:B------:R-:W-:Y:S01]  /*f120*/  IMAD.MOV.U32 R45, RZ, RZ, R31 ;  /* 0x000000ffff2d7224 */ /* 0x000fe200078e001f */
[----:B------:R-:W-:Y:S01]  /*f130*/  SHF.R.U32.HI R64, RZ, 0x10, R29 ;  /* 0x00000010ff407819 */ /* 0x000fe2000001161d */
[----:B------:R-:W-:Y:S01]  /*f140*/  IMAD.MOV.U32 R46, RZ, RZ, R32 ;  /* 0x000000ffff2e7224 */ /* 0x000fe200078e0020 */
[----:B------:R-:W-:Y:S01]  /*f150*/  SHF.R.U64 R62, R30, 0x10, R31 ;  /* 0x000000101e3e7819 */ /* 0x000fe2000000121f */
[----:B------:R-:W-:Y:S01]  /*f160*/  IMAD.MOV.U32 R47, RZ, RZ, R33 ;  /* 0x000000ffff2f7224 */ /* 0x000fe200078e0021 */
[----:B------:R-:W-:Y:S01]  /*f170*/  SHF.R.U32.HI R60, RZ, 0x10, R31 ;  /* 0x00000010ff3c7819 */ /* 0x000fe2000001161f */
[----:B------:R-:W-:Y:S01]  /*f180*/  IMAD.MOV.U32 R48, RZ, RZ, R34 ;  /* 0x000000ffff307224 */ /* 0x000fe200078e0022 */
[----:B------:R-:W-:Y:S01]  /*f190*/  SHF.R.U64 R51, R10, 0x10, R11 ;  /* 0x000000100a337819 */ /* 0x000fe2000000120b */
[----:B------:R-:W-:Y:S01]  /*f1a0*/  IMAD.MOV.U32 R38, RZ, RZ, R4 ;  /* 0x000000ffff267224 */ /* 0x000fe200078e0004 */
[--C-:B------:R-:W-:Y:S01]  /*f1b0*/  SHF.R.U64 R61, R32, 0x10, R33.reuse ;  /* 0x00000010203d7819 */ /* 0x100fe20000001221 */
[----:B----4-:R-:W-:Y:S01]  /*f1c0*/  IMAD.MOV.U32 R40, RZ, RZ, R6 ;  /* 0x000000ffff287224 */ /* 0x010fe200078e0006 */
[----:B------:R-:W-:Y:S01]  /*f1d0*/  SHF.R.U32.HI R58, RZ, 0x10, R33 ;  /* 0x00000010ff3a7819 */ /* 0x000fe20000011621 */
[----:B------:R-:W-:Y:S01]  /*f1e0*/  IMAD.MOV.U32 R41, RZ, RZ, R7 ;  /* 0x000000ffff297224 */ /* 0x000fe200078e0007 */
[----:B------:R-:W-:Y:S01]  /*f1f0*/  SHF.R.U64 R59, R34, 0x10, R35 ;  /* 0x00000010223b7819 */ /* 0x000fe20000001223 */
[----:B------:R-:W-:Y:S01]  /*f200*/  IMAD.MOV.U32 R28, RZ, RZ, R8 ;  /* 0x000000ffff1c7224 */ /* 0x000fe200078e0008 */
[----:B------:R-:W-:Y:S01]  /*f210*/  MOV R49, R35 ;  /* 0x0000002300317202 */ /* 0x000fe20000000f00 */
[----:B------:R-:W-:Y:S01]  /*f220*/  IMAD.MOV.U32 R29, RZ, RZ, R9 ;  /* 0x000000ffff1d7224 */ /* 0x000fe200078e0009 */
[----:B------:R-:W-:Y:S01]  /*f230*/  SHF.R.U32.HI R56, RZ, 0x10, R35 ;  /* 0x00000010ff387819 */ /* 0x000fe20000011623 */
[----:B------:R-:W-:Y:S01]  /*f240*/  IMAD.MOV.U32 R30, RZ, RZ, R10 ;  /* 0x000000ffff1e7224 */ /* 0x000fe200078e000a */
[----:B------:R-:W-:Y:S01]  /*f250*/  SHF.R.U64 R55, R6, 0x10, R7 ;  /* 0x0000001006377819 */ /* 0x000fe20000001207 */
[----:B------:R-:W-:Y:S01]  /*f260*/  IMAD.MOV.U32 R31, RZ, RZ, R11 ;  /* 0x000000ffff1f7224 */ /* 0x000fe200078e000b */
[----:B------:R-:W-:Y:S01]  /*f270*/  SHF.R.U32.HI R52, RZ, 0x10, R7 ;  /* 0x00000010ff347819 */ /* 0x000fe20000011607 */
[----:B------:R-:W-:Y:S01]  /*f280*/  BSSY B1, `(.L_x_3879) ;  /* 0x0000023000017945 */ /* 0x000fe20003800000 */
[--C-:B------:R-:W-:Y:S01]  /*f290*/  SHF.R.U64 R53, R8, 0x10, R9.reuse ;  /* 0x0000001008357819 */ /* 0x100fe20000001209 */
[----:B------:R-:W-:Y:S01]  /*f2a0*/  IMAD.MOV.U32 R4, RZ, RZ, R12 ;  /* 0x000000ffff047224 */ /* 0x000fe200078e000c */
[----:B------:R-:W-:Y:S01]  /*f2b0*/  SHF.R.U32.HI R50, RZ, 0x10, R9 ;  /* 0x00000010ff327819 */ /* 0x000fe20000011609 */
[----:B------:R-:W-:Y:S01]  /*f2c0*/  IMAD.MOV.U32 R6, RZ, RZ, R13 ;  /* 0x000000ffff067224 */ /* 0x000fe200078e000d */
[----:B------:R-:W-:Y:S01]  /*f2d0*/  SHF.R.U32.HI R10, RZ, 0x10, R11 ;  /* 0x00000010ff0a7819 */ /* 0x000fe2000001160b */
[----:B------:R-:W-:Y:S01]  /*f2e0*/  IMAD.MOV.U32 R20, RZ, RZ, R14 ;  /* 0x000000ffff147224 */ /* 0x000fe200078e000e */
[----:B------:R-:W-:Y:S01]  /*f2f0*/  VIMNMX R44, R44, 0x80, PT ;  /* 0x000000802c2c7848 */ /* 0x000fe20003fe0100 */
[----:B------:R-:W-:Y:S01]  /*f300*/  IMAD.MOV.U32 R21, RZ, RZ, R15 ;  /* 0x000000ffff157224 */ /* 0x000fe200078e000f */
[----:B------:R-:W-:-:S02]  /*f310*/  PRMT R34, R24, 0x5410, R65 ;  /* 0x0000541018227816 */ /* 0x000fc40000000041 */
[----:B------:R-:W-:Y:S02]  /*f320*/  PRMT R35, R25, 0x5410, R66 ;  /* 0x0000541019237816 */ /* 0x000fe40000000042 */
[--C-:B------:R-:W-:Y:S02]  /*f330*/  SHF.R.U64 R11, R12, 0x10, R13.reuse ;  /* 0x000000100c0b7819 */ /* 0x100fe4000000120d */
[----:B------:R-:W-:Y:S02]  /*f340*/  SHF.R.U32.HI R9, RZ, 0x10, R13 ;  /* 0x00000010ff097819 */ /* 0x000fe4000001160d */
[----:B------:R-:W-:Y:S02]  /*f350*/  PRMT R32, R0, 0x5410, R67 ;  /* 0x0000541000207816 */ /* 0x000fe40000000043 */
[----:B------:R-:W-:Y:S02]  /*f360*/  PRMT R33, R3, 0x5410, R68 ;  /* 0x0000541003217816 */ /* 0x000fe40000000044 */
        /* <DEDUP_REMOVED lines=8> */
[----:B------:R-:W-:Y:S02]  /*f3f0*/  PRMT R12, R48, 0x5410, R59 ;  /* 0x00005410300c7816 */ /* 0x000fe4000000003b */
[----:B------:R-:W-:Y:S02]  /*f400*/  PRMT R13, R49, 0x5410, R56 ;  /* 0x00005410310d7816 */ /* 0x000fe40000000038 */
[----:B------:R-:W-:Y:S02]  /*f410*/  PRMT R38, R38, 0x5410, R57 ;  /* 0x0000541026267816 */ /* 0x000fe40000000039 */
[----:B------:R-:W-:Y:S02]  /*f420*/  ISETP.GE.AND P1, PT, R203, R44, PT ;  /* 0x0000002ccb00720c */ /* 0x000fe40003f26270 */
[----:B------:R-:W-:-:S02]  /*f430*/  PRMT R39, R39, 0x5410, R54 ;  /* 0x0000541027277816 */ /* 0x000fc40000000036 */
[----:B------:R-:W-:Y:S02]  /*f440*/  PRMT R40, R40, 0x5410, R55 ;  /* 0x0000541028287816 */ /* 0x000fe40000000037 */
[----:B------:R-:W-:Y:S02]  /*f450*/  PRMT R41, R41, 0x5410, R52 ;  /* 0x0000541029297816 */ /* 0x000fe40000000034 */
[----:B------:R-:W-:Y:S02]  /*f460*/  PRMT R28, R28, 0x5410, R53 ;  /* 0x000054101c1c7816 */ /* 0x000fe40000000035 */
[----:B------:R-:W-:Y:S02]  /*f470*/  PRMT R29, R29, 0x5410, R50 ;  /* 0x000054101d1d7816 */ /* 0x000fe40000000032 */
[----:B------:R-:W-:Y:S02]  /*f480*/  PRMT R30, R30, 0x5410, R51 ;  /* 0x000054101e1e7816 */ /* 0x000fe40000000033 */
[----:B------:R-:W-:Y:S01]  /*f490*/  PRMT R31, R31, 0x5410, R10 ;  /* 0x000054101f1f7816 */ /* 0x000fe2000000000a */
[----:B0-----:R-:W-:Y:S06]  /*f4a0*/  @!P0 BRA `(.L_x_3880) ;  /* 0x0000013c00708947 */ /* 0x001fec0003800000 */
.L_x_4105:
[----:B------:R-:W-:Y:S05]  /*f4b0*/  BSYNC B1 ;  /* 0x0000000000017941 */ /* 0x000fea0003800000 */
.L_x_3879:
[----:B------:R-:W-:Y:S01]  /*f4c0*/  BSSY B1, `(.L_x_3881) ;  /* 0x000012c000017945 */ /* 0x000fe20003800000 */
[----:B------:R-:W-:Y:S02]  /*f4d0*/  PRMT R14, R4, 0x5410, R11 ;  /* 0x00005410040e7816 */ /* 0x000fe4000000000b */
[----:B------:R-:W-:Y:S02]  /*f4e0*/  PRMT R15, R6, 0x5410, R9 ;  /* 0x00005410060f7816 */ /* 0x000fe40000000009 */
[----:B------:R-:W-:Y:S02]  /*f4f0*/  PRMT R20, R20, 0x5410, R7 ;  /* 0x0000541014147816 */ /* 0x000fe40000000007 */
[----:B------:R-:W-:Y:S01]  /*f500*/  PRMT R21, R21, 0x5410, R8 ;  /* 0x0000541015157816 */ /* 0x000fe20000000008 */
[----:B------:R-:W-:Y:S06]  /*f510*/  @P1 BRA `(.L_x_3882) ;  /* 0x0000001000981947 */ /* 0x000fec0003800000 */
[----:B------:R-:W1:Y:S01]  /*f520*/  LDC R43, c[0x0][0x3f4] ;  /* 0x0000fd00ff2b7b82 */ /* 0x000e620000000800 */
[----:B------:R-:W-:Y:S01]  /*f530*/  BSSY B2, `(.L_x_3883) ;  /* 0x0000062000027945 */ /* 0x000fe20003800000 */
[-C--:B-1----:R-:W-:Y:S02]  /*f540*/  ISETP.GE.AND P0, PT, R16, R43.reuse, PT ;  /* 0x0000002b1000720c */ /* 0x082fe40003f06270 */
[-C--:B------:R-:W-:Y:S02]  /*f550*/  ISETP.GE.AND P1, PT, R194, R43.reuse, PT ;  /* 0x0000002bc200720c */ /* 0x080fe40003f26270 */
[----:B------:R-:W-:-:S09]  /*f560*/  ISETP.GE.AND P2, PT, R193, R43, PT ;  /* 0x0000002bc100720c */ /* 0x000fd20003f46270 */
[----:B------:R-:W-:Y:S05]  /*f570*/  @P0 BRA `(.L_x_3884) ;  /* 0x0000000400740947 */ /* 0x000fea0003800000 */
[----:B------:R-:W-:Y:S01]  /*f580*/  LEA.HI R4, R42, R37, RZ, 0x2 ;  /* 0x000000252a047211 */ /* 0x000fe200078f10ff */
[C---:B------:R-:W-:Y:S01]  /*f590*/  IMAD.U32 R57, R38.reuse, 0x10000, RZ ;  /* 0x0001000026397824 */ /* 0x040fe200078e00ff */
[----:B------:R-:W-:Y:S01]  /*f5a0*/  LOP3.LUT R59, R38, 0xffff0000, RZ, 0xc0, !PT ;  /* 0xffff0000263b7812 */ /* 0x000fe200078ec0ff */
[----:B------:R-:W-:Y:S01]  /*f5b0*/  IMAD.U32 R55, R32, 0x10000, RZ ;  /* 0x0001000020377824 */ /* 0x000fe200078e00ff */
[----:B------:R-:W-:-:S05]  /*f5c0*/  LOP3.LUT R4, R4, 0xfffffffc, RZ, 0xc0, !PT ;  /* 0xfffffffc04047812 */ /* 0x000fca00078ec0ff */
[----:B------:R-:W-:-:S05]  /*f5d0*/  IMAD.IADD R4, R37, 0x1, -R4 ;  /* 0x0000000125047824 */ /* 0x000fca00078e0a04 */
[----:B------:R-:W-:Y:S02]  /*f5e0*/  LEA.HI R6, R43, R4, RZ, 0x1d ;  /* 0x000000042b067211 */ /* 0x000fe400078fe8ff */
[----:B------:R-:W-:Y:S02]  /*f5f0*/  LOP3.LUT R4, R216, 0x38, R16, 0xf8, !PT ;  /* 0x00000038d8047812 */ /* 0x000fe400078ef810 */
[----:B------:R-:W-:Y:S01]  /*f600*/  SHF.R.S32.HI R9, RZ, 0x1f, R6 ;  /* 0x0000001fff097819 */ /* 0x000fe20000011406 */
[----:B------:R-:W-:Y:S01]  /*f610*/  IMAD.SHL.U32 R7, R6, 0x8, RZ ;  /* 0x0000000806077824 */ /* 0x000fe200078e00ff */
[----:B0-----:R-:W-:Y:S02]  /*f620*/  LOP3.LUT R5, R4, R217, RZ, 0x3c, !PT ;  /* 0x000000d904057212 */ /* 0x001fe400078e3cff */
[----:B------:R-:W-:Y:S02]  /*f630*/  LEA.HI R9, R9, R6, RZ, 0x3 ;  /* 0x0000000609097211 */ /* 0x000fe400078f18ff */
[----:B------:R-:W-:Y:S01]  /*f640*/  LOP3.LUT R4, R216, 0x38, R7, 0xf8, !PT ;  /* 0x00000038d8047812 */ /* 0x000fe200078ef807 */
[----:B------:R-:W-:-:S02]  /*f650*/  IMAD.IADD R5, R218, 0x1, R5 ;  /* 0x00000001da057824 */ /* 0x000fc400078e0205 */
[----:B------:R-:W-:Y:S01]  /*f660*/  IMAD.SHL.U32 R9, R9, 0x400, RZ ;  /* 0x0000040009097824 */ /* 0x000fe200078e00ff */
[----:B------:R-:W-:Y:S01]  /*f670*/  LOP3.LUT R4, R4, R217, RZ, 0x3c, !PT ;  /* 0x000000d904047212 */ /* 0x000fe200078e3cff */
[----:B------:R-:W-:-:S03]  /*f680*/  IMAD R45, R5, 0x2, R18 ;  /* 0x00000002052d7824 */ /* 0x000fc600078e0212 */
[----:B------:R-:W-:-:S04]  /*f690*/  LOP3.LUT R9, R9, 0x7fffe000, RZ, 0xc0, !PT ;  /* 0x7fffe00009097812 */ /* 0x000fc800078ec0ff */
[----:B------:R-:W-:Y:S02]  /*f6a0*/  IADD3 R9, R4, R9, R218 ;  /* 0x0000000904097210 */ /* 0x000fe40007ffe0da */
[----:B------:R-:W0:Y:S03]  /*f6b0*/  LDS.128 R4, [R45+0x12400] ;  /* 0x012400002d047984 */ /* 0x000e260000000c00 */
        /* <DEDUP_REMOVED lines=14> */
[C---:B------:R-:W-:Y:S01]  /*f7a0*/  FMUL.FTZ R61, R50.reuse, R57 ;  /* 0x00000039323d7220 */ /* 0x040fe20000410000 */
[----:B------:R-:W-:Y:S01]  /*f7b0*/  FMUL.FTZ R63, R50, R55 ;  /* 0x00000037323f7220 */ /* 0x000fe20000410000 */
[----:B------:R-:W-:Y:S01]  /*f7c0*/  FMUL.FTZ R65, R8, R59 ;  /* 0x0000003b08417220 */ /* 0x000fe20000410000 */
[----:B------:R-:W-:-:S02]  /*f7d0*/  IMAD.U32 R50, R39, 0x10000, RZ ;  /* 0x0001000027327824 */ /* 0x000fc400078e00ff */
[----:B------:R-:W-:Y:S01]  /*f7e0*/  FFMA.FTZ R61, R46, R55, -R61 ;  /* 0x000000372e3d7223 */ /* 0x000fe2000001083d */
[----:B------:R-:W-:Y:S01]  /*f7f0*/  LOP3.LUT R55, R32, 0xffff0000, RZ, 0xc0, !PT ;  /* 0xffff000020377812 */ /* 0x000fe200078ec0ff */
[----:B------:R-:W-:Y:S01]  /*f800*/  FFMA.FTZ R63, R46, R57, R63 ;  /* 0x000000392e3f7223 */ /* 0x000fe2000001003f */
[----:B------:R-:W-:Y:S01]  /*f810*/  IMAD.U32 R46, R33, 0x10000, RZ ;  /* 0x00010000212e7824 */ /* 0x000fe200078e00ff */
[----:B------:R-:W-:Y:S01]  /*f820*/  LOP3.LUT R9, R9, 0xffff0000, RZ, 0xc0, !PT ;  /* 0xffff000009097812 */ /* 0x000fe200078ec0ff */
[----:B------:R-:W-:Y:S02]  /*f830*/  IMAD.U32 R52, R10, 0x10000, RZ ;  /* 0x000100000a347824 */ /* 0x000fe400078e00ff */
[-C--:B------:R-:W-:Y:S01]  /*f840*/  FMUL.FTZ R57, R8, R55.reuse ;  /* 0x0000003708397220 */ /* 0x080fe20000410000 */
[----:B------:R-:W-:Y:S01]  /*f850*/  FFMA.FTZ R54, R4, R55, -R65 ;  /* 0x0000003704367223 */ /* 0x000fe20000010841 */
[----:B------:R-:W-:Y:S01]  /*f860*/  FMUL.FTZ R8, R51, R50 ;  /* 0x0000003233087220 */ /* 0x000fe20000410000 */
[----:B------:R-:W-:-:S02]  /*f870*/  IMAD.U32 R55, R40, 0x10000, RZ ;  /* 0x0001000028377824 */ /* 0x000fc400078e00ff */
[-C--:B------:R-:W-:Y:S01]  /*f880*/  FMUL.FTZ R65, R51, R46.reuse ;  /* 0x0000002e33417220 */ /* 0x080fe20000410000 */
[----:B------:R-:W-:Y:S01]  /*f890*/  FFMA.FTZ R56, R4, R59, R57 ;  /* 0x0000003b04387223 */ /* 0x000fe20000010039 */
        /* <DEDUP_REMOVED lines=13> */
[----:B------:R-:W-:Y:S01]  /*f970*/  FMUL.FTZ R8, R53, R46 ;  /* 0x0000002e35087220 */ /* 0x000fe20000410000 */
[----:B------:R-:W-:Y:S01]  /*f980*/  FFMA.FTZ R67, R48, R55, R67 ;  /* 0x0000003730437223 */ /* 0x000fe20000010043 */
[C---:B------:R-:W-:Y:S01]  /*f990*/  FFMA.FTZ R48, R6.reuse, R47, -R51 ;  /* 0x0000002f06307223 */ /* 0x040fe20000010833 */
[----:B------:R-:W-:Y:S01]  /*f9a0*/  FFMA.FTZ R50, R6, R57, R10 ;  /* 0x0000003906327223 */ /* 0x000fe2000001000a */
[-C--:B------:R-:W-:Y:S01]  /*f9b0*/  FFMA.FTZ R51, R49, R4.reuse, -R8 ;  /* 0x0000000431337223 */ /* 0x080fe20000010808 */
[----:B------:R-:W-:Y:S01]  /*f9c0*/  LOP3.LUT R11, R11, 0xffff0000, RZ, 0xc0, !PT ;  /* 0xffff00000b0b7812 */ /* 0x000fe200078ec0ff */
[----:B------:R-:W-:Y:S01]  /*f9d0*/  FMUL.FTZ R52, R53, R4 ;  /* 0x0000000435347220 */ /* 0x000fe20000410000 */
[----:B------:R-:W-:Y:S02]  /*f9e0*/  LOP3.LUT R8, R39, 0xffff0000, RZ, 0xc0, !PT ;  /* 0xffff000027087812 */ /* 0x000fe400078ec0ff */
[----:B------:R-:W-:Y:S01]  /*f9f0*/  LOP3.LUT R10, R41, 0xffff0000, RZ, 0xc0, !PT ;  /* 0xffff0000290a7812 */ /* 0x000fe200078ec0ff */
[----:B------:R-:W-:Y:S01]  /*fa00*/  FFMA.FTZ R52, R49, R46, R52 ;  /* 0x0000002e31347223 */ /* 0x000fe20000010034 */
[----:B------:R-:W-:Y:S01]  /*fa10*/  LOP3.LUT R4, R33, 0xffff0000, RZ, 0xc0, !PT ;  /* 0xffff000021047812 */ /* 0x000fe200078ec0ff */
[----:B------:R-:W-:Y:S01]  /*fa20*/  FMUL.FTZ R46, R9, R8 ;  /* 0x00000008092e7220 */ /* 0x000fe20000410000 */
[----:B------:R-:W-:Y:S01]  /*fa30*/  LOP3.LUT R6, R35, 0xffff0000, RZ, 0xc0, !PT ;  /* 0xffff000023067812 */ /* 0x000fe200078ec0ff */
[----:B------:R-:W-:-:S02]  /*fa40*/  FMUL.FTZ R60, R11, R10 ;  /* 0x0000000a0b3c7220 */ /* 0x000fc40000410000 */
[-C--:B------:R-:W-:Y:S01]  /*fa50*/  FMUL.FTZ R47, R9, R4.reuse ;  /* 0x00000004092f7220 */ /* 0x080fe20000410000 */
[----:B------:R-:W-:Y:S01]  /*fa60*/  FFMA.FTZ R9, R5, R4, -R46 ;  /* 0x0000000405097223 */ /* 0x000fe2000001082e */
[-C--:B------:R-:W-:Y:S01]  /*fa70*/  FMUL.FTZ R11, R11, R6.reuse ;  /* 0x000000060b0b7220 */ /* 0x080fe20000410000 */
[----:B------:R-:W-:Y:S01]  /*fa80*/  FFMA.FTZ R60, R7, R6, -R60 ;  /* 0x00000006073c7223 */ /* 0x000fe2000001083c */
[----:B------:R-:W-:Y:S01]  /*fa90*/  FFMA.FTZ R46, R5, R8, R47 ;  /* 0x00000008052e7223 */ /* 0x000fe2000001002f */
[----:B------:R-:W-:Y:S01]  /*faa0*/  F2FP.BF16.F32.PACK_AB R6, R48, R59 ;  /* 0x0000003b3006723e */ /* 0x000fe200000010ff */
[----:B------:R-:W-:Y:S01]  /*fab0*/  FFMA.FTZ R11, R7, R10, R11 ;  /* 0x0000000a070b7223 */ /* 0x000fe2000001000b */
[----:B------:R-:W-:Y:S02]  /*fac0*/  F2FP.BF16.F32.PACK_AB R4, R54, R61 ;  /* 0x0000003d3604723e */ /* 0x000fe400000010ff */
[----:B------:R-:W-:Y:S02]  /*fad0*/  F2FP.BF16.F32.PACK_AB R5, R9, R58 ;  /* 0x0000003a0905723e */ /* 0x000fe400000010ff */
[----:B------:R-:W-:-:S02]  /*fae0*/  F2FP.BF16.F32.PACK_AB R7, R60, R51 ;  /* 0x000000333c07723e */ /* 0x000fc400000010ff */
[----:B------:R-:W-:Y:S02]  /*faf0*/  F2FP.BF16.F32.PACK_AB R10, R50, R67 ;  /* 0x00000043320a723e */ /* 0x000fe400000010ff */
[----:B------:R-:W-:Y:S01]  /*fb00*/  F2FP.BF16.F32.PACK_AB R8, R56, R63 ;  /* 0x0000003f3808723e */ /* 0x000fe200000010ff */
[----:B------:R1:W-:Y:S01]  /*fb10*/  STS.128 [R45+0x12400], R4 ;  /* 0x012400042d007388 */ /* 0x0003e20000000c00 */
[----:B------:R-:W-:Y:S02]  /*fb20*/  F2FP.BF16.F32.PACK_AB R9, R46, R65 ;  /* 0x000000412e09723e */ /* 0x000fe400000010ff */
[----:B------:R-:W-:-:S05]  /*fb30*/  F2FP.BF16.F32.PACK_AB R11, R11, R52 ;  /* 0x000000340b0b723e */ /* 0x000fca00000010ff */
[----:B------:R1:W-:Y:S02]  /*fb40*/  STS.128 [R62+0x12400], R8 ;  /* 0x012400083e007388 */ /* 0x0003e40000000c00 */
.L_x_3884:
[----:B------:R-:W-:Y:S05]  /*fb50*/  BSYNC B2 ;  /* 0x0000000000027941 */ /* 0x000fea0003800000 */
.L_x_3883:
[----:B------:R-:W-:Y:S04]  /*fb60*/  BSSY B2, `(.L_x_3885) ;  /* 0x0000061000027945 */ /* 0x000fe80003800000 */
[----:B------:R-:W-:Y:S05]  /*fb70*/  @P1 BRA `(.L_x_3886) ;  /* 0x00000004007c1947 */ /* 0x000fea0003800000 */
[----:B01----:R-:W-:Y:S01]  /*fb80*/  SHF.R.S32.HI R5, RZ, 0x1f, R194 ;  /* 0x0000001fff057819 */ /* 0x003fe200000114c2 */
[----:B------:R-:W-:Y:S01]  /*fb90*/  IMAD.U32 R57, R28, 0x10000, RZ ;  /* 0x000100001c397824 */ /* 0x000fe200078e00ff */
[----:B------:R-:W-:Y:S01]  /*fba0*/  LEA.HI R4, R43, R198, RZ, 0x1d ;  /* 0x000000c62b047211 */ /* 0x000fe200078fe8ff */
[----:B------:R-:W-:Y:S01]  /*fbb0*/  IMAD.U32 R55, R24, 0x10000, RZ ;  /* 0x0001000018377824 */ /* 0x000fe200078e00ff */
[CC--:B------:R-:W-:Y:S02]  /*fbc0*/  LEA.HI R6, R5.reuse, R194.reuse, RZ, 0x6 ;  /* 0x000000c205067211 */ /* 0x0c0fe400078f30ff */
[----:B------:R-:W-:Y:S02]  /*fbd0*/  LEA.HI R7, R5, R194, RZ, 0x3 ;  /* 0x000000c205077211 */ /* 0x000fe400078f18ff */
[----:B------:R-:W-:Y:S01]  /*fbe0*/  SHF.R.S32.HI R5, RZ, 0x1f, R4 ;  /* 0x0000001fff057819 */ /* 0x000fe20000011404 */
[----:B------:R-:W-:Y:S01]  /*fbf0*/  IMAD.SHL.U32 R9, R6, 0x80, RZ ;  /* 0x0000008006097824 */ /* 0x000fe200078e00ff */
[----:B------:R-:W-:-:S02]  /*fc00*/  LOP3.LUT R8, R216, 0x38, R7, 0xf8, !PT ;  /* 0x00000038d8087812 */ /* 0x000fc400078ef807 */
[----:B------:R-:W-:Y:S01]  /*fc10*/  LEA.HI R6, R5, R4, RZ, 0x3 ;  /* 0x0000000405067211 */ /* 0x000fe200078f18ff */
[----:B------:R-:W-:Y:S01]  /*fc20*/  IMAD.SHL.U32 R5, R4, 0x8, RZ ;  /* 0x0000000804057824 */ /* 0x000fe200078e00ff */
[----:B------:R-:W-:Y:S02]  /*fc30*/  LOP3.LUT R9, R9, 0xffffe000, RZ, 0xc0, !PT ;  /* 0xffffe00009097812 */ /* 0x000fe400078ec0ff */
[----:B------:R-:W-:Y:S01]  /*fc40*/  LOP3.LUT R8, R8, R217, RZ, 0x3c, !PT ;  /* 0x000000d908087212 */ /* 0x000fe200078e3cff */
[----:B------:R-:W-:Y:S01]  /*fc50*/  IMAD.SHL.U32 R6, R6, 0x400, RZ ;  /* 0x0000040006067824 */ /* 0x000fe200078e00ff */
[----:B------:R-:W-:Y:S02]  /*fc60*/  LOP3.LUT R4, R216, 0x38, R5, 0xf8, !PT ;  /* 0x00000038d8047812 */ /* 0x000fe400078ef805 */
[----:B------:R-:W-:Y:S02]  /*fc70*/  IADD3 R8, R8, R9, R218 ;  /* 0x0000000908087210 */ /* 0x000fe40007ffe0da */
[----:B------:R-:W-:-:S02]  /*fc80*/  LOP3.LUT R4, R4, R217, RZ, 0x3c, !PT ;  /* 0x000000d904047212 */ /* 0x000fc400078e3cff */
[----:B------:R-:W-:Y:S01]  /*fc90*/  LOP3.LUT R5, R6, 0x7fffe000, RZ, 0xc0, !PT ;  /* 0x7fffe00006057812 */ /* 0x000fe200078ec0ff */
[----:B------:R-:W-:Y:S01]  /*fca0*/  IMAD R62, R8, 0x2, R229 ;  /* 0x00000002083e7824 */ /* 0x000fe200078e02e5 */
[----:B------:R-:W-:Y:S02]  /*fcb0*/  LOP3.LUT R59, R28, 0xffff0000, RZ, 0xc0, !PT ;  /* 0xffff00001c3b7812 */ /* 0x000fe400078ec0ff */
        /* <DEDUP_REMOVED lines=20> */
[----:B------:R-:W-:Y:S01]  /*fe00*/  FFMA.FTZ R61, R46, R55, -R61 ;  /* 0x000000372e3d7223 */ /* 0x000fe2000001083d */
[----:B------:R-:W-:Y:S01]  /*fe10*/  LOP3.LUT R55, R24, 0xffff0000, RZ, 0xc0, !PT ;  /* 0xffff000018377812 */ /* 0x000fe200078ec0ff */
[----:B------:R-:W-:Y:S01]  /*fe20*/  FFMA.FTZ R63, R46, R57, R63 ;  /* 0x000000392e3f7223 */ /* 0x000fe2000001003f */
[----:B------:R-:W-:Y:S02]  /*fe30*/  IMAD.U32 R46, R25, 0x10000, RZ ;  /* 0x00010000192e7824 */ /* 0x000fe400078e00ff */
        /* <DEDUP_REMOVED lines=15> */
[----:B------:R-:W-:-:S02]  /*ff30*/  IMAD.U32 R46, R31, 0x10000, RZ ;  /* 0x000100001f2e7824 */ /* 0x000fc400078e00ff */
[-C--:B------:R-:W-:Y:S01]  /*ff40*/  FMUL.FTZ R67, R52, R51.reuse ;  /* 0x0000003334437220 */ /* 0x080fe20000410000 */
[----:B------:R-:W-:Y:S01]  /*ff50*/  FFMA.FTZ R59, R48, R51, -R59 ;  /* 0x00000033303b7223 */ /* 0x000fe2000001083b */
[C---:B------:R-:W-:Y:S01]  /*ff60*/  FMUL.FTZ R51, R10.reuse, R57 ;  /* 0x000000390a337220 */ /* 0x040fe20000410000 */
[----:B------:R-:W-:Y:S02]  /*ff70*/  IMAD.U32 R4, R27, 0x10000, RZ ;  /* 0x000100001b047824 */ /* 0x000fe400078e00ff */
        /* <DEDUP_REMOVED lines=14> */
[----:B------:R-:W-:Y:S02]  /*10060*/  FMUL.FTZ R60, R11, R10 ;  /* 0x0000000a0b3c7220 */ /* 0x000fe40000410000 */
[-C--:B------:R-:W-:Y:S01]  /*10070*/  FMUL.FTZ R47, R9, R4.reuse ;  /* 0x00000004092f7220 */ /* 0x080fe20000410000 */
[----:B------:R-:W-:Y:S01]  /*10080*/  FFMA.FTZ R9, R5, R4, -R46 ;  /* 0x0000000405097223 */ /* 0x000fe2000001082e */
[-C--:B------:R-:W-:Y:S01]  /*10090*/  FMUL.FTZ R11, R11, R6.reuse ;  /* 0x000000060b0b7220 */ /* 0x080fe20000410000 */
        /* <DEDUP_REMOVED lines=13> */
.L_x_3886:
[----:B------:R-:W-:Y:S05]  /*10170*/  BSYNC B2 ;  /* 0x0000000000027941 */ /* 0x000fea0003800000 */
.L_x_3885:
[----:B------:R-:W-:Y:S05]  /*10180*/  @P2 BRA `(.L_x_3882) ;  /* 0x00000004007c2947 */ /* 0x000fea0003800000 */
[----:B-12---:R-:W-:Y:S01]  /*10190*/  SHF.R.S32.HI R4, RZ, 0x1f, R193 ;  /* 0x0000001fff047819 */ /* 0x006fe200000114c1 */
[----:B------:R-:W-:Y:S01]  /*101a0*/  IMAD.U32 R56, R14, 0x10000, RZ ;  /* 0x000100000e387824 */ /* 0x000fe200078e00ff */
[----:B------:R-:W-:Y:S01]  /*101b0*/  LEA.HI R43, R43, R199, RZ, 0x1d ;  /* 0x000000c72b2b7211 */ /* 0x000fe200078fe8ff */
[----:B------:R-:W-:Y:S01]  /*101c0*/  IMAD.U32 R54, R3, 0x10000, RZ ;  /* 0x0001000003367824 */ /* 0x000fe200078e00ff */
[CC--:B------:R-:W-:Y:S01]  /*101d0*/  LEA.HI R6, R4.reuse, R193.reuse, RZ, 0x6 ;  /* 0x000000c104067211 */ /* 0x0c0fe200078f30ff */
[----:B------:R-:W-:Y:S01]  /*101e0*/  IMAD.U32 R55, R15, 0x10000, RZ ;  /* 0x000100000f377824 */ /* 0x000fe200078e00ff */
[----:B0-----:R-:W-:Y:S02]  /*101f0*/  LEA.HI R5, R4, R193, RZ, 0x3 ;  /* 0x000000c104057211 */ /* 0x001fe400078f18ff */
[----:B------:R-:W-:Y:S01]  /*10200*/  SHF.R.S32.HI R4, RZ, 0x1f, R43 ;  /* 0x0000001fff047819 */ /* 0x000fe2000001142b */
[----:B------:R-:W-:Y:S01]  /*10210*/  IMAD.SHL.U32 R7, R6, 0x80, RZ ;  /* 0x0000008006077824 */ /* 0x000fe200078e00ff */
[----:B------:R-:W-:-:S02]  /*10220*/  LOP3.LUT R6, R216, 0x38, R5, 0xf8, !PT ;  /* 0x00000038d8067812 */ /* 0x000fc400078ef805 */
[----:B------:R-:W-:Y:S02]  /*10230*/  LEA.HI R5, R4, R43, RZ, 0x3 ;  /* 0x0000002b04057211 */ /* 0x000fe400078f18ff */
[----:B------:R-:W-:Y:S02]  /*10240*/  SHF.L.U32 R43, R43, 0x3, RZ ;  /* 0x000000032b2b7819 */ /* 0x000fe400000006ff */
[----:B------:R-:W-:Y:S01]  /*10250*/  LOP3.LUT R7, R7, 0xffffe000, RZ, 0xc0, !PT ;  /* 0xffffe00007077812 */ /* 0x000fe200078ec0ff */
[----:B------:R-:W-:Y:S01]  /*10260*/  IMAD.SHL.U32 R5, R5, 0x400, RZ ;  /* 0x0000040005057824 */ /* 0x000fe200078e00ff */
[----:B------:R-:W-:Y:S02]  /*10270*/  LOP3.LUT R4, R216, 0x38, R43, 0xf8, !PT ;  /* 0x00000038d8047812 */ /* 0x000fe400078ef82b */
[-C--:B------:R-:W-:Y:S02]  /*10280*/  LOP3.LUT R6, R6, R217.reuse, RZ, 0x3c, !PT ;  /* 0x000000d906067212 */ /* 0x080fe400078e3cff */
[----:B------:R-:W-:-:S02]  /*10290*/  LOP3.LUT R4, R4, R217, RZ, 0x3c, !PT ;  /* 0x000000d904047212 */ /* 0x000fc400078e3cff */
[----:B------:R-:W-:Y:S02]  /*102a0*/  LOP3.LUT R5, R5, 0x7fffe000, RZ, 0xc0, !PT ;  /* 0x7fffe00005057812 */ /* 0x000fe400078ec0ff */
[--C-:B------:R-:W-:Y:S02]  /*102b0*/  IADD3 R6, R6, R7, R218.reuse ;  /* 0x0000000706067210 */ /* 0x100fe40007ffe0da */
[----:B------:R-:W-:Y:S02]  /*102c0*/  IADD3 R9, R4, R5, R218 ;  /* 0x0000000504097210 */ /* 0x000fe40007ffe0da */
[----:B------:R-:W-:Y:S01]  /*102d0*/  LOP3.LUT R53, R14, 0xffff0000, RZ, 0xc0, !PT ;  /* 0xffff00000e357812 */ /* 0x000fe200078ec0ff */
[----:B------:R-:W-:Y:S02]  /*102e0*/  IMAD R63, R6, 0x2, R229 ;  /* 0x00000002063f7824 */ /* 0x000fe400078e02e5 */
[----:B------:R-:W-:-:S03]  /*102f0*/  IMAD R43, R9, 0x2, R18 ;  /* 0x00000002092b7824 */ /* 0x000fc600078e0212 */
        /* <DEDUP_REMOVED lines=14> */
[C---:B------:R-:W-:Y:S01]  /*103e0*/  FFMA.FTZ R58, R45.reuse, R54, -R58 ;  /* 0x000000362d3a7223 */ /* 0x040fe2000001083a */
[----:B------:R-:W-:Y:S01]  /*103f0*/  FFMA.FTZ R60, R45, R56, R60 ;  /* 0x000000382d3c7223 */ /* 0x000fe2000001003c */
[----:B------:R-:W-:-:S02]  /*10400*/  IMAD.U32 R45, R0, 0x10000, RZ ;  /* 0x00010000002d7824 */ /* 0x000fc400078e00ff */
[-C--:B------:R-:W-:Y:S01]  /*10410*/  FMUL.FTZ R59, R8, R49.reuse ;  /* 0x00000031083b7220 */ /* 0x080fe20000410000 */
[----:B------:R-:W-:Y:S01]  /*10420*/  FFMA.FTZ R57, R4, R49, -R57 ;  /* 0x0000003104397223 */ /* 0x000fe20000010839 */
[----:B------:R-:W-:Y:S01]  /*10430*/  FMUL.FTZ R49, R50, R55 ;  /* 0x0000003732317220 */ /* 0x000fe20000410000 */
[----:B------:R-:W-:Y:S02]  /*10440*/  IMAD.U32 R51, R10, 0x10000, RZ ;  /* 0x000100000a337824 */ /* 0x000fe400078e00ff */
[----:B------:R-:W-:Y:S01]  /*10450*/  FMUL.FTZ R54, R50, R45 ;  /* 0x0000002d32367220 */ /* 0x000fe20000410000 */
[----:B------:R-:W-:Y:S01]  /*10460*/  FFMA.FTZ R59, R4, R53, R59 ;  /* 0x00000035043b7223 */ /* 0x000fe2000001003b */
[----:B------:R-:W-:Y:S01]  /*10470*/  LOP3.LUT R10, R10, 0xffff0000, RZ, 0xc0, !PT ;  /* 0xffff00000a0a7812 */ /* 0x000fe200078ec0ff */
[----:B------:R-:W-:Y:S01]  /*10480*/  FFMA.FTZ R50, R46, R45, -R49 ;  /* 0x0000002d2e327223 */ /* 0x000fe20000010831 */
[C---:B------:R-:W-:Y:S01]  /*10490*/  LOP3.LUT R53, R20.reuse, 0xffff0000, RZ, 0xc0, !PT ;  /* 0xffff000014357812 */ /* 0x040fe200078ec0ff */
[----:B------:R-:W-:Y:S01]  /*104a0*/  IMAD.U32 R8, R20, 0x10000, RZ ;  /* 0x0001000014087824 */ /* 0x000fe200078e00ff */
[C---:B------:R-:W-:Y:S01]  /*104b0*/  LOP3.LUT R45, R12.reuse, 0xffff0000, RZ, 0xc0, !PT ;  /* 0xffff00000c2d7812 */ /* 0x040fe200078ec0ff */
[----:B------:R-:W-:-:S02]  /*104c0*/  IMAD.U32 R4, R12, 0x10000, RZ ;  /* 0x000100000c047824 */ /* 0x000fc400078e00ff */
[----:B------:R-:W-:Y:S01]  /*104d0*/  FFMA.FTZ R54, R46, R55, R54 ;  /* 0x000000372e367223 */ /* 0x000fe20000010036 */
[C---:B------:R-:W-:Y:S01]  /*104e0*/  IMAD.U32 R47, R6.reuse, 0x10000, RZ ;  /* 0x00010000062f7824 */ /* 0x040fe200078e00ff */
[----:B------:R-:W-:Y:S01]  /*104f0*/  LOP3.LUT R6, R6, 0xffff0000, RZ, 0xc0, !PT ;  /* 0xffff000006067812 */ /* 0x000fe200078ec0ff */
[C---:B------:R-:W-:Y:S01]  /*10500*/  FMUL.FTZ R61, R10.reuse, R53 ;  /* 0x000000350a3d7220 */ /* 0x040fe20000410000 */
[C---:B------:R-:W-:Y:S01]  /*10510*/  FMUL.FTZ R46, R51.reuse, R8 ;  /* 0x00000008332e7220 */ /* 0x040fe20000410000 */
[-C--:B------:R-:W-:Y:S01]  /*10520*/  FMUL.FTZ R56, R51, R4.reuse ;  /* 0x0000000433387220 */ /* 0x080fe20000410000 */
[----:B------:R-:W-:Y:S01]  /*10530*/  FMUL.FTZ R10, R10, R45 ;  /* 0x0000002d0a0a7220 */ /* 0x000fe20000410000 */
[----:B------:R-:W-:Y:S02]  /*10540*/  IMAD.U32 R52, R11, 0x10000, RZ ;  /* 0x000100000b347824 */ /* 0x000fe400078e00ff */
[----:B------:R-:W-:Y:S01]  /*10550*/  FFMA.FTZ R55, R47, R4, -R46 ;  /* 0x000000042f377223 */ /* 0x000fe2000001082e */
[----:B------:R-:W-:-:S02]  /*10560*/  IMAD.U32 R51, R21, 0x10000, RZ ;  /* 0x0001000015337824 */ /* 0x000fc400078e00ff */
[----:B------:R-:W-:Y:S01]  /*10570*/  FFMA.FTZ R56, R47, R8, R56 ;  /* 0x000000082f387223 */ /* 0x000fe20000010038 */
[----:B------:R-:W-:Y:S02]  /*10580*/  IMAD.U32 R49, R13, 0x10000, RZ ;  /* 0x000100000d317824 */ /* 0x000fe400078e00ff */
[----:B------:R-:W-:Y:S01]  /*10590*/  FFMA.FTZ R53, R6, R53, R10 ;  /* 0x0000003506357223 */ /* 0x000fe2000001000a */
[----:B------:R-:W-:Y:S01]  /*105a0*/  IMAD.U32 R48, R7, 0x10000, RZ ;  /* 0x0001000007307824 */ /* 0x000fe200078e00ff */
[----:B------:R-:W-:Y:S01]  /*105b0*/  LOP3.LUT R11, R11, 0xffff0000, RZ, 0xc0, !PT ;  /* 0xffff00000b0b7812 */ /* 0x000fe200078ec0ff */
[----:B------:R-:W-:Y:S01]  /*105c0*/  FMUL.FTZ R47, R52, R51 ;  /* 0x00000033342f7220 */ /* 0x000fe20000410000 */
[----:B------:R-:W-:Y:S01]  /*105d0*/  FFMA.FTZ R62, R6, R45, -R61 ;  /* 0x0000002d063e7223 */ /* 0x000fe2000001083d */
[----:B------:R-:W-:Y:S01]  /*105e0*/  LOP3.LUT R8, R15, 0xffff0000, RZ, 0xc0, !PT ;  /* 0xffff00000f087812 */ /* 0x000fe200078ec0ff */
[-C--:B------:R-:W-:Y:S01]  /*105f0*/  FMUL.FTZ R45, R52, R49.reuse ;  /* 0x00000031342d7220 */ /* 0x080fe20000410000 */
[----:B------:R-:W-:Y:S01]  /*10600*/  LOP3.LUT R10, R21, 0xffff0000, RZ, 0xc0, !PT ;  /* 0xffff0000150a7812 */ /* 0x000fe200078ec0ff */
[----:B------:R-:W-:Y:S01]  /*10610*/  FFMA.FTZ R47, R48, R49, -R47 ;  /* 0x00000031302f7223 */ /* 0x000fe2000001082f */
[----:B------:R-:W-:Y:S01]  /*10620*/  LOP3.LUT R4, R0, 0xffff0000, RZ, 0xc0, !PT ;  /* 0xffff000000047812 */ /* 0x000fe200078ec0ff */
[----:B------:R-:W-:Y:S01]  /*10630*/  FFMA.FTZ R48, R48, R51, R45 ;  /* 0x0000003330307223 */ /* 0x000fe2000001002d */
[----:B------:R-:W-:Y:S01]  /*10640*/  LOP3.LUT R6, R13, 0xffff0000, RZ, 0xc0, !PT ;  /* 0xffff00000d067812 */ /* 0x000fe200078ec0ff */
[----:B------:R-:W-:Y:S01]  /*10650*/  FMUL.FTZ R46, R9, R8 ;  /* 0x00000008092e7220 */ /* 0x000fe20000410000 */
[----:B------:R-:W-:Y:S01]  /*10660*/  LOP3.LUT R7, R7, 0xffff0000, RZ, 0xc0, !PT ;  /* 0xffff000007077812 */ /* 0x000fe200078ec0ff */
        /* <DEDUP_REMOVED lines=17> */
.L_x_3882:
[----:B------:R-:W-:Y:S05]  /*10780*/  BSYNC B1 ;  /* 0x0000000000017941 */ /* 0x000fea0003800000 */
.L_x_3881:
[----:B-123--:R-:W-:-:S05]  /*10790*/  VIADD R4, R203, 0x40 ;  /* 0x00000040cb047836 */ /* 0x00efca0000000000 */
[----:B------:R-:W-:-:S13]  /*107a0*/  ISETP.GE.AND P0, PT, R4, R44, PT ;  /* 0x0000002c0400720c */ /* 0x000fda0003f06270 */
[----:B------:R-:W-:Y:S05]  /*107b0*/  @P0 BRA `(.L_x_3865) ;  /* 0x0000001000980947 */ /* 0x000fea0003800000 */
[----:B------:R-:W1:Y:S01]  /*107c0*/  LDC R43, c[0x0][0x3f4] ;  /* 0x0000fd00ff2b7b82 */ /* 0x000e620000000800 */
[----:B------:R-:W-:Y:S01]  /*107d0*/  BSSY B1, `(.L_x_3887) ;  /* 0x0000062000017945 */ /* 0x000fe20003800000 */
[----:B------:R-:W-:Y:S02]  /*107e0*/  SHF.R.U32.HI R60, RZ, 0x3, R205 ;  /* 0x00000003ff3c7819 */ /* 0x000fe400000116cd */
[-C--:B-1----:R-:W-:Y:S02]  /*107f0*/  ISETP.GE.AND P0, PT, R16, R43.reuse, PT ;  /* 0x0000002b1000720c */ /* 0x082fe40003f06270 */
[-C--:B------:R-:W-:Y:S02]  /*10800*/  ISETP.GE.AND P1, PT, R194, R43.reuse, PT ;  /* 0x0000002bc200720c */ /* 0x080fe40003f26270 */
[----:B------:R-:W-:-:S09]  /*10810*/  ISETP.GE.AND P2, PT, R193, R43, PT ;  /* 0x0000002bc100720c */ /* 0x000fd20003f46270 */
[----:B------:R-:W-:Y:S05]  /*10820*/  @P0 BRA `(.L_x_3888) ;  /* 0x0000000400700947 */ /* 0x000fea0003800000 */
[----:B------:R-:W-:Y:S01]  /*10830*/  LEA.HI R42, R42, R37, RZ, 0x2 ;  /* 0x000000252a2a7211 */ /* 0x000fe200078f10ff */
[----:B------:R-:W-:Y:S01]  /*10840*/  IMAD.U32 R54, R38, 0x10000, RZ ;  /* 0x0001000026367824 */ /* 0x000fe200078e00ff */
[----:B------:R-:W-:Y:S01]  /*10850*/  LOP3.LUT R8, R205, 0x38, R16, 0xf8, !PT ;  /* 0x00000038cd087812 */ /* 0x000fe200078ef810 */
[----:B------:R-:W-:Y:S01]  /*10860*/  IMAD.U32 R52, R32, 0x10000, RZ ;  /* 0x0001000020347824 */ /* 0x000fe200078e00ff */
[----:B------:R-:W-:Y:S01]  /*10870*/  LOP3.LUT R42, R42, 0xfffffffc, RZ, 0xc0, !PT ;  /* 0xfffffffc2a2a7812 */ /* 0x000fe200078ec0ff */
[----:B------:R-:W-:Y:S01]  /*10880*/  IMAD.U32 R59, R40, 0x10000, RZ ;  /* 0x00010000283b7824 */ /* 0x000fe200078e00ff */
[----:B------:R-:W-:Y:S02]  /*10890*/  LOP3.LUT R8, R219, R8, R60, 0xf6, !PT ;  /* 0x00000008db087212 */ /* 0x000fe400078ef63c */
[----:B------:R-:W-:Y:S01]  /*108a0*/  LOP3.LUT R56, R38, 0xffff0000, RZ, 0xc0, !PT ;  /* 0xffff000026387812 */ /* 0x000fe200078ec0ff */
[----:B------:R-:W-:Y:S01]  /*108b0*/  IMAD.IADD R4, R37, 0x1, -R42 ;  /* 0x0000000125047824 */ /* 0x000fe200078e0a2a */
[----:B------:R-:W-:Y:S01]  /*108c0*/  LOP3.LUT R32, R32, 0xffff0000, RZ, 0xc0, !PT ;  /* 0xffff000020207812 */ /* 0x000fe200078ec0ff */
[----:B------:R-:W-:-:S02]  /*108d0*/  IMAD R58, R8, 0x2, R229 ;  /* 0x00000002083a7824 */ /* 0x000fc400078e02e5 */
[----:B------:R-:W-:Y:S01]  /*108e0*/  IMAD.U32 R38, R33, 0x10000, RZ ;  /* 0x0001000021267824 */ /* 0x000fe200078e00ff */
[----:B------:R-:W-:Y:S02]  /*108f0*/  LEA.HI R4, R43, R4, RZ, 0x1d ;  /* 0x000000042b047211 */ /* 0x000fe400078fe8ff */
[----:B------:R-:W-:Y:S02]  /*10900*/  LOP3.LUT R33, R33, 0xffff0000, RZ, 0xc0, !PT ;  /* 0xffff000021217812 */ /* 0x000fe400078ec0ff */
[----:B0-----:R-:W-:Y:S01]  /*10910*/  SHF.R.S32.HI R5, RZ, 0x1f, R4 ;  /* 0x0000001fff057819 */ /* 0x001fe20000011404 */
[----:B------:R-:W-:-:S03]  /*10920*/  IMAD.SHL.U32 R6, R4, 0x8, RZ ;  /* 0x0000000804067824 */ /* 0x000fc600078e00ff */
[----:B------:R-:W-:Y:S02]  /*10930*/  LEA.HI R5, R5, R4, RZ, 0x3 ;  /* 0x0000000405057211 */ /* 0x000fe400078f18ff */
[----:B------:R-:W-:-:S03]  /*10940*/  LOP3.LUT R4, R205, 0x38, R6, 0xf8, !PT ;  /* 0x00000038cd047812 */ /* 0x000fc600078ef806 */
[----:B------:R-:W-:Y:S01]  /*10950*/  IMAD.SHL.U32 R5, R5, 0x400, RZ ;  /* 0x0000040005057824 */ /* 0x000fe200078e00ff */
[----:B------:R-:W-:-:S04]  /*10960*/  LOP3.LUT R4, R4, R60, RZ, 0x3c, !PT ;  /* 0x0000003c04047212 */ /* 0x000fc800078e3cff */
[----:B------:R-:W-:-:S04]  /*10970*/  LOP3.LUT R5, R5, 0x7fffe000, RZ, 0xc0, !PT ;  /* 0x7fffe00005057812 */ /* 0x000fc800078ec0ff */
[----:B------:R-:W-:Y:S02]  /*10980*/  IADD3 R9, R4, R5, R219 ;  /* 0x0000000504097210 */ /* 0x000fe40007ffe0db */
[----:B------:R-:W0:Y:S03]  /*10990*/  LDS.128 R4, [R58] ;  /* 0x000000003a047984 */ /* 0x000e260000000c00 */
[----:B------:R-:W-:-:S05]  /*109a0*/  IMAD R37, R9, 0x2, R18 ;  /* 0x0000000209257824 */ /* 0x000fca00078e0212 */
[----:B------:R-:W1:Y:S01]  /*109b0*/  LDS.128 R8, [R37+0x12400] ;  /* 0x0124000025087984 */ /* 0x000e620000000c00 */
[C---:B0-----:R-:W-:Y:S01]  /*109c0*/  IMAD.U32 R42, R4.reuse, 0x10000, RZ ;  /* 0x00010000042a7824 */ /* 0x041fe200078e00ff */
[----:B------:R-:W-:Y:S01]  /*109d0*/  LOP3.LUT R4, R4, 0xffff0000, RZ, 0xc0, !PT ;  /* 0xffff000004047812 */ /* 0x000fe200078ec0ff */
[----:B------:R-:W-:Y:S01]  /*109e0*/  IMAD.U32 R44, R5, 0x10000, RZ ;  /* 0x00010000052c7824 */ /* 0x000fe200078e00ff */
[----:B------:R-:W-:Y:S01]  /*109f0*/  SHF.L.U32 R46, R7, 0x10, RZ ;  /* 0x00000010072e7819 */ /* 0x000fe200000006ff */
[C---:B------:R-:W-:Y:S01]  /*10a00*/  IMAD.U32 R45, R6.reuse, 0x10000, RZ ;  /* 0x00010000062d7824 */ /* 0x040fe200078e00ff */
[----:B------:R-:W-:Y:S02]  /*10a10*/  LOP3.LUT R6, R6, 0xffff0000, RZ, 0xc0, !PT ;  /* 0xffff000006067812 */ /* 0x000fe400078ec0ff */
[----:B------:R-:W-:Y:S01]  /*10a20*/  LOP3.LUT R5, R5, 0xffff0000, RZ, 0xc0, !PT ;  /* 0xffff000005057812 */ /* 0x000fe200078ec0ff */
[C---:B-1----:R-:W-:Y:S01]  /*10a30*/  IMAD.U32 R47, R8.reuse, 0x10000, RZ ;  /* 0x00010000082f7824 */ /* 0x042fe200078e00ff */
[----:B------:R-:W-:Y:S01]  /*10a40*/  LOP3.LUT R8, R8, 0xffff0000, RZ, 0xc0, !PT ;  /* 0xffff000008087812 */ /* 0x000fe200078ec0ff */
[C---:B------:R-:W-:Y:S01]  /*10a50*/  IMAD.U32 R48, R9.reuse, 0x10000, RZ ;  /* 0x0001000009307824 */ /* 0x040fe200078e00ff */
[----:B------:R-:W-:Y:S01]  /*10a60*/  LOP3.LUT R9, R9, 0xffff0000, RZ, 0xc0, !PT ;  /* 0xffff000009097812 */ /* 0x000fe200078ec0ff */
[-C--:B------:R-:W-:Y:S01]  /*10a70*/  FMUL.FTZ R51, R54, R47.reuse ;  /* 0x0000002f36337220 */ /* 0x080fe20000410000 */
[----:B------:R-:W-:Y:S01]  /*10a80*/  FMUL.FTZ R47, R52, R47 ;  /* 0x0000002f342f7220 */ /* 0x000fe20000410000 */
[-C--:B------:R-:W-:Y:S01]  /*10a90*/  FMUL.FTZ R53, R56, R8.reuse ;  /* 0x0000000838357220 */ /* 0x080fe20000410000 */
[----:B------:R-:W-:Y:S01]  /*10aa0*/  FMUL.FTZ R55, R32, R8 ;  /* 0x0000000820377220 */ /* 0x000fe20000410000 */
[----:B------:R-:W-:Y:S01]  /*10ab0*/  FFMA.FTZ R51, R52, R42, -R51 ;  /* 0x0000002a34337223 */ /* 0x000fe20000010833 */
[----:B------:R-:W-:-:S02]  /*10ac0*/  IMAD.U32 R52, R39, 0x10000, RZ ;  /* 0x0001000027347824 */ /* 0x000fc400078e00ff */
[-C--:B------:R-:W-:Y:S01]  /*10ad0*/  FFMA.FTZ R8, R32, R4.reuse, -R53 ;  /* 0x0000000420087223 */ /* 0x080fe20000010835 */
[----:B------:R-:W-:Y:S02]  /*10ae0*/  IMAD.U32 R49, R10, 0x10000, RZ ;  /* 0x000100000a317824 */ /* 0x000fe400078e00ff */
[----:B------:R-:W-:Y:S01]  /*10af0*/  FFMA.FTZ R32, R56, R4, R55 ;  /* 0x0000000438207223 */ /* 0x000fe20000010037 */
[-C--:B------:R-:W-:Y:S01]  /*10b00*/  FMUL.FTZ R53, R52, R48.reuse ;  /* 0x0000003034357220 */ /* 0x080fe20000410000 */
[----:B------:R-:W-:Y:S01]  /*10b10*/  FMUL.FTZ R57, R38, R48 ;  /* 0x0000003026397220 */ /* 0x000fe20000410000 */
[----:B------:R-:W-:Y:S02]  /*10b20*/  IMAD.U32 R55, R34, 0x10000, RZ ;  /* 0x0001000022377824 */ /* 0x000fe400078e00ff */
[----:B------:R-:W-:Y:S01]  /*10b30*/  FFMA.FTZ R47, R54, R42, R47 ;  /* 0x0000002a362f7223 */ /* 0x000fe2000001002f */
[-C--:B------:R-:W-:Y:S01]  /*10b40*/  FFMA.FTZ R53, R38, R44.reuse, -R53 ;  /* 0x0000002c26357223 */ /* 0x080fe20000010835 */
[-C--:B------:R-:W-:Y:S01]  /*10b50*/  FMUL.FTZ R4, R59, R49.reuse ;  /* 0x000000313b047220 */ /* 0x080fe20000410000 */
[----:B------:R-:W-:Y:S01]  /*10b60*/  LOP3.LUT R10, R10, 0xffff0000, RZ, 0xc0, !PT ;  /* 0xffff00000a0a7812 */ /* 0x000fe200078ec0ff */
[----:B------:R-:W-:Y:S01]  /*10b70*/  FFMA.FTZ R57, R52, R44, R57 ;  /* 0x0000002c34397223 */ /* 0x000fe20000010039 */
[----:B------:R-:W-:Y:S01]  /*10b80*/  LOP3.LUT R38, R34, 0xffff0000, RZ, 0xc0, !PT ;  /* 0xffff000022267812 */ /* 0x000fe200078ec0ff */
[----:B------:R-:W-:Y:S01]  /*10b90*/  FMUL.FTZ R34, R55, R49 ;  /* 0x0000003137227220 */ /* 0x000fe20000410000 */
[----:B------:R-:W-:Y:S01]  /*10ba0*/  LOP3.LUT R42, R40, 0xffff0000, RZ, 0xc0, !PT ;  /* 0xffff0000282a7812 */ /* 0x000fe200078ec0ff */
[----:B------:R-:W-:-:S02]  /*10bb0*/  IMAD.U32 R50, R11, 0x10000, RZ ;  /* 0x000100000b327824 */ /* 0x000fc400078e00ff */
[-C--:B------:R-:W-:Y:S01]  /*10bc0*/  FFMA.FTZ R40, R55, R45.reuse, -R4 ;  /* 0x0000002d37287223 */ /* 0x080fe20000010804 */
[----:B------:R-:W-:Y:S02]  /*10bd0*/  IMAD.U32 R44, R41, 0x10000, RZ ;  /* 0x00010000292c7824 */ /* 0x000fe400078e00ff */
[-C--:B------:R-:W-:Y:S01]  /*10be0*/  FMUL.FTZ R55, R38, R10.reuse ;  /* 0x0000000a26377220 */ /* 0x080fe20000410000 */
[----:B------:R-:W-:Y:S02]  /*10bf0*/  IMAD.U32 R4, R35, 0x10000, RZ ;  /* 0x0001000023047824 */ /* 0x000fe400078e00ff */
[----:B------:R-:W-:Y:S01]  /*10c00*/  FMUL.FTZ R49, R42, R10 ;  /* 0x0000000a2a317220 */ /* 0x000fe20000410000 */
[----:B------:R-:W-:Y:S01]  /*10c10*/  FFMA.FTZ R10, R59, R45, R34 ;  /* 0x0000002d3b0a7223 */ /* 0x000fe20000010022 */
[----:B------:R-:W-:Y:S01]  /*10c20*/  LOP3.LUT R11, R11, 0xffff0000, RZ, 0xc0, !PT ;  /* 0xffff00000b0b7812 */ /* 0x000fe200078ec0ff */
[-C--:B------:R-:W-:Y:S01]  /*10c30*/  FMUL.FTZ R45, R44, R50.reuse ;  /* 0x000000322c2d7220 */ /* 0x080fe20000410000 */
[----:B------:R-:W-:Y:S01]  /*10c40*/  LOP3.LUT R39, R39, 0xffff0000, RZ, 0xc0, !PT ;  /* 0xffff000027277812 */ /* 0x000fe200078ec0ff */
[----:B------:R-:W-:Y:S01]  /*10c50*/  FMUL.FTZ R59, R4, R50 ;  /* 0x00000032043b7220 */ /* 0x000fe20000410000 */
[----:B------:R-:W-:Y:S01]  /*10c60*/  LOP3.LUT R41, R41, 0xffff0000, RZ, 0xc0, !PT ;  /* 0xffff000029297812 */ /* 0x000fe200078ec0ff */
[----:B------:R-:W-:Y:S01]  /*10c70*/  FFMA.FTZ R55, R42, R6, R55 ;  /* 0x000000062a377223 */ /* 0x000fe20000010037 */
[----:B------:R-:W-:Y:S01]  /*10c80*/  LOP3.LUT R35, R35, 0xffff0000, RZ, 0xc0, !PT ;  /* 0xffff000023237812 */ /* 0x000fe200078ec0ff */
[----:B------:R-:W-:Y:S01]  /*10c90*/  FFMA.FTZ R45, R4, R46, -R45 ;  /* 0x0000002e042d7223 */ /* 0x000fe2000001082d */
[----:B------:R-:W-:Y:S01]  /*10ca0*/  LOP3.LUT R7, R7, 0xffff0000, RZ, 0xc0, !PT ;  /* 0xffff000007077812 */ /* 0x000fe200078ec0ff */
[----:B------:R-:W-:Y:S01]  /*10cb0*/  FFMA.FTZ R49, R38, R6, -R49 ;  /* 0x0000000626317223 */ /* 0x000fe20000010831 */
        /* <DEDUP_REMOVED lines=19> */
.L_x_3888:
[----:B------:R-:W-:Y:S05]  /*10df0*/  BSYNC B1 ;  /* 0x0000000000017941 */ /* 0x000fea0003800000 */
.L_x_3887:
[----:B------:R-:W-:Y:S04]  /*10e00*/  BSSY B1, `(.L_x_3889) ;  /* 0x0000061000017945 */ /* 0x000fe80003800000 */
[----:B------:R-:W-:Y:S05]  /*10e10*/  @P1 BRA `(.L_x_3890) ;  /* 0x00000004007c1947 */ /* 0x000fea0003800000 */
[----:B01----:R-:W-:Y:S01]  /*10e20*/  SHF.R.S32.HI R5, RZ, 0x1f, R194 ;  /* 0x0000001fff057819 */ /* 0x003fe200000114c2 */
[----:B------:R-:W-:Y:S01]  /*10e30*/  IMAD.U32 R47, R28, 0x10000, RZ ;  /* 0x000100001c2f7824 */ /* 0x000fe200078e00ff */
[----:B------:R-:W-:Y:S01]  /*10e40*/  LEA.HI R4, R43, R198, RZ, 0x1d ;  /* 0x000000c62b047211 */ /* 0x000fe200078fe8ff */
[----:B------:R-:W-:Y:S01]  /*10e50*/  IMAD.U32 R45, R24, 0x10000, RZ ;  /* 0x00010000182d7824 */ /* 0x000fe200078e00ff */
[CC--:B------:R-:W-:Y:S01]  /*10e60*/  LEA.HI R7, R5.reuse, R194.reuse, RZ, 0x6 ;  /* 0x000000c205077211 */ /* 0x0c0fe200078f30ff */
[----:B------:R-:W-:Y:S01]  /*10e70*/  IMAD.U32 R55, R30, 0x10000, RZ ;  /* 0x000100001e377824 */ /* 0x000fe200078e00ff */
[----:B------:R-:W-:Y:S01]  /*10e80*/  LEA.HI R6, R5, R194, RZ, 0x3 ;  /* 0x000000c205067211 */ /* 0x000fe200078f18ff */
[----:B------:R-:W-:Y:S01]  /*10e90*/  IMAD.U32 R49, R26, 0x10000, RZ ;  /* 0x000100001a317824 */ /* 0x000fe200078e00ff */
[----:B------:R-:W-:Y:S01]  /*10ea0*/  SHF.R.S32.HI R5, RZ, 0x1f, R4 ;  /* 0x0000001fff057819 */ /* 0x000fe20000011404 */
[----:B------:R-:W-:Y:S01]  /*10eb0*/  IMAD.SHL.U32 R7, R7, 0x80, RZ ;  /* 0x0000008007077824 */ /* 0x000fe200078e00ff */
[----:B------:R-:W-:Y:S01]  /*10ec0*/  LOP3.LUT R8, R205, 0x38, R6, 0xf8, !PT ;  /* 0x00000038cd087812 */ /* 0x000fe200078ef806 */
[----:B------:R-:W-:Y:S01]  /*10ed0*/  IMAD.U32 R46, R29, 0x10000, RZ ;  /* 0x000100001d2e7824 */ /* 0x000fe200078e00ff */
[----:B------:R-:W-:Y:S01]  /*10ee0*/  LEA.HI R5, R5, R4, RZ, 0x3 ;  /* 0x0000000405057211 */ /* 0x000fe200078f18ff */
[----:B------:R-:W-:Y:S01]  /*10ef0*/  IMAD.SHL.U32 R4, R4, 0x8, RZ ;  /* 0x0000000804047824 */ /* 0x000fe200078e00ff */
[----:B------:R-:W-:Y:S01]  /*10f00*/  LOP3.LUT R6, R7, 0xffffe000, RZ, 0xc0, !PT ;  /* 0xffffe00007067812 */ /* 0x000fe200078ec0ff */
[----:B------:R-:W-:Y:S01]  /*10f10*/  IMAD.U32 R57, R31, 0x10000, RZ ;  /* 0x000100001f397824 */ /* 0x000fe200078e00ff */
[----:B------:R-:W-:Y:S01]  /*10f20*/  LOP3.LUT R8, R8, R60, RZ, 0x3c, !PT ;  /* 0x0000003c08087212 */ /* 0x000fe200078e3cff */
[----:B------:R-:W-:Y:S01]  /*10f30*/  IMAD.SHL.U32 R5, R5, 0x400, RZ ;  /* 0x0000040005057824 */ /* 0x000fe200078e00ff */
[----:B------:R-:W-:Y:S01]  /*10f40*/  LOP3.LUT R4, R205, 0x38, R4, 0xf8, !PT ;  /* 0x00000038cd047812 */ /* 0x000fe200078ef804 */
[----:B------:R-:W-:Y:S01]  /*10f50*/  IMAD.U32 R53, R27, 0x10000, RZ ;  /* 0x000100001b357824 */ /* 0x000fe200078e00ff */
[----:B------:R-:W-:-:S02]  /*10f60*/  IADD3 R6, R8, R6, R219 ;  /* 0x0000000608067210 */ /* 0x000fc40007ffe0db */
[----:B------:R-:W-:Y:S02]  /*10f70*/  LOP3.LUT R4, R4, R60, RZ, 0x3c, !PT ;  /* 0x0000003c04047212 */ /* 0x000fe400078e3cff */
[----:B------:R-:W-:Y:S01]  /*10f80*/  LOP3.LUT R5, R5, 0x7fffe000, RZ, 0xc0, !PT ;  /* 0x7fffe00005057812 */ /* 0x000fe200078ec0ff */
[----:B------:R-:W-:Y:S01]  /*10f90*/  IMAD R48, R6, 0x2, R229 ;  /* 0x0000000206307824 */ /* 0x000fe200078e02e5 */
        /* <DEDUP_REMOVED lines=8> */
[----:B------:R-:W-:Y:S02]  /*11020*/  SHF.L.U32 R28, R25, 0x10, RZ ;  /* 0x00000010191c7819 */ /* 0x000fe400000006ff */
[----:B------:R-:W-:Y:S02]  /*11030*/  LOP3.LUT R29, R29, 0xffff0000, RZ, 0xc0, !PT ;  /* 0xffff00001d1d7812 */ /* 0x000fe400078ec0ff */
        /* <DEDUP_REMOVED lines=17> */
[C---:B------:R-:W-:Y:S01]  /*11150*/  IMAD.U32 R39, R9.reuse, 0x10000, RZ ;  /* 0x0001000009277824 */ /* 0x040fe200078e00ff */
[----:B------:R-:W-:Y:S01]  /*11160*/  LOP3.LUT R9, R9, 0xffff0000, RZ, 0xc0, !PT ;  /* 0xffff000009097812 */ /* 0x000fe200078ec0ff */
[-C--:B------:R-:W-:Y:S01]  /*11170*/  FFMA.FTZ R42, R45, R33.reuse, -R42 ;  /* 0x000000212d2a7223 */ /* 0x080fe2000001082a */
[----:B------:R-:W-:Y:S01]  /*11180*/  FFMA.FTZ R38, R47, R33, R38 ;  /* 0x000000212f267223 */ /* 0x000fe20000010026 */
[-C--:B------:R-:W-:Y:S01]  /*11190*/  FMUL.FTZ R45, R44, R8.reuse ;  /* 0x000000082c2d7220 */ /* 0x080fe20000410000 */
[----:B------:R-:W-:Y:S01]  /*111a0*/  FMUL.FTZ R33, R24, R8 ;  /* 0x0000000818217220 */ /* 0x000fe20000410000 */
[----:B------:R-:W-:-:S02]  /*111b0*/  IMAD.U32 R41, R11, 0x10000, RZ ;  /* 0x000100000b297824 */ /* 0x000fc400078e00ff */
[----:B------:R-:W-:Y:S01]  /*111c0*/  FMUL.FTZ R51, R26, R10 ;  /* 0x0000000a1a337220 */ /* 0x000fe20000410000 */
[-C--:B------:R-:W-:Y:S01]  /*111d0*/  FFMA.FTZ R45, R24, R4.reuse, -R45 ;  /* 0x00000004182d7223 */ /* 0x080fe2000001082d */
[----:B------:R-:W-:Y:S01]  /*111e0*/  FFMA.FTZ R33, R44, R4, R33 ;  /* 0x000000042c217223 */ /* 0x000fe20000010021 */
[-C--:B------:R-:W-:Y:S01]  /*111f0*/  FMUL.FTZ R4, R55, R40.reuse ;  /* 0x0000002837047220 */ /* 0x080fe20000410000 */
[----:B------:R-:W-:Y:S01]  /*11200*/  FMUL.FTZ R40, R49, R40 ;  /* 0x0000002831287220 */ /* 0x000fe20000410000 */
[----:B------:R-:W-:Y:S01]  /*11210*/  FMUL.FTZ R47, R46, R39 ;  /* 0x000000272e2f7220 */ /* 0x000fe20000410000 */
[----:B------:R-:W-:Y:S01]  /*11220*/  LOP3.LUT R11, R11, 0xffff0000, RZ, 0xc0, !PT ;  /* 0xffff00000b0b7812 */ /* 0x000fe200078ec0ff */
[----:B------:R-:W-:Y:S01]  /*11230*/  FFMA.FTZ R8, R49, R35, -R4 ;  /* 0x0000002331087223 */ /* 0x000fe20000010804 */
[C---:B------:R-:W-:Y:S01]  /*11240*/  FMUL.FTZ R49, R30.reuse, R10 ;  /* 0x0000000a1e317220 */ /* 0x040fe20000410000 */
[----:B------:R-:W-:Y:S01]  /*11250*/  FMUL.FTZ R4, R57, R41 ;  /* 0x0000002939047220 */ /* 0x000fe20000410000 */
[-C--:B------:R-:W-:Y:S01]  /*11260*/  FFMA.FTZ R51, R30, R6.reuse, R51 ;  /* 0x000000061e337223 */ /* 0x080fe20000010033 */
[----:B------:R-:W-:Y:S01]  /*11270*/  FMUL.FTZ R39, R28, R39 ;  /* 0x000000271c277220 */ /* 0x000fe20000410000 */
[----:B------:R-:W-:Y:S01]  /*11280*/  FFMA.FTZ R49, R26, R6, -R49 ;  /* 0x000000061a317223 */ /* 0x000fe20000010831 */
[C---:B------:R-:W-:Y:S01]  /*11290*/  FMUL.FTZ R6, R53.reuse, R41 ;  /* 0x0000002935067220 */ /* 0x040fe20000410000 */
[-C--:B------:R-:W-:Y:S01]  /*112a0*/  FFMA.FTZ R47, R28, R34.reuse, -R47 ;  /* 0x000000221c2f7223 */ /* 0x080fe2000001082f */
[-C--:B------:R-:W-:Y:S01]  /*112b0*/  FFMA.FTZ R28, R53, R37.reuse, -R4 ;  /* 0x00000025351c7223 */ /* 0x080fe20000010804 */
[----:B------:R-:W-:Y:S01]  /*112c0*/  FFMA.FTZ R39, R46, R34, R39 ;  /* 0x000000222e277223 */ /* 0x000fe20000010027 */
        /* <DEDUP_REMOVED lines=20> */
.L_x_3890:
[----:B------:R-:W-:Y:S05]  /*11410*/  BSYNC B1 ;  /* 0x0000000000017941 */ /* 0x000fea0003800000 */
.L_x_3889:
[----:B------:R-:W-:Y:S05]  /*11420*/  @P2 BRA `(.L_x_3865) ;  /* 0x00000004007c2947 */ /* 0x000fea0003800000 */
[----:B-12---:R-:W-:Y:S01]  /*11430*/  SHF.R.S32.HI R4, RZ, 0x1f, R193 ;  /* 0x0000001fff047819 */ /* 0x006fe200000114c1 */
[----:B------:R-:W-:Y:S01]  /*11440*/  IMAD.U32 R35, R14, 0x10000, RZ ;  /* 0x000100000e237824 */ /* 0x000fe200078e00ff */
[----:B------:R-:W-:Y:S01]  /*11450*/  LEA.HI R43, R43, R199, RZ, 0x1d ;  /* 0x000000c72b2b7211 */ /* 0x000fe200078fe8ff */
[----:B------:R-:W-:Y:S01]  /*11460*/  IMAD.U32 R33, R3, 0x10000, RZ ;  /* 0x0001000003217824 */ /* 0x000fe200078e00ff */
[CC--:B0-----:R-:W-:Y:S01]  /*11470*/  LEA.HI R5, R4.reuse, R193.reuse, RZ, 0x6 ;  /* 0x000000c104057211 */ /* 0x0c1fe200078f30ff */
        /* <DEDUP_REMOVED lines=9> */
[----:B------:R-:W-:-:S02]  /*11510*/  LOP3.LUT R6, R7, 0xffffe000, RZ, 0xc0, !PT ;  /* 0xffffe00007067812 */ /* 0x000fc400078ec0ff */
[----:B------:R-:W-:Y:S01]  /*11520*/  LOP3.LUT R8, R8, R60, RZ, 0x3c, !PT ;  /* 0x0000003c08087212 */ /* 0x000fe200078e3cff */
[----:B------:R-:W-:Y:S01]  /*11530*/  IMAD.SHL.U32 R5, R5, 0x400, RZ ;  /* 0x0000040005057824 */ /* 0x000fe200078e00ff */
[----:B------:R-:W-:Y:S02]  /*11540*/  LOP3.LUT R4, R205, 0x38, R4, 0xf8, !PT ;  /* 0x00000038cd047812 */ /* 0x000fe400078ef804 */
[----:B------:R-:W-:Y:S02]  /*11550*/  IADD3 R6, R8, R6, R219 ;  /* 0x0000000608067210 */ /* 0x000fe40007ffe0db */
[----:B------:R-:W-:Y:S02]  /*11560*/  LOP3.LUT R4, R4, R60, RZ, 0x3c, !PT ;  /* 0x0000003c04047212 */ /* 0x000fe400078e3cff */
[----:B------:R-:W-:Y:S01]  /*11570*/  LOP3.LUT R5, R5, 0x7fffe000, RZ, 0xc0, !PT ;  /* 0x7fffe00005057812 */ /* 0x000fe200078ec0ff */
[----:B------:R-:W-:Y:S01]  /*11580*/  IMAD R41, R6, 0x2, R229 ;  /* 0x0000000206297824 */ /* 0x000fe200078e02e5 */
[----:B------:R-:W-:-:S02]  /*11590*/  LOP3.LUT R42, R14, 0xffff0000, RZ, 0xc0, !PT ;  /* 0xffff00000e2a7812 */ /* 0x000fc400078ec0ff */
[----:B------:R-:W-:Y:S02]  /*115a0*/  IADD3 R9, R4, R5, R219 ;  /* 0x0000000504097210 */ /* 0x000fe40007ffe0db */
[----:B------:R-:W0:Y:S01]  /*115b0*/  LDS.128 R4, [R41] ;  /* 0x0000000029047984 */ /* 0x000e220000000c00 */
[----:B------:R-:W-:Y:S02]  /*115c0*/  LOP3.LUT R38, R3, 0xffff0000, RZ, 0xc0, !PT ;  /* 0xffff000003267812 */ /* 0x000fe400078ec0ff */
[----:B------:R-:W-:Y:S01]  /*115d0*/  IMAD R24, R9, 0x2, R18 ;  /* 0x0000000209187824 */ /* 0x000fe200078e0212 */
[----:B------:R-:W-:Y:S02]  /*115e0*/  LOP3.LUT R20, R20, 0xffff0000, RZ, 0xc0, !PT ;  /* 0xffff000014147812 */ /* 0x000fe400078ec0ff */
[----:B------:R-:W-:Y:S02]  /*115f0*/  LOP3.LUT R39, R15, 0xffff0000, RZ, 0xc0, !PT ;  /* 0xffff00000f277812 */ /* 0x000fe400078ec0ff */
[----:B------:R-:W1:Y:S01]  /*11600*/  LDS.128 R8, [R24+0x12400] ;  /* 0x0124000018087984 */ /* 0x000e620000000c00 */
        /* <DEDUP_REMOVED lines=14> */
[C---:B------:R-:W-:Y:S01]  /*116f0*/  FMUL.FTZ R14, R33.reuse, R29 ;  /* 0x0000001d210e7220 */ /* 0x040fe20000410000 */
[----:B------:R-:W-:Y:S01]  /*11700*/  FMUL.FTZ R3, R42, R8 ;  /* 0x000000082a037220 */ /* 0x000fe20000410000 */
[----:B------:R-:W-:Y:S01]  /*11710*/  FMUL.FTZ R29, R44, R30 ;  /* 0x0000001e2c1d7220 */ /* 0x000fe20000410000 */
[-C--:B------:R-:W-:Y:S01]  /*11720*/  FFMA.FTZ R34, R33, R25.reuse, -R34 ;  /* 0x0000001921227223 */ /* 0x080fe20000010822 */
[----:B------:R-:W-:Y:S01]  /*11730*/  FFMA.FTZ R14, R35, R25, R14 ;  /* 0x00000019230e7223 */ /* 0x000fe2000001000e */
[----:B------:R-:W-:Y:S01]  /*11740*/  FMUL.FTZ R25, R38, R8 ;  /* 0x0000000826197220 */ /* 0x000fe20000410000 */
[----:B------:R-:W-:Y:S01]  /*11750*/  FMUL.FTZ R33, R40, R30 ;  /* 0x0000001e28217220 */ /* 0x000fe20000410000 */
[----:B------:R-:W-:-:S02]  /*11760*/  IMAD.U32 R31, R10, 0x10000, RZ ;  /* 0x000100000a1f7824 */ /* 0x000fc400078e00ff */
[-C--:B------:R-:W-:Y:S01]  /*11770*/  FFMA.FTZ R3, R38, R4.reuse, -R3 ;  /* 0x0000000426037223 */ /* 0x080fe20000010803 */
[----:B------:R-:W-:Y:S02]  /*11780*/  IMAD.U32 R35, R12, 0x10000, RZ ;  /* 0x000100000c237824 */ /* 0x000fe400078e00ff */
[----:B------:R-:W-:Y:S01]  /*11790*/  FFMA.FTZ R25, R42, R4, R25 ;  /* 0x000000042a197223 */ /* 0x000fe20000010019 */
[-C--:B------:R-:W-:Y:S01]  /*117a0*/  FFMA.FTZ R29, R40, R26.reuse, -R29 ;  /* 0x0000001a281d7223 */ /* 0x080fe2000001081d */
[----:B------:R-:W-:Y:S01]  /*117b0*/  FFMA.FTZ R33, R44, R26, R33 ;  /* 0x0000001a2c217223 */ /* 0x000fe20000010021 */
[----:B------:R-:W-:Y:S01]  /*117c0*/  LOP3.LUT R10, R10, 0xffff0000, RZ, 0xc0, !PT ;  /* 0xffff00000a0a7812 */ /* 0x000fe200078ec0ff */
[-C--:B------:R-:W-:Y:S01]  /*117d0*/  FMUL.FTZ R4, R37, R31.reuse ;  /* 0x0000001f25047220 */ /* 0x080fe20000410000 */
[----:B------:R-:W-:Y:S01]  /*117e0*/  LOP3.LUT R26, R12, 0xffff0000, RZ, 0xc0, !PT ;  /* 0xffff00000c1a7812 */ /* 0x000fe200078ec0ff */
[----:B------:R-:W-:Y:S01]  /*117f0*/  FMUL.FTZ R12, R35, R31 ;  /* 0x0000001f230c7220 */ /* 0x000fe20000410000 */
[----:B------:R-:W-:-:S02]  /*11800*/  IMAD.U32 R32, R11, 0x10000, RZ ;  /* 0x000100000b207824 */ /* 0x000fc400078e00ff */
[-C--:B------:R-:W-:Y:S01]  /*11810*/  FFMA.FTZ R8, R35, R27.reuse, -R4 ;  /* 0x0000001b23087223 */ /* 0x080fe20000010804 */
[----:B------:R-:W-:Y:S02]  /*11820*/  IMAD.U32 R30, R21, 0x10000, RZ ;  /* 0x00010000151e7824 */ /* 0x000fe400078e00ff */
[-C--:B------:R-:W-:Y:S01]  /*11830*/  FMUL.FTZ R31, R20, R10.reuse ;  /* 0x0000000a141f7220 */ /* 0x080fe20000410000 */
[----:B------:R-:W-:Y:S01]  /*11840*/  FMUL.FTZ R35, R26, R10 ;  /* 0x0000000a1a237220 */ /* 0x000fe20000410000 */
[----:B------:R-:W-:Y:S01]  /*11850*/  LOP3.LUT R11, R11, 0xffff0000, RZ, 0xc0, !PT ;  /* 0xffff00000b0b7812 */ /* 0x000fe200078ec0ff */
[----:B------:R-:W-:Y:S02]  /*11860*/  IMAD.U32 R4, R13, 0x10000, RZ ;  /* 0x000100000d047824 */ /* 0x000fe400078e00ff */
[----:B------:R-:W-:Y:S01]  /*11870*/  FFMA.FTZ R10, R37, R27, R12 ;  /* 0x0000001b250a7223 */ /* 0x000fe2000001000c */
[----:B------:R-:W-:Y:S01]  /*11880*/  LOP3.LUT R21, R21, 0xffff0000, RZ, 0xc0, !PT ;  /* 0xffff000015157812 */ /* 0x000fe200078ec0ff */
[----:B------:R-:W-:Y:S01]  /*11890*/  FMUL.FTZ R27, R30, R32 ;  /* 0x000000201e1b7220 */ /* 0x000fe20000410000 */
[----:B------:R-:W-:Y:S01]  /*118a0*/  LOP3.LUT R13, R13, 0xffff0000, RZ, 0xc0, !PT ;  /* 0xffff00000d0d7812 */ /* 0x000fe200078ec0ff */
[-C--:B------:R-:W-:Y:S01]  /*118b0*/  FFMA.FTZ R31, R26, R6.reuse, -R31 ;  /* 0x000000061a1f7223 */ /* 0x080fe2000001081f */
[----:B------:R-:W-:Y:S01]  /*118c0*/  FFMA.FTZ R35, R20, R6, R35 ;  /* 0x0000000614237223 */ /* 0x000fe20000010023 */
[C---:B------:R-:W-:Y:S01]  /*118d0*/  FMUL.FTZ R37, R4.reuse, R32 ;  /* 0x0000002004257220 */ /* 0x040fe20000410000 */
[-C--:B------:R-:W-:Y:S01]  /*118e0*/  FFMA.FTZ R27, R4, R28.reuse, -R27 ;  /* 0x0000001c041b7223 */ /* 0x080fe2000001081b */
        /* <DEDUP_REMOVED lines=19> */
.L_x_3865:
[----:B------:R-:W-:Y:S05]  /*11a20*/  BSYNC B0 ;  /* 0x0000000000007941 */ /* 0x000fea0003800000 */
.L_x_3846:
[----:B------:R-:W-:Y:S01]  /*11a30*/  @!PT LDS RZ, [RZ] ;  /* 0x00000000fffff984 */ /* 0x000fe20000000800 */
[----:B------:R-:W-:Y:S01]  /*11a40*/  @!PT LDS RZ, [RZ] ;  /* 0x00000000fffff984 */ /* 0x000fe20000000800 */
[----:B------:R-:W-:Y:S01]  /*11a50*/  @!PT LDS RZ, [RZ] ;  /* 0x00000000fffff984 */ /* 0x000fe20000000800 */
[----:B------:R-:W-:Y:S01]  /*11a60*/  @!PT LDS RZ, [RZ] ;  /* 0x00000000fffff984 */ /* 0x000fe20000000800 */
[----:B------:R5:W-:Y:S06]  /*11a70*/  MEMBAR.ALL.CTA ;  /* 0x0000000000007992 */ /* 0x000bec0000008000 */
[----:B-----5:R-:W5:Y:S01]  /*11a80*/  FENCE.VIEW.ASYNC.S ;  /* 0x00000000000073c6 */ /* 0x020f620000000000 */
[----:B------:R-:W-:Y:S05]  /*11a90*/  WARPSYNC.ALL ;  /* 0x0000000000007948 */ /* 0x000fea0003800000 */
[----:B-----5:R-:W-:Y:S06]  /*11aa0*/  BAR.SYNC.DEFER_BLOCKING 0xd, 0x100 ;  /* 0x0344000000007b1d */ /* 0x020fec0000010000 */
.L_x_3844:
[----:B------:R-:W-:-:S13]  /*11ab0*/  ISETP.NE.AND P0, PT, R214, 0x3, PT ;  /* 0x00000003d600780c */ /* 0x000fda0003f05270 */
[----:B------:R-:W-:Y:S05]  /*11ac0*/  @!P0 BRA `(.L_x_3891) ;  /* 0x0000000000048947 */ /* 0x000fea0003800000 */
[----:B------:R-:W-:Y:S01]  /*11ad0*/  BPT.TRAP 0x1 ;  /* 0x000000040000795c */ /* 0x000fe20000300000 */
.L_x_3891:
[----:B012-4-:R-:W-:Y:S01]  /*11ae0*/  IMAD R3, R211, 0x8, R18 ;  /* 0x00000008d3037824 */ /* 0x017fe200078e0212 */
[----:B---3--:R-:W-:-:S04]  /*11af0*/  SHF.L.U32 R0, R220, 0x1f, RZ ;  /* 0x0000001fdc007819 */ /* 0x008fc800000006ff */
[----:B------:R0:W1:Y:S01]  /*11b00*/  SYNCS.PHASECHK.TRANS64.TRYWAIT P1, [R3+URZ+0x30830], R0 ;  /* 0x03083000030075a7 */ /* 0x000062000802017f */
[----:B------:R-:W-:Y:S05]  /*11b10*/  @!P0 BRA `(.L_x_3892) ;  /* 0x0000000000048947 */ /* 0x000fea0003800000 */
[----:B------:R-:W-:Y:S01]  /*11b20*/  BPT.TRAP 0x1 ;  /* 0x000000040000795c */ /* 0x000fe20000300000 */
.L_x_3892:
[----:B------:R-:W-:Y:S01]  /*11b30*/  IMAD.MOV.U32 R119, RZ, RZ, RZ ;  /* 0x000000ffff777224 */ /* 0x000fe200078e00ff */
[----:B-1----:R-:W-:Y:S06]  /*11b40*/  @P1 BRA `(.L_x_3893) ;  /* 0x0000000000081947 */ /* 0x002fec0003800000 */
[----:B------:R-:W1:Y:S02]  /*11b50*/  SYNCS.PHASECHK.TRANS64.TRYWAIT P1, [R3+URZ+0x30830], R0 ;  /* 0x03083000030075a7 */ /* 0x000e64000802017f */
[----:B-1----:R-:W-:Y:S05]  /*11b60*/  @!P1 BRA `(.L_x_3894) ;  /* 0x0000011400d49947 */ /* 0x002fea0003800000 */
.L_x_3893:
[----:B------:R-:W-:Y:S05]  /*11b70*/  WARPSYNC.ALL ;  /* 0x0000000000007948 */ /* 0x000fea0003800000 */
[----:B01----:R-:W-:Y:S01]  /*11b80*/  VIADD R0, R18, 0x1e400 ;  /* 0x0001e40012007836 */ /* 0x003fe20000000000 */
[----:B------:R-:W-:Y:S01]  /*11b90*/  R2UR UR4, R36 ;  /* 0x00000000240472ca */ /* 0x000fe200000e0000 */
[----:B------:R-:W-:Y:S01]  /*11ba0*/  UMOV UR9, 0x40000040 ;  /* 0x4000004000097882 */ /* 0x000fe20000000000 */
[----:B------:R-:W-:Y:S01]  /*11bb0*/  MOV R5, 0x40000040 ;  /* 0x4000004000057802 */ /* 0x000fe20000000f00 */
[----:B------:R-:W-:Y:S01]  /*11bc0*/  WARPGROUP.ARRIVE ;  /* 0x00000000000079c5 */ /* 0x000fe20000000000 */
[----:B------:R-:W-:Y:S01]  /*11bd0*/  SHF.R.U32.HI R0, RZ, 0x4, R0 ;  /* 0x00000004ff007819 */ /* 0x000fe20000011600 */
[----:B------:R-:W-:Y:S01]  /*11be0*/  IMAD.MOV.U32 R7, RZ, RZ, 0x40000040 ;  /* 0x40000040ff077424 */ /* 0x000fe200078e00ff */
[----:B------:R-:W-:Y:S01]  /*11bf0*/  R2UR UR11, R5 ;  /* 0x00000000050b72ca */ /* 0x000fe200000e0000 */
[----:B------:R-:W-:Y:S01]  /*11c00*/  IMAD.U32 R9, RZ, RZ, UR9 ;  /* 0x00000009ff097e24 */ /* 0x000fe2000f8e00ff */
[----:B------:R-:W-:Y:S01]  /*11c10*/  LOP3.LUT R0, R0, 0x3fff, RZ, 0xc0, !PT ;  /* 0x00003fff00007812 */ /* 0x000fe200078ec0ff */
[----:B------:R-:W-:Y:S01]  /*11c20*/  UMOV UR57, 0x40000040 ;  /* 0x4000004000397882 */ /* 0x000fe20000000000 */
[----:B------:R-:W-:Y:S01]  /*11c30*/  UMOV UR53, 0x40000040 ;  /* 0x4000004000357882 */ /* 0x000fe20000000000 */
[----:B------:R-:W-:Y:S01]  /*11c40*/  UMOV UR45, 0x40000040 ;  /* 0x40000040002d7882 */ /* 0x000fe20000000000 */
[----:B------:R-:W-:Y:S01]  /*11c50*/  LOP3.LUT R222, R0, 0x10000, RZ, 0xfc, !PT ;  /* 0x0001000000de7812 */ /* 0x000fe200078efcff */
[----:B------:R-:W-:Y:S01]  /*11c60*/  ULOP3.LUT UR4, UR4, 0x10000, URZ, 0xfc, !UPT ;  /* 0x0001000004047892 */ /* 0x000fe2000f8efc3f */
[----:B------:R-:W-:Y:S01]  /*11c70*/  IMAD.MOV.U32 R5, RZ, RZ, 0x40000040 ;  /* 0x40000040ff057424 */ /* 0x000fe200078e00ff */
[----:B------:R-:W-:Y:S01]  /*11c80*/  UMOV UR41, 0x40000040 ;  /* 0x4000004000297882 */ /* 0x000fe20000000000 */
[----:B------:R-:W-:Y:S01]  /*11c90*/  UMOV UR37, 0x40000040 ;  /* 0x4000004000257882 */ /* 0x000fe20000000000 */
[----:B------:R-:W-:Y:S01]  /*11ca0*/  IMAD R4, R211, 0x900, R222 ;  /* 0x00000900d3047824 */ /* 0x000fe200078e02de */
[----:B------:R-:W-:Y:S01]  /*11cb0*/  UIADD3 UR5, UR4, 0x2, URZ ;  /* 0x0000000204057890 */ /* 0x000fe2000fffe03f */
[----:B------:R-:W-:Y:S01]  /*11cc0*/  R2UR UR39, R5 ;  /* 0x00000000052772ca */ /* 0x000fe200000e0000 */
[----:B------:R-:W-:Y:S01]  /*11cd0*/  UMOV UR8, UR4 ;  /* 0x0000000400087c82 */ /* 0x000fe20008000000 */
[C---:B------:R-:W-:Y:S01]  /*11ce0*/  VIADD R6, R4.reuse, 0x2 ;  /* 0x0000000204067836 */ /* 0x040fe20000000000 */
[----:B------:R-:W-:Y:S01]  /*11cf0*/  R2UR UR10, R4 ;  /* 0x00000000040a72ca */ /* 0x000fe200000e0000 */
[----:B------:R-:W-:Y:S01]  /*11d00*/  IMAD.U32 R8, RZ, RZ, UR8 ;  /* 0x00000008ff087e24 */ /* 0x000fe2000f8e00ff */
[----:B------:R-:W-:-:S02]  /*11d10*/  UIADD3 UR56, UR4, 0x406, URZ ;  /* 0x0000040604387890 */ /* 0x000fc4000fffe03f */
[----:B------:R-:W-:Y:S02]  /*11d20*/  UIADD3 UR52, UR4, 0x800, URZ ;  /* 0x0000080004347890 */ /* 0x000fe4000fffe03f */
[----:B------:R0:W-:Y:S01]  /*11d30*/  STL.64 [R1+0x38], R8 ;  /* 0x0000380801007387 */ /* 0x0001e20000100a00 */
[----:B------:R-:W-:Y:S02]  /*11d40*/  UIADD3 UR44, UR4, 0x802, URZ ;  /* 0x00000802042c7890 */ /* 0x000fe4000fffe03f */
[----:B------:R-:W-:Y:S02]  /*11d50*/  UIADD3 UR40, UR4, 0x804, URZ ;  /* 0x0000080404287890 */ /* 0x000fe4000fffe03f */
[----:B------:R-:W-:Y:S02]  /*11d60*/  UIADD3 UR36, UR4, 0x806, URZ ;  /* 0x0000080604247890 */ /* 0x000fe4000fffe03f */
[----:B------:R-:W-:Y:S01]  /*11d70*/  HGMMA.64x96x16.F32.BF16 R24, gdesc[UR8], RZ, !UPT, gsb0 ;  /* 0x01600000081879f0 */ /* 0x000fe2000c0018ff */
[----:B------:R-:W-:Y:S01]  /*11d80*/  R2UR UR10, R6 ;  /* 0x00000000060a72ca */ /* 0x000fe200000e0000 */
[----:B------:R-:W-:Y:S01]  /*11d90*/  UMOV UR8, UR5 ;  /* 0x0000000500087c82 */ /* 0x000fe20008000000 */
[----:B------:R-:W-:Y:S01]  /*11da0*/  R2UR UR11, R7 ;  /* 0x00000000070b72ca */ /* 0x000fe200000e0000 */
[----:B------:R-:W-:Y:S01]  /*11db0*/  UMOV UR9, 0x40000040 ;  /* 0x4000004000097882 */ /* 0x000fe20000000000 */
[----:B------:R-:W-:Y:S01]  /*11dc0*/  VIADD R6, R4, 0x4 ;  /* 0x0000000404067836 */ /* 0x000fe20000000000 */
[----:B------:R-:W-:Y:S01]  /*11dd0*/  UIADD3 UR5, UR4, 0x4, URZ ;  /* 0x0000000404057890 */ /* 0x000fe2000fffe03f */
[----:B------:R-:W-:-:S02]  /*11de0*/  IMAD.MOV.U32 R7, RZ, RZ, 0x40000040 ;  /* 0x40000040ff077424 */ /* 0x000fc400078e00ff */
[----:B0-----:R-:W-:Y:S02]  /*11df0*/  IMAD.U32 R8, RZ, RZ, UR8 ;  /* 0x00000008ff087e24 */ /* 0x001fe4000f8e00ff */
[----:B------:R-:W-:-:S05]  /*11e00*/  IMAD.U32 R9, RZ, RZ, UR9 ;  /* 0x00000009ff097e24 */ /* 0x000fca000f8e00ff */
[----:B------:R0:W-:Y:S01]  /*11e10*/  STL.64 [R1+0x30], R8 ;  /* 0x0000300801007387 */ /* 0x0001e20000100a00 */
[----:B------:R-:W-:Y:S02]  /*11e20*/  WARPGROUP.DEPBAR.LE gsb0, 0x0 ;  /* 0x00008000000079c5 */ /* 0x000fe40000010000 */
[----:B------:R-:W-:-:S06]  /*11e30*/  WARPGROUP.ARRIVE ;  /* 0x00000000000079c5 */ /* 0x000fcc0000000000 */
[----:B------:R-:W-:Y:S01]  /*11e40*/  HGMMA.64x96x16.F32.BF16 R24, gdesc[UR8], R24, gsb0 ;  /* 0x01600000081879f0 */ /* 0x000fe20008001818 */
[----:B------:R-:W-:Y:S01]  /*11e50*/  R2UR UR10, R6 ;  /* 0x00000000060a72ca */ /* 0x000fe200000e0000 */
[----:B------:R-:W-:Y:S01]  /*11e60*/  UMOV UR8, UR5 ;  /* 0x0000000500087c82 */ /* 0x000fe20008000000 */
[----:B------:R-:W-:Y:S01]  /*11e70*/  R2UR UR11, R7 ;  /* 0x00000000070b72ca */ /* 0x000fe200000e0000 */
[----:B------:R-:W-:Y:S01]  /*11e80*/  UMOV UR9, 0x40000040 ;  /* 0x4000004000097882 */ /* 0x000fe20000000000 */
[----:B------:R-:W-:Y:S01]  /*11e90*/  VIADD R6, R4, 0x6 ;  /* 0x0000000604067836 */ /* 0x000fe20000000000 */
[----:B------:R-:W-:Y:S01]  /*11ea0*/  UIADD3 UR5, UR4, 0x6, URZ ;  /* 0x0000000604057890 */ /* 0x000fe2000fffe03f */
[----:B------:R-:W-:Y:S02]  /*11eb0*/  IMAD.MOV.U32 R7, RZ, RZ, 0x40000040 ;  /* 0x40000040ff077424 */ /* 0x000fe400078e00ff */
        /* <DEDUP_REMOVED lines=49> */
[----:B------:R-:W-:Y:S02]  /*121d0*/  VIADD R6, R4, 0x306 ;  /* 0x0000030604067836 */ /* 0x000fe40000000000 */
[----:B------:R-:W-:Y:S02]  /*121e0*/  IMAD.MOV.U32 R7, RZ, RZ, 0x40000040 ;  /* 0x40000040ff077424 */ /* 0x000fe400078e00ff */
[----:B0-----:R-:W-:Y:S01]  /*121f0*/  IMAD.U32 R8, RZ, RZ, UR8 ;  /* 0x00000008ff087e24 */ /* 0x001fe2000f8e00ff */
[----:B------:R-:W-:Y:S01]  /*12200*/  R2UR UR58, R6 ;  /* 0x00000000063a72ca */ /* 0x000fe200000e0000 */
[----:B------:R-:W-:Y:S01]  /*12210*/  IMAD.U32 R9, RZ, RZ, UR9 ;  /* 0x00000009ff097e24 */ /* 0x000fe2000f8e00ff */
[----:B------:R-:W-:Y:S01]  /*12220*/  R2UR UR59, R7 ;  /* 0x00000000073b72ca */ /* 0x000fe200000e0000 */
[----:B------:R-:W-:Y:S01]  /*12230*/  IMAD.MOV.U32 R7, RZ, RZ, 0x40000040 ;  /* 0x40000040ff077424 */ /* 0x000fe200078e00ff */
[----:B------:R-:W-:-:S02]  /*12240*/  IADD3 R6, R4, 0x600, RZ ;  /* 0x0000060004067810 */ /* 0x000fc40007ffe0ff */
[----:B------:R0:W-:Y:S02]  /*12250*/  STL.64 [R1+0x8], R8 ;  /* 0x0000080801007387 */ /* 0x0001e40000100a00 */
[----:B------:R-:W-:Y:S01]  /*12260*/  R2UR UR54, R6 ;  /* 0x00000000063672ca */ /* 0x000fe200000e0000 */
[----:B------:R-:W-:Y:S01]  /*12270*/  VIADD R6, R4, 0x602 ;  /* 0x0000060204067836 */ /* 0x000fe20000000000 */
[----:B------:R-:W-:Y:S01]  /*12280*/  R2UR UR55, R7 ;  /* 0x00000000073772ca */ /* 0x000fe200000e0000 */
[----:B------:R-:W-:-:S03]  /*12290*/  IMAD.MOV.U32 R7, RZ, RZ, 0x40000040 ;  /* 0x40000040ff077424 */ /* 0x000fc600078e00ff */
[----:B------:R-:W-:Y:S01]  /*122a0*/  R2UR UR46, R6 ;  /* 0x00000000062e72ca */ /* 0x000fe200000e0000 */
[C---:B------:R-:W-:Y:S01]  /*122b0*/  VIADD R6, R4.reuse, 0x604 ;  /* 0x0000060404067836 */ /* 0x040fe20000000000 */
[----:B------:R-:W-:Y:S01]  /*122c0*/  R2UR UR47, R7 ;  /* 0x00000000072f72ca */ /* 0x000fe200000e0000 */
[----:B------:R-:W-:Y:S02]  /*122d0*/  IMAD.MOV.U32 R7, RZ, RZ, 0x40000040 ;  /* 0x40000040ff077424 */ /* 0x000fe400078e00ff */
[----:B------:R-:W-:Y:S01]  /*122e0*/  VIADD R4, R4, 0x606 ;  /* 0x0000060604047836 */ /* 0x000fe20000000000 */
[----:B------:R-:W-:Y:S02]  /*122f0*/  R2UR UR42, R6 ;  /* 0x00000000062a72ca */ /* 0x000fe400000e0000 */
[----:B------:R-:W-:Y:S02]  /*12300*/  R2UR UR43, R7 ;  /* 0x00000000072b72ca */ /* 0x000fe400000e0000 */
[----:B------:R-:W-:Y:S01]  /*12310*/  R2UR UR38, R4 ;  /* 0x00000000042672ca */ /* 0x000fe200000e0000 */
[----:B------:R-:W-:-:S02]  /*12320*/  WARPGROUP.DEPBAR.LE gsb0, 0x0 ;  /* 0x00008000000079c5 */ /* 0x000fc40000010000 */
        /* <DEDUP_REMOVED lines=18> */
[----:B0-----:R-:W-:Y:S05]  /*12450*/  @!P0 BRA `(.L_x_3895) ;  /* 0x0000000000048947 */ /* 0x001fea0003800000 */
[----:B------:R-:W-:Y:S01]  /*12460*/  BPT.TRAP 0x1 ;  /* 0x000000040000795c */ /* 0x000fe20000300000 */
.L_x_3895:
[----:B------:R-:W2:Y:S01]  /*12470*/  LDL R0, [R1+0x44] ;  /* 0x0000440001007983 */ /* 0x000ea20000100800 */
[----:B------:R-:W-:Y:S01]  /*12480*/  ULDC UR4, c[0x0][0x988] ;  /* 0x0002620000047ab9 */ /* 0x000fe20000000800 */
[----:B------:R-:W-:Y:S01]  /*12490*/  P2R R4, PR, RZ, 0x1 ;  /* 0x00000001ff047803 */ /* 0x000fe20000000000 */
[----:B------:R-:W-:Y:S01]  /*124a0*/  ULDC UR38, c[0x0][0x988] ;  /* 0x0002620000267ab9 */ /* 0x000fe20000000800 */
[----:B------:R-:W-:Y:S01]  /*124b0*/  BSSY B0, `(.L_x_3896) ;  /* 0x00003f4000007945 */ /* 0x000fe20003800000 */
[--C-:B------:R-:W-:Y:S01]  /*124c0*/  IMAD.MOV.U32 R118, RZ, RZ, R119.reuse ;  /* 0x000000ffff767224 */ /* 0x100fe200078e0077 */
[----:B------:R-:W-:Y:S01]  /*124d0*/  MOV R102, R119 ;  /* 0x0000007700667202 */ /* 0x000fe20000000f00 */
        /* <DEDUP_REMOVED lines=28> */
[----:B------:R-:W-:Y:S01]  /*126a0*/  IMAD.MOV.U32 R72, RZ, RZ, R119 ;  /* 0x000000ffff487224 */ /* 0x000fe200078e0077 */
[----:B--2---:R-:W-:-:S05]  /*126b0*/  IADD3 R5, R138, 0x60, -R0 ;  /* 0x000000608a057810 */ /* 0x004fca0007ffe800 */
[----:B------:R-:W-:-:S05]  /*126c0*/  IMAD R5, R2, -0x60, R5 ;  /* 0xffffffa002057824 */ /* 0x000fca00078e0205 */
        /* <DEDUP_REMOVED lines=66> */
[--C-:B------:R-:W-:Y:S01]  /*12af0*/  IMAD.MOV.U32 R56, RZ, RZ, R119.reuse ;  /* 0x000000ffff387224 */ /* 0x100fe200078e0077 */
[----:B------:R-:W-:Y:S02]  /*12b00*/  FMNMX.FTZ R0, R93, R0, !PT ;  /* 0x000000005d007209 */ /* 0x000fe40007810000 */
[----:B------:R-:W-:Y:S01]  /*12b10*/  FSEL R25, R50, -INF , P6 ;  /* 0xff80000032197808 */ /* 0x000fe20003000000 */
[----:B------:R-:W-:Y:S01]  /*12b20*/  IMAD.MOV.U32 R50, RZ, RZ, R119 ;  /* 0x000000ffff327224 */ /* 0x000fe200078e0077 */
        /* <DEDUP_REMOVED lines=29> */
[----:B------:R-:W-:Y:S02]  /*12d00*/  FMNMX.FTZ R0, R103, R0, !PT ;  /* 0x0000000067007209 */ /* 0x000fe40007810000 */
[----:B------:R-:W-:Y:S02]  /*12d10*/  FSEL R67, R67, -INF , P3 ;  /* 0xff80000043437808 */ /* 0x000fe40001800000 */
[----:B------:R-:W-:Y:S01]  /*12d20*/  FMNMX.FTZ R8, R69, R0, !PT ;  /* 0x0000000045087209 */ /* 0x000fe20007810000 */
[----:B------:R-:W-:Y:S01]  /*12d30*/  IMAD.U32 R0, RZ, RZ, UR4 ;  /* 0x00000004ff007e24 */ /* 0x000fe2000f8e00ff */
[----:B------:R-:W-:-:S02]  /*12d40*/  FSEL R71, R71, -INF , P1 ;  /* 0xff80000047477808 */ /* 0x000fc40000800000 */
[----:B------:R-:W-:Y:S01]  /*12d50*/  MOV R44, R119 ;  /* 0x00000077002c7202 */ /* 0x000fe20000000f00 */
[----:B------:R-:W0:Y:S02]  /*12d60*/  SHFL.BFLY PT, R5, R8, 0x2, 0x1f ;  /* 0x0c401f0008057f89 */ /* 0x000e2400000e0000 */
[----:B0-----:R-:W-:-:S05]  /*12d70*/  FMNMX.FTZ R10, R8, R5, !PT ;  /* 0x00000005080a7209 */ /* 0x001fca0007810000 */
[----:B------:R-:W0:Y:S02]  /*12d80*/  SHFL.BFLY PT, R5, R10, 0x1, 0x1f ;  /* 0x0c201f000a057f89 */ /* 0x000e2400000e0000 */
[----:B0-----:R-:W-:-:S04]  /*12d90*/  FMNMX.FTZ R5, R10, R5, !PT ;  /* 0x000000050a057209 */ /* 0x001fc80007810000 */
[C---:B------:R-:W-:Y:S01]  /*12da0*/  FSETP.NEU.FTZ.AND P0, PT, R5.reuse, -INF , PT ;  /* 0xff8000000500780b */ /* 0x040fe20003f1d000 */
[----:B------:R-:W-:-:S05]  /*12db0*/  FMUL.FTZ R6, R5, R0 ;  /* 0x0000000005067220 */ /* 0x000fca0000410000 */
[----:B------:R-:W-:Y:S02]  /*12dc0*/  FSEL R6, R6, RZ, P0 ;  /* 0x000000ff06067208 */ /* 0x000fe40000000000 */
[----:B------:R-:W-:Y:S02]  /*12dd0*/  ISETP.NE.AND P0, PT, R4, RZ, PT ;  /* 0x000000ff0400720c */ /* 0x000fe40003f05270 */
[----:B------:R-:W-:Y:S01]  /*12de0*/  FMNMX.FTZ R4, R7, R27, !PT ;  /* 0x0000001b07047209 */ /* 0x000fe20007810000 */
[-CC-:B------:R-:W-:Y:S01]  /*12df0*/  FFMA.FTZ R184, R73, R0.reuse, -R6.reuse ;  /* 0x0000000049b87223 */ /* 0x180fe20000010806 */
[-CC-:B------:R-:W-:Y:S01]  /*12e00*/  FFMA.FTZ R73, R75, R0.reuse, -R6.reuse ;  /* 0x000000004b497223 */ /* 0x180fe20000010806 */
[----:B------:R-:W-:Y:S01]  /*12e10*/  FSEL R75, R62, -INF , P6 ;  /* 0xff8000003e4b7808 */ /* 0x000fe20003000000 */
[--C-:B------:R-:W-:Y:S01]  /*12e20*/  FFMA.FTZ R61, R77, R0, -R6.reuse ;  /* 0x000000004d3d7223 */ /* 0x100fe20000010806 */
[----:B------:R-:W-:Y:S01]  /*12e30*/  FMNMX.FTZ R4, R9, R4, !PT ;  /* 0x0000000409047209 */ /* 0x000fe20007810000 */
        /* <DEDUP_REMOVED lines=13> */
[----:B------:R-:W-:Y:S01]  /*12f10*/  MUFU.EX2 R190, R190 ;  /* 0x000000be00be7308 */ /* 0x000fe20000000800 */
[--C-:B------:R-:W-:Y:S01]  /*12f20*/  FFMA.FTZ R41, R41, R0, -R6.reuse ;  /* 0x0000000029297223 */ /* 0x100fe20000010806 */
[----:B------:R-:W-:Y:S01]  /*12f30*/  FMNMX.FTZ R4, R13, R4, !PT ;  /* 0x000000040d047209 */ /* 0x000fe20007810000 */
[-CC-:B------:R-:W-:Y:S01]  /*12f40*/  FFMA.FTZ R45, R45, R0.reuse, -R6.reuse ;  /* 0x000000002d2d7223 */ /* 0x180fe20000010806 */
[-CC-:B------:R-:W-:Y:S01]  /*12f50*/  FFMA.FTZ R176, R87, R0.reuse, -R6.reuse ;  /* 0x0000000057b07223 */ /* 0x180fe20000010806 */
        /* <DEDUP_REMOVED lines=11> */
[----:B------:R-:W0:Y:S01]  /*13010*/  MUFU.EX2 R53, R53 ;  /* 0x0000003500357308 */ /* 0x000e220000000800 */
[--C-:B------:R-:W-:Y:S01]  /*13020*/  FFMA.FTZ R170, R103, R0, -R6.reuse ;  /* 0x0000000067aa7223 */ /* 0x100fe20000010806 */
[----:B------:R-:W-:Y:S01]  /*13030*/  FMNMX.FTZ R4, R21, R4, !PT ;  /* 0x0000000415047209 */ /* 0x000fe20007810000 */
[----:B------:R-:W-:Y:S01]  /*13040*/  FFMA.FTZ R69, R69, R0, -R6 ;  /* 0x0000000045457223 */ /* 0x000fe20000010806 */
[----:B------:R-:W-:-:S02]  /*13050*/  IMAD.MOV.U32 R103, RZ, RZ, R119 ;  /* 0x000000ffff677224 */ /* 0x000fc400078e0077 */
[----:B------:R-:W-:Y:S01]  /*13060*/  FMNMX.FTZ R4, R47, R4, !PT ;  /* 0x000000042f047209 */ /* 0x000fe20007810000 */
[--C-:B------:R-:W-:Y:S01]  /*13070*/  IMAD.MOV.U32 R101, RZ, RZ, R119.reuse ;  /* 0x000000ffff657224 */ /* 0x100fe200078e0077 */
[----:B------:R1:W-:Y:S01]  /*13080*/  MUFU.EX2 R63, R81 ;  /* 0x00000051003f7308 */ /* 0x0003e20000000800 */
[--C-:B------:R-:W-:Y:S01]  /*13090*/  IMAD.MOV.U32 R97, RZ, RZ, R119.reuse ;  /* 0x000000ffff617224 */ /* 0x100fe200078e0077 */
[----:B------:R-:W-:Y:S01]  /*130a0*/  FMNMX.FTZ R4, R25, R4, !PT ;  /* 0x0000000419047209 */ /* 0x000fe20007810000 */
[--C-:B------:R-:W-:Y:S02]  /*130b0*/  IMAD.MOV.U32 R95, RZ, RZ, R119.reuse ;  /* 0x000000ffff5f7224 */ /* 0x100fe400078e0077 */
[--C-:B------:R-:W-:Y:S01]  /*130c0*/  IMAD.MOV.U32 R91, RZ, RZ, R119.reuse ;  /* 0x000000ffff5b7224 */ /* 0x100fe200078e0077 */
[----:B------:R-:W-:Y:S01]  /*130d0*/  FMNMX.FTZ R4, R51, R4, !PT ;  /* 0x0000000433047209 */ /* 0x000fe20007810000 */
[--C-:B------:R-:W-:Y:S01]  /*130e0*/  IMAD.MOV.U32 R89, RZ, RZ, R119.reuse ;  /* 0x000000ffff597224 */ /* 0x100fe200078e0077 */
[----:B------:R-:W2:Y:S01]  /*130f0*/  MUFU.EX2 R61, R61 ;  /* 0x0000003d003d7308 */ /* 0x000ea20000000800 */
[----:B-1----:R-:W-:Y:S01]  /*13100*/  FFMA.FTZ R81, R93, R0, -R6 ;  /* 0x000000005d517223 */ /* 0x002fe20000010806 */
[----:B------:R-:W-:Y:S01]  /*13110*/  FMNMX.FTZ R4, R29, R4, !PT ;  /* 0x000000041d047209 */ /* 0x000fe20007810000 */
[----:B------:R-:W-:-:S02]  /*13120*/  IMAD.MOV.U32 R93, RZ, RZ, R119 ;  /* 0x000000ffff5d7224 */ /* 0x000fc400078e0077 */
[--C-:B------:R-:W-:Y:S01]  /*13130*/  IMAD.MOV.U32 R87, RZ, RZ, R119.reuse ;  /* 0x000000ffff577224 */ /* 0x100fe200078e0077 */
[----:B------:R-:W-:Y:S01]  /*13140*/  FMNMX.FTZ R4, R55, R4, !PT ;  /* 0x0000000437047209 */ /* 0x000fe20007810000 */
[--C-:B------:R-:W-:Y:S01]  /*13150*/  IMAD.MOV.U32 R70, RZ, RZ, R119.reuse ;  /* 0x000000ffff467224 */ /* 0x100fe200078e0077 */
[----:B------:R-:W1:Y:S01]  /*13160*/  MUFU.EX2 R184, R184 ;  /* 0x000000b800b87308 */ /* 0x000e620000000800 */
[--C-:B------:R-:W-:Y:S01]  /*13170*/  IMAD.MOV.U32 R66, RZ, RZ, R119.reuse ;  /* 0x000000ffff427224 */ /* 0x100fe200078e0077 */
[----:B------:R-:W-:Y:S01]  /*13180*/  FMNMX.FTZ R4, R33, R4, !PT ;  /* 0x0000000421047209 */ /* 0x000fe20007810000 */
[----:B------:R-:W-:-:S03]  /*13190*/  IMAD.MOV.U32 R62, RZ, RZ, R119 ;  /* 0x000000ffff3e7224 */ /* 0x000fc600078e0077 */
[----:B------:R-:W-:Y:S02]  /*131a0*/  FMNMX.FTZ R4, R59, R4, !PT ;  /* 0x000000043b047209 */ /* 0x000fe40007810000 */
[----:B------:R-:W3:Y:S02]  /*131b0*/  MUFU.EX2 R73, R73 ;  /* 0x0000004900497308 */ /* 0x000ee40000000800 */
[----:B------:R-:W-:-:S04]  /*131c0*/  FMNMX.FTZ R4, R75, R4, !PT ;  /* 0x000000044b047209 */ /* 0x000fc80007810000 */
[----:B------:R-:W-:Y:S02]  /*131d0*/  FMNMX.FTZ R4, R77, R4, !PT ;  /* 0x000000044d047209 */ /* 0x000fe40007810000 */
[----:B------:R-:W4:Y:S02]  /*131e0*/  MUFU.EX2 R186, R186 ;  /* 0x000000ba00ba7308 */ /* 0x000f240000000800 */
[----:B------:R-:W-:-:S04]  /*131f0*/  FMNMX.FTZ R4, R79, R4, !PT ;  /* 0x000000044f047209 */ /* 0x000fc80007810000 */
[----:B------:R-:W-:Y:S02]  /*13200*/  FMNMX.FTZ R4, R67, R4, !PT ;  /* 0x0000000443047209 */ /* 0x000fe40007810000 */
[----:B------:R-:W-:Y:S02]  /*13210*/  MUFU.EX2 R180, R180 ;  /* 0x000000b400b47308 */ /* 0x000fe40000000800 */
[----:B------:R-:W-:-:S04]  /*13220*/  FMNMX.FTZ R4, R37, R4, !PT ;  /* 0x0000000425047209 */ /* 0x000fc80007810000 */
[----:B------:R-:W-:Y:S02]  /*13230*/  FMNMX.FTZ R4, R71, R4, !PT ;  /* 0x0000000447047209 */ /* 0x000fe40007810000 */
[----:B------:R-:W-:Y:S03]  /*13240*/  MUFU.EX2 R41, R41 ;  /* 0x0000002900297308 */ /* 0x000fe60000000800 */
[----:B------:R-:W0:Y:S05]  /*13250*/  SHFL.BFLY PT, R83, R4, 0x2, 0x1f ;  /* 0x0c401f0004537f89 */ /* 0x000e2a00000e0000 */
[----:B------:R-:W-:Y:S08]  /*13260*/  MUFU.EX2 R182, R182 ;  /* 0x000000b600b67308 */ /* 0x000ff00000000800 */
[----:B------:R-:W-:Y:S08]  /*13270*/  MUFU.EX2 R45, R45 ;  /* 0x0000002d002d7308 */ /* 0x000ff00000000800 */
[----:B------:R-:W-:Y:S01]  /*13280*/  MUFU.EX2 R176, R176 ;  /* 0x000000b000b07308 */ /* 0x000fe20000000800 */
[----:B0-----:R-:W-:Y:S01]  /*13290*/  FMNMX.FTZ R8, R4, R83, !PT ;  /* 0x0000005304087209 */ /* 0x001fe20007810000 */
[----:B------:R-:W-:Y:S01]  /*132a0*/  FFMA.FTZ R83, R99, R0, -R6 ;  /* 0x0000000063537223 */ /* 0x000fe20000010806 */
[----:B------:R-:W-:-:S03]  /*132b0*/  IMAD.MOV.U32 R99, RZ, RZ, R119 ;  /* 0x000000ffff637224 */ /* 0x000fc600078e0077 */
[----:B------:R-:W0:Y:S02]  /*132c0*/  SHFL.BFLY PT, R85, R8, 0x1, 0x1f ;  /* 0x0c201f0008557f89 */ /* 0x000e2400000e0000 */
[----:B------:R-:W-:Y:S08]  /*132d0*/  MUFU.EX2 R49, R49 ;  /* 0x0000003100317308 */ /* 0x000ff00000000800 */
[----:B------:R-:W-:Y:S08]  /*132e0*/  MUFU.EX2 R178, R178 ;  /* 0x000000b200b27308 */ /* 0x000ff00000000800 */
[----:B------:R-:W-:Y:S01]  /*132f0*/  MUFU.EX2 R81, R81 ;  /* 0x0000005100517308 */ /* 0x000fe20000000800 */
[----:B0-----:R-:W-:-:S07]  /*13300*/  FMNMX.FTZ R4, R8, R85, !PT ;  /* 0x0000005508047209 */ /* 0x001fce0007810000 */
[----:B------:R-:W-:Y:S01]  /*13310*/  MUFU.EX2 R172, R172 ;  /* 0x000000ac00ac7308 */ /* 0x000fe20000000800 */
[----:B------:R-:W-:Y:S01]  /*13320*/  IMAD.MOV.U32 R85, RZ, RZ, R119 ;  /* 0x000000ffff557224 */ /* 0x000fe200078e0077 */
[C---:B------:R-:W-:Y:S01]  /*13330*/  FSETP.NEU.FTZ.AND P1, PT, R4.reuse, -INF , PT ;  /* 0xff8000000400780b */ /* 0x040fe20003f3d000 */
[----:B------:R-:W-:-:S05]  /*13340*/  FMUL.FTZ R20, R4, R0 ;  /* 0x0000000004147220 */ /* 0x000fca0000410000 */
[----:B------:R-:W-:Y:S01]  /*13350*/  MUFU.EX2 R57, R57 ;  /* 0x0000003900397308 */ /* 0x000fe20000000800 */
[----:B------:R-:W-:-:S05]  /*13360*/  FSEL R20, R20, RZ, P1 ;  /* 0x000000ff14147208 */ /* 0x000fca0000800000 */
        /* <DEDUP_REMOVED lines=8> */
[----:B------:R-:W-:Y:S01]  /*133f0*/  FADD.FTZ R28, R190, R7 ;  /* 0x00000007be1c7221 */ /* 0x000fe20000010000 */
[-CC-:B------:R-:W-:Y:S01]  /*13400*/  FFMA.FTZ R187, R13, R0.reuse, -R20.reuse ;  /* 0x000000000dbb7223 */ /* 0x180fe20000010814 */
[-CC-:B------:R-:W-:Y:S01]  /*13410*/  FFMA.FTZ R12, R39, R0.reuse, -R20.reuse ;  /* 0x00000000270c7223 */ /* 0x180fe20000010814 */
[-C--:B------:R-:W-:Y:S01]  /*13420*/  FFMA.FTZ R181, R15, R0.reuse, -R20 ;  /* 0x000000000fb57223 */ /* 0x080fe20000010814 */
[----:B--2---:R-:W-:Y:S01]  /*13430*/  FADD.FTZ R7, R61, R28 ;  /* 0x0000001c3d077221 */ /* 0x004fe20000010000 */
[-CC-:B------:R-:W-:Y:S01]  /*13440*/  FFMA.FTZ R14, R43, R0.reuse, -R20.reuse ;  /* 0x000000002b0e7223 */ /* 0x180fe20000010814 */
[----:B------:R-:W0:Y:S01]  /*13450*/  MUFU.EX2 R6, R6 ;  /* 0x0000000600067308 */ /* 0x000e220000000800 */
[-CC-:B------:R-:W-:Y:S01]  /*13460*/  FFMA.FTZ R183, R21, R0.reuse, -R20.reuse ;  /* 0x0000000015b77223 */ /* 0x180fe20000010814 */
[----:B-1----:R-:W-:Y:S01]  /*13470*/  FADD.FTZ R28, R184, R7 ;  /* 0x00000007b81c7221 */ /* 0x002fe20000010000 */
[-CC-:B------:R-:W-:Y:S01]  /*13480*/  FFMA.FTZ R24, R47, R0.reuse, -R20.reuse ;  /* 0x000000002f187223 */ /* 0x180fe20000010814 */
[-CC-:B------:R-:W-:Y:S01]  /*13490*/  FFMA.FTZ R177, R25, R0.reuse, -R20.reuse ;  /* 0x0000000019b17223 */ /* 0x180fe20000010814 */
[-C--:B------:R-:W-:Y:S01]  /*134a0*/  FFMA.FTZ R26, R51, R0.reuse, -R20 ;  /* 0x00000000331a7223 */ /* 0x080fe20000010814 */
[----:B---3--:R-:W-:Y:S01]  /*134b0*/  FADD.FTZ R9, R73, R28 ;  /* 0x0000001c49097221 */ /* 0x008fe20000010000 */
[-CC-:B------:R-:W-:Y:S01]  /*134c0*/  FFMA.FTZ R179, R29, R0.reuse, -R20.reuse ;  /* 0x000000001db37223 */ /* 0x180fe20000010814 */
[----:B------:R-:W1:Y:S01]  /*134d0*/  MUFU.EX2 R191, R191 ;  /* 0x000000bf00bf7308 */ /* 0x000e620000000800 */
[-CC-:B------:R-:W-:Y:S01]  /*134e0*/  FFMA.FTZ R28, R55, R0.reuse, -R20.reuse ;  /* 0x00000000371c7223 */ /* 0x180fe20000010814 */
[----:B----4-:R-:W-:Y:S01]  /*134f0*/  FADD.FTZ R32, R186, R9 ;  /* 0x00000009ba207221 */ /* 0x010fe20000010000 */
[-CC-:B------:R-:W-:Y:S01]  /*13500*/  FFMA.FTZ R173, R33, R0.reuse, -R20.reuse ;  /* 0x0000000021ad7223 */ /* 0x180fe20000010814 */
[-CC-:B------:R-:W-:Y:S01]  /*13510*/  FFMA.FTZ R59, R59, R0.reuse, -R20.reuse ;  /* 0x000000003b3b7223 */ /* 0x180fe20000010814 */
[-C--:B------:R-:W-:Y:S01]  /*13520*/  FFMA.FTZ R75, R75, R0.reuse, -R20 ;  /* 0x000000004b4b7223 */ /* 0x080fe20000010814 */
[----:B------:R-:W-:Y:S01]  /*13530*/  FADD.FTZ R9, R63, R32 ;  /* 0x000000203f097221 */ /* 0x000fe20000010000 */
[-C--:B------:R-:W-:Y:S01]  /*13540*/  FFMA.FTZ R77, R77, R0.reuse, -R20 ;  /* 0x000000004d4d7223 */ /* 0x080fe20000010814 */
[----:B------:R-:W2:Y:S01]  /*13550*/  MUFU.EX2 R8, R8 ;  /* 0x0000000800087308 */ /* 0x000ea20000000800 */
[----:B0-----:R-:W-:Y:S01]  /*13560*/  FADD.FTZ R30, R189, R6 ;  /* 0x00000006bd1e7221 */ /* 0x001fe20000010000 */
[-CC-:B------:R-:W-:Y:S01]  /*13570*/  FFMA.FTZ R79, R79, R0.reuse, -R20.reuse ;  /* 0x000000004f4f7223 */ /* 0x180fe20000010814 */
[-CC-:B------:R-:W-:Y:S01]  /*13580*/  FFMA.FTZ R67, R67, R0.reuse, -R20.reuse ;  /* 0x0000000043437223 */ /* 0x180fe20000010814 */
[-CC-:B------:R-:W-:Y:S01]  /*13590*/  FFMA.FTZ R37, R37, R0.reuse, -R20.reuse ;  /* 0x0000000025257223 */ /* 0x180fe20000010814 */
[----:B------:R-:W-:Y:S01]  /*135a0*/  FFMA.FTZ R71, R71, R0, -R20 ;  /* 0x0000000047477223 */ /* 0x000fe20000010814 */
[----:B------:R-:W-:Y:S01]  /*135b0*/  F2FP.BF16.F32.PACK_AB R189, R6, R189 ;  /* 0x000000bd06bd723e */ /* 0x000fe200000010ff */
[--C-:B------:R-:W-:Y:S01]  /*135c0*/  IMAD.MOV.U32 R55, RZ, RZ, R119.reuse ;  /* 0x000000ffff377224 */ /* 0x100fe200078e0077 */
[----:B------:R-:W0:Y:S01]  /*135d0*/  MUFU.EX2 R185, R185 ;  /* 0x000000b900b97308 */ /* 0x000e220000000800 */
[----:B-1----:R-:W-:Y:S01]  /*135e0*/  FADD.FTZ R7, R191, R30 ;  /* 0x0000001ebf077221 */ /* 0x002fe20000010000 */
[----:B------:R-:W-:Y:S01]  /*135f0*/  F2FP.BF16.F32.PACK_AB R188, R53, R188 ;  /* 0x000000bc35bc723e */ /* 0x000fe200000010ff */
[--C-:B------:R-:W-:Y:S01]  /*13600*/  IMAD.MOV.U32 R53, RZ, RZ, R119.reuse ;  /* 0x000000ffff357224 */ /* 0x100fe200078e0077 */
[----:B------:R-:W-:Y:S01]  /*13610*/  F2FP.BF16.F32.PACK_AB R190, R61, R190 ;  /* 0x000000be3dbe723e */ /* 0x000fe200000010ff */
[--C-:B------:R-:W-:Y:S01]  /*13620*/  IMAD.MOV.U32 R61, RZ, RZ, R119.reuse ;  /* 0x000000ffff3d7224 */ /* 0x100fe200078e0077 */
[----:B------:R-:W-:Y:S01]  /*13630*/  F2FP.BF16.F32.PACK_AB R184, R73, R184 ;  /* 0x000000b849b8723e */ /* 0x000fe200000010ff */
[----:B------:R-:W-:Y:S01]  /*13640*/  IMAD.MOV.U32 R51, RZ, RZ, R119 ;  /* 0x000000ffff337224 */ /* 0x000fe200078e0077 */
[----:B------:R-:W1:Y:S01]  /*13650*/  MUFU.EX2 R10, R10 ;  /* 0x0000000a000a7308 */ /* 0x000e620000000800 */
[C---:B--2---:R-:W-:Y:S01]  /*13660*/  FADD.FTZ R30, R8.reuse, R7 ;  /* 0x00000007081e7221 */ /* 0x044fe20000010000 */
[----:B------:R-:W-:Y:S01]  /*13670*/  F2FP.BF16.F32.PACK_AB R186, R63, R186 ;  /* 0x000000ba3fba723e */ /* 0x000fe200000010ff */
[--C-:B------:R-:W-:Y:S01]  /*13680*/  IMAD.MOV.U32 R63, RZ, RZ, R119.reuse ;  /* 0x000000ffff3f7224 */ /* 0x100fe200078e0077 */
[----:B------:R-:W-:Y:S01]  /*13690*/  F2FP.BF16.F32.PACK_AB R191, R8, R191 ;  /* 0x000000bf08bf723e */ /* 0x000fe200000010ff */
[--C-:B------:R-:W-:Y:S01]  /*136a0*/  IMAD.MOV.U32 R47, RZ, RZ, R119.reuse ;  /* 0x000000ffff2f7224 */ /* 0x100fe200078e0077 */
[----:B------:R-:W-:Y:S01]  /*136b0*/  MOV R73, R119 ;  /* 0x0000007700497202 */ /* 0x000fe20000000f00 */
[----:B------:R-:W-:Y:S01]  /*136c0*/  IMAD.MOV.U32 R43, RZ, RZ, R119 ;  /* 0x000000ffff2b7224 */ /* 0x000fe200078e0077 */
[----:B------:R-:W2:Y:S01]  /*136d0*/  MUFU.EX2 R187, R187 ;  /* 0x000000bb00bb7308 */ /* 0x000ea20000000800 */
[----:B0-----:R-:W-:Y:S01]  /*136e0*/  FADD.FTZ R7, R185, R30 ;  /* 0x0000001eb9077221 */ /* 0x001fe20000010000 */
[----:B------:R-:W-:Y:S01]  /*136f0*/  FADD.FTZ R30, R180, R9 ;  /* 0x00000009b41e7221 */ /* 0x000fe20000010000 */
[----:B------:R-:W-:Y:S01]  /*13700*/  F2FP.BF16.F32.PACK_AB R180, R41, R180 ;  /* 0x000000b429b4723e */ /* 0x000fe200000010ff */
[----:B------:R-:W-:-:S02]  /*13710*/  IMAD.MOV.U32 R39, RZ, RZ, R119 ;  /* 0x000000ffff277224 */ /* 0x000fc400078e0077 */
[----:B------:R-:W-:Y:S01]  /*13720*/  FADD.FTZ R9, R41, R30 ;  /* 0x0000001e29097221 */ /* 0x000fe20000010000 */
[----:B------:R-:W-:Y:S01]  /*13730*/  VIADD R30, R3, 0x30840 ;  /* 0x00030840031e7836 */ /* 0x000fe20000000000 */
[----:B------:R-:W0:Y:S01]  /*13740*/  MUFU.EX2 R12, R12 ;  /* 0x0000000c000c7308 */ /* 0x000e220000000800 */
[----:B-1----:R-:W-:Y:S01]  /*13750*/  FADD.FTZ R32, R10, R7 ;  /* 0x000000070a207221 */ /* 0x002fe20000010000 */
[----:B------:R-:W-:Y:S01]  /*13760*/  FADD.FTZ R34, R182, R9 ;  /* 0x00000009b6227221 */ /* 0x000fe20000010000 */
[----:B------:R-:W-:Y:S01]  /*13770*/  VIADD R9, R2, 0xfffffffe ;  /* 0xfffffffe02097836 */ /* 0x000fe20000000000 */
[----:B------:R-:W-:Y:S01]  /*13780*/  PRMT R3, R223, 0x654, R30 ;  /* 0x00000654df037816 */ /* 0x000fe2000000001e */
[----:B------:R-:W-:Y:S01]  /*13790*/  IMAD.MOV.U32 R2, RZ, RZ, 0x3f800000 ;  /* 0x3f800000ff027424 */ /* 0x000fe200078e00ff */
[----:B------:R-:W-:Y:S01]  /*137a0*/  F2FP.BF16.F32.PACK_AB R182, R45, R182 ;  /* 0x000000b62db6723e */ /* 0x000fe200000010ff */
[--C-:B------:R-:W-:Y:S01]  /*137b0*/  IMAD.MOV.U32 R41, RZ, RZ, R119.reuse ;  /* 0x000000ffff297224 */ /* 0x100fe200078e0077 */
[----:B------:R-:W1:Y:S01]  /*137c0*/  MUFU.EX2 R181, R181 ;  /* 0x000000b500b57308 */ /* 0x000e620000000800 */
[----:B--2---:R-:W-:Y:S01]  /*137d0*/  FADD.FTZ R7, R187, R32 ;  /* 0x00000020bb077221 */ /* 0x004fe20000010000 */
[----:B------:R1:W-:Y:S01]  /*137e0*/  SYNCS.ARRIVE.TRANS64.RED.A1T0 RZ, [R3+URZ], RZ ;  /* 0x000000ff03ff79a7 */ /* 0x0003e2000810043f */
[----:B------:R-:W-:Y:S01]  /*137f0*/  ISETP.GE.AND P1, PT, R9, R221, PT ;  /* 0x000000dd0900720c */ /* 0x000fe20003f26270 */
[--C-:B------:R-:W-:Y:S01]  /*13800*/  IMAD.MOV.U32 R35, RZ, RZ, R119.reuse ;  /* 0x000000ffff237224 */ /* 0x100fe200078e0077 */
[----:B------:R-:W-:Y:S01]  /*13810*/  F2FP.BF16.F32.PACK_AB R185, R10, R185 ;  /* 0x000000b90ab9723e */ /* 0x000fe200000010ff */
[----:B------:R-:W-:-:S02]  /*13820*/  IMAD.MOV.U32 R33, RZ, RZ, R119 ;  /* 0x000000ffff217224 */ /* 0x000fc400078e0077 */
[----:B------:R-:W2:Y:S01]  /*13830*/  MUFU.EX2 R14, R14 ;  /* 0x0000000e000e7308 */ /* 0x000ea20000000800 */
[C---:B0-----:R-:W-:Y:S01]  /*13840*/  FADD.FTZ R32, R12.reuse, R7 ;  /* 0x000000070c207221 */ /* 0x041fe20000010000 */
[----:B------:R-:W-:Y:S01]  /*13850*/  FADD.FTZ R7, R45, R34 ;  /* 0x000000222d077221 */ /* 0x000fe20000010000 */
[----:B------:R-:W-:Y:S01]  /*13860*/  F2FP.BF16.F32.PACK_AB R187, R12, R187 ;  /* 0x000000bb0cbb723e */ /* 0x000fe200000010ff */
[----:B------:R-:W-:Y:S02]  /*13870*/  IMAD.MOV.U32 R45, RZ, RZ, R119 ;  /* 0x000000ffff2d7224 */ /* 0x000fe400078e0077 */
[----:B------:R-:W-:Y:S01]  /*13880*/  FADD.FTZ R34, R176, R7 ;  /* 0x00000007b0227221 */ /* 0x000fe20000010000 */
[----:B------:R-:W-:Y:S01]  /*13890*/  F2FP.BF16.F32.PACK_AB R176, R49, R176 ;  /* 0x000000b031b0723e */ /* 0x000fe200000010ff */
[----:B------:R-:W0:Y:S01]  /*138a0*/  MUFU.EX2 R183, R183 ;  /* 0x000000b700b77308 */ /* 0x000e220000000800 */
[----:B-1----:R-:W-:Y:S01]  /*138b0*/  FADD.FTZ R3, R181, R32 ;  /* 0x00000020b5037221 */ /* 0x002fe20000010000 */
[----:B------:R-:W-:Y:S01]  /*138c0*/  FADD.FTZ R7, R49, R34 ;  /* 0x0000002231077221 */ /* 0x000fe20000010000 */
[----:B------:R-:W-:-:S02]  /*138d0*/  IMAD.MOV.U32 R49, RZ, RZ, R119 ;  /* 0x000000ffff317224 */ /* 0x000fc400078e0077 */
[----:B------:R-:W-:Y:S02]  /*138e0*/  IMAD.MOV.U32 R31, RZ, RZ, R119 ;  /* 0x000000ffff1f7224 */ /* 0x000fe400078e0077 */
[----:B------:R-:W-:Y:S01]  /*138f0*/  FADD.FTZ R36, R178, R7 ;  /* 0x00000007b2247221 */ /* 0x000fe20000010000 */
[C---:B------:R-:W-:Y:S01]  /*13900*/  F2FP.BF16.F32.PACK_AB R178, R81.reuse, R178 ;  /* 0x000000b251b2723e */ /* 0x040fe200000010ff */
[----:B------:R-:W1:Y:S01]  /*13910*/  MUFU.EX2 R24, R24 ;  /* 0x0000001800187308 */ /* 0x000e620000000800 */
[C---:B--2---:R-:W-:Y:S01]  /*13920*/  FADD.FTZ R32, R14.reuse, R3 ;  /* 0x000000030e207221 */ /* 0x044fe20000010000 */
[----:B------:R-:W-:Y:S01]  /*13930*/  FADD.FTZ R7, R81, R36 ;  /* 0x0000002451077221 */ /* 0x000fe20000010000 */
[----:B------:R-:W-:Y:S01]  /*13940*/  F2FP.BF16.F32.PACK_AB R181, R14, R181 ;  /* 0x000000b50eb5723e */ /* 0x000fe200000010ff */
[--C-:B------:R-:W-:Y:S02]  /*13950*/  IMAD.MOV.U32 R81, RZ, RZ, R119.reuse ;  /* 0x000000ffff517224 */ /* 0x100fe400078e0077 */
[----:B------:R-:W-:-:S02]  /*13960*/  IMAD.MOV.U32 R29, RZ, RZ, R119 ;  /* 0x000000ffff1d7224 */ /* 0x000fc400078e0077 */
[----:B------:R-:W2:Y:S01]  /*13970*/  MUFU.EX2 R177, R177 ;  /* 0x000000b100b17308 */ /* 0x000ea20000000800 */
[----:B0-----:R-:W-:Y:S01]  /*13980*/  FADD.FTZ R3, R183, R32 ;  /* 0x00000020b7037221 */ /* 0x001fe20000010000 */
[--C-:B------:R-:W-:Y:S02]  /*13990*/  IMAD.MOV.U32 R27, RZ, RZ, R119.reuse ;  /* 0x000000ffff1b7224 */ /* 0x100fe400078e0077 */
[----:B------:R-:W-:-:S04]  /*139a0*/  IMAD.MOV.U32 R25, RZ, RZ, R119 ;  /* 0x000000ffff197224 */ /* 0x000fc800078e0077 */
[----:B------:R-:W0:Y:S01]  /*139b0*/  MUFU.EX2 R26, R26 ;  /* 0x0000001a001a7308 */ /* 0x000e220000000800 */
[C---:B-1----:R-:W-:Y:S01]  /*139c0*/  FADD.FTZ R34, R24.reuse, R3 ;  /* 0x0000000318227221 */ /* 0x042fe20000010000 */
[----:B------:R-:W-:Y:S01]  /*139d0*/  F2FP.BF16.F32.PACK_AB R183, R24, R183 ;  /* 0x000000b718b7723e */ /* 0x000fe200000010ff */
[----:B------:R-:W-:-:S05]  /*139e0*/  IMAD.MOV.U32 R24, RZ, RZ, R119 ;  /* 0x000000ffff187224 */ /* 0x000fca00078e0077 */
[----:B------:R-:W1:Y:S01]  /*139f0*/  MUFU.EX2 R179, R179 ;  /* 0x000000b300b37308 */ /* 0x000e620000000800 */
[----:B--2---:R-:W-:Y:S01]  /*13a00*/  FADD.FTZ R3, R177, R34 ;  /* 0x00000022b1037221 */ /* 0x004fe20000010000 */
[----:B------:R-:W-:Y:S01]  /*13a10*/  FADD.FTZ R34, R172, R7 ;  /* 0x00000007ac227221 */ /* 0x000fe20000010000 */
[----:B------:R-:W-:-:S03]  /*13a20*/  F2FP.BF16.F32.PACK_AB R172, R57, R172 ;  /* 0x000000ac39ac723e */ /* 0x000fc600000010ff */
[----:B------:R-:W-:Y:S01]  /*13a30*/  FADD.FTZ R7, R57, R34 ;  /* 0x0000002239077221 */ /* 0x000fe20000010000 */
[----:B------:R-:W-:Y:S01]  /*13a40*/  IMAD.MOV.U32 R57, RZ, RZ, R119 ;  /* 0x000000ffff397224 */ /* 0x000fe200078e0077 */
[----:B------:R-:W2:Y:S01]  /*13a50*/  MUFU.EX2 R28, R28 ;  /* 0x0000001c001c7308 */ /* 0x000ea20000000800 */
[C---:B0-----:R-:W-:Y:S01]  /*13a60*/  FADD.FTZ R20, R26.reuse, R3 ;  /* 0x000000031a147221 */ /* 0x041fe20000010000 */
[----:B------:R-:W-:Y:S01]  /*13a70*/  F2FP.BF16.F32.PACK_AB R177, R26, R177 ;  /* 0x000000b11ab1723e */ /* 0x000fe200000010ff */
[----:B------:R-:W-:-:S05]  /*13a80*/  IMAD.MOV.U32 R26, RZ, RZ, R119 ;  /* 0x000000ffff1a7224 */ /* 0x000fca00078e0077 */
[----:B------:R-:W0:Y:S01]  /*13a90*/  MUFU.EX2 R174, R174 ;  /* 0x000000ae00ae7308 */ /* 0x000e220000000800 */
[----:B-1----:R-:W-:-:S07]  /*13aa0*/  FADD.FTZ R3, R179, R20 ;  /* 0x00000014b3037221 */ /* 0x002fce0000010000 */
[----:B------:R-:W1:Y:S01]  /*13ab0*/  MUFU.EX2 R173, R173 ;  /* 0x000000ad00ad7308 */ /* 0x000e620000000800 */
[C---:B--2---:R-:W-:Y:S01]  /*13ac0*/  FADD.FTZ R34, R28.reuse, R3 ;  /* 0x000000031c227221 */ /* 0x044fe20000010000 */
[----:B------:R-:W-:Y:S01]  /*13ad0*/  F2FP.BF16.F32.PACK_AB R179, R28, R179 ;  /* 0x000000b31cb3723e */ /* 0x000fe200000010ff */
[----:B------:R-:W-:-:S05]  /*13ae0*/  IMAD.MOV.U32 R28, RZ, RZ, R119 ;  /* 0x000000ffff1c7224 */ /* 0x000fca00078e0077 */
        /* <DEDUP_REMOVED lines=8> */
[----:B0-----:R-:W-:-:S03]  /*13b70*/  IMAD.MOV.U32 R59, RZ, RZ, R119 ;  /* 0x000000ffff3b7224 */ /* 0x001fc600078e0077 */
[----:B------:R-:W0:Y:S01]  /*13b80*/  MUFU.EX2 R75, R75 ;  /* 0x0000004b004b7308 */ /* 0x000e220000000800 */
[C---:B---3--:R-:W-:Y:S01]  /*13b90*/  FADD.FTZ R34, R30.reuse, R3 ;  /* 0x000000031e227221 */ /* 0x048fe20000010000 */
[----:B------:R-:W-:Y:S01]  /*13ba0*/  F2FP.BF16.F32.PACK_AB R173, R30, R173 ;  /* 0x000000ad1ead723e */ /* 0x000fe200000010ff */
[----:B------:R-:W-:-:S05]  /*13bb0*/  IMAD.MOV.U32 R30, RZ, RZ, R119 ;  /* 0x000000ffff1e7224 */ /* 0x000fca00078e0077 */
[----:B------:R-:W2:Y:S01]  /*13bc0*/  MUFU.EX2 R65, R65 ;  /* 0x0000004100417308 */ /* 0x000ea20000000800 */
[----:B-1----:R-:W-:-:S07]  /*13bd0*/  FADD.FTZ R36, R168, R7 ;  /* 0x00000007a8247221 */ /* 0x002fce0000010000 */
[----:B------:R1:W3:Y:S01]  /*13be0*/  MUFU.EX2 R32, R77 ;  /* 0x0000004d00207308 */ /* 0x0002e20000000800 */
[----:B0-----:R-:W-:-:S07]  /*13bf0*/  FADD.FTZ R3, R75, R34 ;  /* 0x000000224b037221 */ /* 0x001fce0000010000 */
[----:B------:R-:W0:Y:S01]  /*13c00*/  MUFU.EX2 R79, R79 ;  /* 0x0000004f004f7308 */ /* 0x000e220000000800 */
[C---:B--2---:R-:W-:Y:S01]  /*13c10*/  FADD.FTZ R7, R65.reuse, R36 ;  /* 0x0000002441077221 */ /* 0x044fe20000010000 */
[----:B------:R-:W-:Y:S01]  /*13c20*/  F2FP.BF16.F32.PACK_AB R168, R65, R168 ;  /* 0x000000a841a8723e */ /* 0x000fe200000010ff */
[--C-:B-1----:R-:W-:Y:S02]  /*13c30*/  IMAD.MOV.U32 R77, RZ, RZ, R119.reuse ;  /* 0x000000ffff4d7224 */ /* 0x102fe400078e0077 */
[----:B------:R-:W-:-:S03]  /*13c40*/  IMAD.MOV.U32 R65, RZ, RZ, R119 ;  /* 0x000000ffff417224 */ /* 0x000fc600078e0077 */
[----:B------:R1:W2:Y:S01]  /*13c50*/  MUFU.EX2 R20, R67 ;  /* 0x0000004300147308 */ /* 0x0002a20000000800 */
[C---:B---3--:R-:W-:Y:S01]  /*13c60*/  FADD.FTZ R36, R32.reuse, R3 ;  /* 0x0000000320247221 */ /* 0x048fe20000010000 */
[----:B------:R-:W-:Y:S01]  /*13c70*/  F2FP.BF16.F32.PACK_AB R175, R32, R75 ;  /* 0x0000004b20af723e */ /* 0x000fe200000010ff */
[--C-:B------:R-:W-:Y:S02]  /*13c80*/  IMAD.MOV.U32 R75, RZ, RZ, R119.reuse ;  /* 0x000000ffff4b7224 */ /* 0x100fe400078e0077 */
[----:B------:R-:W-:-:S03]  /*13c90*/  IMAD.MOV.U32 R32, RZ, RZ, R119 ;  /* 0x000000ffff207224 */ /* 0x000fc600078e0077 */
[----:B------:R-:W3:Y:S01]  /*13ca0*/  MUFU.EX2 R170, R170 ;  /* 0x000000aa00aa7308 */ /* 0x000ee20000000800 */
[----:B0-----:R-:W-:Y:S01]  /*13cb0*/  FADD.FTZ R3, R79, R36 ;  /* 0x000000244f037221 */ /* 0x001fe20000010000 */
[--C-:B-1----:R-:W-:Y:S02]  /*13cc0*/  IMAD.MOV.U32 R67, RZ, RZ, R119.reuse ;  /* 0x000000ffff437224 */ /* 0x102fe400078e0077 */
[----:B------:R-:W-:-:S04]  /*13cd0*/  IMAD.MOV.U32 R36, RZ, RZ, R119 ;  /* 0x000000ffff247224 */ /* 0x000fc800078e0077 */
[----:B------:R-:W0:Y:S01]  /*13ce0*/  MUFU.EX2 R37, R37 ;  /* 0x0000002500257308 */ /* 0x000e220000000800 */
[C---:B--2---:R-:W-:Y:S01]  /*13cf0*/  FADD.FTZ R6, R20.reuse, R3 ;  /* 0x0000000314067221 */ /* 0x044fe20000010000 */
[----:B------:R-:W-:Y:S01]  /*13d00*/  F2FP.BF16.F32.PACK_AB R169, R20, R79 ;  /* 0x0000004f14a9723e */ /* 0x000fe200000010ff */
[----:B------:R-:W-:-:S05]  /*13d10*/  IMAD.MOV.U32 R79, RZ, RZ, R119 ;  /* 0x000000ffff4f7224 */ /* 0x000fca00078e0077 */
[----:B------:R-:W1:Y:S01]  /*13d20*/  MUFU.EX2 R69, R69 ;  /* 0x0000004500457308 */ /* 0x000e620000000800 */
[----:B---3--:R-:W-:-:S07]  /*13d30*/  FADD.FTZ R38, R170, R7 ;  /* 0x00000007aa267221 */ /* 0x008fce0000010000 */
[----:B------:R2:W3:Y:S01]  /*13d40*/  MUFU.EX2 R34, R71 ;  /* 0x0000004700227308 */ /* 0x0004e20000000800 */
[----:B0-----:R-:W-:Y:S01]  /*13d50*/  FADD.FTZ R3, R37, R6 ;  /* 0x0000000625037221 */ /* 0x001fe20000010000 */
[C---:B-1----:R-:W-:Y:S01]  /*13d60*/  FADD.FTZ R215, R69.reuse, R38 ;  /* 0x0000002645d77221 */ /* 0x042fe20000010000 */
[----:B------:R-:W-:Y:S01]  /*13d70*/  F2FP.BF16.F32.PACK_AB R170, R69, R170 ;  /* 0x000000aa45aa723e */ /* 0x000fe200000010ff */
[--C-:B--2---:R-:W-:Y:S02]  /*13d80*/  IMAD.MOV.U32 R71, RZ, RZ, R119.reuse ;  /* 0x000000ffff477224 */ /* 0x104fe400078e0077 */
[--C-:B------:R-:W-:Y:S02]  /*13d90*/  IMAD.MOV.U32 R69, RZ, RZ, R119.reuse ;  /* 0x000000ffff457224 */ /* 0x100fe400078e0077 */
[----:B------:R-:W-:Y:S02]  /*13da0*/  IMAD.MOV.U32 R38, RZ, RZ, R119 ;  /* 0x000000ffff267224 */ /* 0x000fe400078e0077 */
[C---:B---3--:R-:W-:Y:S01]  /*13db0*/  FADD.FTZ R6, R34.reuse, R3 ;  /* 0x0000000322067221 */ /* 0x048fe20000010000 */
[----:B------:R-:W-:Y:S01]  /*13dc0*/  F2FP.BF16.F32.PACK_AB R171, R34, R37 ;  /* 0x0000002522ab723e */ /* 0x000fe200000010ff */
[----:B------:R-:W-:-:S02]  /*13dd0*/  IMAD.MOV.U32 R3, RZ, RZ, 0x3f800000 ;  /* 0x3f800000ff037424 */ /* 0x000fc400078e00ff */
        /* <DEDUP_REMOVED lines=55> */
[----:B------:R-:W-:-:S07]  /*14150*/  CS2R R24, SRZ ;  /* 0x0000000000187805 */ /* 0x000fce000001ff00 */
.L_x_3910:
[----:B------:R-:W-:-:S04]  /*14160*/  ISETP.NE.AND P1, PT, R11, 0x1, PT ;  /* 0x000000010b00780c */ /* 0x000fc80003f25270 */
[----:B------:R-:W-:-:S04]  /*14170*/  SEL R220, RZ, 0x1, P1 ;  /* 0x00000001ffdc7807 */ /* 0x000fc80000800000 */
[----:B------:R-:W-:Y:S01]  /*14180*/  LOP3.LUT R220, R10, R220, RZ, 0x3c, !PT ;  /* 0x000000dc0adc7212 */ /* 0x000fe200078e3cff */
[----:B------:R-:W-:Y:S06]  /*14190*/  @!P0 BRA `(.L_x_3898) ;  /* 0x0000000000048947 */ /* 0x000fec0003800000 */
[----:B------:R-:W-:Y:S01]  /*141a0*/  BPT.TRAP 0x1 ;  /* 0x000000040000795c */ /* 0x000fe20000300000 */
.L_x_3898:
        /* <DEDUP_REMOVED lines=8> */
.L_x_3899:
[----:B------:R-:W-:Y:S01]  /*14230*/  IMAD R126, R211, 0x900, R222 ;  /* 0x00000900d37e7824 */ /* 0x000fe200078e02de */
[----:B------:R-:W-:Y:S03]  /*14240*/  BSSY B1, `(.L_x_3900) ;  /* 0x0000006000017945 */ /* 0x000fe60003800000 */
[C---:B------:R-:W-:Y:S01]  /*14250*/  VIADD R124, R126.reuse, 0x2 ;  /* 0x000000027e7c7836 */ /* 0x040fe20000000000 */
[----:B------:R-:W-:Y:S01]  /*14260*/  IADD3 R123, R126, 0x4, RZ ;  /* 0x000000047e7b7810 */ /* 0x000fe20007ffe0ff */
[----:B-1----:R-:W-:Y:S06]  /*14270*/  @P1 BRA `(.L_x_3901) ;  /* 0x0000000000081947 */ /* 0x002fec0003800000 */
[----:B------:R-:W1:Y:S02]  /*14280*/  SYNCS.PHASECHK.TRANS64.TRYWAIT P1, [R0+URZ+0x30830], R4 ;  /* 0x03083004000075a7 */ /* 0x000e64000802017f */
[----:B-1----:R-:W-:Y:S05]  /*14290*/  @!P1 BRA `(.L_x_3902) ;  /* 0x000000f0001c9947 */ /* 0x002fea0003800000 */
.L_x_3901:
[----:B------:R-:W-:Y:S05]  /*142a0*/  BSYNC B1 ;  /* 0x0000000000017941 */ /* 0x000fea0003800000 */
.L_x_3900:
[----:B------:R-:W2:Y:S04]  /*142b0*/  LDL.64 R128, [R1+0x38] ;  /* 0x0000380001807983 */ /* 0x000ea80000100a00 */
[----:B------:R3:W-:Y:S04]  /*142c0*/  STL.64 [R1+0x118], R6 ;  /* 0x0001180601007387 */ /* 0x0007e80000100a00 */
[----:B---3--:R-:W3:Y:S01]  /*142d0*/  LDL.64 R6, [R1+0x30] ;  /* 0x0000300001067983 */ /* 0x008ee20000100a00 */
        /* <DEDUP_REMOVED lines=96> */
[----:B------:R-:W-:Y:S01]  /*148e0*/  IMAD.MOV.U32 R120, RZ, RZ, R126 ;  /* 0x000000ffff787224 */ /* 0x000fe200078e007e */
[----:B------:R-:W4:Y:S01]  /*148f0*/  LDL.64 R2, [R1+0x28] ;  /* 0x0000280001027983 */ /* 0x000f220000100a00 */
[----:B------:R-:W-:Y:S01]  /*14900*/  VIADD R122, R126, 0x6 ;  /* 0x000000067e7a7836 */ /* 0x000fe20000000000 */
[----:B------:R-:W-:Y:S01]  /*14910*/  MOV R14, UR38 ;  /* 0x00000026000e7c02 */ /* 0x000fe20008000f00 */
[----:B------:R-:W-:Y:S01]  /*14920*/  IMAD.MOV.U32 R121, RZ, RZ, 0x40000040 ;  /* 0x40000040ff797424 */ /* 0x000fe200078e00ff */
[----:B------:R-:W-:Y:S01]  /*14930*/  R2UR UR46, R120 ;  /* 0x00000000782e72ca */ /* 0x000fe200000e0000 */
[----:B------:R-:W-:Y:S01]  /*14940*/  IMAD.MOV.U32 R120, RZ, RZ, R124 ;  /* 0x000000ffff787224 */ /* 0x000fe200078e007c */
[----:B------:R-:W-:Y:S01]  /*14950*/  MOV R5, UR50 ;  /* 0x0000003200057c02 */ /* 0x000fe20008000f00 */
[----:B------:R-:W-:Y:S01]  /*14960*/  VIADD R124, R126, 0x304 ;  /* 0x000003047e7c7836 */ /* 0x000fe20000000000 */
[----:B------:R-:W-:Y:S01]  /*14970*/  R2UR UR50, R122 ;  /* 0x000000007a3272ca */ /* 0x000fe200000e0000 */
[----:B------:R-:W-:Y:S01]  /*14980*/  VIADD R122, R126, 0x302 ;  /* 0x000003027e7a7836 */ /* 0x000fe20000000000 */
[----:B------:R-:W-:Y:S01]  /*14990*/  R2UR UR42, R120 ;  /* 0x00000000782a72ca */ /* 0x000fe200000e0000 */
[----:B------:R-:W-:Y:S01]  /*149a0*/  IMAD.MOV.U32 R120, RZ, RZ, R123 ;  /* 0x000000ffff787224 */ /* 0x000fe200078e007b */
[----:B------:R-:W-:Y:S01]  /*149b0*/  MOV R213, UR45 ;  /* 0x0000002d00d57c02 */ /* 0x000fe20008000f00 */
[----:B------:R-:W-:Y:S01]  /*149c0*/  IMAD.MOV.U32 R123, RZ, RZ, 0x40000040 ;  /* 0x40000040ff7b7424 */ /* 0x000fe200078e00ff */
[----:B------:R-:W-:Y:S01]  /*149d0*/  R2UR UR30, R122 ;  /* 0x000000007a1e72ca */ /* 0x000fe200000e0000 */
[----:B------:R-:W-:Y:S01]  /*149e0*/  VIADD R122, R126, 0x600 ;  /* 0x000006007e7a7836 */ /* 0x000fe20000000000 */
[----:B------:R-:W-:Y:S01]  /*149f0*/  R2UR UR38, R120 ;  /* 0x00000000782672ca */ /* 0x000fe200000e0000 */
[----:B------:R-:W-:Y:S01]  /*14a00*/  VIADD R120, R126, 0x300 ;  /* 0x000003007e787836 */ /* 0x000fe20000000000 */
[----:B01----:R-:W-:Y:S01]  /*14a10*/  MOV R4, UR44 ;  /* 0x0000002c00047c02 */ /* 0x003fe20008000f00 */
[----:B------:R-:W-:Y:S01]  /*14a20*/  IMAD.MOV.U32 R125, RZ, RZ, 0x40000040 ;  /* 0x40000040ff7d7424 */ /* 0x000fe200078e00ff */
[----:B------:R-:W-:-:S02]  /*14a30*/  R2UR UR47, R121 ;  /* 0x00000000792f72ca */ /* 0x000fc400000e0000 */
        /* <DEDUP_REMOVED lines=8> */
[C---:B------:R-:W-:Y:S02]  /*14ac0*/  R2UR UR43, R121.reuse ;  /* 0x00000000792b72ca */ /* 0x040fe400000e0000 */
[----:B------:R-:W-:-:S02]  /*14ad0*/  R2UR UR39, R121 ;  /* 0x00000000792772ca */ /* 0x000fc400000e0000 */
[----:B------:R-:W-:Y:S02]  /*14ae0*/  R2UR UR51, R123 ;  /* 0x000000007b3372ca */ /* 0x000fe400000e0000 */
[----:B------:R-:W-:Y:S02]  /*14af0*/  R2UR UR35, R121 ;  /* 0x00000000792372ca */ /* 0x000fe400000e0000 */
[----:B------:R-:W-:Y:S02]  /*14b00*/  R2UR UR31, R123 ;  /* 0x000000007b1f72ca */ /* 0x000fe400000e0000 */
[----:B------:R-:W-:Y:S02]  /*14b10*/  R2UR UR27, R125 ;  /* 0x000000007d1b72ca */ /* 0x000fe400000e0000 */
[----:B------:R-:W-:Y:S02]  /*14b20*/  R2UR UR23, R121 ;  /* 0x00000000791772ca */ /* 0x000fe400000e0000 */
[----:B------:R-:W-:-:S02]  /*14b30*/  R2UR UR19, R123 ;  /* 0x000000007b1372ca */ /* 0x000fc400000e0000 */
[----:B------:R-:W-:Y:S02]  /*14b40*/  R2UR UR14, R124 ;  /* 0x000000007c0e72ca */ /* 0x000fe400000e0000 */
[----:B------:R-:W-:Y:S02]  /*14b50*/  R2UR UR15, R125 ;  /* 0x000000007d0f72ca */ /* 0x000fe400000e0000 */
[----:B------:R-:W-:Y:S02]  /*14b60*/  R2UR UR6, R120 ;  /* 0x00000000780672ca */ /* 0x000fe400000e0000 */
[----:B------:R-:W-:Y:S02]  /*14b70*/  R2UR UR7, R121 ;  /* 0x00000000790772ca */ /* 0x000fe400000e0000 */
[----:B------:R-:W-:Y:S02]  /*14b80*/  R2UR UR10, R122 ;  /* 0x000000007a0a72ca */ /* 0x000fe400000e0000 */
[----:B------:R-:W-:-:S02]  /*14b90*/  R2UR UR11, R123 ;  /* 0x000000007b0b72ca */ /* 0x000fc400000e0000 */
[----:B------:R-:W-:Y:S02]  /*14ba0*/  MOV R21, UR41 ;  /* 0x0000002900157c02 */ /* 0x000fe40008000f00 */
[----:B------:R-:W-:Y:S02]  /*14bb0*/  MOV R212, UR40 ;  /* 0x0000002800d47c02 */ /* 0x000fe40008000f00 */
[----:B------:R-:W-:Y:S02]  /*14bc0*/  MOV R15, UR37 ;  /* 0x00000025000f7c02 */ /* 0x000fe40008000f00 */
[----:B------:R-:W-:Y:S02]  /*14bd0*/  MOV R20, UR36 ;  /* 0x0000002400147c02 */ /* 0x000fe40008000f00 */
[----:B------:R-:W-:Y:S02]  /*14be0*/  MOV R12, UR49 ;  /* 0x00000031000c7c02 */ /* 0x000fe40008000f00 */
[----:B------:R-:W-:-:S02]  /*14bf0*/  MOV R13, UR48 ;  /* 0x00000030000d7c02 */ /* 0x000fc40008000f00 */
[----:B--2---:R-:W-:Y:S02]  /*14c00*/  R2UR UR44, R128 ;  /* 0x00000000802c72ca */ /* 0x004fe400000e0000 */
[----:B------:R-:W-:Y:S02]  /*14c10*/  R2UR UR45, R129 ;  /* 0x00000000812d72ca */ /* 0x000fe400000e0000 */
[----:B-----5:R-:W-:-:S11]  /*14c20*/  WARPGROUP.ARRIVE ;  /* 0x00000000000079c5 */ /* 0x020fd60000000000 */
[----:B------:R-:W-:Y:S01]  /*14c30*/  HGMMA.64x96x16.F32.BF16 R120, gdesc[UR44], RZ, !UPT, gsb0 ;  /* 0x016000002c7879f0 */ /* 0x000fe2000c0018ff */
[----:B---3--:R-:W-:Y:S02]  /*14c40*/  R2UR UR40, R6 ;  /* 0x00000000062872ca */ /* 0x008fe400000e0000 */
[----:B------:R-:W-:Y:S02]  /*14c50*/  R2UR UR41, R7 ;  /* 0x00000000072972ca */ /* 0x000fe400000e0000 */
[----:B------:R0:W5:Y:S01]  /*14c60*/  LDL.LU.64 R6, [R1+0x118] ;  /* 0x0001180001067983 */ /* 0x0001620000300a00 */
[----:B------:R-:W-:Y:S02]  /*14c70*/  WARPGROUP.DEPBAR.LE gsb0, 0x0 ;  /* 0x00008000000079c5 */ /* 0x000fe40000010000 */
[----:B------:R-:W-:-:S08]  /*14c80*/  WARPGROUP.ARRIVE ;  /* 0x00000000000079c5 */ /* 0x000fd00000000000 */
[----:B------:R-:W-:Y:S01]  /*14c90*/  HGMMA.64x96x16.F32.BF16 R120, gdesc[UR40], R120, gsb0 ;  /* 0x01600000287879f0 */ /* 0x000fe20008001878 */
[----:B----4-:R-:W-:Y:S02]  /*14ca0*/  R2UR UR36, R2 ;  /* 0x00000000022472ca */ /* 0x010fe400000e0000 */
[----:B------:R-:W-:Y:S02]  /*14cb0*/  R2UR UR37, R3 ;  /* 0x00000000032572ca */ /* 0x000fe400000e0000 */
[----:B------:R-:W-:Y:S01]  /*14cc0*/  R2UR UR41, R21 ;  /* 0x00000000152972ca */ /* 0x000fe200000e0000 */
[----:B------:R-:W2:Y:S01]  /*14cd0*/  LDL.64 R2, [R1+0x8] ;  /* 0x0000080001027983 */ /* 0x000ea20000100a00 */
[----:B------:R-:W-:Y:S02]  /*14ce0*/  WARPGROUP.DEPBAR.LE gsb0, 0x0 ;  /* 0x00008000000079c5 */ /* 0x000fe40000010000 */
[----:B------:R-:W-:-:S07]  /*14cf0*/  WARPGROUP.ARRIVE ;  /* 0x00000000000079c5 */ /* 0x000fce0000000000 */
[----:B------:R-:W-:Y:S01]  /*14d00*/  HGMMA.64x96x16.F32.BF16 R120, gdesc[UR36], R120, gsb0 ;  /* 0x01600000247879f0 */ /* 0x000fe20008001878 */
[----:B------:R-:W-:Y:S02]  /*14d10*/  R2UR UR36, R20 ;  /* 0x00000000142472ca */ /* 0x000fe400000e0000 */
[----:B------:R-:W3:Y:S01]  /*14d20*/  LDL.64 R20, [R1+0x20] ;  /* 0x0000200001147983 */ /* 0x000ee20000100a00 */
[----:B------:R-:W-:Y:S02]  /*14d30*/  R2UR UR38, R14 ;  /* 0x000000000e2672ca */ /* 0x000fe400000e0000 */
[----:B------:R-:W-:Y:S02]  /*14d40*/  R2UR UR37, R15 ;  /* 0x000000000f2572ca */ /* 0x000fe400000e0000 */
[----:B------:R-:W4:Y:S01]  /*14d50*/  LDL.64 R14, [R1+0x18] ;  /* 0x00001800010e7983 */ /* 0x000f220000100a00 */
[----:B------:R-:W-:Y:S02]  /*14d60*/  R2UR UR45, R213 ;  /* 0x00000000d52d72ca */ /* 0x000fe400000e0000 */
[----:B------:R-:W-:-:S02]  /*14d70*/  R2UR UR40, R212 ;  /* 0x00000000d42872ca */ /* 0x000fc400000e0000 */
[----:B------:R-:W2:Y:S01]  /*14d80*/  LDL.64 R212, [R1+0x10] ;  /* 0x0000100001d47983 */ /* 0x000ea20000100a00 */
[----:B------:R-:W-:Y:S02]  /*14d90*/  WARPGROUP.DEPBAR.LE gsb0, 0x0 ;  /* 0x00008000000079c5 */ /* 0x000fe40000010000 */
[----:B------:R-:W-:Y:S01]  /*14da0*/  WARPGROUP.ARRIVE ;  /* 0x00000000000079c5 */ /* 0x000fe20000000000 */
[----:B---3--:R-:W-:Y:S02]  /*14db0*/  R2UR UR48, R20 ;  /* 0x00000000143072ca */ /* 0x008fe400000e0000 */
[----:B------:R-:W-:-:S13]  /*14dc0*/  R2UR UR49, R21 ;  /* 0x00000000153172ca */ /* 0x000fda00000e0000 */
[----:B------:R-:W-:Y:S01]  /*14dd0*/  HGMMA.64x96x16.F32.BF16 R120, gdesc[UR48], R120, gsb0 ;  /* 0x01600000307879f0 */ /* 0x000fe20008001878 */
[----:B----4-:R-:W-:Y:S02]  /*14de0*/  R2UR UR32, R14 ;  /* 0x000000000e2072ca */ /* 0x010fe400000e0000 */
[----:B------:R-:W-:Y:S02]  /*14df0*/  R2UR UR33, R15 ;  /* 0x000000000f2172ca */ /* 0x000fe400000e0000 */
[----:B--2---:R-:W-:Y:S02]  /*14e00*/  R2UR UR28, R212 ;  /* 0x00000000d41c72ca */ /* 0x004fe400000e0000 */
[----:B------:R-:W-:Y:S01]  /*14e10*/  R2UR UR29, R213 ;  /* 0x00000000d51d72ca */ /* 0x000fe200000e0000 */
[----:B------:R-:W-:Y:S02]  /*14e20*/  WARPGROUP.DEPBAR.LE gsb0, 0x0 ;  /* 0x00008000000079c5 */ /* 0x000fe40000010000 */
[----:B------:R-:W-:-:S06]  /*14e30*/  WARPGROUP.ARRIVE ;  /* 0x00000000000079c5 */ /* 0x000fcc0000000000 */
[----:B------:R-:W-:Y:S01]  /*14e40*/  HGMMA.64x96x16.F32.BF16 R120, gdesc[UR32], R120, gsb0 ;  /* 0x01600000207879f0 */ /* 0x000fe20008001878 */
[----:B------:R-:W-:Y:S02]  /*14e50*/  R2UR UR24, R2 ;  /* 0x00000000021872ca */ /* 0x000fe400000e0000 */
[----:B------:R-:W-:Y:S01]  /*14e60*/  R2UR UR25, R3 ;  /* 0x00000000031972ca */ /* 0x000fe200000e0000 */
[----:B------:R-:W-:Y:S02]  /*14e70*/  WARPGROUP.DEPBAR.LE gsb0, 0x0 ;  /* 0x00008000000079c5 */ /* 0x000fe40000010000 */
[----:B------:R-:W-:-:S06]  /*14e80*/  WARPGROUP.ARRIVE ;  /* 0x00000000000079c5 */ /* 0x000fcc0000000000 */
[----:B------:R-:W-:Y:S03]  /*14e90*/  HGMMA.64x96x16.F32.BF16 R120, gdesc[UR28], R120, gsb0 ;  /* 0x016000001c7879f0 */ /* 0x000fe60008001878 */
[----:B------:R-:W-:Y:S02]  /*14ea0*/  WARPGROUP.DEPBAR.LE gsb0, 0x0 ;  /* 0x00008000000079c5 */ /* 0x000fe40000010000 */
[----:B------:R-:W-:-:S06]  /*14eb0*/  WARPGROUP.ARRIVE ;  /* 0x00000000000079c5 */ /* 0x000fcc0000000000 */
[----:B------:R-:W-:Y:S01]  /*14ec0*/  HGMMA.64x96x16.F32.BF16 R120, gdesc[UR24], R120, gsb0 ;  /* 0x01600000187879f0 */ /* 0x000fe20008001878 */
[----:B------:R-:W-:Y:S01]  /*14ed0*/  UMOV UR20, UR56 ;  /* 0x0000003800147c82 */ /* 0x000fe20008000000 */
[----:B------:R-:W-:Y:S01]  /*14ee0*/  UMOV UR21, UR57 ;  /* 0x0000003900157c82 */ /* 0x000fe20008000000 */
[----:B------:R-:W-:Y:S02]  /*14ef0*/  WARPGROUP.DEPBAR.LE gsb0, 0x0 ;  /* 0x00008000000079c5 */ /* 0x000fe40000010000 */
[----:B------:R-:W-:-:S06]  /*14f00*/  WARPGROUP.ARRIVE ;  /* 0x00000000000079c5 */ /* 0x000fcc0000000000 */
[----:B------:R-:W-:Y:S01]  /*14f10*/  HGMMA.64x96x16.F32.BF16 R120, gdesc[UR20], R120, gsb0 ;  /* 0x01600000147879f0 */ /* 0x000fe20008001878 */
[----:B------:R-:W-:Y:S01]  /*14f20*/  UMOV UR16, UR52 ;  /* 0x0000003400107c82 */ /* 0x000fe20008000000 */
[----:B------:R-:W-:Y:S01]  /*14f30*/  UMOV UR17, UR53 ;  /* 0x0000003500117c82 */ /* 0x000fe20008000000 */
[----:B------:R-:W-:Y:S01]  /*14f40*/  R2UR UR44, R4 ;  /* 0x00000000042c72ca */ /* 0x000fe200000e0000 */
[----:B------:R-:W-:Y:S02]  /*14f50*/  WARPGROUP.DEPBAR.LE gsb0, 0x0 ;  /* 0x00008000000079c5 */ /* 0x000fe40000010000 */
[----:B------:R-:W-:-:S06]  /*14f60*/  WARPGROUP.ARRIVE ;  /* 0x00000000000079c5 */ /* 0x000fcc0000000000 */
[----:B------:R-:W-:Y:S04]  /*14f70*/  HGMMA.64x96x16.F32.BF16 R120, gdesc[UR16], R120, gsb0 ;  /* 0x01600000107879f0 */ /* 0x000fe80008001878 */
[----:B------:R-:W-:Y:S01]  /*14f80*/  UMOV UR12, UR44 ;  /* 0x0000002c000c7c82 */ /* 0x000fe20008000000 */
[----:B------:R-:W-:Y:S01]  /*14f90*/  UMOV UR13, UR45 ;  /* 0x0000002d000d7c82 */ /* 0x000fe20008000000 */
        /* <DEDUP_REMOVED lines=13> */
[----:B------:R-:W-:Y:S01]  /*15070*/  HGMMA.64x96x16.F32.BF16 R120, gdesc[UR8], R120, gsb0 ;  /* 0x01600000087879f0 */ /* 0x000fe20008001878 */
[----:B------:R-:W-:Y:S02]  /*15080*/  R2UR UR49, R12 ;  /* 0x000000000c3172ca */ /* 0x000fe400000e0000 */
[----:B------:R-:W-:Y:S01]  /*15090*/  R2UR UR48, R13 ;  /* 0x000000000d3072ca */ /* 0x000fe200000e0000 */
[----:B------:R-:W-:Y:S02]  /*150a0*/  WARPGROUP.DEPBAR.LE gsb0, 0x0 ;  /* 0x00008000000079c5 */ /* 0x000fe40000010000 */
[----:B0-----:R-:W-:-:S12]  /*150b0*/  @!P0 BRA `(.L_x_3903) ;  /* 0x0000000000048947 */ /* 0x001fd80003800000 */
[----:B------:R-:W-:Y:S01]  /*150c0*/  BPT.TRAP 0x1 ;  /* 0x000000040000795c */ /* 0x000fe20000300000 */
.L_x_3903:
[----:B------:R-:W-:Y:S01]  /*150d0*/  SHF.L.U32 R2, R10, 0x1f, RZ ;  /* 0x0000001f0a027819 */ /* 0x000fe200000006ff */
[----:B------:R-:W-:-:S04]  /*150e0*/  IMAD R10, R11, 0x8, R18 ;  /* 0x000000080b0a7824 */ /* 0x000fc800078e0212 */
[----:B------:R0:W1:Y:S01]  /*150f0*/  SYNCS.PHASECHK.TRANS64.TRYWAIT P1, [R10+URZ+0x30850], R2 ;  /* 0x030850020a0075a7 */ /* 0x000062000802017f */
[----:B------:R-:W-:Y:S05]  /*15100*/  @!P0 BRA `(.L_x_3904) ;  /* 0x0000000000048947 */ /* 0x000fea0003800000 */
[----:B------:R-:W-:Y:S01]  /*15110*/  BPT.TRAP 0x1 ;  /* 0x000000040000795c */ /* 0x000fe20000300000 */
.L_x_3904:
[----:B------:R-:W-:Y:S04]  /*15120*/  BSSY B1, `(.L_x_3905) ;  /* 0x0000004000017945 */ /* 0x000fe80003800000 */
[----:B-1----:R-:W-:Y:S05]  /*15130*/  @P1 BRA `(.L_x_3906) ;  /* 0x0000000000081947 */ /* 0x002fea0003800000 */
[----:B------:R-:W1:Y:S02]  /*15140*/  SYNCS.PHASECHK.TRANS64.TRYWAIT P1, [R10+URZ+0x30850], R2 ;  /* 0x030850020a0075a7 */ /* 0x000e64000802017f */
[----:B-1----:R-:W-:Y:S05]  /*15150*/  @!P1 BRA `(.L_x_3907) ;  /* 0x000000e000809947 */ /* 0x002fea0003800000 */
.L_x_3906:
[----:B------:R-:W-:Y:S05]  /*15160*/  BSYNC B1 ;  /* 0x0000000000017941 */ /* 0x000fea0003800000 */
.L_x_3905:
        /* <DEDUP_REMOVED lines=12> */
[----:B------:R-:W-:Y:S01]  /*15230*/  HGMMA.64x192x16.F32.BF16 R24, R188, gdesc[UR4].tnspB, R24, gsb0 ;  /* 0x42e00004bc187df0 */ /* 0x000fe20008001818 */
[----:B------:R-:W-:Y:S01]  /*15240*/  R2UR UR6, R4 ;  /* 0x00000000040672ca */ /* 0x000fe200000e0000 */
[----:B------:R-:W-:Y:S01]  /*15250*/  VIADD R4, R2, 0x100 ;  /* 0x0000010002047836 */ /* 0x000fe20000000000 */
[----:B------:R-:W-:Y:S01]  /*15260*/  R2UR UR7, R5 ;  /* 0x00000000050772ca */ /* 0x000fe200000e0000 */
[----:B------:R-:W-:Y:S01]  /*15270*/  IMAD.MOV.U32 R5, RZ, RZ, 0x40000040 ;  /* 0x40000040ff057424 */ /* 0x000fe200078e00ff */
[----:B------:R-:W-:Y:S02]  /*15280*/  WARPGROUP.DEPBAR.LE gsb0, 0x0 ;  /* 0x00008000000079c5 */ /* 0x000fe40000010000 */
[----:B------:R-:W-:-:S13]  /*15290*/  WARPGROUP.ARRIVE ;  /* 0x00000000000079c5 */ /* 0x000fda0000000000 */
        /* <DEDUP_REMOVED lines=16> */
[----:B------:R-:W-:Y:S02]  /*153a0*/  R2UR UR6, R4 ;  /* 0x00000000040672ca */ /* 0x000fe400000e0000 */
[----:B------:R-:W-:Y:S01]  /*153b0*/  R2UR UR7, R5 ;  /* 0x00000000050772ca */ /* 0x000fe200000e0000 */
[----:B------:R-:W-:Y:S02]  /*153c0*/  WARPGROUP.DEPBAR.LE gsb0, 0x0 ;  /* 0x00008000000079c5 */ /* 0x000fe40000010000 */
[----:B------:R-:W-:-:S14]  /*153d0*/  WARPGROUP.ARRIVE ;  /* 0x00000000000079c5 */ /* 0x000fdc0000000000 */
[----:B------:R-:W-:Y:S01]  /*153e0*/  HGMMA.64x192x16.F32.BF16 R24, R172, gdesc[UR4].tnspB, R24, gsb0 ;  /* 0x42e00004ac187df0 */ /* 0x000fe20008001818 */
[----:B------:R-:W-:Y:S02]  /*153f0*/  R2UR UR6, R2 ;  /* 0x00000000020672ca */ /* 0x000fe400000e0000 */
[----:B------:R-:W-:Y:S01]  /*15400*/  R2UR UR7, R3 ;  /* 0x00000000030772ca */ /* 0x000fe200000e0000 */
[----:B------:R-:W-:Y:S02]  /*15410*/  WARPGROUP.DEPBAR.LE gsb0, 0x0 ;  /* 0x00008000000079c5 */ /* 0x000fe40000010000 */
[----:B------:R-:W-:-:S14]  /*15420*/  WARPGROUP.ARRIVE ;  /* 0x00000000000079c5 */ /* 0x000fdc0000000000 */
[----:B------:R-:W-:Y:S03]  /*15430*/  HGMMA.64x192x16.F32.BF16 R24, R168, gdesc[UR4].tnspB, R24, gsb0 ;  /* 0x42e00004a8187df0 */ /* 0x000fe60008001818 */
[----:B------:R-:W-:Y:S02]  /*15440*/  WARPGROUP.DEPBAR.LE gsb0, 0x0 ;  /* 0x00008000000079c5 */ /* 0x000fe40000010000 */
[----:B------:R-:W-:Y:S05]  /*15450*/  @!P0 BRA `(.L_x_3908) ;  /* 0x0000000000048947 */ /* 0x000fea0003800000 */
[----:B------:R-:W-:Y:S01]  /*15460*/  BPT.TRAP 0x1 ;  /* 0x000000040000795c */ /* 0x000fe20000300000 */
.L_x_3908:
[----:B------:R-:W-:-:S04]  /*15470*/  IADD3 R0, R0, 0x30840, RZ ;  /* 0x0003084000007810 */ /* 0x000fc80007ffe0ff */
[----:B------:R-:W-:-:S04]  /*15480*/  PRMT R0, R223, 0x654, R0 ;  /* 0x00000654df007816 */ /* 0x000fc80000000000 */
[----:B------:R0:W-:Y:S02]  /*15490*/  SYNCS.ARRIVE.TRANS64.RED.A1T0 RZ, [R0+URZ], RZ ;  /* 0x000000ff00ff79a7 */ /* 0x0001e4000810043f */
[----:B0----5:R-:W-:-:S04]  /*154a0*/  FMNMX.FTZ R0, R120, R7, !PT ;  /* 0x0000000778007209 */ /* 0x021fc80007810000 */
        /* <DEDUP_REMOVED lines=53> */
[----:B0-----:R-:W-:Y:S01]  /*15800*/  FMNMX.FTZ R2, R0, R2, !PT ;  /* 0x0000000200027209 */ /* 0x001fe20007810000 */
[----:B------:R-:W-:-:S04]  /*15810*/  IMAD.U32 R0, RZ, RZ, UR38 ;  /* 0x00000026ff007e24 */ /* 0x000fc8000f8e00ff */
[----:B------:R-:W0:Y:S01]  /*15820*/  SHFL.BFLY PT, R4, R2, 0x1, 0x1f ;  /* 0x0c201f0002047f89 */ /* 0x000e2200000e0000 */
[-C--:B------:R-:W-:Y:S01]  /*15830*/  FMUL.FTZ R11, R5, R0.reuse ;  /* 0x00000000050b7220 */ /* 0x080fe20000410000 */
[----:B------:R-:W-:-:S03]  /*15840*/  FMUL.FTZ R3, R3, R0 ;  /* 0x0000000003037220 */ /* 0x000fc60000410000 */
        /* <DEDUP_REMOVED lines=11> */
[----:B------:R-:W1:Y:S01]  /*15900*/  MUFU.EX2 R120, R120 ;  /* 0x0000007800787308 */ /* 0x000e620000000800 */
[-CC-:B------:R-:W-:Y:S01]  /*15910*/  FFMA.FTZ R140, R140, R0.reuse, -R11.reuse ;  /* 0x000000008c8c7223 */ /* 0x180fe2000001080b */
[-CC-:B------:R-:W-:Y:S01]  /*15920*/  FFMA.FTZ R141, R141, R0.reuse, -R11.reuse ;  /* 0x000000008d8d7223 */ /* 0x180fe2000001080b */
[-CC-:B------:R-:W-:Y:S01]  /*15930*/  FFMA.FTZ R144, R144, R0.reuse, -R11.reuse ;  /* 0x0000000090907223 */ /* 0x180fe2000001080b */
[-CC-:B------:R-:W-:Y:S01]  /*15940*/  FFMA.FTZ R145, R145, R0.reuse, -R11.reuse ;  /* 0x0000000091917223 */ /* 0x180fe2000001080b */
[-CC-:B------:R-:W-:Y:S01]  /*15950*/  FFMA.FTZ R148, R148, R0.reuse, -R11.reuse ;  /* 0x0000000094947223 */ /* 0x180fe2000001080b */
[-CC-:B------:R-:W-:Y:S01]  /*15960*/  FFMA.FTZ R149, R149, R0.reuse, -R11.reuse ;  /* 0x0000000095957223 */ /* 0x180fe2000001080b */
[--C-:B------:R-:W-:Y:S01]  /*15970*/  FFMA.FTZ R152, R152, R0, -R11.reuse ;  /* 0x0000000098987223 */ /* 0x100fe2000001080b */
[----:B0-----:R-:W-:Y:S01]  /*15980*/  FMNMX.FTZ R4, R2, R4, !PT ;  /* 0x0000000402047209 */ /* 0x001fe20007810000 */
[----:B------:R-:W0:Y:S01]  /*15990*/  MUFU.EX2 R121, R121 ;  /* 0x0000007900797308 */ /* 0x000e220000000800 */
[-CC-:B------:R-:W-:Y:S01]  /*159a0*/  FFMA.FTZ R153, R153, R0.reuse, -R11.reuse ;  /* 0x0000000099997223 */ /* 0x180fe2000001080b */
[-CC-:B------:R-:W-:Y:S01]  /*159b0*/  FFMA.FTZ R156, R156, R0.reuse, -R11.reuse ;  /* 0x000000009c9c7223 */ /* 0x180fe2000001080b */
[-CC-:B------:R-:W-:Y:S01]  /*159c0*/  FFMA.FTZ R157, R157, R0.reuse, -R11.reuse ;  /* 0x000000009d9d7223 */ /* 0x180fe2000001080b */
[C---:B------:R-:W-:Y:S01]  /*159d0*/  FADD.FTZ R2, -R4.reuse, R8 ;  /* 0x0000000804027221 */ /* 0x040fe20000010100 */
[-C--:B------:R-:W-:Y:S01]  /*159e0*/  FMUL.FTZ R7, R4, R0.reuse ;  /* 0x0000000004077220 */ /* 0x080fe20000410000 */
[-CC-:B------:R-:W-:Y:S01]  /*159f0*/  FFMA.FTZ R160, R160, R0.reuse, -R11.reuse ;  /* 0x00000000a0a07223 */ /* 0x180fe2000001080b */
[-C--:B------:R-:W-:Y:S01]  /*15a00*/  FFMA.FTZ R161, R161, R0.reuse, -R11 ;  /* 0x00000000a1a17223 */ /* 0x080fe2000001080b */
[-C--:B------:R-:W-:Y:S01]  /*15a10*/  FMUL.FTZ R2, R2, R0.reuse ;  /* 0x0000000002027220 */ /* 0x080fe20000410000 */
[-CC-:B------:R-:W-:Y:S01]  /*15a20*/  FFMA.FTZ R122, R122, R0.reuse, -R7.reuse ;  /* 0x000000007a7a7223 */ /* 0x180fe20000010807 */
[-CC-:B------:R-:W-:Y:S01]  /*15a30*/  FFMA.FTZ R123, R123, R0.reuse, -R7.reuse ;  /* 0x000000007b7b7223 */ /* 0x180fe20000010807 */
[-CC-:B------:R-:W-:Y:S01]  /*15a40*/  FFMA.FTZ R126, R126, R0.reuse, -R7.reuse ;  /* 0x000000007e7e7223 */ /* 0x180fe20000010807 */
[-CC-:B------:R-:W-:Y:S01]  /*15a50*/  FFMA.FTZ R127, R127, R0.reuse, -R7.reuse ;  /* 0x000000007f7f7223 */ /* 0x180fe20000010807 */
[----:B------:R-:W-:Y:S01]  /*15a60*/  MUFU.EX2 R124, R124 ;  /* 0x0000007c007c7308 */ /* 0x000fe20000000800 */
[-CC-:B------:R-:W-:Y:S01]  /*15a70*/  FFMA.FTZ R130, R130, R0.reuse, -R7.reuse ;  /* 0x0000000082827223 */ /* 0x180fe20000010807 */
[-CC-:B------:R-:W-:Y:S01]  /*15a80*/  FFMA.FTZ R131, R131, R0.reuse, -R7.reuse ;  /* 0x0000000083837223 */ /* 0x180fe20000010807 */
[----:B-1----:R-:W-:Y:S01]  /*15a90*/  FFMA.FTZ R215, R3, R215, R120 ;  /* 0x000000d703d77223 */ /* 0x002fe20000010078 */
        /* <DEDUP_REMOVED lines=19> */
[-C--:B------:R-:W-:Y:S01]  /*15bd0*/  FFMA.FTZ R171, R167, R0.reuse, -R7 ;  /* 0x00000000a7ab7223 */ /* 0x080fe20000010807 */
[----:B------:R-:W2:Y:S01]  /*15be0*/  MUFU.EX2 R123, R123 ;  /* 0x0000007b007b7308 */ /* 0x000ea20000000800 */
[----:B0-----:R-:W-:Y:S01]  /*15bf0*/  FADD.FTZ R215, R121, R215 ;  /* 0x000000d779d77221 */ /* 0x001fe20000010000 */
[-CC-:B------:R-:W-:Y:S01]  /*15c00*/  FFMA.FTZ R164, R164, R0.reuse, -R11.reuse ;  /* 0x00000000a4a47223 */ /* 0x180fe2000001080b */
[----:B------:R-:W-:-:S05]  /*15c10*/  FFMA.FTZ R11, R165, R0, -R11 ;  /* 0x00000000a50b7223 */ /* 0x000fca000001080b */
[----:B------:R-:W0:Y:S01]  /*15c20*/  MUFU.EX2 R126, R126 ;  /* 0x0000007e007e7308 */ /* 0x000e220000000800 */
[----:B-1----:R-:W-:-:S07]  /*15c30*/  FFMA.FTZ R6, R2, R6, R122 ;  /* 0x0000000602067223 */ /* 0x002fce000001007a */
[----:B------:R-:W1:Y:S01]  /*15c40*/  MUFU.EX2 R125, R125 ;  /* 0x0000007d007d7308 */ /* 0x000e620000000800 */
[----:B--2---:R-:W-:Y:S01]  /*15c50*/  FADD.FTZ R7, R123, R6 ;  /* 0x000000067b077221 */ /* 0x004fe20000010000 */
[----:B------:R-:W-:-:S06]  /*15c60*/  FADD.FTZ R6, R124, R215 ;  /* 0x000000d77c067221 */ /* 0x000fcc0000010000 */
        /* <DEDUP_REMOVED lines=86> */
.L_x_3909:
[----:B------:R-:W-:Y:S01]  /*161d0*/  ISETP.GT.AND P1, PT, R9, R221, PT ;  /* 0x000000dd0900720c */ /* 0x000fe20003f24270 */
[----:B------:R-:W-:Y:S01]  /*161e0*/  VIADD R10, R10, 0x30860 ;  /* 0x000308600a0a7836 */ /* 0x000fe20000000000 */
[----:B------:R-:W-:Y:S01]  /*161f0*/  F2FP.BF16.F32.PACK_AB R170, R11, R164 ;  /* 0x000000a40baa723e */ /* 0x000fe200000010ff */
[----:B------:R-:W-:Y:S01]  /*16200*/  VIADD R9, R9, 0xffffffff ;  /* 0xffffffff09097836 */ /* 0x000fe20000000000 */
        /* <DEDUP_REMOVED lines=28> */
[----:B------:R-:W-:Y:S01]  /*163d0*/  F2FP.BF16.F32.PACK_AB R171, R171, R166 ;  /* 0x000000a6abab723e */ /* 0x000fe200000010ff */
[----:B------:R-:W-:Y:S06]  /*163e0*/  @P1 BRA `(.L_x_3910) ;  /* 0xffffffdc005c1947 */ /* 0x000fec000383ffff */
.L_x_3897:
[----:B------:R-:W-:Y:S05]  /*163f0*/  BSYNC B0 ;  /* 0x0000000000007941 */ /* 0x000fea0003800000 */
.L_x_3896:
        /* <DEDUP_REMOVED lines=99> */
.L_x_3911:
[----:B------:R-:W-:Y:S01]  /*16a30*/  IMAD R7, R211, 0x8, R18 ;  /* 0x00000008d3077824 */ /* 0x000fe200078e0212 */
[----:B------:R-:W-:-:S04]  /*16a40*/  SHF.L.U32 R2, R220, 0x1f, RZ ;  /* 0x0000001fdc027819 */ /* 0x000fc800000006ff */
[----:B------:R0:W1:Y:S01]  /*16a50*/  SYNCS.PHASECHK.TRANS64.TRYWAIT P1, [R7+URZ+0x30850], R2 ;  /* 0x03085002070075a7 */ /* 0x000062000802017f */
[----:B------:R-:W-:Y:S05]  /*16a60*/  @!P0 BRA `(.L_x_3912) ;  /* 0x0000000000048947 */ /* 0x000fea0003800000 */
[----:B------:R-:W-:Y:S01]  /*16a70*/  BPT.TRAP 0x1 ;  /* 0x000000040000795c */ /* 0x000fe20000300000 */
.L_x_3912:
[----:B------:R-:W-:Y:S01]  /*16a80*/  VIADD R18, R18, 0x400 ;  /* 0x0000040012127836 */ /* 0x000fe20000000000 */
[----:B------:R-:W-:Y:S04]  /*16a90*/  BSSY B0, `(.L_x_3913) ;  /* 0x0000008000007945 */ /* 0x000fe80003800000 */
[----:B------:R-:W-:-:S04]  /*16aa0*/  SHF.R.U32.HI R18, RZ, 0x4, R18 ;  /* 0x00000004ff127819 */ /* 0x000fc80000011612 */
[----:B------:R-:W-:-:S04]  /*16ab0*/  LOP3.LUT R18, R18, 0x3fff, RZ, 0xc0, !PT ;  /* 0x00003fff12127812 */ /* 0x000fc800078ec0ff */
[----:B------:R-:W-:-:S05]  /*16ac0*/  LOP3.LUT R8, R18, 0x3000000, RZ, 0xfc, !PT ;  /* 0x0300000012087812 */ /* 0x000fca00078efcff */
[----:B------:R-:W-:Y:S01]  /*16ad0*/  IMAD R8, R211, 0x900, R8 ;  /* 0x00000900d3087824 */ /* 0x000fe200078e0208 */
[----:B-1----:R-:W-:Y:S06]  /*16ae0*/  @P1 BRA `(.L_x_3914) ;  /* 0x0000000000081947 */ /* 0x002fec0003800000 */
[----:B------:R-:W1:Y:S02]  /*16af0*/  SYNCS.PHASECHK.TRANS64.TRYWAIT P1, [R7+URZ+0x30850], R2 ;  /* 0x03085002070075a7 */ /* 0x000e64000802017f */
[----:B-1----:R-:W-:Y:S05]  /*16b00*/  @!P1 BRA `(.L_x_3915) ;  /* 0x000000c800289947 */ /* 0x002fea0003800000 */
.L_x_3914:
[----:B------:R-:W-:Y:S05]  /*16b10*/  BSYNC B0 ;  /* 0x0000000000007941 */ /* 0x000fea0003800000 */
.L_x_3913:
[----:B01----:R-:W-:Y:S01]  /*16b20*/  IMAD.MOV.U32 R2, RZ, RZ, R8 ;  /* 0x000000ffff027224 */ /* 0x003fe200078e0008 */
[----:B------:R-:W-:Y:S01]  /*16b30*/  WARPGROUP.ARRIVE ;  /* 0x00000000000079c5 */ /* 0x000fe20000000000 */
[----:B------:R-:W-:Y:S02]  /*16b40*/  IMAD.MOV.U32 R3, RZ, RZ, 0x40000040 ;  /* 0x40000040ff037424 */ /* 0x000fe400078e00ff */
[----:B------:R-:W-:Y:S01]  /*16b50*/  IMAD.MOV.U32 R120, RZ, RZ, -0x800000 ;  /* 0xff800000ff787424 */ /* 0x000fe200078e00ff */
[----:B------:R-:W-:Y:S01]  /*16b60*/  R2UR UR6, R2 ;  /* 0x00000000020672ca */ /* 0x000fe200000e0000 */
[----:B------:R-:W-:Y:S01]  /*16b70*/  VIADD R2, R8, 0x80 ;  /* 0x0000008008027836 */ /* 0x000fe20000000000 */
[----:B------:R-:W-:Y:S01]  /*16b80*/  R2UR UR7, R3 ;  /* 0x00000000030772ca */ /* 0x000fe200000e0000 */
[----:B------:R-:W-:Y:S02]  /*16b90*/  IMAD.MOV.U32 R3, RZ, RZ, 0x40000040 ;  /* 0x40000040ff037424 */ /* 0x000fe400078e00ff */
[----:B------:R-:W-:-:S10]  /*16ba0*/  IMAD.MOV.U32 R121, RZ, RZ, -0x800000 ;  /* 0xff800000ff797424 */ /* 0x000fd400078e00ff */
        /* <DEDUP_REMOVED lines=29> */
[----:B------:R-:W-:Y:S02]  /*16d80*/  R2UR UR6, R2 ;  /* 0x00000000020672ca */ /* 0x000fe400000e0000 */
[----:B------:R-:W-:Y:S01]  /*16d90*/  R2UR UR7, R3 ;  /* 0x00000000030772ca */ /* 0x000fe200000e0000 */
[----:B------:R-:W0:Y:S04]  /*16da0*/  SHFL.BFLY PT, R2, R215, 0x2, 0x1f ;  /* 0x0c401f00d7027f89 */ /* 0x000e2800000e0000 */
[----:B------:R-:W1:Y:S01]  /*16db0*/  SHFL.BFLY PT, R3, R6, 0x2, 0x1f ;  /* 0x0c401f0006037f89 */ /* 0x000e6200000e0000 */
[----:B0-----:R-:W-:Y:S01]  /*16dc0*/  FADD.FTZ R8, R2, R215 ;  /* 0x000000d702087221 */ /* 0x001fe20000010000 */
[----:B-1----:R-:W-:-:S04]  /*16dd0*/  FADD.FTZ R9, R3, R6 ;  /* 0x0000000603097221 */ /* 0x002fc80000010000 */
[----:B------:R-:W0:Y:S04]  /*16de0*/  SHFL.BFLY PT, R3, R8, 0x1, 0x1f ;  /* 0x0c201f0008037f89 */ /* 0x000e2800000e0000 */
[----:B------:R-:W1:Y:S01]  /*16df0*/  SHFL.BFLY PT, R2, R9, 0x1, 0x1f ;  /* 0x0c201f0009027f89 */ /* 0x000e6200000e0000 */
[----:B0-----:R-:W-:Y:S01]  /*16e00*/  FADD.FTZ R12, R8, R3 ;  /* 0x00000003080c7221 */ /* 0x001fe20000010000 */
[----:B-1----:R-:W-:-:S04]  /*16e10*/  FADD.FTZ R13, R9, R2 ;  /* 0x00000002090d7221 */ /* 0x002fc80000010000 */
[----:B------:R-:W-:Y:S02]  /*16e20*/  FSETP.NE.FTZ.AND P1, PT, R12, RZ, PT ;  /* 0x000000ff0c00720b */ /* 0x000fe40003f35000 */
[----:B------:R-:W-:Y:S02]  /*16e30*/  CS2R R2, SRZ ;  /* 0x0000000000027805 */ /* 0x000fe4000001ff00 */
        /* <DEDUP_REMOVED lines=17> */
.L_x_3916:
[----:B------:R-:W-:Y:S02]  /*16f50*/  VIADD R0, R7, 0x30860 ;  /* 0x0003086007007836 */ /* 0x000fe40000000000 */
[-C--:B------:R-:W-:Y:S01]  /*16f60*/  FMUL.FTZ R4, R24, R3.reuse ;  /* 0x0000000318047220 */ /* 0x080fe20000410000 */
[----:B------:R-:W-:Y:S02]  /*16f70*/  VIADD R211, R211, 0x1 ;  /* 0x00000001d3d37836 */ /* 0x000fe40000000000 */
[-C--:B------:R-:W-:Y:S01]  /*16f80*/  FMUL.FTZ R5, R25, R3.reuse ;  /* 0x0000000319057220 */ /* 0x080fe20000410000 */
[-C--:B------:R-:W-:Y:S01]  /*16f90*/  FMUL.FTZ R12, R40, R3.reuse ;  /* 0x00000003280c7220 */ /* 0x080fe20000410000 */
[----:B------:R-:W-:Y:S01]  /*16fa0*/  PRMT R0, R223, 0x654, R0 ;  /* 0x00000654df007816 */ /* 0x000fe20000000000 */
[-C--:B------:R-:W-:Y:S01]  /*16fb0*/  FMUL.FTZ R13, R41, R3.reuse ;  /* 0x00000003290d7220 */ /* 0x080fe20000410000 */
[-C--:B------:R-:W-:Y:S01]  /*16fc0*/  FMUL.FTZ R14, R44, R3.reuse ;  /* 0x000000032c0e7220 */ /* 0x080fe20000410000 */
        /* <DEDUP_REMOVED lines=46> */
[-C--:B0-----:R-:W-:Y:S01]  /*172b0*/  FMUL.FTZ R26, R26, R2.reuse ;  /* 0x000000021a1a7220 */ /* 0x081fe20000410000 */
        /* <DEDUP_REMOVED lines=48> */
[----:B------:R-:W-:Y:S01]  /*175c0*/  LOP3.LUT R220, R220, R3, RZ, 0x3c, !PT ;  /* 0x00000003dcdc7212 */ /* 0x000fe200078e3cff */
[----:B------:R-:W-:Y:S01]  /*175d0*/  VIADD R228, R228, 0x1 ;  /* 0x00000001e4e47836 */ /* 0x000fe20000000000 */
[----:B-1----:R-:W-:-:S07]  /*175e0*/  SEL R211, R211, RZ, P1 ;  /* 0x000000ffd3d37207 */ /* 0x002fce0000800000 */
.L_x_3838:
[----:B------:R-:W0:Y:S08]  /*175f0*/  S2UR UR4, SR_CgaCtaId ;  /* 0x00000000000479c3 */ /* 0x000e300000008800 */
[----:B------:R-:W-:Y:S01]  /*17600*/  BAR.SYNC.DEFER_BLOCKING 0x5, 0x180 ;  /* 0x0146000000007b1d */ /* 0x000fe20000010000 */
[----:B------:R-:W-:-:S05]  /*17610*/  MOV R18, 0x400 ;  /* 0x0000040000127802 */ /* 0x000fca0000000f00 */
[----:B------:R-:W-:Y:S01]  /*17620*/  BSSY B0, `(.L_x_3917) ;  /* 0x00003c0000007945 */ /* 0x000fe20003800000 */
[----:B0-----:R-:W-:-:S05]  /*17630*/  IMAD.U32 R223, RZ, RZ, UR4 ;  /* 0x00000004ffdf7e24 */ /* 0x001fca000f8e00ff */
[----:B------:R-:W-:-:S05]  /*17640*/  LEA R18, R223, R18, 0x18 ;  /* 0x00000012df127211 */ /* 0x000fca00078ec0ff */
[----:B------:R0:W1:Y:S01]  /*17650*/  LDS.128 R136, [R18+0x308d0] ;  /* 0x0308d00012887984 */ /* 0x0000620000000c00 */
[----:B------:R-:W-:Y:S06]  /*17660*/  BAR.ARV 0x4, 0x180 ;  /* 0x0106000000007b1d */ /* 0x000fec0000002000 */
[----:B------:R-:W-:Y:S05]  /*17670*/  @P0 BRA `(.L_x_3918) ;  /* 0x0000002c00840947 */ /* 0x000fea0003800000 */
[----:B------:R-:W2:Y:S01]  /*17680*/  LDL R0, [R1+0x110] ;  /* 0x0001100001007983 */ /* 0x000ea20000100800 */
[----:B------:R-:W3:Y:S01]  /*17690*/  S2R R57, SR_SWINHI ;  /* 0x0000000000397919 */ /* 0x000ee20000002f00 */
[----:B------:R-:W-:Y:S01]  /*176a0*/  F2FP.BF16.F32.PACK_AB R58, R7, R6 ;  /* 0x00000006073a723e */ /* 0x000fe200000010ff */
[----:B------:R-:W-:Y:S01]  /*176b0*/  ULDC.64 UR6, c[0x0][0xc00] ;  /* 0x0003000000067ab9 */ /* 0x000fe20000000a00 */
[----:B------:R-:W-:Y:S01]  /*176c0*/  F2FP.BF16.F32.PACK_AB R59, R31, R30 ;  /* 0x0000001e1f3b723e */ /* 0x000fe200000010ff */
[----:B------:R-:W4:Y:S01]  /*176d0*/  LDL.LU R131, [R1+0xa4] ;  /* 0x0000a40001837983 */ /* 0x000f220000300800 */
[----:B------:R-:W-:Y:S01]  /*176e0*/  F2FP.BF16.F32.PACK_AB R62, R11, R10 ;  /* 0x0000000a0b3e723e */ /* 0x000fe200000010ff */
[----:B------:R-:W-:Y:S01]  /*176f0*/  ULDC.64 UR4, c[0x0][0xc08] ;  /* 0x0003020000047ab9 */ /* 0x000fe20000000a00 */
[----:B------:R-:W-:Y:S01]  /*17700*/  F2FP.BF16.F32.PACK_AB R63, R39, R38 ;  /* 0x00000026273f723e */ /* 0x000fe200000010ff */
[----:B------:R-:W4:Y:S04]  /*17710*/  LDL R130, [R1+0x10c] ;  /* 0x00010c0001827983 */ /* 0x000f280000100800 */
[----:B------:R-:W4:Y:S04]  /*17720*/  LDL R129, [R1+0x4] ;  /* 0x0000040001817983 */ /* 0x000f280000100800 */
[----:B------:R-:W4:Y:S01]  /*17730*/  LDL R128, [R1+0x40] ;  /* 0x0000400001807983 */ /* 0x000f220000100800 */
[----:B------:R-:W-:-:S02]  /*17740*/  MOV R2, R18 ;  /* 0x0000001200027202 */ /* 0x000fc40000000f00 */
[----:B---3--:R-:W-:Y:S01]  /*17750*/  MOV R3, R57 ;  /* 0x0000003900037202 */ /* 0x008fe20000000f00 */
[----:B------:R-:W-:Y:S02]  /*17760*/  BAR.SYNC.DEFER_BLOCKING 0x1, 0x100 ;  /* 0x0044000000007b1d */ /* 0x000fe40000010000 */
[----:B--2---:R-:W-:-:S03]  /*17770*/  IMAD.WIDE R64, R0, 0x2, R2 ;  /* 0x0000000200407825 */ /* 0x004fc600078e0202 */
[C---:B------:R-:W-:Y:S02]  /*17780*/  LOP3.LUT R57, R64.reuse, 0x380, RZ, 0xc0, !PT ;  /* 0x0000038040397812 */ /* 0x040fe400078ec0ff */
[C---:B------:R-:W-:Y:S02]  /*17790*/  IADD3 R61, P0, R64.reuse, 0x20, RZ ;  /* 0x00000020403d7810 */ /* 0x040fe40007f1e0ff */
[----:B------:R-:W-:Y:S02]  /*177a0*/  IADD3 R116, P1, R64, 0x40, RZ ;  /* 0x0000004040747810 */ /* 0x000fe40007f3e0ff */
[----:B------:R-:W-:Y:S02]  /*177b0*/  SHF.R.U64 R57, R57, 0x3, RZ ;  /* 0x0000000339397819 */ /* 0x000fe400000012ff */
[----:B------:R-:W-:Y:S02]  /*177c0*/  LOP3.LUT R60, R61, 0x380, RZ, 0xc0, !PT ;  /* 0x000003803d3c7812 */ /* 0x000fe400078ec0ff */
[----:B------:R-:W-:-:S02]  /*177d0*/  LOP3.LUT R117, R116, 0x380, RZ, 0xc0, !PT ;  /* 0x0000038074757812 */ /* 0x000fc400078ec0ff */
[----:B------:R-:W-:Y:S02]  /*177e0*/  LOP3.LUT R56, R57, R64, RZ, 0x3c, !PT ;  /* 0x0000004039387212 */ /* 0x000fe400078e3cff */
[----:B------:R-:W-:Y:S02]  /*177f0*/  SHF.R.U64 R60, R60, 0x3, RZ ;  /* 0x000000033c3c7819 */ /* 0x000fe400000012ff */
[----:B------:R-:W-:Y:S02]  /*17800*/  MOV R57, R65 ;  /* 0x0000004100397202 */ /* 0x000fe40000000f00 */
[----:B------:R-:W-:Y:S02]  /*17810*/  SHF.R.U64 R117, R117, 0x3, RZ ;  /* 0x0000000375757819 */ /* 0x000fe400000012ff */
[----:B------:R-:W-:Y:S01]  /*17820*/  LOP3.LUT R60, R60, R61, RZ, 0x3c, !PT ;  /* 0x0000003d3c3c7212 */ /* 0x000fe200078e3cff */
[----:B------:R-:W-:Y:S01]  /*17830*/  IMAD.X R61, RZ, RZ, R65, P0 ;  /* 0x000000ffff3d7224 */ /* 0x000fe200000e0641 */
[----:B------:R-:W-:-:S02]  /*17840*/  MOV R123, R56 ;  /* 0x00000038007b7202 */ /* 0x000fc40000000f00 */
[----:B------:R-:W-:Y:S02]  /*17850*/  F2FP.BF16.F32.PACK_AB R56, R5, R4 ;  /* 0x000000040538723e */ /* 0x000fe400000010ff */
[----:B------:R-:W-:Y:S02]  /*17860*/  F2FP.BF16.F32.PACK_AB R57, R27, R26 ;  /* 0x0000001a1b39723e */ /* 0x000fe400000010ff */
[----:B------:R-:W-:Y:S01]  /*17870*/  LOP3.LUT R116, R117, R116, RZ, 0x3c, !PT ;  /* 0x0000007475747212 */ /* 0x000fe200078e3cff */
[----:B------:R-:W-:Y:S01]  /*17880*/  IMAD.X R117, RZ, RZ, R65, P1 ;  /* 0x000000ffff757224 */ /* 0x000fe200008e0641 */
[C---:B------:R-:W-:Y:S02]  /*17890*/  IADD3 R66, P0, R64.reuse, 0x60, RZ ;  /* 0x0000006040427810 */ /* 0x040fe40007f1e0ff */
[----:B------:R-:W-:Y:S01]  /*178a0*/  IADD3 R0, P1, R64, 0x4000, RZ ;  /* 0x0000400040007810 */ /* 0x000fe20007f3e0ff */
[----:B------:R2:W-:Y:S01]  /*178b0*/  STSM.16.M88.4 [R123], R56 ;  /* 0x000000387b007844 */ /* 0x0005e20000000200 */
[----:B------:R-:W-:-:S04]  /*178c0*/  LOP3.LUT R67, R66, 0x380, RZ, 0xc0, !PT ;  /* 0x0000038042437812 */ /* 0x000fc800078ec0ff */
[----:B------:R-:W-:Y:S02]  /*178d0*/  SHF.R.U64 R67, R67, 0x3, RZ ;  /* 0x0000000343437819 */ /* 0x000fe400000012ff */
[----:B------:R-:W-:Y:S02]  /*178e0*/  MOV R117, R116 ;  /* 0x0000007400757202 */ /* 0x000fe40000000f00 */
[----:B------:R-:W-:Y:S02]  /*178f0*/  LOP3.LUT R66, R67, R66, RZ, 0x3c, !PT ;  /* 0x0000004243427212 */ /* 0x000fe400078e3cff */
[----:B--2---:R-:W-:-:S04]  /*17900*/  LOP3.LUT R123, R0, 0x380, RZ, 0xc0, !PT ;  /* 0x00000380007b7812 */ /* 0x004fc800078ec0ff */
[----:B------:R-:W-:Y:S01]  /*17910*/  SHF.R.U64 R123, R123, 0x3, RZ ;  /* 0x000000037b7b7819 */ /* 0x000fe200000012ff */
[----:B------:R-:W-:-:S03]  /*17920*/  IMAD.X R67, RZ, RZ, R65, P0 ;  /* 0x000000ffff437224 */ /* 0x000fc600000e0641 */
[----:B------:R-:W-:Y:S02]  /*17930*/  LOP3.LUT R116, R123, R0, RZ, 0x3c, !PT ;  /* 0x000000007b747212 */ /* 0x000fe400078e3cff */
[----:B------:R-:W-:Y:S02]  /*17940*/  IADD3 R0, P0, R64, 0x4020, RZ ;  /* 0x0000402040007810 */ /* 0x000fe40007f1e0ff */
[----:B------:R-:W-:Y:S02]  /*17950*/  MOV R122, R60 ;  /* 0x0000003c007a7202 */ /* 0x000fe40000000f00 */
[----:B------:R-:W-:Y:S02]  /*17960*/  F2FP.BF16.F32.PACK_AB R60, R9, R8 ;  /* 0x00000008093c723e */ /* 0x000fe400000010ff */
[----:B------:R-:W-:Y:S02]  /*17970*/  F2FP.BF16.F32.PACK_AB R61, R35, R34 ;  /* 0x00000022233d723e */ /* 0x000fe400000010ff */
[----:B------:R-:W-:-:S02]  /*17980*/  F2FP.BF16.F32.PACK_AB R56, R13, R12 ;  /* 0x0000000c0d38723e */ /* 0x000fc400000010ff */
[----:B------:R-:W-:Y:S02]  /*17990*/  F2FP.BF16.F32.PACK_AB R57, R43, R42 ;  /* 0x0000002a2b39723e */ /* 0x000fe400000010ff */
[----:B------:R-:W-:Y:S02]  /*179a0*/  F2FP.BF16.F32.PACK_AB R58, R15, R14 ;  /* 0x0000000e0f3a723e */ /* 0x000fe400000010ff */
[----:B------:R-:W-:Y:S02]  /*179b0*/  F2FP.BF16.F32.PACK_AB R59, R47, R46 ;  /* 0x0000002e2f3b723e */ /* 0x000fe400000010ff */
[----:B------:R-:W-:Y:S01]  /*179c0*/  LOP3.LUT R123, R0, 0x380, RZ, 0xc0, !PT ;  /* 0x00000380007b7812 */ /* 0x000fe200078ec0ff */
[----:B------:R-:W-:Y:S03]  /*179d0*/  STSM.16.M88.4 [R122], R60 ;  /* 0x0000003c7a007844 */ /* 0x000fe60000000200 */
[----:B------:R-:W-:Y:S01]  /*179e0*/  SHF.R.U64 R123, R123, 0x3, RZ ;  /* 0x000000037b7b7819 */ /* 0x000fe200000012ff */
[----:B------:R2:W-:Y:S01]  /*179f0*/  STSM.16.M88.4 [R117], R56 ;  /* 0x0000003875007844 */ /* 0x0005e20000000200 */
[----:B------:R-:W-:-:S02]  /*17a00*/  MOV R67, R66 ;  /* 0x0000004200437202 */ /* 0x000fc40000000f00 */
[----:B------:R-:W-:Y:S02]  /*17a10*/  LOP3.LUT R66, R123, R0, RZ, 0x3c, !PT ;  /* 0x000000007b427212 */ /* 0x000fe400078e3cff */
[----:B------:R-:W-:-:S04]  /*17a20*/  IADD3 R0, P6, R64, 0x4040, RZ ;  /* 0x0000404040007810 */ /* 0x000fc80007fde0ff */
[----:B------:R-:W-:Y:S01]  /*17a30*/  LOP3.LUT R123, R0, 0x380, RZ, 0xc0, !PT ;  /* 0x00000380007b7812 */ /* 0x000fe200078ec0ff */
[----:B--2---:R-:W-:Y:S01]  /*17a40*/  IMAD.X R117, RZ, RZ, R65, P1 ;  /* 0x000000ffff757224 */ /* 0x004fe200008e0641 */
[----:B------:R-:W-:-:S04]  /*17a50*/  F2FP.BF16.F32.PACK_AB R60, R21, R20 ;  /* 0x00000014153c723e */ /* 0x000fc800000010ff */
[----:B------:R-:W-:Y:S02]  /*17a60*/  MOV R116, R116 ;  /* 0x0000007400747202 */ /* 0x000fe40000000f00 */
[----:B------:R-:W-:Y:S02]  /*17a70*/  IADD3 R117, P5, R64, 0x4060, RZ ;  /* 0x0000406040757810 */ /* 0x000fe40007fbe0ff */
[----:B------:R-:W-:Y:S02]  /*17a80*/  F2FP.BF16.F32.PACK_AB R61, R51, R50 ;  /* 0x00000032333d723e */ /* 0x000fe400000010ff */
[----:B------:R-:W-:Y:S02]  /*17a90*/  F2FP.BF16.F32.PACK_AB R62, R25, R24 ;  /* 0x00000018193e723e */ /* 0x000fe400000010ff */
[----:B------:R-:W-:Y:S02]  /*17aa0*/  F2FP.BF16.F32.PACK_AB R63, R55, R54 ;  /* 0x00000036373f723e */ /* 0x000fe400000010ff */
[----:B------:R-:W-:-:S02]  /*17ab0*/  F2FP.BF16.F32.PACK_AB R56, R29, R28 ;  /* 0x0000001c1d38723e */ /* 0x000fc400000010ff */
[----:B------:R-:W-:Y:S02]  /*17ac0*/  F2FP.BF16.F32.PACK_AB R57, R105, R104 ;  /* 0x000000686939723e */ /* 0x000fe400000010ff */
[----:B------:R-:W-:Y:S02]  /*17ad0*/  F2FP.BF16.F32.PACK_AB R58, R33, R32 ;  /* 0x00000020213a723e */ /* 0x000fe400000010ff */
[----:B------:R-:W-:Y:S02]  /*17ae0*/  F2FP.BF16.F32.PACK_AB R59, R109, R108 ;  /* 0x0000006c6d3b723e */ /* 0x000fe400000010ff */
[----:B------:R-:W-:Y:S02]  /*17af0*/  LOP3.LUT R122, R117, 0x380, RZ, 0xc0, !PT ;  /* 0x00000380757a7812 */ /* 0x000fe400078ec0ff */
[----:B------:R-:W-:Y:S01]  /*17b00*/  SHF.R.U64 R123, R123, 0x3, RZ ;  /* 0x000000037b7b7819 */ /* 0x000fe200000012ff */
[----:B------:R2:W-:Y:S01]  /*17b10*/  STSM.16.M88.4 [R67], R60 ;  /* 0x0000003c43007844 */ /* 0x0005e20000000200 */
[----:B------:R-:W-:-:S02]  /*17b20*/  IADD3 R126, P4, R64, 0x8000, RZ ;  /* 0x00008000407e7810 */ /* 0x000fc40007f9e0ff */
[----:B------:R-:W-:Y:S01]  /*17b30*/  IADD3 R124, P2, R64, 0x8040, RZ ;  /* 0x00008040407c7810 */ /* 0x000fe20007f5e0ff */
[----:B------:R3:W-:Y:S03]  /*17b40*/  STSM.16.M88.4 [R116], R56 ;  /* 0x0000003874007844 */ /* 0x0007e60000000200 */
[----:B------:R-:W-:Y:S02]  /*17b50*/  LOP3.LUT R125, R124, 0x380, RZ, 0xc0, !PT ;  /* 0x000003807c7d7812 */ /* 0x000fe400078ec0ff */
[----:B--2---:R-:W-:Y:S02]  /*17b60*/  SHF.R.U64 R60, R122, 0x3, RZ ;  /* 0x000000037a3c7819 */ /* 0x004fe400000012ff */
[----:B------:R-:W-:Y:S02]  /*17b70*/  LOP3.LUT R62, R123, R0, RZ, 0x3c, !PT ;  /* 0x000000007b3e7212 */ /* 0x000fe400078e3cff */
[----:B------:R-:W-:-:S02]  /*17b80*/  IADD3 R122, P3, R64, 0x8020, RZ ;  /* 0x00008020407a7810 */ /* 0x000fc40007f7e0ff */
[----:B---3--:R-:W-:Y:S01]  /*17b90*/  IADD3 R116, P1, R64, 0x8060, RZ ;  /* 0x0000806040747810 */ /* 0x008fe20007f3e0ff */
[--C-:B------:R-:W-:Y:S01]  /*17ba0*/  IMAD.X R67, RZ, RZ, R65.reuse, P0 ;  /* 0x000000ffff437224 */ /* 0x100fe200000e0641 */
[----:B------:R-:W-:Y:S01]  /*17bb0*/  LOP3.LUT R0, R126, 0x380, RZ, 0xc0, !PT ;  /* 0x000003807e007812 */ /* 0x000fe200078ec0ff */
[--C-:B------:R-:W-:Y:S01]  /*17bc0*/  IMAD.X R63, RZ, RZ, R65.reuse, P6 ;  /* 0x000000ffff3f7224 */ /* 0x100fe200030e0641 */
[----:B------:R-:W-:Y:S01]  /*17bd0*/  LOP3.LUT R60, R60, R117, RZ, 0x3c, !PT ;  /* 0x000000753c3c7212 */ /* 0x000fe200078e3cff */
[----:B------:R-:W-:Y:S01]  /*17be0*/  IMAD.X R61, RZ, RZ, R65, P5 ;  /* 0x000000ffff3d7224 */ /* 0x000fe200028e0641 */
[----:B------:R-:W-:Y:S02]  /*17bf0*/  LOP3.LUT R123, R122, 0x380, RZ, 0xc0, !PT ;  /* 0x000003807a7b7812 */ /* 0x000fe400078ec0ff */
[----:B------:R-:W-:Y:S02]  /*17c00*/  LOP3.LUT R117, R116, 0x380, RZ, 0xc0, !PT ;  /* 0x0000038074757812 */ /* 0x000fe400078ec0ff */
[----:B------:R-:W-:-:S02]  /*17c10*/  SHF.R.U64 R127, R0, 0x3, RZ ;  /* 0x00000003007f7819 */ /* 0x000fc400000012ff */
[----:B------:R-:W-:Y:S02]  /*17c20*/  MOV R66, R66 ;  /* 0x0000004200427202 */ /* 0x000fe40000000f00 */
[----:B------:R-:W-:Y:S02]  /*17c30*/  MOV R64, R62 ;  /* 0x0000003e00407202 */ /* 0x000fe40000000f00 */
[----:B------:R-:W-:Y:S02]  /*17c40*/  F2FP.BF16.F32.PACK_AB R56, R37, R36 ;  /* 0x000000242538723e */ /* 0x000fe400000010ff */
[----:B------:R-:W-:Y:S02]  /*17c50*/  F2FP.BF16.F32.PACK_AB R57, R113, R112 ;  /* 0x000000707139723e */ /* 0x000fe400000010ff */
[----:B------:R-:W-:Y:S02]  /*17c60*/  F2FP.BF16.F32.PACK_AB R58, R41, R40 ;  /* 0x00000028293a723e */ /* 0x000fe400000010ff */
[----:B------:R-:W-:-:S02]  /*17c70*/  F2FP.BF16.F32.PACK_AB R59, R71, R70 ;  /* 0x00000046473b723e */ /* 0x000fc400000010ff */
[----:B------:R-:W-:Y:S02]  /*17c80*/  MOV R0, R60 ;  /* 0x0000003c00007202 */ /* 0x000fe40000000f00 */
[----:B------:R-:W-:Y:S02]  /*17c90*/  SHF.R.U64 R123, R123, 0x3, RZ ;  /* 0x000000037b7b7819 */ /* 0x000fe400000012ff */
[----:B------:R-:W-:Y:S02]  /*17ca0*/  SHF.R.U64 R125, R125, 0x3, RZ ;  /* 0x000000037d7d7819 */ /* 0x000fe400000012ff */
[----:B------:R-:W-:Y:S02]  /*17cb0*/  SHF.R.U64 R117, R117, 0x3, RZ ;  /* 0x0000000375757819 */ /* 0x000fe400000012ff */
[----:B------:R-:W-:Y:S02]  /*17cc0*/  F2FP.BF16.F32.PACK_AB R60, R45, R44 ;  /* 0x0000002c2d3c723e */ /* 0x000fe400000010ff */
[----:B------:R-:W-:-:S02]  /*17cd0*/  F2FP.BF16.F32.PACK_AB R61, R75, R74 ;  /* 0x0000004a4b3d723e */ /* 0x000fc400000010ff */
[----:B------:R-:W-:Y:S02]  /*17ce0*/  F2FP.BF16.F32.PACK_AB R62, R49, R48 ;  /* 0x00000030313e723e */ /* 0x000fe400000010ff */
[----:B------:R-:W-:Y:S02]  /*17cf0*/  F2FP.BF16.F32.PACK_AB R63, R79, R78 ;  /* 0x0000004e4f3f723e */ /* 0x000fe400000010ff */
[----:B------:R-:W-:Y:S01]  /*17d00*/  LOP3.LUT R126, R127, R126, RZ, 0x3c, !PT ;  /* 0x0000007e7f7e7212 */ /* 0x000fe200078e3cff */
[--C-:B------:R-:W-:Y:S01]  /*17d10*/  IMAD.X R127, RZ, RZ, R65.reuse, P4 ;  /* 0x000000ffff7f7224 */ /* 0x100fe200020e0641 */
[----:B------:R-:W-:Y:S01]  /*17d20*/  LOP3.LUT R122, R123, R122, RZ, 0x3c, !PT ;  /* 0x0000007a7b7a7212 */ /* 0x000fe200078e3cff */
[----:B------:R2:W-:Y:S01]  /*17d30*/  STSM.16.M88.4 [R66], R56 ;  /* 0x0000003842007844 */ /* 0x0005e20000000200 */
[----:B------:R-:W-:Y:S01]  /*17d40*/  LOP3.LUT R124, R125, R124, RZ, 0x3c, !PT ;  /* 0x0000007c7d7c7212 */ /* 0x000fe200078e3cff */
[--C-:B------:R-:W-:Y:S01]  /*17d50*/  IMAD.X R123, RZ, RZ, R65.reuse, P3 ;  /* 0x000000ffff7b7224 */ /* 0x100fe200018e0641 */
[----:B------:R-:W-:Y:S01]  /*17d60*/  LOP3.LUT R116, R117, R116, RZ, 0x3c, !PT ;  /* 0x0000007475747212 */ /* 0x000fe200078e3cff */
[--C-:B------:R-:W-:Y:S01]  /*17d70*/  IMAD.X R125, RZ, RZ, R65.reuse, P2 ;  /* 0x000000ffff7d7224 */ /* 0x100fe200010e0641 */
[----:B------:R3:W-:Y:S01]  /*17d80*/  STSM.16.M88.4 [R64], R60 ;  /* 0x0000003c40007844 */ /* 0x0007e20000000200 */
[----:B------:R-:W-:Y:S01]  /*17d90*/  IMAD.X R117, RZ, RZ, R65, P1 ;  /* 0x000000ffff757224 */ /* 0x000fe200008e0641 */
[----:B------:R-:W-:-:S02]  /*17da0*/  F2FP.BF16.F32.PACK_AB R65, R83, R82 ;  /* 0x000000525341723e */ /* 0x000fc400000010ff */
[----:B------:R-:W-:Y:S02]  /*17db0*/  F2FP.BF16.F32.PACK_AB R67, R87, R86 ;  /* 0x000000565743723e */ /* 0x000fe400000010ff */
[----:B------:R-:W-:Y:S02]  /*17dc0*/  MOV R126, R126 ;  /* 0x0000007e007e7202 */ /* 0x000fe40000000f00 */
[----:B--2---:R-:W-:Y:S02]  /*17dd0*/  F2FP.BF16.F32.PACK_AB R66, R69, R68 ;  /* 0x000000444542723e */ /* 0x004fe400000010ff */
[----:B------:R-:W-:Y:S02]  /*17de0*/  F2FP.BF16.F32.PACK_AB R56, R73, R72 ;  /* 0x000000484938723e */ /* 0x000fe400000010ff */
[----:B------:R-:W-:Y:S02]  /*17df0*/  F2FP.BF16.F32.PACK_AB R57, R91, R90 ;  /* 0x0000005a5b39723e */ /* 0x000fe400000010ff */
[----:B---3--:R-:W-:-:S02]  /*17e00*/  F2FP.BF16.F32.PACK_AB R64, R53, R52 ;  /* 0x000000343540723e */ /* 0x008fc400000010ff */
[----:B------:R-:W-:Y:S02]  /*17e10*/  F2FP.BF16.F32.PACK_AB R58, R77, R76 ;  /* 0x0000004c4d3a723e */ /* 0x000fe400000010ff */
[----:B------:R-:W-:Y:S01]  /*17e20*/  F2FP.BF16.F32.PACK_AB R59, R95, R94 ;  /* 0x0000005e5f3b723e */ /* 0x000fe200000010ff */
[----:B------:R2:W-:Y:S01]  /*17e30*/  STSM.16.M88.4 [R0], R64 ;  /* 0x0000004000007844 */ /* 0x0005e20000000200 */
[----:B------:R-:W-:Y:S02]  /*17e40*/  MOV R122, R122 ;  /* 0x0000007a007a7202 */ /* 0x000fe40000000f00 */
[----:B------:R-:W-:Y:S01]  /*17e50*/  F2FP.BF16.F32.PACK_AB R60, R81, R80 ;  /* 0x00000050513c723e */ /* 0x000fe200000010ff */
[----:B------:R3:W-:Y:S01]  /*17e60*/  STSM.16.M88.4 [R126], R56 ;  /* 0x000000387e007844 */ /* 0x0007e20000000200 */
[----:B------:R-:W-:Y:S02]  /*17e70*/  F2FP.BF16.F32.PACK_AB R61, R99, R98 ;  /* 0x00000062633d723e */ /* 0x000fe400000010ff */
[----:B------:R-:W-:-:S02]  /*17e80*/  F2FP.BF16.F32.PACK_AB R62, R85, R84 ;  /* 0x00000054553e723e */ /* 0x000fc400000010ff */
[----:B------:R-:W-:Y:S02]  /*17e90*/  F2FP.BF16.F32.PACK_AB R63, R103, R102 ;  /* 0x00000066673f723e */ /* 0x000fe400000010ff */
[----:B------:R-:W-:Y:S02]  /*17ea0*/  MOV R124, R124 ;  /* 0x0000007c007c7202 */ /* 0x000fe40000000f00 */
[----:B------:R-:W-:Y:S02]  /*17eb0*/  MOV R116, R116 ;  /* 0x0000007400747202 */ /* 0x000fe40000000f00 */
[----:B--2---:R-:W-:Y:S02]  /*17ec0*/  F2FP.BF16.F32.PACK_AB R64, R89, R88 ;  /* 0x000000585940723e */ /* 0x004fe400000010ff */
[----:B------:R-:W-:Y:S02]  /*17ed0*/  F2FP.BF16.F32.PACK_AB R65, R107, R106 ;  /* 0x0000006a6b41723e */ /* 0x000fe400000010ff */
[----:B------:R-:W-:-:S02]  /*17ee0*/  F2FP.BF16.F32.PACK_AB R66, R93, R92 ;  /* 0x0000005c5d42723e */ /* 0x000fc400000010ff */
[----:B------:R-:W-:Y:S02]  /*17ef0*/  F2FP.BF16.F32.PACK_AB R67, R111, R110 ;  /* 0x0000006e6f43723e */ /* 0x000fe400000010ff */
[----:B---3--:R-:W-:Y:S02]  /*17f00*/  F2FP.BF16.F32.PACK_AB R56, R97, R96 ;  /* 0x000000606138723e */ /* 0x008fe400000010ff */
[----:B------:R-:W-:Y:S02]  /*17f10*/  F2FP.BF16.F32.PACK_AB R57, R115, R114 ;  /* 0x000000727339723e */ /* 0x000fe400000010ff */
[----:B------:R-:W-:Y:S02]  /*17f20*/  F2FP.BF16.F32.PACK_AB R58, R101, R100 ;  /* 0x00000064653a723e */ /* 0x000fe400000010ff */
[----:B------:R-:W-:Y:S01]  /*17f30*/  F2FP.BF16.F32.PACK_AB R59, R119, R118 ;  /* 0x00000076773b723e */ /* 0x000fe200000010ff */
[----:B------:R2:W-:Y:S01]  /*17f40*/  STSM.16.M88.4 [R122], R60 ;  /* 0x0000003c7a007844 */ /* 0x0005e20000000200 */
[----:B------:R-:W-:Y:S01]  /*17f50*/  ISETP.NE.U32.AND P0, PT, RZ, UR6, PT ;  /* 0x00000006ff007c0c */ /* 0x000fe2000bf05070 */
[----:B------:R-:W-:Y:S01]  /*17f60*/  IMAD.MOV.U32 R0, RZ, RZ, RZ ;  /* 0x000000ffff007224 */ /* 0x000fe200078e00ff */
[----:B------:R-:W3:Y:S01]  /*17f70*/  LDC R117, c[0x0][0xbe8] ;  /* 0x0002fa00ff757b82 */ /* 0x000ee20000000800 */
[----:B------:R-:W-:Y:S04]  /*17f80*/  STSM.16.M88.4 [R124], R64 ;  /* 0x000000407c007844 */ /* 0x000fe80000000200 */
[----:B------:R0:W-:Y:S03]  /*17f90*/  STSM.16.M88.4 [R116], R56 ;  /* 0x0000003874007844 */ /* 0x0001e60000000200 */
[----:B------:R-:W-:Y:S01]  /*17fa0*/  BAR.SYNC.DEFER_BLOCKING 0x1, 0x100 ;  /* 0x0044000000007b1d */ /* 0x000fe20000010000 */
[----:B------:R-:W-:-:S02]  /*17fb0*/  ISETP.NE.AND.EX P0, PT, RZ, UR7, PT, P0 ;  /* 0x00000007ff007c0c */ /* 0x000fc4000bf05300 */
[----:B--2---:R-:W-:-:S04]  /*17fc0*/  IADD3 R60, P1, R226, UR6, RZ ;  /* 0x00000006e23c7c10 */ /* 0x004fc8000ff3e0ff */
[----:B------:R-:W-:Y:S02]  /*17fd0*/  IADD3.X R61, R227, UR7, RZ, P1, !PT ;  /* 0x00000007e33d7c10 */ /* 0x000fe40008ffe4ff */
[----:B------:R-:W-:-:S04]  /*17fe0*/  ISETP.NE.U32.AND P1, PT, RZ, UR4, PT ;  /* 0x00000004ff007c0c */ /* 0x000fc8000bf25070 */
[----:B------:R-:W-:Y:S01]  /*17ff0*/  ISETP.NE.AND.EX P1, PT, RZ, UR5, PT, P1 ;  /* 0x00000005ff007c0c */ /* 0x000fe2000bf25310 */
[----:B------:R-:W2:-:S12]  /*18000*/  @P0 LDG.E R0, desc[UR48][R60.64] ;  /* 0x000000303c000981 */ /* 0x000e98000c1e1900 */
[----:B------:R-:W-:Y:S01]  /*18010*/  @P1 IADD3 R226, P2, R226, UR4, RZ ;  /* 0x00000004e2e21c10 */ /* 0x000fe2000ff5e0ff */
[----:B------:R-:W-:Y:S02]  /*18020*/  ULDC UR4, c[0x0][0xa88] ;  /* 0x0002a20000047ab9 */ /* 0x000fe40000000800 */
[----:B0-----:R-:W-:Y:S01]  /*18030*/  IMAD.U32 R116, RZ, RZ, UR4 ;  /* 0x00000004ff747e24 */ /* 0x001fe2000f8e00ff */
[----:B------:R-:W-:Y:S01]  /*18040*/  @P1 IADD3.X R227, R227, UR5, RZ, P2, !PT ;  /* 0x00000005e3e31c10 */ /* 0x000fe200097fe4ff */
[----:B------:R-:W-:-:S04]  /*18050*/  ULDC UR4, c[0x0][0xad4] ;  /* 0x0002b50000047ab9 */ /* 0x000fc80000000800 */
[----:B------:R0:W5:Y:S01]  /*18060*/  @P1 LDG.E R116, desc[UR48][R226.64] ;  /* 0x00000030e2741981 */ /* 0x000162000c1e1900 */
[----:B------:R-:W-:Y:S01]  /*18070*/  ISETP.NE.AND P2, PT, R224, RZ, PT ;  /* 0x000000ffe000720c */ /* 0x000fe20003f45270 */
[----:B------:R-:W-:-:S03]  /*18080*/  IMAD.MOV.U32 R126, RZ, RZ, 0x9b8 ;  /* 0x000009b8ff7e7424 */ /* 0x000fc600078e00ff */
[----:B------:R-:W-:-:S04]  /*18090*/  SEL R224, R224, UR4, P2 ;  /* 0x00000004e0e07c07 */ /* 0x000fc80009000000 */
[----:B------:R-:W-:-:S04]  /*180a0*/  ISETP.GT.AND P3, PT, R224, 0x1, PT ;  /* 0x00000001e000780c */ /* 0x000fc80003f64270 */
[----:B------:R-:W-:-:S04]  /*180b0*/  SEL R126, R126, 0x978, P3 ;  /* 0x000009787e7e7807 */ /* 0x000fc80001800000 */
[----:B------:R-:W1:Y:S08]  /*180c0*/  LDC.64 R62, c[0x0][R126+0x220] ;  /* 0x000088007e3e7b82 */ /* 0x000e700000000a00 */
[----:B------:R-:W0:Y:S01]  /*180d0*/  LDC.64 R56, c[0x0][R126+0x218] ;  /* 0x000086007e387b82 */ /* 0x000e220000000a00 */
[----:B---3--:R-:W-:Y:S02]  /*180e0*/  ISETP.NE.AND P4, PT, R117, 0x1, PT ;  /* 0x000000017500780c */ /* 0x008fe40003f85270 */
[----:B------:R-:W-:-:S05]  /*180f0*/  ISETP.NE.U32.AND P2, PT, RZ, UR6, PT ;  /* 0x00000006ff007c0c */ /* 0x000fca000bf45070 */
[----:B------:R-:W3:Y:S01]  /*18100*/  LDC.64 R58, c[0x0][R126+0x228] ;  /* 0x00008a007e3a7b82 */ /* 0x000ee20000000a00 */
[----:B------:R-:W-:-:S04]  /*18110*/  ISETP.NE.AND.EX P2, PT, RZ, UR7, PT, P2 ;  /* 0x00000007ff007c0c */ /* 0x000fc8000bf45320 */
[----:B------:R-:W-:-:S03]  /*18120*/  SEL R225, R225, RZ, !P2 ;  /* 0x000000ffe1e17207 */ /* 0x000fc60005000000 */
[----:B------:R-:W2:Y:S01]  /*18130*/  LDC.64 R64, c[0x0][R126+0x210] ;  /* 0x000084007e407b82 */ /* 0x000ea20000000a00 */
[----:B----4-:R-:W-:-:S07]  /*18140*/  SEL R67, R131, RZ, !P2 ;  /* 0x000000ff83437207 */ /* 0x010fce0005000000 */
[----:B------:R-:W4:Y:S08]  /*18150*/  @P4 LDC R122, c[0x0][0xbec] ;  /* 0x0002fb00ff7a4b82 */ /* 0x000f300000000800 */
[----:B------:R-:W3:Y:S01]  /*18160*/  @P4 LDC R123, c[0x0][0xbf0] ;  /* 0x0002fc00ff7b4b82 */ /* 0x000ee20000000800 */
[----:B-1----:R-:W-:-:S04]  /*18170*/  IMAD R124, R63, R225, RZ ;  /* 0x000000e13f7c7224 */ /* 0x002fc800078e02ff */
[----:B------:R-:W-:-:S03]  /*18180*/  IMAD R124, R62, R67, R124 ;  /* 0x000000433e7c7224 */ /* 0x000fc600078e027c */
[----:B------:R-:W1:Y:S01]  /*18190*/  LDC.64 R66, c[0x0][0xba8] ;  /* 0x0002ea00ff427b82 */ /* 0x000e620000000a00 */
[----:B------:R-:W-:-:S04]  /*181a0*/  IMAD.WIDE.U32 R62, R62, R225, RZ ;  /* 0x000000e13e3e7225 */ /* 0x000fc800078e00ff */
[----:B------:R-:W-:Y:S02]  /*181b0*/  IMAD.IADD R124, R63, 0x1, R124 ;  /* 0x000000013f7c7824 */ /* 0x000fe400078e027c */
[----:B------:R-:W-:Y:S02]  /*181c0*/  IMAD R63, R129, 0x80, R130 ;  /* 0x00000080813f7824 */ /* 0x000fe400078e0282 */
[-C--:B0-----:R-:W-:Y:S02]  /*181d0*/  IMAD R125, R57, R195.reuse, RZ ;  /* 0x000000c3397d7224 */ /* 0x081fe400078e02ff */
[----:B------:R-:W-:Y:S01]  /*181e0*/  IMAD.WIDE.U32 R56, R56, R195, RZ ;  /* 0x000000c338387225 */ /* 0x000fe200078e00ff */
[----:B------:R-:W-:-:S03]  /*181f0*/  SEL R127, R128, RZ, P3 ;  /* 0x000000ff807f7207 */ /* 0x000fc60001800000 */
[----:B----4-:R-:W-:-:S04]  /*18200*/  @P4 IMAD.HI.U32 R122, R63, R122, RZ ;  /* 0x0000007a3f7a4227 */ /* 0x010fc800078e00ff */
[----:B------:R-:W-:Y:S02]  /*18210*/  IMAD.IADD R125, R57, 0x1, R125 ;  /* 0x00000001397d7824 */ /* 0x000fe400078e027d */
[----:B------:R-:W-:Y:S01]  /*18220*/  IMAD.MOV.U32 R57, RZ, RZ, R63 ;  /* 0x000000ffff397224 */ /* 0x000fe200078e003f */
[----:B---3--:R-:W-:Y:S01]  /*18230*/  @P4 SHF.R.U32.HI R57, RZ, R123, R122 ;  /* 0x0000007bff394219 */ /* 0x008fe2000001167a */
[----:B-1----:R-:W0:Y:S01]  /*18240*/  @!P3 LDC R66, c[0x0][0xb50] ;  /* 0x0002d400ff42bb82 */ /* 0x002e220000000800 */
[-C--:B------:R-:W-:Y:S02]  /*18250*/  IMAD R122, R59, R127.reuse, RZ ;  /* 0x0000007f3b7a7224 */ /* 0x080fe400078e02ff */
[----:B------:R-:W-:-:S04]  /*18260*/  IMAD.WIDE.U32 R58, R58, R127, RZ ;  /* 0x0000007f3a3a7225 */ /* 0x000fc800078e00ff */
[----:B------:R-:W-:Y:S01]  /*18270*/  IMAD.MOV R123, RZ, RZ, -R57 ;  /* 0x000000ffff7b7224 */ /* 0x000fe200078e0a39 */
[----:B------:R-:W1:Y:S01]  /*18280*/  @!P3 LDC R67, c[0x0][0xb54] ;  /* 0x0002d500ff43bb82 */ /* 0x000e620000000800 */
[----:B------:R-:W-:Y:S02]  /*18290*/  IMAD.IADD R122, R59, 0x1, R122 ;  /* 0x000000013b7a7824 */ /* 0x000fe400078e027a */
[----:B------:R-:W-:Y:S01]  /*182a0*/  IMAD R123, R117, R123, R63 ;  /* 0x0000007b757b7224 */ /* 0x000fe200078e023f */
[--C-:B--2---:R-:W-:Y:S02]  /*182b0*/  IADD3 R56, P2, P5, R62, R56, R0.reuse ;  /* 0x000000383e387210 */ /* 0x104fe40007d5e000 */
[----:B------:R-:W-:-:S04]  /*182c0*/  SHF.R.S32.HI R62, RZ, 0x1f, R0 ;  /* 0x0000001fff3e7819 */ /* 0x000fc80000011400 */
[----:B------:R-:W-:Y:S02]  /*182d0*/  IADD3.X R124, R124, R125, R62, P2, P5 ;  /* 0x0000007d7c7c7210 */ /* 0x000fe400017ea43e */
[----:B------:R-:W-:Y:S02]  /*182e0*/  IADD3 R58, P2, P5, R57, R56, R58 ;  /* 0x00000038393a7210 */ /* 0x000fe40007d5e03a */
[----:B------:R-:W-:Y:S01]  /*182f0*/  SHF.R.S32.HI R57, RZ, 0x1f, R57 ;  /* 0x0000001fff397819 */ /* 0x000fe20000011439 */
[----:B------:R-:W-:-:S03]  /*18300*/  IMAD R56, R65, R123, RZ ;  /* 0x0000007b41387224 */ /* 0x000fc600078e02ff */
[----:B------:R-:W-:Y:S02]  /*18310*/  IADD3.X R59, R57, R124, R122, P2, P5 ;  /* 0x0000007c393b7210 */ /* 0x000fe400017ea47a */
[----:B------:R-:W-:Y:S01]  /*18320*/  SHF.R.S32.HI R57, RZ, 0x1f, R123 ;  /* 0x0000001fff397819 */ /* 0x000fe2000001147b */
[----:B------:R-:W-:-:S04]  /*18330*/  IMAD.WIDE.U32 R58, R64, R123, R58 ;  /* 0x0000007b403a7225 */ /* 0x000fc800078e003a */
[----:B------:R-:W-:Y:S01]  /*18340*/  IMAD R57, R64, R57, R56 ;  /* 0x0000003940397224 */ /* 0x000fe200078e0238 */
[----:B0-----:R-:W-:-:S03]  /*18350*/  LEA R66, P2, R58, R66, 0x2 ;  /* 0x000000423a427211 */ /* 0x001fc600078410ff */
[----:B------:R-:W-:-:S05]  /*18360*/  IMAD.IADD R56, R59, 0x1, R57 ;  /* 0x000000013b387824 */ /* 0x000fca00078e0239 */
[----:B-1----:R-:W-:Y:S01]  /*18370*/  LEA.HI.X R67, R58, R67, R56, 0x2, P2 ;  /* 0x000000433a437211 */ /* 0x002fe200010f1438 */
[----:B------:R-:W-:Y:S06]  /*18380*/  @P1 BRA `(.L_x_3919) ;  /* 0x0000000000101947 */ /* 0x000fec0003800000 */
[----:B------:R-:W-:Y:S05]  /*18390*/  @!P0 BRA `(.L_x_3919) ;  /* 0x00000000000c8947 */ /* 0x000fea0003800000 */
[----:B------:R-:W2:Y:S04]  /*183a0*/  LDG.E R57, desc[UR48][R60.64] ;  /* 0x000000303c397981 */ /* 0x000ea8000c1e1900 */
[----:B-----5:R-:W2:Y:S02]  /*183b0*/  LDG.E R116, desc[UR48][R60.64+0x4] ;  /* 0x000004303c747981 */ /* 0x020ea4000c1e1900 */
[----:B--2---:R-:W-:-:S07]  /*183c0*/  IMAD.IADD R116, R116, 0x1, -R57 ;  /* 0x0000000174747824 */ /* 0x004fce00078e0a39 */
.L_x_3919:
[----:B------:R-:W2:Y:S04]  /*183d0*/  LDL R60, [R1+0x108] ;  /* 0x00010800013c7983 */ /* 0x000ea80000100800 */
[----:B------:R-:W3:Y:S04]  /*183e0*/  LDL R61, [R1+0xa8] ;  /* 0x0000a800013d7983 */ /* 0x000ee80000100800 */
[----:B------:R-:W-:Y:S04]  /*183f0*/  SHFL.IDX PT, R56, R66, RZ, 0x1c1f ;  /* 0x001c1fff42387589 */ /* 0x000fe800000e0000 */
[----:B------:R-:W0:Y:S04]  /*18400*/  SHFL.IDX PT, R57, R67, RZ, 0x1c1f ;  /* 0x001c1fff43397589 */ /* 0x000e2800000e0000 */
[----:B------:R-:W-:Y:S04]  /*18410*/  SHFL.IDX PT, R58, R66, 0x1, 0x1c1f ;  /* 0x003c1f00423a7f89 */ /* 0x000fe800000e0000 */
[----:B------:R-:W1:Y:S01]  /*18420*/  SHFL.IDX PT, R59, R67, 0x1, 0x1c1f ;  /* 0x003c1f00433b7f89 */ /* 0x000e6200000e0000 */
[----:B--2---:R-:W-:-:S02]  /*18430*/  IMAD R64, R129, 0x80, R60 ;  /* 0x0000008081407824 */ /* 0x004fc400078e023c */
[----:B-----5:R-:W-:Y:S01]  /*18440*/  IMAD R60, R116, R117, RZ ;  /* 0x00000075743c7224 */ /* 0x020fe200078e02ff */
[----:B---3--:R-:W-:Y:S01]  /*18450*/  LOP3.LUT P0, RZ, R61, 0x3, RZ, 0xc0, !PT ;  /* 0x000000033dff7812 */ /* 0x008fe2000780c0ff */
[----:B------:R-:W-:-:S03]  /*18460*/  VIADD R61, R64, 0x8 ;  /* 0x00000008403d7836 */ /* 0x000fc60000000000 */
[-C--:B------:R-:W-:Y:S02]  /*18470*/  ISETP.GE.OR P1, PT, R64, R60.reuse, P0 ;  /* 0x0000003c4000720c */ /* 0x080fe40000726670 */
[----:B------:R-:W-:-:S11]  /*18480*/  ISETP.GE.OR P0, PT, R61, R60, P0 ;  /* 0x0000003c3d00720c */ /* 0x000fd60000706670 */
[----:B0-----:R0:W-:Y:S04]  /*18490*/  @!P1 ST.E desc[UR48][R56.64], R120 ;  /* 0x0000007838009985 */ /* 0x0011e8000c101930 */
[----:B-1----:R0:W-:Y:S01]  /*184a0*/  @!P0 ST.E desc[UR48][R58.64], R121 ;  /* 0x000000793a008985 */ /* 0x0021e2000c101930 */
        /* <DEDUP_REMOVED lines=8> */
[----:B------:R-:W-:Y:S02]  /*18530*/  LOP3.LUT R21, R5, 0xfffffff8, RZ, 0xc0, !PT ;  /* 0xfffffff805157812 */ /* 0x000fe400078ec0ff */
[----:B------:R-:W-:-:S03]  /*18540*/  SHF.R.S32.HI R20, RZ, 0x3, R5 ;  /* 0x00000003ff147819 */ /* 0x000fc60000011405 */
[----:B------:R-:W-:-:S04]  /*18550*/  IMAD.IADD R21, R4, 0x1, -R21 ;  /* 0x0000000104157824 */ /* 0x000fc800078e0a15 */
[----:B------:R-:W-:-:S05]  /*18560*/  IMAD.SHL.U32 R61, R21, 0x8, RZ ;  /* 0x00000008153d7824 */ /* 0x000fca00078e00ff */
[----:B------:R-:W-:-:S05]  /*18570*/  LEA R5, R20, R61, 0x6 ;  /* 0x0000003d14057211 */ /* 0x000fca00078e30ff */
[----:B------:R-:W-:-:S03]  /*18580*/  IMAD.WIDE R2, R5, 0x2, R2 ;  /* 0x0000000205027825 */ /* 0x000fc600078e0202 */
[C---:B------:R-:W-:Y:S02]  /*18590*/  IADD3 R9, P3, R2.reuse, 0x1000, RZ ;  /* 0x0000100002097810 */ /* 0x040fe40007f7e0ff */
[C---:B------:R-:W-:Y:S02]  /*185a0*/  IADD3 R13, P2, R2.reuse, 0x2000, RZ ;  /* 0x00002000020d7810 */ /* 0x040fe40007f5e0ff */
[C---:B------:R-:W-:Y:S02]  /*185b0*/  IADD3 R25, P6, R2.reuse, 0x3000, RZ ;  /* 0x0000300002197810 */ /* 0x040fe40007fde0ff */
[----:B------:R-:W-:Y:S02]  /*185c0*/  IADD3 R29, P5, R2, 0x4000, RZ ;  /* 0x00004000021d7810 */ /* 0x000fe40007fbe0ff */
[----:B------:R-:W-:Y:S02]  /*185d0*/  LOP3.LUT R8, R9, 0x380, RZ, 0xc0, !PT ;  /* 0x0000038009087812 */ /* 0x000fe400078ec0ff */
[----:B------:R-:W-:-:S02]  /*185e0*/  LOP3.LUT R12, R13, 0x380, RZ, 0xc0, !PT ;  /* 0x000003800d0c7812 */ /* 0x000fc400078ec0ff */
[----:B------:R-:W-:Y:S02]  /*185f0*/  IADD3 R33, P1, R2, 0x5000, RZ ;  /* 0x0000500002217810 */ /* 0x000fe40007f3e0ff */
[----:B------:R-:W-:Y:S02]  /*18600*/  LOP3.LUT R24, R25, 0x380, RZ, 0xc0, !PT ;  /* 0x0000038019187812 */ /* 0x000fe400078ec0ff */
[----:B------:R-:W-:Y:S02]  /*18610*/  LOP3.LUT R28, R29, 0x380, RZ, 0xc0, !PT ;  /* 0x000003801d1c7812 */ /* 0x000fe400078ec0ff */
[----:B------:R-:W-:Y:S02]  /*18620*/  SHF.R.U64 R8, R8, 0x3, RZ ;  /* 0x0000000308087819 */ /* 0x000fe400000012ff */
[----:B------:R-:W-:Y:S02]  /*18630*/  SHF.R.U64 R12, R12, 0x3, RZ ;  /* 0x000000030c0c7819 */ /* 0x000fe400000012ff */
[----:B------:R-:W-:-:S02]  /*18640*/  LOP3.LUT R32, R33, 0x380, RZ, 0xc0, !PT ;  /* 0x0000038021207812 */ /* 0x000fc400078ec0ff */
[----:B------:R-:W-:Y:S02]  /*18650*/  SHF.R.U64 R24, R24, 0x3, RZ ;  /* 0x0000000318187819 */ /* 0x000fe400000012ff */
[----:B------:R-:W-:Y:S02]  /*18660*/  SHF.R.U64 R28, R28, 0x3, RZ ;  /* 0x000000031c1c7819 */ /* 0x000fe400000012ff */
[----:B------:R-:W-:Y:S01]  /*18670*/  LOP3.LUT R8, R8, R9, RZ, 0x3c, !PT ;  /* 0x0000000908087212 */ /* 0x000fe200078e3cff */
[--C-:B------:R-:W-:Y:S01]  /*18680*/  IMAD.X R9, RZ, RZ, R3.reuse, P3 ;  /* 0x000000ffff097224 */ /* 0x100fe200018e0603 */
[----:B------:R-:W-:Y:S01]  /*18690*/  LOP3.LUT R12, R12, R13, RZ, 0x3c, !PT ;  /* 0x0000000d0c0c7212 */ /* 0x000fe200078e3cff */
[--C-:B------:R-:W-:Y:S01]  /*186a0*/  IMAD.X R13, RZ, RZ, R3.reuse, P2 ;  /* 0x000000ffff0d7224 */ /* 0x100fe200010e0603 */
[----:B------:R-:W-:Y:S02]  /*186b0*/  SHF.R.U64 R32, R32, 0x3, RZ ;  /* 0x0000000320207819 */ /* 0x000fe400000012ff */
[----:B------:R-:W-:Y:S01]  /*186c0*/  LOP3.LUT R24, R24, R25, RZ, 0x3c, !PT ;  /* 0x0000001918187212 */ /* 0x000fe200078e3cff */
[--C-:B------:R-:W-:Y:S01]  /*186d0*/  IMAD.X R25, RZ, RZ, R3.reuse, P6 ;  /* 0x000000ffff197224 */ /* 0x100fe200030e0603 */
[----:B------:R-:W-:Y:S01]  /*186e0*/  LOP3.LUT R28, R28, R29, RZ, 0x3c, !PT ;  /* 0x0000001d1c1c7212 */ /* 0x000fe200078e3cff */
[----:B------:R-:W-:Y:S01]  /*186f0*/  IMAD.X R29, RZ, RZ, R3, P5 ;  /* 0x000000ffff1d7224 */ /* 0x000fe200028e0603 */
[C---:B------:R-:W-:Y:S01]  /*18700*/  IADD3 R37, P0, R2.reuse, 0x6000, RZ ;  /* 0x0000600002257810 */ /* 0x040fe20007f1e0ff */
[----:B------:R-:W-:Y:S01]  /*18710*/  IMAD R21, R21, 0x20, R20 ;  /* 0x0000002015157824 */ /* 0x000fe200078e0214 */
[C---:B------:R-:W-:Y:S01]  /*18720*/  IADD3 R41, P3, R2.reuse, 0x7000, RZ ;  /* 0x0000700002297810 */ /* 0x040fe20007f7e0ff */
[----:B------:R-:W5:Y:S01]  /*18730*/  LD.E.128 R12, desc[UR48][R12.64] ;  /* 0x000000300c0c7980 */ /* 0x000f62000c101d00 */
[----:B------:R-:W-:-:S02]  /*18740*/  IADD3 R45, P2, R2, 0x8000, RZ ;  /* 0x00008000022d7810 */ /* 0x000fc40007f5e0ff */
[C---:B------:R-:W-:Y:S01]  /*18750*/  IADD3 R49, P6, R2.reuse, 0x9000, RZ ;  /* 0x0000900002317810 */ /* 0x040fe20007fde0ff */
[----:B------:R-:W5:Y:S01]  /*18760*/  LD.E.128 R24, desc[UR48][R24.64] ;  /* 0x0000003018187980 */ /* 0x000f62000c101d00 */
[----:B------:R-:W-:Y:S02]  /*18770*/  IADD3 R53, P5, R2, 0xa000, RZ ;  /* 0x0000a00002357810 */ /* 0x000fe40007fbe0ff */
[----:B------:R-:W-:Y:S01]  /*18780*/  LOP3.LUT R32, R32, R33, RZ, 0x3c, !PT ;  /* 0x0000002120207212 */ /* 0x000fe200078e3cff */
[----:B------:R-:W-:Y:S01]  /*18790*/  IMAD.X R33, RZ, RZ, R3, P1 ;  /* 0x000000ffff217224 */ /* 0x000fe200008e0603 */
[----:B------:R-:W-:Y:S01]  /*187a0*/  LOP3.LUT R11, R2, 0x380, RZ, 0xc0, !PT ;  /* 0x00000380020b7812 */ /* 0x000fe200078ec0ff */
[----:B------:R-:W5:Y:S01]  /*187b0*/  LD.E.128 R28, desc[UR48][R28.64] ;  /* 0x000000301c1c7980 */ /* 0x000f62000c101d00 */
[----:B------:R-:W-:Y:S02]  /*187c0*/  LOP3.LUT R36, R37, 0x380, RZ, 0xc0, !PT ;  /* 0x0000038025247812 */ /* 0x000fe400078ec0ff */
[----:B------:R-:W-:Y:S01]  /*187d0*/  LOP3.LUT R40, R41, 0x380, RZ, 0xc0, !PT ;  /* 0x0000038029287812 */ /* 0x000fe200078ec0ff */
[----:B------:R-:W-:Y:S01]  /*187e0*/  IMAD R64, R129, 0x80, R21 ;  /* 0x0000008081407824 */ /* 0x000fe200078e0215 */
[----:B------:R-:W-:Y:S01]  /*187f0*/  LOP3.LUT R44, R45, 0x380, RZ, 0xc0, !PT ;  /* 0x000003802d2c7812 */ /* 0x000fe200078ec0ff */
[----:B------:R-:W5:Y:S01]  /*18800*/  LD.E.128 R32, desc[UR48][R32.64] ;  /* 0x0000003020207980 */ /* 0x000f62000c101d00 */
[----:B------:R-:W-:-:S02]  /*18810*/  LOP3.LUT R48, R49, 0x380, RZ, 0xc0, !PT ;  /* 0x0000038031307812 */ /* 0x000fc400078ec0ff */
[----:B------:R-:W-:Y:S02]  /*18820*/  LOP3.LUT R52, R53, 0x380, RZ, 0xc0, !PT ;  /* 0x0000038035347812 */ /* 0x000fe400078ec0ff */
[----:B------:R-:W-:Y:S02]  /*18830*/  IADD3 R7, P1, R2, 0xb000, RZ ;  /* 0x0000b00002077810 */ /* 0x000fe40007f3e0ff */
[----:B------:R-:W-:Y:S02]  /*18840*/  SHF.R.U64 R11, R11, 0x3, RZ ;  /* 0x000000030b0b7819 */ /* 0x000fe400000012ff */
[----:B------:R-:W-:Y:S01]  /*18850*/  SHF.R.U64 R36, R36, 0x3, RZ ;  /* 0x0000000324247819 */ /* 0x000fe200000012ff */
[----:B0-----:R-:W-:Y:S01]  /*18860*/  IMAD.X R57, RZ, RZ, R3, P1 ;  /* 0x000000ffff397224 */ /* 0x001fe200008e0603 */
[----:B------:R-:W-:Y:S02]  /*18870*/  SHF.R.U64 R40, R40, 0x3, RZ ;  /* 0x0000000328287819 */ /* 0x000fe400000012ff */
[----:B------:R-:W-:-:S02]  /*18880*/  SHF.R.U64 R44, R44, 0x3, RZ ;  /* 0x000000032c2c7819 */ /* 0x000fc400000012ff */
[----:B------:R-:W-:Y:S02]  /*18890*/  SHF.R.U64 R48, R48, 0x3, RZ ;  /* 0x0000000330307819 */ /* 0x000fe400000012ff */
[----:B------:R-:W-:Y:S02]  /*188a0*/  SHF.R.U64 R52, R52, 0x3, RZ ;  /* 0x0000000334347819 */ /* 0x000fe400000012ff */
[----:B------:R-:W-:Y:S02]  /*188b0*/  LOP3.LUT R5, R7, 0x380, RZ, 0xc0, !PT ;  /* 0x0000038007057812 */ /* 0x000fe400078ec0ff */
        /* <DEDUP_REMOVED lines=12> */
[----:B------:R-:W-:Y:S01]  /*18980*/  IMAD.MOV.U32 R5, RZ, RZ, R3 ;  /* 0x000000ffff057224 */ /* 0x000fe200078e0003 */
[----:B------:R-:W5:Y:S01]  /*18990*/  LD.E.128 R8, desc[UR48][R8.64] ;  /* 0x0000003008087980 */ /* 0x000f62000c101d00 */
[----:B------:R-:W-:Y:S01]  /*189a0*/  IMAD R3, R62, UR4, RZ ;  /* 0x000000043e037c24 */ /* 0x000fe2000f8e02ff */
[----:B------:R-:W-:Y:S01]  /*189b0*/  LOP3.LUT R56, R2, R7, RZ, 0x3c, !PT ;  /* 0x0000000702387212 */ /* 0x000fe200078e3cff */
[----:B------:R-:W-:Y:S01]  /*189c0*/  IMAD.MOV.U32 R21, RZ, RZ, R64 ;  /* 0x000000ffff157224 */ /* 0x000fe200078e0040 */
[----:B------:R-:W5:Y:S01]  /*189d0*/  LD.E.128 R36, desc[UR48][R36.64] ;  /* 0x0000003024247980 */ /* 0x000f62000c101d00 */
[----:B------:R-:W-:-:S02]  /*189e0*/  IMAD R63, R0, UR5, R3 ;  /* 0x00000005003f7c24 */ /* 0x000fc4000f8e0203 */
[----:B------:R-:W-:Y:S01]  /*189f0*/  IMAD.WIDE.U32 R2, R0, UR4, RZ ;  /* 0x0000000400027c25 */ /* 0x000fe2000f8e00ff */
[----:B------:R-:W-:Y:S01]  /*18a00*/  ULDC.64 UR4, c[0x0][0xae8] ;  /* 0x0002ba0000047ab9 */ /* 0x000fe20000000a00 */
[----:B------:R-:W-:Y:S01]  /*18a10*/  SHF.R.S32.HI R62, RZ, 0x1f, R225 ;  /* 0x0000001fff3e7819 */ /* 0x000fe200000114e1 */
[----:B------:R-:W5:Y:S01]  /*18a20*/  LD.E.128 R4, desc[UR48][R4.64] ;  /* 0x0000003004047980 */ /* 0x000f62000c101d00 */
[----:B------:R-:W-:Y:S02]  /*18a30*/  IMAD.IADD R3, R3, 0x1, R63 ;  /* 0x0000000103037824 */ /* 0x000fe400078e023f */
[----:B--2---:R-:W-:Y:S01]  /*18a40*/  @P4 IMAD.HI.U32 R0, R64, R65, RZ ;  /* 0x0000004140004227 */ /* 0x004fe200078e00ff */
[----:B------:R-:W5:Y:S03]  /*18a50*/  LD.E.128 R40, desc[UR48][R40.64] ;  /* 0x0000003028287980 */ /* 0x000f66000c101d00 */
[C---:B------:R-:W-:Y:S01]  /*18a60*/  IMAD.WIDE.U32 R2, R195.reuse, UR4, R2 ;  /* 0x00000004c3027c25 */ /* 0x040fe2000f8e0002 */
[----:B---3--:R-:W-:Y:S01]  /*18a70*/  @P4 SHF.R.U32.HI R21, RZ, R67, R0 ;  /* 0x00000043ff154219 */ /* 0x008fe20000011600 */
[----:B------:R-:W5:Y:S02]  /*18a80*/  LD.E.128 R44, desc[UR48][R44.64] ;  /* 0x000000302c2c7980 */ /* 0x000f64000c101d00 */
[----:B------:R-:W-:Y:S01]  /*18a90*/  IMAD R3, R195, UR5, R3 ;  /* 0x00000005c3037c24 */ /* 0x000fe2000f8e0203 */
[----:B------:R-:W-:Y:S01]  /*18aa0*/  ULDC.64 UR4, c[0x0][0xaf0] ;  /* 0x0002bc0000047ab9 */ /* 0x000fe20000000a00 */
[----:B------:R-:W5:Y:S01]  /*18ab0*/  LD.E.128 R48, desc[UR48][R48.64] ;  /* 0x0000003030307980 */ /* 0x000f62000c101d00 */
[----:B------:R-:W-:Y:S01]  /*18ac0*/  IMAD R62, R62, UR4, RZ ;  /* 0x000000043e3e7c24 */ /* 0x000fe2000f8e02ff */
[----:B------:R-:W-:Y:S01]  /*18ad0*/  SHF.R.S32.HI R0, RZ, 0x1f, R21 ;  /* 0x0000001fff007819 */ /* 0x000fe20000011415 */
[C---:B------:R-:W-:Y:S01]  /*18ae0*/  IMAD.WIDE.U32 R2, R225.reuse, UR4, R2 ;  /* 0x00000004e1027c25 */ /* 0x040fe2000f8e0002 */
[----:B------:R-:W5:Y:S03]  /*18af0*/  LD.E.128 R52, desc[UR48][R52.64] ;  /* 0x0000003034347980 */ /* 0x000f66000c101d00 */
[----:B------:R-:W-:Y:S01]  /*18b00*/  IMAD R63, R225, UR5, R62 ;  /* 0x00000005e13f7c24 */ /* 0x000fe2000f8e023e */
[----:B------:R-:W-:Y:S01]  /*18b10*/  ULDC.64 UR4, c[0x0][0xae0] ;  /* 0x0002b80000047ab9 */ /* 0x000fe20000000a00 */
[----:B------:R-:W-:Y:S01]  /*18b20*/  IMAD.MOV R62, RZ, RZ, -R21 ;  /* 0x000000ffff3e7224 */ /* 0x000fe200078e0a15 */
[----:B------:R-:W5:Y:S01]  /*18b30*/  LD.E.128 R56, desc[UR48][R56.64] ;  /* 0x0000003038387980 */ /* 0x000f62000c101d00 */
[----:B------:R-:W-:-:S02]  /*18b40*/  IMAD.IADD R3, R3, 0x1, R63 ;  /* 0x0000000103037824 */ /* 0x000fc400078e023f */
[----:B------:R-:W-:Y:S01]  /*18b50*/  IMAD R0, R0, UR4, RZ ;  /* 0x0000000400007c24 */ /* 0x000fe2000f8e02ff */
[----:B------:R-:W-:Y:S01]  /*18b60*/  @!PT LDS RZ, [RZ] ;  /* 0x00000000fffff984 */ /* 0x000fe20000000800 */
[----:B------:R-:W-:Y:S01]  /*18b70*/  @!PT LDS RZ, [RZ] ;  /* 0x00000000fffff984 */ /* 0x000fe20000000800 */
[----:B------:R-:W-:Y:S01]  /*18b80*/  @!PT LDS RZ, [RZ] ;  /* 0x00000000fffff984 */ /* 0x000fe20000000800 */
[----:B------:R-:W-:Y:S01]  /*18b90*/  @!PT LDS RZ, [RZ] ;  /* 0x00000000fffff984 */ /* 0x000fe20000000800 */
[----:B------:R0:W-:Y:S06]  /*18ba0*/  MEMBAR.ALL.CTA ;  /* 0x0000000000007992 */ /* 0x0001ec0000008000 */
[----:B0-----:R-:W0:Y:S01]  /*18bb0*/  FENCE.VIEW.ASYNC.S ;  /* 0x00000000000073c6 */ /* 0x001e220000000000 */
        /* <DEDUP_REMOVED lines=21> */
[----:B------:R1:W2:Y:S01]  /*18d10*/  SHFL.IDX PT, R62, R64, RZ, 0x181f ;  /* 0x00181fff403e7589 */ /* 0x0002a200000e0000 */
[----:B------:R-:W-:Y:S01]  /*18d20*/  BSSY B1, `(.L_x_3921) ;  /* 0x0000016000017945 */ /* 0x000fe20003800000 */
[----:B------:R-:W-:Y:S01]  /*18d30*/  VIADD R69, R61, 0x80 ;  /* 0x000000803d457836 */ /* 0x000fe20000000000 */
[----:B------:R-:W-:Y:S01]  /*18d40*/  ISETP.GE.AND P0, PT, R21, R60, PT ;  /* 0x0000003c1500720c */ /* 0x000fe20003f06270 */
[----:B------:R-:W-:Y:S01]  /*18d50*/  VIADD R71, R61, 0x40 ;  /* 0x000000403d477836 */ /* 0x000fe20000000000 */
[----:B0-----:R1:W0:Y:S01]  /*18d60*/  SHFL.IDX PT, R0, R65, RZ, 0x181f ;  /* 0x00181fff41007589 */ /* 0x00122200000e0000 */
[----:B------:R-:W-:Y:S10]  /*18d70*/  @P2 BRA `(.L_x_3922) ;  /* 0x0000000000402947 */ /* 0x000ff40003800000 */
[----:B------:R-:W-:Y:S01]  /*18d80*/  ULDC UR4, c[0x0][0xac8] ;  /* 0x0002b20000047ab9 */ /* 0x000fe20000000800 */
[----:B------:R-:W-:Y:S02]  /*18d90*/  SHF.R.S32.HI R3, RZ, 0x1f, R61 ;  /* 0x0000001fff037819 */ /* 0x000fe4000001143d */
[----:B------:R-:W-:Y:S02]  /*18da0*/  ISETP.GE.AND P4, PT, R61, UR4, PT ;  /* 0x000000043d007c0c */ /* 0x000fe4000bf86270 */
[----:B------:R-:W-:Y:S02]  /*18db0*/  ISETP.GE.AND P3, PT, R71, UR4, PT ;  /* 0x0000000447007c0c */ /* 0x000fe4000bf66270 */
[----:B------:R-:W-:Y:S02]  /*18dc0*/  ISETP.GE.AND P2, PT, R69, UR4, PT ;  /* 0x0000000445007c0c */ /* 0x000fe4000bf46270 */
[----:B------:R-:W-:Y:S02]  /*18dd0*/  SHF.R.S32.HI R21, RZ, 0x1f, R71 ;  /* 0x0000001fff157819 */ /* 0x000fe40000011447 */
[----:B------:R-:W-:-:S05]  /*18de0*/  SHF.R.S32.HI R63, RZ, 0x1f, R69 ;  /* 0x0000001fff3f7819 */ /* 0x000fca0000011445 */
[-C--:B--2---:R-:W-:Y:S02]  /*18df0*/  @!P4 LEA R2, P6, R61, R62.reuse, 0x1 ;  /* 0x0000003e3d02c211 */ /* 0x084fe400078c08ff */
[----:B------:R-:W-:Y:S02]  /*18e00*/  @!P3 LEA R20, P5, R71, R62, 0x1 ;  /* 0x0000003e4714b211 */ /* 0x000fe400078a08ff */
[----:B0-----:R-:W-:Y:S02]  /*18e10*/  @!P4 LEA.HI.X R3, R61, R0, R3, 0x1, P6 ;  /* 0x000000003d03c211 */ /* 0x001fe400030f0c03 */
[----:B------:R-:W-:Y:S02]  /*18e20*/  @!P2 LEA R62, P6, R69, R62, 0x1 ;  /* 0x0000003e453ea211 */ /* 0x000fe400078c08ff */
[-C--:B------:R-:W-:Y:S01]  /*18e30*/  @!P3 LEA.HI.X R21, R71, R0.reuse, R21, 0x1, P5 ;  /* 0x000000004715b211 */ /* 0x080fe200028f0c15 */
[----:B-----5:R3:W-:Y:S01]  /*18e40*/  @!P4 ST.E.128 desc[UR48][R2.64], R4 ;  /* 0x000000040200c985 */ /* 0x0207e2000c101d30 */
[----:B------:R-:W-:-:S03]  /*18e50*/  @!P2 LEA.HI.X R63, R69, R0, R63, 0x1, P6 ;  /* 0x00000000453fa211 */ /* 0x000fc600030f0c3f */
[----:B------:R3:W-:Y:S04]  /*18e60*/  @!P3 ST.E.128 desc[UR48][R20.64], R28 ;  /* 0x0000001c1400b985 */ /* 0x0007e8000c101d30 */
[----:B------:R3:W-:Y:S02]  /*18e70*/  @!P2 ST.E.128 desc[UR48][R62.64], R44 ;  /* 0x0000002c3e00a985 */ /* 0x0007e4000c101d30 */
.L_x_3922:
[----:B------:R-:W-:Y:S05]  /*18e80*/  BSYNC B1 ;  /* 0x0000000000017941 */ /* 0x000fea0003800000 */
.L_x_3921:
[----:B0-----:R0:W4:Y:S01]  /*18e90*/  SHFL.IDX PT, R0, R65, 0x1, 0x181f ;  /* 0x00381f0041007f89 */ /* 0x00112200000e0000 */
[----:B------:R-:W-:Y:S01]  /*18ea0*/  BSSY B1, `(.L_x_3923) ;  /* 0x0000013000017945 */ /* 0x000fe20003800000 */
[----:B---3--:R-:W-:Y:S02]  /*18eb0*/  SHF.R.S32.HI R20, RZ, 0x1f, R61 ;  /* 0x0000001fff147819 */ /* 0x008fe4000001143d */
[----:B-----5:R0:W3:Y:S01]  /*18ec0*/  SHFL.IDX PT, R6, R64, 0x1, 0x181f ;  /* 0x00381f0040067f89 */ /* 0x0200e200000e0000 */
[----:B------:R-:W-:Y:S02]  /*18ed0*/  SHF.R.S32.HI R21, RZ, 0x1f, R69 ;  /* 0x0000001fff157819 */ /* 0x000fe40000011445 */
[----:B------:R-:W-:Y:S01]  /*18ee0*/  SHF.R.S32.HI R28, RZ, 0x1f, R71 ;  /* 0x0000001fff1c7819 */ /* 0x000fe20000011447 */
[----:B------:R-:W-:Y:S06]  /*18ef0*/  @P1 BRA `(.L_x_3924) ;  /* 0x0000000000341947 */ /* 0x000fec0003800000 */
[----:B------:R-:W-:Y:S02]  /*18f00*/  ULDC UR4, c[0x0][0xac8] ;  /* 0x0002b20000047ab9 */ /* 0x000fe40000000800 */
[----:B------:R-:W-:Y:S02]  /*18f10*/  ISETP.GE.AND P4, PT, R61, UR4, PT ;  /* 0x000000043d007c0c */ /* 0x000fe4000bf86270 */
[----:B------:R-:W-:Y:S02]  /*18f20*/  ISETP.GE.AND P5, PT, R71, UR4, PT ;  /* 0x0000000447007c0c */ /* 0x000fe4000bfa6270 */
[----:B------:R-:W-:-:S09]  /*18f30*/  ISETP.GE.AND P6, PT, R69, UR4, PT ;  /* 0x0000000445007c0c */ /* 0x000fd2000bfc6270 */
[-C--:B---3--:R-:W-:Y:S02]  /*18f40*/  @!P4 LEA R2, P1, R61, R6.reuse, 0x1 ;  /* 0x000000063d02c211 */ /* 0x088fe400078208ff */
        /* <DEDUP_REMOVED lines=8> */
.L_x_3924:
[----:B------:R-:W-:Y:S05]  /*18fd0*/  BSYNC B1 ;  /* 0x0000000000017941 */ /* 0x000fea0003800000 */
.L_x_3923:
[----:B----4-:R4:W0:Y:S01]  /*18fe0*/  SHFL.IDX PT, R0, R65, 0x2, 0x181f ;  /* 0x00581f0041007f89 */ /* 0x01082200000e0000 */
[----:B------:R-:W-:Y:S03]  /*18ff0*/  BSSY B1, `(.L_x_3925) ;  /* 0x0000010000017945 */ /* 0x000fe60003800000 */
[----:B---3--:R4:W3:Y:S01]  /*19000*/  SHFL.IDX PT, R6, R64, 0x2, 0x181f ;  /* 0x00581f0040067f89 */ /* 0x0088e200000e0000 */
        /* <DEDUP_REMOVED lines=10> */
[----:B------:R-:W-:Y:S01]  /*190b0*/  @!P5 LEA.HI.X R7, R69, R0, R21, 0x1, P2 ;  /* 0x000000004507d211 */ /* 0x000fe200010f0c15 */
[----:B------:R0:W-:Y:S04]  /*190c0*/  @!P3 ST.E.128 desc[UR48][R2.64], R12 ;  /* 0x0000000c0200b985 */ /* 0x0001e8000c101d30 */
[----:B------:R0:W-:Y:S04]  /*190d0*/  @!P4 ST.E.128 desc[UR48][R4.64], R36 ;  /* 0x000000240400c985 */ /* 0x0001e8000c101d30 */
[----:B------:R0:W-:Y:S02]  /*190e0*/  @!P5 ST.E.128 desc[UR48][R6.64], R52 ;  /* 0x000000340600d985 */ /* 0x0001e4000c101d30 */
.L_x_3926:
[----:B------:R-:W-:Y:S05]  /*190f0*/  BSYNC B1 ;  /* 0x0000000000017941 */ /* 0x000fea0003800000 */
.L_x_3925:
[----:B0-----:R-:W-:Y:S01]  /*19100*/  VIADD R3, R67, 0x60 ;  /* 0x0000006043037836 */ /* 0x001fe20000000000 */
[----:B------:R0:W0:Y:S04]  /*19110*/  SHFL.IDX PT, R0, R65, 0x3, 0x181f ;  /* 0x00781f0041007f89 */ /* 0x00002800000e0000 */
[----:B------:R-:W-:Y:S01]  /*19120*/  ISETP.GE.AND P0, PT, R3, R60, PT ;  /* 0x0000003c0300720c */ /* 0x000fe20003f06270 */
[----:B-1--4-:R-:W1:-:S12]  /*19130*/  SHFL.IDX PT, R64, R64, 0x3, 0x181f ;  /* 0x00781f0040407f89 */ /* 0x012e5800000e0000 */
[----:B------:R-:W-:Y:S05]  /*19140*/  @P0 BRA `(.L_x_3927) ;  /* 0x0000002000340947 */ /* 0x000fea0003800000 */
[----:B------:R-:W-:Y:S02]  /*19150*/  ULDC UR4, c[0x0][0xac8] ;  /* 0x0002b20000047ab9 */ /* 0x000fe40000000800 */
[----:B------:R-:W-:Y:S02]  /*19160*/  ISETP.GE.AND P2, PT, R61, UR4, PT ;  /* 0x000000043d007c0c */ /* 0x000fe4000bf46270 */
[----:B------:R-:W-:-:S11]  /*19170*/  ISETP.GE.AND P3, PT, R71, UR4, PT ;  /* 0x0000000447007c0c */ /* 0x000fd6000bf66270 */
[-C--:B-1----:R-:W-:Y:S02]  /*19180*/  @!P2 LEA R2, P0, R61, R64.reuse, 0x1 ;  /* 0x000000403d02a211 */ /* 0x082fe400078008ff */
[----:B------:R-:W-:Y:S02]  /*19190*/  @!P3 LEA R4, P1, R71, R64, 0x1 ;  /* 0x000000404704b211 */ /* 0x000fe400078208ff */
[-C--:B0-----:R-:W-:Y:S02]  /*191a0*/  @!P2 LEA.HI.X R3, R61, R0.reuse, R20, 0x1, P0 ;  /* 0x000000003d03a211 */ /* 0x081fe400000f0c14 */
[----:B------:R-:W-:Y:S02]  /*191b0*/  @!P3 LEA.HI.X R5, R71, R0, R28, 0x1, P1 ;  /* 0x000000004705b211 */ /* 0x000fe400008f0c1c */
[----:B------:R-:W-:Y:S01]  /*191c0*/  ISETP.GE.AND P0, PT, R69, UR4, PT ;  /* 0x0000000445007c0c */ /* 0x000fe2000bf06270 */
[----:B------:R0:W-:Y:S04]  /*191d0*/  @!P2 ST.E.128 desc[UR48][R2.64], R24 ;  /* 0x000000180200a985 */ /* 0x0001e8000c101d30 */
[----:B------:R0:W-:Y:S08]  /*191e0*/  @!P3 ST.E.128 desc[UR48][R4.64], R40 ;  /* 0x000000280400b985 */ /* 0x0001f0000c101d30 */
[----:B------:R-:W-:Y:S05]  /*191f0*/  @P0 BRA `(.L_x_3927) ;  /* 0x0000002000080947 */ /* 0x000fea0003800000 */
[----:B0-----:R-:W-:-:S04]  /*19200*/  LEA R2, P0, R69, R64, 0x1 ;  /* 0x0000004045027211 */ /* 0x001fc800078008ff */
[----:B------:R-:W-:-:S05]  /*19210*/  LEA.HI.X R3, R69, R0, R21, 0x1, P0 ;  /* 0x0000000045037211 */ /* 0x000fca00000f0c15 */
[----:B------:R0:W-:Y:S01]  /*19220*/  ST.E.128 desc[UR48][R2.64], R56 ;  /* 0x0000003802007985 */ /* 0x0001e2000c101d30 */
[----:B------:R-:W-:Y:S05]  /*19230*/  BRA `(.L_x_3927) ;  /* 0x0000001c00f87947 */ /* 0x000fea0003800000 */
.L_x_3920:
[----:B------:R-:W-:Y:S01]  /*19240*/  ULDC.64 UR4, c[0x0][0xb08] ;  /* 0x0002c20000047ab9 */ /* 0x000fe20000000a00 */
[----:B------:R1:W5:Y:S01]  /*19250*/  LDL R166, [R1+0x44] ;  /* 0x0000440001a67983 */ /* 0x0003620000100800 */
[----:B0-----:R-:W-:Y:S01]  /*19260*/  IMAD R57, R62, UR4, RZ ;  /* 0x000000043e397c24 */ /* 0x001fe2000f8e02ff */
[----:B------:R-:W0:Y:S01]  /*19270*/  @P4 LDC R56, c[0x0][0xbec] ;  /* 0x0002fb00ff384b82 */ /* 0x000e220000000800 */
[C---:B------:R-:W-:Y:S01]  /*19280*/  IMAD.WIDE.U32 R2, R0.reuse, UR4, RZ ;  /* 0x0000000400027c25 */ /* 0x040fe2000f8e00ff */
[----:B------:R1:W5:Y:S01]  /*19290*/  LDL R165, [R1+0x104] ;  /* 0x0001040001a57983 */ /* 0x0003620000100800 */
[----:B------:R-:W-:Y:S02]  /*192a0*/  ULDC.64 UR6, c[0x0][0xb30] ;  /* 0x0002cc0000067ab9 */ /* 0x000fe40000000a00 */
[----:B------:R-:W-:Y:S01]  /*192b0*/  IMAD R57, R0, UR5, R57 ;  /* 0x0000000500397c24 */ /* 0x000fe2000f8e0239 */
[----:B------:R-:W-:Y:S01]  /*192c0*/  ULDC.64 UR4, c[0x0][0xb38] ;  /* 0x0002ce0000047ab9 */ /* 0x000fe20000000a00 */
[----:B------:R-:W-:Y:S01]  /*192d0*/  SHF.R.S32.HI R0, RZ, 0x1f, R225 ;  /* 0x0000001fff007819 */ /* 0x000fe200000114e1 */
[----:B------:R1:W5:Y:S01]  /*192e0*/  LDL R164, [R1+0xa0] ;  /* 0x0000a00001a47983 */ /* 0x0003620000100800 */
[----:B------:R-:W2:Y:S01]  /*192f0*/  @P4 LDC R65, c[0x0][0xbf0] ;  /* 0x0002fc00ff414b82 */ /* 0x000ea20000000800 */
[----:B------:R-:W-:Y:S01]  /*19300*/  IADD3 R3, R3, R57, RZ ;  /* 0x0000003903037210 */ /* 0x000fe20007ffe0ff */
[----:B------:R-:W-:Y:S01]  /*19310*/  IMAD.MOV.U32 R57, RZ, RZ, R63 ;  /* 0x000000ffff397224 */ /* 0x000fe200078e003f */
[----:B------:R1:W5:Y:S01]  /*19320*/  LDL R163, [R1+0x100] ;  /* 0x0001000001a37983 */ /* 0x0003620000100800 */
[----:B------:R-:W-:-:S03]  /*19330*/  IMAD.WIDE.U32 R2, R195, UR4, R2 ;  /* 0x00000004c3027c25 */ /* 0x000fc6000f8e0002 */
[----:B------:R1:W5:Y:S01]  /*19340*/  LDL R162, [R1+0x9c] ;  /* 0x00009c0001a27983 */ /* 0x0003620000100800 */
[----:B------:R-:W-:Y:S01]  /*19350*/  IMAD R3, R195, UR5, R3 ;  /* 0x00000005c3037c24 */ /* 0x000fe2000f8e0203 */
[----:B------:R-:W-:Y:S02]  /*19360*/  ULDC.64 UR4, c[0x0][0xb40] ;  /* 0x0002d00000047ab9 */ /* 0x000fe40000000a00 */
[----:B------:R1:W5:Y:S01]  /*19370*/  LDL R161, [R1+0xfc] ;  /* 0x0000fc0001a17983 */ /* 0x0003620000100800 */
[----:B------:R-:W-:Y:S02]  /*19380*/  IMAD R0, R0, UR4, RZ ;  /* 0x0000000400007c24 */ /* 0x000fe4000f8e02ff */
[C---:B------:R-:W-:Y:S01]  /*19390*/  IMAD.WIDE.U32 R2, R225.reuse, UR4, R2 ;  /* 0x00000004e1027c25 */ /* 0x040fe2000f8e0002 */
[----:B------:R1:W5:Y:S03]  /*193a0*/  LDL R160, [R1+0x98] ;  /* 0x0000980001a07983 */ /* 0x0003660000100800 */
[----:B------:R-:W-:Y:S01]  /*193b0*/  IMAD R59, R225, UR5, R0 ;  /* 0x00000005e13b7c24 */ /* 0x000fe2000f8e0200 */
[----:B------:R-:W-:Y:S01]  /*193c0*/  ULDC.64 UR4, c[0x0][0xb48] ;  /* 0x0002d20000047ab9 */ /* 0x000fe20000000a00 */
[----:B------:R1:W5:Y:S01]  /*193d0*/  LDL R159, [R1+0xf8] ;  /* 0x0000f800019f7983 */ /* 0x0003620000100800 */
[----:B0-----:R-:W-:-:S03]  /*193e0*/  @P4 IMAD.HI.U32 R56, R63, R56, RZ ;  /* 0x000000383f384227 */ /* 0x001fc600078e00ff */
[----:B------:R1:W5:Y:S01]  /*193f0*/  LDL R158, [R1+0x94] ;  /* 0x00009400019e7983 */ /* 0x0003620000100800 */
[----:B------:R-:W-:Y:S01]  /*19400*/  IMAD.IADD R3, R3, 0x1, R59 ;  /* 0x0000000103037824 */ /* 0x000fe200078e023b */
[----:B--2---:R-:W-:Y:S02]  /*19410*/  @P4 SHF.R.U32.HI R57, RZ, R65, R56 ;  /* 0x00000041ff394219 */ /* 0x004fe40000011638 */
[----:B------:R1:W5:Y:S01]  /*19420*/  LDL R157, [R1+0xf4] ;  /* 0x0000f400019d7983 */ /* 0x0003620000100800 */
[C---:B------:R-:W-:Y:S01]  /*19430*/  IMAD.WIDE.U32 R2, R128.reuse, UR4, R2 ;  /* 0x0000000480027c25 */ /* 0x040fe2000f8e0002 */
[----:B------:R-:W-:Y:S02]  /*19440*/  SHF.R.S32.HI R0, RZ, 0x1f, R57 ;  /* 0x0000001fff007819 */ /* 0x000fe40000011439 */
[----:B------:R1:W5:Y:S01]  /*19450*/  LDL R156, [R1+0x90] ;  /* 0x00009000019c7983 */ /* 0x0003620000100800 */
[----:B------:R-:W-:Y:S01]  /*19460*/  IMAD R3, R128, UR5, R3 ;  /* 0x0000000580037c24 */ /* 0x000fe2000f8e0203 */
[----:B------:R-:W-:Y:S01]  /*19470*/  ULDC.64 UR4, c[0x0][0xb28] ;  /* 0x0002ca0000047ab9 */ /* 0x000fe20000000a00 */
[----:B------:R-:W-:Y:S01]  /*19480*/  IMAD.MOV R56, RZ, RZ, -R57 ;  /* 0x000000ffff387224 */ /* 0x000fe200078e0a39 */
[----:B------:R1:W5:Y:S01]  /*19490*/  LDL R155, [R1+0xf0] ;  /* 0x0000f000019b7983 */ /* 0x0003620000100800 */
[----:B------:R-:W-:-:S02]  /*194a0*/  IMAD R0, R0, UR6, RZ ;  /* 0x0000000600007c24 */ /* 0x000fc4000f8e02ff */
[----:B------:R-:W-:Y:S01]  /*194b0*/  IMAD R117, R117, R56, R63 ;  /* 0x0000003875757224 */ /* 0x000fe200078e023f */
        /* <DEDUP_REMOVED lines=35> */
[C---:B------:R-:W-:Y:S01]  /*196f0*/  IMAD R59, R57.reuse, UR7, R0 ;  /* 0x00000007393b7c24 */ /* 0x040fe2000f8e0200 */
[----:B------:R-:W-:Y:S01]  /*19700*/  SHF.R.S32.HI R0, RZ, 0x1f, R117 ;  /* 0x0000001fff007819 */ /* 0x000fe20000011475 */
[----:B------:R-:W-:-:S04]  /*19710*/  IMAD.WIDE.U32 R2, R57, UR6, R2 ;  /* 0x0000000639027c25 */ /* 0x000fc8000f8e0002 */
        /* <DEDUP_REMOVED lines=11> */
[----:B------:R1:W0:Y:S01]  /*197d0*/  SHFL.IDX PT, R2, R0, RZ, 0x1c1f ;  /* 0x001c1fff00027589 */ /* 0x00022200000e0000 */
[----:B------:R-:W-:Y:S02]  /*197e0*/  BSSY B1, `(.L_x_3928) ;  /* 0x0000064000017945 */ /* 0x000fe40003800000 */
[----:B------:R1:W-:Y:S01]  /*197f0*/  SYNCS.ARRIVE.TRANS64.RED.A1T0 RZ, [R56+URZ], RZ ;  /* 0x000000ff38ff79a7 */ /* 0x0003e2000810043f */
[----:B------:R1:W2:Y:S01]  /*19800*/  SHFL.IDX PT, R3, R64, RZ, 0x1c1f ;  /* 0x001c1fff40037589 */ /* 0x0002a200000e0000 */
[----:B------:R-:W-:Y:S05]  /*19810*/  @P0 BRA `(.L_x_3929) ;  /* 0x0000000400800947 */ /* 0x000fea0003800000 */
[----:B------:R-:W-:Y:S02]  /*19820*/  ULDC UR4, c[0x0][0xac8] ;  /* 0x0002b20000047ab9 */ /* 0x000fe40000000800 */
[----:B-----5:R-:W-:Y:S02]  /*19830*/  ISETP.GE.AND P1, PT, R164, UR4, PT ;  /* 0x00000004a4007c0c */ /* 0x020fe4000bf26270 */
[----:B------:R-:W-:Y:S02]  /*19840*/  ISETP.GE.AND P0, PT, R162, UR4, PT ;  /* 0x00000004a2007c0c */ /* 0x000fe4000bf06270 */
[----:B------:R-:W-:Y:S02]  /*19850*/  ISETP.GE.AND P2, PT, R166, UR4, PT ;  /* 0x00000004a6007c0c */ /* 0x000fe4000bf46270 */
[----:B------:R-:W-:Y:S02]  /*19860*/  ISETP.GE.AND P3, PT, R160, UR4, PT ;  /* 0x00000004a0007c0c */ /* 0x000fe4000bf66270 */
[----:B------:R-:W-:-:S05]  /*19870*/  ISETP.GE.AND P4, PT, R158, UR4, PT ;  /* 0x000000049e007c0c */ /* 0x000fca000bf86270 */
[-C--:B01----:R-:W-:Y:S02]  /*19880*/  @!P1 LEA R56, P5, R164, R2.reuse, 0x2 ;  /* 0x00000002a4389211 */ /* 0x083fe400078a10ff */
[----:B------:R-:W-:Y:S02]  /*19890*/  @!P0 LEA R58, P6, R162, R2, 0x2 ;  /* 0x00000002a23a8211 */ /* 0x000fe400078c10ff */
[----:B--2---:R-:W-:Y:S01]  /*198a0*/  @!P2 IMAD.WIDE R62, R166, 0x4, R2 ;  /* 0x00000004a63ea825 */ /* 0x004fe200078e0202 */
[-C--:B------:R-:W-:Y:S02]  /*198b0*/  @!P1 LEA.HI.X R57, R164, R3.reuse, R165, 0x2, P5 ;  /* 0x00000003a4399211 */ /* 0x080fe400028f14a5 */
[----:B------:R-:W-:Y:S02]  /*198c0*/  @!P0 LEA.HI.X R59, R162, R3, R163, 0x2, P6 ;  /* 0x00000003a23b8211 */ /* 0x000fe400030f14a3 */
[----:B------:R-:W-:Y:S01]  /*198d0*/  ISETP.GE.AND P5, PT, R156, UR4, PT ;  /* 0x000000049c007c0c */ /* 0x000fe2000bfa6270 */
[----:B------:R0:W-:Y:S04]  /*198e0*/  @!P2 ST.E.64 desc[UR48][R62.64], R4 ;  /* 0x000000043e00a985 */ /* 0x0001e8000c101b30 */
[----:B------:R1:W-:Y:S01]  /*198f0*/  @!P1 ST.E.64 desc[UR48][R56.64], R6 ;  /* 0x0000000638009985 */ /* 0x0003e2000c101b30 */
[----:B------:R-:W-:-:S03]  /*19900*/  ISETP.GE.AND P1, PT, R152, UR4, PT ;  /* 0x0000000498007c0c */ /* 0x000fc6000bf26270 */
[----:B------:R2:W-:Y:S01]  /*19910*/  @!P0 ST.E.64 desc[UR48][R58.64], R8 ;  /* 0x000000083a008985 */ /* 0x0005e2000c101b30 */
[----:B------:R-:W-:Y:S02]  /*19920*/  ISETP.GE.AND P0, PT, R154, UR4, PT ;  /* 0x000000049a007c0c */ /* 0x000fe4000bf06270 */
        /* <DEDUP_REMOVED lines=9> */
[----:B------:R-:W-:-:S05]  /*199c0*/  @!P5 LEA.HI.X R9, R156, R3, R157, 0x2, P6 ;  /* 0x000000039c09d211 */ /* 0x000fca00030f149d */
[----:B------:R2:W-:Y:S01]  /*199d0*/  @!P5 ST.E.64 desc[UR48][R8.64], R14 ;  /* 0x0000000e0800d985 */ /* 0x0005e2000c101b30 */
        /* <DEDUP_REMOVED lines=17> */
[-C--:B------:R-:W-:Y:S02]  /*19af0*/  @!P4 LEA.HI.X R7, R146, R3.reuse, R147, 0x2, P0 ;  /* 0x000000039207c211 */ /* 0x080fe400000f1493 */
[----:B------:R-:W-:Y:S02]  /*19b00*/  ISETP.GE.AND P0, PT, R135, UR4, PT ;  /* 0x0000000487007c0c */ /* 0x000fe4000bf06270 */
[CC--:B--2---:R-:W-:Y:S01]  /*19b10*/  @!P5 LEA R8, P6, R144.reuse, R2.reuse, 0x2 ;  /* 0x000000029008d211 */ /* 0x0c4fe200078c10ff */
[----:B------:R1:W-:Y:S01]  /*19b20*/  @!P4 ST.E.64 desc[UR48][R6.64], R36 ;  /* 0x000000240600c985 */ /* 0x0003e2000c101b30 */
[----:B------:R-:W-:Y:S02]  /*19b30*/  ISETP.GE.AND P4, PT, R131, UR4, PT ;  /* 0x0000000483007c0c */ /* 0x000fe4000bf86270 */
[----:B------:R-:W-:Y:S02]  /*19b40*/  @!P5 LEA.HI.X R9, R144, R3, R145, 0x2, P6 ;  /* 0x000000039009d211 */ /* 0x000fe400030f1491 */
[----:B0-----:R-:W-:-:S03]  /*19b50*/  @!P2 LEA R4, P6, R142, R2, 0x2 ;  /* 0x000000028e04a211 */ /* 0x001fc600078c10ff */
[----:B------:R0:W-:Y:S01]  /*19b60*/  @!P5 ST.E.64 desc[UR48][R8.64], R40 ;  /* 0x000000280800d985 */ /* 0x0001e2000c101b30 */
[----:B------:R-:W-:Y:S02]  /*19b70*/  ISETP.GE.AND P5, PT, R133, UR4, PT ;  /* 0x0000000485007c0c */ /* 0x000fe4000bfa6270 */
        /* <DEDUP_REMOVED lines=26> */
[C---:B-1----:R-:W-:Y:S01]  /*19d20*/  @!P1 LEA R6, P6, R125.reuse, R2, 0x2 ;  /* 0x000000027d069211 */ /* 0x042fe200078c10ff */
[----:B------:R1:W-:Y:S03]  /*19d30*/  @!P0 ST.E.64 desc[UR48][R4.64], R80 ;  /* 0x0000005004008985 */ /* 0x0003e6000c101b30 */
[----:B------:R-:W-:-:S03]  /*19d40*/  @!P1 LEA.HI.X R7, R125, R3, R126, 0x2, P6 ;  /* 0x000000037d079211 */ /* 0x000fc600030f147e */
[CC--:B0-----:R-:W-:Y:S02]  /*19d50*/  @!P3 LEA R8, P6, R121.reuse, R2.reuse, 0x2 ;  /* 0x000000027908b211 */ /* 0x0c1fe400078c10ff */
[----:B------:R0:W-:Y:S02]  /*19d60*/  @!P1 ST.E.64 desc[UR48][R6.64], R84 ;  /* 0x0000005406009985 */ /* 0x0001e4000c101b30 */
[----:B------:R-:W-:Y:S02]  /*19d70*/  @!P3 LEA.HI.X R9, R121, R3, R122, 0x2, P6 ;  /* 0x000000037909b211 */ /* 0x000fe400030f147a */
[----:B-1----:R-:W-:-:S04]  /*19d80*/  @!P4 LEA R4, P0, R123, R2, 0x2 ;  /* 0x000000027b04c211 */ /* 0x002fc800078010ff */
        /* <DEDUP_REMOVED lines=9> */
.L_x_3929:
[----:B------:R-:W-:Y:S05]  /*19e20*/  BSYNC B1 ;  /* 0x0000000000017941 */ /* 0x000fea0003800000 */
.L_x_3928:
[----:B------:R-:W-:Y:S01]  /*19e30*/  ISETP.GE.AND P0, PT, R61, R60, PT ;  /* 0x0000003c3d00720c */ /* 0x000fe20003f06270 */
[----:B------:R4:W0:Y:S04]  /*19e40*/  SHFL.IDX PT, R65, R64, 0x1, 0x1c1f ;  /* 0x003c1f0040417f89 */ /* 0x00082800000e0000 */
[----:B-1----:R4:W1:Y:S08]  /*19e50*/  SHFL.IDX PT, R64, R0, 0x1, 0x1c1f ;  /* 0x003c1f0000407f89 */ /* 0x00287000000e0000 */
[----:B----4-:R-:W-:Y:S05]  /*19e60*/  @P0 BRA `(.L_x_3927) ;  /* 0x0000001000ec0947 */ /* 0x010fea0003800000 */
[----:B------:R-:W-:Y:S02]  /*19e70*/  ULDC UR4, c[0x0][0xac8] ;  /* 0x0002b20000047ab9 */ /* 0x000fe40000000800 */
[----:B-----5:R-:W-:Y:S02]  /*19e80*/  ISETP.GE.AND P2, PT, R164, UR4, PT ;  /* 0x00000004a4007c0c */ /* 0x020fe4000bf46270 */
[----:B------:R-:W-:Y:S02]  /*19e90*/  ISETP.GE.AND P1, PT, R166, UR4, PT ;  /* 0x00000004a6007c0c */ /* 0x000fe4000bf26270 */
[----:B------:R-:W-:Y:S02]  /*19ea0*/  ISETP.GE.AND P5, PT, R162, UR4, PT ;  /* 0x00000004a2007c0c */ /* 0x000fe4000bfa6270 */
[----:B------:R-:W-:Y:S02]  /*19eb0*/  ISETP.GE.AND P4, PT, R160, UR4, PT ;  /* 0x00000004a0007c0c */ /* 0x000fe4000bf86270 */
[----:B------:R-:W-:-:S05]  /*19ec0*/  ISETP.GE.AND P3, PT, R158, UR4, PT ;  /* 0x000000049e007c0c */ /* 0x000fca000bf66270 */
[----:B01-3--:R-:W-:Y:S02]  /*19ed0*/  @!P2 LEA R2, P0, R164, R64, 0x2 ;  /* 0x00000040a402a211 */ /* 0x00bfe400078010ff */
[----:B------:R-:W-:Y:S02]  /*19ee0*/  @!P1 IMAD.WIDE R4, R166, 0x4, R64 ;  /* 0x00000004a6049825 */ /* 0x000fe400078e0240 */
[----:B--2---:R-:W-:Y:S02]  /*19ef0*/  @!P2 LEA.HI.X R3, R164, R65, R165, 0x2, P0 ;  /* 0x00000041a403a211 */ /* 0x004fe400000f14a5 */
[----:B------:R-:W-:Y:S01]  /*19f00*/  ISETP.GE.AND P0, PT, R156, UR4, PT ;  /* 0x000000049c007c0c */ /* 0x000fe2000bf06270 */
[----:B------:R0:W-:Y:S01]  /*19f10*/  @!P1 ST.E.64 desc[UR48][R4.64], R26 ;  /* 0x0000001a04009985 */ /* 0x0001e2000c101b30 */
[----:B------:R-:W-:-:S03]  /*19f20*/  ISETP.GE.AND P1, PT, R154, UR4, PT ;  /* 0x000000049a007c0c */ /* 0x000fc6000bf26270 */
[----:B------:R1:W-:Y:S01]  /*19f30*/  @!P2 ST.E.64 desc[UR48][R2.64], R30 ;  /* 0x0000001e0200a985 */ /* 0x0003e2000c101b30 */
[-C--:B0-----:R-:W-:Y:S02]  /*19f40*/  @!P4 LEA R4, P2, R160, R64.reuse, 0x2 ;  /* 0x00000040a004c211 */ /* 0x081fe400078410ff */
[-C--:B-1----:R-:W-:Y:S02]  /*19f50*/  @!P5 LEA R2, P6, R162, R64.reuse, 0x2 ;  /* 0x00000040a202d211 */ /* 0x082fe400078c10ff */
[-C--:B------:R-:W-:Y:S02]  /*19f60*/  @!P4 LEA.HI.X R5, R160, R65.reuse, R161, 0x2, P2 ;  /* 0x00000041a005c211 */ /* 0x080fe400010f14a1 */
[-C--:B------:R-:W-:Y:S02]  /*19f70*/  @!P5 LEA.HI.X R3, R162, R65.reuse, R163, 0x2, P6 ;  /* 0x00000041a203d211 */ /* 0x080fe400030f14a3 */
[----:B------:R-:W-:Y:S02]  /*19f80*/  ISETP.GE.AND P2, PT, R152, UR4, PT ;  /* 0x0000000498007c0c */ /* 0x000fe4000bf46270 */
[C---:B------:R-:W-:Y:S01]  /*19f90*/  @!P3 LEA R6, P6, R158.reuse, R64, 0x2 ;  /* 0x000000409e06b211 */ /* 0x040fe200078c10ff */
[----:B------:R0:W-:Y:S03]  /*19fa0*/  @!P5 ST.E.64 desc[UR48][R2.64], R34 ;  /* 0x000000220200d985 */ /* 0x0001e6000c101b30 */
[----:B------:R-:W-:Y:S01]  /*19fb0*/  @!P3 LEA.HI.X R7, R158, R65, R159, 0x2, P6 ;  /* 0x000000419e07b211 */ /* 0x000fe200030f149f */
[----:B------:R1:W-:Y:S04]  /*19fc0*/  @!P4 ST.E.64 desc[UR48][R4.64], R38 ;  /* 0x000000260400c985 */ /* 0x0003e8000c101b30 */
[----:B------:R2:W-:Y:S01]  /*19fd0*/  @!P3 ST.E.64 desc[UR48][R6.64], R42 ;  /* 0x0000002a0600b985 */ /* 0x0005e2000c101b30 */
[----:B------:R-:W-:-:S02]  /*19fe0*/  ISETP.GE.AND P3, PT, R150, UR4, PT ;  /* 0x0000000496007c0c */ /* 0x000fc4000bf66270 */
        /* <DEDUP_REMOVED lines=16> */
[----:B------:R-:W-:Y:S01]  /*1a0f0*/  @!P3 ST.E.64 desc[UR48][R2.64], R104 ;  /* 0x000000680200b985 */ /* 0x000fe2000c101b30 */
[-C--:B------:R-:W-:Y:S02]  /*1a100*/  @!P1 LEA R10, P3, R142, R64.reuse, 0x2 ;  /* 0x000000408e0a9211 */ /* 0x080fe400078610ff */
[-C--:B------:R-:W-:Y:S02]  /*1a110*/  @!P4 LEA.HI.X R5, R148, R65.reuse, R149, 0x2, P0 ;  /* 0x000000419405c211 */ /* 0x080fe400000f1495 */
[----:B------:R-:W-:Y:S02]  /*1a120*/  ISETP.GE.AND P0, PT, R140, UR4, PT ;  /* 0x000000048c007c0c */ /* 0x000fe4000bf06270 */
[C---:B--2---:R-:W-:Y:S01]  /*1a130*/  @!P5 LEA R6, P6, R146.reuse, R64, 0x2 ;  /* 0x000000409206d211 */ /* 0x044fe200078c10ff */
[----:B------:R0:W-:Y:S01]  /*1a140*/  @!P4 ST.E.64 desc[UR48][R4.64], R108 ;  /* 0x0000006c0400c985 */ /* 0x0001e2000c101b30 */
[----:B------:R-:W-:Y:S02]  /*1a150*/  ISETP.GE.AND P4, PT, R133, UR4, PT ;  /* 0x0000000485007c0c */ /* 0x000fe4000bf86270 */
[----:B------:R-:W-:-:S02]  /*1a160*/  @!P5 LEA.HI.X R7, R146, R65, R147, 0x2, P6 ;  /* 0x000000419207d211 */ /* 0x000fc400030f1493 */
[-C--:B------:R-:W-:Y:S02]  /*1a170*/  @!P2 LEA R8, P6, R144, R64.reuse, 0x2 ;  /* 0x000000409008a211 */ /* 0x080fe400078c10ff */
[-C--:B------:R-:W-:Y:S01]  /*1a180*/  @!P1 LEA.HI.X R11, R142, R65.reuse, R143, 0x2, P3 ;  /* 0x000000418e0b9211 */ /* 0x080fe200018f148f */
[----:B------:R1:W-:Y:S01]  /*1a190*/  @!P5 ST.E.64 desc[UR48][R6.64], R112 ;  /* 0x000000700600d985 */ /* 0x0003e2000c101b30 */
[----:B------:R-:W-:Y:S02]  /*1a1a0*/  ISETP.GE.AND P5, PT, R135, UR4, PT ;  /* 0x0000000487007c0c */ /* 0x000fe4000bfa6270 */
[-C--:B------:R-:W-:Y:S02]  /*1a1b0*/  @!P2 LEA.HI.X R9, R144, R65.reuse, R145, 0x2, P6 ;  /* 0x000000419009a211 */ /* 0x080fe400030f1491 */
[C---:B------:R-:W-:Y:S02]  /*1a1c0*/  @!P0 LEA R12, P6, R140.reuse, R64, 0x2 ;  /* 0x000000408c0c8211 */ /* 0x040fe400078c10ff */
[----:B------:R-:W-:Y:S01]  /*1a1d0*/  ISETP.GE.AND P3, PT, R131, UR4, PT ;  /* 0x0000000483007c0c */ /* 0x000fe2000bf66270 */
[----:B------:R2:W-:Y:S01]  /*1a1e0*/  @!P2 ST.E.64 desc[UR48][R8.64], R70 ;  /* 0x000000460800a985 */ /* 0x0005e2000c101b30 */
[----:B------:R-:W-:-:S02]  /*1a1f0*/  @!P0 LEA.HI.X R13, R140, R65, R141, 0x2, P6 ;  /* 0x000000418c0d8211 */ /* 0x000fc400030f148d */
[-C--:B0-----:R-:W-:Y:S01]  /*1a200*/  @!P4 LEA R4, P2, R133, R64.reuse, 0x2 ;  /* 0x000000408504c211 */ /* 0x081fe200078410ff */
[----:B------:R0:W-:Y:S02]  /*1a210*/  @!P1 ST.E.64 desc[UR48][R10.64], R74 ;  /* 0x0000004a0a009985 */ /* 0x0001e4000c101b30 */
[-C--:B------:R-:W-:Y:S02]  /*1a220*/  @!P5 LEA R2, P1, R135, R64.reuse, 0x2 ;  /* 0x000000408702d211 */ /* 0x080fe400078210ff */
[----:B------:R-:W-:Y:S01]  /*1a230*/  @!P0 ST.E.64 desc[UR48][R12.64], R78 ;  /* 0x0000004e0c008985 */ /* 0x000fe2000c101b30 */
[----:B------:R-:W-:Y:S02]  /*1a240*/  ISETP.GE.AND P0, PT, R129, UR4, PT ;  /* 0x0000000481007c0c */ /* 0x000fe4000bf06270 */
[----:B------:R-:W-:Y:S02]  /*1a250*/  @!P5 LEA.HI.X R3, R135, R65, R136, 0x2, P1 ;  /* 0x000000418703d211 */ /* 0x000fe400008f1488 */
[----:B-1----:R-:W-:-:S02]  /*1a260*/  @!P3 LEA R6, P6, R131, R64, 0x2 ;  /* 0x000000408306b211 */ /* 0x002fc400078c10ff */
[----:B------:R-:W-:Y:S01]  /*1a270*/  ISETP.GE.AND P1, PT, R127, UR4, PT ;  /* 0x000000047f007c0c */ /* 0x000fe2000bf26270 */
[----:B------:R1:W-:Y:S01]  /*1a280*/  @!P5 ST.E.64 desc[UR48][R2.64], R82 ;  /* 0x000000520200d985 */ /* 0x0003e2000c101b30 */
[-C--:B------:R-:W-:Y:S02]  /*1a290*/  @!P4 LEA.HI.X R5, R133, R65.reuse, R134, 0x2, P2 ;  /* 0x000000418505c211 */ /* 0x080fe400010f1486 */
[----:B------:R-:W-:Y:S02]  /*1a2a0*/  @!P3 LEA.HI.X R7, R131, R65, R132, 0x2, P6 ;  /* 0x000000418307b211 */ /* 0x000fe400030f1484 */
[----:B------:R-:W-:Y:S01]  /*1a2b0*/  ISETP.GE.AND P2, PT, R121, UR4, PT ;  /* 0x0000000479007c0c */ /* 0x000fe2000bf46270 */
[----:B------:R3:W-:Y:S01]  /*1a2c0*/  @!P4 ST.E.64 desc[UR48][R4.64], R86 ;  /* 0x000000560400c985 */ /* 0x0007e2000c101b30 */
[----:B------:R-:W-:Y:S02]  /*1a2d0*/  ISETP.GE.AND P4, PT, R125, UR4, PT ;  /* 0x000000047d007c0c */ /* 0x000fe4000bf86270 */
[----:B--2---:R-:W-:Y:S01]  /*1a2e0*/  @!P0 LEA R8, P5, R129, R64, 0x2 ;  /* 0x0000004081088211 */ /* 0x004fe200078a10ff */
[----:B------:R2:W-:Y:S01]  /*1a2f0*/  @!P3 ST.E.64 desc[UR48][R6.64], R90 ;  /* 0x0000005a0600b985 */ /* 0x0005e2000c101b30 */
[----:B------:R-:W-:-:S02]  /*1a300*/  ISETP.GE.AND P3, PT, R123, UR4, PT ;  /* 0x000000047b007c0c */ /* 0x000fc4000bf66270 */
[-C--:B------:R-:W-:Y:S02]  /*1a310*/  @!P0 LEA.HI.X R9, R129, R65.reuse, R130, 0x2, P5 ;  /* 0x0000004181098211 */ /* 0x080fe400028f1482 */
[----:B------:R-:W-:Y:S02]  /*1a320*/  ISETP.GE.AND P5, PT, R116, UR4, PT ;  /* 0x0000000474007c0c */ /* 0x000fe4000bfa6270 */
[-C--:B0-----:R-:W-:Y:S01]  /*1a330*/  @!P1 LEA R10, P6, R127, R64.reuse, 0x2 ;  /* 0x000000407f0a9211 */ /* 0x081fe200078c10ff */
[----:B------:R0:W-:Y:S02]  /*1a340*/  @!P0 ST.E.64 desc[UR48][R8.64], R94 ;  /* 0x0000005e08008985 */ /* 0x0001e4000c101b30 */
[-C--:B-1----:R-:W-:Y:S02]  /*1a350*/  @!P4 LEA R2, P0, R125, R64.reuse, 0x2 ;  /* 0x000000407d02c211 */ /* 0x082fe400078010ff */
[----:B------:R-:W-:Y:S02]  /*1a360*/  @!P1 LEA.HI.X R11, R127, R65, R128, 0x2, P6 ;  /* 0x000000417f0b9211 */ /* 0x000fe400030f1480 */
[----:B---3--:R-:W-:-:S02]  /*1a370*/  @!P3 LEA R4, P6, R123, R64, 0x2 ;  /* 0x000000407b04b211 */ /* 0x008fc400078c10ff */
[-C--:B------:R-:W-:Y:S01]  /*1a380*/  @!P4 LEA.HI.X R3, R125, R65.reuse, R126, 0x2, P0 ;  /* 0x000000417d03c211 */ /* 0x080fe200000f147e */
[----:B------:R0:W-:Y:S01]  /*1a390*/  @!P1 ST.E.64 desc[UR48][R10.64], R98 ;  /* 0x000000620a009985 */ /* 0x0001e2000c101b30 */
[-C--:B--2---:R-:W-:Y:S02]  /*1a3a0*/  @!P2 LEA R6, P1, R121, R64.reuse, 0x2 ;  /* 0x000000407906a211 */ /* 0x084fe400078210ff */
[C---:B------:R-:W-:Y:S01]  /*1a3b0*/  @!P5 LEA R12, P0, R116.reuse, R64, 0x2 ;  /* 0x00000040740cd211 */ /* 0x040fe200078010ff */
[----:B------:R0:W-:Y:S01]  /*1a3c0*/  @!P4 ST.E.64 desc[UR48][R2.64], R102 ;  /* 0x000000660200c985 */ /* 0x0001e2000c101b30 */
[-C--:B------:R-:W-:Y:S02]  /*1a3d0*/  @!P3 LEA.HI.X R5, R123, R65.reuse, R124, 0x2, P6 ;  /* 0x000000417b05b211 */ /* 0x080fe400030f147c */
[-C--:B------:R-:W-:Y:S02]  /*1a3e0*/  @!P2 LEA.HI.X R7, R121, R65.reuse, R122, 0x2, P1 ;  /* 0x000000417907a211 */ /* 0x080fe400008f147a */
[----:B------:R-:W-:Y:S01]  /*1a3f0*/  @!P5 LEA.HI.X R13, R116, R65, R120, 0x2, P0 ;  /* 0x00000041740dd211 */ /* 0x000fe200000f1478 */
[----:B------:R0:W-:Y:S01]  /*1a400*/  @!P3 ST.E.64 desc[UR48][R4.64], R106 ;  /* 0x0000006a0400b985 */ /* 0x0001e2000c101b30 */
[----:B------:R-:W-:-:S03]  /*1a410*/  ISETP.GE.AND P0, PT, R66, UR4, PT ;  /* 0x0000000442007c0c */ /* 0x000fc6000bf06270 */
[----:B------:R0:W-:Y:S04]  /*1a420*/  @!P2 ST.E.64 desc[UR48][R6.64], R110 ;  /* 0x0000006e0600a985 */ /* 0x0001e8000c101b30 */
[----:B------:R0:W-:Y:S06]  /*1a430*/  @!P5 ST.E.64 desc[UR48][R12.64], R114 ;  /* 0x000000720c00d985 */ /* 0x0001ec000c101b30 */
[----:B------:R-:W-:Y:S05]  /*1a440*/  @P0 BRA `(.L_x_3927) ;  /* 0x0000000c00740947 */ /* 0x000fea0003800000 */
[----:B0-----:R-:W-:-:S04]  /*1a450*/  LEA R2, P0, R66, R64, 0x2 ;  /* 0x0000004042027211 */ /* 0x001fc800078010ff */
[----:B------:R-:W-:-:S05]  /*1a460*/  LEA.HI.X R3, R66, R65, R67, 0x2, P0 ;  /* 0x0000004142037211 */ /* 0x000fca00000f1443 */
[----:B------:R0:W-:Y:S01]  /*1a470*/  ST.E.64 desc[UR48][R2.64], R118 ;  /* 0x0000007602007985 */ /* 0x0001e2000c101b30 */
[----:B------:R-:W-:Y:S05]  /*1a480*/  BRA `(.L_x_3927) ;  /* 0x0000000c00647947 */ /* 0x000fea0003800000 */
.L_x_3918:
[----:B------:R-:W-:Y:S01]  /*1a490*/  ULDC.64 UR6, c[0x0][0xc08] ;  /* 0x0003020000067ab9 */ /* 0x000fe20000000a00 */
[----:B------:R-:W-:Y:S01]  /*1a4a0*/  ULDC.64 UR4, c[0x0][0xc00] ;  /* 0x0003000000047ab9 */ /* 0x000fe20000000a00 */
[----:B------:R-:W-:Y:S01]  /*1a4b0*/  ISETP.NE.U32.AND P1, PT, RZ, UR6, PT ;  /* 0x00000006ff007c0c */ /* 0x000fe2000bf25070 */
[----:B------:R-:W-:Y:S01]  /*1a4c0*/  IMAD.MOV.U32 R15, RZ, RZ, RZ ;  /* 0x000000ffff0f7224 */ /* 0x000fe200078e00ff */
[----:B------:R-:W-:Y:S02]  /*1a4d0*/  ISETP.NE.U32.AND P0, PT, RZ, UR4, PT ;  /* 0x00000004ff007c0c */ /* 0x000fe4000bf05070 */
[----:B------:R-:W-:Y:S02]  /*1a4e0*/  ISETP.NE.AND.EX P1, PT, RZ, UR7, PT, P1 ;  /* 0x00000007ff007c0c */ /* 0x000fe4000bf25310 */
[----:B------:R-:W-:Y:S02]  /*1a4f0*/  IADD3 R2, P2, R226, UR4, RZ ;  /* 0x00000004e2027c10 */ /* 0x000fe4000ff5e0ff */
[----:B------:R-:W-:-:S02]  /*1a500*/  ISETP.NE.AND.EX P0, PT, RZ, UR5, PT, P0 ;  /* 0x00000005ff007c0c */ /* 0x000fc4000bf05300 */
[----:B------:R-:W-:Y:S01]  /*1a510*/  IADD3.X R3, R227, UR5, RZ, P2, !PT ;  /* 0x00000005e3037c10 */ /* 0x000fe200097fe4ff */
[----:B------:R-:W-:Y:S02]  /*1a520*/  ULDC UR4, c[0x0][0xa88] ;  /* 0x0002a20000047ab9 */ /* 0x000fe40000000800 */
[----:B------:R-:W-:-:S04]  /*1a530*/  IMAD.U32 R0, RZ, RZ, UR4 ;  /* 0x00000004ff007e24 */ /* 0x000fc8000f8e00ff */
[----:B------:R-:W-:-:S04]  /*1a540*/  @P1 IADD3 R226, P2, R226, UR6, RZ ;  /* 0x00000006e2e21c10 */ /* 0x000fc8000ff5e0ff */
[----:B------:R-:W-:Y:S01]  /*1a550*/  @P1 IADD3.X R227, R227, UR7, RZ, P2, !PT ;  /* 0x00000007e3e31c10 */ /* 0x000fe200097fe4ff */
[----:B------:R2:W5:Y:S04]  /*1a560*/  @P0 LDG.E R15, desc[UR48][R2.64] ;  /* 0x00000030020f0981 */ /* 0x000568000c1e1900 */
[----:B------:R2:W5:Y:S01]  /*1a570*/  @P1 LDG.E R0, desc[UR48][R226.64] ;  /* 0x00000030e2001981 */ /* 0x000562000c1e1900 */
[----:B------:R-:W-:Y:S01]  /*1a580*/  ISETP.NE.AND P2, PT, R224, RZ, PT ;  /* 0x000000ffe000720c */ /* 0x000fe20003f45270 */
[----:B------:R-:W3:-:S12]  /*1a590*/  S2R R4, SR_TID.X ;  /* 0x0000000000047919 */ /* 0x000ed80000002100 */
[----:B------:R-:W4:Y:S01]  /*1a5a0*/  @!P2 LDC R224, c[0x0][0xad4] ;  /* 0x0002b500ffe0ab82 */ /* 0x000f220000000800 */
[----:B---3--:R-:W-:Y:S01]  /*1a5b0*/  VIADD R5, R4, 0xffffff80 ;  /* 0xffffff8004057836 */ /* 0x008fe20000000000 */
[----:B----4-:R-:W-:-:S04]  /*1a5c0*/  ISETP.GT.AND P2, PT, R224, 0x1, PT ;  /* 0x00000001e000780c */ /* 0x010fc80003f44270 */
[----:B------:R-:W-:Y:S01]  /*1a5d0*/  ISETP.GT.AND P3, PT, R5, 0x7f, PT ;  /* 0x0000007f0500780c */ /* 0x000fe20003f64270 */
[----:B--2---:R-:W-:-:S12]  /*1a5e0*/  @P1 BRA `(.L_x_3930) ;  /* 0x0000000000101947 */ /* 0x004fd80003800000 */
[----:B------:R-:W-:Y:S05]  /*1a5f0*/  @!P0 BRA `(.L_x_3930) ;  /* 0x00000000000c8947 */ /* 0x000fea0003800000 */
[----:B------:R-:W2:Y:S04]  /*1a600*/  LDG.E R5, desc[UR48][R2.64] ;  /* 0x0000003002057981 */ /* 0x000ea8000c1e1900 */
[----:B-----5:R-:W2:Y:S02]  /*1a610*/  LDG.E R0, desc[UR48][R2.64+0x4] ;  /* 0x0000043002007981 */ /* 0x020ea4000c1e1900 */
[----:B--2---:R-:W-:-:S07]  /*1a620*/  IMAD.IADD R0, R0, 0x1, -R5 ;  /* 0x0000000100007824 */ /* 0x004fce00078e0a05 */
.L_x_3930:
[----:B------:R-:W2:Y:S01]  /*1a630*/  LDL.LU R2, [R1+0xa4] ;  /* 0x0000a40001027983 */ /* 0x000ea20000300800 */
[----:B------:R-:W-:Y:S01]  /*1a640*/  BSSY B1, `(.L_x_3931) ;  /* 0x0000038000017945 */ /* 0x000fe20003800000 */
[----:B------:R-:W-:Y:S02]  /*1a650*/  SEL R225, R225, RZ, !P0 ;  /* 0x000000ffe1e17207 */ /* 0x000fe40004000000 */
[----:B-----5:R-:W-:Y:S02]  /*1a660*/  SHF.R.S32.HI R24, RZ, 0x1f, R15 ;  /* 0x0000001fff187819 */ /* 0x020fe4000001140f */
[----:B--2---:R-:W-:Y:S01]  /*1a670*/  SEL R26, R2, RZ, !P0 ;  /* 0x000000ff021a7207 */ /* 0x004fe20004000000 */
[----:B------:R-:W-:Y:S06]  /*1a680*/  @P3 BRA `(.L_x_3932) ;  /* 0x0000000000cc3947 */ /* 0x000fec0003800000 */
[----:B------:R-:W2:Y:S01]  /*1a690*/  LDL R2, [R1+0x4] ;  /* 0x0000040001027983 */ /* 0x000ea20000100800 */
[----:B------:R-:W3:Y:S02]  /*1a6a0*/  LDC R29, c[0x0][0xbe8] ;  /* 0x0002fa00ff1d7b82 */ /* 0x000ee40000000800 */
[----:B---3--:R-:W-:Y:S02]  /*1a6b0*/  IMAD R3, R0, R29, RZ ;  /* 0x0000001d00037224 */ /* 0x008fe400078e02ff */
[----:B--2---:R-:W-:-:S04]  /*1a6c0*/  IMAD R2, R2, 0x80, R4 ;  /* 0x0000008002027824 */ /* 0x004fc800078e0204 */
[----:B------:R-:W-:-:S05]  /*1a6d0*/  VIADD R28, R2, 0xffffff80 ;  /* 0xffffff80021c7836 */ /* 0x000fca0000000000 */
[----:B------:R-:W-:-:S13]  /*1a6e0*/  ISETP.GE.AND P0, PT, R28, R3, PT ;  /* 0x000000031c00720c */ /* 0x000fda0003f06270 */
[----:B------:R-:W-:Y:S05]  /*1a6f0*/  @P0 BRA `(.L_x_3932) ;  /* 0x0000000000b00947 */ /* 0x000fea0003800000 */
[----:B------:R-:W2:Y:S01]  /*1a700*/  LDL.LU R30, [R1+0x40] ;  /* 0x00004000011e7983 */ /* 0x000ea20000300800 */
[----:B------:R-:W-:Y:S01]  /*1a710*/  IMAD.MOV.U32 R20, RZ, RZ, 0x9b8 ;  /* 0x000009b8ff147424 */ /* 0x000fe200078e00ff */
[----:B------:R-:W-:Y:S01]  /*1a720*/  ISETP.GT.AND P0, PT, R224, 0x1, PT ;  /* 0x00000001e000780c */ /* 0x000fe20003f04270 */
[----:B------:R-:W3:Y:S01]  /*1a730*/  LDC.64 R2, c[0x0][0xba8] ;  /* 0x0002ea00ff027b82 */ /* 0x000ee20000000a00 */
[----:B------:R-:W-:Y:S01]  /*1a740*/  ISETP.NE.AND P1, PT, R29, 0x1, PT ;  /* 0x000000011d00780c */ /* 0x000fe20003f25270 */
[----:B------:R-:W-:Y:S01]  /*1a750*/  IMAD.MOV.U32 R21, RZ, RZ, R28 ;  /* 0x000000ffff157224 */ /* 0x000fe200078e001c */
[----:B------:R-:W-:-:S05]  /*1a760*/  SEL R20, R20, 0x978, P0 ;  /* 0x0000097814147807 */ /* 0x000fca0000000000 */
[----:B------:R-:W4:Y:S08]  /*1a770*/  LDC.64 R10, c[0x0][R20+0x220] ;  /* 0x00008800140a7b82 */ /* 0x000f300000000a00 */
[----:B------:R-:W5:Y:S08]  /*1a780*/  LDC.64 R12, c[0x0][R20+0x218] ;  /* 0x00008600140c7b82 */ /* 0x000f700000000a00 */
[----:B------:R-:W0:Y:S08]  /*1a790*/  LDC.64 R6, c[0x0][R20+0x228] ;  /* 0x00008a0014067b82 */ /* 0x000e300000000a00 */
[----:B------:R-:W1:Y:S08]  /*1a7a0*/  LDC.64 R4, c[0x0][R20+0x210] ;  /* 0x0000840014047b82 */ /* 0x000e700000000a00 */
[----:B------:R-:W5:Y:S08]  /*1a7b0*/  @P1 LDC R9, c[0x0][0xbec] ;  /* 0x0002fb00ff091b82 */ /* 0x000f700000000800 */
[----:B------:R-:W0:Y:S01]  /*1a7c0*/  @P1 LDC R27, c[0x0][0xbf0] ;  /* 0x0002fc00ff1b1b82 */ /* 0x000e220000000800 */
[----:B----4-:R-:W-:-:S07]  /*1a7d0*/  IMAD R11, R11, R225, RZ ;  /* 0x000000e10b0b7224 */ /* 0x010fce00078e02ff */
[----:B---3--:R-:W3:Y:S01]  /*1a7e0*/  @!P0 LDC R2, c[0x0][0xb50] ;  /* 0x0002d400ff028b82 */ /* 0x008ee20000000800 */
[----:B-----5:R-:W-:-:S07]  /*1a7f0*/  @P1 IMAD.HI.U32 R14, R28, R9, RZ ;  /* 0x000000091c0e1227 */ /* 0x020fce00078e00ff */
[----:B------:R-:W4:Y:S01]  /*1a800*/  @!P0 LDC R3, c[0x0][0xb54] ;  /* 0x0002d500ff038b82 */ /* 0x000f220000000800 */
[-C--:B------:R-:W-:Y:S02]  /*1a810*/  IMAD R25, R13, R195.reuse, RZ ;  /* 0x000000c30d197224 */ /* 0x080fe400078e02ff */
[----:B------:R-:W-:Y:S01]  /*1a820*/  IMAD.WIDE.U32 R12, R12, R195, RZ ;  /* 0x000000c30c0c7225 */ /* 0x000fe200078e00ff */
[----:B0-----:R-:W-:-:S03]  /*1a830*/  @P1 SHF.R.U32.HI R21, RZ, R27, R14 ;  /* 0x0000001bff151219 */ /* 0x001fc6000001160e */
[----:B------:R-:W-:-:S04]  /*1a840*/  IMAD.WIDE.U32 R8, R10, R225, RZ ;  /* 0x000000e10a087225 */ /* 0x000fc800078e00ff */
[----:B------:R-:W-:Y:S01]  /*1a850*/  IMAD R27, R10, R26, R11 ;  /* 0x0000001a0a1b7224 */ /* 0x000fe200078e020b */
[----:B------:R-:W-:Y:S01]  /*1a860*/  IADD3 R12, P1, P3, R8, R12, R15 ;  /* 0x0000000c080c7210 */ /* 0x000fe20007b3e00f */
[----:B------:R-:W-:Y:S02]  /*1a870*/  IMAD.IADD R25, R13, 0x1, R25 ;  /* 0x000000010d197824 */ /* 0x000fe400078e0219 */
[----:B------:R-:W-:Y:S02]  /*1a880*/  IMAD.MOV R8, RZ, RZ, -R21 ;  /* 0x000000ffff087224 */ /* 0x000fe400078e0a15 */
[----:B------:R-:W-:Y:S02]  /*1a890*/  IMAD.IADD R27, R9, 0x1, R27 ;  /* 0x00000001091b7824 */ /* 0x000fe400078e021b */
[----:B------:R-:W-:-:S03]  /*1a8a0*/  IMAD R9, R29, R8, R28 ;  /* 0x000000081d097224 */ /* 0x000fc600078e021c */
[----:B------:R-:W-:Y:S01]  /*1a8b0*/  IADD3.X R8, R27, R25, R24, P1, P3 ;  /* 0x000000191b087210 */ /* 0x000fe20000fe6418 */
[----:B-1----:R-:W-:Y:S01]  /*1a8c0*/  IMAD R5, R5, R9, RZ ;  /* 0x0000000905057224 */ /* 0x002fe200078e02ff */
[----:B--2---:R-:W-:-:S05]  /*1a8d0*/  SEL R11, R30, RZ, P0 ;  /* 0x000000ff1e0b7207 */ /* 0x004fca0000000000 */
[-C--:B------:R-:W-:Y:S02]  /*1a8e0*/  IMAD R13, R7, R11.reuse, RZ ;  /* 0x0000000b070d7224 */ /* 0x080fe400078e02ff */
[----:B------:R-:W-:Y:S01]  /*1a8f0*/  IMAD.WIDE.U32 R6, R6, R11, RZ ;  /* 0x0000000b06067225 */ /* 0x000fe200078e00ff */
[----:B------:R-:W-:-:S03]  /*1a900*/  SHF.R.S32.HI R11, RZ, 0x1f, R9 ;  /* 0x0000001fff0b7819 */ /* 0x000fc60000011409 */
[----:B------:R-:W-:Y:S01]  /*1a910*/  IMAD.IADD R13, R7, 0x1, R13 ;  /* 0x00000001070d7824 */ /* 0x000fe200078e020d */
[----:B------:R-:W-:Y:S01]  /*1a920*/  IADD3 R6, P0, P1, R21, R12, R6 ;  /* 0x0000000c15067210 */ /* 0x000fe2000791e006 */
[----:B------:R-:W-:Y:S01]  /*1a930*/  IMAD R11, R4, R11, R5 ;  /* 0x0000000b040b7224 */ /* 0x000fe200078e0205 */
[----:B------:R-:W-:-:S04]  /*1a940*/  SHF.R.S32.HI R21, RZ, 0x1f, R21 ;  /* 0x0000001fff157819 */ /* 0x000fc80000011415 */
[----:B------:R-:W-:-:S03]  /*1a950*/  IADD3.X R7, R21, R8, R13, P0, P1 ;  /* 0x0000000815077210 */ /* 0x000fc600007e240d */
[----:B------:R-:W-:-:S04]  /*1a960*/  IMAD.WIDE.U32 R4, R4, R9, R6 ;  /* 0x0000000904047225 */ /* 0x000fc800078e0006 */
[----:B------:R-:W-:Y:S01]  /*1a970*/  IMAD.IADD R5, R5, 0x1, R11 ;  /* 0x0000000105057824 */ /* 0x000fe200078e020b */
[----:B---3--:R-:W-:-:S04]  /*1a980*/  LEA R2, P0, R4, R2, 0x2 ;  /* 0x0000000204027211 */ /* 0x008fc800078010ff */
[----:B----4-:R-:W-:Y:S01]  /*1a990*/  LEA.HI.X R3, R4, R3, R5, 0x2, P0 ;  /* 0x0000000304037211 */ /* 0x010fe200000f1405 */
[----:B------:R-:W-:-:S05]  /*1a9a0*/  IMAD.MOV.U32 R5, RZ, RZ, -0x800000 ;  /* 0xff800000ff057424 */ /* 0x000fca00078e00ff */
[----:B------:R2:W-:Y:S03]  /*1a9b0*/  STG.E desc[UR48][R2.64], R5 ;  /* 0x0000000502007986 */ /* 0x0005e6000c101930 */
.L_x_3932:
[----:B------:R-:W-:Y:S05]  /*1a9c0*/  BSYNC B1 ;  /* 0x0000000000017941 */ /* 0x000fea0003800000 */
.L_x_3931:
[----:B------:R-:W-:Y:S05]  /*1a9d0*/  @P2 BRA `(.L_x_3927) ;  /* 0x0000000800102947 */ /* 0x000fea0003800000 */
[----:B------:R-:W3:Y:S01]  /*1a9e0*/  LDL.LU R12, [R1+0x4] ;  /* 0x00000400010c7983 */ /* 0x000ee20000300800 */
[----:B------:R-:W4:Y:S01]  /*1a9f0*/  LDC R9, c[0x0][0xbe8] ;  /* 0x0002fa00ff097b82 */ /* 0x000f220000000800 */
[----:B------:R-:W-:Y:S01]  /*1aa00*/  ULDC.64 UR4, c[0x0][0xaa0] ;  /* 0x0002a80000047ab9 */ /* 0x000fe20000000a00 */
[----:B------:R-:W-:Y:S01]  /*1aa10*/  BSSY B1, `(.L_x_3933) ;  /* 0x000004a000017945 */ /* 0x000fe20003800000 */
[----:B--2---:R-:W2:Y:S01]  /*1aa20*/  S2R R2, SR_TID.X ;  /* 0x0000000000027919 */ /* 0x004ea20000002100 */
[----:B----4-:R-:W-:Y:S01]  /*1aa30*/  ISETP.NE.AND P0, PT, R9, 0x1, PT ;  /* 0x000000010900780c */ /* 0x010fe20003f05270 */
[----:B--2---:R-:W-:-:S12]  /*1aa40*/  VIADD R4, R2, 0xffffff80 ;  /* 0xffffff8002047836 */ /* 0x004fd80000000000 */
[----:B------:R-:W2:Y:S01]  /*1aa50*/  @P0 LDC R7, c[0x0][0xbec] ;  /* 0x0002fb00ff070b82 */ /* 0x000ea20000000800 */
[----:B------:R-:W-:Y:S01]  /*1aa60*/  IMAD R2, R24, UR4, RZ ;  /* 0x0000000418027c24 */ /* 0x000fe2000f8e02ff */
[----:B------:R-:W-:-:S03]  /*1aa70*/  SHF.R.S32.HI R3, RZ, 0x1f, R4 ;  /* 0x0000001fff037819 */ /* 0x000fc60000011404 */
[----:B------:R-:W-:Y:S01]  /*1aa80*/  IMAD R5, R15, UR5, R2 ;  /* 0x000000050f057c24 */ /* 0x000fe2000f8e0202 */
[----:B------:R-:W-:Y:S02]  /*1aa90*/  LEA.HI R6, R3, R4, RZ, 0x3 ;  /* 0x0000000403067211 */ /* 0x000fe400078f18ff */
[----:B------:R-:W4:Y:S01]  /*1aaa0*/  @P0 LDC R11, c[0x0][0xbf0] ;  /* 0x0002fc00ff0b0b82 */ /* 0x000f220000000800 */
[----:B------:R-:W-:Y:S01]  /*1aab0*/  IMAD.WIDE.U32 R2, R15, UR4, RZ ;  /* 0x000000040f027c25 */ /* 0x000fe2000f8e00ff */
[----:B------:R-:W-:Y:S01]  /*1aac0*/  ULDC.64 UR4, c[0x0][0xae8] ;  /* 0x0002ba0000047ab9 */ /* 0x000fe20000000a00 */
[----:B------:R-:W-:Y:S02]  /*1aad0*/  LOP3.LUT R13, R6, 0xfffffff8, RZ, 0xc0, !PT ;  /* 0xfffffff8060d7812 */ /* 0x000fe400078ec0ff */
[----:B------:R-:W-:Y:S01]  /*1aae0*/  SHF.R.S32.HI R10, RZ, 0x3, R6 ;  /* 0x00000003ff0a7819 */ /* 0x000fe20000011406 */
[----:B------:R-:W-:Y:S02]  /*1aaf0*/  IMAD.IADD R3, R3, 0x1, R5 ;  /* 0x0000000103037824 */ /* 0x000fe400078e0205 */
[----:B------:R-:W-:-:S02]  /*1ab00*/  IMAD.IADD R13, R4, 0x1, -R13 ;  /* 0x00000001040d7824 */ /* 0x000fc400078e0a0d */
[----:B------:R-:W-:-:S04]  /*1ab10*/  IMAD.WIDE.U32 R2, R195, UR4, R2 ;  /* 0x00000004c3027c25 */ /* 0x000fc8000f8e0002 */
[----:B------:R-:W-:Y:S02]  /*1ab20*/  IMAD R4, R13, 0x20, R10 ;  /* 0x000000200d047824 */ /* 0x000fe400078e020a */
[----:B------:R-:W-:Y:S01]  /*1ab30*/  IMAD R3, R195, UR5, R3 ;  /* 0x00000005c3037c24 */ /* 0x000fe2000f8e0203 */
[----:B------:R-:W-:Y:S01]  /*1ab40*/  ULDC.64 UR4, c[0x0][0xaf0] ;  /* 0x0002bc0000047ab9 */ /* 0x000fe20000000a00 */
[----:B------:R-:W-:Y:S02]  /*1ab50*/  IMAD.SHL.U32 R13, R13, 0x8, RZ ;  /* 0x000000080d0d7824 */ /* 0x000fe400078e00ff */
[----:B------:R-:W-:Y:S02]  /*1ab60*/  IMAD R6, R26, UR4, RZ ;  /* 0x000000041a067c24 */ /* 0x000fe4000f8e02ff */
[----:B------:R-:W-:-:S04]  /*1ab70*/  IMAD.WIDE.U32 R2, R225, UR4, R2 ;  /* 0x00000004e1027c25 */ /* 0x000fc8000f8e0002 */
[----:B---3--:R-:W-:-:S04]  /*1ab80*/  IMAD R8, R12, 0x80, R4 ;  /* 0x000000800c087824 */ /* 0x008fc800078e0204 */
[----:B--2---:R-:W-:-:S04]  /*1ab90*/  @P0 IMAD.HI.U32 R4, R8, R7, RZ ;  /* 0x0000000708040227 */ /* 0x004fc800078e00ff */
[----:B------:R-:W-:Y:S01]  /*1aba0*/  IMAD.MOV.U32 R5, RZ, RZ, R8 ;  /* 0x000000ffff057224 */ /* 0x000fe200078e0008 */
[----:B----4-:R-:W-:Y:S01]  /*1abb0*/  @P0 SHF.R.U32.HI R5, RZ, R11, R4 ;  /* 0x0000000bff050219 */ /* 0x010fe20000011604 */
[----:B------:R-:W-:Y:S01]  /*1abc0*/  IMAD R7, R225, UR5, R6 ;  /* 0x00000005e1077c24 */ /* 0x000fe2000f8e0206 */
[----:B------:R-:W-:Y:S01]  /*1abd0*/  ULDC.64 UR4, c[0x0][0xae0] ;  /* 0x0002b80000047ab9 */ /* 0x000fe20000000a00 */
[----:B------:R-:W-:Y:S01]  /*1abe0*/  VIADD R11, R13, 0x80 ;  /* 0x000000800d0b7836 */ /* 0x000fe20000000000 */
[----:B------:R-:W-:Y:S01]  /*1abf0*/  SHF.R.S32.HI R4, RZ, 0x1f, R5 ;  /* 0x0000001fff047819 */ /* 0x000fe20000011405 */
[----:B------:R-:W-:Y:S01]  /*1ac00*/  IMAD.IADD R3, R3, 0x1, R7 ;  /* 0x0000000103037824 */ /* 0x000fe200078e0207 */
[----:B------:R-:W-:-:S03]  /*1ac10*/  IADD3 R7, -R5, RZ, RZ ;  /* 0x000000ff05077210 */ /* 0x000fc60007ffe1ff */
[----:B------:R-:W-:Y:S02]  /*1ac20*/  IMAD R4, R4, UR4, RZ ;  /* 0x0000000404047c24 */ /* 0x000fe4000f8e02ff */
[----:B------:R-:W-:Y:S02]  /*1ac30*/  IMAD R7, R9, R7, R8 ;  /* 0x0000000709077224 */ /* 0x000fe400078e0208 */
[----:B------:R-:W-:-:S04]  /*1ac40*/  IMAD.WIDE.U32 R2, R5, UR4, R2 ;  /* 0x0000000405027c25 */ /* 0x000fc8000f8e0002 */
[----:B------:R-:W-:Y:S01]  /*1ac50*/  IMAD R5, R5, UR5, R4 ;  /* 0x0000000505057c24 */ /* 0x000fe2000f8e0204 */
[----:B------:R-:W-:Y:S01]  /*1ac60*/  SHF.R.S32.HI R4, RZ, 0x1f, R7 ;  /* 0x0000001fff047819 */ /* 0x000fe20000011407 */
[----:B------:R-:W-:Y:S01]  /*1ac70*/  ULDC.64 UR4, c[0x0][0xad8] ;  /* 0x0002b60000047ab9 */ /* 0x000fe20000000a00 */
[----:B------:R-:W-:Y:S01]  /*1ac80*/  IMAD R8, R12, 0x80, R10 ;  /* 0x000000800c087824 */ /* 0x000fe200078e020a */
[----:B------:R-:W-:Y:S01]  /*1ac90*/  SHF.R.S32.HI R12, RZ, 0x1f, R13 ;  /* 0x0000001fff0c7819 */ /* 0x000fe2000001140d */
[----:B------:R-:W-:Y:S02]  /*1aca0*/  IMAD.IADD R3, R3, 0x1, R5 ;  /* 0x0000000103037824 */ /* 0x000fe400078e0205 */
[----:B------:R-:W-:Y:S02]  /*1acb0*/  IMAD R6, R4, UR4, RZ ;  /* 0x0000000404067c24 */ /* 0x000fe4000f8e02ff */
[----:B------:R-:W-:Y:S02]  /*1acc0*/  IMAD R9, R0, R9, RZ ;  /* 0x0000000900097224 */ /* 0x000fe400078e02ff */
[----:B------:R-:W-:-:S02]  /*1acd0*/  VIADD R4, R8, 0x40 ;  /* 0x0000004008047836 */ /* 0x000fc40000000000 */
[C---:B------:R-:W-:Y:S01]  /*1ace0*/  IMAD R5, R7.reuse, UR5, R6 ;  /* 0x0000000507057c24 */ /* 0x040fe2000f8e0206 */
[-C--:B------:R-:W-:Y:S01]  /*1acf0*/  ISETP.GE.AND P2, PT, R8, R9.reuse, PT ;  /* 0x000000090800720c */ /* 0x080fe20003f46270 */
[----:B------:R-:W-:Y:S01]  /*1ad00*/  IMAD.WIDE.U32 R2, R7, UR4, R2 ;  /* 0x0000000407027c25 */ /* 0x000fe2000f8e0002 */
[----:B------:R-:W-:Y:S01]  /*1ad10*/  ULDC.64 UR4, c[0x0][0xa80] ;  /* 0x0002a00000047ab9 */ /* 0x000fe20000000a00 */
[----:B------:R-:W-:Y:S02]  /*1ad20*/  ISETP.GE.AND P1, PT, R4, R9, PT ;  /* 0x000000090400720c */ /* 0x000fe40003f26270 */
[----:B------:R-:W-:Y:S01]  /*1ad30*/  IMAD.IADD R3, R3, 0x1, R5 ;  /* 0x0000000103037824 */ /* 0x000fe200078e0205 */
[----:B------:R-:W-:Y:S01]  /*1ad40*/  LEA R4, P3, R2, UR4, 0x1 ;  /* 0x0000000402047c11 */ /* 0x000fe2000f8608ff */
[----:B------:R-:W-:Y:S01]  /*1ad50*/  VIADD R0, R8, 0x20 ;  /* 0x0000002008007836 */ /* 0x000fe20000000000 */
[----:B------:R-:W-:Y:S01]  /*1ad60*/  SHF.R.S32.HI R6, RZ, 0x1f, R11 ;  /* 0x0000001fff067819 */ /* 0x000fe2000001140b */
[----:B------:R-:W-:Y:S01]  /*1ad70*/  VIADD R7, R13, 0x40 ;  /* 0x000000400d077836 */ /* 0x000fe20000000000 */
[----:B------:R-:W-:-:S02]  /*1ad80*/  LEA.HI.X R5, R2, UR5, R3, 0x1, P3 ;  /* 0x0000000502057c11 */ /* 0x000fc400098f0c03 */
[----:B------:R-:W-:Y:S01]  /*1ad90*/  ISETP.GE.AND P0, PT, R0, R9, PT ;  /* 0x000000090000720c */ /* 0x000fe20003f06270 */
[----:B------:R2:W3:Y:S01]  /*1ada0*/  SHFL.IDX PT, R2, R4, RZ, 0x181f ;  /* 0x00181fff04027589 */ /* 0x0004e200000e0000 */
[----:B------:R-:W-:-:S03]  /*1adb0*/  SHF.R.S32.HI R10, RZ, 0x1f, R7 ;  /* 0x0000001fff0a7819 */ /* 0x000fc60000011407 */
[----:B------:R2:W4:Y:S01]  /*1adc0*/  SHFL.IDX PT, R0, R5, RZ, 0x181f ;  /* 0x00181fff05007589 */ /* 0x00052200000e0000 */
[----:B------:R-:W-:Y:S07]  /*1add0*/  @P2 BRA `(.L_x_3934) ;  /* 0x0000000000342947 */ /* 0x000fee0003800000 */
[----:B------:R-:W-:Y:S02]  /*1ade0*/  ULDC UR4, c[0x0][0xac8] ;  /* 0x0002b20000047ab9 */ /* 0x000fe40000000800 */
[----:B------:R-:W-:Y:S02]  /*1adf0*/  ISETP.GE.AND P4, PT, R13, UR4, PT ;  /* 0x000000040d007c0c */ /* 0x000fe4000bf86270 */
[----:B------:R-:W-:Y:S02]  /*1ae00*/  ISETP.GE.AND P3, PT, R7, UR4, PT ;  /* 0x0000000407007c0c */ /* 0x000fe4000bf66270 */
[----:B------:R-:W-:-:S09]  /*1ae10*/  ISETP.GE.AND P2, PT, R11, UR4, PT ;  /* 0x000000040b007c0c */ /* 0x000fd2000bf46270 */
[-C--:B---3--:R-:W-:Y:S02]  /*1ae20*/  @!P4 LEA R14, P6, R13, R2.reuse, 0x1 ;  /* 0x000000020d0ec211 */ /* 0x088fe400078c08ff */
[----:B------:R-:W-:Y:S02]  /*1ae30*/  @!P3 LEA R20, P5, R7, R2, 0x1 ;  /* 0x000000020714b211 */ /* 0x000fe400078a08ff */
[----:B----4-:R-:W-:Y:S02]  /*1ae40*/  @!P4 LEA.HI.X R15, R13, R0, R12, 0x1, P6 ;  /* 0x000000000d0fc211 */ /* 0x010fe400030f0c0c */
[----:B------:R-:W-:Y:S02]  /*1ae50*/  @!P2 LEA R2, P6, R11, R2, 0x1 ;  /* 0x000000020b02a211 */ /* 0x000fe400078c08ff */
[-C--:B------:R-:W-:Y:S01]  /*1ae60*/  @!P3 LEA.HI.X R21, R7, R0.reuse, R10, 0x1, P5 ;  /* 0x000000000715b211 */ /* 0x080fe200028f0c0a */
[----:B------:R3:W-:Y:S01]  /*1ae70*/  @!P4 ST.E.128 desc[UR48][R14.64], RZ ;  /* 0x000000ff0e00c985 */ /* 0x0007e2000c101d30 */
[----:B------:R-:W-:-:S03]  /*1ae80*/  @!P2 LEA.HI.X R3, R11, R0, R6, 0x1, P6 ;  /* 0x000000000b03a211 */ /* 0x000fc600030f0c06 */
[----:B------:R3:W-:Y:S04]  /*1ae90*/  @!P3 ST.E.128 desc[UR48][R20.64], RZ ;  /* 0x000000ff1400b985 */ /* 0x0007e8000c101d30 */
[----:B------:R3:W-:Y:S02]  /*1aea0*/  @!P2 ST.E.128 desc[UR48][R2.64], RZ ;  /* 0x000000ff0200a985 */ /* 0x0007e4000c101d30 */
.L_x_3934:
[----:B------:R-:W-:Y:S05]  /*1aeb0*/  BSYNC B1 ;  /* 0x0000000000017941 */ /* 0x000fea0003800000 */
.L_x_3933:
        /* <DEDUP_REMOVED lines=17> */
.L_x_3936:
[----:B------:R-:W-:Y:S05]  /*1afd0*/  BSYNC B1 ;  /* 0x0000000000017941 */ /* 0x000fea0003800000 */
.L_x_3935:
[----:B0-----:R0:W0:Y:S01]  /*1afe0*/  SHFL.IDX PT, R0, R5, 0x2, 0x181f ;  /* 0x00581f0005007f89 */ /* 0x00102200000e0000 */
[----:B------:R-:W-:Y:S03]  /*1aff0*/  BSSY B1, `(.L_x_3937) ;  /* 0x0000010000017945 */ /* 0x000fe60003800000 */
[----:B---3--:R3:W0:Y:S01]  /*1b000*/  SHFL.IDX PT, R2, R4, 0x2, 0x181f ;  /* 0x00581f0004027f89 */ /* 0x00862200000e0000 */
        /* <DEDUP_REMOVED lines=11> */
[----:B------:R0:W-:Y:S04]  /*1b0c0*/  @!P3 ST.E.128 desc[UR48][R14.64], RZ ;  /* 0x000000ff0e00b985 */ /* 0x0001e8000c101d30 */
[----:B------:R0:W-:Y:S04]  /*1b0d0*/  @!P4 ST.E.128 desc[UR48][R20.64], RZ ;  /* 0x000000ff1400c985 */ /* 0x0001e8000c101d30 */
[----:B------:R0:W-:Y:S02]  /*1b0e0*/  @!P5 ST.E.128 desc[UR48][R2.64], RZ ;  /* 0x000000ff0200d985 */ /* 0x0001e4000c101d30 */
.L_x_3938:
[----:B------:R-:W-:Y:S05]  /*1b0f0*/  BSYNC B1 ;  /* 0x0000000000017941 */ /* 0x000fea0003800000 */
.L_x_3937:
[----:B0-----:R-:W-:Y:S01]  /*1b100*/  VIADD R0, R8, 0x60 ;  /* 0x0000006008007836 */ /* 0x001fe20000000000 */
[----:B--2-4-:R-:W4:Y:S04]  /*1b110*/  SHFL.IDX PT, R5, R5, 0x3, 0x181f ;  /* 0x00781f0005057f89 */ /* 0x014f2800000e0000 */
[----:B------:R-:W-:Y:S01]  /*1b120*/  ISETP.GE.AND P0, PT, R0, R9, PT ;  /* 0x000000090000720c */ /* 0x000fe20003f06270 */
[----:B------:R0:W2:-:S12]  /*1b130*/  SHFL.IDX PT, R2, R4, 0x3, 0x181f ;  /* 0x00781f0004027f89 */ /* 0x00009800000e0000 */
[----:B0-----:R-:W-:Y:S05]  /*1b140*/  @P0 BRA `(.L_x_3927) ;  /* 0x0000000000340947 */ /* 0x001fea0003800000 */
[----:B------:R-:W-:Y:S02]  /*1b150*/  ULDC UR4, c[0x0][0xac8] ;  /* 0x0002b20000047ab9 */ /* 0x000fe40000000800 */
[----:B------:R-:W-:Y:S02]  /*1b160*/  ISETP.GE.AND P3, PT, R13, UR4, PT ;  /* 0x000000040d007c0c */ /* 0x000fe4000bf66270 */
[----:B------:R-:W-:Y:S02]  /*1b170*/  ISETP.GE.AND P4, PT, R7, UR4, PT ;  /* 0x0000000407007c0c */ /* 0x000fe4000bf86270 */
[----:B------:R-:W-:-:S09]  /*1b180*/  ISETP.GE.AND P5, PT, R11, UR4, PT ;  /* 0x000000040b007c0c */ /* 0x000fd2000bfa6270 */
[-C--:B--2---:R-:W-:Y:S02]  /*1b190*/  @!P3 LEA R8, P0, R13, R2.reuse, 0x1 ;  /* 0x000000020d08b211 */ /* 0x084fe400078008ff */
        /* <DEDUP_REMOVED lines=8> */
.L_x_3927:
[----:B------:R-:W-:Y:S05]  /*1b220*/  BSYNC B0 ;  /* 0x0000000000007941 */ /* 0x000fea0003800000 */
.L_x_3917:
[----:B------:R-:W-:Y:S02]  /*1b230*/  ULDC UR4, c[0x0][0xc3c] ;  /* 0x00030f0000047ab9 */ /* 0x000fe40000000800 */
[----:B-1----:R-:W-:-:S13]  /*1b240*/  ISETP.GE.AND P0, PT, R139, UR4, PT ;  /* 0x000000048b007c0c */ /* 0x002fda000bf06270 */
[----:B------:R-:W-:Y:S05]  /*1b250*/  @!P0 BRA `(.L_x_3939) ;  /* 0xfffffe6000e88947 */ /* 0x000fea000383ffff */
[----:B------:R-:W-:Y:S05]  /*1b260*/  BRA `(.L_x_3717) ;  /* 0x0000007000e47947 */ /* 0x000fea0003800000 */
.L_x_3715:
[----:B------:R-:W-:-:S08]  /*1b270*/  NOP ;  /* 0x0000000000007918 */ /* 0x000fd00000000000 */
[----:B0-----:R-:W0:-:S00]  /*1b280*/  USETMAXREG.DEALLOC.CTAPOOL 0x28 ;  /* 0x00000028000079c8 */ /* 0x001e0000080e0500 */
[----:B0-----:R-:W2:Y:S01]  /*1b290*/  LDL.LU R3, [R1] ;  /* 0x0000000001037983 */ /* 0x001ea20000300800 */
[----:B------:R-:W-:Y:S01]  /*1b2a0*/  LOP3.LUT R2, R2, 0x3, RZ, 0xc0, !PT ;  /* 0x0000000302027812 */ /* 0x000fe200078ec0ff */
[----:B------:R-:W-:-:S05]  /*1b2b0*/  IMAD.MOV.U32 R6, RZ, RZ, RZ ;  /* 0x000000ffff067224 */ /* 0x000fca00078e00ff */
[----:B------:R-:W0:Y:S02]  /*1b2c0*/  SHFL.IDX PT, R2, R2, RZ, 0x1f ;  /* 0x00001fff02027589 */ /* 0x000e2400000e0000 */
[----:B0-----:R-:W-:Y:S02]  /*1b2d0*/  ISETP.NE.AND P0, PT, R2, RZ, PT ;  /* 0x000000ff0200720c */ /* 0x001fe40003f05270 */
[----:B--2---:R-:W-:-:S11]  /*1b2e0*/  LOP3.LUT R3, R3, 0xffffffdf, RZ, 0xc0, !PT ;  /* 0xffffffdf03037812 */ /* 0x004fd600078ec0ff */
[----:B------:R-:W-:-:S05]  /*1b2f0*/  @P0 LOP3.LUT R3, R3, 0x20, RZ, 0xfc, !PT ;  /* 0x0000002003030812 */ /* 0x000fca00078efcff */
[----:B------:R0:W-:Y:S01]  /*1b300*/  STL [R1], R3 ;  /* 0x0000000301007387 */ /* 0x0001e20000100800 */
[----:B------:R-:W-:Y:S05]  /*1b310*/  @!P0 BRA `(.L_x_3940) ;  /* 0x00000000001c8947 */ /* 0x000fea0003800000 */
[----:B------:R-:W1:Y:S08]  /*1b320*/  S2UR UR5, SR_CgaCtaId ;  /* 0x00000000000579c3 */ /* 0x000e700000008800 */
[----:B------:R-:W-:Y:S06]  /*1b330*/  BAR.SYNC.DEFER_BLOCKING 0x5, 0x180 ;  /* 0x0146000000007b1d */ /* 0x000fec0000010000 */
[----:B------:R-:W-:-:S02]  /*1b340*/  UMOV UR4, 0x400 ;  /* 0x0000040000047882 */ /* 0x000fc40000000000 */
[----:B-1----:R-:W-:-:S09]  /*1b350*/  ULEA UR4, UR5, UR4, 0x18 ;  /* 0x0000000405047291 */ /* 0x002fd2000f8ec03f */
[----:B------:R-:W1:Y:S01]  /*1b360*/  LDS.128 R16, [UR4+0x308d0] ;  /* 0x0308d004ff107984 */ /* 0x000e620008000c00 */
[----:B------:R-:W-:Y:S06]  /*1b370*/  BAR.ARV 0x4, 0x180 ;  /* 0x0106000000007b1d */ /* 0x000fec0000002000 */
[----:B------:R-:W-:Y:S05]  /*1b380*/  BRA `(.L_x_3941) ;  /* 0x0000000800947947 */ /* 0x000fea0003800000 */
.L_x_3940:
[----:B------:R-:W-:Y:S01]  /*1b390*/  LOP3.LUT R7, R0, 0x1f, RZ, 0xc0, !PT ;  /* 0x0000001f00077812 */ /* 0x000fe200078ec0ff */
[----:B------:R-:W-:Y:S01]  /*1b3a0*/  ULDC UR4, c[0x0][0xc3c] ;  /* 0x00030f0000047ab9 */ /* 0x000fe20000000800 */
[----:B------:R-:W-:Y:S01]  /*1b3b0*/  IMAD.MOV.U32 R9, RZ, RZ, RZ ;  /* 0x000000ffff097224 */ /* 0x000fe200078e00ff */
[----:B------:R-:W1:Y:S01]  /*1b3c0*/  S2UR UR6, SR_CTAID.X ;  /* 0x00000000000679c3 */ /* 0x000e620000002500 */
[----:B------:R-:W-:Y:S01]  /*1b3d0*/  ISETP.NE.AND P0, PT, R7, 0x1f, PT ;  /* 0x0000001f0700780c */ /* 0x000fe20003f05270 */
[----:B------:R-:W-:-:S03]  /*1b3e0*/  ULDC UR5, c[0x0][0xc38] ;  /* 0x00030e0000057ab9 */ /* 0x000fc60000000800 */
[----:B------:R-:W-:-:S13]  /*1b3f0*/  ISETP.GE.OR P1, PT, R7, UR4, !P0 ;  /* 0x0000000407007c0c */ /* 0x000fda000c726670 */
[----:B------:R-:W2:Y:S08]  /*1b400*/  @!P1 LDC.64 R4, c[0x0][0xc80] ;  /* 0x00032000ff049b82 */ /* 0x000eb00000000a00 */
[----:B0-----:R-:W0:Y:S01]  /*1b410*/  @!P1 LDC.64 R2, c[0x0][0xc78] ;  /* 0x00031e00ff029b82 */ /* 0x001e220000000a00 */
[----:B--2---:R-:W-:-:S05]  /*1b420*/  @!P1 IMAD.WIDE.U32 R4, R7, 0x4, R4 ;  /* 0x0000000407049825 */ /* 0x004fca00078e0004 */
[----:B------:R-:W2:Y:S01]  /*1b430*/  @!P1 LDG.E R6, desc[UR48][R4.64] ;  /* 0x0000003004069981 */ /* 0x000ea2000c1e1900 */
[----:B0-----:R-:W-:-:S05]  /*1b440*/  @!P1 IMAD.WIDE.U32 R2, R7, 0x4, R2 ;  /* 0x0000000407029825 */ /* 0x001fca00078e0002 */
[----:B------:R-:W2:Y:S01]  /*1b450*/  @!P1 LDG.E R9, desc[UR48][R2.64] ;  /* 0x0000003002099981 */ /* 0x000ea2000c1e1900 */
[C---:B------:R-:W-:Y:S02]  /*1b460*/  ISETP.NE.AND P1, PT, R7.reuse, RZ, PT ;  /* 0x000000ff0700720c */ /* 0x040fe40003f25270 */
[C---:B------:R-:W-:Y:S02]  /*1b470*/  ISETP.GE.U32.AND P2, PT, R7.reuse, 0x2, PT ;  /* 0x000000020700780c */ /* 0x040fe40003f46070 */
[C---:B------:R-:W-:Y:S02]  /*1b480*/  ISETP.GE.U32.AND P3, PT, R7.reuse, 0x4, PT ;  /* 0x000000040700780c */ /* 0x040fe40003f66070 */
[C---:B------:R-:W-:Y:S02]  /*1b490*/  ISETP.GE.U32.AND P4, PT, R7.reuse, 0x8, PT ;  /* 0x000000080700780c */ /* 0x040fe40003f86070 */
[----:B------:R-:W-:Y:S01]  /*1b4a0*/  ISETP.GE.U32.AND P5, PT, R7, 0x10, PT ;  /* 0x000000100700780c */ /* 0x000fe20003fa6070 */
[----:B------:R-:W-:Y:S01]  /*1b4b0*/  UMOV UR4, URZ ;  /* 0x0000003f00047c82 */ /* 0x000fe20008000000 */
        /* <DEDUP_REMOVED lines=17> */
[----:B0-----:R-:W-:-:S05]  /*1b5d0*/  IMAD R8, R8, UR5, RZ ;  /* 0x0000000508087c24 */ /* 0x001fca000f8e02ff */
[----:B-1----:R-:W-:Y:S01]  /*1b5e0*/  ISETP.GT.AND P6, PT, R8, UR6, PT ;  /* 0x0000000608007c0c */ /* 0x002fe2000bfc4270 */
[----:B------:R-:W-:-:S12]  /*1b5f0*/  IMAD.MOV.U32 R3, RZ, RZ, R8 ;  /* 0x000000ffff037224 */ /* 0x000fd800078e0008 */
[----:B------:R-:W-:Y:S05]  /*1b600*/  @P6 BRA `(.L_x_3942) ;  /* 0x0000000000a06947 */ /* 0x000fea0003800000 */
[----:B------:R-:W-:Y:S01]  /*1b610*/  IMAD.MOV.U32 R8, RZ, RZ, R3 ;  /* 0x000000ffff087224 */ /* 0x000fe200078e0003 */
[----:B------:R-:W-:Y:S01]  /*1b620*/  UMOV UR4, URZ ;  /* 0x0000003f00047c82 */ /* 0x000fe20008000000 */
[----:B------:R-:W-:-:S05]  /*1b630*/  ULDC UR5, c[0x0][0xc38] ;  /* 0x00030e0000057ab9 */ /* 0x000fca0000000800 */
.L_x_3944:
[----:B------:R-:W0:Y:S01]  /*1b640*/  LDC R2, c[0x0][0xc3c] ;  /* 0x00030f00ff027b82 */ /* 0x000e220000000800 */
[----:B------:R-:W-:Y:S01]  /*1b650*/  UIADD3 UR4, UR4, 0x1f, URZ ;  /* 0x0000001f04047890 */ /* 0x000fe2000fffe03f */
[----:B------:R-:W-:Y:S02]  /*1b660*/  ULDC UR7, c[0x0][0xc3c] ;  /* 0x00030f0000077ab9 */ /* 0x000fe40000000800 */
[----:B------:R-:W-:-:S03]  /*1b670*/  IMAD.U32 R19, RZ, RZ, UR7 ;  /* 0x00000007ff137e24 */ /* 0x000fc6000f8e00ff */
        /* <DEDUP_REMOVED lines=30> */
[----:B------:R-:W-:-:S04]  /*1b860*/  IADD3 R8, R3, R8, RZ ;  /* 0x0000000803087210 */ /* 0x000fc80007ffe0ff */
[----:B------:R-:W-:-:S13]  /*1b870*/  ISETP.GT.AND P6, PT, R8, UR6, PT ;  /* 0x0000000608007c0c */ /* 0x000fda000bfc4270 */
[----:B------:R-:W-:Y:S05]  /*1b880*/  @!P6 BRA `(.L_x_3944) ;  /* 0xfffffffc006ce947 */ /* 0x000fea000383ffff */
.L_x_3942:
        /* <DEDUP_REMOVED lines=18> */
.L_x_3945:
        /* <DEDUP_REMOVED lines=43> */
[----:B------:R-:W-:Y:S02]  /*1bc60*/  ISETP.GT.U32.AND P1, PT, R5, R4, PT ;  /* 0x000000040500720c */ /* 0x000fe40003f24070 */
[----:B------:R-:W-:Y:S02]  /*1bc70*/  ISETP.GE.AND P2, PT, R3, RZ, PT ;  /* 0x000000ff0300720c */ /* 0x000fe40003f46270 */
[----:B------:R-:W-:-:S09]  /*1bc80*/  IADD3 R17, R17, -R6, RZ ;  /* 0x8000000611117210 */ /* 0x000fd20007ffe0ff */
        /* <DEDUP_REMOVED lines=12> */
.L_x_3943:
[----:B------:R-:W-:Y:S02]  /*1bd50*/  IMAD.MOV.U32 R17, RZ, RZ, RZ ;  /* 0x000000ffff117224 */ /* 0x000fe400078e00ff */
[----:B------:R-:W-:Y:S02]  /*1bd60*/  IMAD.U32 R16, RZ, RZ, UR6 ;  /* 0x00000006ff107e24 */ /* 0x000fe4000f8e00ff */
[----:B------:R-:W-:-:S07]  /*1bd70*/  IMAD.MOV.U32 R18, RZ, RZ, RZ ;  /* 0x000000ffff127224 */ /* 0x000fce00078e00ff */
.L_x_3946:
[----:B------:R-:W-:-:S13]  /*1bd80*/  ISETP.NE.AND P0, PT, R7, RZ, PT ;  /* 0x000000ff0700720c */ /* 0x000fda0003f05270 */
[----:B------:R-:W0:Y:S01]  /*1bd90*/  @!P0 S2R R3, SR_CgaCtaId ;  /* 0x0000000000038919 */ /* 0x000e220000008800 */
[----:B------:R-:W-:-:S04]  /*1bda0*/  @!P0 MOV R2, 0x400 ;  /* 0x0000040000028802 */ /* 0x000fc80000000f00 */
[----:B0-----:R-:W-:-:S05]  /*1bdb0*/  @!P0 LEA R2, R3, R2, 0x18 ;  /* 0x0000000203028211 */ /* 0x001fca00078ec0ff */
[----:B------:R0:W-:Y:S01]  /*1bdc0*/  @!P0 STS.128 [R2+0x308d0], R16 ;  /* 0x0308d01002008388 */ /* 0x0001e20000000c00 */
[----:B------:R-:W-:Y:S06]  /*1bdd0*/  BAR.ARV 0x5, 0x180 ;  /* 0x0146000000007b1d */ /* 0x000fec0000002000 */
.L_x_3941:
[----:B------:R2:W-:Y:S01]  /*1bde0*/  STL [R1+0x2c], RZ ;  /* 0x00002cff01007387 */ /* 0x0005e20000100800 */
[----:B------:R-:W-:Y:S01]  /*1bdf0*/  ULDC UR4, c[0x0][0xc3c] ;  /* 0x00030f0000047ab9 */ /* 0x000fe20000000800 */
[----:B------:R-:W-:Y:S01]  /*1be00*/  IMAD.MOV.U32 R28, RZ, RZ, 0x1 ;  /* 0x00000001ff1c7424 */ /* 0x000fe200078e00ff */
[----:B-1----:R-:W-:Y:S01]  /*1be10*/  ISETP.GE.AND P0, PT, R19, UR4, PT ;  /* 0x0000000413007c0c */ /* 0x002fe2000bf06270 */
[----:B------:R-:W-:-:S12]  /*1be20*/  IMAD.MOV.U32 R26, RZ, RZ, RZ ;  /* 0x000000ffff1a7224 */ /* 0x000fd800078e00ff */
[----:B--2---:R-:W-:Y:S05]  /*1be30*/  @P0 BRA `(.L_x_3947) ;  /* 0x0000006400140947 */ /* 0x004fea0003800000 */
[----:B------:R-:W2:Y:S01]  /*1be40*/  LDL R4, [R1+0x18] ;  /* 0x0000180001047983 */ /* 0x000ea20000100800 */
[C---:B------:R-:W-:Y:S01]  /*1be50*/  IMAD.SHL.U32 R32, R0.reuse, 0x8, RZ ;  /* 0x0000000800207824 */ /* 0x040fe200078e00ff */
[----:B0-----:R-:W-:Y:S01]  /*1be60*/  LOP3.LUT R2, R0, 0x7f, RZ, 0xc0, !PT ;  /* 0x0000007f00027812 */ /* 0x001fe200078ec0ff */
[----:B------:R-:W0:Y:S01]  /*1be70*/  S2UR UR5, SR_CgaCtaId ;  /* 0x00000000000579c3 */ /* 0x000e220000008800 */
[----:B------:R-:W-:Y:S01]  /*1be80*/  UMOV UR4, 0x400 ;  /* 0x0000040000047882 */ /* 0x000fe20000000000 */
[----:B------:R-:W-:Y:S01]  /*1be90*/  BSSY B8, `(.L_x_3947) ;  /* 0x000063f000087945 */ /* 0x000fe20003800000 */
[----:B------:R-:W-:Y:S01]  /*1bea0*/  LOP3.LUT R3, R32, 0x1f8, RZ, 0xc0, !PT ;  /* 0x000001f820037812 */ /* 0x000fe200078ec0ff */
[----:B------:R-:W-:Y:S01]  /*1beb0*/  IMAD.SHL.U32 R36, R2, 0x8, RZ ;  /* 0x0000000802247824 */ /* 0x000fe200078e00ff */
[----:B------:R-:W-:Y:S01]  /*1bec0*/  SHF.R.U32.HI R2, RZ, 0x3, R2 ;  /* 0x00000003ff027819 */ /* 0x000fe20000011602 */
[----:B------:R-:W-:Y:S01]  /*1bed0*/  IMAD.MOV.U32 R29, RZ, RZ, 0x1 ;  /* 0x00000001ff1d7424 */ /* 0x000fe200078e00ff */
[----:B------:R-:W-:Y:S01]  /*1bee0*/  LOP3.LUT R3, R3, 0x38, R0, 0x78, !PT ;  /* 0x0000003803037812 */ /* 0x000fe200078e7800 */
[----:B------:R-:W-:Y:S01]  /*1bef0*/  IMAD.SHL.U32 R0, R0, 0x10, RZ ;  /* 0x0000001000007824 */ /* 0x000fe200078e00ff */
[----:B------:R-:W-:-:S02]  /*1bf00*/  LOP3.LUT R32, R32, 0x38, RZ, 0xc0, !PT ;  /* 0x0000003820207812 */ /* 0x000fc400078ec0ff */
[----:B------:R-:W-:Y:S02]  /*1bf10*/  CS2R R26, SRZ ;  /* 0x00000000001a7805 */ /* 0x000fe4000001ff00 */
[----:B------:R-:W-:Y:S01]  /*1bf20*/  LOP3.LUT R36, R3, 0x200, R36, 0xf8, !PT ;  /* 0x0000020003247812 */ /* 0x000fe200078ef824 */
[----:B------:R-:W-:Y:S01]  /*1bf30*/  IMAD.MOV.U32 R28, RZ, RZ, 0x1 ;  /* 0x00000001ff1c7424 */ /* 0x000fe200078e00ff */
[----:B------:R-:W-:Y:S01]  /*1bf40*/  LOP3.LUT R0, R2, 0x70, R0, 0xf8, !PT ;  /* 0x0000007002007812 */ /* 0x000fe200078ef800 */
[----:B------:R-:W-:Y:S01]  /*1bf50*/  ULDC.64 UR36, c[0x0][0x198] ;  /* 0x0000660000247ab9 */ /* 0x000fe20000000a00 */
[C---:B------:R-:W-:Y:S01]  /*1bf60*/  LOP3.LUT R35, R32.reuse, 0x40, RZ, 0xfc, !PT ;  /* 0x0000004020237812 */ /* 0x040fe200078efcff */
[----:B------:R-:W-:Y:S01]  /*1bf70*/  ULDC UR38, c[0x0][0xc] ;  /* 0x0000030000267ab9 */ /* 0x000fe20000000800 */
[----:B------:R-:W-:Y:S01]  /*1bf80*/  LOP3.LUT R33, R32, 0x80, RZ, 0xfc, !PT ;  /* 0x0000008020217812 */ /* 0x000fe200078efcff */
[----:B0-----:R-:W-:-:S06]  /*1bf90*/  ULEA UR4, UR5, UR4, 0x18 ;  /* 0x0000000405047291 */ /* 0x001fcc000f8ec03f */
[----:B------:R-:W-:-:S04]  /*1bfa0*/  IMAD.U32 R22, RZ, RZ, UR4 ;  /* 0x00000004ff167e24 */ /* 0x000fc8000f8e00ff */
[----:B------:R-:W-:Y:S01]  /*1bfb0*/  IMAD R37, R36, 0x2, R22 ;  /* 0x0000000224257824 */ /* 0x000fe200078e0216 */
[----:B--2---:R-:W-:-:S05]  /*1bfc0*/  LOP3.LUT R3, R4, 0x2, RZ, 0xfc, !PT ;  /* 0x0000000204037812 */ /* 0x004fca00078efcff */
[----:B------:R0:W-:Y:S04]  /*1bfd0*/  STL [R1+0x3c], R3 ;  /* 0x00003c0301007387 */ /* 0x0001e80000100800 */
[----:B------:R0:W-:Y:S02]  /*1bfe0*/  STL [R1+0x2c], RZ ;  /* 0x00002cff01007387 */ /* 0x0001e40000100800 */
.L_x_4052:
[----:B------:R-:W1:Y:S02]  /*1bff0*/  LDC.64 R30, c[0x0][0xc88] ;  /* 0x00032200ff1e7b82 */ /* 0x000e640000000a00 */
[----:B-1----:R-:W-:-:S06]  /*1c000*/  IMAD.WIDE R30, R19, 0x4, R30 ;  /* 0x00000004131e7825 */ /* 0x002fcc00078e021e */
[----:B--2---:R-:W2:Y:S01]  /*1c010*/  LDG.E R30, desc[UR48][R30.64] ;  /* 0x000000301e1e7981 */ /* 0x004ea2000c1e1900 */
[----:B------:R-:W-:Y:S05]  /*1c020*/  YIELD ;  /* 0x0000000000007946 */ /* 0x000fea0003800000 */
[----:B------:R-:W-:Y:S01]  /*1c030*/  ULDC.64 UR4, c[0x0][0xa28] ;  /* 0x00028a0000047ab9 */ /* 0x000fe20000000a00 */
[----:B------:R-:W-:Y:S01]  /*1c040*/  ULDC.64 UR8, c[0x0][0xa18] ;  /* 0x0002860000087ab9 */ /* 0x000fe20000000a00 */
[----:B------:R-:W-:Y:S01]  /*1c050*/  ISETP.NE.U32.AND P0, PT, RZ, UR4, PT ;  /* 0x00000004ff007c0c */ /* 0x000fe2000bf05070 */
[----:B------:R-:W-:Y:S01]  /*1c060*/  IMAD.MOV.U32 R10, RZ, RZ, RZ ;  /* 0x000000ffff0a7224 */ /* 0x000fe200078e00ff */
[----:B------:R-:W-:-:S02]  /*1c070*/  ULDC.64 UR6, c[0x0][0xa10] ;  /* 0x0002840000067ab9 */ /* 0x000fc40000000a00 */
[----:B------:R-:W-:Y:S02]  /*1c080*/  ISETP.NE.AND.EX P0, PT, RZ, UR5, PT, P0 ;  /* 0x00000005ff007c0c */ /* 0x000fe4000bf05300 */
[----:B------:R-:W-:-:S04]  /*1c090*/  ISETP.NE.U32.AND P2, PT, RZ, UR6, PT ;  /* 0x00000006ff007c0c */ /* 0x000fc8000bf45070 */
[----:B------:R-:W-:Y:S01]  /*1c0a0*/  ISETP.NE.AND.EX P2, PT, RZ, UR7, PT, P2 ;  /* 0x00000007ff007c0c */ /* 0x000fe2000bf45320 */
[----:B------:R-:W-:Y:S01]  /*1c0b0*/  IMAD.MOV.U32 R34, RZ, RZ, RZ ;  /* 0x000000ffff227224 */ /* 0x000fe200078e00ff */
[----:B--2---:R-:W-:-:S05]  /*1c0c0*/  SHF.R.S32.HI R0, RZ, 0x1f, R30 ;  /* 0x0000001fff007819 */ /* 0x004fca000001141e */
[C---:B------:R-:W-:Y:S01]  /*1c0d0*/  @P0 LEA R2, P1, R30.reuse, UR4, 0x2 ;  /* 0x000000041e020c11 */ /* 0x040fe2000f8210ff */
[C---:B------:R-:W-:Y:S01]  /*1c0e0*/  IMAD.SHL.U32 R23, R30.reuse, 0x4, RZ ;  /* 0x000000041e177824 */ /* 0x040fe200078e00ff */
[C-C-:B------:R-:W-:Y:S01]  /*1c0f0*/  SHF.L.U64.HI R24, R30.reuse, 0x2, R0.reuse ;  /* 0x000000021e187819 */ /* 0x140fe20000010200 */
[----:B------:R1:W-:Y:S01]  /*1c100*/  STL [R1+0x20], R0 ;  /* 0x0000200001007387 */ /* 0x0003e20000100800 */
[----:B0-----:R-:W-:Y:S01]  /*1c110*/  @P0 LEA.HI.X R3, R30, UR5, R0, 0x2, P1 ;  /* 0x000000051e030c11 */ /* 0x001fe200088f1400 */
[----:B------:R-:W-:Y:S01]  /*1c120*/  ULDC.64 UR4, c[0x0][0xa00] ;  /* 0x0002800000047ab9 */ /* 0x000fe20000000a00 */
[----:B------:R-:W-:-:S03]  /*1c130*/  ISETP.NE.U32.AND P1, PT, RZ, UR8, PT ;  /* 0x00000008ff007c0c */ /* 0x000fc6000bf25070 */
[----:B------:R0:W2:Y:S01]  /*1c140*/  @P0 LDG.E R10, desc[UR48][R2.64] ;  /* 0x00000030020a0981 */ /* 0x0000a2000c1e1900 */
[----:B------:R-:W-:Y:S02]  /*1c150*/  ISETP.NE.AND.EX P1, PT, RZ, UR9, PT, P1 ;  /* 0x00000009ff007c0c */ /* 0x000fe4000bf25310 */
[----:B------:R-:W-:Y:S01]  /*1c160*/  ISETP.NE.U32.AND P0, PT, RZ, UR4, PT ;  /* 0x00000004ff007c0c */ /* 0x000fe2000bf05070 */
[----:B-1----:R-:W-:Y:S01]  /*1c170*/  IMAD.MOV.U32 R0, RZ, RZ, RZ ;  /* 0x000000ffff007224 */ /* 0x002fe200078e00ff */
[C---:B------:R-:W-:Y:S02]  /*1c180*/  IADD3 R4, P4, R23.reuse, UR6, RZ ;  /* 0x0000000617047c10 */ /* 0x040fe4000ff9e0ff */
[----:B------:R-:W-:Y:S02]  /*1c190*/  ISETP.NE.AND.EX P0, PT, RZ, UR5, PT, P0 ;  /* 0x00000005ff007c0c */ /* 0x000fe4000bf05300 */
[----:B------:R-:W-:Y:S02]  /*1c1a0*/  IADD3.X R5, R24, UR7, RZ, P4, !PT ;  /* 0x0000000718057c10 */ /* 0x000fe4000a7fe4ff */
[----:B0-----:R-:W-:Y:S01]  /*1c1b0*/  IADD3 R2, P3, R23, UR4, RZ ;  /* 0x0000000417027c10 */ /* 0x001fe2000ff7e0ff */
[----:B------:R-:W-:-:S02]  /*1c1c0*/  ULDC UR4, c[0x0][0x288] ;  /* 0x0000a20000047ab9 */ /* 0x000fc40000000800 */
[----:B------:R-:W5:Y:S01]  /*1c1d0*/  @P2 LDG.E R0, desc[UR48][R4.64] ;  /* 0x0000003004002981 */ /* 0x000f62000c1e1900 */
[C---:B------:R-:W-:Y:S02]  /*1c1e0*/  IADD3.X R3, R24.reuse, UR5, RZ, P3, !PT ;  /* 0x0000000518037c10 */ /* 0x040fe40009ffe4ff */
[----:B------:R-:W-:Y:S01]  /*1c1f0*/  @P1 IADD3 R6, P3, R23, UR8, RZ ;  /* 0x0000000817061c10 */ /* 0x000fe2000ff7e0ff */
[----:B------:R-:W-:Y:S01]  /*1c200*/  IMAD.U32 R8, RZ, RZ, UR4 ;  /* 0x00000004ff087e24 */ /* 0x000fe2000f8e00ff */
[----:B------:R-:W-:Y:S01]  /*1c210*/  ULDC.64 UR4, c[0x0][0x418] ;  /* 0x0001060000047ab9 */ /* 0x000fe20000000a00 */
[----:B------:R-:W5:Y:S01]  /*1c220*/  @P0 LDG.E R34, desc[UR48][R2.64] ;  /* 0x0000003002220981 */ /* 0x000f62000c1e1900 */
[----:B------:R-:W-:-:S05]  /*1c230*/  @P1 IADD3.X R7, R24, UR9, RZ, P3, !PT ;  /* 0x0000000918071c10 */ /* 0x000fca0009ffe4ff */
        /* <DEDUP_REMOVED lines=14> */
[----:B------:R-:W2:Y:S04]  /*1c320*/  LDG.E R7, desc[UR48][R2.64] ;  /* 0x0000003002077981 */ /* 0x000ea8000c1e1900 */
[----:B0-----:R-:W2:Y:S02]  /*1c330*/  LDG.E R8, desc[UR48][R2.64+0x4] ;  /* 0x0000043002087981 */ /* 0x001ea4000c1e1900 */
[----:B--2---:R-:W-:-:S05]  /*1c340*/  IMAD.IADD R2, R8, 0x1, -R7 ;  /* 0x0000000108027824 */ /* 0x004fca00078e0a07 */
[----:B------:R1:W-:Y:S02]  /*1c350*/  STL [R1+0x28], R2 ;  /* 0x0000280201007387 */ /* 0x0003e40000100800 */
.L_x_3948:
        /* <DEDUP_REMOVED lines=10> */
[----:B------:R-:W-:-:S04]  /*1c400*/  IADD3 R2, P0, R23, UR4, RZ ;  /* 0x0000000417027c10 */ /* 0x000fc8000ff1e0ff */
[----:B------:R-:W-:-:S05]  /*1c410*/  IADD3.X R3, R24, UR5, RZ, P0, !PT ;  /* 0x0000000518037c10 */ /* 0x000fca00087fe4ff */
[----:B------:R0:W5:Y:S01]  /*1c420*/  LDG.E R9, desc[UR48][R2.64] ;  /* 0x0000003002097981 */ /* 0x000162000c1e1900 */
[----:B------:R-:W-:Y:S05]  /*1c430*/  BRA `(.L_x_3950) ;  /* 0x0000000000247947 */ /* 0x000fea0003800000 */
.L_x_3949:
[----:B------:R-:W-:Y:S02]  /*1c440*/  ULDC.64 UR4, c[0x0][0xa08] ;  /* 0x0002820000047ab9 */ /* 0x000fe40000000a00 */
[----:B------:R-:W-:-:S04]  /*1c450*/  ISETP.NE.U32.AND P0, PT, RZ, UR4, PT ;  /* 0x00000004ff007c0c */ /* 0x000fc8000bf05070 */
[----:B------:R-:W-:-:S13]  /*1c460*/  ISETP.NE.AND.EX P0, PT, RZ, UR5, PT, P0 ;  /* 0x00000005ff007c0c */ /* 0x000fda000bf05300 */
[----:B------:R-:W-:Y:S05]  /*1c470*/  @!P0 BRA `(.L_x_3950) ;  /* 0x0000000000148947 */ /* 0x000fea0003800000 */
[----:B------:R-:W0:Y:S02]  /*1c480*/  LDC.64 R2, c[0x0][0xa08] ;  /* 0x00028200ff027b82 */ /* 0x000e240000000a00 */
[----:B0-----:R-:W-:-:S05]  /*1c490*/  IMAD.WIDE R2, R31, 0x4, R2 ;  /* 0x000000041f027825 */ /* 0x001fca00078e0202 */
[----:B------:R-:W2:Y:S04]  /*1c4a0*/  LDG.E R9, desc[UR48][R2.64] ;  /* 0x0000003002097981 */ /* 0x000ea8000c1e1900 */
[----:B------:R-:W2:Y:S02]  /*1c4b0*/  LDG.E R2, desc[UR48][R2.64+0x4] ;  /* 0x0000043002027981 */ /* 0x000ea4000c1e1900 */
[----:B--2---:R-:W-:-:S07]  /*1c4c0*/  IMAD.IADD R9, R2, 0x1, -R9 ;  /* 0x0000000102097824 */ /* 0x004fce00078e0a09 */
.L_x_3950:
[----:B0-----:R-:W2:Y:S04]  /*1c4d0*/  @P2 LDG.E R2, desc[UR48][R4.64] ;  /* 0x0000003004022981 */ /* 0x001ea8000c1e1900 */
[----:B------:R0:W2:Y:S01]  /*1c4e0*/  @P2 LDG.E R3, desc[UR48][R4.64+0x4] ;  /* 0x0000043004032981 */ /* 0x0000a2000c1e1900 */
[----:B-----5:R-:W-:Y:S01]  /*1c4f0*/  IMAD.IADD R9, R9, 0x1, -R10 ;  /* 0x0000000109097824 */ /* 0x020fe200078e0a0a */
[----:B------:R-:W-:Y:S01]  /*1c500*/  BSSY B0, `(.L_x_3951) ;  /* 0x000002a000007945 */ /* 0x000fe20003800000 */
[----:B------:R-:W-:Y:S02]  /*1c510*/  LOP3.LUT R7, R8, 0xff, RZ, 0xc0, !PT ;  /* 0x000000ff08077812 */ /* 0x000fe400078ec0ff */
[----:B0-----:R-:W-:Y:S01]  /*1c520*/  SHF.R.U32.HI R5, RZ, 0x10, R8 ;  /* 0x00000010ff057819 */ /* 0x001fe20000011608 */
[----:B--2---:R-:W-:-:S04]  /*1c530*/  @P2 IMAD.IADD R6, R3, 0x1, -R2 ;  /* 0x0000000103062824 */ /* 0x004fc800078e0a02 */
[----:B------:R-:W-:-:S05]  /*1c540*/  IMAD.IADD R3, R9, 0x1, R6 ;  /* 0x0000000109037824 */ /* 0x000fca00078e0206 */
[C---:B------:R-:W-:Y:S01]  /*1c550*/  ISETP.GE.AND P1, PT, R3.reuse, 0x1, PT ;  /* 0x000000010300780c */ /* 0x040fe20003f26270 */
[----:B------:R0:W-:Y:S01]  /*1c560*/  STL [R1+0x4], R3 ;  /* 0x0000040301007387 */ /* 0x0001e20000100800 */
[----:B------:R-:W-:-:S05]  /*1c570*/  IADD3 R2, R3, 0x5f, RZ ;  /* 0x0000005f03027810 */ /* 0x000fca0007ffe0ff */
[----:B------:R-:W-:-:S04]  /*1c580*/  IMAD.HI R4, R2, 0x2aaaaaab, RZ ;  /* 0x2aaaaaab02047827 */ /* 0x000fc800078e02ff */
[----:B0-----:R-:W-:Y:S01]  /*1c590*/  IMAD.MOV.U32 R3, RZ, RZ, RZ ;  /* 0x000000ffff037224 */ /* 0x001fe200078e00ff */
[----:B------:R-:W-:-:S04]  /*1c5a0*/  SHF.R.U32.HI R2, RZ, 0x1f, R4 ;  /* 0x0000001fff027819 */ /* 0x000fc80000011604 */
[----:B------:R-:W-:Y:S01]  /*1c5b0*/  LEA.HI.SX32 R4, R4, R2, 0x1c ;  /* 0x0000000204047211 */ /* 0x000fe200078fe2ff */
        /* <DEDUP_REMOVED lines=30> */
.L_x_3952:
[----:B------:R-:W-:Y:S05]  /*1c7a0*/  BSYNC B0 ;  /* 0x0000000000007941 */ /* 0x000fea0003800000 */
.L_x_3951:
        /* <DEDUP_REMOVED lines=12> */
[----:B------:R-:W-:Y:S01]  /*1c870*/  @P0 SHF.R.U32.HI R2, RZ, 0x1f, R8 ;  /* 0x0000001fff020819 */ /* 0x000fe20000011608 */
[----:B------:R-:W-:-:S03]  /*1c880*/  IMAD.MOV.U32 R3, RZ, RZ, R6 ;  /* 0x000000ffff037224 */ /* 0x000fc600078e0006 */
        /* <DEDUP_REMOVED lines=11> */
.L_x_4108:
[----:B-1----:R-:W-:Y:S02]  /*1c940*/  ISETP.NE.AND P0, PT, R14, RZ, PT ;  /* 0x000000ff0e00720c */ /* 0x002fe40003f05270 */
[----:B------:R-:W-:-:S11]  /*1c950*/  PLOP3.LUT P6, PT, PT, PT, PT, 0x8, 0x0 ;  /* 0x000000000000781c */ /* 0x000fd60003fce170 */
[----:B------:R-:W-:Y:S05]  /*1c960*/  @P0 BRA `(.L_x_3956) ;  /* 0x00000000000c0947 */ /* 0x000fea0003800000 */
[----:B------:R-:W-:-:S03]  /*1c970*/  UMOV UR4, 0xffffffff ;  /* 0xffffffff00047882 */ /* 0x000fc60000000000 */
[----:B------:R-:W-:Y:S05]  /*1c980*/  BRA.DIV UR4, `(.L_x_3957) ;  /* 0x0000006a04d07947 */ /* 0x000fea000b800000 */
[----:B------:R-:W-:-:S13]  /*1c990*/  ELECT P6, URZ, PT ;  /* 0x00000000003f782f */ /* 0x000fda00038c0000 */
.L_x_3956:
        /* <DEDUP_REMOVED lines=9> */
.L_x_4111:
[----:B------:R-:W-:Y:S05]  /*1ca30*/  BSYNC B1 ;  /* 0x0000000000017941 */ /* 0x000fea0003800000 */
.L_x_3958:
        /* <DEDUP_REMOVED lines=10> */
.L_x_4112:
[----:B------:R-:W-:Y:S05]  /*1cae0*/  BSYNC B2 ;  /* 0x0000000000027941 */ /* 0x000fea0003800000 */
.L_x_3962:
        /* <DEDUP_REMOVED lines=9> */
.L_x_3965:
[----:B------:R-:W-:Y:S05]  /*1cb80*/  BSYNC B2 ;  /* 0x0000000000027941 */ /* 0x000fea0003800000 */
.L_x_3964:
        /* <DEDUP_REMOVED lines=8> */
[----:B0-----:R-:W-:Y:S01]  /*1cc10*/  VIADD R8, R12, 0x30890 ;  /* 0x000308900c087836 */ /* 0x001fe20000000000 */
[----:B------:R-:W-:Y:S01]  /*1cc20*/  UMOV UR6, 0x0 ;  /* 0x0000000000067882 */ /* 0x000fe20000000000 */
[----:B------:R-:W-:Y:S01]  /*1cc30*/  VIADD R13, R10, 0x1e400 ;  /* 0x0001e4000a0d7836 */ /* 0x000fe20000000000 */
[----:B------:R-:W-:-:S09]  /*1cc40*/  UMOV UR7, 0x12f00000 ;  /* 0x12f0000000077882 */ /* 0x000fd20000000000 */
.L_x_3966:
        /* <DEDUP_REMOVED lines=16> */
.L_x_3967:
        /* <DEDUP_REMOVED lines=16> */
.L_x_3968:
        /* <DEDUP_REMOVED lines=13> */
.L_x_4113:
[----:B------:R-:W-:Y:S05]  /*1cf20*/  BSYNC B2 ;  /* 0x0000000000027941 */ /* 0x000fea0003800000 */
.L_x_3969:
[----:B------:R-:W-:Y:S01]  /*1cf30*/  BSSY B2, `(.L_x_3971) ;  /* 0x000000b000027945 */ /* 0x000fe20003800000 */
[----:B------:R-:W-:Y:S02]  /*1cf40*/  IMAD.MOV.U32 R14, RZ, RZ, 0x0 ;  /* 0x00000000ff0e7424 */ /* 0x000fe400078e00ff */
[----:B------:R-:W-:Y:S01]  /*1cf50*/  IMAD.MOV.U32 R15, RZ, RZ, 0x12f00000 ;  /* 0x12f00000ff0f7424 */ /* 0x000fe200078e00ff */
[----:B------:R-:W-:Y:S06]  /*1cf60*/  @P2 BRA `(.L_x_3972) ;  /* 0x00000000001c2947 */ /* 0x000fec0003800000 */
[----:B------:R-:W2:Y:S01]  /*1cf70*/  S2R R8, SR_TID.X ;  /* 0x0000000000087919 */ /* 0x000ea20000002100 */
[----:B01----:R-:W-:-:S04]  /*1cf80*/  IMAD.MOV.U32 R11, RZ, RZ, 0x9000 ;  /* 0x00009000ff0b7424 */ /* 0x003fc800078e00ff */
[----:B------:R3:W-:Y:S01]  /*1cf90*/  SYNCS.ARRIVE.TRANS64 RZ, [R12+URZ+0x308b0], R11 ;  /* 0x0308b00b0cff79a7 */ /* 0x0007e2000800003f */
[----:B--2---:R-:W-:-:S04]  /*1cfa0*/  LOP3.LUT R8, R8, 0x1f, RZ, 0xc0, !PT ;  /* 0x0000001f08087812 */ /* 0x004fc800078ec0ff */
[----:B------:R-:W-:-:S13]  /*1cfb0*/  ISETP.NE.AND P0, PT, R8, RZ, PT ;  /* 0x000000ff0800720c */ /* 0x000fda0003f05270 */
[----:B---3--:R-:W-:Y:S05]  /*1cfc0*/  @!P0 BRA `(.L_x_3972) ;  /* 0x0000000000048947 */ /* 0x008fea0003800000 */
[----:B------:R-:W-:Y:S01]  /*1cfd0*/  BPT.TRAP 0x1 ;  /* 0x000000040000795c */ /* 0x000fe20000300000 */
.L_x_3972:
[----:B------:R-:W-:Y:S05]  /*1cfe0*/  BSYNC B2 ;  /* 0x0000000000027941 */ /* 0x000fea0003800000 */
.L_x_3971:
        /* <DEDUP_REMOVED lines=8> */
.L_x_3973:
        /* <DEDUP_REMOVED lines=15> */
.L_x_3974:
        /* <DEDUP_REMOVED lines=15> */
.L_x_3975:
        /* <DEDUP_REMOVED lines=10> */
.L_x_3961:
[----:B------:R-:W-:Y:S05]  /*1d2f0*/  BSYNC B1 ;  /* 0x0000000000017941 */ /* 0x000fea0003800000 */
.L_x_3960:
        /* <DEDUP_REMOVED lines=9> */
.L_x_3992:
        /* <DEDUP_REMOVED lines=11> */
.L_x_4114:
[----:B------:R-:W-:Y:S05]  /*1d440*/  BSYNC B2 ;  /* 0x0000000000027941 */ /* 0x000fea0003800000 */
.L_x_3978:
        /* <DEDUP_REMOVED lines=9> */
.L_x_3981:
[----:B------:R-:W-:Y:S05]  /*1d4e0*/  BSYNC B2 ;  /* 0x0000000000027941 */ /* 0x000fea0003800000 */
.L_x_3980:
        /* <DEDUP_REMOVED lines=11> */
.L_x_3982:
        /* <DEDUP_REMOVED lines=16> */
.L_x_3983:
        /* <DEDUP_REMOVED lines=16> */
.L_x_3984:
        /* <DEDUP_REMOVED lines=13> */
.L_x_4115:
[----:B------:R-:W-:Y:S05]  /*1d870*/  BSYNC B2 ;  /* 0x0000000000027941 */ /* 0x000fea0003800000 */
.L_x_3985:
        /* <DEDUP_REMOVED lines=11> */
.L_x_3988:
[----:B------:R-:W-:Y:S05]  /*1d930*/  BSYNC B2 ;  /* 0x0000000000027941 */ /* 0x000fea0003800000 */
.L_x_3987:
        /* <DEDUP_REMOVED lines=8> */
.L_x_3989:
        /* <DEDUP_REMOVED lines=15> */
.L_x_3990:
        /* <DEDUP_REMOVED lines=15> */
.L_x_3991:
        /* <DEDUP_REMOVED lines=10> */
.L_x_3977:
[----:B------:R-:W-:Y:S05]  /*1dc40*/  BSYNC B1 ;  /* 0x0000000000017941 */ /* 0x000fea0003800000 */
.L_x_3976:
        /* <DEDUP_REMOVED lines=8> */
.L_x_3954:
[----:B------:R-:W-:Y:S05]  /*1dcd0*/  BSYNC B0 ;  /* 0x0000000000007941 */ /* 0x000fea0003800000 */
.L_x_3953:
        /* <DEDUP_REMOVED lines=9> */
[----:B------:R-:W0:Y:S02]  /*1dd70*/  I2F.RP R9, R0 ;  /* 0x0000000000097306 */ /* 0x000e240000209400 */
[----:B------:R-:W-:-:S06]  /*1dd80*/  IADD3 R8, RZ, -R8, RZ ;  /* 0x80000008ff087210 */ /* 0x000fcc0007ffe0ff */
        /* <DEDUP_REMOVED lines=22> */
.L_x_3994:
[----:B------:R-:W-:Y:S05]  /*1def0*/  BSYNC B0 ;  /* 0x0000000000007941 */ /* 0x000fea0003800000 */
.L_x_3993:
        /* <DEDUP_REMOVED lines=24> */
.L_x_3996:
        /* <DEDUP_REMOVED lines=20> */
.L_x_3999:
[----:B------:R-:W-:Y:S05]  /*1e1c0*/  BSYNC B6 ;  /* 0x0000000000067941 */ /* 0x000fea0003800000 */
.L_x_3998:
        /* <DEDUP_REMOVED lines=20> */
.L_x_4002:
        /* <DEDUP_REMOVED lines=15> */
.L_x_4001:
[----:B------:R-:W-:Y:S05]  /*1e400*/  BSYNC B6 ;  /* 0x0000000000067941 */ /* 0x000fea0003800000 */
.L_x_4000:
[----:B------:R-:W2:Y:S01]  /*1e410*/  LDL R25, [R1+0x1c] ;  /* 0x00001c0001197983 */ /* 0x000ea20000100800 */
[----:B------:R-:W-:Y:S01]  /*1e420*/  ULDC.64 UR4, c[0x0][0x9f8] ;  /* 0x00027e0000047ab9 */ /* 0x000fe20000000a00 */
[----:B------:R-:W1:Y:S02]  /*1e430*/  LDC R6, c[0x0][0x430] ;  /* 0x00010c00ff067b82 */ /* 0x000e640000000800 */
[----:B0-----:R-:W3:Y:S01]  /*1e440*/  LDL R8, [R1+0x4] ;  /* 0x0000040001087983 */ /* 0x001ee20000100800 */
[----:B------:R-:W-:-:S03]  /*1e450*/  ISETP.NE.U32.AND P0, PT, RZ, UR4, PT ;  /* 0x00000004ff007c0c */ /* 0x000fc6000bf05070 */
[----:B------:R-:W4:Y:S01]  /*1e460*/  LDL R4, [R1+0xc] ;  /* 0x00000c0001047983 */ /* 0x000f220000100800 */
[----:B------:R-:W-:-:S03]  /*1e470*/  ISETP.NE.AND.EX P0, PT, RZ, UR5, PT, P0 ;  /* 0x00000005ff007c0c */ /* 0x000fc6000bf05300 */
[----:B------:R-:W4:Y:S04]  /*1e480*/  LDL R21, [R1+0x3c] ;  /* 0x00003c0001157983 */ /* 0x000f280000100800 */
[----:B------:R-:W4:Y:S01]  /*1e490*/  LDL.LU R20, [R1] ;  /* 0x0000000001147983 */ /* 0x000f220000300800 */
[----:B------:R-:W0:Y:S05]  /*1e4a0*/  S2R R0, SR_TID.X ;  /* 0x0000000000007919 */ /* 0x000e2a0000002100 */
[----:B------:R-:W-:Y:S01]  /*1e4b0*/  @P0 IADD3 R2, P1, R23, UR4, RZ ;  /* 0x0000000417020c10 */ /* 0x000fe2000ff3e0ff */
[----:B------:R-:W-:-:S03]  /*1e4c0*/  ULDC UR4, c[0x0][0x2f4] ;  /* 0x0000bd0000047ab9 */ /* 0x000fc60000000800 */
[----:B------:R-:W-:-:S05]  /*1e4d0*/  @P0 IADD3.X R3, R24, UR5, RZ, P1, !PT ;  /* 0x0000000518030c10 */ /* 0x000fca0008ffe4ff */
[----:B------:R0:W4:Y:S01]  /*1e4e0*/  @P0 LDG.E R31, desc[UR48][R2.64] ;  /* 0x00000030021f0981 */ /* 0x000122000c1e1900 */
[----:B------:R-:W0:Y:S01]  /*1e4f0*/  S2R R7, SR_TID.X ;  /* 0x0000000000077919 */ /* 0x000e220000002100 */
[----:B-1----:R-:W-:-:S13]  /*1e500*/  ISETP.NE.AND P1, PT, R6, 0x1, PT ;  /* 0x000000010600780c */ /* 0x002fda0003f25270 */
[----:B------:R-:W1:Y:S01]  /*1e510*/  @P1 LDC R5, c[0x0][0x434] ;  /* 0x00010d00ff051b82 */ /* 0x000e620000000800 */
[----:B0-----:R-:W-:-:S04]  /*1e520*/  LOP3.LUT R0, R0, 0x7f, RZ, 0xc0, !PT ;  /* 0x0000007f00007812 */ /* 0x001fc800078ec0ff */
[----:B------:R-:W-:-:S03]  /*1e530*/  SHF.R.U32.HI R0, RZ, 0x3, R0 ;  /* 0x00000003ff007819 */ /* 0x000fc60000011600 */
[----:B------:R-:W0:Y:S01]  /*1e540*/  @P1 LDC R2, c[0x0][0x438] ;  /* 0x00010e00ff021b82 */ /* 0x000e220000000800 */
[----:B------:R-:W-:-:S05]  /*1e550*/  IMAD.SHL.U32 R7, R7, 0x10, RZ ;  /* 0x0000001007077824 */ /* 0x000fca00078e00ff */
[----:B------:R-:W-:Y:S02]  /*1e560*/  LOP3.LUT R7, R0, 0x70, R7, 0xf8, !PT ;  /* 0x0000007000077812 */ /* 0x000fe400078ef807 */
[----:B------:R-:W-:Y:S01]  /*1e570*/  ISETP.GE.AND P2, PT, R35, UR4, PT ;  /* 0x0000000423007c0c */ /* 0x000fe2000bf46270 */
[----:B------:R-:W-:Y:S01]  /*1e580*/  UMOV UR5, 0xffffffff ;  /* 0xffffffff00057882 */ /* 0x000fe20000000000 */
[----:B--2---:R-:W-:-:S04]  /*1e590*/  VIADD R25, R25, 0xffffffff ;  /* 0xffffffff19197836 */ /* 0x004fc80000000000 */
[----:B------:R-:W-:-:S05]  /*1e5a0*/  IMAD R0, R25, 0x60, R7 ;  /* 0x0000006019007824 */ /* 0x000fca00078e0207 */
[C---:B---3--:R-:W-:Y:S01]  /*1e5b0*/  ISETP.GE.AND P0, PT, R0.reuse, R8, PT ;  /* 0x000000080000720c */ /* 0x048fe20003f06270 */
[----:B----4-:R-:W-:-:S03]  /*1e5c0*/  IMAD.IADD R0, R0, 0x1, R4 ;  /* 0x0000000100007824 */ /* 0x010fc600078e0204 */
[----:B------:R-:W-:Y:S01]  /*1e5d0*/  ISETP.GT.U32.OR P0, PT, R7, 0x5f, P0 ;  /* 0x0000005f0700780c */ /* 0x000fe20000704470 */
[----:B-1----:R-:W-:-:S04]  /*1e5e0*/  @P1 IMAD.HI.U32 R3, R0, R5, RZ ;  /* 0x0000000500031227 */ /* 0x002fc800078e00ff */
[----:B------:R-:W-:Y:S01]  /*1e5f0*/  IMAD.MOV.U32 R4, RZ, RZ, R0 ;  /* 0x000000ffff047224 */ /* 0x000fe200078e0000 */
[----:B0-----:R-:W-:-:S07]  /*1e600*/  @P1 SHF.R.U32.HI R4, RZ, R2, R3 ;  /* 0x00000002ff041219 */ /* 0x001fce0000011603 */
[----:B------:R-:W0:Y:S01]  /*1e610*/  @!P0 LDC.64 R2, c[0x0][0x428] ;  /* 0x00010a00ff028b82 */ /* 0x000e220000000a00 */
[----:B------:R-:W-:Y:S01]  /*1e620*/  IMAD.MOV R5, RZ, RZ, -R4 ;  /* 0x000000ffff057224 */ /* 0x000fe200078e0a04 */
[----:B------:R-:W-:-:S03]  /*1e630*/  SHF.R.S32.HI R8, RZ, 0x1f, R31 ;  /* 0x0000001fff087819 */ /* 0x000fc6000001141f */
[----:B------:R-:W-:Y:S01]  /*1e640*/  IMAD R0, R6, R5, R0 ;  /* 0x0000000506007224 */ /* 0x000fe200078e0200 */
[--C-:B------:R-:W-:Y:S01]  /*1e650*/  @!P0 SHF.R.S32.HI R5, RZ, 0x1f, R4.reuse ;  /* 0x0000001fff058819 */ /* 0x100fe20000011404 */
        /* <DEDUP_REMOVED lines=8> */
[----:B------:R-:W-:Y:S01]  /*1e6e0*/  IMAD.MOV.U32 R4, RZ, RZ, RZ ;  /* 0x000000ffff047224 */ /* 0x000fe200078e00ff */
[----:B------:R-:W-:-:S05]  /*1e6f0*/  ISETP.GT.U32.AND P1, PT, R7, 0x5f, PT ;  /* 0x0000005f0700780c */ /* 0x000fca0003f24070 */
[----:B------:R0:W5:Y:S01]  /*1e700*/  @!P0 LDG.E R4, desc[UR48][R2.64] ;  /* 0x0000003002048981 */ /* 0x000162000c1e1900 */
[----:B------:R-:W-:-:S07]  /*1e710*/  ISETP.NE.AND P0, PT, R21, 0x3, PT ;  /* 0x000000031500780c */ /* 0x000fce0003f05270 */
        /* <DEDUP_REMOVED lines=8> */
[----:B------:R-:W-:-:S04]  /*1e7a0*/  LOP3.LUT R20, R20, 0xfffffffd, RZ, 0xc0, !PT ;  /* 0xfffffffd14147812 */ /* 0x000fc800078ec0ff */
[----:B------:R-:W-:-:S04]  /*1e7b0*/  @P2 LOP3.LUT R20, R20, 0x2, RZ, 0xfc, !PT ;  /* 0x0000000214142812 */ /* 0x000fc800078efcff */
[----:B------:R-:W-:Y:S01]  /*1e7c0*/  @P1 LOP3.LUT R20, R20, 0x1, RZ, 0xfc, !PT ;  /* 0x0000000114141812 */ /* 0x000fe200078efcff */
[----:B------:R0:W-:Y:S04]  /*1e7d0*/  STL [R1+0x10], R8 ;  /* 0x0000100801007387 */ /* 0x0001e80000100800 */
[----:B------:R0:W-:Y:S01]  /*1e7e0*/  STL [R1], R20 ;  /* 0x0000001401007387 */ /* 0x0001e20000100800 */
[----:B------:R-:W-:Y:S05]  /*1e7f0*/  BRA.DIV UR5, `(.L_x_4003) ;  /* 0x0000004e05b87947 */ /* 0x000fea000b800000 */
.L_x_4118:
[----:B------:R-:W-:Y:S05]  /*1e800*/  @!P0 BRA `(.L_x_4004) ;  /* 0x0000000000048947 */ /* 0x000fea0003800000 */
[----:B------:R-:W-:Y:S01]  /*1e810*/  BPT.TRAP 0x1 ;  /* 0x000000040000795c */ /* 0x000fe20000300000 */
.L_x_4004:
[----:B------:R-:W-:Y:S01]  /*1e820*/  SHF.R.S32.HI R5, RZ, 0x1f, R0 ;  /* 0x0000001fff057819 */ /* 0x000fe20000011400 */
[----:B------:R-:W-:Y:S01]  /*1e830*/  ULDC.64 UR4, c[0x0][0x328] ;  /* 0x0000ca0000047ab9 */ /* 0x000fe20000000a00 */
[----:B------:R-:W-:Y:S01]  /*1e840*/  ULDC.64 UR6, c[0x0][0x318] ;  /* 0x0000c60000067ab9 */ /* 0x000fe20000000a00 */
[----:B0-----:R-:W-:Y:S01]  /*1e850*/  IMAD.WIDE.U32 R2, R0, UR4, RZ ;  /* 0x0000000400027c25 */ /* 0x001fe2000f8e00ff */
[----:B------:R-:W-:Y:S03]  /*1e860*/  BSSY B0, `(.L_x_4005) ;  /* 0x0000013000007945 */ /* 0x000fe60003800000 */
[----:B------:R-:W-:-:S04]  /*1e870*/  IMAD R6, R5, UR4, RZ ;  /* 0x0000000405067c24 */ /* 0x000fc8000f8e02ff */
[----:B------:R-:W-:Y:S01]  /*1e880*/  IMAD R6, R0, UR5, R6 ;  /* 0x0000000500067c24 */ /* 0x000fe2000f8e0206 */
        /* <DEDUP_REMOVED lines=16> */
.L_x_4119:
[----:B------:R-:W-:Y:S05]  /*1e990*/  BSYNC B0 ;  /* 0x0000000000007941 */ /* 0x000fea0003800000 */
.L_x_4005:
[----:B------:R-:W2:Y:S01]  /*1e9a0*/  LDL R3, [R1] ;  /* 0x0000000001037983 */ /* 0x000ea20000100800 */
[----:B------:R-:W-:Y:S01]  /*1e9b0*/  ULDC.64 UR4, c[0x0][0x300] ;  /* 0x0000c00000047ab9 */ /* 0x000fe20000000a00 */
[----:B------:R-:W-:Y:S02]  /*1e9c0*/  ULDC.64 UR6, c[0x0][0x2e8] ;  /* 0x0000ba0000067ab9 */ /* 0x000fe40000000a00 */
[----:B------:R-:W3:Y:S01]  /*1e9d0*/  LDL R9, [R1+0x4] ;  /* 0x0000040001097983 */ /* 0x000ee20000100800 */
[----:B------:R-:W-:Y:S01]  /*1e9e0*/  IMAD R5, R5, UR4, RZ ;  /* 0x0000000405057c24 */ /* 0x000fe2000f8e02ff */
[----:B------:R-:W1:Y:S03]  /*1e9f0*/  S2R R8, SR_TID.X ;  /* 0x0000000000087919 */ /* 0x000e660000002100 */
[----:B------:R-:W-:Y:S01]  /*1ea00*/  IMAD R5, R0, UR5, R5 ;  /* 0x0000000500057c24 */ /* 0x000fe2000f8e0205 */
[----:B-1----:R-:W-:-:S04]  /*1ea10*/  LOP3.LUT R8, R8, 0x7f, RZ, 0xc0, !PT ;  /* 0x0000007f08087812 */ /* 0x002fc800078ec0ff */
[----:B------:R-:W-:Y:S02]  /*1ea20*/  SHF.R.U32.HI R8, RZ, 0x3, R8 ;  /* 0x00000003ff087819 */ /* 0x000fe40000011608 */
[C---:B--2---:R-:W-:Y:S02]  /*1ea30*/  LOP3.LUT P4, RZ, R3.reuse, 0x4, RZ, 0xc0, !PT ;  /* 0x0000000403ff7812 */ /* 0x044fe4000788c0ff */
[C---:B------:R-:W-:Y:S02]  /*1ea40*/  LOP3.LUT P3, RZ, R3.reuse, 0x2, RZ, 0xc0, !PT ;  /* 0x0000000203ff7812 */ /* 0x040fe4000786c0ff */
[----:B------:R-:W-:Y:S01]  /*1ea50*/  LOP3.LUT P2, RZ, R3, 0x1, RZ, 0xc0, !PT ;  /* 0x0000000103ff7812 */ /* 0x000fe2000784c0ff */
[----:B0-----:R-:W-:Y:S01]  /*1ea60*/  IMAD.WIDE.U32 R2, R0, UR4, RZ ;  /* 0x0000000400027c25 */ /* 0x001fe2000f8e00ff */
[----:B------:R-:W-:-:S03]  /*1ea70*/  ULDC.64 UR4, c[0x0][0x310] ;  /* 0x0000c40000047ab9 */ /* 0x000fc60000000a00 */
[----:B------:R-:W-:Y:S02]  /*1ea80*/  IMAD.IADD R3, R3, 0x1, R5 ;  /* 0x0000000103037824 */ /* 0x000fe400078e0205 */
[----:B------:R-:W-:Y:S02]  /*1ea90*/  IMAD R6, R6, UR4, RZ ;  /* 0x0000000406067c24 */ /* 0x000fe4000f8e02ff */
[----:B------:R-:W-:-:S04]  /*1eaa0*/  IMAD.WIDE.U32 R2, R4, UR4, R2 ;  /* 0x0000000404027c25 */ /* 0x000fc8000f8e0002 */
[----:B------:R-:W-:Y:S01]  /*1eab0*/  IMAD R6, R4, UR5, R6 ;  /* 0x0000000504067c24 */ /* 0x000fe2000f8e0206 */
[----:B------:R-:W-:Y:S01]  /*1eac0*/  ULDC.64 UR4, c[0x0][0x308] ;  /* 0x0000c20000047ab9 */ /* 0x000fe20000000a00 */
[----:B------:R-:W-:Y:S02]  /*1ead0*/  IMAD R5, R26, 0x4800, R36 ;  /* 0x000048001a057824 */ /* 0x000fe400078e0224 */
[----:B------:R-:W-:Y:S02]  /*1eae0*/  IMAD.IADD R3, R3, 0x1, R6 ;  /* 0x0000000103037824 */ /* 0x000fe400078e0206 */
[----:B---3--:R-:W-:Y:S02]  /*1eaf0*/  IMAD R6, R25, -0x60, R9 ;  /* 0xffffffa019067824 */ /* 0x008fe400078e0209 */
[----:B------:R-:W-:Y:S01]  /*1eb00*/  IMAD.WIDE.U32 R2, R18, UR4, R2 ;  /* 0x0000000412027c25 */ /* 0x000fe2000f8e0002 */
[----:B------:R-:W-:-:S03]  /*1eb10*/  UMOV UR4, 0xffffffff ;  /* 0xffffffff00047882 */ /* 0x000fc60000000000 */
[----:B------:R-:W-:Y:S01]  /*1eb20*/  IMAD R0, R18, UR5, R3 ;  /* 0x0000000512007c24 */ /* 0x000fe2000f8e0203 */
[----:B------:R-:W-:Y:S01]  /*1eb30*/  LEA R4, P0, R2, UR6, 0x1 ;  /* 0x0000000602047c11 */ /* 0x000fe2000f8008ff */
[----:B------:R-:W-:-:S03]  /*1eb40*/  IMAD.IADD R6, R6, 0x1, -R8 ;  /* 0x0000000106067824 */ /* 0x000fc600078e0a08 */
[----:B------:R-:W-:Y:S02]  /*1eb50*/  LEA.HI.X R0, R2, UR7, R0, 0x1, P0 ;  /* 0x0000000702007c11 */ /* 0x000fe400080f0c00 */
        /* <DEDUP_REMOVED lines=55> */
[----:B0-----:R-:W-:-:S04]  /*1eed0*/  @P1 LEA R3, P0, R32, R3, 0x1 ;  /* 0x0000000320031211 */ /* 0x001fc800078008ff */
[----:B-1----:R-:W-:-:S04]  /*1eee0*/  @P1 IADD3.X R2, RZ, R2, RZ, P0, !PT ;  /* 0x00000002ff021210 */ /* 0x002fc800007fe4ff */
[----:B------:R-:W-:-:S04]  /*1eef0*/  @P1 LOP3.LUT R3, R3, R2, RZ, 0x3c, !PT ;  /* 0x0000000203031212 */ /* 0x000fc800078e3cff */
[----:B------:R-:W-:-:S04]  /*1ef00*/  @P1 LOP3.LUT R2, R3, R2, RZ, 0x3c, !PT ;  /* 0x0000000203021212 */ /* 0x000fc800078e3cff */
[----:B------:R-:W-:-:S05]  /*1ef10*/  @P1 LOP3.LUT R3, R3, R2, RZ, 0x3c, !PT ;  /* 0x0000000203031212 */ /* 0x000fca00078e3cff */
[----:B------:R-:W-:Y:S04]  /*1ef20*/  @P1 LDGSTS.E.BYPASS.LTC128B.128 [R8+0x20400], desc[UR48][R2.64], !P4 ;  /* 0x2040000002081fae */ /* 0x000fe8000e101d70 */
[----:B------:R-:W-:Y:S04]  /*1ef30*/  @P1 LDGSTS.E.BYPASS.LTC128B.128 [R8+0x23400], desc[UR48][R2.64+0x80], !P3 ;  /* 0x2340008002081fae */ /* 0x000fe8000d901d70 */
[----:B------:R0:W-:Y:S04]  /*1ef40*/  @P1 LDGSTS.E.BYPASS.LTC128B.128 [R8+0x26400], desc[UR48][R2.64+0x100], !P2 ;  /* 0x2640010002081fae */ /* 0x0001e8000d101d70 */
[----:B0-2---:R0:W1:Y:S02]  /*1ef50*/  SHFL.IDX PT, R2, R4, 0x5, 0x181f ;  /* 0x00b81f0004027f89 */ /* 0x00506400000e0000 */
.L_x_4133:
        /* <DEDUP_REMOVED lines=12> */
.L_x_4008:
[----:B------:R-:W-:Y:S02]  /*1f020*/  PLOP3.LUT P1, PT, P1, P0, PT, 0xa2, 0x0 ;  /* 0x000000000000781c */ /* 0x000fe40000f21472 */
[----:B------:R-:W-:-:S08]  /*1f030*/  @P0 R2UR P1, UR4, R7 ;  /* 0x00000000070402ca */ /* 0x000fd00000020000 */
[----:B------:R-:W-:-:S05]  /*1f040*/  @P0 PLOP3.LUT P0, PT, P1, PT, PT, 0x80, 0x0 ;  /* 0x000000000000081c */ /* 0x000fca0000f0f070 */
[----:B------:R-:W-:Y:S01]  /*1f050*/  @!P1 SYNCS.ARRIVE.TRANS64.RED.A0T1 RZ, [UR4+0x30830], RZ ;  /* 0x030830ffffff99a7 */ /* 0x000fe20008200404 */
[----:B------:R-:W-:Y:S07]  /*1f060*/  @!P1 ARRIVES.LDGSTSBAR.64.TRANSCNT [UR4+0x30830] ;  /* 0x03083000ff0099b0 */ /* 0x000fee0008000a84 */
[----:B------:R-:W-:Y:S05]  /*1f070*/  @P0 BRA.U.ANY `(.L_x_4008) ;  /* 0xfffffffd00e80947 */ /* 0x000fea000393ffff */
[----:B------:R-:W-:Y:S01]  /*1f080*/  NOP ;  /* 0x0000000000007918 */ /* 0x000fe20000000000 */
[----:B------:R-:W2:Y:S02]  /*1f090*/  LDL R0, [R1+0x3c] ;  /* 0x00003c0001007983 */ /* 0x000ea40000100800 */
[----:B--2---:R-:W-:-:S13]  /*1f0a0*/  ISETP.NE.AND P2, PT, R0, 0x3, PT ;  /* 0x000000030000780c */ /* 0x004fda0003f45270 */
[----:B------:R-:W-:Y:S05]  /*1f0b0*/  @!P2 BRA `(.L_x_4009) ;  /* 0x000000000004a947 */ /* 0x000fea0003800000 */
[----:B------:R-:W-:Y:S01]  /*1f0c0*/  BPT.TRAP 0x1 ;  /* 0x000000040000795c */ /* 0x000fe20000300000 */
.L_x_4009:
[----:B-1----:R1:W5:Y:S01]  /*1f0d0*/  LDL.LU R3, [R1+0x20] ;  /* 0x0000200001037983 */ /* 0x0023620000300800 */
[----:B------:R1:W-:Y:S02]  /*1f0e0*/  SYNCS.ARRIVE.TRANS64.A1T0 RZ, [R7+URZ+0x30830], RZ ;  /* 0x030830ff07ff79a7 */ /* 0x0003e4000810003f */
[----:B------:R-:W-:Y:S05]  /*1f0f0*/  WARPSYNC.ALL ;  /* 0x0000000000007948 */ /* 0x000fea0003800000 */
[----:B------:R-:W-:Y:S01]  /*1f100*/  ULDC.64 UR6, c[0x0][0xa00] ;  /* 0x0002800000067ab9 */ /* 0x000fe20000000a00 */
[----:B------:R-:W-:Y:S01]  /*1f110*/  ULDC.64 UR4, c[0x0][0x298] ;  /* 0x0000a60000047ab9 */ /* 0x000fe20000000a00 */
[----:B------:R-:W-:Y:S01]  /*1f120*/  BAR.SYNC.DEFER_BLOCKING 0x8, 0x180 ;  /* 0x0206000000007b1d */ /* 0x000fe20000010000 */
[----:B------:R-:W-:Y:S01]  /*1f130*/  ISETP.NE.U32.AND P0, PT, RZ, UR6, PT ;  /* 0x00000006ff007c0c */ /* 0x000fe2000bf05070 */
[----:B0-----:R-:W-:Y:S01]  /*1f140*/  IMAD.WIDE.U32 R4, R34, UR4, RZ ;  /* 0x0000000422047c25 */ /* 0x001fe2000f8e00ff */
[----:B------:R-:W-:-:S02]  /*1f150*/  SHF.R.S32.HI R0, RZ, 0x1f, R34 ;  /* 0x0000001fff007819 */ /* 0x000fc40000011422 */
[----:B------:R-:W-:Y:S01]  /*1f160*/  ISETP.NE.AND.EX P0, PT, RZ, UR7, PT, P0 ;  /* 0x00000007ff007c0c */ /* 0x000fe2000bf05300 */
[----:B------:R-:W-:Y:S01]  /*1f170*/  VIADD R2, R22, 0x12400 ;  /* 0x0001240016027836 */ /* 0x000fe20000000000 */
[----:B------:R-:W-:Y:S01]  /*1f180*/  BSSY B6, `(.L_x_4010) ;  /* 0x000001a000067945 */ /* 0x000fe20003800000 */
[----:B------:R-:W-:Y:S01]  /*1f190*/  IMAD R0, R0, UR4, RZ ;  /* 0x0000000400007c24 */ /* 0x000fe2000f8e02ff */
[----:B------:R-:W-:-:S03]  /*1f1a0*/  SEL R30, R30, RZ, !P0 ;  /* 0x000000ff1e1e7207 */ /* 0x000fc60004000000 */
[----:B------:R-:W-:-:S04]  /*1f1b0*/  IMAD R0, R34, UR5, R0 ;  /* 0x0000000522007c24 */ /* 0x000fc8000f8e0200 */
[----:B------:R-:W-:Y:S01]  /*1f1c0*/  IMAD.IADD R34, R5, 0x1, R0 ;  /* 0x0000000105227824 */ /* 0x000fe200078e0200 */
[----:B-----5:R-:W-:Y:S02]  /*1f1d0*/  SEL R3, R3, RZ, !P0 ;  /* 0x000000ff03037207 */ /* 0x020fe40004000000 */
[----:B------:R-:W-:-:S03]  /*1f1e0*/  LOP3.LUT P0, RZ, R2, 0x3ff, RZ, 0xc0, !PT ;  /* 0x000003ff02ff7812 */ /* 0x000fc6000780c0ff */
[----:B------:R0:W-:Y:S04]  /*1f1f0*/  STL [R1+0x30], R3 ;  /* 0x0000300301007387 */ /* 0x0001e80000100800 */
[----:B------:R0:W-:Y:S06]  /*1f200*/  STL.64 [R1+0x20], R4 ;  /* 0x0000200401007387 */ /* 0x0001ec0000100a00 */
[----:B------:R-:W-:Y:S05]  /*1f210*/  @!P0 BRA `(.L_x_4011) ;  /* 0x0000000000408947 */ /* 0x000fea0003800000 */
[----:B------:R-:W-:Y:S01]  /*1f220*/  MOV R2, 0x0 ;  /* 0x0000000000027802 */ /* 0x000fe20000000f00 */
[----:B------:R-:W-:Y:S01]  /*1f230*/  ULDC.64 UR4, c[0x4][0x138] ;  /* 0x01004e0000047ab9 */ /* 0x000fe20000000a00 */
[----:B------:R-:W-:Y:S01]  /*1f240*/  ULDC.64 UR6, c[0x4][0x140] ;  /* 0x0100500000067ab9 */ /* 0x000fe20000000a00 */
[----:B------:R-:W-:Y:S01]  /*1f250*/  ULDC.64 UR8, c[0x4][0x88] ;  /* 0x0100220000087ab9 */ /* 0x000fe20000000a00 */
[----:B0-----:R-:W-:Y:S02]  /*1f260*/  IMAD.U32 R4, RZ, RZ, UR4 ;  /* 0x00000004ff047e24 */ /* 0x001fe4000f8e00ff */
[----:B------:R-:W0:Y:S01]  /*1f270*/  LDC.64 R2, c[0x4][R2] ;  /* 0x0100000002027b82 */ /* 0x000e220000000a00 */
[----:B------:R-:W-:Y:S02]  /*1f280*/  IMAD.U32 R5, RZ, RZ, UR5 ;  /* 0x00000005ff057e24 */ /* 0x000fe4000f8e00ff */
[----:B------:R-:W-:Y:S02]  /*1f290*/  IMAD.U32 R6, RZ, RZ, UR6 ;  /* 0x00000006ff067e24 */ /* 0x000fe4000f8e00ff */
[----:B-1----:R-:W-:-:S02]  /*1f2a0*/  IMAD.U32 R7, RZ, RZ, UR7 ;  /* 0x00000007ff077e24 */ /* 0x002fc4000f8e00ff */
[----:B------:R-:W-:Y:S02]  /*1f2b0*/  IMAD.U32 R10, RZ, RZ, UR8 ;  /* 0x00000008ff0a7e24 */ /* 0x000fe4000f8e00ff */
[----:B------:R-:W-:Y:S02]  /*1f2c0*/  IMAD.U32 R11, RZ, RZ, UR9 ;  /* 0x00000009ff0b7e24 */ /* 0x000fe4000f8e00ff */
[----:B------:R-:W-:Y:S02]  /*1f2d0*/  IMAD.MOV.U32 R8, RZ, RZ, 0x70 ;  /* 0x00000070ff087424 */ /* 0x000fe400078e00ff */
[----:B------:R-:W-:Y:S02]  /*1f2e0*/  IMAD.MOV.U32 R12, RZ, RZ, 0x1 ;  /* 0x00000001ff0c7424 */ /* 0x000fe400078e00ff */
[----:B------:R-:W-:-:S07]  /*1f2f0*/  IMAD.MOV.U32 R13, RZ, RZ, RZ ;  /* 0x000000ffff0d7224 */ /* 0x000fce00078e00ff */
[----:B------:R-:W-:-:S07]  /*1f300*/  LEPC R20, `(.L_x_4011) ;  /* 0x000000001014794e */ /* 0x000fce0000000000 */
[----:B0-----:R-:W-:Y:S05]  /*1f310*/  CALL.ABS.NOINC R2 ;  /* 0x0000000002007343 */ /* 0x001fea0003c00000 */
.L_x_4011:
[----:B------:R-:W-:Y:S05]  /*1f320*/  BSYNC B6 ;  /* 0x0000000000067941 */ /* 0x000fea0003800000 */
.L_x_4010:
[----:B------:R-:W2:Y:S01]  /*1f330*/  LDL.LU R20, [R1+0x30] ;  /* 0x0000300001147983 */ /* 0x000ea20000300800 */
[----:B------:R-:W-:Y:S01]  /*1f340*/  ULDC.64 UR4, c[0x0][0x2d8] ;  /* 0x0000b60000047ab9 */ /* 0x000fe20000000a00 */
[----:B------:R-:W3:Y:S02]  /*1f350*/  LDC R8, c[0x0][0x448] ;  /* 0x00011200ff087b82 */ /* 0x000ee40000000800 */
[----:B0-----:R-:W4:Y:S04]  /*1f360*/  LDL.LU.64 R2, [R1+0x20] ;  /* 0x0000200001027983 */ /* 0x001f280000300a00 */
[----:B------:R0:W5:Y:S01]  /*1f370*/  LDL R10, [R1+0x28] ;  /* 0x00002800010a7983 */ /* 0x0001620000100800 */
[----:B---3--:R-:W-:Y:S01]  /*1f380*/  ISETP.NE.AND P0, PT, R8, 0x1, PT ;  /* 0x000000010800780c */ /* 0x008fe20003f05270 */
[----:B------:R-:W-:-:S02]  /*1f390*/  IMAD.SHL.U32 R4, R17, 0x80, RZ ;  /* 0x0000008011047824 */ /* 0x000fc400078e00ff */
[----:B----4-:R-:W-:Y:S02]  /*1f3a0*/  IMAD.MOV.U32 R3, RZ, RZ, R34 ;  /* 0x000000ffff037224 */ /* 0x010fe400078e0022 */
[----:B------:R-:W-:-:S04]  /*1f3b0*/  IMAD.WIDE.U32 R2, R18, UR4, R2 ;  /* 0x0000000412027c25 */ /* 0x000fc8000f8e0002 */
[----:B------:R-:W-:Y:S01]  /*1f3c0*/  IMAD R3, R18, UR5, R3 ;  /* 0x0000000512037c24 */ /* 0x000fe2000f8e0203 */
[----:B------:R-:W-:Y:S02]  /*1f3d0*/  ULDC.64 UR4, c[0x0][0x2e0] ;  /* 0x0000b80000047ab9 */ /* 0x000fe40000000a00 */
[----:B--2---:R-:W-:Y:S02]  /*1f3e0*/  IMAD R5, R20, UR4, RZ ;  /* 0x0000000414057c24 */ /* 0x004fe4000f8e02ff */
[----:B------:R-:W2:Y:S01]  /*1f3f0*/  S2R R20, SR_TID.X ;  /* 0x0000000000147919 */ /* 0x000ea20000002100 */
[----:B------:R-:W-:-:S04]  /*1f400*/  IMAD.WIDE.U32 R2, R30, UR4, R2 ;  /* 0x000000041e027c25 */ /* 0x000fc8000f8e0002 */
[----:B------:R-:W-:Y:S01]  /*1f410*/  IMAD R0, R30, UR5, R5 ;  /* 0x000000051e007c24 */ /* 0x000fe2000f8e0205 */
[----:B------:R-:W-:Y:S01]  /*1f420*/  ULDC.64 UR4, c[0x0][0x2d0] ;  /* 0x0000b40000047ab9 */ /* 0x000fe20000000a00 */
[----:B------:R-:W1:Y:S01]  /*1f430*/  @P0 LDC R5, c[0x0][0x44c] ;  /* 0x00011300ff050b82 */ /* 0x000e620000000800 */
[----:B--2---:R-:W-:-:S04]  /*1f440*/  LOP3.LUT R20, R20, 0x7f, RZ, 0xc0, !PT ;  /* 0x0000007f14147812 */ /* 0x004fc800078ec0ff */
[----:B------:R-:W-:Y:S02]  /*1f450*/  SHF.R.U32.HI R21, RZ, 0x3, R20 ;  /* 0x00000003ff157819 */ /* 0x000fe40000011614 */
[----:B------:R-:W2:Y:S01]  /*1f460*/  S2R R20, SR_TID.X ;  /* 0x0000000000147919 */ /* 0x000ea20000002100 */
[----:B------:R-:W-:Y:S02]  /*1f470*/  IMAD.IADD R3, R3, 0x1, R0 ;  /* 0x0000000103037824 */ /* 0x000fe400078e0200 */
[----:B------:R-:W3:Y:S01]  /*1f480*/  @P0 LDC R0, c[0x0][0x450] ;  /* 0x00011400ff000b82 */ /* 0x000ee20000000800 */
[----:B--2---:R-:W-:-:S05]  /*1f490*/  IMAD.SHL.U32 R20, R20, 0x10, RZ ;  /* 0x0000001014147824 */ /* 0x004fca00078e00ff */
[----:B------:R-:W-:-:S04]  /*1f4a0*/  LOP3.LUT R20, R21, 0x70, R20, 0xf8, !PT ;  /* 0x0000007015147812 */ /* 0x000fc800078ef814 */
[----:B------:R-:W-:-:S05]  /*1f4b0*/  LOP3.LUT R6, R20, R4, RZ, 0xfc, !PT ;  /* 0x0000000414067212 */ /* 0x000fca00078efcff */
[----:B-1----:R-:W-:-:S04]  /*1f4c0*/  @P0 IMAD.HI.U32 R7, R6, R5, RZ ;  /* 0x0000000506070227 */ /* 0x002fc800078e00ff */
[----:B------:R-:W-:Y:S01]  /*1f4d0*/  IMAD.MOV.U32 R5, RZ, RZ, R6 ;  /* 0x000000ffff057224 */ /* 0x000fe200078e0006 */
[----:B---3--:R-:W-:Y:S01]  /*1f4e0*/  @P0 SHF.R.U32.HI R5, RZ, R0, R7 ;  /* 0x00000000ff050219 */ /* 0x008fe20000011607 */
[----:B------:R-:W1:Y:S04]  /*1f4f0*/  S2R R20, SR_TID.X ;  /* 0x0000000000147919 */ /* 0x000e680000002100 */
        /* <DEDUP_REMOVED lines=16> */
[----:B-1----:R-:W-:-:S03]  /*1f600*/  LOP3.LUT R20, R20, 0x7f, RZ, 0xc0, !PT ;  /* 0x0000007f14147812 */ /* 0x002fc600078ec0ff */
[----:B------:R-:W-:Y:S01]  /*1f610*/  LEA.HI.X R5, R2, UR5, R5, 0x1, P0 ;  /* 0x0000000502057c11 */ /* 0x000fe200080f0c05 */
[----:B------:R-:W-:Y:S01]  /*1f620*/  UMOV UR5, 0xffffffff ;  /* 0xffffffff00057882 */ /* 0x000fe20000000000 */
[----:B------:R-:W-:Y:S02]  /*1f630*/  ISETP.GE.AND P3, PT, R32, UR4, PT ;  /* 0x0000000420007c0c */ /* 0x000fe4000bf66270 */
[----:B------:R-:W-:Y:S02]  /*1f640*/  ISETP.GE.AND P2, PT, R35, UR4, PT ;  /* 0x0000000423007c0c */ /* 0x000fe4000bf46270 */
[----:B------:R-:W-:Y:S02]  /*1f650*/  ISETP.GE.AND P0, PT, R33, UR4, PT ;  /* 0x0000000421007c0c */ /* 0x000fe4000bf06270 */
[----:B------:R-:W-:Y:S01]  /*1f660*/  SHF.R.U32.HI R9, RZ, 0x3, R20 ;  /* 0x00000003ff097819 */ /* 0x000fe20000011614 */
[----:B0-----:R-:W-:Y:S10]  /*1f670*/  BRA.DIV UR5, `(.L_x_4012) ;  /* 0x0000004a05887947 */ /* 0x001ff4000b800000 */
[----:B------:R-:W0:Y:S01]  /*1f680*/  SHFL.IDX PT, R3, R0, RZ, 0x181f ;  /* 0x00181fff00037589 */ /* 0x000e2200000e0000 */
[----:B-----5:R-:W-:Y:S02]  /*1f690*/  IMAD R6, R10, R8, RZ ;  /* 0x000000080a067224 */ /* 0x020fe400078e02ff */
        /* <DEDUP_REMOVED lines=10> */
[----:B------:R0:W-:Y:S01]  /*1f740*/  @!P1 LDGSTS.E.BYPASS.LTC128B.128 [R37+0x1a400], desc[UR48][R2.64+0x100], !P0 ;  /* 0x1a40010002259fae */ /* 0x0001e2000c101d70 */
[----:B------:R-:W-:-:S03]  /*1f750*/  ISETP.GE.AND P1, PT, R7, R6, PT ;  /* 0x000000060700720c */ /* 0x000fc60003f26270 */
[----:B0-----:R-:W0:Y:S04]  /*1f760*/  SHFL.IDX PT, R3, R0, 0x1, 0x181f ;  /* 0x00381f0000037f89 */ /* 0x001e2800000e0000 */
[----:B------:R-:W1:Y:S06]  /*1f770*/  SHFL.IDX PT, R2, R5, 0x1, 0x181f ;  /* 0x00381f0005027f89 */ /* 0x000e6c00000e0000 */
[----:B0-----:R-:W-:-:S05]  /*1f780*/  @!P1 LEA R7, P4, R32, R3, 0x1 ;  /* 0x0000000320079211 */ /* 0x001fca00078808ff */
[----:B-1----:R-:W-:Y:S01]  /*1f790*/  @!P1 IMAD.X R8, RZ, RZ, R2, P4 ;  /* 0x000000ffff089224 */ /* 0x002fe200020e0602 */
[----:B------:R-:W-:Y:S01]  /*1f7a0*/  @!P1 MOV R2, R7 ;  /* 0x0000000700029202 */ /* 0x000fe20000000f00 */
[----:B------:R-:W-:Y:S02]  /*1f7b0*/  VIADD R7, R4, 0x20 ;  /* 0x0000002004077836 */ /* 0x000fe40000000000 */
[----:B------:R-:W-:-:S05]  /*1f7c0*/  @!P1 IMAD.MOV.U32 R3, RZ, RZ, R8 ;  /* 0x000000ffff039224 */ /* 0x000fca00078e0008 */
        /* <DEDUP_REMOVED lines=49> */
[----:B------:R-:W1:Y:S04]  /*1fae0*/  SHFL.IDX PT, R2, R5, 0x6, 0x181f ;  /* 0x00d81f0005027f89 */ /* 0x000e6800000e0000 */
[----:B------:R-:W2:Y:S02]  /*1faf0*/  SHFL.IDX PT, R5, R5, 0x7, 0x181f ;  /* 0x00f81f0005057f89 */ /* 0x000ea400000e0000 */
[----:B0-----:R-:W-:-:S05]  /*1fb00*/  @!P1 LEA R7, P4, R32, R3, 0x1 ;  /* 0x0000000320079211 */ /* 0x001fca00078808ff */
[----:B-1----:R-:W-:Y:S02]  /*1fb10*/  @!P1 IMAD.X R8, RZ, RZ, R2, P4 ;  /* 0x000000ffff089224 */ /* 0x002fe400020e0602 */
[----:B------:R-:W-:Y:S02]  /*1fb20*/  @!P1 IMAD.MOV.U32 R2, RZ, RZ, R7 ;  /* 0x000000ffff029224 */ /* 0x000fe400078e0007 */
[----:B------:R-:W-:-:S05]  /*1fb30*/  @!P1 IMAD.MOV.U32 R3, RZ, RZ, R8 ;  /* 0x000000ffff039224 */ /* 0x000fca00078e0008 */
[----:B------:R0:W-:Y:S04]  /*1fb40*/  @!P1 LDGSTS.E.BYPASS.LTC128B.128 [R37+0x15400], desc[UR48][R2.64], !P3 ;  /* 0x1540000002259fae */ /* 0x0001e8000d901d70 */
[----:B------:R0:W-:Y:S04]  /*1fb50*/  @!P1 LDGSTS.E.BYPASS.LTC128B.128 [R37+0x19400], desc[UR48][R2.64+0x80], !P2 ;  /* 0x1940008002259fae */ /* 0x0001e8000d101d70 */
[----:B--2---:R0:W-:Y:S02]  /*1fb60*/  @!P1 LDGSTS.E.BYPASS.LTC128B.128 [R37+0x1d400], desc[UR48][R2.64+0x100], !P0 ;  /* 0x1d40010002259fae */ /* 0x0041e4000c101d70 */
.L_x_4150:
[----:B0-----:R-:W-:Y:S01]  /*1fb70*/  VIADD R3, R4, 0x70 ;  /* 0x0000007004037836 */ /* 0x001fe20000000000 */
[----:B------:R-:W-:Y:S04]  /*1fb80*/  BSSY B0, `(.L_x_4013) ;  /* 0x000000b000007945 */ /* 0x000fe80003800000 */
[----:B------:R-:W-:-:S13]  /*1fb90*/  ISETP.GE.AND P1, PT, R3, R6, PT ;  /* 0x000000060300720c */ /* 0x000fda0003f26270 */
[----:B------:R-:W-:Y:S05]  /*1fba0*/  @P1 BRA `(.L_x_4014) ;  /* 0x0000000000201947 */ /* 0x000fea0003800000 */
[----:B------:R-:W-:-:S05]  /*1fbb0*/  LEA R2, P1, R32, R14, 0x1 ;  /* 0x0000000e20027211 */ /* 0x000fca00078208ff */
[----:B------:R-:W-:-:S05]  /*1fbc0*/  IMAD.X R3, RZ, RZ, R5, P1 ;  /* 0x000000ffff037224 */ /* 0x000fca00008e0605 */
[----:B------:R-:W-:Y:S01]  /*1fbd0*/  @!PT LDS RZ, [RZ] ;  /* 0x00000000fffff984 */ /* 0x000fe20000000800 */
[----:B------:R-:W-:Y:S01]  /*1fbe0*/  @!PT LDS RZ, [RZ] ;  /* 0x00000000fffff984 */ /* 0x000fe20000000800 */
[----:B------:R-:W-:Y:S01]  /*1fbf0*/  @!PT LDS RZ, [RZ] ;  /* 0x00000000fffff984 */ /* 0x000fe20000000800 */
[----:B------:R0:W-:Y:S04]  /*1fc00*/  LDGSTS.E.BYPASS.LTC128B.128 [R37+0x15c00], desc[UR48][R2.64], !P3 ;  /* 0x15c0000002257fae */ /* 0x0001e8000d901d70 */
[----:B------:R0:W-:Y:S04]  /*1fc10*/  LDGSTS.E.BYPASS.LTC128B.128 [R37+0x19c00], desc[UR48][R2.64+0x80], !P2 ;  /* 0x19c0008002257fae */ /* 0x0001e8000d101d70 */
[----:B------:R0:W-:Y:S02]  /*1fc20*/  LDGSTS.E.BYPASS.LTC128B.128 [R37+0x1dc00], desc[UR48][R2.64+0x100], !P0 ;  /* 0x1dc0010002257fae */ /* 0x0001e4000c101d70 */
.L_x_4014:
[----:B------:R-:W-:Y:S05]  /*1fc30*/  BSYNC B0 ;  /* 0x0000000000007941 */ /* 0x000fea0003800000 */
.L_x_4013:
[----:B------:R-:W-:Y:S01]  /*1fc40*/  NOP ;  /* 0x0000000000007918 */ /* 0x000fe20000000000 */
[----:B------:R-:W-:-:S13]  /*1fc50*/  PLOP3.LUT P0, PT, PT, PT, PT, 0x80, 0x0 ;  /* 0x000000000000781c */ /* 0x000fda0003f0f070 */
.L_x_4015:
[----:B------:R-:W-:Y:S02]  /*1fc60*/  PLOP3.LUT P1, PT, P1, P0, PT, 0xa2, 0x0 ;  /* 0x000000000000781c */ /* 0x000fe40000f21472 */
[----:B------:R-:W-:-:S08]  /*1fc70*/  @P0 R2UR P1, UR4, R22 ;  /* 0x00000000160402ca */ /* 0x000fd00000020000 */
[----:B------:R-:W-:-:S05]  /*1fc80*/  @P0 PLOP3.LUT P0, PT, P1, PT, PT, 0x80, 0x0 ;  /* 0x000000000000081c */ /* 0x000fca0000f0f070 */
[----:B------:R-:W-:Y:S01]  /*1fc90*/  @!P1 SYNCS.ARRIVE.TRANS64.RED.A0T1 RZ, [UR4+0x30800], RZ ;  /* 0x030800ffffff99a7 */ /* 0x000fe20008200404 */
[----:B------:R-:W-:Y:S07]  /*1fca0*/  @!P1 ARRIVES.LDGSTSBAR.64.TRANSCNT [UR4+0x30800] ;  /* 0x03080000ff0099b0 */ /* 0x000fee0008000a84 */
[----:B------:R-:W-:Y:S05]  /*1fcb0*/  @P0 BRA.U.ANY `(.L_x_4015) ;  /* 0xfffffffd00e80947 */ /* 0x000fea000393ffff */
[----:B0-----:R-:W2:Y:S02]  /*1fcc0*/  LDL.LU R2, [R1+0x2c] ;  /* 0x00002c0001027983 */ /* 0x001ea40000300800 */
[----:B--2---:R-:W-:-:S05]  /*1fcd0*/  VIADD R2, R2, 0x1 ;  /* 0x0000000102027836 */ /* 0x004fca0000000000 */
[----:B------:R0:W-:Y:S01]  /*1fce0*/  STL [R1+0x2c], R2 ;  /* 0x00002c0201007387 */ /* 0x0001e20000100800 */
[----:B------:R-:W-:-:S04]  /*1fcf0*/  LEA.HI R0, R2, R2, RZ, 0x1 ;  /* 0x0000000202007211 */ /* 0x000fc800078f08ff */
[----:B------:R-:W-:-:S05]  /*1fd00*/  LOP3.LUT R0, R0, 0xfffffffe, RZ, 0xc0, !PT ;  /* 0xfffffffe00007812 */ /* 0x000fca00078ec0ff */
[----:B------:R-:W-:-:S05]  /*1fd10*/  IMAD.IADD R0, R2, 0x1, -R0 ;  /* 0x0000000102007824 */ /* 0x000fca00078e0a00 */
[----:B------:R-:W-:Y:S01]  /*1fd20*/  SHF.L.U32 R3, R0, 0x1f, RZ ;  /* 0x0000001f00037819 */ /* 0x000fe200000006ff */
[----:B------:R-:W-:Y:S01]  /*1fd30*/  NOP ;  /* 0x0000000000007918 */ /* 0x000fe20000000000 */
[----:B0-----:R-:W2:Y:S01]  /*1fd40*/  LDL.LU R2, [R1+0x1c] ;  /* 0x00001c0001027983 */ /* 0x001ea20000300800 */
[----:B------:R0:W-:Y:S01]  /*1fd50*/  SYNCS.ARRIVE.TRANS64.A1T0 RZ, [R22+URZ+0x30800], RZ ;  /* 0x030800ff16ff79a7 */ /* 0x0001e2000810003f */
[----:B------:R-:W-:Y:S01]  /*1fd60*/  BSSY B0, `(.L_x_4016) ;  /* 0x0000004000007945 */ /* 0x000fe20003800000 */
[----:B------:R-:W1:Y:S01]  /*1fd70*/  SYNCS.PHASECHK.TRANS64.TRYWAIT P0, [R22+URZ+0x30820], R3 ;  /* 0x03082003160075a7 */ /* 0x000e62000800017f */
[----:B--2---:R-:W-:Y:S02]  /*1fd80*/  VIADD R6, R2, 0xfffffffe ;  /* 0xfffffffe02067836 */ /* 0x004fe40000000000 */
[----:B01----:R-:W-:Y:S05]  /*1fd90*/  @!P0 BRA `(.L_x_4017) ;  /* 0x0000004c00788947 */ /* 0x003fea0003800000 */
.L_x_4151:
[----:B------:R-:W-:Y:S05]  /*1fda0*/  BSYNC B0 ;  /* 0x0000000000007941 */ /* 0x000fea0003800000 */
.L_x_4016:
[----:B------:R-:W2:Y:S01]  /*1fdb0*/  LDL R0, [R1+0x8] ;  /* 0x0000080001007983 */ /* 0x000ea20000100800 */
[----:B------:R-:W-:Y:S01]  /*1fdc0*/  BSSY B0, `(.L_x_4018) ;  /* 0x000010a000007945 */ /* 0x000fe20003800000 */
[----:B--2---:R-:W-:-:S13]  /*1fdd0*/  ISETP.GE.AND P0, PT, R6, R0, PT ;  /* 0x000000000600720c */ /* 0x004fda0003f06270 */
        /* <DEDUP_REMOVED lines=8> */
.L_x_4032:
[----:B------:R-:W2:Y:S01]  /*1fe60*/  LDL R2, [R1+0xc] ;  /* 0x00000c0001027983 */ /* 0x000ea20000100800 */
[----:B------:R-:W1:Y:S03]  /*1fe70*/  LDC R9, c[0x0][0x430] ;  /* 0x00010c00ff097b82 */ /* 0x000e660000000800 */
[----:B------:R-:W3:Y:S04]  /*1fe80*/  LDL R7, [R1+0x10] ;  /* 0x0000100001077983 */ /* 0x000ee80000100800 */
[----:B------:R-:W4:Y:S01]  /*1fe90*/  LDL R8, [R1+0x3c] ;  /* 0x00003c0001087983 */ /* 0x000f220000100800 */
[----:B------:R-:W0:Y:S01]  /*1fea0*/  S2R R0, SR_TID.X ;  /* 0x0000000000007919 */ /* 0x000e220000002100 */
[----:B------:R-:W0:Y:S01]  /*1feb0*/  S2R R5, SR_TID.X ;  /* 0x0000000000057919 */ /* 0x000e220000002100 */
[----:B-1----:R-:W-:-:S13]  /*1fec0*/  ISETP.NE.AND P0, PT, R9, 0x1, PT ;  /* 0x000000010900780c */ /* 0x002fda0003f05270 */
[----:B0-----:R-:W0:Y:S01]  /*1fed0*/  @P0 LDC R3, c[0x0][0x434] ;  /* 0x00010d00ff030b82 */ /* 0x001e220000000800 */
[----:B------:R-:W-:-:S04]  /*1fee0*/  LOP3.LUT R0, R0, 0x7f, RZ, 0xc0, !PT ;  /* 0x0000007f00007812 */ /* 0x000fc800078ec0ff */
[----:B------:R-:W-:Y:S01]  /*1fef0*/  SHF.R.U32.HI R0, RZ, 0x3, R0 ;  /* 0x00000003ff007819 */ /* 0x000fe20000011600 */
[----:B------:R-:W-:-:S05]  /*1ff00*/  IMAD.SHL.U32 R5, R5, 0x10, RZ ;  /* 0x0000001005057824 */ /* 0x000fca00078e00ff */
[----:B------:R-:W-:Y:S02]  /*1ff10*/  LOP3.LUT R5, R0, 0x70, R5, 0xf8, !PT ;  /* 0x0000007000057812 */ /* 0x000fe400078ef805 */
[----:B------:R-:W1:Y:S02]  /*1ff20*/  @P0 LDC R0, c[0x0][0x438] ;  /* 0x00010e00ff000b82 */ /* 0x000e640000000800 */
[----:B------:R-:W-:Y:S01]  /*1ff30*/  ISETP.GT.U32.AND P4, PT, R5, 0x5f, PT ;  /* 0x0000005f0500780c */ /* 0x000fe20003f84070 */
[----:B------:R-:W-:Y:S01]  /*1ff40*/  VIADD R26, R10, 0x1 ;  /* 0x000000010a1a7836 */ /* 0x000fe20000000000 */
[----:B------:R-:W-:Y:S05]  /*1ff50*/  YIELD ;  /* 0x0000000000007946 */ /* 0x000fea0003800000 */
[----:B------:R-:W-:-:S02]  /*1ff60*/  IMAD.MOV.U32 R25, RZ, RZ, R6 ;  /* 0x000000ffff197224 */ /* 0x000fc400078e0006 */
[----:B--2---:R-:W-:-:S04]  /*1ff70*/  IMAD R4, R6, 0x60, R2 ;  /* 0x0000006006047824 */ /* 0x004fc800078e0202 */
[----:B------:R-:W-:-:S04]  /*1ff80*/  IMAD.IADD R4, R5, 0x1, R4 ;  /* 0x0000000105047824 */ /* 0x000fc800078e0204 */
[----:B0-----:R-:W-:-:S04]  /*1ff90*/  @P0 IMAD.HI.U32 R3, R4, R3, RZ ;  /* 0x0000000304030227 */ /* 0x001fc800078e00ff */
[----:B------:R-:W-:Y:S01]  /*1ffa0*/  IMAD.MOV.U32 R2, RZ, RZ, R4 ;  /* 0x000000ffff027224 */ /* 0x000fe200078e0004 */
[----:B-1----:R-:W-:-:S05]  /*1ffb0*/  @P0 SHF.R.U32.HI R2, RZ, R0, R3 ;  /* 0x00000000ff020219 */ /* 0x002fca0000011603 */
[----:B------:R-:W-:-:S04]  /*1ffc0*/  IMAD.MOV R0, RZ, RZ, -R2 ;  /* 0x000000ffff007224 */ /* 0x000fc800078e0a02 */
[----:B------:R-:W-:Y:S02]  /*1ffd0*/  IMAD R9, R9, R0, R4 ;  /* 0x0000000009097224 */ /* 0x000fe400078e0204 */
[----:B------:R-:W0:Y:S01]  /*1ffe0*/  @!P4 LDC.64 R4, c[0x0][0x428] ;  /* 0x00010a00ff04cb82 */ /* 0x000e220000000a00 */
[----:B------:R-:W-:-:S03]  /*1fff0*/  @!P4 SHF.R.S32.HI R3, RZ, 0x1f, R2 ;  /* 0x0000001fff03c819 */ /* 0x000fc60000011402 */
[----:B0-----:R-:W-:-:S04]  /*20000*/  @!P4 IMAD.WIDE.U32 R2, R31, R4, R2 ;  /* 0x000000041f02c225 */ /* 0x001fc800078e0002 */
[----:B---3--:R-:W-:-:S04]  /*20010*/  @!P4 IMAD R4, R7, R4, RZ ;  /* 0x000000040704c224 */ /* 0x008fc800078e02ff */
[----:B------:R-:W-:Y:S02]  /*20020*/  @!P4 IMAD R7, R31, R5, R4 ;  /* 0x000000051f07c224 */ /* 0x000fe400078e0204 */
[----:B------:R-:W0:Y:S02]  /*20030*/  @!P4 LDC.64 R4, c[0x0][0x418] ;  /* 0x00010600ff04cb82 */ /* 0x000e240000000a00 */
[----:B------:R-:W-:Y:S01]  /*20040*/  @!P4 IMAD.IADD R0, R7, 0x1, R3 ;  /* 0x000000010700c824 */ /* 0x000fe200078e0203 */
[----:B0-----:R-:W-:-:S04]  /*20050*/  @!P4 LEA R4, P0, R2, R4, 0x2 ;  /* 0x000000040204c211 */ /* 0x001fc800078010ff */
[----:B------:R-:W-:Y:S01]  /*20060*/  @!P4 LEA.HI.X R5, R2, R5, R0, 0x2, P0 ;  /* 0x000000050205c211 */ /* 0x000fe200000f1400 */
[----:B------:R-:W-:-:S06]  /*20070*/  IMAD.MOV.U32 R0, RZ, RZ, RZ ;  /* 0x000000ffff007224 */ /* 0x000fcc00078e00ff */
[----:B------:R0:W5:Y:S01]  /*20080*/  @!P4 LDG.E R0, desc[UR48][R4.64] ;  /* 0x000000300400c981 */ /* 0x000162000c1e1900 */
[----:B----4-:R-:W-:Y:S02]  /*20090*/  ISETP.NE.AND P4, PT, R8, 0x3, PT ;  /* 0x000000030800780c */ /* 0x010fe40003f85270 */
[----:B------:R-:W-:-:S04]  /*200a0*/  ISETP.NE.AND P0, PT, R26, 0x2, PT ;  /* 0x000000021a00780c */ /* 0x000fc80003f05270 */
[----:B------:R-:W-:Y:S02]  /*200b0*/  SEL R28, RZ, 0x1, P0 ;  /* 0x00000001ff1c7807 */ /* 0x000fe40000000000 */
[----:B------:R-:W-:Y:S02]  /*200c0*/  SEL R26, R26, RZ, P0 ;  /* 0x000000ff1a1a7207 */ /* 0x000fe40000000000 */
[----:B------:R-:W-:-:S03]  /*200d0*/  LOP3.LUT R28, R17, R28, RZ, 0x3c, !PT ;  /* 0x0000001c111c7212 */ /* 0x000fc600078e3cff */
[----:B0-----:R-:W-:Y:S05]  /*200e0*/  @!P4 BRA `(.L_x_4020) ;  /* 0x000000000004c947 */ /* 0x001fea0003800000 */
[----:B------:R-:W-:Y:S01]  /*200f0*/  BPT.TRAP 0x1 ;  /* 0x000000040000795c */ /* 0x000fe20000300000 */
.L_x_4020:
[----:B------:R-:W-:Y:S01]  /*20100*/  IMAD R7, R26, 0x8, R22 ;  /* 0x000000081a077824 */ /* 0x000fe200078e0216 */
[----:B------:R-:W-:Y:S01]  /*20110*/  SHF.L.U32 R2, R28, 0x1f, RZ ;  /* 0x0000001f1c027819 */ /* 0x000fe200000006ff */
[----:B------:R-:W-:Y:S03]  /*20120*/  BSSY B1, `(.L_x_4021) ;  /* 0x0000003000017945 */ /* 0x000fe60003800000 */
[----:B------:R-:W0:Y:S02]  /*20130*/  SYNCS.PHASECHK.TRANS64.TRYWAIT P0, [R7+URZ+0x30840], R2 ;  /* 0x03084002070075a7 */ /* 0x000e24000800017f */
[----:B0-----:R-:W-:Y:S05]  /*20140*/  @!P0 BRA `(.L_x_4022) ;  /* 0x0000004800a08947 */ /* 0x001fea0003800000 */
.L_x_4152:
[----:B------:R-:W-:Y:S05]  /*20150*/  BSYNC B1 ;  /* 0x0000000000017941 */ /* 0x000fea0003800000 */
.L_x_4021:
[----:B------:R-:W2:Y:S01]  /*20160*/  LDL R3, [R1] ;  /* 0x0000000001037983 */ /* 0x000ea20000100800 */
[----:B------:R-:W-:Y:S01]  /*20170*/  SHF.R.S32.HI R20, RZ, 0x1f, R9 ;  /* 0x0000001fff147819 */ /* 0x000fe20000011409 */
[----:B------:R-:W-:Y:S01]  /*20180*/  ULDC.64 UR4, c[0x0][0x300] ;  /* 0x0000c00000047ab9 */ /* 0x000fe20000000a00 */
[----:B-----5:R-:W-:Y:S01]  /*20190*/  SHF.R.S32.HI R21, RZ, 0x1f, R0 ;  /* 0x0000001fff157819 */ /* 0x020fe20000011400 */
[----:B------:R-:W-:Y:S01]  /*201a0*/  ULDC.64 UR6, c[0x0][0x2e8] ;  /* 0x0000ba0000067ab9 */ /* 0x000fe20000000a00 */
[----:B------:R-:W-:Y:S02]  /*201b0*/  IMAD R5, R26, 0x4800, R36 ;  /* 0x000048001a057824 */ /* 0x000fe400078e0224 */
[----:B------:R-:W-:-:S04]  /*201c0*/  IMAD R4, R20, UR4, RZ ;  /* 0x0000000414047c24 */ /* 0x000fc8000f8e02ff */
[----:B------:R-:W-:Y:S01]  /*201d0*/  IMAD R4, R9, UR5, R4 ;  /* 0x0000000509047c24 */ /* 0x000fe2000f8e0204 */
[C---:B--2---:R-:W-:Y:S02]  /*201e0*/  LOP3.LUT P5, RZ, R3.reuse, 0x2, RZ, 0xc0, !PT ;  /* 0x0000000203ff7812 */ /* 0x044fe400078ac0ff */
[----:B------:R-:W-:Y:S01]  /*201f0*/  LOP3.LUT P4, RZ, R3, 0x1, RZ, 0xc0, !PT ;  /* 0x0000000103ff7812 */ /* 0x000fe2000788c0ff */
        /* <DEDUP_REMOVED lines=14> */
[----:B------:R-:W2:Y:S01]  /*202e0*/  LDL R3, [R1] ;  /* 0x0000000001037983 */ /* 0x000ea20000100800 */
[----:B------:R-:W-:Y:S02]  /*202f0*/  IMAD.SHL.U32 R4, R32, 0x2, RZ ;  /* 0x0000000220047824 */ /* 0x000fe400078e00ff */
[----:B------:R-:W-:Y:S01]  /*20300*/  IMAD R5, R5, 0x2, R22 ;  /* 0x0000000205057824 */ /* 0x000fe200078e0216 */
[----:B------:R-:W0:Y:S04]  /*20310*/  SHFL.IDX PT, R2, R8, RZ, 0x181f ;  /* 0x00181fff08027589 */ /* 0x000e2800000e0000 */
[----:B------:R-:W-:Y:S01]  /*20320*/  SHFL.IDX PT, R34, R6, 0x2, 0x181f ;  /* 0x00581f0006227f89 */ /* 0x000fe200000e0000 */
[----:B0-----:R-:W-:Y:S02]  /*20330*/  IADD3 R2, P0, R2, R4, RZ ;  /* 0x0000000402027210 */ /* 0x001fe40007f1e0ff */
[----:B--2---:R-:W-:-:S02]  /*20340*/  LOP3.LUT P6, RZ, R3, 0x4, RZ, 0xc0, !PT ;  /* 0x0000000403ff7812 */ /* 0x004fc400078cc0ff */
[----:B------:R-:W0:Y:S02]  /*20350*/  SHFL.IDX PT, R3, R6, RZ, 0x181f ;  /* 0x00181fff06037589 */ /* 0x000e2400000e0000 */
[----:B0-----:R-:W-:-:S09]  /*20360*/  IMAD.X R3, RZ, RZ, R3, P0 ;  /* 0x000000ffff037224 */ /* 0x001fd200000e0603 */
        /* <DEDUP_REMOVED lines=32> */
.L_x_4166:
[----:B------:R-:W3:Y:S01]  /*20570*/  LDL R3, [R1] ;  /* 0x0000000001037983 */ /* 0x000ee20000100800 */
[----:B--2---:R-:W-:Y:S02]  /*20580*/  IADD3 R2, P0, R2, R4, RZ ;  /* 0x0000000402027210 */ /* 0x004fe40007f1e0ff */
[----:B---3--:R-:W-:-:S03]  /*20590*/  LOP3.LUT P6, RZ, R3, 0x4, RZ, 0xc0, !PT ;  /* 0x0000000403ff7812 */ /* 0x008fc600078cc0ff */
[----:B------:R-:W-:Y:S01]  /*205a0*/  IMAD.X R3, RZ, RZ, R34, P0 ;  /* 0x000000ffff037224 */ /* 0x000fe200000e0622 */
[----:B------:R-:W-:-:S09]  /*205b0*/  PLOP3.LUT P0, PT, PT, PT, PT, 0x80, 0x0 ;  /* 0x000000000000781c */ /* 0x000fd20003f0f070 */
[----:B------:R-:W-:Y:S01]  /*205c0*/  @!PT LDS RZ, [RZ] ;  /* 0x00000000fffff984 */ /* 0x000fe20000000800 */
[----:B------:R-:W-:Y:S01]  /*205d0*/  @!PT LDS RZ, [RZ] ;  /* 0x00000000fffff984 */ /* 0x000fe20000000800 */
[----:B------:R-:W-:Y:S01]  /*205e0*/  @!PT LDS RZ, [RZ] ;  /* 0x00000000fffff984 */ /* 0x000fe20000000800 */
[----:B------:R1:W-:Y:S04]  /*205f0*/  LDGSTS.E.BYPASS.LTC128B.128 [R5+0x20c00], desc[UR48][R2.64], !P6 ;  /* 0x20c0000002057fae */ /* 0x0003e8000f101d70 */
[----:B------:R1:W-:Y:S04]  /*20600*/  LDGSTS.E.BYPASS.LTC128B.128 [R5+0x23c00], desc[UR48][R2.64+0x80], !P5 ;  /* 0x23c0008002057fae */ /* 0x0003e8000e901d70 */
[----:B------:R1:W-:Y:S01]  /*20610*/  LDGSTS.E.BYPASS.LTC128B.128 [R5+0x26c00], desc[UR48][R2.64+0x100], !P4 ;  /* 0x26c0010002057fae */ /* 0x0003e2000e101d70 */
[----:B------:R-:W-:Y:S01]  /*20620*/  NOP ;  /* 0x0000000000007918 */ /* 0x000fe20000000000 */
.L_x_4024:
[----:B------:R-:W-:Y:S02]  /*20630*/  PLOP3.LUT P4, PT, P4, P0, PT, 0xa2, 0x0 ;  /* 0x000000000000781c */ /* 0x000fe40002781472 */
[----:B------:R-:W-:-:S08]  /*20640*/  @P0 R2UR P4, UR4, R7 ;  /* 0x00000000070402ca */ /* 0x000fd00000080000 */
[----:B------:R-:W-:-:S05]  /*20650*/  @P0 PLOP3.LUT P0, PT, P4, PT, PT, 0x80, 0x0 ;  /* 0x000000000000081c */ /* 0x000fca000270f070 */
[----:B------:R-:W-:Y:S01]  /*20660*/  @!P4 SYNCS.ARRIVE.TRANS64.RED.A0T1 RZ, [UR4+0x30830], RZ ;  /* 0x030830ffffffc9a7 */ /* 0x000fe20008200404 */
[----:B------:R-:W-:Y:S07]  /*20670*/  @!P4 ARRIVES.LDGSTSBAR.64.TRANSCNT [UR4+0x30830] ;  /* 0x03083000ff00c9b0 */ /* 0x000fee0008000a84 */
[----:B------:R-:W-:Y:S05]  /*20680*/  @P0 BRA.U.ANY `(.L_x_4024) ;  /* 0xfffffffd00e80947 */ /* 0x000fea000393ffff */
[----:B------:R-:W-:Y:S01]  /*20690*/  NOP ;  /* 0x0000000000007918 */ /* 0x000fe20000000000 */
[----:B-1----:R-:W2:Y:S02]  /*206a0*/  LDL R2, [R1+0x3c] ;  /* 0x00003c0001027983 */ /* 0x002ea40000100800 */
[----:B--2---:R-:W-:-:S13]  /*206b0*/  ISETP.NE.AND P5, PT, R2, 0x3, PT ;  /* 0x000000030200780c */ /* 0x004fda0003fa5270 */
[----:B------:R-:W-:Y:S05]  /*206c0*/  @!P5 BRA `(.L_x_4025) ;  /* 0x000000000004d947 */ /* 0x000fea0003800000 */
[----:B------:R-:W-:Y:S01]  /*206d0*/  BPT.TRAP 0x1 ;  /* 0x000000040000795c */ /* 0x000fe20000300000 */
.L_x_4025:
[----:B------:R1:W-:Y:S01]  /*206e0*/  SYNCS.ARRIVE.TRANS64.A1T0 RZ, [R7+URZ+0x30830], RZ ;  /* 0x030830ff07ff79a7 */ /* 0x0003e2000810003f */
[----:B------:R-:W-:Y:S05]  /*206f0*/  @!P5 BRA `(.L_x_4026) ;  /* 0x000000000004d947 */ /* 0x000fea0003800000 */
[----:B------:R-:W-:Y:S01]  /*20700*/  BPT.TRAP 0x1 ;  /* 0x000000040000795c */ /* 0x000fe20000300000 */
.L_x_4026:
[----:B------:R-:W-:Y:S01]  /*20710*/  SHF.L.U32 R2, R17, 0x1f, RZ ;  /* 0x0000001f11027819 */ /* 0x000fe200000006ff */
[----:B0-----:R-:W-:Y:S01]  /*20720*/  IMAD R6, R10, 0x8, R22 ;  /* 0x000000080a067824 */ /* 0x001fe200078e0216 */
[----:B------:R-:W-:Y:S03]  /*20730*/  BSSY B1, `(.L_x_4027) ;  /* 0x0000003000017945 */ /* 0x000fe60003800000 */
[----:B------:R-:W0:Y:S02]  /*20740*/  SYNCS.PHASECHK.TRANS64.TRYWAIT P0, [R6+URZ+0x30860], R2 ;  /* 0x03086002060075a7 */ /* 0x000e24000800017f */
[----:B0-----:R-:W-:Y:S05]  /*20750*/  @!P0 BRA `(.L_x_4028) ;  /* 0x0000004c002c8947 */ /* 0x001fea0003800000 */
.L_x_4167:
[----:B------:R-:W-:Y:S05]  /*20760*/  BSYNC B1 ;  /* 0x0000000000017941 */ /* 0x000fea0003800000 */
.L_x_4027:
[----:B------:R-:W1:Y:S01]  /*20770*/  LDL R5, [R1+0x4] ;  /* 0x0000040001057983 */ /* 0x000e620000100800 */
[----:B------:R-:W2:Y:S01]  /*20780*/  S2R R3, SR_TID.X ;  /* 0x0000000000037919 */ /* 0x000ea20000002100 */
[----:B------:R-:W-:Y:S01]  /*20790*/  UMOV UR4, 0xffffffff ;  /* 0xffffffff00047882 */ /* 0x000fe20000000000 */
[----:B--2---:R-:W-:-:S04]  /*207a0*/  LOP3.LUT R3, R3, 0x7f, RZ, 0xc0, !PT ;  /* 0x0000007f03037812 */ /* 0x004fc800078ec0ff */
[----:B------:R-:W-:Y:S01]  /*207b0*/  SHF.R.U32.HI R3, RZ, 0x3, R3 ;  /* 0x00000003ff037819 */ /* 0x000fe20000011603 */
[----:B-1----:R-:W-:Y:S02]  /*207c0*/  IMAD R7, R30, -0x60, R5 ;  /* 0xffffffa01e077824 */ /* 0x002fe400078e0205 */
[----:B------:R-:W-:Y:S02]  /*207d0*/  IMAD R5, R10, 0x4800, R36 ;  /* 0x000048000a057824 */ /* 0x000fe400078e0224 */
[----:B------:R-:W-:Y:S01]  /*207e0*/  IMAD.IADD R7, R7, 0x1, -R3 ;  /* 0x0000000107077824 */ /* 0x000fe200078e0a03 */
[----:B------:R-:W-:Y:S06]  /*207f0*/  BRA.DIV UR4, `(.L_x_4029) ;  /* 0x0000004e04187947 */ /* 0x000fec000b800000 */
[----:B0-----:R-:W0:Y:S01]  /*20800*/  SHFL.IDX PT, R2, R23, RZ, 0x181f ;  /* 0x00181fff17027589 */ /* 0x001e2200000e0000 */
        /* <DEDUP_REMOVED lines=47> */
[----:B------:R-:W-:Y:S01]  /*20b00*/  LDGSTS.E.BYPASS.LTC128B.128 [R5+0x2400], desc[UR48][R2.64], !P0 ;  /* 0x0240000002057fae */ /* 0x000fe2000c101d70 */
[----:B------:R-:W-:-:S13]  /*20b10*/  ISETP.LT.OR P0, PT, R7, 0x41, P2 ;  /* 0x000000410700780c */ /* 0x000fda0001701670 */
[----:B------:R-:W-:Y:S01]  /*20b20*/  LDGSTS.E.BYPASS.LTC128B.128 [R5+0x5400], desc[UR48][R2.64+0x80], !P0 ;  /* 0x0540008002057fae */ /* 0x000fe2000c101d70 */
[----:B------:R-:W-:-:S13]  /*20b30*/  ISETP.LT.OR P0, PT, R7, 0x41, P1 ;  /* 0x000000410700780c */ /* 0x000fda0000f01670 */
[----:B------:R0:W-:Y:S04]  /*20b40*/  LDGSTS.E.BYPASS.LTC128B.128 [R5+0x8400], desc[UR48][R2.64+0x100], !P0 ;  /* 0x0840010002057fae */ /* 0x0001e8000c101d70 */
[----:B0-2---:R0:W1:Y:S02]  /*20b50*/  SHFL.IDX PT, R2, R23, 0x5, 0x181f ;  /* 0x00b81f0017027f89 */ /* 0x00506400000e0000 */
.L_x_4181:
[----:B-1----:R-:W-:Y:S01]  /*20b60*/  IADD3 R2, P0, R2, R4, RZ ;  /* 0x0000000402027210 */ /* 0x002fe20007f1e0ff */
        /* <DEDUP_REMOVED lines=28> */
.L_x_4030:
        /* <DEDUP_REMOVED lines=11> */
.L_x_4031:
        /* <DEDUP_REMOVED lines=8> */
.L_x_4019:
[----:B------:R-:W-:Y:S05]  /*20e60*/  BSYNC B0 ;  /* 0x0000000000007941 */ /* 0x000fea0003800000 */
.L_x_4018:
        /* <DEDUP_REMOVED lines=11> */
[----:B0-----:R-:W2:Y:S01]  /*20f20*/  @P0 ATOMG.E.ADD.STRONG.GPU PT, R3, desc[UR48][R2.64], R5 ;  /* 0x00000005020309a8 */ /* 0x001ea200081ee1f0 */
[----:B------:R-:W0:Y:S02]  /*20f30*/  S2R R4, SR_LTMASK ;  /* 0x0000000000047919 */ /* 0x000e240000003900 */
[----:B0-----:R-:W-:-:S04]  /*20f40*/  LOP3.LUT R4, R4, UR4, RZ, 0xc0, !PT ;  /* 0x0000000404047c12 */ /* 0x001fc8000f8ec0ff */
[----:B------:R-:W0:Y:S01]  /*20f50*/  POPC R7, R4 ;  /* 0x0000000400077309 */ /* 0x000e220000000000 */
[----:B--2---:R-:W0:Y:S02]  /*20f60*/  SHFL.IDX PT, R0, R3, R0, 0x1f ;  /* 0x00001f0003007589 */ /* 0x004e2400000e0000 */
[----:B0-----:R-:W-:-:S07]  /*20f70*/  IADD3 R16, R0, UR38, R7 ;  /* 0x0000002600107c10 */ /* 0x001fce000fffe007 */
.L_x_4034:
[----:B------:R-:W-:Y:S05]  /*20f80*/  BSYNC B0 ;  /* 0x0000000000007941 */ /* 0x000fea0003800000 */
.L_x_4033:
[----:B------:R-:W2:Y:S02]  /*20f90*/  LDL R0, [R1+0x3c] ;  /* 0x00003c0001007983 */ /* 0x000ea40000100800 */
[----:B--2---:R-:W-:-:S13]  /*20fa0*/  ISETP.NE.AND P0, PT, R0, 0x3, PT ;  /* 0x000000030000780c */ /* 0x004fda0003f05270 */
[----:B------:R-:W-:Y:S05]  /*20fb0*/  @!P0 BRA `(.L_x_4035) ;  /* 0x0000000000048947 */ /* 0x000fea0003800000 */
[----:B------:R-:W-:Y:S01]  /*20fc0*/  BPT.TRAP 0x1 ;  /* 0x000000040000795c */ /* 0x000fe20000300000 */
.L_x_4035:
[----:B------:R-:W2:Y:S01]  /*20fd0*/  LDL.LU R2, [R1+0x4] ;  /* 0x0000040001027983 */ /* 0x000ea20000300800 */
[----:B------:R-:W-:Y:S01]  /*20fe0*/  IMAD R0, R26, 0x8, R22 ;  /* 0x000000081a007824 */ /* 0x000fe200078e0216 */
[----:B0-----:R-:W-:Y:S01]  /*20ff0*/  SHF.L.U32 R3, R28, 0x1f, RZ ;  /* 0x0000001f1c037819 */ /* 0x001fe200000006ff */
[----:B------:R-:W-:Y:S03]  /*21000*/  BSSY B0, `(.L_x_4036) ;  /* 0x0000004000007945 */ /* 0x000fe60003800000 */
[----:B------:R-:W0:Y:S01]  /*21010*/  SYNCS.PHASECHK.TRANS64.TRYWAIT P0, [R0+URZ+0x30860], R3 ;  /* 0x03086003000075a7 */ /* 0x000e22000800017f */
[----:B--2---:R-:W-:Y:S01]  /*21020*/  IMAD R6, R25, -0x60, R2 ;  /* 0xffffffa019067824 */ /* 0x004fe200078e0202 */
[----:B0-----:R-:W-:Y:S06]  /*21030*/  @!P0 BRA `(.L_x_4037) ;  /* 0x0000004c001c8947 */ /* 0x001fec0003800000 */
.L_x_4182:
[----:B------:R-:W-:Y:S05]  /*21040*/  BSYNC B0 ;  /* 0x0000000000007941 */ /* 0x000fea0003800000 */
.L_x_4036:
[----:B------:R-:W1:Y:S01]  /*21050*/  S2R R2, SR_TID.X ;  /* 0x0000000000027919 */ /* 0x000e620000002100 */
[----:B------:R-:W-:Y:S01]  /*21060*/  UMOV UR4, 0xffffffff ;  /* 0xffffffff00047882 */ /* 0x000fe20000000000 */
[----:B------:R-:W-:Y:S01]  /*21070*/  IMAD R7, R26, 0x4800, R36 ;  /* 0x000048001a077824 */ /* 0x000fe200078e0224 */
[----:B-1----:R-:W-:-:S04]  /*21080*/  LOP3.LUT R2, R2, 0x7f, RZ, 0xc0, !PT ;  /* 0x0000007f02027812 */ /* 0x002fc800078ec0ff */
[----:B------:R-:W-:-:S05]  /*21090*/  SHF.R.U32.HI R2, RZ, 0x3, R2 ;  /* 0x00000003ff027819 */ /* 0x000fca0000011602 */
[----:B------:R-:W-:Y:S01]  /*210a0*/  IMAD.IADD R6, R6, 0x1, -R2 ;  /* 0x0000000106067824 */ /* 0x000fe200078e0a02 */
[----:B------:R-:W-:Y:S06]  /*210b0*/  BRA.DIV UR4, `(.L_x_4038) ;  /* 0x0000004e04107947 */ /* 0x000fec000b800000 */
[----:B------:R-:W1:Y:S01]  /*210c0*/  SHFL.IDX PT, R14, R23, RZ, 0x181f ;  /* 0x00181fff170e7589 */ /* 0x000e6200000e0000 */
        /* <DEDUP_REMOVED lines=57> */
.L_x_4196:
        /* <DEDUP_REMOVED lines=13> */
.L_x_4039:
[----:B------:R-:W-:Y:S02]  /*21530*/  PLOP3.LUT P1, PT, P1, P0, PT, 0xa2, 0x0 ;  /* 0x000000000000781c */ /* 0x000fe40000f21472 */
[----:B------:R-:W-:-:S08]  /*21540*/  @P0 R2UR P1, UR4, R0 ;  /* 0x00000000000402ca */ /* 0x000fd00000020000 */
[----:B------:R-:W-:-:S05]  /*21550*/  @P0 PLOP3.LUT P0, PT, P1, PT, PT, 0x80, 0x0 ;  /* 0x000000000000081c */ /* 0x000fca0000f0f070 */
[----:B------:R-:W-:Y:S01]  /*21560*/  @!P1 SYNCS.ARRIVE.TRANS64.RED.A0T1 RZ, [UR4+0x30850], RZ ;  /* 0x030850ffffff99a7 */ /* 0x000fe20008200404 */
[----:B------:R-:W-:Y:S07]  /*21570*/  @!P1 ARRIVES.LDGSTSBAR.64.TRANSCNT [UR4+0x30850] ;  /* 0x03085000ff0099b0 */ /* 0x000fee0008000a84 */
[----:B------:R-:W-:Y:S05]  /*21580*/  @P0 BRA.U.ANY `(.L_x_4039) ;  /* 0xfffffffd00e80947 */ /* 0x000fea000393ffff */
[----:B------:R-:W-:Y:S01]  /*21590*/  NOP ;  /* 0x0000000000007918 */ /* 0x000fe20000000000 */
[----:B0-----:R-:W2:Y:S02]  /*215a0*/  LDL R2, [R1+0x3c] ;  /* 0x00003c0001027983 */ /* 0x001ea40000100800 */
[----:B--2---:R-:W-:-:S13]  /*215b0*/  ISETP.NE.AND P2, PT, R2, 0x3, PT ;  /* 0x000000030200780c */ /* 0x004fda0003f45270 */
[----:B------:R-:W-:Y:S05]  /*215c0*/  @!P2 BRA `(.L_x_4040) ;  /* 0x000000000004a947 */ /* 0x000fea0003800000 */
[----:B------:R-:W-:Y:S01]  /*215d0*/  BPT.TRAP 0x1 ;  /* 0x000000040000795c */ /* 0x000fe20000300000 */
.L_x_4040:
[----:B------:R1:W-:Y:S01]  /*215e0*/  SYNCS.ARRIVE.TRANS64.A1T0 RZ, [R0+URZ+0x30850], RZ ;  /* 0x030850ff00ff79a7 */ /* 0x0003e2000810003f */
[----:B------:R-:W-:-:S05]  /*215f0*/  VIADD R26, R26, 0x1 ;  /* 0x000000011a1a7836 */ /* 0x000fca0000000000 */
[----:B------:R-:W-:-:S04]  /*21600*/  ISETP.NE.AND P0, PT, R26, 0x2, PT ;  /* 0x000000021a00780c */ /* 0x000fc80003f05270 */
[----:B------:R-:W-:Y:S02]  /*21610*/  SEL R3, RZ, 0x1, P0 ;  /* 0x00000001ff037807 */ /* 0x000fe40000000000 */
[----:B------:R-:W-:Y:S02]  /*21620*/  SEL R26, R26, RZ, P0 ;  /* 0x000000ff1a1a7207 */ /* 0x000fe40000000000 */
[----:B-1----:R-:W-:-:S07]  /*21630*/  LOP3.LUT R28, R28, R3, RZ, 0x3c, !PT ;  /* 0x000000031c1c7212 */ /* 0x002fce00078e3cff */
.L_x_3997:
[----:B------:R-:W-:Y:S05]  /*21640*/  BSYNC B7 ;  /* 0x0000000000077941 */ /* 0x000fea0003800000 */
.L_x_3995:
[----:B------:R-:W2:Y:S02]  /*21650*/  LDL R0, [R1] ;  /* 0x0000000001007983 */ /* 0x000ea40000100800 */
[----:B--2---:R-:W-:-:S13]  /*21660*/  LOP3.LUT P0, RZ, R0, 0x20, RZ, 0xc0, !PT ;  /* 0x0000002000ff7812 */ /* 0x004fda000780c0ff */
        /* <DEDUP_REMOVED lines=10> */
.L_x_4041:
        /* <DEDUP_REMOVED lines=43> */
.L_x_4206:
[----:B------:R-:W-:Y:S02]  /*219c0*/  ULDC UR4, c[0x0][0xc38] ;  /* 0x00030e0000047ab9 */ /* 0x000fe40000000800 */
[----:B------:R-:W-:-:S04]  /*219d0*/  IMAD.U32 R5, RZ, RZ, UR4 ;  /* 0x00000004ff057e24 */ /* 0x000fc8000f8e00ff */
[----:B-1----:R-:W-:-:S04]  /*219e0*/  IMAD R14, R14, R5, RZ ;  /* 0x000000050e0e7224 */ /* 0x002fc800078e02ff */
[----:B------:R-:W-:-:S05]  /*219f0*/  IMAD.IADD R9, R8, 0x1, R14 ;  /* 0x0000000108097824 */ /* 0x000fca00078e020e */
[----:B------:R-:W-:-:S13]  /*21a00*/  ISETP.GT.AND P6, PT, R9, R0, PT ;  /* 0x000000000900720c */ /* 0x000fda0003fc4270 */
[----:B------:R-:W-:Y:S05]  /*21a10*/  @P6 BRA `(.L_x_4044) ;  /* 0x0000000000a46947 */ /* 0x000fea0003800000 */
.L_x_4047:
        /* <DEDUP_REMOVED lines=35> */
.L_x_4214:
[----:B------:R-:W-:Y:S02]  /*21c50*/  ULDC UR4, c[0x0][0xc38] ;  /* 0x00030e0000047ab9 */ /* 0x000fe40000000800 */
[----:B------:R-:W-:-:S04]  /*21c60*/  IMAD.U32 R5, RZ, RZ, UR4 ;  /* 0x00000004ff057e24 */ /* 0x000fc8000f8e00ff */
[----:B-1----:R-:W-:-:S04]  /*21c70*/  IMAD R14, R14, R5, RZ ;  /* 0x000000050e0e7224 */ /* 0x002fc800078e02ff */
[----:B------:R-:W-:-:S05]  /*21c80*/  IMAD.IADD R9, R14, 0x1, R9 ;  /* 0x000000010e097824 */ /* 0x000fca00078e0209 */
[----:B------:R-:W-:-:S13]  /*21c90*/  ISETP.GT.AND P6, PT, R9, R0, PT ;  /* 0x000000000900720c */ /* 0x000fda0003fc4270 */
[----:B------:R-:W-:Y:S05]  /*21ca0*/  @!P6 BRA `(.L_x_4047) ;  /* 0xfffffffc005ce947 */ /* 0x000fea000383ffff */
.L_x_4044:
        /* <DEDUP_REMOVED lines=9> */
.L_x_4219:
[----:B------:R-:W-:-:S13]  /*21d40*/  ISETP.NE.AND P0, PT, R3, RZ, PT ;  /* 0x000000ff0300720c */ /* 0x000fda0003f05270 */
[----:B------:R-:W-:Y:S05]  /*21d50*/  @!P0 BRA `(.L_x_4049) ;  /* 0x0000000000108947 */ /* 0x000fea0003800000 */
[----:B------:R-:W-:Y:S01]  /*21d60*/  UMOV UR4, 0xffffffff ;  /* 0xffffffff00047882 */ /* 0x000fe20000000000 */
[----:B------:R-:W-:Y:S02]  /*21d70*/  VIADD R12, R4, 0xffffffff ;  /* 0xffffffff040c7836 */ /* 0x000fe40000000000 */
[----:B------:R-:W-:Y:S05]  /*21d80*/  BRA.DIV UR4, `(.L_x_4050) ;  /* 0x00000052042c7947 */ /* 0x000fea000b800000 */
[----:B------:R4:W0:Y:S02]  /*21d90*/  SHFL.IDX PT, R6, R2, R12, 0x1f ;  /* 0x00001f0c02067589 */ /* 0x00082400000e0000 */
.L_x_4049:
        /* <DEDUP_REMOVED lines=32> */
[----:B------:R-:W-:Y:S02]  /*21fa0*/  ISETP.GE.AND P2, PT, R2, RZ, PT ;  /* 0x000000ff0200720c */ /* 0x000fe40003f46270 */
[----:B------:R-:W-:Y:S02]  /*21fb0*/  @P0 IADD3 R6, R6, 0x1, RZ ;  /* 0x0000000106060810 */ /* 0x000fe40007ffe0ff */
[----:B------:R-:W-:-:S05]  /*21fc0*/  IABS R2, R10 ;  /* 0x0000000a00027213 */ /* 0x000fca0000000000 */
[----:B------:R-:W-:-:S04]  /*21fd0*/  IMAD.MOV R2, RZ, RZ, -R2 ;  /* 0x000000ffff027224 */ /* 0x000fc800078e0a02 */
        /* <DEDUP_REMOVED lines=22> */
.L_x_4045:
[----:B------:R-:W-:Y:S01]  /*22140*/  UMOV UR4, URZ ;  /* 0x0000003f00047c82 */ /* 0x000fe20008000000 */
[----:B------:R-:W-:Y:S01]  /*22150*/  UMOV UR5, URZ ;  /* 0x0000003f00057c82 */ /* 0x000fe20008000000 */
[----:B------:R-:W-:Y:S01]  /*22160*/  ULDC UR6, c[0x0][0xc3c] ;  /* 0x00030f0000067ab9 */ /* 0x000fe20000000800 */
[----:B------:R-:W-:Y:S02]  /*22170*/  IMAD.MOV.U32 R16, RZ, RZ, R0 ;  /* 0x000000ffff107224 */ /* 0x000fe400078e0000 */
[----:B------:R-:W-:Y:S02]  /*22180*/  IMAD.U32 R17, RZ, RZ, UR4 ;  /* 0x00000004ff117e24 */ /* 0x000fe4000f8e00ff */
[----:B------:R-:W-:Y:S02]  /*22190*/  IMAD.U32 R18, RZ, RZ, UR5 ;  /* 0x00000005ff127e24 */ /* 0x000fe4000f8e00ff */
[----:B------:R-:W-:-:S07]  /*221a0*/  IMAD.U32 R19, RZ, RZ, UR6 ;  /* 0x00000006ff137e24 */ /* 0x000fce000f8e00ff */
.L_x_4051:
        /* <DEDUP_REMOVED lines=10> */
.L_x_4042:
[----:B------:R-:W-:Y:S02]  /*22250*/  ULDC UR4, c[0x0][0xc3c] ;  /* 0x00030f0000047ab9 */ /* 0x000fe40000000800 */
[----:B-1----:R-:W-:-:S13]  /*22260*/  ISETP.GE.AND P0, PT, R19, UR4, PT ;  /* 0x0000000413007c0c */ /* 0x002fda000bf06270 */
[----:B------:R-:W-:Y:S05]  /*22270*/  @!P0 BRA `(.L_x_4052) ;  /* 0xffffff9c005c8947 */ /* 0x000fea000383ffff */
[----:B------:R-:W-:Y:S05]  /*22280*/  BSYNC B8 ;  /* 0x0000000000087941 */ /* 0x000fea0003800000 */
.L_x_3947:
        /* <DEDUP_REMOVED lines=12> */
.L_x_4222:
[----:B------:R-:W-:Y:S05]  /*22350*/  BSYNC B0 ;  /* 0x0000000000007941 */ /* 0x000fea0003800000 */
.L_x_4053:
[----:B------:R-:W-:-:S03]  /*22360*/  UMOV UR4, 0xffffffff ;  /* 0xffffffff00047882 */ /* 0x000fc60000000000 */
[----:B------:R-:W-:Y:S05]  /*22370*/  BRA.DIV UR4, `(.L_x_4055) ;  /* 0x0000004a04ec7947 */ /* 0x000fea000b800000 */
[----:B0-----:R-:W0:Y:S02]  /*22380*/  S2R R0, SR_TID.X ;  /* 0x0000000000007919 */ /* 0x001e240000002100 */
[----:B0-----:R-:W-:-:S04]  /*22390*/  SHF.R.U32.HI R0, RZ, 0x5, R0 ;  /* 0x00000005ff007819 */ /* 0x001fc80000011600 */
[----:B------:R-:W-:-:S05]  /*223a0*/  LOP3.LUT R0, R0, 0x3, RZ, 0xc0, !PT ;  /* 0x0000000300007812 */ /* 0x000fca00078ec0ff */
[----:B------:R0:W1:Y:S02]  /*223b0*/  SHFL.IDX PT, R14, R0, RZ, 0x1f ;  /* 0x00001fff000e7589 */ /* 0x00006400000e0000 */
.L_x_4225:
[----:B-1----:R-:W-:-:S13]  /*223c0*/  ISETP.NE.AND P0, PT, R14, RZ, PT ;  /* 0x000000ff0e00720c */ /* 0x002fda0003f05270 */
[----:B------:R-:W-:Y:S05]  /*223d0*/  @P0 BRA `(.L_x_3717) ;  /* 0x0000000000880947 */ /* 0x000fea0003800000 */
[----:B------:R-:W-:-:S03]  /*223e0*/  UMOV UR4, 0xffffffff ;  /* 0xffffffff00047882 */ /* 0x000fc60000000000 */
[----:B------:R-:W-:Y:S05]  /*223f0*/  BRA.DIV UR4, `(.L_x_4056) ;  /* 0x0000004e04007947 */ /* 0x000fea000b800000 */
[----:B------:R-:W-:-:S13]  /*22400*/  ELECT P6, URZ, PT ;  /* 0x00000000003f782f */ /* 0x000fda00038c0000 */
.L_x_4228:
[----:B------:R-:W-:Y:S05]  /*22410*/  @!P6 BRA `(.L_x_3717) ;  /* 0x000000000078e947 */ /* 0x000fea0003800000 */
[----:B0-----:R-:W3:Y:S02]  /*22420*/  LDL.LU R0, [R1+0x18] ;  /* 0x0000180001007983 */ /* 0x001ee40000300800 */
[----:B---3--:R-:W-:-:S04]  /*22430*/  LOP3.LUT R0, R0, 0x2, RZ, 0xfc, !PT ;  /* 0x0000000200007812 */ /* 0x008fc800078efcff */
[----:B------:R-:W-:-:S13]  /*22440*/  ISETP.NE.AND P0, PT, R0, 0x3, PT ;  /* 0x000000030000780c */ /* 0x000fda0003f05270 */
[----:B------:R-:W-:Y:S05]  /*22450*/  @!P0 BRA `(.L_x_4057) ;  /* 0x0000000000048947 */ /* 0x000fea0003800000 */
[----:B------:R-:W-:Y:S01]  /*22460*/  BPT.TRAP 0x1 ;  /* 0x000000040000795c */ /* 0x000fe20000300000 */
.L_x_4057:
[----:B------:R-:W-:Y:S01]  /*22470*/  IMAD R5, R26, 0x8, R7 ;  /* 0x000000081a057824 */ /* 0x000fe200078e0207 */
[----:B------:R-:W-:Y:S01]  /*22480*/  SHF.L.U32 R0, R28, 0x1f, RZ ;  /* 0x0000001f1c007819 */ /* 0x000fe200000006ff */
[----:B------:R-:W-:-:S03]  /*22490*/  VIADD R26, R26, 0x1 ;  /* 0x000000011a1a7836 */ /* 0x000fc60000000000 */
[----:B------:R-:W0:Y:S02]  /*224a0*/  SYNCS.PHASECHK.TRANS64.TRYWAIT P1, [R5+URZ+0x30840], R0 ;  /* 0x03084000050075a7 */ /* 0x000e24000802017f */
[----:B------:R-:W-:-:S04]  /*224b0*/  ISETP.NE.AND P2, PT, R26, 0x2, PT ;  /* 0x000000021a00780c */ /* 0x000fc80003f45270 */
[----:B------:R-:W-:Y:S01]  /*224c0*/  SEL R3, RZ, 0x1, P2 ;  /* 0x00000001ff037807 */ /* 0x000fe20001000000 */
[----:B0-----:R-:W-:Y:S08]  /*224d0*/  @!P1 BRA `(.L_x_4058) ;  /* 0x0000004800e89947 */ /* 0x001ff00003800000 */
.L_x_4229:
[----:B------:R-:W-:Y:S02]  /*224e0*/  SEL R26, R26, RZ, P2 ;  /* 0x000000ff1a1a7207 */ /* 0x000fe40001000000 */
[----:B------:R-:W-:Y:S01]  /*224f0*/  LOP3.LUT R2, R28, R3, RZ, 0x3c, !PT ;  /* 0x000000031c027212 */ /* 0x000fe200078e3cff */
[----:B------:R-:W-:Y:S06]  /*22500*/  @!P0 BRA `(.L_x_4059) ;  /* 0x0000000000048947 */ /* 0x000fec0003800000 */
[----:B------:R-:W-:Y:S01]  /*22510*/  BPT.TRAP 0x1 ;  /* 0x000000040000795c */ /* 0x000fe20000300000 */
.L_x_4059:
[----:B------:R-:W-:Y:S01]  /*22520*/  IMAD R3, R26, 0x8, R7 ;  /* 0x000000081a037824 */ /* 0x000fe200078e0207 */
[----:B------:R-:W-:-:S04]  /*22530*/  SHF.L.U32 R2, R2, 0x1f, RZ ;  /* 0x0000001f02027819 */ /* 0x000fc800000006ff */
[----:B------:R-:W1:Y:S02]  /*22540*/  SYNCS.PHASECHK.TRANS64.TRYWAIT P1, [R3+URZ+0x30840], R2 ;  /* 0x03084002030075a7 */ /* 0x000e64000802017f */
[----:B-1----:R-:W-:Y:S05]  /*22550*/  @!P1 BRA `(.L_x_4060) ;  /* 0x0000004800dc9947 */ /* 0x002fea0003800000 */
.L_x_4230:
[----:B------:R-:W-:Y:S05]  /*22560*/  @!P0 BRA `(.L_x_4061) ;  /* 0x0000000000048947 */ /* 0x000fea0003800000 */
[----:B------:R-:W-:Y:S01]  /*22570*/  BPT.TRAP 0x1 ;  /* 0x000000040000795c */ /* 0x000fe20000300000 */
.L_x_4061:
[----:B------:R-:W3:Y:S02]  /*22580*/  SYNCS.PHASECHK.TRANS64.TRYWAIT P1, [R5+URZ+0x30860], R0 ;  /* 0x03086000050075a7 */ /* 0x000ee4000802017f */
[----:B---3--:R-:W-:Y:S05]  /*22590*/  @!P1 BRA `(.L_x_4062) ;  /* 0x0000004800e09947 */ /* 0x008fea0003800000 */
.L_x_4231:
[----:B------:R-:W-:Y:S05]  /*225a0*/  @!P0 BRA `(.L_x_4063) ;  /* 0x0000000000048947 */ /* 0x000fea0003800000 */
[----:B------:R-:W-:Y:S01]  /*225b0*/  BPT.TRAP 0x1 ;  /* 0x000000040000795c */ /* 0x000fe20000300000 */
.L_x_4063:
[----:B----4-:R4:W0:Y:S02]  /*225c0*/  SYNCS.PHASECHK.TRANS64.TRYWAIT P0, [R3+URZ+0x30860], R2 ;  /* 0x03086002030075a7 */ /* 0x010824000800017f */
[----:B0-----:R-:W-:Y:S05]  /*225d0*/  @!P0 NANOSLEEP.SYNCS 0x989680 ;  /* 0x009896800000895d */ /* 0x001fea0003900000 */
[----:B------:R-:W0:Y:S02]  /*225e0*/  @!P0 SYNCS.PHASECHK.TRANS64 P0, [R3+URZ+0x30860], R2 ;  /* 0x03086002030085a7 */ /* 0x000e24000800007f */
[----:B0-----:R-:W-:Y:S05]  /*225f0*/  @!P0 BRA `(.L_x_4063) ;  /* 0xfffffffc00f08947 */ /* 0x001fea000383ffff */
.L_x_3717:
[----:B------:R-:W-:Y:S05]  /*22600*/  BSYNC B9 ;  /* 0x0000000000097941 */ /* 0x000fea0003800000 */
.L_x_3714:
[----:B------:R-:W-:Y:S05]  /*22610*/  EXIT ;  /* 0x000000000000794d */ /* 0x000fea0003800000 */
.L_x_3737:
[----:B0-----:R0:W1:Y:S02]  /*22620*/  SYNCS.PHASECHK.TRANS64.TRYWAIT P5, [R83+URZ+0x30890], R84 ;  /* 0x03089054530075a7 */ /* 0x00106400080a017f */
[----:B-1----:R-:W-:Y:S05]  /*22630*/  @!P5 NANOSLEEP.SYNCS 0x989680 ;  /* 0x009896800000d95d */ /* 0x002fea0003900000 */
[----:B------:R-:W1:Y:S02]  /*22640*/  @!P5 SYNCS.PHASECHK.TRANS64 P5, [R83+URZ+0x30890], R84 ;  /* 0x030890545300d5a7 */ /* 0x000e6400080a007f */
[----:B-1----:R-:W-:Y:S05]  /*22650*/  @!P5 BRA `(.L_x_3737) ;  /* 0xfffffffc00f0d947 */ /* 0x002fea000383ffff */
[----:B------:R-:W-:Y:S05]  /*22660*/  BRA `(.L_x_4064) ;  /* 0xfffffe14008c7947 */ /* 0x000fea000383ffff */
.L_x_3738:
        /* <DEDUP_REMOVED lines=8> */
.L_x_4066:
[----:B------:R-:W-:Y:S05]  /*226f0*/  BSYNC B1 ;  /* 0x0000000000017941 */ /* 0x000fea0003800000 */
.L_x_4065:
        /* <DEDUP_REMOVED lines=8> */
.L_x_4067:
[----:B------:R-:W-:Y:S01]  /*22780*/  IMAD.MOV.U32 R11, RZ, RZ, R14 ;  /* 0x000000ffff0b7224 */ /* 0x000fe200078e000e */
[----:B------:R-:W-:Y:S06]  /*22790*/  BRA `(.L_x_4068) ;  /* 0xfffffe1400547947 */ /* 0x000fec000383ffff */
.L_x_3763:
        /* <DEDUP_REMOVED lines=8> */
.L_x_4070:
[----:B------:R-:W-:Y:S05]  /*22820*/  BSYNC B1 ;  /* 0x0000000000017941 */ /* 0x000fea0003800000 */
.L_x_4069:
        /* <DEDUP_REMOVED lines=8> */
.L_x_4071:
[----:B------:R-:W-:Y:S01]  /*228b0*/  IMAD.MOV.U32 R116, RZ, RZ, R14 ;  /* 0x000000ffff747224 */ /* 0x000fe200078e000e */
[----:B------:R-:W-:Y:S06]  /*228c0*/  BRA `(.L_x_4072) ;  /* 0xfffffe2800b47947 */ /* 0x000fec000383ffff */
.L_x_3793:
[----:B0-----:R0:W1:Y:S02]  /*228d0*/  SYNCS.PHASECHK.TRANS64.TRYWAIT P5, [R83+URZ+0x30890], R84 ;  /* 0x03089054530075a7 */ /* 0x00106400080a017f */
[----:B-1----:R-:W-:Y:S05]  /*228e0*/  @!P5 NANOSLEEP.SYNCS 0x989680 ;  /* 0x009896800000d95d */ /* 0x002fea0003900000 */
[----:B------:R-:W1:Y:S02]  /*228f0*/  @!P5 SYNCS.PHASECHK.TRANS64 P5, [R83+URZ+0x30890], R84 ;  /* 0x030890545300d5a7 */ /* 0x000e6400080a007f */
[----:B-1----:R-:W-:Y:S05]  /*22900*/  @!P5 BRA `(.L_x_3793) ;  /* 0xfffffffc00f0d947 */ /* 0x002fea000383ffff */
[----:B------:R-:W-:Y:S05]  /*22910*/  BRA `(.L_x_4073) ;  /* 0xfffffe4800dc7947 */ /* 0x000fea000383ffff */
.L_x_3794:
        /* <DEDUP_REMOVED lines=8> */
.L_x_4075:
[----:B------:R-:W-:Y:S05]  /*229a0*/  BSYNC B1 ;  /* 0x0000000000017941 */ /* 0x000fea0003800000 */
.L_x_4074:
        /* <DEDUP_REMOVED lines=8> */
.L_x_4076:
[----:B------:R-:W-:Y:S01]  /*22a30*/  IMAD.MOV.U32 R11, RZ, RZ, R14 ;  /* 0x000000ffff0b7224 */ /* 0x000fe200078e000e */
[----:B------:R-:W-:Y:S06]  /*22a40*/  BRA `(.L_x_4077) ;  /* 0xfffffe4800ac7947 */ /* 0x000fec000383ffff */
.L_x_3807:
[----:B------:R-:W-:Y:S01]  /*22a50*/  BSSY B1, `(.L_x_4078) ;  /* 0x0000008000017945 */ /* 0x000fe20003800000 */
[----:B--234-:R-:W-:Y:S02]  /*22a60*/  IMAD.MOV.U32 R13, RZ, RZ, R113 ;  /* 0x000000ffff0d7224 */ /* 0x01cfe400078e0071 */
[----:B------:R-:W-:Y:S02]  /*22a70*/  IMAD.MOV.U32 R12, RZ, RZ, 0x1 ;  /* 0x00000001ff0c7424 */ /* 0x000fe400078e00ff */
[----:B------:R-:W-:Y:S02]  /*22a80*/  IMAD.MOV.U32 R11, RZ, RZ, 0x1c1f ;  /* 0x00001c1fff0b7424 */ /* 0x000fe400078e00ff */
[----:B------:R-:W-:-:S07]  /*22a90*/  IMAD.MOV.U32 R15, RZ, RZ, -0x1 ;  /* 0xffffffffff0f7424 */ /* 0x000fce00078e00ff */
[----:B01----:R-:W-:Y:S05]  /*22aa0*/  WARPSYNC.COLLECTIVE R15, `(.L_x_4079) ;  /* 0x000000000f087348 */ /* 0x003fea0003c00000 */
[----:B------:R2:W3:Y:S02]  /*22ab0*/  SHFL.IDX P6, R14, R13, R12, R11 ;  /* 0x0000000c0d0e7389 */ /* 0x0004e400000c000b */
[----:B0123--:R-:W-:Y:S01]  /*22ac0*/  ENDCOLLECTIVE ;  /* 0x000000000000791b */ /* 0x00ffe20003800000 */
.L_x_4079:
[----:B------:R-:W-:Y:S05]  /*22ad0*/  BSYNC B1 ;  /* 0x0000000000017941 */ /* 0x000fea0003800000 */
.L_x_4078:
[----:B------:R-:W-:Y:S01]  /*22ae0*/  MOV R13, R116 ;  /* 0x00000074000d7202 */ /* 0x000fe20000000f00 */
[----:B------:R-:W-:Y:S02]  /*22af0*/  IMAD.MOV.U32 R12, RZ, RZ, 0x1 ;  /* 0x00000001ff0c7424 */ /* 0x000fe400078e00ff */
[----:B------:R-:W-:Y:S02]  /*22b00*/  IMAD.MOV.U32 R11, RZ, RZ, 0x1c1f ;  /* 0x00001c1fff0b7424 */ /* 0x000fe400078e00ff */
[----:B------:R-:W-:Y:S02]  /*22b10*/  IMAD.MOV.U32 R15, RZ, RZ, -0x1 ;  /* 0xffffffffff0f7424 */ /* 0x000fe400078e00ff */
[----:B------:R-:W-:-:S07]  /*22b20*/  IMAD.MOV.U32 R113, RZ, RZ, R14 ;  /* 0x000000ffff717224 */ /* 0x000fce00078e000e */
[----:B------:R-:W-:Y:S05]  /*22b30*/  WARPSYNC.COLLECTIVE R15, `(.L_x_4080) ;  /* 0x000000000f087348 */ /* 0x000fea0003c00000 */
[----:B------:R0:W1:Y:S02]  /*22b40*/  SHFL.IDX P6, R14, R13, R12, R11 ;  /* 0x0000000c0d0e7389 */ /* 0x00006400000c000b */
[----:B01----:R-:W-:Y:S01]  /*22b50*/  ENDCOLLECTIVE ;  /* 0x000000000000791b */ /* 0x003fe20003800000 */
.L_x_4080:
[----:B------:R-:W-:Y:S01]  /*22b60*/  IMAD.MOV.U32 R116, RZ, RZ, R14 ;  /* 0x000000ffff747224 */ /* 0x000fe200078e000e */
[----:B------:R-:W-:Y:S06]  /*22b70*/  BRA `(.L_x_4081) ;  /* 0xfffffe6000687947 */ /* 0x000fec000383ffff */
.L_x_3820:
[----:B0-----:R0:W1:Y:S02]  /*22b80*/  SYNCS.PHASECHK.TRANS64.TRYWAIT P3, [R83+URZ+0x30890], R84 ;  /* 0x03089054530075a7 */ /* 0x001064000806017f */
[----:B-1----:R-:W-:Y:S05]  /*22b90*/  @!P3 NANOSLEEP.SYNCS 0x989680 ;  /* 0x009896800000b95d */ /* 0x002fea0003900000 */
[----:B------:R-:W1:Y:S02]  /*22ba0*/  @!P3 SYNCS.PHASECHK.TRANS64 P3, [R83+URZ+0x30890], R84 ;  /* 0x030890545300b5a7 */ /* 0x000e64000806007f */
[----:B-1----:R-:W-:Y:S05]  /*22bb0*/  @!P3 BRA `(.L_x_3820) ;  /* 0xfffffffc00f0b947 */ /* 0x002fea000383ffff */
[----:B------:R-:W-:Y:S05]  /*22bc0*/  BRA `(.L_x_4082) ;  /* 0xfffffe7800707947 */ /* 0x000fea000383ffff */
.L_x_3821:
        /* <DEDUP_REMOVED lines=8> */
.L_x_4084:
[----:B------:R-:W-:Y:S05]  /*22c50*/  BSYNC B1 ;  /* 0x0000000000017941 */ /* 0x000fea0003800000 */
.L_x_4083:
        /* <DEDUP_REMOVED lines=8> */
.L_x_4085:
[----:B------:R-:W-:Y:S01]  /*22ce0*/  IMAD.MOV.U32 R38, RZ, RZ, R14 ;  /* 0x000000ffff267224 */ /* 0x000fe200078e000e */
[----:B------:R-:W-:Y:S06]  /*22cf0*/  BRA `(.L_x_4086) ;  /* 0xfffffe78008c7947 */ /* 0x000fec000383ffff */
.L_x_3824:
        /* <DEDUP_REMOVED lines=8> */
.L_x_4088:
[----:B------:R-:W-:Y:S05]  /*22d80*/  BSYNC B1 ;  /* 0x0000000000017941 */ /* 0x000fea0003800000 */
.L_x_4087:
        /* <DEDUP_REMOVED lines=8> */
.L_x_4089:
[----:B------:R-:W-:Y:S01]  /*22e10*/  IMAD.MOV.U32 R34, RZ, RZ, R14 ;  /* 0x000000ffff227224 */ /* 0x000fe200078e000e */
[----:B------:R-:W-:Y:S06]  /*22e20*/  BRA `(.L_x_4090) ;  /* 0xfffffe7800e87947 */ /* 0x000fec000383ffff */
.L_x_3828:
[----:B---3--:R3:W0:Y:S02]  /*22e30*/  SYNCS.PHASECHK.TRANS64.TRYWAIT P2, [R83+URZ+0x308b0], R84 ;  /* 0x0308b054530075a7 */ /* 0x008624000804017f */
[----:B0-----:R-:W-:Y:S05]  /*22e40*/  @!P2 NANOSLEEP.SYNCS 0x989680 ;  /* 0x009896800000a95d */ /* 0x001fea0003900000 */
[----:B------:R-:W0:Y:S02]  /*22e50*/  @!P2 SYNCS.PHASECHK.TRANS64 P2, [R83+URZ+0x308b0], R84 ;  /* 0x0308b0545300a5a7 */ /* 0x000e24000804007f */
[----:B0-----:R-:W-:Y:S05]  /*22e60*/  @!P2 BRA `(.L_x_3828) ;  /* 0xfffffffc00f0a947 */ /* 0x001fea000383ffff */
[----:B------:R-:W-:Y:S05]  /*22e70*/  BRA `(.L_x_4091) ;  /* 0xfffffe7c00c47947 */ /* 0x000fea000383ffff */
.L_x_3848:
        /* <DEDUP_REMOVED lines=8> */
.L_x_4093:
[----:B------:R-:W-:Y:S05]  /*22f00*/  BSYNC B1 ;  /* 0x0000000000017941 */ /* 0x000fea0003800000 */
.L_x_4092:
        /* <DEDUP_REMOVED lines=8> */
.L_x_4094:
[----:B------:R-:W-:Y:S02]  /*22f90*/  IMAD.MOV.U32 R13, RZ, RZ, R35 ;  /* 0x000000ffff0d7224 */ /* 0x000fe400078e0023 */
[----:B------:R-:W-:-:S07]  /*22fa0*/  IMAD.MOV.U32 R3, RZ, RZ, R14 ;  /* 0x000000ffff037224 */ /* 0x000fce00078e000e */
[----:B------:R-:W-:Y:S05]  /*22fb0*/  WARPSYNC.COLLECTIVE R15, `(.L_x_4095) ;  /* 0x000000000f087348 */ /* 0x000fea0003c00000 */
[----:B------:R0:W1:Y:S02]  /*22fc0*/  SHFL.IDX P6, R14, R13, R12, R11 ;  /* 0x0000000c0d0e7389 */ /* 0x00006400000c000b */
[----:B01----:R-:W-:Y:S01]  /*22fd0*/  ENDCOLLECTIVE ;  /* 0x000000000000791b */ /* 0x003fe20003800000 */
.L_x_4095:
[----:B------:R-:W-:Y:S02]  /*22fe0*/  IMAD.MOV.U32 R13, RZ, RZ, R40 ;  /* 0x000000ffff0d7224 */ /* 0x000fe400078e0028 */
[----:B------:R-:W-:-:S07]  /*22ff0*/  IMAD.MOV.U32 R35, RZ, RZ, R14 ;  /* 0x000000ffff237224 */ /* 0x000fce00078e000e */
[----:B------:R-:W-:Y:S05]  /*23000*/  WARPSYNC.COLLECTIVE R15, `(.L_x_4096) ;  /* 0x000000000f087348 */ /* 0x000fea0003c00000 */
[----:B------:R0:W1:Y:S02]  /*23010*/  SHFL.IDX P6, R14, R13, R12, R11 ;  /* 0x0000000c0d0e7389 */ /* 0x00006400000c000b */
[----:B01----:R-:W-:Y:S01]  /*23020*/  ENDCOLLECTIVE ;  /* 0x000000000000791b */ /* 0x003fe20003800000 */
.L_x_4096:
[----:B------:R-:W-:Y:S01]  /*23030*/  IMAD.MOV.U32 R44, RZ, RZ, R14 ;  /* 0x000000ffff2c7224 */ /* 0x000fe200078e000e */
[----:B------:R-:W-:Y:S06]  /*23040*/  BRA `(.L_x_4097) ;  /* 0xfffffe90000c7947 */ /* 0x000fec000383ffff */
.L_x_3852:
[----:B0-----:R0:W1:Y:S02]  /*23050*/  SYNCS.PHASECHK.TRANS64.TRYWAIT P0, [R18+URZ+0x30800], R11 ;  /* 0x0308000b120075a7 */ /* 0x001064000800017f */
[----:B-1----:R-:W-:Y:S05]  /*23060*/  @!P0 NANOSLEEP.SYNCS 0x989680 ;  /* 0x009896800000895d */ /* 0x002fea0003900000 */
[----:B------:R-:W1:Y:S02]  /*23070*/  @!P0 SYNCS.PHASECHK.TRANS64 P0, [R18+URZ+0x30800], R11 ;  /* 0x0308000b120085a7 */ /* 0x000e64000800007f */
[----:B-1----:R-:W-:Y:S05]  /*23080*/  @!P0 BRA `(.L_x_3852) ;  /* 0xfffffffc00f08947 */ /* 0x002fea000383ffff */
[----:B------:R-:W-:Y:S05]  /*23090*/  BRA `(.L_x_4098) ;  /* 0xfffffe9800cc7947 */ /* 0x000fea000383ffff */
.L_x_3876:
        /* <DEDUP_REMOVED lines=8> */
.L_x_4100:
[----:B------:R-:W-:Y:S05]  /*23120*/  BSYNC B1 ;  /* 0x0000000000017941 */ /* 0x000fea0003800000 */
.L_x_4099:
        /* <DEDUP_REMOVED lines=8> */
.L_x_4101:
[----:B------:R-:W-:Y:S02]  /*231b0*/  IMAD.MOV.U32 R13, RZ, RZ, R35 ;  /* 0x000000ffff0d7224 */ /* 0x000fe400078e0023 */
[----:B------:R-:W-:-:S07]  /*231c0*/  IMAD.MOV.U32 R0, RZ, RZ, R14 ;  /* 0x000000ffff007224 */ /* 0x000fce00078e000e */
[----:B------:R-:W-:Y:S05]  /*231d0*/  WARPSYNC.COLLECTIVE R15, `(.L_x_4102) ;  /* 0x000000000f087348 */ /* 0x000fea0003c00000 */
[----:B------:R0:W1:Y:S02]  /*231e0*/  SHFL.IDX P6, R14, R13, R12, R11 ;  /* 0x0000000c0d0e7389 */ /* 0x00006400000c000b */
[----:B01----:R-:W-:Y:S01]  /*231f0*/  ENDCOLLECTIVE ;  /* 0x000000000000791b */ /* 0x003fe20003800000 */
.L_x_4102:
[----:B------:R-:W-:Y:S02]  /*23200*/  IMAD.MOV.U32 R13, RZ, RZ, R40 ;  /* 0x000000ffff0d7224 */ /* 0x000fe400078e0028 */
[----:B------:R-:W-:-:S07]  /*23210*/  IMAD.MOV.U32 R39, RZ, RZ, R14 ;  /* 0x000000ffff277224 */ /* 0x000fce00078e000e */
[----:B------:R-:W-:Y:S05]  /*23220*/  WARPSYNC.COLLECTIVE R15, `(.L_x_4103) ;  /* 0x000000000f087348 */ /* 0x000fea0003c00000 */
[----:B------:R0:W1:Y:S02]  /*23230*/  SHFL.IDX P6, R14, R13, R12, R11 ;  /* 0x0000000c0d0e7389 */ /* 0x00006400000c000b */
[----:B01----:R-:W-:Y:S01]  /*23240*/  ENDCOLLECTIVE ;  /* 0x000000000000791b */ /* 0x003fe20003800000 */
.L_x_4103:
[----:B------:R-:W-:Y:S01]  /*23250*/  IMAD.MOV.U32 R40, RZ, RZ, R14 ;  /* 0x000000ffff287224 */ /* 0x000fe200078e000e */
[----:B------:R-:W-:Y:S06]  /*23260*/  BRA `(.L_x_4104) ;  /* 0xfffffeb800787947 */ /* 0x000fec000383ffff */
.L_x_3880:
[----:B0-----:R0:W1:Y:S02]  /*23270*/  SYNCS.PHASECHK.TRANS64.TRYWAIT P0, [R18+URZ+0x30800], R5 ;  /* 0x03080005120075a7 */ /* 0x001064000800017f */
[----:B-1----:R-:W-:Y:S05]  /*23280*/  @!P0 NANOSLEEP.SYNCS 0x989680 ;  /* 0x009896800000895d */ /* 0x002fea0003900000 */
[----:B------:R-:W1:Y:S02]  /*23290*/  @!P0 SYNCS.PHASECHK.TRANS64 P0, [R18+URZ+0x30800], R5 ;  /* 0x03080005120085a7 */ /* 0x000e64000800007f */
[----:B-1----:R-:W-:Y:S05]  /*232a0*/  @!P0 BRA `(.L_x_3880) ;  /* 0xfffffffc00f08947 */ /* 0x002fea000383ffff */
[----:B------:R-:W-:Y:S05]  /*232b0*/  BRA `(.L_x_4105) ;  /* 0xfffffec0007c7947 */ /* 0x000fea000383ffff */
.L_x_3894:
[----:B-1----:R1:W2:Y:S02]  /*232c0*/  SYNCS.PHASECHK.TRANS64.TRYWAIT P1, [R3+URZ+0x30830], R0 ;  /* 0x03083000030075a7 */ /* 0x0022a4000802017f */
[----:B--2---:R-:W-:Y:S05]  /*232d0*/  @!P1 NANOSLEEP.SYNCS 0x989680 ;  /* 0x009896800000995d */ /* 0x004fea0003900000 */
[----:B------:R-:W2:Y:S02]  /*232e0*/  @!P1 SYNCS.PHASECHK.TRANS64 P1, [R3+URZ+0x30830], R0 ;  /* 0x03083000030095a7 */ /* 0x000ea4000802007f */
[----:B--2---:R-:W-:Y:S05]  /*232f0*/  @!P1 BRA `(.L_x_3894) ;  /* 0xfffffffc00f09947 */ /* 0x004fea000383ffff */
[----:B------:R-:W-:Y:S05]  /*23300*/  BRA `(.L_x_3893) ;  /* 0xfffffee800187947 */ /* 0x000fea000383ffff */
.L_x_3902:
[----:B-1----:R1:W2:Y:S02]  /*23310*/  SYNCS.PHASECHK.TRANS64.TRYWAIT P1, [R0+URZ+0x30830], R4 ;  /* 0x03083004000075a7 */ /* 0x0022a4000802017f */
[----:B--2---:R-:W-:Y:S05]  /*23320*/  @!P1 NANOSLEEP.SYNCS 0x989680 ;  /* 0x009896800000995d */ /* 0x004fea0003900000 */
[----:B------:R-:W2:Y:S02]  /*23330*/  @!P1 SYNCS.PHASECHK.TRANS64 P1, [R0+URZ+0x30830], R4 ;  /* 0x03083004000095a7 */ /* 0x000ea4000802007f */
[----:B--2---:R-:W-:Y:S05]  /*23340*/  @!P1 BRA `(.L_x_3902) ;  /* 0xfffffffc00f09947 */ /* 0x004fea000383ffff */
[----:B------:R-:W-:Y:S05]  /*23350*/  BRA `(.L_x_3901) ;  /* 0xffffff0c00d07947 */ /* 0x000fea000383ffff */
.L_x_3907:
[----:B-1----:R1:W2:Y:S02]  /*23360*/  SYNCS.PHASECHK.TRANS64.TRYWAIT P1, [R10+URZ+0x30850], R2 ;  /* 0x030850020a0075a7 */ /* 0x0022a4000802017f */
[----:B--2---:R-:W-:Y:S05]  /*23370*/  @!P1 NANOSLEEP.SYNCS 0x989680 ;  /* 0x009896800000995d */ /* 0x004fea0003900000 */
[----:B------:R-:W2:Y:S02]  /*23380*/  @!P1 SYNCS.PHASECHK.TRANS64 P1, [R10+URZ+0x30850], R2 ;  /* 0x030850020a0095a7 */ /* 0x000ea4000802007f */
[----:B--2---:R-:W-:Y:S05]  /*23390*/  @!P1 BRA `(.L_x_3907) ;  /* 0xfffffffc00f09947 */ /* 0x004fea000383ffff */
[----:B------:R-:W-:Y:S05]  /*233a0*/  BRA `(.L_x_3906) ;  /* 0xffffff1c006c7947 */ /* 0x000fea000383ffff */
.L_x_3915:
[----:B-1----:R1:W2:Y:S02]  /*233b0*/  SYNCS.PHASECHK.TRANS64.TRYWAIT P1, [R7+URZ+0x30850], R2 ;  /* 0x03085002070075a7 */ /* 0x0022a4000802017f */
[----:B--2---:R-:W-:Y:S05]  /*233c0*/  @!P1 NANOSLEEP.SYNCS 0x989680 ;  /* 0x009896800000995d */ /* 0x004fea0003900000 */
[----:B------:R-:W2:Y:S02]  /*233d0*/  @!P1 SYNCS.PHASECHK.TRANS64 P1, [R7+URZ+0x30850], R2 ;  /* 0x03085002070095a7 */ /* 0x000ea4000802007f */
[----:B--2---:R-:W-:Y:S05]  /*233e0*/  @!P1 BRA `(.L_x_3915) ;  /* 0xfffffffc00f09947 */ /* 0x004fea000383ffff */
[----:B------:R-:W-:Y:S05]  /*233f0*/  BRA `(.L_x_3914) ;  /* 0xffffff3400c47947 */ /* 0x000fea000383ffff */
.L_x_3955:
[----:B------:R-:W0:Y:S01]  /*23400*/  S2R R10, SR_TID.X ;  /* 0x00000000000a7919 */ /* 0x000e220000002100 */
[----:B------:R-:W-:Y:S01]  /*23410*/  BSSY B1, `(.L_x_4106) ;  /* 0x000000a000017945 */ /* 0x000fe20003800000 */
[----:B------:R-:W-:Y:S01]  /*23420*/  IMAD.MOV.U32 R12, RZ, RZ, RZ ;  /* 0x000000ffff0c7224 */ /* 0x000fe200078e00ff */
[----:B------:R-:W-:Y:S01]  /*23430*/  MOV R15, 0xffffffff ;  /* 0xffffffff000f7802 */ /* 0x000fe20000000f00 */
[----:B------:R-:W-:Y:S01]  /*23440*/  IMAD.MOV.U32 R11, RZ, RZ, 0x1f ;  /* 0x0000001fff0b7424 */ /* 0x000fe200078e00ff */
[----:B0-----:R-:W-:-:S04]  /*23450*/  SHF.R.U32.HI R10, RZ, 0x5, R10 ;  /* 0x00000005ff0a7819 */ /* 0x001fc8000001160a */
[----:B------:R-:W-:-:S05]  /*23460*/  LOP3.LUT R10, R10, 0x3, RZ, 0xc0, !PT ;  /* 0x000000030a0a7812 */ /* 0x000fca00078ec0ff */
[----:B------:R-:W-:-:S07]  /*23470*/  IMAD.MOV.U32 R13, RZ, RZ, R10 ;  /* 0x000000ffff0d7224 */ /* 0x000fce00078e000a */
[----:B------:R-:W-:Y:S05]  /*23480*/  WARPSYNC.COLLECTIVE R15, `(.L_x_4107) ;  /* 0x000000000f087348 */ /* 0x000fea0003c00000 */
[----:B------:R0:W1:Y:S02]  /*23490*/  SHFL.IDX P6, R14, R13, R12, R11 ;  /* 0x0000000c0d0e7389 */ /* 0x00006400000c000b */
[----:B01----:R-:W-:Y:S01]  /*234a0*/  ENDCOLLECTIVE ;  /* 0x000000000000791b */ /* 0x003fe20003800000 */
.L_x_4107:
[----:B------:R-:W-:Y:S05]  /*234b0*/  BSYNC B1 ;  /* 0x0000000000017941 */ /* 0x000fea0003800000 */
.L_x_4106:
[----:B------:R-:W-:Y:S05]  /*234c0*/  BRA `(.L_x_4108) ;  /* 0xffffff94001c7947 */ /* 0x000fea000383ffff */
.L_x_3957:
[----:B------:R-:W-:Y:S01]  /*234d0*/  BSSY B1, `(.L_x_4109) ;  /* 0x0000006000017945 */ /* 0x000fe20003800000 */
[----:B------:R-:W-:-:S07]  /*234e0*/  IMAD.MOV.U32 R15, RZ, RZ, -0x1 ;  /* 0xffffffffff0f7424 */ /* 0x000fce00078e00ff */
[----:B0-----:R-:W-:Y:S05]  /*234f0*/  WARPSYNC.COLLECTIVE R15, `(.L_x_4110) ;  /* 0x000000000f0c7348 */ /* 0x001fea0003c00000 */
[----:B------:R-:W-:Y:S02]  /*23500*/  ELECT P6, UR62, PT ;  /* 0x00000000003e782f */ /* 0x000fe400038c0000 */
[----:B------:R-:W-:Y:S01]  /*23510*/  MOV R14, UR62 ;  /* 0x0000003e000e7c02 */ /* 0x000fe20008000f00 */
[----:B0-----:R-:W-:Y:S10]  /*23520*/  ENDCOLLECTIVE ;  /* 0x000000000000791b */ /* 0x001ff40003800000 */
.L_x_4110:
[----:B------:R-:W-:Y:S05]  /*23530*/  BSYNC B1 ;  /* 0x0000000000017941 */ /* 0x000fea0003800000 */
.L_x_4109:
[----:B------:R-:W-:Y:S05]  /*23540*/  BRA `(.L_x_3956) ;  /* 0xffffff9400147947 */ /* 0x000fea000383ffff */
.L_x_3959:
[----:B0-----:R0:W1:Y:S02]  /*23550*/  SYNCS.PHASECHK.TRANS64.TRYWAIT P0, [R22+URZ+0x30820], R8 ;  /* 0x03082008160075a7 */ /* 0x001064000800017f */
[----:B-1----:R-:W-:Y:S05]  /*23560*/  @!P0 NANOSLEEP.SYNCS 0x989680 ;  /* 0x009896800000895d */ /* 0x002fea0003900000 */
[----:B------:R-:W1:Y:S02]  /*23570*/  @!P0 SYNCS.PHASECHK.TRANS64 P0, [R22+URZ+0x30820], R8 ;  /* 0x03082008160085a7 */ /* 0x000e64000800007f */
[----:B-1----:R-:W-:Y:S05]  /*23580*/  @!P0 BRA `(.L_x_3959) ;  /* 0xfffffffc00f08947 */ /* 0x002fea000383ffff */
[----:B------:R-:W-:Y:S05]  /*23590*/  BRA `(.L_x_4111) ;  /* 0xffffff9400247947 */ /* 0x000fea000383ffff */
.L_x_3963:
[----:B-1----:R1:W2:Y:S02]  /*235a0*/  SYNCS.PHASECHK.TRANS64.TRYWAIT P0, [R12+URZ+0x308a0], R11 ;  /* 0x0308a00b0c0075a7 */ /* 0x0022a4000800017f */
[----:B--2---:R-:W-:Y:S05]  /*235b0*/  @!P0 NANOSLEEP.SYNCS 0x989680 ;  /* 0x009896800000895d */ /* 0x004fea0003900000 */
[----:B------:R-:W2:Y:S02]  /*235c0*/  @!P0 SYNCS.PHASECHK.TRANS64 P0, [R12+URZ+0x308a0], R11 ;  /* 0x0308a00b0c0085a7 */ /* 0x000ea4000800007f */
[----:B--2---:R-:W-:Y:S05]  /*235d0*/  @!P0 BRA `(.L_x_3963) ;  /* 0xfffffffc00f08947 */ /* 0x004fea000383ffff */
[----:B------:R-:W-:Y:S05]  /*235e0*/  BRA `(.L_x_4112) ;  /* 0xffffff94003c7947 */ /* 0x000fea000383ffff */
.L_x_3970:
[----:B0-----:R0:W2:Y:S02]  /*235f0*/  SYNCS.PHASECHK.TRANS64.TRYWAIT P0, [R12+URZ+0x308c0], R11 ;  /* 0x0308c00b0c0075a7 */ /* 0x0010a4000800017f */
[----:B--2---:R-:W-:Y:S05]  /*23600*/  @!P0 NANOSLEEP.SYNCS 0x989680 ;  /* 0x009896800000895d */ /* 0x004fea0003900000 */
[----:B------:R-:W2:Y:S02]  /*23610*/  @!P0 SYNCS.PHASECHK.TRANS64 P0, [R12+URZ+0x308c0], R11 ;  /* 0x0308c00b0c0085a7 */ /* 0x000ea4000800007f */
[----:B--2---:R-:W-:Y:S05]  /*23620*/  @!P0 BRA `(.L_x_3970) ;  /* 0xfffffffc00f08947 */ /* 0x004fea000383ffff */
[----:B------:R-:W-:Y:S05]  /*23630*/  BRA `(.L_x_4113) ;  /* 0xffffff9800387947 */ /* 0x000fea000383ffff */
.L_x_3979:
[----:B-1----:R1:W2:Y:S02]  /*23640*/  SYNCS.PHASECHK.TRANS64.TRYWAIT P2, [R11+URZ+0x308a0], R10 ;  /* 0x0308a00a0b0075a7 */ /* 0x0022a4000804017f */
[----:B--2---:R-:W-:Y:S05]  /*23650*/  @!P2 NANOSLEEP.SYNCS 0x989680 ;  /* 0x009896800000a95d */ /* 0x004fea0003900000 */
[----:B------:R-:W2:Y:S02]  /*23660*/  @!P2 SYNCS.PHASECHK.TRANS64 P2, [R11+URZ+0x308a0], R10 ;  /* 0x0308a00a0b00a5a7 */ /* 0x000ea4000804007f */
[----:B--2---:R-:W-:Y:S05]  /*23670*/  @!P2 BRA `(.L_x_3979) ;  /* 0xfffffffc00f0a947 */ /* 0x004fea000383ffff */
[----:B------:R-:W-:Y:S05]  /*23680*/  BRA `(.L_x_4114) ;  /* 0xffffff9c006c7947 */ /* 0x000fea000383ffff */
.L_x_3986:
[----:B0-----:R0:W2:Y:S02]  /*23690*/  SYNCS.PHASECHK.TRANS64.TRYWAIT P2, [R11+URZ+0x308c0], R10 ;  /* 0x0308c00a0b0075a7 */ /* 0x0010a4000804017f */
[----:B--2---:R-:W-:Y:S05]  /*236a0*/  @!P2 NANOSLEEP.SYNCS 0x989680 ;  /* 0x009896800000a95d */ /* 0x004fea0003900000 */
[----:B------:R-:W2:Y:S02]  /*236b0*/  @!P2 SYNCS.PHASECHK.TRANS64 P2, [R11+URZ+0x308c0], R10 ;  /* 0x0308c00a0b00a5a7 */ /* 0x000ea4000804007f */
[----:B--2---:R-:W-:Y:S05]  /*236c0*/  @!P2 BRA `(.L_x_3986) ;  /* 0xfffffffc00f0a947 */ /* 0x004fea000383ffff */
[----:B------:R-:W-:Y:S05]  /*236d0*/  BRA `(.L_x_4115) ;  /* 0xffffffa000647947 */ /* 0x000fea000383ffff */
.L_x_4003:
        /* <DEDUP_REMOVED lines=8> */
[----:B0----5:R-:W-:Y:S05]  /*23760*/  WARPSYNC.COLLECTIVE R15, `(.L_x_4117) ;  /* 0x000000000f087348 */ /* 0x021fea0003c00000 */
[----:B------:R1:W2:Y:S02]  /*23770*/  SHFL.IDX P6, R14, R13, R12, R11 ;  /* 0x0000000c0d0e7389 */ /* 0x0002a400000c000b */
[----:B012--5:R-:W-:Y:S01]  /*23780*/  ENDCOLLECTIVE ;  /* 0x000000000000791b */ /* 0x027fe20003800000 */
.L_x_4117:
[----:B------:R-:W-:Y:S05]  /*23790*/  BSYNC B0 ;  /* 0x0000000000007941 */ /* 0x000fea0003800000 */
.L_x_4116:
[----:B------:R-:W-:Y:S05]  /*237a0*/  BRA `(.L_x_4118) ;  /* 0xffffffb000147947 */ /* 0x000fea000383ffff */
.L_x_4006:
[----:B0-----:R0:W1:Y:S02]  /*237b0*/  SYNCS.PHASECHK.TRANS64.TRYWAIT P0, [R7+URZ+0x30840], R2 ;  /* 0x03084002070075a7 */ /* 0x001064000800017f */
[----:B-1----:R-:W-:Y:S05]  /*237c0*/  @!P0 NANOSLEEP.SYNCS 0x989680 ;  /* 0x009896800000895d */ /* 0x002fea0003900000 */
[----:B------:R-:W1:Y:S02]  /*237d0*/  @!P0 SYNCS.PHASECHK.TRANS64 P0, [R7+URZ+0x30840], R2 ;  /* 0x03084002070085a7 */ /* 0x000e64000800007f */
[----:B-1----:R-:W-:Y:S05]  /*237e0*/  @!P0 BRA `(.L_x_4006) ;  /* 0xfffffffc00f08947 */ /* 0x002fea000383ffff */
[----:B------:R-:W-:Y:S05]  /*237f0*/  BRA `(.L_x_4119) ;  /* 0xffffffb000647947 */ /* 0x000fea000383ffff */
.L_x_4007:
        /* <DEDUP_REMOVED lines=8> */
.L_x_4121:
[----:B------:R-:W-:Y:S05]  /*23880*/  BSYNC B0 ;  /* 0x0000000000007941 */ /* 0x000fea0003800000 */
.L_x_4120:
        /* <DEDUP_REMOVED lines=9> */
.L_x_4122:
[----:B------:R-:W-:Y:S02]  /*23920*/  IMAD.MOV.U32 R13, RZ, RZ, R0 ;  /* 0x000000ffff0d7224 */ /* 0x000fe400078e0000 */
[----:B------:R-:W-:Y:S02]  /*23930*/  IMAD.MOV.U32 R12, RZ, RZ, 0x1 ;  /* 0x00000001ff0c7424 */ /* 0x000fe400078e00ff */
[----:B------:R-:W-:-:S07]  /*23940*/  IMAD.MOV.U32 R3, RZ, RZ, R14 ;  /* 0x000000ffff037224 */ /* 0x000fce00078e000e */
[----:B------:R-:W-:Y:S05]  /*23950*/  WARPSYNC.COLLECTIVE R15, `(.L_x_4123) ;  /* 0x000000000f087348 */ /* 0x000fea0003c00000 */
[----:B------:R0:W1:Y:S02]  /*23960*/  SHFL.IDX P6, R14, R13, R12, R11 ;  /* 0x0000000c0d0e7389 */ /* 0x00006400000c000b */
[----:B01----:R-:W-:Y:S01]  /*23970*/  ENDCOLLECTIVE ;  /* 0x000000000000791b */ /* 0x003fe20003800000 */
.L_x_4123:
        /* <DEDUP_REMOVED lines=17> */
.L_x_4124:
[----:B------:R-:W-:Y:S02]  /*23a90*/  @P1 IMAD R8, R5, 0x2, R22 ;  /* 0x0000000205081824 */ /* 0x000fe400078e0216 */
[----:B------:R-:W-:Y:S02]  /*23aa0*/  IMAD.MOV.U32 R13, RZ, RZ, R0 ;  /* 0x000000ffff0d7224 */ /* 0x000fe400078e0000 */
[----:B------:R-:W-:Y:S02]  /*23ab0*/  IMAD.MOV.U32 R12, RZ, RZ, 0x2 ;  /* 0x00000002ff0c7424 */ /* 0x000fe400078e00ff */
[----:B------:R-:W-:-:S07]  /*23ac0*/  IMAD.MOV.U32 R3, RZ, RZ, R14 ;  /* 0x000000ffff037224 */ /* 0x000fce00078e000e */
[----:B------:R-:W-:Y:S05]  /*23ad0*/  WARPSYNC.COLLECTIVE R15, `(.L_x_4125) ;  /* 0x000000000f087348 */ /* 0x000fea0003c00000 */
[----:B------:R0:W1:Y:S02]  /*23ae0*/  SHFL.IDX P6, R14, R13, R12, R11 ;  /* 0x0000000c0d0e7389 */ /* 0x00006400000c000b */
[----:B01----:R-:W-:Y:S01]  /*23af0*/  ENDCOLLECTIVE ;  /* 0x000000000000791b */ /* 0x003fe20003800000 */
.L_x_4125:
[----:B------:R-:W-:-:S05]  /*23b00*/  @P1 LEA R3, P0, R32, R3, 0x1 ;  /* 0x0000000320031211 */ /* 0x000fca00078008ff */
[----:B------:R-:W-:-:S05]  /*23b10*/  @P1 IMAD.X R2, RZ, RZ, R2, P0 ;  /* 0x000000ffff021224 */ /* 0x000fca00000e0602 */
[----:B------:R-:W-:Y:S02]  /*23b20*/  @P1 LOP3.LUT R3, R3, R2, RZ, 0x3c, !PT ;  /* 0x0000000203031212 */ /* 0x000fe400078e3cff */
[----:B------:R-:W-:Y:S02]  /*23b30*/  MOV R13, R4 ;  /* 0x00000004000d7202 */ /* 0x000fe40000000f00 */
        /* <DEDUP_REMOVED lines=13> */
.L_x_4126:
[----:B------:R-:W-:Y:S02]  /*23c10*/  @P1 IMAD R8, R5, 0x2, R22 ;  /* 0x0000000205081824 */ /* 0x000fe400078e0216 */
[----:B------:R-:W-:Y:S02]  /*23c20*/  IMAD.MOV.U32 R13, RZ, RZ, R0 ;  /* 0x000000ffff0d7224 */ /* 0x000fe400078e0000 */
[----:B------:R-:W-:Y:S02]  /*23c30*/  IMAD.MOV.U32 R12, RZ, RZ, 0x3 ;  /* 0x00000003ff0c7424 */ /* 0x000fe400078e00ff */
[----:B------:R-:W-:-:S07]  /*23c40*/  IMAD.MOV.U32 R3, RZ, RZ, R14 ;  /* 0x000000ffff037224 */ /* 0x000fce00078e000e */
[----:B------:R-:W-:Y:S05]  /*23c50*/  WARPSYNC.COLLECTIVE R15, `(.L_x_4127) ;  /* 0x000000000f087348 */ /* 0x000fea0003c00000 */
[----:B------:R0:W1:Y:S02]  /*23c60*/  SHFL.IDX P6, R14, R13, R12, R11 ;  /* 0x0000000c0d0e7389 */ /* 0x00006400000c000b */
[----:B01----:R-:W-:Y:S01]  /*23c70*/  ENDCOLLECTIVE ;  /* 0x000000000000791b */ /* 0x003fe20003800000 */
.L_x_4127:
        /* <DEDUP_REMOVED lines=17> */
.L_x_4128:
[----:B------:R-:W-:Y:S02]  /*23d90*/  @P1 IMAD R8, R5, 0x2, R22 ;  /* 0x0000000205081824 */ /* 0x000fe400078e0216 */
[----:B------:R-:W-:Y:S02]  /*23da0*/  IMAD.MOV.U32 R13, RZ, RZ, R0 ;  /* 0x000000ffff0d7224 */ /* 0x000fe400078e0000 */
[----:B------:R-:W-:Y:S02]  /*23db0*/  IMAD.MOV.U32 R12, RZ, RZ, 0x4 ;  /* 0x00000004ff0c7424 */ /* 0x000fe400078e00ff */
[----:B------:R-:W-:-:S07]  /*23dc0*/  IMAD.MOV.U32 R3, RZ, RZ, R14 ;  /* 0x000000ffff037224 */ /* 0x000fce00078e000e */
[----:B------:R-:W-:Y:S05]  /*23dd0*/  WARPSYNC.COLLECTIVE R15, `(.L_x_4129) ;  /* 0x000000000f087348 */ /* 0x000fea0003c00000 */
[----:B------:R0:W1:Y:S02]  /*23de0*/  SHFL.IDX P6, R14, R13, R12, R11 ;  /* 0x0000000c0d0e7389 */ /* 0x00006400000c000b */
[----:B01----:R-:W-:Y:S01]  /*23df0*/  ENDCOLLECTIVE ;  /* 0x000000000000791b */ /* 0x003fe20003800000 */
.L_x_4129:
        /* <DEDUP_REMOVED lines=17> */
.L_x_4130:
[----:B------:R-:W-:Y:S02]  /*23f10*/  @P1 IMAD R8, R5, 0x2, R22 ;  /* 0x0000000205081824 */ /* 0x000fe400078e0216 */
[----:B------:R-:W-:Y:S02]  /*23f20*/  IMAD.MOV.U32 R13, RZ, RZ, R0 ;  /* 0x000000ffff0d7224 */ /* 0x000fe400078e0000 */
[----:B------:R-:W-:Y:S02]  /*23f30*/  IMAD.MOV.U32 R12, RZ, RZ, 0x5 ;  /* 0x00000005ff0c7424 */ /* 0x000fe400078e00ff */
[----:B------:R-:W-:-:S07]  /*23f40*/  IMAD.MOV.U32 R3, RZ, RZ, R14 ;  /* 0x000000ffff037224 */ /* 0x000fce00078e000e */
[----:B------:R-:W-:Y:S05]  /*23f50*/  WARPSYNC.COLLECTIVE R15, `(.L_x_4131) ;  /* 0x000000000f087348 */ /* 0x000fea0003c00000 */
[----:B------:R0:W1:Y:S02]  /*23f60*/  SHFL.IDX P6, R14, R13, R12, R11 ;  /* 0x0000000c0d0e7389 */ /* 0x00006400000c000b */
[----:B01----:R-:W-:Y:S01]  /*23f70*/  ENDCOLLECTIVE ;  /* 0x000000000000791b */ /* 0x003fe20003800000 */
.L_x_4131:
        /* <DEDUP_REMOVED lines=10> */
.L_x_4132:
        /* <DEDUP_REMOVED lines=8> */
.L_x_4012:
        /* <DEDUP_REMOVED lines=9> */
.L_x_4134:
[----:B------:R-:W-:Y:S02]  /*24130*/  ISETP.GE.AND P1, PT, R4, R6, PT ;  /* 0x000000060400720c */ /* 0x000fe40003f26270 */
[----:B------:R-:W-:Y:S01]  /*24140*/  MOV R13, R0 ;  /* 0x00000000000d7202 */ /* 0x000fe20000000f00 */
[----:B------:R-:W-:-:S10]  /*24150*/  IMAD.MOV.U32 R2, RZ, RZ, R14 ;  /* 0x000000ffff027224 */ /* 0x000fd400078e000e */
[----:B------:R-:W-:Y:S05]  /*24160*/  WARPSYNC.COLLECTIVE R15, `(.L_x_4135) ;  /* 0x000000000f087348 */ /* 0x000fea0003c00000 */
[----:B------:R0:W1:Y:S02]  /*24170*/  SHFL.IDX P6, R14, R13, R12, R11 ;  /* 0x0000000c0d0e7389 */ /* 0x00006400000c000b */
[----:B01----:R-:W-:Y:S01]  /*24180*/  ENDCOLLECTIVE ;  /* 0x000000000000791b */ /* 0x003fe20003800000 */
.L_x_4135:
[----:B------:R-:W-:Y:S02]  /*24190*/  IMAD.MOV.U32 R13, RZ, RZ, R5 ;  /* 0x000000ffff0d7224 */ /* 0x000fe400078e0005 */
[----:B------:R-:W-:Y:S02]  /*241a0*/  IMAD.MOV.U32 R12, RZ, RZ, 0x1 ;  /* 0x00000001ff0c7424 */ /* 0x000fe400078e00ff */
[----:B------:R-:W-:-:S07]  /*241b0*/  IMAD.MOV.U32 R3, RZ, RZ, R14 ;  /* 0x000000ffff037224 */ /* 0x000fce00078e000e */
[----:B------:R-:W-:Y:S05]  /*241c0*/  WARPSYNC.COLLECTIVE R15, `(.L_x_4136) ;  /* 0x000000000f087348 */ /* 0x000fea0003c00000 */
[----:B------:R0:W1:Y:S02]  /*241d0*/  SHFL.IDX P6, R14, R13, R12, R11 ;  /* 0x0000000c0d0e7389 */ /* 0x00006400000c000b */
[----:B01----:R-:W-:Y:S01]  /*241e0*/  ENDCOLLECTIVE ;  /* 0x000000000000791b */ /* 0x003fe20003800000 */
.L_x_4136:
        /* <DEDUP_REMOVED lines=16> */
.L_x_4137:
[----:B------:R-:W-:Y:S02]  /*242f0*/  IMAD.MOV.U32 R13, RZ, RZ, R5 ;  /* 0x000000ffff0d7224 */ /* 0x000fe400078e0005 */
[----:B------:R-:W-:Y:S02]  /*24300*/  IMAD.MOV.U32 R12, RZ, RZ, 0x2 ;  /* 0x00000002ff0c7424 */ /* 0x000fe400078e00ff */
[----:B------:R-:W-:-:S07]  /*24310*/  IMAD.MOV.U32 R3, RZ, RZ, R14 ;  /* 0x000000ffff037224 */ /* 0x000fce00078e000e */
[----:B------:R-:W-:Y:S05]  /*24320*/  WARPSYNC.COLLECTIVE R15, `(.L_x_4138) ;  /* 0x000000000f087348 */ /* 0x000fea0003c00000 */
[----:B------:R0:W1:Y:S02]  /*24330*/  SHFL.IDX P6, R14, R13, R12, R11 ;  /* 0x0000000c0d0e7389 */ /* 0x00006400000c000b */
[----:B01----:R-:W-:Y:S01]  /*24340*/  ENDCOLLECTIVE ;  /* 0x000000000000791b */ /* 0x003fe20003800000 */
.L_x_4138:
        /* <DEDUP_REMOVED lines=17> */
.L_x_4139:
[----:B------:R-:W-:Y:S02]  /*24460*/  IMAD.MOV.U32 R13, RZ, RZ, R5 ;  /* 0x000000ffff0d7224 */ /* 0x000fe400078e0005 */
[----:B------:R-:W-:Y:S02]  /*24470*/  IMAD.MOV.U32 R12, RZ, RZ, 0x3 ;  /* 0x00000003ff0c7424 */ /* 0x000fe400078e00ff */
[----:B------:R-:W-:-:S07]  /*24480*/  IMAD.MOV.U32 R3, RZ, RZ, R14 ;  /* 0x000000ffff037224 */ /* 0x000fce00078e000e */
[----:B------:R-:W-:Y:S05]  /*24490*/  WARPSYNC.COLLECTIVE R15, `(.L_x_4140) ;  /* 0x000000000f087348 */ /* 0x000fea0003c00000 */
[----:B------:R0:W1:Y:S02]  /*244a0*/  SHFL.IDX P6, R14, R13, R12, R11 ;  /* 0x0000000c0d0e7389 */ /* 0x00006400000c000b */
[----:B01----:R-:W-:Y:S01]  /*244b0*/  ENDCOLLECTIVE ;  /* 0x000000000000791b */ /* 0x003fe20003800000 */
.L_x_4140:
        /* <DEDUP_REMOVED lines=17> */
.L_x_4141:
[----:B------:R-:W-:Y:S02]  /*245d0*/  IMAD.MOV.U32 R13, RZ, RZ, R5 ;  /* 0x000000ffff0d7224 */ /* 0x000fe400078e0005 */
[----:B------:R-:W-:Y:S01]  /*245e0*/  IMAD.MOV.U32 R12, RZ, RZ, 0x4 ;  /* 0x00000004ff0c7424 */ /* 0x000fe200078e00ff */
[----:B------:R-:W-:-:S07]  /*245f0*/  MOV R3, R14 ;  /* 0x0000000e00037202 */ /* 0x000fce0000000f00 */
[----:B------:R-:W-:Y:S05]  /*24600*/  WARPSYNC.COLLECTIVE R15, `(.L_x_4142) ;  /* 0x000000000f087348 */ /* 0x000fea0003c00000 */
[----:B------:R0:W1:Y:S02]  /*24610*/  SHFL.IDX P6, R14, R13, R12, R11 ;  /* 0x0000000c0d0e7389 */ /* 0x00006400000c000b */
[----:B01----:R-:W-:Y:S01]  /*24620*/  ENDCOLLECTIVE ;  /* 0x000000000000791b */ /* 0x003fe20003800000 */
.L_x_4142:
[----:B------:R-:W-:-:S05]  /*24630*/  @!P1 LEA R7, P4, R32, R3, 0x1 ;  /* 0x0000000320079211 */ /* 0x000fca00078808ff */
[----:B------:R-:W-:Y:S02]  /*24640*/  @!P1 IMAD.X R8, RZ, RZ, R2, P4 ;  /* 0x000000ffff089224 */ /* 0x000fe400020e0602 */
[----:B------:R-:W-:Y:S02]  /*24650*/  @!P1 IMAD.MOV.U32 R2, RZ, RZ, R7 ;  /* 0x000000ffff029224 */ /* 0x000fe400078e0007 */
        /* <DEDUP_REMOVED lines=14> */
.L_x_4143:
[----:B------:R-:W-:Y:S02]  /*24740*/  IMAD.MOV.U32 R13, RZ, RZ, R5 ;  /* 0x000000ffff0d7224 */ /* 0x000fe400078e0005 */
[----:B------:R-:W-:Y:S02]  /*24750*/  IMAD.MOV.U32 R12, RZ, RZ, 0x5 ;  /* 0x00000005ff0c7424 */ /* 0x000fe400078e00ff */
[----:B------:R-:W-:-:S07]  /*24760*/  IMAD.MOV.U32 R3, RZ, RZ, R14 ;  /* 0x000000ffff037224 */ /* 0x000fce00078e000e */
[----:B------:R-:W-:Y:S05]  /*24770*/  WARPSYNC.COLLECTIVE R15, `(.L_x_4144) ;  /* 0x000000000f087348 */ /* 0x000fea0003c00000 */
[----:B------:R0:W1:Y:S02]  /*24780*/  SHFL.IDX P6, R14, R13, R12, R11 ;  /* 0x0000000c0d0e7389 */ /* 0x00006400000c000b */
[----:B01----:R-:W-:Y:S01]  /*24790*/  ENDCOLLECTIVE ;  /* 0x000000000000791b */ /* 0x003fe20003800000 */
.L_x_4144:
        /* <DEDUP_REMOVED lines=17> */
.L_x_4145:
[----:B------:R-:W-:Y:S02]  /*248b0*/  IMAD.MOV.U32 R13, RZ, RZ, R5 ;  /* 0x000000ffff0d7224 */ /* 0x000fe400078e0005 */
[----:B------:R-:W-:Y:S02]  /*248c0*/  IMAD.MOV.U32 R12, RZ, RZ, 0x6 ;  /* 0x00000006ff0c7424 */ /* 0x000fe400078e00ff */
[----:B------:R-:W-:-:S07]  /*248d0*/  IMAD.MOV.U32 R3, RZ, RZ, R14 ;  /* 0x000000ffff037224 */ /* 0x000fce00078e000e */
[----:B------:R-:W-:Y:S05]  /*248e0*/  WARPSYNC.COLLECTIVE R15, `(.L_x_4146) ;  /* 0x000000000f087348 */ /* 0x000fea0003c00000 */
[----:B------:R0:W1:Y:S02]  /*248f0*/  SHFL.IDX P6, R14, R13, R12, R11 ;  /* 0x0000000c0d0e7389 */ /* 0x00006400000c000b */
[----:B01----:R-:W-:Y:S01]  /*24900*/  ENDCOLLECTIVE ;  /* 0x000000000000791b */ /* 0x003fe20003800000 */
.L_x_4146:
        /* <DEDUP_REMOVED lines=17> */
.L_x_4147:
[----:B------:R-:W-:Y:S02]  /*24a20*/  IMAD.MOV.U32 R13, RZ, RZ, R5 ;  /* 0x000000ffff0d7224 */ /* 0x000fe400078e0005 */
[----:B------:R-:W-:Y:S02]  /*24a30*/  IMAD.MOV.U32 R12, RZ, RZ, 0x7 ;  /* 0x00000007ff0c7424 */ /* 0x000fe400078e00ff */
[----:B------:R-:W-:-:S07]  /*24a40*/  IMAD.MOV.U32 R3, RZ, RZ, R14 ;  /* 0x000000ffff037224 */ /* 0x000fce00078e000e */
[----:B------:R-:W-:Y:S05]  /*24a50*/  WARPSYNC.COLLECTIVE R15, `(.L_x_4148) ;  /* 0x000000000f087348 */ /* 0x000fea0003c00000 */
[----:B------:R0:W1:Y:S02]  /*24a60*/  SHFL.IDX P6, R14, R13, R12, R11 ;  /* 0x0000000c0d0e7389 */ /* 0x00006400000c000b */
[----:B01----:R-:W-:Y:S01]  /*24a70*/  ENDCOLLECTIVE ;  /* 0x000000000000791b */ /* 0x003fe20003800000 */
.L_x_4148:
[----:B------:R-:W-:-:S04]  /*24a80*/  @!P1 LEA R7, P4, R32, R3, 0x1 ;  /* 0x0000000320079211 */ /* 0x000fc800078808ff */
[----:B------:R-:W-:Y:S01]  /*24a90*/  @!P1 IADD3.X R8, RZ, R2, RZ, P4, !PT ;  /* 0x00000002ff089210 */ /* 0x000fe200027fe4ff */
[----:B------:R-:W-:-:S04]  /*24aa0*/  @!P1 IMAD.MOV.U32 R2, RZ, RZ, R7 ;  /* 0x000000ffff029224 */ /* 0x000fc800078e0007 */
        /* <DEDUP_REMOVED lines=9> */
[----:B0-----:R-:W-:Y:S05]  /*24b40*/  WARPSYNC.COLLECTIVE R15, `(.L_x_4149) ;  /* 0x000000000f087348 */ /* 0x001fea0003c00000 */
[----:B------:R1:W2:Y:S02]  /*24b50*/  SHFL.IDX P6, R14, R13, R12, R11 ;  /* 0x0000000c0d0e7389 */ /* 0x0002a400000c000b */
[----:B012---:R-:W-:Y:S01]  /*24b60*/  ENDCOLLECTIVE ;  /* 0x000000000000791b */ /* 0x007fe20003800000 */
.L_x_4149:
[----:B------:R-:W-:Y:S05]  /*24b70*/  BRA `(.L_x_4150) ;  /* 0xffffffac00fc7947 */ /* 0x000fea000383ffff */
.L_x_4017:
[----:B0-----:R0:W1:Y:S02]  /*24b80*/  SYNCS.PHASECHK.TRANS64.TRYWAIT P0, [R22+URZ+0x30820], R3 ;  /* 0x03082003160075a7 */ /* 0x001064000800017f */
[----:B-1----:R-:W-:Y:S05]  /*24b90*/  @!P0 NANOSLEEP.SYNCS 0x989680 ;  /* 0x009896800000895d */ /* 0x002fea0003900000 */
[----:B------:R-:W1:Y:S02]  /*24ba0*/  @!P0 SYNCS.PHASECHK.TRANS64 P0, [R22+URZ+0x30820], R3 ;  /* 0x03082003160085a7 */ /* 0x000e64000800007f */
[----:B-1----:R-:W-:Y:S05]  /*24bb0*/  @!P0 BRA `(.L_x_4017) ;  /* 0xfffffffc00f08947 */ /* 0x002fea000383ffff */
[----:B------:R-:W-:Y:S05]  /*24bc0*/  BRA `(.L_x_4151) ;  /* 0xffffffb000747947 */ /* 0x000fea000383ffff */
.L_x_4022:
[----:B0-----:R0:W1:Y:S02]  /*24bd0*/  SYNCS.PHASECHK.TRANS64.TRYWAIT P0, [R7+URZ+0x30840], R2 ;  /* 0x03084002070075a7 */ /* 0x001064000800017f */
[----:B-1----:R-:W-:Y:S05]  /*24be0*/  @!P0 NANOSLEEP.SYNCS 0x989680 ;  /* 0x009896800000895d */ /* 0x002fea0003900000 */
[----:B------:R-:W1:Y:S02]  /*24bf0*/  @!P0 SYNCS.PHASECHK.TRANS64 P0, [R7+URZ+0x30840], R2 ;  /* 0x03084002070085a7 */ /* 0x000e64000800007f */
[----:B-1----:R-:W-:Y:S05]  /*24c00*/  @!P0 BRA `(.L_x_4022) ;  /* 0xfffffffc00f08947 */ /* 0x002fea000383ffff */
[----:B------:R-:W-:Y:S05]  /*24c10*/  BRA `(.L_x_4152) ;  /* 0xffffffb4004c7947 */ /* 0x000fea000383ffff */
.L_x_4023:
        /* <DEDUP_REMOVED lines=8> */
.L_x_4154:
[----:B------:R-:W-:Y:S05]  /*24ca0*/  BSYNC B1 ;  /* 0x0000000000017941 */ /* 0x000fea0003800000 */
.L_x_4153:
[----:B------:R0:W-:Y:S04]  /*24cb0*/  STL [R1+0x118], R0 ;  /* 0x0001180001007387 */ /* 0x0001e80000100800 */
[----:B0-----:R0:W5:Y:S01]  /*24cc0*/  LDL.LU R0, [R1] ;  /* 0x0000000001007983 */ /* 0x0011620000300800 */
[----:B------:R-:W-:Y:S02]  /*24cd0*/  IMAD.MOV.U32 R13, RZ, RZ, R8 ;  /* 0x000000ffff0d7224 */ /* 0x000fe400078e0008 */
[----:B------:R-:W-:Y:S02]  /*24ce0*/  IMAD.MOV.U32 R12, RZ, RZ, RZ ;  /* 0x000000ffff0c7224 */ /* 0x000fe400078e00ff */
[----:B------:R-:W-:Y:S02]  /*24cf0*/  IMAD.MOV.U32 R11, RZ, RZ, 0x181f ;  /* 0x0000181fff0b7424 */ /* 0x000fe400078e00ff */
[----:B------:R-:W-:-:S02]  /*24d00*/  IMAD.MOV.U32 R15, RZ, RZ, -0x1 ;  /* 0xffffffffff0f7424 */ /* 0x000fc400078e00ff */
[----:B------:R-:W-:Y:S02]  /*24d10*/  IMAD.MOV.U32 R3, RZ, RZ, R14 ;  /* 0x000000ffff037224 */ /* 0x000fe400078e000e */
[----:B0-----:R-:W-:-:S07]  /*24d20*/  IMAD.SHL.U32 R4, R32, 0x2, RZ ;  /* 0x0000000220047824 */ /* 0x001fce00078e00ff */
[----:B-----5:R-:W-:Y:S05]  /*24d30*/  WARPSYNC.COLLECTIVE R15, `(.L_x_4155) ;  /* 0x000000000f087348 */ /* 0x020fea0003c00000 */
[----:B------:R0:W1:Y:S02]  /*24d40*/  SHFL.IDX P6, R14, R13, R12, R11 ;  /* 0x0000000c0d0e7389 */ /* 0x00006400000c000b */
[----:B01---5:R-:W-:Y:S01]  /*24d50*/  ENDCOLLECTIVE ;  /* 0x000000000000791b */ /* 0x023fe20003800000 */
.L_x_4155:
[----:B------:R-:W-:Y:S02]  /*24d60*/  IMAD R5, R5, 0x2, R22 ;  /* 0x0000000205057824 */ /* 0x000fe400078e0216 */
[----:B------:R-:W-:Y:S02]  /*24d70*/  IMAD.MOV.U32 R13, RZ, RZ, R6 ;  /* 0x000000ffff0d7224 */ /* 0x000fe400078e0006 */
[----:B------:R-:W-:Y:S02]  /*24d80*/  IMAD.MOV.U32 R12, RZ, RZ, 0x1 ;  /* 0x00000001ff0c7424 */ /* 0x000fe400078e00ff */
[----:B------:R-:W-:-:S07]  /*24d90*/  IMAD.MOV.U32 R2, RZ, RZ, R14 ;  /* 0x000000ffff027224 */ /* 0x000fce00078e000e */
[----:B------:R-:W-:Y:S05]  /*24da0*/  WARPSYNC.COLLECTIVE R15, `(.L_x_4156) ;  /* 0x000000000f087348 */ /* 0x000fea0003c00000 */
[----:B------:R0:W1:Y:S02]  /*24db0*/  SHFL.IDX P6, R14, R13, R12, R11 ;  /* 0x0000000c0d0e7389 */ /* 0x00006400000c000b */
[----:B01----:R-:W-:Y:S01]  /*24dc0*/  ENDCOLLECTIVE ;  /* 0x000000000000791b */ /* 0x003fe20003800000 */
.L_x_4156:
[----:B------:R-:W-:-:S05]  /*24dd0*/  IADD3 R2, P0, R2, R4, RZ ;  /* 0x0000000402027210 */ /* 0x000fca0007f1e0ff */
[----:B------:R-:W-:Y:S02]  /*24de0*/  IMAD.X R3, RZ, RZ, R3, P0 ;  /* 0x000000ffff037224 */ /* 0x000fe400000e0603 */
[----:B------:R-:W-:Y:S01]  /*24df0*/  IMAD.MOV.U32 R13, RZ, RZ, R8 ;  /* 0x000000ffff0d7224 */ /* 0x000fe200078e0008 */
[----:B------:R-:W-:-:S04]  /*24e00*/  LOP3.LUT R0, R0, 0xffffffbf, RZ, 0xc0, !PT ;  /* 0xffffffbf00007812 */ /* 0x000fc800078ec0ff */
[----:B------:R-:W-:-:S04]  /*24e10*/  @P1 LOP3.LUT R0, R0, 0x40, RZ, 0xfc, !PT ;  /* 0x0000004000001812 */ /* 0x000fc800078efcff */
[----:B------:R-:W-:Y:S01]  /*24e20*/  LOP3.LUT P1, RZ, R0, 0x4, RZ, 0xc0, !PT ;  /* 0x0000000400ff7812 */ /* 0x000fe2000782c0ff */
[----:B------:R0:W-:-:S12]  /*24e30*/  STL [R1], R0 ;  /* 0x0000000001007387 */ /* 0x0001d80000100800 */
[----:B------:R-:W-:Y:S01]  /*24e40*/  @!PT LDS RZ, [RZ] ;  /* 0x00000000fffff984 */ /* 0x000fe20000000800 */
[----:B------:R-:W-:Y:S01]  /*24e50*/  @!PT LDS RZ, [RZ] ;  /* 0x00000000fffff984 */ /* 0x000fe20000000800 */
[----:B------:R-:W-:Y:S01]  /*24e60*/  @!PT LDS RZ, [RZ] ;  /* 0x00000000fffff984 */ /* 0x000fe20000000800 */
[----:B------:R-:W-:Y:S04]  /*24e70*/  LDGSTS.E.BYPASS.LTC128B.128 [R5+0x1e400], desc[UR48][R2.64], !P1 ;  /* 0x1e40000002057fae */ /* 0x000fe8000c901d70 */
[----:B------:R-:W-:Y:S04]  /*24e80*/  LDGSTS.E.BYPASS.LTC128B.128 [R5+0x21400], desc[UR48][R2.64+0x80], !P5 ;  /* 0x2140008002057fae */ /* 0x000fe8000e901d70 */
[----:B------:R1:W-:Y:S02]  /*24e90*/  LDGSTS.E.BYPASS.LTC128B.128 [R5+0x24400], desc[UR48][R2.64+0x100], !P4 ;  /* 0x2440010002057fae */ /* 0x0003e4000e101d70 */
[----:B01----:R-:W-:-:S07]  /*24ea0*/  IMAD.MOV.U32 R3, RZ, RZ, R14 ;  /* 0x000000ffff037224 */ /* 0x003fce00078e000e */
[----:B------:R-:W-:Y:S05]  /*24eb0*/  WARPSYNC.COLLECTIVE R15, `(.L_x_4157) ;  /* 0x000000000f087348 */ /* 0x000fea0003c00000 */
[----:B------:R0:W1:Y:S02]  /*24ec0*/  SHFL.IDX P6, R14, R13, R12, R11 ;  /* 0x0000000c0d0e7389 */ /* 0x00006400000c000b */
[----:B01----:R-:W-:Y:S01]  /*24ed0*/  ENDCOLLECTIVE ;  /* 0x000000000000791b */ /* 0x003fe20003800000 */
.L_x_4157:
[----:B------:R-:W-:Y:S02]  /*24ee0*/  IMAD.MOV.U32 R13, RZ, RZ, R6 ;  /* 0x000000ffff0d7224 */ /* 0x000fe400078e0006 */
[----:B------:R-:W-:Y:S02]  /*24ef0*/  IMAD.MOV.U32 R12, RZ, RZ, 0x2 ;  /* 0x00000002ff0c7424 */ /* 0x000fe400078e00ff */
[----:B------:R-:W-:-:S07]  /*24f00*/  IMAD.MOV.U32 R2, RZ, RZ, R14 ;  /* 0x000000ffff027224 */ /* 0x000fce00078e000e */
[----:B------:R-:W-:Y:S05]  /*24f10*/  WARPSYNC.COLLECTIVE R15, `(.L_x_4158) ;  /* 0x000000000f087348 */ /* 0x000fea0003c00000 */
[----:B------:R0:W1:Y:S02]  /*24f20*/  SHFL.IDX P6, R14, R13, R12, R11 ;  /* 0x0000000c0d0e7389 */ /* 0x00006400000c000b */
[----:B01----:R-:W-:Y:S01]  /*24f30*/  ENDCOLLECTIVE ;  /* 0x000000000000791b */ /* 0x003fe20003800000 */
.L_x_4158:
        /* <DEDUP_REMOVED lines=13> */
.L_x_4159:
[----:B------:R-:W-:Y:S02]  /*25010*/  IMAD.MOV.U32 R13, RZ, RZ, R6 ;  /* 0x000000ffff0d7224 */ /* 0x000fe400078e0006 */
[----:B------:R-:W-:Y:S02]  /*25020*/  IMAD.MOV.U32 R12, RZ, RZ, 0x3 ;  /* 0x00000003ff0c7424 */ /* 0x000fe400078e00ff */
[----:B------:R-:W-:-:S07]  /*25030*/  IMAD.MOV.U32 R2, RZ, RZ, R14 ;  /* 0x000000ffff027224 */ /* 0x000fce00078e000e */
[----:B------:R-:W-:Y:S05]  /*25040*/  WARPSYNC.COLLECTIVE R15, `(.L_x_4160) ;  /* 0x000000000f087348 */ /* 0x000fea0003c00000 */
[----:B------:R0:W1:Y:S02]  /*25050*/  SHFL.IDX P6, R14, R13, R12, R11 ;  /* 0x0000000c0d0e7389 */ /* 0x00006400000c000b */
[----:B01----:R-:W-:Y:S01]  /*25060*/  ENDCOLLECTIVE ;  /* 0x000000000000791b */ /* 0x003fe20003800000 */
.L_x_4160:
        /* <DEDUP_REMOVED lines=13> */
.L_x_4161:
[----:B------:R-:W-:Y:S02]  /*25140*/  IMAD.MOV.U32 R13, RZ, RZ, R6 ;  /* 0x000000ffff0d7224 */ /* 0x000fe400078e0006 */
[----:B------:R-:W-:Y:S02]  /*25150*/  IMAD.MOV.U32 R12, RZ, RZ, 0x4 ;  /* 0x00000004ff0c7424 */ /* 0x000fe400078e00ff */
[----:B------:R-:W-:-:S07]  /*25160*/  IMAD.MOV.U32 R2, RZ, RZ, R14 ;  /* 0x000000ffff027224 */ /* 0x000fce00078e000e */
[----:B------:R-:W-:Y:S05]  /*25170*/  WARPSYNC.COLLECTIVE R15, `(.L_x_4162) ;  /* 0x000000000f087348 */ /* 0x000fea0003c00000 */
[----:B------:R0:W1:Y:S02]  /*25180*/  SHFL.IDX P6, R14, R13, R12, R11 ;  /* 0x0000000c0d0e7389 */ /* 0x00006400000c000b */
[----:B01----:R-:W-:Y:S01]  /*25190*/  ENDCOLLECTIVE ;  /* 0x000000000000791b */ /* 0x003fe20003800000 */
.L_x_4162:
        /* <DEDUP_REMOVED lines=13> */
.L_x_4163:
        /* <DEDUP_REMOVED lines=8> */
[----:B------:R0:W5:Y:S01]  /*252f0*/  LDL.LU R0, [R1+0x118] ;  /* 0x0001180001007983 */ /* 0x0001620000300800 */
[----:B------:R-:W-:Y:S02]  /*25300*/  IMAD.MOV.U32 R13, RZ, RZ, R6 ;  /* 0x000000ffff0d7224 */ /* 0x000fe400078e0006 */
[----:B------:R-:W-:Y:S01]  /*25310*/  IMAD.MOV.U32 R12, RZ, RZ, 0x5 ;  /* 0x00000005ff0c7424 */ /* 0x000fe200078e00ff */
[----:B------:R0:W-:Y:S06]  /*25320*/  LDGSTS.E.BYPASS.LTC128B.128 [R5+0x23400], desc[UR48][R2.64+0x80], !P5 ;  /* 0x2340008002057fae */ /* 0x0001ec000e901d70 */
[----:B0----5:R-:W-:Y:S05]  /*25330*/  WARPSYNC.COLLECTIVE R15, `(.L_x_4164) ;  /* 0x000000000f087348 */ /* 0x021fea0003c00000 */
[----:B------:R1:W2:Y:S02]  /*25340*/  SHFL.IDX P6, R14, R13, R12, R11 ;  /* 0x0000000c0d0e7389 */ /* 0x0002a400000c000b */
[----:B012--5:R-:W-:Y:S01]  /*25350*/  ENDCOLLECTIVE ;  /* 0x000000000000791b */ /* 0x027fe20003800000 */
.L_x_4164:
[----:B------:R-:W-:Y:S01]  /*25360*/  @!PT LDS RZ, [RZ] ;  /* 0x00000000fffff984 */ /* 0x000fe20000000800 */
[----:B------:R-:W-:Y:S01]  /*25370*/  @!PT LDS RZ, [RZ] ;  /* 0x00000000fffff984 */ /* 0x000fe20000000800 */
[----:B------:R-:W-:Y:S01]  /*25380*/  @!PT LDS RZ, [RZ] ;  /* 0x00000000fffff984 */ /* 0x000fe20000000800 */
[----:B------:R0:W-:Y:S01]  /*25390*/  LDGSTS.E.BYPASS.LTC128B.128 [R5+0x26400], desc[UR48][R2.64+0x100], !P4 ;  /* 0x2640010002057fae */ /* 0x0001e2000e101d70 */
[----:B------:R-:W-:Y:S02]  /*253a0*/  IMAD.MOV.U32 R13, RZ, RZ, R8 ;  /* 0x000000ffff0d7224 */ /* 0x000fe400078e0008 */
[----:B------:R-:W-:-:S07]  /*253b0*/  IMAD.MOV.U32 R34, RZ, RZ, R14 ;  /* 0x000000ffff227224 */ /* 0x000fce00078e000e */
[----:B0-----:R-:W-:Y:S05]  /*253c0*/  WARPSYNC.COLLECTIVE R15, `(.L_x_4165) ;  /* 0x000000000f087348 */ /* 0x001fea0003c00000 */
[----:B------:R1:W2:Y:S02]  /*253d0*/  SHFL.IDX P6, R14, R13, R12, R11 ;  /* 0x0000000c0d0e7389 */ /* 0x0002a400000c000b */
[----:B012---:R-:W-:Y:S01]  /*253e0*/  ENDCOLLECTIVE ;  /* 0x000000000000791b */ /* 0x007fe20003800000 */
.L_x_4165:
[----:B------:R-:W-:Y:S01]  /*253f0*/  IMAD.MOV.U32 R2, RZ, RZ, R14 ;  /* 0x000000ffff027224 */ /* 0x000fe200078e000e */
[----:B------:R-:W-:Y:S06]  /*25400*/  BRA `(.L_x_4166) ;  /* 0xffffffb000587947 */ /* 0x000fec000383ffff */
.L_x_4028:
[----:B0-----:R0:W2:Y:S02]  /*25410*/  SYNCS.PHASECHK.TRANS64.TRYWAIT P0, [R6+URZ+0x30860], R2 ;  /* 0x03086002060075a7 */ /* 0x0010a4000800017f */
[----:B--2---:R-:W-:Y:S05]  /*25420*/  @!P0 NANOSLEEP.SYNCS 0x989680 ;  /* 0x009896800000895d */ /* 0x004fea0003900000 */
[----:B------:R-:W2:Y:S02]  /*25430*/  @!P0 SYNCS.PHASECHK.TRANS64 P0, [R6+URZ+0x30860], R2 ;  /* 0x03086002060085a7 */ /* 0x000ea4000800007f */
[----:B--2---:R-:W-:Y:S05]  /*25440*/  @!P0 BRA `(.L_x_4028) ;  /* 0xfffffffc00f08947 */ /* 0x004fea000383ffff */
[----:B------:R-:W-:Y:S05]  /*25450*/  BRA `(.L_x_4167) ;  /* 0xffffffb000c07947 */ /* 0x000fea000383ffff */
.L_x_4029:
        /* <DEDUP_REMOVED lines=8> */
.L_x_4169:
[----:B------:R-:W-:Y:S05]  /*254e0*/  BSYNC B1 ;  /* 0x0000000000017941 */ /* 0x000fea0003800000 */
.L_x_4168:
[----:B------:R-:W-:Y:S01]  /*254f0*/  IMAD.MOV.U32 R13, RZ, RZ, R23 ;  /* 0x000000ffff0d7224 */ /* 0x000fe200078e0017 */
[----:B------:R-:W-:Y:S01]  /*25500*/  MOV R11, 0x181f ;  /* 0x0000181f000b7802 */ /* 0x000fe20000000f00 */
[----:B------:R-:W-:Y:S02]  /*25510*/  IMAD.MOV.U32 R12, RZ, RZ, RZ ;  /* 0x000000ffff0c7224 */ /* 0x000fe400078e00ff */
[----:B------:R-:W-:Y:S02]  /*25520*/  IMAD.MOV.U32 R15, RZ, RZ, -0x1 ;  /* 0xffffffffff0f7424 */ /* 0x000fe400078e00ff */
[----:B------:R-:W-:Y:S02]  /*25530*/  IMAD.MOV.U32 R3, RZ, RZ, R14 ;  /* 0x000000ffff037224 */ /* 0x000fe400078e000e */
[----:B------:R-:W-:-:S07]  /*25540*/  IMAD R5, R5, 0x2, R22 ;  /* 0x0000000205057824 */ /* 0x000fce00078e0216 */
[----:B------:R-:W-:Y:S05]  /*25550*/  WARPSYNC.COLLECTIVE R15, `(.L_x_4170) ;  /* 0x000000000f087348 */ /* 0x000fea0003c00000 */
[----:B------:R0:W1:Y:S02]  /*25560*/  SHFL.IDX P6, R14, R13, R12, R11 ;  /* 0x0000000c0d0e7389 */ /* 0x00006400000c000b */
[----:B01----:R-:W-:Y:S01]  /*25570*/  ENDCOLLECTIVE ;  /* 0x000000000000791b */ /* 0x003fe20003800000 */
.L_x_4170:
[----:B------:R-:W-:Y:S02]  /*25580*/  IMAD.MOV.U32 R13, RZ, RZ, R24 ;  /* 0x000000ffff0d7224 */ /* 0x000fe400078e0018 */
[----:B------:R-:W-:Y:S02]  /*25590*/  IMAD.MOV.U32 R12, RZ, RZ, 0x1 ;  /* 0x00000001ff0c7424 */ /* 0x000fe400078e00ff */
[----:B------:R-:W-:-:S07]  /*255a0*/  IMAD.MOV.U32 R2, RZ, RZ, R14 ;  /* 0x000000ffff027224 */ /* 0x000fce00078e000e */
[----:B------:R-:W-:Y:S05]  /*255b0*/  WARPSYNC.COLLECTIVE R15, `(.L_x_4171) ;  /* 0x000000000f087348 */ /* 0x000fea0003c00000 */
[----:B------:R0:W1:Y:S02]  /*255c0*/  SHFL.IDX P6, R14, R13, R12, R11 ;  /* 0x0000000c0d0e7389 */ /* 0x00006400000c000b */
[----:B01----:R-:W-:Y:S01]  /*255d0*/  ENDCOLLECTIVE ;  /* 0x000000000000791b */ /* 0x003fe20003800000 */
.L_x_4171:
        /* <DEDUP_REMOVED lines=16> */
.L_x_4172:
[----:B------:R-:W-:Y:S02]  /*256e0*/  IMAD.MOV.U32 R13, RZ, RZ, R24 ;  /* 0x000000ffff0d7224 */ /* 0x000fe400078e0018 */
[----:B------:R-:W-:Y:S02]  /*256f0*/  IMAD.MOV.U32 R12, RZ, RZ, 0x2 ;  /* 0x00000002ff0c7424 */ /* 0x000fe400078e00ff */
[----:B------:R-:W-:-:S07]  /*25700*/  IMAD.MOV.U32 R2, RZ, RZ, R14 ;  /* 0x000000ffff027224 */ /* 0x000fce00078e000e */
[----:B------:R-:W-:Y:S05]  /*25710*/  WARPSYNC.COLLECTIVE R15, `(.L_x_4173) ;  /* 0x000000000f087348 */ /* 0x000fea0003c00000 */
[----:B------:R0:W1:Y:S02]  /*25720*/  SHFL.IDX P6, R14, R13, R12, R11 ;  /* 0x0000000c0d0e7389 */ /* 0x00006400000c000b */
[----:B01----:R-:W-:Y:S01]  /*25730*/  ENDCOLLECTIVE ;  /* 0x000000000000791b */ /* 0x003fe20003800000 */
.L_x_4173:
        /* <DEDUP_REMOVED lines=16> */
.L_x_4174:
[----:B------:R-:W-:Y:S02]  /*25840*/  IMAD.MOV.U32 R13, RZ, RZ, R24 ;  /* 0x000000ffff0d7224 */ /* 0x000fe400078e0018 */
[----:B------:R-:W-:Y:S02]  /*25850*/  IMAD.MOV.U32 R12, RZ, RZ, 0x3 ;  /* 0x00000003ff0c7424 */ /* 0x000fe400078e00ff */
[----:B------:R-:W-:-:S07]  /*25860*/  IMAD.MOV.U32 R2, RZ, RZ, R14 ;  /* 0x000000ffff027224 */ /* 0x000fce00078e000e */
[----:B------:R-:W-:Y:S05]  /*25870*/  WARPSYNC.COLLECTIVE R15, `(.L_x_4175) ;  /* 0x000000000f087348 */ /* 0x000fea0003c00000 */
[----:B------:R0:W1:Y:S02]  /*25880*/  SHFL.IDX P6, R14, R13, R12, R11 ;  /* 0x0000000c0d0e7389 */ /* 0x00006400000c000b */
[----:B01----:R-:W-:Y:S01]  /*25890*/  ENDCOLLECTIVE ;  /* 0x000000000000791b */ /* 0x003fe20003800000 */
.L_x_4175:
        /* <DEDUP_REMOVED lines=16> */
.L_x_4176:
[----:B------:R-:W-:Y:S02]  /*259a0*/  IMAD.MOV.U32 R13, RZ, RZ, R24 ;  /* 0x000000ffff0d7224 */ /* 0x000fe400078e0018 */
[----:B------:R-:W-:Y:S02]  /*259b0*/  IMAD.MOV.U32 R12, RZ, RZ, 0x4 ;  /* 0x00000004ff0c7424 */ /* 0x000fe400078e00ff */
[----:B------:R-:W-:-:S07]  /*259c0*/  IMAD.MOV.U32 R2, RZ, RZ, R14 ;  /* 0x000000ffff027224 */ /* 0x000fce00078e000e */
[----:B------:R-:W-:Y:S05]  /*259d0*/  WARPSYNC.COLLECTIVE R15, `(.L_x_4177) ;  /* 0x000000000f087348 */ /* 0x000fea0003c00000 */
[----:B------:R0:W1:Y:S02]  /*259e0*/  SHFL.IDX P6, R14, R13, R12, R11 ;  /* 0x0000000c0d0e7389 */ /* 0x00006400000c000b */
[----:B01----:R-:W-:Y:S01]  /*259f0*/  ENDCOLLECTIVE ;  /* 0x000000000000791b */ /* 0x003fe20003800000 */
.L_x_4177:
        /* <DEDUP_REMOVED lines=16> */
.L_x_4178:
[----:B------:R-:W-:Y:S02]  /*25b00*/  IMAD.MOV.U32 R13, RZ, RZ, R24 ;  /* 0x000000ffff0d7224 */ /* 0x000fe400078e0018 */
[----:B------:R-:W-:Y:S02]  /*25b10*/  IMAD.MOV.U32 R12, RZ, RZ, 0x5 ;  /* 0x00000005ff0c7424 */ /* 0x000fe400078e00ff */
[----:B------:R-:W-:-:S07]  /*25b20*/  IMAD.MOV.U32 R2, RZ, RZ, R14 ;  /* 0x000000ffff027224 */ /* 0x000fce00078e000e */
[----:B------:R-:W-:Y:S05]  /*25b30*/  WARPSYNC.COLLECTIVE R15, `(.L_x_4179) ;  /* 0x000000000f087348 */ /* 0x000fea0003c00000 */
[----:B------:R0:W1:Y:S02]  /*25b40*/  SHFL.IDX P6, R14, R13, R12, R11 ;  /* 0x0000000c0d0e7389 */ /* 0x00006400000c000b */
[----:B01----:R-:W-:Y:S01]  /*25b50*/  ENDCOLLECTIVE ;  /* 0x000000000000791b */ /* 0x003fe20003800000 */
.L_x_4179:
[----:B------:R-:W-:-:S04]  /*25b60*/  IADD3 R2, P0, R2, R4, RZ ;  /* 0x0000000402027210 */ /* 0x000fc80007f1e0ff */
[----:B------:R-:W-:Y:S02]  /*25b70*/  IADD3.X R3, RZ, R3, RZ, P0, !PT ;  /* 0x00000003ff037210 */ /* 0x000fe400007fe4ff */
        /* <DEDUP_REMOVED lines=11> */
.L_x_4180:
[----:B------:R-:W-:Y:S01]  /*25c30*/  @!PT LDS RZ, [RZ] ;  /* 0x00000000fffff984 */ /* 0x000fe20000000800 */
[----:B------:R-:W-:Y:S01]  /*25c40*/  @!PT LDS RZ, [RZ] ;  /* 0x00000000fffff984 */ /* 0x000fe20000000800 */
[----:B------:R-:W-:Y:S01]  /*25c50*/  @!PT LDS RZ, [RZ] ;  /* 0x00000000fffff984 */ /* 0x000fe20000000800 */
[----:B------:R-:W-:Y:S01]  /*25c60*/  LDGSTS.E.BYPASS.LTC128B.128 [R5+0x5400], desc[UR48][R2.64+0x80], !P0 ;  /* 0x0540008002057fae */ /* 0x000fe2000c101d70 */
[----:B------:R-:W-:-:S13]  /*25c70*/  ISETP.LT.OR P0, PT, R7, 0x41, P1 ;  /* 0x000000410700780c */ /* 0x000fda0000f01670 */
[----:B------:R0:W-:Y:S02]  /*25c80*/  LDGSTS.E.BYPASS.LTC128B.128 [R5+0x8400], desc[UR48][R2.64+0x100], !P0 ;  /* 0x0840010002057fae */ /* 0x0001e4000c101d70 */
[----:B0-----:R-:W-:Y:S01]  /*25c90*/  IMAD.MOV.U32 R2, RZ, RZ, R14 ;  /* 0x000000ffff027224 */ /* 0x001fe200078e000e */
[----:B------:R-:W-:Y:S06]  /*25ca0*/  BRA `(.L_x_4181) ;  /* 0xffffffac00ac7947 */ /* 0x000fec000383ffff */
.L_x_4037:
[----:B0-----:R0:W1:Y:S02]  /*25cb0*/  SYNCS.PHASECHK.TRANS64.TRYWAIT P0, [R0+URZ+0x30860], R3 ;  /* 0x03086003000075a7 */ /* 0x001064000800017f */
[----:B-1----:R-:W-:Y:S05]  /*25cc0*/  @!P0 NANOSLEEP.SYNCS 0x989680 ;  /* 0x009896800000895d */ /* 0x002fea0003900000 */
[----:B------:R-:W1:Y:S02]  /*25cd0*/  @!P0 SYNCS.PHASECHK.TRANS64 P0, [R0+URZ+0x30860], R3 ;  /* 0x03086003000085a7 */ /* 0x000e64000800007f */
[----:B-1----:R-:W-:Y:S05]  /*25ce0*/  @!P0 BRA `(.L_x_4037) ;  /* 0xfffffffc00f08947 */ /* 0x002fea000383ffff */
[----:B------:R-:W-:Y:S05]  /*25cf0*/  BRA `(.L_x_4182) ;  /* 0xffffffb000d07947 */ /* 0x000fea000383ffff */
.L_x_4038:
        /* <DEDUP_REMOVED lines=8> */
.L_x_4184:
[----:B------:R-:W-:Y:S05]  /*25d80*/  BSYNC B0 ;  /* 0x0000000000007941 */ /* 0x000fea0003800000 */
.L_x_4183:
        /* <DEDUP_REMOVED lines=9> */
.L_x_4185:
        /* <DEDUP_REMOVED lines=14> */
.L_x_4186:
        /* <DEDUP_REMOVED lines=13> */
.L_x_4187:
[----:B------:R-:W-:Y:S02]  /*25fd0*/  IMAD.MOV.U32 R13, RZ, RZ, R24 ;  /* 0x000000ffff0d7224 */ /* 0x000fe400078e0018 */
[----:B------:R-:W-:Y:S01]  /*25fe0*/  IMAD.MOV.U32 R12, RZ, RZ, 0x2 ;  /* 0x00000002ff0c7424 */ /* 0x000fe200078e00ff */
[----:B------:R-:W-:-:S13]  /*25ff0*/  IADD3 R2, P4, R14, R5, RZ ;  /* 0x000000050e027210 */ /* 0x000fda0007f9e0ff */
[----:B------:R-:W-:Y:S05]  /*26000*/  WARPSYNC.COLLECTIVE R15, `(.L_x_4188) ;  /* 0x000000000f087348 */ /* 0x000fea0003c00000 */
[----:B------:R0:W1:Y:S02]  /*26010*/  SHFL.IDX P6, R14, R13, R12, R11 ;  /* 0x0000000c0d0e7389 */ /* 0x00006400000c000b */
[----:B01----:R-:W-:Y:S01]  /*26020*/  ENDCOLLECTIVE ;  /* 0x000000000000791b */ /* 0x003fe20003800000 */
.L_x_4188:
        /* <DEDUP_REMOVED lines=15> */
.L_x_4189:
[----:B------:R-:W-:Y:S01]  /*26120*/  MOV R13, R24 ;  /* 0x00000018000d7202 */ /* 0x000fe20000000f00 */
[----:B------:R-:W-:Y:S01]  /*26130*/  IMAD.MOV.U32 R12, RZ, RZ, 0x3 ;  /* 0x00000003ff0c7424 */ /* 0x000fe200078e00ff */
[----:B------:R-:W-:-:S13]  /*26140*/  IADD3 R2, P4, R14, R5, RZ ;  /* 0x000000050e027210 */ /* 0x000fda0007f9e0ff */
[----:B------:R-:W-:Y:S05]  /*26150*/  WARPSYNC.COLLECTIVE R15, `(.L_x_4190) ;  /* 0x000000000f087348 */ /* 0x000fea0003c00000 */
[----:B------:R0:W1:Y:S02]  /*26160*/  SHFL.IDX P6, R14, R13, R12, R11 ;  /* 0x0000000c0d0e7389 */ /* 0x00006400000c000b */
[----:B01----:R-:W-:Y:S01]  /*26170*/  ENDCOLLECTIVE ;  /* 0x000000000000791b */ /* 0x003fe20003800000 */
.L_x_4190:
        /* <DEDUP_REMOVED lines=15> */
.L_x_4191:
[----:B------:R-:W-:Y:S02]  /*26270*/  IMAD.MOV.U32 R13, RZ, RZ, R24 ;  /* 0x000000ffff0d7224 */ /* 0x000fe400078e0018 */
[----:B------:R-:W-:Y:S01]  /*26280*/  IMAD.MOV.U32 R12, RZ, RZ, 0x4 ;  /* 0x00000004ff0c7424 */ /* 0x000fe200078e00ff */
[----:B------:R-:W-:-:S13]  /*26290*/  IADD3 R2, P4, R14, R5, RZ ;  /* 0x000000050e027210 */ /* 0x000fda0007f9e0ff */
[----:B------:R-:W-:Y:S05]  /*262a0*/  WARPSYNC.COLLECTIVE R15, `(.L_x_4192) ;  /* 0x000000000f087348 */ /* 0x000fea0003c00000 */
[----:B------:R0:W1:Y:S02]  /*262b0*/  SHFL.IDX P6, R14, R13, R12, R11 ;  /* 0x0000000c0d0e7389 */ /* 0x00006400000c000b */
[----:B01----:R-:W-:Y:S01]  /*262c0*/  ENDCOLLECTIVE ;  /* 0x000000000000791b */ /* 0x003fe20003800000 */
.L_x_4192:
        /* <DEDUP_REMOVED lines=15> */
.L_x_4193:
[----:B------:R-:W-:Y:S02]  /*263c0*/  IMAD.MOV.U32 R13, RZ, RZ, R24 ;  /* 0x000000ffff0d7224 */ /* 0x000fe400078e0018 */
[----:B------:R-:W-:Y:S01]  /*263d0*/  IMAD.MOV.U32 R12, RZ, RZ, 0x5 ;  /* 0x00000005ff0c7424 */ /* 0x000fe200078e00ff */
[----:B------:R-:W-:-:S13]  /*263e0*/  IADD3 R2, P4, R14, R5, RZ ;  /* 0x000000050e027210 */ /* 0x000fda0007f9e0ff */
[----:B------:R-:W-:Y:S05]  /*263f0*/  WARPSYNC.COLLECTIVE R15, `(.L_x_4194) ;  /* 0x000000000f087348 */ /* 0x000fea0003c00000 */
[----:B------:R0:W1:Y:S02]  /*26400*/  SHFL.IDX P6, R14, R13, R12, R11 ;  /* 0x0000000c0d0e7389 */ /* 0x00006400000c000b */
[----:B01----:R-:W-:Y:S01]  /*26410*/  ENDCOLLECTIVE ;  /* 0x000000000000791b */ /* 0x003fe20003800000 */
.L_x_4194:
        /* <DEDUP_REMOVED lines=14> */
.L_x_4195:
[----:B------:R-:W-:Y:S05]  /*26500*/  BRA `(.L_x_4196) ;  /* 0xffffffac00d47947 */ /* 0x000fea000383ffff */
.L_x_4043:
        /* <DEDUP_REMOVED lines=8> */
.L_x_4198:
[----:B------:R-:W-:Y:S05]  /*26590*/  BSYNC B0 ;  /* 0x0000000000007941 */ /* 0x000fea0003800000 */
.L_x_4197:
        /* <DEDUP_REMOVED lines=9> */
.L_x_4199:
[----:B------:R-:W-:Y:S02]  /*26630*/  ULDC UR4, c[0x0][0xc3c] ;  /* 0x00030f0000047ab9 */ /* 0x000fe40000000800 */
[----:B------:R-:W-:-:S13]  /*26640*/  ISETP.GE.OR P1, PT, R7, UR4, !P0 ;  /* 0x0000000407007c0c */ /* 0x000fda000c726670 */
[----:B------:R-:W0:Y:S08]  /*26650*/  @!P1 LDC.64 R2, c[0x0][0xc80] ;  /* 0x00032000ff029b82 */ /* 0x000e300000000a00 */
[----:B------:R-:W1:Y:S01]  /*26660*/  @!P1 LDC.64 R4, c[0x0][0xc78] ;  /* 0x00031e00ff049b82 */ /* 0x000e620000000a00 */
[----:B------:R-:W-:Y:S01]  /*26670*/  CS2R R10, SRZ ;  /* 0x00000000000a7805 */ /* 0x000fe2000001ff00 */
[----:B------:R-:W-:-:S02]  /*26680*/  IMAD.MOV.U32 R8, RZ, RZ, R14 ;  /* 0x000000ffff087224 */ /* 0x000fc400078e000e */
        /* <DEDUP_REMOVED lines=17> */
.L_x_4200:
[----:B------:R-:W-:Y:S01]  /*267a0*/  IMAD.MOV.U32 R12, RZ, RZ, 0x2 ;  /* 0x00000002ff0c7424 */ /* 0x000fe200078e00ff */
[----:B------:R-:W-:-:S04]  /*267b0*/  SEL R4, R14, RZ, P1 ;  /* 0x000000ff0e047207 */ /* 0x000fc80000800000 */
[----:B------:R-:W-:-:S05]  /*267c0*/  IADD3 R4, R13, R4, RZ ;  /* 0x000000040d047210 */ /* 0x000fca0007ffe0ff */
[----:B------:R-:W-:-:S07]  /*267d0*/  IMAD.MOV.U32 R13, RZ, RZ, R4 ;  /* 0x000000ffff0d7224 */ /* 0x000fce00078e0004 */
[----:B------:R-:W-:Y:S05]  /*267e0*/  WARPSYNC.COLLECTIVE R15, `(.L_x_4201) ;  /* 0x000000000f087348 */ /* 0x000fea0003c00000 */
[----:B------:R0:W1:Y:S02]  /*267f0*/  SHFL.UP P6, R14, R13, R12, R11 ;  /* 0x0400000c0d0e7389 */ /* 0x00006400000c000b */
[----:B01----:R-:W-:Y:S01]  /*26800*/  ENDCOLLECTIVE ;  /* 0x000000000000791b */ /* 0x003fe20003800000 */
.L_x_4201:
[----:B------:R-:W-:Y:S01]  /*26810*/  IMAD.MOV.U32 R12, RZ, RZ, 0x4 ;  /* 0x00000004ff0c7424 */ /* 0x000fe200078e00ff */
[----:B------:R-:W-:-:S05]  /*26820*/  SEL R3, R14, RZ, P2 ;  /* 0x000000ff0e037207 */ /* 0x000fca0001000000 */
[----:B------:R-:W-:-:S04]  /*26830*/  IMAD.IADD R2, R4, 0x1, R3 ;  /* 0x0000000104027824 */ /* 0x000fc800078e0203 */
[----:B------:R-:W-:-:S07]  /*26840*/  IMAD.MOV.U32 R13, RZ, RZ, R2 ;  /* 0x000000ffff0d7224 */ /* 0x000fce00078e0002 */
[----:B------:R-:W-:Y:S05]  /*26850*/  WARPSYNC.COLLECTIVE R15, `(.L_x_4202) ;  /* 0x000000000f087348 */ /* 0x000fea0003c00000 */
[----:B------:R0:W1:Y:S02]  /*26860*/  SHFL.UP P6, R14, R13, R12, R11 ;  /* 0x0400000c0d0e7389 */ /* 0x00006400000c000b */
[----:B01----:R-:W-:Y:S01]  /*26870*/  ENDCOLLECTIVE ;  /* 0x000000000000791b */ /* 0x003fe20003800000 */
.L_x_4202:
[----:B------:R-:W-:Y:S01]  /*26880*/  IMAD.MOV.U32 R12, RZ, RZ, 0x8 ;  /* 0x00000008ff0c7424 */ /* 0x000fe200078e00ff */
[----:B------:R-:W-:-:S05]  /*26890*/  SEL R3, R14, RZ, P3 ;  /* 0x000000ff0e037207 */ /* 0x000fca0001800000 */
[----:B------:R-:W-:-:S04]  /*268a0*/  IMAD.IADD R3, R2, 0x1, R3 ;  /* 0x0000000102037824 */ /* 0x000fc800078e0203 */
[----:B------:R-:W-:-:S07]  /*268b0*/  IMAD.MOV.U32 R13, RZ, RZ, R3 ;  /* 0x000000ffff0d7224 */ /* 0x000fce00078e0003 */
[----:B------:R-:W-:Y:S05]  /*268c0*/  WARPSYNC.COLLECTIVE R15, `(.L_x_4203) ;  /* 0x000000000f087348 */ /* 0x000fea0003c00000 */
[----:B------:R0:W1:Y:S02]  /*268d0*/  SHFL.UP P6, R14, R13, R12, R11 ;  /* 0x0400000c0d0e7389 */ /* 0x00006400000c000b */
[----:B01----:R-:W-:Y:S01]  /*268e0*/  ENDCOLLECTIVE ;  /* 0x000000000000791b */ /* 0x003fe20003800000 */
.L_x_4203:
[----:B------:R-:W-:Y:S01]  /*268f0*/  IMAD.MOV.U32 R12, RZ, RZ, 0x10 ;  /* 0x00000010ff0c7424 */ /* 0x000fe200078e00ff */
[----:B------:R-:W-:-:S05]  /*26900*/  SEL R4, R14, RZ, P4 ;  /* 0x000000ff0e047207 */ /* 0x000fca0002000000 */
[----:B------:R-:W-:-:S04]  /*26910*/  IMAD.IADD R4, R3, 0x1, R4 ;  /* 0x0000000103047824 */ /* 0x000fc800078e0204 */
[----:B------:R-:W-:-:S07]  /*26920*/  IMAD.MOV.U32 R13, RZ, RZ, R4 ;  /* 0x000000ffff0d7224 */ /* 0x000fce00078e0004 */
[----:B------:R-:W-:Y:S05]  /*26930*/  WARPSYNC.COLLECTIVE R15, `(.L_x_4204) ;  /* 0x000000000f087348 */ /* 0x000fea0003c00000 */
[----:B------:R0:W1:Y:S02]  /*26940*/  SHFL.UP P6, R14, R13, R12, R11 ;  /* 0x0400000c0d0e7389 */ /* 0x00006400000c000b */
[----:B01----:R-:W-:Y:S01]  /*26950*/  ENDCOLLECTIVE ;  /* 0x000000000000791b */ /* 0x003fe20003800000 */
.L_x_4204:
        /* <DEDUP_REMOVED lines=8> */
.L_x_4205:
[----:B------:R-:W-:Y:S05]  /*269e0*/  BRA `(.L_x_4206) ;  /* 0xffffffac00f47947 */ /* 0x000fea000383ffff */
.L_x_4046:
[----:B------:R-:W-:Y:S01]  /*269f0*/  BSSY B0, `(.L_x_4207) ;  /* 0x0000007000007945 */ /* 0x000fe20003800000 */
[----:B------:R-:W-:Y:S02]  /*26a00*/  IMAD.MOV.U32 R12, RZ, RZ, 0x1 ;  /* 0x00000001ff0c7424 */ /* 0x000fe400078e00ff */
[----:B------:R-:W-:Y:S02]  /*26a10*/  IMAD.MOV.U32 R11, RZ, RZ, RZ ;  /* 0x000000ffff0b7224 */ /* 0x000fe400078e00ff */
[----:B------:R-:W-:-:S07]  /*26a20*/  IMAD.MOV.U32 R15, RZ, RZ, -0x1 ;  /* 0xffffffffff0f7424 */ /* 0x000fce00078e00ff */
[----:B------:R-:W-:Y:S05]  /*26a30*/  WARPSYNC.COLLECTIVE R15, `(.L_x_4208) ;  /* 0x000000000f087348 */ /* 0x000fea0003c00000 */
[----:B------:R0:W1:Y:S02]  /*26a40*/  SHFL.UP P6, R14, R13, R12, R11 ;  /* 0x0400000c0d0e7389 */ /* 0x00006400000c000b */
[----:B01----:R-:W-:Y:S01]  /*26a50*/  ENDCOLLECTIVE ;  /* 0x000000000000791b */ /* 0x003fe20003800000 */
.L_x_4208:
[----:B------:R-:W-:Y:S05]  /*26a60*/  BSYNC B0 ;  /* 0x0000000000007941 */ /* 0x000fea0003800000 */
.L_x_4207:
        /* <DEDUP_REMOVED lines=8> */
.L_x_4209:
[----:B------:R-:W-:Y:S01]  /*26af0*/  IMAD.MOV.U32 R12, RZ, RZ, 0x4 ;  /* 0x00000004ff0c7424 */ /* 0x000fe200078e00ff */
[----:B------:R-:W-:-:S05]  /*26b00*/  SEL R2, R14, RZ, P2 ;  /* 0x000000ff0e027207 */ /* 0x000fca0001000000 */
[----:B------:R-:W-:-:S04]  /*26b10*/  IMAD.IADD R2, R13, 0x1, R2 ;  /* 0x000000010d027824 */ /* 0x000fc800078e0202 */
[----:B------:R-:W-:-:S07]  /*26b20*/  IMAD.MOV.U32 R13, RZ, RZ, R2 ;  /* 0x000000ffff0d7224 */ /* 0x000fce00078e0002 */
[----:B------:R-:W-:Y:S05]  /*26b30*/  WARPSYNC.COLLECTIVE R15, `(.L_x_4210) ;  /* 0x000000000f087348 */ /* 0x000fea0003c00000 */
[----:B------:R0:W1:Y:S02]  /*26b40*/  SHFL.UP P6, R14, R13, R12, R11 ;  /* 0x0400000c0d0e7389 */ /* 0x00006400000c000b */
[----:B01----:R-:W-:Y:S01]  /*26b50*/  ENDCOLLECTIVE ;  /* 0x000000000000791b */ /* 0x003fe20003800000 */
.L_x_4210:
[----:B------:R-:W-:Y:S01]  /*26b60*/  IMAD.MOV.U32 R12, RZ, RZ, 0x8 ;  /* 0x00000008ff0c7424 */ /* 0x000fe200078e00ff */
[----:B------:R-:W-:-:S05]  /*26b70*/  SEL R3, R14, RZ, P3 ;  /* 0x000000ff0e037207 */ /* 0x000fca0001800000 */
[----:B------:R-:W-:-:S05]  /*26b80*/  IMAD.IADD R3, R2, 0x1, R3 ;  /* 0x0000000102037824 */ /* 0x000fca00078e0203 */
[----:B------:R-:W-:-:S07]  /*26b90*/  MOV R13, R3 ;  /* 0x00000003000d7202 */ /* 0x000fce0000000f00 */
[----:B------:R-:W-:Y:S05]  /*26ba0*/  WARPSYNC.COLLECTIVE R15, `(.L_x_4211) ;  /* 0x000000000f087348 */ /* 0x000fea0003c00000 */
[----:B------:R0:W1:Y:S02]  /*26bb0*/  SHFL.UP P6, R14, R13, R12, R11 ;  /* 0x0400000c0d0e7389 */ /* 0x00006400000c000b */
[----:B01----:R-:W-:Y:S01]  /*26bc0*/  ENDCOLLECTIVE ;  /* 0x000000000000791b */ /* 0x003fe20003800000 */
.L_x_4211:
[----:B------:R-:W-:Y:S01]  /*26bd0*/  IMAD.MOV.U32 R12, RZ, RZ, 0x10 ;  /* 0x00000010ff0c7424 */ /* 0x000fe200078e00ff */
[----:B------:R-:W-:-:S05]  /*26be0*/  SEL R4, R14, RZ, P4 ;  /* 0x000000ff0e047207 */ /* 0x000fca0002000000 */
[----:B------:R-:W-:-:S04]  /*26bf0*/  IMAD.IADD R4, R3, 0x1, R4 ;  /* 0x0000000103047824 */ /* 0x000fc800078e0204 */
[----:B------:R-:W-:-:S07]  /*26c00*/  IMAD.MOV.U32 R13, RZ, RZ, R4 ;  /* 0x000000ffff0d7224 */ /* 0x000fce00078e0004 */
[----:B------:R-:W-:Y:S05]  /*26c10*/  WARPSYNC.COLLECTIVE R15, `(.L_x_4212) ;  /* 0x000000000f087348 */ /* 0x000fea0003c00000 */
[----:B------:R0:W1:Y:S02]  /*26c20*/  SHFL.UP P6, R14, R13, R12, R11 ;  /* 0x0400000c0d0e7389 */ /* 0x00006400000c000b */
[----:B01----:R-:W-:Y:S01]  /*26c30*/  ENDCOLLECTIVE ;  /* 0x000000000000791b */ /* 0x003fe20003800000 */
.L_x_4212:
        /* <DEDUP_REMOVED lines=8> */
.L_x_4213:
[----:B------:R-:W-:Y:S05]  /*26cc0*/  BRA `(.L_x_4214) ;  /* 0xffffffac00e07947 */ /* 0x000fea000383ffff */
.L_x_4048:
[----:B------:R-:W-:Y:S01]  /*26cd0*/  BSSY B0, `(.L_x_4215) ;  /* 0x0000006000007945 */ /* 0x000fe20003800000 */
[----:B------:R-:W-:Y:S01]  /*26ce0*/  PLOP3.LUT P6, PT, P6, PT, PT, 0x8, 0x0 ;  /* 0x000000000000781c */ /* 0x000fe200037ce170 */
[----:B------:R-:W-:-:S12]  /*26cf0*/  IMAD.MOV.U32 R15, RZ, RZ, -0x1 ;  /* 0xffffffffff0f7424 */ /* 0x000fd800078e00ff */
[----:B0-----:R-:W-:Y:S05]  /*26d00*/  WARPSYNC.COLLECTIVE R15, `(.L_x_4216) ;  /* 0x000000000f087348 */ /* 0x001fea0003c00000 */
[----:B------:R-:W-:Y:S01]  /*26d10*/  VOTE.ANY R14, PT, P6 ;  /* 0x00000000000e7806 */ /* 0x000fe200030e0100 */
[----:B0-----:R-:W-:Y:S06]  /*26d20*/  ENDCOLLECTIVE ;  /* 0x000000000000791b */ /* 0x001fec0003800000 */
.L_x_4216:
[----:B------:R-:W-:Y:S05]  /*26d30*/  BSYNC B0 ;  /* 0x0000000000007941 */ /* 0x000fea0003800000 */
.L_x_4215:
        /* <DEDUP_REMOVED lines=9> */
.L_x_4217:
[----:B------:R-:W-:Y:S02]  /*26dd0*/  IMAD.MOV.U32 R13, RZ, RZ, R10 ;  /* 0x000000ffff0d7224 */ /* 0x000fe400078e000a */
[----:B------:R-:W-:-:S07]  /*26de0*/  IMAD.MOV.U32 R7, RZ, RZ, R14 ;  /* 0x000000ffff077224 */ /* 0x000fce00078e000e */
[----:B------:R-:W-:Y:S05]  /*26df0*/  WARPSYNC.COLLECTIVE R15, `(.L_x_4218) ;  /* 0x000000000f087348 */ /* 0x000fea0003c00000 */
[----:B------:R0:W1:Y:S02]  /*26e00*/  SHFL.IDX P6, R14, R13, R12, R11 ;  /* 0x0000000c0d0e7389 */ /* 0x00006400000c000b */
[----:B01----:R-:W-:Y:S01]  /*26e10*/  ENDCOLLECTIVE ;  /* 0x000000000000791b */ /* 0x003fe20003800000 */
.L_x_4218:
[----:B------:R-:W-:Y:S01]  /*26e20*/  IMAD.MOV.U32 R10, RZ, RZ, R14 ;  /* 0x000000ffff0a7224 */ /* 0x000fe200078e000e */
[----:B------:R-:W-:Y:S06]  /*26e30*/  BRA `(.L_x_4219) ;  /* 0xffffffac00c07947 */ /* 0x000fec000383ffff */
.L_x_4050:
[----:B------:R-:W-:Y:S01]  /*26e40*/  BSSY B0, `(.L_x_4220) ;  /* 0x0000007000007945 */ /* 0x000fe20003800000 */
[----:B------:R-:W-:Y:S02]  /*26e50*/  IMAD.MOV.U32 R13, RZ, RZ, R2 ;  /* 0x000000ffff0d7224 */ /* 0x000fe400078e0002 */
[----:B------:R-:W-:Y:S02]  /*26e60*/  IMAD.MOV.U32 R11, RZ, RZ, 0x1f ;  /* 0x0000001fff0b7424 */ /* 0x000fe400078e00ff */
[----:B------:R-:W-:-:S07]  /*26e70*/  IMAD.MOV.U32 R15, RZ, RZ, -0x1 ;  /* 0xffffffffff0f7424 */ /* 0x000fce00078e00ff */
[----:B0123--:R-:W-:Y:S05]  /*26e80*/  WARPSYNC.COLLECTIVE R15, `(.L_x_4221) ;  /* 0x000000000f087348 */ /* 0x00ffea0003c00000 */
[----:B------:R4:W0:Y:S02]  /*26e90*/  SHFL.IDX P6, R14, R13, R12, R11 ;  /* 0x0000000c0d0e7389 */ /* 0x00082400000c000b */
[----:B01234-:R-:W-:Y:S01]  /*26ea0*/  ENDCOLLECTIVE ;  /* 0x000000000000791b */ /* 0x01ffe20003800000 */
.L_x_4221:
[----:B------:R-:W-:Y:S05]  /*26eb0*/  BSYNC B0 ;  /* 0x0000000000007941 */ /* 0x000fea0003800000 */
.L_x_4220:
[----:B------:R-:W-:Y:S01]  /*26ec0*/  IMAD.MOV.U32 R6, RZ, RZ, R14 ;  /* 0x000000ffff067224 */ /* 0x000fe200078e000e */
[----:B------:R-:W-:Y:S06]  /*26ed0*/  BRA `(.L_x_4049) ;  /* 0xffffffac00b07947 */ /* 0x000fec000383ffff */
.L_x_4054:
[----:B0-----:R0:W1:Y:S02]  /*26ee0*/  SYNCS.PHASECHK.TRANS64.TRYWAIT P0, [R7+URZ+0x30820], R0 ;  /* 0x03082000070075a7 */ /* 0x001064000800017f */
[----:B-1----:R-:W-:Y:S05]  /*26ef0*/  @!P0 NANOSLEEP.SYNCS 0x989680 ;  /* 0x009896800000895d */ /* 0x002fea0003900000 */
[----:B------:R-:W1:Y:S02]  /*26f00*/  @!P0 SYNCS.PHASECHK.TRANS64 P0, [R7+URZ+0x30820], R0 ;  /* 0x03082000070085a7 */ /* 0x000e64000800007f */
[----:B-1----:R-:W-:Y:S05]  /*26f10*/  @!P0 BRA `(.L_x_4054) ;  /* 0xfffffffc00f08947 */ /* 0x002fea000383ffff */
[----:B------:R-:W-:Y:S05]  /*26f20*/  BRA `(.L_x_4222) ;  /* 0xffffffb400087947 */ /* 0x000fea000383ffff */
.L_x_4055:
        /* <DEDUP_REMOVED lines=11> */
.L_x_4224:
[----:B------:R-:W-:Y:S05]  /*26fe0*/  BSYNC B0 ;  /* 0x0000000000007941 */ /* 0x000fea0003800000 */
.L_x_4223:
[----:B------:R-:W-:Y:S05]  /*26ff0*/  BRA `(.L_x_4225) ;  /* 0xffffffb000f07947 */ /* 0x000fea000383ffff */
.L_x_4056:
[----:B------:R-:W-:Y:S01]  /*27000*/  BSSY B0, `(.L_x_4226) ;  /* 0x0000006000007945 */ /* 0x000fe20003800000 */
[----:B------:R-:W-:-:S07]  /*27010*/  IMAD.MOV.U32 R15, RZ, RZ, -0x1 ;  /* 0xffffffffff0f7424 */ /* 0x000fce00078e00ff */
[----:B0-2---:R-:W-:Y:S05]  /*27020*/  WARPSYNC.COLLECTIVE R15, `(.L_x_4227) ;  /* 0x000000000f0c7348 */ /* 0x005fea0003c00000 */
[----:B------:R-:W-:Y:S02]  /*27030*/  ELECT P6, UR62, PT ;  /* 0x00000000003e782f */ /* 0x000fe400038c0000 */
[----:B------:R-:W-:Y:S01]  /*27040*/  MOV R14, UR62 ;  /* 0x0000003e000e7c02 */ /* 0x000fe20008000f00 */
[----:B0-2---:R-:W-:Y:S10]  /*27050*/  ENDCOLLECTIVE ;  /* 0x000000000000791b */ /* 0x005ff40003800000 */
.L_x_4227:
[----:B------:R-:W-:Y:S05]  /*27060*/  BSYNC B0 ;  /* 0x0000000000007941 */ /* 0x000fea0003800000 */
.L_x_4226:
[----:B------:R-:W-:Y:S05]  /*27070*/  BRA `(.L_x_4228) ;  /* 0xffffffb000e47947 */ /* 0x000fea000383ffff */
.L_x_4058:
[----:B0-----:R0:W1:Y:S02]  /*27080*/  SYNCS.PHASECHK.TRANS64.TRYWAIT P1, [R5+URZ+0x30840], R0 ;  /* 0x03084000050075a7 */ /* 0x001064000802017f */
[----:B-1----:R-:W-:Y:S05]  /*27090*/  @!P1 NANOSLEEP.SYNCS 0x989680 ;  /* 0x009896800000995d */ /* 0x002fea0003900000 */
[----:B------:R-:W1:Y:S02]  /*270a0*/  @!P1 SYNCS.PHASECHK.TRANS64 P1, [R5+URZ+0x30840], R0 ;  /* 0x03084000050095a7 */ /* 0x000e64000802007f */
[----:B-1----:R-:W-:Y:S05]  /*270b0*/  @!P1 BRA `(.L_x_4058) ;  /* 0xfffffffc00f09947 */ /* 0x002fea000383ffff */
[----:B------:R-:W-:Y:S05]  /*270c0*/  BRA `(.L_x_4229) ;  /* 0xffffffb400047947 */ /* 0x000fea000383ffff */
.L_x_4060:
[----:B-1----:R1:W3:Y:S02]  /*270d0*/  SYNCS.PHASECHK.TRANS64.TRYWAIT P1, [R3+URZ+0x30840], R2 ;  /* 0x03084002030075a7 */ /* 0x0022e4000802017f */
[----:B---3--:R-:W-:Y:S05]  /*270e0*/  @!P1 NANOSLEEP.SYNCS 0x989680 ;  /* 0x009896800000995d */ /* 0x008fea0003900000 */
[----:B------:R-:W3:Y:S02]  /*270f0*/  @!P1 SYNCS.PHASECHK.TRANS64 P1, [R3+URZ+0x30840], R2 ;  /* 0x03084002030095a7 */ /* 0x000ee4000802007f */
[----:B---3--:R-:W-:Y:S05]  /*27100*/  @!P1 BRA `(.L_x_4060) ;  /* 0xfffffffc00f09947 */ /* 0x008fea000383ffff */
[----:B------:R-:W-:Y:S05]  /*27110*/  BRA `(.L_x_4230) ;  /* 0xffffffb400107947 */ /* 0x000fea000383ffff */
.L_x_4062:
[----:B---3--:R3:W4:Y:S02]  /*27120*/  SYNCS.PHASECHK.TRANS64.TRYWAIT P1, [R5+URZ+0x30860], R0 ;  /* 0x03086000050075a7 */ /* 0x008724000802017f */
[----:B----4-:R-:W-:Y:S05]  /*27130*/  @!P1 NANOSLEEP.SYNCS 0x989680 ;  /* 0x009896800000995d */ /* 0x010fea0003900000 */
[----:B------:R-:W4:Y:S02]  /*27140*/  @!P1 SYNCS.PHASECHK.TRANS64 P1, [R5+URZ+0x30860], R0 ;  /* 0x03086000050095a7 */ /* 0x000f24000802007f */
[----:B----4-:R-:W-:Y:S05]  /*27150*/  @!P1 BRA `(.L_x_4062) ;  /* 0xfffffffc00f09947 */ /* 0x010fea000383ffff */
[----:B------:R-:W-:Y:S05]  /*27160*/  BRA `(.L_x_4231) ;  /* 0xffffffb4000c7947 */ /* 0x000fea000383ffff */
.L_x_4232:
        /* <DEDUP_REMOVED lines=9> */
.L_x_15966:


//--------------------- .text._ZN7cutlass13device_kernelIN5flash11enable_sm90INS1_16FlashAttnFwdSm90INS1_25CollectiveMainloopFwdSm90ILi2EN4cute5tupleIJNS5_1CILi1EEES8_S8_EEENS6_IJNS7_ILi128EEENS7_ILi96EEENS7_ILi192EEEEEELi192ENS_10bfloat16_tEfNS_4arch4Sm90ELb0ELb1ELb0ELb0ELb1ELb0ELb0ELb1ELb1ELb1ELb1ELb0EEENS1_21CollectiveEpilogueFwdINS6_IJSA_SC_SB_EEES9_SE_SG_Li256ELb0ELb1ELb1ELb0EEENS1_19SingleTileSchedulerILb0ELb1ELb1ELi128EEEEEEEEEvNT_6ParamsE --------------------------
	.section	.text._ZN7cutlass13device_kernelIN5flash11enable_sm90INS1_16FlashAttnFwdSm90INS1_25CollectiveMainloopFwdSm90ILi2EN4cute5tupleIJNS5_1CILi1EEES8_S8_EEENS6_IJNS7_ILi128EEENS7_ILi96EEENS7_ILi192EEEEEELi192ENS_10bfloat16_tEfNS_4arch4Sm90ELb0ELb1ELb0ELb0ELb1ELb0ELb0ELb1ELb1ELb1ELb1ELb0EEENS1_21CollectiveEpilogueFwdINS6_IJSA_SC_SB_EEES9_SE_SG_Li256ELb0ELb1ELb1ELb0EEENS1_19SingleTileSchedulerILb0ELb1ELb1ELi128EEEEEEEEEvNT_6ParamsE,"ax",@progbits
	.align	128
.text._ZN7cutlass13device_kernelIN5flash11enable_sm90INS1_16FlashAttnFwdSm90INS1_25CollectiveMainloopFwdSm90ILi2EN4cute5tupleIJNS5_1CILi1EEES8_S8_EEENS6_IJNS7_ILi128EEENS7_ILi96EEENS7_ILi192EEEEEELi192ENS_10bfloat16_tEfNS_4arch4Sm90ELb0ELb1ELb0ELb0ELb1ELb0ELb0ELb1ELb1ELb1ELb1ELb0EEENS1_21CollectiveEpilogueFwdINS6_IJSA_SC_SB_EEES9_SE_SG_Li256ELb0ELb1ELb1ELb0EEENS1_19SingleTileSchedulerILb0ELb1ELb1ELi128EEEEEEEEEvNT_6ParamsE:
        .type           _ZN7cutlass13device_kernelIN5flash11enable_sm90INS1_16FlashAttnFwdSm90INS1_25CollectiveMainloopFwdSm90ILi2EN4cute5tupleIJNS5_1CILi1EEES8_S8_EEENS6_IJNS7_ILi128EEENS7_ILi96EEENS7_ILi192EEEEEELi192ENS_10bfloat16_tEfNS_4arch4Sm90ELb0ELb1ELb0ELb0ELb1ELb0ELb0ELb1ELb1ELb1ELb1ELb0EEENS1_21CollectiveEpilogueFwdINS6_IJSA_SC_SB_EEES9_SE_SG_Li256ELb0ELb1ELb1ELb0EEENS1_19SingleTileSchedulerILb0ELb1ELb1ELi128EEEEEEEEEvNT_6ParamsE,@function
        .size           _ZN7cutlass13device_kernelIN5flash11enable_sm90INS1_16FlashAttnFwdSm90INS1_25CollectiveMainloopFwdSm90ILi2EN4cute5tupleIJNS5_1CILi1EEES8_S8_EEENS6_IJNS7_ILi128EEENS7_ILi96EEENS7_ILi192EEEEEELi192ENS_10bfloat16_tEfNS_4arch4Sm90ELb0ELb1ELb0ELb0ELb1ELb0ELb0ELb1ELb1ELb1ELb1ELb0EEENS1_21CollectiveEpilogueFwdINS6_IJSA_SC_SB_EEES9_SE_SG_Li256ELb0ELb1ELb1ELb0EEENS1_19SingleTileSchedulerILb0ELb1ELb1ELi128EEEEEEEEEvNT_6ParamsE,(.L_x_15967 - _ZN7cutlass13device_kernelIN5flash11enable_sm90INS1_16FlashAttnFwdSm90INS1_25CollectiveMainloopFwdSm90ILi2EN4cute5tupleIJNS5_1CILi1EEES8_S8_EEENS6_IJNS7_ILi128EEENS7_ILi96EEENS7_ILi192EEEEEELi192ENS_10bfloat16_tEfNS_4arch4Sm90ELb0ELb1ELb0ELb0ELb1ELb0ELb0ELb1ELb1ELb1ELb1ELb0EEENS1_21CollectiveEpilogueFwdINS6_IJSA_SC_SB_EEES9_SE_SG_Li256ELb0ELb1ELb1ELb0EEENS1_19SingleTileSchedulerILb0ELb1ELb1ELi128EEEEEEEEEvNT_6ParamsE)
        .other          _ZN7cutlass13device_kernelIN5flash11enable_sm90INS1_16FlashAttnFwdSm90INS1_25CollectiveMainloopFwdSm90ILi2EN4cute5tupleIJNS5_1CILi1EEES8_S8_EEENS6_IJNS7_ILi128EEENS7_ILi96EEENS7_ILi192EEEEEELi192ENS_10bfloat16_tEfNS_4arch4Sm90ELb0ELb1ELb0ELb0ELb1ELb0ELb0ELb1ELb1ELb1ELb1ELb0EEENS1_21CollectiveEpilogueFwdINS6_IJSA_SC_SB_EEES9_SE_SG_Li256ELb0ELb1ELb1ELb0EEENS1_19SingleTileSchedulerILb0ELb1ELb1ELi128EEEEEEEEEvNT_6ParamsE,@"STO_CUDA_ENTRY STV_DEFAULT"
_ZN7cutlass13device_kernelIN5flash11enable_sm90INS1_16FlashAttnFwdSm90INS1_25CollectiveMainloopFwdSm90ILi2EN4cute5tupleIJNS5_1CILi1EEES8_S8_EEENS6_IJNS7_ILi128EEENS7_ILi96EEENS7_ILi192EEEEEELi192ENS_10bfloat16_tEfNS_4arch4Sm90ELb0ELb1ELb0ELb0ELb1ELb0ELb0ELb1ELb1ELb1ELb1ELb0EEENS1_21CollectiveEpilogueFwdINS6_IJSA_SC_SB_EEES9_SE_SG_Li256ELb0ELb1ELb1ELb0EEENS1_19SingleTileSchedulerILb0ELb1ELb1ELi128EEEEEEEEEvNT_6ParamsE:
        /* <DEDUP_REMOVED lines=45> */
.L_x_4233:
        /* <DEDUP_REMOVED lines=22> */
.L_x_4234:
        /* <DEDUP_REMOVED lines=18> */
.L_x_4235:
        /* <DEDUP_REMOVED lines=22> */
.L_x_4236:
        /* <DEDUP_REMOVED lines=23> */
.L_x_4237:
        /* <DEDUP_REMOVED lines=11> */
.L_x_4240:
        /* <DEDUP_REMOVED lines=22> */
[----:B------:R-:W-:Y:S01]  /*0a30*/  VIADD R121, R25, 0xffffff80 ;  /* 0xffffff8019797836 */ /* 0x000fe20000000000 */
[----:B------:R-:W-:-:S04]  /*0a40*/  UISETP.NE.AND UP0, UPT, UR4, 0x1, UPT ;  /* 0x000000010400788c */ /* 0x000fc8000bf05270 */
[----:B------:R-:W-:Y:S01]  /*0a50*/  UP2UR UR4, UPR, URZ, 0x1 ;  /* 0x000000013f047883 */ /* 0x000fe20008000000 */
[----:B------:R-:W4:Y:S05]  /*0a60*/  LDC R120, c[0x0][0x288] ;  /* 0x0000a200ff787b82 */ /* 0x000f2a0000000800 */
[----:B------:R-:W-:Y:S01]  /*0a70*/  IMAD.U32 R19, RZ, RZ, UR4 ;  /* 0x00000004ff137e24 */ /* 0x000fe2000f8e00ff */
[----:B------:R-:W-:Y:S01]  /*0a80*/  @UP0 ULDC UR9, c[0x0][0x44c] ;  /* 0x0001130000090ab9 */ /* 0x000fe20000000800 */
[----:B------:R-:W-:Y:S01]  /*0a90*/  @UP0 ULDC UR11, c[0x0][0x450] ;  /* 0x00011400000b0ab9 */ /* 0x000fe20000000800 */
[----:B------:R-:W1:Y:S01]  /*0aa0*/  LDC R17, c[0x0][0x424] ;  /* 0x00010900ff117b82 */ /* 0x000e620000000800 */
[----:B------:R-:W-:-:S07]  /*0ab0*/  ULDC.64 UR4, c[0x0][0x9e0] ;  /* 0x0002780000047ab9 */ /* 0x000fce0000000a00 */
[----:B------:R-:W2:Y:S01]  /*0ac0*/  S2UR UR39, SR_CTAID.X ;  /* 0x00000000002779c3 */ /* 0x000ea20000002500 */
[----:B0-----:R-:W-:-:S04]  /*0ad0*/  ISETP.NE.U32.AND P0, PT, R2, RZ, PT ;  /* 0x000000ff0200720c */ /* 0x001fc80003f05070 */
[----:B------:R-:W-:-:S03]  /*0ae0*/  ISETP.NE.AND.EX P0, PT, R3, RZ, PT, P0 ;  /* 0x000000ff0300720c */ /* 0x000fc60003f05300 */
[----:B------:R-:W0:Y:S01]  /*0af0*/  LDC R4, c[0x0][0x2f0] ;  /* 0x0000bc00ff047b82 */ /* 0x000e220000000800 */
[----:B----4-:R-:W-:Y:S02]  /*0b00*/  IADD3 R0, -R120, 0x1, RZ ;  /* 0x0000000178007810 */ /* 0x010fe40007ffe1ff */
[----:B-1----:R-:W-:Y:S01]  /*0b10*/  SEL R17, R17, 0x1, P0 ;  /* 0x0000000111117807 */ /* 0x002fe20000000000 */
[----:B--2---:R-:W-:-:S04]  /*0b20*/  USHF.L.U32 UR39, UR39, 0x7, URZ ;  /* 0x0000000727277899 */ /* 0x004fc8000800063f */
[----:B------:R-:W-:Y:S02]  /*0b30*/  @UP0 UIADD3 UR8, UR39, 0x7f, URZ ;  /* 0x0000007f27080890 */ /* 0x000fe4000fffe03f */
[----:B------:R-:W-:Y:S01]  /*0b40*/  UIADD3 UR7, UR39, 0x7f, URZ ;  /* 0x0000007f27077890 */ /* 0x000fe2000fffe03f */
[CC--:B0-----:R-:W-:Y:S01]  /*0b50*/  IMAD R0, R17.reuse, R4.reuse, R0 ;  /* 0x0000000411007224 */ /* 0x0c1fe200078e0200 */
[----:B------:R-:W-:Y:S01]  /*0b60*/  UIMAD.WIDE.U32 UR8, UR8, UR9, URZ ;  /* 0x00000009080872a5 */ /* 0x000fe2000f8e003f */
[----:B------:R-:W-:-:S03]  /*0b70*/  IMAD R23, R17, R4, RZ ;  /* 0x0000000411177224 */ /* 0x000fc600078e02ff */
        /* <DEDUP_REMOVED lines=20> */
.L_x_4243:
[----:B------:R-:W-:-:S11]  /*0cc0*/  UISETP.NE.AND UP0, UPT, UR5, 0x1, UPT ;  /* 0x000000010500788c */ /* 0x000fd6000bf05270 */
[----:B------:R-:W-:Y:S02]  /*0cd0*/  @UP0 ULDC.64 UR10, c[0x0][0x9e8] ;  /* 0x00027a00000a0ab9 */ /* 0x000fe40000000a00 */
[----:B------:R-:W-:-:S04]  /*0ce0*/  UIMAD.WIDE.U32 UR8, UR4, UR10, URZ ;  /* 0x0000000a040872a5 */ /* 0x000fc8000f8e003f */
[----:B------:R-:W-:-:S12]  /*0cf0*/  @UP0 USHF.R.U32.HI UR4, URZ, UR11, UR9 ;  /* 0x0000000b3f040299 */ /* 0x000fd80008011609 */
.L_x_4244:
[----:B------:R-:W-:-:S06]  /*0d00*/  UIMAD UR4, UR4, UR5, UR5 ;  /* 0x00000005040472a4 */ /* 0x000fcc000f8e0205 */
[----:B------:R-:W-:-:S07]  /*0d10*/  VIMNMX R0, R0, UR4, PT ;  /* 0x0000000400007c48 */ /* 0x000fce000bfe0100 */
.L_x_4242:
[----:B------:R-:W-:Y:S01]  /*0d20*/  R2UR UR4, R19 ;  /* 0x00000000130472ca */ /* 0x000fe200000e0000 */
[CC--:B------:R-:W-:Y:S02]  /*0d30*/  IMAD R120, R17.reuse, R4.reuse, -R120 ;  /* 0x0000000411787224 */ /* 0x0c0fe400078e0a78 */
[----:B------:R-:W-:Y:S02]  /*0d40*/  VIADD R2, R0, 0x5f ;  /* 0x0000005f00027836 */ /* 0x000fe40000000000 */
[----:B------:R-:W-:Y:S01]  /*0d50*/  IMAD R0, R17, R4, 0x5f ;  /* 0x0000005f11007424 */ /* 0x000fe200078e0204 */
[----:B------:R-:W-:Y:S01]  /*0d60*/  R2UR UR7, R120 ;  /* 0x00000000780772ca */ /* 0x000fe200000e0000 */
[----:B------:R-:W-:-:S04]  /*0d70*/  IMAD.HI R2, R2, 0x2aaaaaab, RZ ;  /* 0x2aaaaaab02027827 */ /* 0x000fc800078e02ff */
[----:B------:R-:W-:Y:S01]  /*0d80*/  IMAD.HI R0, R0, 0x2aaaaaab, RZ ;  /* 0x2aaaaaab00007827 */ /* 0x000fe200078e02ff */
[----:B------:R-:W-:Y:S01]  /*0d90*/  SHF.R.U32.HI R5, RZ, 0x1f, R2 ;  /* 0x0000001fff057819 */ /* 0x000fe20000011602 */
[----:B------:R-:W-:-:S03]  /*0da0*/  UISETP.NE.AND UP0, UPT, UR4, URZ, UPT ;  /* 0x0000003f0400728c */ /* 0x000fc6000bf05270 */
[----:B------:R-:W-:Y:S01]  /*0db0*/  UMOV UR4, UR39 ;  /* 0x0000002700047c82 */ /* 0x000fe20008000000 */
[----:B------:R-:W-:Y:S02]  /*0dc0*/  SHF.R.U32.HI R3, RZ, 0x1f, R0 ;  /* 0x0000001fff037819 */ /* 0x000fe40000011600 */
[----:B------:R-:W-:Y:S02]  /*0dd0*/  LEA.HI.SX32 R2, R2, R5, 0x1c ;  /* 0x0000000502027211 */ /* 0x000fe400078fe2ff */
[----:B------:R-:W-:-:S03]  /*0de0*/  LEA.HI.SX32 R3, R0, R3, 0x1c ;  /* 0x0000000300037211 */ /* 0x000fc600078fe2ff */
[----:B------:R-:W-:Y:S01]  /*0df0*/  @UP0 ULDC UR8, c[0x0][0x44c] ;  /* 0x0001130000080ab9 */ /* 0x000fe20000000800 */
[----:B------:R-:W-:Y:S01]  /*0e00*/  @UP0 ULDC UR10, c[0x0][0x450] ;  /* 0x00011400000a0ab9 */ /* 0x000fe20000000800 */
[----:B------:R-:W-:Y:S01]  /*0e10*/  UIMAD.WIDE.U32 UR8, UR39, UR8, URZ ;  /* 0x00000008270872a5 */ /* 0x000fe2000f8e003f */
[----:B------:R-:W-:-:S03]  /*0e20*/  VIMNMX R16, R3, R2, PT ;  /* 0x0000000203107248 */ /* 0x000fc60003fe0100 */
        /* <DEDUP_REMOVED lines=17> */
.L_x_4246:
[----:B------:R-:W-:-:S11]  /*0f40*/  UISETP.NE.AND UP0, UPT, UR5, 0x1, UPT ;  /* 0x000000010500788c */ /* 0x000fd6000bf05270 */
[----:B------:R-:W-:Y:S02]  /*0f50*/  @UP0 ULDC.64 UR10, c[0x0][0x9e8] ;  /* 0x00027a00000a0ab9 */ /* 0x000fe40000000a00 */
[----:B------:R-:W-:-:S04]  /*0f60*/  UIMAD.WIDE.U32 UR8, UR4, UR10, URZ ;  /* 0x0000000a040872a5 */ /* 0x000fc8000f8e003f */
[----:B------:R-:W-:-:S12]  /*0f70*/  @UP0 USHF.R.U32.HI UR4, URZ, UR11, UR9 ;  /* 0x0000000b3f040299 */ /* 0x000fd80008011609 */
.L_x_4247:
[----:B------:R-:W-:-:S04]  /*0f80*/  UIMAD UR4, UR4, UR5, URZ ;  /* 0x00000005040472a4 */ /* 0x000fc8000f8e023f */
[----:B------:R-:W-:-:S04]  /*0f90*/  UISETP.LT.AND UP0, UPT, UR7, UR4, UPT ;  /* 0x000000040700728c */ /* 0x000fc8000bf01270 */
[----:B------:R-:W-:-:S12]  /*0fa0*/  USEL UR7, UR7, UR4, !UP0 ;  /* 0x0000000407077287 */ /* 0x000fd8000c000000 */
.L_x_4245:
[----:B------:R-:W-:Y:S02]  /*0fb0*/  UIMAD.WIDE UR4, UR7, 0x2aaaaaab, URZ ;  /* 0x2aaaaaab070478a5 */ /* 0x000fe4000f8e023f */
[----:B------:R-:W-:Y:S02]  /*0fc0*/  USHF.R.U32.HI UR11, URZ, 0x10, UR6 ;  /* 0x000000103f0b7899 */ /* 0x000fe40008011606 */
[----:B------:R-:W-:Y:S02]  /*0fd0*/  USHF.R.U32.HI UR4, URZ, 0x1f, UR5 ;  /* 0x0000001f3f047899 */ /* 0x000fe40008011605 */
[----:B------:R-:W-:Y:S02]  /*0fe0*/  ULOP3.LUT UR7, UR6, 0xffff, URZ, 0xc0, !UPT ;  /* 0x0000ffff06077892 */ /* 0x000fe4000f8ec03f */
[----:B------:R-:W-:-:S04]  /*0ff0*/  ULEA.HI.SX32 UR4, UR5, UR4, 0x1c ;  /* 0x0000000405047291 */ /* 0x000fc8000f8fe23f */
        /* <DEDUP_REMOVED lines=13> */
[----:B------:R-:W-:-:S03]  /*10d0*/  R2UR UR6, R0 ;  /* 0x00000000000672ca */ /* 0x000fc600000e0000 */
[----:B------:R-:W-:-:S04]  /*10e0*/  IMAD.MOV R5, RZ, RZ, -R5 ;  /* 0x000000ffff057224 */ /* 0x000fc800078e0a05 */
        /* <DEDUP_REMOVED lines=27> */
.L_x_4248:
[----:B------:R-:W-:Y:S02]  /*12a0*/  UIMAD UR5, UR7, UR4, UR10 ;  /* 0x00000004070572a4 */ /* 0x000fe4000f8e020a */
[----:B------:R-:W-:Y:S01]  /*12b0*/  IMAD.U32 R3, RZ, RZ, UR4 ;  /* 0x00000004ff037e24 */ /* 0x000fe2000f8e00ff */
[----:B------:R-:W-:Y:S02]  /*12c0*/  PLOP3.LUT P0, PT, PT, PT, PT, 0x80, 0x0 ;  /* 0x000000000000781c */ /* 0x000fe40003f0f070 */
[----:B------:R-:W-:Y:S02]  /*12d0*/  CS2R R118, SRZ ;  /* 0x0000000000767805 */ /* 0x000fe4000001ff00 */
[----:B------:R-:W-:Y:S02]  /*12e0*/  CS2R R116, SRZ ;  /* 0x0000000000747805 */ /* 0x000fe4000001ff00 */
[----:B------:R-:W-:Y:S02]  /*12f0*/  CS2R R114, SRZ ;  /* 0x0000000000727805 */ /* 0x000fe4000001ff00 */
[----:B------:R-:W-:Y:S01]  /*1300*/  VIADDMNMX R16, R3, UR5, R16, PT ;  /* 0x0000000503107c46 */ /* 0x000fe2000b800110 */
[----:B------:R-:W-:Y:S01]  /*1310*/  IMAD.U32 R22, RZ, RZ, UR5 ;  /* 0x00000005ff167e24 */ /* 0x000fe2000f8e00ff */
[----:B------:R-:W-:-:S02]  /*1320*/  CS2R R2, SRZ ;  /* 0x0000000000027805 */ /* 0x000fc4000001ff00 */
[----:B------:R-:W-:Y:S02]  /*1330*/  CS2R R112, SRZ ;  /* 0x0000000000707805 */ /* 0x000fe4000001ff00 */
[----:B------:R-:W-:Y:S02]  /*1340*/  ISETP.GT.AND P1, PT, R16, UR5, PT ;  /* 0x0000000510007c0c */ /* 0x000fe4000bf24270 */
        /* <DEDUP_REMOVED lines=79> */
.L_x_4250:
[----:B------:R-:W-:-:S04]  /*1840*/  SHF.L.U32 R0, RZ, 0x1f, RZ ;  /* 0x0000001fff007819 */ /* 0x000fc800000006ff */
[----:B------:R-:W0:Y:S02]  /*1850*/  SYNCS.PHASECHK.TRANS64.TRYWAIT P0, [UR38+0x30800], R0 ;  /* 0x03080000ff0075a7 */ /* 0x000e240008000166 */
[----:B0-----:R-:W-:Y:S05]  /*1860*/  @!P0 BRA `(.L_x_4251) ;  /* 0x0000012400248947 */ /* 0x001fea0003800000 */
.L_x_4384:
[----:B------:R-:W2:Y:S02]  /*1870*/  LDL R2, [R1+0x4] ;  /* 0x0000040001027983 */ /* 0x000ea40000100800 */
[----:B--2---:R-:W-:-:S13]  /*1880*/  R2UR UR4, R2 ;  /* 0x00000000020472ca */ /* 0x004fda00000e0000 */
[----:B------:R-:W-:-:S06]  /*1890*/  ULOP3.LUT UR4, UR4, 0x1, URZ, 0xfc, !UPT ;  /* 0x0000000104047892 */ /* 0x000fcc000f8efc3f */
[----:B------:R-:W-:-:S05]  /*18a0*/  IMAD.U32 R2, RZ, RZ, UR4 ;  /* 0x00000004ff027e24 */ /* 0x000fca000f8e00ff */
[----:B------:R-:W-:-:S13]  /*18b0*/  ISETP.NE.AND P0, PT, R2, 0x3, PT ;  /* 0x000000030200780c */ /* 0x000fda0003f05270 */
[----:B------:R-:W-:Y:S05]  /*18c0*/  @!P0 BRA `(.L_x_4252) ;  /* 0x0000000000048947 */ /* 0x000fea0003800000 */
[----:B------:R-:W-:Y:S01]  /*18d0*/  BPT.TRAP 0x1 ;  /* 0x000000040000795c */ /* 0x000fe20000300000 */
.L_x_4252:
[----:B------:R1:W2:Y:S01]  /*18e0*/  SYNCS.PHASECHK.TRANS64.TRYWAIT P1, [UR38+0x30830], R0 ;  /* 0x03083000ff0075a7 */ /* 0x0002a20008020166 */
[----:B------:R-:W-:Y:S05]  /*18f0*/  @!P0 BRA `(.L_x_4253) ;  /* 0x0000000000048947 */ /* 0x000fea0003800000 */
[----:B------:R-:W-:Y:S01]  /*1900*/  BPT.TRAP 0x1 ;  /* 0x000000040000795c */ /* 0x000fe20000300000 */
.L_x_4253:
[----:B------:R-:W-:-:S05]  /*1910*/  IMAD.U32 R6, RZ, RZ, UR40 ;  /* 0x00000028ff067e24 */ /* 0x000fca000f8e00ff */
[----:B------:R-:W-:Y:S01]  /*1920*/  LOP3.LUT R6, R6, 0x10000, RZ, 0xfc, !PT ;  /* 0x0001000006067812 */ /* 0x000fe200078efcff */
[----:B--2---:R-:W-:Y:S06]  /*1930*/  @P1 BRA `(.L_x_4254) ;  /* 0x0000000000081947 */ /* 0x004fec0003800000 */
[----:B------:R-:W2:Y:S02]  /*1940*/  SYNCS.PHASECHK.TRANS64.TRYWAIT P1, [UR38+0x30830], R0 ;  /* 0x03083000ff0075a7 */ /* 0x000ea40008020166 */
[----:B--2---:R-:W-:Y:S05]  /*1950*/  @!P1 BRA `(.L_x_4255) ;  /* 0x0000012400009947 */ /* 0x004fea0003800000 */
.L_x_4254:
[----:B------:R-:W-:Y:S05]  /*1960*/  WARPSYNC.ALL ;  /* 0x0000000000007948 */ /* 0x000fea0003800000 */
[----:B------:R-:W-:Y:S01]  /*1970*/  IMAD.MOV.U32 R7, RZ, RZ, 0x40000040 ;  /* 0x40000040ff077424 */ /* 0x000fe200078e00ff */
[----:B------:R-:W-:Y:S01]  /*1980*/  UIADD3 UR4, UR38, 0x1e400, URZ ;  /* 0x0001e40026047890 */ /* 0x000fe2000fffe03f */
[----:B------:R-:W-:Y:S01]  /*1990*/  R2UR UR8, R6 ;  /* 0x00000000060872ca */ /* 0x000fe200000e0000 */
[----:B------:R-:W-:Y:S02]  /*19a0*/  WARPGROUP.ARRIVE ;  /* 0x00000000000079c5 */ /* 0x000fe40000000000 */
        /* <DEDUP_REMOVED lines=24> */
[----:B------:R-:W-:Y:S01]  /*1b30*/  UMOV UR29, 0x40000040 ;  /* 0x40000040001d7882 */ /* 0x000fe20000000000 */
[----:B------:R-:W-:-:S03]  /*1b40*/  UMOV UR33, 0x40000040 ;  /* 0x4000004000217882 */ /* 0x000fc60000000000 */
[----:B------:R-:W-:Y:S02]  /*1b50*/  UIADD3 UR8, UR10, 0x2, URZ ;  /* 0x000000020a087890 */ /* 0x000fe4000fffe03f */
[----:B------:R-:W-:Y:S02]  /*1b60*/  UIADD3 UR12, UR10, 0x4, URZ ;  /* 0x000000040a0c7890 */ /* 0x000fe4000fffe03f */
[----:B------:R-:W-:Y:S02]  /*1b70*/  UIADD3 UR16, UR10, 0x6, URZ ;  /* 0x000000060a107890 */ /* 0x000fe4000fffe03f */
[----:B------:R-:W-:Y:S01]  /*1b80*/  UIADD3 UR20, UR10, 0x400, URZ ;  /* 0x000004000a147890 */ /* 0x000fe2000fffe03f */
[----:B------:R-:W-:Y:S01]  /*1b90*/  UMOV UR4, UR8 ;  /* 0x0000000800047c82 */ /* 0x000fe20008000000 */
[----:B------:R-:W-:Y:S02]  /*1ba0*/  UIADD3 UR24, UR10, 0x402, URZ ;  /* 0x000004020a187890 */ /* 0x000fe4000fffe03f */
[----:B------:R-:W-:-:S02]  /*1bb0*/  UIADD3 UR28, UR10, 0x404, URZ ;  /* 0x000004040a1c7890 */ /* 0x000fc4000fffe03f */
        /* <DEDUP_REMOVED lines=69> */
.L_x_4256:
[----:B01----:R-:W-:Y:S01]  /*2010*/  LOP3.LUT R0, R73, 0xffffff80, RZ, 0xc0, !PT ;  /* 0xffffff8049007812 */ /* 0x003fe200078ec0ff */
[----:B------:R-:W0:Y:S01]  /*2020*/  S2UR UR6, SR_CgaCtaId ;  /* 0x00000000000679c3 */ /* 0x000e220000008800 */
[----:B------:R-:W-:Y:S01]  /*2030*/  R2UR UR5, R19 ;  /* 0x00000000130572ca */ /* 0x000fe200000e0000 */
[----:B------:R-:W-:Y:S01]  /*2040*/  ULDC UR10, c[0x0][0x288] ;  /* 0x0000a200000a7ab9 */ /* 0x000fe20000000800 */
        /* <DEDUP_REMOVED lines=21> */
[----:B------:R-:W-:Y:S02]  /*21a0*/  IADD3 R4, R4, R3, -R8 ;  /* 0x0000000304047210 */ /* 0x000fe40007ffe808 */
[----:B------:R-:W-:Y:S01]  /*21b0*/  PLOP3.LUT P1, PT, PT, PT, UP1, 0x80, 0x0 ;  /* 0x000000000000781c */ /* 0x000fe20003f2f018 */
[----:B------:R-:W-:Y:S01]  /*21c0*/  IMAD.IADD R9, R72, 0x1, -R9 ;  /* 0x0000000148097824 */ /* 0x000fe200078e0a09 */
[----:B------:R-:W-:Y:S01]  /*21d0*/  PLOP3.LUT P2, PT, PT, PT, UP1, 0x80, 0x0 ;  /* 0x000000000000781c */ /* 0x000fe20003f4f018 */
[----:B------:R-:W-:Y:S01]  /*21e0*/  IMAD R4, R5, 0x40, R4 ;  /* 0x0000004005047824 */ /* 0x000fe200078e0204 */
[----:B------:R-:W-:Y:S01]  /*21f0*/  LOP3.LUT R11, R2, 0x7ffffffc, RZ, 0xc0, !PT ;  /* 0x7ffffffc020b7812 */ /* 0x000fe200078ec0ff */
[----:B------:R-:W-:Y:S02]  /*2200*/  IMAD.MOV.U32 R5, RZ, RZ, -0x60 ;  /* 0xffffffa0ff057424 */ /* 0x000fe400078e00ff */
[----:B------:R-:W-:Y:S01]  /*2210*/  IMAD R10, R9, 0x8, R4 ;  /* 0x00000008090a7824 */ /* 0x000fe200078e0204 */
[----:B------:R-:W-:Y:S01]  /*2220*/  UISETP.NE.AND UP0, UPT, UR4, URZ, UPT ;  /* 0x0000003f0400728c */ /* 0x000fe2000bf05270 */
[----:B------:R-:W-:-:S02]  /*2230*/  IMAD.IADD R11, R0, 0x1, -R11 ;  /* 0x00000001000b7824 */ /* 0x000fc400078e0a0b */
[----:B------:R-:W-:Y:S01]  /*2240*/  @UP1 ULDC UR4, c[0x0][0x44c] ;  /* 0x0001130000041ab9 */ /* 0x000fe20000000800 */
[----:B------:R-:W-:Y:S02]  /*2250*/  IMAD.MOV.U32 R3, RZ, RZ, R10 ;  /* 0x000000ffff037224 */ /* 0x000fe400078e000a */
[----:B------:R-:W-:Y:S01]  /*2260*/  @P1 IMAD.HI.U32 R4, R10, UR4, RZ ;  /* 0x000000040a041c27 */ /* 0x000fe2000f8e00ff */
[----:B------:R-:W-:Y:S01]  /*2270*/  UIADD3 UR4, UR38, 0x30840, URZ ;  /* 0x0003084026047890 */ /* 0x000fe2000fffe03f */
[----:B------:R-:W-:Y:S02]  /*2280*/  PLOP3.LUT P1, PT, PT, PT, UP0, 0x40, 0x0 ;  /* 0x000000000000781c */ /* 0x000fe40003f2e808 */
[C---:B------:R-:W-:Y:S01]  /*2290*/  IMAD R2, R16.reuse, R5, 0x61 ;  /* 0x0000006110027424 */ /* 0x040fe200078e0205 */
[----:B------:R-:W-:Y:S01]  /*22a0*/  @P2 SHF.R.U32.HI R3, RZ, UR5, R4 ;  /* 0x00000005ff032c19 */ /* 0x000fe20008011604 */
[----:B0-----:R-:W-:Y:S01]  /*22b0*/  UPRMT UR4, UR6, 0x654, UR4 ;  /* 0x0000065406047896 */ /* 0x001fe20008000004 */
[----:B------:R-:W-:-:S02]  /*22c0*/  IMAD R0, R16, -0x60, R23 ;  /* 0xffffffa010007824 */ /* 0x000fc400078e0217 */
[C---:B------:R-:W-:Y:S01]  /*22d0*/  IMAD R4, R11.reuse, -0x2, R2 ;  /* 0xfffffffe0b047824 */ /* 0x040fe200078e0202 */
[----:B------:R-:W0:Y:S01]  /*22e0*/  SHFL.IDX PT, R72, R3, RZ, 0x1c1f ;  /* 0x001c1fff03487589 */ /* 0x000e2200000e0000 */
[----:B------:R-:W-:Y:S01]  /*22f0*/  VIADD R0, R0, 0x60 ;  /* 0x0000006000007836 */ /* 0x000fe20000000000 */
[----:B------:R-:W-:Y:S01]  /*2300*/  ULDC UR6, c[0x0][0x9e0] ;  /* 0x0002780000067ab9 */ /* 0x000fe20000000800 */
[----:B------:R-:W-:Y:S01]  /*2310*/  VIADD R14, R2, 0xffffffff ;  /* 0xffffffff020e7836 */ /* 0x000fe20000000000 */
[----:B------:R-:W-:Y:S01]  /*2320*/  IADD3 R5, R4, -UR10, R23 ;  /* 0x8000000a04057c10 */ /* 0x000fe2000fffe017 */
[----:B------:R-:W-:Y:S01]  /*2330*/  SYNCS.ARRIVE.TRANS64.RED.A1T0 RZ, [UR4], RZ ;  /* 0x000000ffffff79a7 */ /* 0x000fe20008100404 */
[----:B------:R-:W-:Y:S01]  /*2340*/  ULDC UR4, c[0x0][0x9dc] ;  /* 0x0002770000047ab9 */ /* 0x000fe20000000800 */
[----:B------:R-:W-:Y:S01]  /*2350*/  IMAD R8, R11, -0x2, R0 ;  /* 0xfffffffe0b087824 */ /* 0x000fe200078e0200 */
[----:B------:R-:W-:Y:S01]  /*2360*/  ULOP3.LUT UR5, URZ, UR4, URZ, 0x33, !UPT ;  /* 0x000000043f057292 */ /* 0x000fe2000f8e333f */
[----:B------:R-:W-:-:S02]  /*2370*/  VIADD R9, R5, UR6 ;  /* 0x0000000605097c36 */ /* 0x000fc40008000000 */
[----:B------:R-:W-:-:S03]  /*2380*/  VIADD R20, R4, 0xffffffff ;  /* 0xffffffff04147836 */ /* 0x000fc60000000000 */
[----:B------:R-:W-:Y:S02]  /*2390*/  VIADD R13, R5, UR5 ;  /* 0x00000005050d7c36 */ /* 0x000fe40008000000 */
[----:B------:R-:W-:Y:S01]  /*23a0*/  IMAD.U32 R12, RZ, RZ, UR5 ;  /* 0x00000005ff0c7e24 */ /* 0x000fe2000f8e00ff */
[----:B0-----:R-:W-:Y:S01]  /*23b0*/  VIADDMNMX R0, R72, R9, R8, PT ;  /* 0x0000000948007246 */ /* 0x001fe20003800108 */
[----:B------:R-:W-:Y:S01]  /*23c0*/  IMAD.IADD R2, R13, 0x1, R72 ;  /* 0x000000010d027824 */ /* 0x000fe200078e0248 */
[----:B------:R-:W-:Y:S06]  /*23d0*/  @P1 BRA `(.L_x_4257) ;  /* 0x00000000005c1947 */ /* 0x000fec0003800000 */
[----:B------:R-:W-:Y:S01]  /*23e0*/  IADD3 R5, R23, -UR10, R72 ;  /* 0x8000000a17057c10 */ /* 0x000fe2000fffe048 */
        /* <DEDUP_REMOVED lines=12> */
.L_x_4259:
[----:B------:R-:W-:Y:S02]  /*24b0*/  ULDC UR4, c[0x0][0x9e4] ;  /* 0x0002790000047ab9 */ /* 0x000fe40000000800 */
[----:B------:R-:W-:-:S05]  /*24c0*/  IMAD.U32 R15, RZ, RZ, UR4 ;  /* 0x00000004ff0f7e24 */ /* 0x000fca000f8e00ff */
[----:B------:R-:W-:-:S13]  /*24d0*/  ISETP.NE.AND P1, PT, R15, 0x1, PT ;  /* 0x000000010f00780c */ /* 0x000fda0003f25270 */
[----:B------:R-:W0:Y:S02]  /*24e0*/  @P1 LDC.64 R72, c[0x0][0x9e8] ;  /* 0x00027a00ff481b82 */ /* 0x000e240000000a00 */
[----:B0-----:R-:W-:-:S05]  /*24f0*/  @P1 IMAD.HI.U32 R4, R5, R72, RZ ;  /* 0x0000004805041227 */ /* 0x001fca00078e00ff */
[----:B------:R-:W-:-:S07]  /*2500*/  @P1 SHF.R.U32.HI R5, RZ, R73, R4 ;  /* 0x00000049ff051219 */ /* 0x000fce0000011604 */
.L_x_4260:
[----:B------:R-:W-:Y:S05]  /*2510*/  BSYNC B0 ;  /* 0x0000000000007941 */ /* 0x000fea0003800000 */
.L_x_4258:
[----:B------:R-:W-:-:S05]  /*2520*/  IMAD R5, R5, R15, R20 ;  /* 0x0000000f05057224 */ /* 0x000fca00078e0214 */
[----:B------:R-:W-:Y:S02]  /*2530*/  VIADDMNMX R0, R5, R15, R0, PT ;  /* 0x0000000f05007246 */ /* 0x000fe40003800100 */
[----:B------:R-:W-:-:S07]  /*2540*/  VIMNMX R2, R2, R5, !PT ;  /* 0x0000000502027248 */ /* 0x000fce0007fe0100 */
.L_x_4257:
[C---:B------:R-:W-:Y:S02]  /*2550*/  ISETP.GE.AND P2, PT, R14.reuse, 0x9, PT ;  /* 0x000000090e00780c */ /* 0x040fe40003f46270 */
[----:B------:R-:W-:Y:S02]  /*2560*/  ISETP.GE.AND P1, PT, R14, 0x2, PT ;  /* 0x000000020e00780c */ /* 0x000fe40003f26270 */
[C---:B------:R-:W-:Y:S02]  /*2570*/  ISETP.GT.AND P3, PT, R2.reuse, 0x8, !P2 ;  /* 0x000000080200780c */ /* 0x040fe40005764270 */
[----:B------:R-:W-:Y:S02]  /*2580*/  ISETP.GT.AND P4, PT, R2, 0x1, !P1 ;  /* 0x000000010200780c */ /* 0x000fe40004f84270 */
[----:B------:R-:W-:Y:S02]  /*2590*/  ISETP.LT.OR P3, PT, R0, 0x9, P3 ;  /* 0x000000090000780c */ /* 0x000fe40001f61670 */
[----:B------:R-:W-:-:S02]  /*25a0*/  ISETP.GE.AND P5, PT, R14, 0x11, PT ;  /* 0x000000110e00780c */ /* 0x000fc40003fa6270 */
[----:B------:R-:W-:Y:S02]  /*25b0*/  ISETP.LT.OR P4, PT, R0, 0x2, P4 ;  /* 0x000000020000780c */ /* 0x000fe40002781670 */
[----:B------:R-:W-:Y:S02]  /*25c0*/  FSEL R28, R28, -INF , !P3 ;  /* 0xff8000001c1c7808 */ /* 0x000fe40005800000 */
        /* <DEDUP_REMOVED lines=82> */
[----:B------:R-:W-:Y:S02]  /*2af0*/  P2R R29, PR, RZ, 0x20 ;  /* 0x00000020ff1d7803 */ /* 0x000fe40000000000 */
[----:B------:R-:W-:Y:S02]  /*2b00*/  FSEL R90, R61, -INF , !P3 ;  /* 0xff8000003d5a7808 */ /* 0x000fe40005800000 */
[----:B------:R-:W-:Y:S02]  /*2b10*/  ISETP.GE.AND P3, PT, R14, 0x51, PT ;  /* 0x000000510e00780c */ /* 0x000fe40003f66270 */
[----:B------:R-:W-:Y:S02]  /*2b20*/  P2R R21, PR, RZ, 0x40 ;  /* 0x00000040ff157803 */ /* 0x000fe40000000000 */
[----:B------:R-:W-:Y:S02]  /*2b30*/  ISETP.GT.AND P4, PT, R2, 0x50, !P3 ;  /* 0x000000500200780c */ /* 0x000fe40005f84270 */
[----:B------:R-:W-:-:S02]  /*2b40*/  R2UR UR4, R18 ;  /* 0x00000000120472ca */ /* 0x000fc400000e0000 */
        /* <DEDUP_REMOVED lines=18> */
[----:B------:R-:W-:-:S04]  /*2c70*/  ISETP.GT.AND P6, PT, R2, 0x59, !P6 ;  /* 0x000000590200780c */ /* 0x000fc800077c4270 */
[----:B------:R-:W-:Y:S02]  /*2c80*/  ISETP.LT.OR P6, PT, R0, 0x5a, P6 ;  /* 0x0000005a0000780c */ /* 0x000fe400037c1670 */
[----:B------:R-:W0:Y:S02]  /*2c90*/  SHFL.IDX PT, R0, R3, 0x1, 0x1c1f ;  /* 0x003c1f0003007f89 */ /* 0x000e2400000e0000 */
[----:B------:R-:W-:Y:S02]  /*2ca0*/  FSEL R94, R69, -INF , !P6 ;  /* 0xff800000455e7808 */ /* 0x000fe40007000000 */
[----:B------:R-:W-:Y:S02]  /*2cb0*/  PLOP3.LUT P6, PT, PT, PT, UP0, 0x40, 0x0 ;  /* 0x000000000000781c */ /* 0x000fe40003fce808 */
[----:B0-----:R-:W-:Y:S01]  /*2cc0*/  VIADDMNMX R2, R0, R9, R8, PT ;  /* 0x0000000900027246 */ /* 0x001fe20003800108 */
[----:B------:R-:W-:-:S10]  /*2cd0*/  IMAD.IADD R4, R13, 0x1, R0 ;  /* 0x000000010d047824 */ /* 0x000fd400078e0200 */
[----:B------:R-:W-:Y:S05]  /*2ce0*/  @P6 BRA `(.L_x_4261) ;  /* 0x00000000005c6947 */ /* 0x000fea0003800000 */
        /* <DEDUP_REMOVED lines=13> */
.L_x_4263:
[----:B------:R-:W-:Y:S02]  /*2dc0*/  ULDC UR4, c[0x0][0x9e4] ;  /* 0x0002790000047ab9 */ /* 0x000fe40000000800 */
[----:B------:R-:W-:-:S05]  /*2dd0*/  IMAD.U32 R5, RZ, RZ, UR4 ;  /* 0x00000004ff057e24 */ /* 0x000fca000f8e00ff */
[----:B------:R-:W-:-:S13]  /*2de0*/  ISETP.NE.AND P6, PT, R5, 0x1, PT ;  /* 0x000000010500780c */ /* 0x000fda0003fc5270 */
[----:B------:R-:W0:Y:S02]  /*2df0*/  @P6 LDC.64 R8, c[0x0][0x9e8] ;  /* 0x00027a00ff086b82 */ /* 0x000e240000000a00 */
[----:B0-----:R-:W-:-:S05]  /*2e00*/  @P6 IMAD.HI.U32 R0, R3, R8, RZ ;  /* 0x0000000803006227 */ /* 0x001fca00078e00ff */
[----:B------:R-:W-:-:S07]  /*2e10*/  @P6 SHF.R.U32.HI R3, RZ, R9, R0 ;  /* 0x00000009ff036219 */ /* 0x000fce0000011600 */
.L_x_4264:
[----:B------:R-:W-:Y:S05]  /*2e20*/  BSYNC B0 ;  /* 0x0000000000007941 */ /* 0x000fea0003800000 */
.L_x_4262:
[----:B------:R-:W-:-:S05]  /*2e30*/  IMAD R3, R3, R5, R20 ;  /* 0x0000000503037224 */ /* 0x000fca00078e0214 */
[----:B------:R-:W-:Y:S02]  /*2e40*/  VIADDMNMX R2, R3, R5, R2, PT ;  /* 0x0000000503027246 */ /* 0x000fe40003800102 */
[----:B------:R-:W-:-:S07]  /*2e50*/  VIMNMX R4, R4, R3, !PT ;  /* 0x0000000304047248 */ /* 0x000fce0007fe0100 */
.L_x_4261:
[C---:B------:R-:W-:Y:S02]  /*2e60*/  ISETP.GT.AND P1, PT, R4.reuse, 0x1, !P1 ;  /* 0x000000010400780c */ /* 0x040fe40004f24270 */
[----:B------:R-:W-:Y:S02]  /*2e70*/  ISETP.GT.AND P2, PT, R4, 0x8, !P2 ;  /* 0x000000080400780c */ /* 0x000fe40005744270 */
[C---:B------:R-:W-:Y:S02]  /*2e80*/  ISETP.LT.OR P1, PT, R2.reuse, 0x2, P1 ;  /* 0x000000020200780c */ /* 0x040fe40000f21670 */
[----:B------:R-:W-:Y:S02]  /*2e90*/  ISETP.LT.OR P2, PT, R2, 0x9, P2 ;  /* 0x000000090200780c */ /* 0x000fe40001741670 */
[----:B------:R-:W-:Y:S02]  /*2ea0*/  FSEL R27, R27, -INF , !P1 ;  /* 0xff8000001b1b7808 */ /* 0x000fe40004800000 */
[----:B------:R-:W-:-:S02]  /*2eb0*/  ISETP.NE.AND P1, PT, R21, RZ, PT ;  /* 0x000000ff1500720c */ /* 0x000fc40003f25270 */
[----:B------:R-:W-:Y:S02]  /*2ec0*/  FSEL R9, R30, -INF , !P2 ;  /* 0xff8000001e097808 */ /* 0x000fe40005000000 */
[----:B------:R-:W-:Y:S02]  /*2ed0*/  ISETP.GT.AND P1, PT, R4, 0x9, !P1 ;  /* 0x000000090400780c */ /* 0x000fe40004f24270 */
[----:B------:R-:W-:Y:S02]  /*2ee0*/  ISETP.NE.AND P2, PT, R29, RZ, PT ;  /* 0x000000ff1d00720c */ /* 0x000fe40003f45270 */
[----:B------:R-:W-:Y:S02]  /*2ef0*/  ISETP.LT.OR P1, PT, R2, 0xa, P1 ;  /* 0x0000000a0200780c */ /* 0x000fe40000f21670 */
[----:B------:R-:W-:Y:S02]  /*2f00*/  ISETP.NE.AND P6, PT, R33, RZ, PT ;  /* 0x000000ff2100720c */ /* 0x000fe40003fc5270 */
        /* <DEDUP_REMOVED lines=8> */
[----:B------:R-:W-:Y:S02]  /*2f90*/  ISETP.GT.AND P1, PT, R4, 0x11, !P2 ;  /* 0x000000110400780c */ /* 0x000fe40005724270 */
[----:B------:R-:W-:Y:S02]  /*2fa0*/  FMNMX.FTZ R0, R32, R0, !PT ;  /* 0x0000000020007209 */ /* 0x000fe40007810000 */
[----:B------:R-:W-:Y:S02]  /*2fb0*/  ISETP.LT.OR P1, PT, R2, 0x12, P1 ;  /* 0x000000120200780c */ /* 0x000fe40000f21670 */
[----:B------:R-:W-:Y:S02]  /*2fc0*/  FMNMX.FTZ R0, R76, R0, !PT ;  /* 0x000000004c007209 */ /* 0x000fe40007810000 */
[----:B------:R-:W-:-:S02]  /*2fd0*/  FSEL R35, R35, -INF , !P1 ;  /* 0xff80000023237808 */ /* 0x000fc40004800000 */
[----:B------:R-:W-:Y:S02]  /*2fe0*/  ISETP.GT.AND P1, PT, R4, 0x18, !P6 ;  /* 0x000000180400780c */ /* 0x000fe40007724270 */
[----:B------:R-:W-:Y:S02]  /*2ff0*/  ISETP.NE.AND P6, PT, R15, RZ, PT ;  /* 0x000000ff0f00720c */ /* 0x000fe40003fc5270 */
        /* <DEDUP_REMOVED lines=43> */
[----:B------:R-:W-:Y:S01]  /*32b0*/  ISETP.NE.AND P2, PT, R53, RZ, PT ;  /* 0x000000ff3500720c */ /* 0x000fe20003f45270 */
[----:B------:R-:W0:Y:S01]  /*32c0*/  SHFL.BFLY PT, R5, R8, 0x2, 0x1f ;  /* 0x0c401f0008057f89 */ /* 0x000e2200000e0000 */
[----:B------:R-:W-:Y:S02]  /*32d0*/  FSEL R29, R50, -INF , !P1 ;  /* 0xff800000321d7808 */ /* 0x000fe40004800000 */
[----:B------:R-:W-:-:S02]  /*32e0*/  ISETP.NE.AND P1, PT, R79, RZ, PT ;  /* 0x000000ff4f00720c */ /* 0x000fc40003f25270 */
[----:B------:R-:W-:Y:S02]  /*32f0*/  R2UR UR4, R18 ;  /* 0x00000000120472ca */ /* 0x000fe400000e0000 */
[C---:B------:R-:W-:Y:S02]  /*3300*/  ISETP.GT.AND P1, PT, R4.reuse, 0x31, !P1 ;  /* 0x000000310400780c */ /* 0x040fe40004f24270 */
[----:B------:R-:W-:Y:S02]  /*3310*/  ISETP.GT.AND P3, PT, R4, 0x50, !P3 ;  /* 0x000000500400780c */ /* 0x000fe40005f64270 */
[----:B------:R-:W-:Y:S02]  /*3320*/  ISETP.LT.OR P1, PT, R2, 0x32, P1 ;  /* 0x000000320200780c */ /* 0x000fe40000f21670 */
[----:B------:R-:W-:Y:S02]  /*3330*/  ISETP.GT.AND P4, PT, R4, 0x51, !P4 ;  /* 0x000000510400780c */ /* 0x000fe40006784270 */
[----:B------:R-:W-:-:S02]  /*3340*/  FSEL R51, R51, -INF , !P1 ;  /* 0xff80000033337808 */ /* 0x000fc40004800000 */
[----:B------:R-:W-:Y:S01]  /*3350*/  ISETP.NE.AND P1, PT, R49, RZ, PT ;  /* 0x000000ff3100720c */ /* 0x000fe20003f25270 */
[----:B------:R-:W-:Y:S01]  /*3360*/  UISETP.NE.AND UP0, UPT, UR4, URZ, UPT ;  /* 0x0000003f0400728c */ /* 0x000fe2000bf05270 */
[----:B------:R-:W-:Y:S02]  /*3370*/  ISETP.LT.OR P3, PT, R2, 0x51, P3 ;  /* 0x000000510200780c */ /* 0x000fe40001f61670 */
[C---:B------:R-:W-:Y:S01]  /*3380*/  ISETP.GT.AND P1, PT, R4.reuse, 0x38, !P1 ;  /* 0x000000380400780c */ /* 0x040fe20004f24270 */
[----:B------:R-:W-:Y:S01]  /*3390*/  ULDC UR4, c[0x0][0x988] ;  /* 0x0002620000047ab9 */ /* 0x000fe20000000800 */
[----:B------:R-:W-:Y:S01]  /*33a0*/  ISETP.GT.AND P5, PT, R4, 0x58, !P5 ;  /* 0x000000580400780c */ /* 0x000fe20006fa4270 */
[----:B------:R-:W-:Y:S01]  /*33b0*/  IMAD.U32 R0, RZ, RZ, UR4 ;  /* 0x00000004ff007e24 */ /* 0x000fe2000f8e00ff */
[----:B------:R-:W-:Y:S02]  /*33c0*/  ISETP.LT.OR P1, PT, R2, 0x39, P1 ;  /* 0x000000390200780c */ /* 0x000fe40000f21670 */
[----:B0-----:R-:W-:-:S02]  /*33d0*/  FMNMX.FTZ R14, R8, R5, !PT ;  /* 0x00000005080e7209 */ /* 0x001fc40007810000 */
[----:B------:R-:W-:Y:S02]  /*33e0*/  FSEL R33, R54, -INF , !P1 ;  /* 0xff80000036217808 */ /* 0x000fe40004800000 */
[----:B------:R-:W-:Y:S01]  /*33f0*/  ISETP.NE.AND P1, PT, R81, RZ, PT ;  /* 0x000000ff5100720c */ /* 0x000fe20003f25270 */
[----:B------:R-:W0:Y:S01]  /*3400*/  SHFL.BFLY PT, R5, R14, 0x1, 0x1f ;  /* 0x0c201f000e057f89 */ /* 0x000e2200000e0000 */
[----:B------:R-:W-:Y:S02]  /*3410*/  ISETP.LT.OR P4, PT, R2, 0x52, P4 ;  /* 0x000000520200780c */ /* 0x000fe40002781670 */
[----:B------:R-:W-:Y:S02]  /*3420*/  ISETP.GT.AND P1, PT, R4, 0x39, !P1 ;  /* 0x000000390400780c */ /* 0x000fe40004f24270 */
[----:B------:R-:W-:Y:S02]  /*3430*/  FSEL R45, R66, -INF , !P3 ;  /* 0xff800000422d7808 */ /* 0x000fe40005800000 */
[----:B------:R-:W-:-:S02]  /*3440*/  ISETP.LT.OR P1, PT, R2, 0x3a, P1 ;  /* 0x0000003a0200780c */ /* 0x000fc40000f21670 */
[----:B------:R-:W-:Y:S02]  /*3450*/  ISETP.LT.OR P5, PT, R2, 0x59, P5 ;  /* 0x000000590200780c */ /* 0x000fe40002fa1670 */
[----:B------:R-:W-:Y:S02]  /*3460*/  FSEL R55, R55, -INF , !P1 ;  /* 0xff80000037377808 */ /* 0x000fe40004800000 */
[----:B------:R-:W-:Y:S02]  /*3470*/  ISETP.GT.AND P1, PT, R4, 0x40, !P2 ;  /* 0x000000400400780c */ /* 0x000fe40005724270 */
[----:B------:R-:W-:Y:S02]  /*3480*/  ISETP.NE.AND P2, PT, R57, RZ, PT ;  /* 0x000000ff3900720c */ /* 0x000fe40003f45270 */
[----:B------:R-:W-:Y:S02]  /*3490*/  ISETP.LT.OR P1, PT, R2, 0x41, P1 ;  /* 0x000000410200780c */ /* 0x000fe40000f21670 */
[----:B------:R-:W-:-:S02]  /*34a0*/  ISETP.GT.AND P2, PT, R4, 0x49, !P2 ;  /* 0x000000490400780c */ /* 0x000fc40005744270 */
[----:B------:R-:W-:Y:S02]  /*34b0*/  FSEL R37, R58, -INF , !P1 ;  /* 0xff8000003a257808 */ /* 0x000fe40004800000 */
[----:B------:R-:W-:Y:S02]  /*34c0*/  ISETP.GT.AND P1, PT, R4, RZ, !P6 ;  /* 0x000000ff0400720c */ /* 0x000fe40007724270 */
[----:B0-----:R-:W-:Y:S02]  /*34d0*/  FMNMX.FTZ R5, R14, R5, !PT ;  /* 0x000000050e057209 */ /* 0x001fe40007810000 */
[----:B------:R-:W-:Y:S02]  /*34e0*/  ISETP.LT.OR P1, PT, R2, 0x1, P1 ;  /* 0x000000010200780c */ /* 0x000fe40000f21670 */
[----:B------:R-:W-:Y:S01]  /*34f0*/  ISETP.NE.AND P6, PT, R83, RZ, PT ;  /* 0x000000ff5300720c */ /* 0x000fe20003fc5270 */
[----:B------:R-:W-:Y:S01]  /*3500*/  FMUL.FTZ R20, R5, R0 ;  /* 0x0000000005147220 */ /* 0x000fe20000410000 */
[----:B------:R-:W-:-:S02]  /*3510*/  FSEL R3, R26, -INF , !P1 ;  /* 0xff8000001a037808 */ /* 0x000fc40004800000 */
[----:B------:R-:W-:Y:S02]  /*3520*/  FSETP.NEU.FTZ.AND P1, PT, R5, -INF , PT ;  /* 0xff8000000500780b */ /* 0x000fe40003f3d000 */
[----:B------:R-:W-:Y:S02]  /*3530*/  FMNMX.FTZ R8, R3, R27, !PT ;  /* 0x0000001b03087209 */ /* 0x000fe40007810000 */
[----:B------:R-:W-:Y:S02]  /*3540*/  FSEL R57, R20, RZ, P1 ;  /* 0x000000ff14397208 */ /* 0x000fe40000800000 */
[----:B------:R-:W-:Y:S02]  /*3550*/  FMNMX.FTZ R8, R9, R8, !PT ;  /* 0x0000000809087209 */ /* 0x000fe40007810000 */
[----:B------:R-:W-:Y:S01]  /*3560*/  ISETP.GT.AND P1, PT, R4, 0x41, !P6 ;  /* 0x000000410400780c */ /* 0x000fe20007724270 */
[--C-:B------:R-:W-:Y:S01]  /*3570*/  FFMA.FTZ R14, R24, R0, -R57.reuse ;  /* 0x00000000180e7223 */ /* 0x100fe20000010839 */
[----:B------:R-:W-:Y:S01]  /*3580*/  FMNMX.FTZ R8, R31, R8, !PT ;  /* 0x000000081f087209 */ /* 0x000fe20007810000 */
[-CC-:B------:R-:W-:Y:S01]  /*3590*/  FFMA.FTZ R20, R72, R0.reuse, -R57.reuse ;  /* 0x0000000048147223 */ /* 0x180fe20000010839 */
[----:B------:R-:W-:Y:S01]  /*35a0*/  ISETP.LT.OR P1, PT, R2, 0x42, P1 ;  /* 0x000000420200780c */ /* 0x000fe20000f21670 */
[--C-:B------:R-:W-:Y:S01]  /*35b0*/  FFMA.FTZ R24, R28, R0, -R57.reuse ;  /* 0x000000001c187223 */ /* 0x100fe20000010839 */
[----:B------:R-:W-:Y:S01]  /*35c0*/  FMNMX.FTZ R8, R13, R8, !PT ;  /* 0x000000080d087209 */ /* 0x000fe20007810000 */
[----:B------:R-:W-:Y:S01]  /*35d0*/  MUFU.EX2 R14, R14 ;  /* 0x0000000e000e7308 */ /* 0x000fe20000000800 */
[----:B------:R-:W-:Y:S01]  /*35e0*/  FSEL R59, R59, -INF , !P1 ;  /* 0xff8000003b3b7808 */ /* 0x000fe20004800000 */
[--C-:B------:R-:W-:Y:S01]  /*35f0*/  FFMA.FTZ R26, R74, R0, -R57.reuse ;  /* 0x000000004a1a7223 */ /* 0x100fe20000010839 */
[----:B------:R-:W-:Y:S01]  /*3600*/  FMNMX.FTZ R8, R35, R8, !PT ;  /* 0x0000000823087209 */ /* 0x000fe20007810000 */
[-CC-:B------:R-:W-:Y:S01]  /*3610*/  FFMA.FTZ R28, R32, R0.reuse, -R57.reuse ;  /* 0x00000000201c7223 */ /* 0x180fe20000010839 */
[----:B------:R-:W-:Y:S01]  /*3620*/  ISETP.NE.AND P1, PT, R85, RZ, PT ;  /* 0x000000ff5500720c */ /* 0x000fe20003f25270 */
[--C-:B------:R-:W-:Y:S01]  /*3630*/  FFMA.FTZ R34, R84, R0, -R57.reuse ;  /* 0x0000000054227223 */ /* 0x100fe20000010839 */
[----:B------:R-:W-:Y:S01]  /*3640*/  FMNMX.FTZ R8, R15, R8, !PT ;  /* 0x000000080f087209 */ /* 0x000fe20007810000 */
[----:B------:R-:W-:Y:S01]  /*3650*/  MUFU.EX2 R24, R24 ;  /* 0x0000001800187308 */ /* 0x000fe20000000800 */
[----:B------:R-:W-:Y:S01]  /*3660*/  ISETP.GT.AND P1, PT, R4, 0x48, !P1 ;  /* 0x000000480400780c */ /* 0x000fe20004f24270 */
[--C-:B------:R-:W-:Y:S01]  /*3670*/  FFMA.FTZ R42, R92, R0, -R57.reuse ;  /* 0x000000005c2a7223 */ /* 0x100fe20000010839 */
[----:B------:R-:W-:Y:S01]  /*3680*/  FMNMX.FTZ R8, R39, R8, !PT ;  /* 0x0000000827087209 */ /* 0x000fe20007810000 */
[-CC-:B------:R-:W-:Y:S01]  /*3690*/  FFMA.FTZ R30, R82, R0.reuse, -R57.reuse ;  /* 0x00000000521e7223 */ /* 0x180fe20000010839 */
[----:B------:R-:W-:Y:S01]  /*36a0*/  ISETP.LT.OR P1, PT, R2, 0x49, P1 ;  /* 0x000000490200780c */ /* 0x000fe20000f21670 */
[--C-:B------:R-:W-:Y:S01]  /*36b0*/  FFMA.FTZ R32, R48, R0, -R57.reuse ;  /* 0x0000000030207223 */ /* 0x100fe20000010839 */
[----:B------:R-:W-:Y:S01]  /*36c0*/  FMNMX.FTZ R8, R21, R8, !PT ;  /* 0x0000000815087209 */ /* 0x000fe20007810000 */
[----:B------:R0:W-:Y:S01]  /*36d0*/  MUFU.EX2 R65, R26 ;  /* 0x0000001a00417308 */ /* 0x0001e20000000800 */
[----:B------:R-:W-:Y:S01]  /*36e0*/  ISETP.LT.OR P2, PT, R2, 0x4a, P2 ;  /* 0x0000004a0200780c */ /* 0x000fe20001741670 */
[----:B------:R-:W-:Y:S01]  /*36f0*/  FFMA.FTZ R38, R86, R0, -R57 ;  /* 0x0000000056267223 */ /* 0x000fe20000010839 */
[----:B------:R-:W-:-:S02]  /*3700*/  FMNMX.FTZ R8, R43, R8, !PT ;  /* 0x000000082b087209 */ /* 0x000fc40007810000 */
[----:B------:R-:W-:Y:S02]  /*3710*/  FSEL R41, R62, -INF , !P1 ;  /* 0xff8000003e297808 */ /* 0x000fe40004800000 */
[----:B------:R-:W-:Y:S01]  /*3720*/  FMNMX.FTZ R8, R25, R8, !PT ;  /* 0x0000000819087209 */ /* 0x000fe20007810000 */
[----:B------:R-:W-:Y:S01]  /*3730*/  MUFU.EX2 R28, R28 ;  /* 0x0000001c001c7308 */ /* 0x000fe20000000800 */
[----:B------:R-:W-:Y:S01]  /*3740*/  FSEL R63, R63, -INF , !P2 ;  /* 0xff8000003f3f7808 */ /* 0x000fe20005000000 */
[--C-:B0-----:R-:W-:Y:S01]  /*3750*/  FFMA.FTZ R26, R36, R0, -R57.reuse ;  /* 0x00000000241a7223 */ /* 0x101fe20000010839 */
[----:B------:R-:W-:Y:S01]  /*3760*/  FMNMX.FTZ R8, R47, R8, !PT ;  /* 0x000000082f087209 */ /* 0x000fe20007810000 */
[--C-:B------:R-:W-:Y:S01]  /*3770*/  FFMA.FTZ R36, R52, R0, -R57.reuse ;  /* 0x0000000034247223 */ /* 0x100fe20000010839 */
[----:B------:R-:W-:Y:S02]  /*3780*/  ISETP.NE.AND P6, PT, R61, RZ, PT ;  /* 0x000000ff3d00720c */ /* 0x000fe40003fc5270 */
[----:B------:R-:W-:Y:S01]  /*3790*/  FMNMX.FTZ R8, R29, R8, !PT ;  /* 0x000000081d087209 */ /* 0x000fe20007810000 */
[----:B------:R0:W1:Y:S01]  /*37a0*/  MUFU.EX2 R61, R20 ;  /* 0x00000014003d7308 */ /* 0x0000620000000800 */
[----:B------:R-:W-:Y:S01]  /*37b0*/  ISETP.GT.AND P6, PT, R4, 0x59, !P6 ;  /* 0x000000590400780c */ /* 0x000fe200077c4270 */
[----:B------:R-:W-:Y:S01]  /*37c0*/  FFMA.FTZ R4, R78, R0, -R57 ;  /* 0x000000004e047223 */ /* 0x000fe20000010839 */
[----:B------:R-:W-:-:S02]  /*37d0*/  FMNMX.FTZ R8, R51, R8, !PT ;  /* 0x0000000833087209 */ /* 0x000fc40007810000 */
[----:B------:R-:W-:Y:S02]  /*37e0*/  FSEL R67, R67, -INF , !P4 ;  /* 0xff80000043437808 */ /* 0x000fe40006000000 */
[----:B------:R-:W-:Y:S01]  /*37f0*/  FMNMX.FTZ R8, R33, R8, !PT ;  /* 0x0000000821087209 */ /* 0x000fe20007810000 */
[----:B------:R2:W-:Y:S01]  /*3800*/  MUFU.EX2 R73, R4 ;  /* 0x0000000400497308 */ /* 0x0005e20000000800 */
[----:B------:R-:W-:Y:S01]  /*3810*/  ISETP.LT.OR P6, PT, R2, 0x5a, P6 ;  /* 0x0000005a0200780c */ /* 0x000fe200037c1670 */
[--C-:B0-----:R-:W-:Y:S01]  /*3820*/  FFMA.FTZ R20, R76, R0, -R57.reuse ;  /* 0x000000004c147223 */ /* 0x101fe20000010839 */
[----:B------:R-:W-:Y:S01]  /*3830*/  FMNMX.FTZ R8, R55, R8, !PT ;  /* 0x0000000837087209 */ /* 0x000fe20007810000 */
[-CC-:B------:R-:W-:Y:S01]  /*3840*/  FFMA.FTZ R2, R44, R0.reuse, -R57.reuse ;  /* 0x000000002c027223 */ /* 0x180fe20000010839 */
[----:B------:R-:W-:Y:S01]  /*3850*/  FSEL R49, R70, -INF , !P5 ;  /* 0xff80000046317808 */ /* 0x000fe20006800000 */
[--C-:B------:R-:W-:Y:S01]  /*3860*/  FFMA.FTZ R44, R68, R0, -R57.reuse ;  /* 0x00000000442c7223 */ /* 0x100fe20000010839 */
[----:B------:R-:W-:Y:S01]  /*3870*/  FMNMX.FTZ R8, R37, R8, !PT ;  /* 0x0000000825087209 */ /* 0x000fe20007810000 */
[----:B------:R0:W3:Y:S01]  /*3880*/  MUFU.EX2 R69, R20 ;  /* 0x0000001400457308 */ /* 0x0000e20000000800 */
[----:B------:R-:W-:Y:S01]  /*3890*/  FSEL R71, R71, -INF , !P6 ;  /* 0xff80000047477808 */ /* 0x000fe20007000000 */
[----:B--2---:R-:W-:Y:S01]  /*38a0*/  FFMA.FTZ R4, R80, R0, -R57 ;  /* 0x0000000050047223 */ /* 0x004fe20000010839 */
[----:B------:R-:W-:-:S02]  /*38b0*/  FMNMX.FTZ R8, R59, R8, !PT ;  /* 0x000000083b087209 */ /* 0x000fc40007810000 */
[----:B-1----:R-:W-:Y:S02]  /*38c0*/  F2FP.BF16.F32.PACK_AB R188, R61, R14 ;  /* 0x0000000e3dbc723e */ /* 0x002fe400000010ff */
[----:B------:R-:W-:Y:S01]  /*38d0*/  FMNMX.FTZ R8, R41, R8, !PT ;  /* 0x0000000829087209 */ /* 0x000fe20007810000 */
[----:B------:R-:W-:Y:S01]  /*38e0*/  MUFU.EX2 R75, R4 ;  /* 0x00000004004b7308 */ /* 0x000fe20000000800 */
[-CC-:B0-----:R-:W-:Y:S01]  /*38f0*/  FFMA.FTZ R20, R40, R0.reuse, -R57.reuse ;  /* 0x0000000028147223 */ /* 0x181fe20000010839 */
[----:B------:R-:W-:Y:S01]  /*3900*/  FFMA.FTZ R40, R56, R0, -R57 ;  /* 0x0000000038287223 */ /* 0x000fe20000010839 */
[----:B------:R-:W-:Y:S02]  /*3910*/  FMNMX.FTZ R8, R63, R8, !PT ;  /* 0x000000083f087209 */ /* 0x000fe40007810000 */
[----:B------:R-:W-:Y:S02]  /*3920*/  F2FP.BF16.F32.PACK_AB R190, R65, R24 ;  /* 0x0000001841be723e */ /* 0x000fe400000010ff */
[----:B------:R-:W-:Y:S01]  /*3930*/  FMNMX.FTZ R8, R45, R8, !PT ;  /* 0x000000082d087209 */ /* 0x000fe20007810000 */
[----:B------:R0:W-:Y:S01]  /*3940*/  MUFU.EX2 R79, R34 ;  /* 0x00000022004f7308 */ /* 0x0001e20000000800 */
[----:B------:R-:W-:-:S02]  /*3950*/  R2UR UR5, R19 ;  /* 0x00000000130572ca */ /* 0x000fc400000e0000 */
[----:B------:R-:W-:Y:S02]  /*3960*/  FMNMX.FTZ R8, R67, R8, !PT ;  /* 0x0000000843087209 */ /* 0x000fe40007810000 */
[----:B------:R-:W-:Y:S02]  /*3970*/  R2UR UR7, R120 ;  /* 0x00000000780772ca */ /* 0x000fe400000e0000 */
[----:B------:R-:W-:Y:S01]  /*3980*/  FMNMX.FTZ R8, R49, R8, !PT ;  /* 0x0000000831087209 */ /* 0x000fe20007810000 */
[----:B------:R-:W1:Y:S01]  /*3990*/  MUFU.EX2 R26, R26 ;  /* 0x0000001a001a7308 */ /* 0x000e620000000800 */
[----:B0-----:R-:W-:Y:S01]  /*39a0*/  FFMA.FTZ R34, R90, R0, -R57 ;  /* 0x000000005a227223 */ /* 0x001fe20000010839 */
[----:B---3--:R-:W-:Y:S02]  /*39b0*/  F2FP.BF16.F32.PACK_AB R184, R69, R28 ;  /* 0x0000001c45b8723e */ /* 0x008fe400000010ff */
[----:B------:R-:W-:Y:S02]  /*39c0*/  FMNMX.FTZ R8, R71, R8, !PT ;  /* 0x0000000847087209 */ /* 0x000fe40007810000 */
[----:B------:R-:W-:-:S02]  /*39d0*/  UISETP.NE.AND UP1, UPT, UR5, URZ, UPT ;  /* 0x0000003f0500728c */ /* 0x000fc4000bf25270 */
[----:B------:R-:W-:Y:S01]  /*39e0*/  MUFU.EX2 R85, R34 ;  /* 0x0000002200557308 */ /* 0x000fe20000000800 */
[----:B------:R-:W0:Y:S07]  /*39f0*/  SHFL.BFLY PT, R53, R8, 0x2, 0x1f ;  /* 0x0c401f0008357f89 */ /* 0x000e2e00000e0000 */
[----:B------:R-:W2:Y:S01]  /*3a00*/  MUFU.EX2 R20, R20 ;  /* 0x0000001400147308 */ /* 0x000ea20000000800 */
[----:B------:R-:W-:Y:S01]  /*3a10*/  @UP1 ULDC UR4, c[0x0][0x44c] ;  /* 0x0001130000041ab9 */ /* 0x000fe20000000800 */
[----:B------:R-:W-:Y:S01]  /*3a20*/  @UP1 ULDC UR11, c[0x0][0x450] ;  /* 0x00011400000b1ab9 */ /* 0x000fe20000000800 */
[----:B------:R-:W-:Y:S01]  /*3a30*/  UIMAD.WIDE.U32 UR4, UR39, UR4, URZ ;  /* 0x00000004270472a5 */ /* 0x000fe2000f8e003f */
[----:B-1----:R-:W-:-:S03]  /*3a40*/  F2FP.BF16.F32.PACK_AB R186, R73, R26 ;  /* 0x0000001a49ba723e */ /* 0x002fc600000010ff */
[----:B------:R-:W-:Y:S01]  /*3a50*/  @UP1 USHF.R.U32.HI UR39, URZ, UR11, UR5 ;  /* 0x0000000b3f271299 */ /* 0x000fe20008011605 */
[----:B------:R-:W-:Y:S03]  /*3a60*/  MUFU.EX2 R87, R42 ;  /* 0x0000002a00577308 */ /* 0x000fe60000000800 */
[----:B------:R-:W-:-:S04]  /*3a70*/  UIADD3 UR39, UR7, UR39, URZ ;  /* 0x0000002707277290 */ /* 0x000fc8000fffe03f */
[----:B------:R-:W-:Y:S01]  /*3a80*/  UIADD3 UR6, UR39, UR6, URZ ;  /* 0x0000000627067290 */ /* 0x000fe2000fffe03f */
[----:B------:R-:W-:Y:S01]  /*3a90*/  MUFU.EX2 R2, R2 ;  /* 0x0000000200027308 */ /* 0x000fe20000000800 */
[----:B0-----:R-:W-:Y:S01]  /*3aa0*/  FMNMX.FTZ R53, R8, R53, !PT ;  /* 0x0000003508357209 */ /* 0x001fe20007810000 */
[----:B------:R-:W-:Y:S01]  /*3ab0*/  FFMA.FTZ R8, R88, R0, -R57 ;  /* 0x0000000058087223 */ /* 0x000fe20000010839 */
[----:B--2---:R-:W-:-:S03]  /*3ac0*/  F2FP.BF16.F32.PACK_AB R180, R75, R20 ;  /* 0x000000144bb4723e */ /* 0x004fc600000010ff */
[----:B------:R-:W0:Y:S02]  /*3ad0*/  SHFL.BFLY PT, R4, R53, 0x1, 0x1f ;  /* 0x0c201f0035047f89 */ /* 0x000e2400000e0000 */
[----:B------:R-:W-:Y:S08]  /*3ae0*/  MUFU.EX2 R83, R8 ;  /* 0x0000000800537308 */ /* 0x000ff00000000800 */
[----:B------:R1:W2:Y:S08]  /*3af0*/  MUFU.EX2 R77, R30 ;  /* 0x0000001e004d7308 */ /* 0x0002b00000000800 */
[----:B------:R-:W3:Y:S01]  /*3b00*/  MUFU.EX2 R32, R32 ;  /* 0x0000002000207308 */ /* 0x000ee20000000800 */
[----:B-1----:R-:W-:Y:S01]  /*3b10*/  FFMA.FTZ R30, R60, R0, -R57 ;  /* 0x000000003c1e7223 */ /* 0x002fe20000010839 */
[----:B0-----:R-:W-:-:S06]  /*3b20*/  FMNMX.FTZ R4, R53, R4, !PT ;  /* 0x0000000435047209 */ /* 0x001fcc0007810000 */
[----:B------:R-:W-:Y:S01]  /*3b30*/  MUFU.EX2 R36, R36 ;  /* 0x0000002400247308 */ /* 0x000fe20000000800 */
[----:B--2---:R-:W-:Y:S01]  /*3b40*/  F2FP.BF16.F32.PACK_AB R182, R77, R2 ;  /* 0x000000024db6723e */ /* 0x004fe200000010ff */
[C---:B------:R-:W-:Y:S01]  /*3b50*/  FMUL.FTZ R8, R4.reuse, R0 ;  /* 0x0000000004087220 */ /* 0x040fe20000410000 */
[----:B------:R-:W-:-:S04]  /*3b60*/  FSETP.NEU.FTZ.AND P1, PT, R4, -INF , PT ;  /* 0xff8000000400780b */ /* 0x000fc80003f3d000 */
[----:B------:R-:W-:Y:S01]  /*3b70*/  FSEL R8, R8, RZ, P1 ;  /* 0x000000ff08087208 */ /* 0x000fe20000800000 */
[----:B------:R-:W-:Y:S01]  /*3b80*/  MUFU.EX2 R81, R38 ;  /* 0x0000002600517308 */ /* 0x000fe20000000800 */
[----:B------:R-:W-:Y:S02]  /*3b90*/  PLOP3.LUT P1, PT, PT, PT, UP0, 0x40, 0x0 ;  /* 0x000000000000781c */ /* 0x000fe40003f2e808 */
[----:B---3--:R-:W-:Y:S01]  /*3ba0*/  F2FP.BF16.F32.PACK_AB R176, R79, R32 ;  /* 0x000000204fb0723e */ /* 0x008fe200000010ff */
[-CC-:B------:R-:W-:Y:S01]  /*3bb0*/  FFMA.FTZ R9, R9, R0.reuse, -R8.reuse ;  /* 0x0000000009097223 */ /* 0x180fe20000010808 */
[-CC-:B------:R-:W-:Y:S01]  /*3bc0*/  FFMA.FTZ R3, R3, R0.reuse, -R8.reuse ;  /* 0x0000000003037223 */ /* 0x180fe20000010808 */
[-CC-:B------:R-:W-:Y:S01]  /*3bd0*/  FFMA.FTZ R27, R27, R0.reuse, -R8.reuse ;  /* 0x000000001b1b7223 */ /* 0x180fe20000010808 */
[-CC-:B------:R-:W-:Y:S01]  /*3be0*/  FFMA.FTZ R31, R31, R0.reuse, -R8.reuse ;  /* 0x000000001f1f7223 */ /* 0x180fe20000010808 */
[----:B------:R0:W-:Y:S01]  /*3bf0*/  MUFU.EX2 R191, R9 ;  /* 0x0000000900bf7308 */ /* 0x0001e20000000800 */
        /* <DEDUP_REMOVED lines=8> */
[----:B0-----:R-:W-:Y:S01]  /*3c80*/  FADD.FTZ R9, R14, R61 ;  /* 0x0000003d0e097221 */ /* 0x001fe20000010000 */
[-CC-:B------:R-:W-:Y:S01]  /*3c90*/  FFMA.FTZ R47, R47, R0.reuse, -R8.reuse ;  /* 0x000000002f2f7223 */ /* 0x180fe20000010808 */
[-CC-:B------:R-:W-:Y:S01]  /*3ca0*/  FFMA.FTZ R29, R29, R0.reuse, -R8.reuse ;  /* 0x000000001d1d7223 */ /* 0x180fe20000010808 */
[-CC-:B------:R-:W-:Y:S01]  /*3cb0*/  FFMA.FTZ R51, R51, R0.reuse, -R8.reuse ;  /* 0x0000000033337223 */ /* 0x180fe20000010808 */
[----:B------:R-:W-:Y:S01]  /*3cc0*/  FADD.FTZ R54, R24, R9 ;  /* 0x0000000918367221 */ /* 0x000fe20000010000 */
[-C--:B------:R-:W-:Y:S01]  /*3cd0*/  FFMA.FTZ R38, R64, R0.reuse, -R57 ;  /* 0x0000000040267223 */ /* 0x080fe20000010839 */
[-C--:B------:R-:W-:Y:S01]  /*3ce0*/  FFMA.FTZ R33, R33, R0.reuse, -R8 ;  /* 0x0000000021217223 */ /* 0x080fe20000010808 */
[----:B------:R-:W0:Y:S01]  /*3cf0*/  MUFU.EX2 R34, R27 ;  /* 0x0000001b00227308 */ /* 0x000e220000000800 */
[----:B------:R-:W-:Y:S01]  /*3d00*/  FADD.FTZ R9, R65, R54 ;  /* 0x0000003641097221 */ /* 0x000fe20000010000 */
[-CC-:B------:R-:W-:Y:S01]  /*3d10*/  FFMA.FTZ R55, R55, R0.reuse, -R8.reuse ;  /* 0x0000000037377223 */ /* 0x180fe20000010808 */
[-CC-:B------:R-:W-:Y:S01]  /*3d20*/  FFMA.FTZ R37, R37, R0.reuse, -R8.reuse ;  /* 0x0000000025257223 */ /* 0x180fe20000010808 */
[-CC-:B------:R-:W-:Y:S01]  /*3d30*/  FFMA.FTZ R59, R59, R0.reuse, -R8.reuse ;  /* 0x000000003b3b7223 */ /* 0x180fe20000010808 */
[----:B------:R-:W-:Y:S01]  /*3d40*/  FADD.FTZ R54, R28, R9 ;  /* 0x000000091c367221 */ /* 0x000fe20000010000 */
[-CC-:B------:R-:W-:Y:S01]  /*3d50*/  FFMA.FTZ R41, R41, R0.reuse, -R8.reuse ;  /* 0x0000000029297223 */ /* 0x180fe20000010808 */
[-C--:B------:R-:W-:Y:S01]  /*3d60*/  FFMA.FTZ R63, R63, R0.reuse, -R8 ;  /* 0x000000003f3f7223 */ /* 0x080fe20000010808 */
[----:B------:R-:W1:Y:S01]  /*3d70*/  MUFU.EX2 R42, R31 ;  /* 0x0000001f002a7308 */ /* 0x000e620000000800 */
[----:B------:R-:W-:Y:S01]  /*3d80*/  FADD.FTZ R9, R69, R54 ;  /* 0x0000003645097221 */ /* 0x000fe20000010000 */
[-CC-:B------:R-:W-:Y:S01]  /*3d90*/  FFMA.FTZ R45, R45, R0.reuse, -R8.reuse ;  /* 0x000000002d2d7223 */ /* 0x180fe20000010808 */
[-CC-:B------:R-:W-:Y:S01]  /*3da0*/  FFMA.FTZ R67, R67, R0.reuse, -R8.reuse ;  /* 0x0000000043437223 */ /* 0x180fe20000010808 */
[-CC-:B------:R-:W-:Y:S01]  /*3db0*/  FFMA.FTZ R49, R49, R0.reuse, -R8.reuse ;  /* 0x0000000031317223 */ /* 0x180fe20000010808 */
[----:B------:R-:W-:Y:S01]  /*3dc0*/  FADD.FTZ R56, R26, R9 ;  /* 0x000000091a387221 */ /* 0x000fe20000010000 */
[-C--:B------:R-:W-:Y:S01]  /*3dd0*/  FFMA.FTZ R71, R71, R0.reuse, -R8 ;  /* 0x0000000047477223 */ /* 0x080fe20000010808 */
[----:B------:R-:W-:Y:S01]  /*3de0*/  FFMA.FTZ R57, R94, R0, -R57 ;  /* 0x000000005e397223 */ /* 0x000fe20000010839 */
[----:B------:R-:W2:Y:S01]  /*3df0*/  MUFU.EX2 R13, R13 ;  /* 0x0000000d000d7308 */ /* 0x000ea20000000800 */
[----:B------:R-:W-:Y:S01]  /*3e00*/  FADD.FTZ R9, R73, R56 ;  /* 0x0000003849097221 */ /* 0x000fe20000010000 */
[----:B0-----:R-:W-:Y:S01]  /*3e10*/  FADD.FTZ R56, R3, R34 ;  /* 0x0000002203387221 */ /* 0x001fe20000010000 */
[----:B------:R-:W-:-:S02]  /*3e20*/  F2FP.BF16.F32.PACK_AB R189, R34, R3 ;  /* 0x0000000322bd723e */ /* 0x000fc400000010ff */
[----:B------:R-:W-:Y:S01]  /*3e30*/  FADD.FTZ R58, R20, R9 ;  /* 0x00000009143a7221 */ /* 0x000fe20000010000 */
[----:B------:R-:W-:Y:S01]  /*3e40*/  FADD.FTZ R9, R191, R56 ;  /* 0x00000038bf097221 */ /* 0x000fe20000010000 */
[----:B------:R-:W-:Y:S01]  /*3e50*/  F2FP.BF16.F32.PACK_AB R178, R81, R36 ;  /* 0x0000002451b2723e */ /* 0x000fe200000010ff */
[----:B------:R-:W0:Y:S01]  /*3e60*/  MUFU.EX2 R46, R35 ;  /* 0x00000023002e7308 */ /* 0x000e220000000800 */
[----:B------:R-:W-:Y:S01]  /*3e70*/  FADD.FTZ R27, R75, R58 ;  /* 0x0000003a4b1b7221 */ /* 0x000fe20000010000 */
[C---:B-1----:R-:W-:Y:S01]  /*3e80*/  FADD.FTZ R58, R42.reuse, R9 ;  /* 0x000000092a3a7221 */ /* 0x042fe20000010000 */
[----:B------:R-:W-:Y:S02]  /*3e90*/  F2FP.BF16.F32.PACK_AB R191, R42, R191 ;  /* 0x000000bf2abf723e */ /* 0x000fe400000010ff */
[----:B------:R-:W-:-:S03]  /*3ea0*/  FADD.FTZ R60, R2, R27 ;  /* 0x0000001b023c7221 */ /* 0x000fc60000010000 */
[----:B------:R-:W1:Y:S01]  /*3eb0*/  MUFU.EX2 R15, R15 ;  /* 0x0000000f000f7308 */ /* 0x000e620000000800 */
[----:B--2---:R-:W-:Y:S01]  /*3ec0*/  FADD.FTZ R9, R13, R58 ;  /* 0x0000003a0d097221 */ /* 0x004fe20000010000 */
[----:B------:R-:W-:-:S04]  /*3ed0*/  FADD.FTZ R27, R77, R60 ;  /* 0x0000003c4d1b7221 */ /* 0x000fc80000010000 */
[----:B------:R-:W-:Y:S02]  /*3ee0*/  FADD.FTZ R60, R32, R27 ;  /* 0x0000001b203c7221 */ /* 0x000fe40000010000 */
[----:B------:R-:W2:Y:S01]  /*3ef0*/  MUFU.EX2 R48, R39 ;  /* 0x0000002700307308 */ /* 0x000ea20000000800 */
[C---:B0-----:R-:W-:Y:S01]  /*3f00*/  FADD.FTZ R58, R46.reuse, R9 ;  /* 0x000000092e3a7221 */ /* 0x041fe20000010000 */
[----:B------:R-:W-:Y:S01]  /*3f10*/  FADD.FTZ R27, R79, R60 ;  /* 0x0000003c4f1b7221 */ /* 0x000fe20000010000 */
[----:B------:R-:W-:-:S03]  /*3f20*/  F2FP.BF16.F32.PACK_AB R185, R46, R13 ;  /* 0x0000000d2eb9723e */ /* 0x000fc600000010ff */
[----:B------:R-:W-:Y:S02]  /*3f30*/  FADD.FTZ R62, R36, R27 ;  /* 0x0000001b243e7221 */ /* 0x000fe40000010000 */
[----:B------:R-:W0:Y:S01]  /*3f40*/  MUFU.EX2 R21, R21 ;  /* 0x0000001500157308 */ /* 0x000e220000000800 */
[----:B-1----:R-:W-:Y:S01]  /*3f50*/  FADD.FTZ R9, R15, R58 ;  /* 0x0000003a0f097221 */ /* 0x002fe20000010000 */
[----:B------:R-:W-:-:S06]  /*3f60*/  FADD.FTZ R27, R81, R62 ;  /* 0x0000003e511b7221 */ /* 0x000fcc0000010000 */
[----:B------:R-:W1:Y:S01]  /*3f70*/  MUFU.EX2 R50, R43 ;  /* 0x0000002b00327308 */ /* 0x000e620000000800 */
[C---:B--2---:R-:W-:Y:S01]  /*3f80*/  FADD.FTZ R60, R48.reuse, R9 ;  /* 0x00000009303c7221 */ /* 0x044fe20000010000 */
[----:B------:R-:W-:Y:S01]  /*3f90*/  F2FP.BF16.F32.PACK_AB R187, R48, R15 ;  /* 0x0000000f30bb723e */ /* 0x000fe200000010ff */
[----:B------:R-:W-:-:S05]  /*3fa0*/  VIADD R15, R16, 0xfffffffe ;  /* 0xfffffffe100f7836 */ /* 0x000fca0000000000 */
[----:B------:R-:W2:Y:S01]  /*3fb0*/  MUFU.EX2 R40, R40 ;  /* 0x0000002800287308 */ /* 0x000ea20000000800 */
[----:B0-----:R-:W-:-:S07]  /*3fc0*/  FADD.FTZ R9, R21, R60 ;  /* 0x0000003c15097221 */ /* 0x001fce0000010000 */
[----:B------:R-:W0:Y:S01]  /*3fd0*/  MUFU.EX2 R25, R25 ;  /* 0x0000001900197308 */ /* 0x000e220000000800 */
[C---:B-1----:R-:W-:Y:S01]  /*3fe0*/  FADD.FTZ R8, R50.reuse, R9 ;  /* 0x0000000932087221 */ /* 0x042fe20000010000 */
[----:B------:R-:W-:-:S06]  /*3ff0*/  F2FP.BF16.F32.PACK_AB R181, R50, R21 ;  /* 0x0000001532b5723e */ /* 0x000fcc00000010ff */
[----:B------:R-:W1:Y:S01]  /*4000*/  MUFU.EX2 R52, R47 ;  /* 0x0000002f00347308 */ /* 0x000e620000000800 */
[----:B--2---:R-:W-:Y:S01]  /*4010*/  FADD.FTZ R14, R40, R27 ;  /* 0x0000001b280e7221 */ /* 0x004fe20000010000 */
[----:B------:R-:W-:-:S03]  /*4020*/  F2FP.BF16.F32.PACK_AB R172, R83, R40 ;  /* 0x0000002853ac723e */ /* 0x000fc600000010ff */
[----:B------:R-:W-:-:S03]  /*4030*/  FADD.FTZ R27, R83, R14 ;  /* 0x0000000e531b7221 */ /* 0x000fc60000010000 */
        /* <DEDUP_REMOVED lines=36> */
[C---:B-1----:R-:W-:Y:S01]  /*4280*/  FADD.FTZ R20, R8.reuse, R3 ;  /* 0x0000000308147221 */ /* 0x042fe20000010000 */
[----:B------:R-:W-:-:S06]  /*4290*/  F2FP.BF16.F32.PACK_AB R175, R8, R41 ;  /* 0x0000002908af723e */ /* 0x000fcc00000010ff */
[----:B------:R-:W1:Y:S01]  /*42a0*/  MUFU.EX2 R49, R49 ;  /* 0x0000003100317308 */ /* 0x000e620000000800 */
[----:B--2---:R-:W-:-:S07]  /*42b0*/  FADD.FTZ R3, R45, R20 ;  /* 0x000000142d037221 */ /* 0x004fce0000010000 */
[----:B------:R-:W2:Y:S01]  /*42c0*/  MUFU.EX2 R14, R71 ;  /* 0x00000047000e7308 */ /* 0x000ea20000000800 */
        /* <DEDUP_REMOVED lines=17> */
.L_x_4266:
[----:B------:R-:W-:Y:S02]  /*43e0*/  ULDC UR11, c[0x0][0x9e4] ;  /* 0x00027900000b7ab9 */ /* 0x000fe40000000800 */
[----:B------:R-:W-:-:S11]  /*43f0*/  UISETP.NE.AND UP0, UPT, UR11, 0x1, UPT ;  /* 0x000000010b00788c */ /* 0x000fd6000bf05270 */
[----:B------:R-:W-:Y:S02]  /*4400*/  @UP0 ULDC.64 UR14, c[0x0][0x9e8] ;  /* 0x00027a00000e0ab9 */ /* 0x000fe40000000a00 */
[----:B------:R-:W-:-:S04]  /*4410*/  UIMAD.WIDE.U32 UR4, UR7, UR14, URZ ;  /* 0x0000000e070472a5 */ /* 0x000fc8000f8e003f */
[----:B------:R-:W-:-:S12]  /*4420*/  @UP0 USHF.R.U32.HI UR7, URZ, UR15, UR5 ;  /* 0x0000000f3f070299 */ /* 0x000fd80008011605 */
.L_x_4267:
[----:B------:R-:W-:-:S04]  /*4430*/  UIMAD UR7, UR7, UR11, UR11 ;  /* 0x0000000b070772a4 */ /* 0x000fc8000f8e020b */
[----:B------:R-:W-:-:S04]  /*4440*/  UISETP.LT.AND UP0, UPT, UR6, UR7, UPT ;  /* 0x000000070600728c */ /* 0x000fc8000bf01270 */
[----:B------:R-:W-:-:S12]  /*4450*/  USEL UR6, UR6, UR7, UP0 ;  /* 0x0000000706067287 */ /* 0x000fd80008000000 */
.L_x_4265:
[----:B------:R-:W-:Y:S01]  /*4460*/  R2UR UR7, R22 ;  /* 0x00000000160772ca */ /* 0x000fe200000e0000 */
[----:B------:R-:W-:Y:S01]  /*4470*/  UIMAD.WIDE UR4, UR6, 0x2aaaaaab, URZ ;  /* 0x2aaaaaab060478a5 */ /* 0x000fe2000f8e023f */
[----:B------:R-:W-:Y:S01]  /*4480*/  IMAD.MOV.U32 R3, RZ, RZ, 0x3f800000 ;  /* 0x3f800000ff037424 */ /* 0x000fe200078e00ff */
[----:B------:R-:W-:Y:S01]  /*4490*/  CS2R R118, SRZ ;  /* 0x0000000000767805 */ /* 0x000fe2000001ff00 */
[----:B------:R-:W-:Y:S01]  /*44a0*/  UMOV UR6, URZ ;  /* 0x0000003f00067c82 */ /* 0x000fe20008000000 */
[----:B------:R-:W-:Y:S01]  /*44b0*/  USHF.R.U32.HI UR4, URZ, 0x1f, UR5 ;  /* 0x0000001f3f047899 */ /* 0x000fe20008011605 */
[----:B------:R-:W-:Y:S01]  /*44c0*/  IMAD.MOV.U32 R2, RZ, RZ, 0x3f800000 ;  /* 0x3f800000ff027424 */ /* 0x000fe200078e00ff */
[----:B------:R-:W-:Y:S02]  /*44d0*/  CS2R R116, SRZ ;  /* 0x0000000000747805 */ /* 0x000fe4000001ff00 */
[----:B------:R-:W-:Y:S01]  /*44e0*/  CS2R R114, SRZ ;  /* 0x0000000000727805 */ /* 0x000fe2000001ff00 */
[----:B------:R-:W-:Y:S01]  /*44f0*/  ULEA.HI.SX32 UR4, UR5, UR4, 0x1c ;  /* 0x0000000405047291 */ /* 0x000fe2000f8fe23f */
        /* <DEDUP_REMOVED lines=13> */
[----:B------:R-:W-:Y:S02]  /*45d0*/  ISETP.GE.AND P1, PT, R15, UR60, PT ;  /* 0x0000003c0f007c0c */ /* 0x000fe4000bf26270 */
        /* <DEDUP_REMOVED lines=35> */
[----:B------:R-:W-:Y:S06]  /*4810*/  @!P1 BRA `(.L_x_4268) ;  /* 0x0000003000709947 */ /* 0x000fec0003800000 */
[----:B------:R-:W-:Y:S01]  /*4820*/  IMAD.MOV.U32 R14, RZ, RZ, R4 ;  /* 0x000000ffff0e7224 */ /* 0x000fe200078e0004 */
[----:B------:R-:W-:Y:S01]  /*4830*/  UMOV UR5, URZ ;  /* 0x0000003f00057c82 */ /* 0x000fe20008000000 */
[----:B------:R-:W-:Y:S01]  /*4840*/  IMAD.MOV.U32 R13, RZ, RZ, R5 ;  /* 0x000000ffff0d7224 */ /* 0x000fe200078e0005 */
[----:B------:R-:W-:Y:S01]  /*4850*/  UMOV UR7, URZ ;  /* 0x0000003f00077c82 */ /* 0x000fe20008000000 */
[----:B------:R-:W-:Y:S02]  /*4860*/  IMAD.MOV.U32 R3, RZ, RZ, 0x3f800000 ;  /* 0x3f800000ff037424 */ /* 0x000fe400078e00ff */
[----:B------:R-:W-:-:S07]  /*4870*/  IMAD.MOV.U32 R119, RZ, RZ, RZ ;  /* 0x000000ffff777224 */ /* 0x000fce00078e00ff */
.L_x_4287:
[----:B------:R-:W-:-:S04]  /*4880*/  UISETP.NE.AND UP0, UPT, UR7, 0x1, UPT ;  /* 0x000000010700788c */ /* 0x000fc8000bf05270 */
[----:B------:R-:W-:-:S04]  /*4890*/  USEL UR6, URZ, 0x1, UP0 ;  /* 0x000000013f067887 */ /* 0x000fc80008000000 */
[----:B------:R-:W-:Y:S01]  /*48a0*/  ULOP3.LUT UR6, UR5, UR6, URZ, 0x3c, !UPT ;  /* 0x0000000605067292 */ /* 0x000fe2000f8e3c3f */
[----:B------:R-:W-:Y:S11]  /*48b0*/  @!P0 BRA `(.L_x_4269) ;  /* 0x0000000000048947 */ /* 0x000ff60003800000 */
[----:B------:R-:W-:Y:S01]  /*48c0*/  BPT.TRAP 0x1 ;  /* 0x000000040000795c */ /* 0x000fe20000300000 */
.L_x_4269:
        /* <DEDUP_REMOVED lines=9> */
.L_x_4270:
[----:B-1----:R-:W-:Y:S05]  /*4960*/  @P1 BRA `(.L_x_4271) ;  /* 0x0000000000081947 */ /* 0x002fea0003800000 */
[----:B------:R-:W1:Y:S02]  /*4970*/  SYNCS.PHASECHK.TRANS64.TRYWAIT P1, [UR39+0x30830], R0 ;  /* 0x03083000ff0075a7 */ /* 0x000e640008020167 */
[----:B-1----:R-:W-:Y:S05]  /*4980*/  @!P1 BRA `(.L_x_4272) ;  /* 0x000000f4000c9947 */ /* 0x002fea0003800000 */
.L_x_4271:
        /* <DEDUP_REMOVED lines=124> */
[----:B------:R-:W-:Y:S01]  /*5150*/  HGMMA.64x96x16.F32.BF16 R120, gdesc[UR8], R120, gsb0 ;  /* 0x01600000087879f0 */ /* 0x000fe20008001878 */
[-C--:B------:R-:W-:Y:S01]  /*5160*/  FMUL.FTZ R115, R115, R3.reuse ;  /* 0x0000000373737220 */ /* 0x080fe20000410000 */
[-C--:B------:R-:W-:Y:S01]  /*5170*/  FMUL.FTZ R118, R118, R3.reuse ;  /* 0x0000000376767220 */ /* 0x080fe20000410000 */
[----:B------:R-:W-:Y:S01]  /*5180*/  FMUL.FTZ R119, R119, R3 ;  /* 0x0000000377777220 */ /* 0x000fe20000410000 */
        /* <DEDUP_REMOVED lines=33> */
.L_x_4273:
[----:B------:R-:W-:Y:S01]  /*53a0*/  ULEA UR14, UR7, UR38, 0x3 ;  /* 0x00000026070e7291 */ /* 0x000fe2000f8e183f */
[----:B01----:R-:W-:-:S05]  /*53b0*/  IMAD.U32 R0, RZ, RZ, UR5 ;  /* 0x00000005ff007e24 */ /* 0x003fca000f8e00ff */
[----:B------:R-:W-:-:S04]  /*53c0*/  SHF.L.U32 R0, R0, 0x1f, RZ ;  /* 0x0000001f00007819 */ /* 0x000fc800000006ff */
[----:B------:R0:W1:Y:S01]  /*53d0*/  SYNCS.PHASECHK.TRANS64.TRYWAIT P1, [UR14+0x30850], R0 ;  /* 0x03085000ff0075a7 */ /* 0x000062000802014e */
[----:B------:R-:W-:Y:S05]  /*53e0*/  @!P0 BRA `(.L_x_4274) ;  /* 0x0000000000048947 */ /* 0x000fea0003800000 */
[----:B------:R-:W-:Y:S01]  /*53f0*/  BPT.TRAP 0x1 ;  /* 0x000000040000795c */ /* 0x000fe20000300000 */
.L_x_4274:
[----:B-1----:R-:W-:Y:S05]  /*5400*/  @P1 BRA `(.L_x_4275) ;  /* 0x0000000000081947 */ /* 0x002fea0003800000 */
[----:B------:R-:W1:Y:S02]  /*5410*/  SYNCS.PHASECHK.TRANS64.TRYWAIT P1, [UR14+0x30850], R0 ;  /* 0x03085000ff0075a7 */ /* 0x000e64000802014e */
[----:B-1----:R-:W-:Y:S05]  /*5420*/  @!P1 BRA `(.L_x_4276) ;  /* 0x000000e8007c9947 */ /* 0x002fea0003800000 */
.L_x_4275:
[----:B------:R-:W-:Y:S01]  /*5430*/  UIADD3 UR5, UR38, 0x400, URZ ;  /* 0x0000040026057890 */ /* 0x000fe2000fffe03f */
[----:B------:R-:W-:Y:S01]  /*5440*/  WARPGROUP.ARRIVE ;  /* 0x00000000000079c5 */ /* 0x000fe20000000000 */
[----:B------:R-:W-:Y:S02]  /*5450*/  UMOV UR11, 0x40000040 ;  /* 0x40000040000b7882 */ /* 0x000fe40000000000 */
[----:B------:R-:W-:-:S04]  /*5460*/  USHF.R.U32.HI UR5, URZ, 0x4, UR5 ;  /* 0x000000043f057899 */ /* 0x000fc80008011605 */
[----:B------:R-:W-:-:S04]  /*5470*/  ULOP3.LUT UR5, UR5, 0x3fff, URZ, 0xc0, !UPT ;  /* 0x00003fff05057892 */ /* 0x000fc8000f8ec03f */
[----:B------:R-:W-:-:S04]  /*5480*/  ULOP3.LUT UR5, UR5, 0x3000000, URZ, 0xfc, !UPT ;  /* 0x0300000005057892 */ /* 0x000fc8000f8efc3f */
[----:B------:R-:W-:-:S07]  /*5490*/  UIMAD UR5, UR7, 0x900, UR5 ;  /* 0x00000900070578a4 */ /* 0x000fce000f8e0205 */
        /* <DEDUP_REMOVED lines=30> */
.L_x_4277:
[----:B------:R-:W-:Y:S01]  /*5680*/  R2UR UR10, R19 ;  /* 0x00000000130a72ca */ /* 0x000fe200000e0000 */
[----:B01----:R-:W-:Y:S01]  /*5690*/  IMAD.MOV.U32 R0, RZ, RZ, R10 ;  /* 0x000000ffff007224 */ /* 0x003fe200078e000a */
[----:B------:R-:W-:Y:S01]  /*56a0*/  R2UR UR5, R18 ;  /* 0x00000000120572ca */ /* 0x000fe200000e0000 */
[----:B------:R-:W-:Y:S01]  /*56b0*/  IMAD R174, R15, -0x60, RZ ;  /* 0xffffffa00fae7824 */ /* 0x000fe200078e02ff */
[----:B------:R-:W-:Y:S01]  /*56c0*/  R2UR UR7, R12 ;  /* 0x000000000c0772ca */ /* 0x000fe200000e0000 */
[----:B------:R-:W-:Y:S01]  /*56d0*/  UIADD3 UR39, UR39, 0x30840, URZ ;  /* 0x0003084027277890 */ /* 0x000fe2000fffe03f */
[----:B------:R-:W-:-:S07]  /*56e0*/  ULDC UR11, c[0x0][0x2f0] ;  /* 0x0000bc00000b7ab9 */ /* 0x000fce0000000800 */
        /* <DEDUP_REMOVED lines=10> */
[----:B------:R-:W-:Y:S01]  /*5790*/  VIADD R2, R174, 0x1 ;  /* 0x00000001ae027836 */ /* 0x000fe20000000000 */
[----:B0-----:R-:W-:-:S03]  /*57a0*/  UPRMT UR39, UR10, 0x654, UR39 ;  /* 0x000006540a277896 */ /* 0x001fc60008000027 */
[----:B------:R-:W0:Y:S01]  /*57b0*/  SHFL.IDX PT, R20, R0, RZ, 0x1c1f ;  /* 0x001c1fff00147589 */ /* 0x000e2200000e0000 */
[----:B------:R-:W-:Y:S01]  /*57c0*/  IMAD R2, R11, -0x2, R2 ;  /* 0xfffffffe0b027824 */ /* 0x000fe200078e0202 */
[----:B------:R-:W-:-:S03]  /*57d0*/  ULDC UR10, c[0x0][0x288] ;  /* 0x0000a200000a7ab9 */ /* 0x000fc60000000800 */
[----:B------:R-:W-:Y:S01]  /*57e0*/  IMAD R3, R17, UR11, R2 ;  /* 0x0000000b11037c24 */ /* 0x000fe2000f8e0202 */
[----:B------:R-:W-:Y:S01]  /*57f0*/  ULDC UR11, c[0x0][0x9e0] ;  /* 0x00027800000b7ab9 */ /* 0x000fe20000000800 */
[----:B------:R-:W-:Y:S01]  /*5800*/  SYNCS.ARRIVE.TRANS64.RED.A1T0 RZ, [UR39], RZ ;  /* 0x000000ffffff79a7 */ /* 0x000fe20008100427 */
[----:B------:R-:W-:Y:S02]  /*5810*/  VIADD R170, R2, 0xffffffff ;  /* 0xffffffff02aa7836 */ /* 0x000fe40000000000 */
[----:B------:R-:W-:-:S04]  /*5820*/  VIADD R3, R3, -UR10 ;  /* 0x8000000a03037c36 */ /* 0x000fc80008000000 */
[C---:B------:R-:W-:Y:S02]  /*5830*/  VIADD R5, R3.reuse, UR11 ;  /* 0x0000000b03057c36 */ /* 0x040fe40008000000 */
[----:B------:R-:W-:Y:S02]  /*5840*/  VIADD R168, R3, UR7 ;  /* 0x0000000703a87c36 */ /* 0x000fe40008000000 */
[--C-:B0-----:R-:W-:Y:S02]  /*5850*/  IMAD.IADD R2, R5, 0x1, R20.reuse ;  /* 0x0000000105027824 */ /* 0x101fe400078e0214 */
[----:B------:R-:W-:Y:S01]  /*5860*/  IMAD.IADD R4, R168, 0x1, R20 ;  /* 0x00000001a8047824 */ /* 0x000fe200078e0214 */
[----:B------:R-:W-:Y:S06]  /*5870*/  @P1 BRA `(.L_x_4278) ;  /* 0x0000000000641947 */ /* 0x000fec0003800000 */
[----:B------:R-:W-:Y:S01]  /*5880*/  ULDC UR5, c[0x0][0x2f0] ;  /* 0x0000bc0000057ab9 */ /* 0x000fe20000000800 */
[----:B------:R-:W-:Y:S01]  /*5890*/  BSSY B0, `(.L_x_4279) ;  /* 0x0000014000007945 */ /* 0x000fe20003800000 */
[----:B------:R-:W-:-:S04]  /*58a0*/  IMAD R3, R17, UR5, R20 ;  /* 0x0000000511037c24 */ /* 0x000fc8000f8e0214 */
        /* <DEDUP_REMOVED lines=12> */
.L_x_4280:
[----:B------:R-:W-:Y:S02]  /*5970*/  ULDC UR5, c[0x0][0x9e4] ;  /* 0x0002790000057ab9 */ /* 0x000fe40000000800 */
[----:B------:R-:W-:-:S05]  /*5980*/  IMAD.U32 R21, RZ, RZ, UR5 ;  /* 0x00000005ff157e24 */ /* 0x000fca000f8e00ff */
[----:B------:R-:W-:-:S13]  /*5990*/  ISETP.NE.AND P1, PT, R21, 0x1, PT ;  /* 0x000000011500780c */ /* 0x000fda0003f25270 */
[----:B------:R-:W0:Y:S02]  /*59a0*/  @P1 LDC.64 R172, c[0x0][0x9e8] ;  /* 0x00027a00ffac1b82 */ /* 0x000e240000000a00 */
[----:B0-----:R-:W-:-:S05]  /*59b0*/  @P1 IMAD.HI.U32 R20, R3, R172, RZ ;  /* 0x000000ac03141227 */ /* 0x001fca00078e00ff */
[----:B------:R-:W-:-:S07]  /*59c0*/  @P1 SHF.R.U32.HI R3, RZ, R173, R20 ;  /* 0x000000adff031219 */ /* 0x000fce0000011614 */
.L_x_4281:
[----:B------:R-:W-:Y:S05]  /*59d0*/  BSYNC B0 ;  /* 0x0000000000007941 */ /* 0x000fea0003800000 */
.L_x_4279:
[----:B------:R-:W-:-:S05]  /*59e0*/  IMAD R3, R3, R21, R170 ;  /* 0x0000001503037224 */ /* 0x000fca00078e02aa */
[----:B------:R-:W-:Y:S02]  /*59f0*/  VIADDMNMX R2, R3, R21, R2, PT ;  /* 0x0000001503027246 */ /* 0x000fe40003800102 */
[----:B------:R-:W-:-:S07]  /*5a00*/  VIMNMX R4, R4, R3, !PT ;  /* 0x0000000304047248 */ /* 0x000fce0007fe0100 */
.L_x_4278:
[C---:B------:R-:W-:Y:S01]  /*5a10*/  ISETP.GE.AND P6, PT, R174.reuse, 0xa, PT ;  /* 0x0000000aae00780c */ /* 0x040fe20003fc6270 */
[----:B------:R-:W0:Y:S01]  /*5a20*/  SHFL.IDX PT, R0, R0, 0x1, 0x1c1f ;  /* 0x003c1f0000007f89 */ /* 0x000e2200000e0000 */
[C---:B------:R-:W-:Y:S02]  /*5a30*/  ISETP.GE.AND P1, PT, R174.reuse, 0x2, PT ;  /* 0x00000002ae00780c */ /* 0x040fe40003f26270 */
[C---:B------:R-:W-:Y:S02]  /*5a40*/  ISETP.GE.AND P2, PT, R174.reuse, 0x9, PT ;  /* 0x00000009ae00780c */ /* 0x040fe40003f46270 */
[----:B------:R-:W-:Y:S02]  /*5a50*/  ISETP.GE.AND P5, PT, R174, 0x11, PT ;  /* 0x00000011ae00780c */ /* 0x000fe40003fa6270 */
[----:B------:R-:W-:Y:S02]  /*5a60*/  LOP3.LUT R16, R16, 0xfffffffb, RZ, 0xc0, !PT ;  /* 0xfffffffb10107812 */ /* 0x000fe400078ec0ff */
[----:B------:R-:W-:-:S02]  /*5a70*/  ISETP.GT.AND P4, PT, R4, 0x1, !P1 ;  /* 0x000000010400780c */ /* 0x000fc40004f84270 */
[----:B------:R-:W-:Y:S02]  /*5a80*/  ISETP.GT.AND P3, PT, R4, 0x8, !P2 ;  /* 0x000000080400780c */ /* 0x000fe40005764270 */
[----:B------:R-:W-:Y:S02]  /*5a90*/  @P6 LOP3.LUT R16, R16, 0x4, RZ, 0xfc, !PT ;  /* 0x0000000410106812 */ /* 0x000fe400078efcff */
[C---:B------:R-:W-:Y:S02]  /*5aa0*/  ISETP.LT.OR P4, PT, R2.reuse, 0x2, P4 ;  /* 0x000000020200780c */ /* 0x040fe40002781670 */
[----:B------:R-:W-:Y:S02]  /*5ab0*/  ISETP.LT.OR P3, PT, R2, 0x9, P3 ;  /* 0x000000090200780c */ /* 0x000fe40001f61670 */
[----:B------:R-:W-:Y:S02]  /*5ac0*/  LOP3.LUT R16, R16, 0xfffffff7, RZ, 0xc0, !PT ;  /* 0xfffffff710107812 */ /* 0x000fe400078ec0ff */
[----:B------:R-:W-:-:S02]  /*5ad0*/  FSEL R203, R121, -INF , !P4 ;  /* 0xff80000079cb7808 */ /* 0x000fc40006000000 */
[----:B------:R-:W-:Y:S02]  /*5ae0*/  FSEL R171, R124, -INF , !P3 ;  /* 0xff8000007cab7808 */ /* 0x000fe40005800000 */
[----:B------:R-:W-:Y:S02]  /*5af0*/  ISETP.GT.AND P4, PT, R4, 0x9, !P6 ;  /* 0x000000090400780c */ /* 0x000fe40007784270 */
[----:B------:R-:W-:Y:S02]  /*5b00*/  @P5 LOP3.LUT R16, R16, 0x8, RZ, 0xfc, !PT ;  /* 0x0000000810105812 */ /* 0x000fe400078efcff */
[----:B------:R-:W-:Y:S02]  /*5b10*/  ISETP.GT.AND P3, PT, R4, 0x10, !P5 ;  /* 0x000000100400780c */ /* 0x000fe40006f64270 */
[----:B------:R-:W-:Y:S02]  /*5b20*/  ISETP.GE.AND P5, PT, R174, 0x12, PT ;  /* 0x00000012ae00780c */ /* 0x000fe40003fa6270 */
[----:B------:R-:W-:-:S02]  /*5b30*/  ISETP.LT.OR P4, PT, R2, 0xa, P4 ;  /* 0x0000000a0200780c */ /* 0x000fc40002781670 */
[----:B------:R-:W-:Y:S02]  /*5b40*/  ISETP.LT.OR P3, PT, R2, 0x11, P3 ;  /* 0x000000110200780c */ /* 0x000fe40001f61670 */
[----:B------:R-:W-:Y:S02]  /*5b50*/  FSEL R173, R125, -INF , !P4 ;  /* 0xff8000007dad7808 */ /* 0x000fe40006000000 */
[----:B------:R-:W-:Y:S02]  /*5b60*/  ISETP.GE.AND P4, PT, R174, 0x19, PT ;  /* 0x00000019ae00780c */ /* 0x000fe40003f86270 */
[----:B------:R-:W-:Y:S02]  /*5b70*/  LOP3.LUT R16, R16, 0xffffffef, RZ, 0xc0, !PT ;  /* 0xffffffef10107812 */ /* 0x000fe400078ec0ff */
[----:B------:R-:W-:Y:S02]  /*5b80*/  FSEL R175, R128, -INF , !P3 ;  /* 0xff80000080af7808 */ /* 0x000fe40005800000 */
[----:B------:R-:W-:-:S02]  /*5b90*/  ISETP.GT.AND P3, PT, R4, 0x11, !P5 ;  /* 0x000000110400780c */ /* 0x000fc40006f64270 */
[----:B------:R-:W-:Y:S02]  /*5ba0*/  @P5 LOP3.LUT R16, R16, 0x10, RZ, 0xfc, !PT ;  /* 0x0000001010105812 */ /* 0x000fe400078efcff */
[----:B------:R-:W-:Y:S02]  /*5bb0*/  ISETP.LT.OR P3, PT, R2, 0x12, P3 ;  /* 0x000000120200780c */ /* 0x000fe40001f61670 */
[----:B------:R-:W-:Y:S02]  /*5bc0*/  LOP3.LUT R16, R16, 0xfffbffff, RZ, 0xc0, !PT ;  /* 0xfffbffff10107812 */ /* 0x000fe400078ec0ff */
[----:B------:R-:W-:Y:S02]  /*5bd0*/  FSEL R177, R129, -INF , !P3 ;  /* 0xff80000081b17808 */ /* 0x000fe40005800000 */
[----:B------:R-:W-:Y:S02]  /*5be0*/  @P4 LOP3.LUT R16, R16, 0x40000, RZ, 0xfc, !PT ;  /* 0x0004000010104812 */ /* 0x000fe400078efcff */
[----:B------:R-:W-:-:S02]  /*5bf0*/  ISETP.GT.AND P3, PT, R4, 0x18, !P4 ;  /* 0x000000180400780c */ /* 0x000fc40006764270 */
[----:B------:R-:W-:Y:S02]  /*5c00*/  ISETP.GE.AND P4, PT, R174, 0x1a, PT ;  /* 0x0000001aae00780c */ /* 0x000fe40003f86270 */
[----:B------:R-:W-:Y:S02]  /*5c10*/  ISETP.LT.OR P3, PT, R2, 0x19, P3 ;  /* 0x000000190200780c */ /* 0x000fe40001f61670 */
[----:B------:R-:W-:Y:S02]  /*5c20*/  LOP3.LUT R16, R16, 0xfffdffff, RZ, 0xc0, !PT ;  /* 0xfffdffff10107812 */ /* 0x000fe400078ec0ff */
[----:B------:R-:W-:Y:S02]  /*5c30*/  FSEL R179, R132, -INF , !P3 ;  /* 0xff80000084b37808 */ /* 0x000fe40005800000 */
[----:B------:R-:W-:Y:S02]  /*5c40*/  ISETP.GT.AND P3, PT, R4, 0x19, !P4 ;  /* 0x000000190400780c */ /* 0x000fe40006764270 */
[----:B------:R-:W-:-:S02]  /*5c50*/  R2UR UR5, R18 ;  /* 0x00000000120572ca */ /* 0x000fc400000e0000 */
[----:B------:R-:W-:Y:S02]  /*5c60*/  ISETP.LT.OR P3, PT, R2, 0x1a, P3 ;  /* 0x0000001a0200780c */ /* 0x000fe40001f61670 */
[----:B------:R-:W-:Y:S02]  /*5c70*/  @P4 LOP3.LUT R16, R16, 0x20000, RZ, 0xfc, !PT ;  /* 0x0002000010104812 */ /* 0x000fe400078efcff */
[----:B------:R-:W-:Y:S02]  /*5c80*/  ISETP.GE.AND P4, PT, R174, 0x21, PT ;  /* 0x00000021ae00780c */ /* 0x000fe40003f86270 */
[----:B------:R-:W-:Y:S02]  /*5c90*/  LOP3.LUT R16, R16, 0xfffeffff, RZ, 0xc0, !PT ;  /* 0xfffeffff10107812 */ /* 0x000fe400078ec0ff */
[----:B------:R-:W-:Y:S02]  /*5ca0*/  FSEL R181, R133, -INF , !P3 ;  /* 0xff80000085b57808 */ /* 0x000fe40005800000 */
[----:B------:R-:W-:Y:S01]  /*5cb0*/  ISETP.GT.AND P3, PT, R4, 0x20, !P4 ;  /* 0x000000200400780c */ /* 0x000fe20006764270 */
[----:B------:R-:W-:-:S03]  /*5cc0*/  UISETP.NE.AND UP0, UPT, UR5, URZ, UPT ;  /* 0x0000003f0500728c */ /* 0x000fc6000bf05270 */
[----:B------:R-:W-:-:S03]  /*5cd0*/  ISETP.LT.OR P3, PT, R2, 0x21, P3 ;  /* 0x000000210200780c */ /* 0x000fc60001f61670 */
[----:B------:R-:W-:Y:S02]  /*5ce0*/  @P4 LOP3.LUT R16, R16, 0x10000, RZ, 0xfc, !PT ;  /* 0x0001000010104812 */ /* 0x000fe400078efcff */
[----:B------:R-:W-:Y:S02]  /*5cf0*/  ISETP.GE.AND P4, PT, R174, 0x22, PT ;  /* 0x00000022ae00780c */ /* 0x000fe40003f86270 */
[----:B------:R-:W-:Y:S02]  /*5d00*/  LOP3.LUT R16, R16, 0xffff7fff, RZ, 0xc0, !PT ;  /* 0xffff7fff10107812 */ /* 0x000fe400078ec0ff */
[----:B------:R-:W-:Y:S02]  /*5d10*/  FSEL R183, R136, -INF , !P3 ;  /* 0xff80000088b77808 */ /* 0x000fe40005800000 */
[----:B------:R-:W-:-:S04]  /*5d20*/  ISETP.GT.AND P3, PT, R4, 0x21, !P4 ;  /* 0x000000210400780c */ /* 0x000fc80006764270 */
        /* <DEDUP_REMOVED lines=51> */
[----:B------:R-:W-:Y:S02]  /*6060*/  FSEL R153, R153, -INF , !P3 ;  /* 0xff80000099997808 */ /* 0x000fe40005800000 */
[----:B------:R-:W-:Y:S02]  /*6070*/  LOP3.LUT R16, R16, 0xffffffbf, RZ, 0xc0, !PT ;  /* 0xffffffbf10107812 */ /* 0x000fe400078ec0ff */
[----:B------:R-:W-:-:S04]  /*6080*/  ISETP.GT.AND P3, PT, R4, 0x48, !P4 ;  /* 0x000000480400780c */ /* 0x000fc80006764270 */
[----:B------:R-:W-:-:S03]  /*6090*/  ISETP.LT.OR P3, PT, R2, 0x49, P3 ;  /* 0x000000490200780c */ /* 0x000fc60001f61670 */
[----:B------:R-:W-:Y:S02]  /*60a0*/  @P4 LOP3.LUT R16, R16, 0x40, RZ, 0xfc, !PT ;  /* 0x0000004010104812 */ /* 0x000fe400078efcff */
[----:B------:R-:W-:Y:S02]  /*60b0*/  ISETP.GE.AND P4, PT, R174, 0x4a, PT ;  /* 0x0000004aae00780c */ /* 0x000fe40003f86270 */
[----:B------:R-:W-:Y:S02]  /*60c0*/  FSEL R3, R156, -INF , !P3 ;  /* 0xff8000009c037808 */ /* 0x000fe40005800000 */
[----:B------:R-:W-:Y:S02]  /*60d0*/  ISETP.GT.AND P3, PT, R4, 0x49, !P4 ;  /* 0x000000490400780c */ /* 0x000fe40006764270 */
[----:B------:R-:W-:Y:S02]  /*60e0*/  LOP3.LUT R16, R16, 0xffffffdf, RZ, 0xc0, !PT ;  /* 0xffffffdf10107812 */ /* 0x000fe400078ec0ff */
[----:B------:R-:W-:-:S04]  /*60f0*/  ISETP.LT.OR P3, PT, R2, 0x4a, P3 ;  /* 0x0000004a0200780c */ /* 0x000fc80001f61670 */
[----:B------:R-:W-:Y:S02]  /*6100*/  FSEL R157, R157, -INF , !P3 ;  /* 0xff8000009d9d7808 */ /* 0x000fe40005800000 */
[----:B------:R-:W-:Y:S02]  /*6110*/  ISETP.GE.AND P3, PT, R174, 0x51, PT ;  /* 0x00000051ae00780c */ /* 0x000fe40003f66270 */
[----:B------:R-:W-:Y:S02]  /*6120*/  @P4 LOP3.LUT R16, R16, 0x20, RZ, 0xfc, !PT ;  /* 0x0000002010104812 */ /* 0x000fe400078efcff */
[----:B------:R-:W-:Y:S02]  /*6130*/  ISETP.GT.AND P4, PT, R4, 0x50, !P3 ;  /* 0x000000500400780c */ /* 0x000fe40005f84270 */
[----:B------:R-:W-:Y:S02]  /*6140*/  LOP3.LUT R16, R16, 0xfffffffd, RZ, 0xc0, !PT ;  /* 0xfffffffd10107812 */ /* 0x000fe400078ec0ff */
        /* <DEDUP_REMOVED lines=10> */
[----:B------:R-:W-:-:S13]  /*61f0*/  ISETP.GE.AND P6, PT, R174, 0x1, PT ;  /* 0x00000001ae00780c */ /* 0x000fda0003fc6270 */
[----:B------:R-:W-:Y:S02]  /*6200*/  @P6 LOP3.LUT R16, R16, 0x2, RZ, 0xfc, !PT ;  /* 0x0000000210106812 */ /* 0x000fe400078efcff */
[----:B------:R-:W-:Y:S02]  /*6210*/  ISETP.GT.AND P6, PT, R4, RZ, !P6 ;  /* 0x000000ff0400720c */ /* 0x000fe400077c4270 */
[----:B------:R-:W-:Y:S02]  /*6220*/  LOP3.LUT R16, R16, 0xfffffffe, RZ, 0xc0, !PT ;  /* 0xfffffffe10107812 */ /* 0x000fe400078ec0ff */
[----:B------:R-:W-:-:S04]  /*6230*/  ISETP.LT.OR P6, PT, R2, 0x1, P6 ;  /* 0x000000010200780c */ /* 0x000fc800037c1670 */
[----:B------:R-:W-:Y:S02]  /*6240*/  FSEL R205, R120, -INF , !P6 ;  /* 0xff80000078cd7808 */ /* 0x000fe40007000000 */
[----:B------:R-:W-:-:S13]  /*6250*/  ISETP.GE.AND P6, PT, R174, 0x5a, PT ;  /* 0x0000005aae00780c */ /* 0x000fda0003fc6270 */
[----:B------:R-:W-:Y:S02]  /*6260*/  @P6 LOP3.LUT R16, R16, 0x1, RZ, 0xfc, !PT ;  /* 0x0000000110106812 */ /* 0x000fe400078efcff */
[----:B------:R-:W-:Y:S01]  /*6270*/  ISETP.GT.AND P6, PT, R4, 0x59, !P6 ;  /* 0x000000590400780c */ /* 0x000fe200077c4270 */
[----:B0-----:R-:W-:-:S03]  /*6280*/  IMAD.IADD R4, R168, 0x1, R0 ;  /* 0x00000001a8047824 */ /* 0x001fc600078e0200 */
[----:B------:R-:W-:Y:S01]  /*6290*/  ISETP.LT.OR P6, PT, R2, 0x5a, P6 ;  /* 0x0000005a0200780c */ /* 0x000fe200037c1670 */
[----:B------:R-:W-:-:S03]  /*62a0*/  IMAD.IADD R2, R5, 0x1, R0 ;  /* 0x0000000105027824 */ /* 0x000fc600078e0200 */
[----:B------:R-:W-:Y:S02]  /*62b0*/  FSEL R165, R165, -INF , !P6 ;  /* 0xff800000a5a57808 */ /* 0x000fe40007000000 */
[----:B------:R-:W-:-:S13]  /*62c0*/  PLOP3.LUT P6, PT, PT, PT, UP0, 0x40, 0x0 ;  /* 0x000000000000781c */ /* 0x000fda0003fce808 */
[----:B------:R-:W-:Y:S05]  /*62d0*/  @P6 BRA `(.L_x_4282) ;  /* 0x0000000000646947 */ /* 0x000fea0003800000 */
        /* <DEDUP_REMOVED lines=15> */
.L_x_4284:
[----:B------:R-:W-:Y:S02]  /*63d0*/  ULDC UR5, c[0x0][0x9e4] ;  /* 0x0002790000057ab9 */ /* 0x000fe40000000800 */
[----:B------:R-:W-:-:S05]  /*63e0*/  IMAD.U32 R20, RZ, RZ, UR5 ;  /* 0x00000005ff147e24 */ /* 0x000fca000f8e00ff */
[----:B------:R-:W-:-:S13]  /*63f0*/  ISETP.NE.AND P6, PT, R20, 0x1, PT ;  /* 0x000000011400780c */ /* 0x000fda0003fc5270 */
[----:B------:R-:W0:Y:S02]  /*6400*/  @P6 LDC.64 R184, c[0x0][0x9e8] ;  /* 0x00027a00ffb86b82 */ /* 0x000e240000000a00 */
[----:B0-----:R-:W-:-:S05]  /*6410*/  @P6 IMAD.HI.U32 R0, R5, R184, RZ ;  /* 0x000000b805006227 */ /* 0x001fca00078e00ff */
[----:B------:R-:W-:-:S07]  /*6420*/  @P6 SHF.R.U32.HI R5, RZ, R185, R0 ;  /* 0x000000b9ff056219 */ /* 0x000fce0000011600 */
.L_x_4285:
[----:B------:R-:W-:Y:S05]  /*6430*/  BSYNC B0 ;  /* 0x0000000000007941 */ /* 0x000fea0003800000 */
.L_x_4283:
[----:B------:R-:W-:-:S05]  /*6440*/  IMAD R5, R5, R20, R170 ;  /* 0x0000001405057224 */ /* 0x000fca00078e02aa */
[----:B------:R-:W-:Y:S02]  /*6450*/  VIADDMNMX R2, R5, R20, R2, PT ;  /* 0x0000001405027246 */ /* 0x000fe40003800102 */
[----:B------:R-:W-:-:S07]  /*6460*/  VIMNMX R4, R4, R5, !PT ;  /* 0x0000000504047248 */ /* 0x000fce0007fe0100 */
.L_x_4282:
[C---:B------:R-:W-:Y:S02]  /*6470*/  ISETP.GT.AND P1, PT, R4.reuse, 0x1, !P1 ;  /* 0x000000010400780c */ /* 0x040fe40004f24270 */
[----:B------:R-:W-:Y:S02]  /*6480*/  ISETP.GT.AND P2, PT, R4, 0x8, !P2 ;  /* 0x000000080400780c */ /* 0x000fe40005744270 */
[C---:B------:R-:W-:Y:S02]  /*6490*/  ISETP.LT.OR P1, PT, R2.reuse, 0x2, P1 ;  /* 0x000000020200780c */ /* 0x040fe40000f21670 */
[----:B------:R-:W-:Y:S02]  /*64a0*/  ISETP.LT.OR P2, PT, R2, 0x9, P2 ;  /* 0x000000090200780c */ /* 0x000fe40001741670 */
[----:B------:R-:W-:Y:S02]  /*64b0*/  FSEL R185, R123, -INF , !P1 ;  /* 0xff8000007bb97808 */ /* 0x000fe40004800000 */
[----:B------:R-:W-:-:S02]  /*64c0*/  LOP3.LUT P1, RZ, R16, 0x4, RZ, 0xc0, !PT ;  /* 0x0000000410ff7812 */ /* 0x000fc4000782c0ff */
[----:B------:R-:W-:Y:S02]  /*64d0*/  FSEL R187, R126, -INF , !P2 ;  /* 0xff8000007ebb7808 */ /* 0x000fe40005000000 */
[----:B------:R-:W-:Y:S02]  /*64e0*/  ISETP.GT.AND P1, PT, R4, 0x9, !P1 ;  /* 0x000000090400780c */ /* 0x000fe40004f24270 */
[----:B------:R-:W-:Y:S02]  /*64f0*/  LOP3.LUT P2, RZ, R16, 0x40000, RZ, 0xc0, !PT ;  /* 0x0004000010ff7812 */ /* 0x000fe4000784c0ff */
[----:B------:R-:W-:Y:S02]  /*6500*/  ISETP.LT.OR P1, PT, R2, 0xa, P1 ;  /* 0x0000000a0200780c */ /* 0x000fe40000f21670 */
[----:B------:R-:W-:Y:S02]  /*6510*/  LOP3.LUT P6, RZ, R16, 0x20000, RZ, 0xc0, !PT ;  /* 0x0002000010ff7812 */ /* 0x000fe400078cc0ff */
[----:B------:R-:W-:-:S02]  /*6520*/  FSEL R189, R127, -INF , !P1 ;  /* 0xff8000007fbd7808 */ /* 0x000fc40004800000 */
[----:B------:R-:W-:Y:S02]  /*6530*/  LOP3.LUT P1, RZ, R16, 0x8, RZ, 0xc0, !PT ;  /* 0x0000000810ff7812 */ /* 0x000fe4000782c0ff */
[----:B------:R-:W-:Y:S02]  /*6540*/  FMNMX.FTZ R0, R205, R13, !PT ;  /* 0x0000000dcd007209 */ /* 0x000fe40007810000 */
[----:B------:R-:W-:Y:S02]  /*6550*/  ISETP.GT.AND P1, PT, R4, 0x10, !P1 ;  /* 0x000000100400780c */ /* 0x000fe40004f24270 */
[----:B------:R-:W-:Y:S02]  /*6560*/  FMNMX.FTZ R0, R203, R0, !PT ;  /* 0x00000000cb007209 */ /* 0x000fe40007810000 */
[----:B------:R-:W-:Y:S02]  /*6570*/  ISETP.LT.OR P1, PT, R2, 0x11, P1 ;  /* 0x000000110200780c */ /* 0x000fe40000f21670 */
[----:B------:R-:W-:-:S02]  /*6580*/  FMNMX.FTZ R0, R171, R0, !PT ;  /* 0x00000000ab007209 */ /* 0x000fc40007810000 */
[----:B------:R-:W-:Y:S02]  /*6590*/  FSEL R191, R130, -INF , !P1 ;  /* 0xff80000082bf7808 */ /* 0x000fe40004800000 */
[----:B------:R-:W-:Y:S02]  /*65a0*/  LOP3.LUT P1, RZ, R16, 0x10, RZ, 0xc0, !PT ;  /* 0x0000001010ff7812 */ /* 0x000fe4000782c0ff */
[----:B------:R-:W-:Y:S02]  /*65b0*/  FMNMX.FTZ R0, R173, R0, !PT ;  /* 0x00000000ad007209 */ /* 0x000fe40007810000 */
[----:B------:R-:W-:Y:S02]  /*65c0*/  ISETP.GT.AND P1, PT, R4, 0x11, !P1 ;  /* 0x000000110400780c */ /* 0x000fe40004f24270 */
[----:B------:R-:W-:Y:S02]  /*65d0*/  FMNMX.FTZ R0, R175, R0, !PT ;  /* 0x00000000af007209 */ /* 0x000fe40007810000 */
[----:B------:R-:W-:-:S02]  /*65e0*/  ISETP.LT.OR P1, PT, R2, 0x12, P1 ;  /* 0x000000120200780c */ /* 0x000fc40000f21670 */
[----:B------:R-:W-:Y:S02]  /*65f0*/  FMNMX.FTZ R0, R177, R0, !PT ;  /* 0x00000000b1007209 */ /* 0x000fe40007810000 */
[----:B------:R-:W-:Y:S02]  /*6600*/  FSEL R193, R131, -INF , !P1 ;  /* 0xff80000083c17808 */ /* 0x000fe40004800000 */
        /* <DEDUP_REMOVED lines=24> */
[----:B------:R-:W-:Y:S02]  /*6790*/  LOP3.LUT P1, RZ, R16, 0x4000, RZ, 0xc0, !PT ;  /* 0x0000400010ff7812 */ /* 0x000fe4000782c0ff */
[----:B------:R-:W-:Y:S02]  /*67a0*/  FMNMX.FTZ R0, R125, R0, !PT ;  /* 0x000000007d007209 */ /* 0x000fe40007810000 */
[----:B------:R-:W-:Y:S02]  /*67b0*/  ISETP.GT.AND P1, PT, R4, 0x28, !P1 ;  /* 0x000000280400780c */ /* 0x000fe40004f24270 */
[----:B------:R-:W-:-:S02]  /*67c0*/  FMNMX.FTZ R0, R153, R0, !PT ;  /* 0x0000000099007209 */ /* 0x000fc40007810000 */
[----:B------:R-:W-:Y:S02]  /*67d0*/  ISETP.LT.OR P1, PT, R2, 0x29, P1 ;  /* 0x000000290200780c */ /* 0x000fe40000f21670 */
[----:B------:R-:W-:Y:S02]  /*67e0*/  FMNMX.FTZ R0, R3, R0, !PT ;  /* 0x0000000003007209 */ /* 0x000fe40007810000 */
[----:B------:R-:W-:Y:S02]  /*67f0*/  FSEL R199, R142, -INF , !P1 ;  /* 0xff8000008ec77808 */ /* 0x000fe40004800000 */
[----:B------:R-:W-:Y:S02]  /*6800*/  LOP3.LUT P1, RZ, R16, 0x2000, RZ, 0xc0, !PT ;  /* 0x0000200010ff7812 */ /* 0x000fe4000782c0ff */
[----:B------:R-:W-:Y:S02]  /*6810*/  FMNMX.FTZ R0, R157, R0, !PT ;  /* 0x000000009d007209 */ /* 0x000fe40007810000 */
[----:B------:R-:W-:-:S02]  /*6820*/  ISETP.GT.AND P1, PT, R4, 0x29, !P1 ;  /* 0x000000290400780c */ /* 0x000fc40004f24270 */
[----:B------:R-:W-:Y:S02]  /*6830*/  FMNMX.FTZ R0, R133, R0, !PT ;  /* 0x0000000085007209 */ /* 0x000fe40007810000 */
[----:B------:R-:W-:Y:S02]  /*6840*/  ISETP.LT.OR P1, PT, R2, 0x2a, P1 ;  /* 0x0000002a0200780c */ /* 0x000fe40000f21670 */
[----:B------:R-:W-:Y:S02]  /*6850*/  FMNMX.FTZ R0, R161, R0, !PT ;  /* 0x00000000a1007209 */ /* 0x000fe40007810000 */
[----:B------:R-:W-:Y:S02]  /*6860*/  FSEL R143, R143, -INF , !P1 ;  /* 0xff8000008f8f7808 */ /* 0x000fe40004800000 */
[C---:B------:R-:W-:Y:S02]  /*6870*/  LOP3.LUT P1, RZ, R16.reuse, 0x1000, RZ, 0xc0, !PT ;  /* 0x0000100010ff7812 */ /* 0x040fe4000782c0ff */
[----:B------:R-:W-:-:S02]  /*6880*/  LOP3.LUT P2, RZ, R16, 0x80, RZ, 0xc0, !PT ;  /* 0x0000008010ff7812 */ /* 0x000fc4000784c0ff */
[----:B------:R-:W-:Y:S02]  /*6890*/  ISETP.GT.AND P1, PT, R4, 0x30, !P1 ;  /* 0x000000300400780c */ /* 0x000fe40004f24270 */
[----:B------:R-:W-:Y:S02]  /*68a0*/  FMNMX.FTZ R0, R129, R0, !PT ;  /* 0x0000000081007209 */ /* 0x000fe40007810000 */
[----:B------:R-:W-:Y:S02]  /*68b0*/  ISETP.LT.OR P1, PT, R2, 0x31, P1 ;  /* 0x000000310200780c */ /* 0x000fe40000f21670 */
[----:B------:R-:W-:Y:S02]  /*68c0*/  FMNMX.FTZ R120, R165, R0, !PT ;  /* 0x00000000a5787209 */ /* 0x000fe40007810000 */
[----:B------:R-:W-:Y:S01]  /*68d0*/  FSEL R123, R146, -INF , !P1 ;  /* 0xff800000927b7808 */ /* 0x000fe20004800000 */
[----:B------:R-:W0:Y:S01]  /*68e0*/  LDC R0, c[0x0][0x988] ;  /* 0x00026200ff007b82 */ /* 0x000e220000000800 */
[C---:B------:R-:W-:Y:S01]  /*68f0*/  LOP3.LUT P1, RZ, R16.reuse, 0x800, RZ, 0xc0, !PT ;  /* 0x0000080010ff7812 */ /* 0x040fe2000782c0ff */
[----:B------:R-:W1:Y:S01]  /*6900*/  SHFL.BFLY PT, R5, R120, 0x2, 0x1f ;  /* 0x0c401f0078057f89 */ /* 0x000e6200000e0000 */
[----:B------:R-:W-:-:S02]  /*6910*/  LOP3.LUT P6, RZ, R16, 0x40, RZ, 0xc0, !PT ;  /* 0x0000004010ff7812 */ /* 0x000fc400078cc0ff */
[C---:B------:R-:W-:Y:S02]  /*6920*/  ISETP.GT.AND P1, PT, R4.reuse, 0x31, !P1 ;  /* 0x000000310400780c */ /* 0x040fe40004f24270 */
[----:B------:R-:W-:Y:S02]  /*6930*/  ISETP.GT.AND P3, PT, R4, 0x50, !P3 ;  /* 0x000000500400780c */ /* 0x000fe40005f64270 */
[----:B------:R-:W-:Y:S02]  /*6940*/  ISETP.LT.OR P1, PT, R2, 0x32, P1 ;  /* 0x000000320200780c */ /* 0x000fe40000f21670 */
[----:B------:R-:W-:Y:S02]  /*6950*/  ISETP.GT.AND P4, PT, R4, 0x51, !P4 ;  /* 0x000000510400780c */ /* 0x000fe40006784270 */
[----:B------:R-:W-:Y:S02]  /*6960*/  FSEL R147, R147, -INF , !P1 ;  /* 0xff80000093937808 */ /* 0x000fe40004800000 */
[----:B------:R-:W-:-:S02]  /*6970*/  LOP3.LUT P1, RZ, R16, 0x400, RZ, 0xc0, !PT ;  /* 0x0000040010ff7812 */ /* 0x000fc4000782c0ff */
[----:B------:R-:W-:Y:S02]  /*6980*/  ISETP.LT.OR P3, PT, R2, 0x51, P3 ;  /* 0x000000510200780c */ /* 0x000fe40001f61670 */
[C---:B------:R-:W-:Y:S02]  /*6990*/  ISETP.GT.AND P1, PT, R4.reuse, 0x38, !P1 ;  /* 0x000000380400780c */ /* 0x040fe40004f24270 */
[----:B------:R-:W-:Y:S02]  /*69a0*/  ISETP.GT.AND P5, PT, R4, 0x58, !P5 ;  /* 0x000000580400780c */ /* 0x000fe40006fa4270 */
[C---:B------:R-:W-:Y:S02]  /*69b0*/  ISETP.LT.OR P1, PT, R2.reuse, 0x39, P1 ;  /* 0x000000390200780c */ /* 0x040fe40000f21670 */
[----:B------:R-:W-:Y:S02]  /*69c0*/  ISETP.LT.OR P4, PT, R2, 0x52, P4 ;  /* 0x000000520200780c */ /* 0x000fe40002781670 */
[----:B------:R-:W-:-:S02]  /*69d0*/  FSEL R127, R150, -INF , !P1 ;  /* 0xff800000967f7808 */ /* 0x000fc40004800000 */
[----:B------:R-:W-:Y:S02]  /*69e0*/  LOP3.LUT P1, RZ, R16, 0x200, RZ, 0xc0, !PT ;  /* 0x0000020010ff7812 */ /* 0x000fe4000782c0ff */
[----:B-1----:R-:W-:Y:S02]  /*69f0*/  FMNMX.FTZ R124, R120, R5, !PT ;  /* 0x00000005787c7209 */ /* 0x002fe40007810000 */
[----:B------:R-:W-:Y:S02]  /*6a00*/  ISETP.GT.AND P1, PT, R4, 0x39, !P1 ;  /* 0x000000390400780c */ /* 0x000fe40004f24270 */
[C---:B------:R-:W-:Y:S01]  /*6a10*/  ISETP.LT.OR P5, PT, R2.reuse, 0x59, P5 ;  /* 0x000000590200780c */ /* 0x040fe20002fa1670 */
[----:B------:R-:W1:Y:S01]  /*6a20*/  SHFL.BFLY PT, R5, R124, 0x1, 0x1f ;  /* 0x0c201f007c057f89 */ /* 0x000e6200000e0000 */
[----:B------:R-:W-:Y:S02]  /*6a30*/  ISETP.LT.OR P1, PT, R2, 0x3a, P1 ;  /* 0x0000003a0200780c */ /* 0x000fe40000f21670 */
[----:B------:R-:W-:-:S02]  /*6a40*/  FSEL R163, R163, -INF , !P4 ;  /* 0xff800000a3a37808 */ /* 0x000fc40006000000 */
[----:B------:R-:W-:Y:S02]  /*6a50*/  FSEL R151, R151, -INF , !P1 ;  /* 0xff80000097977808 */ /* 0x000fe40004800000 */
[----:B------:R-:W-:-:S04]  /*6a60*/  LOP3.LUT P1, RZ, R16, 0x100, RZ, 0xc0, !PT ;  /* 0x0000010010ff7812 */ /* 0x000fc8000782c0ff */
[----:B------:R-:W-:-:S04]  /*6a70*/  ISETP.GT.AND P1, PT, R4, 0x40, !P1 ;  /* 0x000000400400780c */ /* 0x000fc80004f24270 */
[----:B------:R-:W-:-:S04]  /*6a80*/  ISETP.LT.OR P1, PT, R2, 0x41, P1 ;  /* 0x000000410200780c */ /* 0x000fc80000f21670 */
[----:B------:R-:W-:Y:S02]  /*6a90*/  FSEL R131, R154, -INF , !P1 ;  /* 0xff8000009a837808 */ /* 0x000fe40004800000 */
[----:B------:R-:W-:Y:S02]  /*6aa0*/  ISETP.GT.AND P1, PT, R4, 0x41, !P2 ;  /* 0x000000410400780c */ /* 0x000fe40005724270 */
[----:B------:R-:W-:Y:S02]  /*6ab0*/  LOP3.LUT P2, RZ, R16, 0x20, RZ, 0xc0, !PT ;  /* 0x0000002010ff7812 */ /* 0x000fe4000784c0ff */
[----:B------:R-:W-:Y:S02]  /*6ac0*/  ISETP.LT.OR P1, PT, R2, 0x42, P1 ;  /* 0x000000420200780c */ /* 0x000fe40000f21670 */
[----:B-1----:R-:W-:Y:S02]  /*6ad0*/  FMNMX.FTZ R5, R124, R5, !PT ;  /* 0x000000057c057209 */ /* 0x002fe40007810000 */
[----:B------:R-:W-:-:S02]  /*6ae0*/  FSEL R155, R155, -INF , !P1 ;  /* 0xff8000009b9b7808 */ /* 0x000fc40004800000 */
[----:B------:R-:W-:Y:S01]  /*6af0*/  ISETP.GT.AND P1, PT, R4, 0x48, !P6 ;  /* 0x000000480400780c */ /* 0x000fe20007724270 */
[----:B0-----:R-:W-:Y:S01]  /*6b00*/  FMUL.FTZ R20, R5, R0 ;  /* 0x0000000005147220 */ /* 0x001fe20000410000 */
[----:B------:R-:W-:Y:S02]  /*6b10*/  LOP3.LUT P6, RZ, R16, 0x2, RZ, 0xc0, !PT ;  /* 0x0000000210ff7812 */ /* 0x000fe400078cc0ff */
[----:B------:R-:W-:Y:S02]  /*6b20*/  ISETP.LT.OR P1, PT, R2, 0x49, P1 ;  /* 0x000000490200780c */ /* 0x000fe40000f21670 */
[----:B------:R-:W-:Y:S02]  /*6b30*/  ISETP.GT.AND P2, PT, R4, 0x49, !P2 ;  /* 0x000000490400780c */ /* 0x000fe40005744270 */
[----:B------:R-:W-:Y:S02]  /*6b40*/  FSEL R201, R158, -INF , !P1 ;  /* 0xff8000009ec97808 */ /* 0x000fe40004800000 */
[----:B------:R-:W-:-:S02]  /*6b50*/  ISETP.GT.AND P1, PT, R4, RZ, !P6 ;  /* 0x000000ff0400720c */ /* 0x000fc40007724270 */
[C---:B------:R-:W-:Y:S02]  /*6b60*/  ISETP.LT.OR P2, PT, R2.reuse, 0x4a, P2 ;  /* 0x0000004a0200780c */ /* 0x040fe40001741670 */
[----:B------:R-:W-:Y:S02]  /*6b70*/  ISETP.LT.OR P1, PT, R2, 0x1, P1 ;  /* 0x000000010200780c */ /* 0x000fe40000f21670 */
[----:B------:R-:W-:Y:S02]  /*6b80*/  LOP3.LUT P6, RZ, R16, 0x1, RZ, 0xc0, !PT ;  /* 0x0000000110ff7812 */ /* 0x000fe400078cc0ff */
[----:B------:R-:W-:Y:S02]  /*6b90*/  FSEL R207, R122, -INF , !P1 ;  /* 0xff8000007acf7808 */ /* 0x000fe40004800000 */
[----:B------:R-:W-:Y:S02]  /*6ba0*/  FSETP.NEU.FTZ.AND P1, PT, R5, -INF , PT ;  /* 0xff8000000500780b */ /* 0x000fe40003f3d000 */
[----:B------:R-:W-:-:S02]  /*6bb0*/  FMNMX.FTZ R120, R207, R14, !PT ;  /* 0x0000000ecf787209 */ /* 0x000fc40007810000 */
[----:B------:R-:W-:Y:S02]  /*6bc0*/  FSEL R20, R20, RZ, P1 ;  /* 0x000000ff14147208 */ /* 0x000fe40000800000 */
[----:B------:R-:W-:Y:S02]  /*6bd0*/  FMNMX.FTZ R120, R185, R120, !PT ;  /* 0x00000078b9787209 */ /* 0x000fe40007810000 */
[----:B------:R-:W-:Y:S01]  /*6be0*/  ISETP.GT.AND P6, PT, R4, 0x59, !P6 ;  /* 0x000000590400780c */ /* 0x000fe200077c4270 */
[--C-:B------:R-:W-:Y:S01]  /*6bf0*/  FFMA.FTZ R190, R171, R0, -R20.reuse ;  /* 0x00000000abbe7223 */ /* 0x100fe20000010814 */
[----:B------:R-:W-:Y:S01]  /*6c00*/  FMNMX.FTZ R120, R187, R120, !PT ;  /* 0x00000078bb787209 */ /* 0x000fe20007810000 */
[-CC-:B------:R-:W-:Y:S01]  /*6c10*/  FFMA.FTZ R171, R173, R0.reuse, -R20.reuse ;  /* 0x00000000adab7223 */ /* 0x180fe20000010814 */
        /* <DEDUP_REMOVED lines=21> */
[----:B------:R-:W-:Y:S01]  /*6d70*/  FSEL R2, R5, RZ, P1 ;  /* 0x000000ff05027208 */ /* 0x000fe20000800000 */
[--C-:B------:R-:W-:Y:S01]  /*6d80*/  FFMA.FTZ R168, R133, R0, -R20.reuse ;  /* 0x0000000085a87223 */ /* 0x100fe20000010814 */
[----:B------:R-:W-:Y:S01]  /*6d90*/  FMNMX.FTZ R120, R197, R120, !PT ;  /* 0x00000078c5787209 */ /* 0x000fe20007810000 */
[-CC-:B------:R-:W-:Y:S01]  /*6da0*/  FFMA.FTZ R205, R205, R0.reuse, -R20.reuse ;  /* 0x00000000cdcd7223 */ /* 0x180fe20000010814 */
[--C-:B------:R-:W-:Y:S01]  /*6db0*/  FFMA.FTZ R188, R203, R0, -R20.reuse ;  /* 0x00000000cbbc7223 */ /* 0x100fe20000010814 */
[----:B------:R-:W-:Y:S01]  /*6dc0*/  FADD.FTZ R3, -R2, R13 ;  /* 0x0000000d02037221 */ /* 0x000fe20000010100 */
[----:B------:R-:W-:Y:S01]  /*6dd0*/  FMNMX.FTZ R120, R139, R120, !PT ;  /* 0x000000788b787209 */ /* 0x000fe20007810000 */
[-CC-:B------:R-:W-:Y:S01]  /*6de0*/  FFMA.FTZ R175, R181, R0.reuse, -R20.reuse ;  /* 0x00000000b5af7223 */ /* 0x180fe20000010814 */
[-CC-:B------:R-:W-:Y:S01]  /*6df0*/  FFMA.FTZ R180, R183, R0.reuse, -R20.reuse ;  /* 0x00000000b7b47223 */ /* 0x180fe20000010814 */
[----:B------:R-:W-:Y:S01]  /*6e00*/  FMUL.FTZ R3, R3, R0 ;  /* 0x0000000003037220 */ /* 0x000fe20000410000 */
[----:B------:R-:W-:Y:S01]  /*6e10*/  FMNMX.FTZ R120, R199, R120, !PT ;  /* 0x00000078c7787209 */ /* 0x000fe20007810000 */
[-CC-:B------:R-:W-:Y:S01]  /*6e20*/  FFMA.FTZ R121, R149, R0.reuse, -R20.reuse ;  /* 0x0000000095797223 */ /* 0x180fe20000010814 */
[-CC-:B------:R-:W-:Y:S01]  /*6e30*/  FFMA.FTZ R125, R153, R0.reuse, -R20.reuse ;  /* 0x00000000997d7223 */ /* 0x180fe20000010814 */
[--C-:B------:R-:W-:Y:S01]  /*6e40*/  FFMA.FTZ R133, R161, R0, -R20.reuse ;  /* 0x00000000a1857223 */ /* 0x100fe20000010814 */
[----:B------:R-:W-:Y:S01]  /*6e50*/  FMNMX.FTZ R120, R143, R120, !PT ;  /* 0x000000788f787209 */ /* 0x000fe20007810000 */
[-CC-:B------:R-:W-:Y:S01]  /*6e60*/  FFMA.FTZ R170, R129, R0.reuse, -R20.reuse ;  /* 0x0000000081aa7223 */ /* 0x180fe20000010814 */
[----:B------:R-:W-:Y:S01]  /*6e70*/  FFMA.FTZ R13, R165, R0, -R20 ;  /* 0x00000000a50d7223 */ /* 0x000fe20000010814 */
[----:B------:R-:W-:Y:S01]  /*6e80*/  MUFU.EX2 R2, R3 ;  /* 0x0000000300027308 */ /* 0x000fe20000000800 */
[----:B------:R-:W-:-:S04]  /*6e90*/  FMNMX.FTZ R120, R123, R120, !PT ;  /* 0x000000787b787209 */ /* 0x000fc80007810000 */
[----:B------:R-:W-:-:S03]  /*6ea0*/  FMNMX.FTZ R120, R147, R120, !PT ;  /* 0x0000007893787209 */ /* 0x000fc60007810000 */
[----:B------:R-:W0:Y:S01]  /*6eb0*/  MUFU.EX2 R205, R205 ;  /* 0x000000cd00cd7308 */ /* 0x000e220000000800 */
[----:B------:R-:W-:-:S04]  /*6ec0*/  FMNMX.FTZ R120, R127, R120, !PT ;  /* 0x000000787f787209 */ /* 0x000fc80007810000 */
[----:B------:R-:W-:-:S03]  /*6ed0*/  FMNMX.FTZ R120, R151, R120, !PT ;  /* 0x0000007897787209 */ /* 0x000fc60007810000 */
[----:B------:R-:W1:Y:S01]  /*6ee0*/  MUFU.EX2 R188, R188 ;  /* 0x000000bc00bc7308 */ /* 0x000e620000000800 */
[----:B------:R-:W-:-:S04]  /*6ef0*/  FMNMX.FTZ R120, R131, R120, !PT ;  /* 0x0000007883787209 */ /* 0x000fc80007810000 */
[----:B------:R-:W-:-:S03]  /*6f00*/  FMNMX.FTZ R120, R155, R120, !PT ;  /* 0x000000789b787209 */ /* 0x000fc60007810000 */
[----:B------:R-:W-:Y:S01]  /*6f10*/  MUFU.EX2 R190, R190 ;  /* 0x000000be00be7308 */ /* 0x000fe20000000800 */
[----:B------:R-:W-:Y:S01]  /*6f20*/  FMNMX.FTZ R120, R201, R120, !PT ;  /* 0x00000078c9787209 */ /* 0x000fe20007810000 */
[----:B0-----:R-:W-:-:S03]  /*6f30*/  FFMA.FTZ R9, R2, R9, R205 ;  /* 0x0000000902097223 */ /* 0x001fc600000100cd */
[----:B------:R-:W-:-:S03]  /*6f40*/  FMNMX.FTZ R120, R177, R120, !PT ;  /* 0x00000078b1787209 */ /* 0x000fc60007810000 */
[----:B------:R-:W-:Y:S01]  /*6f50*/  MUFU.EX2 R171, R171 ;  /* 0x000000ab00ab7308 */ /* 0x000fe20000000800 */
[----:B------:R-:W-:Y:S01]  /*6f60*/  FMNMX.FTZ R120, R179, R120, !PT ;  /* 0x00000078b3787209 */ /* 0x000fe20007810000 */
[----:B-1----:R-:W-:-:S03]  /*6f70*/  FADD.FTZ R9, R188, R9 ;  /* 0x00000009bc097221 */ /* 0x002fc60000010000 */
[----:B------:R-:W-:-:S03]  /*6f80*/  FMNMX.FTZ R120, R163, R120, !PT ;  /* 0x00000078a3787209 */ /* 0x000fc60007810000 */
[----:B------:R-:W-:Y:S01]  /*6f90*/  MUFU.EX2 R184, R184 ;  /* 0x000000b800b87308 */ /* 0x000fe20000000800 */
[----:B------:R-:W-:-:S04]  /*6fa0*/  FMNMX.FTZ R120, R169, R120, !PT ;  /* 0x00000078a9787209 */ /* 0x000fc80007810000 */
[----:B------:R-:W-:-:S03]  /*6fb0*/  FMNMX.FTZ R120, R167, R120, !PT ;  /* 0x00000078a7787209 */ /* 0x000fc60007810000 */
[----:B------:R-:W-:Y:S02]  /*6fc0*/  MUFU.EX2 R173, R173 ;  /* 0x000000ad00ad7308 */ /* 0x000fe40000000800 */
[----:B------:R-:W0:Y:S06]  /*6fd0*/  SHFL.BFLY PT, R141, R120, 0x2, 0x1f ;  /* 0x0c401f00788d7f89 */ /* 0x000e2c00000e0000 */
[----:B------:R-:W-:Y:S08]  /*6fe0*/  MUFU.EX2 R186, R186 ;  /* 0x000000ba00ba7308 */ /* 0x000ff00000000800 */
[----:B------:R-:W-:Y:S08]  /*6ff0*/  MUFU.EX2 R175, R175 ;  /* 0x000000af00af7308 */ /* 0x000ff00000000800 */
[----:B------:R-:W-:Y:S01]  /*7000*/  MUFU.EX2 R180, R180 ;  /* 0x000000b400b47308 */ /* 0x000fe20000000800 */
[----:B0-----:R-:W-:Y:S01]  /*7010*/  FMNMX.FTZ R4, R120, R141, !PT ;  /* 0x0000008d78047209 */ /* 0x001fe20007810000 */
[----:B------:R-:W-:-:S04]  /*7020*/  FFMA.FTZ R141, R157, R0, -R20 ;  /* 0x000000009d8d7223 */ /* 0x000fc80000010814 */
[----:B------:R-:W0:Y:S02]  /*7030*/  SHFL.BFLY PT, R145, R4, 0x1, 0x1f ;  /* 0x0c201f0004917f89 */ /* 0x000e2400000e0000 */
[----:B------:R-:W-:Y:S08]  /*7040*/  MUFU.EX2 R159, R159 ;  /* 0x0000009f009f7308 */ /* 0x000ff00000000800 */
[----:B------:R-:W-:Y:S08]  /*7050*/  MUFU.EX2 R182, R182 ;  /* 0x000000b600b67308 */ /* 0x000ff00000000800 */
[----:B------:R-:W-:Y:S01]  /*7060*/  MUFU.EX2 R137, R137 ;  /* 0x0000008900897308 */ /* 0x000fe20000000800 */
[----:B0-----:R-:W-:-:S07]  /*7070*/  FMNMX.FTZ R4, R4, R145, !PT ;  /* 0x0000009104047209 */ /* 0x001fce0007810000 */
        /* <DEDUP_REMOVED lines=34> */
[----:B------:R-:W-:-:S03]  /*72a0*/  FFMA.FTZ R20, R167, R0, -R20 ;  /* 0x00000000a7147223 */ /* 0x000fc60000010814 */
        /* <DEDUP_REMOVED lines=80> */
.L_x_4286:
[----:B------:R-:W0:Y:S01]  /*77b0*/  S2UR UR5, SR_CgaCtaId ;  /* 0x00000000000579c3 */ /* 0x000e220000008800 */
[----:B------:R-:W-:Y:S01]  /*77c0*/  UIADD3 UR14, UR14, 0x30860, URZ ;  /* 0x000308600e0e7890 */ /* 0x000fe2000fffe03f */
[----:B------:R-:W-:Y:S01]  /*77d0*/  ISETP.GT.AND P1, PT, R15, UR60, PT ;  /* 0x0000003c0f007c0c */ /* 0x000fe2000bf24270 */
[----:B------:R-:W-:Y:S01]  /*77e0*/  UMOV UR7, UR4 ;  /* 0x0000000400077c82 */ /* 0x000fe20008000000 */
[----:B------:R-:W-:Y:S01]  /*77f0*/  F2FP.BF16.F32.PACK_AB R190, R171, R190 ;  /* 0x000000beabbe723e */ /* 0x000fe200000010ff */
[----:B------:R-:W-:Y:S01]  /*7800*/  VIADD R15, R15, 0xffffffff ;  /* 0xffffffff0f0f7836 */ /* 0x000fe20000000000 */
[----:B------:R-:W-:Y:S02]  /*7810*/  F2FP.BF16.F32.PACK_AB R184, R173, R184 ;  /* 0x000000b8adb8723e */ /* 0x000fe400000010ff */
[----:B------:R-:W-:Y:S02]  /*7820*/  F2FP.BF16.F32.PACK_AB R186, R175, R186 ;  /* 0x000000baafba723e */ /* 0x000fe400000010ff */
        /* <DEDUP_REMOVED lines=8> */
[----:B------:R-:W-:Y:S01]  /*78b0*/  F2FP.BF16.F32.PACK_AB R187, R126, R187 ;  /* 0x000000bb7ebb723e */ /* 0x000fe200000010ff */
[----:B0-----:R-:W-:Y:S01]  /*78c0*/  UPRMT UR14, UR5, 0x654, UR14 ;  /* 0x00000654050e7896 */ /* 0x001fe2000800000e */
[----:B------:R-:W-:Y:S02]  /*78d0*/  F2FP.BF16.F32.PACK_AB R180, R159, R180 ;  /* 0x000000b49fb4723e */ /* 0x000fe400000010ff */
[----:B------:R-:W-:Y:S01]  /*78e0*/  UMOV UR5, UR6 ;  /* 0x0000000600057c82 */ /* 0x000fe20008000000 */
[----:B------:R-:W-:-:S02]  /*78f0*/  F2FP.BF16.F32.PACK_AB R181, R128, R181 ;  /* 0x000000b580b5723e */ /* 0x000fc400000010ff */
[----:B------:R-:W-:Y:S02]  /*7900*/  F2FP.BF16.F32.PACK_AB R182, R137, R182 ;  /* 0x000000b689b6723e */ /* 0x000fe400000010ff */
[----:B------:R-:W-:Y:S01]  /*7910*/  F2FP.BF16.F32.PACK_AB R176, R21, R176 ;  /* 0x000000b015b0723e */ /* 0x000fe200000010ff */
[----:B------:R-:W-:Y:S01]  /*7920*/  SYNCS.ARRIVE.TRANS64.RED.A1T0 RZ, [UR14], RZ ;  /* 0x000000ffffff79a7 */ /* 0x000fe2000810040e */
        /* <DEDUP_REMOVED lines=11> */
.L_x_4268:
[----:B------:R-:W-:Y:S01]  /*79e0*/  R2UR UR5, R18 ;  /* 0x00000000120572ca */ /* 0x000fe200000e0000 */
[----:B------:R-:W0:Y:S01]  /*79f0*/  LDC R14, c[0x0][0x2f0] ;  /* 0x0000bc00ff0e7b82 */ /* 0x000e220000000800 */
[----:B------:R-:W-:Y:S01]  /*7a00*/  R2UR UR7, R19 ;  /* 0x00000000130772ca */ /* 0x000fe200000e0000 */
[----:B------:R-:W-:-:S10]  /*7a10*/  UIADD3 UR10, -UR10, 0x1, URZ ;  /* 0x000000010a0a7890 */ /* 0x000fd4000fffe13f */
[----:B------:R-:W-:Y:S01]  /*7a20*/  UISETP.NE.AND UP0, UPT, UR5, URZ, UPT ;  /* 0x0000003f0500728c */ /* 0x000fe2000bf05270 */
[----:B------:R-:W1:Y:S01]  /*7a30*/  S2UR UR5, SR_CTAID.X ;  /* 0x00000000000579c3 */ /* 0x000e620000002500 */
[----:B------:R-:W-:-:S04]  /*7a40*/  UISETP.NE.AND UP1, UPT, UR7, URZ, UPT ;  /* 0x0000003f0700728c */ /* 0x000fc8000bf25270 */
[----:B------:R-:W-:Y:S01]  /*7a50*/  PLOP3.LUT P1, PT, PT, PT, UP0, 0x40, 0x0 ;  /* 0x000000000000781c */ /* 0x000fe20003f2e808 */
[----:B0-----:R-:W-:-:S06]  /*7a60*/  IMAD R14, R17, R14, UR10 ;  /* 0x0000000a110e7e24 */ /* 0x001fcc000f8e020e */
[----:B------:R-:W-:Y:S01]  /*7a70*/  @UP1 ULDC UR10, c[0x0][0x44c] ;  /* 0x00011300000a1ab9 */ /* 0x000fe20000000800 */
[----:B------:R-:W-:Y:S01]  /*7a80*/  @UP1 ULDC UR14, c[0x0][0x450] ;  /* 0x00011400000e1ab9 */ /* 0x000fe20000000800 */
[----:B------:R-:W-:Y:S01]  /*7a90*/  R2UR UR7, R14 ;  /* 0x000000000e0772ca */ /* 0x000fe200000e0000 */
[----:B-1----:R-:W-:-:S04]  /*7aa0*/  ULEA UR5, UR5, 0x7f, 0x7 ;  /* 0x0000007f05057891 */ /* 0x002fc8000f8e383f */
[----:B------:R-:W-:-:S04]  /*7ab0*/  UIMAD.WIDE.U32 UR10, UR5, UR10, URZ ;  /* 0x0000000a050a72a5 */ /* 0x000fc8000f8e003f */
[----:B------:R-:W-:-:S04]  /*7ac0*/  @UP1 USHF.R.U32.HI UR5, URZ, UR14, UR11 ;  /* 0x0000000e3f051299 */ /* 0x000fc8000801160b */
[----:B------:R-:W-:-:S03]  /*7ad0*/  UIADD3 UR5, UR7, UR5, URZ ;  /* 0x0000000507057290 */ /* 0x000fc6000fffe03f */
[----:B------:R-:W-:Y:S02]  /*7ae0*/  ULDC UR7, c[0x0][0x9dc] ;  /* 0x0002770000077ab9 */ /* 0x000fe40000000800 */
        /* <DEDUP_REMOVED lines=13> */
.L_x_4289:
[----:B------:R-:W-:Y:S02]  /*7bc0*/  ULDC UR14, c[0x0][0x9e4] ;  /* 0x00027900000e7ab9 */ /* 0x000fe40000000800 */
[----:B------:R-:W-:-:S11]  /*7bd0*/  UISETP.NE.AND UP0, UPT, UR14, 0x1, UPT ;  /* 0x000000010e00788c */ /* 0x000fd6000bf05270 */
[----:B------:R-:W-:Y:S02]  /*7be0*/  @UP0 ULDC.64 UR18, c[0x0][0x9e8] ;  /* 0x00027a0000120ab9 */ /* 0x000fe40000000a00 */
[----:B------:R-:W-:-:S04]  /*7bf0*/  UIMAD.WIDE.U32 UR10, UR5, UR18, URZ ;  /* 0x00000012050a72a5 */ /* 0x000fc8000f8e003f */
[----:B------:R-:W-:-:S12]  /*7c00*/  @UP0 USHF.R.U32.HI UR5, URZ, UR19, UR11 ;  /* 0x000000133f050299 */ /* 0x000fd8000801160b */
.L_x_4290:
[----:B------:R-:W-:-:S04]  /*7c10*/  UIMAD UR5, UR5, UR14, URZ ;  /* 0x0000000e050572a4 */ /* 0x000fc8000f8e023f */
[----:B------:R-:W-:-:S04]  /*7c20*/  UISETP.LT.AND UP0, UPT, UR7, UR5, UPT ;  /* 0x000000050700728c */ /* 0x000fc8000bf01270 */
[----:B------:R-:W-:-:S12]  /*7c30*/  USEL UR7, UR7, UR5, !UP0 ;  /* 0x0000000507077287 */ /* 0x000fd8000c000000 */
.L_x_4288:
[----:B------:R-:W-:Y:S01]  /*7c40*/  UIADD3 UR10, UR7, 0x5f, URZ ;  /* 0x0000005f070a7890 */ /* 0x000fe2000fffe03f */
[----:B------:R-:W-:-:S03]  /*7c50*/  R2UR UR14, R22 ;  /* 0x00000000160e72ca */ /* 0x000fc600000e0000 */
[----:B------:R-:W-:-:S04]  /*7c60*/  UIMAD.WIDE UR10, UR10, 0x2aaaaaab, URZ ;  /* 0x2aaaaaab0a0a78a5 */ /* 0x000fc8000f8e023f */
[----:B------:R-:W-:-:S04]  /*7c70*/  USHF.R.U32.HI UR5, URZ, 0x1f, UR11 ;  /* 0x0000001f3f057899 */ /* 0x000fc8000801160b */
[----:B------:R-:W-:-:S04]  /*7c80*/  ULEA.HI.SX32 UR5, UR11, UR5, 0x1c ;  /* 0x000000050b057291 */ /* 0x000fc8000f8fe23f */
        /* <DEDUP_REMOVED lines=8> */
[----:B------:R-:W-:-:S07]  /*7d10*/  IMAD.MOV.U32 R13, RZ, RZ, R15 ;  /* 0x000000ffff0d7224 */ /* 0x000fce00078e000f */
.L_x_4302:
[----:B------:R-:W-:-:S04]  /*7d20*/  UIADD3 UR4, UR7, 0x1, URZ ;  /* 0x0000000107047890 */ /* 0x000fc8000fffe03f */
[----:B------:R-:W-:-:S04]  /*7d30*/  UISETP.NE.AND UP0, UPT, UR4, 0x2, UPT ;  /* 0x000000020400788c */ /* 0x000fc8000bf05270 */
[----:B------:R-:W-:Y:S02]  /*7d40*/  USEL UR6, URZ, 0x1, UP0 ;  /* 0x000000013f067887 */ /* 0x000fe40008000000 */
[----:B------:R-:W-:Y:S02]  /*7d50*/  USEL UR4, UR4, URZ, UP0 ;  /* 0x0000003f04047287 */ /* 0x000fe40008000000 */
[----:B------:R-:W-:Y:S01]  /*7d60*/  ULOP3.LUT UR6, UR39, UR6, URZ, 0x3c, !UPT ;  /* 0x0000000627067292 */ /* 0x000fe2000f8e3c3f */
[----:B------:R-:W-:Y:S11]  /*7d70*/  @!P0 BRA `(.L_x_4292) ;  /* 0x0000000000048947 */ /* 0x000ff60003800000 */
[----:B------:R-:W-:Y:S01]  /*7d80*/  BPT.TRAP 0x1 ;  /* 0x000000040000795c */ /* 0x000fe20000300000 */
.L_x_4292:
[----:B------:R-:W-:Y:S01]  /*7d90*/  ULEA UR5, UR4, UR38, 0x3 ;  /* 0x0000002604057291 */ /* 0x000fe2000f8e183f */
[----:B------:R-:W-:-:S05]  /*7da0*/  IMAD.U32 R0, RZ, RZ, UR6 ;  /* 0x00000006ff007e24 */ /* 0x000fca000f8e00ff */
[----:B------:R-:W-:-:S04]  /*7db0*/  SHF.L.U32 R0, R0, 0x1f, RZ ;  /* 0x0000001f00007819 */ /* 0x000fc800000006ff */
[----:B------:R0:W1:Y:S01]  /*7dc0*/  SYNCS.PHASECHK.TRANS64.TRYWAIT P1, [UR5+0x30830], R0 ;  /* 0x03083000ff0075a7 */ /* 0x0000620008020145 */
[----:B------:R-:W-:Y:S05]  /*7dd0*/  @!P0 BRA `(.L_x_4293) ;  /* 0x0000000000048947 */ /* 0x000fea0003800000 */
[----:B------:R-:W-:Y:S01]  /*7de0*/  BPT.TRAP 0x1 ;  /* 0x000000040000795c */ /* 0x000fe20000300000 */
.L_x_4293:
[----:B-1----:R-:W-:Y:S05]  /*7df0*/  @P1 BRA `(.L_x_4294) ;  /* 0x0000000000081947 */ /* 0x002fea0003800000 */
[----:B------:R-:W1:Y:S02]  /*7e00*/  SYNCS.PHASECHK.TRANS64.TRYWAIT P1, [UR5+0x30830], R0 ;  /* 0x03083000ff0075a7 */ /* 0x000e640008020145 */
[----:B-1----:R-:W-:Y:S05]  /*7e10*/  @!P1 BRA `(.L_x_4295) ;  /* 0x000000c000189947 */ /* 0x002fea0003800000 */
.L_x_4294:
        /* <DEDUP_REMOVED lines=161> */
.L_x_4296:
[----:B------:R-:W-:Y:S01]  /*8830*/  ULEA UR5, UR7, UR38, 0x3 ;  /* 0x0000002607057291 */ /* 0x000fe2000f8e183f */
[----:B01----:R-:W-:-:S05]  /*8840*/  IMAD.U32 R0, RZ, RZ, UR39 ;  /* 0x00000027ff007e24 */ /* 0x003fca000f8e00ff */
[----:B------:R-:W-:-:S04]  /*8850*/  SHF.L.U32 R0, R0, 0x1f, RZ ;  /* 0x0000001f00007819 */ /* 0x000fc800000006ff */
[----:B------:R0:W1:Y:S01]  /*8860*/  SYNCS.PHASECHK.TRANS64.TRYWAIT P1, [UR5+0x30850], R0 ;  /* 0x03085000ff0075a7 */ /* 0x0000620008020145 */
[----:B------:R-:W-:Y:S05]  /*8870*/  @!P0 BRA `(.L_x_4297) ;  /* 0x0000000000048947 */ /* 0x000fea0003800000 */
[----:B------:R-:W-:Y:S01]  /*8880*/  BPT.TRAP 0x1 ;  /* 0x000000040000795c */ /* 0x000fe20000300000 */
.L_x_4297:
[----:B-1----:R-:W-:Y:S05]  /*8890*/  @P1 BRA `(.L_x_4298) ;  /* 0x0000000000081947 */ /* 0x002fea0003800000 */
[----:B------:R-:W1:Y:S02]  /*88a0*/  SYNCS.PHASECHK.TRANS64.TRYWAIT P1, [UR5+0x30850], R0 ;  /* 0x03085000ff0075a7 */ /* 0x000e640008020145 */
[----:B-1----:R-:W-:Y:S05]  /*88b0*/  @!P1 BRA `(.L_x_4299) ;  /* 0x000000b400889947 */ /* 0x002fea0003800000 */
.L_x_4298:
        /* <DEDUP_REMOVED lines=37> */
.L_x_4300:
[----:B01----:R-:W-:Y:S01]  /*8b10*/  FMNMX.FTZ R0, R120, R14, !PT ;  /* 0x0000000e78007209 */ /* 0x003fe20007810000 */
[----:B------:R-:W0:Y:S01]  /*8b20*/  S2UR UR10, SR_CgaCtaId ;  /* 0x00000000000a79c3 */ /* 0x000e220000008800 */
[----:B------:R-:W-:Y:S01]  /*8b30*/  FMNMX.FTZ R2, R122, R21, !PT ;  /* 0x000000157a027209 */ /* 0x000fe20007810000 */
[----:B------:R-:W-:Y:S01]  /*8b40*/  ULEA UR7, UR4, UR38, 0x3 ;  /* 0x0000002604077291 */ /* 0x000fe2000f8e183f */
[----:B------:R-:W-:Y:S02]  /*8b50*/  FMNMX.FTZ R3, R121, R0, !PT ;  /* 0x0000000079037209 */ /* 0x000fe40007810000 */
[----:B------:R-:W-:Y:S01]  /*8b60*/  FMNMX.FTZ R5, R123, R2, !PT ;  /* 0x000000027b057209 */ /* 0x000fe20007810000 */
[----:B------:R-:W-:Y:S01]  /*8b70*/  UIADD3 UR7, UR7, 0x30840, URZ ;  /* 0x0003084007077890 */ /* 0x000fe2000fffe03f */
        /* <DEDUP_REMOVED lines=45> */
[----:B------:R-:W-:-:S03]  /*8e50*/  FMNMX.FTZ R2, R167, R2, !PT ;  /* 0x00000002a7027209 */ /* 0x000fc60007810000 */
[----:B------:R-:W0:Y:S04]  /*8e60*/  SHFL.BFLY PT, R0, R3, 0x2, 0x1f ;  /* 0x0c401f0003007f89 */ /* 0x000e2800000e0000 */
[----:B------:R-:W1:Y:S01]  /*8e70*/  SHFL.BFLY PT, R5, R2, 0x2, 0x1f ;  /* 0x0c401f0002057f89 */ /* 0x000e6200000e0000 */
[----:B0-----:R-:W-:Y:S02]  /*8e80*/  FMNMX.FTZ R15, R3, R0, !PT ;  /* 0x00000000030f7209 */ /* 0x001fe40007810000 */
[----:B------:R-:W0:Y:S01]  /*8e90*/  LDC R0, c[0x0][0x988] ;  /* 0x00026200ff007b82 */ /* 0x000e220000000800 */
[----:B-1----:R-:W-:Y:S02]  /*8ea0*/  FMNMX.FTZ R20, R2, R5, !PT ;  /* 0x0000000502147209 */ /* 0x002fe40007810000 */
[----:B------:R-:W1:Y:S04]  /*8eb0*/  SHFL.BFLY PT, R4, R15, 0x1, 0x1f ;  /* 0x0c201f000f047f89 */ /* 0x000e6800000e0000 */
[----:B------:R-:W2:Y:S01]  /*8ec0*/  SHFL.BFLY PT, R169, R20, 0x1, 0x1f ;  /* 0x0c201f0014a97f89 */ /* 0x000ea200000e0000 */
[----:B-1----:R-:W-:-:S02]  /*8ed0*/  FMNMX.FTZ R5, R15, R4, !PT ;  /* 0x000000040f057209 */ /* 0x002fc40007810000 */
[----:B--2---:R-:W-:-:S03]  /*8ee0*/  FMNMX.FTZ R4, R20, R169, !PT ;  /* 0x000000a914047209 */ /* 0x004fc60007810000 */
[C---:B0-----:R-:W-:Y:S01]  /*8ef0*/  FMUL.FTZ R171, R5.reuse, R0 ;  /* 0x0000000005ab7220 */ /* 0x041fe20000410000 */
[----:B------:R-:W-:-:S03]  /*8f00*/  FADD.FTZ R169, -R5, R14 ;  /* 0x0000000e05a97221 */ /* 0x000fc60000010100 */
[-CC-:B------:R-:W-:Y:S01]  /*8f10*/  FFMA.FTZ R188, R121, R0.reuse, -R171.reuse ;  /* 0x0000000079bc7223 */ /* 0x180fe200000108ab */
[-CC-:B------:R-:W-:Y:S01]  /*8f20*/  FFMA.FTZ R121, R129, R0.reuse, -R171.reuse ;  /* 0x0000000081797223 */ /* 0x180fe200000108ab */
[-CC-:B------:R-:W-:Y:S01]  /*8f30*/  FFMA.FTZ R129, R137, R0.reuse, -R171.reuse ;  /* 0x0000000089817223 */ /* 0x180fe200000108ab */
[-CC-:B------:R-:W-:Y:S01]  /*8f40*/  FFMA.FTZ R137, R145, R0.reuse, -R171.reuse ;  /* 0x0000000091897223 */ /* 0x180fe200000108ab */
[-CC-:B------:R-:W-:Y:S01]  /*8f50*/  FFMA.FTZ R145, R153, R0.reuse, -R171.reuse ;  /* 0x0000000099917223 */ /* 0x180fe200000108ab */
[-C--:B------:R-:W-:Y:S01]  /*8f60*/  FFMA.FTZ R153, R161, R0.reuse, -R171 ;  /* 0x00000000a1997223 */ /* 0x080fe200000108ab */
[C---:B------:R-:W-:Y:S01]  /*8f70*/  FADD.FTZ R3, -R4.reuse, R21 ;  /* 0x0000001504037221 */ /* 0x040fe20000010100 */
[-C--:B------:R-:W-:Y:S01]  /*8f80*/  FMUL.FTZ R161, R4, R0.reuse ;  /* 0x0000000004a17220 */ /* 0x080fe20000410000 */
[-C--:B------:R-:W-:Y:S01]  /*8f90*/  FFMA.FTZ R15, R120, R0.reuse, -R171 ;  /* 0x00000000780f7223 */ /* 0x080fe200000108ab */
[-C--:B------:R-:W-:Y:S01]  /*8fa0*/  FMUL.FTZ R169, R169, R0.reuse ;  /* 0x00000000a9a97220 */ /* 0x080fe20000410000 */
[-C--:B------:R-:W-:Y:S01]  /*8fb0*/  FMUL.FTZ R3, R3, R0.reuse ;  /* 0x0000000003037220 */ /* 0x080fe20000410000 */
[-CC-:B------:R-:W-:Y:S01]  /*8fc0*/  FFMA.FTZ R14, R122, R0.reuse, -R161.reuse ;  /* 0x000000007a0e7223 */ /* 0x180fe200000108a1 */
[-C--:B------:R-:W-:Y:S01]  /*8fd0*/  FFMA.FTZ R189, R123, R0.reuse, -R161 ;  /* 0x000000007bbd7223 */ /* 0x080fe200000108a1 */
[----:B------:R-:W-:Y:S01]  /*8fe0*/  MUFU.EX2 R2, R169 ;  /* 0x000000a900027308 */ /* 0x000fe20000000800 */
[-C--:B------:R-:W-:Y:S01]  /*8ff0*/  FFMA.FTZ R190, R124, R0.reuse, -R171 ;  /* 0x000000007cbe7223 */ /* 0x080fe200000108ab */
[-C--:B------:R-:W-:Y:S01]  /*9000*/  FFMA.FTZ R191, R126, R0.reuse, -R161 ;  /* 0x000000007ebf7223 */ /* 0x080fe200000108a1 */
[-C--:B------:R-:W-:Y:S01]  /*9010*/  FFMA.FTZ R21, R125, R0.reuse, -R171 ;  /* 0x000000007d157223 */ /* 0x080fe200000108ab */
[-C--:B------:R-:W-:Y:S01]  /*9020*/  FFMA.FTZ R20, R127, R0.reuse, -R161 ;  /* 0x000000007f147223 */ /* 0x080fe200000108a1 */
[-C--:B------:R-:W-:Y:S01]  /*9030*/  FFMA.FTZ R184, R128, R0.reuse, -R171 ;  /* 0x0000000080b87223 */ /* 0x080fe200000108ab */
[-CC-:B------:R-:W-:Y:S01]  /*9040*/  FFMA.FTZ R185, R130, R0.reuse, -R161.reuse ;  /* 0x0000000082b97223 */ /* 0x180fe200000108a1 */
[-C--:B------:R-:W-:Y:S01]  /*9050*/  FFMA.FTZ R120, R131, R0.reuse, -R161 ;  /* 0x0000000083787223 */ /* 0x080fe200000108a1 */
[----:B------:R-:W0:Y:S01]  /*9060*/  MUFU.EX2 R15, R15 ;  /* 0x0000000f000f7308 */ /* 0x000e220000000800 */
[-C--:B------:R-:W-:Y:S01]  /*9070*/  FFMA.FTZ R186, R132, R0.reuse, -R171 ;  /* 0x0000000084ba7223 */ /* 0x080fe200000108ab */
[-C--:B------:R-:W-:Y:S01]  /*9080*/  FFMA.FTZ R187, R134, R0.reuse, -R161 ;  /* 0x0000000086bb7223 */ /* 0x080fe200000108a1 */
[-C--:B------:R-:W-:Y:S01]  /*9090*/  FFMA.FTZ R125, R133, R0.reuse, -R171 ;  /* 0x00000000857d7223 */ /* 0x080fe200000108ab */
[-C--:B------:R-:W-:Y:S01]  /*90a0*/  FFMA.FTZ R122, R135, R0.reuse, -R161 ;  /* 0x00000000877a7223 */ /* 0x080fe200000108a1 */
[-C--:B------:R-:W-:Y:S01]  /*90b0*/  FFMA.FTZ R180, R136, R0.reuse, -R171 ;  /* 0x0000000088b47223 */ /* 0x080fe200000108ab */
        /* <DEDUP_REMOVED lines=10> */
[----:B------:R-:W1:Y:S01]  /*9160*/  MUFU.EX2 R14, R14 ;  /* 0x0000000e000e7308 */ /* 0x000e620000000800 */
[----:B0-----:R-:W-:Y:S01]  /*9170*/  FFMA.FTZ R9, R2, R9, R15 ;  /* 0x0000000902097223 */ /* 0x001fe2000001000f */
[-C--:B------:R-:W-:Y:S01]  /*9180*/  FFMA.FTZ R178, R148, R0.reuse, -R171 ;  /* 0x0000000094b27223 */ /* 0x080fe200000108ab */
[-C--:B------:R-:W-:Y:S01]  /*9190*/  FFMA.FTZ R179, R150, R0.reuse, -R161 ;  /* 0x0000000096b37223 */ /* 0x080fe200000108a1 */
[-C--:B------:R-:W-:Y:S01]  /*91a0*/  FFMA.FTZ R141, R149, R0.reuse, -R171 ;  /* 0x00000000958d7223 */ /* 0x080fe200000108ab */
[-C--:B------:R-:W-:Y:S01]  /*91b0*/  FFMA.FTZ R130, R151, R0.reuse, -R161 ;  /* 0x0000000097827223 */ /* 0x080fe200000108a1 */
[-C--:B------:R-:W-:Y:S01]  /*91c0*/  FFMA.FTZ R172, R152, R0.reuse, -R171 ;  /* 0x0000000098ac7223 */ /* 0x080fe200000108ab */
[-CC-:B------:R-:W-:Y:S01]  /*91d0*/  FFMA.FTZ R173, R154, R0.reuse, -R161.reuse ;  /* 0x000000009aad7223 */ /* 0x180fe200000108a1 */
[----:B------:R-:W0:Y:S01]  /*91e0*/  MUFU.EX2 R188, R188 ;  /* 0x000000bc00bc7308 */ /* 0x000e220000000800 */
[-C--:B------:R-:W-:Y:S01]  /*91f0*/  FFMA.FTZ R155, R155, R0.reuse, -R161 ;  /* 0x000000009b9b7223 */ /* 0x080fe200000108a1 */
[-C--:B------:R-:W-:Y:S01]  /*9200*/  FFMA.FTZ R174, R156, R0.reuse, -R171 ;  /* 0x000000009cae7223 */ /* 0x080fe200000108ab */
[-C--:B------:R-:W-:Y:S01]  /*9210*/  FFMA.FTZ R158, R158, R0.reuse, -R161 ;  /* 0x000000009e9e7223 */ /* 0x080fe200000108a1 */
[-C--:B------:R-:W-:Y:S01]  /*9220*/  FFMA.FTZ R149, R157, R0.reuse, -R171 ;  /* 0x000000009d957223 */ /* 0x080fe200000108ab */
[-C--:B------:R-:W-:Y:S01]  /*9230*/  FFMA.FTZ R159, R159, R0.reuse, -R161 ;  /* 0x000000009f9f7223 */ /* 0x080fe200000108a1 */
[-C--:B------:R-:W-:Y:S01]  /*9240*/  FFMA.FTZ R168, R160, R0.reuse, -R171 ;  /* 0x00000000a0a87223 */ /* 0x080fe200000108ab */
[--C-:B------:R-:W-:Y:S01]  /*9250*/  FFMA.FTZ R162, R162, R0, -R161.reuse ;  /* 0x00000000a2a27223 */ /* 0x100fe200000108a1 */
[----:B------:R-:W2:Y:S01]  /*9260*/  MUFU.EX2 R189, R189 ;  /* 0x000000bd00bd7308 */ /* 0x000ea20000000800 */
[----:B-1----:R-:W-:Y:S01]  /*9270*/  FFMA.FTZ R8, R3, R8, R14 ;  /* 0x0000000803087223 */ /* 0x002fe2000001000e */
[-C--:B------:R-:W-:Y:S01]  /*9280*/  FFMA.FTZ R163, R163, R0.reuse, -R161 ;  /* 0x00000000a3a37223 */ /* 0x080fe200000108a1 */
[-C--:B------:R-:W-:Y:S01]  /*9290*/  FFMA.FTZ R170, R164, R0.reuse, -R171 ;  /* 0x00000000a4aa7223 */ /* 0x080fe200000108ab */
[-C--:B------:R-:W-:Y:S01]  /*92a0*/  FFMA.FTZ R166, R166, R0.reuse, -R161 ;  /* 0x00000000a6a67223 */ /* 0x080fe200000108a1 */
[-C--:B------:R-:W-:Y:S01]  /*92b0*/  FFMA.FTZ R157, R165, R0.reuse, -R171 ;  /* 0x00000000a59d7223 */ /* 0x080fe200000108ab */
[----:B------:R-:W-:-:S02]  /*92c0*/  FFMA.FTZ R161, R167, R0, -R161 ;  /* 0x00000000a7a17223 */ /* 0x000fc400000108a1 */
        /* <DEDUP_REMOVED lines=92> */
.L_x_4301:
        /* <DEDUP_REMOVED lines=35> */
[----:B------:R-:W-:-:S07]  /*9ac0*/  IMAD.MOV.U32 R15, RZ, RZ, R13 ;  /* 0x000000ffff0f7224 */ /* 0x000fce00078e000d */
.L_x_4291:
[----:B------:R-:W-:-:S13]  /*9ad0*/  R2UR UR5, R22 ;  /* 0x00000000160572ca */ /* 0x000fda00000e0000 */
[----:B------:R-:W-:-:S13]  /*9ae0*/  ISETP.GE.AND P1, PT, R15, UR5, PT ;  /* 0x000000050f007c0c */ /* 0x000fda000bf26270 */
[----:B------:R-:W-:Y:S05]  /*9af0*/  @!P1 BRA `(.L_x_4303) ;  /* 0x0000003000689947 */ /* 0x000fea0003800000 */
[----:B------:R-:W-:Y:S01]  /*9b00*/  IMAD.MOV.U32 R14, RZ, RZ, R4 ;  /* 0x000000ffff0e7224 */ /* 0x000fe200078e0004 */
[----:B------:R-:W-:Y:S01]  /*9b10*/  UMOV UR60, UR6 ;  /* 0x00000006003c7c82 */ /* 0x000fe20008000000 */
[----:B------:R-:W-:Y:S01]  /*9b20*/  IMAD.MOV.U32 R13, RZ, RZ, R5 ;  /* 0x000000ffff0d7224 */ /* 0x000fe200078e0005 */
[----:B------:R-:W-:-:S06]  /*9b30*/  UMOV UR7, UR4 ;  /* 0x0000000400077c82 */ /* 0x000fcc0008000000 */
.L_x_4322:
[----:B------:R-:W-:-:S04]  /*9b40*/  UIADD3 UR4, UR7, 0x1, URZ ;  /* 0x0000000107047890 */ /* 0x000fc8000fffe03f */
[----:B------:R-:W-:-:S04]  /*9b50*/  UISETP.NE.AND UP0, UPT, UR4, 0x2, UPT ;  /* 0x000000020400788c */ /* 0x000fc8000bf05270 */
[----:B------:R-:W-:Y:S02]  /*9b60*/  USEL UR6, URZ, 0x1, UP0 ;  /* 0x000000013f067887 */ /* 0x000fe40008000000 */
[----:B------:R-:W-:Y:S02]  /*9b70*/  USEL UR4, UR4, URZ, UP0 ;  /* 0x0000003f04047287 */ /* 0x000fe40008000000 */
[----:B------:R-:W-:Y:S01]  /*9b80*/  ULOP3.LUT UR6, UR60, UR6, URZ, 0x3c, !UPT ;  /* 0x000000063c067292 */ /* 0x000fe2000f8e3c3f */
[----:B------:R-:W-:Y:S11]  /*9b90*/  @!P0 BRA `(.L_x_4304) ;  /* 0x0000000000048947 */ /* 0x000ff60003800000 */
[----:B------:R-:W-:Y:S01]  /*9ba0*/  BPT.TRAP 0x1 ;  /* 0x000000040000795c */ /* 0x000fe20000300000 */
.L_x_4304:
[----:B------:R-:W-:Y:S01]  /*9bb0*/  ULEA UR39, UR4, UR38, 0x3 ;  /* 0x0000002604277291 */ /* 0x000fe2000f8e183f */
[----:B------:R-:W-:-:S05]  /*9bc0*/  IMAD.U32 R0, RZ, RZ, UR6 ;  /* 0x00000006ff007e24 */ /* 0x000fca000f8e00ff */
[----:B------:R-:W-:-:S04]  /*9bd0*/  SHF.L.U32 R0, R0, 0x1f, RZ ;  /* 0x0000001f00007819 */ /* 0x000fc800000006ff */
[----:B------:R0:W1:Y:S01]  /*9be0*/  SYNCS.PHASECHK.TRANS64.TRYWAIT P1, [UR39+0x30830], R0 ;  /* 0x03083000ff0075a7 */ /* 0x0000620008020167 */
[----:B------:R-:W-:Y:S05]  /*9bf0*/  @!P0 BRA `(.L_x_4305) ;  /* 0x0000000000048947 */ /* 0x000fea0003800000 */
[----:B------:R-:W-:Y:S01]  /*9c00*/  BPT.TRAP 0x1 ;  /* 0x000000040000795c */ /* 0x000fe20000300000 */
.L_x_4305:
[----:B-1----:R-:W-:Y:S05]  /*9c10*/  @P1 BRA `(.L_x_4306) ;  /* 0x0000000000081947 */ /* 0x002fea0003800000 */
[----:B------:R-:W1:Y:S02]  /*9c20*/  SYNCS.PHASECHK.TRANS64.TRYWAIT P1, [UR39+0x30830], R0 ;  /* 0x03083000ff0075a7 */ /* 0x000e640008020167 */
[----:B-1----:R-:W-:Y:S05]  /*9c30*/  @!P1 BRA `(.L_x_4307) ;  /* 0x000000a000c09947 */ /* 0x002fea0003800000 */
.L_x_4306:
        /* <DEDUP_REMOVED lines=161> */
.L_x_4308:
[----:B------:R-:W-:Y:S01]  /*a650*/  ULEA UR5, UR7, UR38, 0x3 ;  /* 0x0000002607057291 */ /* 0x000fe2000f8e183f */
[----:B01----:R-:W-:-:S05]  /*a660*/  IMAD.U32 R0, RZ, RZ, UR60 ;  /* 0x0000003cff007e24 */ /* 0x003fca000f8e00ff */
[----:B------:R-:W-:-:S04]  /*a670*/  SHF.L.U32 R0, R0, 0x1f, RZ ;  /* 0x0000001f00007819 */ /* 0x000fc800000006ff */
[----:B------:R0:W1:Y:S01]  /*a680*/  SYNCS.PHASECHK.TRANS64.TRYWAIT P1, [UR5+0x30850], R0 ;  /* 0x03085000ff0075a7 */ /* 0x0000620008020145 */
[----:B------:R-:W-:Y:S05]  /*a690*/  @!P0 BRA `(.L_x_4309) ;  /* 0x0000000000048947 */ /* 0x000fea0003800000 */
[----:B------:R-:W-:Y:S01]  /*a6a0*/  BPT.TRAP 0x1 ;  /* 0x000000040000795c */ /* 0x000fe20000300000 */
.L_x_4309:
[----:B-1----:R-:W-:Y:S05]  /*a6b0*/  @P1 BRA `(.L_x_4310) ;  /* 0x0000000000081947 */ /* 0x002fea0003800000 */
[----:B------:R-:W1:Y:S02]  /*a6c0*/  SYNCS.PHASECHK.TRANS64.TRYWAIT P1, [UR5+0x30850], R0 ;  /* 0x03085000ff0075a7 */ /* 0x000e640008020145 */
[----:B-1----:R-:W-:Y:S05]  /*a6d0*/  @!P1 BRA `(.L_x_4311) ;  /* 0x0000009800309947 */ /* 0x002fea0003800000 */
.L_x_4310:
        /* <DEDUP_REMOVED lines=37> */
.L_x_4312:
        /* <DEDUP_REMOVED lines=22> */
[C---:B------:R-:W-:Y:S01]  /*aa90*/  VIADD R172, R2.reuse, 0xffffffff ;  /* 0xffffffff02ac7836 */ /* 0x040fe20000000000 */
[----:B------:R-:W-:Y:S01]  /*aaa0*/  IADD3 R3, R2, -UR14, R23 ;  /* 0x8000000e02037c10 */ /* 0x000fe2000fffe017 */
[----:B------:R-:W-:Y:S04]  /*aab0*/  SYNCS.ARRIVE.TRANS64.RED.A1T0 RZ, [UR39], RZ ;  /* 0x000000ffffff79a7 */ /* 0x000fe80008100427 */
[C---:B------:R-:W-:Y:S02]  /*aac0*/  VIADD R168, R3.reuse, UR11 ;  /* 0x0000000b03a87c36 */ /* 0x040fe40008000000 */
[----:B------:R-:W-:Y:S02]  /*aad0*/  VIADD R170, R3, UR10 ;  /* 0x0000000a03aa7c36 */ /* 0x000fe40008000000 */
[----:B0-----:R-:W-:-:S02]  /*aae0*/  IMAD.IADD R2, R168, 0x1, R21 ;  /* 0x00000001a8027824 */ /* 0x001fc400078e0215 */
        /* <DEDUP_REMOVED lines=18> */
.L_x_4315:
[----:B------:R-:W-:Y:S02]  /*ac10*/  ULDC UR7, c[0x0][0x9e4] ;  /* 0x0002790000077ab9 */ /* 0x000fe40000000800 */
[----:B------:R-:W-:-:S05]  /*ac20*/  IMAD.U32 R21, RZ, RZ, UR7 ;  /* 0x00000007ff157e24 */ /* 0x000fca000f8e00ff */
[----:B------:R-:W-:-:S13]  /*ac30*/  ISETP.NE.AND P1, PT, R21, 0x1, PT ;  /* 0x000000011500780c */ /* 0x000fda0003f25270 */
[----:B------:R-:W0:Y:S02]  /*ac40*/  @P1 LDC.64 R174, c[0x0][0x9e8] ;  /* 0x00027a00ffae1b82 */ /* 0x000e240000000a00 */
[----:B0-----:R-:W-:-:S05]  /*ac50*/  @P1 IMAD.HI.U32 R20, R3, R174, RZ ;  /* 0x000000ae03141227 */ /* 0x001fca00078e00ff */
[----:B------:R-:W-:-:S07]  /*ac60*/  @P1 SHF.R.U32.HI R3, RZ, R175, R20 ;  /* 0x000000afff031219 */ /* 0x000fce0000011614 */
.L_x_4316:
[----:B------:R-:W-:Y:S05]  /*ac70*/  BSYNC B0 ;  /* 0x0000000000007941 */ /* 0x000fea0003800000 */
.L_x_4314:
[----:B------:R-:W-:-:S05]  /*ac80*/  IMAD R3, R3, R21, R172 ;  /* 0x0000001503037224 */ /* 0x000fca00078e02ac */
[----:B------:R-:W-:Y:S02]  /*ac90*/  VIADDMNMX R2, R3, R21, R2, PT ;  /* 0x0000001503027246 */ /* 0x000fe40003800102 */
[----:B------:R-:W-:-:S07]  /*aca0*/  VIMNMX R4, R4, R3, !PT ;  /* 0x0000000304047248 */ /* 0x000fce0007fe0100 */
.L_x_4313:
[C---:B------:R-:W-:Y:S02]  /*acb0*/  ISETP.GE.AND P6, PT, R5.reuse, 0xa, PT ;  /* 0x0000000a0500780c */ /* 0x040fe40003fc6270 */
        /* <DEDUP_REMOVED lines=130> */
[----:B------:R-:W-:Y:S02]  /*b4e0*/  ISETP.GE.AND P6, PT, R5, 0x5a, PT ;  /* 0x0000005a0500780c */ /* 0x000fe40003fc6270 */
[----:B------:R-:W0:Y:S11]  /*b4f0*/  SHFL.IDX PT, R5, R0, 0x1, 0x1c1f ;  /* 0x003c1f0000057f89 */ /* 0x000e3600000e0000 */
[----:B------:R-:W-:-:S02]  /*b500*/  @P6 LOP3.LUT R16, R16, 0x1, RZ, 0xfc, !PT ;  /* 0x0000000110106812 */ /* 0x000fc400078efcff */
[----:B------:R-:W-:-:S04]  /*b510*/  ISETP.GT.AND P6, PT, R4, 0x59, !P6 ;  /* 0x000000590400780c */ /* 0x000fc800077c4270 */
[----:B------:R-:W-:-:S04]  /*b520*/  ISETP.LT.OR P6, PT, R2, 0x5a, P6 ;  /* 0x0000005a0200780c */ /* 0x000fc800037c1670 */
[----:B------:R-:W-:Y:S02]  /*b530*/  FSEL R165, R165, -INF , !P6 ;  /* 0xff800000a5a57808 */ /* 0x000fe40007000000 */
[----:B------:R-:W-:Y:S01]  /*b540*/  PLOP3.LUT P6, PT, PT, PT, UP0, 0x40, 0x0 ;  /* 0x000000000000781c */ /* 0x000fe20003fce808 */
[--C-:B0-----:R-:W-:Y:S02]  /*b550*/  IMAD.IADD R2, R168, 0x1, R5.reuse ;  /* 0x00000001a8027824 */ /* 0x101fe400078e0205 */
[----:B------:R-:W-:-:S10]  /*b560*/  IMAD.IADD R4, R170, 0x1, R5 ;  /* 0x00000001aa047824 */ /* 0x000fd400078e0205 */
[----:B------:R-:W-:Y:S05]  /*b570*/  @P6 BRA `(.L_x_4317) ;  /* 0x0000000000686947 */ /* 0x000fea0003800000 */
        /* <DEDUP_REMOVED lines=16> */
.L_x_4319:
[----:B------:R-:W-:Y:S02]  /*b680*/  ULDC UR7, c[0x0][0x9e4] ;  /* 0x0002790000077ab9 */ /* 0x000fe40000000800 */
[----:B------:R-:W-:-:S05]  /*b690*/  IMAD.U32 R20, RZ, RZ, UR7 ;  /* 0x00000007ff147e24 */ /* 0x000fca000f8e00ff */
[----:B------:R-:W-:-:S13]  /*b6a0*/  ISETP.NE.AND P6, PT, R20, 0x1, PT ;  /* 0x000000011400780c */ /* 0x000fda0003fc5270 */
[----:B------:R-:W0:Y:S02]  /*b6b0*/  @P6 LDC.64 R184, c[0x0][0x9e8] ;  /* 0x00027a00ffb86b82 */ /* 0x000e240000000a00 */
[----:B0-----:R-:W-:-:S05]  /*b6c0*/  @P6 IMAD.HI.U32 R0, R5, R184, RZ ;  /* 0x000000b805006227 */ /* 0x001fca00078e00ff */
[----:B------:R-:W-:-:S07]  /*b6d0*/  @P6 SHF.R.U32.HI R5, RZ, R185, R0 ;  /* 0x000000b9ff056219 */ /* 0x000fce0000011600 */
.L_x_4320:
[----:B------:R-:W-:Y:S05]  /*b6e0*/  BSYNC B0 ;  /* 0x0000000000007941 */ /* 0x000fea0003800000 */
.L_x_4318:
[----:B------:R-:W-:-:S05]  /*b6f0*/  IMAD R5, R5, R20, R172 ;  /* 0x0000001405057224 */ /* 0x000fca00078e02ac */
[----:B------:R-:W-:Y:S02]  /*b700*/  VIADDMNMX R2, R5, R20, R2, PT ;  /* 0x0000001405027246 */ /* 0x000fe40003800102 */
[----:B------:R-:W-:-:S07]  /*b710*/  VIMNMX R4, R4, R5, !PT ;  /* 0x0000000504047248 */ /* 0x000fce0007fe0100 */
.L_x_4317:
        /* <DEDUP_REMOVED lines=308> */
.L_x_4321:
[----:B------:R-:W0:Y:S01]  /*ca60*/  S2UR UR10, SR_CgaCtaId ;  /* 0x00000000000a79c3 */ /* 0x000e220000008800 */
[----:B------:R-:W-:Y:S01]  /*ca70*/  R2UR UR7, R22 ;  /* 0x00000000160772ca */ /* 0x000fe200000e0000 */
[----:B------:R-:W-:Y:S01]  /*ca80*/  UIADD3 UR5, UR5, 0x30860, URZ ;  /* 0x0003086005057890 */ /* 0x000fe2000fffe03f */
[----:B------:R-:W-:Y:S01]  /*ca90*/  F2FP.BF16.F32.PACK_AB R190, R171, R190 ;  /* 0x000000beabbe723e */ /* 0x000fe200000010ff */
[----:B------:R-:W-:Y:S01]  /*caa0*/  UMOV UR60, UR6 ;  /* 0x00000006003c7c82 */ /* 0x000fe20008000000 */
[----:B------:R-:W-:Y:S02]  /*cab0*/  F2FP.BF16.F32.PACK_AB R184, R173, R184 ;  /* 0x000000b8adb8723e */ /* 0x000fe400000010ff */
[----:B------:R-:W-:Y:S02]  /*cac0*/  F2FP.BF16.F32.PACK_AB R186, R175, R186 ;  /* 0x000000baafba723e */ /* 0x000fe400000010ff */
[----:B------:R-:W-:Y:S01]  /*cad0*/  F2FP.BF16.F32.PACK_AB R183, R14, R183 ;  /* 0x000000b70eb7723e */ /* 0x000fe200000010ff */
[----:B------:R-:W-:Y:S01]  /*cae0*/  IMAD.MOV.U32 R14, RZ, RZ, R4 ;  /* 0x000000ffff0e7224 */ /* 0x000fe200078e0004 */
[----:B------:R-:W-:Y:S01]  /*caf0*/  F2FP.BF16.F32.PACK_AB R170, R13, R170 ;  /* 0x000000aa0daa723e */ /* 0x000fe200000010ff */
[----:B------:R-:W-:Y:S01]  /*cb00*/  IMAD.MOV.U32 R13, RZ, RZ, R5 ;  /* 0x000000ffff0d7224 */ /* 0x000fe200078e0005 */
[----:B------:R-:W-:-:S02]  /*cb10*/  F2FP.BF16.F32.PACK_AB R188, R188, R205 ;  /* 0x000000cdbcbc723e */ /* 0x000fc400000010ff */
        /* <DEDUP_REMOVED lines=24> */
.L_x_4303:
        /* <DEDUP_REMOVED lines=99> */
.L_x_4323:
[----:B------:R-:W-:Y:S01]  /*d2d0*/  ULEA UR5, UR4, UR38, 0x3 ;  /* 0x0000002604057291 */ /* 0x000fe2000f8e183f */
[----:B------:R-:W-:-:S05]  /*d2e0*/  IMAD.U32 R2, RZ, RZ, UR6 ;  /* 0x00000006ff027e24 */ /* 0x000fca000f8e00ff */
[----:B------:R-:W-:-:S04]  /*d2f0*/  SHF.L.U32 R2, R2, 0x1f, RZ ;  /* 0x0000001f02027819 */ /* 0x000fc800000006ff */
[----:B------:R0:W1:Y:S01]  /*d300*/  SYNCS.PHASECHK.TRANS64.TRYWAIT P1, [UR5+0x30850], R2 ;  /* 0x03085002ff0075a7 */ /* 0x0000620008020145 */
[----:B------:R-:W-:Y:S05]  /*d310*/  @!P0 BRA `(.L_x_4324) ;  /* 0x0000000000048947 */ /* 0x000fea0003800000 */
[----:B------:R-:W-:Y:S01]  /*d320*/  BPT.TRAP 0x1 ;  /* 0x000000040000795c */ /* 0x000fe20000300000 */
.L_x_4324:
[----:B-1----:R-:W-:Y:S05]  /*d330*/  @P1 BRA `(.L_x_4325) ;  /* 0x0000000000081947 */ /* 0x002fea0003800000 */
[----:B------:R-:W1:Y:S02]  /*d340*/  SYNCS.PHASECHK.TRANS64.TRYWAIT P1, [UR5+0x30850], R2 ;  /* 0x03085002ff0075a7 */ /* 0x000e640008020145 */
[----:B-1----:R-:W-:Y:S05]  /*d350*/  @!P1 BRA `(.L_x_4326) ;  /* 0x0000006c00289947 */ /* 0x002fea0003800000 */
.L_x_4325:
[----:B------:R-:W-:Y:S01]  /*d360*/  UIADD3 UR38, UR38, 0x400, URZ ;  /* 0x0000040026267890 */ /* 0x000fe2000fffe03f */
[----:B------:R-:W-:Y:S01]  /*d370*/  WARPGROUP.ARRIVE ;  /* 0x00000000000079c5 */ /* 0x000fe20000000000 */
[----:B------:R-:W-:Y:S01]  /*d380*/  UMOV UR7, 0x40000040 ;  /* 0x4000004000077882 */ /* 0x000fe20000000000 */
[----:B01----:R-:W0:Y:S01]  /*d390*/  SHFL.BFLY PT, R2, R9, 0x2, 0x1f ;  /* 0x0c401f0009027f89 */ /* 0x003e2200000e0000 */
[----:B------:R-:W-:-:S03]  /*d3a0*/  USHF.R.U32.HI UR38, URZ, 0x4, UR38 ;  /* 0x000000043f267899 */ /* 0x000fc60008011626 */
[----:B------:R-:W1:Y:S01]  /*d3b0*/  SHFL.BFLY PT, R3, R8, 0x2, 0x1f ;  /* 0x0c401f0008037f89 */ /* 0x000e6200000e0000 */
[----:B------:R-:W-:-:S04]  /*d3c0*/  ULOP3.LUT UR38, UR38, 0x3fff, URZ, 0xc0, !UPT ;  /* 0x00003fff26267892 */ /* 0x000fc8000f8ec03f */
[----:B------:R-:W-:-:S04]  /*d3d0*/  ULOP3.LUT UR38, UR38, 0x3000000, URZ, 0xfc, !UPT ;  /* 0x0300000026267892 */ /* 0x000fc8000f8efc3f */
[----:B------:R-:W-:-:S07]  /*d3e0*/  UIMAD UR4, UR4, 0x900, UR38 ;  /* 0x00000900040478a4 */ /* 0x000fce000f8e0226 */
[----:B------:R-:W-:Y:S02]  /*d3f0*/  UMOV UR6, UR4 ;  /* 0x0000000400067c82 */ /* 0x000fe40008000000 */
[----:B------:R-:W-:Y:S01]  /*d400*/  HGMMA.64x192x16.F32.BF16 R24, R188, gdesc[UR4].tnspB, R24, gsb0 ;  /* 0x42e00004bc187df0 */ /* 0x000fe20008001818 */
[----:B------:R-:W-:Y:S01]  /*d410*/  UIADD3 UR6, UR4, 0x80, URZ ;  /* 0x0000008004067890 */ /* 0x000fe2000fffe03f */
[----:B0-----:R-:W-:Y:S01]  /*d420*/  FADD.FTZ R2, R2, R9 ;  /* 0x0000000902027221 */ /* 0x001fe20000010000 */
[----:B------:R-:W-:Y:S01]  /*d430*/  UMOV UR7, 0x40000040 ;  /* 0x4000004000077882 */ /* 0x000fe20000000000 */
[----:B-1----:R-:W-:Y:S01]  /*d440*/  FADD.FTZ R6, R3, R8 ;  /* 0x0000000803067221 */ /* 0x002fe20000010000 */
[----:B------:R-:W-:Y:S02]  /*d450*/  IMAD.MOV.U32 R8, RZ, RZ, RZ ;  /* 0x000000ffff087224 */ /* 0x000fe400078e00ff */
[----:B------:R-:W0:Y:S04]  /*d460*/  SHFL.BFLY PT, R3, R2, 0x1, 0x1f ;  /* 0x0c201f0002037f89 */ /* 0x000e2800000e0000 */
[----:B------:R-:W1:Y:S01]  /*d470*/  SHFL.BFLY PT, R7, R6, 0x1, 0x1f ;  /* 0x0c201f0006077f89 */ /* 0x000e6200000e0000 */
[----:B0-----:R-:W-:Y:S01]  /*d480*/  FADD.FTZ R12, R2, R3 ;  /* 0x00000003020c7221 */ /* 0x001fe20000010000 */
[----:B------:R-:W-:-:S02]  /*d490*/  IMAD.MOV.U32 R3, RZ, RZ, -0x800000 ;  /* 0xff800000ff037424 */ /* 0x000fc400078e00ff */
[----:B------:R-:W-:Y:S02]  /*d4a0*/  IMAD.MOV.U32 R2, RZ, RZ, -0x800000 ;  /* 0xff800000ff027424 */ /* 0x000fe400078e00ff */
[----:B-1----:R-:W-:Y:S01]  /*d4b0*/  FADD.FTZ R13, R6, R7 ;  /* 0x00000007060d7221 */ /* 0x002fe20000010000 */
[----:B------:R-:W-:Y:S01]  /*d4c0*/  FSETP.NE.FTZ.AND P1, PT, R12, RZ, PT ;  /* 0x000000ff0c00720b */ /* 0x000fe20003f35000 */
[----:B------:R-:W-:-:S03]  /*d4d0*/  IMAD.MOV.U32 R7, RZ, RZ, RZ ;  /* 0x000000ffff077224 */ /* 0x000fc600078e00ff */
        /* <DEDUP_REMOVED lines=38> */
.L_x_4327:
        /* <DEDUP_REMOVED lines=101> */
.L_x_4249:
[----:B------:R-:W-:Y:S05]  /*dd90*/  @P0 BRA `(.L_x_4328) ;  /* 0x0000001800d40947 */ /* 0x000fea0003800000 */
[----:B------:R-:W2:Y:S01]  /*dda0*/  LDL R0, [R1] ;  /* 0x0000000001007983 */ /* 0x000ea20000100800 */
[----:B------:R-:W0:Y:S01]  /*ddb0*/  LDC R17, c[0x0][0xbe8] ;  /* 0x0002fa00ff117b82 */ /* 0x000e220000000800 */
[----:B------:R-:W-:Y:S01]  /*ddc0*/  ULDC.64 UR8, c[0x0][0xbd0] ;  /* 0x0002f40000087ab9 */ /* 0x000fe20000000a00 */
[----:B------:R-:W-:Y:S01]  /*ddd0*/  BSSY B0, `(.L_x_4329) ;  /* 0x000011d000007945 */ /* 0x000fe20003800000 */
[----:B------:R-:W1:Y:S05]  /*dde0*/  S2R R19, SR_CTAID.X ;  /* 0x0000000000137919 */ /* 0x000e6a0000002500 */
[----:B------:R-:W3:Y:S08]  /*ddf0*/  S2UR UR12, SR_CTAID.Z ;  /* 0x00000000000c79c3 */ /* 0x000ef00000002700 */
[----:B------:R-:W4:Y:S08]  /*de00*/  S2UR UR11, SR_CTAID.Y ;  /* 0x00000000000b79c3 */ /* 0x000f300000002600 */
[----:B------:R-:W-:Y:S01]  /*de10*/  BAR.SYNC.DEFER_BLOCKING 0x1, 0x100 ;  /* 0x0044000000007b1d */ /* 0x000fe20000010000 */
[----:B0-----:R-:W-:-:S07]  /*de20*/  ISETP.NE.AND P0, PT, R17, 0x1, PT ;  /* 0x000000011100780c */ /* 0x001fce0003f05270 */
[----:B------:R-:W4:Y:S01]  /*de30*/  LDC R21, c[0x0][0xc50] ;  /* 0x00031400ff157b82 */ /* 0x000f220000000800 */
[----:B---3--:R-:W-:-:S07]  /*de40*/  USHF.R.S32.HI UR10, URZ, 0x1f, UR12 ;  /* 0x0000001f3f0a7899 */ /* 0x008fce000801140c */
[----:B------:R-:W0:Y:S08]  /*de50*/  LDC.64 R14, c[0x0][0xb40] ;  /* 0x0002d000ff0e7b82 */ /* 0x000e300000000a00 */
[----:B------:R-:W3:Y:S08]  /*de60*/  @P0 LDC R13, c[0x0][0xbf0] ;  /* 0x0002fc00ff0d0b82 */ /* 0x000ef00000000800 */
[----:B------:R-:W5:Y:S08]  /*de70*/  @P0 LDC R121, c[0x0][0xbec] ;  /* 0x0002fb00ff790b82 */ /* 0x000f700000000800 */
[----:B------:R-:W5:Y:S01]  /*de80*/  @P0 LDC R22, c[0x0][0xbf0] ;  /* 0x0002fc00ff160b82 */ /* 0x000f620000000800 */
[----:B0-----:R-:W-:Y:S01]  /*de90*/  IMAD R12, R14, UR10, RZ ;  /* 0x0000000a0e0c7c24 */ /* 0x001fe2000f8e02ff */
[----:B--2---:R-:W-:-:S02]  /*dea0*/  R2UR UR13, R0 ;  /* 0x00000000000d72ca */ /* 0x004fc400000e0000 */
[----:B------:R-:W0:Y:S11]  /*deb0*/  S2R R0, SR_TID.X ;  /* 0x0000000000007919 */ /* 0x000e360000002100 */
[----:B------:R-:W-:-:S02]  /*dec0*/  USHF.R.S32.HI UR7, URZ, 0x1f, UR13 ;  /* 0x0000001f3f077899 */ /* 0x000fc4000801140d */
[----:B------:R-:W-:Y:S01]  /*ded0*/  IMAD R16, RZ, RZ, -UR13 ;  /* 0x8000000dff107e24 */ /* 0x000fe2000f8e02ff */
[----:B------:R-:W-:Y:S02]  /*dee0*/  UIMAD.WIDE.U32 UR4, UR13, UR8, URZ ;  /* 0x000000080d0472a5 */ /* 0x000fe4000f8e003f */
[----:B------:R-:W-:Y:S01]  /*def0*/  UIMAD UR6, UR7, UR8, URZ ;  /* 0x00000008070672a4 */ /* 0x000fe2000f8e023f */
[----:B----4-:R-:W-:-:S03]  /*df00*/  IMAD R21, R21, R16, UR11 ;  /* 0x0000000b15157e24 */ /* 0x010fc6000f8e0210 */
[----:B------:R-:W-:-:S03]  /*df10*/  UIMAD UR6, UR13, UR9, UR6 ;  /* 0x000000090d0672a4 */ /* 0x000fc6000f8e0206 */
[----:B------:R-:W-:Y:S01]  /*df20*/  ULDC.64 UR8, c[0x0][0xb38] ;  /* 0x0002ce0000087ab9 */ /* 0x000fe20000000a00 */
[----:B------:R-:W-:Y:S02]  /*df30*/  UIADD3 UR6, UR5, UR6, URZ ;  /* 0x0000000605067290 */ /* 0x000fe4000fffe03f */
[----:B------:R-:W-:Y:S01]  /*df40*/  UIMAD UR7, UR7, UR8, URZ ;  /* 0x00000008070772a4 */ /* 0x000fe2000f8e023f */
[----:B0-----:R-:W-:-:S05]  /*df50*/  VIADD R4, R0, 0xffffff80 ;  /* 0xffffff8000047836 */ /* 0x001fca0000000000 */
[----:B------:R-:W-:-:S04]  /*df60*/  SHF.R.S32.HI R5, RZ, 0x1f, R4 ;  /* 0x0000001fff057819 */ /* 0x000fc80000011404 */
[CC--:B------:R-:W-:Y:S02]  /*df70*/  LEA.HI R0, R5.reuse, R4.reuse, RZ, 0x7 ;  /* 0x0000000405007211 */ /* 0x0c0fe400078f38ff */
[----:B------:R-:W-:Y:S02]  /*df80*/  LEA.HI R5, R5, R4, RZ, 0x2 ;  /* 0x0000000405057211 */ /* 0x000fe400078f10ff */
[----:B------:R-:W-:Y:S02]  /*df90*/  LOP3.LUT R7, R0, 0xffffff80, RZ, 0xc0, !PT ;  /* 0xffffff8000077812 */ /* 0x000fe400078ec0ff */
[----:B------:R-:W-:-:S03]  /*dfa0*/  LOP3.LUT R5, R5, 0xfffffffc, RZ, 0xc0, !PT ;  /* 0xfffffffc05057812 */ /* 0x000fc600078ec0ff */
[C---:B------:R-:W-:Y:S01]  /*dfb0*/  IMAD.IADD R18, R4.reuse, 0x1, -R7 ;  /* 0x0000000104127824 */ /* 0x040fe200078e0a07 */
[----:B------:R-:W-:Y:S01]  /*dfc0*/  SHF.R.S32.HI R7, RZ, 0x7, R0 ;  /* 0x00000007ff077819 */ /* 0x000fe20000011400 */
[----:B------:R-:W-:-:S03]  /*dfd0*/  IMAD.IADD R5, R4, 0x1, -R5 ;  /* 0x0000000104057824 */ /* 0x000fc600078e0a05 */
[----:B------:R-:W-:Y:S02]  /*dfe0*/  SHF.R.S32.HI R9, RZ, 0x1f, R18 ;  /* 0x0000001fff097819 */ /* 0x000fe40000011412 */
[----:B------:R-:W-:Y:S02]  /*dff0*/  LEA.HI R0, R0, R7, RZ, 0x1 ;  /* 0x0000000700007211 */ /* 0x000fe400078f08ff */
[-C--:B------:R-:W-:Y:S02]  /*e000*/  LEA.HI R20, R9, R18.reuse, RZ, 0x2 ;  /* 0x0000001209147211 */ /* 0x080fe400078f10ff */
[----:B------:R-:W-:Y:S02]  /*e010*/  LOP3.LUT R0, R0, 0x3fffffe, RZ, 0xc0, !PT ;  /* 0x03fffffe00007812 */ /* 0x000fe400078ec0ff */
[--C-:B------:R-:W-:Y:S02]  /*e020*/  SHF.R.S32.HI R6, RZ, 0x2, R20.reuse ;  /* 0x00000002ff067819 */ /* 0x100fe40000011414 */
[----:B------:R-:W-:Y:S01]  /*e030*/  SHF.R.S32.HI R11, RZ, 0x1f, R20 ;  /* 0x0000001fff0b7819 */ /* 0x000fe20000011414 */
[----:B------:R-:W-:Y:S01]  /*e040*/  IMAD.IADD R0, R7, 0x1, -R0 ;  /* 0x0000000107007824 */ /* 0x000fe200078e0a00 */
[----:B------:R-:W-:-:S02]  /*e050*/  LEA.HI R9, R9, R18, RZ, 0x5 ;  /* 0x0000001209097211 */ /* 0x000fc400078f28ff */
[----:B------:R-:W-:Y:S02]  /*e060*/  LEA.HI R11, R11, R6, RZ, 0x3 ;  /* 0x000000060b0b7211 */ /* 0x000fe400078f18ff */
[----:B------:R-:W-:Y:S02]  /*e070*/  SHF.R.S32.HI R7, RZ, 0x5, R9 ;  /* 0x00000005ff077819 */ /* 0x000fe40000011409 */
[----:B------:R-:W-:Y:S01]  /*e080*/  LOP3.LUT R11, R11, 0xfffffff8, RZ, 0xc0, !PT ;  /* 0xfffffff80b0b7812 */ /* 0x000fe200078ec0ff */
[----:B------:R-:W0:Y:S04]  /*e090*/  @P0 LDC R9, c[0x0][0xbec] ;  /* 0x0002fb00ff090b82 */ /* 0x000e280000000800 */
[----:B------:R-:W-:Y:S01]  /*e0a0*/  IMAD.IADD R4, R6, 0x1, -R11 ;  /* 0x0000000106047824 */ /* 0x000fe200078e0a0b */
[----:B------:R-:W-:-:S03]  /*e0b0*/  LEA.HI R6, R5, R5, RZ, 0x1 ;  /* 0x0000000505067211 */ /* 0x000fc600078f08ff */
[----:B------:R-:W2:Y:S01]  /*e0c0*/  LDC.64 R10, c[0x0][0xbd8] ;  /* 0x0002f600ff0a7b82 */ /* 0x000ea20000000a00 */
[----:B------:R-:W-:Y:S01]  /*e0d0*/  LOP3.LUT R6, R6, 0x1ffffffe, RZ, 0xc0, !PT ;  /* 0x1ffffffe06067812 */ /* 0x000fe200078ec0ff */
[----:B------:R-:W-:Y:S02]  /*e0e0*/  IMAD R7, R7, 0x10, R4 ;  /* 0x0000001007077824 */ /* 0x000fe400078e0204 */
[----:B------:R-:W-:Y:S02]  /*e0f0*/  IMAD.U32 R4, RZ, RZ, UR4 ;  /* 0x00000004ff047e24 */ /* 0x000fe4000f8e00ff */
[----:B------:R-:W-:Y:S02]  /*e100*/  IMAD.IADD R23, R5, 0x1, -R6 ;  /* 0x0000000105177824 */ /* 0x000fe400078e0a06 */
[----:B------:R-:W-:Y:S02]  /*e110*/  IMAD R0, R0, 0x40, R7 ;  /* 0x0000004000007824 */ /* 0x000fe400078e0207 */
[----:B------:R-:W-:Y:S01]  /*e120*/  IMAD.U32 R5, RZ, RZ, UR5 ;  /* 0x00000005ff057e24 */ /* 0x000fe2000f8e00ff */
[----:B------:R-:W-:Y:S01]  /*e130*/  UIMAD.WIDE.U32 UR4, UR13, UR8, URZ ;  /* 0x000000080d0472a5 */ /* 0x000fe2000f8e003f */
[----:B------:R-:W-:Y:S01]  /*e140*/  IMAD.U32 R5, RZ, RZ, UR6 ;  /* 0x00000006ff057e24 */ /* 0x000fe2000f8e00ff */
[----:B------:R-:W-:Y:S01]  /*e150*/  UIMAD UR6, UR13, UR9, UR7 ;  /* 0x000000090d0672a4 */ /* 0x000fe2000f8e0207 */
[----:B------:R-:W-:-:S02]  /*e160*/  IMAD R6, R23, 0x8, R0 ;  /* 0x0000000817067824 */ /* 0x000fc400078e0200 */
[----:B------:R-:W-:Y:S01]  /*e170*/  ULDC.64 UR8, c[0x0][0xb28] ;  /* 0x0002ca0000087ab9 */ /* 0x000fe20000000a00 */
[----:B------:R-:W-:Y:S02]  /*e180*/  UIADD3 UR6, UR5, UR6, URZ ;  /* 0x0000000605067290 */ /* 0x000fe4000fffe03f */
[----:B------:R-:W-:Y:S02]  /*e190*/  IMAD.U32 R7, RZ, RZ, UR5 ;  /* 0x00000005ff077e24 */ /* 0x000fe4000f8e00ff */
[----:B-1----:R-:W-:Y:S02]  /*e1a0*/  IMAD R0, R19, 0x80, R0 ;  /* 0x0000008013007824 */ /* 0x002fe400078e0200 */
[----:B------:R-:W-:Y:S01]  /*e1b0*/  IMAD.U32 R7, RZ, RZ, UR6 ;  /* 0x00000006ff077e24 */ /* 0x000fe2000f8e00ff */
[----:B------:R-:W-:Y:S01]  /*e1c0*/  ULDC.64 UR6, c[0x0][0xb48] ;  /* 0x0002d20000067ab9 */ /* 0x000fe20000000a00 */
[C---:B--2---:R-:W-:Y:S02]  /*e1d0*/  IMAD R8, R10.reuse, UR10, RZ ;  /* 0x0000000a0a087c24 */ /* 0x044fe4000f8e02ff */
[----:B------:R-:W-:-:S04]  /*e1e0*/  IMAD.WIDE.U32 R4, R10, UR12, R4 ;  /* 0x0000000c0a047c25 */ /* 0x000fc8000f8e0004 */
[----:B------:R-:W-:Y:S02]  /*e1f0*/  IMAD R11, R11, UR12, R8 ;  /* 0x0000000c0b0b7c24 */ /* 0x000fe4000f8e0208 */
[----:B------:R-:W-:Y:S02]  /*e200*/  IMAD R8, R19, 0x80, R6 ;  /* 0x0000008013087824 */ /* 0x000fe400078e0206 */
[----:B------:R-:W-:Y:S01]  /*e210*/  IMAD.U32 R6, RZ, RZ, UR4 ;  /* 0x00000004ff067e24 */ /* 0x000fe2000f8e00ff */
[----:B------:R-:W-:Y:S01]  /*e220*/  ULDC.64 UR4, c[0x0][0xbe0] ;  /* 0x0002f80000047ab9 */ /* 0x000fe20000000a00 */
[----:B0-----:R-:W-:-:S04]  /*e230*/  @P0 IMAD.HI.U32 R10, R8, R9, RZ ;  /* 0x00000009080a0227 */ /* 0x001fc800078e00ff */
[----:B------:R-:W-:Y:S01]  /*e240*/  IMAD.MOV.U32 R9, RZ, RZ, R8 ;  /* 0x000000ffff097224 */ /* 0x000fe200078e0008 */
[----:B---3--:R-:W-:Y:S01]  /*e250*/  @P0 SHF.R.U32.HI R9, RZ, R13, R10 ;  /* 0x0000000dff090219 */ /* 0x008fe2000001160a */
[----:B------:R-:W-:Y:S01]  /*e260*/  IMAD R13, R15, UR12, R12 ;  /* 0x0000000c0f0d7c24 */ /* 0x000fe2000f8e020c */
[----:B------:R-:W-:Y:S01]  /*e270*/  SHF.R.S32.HI R12, RZ, 0x1f, R21 ;  /* 0x0000001fff0c7819 */ /* 0x000fe20000011415 */
[----:B------:R-:W-:-:S04]  /*e280*/  IMAD.WIDE.U32 R6, R14, UR12, R6 ;  /* 0x0000000c0e067c25 */ /* 0x000fc8000f8e0006 */
[----:B------:R-:W-:Y:S02]  /*e290*/  IMAD.IADD R5, R5, 0x1, R11 ;  /* 0x0000000105057824 */ /* 0x000fe400078e020b */
[----:B-----5:R-:W-:-:S04]  /*e2a0*/  @P0 IMAD.HI.U32 R121, R8, R121, RZ ;  /* 0x0000007908790227 */ /* 0x020fc800078e00ff */
[----:B------:R-:W-:Y:S02]  /*e2b0*/  IMAD.IADD R7, R7, 0x1, R13 ;  /* 0x0000000107077824 */ /* 0x000fe400078e020d */
[----:B------:R-:W-:Y:S02]  /*e2c0*/  IMAD R13, R12, UR6, RZ ;  /* 0x000000060c0d7c24 */ /* 0x000fe4000f8e02ff */
[----:B------:R-:W-:-:S04]  /*e2d0*/  IMAD.WIDE.U32 R4, R21, UR4, R4 ;  /* 0x0000000415047c25 */ /* 0x000fc8000f8e0004 */
[----:B------:R-:W-:Y:S01]  /*e2e0*/  IMAD.MOV.U32 R11, RZ, RZ, R8 ;  /* 0x000000ffff0b7224 */ /* 0x000fe200078e0008 */
[----:B------:R-:W-:Y:S01]  /*e2f0*/  @P0 SHF.R.U32.HI R11, RZ, R22, R121 ;  /* 0x00000016ff0b0219 */ /* 0x000fe20000011679 */
[----:B------:R-:W-:Y:S01]  /*e300*/  IMAD R10, R12, UR4, RZ ;  /* 0x000000040c0a7c24 */ /* 0x000fe2000f8e02ff */
[----:B------:R-:W-:Y:S01]  /*e310*/  IADD3 R4, P0, R9, R4, RZ ;  /* 0x0000000409047210 */ /* 0x000fe20007f1e0ff */
[C---:B------:R-:W-:Y:S01]  /*e320*/  IMAD R15, R21.reuse, UR7, R13 ;  /* 0x00000007150f7c24 */ /* 0x040fe2000f8e020d */
[--C-:B------:R-:W-:Y:S01]  /*e330*/  SHF.R.S32.HI R13, RZ, 0x1f, R9.reuse ;  /* 0x0000001fff0d7819 */ /* 0x100fe20000011409 */
[----:B------:R-:W-:Y:S02]  /*e340*/  IMAD.MOV R9, RZ, RZ, -R9 ;  /* 0x000000ffff097224 */ /* 0x000fe400078e0a09 */
[----:B------:R-:W-:Y:S01]  /*e350*/  IMAD R12, R21, UR5, R10 ;  /* 0x00000005150c7c24 */ /* 0x000fe2000f8e020a */
[--C-:B------:R-:W-:Y:S01]  /*e360*/  SHF.R.S32.HI R10, RZ, 0x1f, R11.reuse ;  /* 0x0000001fff0a7819 */ /* 0x100fe2000001140b */
[----:B------:R-:W-:Y:S01]  /*e370*/  IMAD.MOV R14, RZ, RZ, -R11 ;  /* 0x000000ffff0e7224 */ /* 0x000fe200078e0a0b */
[----:B------:R-:W-:Y:S01]  /*e380*/  ULDC.64 UR4, c[0x0][0xb30] ;  /* 0x0002cc0000047ab9 */ /* 0x000fe20000000a00 */
[----:B------:R-:W-:Y:S01]  /*e390*/  IMAD R9, R17, R9, R8 ;  /* 0x0000000911097224 */ /* 0x000fe200078e0208 */
[----:B------:R-:W-:Y:S01]  /*e3a0*/  IADD3.X R5, R13, R5, R12, P0, !PT ;  /* 0x000000050d057210 */ /* 0x000fe200007fe40c */
[----:B------:R-:W-:Y:S01]  /*e3b0*/  IMAD.WIDE.U32 R6, R21, UR6, R6 ;  /* 0x0000000615067c25 */ /* 0x000fe2000f8e0006 */
[----:B------:R-:W-:-:S03]  /*e3c0*/  ULDC.64 UR6, c[0x0][0xbc8] ;  /* 0x0002f20000067ab9 */ /* 0x000fc60000000a00 */
[----:B------:R-:W-:Y:S02]  /*e3d0*/  IMAD R10, R10, UR4, RZ ;  /* 0x000000040a0a7c24 */ /* 0x000fe4000f8e02ff */
[----:B------:R-:W-:Y:S01]  /*e3e0*/  IMAD R13, R17, R14, R8 ;  /* 0x0000000e110d7224 */ /* 0x000fe200078e0208 */
[----:B------:R-:W-:Y:S01]  /*e3f0*/  SHF.R.S32.HI R8, RZ, 0x1f, R9 ;  /* 0x0000001fff087819 */ /* 0x000fe20000011409 */
[----:B------:R-:W-:Y:S02]  /*e400*/  IMAD.IADD R7, R7, 0x1, R15 ;  /* 0x0000000107077824 */ /* 0x000fe400078e020f */
[C---:B------:R-:W-:Y:S01]  /*e410*/  IMAD R15, R11.reuse, UR5, R10 ;  /* 0x000000050b0f7c24 */ /* 0x040fe2000f8e020a */
[----:B------:R-:W-:Y:S01]  /*e420*/  SHF.R.S32.HI R10, RZ, 0x1f, R13 ;  /* 0x0000001fff0a7819 */ /* 0x000fe2000001140d */
[----:B------:R-:W-:Y:S01]  /*e430*/  IMAD.WIDE.U32 R6, R11, UR4, R6 ;  /* 0x000000040b067c25 */ /* 0x000fe2000f8e0006 */
[----:B------:R-:W0:Y:S01]  /*e440*/  S2UR UR5, SR_CgaCtaId ;  /* 0x00000000000579c3 */ /* 0x000e220000008800 */
[----:B------:R-:W-:-:S02]  /*e450*/  UMOV UR4, 0x400 ;  /* 0x0000040000047882 */ /* 0x000fc40000000000 */
[----:B------:R-:W-:Y:S02]  /*e460*/  IMAD R8, R8, UR6, RZ ;  /* 0x0000000608087c24 */ /* 0x000fe4000f8e02ff */
        /* <DEDUP_REMOVED lines=11> */
[----:B------:R-:W-:Y:S01]  /*e520*/  SHFL.IDX PT, R10, R14, RZ, 0x1c1f ;  /* 0x001c1fff0e0a7589 */ /* 0x000fe200000e0000 */
[----:B------:R-:W-:Y:S01]  /*e530*/  IMAD.IADD R9, R9, 0x1, R15 ;  /* 0x0000000109097824 */ /* 0x000fe200078e020f */
[----:B------:R-:W-:Y:S01]  /*e540*/  LEA R6, P1, R8, UR8, 0x2 ;  /* 0x0000000808067c11 */ /* 0x000fe2000f8210ff */
[----:B0-----:R-:W-:Y:S01]  /*e550*/  ULEA UR4, UR5, UR4, 0x18 ;  /* 0x0000000405047291 */ /* 0x001fe2000f8ec03f */
[----:B------:R-:W-:Y:S01]  /*e560*/  LEA.HI.X R15, R4, UR7, R5, 0x2, P0 ;  /* 0x00000007040f7c11 */ /* 0x000fe200080f1405 */
[----:B------:R-:W-:Y:S01]  /*e570*/  SHFL.IDX PT, R12, R14, 0x1, 0x1c1f ;  /* 0x003c1f000e0c7f89 */ /* 0x000fe200000e0000 */
[----:B------:R-:W-:Y:S01]  /*e580*/  LEA.HI.X R9, R8, UR9, R9, 0x2, P1 ;  /* 0x0000000908097c11 */ /* 0x000fe200088f1409 */
[----:B------:R-:W-:Y:S01]  /*e590*/  IMAD R7, R17, UR6, RZ ;  /* 0x0000000611077c24 */ /* 0x000fe2000f8e02ff */
[----:B------:R-:W-:Y:S01]  /*e5a0*/  LOP3.LUT P0, RZ, R18, 0x3, RZ, 0xc0, !PT ;  /* 0x0000000312ff7812 */ /* 0x000fe2000780c0ff */
[----:B------:R-:W0:Y:S01]  /*e5b0*/  SHFL.IDX PT, R11, R15, RZ, 0x1c1f ;  /* 0x001c1fff0f0b7589 */ /* 0x000e2200000e0000 */
[C---:B------:R-:W-:Y:S01]  /*e5c0*/  VIADD R8, R0.reuse, 0x8 ;  /* 0x0000000800087836 */ /* 0x040fe20000000000 */
[----:B------:R-:W-:Y:S01]  /*e5d0*/  UIADD3 UR4, UR4, 0x30820, URZ ;  /* 0x0003082004047890 */ /* 0x000fe2000fffe03f */
[CC--:B------:R-:W-:Y:S01]  /*e5e0*/  ISETP.GE.OR P1, PT, R0.reuse, R7.reuse, P0 ;  /* 0x000000070000720c */ /* 0x0c0fe20000726670 */
[----:B------:R1:W2:Y:S01]  /*e5f0*/  SHFL.IDX PT, R13, R15, 0x1, 0x1c1f ;  /* 0x003c1f000f0d7f89 */ /* 0x0002a200000e0000 */
[-C--:B------:R-:W-:Y:S01]  /*e600*/  ISETP.GE.AND P2, PT, R0, R7.reuse, PT ;  /* 0x000000070000720c */ /* 0x080fe20003f46270 */
[----:B------:R-:W-:Y:S01]  /*e610*/  UPRMT UR4, URZ, 0x654, UR4 ;  /* 0x000006543f047896 */ /* 0x000fe20008000004 */
[----:B------:R-:W-:Y:S01]  /*e620*/  ISETP.GE.OR P0, PT, R8, R7, P0 ;  /* 0x000000070800720c */ /* 0x000fe20000706670 */
[----:B------:R3:W4:Y:S01]  /*e630*/  SHFL.IDX PT, R4, R6, RZ, 0x1c1f ;  /* 0x001c1fff06047589 */ /* 0x00072200000e0000 */
[----:B-1----:R-:W-:-:S03]  /*e640*/  LOP3.LUT R15, R20, 0x7ffffffc, RZ, 0xc0, !PT ;  /* 0x7ffffffc140f7812 */ /* 0x002fc600078ec0ff */
[----:B------:R3:W1:Y:S03]  /*e650*/  SHFL.IDX PT, R5, R9, RZ, 0x1c1f ;  /* 0x001c1fff09057589 */ /* 0x00066600000e0000 */
[----:B------:R-:W-:Y:S01]  /*e660*/  SYNCS.ARRIVE.TRANS64.RED.A1T0 RZ, [UR4], RZ ;  /* 0x000000ffffff79a7 */ /* 0x000fe20008100404 */
[----:B------:R-:W-:-:S04]  /*e670*/  IMAD.IADD R15, R18, 0x1, -R15 ;  /* 0x00000001120f7824 */ /* 0x000fc800078e0a0f */
[----:B------:R-:W-:Y:S01]  /*e680*/  IMAD.SHL.U32 R0, R15, 0x2, RZ ;  /* 0x000000020f007824 */ /* 0x000fe200078e00ff */
[----:B0-----:R3:W-:Y:S04]  /*e690*/  @!P1 ST.E desc[UR36][R10.64], R3 ;  /* 0x000000030a009985 */ /* 0x0017e8000c101924 */
[----:B--2---:R3:W-:Y:S01]  /*e6a0*/  @!P0 ST.E desc[UR36][R12.64], R2 ;  /* 0x000000020c008985 */ /* 0x0047e2000c101924 */
[----:B------:R-:W-:Y:S05]  /*e6b0*/  @P2 BRA `(.L_x_4330) ;  /* 0x0000000800382947 */ /* 0x000fea0003800000 */
[C---:B---3--:R-:W-:Y:S01]  /*e6c0*/  VIADD R2, R0.reuse, 0x8 ;  /* 0x0000000800027836 */ /* 0x048fe20000000000 */
[----:B------:R-:W-:Y:S01]  /*e6d0*/  ULDC UR4, c[0x0][0xac8] ;  /* 0x0002b20000047ab9 */ /* 0x000fe20000000800 */
[C---:B------:R-:W-:Y:S01]  /*e6e0*/  VIADD R3, R0.reuse, 0x10 ;  /* 0x0000001000037836 */ /* 0x040fe20000000000 */
[C---:B------:R-:W-:Y:S01]  /*e6f0*/  ISETP.GE.AND P0, PT, R0.reuse, UR4, PT ;  /* 0x0000000400007c0c */ /* 0x040fe2000bf06270 */
[----:B------:R-:W-:Y:S01]  /*e700*/  VIADD R14, R0, 0x18 ;  /* 0x00000018000e7836 */ /* 0x000fe20000000000 */
[----:B------:R-:W-:Y:S01]  /*e710*/  ISETP.GE.AND P1, PT, R2, UR4, PT ;  /* 0x0000000402007c0c */ /* 0x000fe2000bf26270 */
[C---:B------:R-:W-:Y:S01]  /*e720*/  VIADD R15, R0.reuse, 0x20 ;  /* 0x00000020000f7836 */ /* 0x040fe20000000000 */
[----:B------:R-:W-:Y:S01]  /*e730*/  ISETP.GE.AND P2, PT, R3, UR4, PT ;  /* 0x0000000403007c0c */ /* 0x000fe2000bf46270 */
[----:B------:R-:W-:Y:S01]  /*e740*/  VIADD R16, R0, 0x28 ;  /* 0x0000002800107836 */ /* 0x000fe20000000000 */
[----:B------:R-:W-:Y:S01]  /*e750*/  ISETP.GE.AND P5, PT, R14, UR4, PT ;  /* 0x000000040e007c0c */ /* 0x000fe2000bfa6270 */
[C---:B------:R-:W-:Y:S01]  /*e760*/  VIADD R17, R0.reuse, 0x30 ;  /* 0x0000003000117836 */ /* 0x040fe20000000000 */
[----:B------:R-:W-:Y:S01]  /*e770*/  ISETP.GE.AND P6, PT, R15, UR4, PT ;  /* 0x000000040f007c0c */ /* 0x000fe2000bfc6270 */
[----:B------:R-:W-:-:S02]  /*e780*/  VIADD R18, R0, 0x38 ;  /* 0x0000003800127836 */ /* 0x000fc40000000000 */
[C---:B------:R-:W-:Y:S01]  /*e790*/  VIADD R19, R0.reuse, 0x40 ;  /* 0x0000004000137836 */ /* 0x040fe20000000000 */
[----:B------:R-:W-:Y:S01]  /*e7a0*/  ISETP.GE.AND P4, PT, R17, UR4, PT ;  /* 0x0000000411007c0c */ /* 0x000fe2000bf86270 */
[----:B------:R-:W-:Y:S01]  /*e7b0*/  VIADD R20, R0, 0x48 ;  /* 0x0000004800147836 */ /* 0x000fe20000000000 */
[----:B------:R-:W-:Y:S01]  /*e7c0*/  ISETP.GE.AND P3, PT, R18, UR4, PT ;  /* 0x0000000412007c0c */ /* 0x000fe2000bf66270 */
[----:B------:R-:W-:Y:S01]  /*e7d0*/  VIADD R22, R0, 0x50 ;  /* 0x0000005000167836 */ /* 0x000fe20000000000 */
[----:B------:R-:W-:Y:S01]  /*e7e0*/  @!P1 LEA.HI R2, R2, R2, RZ, 0x1 ;  /* 0x0000000202029211 */ /* 0x000fe200078f08ff */
[----:B------:R-:W-:Y:S01]  /*e7f0*/  VIADD R23, R0, 0x58 ;  /* 0x0000005800177836 */ /* 0x000fe20000000000 */
[----:B------:R-:W-:Y:S02]  /*e800*/  @!P2 LEA.HI R3, R3, R3, RZ, 0x1 ;  /* 0x000000030303a211 */ /* 0x000fe400078f08ff */
[----:B------:R-:W-:Y:S02]  /*e810*/  @!P1 LOP3.LUT R11, R2, 0xfffffffe, RZ, 0xc0, !PT ;  /* 0xfffffffe020b9812 */ /* 0x000fe400078ec0ff */
[----:B------:R-:W-:Y:S01]  /*e820*/  @!P2 LOP3.LUT R13, R3, 0xfffffffe, RZ, 0xc0, !PT ;  /* 0xfffffffe030da812 */ /* 0x000fe200078ec0ff */
[----:B-1--4-:R-:W-:Y:S01]  /*e830*/  @!P0 IMAD.WIDE R2, R0, 0x4, R4 ;  /* 0x0000000400028825 */ /* 0x012fe200078e0204 */
[----:B------:R-:W-:-:S02]  /*e840*/  @!P5 LEA.HI R14, R14, R14, RZ, 0x1 ;  /* 0x0000000e0e0ed211 */ /* 0x000fc400078f08ff */
[----:B------:R-:W-:Y:S01]  /*e850*/  @!P6 LEA.HI R15, R15, R15, RZ, 0x1 ;  /* 0x0000000f0f0fe211 */ /* 0x000fe200078f08ff */
        /* <DEDUP_REMOVED lines=8> */
[----:B------:R-:W-:-:S02]  /*e8e0*/  ISETP.GE.AND P2, PT, R19, UR4, PT ;  /* 0x0000000413007c0c */ /* 0x000fc4000bf46270 */
[----:B------:R-:W-:Y:S02]  /*e8f0*/  @!P3 LEA.HI R18, R18, R18, RZ, 0x1 ;  /* 0x000000121212b211 */ /* 0x000fe400078f08ff */
[----:B------:R-:W-:Y:S01]  /*e900*/  @!P4 LOP3.LUT R17, R17, 0xfffffffe, RZ, 0xc0, !PT ;  /* 0xfffffffe1111c812 */ /* 0x000fe200078ec0ff */
[----:B0-----:R-:W-:Y:S01]  /*e910*/  VIADD R24, R0, 0x80 ;  /* 0x0000008000187836 */ /* 0x001fe20000000000 */
[----:B------:R-:W-:Y:S02]  /*e920*/  @!P5 LOP3.LUT R3, R14, 0xfffffffe, RZ, 0xc0, !PT ;  /* 0xfffffffe0e03d812 */ /* 0x000fe400078ec0ff */
[----:B------:R-:W-:Y:S02]  /*e930*/  @!P0 LEA.HI R16, R16, R16, RZ, 0x1 ;  /* 0x0000001010108211 */ /* 0x000fe400078f08ff */
[----:B-1----:R-:W-:Y:S01]  /*e940*/  @!P6 LOP3.LUT R11, R15, 0xfffffffe, RZ, 0xc0, !PT ;  /* 0xfffffffe0f0be812 */ /* 0x002fe200078ec0ff */
[----:B------:R-:W-:Y:S01]  /*e950*/  @!P5 IMAD.WIDE R2, R3, 0x4, R4 ;  /* 0x000000040302d825 */ /* 0x000fe200078e0204 */
[----:B------:R-:W-:-:S02]  /*e960*/  @!P1 LEA.HI R20, R20, R20, RZ, 0x1 ;  /* 0x0000001414149211 */ /* 0x000fc400078f08ff */
[----:B------:R-:W-:Y:S01]  /*e970*/  @!P2 LEA.HI R19, R19, R19, RZ, 0x1 ;  /* 0x000000131313a211 */ /* 0x000fe200078f08ff */
[----:B------:R-:W-:Y:S01]  /*e980*/  @!P6 IMAD.WIDE R10, R11, 0x4, R4 ;  /* 0x000000040b0ae825 */ /* 0x000fe200078e0204 */
[----:B--2---:R-:W-:Y:S01]  /*e990*/  @!P0 LOP3.LUT R13, R16, 0xfffffffe, RZ, 0xc0, !PT ;  /* 0xfffffffe100d8812 */ /* 0x004fe200078ec0ff */
[----:B------:R0:W-:Y:S01]  /*e9a0*/  @!P5 ST.E.64 desc[UR36][R2.64], R36 ;  /* 0x000000240200d985 */ /* 0x0001e2000c101b24 */
[----:B------:R-:W-:Y:S01]  /*e9b0*/  @!P3 LOP3.LUT R15, R18, 0xfffffffe, RZ, 0xc0, !PT ;  /* 0xfffffffe120fb812 */ /* 0x000fe200078ec0ff */
[----:B------:R-:W-:Y:S01]  /*e9c0*/  VIADD R18, R0, 0x60 ;  /* 0x0000006000127836 */ /* 0x000fe20000000000 */
[----:B------:R-:W-:Y:S01]  /*e9d0*/  @!P2 LOP3.LUT R19, R19, 0xfffffffe, RZ, 0xc0, !PT ;  /* 0xfffffffe1313a812 */ /* 0x000fe200078ec0ff */
[----:B------:R1:W-:Y:S01]  /*e9e0*/  @!P6 ST.E.64 desc[UR36][R10.64], R40 ;  /* 0x000000280a00e985 */ /* 0x0003e2000c101b24 */
[----:B------:R-:W-:Y:S01]  /*e9f0*/  @!P1 LOP3.LUT R21, R20, 0xfffffffe, RZ, 0xc0, !PT ;  /* 0xfffffffe14159812 */ /* 0x000fe200078ec0ff */
[----:B------:R-:W-:Y:S01]  /*ea00*/  VIADD R20, R0, 0x70 ;  /* 0x0000007000147836 */ /* 0x000fe20000000000 */
[----:B------:R-:W-:-:S02]  /*ea10*/  ISETP.GE.AND P5, PT, R22, UR4, PT ;  /* 0x0000000416007c0c */ /* 0x000fc4000bfa6270 */
        /* <DEDUP_REMOVED lines=16> */
[----:B------:R-:W-:Y:S01]  /*eb20*/  VIADD R21, R0, 0x78 ;  /* 0x0000007800157836 */ /* 0x000fe20000000000 */
[----:B------:R-:W-:Y:S02]  /*eb30*/  @!P6 LEA.HI R23, R23, R23, RZ, 0x1 ;  /* 0x000000171717e211 */ /* 0x000fe400078f08ff */
[----:B------:R-:W-:Y:S02]  /*eb40*/  ISETP.GE.AND P1, PT, R19, UR4, PT ;  /* 0x0000000413007c0c */ /* 0x000fe4000bf26270 */
[----:B------:R-:W-:-:S02]  /*eb50*/  ISETP.GE.AND P3, PT, R21, UR4, PT ;  /* 0x0000000415007c0c */ /* 0x000fc4000bf66270 */
[----:B0-----:R-:W-:Y:S02]  /*eb60*/  @!P5 LOP3.LUT R3, R22, 0xfffffffe, RZ, 0xc0, !PT ;  /* 0xfffffffe1603d812 */ /* 0x001fe400078ec0ff */
[----:B------:R-:W-:Y:S02]  /*eb70*/  @!P0 LEA.HI R18, R18, R18, RZ, 0x1 ;  /* 0x0000001212128211 */ /* 0x000fe400078f08ff */
[----:B-1----:R-:W-:Y:S01]  /*eb80*/  @!P6 LOP3.LUT R11, R23, 0xfffffffe, RZ, 0xc0, !PT ;  /* 0xfffffffe170be812 */ /* 0x002fe200078ec0ff */
[--C-:B------:R-:W-:Y:S01]  /*eb90*/  @!P5 IMAD.WIDE R2, R3, 0x4, R4.reuse ;  /* 0x000000040302d825 */ /* 0x100fe200078e0204 */
[----:B--2---:R-:W-:Y:S02]  /*eba0*/  @!P0 LOP3.LUT R13, R18, 0xfffffffe, RZ, 0xc0, !PT ;  /* 0xfffffffe120d8812 */ /* 0x004fe400078ec0ff */
[----:B------:R-:W-:Y:S01]  /*ebb0*/  @!P2 LEA.HI R20, R20, R20, RZ, 0x1 ;  /* 0x000000141414a211 */ /* 0x000fe200078f08ff */
[--C-:B------:R-:W-:Y:S01]  /*ebc0*/  @!P6 IMAD.WIDE R10, R11, 0x4, R4.reuse ;  /* 0x000000040b0ae825 */ /* 0x100fe200078e0204 */
[----:B------:R-:W-:Y:S01]  /*ebd0*/  @!P1 LEA.HI R19, R19, R19, RZ, 0x1 ;  /* 0x0000001313139211 */ /* 0x000fe200078f08ff */
[----:B------:R0:W-:Y:S01]  /*ebe0*/  @!P5 ST.E.64 desc[UR36][R2.64], R64 ;  /* 0x000000400200d985 */ /* 0x0001e2000c101b24 */
[----:B------:R-:W-:Y:S01]  /*ebf0*/  @!P3 LEA.HI R21, R21, R21, RZ, 0x1 ;  /* 0x000000151515b211 */ /* 0x000fe200078f08ff */
[----:B------:R-:W-:Y:S01]  /*ec00*/  @!P0 IMAD.WIDE R12, R13, 0x4, R4 ;  /* 0x000000040d0c8825 */ /* 0x000fe200078e0204 */
[----:B------:R-:W-:Y:S01]  /*ec10*/  @!P1 LOP3.LUT R19, R19, 0xfffffffe, RZ, 0xc0, !PT ;  /* 0xfffffffe13139812 */ /* 0x000fe200078ec0ff */
[----:B------:R1:W-:Y:S01]  /*ec20*/  @!P6 ST.E.64 desc[UR36][R10.64], R68 ;  /* 0x000000440a00e985 */ /* 0x0003e2000c101b24 */
[----:B------:R-:W-:Y:S01]  /*ec30*/  @!P4 LEA.HI R24, R24, R24, RZ, 0x1 ;  /* 0x000000181818c211 */ /* 0x000fe200078f08ff */
[----:B------:R-:W-:Y:S01]  /*ec40*/  VIADD R18, R0, 0x88 ;  /* 0x0000008800127836 */ /* 0x000fe20000000000 */
[----:B---3--:R-:W-:Y:S01]  /*ec50*/  @!P2 LOP3.LUT R15, R20, 0xfffffffe, RZ, 0xc0, !PT ;  /* 0xfffffffe140fa812 */ /* 0x008fe200078ec0ff */
[----:B------:R-:W-:Y:S01]  /*ec60*/  @!P0 ST.E.64 desc[UR36][R12.64], R72 ;  /* 0x000000480c008985 */ /* 0x000fe2000c101b24 */
[----:B------:R-:W-:Y:S01]  /*ec70*/  @!P3 LOP3.LUT R21, R21, 0xfffffffe, RZ, 0xc0, !PT ;  /* 0xfffffffe1515b812 */ /* 0x000fe200078ec0ff */
[----:B------:R-:W-:Y:S01]  /*ec80*/  VIADD R20, R0, 0x98 ;  /* 0x0000009800147836 */ /* 0x000fe20000000000 */
[----:B----4-:R-:W-:-:S02]  /*ec90*/  @!P4 LOP3.LUT R17, R24, 0xfffffffe, RZ, 0xc0, !PT ;  /* 0xfffffffe1811c812 */ /* 0x010fc400078ec0ff */
[----:B------:R-:W-:Y:S01]  /*eca0*/  ISETP.GE.AND P0, PT, R18, UR4, PT ;  /* 0x0000000412007c0c */ /* 0x000fe2000bf06270 */
[----:B0-----:R-:W-:-:S04]  /*ecb0*/  @!P1 IMAD.WIDE R2, R19, 0x4, R4 ;  /* 0x0000000413029825 */ /* 0x001fc800078e0204 */
[--C-:B-1----:R-:W-:Y:S01]  /*ecc0*/  @!P2 IMAD.WIDE R10, R15, 0x4, R4.reuse ;  /* 0x000000040f0aa825 */ /* 0x102fe200078e0204 */
[----:B------:R0:W-:Y:S03]  /*ecd0*/  @!P1 ST.E.64 desc[UR36][R2.64], R76 ;  /* 0x0000004c02009985 */ /* 0x0001e6000c101b24 */
[----:B------:R-:W-:Y:S01]  /*ece0*/  VIADD R19, R0, 0x90 ;  /* 0x0000009000137836 */ /* 0x000fe20000000000 */
[----:B------:R1:W-:Y:S01]  /*ecf0*/  @!P2 ST.E.64 desc[UR36][R10.64], R80 ;  /* 0x000000500a00a985 */ /* 0x0003e2000c101b24 */
[--C-:B------:R-:W-:Y:S01]  /*ed00*/  @!P3 IMAD.WIDE R14, R21, 0x4, R4.reuse ;  /* 0x00000004150eb825 */ /* 0x100fe200078e0204 */
[----:B------:R-:W-:Y:S02]  /*ed10*/  ISETP.GE.AND P2, PT, R20, UR4, PT ;  /* 0x0000000414007c0c */ /* 0x000fe4000bf46270 */
[----:B------:R-:W-:Y:S01]  /*ed20*/  ISETP.GE.AND P1, PT, R19, UR4, PT ;  /* 0x0000000413007c0c */ /* 0x000fe2000bf26270 */
[----:B------:R-:W-:Y:S01]  /*ed30*/  @!P4 IMAD.WIDE R16, R17, 0x4, R4 ;  /* 0x000000041110c825 */ /* 0x000fe200078e0204 */
[----:B------:R2:W-:Y:S01]  /*ed40*/  @!P3 ST.E.64 desc[UR36][R14.64], R84 ;  /* 0x000000540e00b985 */ /* 0x0005e2000c101b24 */
[----:B------:R-:W-:-:S02]  /*ed50*/  @!P0 LEA.HI R18, R18, R18, RZ, 0x1 ;  /* 0x0000001212128211 */ /* 0x000fc400078f08ff */
[C---:B------:R-:W-:Y:S01]  /*ed60*/  VIADD R21, R0.reuse, 0xa0 ;  /* 0x000000a000157836 */ /* 0x040fe20000000000 */
[----:B------:R3:W-:Y:S01]  /*ed70*/  @!P4 ST.E.64 desc[UR36][R16.64], R88 ;  /* 0x000000581000c985 */ /* 0x0007e2000c101b24 */
[C---:B0-----:R-:W-:Y:S02]  /*ed80*/  VIADD R3, R0.reuse, 0xb8 ;  /* 0x000000b800037836 */ /* 0x041fe40000000000 */
[C---:B------:R-:W-:Y:S01]  /*ed90*/  VIADD R12, R0.reuse, 0xa8 ;  /* 0x000000a8000c7836 */ /* 0x040fe20000000000 */
[----:B------:R-:W-:Y:S01]  /*eda0*/  ISETP.GE.AND P3, PT, R21, UR4, PT ;  /* 0x0000000415007c0c */ /* 0x000fe2000bf66270 */
[----:B------:R-:W-:Y:S01]  /*edb0*/  VIADD R13, R0, 0xb0 ;  /* 0x000000b0000d7836 */ /* 0x000fe20000000000 */
[----:B------:R-:W-:Y:S02]  /*edc0*/  ISETP.GE.AND P6, PT, R3, UR4, PT ;  /* 0x0000000403007c0c */ /* 0x000fe4000bfc6270 */
[----:B------:R-:W-:Y:S02]  /*edd0*/  ISETP.GE.AND P4, PT, R12, UR4, PT ;  /* 0x000000040c007c0c */ /* 0x000fe4000bf86270 */
[----:B------:R-:W-:-:S02]  /*ede0*/  ISETP.GE.AND P5, PT, R13, UR4, PT ;  /* 0x000000040d007c0c */ /* 0x000fc4000bfa6270 */
[----:B------:R-:W-:Y:S02]  /*edf0*/  @!P1 LEA.HI R19, R19, R19, RZ, 0x1 ;  /* 0x0000001313139211 */ /* 0x000fe400078f08ff */
[----:B------:R-:W-:Y:S02]  /*ee00*/  @!P2 LEA.HI R20, R20, R20, RZ, 0x1 ;  /* 0x000000141414a211 */ /* 0x000fe400078f08ff */
[----:B-1----:R-:W-:Y:S02]  /*ee10*/  @!P1 LOP3.LUT R11, R19, 0xfffffffe, RZ, 0xc0, !PT ;  /* 0xfffffffe130b9812 */ /* 0x002fe400078ec0ff */
[----:B------:R-:W-:Y:S02]  /*ee20*/  @!P3 LEA.HI R21, R21, R21, RZ, 0x1 ;  /* 0x000000151515b211 */ /* 0x000fe400078f08ff */
[----:B------:R-:W-:Y:S02]  /*ee30*/  @!P6 LEA.HI R10, R3, R3, RZ, 0x1 ;  /* 0x00000003030ae211 */ /* 0x000fe400078f08ff */
[----:B------:R-:W-:-:S02]  /*ee40*/  @!P4 LEA.HI R12, R12, R12, RZ, 0x1 ;  /* 0x0000000c0c0cc211 */ /* 0x000fc400078f08ff */
[----:B------:R-:W-:Y:S02]  /*ee50*/  @!P5 LEA.HI R2, R13, R13, RZ, 0x1 ;  /* 0x0000000d0d02d211 */ /* 0x000fe400078f08ff */
[----:B------:R-:W-:Y:S02]  /*ee60*/  @!P0 LOP3.LUT R3, R18, 0xfffffffe, RZ, 0xc0, !PT ;  /* 0xfffffffe12038812 */ /* 0x000fe400078ec0ff */
[----:B------:R-:W-:Y:S02]  /*ee70*/  @!P2 LOP3.LUT R13, R20, 0xfffffffe, RZ, 0xc0, !PT ;  /* 0xfffffffe140da812 */ /* 0x000fe400078ec0ff */
[----:B--2---:R-:W-:Y:S02]  /*ee80*/  @!P3 LOP3.LUT R15, R21, 0xfffffffe, RZ, 0xc0, !PT ;  /* 0xfffffffe150fb812 */ /* 0x004fe400078ec0ff */
[----:B---3--:R-:W-:Y:S01]  /*ee90*/  @!P4 LOP3.LUT R17, R12, 0xfffffffe, RZ, 0xc0, !PT ;  /* 0xfffffffe0c11c812 */ /* 0x008fe200078ec0ff */
[----:B------:R-:W-:Y:S01]  /*eea0*/  @!P2 IMAD.WIDE R12, R13, 0x4, R4 ;  /* 0x000000040d0ca825 */ /* 0x000fe200078e0204 */
[----:B------:R-:W-:-:S02]  /*eeb0*/  @!P5 LOP3.LUT R19, R2, 0xfffffffe, RZ, 0xc0, !PT ;  /* 0xfffffffe0213d812 */ /* 0x000fc400078ec0ff */
        /* <DEDUP_REMOVED lines=14> */
.L_x_4330:
[----:B------:R-:W-:Y:S05]  /*efa0*/  BSYNC B0 ;  /* 0x0000000000007941 */ /* 0x000fea0003800000 */
.L_x_4329:
[----:B------:R-:W-:Y:S01]  /*efb0*/  ISETP.GE.AND P0, PT, R8, R7, PT ;  /* 0x000000070800720c */ /* 0x000fe20003f06270 */
[----:B0--3--:R0:W2:Y:S04]  /*efc0*/  SHFL.IDX PT, R3, R9, 0x1, 0x1c1f ;  /* 0x003c1f0009037f89 */ /* 0x0090a800000e0000 */
[----:B------:R0:W3:Y:S08]  /*efd0*/  SHFL.IDX PT, R2, R6, 0x1, 0x1c1f ;  /* 0x003c1f0006027f89 */ /* 0x0000f000000e0000 */
[----:B0-----:R-:W-:Y:S05]  /*efe0*/  @P0 BRA `(.L_x_4241) ;  /* 0x0000004c003c0947 */ /* 0x001fea0003800000 */
[C---:B----4-:R-:W-:Y:S01]  /*eff0*/  VIADD R4, R0.reuse, 0x8 ;  /* 0x0000000800047836 */ /* 0x050fe20000000000 */
[----:B------:R-:W-:Y:S01]  /*f000*/  ULDC UR4, c[0x0][0xac8] ;  /* 0x0002b20000047ab9 */ /* 0x000fe20000000800 */
[C---:B------:R-:W-:Y:S01]  /*f010*/  VIADD R8, R0.reuse, 0x10 ;  /* 0x0000001000087836 */ /* 0x040fe20000000000 */
[C---:B------:R-:W-:Y:S01]  /*f020*/  ISETP.GE.AND P2, PT, R0.reuse, UR4, PT ;  /* 0x0000000400007c0c */ /* 0x040fe2000bf46270 */
[----:B------:R-:W-:Y:S01]  /*f030*/  VIADD R9, R0, 0x18 ;  /* 0x0000001800097836 */ /* 0x000fe20000000000 */
[----:B------:R-:W-:Y:S01]  /*f040*/  ISETP.GE.AND P3, PT, R4, UR4, PT ;  /* 0x0000000404007c0c */ /* 0x000fe2000bf66270 */
[----:B------:R-:W-:Y:S01]  /*f050*/  VIADD R10, R0, 0x20 ;  /* 0x00000020000a7836 */ /* 0x000fe20000000000 */
[----:B------:R-:W-:Y:S01]  /*f060*/  ISETP.GE.AND P0, PT, R8, UR4, PT ;  /* 0x0000000408007c0c */ /* 0x000fe2000bf06270 */
[C---:B------:R-:W-:Y:S01]  /*f070*/  VIADD R11, R0.reuse, 0x28 ;  /* 0x00000028000b7836 */ /* 0x040fe20000000000 */
[----:B------:R-:W-:Y:S01]  /*f080*/  ISETP.GE.AND P1, PT, R9, UR4, PT ;  /* 0x0000000409007c0c */ /* 0x000fe2000bf26270 */
[----:B------:R-:W-:-:S02]  /*f090*/  VIADD R12, R0, 0x30 ;  /* 0x00000030000c7836 */ /* 0x000fc40000000000 */
[C---:B------:R-:W-:Y:S02]  /*f0a0*/  VIADD R13, R0.reuse, 0x38 ;  /* 0x00000038000d7836 */ /* 0x040fe40000000000 */
[----:B------:R-:W-:Y:S01]  /*f0b0*/  VIADD R14, R0, 0x40 ;  /* 0x00000040000e7836 */ /* 0x000fe20000000000 */
[----:B------:R-:W-:Y:S01]  /*f0c0*/  ISETP.GE.AND P4, PT, R12, UR4, PT ;  /* 0x000000040c007c0c */ /* 0x000fe2000bf86270 */
[C---:B------:R-:W-:Y:S01]  /*f0d0*/  VIADD R16, R0.reuse, 0x48 ;  /* 0x0000004800107836 */ /* 0x040fe20000000000 */
[----:B------:R-:W-:Y:S01]  /*f0e0*/  ISETP.GE.AND P5, PT, R13, UR4, PT ;  /* 0x000000040d007c0c */ /* 0x000fe2000bfa6270 */
[----:B------:R-:W-:Y:S01]  /*f0f0*/  VIADD R18, R0, 0x50 ;  /* 0x0000005000127836 */ /* 0x000fe20000000000 */
[----:B------:R-:W-:Y:S01]  /*f100*/  @!P3 LEA.HI R4, R4, R4, RZ, 0x1 ;  /* 0x000000040404b211 */ /* 0x000fe200078f08ff */
[----:B------:R-:W-:Y:S01]  /*f110*/  VIADD R19, R0, 0x70 ;  /* 0x0000007000137836 */ /* 0x000fe20000000000 */
[----:B------:R-:W-:Y:S01]  /*f120*/  ISETP.GE.AND P6, PT, R14, UR4, PT ;  /* 0x000000040e007c0c */ /* 0x000fe2000bfc6270 */
[----:B------:R-:W-:Y:S01]  /*f130*/  VIADD R20, R0, 0x78 ;  /* 0x0000007800147836 */ /* 0x000fe20000000000 */
[----:B------:R-:W-:Y:S01]  /*f140*/  @!P3 LOP3.LUT R7, R4, 0xfffffffe, RZ, 0xc0, !PT ;  /* 0xfffffffe0407b812 */ /* 0x000fe200078ec0ff */
[----:B-123--:R-:W-:Y:S01]  /*f150*/  @!P2 IMAD.WIDE R4, R0, 0x4, R2 ;  /* 0x000000040004a825 */ /* 0x00efe200078e0202 */
[----:B------:R-:W-:-:S02]  /*f160*/  @!P0 LEA.HI R8, R8, R8, RZ, 0x1 ;  /* 0x0000000808088211 */ /* 0x000fc400078f08ff */
[----:B------:R-:W-:Y:S01]  /*f170*/  @!P1 LEA.HI R9, R9, R9, RZ, 0x1 ;  /* 0x0000000909099211 */ /* 0x000fe200078f08ff */
[----:B------:R-:W-:Y:S01]  /*f180*/  @!P3 IMAD.WIDE R6, R7, 0x4, R2 ;  /* 0x000000040706b825 */ /* 0x000fe200078e0202 */
[----:B------:R0:W-:Y:S01]  /*f190*/  @!P2 ST.E.64 desc[UR36][R4.64], R26 ;  /* 0x0000001a0400a985 */ /* 0x0001e2000c101b24 */
[----:B------:R-:W-:Y:S02]  /*f1a0*/  ISETP.GE.AND P2, PT, R10, UR4, PT ;  /* 0x000000040a007c0c */ /* 0x000fe4000bf46270 */
[----:B------:R-:W-:Y:S01]  /*f1b0*/  @!P4 LEA.HI R12, R12, R12, RZ, 0x1 ;  /* 0x0000000c0c0cc211 */ /* 0x000fe200078f08ff */
[----:B------:R1:W-:Y:S01]  /*f1c0*/  @!P3 ST.E.64 desc[UR36][R6.64], R30 ;  /* 0x0000001e0600b985 */ /* 0x0003e2000c101b24 */
[----:B------:R-:W-:Y:S02]  /*f1d0*/  ISETP.GE.AND P3, PT, R11, UR4, PT ;  /* 0x000000040b007c0c */ /* 0x000fe4000bf66270 */
[----:B------:R-:W-:-:S04]  /*f1e0*/  @!P6 LEA.HI R14, R14, R14, RZ, 0x1 ;  /* 0x0000000e0e0ee211 */ /* 0x000fc800078f08ff */
[----:B------:R-:W-:Y:S01]  /*f1f0*/  @!P6 LOP3.LUT R17, R14, 0xfffffffe, RZ, 0xc0, !PT ;  /* 0xfffffffe0e11e812 */ /* 0x000fe200078ec0ff */
[----:B------:R-:W-:Y:S01]  /*f200*/  VIADD R14, R0, 0x58 ;  /* 0x00000058000e7836 */ /* 0x000fe20000000000 */
        /* <DEDUP_REMOVED lines=25> */
[----:B------:R-:W-:Y:S01]  /*f3a0*/  @!P6 IMAD.WIDE R12, R17, 0x4, R2 ;  /* 0x00000004110ce825 */ /* 0x000fe200078e0202 */
[----:B------:R3:W-:Y:S01]  /*f3b0*/  @!P5 ST.E.64 desc[UR36][R10.64], R54 ;  /* 0x000000360a00d985 */ /* 0x0007e2000c101b24 */
[----:B------:R-:W-:Y:S02]  /*f3c0*/  @!P1 LEA.HI R16, R16, R16, RZ, 0x1 ;  /* 0x0000001010109211 */ /* 0x000fe400078f08ff */
[C---:B------:R-:W-:Y:S01]  /*f3d0*/  VIADD R15, R0.reuse, 0x60 ;  /* 0x00000060000f7836 */ /* 0x040fe20000000000 */
[----:B------:R4:W-:Y:S01]  /*f3e0*/  @!P6 ST.E.64 desc[UR36][R12.64], R58 ;  /* 0x0000003a0c00e985 */ /* 0x0009e2000c101b24 */
[----:B------:R-:W-:Y:S01]  /*f3f0*/  VIADD R17, R0, 0x68 ;  /* 0x0000006800117836 */ /* 0x000fe20000000000 */
[----:B------:R-:W-:Y:S02]  /*f400*/  @!P0 LEA.HI R18, R18, R18, RZ, 0x1 ;  /* 0x0000001212128211 */ /* 0x000fe400078f08ff */
[----:B------:R-:W-:Y:S02]  /*f410*/  ISETP.GE.AND P6, PT, R15, UR4, PT ;  /* 0x000000040f007c0c */ /* 0x000fe4000bfc6270 */
[----:B------:R-:W-:-:S02]  /*f420*/  ISETP.GE.AND P5, PT, R17, UR4, PT ;  /* 0x0000000411007c0c */ /* 0x000fc4000bfa6270 */
[----:B0-----:R-:W-:Y:S01]  /*f430*/  @!P1 LOP3.LUT R5, R16, 0xfffffffe, RZ, 0xc0, !PT ;  /* 0xfffffffe10059812 */ /* 0x001fe200078ec0ff */
[----:B------:R-:W-:Y:S01]  /*f440*/  VIADD R16, R0, 0x80 ;  /* 0x0000008000107836 */ /* 0x000fe20000000000 */
[----:B-1----:R-:W-:Y:S01]  /*f450*/  @!P0 LOP3.LUT R7, R18, 0xfffffffe, RZ, 0xc0, !PT ;  /* 0xfffffffe12078812 */ /* 0x002fe200078ec0ff */
[----:B------:R-:W-:Y:S01]  /*f460*/  VIADD R18, R0, 0x88 ;  /* 0x0000008800127836 */ /* 0x000fe20000000000 */
        /* <DEDUP_REMOVED lines=10> */
[----:B------:R-:W-:Y:S01]  /*f510*/  @!P6 LOP3.LUT R15, R15, 0xfffffffe, RZ, 0xc0, !PT ;  /* 0xfffffffe0f0fe812 */ /* 0x000fe200078ec0ff */
[C---:B------:R-:W-:Y:S01]  /*f520*/  VIADD R14, R0.reuse, 0x90 ;  /* 0x00000090000e7836 */ /* 0x040fe20000000000 */
[----:B------:R-:W-:Y:S02]  /*f530*/  @!P5 LOP3.LUT R17, R17, 0xfffffffe, RZ, 0xc0, !PT ;  /* 0xfffffffe1111d812 */ /* 0x000fe400078ec0ff */
[----:B---3--:R-:W-:Y:S01]  /*f540*/  @!P4 LOP3.LUT R11, R19, 0xfffffffe, RZ, 0xc0, !PT ;  /* 0xfffffffe130bc812 */ /* 0x008fe200078ec0ff */
[----:B------:R-:W-:Y:S01]  /*f550*/  VIADD R19, R0, 0xa8 ;  /* 0x000000a800137836 */ /* 0x000fe20000000000 */
[----:B----4-:R-:W-:Y:S01]  /*f560*/  @!P3 LOP3.LUT R13, R20, 0xfffffffe, RZ, 0xc0, !PT ;  /* 0xfffffffe140db812 */ /* 0x010fe200078ec0ff */
[----:B------:R-:W-:Y:S01]  /*f570*/  VIADD R20, R0, 0xb0 ;  /* 0x000000b000147836 */ /* 0x000fe20000000000 */
[----:B------:R-:W-:Y:S01]  /*f580*/  ISETP.GE.AND P0, PT, R16, UR4, PT ;  /* 0x0000000410007c0c */ /* 0x000fe2000bf06270 */
[----:B0-----:R-:W-:Y:S01]  /*f590*/  @!P2 IMAD.WIDE R4, R9, 0x4, R2 ;  /* 0x000000040904a825 */ /* 0x001fe200078e0202 */
[----:B------:R-:W-:-:S03]  /*f5a0*/  ISETP.GE.AND P1, PT, R18, UR4, PT ;  /* 0x0000000412007c0c */ /* 0x000fc6000bf26270 */
        /* <DEDUP_REMOVED lines=15> */
[----:B------:R-:W-:Y:S01]  /*f6a0*/  @!P1 LEA.HI R18, R18, R18, RZ, 0x1 ;  /* 0x0000001212129211 */ /* 0x000fe200078f08ff */
[----:B------:R-:W-:Y:S01]  /*f6b0*/  VIADD R0, R0, 0xb8 ;  /* 0x000000b800007836 */ /* 0x000fe20000000000 */
[----:B------:R-:W-:Y:S02]  /*f6c0*/  ISETP.GE.AND P3, PT, R15, UR4, PT ;  /* 0x000000040f007c0c */ /* 0x000fe4000bf66270 */
[----:B------:R-:W-:-:S02]  /*f6d0*/  ISETP.GE.AND P4, PT, R17, UR4, PT ;  /* 0x0000000411007c0c */ /* 0x000fc4000bf86270 */
        /* <DEDUP_REMOVED lines=33> */
.L_x_4328:
        /* <DEDUP_REMOVED lines=33> */
[----:B------:R-:W-:Y:S01]  /*fb00*/  IMAD.U32 R3, RZ, RZ, UR5 ;  /* 0x00000005ff037e24 */ /* 0x000fe2000f8e00ff */
[----:B------:R-:W-:Y:S01]  /*fb10*/  SHF.R.S32.HI R4, RZ, 0x1f, R9 ;  /* 0x0000001fff047819 */ /* 0x000fe20000011409 */
[----:B------:R-:W-:Y:S01]  /*fb20*/  IMAD.U32 R2, RZ, RZ, UR4 ;  /* 0x00000004ff027e24 */ /* 0x000fe2000f8e00ff */
        /* <DEDUP_REMOVED lines=26> */
.L_x_4239:
        /* <DEDUP_REMOVED lines=18> */
.L_x_4331:
[----:B------:R-:W-:Y:S01]  /*fdf0*/  ULDC UR7, c[0x0][0xc50] ;  /* 0x0003140000077ab9 */ /* 0x000fe20000000800 */
[----:B------:R-:W-:Y:S01]  /*fe00*/  UMOV UR41, UR6 ;  /* 0x0000000600297c82 */ /* 0x000fe20008000000 */
[----:B------:R-:W-:-:S11]  /*fe10*/  UISETP.NE.AND UP0, UPT, UR7, 0x1, UPT ;  /* 0x000000010700788c */ /* 0x000fd6000bf05270 */
[----:B------:R-:W-:Y:S01]  /*fe20*/  @UP0 ULDC UR4, c[0x0][0xc54] ;  /* 0x0003150000040ab9 */ /* 0x000fe20000000800 */
[----:B------:R-:W-:Y:S01]  /*fe30*/  @UP0 ULDC UR8, c[0x0][0xc58] ;  /* 0x0003160000080ab9 */ /* 0x000fe20000000800 */
[----:B------:R-:W-:-:S04]  /*fe40*/  UIMAD.WIDE.U32 UR4, UR6, UR4, URZ ;  /* 0x00000004060472a5 */ /* 0x000fc8000f8e003f */
[----:B------:R-:W-:-:S12]  /*fe50*/  @UP0 USHF.R.U32.HI UR41, URZ, UR8, UR5 ;  /* 0x000000083f290299 */ /* 0x000fd80008011605 */
.L_x_4332:
        /* <DEDUP_REMOVED lines=8> */
[----:B------:R-:W-:Y:S01]  /*fee0*/  IMAD.MOV.U32 R22, RZ, RZ, RZ ;  /* 0x000000ffff167224 */ /* 0x000fe200078e00ff */
        /* <DEDUP_REMOVED lines=9> */
[----:B------:R-:W-:-:S03]  /*ff80*/  UISETP.NE.AND UP1, UPT, UR4, 0x1, UPT ;  /* 0x000000010400788c */ /* 0x000fc6000bf25270 */
[----:B------:R-:W-:Y:S01]  /*ff90*/  ULDC.64 UR4, c[0x0][0x418] ;  /* 0x0001060000047ab9 */ /* 0x000fe20000000a00 */
[----:B------:R-:W-:Y:S02]  /*ffa0*/  UP2UR UR50, UPR, URZ, 0x2 ;  /* 0x000000023f327883 */ /* 0x000fe40008000000 */
[----:B------:R-:W-:-:S03]  /*ffb0*/  UISETP.NE.U32.AND UP0, UPT, UR4, URZ, UPT ;  /* 0x0000003f0400728c */ /* 0x000fc6000bf05070 */
[----:B------:R-:W-:Y:S01]  /*ffc0*/  ULDC UR4, c[0x0][0x424] ;  /* 0x0001090000047ab9 */ /* 0x000fe20000000800 */
[----:B------:R-:W-:Y:S01]  /*ffd0*/  UISETP.NE.AND.EX UP0, UPT, UR5, URZ, UPT, UP0 ;  /* 0x0000003f0500728c */ /* 0x000fe2000bf05300 */
[----:B------:R-:W-:Y:S02]  /*ffe0*/  @UP1 ULDC UR9, c[0x0][0x450] ;  /* 0x0001140000091ab9 */ /* 0x000fe40000000800 */
[----:B------:R-:W-:Y:S01]  /*fff0*/  @UP1 ULDC UR5, c[0x0][0x44c] ;  /* 0x0001130000051ab9 */ /* 0x000fe20000000800 */
[----:B------:R-:W-:-:S04]  /*10000*/  USEL UR43, UR4, 0x1, UP0 ;  /* 0x00000001042b7887 */ /* 0x000fc80008000000 */
[----:B------:R-:W-:Y:S02]  /*10010*/  UIMAD UR7, UR43, UR6, 0x5f ;  /* 0x0000005f2b0774a4 */ /* 0x000fe4000f8e0206 */
[----:B------:R-:W-:Y:S02]  /*10020*/  UIMAD UR43, UR43, UR6, URZ ;  /* 0x000000062b2b72a4 */ /* 0x000fe4000f8e023f */
[----:B------:R-:W-:Y:S02]  /*10030*/  UIMAD.WIDE UR6, UR7, 0x2aaaaaab, URZ ;  /* 0x2aaaaaab070678a5 */ /* 0x000fe4000f8e023f */
[----:B-1----:R-:W-:Y:S02]  /*10040*/  USHF.L.U32 UR42, UR42, 0x7, URZ ;  /* 0x000000072a2a7899 */ /* 0x002fe4000800063f */
[----:B------:R-:W-:Y:S02]  /*10050*/  USHF.R.U32.HI UR44, URZ, 0x1f, UR7 ;  /* 0x0000001f3f2c7899 */ /* 0x000fe40008011607 */
[----:B------:R-:W-:-:S02]  /*10060*/  UIADD3 UR8, UR42, 0x7f, URZ ;  /* 0x0000007f2a087890 */ /* 0x000fc4000fffe03f */
[----:B------:R-:W-:Y:S02]  /*10070*/  ULEA.HI.SX32 UR44, UR7, UR44, 0x1c ;  /* 0x0000002c072c7291 */ /* 0x000fe4000f8fe23f */
[----:B------:R-:W-:-:S04]  /*10080*/  UIMAD.WIDE.U32 UR4, UR8, UR5, URZ ;  /* 0x00000005080472a5 */ /* 0x000fc8000f8e003f */
[----:B------:R-:W-:Y:S02]  /*10090*/  @UP1 USHF.R.U32.HI UR8, URZ, UR9, UR5 ;  /* 0x000000093f081299 */ /* 0x000fe40008011605 */
[----:B------:R-:W-:Y:S01]  /*100a0*/  UIADD3 UR9, UR43, 0x1, -UR10 ;  /* 0x000000012b097890 */ /* 0x000fe2000fffe80a */
[----:B------:R-:W-:Y:S02]  /*100b0*/  ULDC.64 UR4, c[0x0][0x9e0] ;  /* 0x0002780000047ab9 */ /* 0x000fe40000000a00 */
[----:B------:R-:W-:Y:S02]  /*100c0*/  UISETP.GE.AND UP0, UPT, UR5, 0x1, UPT ;  /* 0x000000010500788c */ /* 0x000fe4000bf06270 */
[----:B------:R-:W-:-:S04]  /*100d0*/  UIADD3 UR9, UR9, UR8, URZ ;  /* 0x0000000809097290 */ /* 0x000fc8000fffe03f */
[----:B------:R-:W-:Y:S01]  /*100e0*/  PLOP3.LUT P1, PT, PT, PT, UP0, 0x80, 0x0 ;  /* 0x000000000000781c */ /* 0x000fe20003f2f008 */
[----:B------:R-:W-:-:S12]  /*100f0*/  UIADD3 UR4, UR9, UR4, URZ ;  /* 0x0000000409047290 */ /* 0x000fd8000fffe03f */
[----:B0-----:R-:W-:Y:S05]  /*10100*/  @!P1 BRA `(.L_x_4334) ;  /* 0x0000000000449947 */ /* 0x001fea0003800000 */
        /* <DEDUP_REMOVED lines=10> */
.L_x_4335:
[----:B------:R-:W-:-:S11]  /*101b0*/  UISETP.NE.AND UP0, UPT, UR5, 0x1, UPT ;  /* 0x000000010500788c */ /* 0x000fd6000bf05270 */
[----:B------:R-:W-:Y:S02]  /*101c0*/  @UP0 ULDC.64 UR12, c[0x0][0x9e8] ;  /* 0x00027a00000c0ab9 */ /* 0x000fe40000000a00 */
[----:B------:R-:W-:-:S04]  /*101d0*/  UIMAD.WIDE.U32 UR6, UR8, UR12, URZ ;  /* 0x0000000c080672a5 */ /* 0x000fc8000f8e003f */
[----:B------:R-:W-:-:S12]  /*101e0*/  @UP0 USHF.R.U32.HI UR8, URZ, UR13, UR7 ;  /* 0x0000000d3f080299 */ /* 0x000fd80008011607 */
.L_x_4336:
[----:B------:R-:W-:-:S04]  /*101f0*/  UIMAD UR8, UR8, UR5, UR5 ;  /* 0x00000005080872a4 */ /* 0x000fc8000f8e0205 */
[----:B------:R-:W-:-:S04]  /*10200*/  UISETP.LT.AND UP0, UPT, UR4, UR8, UPT ;  /* 0x000000080400728c */ /* 0x000fc8000bf01270 */
[----:B------:R-:W-:-:S12]  /*10210*/  USEL UR4, UR4, UR8, UP0 ;  /* 0x0000000804047287 */ /* 0x000fd80008000000 */
.L_x_4334:
[----:B------:R-:W-:Y:S02]  /*10220*/  UISETP.NE.AND UP0, UPT, UR50, URZ, UPT ;  /* 0x0000003f3200728c */ /* 0x000fe4000bf05270 */
[----:B------:R-:W-:-:S03]  /*10230*/  UIADD3 UR6, UR4, 0x5f, URZ ;  /* 0x0000005f04067890 */ /* 0x000fc6000fffe03f */
[----:B------:R-:W-:Y:S01]  /*10240*/  UMOV UR4, UR42 ;  /* 0x0000002a00047c82 */ /* 0x000fe20008000000 */
[----:B------:R-:W-:-:S04]  /*10250*/  UIMAD.WIDE UR6, UR6, 0x2aaaaaab, URZ ;  /* 0x2aaaaaab060678a5 */ /* 0x000fc8000f8e023f */
[----:B------:R-:W-:Y:S01]  /*10260*/  USHF.R.U32.HI UR45, URZ, 0x1f, UR7 ;  /* 0x0000001f3f2d7899 */ /* 0x000fe20008011607 */
[----:B------:R-:W-:Y:S02]  /*10270*/  @UP0 ULDC UR8, c[0x0][0x44c] ;  /* 0x0001130000080ab9 */ /* 0x000fe40000000800 */
[----:B------:R-:W-:Y:S01]  /*10280*/  @UP0 ULDC UR6, c[0x0][0x450] ;  /* 0x0001140000060ab9 */ /* 0x000fe20000000800 */
[----:B------:R-:W-:Y:S02]  /*10290*/  UIMAD.WIDE.U32 UR8, UR42, UR8, URZ ;  /* 0x000000082a0872a5 */ /* 0x000fe4000f8e003f */
[----:B------:R-:W-:Y:S02]  /*102a0*/  ULEA.HI.SX32 UR45, UR7, UR45, 0x1c ;  /* 0x0000002d072d7291 */ /* 0x000fe4000f8fe23f */
        /* <DEDUP_REMOVED lines=17> */
.L_x_4338:
[----:B------:R-:W-:-:S11]  /*103c0*/  UISETP.NE.AND UP0, UPT, UR5, 0x1, UPT ;  /* 0x000000010500788c */ /* 0x000fd6000bf05270 */
[----:B------:R-:W-:Y:S02]  /*103d0*/  @UP0 ULDC.64 UR10, c[0x0][0x9e8] ;  /* 0x00027a00000a0ab9 */ /* 0x000fe40000000a00 */
[----:B------:R-:W-:-:S04]  /*103e0*/  UIMAD.WIDE.U32 UR6, UR4, UR10, URZ ;  /* 0x0000000a040672a5 */ /* 0x000fc8000f8e003f */
[----:B------:R-:W-:-:S12]  /*103f0*/  @UP0 USHF.R.U32.HI UR4, URZ, UR11, UR7 ;  /* 0x0000000b3f040299 */ /* 0x000fd80008011607 */
.L_x_4339:
[----:B------:R-:W-:-:S04]  /*10400*/  UIMAD UR4, UR4, UR5, URZ ;  /* 0x00000005040472a4 */ /* 0x000fc8000f8e023f */
[----:B------:R-:W-:-:S04]  /*10410*/  UISETP.LT.AND UP0, UPT, UR8, UR4, UPT ;  /* 0x000000040800728c */ /* 0x000fc8000bf01270 */
[----:B------:R-:W-:-:S12]  /*10420*/  USEL UR8, UR8, UR4, !UP0 ;  /* 0x0000000408087287 */ /* 0x000fd8000c000000 */
.L_x_4337:
[----:B------:R-:W-:Y:S02]  /*10430*/  UIMAD.WIDE UR4, UR8, 0x2aaaaaab, URZ ;  /* 0x2aaaaaab080478a5 */ /* 0x000fe4000f8e023f */
[----:B------:R-:W-:Y:S02]  /*10440*/  USHF.R.U32.HI UR9, URZ, 0x10, UR47 ;  /* 0x000000103f097899 */ /* 0x000fe4000801162f */
[----:B------:R-:W-:Y:S02]  /*10450*/  USHF.R.U32.HI UR4, URZ, 0x1f, UR5 ;  /* 0x0000001f3f047899 */ /* 0x000fe40008011605 */
[----:B------:R-:W-:Y:S02]  /*10460*/  ULOP3.LUT UR47, UR47, 0xffff, URZ, 0xc0, !UPT ;  /* 0x0000ffff2f2f7892 */ /* 0x000fe4000f8ec03f */
[----:B------:R-:W-:Y:S01]  /*10470*/  ULEA.HI.SX32 UR4, UR5, UR4, 0x1c ;  /* 0x0000000405047291 */ /* 0x000fe2000f8fe23f */
        /* <DEDUP_REMOVED lines=39> */
.L_x_4340:
[----:B------:R-:W-:Y:S02]  /*106f0*/  UIMAD UR51, UR47, UR40, UR46 ;  /* 0x000000282f3372a4 */ /* 0x000fe4000f8e022e */
[----:B------:R-:W-:Y:S02]  /*10700*/  IMAD.U32 R0, RZ, RZ, UR40 ;  /* 0x00000028ff007e24 */ /* 0x000fe4000f8e00ff */
[----:B------:R-:W-:Y:S02]  /*10710*/  IMAD.MOV.U32 R28, RZ, RZ, 0x1 ;  /* 0x00000001ff1c7424 */ /* 0x000fe400078e00ff */
[----:B------:R-:W-:Y:S02]  /*10720*/  IMAD.MOV.U32 R6, RZ, RZ, 0x1 ;  /* 0x00000001ff067424 */ /* 0x000fe400078e00ff */
[----:B------:R-:W-:-:S05]  /*10730*/  IMAD.U32 R19, RZ, RZ, UR51 ;  /* 0x00000033ff137e24 */ /* 0x000fca000f8e00ff */
[----:B------:R-:W-:Y:S01]  /*10740*/  VIADDMNMX R19, R19, R0, UR12, PT ;  /* 0x0000000c13137e46 */ /* 0x000fe2000b800100 */
[----:B------:R-:W-:-:S03]  /*10750*/  IMAD.MOV.U32 R0, RZ, RZ, RZ ;  /* 0x000000ffff007224 */ /* 0x000fc600078e00ff */
        /* <DEDUP_REMOVED lines=25> */
.L_x_4341:
        /* <DEDUP_REMOVED lines=19> */
[----:B-1---5:R-:W-:Y:S05]  /*10a20*/  CALL.ABS.NOINC R2 ;  /* 0x0000000002007343 */ /* 0x022fea0003c00000 */
.L_x_4343:
[----:B------:R0:W1:Y:S01]  /*10a30*/  LDC.64 R2, c[0x4][R16] ;  /* 0x0100000010027b82 */ /* 0x0000620000000a00 */
[----:B------:R-:W-:Y:S01]  /*10a40*/  ULDC.64 UR4, c[0x4][0x138] ;  /* 0x01004e0000047ab9 */ /* 0x000fe20000000a00 */
[----:B------:R-:W-:Y:S01]  /*10a50*/  ULDC.64 UR6, c[0x4][0x140] ;  /* 0x0100500000067ab9 */ /* 0x000fe20000000a00 */
[----:B------:R-:W-:Y:S02]  /*10a60*/  IMAD.U32 R4, RZ, RZ, UR4 ;  /* 0x00000004ff047e24 */ /* 0x000fe4000f8e00ff */
        /* <DEDUP_REMOVED lines=11> */
.L_x_4342:
[----:B------:R-:W0:Y:S01]  /*10b20*/  LDC.64 R2, c[0x0][0x9f8] ;  /* 0x00027e00ff027b82 */ /* 0x000e220000000a00 */
[----:B------:R-:W-:-:S07]  /*10b30*/  IMAD.MOV.U32 R36, RZ, RZ, R26 ;  /* 0x000000ffff247224 */ /* 0x000fce00078e001a */
        /* <DEDUP_REMOVED lines=15> */
[----:B------:R-:W-:-:S04]  /*10c30*/  IMAD R5, R31, 0x60, R37 ;  /* 0x000000601f057824 */ /* 0x000fc800078e0225 */
[C---:B-----5:R-:W-:Y:S01]  /*10c40*/  IMAD.IADD R10, R5.reuse, 0x1, R22 ;  /* 0x00000001050a7824 */ /* 0x060fe200078e0216 */
[----:B------:R-:W-:Y:S01]  /*10c50*/  ISETP.GE.AND P0, PT, R5, UR43, PT ;  /* 0x0000002b05007c0c */ /* 0x000fe2000bf06270 */
[----:B0-----:R-:W0:Y:S01]  /*10c60*/  @P1 LDC R3, c[0x0][0x434] ;  /* 0x00010d00ff031b82 */ /* 0x001e220000000800 */
[----:B------:R-:W-:Y:S01]  /*10c70*/  @P1 LOP3.LUT R16, R16, 0x20, RZ, 0xfc, !PT ;  /* 0x0000002010101812 */ /* 0x000fe200078efcff */
[----:B------:R-:W-:Y:S01]  /*10c80*/  IMAD.MOV.U32 R9, RZ, RZ, R10 ;  /* 0x000000ffff097224 */ /* 0x000fe200078e000a */
[----:B------:R-:W-:-:S05]  /*10c90*/  ISETP.GT.U32.OR P0, PT, R37, 0x5f, P0 ;  /* 0x0000005f2500780c */ /* 0x000fca0000704470 */
[----:B------:R-:W1:Y:S08]  /*10ca0*/  @P1 LDC R11, c[0x0][0x438] ;  /* 0x00010e00ff0b1b82 */ /* 0x000e700000000800 */
[----:B------:R-:W3:Y:S08]  /*10cb0*/  @!P0 LDC.64 R6, c[0x0][0x428] ;  /* 0x00010a00ff068b82 */ /* 0x000ef00000000a00 */
[----:B------:R-:W4:Y:S01]  /*10cc0*/  @!P0 LDC.64 R4, c[0x0][0x418] ;  /* 0x00010600ff048b82 */ /* 0x000f220000000a00 */
[----:B0-----:R-:W-:-:S05]  /*10cd0*/  @P1 IMAD.HI.U32 R0, R10, R3, RZ ;  /* 0x000000030a001227 */ /* 0x001fca00078e00ff */
[----:B-1----:R-:W-:-:S04]  /*10ce0*/  @P1 SHF.R.U32.HI R9, RZ, R11, R0 ;  /* 0x0000000bff091219 */ /* 0x002fc80000011600 */
[--C-:B------:R-:W-:Y:S01]  /*10cf0*/  @!P0 SHF.R.S32.HI R3, RZ, 0x1f, R9.reuse ;  /* 0x0000001fff038819 */ /* 0x100fe20000011409 */
[----:B------:R-:W-:Y:S01]  /*10d00*/  @!P0 IMAD.MOV.U32 R2, RZ, RZ, R9 ;  /* 0x000000ffff028224 */ /* 0x000fe200078e0009 */
[----:B------:R-:W-:Y:S01]  /*10d10*/  LOP3.LUT R16, R16, 0xfffffffb, RZ, 0xc0, !PT ;  /* 0xfffffffb10107812 */ /* 0x000fe200078ec0ff */
[----:B------:R-:W-:Y:S01]  /*10d20*/  UMOV UR5, 0xffffffff ;  /* 0xffffffff00057882 */ /* 0x000fe20000000000 */
[----:B--2---:R-:W-:Y:S01]  /*10d30*/  SHF.R.S32.HI R12, RZ, 0x1f, R36 ;  /* 0x0000001fff0c7819 */ /* 0x004fe20000011424 */
[----:B---3--:R-:W-:-:S04]  /*10d40*/  @!P0 IMAD.WIDE.U32 R2, R36, R6, R2 ;  /* 0x0000000624028225 */ /* 0x008fc800078e0002 */
[----:B------:R-:W-:Y:S01]  /*10d50*/  @!P0 IMAD R0, R12, R6, RZ ;  /* 0x000000060c008224 */ /* 0x000fe200078e02ff */
[----:B----4-:R-:W-:Y:S01]  /*10d60*/  @!P0 LEA R4, P1, R2, R4, 0x2 ;  /* 0x0000000402048211 */ /* 0x010fe200078210ff */
[----:B------:R0:W-:Y:S02]  /*10d70*/  STL [R1], R12 ;  /* 0x0000000c01007387 */ /* 0x0001e40000100800 */
[----:B------:R-:W-:-:S04]  /*10d80*/  @!P0 IMAD R7, R36, R7, R0 ;  /* 0x0000000724078224 */ /* 0x000fc800078e0200 */
[----:B------:R-:W-:-:S05]  /*10d90*/  @!P0 IMAD.IADD R0, R3, 0x1, R7 ;  /* 0x0000000103008824 */ /* 0x000fca00078e0207 */
[----:B------:R-:W-:Y:S01]  /*10da0*/  @!P0 LEA.HI.X R5, R2, R5, R0, 0x2, P1 ;  /* 0x0000000502058211 */ /* 0x000fe200008f1400 */
[----:B------:R-:W-:-:S06]  /*10db0*/  IMAD.MOV.U32 R0, RZ, RZ, RZ ;  /* 0x000000ffff007224 */ /* 0x000fcc00078e00ff */
[----:B------:R1:W5:Y:S02]  /*10dc0*/  @!P0 LDG.E R0, desc[UR36][R4.64] ;  /* 0x0000002404008981 */ /* 0x000364000c1e1900 */
[----:B-1----:R-:W-:-:S05]  /*10dd0*/  IMAD.SHL.U32 R4, R25, 0x8, RZ ;  /* 0x0000000819047824 */ /* 0x002fca00078e00ff */
[----:B------:R-:W-:-:S04]  /*10de0*/  LOP3.LUT R23, R4, 0x38, RZ, 0xc0, !PT ;  /* 0x0000003804177812 */ /* 0x000fc800078ec0ff */
[C---:B------:R-:W-:Y:S02]  /*10df0*/  ISETP.GE.AND P2, PT, R23.reuse, UR4, PT ;  /* 0x0000000417007c0c */ /* 0x040fe4000bf46270 */
[C---:B------:R-:W-:Y:S02]  /*10e00*/  LOP3.LUT R34, R23.reuse, 0x40, RZ, 0xfc, !PT ;  /* 0x0000004017227812 */ /* 0x040fe400078efcff */
[----:B------:R-:W-:Y:S02]  /*10e10*/  LOP3.LUT R33, R23, 0x80, RZ, 0xfc, !PT ;  /* 0x0000008017217812 */ /* 0x000fe400078efcff */
[----:B------:R-:W-:Y:S02]  /*10e20*/  ISETP.GE.AND P1, PT, R34, UR4, PT ;  /* 0x0000000422007c0c */ /* 0x000fe4000bf26270 */
[----:B------:R-:W-:-:S05]  /*10e30*/  ISETP.GE.AND P0, PT, R33, UR4, PT ;  /* 0x0000000421007c0c */ /* 0x000fca000bf06270 */
[----:B------:R-:W-:-:S04]  /*10e40*/  @P2 LOP3.LUT R16, R16, 0x4, RZ, 0xfc, !PT ;  /* 0x0000000410102812 */ /* 0x000fc800078efcff */
[----:B------:R-:W-:-:S04]  /*10e50*/  LOP3.LUT R16, R16, 0xfffffffe, RZ, 0xc0, !PT ;  /* 0xfffffffe10107812 */ /* 0x000fc800078ec0ff */
[----:B------:R-:W-:-:S04]  /*10e60*/  LOP3.LUT R16, R16, 0xfffffffd, RZ, 0xc0, !PT ;  /* 0xfffffffd10107812 */ /* 0x000fc800078ec0ff */
[----:B------:R-:W-:-:S04]  /*10e70*/  @P1 LOP3.LUT R16, R16, 0x2, RZ, 0xfc, !PT ;  /* 0x0000000210101812 */ /* 0x000fc800078efcff */
[----:B------:R-:W-:Y:S01]  /*10e80*/  @P0 LOP3.LUT R16, R16, 0x1, RZ, 0xfc, !PT ;  /* 0x0000000110100812 */ /* 0x000fe200078efcff */
[----:B0-----:R-:W-:Y:S06]  /*10e90*/  BRA.DIV UR5, `(.L_x_4344) ;  /* 0x0000003205707947 */ /* 0x001fec000b800000 */
.L_x_4386:
[----:B------:R-:W2:Y:S01]  /*10ea0*/  LDL R2, [R1+0x4] ;  /* 0x0000040001027983 */ /* 0x000ea20000100800 */
[----:B------:R-:W-:Y:S01]  /*10eb0*/  ISETP.GT.U32.AND P1, PT, R37, 0x5f, PT ;  /* 0x0000005f2500780c */ /* 0x000fe20003f24070 */
[----:B------:R-:W-:Y:S01]  /*10ec0*/  IMAD.U32 R35, RZ, RZ, UR41 ;  /* 0x00000029ff237e24 */ /* 0x000fe2000f8e00ff */
[----:B------:R-:W-:Y:S01]  /*10ed0*/  LOP3.LUT R16, R16, 0xfffffff7, RZ, 0xc0, !PT ;  /* 0xfffffff710107812 */ /* 0x000fe200078ec0ff */
[----:B------:R-:W-:-:S03]  /*10ee0*/  IMAD.MOV R3, RZ, RZ, -R9 ;  /* 0x000000ffff037224 */ /* 0x000fc600078e0a09 */
[----:B------:R-:W-:Y:S01]  /*10ef0*/  SHF.R.S32.HI R35, RZ, 0x1f, R35 ;  /* 0x0000001fff237819 */ /* 0x000fe20000011423 */
[----:B------:R-:W-:-:S06]  /*10f00*/  IMAD R10, R17, R3, R10 ;  /* 0x00000003110a7224 */ /* 0x000fcc00078e020a */
        /* <DEDUP_REMOVED lines=9> */
.L_x_4345:
        /* <DEDUP_REMOVED lines=26> */
.L_x_4387:
[----:B------:R-:W-:Y:S01]  /*11140*/  ULDC.64 UR4, c[0x0][0x300] ;  /* 0x0000c00000047ab9 */ /* 0x000fe20000000a00 */
[----:B------:R-:W-:Y:S01]  /*11150*/  R2UR UR6, R35 ;  /* 0x00000000230672ca */ /* 0x000fe200000e0000 */
[----:B0-----:R-:W-:Y:S01]  /*11160*/  IMAD R3, R6, UR4, RZ ;  /* 0x0000000406037c24 */ /* 0x001fe2000f8e02ff */
[----:B------:R-:W-:Y:S01]  /*11170*/  SHF.R.U32.HI R27, RZ, 0x3, R8 ;  /* 0x00000003ff1b7819 */ /* 0x000fe20000011608 */
[----:B------:R-:W-:Y:S01]  /*11180*/  IMAD.MOV.U32 R6, RZ, RZ, -0x60 ;  /* 0xffffffa0ff067424 */ /* 0x000fe200078e00ff */
[----:B------:R-:W-:Y:S01]  /*11190*/  LOP3.LUT P3, RZ, R16, 0x4, RZ, 0xc0, !PT ;  /* 0x0000000410ff7812 */ /* 0x000fe2000786c0ff */
[----:B------:R-:W-:Y:S01]  /*111a0*/  IMAD R7, R10, UR5, R3 ;  /* 0x000000050a077c24 */ /* 0x000fe2000f8e0203 */
[----:B------:R-:W-:Y:S01]  /*111b0*/  LOP3.LUT P2, RZ, R16, 0x2, RZ, 0xc0, !PT ;  /* 0x0000000210ff7812 */ /* 0x000fe2000784c0ff */
[----:B------:R-:W-:Y:S01]  /*111c0*/  IMAD.WIDE.U32 R2, R10, UR4, RZ ;  /* 0x000000040a027c25 */ /* 0x000fe2000f8e00ff */
[----:B------:R-:W-:Y:S01]  /*111d0*/  ULDC.64 UR4, c[0x0][0x310] ;  /* 0x0000c40000047ab9 */ /* 0x000fe20000000a00 */
[----:B------:R-:W-:-:S02]  /*111e0*/  LOP3.LUT P1, RZ, R16, 0x1, RZ, 0xc0, !PT ;  /* 0x0000000110ff7812 */ /* 0x000fc4000782c0ff */
[----:B------:R-:W-:Y:S02]  /*111f0*/  IMAD.IADD R3, R3, 0x1, R7 ;  /* 0x0000000103037824 */ /* 0x000fe400078e0207 */
[----:B------:R-:W-:Y:S02]  /*11200*/  IMAD R5, R5, UR4, RZ ;  /* 0x0000000405057c24 */ /* 0x000fe4000f8e02ff */
[----:B------:R-:W-:-:S04]  /*11210*/  IMAD.WIDE.U32 R2, R0, UR4, R2 ;  /* 0x0000000400027c25 */ /* 0x000fc8000f8e0002 */
[----:B------:R-:W-:Y:S01]  /*11220*/  IMAD R5, R0, UR5, R5 ;  /* 0x0000000500057c24 */ /* 0x000fe2000f8e0205 */
[----:B------:R-:W-:Y:S01]  /*11230*/  ULDC.64 UR4, c[0x0][0x308] ;  /* 0x0000c20000047ab9 */ /* 0x000fe20000000a00 */
[----:B------:R-:W-:Y:S02]  /*11240*/  IMAD R6, R31, R6, UR43 ;  /* 0x0000002b1f067e24 */ /* 0x000fe4000f8e0206 */
[----:B------:R-:W-:Y:S02]  /*11250*/  IMAD.IADD R3, R3, 0x1, R5 ;  /* 0x0000000103037824 */ /* 0x000fe400078e0205 */
[----:B------:R-:W-:Y:S01]  /*11260*/  IMAD.U32 R5, RZ, RZ, UR4 ;  /* 0x00000004ff057e24 */ /* 0x000fe2000f8e00ff */
[----:B------:R-:W-:Y:S01]  /*11270*/  UIMAD UR4, UR6, UR4, URZ ;  /* 0x00000004060472a4 */ /* 0x000fe2000f8e023f */
[----:B------:R-:W-:Y:S02]  /*11280*/  IMAD.IADD R6, R6, 0x1, -R27 ;  /* 0x0000000106067824 */ /* 0x000fe400078e0a1b */
[----:B------:R-:W-:Y:S01]  /*11290*/  IMAD.WIDE.U32 R2, R5, UR41, R2 ;  /* 0x0000002905027c25 */ /* 0x000fe2000f8e0002 */
[----:B------:R-:W-:Y:S01]  /*112a0*/  UIMAD UR4, UR41, UR5, UR4 ;  /* 0x00000005290472a4 */ /* 0x000fe2000f8e0204 */
[----:B------:R-:W-:-:S02]  /*112b0*/  ULDC.64 UR6, c[0x0][0x2e8] ;  /* 0x0000ba0000067ab9 */ /* 0x000fc40000000a00 */
[----:B------:R-:W-:Y:S01]  /*112c0*/  IMAD.SHL.U32 R30, R8, 0x8, RZ ;  /* 0x00000008081e7824 */ /* 0x000fe200078e00ff */
[----:B------:R-:W-:Y:S02]  /*112d0*/  LEA R0, P0, R2, UR6, 0x1 ;  /* 0x0000000602007c11 */ /* 0x000fe4000f8008ff */
[----:B------:R-:W-:Y:S01]  /*112e0*/  VIADD R7, R3, UR4 ;  /* 0x0000000403077c36 */ /* 0x000fe20008000000 */
[----:B------:R-:W-:Y:S01]  /*112f0*/  LOP3.LUT R3, R4, 0x1c0, RZ, 0xc0, !PT ;  /* 0x000001c004037812 */ /* 0x000fe200078ec0ff */
[----:B------:R-:W-:-:S03]  /*11300*/  UMOV UR4, 0xffffffff ;  /* 0xffffffff00047882 */ /* 0x000fc60000000000 */
[----:B------:R-:W-:Y:S02]  /*11310*/  LOP3.LUT R4, R3, 0x38, R4, 0xf8, !PT ;  /* 0x0000003803047812 */ /* 0x000fe400078ef804 */
[----:B------:R-:W-:Y:S02]  /*11320*/  LEA.HI.X R7, R2, UR7, R7, 0x1, P0 ;  /* 0x0000000702077c11 */ /* 0x000fe400080f0c07 */
        /* <DEDUP_REMOVED lines=9> */
[----:B------:R-:W-:Y:S04]  /*113c0*/  SHFL.IDX PT, R8, R7, 0x2, 0x181f ;  /* 0x00581f0007087f89 */ /* 0x000fe800000e0000 */
[----:B------:R-:W1:Y:S04]  /*113d0*/  SHFL.IDX PT, R14, R0, 0x2, 0x181f ;  /* 0x00581f00000e7f89 */ /* 0x000e6800000e0000 */
[----:B------:R-:W2:Y:S01]  /*113e0*/  SHFL.IDX PT, R10, R0, 0x3, 0x181f ;  /* 0x00781f00000a7f89 */ /* 0x000ea200000e0000 */
[----:B0-----:R-:W-:-:S05]  /*113f0*/  @P0 IMAD.WIDE.U32 R2, R23, 0x2, R2 ;  /* 0x0000000217020825 */ /* 0x001fca00078e0002 */
[----:B------:R-:W-:Y:S04]  /*11400*/  @P0 LDGSTS.E.BYPASS.LTC128B.128 [R9+0x1e400], desc[UR36][R2.64], !P3 ;  /* 0x1e40000002090fae */ /* 0x000fe8000d901d64 */
[----:B------:R-:W-:Y:S04]  /*11410*/  @P0 LDGSTS.E.BYPASS.LTC128B.128 [R9+0x21400], desc[UR36][R2.64+0x80], !P2 ;  /* 0x2140008002090fae */ /* 0x000fe8000d101d64 */
[----:B------:R0:W-:Y:S01]  /*11420*/  @P0 LDGSTS.E.BYPASS.LTC128B.128 [R9+0x24400], desc[UR36][R2.64+0x100], !P1 ;  /* 0x2440010002090fae */ /* 0x0001e2000c901d64 */
[----:B------:R-:W-:-:S03]  /*11430*/  ISETP.GE.AND P0, PT, R6, 0x11, PT ;  /* 0x000000110600780c */ /* 0x000fc60003f06270 */
[----:B0-----:R-:W0:Y:S01]  /*11440*/  SHFL.IDX PT, R9, R7, 0x3, 0x181f ;  /* 0x00781f0007097f89 */ /* 0x001e2200000e0000 */
[----:B-1----:R-:W-:-:S09]  /*11450*/  IMAD.MOV.U32 R2, RZ, RZ, R14 ;  /* 0x000000ffff027224 */ /* 0x002fd200078e000e */
[----:B------:R-:W-:Y:S01]  /*11460*/  @P0 LEA R21, R30, UR48, 0x1 ;  /* 0x000000301e150c11 */ /* 0x000fe2000f8e08ff */
[----:B------:R-:W-:Y:S01]  /*11470*/  @P0 IMAD.WIDE.U32 R4, R23, 0x2, R4 ;  /* 0x0000000217040825 */ /* 0x000fe200078e0004 */
[----:B------:R-:W1:Y:S03]  /*11480*/  SHFL.IDX PT, R14, R0, 0x4, 0x181f ;  /* 0x00981f00000e7f89 */ /* 0x000e6600000e0000 */
[----:B------:R-:W-:Y:S01]  /*11490*/  IMAD.MOV.U32 R3, RZ, RZ, R8 ;  /* 0x000000ffff037224 */ /* 0x000fe200078e0008 */
[----:B------:R-:W-:Y:S04]  /*114a0*/  @P0 LDGSTS.E.BYPASS.LTC128B.128 [R21+0x1ec00], desc[UR36][R4.64], !P3 ;  /* 0x1ec0000004150fae */ /* 0x000fe8000d901d64 */
[----:B------:R-:W-:Y:S04]  /*114b0*/  @P0 LDGSTS.E.BYPASS.LTC128B.128 [R21+0x21c00], desc[UR36][R4.64+0x80], !P2 ;  /* 0x21c0008004150fae */ /* 0x000fe8000d101d64 */
[----:B------:R2:W-:Y:S01]  /*114c0*/  @P0 LDGSTS.E.BYPASS.LTC128B.128 [R21+0x24c00], desc[UR36][R4.64+0x100], !P1 ;  /* 0x24c0010004150fae */ /* 0x0005e2000c901d64 */
[----:B------:R-:W-:-:S03]  /*114d0*/  ISETP.GE.AND P0, PT, R6, 0x21, PT ;  /* 0x000000210600780c */ /* 0x000fc60003f06270 */
[----:B------:R-:W3:Y:S04]  /*114e0*/  SHFL.IDX PT, R8, R7, 0x4, 0x181f ;  /* 0x00981f0007087f89 */ /* 0x000ee800000e0000 */
[----:B------:R-:W4:Y:S01]  /*114f0*/  SHFL.IDX PT, R7, R7, 0x5, 0x181f ;  /* 0x00b81f0007077f89 */ /* 0x000f2200000e0000 */
[----:B--2---:R-:W-:-:S05]  /*11500*/  IMAD.MOV.U32 R4, RZ, RZ, R10 ;  /* 0x000000ffff047224 */ /* 0x004fca00078e000a */
[----:B------:R-:W-:Y:S01]  /*11510*/  @P0 IMAD.WIDE.U32 R2, R23, 0x2, R2 ;  /* 0x0000000217020825 */ /* 0x000fe200078e0002 */
[----:B------:R-:W-:-:S03]  /*11520*/  @P0 LEA R25, R30, UR48, 0x1 ;  /* 0x000000301e190c11 */ /* 0x000fc6000f8e08ff */
[----:B0-----:R-:W-:Y:S02]  /*11530*/  IMAD.MOV.U32 R5, RZ, RZ, R9 ;  /* 0x000000ffff057224 */ /* 0x001fe400078e0009 */
[----:B------:R-:W-:Y:S04]  /*11540*/  @P0 LDGSTS.E.BYPASS.LTC128B.128 [R25+0x1f400], desc[UR36][R2.64], !P3 ;  /* 0x1f40000002190fae */ /* 0x000fe8000d901d64 */
[----:B------:R-:W-:Y:S04]  /*11550*/  @P0 LDGSTS.E.BYPASS.LTC128B.128 [R25+0x22400], desc[UR36][R2.64+0x80], !P2 ;  /* 0x2240008002190fae */ /* 0x000fe8000d101d64 */
[----:B------:R1:W-:Y:S01]  /*11560*/  @P0 LDGSTS.E.BYPASS.LTC128B.128 [R25+0x25400], desc[UR36][R2.64+0x100], !P1 ;  /* 0x2540010002190fae */ /* 0x0003e2000c901d64 */
[----:B------:R-:W-:Y:S01]  /*11570*/  ISETP.GE.AND P0, PT, R6, 0x31, PT ;  /* 0x000000310600780c */ /* 0x000fe20003f06270 */
[----:B-1----:R-:W-:-:S12]  /*11580*/  IMAD.MOV.U32 R2, RZ, RZ, R14 ;  /* 0x000000ffff027224 */ /* 0x002fd800078e000e */
[----:B------:R-:W-:Y:S01]  /*11590*/  @P0 IMAD.WIDE.U32 R4, R23, 0x2, R4 ;  /* 0x0000000217040825 */ /* 0x000fe200078e0004 */
[----:B------:R-:W-:Y:S01]  /*115a0*/  @P0 LEA R9, R30, UR48, 0x1 ;  /* 0x000000301e090c11 */ /* 0x000fe2000f8e08ff */
[----:B------:R0:W1:Y:S02]  /*115b0*/  SHFL.IDX PT, R14, R0, 0x5, 0x181f ;  /* 0x00b81f00000e7f89 */ /* 0x00006400000e0000 */
[----:B---3--:R-:W-:Y:S02]  /*115c0*/  IMAD.MOV.U32 R3, RZ, RZ, R8 ;  /* 0x000000ffff037224 */ /* 0x008fe400078e0008 */
        /* <DEDUP_REMOVED lines=8> */
[----:B-1--4-:R0:W-:Y:S02]  /*11650*/  @P0 LDGSTS.E.BYPASS.LTC128B.128 [R21+0x26400], desc[UR36][R2.64+0x100], !P1 ;  /* 0x2640010002150fae */ /* 0x0121e4000c901d64 */
.L_x_4401:
[----:B------:R-:W-:Y:S01]  /*11660*/  ISETP.GE.AND P0, PT, R6, 0x51, PT ;  /* 0x000000510600780c */ /* 0x000fe20003f06270 */
[----:B0-----:R-:W-:Y:S02]  /*11670*/  IMAD.MOV.U32 R2, RZ, RZ, R14 ;  /* 0x000000ffff027224 */ /* 0x001fe400078e000e */
[----:B------:R-:W-:-:S10]  /*11680*/  IMAD.MOV.U32 R3, RZ, RZ, R7 ;  /* 0x000000ffff037224 */ /* 0x000fd400078e0007 */
        /* <DEDUP_REMOVED lines=15> */
.L_x_4348:
        /* <DEDUP_REMOVED lines=30> */
.L_x_4349:
[----:B------:R-:W-:Y:S01]  /*11960*/  UISETP.NE.AND UP0, UPT, UR50, URZ, UPT ;  /* 0x0000003f3200728c */ /* 0x000fe2000bf05270 */
[----:B------:R-:W-:Y:S01]  /*11970*/  VIADD R7, R37, UR42 ;  /* 0x0000002a25077c36 */ /* 0x000fe20008000000 */
[----:B------:R-:W0:Y:S01]  /*11980*/  LDC R0, c[0x0][0x448] ;  /* 0x00011200ff007b82 */ /* 0x000e220000000800 */
[----:B------:R-:W-:Y:S01]  /*11990*/  IMAD.U32 R4, RZ, RZ, UR38 ;  /* 0x00000026ff047e24 */ /* 0x000fe2000f8e00ff */
[----:B------:R-:W-:Y:S01]  /*119a0*/  ULDC.64 UR4, c[0x0][0x2e0] ;  /* 0x0000b80000047ab9 */ /* 0x000fe20000000a00 */
[----:B------:R-:W-:Y:S01]  /*119b0*/  IMAD.U32 R3, RZ, RZ, UR49 ;  /* 0x00000031ff037e24 */ /* 0x000fe2000f8e00ff */
[----:B------:R-:W-:Y:S01]  /*119c0*/  PLOP3.LUT P0, PT, PT, PT, UP0, 0x80, 0x0 ;  /* 0x000000000000781c */ /* 0x000fe20003f0f008 */
[----:B------:R-:W-:Y:S02]  /*119d0*/  IMAD.MOV.U32 R2, RZ, RZ, R4 ;  /* 0x000000ffff027224 */ /* 0x000fe400078e0004 */
[----:B------:R-:W-:Y:S02]  /*119e0*/  IMAD R25, R25, UR4, RZ ;  /* 0x0000000419197c24 */ /* 0x000fe4000f8e02ff */
[----:B------:R-:W-:Y:S01]  /*119f0*/  @UP0 ULDC UR6, c[0x0][0x44c] ;  /* 0x0001130000060ab9 */ /* 0x000fe20000000800 */
[----:B------:R-:W-:Y:S01]  /*11a00*/  IMAD.WIDE.U32 R2, R26, UR4, R2 ;  /* 0x000000041a027c25 */ /* 0x000fe2000f8e0002 */
[----:B------:R-:W-:-:S03]  /*11a10*/  @UP0 ULDC UR4, c[0x0][0x450] ;  /* 0x0001140000040ab9 */ /* 0x000fc60000000800 */
[----:B------:R-:W-:Y:S02]  /*11a20*/  IMAD.U32 R5, RZ, RZ, UR39 ;  /* 0x00000027ff057e24 */ /* 0x000fe4000f8e00ff */
[----:B------:R-:W-:Y:S02]  /*11a30*/  IMAD.MOV.U32 R5, RZ, RZ, R7 ;  /* 0x000000ffff057224 */ /* 0x000fe400078e0007 */
[----:B------:R-:W-:Y:S01]  /*11a40*/  @P0 IMAD.HI.U32 R6, R7, UR6, RZ ;  /* 0x0000000607060c27 */ /* 0x000fe2000f8e00ff */
[----:B------:R-:W-:-:S03]  /*11a50*/  PLOP3.LUT P0, PT, PT, PT, UP0, 0x80, 0x0 ;  /* 0x000000000000781c */ /* 0x000fc60003f0f008 */
[----:B------:R-:W-:-:S04]  /*11a60*/  IMAD R25, R26, UR5, R25 ;  /* 0x000000051a197c24 */ /* 0x000fc8000f8e0219 */
[----:B------:R-:W-:-:S06]  /*11a70*/  IMAD.IADD R3, R3, 0x1, R25 ;  /* 0x0000000103037824 */ /* 0x000fcc00078e0219 */
[----:B------:R-:W-:Y:S01]  /*11a80*/  @P0 SHF.R.U32.HI R5, RZ, UR4, R6 ;  /* 0x00000004ff050c19 */ /* 0x000fe20008011606 */
[----:B------:R-:W-:-:S04]  /*11a90*/  ULDC.64 UR4, c[0x0][0x2d0] ;  /* 0x0000b40000047ab9 */ /* 0x000fc80000000a00 */
[----:B------:R-:W-:Y:S02]  /*11aa0*/  IMAD.MOV R4, RZ, RZ, -R5 ;  /* 0x000000ffff047224 */ /* 0x000fe400078e0a05 */
[----:B------:R-:W-:-:S04]  /*11ab0*/  IMAD.WIDE.U32 R2, R5, UR4, R2 ;  /* 0x0000000405027c25 */ /* 0x000fc8000f8e0002 */
[----:B0-----:R-:W-:Y:S01]  /*11ac0*/  IMAD R7, R0, R4, R7 ;  /* 0x0000000400077224 */ /* 0x001fe200078e0207 */
        /* <DEDUP_REMOVED lines=86> */
.L_x_4418:
[----:B------:R-:W-:Y:S01]  /*12030*/  VIADD R7, R7, 0x70 ;  /* 0x0000007007077836 */ /* 0x000fe20000000000 */
[----:B------:R-:W-:Y:S01]  /*12040*/  BSSY B0, `(.L_x_4351) ;  /* 0x000000d000007945 */ /* 0x000fe20003800000 */
[----:B-1----:R-:W-:Y:S02]  /*12050*/  IMAD.MOV.U32 R2, RZ, RZ, R14 ;  /* 0x000000ffff027224 */ /* 0x002fe400078e000e */
[----:B--2---:R-:W-:Y:S01]  /*12060*/  IMAD.MOV.U32 R3, RZ, RZ, R4 ;  /* 0x000000ffff037224 */ /* 0x004fe200078e0004 */
        /* <DEDUP_REMOVED lines=10> */
.L_x_4352:
[----:B------:R-:W-:Y:S05]  /*12110*/  BSYNC B0 ;  /* 0x0000000000007941 */ /* 0x000fea0003800000 */
.L_x_4351:
[----:B------:R-:W-:Y:S01]  /*12120*/  NOP ;  /* 0x0000000000007918 */ /* 0x000fe20000000000 */
[----:B------:R-:W-:Y:S01]  /*12130*/  SYNCS.ARRIVE.TRANS64.RED.A0T1 RZ, [UR48+0x30800], RZ ;  /* 0x030800ffffff79a7 */ /* 0x000fe20008200430 */
[----:B------:R-:W-:Y:S01]  /*12140*/  IMAD.MOV.U32 R0, RZ, RZ, 0x1 ;  /* 0x00000001ff007424 */ /* 0x000fe200078e00ff */
[----:B------:R-:W-:Y:S04]  /*12150*/  ARRIVES.LDGSTSBAR.64.TRANSCNT [UR48+0x30800] ;  /* 0x03080000ff0079b0 */ /* 0x000fe80008000ab0 */
[----:B------:R-:W-:Y:S01]  /*12160*/  SHF.L.U32 R0, R0, 0x1f, RZ ;  /* 0x0000001f00007819 */ /* 0x000fe200000006ff */
[----:B------:R-:W-:Y:S01]  /*12170*/  NOP ;  /* 0x0000000000007918 */ /* 0x000fe20000000000 */
[----:B------:R-:W-:Y:S01]  /*12180*/  SYNCS.ARRIVE.TRANS64.A1T0 RZ, [UR48+0x30800], RZ ;  /* 0x030800ffffff79a7 */ /* 0x000fe20008100030 */
[----:B------:R-:W-:Y:S01]  /*12190*/  VIADD R19, R19, 0xfffffffe ;  /* 0xfffffffe13137836 */ /* 0x000fe20000000000 */
[----:B------:R-:W1:Y:S02]  /*121a0*/  SYNCS.PHASECHK.TRANS64.TRYWAIT P0, [UR48+0x30820], R0 ;  /* 0x03082000ff0075a7 */ /* 0x000e640008000170 */
[----:B-1----:R-:W-:Y:S05]  /*121b0*/  @!P0 BRA `(.L_x_4353) ;  /* 0x00000030004c8947 */ /* 0x002fea0003800000 */
.L_x_4419:
[----:B------:R-:W-:Y:S01]  /*121c0*/  ISETP.GE.AND P0, PT, R19, UR51, PT ;  /* 0x0000003313007c0c */ /* 0x000fe2000bf06270 */
[----:B------:R-:W-:Y:S02]  /*121d0*/  IMAD.MOV.U32 R28, RZ, RZ, 0x1 ;  /* 0x00000001ff1c7424 */ /* 0x000fe400078e00ff */
[----:B------:R-:W-:-:S10]  /*121e0*/  IMAD.MOV.U32 R26, RZ, RZ, RZ ;  /* 0x000000ffff1a7224 */ /* 0x000fd400078e00ff */
[----:B------:R-:W-:Y:S05]  /*121f0*/  @!P0 BRA `(.L_x_4354) ;  /* 0x00000010003c8947 */ /* 0x000fea0003800000 */
[----:B0-----:R-:W0:Y:S01]  /*12200*/  S2R R2, SR_TID.X ;  /* 0x0000000000027919 */ /* 0x001e220000002100 */
[----:B------:R-:W-:Y:S01]  /*12210*/  UIADD3 UR4, UR47, 0x1, URZ ;  /* 0x000000012f047890 */ /* 0x000fe2000fffe03f */
[----:B------:R-:W-:Y:S01]  /*12220*/  LOP3.LUT R3, RZ, UR45, RZ, 0x33, !PT ;  /* 0x0000002dff037c12 */ /* 0x000fe2000f8e33ff */
[----:B------:R-:W-:Y:S01]  /*12230*/  BSSY B0, `(.L_x_4354) ;  /* 0x000010b000007945 */ /* 0x000fe20003800000 */
[----:B------:R-:W-:Y:S01]  /*12240*/  LOP3.LUT R5, RZ, UR44, RZ, 0x33, !PT ;  /* 0x0000002cff057c12 */ /* 0x000fe2000f8e33ff */
[----:B------:R-:W-:Y:S01]  /*12250*/  UIMAD UR4, UR4, UR40, URZ ;  /* 0x00000028040472a4 */ /* 0x000fe2000f8e023f */
[----:B------:R-:W-:Y:S02]  /*12260*/  IMAD.MOV.U32 R27, RZ, RZ, 0x1 ;  /* 0x00000001ff1b7424 */ /* 0x000fe400078e00ff */
[----:B------:R-:W-:-:S03]  /*12270*/  IMAD.MOV.U32 R25, RZ, RZ, RZ ;  /* 0x000000ffff197224 */ /* 0x000fc600078e00ff */
        /* <DEDUP_REMOVED lines=17> */
.L_x_4367:
[----:B------:R-:W2:Y:S01]  /*12390*/  LDL R8, [R1] ;  /* 0x0000000001087983 */ /* 0x000ea20000100800 */
[----:B------:R-:W0:Y:S01]  /*123a0*/  LDC R2, c[0x0][0x430] ;  /* 0x00010c00ff027b82 */ /* 0x000e220000000800 */
[----:B------:R-:W-:Y:S01]  /*123b0*/  ISETP.GT.U32.AND P5, PT, R37, 0x5f, PT ;  /* 0x0000005f2500780c */ /* 0x000fe20003fa4070 */
[----:B------:R-:W-:-:S12]  /*123c0*/  IMAD.MOV.U32 R9, RZ, RZ, R20 ;  /* 0x000000ffff097224 */ /* 0x000fd800078e0014 */
[----:B------:R-:W2:Y:S01]  /*123d0*/  @!P5 LDC.64 R4, c[0x0][0x428] ;  /* 0x00010a00ff04db82 */ /* 0x000ea20000000a00 */
[----:B0-----:R-:W-:-:S13]  /*123e0*/  ISETP.NE.AND P0, PT, R2, 0x1, PT ;  /* 0x000000010200780c */ /* 0x001fda0003f05270 */
[----:B------:R-:W0:Y:S08]  /*123f0*/  @P0 LDC R3, c[0x0][0x434] ;  /* 0x00010d00ff030b82 */ /* 0x000e300000000800 */
[----:B------:R-:W1:Y:S01]  /*12400*/  @P0 LDC R7, c[0x0][0x438] ;  /* 0x00010e00ff070b82 */ /* 0x000e620000000800 */
        /* <DEDUP_REMOVED lines=21> */
.L_x_4355:
[----:B------:R-:W-:Y:S01]  /*12560*/  LEA R19, R26, UR48, 0x3 ;  /* 0x000000301a137c11 */ /* 0x000fe2000f8e18ff */
[----:B------:R-:W-:Y:S01]  /*12570*/  BSSY B1, `(.L_x_4356) ;  /* 0x0000004000017945 */ /* 0x000fe20003800000 */
[----:B------:R-:W-:-:S04]  /*12580*/  SHF.L.U32 R2, R28, 0x1f, RZ ;  /* 0x0000001f1c027819 */ /* 0x000fc800000006ff */
[----:B------:R-:W0:Y:S02]  /*12590*/  SYNCS.PHASECHK.TRANS64.TRYWAIT P0, [R19+URZ+0x30840], R2 ;  /* 0x03084002130075a7 */ /* 0x000e24000800017f */
[----:B0-----:R-:W-:Y:S05]  /*125a0*/  @!P0 BRA `(.L_x_4357) ;  /* 0x0000002c00688947 */ /* 0x001fea0003800000 */
.L_x_4420:
[----:B------:R-:W-:Y:S05]  /*125b0*/  BSYNC B1 ;  /* 0x0000000000017941 */ /* 0x000fea0003800000 */
.L_x_4356:
        /* <DEDUP_REMOVED lines=38> */
[----:B------:R-:W0:Y:S02]  /*12820*/  SHFL.IDX PT, R14, R21, 0x1, 0x181f ;  /* 0x00381f00150e7f89 */ /* 0x000e2400000e0000 */
[----:B-1----:R-:W-:-:S05]  /*12830*/  IMAD.X R3, RZ, RZ, R3, P0 ;  /* 0x000000ffff037224 */ /* 0x002fca00000e0603 */
        /* <DEDUP_REMOVED lines=15> */
[----:B------:R-:W0:Y:S03]  /*12930*/  SHFL.IDX PT, R2, R21, 0x4, 0x181f ;  /* 0x00981f0015027f89 */ /* 0x000e2600000e0000 */
[----:B-1----:R-:W-:Y:S01]  /*12940*/  IMAD.X R7, RZ, RZ, R3, P0 ;  /* 0x000000ffff077224 */ /* 0x002fe200000e0603 */
[----:B------:R2:W-:Y:S04]  /*12950*/  LDGSTS.E.BYPASS.LTC128B.128 [R22+0x1f400], desc[UR36][R10.64], !P6 ;  /* 0x1f4000000a167fae */ /* 0x0005e8000f101d64 */
[----:B------:R-:W1:Y:S04]  /*12960*/  SHFL.IDX PT, R3, R24, 0x4, 0x181f ;  /* 0x00981f0018037f89 */ /* 0x000e6800000e0000 */
[----:B------:R2:W-:Y:S04]  /*12970*/  LDGSTS.E.BYPASS.LTC128B.128 [R22+0x22400], desc[UR36][R10.64+0x80], !P5 ;  /* 0x224000800a167fae */ /* 0x0005e8000e901d64 */
[----:B------:R2:W-:Y:S04]  /*12980*/  LDGSTS.E.BYPASS.LTC128B.128 [R22+0x25400], desc[UR36][R10.64+0x100], !P4 ;  /* 0x254001000a167fae */ /* 0x0005e8000e101d64 */
[----:B------:R2:W-:Y:S01]  /*12990*/  LDGSTS.E.BYPASS.LTC128B.128 [R22+0x1fc00], desc[UR36][R6.64], !P6 ;  /* 0x1fc0000006167fae */ /* 0x0005e2000f101d64 */
[----:B0-----:R-:W-:-:S03]  /*129a0*/  IADD3 R2, P0, R2, R12, RZ ;  /* 0x0000000c02027210 */ /* 0x001fc60007f1e0ff */
[----:B------:R2:W-:Y:S04]  /*129b0*/  LDGSTS.E.BYPASS.LTC128B.128 [R22+0x22c00], desc[UR36][R6.64+0x80], !P5 ;  /* 0x22c0008006167fae */ /* 0x0005e8000e901d64 */
[----:B------:R2:W-:Y:S01]  /*129c0*/  LDGSTS.E.BYPASS.LTC128B.128 [R22+0x25c00], desc[UR36][R6.64+0x100], !P4 ;  /* 0x25c0010006167fae */ /* 0x0005e2000e101d64 */
[----:B-1----:R-:W-:-:S03]  /*129d0*/  IMAD.X R3, RZ, RZ, R3, P0 ;  /* 0x000000ffff037224 */ /* 0x002fc600000e0603 */
[----:B------:R-:W0:Y:S04]  /*129e0*/  SHFL.IDX PT, R24, R24, 0x5, 0x181f ;  /* 0x00b81f0018187f89 */ /* 0x000e2800000e0000 */
[----:B------:R2:W-:Y:S04]  /*129f0*/  LDGSTS.E.BYPASS.LTC128B.128 [R22+0x20400], desc[UR36][R2.64], !P6 ;  /* 0x2040000002167fae */ /* 0x0005e8000f101d64 */
[----:B------:R2:W-:Y:S04]  /*12a00*/  LDGSTS.E.BYPASS.LTC128B.128 [R22+0x23400], desc[UR36][R2.64+0x80], !P5 ;  /* 0x2340008002167fae */ /* 0x0005e8000e901d64 */
[----:B------:R2:W-:Y:S02]  /*12a10*/  LDGSTS.E.BYPASS.LTC128B.128 [R22+0x26400], desc[UR36][R2.64+0x100], !P4 ;  /* 0x2640010002167fae */ /* 0x0005e4000e101d64 */
.L_x_4434:
[----:B--2---:R-:W-:Y:S01]  /*12a20*/  IMAD.SHL.U32 R2, R23, 0x2, RZ ;  /* 0x0000000217027824 */ /* 0x004fe200078e00ff */
[----:B------:R-:W-:-:S04]  /*12a30*/  LOP3.LUT P6, RZ, R16, 0x4, RZ, 0xc0, !PT ;  /* 0x0000000410ff7812 */ /* 0x000fc800078cc0ff */
[----:B------:R-:W-:-:S05]  /*12a40*/  IADD3 R2, P0, R14, R2, RZ ;  /* 0x000000020e027210 */ /* 0x000fca0007f1e0ff */
[----:B0-----:R-:W-:Y:S01]  /*12a50*/  IMAD.X R3, RZ, RZ, R24, P0 ;  /* 0x000000ffff037224 */ /* 0x001fe200000e0618 */
[----:B------:R-:W-:-:S04]  /*12a60*/  PLOP3.LUT P0, PT, PT, PT, PT, 0x80, 0x0 ;  /* 0x000000000000781c */ /* 0x000fc80003f0f070 */
[----:B------:R-:W-:Y:S01]  /*12a70*/  @!PT LDS RZ, [RZ] ;  /* 0x00000000fffff984 */ /* 0x000fe20000000800 */
[----:B------:R-:W-:Y:S01]  /*12a80*/  @!PT LDS RZ, [RZ] ;  /* 0x00000000fffff984 */ /* 0x000fe20000000800 */
[----:B------:R-:W-:Y:S01]  /*12a90*/  @!PT LDS RZ, [RZ] ;  /* 0x00000000fffff984 */ /* 0x000fe20000000800 */
[----:B------:R0:W-:Y:S04]  /*12aa0*/  LDGSTS.E.BYPASS.LTC128B.128 [R22+0x20c00], desc[UR36][R2.64], !P6 ;  /* 0x20c0000002167fae */ /* 0x0001e8000f101d64 */
[----:B------:R0:W-:Y:S04]  /*12ab0*/  LDGSTS.E.BYPASS.LTC128B.128 [R22+0x23c00], desc[UR36][R2.64+0x80], !P5 ;  /* 0x23c0008002167fae */ /* 0x0001e8000e901d64 */
[----:B------:R0:W-:Y:S01]  /*12ac0*/  LDGSTS.E.BYPASS.LTC128B.128 [R22+0x26c00], desc[UR36][R2.64+0x100], !P4 ;  /* 0x26c0010002167fae */ /* 0x0001e2000e101d64 */
[----:B------:R-:W-:Y:S01]  /*12ad0*/  NOP ;  /* 0x0000000000007918 */ /* 0x000fe20000000000 */
.L_x_4359:
        /* <DEDUP_REMOVED lines=10> */
.L_x_4360:
[----:B------:R1:W-:Y:S01]  /*12b80*/  SYNCS.ARRIVE.TRANS64.A1T0 RZ, [R19+URZ+0x30830], RZ ;  /* 0x030830ff13ff79a7 */ /* 0x0003e2000810003f */
[----:B------:R-:W-:Y:S05]  /*12b90*/  @!P5 BRA `(.L_x_4361) ;  /* 0x000000000004d947 */ /* 0x000fea0003800000 */
[----:B------:R-:W-:Y:S01]  /*12ba0*/  BPT.TRAP 0x1 ;  /* 0x000000040000795c */ /* 0x000fe20000300000 */
.L_x_4361:
[----:B0-----:R-:W-:Y:S01]  /*12bb0*/  SHF.L.U32 R3, R27, 0x1f, RZ ;  /* 0x0000001f1b037819 */ /* 0x001fe200000006ff */
[----:B------:R-:W-:Y:S01]  /*12bc0*/  BSSY B1, `(.L_x_4362) ;  /* 0x0000004000017945 */ /* 0x000fe20003800000 */
[----:B------:R-:W-:-:S04]  /*12bd0*/  LEA R6, R25, UR48, 0x3 ;  /* 0x0000003019067c11 */ /* 0x000fc8000f8e18ff */
[----:B------:R-:W0:Y:S02]  /*12be0*/  SYNCS.PHASECHK.TRANS64.TRYWAIT P0, [R6+URZ+0x30860], R3 ;  /* 0x03086003060075a7 */ /* 0x000e24000800017f */
[----:B0-----:R-:W-:Y:S05]  /*12bf0*/  @!P0 BRA `(.L_x_4363) ;  /* 0x0000002c00b88947 */ /* 0x001fea0003800000 */
.L_x_4435:
[----:B------:R-:W-:Y:S05]  /*12c00*/  BSYNC B1 ;  /* 0x0000000000017941 */ /* 0x000fea0003800000 */
.L_x_4362:
        /* <DEDUP_REMOVED lines=18> */
[----:B------:R-:W0:Y:S03]  /*12d30*/  SHFL.IDX PT, R14, R17, 0x2, 0x181f ;  /* 0x00581f00110e7f89 */ /* 0x000e2600000e0000 */
[----:B------:R-:W-:Y:S01]  /*12d40*/  IMAD.X R3, RZ, RZ, R8, P0 ;  /* 0x000000ffff037224 */ /* 0x000fe200000e0608 */
        /* <DEDUP_REMOVED lines=28> */
[----:B------:R0:W3:Y:S03]  /*12f10*/  SHFL.IDX PT, R14, R17, 0x5, 0x181f ;  /* 0x00b81f00110e7f89 */ /* 0x0000e600000e0000 */
[----:B--2---:R-:W-:Y:S01]  /*12f20*/  IMAD.X R3, RZ, RZ, R8, P0 ;  /* 0x000000ffff037224 */ /* 0x004fe200000e0608 */
[----:B------:R-:W-:Y:S01]  /*12f30*/  ISETP.LT.OR P0, PT, R0, 0x41, P3 ;  /* 0x000000410000780c */ /* 0x000fe20001f01670 */
[----:B------:R0:W2:-:S12]  /*12f40*/  SHFL.IDX PT, R8, R18, 0x5, 0x181f ;  /* 0x00b81f0012087f89 */ /* 0x00009800000e0000 */
[----:B------:R0:W-:Y:S01]  /*12f50*/  LDGSTS.E.BYPASS.LTC128B.128 [R7+0x2400], desc[UR36][R2.64], !P0 ;  /* 0x0240000002077fae */ /* 0x0001e2000c101d64 */
[----:B------:R-:W-:-:S13]  /*12f60*/  ISETP.LT.OR P0, PT, R0, 0x41, P2 ;  /* 0x000000410000780c */ /* 0x000fda0001701670 */
[----:B------:R0:W-:Y:S01]  /*12f70*/  LDGSTS.E.BYPASS.LTC128B.128 [R7+0x5400], desc[UR36][R2.64+0x80], !P0 ;  /* 0x0540008002077fae */ /* 0x0001e2000c101d64 */
[----:B------:R-:W-:-:S13]  /*12f80*/  ISETP.LT.OR P0, PT, R0, 0x41, P1 ;  /* 0x000000410000780c */ /* 0x000fda0000f01670 */
[----:B--23--:R0:W-:Y:S02]  /*12f90*/  LDGSTS.E.BYPASS.LTC128B.128 [R7+0x8400], desc[UR36][R2.64+0x100], !P0 ;  /* 0x0840010002077fae */ /* 0x00c1e4000c101d64 */
.L_x_4449:
        /* <DEDUP_REMOVED lines=21> */
[----:B------:R-:W-:-:S04]  /*130f0*/  IMAD R5, R4, UR5, R5 ;  /* 0x0000000504057c24 */ /* 0x000fc8000f8e0205 */
[----:B-1----:R-:W-:-:S07]  /*13100*/  IMAD.IADD R19, R3, 0x1, R5 ;  /* 0x0000000103137824 */ /* 0x002fce00078e0205 */
.L_x_4365:
        /* <DEDUP_REMOVED lines=10> */
.L_x_4366:
[----:B------:R-:W-:Y:S01]  /*131b0*/  R2UR UR4, R35 ;  /* 0x00000000230472ca */ /* 0x000fe200000e0000 */
[----:B------:R-:W-:Y:S01]  /*131c0*/  ULDC.64 UR6, c[0x0][0x330] ;  /* 0x0000cc0000067ab9 */ /* 0x000fe20000000a00 */
[----:B------:R-:W-:Y:S01]  /*131d0*/  IMAD.MOV.U32 R18, RZ, RZ, R2 ;  /* 0x000000ffff127224 */ /* 0x000fe200078e0002 */
[----:B------:R0:W-:Y:S01]  /*131e0*/  SYNCS.ARRIVE.TRANS64.A1T0 RZ, [R6+URZ+0x30850], RZ ;  /* 0x030850ff06ff79a7 */ /* 0x0001e2000810003f */
[----:B------:R-:W-:Y:S02]  /*131f0*/  IMAD.U32 R3, RZ, RZ, UR6 ;  /* 0x00000006ff037e24 */ /* 0x000fe4000f8e00ff */
[----:B------:R-:W-:Y:S02]  /*13200*/  VIADD R31, R31, 0xffffffff ;  /* 0xffffffff1f1f7836 */ /* 0x000fe40000000000 */
[----:B------:R-:W-:-:S04]  /*13210*/  IMAD.WIDE.U32 R18, R3, UR41, R18 ;  /* 0x0000002903127c25 */ /* 0x000fc8000f8e0012 */
[----:B------:R-:W-:Y:S01]  /*13220*/  VIADD R0, R0, 0x60 ;  /* 0x0000006000007836 */ /* 0x000fe20000000000 */
[----:B------:R-:W-:Y:S01]  /*13230*/  UIMAD UR4, UR4, UR6, URZ ;  /* 0x00000006040472a4 */ /* 0x000fe2000f8e023f */
[----:B------:R-:W-:Y:S02]  /*13240*/  VIADD R20, R20, 0xffffffa0 ;  /* 0xffffffa014147836 */ /* 0x000fe40000000000 */
[----:B------:R-:W-:Y:S01]  /*13250*/  IMAD.MOV.U32 R27, RZ, RZ, R28 ;  /* 0x000000ffff1b7224 */ /* 0x000fe200078e001c */
[----:B------:R-:W-:Y:S01]  /*13260*/  UIMAD UR4, UR41, UR7, UR4 ;  /* 0x00000007290472a4 */ /* 0x000fe2000f8e0204 */
[----:B------:R-:W-:Y:S02]  /*13270*/  IMAD.MOV.U32 R25, RZ, RZ, R26 ;  /* 0x000000ffff197224 */ /* 0x000fe400078e001a */
[----:B------:R-:W-:Y:S02]  /*13280*/  ULDC.64 UR6, c[0x0][0x318] ;  /* 0x0000c60000067ab9 */ /* 0x000fe40000000a00 */
[----:B------:R-:W-:Y:S01]  /*13290*/  LEA R17, P0, R18, UR6, 0x1 ;  /* 0x0000000612117c11 */ /* 0x000fe2000f8008ff */
[----:B------:R-:W-:-:S05]  /*132a0*/  VIADD R3, R19, UR4 ;  /* 0x0000000413037c36 */ /* 0x000fca0008000000 */
[----:B------:R-:W-:Y:S02]  /*132b0*/  LEA.HI.X R18, R18, UR7, R3, 0x1, P0 ;  /* 0x0000000712127c11 */ /* 0x000fe400080f0c03 */
[----:B------:R-:W-:-:S13]  /*132c0*/  ISETP.GT.AND P0, PT, R31, UR51, PT ;  /* 0x000000331f007c0c */ /* 0x000fda000bf04270 */
[----:B0-----:R-:W-:Y:S05]  /*132d0*/  @P0 BRA `(.L_x_4367) ;  /* 0xfffffff0002c0947 */ /* 0x001fea000383ffff */
[----:B------:R-:W-:Y:S05]  /*132e0*/  BSYNC B0 ;  /* 0x0000000000007941 */ /* 0x000fea0003800000 */
.L_x_4354:
[----:B------:R-:W-:-:S13]  /*132f0*/  LOP3.LUT P0, RZ, R16, 0x10, RZ, 0xc0, !PT ;  /* 0x0000001010ff7812 */ /* 0x000fda000780c0ff */
[----:B------:R-:W-:Y:S05]  /*13300*/  @!P0 BRA `(.L_x_4368) ;  /* 0x0000000000048947 */ /* 0x000fea0003800000 */
[----:B------:R-:W-:Y:S01]  /*13310*/  BPT.TRAP 0x1 ;  /* 0x000000040000795c */ /* 0x000fe20000300000 */
.L_x_4368:
[----:B0-----:R-:W-:Y:S01]  /*13320*/  LEA R0, R26, UR48, 0x3 ;  /* 0x000000301a007c11 */ /* 0x001fe2000f8e18ff */
        /* <DEDUP_REMOVED lines=11> */
.L_x_4450:
[----:B------:R-:W-:Y:S05]  /*133e0*/  BSYNC B0 ;  /* 0x0000000000007941 */ /* 0x000fea0003800000 */
.L_x_4369:
        /* <DEDUP_REMOVED lines=9> */
[----:B------:R-:W-:Y:S02]  /*13480*/  ISETP.GE.AND P0, PT, R33, UR4, PT ;  /* 0x0000000421007c0c */ /* 0x000fe4000bf06270 */
[C---:B------:R-:W-:Y:S01]  /*13490*/  ISETP.LT.OR P3, PT, R5.reuse, 0x1, P2 ;  /* 0x000000010500780c */ /* 0x040fe20001761670 */
[----:B------:R-:W1:Y:S01]  /*134a0*/  SHFL.IDX PT, R14, R17, 0x1, 0x181f ;  /* 0x00381f00110e7f89 */ /* 0x000e6200000e0000 */
[----:B------:R-:W-:-:S02]  /*134b0*/  ISETP.LT.OR P4, PT, R5, 0x1, P1 ;  /* 0x000000010500780c */ /* 0x000fc40000f81670 */
[----:B------:R-:W-:Y:S01]  /*134c0*/  ISETP.LT.OR P5, PT, R5, 0x1, P0 ;  /* 0x000000010500780c */ /* 0x000fe200007a1670 */
[----:B------:R-:W-:Y:S04]  /*134d0*/  SHFL.IDX PT, R7, R18, 0x2, 0x181f ;  /* 0x00581f0012077f89 */ /* 0x000fe800000e0000 */
[----:B------:R-:W2:Y:S01]  /*134e0*/  SHFL.IDX PT, R8, R17, 0x2, 0x181f ;  /* 0x00581f0011087f89 */ /* 0x000ea200000e0000 */
[----:B0-----:R-:W-:-:S05]  /*134f0*/  IMAD.WIDE.U32 R2, R23, 0x2, R2 ;  /* 0x0000000217027825 */ /* 0x001fca00078e0002 */
[----:B------:R-:W-:Y:S01]  /*13500*/  LDGSTS.E.BYPASS.LTC128B.128 [R4+0x400], desc[UR36][R2.64], !P3 ;  /* 0x0040000002047fae */ /* 0x000fe2000d901d64 */
[----:B------:R-:W-:-:S03]  /*13510*/  ISETP.LT.OR P3, PT, R5, 0x11, P2 ;  /* 0x000000110500780c */ /* 0x000fc60001761670 */
        /* <DEDUP_REMOVED lines=12> */
[----:B------:R-:W-:-:S03]  /*135e0*/  ISETP.LT.OR P4, PT, R5, 0x21, P1 ;  /* 0x000000210500780c */ /* 0x000fc60000f81670 */
[----:B------:R2:W-:Y:S01]  /*135f0*/  LDGSTS.E.BYPASS.LTC128B.128 [R4+0x6c00], desc[UR36][R2.64+0x100], !P5 ;  /* 0x06c0010002047fae */ /* 0x0005e2000e901d64 */
[----:B------:R-:W-:Y:S01]  /*13600*/  ISETP.LT.OR P5, PT, R5, 0x21, P0 ;  /* 0x000000210500780c */ /* 0x000fe200007a1670 */
[----:B--2---:R-:W-:Y:S02]  /*13610*/  IMAD.MOV.U32 R2, RZ, RZ, R8 ;  /* 0x000000ffff027224 */ /* 0x004fe400078e0008 */
[----:B------:R-:W-:Y:S01]  /*13620*/  IMAD.MOV.U32 R3, RZ, RZ, R7 ;  /* 0x000000ffff037224 */ /* 0x000fe200078e0007 */
[----:B------:R-:W2:Y:S01]  /*13630*/  SHFL.IDX PT, R8, R17, 0x4, 0x181f ;  /* 0x00981f0011087f89 */ /* 0x000ea200000e0000 */
[----:B------:R-:W-:-:S03]  /*13640*/  IMAD.WIDE.U32 R2, R23, 0x2, R2 ;  /* 0x0000000217027825 */ /* 0x000fc600078e0002 */
[----:B------:R-:W3:Y:S04]  /*13650*/  SHFL.IDX PT, R7, R18, 0x4, 0x181f ;  /* 0x00981f0012077f89 */ /* 0x000ee800000e0000 */
[----:B------:R-:W-:Y:S01]  /*13660*/  LDGSTS.E.BYPASS.LTC128B.128 [R4+0x1400], desc[UR36][R2.64], !P3 ;  /* 0x0140000002047fae */ /* 0x000fe2000d901d64 */
[----:B------:R-:W-:-:S03]  /*13670*/  ISETP.LT.OR P3, PT, R5, 0x31, P2 ;  /* 0x000000310500780c */ /* 0x000fc60001761670 */
[----:B------:R-:W-:Y:S01]  /*13680*/  LDGSTS.E.BYPASS.LTC128B.128 [R4+0x4400], desc[UR36][R2.64+0x80], !P4 ;  /* 0x0440008002047fae */ /* 0x000fe2000e101d64 */
[----:B------:R-:W-:-:S03]  /*13690*/  ISETP.LT.OR P4, PT, R5, 0x31, P1 ;  /* 0x000000310500780c */ /* 0x000fc60000f81670 */
[----:B------:R0:W-:Y:S01]  /*136a0*/  LDGSTS.E.BYPASS.LTC128B.128 [R4+0x7400], desc[UR36][R2.64+0x100], !P5 ;  /* 0x0740010002047fae */ /* 0x0001e2000e901d64 */
[----:B------:R-:W-:-:S03]  /*136b0*/  ISETP.LT.OR P5, PT, R5, 0x31, P0 ;  /* 0x000000310500780c */ /* 0x000fc600007a1670 */
[----:B------:R-:W4:Y:S01]  /*136c0*/  SHFL.IDX PT, R18, R18, 0x5, 0x181f ;  /* 0x00b81f0012127f89 */ /* 0x000f2200000e0000 */
[----:B0-----:R-:W-:Y:S02]  /*136d0*/  IMAD.MOV.U32 R2, RZ, RZ, R14 ;  /* 0x000000ffff027224 */ /* 0x001fe400078e000e */
[----:B-1----:R-:W-:Y:S01]  /*136e0*/  IMAD.MOV.U32 R3, RZ, RZ, R6 ;  /* 0x000000ffff037224 */ /* 0x002fe200078e0006 */
[----:B------:R0:W1:Y:S01]  /*136f0*/  SHFL.IDX PT, R14, R17, 0x5, 0x181f ;  /* 0x00b81f00110e7f89 */ /* 0x00006200000e0000 */
[----:B------:R-:W-:Y:S02]  /*13700*/  IMAD.MOV.U32 R6, RZ, RZ, RZ ;  /* 0x000000ffff067224 */ /* 0x000fe400078e00ff */
[----:B------:R-:W-:-:S05]  /*13710*/  IMAD.WIDE.U32 R2, R23, 0x2, R2 ;  /* 0x0000000217027825 */ /* 0x000fca00078e0002 */
[----:B------:R-:W-:Y:S01]  /*13720*/  LDGSTS.E.BYPASS.LTC128B.128 [R4+0x1c00], desc[UR36][R2.64], !P3 ;  /* 0x01c0000002047fae */ /* 0x000fe2000d901d64 */
[----:B------:R-:W-:-:S03]  /*13730*/  ISETP.LT.OR P3, PT, R5, 0x41, P2 ;  /* 0x000000410500780c */ /* 0x000fc60001761670 */
[----:B------:R-:W-:Y:S01]  /*13740*/  LDGSTS.E.BYPASS.LTC128B.128 [R4+0x4c00], desc[UR36][R2.64+0x80], !P4 ;  /* 0x04c0008002047fae */ /* 0x000fe2000e101d64 */
[----:B------:R-:W-:-:S03]  /*13750*/  ISETP.LT.OR P4, PT, R5, 0x41, P1 ;  /* 0x000000410500780c */ /* 0x000fc60000f81670 */
[----:B------:R2:W-:Y:S01]  /*13760*/  LDGSTS.E.BYPASS.LTC128B.128 [R4+0x7c00], desc[UR36][R2.64+0x100], !P5 ;  /* 0x07c0010002047fae */ /* 0x0005e2000e901d64 */
[----:B------:R-:W-:Y:S01]  /*13770*/  ISETP.LT.OR P5, PT, R5, 0x41, P0 ;  /* 0x000000410500780c */ /* 0x000fe200007a1670 */
[----:B--2---:R-:W-:Y:S02]  /*13780*/  IMAD.MOV.U32 R2, RZ, RZ, R8 ;  /* 0x000000ffff027224 */ /* 0x004fe400078e0008 */
[----:B---3--:R-:W-:Y:S02]  /*13790*/  IMAD.MOV.U32 R3, RZ, RZ, R7 ;  /* 0x000000ffff037224 */ /* 0x008fe400078e0007 */
[----:B------:R-:W-:-:S05]  /*137a0*/  IMAD.WIDE.U32 R2, R23, 0x2, R2 ;  /* 0x0000000217027825 */ /* 0x000fca00078e0002 */
[----:B------:R0:W-:Y:S04]  /*137b0*/  LDGSTS.E.BYPASS.LTC128B.128 [R4+0x2400], desc[UR36][R2.64], !P3 ;  /* 0x0240000002047fae */ /* 0x0001e8000d901d64 */
[----:B------:R0:W-:Y:S04]  /*137c0*/  LDGSTS.E.BYPASS.LTC128B.128 [R4+0x5400], desc[UR36][R2.64+0x80], !P4 ;  /* 0x0540008002047fae */ /* 0x0001e8000e101d64 */
[----:B-1--4-:R0:W-:Y:S02]  /*137d0*/  LDGSTS.E.BYPASS.LTC128B.128 [R4+0x8400], desc[UR36][R2.64+0x100], !P5 ;  /* 0x0840010002047fae */ /* 0x0121e4000e901d64 */
.L_x_4464:
[C---:B------:R-:W-:Y:S01]  /*137e0*/  ISETP.LT.OR P2, PT, R5.reuse, 0x51, P2 ;  /* 0x000000510500780c */ /* 0x040fe20001741670 */
[----:B0-----:R-:W-:Y:S01]  /*137f0*/  IMAD.MOV.U32 R2, RZ, RZ, R14 ;  /* 0x000000ffff027224 */ /* 0x001fe200078e000e */
[C---:B------:R-:W-:Y:S01]  /*13800*/  ISETP.LT.OR P1, PT, R5.reuse, 0x51, P1 ;  /* 0x000000510500780c */ /* 0x040fe20000f21670 */
[----:B------:R-:W-:Y:S01]  /*13810*/  IMAD.MOV.U32 R3, RZ, RZ, R18 ;  /* 0x000000ffff037224 */ /* 0x000fe200078e0012 */
[----:B------:R-:W-:Y:S01]  /*13820*/  ISETP.LT.OR P0, PT, R5, 0x51, P0 ;  /* 0x000000510500780c */ /* 0x000fe20000701670 */
[----:B------:R-:W-:-:S08]  /*13830*/  IMAD.WIDE.U32 R2, R23, 0x2, R2 ;  /* 0x0000000217027825 */ /* 0x000fd000078e0002 */
        /* <DEDUP_REMOVED lines=8> */
.L_x_4372:
        /* <DEDUP_REMOVED lines=10> */
.L_x_4373:
[----:B------:R1:W-:Y:S02]  /*13960*/  SYNCS.ARRIVE.TRANS64.A1T0 RZ, [R0+URZ+0x30850], RZ ;  /* 0x030850ff00ff79a7 */ /* 0x0003e4000810003f */
[----:B-1----:R-:W-:-:S05]  /*13970*/  VIADD R0, R26, 0x1 ;  /* 0x000000011a007836 */ /* 0x002fca0000000000 */
[----:B------:R-:W-:-:S04]  /*13980*/  ISETP.NE.AND P0, PT, R0, 0x2, PT ;  /* 0x000000020000780c */ /* 0x000fc80003f05270 */
[----:B0-----:R-:W-:Y:S02]  /*13990*/  SEL R3, RZ, 0x1, P0 ;  /* 0x00000001ff037807 */ /* 0x001fe40000000000 */
[----:B------:R-:W-:Y:S02]  /*139a0*/  SEL R0, R0, RZ, P0 ;  /* 0x000000ff00007207 */ /* 0x000fe40000000000 */
[----:B------:R-:W-:-:S07]  /*139b0*/  LOP3.LUT R28, R28, R3, RZ, 0x3c, !PT ;  /* 0x000000031c1c7212 */ /* 0x000fce00078e3cff */
.L_x_4333:
[----:B------:R-:W0:Y:S01]  /*139c0*/  S2R R3, SR_CgaCtaId ;  /* 0x0000000000037919 */ /* 0x000e220000008800 */
[----:B------:R-:W-:Y:S02]  /*139d0*/  MOV R2, 0x400 ;  /* 0x0000040000027802 */ /* 0x000fe40000000f00 */
[----:B------:R-:W-:Y:S02]  /*139e0*/  SHF.L.U32 R6, R6, 0x1f, RZ ;  /* 0x0000001f06067819 */ /* 0x000fe400000006ff */
[----:B0-----:R-:W-:-:S04]  /*139f0*/  LEA R7, R3, R2, 0x18 ;  /* 0x0000000203077211 */ /* 0x001fc800078ec0ff */
[----:B------:R-:W0:Y:S02]  /*13a00*/  SYNCS.PHASECHK.TRANS64.TRYWAIT P0, [R7+URZ+0x30820], R6 ;  /* 0x03082006070075a7 */ /* 0x000e24000800017f */
[----:B0-----:R-:W-:Y:S05]  /*13a10*/  @!P0 BRA `(.L_x_4374) ;  /* 0x0000003000a08947 */ /* 0x001fea0003800000 */
.L_x_4465:
[----:B------:R-:W-:-:S03]  /*13a20*/  UMOV UR4, 0xffffffff ;  /* 0xffffffff00047882 */ /* 0x000fc60000000000 */
[----:B------:R-:W-:Y:S05]  /*13a30*/  BRA.DIV UR4, `(.L_x_4375) ;  /* 0x0000003204ac7947 */ /* 0x000fea000b800000 */
[----:B------:R-:W1:Y:S02]  /*13a40*/  S2R R2, SR_TID.X ;  /* 0x0000000000027919 */ /* 0x000e640000002100 */
[----:B-1----:R-:W-:-:S04]  /*13a50*/  SHF.R.U32.HI R2, RZ, 0x5, R2 ;  /* 0x00000005ff027819 */ /* 0x002fc80000011602 */
[----:B------:R-:W-:-:S05]  /*13a60*/  LOP3.LUT R2, R2, 0x3, RZ, 0xc0, !PT ;  /* 0x0000000302027812 */ /* 0x000fca00078ec0ff */
[----:B------:R1:W2:Y:S02]  /*13a70*/  SHFL.IDX PT, R14, R2, RZ, 0x1f ;  /* 0x00001fff020e7589 */ /* 0x0002a400000e0000 */
.L_x_4468:
[----:B--2---:R-:W-:-:S13]  /*13a80*/  ISETP.NE.AND P0, PT, R14, RZ, PT ;  /* 0x000000ff0e00720c */ /* 0x004fda0003f05270 */
[----:B------:R-:W-:Y:S05]  /*13a90*/  @P0 BRA `(.L_x_4241) ;  /* 0x0000000000900947 */ /* 0x000fea0003800000 */
[----:B------:R-:W-:-:S03]  /*13aa0*/  UMOV UR4, 0xffffffff ;  /* 0xffffffff00047882 */ /* 0x000fc60000000000 */
[----:B------:R-:W-:Y:S05]  /*13ab0*/  BRA.DIV UR4, `(.L_x_4376) ;  /* 0x0000003204c07947 */ /* 0x000fea000b800000 */
[----:B------:R-:W-:-:S13]  /*13ac0*/  ELECT P6, URZ, PT ;  /* 0x00000000003f782f */ /* 0x000fda00038c0000 */
.L_x_4471:
        /* <DEDUP_REMOVED lines=8> */
.L_x_4377:
[----:B------:R-:W-:Y:S01]  /*13b50*/  IMAD R5, R0, 0x8, R7 ;  /* 0x0000000800057824 */ /* 0x000fe200078e0207 */
[----:B------:R-:W-:Y:S01]  /*13b60*/  SHF.L.U32 R2, R28, 0x1f, RZ ;  /* 0x0000001f1c027819 */ /* 0x000fe200000006ff */
[----:B------:R-:W-:-:S03]  /*13b70*/  VIADD R0, R0, 0x1 ;  /* 0x0000000100007836 */ /* 0x000fc60000000000 */
[----:B------:R-:W1:Y:S02]  /*13b80*/  SYNCS.PHASECHK.TRANS64.TRYWAIT P1, [R5+URZ+0x30840], R2 ;  /* 0x03084002050075a7 */ /* 0x000e64000802017f */
[----:B------:R-:W-:-:S04]  /*13b90*/  ISETP.NE.AND P2, PT, R0, 0x2, PT ;  /* 0x000000020000780c */ /* 0x000fc80003f45270 */
[----:B------:R-:W-:Y:S01]  /*13ba0*/  SEL R3, RZ, 0x1, P2 ;  /* 0x00000001ff037807 */ /* 0x000fe20001000000 */
[----:B-1----:R-:W-:Y:S08]  /*13bb0*/  @!P1 BRA `(.L_x_4378) ;  /* 0x0000003000a09947 */ /* 0x002ff00003800000 */
.L_x_4472:
[----:B------:R-:W-:Y:S02]  /*13bc0*/  SEL R0, R0, RZ, P2 ;  /* 0x000000ff00007207 */ /* 0x000fe40001000000 */
[----:B------:R-:W-:Y:S01]  /*13bd0*/  LOP3.LUT R3, R28, R3, RZ, 0x3c, !PT ;  /* 0x000000031c037212 */ /* 0x000fe200078e3cff */
[----:B------:R-:W-:Y:S06]  /*13be0*/  @!P0 BRA `(.L_x_4379) ;  /* 0x0000000000048947 */ /* 0x000fec0003800000 */
[----:B------:R-:W-:Y:S01]  /*13bf0*/  BPT.TRAP 0x1 ;  /* 0x000000040000795c */ /* 0x000fe20000300000 */
.L_x_4379:
[----:B0-----:R-:W-:Y:S01]  /*13c00*/  IMAD R7, R0, 0x8, R7 ;  /* 0x0000000800077824 */ /* 0x001fe200078e0207 */
[----:B------:R-:W-:-:S04]  /*13c10*/  SHF.L.U32 R0, R3, 0x1f, RZ ;  /* 0x0000001f03007819 */ /* 0x000fc800000006ff */
[----:B------:R-:W0:Y:S02]  /*13c20*/  SYNCS.PHASECHK.TRANS64.TRYWAIT P1, [R7+URZ+0x30840], R0 ;  /* 0x03084000070075a7 */ /* 0x000e24000802017f */
[----:B0-----:R-:W-:Y:S05]  /*13c30*/  @!P1 BRA `(.L_x_4380) ;  /* 0x0000003000949947 */ /* 0x001fea0003800000 */
.L_x_4473:
[----:B------:R-:W-:Y:S05]  /*13c40*/  @!P0 BRA `(.L_x_4381) ;  /* 0x0000000000048947 */ /* 0x000fea0003800000 */
[----:B------:R-:W-:Y:S01]  /*13c50*/  BPT.TRAP 0x1 ;  /* 0x000000040000795c */ /* 0x000fe20000300000 */
.L_x_4381:
[----:B------:R-:W2:Y:S02]  /*13c60*/  SYNCS.PHASECHK.TRANS64.TRYWAIT P1, [R5+URZ+0x30860], R2 ;  /* 0x03086002050075a7 */ /* 0x000ea4000802017f */
[----:B--2---:R-:W-:Y:S05]  /*13c70*/  @!P1 BRA `(.L_x_4382) ;  /* 0x0000003000989947 */ /* 0x004fea0003800000 */
.L_x_4474:
[----:B------:R-:W-:Y:S05]  /*13c80*/  @!P0 BRA `(.L_x_4383) ;  /* 0x0000000000048947 */ /* 0x000fea0003800000 */
[----:B------:R-:W-:Y:S01]  /*13c90*/  BPT.TRAP 0x1 ;  /* 0x000000040000795c */ /* 0x000fe20000300000 */
.L_x_4383:
[----:B---3--:R3:W4:Y:S02]  /*13ca0*/  SYNCS.PHASECHK.TRANS64.TRYWAIT P0, [R7+URZ+0x30860], R0 ;  /* 0x03086000070075a7 */ /* 0x008724000800017f */
[----:B----4-:R-:W-:Y:S05]  /*13cb0*/  @!P0 NANOSLEEP.SYNCS 0x989680 ;  /* 0x009896800000895d */ /* 0x010fea0003900000 */
[----:B------:R-:W4:Y:S02]  /*13cc0*/  @!P0 SYNCS.PHASECHK.TRANS64 P0, [R7+URZ+0x30860], R0 ;  /* 0x03086000070085a7 */ /* 0x000f24000800007f */
[----:B----4-:R-:W-:Y:S05]  /*13cd0*/  @!P0 BRA `(.L_x_4383) ;  /* 0xfffffffc00f08947 */ /* 0x010fea000383ffff */
.L_x_4241:
[----:B------:R-:W-:Y:S05]  /*13ce0*/  BSYNC B6 ;  /* 0x0000000000067941 */ /* 0x000fea0003800000 */
.L_x_4238:
[----:B------:R-:W-:Y:S05]  /*13cf0*/  EXIT ;  /* 0x000000000000794d */ /* 0x000fea0003800000 */
.L_x_4251:
[----:B0-----:R-:W-:-:S04]  /*13d00*/  IMAD.U32 R3, RZ, RZ, UR38 ;  /* 0x00000026ff037e24 */ /* 0x001fc8000f8e00ff */
[----:B------:R0:W1:Y:S03]  /*13d10*/  SYNCS.PHASECHK.TRANS64.TRYWAIT P0, [R3+URZ+0x30800], R0 ;  /* 0x03080000030075a7 */ /* 0x000066000800017f */
[----:B-1----:R-:W-:Y:S05]  /*13d20*/  @!P0 NANOSLEEP.SYNCS 0x989680 ;  /* 0x009896800000895d */ /* 0x002fea0003900000 */
[----:B------:R-:W1:Y:S02]  /*13d30*/  @!P0 SYNCS.PHASECHK.TRANS64 P0, [R3+URZ+0x30800], R0 ;  /* 0x03080000030085a7 */ /* 0x000e64000800007f */
[----:B-1----:R-:W-:Y:S05]  /*13d40*/  @!P0 BRA `(.L_x_4251) ;  /* 0xfffffffc00ec8947 */ /* 0x002fea000383ffff */
[----:B------:R-:W-:Y:S05]  /*13d50*/  BRA `(.L_x_4384) ;  /* 0xfffffed800c47947 */ /* 0x000fea000383ffff */
.L_x_4255:
[----:B0-----:R-:W-:-:S04]  /*13d60*/  IMAD.U32 R3, RZ, RZ, UR38 ;  /* 0x00000026ff037e24 */ /* 0x001fc8000f8e00ff */
[----:B------:R0:W2:Y:S03]  /*13d70*/  SYNCS.PHASECHK.TRANS64.TRYWAIT P1, [R3+URZ+0x30830], R0 ;  /* 0x03083000030075a7 */ /* 0x0000a6000802017f */
[----:B--2---:R-:W-:Y:S05]  /*13d80*/  @!P1 NANOSLEEP.SYNCS 0x989680 ;  /* 0x009896800000995d */ /* 0x004fea0003900000 */
[----:B------:R-:W2:Y:S02]  /*13d90*/  @!P1 SYNCS.PHASECHK.TRANS64 P1, [R3+URZ+0x30830], R0 ;  /* 0x03083000030095a7 */ /* 0x000ea4000802007f */
[----:B--2---:R-:W-:Y:S05]  /*13da0*/  @!P1 BRA `(.L_x_4255) ;  /* 0xfffffffc00ec9947 */ /* 0x004fea000383ffff */
[----:B------:R-:W-:Y:S05]  /*13db0*/  BRA `(.L_x_4254) ;  /* 0xfffffed800e87947 */ /* 0x000fea000383ffff */
.L_x_4272:
[----:B-1----:R-:W-:-:S04]  /*13dc0*/  IMAD.U32 R5, RZ, RZ, UR39 ;  /* 0x00000027ff057e24 */ /* 0x002fc8000f8e00ff */
[----:B------:R1:W2:Y:S03]  /*13dd0*/  SYNCS.PHASECHK.TRANS64.TRYWAIT P1, [R5+URZ+0x30830], R0 ;  /* 0x03083000050075a7 */ /* 0x0002a6000802017f */
[----:B--2---:R-:W-:Y:S05]  /*13de0*/  @!P1 NANOSLEEP.SYNCS 0x989680 ;  /* 0x009896800000995d */ /* 0x004fea0003900000 */
[----:B------:R-:W2:Y:S02]  /*13df0*/  @!P1 SYNCS.PHASECHK.TRANS64 P1, [R5+URZ+0x30830], R0 ;  /* 0x03083000050095a7 */ /* 0x000ea4000802007f */
[----:B--2---:R-:W-:Y:S05]  /*13e00*/  @!P1 BRA `(.L_x_4272) ;  /* 0xfffffffc00ec9947 */ /* 0x004fea000383ffff */
[----:B------:R-:W-:Y:S05]  /*13e10*/  BRA `(.L_x_4271) ;  /* 0xffffff0800dc7947 */ /* 0x000fea000383ffff */
.L_x_4276:
[----:B-1----:R-:W-:-:S04]  /*13e20*/  IMAD.U32 R3, RZ, RZ, UR14 ;  /* 0x0000000eff037e24 */ /* 0x002fc8000f8e00ff */
[----:B------:R1:W2:Y:S03]  /*13e30*/  SYNCS.PHASECHK.TRANS64.TRYWAIT P1, [R3+URZ+0x30850], R0 ;  /* 0x03085000030075a7 */ /* 0x0002a6000802017f */
[----:B--2---:R-:W-:Y:S05]  /*13e40*/  @!P1 NANOSLEEP.SYNCS 0x989680 ;  /* 0x009896800000995d */ /* 0x004fea0003900000 */
[----:B------:R-:W2:Y:S02]  /*13e50*/  @!P1 SYNCS.PHASECHK.TRANS64 P1, [R3+URZ+0x30850], R0 ;  /* 0x03085000030095a7 */ /* 0x000ea4000802007f */
[----:B--2---:R-:W-:Y:S05]  /*13e60*/  @!P1 BRA `(.L_x_4276) ;  /* 0xfffffffc00ec9947 */ /* 0x004fea000383ffff */
[----:B------:R-:W-:Y:S05]  /*13e70*/  BRA `(.L_x_4275) ;  /* 0xffffff14006c7947 */ /* 0x000fea000383ffff */
.L_x_4295:
[----:B-1----:R-:W-:-:S04]  /*13e80*/  IMAD.U32 R5, RZ, RZ, UR5 ;  /* 0x00000005ff057e24 */ /* 0x002fc8000f8e00ff */
[----:B------:R1:W2:Y:S03]  /*13e90*/  SYNCS.PHASECHK.TRANS64.TRYWAIT P1, [R5+URZ+0x30830], R0 ;  /* 0x03083000050075a7 */ /* 0x0002a6000802017f */
[----:B--2---:R-:W-:Y:S05]  /*13ea0*/  @!P1 NANOSLEEP.SYNCS 0x989680 ;  /* 0x009896800000995d */ /* 0x004fea0003900000 */
[----:B------:R-:W2:Y:S02]  /*13eb0*/  @!P1 SYNCS.PHASECHK.TRANS64 P1, [R5+URZ+0x30830], R0 ;  /* 0x03083000050095a7 */ /* 0x000ea4000802007f */
[----:B--2---:R-:W-:Y:S05]  /*13ec0*/  @!P1 BRA `(.L_x_4295) ;  /* 0xfffffffc00ec9947 */ /* 0x004fea000383ffff */
[----:B------:R-:W-:Y:S05]  /*13ed0*/  BRA `(.L_x_4294) ;  /* 0xffffff3c00d07947 */ /* 0x000fea000383ffff */
.L_x_4299:
[----:B-1----:R-:W-:-:S04]  /*13ee0*/  IMAD.U32 R3, RZ, RZ, UR5 ;  /* 0x00000005ff037e24 */ /* 0x002fc8000f8e00ff */
[----:B------:R1:W2:Y:S03]  /*13ef0*/  SYNCS.PHASECHK.TRANS64.TRYWAIT P1, [R3+URZ+0x30850], R0 ;  /* 0x03085000030075a7 */ /* 0x0002a6000802017f */
[----:B--2---:R-:W-:Y:S05]  /*13f00*/  @!P1 NANOSLEEP.SYNCS 0x989680 ;  /* 0x009896800000995d */ /* 0x004fea0003900000 */
[----:B------:R-:W2:Y:S02]  /*13f10*/  @!P1 SYNCS.PHASECHK.TRANS64 P1, [R3+URZ+0x30850], R0 ;  /* 0x03085000030095a7 */ /* 0x000ea4000802007f */
[----:B--2---:R-:W-:Y:S05]  /*13f20*/  @!P1 BRA `(.L_x_4299) ;  /* 0xfffffffc00ec9947 */ /* 0x004fea000383ffff */
[----:B------:R-:W-:Y:S05]  /*13f30*/  BRA `(.L_x_4298) ;  /* 0xffffff4800607947 */ /* 0x000fea000383ffff */
.L_x_4307:
[----:B-1----:R-:W-:-:S04]  /*13f40*/  IMAD.U32 R5, RZ, RZ, UR39 ;  /* 0x00000027ff057e24 */ /* 0x002fc8000f8e00ff */
[----:B------:R1:W2:Y:S03]  /*13f50*/  SYNCS.PHASECHK.TRANS64.TRYWAIT P1, [R5+URZ+0x30830], R0 ;  /* 0x03083000050075a7 */ /* 0x0002a6000802017f */
[----:B--2---:R-:W-:Y:S05]  /*13f60*/  @!P1 NANOSLEEP.SYNCS 0x989680 ;  /* 0x009896800000995d */ /* 0x004fea0003900000 */
[----:B------:R-:W2:Y:S02]  /*13f70*/  @!P1 SYNCS.PHASECHK.TRANS64 P1, [R5+URZ+0x30830], R0 ;  /* 0x03083000050095a7 */ /* 0x000ea4000802007f */
[----:B--2---:R-:W-:Y:S05]  /*13f80*/  @!P1 BRA `(.L_x_4307) ;  /* 0xfffffffc00ec9947 */ /* 0x004fea000383ffff */
[----:B------:R-:W-:Y:S05]  /*13f90*/  BRA `(.L_x_4306) ;  /* 0xffffff5c00287947 */ /* 0x000fea000383ffff */
.L_x_4311:
[----:B-1----:R-:W-:-:S04]  /*13fa0*/  IMAD.U32 R3, RZ, RZ, UR5 ;  /* 0x00000005ff037e24 */ /* 0x002fc8000f8e00ff */
[----:B------:R1:W2:Y:S03]  /*13fb0*/  SYNCS.PHASECHK.TRANS64.TRYWAIT P1, [R3+URZ+0x30850], R0 ;  /* 0x03085000030075a7 */ /* 0x0002a6000802017f */
[----:B--2---:R-:W-:Y:S05]  /*13fc0*/  @!P1 NANOSLEEP.SYNCS 0x989680 ;  /* 0x009896800000995d */ /* 0x004fea0003900000 */
[----:B------:R-:W2:Y:S02]  /*13fd0*/  @!P1 SYNCS.PHASECHK.TRANS64 P1, [R3+URZ+0x30850], R0 ;  /* 0x03085000030095a7 */ /* 0x000ea4000802007f */
[----:B--2---:R-:W-:Y:S05]  /*13fe0*/  @!P1 BRA `(.L_x_4311) ;  /* 0xfffffffc00ec9947 */ /* 0x004fea000383ffff */
[----:B------:R-:W-:Y:S05]  /*13ff0*/  BRA `(.L_x_4310) ;  /* 0xffffff6400b87947 */ /* 0x000fea000383ffff */
.L_x_4326:
[----:B-1----:R-:W-:-:S04]  /*14000*/  IMAD.U32 R3, RZ, RZ, UR5 ;  /* 0x00000005ff037e24 */ /* 0x002fc8000f8e00ff */
[----:B------:R1:W2:Y:S03]  /*14010*/  SYNCS.PHASECHK.TRANS64.TRYWAIT P1, [R3+URZ+0x30850], R2 ;  /* 0x03085002030075a7 */ /* 0x0002a6000802017f */
[----:B--2---:R-:W-:Y:S05]  /*14020*/  @!P1 NANOSLEEP.SYNCS 0x989680 ;  /* 0x009896800000995d */ /* 0x004fea0003900000 */
[----:B------:R-:W2:Y:S02]  /*14030*/  @!P1 SYNCS.PHASECHK.TRANS64 P1, [R3+URZ+0x30850], R2 ;  /* 0x03085002030095a7 */ /* 0x000ea4000802007f */
[----:B--2---:R-:W-:Y:S05]  /*14040*/  @!P1 BRA `(.L_x_4326) ;  /* 0xfffffffc00ec9947 */ /* 0x004fea000383ffff */
[----:B------:R-:W-:Y:S05]  /*14050*/  BRA `(.L_x_4325) ;  /* 0xffffff9000c07947 */ /* 0x000fea000383ffff */
.L_x_4344:
[----:B------:R-:W-:Y:S02]  /*14060*/  IMAD.MOV.U32 R13, RZ, RZ, R18 ;  /* 0x000000ffff0d7224 */ /* 0x000fe400078e0012 */
[----:B------:R-:W-:Y:S02]  /*14070*/  IMAD.MOV.U32 R12, RZ, RZ, RZ ;  /* 0x000000ffff0c7224 */ /* 0x000fe400078e00ff */
[----:B------:R-:W-:Y:S02]  /*14080*/  IMAD.MOV.U32 R11, RZ, RZ, 0x1f ;  /* 0x0000001fff0b7424 */ /* 0x000fe400078e00ff */
[----:B------:R-:W-:-:S07]  /*14090*/  IMAD.MOV.U32 R15, RZ, RZ, -0x1 ;  /* 0xffffffffff0f7424 */ /* 0x000fce00078e00ff */
[----:B-----5:R-:W-:Y:S05]  /*140a0*/  WARPSYNC.COLLECTIVE R15, `(.L_x_4385) ;  /* 0x000000000f087348 */ /* 0x020fea0003c00000 */
[----:B------:R0:W1:Y:S02]  /*140b0*/  SHFL.IDX P6, R14, R13, R12, R11 ;  /* 0x0000000c0d0e7389 */ /* 0x00006400000c000b */
[----:B01---5:R-:W-:Y:S01]  /*140c0*/  ENDCOLLECTIVE ;  /* 0x000000000000791b */ /* 0x023fe20003800000 */
.L_x_4385:
[----:B------:R-:W-:Y:S05]  /*140d0*/  BRA `(.L_x_4386) ;  /* 0xffffffcc00707947 */ /* 0x000fea000383ffff */
.L_x_4346:
[----:B0-----:R-:W-:-:S04]  /*140e0*/  IMAD.U32 R3, RZ, RZ, UR48 ;  /* 0x00000030ff037e24 */ /* 0x001fc8000f8e00ff */
[----:B------:R0:W1:Y:S03]  /*140f0*/  SYNCS.PHASECHK.TRANS64.TRYWAIT P0, [R3+URZ+0x30840], R2 ;  /* 0x03084002030075a7 */ /* 0x000066000800017f */
[----:B-1----:R-:W-:Y:S05]  /*14100*/  @!P0 NANOSLEEP.SYNCS 0x989680 ;  /* 0x009896800000895d */ /* 0x002fea0003900000 */
[----:B------:R-:W1:Y:S02]  /*14110*/  @!P0 SYNCS.PHASECHK.TRANS64 P0, [R3+URZ+0x30840], R2 ;  /* 0x03084002030085a7 */ /* 0x000e64000800007f */
[----:B-1----:R-:W-:Y:S05]  /*14120*/  @!P0 BRA `(.L_x_4346) ;  /* 0xfffffffc00ec8947 */ /* 0x002fea000383ffff */
[----:B------:R-:W-:Y:S05]  /*14130*/  BRA `(.L_x_4387) ;  /* 0xffffffd000007947 */ /* 0x000fea000383ffff */
.L_x_4347:
        /* <DEDUP_REMOVED lines=8> */
.L_x_4389:
[----:B------:R-:W-:Y:S05]  /*141c0*/  BSYNC B0 ;  /* 0x0000000000007941 */ /* 0x000fea0003800000 */
.L_x_4388:
[----:B------:R-:W-:Y:S01]  /*141d0*/  IMAD.MOV.U32 R13, RZ, RZ, R0 ;  /* 0x000000ffff0d7224 */ /* 0x000fe200078e0000 */
[----:B------:R-:W-:Y:S01]  /*141e0*/  @P0 LEA R9, R30, UR48, 0x1 ;  /* 0x000000301e090c11 */ /* 0x000fe2000f8e08ff */
[----:B------:R-:W-:Y:S02]  /*141f0*/  IMAD.MOV.U32 R12, RZ, RZ, RZ ;  /* 0x000000ffff0c7224 */ /* 0x000fe400078e00ff */
[----:B------:R-:W-:Y:S02]  /*14200*/  IMAD.MOV.U32 R11, RZ, RZ, 0x181f ;  /* 0x0000181fff0b7424 */ /* 0x000fe400078e00ff */
[----:B------:R-:W-:Y:S02]  /*14210*/  IMAD.MOV.U32 R15, RZ, RZ, -0x1 ;  /* 0xffffffffff0f7424 */ /* 0x000fe400078e00ff */
[----:B------:R-:W-:-:S07]  /*14220*/  IMAD.MOV.U32 R3, RZ, RZ, R14 ;  /* 0x000000ffff037224 */ /* 0x000fce00078e000e */
[----:B------:R-:W-:Y:S05]  /*14230*/  WARPSYNC.COLLECTIVE R15, `(.L_x_4390) ;  /* 0x000000000f087348 */ /* 0x000fea0003c00000 */
[----:B------:R0:W1:Y:S02]  /*14240*/  SHFL.IDX P6, R14, R13, R12, R11 ;  /* 0x0000000c0d0e7389 */ /* 0x00006400000c000b */
[----:B01----:R-:W-:Y:S01]  /*14250*/  ENDCOLLECTIVE ;  /* 0x000000000000791b */ /* 0x003fe20003800000 */
.L_x_4390:
[----:B------:R-:W-:Y:S02]  /*14260*/  IMAD.MOV.U32 R13, RZ, RZ, R7 ;  /* 0x000000ffff0d7224 */ /* 0x000fe400078e0007 */
[----:B------:R-:W-:Y:S02]  /*14270*/  IMAD.MOV.U32 R12, RZ, RZ, 0x1 ;  /* 0x00000001ff0c7424 */ /* 0x000fe400078e00ff */
[----:B------:R-:W-:-:S07]  /*14280*/  IMAD.MOV.U32 R2, RZ, RZ, R14 ;  /* 0x000000ffff027224 */ /* 0x000fce00078e000e */
[----:B------:R-:W-:Y:S05]  /*14290*/  WARPSYNC.COLLECTIVE R15, `(.L_x_4391) ;  /* 0x000000000f087348 */ /* 0x000fea0003c00000 */
[----:B------:R0:W1:Y:S02]  /*142a0*/  SHFL.IDX P6, R14, R13, R12, R11 ;  /* 0x0000000c0d0e7389 */ /* 0x00006400000c000b */
[----:B01----:R-:W-:Y:S01]  /*142b0*/  ENDCOLLECTIVE ;  /* 0x000000000000791b */ /* 0x003fe20003800000 */
.L_x_4391:
        /* <DEDUP_REMOVED lines=13> */
.L_x_4392:
[----:B------:R-:W-:Y:S01]  /*14390*/  @P0 LEA R21, R30, UR48, 0x1 ;  /* 0x000000301e150c11 */ /* 0x000fe2000f8e08ff */
[----:B------:R-:W-:Y:S02]  /*143a0*/  IMAD.MOV.U32 R13, RZ, RZ, R7 ;  /* 0x000000ffff0d7224 */ /* 0x000fe400078e0007 */
[----:B------:R-:W-:Y:S02]  /*143b0*/  IMAD.MOV.U32 R12, RZ, RZ, 0x2 ;  /* 0x00000002ff0c7424 */ /* 0x000fe400078e00ff */
[----:B------:R-:W-:-:S07]  /*143c0*/  IMAD.MOV.U32 R4, RZ, RZ, R14 ;  /* 0x000000ffff047224 */ /* 0x000fce00078e000e */
[----:B------:R-:W-:Y:S05]  /*143d0*/  WARPSYNC.COLLECTIVE R15, `(.L_x_4393) ;  /* 0x000000000f087348 */ /* 0x000fea0003c00000 */
[----:B------:R0:W1:Y:S02]  /*143e0*/  SHFL.IDX P6, R14, R13, R12, R11 ;  /* 0x0000000c0d0e7389 */ /* 0x00006400000c000b */
[----:B01----:R-:W-:Y:S01]  /*143f0*/  ENDCOLLECTIVE ;  /* 0x000000000000791b */ /* 0x003fe20003800000 */
.L_x_4393:
        /* <DEDUP_REMOVED lines=13> */
.L_x_4394:
[----:B------:R-:W-:Y:S01]  /*144d0*/  IMAD.MOV.U32 R3, RZ, RZ, R8 ;  /* 0x000000ffff037224 */ /* 0x000fe200078e0008 */
[----:B------:R-:W-:Y:S01]  /*144e0*/  @P0 LEA R25, R30, UR48, 0x1 ;  /* 0x000000301e190c11 */ /* 0x000fe2000f8e08ff */
[----:B------:R-:W-:Y:S02]  /*144f0*/  IMAD.MOV.U32 R13, RZ, RZ, R7 ;  /* 0x000000ffff0d7224 */ /* 0x000fe400078e0007 */
[----:B------:R-:W-:Y:S02]  /*14500*/  IMAD.MOV.U32 R12, RZ, RZ, 0x3 ;  /* 0x00000003ff0c7424 */ /* 0x000fe400078e00ff */
[----:B------:R-:W-:-:S07]  /*14510*/  IMAD.MOV.U32 R2, RZ, RZ, R14 ;  /* 0x000000ffff027224 */ /* 0x000fce00078e000e */
[----:B------:R-:W-:Y:S05]  /*14520*/  WARPSYNC.COLLECTIVE R15, `(.L_x_4395) ;  /* 0x000000000f087348 */ /* 0x000fea0003c00000 */
[----:B------:R0:W1:Y:S02]  /*14530*/  SHFL.IDX P6, R14, R13, R12, R11 ;  /* 0x0000000c0d0e7389 */ /* 0x00006400000c000b */
[----:B01----:R-:W-:Y:S01]  /*14540*/  ENDCOLLECTIVE ;  /* 0x000000000000791b */ /* 0x003fe20003800000 */
.L_x_4395:
        /* <DEDUP_REMOVED lines=13> */
.L_x_4396:
        /* <DEDUP_REMOVED lines=8> */
.L_x_4397:
[----:B------:R-:W-:-:S04]  /*146a0*/  IMAD.MOV.U32 R4, RZ, RZ, R10 ;  /* 0x000000ffff047224 */ /* 0x000fc800078e000a */
        /* <DEDUP_REMOVED lines=13> */
.L_x_4398:
        /* <DEDUP_REMOVED lines=8> */
.L_x_4399:
        /* <DEDUP_REMOVED lines=12> */
.L_x_4400:
[----:B------:R-:W-:Y:S05]  /*148c0*/  BRA `(.L_x_4401) ;  /* 0xffffffcc00647947 */ /* 0x000fea000383ffff */
.L_x_4350:
[----:B------:R-:W-:Y:S02]  /*148d0*/  IMAD.MOV.U32 R13, RZ, RZ, R8 ;  /* 0x000000ffff0d7224 */ /* 0x000fe400078e0008 */
[----:B------:R-:W-:Y:S02]  /*148e0*/  IMAD.MOV.U32 R12, RZ, RZ, RZ ;  /* 0x000000ffff0c7224 */ /* 0x000fe400078e00ff */
[----:B------:R-:W-:Y:S02]  /*148f0*/  IMAD.MOV.U32 R11, RZ, RZ, 0x181f ;  /* 0x0000181fff0b7424 */ /* 0x000fe400078e00ff */
[----:B------:R-:W-:Y:S02]  /*14900*/  IMAD.MOV.U32 R15, RZ, RZ, -0x1 ;  /* 0xffffffffff0f7424 */ /* 0x000fe400078e00ff */
[----:B------:R-:W-:-:S07]  /*14910*/  VIADD R7, R27, UR42 ;  /* 0x0000002a1b077c36 */ /* 0x000fce0008000000 */
[----:B------:R-:W-:Y:S05]  /*14920*/  WARPSYNC.COLLECTIVE R15, `(.L_x_4402) ;  /* 0x000000000f087348 */ /* 0x000fea0003c00000 */
[----:B------:R0:W1:Y:S02]  /*14930*/  SHFL.IDX P6, R14, R13, R12, R11 ;  /* 0x0000000c0d0e7389 */ /* 0x00006400000c000b */
[----:B01----:R-:W-:Y:S01]  /*14940*/  ENDCOLLECTIVE ;  /* 0x000000000000791b */ /* 0x003fe20003800000 */
.L_x_4402:
[----:B------:R-:W-:Y:S02]  /*14950*/  VIADD R5, R7, 0x10 ;  /* 0x0000001007057836 */ /* 0x000fe40000000000 */
[----:B------:R-:W-:Y:S02]  /*14960*/  IMAD.MOV.U32 R13, RZ, RZ, R6 ;  /* 0x000000ffff0d7224 */ /* 0x000fe400078e0006 */
[----:B------:R-:W-:-:S07]  /*14970*/  IMAD.MOV.U32 R3, RZ, RZ, R14 ;  /* 0x000000ffff037224 */ /* 0x000fce00078e000e */
[----:B------:R-:W-:Y:S05]  /*14980*/  WARPSYNC.COLLECTIVE R15, `(.L_x_4403) ;  /* 0x000000000f087348 */ /* 0x000fea0003c00000 */
[----:B------:R0:W1:Y:S02]  /*14990*/  SHFL.IDX P6, R14, R13, R12, R11 ;  /* 0x0000000c0d0e7389 */ /* 0x00006400000c000b */
[----:B01----:R-:W-:Y:S01]  /*149a0*/  ENDCOLLECTIVE ;  /* 0x000000000000791b */ /* 0x003fe20003800000 */
.L_x_4403:
        /* <DEDUP_REMOVED lines=10> */
.L_x_4404:
        /* <DEDUP_REMOVED lines=8> */
[----:B------:R-:W-:Y:S01]  /*14ad0*/  ISETP.GE.AND P1, PT, R5, R0, PT ;  /* 0x000000000500720c */ /* 0x000fe20003f26270 */
[----:B------:R-:W-:-:S12]  /*14ae0*/  IMAD.MOV.U32 R5, RZ, RZ, R14 ;  /* 0x000000ffff057224 */ /* 0x000fd800078e000e */
[----:B0-----:R-:W-:Y:S05]  /*14af0*/  WARPSYNC.COLLECTIVE R15, `(.L_x_4405) ;  /* 0x000000000f087348 */ /* 0x001fea0003c00000 */
[----:B------:R1:W2:Y:S02]  /*14b00*/  SHFL.IDX P6, R14, R13, R12, R11 ;  /* 0x0000000c0d0e7389 */ /* 0x0002a400000c000b */
[----:B012---:R-:W-:Y:S01]  /*14b10*/  ENDCOLLECTIVE ;  /* 0x000000000000791b */ /* 0x007fe20003800000 */
.L_x_4405:
        /* <DEDUP_REMOVED lines=8> */
.L_x_4406:
        /* <DEDUP_REMOVED lines=13> */
.L_x_4407:
        /* <DEDUP_REMOVED lines=8> */
.L_x_4408:
        /* <DEDUP_REMOVED lines=13> */
.L_x_4409:
        /* <DEDUP_REMOVED lines=8> */
.L_x_4410:
        /* <DEDUP_REMOVED lines=13> */
.L_x_4411:
        /* <DEDUP_REMOVED lines=8> */
.L_x_4412:
        /* <DEDUP_REMOVED lines=13> */
.L_x_4413:
        /* <DEDUP_REMOVED lines=8> */
.L_x_4414:
        /* <DEDUP_REMOVED lines=13> */
.L_x_4415:
[----:B------:R-:W-:Y:S01]  /*151b0*/  @!P1 LEA R9, R30, UR48, 0x1 ;  /* 0x000000301e099c11 */ /* 0x000fe2000f8e08ff */
[----:B------:R-:W-:Y:S02]  /*151c0*/  IMAD.MOV.U32 R13, RZ, RZ, R8 ;  /* 0x000000ffff0d7224 */ /* 0x000fe400078e0008 */
[----:B------:R-:W-:Y:S02]  /*151d0*/  IMAD.MOV.U32 R12, RZ, RZ, 0x7 ;  /* 0x00000007ff0c7424 */ /* 0x000fe400078e00ff */
[----:B------:R-:W-:-:S07]  /*151e0*/  IMAD.MOV.U32 R2, RZ, RZ, R14 ;  /* 0x000000ffff027224 */ /* 0x000fce00078e000e */
[----:B------:R-:W-:Y:S05]  /*151f0*/  WARPSYNC.COLLECTIVE R15, `(.L_x_4416) ;  /* 0x000000000f087348 */ /* 0x000fea0003c00000 */
[----:B------:R0:W1:Y:S02]  /*15200*/  SHFL.IDX P6, R14, R13, R12, R11 ;  /* 0x0000000c0d0e7389 */ /* 0x00006400000c000b */
[----:B01----:R-:W-:Y:S01]  /*15210*/  ENDCOLLECTIVE ;  /* 0x000000000000791b */ /* 0x003fe20003800000 */
.L_x_4416:
        /* <DEDUP_REMOVED lines=12> */
.L_x_4417:
[----:B------:R-:W-:Y:S05]  /*152e0*/  BRA `(.L_x_4418) ;  /* 0xffffffcc00507947 */ /* 0x000fea000383ffff */
.L_x_4353:
[----:B0-----:R-:W-:-:S04]  /*152f0*/  IMAD.U32 R3, RZ, RZ, UR48 ;  /* 0x00000030ff037e24 */ /* 0x001fc8000f8e00ff */
[----:B------:R0:W1:Y:S03]  /*15300*/  SYNCS.PHASECHK.TRANS64.TRYWAIT P0, [R3+URZ+0x30820], R0 ;  /* 0x03082000030075a7 */ /* 0x000066000800017f */
[----:B-1----:R-:W-:Y:S05]  /*15310*/  @!P0 NANOSLEEP.SYNCS 0x989680 ;  /* 0x009896800000895d */ /* 0x002fea0003900000 */
[----:B------:R-:W1:Y:S02]  /*15320*/  @!P0 SYNCS.PHASECHK.TRANS64 P0, [R3+URZ+0x30820], R0 ;  /* 0x03082000030085a7 */ /* 0x000e64000800007f */
[----:B-1----:R-:W-:Y:S05]  /*15330*/  @!P0 BRA `(.L_x_4353) ;  /* 0xfffffffc00ec8947 */ /* 0x002fea000383ffff */
[----:B------:R-:W-:Y:S05]  /*15340*/  BRA `(.L_x_4419) ;  /* 0xffffffcc009c7947 */ /* 0x000fea000383ffff */
.L_x_4357:
[----:B0-----:R0:W1:Y:S02]  /*15350*/  SYNCS.PHASECHK.TRANS64.TRYWAIT P0, [R19+URZ+0x30840], R2 ;  /* 0x03084002130075a7 */ /* 0x001064000800017f */
[----:B-1----:R-:W-:Y:S05]  /*15360*/  @!P0 NANOSLEEP.SYNCS 0x989680 ;  /* 0x009896800000895d */ /* 0x002fea0003900000 */
[----:B------:R-:W1:Y:S02]  /*15370*/  @!P0 SYNCS.PHASECHK.TRANS64 P0, [R19+URZ+0x30840], R2 ;  /* 0x03084002130085a7 */ /* 0x000e64000800007f */
[----:B-1----:R-:W-:Y:S05]  /*15380*/  @!P0 BRA `(.L_x_4357) ;  /* 0xfffffffc00f08947 */ /* 0x002fea000383ffff */
[----:B------:R-:W-:Y:S05]  /*15390*/  BRA `(.L_x_4420) ;  /* 0xffffffd000847947 */ /* 0x000fea000383ffff */
.L_x_4358:
        /* <DEDUP_REMOVED lines=8> */
.L_x_4422:
[----:B------:R-:W-:Y:S05]  /*15420*/  BSYNC B1 ;  /* 0x0000000000017941 */ /* 0x000fea0003800000 */
.L_x_4421:
[----:B------:R-:W-:Y:S01]  /*15430*/  IMAD.MOV.U32 R13, RZ, RZ, R21 ;  /* 0x000000ffff0d7224 */ /* 0x000fe200078e0015 */
[----:B------:R-:W-:Y:S01]  /*15440*/  P2R R6, PR, RZ, 0x2 ;  /* 0x00000002ff067803 */ /* 0x000fe20000000000 */
[----:B------:R-:W-:Y:S01]  /*15450*/  IMAD.MOV.U32 R12, RZ, RZ, RZ ;  /* 0x000000ffff0c7224 */ /* 0x000fe200078e00ff */
[----:B------:R-:W-:Y:S01]  /*15460*/  LOP3.LUT P1, RZ, R16, 0x4, RZ, 0xc0, !PT ;  /* 0x0000000410ff7812 */ /* 0x000fe2000782c0ff */
[----:B------:R-:W-:Y:S01]  /*15470*/  IMAD.MOV.U32 R11, RZ, RZ, 0x181f ;  /* 0x0000181fff0b7424 */ /* 0x000fe200078e00ff */
[----:B------:R-:W-:Y:S01]  /*15480*/  LEA R22, R22, UR48, 0x1 ;  /* 0x0000003016167c11 */ /* 0x000fe2000f8e08ff */
[----:B------:R-:W-:Y:S02]  /*15490*/  IMAD.MOV.U32 R15, RZ, RZ, -0x1 ;  /* 0xffffffffff0f7424 */ /* 0x000fe400078e00ff */
[----:B------:R-:W-:Y:S02]  /*154a0*/  IMAD.MOV.U32 R3, RZ, RZ, R14 ;  /* 0x000000ffff037224 */ /* 0x000fe400078e000e */
[----:B------:R-:W-:-:S07]  /*154b0*/  IMAD.SHL.U32 R8, R23, 0x2, RZ ;  /* 0x0000000217087824 */ /* 0x000fce00078e00ff */
[----:B------:R-:W-:Y:S05]  /*154c0*/  WARPSYNC.COLLECTIVE R15, `(.L_x_4423) ;  /* 0x000000000f087348 */ /* 0x000fea0003c00000 */
[----:B------:R0:W1:Y:S02]  /*154d0*/  SHFL.IDX P6, R14, R13, R12, R11 ;  /* 0x0000000c0d0e7389 */ /* 0x00006400000c000b */
[----:B01----:R-:W-:Y:S01]  /*154e0*/  ENDCOLLECTIVE ;  /* 0x000000000000791b */ /* 0x003fe20003800000 */
.L_x_4423:
[----:B------:R-:W-:Y:S02]  /*154f0*/  IMAD.MOV.U32 R13, RZ, RZ, R24 ;  /* 0x000000ffff0d7224 */ /* 0x000fe400078e0018 */
[----:B------:R-:W-:Y:S01]  /*15500*/  IMAD.MOV.U32 R12, RZ, RZ, 0x1 ;  /* 0x00000001ff0c7424 */ /* 0x000fe200078e00ff */
[----:B------:R-:W-:-:S13]  /*15510*/  IADD3 R2, P0, R14, R8, RZ ;  /* 0x000000080e027210 */ /* 0x000fda0007f1e0ff */
[----:B------:R-:W-:Y:S05]  /*15520*/  WARPSYNC.COLLECTIVE R15, `(.L_x_4424) ;  /* 0x000000000f087348 */ /* 0x000fea0003c00000 */
[----:B------:R0:W1:Y:S02]  /*15530*/  SHFL.IDX P6, R14, R13, R12, R11 ;  /* 0x0000000c0d0e7389 */ /* 0x00006400000c000b */
[----:B01----:R-:W-:Y:S01]  /*15540*/  ENDCOLLECTIVE ;  /* 0x000000000000791b */ /* 0x003fe20003800000 */
.L_x_4424:
        /* <DEDUP_REMOVED lines=12> */
.L_x_4425:
[----:B------:R-:W-:Y:S02]  /*15610*/  IMAD.MOV.U32 R13, RZ, RZ, R24 ;  /* 0x000000ffff0d7224 */ /* 0x000fe400078e0018 */
[----:B------:R-:W-:Y:S01]  /*15620*/  IMAD.MOV.U32 R12, RZ, RZ, 0x2 ;  /* 0x00000002ff0c7424 */ /* 0x000fe200078e00ff */
[----:B------:R-:W-:-:S13]  /*15630*/  IADD3 R2, P0, R14, R8, RZ ;  /* 0x000000080e027210 */ /* 0x000fda0007f1e0ff */
[----:B------:R-:W-:Y:S05]  /*15640*/  WARPSYNC.COLLECTIVE R15, `(.L_x_4426) ;  /* 0x000000000f087348 */ /* 0x000fea0003c00000 */
[----:B------:R0:W1:Y:S02]  /*15650*/  SHFL.IDX P6, R14, R13, R12, R11 ;  /* 0x0000000c0d0e7389 */ /* 0x00006400000c000b */
[----:B01----:R-:W-:Y:S01]  /*15660*/  ENDCOLLECTIVE ;  /* 0x000000000000791b */ /* 0x003fe20003800000 */
.L_x_4426:
        /* <DEDUP_REMOVED lines=12> */
.L_x_4427:
[----:B------:R-:W-:Y:S02]  /*15730*/  IMAD.MOV.U32 R13, RZ, RZ, R24 ;  /* 0x000000ffff0d7224 */ /* 0x000fe400078e0018 */
[----:B------:R-:W-:Y:S02]  /*15740*/  IMAD.MOV.U32 R12, RZ, RZ, 0x3 ;  /* 0x00000003ff0c7424 */ /* 0x000fe400078e00ff */
[----:B------:R-:W-:-:S07]  /*15750*/  IMAD.MOV.U32 R10, RZ, RZ, R14 ;  /* 0x000000ffff0a7224 */ /* 0x000fce00078e000e */
[----:B------:R-:W-:Y:S05]  /*15760*/  WARPSYNC.COLLECTIVE R15, `(.L_x_4428) ;  /* 0x000000000f087348 */ /* 0x000fea0003c00000 */
[----:B------:R0:W1:Y:S02]  /*15770*/  SHFL.IDX P6, R14, R13, R12, R11 ;  /* 0x0000000c0d0e7389 */ /* 0x00006400000c000b */
[----:B01----:R-:W-:Y:S01]  /*15780*/  ENDCOLLECTIVE ;  /* 0x000000000000791b */ /* 0x003fe20003800000 */
.L_x_4428:
        /* <DEDUP_REMOVED lines=13> */
.L_x_4429:
[----:B------:R-:W-:Y:S02]  /*15860*/  IMAD.MOV.U32 R13, RZ, RZ, R24 ;  /* 0x000000ffff0d7224 */ /* 0x000fe400078e0018 */
[----:B------:R-:W-:Y:S02]  /*15870*/  IMAD.MOV.U32 R12, RZ, RZ, 0x4 ;  /* 0x00000004ff0c7424 */ /* 0x000fe400078e00ff */
[----:B------:R-:W-:-:S07]  /*15880*/  IMAD.MOV.U32 R2, RZ, RZ, R14 ;  /* 0x000000ffff027224 */ /* 0x000fce00078e000e */
[----:B------:R-:W-:Y:S05]  /*15890*/  WARPSYNC.COLLECTIVE R15, `(.L_x_4430) ;  /* 0x000000000f087348 */ /* 0x000fea0003c00000 */
[----:B------:R0:W1:Y:S02]  /*158a0*/  SHFL.IDX P6, R14, R13, R12, R11 ;  /* 0x0000000c0d0e7389 */ /* 0x00006400000c000b */
[----:B01----:R-:W-:Y:S01]  /*158b0*/  ENDCOLLECTIVE ;  /* 0x000000000000791b */ /* 0x003fe20003800000 */
.L_x_4430:
        /* <DEDUP_REMOVED lines=13> */
.L_x_4431:
[----:B------:R-:W-:Y:S02]  /*15990*/  IMAD.MOV.U32 R13, RZ, RZ, R24 ;  /* 0x000000ffff0d7224 */ /* 0x000fe400078e0018 */
[----:B------:R-:W-:Y:S02]  /*159a0*/  IMAD.MOV.U32 R12, RZ, RZ, 0x5 ;  /* 0x00000005ff0c7424 */ /* 0x000fe400078e00ff */
[----:B------:R-:W-:-:S07]  /*159b0*/  IMAD.MOV.U32 R2, RZ, RZ, R14 ;  /* 0x000000ffff027224 */ /* 0x000fce00078e000e */
[----:B------:R-:W-:Y:S05]  /*159c0*/  WARPSYNC.COLLECTIVE R15, `(.L_x_4432) ;  /* 0x000000000f087348 */ /* 0x000fea0003c00000 */
[----:B------:R0:W1:Y:S02]  /*159d0*/  SHFL.IDX P6, R14, R13, R12, R11 ;  /* 0x0000000c0d0e7389 */ /* 0x00006400000c000b */
[----:B01----:R-:W-:Y:S01]  /*159e0*/  ENDCOLLECTIVE ;  /* 0x000000000000791b */ /* 0x003fe20003800000 */
.L_x_4432:
        /* <DEDUP_REMOVED lines=8> */
[----:B------:R0:W-:Y:S04]  /*15a70*/  LDGSTS.E.BYPASS.LTC128B.128 [R22+0x23400], desc[UR36][R2.64+0x80], !P5 ;  /* 0x2340008002167fae */ /* 0x0001e8000e901d64 */
[----:B------:R0:W-:Y:S01]  /*15a80*/  LDGSTS.E.BYPASS.LTC128B.128 [R22+0x26400], desc[UR36][R2.64+0x100], !P4 ;  /* 0x2640010002167fae */ /* 0x0001e2000e101d64 */
[----:B------:R-:W-:-:S07]  /*15a90*/  IMAD.MOV.U32 R24, RZ, RZ, R14 ;  /* 0x000000ffff187224 */ /* 0x000fce00078e000e */
[----:B0-----:R-:W-:Y:S05]  /*15aa0*/  WARPSYNC.COLLECTIVE R15, `(.L_x_4433) ;  /* 0x000000000f087348 */ /* 0x001fea0003c00000 */
[----:B------:R1:W2:Y:S02]  /*15ab0*/  SHFL.IDX P6, R14, R13, R12, R11 ;  /* 0x0000000c0d0e7389 */ /* 0x0002a400000c000b */
[----:B012---:R-:W-:Y:S01]  /*15ac0*/  ENDCOLLECTIVE ;  /* 0x000000000000791b */ /* 0x007fe20003800000 */
.L_x_4433:
[----:B------:R-:W-:Y:S05]  /*15ad0*/  BRA `(.L_x_4434) ;  /* 0xffffffcc00d07947 */ /* 0x000fea000383ffff */
.L_x_4363:
[----:B0-----:R0:W2:Y:S02]  /*15ae0*/  SYNCS.PHASECHK.TRANS64.TRYWAIT P0, [R6+URZ+0x30860], R3 ;  /* 0x03086003060075a7 */ /* 0x0010a4000800017f */
[----:B--2---:R-:W-:Y:S05]  /*15af0*/  @!P0 NANOSLEEP.SYNCS 0x989680 ;  /* 0x009896800000895d */ /* 0x004fea0003900000 */
[----:B------:R-:W2:Y:S02]  /*15b00*/  @!P0 SYNCS.PHASECHK.TRANS64 P0, [R6+URZ+0x30860], R3 ;  /* 0x03086003060085a7 */ /* 0x000ea4000800007f */
[----:B--2---:R-:W-:Y:S05]  /*15b10*/  @!P0 BRA `(.L_x_4363) ;  /* 0xfffffffc00f08947 */ /* 0x004fea000383ffff */
[----:B------:R-:W-:Y:S05]  /*15b20*/  BRA `(.L_x_4435) ;  /* 0xffffffd000347947 */ /* 0x000fea000383ffff */
.L_x_4364:
        /* <DEDUP_REMOVED lines=8> */
.L_x_4437:
[----:B------:R-:W-:Y:S05]  /*15bb0*/  BSYNC B1 ;  /* 0x0000000000017941 */ /* 0x000fea0003800000 */
.L_x_4436:
[----:B------:R-:W-:Y:S01]  /*15bc0*/  IMAD.MOV.U32 R13, RZ, RZ, R17 ;  /* 0x000000ffff0d7224 */ /* 0x000fe200078e0011 */
[----:B------:R-:W-:Y:S01]  /*15bd0*/  LEA R7, R7, UR48, 0x1 ;  /* 0x0000003007077c11 */ /* 0x000fe2000f8e08ff */
[----:B------:R-:W-:Y:S02]  /*15be0*/  IMAD.MOV.U32 R12, RZ, RZ, RZ ;  /* 0x000000ffff0c7224 */ /* 0x000fe400078e00ff */
[----:B------:R-:W-:Y:S02]  /*15bf0*/  IMAD.MOV.U32 R11, RZ, RZ, 0x181f ;  /* 0x0000181fff0b7424 */ /* 0x000fe400078e00ff */
[----:B------:R-:W-:Y:S02]  /*15c00*/  IMAD.MOV.U32 R15, RZ, RZ, -0x1 ;  /* 0xffffffffff0f7424 */ /* 0x000fe400078e00ff */
[----:B------:R-:W-:-:S07]  /*15c10*/  IMAD.MOV.U32 R3, RZ, RZ, R14 ;  /* 0x000000ffff037224 */ /* 0x000fce00078e000e */
[----:B------:R-:W-:Y:S05]  /*15c20*/  WARPSYNC.COLLECTIVE R15, `(.L_x_4438) ;  /* 0x000000000f087348 */ /* 0x000fea0003c00000 */
[----:B------:R0:W1:Y:S02]  /*15c30*/  SHFL.IDX P6, R14, R13, R12, R11 ;  /* 0x0000000c0d0e7389 */ /* 0x00006400000c000b */
[----:B01----:R-:W-:Y:S01]  /*15c40*/  ENDCOLLECTIVE ;  /* 0x000000000000791b */ /* 0x003fe20003800000 */
.L_x_4438:
[----:B------:R-:W-:Y:S02]  /*15c50*/  IMAD.MOV.U32 R13, RZ, RZ, R18 ;  /* 0x000000ffff0d7224 */ /* 0x000fe400078e0012 */
[----:B------:R-:W-:Y:S01]  /*15c60*/  IMAD.MOV.U32 R12, RZ, RZ, 0x1 ;  /* 0x00000001ff0c7424 */ /* 0x000fe200078e00ff */
[----:B------:R-:W-:-:S13]  /*15c70*/  IADD3 R2, P0, R14, R9, RZ ;  /* 0x000000090e027210 */ /* 0x000fda0007f1e0ff */
[----:B------:R-:W-:Y:S05]  /*15c80*/  WARPSYNC.COLLECTIVE R15, `(.L_x_4439) ;  /* 0x000000000f087348 */ /* 0x000fea0003c00000 */
[----:B------:R0:W1:Y:S02]  /*15c90*/  SHFL.IDX P6, R14, R13, R12, R11 ;  /* 0x0000000c0d0e7389 */ /* 0x00006400000c000b */
[----:B01----:R-:W-:Y:S01]  /*15ca0*/  ENDCOLLECTIVE ;  /* 0x000000000000791b */ /* 0x003fe20003800000 */
.L_x_4439:
        /* <DEDUP_REMOVED lines=12> */
.L_x_4440:
        /* <DEDUP_REMOVED lines=12> */
.L_x_4441:
        /* <DEDUP_REMOVED lines=12> */
.L_x_4442:
        /* <DEDUP_REMOVED lines=12> */
.L_x_4443:
        /* <DEDUP_REMOVED lines=12> */
.L_x_4444:
        /* <DEDUP_REMOVED lines=12> */
.L_x_4445:
        /* <DEDUP_REMOVED lines=12> */
.L_x_4446:
        /* <DEDUP_REMOVED lines=12> */
.L_x_4447:
        /* <DEDUP_REMOVED lines=12> */
.L_x_4448:
[----:B------:R-:W-:Y:S01]  /*16370*/  @!PT LDS RZ, [RZ] ;  /* 0x00000000fffff984 */ /* 0x000fe20000000800 */
[----:B------:R-:W-:Y:S01]  /*16380*/  @!PT LDS RZ, [RZ] ;  /* 0x00000000fffff984 */ /* 0x000fe20000000800 */
[----:B------:R-:W-:Y:S01]  /*16390*/  @!PT LDS RZ, [RZ] ;  /* 0x00000000fffff984 */ /* 0x000fe20000000800 */
[----:B------:R2:W-:Y:S01]  /*163a0*/  LDGSTS.E.BYPASS.LTC128B.128 [R7+0x5400], desc[UR36][R2.64+0x80], !P0 ;  /* 0x0540008002077fae */ /* 0x0005e2000c101d64 */
[----:B------:R-:W-:-:S13]  /*163b0*/  ISETP.LT.OR P0, PT, R0, 0x41, P1 ;  /* 0x000000410000780c */ /* 0x000fda0000f01670 */
[----:B------:R2:W-:Y:S01]  /*163c0*/  LDGSTS.E.BYPASS.LTC128B.128 [R7+0x8400], desc[UR36][R2.64+0x100], !P0 ;  /* 0x0840010002077fae */ /* 0x0005e2000c101d64 */
[----:B------:R-:W-:Y:S05]  /*163d0*/  BRA `(.L_x_4449) ;  /* 0xffffffc800f07947 */ /* 0x000fea000383ffff */
.L_x_4370:
[----:B0-----:R0:W1:Y:S02]  /*163e0*/  SYNCS.PHASECHK.TRANS64.TRYWAIT P0, [R0+URZ+0x30860], R3 ;  /* 0x03086003000075a7 */ /* 0x001064000800017f */
[----:B-1----:R-:W-:Y:S05]  /*163f0*/  @!P0 NANOSLEEP.SYNCS 0x989680 ;  /* 0x009896800000895d */ /* 0x002fea0003900000 */
[----:B------:R-:W1:Y:S02]  /*16400*/  @!P0 SYNCS.PHASECHK.TRANS64 P0, [R0+URZ+0x30860], R3 ;  /* 0x03086003000085a7 */ /* 0x000e64000800007f */
[----:B-1----:R-:W-:Y:S05]  /*16410*/  @!P0 BRA `(.L_x_4370) ;  /* 0xfffffffc00f08947 */ /* 0x002fea000383ffff */
[----:B------:R-:W-:Y:S05]  /*16420*/  BRA `(.L_x_4450) ;  /* 0xffffffcc00ec7947 */ /* 0x000fea000383ffff */
.L_x_4371:
        /* <DEDUP_REMOVED lines=8> */
.L_x_4452:
[----:B------:R-:W-:Y:S05]  /*164b0*/  BSYNC B0 ;  /* 0x0000000000007941 */ /* 0x000fea0003800000 */
.L_x_4451:
        /* <DEDUP_REMOVED lines=9> */
.L_x_4453:
[----:B------:R-:W-:Y:S02]  /*16550*/  ULDC UR4, c[0x0][0x2f4] ;  /* 0x0000bd0000047ab9 */ /* 0x000fe40000000800 */
[----:B------:R-:W-:Y:S02]  /*16560*/  ISETP.GE.AND P1, PT, R34, UR4, PT ;  /* 0x0000000422007c0c */ /* 0x000fe4000bf26270 */
[----:B------:R-:W-:Y:S02]  /*16570*/  ISETP.GE.AND P0, PT, R33, UR4, PT ;  /* 0x0000000421007c0c */ /* 0x000fe4000bf06270 */
[----:B------:R-:W-:Y:S02]  /*16580*/  ISETP.GE.AND P2, PT, R23, UR4, PT ;  /* 0x0000000417007c0c */ /* 0x000fe4000bf46270 */
[C---:B------:R-:W-:Y:S02]  /*16590*/  ISETP.LT.OR P4, PT, R5.reuse, 0x1, P1 ;  /* 0x000000010500780c */ /* 0x040fe40000f81670 */
        /* <DEDUP_REMOVED lines=8> */
.L_x_4454:
        /* <DEDUP_REMOVED lines=15> */
.L_x_4455:
[----:B------:R-:W-:Y:S02]  /*16710*/  IMAD.MOV.U32 R3, RZ, RZ, R6 ;  /* 0x000000ffff037224 */ /* 0x000fe400078e0006 */
[----:B------:R-:W-:Y:S02]  /*16720*/  IMAD.MOV.U32 R13, RZ, RZ, R18 ;  /* 0x000000ffff0d7224 */ /* 0x000fe400078e0012 */
[----:B------:R-:W-:Y:S02]  /*16730*/  IMAD.MOV.U32 R12, RZ, RZ, 0x2 ;  /* 0x00000002ff0c7424 */ /* 0x000fe400078e00ff */
[----:B------:R-:W-:-:S07]  /*16740*/  IMAD.MOV.U32 R2, RZ, RZ, R14 ;  /* 0x000000ffff027224 */ /* 0x000fce00078e000e */
[----:B------:R-:W-:Y:S05]  /*16750*/  WARPSYNC.COLLECTIVE R15, `(.L_x_4456) ;  /* 0x000000000f087348 */ /* 0x000fea0003c00000 */
[----:B------:R0:W1:Y:S02]  /*16760*/  SHFL.IDX P6, R14, R13, R12, R11 ;  /* 0x0000000c0d0e7389 */ /* 0x00006400000c000b */
[----:B01----:R-:W-:Y:S01]  /*16770*/  ENDCOLLECTIVE ;  /* 0x000000000000791b */ /* 0x003fe20003800000 */
.L_x_4456:
        /* <DEDUP_REMOVED lines=15> */
.L_x_4457:
[----:B------:R-:W-:Y:S02]  /*16870*/  IMAD.MOV.U32 R3, RZ, RZ, R7 ;  /* 0x000000ffff037224 */ /* 0x000fe400078e0007 */
[----:B------:R-:W-:Y:S02]  /*16880*/  IMAD.MOV.U32 R13, RZ, RZ, R18 ;  /* 0x000000ffff0d7224 */ /* 0x000fe400078e0012 */
[----:B------:R-:W-:Y:S02]  /*16890*/  IMAD.MOV.U32 R12, RZ, RZ, 0x3 ;  /* 0x00000003ff0c7424 */ /* 0x000fe400078e00ff */
[----:B------:R-:W-:-:S07]  /*168a0*/  IMAD.MOV.U32 R8, RZ, RZ, R14 ;  /* 0x000000ffff087224 */ /* 0x000fce00078e000e */
[----:B------:R-:W-:Y:S05]  /*168b0*/  WARPSYNC.COLLECTIVE R15, `(.L_x_4458) ;  /* 0x000000000f087348 */ /* 0x000fea0003c00000 */
[----:B------:R0:W1:Y:S02]  /*168c0*/  SHFL.IDX P6, R14, R13, R12, R11 ;  /* 0x0000000c0d0e7389 */ /* 0x00006400000c000b */
[----:B01----:R-:W-:Y:S01]  /*168d0*/  ENDCOLLECTIVE ;  /* 0x000000000000791b */ /* 0x003fe20003800000 */
.L_x_4458:
[----:B------:R-:W-:-:S04]  /*168e0*/  IMAD.MOV.U32 R2, RZ, RZ, R8 ;  /* 0x000000ffff027224 */ /* 0x000fc800078e0008 */
[----:B------:R-:W-:-:S05]  /*168f0*/  IMAD.WIDE.U32 R2, R23, 0x2, R2 ;  /* 0x0000000217027825 */ /* 0x000fca00078e0002 */
[----:B------:R-:W-:Y:S01]  /*16900*/  @!PT LDS RZ, [RZ] ;  /* 0x00000000fffff984 */ /* 0x000fe20000000800 */
[----:B------:R-:W-:Y:S01]  /*16910*/  @!PT LDS RZ, [RZ] ;  /* 0x00000000fffff984 */ /* 0x000fe20000000800 */
[----:B------:R-:W-:Y:S01]  /*16920*/  @!PT LDS RZ, [RZ] ;  /* 0x00000000fffff984 */ /* 0x000fe20000000800 */
[----:B------:R0:W-:Y:S01]  /*16930*/  LDGSTS.E.BYPASS.LTC128B.128 [R4+0x1400], desc[UR36][R2.64], !P3 ;  /* 0x0140000002047fae */ /* 0x0001e2000d901d64 */
[C---:B------:R-:W-:Y:S01]  /*16940*/  ISETP.LT.OR P3, PT, R5.reuse, 0x31, P2 ;  /* 0x000000310500780c */ /* 0x040fe20001761670 */
[----:B------:R-:W-:Y:S02]  /*16950*/  IMAD.MOV.U32 R13, RZ, RZ, R17 ;  /* 0x000000ffff0d7224 */ /* 0x000fe400078e0011 */
        /* <DEDUP_REMOVED lines=8> */
.L_x_4459:
[----:B------:R-:W-:Y:S02]  /*169e0*/  IMAD.MOV.U32 R3, RZ, RZ, R6 ;  /* 0x000000ffff037224 */ /* 0x000fe400078e0006 */
[----:B------:R-:W-:Y:S02]  /*169f0*/  IMAD.MOV.U32 R6, RZ, RZ, RZ ;  /* 0x000000ffff067224 */ /* 0x000fe400078e00ff */
[----:B------:R-:W-:Y:S02]  /*16a00*/  IMAD.MOV.U32 R13, RZ, RZ, R18 ;  /* 0x000000ffff0d7224 */ /* 0x000fe400078e0012 */
[----:B------:R-:W-:Y:S02]  /*16a10*/  IMAD.MOV.U32 R12, RZ, RZ, 0x4 ;  /* 0x00000004ff0c7424 */ /* 0x000fe400078e00ff */
[----:B------:R-:W-:-:S07]  /*16a20*/  IMAD.MOV.U32 R2, RZ, RZ, R14 ;  /* 0x000000ffff027224 */ /* 0x000fce00078e000e */
[----:B------:R-:W-:Y:S05]  /*16a30*/  WARPSYNC.COLLECTIVE R15, `(.L_x_4460) ;  /* 0x000000000f087348 */ /* 0x000fea0003c00000 */
[----:B------:R0:W1:Y:S02]  /*16a40*/  SHFL.IDX P6, R14, R13, R12, R11 ;  /* 0x0000000c0d0e7389 */ /* 0x00006400000c000b */
[----:B01----:R-:W-:Y:S01]  /*16a50*/  ENDCOLLECTIVE ;  /* 0x000000000000791b */ /* 0x003fe20003800000 */
.L_x_4460:
        /* <DEDUP_REMOVED lines=15> */
.L_x_4461:
[----:B------:R-:W-:Y:S02]  /*16b50*/  IMAD.MOV.U32 R3, RZ, RZ, R7 ;  /* 0x000000ffff037224 */ /* 0x000fe400078e0007 */
[----:B------:R-:W-:Y:S02]  /*16b60*/  IMAD.MOV.U32 R13, RZ, RZ, R18 ;  /* 0x000000ffff0d7224 */ /* 0x000fe400078e0012 */
[----:B------:R-:W-:Y:S02]  /*16b70*/  IMAD.MOV.U32 R12, RZ, RZ, 0x5 ;  /* 0x00000005ff0c7424 */ /* 0x000fe400078e00ff */
[----:B------:R-:W-:-:S07]  /*16b80*/  IMAD.MOV.U32 R8, RZ, RZ, R14 ;  /* 0x000000ffff087224 */ /* 0x000fce00078e000e */
[----:B------:R-:W-:Y:S05]  /*16b90*/  WARPSYNC.COLLECTIVE R15, `(.L_x_4462) ;  /* 0x000000000f087348 */ /* 0x000fea0003c00000 */
[----:B------:R0:W1:Y:S02]  /*16ba0*/  SHFL.IDX P6, R14, R13, R12, R11 ;  /* 0x0000000c0d0e7389 */ /* 0x00006400000c000b */
[----:B01----:R-:W-:Y:S01]  /*16bb0*/  ENDCOLLECTIVE ;  /* 0x000000000000791b */ /* 0x003fe20003800000 */
.L_x_4462:
        /* <DEDUP_REMOVED lines=13> */
.L_x_4463:
[----:B------:R-:W-:Y:S05]  /*16c90*/  BRA `(.L_x_4464) ;  /* 0xffffffc800d07947 */ /* 0x000fea000383ffff */
.L_x_4374:
[----:B0-----:R0:W1:Y:S02]  /*16ca0*/  SYNCS.PHASECHK.TRANS64.TRYWAIT P0, [R7+URZ+0x30820], R6 ;  /* 0x03082006070075a7 */ /* 0x001064000800017f */
[----:B-1----:R-:W-:Y:S05]  /*16cb0*/  @!P0 NANOSLEEP.SYNCS 0x989680 ;  /* 0x009896800000895d */ /* 0x002fea0003900000 */
[----:B------:R-:W1:Y:S02]  /*16cc0*/  @!P0 SYNCS.PHASECHK.TRANS64 P0, [R7+URZ+0x30820], R6 ;  /* 0x03082006070085a7 */ /* 0x000e64000800007f */
[----:B-1----:R-:W-:Y:S05]  /*16cd0*/  @!P0 BRA `(.L_x_4374) ;  /* 0xfffffffc00f08947 */ /* 0x002fea000383ffff */
[----:B------:R-:W-:Y:S05]  /*16ce0*/  BRA `(.L_x_4465) ;  /* 0xffffffcc004c7947 */ /* 0x000fea000383ffff */
.L_x_4375:
        /* <DEDUP_REMOVED lines=11> */
.L_x_4467:
[----:B------:R-:W-:Y:S05]  /*16da0*/  BSYNC B0 ;  /* 0x0000000000007941 */ /* 0x000fea0003800000 */
.L_x_4466:
[----:B------:R-:W-:Y:S05]  /*16db0*/  BRA `(.L_x_4468) ;  /* 0xffffffcc00307947 */ /* 0x000fea000383ffff */
.L_x_4376:
[----:B------:R-:W-:Y:S01]  /*16dc0*/  BSSY B0, `(.L_x_4469) ;  /* 0x0000006000007945 */ /* 0x000fe20003800000 */
[----:B------:R-:W-:-:S07]  /*16dd0*/  IMAD.MOV.U32 R15, RZ, RZ, -0x1 ;  /* 0xffffffffff0f7424 */ /* 0x000fce00078e00ff */
[----:B01---5:R-:W-:Y:S05]  /*16de0*/  WARPSYNC.COLLECTIVE R15, `(.L_x_4470) ;  /* 0x000000000f0c7348 */ /* 0x023fea0003c00000 */
[----:B------:R-:W-:Y:S02]  /*16df0*/  ELECT P6, UR62, PT ;  /* 0x00000000003e782f */ /* 0x000fe400038c0000 */
[----:B------:R-:W-:Y:S01]  /*16e00*/  MOV R14, UR62 ;  /* 0x0000003e000e7c02 */ /* 0x000fe20008000f00 */
[----:B01---5:R-:W-:Y:S10]  /*16e10*/  ENDCOLLECTIVE ;  /* 0x000000000000791b */ /* 0x023ff40003800000 */
.L_x_4470:
[----:B------:R-:W-:Y:S05]  /*16e20*/  BSYNC B0 ;  /* 0x0000000000007941 */ /* 0x000fea0003800000 */
.L_x_4469:
[----:B------:R-:W-:Y:S05]  /*16e30*/  BRA `(.L_x_4471) ;  /* 0xffffffcc00247947 */ /* 0x000fea000383ffff */
.L_x_4378:
[----:B-1----:R1:W2:Y:S02]  /*16e40*/  SYNCS.PHASECHK.TRANS64.TRYWAIT P1, [R5+URZ+0x30840], R2 ;  /* 0x03084002050075a7 */ /* 0x0022a4000802017f */
[----:B--2---:R-:W-:Y:S05]  /*16e50*/  @!P1 NANOSLEEP.SYNCS 0x989680 ;  /* 0x009896800000995d */ /* 0x004fea0003900000 */
[----:B------:R-:W2:Y:S02]  /*16e60*/  @!P1 SYNCS.PHASECHK.TRANS64 P1, [R5+URZ+0x30840], R2 ;  /* 0x03084002050095a7 */ /* 0x000ea4000802007f */
[----:B--2---:R-:W-:Y:S05]  /*16e70*/  @!P1 BRA `(.L_x_4378) ;  /* 0xfffffffc00f09947 */ /* 0x004fea000383ffff */
[----:B------:R-:W-:Y:S05]  /*16e80*/  BRA `(.L_x_4472) ;  /* 0xffffffcc004c7947 */ /* 0x000fea000383ffff */
.L_x_4380:
[----:B0-----:R0:W2:Y:S02]  /*16e90*/  SYNCS.PHASECHK.TRANS64.TRYWAIT P1, [R7+URZ+0x30840], R0 ;  /* 0x03084000070075a7 */ /* 0x0010a4000802017f */
[----:B--2---:R-:W-:Y:S05]  /*16ea0*/  @!P1 NANOSLEEP.SYNCS 0x989680 ;  /* 0x009896800000995d */ /* 0x004fea0003900000 */
[----:B------:R-:W2:Y:S02]  /*16eb0*/  @!P1 SYNCS.PHASECHK.TRANS64 P1, [R7+URZ+0x30840], R0 ;  /* 0x03084000070095a7 */ /* 0x000ea4000802007f */
[----:B--2---:R-:W-:Y:S05]  /*16ec0*/  @!P1 BRA `(.L_x_4380) ;  /* 0xfffffffc00f09947 */ /* 0x004fea000383ffff */
[----:B------:R-:W-:Y:S05]  /*16ed0*/  BRA `(.L_x_4473) ;  /* 0xffffffcc00587947 */ /* 0x000fea000383ffff */
.L_x_4382:
[----:B--2---:R2:W3:Y:S02]  /*16ee0*/  SYNCS.PHASECHK.TRANS64.TRYWAIT P1, [R5+URZ+0x30860], R2 ;  /* 0x03086002050075a7 */ /* 0x0044e4000802017f */
[----:B---3--:R-:W-:Y:S05]  /*16ef0*/  @!P1 NANOSLEEP.SYNCS 0x989680 ;  /* 0x009896800000995d */ /* 0x008fea0003900000 */
[----:B------:R-:W3:Y:S02]  /*16f00*/  @!P1 SYNCS.PHASECHK.TRANS64 P1, [R5+URZ+0x30860], R2 ;  /* 0x03086002050095a7 */ /* 0x000ee4000802007f */
[----:B---3--:R-:W-:Y:S05]  /*16f10*/  @!P1 BRA `(.L_x_4382) ;  /* 0xfffffffc00f09947 */ /* 0x008fea000383ffff */
[----:B------:R-:W-:Y:S05]  /*16f20*/  BRA `(.L_x_4474) ;  /* 0xffffffcc00547947 */ /* 0x000fea000383ffff */
.L_x_4475:
        /* <DEDUP_REMOVED lines=13> */
.L_x_15967:


//--------------------- .text._ZN7cutlass13device_kernelIN5flash11enable_sm90INS1_16FlashAttnFwdSm90INS1_25CollectiveMainloopFwdSm90ILi2EN4cute5tupleIJNS5_1CILi1EEES8_S8_EEENS6_IJNS7_ILi128EEENS7_ILi96EEENS7_ILi192EEEEEELi192ENS_10bfloat16_tEfNS_4arch4Sm90ELb0ELb1ELb0ELb1ELb1ELb0ELb0ELb1ELb1ELb1ELb1ELb0EEENS1_21CollectiveEpilogueFwdINS6_IJSA_SC_SB_EEES9_SE_SG_Li256ELb1ELb1ELb1ELb0EEENS1_36VarlenDynamicPersistentTileSchedulerILi128ELi96ELi256ELi128ELb1ELb1ELb1ELb1ELb0ELb1EEEEEEEEEvNT_6ParamsE --------------------------
	.section	.text._ZN7cutlass13device_kernelIN5flash11enable_sm90INS1_16FlashAttnFwdSm90INS1_25CollectiveMainloopFwdSm90ILi2EN4cute5tupleIJNS5_1CILi1EEES8_S8_EEENS6_IJNS7_ILi128EEENS7_ILi96EEENS7_ILi192EEEEEELi192ENS_10bfloat16_tEfNS_4arch4Sm90ELb0ELb1ELb0ELb1ELb1ELb0ELb0ELb1ELb1ELb1ELb1ELb0EEENS1_21CollectiveEpilogueFwdINS6_IJSA_SC_SB_EEES9_SE_SG_Li256ELb1ELb1ELb1ELb0EEENS1_36VarlenDynamicPersistentTileSchedulerILi128ELi96ELi256ELi128ELb1ELb1ELb1ELb1ELb0ELb1EEEEEEEEEvNT_6ParamsE,"ax",@progbits
	.align	128
.text._ZN7cutlass13device_kernelIN5flash11enable_sm90INS1_16FlashAttnFwdSm90INS1_25CollectiveMainloopFwdSm90ILi2EN4cute5tupleIJNS5_1CILi1EEES8_S8_EEENS6_IJNS7_ILi128EEENS7_ILi96EEENS7_ILi192EEEEEELi192ENS_10bfloat16_tEfNS_4arch4Sm90ELb0ELb1ELb0ELb1ELb1ELb0ELb0ELb1ELb1ELb1ELb1ELb0EEENS1_21CollectiveEpilogueFwdINS6_IJSA_SC_SB_EEES9_SE_SG_Li256ELb1ELb1ELb1ELb0EEENS1_36VarlenDynamicPersistentTileSchedulerILi128ELi96ELi256ELi128ELb1ELb1ELb1ELb1ELb0ELb1EEEEEEEEEvNT_6ParamsE:
        .type           _ZN7cutlass13device_kernelIN5flash11enable_sm90INS1_16FlashAttnFwdSm90INS1_25CollectiveMainloopFwdSm90ILi2EN4cute5tupleIJNS5_1CILi1EEES8_S8_EEENS6_IJNS7_ILi128EEENS7_ILi96EEENS7_ILi192EEEEEELi192ENS_10bfloat16_tEfNS_4arch4Sm90ELb0ELb1ELb0ELb1ELb1ELb0ELb0ELb1ELb1ELb1ELb1ELb0EEENS1_21CollectiveEpilogueFwdINS6_IJSA_SC_SB_EEES9_SE_SG_Li256ELb1ELb1ELb1ELb0EEENS1_36VarlenDynamicPersistentTileSchedulerILi128ELi96ELi256ELi128ELb1ELb1ELb1ELb1ELb0ELb1EEEEEEEEEvNT_6ParamsE,@function
        .size           _ZN7cutlass13device_kernelIN5flash11enable_sm90INS1_16FlashAttnFwdSm90INS1_25CollectiveMainloopFwdSm90ILi2EN4cute5tupleIJNS5_1CILi1EEES8_S8_EEENS6_IJNS7_ILi128EEENS7_ILi96EEENS7_ILi192EEEEEELi192ENS_10bfloat16_tEfNS_4arch4Sm90ELb0ELb1ELb0ELb1ELb1ELb0ELb0ELb1ELb1ELb1ELb1ELb0EEENS1_21CollectiveEpilogueFwdINS6_IJSA_SC_SB_EEES9_SE_SG_Li256ELb1ELb1ELb1ELb0EEENS1_36VarlenDynamicPersistentTileSchedulerILi128ELi96ELi256ELi128ELb1ELb1ELb1ELb1ELb0ELb1EEEEEEEEEvNT_6ParamsE,(.L_x_15968 - _ZN7cutlass13device_kernelIN5flash11enable_sm90INS1_16FlashAttnFwdSm90INS1_25CollectiveMainloopFwdSm90ILi2EN4cute5tupleIJNS5_1CILi1EEES8_S8_EEENS6_IJNS7_ILi128EEENS7_ILi96EEENS7_ILi192EEEEEELi192ENS_10bfloat16_tEfNS_4arch4Sm90ELb0ELb1ELb0ELb1ELb1ELb0ELb0ELb1ELb1ELb1ELb1ELb0EEENS1_21CollectiveEpilogueFwdINS6_IJSA_SC_SB_EEES9_SE_SG_Li256ELb1ELb1ELb1ELb0EEENS1_36VarlenDynamicPersistentTileSchedulerILi128ELi96ELi256ELi128ELb1ELb1ELb1ELb1ELb0ELb1EEEEEEEEEvNT_6ParamsE)
        .other          _ZN7cutlass13device_kernelIN5flash11enable_sm90INS1_16FlashAttnFwdSm90INS1_25CollectiveMainloopFwdSm90ILi2EN4cute5tupleIJNS5_1CILi1EEES8_S8_EEENS6_IJNS7_ILi128EEENS7_ILi96EEENS7_ILi192EEEEEELi192ENS_10bfloat16_tEfNS_4arch4Sm90ELb0ELb1ELb0ELb1ELb1ELb0ELb0ELb1ELb1ELb1ELb1ELb0EEENS1_21CollectiveEpilogueFwdINS6_IJSA_SC_SB_EEES9_SE_SG_Li256ELb1ELb1ELb1ELb0EEENS1_36VarlenDynamicPersistentTileSchedulerILi128ELi96ELi256ELi128ELb1ELb1ELb1ELb1ELb0ELb1EEEEEEEEEvNT_6ParamsE,@"STO_CUDA_ENTRY STV_DEFAULT"
_ZN7cutlass13device_kernelIN5flash11enable_sm90INS1_16FlashAttnFwdSm90INS1_25CollectiveMainloopFwdSm90ILi2EN4cute5tupleIJNS5_1CILi1EEES8_S8_EEENS6_IJNS7_ILi128EEENS7_ILi96EEENS7_ILi192EEEEEELi192ENS_10bfloat16_tEfNS_4arch4Sm90ELb0ELb1ELb0ELb1ELb1ELb0ELb0ELb1ELb1ELb1ELb1ELb0EEENS1_21CollectiveEpilogueFwdINS6_IJSA_SC_SB_EEES9_SE_SG_Li256ELb1ELb1ELb1ELb0EEENS1_36VarlenDynamicPersistentTileSchedulerILi128ELi96ELi256ELi128ELb1ELb1ELb1ELb1ELb0ELb1EEEEEEEEEvNT_6ParamsE:
        /* <DEDUP_REMOVED lines=45> */
.L_x_4476:
        /* <DEDUP_REMOVED lines=22> */
.L_x_4477:
        /* <DEDUP_REMOVED lines=18> */
.L_x_4478:
        /* <DEDUP_REMOVED lines=22> */
.L_x_4479:
        /* <DEDUP_REMOVED lines=23> */
.L_x_4480:
        /* <DEDUP_REMOVED lines=10> */
.L_x_4482:
        /* <DEDUP_REMOVED lines=66> */
[----:B------:R-:W-:Y:S02]  /*0ce0*/  VIADD R218, R19, 0x8 ;  /* 0x0000000813da7836 */ /* 0x000fe40000000000 */
[----:B------:R-:W-:Y:S02]  /*0cf0*/  IMAD R7, R7, 0x10, R10 ;  /* 0x0000001007077824 */ /* 0x000fe400078e020a */
[----:B------:R-:W-:Y:S02]  /*0d00*/  VIADD R217, R19, 0x80 ;  /* 0x0000008013d97836 */ /* 0x000fe40000000000 */
[----:B------:R-:W-:-:S02]  /*0d10*/  IMAD R5, R2, 0x40, R7 ;  /* 0x0000004002057824 */ /* 0x000fc400078e0207 */
[----:B------:R-:W-:Y:S01]  /*0d20*/  IMAD.U32 R2, RZ, RZ, UR4 ;  /* 0x00000004ff027e24 */ /* 0x000fe2000f8e00ff */
[----:B------:R-:W-:Y:S01]  /*0d30*/  UMOV UR4, URZ ;  /* 0x0000003f00047c82 */ /* 0x000fe20008000000 */
[C---:B------:R-:W-:Y:S01]  /*0d40*/  VIADD R216, R19.reuse, 0x88 ;  /* 0x0000008813d87836 */ /* 0x040fe20000000000 */
[----:B------:R-:W-:Y:S01]  /*0d50*/  STL [R1+0xc], R5 ;  /* 0x00000c0501007387 */ /* 0x000fe20000100800 */
        /* <DEDUP_REMOVED lines=13> */
[----:B0-----:R-:W-:Y:S01]  /*0e30*/  SHF.R.S32.HI R2, RZ, 0x1f, R218 ;  /* 0x0000001fff027819 */ /* 0x001fe200000114da */
        /* <DEDUP_REMOVED lines=14> */
[----:B------:R-:W-:Y:S02]  /*0f20*/  VIADD R196, R19, 0x78 ;  /* 0x0000007813c47836 */ /* 0x000fe40000000000 */
[----:B------:R-:W-:-:S07]  /*0f30*/  IMAD R192, R4, 0x8, R5 ;  /* 0x0000000804c07824 */ /* 0x000fce00078e0205 */
.L_x_4594:
[----:B------:R-:W-:Y:S01]  /*0f40*/  ULDC.64 UR8, c[0x0][0xa28] ;  /* 0x00028a0000087ab9 */ /* 0x000fe20000000a00 */
[----:B0-23--:R-:W0:Y:S01]  /*0f50*/  LDC.64 R8, c[0x0][0x418] ;  /* 0x00010600ff087b82 */ /* 0x00de220000000a00 */
[----:B------:R-:W-:Y:S01]  /*0f60*/  UISETP.NE.U32.AND UP0, UPT, UR8, URZ, UPT ;  /* 0x0000003f0800728c */ /* 0x000fe2000bf05070 */
[----:B----4-:R-:W-:-:S03]  /*0f70*/  IMAD.MOV.U32 R6, RZ, RZ, RZ ;  /* 0x000000ffff067224 */ /* 0x010fc600078e00ff */
[----:B------:R-:W-:-:S03]  /*0f80*/  UISETP.NE.AND.EX UP0, UPT, UR9, URZ, UPT, UP0 ;  /* 0x0000003f0900728c */ /* 0x000fc6000bf05300 */
[----:B------:R-:W-:Y:S01]  /*0f90*/  ULDC.64 UR8, c[0x0][0xa18] ;  /* 0x0002860000087ab9 */ /* 0x000fe20000000a00 */
[----:B-1----:R-:W1:Y:S01]  /*0fa0*/  LDC R0, c[0x0][0x424] ;  /* 0x00010900ff007b82 */ /* 0x002e620000000800 */
[----:B------:R-:W-:Y:S01]  /*0fb0*/  UISETP.NE.U32.AND UP1, UPT, UR8, URZ, UPT ;  /* 0x0000003f0800728c */ /* 0x000fe2000bf25070 */
[----:B------:R-:W-:-:S03]  /*0fc0*/  PLOP3.LUT P0, PT, PT, PT, UP0, 0x80, 0x0 ;  /* 0x000000000000781c */ /* 0x000fc60003f0f008 */
[----:B------:R-:W-:-:S03]  /*0fd0*/  UISETP.NE.AND.EX UP1, UPT, UR9, URZ, UPT, UP1 ;  /* 0x0000003f0900728c */ /* 0x000fc6000bf25310 */
[----:B------:R-:W-:Y:S01]  /*0fe0*/  @UP0 ULDC.64 UR8, c[0x0][0xa28] ;  /* 0x00028a0000080ab9 */ /* 0x000fe20000000a00 */
[----:B------:R-:W2:Y:S01]  /*0ff0*/  LDC R17, c[0x0][0x2f0] ;  /* 0x0000bc00ff117b82 */ /* 0x000ea20000000800 */
[----:B------:R-:W-:Y:S01]  /*1000*/  @UP0 UIMAD.WIDE UR8, UR7, 0x4, UR8 ;  /* 0x00000004070808a5 */ /* 0x000fe2000f8e0208 */
[----:B------:R-:W-:-:S05]  /*1010*/  PLOP3.LUT P2, PT, PT, PT, UP1, 0x80, 0x0 ;  /* 0x000000000000781c */ /* 0x000fca0003f4f018 */
[----:B------:R-:W-:Y:S01]  /*1020*/  @UP1 ULDC.64 UR10, c[0x0][0xa18] ;  /* 0x00028600000a1ab9 */ /* 0x000fe20000000a00 */
[----:B------:R-:W-:Y:S02]  /*1030*/  IMAD.U32 R2, RZ, RZ, UR8 ;  /* 0x00000008ff027e24 */ /* 0x000fe4000f8e00ff */
[----:B------:R-:W-:Y:S01]  /*1040*/  IMAD.U32 R3, RZ, RZ, UR9 ;  /* 0x00000009ff037e24 */ /* 0x000fe2000f8e00ff */
[----:B------:R-:W-:Y:S02]  /*1050*/  @UP1 UIMAD.WIDE UR8, UR7, 0x4, UR10 ;  /* 0x00000004070818a5 */ /* 0x000fe4000f8e020a */
[----:B------:R-:W-:Y:S02]  /*1060*/  ULOP3.LUT UR4, UR5, 0xffff, URZ, 0xc0, !UPT ;  /* 0x0000ffff05047892 */ /* 0x000fe4000f8ec03f */
[----:B------:R3:W5:Y:S02]  /*1070*/  @P0 LDG.E R6, desc[UR36][R2.64] ;  /* 0x0000002402060981 */ /* 0x000764000c1e1900 */
[----:B------:R-:W-:-:S02]  /*1080*/  IMAD.U32 R4, RZ, RZ, UR8 ;  /* 0x00000008ff047e24 */ /* 0x000fc4000f8e00ff */
[----:B------:R-:W-:Y:S01]  /*1090*/  IMAD.U32 R5, RZ, RZ, UR9 ;  /* 0x00000009ff057e24 */ /* 0x000fe2000f8e00ff */
[----:B------:R-:W-:-:S04]  /*10a0*/  ULDC.64 UR8, c[0x0][0xa20] ;  /* 0x0002880000087ab9 */ /* 0x000fc80000000a00 */
[----:B------:R3:W5:Y:S01]  /*10b0*/  @P2 LDG.E R18, desc[UR36][R4.64] ;  /* 0x0000002404122981 */ /* 0x000762000c1e1900 */
[----:B0-----:R-:W-:Y:S01]  /*10c0*/  ISETP.NE.U32.AND P0, PT, R8, RZ, PT ;  /* 0x000000ff0800720c */ /* 0x001fe20003f05070 */
[----:B------:R-:W-:Y:S01]  /*10d0*/  IMAD.U32 R209, RZ, RZ, UR4 ;  /* 0x00000004ffd17e24 */ /* 0x000fe2000f8e00ff */
[----:B------:R-:W-:Y:S02]  /*10e0*/  ISETP.NE.U32.AND P1, PT, RZ, UR8, PT ;  /* 0x00000008ff007c0c */ /* 0x000fe4000bf25070 */
[----:B------:R-:W-:Y:S02]  /*10f0*/  ISETP.NE.AND.EX P0, PT, R9, RZ, PT, P0 ;  /* 0x000000ff0900720c */ /* 0x000fe40003f05300 */
[----:B------:R-:W-:Y:S02]  /*1100*/  ISETP.NE.AND.EX P1, PT, RZ, UR9, PT, P1 ;  /* 0x00000009ff007c0c */ /* 0x000fe4000bf25310 */
[----:B-1----:R-:W-:Y:S01]  /*1110*/  SEL R0, R0, 0x1, P0 ;  /* 0x0000000100007807 */ /* 0x002fe20000000000 */
[----:B---3--:R-:W-:Y:S10]  /*1120*/  @P2 BRA `(.L_x_4483) ;  /* 0x0000000000302947 */ /* 0x008ff40003800000 */
[----:B------:R-:W-:Y:S01]  /*1130*/  ULDC.64 UR8, c[0x0][0xa00] ;  /* 0x0002800000087ab9 */ /* 0x000fe20000000a00 */
[----:B-----5:R-:W0:Y:S01]  /*1140*/  LDC R18, c[0x0][0x288] ;  /* 0x0000a200ff127b82 */ /* 0x020e220000000800 */
[----:B------:R-:W-:-:S04]  /*1150*/  ISETP.NE.U32.AND P0, PT, RZ, UR8, PT ;  /* 0x00000008ff007c0c */ /* 0x000fc8000bf05070 */
[----:B------:R-:W-:-:S13]  /*1160*/  ISETP.NE.AND.EX P0, PT, RZ, UR9, PT, P0 ;  /* 0x00000009ff007c0c */ /* 0x000fda000bf05300 */
[----:B------:R-:W-:Y:S05]  /*1170*/  @!P0 BRA `(.L_x_4483) ;  /* 0x00000000001c8947 */ /* 0x000fea0003800000 */
[----:B------:R-:W-:Y:S02]  /*1180*/  ULDC.64 UR8, c[0x0][0xa00] ;  /* 0x0002800000087ab9 */ /* 0x000fe40000000a00 */
[----:B------:R-:W-:-:S06]  /*1190*/  UIMAD.WIDE UR8, UR7, 0x4, UR8 ;  /* 0x00000004070878a5 */ /* 0x000fcc000f8e0208 */
[----:B------:R-:W-:Y:S02]  /*11a0*/  IMAD.U32 R2, RZ, RZ, UR8 ;  /* 0x00000008ff027e24 */ /* 0x000fe4000f8e00ff */
[----:B------:R-:W-:-:S05]  /*11b0*/  IMAD.U32 R3, RZ, RZ, UR9 ;  /* 0x00000009ff037e24 */ /* 0x000fca000f8e00ff */
[----:B0-----:R-:W3:Y:S04]  /*11c0*/  LDG.E R18, desc[UR36][R2.64] ;  /* 0x0000002402127981 */ /* 0x001ee8000c1e1900 */
[----:B------:R-:W3:Y:S02]  /*11d0*/  LDG.E R5, desc[UR36][R2.64+0x4] ;  /* 0x0000042402057981 */ /* 0x000ee4000c1e1900 */
[----:B---3--:R-:W-:-:S07]  /*11e0*/  IMAD.IADD R18, R5, 0x1, -R18 ;  /* 0x0000000105127824 */ /* 0x008fce00078e0a12 */
.L_x_4483:
[----:B--2---:R-:W-:Y:S02]  /*11f0*/  IMAD R17, R0, R17, RZ ;  /* 0x0000001100117224 */ /* 0x004fe400078e02ff */
[----:B------:R-:W-:Y:S01]  /*1200*/  IMAD.U32 R220, RZ, RZ, UR7 ;  /* 0x00000007ffdc7e24 */ /* 0x000fe2000f8e00ff */
[----:B------:R-:W-:Y:S06]  /*1210*/  @!P1 BRA `(.L_x_4484) ;  /* 0x0000000000189947 */ /* 0x000fec0003800000 */
[----:B------:R-:W-:Y:S02]  /*1220*/  ULDC.64 UR8, c[0x0][0xa20] ;  /* 0x0002880000087ab9 */ /* 0x000fe40000000a00 */
[----:B------:R-:W-:-:S06]  /*1230*/  UIMAD.WIDE UR8, UR7, 0x4, UR8 ;  /* 0x00000004070878a5 */ /* 0x000fcc000f8e0208 */
[----:B------:R-:W-:Y:S02]  /*1240*/  IMAD.U32 R2, RZ, RZ, UR8 ;  /* 0x00000008ff027e24 */ /* 0x000fe4000f8e00ff */
[----:B------:R-:W-:-:S05]  /*1250*/  IMAD.U32 R3, RZ, RZ, UR9 ;  /* 0x00000009ff037e24 */ /* 0x000fca000f8e00ff */
[----:B------:R1:W5:Y:S01]  /*1260*/  LDG.E R17, desc[UR36][R2.64] ;  /* 0x0000002402117981 */ /* 0x000362000c1e1900 */
[----:B------:R-:W-:Y:S05]  /*1270*/  BRA `(.L_x_4485) ;  /* 0x00000000002c7947 */ /* 0x000fea0003800000 */
.L_x_4484:
        /* <DEDUP_REMOVED lines=9> */
[----:B------:R-:W2:Y:S02]  /*1310*/  LDG.E R0, desc[UR36][R2.64+0x4] ;  /* 0x0000042402007981 */ /* 0x000ea4000c1e1900 */
[----:B--2---:R-:W-:-:S07]  /*1320*/  IMAD.IADD R17, R0, 0x1, -R17 ;  /* 0x0000000100117824 */ /* 0x004fce00078e0a11 */
.L_x_4485:
[----:B------:R-:W-:Y:S01]  /*1330*/  ULDC UR4, c[0x0][0x448] ;  /* 0x0001120000047ab9 */ /* 0x000fe20000000800 */
[----:B-----5:R-:W-:Y:S01]  /*1340*/  IMAD.IADD R17, R17, 0x1, -R6 ;  /* 0x0000000111117824 */ /* 0x020fe200078e0a06 */
[----:B------:R-:W-:Y:S02]  /*1350*/  UISETP.NE.AND UP0, UPT, UR4, 0x1, UPT ;  /* 0x000000010400788c */ /* 0x000fe4000bf05270 */
[----:B------:R-:W-:Y:S02]  /*1360*/  USHF.L.U32 UR6, UR6, 0x7, URZ ;  /* 0x0000000706067899 */ /* 0x000fe4000800063f */
[----:B0-----:R-:W-:Y:S01]  /*1370*/  IADD3 R0, R17, 0x1, -R18 ;  /* 0x0000000111007810 */ /* 0x001fe20007ffe812 */
[----:B------:R-:W-:Y:S02]  /*1380*/  UP2UR UR7, UPR, URZ, 0x1 ;  /* 0x000000013f077883 */ /* 0x000fe40008000000 */
[----:B------:R-:W-:Y:S01]  /*1390*/  UIADD3 UR4, UR6, 0x7f, URZ ;  /* 0x0000007f06047890 */ /* 0x000fe2000fffe03f */
[----:B------:R-:W-:Y:S01]  /*13a0*/  R2UR UR10, R0 ;  /* 0x00000000000a72ca */ /* 0x000fe200000e0000 */
[----:B------:R-:W-:-:S02]  /*13b0*/  IMAD.U32 R23, RZ, RZ, UR6 ;  /* 0x00000006ff177e24 */ /* 0x000fc4000f8e00ff */
[----:B------:R-:W-:Y:S01]  /*13c0*/  @UP0 ULDC UR8, c[0x0][0x44c] ;  /* 0x0001130000080ab9 */ /* 0x000fe20000000800 */
[----:B------:R-:W-:Y:S01]  /*13d0*/  IMAD.U32 R22, RZ, RZ, UR7 ;  /* 0x00000007ff167e24 */ /* 0x000fe2000f8e00ff */
[----:B------:R-:W-:Y:S01]  /*13e0*/  UIMAD.WIDE.U32 UR8, UR4, UR8, URZ ;  /* 0x00000008040872a5 */ /* 0x000fe2000f8e003f */
[----:B------:R-:W-:Y:S01]  /*13f0*/  @UP0 ULDC UR11, c[0x0][0x450] ;  /* 0x00011400000b0ab9 */ /* 0x000fe20000000800 */
[----:B------:R-:W-:Y:S02]  /*1400*/  ULDC.64 UR6, c[0x0][0x9e0] ;  /* 0x0002780000067ab9 */ /* 0x000fe40000000a00 */
[----:B------:R-:W-:Y:S02]  /*1410*/  @UP0 USHF.R.U32.HI UR4, URZ, UR11, UR9 ;  /* 0x0000000b3f040299 */ /* 0x000fe40008011609 */
[----:B------:R-:W-:Y:S02]  /*1420*/  UISETP.GE.AND UP0, UPT, UR7, 0x1, UPT ;  /* 0x000000010700788c */ /* 0x000fe4000bf06270 */
[----:B------:R-:W-:-:S02]  /*1430*/  UIADD3 UR8, UR10, UR4, URZ ;  /* 0x000000040a087290 */ /* 0x000fc4000fffe03f */
[----:B------:R-:W-:Y:S02]  /*1440*/  UP2UR UR61, UPR, URZ, 0x1 ;  /* 0x000000013f3d7883 */ /* 0x000fe40008000000 */
[----:B------:R-:W-:Y:S01]  /*1450*/  PLOP3.LUT P0, PT, PT, PT, UP0, 0x40, 0x0 ;  /* 0x000000000000781c */ /* 0x000fe20003f0e808 */
[----:B------:R-:W-:-:S06]  /*1460*/  UIADD3 UR6, UR8, UR6, URZ ;  /* 0x0000000608067290 */ /* 0x000fcc000fffe03f */
[----:B------:R-:W-:-:S06]  /*1470*/  IMAD.U32 R0, RZ, RZ, UR6 ;  /* 0x00000006ff007e24 */ /* 0x000fcc000f8e00ff */
        /* <DEDUP_REMOVED lines=11> */
.L_x_4487:
[----:B------:R-:W-:-:S11]  /*1530*/  UISETP.NE.AND UP0, UPT, UR7, 0x1, UPT ;  /* 0x000000010700788c */ /* 0x000fd6000bf05270 */
[----:B------:R-:W-:Y:S02]  /*1540*/  @UP0 ULDC.64 UR10, c[0x0][0x9e8] ;  /* 0x00027a00000a0ab9 */ /* 0x000fe40000000a00 */
[----:B------:R-:W-:-:S04]  /*1550*/  UIMAD.WIDE.U32 UR8, UR4, UR10, URZ ;  /* 0x0000000a040872a5 */ /* 0x000fc8000f8e003f */
[----:B------:R-:W-:-:S12]  /*1560*/  @UP0 USHF.R.U32.HI UR4, URZ, UR11, UR9 ;  /* 0x0000000b3f040299 */ /* 0x000fd80008011609 */
.L_x_4488:
[----:B------:R-:W-:-:S06]  /*1570*/  UIMAD UR4, UR4, UR7, UR7 ;  /* 0x00000007040472a4 */ /* 0x000fcc000f8e0207 */
[----:B------:R-:W-:-:S07]  /*1580*/  VIMNMX R0, R0, UR4, PT ;  /* 0x0000000400007c48 */ /* 0x000fce000bfe0100 */
.L_x_4486:
[----:B------:R-:W-:Y:S01]  /*1590*/  R2UR UR6, R22 ;  /* 0x00000000160672ca */ /* 0x000fe200000e0000 */
[----:B------:R-:W-:Y:S01]  /*15a0*/  IMAD.IADD R73, R17, 0x1, -R18 ;  /* 0x0000000111497824 */ /* 0x000fe200078e0a12 */
[----:B------:R-:W-:Y:S01]  /*15b0*/  R2UR UR4, R23 ;  /* 0x00000000170472ca */ /* 0x000fe200000e0000 */
[----:B-1----:R-:W-:Y:S02]  /*15c0*/  VIADD R2, R0, 0x5f ;  /* 0x0000005f00027836 */ /* 0x002fe40000000000 */
[----:B------:R-:W-:Y:S02]  /*15d0*/  VIADD R0, R17, 0x5f ;  /* 0x0000005f11007836 */ /* 0x000fe40000000000 */
[----:B------:R-:W-:-:S04]  /*15e0*/  IMAD.HI R2, R2, 0x2aaaaaab, RZ ;  /* 0x2aaaaaab02027827 */ /* 0x000fc800078e02ff */
[----:B------:R-:W-:Y:S01]  /*15f0*/  IMAD.HI R0, R0, 0x2aaaaaab, RZ ;  /* 0x2aaaaaab00007827 */ /* 0x000fe200078e02ff */
[----:B------:R-:W-:Y:S01]  /*1600*/  SHF.R.U32.HI R5, RZ, 0x1f, R2 ;  /* 0x0000001fff057819 */ /* 0x000fe20000011602 */
[----:B------:R-:W-:Y:S01]  /*1610*/  UISETP.NE.AND UP0, UPT, UR6, URZ, UPT ;  /* 0x0000003f0600728c */ /* 0x000fe2000bf05270 */
[----:B------:R-:W-:Y:S02]  /*1620*/  R2UR UR6, R73 ;  /* 0x00000000490672ca */ /* 0x000fe400000e0000 */
[----:B------:R-:W-:Y:S02]  /*1630*/  SHF.R.U32.HI R3, RZ, 0x1f, R0 ;  /* 0x0000001fff037819 */ /* 0x000fe40000011600 */
[----:B------:R-:W-:Y:S02]  /*1640*/  LEA.HI.SX32 R2, R2, R5, 0x1c ;  /* 0x0000000502027211 */ /* 0x000fe400078fe2ff */
[----:B------:R-:W-:-:S04]  /*1650*/  LEA.HI.SX32 R3, R0, R3, 0x1c ;  /* 0x0000000300037211 */ /* 0x000fc800078fe2ff */
        /* <DEDUP_REMOVED lines=21> */
.L_x_4490:
[----:B------:R-:W-:-:S11]  /*17b0*/  UISETP.NE.AND UP0, UPT, UR7, 0x1, UPT ;  /* 0x000000010700788c */ /* 0x000fd6000bf05270 */
[----:B------:R-:W-:Y:S02]  /*17c0*/  @UP0 ULDC.64 UR10, c[0x0][0x9e8] ;  /* 0x00027a00000a0ab9 */ /* 0x000fe40000000a00 */
[----:B------:R-:W-:-:S04]  /*17d0*/  UIMAD.WIDE.U32 UR8, UR4, UR10, URZ ;  /* 0x0000000a040872a5 */ /* 0x000fc8000f8e003f */
[----:B------:R-:W-:-:S12]  /*17e0*/  @UP0 USHF.R.U32.HI UR4, URZ, UR11, UR9 ;  /* 0x0000000b3f040299 */ /* 0x000fd80008011609 */
.L_x_4491:
[----:B------:R-:W-:-:S04]  /*17f0*/  UIMAD UR4, UR4, UR7, URZ ;  /* 0x00000007040472a4 */ /* 0x000fc8000f8e023f */
[----:B------:R-:W-:-:S04]  /*1800*/  UISETP.LT.AND UP0, UPT, UR6, UR4, UPT ;  /* 0x000000040600728c */ /* 0x000fc8000bf01270 */
[----:B------:R-:W-:-:S12]  /*1810*/  USEL UR6, UR6, UR4, !UP0 ;  /* 0x0000000406067287 */ /* 0x000fd8000c000000 */
.L_x_4489:
[----:B------:R-:W-:-:S04]  /*1820*/  UIMAD.WIDE UR6, UR6, 0x2aaaaaab, URZ ;  /* 0x2aaaaaab060678a5 */ /* 0x000fc8000f8e023f */
[----:B------:R-:W-:-:S04]  /*1830*/  USHF.R.U32.HI UR4, URZ, 0x1f, UR7 ;  /* 0x0000001f3f047899 */ /* 0x000fc80008011607 */
[----:B------:R-:W-:Y:S02]  /*1840*/  ULEA.HI.SX32 UR7, UR7, UR4, 0x1c ;  /* 0x0000000407077291 */ /* 0x000fe4000f8fe23f */
[----:B------:R-:W-:Y:S02]  /*1850*/  ULOP3.LUT UR4, UR5, 0xff000000, URZ, 0xc0, !UPT ;  /* 0xff00000005047892 */ /* 0x000fe4000f8ec03f */
[----:B------:R-:W-:Y:S02]  /*1860*/  UISETP.LT.AND UP0, UPT, URZ, UR7, UPT ;  /* 0x000000073f00728c */ /* 0x000fe4000bf01270 */
[----:B------:R-:W-:Y:S02]  /*1870*/  ULOP3.LUT UR5, UR5, 0xff0000, URZ, 0xc0, !UPT ;  /* 0x00ff000005057892 */ /* 0x000fe4000f8ec03f */
[----:B------:R-:W-:Y:S02]  /*1880*/  USEL UR9, URZ, UR7, !UP0 ;  /* 0x000000073f097287 */ /* 0x000fe4000c000000 */
[----:B------:R-:W-:-:S04]  /*1890*/  USHF.R.U32.HI UR4, URZ, 0x8, UR4 ;  /* 0x000000083f047899 */ /* 0x000fc80008011604 */
[----:B------:R-:W-:Y:S01]  /*18a0*/  ISETP.GT.AND P0, PT, R72, UR9, PT ;  /* 0x0000000948007c0c */ /* 0x000fe2000bf04270 */
[----:B------:R-:W-:-:S03]  /*18b0*/  ULEA.HI UR5, UR5, UR4, URZ, 0x10 ;  /* 0x0000000405057291 */ /* 0x000fc6000f8f803f */
[----:B------:R-:W-:Y:S01]  /*18c0*/  UMOV UR4, URZ ;  /* 0x0000003f00047c82 */ /* 0x000fe20008000000 */
[----:B------:R-:W-:Y:S02]  /*18d0*/  ULOP3.LUT UR6, UR5, 0xff, URZ, 0xc0, !UPT ;  /* 0x000000ff05067892 */ /* 0x000fe4000f8ec03f */
[----:B------:R-:W-:-:S04]  /*18e0*/  USHF.R.U32.HI UR5, URZ, 0x10, UR5 ;  /* 0x000000103f057899 */ /* 0x000fc80008011605 */
[----:B------:R-:W-:Y:S02]  /*18f0*/  IMAD.U32 R208, RZ, RZ, UR6 ;  /* 0x00000006ffd07e24 */ /* 0x000fe4000f8e00ff */
[----:B------:R-:W-:Y:S01]  /*1900*/  IMAD.U32 R195, RZ, RZ, UR5 ;  /* 0x00000005ffc37e24 */ /* 0x000fe2000f8e00ff */
[----:B------:R-:W-:Y:S06]  /*1910*/  @!P0 BRA `(.L_x_4492) ;  /* 0x00000000009c8947 */ /* 0x000fec0003800000 */
[----:B------:R-:W-:Y:S01]  /*1920*/  R2UR UR5, R195 ;  /* 0x00000000c30572ca */ /* 0x000fe200000e0000 */
[----:B------:R-:W-:-:S12]  /*1930*/  ULDC UR4, c[0x0][0x9f0] ;  /* 0x00027c0000047ab9 */ /* 0x000fd80000000800 */
[----:B------:R-:W-:-:S04]  /*1940*/  UISETP.NE.AND UP0, UPT, UR5, URZ, UPT ;  /* 0x0000003f0500728c */ /* 0x000fc8000bf05270 */
[----:B------:R-:W-:-:S03]  /*1950*/  USEL UR10, UR5, UR4, UP0 ;  /* 0x00000004050a7287 */ /* 0x000fc60008000000 */
[----:B------:R-:W-:-:S03]  /*1960*/  UMOV UR4, URZ ;  /* 0x0000003f00047c82 */ /* 0x000fc60008000000 */
[----:B------:R-:W-:-:S05]  /*1970*/  IMAD.U32 R5, RZ, RZ, UR10 ;  /* 0x0000000aff057e24 */ /* 0x000fca000f8e00ff */
        /* <DEDUP_REMOVED lines=33> */
.L_x_4492:
[----:B------:R-:W-:Y:S01]  /*1b90*/  R2UR UR5, R208 ;  /* 0x00000000d00572ca */ /* 0x000fe200000e0000 */
[----:B------:R-:W-:Y:S01]  /*1ba0*/  IMAD.U32 R3, RZ, RZ, UR4 ;  /* 0x00000004ff037e24 */ /* 0x000fe2000f8e00ff */
[----:B------:R-:W-:Y:S01]  /*1bb0*/  PLOP3.LUT P0, PT, PT, PT, PT, 0x80, 0x0 ;  /* 0x000000000000781c */ /* 0x000fe20003f0f070 */
[----:B------:R-:W-:Y:S01]  /*1bc0*/  IMAD.MOV.U32 R2, RZ, RZ, RZ ;  /* 0x000000ffff027224 */ /* 0x000fe200078e00ff */
        /* <DEDUP_REMOVED lines=9> */
[----:B------:R-:W-:Y:S01]  /*1c60*/  UIMAD UR5, UR5, UR4, UR9 ;  /* 0x00000004050572a4 */ /* 0x000fe2000f8e0209 */
        /* <DEDUP_REMOVED lines=80> */
.L_x_4494:
[----:B------:R-:W2:Y:S01]  /*2170*/  LDL R2, [R1+0x14] ;  /* 0x0000140001027983 */ /* 0x000ea20000100800 */
[----:B------:R-:W-:-:S13]  /*2180*/  R2UR UR6, R221 ;  /* 0x00000000dd0672ca */ /* 0x000fda00000e0000 */
[----:B------:R-:W-:-:S04]  /*2190*/  ULEA.HI UR4, UR6, UR6, URZ, 0x1 ;  /* 0x0000000606047291 */ /* 0x000fc8000f8f083f */
[----:B------:R-:W-:-:S04]  /*21a0*/  ULOP3.LUT UR4, UR4, 0xfffffffe, URZ, 0xc0, !UPT ;  /* 0xfffffffe04047892 */ /* 0x000fc8000f8ec03f */
[----:B------:R-:W-:-:S06]  /*21b0*/  UIADD3 UR4, UR6, -UR4, URZ ;  /* 0x8000000406047290 */ /* 0x000fcc000fffe03f */
[----:B------:R-:W-:-:S05]  /*21c0*/  IMAD.U32 R0, RZ, RZ, UR4 ;  /* 0x00000004ff007e24 */ /* 0x000fca000f8e00ff */
[----:B------:R-:W-:-:S04]  /*21d0*/  SHF.L.U32 R0, R0, 0x1f, RZ ;  /* 0x0000001f00007819 */ /* 0x000fc800000006ff */
[----:B------:R-:W0:Y:S01]  /*21e0*/  SYNCS.PHASECHK.TRANS64.TRYWAIT P1, [UR60+0x30800], R0 ;  /* 0x03080000ff0075a7 */ /* 0x000e22000802017c */
[----:B--2---:R-:W-:-:S13]  /*21f0*/  R2UR UR5, R2 ;  /* 0x00000000020572ca */ /* 0x004fda00000e0000 */
[----:B------:R-:W-:-:S05]  /*2200*/  IMAD.U32 R2, RZ, RZ, UR5 ;  /* 0x00000005ff027e24 */ /* 0x000fca000f8e00ff */
[----:B------:R-:W-:Y:S01]  /*2210*/  ISETP.NE.AND P0, PT, R2, 0x3, PT ;  /* 0x000000030200780c */ /* 0x000fe20003f05270 */
[----:B0-----:R-:W-:-:S12]  /*2220*/  @!P1 BRA `(.L_x_4495) ;  /* 0x0000016400c49947 */ /* 0x001fd80003800000 */
.L_x_4691:
[----:B------:R-:W-:Y:S05]  /*2230*/  @!P0 BRA `(.L_x_4496) ;  /* 0x0000000000048947 */ /* 0x000fea0003800000 */
[----:B------:R-:W-:Y:S01]  /*2240*/  BPT.TRAP 0x1 ;  /* 0x000000040000795c */ /* 0x000fe20000300000 */
.L_x_4496:
[----:B0-----:R-:W-:Y:S02]  /*2250*/  IMAD.U32 R3, RZ, RZ, UR39 ;  /* 0x00000027ff037e24 */ /* 0x001fe4000f8e00ff */
[----:B------:R-:W-:-:S03]  /*2260*/  IMAD.U32 R0, RZ, RZ, UR38 ;  /* 0x00000026ff007e24 */ /* 0x000fc6000f8e00ff */
[----:B------:R-:W-:Y:S02]  /*2270*/  LEA R3, R3, UR60, 0x3 ;  /* 0x0000003c03037c11 */ /* 0x000fe4000f8e18ff */
[----:B------:R-:W-:-:S04]  /*2280*/  SHF.L.U32 R0, R0, 0x1f, RZ ;  /* 0x0000001f00007819 */ /* 0x000fc800000006ff */
[----:B------:R0:W1:Y:S01]  /*2290*/  SYNCS.PHASECHK.TRANS64.TRYWAIT P1, [R3+URZ+0x30830], R0 ;  /* 0x03083000030075a7 */ /* 0x000062000802017f */
[----:B------:R-:W-:Y:S05]  /*22a0*/  @!P0 BRA `(.L_x_4497) ;  /* 0x0000000000048947 */ /* 0x000fea0003800000 */
[----:B------:R-:W-:Y:S01]  /*22b0*/  BPT.TRAP 0x1 ;  /* 0x000000040000795c */ /* 0x000fe20000300000 */
.L_x_4497:
[----:B-1----:R-:W-:Y:S05]  /*22c0*/  @P1 BRA `(.L_x_4498) ;  /* 0x0000000000081947 */ /* 0x002fea0003800000 */
[----:B------:R-:W1:Y:S02]  /*22d0*/  SYNCS.PHASECHK.TRANS64.TRYWAIT P1, [R3+URZ+0x30830], R0 ;  /* 0x03083000030075a7 */ /* 0x000e64000802017f */
[----:B-1----:R-:W-:Y:S05]  /*22e0*/  @!P1 BRA `(.L_x_4499) ;  /* 0x0000016400ac9947 */ /* 0x002fea0003800000 */
.L_x_4498:
        /* <DEDUP_REMOVED lines=13> */
[----:B------:R-:W-:Y:S01]  /*23c0*/  ULOP3.LUT UR4, UR40, 0x10000, URZ, 0xfc, !UPT ;  /* 0x0001000028047892 */ /* 0x000fe2000f8efc3f */
[----:B------:R-:W-:Y:S01]  /*23d0*/  UMOV UR13, 0x40000040 ;  /* 0x40000040000d7882 */ /* 0x000fe20000000000 */
[----:B------:R-:W-:Y:S02]  /*23e0*/  UMOV UR15, 0x40000040 ;  /* 0x40000040000f7882 */ /* 0x000fe40000000000 */
[----:B------:R-:W-:Y:S01]  /*23f0*/  IMAD.U32 R9, RZ, RZ, UR5 ;  /* 0x00000005ff097e24 */ /* 0x000fe2000f8e00ff */
[----:B------:R-:W-:Y:S02]  /*2400*/  UIMAD UR5, UR39, 0x900, UR5 ;  /* 0x00000900270578a4 */ /* 0x000fe4000f8e0205 */
[----:B------:R-:W-:Y:S01]  /*2410*/  UMOV UR8, UR4 ;  /* 0x0000000400087c82 */ /* 0x000fe20008000000 */
[----:B------:R-:W-:Y:S01]  /*2420*/  UIADD3 UR56, UR4, 0x2, URZ ;  /* 0x0000000204387890 */ /* 0x000fe2000fffe03f */
[----:B------:R-:W-:Y:S01]  /*2430*/  IMAD.U32 R6, RZ, RZ, UR8 ;  /* 0x00000008ff067e24 */ /* 0x000fe2000f8e00ff */
[----:B------:R-:W-:-:S02]  /*2440*/  UIADD3 UR58, UR5, 0x2, URZ ;  /* 0x00000002053a7890 */ /* 0x000fc4000fffe03f */
[----:B------:R-:W-:Y:S01]  /*2450*/  UMOV UR10, UR5 ;  /* 0x00000005000a7c82 */ /* 0x000fe20008000000 */
[----:B------:R-:W-:Y:S01]  /*2460*/  UIADD3 UR52, UR4, 0x4, URZ ;  /* 0x0000000404347890 */ /* 0x000fe2000fffe03f */
[----:B------:R-:W-:Y:S01]  /*2470*/  HGMMA.64x96x16.F32.BF16 R24, gdesc[UR8], RZ, !UPT, gsb0 ;  /* 0x01600000081879f0 */ /* 0x000fe2000c0018ff */
[----:B------:R-:W-:Y:S02]  /*2480*/  UIADD3 UR54, UR5, 0x4, URZ ;  /* 0x0000000405367890 */ /* 0x000fe4000fffe03f */
[----:B------:R-:W-:Y:S02]  /*2490*/  UIADD3 UR8, UR4, 0x6, URZ ;  /* 0x0000000604087890 */ /* 0x000fe4000fffe03f */
[----:B------:R-:W-:Y:S01]  /*24a0*/  UIADD3 UR10, UR5, 0x6, URZ ;  /* 0x00000006050a7890 */ /* 0x000fe2000fffe03f */
[----:B------:R-:W-:Y:S01]  /*24b0*/  UMOV UR9, 0x40000040 ;  /* 0x4000004000097882 */ /* 0x000fe20000000000 */
[----:B------:R-:W-:Y:S01]  /*24c0*/  UMOV UR11, 0x40000040 ;  /* 0x40000040000b7882 */ /* 0x000fe20000000000 */
[----:B------:R-:W-:-:S02]  /*24d0*/  UIADD3 UR12, UR4, 0x400, URZ ;  /* 0x00000400040c7890 */ /* 0x000fc4000fffe03f */
[----:B------:R-:W-:Y:S02]  /*24e0*/  UIADD3 UR14, UR5, 0x300, URZ ;  /* 0x00000300050e7890 */ /* 0x000fe4000fffe03f */
        /* <DEDUP_REMOVED lines=64> */
.L_x_4500:
[----:B------:R-:W-:Y:S01]  /*28f0*/  R2UR UR4, R22 ;  /* 0x00000000160472ca */ /* 0x000fe200000e0000 */
[----:B------:R-:W2:Y:S01]  /*2900*/  S2UR UR6, SR_CgaCtaId ;  /* 0x00000000000679c3 */ /* 0x000ea20000008800 */
[----:B------:R-:W-:Y:S01]  /*2910*/  R2UR UR5, R23 ;  /* 0x00000000170572ca */ /* 0x000fe200000e0000 */
[----:B------:R-:W-:Y:S01]  /*2920*/  UISETP.NE.AND UP0, UPT, UR61, URZ, UPT ;  /* 0x0000003f3d00728c */ /* 0x000fe2000bf05270 */
[----:B------:R-:W-:Y:S01]  /*2930*/  ULDC UR14, c[0x0][0x9dc] ;  /* 0x00027700000e7ab9 */ /* 0x000fe20000000800 */
[----:B------:R-:W-:-:S08]  /*2940*/  ULDC UR10, c[0x0][0x9e0] ;  /* 0x00027800000a7ab9 */ /* 0x000fd00000000800 */
[----:B------:R-:W-:Y:S01]  /*2950*/  UISETP.NE.AND UP1, UPT, UR4, URZ, UPT ;  /* 0x0000003f0400728c */ /* 0x000fe2000bf25270 */
[----:B------:R-:W-:Y:S01]  /*2960*/  R2UR UR4, R3 ;  /* 0x00000000030472ca */ /* 0x000fe200000e0000 */
[----:B01----:R-:W-:-:S04]  /*2970*/  VIADD R0, R192, UR5 ;  /* 0x00000005c0007c36 */ /* 0x003fc80008000000 */
[----:B------:R-:W-:Y:S01]  /*2980*/  PLOP3.LUT P1, PT, PT, PT, UP1, 0x80, 0x0 ;  /* 0x000000000000781c */ /* 0x000fe20003f2f018 */
[----:B------:R-:W-:Y:S01]  /*2990*/  IMAD.MOV.U32 R2, RZ, RZ, R0 ;  /* 0x000000ffff027224 */ /* 0x000fe200078e0000 */
[----:B------:R-:W-:-:S03]  /*29a0*/  PLOP3.LUT P2, PT, PT, PT, UP1, 0x80, 0x0 ;  /* 0x000000000000781c */ /* 0x000fc60003f4f018 */
[----:B------:R-:W-:-:S03]  /*29b0*/  @UP1 ULDC UR5, c[0x0][0x44c] ;  /* 0x0001130000051ab9 */ /* 0x000fc60000000800 */
[----:B------:R-:W-:-:S04]  /*29c0*/  UIADD3 UR4, UR4, 0x30840, URZ ;  /* 0x0003084004047890 */ /* 0x000fc8000fffe03f */
[----:B--2---:R-:W-:Y:S01]  /*29d0*/  UPRMT UR4, UR6, 0x654, UR4 ;  /* 0x0000065406047896 */ /* 0x004fe20008000004 */
[----:B------:R-:W-:Y:S01]  /*29e0*/  @P1 IMAD.HI.U32 R3, R0, UR5, RZ ;  /* 0x0000000500031c27 */ /* 0x000fe2000f8e00ff */
[----:B------:R-:W-:Y:S01]  /*29f0*/  @UP1 ULDC UR5, c[0x0][0x450] ;  /* 0x0001140000051ab9 */ /* 0x000fe20000000800 */
[----:B------:R-:W-:Y:S02]  /*2a00*/  PLOP3.LUT P1, PT, PT, PT, UP0, 0x40, 0x0 ;  /* 0x000000000000781c */ /* 0x000fe40003f2e808 */
[C---:B------:R-:W-:Y:S01]  /*2a10*/  IMAD R0, R72.reuse, -0x60, R17 ;  /* 0xffffffa048007824 */ /* 0x040fe200078e0211 */
[----:B------:R-:W-:Y:S01]  /*2a20*/  @P2 SHF.R.U32.HI R2, RZ, UR5, R3 ;  /* 0x00000005ff022c19 */ /* 0x000fe20008011603 */
[----:B------:R-:W-:Y:S02]  /*2a30*/  IMAD.MOV.U32 R3, RZ, RZ, -0x60 ;  /* 0xffffffa0ff037424 */ /* 0x000fe400078e00ff */
[----:B------:R-:W-:Y:S01]  /*2a40*/  SYNCS.ARRIVE.TRANS64.RED.A1T0 RZ, [UR4], RZ ;  /* 0x000000ffffff79a7 */ /* 0x000fe20008100404 */
[----:B------:R-:W-:Y:S01]  /*2a50*/  ULOP3.LUT UR4, URZ, UR14, URZ, 0x33, !UPT ;  /* 0x0000000e3f047292 */ /* 0x000fe2000f8e333f */
[----:B------:R-:W0:Y:S01]  /*2a60*/  SHFL.IDX PT, R5, R2, RZ, 0x1c1f ;  /* 0x001c1fff02057589 */ /* 0x000e2200000e0000 */
[----:B------:R-:W-:Y:S01]  /*2a70*/  IMAD R4, R72, R3, 0x61 ;  /* 0x0000006148047424 */ /* 0x000fe200078e0203 */
[----:B------:R-:W-:-:S03]  /*2a80*/  IADD3 R8, -R19, 0x60, R0 ;  /* 0x0000006013087810 */ /* 0x000fc60007ffe100 */
[----:B------:R-:W-:Y:S01]  /*2a90*/  VIADD R12, R4, 0xffffffff ;  /* 0xffffffff040c7836 */ /* 0x000fe20000000000 */
[----:B------:R-:W-:-:S03]  /*2aa0*/  IADD3 R3, R17, R4, -R19 ;  /* 0x0000000411037210 */ /* 0x000fc60007ffe813 */
[----:B------:R-:W-:Y:S02]  /*2ab0*/  IMAD.IADD R14, R12, 0x1, -R19 ;  /* 0x000000010c0e7824 */ /* 0x000fe400078e0a13 */
[----:B------:R-:W-:-:S04]  /*2ac0*/  IMAD.IADD R3, R3, 0x1, -R18 ;  /* 0x0000000103037824 */ /* 0x000fc800078e0a12 */
[C---:B------:R-:W-:Y:S02]  /*2ad0*/  VIADD R11, R3.reuse, UR10 ;  /* 0x0000000a030b7c36 */ /* 0x040fe40008000000 */
[----:B------:R-:W-:-:S03]  /*2ae0*/  VIADD R10, R3, UR4 ;  /* 0x00000004030a7c36 */ /* 0x000fc60008000000 */
[----:B0-----:R-:W-:Y:S01]  /*2af0*/  VIADDMNMX R0, R5, R11, R8, PT ;  /* 0x0000000b05007246 */ /* 0x001fe20003800108 */
[----:B------:R-:W-:Y:S01]  /*2b00*/  IMAD.IADD R3, R10, 0x1, R5 ;  /* 0x000000010a037824 */ /* 0x000fe200078e0205 */
[----:B------:R-:W-:Y:S06]  /*2b10*/  @P1 BRA `(.L_x_4501) ;  /* 0x00000000005c1947 */ /* 0x000fec0003800000 */
        /* <DEDUP_REMOVED lines=13> */
.L_x_4503:
[----:B------:R-:W-:Y:S02]  /*2bf0*/  ULDC UR4, c[0x0][0x9e4] ;  /* 0x0002790000047ab9 */ /* 0x000fe40000000800 */
[----:B------:R-:W-:-:S05]  /*2c00*/  IMAD.U32 R13, RZ, RZ, UR4 ;  /* 0x00000004ff0d7e24 */ /* 0x000fca000f8e00ff */
[----:B------:R-:W-:-:S13]  /*2c10*/  ISETP.NE.AND P1, PT, R13, 0x1, PT ;  /* 0x000000010d00780c */ /* 0x000fda0003f25270 */
[----:B------:R-:W0:Y:S02]  /*2c20*/  @P1 LDC.64 R20, c[0x0][0x9e8] ;  /* 0x00027a00ff141b82 */ /* 0x000e240000000a00 */
[----:B0-----:R-:W-:-:S05]  /*2c30*/  @P1 IMAD.HI.U32 R4, R5, R20, RZ ;  /* 0x0000001405041227 */ /* 0x001fca00078e00ff */
[----:B------:R-:W-:-:S07]  /*2c40*/  @P1 SHF.R.U32.HI R5, RZ, R21, R4 ;  /* 0x00000015ff051219 */ /* 0x000fce0000011604 */
.L_x_4504:
[----:B------:R-:W-:Y:S05]  /*2c50*/  BSYNC B0 ;  /* 0x0000000000007941 */ /* 0x000fea0003800000 */
.L_x_4502:
[----:B------:R-:W-:-:S05]  /*2c60*/  IMAD R5, R5, R13, R14 ;  /* 0x0000000d05057224 */ /* 0x000fca00078e020e */
[----:B------:R-:W-:Y:S02]  /*2c70*/  VIADDMNMX R0, R5, R13, R0, PT ;  /* 0x0000000d05007246 */ /* 0x000fe40003800100 */
[----:B------:R-:W-:-:S07]  /*2c80*/  VIMNMX R3, R3, R5, !PT ;  /* 0x0000000503037248 */ /* 0x000fce0007fe0100 */
.L_x_4501:
        /* <DEDUP_REMOVED lines=116> */
[----:B0-----:R-:W-:Y:S01]  /*33d0*/  VIADDMNMX R0, R5, R11, R8, PT ;  /* 0x0000000b05007246 */ /* 0x001fe20003800108 */
[----:B------:R-:W-:Y:S01]  /*33e0*/  IMAD.IADD R8, R10, 0x1, R5 ;  /* 0x000000010a087824 */ /* 0x000fe200078e0205 */
[----:B------:R-:W-:Y:S02]  /*33f0*/  FSEL R69, R69, -INF , !P6 ;  /* 0xff80000045457808 */ /* 0x000fe40007000000 */
[----:B------:R-:W-:-:S13]  /*3400*/  PLOP3.LUT P6, PT, PT, PT, UP0, 0x40, 0x0 ;  /* 0x000000000000781c */ /* 0x000fda0003fce808 */
[----:B------:R-:W-:Y:S05]  /*3410*/  @P6 BRA `(.L_x_4505) ;  /* 0x00000000005c6947 */ /* 0x000fea0003800000 */
        /* <DEDUP_REMOVED lines=13> */
.L_x_4507:
[----:B------:R-:W-:Y:S02]  /*34f0*/  ULDC UR4, c[0x0][0x9e4] ;  /* 0x0002790000047ab9 */ /* 0x000fe40000000800 */
[----:B------:R-:W-:-:S05]  /*3500*/  IMAD.U32 R4, RZ, RZ, UR4 ;  /* 0x00000004ff047e24 */ /* 0x000fca000f8e00ff */
[----:B------:R-:W-:-:S13]  /*3510*/  ISETP.NE.AND P6, PT, R4, 0x1, PT ;  /* 0x000000010400780c */ /* 0x000fda0003fc5270 */
[----:B------:R-:W0:Y:S02]  /*3520*/  @P6 LDC.64 R2, c[0x0][0x9e8] ;  /* 0x00027a00ff026b82 */ /* 0x000e240000000a00 */
[----:B0-----:R-:W-:-:S05]  /*3530*/  @P6 IMAD.HI.U32 R2, R5, R2, RZ ;  /* 0x0000000205026227 */ /* 0x001fca00078e00ff */
[----:B------:R-:W-:-:S07]  /*3540*/  @P6 SHF.R.U32.HI R5, RZ, R3, R2 ;  /* 0x00000003ff056219 */ /* 0x000fce0000011602 */
.L_x_4508:
[----:B------:R-:W-:Y:S05]  /*3550*/  BSYNC B0 ;  /* 0x0000000000007941 */ /* 0x000fea0003800000 */
.L_x_4506:
[----:B------:R-:W-:-:S05]  /*3560*/  IMAD R5, R5, R4, R14 ;  /* 0x0000000405057224 */ /* 0x000fca00078e020e */
[----:B------:R-:W-:Y:S02]  /*3570*/  VIADDMNMX R0, R5, R4, R0, PT ;  /* 0x0000000405007246 */ /* 0x000fe40003800100 */
[----:B------:R-:W-:-:S07]  /*3580*/  VIMNMX R8, R8, R5, !PT ;  /* 0x0000000508087248 */ /* 0x000fce0007fe0100 */
.L_x_4505:
[C---:B------:R-:W-:Y:S01]  /*3590*/  ISETP.GT.AND P1, PT, R8.reuse, 0x1, !P1 ;  /* 0x000000010800780c */ /* 0x040fe20004f24270 */
[----:B------:R-:W-:Y:S01]  /*35a0*/  ULDC UR6, c[0x0][0x988] ;  /* 0x0002620000067ab9 */ /* 0x000fe20000000800 */
[----:B------:R-:W-:Y:S01]  /*35b0*/  ISETP.GT.AND P2, PT, R8, 0x8, !P2 ;  /* 0x000000080800780c */ /* 0x000fe20005744270 */
[----:B------:R-:W-:Y:S01]  /*35c0*/  UISETP.NE.AND UP0, UPT, UR61, URZ, UPT ;  /* 0x0000003f3d00728c */ /* 0x000fe2000bf05270 */
        /* <DEDUP_REMOVED lines=8> */
[----:B------:R-:W-:Y:S02]  /*3650*/  FMNMX.FTZ R2, R13, R25, !PT ;  /* 0x000000190d027209 */ /* 0x000fe40007810000 */
[----:B------:R-:W-:-:S02]  /*3660*/  FSEL R31, R31, -INF , !P1 ;  /* 0xff8000001f1f7808 */ /* 0x000fc40004800000 */
[----:B------:R-:W-:Y:S02]  /*3670*/  ISETP.NE.AND P1, PT, R75, RZ, PT ;  /* 0x000000ff4b00720c */ /* 0x000fe40003f25270 */
[----:B------:R-:W-:Y:S02]  /*3680*/  ISETP.NE.AND P6, PT, R32, RZ, PT ;  /* 0x000000ff2000720c */ /* 0x000fe40003fc5270 */
        /* <DEDUP_REMOVED lines=11> */
[----:B------:R-:W-:Y:S02]  /*3740*/  FMNMX.FTZ R2, R36, R3, !PT ;  /* 0x0000000324027209 */ /* 0x000fe40007810000 */
        /* <DEDUP_REMOVED lines=41> */
[----:B------:R-:W-:Y:S01]  /*39e0*/  ISETP.NE.AND P2, PT, R85, RZ, PT ;  /* 0x000000ff5500720c */ /* 0x000fe20003f45270 */
[----:B------:R-:W0:Y:S01]  /*39f0*/  SHFL.BFLY PT, R3, R2, 0x2, 0x1f ;  /* 0x0c401f0002037f89 */ /* 0x000e2200000e0000 */
[----:B------:R-:W-:Y:S02]  /*3a00*/  ISETP.LT.OR P1, PT, R0, 0x31, P1 ;  /* 0x000000310000780c */ /* 0x000fe40000f21670 */
[----:B------:R-:W-:Y:S02]  /*3a10*/  ISETP.NE.AND P6, PT, R20, RZ, PT ;  /* 0x000000ff1400720c */ /* 0x000fe40003fc5270 */
[----:B------:R-:W-:Y:S02]  /*3a20*/  FSEL R50, R50, -INF , !P1 ;  /* 0xff80000032327808 */ /* 0x000fe40004800000 */
[----:B------:R-:W-:-:S02]  /*3a30*/  ISETP.NE.AND P1, PT, R82, RZ, PT ;  /* 0x000000ff5200720c */ /* 0x000fc40003f25270 */
[C---:B------:R-:W-:Y:S02]  /*3a40*/  ISETP.GT.AND P3, PT, R8.reuse, 0x50, !P3 ;  /* 0x000000500800780c */ /* 0x040fe40005f64270 */
[C---:B------:R-:W-:Y:S02]  /*3a50*/  ISETP.GT.AND P1, PT, R8.reuse, 0x31, !P1 ;  /* 0x000000310800780c */ /* 0x040fe40004f24270 */
[----:B------:R-:W-:Y:S02]  /*3a60*/  ISETP.GT.AND P4, PT, R8, 0x51, !P4 ;  /* 0x000000510800780c */ /* 0x000fe40006784270 */
[C---:B------:R-:W-:Y:S02]  /*3a70*/  ISETP.LT.OR P1, PT, R0.reuse, 0x32, P1 ;  /* 0x000000320000780c */ /* 0x040fe40000f21670 */
[----:B------:R-:W-:Y:S02]  /*3a80*/  ISETP.LT.OR P3, PT, R0, 0x51, P3 ;  /* 0x000000510000780c */ /* 0x000fe40001f61670 */
[----:B------:R-:W-:-:S02]  /*3a90*/  FSEL R51, R51, -INF , !P1 ;  /* 0xff80000033337808 */ /* 0x000fc40004800000 */
[----:B------:R-:W-:Y:S02]  /*3aa0*/  ISETP.NE.AND P1, PT, R83, RZ, PT ;  /* 0x000000ff5300720c */ /* 0x000fe40003f25270 */
[C---:B------:R-:W-:Y:S02]  /*3ab0*/  ISETP.GT.AND P5, PT, R8.reuse, 0x58, !P5 ;  /* 0x000000580800780c */ /* 0x040fe40006fa4270 */
[----:B------:R-:W-:Y:S02]  /*3ac0*/  ISETP.GT.AND P1, PT, R8, 0x38, !P1 ;  /* 0x000000380800780c */ /* 0x000fe40004f24270 */
[----:B0-----:R-:W-:Y:S02]  /*3ad0*/  FMNMX.FTZ R5, R2, R3, !PT ;  /* 0x0000000302057209 */ /* 0x001fe40007810000 */
[C---:B------:R-:W-:Y:S02]  /*3ae0*/  ISETP.LT.OR P1, PT, R0.reuse, 0x39, P1 ;  /* 0x000000390000780c */ /* 0x040fe40000f21670 */
[----:B------:R-:W-:Y:S01]  /*3af0*/  ISETP.LT.OR P4, PT, R0, 0x52, P4 ;  /* 0x000000520000780c */ /* 0x000fe20002781670 */
[----:B------:R-:W0:Y:S01]  /*3b00*/  SHFL.BFLY PT, R4, R5, 0x1, 0x1f ;  /* 0x0c201f0005047f89 */ /* 0x000e2200000e0000 */
[----:B------:R-:W-:-:S02]  /*3b10*/  FSEL R54, R54, -INF , !P1 ;  /* 0xff80000036367808 */ /* 0x000fc40004800000 */
[----:B------:R-:W-:Y:S02]  /*3b20*/  ISETP.NE.AND P1, PT, R84, RZ, PT ;  /* 0x000000ff5400720c */ /* 0x000fe40003f25270 */
[----:B------:R-:W-:Y:S02]  /*3b30*/  FSEL R66, R66, -INF , !P3 ;  /* 0xff80000042427808 */ /* 0x000fe40005800000 */
[----:B------:R-:W-:Y:S02]  /*3b40*/  ISETP.GT.AND P1, PT, R8, 0x39, !P1 ;  /* 0x000000390800780c */ /* 0x000fe40004f24270 */
[C---:B------:R-:W-:Y:S02]  /*3b50*/  ISETP.LT.OR P5, PT, R0.reuse, 0x59, P5 ;  /* 0x000000590000780c */ /* 0x040fe40002fa1670 */
[----:B------:R-:W-:Y:S02]  /*3b60*/  ISETP.LT.OR P1, PT, R0, 0x3a, P1 ;  /* 0x0000003a0000780c */ /* 0x000fe40000f21670 */
[----:B------:R-:W-:-:S02]  /*3b70*/  FSEL R67, R67, -INF , !P4 ;  /* 0xff80000043437808 */ /* 0x000fc40006000000 */
[----:B------:R-:W-:Y:S02]  /*3b80*/  FSEL R55, R55, -INF , !P1 ;  /* 0xff80000037377808 */ /* 0x000fe40004800000 */
[----:B------:R-:W-:Y:S02]  /*3b90*/  ISETP.GT.AND P1, PT, R8, 0x40, !P2 ;  /* 0x000000400800780c */ /* 0x000fe40005724270 */
[----:B------:R-:W-:Y:S02]  /*3ba0*/  ISETP.NE.AND P2, PT, R88, RZ, PT ;  /* 0x000000ff5800720c */ /* 0x000fe40003f45270 */
[----:B------:R-:W-:Y:S02]  /*3bb0*/  ISETP.LT.OR P1, PT, R0, 0x41, P1 ;  /* 0x000000410000780c */ /* 0x000fe40000f21670 */
[----:B------:R-:W-:Y:S02]  /*3bc0*/  ISETP.GT.AND P2, PT, R8, 0x49, !P2 ;  /* 0x000000490800780c */ /* 0x000fe40005744270 */
[----:B------:R-:W-:-:S02]  /*3bd0*/  FSEL R58, R58, -INF , !P1 ;  /* 0xff8000003a3a7808 */ /* 0x000fc40004800000 */
[----:B------:R-:W-:Y:S02]  /*3be0*/  ISETP.GT.AND P1, PT, R8, RZ, !P6 ;  /* 0x000000ff0800720c */ /* 0x000fe40007724270 */
[----:B0-----:R-:W-:Y:S02]  /*3bf0*/  FMNMX.FTZ R4, R5, R4, !PT ;  /* 0x0000000405047209 */ /* 0x001fe40007810000 */
[----:B------:R-:W-:Y:S02]  /*3c00*/  ISETP.LT.OR P1, PT, R0, 0x1, P1 ;  /* 0x000000010000780c */ /* 0x000fe40000f21670 */
[----:B------:R-:W-:Y:S01]  /*3c10*/  ISETP.NE.AND P6, PT, R86, RZ, PT ;  /* 0x000000ff5600720c */ /* 0x000fe20003fc5270 */
[----:B------:R-:W-:Y:S01]  /*3c20*/  FMUL.FTZ R3, R4, UR6 ;  /* 0x0000000604037c20 */ /* 0x000fe20008410000 */
[----:B------:R-:W-:Y:S02]  /*3c30*/  FSEL R26, R26, -INF , !P1 ;  /* 0xff8000001a1a7808 */ /* 0x000fe40004800000 */
[----:B------:R-:W-:-:S02]  /*3c40*/  FSETP.NEU.FTZ.AND P1, PT, R4, -INF , PT ;  /* 0xff8000000400780b */ /* 0x000fc40003f3d000 */
[----:B------:R-:W-:Y:S02]  /*3c50*/  ISETP.LT.OR P2, PT, R0, 0x4a, P2 ;  /* 0x0000004a0000780c */ /* 0x000fe40001741670 */
[----:B------:R-:W-:Y:S02]  /*3c60*/  FSEL R10, R3, RZ, P1 ;  /* 0x000000ff030a7208 */ /* 0x000fe40000800000 */
[----:B------:R-:W-:Y:S02]  /*3c70*/  FMNMX.FTZ R3, R26, R27, !PT ;  /* 0x0000001b1a037209 */ /* 0x000fe40007810000 */
[----:B------:R-:W-:Y:S01]  /*3c80*/  ISETP.GT.AND P1, PT, R8, 0x41, !P6 ;  /* 0x000000410800780c */ /* 0x000fe20007724270 */
[--C-:B------:R-:W-:Y:S01]  /*3c90*/  FFMA.FTZ R188, R13, UR6, -R10.reuse ;  /* 0x000000060dbc7c23 */ /* 0x100fe2000801080a */
[----:B------:R-:W-:Y:S01]  /*3ca0*/  FMNMX.FTZ R2, R30, R3, !PT ;  /* 0x000000031e027209 */ /* 0x000fe20007810000 */
[--C-:B------:R-:W-:Y:S01]  /*3cb0*/  FFMA.FTZ R5, R25, UR6, -R10.reuse ;  /* 0x0000000619057c23 */ /* 0x100fe2000801080a */
[----:B------:R-:W-:Y:S01]  /*3cc0*/  ISETP.LT.OR P1, PT, R0, 0x42, P1 ;  /* 0x000000420000780c */ /* 0x000fe20000f21670 */
[--C-:B------:R-:W-:Y:S01]  /*3cd0*/  FFMA.FTZ R190, R15, UR6, -R10.reuse ;  /* 0x000000060fbe7c23 */ /* 0x100fe2000801080a */
[----:B------:R-:W-:Y:S01]  /*3ce0*/  FMNMX.FTZ R3, R31, R2, !PT ;  /* 0x000000021f037209 */ /* 0x000fe20007810000 */
[----:B------:R-:W-:Y:S01]  /*3cf0*/  MUFU.EX2 R188, R188 ;  /* 0x000000bc00bc7308 */ /* 0x000fe20000000800 */
[----:B------:R-:W-:Y:S01]  /*3d00*/  FSEL R59, R59, -INF , !P1 ;  /* 0xff8000003b3b7808 */ /* 0x000fe20004800000 */
[--C-:B------:R-:W-:Y:S01]  /*3d10*/  FFMA.FTZ R11, R29, UR6, -R10.reuse ;  /* 0x000000061d0b7c23 */ /* 0x100fe2000801080a */
[----:B------:R-:W-:Y:S01]  /*3d20*/  FMNMX.FTZ R2, R34, R3, !PT ;  /* 0x0000000322027209 */ /* 0x000fe20007810000 */
[--C-:B------:R-:W-:Y:S01]  /*3d30*/  FFMA.FTZ R184, R21, UR6, -R10.reuse ;  /* 0x0000000615b87c23 */ /* 0x100fe2000801080a */
[----:B------:R-:W-:Y:S01]  /*3d40*/  ISETP.NE.AND P1, PT, R87, RZ, PT ;  /* 0x000000ff5700720c */ /* 0x000fe20003f25270 */
[--C-:B------:R-:W-:Y:S01]  /*3d50*/  FFMA.FTZ R13, R33, UR6, -R10.reuse ;  /* 0x00000006210d7c23 */ /* 0x100fe2000801080a */
[----:B------:R-:W-:Y:S01]  /*3d60*/  FMNMX.FTZ R3, R35, R2, !PT ;  /* 0x0000000223037209 */ /* 0x000fe20007810000 */
[----:B------:R-:W0:Y:S01]  /*3d70*/  MUFU.EX2 R5, R5 ;  /* 0x0000000500057308 */ /* 0x000e220000000800 */
        /* <DEDUP_REMOVED lines=12> */
[----:B------:R-:W-:Y:S01]  /*3e40*/  FSEL R63, R63, -INF , !P2 ;  /* 0xff8000003f3f7808 */ /* 0x000fe20005000000 */
[--C-:B------:R-:W-:Y:S01]  /*3e50*/  FFMA.FTZ R45, R45, UR6, -R10.reuse ;  /* 0x000000062d2d7c23 */ /* 0x100fe2000801080a */
[----:B------:R-:W-:Y:S01]  /*3e60*/  FMNMX.FTZ R3, R43, R2, !PT ;  /* 0x000000022b037209 */ /* 0x000fe20007810000 */
[----:B------:R-:W-:Y:S01]  /*3e70*/  MUFU.EX2 R11, R11 ;  /* 0x0000000b000b7308 */ /* 0x000fe20000000800 */
[----:B------:R-:W-:Y:S01]  /*3e80*/  ISETP.NE.AND P6, PT, R12, RZ, PT ;  /* 0x000000ff0c00720c */ /* 0x000fe20003fc5270 */
[----:B0-----:R-:W-:Y:S01]  /*3e90*/  FADD.FTZ R25, R188, R5 ;  /* 0x00000005bc197221 */ /* 0x001fe20000010000 */
[----:B------:R-:W-:Y:S01]  /*3ea0*/  FMNMX.FTZ R2, R46, R3, !PT ;  /* 0x000000032e027209 */ /* 0x000fe20007810000 */
[--C-:B------:R-:W-:Y:S01]  /*3eb0*/  FFMA.FTZ R48, R48, UR6, -R10.reuse ;  /* 0x0000000630307c23 */ /* 0x100fe2000801080a */
[----:B------:R-:W-:Y:S01]  /*3ec0*/  ISETP.GT.AND P6, PT, R8, 0x59, !P6 ;  /* 0x000000590800780c */ /* 0x000fe200077c4270 */
[--C-:B------:R-:W-:Y:S01]  /*3ed0*/  FFMA.FTZ R49, R49, UR6, -R10.reuse ;  /* 0x0000000631317c23 */ /* 0x100fe2000801080a */
[----:B------:R-:W-:Y:S01]  /*3ee0*/  FMNMX.FTZ R3, R47, R2, !PT ;  /* 0x000000022f037209 */ /* 0x000fe20007810000 */
[----:B------:R-:W-:Y:S01]  /*3ef0*/  MUFU.EX2 R184, R184 ;  /* 0x000000b800b87308 */ /* 0x000fe20000000800 */
[----:B------:R-:W-:Y:S01]  /*3f00*/  ISETP.LT.OR P6, PT, R0, 0x5a, P6 ;  /* 0x0000005a0000780c */ /* 0x000fe200037c1670 */
[--C-:B------:R-:W-:Y:S01]  /*3f10*/  FFMA.FTZ R52, R52, UR6, -R10.reuse ;  /* 0x0000000634347c23 */ /* 0x100fe2000801080a */
[----:B------:R-:W-:Y:S01]  /*3f20*/  FMNMX.FTZ R2, R50, R3, !PT ;  /* 0x0000000332027209 */ /* 0x000fe20007810000 */
[--C-:B------:R-:W-:Y:S01]  /*3f30*/  FFMA.FTZ R53, R53, UR6, -R10.reuse ;  /* 0x0000000635357c23 */ /* 0x100fe2000801080a */
[----:B------:R-:W-:Y:S01]  /*3f40*/  FSEL R70, R70, -INF , !P5 ;  /* 0xff80000046467808 */ /* 0x000fe20006800000 */
[--C-:B------:R-:W-:Y:S01]  /*3f50*/  FFMA.FTZ R56, R56, UR6, -R10.reuse ;  /* 0x0000000638387c23 */ /* 0x100fe2000801080a */
[----:B------:R-:W-:Y:S01]  /*3f60*/  FMNMX.FTZ R3, R51, R2, !PT ;  /* 0x0000000233037209 */ /* 0x000fe20007810000 */
[----:B------:R-:W-:Y:S01]  /*3f70*/  MUFU.EX2 R13, R13 ;  /* 0x0000000d000d7308 */ /* 0x000fe20000000800 */
[----:B------:R-:W-:Y:S01]  /*3f80*/  FSEL R71, R71, -INF , !P6 ;  /* 0xff80000047477808 */ /* 0x000fe20007000000 */
[--C-:B------:R-:W-:Y:S01]  /*3f90*/  FFMA.FTZ R57, R57, UR6, -R10.reuse ;  /* 0x0000000639397c23 */ /* 0x100fe2000801080a */
[----:B------:R-:W-:Y:S01]  /*3fa0*/  FMNMX.FTZ R2, R54, R3, !PT ;  /* 0x0000000336027209 */ /* 0x000fe20007810000 */
[--C-:B------:R-:W-:Y:S01]  /*3fb0*/  FFMA.FTZ R60, R60, UR6, -R10.reuse ;  /* 0x000000063c3c7c23 */ /* 0x100fe2000801080a */
[----:B------:R-:W-:Y:S01]  /*3fc0*/  F2FP.BF16.F32.PACK_AB R188, R5, R188 ;  /* 0x000000bc05bc723e */ /* 0x000fe200000010ff */
[--C-:B------:R-:W-:Y:S01]  /*3fd0*/  FFMA.FTZ R61, R61, UR6, -R10.reuse ;  /* 0x000000063d3d7c23 */ /* 0x100fe2000801080a */
[----:B------:R-:W-:Y:S01]  /*3fe0*/  FMNMX.FTZ R3, R55, R2, !PT ;  /* 0x0000000237037209 */ /* 0x000fe20007810000 */
[----:B------:R-:W-:Y:S01]  /*3ff0*/  MUFU.EX2 R186, R186 ;  /* 0x000000ba00ba7308 */ /* 0x000fe20000000800 */
[----:B------:R-:W-:Y:S01]  /*4000*/  R2UR UR4, R22 ;  /* 0x00000000160472ca */ /* 0x000fe200000e0000 */
[--C-:B------:R-:W-:Y:S01]  /*4010*/  FFMA.FTZ R64, R64, UR6, -R10.reuse ;  /* 0x0000000640407c23 */ /* 0x100fe2000801080a */
[----:B------:R-:W-:Y:S01]  /*4020*/  FMNMX.FTZ R2, R58, R3, !PT ;  /* 0x000000033a027209 */ /* 0x000fe20007810000 */
[--C-:B------:R-:W-:Y:S01]  /*4030*/  FFMA.FTZ R65, R65, UR6, -R10.reuse ;  /* 0x0000000641417c23 */ /* 0x100fe2000801080a */
[----:B------:R-:W-:Y:S01]  /*4040*/  R2UR UR7, R23 ;  /* 0x00000000170772ca */ /* 0x000fe200000e0000 */
[--C-:B------:R-:W-:Y:S01]  /*4050*/  FFMA.FTZ R68, R68, UR6, -R10.reuse ;  /* 0x0000000644447c23 */ /* 0x100fe2000801080a */
[----:B------:R-:W-:Y:S01]  /*4060*/  FMNMX.FTZ R3, R59, R2, !PT ;  /* 0x000000023b037209 */ /* 0x000fe20007810000 */
[----:B------:R-:W-:Y:S01]  /*4070*/  MUFU.EX2 R15, R15 ;  /* 0x0000000f000f7308 */ /* 0x000fe20000000800 */
[----:B------:R-:W-:Y:S01]  /*4080*/  FFMA.FTZ R10, R69, UR6, -R10 ;  /* 0x00000006450a7c23 */ /* 0x000fe2000801080a */
[----:B------:R-:W-:Y:S01]  /*4090*/  R2UR UR11, R73 ;  /* 0x00000000490b72ca */ /* 0x000fe200000e0000 */
[----:B------:R-:W-:Y:S01]  /*40a0*/  VIADD R12, R72, 0xfffffffe ;  /* 0xfffffffe480c7836 */ /* 0x000fe20000000000 */
[----:B------:R-:W-:-:S02]  /*40b0*/  FMNMX.FTZ R2, R62, R3, !PT ;  /* 0x000000033e027209 */ /* 0x000fc40007810000 */
[----:B------:R-:W-:Y:S02]  /*40c0*/  UISETP.NE.AND UP1, UPT, UR4, URZ, UPT ;  /* 0x0000003f0400728c */ /* 0x000fe4000bf25270 */
[----:B------:R-:W-:Y:S01]  /*40d0*/  FMNMX.FTZ R3, R63, R2, !PT ;  /* 0x000000023f037209 */ /* 0x000fe20007810000 */
[----:B------:R-:W-:Y:S03]  /*40e0*/  MUFU.EX2 R40, R40 ;  /* 0x0000002800287308 */ /* 0x000fe60000000800 */
[----:B------:R-:W-:-:S04]  /*40f0*/  FMNMX.FTZ R2, R66, R3, !PT ;  /* 0x0000000342027209 */ /* 0x000fc80007810000 */
[----:B------:R-:W-:Y:S01]  /*4100*/  FMNMX.FTZ R3, R67, R2, !PT ;  /* 0x0000000243037209 */ /* 0x000fe20007810000 */
[----:B------:R-:W0:Y:S01]  /*4110*/  MUFU.EX2 R41, R41 ;  /* 0x0000002900297308 */ /* 0x000e220000000800 */
[----:B------:R-:W-:Y:S01]  /*4120*/  @UP1 ULDC UR4, c[0x0][0x44c] ;  /* 0x0001130000041ab9 */ /* 0x000fe20000000800 */
[----:B------:R-:W-:Y:S01]  /*4130*/  @UP1 ULDC UR15, c[0x0][0x450] ;  /* 0x00011400000f1ab9 */ /* 0x000fe20000000800 */
[----:B------:R-:W-:Y:S01]  /*4140*/  FMNMX.FTZ R0, R70, R3, !PT ;  /* 0x0000000346007209 */ /* 0x000fe20007810000 */
[----:B------:R-:W-:-:S03]  /*4150*/  UIMAD.WIDE.U32 UR4, UR7, UR4, URZ ;  /* 0x00000004070472a5 */ /* 0x000fc6000f8e003f */
[----:B------:R-:W-:Y:S01]  /*4160*/  FMNMX.FTZ R0, R71, R0, !PT ;  /* 0x0000000047007209 */ /* 0x000fe20007810000 */
[----:B------:R-:W-:Y:S01]  /*4170*/  MUFU.EX2 R44, R44 ;  /* 0x0000002c002c7308 */ /* 0x000fe20000000800 */
[----:B------:R-:W-:-:S03]  /*4180*/  @UP1 USHF.R.U32.HI UR7, URZ, UR15, UR5 ;  /* 0x0000000f3f071299 */ /* 0x000fc60008011605 */
[----:B------:R-:W1:Y:S01]  /*4190*/  SHFL.BFLY PT, R3, R0, 0x2, 0x1f ;  /* 0x0c401f0000037f89 */ /* 0x000e6200000e0000 */
[----:B------:R-:W-:-:S03]  /*41a0*/  UIADD3 UR4, UR11, UR7, URZ ;  /* 0x000000070b047290 */ /* 0x000fc6000fffe03f */
[----:B------:R-:W2:Y:S01]  /*41b0*/  MUFU.EX2 R45, R45 ;  /* 0x0000002d002d7308 */ /* 0x000ea20000000800 */
[----:B------:R-:W-:Y:S01]  /*41c0*/  UIADD3 UR7, UR4, UR10, URZ ;  /* 0x0000000a04077290 */ /* 0x000fe2000fffe03f */
[----:B0-----:R-:W-:-:S06]  /*41d0*/  F2FP.BF16.F32.PACK_AB R180, R41, R40 ;  /* 0x0000002829b4723e */ /* 0x001fcc00000010ff */
[----:B------:R-:W-:Y:S08]  /*41e0*/  MUFU.EX2 R48, R48 ;  /* 0x0000003000307308 */ /* 0x000ff00000000800 */
[----:B------:R-:W0:Y:S01]  /*41f0*/  MUFU.EX2 R49, R49 ;  /* 0x0000003100317308 */ /* 0x000e220000000800 */
[----:B--2---:R-:W-:Y:S02]  /*4200*/  F2FP.BF16.F32.PACK_AB R182, R45, R44 ;  /* 0x0000002c2db6723e */ /* 0x004fe400000010ff */
[----:B-1----:R-:W-:-:S05]  /*4210*/  FMNMX.FTZ R2, R0, R3, !PT ;  /* 0x0000000300027209 */ /* 0x002fca0007810000 */
[----:B------:R-:W-:Y:S01]  /*4220*/  MUFU.EX2 R52, R52 ;  /* 0x0000003400347308 */ /* 0x000fe20000000800 */
[----:B------:R-:W1:Y:S07]  /*4230*/  SHFL.BFLY PT, R3, R2, 0x1, 0x1f ;  /* 0x0c201f0002037f89 */ /* 0x000e6e00000e0000 */
[----:B------:R-:W2:Y:S01]  /*4240*/  MUFU.EX2 R53, R53 ;  /* 0x0000003500357308 */ /* 0x000ea20000000800 */
[----:B0-----:R-:W-:-:S07]  /*4250*/  F2FP.BF16.F32.PACK_AB R176, R49, R48 ;  /* 0x0000003031b0723e */ /* 0x001fce00000010ff */
[----:B------:R-:W-:Y:S08]  /*4260*/  MUFU.EX2 R56, R56 ;  /* 0x0000003800387308 */ /* 0x000ff00000000800 */
[----:B------:R-:W-:Y:S01]  /*4270*/  MUFU.EX2 R57, R57 ;  /* 0x0000003900397308 */ /* 0x000fe20000000800 */
[----:B-1----:R-:W-:Y:S01]  /*4280*/  FMNMX.FTZ R3, R2, R3, !PT ;  /* 0x0000000302037209 */ /* 0x002fe20007810000 */
[----:B------:R-:W-:Y:S01]  /*4290*/  FADD.FTZ R2, R190, R25 ;  /* 0x00000019be027221 */ /* 0x000fe20000010000 */
[----:B------:R-:W-:-:S02]  /*42a0*/  F2FP.BF16.F32.PACK_AB R190, R11, R190 ;  /* 0x000000be0bbe723e */ /* 0x000fc400000010ff */
[C---:B------:R-:W-:Y:S01]  /*42b0*/  FSETP.NEU.FTZ.AND P1, PT, R3.reuse, -INF , PT ;  /* 0xff8000000300780b */ /* 0x040fe20003f3d000 */
[----:B------:R-:W-:Y:S01]  /*42c0*/  FMUL.FTZ R0, R3, UR6 ;  /* 0x0000000603007c20 */ /* 0x000fe20008410000 */
[----:B------:R-:W-:Y:S01]  /*42d0*/  FADD.FTZ R25, R11, R2 ;  /* 0x000000020b197221 */ /* 0x000fe20000010000 */
[----:B------:R-:W-:Y:S01]  /*42e0*/  MUFU.EX2 R60, R60 ;  /* 0x0000003c003c7308 */ /* 0x000fe20000000800 */
[----:B--2---:R-:W-:Y:S02]  /*42f0*/  F2FP.BF16.F32.PACK_AB R178, R53, R52 ;  /* 0x0000003435b2723e */ /* 0x004fe400000010ff */
[----:B------:R-:W-:Y:S01]  /*4300*/  FSEL R0, R0, RZ, P1 ;  /* 0x000000ff00007208 */ /* 0x000fe20000800000 */
[----:B------:R-:W-:Y:S01]  /*4310*/  FADD.FTZ R2, R184, R25 ;  /* 0x00000019b8027221 */ /* 0x000fe20000010000 */
[----:B------:R-:W-:Y:S02]  /*4320*/  PLOP3.LUT P1, PT, PT, PT, UP0, 0x40, 0x0 ;  /* 0x000000000000781c */ /* 0x000fe40003f2e808 */
[----:B------:R-:W-:Y:S01]  /*4330*/  F2FP.BF16.F32.PACK_AB R184, R13, R184 ;  /* 0x000000b80db8723e */ /* 0x000fe200000010ff */
[--C-:B------:R-:W-:Y:S01]  /*4340*/  FFMA.FTZ R26, R26, UR6, -R0.reuse ;  /* 0x000000061a1a7c23 */ /* 0x100fe20008010800 */
[--C-:B------:R-:W-:Y:S01]  /*4350*/  FFMA.FTZ R27, R27, UR6, -R0.reuse ;  /* 0x000000061b1b7c23 */ /* 0x100fe20008010800 */
[--C-:B------:R-:W-:Y:S01]  /*4360*/  FFMA.FTZ R30, R30, UR6, -R0.reuse ;  /* 0x000000061e1e7c23 */ /* 0x100fe20008010800 */
[----:B------:R-:W-:Y:S01]  /*4370*/  FFMA.FTZ R31, R31, UR6, -R0 ;  /* 0x000000061f1f7c23 */ /* 0x000fe20008010800 */
[----:B------:R-:W-:Y:S01]  /*4380*/  FADD.FTZ R25, R13, R2 ;  /* 0x000000020d197221 */ /* 0x000fe20000010000 */
[--C-:B------:R-:W-:Y:S01]  /*4390*/  FFMA.FTZ R34, R34, UR6, -R0.reuse ;  /* 0x0000000622227c23 */ /* 0x100fe20008010800 */
[----:B------:R-:W-:Y:S01]  /*43a0*/  MUFU.EX2 R26, R26 ;  /* 0x0000001a001a7308 */ /* 0x000fe20000000800 */
[--C-:B------:R-:W-:Y:S01]  /*43b0*/  FFMA.FTZ R35, R35, UR6, -R0.reuse ;  /* 0x0000000623237c23 */ /* 0x100fe20008010800 */
[----:B------:R-:W-:Y:S01]  /*43c0*/  FADD.FTZ R2, R186, R25 ;  /* 0x00000019ba027221 */ /* 0x000fe20000010000 */
[--C-:B------:R-:W-:Y:S01]  /*43d0*/  FFMA.FTZ R38, R38, UR6, -R0.reuse ;  /* 0x0000000626267c23 */ /* 0x100fe20008010800 */
[--C-:B------:R-:W-:Y:S01]  /*43e0*/  FFMA.FTZ R39, R39, UR6, -R0.reuse ;  /* 0x0000000627277c23 */ /* 0x100fe20008010800 */
[----:B------:R-:W-:Y:S01]  /*43f0*/  FFMA.FTZ R42, R42, UR6, -R0 ;  /* 0x000000062a2a7c23 */ /* 0x000fe20008010800 */
[----:B------:R-:W-:Y:S01]  /*4400*/  FADD.FTZ R25, R15, R2 ;  /* 0x000000020f197221 */ /* 0x000fe20000010000 */
[--C-:B------:R-:W-:Y:S01]  /*4410*/  FFMA.FTZ R43, R43, UR6, -R0.reuse ;  /* 0x000000062b2b7c23 */ /* 0x100fe20008010800 */
[----:B------:R-:W0:Y:S01]  /*4420*/  MUFU.EX2 R27, R27 ;  /* 0x0000001b001b7308 */ /* 0x000e220000000800 */
[--C-:B------:R-:W-:Y:S01]  /*4430*/  FFMA.FTZ R46, R46, UR6, -R0.reuse ;  /* 0x000000062e2e7c23 */ /* 0x100fe20008010800 */
[----:B------:R-:W-:Y:S01]  /*4440*/  FADD.FTZ R2, R40, R25 ;  /* 0x0000001928027221 */ /* 0x000fe20000010000 */
[--C-:B------:R-:W-:Y:S01]  /*4450*/  FFMA.FTZ R47, R47, UR6, -R0.reuse ;  /* 0x000000062f2f7c23 */ /* 0x100fe20008010800 */
[--C-:B------:R-:W-:Y:S01]  /*4460*/  FFMA.FTZ R50, R50, UR6, -R0.reuse ;  /* 0x0000000632327c23 */ /* 0x100fe20008010800 */
[----:B------:R-:W-:Y:S01]  /*4470*/  FFMA.FTZ R51, R51, UR6, -R0 ;  /* 0x0000000633337c23 */ /* 0x000fe20008010800 */
[----:B------:R-:W-:Y:S01]  /*4480*/  FADD.FTZ R29, R41, R2 ;  /* 0x00000002291d7221 */ /* 0x000fe20000010000 */
[--C-:B------:R-:W-:Y:S01]  /*4490*/  FFMA.FTZ R54, R54, UR6, -R0.reuse ;  /* 0x0000000636367c23 */ /* 0x100fe20008010800 */
[----:B------:R-:W1:Y:S01]  /*44a0*/  MUFU.EX2 R30, R30 ;  /* 0x0000001e001e7308 */ /* 0x000e620000000800 */
[--C-:B------:R-:W-:Y:S01]  /*44b0*/  FFMA.FTZ R55, R55, UR6, -R0.reuse ;  /* 0x0000000637377c23 */ /* 0x100fe20008010800 */
[----:B------:R-:W-:Y:S01]  /*44c0*/  FADD.FTZ R8, R44, R29 ;  /* 0x0000001d2c087221 */ /* 0x000fe20000010000 */
[--C-:B------:R-:W-:Y:S01]  /*44d0*/  FFMA.FTZ R58, R58, UR6, -R0.reuse ;  /* 0x000000063a3a7c23 */ /* 0x100fe20008010800 */
[--C-:B------:R-:W-:Y:S01]  /*44e0*/  FFMA.FTZ R59, R59, UR6, -R0.reuse ;  /* 0x000000063b3b7c23 */ /* 0x100fe20008010800 */
[----:B------:R-:W-:Y:S01]  /*44f0*/  FFMA.FTZ R62, R62, UR6, -R0 ;  /* 0x000000063e3e7c23 */ /* 0x000fe20008010800 */
[----:B------:R-:W-:Y:S01]  /*4500*/  FADD.FTZ R29, R45, R8 ;  /* 0x000000082d1d7221 */ /* 0x000fe20000010000 */
[--C-:B------:R-:W-:Y:S01]  /*4510*/  FFMA.FTZ R63, R63, UR6, -R0.reuse ;  /* 0x000000063f3f7c23 */ /* 0x100fe20008010800 */
[----:B------:R-:W2:Y:S01]  /*4520*/  MUFU.EX2 R31, R31 ;  /* 0x0000001f001f7308 */ /* 0x000ea20000000800 */
[----:B0-----:R-:W-:Y:S01]  /*4530*/  FADD.FTZ R25, R26, R27 ;  /* 0x0000001b1a197221 */ /* 0x001fe20000010000 */
[----:B------:R-:W-:Y:S01]  /*4540*/  FADD.FTZ R8, R48, R29 ;  /* 0x0000001d30087221 */ /* 0x000fe20000010000 */
[--C-:B------:R-:W-:Y:S01]  /*4550*/  FFMA.FTZ R66, R66, UR6, -R0.reuse ;  /* 0x0000000642427c23 */ /* 0x100fe20008010800 */
[--C-:B------:R-:W-:Y:S01]  /*4560*/  FFMA.FTZ R67, R67, UR6, -R0.reuse ;  /* 0x0000000643437c23 */ /* 0x100fe20008010800 */
[----:B------:R-:W-:Y:S01]  /*4570*/  FFMA.FTZ R70, R70, UR6, -R0 ;  /* 0x0000000646467c23 */ /* 0x000fe20008010800 */
[----:B------:R-:W-:Y:S01]  /*4580*/  FADD.FTZ R29, R49, R8 ;  /* 0x00000008311d7221 */ /* 0x000fe20000010000 */
[----:B------:R-:W-:Y:S01]  /*4590*/  FFMA.FTZ R0, R71, UR6, -R0 ;  /* 0x0000000647007c23 */ /* 0x000fe20008010800 */
[----:B------:R-:W0:Y:S01]  /*45a0*/  MUFU.EX2 R34, R34 ;  /* 0x0000002200227308 */ /* 0x000e220000000800 */
[----:B-1----:R-:W-:Y:S01]  /*45b0*/  FADD.FTZ R2, R30, R25 ;  /* 0x000000191e027221 */ /* 0x002fe20000010000 */
[----:B------:R-:W-:Y:S01]  /*45c0*/  FADD.FTZ R8, R52, R29 ;  /* 0x0000001d34087221 */ /* 0x000fe20000010000 */
[----:B------:R-:W-:-:S02]  /*45d0*/  F2FP.BF16.F32.PACK_AB R186, R15, R186 ;  /* 0x000000ba0fba723e */ /* 0x000fc400000010ff */
[----:B------:R-:W-:Y:S01]  /*45e0*/  F2FP.BF16.F32.PACK_AB R172, R57, R56 ;  /* 0x0000003839ac723e */ /* 0x000fe200000010ff */
[----:B------:R-:W-:Y:S01]  /*45f0*/  FADD.FTZ R29, R53, R8 ;  /* 0x00000008351d7221 */ /* 0x000fe20000010000 */
[----:B------:R-:W-:Y:S01]  /*4600*/  F2FP.BF16.F32.PACK_AB R189, R27, R26 ;  /* 0x0000001a1bbd723e */ /* 0x000fe200000010ff */
[----:B------:R-:W1:Y:S01]  /*4610*/  MUFU.EX2 R35, R35 ;  /* 0x0000002300237308 */ /* 0x000e620000000800 */
[C---:B--2---:R-:W-:Y:S01]  /*4620*/  FADD.FTZ R25, R31.reuse, R2 ;  /* 0x000000021f197221 */ /* 0x044fe20000010000 */
[----:B------:R-:W-:Y:S01]  /*4630*/  FADD.FTZ R8, R56, R29 ;  /* 0x0000001d38087221 */ /* 0x000fe20000010000 */
[----:B------:R-:W-:-:S03]  /*4640*/  F2FP.BF16.F32.PACK_AB R191, R31, R30 ;  /* 0x0000001e1fbf723e */ /* 0x000fc600000010ff */
[----:B------:R-:W-:Y:S02]  /*4650*/  FADD.FTZ R11, R57, R8 ;  /* 0x00000008390b7221 */ /* 0x000fe40000010000 */
[----:B------:R-:W2:Y:S01]  /*4660*/  MUFU.EX2 R38, R38 ;  /* 0x0000002600267308 */ /* 0x000ea20000000800 */
[----:B0-----:R-:W-:Y:S01]  /*4670*/  FADD.FTZ R2, R34, R25 ;  /* 0x0000001922027221 */ /* 0x001fe20000010000 */
[----:B------:R-:W-:-:S06]  /*4680*/  FADD.FTZ R8, R60, R11 ;  /* 0x0000000b3c087221 */ /* 0x000fcc0000010000 */
        /* <DEDUP_REMOVED lines=49> */
[C---:B--2---:R-:W-:Y:S01]  /*49a0*/  FADD.FTZ R11, R65.reuse, R8 ;  /* 0x00000008410b7221 */ /* 0x044fe20000010000 */
[----:B------:R-:W-:-:S06]  /*49b0*/  F2FP.BF16.F32.PACK_AB R168, R65, R64 ;  /* 0x0000004041a8723e */ /* 0x000fcc00000010ff */
[----:B------:R0:W2:Y:S08]  /*49c0*/  MUFU.EX2 R171, R0 ;  /* 0x0000000000ab7308 */ /* 0x0000b00000000800 */
[----:B------:R-:W3:Y:S01]  /*49d0*/  MUFU.EX2 R21, R10 ;  /* 0x0000000a00157308 */ /* 0x000ee20000000800 */
[----:B0-----:R-:W-:Y:S01]  /*49e0*/  FADD.FTZ R0, R70, R5 ;  /* 0x0000000546007221 */ /* 0x001fe20000010000 */
[----:B-1----:R-:W-:-:S03]  /*49f0*/  FADD.FTZ R8, R68, R11 ;  /* 0x0000000b44087221 */ /* 0x002fc60000010000 */
[C---:B--2---:R-:W-:Y:S01]  /*4a00*/  FADD.FTZ R5, R171.reuse, R0 ;  /* 0x00000000ab057221 */ /* 0x044fe20000010000 */
[----:B------:R-:W-:Y:S01]  /*4a10*/  F2FP.BF16.F32.PACK_AB R171, R171, R70 ;  /* 0x00000046abab723e */ /* 0x000fe200000010ff */
[C---:B---3--:R-:W-:Y:S01]  /*4a20*/  FADD.FTZ R8, R21.reuse, R8 ;  /* 0x0000000815087221 */ /* 0x048fe20000010000 */
        /* <DEDUP_REMOVED lines=13> */
.L_x_4510:
[----:B------:R-:W-:Y:S02]  /*4b00*/  ULDC UR15, c[0x0][0x9e4] ;  /* 0x00027900000f7ab9 */ /* 0x000fe40000000800 */
[----:B------:R-:W-:-:S11]  /*4b10*/  UISETP.NE.AND UP0, UPT, UR15, 0x1, UPT ;  /* 0x000000010f00788c */ /* 0x000fd6000bf05270 */
[----:B------:R-:W-:Y:S02]  /*4b20*/  @UP0 ULDC.64 UR4, c[0x0][0x9e8] ;  /* 0x00027a0000040ab9 */ /* 0x000fe40000000a00 */
[----:B------:R-:W-:-:S04]  /*4b30*/  UIMAD.WIDE.U32 UR10, UR18, UR4, URZ ;  /* 0x00000004120a72a5 */ /* 0x000fc8000f8e003f */
[----:B------:R-:W-:-:S12]  /*4b40*/  @UP0 USHF.R.U32.HI UR18, URZ, UR5, UR11 ;  /* 0x000000053f120299 */ /* 0x000fd8000801160b */
.L_x_4511:
[----:B------:R-:W-:-:S04]  /*4b50*/  UIMAD UR15, UR18, UR15, UR15 ;  /* 0x0000000f120f72a4 */ /* 0x000fc8000f8e020f */
[----:B------:R-:W-:-:S04]  /*4b60*/  UISETP.LT.AND UP0, UPT, UR7, UR15, UPT ;  /* 0x0000000f0700728c */ /* 0x000fc8000bf01270 */
[----:B------:R-:W-:-:S12]  /*4b70*/  USEL UR7, UR7, UR15, UP0 ;  /* 0x0000000f07077287 */ /* 0x000fd80008000000 */
.L_x_4509:
[----:B------:R-:W-:Y:S01]  /*4b80*/  R2UR UR10, R193 ;  /* 0x00000000c10a72ca */ /* 0x000fe200000e0000 */
[----:B------:R-:W-:Y:S01]  /*4b90*/  UIMAD.WIDE UR4, UR7, 0x2aaaaaab, URZ ;  /* 0x2aaaaaab070478a5 */ /* 0x000fe2000f8e023f */
[----:B------:R-:W-:Y:S01]  /*4ba0*/  IMAD.MOV.U32 R2, RZ, RZ, 0x3f800000 ;  /* 0x3f800000ff027424 */ /* 0x000fe200078e00ff */
[----:B------:R-:W-:Y:S01]  /*4bb0*/  CS2R R118, SRZ ;  /* 0x0000000000767805 */ /* 0x000fe2000001ff00 */
[----:B------:R-:W-:Y:S01]  /*4bc0*/  IMAD.MOV.U32 R0, RZ, RZ, 0x3f800000 ;  /* 0x3f800000ff007424 */ /* 0x000fe200078e00ff */
[----:B------:R-:W-:Y:S01]  /*4bd0*/  USHF.R.U32.HI UR4, URZ, 0x1f, UR5 ;  /* 0x0000001f3f047899 */ /* 0x000fe20008011605 */
[----:B------:R-:W-:Y:S02]  /*4be0*/  CS2R R116, SRZ ;  /* 0x0000000000747805 */ /* 0x000fe4000001ff00 */
        /* <DEDUP_REMOVED lines=57> */
[----:B------:R-:W-:Y:S01]  /*4f80*/  IMAD.MOV.U32 R119, RZ, RZ, RZ ;  /* 0x000000ffff777224 */ /* 0x000fe200078e00ff */
[----:B------:R-:W-:Y:S01]  /*4f90*/  ULDC UR55, c[0x0][0x9dc] ;  /* 0x0002770000377ab9 */ /* 0x000fe20000000800 */
[----:B------:R-:W-:Y:S01]  /*4fa0*/  ULDC UR54, c[0x0][0x988] ;  /* 0x0002620000367ab9 */ /* 0x000fe20000000800 */
[----:B------:R-:W-:-:S05]  /*4fb0*/  ULDC UR58, c[0x0][0x9e0] ;  /* 0x00027800003a7ab9 */ /* 0x000fca0000000800 */
.L_x_4531:
[----:B------:R-:W-:-:S04]  /*4fc0*/  UISETP.NE.AND UP0, UPT, UR4, 0x1, UPT ;  /* 0x000000010400788c */ /* 0x000fc8000bf05270 */
[----:B------:R-:W-:-:S04]  /*4fd0*/  USEL UR38, URZ, 0x1, UP0 ;  /* 0x000000013f267887 */ /* 0x000fc80008000000 */
[----:B------:R-:W-:Y:S01]  /*4fe0*/  ULOP3.LUT UR38, UR7, UR38, URZ, 0x3c, !UPT ;  /* 0x0000002607267292 */ /* 0x000fe2000f8e3c3f */
[----:B------:R-:W-:Y:S11]  /*4ff0*/  @!P0 BRA `(.L_x_4513) ;  /* 0x0000000000048947 */ /* 0x000ff60003800000 */
[----:B------:R-:W-:Y:S01]  /*5000*/  BPT.TRAP 0x1 ;  /* 0x000000040000795c */ /* 0x000fe20000300000 */
.L_x_4513:
        /* <DEDUP_REMOVED lines=9> */
.L_x_4514:
[----:B-1----:R-:W-:Y:S05]  /*50a0*/  @P1 BRA `(.L_x_4515) ;  /* 0x0000000000081947 */ /* 0x002fea0003800000 */
[----:B------:R-:W1:Y:S02]  /*50b0*/  SYNCS.PHASECHK.TRANS64.TRYWAIT P1, [UR5+0x30830], R3 ;  /* 0x03083003ff0075a7 */ /* 0x000e640008020145 */
[----:B-1----:R-:W-:Y:S05]  /*50c0*/  @!P1 BRA `(.L_x_4516) ;  /* 0x0000013800489947 */ /* 0x002fea0003800000 */
.L_x_4515:
        /* <DEDUP_REMOVED lines=15> */
[-C--:B------:R-:W-:Y:S01]  /*51c0*/  FMUL.FTZ R25, R25, R0.reuse ;  /* 0x0000000019197220 */ /* 0x080fe20000410000 */
[-C--:B------:R-:W-:Y:S01]  /*51d0*/  FMUL.FTZ R28, R28, R0.reuse ;  /* 0x000000001c1c7220 */ /* 0x080fe20000410000 */
[----:B------:R-:W-:Y:S01]  /*51e0*/  UIADD3 UR10, UR6, 0x6, URZ ;  /* 0x00000006060a7890 */ /* 0x000fe2000fffe03f */
[-C--:B------:R-:W-:Y:S01]  /*51f0*/  FMUL.FTZ R29, R29, R0.reuse ;  /* 0x000000001d1d7220 */ /* 0x080fe20000410000 */
[----:B------:R-:W-:Y:S01]  /*5200*/  UIADD3 UR14, UR6, 0x300, URZ ;  /* 0x00000300060e7890 */ /* 0x000fe2000fffe03f */
[-C--:B------:R-:W-:Y:S01]  /*5210*/  FMUL.FTZ R32, R32, R0.reuse ;  /* 0x0000000020207220 */ /* 0x080fe20000410000 */
[----:B------:R-:W-:Y:S01]  /*5220*/  UMOV UR46, UR6 ;  /* 0x00000006002e7c82 */ /* 0x000fe20008000000 */
[----:B------:R-:W-:Y:S01]  /*5230*/  UIADD3 UR18, UR6, 0x302, URZ ;  /* 0x0000030206127890 */ /* 0x000fe2000fffe03f */
[----:B------:R-:W-:Y:S01]  /*5240*/  HGMMA.64x96x16.F32.BF16 R120, gdesc[UR44], RZ, !UPT, gsb0 ;  /* 0x016000002c7879f0 */ /* 0x000fe2000c0018ff */
        /* <DEDUP_REMOVED lines=144> */
.L_x_4517:
[----:B------:R-:W-:Y:S01]  /*5b50*/  ULEA UR10, UR4, UR60, 0x3 ;  /* 0x0000003c040a7291 */ /* 0x000fe2000f8e183f */
[----:B------:R-:W-:-:S05]  /*5b60*/  IMAD.U32 R0, RZ, RZ, UR7 ;  /* 0x00000007ff007e24 */ /* 0x000fca000f8e00ff */
[----:B------:R-:W-:-:S04]  /*5b70*/  SHF.L.U32 R0, R0, 0x1f, RZ ;  /* 0x0000001f00007819 */ /* 0x000fc800000006ff */
[----:B------:R2:W3:Y:S01]  /*5b80*/  SYNCS.PHASECHK.TRANS64.TRYWAIT P1, [UR10+0x30850], R0 ;  /* 0x03085000ff0075a7 */ /* 0x0004e2000802014a */
[----:B------:R-:W-:Y:S05]  /*5b90*/  @!P0 BRA `(.L_x_4518) ;  /* 0x0000000000048947 */ /* 0x000fea0003800000 */
[----:B------:R-:W-:Y:S01]  /*5ba0*/  BPT.TRAP 0x1 ;  /* 0x000000040000795c */ /* 0x000fe20000300000 */
.L_x_4518:
[----:B---3--:R-:W-:Y:S05]  /*5bb0*/  @P1 BRA `(.L_x_4519) ;  /* 0x0000000000081947 */ /* 0x008fea0003800000 */
[----:B------:R-:W3:Y:S02]  /*5bc0*/  SYNCS.PHASECHK.TRANS64.TRYWAIT P1, [UR10+0x30850], R0 ;  /* 0x03085000ff0075a7 */ /* 0x000ee4000802014a */
[----:B---3--:R-:W-:Y:S05]  /*5bd0*/  @!P1 BRA `(.L_x_4520) ;  /* 0x0000012c009c9947 */ /* 0x008fea0003800000 */
.L_x_4519:
        /* <DEDUP_REMOVED lines=37> */
.L_x_4521:
[----:B------:R-:W-:Y:S01]  /*5e30*/  R2UR UR6, R22 ;  /* 0x00000000160672ca */ /* 0x000fe200000e0000 */
[----:B------:R-:W-:Y:S01]  /*5e40*/  UISETP.NE.AND UP0, UPT, UR61, URZ, UPT ;  /* 0x0000003f3d00728c */ /* 0x000fe2000bf05270 */
[----:B------:R-:W-:Y:S01]  /*5e50*/  R2UR UR4, R23 ;  /* 0x00000000170472ca */ /* 0x000fe200000e0000 */
[----:B------:R-:W-:Y:S01]  /*5e60*/  IMAD R20, R12, -0x60, RZ ;  /* 0xffffffa00c147824 */ /* 0x000fe200078e02ff */
[----:B------:R-:W-:Y:S01]  /*5e70*/  UIADD3 UR5, UR5, 0x30840, URZ ;  /* 0x0003084005057890 */ /* 0x000fe2000fffe03f */
[----:B------:R-:W-:-:S08]  /*5e80*/  UMOV UR14, UR55 ;  /* 0x00000037000e7c82 */ /* 0x000fd00008000000 */
[----:B------:R-:W-:Y:S01]  /*5e90*/  UISETP.NE.AND UP1, UPT, UR6, URZ, UPT ;  /* 0x0000003f0600728c */ /* 0x000fe2000bf25270 */
[----:B------:R-:W4:Y:S01]  /*5ea0*/  S2UR UR6, SR_CgaCtaId ;  /* 0x00000000000679c3 */ /* 0x000f220000008800 */
[----:B------:R-:W-:-:S04]  /*5eb0*/  VIADD R21, R192, UR4 ;  /* 0x00000004c0157c36 */ /* 0x000fc80008000000 */
[----:B------:R-:W-:Y:S02]  /*5ec0*/  PLOP3.LUT P1, PT, PT, PT, UP1, 0x80, 0x0 ;  /* 0x000000000000781c */ /* 0x000fe40003f2f018 */
[----:B------:R-:W-:-:S03]  /*5ed0*/  PLOP3.LUT P2, PT, PT, PT, UP1, 0x80, 0x0 ;  /* 0x000000000000781c */ /* 0x000fc60003f4f018 */
[----:B------:R-:W-:-:S08]  /*5ee0*/  @UP1 ULDC UR4, c[0x0][0x44c] ;  /* 0x0001130000041ab9 */ /* 0x000fd00000000800 */
[----:B--23--:R-:W-:Y:S01]  /*5ef0*/  @P1 IMAD.HI.U32 R0, R21, UR4, RZ ;  /* 0x0000000415001c27 */ /* 0x00cfe2000f8e00ff */
[----:B------:R-:W-:Y:S01]  /*5f00*/  @UP1 ULDC UR4, c[0x0][0x450] ;  /* 0x0001140000041ab9 */ /* 0x000fe20000000800 */
[----:B------:R-:W-:-:S03]  /*5f10*/  PLOP3.LUT P1, PT, PT, PT, UP0, 0x40, 0x0 ;  /* 0x000000000000781c */ /* 0x000fc60003f2e808 */
[----:B------:R-:W-:Y:S01]  /*5f20*/  @P2 SHF.R.U32.HI R21, RZ, UR4, R0 ;  /* 0x00000004ff152c19 */ /* 0x000fe20008011600 */
[----:B----4-:R-:W-:Y:S01]  /*5f30*/  UPRMT UR5, UR6, 0x654, UR5 ;  /* 0x0000065406057896 */ /* 0x010fe20008000005 */
[----:B------:R-:W-:Y:S01]  /*5f40*/  IADD3 R0, -R19, 0x1, R20 ;  /* 0x0000000113007810 */ /* 0x000fe20007ffe114 */
[----:B------:R-:W-:Y:S02]  /*5f50*/  ULOP3.LUT UR4, URZ, UR14, URZ, 0x33, !UPT ;  /* 0x0000000e3f047292 */ /* 0x000fe4000f8e333f */
[----:B------:R-:W2:Y:S01]  /*5f60*/  SHFL.IDX PT, R169, R21, RZ, 0x1c1f ;  /* 0x001c1fff15a97589 */ /* 0x000ea200000e0000 */
[----:B------:R-:W-:-:S04]  /*5f70*/  IADD3 R0, -R18, R0, R17 ;  /* 0x0000000012007210 */ /* 0x000fc80007ffe111 */
[----:B------:R-:W-:Y:S01]  /*5f80*/  SYNCS.ARRIVE.TRANS64.RED.A1T0 RZ, [UR5], RZ ;  /* 0x000000ffffff79a7 */ /* 0x000fe20008100405 */
[C---:B------:R-:W-:Y:S02]  /*5f90*/  VIADD R15, R0.reuse, UR58 ;  /* 0x0000003a000f7c36 */ /* 0x040fe40008000000 */
[----:B------:R-:W-:Y:S02]  /*5fa0*/  VIADD R14, R0, UR4 ;  /* 0x00000004000e7c36 */ /* 0x000fe40008000000 */
[----:B------:R-:W-:Y:S02]  /*5fb0*/  IMAD.IADD R0, R20, 0x1, -R19 ;  /* 0x0000000114007824 */ /* 0x000fe400078e0a13 */
[--C-:B--2---:R-:W-:Y:S02]  /*5fc0*/  IMAD.IADD R13, R15, 0x1, R169.reuse ;  /* 0x000000010f0d7824 */ /* 0x104fe400078e02a9 */
[----:B-1----:R-:W-:Y:S01]  /*5fd0*/  IMAD.IADD R4, R14, 0x1, R169 ;  /* 0x000000010e047824 */ /* 0x002fe200078e02a9 */
[----:B------:R-:W-:Y:S06]  /*5fe0*/  @P1 BRA `(.L_x_4522) ;  /* 0x0000000000541947 */ /* 0x000fec0003800000 */
[----:B------:R-:W-:Y:S01]  /*5ff0*/  IADD3 R169, -R18, R17, R169 ;  /* 0x0000001112a97210 */ /* 0x000fe20007ffe1a9 */
[----:B------:R-:W-:Y:S03]  /*6000*/  BSSY B0, `(.L_x_4523) ;  /* 0x0000010000007945 */ /* 0x000fe60003800000 */
        /* <DEDUP_REMOVED lines=10> */
.L_x_4524:
[----:B------:R-:W-:-:S05]  /*60b0*/  IMAD.U32 R168, RZ, RZ, UR51 ;  /* 0x00000033ffa87e24 */ /* 0x000fca000f8e00ff */
[----:B------:R-:W-:-:S13]  /*60c0*/  ISETP.NE.AND P1, PT, R168, 0x1, PT ;  /* 0x00000001a800780c */ /* 0x000fda0003f25270 */
[----:B0-----:R-:W0:Y:S02]  /*60d0*/  @P1 LDC.64 R2, c[0x0][0x9e8] ;  /* 0x00027a00ff021b82 */ /* 0x001e240000000a00 */
[----:B0-----:R-:W-:-:S05]  /*60e0*/  @P1 IMAD.HI.U32 R2, R169, R2, RZ ;  /* 0x00000002a9021227 */ /* 0x001fca00078e00ff */
[----:B------:R-:W-:-:S07]  /*60f0*/  @P1 SHF.R.U32.HI R169, RZ, R3, R2 ;  /* 0x00000003ffa91219 */ /* 0x000fce0000011602 */
.L_x_4525:
[----:B------:R-:W-:Y:S05]  /*6100*/  BSYNC B0 ;  /* 0x0000000000007941 */ /* 0x000fea0003800000 */
.L_x_4523:
[----:B------:R-:W-:-:S05]  /*6110*/  IMAD R169, R169, R168, R0 ;  /* 0x000000a8a9a97224 */ /* 0x000fca00078e0200 */
[----:B------:R-:W-:Y:S02]  /*6120*/  VIADDMNMX R13, R169, R168, R13, PT ;  /* 0x000000a8a90d7246 */ /* 0x000fe4000380010d */
[----:B------:R-:W-:-:S07]  /*6130*/  VIMNMX R4, R4, R169, !PT ;  /* 0x000000a904047248 */ /* 0x000fce0007fe0100 */
.L_x_4522:
[C---:B------:R-:W-:Y:S01]  /*6140*/  ISETP.GE.AND P6, PT, R20.reuse, 0xa, PT ;  /* 0x0000000a1400780c */ /* 0x040fe20003fc6270 */
[----:B------:R-:W-:Y:S01]  /*6150*/  UISETP.NE.AND UP0, UPT, UR61, URZ, UPT ;  /* 0x0000003f3d00728c */ /* 0x000fe2000bf05270 */
        /* <DEDUP_REMOVED lines=33> */
[----:B------:R-:W-:-:S04]  /*6370*/  ISETP.GT.AND P3, PT, R4, 0x19, !P4 ;  /* 0x000000190400780c */ /* 0x000fc80006764270 */
[----:B------:R-:W-:Y:S02]  /*6380*/  ISETP.LT.OR P3, PT, R13, 0x1a, P3 ;  /* 0x0000001a0d00780c */ /* 0x000fe40001f61670 */
        /* <DEDUP_REMOVED lines=95> */
[----:B------:R-:W-:-:S04]  /*6980*/  ISETP.GT.AND P6, PT, R4, 0x59, !P6 ;  /* 0x000000590400780c */ /* 0x000fc800077c4270 */
[----:B------:R-:W-:Y:S02]  /*6990*/  ISETP.LT.OR P6, PT, R13, 0x5a, P6 ;  /* 0x0000005a0d00780c */ /* 0x000fe400037c1670 */
[----:B------:R-:W1:Y:S02]  /*69a0*/  SHFL.IDX PT, R13, R21, 0x1, 0x1c1f ;  /* 0x003c1f00150d7f89 */ /* 0x000e6400000e0000 */
[----:B------:R-:W-:Y:S02]  /*69b0*/  FSEL R165, R165, -INF , !P6 ;  /* 0xff800000a5a57808 */ /* 0x000fe40007000000 */
[----:B------:R-:W-:Y:S01]  /*69c0*/  PLOP3.LUT P6, PT, PT, PT, UP0, 0x40, 0x0 ;  /* 0x000000000000781c */ /* 0x000fe20003fce808 */
[--C-:B-1----:R-:W-:Y:S02]  /*69d0*/  IMAD.IADD R15, R15, 0x1, R13.reuse ;  /* 0x000000010f0f7824 */ /* 0x102fe400078e020d */
[----:B------:R-:W-:-:S10]  /*69e0*/  IMAD.IADD R14, R14, 0x1, R13 ;  /* 0x000000010e0e7824 */ /* 0x000fd400078e020d */
[----:B------:R-:W-:Y:S05]  /*69f0*/  @P6 BRA `(.L_x_4526) ;  /* 0x0000000000546947 */ /* 0x000fea0003800000 */
        /* <DEDUP_REMOVED lines=12> */
.L_x_4528:
[----:B------:R-:W-:-:S05]  /*6ac0*/  IMAD.U32 R4, RZ, RZ, UR51 ;  /* 0x00000033ff047e24 */ /* 0x000fca000f8e00ff */
[----:B------:R-:W-:-:S13]  /*6ad0*/  ISETP.NE.AND P6, PT, R4, 0x1, PT ;  /* 0x000000010400780c */ /* 0x000fda0003fc5270 */
[----:B0-----:R-:W0:Y:S02]  /*6ae0*/  @P6 LDC.64 R2, c[0x0][0x9e8] ;  /* 0x00027a00ff026b82 */ /* 0x001e240000000a00 */
[----:B0-----:R-:W-:-:S05]  /*6af0*/  @P6 IMAD.HI.U32 R2, R13, R2, RZ ;  /* 0x000000020d026227 */ /* 0x001fca00078e00ff */
[----:B------:R-:W-:-:S07]  /*6b00*/  @P6 SHF.R.U32.HI R13, RZ, R3, R2 ;  /* 0x00000003ff0d6219 */ /* 0x000fce0000011602 */
.L_x_4529:
[----:B------:R-:W-:Y:S05]  /*6b10*/  BSYNC B0 ;  /* 0x0000000000007941 */ /* 0x000fea0003800000 */
.L_x_4527:
[----:B------:R-:W-:-:S05]  /*6b20*/  IMAD R0, R13, R4, R0 ;  /* 0x000000040d007224 */ /* 0x000fca00078e0200 */
[----:B------:R-:W-:Y:S02]  /*6b30*/  VIADDMNMX R15, R0, R4, R15, PT ;  /* 0x00000004000f7246 */ /* 0x000fe4000380010f */
[----:B------:R-:W-:-:S07]  /*6b40*/  VIMNMX R14, R14, R0, !PT ;  /* 0x000000000e0e7248 */ /* 0x000fce0007fe0100 */
.L_x_4526:
[----:B------:R-:W-:Y:S01]  /*6b50*/  ISETP.GT.AND P1, PT, R14, 0x1, !P1 ;  /* 0x000000010e00780c */ /* 0x000fe20004f24270 */
[----:B------:R-:W-:Y:S01]  /*6b60*/  UMOV UR6, UR54 ;  /* 0x0000003600067c82 */ /* 0x000fe20008000000 */
[----:B------:R-:W-:Y:S02]  /*6b70*/  LOP3.LUT P6, RZ, R16, 0x20000, RZ, 0xc0, !PT ;  /* 0x0002000010ff7812 */ /* 0x000fe400078cc0ff */
[----:B------:R-:W-:Y:S02]  /*6b80*/  ISETP.LT.OR P1, PT, R15, 0x2, P1 ;  /* 0x000000020f00780c */ /* 0x000fe40000f21670 */
[----:B------:R-:W-:Y:S02]  /*6b90*/  ISETP.GT.AND P2, PT, R14, 0x8, !P2 ;  /* 0x000000080e00780c */ /* 0x000fe40005744270 */
[----:B------:R-:W-:Y:S02]  /*6ba0*/  FSEL R123, R123, -INF , !P1 ;  /* 0xff8000007b7b7808 */ /* 0x000fe40004800000 */
[----:B------:R-:W-:-:S02]  /*6bb0*/  LOP3.LUT P1, RZ, R16, 0x4, RZ, 0xc0, !PT ;  /* 0x0000000410ff7812 */ /* 0x000fc4000782c0ff */
[C---:B------:R-:W-:Y:S02]  /*6bc0*/  ISETP.LT.OR P2, PT, R15.reuse, 0x9, P2 ;  /* 0x000000090f00780c */ /* 0x040fe40001741670 */
[----:B------:R-:W-:Y:S02]  /*6bd0*/  ISETP.GT.AND P1, PT, R14, 0x9, !P1 ;  /* 0x000000090e00780c */ /* 0x000fe40004f24270 */
[----:B------:R-:W-:Y:S02]  /*6be0*/  FSEL R126, R126, -INF , !P2 ;  /* 0xff8000007e7e7808 */ /* 0x000fe40005000000 */
[----:B------:R-:W-:Y:S02]  /*6bf0*/  ISETP.LT.OR P1, PT, R15, 0xa, P1 ;  /* 0x0000000a0f00780c */ /* 0x000fe40000f21670 */
[----:B------:R-:W-:Y:S02]  /*6c00*/  LOP3.LUT P2, RZ, R16, 0x10000, RZ, 0xc0, !PT ;  /* 0x0001000010ff7812 */ /* 0x000fe4000784c0ff */
[----:B------:R-:W-:-:S02]  /*6c10*/  FSEL R127, R127, -INF , !P1 ;  /* 0xff8000007f7f7808 */ /* 0x000fc40004800000 */
[----:B------:R-:W-:Y:S02]  /*6c20*/  LOP3.LUT P1, RZ, R16, 0x8, RZ, 0xc0, !PT ;  /* 0x0000000810ff7812 */ /* 0x000fe4000782c0ff */
[----:B------:R-:W-:Y:S02]  /*6c30*/  FMNMX.FTZ R0, R169, R10, !PT ;  /* 0x0000000aa9007209 */ /* 0x000fe40007810000 */
[----:B------:R-:W-:Y:S02]  /*6c40*/  ISETP.GT.AND P1, PT, R14, 0x10, !P1 ;  /* 0x000000100e00780c */ /* 0x000fe40004f24270 */
[----:B0-----:R-:W-:Y:S02]  /*6c50*/  FMNMX.FTZ R3, R121, R0, !PT ;  /* 0x0000000079037209 */ /* 0x001fe40007810000 */
        /* <DEDUP_REMOVED lines=48> */
[----:B------:R-:W-:Y:S02]  /*6f60*/  LOP3.LUT P1, RZ, R16, 0x1000, RZ, 0xc0, !PT ;  /* 0x0000100010ff7812 */ /* 0x000fe4000782c0ff */
[----:B------:R-:W-:-:S02]  /*6f70*/  FMNMX.FTZ R0, R164, R3, !PT ;  /* 0x00000003a4007209 */ /* 0x000fc40007810000 */
[----:B------:R-:W-:Y:S02]  /*6f80*/  ISETP.GT.AND P1, PT, R14, 0x30, !P1 ;  /* 0x000000300e00780c */ /* 0x000fe40004f24270 */
[----:B------:R-:W-:Y:S02]  /*6f90*/  FMNMX.FTZ R2, R165, R0, !PT ;  /* 0x00000000a5027209 */ /* 0x000fe40007810000 */
[----:B------:R-:W-:Y:S02]  /*6fa0*/  ISETP.LT.OR P1, PT, R15, 0x31, P1 ;  /* 0x000000310f00780c */ /* 0x000fe40000f21670 */
[----:B------:R-:W-:Y:S01]  /*6fb0*/  LOP3.LUT P6, RZ, R16, 0x80, RZ, 0xc0, !PT ;  /* 0x0000008010ff7812 */ /* 0x000fe200078cc0ff */
[----:B------:R-:W0:Y:S01]  /*6fc0*/  SHFL.BFLY PT, R3, R2, 0x2, 0x1f ;  /* 0x0c401f0002037f89 */ /* 0x000e2200000e0000 */
[----:B------:R-:W-:Y:S02]  /*6fd0*/  FSEL R146, R146, -INF , !P1 ;  /* 0xff80000092927808 */ /* 0x000fe40004800000 */
[----:B------:R-:W-:-:S02]  /*6fe0*/  LOP3.LUT P1, RZ, R16, 0x800, RZ, 0xc0, !PT ;  /* 0x0000080010ff7812 */ /* 0x000fc4000782c0ff */
[----:B------:R-:W-:Y:S02]  /*6ff0*/  LOP3.LUT P2, RZ, R16, 0x40, RZ, 0xc0, !PT ;  /* 0x0000004010ff7812 */ /* 0x000fe4000784c0ff */
[C---:B------:R-:W-:Y:S02]  /*7000*/  ISETP.GT.AND P1, PT, R14.reuse, 0x31, !P1 ;  /* 0x000000310e00780c */ /* 0x040fe40004f24270 */
[C---:B------:R-:W-:Y:S02]  /*7010*/  ISETP.GT.AND P3, PT, R14.reuse, 0x50, !P3 ;  /* 0x000000500e00780c */ /* 0x040fe40005f64270 */
[----:B------:R-:W-:Y:S02]  /*7020*/  ISETP.LT.OR P1, PT, R15, 0x32, P1 ;  /* 0x000000320f00780c */ /* 0x000fe40000f21670 */
[----:B------:R-:W-:Y:S02]  /*7030*/  ISETP.GT.AND P4, PT, R14, 0x51, !P4 ;  /* 0x000000510e00780c */ /* 0x000fe40006784270 */
[----:B------:R-:W-:-:S02]  /*7040*/  FSEL R147, R147, -INF , !P1 ;  /* 0xff80000093937808 */ /* 0x000fc40004800000 */
[----:B------:R-:W-:Y:S02]  /*7050*/  LOP3.LUT P1, RZ, R16, 0x400, RZ, 0xc0, !PT ;  /* 0x0000040010ff7812 */ /* 0x000fe4000782c0ff */
[C---:B------:R-:W-:Y:S02]  /*7060*/  ISETP.GT.AND P5, PT, R14.reuse, 0x58, !P5 ;  /* 0x000000580e00780c */ /* 0x040fe40006fa4270 */
[----:B------:R-:W-:Y:S02]  /*7070*/  ISETP.GT.AND P1, PT, R14, 0x38, !P1 ;  /* 0x000000380e00780c */ /* 0x000fe40004f24270 */
[C---:B------:R-:W-:Y:S02]  /*7080*/  ISETP.LT.OR P3, PT, R15.reuse, 0x51, P3 ;  /* 0x000000510f00780c */ /* 0x040fe40001f61670 */
[----:B------:R-:W-:Y:S02]  /*7090*/  ISETP.LT.OR P1, PT, R15, 0x39, P1 ;  /* 0x000000390f00780c */ /* 0x000fe40000f21670 */
[----:B0-----:R-:W-:-:S02]  /*70a0*/  FMNMX.FTZ R3, R2, R3, !PT ;  /* 0x0000000302037209 */ /* 0x001fc40007810000 */
[----:B------:R-:W-:Y:S02]  /*70b0*/  FSEL R150, R150, -INF , !P1 ;  /* 0xff80000096967808 */ /* 0x000fe40004800000 */
[----:B------:R-:W-:Y:S01]  /*70c0*/  LOP3.LUT P1, RZ, R16, 0x200, RZ, 0xc0, !PT ;  /* 0x0000020010ff7812 */ /* 0x000fe2000782c0ff */
[----:B------:R-:W0:Y:S01]  /*70d0*/  SHFL.BFLY PT, R4, R3, 0x1, 0x1f ;  /* 0x0c201f0003047f89 */ /* 0x000e2200000e0000 */
[C---:B------:R-:W-:Y:S02]  /*70e0*/  ISETP.LT.OR P4, PT, R15.reuse, 0x52, P4 ;  /* 0x000000520f00780c */ /* 0x040fe40002781670 */
[----:B------:R-:W-:Y:S02]  /*70f0*/  ISETP.GT.AND P1, PT, R14, 0x39, !P1 ;  /* 0x000000390e00780c */ /* 0x000fe40004f24270 */
[----:B------:R-:W-:Y:S02]  /*7100*/  FSEL R162, R162, -INF , !P3 ;  /* 0xff800000a2a27808 */ /* 0x000fe40005800000 */
[----:B------:R-:W-:-:S02]  /*7110*/  ISETP.LT.OR P1, PT, R15, 0x3a, P1 ;  /* 0x0000003a0f00780c */ /* 0x000fc40000f21670 */
[----:B------:R-:W-:Y:S02]  /*7120*/  ISETP.LT.OR P5, PT, R15, 0x59, P5 ;  /* 0x000000590f00780c */ /* 0x000fe40002fa1670 */
[----:B------:R-:W-:Y:S02]  /*7130*/  FSEL R151, R151, -INF , !P1 ;  /* 0xff80000097977808 */ /* 0x000fe40004800000 */
[----:B------:R-:W-:Y:S02]  /*7140*/  LOP3.LUT P1, RZ, R16, 0x100, RZ, 0xc0, !PT ;  /* 0x0000010010ff7812 */ /* 0x000fe4000782c0ff */
[----:B------:R-:W-:Y:S02]  /*7150*/  FSEL R163, R163, -INF , !P4 ;  /* 0xff800000a3a37808 */ /* 0x000fe40006000000 */
[----:B------:R-:W-:Y:S02]  /*7160*/  ISETP.GT.AND P1, PT, R14, 0x40, !P1 ;  /* 0x000000400e00780c */ /* 0x000fe40004f24270 */
[----:B------:R-:W-:-:S02]  /*7170*/  FSEL R166, R166, -INF , !P5 ;  /* 0xff800000a6a67808 */ /* 0x000fc40006800000 */
[----:B------:R-:W-:Y:S02]  /*7180*/  ISETP.LT.OR P1, PT, R15, 0x41, P1 ;  /* 0x000000410f00780c */ /* 0x000fe40000f21670 */
[----:B0-----:R-:W-:Y:S02]  /*7190*/  FMNMX.FTZ R4, R3, R4, !PT ;  /* 0x0000000403047209 */ /* 0x001fe40007810000 */
[----:B------:R-:W-:Y:S02]  /*71a0*/  FSEL R154, R154, -INF , !P1 ;  /* 0xff8000009a9a7808 */ /* 0x000fe40004800000 */
[----:B------:R-:W-:Y:S01]  /*71b0*/  ISETP.GT.AND P1, PT, R14, 0x41, !P6 ;  /* 0x000000410e00780c */ /* 0x000fe20007724270 */
[----:B------:R-:W-:Y:S01]  /*71c0*/  FMUL.FTZ R0, R4, UR6 ;  /* 0x0000000604007c20 */ /* 0x000fe20008410000 */
[----:B------:R-:W-:Y:S02]  /*71d0*/  LOP3.LUT P6, RZ, R16, 0x2, RZ, 0xc0, !PT ;  /* 0x0000000210ff7812 */ /* 0x000fe400078cc0ff */
[----:B------:R-:W-:-:S04]  /*71e0*/  ISETP.LT.OR P1, PT, R15, 0x42, P1 ;  /* 0x000000420f00780c */ /* 0x000fc80000f21670 */
[----:B------:R-:W-:Y:S02]  /*71f0*/  FSEL R155, R155, -INF , !P1 ;  /* 0xff8000009b9b7808 */ /* 0x000fe40004800000 */
[----:B------:R-:W-:Y:S02]  /*7200*/  ISETP.GT.AND P1, PT, R14, 0x48, !P2 ;  /* 0x000000480e00780c */ /* 0x000fe40005724270 */
[----:B------:R-:W-:Y:S02]  /*7210*/  LOP3.LUT P2, RZ, R16, 0x20, RZ, 0xc0, !PT ;  /* 0x0000002010ff7812 */ /* 0x000fe4000784c0ff */
[----:B------:R-:W-:Y:S02]  /*7220*/  ISETP.LT.OR P1, PT, R15, 0x49, P1 ;  /* 0x000000490f00780c */ /* 0x000fe40000f21670 */
[----:B------:R-:W-:Y:S02]  /*7230*/  ISETP.GT.AND P2, PT, R14, 0x49, !P2 ;  /* 0x000000490e00780c */ /* 0x000fe40005744270 */
[----:B------:R-:W-:-:S02]  /*7240*/  FSEL R158, R158, -INF , !P1 ;  /* 0xff8000009e9e7808 */ /* 0x000fc40004800000 */
[----:B------:R-:W-:Y:S02]  /*7250*/  ISETP.GT.AND P1, PT, R14, RZ, !P6 ;  /* 0x000000ff0e00720c */ /* 0x000fe40007724270 */
[----:B------:R-:W-:Y:S02]  /*7260*/  LOP3.LUT P6, RZ, R16, 0x1, RZ, 0xc0, !PT ;  /* 0x0000000110ff7812 */ /* 0x000fe400078cc0ff */
[C---:B------:R-:W-:Y:S02]  /*7270*/  ISETP.LT.OR P1, PT, R15.reuse, 0x1, P1 ;  /* 0x000000010f00780c */ /* 0x040fe40000f21670 */
[----:B------:R-:W-:Y:S02]  /*7280*/  ISETP.LT.OR P2, PT, R15, 0x4a, P2 ;  /* 0x0000004a0f00780c */ /* 0x000fe40001741670 */
[----:B------:R-:W-:Y:S02]  /*7290*/  FSEL R122, R122, -INF , !P1 ;  /* 0xff8000007a7a7808 */ /* 0x000fe40004800000 */
[----:B------:R-:W-:-:S02]  /*72a0*/  ISETP.GT.AND P6, PT, R14, 0x59, !P6 ;  /* 0x000000590e00780c */ /* 0x000fc400077c4270 */
[----:B------:R-:W-:Y:S02]  /*72b0*/  FMNMX.FTZ R2, R122, R11, !PT ;  /* 0x0000000b7a027209 */ /* 0x000fe40007810000 */
[----:B------:R-:W-:Y:S02]  /*72c0*/  FSEL R14, R159, -INF , !P2 ;  /* 0xff8000009f0e7808 */ /* 0x000fe40005000000 */
[----:B------:R-:W-:Y:S02]  /*72d0*/  FMNMX.FTZ R3, R123, R2, !PT ;  /* 0x000000027b037209 */ /* 0x000fe40007810000 */
[----:B------:R-:W-:Y:S02]  /*72e0*/  ISETP.LT.OR P6, PT, R15, 0x5a, P6 ;  /* 0x0000005a0f00780c */ /* 0x000fe400037c1670 */
[----:B------:R-:W-:Y:S02]  /*72f0*/  FMNMX.FTZ R2, R126, R3, !PT ;  /* 0x000000037e027209 */ /* 0x000fe40007810000 */
[----:B------:R-:W-:-:S02]  /*7300*/  FSEL R167, R167, -INF , !P6 ;  /* 0xff800000a7a77808 */ /* 0x000fc40007000000 */
[----:B------:R-:W-:Y:S02]  /*7310*/  FMNMX.FTZ R3, R127, R2, !PT ;  /* 0x000000027f037209 */ /* 0x000fe40007810000 */
[----:B------:R-:W-:Y:S02]  /*7320*/  FSETP.NEU.FTZ.AND P1, PT, R4, -INF , PT ;  /* 0xff8000000400780b */ /* 0x000fe40003f3d000 */
[----:B------:R-:W-:Y:S02]  /*7330*/  FMNMX.FTZ R2, R130, R3, !PT ;  /* 0x0000000382027209 */ /* 0x000fe40007810000 */
[----:B------:R-:W-:Y:S02]  /*7340*/  FSEL R0, R0, RZ, P1 ;  /* 0x000000ff00007208 */ /* 0x000fe40000800000 */
[----:B------:R-:W-:-:S03]  /*7350*/  FMNMX.FTZ R3, R131, R2, !PT ;  /* 0x0000000283037209 */ /* 0x000fc60007810000 */
[--C-:B------:R-:W-:Y:S01]  /*7360*/  FFMA.FTZ R159, R141, UR6, -R0.reuse ;  /* 0x000000068d9f7c23 */ /* 0x100fe20008010800 */
[----:B------:R-:W-:Y:S01]  /*7370*/  FMNMX.FTZ R2, R134, R3, !PT ;  /* 0x0000000386027209 */ /* 0x000fe20007810000 */
[--C-:B------:R-:W-:Y:S01]  /*7380*/  FFMA.FTZ R141, R149, UR6, -R0.reuse ;  /* 0x00000006958d7c23 */ /* 0x100fe20008010800 */
[--C-:B------:R-:W-:Y:S01]  /*7390*/  FFMA.FTZ R188, R121, UR6, -R0.reuse ;  /* 0x0000000679bc7c23 */ /* 0x100fe20008010800 */
[----:B------:R-:W-:Y:S01]  /*73a0*/  FSEL R149, R4, RZ, P1 ;  /* 0x000000ff04957208 */ /* 0x000fe20000800000 */
        /* <DEDUP_REMOVED lines=27> */
[----:B------:R-:W-:Y:S01]  /*7560*/  FFMA.FTZ R165, R165, UR6, -R0 ;  /* 0x00000006a5a57c23 */ /* 0x000fe20008010800 */
[----:B------:R-:W-:Y:S01]  /*7570*/  FADD.FTZ R0, -R149, R10 ;  /* 0x0000000a95007221 */ /* 0x000fe20000010100 */
[----:B------:R-:W-:Y:S01]  /*7580*/  FMNMX.FTZ R2, R150, R3, !PT ;  /* 0x0000000396027209 */ /* 0x000fe20007810000 */
[----:B------:R-:W-:Y:S02]  /*7590*/  MUFU.EX2 R13, R13 ;  /* 0x0000000d000d7308 */ /* 0x000fe40000000800 */
[----:B------:R-:W-:Y:S01]  /*75a0*/  FMUL.FTZ R0, R0, UR6 ;  /* 0x0000000600007c20 */ /* 0x000fe20008410000 */
[----:B------:R-:W-:-:S04]  /*75b0*/  FMNMX.FTZ R3, R151, R2, !PT ;  /* 0x0000000297037209 */ /* 0x000fc80007810000 */
[----:B------:R-:W-:Y:S01]  /*75c0*/  FMNMX.FTZ R2, R154, R3, !PT ;  /* 0x000000039a027209 */ /* 0x000fe20007810000 */
[----:B------:R-:W0:Y:S03]  /*75d0*/  MUFU.EX2 R0, R0 ;  /* 0x0000000000007308 */ /* 0x000e260000000800 */
[----:B------:R-:W-:-:S04]  /*75e0*/  FMNMX.FTZ R3, R155, R2, !PT ;  /* 0x000000029b037209 */ /* 0x000fc80007810000 */
[----:B------:R-:W-:Y:S01]  /*75f0*/  FMNMX.FTZ R3, R158, R3, !PT ;  /* 0x000000039e037209 */ /* 0x000fe20007810000 */
[----:B------:R-:W1:Y:S03]  /*7600*/  MUFU.EX2 R188, R188 ;  /* 0x000000bc00bc7308 */ /* 0x000e660000000800 */
[----:B------:R-:W-:-:S04]  /*7610*/  FMNMX.FTZ R3, R14, R3, !PT ;  /* 0x000000030e037209 */ /* 0x000fc80007810000 */
[----:B------:R-:W-:Y:S01]  /*7620*/  FMNMX.FTZ R2, R162, R3, !PT ;  /* 0x00000003a2027209 */ /* 0x000fe20007810000 */
[----:B------:R-:W2:Y:S03]  /*7630*/  MUFU.EX2 R190, R190 ;  /* 0x000000be00be7308 */ /* 0x000ea60000000800 */
[----:B------:R-:W-:-:S04]  /*7640*/  FMNMX.FTZ R3, R163, R2, !PT ;  /* 0x00000002a3037209 */ /* 0x000fc80007810000 */
[----:B------:R-:W-:Y:S01]  /*7650*/  FMNMX.FTZ R2, R166, R3, !PT ;  /* 0x00000003a6027209 */ /* 0x000fe20007810000 */
[----:B------:R-:W3:Y:S03]  /*7660*/  MUFU.EX2 R125, R125 ;  /* 0x0000007d007d7308 */ /* 0x000ee60000000800 */
[----:B------:R-:W-:-:S05]  /*7670*/  FMNMX.FTZ R2, R167, R2, !PT ;  /* 0x00000002a7027209 */ /* 0x000fca0007810000 */
[----:B------:R-:W4:Y:S01]  /*7680*/  SHFL.BFLY PT, R3, R2, 0x2, 0x1f ;  /* 0x0c401f0002037f89 */ /* 0x000f2200000e0000 */
[----:B------:R-:W5:Y:S08]  /*7690*/  MUFU.EX2 R184, R184 ;  /* 0x000000b800b87308 */ /* 0x000f700000000800 */
[----:B------:R-:W5:Y:S08]  /*76a0*/  MUFU.EX2 R121, R121 ;  /* 0x0000007900797308 */ /* 0x000f700000000800 */
[----:B------:R-:W5:Y:S01]  /*76b0*/  MUFU.EX2 R186, R186 ;  /* 0x000000ba00ba7308 */ /* 0x000f620000000800 */
[----:B----4-:R-:W-:-:S07]  /*76c0*/  FMNMX.FTZ R3, R2, R3, !PT ;  /* 0x0000000302037209 */ /* 0x010fce0007810000 */
[----:B------:R-:W-:Y:S01]  /*76d0*/  MUFU.EX2 R21, R21 ;  /* 0x0000001500157308 */ /* 0x000fe20000000800 */
[----:B------:R-:W4:Y:S07]  /*76e0*/  SHFL.BFLY PT, R2, R3, 0x1, 0x1f ;  /* 0x0c201f0003027f89 */ /* 0x000f2e00000e0000 */
[----:B------:R-:W-:Y:S08]  /*76f0*/  MUFU.EX2 R180, R180 ;  /* 0x000000b400b47308 */ /* 0x000ff00000000800 */
[----:B------:R-:W-:Y:S08]  /*7700*/  MUFU.EX2 R129, R129 ;  /* 0x0000008100817308 */ /* 0x000ff00000000800 */
[----:B------:R-:W-:Y:S01]  /*7710*/  MUFU.EX2 R182, R182 ;  /* 0x000000b600b67308 */ /* 0x000fe20000000800 */
[----:B----4-:R-:W-:-:S04]  /*7720*/  FMNMX.FTZ R3, R3, R2, !PT ;  /* 0x0000000203037209 */ /* 0x010fc80007810000 */
[C---:B------:R-:W-:Y:S01]  /*7730*/  FSETP.NEU.FTZ.AND P1, PT, R3.reuse, -INF , PT ;  /* 0xff8000000300780b */ /* 0x040fe20003f3d000 */
[C---:B------:R-:W-:Y:S02]  /*7740*/  FMUL.FTZ R153, R3.reuse, UR6 ;  /* 0x0000000603997c20 */ /* 0x040fe40008410000 */
[----:B------:R-:W-:Y:S01]  /*7750*/  MUFU.EX2 R159, R159 ;  /* 0x0000009f009f7308 */ /* 0x000fe20000000800 */
[----:B------:R-:W-:Y:S02]  /*7760*/  FSEL R2, R3, RZ, P1 ;  /* 0x000000ff03027208 */ /* 0x000fe40000800000 */
[----:B------:R-:W-:-:S03]  /*7770*/  FSEL R153, R153, RZ, P1 ;  /* 0x000000ff99997208 */ /* 0x000fc60000800000 */
[----:B------:R-:W-:Y:S01]  /*7780*/  FADD.FTZ R2, -R2, R11 ;  /* 0x0000000b02027221 */ /* 0x000fe20000010100 */
[----:B0-----:R-:W-:Y:S01]  /*7790*/  FFMA.FTZ R11, R0, R8, R13 ;  /* 0x00000008000b7223 */ /* 0x001fe2000001000d */
[--C-:B------:R-:W-:Y:S01]  /*77a0*/  FFMA.FTZ R189, R122, UR6, -R153.reuse ;  /* 0x000000067abd7c23 */ /* 0x100fe20008010899 */
[--C-:B------:R-:W-:Y:S01]  /*77b0*/  FFMA.FTZ R124, R123, UR6, -R153.reuse ;  /* 0x000000067b7c7c23 */ /* 0x100fe20008010899 */
[----:B------:R-:W-:Y:S01]  /*77c0*/  FMUL.FTZ R2, R2, UR6 ;  /* 0x0000000602027c20 */ /* 0x000fe20008410000 */
[--C-:B------:R-:W-:Y:S01]  /*77d0*/  FFMA.FTZ R191, R126, UR6, -R153.reuse ;  /* 0x000000067ebf7c23 */ /* 0x100fe20008010899 */
[--C-:B------:R-:W-:Y:S01]  /*77e0*/  FFMA.FTZ R122, R127, UR6, -R153.reuse ;  /* 0x000000067f7a7c23 */ /* 0x100fe20008010899 */
[--C-:B------:R-:W-:Y:S01]  /*77f0*/  FFMA.FTZ R185, R130, UR6, -R153.reuse ;  /* 0x0000000682b97c23 */ /* 0x100fe20008010899 */
[----:B------:R-:W-:Y:S01]  /*7800*/  MUFU.EX2 R189, R189 ;  /* 0x000000bd00bd7308 */ /* 0x000fe20000000800 */
[--C-:B------:R-:W-:Y:S01]  /*7810*/  FFMA.FTZ R120, R131, UR6, -R153.reuse ;  /* 0x0000000683787c23 */ /* 0x100fe20008010899 */
[----:B------:R-:W-:Y:S01]  /*7820*/  FFMA.FTZ R187, R134, UR6, -R153 ;  /* 0x0000000686bb7c23 */ /* 0x000fe20008010899 */
[----:B-1----:R-:W-:Y:S01]  /*7830*/  FADD.FTZ R11, R188, R11 ;  /* 0x0000000bbc0b7221 */ /* 0x002fe20000010000 */
[--C-:B------:R-:W-:Y:S01]  /*7840*/  FFMA.FTZ R20, R135, UR6, -R153.reuse ;  /* 0x0000000687147c23 */ /* 0x100fe20008010899 */
[--C-:B------:R-:W-:Y:S01]  /*7850*/  FFMA.FTZ R181, R138, UR6, -R153.reuse ;  /* 0x000000068ab57c23 */ /* 0x100fe20008010899 */
[----:B------:R-:W-:Y:S01]  /*7860*/  FFMA.FTZ R10, R139, UR6, -R153 ;  /* 0x000000068b0a7c23 */ /* 0x000fe20008010899 */
[----:B--2---:R-:W-:Y:S01]  /*7870*/  FADD.FTZ R126, R190, R11 ;  /* 0x0000000bbe7e7221 */ /* 0x004fe20000010000 */
[----:B------:R-:W0:Y:S01]  /*7880*/  MUFU.EX2 R2, R2 ;  /* 0x0000000200027308 */ /* 0x000e220000000800 */
[--C-:B------:R-:W-:Y:S01]  /*7890*/  FFMA.FTZ R183, R142, UR6, -R153.reuse ;  /* 0x000000068eb77c23 */ /* 0x100fe20008010899 */
[--C-:B------:R-:W-:Y:S01]  /*78a0*/  FFMA.FTZ R134, R143, UR6, -R153.reuse ;  /* 0x000000068f867c23 */ /* 0x100fe20008010899 */
[----:B---3--:R-:W-:Y:S01]  /*78b0*/  FADD.FTZ R11, R125, R126 ;  /* 0x0000007e7d0b7221 */ /* 0x008fe20000010000 */
[--C-:B------:R-:W-:Y:S01]  /*78c0*/  FFMA.FTZ R177, R146, UR6, -R153.reuse ;  /* 0x0000000692b17c23 */ /* 0x100fe20008010899 */
[--C-:B------:R-:W-:Y:S01]  /*78d0*/  FFMA.FTZ R132, R147, UR6, -R153.reuse ;  /* 0x0000000693847c23 */ /* 0x100fe20008010899 */
[----:B------:R-:W-:Y:S01]  /*78e0*/  FFMA.FTZ R179, R150, UR6, -R153 ;  /* 0x0000000696b37c23 */ /* 0x000fe20008010899 */
[----:B-----5:R-:W-:Y:S01]  /*78f0*/  FADD.FTZ R126, R184, R11 ;  /* 0x0000000bb87e7221 */ /* 0x020fe20000010000 */
[----:B------:R-:W1:Y:S01]  /*7900*/  MUFU.EX2 R124, R124 ;  /* 0x0000007c007c7308 */ /* 0x000e620000000800 */
[--C-:B------:R-:W-:Y:S01]  /*7910*/  FFMA.FTZ R130, R151, UR6, -R153.reuse ;  /* 0x0000000697827c23 */ /* 0x100fe20008010899 */
[--C-:B------:R-:W-:Y:S01]  /*7920*/  FFMA.FTZ R173, R154, UR6, -R153.reuse ;  /* 0x000000069aad7c23 */ /* 0x100fe20008010899 */
[----:B------:R-:W-:Y:S01]  /*7930*/  FADD.FTZ R11, R121, R126 ;  /* 0x0000007e790b7221 */ /* 0x000fe20000010000 */
[--C-:B------:R-:W-:Y:S01]  /*7940*/  FFMA.FTZ R128, R155, UR6, -R153.reuse ;  /* 0x000000069b807c23 */ /* 0x100fe20008010899 */
[--C-:B------:R-:W-:Y:S01]  /*7950*/  FFMA.FTZ R175, R158, UR6, -R153.reuse ;  /* 0x000000069eaf7c23 */ /* 0x100fe20008010899 */
[----:B------:R-:W-:Y:S01]  /*7960*/  FFMA.FTZ R169, R162, UR6, -R153 ;  /* 0x00000006a2a97c23 */ /* 0x000fe20008010899 */
[----:B------:R-:W-:Y:S01]  /*7970*/  FADD.FTZ R126, R186, R11 ;  /* 0x0000000bba7e7221 */ /* 0x000fe20000010000 */
[----:B------:R-:W2:Y:S01]  /*7980*/  MUFU.EX2 R191, R191 ;  /* 0x000000bf00bf7308 */ /* 0x000ea20000000800 */
[----:B0-----:R-:W-:Y:S01]  /*7990*/  FFMA.FTZ R5, R2, R5, R189 ;  /* 0x0000000502057223 */ /* 0x001fe200000100bd */
[----:B------:R-:W-:Y:S01]  /*79a0*/  FFMA.FTZ R171, R166, UR6, -R153 ;  /* 0x00000006a6ab7c23 */ /* 0x000fe20008010899 */
[----:B------:R-:W-:-:S04]  /*79b0*/  FADD.FTZ R11, R21, R126 ;  /* 0x0000007e150b7221 */ /* 0x000fc80000010000 */
[----:B------:R-:W-:Y:S01]  /*79c0*/  FADD.FTZ R126, R180, R11 ;  /* 0x0000000bb47e7221 */ /* 0x000fe20000010000 */
[----:B------:R-:W0:Y:S01]  /*79d0*/  MUFU.EX2 R122, R122 ;  /* 0x0000007a007a7308 */ /* 0x000e220000000800 */
[----:B-1----:R-:W-:Y:S02]  /*79e0*/  FADD.FTZ R8, R124, R5 ;  /* 0x000000057c087221 */ /* 0x002fe40000010000 */
[----:B------:R-:W-:Y:S01]  /*79f0*/  FADD.FTZ R11, R129, R126 ;  /* 0x0000007e810b7221 */ /* 0x000fe20000010000 */
[----:B------:R-:W-:-:S03]  /*7a00*/  FFMA.FTZ R126, R14, UR6, -R153 ;  /* 0x000000060e7e7c23 */ /* 0x000fc60008010899 */
[----:B------:R-:W-:Y:S01]  /*7a10*/  FADD.FTZ R14, R182, R11 ;  /* 0x0000000bb60e7221 */ /* 0x000fe20000010000 */
[----:B------:R-:W1:Y:S01]  /*7a20*/  MUFU.EX2 R185, R185 ;  /* 0x000000b900b97308 */ /* 0x000e620000000800 */
[----:B--2---:R-:W-:Y:S02]  /*7a30*/  FADD.FTZ R5, R191, R8 ;  /* 0x00000008bf057221 */ /* 0x004fe40000010000 */
[----:B------:R-:W-:-:S05]  /*7a40*/  FADD.FTZ R11, R159, R14 ;  /* 0x0000000e9f0b7221 */ /* 0x000fca0000010000 */
        /* <DEDUP_REMOVED lines=24> */
[----:B------:R-:W-:-:S06]  /*7bd0*/  FFMA.FTZ R14, R163, UR6, -R153 ;  /* 0x00000006a30e7c23 */ /* 0x000fcc0008010899 */
        /* <DEDUP_REMOVED lines=16> */
[----:B------:R-:W-:-:S06]  /*7ce0*/  FFMA.FTZ R136, R167, UR6, -R153 ;  /* 0x00000006a7887c23 */ /* 0x000fcc0008010899 */
        /* <DEDUP_REMOVED lines=23> */
[----:B--2---:R-:W-:Y:S01]  /*7e60*/  FADD.FTZ R5, R136, R5 ;  /* 0x0000000588057221 */ /* 0x004fe20000010000 */
[----:B------:R-:W-:Y:S06]  /*7e70*/  @!P0 BRA `(.L_x_4530) ;  /* 0x0000000000048947 */ /* 0x000fec0003800000 */
[----:B------:R-:W-:Y:S01]  /*7e80*/  BPT.TRAP 0x1 ;  /* 0x000000040000795c */ /* 0x000fe20000300000 */
.L_x_4530:
        /* <DEDUP_REMOVED lines=35> */
.L_x_4512:
[----:B------:R-:W-:Y:S01]  /*80c0*/  R2UR UR5, R22 ;  /* 0x00000000160572ca */ /* 0x000fe200000e0000 */
[----:B------:R-:W-:Y:S01]  /*80d0*/  UISETP.NE.AND UP0, UPT, UR61, URZ, UPT ;  /* 0x0000003f3d00728c */ /* 0x000fe2000bf05270 */
[----:B------:R-:W-:Y:S02]  /*80e0*/  R2UR UR4, R23 ;  /* 0x00000000170472ca */ /* 0x000fe400000e0000 */
[----:B------:R-:W-:-:S03]  /*80f0*/  IADD3 R10, R17, 0x1, -R18 ;  /* 0x00000001110a7810 */ /* 0x000fc60007ffe812 */
[----:B------:R-:W-:Y:S02]  /*8100*/  PLOP3.LUT P1, PT, PT, PT, UP0, 0x40, 0x0 ;  /* 0x000000000000781c */ /* 0x000fe40003f2e808 */
[----:B------:R-:W-:-:S04]  /*8110*/  R2UR UR10, R10 ;  /* 0x000000000a0a72ca */ /* 0x000fc800000e0000 */
[----:B------:R-:W-:Y:S02]  /*8120*/  UISETP.NE.AND UP1, UPT, UR5, URZ, UPT ;  /* 0x0000003f0500728c */ /* 0x000fe4000bf25270 */
[----:B------:R-:W-:-:S09]  /*8130*/  UIADD3 UR7, UR4, 0x7f, URZ ;  /* 0x0000007f04077890 */ /* 0x000fd2000fffe03f */
        /* <DEDUP_REMOVED lines=18> */
.L_x_4533:
[----:B------:R-:W-:Y:S02]  /*8260*/  ULDC UR15, c[0x0][0x9e4] ;  /* 0x00027900000f7ab9 */ /* 0x000fe40000000800 */
[----:B------:R-:W-:-:S11]  /*8270*/  UISETP.NE.AND UP0, UPT, UR15, 0x1, UPT ;  /* 0x000000010f00788c */ /* 0x000fd6000bf05270 */
[----:B------:R-:W-:Y:S02]  /*8280*/  @UP0 ULDC.64 UR4, c[0x0][0x9e8] ;  /* 0x00027a0000040ab9 */ /* 0x000fe40000000a00 */
[----:B------:R-:W-:-:S04]  /*8290*/  UIMAD.WIDE.U32 UR10, UR7, UR4, URZ ;  /* 0x00000004070a72a5 */ /* 0x000fc8000f8e003f */
[----:B------:R-:W-:-:S12]  /*82a0*/  @UP0 USHF.R.U32.HI UR7, URZ, UR5, UR11 ;  /* 0x000000053f070299 */ /* 0x000fd8000801160b */
.L_x_4534:
[----:B------:R-:W-:-:S04]  /*82b0*/  UIMAD UR7, UR7, UR15, URZ ;  /* 0x0000000f070772a4 */ /* 0x000fc8000f8e023f */
[----:B------:R-:W-:-:S04]  /*82c0*/  UISETP.LT.AND UP0, UPT, UR14, UR7, UPT ;  /* 0x000000070e00728c */ /* 0x000fc8000bf01270 */
[----:B------:R-:W-:-:S12]  /*82d0*/  USEL UR14, UR14, UR7, !UP0 ;  /* 0x000000070e0e7287 */ /* 0x000fd8000c000000 */
.L_x_4532:
        /* <DEDUP_REMOVED lines=14> */
.L_x_4546:
[----:B------:R-:W-:-:S04]  /*83c0*/  UISETP.NE.AND UP0, UPT, UR4, 0x1, UPT ;  /* 0x000000010400788c */ /* 0x000fc8000bf05270 */
[----:B------:R-:W-:-:S04]  /*83d0*/  USEL UR38, URZ, 0x1, UP0 ;  /* 0x000000013f267887 */ /* 0x000fc80008000000 */
[----:B------:R-:W-:Y:S01]  /*83e0*/  ULOP3.LUT UR38, UR7, UR38, URZ, 0x3c, !UPT ;  /* 0x0000002607267292 */ /* 0x000fe2000f8e3c3f */
[----:B------:R-:W-:Y:S11]  /*83f0*/  @!P0 BRA `(.L_x_4536) ;  /* 0x0000000000048947 */ /* 0x000ff60003800000 */
[----:B------:R-:W-:Y:S01]  /*8400*/  BPT.TRAP 0x1 ;  /* 0x000000040000795c */ /* 0x000fe20000300000 */
.L_x_4536:
        /* <DEDUP_REMOVED lines=9> */
.L_x_4537:
[----:B-1----:R-:W-:Y:S05]  /*84a0*/  @P1 BRA `(.L_x_4538) ;  /* 0x0000000000081947 */ /* 0x002fea0003800000 */
[----:B------:R-:W1:Y:S02]  /*84b0*/  SYNCS.PHASECHK.TRANS64.TRYWAIT P1, [UR5+0x30830], R3 ;  /* 0x03083003ff0075a7 */ /* 0x000e640008020145 */
[----:B-1----:R-:W-:Y:S05]  /*84c0*/  @!P1 BRA `(.L_x_4539) ;  /* 0x0000010400789947 */ /* 0x002fea0003800000 */
.L_x_4538:
        /* <DEDUP_REMOVED lines=168> */
.L_x_4540:
[----:B------:R-:W-:Y:S01]  /*8f50*/  ULEA UR10, UR4, UR60, 0x3 ;  /* 0x0000003c040a7291 */ /* 0x000fe2000f8e183f */
[----:B------:R-:W-:-:S05]  /*8f60*/  IMAD.U32 R0, RZ, RZ, UR7 ;  /* 0x00000007ff007e24 */ /* 0x000fca000f8e00ff */
[----:B------:R-:W-:-:S04]  /*8f70*/  SHF.L.U32 R0, R0, 0x1f, RZ ;  /* 0x0000001f00007819 */ /* 0x000fc800000006ff */
[----:B------:R2:W3:Y:S01]  /*8f80*/  SYNCS.PHASECHK.TRANS64.TRYWAIT P1, [UR10+0x30850], R0 ;  /* 0x03085000ff0075a7 */ /* 0x0004e2000802014a */
[----:B------:R-:W-:Y:S05]  /*8f90*/  @!P0 BRA `(.L_x_4541) ;  /* 0x0000000000048947 */ /* 0x000fea0003800000 */
[----:B------:R-:W-:Y:S01]  /*8fa0*/  BPT.TRAP 0x1 ;  /* 0x000000040000795c */ /* 0x000fe20000300000 */
.L_x_4541:
[----:B---3--:R-:W-:Y:S05]  /*8fb0*/  @P1 BRA `(.L_x_4542) ;  /* 0x0000000000081947 */ /* 0x008fea0003800000 */
[----:B------:R-:W3:Y:S02]  /*8fc0*/  SYNCS.PHASECHK.TRANS64.TRYWAIT P1, [UR10+0x30850], R0 ;  /* 0x03085000ff0075a7 */ /* 0x000ee4000802014a */
[----:B---3--:R-:W-:Y:S05]  /*8fd0*/  @!P1 BRA `(.L_x_4543) ;  /* 0x000000f800cc9947 */ /* 0x008fea0003800000 */
.L_x_4542:
        /* <DEDUP_REMOVED lines=37> */
.L_x_4544:
[----:B--23--:R-:W-:Y:S01]  /*9230*/  FMNMX.FTZ R0, R120, R10, !PT ;  /* 0x0000000a78007209 */ /* 0x00cfe20007810000 */
[----:B------:R-:W-:Y:S01]  /*9240*/  UMOV UR6, UR51 ;  /* 0x0000003300067c82 */ /* 0x000fe20008000000 */
[----:B------:R-:W-:Y:S01]  /*9250*/  FMNMX.FTZ R2, R122, R11, !PT ;  /* 0x0000000b7a027209 */ /* 0x000fe20007810000 */
[----:B------:R-:W2:Y:S01]  /*9260*/  S2UR UR4, SR_CgaCtaId ;  /* 0x00000000000479c3 */ /* 0x000ea20000008800 */
[----:B01----:R-:W-:Y:S01]  /*9270*/  FMNMX.FTZ R3, R121, R0, !PT ;  /* 0x0000000079037209 */ /* 0x003fe20007810000 */
        /* <DEDUP_REMOVED lines=12> */
[----:B--2---:R-:W-:Y:S01]  /*9340*/  UPRMT UR5, UR4, 0x654, UR5 ;  /* 0x0000065404057896 */ /* 0x004fe20008000005 */
        /* <DEDUP_REMOVED lines=43> */
[----:B------:R-:W-:-:S04]  /*9600*/  FADD.FTZ R10, -R4, R10 ;  /* 0x0000000a040a7221 */ /* 0x000fc80000010100 */
[----:B------:R-:W-:Y:S01]  /*9610*/  FMUL.FTZ R14, R10, UR6 ;  /* 0x000000060a0e7c20 */ /* 0x000fe20008410000 */
[----:B------:R-:W-:-:S03]  /*9620*/  FADD.FTZ R10, -R3, R11 ;  /* 0x0000000b030a7221 */ /* 0x000fc60000010100 */
[----:B------:R-:W-:Y:S01]  /*9630*/  MUFU.EX2 R0, R14 ;  /* 0x0000000e00007308 */ /* 0x000fe20000000800 */
[----:B------:R-:W-:Y:S01]  /*9640*/  FMUL.FTZ R2, R10, UR6 ;  /* 0x000000060a027c20 */ /* 0x000fe20008410000 */
[----:B------:R-:W-:-:S04]  /*9650*/  FMUL.FTZ R10, R4, UR6 ;  /* 0x00000006040a7c20 */ /* 0x000fc80008410000 */
[--C-:B------:R-:W-:Y:S01]  /*9660*/  FFMA.FTZ R11, R120, UR6, -R10.reuse ;  /* 0x00000006780b7c23 */ /* 0x100fe2000801080a */
[----:B------:R-:W-:Y:S01]  /*9670*/  FMUL.FTZ R120, R3, UR6 ;  /* 0x0000000603787c20 */ /* 0x000fe20008410000 */
[--C-:B------:R-:W-:Y:S01]  /*9680*/  FFMA.FTZ R188, R121, UR6, -R10.reuse ;  /* 0x0000000679bc7c23 */ /* 0x100fe2000801080a */
[----:B------:R-:W-:Y:S01]  /*9690*/  FFMA.FTZ R176, R144, UR6, -R10 ;  /* 0x0000000690b07c23 */ /* 0x000fe2000801080a */
[----:B------:R-:W-:Y:S01]  /*96a0*/  MUFU.EX2 R2, R2 ;  /* 0x0000000200027308 */ /* 0x000fe20000000800 */
[--C-:B------:R-:W-:Y:S01]  /*96b0*/  FFMA.FTZ R189, R122, UR6, -R120.reuse ;  /* 0x000000067abd7c23 */ /* 0x100fe20008010878 */
[----:B------:R-:W-:Y:S01]  /*96c0*/  FFMA.FTZ R144, R123, UR6, -R120 ;  /* 0x000000067b907c23 */ /* 0x000fe20008010878 */
[----:B------:R-:W-:Y:S01]  /*96d0*/  FFMA.FTZ R190, R124, UR6, -R10 ;  /* 0x000000067cbe7c23 */ /* 0x000fe2000801080a */
[----:B------:R-:W-:Y:S01]  /*96e0*/  FFMA.FTZ R191, R126, UR6, -R120 ;  /* 0x000000067ebf7c23 */ /* 0x000fe20008010878 */
[--C-:B------:R-:W-:Y:S01]  /*96f0*/  FFMA.FTZ R173, R125, UR6, -R10.reuse ;  /* 0x000000067dad7c23 */ /* 0x100fe2000801080a */
[----:B------:R-:W-:Y:S01]  /*9700*/  FFMA.FTZ R182, R140, UR6, -R10 ;  /* 0x000000068cb67c23 */ /* 0x000fe2000801080a */
[----:B------:R-:W-:Y:S01]  /*9710*/  FFMA.FTZ R140, R127, UR6, -R120 ;  /* 0x000000067f8c7c23 */ /* 0x000fe20008010878 */
[----:B------:R-:W0:Y:S01]  /*9720*/  MUFU.EX2 R11, R11 ;  /* 0x0000000b000b7308 */ /* 0x000e220000000800 */
[----:B------:R-:W-:Y:S01]  /*9730*/  FFMA.FTZ R184, R128, UR6, -R10 ;  /* 0x0000000680b87c23 */ /* 0x000fe2000801080a */
[----:B------:R-:W-:Y:S01]  /*9740*/  FFMA.FTZ R185, R130, UR6, -R120 ;  /* 0x0000000682b97c23 */ /* 0x000fe20008010878 */
[--C-:B------:R-:W-:Y:S01]  /*9750*/  FFMA.FTZ R171, R129, UR6, -R10.reuse ;  /* 0x0000000681ab7c23 */ /* 0x100fe2000801080a */
[----:B------:R-:W-:Y:S01]  /*9760*/  FFMA.FTZ R180, R136, UR6, -R10 ;  /* 0x0000000688b47c23 */ /* 0x000fe2000801080a */
[----:B------:R-:W-:Y:S01]  /*9770*/  FFMA.FTZ R136, R131, UR6, -R120 ;  /* 0x0000000683887c23 */ /* 0x000fe20008010878 */
[----:B------:R-:W-:Y:S01]  /*9780*/  FFMA.FTZ R186, R132, UR6, -R10 ;  /* 0x0000000684ba7c23 */ /* 0x000fe2000801080a */
[----:B------:R-:W-:Y:S01]  /*9790*/  FFMA.FTZ R187, R134, UR6, -R120 ;  /* 0x0000000686bb7c23 */ /* 0x000fe20008010878 */
[----:B------:R-:W1:Y:S01]  /*97a0*/  MUFU.EX2 R189, R189 ;  /* 0x000000bd00bd7308 */ /* 0x000e620000000800 */
[--C-:B------:R-:W-:Y:S01]  /*97b0*/  FFMA.FTZ R169, R133, UR6, -R10.reuse ;  /* 0x0000000685a97c23 */ /* 0x100fe2000801080a */
[----:B------:R-:W-:Y:S01]  /*97c0*/  FFMA.FTZ R133, R137, UR6, -R10 ;  /* 0x0000000689857c23 */ /* 0x000fe2000801080a */
[----:B------:R-:W-:Y:S01]  /*97d0*/  FFMA.FTZ R132, R135, UR6, -R120 ;  /* 0x0000000687847c23 */ /* 0x000fe20008010878 */
[--C-:B------:R-:W-:Y:S01]  /*97e0*/  FFMA.FTZ R129, R141, UR6, -R10.reuse ;  /* 0x000000068d817c23 */ /* 0x100fe2000801080a */
[--C-:B------:R-:W-:Y:S01]  /*97f0*/  FFMA.FTZ R125, R145, UR6, -R10.reuse ;  /* 0x00000006917d7c23 */ /* 0x100fe2000801080a */
[--C-:B------:R-:W-:Y:S01]  /*9800*/  FFMA.FTZ R178, R148, UR6, -R10.reuse ;  /* 0x0000000694b27c23 */ /* 0x100fe2000801080a */
[--C-:B------:R-:W-:Y:S01]  /*9810*/  FFMA.FTZ R121, R149, UR6, -R10.reuse ;  /* 0x0000000695797c23 */ /* 0x100fe2000801080a */
[----:B------:R-:W2:Y:S01]  /*9820*/  MUFU.EX2 R188, R188 ;  /* 0x000000bc00bc7308 */ /* 0x000ea20000000800 */
[----:B0-----:R-:W-:Y:S01]  /*9830*/  FFMA.FTZ R123, R0, R8, R11 ;  /* 0x00000008007b7223 */ /* 0x001fe2000001000b */
[--C-:B------:R-:W-:Y:S01]  /*9840*/  FFMA.FTZ R172, R152, UR6, -R10.reuse ;  /* 0x0000000698ac7c23 */ /* 0x100fe2000801080a */
[--C-:B------:R-:W-:Y:S01]  /*9850*/  FFMA.FTZ R21, R153, UR6, -R10.reuse ;  /* 0x0000000699157c23 */ /* 0x100fe2000801080a */
[--C-:B------:R-:W-:Y:S01]  /*9860*/  FFMA.FTZ R174, R156, UR6, -R10.reuse ;  /* 0x000000069cae7c23 */ /* 0x100fe2000801080a */
[--C-:B------:R-:W-:Y:S01]  /*9870*/  FFMA.FTZ R15, R157, UR6, -R10.reuse ;  /* 0x000000069d0f7c23 */ /* 0x100fe2000801080a */
[--C-:B------:R-:W-:Y:S01]  /*9880*/  FFMA.FTZ R168, R160, UR6, -R10.reuse ;  /* 0x00000006a0a87c23 */ /* 0x100fe2000801080a */
[--C-:B------:R-:W-:Y:S01]  /*9890*/  FFMA.FTZ R13, R161, UR6, -R10.reuse ;  /* 0x00000006a10d7c23 */ /* 0x100fe2000801080a */
[----:B------:R-:W0:Y:S01]  /*98a0*/  MUFU.EX2 R144, R144 ;  /* 0x0000009000907308 */ /* 0x000e220000000800 */
[----:B-1----:R-:W-:Y:S01]  /*98b0*/  FFMA.FTZ R5, R2, R5, R189 ;  /* 0x0000000502057223 */ /* 0x002fe200000100bd */
[--C-:B------:R-:W-:Y:S01]  /*98c0*/  FFMA.FTZ R170, R164, UR6, -R10.reuse ;  /* 0x00000006a4aa7c23 */ /* 0x100fe2000801080a */
[----:B------:R-:W-:Y:S01]  /*98d0*/  FFMA.FTZ R137, R165, UR6, -R10 ;  /* 0x00000006a5897c23 */ /* 0x000fe2000801080a */
[--C-:B------:R-:W-:Y:S01]  /*98e0*/  FFMA.FTZ R181, R138, UR6, -R120.reuse ;  /* 0x000000068ab57c23 */ /* 0x100fe20008010878 */
[--C-:B------:R-:W-:Y:S01]  /*98f0*/  FFMA.FTZ R130, R139, UR6, -R120.reuse ;  /* 0x000000068b827c23 */ /* 0x100fe20008010878 */
[--C-:B------:R-:W-:Y:S01]  /*9900*/  FFMA.FTZ R183, R142, UR6, -R120.reuse ;  /* 0x000000068eb77c23 */ /* 0x100fe20008010878 */
[--C-:B------:R-:W-:Y:S01]  /*9910*/  FFMA.FTZ R128, R143, UR6, -R120.reuse ;  /* 0x000000068f807c23 */ /* 0x100fe20008010878 */
[----:B------:R-:W1:Y:S01]  /*9920*/  MUFU.EX2 R190, R190 ;  /* 0x000000be00be7308 */ /* 0x000e620000000800 */
[----:B--2---:R-:W-:Y:S01]  /*9930*/  FADD.FTZ R123, R188, R123 ;  /* 0x0000007bbc7b7221 */ /* 0x004fe20000010000 */
[--C-:B------:R-:W-:Y:S01]  /*9940*/  FFMA.FTZ R177, R146, UR6, -R120.reuse ;  /* 0x0000000692b17c23 */ /* 0x100fe20008010878 */
[--C-:B------:R-:W-:Y:S01]  /*9950*/  FFMA.FTZ R126, R147, UR6, -R120.reuse ;  /* 0x00000006937e7c23 */ /* 0x100fe20008010878 */
[--C-:B------:R-:W-:Y:S01]  /*9960*/  FFMA.FTZ R179, R150, UR6, -R120.reuse ;  /* 0x0000000696b37c23 */ /* 0x100fe20008010878 */
[--C-:B------:R-:W-:Y:S01]  /*9970*/  FFMA.FTZ R124, R151, UR6, -R120.reuse ;  /* 0x00000006977c7c23 */ /* 0x100fe20008010878 */
[--C-:B------:R-:W-:Y:S01]  /*9980*/  FFMA.FTZ R127, R155, UR6, -R120.reuse ;  /* 0x000000069b7f7c23 */ /* 0x100fe20008010878 */
[--C-:B------:R-:W-:Y:S01]  /*9990*/  FFMA.FTZ R175, R158, UR6, -R120.reuse ;  /* 0x000000069eaf7c23 */ /* 0x100fe20008010878 */
[----:B------:R-:W2:Y:S01]  /*99a0*/  MUFU.EX2 R191, R191 ;  /* 0x000000bf00bf7308 */ /* 0x000ea20000000800 */
[----:B0-----:R-:W-:Y:S01]  /*99b0*/  FADD.FTZ R8, R144, R5 ;  /* 0x0000000590087221 */ /* 0x001fe20000010000 */
[----:B------:R-:W-:-:S06]  /*99c0*/  FFMA.FTZ R122, R159, UR6, -R120 ;  /* 0x000000069f7a7c23 */ /* 0x000fcc0008010878 */
[----:B------:R-:W0:Y:S01]  /*99d0*/  MUFU.EX2 R173, R173 ;  /* 0x000000ad00ad7308 */ /* 0x000e220000000800 */
[----:B-1----:R-:W-:-:S07]  /*99e0*/  FADD.FTZ R10, R190, R123 ;  /* 0x0000007bbe0a7221 */ /* 0x002fce0000010000 */
[----:B------:R-:W1:Y:S01]  /*99f0*/  MUFU.EX2 R140, R140 ;  /* 0x0000008c008c7308 */ /* 0x000e620000000800 */
[----:B--2---:R-:W-:-:S07]  /*9a00*/  FADD.FTZ R5, R191, R8 ;  /* 0x00000008bf057221 */ /* 0x004fce0000010000 */
        /* <DEDUP_REMOVED lines=89> */
.L_x_4545:
[----:B------:R-:W0:Y:S01]  /*9fa0*/  S2UR UR4, SR_CgaCtaId ;  /* 0x00000000000479c3 */ /* 0x000e220000008800 */
[----:B------:R-:W-:Y:S01]  /*9fb0*/  UIADD3 UR10, UR10, 0x30860, URZ ;  /* 0x000308600a0a7890 */ /* 0x000fe2000fffe03f */
[C---:B------:R-:W-:Y:S01]  /*9fc0*/  ISETP.GT.AND P1, PT, R12.reuse, UR50, PT ;  /* 0x000000320c007c0c */ /* 0x040fe2000bf24270 */
[----:B------:R-:W-:Y:S01]  /*9fd0*/  UMOV UR7, UR38 ;  /* 0x0000002600077c82 */ /* 0x000fe20008000000 */
[----:B------:R-:W-:Y:S01]  /*9fe0*/  F2FP.BF16.F32.PACK_AB R190, R173, R190 ;  /* 0x000000beadbe723e */ /* 0x000fe200000010ff */
[----:B------:R-:W-:Y:S01]  /*9ff0*/  VIADD R12, R12, 0xffffffff ;  /* 0xffffffff0c0c7836 */ /* 0x000fe20000000000 */
[----:B------:R-:W-:Y:S01]  /*a000*/  F2FP.BF16.F32.PACK_AB R188, R188, R11 ;  /* 0x0000000bbcbc723e */ /* 0x000fe200000010ff */
[----:B------:R-:W-:Y:S01]  /*a010*/  IMAD.MOV.U32 R11, RZ, RZ, R3 ;  /* 0x000000ffff0b7224 */ /* 0x000fe200078e0003 */
[----:B------:R-:W-:Y:S02]  /*a020*/  F2FP.BF16.F32.PACK_AB R184, R171, R184 ;  /* 0x000000b8abb8723e */ /* 0x000fe400000010ff */
[----:B------:R-:W-:-:S02]  /*a030*/  F2FP.BF16.F32.PACK_AB R186, R169, R186 ;  /* 0x000000baa9ba723e */ /* 0x000fc400000010ff */
[----:B------:R-:W-:Y:S01]  /*a040*/  F2FP.BF16.F32.PACK_AB R173, R127, R10 ;  /* 0x0000000a7fad723e */ /* 0x000fe200000010ff */
[----:B------:R-:W-:Y:S01]  /*a050*/  IMAD.MOV.U32 R10, RZ, RZ, R4 ;  /* 0x000000ffff0a7224 */ /* 0x000fe200078e0004 */
        /* <DEDUP_REMOVED lines=23> */
.L_x_4535:
        /* <DEDUP_REMOVED lines=8> */
[----:B------:R-:W-:Y:S01]  /*a250*/  ULDC UR51, c[0x0][0x9dc] ;  /* 0x0002770000337ab9 */ /* 0x000fe20000000800 */
[----:B------:R-:W-:Y:S01]  /*a260*/  ULDC UR54, c[0x0][0x988] ;  /* 0x0002620000367ab9 */ /* 0x000fe20000000800 */
[----:B------:R-:W-:-:S05]  /*a270*/  ULDC UR55, c[0x0][0x9e0] ;  /* 0x0002780000377ab9 */ /* 0x000fca0000000800 */
.L_x_4566:
[----:B------:R-:W-:-:S04]  /*a280*/  UISETP.NE.AND UP0, UPT, UR4, 0x1, UPT ;  /* 0x000000010400788c */ /* 0x000fc8000bf05270 */
[----:B------:R-:W-:-:S04]  /*a290*/  USEL UR38, URZ, 0x1, UP0 ;  /* 0x000000013f267887 */ /* 0x000fc80008000000 */
[----:B------:R-:W-:Y:S01]  /*a2a0*/  ULOP3.LUT UR38, UR7, UR38, URZ, 0x3c, !UPT ;  /* 0x0000002607267292 */ /* 0x000fe2000f8e3c3f */
[----:B------:R-:W-:Y:S11]  /*a2b0*/  @!P0 BRA `(.L_x_4548) ;  /* 0x0000000000048947 */ /* 0x000ff60003800000 */
[----:B------:R-:W-:Y:S01]  /*a2c0*/  BPT.TRAP 0x1 ;  /* 0x000000040000795c */ /* 0x000fe20000300000 */
.L_x_4548:
        /* <DEDUP_REMOVED lines=9> */
.L_x_4549:
[----:B-1----:R-:W-:Y:S05]  /*a360*/  @P1 BRA `(.L_x_4550) ;  /* 0x0000000000081947 */ /* 0x002fea0003800000 */
[----:B------:R-:W1:Y:S02]  /*a370*/  SYNCS.PHASECHK.TRANS64.TRYWAIT P1, [UR5+0x30830], R3 ;  /* 0x03083003ff0075a7 */ /* 0x000e640008020145 */
[----:B-1----:R-:W-:Y:S05]  /*a380*/  @!P1 BRA `(.L_x_4551) ;  /* 0x000000e400f89947 */ /* 0x002fea0003800000 */
.L_x_4550:
        /* <DEDUP_REMOVED lines=168> */
.L_x_4552:
[----:B------:R-:W-:Y:S01]  /*ae10*/  ULEA UR10, UR4, UR60, 0x3 ;  /* 0x0000003c040a7291 */ /* 0x000fe2000f8e183f */
[----:B------:R-:W-:-:S05]  /*ae20*/  IMAD.U32 R0, RZ, RZ, UR7 ;  /* 0x00000007ff007e24 */ /* 0x000fca000f8e00ff */
[----:B------:R-:W-:-:S04]  /*ae30*/  SHF.L.U32 R0, R0, 0x1f, RZ ;  /* 0x0000001f00007819 */ /* 0x000fc800000006ff */
[----:B------:R2:W3:Y:S01]  /*ae40*/  SYNCS.PHASECHK.TRANS64.TRYWAIT P1, [UR10+0x30850], R0 ;  /* 0x03085000ff0075a7 */ /* 0x0004e2000802014a */
[----:B------:R-:W-:Y:S05]  /*ae50*/  @!P0 BRA `(.L_x_4553) ;  /* 0x0000000000048947 */ /* 0x000fea0003800000 */
[----:B------:R-:W-:Y:S01]  /*ae60*/  BPT.TRAP 0x1 ;  /* 0x000000040000795c */ /* 0x000fe20000300000 */
.L_x_4553:
[----:B---3--:R-:W-:Y:S05]  /*ae70*/  @P1 BRA `(.L_x_4554) ;  /* 0x0000000000081947 */ /* 0x008fea0003800000 */
[----:B------:R-:W3:Y:S02]  /*ae80*/  SYNCS.PHASECHK.TRANS64.TRYWAIT P1, [UR10+0x30850], R0 ;  /* 0x03085000ff0075a7 */ /* 0x000ee4000802014a */
[----:B---3--:R-:W-:Y:S05]  /*ae90*/  @!P1 BRA `(.L_x_4555) ;  /* 0x000000dc004c9947 */ /* 0x008fea0003800000 */
.L_x_4554:
        /* <DEDUP_REMOVED lines=37> */
.L_x_4556:
[----:B------:R-:W-:Y:S01]  /*b0f0*/  R2UR UR6, R22 ;  /* 0x00000000160672ca */ /* 0x000fe200000e0000 */
[----:B------:R-:W-:Y:S01]  /*b100*/  UISETP.NE.AND UP0, UPT, UR61, URZ, UPT ;  /* 0x0000003f3d00728c */ /* 0x000fe2000bf05270 */
[----:B------:R-:W-:Y:S01]  /*b110*/  R2UR UR4, R23 ;  /* 0x00000000170472ca */ /* 0x000fe200000e0000 */
[----:B------:R-:W-:Y:S01]  /*b120*/  IMAD R20, R12, -0x60, RZ ;  /* 0xffffffa00c147824 */ /* 0x000fe200078e02ff */
[----:B------:R-:W-:-:S09]  /*b130*/  UIADD3 UR5, UR5, 0x30840, URZ ;  /* 0x0003084005057890 */ /* 0x000fd2000fffe03f */
        /* <DEDUP_REMOVED lines=34> */
.L_x_4559:
[----:B------:R-:W-:-:S05]  /*b360*/  IMAD.U32 R168, RZ, RZ, UR50 ;  /* 0x00000032ffa87e24 */ /* 0x000fca000f8e00ff */
[----:B------:R-:W-:-:S13]  /*b370*/  ISETP.NE.AND P1, PT, R168, 0x1, PT ;  /* 0x00000001a800780c */ /* 0x000fda0003f25270 */
[----:B0-----:R-:W0:Y:S02]  /*b380*/  @P1 LDC.64 R2, c[0x0][0x9e8] ;  /* 0x00027a00ff021b82 */ /* 0x001e240000000a00 */
[----:B0-----:R-:W-:-:S05]  /*b390*/  @P1 IMAD.HI.U32 R2, R169, R2, RZ ;  /* 0x00000002a9021227 */ /* 0x001fca00078e00ff */
[----:B------:R-:W-:-:S07]  /*b3a0*/  @P1 SHF.R.U32.HI R169, RZ, R3, R2 ;  /* 0x00000003ffa91219 */ /* 0x000fce0000011602 */
.L_x_4560:
[----:B------:R-:W-:Y:S05]  /*b3b0*/  BSYNC B0 ;  /* 0x0000000000007941 */ /* 0x000fea0003800000 */
.L_x_4558:
[----:B------:R-:W-:-:S05]  /*b3c0*/  IMAD R169, R169, R168, R0 ;  /* 0x000000a8a9a97224 */ /* 0x000fca00078e0200 */
[----:B------:R-:W-:Y:S02]  /*b3d0*/  VIADDMNMX R13, R169, R168, R13, PT ;  /* 0x000000a8a90d7246 */ /* 0x000fe4000380010d */
[----:B------:R-:W-:-:S07]  /*b3e0*/  VIMNMX R4, R4, R169, !PT ;  /* 0x000000a904047248 */ /* 0x000fce0007fe0100 */
.L_x_4557:
        /* <DEDUP_REMOVED lines=152> */
.L_x_4563:
[----:B------:R-:W-:-:S05]  /*bd70*/  IMAD.U32 R4, RZ, RZ, UR50 ;  /* 0x00000032ff047e24 */ /* 0x000fca000f8e00ff */
[----:B------:R-:W-:-:S13]  /*bd80*/  ISETP.NE.AND P6, PT, R4, 0x1, PT ;  /* 0x000000010400780c */ /* 0x000fda0003fc5270 */
[----:B0-----:R-:W0:Y:S02]  /*bd90*/  @P6 LDC.64 R2, c[0x0][0x9e8] ;  /* 0x00027a00ff026b82 */ /* 0x001e240000000a00 */
[----:B0-----:R-:W-:-:S05]  /*bda0*/  @P6 IMAD.HI.U32 R2, R13, R2, RZ ;  /* 0x000000020d026227 */ /* 0x001fca00078e00ff */
[----:B------:R-:W-:-:S07]  /*bdb0*/  @P6 SHF.R.U32.HI R13, RZ, R3, R2 ;  /* 0x00000003ff0d6219 */ /* 0x000fce0000011602 */
.L_x_4564:
[----:B------:R-:W-:Y:S05]  /*bdc0*/  BSYNC B0 ;  /* 0x0000000000007941 */ /* 0x000fea0003800000 */
.L_x_4562:
[----:B------:R-:W-:-:S05]  /*bdd0*/  IMAD R0, R13, R4, R0 ;  /* 0x000000040d007224 */ /* 0x000fca00078e0200 */
[----:B------:R-:W-:Y:S02]  /*bde0*/  VIADDMNMX R15, R0, R4, R15, PT ;  /* 0x00000004000f7246 */ /* 0x000fe4000380010f */
[----:B------:R-:W-:-:S07]  /*bdf0*/  VIMNMX R14, R14, R0, !PT ;  /* 0x000000000e0e7248 */ /* 0x000fce0007fe0100 */
.L_x_4561:
        /* <DEDUP_REMOVED lines=128> */
[----:B------:R-:W-:Y:S02]  /*c600*/  FMNMX.FTZ R3, R131, R2, !PT ;  /* 0x0000000283037209 */ /* 0x000fe40007810000 */
[----:B------:R-:W-:Y:S01]  /*c610*/  FSEL R20, R4, RZ, P1 ;  /* 0x000000ff04147208 */ /* 0x000fe20000800000 */
[--C-:B------:R-:W-:Y:S01]  /*c620*/  FFMA.FTZ R169, R125, UR6, -R0.reuse ;  /* 0x000000067da97c23 */ /* 0x100fe20008010800 */
[----:B------:R-:W-:Y:S01]  /*c630*/  FMNMX.FTZ R2, R134, R3, !PT ;  /* 0x0000000386027209 */ /* 0x000fe20007810000 */
[--C-:B------:R-:W-:Y:S01]  /*c640*/  FFMA.FTZ R188, R121, UR6, -R0.reuse ;  /* 0x0000000679bc7c23 */ /* 0x100fe20008010800 */
[--C-:B------:R-:W-:Y:S01]  /*c650*/  FFMA.FTZ R125, R129, UR6, -R0.reuse ;  /* 0x00000006817d7c23 */ /* 0x100fe20008010800 */
[----:B------:R-:W-:Y:S01]  /*c660*/  FADD.FTZ R20, -R20, R11 ;  /* 0x0000000b14147221 */ /* 0x000fe20000010100 */
        /* <DEDUP_REMOVED lines=27> */
[----:B------:R-:W-:Y:S01]  /*c820*/  FFMA.FTZ R165, R165, UR6, -R0 ;  /* 0x00000006a5a57c23 */ /* 0x000fe20008010800 */
[----:B------:R-:W-:Y:S01]  /*c830*/  FMNMX.FTZ R2, R150, R3, !PT ;  /* 0x0000000396027209 */ /* 0x000fe20007810000 */
[----:B------:R-:W-:Y:S01]  /*c840*/  FMUL.FTZ R0, R20, UR6 ;  /* 0x0000000614007c20 */ /* 0x000fe20008410000 */
[----:B------:R-:W-:Y:S02]  /*c850*/  MUFU.EX2 R13, R13 ;  /* 0x0000000d000d7308 */ /* 0x000fe40000000800 */
[----:B------:R-:W-:-:S04]  /*c860*/  FMNMX.FTZ R3, R151, R2, !PT ;  /* 0x0000000297037209 */ /* 0x000fc80007810000 */
[----:B------:R-:W-:Y:S02]  /*c870*/  FMNMX.FTZ R2, R154, R3, !PT ;  /* 0x000000039a027209 */ /* 0x000fe40007810000 */
[----:B------:R-:W0:Y:S02]  /*c880*/  MUFU.EX2 R0, R0 ;  /* 0x0000000000007308 */ /* 0x000e240000000800 */
[----:B------:R-:W-:-:S04]  /*c890*/  FMNMX.FTZ R3, R155, R2, !PT ;  /* 0x000000029b037209 */ /* 0x000fc80007810000 */
[----:B------:R-:W-:Y:S02]  /*c8a0*/  FMNMX.FTZ R3, R158, R3, !PT ;  /* 0x000000039e037209 */ /* 0x000fe40007810000 */
[----:B------:R-:W1:Y:S02]  /*c8b0*/  MUFU.EX2 R188, R188 ;  /* 0x000000bc00bc7308 */ /* 0x000e640000000800 */
[----:B------:R-:W-:-:S04]  /*c8c0*/  FMNMX.FTZ R3, R14, R3, !PT ;  /* 0x000000030e037209 */ /* 0x000fc80007810000 */
[----:B------:R-:W-:Y:S02]  /*c8d0*/  FMNMX.FTZ R2, R162, R3, !PT ;  /* 0x00000003a2027209 */ /* 0x000fe40007810000 */
[----:B------:R-:W2:Y:S02]  /*c8e0*/  MUFU.EX2 R190, R190 ;  /* 0x000000be00be7308 */ /* 0x000ea40000000800 */
[----:B------:R-:W-:-:S04]  /*c8f0*/  FMNMX.FTZ R3, R163, R2, !PT ;  /* 0x00000002a3037209 */ /* 0x000fc80007810000 */
[----:B------:R-:W-:Y:S02]  /*c900*/  FMNMX.FTZ R2, R166, R3, !PT ;  /* 0x00000003a6027209 */ /* 0x000fe40007810000 */
[----:B------:R-:W3:Y:S02]  /*c910*/  MUFU.EX2 R169, R169 ;  /* 0x000000a900a97308 */ /* 0x000ee40000000800 */
[----:B------:R-:W-:-:S05]  /*c920*/  FMNMX.FTZ R2, R167, R2, !PT ;  /* 0x00000002a7027209 */ /* 0x000fca0007810000 */
[----:B------:R-:W4:Y:S01]  /*c930*/  SHFL.BFLY PT, R3, R2, 0x2, 0x1f ;  /* 0x0c401f0002037f89 */ /* 0x000f2200000e0000 */
[----:B------:R-:W5:Y:S08]  /*c940*/  MUFU.EX2 R184, R184 ;  /* 0x000000b800b87308 */ /* 0x000f700000000800 */
[----:B------:R-:W-:Y:S08]  /*c950*/  MUFU.EX2 R125, R125 ;  /* 0x0000007d007d7308 */ /* 0x000ff00000000800 */
[----:B------:R-:W-:Y:S01]  /*c960*/  MUFU.EX2 R186, R186 ;  /* 0x000000ba00ba7308 */ /* 0x000fe20000000800 */
        /* <DEDUP_REMOVED lines=8> */
[----:B------:R-:W-:Y:S02]  /*c9f0*/  FMUL.FTZ R2, R3, UR6 ;  /* 0x0000000603027c20 */ /* 0x000fe40008410000 */
[----:B------:R-:W-:Y:S03]  /*ca00*/  MUFU.EX2 R159, R159 ;  /* 0x0000009f009f7308 */ /* 0x000fe60000000800 */
[----:B------:R-:W-:-:S05]  /*ca10*/  FSEL R20, R2, RZ, P1 ;  /* 0x000000ff02147208 */ /* 0x000fca0000800000 */
[----:B------:R-:W-:Y:S01]  /*ca20*/  MUFU.EX2 R176, R176 ;  /* 0x000000b000b07308 */ /* 0x000fe20000000800 */
[--C-:B------:R-:W-:Y:S01]  /*ca30*/  FFMA.FTZ R189, R21, UR6, -R20.reuse ;  /* 0x0000000615bd7c23 */ /* 0x100fe20008010814 */
[----:B------:R-:W-:Y:S01]  /*ca40*/  FSEL R21, R3, RZ, P1 ;  /* 0x000000ff03157208 */ /* 0x000fe20000800000 */
[--C-:B------:R-:W-:Y:S01]  /*ca50*/  FFMA.FTZ R128, R123, UR6, -R20.reuse ;  /* 0x000000067b807c23 */ /* 0x100fe20008010814 */
[--C-:B------:R-:W-:Y:S01]  /*ca60*/  FFMA.FTZ R191, R126, UR6, -R20.reuse ;  /* 0x000000067ebf7c23 */ /* 0x100fe20008010814 */
[--C-:B------:R-:W-:Y:S01]  /*ca70*/  FFMA.FTZ R126, R127, UR6, -R20.reuse ;  /* 0x000000067f7e7c23 */ /* 0x100fe20008010814 */
[----:B------:R-:W-:Y:S01]  /*ca80*/  FFMA.FTZ R185, R130, UR6, -R20 ;  /* 0x0000000682b97c23 */ /* 0x000fe20008010814 */
[----:B------:R-:W-:Y:S01]  /*ca90*/  FADD.FTZ R21, -R21, R10 ;  /* 0x0000000a15157221 */ /* 0x000fe20000010100 */
[----:B------:R-:W-:Y:S01]  /*caa0*/  MUFU.EX2 R189, R189 ;  /* 0x000000bd00bd7308 */ /* 0x000fe20000000800 */
[--C-:B------:R-:W-:Y:S01]  /*cab0*/  FFMA.FTZ R124, R131, UR6, -R20.reuse ;  /* 0x00000006837c7c23 */ /* 0x100fe20008010814 */
[----:B0-----:R-:W-:Y:S01]  /*cac0*/  FFMA.FTZ R123, R0, R8, R13 ;  /* 0x00000008007b7223 */ /* 0x001fe2000001000d */
[----:B------:R-:W-:Y:S01]  /*cad0*/  FMUL.FTZ R21, R21, UR6 ;  /* 0x0000000615157c20 */ /* 0x000fe20008410000 */
[--C-:B------:R-:W-:Y:S01]  /*cae0*/  FFMA.FTZ R187, R134, UR6, -R20.reuse ;  /* 0x0000000686bb7c23 */ /* 0x100fe20008010814 */
[--C-:B------:R-:W-:Y:S01]  /*caf0*/  FFMA.FTZ R122, R135, UR6, -R20.reuse ;  /* 0x00000006877a7c23 */ /* 0x100fe20008010814 */
[----:B-1----:R-:W-:Y:S01]  /*cb00*/  FADD.FTZ R123, R188, R123 ;  /* 0x0000007bbc7b7221 */ /* 0x002fe20000010000 */
[--C-:B------:R-:W-:Y:S01]  /*cb10*/  FFMA.FTZ R181, R138, UR6, -R20.reuse ;  /* 0x000000068ab57c23 */ /* 0x100fe20008010814 */
[----:B------:R3:W0:Y:S01]  /*cb20*/  MUFU.EX2 R2, R21 ;  /* 0x0000001500027308 */ /* 0x0006220000000800 */
[--C-:B------:R-:W-:Y:S01]  /*cb30*/  FFMA.FTZ R120, R139, UR6, -R20.reuse ;  /* 0x000000068b787c23 */ /* 0x100fe20008010814 */
[----:B--2---:R-:W-:Y:S01]  /*cb40*/  FADD.FTZ R10, R190, R123 ;  /* 0x0000007bbe0a7221 */ /* 0x004fe20000010000 */
[--C-:B------:R-:W-:Y:S01]  /*cb50*/  FFMA.FTZ R183, R142, UR6, -R20.reuse ;  /* 0x000000068eb77c23 */ /* 0x100fe20008010814 */
[--C-:B------:R-:W-:Y:S01]  /*cb60*/  FFMA.FTZ R136, R143, UR6, -R20.reuse ;  /* 0x000000068f887c23 */ /* 0x100fe20008010814 */
[--C-:B------:R-:W-:Y:S01]  /*cb70*/  FFMA.FTZ R177, R146, UR6, -R20.reuse ;  /* 0x0000000692b17c23 */ /* 0x100fe20008010814 */
[--C-:B------:R-:W-:Y:S01]  /*cb80*/  FFMA.FTZ R134, R147, UR6, -R20.reuse ;  /* 0x0000000693867c23 */ /* 0x100fe20008010814 */
[----:B------:R-:W-:Y:S01]  /*cb90*/  FFMA.FTZ R179, R150, UR6, -R20 ;  /* 0x0000000696b37c23 */ /* 0x000fe20008010814 */
[----:B------:R-:W1:Y:S01]  /*cba0*/  MUFU.EX2 R128, R128 ;  /* 0x0000008000807308 */ /* 0x000e620000000800 */
[----:B---3--:R-:W-:Y:S01]  /*cbb0*/  FADD.FTZ R21, R169, R10 ;  /* 0x0000000aa9157221 */ /* 0x008fe20000010000 */
[--C-:B------:R-:W-:Y:S01]  /*cbc0*/  FFMA.FTZ R132, R151, UR6, -R20.reuse ;  /* 0x0000000697847c23 */ /* 0x100fe20008010814 */
[--C-:B------:R-:W-:Y:S01]  /*cbd0*/  FFMA.FTZ R173, R154, UR6, -R20.reuse ;  /* 0x000000069aad7c23 */ /* 0x100fe20008010814 */
[--C-:B------:R-:W-:Y:S01]  /*cbe0*/  FFMA.FTZ R130, R155, UR6, -R20.reuse ;  /* 0x000000069b827c23 */ /* 0x100fe20008010814 */
[----:B-----5:R-:W-:Y:S01]  /*cbf0*/  FADD.FTZ R10, R184, R21 ;  /* 0x00000015b80a7221 */ /* 0x020fe20000010000 */
[--C-:B------:R-:W-:Y:S01]  /*cc00*/  FFMA.FTZ R175, R158, UR6, -R20.reuse ;  /* 0x000000069eaf7c23 */ /* 0x100fe20008010814 */
[----:B------:R-:W-:Y:S01]  /*cc10*/  FFMA.FTZ R14, R14, UR6, -R20 ;  /* 0x000000060e0e7c23 */ /* 0x000fe20008010814 */
[----:B------:R-:W2:Y:S01]  /*cc20*/  MUFU.EX2 R191, R191 ;  /* 0x000000bf00bf7308 */ /* 0x000ea20000000800 */
[----:B0-----:R-:W-:Y:S01]  /*cc30*/  FFMA.FTZ R5, R2, R5, R189 ;  /* 0x0000000502057223 */ /* 0x001fe200000100bd */
[----:B------:R-:W-:Y:S01]  /*cc40*/  FADD.FTZ R21, R125, R10 ;  /* 0x0000000a7d157221 */ /* 0x000fe20000010000 */
[----:B------:R-:W-:-:S03]  /*cc50*/  FFMA.FTZ R171, R166, UR6, -R20 ;  /* 0x00000006a6ab7c23 */ /* 0x000fc60008010814 */
        /* <DEDUP_REMOVED lines=11> */
[----:B------:R-:W-:Y:S01]  /*cd10*/  FADD.FTZ R21, R159, R10 ;  /* 0x0000000a9f157221 */ /* 0x000fe20000010000 */
[----:B------:R-:W-:-:S03]  /*cd20*/  FFMA.FTZ R10, R162, UR6, -R20 ;  /* 0x00000006a20a7c23 */ /* 0x000fc60008010814 */
[----:B------:R-:W-:Y:S01]  /*cd30*/  FADD.FTZ R138, R176, R21 ;  /* 0x00000015b08a7221 */ /* 0x000fe20000010000 */
[----:B------:R-:W-:Y:S01]  /*cd40*/  FFMA.FTZ R21, R163, UR6, -R20 ;  /* 0x00000006a3157c23 */ /* 0x000fe20008010814 */
        /* <DEDUP_REMOVED lines=63> */
.L_x_4565:
        /* <DEDUP_REMOVED lines=36> */
.L_x_4547:
        /* <DEDUP_REMOVED lines=99> */
.L_x_4567:
[----:B------:R-:W-:Y:S01]  /*d9b0*/  ULEA UR5, UR39, UR60, 0x3 ;  /* 0x0000003c27057291 */ /* 0x000fe2000f8e183f */
[----:B------:R-:W-:-:S05]  /*d9c0*/  IMAD.U32 R0, RZ, RZ, UR38 ;  /* 0x00000026ff007e24 */ /* 0x000fca000f8e00ff */
[----:B------:R-:W-:-:S04]  /*d9d0*/  SHF.L.U32 R0, R0, 0x1f, RZ ;  /* 0x0000001f00007819 */ /* 0x000fc800000006ff */
[----:B------:R0:W1:Y:S01]  /*d9e0*/  SYNCS.PHASECHK.TRANS64.TRYWAIT P1, [UR5+0x30850], R0 ;  /* 0x03085000ff0075a7 */ /* 0x0000620008020145 */
[----:B------:R-:W-:Y:S05]  /*d9f0*/  @!P0 BRA `(.L_x_4568) ;  /* 0x0000000000048947 */ /* 0x000fea0003800000 */
[----:B------:R-:W-:Y:S01]  /*da00*/  BPT.TRAP 0x1 ;  /* 0x000000040000795c */ /* 0x000fe20000300000 */
.L_x_4568:
[----:B-1----:R-:W-:Y:S05]  /*da10*/  @P1 BRA `(.L_x_4569) ;  /* 0x0000000000081947 */ /* 0x002fea0003800000 */
[----:B------:R-:W1:Y:S02]  /*da20*/  SYNCS.PHASECHK.TRANS64.TRYWAIT P1, [UR5+0x30850], R0 ;  /* 0x03085000ff0075a7 */ /* 0x000e640008020145 */
[----:B-1----:R-:W-:Y:S05]  /*da30*/  @!P1 BRA `(.L_x_4570) ;  /* 0x000000b0007c9947 */ /* 0x002fea0003800000 */
.L_x_4569:
[----:B------:R-:W-:Y:S01]  /*da40*/  UIADD3 UR60, UR60, 0x400, URZ ;  /* 0x000004003c3c7890 */ /* 0x000fe2000fffe03f */
[----:B------:R-:W-:Y:S01]  /*da50*/  WARPGROUP.ARRIVE ;  /* 0x00000000000079c5 */ /* 0x000fe20000000000 */
[----:B------:R-:W-:Y:S01]  /*da60*/  UMOV UR11, 0x40000040 ;  /* 0x40000040000b7882 */ /* 0x000fe20000000000 */
[----:B-1----:R-:W1:Y:S01]  /*da70*/  SHFL.BFLY PT, R7, R8, 0x2, 0x1f ;  /* 0x0c401f0008077f89 */ /* 0x002e6200000e0000 */
[----:B------:R-:W-:-:S03]  /*da80*/  USHF.R.U32.HI UR60, URZ, 0x4, UR60 ;  /* 0x000000043f3c7899 */ /* 0x000fc6000801163c */
[----:B0-----:R-:W0:Y:S01]  /*da90*/  SHFL.BFLY PT, R0, R5, 0x2, 0x1f ;  /* 0x0c401f0005007f89 */ /* 0x001e2200000e0000 */
[----:B------:R-:W-:-:S04]  /*daa0*/  ULOP3.LUT UR60, UR60, 0x3fff, URZ, 0xc0, !UPT ;  /* 0x00003fff3c3c7892 */ /* 0x000fc8000f8ec03f */
[----:B------:R-:W-:-:S04]  /*dab0*/  ULOP3.LUT UR4, UR60, 0x3000000, URZ, 0xfc, !UPT ;  /* 0x030000003c047892 */ /* 0x000fc8000f8efc3f */
[----:B------:R-:W-:-:S07]  /*dac0*/  UIMAD UR4, UR39, 0x900, UR4 ;  /* 0x00000900270478a4 */ /* 0x000fce000f8e0204 */
[----:B------:R-:W-:Y:S02]  /*dad0*/  UMOV UR10, UR4 ;  /* 0x00000004000a7c82 */ /* 0x000fe40008000000 */
[----:B------:R-:W-:Y:S01]  /*dae0*/  HGMMA.64x192x16.F32.BF16 R24, R188, gdesc[UR8].tnspB, R24, gsb0 ;  /* 0x42e00008bc187df0 */ /* 0x000fe20008001818 */
[----:B------:R-:W-:Y:S01]  /*daf0*/  UIADD3 UR10, UR4, 0x80, URZ ;  /* 0x00000080040a7890 */ /* 0x000fe2000fffe03f */
[----:B-1----:R-:W-:Y:S01]  /*db00*/  FADD.FTZ R7, R7, R8 ;  /* 0x0000000807077221 */ /* 0x002fe20000010000 */
[----:B------:R-:W-:Y:S01]  /*db10*/  UMOV UR11, 0x40000040 ;  /* 0x40000040000b7882 */ /* 0x000fe20000000000 */
[----:B0-----:R-:W-:Y:S01]  /*db20*/  FADD.FTZ R2, R0, R5 ;  /* 0x0000000500027221 */ /* 0x001fe20000010000 */
[----:B------:R-:W-:Y:S02]  /*db30*/  IMAD.U32 R5, RZ, RZ, UR6 ;  /* 0x00000006ff057e24 */ /* 0x000fe4000f8e00ff */
[----:B------:R-:W0:Y:S04]  /*db40*/  SHFL.BFLY PT, R0, R7, 0x1, 0x1f ;  /* 0x0c201f0007007f89 */ /* 0x000e2800000e0000 */
[----:B------:R-:W1:Y:S01]  /*db50*/  SHFL.BFLY PT, R9, R2, 0x1, 0x1f ;  /* 0x0c201f0002097f89 */ /* 0x000e6200000e0000 */
[----:B0-----:R-:W-:Y:S01]  /*db60*/  FADD.FTZ R11, R7, R0 ;  /* 0x00000000070b7221 */ /* 0x001fe20000010000 */
[----:B------:R-:W-:-:S02]  /*db70*/  IMAD.U32 R7, RZ, RZ, UR6 ;  /* 0x00000006ff077e24 */ /* 0x000fc4000f8e00ff */
[----:B------:R-:W-:Y:S02]  /*db80*/  IMAD.MOV.U32 R0, RZ, RZ, -0x800000 ;  /* 0xff800000ff007424 */ /* 0x000fe400078e00ff */
[----:B-1----:R-:W-:Y:S01]  /*db90*/  FADD.FTZ R12, R2, R9 ;  /* 0x00000009020c7221 */ /* 0x002fe20000010000 */
[----:B------:R-:W-:Y:S02]  /*dba0*/  FSETP.NE.FTZ.AND P1, PT, R11, RZ, PT ;  /* 0x000000ff0b00720b */ /* 0x000fe40003f35000 */
[----:B------:R-:W-:Y:S01]  /*dbb0*/  CS2R R8, SRZ ;  /* 0x0000000000087805 */ /* 0x000fe2000001ff00 */
        /* <DEDUP_REMOVED lines=39> */
.L_x_4571:
[----:B------:R-:W-:Y:S01]  /*de30*/  R2UR UR6, R221 ;  /* 0x00000000dd0672ca */ /* 0x000fe200000e0000 */
        /* <DEDUP_REMOVED lines=12> */
[----:B------:R-:W-:Y:S01]  /*df00*/  UIADD3 UR6, UR6, 0x1, URZ ;  /* 0x0000000106067890 */ /* 0x000fe2000fffe03f */
[-C--:B------:R-:W-:Y:S01]  /*df10*/  FMUL.FTZ R41, R41, R9.reuse ;  /* 0x0000000929297220 */ /* 0x080fe20000410000 */
[-C--:B------:R-:W-:Y:S01]  /*df20*/  FMUL.FTZ R44, R44, R9.reuse ;  /* 0x000000092c2c7220 */ /* 0x080fe20000410000 */
[-C--:B------:R-:W-:Y:S01]  /*df30*/  FMUL.FTZ R45, R45, R9.reuse ;  /* 0x000000092d2d7220 */ /* 0x080fe20000410000 */
[-C--:B------:R-:W-:Y:S01]  /*df40*/  FMUL.FTZ R48, R48, R9.reuse ;  /* 0x0000000930307220 */ /* 0x080fe20000410000 */
[----:B------:R-:W-:Y:S01]  /*df50*/  FMUL.FTZ R49, R49, R9 ;  /* 0x0000000931317220 */ /* 0x000fe20000410000 */
[----:B------:R-:W-:-:S02]  /*df60*/  IMAD.U32 R221, RZ, RZ, UR6 ;  /* 0x00000006ffdd7e24 */ /* 0x000fc4000f8e00ff */
[-C--:B------:R-:W-:Y:S01]  /*df70*/  FMUL.FTZ R52, R52, R9.reuse ;  /* 0x0000000934347220 */ /* 0x080fe20000410000 */
[-C--:B------:R-:W-:Y:S01]  /*df80*/  FMUL.FTZ R53, R53, R9.reuse ;  /* 0x0000000935357220 */ /* 0x080fe20000410000 */
[-C--:B------:R-:W-:Y:S01]  /*df90*/  FMUL.FTZ R56, R56, R9.reuse ;  /* 0x0000000938387220 */ /* 0x080fe20000410000 */
[-C--:B------:R-:W-:Y:S01]  /*dfa0*/  FMUL.FTZ R57, R57, R9.reuse ;  /* 0x0000000939397220 */ /* 0x080fe20000410000 */
[----:B------:R-:W0:Y:S01]  /*dfb0*/  S2UR UR6, SR_CgaCtaId ;  /* 0x00000000000679c3 */ /* 0x000e220000008800 */
        /* <DEDUP_REMOVED lines=84> */
.L_x_4493:
        /* <DEDUP_REMOVED lines=16> */
[----:B------:R-:W-:Y:S01]  /*e600*/  ULDC.64 UR12, c[0x0][0xc00] ;  /* 0x00030000000c7ab9 */ /* 0x000fe20000000a00 */
[----:B------:R-:W-:Y:S02]  /*e610*/  R2UR UR18, R195 ;  /* 0x00000000c31272ca */ /* 0x000fe400000e0000 */
[----:B------:R-:W-:Y:S02]  /*e620*/  R2UR UR16, R23 ;  /* 0x00000000171072ca */ /* 0x000fe400000e0000 */
[----:B------:R-:W-:-:S02]  /*e630*/  R2UR UR17, R208 ;  /* 0x00000000d01172ca */ /* 0x000fc400000e0000 */
[----:B------:R-:W-:-:S04]  /*e640*/  R2UR UR23, R209 ;  /* 0x00000000d11772ca */ /* 0x000fc800000e0000 */
[----:B------:R-:W-:Y:S01]  /*e650*/  UIMAD.WIDE UR12, UR9, 0x4, UR12 ;  /* 0x00000004090c78a5 */ /* 0x000fe2000f8e020c */
[----:B------:R-:W-:Y:S01]  /*e660*/  UMOV UR10, UR8 ;  /* 0x00000008000a7c82 */ /* 0x000fe20008000000 */
[----:B0-----:R-:W-:Y:S01]  /*e670*/  UMOV UR11, UR4 ;  /* 0x00000004000b7c82 */ /* 0x001fe20008000000 */
[----:B------:R-:W-:Y:S01]  /*e680*/  BAR.SYNC.DEFER_BLOCKING 0x1, 0x100 ;  /* 0x0044000000007b1d */ /* 0x000fe20000010000 */
[----:B--2---:R-:W-:-:S03]  /*e690*/  IMAD.WIDE R8, R3, R8, UR10 ;  /* 0x0000000a03087e25 */ /* 0x004fc6000f8e0208 */
[C---:B------:R-:W-:Y:S02]  /*e6a0*/  LOP3.LUT R3, R8.reuse, 0x380, RZ, 0xc0, !PT ;  /* 0x0000038008037812 */ /* 0x040fe400078ec0ff */
[C---:B------:R-:W-:Y:S02]  /*e6b0*/  IADD3 R10, P2, R8.reuse, 0x20, RZ ;  /* 0x00000020080a7810 */ /* 0x040fe40007f5e0ff */
[C---:B------:R-:W-:Y:S02]  /*e6c0*/  IADD3 R12, P1, R8.reuse, 0x40, RZ ;  /* 0x00000040080c7810 */ /* 0x040fe40007f3e0ff */
[C---:B------:R-:W-:Y:S01]  /*e6d0*/  IADD3 R17, P6, R8.reuse, 0x60, RZ ;  /* 0x0000006008117810 */ /* 0x040fe20007fde0ff */
[--C-:B------:R-:W-:Y:S01]  /*e6e0*/  IMAD.X R131, RZ, RZ, R9.reuse, P2 ;  /* 0x000000ffff837224 */ /* 0x100fe200010e0609 */
[C---:B------:R-:W-:Y:S01]  /*e6f0*/  IADD3 R133, P5, R8.reuse, 0x4000, RZ ;  /* 0x0000400008857810 */ /* 0x040fe20007fbe0ff */
[--C-:B------:R-:W-:Y:S01]  /*e700*/  IMAD.X R107, RZ, RZ, R9.reuse, P1 ;  /* 0x000000ffff6b7224 */ /* 0x100fe200008e0609 */
[----:B------:R-:W-:Y:S01]  /*e710*/  SHF.R.U64 R3, R3, 0x3, RZ ;  /* 0x0000000303037819 */ /* 0x000fe200000012ff */
[--C-:B------:R-:W-:Y:S01]  /*e720*/  IMAD.X R105, RZ, RZ, R9.reuse, P6 ;  /* 0x000000ffff697224 */ /* 0x100fe200030e0609 */
[C---:B------:R-:W-:Y:S01]  /*e730*/  IADD3 R22, P0, R8.reuse, 0x4020, RZ ;  /* 0x0000402008167810 */ /* 0x040fe20007f1e0ff */
[----:B------:R-:W-:Y:S01]  /*e740*/  IMAD.X R103, RZ, RZ, R9, P5 ;  /* 0x000000ffff677224 */ /* 0x000fe200028e0609 */
[----:B------:R-:W-:-:S02]  /*e750*/  IADD3 R135, P4, R8, 0x4040, RZ ;  /* 0x0000404008877810 */ /* 0x000fc40007f9e0ff */
[C---:B------:R-:W-:Y:S01]  /*e760*/  IADD3 R72, P3, R8.reuse, 0x4060, RZ ;  /* 0x0000406008487810 */ /* 0x040fe20007f7e0ff */
[--C-:B------:R-:W-:Y:S01]  /*e770*/  IMAD.X R101, RZ, RZ, R9.reuse, P0 ;  /* 0x000000ffff657224 */ /* 0x100fe200000e0609 */
[C---:B------:R-:W-:Y:S01]  /*e780*/  IADD3 R137, P2, R8.reuse, 0x8000, RZ ;  /* 0x0000800008897810 */ /* 0x040fe20007f5e0ff */
[--C-:B------:R-:W-:Y:S01]  /*e790*/  IMAD.X R99, RZ, RZ, R9.reuse, P4 ;  /* 0x000000ffff637224 */ /* 0x100fe200020e0609 */
[C---:B------:R-:W-:Y:S01]  /*e7a0*/  IADD3 R132, P1, R8.reuse, 0x8020, RZ ;  /* 0x0000802008847810 */ /* 0x040fe20007f3e0ff */
[--C-:B------:R-:W-:Y:S01]  /*e7b0*/  IMAD.X R97, RZ, RZ, R9.reuse, P3 ;  /* 0x000000ffff617224 */ /* 0x100fe200018e0609 */
[C---:B------:R-:W-:Y:S01]  /*e7c0*/  IADD3 R139, P6, R8.reuse, 0x8040, RZ ;  /* 0x00008040088b7810 */ /* 0x040fe20007fde0ff */
[--C-:B------:R-:W-:Y:S01]  /*e7d0*/  IMAD.X R75, RZ, RZ, R9.reuse, P2 ;  /* 0x000000ffff4b7224 */ /* 0x100fe200010e0609 */
[----:B------:R-:W-:Y:S01]  /*e7e0*/  IADD3 R141, P5, R8, 0x8060, RZ ;  /* 0x00008060088d7810 */ /* 0x000fe20007fbe0ff */
[--C-:B------:R-:W-:Y:S01]  /*e7f0*/  IMAD.X R73, RZ, RZ, R9.reuse, P1 ;  /* 0x000000ffff497224 */ /* 0x100fe200008e0609 */
[----:B------:R-:W-:Y:S01]  /*e800*/  LOP3.LUT R8, R3, R8, RZ, 0x3c, !PT ;  /* 0x0000000803087212 */ /* 0x000fe200078e3cff */
[--C-:B------:R-:W-:Y:S01]  /*e810*/  IMAD.X R13, RZ, RZ, R9.reuse, P6 ;  /* 0x000000ffff0d7224 */ /* 0x100fe200030e0609 */
[----:B------:R-:W-:Y:S01]  /*e820*/  LOP3.LUT R3, R10, 0x380, RZ, 0xc0, !PT ;  /* 0x000003800a037812 */ /* 0x000fe200078ec0ff */
[----:B------:R-:W-:Y:S01]  /*e830*/  IMAD.X R15, RZ, RZ, R9, P5 ;  /* 0x000000ffff0f7224 */ /* 0x000fe200028e0609 */
[----:B------:R-:W-:-:S02]  /*e840*/  LOP3.LUT R11, R12, 0x380, RZ, 0xc0, !PT ;  /* 0x000003800c0b7812 */ /* 0x000fc400078ec0ff */
[----:B------:R-:W-:Y:S02]  /*e850*/  SHF.R.U64 R3, R3, 0x3, RZ ;  /* 0x0000000303037819 */ /* 0x000fe400000012ff */
[----:B------:R-:W-:Y:S02]  /*e860*/  SHF.R.U64 R11, R11, 0x3, RZ ;  /* 0x000000030b0b7819 */ /* 0x000fe400000012ff */
[----:B------:R-:W-:Y:S02]  /*e870*/  LOP3.LUT R130, R3, R10, RZ, 0x3c, !PT ;  /* 0x0000000a03827212 */ /* 0x000fe400078e3cff */
[----:B------:R-:W-:Y:S02]  /*e880*/  LOP3.LUT R106, R11, R12, RZ, 0x3c, !PT ;  /* 0x0000000c0b6a7212 */ /* 0x000fe400078e3cff */
[----:B------:R-:W-:Y:S02]  /*e890*/  LOP3.LUT R3, R22, 0x380, RZ, 0xc0, !PT ;  /* 0x0000038016037812 */ /* 0x000fe400078ec0ff */
[----:B------:R-:W-:-:S02]  /*e8a0*/  LOP3.LUT R14, R17, 0x380, RZ, 0xc0, !PT ;  /* 0x00000380110e7812 */ /* 0x000fc400078ec0ff */
[----:B------:R-:W-:Y:S02]  /*e8b0*/  LOP3.LUT R12, R137, 0x380, RZ, 0xc0, !PT ;  /* 0x00000380890c7812 */ /* 0x000fe400078ec0ff */
[----:B------:R-:W-:Y:S02]  /*e8c0*/  SHF.R.U64 R3, R3, 0x3, RZ ;  /* 0x0000000303037819 */ /* 0x000fe400000012ff */
[----:B------:R-:W-:Y:S02]  /*e8d0*/  SHF.R.U64 R14, R14, 0x3, RZ ;  /* 0x000000030e0e7819 */ /* 0x000fe400000012ff */
[----:B------:R-:W-:Y:S02]  /*e8e0*/  SHF.R.U64 R12, R12, 0x3, RZ ;  /* 0x000000030c0c7819 */ /* 0x000fe400000012ff */
[----:B------:R-:W-:Y:S02]  /*e8f0*/  LOP3.LUT R10, R135, 0x380, RZ, 0xc0, !PT ;  /* 0x00000380870a7812 */ /* 0x000fe400078ec0ff */
[----:B------:R-:W-:-:S02]  /*e900*/  LOP3.LUT R11, R72, 0x380, RZ, 0xc0, !PT ;  /* 0x00000380480b7812 */ /* 0x000fc400078ec0ff */
[----:B------:R-:W-:Y:S02]  /*e910*/  LOP3.LUT R18, R133, 0x380, RZ, 0xc0, !PT ;  /* 0x0000038085127812 */ /* 0x000fe400078ec0ff */
[----:B------:R-:W-:Y:S02]  /*e920*/  LOP3.LUT R100, R3, R22, RZ, 0x3c, !PT ;  /* 0x0000001603647212 */ /* 0x000fe400078e3cff */
[----:B------:R-:W-:Y:S02]  /*e930*/  LOP3.LUT R104, R14, R17, RZ, 0x3c, !PT ;  /* 0x000000110e687212 */ /* 0x000fe400078e3cff */
[----:B------:R-:W-:Y:S02]  /*e940*/  LOP3.LUT R74, R12, R137, RZ, 0x3c, !PT ;  /* 0x000000890c4a7212 */ /* 0x000fe400078e3cff */
[----:B------:R-:W-:Y:S02]  /*e950*/  LOP3.LUT R3, R132, 0x380, RZ, 0xc0, !PT ;  /* 0x0000038084037812 */ /* 0x000fe400078ec0ff */
[----:B------:R-:W-:-:S02]  /*e960*/  SHF.R.U64 R10, R10, 0x3, RZ ;  /* 0x000000030a0a7819 */ /* 0x000fc400000012ff */
[----:B------:R-:W-:Y:S02]  /*e970*/  SHF.R.U64 R11, R11, 0x3, RZ ;  /* 0x000000030b0b7819 */ /* 0x000fe400000012ff */
[----:B------:R-:W-:Y:S02]  /*e980*/  LOP3.LUT R12, R139, 0x380, RZ, 0xc0, !PT ;  /* 0x000003808b0c7812 */ /* 0x000fe400078ec0ff */
[----:B------:R-:W-:Y:S02]  /*e990*/  LOP3.LUT R14, R141, 0x380, RZ, 0xc0, !PT ;  /* 0x000003808d0e7812 */ /* 0x000fe400078ec0ff */
[----:B------:R-:W-:Y:S02]  /*e9a0*/  SHF.R.U64 R18, R18, 0x3, RZ ;  /* 0x0000000312127819 */ /* 0x000fe400000012ff */
[----:B------:R-:W-:Y:S02]  /*e9b0*/  SHF.R.U64 R3, R3, 0x3, RZ ;  /* 0x0000000303037819 */ /* 0x000fe400000012ff */
[----:B------:R-:W-:-:S02]  /*e9c0*/  LOP3.LUT R98, R10, R135, RZ, 0x3c, !PT ;  /* 0x000000870a627212 */ /* 0x000fc400078e3cff */
[----:B------:R-:W-:Y:S02]  /*e9d0*/  LOP3.LUT R96, R11, R72, RZ, 0x3c, !PT ;  /* 0x000000480b607212 */ /* 0x000fe400078e3cff */
[----:B------:R-:W-:Y:S02]  /*e9e0*/  SHF.R.U64 R12, R12, 0x3, RZ ;  /* 0x000000030c0c7819 */ /* 0x000fe400000012ff */
[----:B------:R-:W-:Y:S02]  /*e9f0*/  SHF.R.U64 R14, R14, 0x3, RZ ;  /* 0x000000030e0e7819 */ /* 0x000fe400000012ff */
[----:B------:R-:W-:Y:S02]  /*ea00*/  LOP3.LUT R102, R18, R133, RZ, 0x3c, !PT ;  /* 0x0000008512667212 */ /* 0x000fe400078e3cff */
[----:B------:R-:W-:Y:S02]  /*ea10*/  MOV R17, R8 ;  /* 0x0000000800117202 */ /* 0x000fe40000000f00 */
[----:B------:R-:W-:-:S02]  /*ea20*/  F2FP.BF16.F32.PACK_AB R8, R25, R24 ;  /* 0x000000181908723e */ /* 0x000fc400000010ff */
[----:B------:R-:W-:Y:S02]  /*ea30*/  F2FP.BF16.F32.PACK_AB R9, R27, R26 ;  /* 0x0000001a1b09723e */ /* 0x000fe400000010ff */
[----:B------:R-:W-:Y:S02]  /*ea40*/  F2FP.BF16.F32.PACK_AB R10, R29, R28 ;  /* 0x0000001c1d0a723e */ /* 0x000fe400000010ff */
[----:B------:R-:W-:Y:S02]  /*ea50*/  F2FP.BF16.F32.PACK_AB R11, R31, R30 ;  /* 0x0000001e1f0b723e */ /* 0x000fe400000010ff */
[----:B------:R-:W-:Y:S02]  /*ea60*/  LOP3.LUT R72, R3, R132, RZ, 0x3c, !PT ;  /* 0x0000008403487212 */ /* 0x000fe400078e3cff */
[----:B------:R-:W-:Y:S01]  /*ea70*/  MOV R135, R130 ;  /* 0x0000008200877202 */ /* 0x000fe20000000f00 */
[----:B------:R0:W-:Y:S01]  /*ea80*/  STSM.16.M88.4 [R17], R8 ;  /* 0x0000000811007844 */ /* 0x0001e20000000200 */
[----:B------:R-:W-:-:S02]  /*ea90*/  LOP3.LUT R12, R12, R139, RZ, 0x3c, !PT ;  /* 0x0000008b0c0c7212 */ /* 0x000fc400078e3cff */
[----:B------:R-:W-:Y:S02]  /*eaa0*/  LOP3.LUT R14, R14, R141, RZ, 0x3c, !PT ;  /* 0x0000008d0e0e7212 */ /* 0x000fe400078e3cff */
[----:B------:R-:W-:Y:S02]  /*eab0*/  MOV R131, R98 ;  /* 0x0000006200837202 */ /* 0x000fe40000000f00 */
[----:B------:R-:W-:Y:S02]  /*eac0*/  MOV R3, R96 ;  /* 0x0000006000037202 */ /* 0x000fe40000000f00 */
[----:B------:R-:W-:Y:S02]  /*ead0*/  MOV R133, R102 ;  /* 0x0000006600857202 */ /* 0x000fe40000000f00 */
[----:B------:R-:W-:Y:S02]  /*eae0*/  MOV R132, R100 ;  /* 0x0000006400847202 */ /* 0x000fe40000000f00 */
[----:B------:R-:W-:-:S02]  /*eaf0*/  F2FP.BF16.F32.PACK_AB R96, R33, R32 ;  /* 0x000000202160723e */ /* 0x000fc400000010ff */
[----:B------:R-:W-:Y:S02]  /*eb00*/  F2FP.BF16.F32.PACK_AB R97, R35, R34 ;  /* 0x000000222361723e */ /* 0x000fe400000010ff */
[----:B------:R-:W-:Y:S02]  /*eb10*/  F2FP.BF16.F32.PACK_AB R98, R37, R36 ;  /* 0x000000242562723e */ /* 0x000fe400000010ff */
        /* <DEDUP_REMOVED lines=8> */
[----:B------:R-:W-:Y:S01]  /*eba0*/  MOV R18, R12 ;  /* 0x0000000c00127202 */ /* 0x000fe20000000f00 */
[----:B------:R2:W-:Y:S01]  /*ebb0*/  STSM.16.M88.4 [R106], R100 ;  /* 0x000000646a007844 */ /* 0x0005e20000000200 */
[----:B0-----:R-:W-:Y:S02]  /*ebc0*/  MOV R17, R14 ;  /* 0x0000000e00117202 */ /* 0x001fe40000000f00 */
[----:B------:R-:W-:-:S02]  /*ebd0*/  F2FP.BF16.F32.PACK_AB R8, R49, R48 ;  /* 0x000000303108723e */ /* 0x000fc400000010ff */
[----:B------:R-:W-:Y:S02]  /*ebe0*/  F2FP.BF16.F32.PACK_AB R9, R51, R50 ;  /* 0x000000323309723e */ /* 0x000fe400000010ff */
[----:B------:R-:W-:Y:S02]  /*ebf0*/  F2FP.BF16.F32.PACK_AB R10, R53, R52 ;  /* 0x00000034350a723e */ /* 0x000fe400000010ff */
[----:B------:R-:W-:Y:S02]  /*ec00*/  F2FP.BF16.F32.PACK_AB R11, R55, R54 ;  /* 0x00000036370b723e */ /* 0x000fe400000010ff */
[----:B------:R-:W-:Y:S02]  /*ec10*/  MOV R130, R74 ;  /* 0x0000004a00827202 */ /* 0x000fe40000000f00 */
[----:B------:R-:W-:Y:S01]  /*ec20*/  MOV R22, R72 ;  /* 0x0000004800167202 */ /* 0x000fe20000000f00 */
[----:B------:R0:W-:Y:S01]  /*ec30*/  STSM.16.M88.4 [R134], R8 ;  /* 0x0000000886007844 */ /* 0x0001e20000000200 */
[----:B------:R-:W-:-:S02]  /*ec40*/  F2FP.BF16.F32.PACK_AB R12, R57, R56 ;  /* 0x00000038390c723e */ /* 0x000fc400000010ff */
[----:B------:R-:W-:Y:S02]  /*ec50*/  F2FP.BF16.F32.PACK_AB R13, R59, R58 ;  /* 0x0000003a3b0d723e */ /* 0x000fe400000010ff */
[----:B------:R-:W-:Y:S02]  /*ec60*/  F2FP.BF16.F32.PACK_AB R14, R61, R60 ;  /* 0x0000003c3d0e723e */ /* 0x000fe400000010ff */
[----:B------:R-:W-:Y:S02]  /*ec70*/  F2FP.BF16.F32.PACK_AB R15, R63, R62 ;  /* 0x0000003e3f0f723e */ /* 0x000fe400000010ff */
[----:B------:R-:W-:Y:S02]  /*ec80*/  F2FP.BF16.F32.PACK_AB R72, R65, R64 ;  /* 0x000000404148723e */ /* 0x000fe400000010ff */
[----:B------:R-:W-:Y:S01]  /*ec90*/  F2FP.BF16.F32.PACK_AB R73, R67, R66 ;  /* 0x000000424349723e */ /* 0x000fe200000010ff */
[----:B------:R-:W-:Y:S01]  /*eca0*/  STSM.16.M88.4 [R133], R12 ;  /* 0x0000000c85007844 */ /* 0x000fe20000000200 */
[----:B------:R-:W-:-:S02]  /*ecb0*/  F2FP.BF16.F32.PACK_AB R74, R69, R68 ;  /* 0x00000044454a723e */ /* 0x000fc400000010ff */
[----:B------:R-:W-:Y:S02]  /*ecc0*/  F2FP.BF16.F32.PACK_AB R75, R71, R70 ;  /* 0x00000046474b723e */ /* 0x000fe400000010ff */
[----:B-1----:R-:W-:Y:S02]  /*ecd0*/  F2FP.BF16.F32.PACK_AB R96, R5, R4 ;  /* 0x000000040560723e */ /* 0x002fe400000010ff */
[----:B------:R-:W-:Y:S01]  /*ece0*/  F2FP.BF16.F32.PACK_AB R97, R123, R122 ;  /* 0x0000007a7b61723e */ /* 0x000fe200000010ff */
[----:B------:R-:W-:Y:S01]  /*ecf0*/  STSM.16.M88.4 [R132], R72 ;  /* 0x0000004884007844 */ /* 0x000fe20000000200 */
[----:B------:R-:W-:Y:S02]  /*ed00*/  F2FP.BF16.F32.PACK_AB R98, R77, R76 ;  /* 0x0000004c4d62723e */ /* 0x000fe400000010ff */
[----:B------:R-:W-:Y:S02]  /*ed10*/  F2FP.BF16.F32.PACK_AB R99, R79, R78 ;  /* 0x0000004e4f63723e */ /* 0x000fe400000010ff */
[----:B--2---:R-:W-:-:S02]  /*ed20*/  F2FP.BF16.F32.PACK_AB R100, R81, R80 ;  /* 0x000000505164723e */ /* 0x004fc400000010ff */
[----:B------:R-:W-:Y:S01]  /*ed30*/  F2FP.BF16.F32.PACK_AB R101, R83, R82 ;  /* 0x000000525365723e */ /* 0x000fe200000010ff */
[----:B------:R1:W-:Y:S01]  /*ed40*/  STSM.16.M88.4 [R131], R96 ;  /* 0x0000006083007844 */ /* 0x0003e20000000200 */
[----:B------:R-:W-:Y:S02]  /*ed50*/  F2FP.BF16.F32.PACK_AB R102, R85, R84 ;  /* 0x000000545566723e */ /* 0x000fe400000010ff */
[----:B------:R-:W-:Y:S02]  /*ed60*/  F2FP.BF16.F32.PACK_AB R103, R87, R86 ;  /* 0x000000565767723e */ /* 0x000fe400000010ff */
[----:B------:R-:W-:Y:S02]  /*ed70*/  F2FP.BF16.F32.PACK_AB R104, R89, R88 ;  /* 0x000000585968723e */ /* 0x000fe400000010ff */
[----:B------:R-:W-:Y:S01]  /*ed80*/  F2FP.BF16.F32.PACK_AB R105, R91, R90 ;  /* 0x0000005a5b69723e */ /* 0x000fe200000010ff */
[----:B------:R-:W-:Y:S01]  /*ed90*/  STSM.16.M88.4 [R3], R100 ;  /* 0x0000006403007844 */ /* 0x000fe20000000200 */
[----:B------:R-:W-:-:S02]  /*eda0*/  F2FP.BF16.F32.PACK_AB R106, R93, R92 ;  /* 0x0000005c5d6a723e */ /* 0x000fc400000010ff */
[----:B------:R-:W-:Y:S02]  /*edb0*/  F2FP.BF16.F32.PACK_AB R107, R95, R94 ;  /* 0x0000005e5f6b723e */ /* 0x000fe400000010ff */
[----:B0-----:R-:W-:Y:S02]  /*edc0*/  F2FP.BF16.F32.PACK_AB R8, R7, R6 ;  /* 0x000000060708723e */ /* 0x001fe400000010ff */
[----:B------:R-:W-:Y:S01]  /*edd0*/  F2FP.BF16.F32.PACK_AB R9, R125, R124 ;  /* 0x0000007c7d09723e */ /* 0x000fe200000010ff */
[----:B------:R-:W-:Y:S01]  /*ede0*/  STSM.16.M88.4 [R130], R104 ;  /* 0x0000006882007844 */ /* 0x000fe20000000200 */
[----:B------:R-:W-:Y:S01]  /*edf0*/  F2FP.BF16.F32.PACK_AB R10, R21, R20 ;  /* 0x00000014150a723e */ /* 0x000fe200000010ff */
[----:B-1----:R-:W-:Y:S01]  /*ee00*/  IMAD.U32 R96, RZ, RZ, UR12 ;  /* 0x0000000cff607e24 */ /* 0x002fe2000f8e00ff */
[----:B------:R-:W-:Y:S01]  /*ee10*/  F2FP.BF16.F32.PACK_AB R11, R127, R126 ;  /* 0x0000007e7f0b723e */ /* 0x000fe200000010ff */
[----:B------:R-:W-:Y:S01]  /*ee20*/  IMAD.U32 R97, RZ, RZ, UR13 ;  /* 0x0000000dff617e24 */ /* 0x000fe2000f8e00ff */
[----:B------:R-:W-:Y:S01]  /*ee30*/  F2FP.BF16.F32.PACK_AB R12, R121, R120 ;  /* 0x00000078790c723e */ /* 0x000fe200000010ff */
[----:B------:R-:W0:Y:S01]  /*ee40*/  LDC.64 R98, c[0x0][0xc08] ;  /* 0x00030200ff627b82 */ /* 0x000e220000000a00 */
[----:B------:R-:W-:Y:S01]  /*ee50*/  F2FP.BF16.F32.PACK_AB R13, R129, R128 ;  /* 0x00000080810d723e */ /* 0x000fe200000010ff */
[----:B------:R-:W-:Y:S01]  /*ee60*/  STSM.16.M88.4 [R22], R8 ;  /* 0x0000000816007844 */ /* 0x000fe20000000200 */
[----:B------:R-:W-:-:S02]  /*ee70*/  F2FP.BF16.F32.PACK_AB R14, R109, R108 ;  /* 0x0000006c6d0e723e */ /* 0x000fc400000010ff */
[----:B------:R-:W-:Y:S02]  /*ee80*/  F2FP.BF16.F32.PACK_AB R15, R111, R110 ;  /* 0x0000006e6f0f723e */ /* 0x000fe400000010ff */
[----:B------:R-:W-:Y:S02]  /*ee90*/  F2FP.BF16.F32.PACK_AB R72, R113, R112 ;  /* 0x000000707148723e */ /* 0x000fe400000010ff */
[----:B------:R-:W-:Y:S01]  /*eea0*/  F2FP.BF16.F32.PACK_AB R73, R115, R114 ;  /* 0x000000727349723e */ /* 0x000fe200000010ff */
[----:B------:R-:W-:Y:S01]  /*eeb0*/  STSM.16.M88.4 [R18], R12 ;  /* 0x0000000c12007844 */ /* 0x000fe20000000200 */
[----:B------:R-:W-:Y:S02]  /*eec0*/  F2FP.BF16.F32.PACK_AB R74, R117, R116 ;  /* 0x00000074754a723e */ /* 0x000fe400000010ff */
[----:B------:R-:W-:Y:S02]  /*eed0*/  F2FP.BF16.F32.PACK_AB R75, R119, R118 ;  /* 0x00000076774b723e */ /* 0x000fe400000010ff */
[----:B------:R-:W-:-:S03]  /*eee0*/  ISETP.NE.U32.AND P0, PT, RZ, UR14, PT ;  /* 0x0000000eff007c0c */ /* 0x000fc6000bf05070 */
[----:B------:R1:W-:Y:S01]  /*eef0*/  STSM.16.M88.4 [R17], R72 ;  /* 0x0000004811007844 */ /* 0x0003e20000000200 */
[----:B------:R-:W-:Y:S01]  /*ef00*/  BAR.SYNC.DEFER_BLOCKING 0x1, 0x100 ;  /* 0x0044000000007b1d */ /* 0x000fe20000010000 */
[----:B------:R-:W-:Y:S02]  /*ef10*/  ISETP.NE.AND.EX P0, PT, RZ, UR15, PT, P0 ;  /* 0x0000000fff007c0c */ /* 0x000fe4000bf05300 */
[----:B0-----:R-:W-:-:S05]  /*ef20*/  ISETP.NE.U32.AND P1, PT, R98, RZ, PT ;  /* 0x000000ff6200720c */ /* 0x001fca0003f25070 */
[----:B-1----:R-:W0:Y:S06]  /*ef30*/  LDC R17, c[0x0][0xbe8] ;  /* 0x0002fa00ff117b82 */ /* 0x002e2c0000000800 */
[----:B------:R-:W2:Y:S01]  /*ef40*/  @P0 LDG.E R3, desc[UR36][R96.64] ;  /* 0x0000002460030981 */ /* 0x000ea2000c1e1900 */
[----:B------:R-:W-:Y:S01]  /*ef50*/  R2UR UR4, R99 ;  /* 0x00000000630472ca */ /* 0x000fe200000e0000 */
[----:B------:R-:W-:-:S12]  /*ef60*/  VOTEU.ANY UP0, P1 ;  /* 0x00000000003f7886 */ /* 0x000fd80000800100 */
[----:B------:R-:W-:Y:S01]  /*ef70*/  UISETP.NE.AND.EX UP0, UPT, UR4, URZ, UPT, UP0 ;  /* 0x0000003f0400728c */ /* 0x000fe2000bf05300 */
[----:B0-----:R-:W-:Y:S02]  /*ef80*/  ISETP.NE.AND P1, PT, R17, 0x1, PT ;  /* 0x000000011100780c */ /* 0x001fe40003f25270 */
[----:B------:R-:W-:Y:S02]  /*ef90*/  ULDC UR4, c[0x0][0xa88] ;  /* 0x0002a20000047ab9 */ /* 0x000fe40000000800 */
[----:B------:R-:W-:Y:S01]  /*efa0*/  IMAD.U32 R12, RZ, RZ, UR4 ;  /* 0x00000004ff0c7e24 */ /* 0x000fe2000f8e00ff */
[----:B------:R-:W-:Y:S01]  /*efb0*/  PLOP3.LUT P4, PT, PT, PT, UP0, 0x80, 0x0 ;  /* 0x000000000000781c */ /* 0x000fe20003f8f008 */
[----:B------:R-:W-:-:S04]  /*efc0*/  ULDC UR4, c[0x0][0xad4] ;  /* 0x0002b50000047ab9 */ /* 0x000fc80000000800 */
[----:B------:R-:W-:Y:S02]  /*efd0*/  @UP0 ULDC.64 UR12, c[0x0][0xc08] ;  /* 0x00030200000c0ab9 */ /* 0x000fe40000000a00 */
[----:B------:R-:W-:Y:S01]  /*efe0*/  @UP0 UIMAD.WIDE UR12, UR9, 0x4, UR12 ;  /* 0x00000004090c08a5 */ /* 0x000fe2000f8e020c */
[----:B------:R-:W0:Y:S01]  /*eff0*/  @P1 LDC R10, c[0x0][0xbec] ;  /* 0x0002fb00ff0a1b82 */ /* 0x000e220000000800 */
[----:B------:R-:W-:-:S04]  /*f000*/  UISETP.NE.AND UP0, UPT, UR18, URZ, UPT ;  /* 0x0000003f1200728c */ /* 0x000fc8000bf05270 */
[----:B------:R-:W-:Y:S01]  /*f010*/  USEL UR4, UR18, UR4, UP0 ;  /* 0x0000000412047287 */ /* 0x000fe20008000000 */
[----:B------:R-:W-:Y:S02]  /*f020*/  IMAD.U32 R8, RZ, RZ, UR12 ;  /* 0x0000000cff087e24 */ /* 0x000fe4000f8e00ff */
[----:B------:R-:W1:Y:S01]  /*f030*/  @P1 LDC R11, c[0x0][0xbf0] ;  /* 0x0002fc00ff0b1b82 */ /* 0x000e620000000800 */
[----:B------:R-:W-:Y:S01]  /*f040*/  UISETP.GT.AND UP1, UPT, UR4, 0x1, UPT ;  /* 0x000000010400788c */ /* 0x000fe2000bf24270 */
[----:B------:R-:W-:Y:S01]  /*f050*/  IMAD.U32 R9, RZ, RZ, UR13 ;  /* 0x0000000dff097e24 */ /* 0x000fe2000f8e00ff */
[----:B------:R-:W-:Y:S02]  /*f060*/  UMOV UR22, 0x9b8 ;  /* 0x000009b800167882 */ /* 0x000fe40000000000 */
[----:B------:R-:W-:Y:S02]  /*f070*/  USEL UR22, UR22, 0x978, UP1 ;  /* 0x0000097816167887 */ /* 0x000fe40008800000 */
[----:B------:R-:W-:Y:S01]  /*f080*/  UISETP.NE.U32.AND UP0, UPT, UR14, URZ, UPT ;  /* 0x0000003f0e00728c */ /* 0x000fe2000bf05070 */
[----:B------:R-:W-:Y:S01]  /*f090*/  VIADD R15, R192, UR16 ;  /* 0x00000010c00f7c36 */ /* 0x000fe20008000000 */
[----:B------:R-:W-:Y:S01]  /*f0a0*/  USHF.R.S32.HI UR12, URZ, 0x1f, UR9 ;  /* 0x0000001f3f0c7899 */ /* 0x000fe20008011409 */
[----:B------:R0:W5:Y:S01]  /*f0b0*/  @P4 LDG.E R12, desc[UR36][R8.64] ;  /* 0x00000024080c4981 */ /* 0x000162000c1e1900 */
[----:B------:R-:W-:Y:S01]  /*f0c0*/  UMOV UR4, URZ ;  /* 0x0000003f00047c82 */ /* 0x000fe20008000000 */
[----:B------:R-:W-:-:S02]  /*f0d0*/  UISETP.NE.AND.EX UP0, UPT, UR15, URZ, UPT, UP0 ;  /* 0x0000003f0f00728c */ /* 0x000fc4000bf05300 */
[----:B------:R-:W-:Y:S02]  /*f0e0*/  USEL UR20, UR17, URZ, UP1 ;  /* 0x0000003f11147287 */ /* 0x000fe40008800000 */
[----:B------:R-:W-:Y:S02]  /*f0f0*/  USEL UR9, UR9, URZ, !UP0 ;  /* 0x0000003f09097287 */ /* 0x000fe4000c000000 */
[----:B------:R-:W-:Y:S01]  /*f100*/  USEL UR21, UR12, URZ, !UP0 ;  /* 0x0000003f0c157287 */ /* 0x000fe2000c000000 */
[----:B------:R-:W-:Y:S02]  /*f110*/  ULDC.64 UR16, c[0x0][UR22+0x220] ;  /* 0x0000880016107abb */ /* 0x000fe40008000a00 */
[----:B------:R-:W-:Y:S01]  /*f120*/  ULDC.64 UR12, c[0x0][UR22+0x218] ;  /* 0x00008600160c7abb */ /* 0x000fe20008000a00 */
[----:B------:R-:W-:Y:S01]  /*f130*/  ULDC.64 UR18, c[0x0][UR22+0x228] ;  /* 0x00008a0016127abb */ /* 0x000fe20008000a00 */
[----:B------:R-:W-:Y:S01]  /*f140*/  UIMAD.WIDE.U32 UR14, UR12, UR23, URZ ;  /* 0x000000170c0e72a5 */ /* 0x000fe2000f8e003f */
[----:B0-----:R-:W-:Y:S01]  /*f150*/  @P1 IMAD.HI.U32 R8, R15, R10, RZ ;  /* 0x0000000a0f081227 */ /* 0x001fe200078e00ff */
[----:B------:R-:W-:-:S02]  /*f160*/  UIMAD UR23, UR13, UR23, URZ ;  /* 0x000000170d1772a4 */ /* 0x000fc4000f8e023f */
[----:B------:R-:W-:Y:S02]  /*f170*/  UIMAD UR17, UR17, UR9, URZ ;  /* 0x00000009111172a4 */ /* 0x000fe4000f8e023f */
[----:B------:R-:W-:Y:S02]  /*f180*/  UIMAD.WIDE.U32 UR24, UR18, UR20, URZ ;  /* 0x00000014121872a5 */ /* 0x000fe4000f8e003f */
[----:B------:R-:W-:Y:S02]  /*f190*/  UIMAD.WIDE.U32 UR12, UR16, UR9, URZ ;  /* 0x00000009100c72a5 */ /* 0x000fe4000f8e003f */
[----:B------:R-:W-:Y:S02]  /*f1a0*/  UIMAD UR18, UR19, UR20, URZ ;  /* 0x00000014131272a4 */ /* 0x000fe4000f8e023f */
[----:B------:R-:W-:Y:S01]  /*f1b0*/  UIMAD UR17, UR16, UR21, UR17 ;  /* 0x00000015101172a4 */ /* 0x000fe2000f8e0211 */
[----:B------:R-:W-:Y:S01]  /*f1c0*/  IMAD.U32 R9, RZ, RZ, UR25 ;  /* 0x00000019ff097e24 */ /* 0x000fe2000f8e00ff */
[----:B------:R-:W-:-:S02]  /*f1d0*/  UIADD3 UR18, UR25, UR18, URZ ;  /* 0x0000001219127290 */ /* 0x000fc4000fffe03f */
[----:B------:R-:W-:Y:S02]  /*f1e0*/  UIADD3 UR23, UR15, UR23, URZ ;  /* 0x000000170f177290 */ /* 0x000fe4000fffe03f */
[----:B------:R-:W-:Y:S02]  /*f1f0*/  UIADD3 UR17, UR13, UR17, URZ ;  /* 0x000000110d117290 */ /* 0x000fe4000fffe03f */
[----:B------:R-:W-:Y:S01]  /*f200*/  IMAD.U32 R14, RZ, RZ, UR18 ;  /* 0x00000012ff0e7e24 */ /* 0x000fe2000f8e00ff */
[----:B--2---:R-:W-:Y:S01]  /*f210*/  @P0 R2UR UR4, R3 ;  /* 0x00000000030402ca */ /* 0x004fe200000e0000 */
[----:B------:R-:W-:Y:S01]  /*f220*/  IMAD.MOV.U32 R3, RZ, RZ, R15 ;  /* 0x000000ffff037224 */ /* 0x000fe200078e000f */
[----:B-1----:R-:W-:Y:S01]  /*f230*/  @P1 SHF.R.U32.HI R3, RZ, R11, R8 ;  /* 0x0000000bff031219 */ /* 0x002fe20000011608 */
[----:B------:R-:W-:-:S03]  /*f240*/  IMAD.U32 R8, RZ, RZ, UR24 ;  /* 0x00000018ff087e24 */ /* 0x000fc6000f8e00ff */
[--C-:B------:R-:W-:Y:S01]  /*f250*/  SHF.R.S32.HI R9, RZ, 0x1f, R3.reuse ;  /* 0x0000001fff097819 */ /* 0x100fe20000011403 */
[----:B------:R-:W-:-:S04]  /*f260*/  IMAD.MOV R10, RZ, RZ, -R3 ;  /* 0x000000ffff0a7224 */ /* 0x000fc800078e0a03 */
[----:B------:R-:W-:Y:S02]  /*f270*/  IMAD R11, R17, R10, R15 ;  /* 0x0000000a110b7224 */ /* 0x000fe400078e020f */
[----:B------:R-:W-:Y:S02]  /*f280*/  UIADD3 UR14, UP0, UP2, UR12, UR14, UR4 ;  /* 0x0000000e0c0e7290 */ /* 0x000fe4000fa1e004 */
[----:B------:R-:W-:Y:S01]  /*f290*/  USHF.R.S32.HI UR16, URZ, 0x1f, UR4 ;  /* 0x0000001f3f107899 */ /* 0x000fe20008011404 */
[----:B------:R-:W-:-:S03]  /*f2a0*/  ULDC.64 UR12, c[0x0][UR22+0x210] ;  /* 0x00008400160c7abb */ /* 0x000fc60008000a00 */
        /* <DEDUP_REMOVED lines=18> */
.L_x_4574:
[----:B------:R-:W2:Y:S01]  /*f3d0*/  LDL R3, [R1+0xc] ;  /* 0x00000c0001037983 */ /* 0x000ea20000100800 */
[----:B------:R-:W-:Y:S02]  /*f3e0*/  R2UR UR12, R23 ;  /* 0x00000000170c72ca */ /* 0x000fe400000e0000 */
[----:B------:R-:W-:Y:S01]  /*f3f0*/  LOP3.LUT P0, RZ, R222, 0x3, RZ, 0xc0, !PT ;  /* 0x00000003deff7812 */ /* 0x000fe2000780c0ff */
[----:B------:R-:W-:Y:S01]  /*f400*/  SHFL.IDX PT, R8, R13, RZ, 0x1c1f ;  /* 0x001c1fff0d087589 */ /* 0x000fe200000e0000 */
[----:B------:R-:W-:-:S03]  /*f410*/  PLOP3.LUT P3, PT, PT, PT, UP1, 0x80, 0x0 ;  /* 0x000000000000781c */ /* 0x000fc60003f6f018 */
[----:B------:R-:W0:Y:S04]  /*f420*/  SHFL.IDX PT, R9, R14, RZ, 0x1c1f ;  /* 0x001c1fff0e097589 */ /* 0x000e2800000e0000 */
[----:B------:R-:W-:Y:S04]  /*f430*/  SHFL.IDX PT, R10, R13, 0x1, 0x1c1f ;  /* 0x003c1f000d0a7f89 */ /* 0x000fe800000e0000 */
[----:B------:R-:W1:Y:S01]  /*f440*/  SHFL.IDX PT, R11, R14, 0x1, 0x1c1f ;  /* 0x003c1f000e0b7f89 */ /* 0x000e6200000e0000 */
[----:B--2---:R-:W-:Y:S02]  /*f450*/  VIADD R18, R3, UR12 ;  /* 0x0000000c03127c36 */ /* 0x004fe40008000000 */
[----:B-----5:R-:W-:-:S02]  /*f460*/  IMAD R3, R12, R17, RZ ;  /* 0x000000110c037224 */ /* 0x020fc400078e02ff */
[----:B------:R-:W-:-:S03]  /*f470*/  VIADD R12, R18, 0x8 ;  /* 0x00000008120c7836 */ /* 0x000fc60000000000 */
[-C--:B------:R-:W-:Y:S02]  /*f480*/  ISETP.GE.OR P2, PT, R18, R3.reuse, P0 ;  /* 0x000000031200720c */ /* 0x080fe40000746670 */
[----:B------:R-:W-:-:S11]  /*f490*/  ISETP.GE.OR P0, PT, R12, R3, P0 ;  /* 0x000000030c00720c */ /* 0x000fd60000706670 */
[----:B0-----:R0:W-:Y:S01]  /*f4a0*/  @!P2 ST.E desc[UR36][R8.64], R0 ;  /* 0x000000000800a985 */ /* 0x0011e2000c101924 */
[----:B------:R-:W-:-:S03]  /*f4b0*/  ISETP.GE.AND P2, PT, R18, R3, PT ;  /* 0x000000031200720c */ /* 0x000fc60003f46270 */
[----:B-1----:R0:W-:Y:S01]  /*f4c0*/  @!P0 ST.E desc[UR36][R10.64], R2 ;  /* 0x000000020a008985 */ /* 0x0021e2000c101924 */
[----:B------:R-:W-:Y:S01]  /*f4d0*/  ISETP.GE.AND P0, PT, R12, R3, PT ;  /* 0x000000030c00720c */ /* 0x000fe20003f06270 */
[----:B------:R-:W-:-:S12]  /*f4e0*/  @P3 BRA `(.L_x_4575) ;  /* 0x0000000c004c3947 */ /* 0x000fd80003800000 */
[----:B------:R-:W-:Y:S01]  /*f4f0*/  IMAD.SHL.U32 R63, R194, 0x8, RZ ;  /* 0x00000008c23f7824 */ /* 0x000fe200078e00ff */
[----:B------:R-:W1:Y:S01]  /*f500*/  @P1 LDC R57, c[0x0][0xbec] ;  /* 0x0002fb00ff391b82 */ /* 0x000e620000000800 */
[----:B------:R-:W-:Y:S01]  /*f510*/  IMAD.MOV.U32 R5, RZ, RZ, 0x2 ;  /* 0x00000002ff057424 */ /* 0x000fe200078e00ff */
[----:B------:R-:W-:Y:S01]  /*f520*/  ULDC.64 UR14, c[0x0][0xaa0] ;  /* 0x0002a800000e7ab9 */ /* 0x000fe20000000a00 */
[----:B------:R-:W-:Y:S01]  /*f530*/  IMAD R4, R219, 0x40, R63 ;  /* 0x00000040db047824 */ /* 0x000fe200078e023f */
[----:B------:R-:W-:Y:S02]  /*f540*/  R2UR UR17, R23 ;  /* 0x00000000171172ca */ /* 0x000fe400000e0000 */
[----:B------:R-:W-:Y:S01]  /*f550*/  R2UR UR18, R209 ;  /* 0x00000000d11272ca */ /* 0x000fe200000e0000 */
[----:B------:R-:W-:Y:S01]  /*f560*/  IMAD.WIDE R4, R4, R5, UR10 ;  /* 0x0000000a04047e25 */ /* 0x000fe2000f8e0205 */
[----:B------:R-:W2:Y:S02]  /*f570*/  @P1 LDC R61, c[0x0][0xbf0] ;  /* 0x0002fc00ff3d1b82 */ /* 0x000ea40000000800 */
[C---:B------:R-:W-:Y:S01]  /*f580*/  IADD3 R29, P2, R4.reuse, 0x5000, RZ ;  /* 0x00005000041d7810 */ /* 0x040fe20007f5e0ff */
[----:B------:R-:W-:Y:S01]  /*f590*/  UIMAD UR12, UR16, UR14, URZ ;  /* 0x0000000e100c72a4 */ /* 0x000fe2000f8e023f */
[----:B0-----:R-:W-:-:S02]  /*f5a0*/  IADD3 R9, P4, R4, 0x1000, RZ ;  /* 0x0000100004097810 */ /* 0x001fc40007f9e0ff */
[----:B------:R-:W-:Y:S02]  /*f5b0*/  LOP3.LUT R28, R29, 0x380, RZ, 0xc0, !PT ;  /* 0x000003801d1c7812 */ /* 0x000fe400078ec0ff */
[----:B------:R-:W-:Y:S02]  /*f5c0*/  IADD3 R13, P3, R4, 0x2000, RZ ;  /* 0x00002000040d7810 */ /* 0x000fe40007f7e0ff */
[----:B------:R-:W-:Y:S02]  /*f5d0*/  SHF.R.U64 R28, R28, 0x3, RZ ;  /* 0x000000031c1c7819 */ /* 0x000fe400000012ff */
[----:B------:R-:W-:Y:S02]  /*f5e0*/  IADD3 R21, P6, R4, 0x3000, RZ ;  /* 0x0000300004157810 */ /* 0x000fe40007fde0ff */
[----:B------:R-:W-:Y:S01]  /*f5f0*/  LOP3.LUT R28, R28, R29, RZ, 0x3c, !PT ;  /* 0x0000001d1c1c7212 */ /* 0x000fe200078e3cff */
[----:B------:R-:W-:Y:S01]  /*f600*/  IMAD.X R29, RZ, RZ, R5, P2 ;  /* 0x000000ffff1d7224 */ /* 0x000fe200010e0605 */
[----:B------:R-:W-:-:S02]  /*f610*/  IADD3 R7, P2, R4, 0xb000, RZ ;  /* 0x0000b00004077810 */ /* 0x000fc40007f5e0ff */
[----:B------:R-:W-:Y:S02]  /*f620*/  IADD3 R25, P5, R4, 0x4000, RZ ;  /* 0x0000400004197810 */ /* 0x000fe40007fbe0ff */
[----:B------:R-:W-:Y:S01]  /*f630*/  LOP3.LUT R0, R7, 0x380, RZ, 0xc0, !PT ;  /* 0x0000038007007812 */ /* 0x000fe200078ec0ff */
[----:B------:R-:W-:Y:S01]  /*f640*/  UIMAD UR12, UR4, UR15, UR12 ;  /* 0x0000000f040c72a4 */ /* 0x000fe2000f8e020c */
[----:B------:R-:W-:Y:S01]  /*f650*/  LOP3.LUT R8, R9, 0x380, RZ, 0xc0, !PT ;  /* 0x0000038009087812 */ /* 0x000fe200078ec0ff */
[----:B------:R-:W-:Y:S01]  /*f660*/  UIMAD.WIDE.U32 UR10, UR4, UR14, URZ ;  /* 0x0000000e040a72a5 */ /* 0x000fe2000f8e003f */
[----:B------:R-:W-:Y:S01]  /*f670*/  SHF.R.U64 R0, R0, 0x3, RZ ;  /* 0x0000000300007819 */ /* 0x000fe200000012ff */
[----:B------:R-:W-:Y:S01]  /*f680*/  IMAD.X R53, RZ, RZ, R5, P2 ;  /* 0x000000ffff357224 */ /* 0x000fe200010e0605 */
[----:B------:R-:W-:Y:S01]  /*f690*/  LOP3.LUT R12, R13, 0x380, RZ, 0xc0, !PT ;  /* 0x000003800d0c7812 */ /* 0x000fe200078ec0ff */
[----:B------:R-:W5:Y:S01]  /*f6a0*/  LD.E.128 R28, desc[UR36][R28.64] ;  /* 0x000000241c1c7980 */ /* 0x000f62000c101d00 */
[----:B------:R-:W-:-:S02]  /*f6b0*/  LOP3.LUT R20, R21, 0x380, RZ, 0xc0, !PT ;  /* 0x0000038015147812 */ /* 0x000fc400078ec0ff */
[----:B------:R-:W-:Y:S02]  /*f6c0*/  LOP3.LUT R24, R25, 0x380, RZ, 0xc0, !PT ;  /* 0x0000038019187812 */ /* 0x000fe400078ec0ff */
[----:B------:R-:W-:Y:S01]  /*f6d0*/  LOP3.LUT R52, R0, R7, RZ, 0x3c, !PT ;  /* 0x0000000700347212 */ /* 0x000fe200078e3cff */
[----:B------:R-:W-:Y:S01]  /*f6e0*/  IMAD R0, R194, 0x20, R219 ;  /* 0x00000020c2007824 */ /* 0x000fe200078e02db */
[----:B------:R-:W-:Y:S01]  /*f6f0*/  UIADD3 UR11, UR11, UR12, URZ ;  /* 0x0000000c0b0b7290 */ /* 0x000fe2000fffe03f */
[----:B------:R-:W-:Y:S02]  /*f700*/  SHF.R.U64 R8, R8, 0x3, RZ ;  /* 0x0000000308087819 */ /* 0x000fe400000012ff */
[----:B------:R-:W-:Y:S01]  /*f710*/  SHF.R.U64 R12, R12, 0x3, RZ ;  /* 0x000000030c0c7819 */ /* 0x000fe200000012ff */
[----:B------:R-:W-:Y:S01]  /*f720*/  ULDC.64 UR12, c[0x0][0xae8] ;  /* 0x0002ba00000c7ab9 */ /* 0x000fe20000000a00 */
[----:B------:R-:W-:Y:S02]  /*f730*/  SHF.R.U64 R20, R20, 0x3, RZ ;  /* 0x0000000314147819 */ /* 0x000fe400000012ff */
[----:B------:R-:W-:Y:S01]  /*f740*/  SHF.R.U64 R24, R24, 0x3, RZ ;  /* 0x0000000318187819 */ /* 0x000fe200000012ff */
[----:B------:R-:W-:Y:S01]  /*f750*/  VIADD R18, R0, UR17 ;  /* 0x0000001100127c36 */ /* 0x000fe20008000000 */
[----:B------:R-:W-:Y:S01]  /*f760*/  UIMAD.WIDE.U32 UR10, UR18, UR12, UR10 ;  /* 0x0000000c120a72a5 */ /* 0x000fe2000f8e000a */
        /* <DEDUP_REMOVED lines=9> */
[----:B------:R-:W-:Y:S01]  /*f800*/  USHF.R.S32.HI UR4, URZ, 0x1f, UR9 ;  /* 0x0000001f3f047899 */ /* 0x000fe20008011409 */
[----:B------:R-:W-:Y:S01]  /*f810*/  IADD3 R37, P4, R4, 0x7000, RZ ;  /* 0x0000700004257810 */ /* 0x000fe20007f9e0ff */
[----:B-1----:R-:W-:Y:S01]  /*f820*/  @P1 IMAD.HI.U32 R0, R18, R57, RZ ;  /* 0x0000003912001227 */ /* 0x002fe200078e00ff */
[C---:B------:R-:W-:Y:S01]  /*f830*/  IADD3 R41, P3, R4.reuse, 0x8000, RZ ;  /* 0x0000800004297810 */ /* 0x040fe20007f7e0ff */
[----:B------:R-:W-:Y:S01]  /*f840*/  UIMAD UR11, UR18, UR13, UR11 ;  /* 0x0000000d120b72a4 */ /* 0x000fe2000f8e020b */
[C---:B------:R-:W-:Y:S01]  /*f850*/  IADD3 R45, P6, R4.reuse, 0x9000, RZ ;  /* 0x00009000042d7810 */ /* 0x040fe20007fde0ff */
[----:B------:R-:W-:Y:S01]  /*f860*/  IMAD.MOV.U32 R59, RZ, RZ, R18 ;  /* 0x000000ffff3b7224 */ /* 0x000fe200078e0012 */
[----:B------:R-:W-:Y:S01]  /*f870*/  IADD3 R49, P5, R4, 0xa000, RZ ;  /* 0x0000a00004317810 */ /* 0x000fe20007fbe0ff */
        /* <DEDUP_REMOVED lines=8> */
[----:B------:R-:W-:Y:S02]  /*f900*/  LOP3.LUT R48, R49, 0x380, RZ, 0xc0, !PT ;  /* 0x0000038031307812 */ /* 0x000fe400078ec0ff */
[----:B------:R-:W-:Y:S01]  /*f910*/  LOP3.LUT R11, R4, 0x380, RZ, 0xc0, !PT ;  /* 0x00000380040b7812 */ /* 0x000fe200078ec0ff */
[----:B------:R-:W5:Y:S01]  /*f920*/  LD.E.128 R24, desc[UR36][R24.64] ;  /* 0x0000002418187980 */ /* 0x000f62000c101d00 */
[----:B--2---:R-:W-:Y:S01]  /*f930*/  @P1 SHF.R.U32.HI R59, RZ, R61, R0 ;  /* 0x0000003dff3b1219 */ /* 0x004fe20000011600 */
[----:B------:R-:W-:Y:S01]  /*f940*/  UIMAD UR4, UR9, UR13, UR4 ;  /* 0x0000000d090472a4 */ /* 0x000fe2000f8e0204 */
[----:B------:R-:W-:Y:S01]  /*f950*/  SHF.R.U64 R32, R32, 0x3, RZ ;  /* 0x0000000320207819 */ /* 0x000fe200000012ff */
[----:B------:R-:W-:Y:S01]  /*f960*/  UIMAD.WIDE.U32 UR10, UR9, UR12, UR10 ;  /* 0x0000000c090a72a5 */ /* 0x000fe2000f8e000a */
[----:B------:R-:W-:Y:S01]  /*f970*/  SHF.R.U64 R36, R36, 0x3, RZ ;  /* 0x0000000324247819 */ /* 0x000fe200000012ff */
[----:B------:R-:W5:Y:S01]  /*f980*/  LD.E.128 R52, desc[UR36][R52.64] ;  /* 0x0000002434347980 */ /* 0x000f62000c101d00 */
[----:B------:R-:W-:-:S02]  /*f990*/  SHF.R.U64 R40, R40, 0x3, RZ ;  /* 0x0000000328287819 */ /* 0x000fc400000012ff */
[----:B------:R-:W-:Y:S02]  /*f9a0*/  SHF.R.U64 R44, R44, 0x3, RZ ;  /* 0x000000032c2c7819 */ /* 0x000fe400000012ff */
[----:B------:R-:W-:Y:S01]  /*f9b0*/  SHF.R.U64 R48, R48, 0x3, RZ ;  /* 0x0000000330307819 */ /* 0x000fe200000012ff */
[--C-:B------:R-:W-:Y:S01]  /*f9c0*/  IMAD.MOV R2, RZ, RZ, -R59.reuse ;  /* 0x000000ffff027224 */ /* 0x100fe200078e0a3b */
[----:B------:R-:W-:Y:S02]  /*f9d0*/  SHF.R.U64 R11, R11, 0x3, RZ ;  /* 0x000000030b0b7819 */ /* 0x000fe400000012ff */
[----:B------:R-:W-:Y:S01]  /*f9e0*/  SHF.R.S32.HI R0, RZ, 0x1f, R59 ;  /* 0x0000001fff007819 */ /* 0x000fe2000001143b */
[----:B------:R-:W-:Y:S01]  /*f9f0*/  UIADD3 UR4, UR11, UR4, URZ ;  /* 0x000000040b047290 */ /* 0x000fe2000fffe03f */
[----:B------:R-:W-:Y:S01]  /*fa00*/  LOP3.LUT R32, R32, R33, RZ, 0x3c, !PT ;  /* 0x0000002120207212 */ /* 0x000fe200078e3cff */
[----:B------:R-:W-:Y:S01]  /*fa10*/  ULDC.64 UR12, c[0x0][0xae0] ;  /* 0x0002b800000c7ab9 */ /* 0x000fe20000000a00 */
        /* <DEDUP_REMOVED lines=12> */
[----:B------:R-:W-:Y:S01]  /*fae0*/  IMAD R17, R17, R2, R18 ;  /* 0x0000000211117224 */ /* 0x000fe200078e0212 */
[----:B------:R-:W5:Y:S01]  /*faf0*/  LD.E.128 R4, desc[UR36][R4.64] ;  /* 0x0000002404047980 */ /* 0x000f62000c101d00 */
[----:B------:R-:W-:Y:S02]  /*fb00*/  IMAD.U32 R57, RZ, RZ, UR11 ;  /* 0x0000000bff397e24 */ /* 0x000fe4000f8e00ff */
[----:B------:R-:W-:Y:S01]  /*fb10*/  IMAD.U32 R56, RZ, RZ, UR10 ;  /* 0x0000000aff387e24 */ /* 0x000fe2000f8e00ff */
[----:B------:R-:W5:Y:S01]  /*fb20*/  LD.E.128 R32, desc[UR36][R32.64] ;  /* 0x0000002420207980 */ /* 0x000f62000c101d00 */
[----:B------:R-:W-:Y:S01]  /*fb30*/  IMAD.U32 R57, RZ, RZ, UR4 ;  /* 0x00000004ff397e24 */ /* 0x000fe2000f8e00ff */
[----:B------:R-:W-:Y:S01]  /*fb40*/  ULDC.64 UR10, c[0x0][0xad8] ;  /* 0x0002b600000a7ab9 */ /* 0x000fe20000000a00 */
[----:B------:R-:W-:Y:S01]  /*fb50*/  IMAD R61, R59, UR13, R0 ;  /* 0x0000000d3b3d7c24 */ /* 0x000fe2000f8e0200 */
[----:B------:R-:W5:Y:S01]  /*fb60*/  LD.E.128 R36, desc[UR36][R36.64] ;  /* 0x0000002424247980 */ /* 0x000f62000c101d00 */
[----:B------:R-:W-:-:S03]  /*fb70*/  SHF.R.S32.HI R0, RZ, 0x1f, R17 ;  /* 0x0000001fff007819 */ /* 0x000fc60000011411 */
[----:B------:R-:W5:Y:S01]  /*fb80*/  LD.E.128 R40, desc[UR36][R40.64] ;  /* 0x0000002428287980 */ /* 0x000f62000c101d00 */
[----:B------:R-:W-:-:S03]  /*fb90*/  IMAD.WIDE.U32 R56, R59, UR12, R56 ;  /* 0x0000000c3b387c25 */ /* 0x000fc6000f8e0038 */
        /* <DEDUP_REMOVED lines=8> */
[----:B------:R-:W-:-:S02]  /*fc20*/  IMAD R2, R0, UR10, RZ ;  /* 0x0000000a00027c24 */ /* 0x000fc4000f8e02ff */
[----:B------:R-:W-:Y:S02]  /*fc30*/  VIADD R18, R219, UR17 ;  /* 0x00000011db127c36 */ /* 0x000fe40008000000 */
[----:B------:R-:W-:Y:S02]  /*fc40*/  IMAD.IADD R57, R57, 0x1, R61 ;  /* 0x0000000139397824 */ /* 0x000fe400078e023d */
[C---:B------:R-:W-:Y:S02]  /*fc50*/  IMAD R59, R17.reuse, UR11, R2 ;  /* 0x0000000b113b7c24 */ /* 0x040fe4000f8e0202 */
[C---:B------:R-:W-:Y:S01]  /*fc60*/  VIADD R2, R18.reuse, 0x40 ;  /* 0x0000004012027836 */ /* 0x040fe20000000000 */
[----:B------:R-:W-:Y:S01]  /*fc70*/  UIADD3 UR8, UR8, 0x30820, URZ ;  /* 0x0003082008087890 */ /* 0x000fe2000fffe03f */
[----:B------:R-:W-:Y:S01]  /*fc80*/  IMAD.WIDE.U32 R56, R17, UR10, R56 ;  /* 0x0000000a11387c25 */ /* 0x000fe2000f8e0038 */
[-C--:B------:R-:W-:Y:S01]  /*fc90*/  ISETP.GE.AND P2, PT, R18, R3.reuse, PT ;  /* 0x000000031200720c */ /* 0x080fe20003f46270 */
[----:B------:R-:W-:Y:S01]  /*fca0*/  ULDC.64 UR10, c[0x0][0xa80] ;  /* 0x0002a000000a7ab9 */ /* 0x000fe20000000a00 */
[----:B------:R-:W-:Y:S01]  /*fcb0*/  ISETP.GE.AND P1, PT, R2, R3, PT ;  /* 0x000000030200720c */ /* 0x000fe20003f26270 */
[----:B------:R-:W-:Y:S01]  /*fcc0*/  IMAD.IADD R17, R57, 0x1, R59 ;  /* 0x0000000139117824 */ /* 0x000fe200078e023b */
[----:B------:R-:W-:Y:S01]  /*fcd0*/  UPRMT UR8, URZ, 0x654, UR8 ;  /* 0x000006543f087896 */ /* 0x000fe20008000008 */
[----:B------:R-:W-:Y:S01]  /*fce0*/  LEA R2, P3, R56, UR10, 0x1 ;  /* 0x0000000a38027c11 */ /* 0x000fe2000f8608ff */
[----:B------:R-:W-:-:S03]  /*fcf0*/  VIADD R0, R18, 0x20 ;  /* 0x0000002012007836 */ /* 0x000fc60000000000 */
[----:B------:R-:W-:Y:S01]  /*fd00*/  LEA.HI.X R17, R56, UR11, R17, 0x1, P3 ;  /* 0x0000000b38117c11 */ /* 0x000fe200098f0c11 */
[C---:B------:R-:W-:Y:S01]  /*fd10*/  VIADD R65, R63.reuse, 0x40 ;  /* 0x000000403f417836 */ /* 0x040fe20000000000 */
[----:B------:R-:W-:Y:S01]  /*fd20*/  ISETP.GE.AND P0, PT, R0, R3, PT ;  /* 0x000000030000720c */ /* 0x000fe20003f06270 */
[----:B------:R-:W-:Y:S01]  /*fd30*/  VIADD R67, R63, 0x80 ;  /* 0x000000803f437836 */ /* 0x000fe20000000000 */
[----:B0-----:R-:W-:Y:S01]  /*fd40*/  SYNCS.ARRIVE.TRANS64.RED.A1T0 RZ, [UR8], RZ ;  /* 0x000000ffffff79a7 */ /* 0x001fe20008100408 */
        /* <DEDUP_REMOVED lines=20> */
.L_x_4577:
[----:B------:R-:W-:Y:S05]  /*fe90*/  BSYNC B1 ;  /* 0x0000000000017941 */ /* 0x000fea0003800000 */
.L_x_4576:
[----:B--2---:R2:W4:Y:S01]  /*fea0*/  SHFL.IDX PT, R0, R17, 0x1, 0x181f ;  /* 0x00381f0011007f89 */ /* 0x00452200000e0000 */
[----:B------:R-:W-:Y:S03]  /*feb0*/  BSSY B1, `(.L_x_4578) ;  /* 0x0000010000017945 */ /* 0x000fe60003800000 */
[----:B---3-5:R2:W3:Y:S01]  /*fec0*/  SHFL.IDX PT, R24, R2, 0x1, 0x181f ;  /* 0x00381f0002187f89 */ /* 0x0284e200000e0000 */
        /* <DEDUP_REMOVED lines=14> */
.L_x_4579:
[----:B------:R-:W-:Y:S05]  /*ffb0*/  BSYNC B1 ;  /* 0x0000000000017941 */ /* 0x000fea0003800000 */
.L_x_4578:
        /* <DEDUP_REMOVED lines=17> */
.L_x_4581:
[----:B------:R-:W-:Y:S05]  /*100d0*/  BSYNC B1 ;  /* 0x0000000000017941 */ /* 0x000fea0003800000 */
.L_x_4580:
[----:B0-----:R-:W-:Y:S01]  /*100e0*/  VIADD R0, R18, 0x60 ;  /* 0x0000006012007836 */ /* 0x001fe20000000000 */
[----:B--2-4-:R-:W0:Y:S04]  /*100f0*/  SHFL.IDX PT, R17, R17, 0x3, 0x181f ;  /* 0x00781f0011117f89 */ /* 0x014e2800000e0000 */
[----:B------:R-:W-:Y:S01]  /*10100*/  ISETP.GE.AND P0, PT, R0, R3, PT ;  /* 0x000000030000720c */ /* 0x000fe20003f06270 */
[----:B------:R2:W4:-:S12]  /*10110*/  SHFL.IDX PT, R6, R2, 0x3, 0x181f ;  /* 0x00781f0002067f89 */ /* 0x00051800000e0000 */
[----:B--2---:R-:W-:Y:S05]  /*10120*/  @P0 BRA `(.L_x_4582) ;  /* 0x00000020006c0947 */ /* 0x004fea0003800000 */
        /* <DEDUP_REMOVED lines=15> */
.L_x_4575:
        /* <DEDUP_REMOVED lines=12> */
[----:B------:R-:W-:Y:S01]  /*102e0*/  UIADD3 UR8, UR8, 0x30820, URZ ;  /* 0x0003082008087890 */ /* 0x000fe2000fffe03f */
[----:B------:R-:W-:Y:S01]  /*102f0*/  SHF.R.S32.HI R73, RZ, 0x1f, R217 ;  /* 0x0000001fff497819 */ /* 0x000fe200000114d9 */
[----:B------:R-:W-:Y:S01]  /*10300*/  ULDC.64 UR12, c[0x0][0xb38] ;  /* 0x0002ce00000c7ab9 */ /* 0x000fe20000000a00 */
[----:B------:R-:W-:Y:S01]  /*10310*/  SHF.R.S32.HI R74, RZ, 0x1f, R218 ;  /* 0x0000001fff4a7819 */ /* 0x000fe200000114da */
[----:B------:R-:W-:-:S02]  /*10320*/  UIMAD.WIDE.U32 UR10, UR18, UR12, UR10 ;  /* 0x0000000c120a72a5 */ /* 0x000fc4000f8e000a */
[----:B------:R-:W-:Y:S02]  /*10330*/  UPRMT UR8, URZ, 0x654, UR8 ;  /* 0x000006543f087896 */ /* 0x000fe40008000008 */
[----:B------:R-:W-:-:S03]  /*10340*/  UIMAD UR11, UR18, UR13, UR11 ;  /* 0x0000000d120b72a4 */ /* 0x000fc6000f8e020b */
[----:B------:R-:W-:Y:S02]  /*10350*/  ULDC.64 UR12, c[0x0][0xb40] ;  /* 0x0002d000000c7ab9 */ /* 0x000fe40000000a00 */
[----:B------:R-:W-:Y:S02]  /*10360*/  UIMAD UR4, UR4, UR12, URZ ;  /* 0x0000000c040472a4 */ /* 0x000fe4000f8e023f */
        /* <DEDUP_REMOVED lines=40> */
[----:B------:R-:W-:Y:S02]  /*105f0*/  SHF.R.S32.HI R13, RZ, 0x1f, R207 ;  /* 0x0000001fff0d7819 */ /* 0x000fe400000114cf */
[----:B------:R-:W-:Y:S02]  /*10600*/  SHF.R.S32.HI R72, RZ, 0x1f, R23 ;  /* 0x0000001fff487819 */ /* 0x000fe40000011417 */
[----:B-1----:R-:W-:Y:S01]  /*10610*/  @!P4 LEA R10, P5, R218, R2, 0x2 ;  /* 0x00000002da0ac211 */ /* 0x002fe200078a10ff */
[----:B--2---:R-:W-:-:S03]  /*10620*/  @!P1 IMAD.WIDE R8, R19, 0x4, R2 ;  /* 0x0000000413089825 */ /* 0x004fc600078e0202 */
[-C--:B------:R-:W-:Y:S02]  /*10630*/  @!P4 LEA.HI.X R11, R218, R3.reuse, R74, 0x2, P5 ;  /* 0x00000003da0bc211 */ /* 0x080fe400028f144a */
[----:B------:R-:W-:Y:S01]  /*10640*/  ISETP.GE.AND P5, PT, R23, UR4, PT ;  /* 0x0000000417007c0c */ /* 0x000fe2000bfa6270 */
[----:B------:R1:W-:Y:S01]  /*10650*/  @!P1 ST.E.64 desc[UR36][R8.64], R24 ;  /* 0x0000001808009985 */ /* 0x0003e2000c101b24 */
[-C--:B------:R-:W-:Y:S02]  /*10660*/  @!P2 LEA R14, P1, R15, R2.reuse, 0x2 ;  /* 0x000000020f0ea211 */ /* 0x080fe400078210ff */
[----:B------:R-:W-:Y:S01]  /*10670*/  @!P3 LEA R12, P6, R207, R2, 0x2 ;  /* 0x00000002cf0cb211 */ /* 0x000fe200078c10ff */
[----:B------:R2:W-:Y:S01]  /*10680*/  @!P4 ST.E.64 desc[UR36][R10.64], R28 ;  /* 0x0000001c0a00c985 */ /* 0x0005e2000c101b24 */
[----:B------:R-:W-:Y:S02]  /*10690*/  ISETP.GE.AND P4, PT, R206, UR4, PT ;  /* 0x00000004ce007c0c */ /* 0x000fe4000bf86270 */
[----:B------:R-:W-:-:S02]  /*106a0*/  @!P2 LEA.HI.X R15, R15, R3, R18, 0x2, P1 ;  /* 0x000000030f0fa211 */ /* 0x000fc400008f1412 */
[----:B------:R-:W-:Y:S02]  /*106b0*/  ISETP.GE.AND P1, PT, R205, UR4, PT ;  /* 0x00000004cd007c0c */ /* 0x000fe4000bf26270 */
[-C--:B------:R-:W-:Y:S02]  /*106c0*/  @!P3 LEA.HI.X R13, R207, R3.reuse, R13, 0x2, P6 ;  /* 0x00000003cf0db211 */ /* 0x080fe400030f140d */
[CC--:B------:R-:W-:Y:S02]  /*106d0*/  @!P5 LEA R22, P6, R23.reuse, R2.reuse, 0x2 ;  /* 0x000000021716d211 */ /* 0x0c0fe400078c10ff */
[----:B-1----:R-:W-:Y:S01]  /*106e0*/  SHF.R.S32.HI R9, RZ, 0x1f, R206 ;  /* 0x0000001fff097819 */ /* 0x002fe200000114ce */
[----:B------:R1:W-:Y:S01]  /*106f0*/  @!P3 ST.E.64 desc[UR36][R12.64], R32 ;  /* 0x000000200c00b985 */ /* 0x0003e2000c101b24 */
[----:B------:R-:W-:Y:S02]  /*10700*/  @!P5 LEA.HI.X R23, R23, R3, R72, 0x2, P6 ;  /* 0x000000031717d211 */ /* 0x000fe400030f1448 */
[----:B------:R-:W-:Y:S01]  /*10710*/  @!P4 LEA R8, P6, R206, R2, 0x2 ;  /* 0x00000002ce08c211 */ /* 0x000fe200078c10ff */
[----:B------:R3:W-:Y:S01]  /*10720*/  @!P2 ST.E.64 desc[UR36][R14.64], R36 ;  /* 0x000000240e00a985 */ /* 0x0007e2000c101b24 */
[----:B------:R-:W-:-:S02]  /*10730*/  ISETP.GE.AND P3, PT, R204, UR4, PT ;  /* 0x00000004cc007c0c */ /* 0x000fc4000bf66270 */
[----:B------:R-:W-:Y:S01]  /*10740*/  ISETP.GE.AND P2, PT, R203, UR4, PT ;  /* 0x00000004cb007c0c */ /* 0x000fe2000bf46270 */
[----:B------:R4:W-:Y:S01]  /*10750*/  @!P5 ST.E.64 desc[UR36][R22.64], R40 ;  /* 0x000000281600d985 */ /* 0x0009e2000c101b24 */
[-C--:B------:R-:W-:Y:S02]  /*10760*/  @!P4 LEA.HI.X R9, R206, R3.reuse, R9, 0x2, P6 ;  /* 0x00000003ce09c211 */ /* 0x080fe400030f1409 */
[----:B--2---:R-:W-:Y:S02]  /*10770*/  SHF.R.S32.HI R11, RZ, 0x1f, R205 ;  /* 0x0000001fff0b7819 */ /* 0x004fe400000114cd */
[C---:B------:R-:W-:Y:S01]  /*10780*/  @!P1 LEA R10, P5, R205.reuse, R2, 0x2 ;  /* 0x00000002cd0a9211 */ /* 0x040fe200078a10ff */
[----:B------:R2:W-:Y:S01]  /*10790*/  @!P4 ST.E.64 desc[UR36][R8.64], R44 ;  /* 0x0000002c0800c985 */ /* 0x0005e2000c101b24 */
[----:B------:R-:W-:Y:S02]  /*107a0*/  ISETP.GE.AND P4, PT, R202, UR4, PT ;  /* 0x00000004ca007c0c */ /* 0x000fe4000bf86270 */
[----:B------:R-:W-:-:S02]  /*107b0*/  @!P1 LEA.HI.X R11, R205, R3, R11, 0x2, P5 ;  /* 0x00000003cd0b9211 */ /* 0x000fc400028f140b */
[----:B------:R-:W-:Y:S02]  /*107c0*/  ISETP.GE.AND P5, PT, R201, UR4, PT ;  /* 0x00000004c9007c0c */ /* 0x000fe4000bfa6270 */
[----:B------:R-:W-:Y:S01]  /*107d0*/  SHF.R.S32.HI R25, RZ, 0x1f, R204 ;  /* 0x0000001fff197819 */ /* 0x000fe200000114cc */
[----:B------:R5:W-:Y:S01]  /*107e0*/  @!P1 ST.E.64 desc[UR36][R10.64], R48 ;  /* 0x000000300a009985 */ /* 0x000be2000c101b24 */
[CC--:B-1----:R-:W-:Y:S02]  /*107f0*/  @!P3 LEA R12, P6, R204.reuse, R2.reuse, 0x2 ;  /* 0x00000002cc0cb211 */ /* 0x0c2fe400078c10ff */
[----:B---3--:R-:W-:Y:S02]  /*10800*/  SHF.R.S32.HI R15, RZ, 0x1f, R203 ;  /* 0x0000001fff0f7819 */ /* 0x008fe400000114cb */
[----:B------:R-:W-:Y:S02]  /*10810*/  @!P2 LEA R14, P1, R203, R2, 0x2 ;  /* 0x00000002cb0ea211 */ /* 0x000fe400078210ff */
[----:B------:R-:W-:-:S02]  /*10820*/  @!P3 LEA.HI.X R13, R204, R3, R25, 0x2, P6 ;  /* 0x00000003cc0db211 */ /* 0x000fc400030f1419 */
[----:B------:R-:W-:Y:S02]  /*10830*/  @!P2 LEA.HI.X R15, R203, R3, R15, 0x2, P1 ;  /* 0x00000003cb0fa211 */ /* 0x000fe400008f140f */
[----:B----4-:R-:W-:Y:S01]  /*10840*/  SHF.R.S32.HI R23, RZ, 0x1f, R202 ;  /* 0x0000001fff177819 */ /* 0x010fe200000114ca */
[----:B------:R1:W-:Y:S01]  /*10850*/  @!P3 ST.E.64 desc[UR36][R12.64], R52 ;  /* 0x000000340c00b985 */ /* 0x0003e2000c101b24 */
[-C--:B--2---:R-:W-:Y:S02]  /*10860*/  @!P4 LEA R8, P6, R202, R2.reuse, 0x2 ;  /* 0x00000002ca08c211 */ /* 0x084fe400078c10ff */
[----:B------:R-:W-:Y:S01]  /*10870*/  SHF.R.S32.HI R18, RZ, 0x1f, R201 ;  /* 0x0000001fff127819 */ /* 0x000fe200000114c9 */
[----:B------:R2:W-:Y:S01]  /*10880*/  @!P2 ST.E.64 desc[UR36][R14.64], R56 ;  /* 0x000000380e00a985 */ /* 0x0005e2000c101b24 */
[----:B------:R-:W-:Y:S02]  /*10890*/  ISETP.GE.AND P1, PT, R200, UR4, PT ;  /* 0x00000004c8007c0c */ /* 0x000fe4000bf26270 */
[----:B------:R-:W-:-:S02]  /*108a0*/  @!P5 LEA R22, P3, R201, R2, 0x2 ;  /* 0x00000002c916d211 */ /* 0x000fc400078610ff */
[----:B------:R-:W-:Y:S02]  /*108b0*/  ISETP.GE.AND P2, PT, R199, UR4, PT ;  /* 0x00000004c7007c0c */ /* 0x000fe4000bf46270 */
[-C--:B------:R-:W-:Y:S02]  /*108c0*/  @!P4 LEA.HI.X R9, R202, R3.reuse, R23, 0x2, P6 ;  /* 0x00000003ca09c211 */ /* 0x080fe400030f1417 */
[----:B------:R-:W-:Y:S02]  /*108d0*/  @!P5 LEA.HI.X R23, R201, R3, R18, 0x2, P3 ;  /* 0x00000003c917d211 */ /* 0x000fe400018f1412 */
[----:B------:R-:W-:Y:S01]  /*108e0*/  ISETP.GE.AND P3, PT, R198, UR4, PT ;  /* 0x00000004c6007c0c */ /* 0x000fe2000bf66270 */
[----:B------:R3:W-:Y:S01]  /*108f0*/  @!P4 ST.E.64 desc[UR36][R8.64], R60 ;  /* 0x0000003c0800c985 */ /* 0x0007e2000c101b24 */
[----:B-----5:R-:W-:Y:S02]  /*10900*/  SHF.R.S32.HI R11, RZ, 0x1f, R200 ;  /* 0x0000001fff0b7819 */ /* 0x020fe400000114c8 */
[----:B------:R-:W-:Y:S01]  /*10910*/  @!P1 LEA R10, P6, R200, R2, 0x2 ;  /* 0x00000002c80a9211 */ /* 0x000fe200078c10ff */
[----:B------:R4:W-:Y:S01]  /*10920*/  @!P5 ST.E.64 desc[UR36][R22.64], R64 ;  /* 0x000000401600d985 */ /* 0x0009e2000c101b24 */
[----:B-1----:R-:W-:-:S02]  /*10930*/  SHF.R.S32.HI R13, RZ, 0x1f, R199 ;  /* 0x0000001fff0d7819 */ /* 0x002fc400000114c7 */
[-C--:B------:R-:W-:Y:S02]  /*10940*/  @!P2 LEA R12, P5, R199, R2.reuse, 0x2 ;  /* 0x00000002c70ca211 */ /* 0x080fe400078a10ff */
[----:B------:R-:W-:Y:S02]  /*10950*/  ISETP.GE.AND P4, PT, R197, UR4, PT ;  /* 0x00000004c5007c0c */ /* 0x000fe4000bf86270 */
[-C--:B------:R-:W-:Y:S02]  /*10960*/  @!P1 LEA.HI.X R11, R200, R3.reuse, R11, 0x2, P6 ;  /* 0x00000003c80b9211 */ /* 0x080fe400030f140b */
[----:B------:R-:W-:Y:S02]  /*10970*/  SHF.R.S32.HI R25, RZ, 0x1f, R198 ;  /* 0x0000001fff197819 */ /* 0x000fe400000114c6 */
[----:B--2---:R-:W-:Y:S01]  /*10980*/  @!P3 LEA R14, P6, R198, R2, 0x2 ;  /* 0x00000002c60eb211 */ /* 0x004fe200078c10ff */
[----:B------:R-:W-:Y:S01]  /*10990*/  @!P1 ST.E.64 desc[UR36][R10.64], R68 ;  /* 0x000000440a009985 */ /* 0x000fe2000c101b24 */
[----:B------:R-:W-:-:S02]  /*109a0*/  @!P2 LEA.HI.X R13, R199, R3, R13, 0x2, P5 ;  /* 0x00000003c70da211 */ /* 0x000fc400028f140d */
[----:B------:R-:W-:Y:S02]  /*109b0*/  ISETP.GE.AND P5, PT, R196, UR4, PT ;  /* 0x00000004c4007c0c */ /* 0x000fe4000bfa6270 */
[----:B------:R-:W-:Y:S01]  /*109c0*/  @!P3 LEA.HI.X R15, R198, R3, R25, 0x2, P6 ;  /* 0x00000003c60fb211 */ /* 0x000fe200030f1419 */
[----:B------:R1:W-:Y:S01]  /*109d0*/  @!P2 ST.E.64 desc[UR36][R12.64], R4 ;  /* 0x000000040c00a985 */ /* 0x0003e2000c101b24 */
[----:B---3--:R-:W-:Y:S02]  /*109e0*/  SHF.R.S32.HI R9, RZ, 0x1f, R197 ;  /* 0x0000001fff097819 */ /* 0x008fe400000114c5 */
[----:B------:R-:W-:Y:S01]  /*109f0*/  @!P4 LEA R8, P1, R197, R2, 0x2 ;  /* 0x00000002c508c211 */ /* 0x000fe200078210ff */
[----:B------:R-:W-:Y:S01]  /*10a00*/  @!P3 ST.E.64 desc[UR36][R14.64], R76 ;  /* 0x0000004c0e00b985 */ /* 0x000fe2000c101b24 */
[----:B------:R-:W-:Y:S02]  /*10a10*/  ISETP.GE.AND P3, PT, R217, UR4, PT ;  /* 0x00000004d9007c0c */ /* 0x000fe4000bf66270 */
[----:B----4-:R-:W-:-:S02]  /*10a20*/  SHF.R.S32.HI R23, RZ, 0x1f, R196 ;  /* 0x0000001fff177819 */ /* 0x010fc400000114c4 */
[----:B------:R-:W-:Y:S02]  /*10a30*/  ISETP.GE.AND P2, PT, R216, UR4, PT ;  /* 0x00000004d8007c0c */ /* 0x000fe4000bf46270 */
[CC--:B------:R-:W-:Y:S02]  /*10a40*/  @!P5 LEA R22, P6, R196.reuse, R2.reuse, 0x2 ;  /* 0x00000002c416d211 */ /* 0x0c0fe400078c10ff */
[-C--:B------:R-:W-:Y:S02]  /*10a50*/  @!P4 LEA.HI.X R9, R197, R3.reuse, R9, 0x2, P1 ;  /* 0x00000003c509c211 */ /* 0x080fe400008f1409 */
[----:B------:R-:W-:Y:S02]  /*10a60*/  ISETP.GE.AND P1, PT, R215, UR4, PT ;  /* 0x00000004d7007c0c */ /* 0x000fe4000bf26270 */
[----:B------:R-:W-:Y:S01]  /*10a70*/  @!P5 LEA.HI.X R23, R196, R3, R23, 0x2, P6 ;  /* 0x00000003c417d211 */ /* 0x000fe200030f1417 */
[----:B------:R2:W-:Y:S01]  /*10a80*/  @!P4 ST.E.64 desc[UR36][R8.64], R80 ;  /* 0x000000500800c985 */ /* 0x0005e2000c101b24 */
[----:B-1----:R-:W-:-:S03]  /*10a90*/  @!P3 LEA R4, P4, R217, R2, 0x2 ;  /* 0x00000002d904b211 */ /* 0x002fc600078810ff */
[----:B------:R-:W-:Y:S01]  /*10aa0*/  @!P5 ST.E.64 desc[UR36][R22.64], R84 ;  /* 0x000000541600d985 */ /* 0x000fe2000c101b24 */
[----:B------:R-:W-:Y:S02]  /*10ab0*/  ISETP.GE.AND P5, PT, R214, UR4, PT ;  /* 0x00000004d6007c0c */ /* 0x000fe4000bfa6270 */
[-C--:B------:R-:W-:Y:S02]  /*10ac0*/  @!P3 LEA.HI.X R5, R217, R3.reuse, R73, 0x2, P4 ;  /* 0x00000003d905b211 */ /* 0x080fe400020f1449 */
[CC--:B------:R-:W-:Y:S02]  /*10ad0*/  @!P2 LEA R10, P6, R216.reuse, R2.reuse, 0x2 ;  /* 0x00000002d80aa211 */ /* 0x0c0fe400078c10ff */
[----:B------:R-:W-:Y:S01]  /*10ae0*/  @!P1 LEA R12, P4, R215, R2, 0x2 ;  /* 0x00000002d70c9211 */ /* 0x000fe200078810ff */
[----:B------:R1:W-:Y:S01]  /*10af0*/  @!P3 ST.E.64 desc[UR36][R4.64], R88 ;  /* 0x000000580400b985 */ /* 0x0003e2000c101b24 */
        /* <DEDUP_REMOVED lines=12> */
[CC--:B-1----:R-:W-:Y:S02]  /*10bc0*/  @!P4 LEA R4, P5, R212.reuse, R2.reuse, 0x2 ;  /* 0x00000002d404c211 */ /* 0x0c2fe400078a10ff */
[-C--:B------:R-:W-:Y:S02]  /*10bd0*/  @!P3 LEA.HI.X R15, R213, R3.reuse, R226, 0x2, P6 ;  /* 0x00000003d50fb211 */ /* 0x080fe400030f14e2 */
[CC--:B---3--:R-:W-:Y:S02]  /*10be0*/  @!P2 LEA R10, P6, R211.reuse, R2.reuse, 0x2 ;  /* 0x00000002d30aa211 */ /* 0x0c8fe400078c10ff */
        /* <DEDUP_REMOVED lines=8> */
.L_x_4584:
[----:B------:R-:W-:Y:S05]  /*10c70*/  BSYNC B1 ;  /* 0x0000000000017941 */ /* 0x000fea0003800000 */
.L_x_4583:
[----:B----4-:R3:W4:Y:S04]  /*10c80*/  SHFL.IDX PT, R5, R17, 0x1, 0x1c1f ;  /* 0x003c1f0011057f89 */ /* 0x01072800000e0000 */
[----:B------:R3:W0:Y:S01]  /*10c90*/  SHFL.IDX PT, R4, R0, 0x1, 0x1c1f ;  /* 0x003c1f0000047f89 */ /* 0x00062200000e0000 */
[----:B------:R-:W-:Y:S05]  /*10ca0*/  @P0 BRA `(.L_x_4582) ;  /* 0x00000014008c0947 */ /* 0x000fea0003800000 */
[----:B------:R-:W-:Y:S01]  /*10cb0*/  ULDC UR4, c[0x0][0xac8] ;  /* 0x0002b20000047ab9 */ /* 0x000fe20000000800 */
[C---:B------:R-:W-:Y:S01]  /*10cc0*/  VIADD R9, R19.reuse, 0x18 ;  /* 0x0000001813097836 */ /* 0x040fe20000000000 */
[C---:B------:R-:W-:Y:S01]  /*10cd0*/  ISETP.GE.AND P3, PT, R19.reuse, UR4, PT ;  /* 0x0000000413007c0c */ /* 0x040fe2000bf66270 */
[----:B------:R-:W-:Y:S01]  /*10ce0*/  VIADD R13, R19, 0x20 ;  /* 0x00000020130d7836 */ /* 0x000fe20000000000 */
[----:B------:R-:W-:Y:S02]  /*10cf0*/  ISETP.GE.AND P4, PT, R218, UR4, PT ;  /* 0x00000004da007c0c */ /* 0x000fe4000bf86270 */
[----:B------:R-:W-:Y:S02]  /*10d00*/  ISETP.GE.AND P0, PT, R9, UR4, PT ;  /* 0x0000000409007c0c */ /* 0x000fe4000bf06270 */
[----:B------:R-:W-:Y:S02]  /*10d10*/  ISETP.GE.AND P1, PT, R207, UR4, PT ;  /* 0x00000004cf007c0c */ /* 0x000fe4000bf26270 */
[----:B------:R-:W-:-:S02]  /*10d20*/  ISETP.GE.AND P2, PT, R13, UR4, PT ;  /* 0x000000040d007c0c */ /* 0x000fc4000bf46270 */
[----:B0--3--:R-:W-:Y:S02]  /*10d30*/  SHF.R.S32.HI R0, RZ, 0x1f, R9 ;  /* 0x0000001fff007819 */ /* 0x009fe40000011409 */
[----:B------:R-:W-:Y:S01]  /*10d40*/  SHF.R.S32.HI R14, RZ, 0x1f, R13 ;  /* 0x0000001fff0e7819 */ /* 0x000fe2000001140d */
[----:B-12-4-:R-:W-:Y:S01]  /*10d50*/  @!P3 IMAD.WIDE R2, R19, 0x4, R4 ;  /* 0x000000041302b825 */ /* 0x016fe200078e0204 */
[----:B------:R-:W-:Y:S02]  /*10d60*/  SHF.R.S32.HI R15, RZ, 0x1f, R206 ;  /* 0x0000001fff0f7819 */ /* 0x000fe400000114ce */
[-C--:B------:R-:W-:Y:S02]  /*10d70*/  @!P4 LEA R6, P6, R218, R4.reuse, 0x2 ;  /* 0x00000004da06c211 */ /* 0x080fe400078c10ff */
[----:B------:R-:W-:Y:S01]  /*10d80*/  @!P0 LEA R10, P5, R9, R4, 0x2 ;  /* 0x00000004090a8211 */ /* 0x000fe200078a10ff */
[----:B------:R0:W-:Y:S01]  /*10d90*/  @!P3 ST.E.64 desc[UR36][R2.64], R26 ;  /* 0x0000001a0200b985 */ /* 0x0001e2000c101b24 */
[----:B------:R-:W-:-:S02]  /*10da0*/  ISETP.GE.AND P3, PT, R206, UR4, PT ;  /* 0x00000004ce007c0c */ /* 0x000fc4000bf66270 */
[-C--:B------:R-:W-:Y:S02]  /*10db0*/  @!P4 LEA.HI.X R7, R218, R5.reuse, R74, 0x2, P6 ;  /* 0x00000005da07c211 */ /* 0x080fe400030f144a */
[-C--:B------:R-:W-:Y:S02]  /*10dc0*/  @!P0 LEA.HI.X R11, R9, R5.reuse, R0, 0x2, P5 ;  /* 0x00000005090b8211 */ /* 0x080fe400028f1400 */
[----:B------:R-:W-:Y:S01]  /*10dd0*/  SHF.R.S32.HI R0, RZ, 0x1f, R207 ;  /* 0x0000001fff007819 */ /* 0x000fe200000114cf */
[----:B------:R1:W-:Y:S01]  /*10de0*/  @!P4 ST.E.64 desc[UR36][R6.64], R30 ;  /* 0x0000001e0600c985 */ /* 0x0003e2000c101b24 */
[-C--:B------:R-:W-:Y:S02]  /*10df0*/  @!P1 LEA R8, P5, R207, R4.reuse, 0x2 ;  /* 0x00000004cf089211 */ /* 0x080fe400078a10ff */
[----:B------:R-:W-:Y:S02]  /*10e00*/  @!P2 LEA R12, P6, R13, R4, 0x2 ;  /* 0x000000040d0ca211 */ /* 0x000fe400078c10ff */
[----:B------:R-:W-:-:S02]  /*10e10*/  @!P1 LEA.HI.X R9, R207, R5, R0, 0x2, P5 ;  /* 0x00000005cf099211 */ /* 0x000fc400028f1400 */
[----:B------:R-:W-:Y:S02]  /*10e20*/  ISETP.GE.AND P4, PT, R205, UR4, PT ;  /* 0x00000004cd007c0c */ /* 0x000fe4000bf86270 */
[-C--:B------:R-:W-:Y:S01]  /*10e30*/  @!P2 LEA.HI.X R13, R13, R5.reuse, R14, 0x2, P6 ;  /* 0x000000050d0da211 */ /* 0x080fe200030f140e */
[----:B------:R2:W-:Y:S01]  /*10e40*/  @!P1 ST.E.64 desc[UR36][R8.64], R34 ;  /* 0x0000002208009985 */ /* 0x0005e2000c101b24 */
[----:B------:R-:W-:Y:S02]  /*10e50*/  ISETP.GE.AND P5, PT, R204, UR4, PT ;  /* 0x00000004cc007c0c */ /* 0x000fe4000bfa6270 */
[C---:B0-----:R-:W-:Y:S01]  /*10e60*/  @!P3 LEA R2, P1, R206.reuse, R4, 0x2 ;  /* 0x00000004ce02b211 */ /* 0x041fe200078210ff */
[----:B------:R0:W-:Y:S01]  /*10e70*/  @!P0 ST.E.64 desc[UR36][R10.64], R38 ;  /* 0x000000260a008985 */ /* 0x0001e2000c101b24 */
[----:B------:R-:W-:Y:S02]  /*10e80*/  SHF.R.S32.HI R0, RZ, 0x1f, R205 ;  /* 0x0000001fff007819 */ /* 0x000fe400000114cd */
[----:B------:R-:W-:Y:S01]  /*10e90*/  @!P3 LEA.HI.X R3, R206, R5, R15, 0x2, P1 ;  /* 0x00000005ce03b211 */ /* 0x000fe200008f140f */
[----:B------:R3:W-:Y:S01]  /*10ea0*/  @!P2 ST.E.64 desc[UR36][R12.64], R42 ;  /* 0x0000002a0c00a985 */ /* 0x0007e2000c101b24 */
[----:B------:R-:W-:-:S02]  /*10eb0*/  ISETP.GE.AND P2, PT, R203, UR4, PT ;  /* 0x00000004cb007c0c */ /* 0x000fc4000bf46270 */
[----:B------:R-:W-:Y:S01]  /*10ec0*/  ISETP.GE.AND P1, PT, R202, UR4, PT ;  /* 0x00000004ca007c0c */ /* 0x000fe2000bf26270 */
[----:B------:R4:W-:Y:S01]  /*10ed0*/  @!P3 ST.E.64 desc[UR36][R2.64], R46 ;  /* 0x0000002e0200b985 */ /* 0x0009e2000c101b24 */
[CC--:B-1----:R-:W-:Y:S02]  /*10ee0*/  @!P4 LEA R6, P0, R205.reuse, R4.reuse, 0x2 ;  /* 0x00000004cd06c211 */ /* 0x0c2fe400078010ff */
[----:B------:R-:W-:Y:S02]  /*10ef0*/  SHF.R.S32.HI R17, RZ, 0x1f, R204 ;  /* 0x0000001fff117819 */ /* 0x000fe400000114cc */
[----:B------:R-:W-:Y:S02]  /*10f00*/  @!P5 LEA R14, P6, R204, R4, 0x2 ;  /* 0x00000004cc0ed211 */ /* 0x000fe400078c10ff */
[----:B------:R-:W-:Y:S02]  /*10f10*/  @!P4 LEA.HI.X R7, R205, R5, R0, 0x2, P0 ;  /* 0x00000005cd07c211 */ /* 0x000fe400000f1400 */
[----:B------:R-:W-:-:S02]  /*10f20*/  ISETP.GE.AND P0, PT, R201, UR4, PT ;  /* 0x00000004c9007c0c */ /* 0x000fc4000bf06270 */
[----:B------:R-:W-:Y:S01]  /*10f30*/  @!P5 LEA.HI.X R15, R204, R5, R17, 0x2, P6 ;  /* 0x00000005cc0fd211 */ /* 0x000fe200030f1411 */
[----:B------:R1:W-:Y:S01]  /*10f40*/  @!P4 ST.E.64 desc[UR36][R6.64], R50 ;  /* 0x000000320600c985 */ /* 0x0003e2000c101b24 */
[----:B------:R-:W-:Y:S02]  /*10f50*/  SHF.R.S32.HI R0, RZ, 0x1f, R203 ;  /* 0x0000001fff007819 */ /* 0x000fe400000114cb */
[-C--:B--2---:R-:W-:Y:S01]  /*10f60*/  @!P2 LEA R8, P4, R203, R4.reuse, 0x2 ;  /* 0x00000004cb08a211 */ /* 0x084fe200078810ff */
[----:B------:R2:W-:Y:S01]  /*10f70*/  @!P5 ST.E.64 desc[UR36][R14.64], R54 ;  /* 0x000000360e00d985 */ /* 0x0005e2000c101b24 */
[----:B0-----:R-:W-:Y:S02]  /*10f80*/  SHF.R.S32.HI R11, RZ, 0x1f, R202 ;  /* 0x0000001fff0b7819 */ /* 0x001fe400000114ca */
[----:B------:R-:W-:Y:S02]  /*10f90*/  @!P1 LEA R10, P3, R202, R4, 0x2 ;  /* 0x00000004ca0a9211 */ /* 0x000fe400078610ff */
[----:B------:R-:W-:-:S02]  /*10fa0*/  ISETP.GE.AND P5, PT, R200, UR4, PT ;  /* 0x00000004c8007c0c */ /* 0x000fc4000bfa6270 */
[-C--:B------:R-:W-:Y:S02]  /*10fb0*/  @!P2 LEA.HI.X R9, R203, R5.reuse, R0, 0x2, P4 ;  /* 0x00000005cb09a211 */ /* 0x080fe400020f1400 */
[----:B------:R-:W-:Y:S02]  /*10fc0*/  ISETP.GE.AND P4, PT, R199, UR4, PT ;  /* 0x00000004c7007c0c */ /* 0x000fe4000bf86270 */
[----:B------:R-:W-:Y:S01]  /*10fd0*/  @!P1 LEA.HI.X R11, R202, R5, R11, 0x2, P3 ;  /* 0x00000005ca0b9211 */ /* 0x000fe200018f140b */
[----:B------:R0:W-:Y:S01]  /*10fe0*/  @!P2 ST.E.64 desc[UR36][R8.64], R58 ;  /* 0x0000003a0800a985 */ /* 0x0001e2000c101b24 */
[----:B------:R-:W-:Y:S02]  /*10ff0*/  ISETP.GE.AND P3, PT, R198, UR4, PT ;  /* 0x00000004c6007c0c */ /* 0x000fe4000bf66270 */
[----:B---3--:R-:W-:Y:S01]  /*11000*/  SHF.R.S32.HI R13, RZ, 0x1f, R201 ;  /* 0x0000001fff0d7819 */ /* 0x008fe200000114c9 */
[----:B------:R3:W-:Y:S01]  /*11010*/  @!P1 ST.E.64 desc[UR36][R10.64], R62 ;  /* 0x0000003e0a009985 */ /* 0x0007e2000c101b24 */
[----:B------:R-:W-:-:S02]  /*11020*/  @!P0 LEA R12, P6, R201, R4, 0x2 ;  /* 0x00000004c90c8211 */ /* 0x000fc400078c10ff */
[----:B----4-:R-:W-:Y:S02]  /*11030*/  SHF.R.S32.HI R3, RZ, 0x1f, R200 ;  /* 0x0000001fff037819 */ /* 0x010fe400000114c8 */
[----:B------:R-:W-:Y:S02]  /*11040*/  @!P0 LEA.HI.X R13, R201, R5, R13, 0x2, P6 ;  /* 0x00000005c90d8211 */ /* 0x000fe400030f140d */
[-C--:B------:R-:W-:Y:S02]  /*11050*/  @!P5 LEA R2, P1, R200, R4.reuse, 0x2 ;  /* 0x00000004c802d211 */ /* 0x080fe400078210ff */
[----:B------:R-:W-:Y:S01]  /*11060*/  SHF.R.S32.HI R0, RZ, 0x1f, R199 ;  /* 0x0000001fff007819 */ /* 0x000fe200000114c7 */
[----:B------:R4:W-:Y:S01]  /*11070*/  @!P0 ST.E.64 desc[UR36][R12.64], R66 ;  /* 0x000000420c008985 */ /* 0x0009e2000c101b24 */
[----:B------:R-:W-:Y:S02]  /*11080*/  ISETP.GE.AND P2, PT, R197, UR4, PT ;  /* 0x00000004c5007c0c */ /* 0x000fe4000bf46270 */
[----:B-1----:R-:W-:-:S02]  /*11090*/  @!P4 LEA R6, P0, R199, R4, 0x2 ;  /* 0x00000004c706c211 */ /* 0x002fc400078010ff */
[----:B--2---:R-:W-:Y:S02]  /*110a0*/  SHF.R.S32.HI R15, RZ, 0x1f, R198 ;  /* 0x0000001fff0f7819 */ /* 0x004fe400000114c6 */
[----:B------:R-:W-:Y:S02]  /*110b0*/  @!P3 LEA R14, P6, R198, R4, 0x2 ;  /* 0x00000004c60eb211 */ /* 0x000fe400078c10ff */
[-C--:B------:R-:W-:Y:S02]  /*110c0*/  @!P5 LEA.HI.X R3, R200, R5.reuse, R3, 0x2, P1 ;  /* 0x00000005c803d211 */ /* 0x080fe400008f1403 */
[----:B------:R-:W-:Y:S02]  /*110d0*/  ISETP.GE.AND P1, PT, R196, UR4, PT ;  /* 0x00000004c4007c0c */ /* 0x000fe4000bf26270 */
[----:B------:R-:W-:Y:S01]  /*110e0*/  @!P4 LEA.HI.X R7, R199, R5, R0, 0x2, P0 ;  /* 0x00000005c707c211 */ /* 0x000fe200000f1400 */
[----:B------:R1:W-:Y:S01]  /*110f0*/  @!P5 ST.E.64 desc[UR36][R2.64], R70 ;  /* 0x000000460200d985 */ /* 0x0003e2000c101b24 */
[----:B------:R-:W-:-:S02]  /*11100*/  ISETP.GE.AND P0, PT, R217, UR4, PT ;  /* 0x00000004d9007c0c */ /* 0x000fc4000bf06270 */
[----:B------:R-:W-:Y:S01]  /*11110*/  @!P3 LEA.HI.X R15, R198, R5, R15, 0x2, P6 ;  /* 0x00000005c60fb211 */ /* 0x000fe200030f140f */
[----:B------:R2:W-:Y:S01]  /*11120*/  @!P4 ST.E.64 desc[UR36][R6.64], R122 ;  /* 0x0000007a0600c985 */ /* 0x0005e2000c101b24 */
[----:B------:R-:W-:Y:S02]  /*11130*/  SHF.R.S32.HI R0, RZ, 0x1f, R197 ;  /* 0x0000001fff007819 */ /* 0x000fe400000114c5 */
[-C--:B0-----:R-:W-:Y:S01]  /*11140*/  @!P2 LEA R8, P4, R197, R4.reuse, 0x2 ;  /* 0x00000004c508a211 */ /* 0x081fe200078810ff */
[----:B------:R-:W-:Y:S01]  /*11150*/  @!P3 ST.E.64 desc[UR36][R14.64], R78 ;  /* 0x0000004e0e00b985 */ /* 0x000fe2000c101b24 */
[----:B------:R-:W-:Y:S02]  /*11160*/  ISETP.GE.AND P3, PT, R216, UR4, PT ;  /* 0x00000004d8007c0c */ /* 0x000fe4000bf66270 */
[----:B---3--:R-:W-:Y:S02]  /*11170*/  SHF.R.S32.HI R11, RZ, 0x1f, R196 ;  /* 0x0000001fff0b7819 */ /* 0x008fe400000114c4 */
[----:B------:R-:W-:-:S02]  /*11180*/  @!P1 LEA R10, P5, R196, R4, 0x2 ;  /* 0x00000004c40a9211 */ /* 0x000fc400078a10ff */
[-C--:B------:R-:W-:Y:S02]  /*11190*/  @!P2 LEA.HI.X R9, R197, R5.reuse, R0, 0x2, P4 ;  /* 0x00000005c509a211 */ /* 0x080fe400020f1400 */
[-C--:B----4-:R-:W-:Y:S02]  /*111a0*/  @!P0 LEA R12, P6, R217, R4.reuse, 0x2 ;  /* 0x00000004d90c8211 */ /* 0x090fe400078c10ff */
[----:B------:R-:W-:Y:S01]  /*111b0*/  ISETP.GE.AND P4, PT, R215, UR4, PT ;  /* 0x00000004d7007c0c */ /* 0x000fe2000bf86270 */
[----:B------:R0:W-:Y:S01]  /*111c0*/  @!P2 ST.E.64 desc[UR36][R8.64], R82 ;  /* 0x000000520800a985 */ /* 0x0001e2000c101b24 */
[-C--:B------:R-:W-:Y:S02]  /*111d0*/  @!P1 LEA.HI.X R11, R196, R5.reuse, R11, 0x2, P5 ;  /* 0x00000005c40b9211 */ /* 0x080fe400028f140b */
[----:B------:R-:W-:Y:S02]  /*111e0*/  @!P0 LEA.HI.X R13, R217, R5, R73, 0x2, P6 ;  /* 0x00000005d90d8211 */ /* 0x000fe400030f1449 */
[----:B------:R-:W-:Y:S01]  /*111f0*/  ISETP.GE.AND P2, PT, R214, UR4, PT ;  /* 0x00000004d6007c0c */ /* 0x000fe2000bf46270 */
[----:B------:R3:W-:Y:S01]  /*11200*/  @!P1 ST.E.64 desc[UR36][R10.64], R86 ;  /* 0x000000560a009985 */ /* 0x0007e2000c101b24 */
[----:B-1----:R-:W-:-:S02]  /*11210*/  @!P3 LEA R2, P5, R216, R4, 0x2 ;  /* 0x00000004d802b211 */ /* 0x002fc400078a10ff */
[----:B------:R-:W-:Y:S01]  /*11220*/  ISETP.GE.AND P1, PT, R213, UR4, PT ;  /* 0x00000004d5007c0c */ /* 0x000fe2000bf26270 */
[----:B------:R1:W-:Y:S01]  /*11230*/  @!P0 ST.E.64 desc[UR36][R12.64], R90 ;  /* 0x0000005a0c008985 */ /* 0x0003e2000c101b24 */
[----:B------:R-:W-:Y:S02]  /*11240*/  ISETP.GE.AND P0, PT, R212, UR4, PT ;  /* 0x00000004d4007c0c */ /* 0x000fe4000bf06270 */
[----:B------:R-:W-:Y:S02]  /*11250*/  @!P3 LEA.HI.X R3, R216, R5, R229, 0x2, P5 ;  /* 0x00000005d803b211 */ /* 0x000fe400028f14e5 */
[----:B------:R-:W-:Y:S02]  /*11260*/  ISETP.GE.AND P5, PT, R211, UR4, PT ;  /* 0x00000004d3007c0c */ /* 0x000fe4000bfa6270 */
[-C--:B--2---:R-:W-:Y:S01]  /*11270*/  @!P4 LEA R6, P6, R215, R4.reuse, 0x2 ;  /* 0x00000004d706c211 */ /* 0x084fe200078c10ff */
[----:B------:R2:W-:Y:S01]  /*11280*/  @!P3 ST.E.64 desc[UR36][R2.64], R94 ;  /* 0x0000005e0200b985 */ /* 0x0005e2000c101b24 */
[----:B0-----:R-:W-:-:S02]  /*11290*/  @!P2 LEA R8, P3, R214, R4, 0x2 ;  /* 0x00000004d608a211 */ /* 0x001fc400078610ff */
[-C--:B------:R-:W-:Y:S02]  /*112a0*/  @!P4 LEA.HI.X R7, R215, R5.reuse, R228, 0x2, P6 ;  /* 0x00000005d707c211 */ /* 0x080fe400030f14e4 */
[-C--:B---3--:R-:W-:Y:S02]  /*112b0*/  @!P1 LEA R10, P6, R213, R4.reuse, 0x2 ;  /* 0x00000004d50a9211 */ /* 0x088fe400078c10ff */
[-C--:B------:R-:W-:Y:S01]  /*112c0*/  @!P2 LEA.HI.X R9, R214, R5.reuse, R227, 0x2, P3 ;  /* 0x00000005d609a211 */ /* 0x080fe200018f14e3 */
[----:B------:R2:W-:Y:S01]  /*112d0*/  @!P4 ST.E.64 desc[UR36][R6.64], R124 ;  /* 0x0000007c0600c985 */ /* 0x0005e2000c101b24 */
[-C--:B-1----:R-:W-:Y:S02]  /*112e0*/  @!P0 LEA R12, P4, R212, R4.reuse, 0x2 ;  /* 0x00000004d40c8211 */ /* 0x082fe400078810ff */
[----:B------:R-:W-:Y:S01]  /*112f0*/  @!P5 LEA R14, P3, R211, R4, 0x2 ;  /* 0x00000004d30ed211 */ /* 0x000fe200078610ff */
[----:B------:R2:W-:Y:S01]  /*11300*/  @!P2 ST.E.64 desc[UR36][R8.64], R126 ;  /* 0x0000007e0800a985 */ /* 0x0005e2000c101b24 */
[----:B------:R-:W-:-:S02]  /*11310*/  @!P1 LEA.HI.X R11, R213, R5, R226, 0x2, P6 ;  /* 0x00000005d50b9211 */ /* 0x000fc400030f14e2 */
[-C--:B------:R-:W-:Y:S02]  /*11320*/  @!P0 LEA.HI.X R13, R212, R5.reuse, R225, 0x2, P4 ;  /* 0x00000005d40d8211 */ /* 0x080fe400020f14e1 */
[----:B------:R-:W-:Y:S01]  /*11330*/  @!P5 LEA.HI.X R15, R211, R5, R224, 0x2, P3 ;  /* 0x00000005d30fd211 */ /* 0x000fe200018f14e0 */
[----:B------:R2:W-:Y:S04]  /*11340*/  @!P1 ST.E.64 desc[UR36][R10.64], R128 ;  /* 0x000000800a009985 */ /* 0x0005e8000c101b24 */
[----:B------:R2:W-:Y:S01]  /*11350*/  @!P0 ST.E.64 desc[UR36][R12.64], R110 ;  /* 0x0000006e0c008985 */ /* 0x0005e2000c101b24 */
[----:B------:R-:W-:-:S03]  /*11360*/  ISETP.GE.AND P0, PT, R210, UR4, PT ;  /* 0x00000004d2007c0c */ /* 0x000fc6000bf06270 */
[----:B------:R2:W-:Y:S10]  /*11370*/  @!P5 ST.E.64 desc[UR36][R14.64], R114 ;  /* 0x000000720e00d985 */ /* 0x0005f4000c101b24 */
[----:B------:R-:W-:Y:S05]  /*11380*/  @P0 BRA `(.L_x_4582) ;  /* 0x0000000c00d40947 */ /* 0x000fea0003800000 */
[----:B--2---:R-:W-:-:S04]  /*11390*/  LEA R2, P0, R210, R4, 0x2 ;  /* 0x00000004d2027211 */ /* 0x004fc800078010ff */
[----:B------:R-:W-:-:S05]  /*113a0*/  LEA.HI.X R3, R210, R5, R223, 0x2, P0 ;  /* 0x00000005d2037211 */ /* 0x000fca00000f14df */
[----:B------:R0:W-:Y:S01]  /*113b0*/  ST.E.64 desc[UR36][R2.64], R118 ;  /* 0x0000007602007985 */ /* 0x0001e2000c101b24 */
[----:B------:R-:W-:Y:S05]  /*113c0*/  BRA `(.L_x_4582) ;  /* 0x0000000c00c47947 */ /* 0x000fea0003800000 */
.L_x_4573:
[----:B------:R-:W0:Y:S01]  /*113d0*/  LDC.64 R2, c[0x0][0xc00] ;  /* 0x00030000ff027b82 */ /* 0x000e220000000a00 */
[----:B------:R-:W-:Y:S01]  /*113e0*/  R2UR UR11, R220 ;  /* 0x00000000dc0b72ca */ /* 0x000fe200000e0000 */
[----:B------:R-:W-:Y:S01]  /*113f0*/  ULDC.64 UR8, c[0x0][0xc00] ;  /* 0x0003000000087ab9 */ /* 0x000fe20000000a00 */
[----:B------:R-:W-:Y:S01]  /*11400*/  IMAD.MOV.U32 R7, RZ, RZ, RZ ;  /* 0x000000ffff077224 */ /* 0x000fe200078e00ff */
[----:B------:R-:W-:-:S04]  /*11410*/  R2UR UR10, R195 ;  /* 0x00000000c30a72ca */ /* 0x000fc800000e0000 */
[----:B------:R-:W1:Y:S06]  /*11420*/  LDC.64 R4, c[0x0][0xc08] ;  /* 0x00030200ff047b82 */ /* 0x000e6c0000000a00 */
[----:B------:R-:W-:Y:S01]  /*11430*/  UIMAD.WIDE UR8, UR11, 0x4, UR8 ;  /* 0x000000040b0878a5 */ /* 0x000fe2000f8e0208 */
[----:B0-----:R-:W-:-:S05]  /*11440*/  ISETP.NE.U32.AND P0, PT, R2, RZ, PT ;  /* 0x000000ff0200720c */ /* 0x001fca0003f05070 */
[----:B------:R-:W-:Y:S01]  /*11450*/  IMAD.U32 R2, RZ, RZ, UR8 ;  /* 0x00000008ff027e24 */ /* 0x000fe2000f8e00ff */
[----:B------:R-:W-:Y:S01]  /*11460*/  R2UR UR4, R3 ;  /* 0x00000000030472ca */ /* 0x000fe200000e0000 */
[----:B------:R-:W-:Y:S01]  /*11470*/  IMAD.U32 R3, RZ, RZ, UR9 ;  /* 0x00000009ff037e24 */ /* 0x000fe2000f8e00ff */
[----:B-1----:R-:W-:-:S05]  /*11480*/  ISETP.NE.U32.AND P1, PT, R4, RZ, PT ;  /* 0x000000ff0400720c */ /* 0x002fca0003f25070 */
[----:B------:R-:W-:-:S06]  /*11490*/  VOTEU.ANY UP0, P0 ;  /* 0x00000000003f7886 */ /* 0x000fcc0000000100 */
[----:B------:R-:W-:Y:S01]  /*114a0*/  UISETP.NE.AND.EX UP0, UPT, UR4, URZ, UPT, UP0 ;  /* 0x0000003f0400728c */ /* 0x000fe2000bf05300 */
[----:B------:R-:W-:Y:S01]  /*114b0*/  R2UR UR4, R5 ;  /* 0x00000000050472ca */ /* 0x000fe200000e0000 */
[----:B------:R-:W-:-:S04]  /*114c0*/  VOTEU.ANY UP1, P1 ;  /* 0x00000000003f7886 */ /* 0x000fc80000820100 */
[----:B------:R-:W-:-:S08]  /*114d0*/  PLOP3.LUT P0, PT, PT, PT, UP0, 0x80, 0x0 ;  /* 0x000000000000781c */ /* 0x000fd00003f0f008 */
[----:B------:R-:W-:-:S06]  /*114e0*/  UISETP.NE.AND.EX UP1, UPT, UR4, URZ, UPT, UP1 ;  /* 0x0000003f0400728c */ /* 0x000fcc000bf25310 */
[----:B------:R-:W-:Y:S01]  /*114f0*/  PLOP3.LUT P1, PT, PT, PT, UP1, 0x80, 0x0 ;  /* 0x000000000000781c */ /* 0x000fe20003f2f018 */
[----:B------:R0:W5:Y:S01]  /*11500*/  @P0 LDG.E R7, desc[UR36][R2.64] ;  /* 0x0000002402070981 */ /* 0x000162000c1e1900 */
[----:B------:R-:W-:Y:S02]  /*11510*/  ULDC UR4, c[0x0][0xa88] ;  /* 0x0002a20000047ab9 */ /* 0x000fe40000000800 */
[----:B------:R-:W-:Y:S01]  /*11520*/  IMAD.U32 R0, RZ, RZ, UR4 ;  /* 0x00000004ff007e24 */ /* 0x000fe2000f8e00ff */
[----:B------:R-:W-:Y:S02]  /*11530*/  @UP1 ULDC.64 UR8, c[0x0][0xc08] ;  /* 0x0003020000081ab9 */ /* 0x000fe40000000a00 */
[----:B------:R-:W-:-:S06]  /*11540*/  @UP1 UIMAD.WIDE UR8, UR11, 0x4, UR8 ;  /* 0x000000040b0818a5 */ /* 0x000fcc000f8e0208 */
[----:B------:R-:W-:Y:S02]  /*11550*/  IMAD.U32 R4, RZ, RZ, UR8 ;  /* 0x00000008ff047e24 */ /* 0x000fe4000f8e00ff */
[----:B------:R-:W-:-:S05]  /*11560*/  IMAD.U32 R5, RZ, RZ, UR9 ;  /* 0x00000009ff057e24 */ /* 0x000fca000f8e00ff */
[----:B------:R0:W5:Y:S01]  /*11570*/  @P1 LDG.E R0, desc[UR36][R4.64] ;  /* 0x0000002404001981 */ /* 0x000162000c1e1900 */
[----:B------:R-:W-:-:S11]  /*11580*/  UISETP.NE.AND UP1, UPT, UR10, URZ, UPT ;  /* 0x0000003f0a00728c */ /* 0x000fd6000bf25270 */
[----:B------:R-:W-:Y:S02]  /*11590*/  @!UP1 ULDC UR10, c[0x0][0xad4] ;  /* 0x0002b500000a9ab9 */ /* 0x000fe40000000800 */
[----:B------:R-:W-:Y:S01]  /*115a0*/  IMAD.U32 R195, RZ, RZ, UR10 ;  /* 0x0000000affc37e24 */ /* 0x000fe2000f8e00ff */
[----:B0-----:R-:W-:Y:S06]  /*115b0*/  @P1 BRA `(.L_x_4585) ;  /* 0x0000000000101947 */ /* 0x001fec0003800000 */
[----:B------:R-:W-:Y:S05]  /*115c0*/  @!P0 BRA `(.L_x_4585) ;  /* 0x00000000000c8947 */ /* 0x000fea0003800000 */
[----:B------:R-:W2:Y:S04]  /*115d0*/  LDG.E R5, desc[UR36][R2.64] ;  /* 0x0000002402057981 */ /* 0x000ea8000c1e1900 */
[----:B-----5:R-:W2:Y:S02]  /*115e0*/  LDG.E R0, desc[UR36][R2.64+0x4] ;  /* 0x0000042402007981 */ /* 0x020ea4000c1e1900 */
[----:B--2---:R-:W-:-:S07]  /*115f0*/  IMAD.IADD R0, R0, 0x1, -R5 ;  /* 0x0000000100007824 */ /* 0x004fce00078e0a05 */
.L_x_4585:
[----:B------:R-:W0:Y:S01]  /*11600*/  S2R R2, SR_TID.X ;  /* 0x0000000000027919 */ /* 0x000e220000002100 */
[----:B------:R-:W-:Y:S01]  /*11610*/  R2UR UR4, R220 ;  /* 0x00000000dc0472ca */ /* 0x000fe200000e0000 */
[----:B------:R-:W-:Y:S01]  /*11620*/  BSSY B1, `(.L_x_4586) ;  /* 0x0000043000017945 */ /* 0x000fe20003800000 */
[----:B-----5:R-:W-:-:S11]  /*11630*/  R2UR UR20, R7 ;  /* 0x00000000071472ca */ /* 0x020fd600000e0000 */
[----:B------:R-:W-:Y:S02]  /*11640*/  USHF.R.S32.HI UR8, URZ, 0x1f, UR4 ;  /* 0x0000001f3f087899 */ /* 0x000fe40008011404 */
[----:B------:R-:W-:Y:S02]  /*11650*/  USEL UR4, UR4, URZ, !UP0 ;  /* 0x0000003f04047287 */ /* 0x000fe4000c000000 */
[----:B------:R-:W-:Y:S02]  /*11660*/  USEL UR8, UR8, URZ, !UP0 ;  /* 0x0000003f08087287 */ /* 0x000fe4000c000000 */
[----:B------:R-:W-:Y:S01]  /*11670*/  USHF.R.S32.HI UR20, URZ, 0x1f, UR20 ;  /* 0x0000001f3f147899 */ /* 0x000fe20008011414 */
[----:B0-----:R-:W-:-:S05]  /*11680*/  VIADD R2, R2, 0xffffff80 ;  /* 0xffffff8002027836 */ /* 0x001fca0000000000 */
[----:B------:R-:W-:-:S13]  /*11690*/  ISETP.GT.AND P0, PT, R2, 0x7f, PT ;  /* 0x0000007f0200780c */ /* 0x000fda0003f04270 */
[----:B------:R-:W-:Y:S05]  /*116a0*/  @P0 BRA `(.L_x_4587) ;  /* 0x0000000000e80947 */ /* 0x000fea0003800000 */
[----:B------:R-:W0:Y:S01]  /*116b0*/  S2R R6, SR_TID.X ;  /* 0x0000000000067919 */ /* 0x000e220000002100 */
[----:B------:R-:W1:Y:S01]  /*116c0*/  LDC R9, c[0x0][0xbe8] ;  /* 0x0002fa00ff097b82 */ /* 0x000e620000000800 */
[----:B------:R-:W-:-:S13]  /*116d0*/  R2UR UR9, R23 ;  /* 0x00000000170972ca */ /* 0x000fda00000e0000 */
[----:B------:R-:W-:Y:S02]  /*116e0*/  IMAD.U32 R3, RZ, RZ, UR9 ;  /* 0x00000009ff037e24 */ /* 0x000fe4000f8e00ff */
[----:B-1----:R-:W-:-:S03]  /*116f0*/  IMAD R2, R0, R9, RZ ;  /* 0x0000000900027224 */ /* 0x002fc600078e02ff */
[----:B0-----:R-:W-:-:S04]  /*11700*/  IADD3 R6, R3, -0x80, R6 ;  /* 0xffffff8003067810 */ /* 0x001fc80007ffe006 */
        /* <DEDUP_REMOVED lines=15> */
[----:B------:R-:W-:Y:S02]  /*11800*/  UIMAD.WIDE.U32 UR16, UR10, UR19, URZ ;  /* 0x000000130a1072a5 */ /* 0x000fe4000f8e003f */
[----:B------:R-:W-:Y:S01]  /*11810*/  UIMAD UR19, UR11, UR19, URZ ;  /* 0x000000130b1372a4 */ /* 0x000fe2000f8e023f */
[----:B0-----:R-:W-:Y:S01]  /*11820*/  @P0 IMAD.HI.U32 R5, R6, R5, RZ ;  /* 0x0000000506050227 */ /* 0x001fe200078e00ff */
[----:B------:R-:W-:Y:S02]  /*11830*/  UIMAD UR13, UR13, UR4, URZ ;  /* 0x000000040d0d72a4 */ /* 0x000fe4000f8e023f */
[----:B------:R-:W-:Y:S01]  /*11840*/  UIMAD.WIDE.U32 UR10, UR12, UR4, URZ ;  /* 0x000000040c0a72a5 */ /* 0x000fe2000f8e003f */
[----:B------:R-:W-:Y:S01]  /*11850*/  IMAD.U32 R2, RZ, RZ, UR16 ;  /* 0x00000010ff027e24 */ /* 0x000fe2000f8e00ff */
[----:B------:R-:W-:-:S02]  /*11860*/  UIADD3 UR19, UR17, UR19, URZ ;  /* 0x0000001311137290 */ /* 0x000fc4000fffe03f */
[----:B------:R-:W-:Y:S01]  /*11870*/  IMAD.U32 R3, RZ, RZ, UR17 ;  /* 0x00000011ff037e24 */ /* 0x000fe2000f8e00ff */
[----:B------:R-:W-:Y:S01]  /*11880*/  UIMAD UR13, UR12, UR8, UR13 ;  /* 0x000000080c0d72a4 */ /* 0x000fe2000f8e020d */
[----:B-1----:R-:W-:Y:S01]  /*11890*/  @P0 SHF.R.U32.HI R4, RZ, R8, R5 ;  /* 0x00000008ff040219 */ /* 0x002fe20000011605 */
[----:B------:R-:W-:Y:S01]  /*118a0*/  ULDC.64 UR14, c[0x0][UR18+0x228] ;  /* 0x00008a00120e7abb */ /* 0x000fe20008000a00 */
[----:B------:R-:W-:Y:S01]  /*118b0*/  IADD3 R3, P0, P1, R2, UR10, R7 ;  /* 0x0000000a02037c10 */ /* 0x000fe2000f91e007 */
[----:B------:R-:W-:Y:S01]  /*118c0*/  UIADD3 UR13, UR11, UR13, URZ ;  /* 0x0000000d0b0d7290 */ /* 0x000fe2000fffe03f */
[----:B------:R-:W-:Y:S01]  /*118d0*/  IMAD.U32 R2, RZ, RZ, UR20 ;  /* 0x00000014ff027e24 */ /* 0x000fe2000f8e00ff */
[----:B------:R-:W-:Y:S01]  /*118e0*/  UIMAD.WIDE.U32 UR16, UR14, UR9, URZ ;  /* 0x000000090e1072a5 */ /* 0x000fe2000f8e003f */
[----:B------:R-:W-:Y:S01]  /*118f0*/  IMAD.MOV R5, RZ, RZ, -R4 ;  /* 0x000000ffff057224 */ /* 0x000fe200078e0a04 */
[----:B------:R-:W-:Y:S01]  /*11900*/  UIMAD UR9, UR15, UR9, URZ ;  /* 0x000000090f0972a4 */ /* 0x000fe2000f8e023f */
[----:B------:R-:W-:Y:S01]  /*11910*/  IMAD.U32 R11, RZ, RZ, UR19 ;  /* 0x00000013ff0b7e24 */ /* 0x000fe2000f8e00ff */
[----:B------:R-:W-:Y:S01]  /*11920*/  ULDC.64 UR10, c[0x0][UR18+0x210] ;  /* 0x00008400120a7abb */ /* 0x000fe20008000a00 */
[----:B------:R-:W-:Y:S01]  /*11930*/  IMAD R5, R9, R5, R6 ;  /* 0x0000000509057224 */ /* 0x000fe200078e0206 */
[----:B------:R-:W-:-:S02]  /*11940*/  UIADD3 UR9, UR17, UR9, URZ ;  /* 0x0000000911097290 */ /* 0x000fc4000fffe03f */
[----:B------:R-:W-:Y:S01]  /*11950*/  IADD3.X R6, R11, UR13, R2, P0, P1 ;  /* 0x0000000d0b067c10 */ /* 0x000fe200087e2402 */
[----:B------:R-:W-:Y:S01]  /*11960*/  IMAD R9, R5, UR11, RZ ;  /* 0x0000000b05097c24 */ /* 0x000fe2000f8e02ff */
[----:B------:R-:W-:Y:S01]  /*11970*/  IADD3 R2, P0, P1, R4, UR16, R3 ;  /* 0x0000001004027c10 */ /* 0x000fe2000f91e003 */
[----:B------:R-:W-:Y:S01]  /*11980*/  ULDC.64 UR12, c[0x0][0xba8] ;  /* 0x0002ea00000c7ab9 */ /* 0x000fe20000000a00 */
[----:B------:R-:W-:Y:S01]  /*11990*/  SHF.R.S32.HI R3, RZ, 0x1f, R4 ;  /* 0x0000001fff037819 */ /* 0x000fe20000011404 */
[----:B------:R-:W-:Y:S01]  /*119a0*/  @!UP0 ULDC UR12, c[0x0][0xb50] ;  /* 0x0002d400000c8ab9 */ /* 0x000fe20000000800 */
[----:B------:R-:W-:Y:S01]  /*119b0*/  SHF.R.S32.HI R4, RZ, 0x1f, R5 ;  /* 0x0000001fff047819 */ /* 0x000fe20000011405 */
[----:B------:R-:W-:Y:S01]  /*119c0*/  @!UP0 ULDC UR13, c[0x0][0xb54] ;  /* 0x0002d500000d8ab9 */ /* 0x000fe20000000800 */
[----:B------:R-:W-:-:S03]  /*119d0*/  IADD3.X R3, R3, UR9, R6, P0, P1 ;  /* 0x0000000903037c10 */ /* 0x000fc600087e2406 */
[----:B------:R-:W-:Y:S02]  /*119e0*/  IMAD R9, R4, UR10, R9 ;  /* 0x0000000a04097c24 */ /* 0x000fe4000f8e0209 */
[----:B------:R-:W-:-:S04]  /*119f0*/  IMAD.WIDE.U32 R2, R5, UR10, R2 ;  /* 0x0000000a05027c25 */ /* 0x000fc8000f8e0002 */
[----:B------:R-:W-:Y:S01]  /*11a00*/  IMAD.IADD R3, R3, 0x1, R9 ;  /* 0x0000000103037824 */ /* 0x000fe200078e0209 */
[----:B------:R-:W-:-:S04]  /*11a10*/  LEA R4, P0, R2, UR12, 0x2 ;  /* 0x0000000c02047c11 */ /* 0x000fc8000f8010ff */
[----:B------:R-:W-:Y:S01]  /*11a20*/  LEA.HI.X R5, R2, UR13, R3, 0x2, P0 ;  /* 0x0000000d02057c11 */ /* 0x000fe200080f1403 */
[----:B------:R-:W-:-:S05]  /*11a30*/  IMAD.MOV.U32 R3, RZ, RZ, -0x800000 ;  /* 0xff800000ff037424 */ /* 0x000fca00078e00ff */
[----:B------:R0:W-:Y:S03]  /*11a40*/  STG.E desc[UR36][R4.64], R3 ;  /* 0x0000000304007986 */ /* 0x0001e6000c101924 */
.L_x_4587:
[----:B------:R-:W-:Y:S05]  /*11a50*/  BSYNC B1 ;  /* 0x0000000000017941 */ /* 0x000fea0003800000 */
.L_x_4586:
[----:B------:R-:W-:-:S13]  /*11a60*/  R2UR UR9, R195 ;  /* 0x00000000c30972ca */ /* 0x000fda00000e0000 */
[----:B------:R-:W-:-:S06]  /*11a70*/  UISETP.GT.AND UP0, UPT, UR9, 0x1, UPT ;  /* 0x000000010900788c */ /* 0x000fcc000bf04270 */
[----:B------:R-:W-:-:S13]  /*11a80*/  PLOP3.LUT P0, PT, PT, PT, UP0, 0x80, 0x0 ;  /* 0x000000000000781c */ /* 0x000fda0003f0f008 */
[----:B------:R-:W-:Y:S05]  /*11a90*/  @P0 BRA `(.L_x_4582) ;  /* 0x0000000800100947 */ /* 0x000fea0003800000 */
[----:B------:R-:W1:Y:S01]  /*11aa0*/  LDC R11, c[0x0][0xbe8] ;  /* 0x0002fa00ff0b7b82 */ /* 0x000e620000000800 */
[C---:B------:R-:W-:Y:S01]  /*11ab0*/  R2UR UR10, R7.reuse ;  /* 0x00000000070a72ca */ /* 0x040fe200000e0000 */
[----:B------:R-:W-:Y:S01]  /*11ac0*/  ULDC.64 UR12, c[0x0][0xaa0] ;  /* 0x0002a800000c7ab9 */ /* 0x000fe20000000a00 */
[----:B------:R-:W-:Y:S01]  /*11ad0*/  R2UR UR14, R7 ;  /* 0x00000000070e72ca */ /* 0x000fe200000e0000 */
[----:B------:R-:W-:Y:S01]  /*11ae0*/  UIMAD UR9, UR20, UR12, URZ ;  /* 0x0000000c140972a4 */ /* 0x000fe2000f8e023f */
[----:B------:R-:W-:Y:S01]  /*11af0*/  R2UR UR16, R209 ;  /* 0x00000000d11072ca */ /* 0x000fe200000e0000 */
[----:B------:R-:W-:Y:S01]  /*11b00*/  IMAD R2, R194, 0x20, R219 ;  /* 0x00000020c2027824 */ /* 0x000fe200078e02db */
[----:B------:R-:W-:Y:S01]  /*11b10*/  R2UR UR15, R23 ;  /* 0x00000000170f72ca */ /* 0x000fe200000e0000 */
[----:B------:R-:W-:Y:S06]  /*11b20*/  BSSY B1, `(.L_x_4588) ;  /* 0x0000045000017945 */ /* 0x000fec0003800000 */
[----:B------:R-:W-:-:S02]  /*11b30*/  UIMAD.WIDE.U32 UR10, UR10, UR12, URZ ;  /* 0x0000000c0a0a72a5 */ /* 0x000fc4000f8e003f */
[----:B------:R-:W-:-:S03]  /*11b40*/  UIMAD UR9, UR14, UR13, UR9 ;  /* 0x0000000d0e0972a4 */ /* 0x000fc6000f8e0209 */
[----:B------:R-:W-:Y:S01]  /*11b50*/  ULDC.64 UR12, c[0x0][0xae8] ;  /* 0x0002ba00000c7ab9 */ /* 0x000fe20000000a00 */
[----:B------:R-:W-:Y:S01]  /*11b60*/  UIADD3 UR11, UR11, UR9, URZ ;  /* 0x000000090b0b7290 */ /* 0x000fe2000fffe03f */
[----:B------:R-:W-:Y:S02]  /*11b70*/  VIADD R6, R2, UR15 ;  /* 0x0000000f02067c36 */ /* 0x000fe40008000000 */
[----:B------:R-:W-:Y:S01]  /*11b80*/  VIADD R8, R219, UR15 ;  /* 0x0000000fdb087c36 */ /* 0x000fe20008000000 */
[----:B-1----:R-:W-:Y:S01]  /*11b90*/  ISETP.NE.AND P0, PT, R11, 0x1, PT ;  /* 0x000000010b00780c */ /* 0x002fe20003f05270 */
[----:B------:R-:W-:Y:S01]  /*11ba0*/  UIMAD.WIDE.U32 UR10, UR16, UR12, UR10 ;  /* 0x0000000c100a72a5 */ /* 0x000fe2000f8e000a */
[----:B0-----:R-:W-:-:S03]  /*11bb0*/  IMAD.MOV.U32 R5, RZ, RZ, R6 ;  /* 0x000000ffff057224 */ /* 0x001fc600078e0006 */
[----:B------:R-:W-:-:S03]  /*11bc0*/  UIMAD UR9, UR16, UR13, UR11 ;  /* 0x0000000d100972a4 */ /* 0x000fc6000f8e020b */
[----:B------:R-:W-:Y:S02]  /*11bd0*/  ULDC.64 UR12, c[0x0][0xaf0] ;  /* 0x0002bc00000c7ab9 */ /* 0x000fe40000000a00 */
[----:B------:R-:W-:-:S03]  /*11be0*/  UIMAD UR8, UR8, UR12, URZ ;  /* 0x0000000c080872a4 */ /* 0x000fc6000f8e023f */
[----:B------:R-:W0:Y:S01]  /*11bf0*/  @P0 LDC R3, c[0x0][0xbec] ;  /* 0x0002fb00ff030b82 */ /* 0x000e220000000800 */
[----:B------:R-:W-:-:S03]  /*11c00*/  UIMAD UR11, UR4, UR13, UR8 ;  /* 0x0000000d040b72a4 */ /* 0x000fc6000f8e0208 */
[----:B------:R-:W-:Y:S02]  /*11c10*/  UMOV UR8, UR10 ;  /* 0x0000000a00087c82 */ /* 0x000fe40008000000 */
[----:B------:R-:W-:Y:S02]  /*11c20*/  UIMAD.WIDE.U32 UR8, UR4, UR12, UR8 ;  /* 0x0000000c040872a5 */ /* 0x000fe4000f8e0008 */
[----:B------:R-:W1:Y:S02]  /*11c30*/  @P0 LDC R7, c[0x0][0xbf0] ;  /* 0x0002fc00ff070b82 */ /* 0x000e640000000800 */
[----:B------:R-:W-:-:S03]  /*11c40*/  UIADD3 UR4, UR9, UR11, URZ ;  /* 0x0000000b09047290 */ /* 0x000fc6000fffe03f */
[----:B------:R-:W-:Y:S01]  /*11c50*/  ULDC.64 UR10, c[0x0][0xae0] ;  /* 0x0002b800000a7ab9 */ /* 0x000fe20000000a00 */
        /* <DEDUP_REMOVED lines=15> */
[----:B------:R-:W-:Y:S02]  /*11d50*/  IMAD R11, R0, R11, RZ ;  /* 0x0000000b000b7224 */ /* 0x000fe400078e02ff */
        /* <DEDUP_REMOVED lines=33> */
.L_x_4589:
[----:B------:R-:W-:Y:S05]  /*11f70*/  BSYNC B1 ;  /* 0x0000000000017941 */ /* 0x000fea0003800000 */
.L_x_4588:
        /* <DEDUP_REMOVED lines=17> */
.L_x_4591:
[----:B------:R-:W-:Y:S05]  /*12090*/  BSYNC B1 ;  /* 0x0000000000017941 */ /* 0x000fea0003800000 */
.L_x_4590:
        /* <DEDUP_REMOVED lines=17> */
.L_x_4593:
[----:B------:R-:W-:Y:S05]  /*121b0*/  BSYNC B1 ;  /* 0x0000000000017941 */ /* 0x000fea0003800000 */
.L_x_4592:
        /* <DEDUP_REMOVED lines=18> */
.L_x_4582:
[----:B------:R-:W-:Y:S05]  /*122e0*/  BSYNC B0 ;  /* 0x0000000000007941 */ /* 0x000fea0003800000 */
.L_x_4572:
[----:B------:R-:W-:Y:S02]  /*122f0*/  ULDC UR4, c[0x0][0xc3c] ;  /* 0x00030f0000047ab9 */ /* 0x000fe40000000800 */
[----:B------:R-:W-:-:S06]  /*12300*/  UISETP.GE.AND UP0, UPT, UR7, UR4, UPT ;  /* 0x000000040700728c */ /* 0x000fcc000bf06270 */
[----:B------:R-:W-:-:S13]  /*12310*/  PLOP3.LUT P0, PT, PT, PT, UP0, 0x80, 0x0 ;  /* 0x000000000000781c */ /* 0x000fda0003f0f008 */
[----:B------:R-:W-:Y:S05]  /*12320*/  @!P0 BRA `(.L_x_4594) ;  /* 0xfffffeec00048947 */ /* 0x000fea000383ffff */
[----:B------:R-:W-:Y:S05]  /*12330*/  EXIT ;  /* 0x000000000000794d */ /* 0x000fea0003800000 */
.L_x_4481:
        /* <DEDUP_REMOVED lines=16> */
.L_x_4595:
        /* <DEDUP_REMOVED lines=43> */
.L_x_4599:
        /* <DEDUP_REMOVED lines=35> */
.L_x_4597:
        /* <DEDUP_REMOVED lines=13> */
.L_x_4600:
        /* <DEDUP_REMOVED lines=62> */
.L_x_4601:
        /* <DEDUP_REMOVED lines=61> */
.L_x_4602:
[----:B------:R-:W-:-:S05]  /*131a0*/  LOP3.LUT R25, RZ, R2, RZ, 0x33, !PT ;  /* 0x00000002ff197212 */ /* 0x000fca00078e33ff */
[----:B------:R-:W-:Y:S01]  /*131b0*/  IMAD.IADD R25, R6, 0x1, R25 ;  /* 0x0000000106197824 */ /* 0x000fe200078e0219 */
[----:B------:R-:W-:Y:S06]  /*131c0*/  BRA `(.L_x_4603) ;  /* 0x0000000000147947 */ /* 0x000fec0003800000 */
.L_x_4598:
[----:B------:R-:W-:Y:S01]  /*131d0*/  ULDC UR4, c[0x0][0xc3c] ;  /* 0x00030f0000047ab9 */ /* 0x000fe20000000800 */
[----:B------:R-:W-:Y:S02]  /*131e0*/  IMAD.MOV.U32 R25, RZ, RZ, RZ ;  /* 0x000000ffff197224 */ /* 0x000fe400078e00ff */
[----:B------:R-:W-:Y:S02]  /*131f0*/  IMAD.U32 R24, RZ, RZ, UR6 ;  /* 0x00000006ff187e24 */ /* 0x000fe4000f8e00ff */
[----:B------:R-:W-:Y:S02]  /*13200*/  IMAD.MOV.U32 R26, RZ, RZ, RZ ;  /* 0x000000ffff1a7224 */ /* 0x000fe400078e00ff */
[----:B------:R-:W-:-:S07]  /*13210*/  IMAD.U32 R27, RZ, RZ, UR4 ;  /* 0x00000004ff1b7e24 */ /* 0x000fce000f8e00ff */
.L_x_4603:
[----:B------:R-:W-:-:S13]  /*13220*/  ISETP.NE.AND P0, PT, R7, RZ, PT ;  /* 0x000000ff0700720c */ /* 0x000fda0003f05270 */
[----:B------:R-:W0:Y:S01]  /*13230*/  @!P0 S2R R3, SR_CgaCtaId ;  /* 0x0000000000038919 */ /* 0x000e220000008800 */
[----:B------:R-:W-:-:S04]  /*13240*/  @!P0 MOV R2, 0x400 ;  /* 0x0000040000028802 */ /* 0x000fc80000000f00 */
[----:B0-----:R-:W-:-:S05]  /*13250*/  @!P0 LEA R2, R3, R2, 0x18 ;  /* 0x0000000203028211 */ /* 0x001fca00078ec0ff */
[----:B------:R0:W-:Y:S01]  /*13260*/  @!P0 STS.128 [R2+0x308d0], R24 ;  /* 0x0308d01802008388 */ /* 0x0001e20000000c00 */
[----:B------:R-:W-:Y:S06]  /*13270*/  BAR.ARV 0x5, 0x180 ;  /* 0x0146000000007b1d */ /* 0x000fec0000002000 */
.L_x_4596:
        /* <DEDUP_REMOVED lines=30> */
.L_x_4677:
        /* <DEDUP_REMOVED lines=36> */
[----:B------:R-:W2:Y:S04]  /*136a0*/  LDG.E R0, desc[UR36][R2.64] ;  /* 0x0000002402007981 */ /* 0x000ea8000c1e1900 */
[----:B------:R-:W2:Y:S02]  /*136b0*/  LDG.E R29, desc[UR36][R2.64+0x4] ;  /* 0x00000424021d7981 */ /* 0x000ea4000c1e1900 */
[----:B--2---:R-:W-:-:S07]  /*136c0*/  IMAD.IADD R29, R29, 0x1, -R0 ;  /* 0x000000011d1d7824 */ /* 0x004fce00078e0a00 */
.L_x_4605:
        /* <DEDUP_REMOVED lines=8> */
.L_x_4606:
        /* <DEDUP_REMOVED lines=9> */
.L_x_4607:
[----:B------:R-:W1:Y:S01]  /*137e0*/  LDC R0, c[0x0][0x448] ;  /* 0x00011200ff007b82 */ /* 0x000e620000000800 */
[----:B------:R-:W-:Y:S01]  /*137f0*/  IMAD.SHL.U32 R25, R25, 0x80, RZ ;  /* 0x0000008019197824 */ /* 0x000fe200078e00ff */
[----:B------:R-:W-:Y:S01]  /*13800*/  LOP3.LUT R16, R16, 0xffffffbf, RZ, 0xc0, !PT ;  /* 0xffffffbf10107812 */ /* 0x000fe200078ec0ff */
[----:B-----5:R-:W-:-:S05]  /*13810*/  IMAD.IADD R37, R37, 0x1, -R19 ;  /* 0x0000000125257824 */ /* 0x020fca00078e0a13 */
[----:B0-----:R-:W0:Y:S01]  /*13820*/  LDC.64 R2, c[0x0][0x9e0] ;  /* 0x00027800ff027b82 */ /* 0x001e220000000a00 */
[----:B-1----:R-:W-:Y:S01]  /*13830*/  ISETP.NE.AND P2, PT, R0, 0x1, PT ;  /* 0x000000010000780c */ /* 0x002fe20003f45270 */
[----:B------:R-:W-:Y:S01]  /*13840*/  VIADD R0, R25, 0x7f ;  /* 0x0000007f19007836 */ /* 0x000fe20000000000 */
[----:B0-----:R-:W-:-:S11]  /*13850*/  ISETP.GE.AND P1, PT, R3, 0x1, PT ;  /* 0x000000010300780c */ /* 0x001fd60003f26270 */
[----:B------:R-:W0:Y:S01]  /*13860*/  @P2 LDC R5, c[0x0][0x44c] ;  /* 0x00011300ff052b82 */ /* 0x000e220000000800 */
[----:B------:R-:W-:-:S07]  /*13870*/  @P2 LOP3.LUT R16, R16, 0x40, RZ, 0xfc, !PT ;  /* 0x0000004010102812 */ /* 0x000fce00078efcff */
[----:B------:R-:W1:Y:S01]  /*13880*/  @P2 LDC R7, c[0x0][0x450] ;  /* 0x00011400ff072b82 */ /* 0x000e620000000800 */
[----:B0-----:R-:W-:Y:S01]  /*13890*/  @P2 IMAD.HI.U32 R4, R0, R5, RZ ;  /* 0x0000000500042227 */ /* 0x001fe200078e00ff */
[----:B------:R-:W-:-:S04]  /*138a0*/  IADD3 R5, R37, 0x1, -R29 ;  /* 0x0000000125057810 */ /* 0x000fc80007ffe81d */
[----:B-1----:R-:W-:-:S05]  /*138b0*/  @P2 SHF.R.U32.HI R0, RZ, R7, R4 ;  /* 0x00000007ff002219 */ /* 0x002fca0000011604 */
[----:B------:R-:W-:-:S04]  /*138c0*/  IMAD.IADD R7, R5, 0x1, R0 ;  /* 0x0000000105077824 */ /* 0x000fc800078e0200 */
        /* <DEDUP_REMOVED lines=13> */
.L_x_4610:
[----:B------:R-:W-:-:S13]  /*139a0*/  ISETP.NE.AND P0, PT, R3, 0x1, PT ;  /* 0x000000010300780c */ /* 0x000fda0003f05270 */
[----:B------:R-:W0:Y:S02]  /*139b0*/  @P0 LDC.64 R4, c[0x0][0x9e8] ;  /* 0x00027a00ff040b82 */ /* 0x000e240000000a00 */
[----:B0-----:R-:W-:-:S05]  /*139c0*/  @P0 IMAD.HI.U32 R4, R0, R4, RZ ;  /* 0x0000000400040227 */ /* 0x001fca00078e00ff */
[----:B------:R-:W-:-:S07]  /*139d0*/  @P0 SHF.R.U32.HI R0, RZ, R5, R4 ;  /* 0x00000005ff000219 */ /* 0x000fce0000011604 */
.L_x_4611:
[----:B------:R-:W-:Y:S05]  /*139e0*/  BSYNC B0 ;  /* 0x0000000000007941 */ /* 0x000fea0003800000 */
.L_x_4609:
[----:B------:R-:W-:-:S05]  /*139f0*/  IMAD R5, R0, R3, R3 ;  /* 0x0000000300057224 */ /* 0x000fca00078e0203 */
[----:B------:R-:W-:-:S07]  /*13a00*/  VIMNMX R2, R2, R5, PT ;  /* 0x0000000502027248 */ /* 0x000fce0003fe0100 */
.L_x_4608:
[----:B------:R-:W0:Y:S01]  /*13a10*/  @P2 LDC R0, c[0x0][0x44c] ;  /* 0x00011300ff002b82 */ /* 0x000e220000000800 */
[----:B------:R-:W-:Y:S01]  /*13a20*/  VIADD R2, R2, 0x5f ;  /* 0x0000005f02027836 */ /* 0x000fe20000000000 */
[----:B------:R-:W-:Y:S01]  /*13a30*/  ULDC UR4, c[0x0][0x9dc] ;  /* 0x0002770000047ab9 */ /* 0x000fe20000000800 */
[----:B------:R-:W-:Y:S02]  /*13a40*/  IMAD.MOV.U32 R4, RZ, RZ, R25 ;  /* 0x000000ffff047224 */ /* 0x000fe400078e0019 */
[----:B------:R-:W-:-:S03]  /*13a50*/  IMAD.HI R2, R2, 0x2aaaaaab, RZ ;  /* 0x2aaaaaab02027827 */ /* 0x000fc600078e02ff */
[----:B------:R-:W1:Y:S01]  /*13a60*/  @P2 LDC R5, c[0x0][0x450] ;  /* 0x00011400ff052b82 */ /* 0x000e620000000800 */
[----:B0-----:R-:W-:-:S05]  /*13a70*/  @P2 IMAD.HI.U32 R0, R25, R0, RZ ;  /* 0x0000000019002227 */ /* 0x001fca00078e00ff */
[----:B-1----:R-:W-:Y:S01]  /*13a80*/  @P2 SHF.R.U32.HI R4, RZ, R5, R0 ;  /* 0x00000005ff042219 */ /* 0x002fe20000011600 */
[----:B------:R-:W-:Y:S01]  /*13a90*/  VIADD R0, R37, 0x5f ;  /* 0x0000005f25007836 */ /* 0x000fe20000000000 */
[----:B------:R-:W-:Y:S02]  /*13aa0*/  SHF.R.U32.HI R5, RZ, 0x1f, R2 ;  /* 0x0000001fff057819 */ /* 0x000fe40000011602 */
[----:B------:R-:W-:Y:S01]  /*13ab0*/  IADD3 R4, R4, R37, -R29 ;  /* 0x0000002504047210 */ /* 0x000fe20007ffe81d */
[----:B------:R-:W-:Y:S01]  /*13ac0*/  IMAD.HI R0, R0, 0x2aaaaaab, RZ ;  /* 0x2aaaaaab00007827 */ /* 0x000fe200078e02ff */
[----:B------:R-:W-:-:S03]  /*13ad0*/  LEA.HI.SX32 R7, R2, R5, 0x1c ;  /* 0x0000000502077211 */ /* 0x000fc600078fe2ff */
[----:B------:R-:W-:Y:S01]  /*13ae0*/  VIADD R2, R4, -UR4 ;  /* 0x8000000404027c36 */ /* 0x000fe20008000000 */
[----:B------:R-:W-:-:S04]  /*13af0*/  SHF.R.U32.HI R5, RZ, 0x1f, R0 ;  /* 0x0000001fff057819 */ /* 0x000fc80000011600 */
[----:B------:R-:W-:-:S04]  /*13b00*/  LEA.HI.SX32 R0, R0, R5, 0x1c ;  /* 0x0000000500007211 */ /* 0x000fc800078fe2ff */
        /* <DEDUP_REMOVED lines=13> */
.L_x_4614:
[----:B------:R-:W-:-:S13]  /*13be0*/  ISETP.NE.AND P0, PT, R3, 0x1, PT ;  /* 0x000000010300780c */ /* 0x000fda0003f05270 */
[----:B------:R-:W0:Y:S02]  /*13bf0*/  @P0 LDC.64 R4, c[0x0][0x9e8] ;  /* 0x00027a00ff040b82 */ /* 0x000e240000000a00 */
[----:B0-----:R-:W-:-:S05]  /*13c00*/  @P0 IMAD.HI.U32 R4, R6, R4, RZ ;  /* 0x0000000406040227 */ /* 0x001fca00078e00ff */
[----:B------:R-:W-:-:S07]  /*13c10*/  @P0 SHF.R.U32.HI R6, RZ, R5, R4 ;  /* 0x00000005ff060219 */ /* 0x000fce0000011604 */
.L_x_4615:
[----:B------:R-:W-:Y:S05]  /*13c20*/  BSYNC B0 ;  /* 0x0000000000007941 */ /* 0x000fea0003800000 */
.L_x_4613:
[----:B------:R-:W-:-:S05]  /*13c30*/  IMAD R3, R6, R3, RZ ;  /* 0x0000000306037224 */ /* 0x000fca00078e02ff */
[----:B------:R-:W-:-:S07]  /*13c40*/  VIMNMX R2, R2, R3, !PT ;  /* 0x0000000302027248 */ /* 0x000fce0007fe0100 */
.L_x_4612:
[----:B------:R-:W-:Y:S01]  /*13c50*/  IMAD.HI R2, R2, 0x2aaaaaab, RZ ;  /* 0x2aaaaaab02027827 */ /* 0x000fe200078e02ff */
[----:B------:R-:W-:Y:S04]  /*13c60*/  BSSY B0, `(.L_x_4616) ;  /* 0x0000029000007945 */ /* 0x000fe80003800000 */
[----:B------:R-:W-:-:S04]  /*13c70*/  SHF.R.U32.HI R3, RZ, 0x1f, R2 ;  /* 0x0000001fff037819 */ /* 0x000fc80000011602 */
[----:B------:R-:W-:Y:S02]  /*13c80*/  LEA.HI.SX32 R3, R2, R3, 0x1c ;  /* 0x0000000302037211 */ /* 0x000fe400078fe2ff */
[----:B------:R-:W-:Y:S02]  /*13c90*/  LOP3.LUT R2, R26, 0xff000000, RZ, 0xc0, !PT ;  /* 0xff0000001a027812 */ /* 0x000fe400078ec0ff */
        /* <DEDUP_REMOVED lines=12> */
[-C--:B0-----:R-:W-:Y:S02]  /*13d60*/  IABS R6, R7.reuse ;  /* 0x0000000700067213 */ /* 0x081fe40000000000 */
        /* <DEDUP_REMOVED lines=24> */
.L_x_4617:
[----:B------:R-:W-:Y:S05]  /*13ef0*/  BSYNC B0 ;  /* 0x0000000000007941 */ /* 0x000fea0003800000 */
.L_x_4616:
[-C--:B------:R-:W-:Y:S01]  /*13f00*/  IMAD R2, R4, R3.reuse, R5 ;  /* 0x0000000304027224 */ /* 0x080fe200078e0205 */
        /* <DEDUP_REMOVED lines=23> */
.L_x_4619:
        /* <DEDUP_REMOVED lines=20> */
.L_x_4622:
[----:B------:R-:W-:Y:S05]  /*141c0*/  BSYNC B6 ;  /* 0x0000000000067941 */ /* 0x000fea0003800000 */
.L_x_4621:
        /* <DEDUP_REMOVED lines=20> */
.L_x_4625:
        /* <DEDUP_REMOVED lines=15> */
.L_x_4624:
[----:B------:R-:W-:Y:S05]  /*14400*/  BSYNC B6 ;  /* 0x0000000000067941 */ /* 0x000fea0003800000 */
.L_x_4623:
[----:B------:R-:W-:Y:S01]  /*14410*/  ULDC.64 UR4, c[0x0][0x9f8] ;  /* 0x00027e0000047ab9 */ /* 0x000fe20000000a00 */
[----:B------:R-:W-:Y:S01]  /*14420*/  IMAD.MOV.U32 R30, RZ, RZ, R27 ;  /* 0x000000ffff1e7224 */ /* 0x000fe200078e001b */
[----:B------:R-:W-:Y:S01]  /*14430*/  ISETP.NE.U32.AND P0, PT, RZ, UR4, PT ;  /* 0x00000004ff007c0c */ /* 0x000fe2000bf05070 */
[----:B------:R-:W0:Y:S01]  /*14440*/  S2R R18, SR_TID.X ;  /* 0x0000000000127919 */ /* 0x000e220000002100 */
[----:B------:R-:W1:Y:S01]  /*14450*/  LDC R8, c[0x0][0x430] ;  /* 0x00010c00ff087b82 */ /* 0x000e620000000800 */
[----:B------:R-:W-:Y:S01]  /*14460*/  VIADD R22, R22, 0xffffffff ;  /* 0xffffffff16167836 */ /* 0x000fe20000000000 */
[----:B------:R-:W-:Y:S01]  /*14470*/  ISETP.NE.AND.EX P0, PT, RZ, UR5, PT, P0 ;  /* 0x00000005ff007c0c */ /* 0x000fe2000bf05300 */
[----:B------:R-:W-:-:S12]  /*14480*/  ULDC UR4, c[0x0][0x2f4] ;  /* 0x0000bd0000047ab9 */ /* 0x000fd80000000800 */
[----:B------:R-:W2:Y:S02]  /*14490*/  @P0 LDC.64 R2, c[0x0][0x9f8] ;  /* 0x00027e00ff020b82 */ /* 0x000ea40000000a00 */
[----:B--2---:R-:W-:-:S05]  /*144a0*/  @P0 IMAD.WIDE R2, R27, 0x4, R2 ;  /* 0x000000041b020825 */ /* 0x004fca00078e0202 */
[----:B------:R2:W3:Y:S01]  /*144b0*/  @P0 LDG.E R30, desc[UR36][R2.64] ;  /* 0x00000024021e0981 */ /* 0x0004e2000c1e1900 */
[----:B0-----:R-:W-:Y:S02]  /*144c0*/  LOP3.LUT R18, R18, 0x7f, RZ, 0xc0, !PT ;  /* 0x0000007f12127812 */ /* 0x001fe400078ec0ff */
[----:B-1----:R-:W-:Y:S02]  /*144d0*/  ISETP.NE.AND P1, PT, R8, 0x1, PT ;  /* 0x000000010800780c */ /* 0x002fe40003f25270 */
[----:B------:R-:W-:Y:S02]  /*144e0*/  SHF.R.U32.HI R20, RZ, 0x3, R18 ;  /* 0x00000003ff147819 */ /* 0x000fe40000011612 */
[----:B------:R-:W0:Y:S01]  /*144f0*/  S2R R18, SR_TID.X ;  /* 0x0000000000127919 */ /* 0x000e220000002100 */
[----:B------:R-:W-:-:S08]  /*14500*/  LOP3.LUT R16, R16, 0xffffffdf, RZ, 0xc0, !PT ;  /* 0xffffffdf10107812 */ /* 0x000fd000078ec0ff */
[----:B------:R-:W1:Y:S01]  /*14510*/  @P1 LDC R0, c[0x0][0x434] ;  /* 0x00010d00ff001b82 */ /* 0x000e620000000800 */
[----:B------:R-:W-:Y:S02]  /*14520*/  ISETP.GE.AND P2, PT, R31, UR4, PT ;  /* 0x000000041f007c0c */ /* 0x000fe4000bf46270 */
[----:B------:R-:W-:-:S05]  /*14530*/  @P1 LOP3.LUT R16, R16, 0x20, RZ, 0xfc, !PT ;  /* 0x0000002010101812 */ /* 0x000fca00078efcff */
[----:B------:R-:W4:Y:S01]  /*14540*/  @P1 LDC R5, c[0x0][0x438] ;  /* 0x00010e00ff051b82 */ /* 0x000f220000000800 */
[----:B0-----:R-:W-:-:S05]  /*14550*/  IMAD.SHL.U32 R18, R18, 0x10, RZ ;  /* 0x0000001012127824 */ /* 0x001fca00078e00ff */
[----:B------:R-:W-:-:S05]  /*14560*/  LOP3.LUT R18, R20, 0x70, R18, 0xf8, !PT ;  /* 0x0000007014127812 */ /* 0x000fca00078ef812 */
[----:B------:R-:W-:-:S04]  /*14570*/  IMAD R4, R22, 0x60, R18 ;  /* 0x0000006016047824 */ /* 0x000fc800078e0212 */
[C---:B------:R-:W-:Y:S01]  /*14580*/  IMAD.IADD R7, R4.reuse, 0x1, R19 ;  /* 0x0000000104077824 */ /* 0x040fe200078e0213 */
[----:B------:R-:W-:-:S03]  /*14590*/  ISETP.GE.AND P0, PT, R4, R37, PT ;  /* 0x000000250400720c */ /* 0x000fc60003f06270 */
[----:B-1----:R-:W-:Y:S01]  /*145a0*/  @P1 IMAD.HI.U32 R0, R7, R0, RZ ;  /* 0x0000000007001227 */ /* 0x002fe200078e00ff */
[----:B------:R-:W-:-:S03]  /*145b0*/  ISETP.GT.U32.OR P0, PT, R18, 0x5f, P0 ;  /* 0x0000005f1200780c */ /* 0x000fc60000704470 */
[----:B------:R-:W-:Y:S01]  /*145c0*/  IMAD.MOV.U32 R6, RZ, RZ, R7 ;  /* 0x000000ffff067224 */ /* 0x000fe200078e0007 */
[----:B----4-:R-:W-:-:S05]  /*145d0*/  @P1 SHF.R.U32.HI R6, RZ, R5, R0 ;  /* 0x00000005ff061219 */ /* 0x010fca0000011600 */
[----:B------:R-:W-:-:S04]  /*145e0*/  IMAD.MOV R0, RZ, RZ, -R6 ;  /* 0x000000ffff007224 */ /* 0x000fc800078e0a06 */
[----:B--2---:R-:W0:Y:S01]  /*145f0*/  @!P0 LDC.64 R2, c[0x0][0x428] ;  /* 0x00010a00ff028b82 */ /* 0x004e220000000a00 */
[----:B------:R-:W-:Y:S01]  /*14600*/  IMAD R0, R8, R0, R7 ;  /* 0x0000000008007224 */ /* 0x000fe200078e0207 */
[----:B------:R-:W-:-:S06]  /*14610*/  @!P0 SHF.R.S32.HI R7, RZ, 0x1f, R6 ;  /* 0x0000001fff078819 */ /* 0x000fcc0000011406 */
[----:B------:R-:W1:Y:S01]  /*14620*/  @!P0 LDC.64 R4, c[0x0][0x418] ;  /* 0x00010600ff048b82 */ /* 0x000e620000000a00 */
[----:B------:R-:W-:-:S04]  /*14630*/  LOP3.LUT R16, R16, 0xfffffffb, RZ, 0xc0, !PT ;  /* 0xfffffffb10107812 */ /* 0x000fc800078ec0ff */
[----:B------:R-:W-:-:S04]  /*14640*/  @P2 LOP3.LUT R16, R16, 0x4, RZ, 0xfc, !PT ;  /* 0x0000000410102812 */ /* 0x000fc800078efcff */
[----:B------:R-:W-:Y:S01]  /*14650*/  LOP3.LUT R16, R16, 0xfffffffd, RZ, 0xc0, !PT ;  /* 0xfffffffd10107812 */ /* 0x000fe200078ec0ff */
[----:B------:R-:W-:Y:S01]  /*14660*/  UMOV UR5, 0xffffffff ;  /* 0xffffffff00057882 */ /* 0x000fe20000000000 */
[----:B------:R-:W-:Y:S02]  /*14670*/  LOP3.LUT R26, R26, 0xffff, RZ, 0xc0, !PT ;  /* 0x0000ffff1a1a7812 */ /* 0x000fe400078ec0ff */
[----:B---3--:R-:W-:Y:S01]  /*14680*/  SHF.R.S32.HI R8, RZ, 0x1f, R30 ;  /* 0x0000001fff087819 */ /* 0x008fe2000001141e */
[----:B0-----:R-:W-:-:S04]  /*14690*/  @!P0 IMAD.WIDE.U32 R6, R30, R2, R6 ;  /* 0x000000021e068225 */ /* 0x001fc800078e0006 */
[----:B------:R-:W-:Y:S01]  /*146a0*/  @!P0 IMAD R2, R8, R2, RZ ;  /* 0x0000000208028224 */ /* 0x000fe200078e02ff */
[----:B------:R0:W-:Y:S03]  /*146b0*/  STL [R1+0x8], R8 ;  /* 0x0000080801007387 */ /* 0x0001e60000100800 */
[----:B------:R-:W-:Y:S01]  /*146c0*/  @!P0 IMAD R3, R30, R3, R2 ;  /* 0x000000031e038224 */ /* 0x000fe200078e0202 */
[----:B-1----:R-:W-:Y:S01]  /*146d0*/  @!P0 LEA R2, P1, R6, R4, 0x2 ;  /* 0x0000000406028211 */ /* 0x002fe200078210ff */
[----:B------:R-:W-:Y:S02]  /*146e0*/  IMAD.MOV.U32 R4, RZ, RZ, RZ ;  /* 0x000000ffff047224 */ /* 0x000fe400078e00ff */
[----:B------:R-:W-:-:S05]  /*146f0*/  @!P0 IMAD.IADD R3, R7, 0x1, R3 ;  /* 0x0000000107038824 */ /* 0x000fca00078e0203 */
[----:B------:R-:W-:Y:S02]  /*14700*/  @!P0 LEA.HI.X R3, R6, R5, R3, 0x2, P1 ;  /* 0x0000000506038211 */ /* 0x000fe400008f1403 */
[----:B------:R-:W-:-:S03]  /*14710*/  ISETP.GE.AND P1, PT, R33, UR4, PT ;  /* 0x0000000421007c0c */ /* 0x000fc6000bf26270 */
[----:B------:R1:W5:Y:S01]  /*14720*/  @!P0 LDG.E R4, desc[UR36][R2.64] ;  /* 0x0000002402048981 */ /* 0x000362000c1e1900 */
[----:B------:R-:W-:-:S09]  /*14730*/  ISETP.GE.AND P0, PT, R32, UR4, PT ;  /* 0x0000000420007c0c */ /* 0x000fd2000bf06270 */
[----:B------:R-:W-:Y:S01]  /*14740*/  @P1 LOP3.LUT R16, R16, 0x2, RZ, 0xfc, !PT ;  /* 0x0000000210101812 */ /* 0x000fe200078efcff */
[----:B-1----:R-:W-:-:S03]  /*14750*/  IMAD.U32 R2, RZ, RZ, UR38 ;  /* 0x00000026ff027e24 */ /* 0x002fc6000f8e00ff */
[----:B------:R-:W-:-:S04]  /*14760*/  LOP3.LUT R16, R16, 0xfffffffe, RZ, 0xc0, !PT ;  /* 0xfffffffe10107812 */ /* 0x000fc800078ec0ff */
[----:B------:R-:W-:Y:S01]  /*14770*/  @P0 LOP3.LUT R16, R16, 0x1, RZ, 0xfc, !PT ;  /* 0x0000000110100812 */ /* 0x000fe200078efcff */
[----:B0-----:R-:W-:Y:S06]  /*14780*/  BRA.DIV UR5, `(.L_x_4626) ;  /* 0x0000004605407947 */ /* 0x001fec000b800000 */
.L_x_4694:
        /* <DEDUP_REMOVED lines=8> */
.L_x_4627:
        /* <DEDUP_REMOVED lines=23> */
.L_x_4695:
[----:B------:R-:W-:Y:S05]  /*14980*/  BSYNC B0 ;  /* 0x0000000000007941 */ /* 0x000fea0003800000 */
.L_x_4628:
[----:B------:R-:W1:Y:S01]  /*14990*/  S2R R8, SR_TID.X ;  /* 0x0000000000087919 */ /* 0x000e620000002100 */
[----:B------:R-:W-:Y:S01]  /*149a0*/  ULDC.64 UR4, c[0x0][0x300] ;  /* 0x0000c00000047ab9 */ /* 0x000fe20000000a00 */
[----:B------:R-:W-:Y:S01]  /*149b0*/  ULDC.64 UR6, c[0x0][0x2e8] ;  /* 0x0000ba0000067ab9 */ /* 0x000fe20000000a00 */
[----:B------:R-:W-:Y:S01]  /*149c0*/  IMAD R5, R5, UR4, RZ ;  /* 0x0000000405057c24 */ /* 0x000fe2000f8e02ff */
[----:B------:R-:W-:Y:S01]  /*149d0*/  LOP3.LUT P4, RZ, R16, 0x4, RZ, 0xc0, !PT ;  /* 0x0000000410ff7812 */ /* 0x000fe2000788c0ff */
[----:B0-----:R-:W-:Y:S01]  /*149e0*/  IMAD.WIDE.U32 R2, R0, UR4, RZ ;  /* 0x0000000400027c25 */ /* 0x001fe2000f8e00ff */
[C---:B------:R-:W-:Y:S02]  /*149f0*/  LOP3.LUT P3, RZ, R16.reuse, 0x2, RZ, 0xc0, !PT ;  /* 0x0000000210ff7812 */ /* 0x040fe4000786c0ff */
[----:B------:R-:W-:Y:S01]  /*14a00*/  LOP3.LUT P2, RZ, R16, 0x1, RZ, 0xc0, !PT ;  /* 0x0000000110ff7812 */ /* 0x000fe2000784c0ff */
[----:B------:R-:W-:Y:S01]  /*14a10*/  IMAD R5, R0, UR5, R5 ;  /* 0x0000000500057c24 */ /* 0x000fe2000f8e0205 */
[----:B------:R-:W-:-:S02]  /*14a20*/  ULDC.64 UR4, c[0x0][0x310] ;  /* 0x0000c40000047ab9 */ /* 0x000fc40000000a00 */
[----:B------:R-:W-:Y:S02]  /*14a30*/  IMAD R0, R6, UR4, RZ ;  /* 0x0000000406007c24 */ /* 0x000fe4000f8e02ff */
[----:B------:R-:W-:Y:S02]  /*14a40*/  IMAD.IADD R3, R3, 0x1, R5 ;  /* 0x0000000103037824 */ /* 0x000fe400078e0205 */
        /* <DEDUP_REMOVED lines=8> */
[----:B------:R-:W-:Y:S01]  /*14ad0*/  LEA R4, P0, R2, UR6, 0x1 ;  /* 0x0000000602047c11 */ /* 0x000fe2000f8008ff */
[----:B------:R-:W-:Y:S01]  /*14ae0*/  IMAD R5, R23, 0x4800, R34 ;  /* 0x0000480017057824 */ /* 0x000fe200078e0222 */
[----:B-1----:R-:W-:Y:S02]  /*14af0*/  LOP3.LUT R8, R8, 0x7f, RZ, 0xc0, !PT ;  /* 0x0000007f08087812 */ /* 0x002fe400078ec0ff */
[----:B------:R-:W-:Y:S02]  /*14b00*/  LEA.HI.X R0, R2, UR7, R0, 0x1, P0 ;  /* 0x0000000702007c11 */ /* 0x000fe400080f0c00 */
[----:B------:R-:W-:-:S05]  /*14b10*/  SHF.R.U32.HI R8, RZ, 0x3, R8 ;  /* 0x00000003ff087819 */ /* 0x000fca0000011608 */
        /* <DEDUP_REMOVED lines=65> */
.L_x_4709:
        /* <DEDUP_REMOVED lines=12> */
.L_x_4631:
        /* <DEDUP_REMOVED lines=10> */
.L_x_4632:
[----:B------:R2:W-:Y:S02]  /*15090*/  SYNCS.ARRIVE.TRANS64.A1T0 RZ, [R7+URZ+0x30830], RZ ;  /* 0x030830ff07ff79a7 */ /* 0x0005e4000810003f */
[----:B------:R-:W-:Y:S05]  /*150a0*/  WARPSYNC.ALL ;  /* 0x0000000000007948 */ /* 0x000fea0003800000 */
[----:B------:R-:W-:Y:S01]  /*150b0*/  ULDC.64 UR4, c[0x0][0x298] ;  /* 0x0000a60000047ab9 */ /* 0x000fe20000000a00 */
[----:B-1----:R-:W-:Y:S01]  /*150c0*/  VIADD R2, R17, 0x12400 ;  /* 0x0001240011027836 */ /* 0x002fe20000000000 */
[----:B------:R-:W-:Y:S01]  /*150d0*/  SHF.R.S32.HI R0, RZ, 0x1f, R35 ;  /* 0x0000001fff007819 */ /* 0x000fe20000011423 */
[----:B0-----:R-:W-:Y:S01]  /*150e0*/  IMAD.WIDE.U32 R4, R35, UR4, RZ ;  /* 0x0000000423047c25 */ /* 0x001fe2000f8e00ff */
        /* <DEDUP_REMOVED lines=16> */
[----:B--2---:R-:W-:-:S02]  /*151f0*/  IMAD.U32 R7, RZ, RZ, UR9 ;  /* 0x00000009ff077e24 */ /* 0x004fc4000f8e00ff */
[----:B------:R-:W-:Y:S02]  /*15200*/  IMAD.U32 R10, RZ, RZ, UR4 ;  /* 0x00000004ff0a7e24 */ /* 0x000fe4000f8e00ff */
[----:B------:R-:W-:Y:S02]  /*15210*/  IMAD.U32 R11, RZ, RZ, UR5 ;  /* 0x00000005ff0b7e24 */ /* 0x000fe4000f8e00ff */
[----:B------:R-:W-:Y:S02]  /*15220*/  IMAD.MOV.U32 R8, RZ, RZ, 0x70 ;  /* 0x00000070ff087424 */ /* 0x000fe400078e00ff */
[----:B------:R-:W-:Y:S02]  /*15230*/  IMAD.MOV.U32 R12, RZ, RZ, 0x1 ;  /* 0x00000001ff0c7424 */ /* 0x000fe400078e00ff */
[----:B------:R-:W-:-:S07]  /*15240*/  IMAD.MOV.U32 R13, RZ, RZ, RZ ;  /* 0x000000ffff0d7224 */ /* 0x000fce00078e00ff */
[----:B------:R-:W-:-:S07]  /*15250*/  LEPC R20, `(.L_x_4634) ;  /* 0x000000001014794e */ /* 0x000fce0000000000 */
[----:B0-----:R-:W-:Y:S05]  /*15260*/  CALL.ABS.NOINC R2 ;  /* 0x0000000002007343 */ /* 0x001fea0003c00000 */
.L_x_4634:
[----:B------:R-:W-:Y:S05]  /*15270*/  BSYNC B6 ;  /* 0x0000000000067941 */ /* 0x000fea0003800000 */
.L_x_4633:
[----:B------:R-:W3:Y:S01]  /*15280*/  LDL.LU.64 R20, [R1+0x10] ;  /* 0x0000100001147983 */ /* 0x000ee20000300a00 */
[----:B------:R-:W1:Y:S01]  /*15290*/  LDC R0, c[0x0][0x448] ;  /* 0x00011200ff007b82 */ /* 0x000e620000000800 */
[----:B------:R-:W-:Y:S01]  /*152a0*/  LOP3.LUT P6, RZ, R16, 0x80, RZ, 0xc0, !PT ;  /* 0x0000008010ff7812 */ /* 0x000fe200078cc0ff */
[----:B------:R-:W-:Y:S01]  /*152b0*/  ULDC.64 UR4, c[0x0][0x2d8] ;  /* 0x0000b60000047ab9 */ /* 0x000fe20000000a00 */
[----:B------:R-:W4:Y:S01]  /*152c0*/  S2R R2, SR_TID.X ;  /* 0x0000000000027919 */ /* 0x000f220000002100 */
[----:B0-----:R-:W-:-:S04]  /*152d0*/  SHF.R.S32.HI R5, RZ, 0x1f, R27 ;  /* 0x0000001fff057819 */ /* 0x001fc8000001141b */
[----:B------:R-:W-:Y:S02]  /*152e0*/  SEL R6, R5, RZ, !P6 ;  /* 0x000000ff05067207 */ /* 0x000fe40007000000 */
[----:B------:R-:W-:Y:S02]  /*152f0*/  SEL R5, R27, RZ, !P6 ;  /* 0x000000ff1b057207 */ /* 0x000fe40007000000 */
[----:B-1----:R-:W-:Y:S02]  /*15300*/  ISETP.NE.AND P5, PT, R0, 0x1, PT ;  /* 0x000000010000780c */ /* 0x002fe40003fa5270 */
[----:B------:R-:W0:Y:S01]  /*15310*/  S2R R0, SR_TID.X ;  /* 0x0000000000007919 */ /* 0x000e220000002100 */
[----:B----4-:R-:W-:-:S10]  /*15320*/  LOP3.LUT R2, R2, 0x7f, RZ, 0xc0, !PT ;  /* 0x0000007f02027812 */ /* 0x010fd400078ec0ff */
[----:B------:R-:W1:Y:S01]  /*15330*/  @P5 LDC R3, c[0x0][0x44c] ;  /* 0x00011300ff035b82 */ /* 0x000e620000000800 */
[----:B------:R-:W-:Y:S01]  /*15340*/  SHF.R.U32.HI R2, RZ, 0x3, R2 ;  /* 0x00000003ff027819 */ /* 0x000fe20000011602 */
[----:B0-----:R-:W-:-:S05]  /*15350*/  IMAD.SHL.U32 R0, R0, 0x10, RZ ;  /* 0x0000001000007824 */ /* 0x001fca00078e00ff */
[----:B------:R-:W-:Y:S02]  /*15360*/  LOP3.LUT R0, R2, 0x70, R0, 0xf8, !PT ;  /* 0x0000007002007812 */ /* 0x000fe400078ef800 */
[----:B------:R-:W0:Y:S03]  /*15370*/  @P5 LDC R2, c[0x0][0x450] ;  /* 0x00011400ff025b82 */ /* 0x000e260000000800 */
[----:B------:R-:W-:-:S04]  /*15380*/  IMAD.IADD R0, R0, 0x1, R25 ;  /* 0x0000000100007824 */ /* 0x000fc800078e0219 */
[----:B-1----:R-:W-:-:S04]  /*15390*/  @P5 IMAD.HI.U32 R3, R0, R3, RZ ;  /* 0x0000000300035227 */ /* 0x002fc800078e00ff */
[----:B------:R-:W-:Y:S01]  /*153a0*/  IMAD.MOV.U32 R4, RZ, RZ, R0 ;  /* 0x000000ffff047224 */ /* 0x000fe200078e0000 */
[----:B0-----:R-:W-:Y:S01]  /*153b0*/  @P5 SHF.R.U32.HI R4, RZ, R2, R3 ;  /* 0x00000002ff045219 */ /* 0x001fe20000011603 */
[----:B------:R-:W-:Y:S02]  /*153c0*/  IMAD.MOV.U32 R3, RZ, RZ, R35 ;  /* 0x000000ffff037224 */ /* 0x000fe400078e0023 */
[----:B---3--:R-:W-:Y:S02]  /*153d0*/  IMAD.MOV.U32 R2, RZ, RZ, R20 ;  /* 0x000000ffff027224 */ /* 0x008fe400078e0014 */
[----:B------:R-:W0:Y:S02]  /*153e0*/  S2R R20, SR_TID.X ;  /* 0x0000000000147919 */ /* 0x000e240000002100 */
[----:B------:R-:W-:-:S04]  /*153f0*/  IMAD.WIDE.U32 R2, R26, UR4, R2 ;  /* 0x000000041a027c25 */ /* 0x000fc8000f8e0002 */
[----:B------:R-:W-:Y:S01]  /*15400*/  IMAD R3, R26, UR5, R3 ;  /* 0x000000051a037c24 */ /* 0x000fe2000f8e0203 */
[----:B------:R-:W-:Y:S02]  /*15410*/  ULDC.64 UR4, c[0x0][0x2e0] ;  /* 0x0000b80000047ab9 */ /* 0x000fe40000000a00 */
[----:B------:R-:W-:Y:S02]  /*15420*/  IMAD R6, R6, UR4, RZ ;  /* 0x0000000406067c24 */ /* 0x000fe4000f8e02ff */
[----:B------:R-:W-:-:S04]  /*15430*/  IMAD.WIDE.U32 R2, R5, UR4, R2 ;  /* 0x0000000405027c25 */ /* 0x000fc8000f8e0002 */
[----:B------:R-:W-:Y:S01]  /*15440*/  IMAD R5, R5, UR5, R6 ;  /* 0x0000000505057c24 */ /* 0x000fe2000f8e0206 */
[----:B------:R-:W-:Y:S01]  /*15450*/  ULDC.64 UR4, c[0x0][0x2d0] ;  /* 0x0000b40000047ab9 */ /* 0x000fe20000000a00 */
[----:B------:R-:W-:Y:S02]  /*15460*/  IMAD.MOV R6, RZ, RZ, -R4 ;  /* 0x000000ffff067224 */ /* 0x000fe400078e0a04 */
[----:B------:R-:W-:Y:S02]  /*15470*/  IMAD.IADD R3, R3, 0x1, R5 ;  /* 0x0000000103037824 */ /* 0x000fe400078e0205 */
[----:B------:R-:W1:Y:S01]  /*15480*/  LDC R5, c[0x0][0x448] ;  /* 0x00011200ff057b82 */ /* 0x000e620000000800 */
[----:B------:R-:W-:Y:S01]  /*15490*/  IMAD.WIDE.U32 R2, R4, UR4, R2 ;  /* 0x0000000404027c25 */ /* 0x000fe2000f8e0002 */
[----:B0-----:R-:W-:-:S04]  /*154a0*/  LOP3.LUT R20, R20, 0x7f, RZ, 0xc0, !PT ;  /* 0x0000007f14147812 */ /* 0x001fc800078ec0ff */
[----:B------:R-:W-:Y:S01]  /*154b0*/  SHF.R.U32.HI R8, RZ, 0x3, R20 ;  /* 0x00000003ff087819 */ /* 0x000fe20000011614 */
[----:B-1----:R-:W-:Y:S01]  /*154c0*/  IMAD R0, R5, R6, R0 ;  /* 0x0000000605007224 */ /* 0x002fe200078e0200 */
[----:B------:R-:W-:-:S05]  /*154d0*/  SHF.R.S32.HI R6, RZ, 0x1f, R4 ;  /* 0x0000001fff067819 */ /* 0x000fca0000011404 */
[----:B--2---:R-:W-:-:S04]  /*154e0*/  IMAD R7, R6, UR4, RZ ;  /* 0x0000000406077c24 */ /* 0x004fc8000f8e02ff */
        /* <DEDUP_REMOVED lines=96> */
.L_x_4726:
        /* <DEDUP_REMOVED lines=12> */
.L_x_4637:
[----:B------:R-:W-:Y:S05]  /*15bb0*/  BSYNC B0 ;  /* 0x0000000000007941 */ /* 0x000fea0003800000 */
.L_x_4636:
[----:B------:R-:W-:Y:S01]  /*15bc0*/  NOP ;  /* 0x0000000000007918 */ /* 0x000fe20000000000 */
[----:B------:R-:W-:-:S13]  /*15bd0*/  PLOP3.LUT P0, PT, PT, PT, PT, 0x80, 0x0 ;  /* 0x000000000000781c */ /* 0x000fda0003f0f070 */
.L_x_4638:
        /* <DEDUP_REMOVED lines=18> */
[----:B------:R-:W1:Y:S03]  /*15d00*/  SYNCS.PHASECHK.TRANS64.TRYWAIT P0, [R17+URZ+0x30820], R0 ;  /* 0x03082000110075a7 */ /* 0x000e66000800017f */
[----:B01----:R-:W-:Y:S05]  /*15d10*/  @!P0 BRA `(.L_x_4640) ;  /* 0x0000004000e88947 */ /* 0x003fea0003800000 */
.L_x_4727:
[----:B------:R-:W-:Y:S05]  /*15d20*/  BSYNC B0 ;  /* 0x0000000000007941 */ /* 0x000fea0003800000 */
.L_x_4639:
[----:B------:R-:W3:Y:S01]  /*15d30*/  LDL R2, [R1] ;  /* 0x0000000001027983 */ /* 0x000ee20000100800 */
[----:B------:R-:W-:Y:S01]  /*15d40*/  BSSY B0, `(.L_x_4641) ;  /* 0x0000104000007945 */ /* 0x000fe20003800000 */
[----:B---3--:R-:W-:-:S13]  /*15d50*/  ISETP.GE.AND P0, PT, R8, R2, PT ;  /* 0x000000020800720c */ /* 0x008fda0003f06270 */
[----:B------:R-:W-:Y:S05]  /*15d60*/  @!P0 BRA `(.L_x_4642) ;  /* 0x0000001000048947 */ /* 0x000fea0003800000 */
[----:B------:R-:W-:Y:S01]  /*15d70*/  ULDC UR4, c[0x0][0x2f4] ;  /* 0x0000bd0000047ab9 */ /* 0x000fe20000000800 */
[----:B------:R-:W-:Y:S01]  /*15d80*/  IMAD.MOV.U32 R10, RZ, RZ, R23 ;  /* 0x000000ffff0a7224 */ /* 0x000fe200078e0017 */
[----:B------:R-:W-:Y:S01]  /*15d90*/  ISETP.GE.AND P3, PT, R31, UR4, PT ;  /* 0x000000041f007c0c */ /* 0x000fe2000bf66270 */
[----:B------:R-:W-:Y:S01]  /*15da0*/  IMAD.MOV.U32 R20, RZ, RZ, R28 ;  /* 0x000000ffff147224 */ /* 0x000fe200078e001c */
[----:B------:R-:W-:Y:S01]  /*15db0*/  ISETP.GE.AND P2, PT, R33, UR4, PT ;  /* 0x0000000421007c0c */ /* 0x000fe2000bf46270 */
[----:B------:R-:W-:Y:S01]  /*15dc0*/  IMAD.MOV.U32 R29, RZ, RZ, R22 ;  /* 0x000000ffff1d7224 */ /* 0x000fe200078e0016 */
[----:B------:R-:W-:-:S13]  /*15dd0*/  ISETP.GE.AND P1, PT, R32, UR4, PT ;  /* 0x0000000420007c0c */ /* 0x000fda000bf26270 */
.L_x_4655:
[----:B------:R-:W3:Y:S04]  /*15de0*/  LDL R5, [R1+0x4] ;  /* 0x0000040001057983 */ /* 0x000ee80000100800 */
[----:B------:R-:W4:Y:S01]  /*15df0*/  LDL R12, [R1+0x8] ;  /* 0x00000800010c7983 */ /* 0x000f220000100800 */
[----:B0-----:R-:W0:Y:S01]  /*15e00*/  S2R R0, SR_TID.X ;  /* 0x0000000000007919 */ /* 0x001e220000002100 */
[----:B------:R-:W1:Y:S01]  /*15e10*/  S2R R4, SR_TID.X ;  /* 0x0000000000047919 */ /* 0x000e620000002100 */
[----:B0-----:R-:W-:-:S04]  /*15e20*/  LOP3.LUT R0, R0, 0x7f, RZ, 0xc0, !PT ;  /* 0x0000007f00007812 */ /* 0x001fc800078ec0ff */
[----:B------:R-:W-:Y:S02]  /*15e30*/  SHF.R.U32.HI R3, RZ, 0x3, R0 ;  /* 0x00000003ff037819 */ /* 0x000fe40000011600 */
[----:B------:R-:W0:Y:S01]  /*15e40*/  LDC R0, c[0x0][0x430] ;  /* 0x00010c00ff007b82 */ /* 0x000e220000000800 */
[----:B-1----:R-:W-:-:S05]  /*15e50*/  IMAD.SHL.U32 R4, R4, 0x10, RZ ;  /* 0x0000001004047824 */ /* 0x002fca00078e00ff */
        /* <DEDUP_REMOVED lines=8> */
[----:B------:R-:W3:Y:S01]  /*15ee0*/  @!P5 LDC.64 R4, c[0x0][0x418] ;  /* 0x00010600ff04db82 */ /* 0x000ee20000000a00 */
        /* <DEDUP_REMOVED lines=9> */
[----:B---3--:R-:W-:Y:S01]  /*15f80*/  @!P5 LEA R4, P0, R2, R4, 0x2 ;  /* 0x000000040204d211 */ /* 0x008fe200078010ff */
        /* <DEDUP_REMOVED lines=16> */
.L_x_4643:
[----:B------:R-:W-:Y:S01]  /*16090*/  IMAD R6, R23, 0x8, R17 ;  /* 0x0000000817067824 */ /* 0x000fe200078e0211 */
[----:B------:R-:W-:Y:S01]  /*160a0*/  SHF.L.U32 R3, R28, 0x1f, RZ ;  /* 0x0000001f1c037819 */ /* 0x000fe200000006ff */
[----:B------:R-:W-:Y:S03]  /*160b0*/  BSSY B1, `(.L_x_4644) ;  /* 0x0000003000017945 */ /* 0x000fe60003800000 */
[----:B------:R-:W0:Y:S02]  /*160c0*/  SYNCS.PHASECHK.TRANS64.TRYWAIT P0, [R6+URZ+0x30840], R3 ;  /* 0x03084003060075a7 */ /* 0x000e24000800017f */
[----:B0-----:R-:W-:Y:S05]  /*160d0*/  @!P0 BRA `(.L_x_4645) ;  /* 0x00000040000c8947 */ /* 0x001fea0003800000 */
.L_x_4728:
[----:B------:R-:W-:Y:S05]  /*160e0*/  BSYNC B1 ;  /* 0x0000000000017941 */ /* 0x000fea0003800000 */
.L_x_4644:
        /* <DEDUP_REMOVED lines=62> */
[----:B-1-3--:R0:W3:Y:S02]  /*164d0*/  SHFL.IDX PT, R2, R7, 0x5, 0x181f ;  /* 0x00b81f0007027f89 */ /* 0x00a0e400000e0000 */
.L_x_4742:
[----:B------:R-:W-:Y:S02]  /*164e0*/  LOP3.LUT P6, RZ, R16, 0x4, RZ, 0xc0, !PT ;  /* 0x0000000410ff7812 */ /* 0x000fe400078cc0ff */
[----:B---3--:R-:W-:-:S05]  /*164f0*/  IADD3 R2, P0, R2, R4, RZ ;  /* 0x0000000402027210 */ /* 0x008fca0007f1e0ff */
        /* <DEDUP_REMOVED lines=9> */
.L_x_4647:
        /* <DEDUP_REMOVED lines=10> */
.L_x_4648:
[----:B------:R3:W-:Y:S01]  /*16630*/  SYNCS.ARRIVE.TRANS64.A1T0 RZ, [R6+URZ+0x30830], RZ ;  /* 0x030830ff06ff79a7 */ /* 0x0007e2000810003f */
[----:B------:R-:W-:Y:S05]  /*16640*/  @!P5 BRA `(.L_x_4649) ;  /* 0x000000000004d947 */ /* 0x000fea0003800000 */
[----:B------:R-:W-:Y:S01]  /*16650*/  BPT.TRAP 0x1 ;  /* 0x000000040000795c */ /* 0x000fe20000300000 */
.L_x_4649:
[----:B-1----:R-:W-:Y:S01]  /*16660*/  SHF.L.U32 R2, R20, 0x1f, RZ ;  /* 0x0000001f14027819 */ /* 0x002fe200000006ff */
[----:B---3--:R-:W-:Y:S01]  /*16670*/  IMAD R6, R10, 0x8, R17 ;  /* 0x000000080a067824 */ /* 0x008fe200078e0211 */
[----:B------:R-:W-:Y:S01]  /*16680*/  BSSY B1, `(.L_x_4650) ;  /* 0x0000004000017945 */ /* 0x000fe20003800000 */
[----:B0-----:R-:W-:Y:S02]  /*16690*/  IMAD R7, R29, -0x60, R37 ;  /* 0xffffffa01d077824 */ /* 0x001fe400078e0225 */
[----:B------:R-:W0:Y:S02]  /*166a0*/  SYNCS.PHASECHK.TRANS64.TRYWAIT P0, [R6+URZ+0x30860], R2 ;  /* 0x03086002060075a7 */ /* 0x000e24000800017f */
[----:B0-----:R-:W-:Y:S05]  /*166b0*/  @!P0 BRA `(.L_x_4651) ;  /* 0x0000004000888947 */ /* 0x001fea0003800000 */
.L_x_4743:
[----:B------:R-:W-:Y:S05]  /*166c0*/  BSYNC B1 ;  /* 0x0000000000017941 */ /* 0x000fea0003800000 */
.L_x_4650:
        /* <DEDUP_REMOVED lines=10> */
[----:B--2---:R-:W-:Y:S01]  /*16770*/  SHFL.IDX PT, R14, R18, 0x5, 0x181f ;  /* 0x00b81f00120e7f89 */ /* 0x004fe200000e0000 */
        /* <DEDUP_REMOVED lines=49> */
.L_x_4757:
        /* <DEDUP_REMOVED lines=29> */
.L_x_4653:
        /* <DEDUP_REMOVED lines=10> */
.L_x_4654:
[----:B------:R-:W2:Y:S01]  /*16d00*/  LDL R0, [R1] ;  /* 0x0000000001007983 */ /* 0x000ea20000100800 */
[----:B------:R1:W-:Y:S01]  /*16d10*/  SYNCS.ARRIVE.TRANS64.A1T0 RZ, [R6+URZ+0x30850], RZ ;  /* 0x030850ff06ff79a7 */ /* 0x0003e2000810003f */
[C---:B------:R-:W-:Y:S02]  /*16d20*/  VIADD R8, R22.reuse, 0xffffffff ;  /* 0xffffffff16087836 */ /* 0x040fe40000000000 */
[----:B------:R-:W-:Y:S02]  /*16d30*/  IMAD.MOV.U32 R10, RZ, RZ, R23 ;  /* 0x000000ffff0a7224 */ /* 0x000fe400078e0017 */
[----:B------:R-:W-:Y:S02]  /*16d40*/  IMAD.MOV.U32 R20, RZ, RZ, R28 ;  /* 0x000000ffff147224 */ /* 0x000fe400078e001c */
[----:B------:R-:W-:Y:S01]  /*16d50*/  IMAD.MOV.U32 R29, RZ, RZ, R22 ;  /* 0x000000ffff1d7224 */ /* 0x000fe200078e0016 */
[----:B--2---:R-:W-:-:S13]  /*16d60*/  ISETP.GT.AND P0, PT, R22, R0, PT ;  /* 0x000000001600720c */ /* 0x004fda0003f04270 */
[----:B-1----:R-:W-:Y:S05]  /*16d70*/  @P0 BRA `(.L_x_4655) ;  /* 0xfffffff000180947 */ /* 0x002fea000383ffff */
.L_x_4642:
[----:B------:R-:W-:Y:S05]  /*16d80*/  BSYNC B0 ;  /* 0x0000000000007941 */ /* 0x000fea0003800000 */
.L_x_4641:
[----:B0-----:R-:W0:Y:S01]  /*16d90*/  S2R R0, SR_TID.X ;  /* 0x0000000000007919 */ /* 0x001e220000002100 */
[----:B------:R-:W-:Y:S01]  /*16da0*/  BSSY B0, `(.L_x_4656) ;  /* 0x0000010000007945 */ /* 0x000fe20003800000 */
        /* <DEDUP_REMOVED lines=9> */
[----:B-1----:R-:W3:Y:S01]  /*16e40*/  @P0 ATOMG.E.ADD.STRONG.GPU PT, R3, desc[UR36][R2.64], R5 ;  /* 0x00000005020309a8 */ /* 0x002ee200081ee1e4 */
[----:B------:R-:W0:Y:S02]  /*16e50*/  S2R R4, SR_LTMASK ;  /* 0x0000000000047919 */ /* 0x000e240000003900 */
[----:B0-----:R-:W-:-:S04]  /*16e60*/  LOP3.LUT R4, R4, UR4, RZ, 0xc0, !PT ;  /* 0x0000000404047c12 */ /* 0x001fc8000f8ec0ff */
[----:B------:R-:W0:Y:S01]  /*16e70*/  POPC R7, R4 ;  /* 0x0000000400077309 */ /* 0x000e220000000000 */
[----:B---3--:R-:W0:Y:S02]  /*16e80*/  SHFL.IDX PT, R0, R3, R0, 0x1f ;  /* 0x00001f0003007589 */ /* 0x008e2400000e0000 */
[----:B0-----:R-:W-:-:S07]  /*16e90*/  IADD3 R24, R0, UR39, R7 ;  /* 0x0000002700187c10 */ /* 0x001fce000fffe007 */
.L_x_4657:
[----:B------:R-:W-:Y:S05]  /*16ea0*/  BSYNC B0 ;  /* 0x0000000000007941 */ /* 0x000fea0003800000 */
.L_x_4656:
[----:B------:R-:W-:-:S13]  /*16eb0*/  LOP3.LUT P0, RZ, R16, 0x10, RZ, 0xc0, !PT ;  /* 0x0000001010ff7812 */ /* 0x000fda000780c0ff */
[----:B------:R-:W-:Y:S05]  /*16ec0*/  @!P0 BRA `(.L_x_4658) ;  /* 0x0000000000048947 */ /* 0x000fea0003800000 */
[----:B------:R-:W-:Y:S01]  /*16ed0*/  BPT.TRAP 0x1 ;  /* 0x000000040000795c */ /* 0x000fe20000300000 */
.L_x_4658:
[----:B------:R-:W-:Y:S01]  /*16ee0*/  IMAD R0, R23, 0x8, R17 ;  /* 0x0000000817007824 */ /* 0x000fe200078e0211 */
[----:B------:R-:W-:Y:S01]  /*16ef0*/  SHF.L.U32 R3, R28, 0x1f, RZ ;  /* 0x0000001f1c037819 */ /* 0x000fe200000006ff */
[----:B------:R-:W-:Y:S01]  /*16f00*/  BSSY B0, `(.L_x_4659) ;  /* 0x0000004000007945 */ /* 0x000fe20003800000 */
[----:B------:R-:W-:Y:S02]  /*16f10*/  IMAD R6, R22, -0x60, R37 ;  /* 0xffffffa016067824 */ /* 0x000fe400078e0225 */
[----:B------:R-:W0:Y:S02]  /*16f20*/  SYNCS.PHASECHK.TRANS64.TRYWAIT P0, [R0+URZ+0x30860], R3 ;  /* 0x03086003000075a7 */ /* 0x000e24000800017f */
[----:B0-----:R-:W-:Y:S05]  /*16f30*/  @!P0 BRA `(.L_x_4660) ;  /* 0x00000040008c8947 */ /* 0x001fea0003800000 */
.L_x_4758:
[----:B------:R-:W-:Y:S05]  /*16f40*/  BSYNC B0 ;  /* 0x0000000000007941 */ /* 0x000fea0003800000 */
.L_x_4659:
        /* <DEDUP_REMOVED lines=65> */
.L_x_4772:
        /* <DEDUP_REMOVED lines=13> */
.L_x_4662:
        /* <DEDUP_REMOVED lines=10> */
.L_x_4663:
[----:B------:R1:W-:Y:S01]  /*174d0*/  SYNCS.ARRIVE.TRANS64.A1T0 RZ, [R0+URZ+0x30850], RZ ;  /* 0x030850ff00ff79a7 */ /* 0x0003e2000810003f */
[----:B------:R-:W-:-:S05]  /*174e0*/  VIADD R23, R23, 0x1 ;  /* 0x0000000117177836 */ /* 0x000fca0000000000 */
[----:B------:R-:W-:-:S04]  /*174f0*/  ISETP.NE.AND P0, PT, R23, 0x2, PT ;  /* 0x000000021700780c */ /* 0x000fc80003f05270 */
[----:B0-----:R-:W-:Y:S02]  /*17500*/  SEL R3, RZ, 0x1, P0 ;  /* 0x00000001ff037807 */ /* 0x001fe40000000000 */
[----:B------:R-:W-:Y:S02]  /*17510*/  SEL R23, R23, RZ, P0 ;  /* 0x000000ff17177207 */ /* 0x000fe40000000000 */
[----:B-1----:R-:W-:-:S07]  /*17520*/  LOP3.LUT R28, R28, R3, RZ, 0x3c, !PT ;  /* 0x000000031c1c7212 */ /* 0x002fce00078e3cff */
.L_x_4620:
[----:B------:R-:W-:Y:S05]  /*17530*/  BSYNC B7 ;  /* 0x0000000000077941 */ /* 0x000fea0003800000 */
.L_x_4618:
        /* <DEDUP_REMOVED lines=11> */
.L_x_4664:
        /* <DEDUP_REMOVED lines=22> */
[----:B--2---:R-:W-:-:S02]  /*17750*/  @!P1 IMAD.MOV.U32 R25, RZ, RZ, R4 ;  /* 0x000000ffff199224 */ /* 0x004fc400078e0004 */
        /* <DEDUP_REMOVED lines=20> */
.L_x_4782:
[----:B------:R-:W-:Y:S02]  /*178a0*/  ULDC UR4, c[0x0][0xc38] ;  /* 0x00030e0000047ab9 */ /* 0x000fe40000000800 */
[----:B------:R-:W-:-:S04]  /*178b0*/  IMAD.U32 R5, RZ, RZ, UR4 ;  /* 0x00000004ff057e24 */ /* 0x000fc8000f8e00ff */
[----:B-1----:R-:W-:-:S04]  /*178c0*/  IMAD R14, R14, R5, RZ ;  /* 0x000000050e0e7224 */ /* 0x002fc800078e02ff */
[----:B------:R-:W-:-:S05]  /*178d0*/  IMAD.IADD R7, R7, 0x1, R14 ;  /* 0x0000000107077824 */ /* 0x000fca00078e020e */
[----:B------:R-:W-:-:S13]  /*178e0*/  ISETP.GT.AND P6, PT, R7, R0, PT ;  /* 0x000000000700720c */ /* 0x000fda0003fc4270 */
[----:B------:R-:W-:Y:S05]  /*178f0*/  @P6 BRA `(.L_x_4667) ;  /* 0x0000000000a46947 */ /* 0x000fea0003800000 */
.L_x_4670:
        /* <DEDUP_REMOVED lines=35> */
.L_x_4790:
[----:B------:R-:W-:Y:S02]  /*17b30*/  ULDC UR4, c[0x0][0xc38] ;  /* 0x00030e0000047ab9 */ /* 0x000fe40000000800 */
[----:B------:R-:W-:-:S04]  /*17b40*/  IMAD.U32 R5, RZ, RZ, UR4 ;  /* 0x00000004ff057e24 */ /* 0x000fc8000f8e00ff */
[----:B-1----:R-:W-:-:S04]  /*17b50*/  IMAD R14, R14, R5, RZ ;  /* 0x000000050e0e7224 */ /* 0x002fc800078e02ff */
[----:B------:R-:W-:-:S05]  /*17b60*/  IMAD.IADD R7, R14, 0x1, R7 ;  /* 0x000000010e077824 */ /* 0x000fca00078e0207 */
[----:B------:R-:W-:-:S13]  /*17b70*/  ISETP.GT.AND P6, PT, R7, R0, PT ;  /* 0x000000000700720c */ /* 0x000fda0003fc4270 */
[----:B------:R-:W-:Y:S05]  /*17b80*/  @!P6 BRA `(.L_x_4670) ;  /* 0xfffffffc005ce947 */ /* 0x000fea000383ffff */
.L_x_4667:
        /* <DEDUP_REMOVED lines=10> */
.L_x_4795:
[----:B------:R-:W-:-:S13]  /*17c30*/  ISETP.NE.AND P0, PT, R3, RZ, PT ;  /* 0x000000ff0300720c */ /* 0x000fda0003f05270 */
[----:B------:R-:W-:Y:S05]  /*17c40*/  @!P0 BRA `(.L_x_4672) ;  /* 0x0000000000108947 */ /* 0x000fea0003800000 */
[----:B------:R-:W-:Y:S01]  /*17c50*/  UMOV UR4, 0xffffffff ;  /* 0xffffffff00047882 */ /* 0x000fe20000000000 */
[----:B-1----:R-:W-:Y:S02]  /*17c60*/  VIADD R12, R12, 0xffffffff ;  /* 0xffffffff0c0c7836 */ /* 0x002fe40000000000 */
[----:B------:R-:W-:Y:S05]  /*17c70*/  BRA.DIV UR4, `(.L_x_4673) ;  /* 0x0000004604a47947 */ /* 0x000fea000b800000 */
[----:B------:R4:W1:Y:S02]  /*17c80*/  SHFL.IDX PT, R6, R2, R12, 0x1f ;  /* 0x00001f0c02067589 */ /* 0x00086400000e0000 */
.L_x_4672:
        /* <DEDUP_REMOVED lines=44> */
[----:B------:R-:W-:Y:S01]  /*17f50*/  ISETP.GE.AND P2, PT, R2, RZ, PT ;  /* 0x000000ff0200720c */ /* 0x000fe20003f46270 */
[----:B------:R-:W-:-:S04]  /*17f60*/  IMAD.MOV R2, RZ, RZ, -R6 ;  /* 0x000000ffff027224 */ /* 0x000fc800078e0a06 */
[----:B------:R-:W-:-:S06]  /*17f70*/  IMAD R2, R25, R2, R0 ;  /* 0x0000000219027224 */ /* 0x000fcc00078e0200 */
        /* <DEDUP_REMOVED lines=9> */
[----:B------:R-:W-:-:S04]  /*18010*/  IMAD R8, R8, R3, R6 ;  /* 0x0000000308087224 */ /* 0x000fc800078e0206 */
[----:B------:R-:W-:Y:S01]  /*18020*/  IMAD R26, R8, 0x10000, R5 ;  /* 0x00010000081a7824 */ /* 0x000fe200078e0205 */
[----:B------:R-:W-:Y:S06]  /*18030*/  BRA `(.L_x_4675) ;  /* 0x0000000000f07947 */ /* 0x000fec0003800000 */
.L_x_4674:
        /* <DEDUP_REMOVED lines=60> */
.L_x_4675:
[----:B------:R-:W-:-:S05]  /*18400*/  LOP3.LUT R2, RZ, R2, RZ, 0x33, !PT ;  /* 0x00000002ff027212 */ /* 0x000fca00078e33ff */
[----:B------:R-:W-:Y:S01]  /*18410*/  IMAD.IADD R25, R25, 0x1, R2 ;  /* 0x0000000119197824 */ /* 0x000fe200078e0202 */
[----:B------:R-:W-:Y:S06]  /*18420*/  BRA `(.L_x_4676) ;  /* 0x00000000001c7947 */ /* 0x000fec0003800000 */
.L_x_4668:
[----:B------:R-:W-:Y:S01]  /*18430*/  UMOV UR4, URZ ;  /* 0x0000003f00047c82 */ /* 0x000fe20008000000 */
[----:B------:R-:W-:Y:S01]  /*18440*/  UMOV UR5, URZ ;  /* 0x0000003f00057c82 */ /* 0x000fe20008000000 */
[----:B------:R-:W-:Y:S01]  /*18450*/  ULDC UR6, c[0x0][0xc3c] ;  /* 0x00030f0000067ab9 */ /* 0x000fe20000000800 */
[----:B------:R-:W-:Y:S02]  /*18460*/  IMAD.MOV.U32 R24, RZ, RZ, R0 ;  /* 0x000000ffff187224 */ /* 0x000fe400078e0000 */
[----:B------:R-:W-:Y:S02]  /*18470*/  IMAD.U32 R25, RZ, RZ, UR4 ;  /* 0x00000004ff197e24 */ /* 0x000fe4000f8e00ff */
[----:B------:R-:W-:Y:S02]  /*18480*/  IMAD.U32 R26, RZ, RZ, UR5 ;  /* 0x00000005ff1a7e24 */ /* 0x000fe4000f8e00ff */
[----:B------:R-:W-:-:S07]  /*18490*/  IMAD.U32 R27, RZ, RZ, UR6 ;  /* 0x00000006ff1b7e24 */ /* 0x000fce000f8e00ff */
.L_x_4676:
        /* <DEDUP_REMOVED lines=10> */
.L_x_4665:
[----:B------:R-:W-:Y:S02]  /*18540*/  ULDC UR4, c[0x0][0xc3c] ;  /* 0x00030f0000047ab9 */ /* 0x000fe40000000800 */
[----:B-1----:R-:W-:-:S13]  /*18550*/  ISETP.GE.AND P0, PT, R27, UR4, PT ;  /* 0x000000041b007c0c */ /* 0x002fda000bf06270 */
[----:B------:R-:W-:Y:S05]  /*18560*/  @!P0 BRA `(.L_x_4677) ;  /* 0xffffffac00bc8947 */ /* 0x000fea000383ffff */
[----:B------:R-:W-:Y:S05]  /*18570*/  BSYNC B8 ;  /* 0x0000000000087941 */ /* 0x000fea0003800000 */
.L_x_4604:
        /* <DEDUP_REMOVED lines=12> */
.L_x_4798:
[----:B------:R-:W-:Y:S05]  /*18640*/  BSYNC B0 ;  /* 0x0000000000007941 */ /* 0x000fea0003800000 */
.L_x_4678:
[----:B------:R-:W-:-:S03]  /*18650*/  UMOV UR4, 0xffffffff ;  /* 0xffffffff00047882 */ /* 0x000fc60000000000 */
[----:B------:R-:W-:Y:S05]  /*18660*/  BRA.DIV UR4, `(.L_x_4680) ;  /* 0x0000003e04647947 */ /* 0x000fea000b800000 */
[----:B0-----:R-:W0:Y:S02]  /*18670*/  S2R R0, SR_TID.X ;  /* 0x0000000000007919 */ /* 0x001e240000002100 */
[----:B0-----:R-:W-:-:S04]  /*18680*/  SHF.R.U32.HI R0, RZ, 0x5, R0 ;  /* 0x00000005ff007819 */ /* 0x001fc80000011600 */
[----:B------:R-:W-:-:S05]  /*18690*/  LOP3.LUT R0, R0, 0x3, RZ, 0xc0, !PT ;  /* 0x0000000300007812 */ /* 0x000fca00078ec0ff */
[----:B------:R0:W1:Y:S02]  /*186a0*/  SHFL.IDX PT, R14, R0, RZ, 0x1f ;  /* 0x00001fff000e7589 */ /* 0x00006400000e0000 */
.L_x_4801:
[----:B-1----:R-:W-:Y:S01]  /*186b0*/  ISETP.NE.AND P0, PT, R14, RZ, PT ;  /* 0x000000ff0e00720c */ /* 0x002fe20003f05270 */
[----:B------:R-:W-:-:S12]  /*186c0*/  BSSY B0, `(.L_x_4681) ;  /* 0x0000026000007945 */ /* 0x000fd80003800000 */
[----:B------:R-:W-:Y:S05]  /*186d0*/  @P0 BRA `(.L_x_4682) ;  /* 0x0000000000900947 */ /* 0x000fea0003800000 */
[----:B------:R-:W-:-:S03]  /*186e0*/  UMOV UR4, 0xffffffff ;  /* 0xffffffff00047882 */ /* 0x000fc60000000000 */
[----:B------:R-:W-:Y:S05]  /*186f0*/  BRA.DIV UR4, `(.L_x_4683) ;  /* 0x0000003e04747947 */ /* 0x000fea000b800000 */
[----:B------:R-:W-:-:S13]  /*18700*/  ELECT P6, URZ, PT ;  /* 0x00000000003f782f */ /* 0x000fda00038c0000 */
.L_x_4804:
        /* <DEDUP_REMOVED lines=8> */
.L_x_4684:
[C---:B------:R-:W-:Y:S01]  /*18790*/  IMAD R5, R23.reuse, 0x8, R4 ;  /* 0x0000000817057824 */ /* 0x040fe200078e0204 */
[----:B------:R-:W-:Y:S01]  /*187a0*/  SHF.L.U32 R0, R28, 0x1f, RZ ;  /* 0x0000001f1c007819 */ /* 0x000fe200000006ff */
[----:B------:R-:W-:-:S03]  /*187b0*/  VIADD R23, R23, 0x1 ;  /* 0x0000000117177836 */ /* 0x000fc60000000000 */
[----:B------:R-:W0:Y:S02]  /*187c0*/  SYNCS.PHASECHK.TRANS64.TRYWAIT P1, [R5+URZ+0x30840], R0 ;  /* 0x03084000050075a7 */ /* 0x000e24000802017f */
[----:B------:R-:W-:-:S04]  /*187d0*/  ISETP.NE.AND P2, PT, R23, 0x2, PT ;  /* 0x000000021700780c */ /* 0x000fc80003f45270 */
[----:B------:R-:W-:Y:S01]  /*187e0*/  SEL R3, RZ, 0x1, P2 ;  /* 0x00000001ff037807 */ /* 0x000fe20001000000 */
[----:B0-----:R-:W-:Y:S08]  /*187f0*/  @!P1 BRA `(.L_x_4685) ;  /* 0x0000003c00549947 */ /* 0x001ff00003800000 */
.L_x_4805:
[----:B------:R-:W-:Y:S02]  /*18800*/  SEL R23, R23, RZ, P2 ;  /* 0x000000ff17177207 */ /* 0x000fe40001000000 */
[----:B------:R-:W-:Y:S01]  /*18810*/  LOP3.LUT R2, R28, R3, RZ, 0x3c, !PT ;  /* 0x000000031c027212 */ /* 0x000fe200078e3cff */
[----:B------:R-:W-:Y:S06]  /*18820*/  @!P0 BRA `(.L_x_4686) ;  /* 0x0000000000048947 */ /* 0x000fec0003800000 */
[----:B------:R-:W-:Y:S01]  /*18830*/  BPT.TRAP 0x1 ;  /* 0x000000040000795c */ /* 0x000fe20000300000 */
.L_x_4686:
[----:B------:R-:W-:Y:S01]  /*18840*/  IMAD R23, R23, 0x8, R4 ;  /* 0x0000000817177824 */ /* 0x000fe200078e0204 */
[----:B------:R-:W-:-:S04]  /*18850*/  SHF.L.U32 R2, R2, 0x1f, RZ ;  /* 0x0000001f02027819 */ /* 0x000fc800000006ff */
[----:B------:R-:W1:Y:S02]  /*18860*/  SYNCS.PHASECHK.TRANS64.TRYWAIT P1, [R23+URZ+0x30840], R2 ;  /* 0x03084002170075a7 */ /* 0x000e64000802017f */
[----:B-1----:R-:W-:Y:S05]  /*18870*/  @!P1 BRA `(.L_x_4687) ;  /* 0x0000003c00489947 */ /* 0x002fea0003800000 */
.L_x_4806:
[----:B------:R-:W-:Y:S05]  /*18880*/  @!P0 BRA `(.L_x_4688) ;  /* 0x0000000000048947 */ /* 0x000fea0003800000 */
[----:B------:R-:W-:Y:S01]  /*18890*/  BPT.TRAP 0x1 ;  /* 0x000000040000795c */ /* 0x000fe20000300000 */
.L_x_4688:
[----:B------:R-:W3:Y:S02]  /*188a0*/  SYNCS.PHASECHK.TRANS64.TRYWAIT P1, [R5+URZ+0x30860], R0 ;  /* 0x03086000050075a7 */ /* 0x000ee4000802017f */
[----:B---3--:R-:W-:Y:S05]  /*188b0*/  @!P1 BRA `(.L_x_4689) ;  /* 0x0000003c004c9947 */ /* 0x008fea0003800000 */
.L_x_4807:
[----:B------:R-:W-:Y:S05]  /*188c0*/  @!P0 BRA `(.L_x_4690) ;  /* 0x0000000000048947 */ /* 0x000fea0003800000 */
[----:B------:R-:W-:Y:S01]  /*188d0*/  BPT.TRAP 0x1 ;  /* 0x000000040000795c */ /* 0x000fe20000300000 */
.L_x_4690:
[----:B----4-:R4:W0:Y:S02]  /*188e0*/  SYNCS.PHASECHK.TRANS64.TRYWAIT P0, [R23+URZ+0x30860], R2 ;  /* 0x03086002170075a7 */ /* 0x010824000800017f */
[----:B0-----:R-:W-:Y:S05]  /*188f0*/  @!P0 NANOSLEEP.SYNCS 0x989680 ;  /* 0x009896800000895d */ /* 0x001fea0003900000 */
[----:B------:R-:W0:Y:S02]  /*18900*/  @!P0 SYNCS.PHASECHK.TRANS64 P0, [R23+URZ+0x30860], R2 ;  /* 0x03086002170085a7 */ /* 0x000e24000800007f */
[----:B0-----:R-:W-:Y:S05]  /*18910*/  @!P0 BRA `(.L_x_4690) ;  /* 0xfffffffc00f08947 */ /* 0x001fea000383ffff */
.L_x_4682:
[----:B------:R-:W-:Y:S05]  /*18920*/  BSYNC B0 ;  /* 0x0000000000007941 */ /* 0x000fea0003800000 */
.L_x_4681:
[----:B------:R-:W-:Y:S05]  /*18930*/  EXIT ;  /* 0x000000000000794d */ /* 0x000fea0003800000 */
.L_x_4495:
[----:B0-----:R-:W-:-:S04]  /*18940*/  IMAD.U32 R3, RZ, RZ, UR60 ;  /* 0x0000003cff037e24 */ /* 0x001fc8000f8e00ff */
[----:B------:R0:W1:Y:S03]  /*18950*/  SYNCS.PHASECHK.TRANS64.TRYWAIT P1, [R3+URZ+0x30800], R0 ;  /* 0x03080000030075a7 */ /* 0x000066000802017f */
[----:B-1----:R-:W-:Y:S05]  /*18960*/  @!P1 NANOSLEEP.SYNCS 0x989680 ;  /* 0x009896800000995d */ /* 0x002fea0003900000 */
[----:B------:R-:W1:Y:S02]  /*18970*/  @!P1 SYNCS.PHASECHK.TRANS64 P1, [R3+URZ+0x30800], R0 ;  /* 0x03080000030095a7 */ /* 0x000e64000802007f */
[----:B-1----:R-:W-:Y:S05]  /*18980*/  @!P1 BRA `(.L_x_4495) ;  /* 0xfffffffc00ec9947 */ /* 0x002fea000383ffff */
[----:B------:R-:W-:Y:S05]  /*18990*/  BRA `(.L_x_4691) ;  /* 0xfffffe9800247947 */ /* 0x000fea000383ffff */
.L_x_4499:
[----:B-1----:R1:W2:Y:S02]  /*189a0*/  SYNCS.PHASECHK.TRANS64.TRYWAIT P1, [R3+URZ+0x30830], R0 ;  /* 0x03083000030075a7 */ /* 0x0022a4000802017f */
[----:B--2---:R-:W-:Y:S05]  /*189b0*/  @!P1 NANOSLEEP.SYNCS 0x989680 ;  /* 0x009896800000995d */ /* 0x004fea0003900000 */
[----:B------:R-:W2:Y:S02]  /*189c0*/  @!P1 SYNCS.PHASECHK.TRANS64 P1, [R3+URZ+0x30830], R0 ;  /* 0x03083000030095a7 */ /* 0x000ea4000802007f */
[----:B--2---:R-:W-:Y:S05]  /*189d0*/  @!P1 BRA `(.L_x_4499) ;  /* 0xfffffffc00f09947 */ /* 0x004fea000383ffff */
[----:B------:R-:W-:Y:S05]  /*189e0*/  BRA `(.L_x_4498) ;  /* 0xfffffe9800407947 */ /* 0x000fea000383ffff */
.L_x_4516:
[----:B-1----:R-:W-:-:S04]  /*189f0*/  IMAD.U32 R4, RZ, RZ, UR5 ;  /* 0x00000005ff047e24 */ /* 0x002fc8000f8e00ff */
[----:B------:R1:W2:Y:S03]  /*18a00*/  SYNCS.PHASECHK.TRANS64.TRYWAIT P1, [R4+URZ+0x30830], R3 ;  /* 0x03083003040075a7 */ /* 0x0002a6000802017f */
[----:B--2---:R-:W-:Y:S05]  /*18a10*/  @!P1 NANOSLEEP.SYNCS 0x989680 ;  /* 0x009896800000995d */ /* 0x004fea0003900000 */
[----:B------:R-:W2:Y:S02]  /*18a20*/  @!P1 SYNCS.PHASECHK.TRANS64 P1, [R4+URZ+0x30830], R3 ;  /* 0x03083003040095a7 */ /* 0x000ea4000802007f */
[----:B--2---:R-:W-:Y:S05]  /*18a30*/  @!P1 BRA `(.L_x_4516) ;  /* 0xfffffffc00ec9947 */ /* 0x004fea000383ffff */
[----:B------:R-:W-:Y:S05]  /*18a40*/  BRA `(.L_x_4515) ;  /* 0xfffffec400a07947 */ /* 0x000fea000383ffff */
.L_x_4520:
[----:B---3--:R-:W-:-:S04]  /*18a50*/  IMAD.U32 R2, RZ, RZ, UR10 ;  /* 0x0000000aff027e24 */ /* 0x008fc8000f8e00ff */
[----:B------:R3:W4:Y:S03]  /*18a60*/  SYNCS.PHASECHK.TRANS64.TRYWAIT P1, [R2+URZ+0x30850], R0 ;  /* 0x03085000020075a7 */ /* 0x000726000802017f */
[----:B----4-:R-:W-:Y:S05]  /*18a70*/  @!P1 NANOSLEEP.SYNCS 0x989680 ;  /* 0x009896800000995d */ /* 0x010fea0003900000 */
[----:B------:R-:W4:Y:S02]  /*18a80*/  @!P1 SYNCS.PHASECHK.TRANS64 P1, [R2+URZ+0x30850], R0 ;  /* 0x03085000020095a7 */ /* 0x000f24000802007f */
[----:B----4-:R-:W-:Y:S05]  /*18a90*/  @!P1 BRA `(.L_x_4520) ;  /* 0xfffffffc00ec9947 */ /* 0x010fea000383ffff */
[----:B------:R-:W-:Y:S05]  /*18aa0*/  BRA `(.L_x_4519) ;  /* 0xfffffed0004c7947 */ /* 0x000fea000383ffff */
.L_x_4539:
[----:B-1----:R-:W-:-:S04]  /*18ab0*/  IMAD.U32 R4, RZ, RZ, UR5 ;  /* 0x00000005ff047e24 */ /* 0x002fc8000f8e00ff */
[----:B------:R1:W2:Y:S03]  /*18ac0*/  SYNCS.PHASECHK.TRANS64.TRYWAIT P1, [R4+URZ+0x30830], R3 ;  /* 0x03083003040075a7 */ /* 0x0002a6000802017f */
[----:B--2---:R-:W-:Y:S05]  /*18ad0*/  @!P1 NANOSLEEP.SYNCS 0x989680 ;  /* 0x009896800000995d */ /* 0x004fea0003900000 */
[----:B------:R-:W2:Y:S02]  /*18ae0*/  @!P1 SYNCS.PHASECHK.TRANS64 P1, [R4+URZ+0x30830], R3 ;  /* 0x03083003040095a7 */ /* 0x000ea4000802007f */
[----:B--2---:R-:W-:Y:S05]  /*18af0*/  @!P1 BRA `(.L_x_4539) ;  /* 0xfffffffc00ec9947 */ /* 0x004fea000383ffff */
[----:B------:R-:W-:Y:S05]  /*18b00*/  BRA `(.L_x_4538) ;  /* 0xfffffef800707947 */ /* 0x000fea000383ffff */
.L_x_4543:
[----:B---3--:R-:W-:-:S04]  /*18b10*/  IMAD.U32 R2, RZ, RZ, UR10 ;  /* 0x0000000aff027e24 */ /* 0x008fc8000f8e00ff */
[----:B------:R3:W4:Y:S03]  /*18b20*/  SYNCS.PHASECHK.TRANS64.TRYWAIT P1, [R2+URZ+0x30850], R0 ;  /* 0x03085000020075a7 */ /* 0x000726000802017f */
[----:B----4-:R-:W-:Y:S05]  /*18b30*/  @!P1 NANOSLEEP.SYNCS 0x989680 ;  /* 0x009896800000995d */ /* 0x010fea0003900000 */
[----:B------:R-:W4:Y:S02]  /*18b40*/  @!P1 SYNCS.PHASECHK.TRANS64 P1, [R2+URZ+0x30850], R0 ;  /* 0x03085000020095a7 */ /* 0x000f24000802007f */
[----:B----4-:R-:W-:Y:S05]  /*18b50*/  @!P1 BRA `(.L_x_4543) ;  /* 0xfffffffc00ec9947 */ /* 0x010fea000383ffff */
[----:B------:R-:W-:Y:S05]  /*18b60*/  BRA `(.L_x_4542) ;  /* 0xffffff04001c7947 */ /* 0x000fea000383ffff */
.L_x_4551:
[----:B-1----:R-:W-:-:S04]  /*18b70*/  IMAD.U32 R4, RZ, RZ, UR5 ;  /* 0x00000005ff047e24 */ /* 0x002fc8000f8e00ff */
[----:B------:R1:W2:Y:S03]  /*18b80*/  SYNCS.PHASECHK.TRANS64.TRYWAIT P1, [R4+URZ+0x30830], R3 ;  /* 0x03083003040075a7 */ /* 0x0002a6000802017f */
[----:B--2---:R-:W-:Y:S05]  /*18b90*/  @!P1 NANOSLEEP.SYNCS 0x989680 ;  /* 0x009896800000995d */ /* 0x004fea0003900000 */
[----:B------:R-:W2:Y:S02]  /*18ba0*/  @!P1 SYNCS.PHASECHK.TRANS64 P1, [R4+URZ+0x30830], R3 ;  /* 0x03083003040095a7 */ /* 0x000ea4000802007f */
[----:B--2---:R-:W-:Y:S05]  /*18bb0*/  @!P1 BRA `(.L_x_4551) ;  /* 0xfffffffc00ec9947 */ /* 0x004fea000383ffff */
[----:B------:R-:W-:Y:S05]  /*18bc0*/  BRA `(.L_x_4550) ;  /* 0xffffff1400f07947 */ /* 0x000fea000383ffff */
.L_x_4555:
[----:B---3--:R-:W-:-:S04]  /*18bd0*/  IMAD.U32 R2, RZ, RZ, UR10 ;  /* 0x0000000aff027e24 */ /* 0x008fc8000f8e00ff */
[----:B------:R3:W4:Y:S03]  /*18be0*/  SYNCS.PHASECHK.TRANS64.TRYWAIT P1, [R2+URZ+0x30850], R0 ;  /* 0x03085000020075a7 */ /* 0x000726000802017f */
[----:B----4-:R-:W-:Y:S05]  /*18bf0*/  @!P1 NANOSLEEP.SYNCS 0x989680 ;  /* 0x009896800000995d */ /* 0x010fea0003900000 */
[----:B------:R-:W4:Y:S02]  /*18c00*/  @!P1 SYNCS.PHASECHK.TRANS64 P1, [R2+URZ+0x30850], R0 ;  /* 0x03085000020095a7 */ /* 0x000f24000802007f */
[----:B----4-:R-:W-:Y:S05]  /*18c10*/  @!P1 BRA `(.L_x_4555) ;  /* 0xfffffffc00ec9947 */ /* 0x010fea000383ffff */
[----:B------:R-:W-:Y:S05]  /*18c20*/  BRA `(.L_x_4554) ;  /* 0xffffff20009c7947 */ /* 0x000fea000383ffff */
.L_x_4570:
[----:B-1----:R-:W-:-:S04]  /*18c30*/  IMAD.U32 R7, RZ, RZ, UR5 ;  /* 0x00000005ff077e24 */ /* 0x002fc8000f8e00ff */
[----:B------:R1:W2:Y:S03]  /*18c40*/  SYNCS.PHASECHK.TRANS64.TRYWAIT P1, [R7+URZ+0x30850], R0 ;  /* 0x03085000070075a7 */ /* 0x0002a6000802017f */
[----:B--2---:R-:W-:Y:S05]  /*18c50*/  @!P1 NANOSLEEP.SYNCS 0x989680 ;  /* 0x009896800000995d */ /* 0x004fea0003900000 */
[----:B------:R-:W2:Y:S02]  /*18c60*/  @!P1 SYNCS.PHASECHK.TRANS64 P1, [R7+URZ+0x30850], R0 ;  /* 0x03085000070095a7 */ /* 0x000ea4000802007f */
[----:B--2---:R-:W-:Y:S05]  /*18c70*/  @!P1 BRA `(.L_x_4570) ;  /* 0xfffffffc00ec9947 */ /* 0x004fea000383ffff */
[----:B------:R-:W-:Y:S05]  /*18c80*/  BRA `(.L_x_4569) ;  /* 0xffffff4c006c7947 */ /* 0x000fea000383ffff */
.L_x_4626:
        /* <DEDUP_REMOVED lines=11> */
.L_x_4693:
[----:B------:R-:W-:Y:S05]  /*18d40*/  BSYNC B0 ;  /* 0x0000000000007941 */ /* 0x000fea0003800000 */
.L_x_4692:
[----:B------:R-:W-:Y:S05]  /*18d50*/  BRA `(.L_x_4694) ;  /* 0xffffffb8008c7947 */ /* 0x000fea000383ffff */
.L_x_4629:
[----:B0-----:R0:W1:Y:S02]  /*18d60*/  SYNCS.PHASECHK.TRANS64.TRYWAIT P0, [R7+URZ+0x30840], R2 ;  /* 0x03084002070075a7 */ /* 0x001064000800017f */
[----:B-1----:R-:W-:Y:S05]  /*18d70*/  @!P0 NANOSLEEP.SYNCS 0x989680 ;  /* 0x009896800000895d */ /* 0x002fea0003900000 */
[----:B------:R-:W1:Y:S02]  /*18d80*/  @!P0 SYNCS.PHASECHK.TRANS64 P0, [R7+URZ+0x30840], R2 ;  /* 0x03084002070085a7 */ /* 0x000e64000800007f */
[----:B-1----:R-:W-:Y:S05]  /*18d90*/  @!P0 BRA `(.L_x_4629) ;  /* 0xfffffffc00f08947 */ /* 0x002fea000383ffff */
[----:B------:R-:W-:Y:S05]  /*18da0*/  BRA `(.L_x_4695) ;  /* 0xffffffb800f47947 */ /* 0x000fea000383ffff */
.L_x_4630:
        /* <DEDUP_REMOVED lines=8> */
.L_x_4697:
[----:B------:R-:W-:Y:S05]  /*18e30*/  BSYNC B0 ;  /* 0x0000000000007941 */ /* 0x000fea0003800000 */
.L_x_4696:
        /* <DEDUP_REMOVED lines=9> */
.L_x_4698:
[----:B------:R-:W-:Y:S02]  /*18ed0*/  IMAD.MOV.U32 R13, RZ, RZ, R0 ;  /* 0x000000ffff0d7224 */ /* 0x000fe400078e0000 */
[----:B------:R-:W-:Y:S02]  /*18ee0*/  IMAD.MOV.U32 R12, RZ, RZ, 0x1 ;  /* 0x00000001ff0c7424 */ /* 0x000fe400078e00ff */
[----:B------:R-:W-:-:S07]  /*18ef0*/  IMAD.MOV.U32 R3, RZ, RZ, R14 ;  /* 0x000000ffff037224 */ /* 0x000fce00078e000e */
[----:B------:R-:W-:Y:S05]  /*18f00*/  WARPSYNC.COLLECTIVE R15, `(.L_x_4699) ;  /* 0x000000000f087348 */ /* 0x000fea0003c00000 */
[----:B------:R0:W1:Y:S02]  /*18f10*/  SHFL.IDX P6, R14, R13, R12, R11 ;  /* 0x0000000c0d0e7389 */ /* 0x00006400000c000b */
[----:B01----:R-:W-:Y:S01]  /*18f20*/  ENDCOLLECTIVE ;  /* 0x000000000000791b */ /* 0x003fe20003800000 */
.L_x_4699:
        /* <DEDUP_REMOVED lines=17> */
.L_x_4700:
[----:B------:R-:W-:Y:S02]  /*19040*/  @P1 IMAD R8, R5, 0x2, R17 ;  /* 0x0000000205081824 */ /* 0x000fe400078e0211 */
[----:B------:R-:W-:Y:S02]  /*19050*/  IMAD.MOV.U32 R13, RZ, RZ, R0 ;  /* 0x000000ffff0d7224 */ /* 0x000fe400078e0000 */
[----:B------:R-:W-:Y:S02]  /*19060*/  IMAD.MOV.U32 R12, RZ, RZ, 0x2 ;  /* 0x00000002ff0c7424 */ /* 0x000fe400078e00ff */
[----:B------:R-:W-:-:S07]  /*19070*/  IMAD.MOV.U32 R3, RZ, RZ, R14 ;  /* 0x000000ffff037224 */ /* 0x000fce00078e000e */
[----:B------:R-:W-:Y:S05]  /*19080*/  WARPSYNC.COLLECTIVE R15, `(.L_x_4701) ;  /* 0x000000000f087348 */ /* 0x000fea0003c00000 */
[----:B------:R0:W1:Y:S02]  /*19090*/  SHFL.IDX P6, R14, R13, R12, R11 ;  /* 0x0000000c0d0e7389 */ /* 0x00006400000c000b */
[----:B01----:R-:W-:Y:S01]  /*190a0*/  ENDCOLLECTIVE ;  /* 0x000000000000791b */ /* 0x003fe20003800000 */
.L_x_4701:
        /* <DEDUP_REMOVED lines=17> */
.L_x_4702:
[----:B------:R-:W-:Y:S02]  /*191c0*/  @P1 IMAD R8, R5, 0x2, R17 ;  /* 0x0000000205081824 */ /* 0x000fe400078e0211 */
[----:B------:R-:W-:Y:S02]  /*191d0*/  IMAD.MOV.U32 R13, RZ, RZ, R0 ;  /* 0x000000ffff0d7224 */ /* 0x000fe400078e0000 */
[----:B------:R-:W-:Y:S02]  /*191e0*/  IMAD.MOV.U32 R12, RZ, RZ, 0x3 ;  /* 0x00000003ff0c7424 */ /* 0x000fe400078e00ff */
[----:B------:R-:W-:-:S07]  /*191f0*/  IMAD.MOV.U32 R3, RZ, RZ, R14 ;  /* 0x000000ffff037224 */ /* 0x000fce00078e000e */
[----:B------:R-:W-:Y:S05]  /*19200*/  WARPSYNC.COLLECTIVE R15, `(.L_x_4703) ;  /* 0x000000000f087348 */ /* 0x000fea0003c00000 */
[----:B------:R0:W1:Y:S02]  /*19210*/  SHFL.IDX P6, R14, R13, R12, R11 ;  /* 0x0000000c0d0e7389 */ /* 0x00006400000c000b */
[----:B01----:R-:W-:Y:S01]  /*19220*/  ENDCOLLECTIVE ;  /* 0x000000000000791b */ /* 0x003fe20003800000 */
.L_x_4703:
        /* <DEDUP_REMOVED lines=17> */
.L_x_4704:
[----:B------:R-:W-:Y:S02]  /*19340*/  @P1 IMAD R8, R5, 0x2, R17 ;  /* 0x0000000205081824 */ /* 0x000fe400078e0211 */
[----:B------:R-:W-:Y:S02]  /*19350*/  IMAD.MOV.U32 R13, RZ, RZ, R0 ;  /* 0x000000ffff0d7224 */ /* 0x000fe400078e0000 */
[----:B------:R-:W-:Y:S02]  /*19360*/  IMAD.MOV.U32 R12, RZ, RZ, 0x4 ;  /* 0x00000004ff0c7424 */ /* 0x000fe400078e00ff */
[----:B------:R-:W-:-:S07]  /*19370*/  IMAD.MOV.U32 R3, RZ, RZ, R14 ;  /* 0x000000ffff037224 */ /* 0x000fce00078e000e */
[----:B------:R-:W-:Y:S05]  /*19380*/  WARPSYNC.COLLECTIVE R15, `(.L_x_4705) ;  /* 0x000000000f087348 */ /* 0x000fea0003c00000 */
[----:B------:R0:W1:Y:S02]  /*19390*/  SHFL.IDX P6, R14, R13, R12, R11 ;  /* 0x0000000c0d0e7389 */ /* 0x00006400000c000b */
[----:B01----:R-:W-:Y:S01]  /*193a0*/  ENDCOLLECTIVE ;  /* 0x000000000000791b */ /* 0x003fe20003800000 */
.L_x_4705:
        /* <DEDUP_REMOVED lines=17> */
.L_x_4706:
[----:B------:R-:W-:Y:S02]  /*194c0*/  @P1 IMAD R8, R5, 0x2, R17 ;  /* 0x0000000205081824 */ /* 0x000fe400078e0211 */
[----:B------:R-:W-:Y:S02]  /*194d0*/  IMAD.MOV.U32 R13, RZ, RZ, R0 ;  /* 0x000000ffff0d7224 */ /* 0x000fe400078e0000 */
[----:B------:R-:W-:Y:S02]  /*194e0*/  IMAD.MOV.U32 R12, RZ, RZ, 0x5 ;  /* 0x00000005ff0c7424 */ /* 0x000fe400078e00ff */
[----:B------:R-:W-:-:S07]  /*194f0*/  IMAD.MOV.U32 R3, RZ, RZ, R14 ;  /* 0x000000ffff037224 */ /* 0x000fce00078e000e */
[----:B------:R-:W-:Y:S05]  /*19500*/  WARPSYNC.COLLECTIVE R15, `(.L_x_4707) ;  /* 0x000000000f087348 */ /* 0x000fea0003c00000 */
[----:B------:R0:W1:Y:S02]  /*19510*/  SHFL.IDX P6, R14, R13, R12, R11 ;  /* 0x0000000c0d0e7389 */ /* 0x00006400000c000b */
[----:B01----:R-:W-:Y:S01]  /*19520*/  ENDCOLLECTIVE ;  /* 0x000000000000791b */ /* 0x003fe20003800000 */
.L_x_4707:
        /* <DEDUP_REMOVED lines=10> */
.L_x_4708:
        /* <DEDUP_REMOVED lines=8> */
.L_x_4635:
        /* <DEDUP_REMOVED lines=9> */
.L_x_4710:
[C---:B------:R-:W-:Y:S01]  /*196e0*/  VIADD R6, R25.reuse, 0x10 ;  /* 0x0000001019067836 */ /* 0x040fe20000000000 */
[----:B------:R-:W-:Y:S01]  /*196f0*/  ISETP.GE.AND P1, PT, R25, R29, PT ;  /* 0x0000001d1900720c */ /* 0x000fe20003f26270 */
[----:B------:R-:W-:Y:S02]  /*19700*/  IMAD.MOV.U32 R13, RZ, RZ, R0 ;  /* 0x000000ffff0d7224 */ /* 0x000fe400078e0000 */
[----:B------:R-:W-:-:S10]  /*19710*/  IMAD.MOV.U32 R2, RZ, RZ, R14 ;  /* 0x000000ffff027224 */ /* 0x000fd400078e000e */
[----:B------:R-:W-:Y:S05]  /*19720*/  WARPSYNC.COLLECTIVE R15, `(.L_x_4711) ;  /* 0x000000000f087348 */ /* 0x000fea0003c00000 */
[----:B------:R0:W1:Y:S02]  /*19730*/  SHFL.IDX P6, R14, R13, R12, R11 ;  /* 0x0000000c0d0e7389 */ /* 0x00006400000c000b */
[----:B01----:R-:W-:Y:S01]  /*19740*/  ENDCOLLECTIVE ;  /* 0x000000000000791b */ /* 0x003fe20003800000 */
.L_x_4711:
        /* <DEDUP_REMOVED lines=8> */
.L_x_4712:
[----:B------:R-:W-:Y:S01]  /*197d0*/  @!PT LDS RZ, [RZ] ;  /* 0x00000000fffff984 */ /* 0x000fe20000000800 */
[----:B------:R-:W-:Y:S01]  /*197e0*/  @!PT LDS RZ, [RZ] ;  /* 0x00000000fffff984 */ /* 0x000fe20000000800 */
[----:B------:R-:W-:Y:S01]  /*197f0*/  @!PT LDS RZ, [RZ] ;  /* 0x00000000fffff984 */ /* 0x000fe20000000800 */
[----:B------:R-:W-:Y:S04]  /*19800*/  @!P1 LDGSTS.E.BYPASS.LTC128B.128 [R36+0x12400], desc[UR36][R2.64], !P3 ;  /* 0x1240000002249fae */ /* 0x000fe8000d901d64 */
[----:B------:R-:W-:Y:S04]  /*19810*/  @!P1 LDGSTS.E.BYPASS.LTC128B.128 [R36+0x16400], desc[UR36][R2.64+0x80], !P2 ;  /* 0x1640008002249fae */ /* 0x000fe8000d101d64 */
[----:B------:R0:W-:Y:S01]  /*19820*/  @!P1 LDGSTS.E.BYPASS.LTC128B.128 [R36+0x1a400], desc[UR36][R2.64+0x100], !P0 ;  /* 0x1a40010002249fae */ /* 0x0001e2000c101d64 */
[----:B------:R-:W-:Y:S01]  /*19830*/  ISETP.GE.AND P1, PT, R6, R29, PT ;  /* 0x0000001d0600720c */ /* 0x000fe20003f26270 */
[----:B------:R-:W-:-:S02]  /*19840*/  IMAD.MOV.U32 R13, RZ, RZ, R0 ;  /* 0x000000ffff0d7224 */ /* 0x000fc400078e0000 */
[----:B------:R-:W-:Y:S02]  /*19850*/  VIADD R6, R25, 0x20 ;  /* 0x0000002019067836 */ /* 0x000fe40000000000 */
[----:B0-----:R-:W-:-:S08]  /*19860*/  IMAD.MOV.U32 R2, RZ, RZ, R14 ;  /* 0x000000ffff027224 */ /* 0x001fd000078e000e */
[----:B------:R-:W-:Y:S05]  /*19870*/  WARPSYNC.COLLECTIVE R15, `(.L_x_4713) ;  /* 0x000000000f087348 */ /* 0x000fea0003c00000 */
[----:B------:R0:W1:Y:S02]  /*19880*/  SHFL.IDX P6, R14, R13, R12, R11 ;  /* 0x0000000c0d0e7389 */ /* 0x00006400000c000b */
[----:B01----:R-:W-:Y:S01]  /*19890*/  ENDCOLLECTIVE ;  /* 0x000000000000791b */ /* 0x003fe20003800000 */
.L_x_4713:
        /* <DEDUP_REMOVED lines=8> */
.L_x_4714:
[----:B------:R-:W-:-:S05]  /*19920*/  @!P1 IMAD.MOV.U32 R3, RZ, RZ, R5 ;  /* 0x000000ffff039224 */ /* 0x000fca00078e0005 */
        /* <DEDUP_REMOVED lines=13> */
.L_x_4715:
        /* <DEDUP_REMOVED lines=8> */
.L_x_4716:
        /* <DEDUP_REMOVED lines=14> */
.L_x_4717:
        /* <DEDUP_REMOVED lines=8> */
.L_x_4718:
        /* <DEDUP_REMOVED lines=14> */
.L_x_4719:
        /* <DEDUP_REMOVED lines=8> */
.L_x_4720:
        /* <DEDUP_REMOVED lines=14> */
.L_x_4721:
        /* <DEDUP_REMOVED lines=8> */
.L_x_4722:
        /* <DEDUP_REMOVED lines=13> */
.L_x_4723:
        /* <DEDUP_REMOVED lines=8> */
.L_x_4724:
        /* <DEDUP_REMOVED lines=12> */
.L_x_4725:
[----:B------:R-:W-:Y:S05]  /*1a0b0*/  BRA `(.L_x_4726) ;  /* 0xffffffb8008c7947 */ /* 0x000fea000383ffff */
.L_x_4640:
[----:B0-----:R0:W1:Y:S02]  /*1a0c0*/  SYNCS.PHASECHK.TRANS64.TRYWAIT P0, [R17+URZ+0x30820], R0 ;  /* 0x03082000110075a7 */ /* 0x001064000800017f */
[----:B-1----:R-:W-:Y:S05]  /*1a0d0*/  @!P0 NANOSLEEP.SYNCS 0x989680 ;  /* 0x009896800000895d */ /* 0x002fea0003900000 */
[----:B------:R-:W1:Y:S02]  /*1a0e0*/  @!P0 SYNCS.PHASECHK.TRANS64 P0, [R17+URZ+0x30820], R0 ;  /* 0x03082000110085a7 */ /* 0x000e64000800007f */
[----:B-1----:R-:W-:Y:S05]  /*1a0f0*/  @!P0 BRA `(.L_x_4640) ;  /* 0xfffffffc00f08947 */ /* 0x002fea000383ffff */
[----:B------:R-:W-:Y:S05]  /*1a100*/  BRA `(.L_x_4727) ;  /* 0xffffffbc00047947 */ /* 0x000fea000383ffff */
.L_x_4645:
[----:B0-----:R0:W1:Y:S02]  /*1a110*/  SYNCS.PHASECHK.TRANS64.TRYWAIT P0, [R6+URZ+0x30840], R3 ;  /* 0x03084003060075a7 */ /* 0x001064000800017f */
[----:B-1----:R-:W-:Y:S05]  /*1a120*/  @!P0 NANOSLEEP.SYNCS 0x989680 ;  /* 0x009896800000895d */ /* 0x002fea0003900000 */
[----:B------:R-:W1:Y:S02]  /*1a130*/  @!P0 SYNCS.PHASECHK.TRANS64 P0, [R6+URZ+0x30840], R3 ;  /* 0x03084003060085a7 */ /* 0x000e64000800007f */
[----:B-1----:R-:W-:Y:S05]  /*1a140*/  @!P0 BRA `(.L_x_4645) ;  /* 0xfffffffc00f08947 */ /* 0x002fea000383ffff */
[----:B------:R-:W-:Y:S05]  /*1a150*/  BRA `(.L_x_4728) ;  /* 0xffffffbc00e07947 */ /* 0x000fea000383ffff */
.L_x_4646:
[----:B------:R-:W-:Y:S01]  /*1a160*/  BSSY B1, `(.L_x_4729) ;  /* 0x0000008000017945 */ /* 0x000fe20003800000 */
[----:B------:R-:W-:Y:S02]  /*1a170*/  IMAD.MOV.U32 R13, RZ, RZ, R8 ;  /* 0x000000ffff0d7224 */ /* 0x000fe400078e0008 */
[----:B------:R-:W-:Y:S02]  /*1a180*/  IMAD.MOV.U32 R12, RZ, RZ, RZ ;  /* 0x000000ffff0c7224 */ /* 0x000fe400078e00ff */
[----:B------:R-:W-:Y:S02]  /*1a190*/  IMAD.MOV.U32 R11, RZ, RZ, 0x181f ;  /* 0x0000181fff0b7424 */ /* 0x000fe400078e00ff */
[----:B------:R-:W-:-:S07]  /*1a1a0*/  IMAD.MOV.U32 R15, RZ, RZ, -0x1 ;  /* 0xffffffffff0f7424 */ /* 0x000fce00078e00ff */
[----:B--2---:R-:W-:Y:S05]  /*1a1b0*/  WARPSYNC.COLLECTIVE R15, `(.L_x_4730) ;  /* 0x000000000f087348 */ /* 0x004fea0003c00000 */
[----:B--2---:R0:W1:Y:S02]  /*1a1c0*/  SHFL.IDX P6, R14, R13, R12, R11 ;  /* 0x0000000c0d0e7389 */ /* 0x00406400000c000b */
[----:B01----:R-:W-:Y:S01]  /*1a1d0*/  ENDCOLLECTIVE ;  /* 0x000000000000791b */ /* 0x003fe20003800000 */
.L_x_4730:
[----:B------:R-:W-:Y:S05]  /*1a1e0*/  BSYNC B1 ;  /* 0x0000000000017941 */ /* 0x000fea0003800000 */
.L_x_4729:
        /* <DEDUP_REMOVED lines=12> */
.L_x_4731:
[----:B------:R-:W-:Y:S02]  /*1a2b0*/  IMAD R5, R5, 0x2, R17 ;  /* 0x0000000205057824 */ /* 0x000fe400078e0211 */
[----:B------:R-:W-:Y:S02]  /*1a2c0*/  IMAD.MOV.U32 R13, RZ, RZ, R8 ;  /* 0x000000ffff0d7224 */ /* 0x000fe400078e0008 */
[----:B------:R-:W-:Y:S02]  /*1a2d0*/  IMAD.MOV.U32 R12, RZ, RZ, 0x1 ;  /* 0x00000001ff0c7424 */ /* 0x000fe400078e00ff */
[----:B------:R-:W-:-:S07]  /*1a2e0*/  IMAD.MOV.U32 R2, RZ, RZ, R14 ;  /* 0x000000ffff027224 */ /* 0x000fce00078e000e */
[----:B------:R-:W-:Y:S05]  /*1a2f0*/  WARPSYNC.COLLECTIVE R15, `(.L_x_4732) ;  /* 0x000000000f087348 */ /* 0x000fea0003c00000 */
[----:B------:R0:W1:Y:S02]  /*1a300*/  SHFL.IDX P6, R14, R13, R12, R11 ;  /* 0x0000000c0d0e7389 */ /* 0x00006400000c000b */
[----:B01----:R-:W-:Y:S01]  /*1a310*/  ENDCOLLECTIVE ;  /* 0x000000000000791b */ /* 0x003fe20003800000 */
.L_x_4732:
        /* <DEDUP_REMOVED lines=13> */
.L_x_4733:
[----:B------:R-:W-:Y:S02]  /*1a3f0*/  IMAD.MOV.U32 R13, RZ, RZ, R8 ;  /* 0x000000ffff0d7224 */ /* 0x000fe400078e0008 */
[----:B------:R-:W-:Y:S02]  /*1a400*/  IMAD.MOV.U32 R12, RZ, RZ, 0x2 ;  /* 0x00000002ff0c7424 */ /* 0x000fe400078e00ff */
[----:B------:R-:W-:-:S07]  /*1a410*/  IMAD.MOV.U32 R2, RZ, RZ, R14 ;  /* 0x000000ffff027224 */ /* 0x000fce00078e000e */
[----:B------:R-:W-:Y:S05]  /*1a420*/  WARPSYNC.COLLECTIVE R15, `(.L_x_4734) ;  /* 0x000000000f087348 */ /* 0x000fea0003c00000 */
[----:B------:R0:W1:Y:S02]  /*1a430*/  SHFL.IDX P6, R14, R13, R12, R11 ;  /* 0x0000000c0d0e7389 */ /* 0x00006400000c000b */
[----:B01----:R-:W-:Y:S01]  /*1a440*/  ENDCOLLECTIVE ;  /* 0x000000000000791b */ /* 0x003fe20003800000 */
.L_x_4734:
        /* <DEDUP_REMOVED lines=13> */
.L_x_4735:
[----:B------:R-:W-:Y:S02]  /*1a520*/  IMAD.MOV.U32 R13, RZ, RZ, R8 ;  /* 0x000000ffff0d7224 */ /* 0x000fe400078e0008 */
[----:B------:R-:W-:Y:S02]  /*1a530*/  IMAD.MOV.U32 R12, RZ, RZ, 0x3 ;  /* 0x00000003ff0c7424 */ /* 0x000fe400078e00ff */
[----:B------:R-:W-:-:S07]  /*1a540*/  IMAD.MOV.U32 R2, RZ, RZ, R14 ;  /* 0x000000ffff027224 */ /* 0x000fce00078e000e */
[----:B------:R-:W-:Y:S05]  /*1a550*/  WARPSYNC.COLLECTIVE R15, `(.L_x_4736) ;  /* 0x000000000f087348 */ /* 0x000fea0003c00000 */
[----:B------:R0:W1:Y:S02]  /*1a560*/  SHFL.IDX P6, R14, R13, R12, R11 ;  /* 0x0000000c0d0e7389 */ /* 0x00006400000c000b */
[----:B01----:R-:W-:Y:S01]  /*1a570*/  ENDCOLLECTIVE ;  /* 0x000000000000791b */ /* 0x003fe20003800000 */
.L_x_4736:
        /* <DEDUP_REMOVED lines=13> */
.L_x_4737:
[----:B------:R-:W-:Y:S02]  /*1a650*/  IMAD.MOV.U32 R13, RZ, RZ, R8 ;  /* 0x000000ffff0d7224 */ /* 0x000fe400078e0008 */
[----:B------:R-:W-:Y:S02]  /*1a660*/  IMAD.MOV.U32 R12, RZ, RZ, 0x4 ;  /* 0x00000004ff0c7424 */ /* 0x000fe400078e00ff */
[----:B------:R-:W-:-:S07]  /*1a670*/  IMAD.MOV.U32 R2, RZ, RZ, R14 ;  /* 0x000000ffff027224 */ /* 0x000fce00078e000e */
[----:B------:R-:W-:Y:S05]  /*1a680*/  WARPSYNC.COLLECTIVE R15, `(.L_x_4738) ;  /* 0x000000000f087348 */ /* 0x000fea0003c00000 */
[----:B------:R0:W1:Y:S02]  /*1a690*/  SHFL.IDX P6, R14, R13, R12, R11 ;  /* 0x0000000c0d0e7389 */ /* 0x00006400000c000b */
[----:B01----:R-:W-:Y:S01]  /*1a6a0*/  ENDCOLLECTIVE ;  /* 0x000000000000791b */ /* 0x003fe20003800000 */
.L_x_4738:
        /* <DEDUP_REMOVED lines=13> */
.L_x_4739:
[----:B------:R-:W-:Y:S02]  /*1a780*/  IMAD.MOV.U32 R13, RZ, RZ, R8 ;  /* 0x000000ffff0d7224 */ /* 0x000fe400078e0008 */
[----:B------:R-:W-:Y:S02]  /*1a790*/  IMAD.MOV.U32 R12, RZ, RZ, 0x5 ;  /* 0x00000005ff0c7424 */ /* 0x000fe400078e00ff */
[----:B------:R-:W-:-:S07]  /*1a7a0*/  IMAD.MOV.U32 R2, RZ, RZ, R14 ;  /* 0x000000ffff027224 */ /* 0x000fce00078e000e */
[----:B------:R-:W-:Y:S05]  /*1a7b0*/  WARPSYNC.COLLECTIVE R15, `(.L_x_4740) ;  /* 0x000000000f087348 */ /* 0x000fea0003c00000 */
[----:B------:R0:W1:Y:S02]  /*1a7c0*/  SHFL.IDX P6, R14, R13, R12, R11 ;  /* 0x0000000c0d0e7389 */ /* 0x00006400000c000b */
[----:B01----:R-:W-:Y:S01]  /*1a7d0*/  ENDCOLLECTIVE ;  /* 0x000000000000791b */ /* 0x003fe20003800000 */
.L_x_4740:
        /* <DEDUP_REMOVED lines=14> */
.L_x_4741:
[----:B------:R-:W-:Y:S01]  /*1a8c0*/  IMAD.MOV.U32 R2, RZ, RZ, R14 ;  /* 0x000000ffff027224 */ /* 0x000fe200078e000e */
[----:B------:R-:W-:Y:S06]  /*1a8d0*/  BRA `(.L_x_4742) ;  /* 0xffffffbc00007947 */ /* 0x000fec000383ffff */
.L_x_4651:
[----:B0-----:R0:W1:Y:S02]  /*1a8e0*/  SYNCS.PHASECHK.TRANS64.TRYWAIT P0, [R6+URZ+0x30860], R2 ;  /* 0x03086002060075a7 */ /* 0x001064000800017f */
[----:B-1----:R-:W-:Y:S05]  /*1a8f0*/  @!P0 NANOSLEEP.SYNCS 0x989680 ;  /* 0x009896800000895d */ /* 0x002fea0003900000 */
[----:B------:R-:W1:Y:S02]  /*1a900*/  @!P0 SYNCS.PHASECHK.TRANS64 P0, [R6+URZ+0x30860], R2 ;  /* 0x03086002060085a7 */ /* 0x000e64000800007f */
[----:B-1----:R-:W-:Y:S05]  /*1a910*/  @!P0 BRA `(.L_x_4651) ;  /* 0xfffffffc00f08947 */ /* 0x002fea000383ffff */
[----:B------:R-:W-:Y:S05]  /*1a920*/  BRA `(.L_x_4743) ;  /* 0xffffffbc00647947 */ /* 0x000fea000383ffff */
.L_x_4652:
        /* <DEDUP_REMOVED lines=8> */
.L_x_4745:
[----:B------:R-:W-:Y:S05]  /*1a9b0*/  BSYNC B1 ;  /* 0x0000000000017941 */ /* 0x000fea0003800000 */
.L_x_4744:
        /* <DEDUP_REMOVED lines=9> */
.L_x_4746:
[----:B------:R-:W-:Y:S02]  /*1aa50*/  IMAD.MOV.U32 R13, RZ, RZ, R19 ;  /* 0x000000ffff0d7224 */ /* 0x000fe400078e0013 */
[----:B------:R-:W-:Y:S02]  /*1aa60*/  IMAD.MOV.U32 R12, RZ, RZ, 0x1 ;  /* 0x00000001ff0c7424 */ /* 0x000fe400078e00ff */
[----:B------:R-:W-:-:S07]  /*1aa70*/  IMAD.MOV.U32 R2, RZ, RZ, R14 ;  /* 0x000000ffff027224 */ /* 0x000fce00078e000e */
[----:B------:R-:W-:Y:S05]  /*1aa80*/  WARPSYNC.COLLECTIVE R15, `(.L_x_4747) ;  /* 0x000000000f087348 */ /* 0x000fea0003c00000 */
[----:B------:R0:W1:Y:S02]  /*1aa90*/  SHFL.IDX P6, R14, R13, R12, R11 ;  /* 0x0000000c0d0e7389 */ /* 0x00006400000c000b */
[----:B01----:R-:W-:Y:S01]  /*1aaa0*/  ENDCOLLECTIVE ;  /* 0x000000000000791b */ /* 0x003fe20003800000 */
.L_x_4747:
        /* <DEDUP_REMOVED lines=16> */
.L_x_4748:
[----:B------:R-:W-:Y:S02]  /*1abb0*/  IMAD.MOV.U32 R13, RZ, RZ, R19 ;  /* 0x000000ffff0d7224 */ /* 0x000fe400078e0013 */
[----:B------:R-:W-:Y:S02]  /*1abc0*/  IMAD.MOV.U32 R12, RZ, RZ, 0x2 ;  /* 0x00000002ff0c7424 */ /* 0x000fe400078e00ff */
[----:B------:R-:W-:-:S07]  /*1abd0*/  IMAD.MOV.U32 R2, RZ, RZ, R14 ;  /* 0x000000ffff027224 */ /* 0x000fce00078e000e */
[----:B------:R-:W-:Y:S05]  /*1abe0*/  WARPSYNC.COLLECTIVE R15, `(.L_x_4749) ;  /* 0x000000000f087348 */ /* 0x000fea0003c00000 */
[----:B------:R0:W1:Y:S02]  /*1abf0*/  SHFL.IDX P6, R14, R13, R12, R11 ;  /* 0x0000000c0d0e7389 */ /* 0x00006400000c000b */
[----:B01----:R-:W-:Y:S01]  /*1ac00*/  ENDCOLLECTIVE ;  /* 0x000000000000791b */ /* 0x003fe20003800000 */
.L_x_4749:
        /* <DEDUP_REMOVED lines=16> */
.L_x_4750:
[----:B------:R-:W-:Y:S02]  /*1ad10*/  IMAD.MOV.U32 R13, RZ, RZ, R19 ;  /* 0x000000ffff0d7224 */ /* 0x000fe400078e0013 */
[----:B------:R-:W-:Y:S02]  /*1ad20*/  IMAD.MOV.U32 R12, RZ, RZ, 0x3 ;  /* 0x00000003ff0c7424 */ /* 0x000fe400078e00ff */
[----:B------:R-:W-:-:S07]  /*1ad30*/  IMAD.MOV.U32 R2, RZ, RZ, R14 ;  /* 0x000000ffff027224 */ /* 0x000fce00078e000e */
[----:B------:R-:W-:Y:S05]  /*1ad40*/  WARPSYNC.COLLECTIVE R15, `(.L_x_4751) ;  /* 0x000000000f087348 */ /* 0x000fea0003c00000 */
[----:B------:R0:W1:Y:S02]  /*1ad50*/  SHFL.IDX P6, R14, R13, R12, R11 ;  /* 0x0000000c0d0e7389 */ /* 0x00006400000c000b */
[----:B01----:R-:W-:Y:S01]  /*1ad60*/  ENDCOLLECTIVE ;  /* 0x000000000000791b */ /* 0x003fe20003800000 */
.L_x_4751:
        /* <DEDUP_REMOVED lines=16> */
.L_x_4752:
[----:B------:R-:W-:Y:S02]  /*1ae70*/  IMAD.MOV.U32 R13, RZ, RZ, R19 ;  /* 0x000000ffff0d7224 */ /* 0x000fe400078e0013 */
[----:B------:R-:W-:Y:S02]  /*1ae80*/  IMAD.MOV.U32 R12, RZ, RZ, 0x4 ;  /* 0x00000004ff0c7424 */ /* 0x000fe400078e00ff */
[----:B------:R-:W-:-:S07]  /*1ae90*/  IMAD.MOV.U32 R2, RZ, RZ, R14 ;  /* 0x000000ffff027224 */ /* 0x000fce00078e000e */
[----:B------:R-:W-:Y:S05]  /*1aea0*/  WARPSYNC.COLLECTIVE R15, `(.L_x_4753) ;  /* 0x000000000f087348 */ /* 0x000fea0003c00000 */
[----:B------:R0:W1:Y:S02]  /*1aeb0*/  SHFL.IDX P6, R14, R13, R12, R11 ;  /* 0x0000000c0d0e7389 */ /* 0x00006400000c000b */
[----:B01----:R-:W-:Y:S01]  /*1aec0*/  ENDCOLLECTIVE ;  /* 0x000000000000791b */ /* 0x003fe20003800000 */
.L_x_4753:
        /* <DEDUP_REMOVED lines=16> */
.L_x_4754:
[----:B------:R-:W-:Y:S02]  /*1afd0*/  IMAD.MOV.U32 R13, RZ, RZ, R19 ;  /* 0x000000ffff0d7224 */ /* 0x000fe400078e0013 */
[----:B------:R-:W-:Y:S02]  /*1afe0*/  IMAD.MOV.U32 R12, RZ, RZ, 0x5 ;  /* 0x00000005ff0c7424 */ /* 0x000fe400078e00ff */
[----:B------:R-:W-:-:S07]  /*1aff0*/  IMAD.MOV.U32 R2, RZ, RZ, R14 ;  /* 0x000000ffff027224 */ /* 0x000fce00078e000e */
[----:B------:R-:W-:Y:S05]  /*1b000*/  WARPSYNC.COLLECTIVE R15, `(.L_x_4755) ;  /* 0x000000000f087348 */ /* 0x000fea0003c00000 */
[----:B------:R0:W1:Y:S02]  /*1b010*/  SHFL.IDX P6, R14, R13, R12, R11 ;  /* 0x0000000c0d0e7389 */ /* 0x00006400000c000b */
[----:B01----:R-:W-:Y:S01]  /*1b020*/  ENDCOLLECTIVE ;  /* 0x000000000000791b */ /* 0x003fe20003800000 */
.L_x_4755:
        /* <DEDUP_REMOVED lines=13> */
.L_x_4756:
[----:B------:R-:W-:Y:S01]  /*1b100*/  @!PT LDS RZ, [RZ] ;  /* 0x00000000fffff984 */ /* 0x000fe20000000800 */
[----:B------:R-:W-:Y:S01]  /*1b110*/  @!PT LDS RZ, [RZ] ;  /* 0x00000000fffff984 */ /* 0x000fe20000000800 */
[----:B------:R-:W-:Y:S01]  /*1b120*/  @!PT LDS RZ, [RZ] ;  /* 0x00000000fffff984 */ /* 0x000fe20000000800 */
[----:B------:R1:W-:Y:S01]  /*1b130*/  LDGSTS.E.BYPASS.LTC128B.128 [R5+0x5400], desc[UR36][R2.64+0x80], !P0 ;  /* 0x0540008002057fae */ /* 0x0003e2000c101d64 */
[----:B------:R-:W-:-:S13]  /*1b140*/  ISETP.LT.OR P0, PT, R7, 0x41, P1 ;  /* 0x000000410700780c */ /* 0x000fda0000f01670 */
[----:B------:R1:W-:Y:S01]  /*1b150*/  LDGSTS.E.BYPASS.LTC128B.128 [R5+0x8400], desc[UR36][R2.64+0x100], !P0 ;  /* 0x0840010002057fae */ /* 0x0003e2000c101d64 */
[----:B------:R-:W-:Y:S05]  /*1b160*/  BRA `(.L_x_4757) ;  /* 0xffffffb800487947 */ /* 0x000fea000383ffff */
.L_x_4660:
[----:B0-----:R0:W1:Y:S02]  /*1b170*/  SYNCS.PHASECHK.TRANS64.TRYWAIT P0, [R0+URZ+0x30860], R3 ;  /* 0x03086003000075a7 */ /* 0x001064000800017f */
[----:B-1----:R-:W-:Y:S05]  /*1b180*/  @!P0 NANOSLEEP.SYNCS 0x989680 ;  /* 0x009896800000895d */ /* 0x002fea0003900000 */
[----:B------:R-:W1:Y:S02]  /*1b190*/  @!P0 SYNCS.PHASECHK.TRANS64 P0, [R0+URZ+0x30860], R3 ;  /* 0x03086003000085a7 */ /* 0x000e64000800007f */
[----:B-1----:R-:W-:Y:S05]  /*1b1a0*/  @!P0 BRA `(.L_x_4660) ;  /* 0xfffffffc00f08947 */ /* 0x002fea000383ffff */
[----:B------:R-:W-:Y:S05]  /*1b1b0*/  BRA `(.L_x_4758) ;  /* 0xffffffbc00607947 */ /* 0x000fea000383ffff */
.L_x_4661:
        /* <DEDUP_REMOVED lines=8> */
.L_x_4760:
[----:B------:R-:W-:Y:S05]  /*1b240*/  BSYNC B0 ;  /* 0x0000000000007941 */ /* 0x000fea0003800000 */
.L_x_4759:
        /* <DEDUP_REMOVED lines=9> */
.L_x_4761:
        /* <DEDUP_REMOVED lines=14> */
.L_x_4762:
        /* <DEDUP_REMOVED lines=13> */
.L_x_4763:
[----:B------:R-:W-:Y:S02]  /*1b490*/  IMAD.MOV.U32 R13, RZ, RZ, R19 ;  /* 0x000000ffff0d7224 */ /* 0x000fe400078e0013 */
[----:B------:R-:W-:Y:S01]  /*1b4a0*/  IMAD.MOV.U32 R12, RZ, RZ, 0x2 ;  /* 0x00000002ff0c7424 */ /* 0x000fe200078e00ff */
[----:B------:R-:W-:-:S13]  /*1b4b0*/  IADD3 R2, P4, R14, R5, RZ ;  /* 0x000000050e027210 */ /* 0x000fda0007f9e0ff */
[----:B------:R-:W-:Y:S05]  /*1b4c0*/  WARPSYNC.COLLECTIVE R15, `(.L_x_4764) ;  /* 0x000000000f087348 */ /* 0x000fea0003c00000 */
[----:B------:R0:W1:Y:S02]  /*1b4d0*/  SHFL.IDX P6, R14, R13, R12, R11 ;  /* 0x0000000c0d0e7389 */ /* 0x00006400000c000b */
[----:B01----:R-:W-:Y:S01]  /*1b4e0*/  ENDCOLLECTIVE ;  /* 0x000000000000791b */ /* 0x003fe20003800000 */
.L_x_4764:
        /* <DEDUP_REMOVED lines=15> */
.L_x_4765:
[----:B------:R-:W-:Y:S02]  /*1b5e0*/  IMAD.MOV.U32 R13, RZ, RZ, R19 ;  /* 0x000000ffff0d7224 */ /* 0x000fe400078e0013 */
[----:B------:R-:W-:Y:S01]  /*1b5f0*/  IMAD.MOV.U32 R12, RZ, RZ, 0x3 ;  /* 0x00000003ff0c7424 */ /* 0x000fe200078e00ff */
[----:B------:R-:W-:-:S13]  /*1b600*/  IADD3 R2, P4, R14, R5, RZ ;  /* 0x000000050e027210 */ /* 0x000fda0007f9e0ff */
[----:B------:R-:W-:Y:S05]  /*1b610*/  WARPSYNC.COLLECTIVE R15, `(.L_x_4766) ;  /* 0x000000000f087348 */ /* 0x000fea0003c00000 */
[----:B------:R0:W1:Y:S02]  /*1b620*/  SHFL.IDX P6, R14, R13, R12, R11 ;  /* 0x0000000c0d0e7389 */ /* 0x00006400000c000b */
[----:B01----:R-:W-:Y:S01]  /*1b630*/  ENDCOLLECTIVE ;  /* 0x000000000000791b */ /* 0x003fe20003800000 */
.L_x_4766:
        /* <DEDUP_REMOVED lines=15> */
.L_x_4767:
[----:B------:R-:W-:Y:S02]  /*1b730*/  IMAD.MOV.U32 R13, RZ, RZ, R19 ;  /* 0x000000ffff0d7224 */ /* 0x000fe400078e0013 */
[----:B------:R-:W-:Y:S01]  /*1b740*/  IMAD.MOV.U32 R12, RZ, RZ, 0x4 ;  /* 0x00000004ff0c7424 */ /* 0x000fe200078e00ff */
[----:B------:R-:W-:-:S13]  /*1b750*/  IADD3 R2, P4, R14, R5, RZ ;  /* 0x000000050e027210 */ /* 0x000fda0007f9e0ff */
[----:B------:R-:W-:Y:S05]  /*1b760*/  WARPSYNC.COLLECTIVE R15, `(.L_x_4768) ;  /* 0x000000000f087348 */ /* 0x000fea0003c00000 */
[----:B------:R0:W1:Y:S02]  /*1b770*/  SHFL.IDX P6, R14, R13, R12, R11 ;  /* 0x0000000c0d0e7389 */ /* 0x00006400000c000b */
[----:B01----:R-:W-:Y:S01]  /*1b780*/  ENDCOLLECTIVE ;  /* 0x000000000000791b */ /* 0x003fe20003800000 */
.L_x_4768:
        /* <DEDUP_REMOVED lines=15> */
.L_x_4769:
[----:B------:R-:W-:Y:S02]  /*1b880*/  IMAD.MOV.U32 R13, RZ, RZ, R19 ;  /* 0x000000ffff0d7224 */ /* 0x000fe400078e0013 */
[----:B------:R-:W-:Y:S01]  /*1b890*/  IMAD.MOV.U32 R12, RZ, RZ, 0x5 ;  /* 0x00000005ff0c7424 */ /* 0x000fe200078e00ff */
[----:B------:R-:W-:-:S13]  /*1b8a0*/  IADD3 R2, P4, R14, R5, RZ ;  /* 0x000000050e027210 */ /* 0x000fda0007f9e0ff */
[----:B------:R-:W-:Y:S05]  /*1b8b0*/  WARPSYNC.COLLECTIVE R15, `(.L_x_4770) ;  /* 0x000000000f087348 */ /* 0x000fea0003c00000 */
[----:B------:R0:W1:Y:S02]  /*1b8c0*/  SHFL.IDX P6, R14, R13, R12, R11 ;  /* 0x0000000c0d0e7389 */ /* 0x00006400000c000b */
[----:B01----:R-:W-:Y:S01]  /*1b8d0*/  ENDCOLLECTIVE ;  /* 0x000000000000791b */ /* 0x003fe20003800000 */
.L_x_4770:
        /* <DEDUP_REMOVED lines=14> */
.L_x_4771:
[----:B------:R-:W-:Y:S05]  /*1b9c0*/  BRA `(.L_x_4772) ;  /* 0xffffffb800647947 */ /* 0x000fea000383ffff */
.L_x_4666:
        /* <DEDUP_REMOVED lines=8> */
.L_x_4774:
[----:B------:R-:W-:Y:S05]  /*1ba50*/  BSYNC B0 ;  /* 0x0000000000007941 */ /* 0x000fea0003800000 */
.L_x_4773:
        /* <DEDUP_REMOVED lines=9> */
.L_x_4775:
[----:B------:R-:W-:Y:S02]  /*1baf0*/  ULDC UR4, c[0x0][0xc3c] ;  /* 0x00030f0000047ab9 */ /* 0x000fe40000000800 */
[----:B------:R-:W-:-:S13]  /*1bb00*/  ISETP.GE.OR P1, PT, R9, UR4, !P0 ;  /* 0x0000000409007c0c */ /* 0x000fda000c726670 */
[----:B------:R-:W0:Y:S08]  /*1bb10*/  @!P1 LDC.64 R4, c[0x0][0xc80] ;  /* 0x00032000ff049b82 */ /* 0x000e300000000a00 */
[----:B------:R-:W1:Y:S01]  /*1bb20*/  @!P1 LDC.64 R2, c[0x0][0xc78] ;  /* 0x00031e00ff029b82 */ /* 0x000e620000000a00 */
[----:B------:R-:W-:Y:S02]  /*1bb30*/  IMAD.MOV.U32 R25, RZ, RZ, RZ ;  /* 0x000000ffff197224 */ /* 0x000fe400078e00ff */
[----:B------:R-:W-:-:S02]  /*1bb40*/  IMAD.MOV.U32 R8, RZ, RZ, RZ ;  /* 0x000000ffff087224 */ /* 0x000fc400078e00ff */
[----:B------:R-:W-:Y:S02]  /*1bb50*/  IMAD.MOV.U32 R11, RZ, RZ, RZ ;  /* 0x000000ffff0b7224 */ /* 0x000fe400078e00ff */
[----:B------:R-:W-:Y:S02]  /*1bb60*/  IMAD.MOV.U32 R7, RZ, RZ, R14 ;  /* 0x000000ffff077224 */ /* 0x000fe400078e000e */
[----:B0-----:R-:W-:-:S06]  /*1bb70*/  @!P1 IMAD.WIDE R4, R9, 0x4, R4 ;  /* 0x0000000409049825 */ /* 0x001fcc00078e0204 */
[----:B------:R-:W2:Y:S01]  /*1bb80*/  @!P1 LDG.E R4, desc[UR36][R4.64] ;  /* 0x0000002404049981 */ /* 0x000ea2000c1e1900 */
[----:B-1----:R-:W-:-:S06]  /*1bb90*/  @!P1 IMAD.WIDE R2, R9, 0x4, R2 ;  /* 0x0000000409029825 */ /* 0x002fcc00078e0202 */
        /* <DEDUP_REMOVED lines=12> */
.L_x_4776:
[----:B------:R-:W-:Y:S01]  /*1bc60*/  IMAD.MOV.U32 R12, RZ, RZ, 0x2 ;  /* 0x00000002ff0c7424 */ /* 0x000fe200078e00ff */
[----:B------:R-:W-:-:S05]  /*1bc70*/  SEL R6, R14, RZ, P1 ;  /* 0x000000ff0e067207 */ /* 0x000fca0000800000 */
[----:B------:R-:W-:-:S04]  /*1bc80*/  IMAD.IADD R6, R13, 0x1, R6 ;  /* 0x000000010d067824 */ /* 0x000fc800078e0206 */
[----:B------:R-:W-:-:S07]  /*1bc90*/  IMAD.MOV.U32 R13, RZ, RZ, R6 ;  /* 0x000000ffff0d7224 */ /* 0x000fce00078e0006 */
[----:B------:R-:W-:Y:S05]  /*1bca0*/  WARPSYNC.COLLECTIVE R15, `(.L_x_4777) ;  /* 0x000000000f087348 */ /* 0x000fea0003c00000 */
[----:B------:R0:W1:Y:S02]  /*1bcb0*/  SHFL.UP P6, R14, R13, R12, R11 ;  /* 0x0400000c0d0e7389 */ /* 0x00006400000c000b */
[----:B01----:R-:W-:Y:S01]  /*1bcc0*/  ENDCOLLECTIVE ;  /* 0x000000000000791b */ /* 0x003fe20003800000 */
.L_x_4777:
        /* <DEDUP_REMOVED lines=8> */
.L_x_4778:
[----:B------:R-:W-:Y:S01]  /*1bd50*/  IMAD.MOV.U32 R12, RZ, RZ, 0x8 ;  /* 0x00000008ff0c7424 */ /* 0x000fe200078e00ff */
[----:B------:R-:W-:-:S05]  /*1bd60*/  SEL R3, R14, RZ, P3 ;  /* 0x000000ff0e037207 */ /* 0x000fca0001800000 */
[----:B------:R-:W-:-:S04]  /*1bd70*/  IMAD.IADD R3, R2, 0x1, R3 ;  /* 0x0000000102037824 */ /* 0x000fc800078e0203 */
[----:B------:R-:W-:-:S07]  /*1bd80*/  IMAD.MOV.U32 R13, RZ, RZ, R3 ;  /* 0x000000ffff0d7224 */ /* 0x000fce00078e0003 */
[----:B------:R-:W-:Y:S05]  /*1bd90*/  WARPSYNC.COLLECTIVE R15, `(.L_x_4779) ;  /* 0x000000000f087348 */ /* 0x000fea0003c00000 */
[----:B------:R0:W1:Y:S02]  /*1bda0*/  SHFL.UP P6, R14, R13, R12, R11 ;  /* 0x0400000c0d0e7389 */ /* 0x00006400000c000b */
[----:B01----:R-:W-:Y:S01]  /*1bdb0*/  ENDCOLLECTIVE ;  /* 0x000000000000791b */ /* 0x003fe20003800000 */
.L_x_4779:
[----:B------:R-:W-:Y:S01]  /*1bdc0*/  IMAD.MOV.U32 R12, RZ, RZ, 0x10 ;  /* 0x00000010ff0c7424 */ /* 0x000fe200078e00ff */
[----:B------:R-:W-:-:S05]  /*1bdd0*/  SEL R4, R14, RZ, P4 ;  /* 0x000000ff0e047207 */ /* 0x000fca0002000000 */
[----:B------:R-:W-:-:S04]  /*1bde0*/  IMAD.IADD R4, R3, 0x1, R4 ;  /* 0x0000000103047824 */ /* 0x000fc800078e0204 */
[----:B------:R-:W-:-:S07]  /*1bdf0*/  IMAD.MOV.U32 R13, RZ, RZ, R4 ;  /* 0x000000ffff0d7224 */ /* 0x000fce00078e0004 */
[----:B------:R-:W-:Y:S05]  /*1be00*/  WARPSYNC.COLLECTIVE R15, `(.L_x_4780) ;  /* 0x000000000f087348 */ /* 0x000fea0003c00000 */
[----:B------:R0:W1:Y:S02]  /*1be10*/  SHFL.UP P6, R14, R13, R12, R11 ;  /* 0x0400000c0d0e7389 */ /* 0x00006400000c000b */
[----:B01----:R-:W-:Y:S01]  /*1be20*/  ENDCOLLECTIVE ;  /* 0x000000000000791b */ /* 0x003fe20003800000 */
.L_x_4780:
        /* <DEDUP_REMOVED lines=8> */
.L_x_4781:
[----:B------:R-:W-:Y:S05]  /*1beb0*/  BRA `(.L_x_4782) ;  /* 0xffffffb800787947 */ /* 0x000fea000383ffff */
.L_x_4669:
[----:B------:R-:W-:Y:S01]  /*1bec0*/  BSSY B0, `(.L_x_4783) ;  /* 0x0000007000007945 */ /* 0x000fe20003800000 */
[----:B------:R-:W-:Y:S02]  /*1bed0*/  IMAD.MOV.U32 R12, RZ, RZ, 0x1 ;  /* 0x00000001ff0c7424 */ /* 0x000fe400078e00ff */
[----:B------:R-:W-:Y:S02]  /*1bee0*/  IMAD.MOV.U32 R11, RZ, RZ, RZ ;  /* 0x000000ffff0b7224 */ /* 0x000fe400078e00ff */
[----:B------:R-:W-:-:S07]  /*1bef0*/  IMAD.MOV.U32 R15, RZ, RZ, -0x1 ;  /* 0xffffffffff0f7424 */ /* 0x000fce00078e00ff */
[----:B------:R-:W-:Y:S05]  /*1bf00*/  WARPSYNC.COLLECTIVE R15, `(.L_x_4784) ;  /* 0x000000000f087348 */ /* 0x000fea0003c00000 */
[----:B------:R0:W1:Y:S02]  /*1bf10*/  SHFL.UP P6, R14, R13, R12, R11 ;  /* 0x0400000c0d0e7389 */ /* 0x00006400000c000b */
[----:B01----:R-:W-:Y:S01]  /*1bf20*/  ENDCOLLECTIVE ;  /* 0x000000000000791b */ /* 0x003fe20003800000 */
.L_x_4784:
[----:B------:R-:W-:Y:S05]  /*1bf30*/  BSYNC B0 ;  /* 0x0000000000007941 */ /* 0x000fea0003800000 */
.L_x_4783:
        /* <DEDUP_REMOVED lines=8> */
.L_x_4785:
[----:B------:R-:W-:Y:S01]  /*1bfc0*/  IMAD.MOV.U32 R12, RZ, RZ, 0x4 ;  /* 0x00000004ff0c7424 */ /* 0x000fe200078e00ff */
[----:B------:R-:W-:-:S05]  /*1bfd0*/  SEL R2, R14, RZ, P2 ;  /* 0x000000ff0e027207 */ /* 0x000fca0001000000 */
[----:B------:R-:W-:-:S04]  /*1bfe0*/  IMAD.IADD R2, R13, 0x1, R2 ;  /* 0x000000010d027824 */ /* 0x000fc800078e0202 */
[----:B------:R-:W-:-:S07]  /*1bff0*/  IMAD.MOV.U32 R13, RZ, RZ, R2 ;  /* 0x000000ffff0d7224 */ /* 0x000fce00078e0002 */
[----:B------:R-:W-:Y:S05]  /*1c000*/  WARPSYNC.COLLECTIVE R15, `(.L_x_4786) ;  /* 0x000000000f087348 */ /* 0x000fea0003c00000 */
[----:B------:R0:W1:Y:S02]  /*1c010*/  SHFL.UP P6, R14, R13, R12, R11 ;  /* 0x0400000c0d0e7389 */ /* 0x00006400000c000b */
[----:B01----:R-:W-:Y:S01]  /*1c020*/  ENDCOLLECTIVE ;  /* 0x000000000000791b */ /* 0x003fe20003800000 */
.L_x_4786:
[----:B------:R-:W-:Y:S01]  /*1c030*/  IMAD.MOV.U32 R12, RZ, RZ, 0x8 ;  /* 0x00000008ff0c7424 */ /* 0x000fe200078e00ff */
[----:B------:R-:W-:-:S05]  /*1c040*/  SEL R3, R14, RZ, P3 ;  /* 0x000000ff0e037207 */ /* 0x000fca0001800000 */
[----:B------:R-:W-:-:S04]  /*1c050*/  IMAD.IADD R3, R2, 0x1, R3 ;  /* 0x0000000102037824 */ /* 0x000fc800078e0203 */
[----:B------:R-:W-:-:S07]  /*1c060*/  IMAD.MOV.U32 R13, RZ, RZ, R3 ;  /* 0x000000ffff0d7224 */ /* 0x000fce00078e0003 */
[----:B------:R-:W-:Y:S05]  /*1c070*/  WARPSYNC.COLLECTIVE R15, `(.L_x_4787) ;  /* 0x000000000f087348 */ /* 0x000fea0003c00000 */
[----:B------:R0:W1:Y:S02]  /*1c080*/  SHFL.UP P6, R14, R13, R12, R11 ;  /* 0x0400000c0d0e7389 */ /* 0x00006400000c000b */
[----:B01----:R-:W-:Y:S01]  /*1c090*/  ENDCOLLECTIVE ;  /* 0x000000000000791b */ /* 0x003fe20003800000 */
.L_x_4787:
[----:B------:R-:W-:Y:S01]  /*1c0a0*/  IMAD.MOV.U32 R12, RZ, RZ, 0x10 ;  /* 0x00000010ff0c7424 */ /* 0x000fe200078e00ff */
[----:B------:R-:W-:-:S05]  /*1c0b0*/  SEL R4, R14, RZ, P4 ;  /* 0x000000ff0e047207 */ /* 0x000fca0002000000 */
[----:B------:R-:W-:-:S04]  /*1c0c0*/  IMAD.IADD R4, R3, 0x1, R4 ;  /* 0x0000000103047824 */ /* 0x000fc800078e0204 */
[----:B------:R-:W-:-:S07]  /*1c0d0*/  IMAD.MOV.U32 R13, RZ, RZ, R4 ;  /* 0x000000ffff0d7224 */ /* 0x000fce00078e0004 */
[----:B------:R-:W-:Y:S05]  /*1c0e0*/  WARPSYNC.COLLECTIVE R15, `(.L_x_4788) ;  /* 0x000000000f087348 */ /* 0x000fea0003c00000 */
[----:B------:R0:W1:Y:S02]  /*1c0f0*/  SHFL.UP P6, R14, R13, R12, R11 ;  /* 0x0400000c0d0e7389 */ /* 0x00006400000c000b */
[----:B01----:R-:W-:Y:S01]  /*1c100*/  ENDCOLLECTIVE ;  /* 0x000000000000791b */ /* 0x003fe20003800000 */
.L_x_4788:
        /* <DEDUP_REMOVED lines=8> */
.L_x_4789:
[----:B------:R-:W-:Y:S05]  /*1c190*/  BRA `(.L_x_4790) ;  /* 0xffffffb800647947 */ /* 0x000fea000383ffff */
.L_x_4671:
[----:B------:R-:W-:Y:S01]  /*1c1a0*/  BSSY B0, `(.L_x_4791) ;  /* 0x0000006000007945 */ /* 0x000fe20003800000 */
[----:B------:R-:W-:Y:S01]  /*1c1b0*/  PLOP3.LUT P6, PT, P6, PT, PT, 0x8, 0x0 ;  /* 0x000000000000781c */ /* 0x000fe200037ce170 */
[----:B------:R-:W-:-:S12]  /*1c1c0*/  IMAD.MOV.U32 R15, RZ, RZ, -0x1 ;  /* 0xffffffffff0f7424 */ /* 0x000fd800078e00ff */
[----:B0-----:R-:W-:Y:S05]  /*1c1d0*/  WARPSYNC.COLLECTIVE R15, `(.L_x_4792) ;  /* 0x000000000f087348 */ /* 0x001fea0003c00000 */
[----:B------:R-:W-:Y:S01]  /*1c1e0*/  VOTE.ANY R14, PT, P6 ;  /* 0x00000000000e7806 */ /* 0x000fe200030e0100 */
[----:B0-----:R-:W-:Y:S06]  /*1c1f0*/  ENDCOLLECTIVE ;  /* 0x000000000000791b */ /* 0x001fec0003800000 */
.L_x_4792:
[----:B------:R-:W-:Y:S05]  /*1c200*/  BSYNC B0 ;  /* 0x0000000000007941 */ /* 0x000fea0003800000 */
.L_x_4791:
        /* <DEDUP_REMOVED lines=8> */
.L_x_4793:
[----:B------:R-:W-:Y:S02]  /*1c290*/  IMAD.IADD R27, R12, 0x1, R27 ;  /* 0x000000010c1b7824 */ /* 0x000fe400078e021b */
[----:B------:R-:W-:Y:S02]  /*1c2a0*/  IMAD.MOV.U32 R13, RZ, RZ, R8 ;  /* 0x000000ffff0d7224 */ /* 0x000fe400078e0008 */
[----:B------:R-:W-:-:S07]  /*1c2b0*/  IMAD.MOV.U32 R25, RZ, RZ, R14 ;  /* 0x000000ffff197224 */ /* 0x000fce00078e000e */
[----:B------:R-:W-:Y:S05]  /*1c2c0*/  WARPSYNC.COLLECTIVE R15, `(.L_x_4794) ;  /* 0x000000000f087348 */ /* 0x000fea0003c00000 */
[----:B------:R0:W1:Y:S02]  /*1c2d0*/  SHFL.IDX P6, R14, R13, R12, R11 ;  /* 0x0000000c0d0e7389 */ /* 0x00006400000c000b */
[----:B01----:R-:W-:Y:S01]  /*1c2e0*/  ENDCOLLECTIVE ;  /* 0x000000000000791b */ /* 0x003fe20003800000 */
.L_x_4794:
[----:B------:R-:W-:Y:S01]  /*1c2f0*/  IMAD.MOV.U32 R8, RZ, RZ, R14 ;  /* 0x000000ffff087224 */ /* 0x000fe200078e000e */
[----:B------:R-:W-:Y:S06]  /*1c300*/  BRA `(.L_x_4795) ;  /* 0xffffffb800487947 */ /* 0x000fec000383ffff */
.L_x_4673:
[----:B------:R-:W-:Y:S01]  /*1c310*/  BSSY B0, `(.L_x_4796) ;  /* 0x0000007000007945 */ /* 0x000fe20003800000 */
[----:B------:R-:W-:Y:S02]  /*1c320*/  IMAD.MOV.U32 R13, RZ, RZ, R2 ;  /* 0x000000ffff0d7224 */ /* 0x000fe400078e0002 */
[----:B------:R-:W-:Y:S02]  /*1c330*/  IMAD.MOV.U32 R11, RZ, RZ, 0x1f ;  /* 0x0000001fff0b7424 */ /* 0x000fe400078e00ff */
[----:B------:R-:W-:-:S07]  /*1c340*/  IMAD.MOV.U32 R15, RZ, RZ, -0x1 ;  /* 0xffffffffff0f7424 */ /* 0x000fce00078e00ff */
[----:B0-23--:R-:W-:Y:S05]  /*1c350*/  WARPSYNC.COLLECTIVE R15, `(.L_x_4797) ;  /* 0x000000000f087348 */ /* 0x00dfea0003c00000 */
[----:B------:R1:W4:Y:S02]  /*1c360*/  SHFL.IDX P6, R14, R13, R12, R11 ;  /* 0x0000000c0d0e7389 */ /* 0x00032400000c000b */
[----:B01234-:R-:W-:Y:S01]  /*1c370*/  ENDCOLLECTIVE ;  /* 0x000000000000791b */ /* 0x01ffe20003800000 */
.L_x_4797:
[----:B------:R-:W-:Y:S05]  /*1c380*/  BSYNC B0 ;  /* 0x0000000000007941 */ /* 0x000fea0003800000 */
.L_x_4796:
[----:B------:R-:W-:Y:S01]  /*1c390*/  IMAD.MOV.U32 R6, RZ, RZ, R14 ;  /* 0x000000ffff067224 */ /* 0x000fe200078e000e */
[----:B------:R-:W-:Y:S06]  /*1c3a0*/  BRA `(.L_x_4672) ;  /* 0xffffffb800387947 */ /* 0x000fec000383ffff */
.L_x_4679:
[----:B0-----:R0:W1:Y:S02]  /*1c3b0*/  SYNCS.PHASECHK.TRANS64.TRYWAIT P0, [R4+URZ+0x30820], R0 ;  /* 0x03082000040075a7 */ /* 0x001064000800017f */
[----:B-1----:R-:W-:Y:S05]  /*1c3c0*/  @!P0 NANOSLEEP.SYNCS 0x989680 ;  /* 0x009896800000895d */ /* 0x002fea0003900000 */
[----:B------:R-:W1:Y:S02]  /*1c3d0*/  @!P0 SYNCS.PHASECHK.TRANS64 P0, [R4+URZ+0x30820], R0 ;  /* 0x03082000040085a7 */ /* 0x000e64000800007f */
[----:B-1----:R-:W-:Y:S05]  /*1c3e0*/  @!P0 BRA `(.L_x_4679) ;  /* 0xfffffffc00f08947 */ /* 0x002fea000383ffff */
[----:B------:R-:W-:Y:S05]  /*1c3f0*/  BRA `(.L_x_4798) ;  /* 0xffffffc000907947 */ /* 0x000fea000383ffff */
.L_x_4680:
        /* <DEDUP_REMOVED lines=11> */
.L_x_4800:
[----:B------:R-:W-:Y:S05]  /*1c4b0*/  BSYNC B0 ;  /* 0x0000000000007941 */ /* 0x000fea0003800000 */
.L_x_4799:
[----:B------:R-:W-:Y:S05]  /*1c4c0*/  BRA `(.L_x_4801) ;  /* 0xffffffc000787947 */ /* 0x000fea000383ffff */
.L_x_4683:
[----:B------:R-:W-:Y:S01]  /*1c4d0*/  BSSY B1, `(.L_x_4802) ;  /* 0x0000006000017945 */ /* 0x000fe20003800000 */
[----:B------:R-:W-:-:S07]  /*1c4e0*/  IMAD.MOV.U32 R15, RZ, RZ, -0x1 ;  /* 0xffffffffff0f7424 */ /* 0x000fce00078e00ff */
[----:B0-2---:R-:W-:Y:S05]  /*1c4f0*/  WARPSYNC.COLLECTIVE R15, `(.L_x_4803) ;  /* 0x000000000f0c7348 */ /* 0x005fea0003c00000 */
[----:B------:R-:W-:Y:S02]  /*1c500*/  ELECT P6, UR62, PT ;  /* 0x00000000003e782f */ /* 0x000fe400038c0000 */
[----:B------:R-:W-:Y:S01]  /*1c510*/  MOV R14, UR62 ;  /* 0x0000003e000e7c02 */ /* 0x000fe20008000f00 */
[----:B0-2---:R-:W-:Y:S10]  /*1c520*/  ENDCOLLECTIVE ;  /* 0x000000000000791b */ /* 0x005ff40003800000 */
.L_x_4803:
[----:B------:R-:W-:Y:S05]  /*1c530*/  BSYNC B1 ;  /* 0x0000000000017941 */ /* 0x000fea0003800000 */
.L_x_4802:
[----:B------:R-:W-:Y:S05]  /*1c540*/  BRA `(.L_x_4804) ;  /* 0xffffffc000707947 */ /* 0x000fea000383ffff */
.L_x_4685:
[----:B0-----:R0:W1:Y:S02]  /*1c550*/  SYNCS.PHASECHK.TRANS64.TRYWAIT P1, [R5+URZ+0x30840], R0 ;  /* 0x03084000050075a7 */ /* 0x001064000802017f */
[----:B-1----:R-:W-:Y:S05]  /*1c560*/  @!P1 NANOSLEEP.SYNCS 0x989680 ;  /* 0x009896800000995d */ /* 0x002fea0003900000 */
[----:B------:R-:W1:Y:S02]  /*1c570*/  @!P1 SYNCS.PHASECHK.TRANS64 P1, [R5+URZ+0x30840], R0 ;  /* 0x03084000050095a7 */ /* 0x000e64000802007f */
[----:B-1----:R-:W-:Y:S05]  /*1c580*/  @!P1 BRA `(.L_x_4685) ;  /* 0xfffffffc00f09947 */ /* 0x002fea000383ffff */
[----:B------:R-:W-:Y:S05]  /*1c590*/  BRA `(.L_x_4805) ;  /* 0xffffffc000987947 */ /* 0x000fea000383ffff */
.L_x_4687:
[----:B-1----:R1:W3:Y:S02]  /*1c5a0*/  SYNCS.PHASECHK.TRANS64.TRYWAIT P1, [R23+URZ+0x30840], R2 ;  /* 0x03084002170075a7 */ /* 0x0022e4000802017f */
[----:B---3--:R-:W-:Y:S05]  /*1c5b0*/  @!P1 NANOSLEEP.SYNCS 0x989680 ;  /* 0x009896800000995d */ /* 0x008fea0003900000 */
[----:B------:R-:W3:Y:S02]  /*1c5c0*/  @!P1 SYNCS.PHASECHK.TRANS64 P1, [R23+URZ+0x30840], R2 ;  /* 0x03084002170095a7 */ /* 0x000ee4000802007f */
[----:B---3--:R-:W-:Y:S05]  /*1c5d0*/  @!P1 BRA `(.L_x_4687) ;  /* 0xfffffffc00f09947 */ /* 0x008fea000383ffff */
[----:B------:R-:W-:Y:S05]  /*1c5e0*/  BRA `(.L_x_4806) ;  /* 0xffffffc000a47947 */ /* 0x000fea000383ffff */
.L_x_4689:
[----:B---3--:R3:W4:Y:S02]  /*1c5f0*/  SYNCS.PHASECHK.TRANS64.TRYWAIT P1, [R5+URZ+0x30860], R0 ;  /* 0x03086000050075a7 */ /* 0x008724000802017f */
[----:B----4-:R-:W-:Y:S05]  /*1c600*/  @!P1 NANOSLEEP.SYNCS 0x989680 ;  /* 0x009896800000995d */ /* 0x010fea0003900000 */
[----:B------:R-:W4:Y:S02]  /*1c610*/  @!P1 SYNCS.PHASECHK.TRANS64 P1, [R5+URZ+0x30860], R0 ;  /* 0x03086000050095a7 */ /* 0x000f24000802007f */
[----:B----4-:R-:W-:Y:S05]  /*1c620*/  @!P1 BRA `(.L_x_4689) ;  /* 0xfffffffc00f09947 */ /* 0x010fea000383ffff */
[----:B------:R-:W-:Y:S05]  /*1c630*/  BRA `(.L_x_4807) ;  /* 0xffffffc000a07947 */ /* 0x000fea000383ffff */
.L_x_4808:
        /* <DEDUP_REMOVED lines=12> */
.L_x_15968:


//--------------------- .text._ZN7cutlass13device_kernelIN5flash11enable_sm90INS1_16FlashAttnFwdSm90INS1_25CollectiveMainloopFwdSm90ILi2EN4cute5tupleIJNS5_1CILi1EEES8_S8_EEENS6_IJNS7_ILi128EEENS7_ILi96EEENS7_ILi192EEEEEELi192ENS_10bfloat16_tEfNS_4arch4Sm90ELb0ELb1ELb0ELb1ELb1ELb1ELb0ELb1ELb1ELb1ELb1ELb0EEENS1_21CollectiveEpilogueFwdINS6_IJSA_SC_SB_EEES9_SE_SG_Li256ELb1ELb1ELb1ELb0EEENS1_36VarlenDynamicPersistentTileSchedulerILi128ELi96ELi256ELi128ELb1ELb1ELb1ELb1ELb0ELb1EEEEEEEEEvNT_6ParamsE --------------------------
	.section	.text._ZN7cutlass13device_kernelIN5flash11enable_sm90INS1_16FlashAttnFwdSm90INS1_25CollectiveMainloopFwdSm90ILi2EN4cute5tupleIJNS5_1CILi1EEES8_S8_EEENS6_IJNS7_ILi128EEENS7_ILi96EEENS7_ILi192EEEEEELi192ENS_10bfloat16_tEfNS_4arch4Sm90ELb0ELb1ELb0ELb1ELb1ELb1ELb0ELb1ELb1ELb1ELb1ELb0EEENS1_21CollectiveEpilogueFwdINS6_IJSA_SC_SB_EEES9_SE_SG_Li256ELb1ELb1ELb1ELb0EEENS1_36VarlenDynamicPersistentTileSchedulerILi128ELi96ELi256ELi128ELb1ELb1ELb1ELb1ELb0ELb1EEEEEEEEEvNT_6ParamsE,"ax",@progbits
	.align	128
.text._ZN7cutlass13device_kernelIN5flash11enable_sm90INS1_16FlashAttnFwdSm90INS1_25CollectiveMainloopFwdSm90ILi2EN4cute5tupleIJNS5_1CILi1EEES8_S8_EEENS6_IJNS7_ILi128EEENS7_ILi96EEENS7_ILi192EEEEEELi192ENS_10bfloat16_tEfNS_4arch4Sm90ELb0ELb1ELb0ELb1ELb1ELb1ELb0ELb1ELb1ELb1ELb1ELb0EEENS1_21CollectiveEpilogueFwdINS6_IJSA_SC_SB_EEES9_SE_SG_Li256ELb1ELb1ELb1ELb0EEENS1_36VarlenDynamicPersistentTileSchedulerILi128ELi96ELi256ELi128ELb1ELb1ELb1ELb1ELb0ELb1EEEEEEEEEvNT_6ParamsE:
        .type           _ZN7cutlass13device_kernelIN5flash11enable_sm90INS1_16FlashAttnFwdSm90INS1_25CollectiveMainloopFwdSm90ILi2EN4cute5tupleIJNS5_1CILi1EEES8_S8_EEENS6_IJNS7_ILi128EEENS7_ILi96EEENS7_ILi192EEEEEELi192ENS_10bfloat16_tEfNS_4arch4Sm90ELb0ELb1ELb0ELb1ELb1ELb1ELb0ELb1ELb1ELb1ELb1ELb0EEENS1_21CollectiveEpilogueFwdINS6_IJSA_SC_SB_EEES9_SE_SG_Li256ELb1ELb1ELb1ELb0EEENS1_36VarlenDynamicPersistentTileSchedulerILi128ELi96ELi256ELi128ELb1ELb1ELb1ELb1ELb0ELb1EEEEEEEEEvNT_6ParamsE,@function
        .size           _ZN7cutlass13device_kernelIN5flash11enable_sm90INS1_16FlashAttnFwdSm90INS1_25CollectiveMainloopFwdSm90ILi2EN4cute5tupleIJNS5_1CILi1EEES8_S8_EEENS6_IJNS7_ILi128EEENS7_ILi96EEENS7_ILi192EEEEEELi192ENS_10bfloat16_tEfNS_4arch4Sm90ELb0ELb1ELb0ELb1ELb1ELb1ELb0ELb1ELb1ELb1ELb1ELb0EEENS1_21CollectiveEpilogueFwdINS6_IJSA_SC_SB_EEES9_SE_SG_Li256ELb1ELb1ELb1ELb0EEENS1_36VarlenDynamicPersistentTileSchedulerILi128ELi96ELi256ELi128ELb1ELb1ELb1ELb1ELb0ELb1EEEEEEEEEvNT_6ParamsE,(.L_x_15969 - _ZN7cutlass13device_kernelIN5flash11enable_sm90INS1_16FlashAttnFwdSm90INS1_25CollectiveMainloopFwdSm90ILi2EN4cute5tupleIJNS5_1CILi1EEES8_S8_EEENS6_IJNS7_ILi128EEENS7_ILi96EEENS7_ILi192EEEEEELi192ENS_10bfloat16_tEfNS_4arch4Sm90ELb0ELb1ELb0ELb1ELb1ELb1ELb0ELb1ELb1ELb1ELb1ELb0EEENS1_21CollectiveEpilogueFwdINS6_IJSA_SC_SB_EEES9_SE_SG_Li256ELb1ELb1ELb1ELb0EEENS1_36VarlenDynamicPersistentTileSchedulerILi128ELi96ELi256ELi128ELb1ELb1ELb1ELb1ELb0ELb1EEEEEEEEEvNT_6ParamsE)
        .other          _ZN7cutlass13device_kernelIN5flash11enable_sm90INS1_16FlashAttnFwdSm90INS1_25CollectiveMainloopFwdSm90ILi2EN4cute5tupleIJNS5_1CILi1EEES8_S8_EEENS6_IJNS7_ILi128EEENS7_ILi96EEENS7_ILi192EEEEEELi192ENS_10bfloat16_tEfNS_4arch4Sm90ELb0ELb1ELb0ELb1ELb1ELb1ELb0ELb1ELb1ELb1ELb1ELb0EEENS1_21CollectiveEpilogueFwdINS6_IJSA_SC_SB_EEES9_SE_SG_Li256ELb1ELb1ELb1ELb0EEENS1_36VarlenDynamicPersistentTileSchedulerILi128ELi96ELi256ELi128ELb1ELb1ELb1ELb1ELb0ELb1EEEEEEEEEvNT_6ParamsE,@"STO_CUDA_ENTRY STV_DEFAULT"
_ZN7cutlass13device_kernelIN5flash11enable_sm90INS1_16FlashAttnFwdSm90INS1_25CollectiveMainloopFwdSm90ILi2EN4cute5tupleIJNS5_1CILi1EEES8_S8_EEENS6_IJNS7_ILi128EEENS7_ILi96EEENS7_ILi192EEEEEELi192ENS_10bfloat16_tEfNS_4arch4Sm90ELb0ELb1ELb0ELb1ELb1ELb1ELb0ELb1ELb1ELb1ELb1ELb0EEENS1_21CollectiveEpilogueFwdINS6_IJSA_SC_SB_EEES9_SE_SG_Li256ELb1ELb1ELb1ELb0EEENS1_36VarlenDynamicPersistentTileSchedulerILi128ELi96ELi256ELi128ELb1ELb1ELb1ELb1ELb0ELb1EEEEEEEEEvNT_6ParamsE:
[----:B------:R-:W0:Y:S02]  /*0000*/  LDC R1, c[0x0][0x28] ;  /* 0x00000a00ff017b82 */ /* 0x000e240000000800 */
[----:B0-----:R-:W-:-:S05]  /*0010*/  VIADD R1, R1, 0xfffffd10 ;  /* 0xfffffd1001017836 */ /* 0x001fca0000000000 */
[----:B------:R-:W-:Y:S01]  /*0020*/  R2UR UR5, R1 ;  /* 0x00000000010572ca */ /* 0x000fe200000e0000 */
[----:B------:R-:W0:Y:S01]  /*0030*/  S2R R3, SR_TID.X ;  /* 0x0000000000037919 */ /* 0x000e220000002100 */
[----:B------:R-:W-:Y:S01]  /*0040*/  ULDC UR4, c[0x0][0x20] ;  /* 0x0000080000047ab9 */ /* 0x000fe20000000800 */
[----:B------:R-:W-:Y:S01]  /*0050*/  ELECT P0, URZ, PT ;  /* 0x00000000003f782f */ /* 0x000fe20003800000 */
[----:B------:R-:W-:Y:S09]  /*0060*/  BSSY B0, `(.L_x_4809) ;  /* 0x0000015000007945 */ /* 0x000ff20003800000 */
[----:B------:R-:W-:-:S03]  /*0070*/  UIADD3 UR5, UP0, UR5, UR4, URZ ;  /* 0x0000000405057290 */ /* 0x000fc6000ff1e03f */
[----:B------:R-:W-:Y:S02]  /*0080*/  ULDC UR4, c[0x0][0x24] ;  /* 0x0000090000047ab9 */ /* 0x000fe40000000800 */
[----:B------:R-:W-:Y:S01]  /*0090*/  UIADD3.X UR4, URZ, UR4, URZ, UP0, !UPT ;  /* 0x000000043f047290 */ /* 0x000fe200087fe43f */
[----:B------:R-:W-:-:S05]  /*00a0*/  IMAD.U32 R4, RZ, RZ, UR5 ;  /* 0x00000005ff047e24 */ /* 0x000fca000f8e00ff */
[----:B------:R-:W-:Y:S01]  /*00b0*/  STL [R1+0x280], R4 ;  /* 0x0002800401007387 */ /* 0x000fe20000100800 */
[----:B0-----:R-:W-:-:S05]  /*00c0*/  SHF.R.U32.HI R0, RZ, 0x5, R3 ;  /* 0x00000005ff007819 */ /* 0x001fca0000011603 */
[----:B------:R-:W0:Y:S02]  /*00d0*/  SHFL.IDX PT, R2, R0, RZ, 0x1f ;  /* 0x00001fff00027589 */ /* 0x000e2400000e0000 */
[----:B0-----:R-:W-:Y:S02]  /*00e0*/  ISETP.EQ.AND P0, PT, R2, RZ, P0 ;  /* 0x000000ff0200720c */ /* 0x001fe40000702270 */
[----:B------:R-:W-:Y:S01]  /*00f0*/  SHF.R.U32.HI R2, RZ, 0x7, R3 ;  /* 0x00000007ff027819 */ /* 0x000fe20000011603 */
[----:B------:R-:W-:-:S05]  /*0100*/  IMAD.U32 R3, RZ, RZ, UR4 ;  /* 0x00000004ff037e24 */ /* 0x000fca000f8e00ff */
[----:B------:R0:W-:Y:S05]  /*0110*/  STL [R1+0x284], R3 ;  /* 0x0002840301007387 */ /* 0x0001ea0000100800 */
        /* <DEDUP_REMOVED lines=8> */
[----:B-1----:R-:W-:Y:S01]  /*01a0*/  NOP ;  /* 0x0000000000007918 */ /* 0x002fe20000000000 */
.L_x_4810:
[----:B------:R-:W-:Y:S05]  /*01b0*/  BSYNC B0 ;  /* 0x0000000000007941 */ /* 0x000fea0003800000 */
.L_x_4809:
[----:B------:R-:W-:Y:S01]  /*01c0*/  VOTEU.ANY UP0, P0 ;  /* 0x00000000003f7886 */ /* 0x000fe20000000100 */
[----:B------:R-:W1:Y:S01]  /*01d0*/  SHFL.IDX PT, R2, R2, RZ, 0x1f ;  /* 0x00001fff02027589 */ /* 0x000e6200000e0000 */
[----:B------:R-:W-:Y:S01]  /*01e0*/  UMOV UR4, 0x80 ;  /* 0x0000008000047882 */ /* 0x000fe20000000000 */
[----:B------:R-:W-:Y:S01]  /*01f0*/  UMOV UR7, 0x100 ;  /* 0x0000010000077882 */ /* 0x000fe20000000000 */
[----:B------:R-:W-:Y:S01]  /*0200*/  VOTEU.ANY UP1, P0 ;  /* 0x00000000003f7886 */ /* 0x000fe20000020100 */
[----:B------:R-:W2:Y:S01]  /*0210*/  @UP0 S2UR UR8, SR_CgaCtaId ;  /* 0x00000000000809c3 */ /* 0x000ea20000008800 */
[----:B0-----:R-:W0:Y:S01]  /*0220*/  SHFL.IDX PT, R3, R0, RZ, 0x1f ;  /* 0x00001fff00037589 */ /* 0x001e2200000e0000 */
[----:B------:R-:W-:Y:S01]  /*0230*/  @UP0 UMOV UR6, 0x400 ;  /* 0x0000040000060882 */ /* 0x000fe20000000000 */
[----:B------:R-:W-:-:S04]  /*0240*/  @UP0 UIADD3 UR4, -UR4, 0x100000, URZ ;  /* 0x0010000004040890 */ /* 0x000fc8000fffe13f */
[----:B------:R-:W-:Y:S02]  /*0250*/  @UP0 USHF.L.U32 UR5, UR4, 0xb, URZ ;  /* 0x0000000b04050899 */ /* 0x000fe4000800063f */
[----:B------:R-:W-:Y:S01]  /*0260*/  @UP0 USHF.L.U32 UR4, UR4, 0x1, URZ ;  /* 0x0000000104040899 */ /* 0x000fe2000800063f */
[----:B------:R-:W-:Y:S01]  /*0270*/  VOTEU.ANY UP2, P0 ;  /* 0x00000000003f7886 */ /* 0x000fe20000040100 */
[----:B-1----:R-:W-:Y:S01]  /*0280*/  R2UR UR9, R2 ;  /* 0x00000000020972ca */ /* 0x002fe200000e0000 */
[----:B--2---:R-:W-:Y:S01]  /*0290*/  @UP0 ULEA UR8, UR8, UR6, 0x18 ;  /* 0x0000000608080291 */ /* 0x004fe2000f8ec03f */
[----:B0-----:R-:W-:Y:S01]  /*02a0*/  ISETP.NE.AND P1, PT, R3, RZ, PT ;  /* 0x000000ff0300720c */ /* 0x001fe20003f25270 */
        /* <DEDUP_REMOVED lines=26> */
.L_x_4811:
        /* <DEDUP_REMOVED lines=22> */
.L_x_4812:
        /* <DEDUP_REMOVED lines=18> */
.L_x_4813:
        /* <DEDUP_REMOVED lines=22> */
.L_x_4814:
        /* <DEDUP_REMOVED lines=22> */
.L_x_4815:
[----:B0-----:R-:W-:Y:S01]  /*0990*/  UMOV UR4, 0x1 ;  /* 0x0000000100047882 */ /* 0x001fe20000000000 */
[----:B------:R-:W-:Y:S01]  /*09a0*/  PLOP3.LUT P0, PT, PT, PT, UP0, 0x80, 0x0 ;  /* 0x000000000000781c */ /* 0x000fe20003f0f008 */
[----:B------:R-:W-:Y:S01]  /*09b0*/  USEL UR4, UR4, 0x2, !UP0 ;  /* 0x0000000204047887 */ /* 0x000fe2000c000000 */
[----:B------:R-:W-:Y:S01]  /*09c0*/  NOP ;  /* 0x0000000000007918 */ /* 0x000fe20000000000 */
[----:B------:R-:W-:-:S04]  /*09d0*/  ULDC.64 UR36, c[0x0][0x208] ;  /* 0x0000820000247ab9 */ /* 0x000fc80000000a00 */
[----:B------:R-:W-:-:S05]  /*09e0*/  IMAD.U32 R2, RZ, RZ, UR4 ;  /* 0x00000004ff027e24 */ /* 0x000fca000f8e00ff */
[----:B------:R0:W-:Y:S01]  /*09f0*/  STL [R1+0x294], R2 ;  /* 0x0002940201007387 */ /* 0x0001e20000100800 */
[----:B-12-4-:R-:W-:Y:S06]  /*0a00*/  BAR.SYNC.DEFER_BLOCKING 0x0 ;  /* 0x0000000000007b1d */ /* 0x016fec0000010000 */
[----:B------:R-:W-:Y:S05]  /*0a10*/  @!P0 BRA `(.L_x_4816) ;  /* 0x000001c000a48947 */ /* 0x000fea0003800000 */
.L_x_4817:
[----:B------:R-:W-:-:S08]  /*0a20*/  NOP ;  /* 0x0000000000007918 */ /* 0x000fd00000000000 */
[----:B------:R-:W1:Y:S02]  /*0a30*/  USETMAXREG.TRY_ALLOC.CTAPOOL UP0, 0xe8 ;  /* 0x000000e8000079c8 */ /* 0x000e640008000600 */
[----:B-1----:R-:W-:-:S13]  /*0a40*/  PLOP3.LUT P0, PT, PT, PT, UP0, 0x80, 0x0 ;  /* 0x000000000000781c */ /* 0x002fda0003f0f008 */
[----:B------:R-:W-:Y:S05]  /*0a50*/  @!P0 BRA `(.L_x_4817) ;  /* 0xfffffffc00f08947 */ /* 0x000fea000383ffff */
[----:B------:R-:W1:Y:S08]  /*0a60*/  S2UR UR61, SR_CgaCtaId ;  /* 0x00000000003d79c3 */ /* 0x000e700000008800 */
[----:B------:R-:W-:Y:S06]  /*0a70*/  BAR.ARV 0x8, 0x180 ;  /* 0x0206000000007b1d */ /* 0x000fec0000002000 */
[----:B------:R-:W-:Y:S01]  /*0a80*/  UMOV UR39, 0x400 ;  /* 0x0000040000277882 */ /* 0x000fe20000000000 */
[----:B------:R-:W-:Y:S01]  /*0a90*/  ULDC UR4, c[0x0][0xc3c] ;  /* 0x00030f0000047ab9 */ /* 0x000fe20000000800 */
[----:B------:R-:W-:Y:S04]  /*0aa0*/  STL.64 [R1+0x270], RZ ;  /* 0x000270ff01007387 */ /* 0x000fe80000100a00 */
[----:B------:R-:W-:Y:S01]  /*0ab0*/  STL [R1+0x278], RZ ;  /* 0x000278ff01007387 */ /* 0x000fe20000100800 */
[----:B-1----:R-:W-:Y:S01]  /*0ac0*/  ULEA UR39, UR61, UR39, 0x18 ;  /* 0x000000273d277291 */ /* 0x002fe2000f8ec03f */
[----:B------:R-:W-:Y:S08]  /*0ad0*/  BAR.SYNC.DEFER_BLOCKING 0x5, 0x180 ;  /* 0x0146000000007b1d */ /* 0x000ff00000010000 */
[----:B------:R-:W1:Y:S01]  /*0ae0*/  LDS.128 R12, [UR39+0x308d0] ;  /* 0x0308d027ff0c7984 */ /* 0x000e620008000c00 */
[----:B------:R-:W-:Y:S06]  /*0af0*/  BAR.ARV 0x4, 0x180 ;  /* 0x0106000000007b1d */ /* 0x000fec0000002000 */
[----:B-1----:R-:W-:-:S13]  /*0b00*/  ISETP.GE.AND P0, PT, R15, UR4, PT ;  /* 0x000000040f007c0c */ /* 0x002fda000bf06270 */
[----:B------:R-:W-:Y:S05]  /*0b10*/  @P0 EXIT ;  /* 0x000000000000094d */ /* 0x000fea0003800000 */
[----:B------:R-:W1:Y:S01]  /*0b20*/  S2R R0, SR_TID.X ;  /* 0x0000000000007919 */ /* 0x000e620000002100 */
[----:B------:R-:W-:Y:S01]  /*0b30*/  R2UR UR4, R13 ;  /* 0x000000000d0472ca */ /* 0x000fe200000e0000 */
[----:B------:R-:W-:Y:S01]  /*0b40*/  UIADD3 UR5, UR39, 0x12400, URZ ;  /* 0x0001240027057890 */ /* 0x000fe2000fffe03f */
[----:B------:R-:W-:Y:S01]  /*0b50*/  R2UR UR40, R15 ;  /* 0x000000000f2872ca */ /* 0x000fe200000e0000 */
[----:B------:R-:W-:Y:S01]  /*0b60*/  UMOV UR6, URZ ;  /* 0x0000003f00067c82 */ /* 0x000fe20008000000 */
[----:B------:R-:W-:Y:S01]  /*0b70*/  UMOV UR60, URZ ;  /* 0x0000003f003c7c82 */ /* 0x000fe20008000000 */
[----:B------:R-:W-:Y:S01]  /*0b80*/  IMAD.U32 R226, RZ, RZ, UR6 ;  /* 0x00000006ffe27e24 */ /* 0x000fe2000f8e00ff */
[----:B------:R-:W-:Y:S01]  /*0b90*/  UMOV UR38, URZ ;  /* 0x0000003f00267c82 */ /* 0x000fe20008000000 */
[----:B------:R-:W-:Y:S02]  /*0ba0*/  IMAD.U32 R204, RZ, RZ, UR5 ;  /* 0x00000005ffcc7e24 */ /* 0x000fe4000f8e00ff */
[----:B-1----:R-:W-:-:S05]  /*0bb0*/  VIADD R192, R0, 0xffffff80 ;  /* 0xffffff8000c07836 */ /* 0x002fca0000000000 */
[----:B------:R-:W-:-:S04]  /*0bc0*/  SHF.R.S32.HI R3, RZ, 0x1f, R192 ;  /* 0x0000001fff037819 */ /* 0x000fc800000114c0 */
[CC--:B------:R-:W-:Y:S02]  /*0bd0*/  LEA.HI R0, R3.reuse, R192.reuse, RZ, 0x7 ;  /* 0x000000c003007211 */ /* 0x0c0fe400078f38ff */
[----:B------:R-:W-:Y:S02]  /*0be0*/  LEA.HI R202, R3, R192, RZ, 0x5 ;  /* 0x000000c003ca7211 */ /* 0x000fe400078f28ff */
[----:B------:R-:W-:Y:S02]  /*0bf0*/  LOP3.LUT R5, R0, 0xffffff80, RZ, 0xc0, !PT ;  /* 0xffffff8000057812 */ /* 0x000fe400078ec0ff */
[----:B------:R-:W-:Y:S02]  /*0c00*/  SHF.R.S32.HI R10, RZ, 0x7, R0 ;  /* 0x00000007ff0a7819 */ /* 0x000fe40000011400 */
[----:B------:R-:W-:Y:S01]  /*0c10*/  SHF.R.S32.HI R202, RZ, 0x5, R202 ;  /* 0x00000005ffca7819 */ /* 0x000fe200000114ca */
[----:B------:R-:W-:Y:S01]  /*0c20*/  IMAD.IADD R11, R192, 0x1, -R5 ;  /* 0x00000001c00b7824 */ /* 0x000fe200078e0a05 */
[----:B------:R-:W-:Y:S01]  /*0c30*/  LEA.HI R0, R0, R10, RZ, 0x1 ;  /* 0x0000000a00007211 */ /* 0x000fe200078f08ff */
[----:B------:R1:W-:Y:S03]  /*0c40*/  STL [R1+0x2dc], R10 ;  /* 0x0002dc0a01007387 */ /* 0x0003e60000100800 */
[----:B------:R-:W-:Y:S01]  /*0c50*/  SHF.R.S32.HI R4, RZ, 0x1f, R11 ;  /* 0x0000001fff047819 */ /* 0x000fe2000001140b */
[----:B------:R-:W-:Y:S01]  /*0c60*/  STL [R1+0x2d8], R11 ;  /* 0x0002d80b01007387 */ /* 0x000fe20000100800 */
[----:B------:R-:W-:-:S02]  /*0c70*/  LOP3.LUT R0, R0, 0x3fffffe, RZ, 0xc0, !PT ;  /* 0x03fffffe00007812 */ /* 0x000fc400078ec0ff */
[CC--:B------:R-:W-:Y:S02]  /*0c80*/  LEA.HI R6, R4.reuse, R11.reuse, RZ, 0x2 ;  /* 0x0000000b04067211 */ /* 0x0c0fe400078f10ff */
[----:B------:R-:W-:Y:S01]  /*0c90*/  LEA.HI R4, R4, R11, RZ, 0x5 ;  /* 0x0000000b04047211 */ /* 0x000fe200078f28ff */
[----:B------:R-:W-:Y:S01]  /*0ca0*/  IMAD.IADD R0, R10, 0x1, -R0 ;  /* 0x000000010a007824 */ /* 0x000fe200078e0a00 */
[----:B------:R-:W-:Y:S01]  /*0cb0*/  SHF.R.S32.HI R5, RZ, 0x2, R6 ;  /* 0x00000002ff057819 */ /* 0x000fe20000011406 */
[----:B-1----:R-:W-:Y:S01]  /*0cc0*/  IMAD.MOV.U32 R10, RZ, RZ, R14 ;  /* 0x000000ffff0a7224 */ /* 0x002fe200078e000e */
[----:B0-----:R-:W-:Y:S02]  /*0cd0*/  SHF.R.S32.HI R2, RZ, 0x1f, R6 ;  /* 0x0000001fff027819 */ /* 0x001fe40000011406 */
[----:B------:R-:W-:Y:S02]  /*0ce0*/  SHF.R.S32.HI R4, RZ, 0x5, R4 ;  /* 0x00000005ff047819 */ /* 0x000fe40000011404 */
[----:B------:R-:W-:-:S02]  /*0cf0*/  LEA.HI R7, R2, R5, RZ, 0x3 ;  /* 0x0000000502077211 */ /* 0x000fc400078f18ff */
[----:B------:R-:W-:Y:S02]  /*0d00*/  LEA.HI R2, R3, R192, RZ, 0x4 ;  /* 0x000000c003027211 */ /* 0x000fe400078f20ff */
[----:B------:R-:W-:Y:S02]  /*0d10*/  LOP3.LUT R8, R7, 0xfffffff8, RZ, 0xc0, !PT ;  /* 0xfffffff807087812 */ /* 0x000fe400078ec0ff */
[----:B------:R-:W-:Y:S02]  /*0d20*/  SHF.R.S32.HI R7, RZ, 0x4, R2 ;  /* 0x00000004ff077819 */ /* 0x000fe40000011402 */
[----:B------:R-:W-:Y:S01]  /*0d30*/  LOP3.LUT R6, R6, 0x7ffffffc, RZ, 0xc0, !PT ;  /* 0x7ffffffc06067812 */ /* 0x000fe200078ec0ff */
[----:B------:R-:W-:Y:S01]  /*0d40*/  IMAD.IADD R9, R5, 0x1, -R8 ;  /* 0x0000000105097824 */ /* 0x000fe200078e0a08 */
[C---:B------:R-:W-:Y:S02]  /*0d50*/  LOP3.LUT R5, R2.reuse, 0x3fffff0, RZ, 0xc0, !PT ;  /* 0x03fffff002057812 */ /* 0x040fe400078ec0ff */
[----:B------:R-:W-:Y:S01]  /*0d60*/  LEA.HI R2, R2, R7, RZ, 0x1 ;  /* 0x0000000702027211 */ /* 0x000fe200078f08ff */
[----:B------:R-:W-:-:S02]  /*0d70*/  IMAD R9, R4, 0x10, R9 ;  /* 0x0000001004097824 */ /* 0x000fc400078e0209 */
[----:B------:R-:W-:Y:S01]  /*0d80*/  IMAD.IADD R5, R192, 0x1, -R5 ;  /* 0x00000001c0057824 */ /* 0x000fe200078e0a05 */
[----:B------:R-:W-:Y:S01]  /*0d90*/  LOP3.LUT R2, R2, 0x1ffffffe, RZ, 0xc0, !PT ;  /* 0x1ffffffe02027812 */ /* 0x000fe200078ec0ff */
[----:B------:R-:W-:Y:S01]  /*0da0*/  IMAD R4, R0, 0x40, R9 ;  /* 0x0000004000047824 */ /* 0x000fe200078e0209 */
[CC--:B------:R-:W-:Y:S01]  /*0db0*/  LEA.HI R0, R3.reuse, R192.reuse, RZ, 0x2 ;  /* 0x000000c003007211 */ /* 0x0c0fe200078f10ff */
[----:B------:R-:W-:Y:S01]  /*0dc0*/  IMAD R5, R202, 0x10, R5 ;  /* 0x00000010ca057824 */ /* 0x000fe200078e0205 */
[----:B------:R-:W-:Y:S01]  /*0dd0*/  LEA.HI R3, R3, R192, RZ, 0x3 ;  /* 0x000000c003037211 */ /* 0x000fe200078f18ff */
[----:B------:R-:W-:Y:S01]  /*0de0*/  IMAD.IADD R2, R7, 0x1, -R2 ;  /* 0x0000000107027824 */ /* 0x000fe200078e0a02 */
[----:B------:R-:W-:Y:S01]  /*0df0*/  LOP3.LUT R199, R0, 0xfffffffc, RZ, 0xc0, !PT ;  /* 0xfffffffc00c77812 */ /* 0x000fe200078ec0ff */
[----:B------:R-:W-:Y:S01]  /*0e00*/  IMAD.IADD R6, R11, 0x1, -R6 ;  /* 0x000000010b067824 */ /* 0x000fe200078e0a06 */
[----:B------:R-:W-:Y:S01]  /*0e10*/  SHF.R.S32.HI R197, RZ, 0x2, R0 ;  /* 0x00000002ffc57819 */ /* 0x000fe20000011400 */
[----:B------:R-:W-:Y:S01]  /*0e20*/  IMAD R5, R5, 0x8, R2 ;  /* 0x0000000805057824 */ /* 0x000fe200078e0202 */
[----:B------:R-:W-:Y:S01]  /*0e30*/  SHF.R.S32.HI R0, RZ, 0x1f, R0 ;  /* 0x0000001fff007819 */ /* 0x000fe20000011400 */
[----:B------:R-:W-:Y:S01]  /*0e40*/  IMAD.SHL.U32 R19, R6, 0x2, RZ ;  /* 0x0000000206137824 */ /* 0x000fe200078e00ff */
[----:B------:R-:W-:Y:S01]  /*0e50*/  SHF.R.S32.HI R225, RZ, 0x3, R3 ;  /* 0x00000003ffe17819 */ /* 0x000fe20000011403 */
[----:B------:R-:W-:Y:S01]  /*0e60*/  STL [R1+0x2e0], R4 ;  /* 0x0002e00401007387 */ /* 0x000fe20000100800 */
[----:B------:R-:W-:Y:S01]  /*0e70*/  LEA.HI R0, R0, R197, RZ, 0x3 ;  /* 0x000000c500007211 */ /* 0x000fe200078f18ff */
[----:B------:R-:W-:Y:S01]  /*0e80*/  VIADD R221, R19, 0x8 ;  /* 0x0000000813dd7836 */ /* 0x000fe20000000000 */
[----:B------:R-:W-:Y:S01]  /*0e90*/  LOP3.LUT R3, R3, 0xfffffff8, RZ, 0xc0, !PT ;  /* 0xfffffff803037812 */ /* 0x000fe200078ec0ff */
[C---:B------:R-:W-:Y:S01]  /*0ea0*/  VIADD R220, R19.reuse, 0x10 ;  /* 0x0000001013dc7836 */ /* 0x040fe20000000000 */
[----:B------:R-:W-:Y:S01]  /*0eb0*/  LOP3.LUT R0, R0, 0xfffffff8, RZ, 0xc0, !PT ;  /* 0xfffffff800007812 */ /* 0x000fe200078ec0ff */
[----:B------:R-:W-:-:S02]  /*0ec0*/  VIADD R219, R19, 0x18 ;  /* 0x0000001813db7836 */ /* 0x000fc40000000000 */
[----:B------:R-:W-:Y:S02]  /*0ed0*/  VIADD R218, R19, 0x20 ;  /* 0x0000002013da7836 */ /* 0x000fe40000000000 */
[----:B------:R-:W-:Y:S02]  /*0ee0*/  IMAD.IADD R227, R197, 0x1, -R0 ;  /* 0x00000001c5e37824 */ /* 0x000fe400078e0a00 */
[----:B------:R-:W-:Y:S01]  /*0ef0*/  IMAD.SHL.U32 R0, R5, 0x8, RZ ;  /* 0x0000000805007824 */ /* 0x000fe200078e00ff */
[----:B------:R-:W-:Y:S01]  /*0f00*/  SHF.R.S32.HI R5, RZ, 0x1f, R220 ;  /* 0x0000001fff057819 */ /* 0x000fe200000114dc */
[----:B------:R-:W-:Y:S01]  /*0f10*/  IMAD.IADD R228, R192, 0x1, -R3 ;  /* 0x00000001c0e47824 */ /* 0x000fe200078e0a03 */
[----:B------:R-:W-:Y:S01]  /*0f20*/  SHF.R.S32.HI R3, RZ, 0x1f, R219 ;  /* 0x0000001fff037819 */ /* 0x000fe200000114db */
[C---:B------:R-:W-:Y:S01]  /*0f30*/  VIADD R217, R19.reuse, 0x28 ;  /* 0x0000002813d97836 */ /* 0x040fe20000000000 */
[----:B------:R0:W-:Y:S01]  /*0f40*/  STL [R1+0x2e4], R0 ;  /* 0x0002e40001007387 */ /* 0x0001e20000100800 */
[----:B------:R-:W-:-:S02]  /*0f50*/  VIADD R216, R19, 0x30 ;  /* 0x0000003013d87836 */ /* 0x000fc40000000000 */
[C---:B------:R-:W-:Y:S01]  /*0f60*/  VIADD R215, R19.reuse, 0x38 ;  /* 0x0000003813d77836 */ /* 0x040fe20000000000 */
[----:B------:R1:W-:Y:S01]  /*0f70*/  STL [R1+0x2d0], R5 ;  /* 0x0002d00501007387 */ /* 0x0003e20000100800 */
[C---:B------:R-:W-:Y:S02]  /*0f80*/  VIADD R214, R19.reuse, 0x40 ;  /* 0x0000004013d67836 */ /* 0x040fe40000000000 */
[C---:B------:R-:W-:Y:S01]  /*0f90*/  VIADD R213, R19.reuse, 0x48 ;  /* 0x0000004813d57836 */ /* 0x040fe20000000000 */
[----:B------:R2:W-:Y:S01]  /*0fa0*/  STL [R1+0x2cc], R3 ;  /* 0x0002cc0301007387 */ /* 0x0005e20000100800 */
[C---:B------:R-:W-:Y:S01]  /*0fb0*/  VIADD R212, R19.reuse, 0x50 ;  /* 0x0000005013d47836 */ /* 0x040fe20000000000 */
[----:B0-----:R-:W-:Y:S01]  /*0fc0*/  SHF.R.S32.HI R0, RZ, 0x1f, R221 ;  /* 0x0000001fff007819 */ /* 0x001fe200000114dd */
[C---:B------:R-:W-:Y:S02]  /*0fd0*/  VIADD R211, R19.reuse, 0x58 ;  /* 0x0000005813d37836 */ /* 0x040fe40000000000 */
[C---:B------:R-:W-:Y:S01]  /*0fe0*/  VIADD R210, R19.reuse, 0x60 ;  /* 0x0000006013d27836 */ /* 0x040fe20000000000 */
[----:B-1----:R-:W-:Y:S01]  /*0ff0*/  SHF.R.S32.HI R5, RZ, 0x1f, R217 ;  /* 0x0000001fff057819 */ /* 0x002fe200000114d9 */
[----:B------:R0:W-:Y:S01]  /*1000*/  STL [R1+0x2d4], R0 ;  /* 0x0002d40001007387 */ /* 0x0001e20000100800 */
[----:B------:R-:W-:Y:S01]  /*1010*/  VIADD R209, R19, 0x68 ;  /* 0x0000006813d17836 */ /* 0x000fe20000000000 */
[----:B--2---:R-:W-:-:S02]  /*1020*/  SHF.R.S32.HI R3, RZ, 0x1f, R216 ;  /* 0x0000001fff037819 */ /* 0x004fc400000114d8 */
        /* <DEDUP_REMOVED lines=13> */
[----:B------:R-:W-:Y:S02]  /*1100*/  IMAD.IADD R199, R192, 0x1, -R199 ;  /* 0x00000001c0c77824 */ /* 0x000fe400078e0ac7 */
[C---:B------:R-:W-:Y:S01]  /*1110*/  VIADD R222, R19.reuse, 0xa0 ;  /* 0x000000a013de7836 */ /* 0x040fe20000000000 */
[----:B------:R2:W-:Y:S01]  /*1120*/  STL [R1+0x2b4], R3 ;  /* 0x0002b40301007387 */ /* 0x0005e20000100800 */
[----:B------:R-:W-:Y:S01]  /*1130*/  VIADD R201, R19, 0xa8 ;  /* 0x000000a813c97836 */ /* 0x000fe20000000000 */
[----:B0-----:R-:W-:Y:S02]  /*1140*/  SHF.R.S32.HI R0, RZ, 0x1f, R215 ;  /* 0x0000001fff007819 */ /* 0x001fe400000114d7 */
[----:B------:R-:W-:Y:S02]  /*1150*/  LEA.HI R2, R199, R199, RZ, 0x1 ;  /* 0x000000c7c7027211 */ /* 0x000fe400078f08ff */
[----:B-1----:R-:W-:Y:S01]  /*1160*/  SHF.R.S32.HI R5, RZ, 0x1f, R211 ;  /* 0x0000001fff057819 */ /* 0x002fe200000114d3 */
[----:B------:R0:W-:Y:S01]  /*1170*/  STL [R1+0x2bc], R0 ;  /* 0x0002bc0001007387 */ /* 0x0001e20000100800 */
[----:B------:R-:W-:-:S02]  /*1180*/  LOP3.LUT R2, R2, 0x1ffffffe, RZ, 0xc0, !PT ;  /* 0x1ffffffe02027812 */ /* 0x000fc400078ec0ff */
[----:B--2---:R-:W-:Y:S01]  /*1190*/  SHF.R.S32.HI R3, RZ, 0x1f, R210 ;  /* 0x0000001fff037819 */ /* 0x004fe200000114d2 */
[----:B------:R1:W-:Y:S01]  /*11a0*/  STL [R1+0x2ac], R5 ;  /* 0x0002ac0501007387 */ /* 0x0003e20000100800 */
[----:B------:R-:W-:Y:S01]  /*11b0*/  SHF.R.S32.HI R229, RZ, 0x1f, R222 ;  /* 0x0000001fffe57819 */ /* 0x000fe200000114de */
[----:B------:R-:W-:Y:S02]  /*11c0*/  IMAD.IADD R2, R199, 0x1, -R2 ;  /* 0x00000001c7027824 */ /* 0x000fe400078e0a02 */
[----:B------:R2:W-:Y:S01]  /*11d0*/  STL [R1+0x2a8], R3 ;  /* 0x0002a80301007387 */ /* 0x0005e20000100800 */
[----:B0-----:R-:W-:Y:S01]  /*11e0*/  SHF.R.S32.HI R0, RZ, 0x1f, R212 ;  /* 0x0000001fff007819 */ /* 0x001fe200000114d4 */
[----:B------:R-:W-:Y:S01]  /*11f0*/  IMAD R23, R2, 0x8, R4 ;  /* 0x0000000802177824 */ /* 0x000fe200078e0204 */
        /* <DEDUP_REMOVED lines=10> */
[----:B------:R-:W-:Y:S01]  /*12a0*/  STL [R1+0x28c], R3 ;  /* 0x00028c0301007387 */ /* 0x000fe20000100800 */
[----:B0-----:R-:W-:-:S05]  /*12b0*/  SHF.R.S32.HI R0, RZ, 0x1f, R206 ;  /* 0x0000001fff007819 */ /* 0x001fca00000114ce */
[----:B------:R0:W-:Y:S02]  /*12c0*/  STL [R1+0x298], R0 ;  /* 0x0002980001007387 */ /* 0x0001e40000100800 */
[----:B0-----:R-:W-:-:S05]  /*12d0*/  SHF.R.S32.HI R0, RZ, 0x1f, R223 ;  /* 0x0000001fff007819 */ /* 0x001fca00000114df */
[----:B------:R0:W-:Y:S02]  /*12e0*/  STL [R1+0x288], R0 ;  /* 0x0002880001007387 */ /* 0x0001e40000100800 */
.L_x_5003:
[----:B------:R-:W-:Y:S01]  /*12f0*/  ULDC.64 UR6, c[0x0][0xa28] ;  /* 0x00028a0000067ab9 */ /* 0x000fe20000000a00 */
[----:B------:R-:W-:Y:S01]  /*1300*/  ULDC.64 UR8, c[0x0][0xa18] ;  /* 0x0002860000087ab9 */ /* 0x000fe20000000a00 */
[----:B------:R-:W-:Y:S01]  /*1310*/  UISETP.NE.U32.AND UP0, UPT, UR6, URZ, UPT ;  /* 0x0000003f0600728c */ /* 0x000fe2000bf05070 */
[----:B01----:R-:W1:Y:S01]  /*1320*/  LDC R17, c[0x0][0x288] ;  /* 0x0000a200ff117b82 */ /* 0x003e620000000800 */
[----:B------:R-:W-:Y:S01]  /*1330*/  UISETP.NE.U32.AND UP1, UPT, UR8, URZ, UPT ;  /* 0x0000003f0800728c */ /* 0x000fe2000bf25070 */
[----:B------:R-:W-:Y:S01]  /*1340*/  IMAD.MOV.U32 R24, RZ, RZ, RZ ;  /* 0x000000ffff187224 */ /* 0x000fe200078e00ff */
[----:B------:R-:W-:Y:S01]  /*1350*/  UISETP.NE.AND.EX UP0, UPT, UR7, URZ, UPT, UP0 ;  /* 0x0000003f0700728c */ /* 0x000fe2000bf05300 */
[----:B------:R-:W-:Y:S01]  /*1360*/  IMAD.MOV.U32 R18, RZ, RZ, RZ ;  /* 0x000000ffff127224 */ /* 0x000fe200078e00ff */
[----:B------:R-:W-:Y:S01]  /*1370*/  UISETP.NE.AND.EX UP1, UPT, UR9, URZ, UPT, UP1 ;  /* 0x0000003f0900728c */ /* 0x000fe2000bf25310 */
[----:B------:R-:W-:Y:S01]  /*1380*/  ULDC.64 UR6, c[0x0][0xa08] ;  /* 0x0002820000067ab9 */ /* 0x000fe20000000a00 */
[----:B------:R-:W-:Y:S01]  /*1390*/  ULDC.64 UR10, c[0x0][0xa08] ;  /* 0x00028200000a7ab9 */ /* 0x000fe20000000a00 */
[----:B------:R-:W-:Y:S01]  /*13a0*/  UIMAD.WIDE UR8, UR40, 0x4, UR6 ;  /* 0x00000004280878a5 */ /* 0x000fe2000f8e0206 */
[----:B------:R-:W-:Y:S01]  /*13b0*/  ISETP.NE.U32.AND P0, PT, RZ, UR10, PT ;  /* 0x0000000aff007c0c */ /* 0x000fe2000bf05070 */
[----:B--2---:R-:W2:Y:S01]  /*13c0*/  LDC.64 R12, c[0x0][0x418] ;  /* 0x00010600ff0c7b82 */ /* 0x004ea20000000a00 */
[----:B------:R-:W-:-:S03]  /*13d0*/  PLOP3.LUT P3, PT, PT, PT, UP1, 0x80, 0x0 ;  /* 0x000000000000781c */ /* 0x000fc60003f6f018 */
[----:B------:R-:W-:Y:S01]  /*13e0*/  @UP0 ULDC.64 UR6, c[0x0][0xa28] ;  /* 0x00028a0000060ab9 */ /* 0x000fe20000000a00 */
[----:B------:R-:W-:Y:S01]  /*13f0*/  ISETP.NE.AND.EX P0, PT, RZ, UR11, PT, P0 ;  /* 0x0000000bff007c0c */ /* 0x000fe2000bf05300 */
[----:B------:R-:W-:Y:S01]  /*1400*/  @UP0 UIMAD.WIDE UR6, UR40, 0x4, UR6 ;  /* 0x00000004280608a5 */ /* 0x000fe2000f8e0206 */
[----:B------:R-:W-:Y:S01]  /*1410*/  IMAD.U32 R4, RZ, RZ, UR8 ;  /* 0x00000008ff047e24 */ /* 0x000fe2000f8e00ff */
[----:B------:R-:W-:Y:S01]  /*1420*/  PLOP3.LUT P1, PT, PT, PT, UP0, 0x80, 0x0 ;  /* 0x000000000000781c */ /* 0x000fe20003f2f008 */
[----:B------:R-:W-:Y:S01]  /*1430*/  IMAD.U32 R5, RZ, RZ, UR9 ;  /* 0x00000009ff057e24 */ /* 0x000fe2000f8e00ff */
[----:B---3--:R-:W3:Y:S02]  /*1440*/  LDC R9, c[0x0][0x424] ;  /* 0x00010900ff097b82 */ /* 0x008ee40000000800 */
[----:B------:R-:W-:Y:S02]  /*1450*/  IMAD.U32 R2, RZ, RZ, UR6 ;  /* 0x00000006ff027e24 */ /* 0x000fe4000f8e00ff */
[----:B----4-:R-:W-:Y:S01]  /*1460*/  IMAD.U32 R3, RZ, RZ, UR7 ;  /* 0x00000007ff037e24 */ /* 0x010fe2000f8e00ff */
[----:B------:R-:W-:-:S02]  /*1470*/  @UP1 ULDC.64 UR6, c[0x0][0xa18] ;  /* 0x0002860000061ab9 */ /* 0x000fc40000000a00 */
[----:B------:R-:W-:Y:S01]  /*1480*/  @UP1 UIMAD.WIDE UR6, UR40, 0x4, UR6 ;  /* 0x00000004280618a5 */ /* 0x000fe2000f8e0206 */
[----:B-----5:R-:W5:Y:S01]  /*1490*/  @P0 LDG.E R24, desc[UR36][R4.64] ;  /* 0x0000002404180981 */ /* 0x020f62000c1e1900 */
[----:B------:R-:W4:Y:S01]  /*14a0*/  LDC R27, c[0x0][0x2f0] ;  /* 0x0000bc00ff1b7b82 */ /* 0x000f220000000800 */
[----:B------:R-:W-:Y:S02]  /*14b0*/  LOP3.LUT R8, R10, 0xff000000, RZ, 0xc0, !PT ;  /* 0xff0000000a087812 */ /* 0x000fe400078ec0ff */
[----:B------:R0:W5:Y:S01]  /*14c0*/  @P1 LDG.E R18, desc[UR36][R2.64] ;  /* 0x0000002402121981 */ /* 0x000162000c1e1900 */
[----:B------:R-:W-:Y:S02]  /*14d0*/  IMAD.U32 R6, RZ, RZ, UR6 ;  /* 0x00000006ff067e24 */ /* 0x000fe4000f8e00ff */
[----:B------:R-:W-:Y:S01]  /*14e0*/  IMAD.U32 R7, RZ, RZ, UR7 ;  /* 0x00000007ff077e24 */ /* 0x000fe2000f8e00ff */
[----:B------:R-:W-:-:S04]  /*14f0*/  ULDC.64 UR6, c[0x0][0xa20] ;  /* 0x0002880000067ab9 */ /* 0x000fc80000000a00 */
[----:B-1----:R1:W5:Y:S01]  /*1500*/  @P3 LDG.E R17, desc[UR36][R6.64] ;  /* 0x0000002406113981 */ /* 0x002362000c1e1900 */
[----:B--2---:R-:W-:Y:S02]  /*1510*/  ISETP.NE.U32.AND P1, PT, R12, RZ, PT ;  /* 0x000000ff0c00720c */ /* 0x004fe40003f25070 */
[----:B------:R-:W-:Y:S02]  /*1520*/  ISETP.NE.U32.AND P2, PT, RZ, UR6, PT ;  /* 0x00000006ff007c0c */ /* 0x000fe4000bf45070 */
[----:B0-----:R-:W-:Y:S02]  /*1530*/  LOP3.LUT R0, R10, 0xff0000, RZ, 0xc0, !PT ;  /* 0x00ff00000a007812 */ /* 0x001fe400078ec0ff */
[----:B------:R-:W-:Y:S02]  /*1540*/  SHF.R.U32.HI R3, RZ, 0x8, R8 ;  /* 0x00000008ff037819 */ /* 0x000fe40000011608 */
[----:B------:R-:W-:Y:S02]  /*1550*/  ISETP.NE.AND.EX P1, PT, R13, RZ, PT, P1 ;  /* 0x000000ff0d00720c */ /* 0x000fe40003f25310 */
[----:B------:R-:W-:-:S02]  /*1560*/  ISETP.NE.AND.EX P2, PT, RZ, UR7, PT, P2 ;  /* 0x00000007ff007c0c */ /* 0x000fc4000bf45320 */
[----:B------:R-:W-:Y:S02]  /*1570*/  LEA.HI R198, R0, R3, RZ, 0x10 ;  /* 0x0000000300c67211 */ /* 0x000fe400078f80ff */
[----:B------:R-:W-:Y:S02]  /*1580*/  LOP3.LUT R196, R10, 0xffff, RZ, 0xc0, !PT ;  /* 0x0000ffff0ac47812 */ /* 0x000fe400078ec0ff */
[----:B---3--:R-:W-:Y:S01]  /*1590*/  SEL R0, R9, 0x1, P1 ;  /* 0x0000000109007807 */ /* 0x008fe20000800000 */
[----:B-1----:R-:W-:Y:S06]  /*15a0*/  @P3 BRA `(.L_x_4818) ;  /* 0x00000000002c3947 */ /* 0x002fec0003800000 */
        /* <DEDUP_REMOVED lines=8> */
[----:B-----5:R-:W2:Y:S04]  /*1630*/  LDG.E R17, desc[UR36][R2.64] ;  /* 0x0000002402117981 */ /* 0x020ea8000c1e1900 */
[----:B------:R-:W2:Y:S02]  /*1640*/  LDG.E R6, desc[UR36][R2.64+0x4] ;  /* 0x0000042402067981 */ /* 0x000ea4000c1e1900 */
[----:B--2---:R-:W-:-:S07]  /*1650*/  IMAD.IADD R17, R6, 0x1, -R17 ;  /* 0x0000000106117824 */ /* 0x004fce00078e0a11 */
.L_x_4818:
[----:B------:R-:W-:Y:S01]  /*1660*/  ULDC UR42, c[0x0][0x348] ;  /* 0x0000d200002a7ab9 */ /* 0x000fe20000000800 */
[----:B----4-:R-:W-:Y:S02]  /*1670*/  IMAD R27, R0, R27, RZ ;  /* 0x0000001b001b7224 */ /* 0x010fe400078e02ff */
        /* <DEDUP_REMOVED lines=8> */
.L_x_4819:
[----:B------:R-:W-:Y:S05]  /*1700*/  @!P0 BRA `(.L_x_4820) ;  /* 0x00000000000c8947 */ /* 0x000fea0003800000 */
[----:B------:R-:W2:Y:S04]  /*1710*/  LDG.E R0, desc[UR36][R4.64] ;  /* 0x0000002404007981 */ /* 0x000ea8000c1e1900 */
[----:B------:R-:W2:Y:S02]  /*1720*/  LDG.E R27, desc[UR36][R4.64+0x4] ;  /* 0x00000424041b7981 */ /* 0x000ea4000c1e1900 */
[----:B--2---:R-:W-:-:S07]  /*1730*/  IMAD.IADD R27, R27, 0x1, -R0 ;  /* 0x000000011b1b7824 */ /* 0x004fce00078e0a00 */
.L_x_4820:
[----:B------:R-:W2:Y:S01]  /*1740*/  LDL R0, [R1+0x294] ;  /* 0x0002940001007983 */ /* 0x000ea20000100800 */
[----:B------:R-:W-:Y:S01]  /*1750*/  ULDC.64 UR6, c[0x0][0xa10] ;  /* 0x0002840000067ab9 */ /* 0x000fe20000000a00 */
[----:B------:R-:W1:Y:S01]  /*1760*/  S2UR UR5, SR_SWINHI ;  /* 0x00000000000579c3 */ /* 0x000e620000002f00 */
[----:B------:R-:W-:-:S04]  /*1770*/  UISETP.NE.U32.AND UP0, UPT, UR6, URZ, UPT ;  /* 0x0000003f0600728c */ /* 0x000fc8000bf05070 */
[----:B------:R-:W-:Y:S01]  /*1780*/  UISETP.NE.AND.EX UP0, UPT, UR7, URZ, UPT, UP0 ;  /* 0x0000003f0700728c */ /* 0x000fe2000bf05300 */
[----:B------:R-:W3:Y:S02]  /*1790*/  S2R R5, SR_TID.X ;  /* 0x0000000000057919 */ /* 0x000ee40000002100 */
[----:B------:R-:W4:Y:S03]  /*17a0*/  LDC.64 R14, c[0x0][0x9e0] ;  /* 0x00027800ff0e7b82 */ /* 0x000f260000000a00 */
[----:B------:R-:W-:-:S05]  /*17b0*/  PLOP3.LUT P2, PT, PT, PT, UP0, 0x80, 0x0 ;  /* 0x000000000000781c */ /* 0x000fca0003f4f008 */
[----:B------:R-:W-:Y:S02]  /*17c0*/  @UP0 ULDC.64 UR6, c[0x0][0xa10] ;  /* 0x0002840000060ab9 */ /* 0x000fe40000000a00 */
[----:B------:R-:W-:-:S06]  /*17d0*/  @UP0 UIMAD.WIDE UR6, UR40, 0x4, UR6 ;  /* 0x00000004280608a5 */ /* 0x000fcc000f8e0206 */
[----:B0-----:R-:W-:Y:S02]  /*17e0*/  IMAD.U32 R2, RZ, RZ, UR6 ;  /* 0x00000006ff027e24 */ /* 0x001fe4000f8e00ff */
[----:B------:R-:W-:Y:S01]  /*17f0*/  IMAD.U32 R3, RZ, RZ, UR7 ;  /* 0x00000007ff037e24 */ /* 0x000fe2000f8e00ff */
[----:B------:R-:W-:-:S04]  /*1800*/  ULDC.64 UR6, c[0x0][0xa30] ;  /* 0x00028c0000067ab9 */ /* 0x000fc80000000a00 */
[----:B------:R-:W4:Y:S04]  /*1810*/  @P2 LDG.E R4, desc[UR36][R2.64] ;  /* 0x0000002402042981 */ /* 0x000f28000c1e1900 */
[----:B------:R0:W4:Y:S01]  /*1820*/  @P2 LDG.E R12, desc[UR36][R2.64+0x4] ;  /* 0x00000424020c2981 */ /* 0x000122000c1e1900 */
[----:B------:R-:W-:-:S04]  /*1830*/  UISETP.NE.U32.AND UP1, UPT, UR6, URZ, UPT ;  /* 0x0000003f0600728c */ /* 0x000fc8000bf25070 */
[----:B------:R-:W-:-:S06]  /*1840*/  UISETP.NE.AND.EX UP1, UPT, UR7, URZ, UPT, UP1 ;  /* 0x0000003f0700728c */ /* 0x000fcc000bf25310 */
[----:B------:R-:W-:-:S05]  /*1850*/  PLOP3.LUT P3, PT, PT, PT, UP1, 0x80, 0x0 ;  /* 0x000000000000781c */ /* 0x000fca0003f6f018 */
[----:B------:R-:W-:Y:S02]  /*1860*/  @UP1 ULDC.64 UR6, c[0x0][0xa30] ;  /* 0x00028c0000061ab9 */ /* 0x000fe40000000a00 */
[----:B------:R-:W-:-:S06]  /*1870*/  @UP1 UIMAD.WIDE UR6, UR40, 0x4, UR6 ;  /* 0x00000004280618a5 */ /* 0x000fcc000f8e0206 */
[----:B------:R-:W-:Y:S02]  /*1880*/  IMAD.U32 R8, RZ, RZ, UR6 ;  /* 0x00000006ff087e24 */ /* 0x000fe4000f8e00ff */
[----:B------:R-:W-:-:S05]  /*1890*/  IMAD.U32 R9, RZ, RZ, UR7 ;  /* 0x00000007ff097e24 */ /* 0x000fca000f8e00ff */
[----:B------:R4:W4:Y:S01]  /*18a0*/  @P3 LDG.E R13, desc[UR36][R8.64] ;  /* 0x00000024080d3981 */ /* 0x000922000c1e1900 */
[----:B------:R-:W-:Y:S01]  /*18b0*/  UMOV UR6, UR39 ;  /* 0x0000002700067c82 */ /* 0x000fe20008000000 */
[----:B-1----:R-:W-:Y:S01]  /*18c0*/  UMOV UR7, UR5 ;  /* 0x0000000500077c82 */ /* 0x002fe20008000000 */
[----:B---3--:R-:W-:Y:S01]  /*18d0*/  LOP3.LUT R5, R5, 0x7f, RZ, 0xc0, !PT ;  /* 0x0000007f05057812 */ /* 0x008fe200078ec0ff */
[----:B------:R-:W-:Y:S01]  /*18e0*/  USHF.L.U32 UR4, UR4, 0x7, URZ ;  /* 0x0000000704047899 */ /* 0x000fe2000800063f */
[----:B------:R-:W-:Y:S02]  /*18f0*/  IMAD.MOV.U32 R10, RZ, RZ, 0x9000 ;  /* 0x00009000ff0a7424 */ /* 0x000fe400078e00ff */
[----:B------:R-:W-:Y:S01]  /*1900*/  ISETP.NE.AND P1, PT, R5, RZ, PT ;  /* 0x000000ff0500720c */ /* 0x000fe20003f25270 */
[----:B------:R-:W-:Y:S02]  /*1910*/  IMAD.MOV.U32 R5, RZ, RZ, 0x100 ;  /* 0x00000100ff057424 */ /* 0x000fe400078e00ff */
[----:B------:R-:W-:Y:S01]  /*1920*/  IMAD.U32 R22, RZ, RZ, UR4 ;  /* 0x00000004ff167e24 */ /* 0x000fe2000f8e00ff */
[----:B------:R-:W-:Y:S01]  /*1930*/  UIADD3 UR4, UR4, 0x7f, URZ ;  /* 0x0000007f04047890 */ /* 0x000fe2000fffe03f */
[----:B------:R-:W-:Y:S01]  /*1940*/  IMAD.MOV.U32 R6, RZ, RZ, 0x1 ;  /* 0x00000001ff067424 */ /* 0x000fe200078e00ff */
[----:B------:R-:W-:Y:S01]  /*1950*/  UIADD3 UR11, UP2, UR6, 0x308a0, URZ ;  /* 0x000308a0060b7890 */ /* 0x000fe2000ff5e03f */
[----:B------:R-:W-:Y:S01]  /*1960*/  IMAD.MOV.U32 R7, RZ, RZ, RZ ;  /* 0x000000ffff077224 */ /* 0x000fe200078e00ff */
[----:B------:R-:W-:Y:S04]  /*1970*/  STL.64 [R1], RZ ;  /* 0x000000ff01007387 */ /* 0x000fe80000100a00 */
[----:B0-----:R-:W-:Y:S01]  /*1980*/  IMAD.U32 R2, RZ, RZ, UR11 ;  /* 0x0000000bff027e24 */ /* 0x001fe2000f8e00ff */
[----:B-----5:R-:W-:-:S02]  /*1990*/  R2UR UR41, R27 ;  /* 0x000000001b2972ca */ /* 0x020fc400000e0000 */
[----:B--2---:R-:W-:Y:S02]  /*19a0*/  R2UR UR9, R0 ;  /* 0x00000000000972ca */ /* 0x004fe400000e0000 */
[----:B------:R-:W0:Y:S02]  /*19b0*/  LDC R0, c[0x0][0x448] ;  /* 0x00011200ff007b82 */ /* 0x000e240000000800 */
[----:B0-----:R-:W-:-:S09]  /*19c0*/  ISETP.NE.AND P0, PT, R0, 0x1, PT ;  /* 0x000000010000780c */ /* 0x001fd20003f05270 */
[----:B------:R-:W-:Y:S01]  /*19d0*/  IMAD.U32 R11, RZ, RZ, UR9 ;  /* 0x00000009ff0b7e24 */ /* 0x000fe2000f8e00ff */
[----:B------:R-:W-:Y:S01]  /*19e0*/  UIADD3 UR9, UP1, UR6, 0x30890, URZ ;  /* 0x0003089006097890 */ /* 0x000fe2000ff3e03f */
[----:B----4-:R-:W-:Y:S02]  /*19f0*/  @P2 R2UR UR8, R4 ;  /* 0x00000000040822ca */ /* 0x010fe400000e0000 */
[----:B------:R-:W0:Y:S01]  /*1a00*/  @P0 LDC R0, c[0x0][0x44c] ;  /* 0x00011300ff000b82 */ /* 0x000e220000000800 */
[----:B------:R-:W-:Y:S01]  /*1a10*/  @P2 R2UR UR5, R12 ;  /* 0x000000000c0522ca */ /* 0x000fe200000e0000 */
[----:B------:R-:W-:-:S06]  /*1a20*/  UIADD3.X UR10, URZ, UR7, URZ, UP1, !UPT ;  /* 0x000000073f0a7290 */ /* 0x000fcc0008ffe43f */
[----:B------:R-:W1:Y:S01]  /*1a30*/  @P0 LDC R12, c[0x0][0x450] ;  /* 0x00011400ff0c0b82 */ /* 0x000e620000000800 */
[----:B------:R-:W-:Y:S02]  /*1a40*/  IMAD.U32 R8, RZ, RZ, UR9 ;  /* 0x00000009ff087e24 */ /* 0x000fe4000f8e00ff */
[----:B------:R-:W-:Y:S01]  /*1a50*/  IMAD.U32 R9, RZ, RZ, UR10 ;  /* 0x0000000aff097e24 */ /* 0x000fe2000f8e00ff */
[----:B------:R2:W-:Y:S02]  /*1a60*/  STL.64 [R1+0x18], R10 ;  /* 0x0000180a01007387 */ /* 0x0005e40000100a00 */
[----:B------:R-:W-:Y:S01]  /*1a70*/  @UP0 UIADD3 UR42, -UR8, UR5, URZ ;  /* 0x00000005082a0290 */ /* 0x000fe2000fffe13f */
[----:B------:R-:W-:Y:S01]  /*1a80*/  SEL R4, RZ, 0x1, P1 ;  /* 0x00000001ff047807 */ /* 0x000fe20000800000 */
[----:B------:R-:W-:Y:S01]  /*1a90*/  STL.64 [R1+0x8], R8 ;  /* 0x0000080801007387 */ /* 0x000fe20000100a00 */
[----:B------:R-:W-:Y:S01]  /*1aa0*/  UIADD3.X UR6, URZ, UR7, URZ, UP2, !UPT ;  /* 0x000000073f067290 */ /* 0x000fe200097fe43f */
[----:B------:R-:W-:Y:S01]  /*1ab0*/  ISETP.GE.AND P2, PT, R15, 0x1, PT ;  /* 0x000000010f00780c */ /* 0x000fe20003f46270 */
[----:B--2---:R-:W-:Y:S01]  /*1ac0*/  IMAD.IADD R10, R27, 0x1, -R18 ;  /* 0x000000011b0a7824 */ /* 0x004fe200078e0a12 */
[----:B------:R0:W-:Y:S03]  /*1ad0*/  STL.128 [R1+0x20], R4 ;  /* 0x0000200401007387 */ /* 0x0001e60000100c00 */
[----:B------:R-:W-:-:S02]  /*1ae0*/  VIADD R18, R10, UR42 ;  /* 0x0000002a0a127c36 */ /* 0x000fc40008000000 */
[----:B------:R-:W-:Y:S02]  /*1af0*/  IMAD.U32 R3, RZ, RZ, UR6 ;  /* 0x00000006ff037e24 */ /* 0x000fe4000f8e00ff */
[----:B0-----:R-:W-:-:S04]  /*1b00*/  @P0 IMAD.HI.U32 R5, R0, UR4, RZ ;  /* 0x0000000400050c27 */ /* 0x001fc8000f8e00ff */
[----:B------:R-:W-:Y:S02]  /*1b10*/  VIADD R0, R18, 0x5f ;  /* 0x0000005f12007836 */ /* 0x000fe40000000000 */
[----:B------:R-:W-:Y:S01]  /*1b20*/  IMAD.U32 R4, RZ, RZ, UR4 ;  /* 0x00000004ff047e24 */ /* 0x000fe2000f8e00ff */
[----:B-1----:R-:W-:Y:S01]  /*1b30*/  @P0 SHF.R.U32.HI R4, RZ, R12, R5 ;  /* 0x0000000cff040219 */ /* 0x002fe20000011605 */
[----:B------:R-:W-:Y:S01]  /*1b40*/  IMAD.HI R0, R0, 0x2aaaaaab, RZ ;  /* 0x2aaaaaab00007827 */ /* 0x000fe200078e02ff */
[----:B------:R-:W-:Y:S01]  /*1b50*/  IADD3 R5, R18, 0x1, -R17 ;  /* 0x0000000112057810 */ /* 0x000fe20007ffe811 */
[----:B------:R-:W-:Y:S01]  /*1b60*/  STL.64 [R1+0x10], R2 ;  /* 0x0000100201007387 */ /* 0x000fe20000100a00 */
[----:B------:R-:W-:Y:S02]  /*1b70*/  @P3 R2UR UR41, R13 ;  /* 0x000000000d2932ca */ /* 0x000fe400000e0000 */
[----:B------:R-:W-:Y:S01]  /*1b80*/  SHF.R.U32.HI R69, RZ, 0x1f, R0 ;  /* 0x0000001fff457819 */ /* 0x000fe20000011600 */
[----:B------:R0:W-:Y:S03]  /*1b90*/  STL.64 [R1+0x30], R2 ;  /* 0x0000300201007387 */ /* 0x0001e60000100a00 */
[----:B------:R-:W-:Y:S01]  /*1ba0*/  LEA.HI.SX32 R69, R0, R69, 0x1c ;  /* 0x0000004500457211 */ /* 0x000fe200078fe2ff */
[----:B0-----:R-:W-:-:S04]  /*1bb0*/  IMAD.IADD R3, R5, 0x1, R4 ;  /* 0x0000000105037824 */ /* 0x001fc800078e0204 */
[----:B------:R-:W-:Y:S01]  /*1bc0*/  IMAD.IADD R14, R3, 0x1, R14 ;  /* 0x00000001030e7824 */ /* 0x000fe200078e020e */
[----:B------:R-:W-:Y:S06]  /*1bd0*/  @!P2 BRA `(.L_x_4821) ;  /* 0x000000000040a947 */ /* 0x000fec0003800000 */
[C---:B------:R-:W-:Y:S01]  /*1be0*/  ISETP.GT.AND P1, PT, R3.reuse, RZ, PT ;  /* 0x000000ff0300720c */ /* 0x040fe20003f24270 */
[----:B------:R-:W-:-:S12]  /*1bf0*/  VIADD R0, R3, 0xffffffff ;  /* 0xffffffff03007836 */ /* 0x000fd80000000000 */
        /* <DEDUP_REMOVED lines=8> */
.L_x_4822:
[----:B------:R-:W-:-:S13]  /*1c80*/  ISETP.NE.AND P1, PT, R15, 0x1, PT ;  /* 0x000000010f00780c */ /* 0x000fda0003f25270 */
[----:B------:R-:W0:Y:S02]  /*1c90*/  @P1 LDC.64 R2, c[0x0][0x9e8] ;  /* 0x00027a00ff021b82 */ /* 0x000e240000000a00 */
[----:B0-----:R-:W-:-:S05]  /*1ca0*/  @P1 IMAD.HI.U32 R2, R0, R2, RZ ;  /* 0x0000000200021227 */ /* 0x001fca00078e00ff */
[----:B------:R-:W-:-:S07]  /*1cb0*/  @P1 SHF.R.U32.HI R0, RZ, R3, R2 ;  /* 0x00000003ff001219 */ /* 0x000fce0000011602 */
.L_x_4823:
[----:B------:R-:W-:-:S05]  /*1cc0*/  IMAD R3, R0, R15, R15 ;  /* 0x0000000f00037224 */ /* 0x000fca00078e020f */
[----:B------:R-:W-:-:S07]  /*1cd0*/  VIMNMX R14, R14, R3, PT ;  /* 0x000000030e0e7248 */ /* 0x000fce0003fe0100 */
.L_x_4821:
[----:B------:R-:W0:Y:S01]  /*1ce0*/  @P0 LDC R2, c[0x0][0x44c] ;  /* 0x00011300ff020b82 */ /* 0x000e220000000800 */
[----:B------:R-:W-:Y:S01]  /*1cf0*/  R2UR UR4, R22 ;  /* 0x00000000160472ca */ /* 0x000fe200000e0000 */
[----:B------:R-:W-:Y:S02]  /*1d00*/  VIADD R14, R14, 0x5f ;  /* 0x0000005f0e0e7836 */ /* 0x000fe40000000000 */
[----:B------:R-:W-:Y:S02]  /*1d10*/  IMAD.IADD R73, R18, 0x1, -R17 ;  /* 0x0000000112497824 */ /* 0x000fe400078e0a11 */
[----:B------:R-:W-:Y:S02]  /*1d20*/  IMAD.HI R14, R14, 0x2aaaaaab, RZ ;  /* 0x2aaaaaab0e0e7827 */ /* 0x000fe400078e02ff */
[----:B------:R-:W1:Y:S06]  /*1d30*/  @P0 LDC R3, c[0x0][0x450] ;  /* 0x00011400ff030b82 */ /* 0x000e6c0000000800 */
[----:B------:R-:W-:-:S02]  /*1d40*/  IMAD.U32 R0, RZ, RZ, UR4 ;  /* 0x00000004ff007e24 */ /* 0x000fc4000f8e00ff */
[----:B------:R-:W2:Y:S01]  /*1d50*/  LDC R5, c[0x0][0x9dc] ;  /* 0x00027700ff057b82 */ /* 0x000ea20000000800 */
[----:B0-----:R-:W-:-:S05]  /*1d60*/  @P0 IMAD.HI.U32 R2, R2, UR4, RZ ;  /* 0x0000000402020c27 */ /* 0x001fca000f8e00ff */
[----:B-1----:R-:W-:Y:S02]  /*1d70*/  @P0 SHF.R.U32.HI R0, RZ, R3, R2 ;  /* 0x00000003ff000219 */ /* 0x002fe40000011602 */
[----:B------:R-:W-:-:S03]  /*1d80*/  SHF.R.U32.HI R3, RZ, 0x1f, R14 ;  /* 0x0000001fff037819 */ /* 0x000fc6000001160e */
[----:B------:R-:W-:Y:S01]  /*1d90*/  IMAD.IADD R0, R73, 0x1, R0 ;  /* 0x0000000149007824 */ /* 0x000fe200078e0200 */
[----:B------:R-:W-:-:S03]  /*1da0*/  LEA.HI.SX32 R14, R14, R3, 0x1c ;  /* 0x000000030e0e7211 */ /* 0x000fc600078fe2ff */
[----:B--2---:R-:W-:Y:S01]  /*1db0*/  IMAD.IADD R2, R0, 0x1, -R5 ;  /* 0x0000000100027824 */ /* 0x004fe200078e0a05 */
[----:B------:R-:W-:Y:S01]  /*1dc0*/  VIMNMX R14, R69, R14, PT ;  /* 0x0000000e450e7248 */ /* 0x000fe20003fe0100 */
[----:B------:R-:W-:Y:S06]  /*1dd0*/  @!P2 BRA `(.L_x_4824) ;  /* 0x00000000003ca947 */ /* 0x000fec0003800000 */
        /* <DEDUP_REMOVED lines=9> */
.L_x_4825:
[----:B------:R-:W-:-:S13]  /*1e70*/  ISETP.NE.AND P0, PT, R15, 0x1, PT ;  /* 0x000000010f00780c */ /* 0x000fda0003f05270 */
[----:B------:R-:W0:Y:S02]  /*1e80*/  @P0 LDC.64 R4, c[0x0][0x9e8] ;  /* 0x00027a00ff040b82 */ /* 0x000e240000000a00 */
[----:B0-----:R-:W-:-:S05]  /*1e90*/  @P0 IMAD.HI.U32 R4, R0, R4, RZ ;  /* 0x0000000400040227 */ /* 0x001fca00078e00ff */
[----:B------:R-:W-:-:S07]  /*1ea0*/  @P0 SHF.R.U32.HI R0, RZ, R5, R4 ;  /* 0x00000005ff000219 */ /* 0x000fce0000011604 */
.L_x_4826:
[----:B------:R-:W-:-:S05]  /*1eb0*/  IMAD R15, R0, R15, RZ ;  /* 0x0000000f000f7224 */ /* 0x000fca00078e02ff */
[----:B------:R-:W-:-:S07]  /*1ec0*/  VIMNMX R2, R2, R15, !PT ;  /* 0x0000000f02027248 */ /* 0x000fce0007fe0100 */
.L_x_4824:
[----:B------:R-:W-:Y:S01]  /*1ed0*/  IMAD.HI R2, R2, 0x2aaaaaab, RZ ;  /* 0x2aaaaaab02027827 */ /* 0x000fe200078e02ff */
[----:B------:R-:W-:Y:S02]  /*1ee0*/  LOP3.LUT R203, R198, 0xff, RZ, 0xc0, !PT ;  /* 0x000000ffc6cb7812 */ /* 0x000fe400078ec0ff */
[----:B------:R-:W-:Y:S01]  /*1ef0*/  SHF.R.U32.HI R198, RZ, 0x10, R198 ;  /* 0x00000010ffc67819 */ /* 0x000fe200000116c6 */
[----:B------:R-:W-:Y:S01]  /*1f00*/  IMAD.MOV.U32 R0, RZ, RZ, RZ ;  /* 0x000000ffff007224 */ /* 0x000fe200078e00ff */
[----:B------:R-:W-:-:S04]  /*1f10*/  SHF.R.U32.HI R3, RZ, 0x1f, R2 ;  /* 0x0000001fff037819 */ /* 0x000fc80000011602 */
[----:B------:R-:W-:-:S04]  /*1f20*/  LEA.HI.SX32 R3, R2, R3, 0x1c ;  /* 0x0000000302037211 */ /* 0x000fc800078fe2ff */
[----:B------:R-:W-:-:S04]  /*1f30*/  VIMNMX R9, RZ, R3, !PT ;  /* 0x00000003ff097248 */ /* 0x000fc80007fe0100 */
[----:B------:R-:W-:-:S13]  /*1f40*/  ISETP.GT.AND P0, PT, R14, R9, PT ;  /* 0x000000090e00720c */ /* 0x000fda0003f04270 */
[----:B------:R-:W-:Y:S05]  /*1f50*/  @!P0 BRA `(.L_x_4827) ;  /* 0x00000000007c8947 */ /* 0x000fea0003800000 */
[----:B------:R-:W0:Y:S01]  /*1f60*/  LDC R3, c[0x0][0x9f0] ;  /* 0x00027c00ff037b82 */ /* 0x000e220000000800 */
[----:B------:R-:W-:-:S04]  /*1f70*/  ISETP.NE.AND P0, PT, R198, RZ, PT ;  /* 0x000000ffc600720c */ /* 0x000fc80003f05270 */
[----:B0-----:R-:W-:-:S04]  /*1f80*/  SEL R11, R198, R3, P0 ;  /* 0x00000003c60b7207 */ /* 0x001fc80000000000 */
[-C--:B------:R-:W-:Y:S02]  /*1f90*/  IABS R5, R11.reuse ;  /* 0x0000000b00057213 */ /* 0x080fe40000000000 */
[----:B------:R-:W-:Y:S02]  /*1fa0*/  IADD3 R0, R11, -0x1, R14 ;  /* 0xffffffff0b007810 */ /* 0x000fe40007ffe00e */
[----:B------:R-:W0:Y:S01]  /*1fb0*/  I2F.RP R4, R5 ;  /* 0x0000000500047306 */ /* 0x000e220000209400 */
[----:B------:R-:W-:Y:S02]  /*1fc0*/  IABS R8, R11 ;  /* 0x0000000b00087213 */ /* 0x000fe40000000000 */
[----:B------:R-:W-:-:S05]  /*1fd0*/  IMAD.IADD R0, R0, 0x1, -R9 ;  /* 0x0000000100007824 */ /* 0x000fca00078e0a09 */
[----:B0-----:R-:W0:Y:S02]  /*1fe0*/  MUFU.RCP R4, R4 ;  /* 0x0000000400047308 */ /* 0x001e240000001000 */
[----:B0-----:R-:W-:Y:S02]  /*1ff0*/  VIADD R2, R4, 0xffffffe ;  /* 0x0ffffffe04027836 */ /* 0x001fe40000000000 */
[----:B------:R-:W-:-:S04]  /*2000*/  IMAD.MOV R4, RZ, RZ, -R8 ;  /* 0x000000ffff047224 */ /* 0x000fc800078e0a08 */
[----:B------:R0:W1:Y:S02]  /*2010*/  F2I.FTZ.U32.TRUNC.NTZ R3, R2 ;  /* 0x0000000200037305 */ /* 0x000064000021f000 */
[----:B0-----:R-:W-:Y:S02]  /*2020*/  IMAD.MOV.U32 R2, RZ, RZ, RZ ;  /* 0x000000ffff027224 */ /* 0x001fe400078e00ff */
[----:B-1----:R-:W-:-:S04]  /*2030*/  IMAD.MOV R6, RZ, RZ, -R3 ;  /* 0x000000ffff067224 */ /* 0x002fc800078e0a03 */
        /* <DEDUP_REMOVED lines=17> */
.L_x_4827:
[----:B------:R-:W-:Y:S01]  /*2150*/  IMAD R3, R203, R0, R9 ;  /* 0x00000000cb037224 */ /* 0x000fe200078e0209 */
[----:B------:R-:W-:-:S04]  /*2160*/  PLOP3.LUT P1, PT, PT, PT, PT, 0x80, 0x0 ;  /* 0x000000000000781c */ /* 0x000fc80003f2f070 */
[C---:B------:R-:W-:Y:S01]  /*2170*/  VIADDMNMX R5, R3.reuse, R0, R14, PT ;  /* 0x0000000003057246 */ /* 0x040fe2000380010e */
[----:B------:R-:W-:-:S04]  /*2180*/  IMAD R3, R3, 0x60, -R10 ;  /* 0x0000006003037824 */ /* 0x000fc800078e0a0a */
[----:B------:R-:W-:Y:S01]  /*2190*/  IMAD R5, R5, 0x60, -R10 ;  /* 0x0000006005057824 */ /* 0x000fe200078e0a0a */
[----:B------:R-:W-:-:S04]  /*21a0*/  VIMNMX R3, RZ, R3, !PT ;  /* 0x00000003ff037248 */ /* 0x000fc80007fe0100 */
[----:B------:R-:W-:Y:S01]  /*21b0*/  VIMNMX R0, R5, UR42, PT ;  /* 0x0000002a05007c48 */ /* 0x000fe2000bfe0100 */
[----:B------:R-:W-:-:S03]  /*21c0*/  IMAD.WIDE.U32 R70, R3, -0x55555555, RZ ;  /* 0xaaaaaaab03467825 */ /* 0x000fc600078e00ff */
[----:B------:R-:W-:Y:S02]  /*21d0*/  ISETP.GT.AND P0, PT, R0, R3, PT ;  /* 0x000000030000720c */ /* 0x000fe40003f04270 */
[----:B------:R-:W-:-:S05]  /*21e0*/  SHF.R.U32.HI R70, RZ, 0x6, R71 ;  /* 0x00000006ff467819 */ /* 0x000fca0000011647 */
[----:B------:R-:W-:-:S06]  /*21f0*/  IMAD.MOV.U32 R2, RZ, RZ, R70 ;  /* 0x000000ffff027224 */ /* 0x000fcc00078e0046 */
[----:B------:R-:W-:-:S04]  /*2200*/  @P0 VIADD R0, R0, 0x5f ;  /* 0x0000005f00000836 */ /* 0x000fc80000000000 */
[----:B------:R-:W-:-:S05]  /*2210*/  @P0 IMAD.HI R0, R0, 0x2aaaaaab, RZ ;  /* 0x2aaaaaab00000827 */ /* 0x000fca00078e02ff */
[----:B------:R-:W-:-:S04]  /*2220*/  @P0 SHF.R.U32.HI R3, RZ, 0x1f, R0 ;  /* 0x0000001fff030819 */ /* 0x000fc80000011600 */
[----:B------:R-:W-:-:S04]  /*2230*/  @P0 LEA.HI.SX32 R2, R0, R3, 0x1c ;  /* 0x0000000300020211 */ /* 0x000fc800078fe2ff */
[----:B------:R-:W-:-:S13]  /*2240*/  ISETP.GT.AND P0, PT, R2, R70, PT ;  /* 0x000000460200720c */ /* 0x000fda0003f04270 */
[----:B------:R-:W-:Y:S05]  /*2250*/  @!P0 BRA `(.L_x_4828) ;  /* 0x0000002800108947 */ /* 0x000fea0003800000 */
        /* <DEDUP_REMOVED lines=20> */
.L_x_4829:
[----:B------:R-:W2:Y:S04]  /*23a0*/  LDL R28, [R1+0x280] ;  /* 0x00028000011c7983 */ /* 0x000ea80000100800 */
[----:B------:R-:W3:Y:S01]  /*23b0*/  LDL R29, [R1+0x284] ;  /* 0x00028400011d7983 */ /* 0x000ee20000100800 */
[----:B------:R-:W0:Y:S01]  /*23c0*/  S2UR UR6, SR_SWINHI ;  /* 0x00000000000679c3 */ /* 0x000e220000002f00 */
[----:B------:R-:W-:-:S04]  /*23d0*/  IMAD.U32 R68, RZ, RZ, UR39 ;  /* 0x00000027ff447e24 */ /* 0x000fc8000f8e00ff */
[----:B------:R-:W-:Y:S01]  /*23e0*/  VIADD R68, R68, 0x400 ;  /* 0x0000040044447836 */ /* 0x000fe20000000000 */
[----:B------:R-:W-:Y:S01]  /*23f0*/  UMOV UR4, UR39 ;  /* 0x0000002700047c82 */ /* 0x000fe20008000000 */
[----:B0-----:R-:W-:Y:S01]  /*2400*/  UMOV UR5, UR6 ;  /* 0x0000000600057c82 */ /* 0x001fe20008000000 */
[----:B------:R-:W-:-:S04]  /*2410*/  UIADD3 UR6, UP0, UR4, 0x1e400, URZ ;  /* 0x0001e40004067890 */ /* 0x000fc8000ff1e03f */
[----:B------:R-:W-:Y:S02]  /*2420*/  UIADD3.X UR4, URZ, UR5, URZ, UP0, !UPT ;  /* 0x000000053f047290 */ /* 0x000fe400087fe43f */
[----:B------:R-:W-:-:S04]  /*2430*/  IMAD.U32 R4, RZ, RZ, UR6 ;  /* 0x00000006ff047e24 */ /* 0x000fc8000f8e00ff */
[----:B------:R-:W-:-:S05]  /*2440*/  IMAD.U32 R5, RZ, RZ, UR4 ;  /* 0x00000004ff057e24 */ /* 0x000fca000f8e00ff */
[----:B------:R0:W-:Y:S01]  /*2450*/  STL.64 [R1+0x38], R4 ;  /* 0x0000380401007387 */ /* 0x0001e20000100a00 */
[----:B------:R-:W-:Y:S02]  /*2460*/  LOP3.LUT P0, RZ, R68, 0x3ff, RZ, 0xc0, !PT ;  /* 0x000003ff44ff7812 */ /* 0x000fe4000780c0ff */
[----:B--2---:R-:W-:Y:S02]  /*2470*/  R2UR UR8, R28 ;  /* 0x000000001c0872ca */ /* 0x004fe400000e0000 */
[----:B---3--:R-:W-:-:S11]  /*2480*/  R2UR UR7, R29 ;  /* 0x000000001d0772ca */ /* 0x008fd600000e0000 */
[----:B------:R-:W-:-:S05]  /*2490*/  IMAD.U32 R25, RZ, RZ, UR8 ;  /* 0x00000008ff197e24 */ /* 0x000fca000f8e00ff */
[----:B------:R-:W-:-:S05]  /*24a0*/  IADD3 R25, P1, R25, 0x38, RZ ;  /* 0x0000003819197810 */ /* 0x000fca0007f3e0ff */
[----:B------:R-:W-:Y:S01]  /*24b0*/  IMAD.X R26, RZ, RZ, UR7, P1 ;  /* 0x00000007ff1a7e24 */ /* 0x000fe200088e06ff */
[----:B0-----:R-:W-:Y:S07]  /*24c0*/  @!P0 BRA `(.L_x_4830) ;  /* 0x0000000000408947 */ /* 0x001fee0003800000 */
        /* <DEDUP_REMOVED lines=16> */
.L_x_4830:
[----:B------:R-:W-:Y:S01]  /*25d0*/  ULDC.64 UR4, c[0x0][0x9f8] ;  /* 0x00027e0000047ab9 */ /* 0x000fe20000000a00 */
[----:B------:R-:W-:Y:S01]  /*25e0*/  IMAD.U32 R39, RZ, RZ, UR40 ;  /* 0x00000028ff277e24 */ /* 0x000fe2000f8e00ff */
[----:B------:R-:W-:Y:S01]  /*25f0*/  UISETP.NE.U32.AND UP0, UPT, UR4, URZ, UPT ;  /* 0x0000003f0400728c */ /* 0x000fe2000bf05070 */
[----:B------:R-:W2:Y:S01]  /*2600*/  LDL.64 R20, [R1+0x38] ;  /* 0x0000380001147983 */ /* 0x000ea20000100a00 */
[----:B------:R-:W-:Y:S01]  /*2610*/  R2UR UR27, R28 ;  /* 0x000000001c1b72ca */ /* 0x000fe200000e0000 */
[----:B------:R-:W-:Y:S01]  /*2620*/  IMAD.SHL.U32 R3, R227, 0x40, RZ ;  /* 0x00000040e3037824 */ /* 0x000fe200078e00ff */
[----:B------:R-:W-:Y:S01]  /*2630*/  UISETP.NE.AND.EX UP0, UPT, UR5, URZ, UPT, UP0 ;  /* 0x0000003f0500728c */ /* 0x000fe2000bf05300 */
[----:B------:R-:W-:Y:S01]  /*2640*/  R2UR UR28, R29 ;  /* 0x000000001d1c72ca */ /* 0x000fe200000e0000 */
[----:B------:R-:W-:Y:S01]  /*2650*/  IMAD.IADD R0, R24, 0x1, R27 ;  /* 0x0000000118007824 */ /* 0x000fe200078e021b */
[----:B------:R-:W-:Y:S01]  /*2660*/  ULDC.64 UR10, c[0x0][0x308] ;  /* 0x0000c200000a7ab9 */ /* 0x000fe20000000a00 */
[----:B------:R-:W-:Y:S01]  /*2670*/  ULDC.64 UR8, c[0x0][0x198] ;  /* 0x0000660000087ab9 */ /* 0x000fe20000000a00 */
[----:B------:R-:W-:Y:S01]  /*2680*/  ULDC.64 UR16, c[0x0][0x3f8] ;  /* 0x0000fe0000107ab9 */ /* 0x000fe20000000a00 */
[----:B------:R-:W-:Y:S01]  /*2690*/  PLOP3.LUT P0, PT, PT, PT, UP0, 0x80, 0x0 ;  /* 0x000000000000781c */ /* 0x000fe20003f0f008 */
[----:B------:R-:W-:Y:S01]  /*26a0*/  ULDC.64 UR14, c[0x0][0x408] ;  /* 0x00010200000e7ab9 */ /* 0x000fe20000000a00 */
[----:B------:R-:W-:Y:S01]  /*26b0*/  USHF.R.S32.HI UR12, URZ, 0x1f, UR41 ;  /* 0x0000001f3f0c7899 */ /* 0x000fe20008011429 */
[----:B------:R-:W-:Y:S01]  /*26c0*/  STL.128 [R1+0x100], RZ ;  /* 0x000100ff01007387 */ /* 0x000fe20000100c00 */
[----:B------:R-:W-:Y:S01]  /*26d0*/  ULDC.64 UR6, c[0x0][0x3e8] ;  /* 0x0000fa0000067ab9 */ /* 0x000fe20000000a00 */
[----:B------:R-:W-:Y:S01]  /*26e0*/  @UP0 ULDC.64 UR4, c[0x0][0x9f8] ;  /* 0x00027e0000040ab9 */ /* 0x000fe20000000a00 */
[----:B------:R-:W0:Y:S01]  /*26f0*/  LDC.64 R30, c[0x0][0xa08] ;  /* 0x00028200ff1e7b82 */ /* 0x000e220000000a00 */
[----:B------:R-:W-:-:S06]  /*2700*/  @UP0 UIMAD.WIDE UR4, UR40, 0x4, UR4 ;  /* 0x00000004280408a5 */ /* 0x000fcc000f8e0204 */
[----:B------:R-:W-:Y:S01]  /*2710*/  IMAD.U32 R4, RZ, RZ, UR4 ;  /* 0x00000004ff047e24 */ /* 0x000fe2000f8e00ff */
[----:B------:R-:W-:Y:S01]  /*2720*/  STL.128 [R1+0xc0], RZ ;  /* 0x0000c0ff01007387 */ /* 0x000fe20000100c00 */
[----:B------:R-:W-:Y:S01]  /*2730*/  IMAD.U32 R5, RZ, RZ, UR5 ;  /* 0x00000005ff057e24 */ /* 0x000fe2000f8e00ff */
[----:B------:R-:W-:Y:S01]  /*2740*/  LOP3.LUT R3, R3, 0x1c0, RZ, 0xc0, !PT ;  /* 0x000001c003037812 */ /* 0x000fe200078ec0ff */
[----:B------:R-:W-:Y:S01]  /*2750*/  IMAD.SHL.U32 R24, R199, 0x8, RZ ;  /* 0x00000008c7187824 */ /* 0x000fe200078e00ff */
[----:B------:R-:W-:Y:S01]  /*2760*/  UIADD3 UR24, UP1, UR27, 0x210, URZ ;  /* 0x000002101b187890 */ /* 0x000fe2000ff3e03f */
[----:B------:R-:W-:Y:S01]  /*2770*/  STL.128 [R1+0x120], RZ ;  /* 0x000120ff01007387 */ /* 0x000fe20000100c00 */
[----:B------:R-:W-:Y:S01]  /*2780*/  UIADD3 UR22, UP2, UR27, 0x140, URZ ;  /* 0x000001401b167890 */ /* 0x000fe2000ff5e03f */
[----:B------:R-:W1:Y:S01]  /*2790*/  LDC.64 R32, c[0x0][0x2e8] ;  /* 0x0000ba00ff207b82 */ /* 0x000e620000000a00 */
[----:B------:R-:W-:Y:S01]  /*27a0*/  UIADD3 UR13, UP5, UR27, 0x68, URZ ;  /* 0x000000681b0d7890 */ /* 0x000fe2000ffbe03f */
[----:B------:R3:W4:Y:S01]  /*27b0*/  @P0 LDG.E R39, desc[UR36][R4.64] ;  /* 0x0000002404270981 */ /* 0x000722000c1e1900 */
[----:B------:R-:W-:Y:S01]  /*27c0*/  SHF.R.U32.HI R6, RZ, 0x3, R3 ;  /* 0x00000003ff067819 */ /* 0x000fe20000011603 */
[----:B------:R-:W-:Y:S01]  /*27d0*/  UIADD3 UR20, UP3, UR27, 0x40, URZ ;  /* 0x000000401b147890 */ /* 0x000fe2000ff7e03f */
[----:B------:R-:W-:Y:S01]  /*27e0*/  LOP3.LUT R3, R3, 0x18, R24, 0xf8, !PT ;  /* 0x0000001803037812 */ /* 0x000fe200078ef818 */
[----:B------:R-:W-:Y:S01]  /*27f0*/  UIADD3.X UR25, URZ, UR28, URZ, UP1, !UPT ;  /* 0x0000001c3f197290 */ /* 0x000fe20008ffe43f */
[----:B------:R-:W5:Y:S01]  /*2800*/  S2R R38, SR_TID.X ;  /* 0x0000000000267919 */ /* 0x000f620000002100 */
[----:B------:R-:W-:Y:S01]  /*2810*/  UIADD3.X UR23, URZ, UR28, URZ, UP2, !UPT ;  /* 0x0000001c3f177290 */ /* 0x000fe200097fe43f */
[----:B------:R-:W-:Y:S01]  /*2820*/  LOP3.LUT R3, R3, R6, RZ, 0x3c, !PT ;  /* 0x0000000603037212 */ /* 0x000fe200078e3cff */
[----:B------:R-:W-:Y:S01]  /*2830*/  UIADD3.X UR18, URZ, UR28, URZ, UP5, !UPT ;  /* 0x0000001c3f127290 */ /* 0x000fe2000affe43f */
[----:B------:R-:W-:Y:S01]  /*2840*/  STL.128 [R1+0xe0], RZ ;  /* 0x0000e0ff01007387 */ /* 0x000fe20000100c00 */
[----:B---3--:R-:W-:Y:S01]  /*2850*/  IMAD.MOV.U32 R4, RZ, RZ, 0x1 ;  /* 0x00000001ff047424 */ /* 0x008fe200078e00ff */
[----:B------:R-:W-:Y:S01]  /*2860*/  UIADD3.X UR21, URZ, UR28, URZ, UP3, !UPT ;  /* 0x0000001c3f157290 */ /* 0x000fe20009ffe43f */
[----:B------:R-:W-:Y:S01]  /*2870*/  IMAD.U32 R6, RZ, RZ, UR24 ;  /* 0x00000018ff067e24 */ /* 0x000fe2000f8e00ff */
[----:B------:R-:W-:Y:S01]  /*2880*/  UIADD3 UR26, UP0, UR27, 0x220, URZ ;  /* 0x000002201b1a7890 */ /* 0x000fe2000ff1e03f */
[----:B------:R-:W-:Y:S01]  /*2890*/  IMAD.U32 R8, RZ, RZ, UR22 ;  /* 0x00000016ff087e24 */ /* 0x000fe2000f8e00ff */
[----:B------:R3:W-:Y:S01]  /*28a0*/  STL.U8 [R1+0x140], R4 ;  /* 0x0001400401007387 */ /* 0x0007e20000100000 */
[----:B------:R-:W-:Y:S01]  /*28b0*/  IMAD.U32 R5, RZ, RZ, UR25 ;  /* 0x00000019ff057e24 */ /* 0x000fe2000f8e00ff */
[----:B------:R-:W-:Y:S01]  /*28c0*/  UIADD3 UR19, UP4, UR27, 0x60, URZ ;  /* 0x000000601b137890 */ /* 0x000fe2000ff9e03f */
[----:B------:R-:W-:Y:S01]  /*28d0*/  IMAD.U32 R7, RZ, RZ, UR23 ;  /* 0x00000017ff077e24 */ /* 0x000fe2000f8e00ff */
[----:B------:R-:W-:Y:S01]  /*28e0*/  ULDC.64 UR4, c[0x0][0x300] ;  /* 0x0000c00000047ab9 */ /* 0x000fe20000000a00 */
[----:B------:R-:W-:Y:S01]  /*28f0*/  IMAD.U32 R12, RZ, RZ, UR18 ;  /* 0x00000012ff0c7e24 */ /* 0x000fe2000f8e00ff */
[----:B------:R-:W-:Y:S01]  /*2900*/  UIADD3.X UR18, URZ, UR28, URZ, UP0, !UPT ;  /* 0x0000001c3f127290 */ /* 0x000fe200087fe43f */
[----:B------:R-:W-:Y:S01]  /*2910*/  IMAD.U32 R9, RZ, RZ, UR20 ;  /* 0x00000014ff097e24 */ /* 0x000fe2000f8e00ff */
[----:B------:R-:W4:Y:S01]  /*2920*/  LDC.64 R42, c[0x0][0x418] ;  /* 0x00010600ff2a7b82 */ /* 0x000f220000000a00 */
[----:B------:R-:W-:-:S02]  /*2930*/  IMAD.U32 R193, RZ, RZ, UR42 ;  /* 0x0000002affc17e24 */ /* 0x000fc4000f8e00ff */
[----:B---3--:R-:W-:Y:S02]  /*2940*/  IMAD.MOV.U32 R4, RZ, RZ, R6 ;  /* 0x000000ffff047224 */ /* 0x008fe400078e0006 */
[----:B------:R-:W-:Y:S02]  /*2950*/  IMAD.MOV.U32 R6, RZ, RZ, R8 ;  /* 0x000000ffff067224 */ /* 0x000fe400078e0008 */
[----:B------:R-:W-:Y:S01]  /*2960*/  IMAD.U32 R11, RZ, RZ, UR13 ;  /* 0x0000000dff0b7e24 */ /* 0x000fe2000f8e00ff */
[----:B------:R-:W3:Y:S01]  /*2970*/  LDC.64 R40, c[0x0][0x318] ;  /* 0x0000c600ff287b82 */ /* 0x000ee20000000a00 */
[----:B------:R-:W-:Y:S01]  /*2980*/  IMAD.U32 R10, RZ, RZ, UR21 ;  /* 0x00000015ff0a7e24 */ /* 0x000fe2000f8e00ff */
[----:B------:R0:W-:Y:S01]  /*2990*/  STL.128 [R1+0x240], R4 ;  /* 0x0002400401007387 */ /* 0x0001e20000100c00 */
[----:B------:R-:W-:Y:S01]  /*29a0*/  UIADD3.X UR13, URZ, UR28, URZ, UP4, !UPT ;  /* 0x0000001c3f0d7290 */ /* 0x000fe2000a7fe43f */
[----:B------:R-:W-:Y:S01]  /*29b0*/  IMAD.U32 R8, RZ, RZ, UR26 ;  /* 0x0000001aff087e24 */ /* 0x000fe2000f8e00ff */
[----:B------:R-:W-:Y:S01]  /*29c0*/  UIADD3 UR21, UP0, UR8, 0x220, URZ ;  /* 0x0000022008157890 */ /* 0x000fe2000ff1e03f */
[----:B------:R-:W-:Y:S01]  /*29d0*/  IMAD.U32 R14, RZ, RZ, UR19 ;  /* 0x00000013ff0e7e24 */ /* 0x000fe2000f8e00ff */
[----:B------:R-:W-:Y:S01]  /*29e0*/  UIADD3 UR20, UP1, UR8, 0x22c, URZ ;  /* 0x0000022c08147890 */ /* 0x000fe2000ff3e03f */
[----:B------:R-:W-:Y:S01]  /*29f0*/  STL [R1+0x160], R0 ;  /* 0x0001600001007387 */ /* 0x000fe20000100800 */
[----:B------:R-:W-:Y:S01]  /*2a00*/  IMAD.U32 R15, RZ, RZ, UR13 ;  /* 0x0000000dff0f7e24 */ /* 0x000fe2000f8e00ff */
[----:B------:R-:W-:Y:S01]  /*2a10*/  USHF.L.U32 UR23, UR16, 0x6, URZ ;  /* 0x0000000610177899 */ /* 0x000fe2000800063f */
[----:B-----5:R-:W-:Y:S01]  /*2a20*/  VIADD R192, R38, 0xffffff80 ;  /* 0xffffff8026c07836 */ /* 0x020fe20000000000 */
[----:B------:R-:W-:Y:S01]  /*2a30*/  USHF.L.U64.HI UR22, UR16, 0x6, UR17 ;  /* 0x0000000610167899 */ /* 0x000fe20008010211 */
[----:B------:R-:W-:Y:S04]  /*2a40*/  STL.128 [R1+0x1c0], RZ ;  /* 0x0001c0ff01007387 */ /* 0x000fe80000100c00 */
[----:B------:R-:W-:Y:S01]  /*2a50*/  STL.64 [R1+0x1a0], RZ ;  /* 0x0001a0ff01007387 */ /* 0x000fe20000100a00 */
[----:B0-----:R-:W-:-:S02]  /*2a60*/  IMAD.MOV.U32 R4, RZ, RZ, R9 ;  /* 0x000000ffff047224 */ /* 0x001fc400078e0009 */
[----:B------:R-:W-:Y:S01]  /*2a70*/  IMAD.MOV.U32 R5, RZ, RZ, R10 ;  /* 0x000000ffff057224 */ /* 0x000fe200078e000a */
[----:B------:R-:W-:Y:S01]  /*2a80*/  STL [R1+0xf8], RZ ;  /* 0x0000f8ff01007387 */ /* 0x000fe20000100800 */
[----:B------:R-:W-:Y:S02]  /*2a90*/  IMAD.MOV.U32 R6, RZ, RZ, R11 ;  /* 0x000000ffff067224 */ /* 0x000fe400078e000b */
[----:B------:R-:W-:Y:S01]  /*2aa0*/  IMAD.MOV.U32 R7, RZ, RZ, R12 ;  /* 0x000000ffff077224 */ /* 0x000fe200078e000c */
[----:B------:R-:W-:Y:S01]  /*2ab0*/  UIADD3 UR13, UP2, UR8, 0x70, URZ ;  /* 0x00000070080d7890 */ /* 0x000fe2000ff5e03f */
[----:B------:R-:W-:Y:S01]  /*2ac0*/  IMAD.U32 R9, RZ, RZ, UR18 ;  /* 0x00000012ff097e24 */ /* 0x000fe2000f8e00ff */
[----:B------:R-:W-:Y:S01]  /*2ad0*/  STL.64 [R1+0x228], R14 ;  /* 0x0002280e01007387 */ /* 0x000fe20000100a00 */
[----:B------:R-:W-:Y:S02]  /*2ae0*/  IMAD.U32 R28, RZ, RZ, UR20 ;  /* 0x00000014ff1c7e24 */ /* 0x000fe4000f8e00ff */
[--C-:B------:R-:W-:Y:S01]  /*2af0*/  IMAD.MOV.U32 R194, RZ, RZ, R192.reuse ;  /* 0x000000ffffc27224 */ /* 0x100fe200078e00c0 */
[----:B------:R0:W-:Y:S01]  /*2b00*/  STL.128 [R1+0x250], R4 ;  /* 0x0002500401007387 */ /* 0x0001e20000100c00 */
[----:B------:R-:W-:Y:S01]  /*2b10*/  UIMAD UR8, UR17, 0x60, URZ ;  /* 0x00000060110878a4 */ /* 0x000fe2000f8e023f */
[----:B------:R-:W-:Y:S01]  /*2b20*/  IMAD.MOV.U32 R195, RZ, RZ, R192 ;  /* 0x000000ffffc37224 */ /* 0x000fe200078e00c0 */
[----:B------:R-:W-:Y:S01]  /*2b30*/  UIADD3.X UR18, URZ, UR9, URZ, UP2, !UPT ;  /* 0x000000093f127290 */ /* 0x000fe200097fe43f */
[----:B------:R-:W-:Y:S01]  /*2b40*/  SHF.R.S32.HI R10, RZ, 0x1f, R0 ;  /* 0x0000001fff0a7819 */ /* 0x000fe20000011400 */
[----:B------:R-:W-:Y:S04]  /*2b50*/  STL [R1+0x118], RZ ;  /* 0x000118ff01007387 */ /* 0x000fe80000100800 */
[----:B------:R-:W-:Y:S04]  /*2b60*/  STL [R1+0xb8], RZ ;  /* 0x0000b8ff01007387 */ /* 0x000fe80000100800 */
[----:B------:R-:W-:Y:S01]  /*2b70*/  STL [R1+0xd8], RZ ;  /* 0x0000d8ff01007387 */ /* 0x000fe20000100800 */
[----:B0-----:R-:W-:-:S03]  /*2b80*/  IMAD.MOV.U32 R6, RZ, RZ, R8 ;  /* 0x000000ffff067224 */ /* 0x001fc600078e0008 */
[----:B------:R-:W-:Y:S01]  /*2b90*/  STL.64 [R1+0x188], RZ ;  /* 0x000188ff01007387 */ /* 0x000fe20000100a00 */
[----:B------:R-:W-:Y:S02]  /*2ba0*/  IMAD.MOV.U32 R7, RZ, RZ, R9 ;  /* 0x000000ffff077224 */ /* 0x000fe400078e0009 */
[C---:B------:R-:W-:Y:S01]  /*2bb0*/  IMAD.WIDE.U32 R8, R196.reuse, UR10, RZ ;  /* 0x0000000ac4087c25 */ /* 0x040fe2000f8e00ff */
[----:B------:R-:W-:Y:S03]  /*2bc0*/  STL.64 [R1+0x1b0], RZ ;  /* 0x0001b0ff01007387 */ /* 0x000fe60000100a00 */
[----:B------:R-:W-:Y:S01]  /*2bd0*/  IMAD R9, R196, UR11, R9 ;  /* 0x0000000bc4097c24 */ /* 0x000fe2000f8e0209 */
[----:B------:R-:W-:Y:S01]  /*2be0*/  UIMAD.WIDE.U32 UR10, UR16, 0x60, URZ ;  /* 0x00000060100a78a5 */ /* 0x000fe2000f8e003f */
[----:B------:R-:W-:Y:S01]  /*2bf0*/  IMAD.MOV.U32 R4, RZ, RZ, R25 ;  /* 0x000000ffff047224 */ /* 0x000fe200078e0019 */
[----:B------:R-:W-:Y:S01]  /*2c00*/  STL.64 [R1+0x198], RZ ;  /* 0x000198ff01007387 */ /* 0x000fe20000100a00 */
[----:B------:R-:W-:Y:S01]  /*2c10*/  IMAD.MOV.U32 R5, RZ, RZ, R26 ;  /* 0x000000ffff057224 */ /* 0x000fe200078e001a */
[----:B------:R-:W-:-:S02]  /*2c20*/  UIADD3 UR8, UR11, UR8, URZ ;  /* 0x000000080b087290 */ /* 0x000fc4000fffe03f */
[----:B------:R-:W-:Y:S01]  /*2c30*/  IMAD.U32 R14, RZ, RZ, UR10 ;  /* 0x0000000aff0e7e24 */ /* 0x000fe2000f8e00ff */
[----:B------:R-:W-:Y:S01]  /*2c40*/  STL [R1+0x190], RZ ;  /* 0x000190ff01007387 */ /* 0x000fe20000100800 */
[----:B------:R-:W-:-:S03]  /*2c50*/  UIMAD UR10, UR15, 0x60, URZ ;  /* 0x000000600f0a78a4 */ /* 0x000fc6000f8e023f */
[----:B------:R0:W-:Y:S01]  /*2c60*/  STL.128 [R1+0x260], R4 ;  /* 0x0002600401007387 */ /* 0x0001e20000100c00 */
[----:B------:R-:W-:Y:S02]  /*2c70*/  IMAD.U32 R15, RZ, RZ, UR11 ;  /* 0x0000000bff0f7e24 */ /* 0x000fe4000f8e00ff */
[----:B------:R-:W-:Y:S01]  /*2c80*/  IMAD R11, R10, UR4, RZ ;  /* 0x000000040a0b7c24 */ /* 0x000fe2000f8e02ff */
[----:B------:R-:W-:Y:S01]  /*2c90*/  STL [R1+0x1b8], RZ ;  /* 0x0001b8ff01007387 */ /* 0x000fe20000100800 */
[----:B------:R-:W-:Y:S02]  /*2ca0*/  IMAD.U32 R15, RZ, RZ, UR8 ;  /* 0x00000008ff0f7e24 */ /* 0x000fe4000f8e00ff */
[----:B------:R-:W-:Y:S01]  /*2cb0*/  IMAD R13, R0, UR5, R11 ;  /* 0x00000005000d7c24 */ /* 0x000fe2000f8e020b */
[----:B------:R-:W-:Y:S04]  /*2cc0*/  STL [R1+0x60], R193 ;  /* 0x000060c101007387 */ /* 0x000fe80000100800 */
[----:B------:R-:W-:Y:S01]  /*2cd0*/  STL.64 [R1+0x158], R192 ;  /* 0x000158c001007387 */ /* 0x000fe20000100a00 */
[----:B0-----:R-:W-:Y:S01]  /*2ce0*/  IMAD.U32 R5, RZ, RZ, UR18 ;  /* 0x00000012ff057e24 */ /* 0x001fe2000f8e00ff */
[----:B------:R-:W-:Y:S01]  /*2cf0*/  UIMAD.WIDE.U32 UR18, UR14, 0x60, URZ ;  /* 0x000000600e1278a5 */ /* 0x000fe2000f8e003f */
[----:B------:R-:W-:Y:S01]  /*2d00*/  IMAD.U32 R6, RZ, RZ, UR27 ;  /* 0x0000001bff067e24 */ /* 0x000fe2000f8e00ff */
[----:B------:R-:W-:Y:S01]  /*2d10*/  STL.128 [R1+0x70], R192 ;  /* 0x000070c001007387 */ /* 0x000fe20000100c00 */
[----:B------:R-:W-:-:S02]  /*2d20*/  IMAD.U32 R7, RZ, RZ, UR28 ;  /* 0x0000001cff077e24 */ /* 0x000fc4000f8e00ff */
[----:B------:R-:W-:Y:S01]  /*2d30*/  IMAD.U32 R4, RZ, RZ, UR13 ;  /* 0x0000000dff047e24 */ /* 0x000fe2000f8e00ff */
[----:B------:R-:W-:Y:S01]  /*2d40*/  UIADD3 UR13, UR19, UR10, URZ ;  /* 0x0000000a130d7290 */ /* 0x000fe2000fffe03f */
[----:B------:R-:W-:-:S03]  /*2d50*/  IMAD.WIDE.U32 R10, R0, UR4, R8 ;  /* 0x00000004000a7c25 */ /* 0x000fc6000f8e0008 */
[----:B------:R0:W-:Y:S01]  /*2d60*/  STL.128 [R1+0x230], R4 ;  /* 0x0002300401007387 */ /* 0x0001e20000100c00 */
[----:B------:R-:W-:Y:S02]  /*2d70*/  IMAD.U32 R0, RZ, RZ, UR23 ;  /* 0x00000017ff007e24 */ /* 0x000fe4000f8e00ff */
[----:B------:R-:W-:Y:S01]  /*2d80*/  IMAD.U32 R25, RZ, RZ, UR22 ;  /* 0x00000016ff197e24 */ /* 0x000fe2000f8e00ff */
[----:B------:R-:W-:Y:S02]  /*2d90*/  UIMAD UR8, UR12, UR16, URZ ;  /* 0x000000100c0872a4 */ /* 0x000fe4000f8e023f */
[----:B------:R-:W-:Y:S01]  /*2da0*/  UIMAD.WIDE.U32 UR10, UR41, UR16, URZ ;  /* 0x00000010290a72a5 */ /* 0x000fe2000f8e003f */
[----:B0-----:R-:W-:Y:S02]  /*2db0*/  IMAD.MOV.U32 R7, RZ, RZ, R15 ;  /* 0x000000ffff077224 */ /* 0x001fe400078e000f */
[----:B------:R-:W-:Y:S01]  /*2dc0*/  IMAD.U32 R15, RZ, RZ, UR19 ;  /* 0x00000013ff0f7e24 */ /* 0x000fe2000f8e00ff */
[----:B------:R-:W-:Y:S01]  /*2dd0*/  USHF.L.U32 UR19, UR14, 0x6, URZ ;  /* 0x000000060e137899 */ /* 0x000fe2000800063f */
[----:B------:R-:W-:Y:S01]  /*2de0*/  IMAD.U32 R15, RZ, RZ, UR13 ;  /* 0x0000000dff0f7e24 */ /* 0x000fe2000f8e00ff */
[----:B------:R-:W-:Y:S01]  /*2df0*/  USHF.L.U64.HI UR13, UR14, 0x6, UR15 ;  /* 0x000000060e0d7899 */ /* 0x000fe2000801020f */
[----:B------:R-:W-:-:S02]  /*2e00*/  IMAD.MOV.U32 R6, RZ, RZ, R14 ;  /* 0x000000ffff067224 */ /* 0x000fc400078e000e */
[----:B------:R-:W-:Y:S02]  /*2e10*/  IMAD.MOV.U32 R4, RZ, RZ, R0 ;  /* 0x000000ffff047224 */ /* 0x000fe400078e0000 */
[----:B------:R-:W-:Y:S01]  /*2e20*/  IMAD.MOV.U32 R5, RZ, RZ, R25 ;  /* 0x000000ffff057224 */ /* 0x000fe200078e0019 */
[----:B------:R-:W-:Y:S01]  /*2e30*/  UIMAD UR8, UR41, UR17, UR8 ;  /* 0x00000011290872a4 */ /* 0x000fe2000f8e0208 */
[----:B------:R-:W-:Y:S02]  /*2e40*/  IMAD.U32 R0, RZ, RZ, UR19 ;  /* 0x00000013ff007e24 */ /* 0x000fe4000f8e00ff */
[----:B------:R-:W-:Y:S01]  /*2e50*/  IMAD.U32 R14, RZ, RZ, UR18 ;  /* 0x00000012ff0e7e24 */ /* 0x000fe2000f8e00ff */
[----:B------:R-:W-:Y:S01]  /*2e60*/  STL.128 [R1+0xc0], R4 ;  /* 0x0000c00401007387 */ /* 0x000fe20000100c00 */
[----:B------:R-:W-:Y:S01]  /*2e70*/  UIADD3.X UR18, URZ, UR9, URZ, UP0, !UPT ;  /* 0x000000093f127290 */ /* 0x000fe200087fe43f */
[----:B------:R-:W-:Y:S01]  /*2e80*/  IMAD.U32 R25, RZ, RZ, UR13 ;  /* 0x0000000dff197e24 */ /* 0x000fe2000f8e00ff */
[----:B------:R-:W-:Y:S01]  /*2e90*/  ULEA UR13, UP0, UR10, UR6, 0x1 ;  /* 0x000000060a0d7291 */ /* 0x000fe2000f80083f */
[----:B------:R0:W-:Y:S01]  /*2ea0*/  STL.128 [R1+0x100], R4 ;  /* 0x0001000401007387 */ /* 0x0001e20000100c00 */
[----:B------:R-:W-:Y:S01]  /*2eb0*/  IMAD.SHL.U32 R26, R199, 0x4, RZ ;  /* 0x00000004c71a7824 */ /* 0x000fe200078e00ff */
[----:B------:R-:W-:-:S02]  /*2ec0*/  UIADD3 UR6, UR11, UR8, URZ ;  /* 0x000000080b067290 */ /* 0x000fc4000fffe03f */
[----:B------:R-:W-:Y:S02]  /*2ed0*/  UIADD3.X UR8, URZ, UR9, URZ, UP1, !UPT ;  /* 0x000000093f087290 */ /* 0x000fe40008ffe43f */
[----:B------:R-:W-:Y:S01]  /*2ee0*/  SHF.R.S32.HI R27, RZ, 0x1f, R26 ;  /* 0x0000001fff1b7819 */ /* 0x000fe2000001141a */
[----:B------:R-:W-:Y:S01]  /*2ef0*/  UIMAD UR12, UR12, UR14, URZ ;  /* 0x0000000e0c0c72a4 */ /* 0x000fe2000f8e023f */
[----:B0-----:R-:W-:Y:S01]  /*2f00*/  IMAD.MOV.U32 R4, RZ, RZ, R0 ;  /* 0x000000ffff047224 */ /* 0x001fe200078e0000 */
[----:B------:R-:W-:Y:S01]  /*2f10*/  SHF.R.S32.HI R0, RZ, 0x1f, R197 ;  /* 0x0000001fff007819 */ /* 0x000fe200000114c5 */
[----:B------:R-:W-:Y:S02]  /*2f20*/  IMAD.MOV.U32 R6, RZ, RZ, R14 ;  /* 0x000000ffff067224 */ /* 0x000fe400078e000e */
[----:B------:R-:W-:Y:S02]  /*2f30*/  IMAD.MOV.U32 R7, RZ, RZ, R15 ;  /* 0x000000ffff077224 */ /* 0x000fe400078e000f */
[----:B------:R-:W-:-:S02]  /*2f40*/  IMAD.MOV.U32 R5, RZ, RZ, R25 ;  /* 0x000000ffff057224 */ /* 0x000fc400078e0019 */
[C---:B------:R-:W-:Y:S01]  /*2f50*/  IMAD R12, R0.reuse, UR16, RZ ;  /* 0x00000010000c7c24 */ /* 0x040fe2000f8e02ff */
[----:B------:R-:W-:Y:S01]  /*2f60*/  ULEA.HI.X UR10, UR10, UR7, UR6, 0x1, UP0 ;  /* 0x000000070a0a7291 */ /* 0x000fe200080f0c06 */
[----:B------:R-:W-:Y:S01]  /*2f70*/  IMAD.U32 R14, RZ, RZ, UR21 ;  /* 0x00000015ff0e7e24 */ /* 0x000fe2000f8e00ff */
[----:B------:R-:W-:Y:S01]  /*2f80*/  STL.128 [R1+0xe0], R4 ;  /* 0x0000e00401007387 */ /* 0x000fe20000100c00 */
[----:B------:R-:W-:Y:S01]  /*2f90*/  IMAD.U32 R15, RZ, RZ, UR18 ;  /* 0x00000012ff0f7e24 */ /* 0x000fe2000f8e00ff */
[----:B------:R-:W-:Y:S01]  /*2fa0*/  SHF.R.S32.HI R25, RZ, 0x1f, R24 ;  /* 0x0000001fff197819 */ /* 0x000fe20000011418 */
[----:B------:R-:W-:Y:S01]  /*2fb0*/  IMAD.U32 R29, RZ, RZ, UR8 ;  /* 0x00000008ff1d7e24 */ /* 0x000fe2000f8e00ff */
[----:B------:R0:W-:Y:S01]  /*2fc0*/  STL.128 [R1+0x120], R4 ;  /* 0x0001200401007387 */ /* 0x0001e20000100c00 */
[----:B------:R-:W-:Y:S02]  /*2fd0*/  UIMAD.WIDE.U32 UR6, UR41, UR14, URZ ;  /* 0x0000000e290672a5 */ /* 0x000fe4000f8e003f */
[----:B------:R-:W-:Y:S01]  /*2fe0*/  IMAD R0, R0, UR14, RZ ;  /* 0x0000000e00007c24 */ /* 0x000fe2000f8e02ff */
[----:B------:R-:W-:Y:S01]  /*2ff0*/  UIMAD UR12, UR41, UR15, UR12 ;  /* 0x0000000f290c72a4 */ /* 0x000fe2000f8e020c */
[----:B------:R5:W-:Y:S01]  /*3000*/  STL.64 [R1+0x148], R14 ;  /* 0x0001480e01007387 */ /* 0x000be20000100a00 */
[----:B------:R-:W-:Y:S01]  /*3010*/  ULDC.64 UR8, c[0x0][0x400] ;  /* 0x0001000000087ab9 */ /* 0x000fe20000000a00 */
[C---:B------:R-:W-:Y:S01]  /*3020*/  IMAD R0, R197.reuse, UR15, R0 ;  /* 0x0000000fc5007c24 */ /* 0x040fe2000f8e0200 */
[----:B------:R-:W-:Y:S01]  /*3030*/  ULEA UR8, UP0, UR6, UR8, 0x1 ;  /* 0x0000000806087291 */ /* 0x000fe2000f80083f */
[----:B------:R1:W-:Y:S01]  /*3040*/  STL.64 [R1+0x150], R28 ;  /* 0x0001501c01007387 */ /* 0x0003e20000100a00 */
[----:B------:R-:W-:Y:S01]  /*3050*/  UIADD3 UR7, UR7, UR12, URZ ;  /* 0x0000000c07077290 */ /* 0x000fe2000fffe03f */
[----:B------:R-:W-:-:S04]  /*3060*/  IMAD.WIDE.U32 R34, R197, UR14, R26 ;  /* 0x0000000ec5227c25 */ /* 0x000fc8000f8e001a */
[C---:B0-----:R-:W-:Y:S02]  /*3070*/  IMAD R7, R197.reuse, UR17, R12 ;  /* 0x00000011c5077c24 */ /* 0x041fe4000f8e020c */
[----:B------:R-:W-:-:S04]  /*3080*/  IMAD.WIDE.U32 R4, R197, UR16, R26 ;  /* 0x00000010c5047c25 */ /* 0x000fc8000f8e001a */
[----:B-----5:R-:W-:Y:S01]  /*3090*/  IMAD.WIDE.U32 R14, R197, UR16, R24 ;  /* 0x00000010c50e7c25 */ /* 0x020fe2000f8e0018 */
[----:B------:R-:W-:-:S03]  /*30a0*/  LEA R6, P0, R4, UR13, 0x1 ;  /* 0x0000000d04067c11 */ /* 0x000fc6000f8008ff */
[----:B-1----:R-:W-:Y:S01]  /*30b0*/  IMAD.IADD R29, R5, 0x1, R7 ;  /* 0x00000001051d7824 */ /* 0x002fe200078e0207 */
[----:B------:R-:W-:Y:S01]  /*30c0*/  ULEA.HI.X UR6, UR6, UR9, UR7, 0x1, UP0 ;  /* 0x0000000906067291 */ /* 0x000fe200080f0c07 */
[----:B------:R-:W-:Y:S02]  /*30d0*/  IMAD.IADD R5, R7, 0x1, R15 ;  /* 0x0000000107057824 */ /* 0x000fe400078e020f */
[----:B------:R-:W-:Y:S01]  /*30e0*/  IMAD.IADD R15, R35, 0x1, R0 ;  /* 0x00000001230f7824 */ /* 0x000fe200078e0200 */
[----:B------:R-:W-:Y:S02]  /*30f0*/  LEA.HI.X R7, R4, UR10, R29, 0x1, P0 ;  /* 0x0000000a04077c11 */ /* 0x000fe400080f0c1d */
[----:B------:R-:W-:Y:S01]  /*3100*/  LEA R12, P0, R34, UR8, 0x1 ;  /* 0x00000008220c7c11 */ /* 0x000fe2000f8008ff */
[----:B------:R-:W-:Y:S01]  /*3110*/  IMAD.WIDE.U32 R36, R197, UR14, R24 ;  /* 0x0000000ec5247c25 */ /* 0x000fe2000f8e0018 */
[----:B------:R-:W-:-:S03]  /*3120*/  LEA R28, P1, R14, UR13, 0x1 ;  /* 0x0000000d0e1c7c11 */ /* 0x000fc6000f8208ff */
[----:B------:R-:W-:Y:S01]  /*3130*/  IMAD.IADD R35, R11, 0x1, R13 ;  /* 0x000000010b237824 */ /* 0x000fe200078e020d */
[----:B------:R-:W-:Y:S02]  /*3140*/  LEA.HI.X R13, R34, UR6, R15, 0x1, P0 ;  /* 0x00000006220d7c11 */ /* 0x000fe400080f0c0f */
[----:B------:R-:W-:Y:S02]  /*3150*/  ISETP.NE.U32.AND P0, PT, R30, RZ, PT ;  /* 0x000000ff1e00720c */ /* 0x000fe40003f05070 */
[----:B------:R-:W-:Y:S01]  /*3160*/  LEA.HI.X R29, R14, UR10, R5, 0x1, P1 ;  /* 0x0000000a0e1d7c11 */ /* 0x000fe200088f0c05 */
[----:B------:R-:W-:Y:S01]  /*3170*/  IMAD.IADD R5, R0, 0x1, R37 ;  /* 0x0000000100057824 */ /* 0x000fe200078e0225 */
[C---:B------:R-:W-:Y:S02]  /*3180*/  LEA R14, P1, R36.reuse, UR8, 0x1 ;  /* 0x00000008240e7c11 */ /* 0x040fe4000f8208ff */
[----:B------:R-:W-:Y:S02]  /*3190*/  ISETP.NE.AND.EX P0, PT, R31, RZ, PT, P0 ;  /* 0x000000ff1f00720c */ /* 0x000fe40003f05300 */
[----:B------:R-:W-:Y:S01]  /*31a0*/  LEA.HI.X R15, R36, UR6, R5, 0x1, P1 ;  /* 0x00000006240f7c11 */ /* 0x000fe200088f0c05 */
[----:B------:R-:W-:-:S02]  /*31b0*/  IMAD.MOV.U32 R34, RZ, RZ, R10 ;  /* 0x000000ffff227224 */ /* 0x000fc400078e000a */
[----:B------:R-:W-:Y:S01]  /*31c0*/  IMAD.U32 R11, RZ, RZ, UR6 ;  /* 0x00000006ff0b7e24 */ /* 0x000fe2000f8e00ff */
[----:B------:R-:W-:Y:S01]  /*31d0*/  ULDC.64 UR6, c[0x0][0x310] ;  /* 0x0000c40000067ab9 */ /* 0x000fe20000000a00 */
[----:B------:R-:W-:Y:S01]  /*31e0*/  STL.64 [R1+0xd0], R6 ;  /* 0x0000d00601007387 */ /* 0x000fe20000100a00 */
[----:B------:R-:W-:Y:S01]  /*31f0*/  IMAD.U32 R10, RZ, RZ, UR8 ;  /* 0x00000008ff0a7e24 */ /* 0x000fe2000f8e00ff */
[----:B------:R-:W-:Y:S02]  /*3200*/  ULDC.64 UR8, c[0x0][0x428] ;  /* 0x00010a0000087ab9 */ /* 0x000fe40000000a00 */
[----:B------:R0:W-:Y:S01]  /*3210*/  STL.64 [R1+0x110], R28 ;  /* 0x0001101c01007387 */ /* 0x0001e20000100a00 */
[----:B------:R-:W-:-:S03]  /*3220*/  LEA R25, P1, R8, R32, 0x1 ;  /* 0x0000002008197211 */ /* 0x000fc600078208ff */
[----:B------:R-:W-:Y:S01]  /*3230*/  STL.64 [R1+0xb0], R10 ;  /* 0x0000b00a01007387 */ /* 0x000fe20000100a00 */
[----:B0-----:R-:W0:Y:S03]  /*3240*/  LDC.64 R28, c[0x0][0x3f0] ;  /* 0x0000fc00ff1c7b82 */ /* 0x001e260000000a00 */
[----:B------:R1:W-:Y:S04]  /*3250*/  STL.64 [R1+0xf0], R12 ;  /* 0x0000f00c01007387 */ /* 0x0003e80000100a00 */
[----:B------:R5:W-:Y:S01]  /*3260*/  STL.64 [R1+0x130], R14 ;  /* 0x0001300e01007387 */ /* 0x000be20000100a00 */
[----:B-1----:R-:W1:Y:S08]  /*3270*/  LDC.64 R12, c[0x0][0x328] ;  /* 0x0000ca00ff0c7b82 */ /* 0x002e700000000a00 */
[----:B-----5:R-:W1:Y:S01]  /*3280*/  LDC.64 R14, c[0x0][0x338] ;  /* 0x0000ce00ff0e7b82 */ /* 0x020e620000000a00 */
[----:B----4-:R-:W-:-:S02]  /*3290*/  SHF.R.S32.HI R0, RZ, 0x1f, R39 ;  /* 0x0000001fff007819 */ /* 0x010fc40000011427 */
[----:B------:R-:W-:Y:S02]  /*32a0*/  SEL R4, R39, RZ, !P0 ;  /* 0x000000ff27047207 */ /* 0x000fe40004000000 */
[----:B------:R-:W-:-:S03]  /*32b0*/  SEL R5, R0, RZ, !P0 ;  /* 0x000000ff00057207 */ /* 0x000fc60004000000 */
[----:B------:R-:W-:-:S04]  /*32c0*/  IMAD.WIDE.U32 R6, R4, UR6, R34 ;  /* 0x0000000604067c25 */ /* 0x000fc8000f8e0022 */
[----:B------:R-:W-:Y:S01]  /*32d0*/  IMAD R5, R5, UR6, RZ ;  /* 0x0000000605057c24 */ /* 0x000fe2000f8e02ff */
[----:B------:R-:W-:Y:S02]  /*32e0*/  UIMAD UR6, UR5, 0x60, URZ ;  /* 0x00000060050678a4 */ /* 0x000fe4000f8e023f */
[----:B------:R-:W-:Y:S01]  /*32f0*/  UIMAD.WIDE.U32 UR4, UR4, 0x60, URZ ;  /* 0x00000060040478a5 */ /* 0x000fe2000f8e003f */
[----:B------:R-:W-:Y:S01]  /*3300*/  IMAD R5, R4, UR7, R5 ;  /* 0x0000000704057c24 */ /* 0x000fe2000f8e0205 */
[----:B------:R-:W-:Y:S01]  /*3310*/  LOP3.LUT P0, RZ, R42, R30, RZ, 0xfc, !PT ;  /* 0x0000001e2aff7212 */ /* 0x000fe2000780fcff */
[----:B------:R-:W-:Y:S01]  /*3320*/  IMAD R0, R0, UR8, RZ ;  /* 0x0000000800007c24 */ /* 0x000fe2000f8e02ff */
[----:B------:R-:W-:Y:S01]  /*3330*/  UIADD3 UR6, UR5, UR6, URZ ;  /* 0x0000000605067290 */ /* 0x000fe2000fffe03f */
[----:B------:R-:W-:Y:S01]  /*3340*/  LEA.HI.X R30, R8, R33, R9, 0x1, P1 ;  /* 0x00000021081e7211 */ /* 0x000fe200008f0c09 */
[----:B------:R-:W-:Y:S01]  /*3350*/  IMAD.IADD R5, R7, 0x1, R5 ;  /* 0x0000000107057824 */ /* 0x000fe200078e0205 */
[----:B------:R-:W-:Y:S01]  /*3360*/  LOP3.LUT P0, RZ, R43, R31, RZ, 0xfc, P0 ;  /* 0x0000001f2bff7212 */ /* 0x000fe2000000fcff */
[C---:B------:R-:W-:Y:S01]  /*3370*/  IMAD.WIDE.U32 R34, R39.reuse, UR8, RZ ;  /* 0x0000000827227c25 */ /* 0x040fe2000f8e00ff */
[----:B------:R-:W-:Y:S01]  /*3380*/  LEA R27, P1, R6, R32, 0x1 ;  /* 0x00000020061b7211 */ /* 0x000fe200078208ff */
[----:B------:R-:W4:Y:S02]  /*3390*/  LDC.64 R8, c[0x0][0x310] ;  /* 0x0000c400ff087b82 */ /* 0x000f240000000a00 */
[----:B------:R-:W-:-:S02]  /*33a0*/  IMAD R11, R39, UR9, R0 ;  /* 0x00000009270b7c24 */ /* 0x000fc4000f8e0200 */
[----:B------:R-:W-:Y:S02]  /*33b0*/  IMAD.U32 R36, RZ, RZ, UR4 ;  /* 0x00000004ff247e24 */ /* 0x000fe4000f8e00ff */
[----:B------:R-:W-:Y:S01]  /*33c0*/  IMAD.U32 R31, RZ, RZ, UR6 ;  /* 0x00000006ff1f7e24 */ /* 0x000fe2000f8e00ff */
[----:B------:R-:W-:Y:S01]  /*33d0*/  LEA.HI.X R7, R6, R33, R5, 0x1, P1 ;  /* 0x0000002106077211 */ /* 0x000fe200008f0c05 */
[----:B------:R-:W-:Y:S01]  /*33e0*/  IMAD.IADD R0, R35, 0x1, R11 ;  /* 0x0000000123007824 */ /* 0x000fe200078e020b */
[----:B------:R-:W-:Y:S01]  /*33f0*/  LEA R32, P2, R34, R42, 0x2 ;  /* 0x0000002a22207211 */ /* 0x000fe200078410ff */
[----:B------:R-:W-:Y:S02]  /*3400*/  IMAD.MOV.U32 R4, RZ, RZ, R36 ;  /* 0x000000ffff047224 */ /* 0x000fe400078e0024 */
[----:B------:R-:W-:Y:S02]  /*3410*/  IMAD.MOV.U32 R5, RZ, RZ, R31 ;  /* 0x000000ffff057224 */ /* 0x000fe400078e001f */
[----:B------:R-:W-:-:S02]  /*3420*/  IMAD.MOV.U32 R6, RZ, RZ, R27 ;  /* 0x000000ffff067224 */ /* 0x000fc400078e001b */
[----:B------:R-:W-:Y:S01]  /*3430*/  IMAD.U32 R37, RZ, RZ, UR5 ;  /* 0x00000005ff257e24 */ /* 0x000fe2000f8e00ff */
[----:B------:R-:W-:Y:S01]  /*3440*/  ULDC.64 UR4, c[0x0][0x330] ;  /* 0x0000cc0000047ab9 */ /* 0x000fe20000000a00 */
[----:B------:R-:W-:Y:S01]  /*3450*/  LEA.HI.X R33, R34, R43, R0, 0x2, P2 ;  /* 0x0000002b22217211 */ /* 0x000fe200010f1400 */
[----:B------:R5:W-:Y:S01]  /*3460*/  STL.128 [R1+0x50], R4 ;  /* 0x0000500401007387 */ /* 0x000be20000100c00 */
[----:B------:R-:W-:Y:S01]  /*3470*/  IMAD.WIDE.U32 R34, R196, UR4, RZ ;  /* 0x00000004c4227c25 */ /* 0x000fe2000f8e00ff */
[----:B------:R-:W-:-:S03]  /*3480*/  SEL R10, R39, RZ, !P0 ;  /* 0x000000ff270a7207 */ /* 0x000fc60004000000 */
[----:B------:R-:W-:Y:S01]  /*3490*/  IMAD R0, R196, UR5, R35 ;  /* 0x00000005c4007c24 */ /* 0x000fe2000f8e0223 */
[----:B---3--:R-:W-:Y:S01]  /*34a0*/  LEA R36, P0, R34, R40, 0x1 ;  /* 0x0000002822247211 */ /* 0x008fe200078008ff */
[----:B------:R-:W-:Y:S01]  /*34b0*/  IMAD.MOV.U32 R11, RZ, RZ, R10 ;  /* 0x000000ffff0b7224 */ /* 0x000fe200078e000a */
[C---:B0-----:R-:W-:Y:S01]  /*34c0*/  ISETP.GE.AND P2, PT, R26.reuse, R29, PT ;  /* 0x0000001d1a00720c */ /* 0x041fe20003f46270 */
[----:B-1----:R0:W-:Y:S01]  /*34d0*/  STL.128 [R1+0x1c0], R12 ;  /* 0x0001c00c01007387 */ /* 0x0021e20000100c00 */
[----:B-----5:R-:W-:Y:S01]  /*34e0*/  VIADD R4, R26, 0x10 ;  /* 0x000000101a047836 */ /* 0x020fe20000000000 */
[----:B------:R-:W-:Y:S01]  /*34f0*/  LEA.HI.X R37, R34, R41, R0, 0x1, P0 ;  /* 0x0000002922257211 */ /* 0x000fe200000f0c00 */
[----:B------:R-:W-:Y:S01]  /*3500*/  VIADD R6, R26, 0x30 ;  /* 0x000000301a067836 */ /* 0x000fe20000000000 */
[-C--:B------:R-:W-:Y:S01]  /*3510*/  ISETP.GE.AND P4, PT, R24, R29.reuse, PT ;  /* 0x0000001d1800720c */ /* 0x080fe20003f86270 */
[----:B------:R-:W-:Y:S01]  /*3520*/  VIADD R5, R26, 0x20 ;  /* 0x000000201a057836 */ /* 0x000fe20000000000 */
[----:B------:R-:W-:Y:S01]  /*3530*/  ISETP.GE.AND P3, PT, R4, R29, PT ;  /* 0x0000001d0400720c */ /* 0x000fe20003f66270 */
[----:B------:R-:W-:Y:S01]  /*3540*/  VIADD R0, R26, 0x50 ;  /* 0x000000501a007836 */ /* 0x000fe20000000000 */
[----:B------:R-:W-:Y:S01]  /*3550*/  STL.64 [R1+0x88], R28 ;  /* 0x0000881c01007387 */ /* 0x000fe20000100a00 */
[----:B------:R-:W1:Y:S01]  /*3560*/  LDC R35, c[0x0][0x320] ;  /* 0x0000c800ff237b82 */ /* 0x000e620000000800 */
[----:B------:R-:W-:-:S02]  /*3570*/  SEL R4, RZ, 0xffffffff, P3 ;  /* 0xffffffffff047807 */ /* 0x000fc40001800000 */
[----:B------:R3:W-:Y:S01]  /*3580*/  STL.64 [R1+0x200], R10 ;  /* 0x0002000a01007387 */ /* 0x0007e20000100a00 */
[-C--:B------:R-:W-:Y:S01]  /*3590*/  ISETP.GE.AND P1, PT, R6, R29.reuse, PT ;  /* 0x0000001d0600720c */ /* 0x080fe20003f26270 */
[----:B------:R-:W-:Y:S01]  /*35a0*/  VIADD R6, R26, 0x40 ;  /* 0x000000401a067836 */ /* 0x000fe20000000000 */
[-C--:B------:R-:W-:Y:S01]  /*35b0*/  ISETP.GE.AND P0, PT, R0, R29.reuse, PT ;  /* 0x0000001d0000720c */ /* 0x080fe20003f06270 */
[----:B------:R-:W-:Y:S01]  /*35c0*/  IMAD.SHL.U32 R7, R4, 0x2, RZ ;  /* 0x0000000204077824 */ /* 0x000fe200078e00ff */
[----:B------:R-:W-:Y:S01]  /*35d0*/  SEL R0, RZ, 0x1, P2 ;  /* 0x00000001ff007807 */ /* 0x000fe20001000000 */
[----:B0-----:R-:W-:Y:S02]  /*35e0*/  IMAD.IADD R14, R26, 0x1, R5 ;  /* 0x000000011a0e7824 */ /* 0x001fe400078e0205 */
[----:B---3--:R-:W-:Y:S02]  /*35f0*/  IMAD.MOV.U32 R10, RZ, RZ, R25 ;  /* 0x000000ffff0a7224 */ /* 0x008fe400078e0019 */
[----:B------:R-:W-:Y:S01]  /*3600*/  IMAD.MOV.U32 R11, RZ, RZ, R30 ;  /* 0x000000ffff0b7224 */ /* 0x000fe200078e001e */
[-C--:B------:R-:W-:Y:S01]  /*3610*/  ISETP.GE.AND P2, PT, R6, R29.reuse, PT ;  /* 0x0000001d0600720c */ /* 0x080fe20003f46270 */
[----:B------:R-:W-:Y:S01]  /*3620*/  IMAD.IADD R26, R26, 0x1, R6 ;  /* 0x000000011a1a7824 */ /* 0x000fe200078e0206 */
[-C--:B------:R-:W-:Y:S01]  /*3630*/  ISETP.GE.AND P5, PT, R14, R29.reuse, PT ;  /* 0x0000001d0e00720c */ /* 0x080fe20003fa6270 */
[----:B------:R-:W-:Y:S01]  /*3640*/  STL.64 [R1+0xa0], R28 ;  /* 0x0000a01c01007387 */ /* 0x000fe20000100a00 */
[----:B------:R-:W-:Y:S01]  /*3650*/  ISETP.GE.AND P3, PT, R5, R29, PT ;  /* 0x0000001d0500720c */ /* 0x000fe20003f66270 */
[----:B------:R-:W0:Y:S02]  /*3660*/  LDC R30, c[0x0][0x424] ;  /* 0x00010900ff1e7b82 */ /* 0x000e240000000800 */
[----:B----4-:R3:W-:Y:S01]  /*3670*/  STL.128 [R1+0x1a0], R8 ;  /* 0x0001a00801007387 */ /* 0x0107e20000100c00 */
[----:B------:R-:W-:-:S02]  /*3680*/  SEL R4, RZ, 0xffffffff, P5 ;  /* 0xffffffffff047807 */ /* 0x000fc40002800000 */
[----:B---3--:R-:W-:-:S03]  /*3690*/  LOP3.LUT R11, R7, 0x2, R0, 0xe2, !PT ;  /* 0x00000002070b7812 */ /* 0x008fc600078ee200 */
[----:B------:R-:W3:Y:S01]  /*36a0*/  LDC.64 R6, c[0x0][0x2f0] ;  /* 0x0000bc00ff067b82 */ /* 0x000ee20000000a00 */
[----:B------:R-:W-:Y:S01]  /*36b0*/  VIADD R0, R28, 0x5f ;  /* 0x0000005f1c007836 */ /* 0x000fe20000000000 */
[----:B------:R-:W-:Y:S01]  /*36c0*/  SEL R9, RZ, 0x1, P4 ;  /* 0x00000001ff097807 */ /* 0x000fe20002000000 */
[----:B------:R-:W-:Y:S01]  /*36d0*/  IMAD.SHL.U32 R10, R4, 0x2, RZ ;  /* 0x00000002040a7824 */ /* 0x000fe200078e00ff */
[----:B------:R-:W-:Y:S01]  /*36e0*/  SEL R8, RZ, 0x8, P1 ;  /* 0x00000008ff087807 */ /* 0x000fe20000800000 */
[----:B------:R-:W-:Y:S01]  /*36f0*/  IMAD.HI R4, R0, 0x2aaaaaab, RZ ;  /* 0x2aaaaaab00047827 */ /* 0x000fe200078e02ff */
[----:B------:R-:W-:Y:S02]  /*3700*/  SEL R5, RZ, 0x4, P3 ;  /* 0x00000004ff057807 */ /* 0x000fe40001800000 */
[----:B------:R-:W-:Y:S01]  /*3710*/  ISETP.GE.AND P1, PT, R26, R29, PT ;  /* 0x0000001d1a00720c */ /* 0x000fe20003f26270 */
[----:B------:R-:W4:Y:S01]  /*3720*/  LDC R28, c[0x0][0x2fc] ;  /* 0x0000bf00ff1c7b82 */ /* 0x000f220000000800 */
[----:B------:R-:W-:-:S02]  /*3730*/  LOP3.LUT R5, R8, R11, R5, 0xfe, !PT ;  /* 0x0000000b08057212 */ /* 0x000fc400078efe05 */
[----:B------:R-:W-:Y:S01]  /*3740*/  LOP3.LUT R9, R10, 0x2, R9, 0xe2, !PT ;  /* 0x000000020a097812 */ /* 0x000fe200078ee209 */
[----:B------:R-:W-:Y:S01]  /*3750*/  IMAD.SHL.U32 R0, R29, 0x2, RZ ;  /* 0x000000021d007824 */ /* 0x000fe200078e00ff */
[----:B------:R-:W-:Y:S02]  /*3760*/  SEL R10, RZ, 0x20, P0 ;  /* 0x00000020ff0a7807 */ /* 0x000fe40000000000 */
[----:B------:R-:W-:Y:S02]  /*3770*/  SEL R8, RZ, 0x10, P2 ;  /* 0x00000010ff087807 */ /* 0x000fe40001000000 */
[----:B------:R-:W-:Y:S02]  /*3780*/  SEL R12, RZ, 0x4, P1 ;  /* 0x00000004ff0c7807 */ /* 0x000fe40000800000 */
[----:B------:R-:W-:Y:S02]  /*3790*/  SHF.R.U32.HI R11, RZ, 0x1f, R4 ;  /* 0x0000001fff0b7819 */ /* 0x000fe40000011604 */
[----:B---3--:R-:W-:-:S02]  /*37a0*/  ISETP.GE.AND P1, PT, R14, R7, PT ;  /* 0x000000070e00720c */ /* 0x008fc40003f26270 */
[----:B------:R-:W-:Y:S01]  /*37b0*/  LOP3.LUT R8, R10, R5, R8, 0xfe, !PT ;  /* 0x000000050a087212 */ /* 0x000fe200078efe08 */
[----:B------:R3:W-:Y:S01]  /*37c0*/  STL [R1+0x6c], R0 ;  /* 0x00006c0001007387 */ /* 0x0007e20000100800 */
[----:B------:R-:W-:Y:S01]  /*37d0*/  LEA.HI.SX32 R4, R4, R11, 0x1c ;  /* 0x0000000b04047211 */ /* 0x000fe200078fe2ff */
[----:B------:R-:W5:Y:S01]  /*37e0*/  LDC.U8 R14, c[0x0][0x410] ;  /* 0x00010400ff0e7b82 */ /* 0x000f620000000000 */
[----:B------:R-:W-:Y:S02]  /*37f0*/  SEL R5, RZ, 0xffffffff, P1 ;  /* 0xffffffffff057807 */ /* 0x000fe40000800000 */
[C---:B------:R-:W-:Y:S02]  /*3800*/  ISETP.GE.AND P0, PT, R24.reuse, R7, PT ;  /* 0x000000071800720c */ /* 0x040fe40003f06270 */
[----:B------:R-:W-:Y:S01]  /*3810*/  LOP3.LUT R10, R9, R12, RZ, 0xfc, !PT ;  /* 0x0000000c090a7212 */ /* 0x000fe200078efcff */
[----:B------:R-:W-:Y:S02]  /*3820*/  VIADD R12, R24, 0x60 ;  /* 0x00000060180c7836 */ /* 0x000fe40000000000 */
[----:B---3--:R-:W-:Y:S01]  /*3830*/  VIADD R0, R6, 0x5f ;  /* 0x0000005f06007836 */ /* 0x008fe20000000000 */
[----:B------:R-:W-:Y:S01]  /*3840*/  STL [R1+0xb8], R4 ;  /* 0x0000b80401007387 */ /* 0x000fe20000100800 */
[----:B------:R-:W-:-:S02]  /*3850*/  IMAD.SHL.U32 R5, R5, 0x2, RZ ;  /* 0x0000000205057824 */ /* 0x000fc400078e00ff */
[----:B------:R-:W-:Y:S01]  /*3860*/  IMAD.HI R0, R0, 0x2aaaaaab, RZ ;  /* 0x2aaaaaab00007827 */ /* 0x000fe200078e02ff */
[----:B------:R-:W-:Y:S04]  /*3870*/  STL [R1+0xd8], R4 ;  /* 0x0000d80401007387 */ /* 0x000fe80000100800 */
[----:B------:R-:W-:Y:S04]  /*3880*/  STL [R1+0xf8], R4 ;  /* 0x0000f80401007387 */ /* 0x000fe80000100800 */
[----:B------:R3:W-:Y:S01]  /*3890*/  STL [R1+0x118], R4 ;  /* 0x0001180401007387 */ /* 0x0007e20000100800 */
[----:B------:R-:W-:Y:S01]  /*38a0*/  ISETP.GE.AND P2, PT, R12, R7, PT ;  /* 0x000000070c00720c */ /* 0x000fe20003f46270 */
[----:B------:R-:W-:-:S02]  /*38b0*/  VIADD R12, R24, 0x80 ;  /* 0x00000080180c7836 */ /* 0x000fc40000000000 */
[----:B------:R-:W-:Y:S01]  /*38c0*/  VIADD R24, R24, 0xa0 ;  /* 0x000000a018187836 */ /* 0x000fe20000000000 */
[----:B---3--:R-:W-:-:S04]  /*38d0*/  SEL R4, RZ, 0x1, P0 ;  /* 0x00000001ff047807 */ /* 0x008fc80000000000 */
[----:B------:R-:W-:Y:S02]  /*38e0*/  LOP3.LUT R9, R5, 0x2, R4, 0xe2, !PT ;  /* 0x0000000205097812 */ /* 0x000fe400078ee204 */
[----:B------:R-:W-:Y:S01]  /*38f0*/  SHF.R.U32.HI R5, RZ, 0x1f, R0 ;  /* 0x0000001fff057819 */ /* 0x000fe20000011600 */
[----:B------:R3:W-:Y:S01]  /*3900*/  STL.U8 [R1+0x80], R8 ;  /* 0x0000800801007387 */ /* 0x0007e20000100000 */
[-C--:B------:R-:W-:Y:S02]  /*3910*/  ISETP.GE.AND P1, PT, R12, R7.reuse, PT ;  /* 0x000000070c00720c */ /* 0x080fe40003f26270 */
[-C--:B------:R-:W-:Y:S01]  /*3920*/  ISETP.GE.AND P3, PT, R24, R7.reuse, PT ;  /* 0x000000071800720c */ /* 0x080fe20003f66270 */
[----:B------:R-:W2:Y:S01]  /*3930*/  LDC.64 R12, c[0x0][0x300] ;  /* 0x0000c000ff0c7b82 */ /* 0x000ea20000000a00 */
[----:B------:R-:W-:Y:S01]  /*3940*/  ISETP.GE.AND P0, PT, R26, R7, PT ;  /* 0x000000071a00720c */ /* 0x000fe20003f06270 */
[----:B------:R1:W-:Y:S01]  /*3950*/  STL.U8 [R1+0x81], R10 ;  /* 0x0000810a01007387 */ /* 0x0003e20000100000 */
[----:B---3--:R-:W-:-:S05]  /*3960*/  LEA.HI.SX32 R8, R0, R5, 0x1c ;  /* 0x0000000500087211 */ /* 0x008fca00078fe2ff */
[----:B------:R-:W3:Y:S01]  /*3970*/  LDC.64 R4, c[0x0][0x3f8] ;  /* 0x0000fe00ff047b82 */ /* 0x000ee20000000a00 */
[----:B------:R-:W-:Y:S02]  /*3980*/  SEL R11, RZ, 0x8, P2 ;  /* 0x00000008ff0b7807 */ /* 0x000fe40001000000 */
[----:B-1----:R-:W-:-:S05]  /*3990*/  SEL R10, RZ, 0x4, P0 ;  /* 0x00000004ff0a7807 */ /* 0x002fca0000000000 */
[----:B------:R-:W1:Y:S01]  /*39a0*/  LDC.64 R24, c[0x0][0x408] ;  /* 0x00010200ff187b82 */ /* 0x000e620000000a00 */
[----:B------:R-:W-:-:S07]  /*39b0*/  LOP3.LUT R10, R11, R9, R10, 0xfe, !PT ;  /* 0x000000090b0a7212 */ /* 0x000fce00078efe0a */
[----:B------:R-:W0:Y:S01]  /*39c0*/  LDC.64 R26, c[0x0][0x418] ;  /* 0x00010600ff1a7b82 */ /* 0x000e220000000a00 */
[----:B------:R-:W-:Y:S02]  /*39d0*/  SEL R0, RZ, 0x10, P1 ;  /* 0x00000010ff007807 */ /* 0x000fe40000800000 */
[----:B------:R-:W-:Y:S01]  /*39e0*/  SEL R9, RZ, 0x20, P3 ;  /* 0x00000020ff097807 */ /* 0x000fe20001800000 */
[----:B------:R4:W-:Y:S03]  /*39f0*/  STL.64 [R1+0x180], R32 ;  /* 0x0001802001007387 */ /* 0x0009e60000100a00 */
[----:B------:R-:W-:Y:S01]  /*3a00*/  LOP3.LUT R10, R9, R10, R0, 0xfe, !PT ;  /* 0x0000000a090a7212 */ /* 0x000fe200078efe00 */
[----:B------:R-:W-:Y:S01]  /*3a10*/  IMAD R0, R202, 0x200, R3 ;  /* 0x00000200ca007824 */ /* 0x000fe200078e0203 */
[----:B------:R-:W-:Y:S01]  /*3a20*/  LOP3.LUT P0, RZ, R227, 0x4, RZ, 0xc0, !PT ;  /* 0x00000004e3ff7812 */ /* 0x000fe2000780c0ff */
[----:B------:R-:W-:-:S02]  /*3a30*/  IMAD.MOV.U32 R3, RZ, RZ, 0x20 ;  /* 0x00000020ff037424 */ /* 0x000fc400078e00ff */
[----:B------:R-:W-:Y:S01]  /*3a40*/  IMAD.U32 R9, RZ, RZ, UR13 ;  /* 0x0000000dff097e24 */ /* 0x000fe2000f8e00ff */
[----:B------:R5:W-:Y:S01]  /*3a50*/  STL.64 [R1+0x188], R6 ;  /* 0x0001880601007387 */ /* 0x000be20000100a00 */
[----:B----4-:R-:W-:Y:S01]  /*3a60*/  IMAD.U32 R32, RZ, RZ, UR10 ;  /* 0x0000000aff207e24 */ /* 0x010fe2000f8e00ff */
[----:B------:R-:W-:Y:S01]  /*3a70*/  SEL R3, R3, 0xffffffe0, !P0 ;  /* 0xffffffe003037807 */ /* 0x000fe20004000000 */
[----:B------:R-:W-:Y:S01]  /*3a80*/  IMAD.MOV.U32 R34, RZ, RZ, R6 ;  /* 0x000000ffff227224 */ /* 0x000fe200078e0006 */
[----:B------:R-:W-:Y:S01]  /*3a90*/  STL.64 [R1+0x1d0], R36 ;  /* 0x0001d02401007387 */ /* 0x000fe20000100a00 */
[----:B-----5:R-:W-:Y:S02]  /*3aa0*/  IMAD.MOV.U32 R6, RZ, RZ, R9 ;  /* 0x000000ffff067224 */ /* 0x020fe400078e0009 */
[----:B------:R-:W-:Y:S01]  /*3ab0*/  IMAD.MOV.U32 R7, RZ, RZ, R32 ;  /* 0x000000ffff077224 */ /* 0x000fe200078e0020 */
[----:B------:R-:W-:Y:S04]  /*3ac0*/  STL [R1+0x40], R8 ;  /* 0x0000400801007387 */ /* 0x000fe80000100800 */
[----:B------:R-:W-:Y:S04]  /*3ad0*/  STL.U8 [R1+0x1d8], R10 ;  /* 0x0001d80a01007387 */ /* 0x000fe80000100000 */
[----:B------:R-:W-:Y:S04]  /*3ae0*/  STL.U8 [R1+0x1d9], R10 ;  /* 0x0001d90a01007387 */ /* 0x000fe80000100000 */
[----:B------:R-:W-:Y:S04]  /*3af0*/  STL.U8 [R1+0x220], R10 ;  /* 0x0002200a01007387 */ /* 0x000fe80000100000 */
[----:B------:R-:W-:Y:S04]  /*3b00*/  STL.64 [R1+0x1b0], R34 ;  /* 0x0001b02201007387 */ /* 0x000fe80000100a00 */
[----:B---3--:R-:W-:Y:S04]  /*3b10*/  STL.128 [R1+0x90], R4 ;  /* 0x0000900401007387 */ /* 0x008fe80000100c00 */
[----:B--2---:R-:W-:Y:S04]  /*3b20*/  STL.64 [R1+0x48], R12 ;  /* 0x0000480c01007387 */ /* 0x004fe80000100a00 */
[----:B------:R-:W-:Y:S04]  /*3b30*/  STL.64 [R1+0x198], R12 ;  /* 0x0001980c01007387 */ /* 0x000fe80000100a00 */
[----:B-1----:R-:W-:Y:S04]  /*3b40*/  STL.64 [R1+0xa8], R24 ;  /* 0x0000a81801007387 */ /* 0x002fe80000100a00 */
[----:B0-----:R-:W-:Y:S04]  /*3b50*/  STL.64 [R1+0x168], R26 ;  /* 0x0001681a01007387 */ /* 0x001fe80000100a00 */
[----:B------:R-:W-:Y:S04]  /*3b60*/  STL.U8 [R1+0x6a], R14 ;  /* 0x00006a0e01007387 */ /* 0x000fe80000100000 */
[----:B------:R-:W-:Y:S04]  /*3b70*/  STL [R1+0x178], R30 ;  /* 0x0001781e01007387 */ /* 0x000fe80000100800 */
[----:B------:R-:W-:Y:S04]  /*3b80*/  STL [R1+0x190], R28 ;  /* 0x0001901c01007387 */ /* 0x000fe80000100800 */
[----:B------:R-:W-:Y:S04]  /*3b90*/  STL [R1+0x1b8], R28 ;  /* 0x0001b81c01007387 */ /* 0x000fe80000100800 */
[----:B------:R-:W-:Y:S04]  /*3ba0*/  STL.128 [R1+0x1e0], RZ ;  /* 0x0001e0ff01007387 */ /* 0x000fe80000100c00 */
[----:B------:R-:W-:Y:S04]  /*3bb0*/  STL.64 [R1+0x1f0], RZ ;  /* 0x0001f0ff01007387 */ /* 0x000fe80000100a00 */
[----:B------:R-:W-:Y:S04]  /*3bc0*/  STL.64 [R1+0x1f8], RZ ;  /* 0x0001f8ff01007387 */ /* 0x000fe80000100a00 */
[----:B------:R-:W-:Y:S04]  /*3bd0*/  STL [R1+0x170], R192 ;  /* 0x000170c001007387 */ /* 0x000fe80000100800 */
[----:B------:R-:W-:Y:S01]  /*3be0*/  STL [R1+0x210], R3 ;  /* 0x0002100301007387 */ /* 0x000fe20000100800 */
[----:B------:R-:W-:-:S05]  /*3bf0*/  IMAD.WIDE.U32 R20, R0, 0x2, R20 ;  /* 0x0000000200147825 */ /* 0x000fca00078e0014 */
[----:B------:R0:W-:Y:S02]  /*3c00*/  STL.64 [R1+0x218], R20 ;  /* 0x0002181401007387 */ /* 0x0001e40000100a00 */
[----:B0-----:R-:W-:Y:S01]  /*3c10*/  IMAD.U32 R21, RZ, RZ, UR27 ;  /* 0x0000001bff157e24 */ /* 0x001fe2000f8e00ff */
[----:B------:R-:W-:-:S03]  /*3c20*/  LEA.HI R20, R38, 0x8, RZ, 0x19 ;  /* 0x0000000826147811 */ /* 0x000fc600078fc8ff */
[----:B------:R-:W-:-:S07]  /*3c30*/  VIADD R21, R21, 0x228 ;  /* 0x0000022815157836 */ /* 0x000fce0000000000 */
.L_x_4841:
[----:B-1----:R-:W2:Y:S04]  /*3c40*/  LDL R4, [R1+0x280] ;  /* 0x0002800001047983 */ /* 0x002ea80000100800 */
[----:B---3--:R-:W3:Y:S04]  /*3c50*/  LDL.64 R12, [R1+0x148] ;  /* 0x00014800010c7983 */ /* 0x008ee80000100a00 */
[----:B------:R-:W4:Y:S01]  /*3c60*/  LDL R8, [R1+0x15c] ;  /* 0x00015c0001087983 */ /* 0x000f220000100800 */
[----:B------:R-:W-:-:S03]  /*3c70*/  VIADD R2, R2, 0xffffffff ;  /* 0xffffffff02027836 */ /* 0x000fc60000000000 */
[----:B------:R-:W5:Y:S01]  /*3c80*/  LDL R14, [R1+0x160] ;  /* 0x00016000010e7983 */ /* 0x000f620000100800 */
[----:B--2---:R-:W-:-:S03]  /*3c90*/  R2UR UR4, R4 ;  /* 0x00000000040472ca */ /* 0x004fc600000e0000 */
[----:B------:R-:W2:Y:S04]  /*3ca0*/  LDL R4, [R1+0x158] ;  /* 0x0001580001047983 */ /* 0x000ea80000100800 */
[----:B---3--:R-:W3:Y:S01]  /*3cb0*/  LD.E R6, desc[UR36][R12.64] ;  /* 0x000000240c067980 */ /* 0x008ee2000c101900 */
[----:B--2---:R-:W-:-:S04]  /*3cc0*/  SHF.R.S32.HI R5, RZ, 0x1f, R4 ;  /* 0x0000001fff057819 */ /* 0x004fc80000011404 */
[----:B------:R-:W-:-:S04]  /*3cd0*/  LEA.HI R5, R5, R4, RZ, 0x2 ;  /* 0x0000000405057211 */ /* 0x000fc800078f10ff */
[----:B------:R-:W-:-:S05]  /*3ce0*/  LOP3.LUT R7, R5, 0x3fffffc, RZ, 0xc0, !PT ;  /* 0x03fffffc05077812 */ /* 0x000fca00078ec0ff */
[----:B------:R-:W-:Y:S01]  /*3cf0*/  IMAD.IADD R7, R4, 0x1, -R7 ;  /* 0x0000000104077824 */ /* 0x000fe200078e0a07 */
[----:B------:R-:W-:Y:S02]  /*3d00*/  SHF.R.S32.HI R4, RZ, 0x2, R5 ;  /* 0x00000002ff047819 */ /* 0x000fe40000011405 */
[----:B---3--:R-:W-:-:S03]  /*3d10*/  ISETP.NE.AND P1, PT, R6, 0x1, PT ;  /* 0x000000010600780c */ /* 0x008fc60003f25270 */
[----:B------:R-:W-:-:S04]  /*3d20*/  IMAD R7, R7, 0x40, R4 ;  /* 0x0000004007077824 */ /* 0x000fc800078e0204 */
[----:B------:R-:W-:-:S05]  /*3d30*/  IMAD R5, R2, 0x60, R7 ;  /* 0x0000006002057824 */ /* 0x000fca00078e0207 */
[----:B----4-:R-:W-:Y:S01]  /*3d40*/  ISETP.GE.AND P0, PT, R5, R8, PT ;  /* 0x000000080500720c */ /* 0x010fe20003f06270 */
[----:B------:R-:W2:Y:S03]  /*3d50*/  @P1 LD.E R4, desc[UR36][R12.64+0x4] ;  /* 0x000004240c041980 */ /* 0x000ea6000c101900 */
[----:B------:R-:W-:Y:S01]  /*3d60*/  ISETP.GT.OR P0, PT, R7, 0x5f, P0 ;  /* 0x0000005f0700780c */ /* 0x000fe20000704670 */
[----:B------:R-:W3:-:S12]  /*3d70*/  @P1 LD.E R8, desc[UR36][R12.64+0x8] ;  /* 0x000008240c081980 */ /* 0x000ed8000c101900 */
[----:B------:R-:W4:Y:S01]  /*3d80*/  @!P0 LDL.64 R10, [R1+0x180] ;  /* 0x00018000010a8983 */ /* 0x000f220000100a00 */
[----:B-----5:R-:W-:-:S04]  /*3d90*/  IMAD.IADD R7, R5, 0x1, R14 ;  /* 0x0000000105077824 */ /* 0x020fc800078e020e */
[----:B--2---:R-:W-:-:S04]  /*3da0*/  @P1 IMAD.HI.U32 R5, R7, R4, RZ ;  /* 0x0000000407051227 */ /* 0x004fc800078e00ff */
[----:B------:R-:W-:Y:S01]  /*3db0*/  IMAD.MOV.U32 R4, RZ, RZ, R7 ;  /* 0x000000ffff047224 */ /* 0x000fe200078e0007 */
[----:B---3--:R-:W-:Y:S01]  /*3dc0*/  @P1 SHF.R.U32.HI R4, RZ, R8, R5 ;  /* 0x00000008ff041219 */ /* 0x008fe20000011605 */
[----:B------:R-:W-:-:S04]  /*3dd0*/  IMAD.MOV.U32 R8, RZ, RZ, RZ ;  /* 0x000000ffff087224 */ /* 0x000fc800078e00ff */
[----:B----4-:R-:W-:-:S05]  /*3de0*/  @!P0 IMAD.WIDE R10, R4, 0x4, R10 ;  /* 0x00000004040a8825 */ /* 0x010fca00078e020a */
[----:B------:R-:W2:Y:S01]  /*3df0*/  @!P0 LD.E R8, desc[UR36][R10.64] ;  /* 0x000000240a088980 */ /* 0x000ea2000c101900 */
[----:B------:R-:W-:-:S04]  /*3e00*/  IMAD.MOV R9, RZ, RZ, -R6 ;  /* 0x000000ffff097224 */ /* 0x000fc800078e0a06 */
[----:B------:R-:W-:Y:S02]  /*3e10*/  IMAD R9, R4, R9, R7 ;  /* 0x0000000904097224 */ /* 0x000fe400078e0207 */
[----:B------:R-:W-:Y:S01]  /*3e20*/  IMAD.U32 R72, RZ, RZ, UR4 ;  /* 0x00000004ff487e24 */ /* 0x000fe2000f8e00ff */
[----:B------:R-:W-:Y:S05]  /*3e30*/  YIELD ;  /* 0x0000000000007946 */ /* 0x000fea0003800000 */
[----:B------:R-:W-:Y:S01]  /*3e40*/  BSSY B1, `(.L_x_4831) ;  /* 0x0000006000017945 */ /* 0x000fe20003800000 */
[----:B------:R-:W-:Y:S01]  /*3e50*/  ISETP.GT.AND P0, PT, R2, R70, PT ;  /* 0x000000460200720c */ /* 0x000fe20003f04270 */
[----:B------:R-:W-:Y:S01]  /*3e60*/  VIADD R72, R72, 0x270 ;  /* 0x0000027048487836 */ /* 0x000fe20000000000 */
[----:B------:R-:W-:Y:S01]  /*3e70*/  MOV R76, 0x3ea0 ;  /* 0x00003ea0004c7802 */ /* 0x000fe20000000f00 */
[----:B0-2---:R0:W-:Y:S10]  /*3e80*/  STL.64 [R1+0x1e0], R8 ;  /* 0x0001e00801007387 */ /* 0x0051f40000100a00 */
[----:B0-----:R-:W-:Y:S05]  /*3e90*/  CALL.REL.NOINC `($_ZN7cutlass13device_kernelIN5flash11enable_sm90INS1_16FlashAttnFwdSm90INS1_25CollectiveMainloopFwdSm90ILi2EN4cute5tupleIJNS5_1CILi1EEES8_S8_EEENS6_IJNS7_ILi128EEENS7_ILi96EEENS7_ILi192EEEEEELi192ENS_10bfloat16_tEfNS_4arch4Sm90ELb0ELb1ELb0ELb1ELb1ELb1ELb0ELb1ELb1ELb1ELb1ELb0EEENS1_21CollectiveEpilogueFwdINS6_IJSA_SC_SB_EEES9_SE_SG_Li256ELb1ELb1ELb1ELb0EEENS1_36VarlenDynamicPersistentTileSchedulerILi128ELi96ELi256ELi128ELb1ELb1ELb1ELb1ELb0ELb1EEEEEEEEEvNT_6ParamsE$_ZZN5flash25CollectiveMainloopFwdSm90ILi2EN4cute5tupleIJNS1_1CILi1EEES4_S4_EEENS2_IJNS3_ILi128EEENS3_ILi96EEENS3_ILi192EEEEEELi192EN7cutlass10bfloat16_tEfNSA_4arch4Sm90ELb0ELb1ELb0ELb1ELb1ELb1ELb0ELb1ELb1ELb1ELb1ELb0EE12store_kv_newINS_16FlashAttnFwdSm90ISE_NS_21CollectiveEpilogueFwdINS2_IJS6_S8_S7_EEES5_SB_SD_Li256ELb1ELb1ELb1ELb0EEENS_36VarlenDynamicPersistentTileSchedulerILi128ELi96ELi256ELi128ELb1ELb1ELb1ELb1ELb0ELb1EEEE13SharedStorageEEEbRKNSE_6ParamsENSA_25PipelineTmaAsyncNoClusterILi2ENSA_16PipelineTmaAsyncILi2EEEEESU_RNSA_13PipelineStateILj2EEEiRT_RKNS_16SeqlenInfoQKNewKILb1ELb1EEENS2_IJiiiiEEEENKUliRKT_E_clISW_EEDaiS17_) ;  /* 0x00000258009c7944 */ /* 0x001fea0003c00000 */
[----:B------:R-:W-:Y:S05]  /*3ea0*/  BSYNC B1 ;  /* 0x0000000000017941 */ /* 0x000fea0003800000 */
.L_x_4831:
[----:B------:R-:W2:Y:S04]  /*3eb0*/  LDL R4, [R1+0x294] ;  /* 0x0002940001047983 */ /* 0x000ea80000100800 */
[----:B------:R0:W5:Y:S01]  /*3ec0*/  LDL.64 R24, [R1+0x270] ;  /* 0x0002700001187983 */ /* 0x0001620000100a00 */
[----:B--2---:R-:W-:-:S13]  /*3ed0*/  R2UR UR4, R4 ;  /* 0x00000000040472ca */ /* 0x004fda00000e0000 */
[----:B------:R-:W-:-:S04]  /*3ee0*/  ULOP3.LUT UR4, UR4, 0x1, URZ, 0xfc, !UPT ;  /* 0x0000000104047892 */ /* 0x000fc8000f8efc3f */
[----:B------:R-:W-:-:S06]  /*3ef0*/  UISETP.NE.AND UP0, UPT, UR4, 0x3, UPT ;  /* 0x000000030400788c */ /* 0x000fcc000bf05270 */
[----:B------:R-:W-:-:S13]  /*3f00*/  PLOP3.LUT P1, PT, PT, PT, UP0, 0x80, 0x0 ;  /* 0x000000000000781c */ /* 0x000fda0003f2f008 */
[----:B0-----:R-:W-:Y:S05]  /*3f10*/  @!P1 BRA `(.L_x_4832) ;  /* 0x0000000000049947 */ /* 0x001fea0003800000 */
[----:B------:R-:W-:Y:S01]  /*3f20*/  BPT.TRAP 0x1 ;  /* 0x000000040000795c */ /* 0x000fe20000300000 */
.L_x_4832:
[----:B-----5:R-:W-:Y:S01]  /*3f30*/  LEA R29, R24, UR39, 0x3 ;  /* 0x00000027181d7c11 */ /* 0x020fe2000f8e18ff */
[----:B------:R-:W-:Y:S01]  /*3f40*/  BSSY B0, `(.L_x_4833) ;  /* 0x0000004000007945 */ /* 0x000fe20003800000 */
[----:B------:R-:W-:-:S04]  /*3f50*/  SHF.L.U32 R4, R25, 0x1f, RZ ;  /* 0x0000001f19047819 */ /* 0x000fc800000006ff */
[----:B------:R-:W0:Y:S02]  /*3f60*/  SYNCS.PHASECHK.TRANS64.TRYWAIT P1, [R29+URZ+0x308b0], R4 ;  /* 0x0308b0041d0075a7 */ /* 0x000e24000802017f */
[----:B0-----:R-:W-:Y:S05]  /*3f70*/  @!P1 BRA `(.L_x_4834) ;  /* 0x0000021000049947 */ /* 0x001fea0003800000 */
.L_x_5150:
[----:B------:R-:W-:Y:S05]  /*3f80*/  BSYNC B0 ;  /* 0x0000000000007941 */ /* 0x000fea0003800000 */
.L_x_4833:
[----:B------:R-:W2:Y:S04]  /*3f90*/  LDL.64 R26, [R1+0x1e0] ;  /* 0x0001e000011a7983 */ /* 0x000ea80000100a00 */
[----:B0-----:R-:W3:Y:S04]  /*3fa0*/  LDL.128 R4, [R1+0x1c0] ;  /* 0x0001c00001047983 */ /* 0x001ee80000100c00 */
[----:B------:R-:W4:Y:S04]  /*3fb0*/  LDL.64 R8, [R1+0x1d0] ;  /* 0x0001d00001087983 */ /* 0x000f280000100a00 */
[----:B------:R-:W5:Y:S04]  /*3fc0*/  LDL R10, [R1+0x170] ;  /* 0x00017000010a7983 */ /* 0x000f680000100800 */
[----:B------:R-:W5:Y:S01]  /*3fd0*/  LDL R11, [R1+0x15c] ;  /* 0x00015c00010b7983 */ /* 0x000f620000100800 */
[----:B------:R-:W-:Y:S01]  /*3fe0*/  UMOV UR4, 0xffffffff ;  /* 0xffffffff00047882 */ /* 0x000fe20000000000 */
[----:B--2---:R-:W-:Y:S01]  /*3ff0*/  SHF.R.S32.HI R13, RZ, 0x1f, R27 ;  /* 0x0000001fff0d7819 */ /* 0x004fe2000001141b */
[----:B---3--:R-:W-:-:S02]  /*4000*/  IMAD R5, R5, R27, RZ ;  /* 0x0000001b05057224 */ /* 0x008fc400078e02ff */
[----:B------:R-:W-:-:S04]  /*4010*/  IMAD.WIDE.U32 R14, R4, R27, RZ ;  /* 0x0000001b040e7225 */ /* 0x000fc800078e00ff */
[----:B------:R-:W-:Y:S01]  /*4020*/  IMAD R13, R4, R13, R5 ;  /* 0x0000000d040d7224 */ /* 0x000fe200078e0205 */
[----:B------:R-:W-:Y:S01]  /*4030*/  SHF.R.S32.HI R5, RZ, 0x1f, R26 ;  /* 0x0000001fff057819 */ /* 0x000fe2000001141a */
[----:B------:R-:W-:Y:S02]  /*4040*/  IMAD R4, R7, R26, RZ ;  /* 0x0000001a07047224 */ /* 0x000fe400078e02ff */
[----:B------:R-:W-:Y:S02]  /*4050*/  IMAD.IADD R15, R15, 0x1, R13 ;  /* 0x000000010f0f7824 */ /* 0x000fe400078e020d */
[----:B------:R-:W-:Y:S02]  /*4060*/  IMAD R5, R6, R5, R4 ;  /* 0x0000000506057224 */ /* 0x000fe400078e0204 */
[----:B------:R-:W-:-:S04]  /*4070*/  IMAD.WIDE.U32 R6, R26, R6, R14 ;  /* 0x000000061a067225 */ /* 0x000fc800078e000e */
[----:B------:R-:W-:Y:S01]  /*4080*/  IMAD.IADD R7, R7, 0x1, R5 ;  /* 0x0000000107077824 */ /* 0x000fe200078e0205 */
[----:B----4-:R-:W-:Y:S01]  /*4090*/  LEA R26, P1, R6, R8, 0x1 ;  /* 0x00000008061a7211 */ /* 0x010fe200078208ff */
[----:B-----5:R-:W-:Y:S01]  /*40a0*/  IMAD R11, R2, -0x60, R11 ;  /* 0xffffffa0020b7824 */ /* 0x020fe200078e020b */
[----:B------:R-:W-:Y:S02]  /*40b0*/  SHF.R.S32.HI R5, RZ, 0x1f, R10 ;  /* 0x0000001fff057819 */ /* 0x000fe4000001140a */
[----:B------:R-:W-:Y:S02]  /*40c0*/  LEA.HI.X R27, R6, R9, R7, 0x1, P1 ;  /* 0x00000009061b7211 */ /* 0x000fe400008f0c07 */
[----:B------:R-:W-:Y:S02]  /*40d0*/  LEA.HI R6, R5, R10, RZ, 0x2 ;  /* 0x0000000a05067211 */ /* 0x000fe400078f10ff */
[----:B------:R-:W-:Y:S01]  /*40e0*/  VIMNMX R5, R11, 0x60, PT ;  /* 0x000000600b057848 */ /* 0x000fe20003fe0100 */
[----:B------:R0:W-:Y:S01]  /*40f0*/  STL.64 [R1+0x1f0], R26 ;  /* 0x0001f01a01007387 */ /* 0x0001e20000100a00 */
[----:B------:R-:W-:-:S05]  /*4100*/  SHF.R.S32.HI R4, RZ, 0x2, R6 ;  /* 0x00000002ff047819 */ /* 0x000fca0000011406 */
[----:B------:R-:W-:Y:S01]  /*4110*/  IMAD.IADD R28, R5, 0x1, -R4 ;  /* 0x00000001051c7824 */ /* 0x000fe200078e0a04 */
[----:B------:R-:W-:Y:S01]  /*4120*/  LOP3.LUT R5, R6, 0x1ffffffc, RZ, 0xc0, !PT ;  /* 0x1ffffffc06057812 */ /* 0x000fe200078ec0ff */
[----:B------:R-:W-:-:S03]  /*4130*/  IMAD R4, R24, 0x4800, R0 ;  /* 0x0000480018047824 */ /* 0x000fc600078e0200 */
[----:B------:R-:W-:Y:S01]  /*4140*/  ISETP.GE.AND P1, PT, R28, 0x1, PT ;  /* 0x000000011c00780c */ /* 0x000fe20003f26270 */
[----:B------:R-:W-:-:S04]  /*4150*/  IMAD.IADD R5, R10, 0x1, -R5 ;  /* 0x000000010a057824 */ /* 0x000fc800078e0a05 */
[----:B------:R-:W-:Y:S01]  /*4160*/  IMAD.SHL.U32 R8, R5, 0x8, RZ ;  /* 0x0000000805087824 */ /* 0x000fe200078e00ff */
[----:B0-----:R-:W-:Y:S07]  /*4170*/  BRA.DIV UR4, `(.L_x_4835) ;  /* 0x0000020e04987947 */ /* 0x001fee000b800000 */
[----:B------:R0:W1:Y:S04]  /*4180*/  SHFL.IDX PT, R5, R27, RZ, 0x1c1f ;  /* 0x001c1fff1b057589 */ /* 0x00006800000e0000 */
[----:B------:R0:W2:Y:S02]  /*4190*/  SHFL.IDX PT, R14, R26, RZ, 0x1c1f ;  /* 0x001c1fff1a0e7589 */ /* 0x0000a400000e0000 */
.L_x_5154:
[----:B------:R-:W-:Y:S01]  /*41a0*/  IMAD.IADD R7, R3, 0x1, R4 ;  /* 0x0000000103077824 */ /* 0x000fe200078e0204 */
[----:B------:R-:W-:Y:S01]  /*41b0*/  BSSY B0, `(.L_x_4836) ;  /* 0x0000038000007945 */ /* 0x000fe20003800000 */
[----:B-1----:R-:W-:Y:S02]  /*41c0*/  IMAD.MOV.U32 R15, RZ, RZ, R5 ;  /* 0x000000ffff0f7224 */ /* 0x002fe400078e0005 */
[--C-:B0-----:R-:W-:Y:S02]  /*41d0*/  IMAD R26, R4, 0x2, R68.reuse ;  /* 0x00000002041a7824 */ /* 0x101fe400078e0244 */
[----:B------:R-:W-:Y:S01]  /*41e0*/  IMAD R27, R7, 0x2, R68 ;  /* 0x00000002071b7824 */ /* 0x000fe200078e0244 */
[----:B------:R-:W-:Y:S06]  /*41f0*/  @!P1 BRA `(.L_x_4837) ;  /* 0x0000000000cc9947 */ /* 0x000fec0003800000 */
[----:B------:R-:W3:Y:S02]  /*4200*/  LDL.U8 R9, [R1+0x1d9] ;  /* 0x0001d90001097983 */ /* 0x000ee40000100000 */
[----:B---3--:R-:W-:-:S04]  /*4210*/  LOP3.LUT R4, R9, 0x1, RZ, 0xc0, !PT ;  /* 0x0000000109047812 */ /* 0x008fc800078ec0ff */
[----:B------:R-:W-:-:S13]  /*4220*/  ISETP.NE.U32.AND P1, PT, R4, 0x1, PT ;  /* 0x000000010400780c */ /* 0x000fda0003f25070 */
[----:B------:R-:W0:Y:S01]  /*4230*/  @!P1 LDS.128 R4, [R26] ;  /* 0x000000001a049984 */ /* 0x000e220000000c00 */
[----:B--2---:R-:W-:-:S05]  /*4240*/  @!P1 IMAD.WIDE R10, R8, 0x2, R14 ;  /* 0x00000002080a9825 */ /* 0x004fca00078e020e */
[----:B0-----:R-:W-:Y:S04]  /*4250*/  @!P1 ST.E.128 desc[UR36][R10.64], R4 ;  /* 0x000000040a009985 */ /* 0x001fe8000c101d24 */
[----:B------:R-:W2:Y:S02]  /*4260*/  @!P1 LDL.U8 R9, [R1+0x1d9] ;  /* 0x0001d90001099983 */ /* 0x000ea40000100000 */
[----:B--2---:R-:W-:-:S13]  /*4270*/  LOP3.LUT P1, RZ, R9, 0x2, RZ, 0xc0, !PT ;  /* 0x0000000209ff7812 */ /* 0x004fda000782c0ff */
[----:B------:R-:W0:Y:S01]  /*4280*/  @P1 LDS.128 R4, [R27] ;  /* 0x000000001b041984 */ /* 0x000e220000000c00 */
[----:B------:R-:W-:-:S05]  /*4290*/  @P1 VIADD R12, R8, 0x20 ;  /* 0x00000020080c1836 */ /* 0x000fca0000000000 */
[----:B------:R-:W-:-:S04]  /*42a0*/  @P1 SHF.R.S32.HI R13, RZ, 0x1f, R12 ;  /* 0x0000001fff0d1819 */ /* 0x000fc8000001140c */
[----:B------:R-:W-:-:S04]  /*42b0*/  @P1 LEA.HI R13, R13, R12, RZ, 0x3 ;  /* 0x0000000c0d0d1211 */ /* 0x000fc800078f18ff */
[----:B------:R-:W-:-:S05]  /*42c0*/  @P1 LOP3.LUT R13, R13, 0xfffffff8, RZ, 0xc0, !PT ;  /* 0xfffffff80d0d1812 */ /* 0x000fca00078ec0ff */
[----:B------:R-:W-:-:S05]  /*42d0*/  @P1 IMAD.WIDE R12, R13, 0x2, R14 ;  /* 0x000000020d0c1825 */ /* 0x000fca00078e020e */
[----:B0-----:R-:W-:Y:S04]  /*42e0*/  @P1 ST.E.128 desc[UR36][R12.64], R4 ;  /* 0x000000040c001985 */ /* 0x001fe8000c101d24 */
[----:B------:R-:W2:Y:S02]  /*42f0*/  @P1 LDL.U8 R9, [R1+0x1d9] ;  /* 0x0001d90001091983 */ /* 0x000ea40000100000 */
[----:B--2---:R-:W-:-:S13]  /*4300*/  LOP3.LUT P1, RZ, R9, 0x4, RZ, 0xc0, !PT ;  /* 0x0000000409ff7812 */ /* 0x004fda000782c0ff */
[----:B------:R-:W0:Y:S01]  /*4310*/  @P1 LDS.128 R4, [R26+0x3000] ;  /* 0x003000001a041984 */ /* 0x000e220000000c00 */
        /* <DEDUP_REMOVED lines=32> */
[----:B0-----:R0:W-:Y:S02]  /*4520*/  @P1 ST.E.128 desc[UR36][R14.64], R4 ;  /* 0x000000040e001985 */ /* 0x0011e4000c101d24 */
.L_x_4837:
[----:B------:R-:W-:Y:S05]  /*4530*/  BSYNC B0 ;  /* 0x0000000000007941 */ /* 0x000fea0003800000 */
.L_x_4836:
[----:B0-----:R0:W5:Y:S01]  /*4540*/  LDL.64 R4, [R1+0x1f0] ;  /* 0x0001f00001047983 */ /* 0x0011620000100a00 */
[----:B------:R-:W-:Y:S01]  /*4550*/  UMOV UR4, 0xffffffff ;  /* 0xffffffff00047882 */ /* 0x000fe20000000000 */
[----:B------:R-:W-:Y:S02]  /*4560*/  ISETP.GE.AND P1, PT, R28, 0x41, PT ;  /* 0x000000411c00780c */ /* 0x000fe40003f26270 */
[----:B------:R-:W-:Y:S11]  /*4570*/  BRA.DIV UR4, `(.L_x_4838) ;  /* 0x0000020a04e07947 */ /* 0x000ff6000b800000 */
[----:B-----5:R-:W1:Y:S04]  /*4580*/  SHFL.IDX PT, R5, R5, 0x1, 0x1c1f ;  /* 0x003c1f0005057f89 */ /* 0x020e6800000e0000 */
[----:B--2---:R2:W3:Y:S02]  /*4590*/  SHFL.IDX PT, R14, R4, 0x1, 0x1c1f ;  /* 0x003c1f00040e7f89 */ /* 0x0044e400000e0000 */
.L_x_5158:
[----:B------:R-:W-:Y:S01]  /*45a0*/  BSSY B0, `(.L_x_4839) ;  /* 0x0000036000007945 */ /* 0x000fe20003800000 */
[----:B-1----:R-:W-:-:S03]  /*45b0*/  IMAD.MOV.U32 R15, RZ, RZ, R5 ;  /* 0x000000ffff0f7224 */ /* 0x002fc600078e0005 */
[----:B------:R-:W-:Y:S05]  /*45c0*/  @!P1 BRA `(.L_x_4840) ;  /* 0x0000000000cc9947 */ /* 0x000fea0003800000 */
[----:B------:R-:W2:Y:S02]  /*45d0*/  LDL.U8 R9, [R1+0x1d9] ;  /* 0x0001d90001097983 */ /* 0x000ea40000100000 */
[----:B--2---:R-:W-:-:S04]  /*45e0*/  LOP3.LUT R4, R9, 0x1, RZ, 0xc0, !PT ;  /* 0x0000000109047812 */ /* 0x004fc800078ec0ff */
[----:B------:R-:W-:-:S13]  /*45f0*/  ISETP.NE.U32.AND P1, PT, R4, 0x1, PT ;  /* 0x000000010400780c */ /* 0x000fda0003f25070 */
[----:B------:R-:W1:Y:S01]  /*4600*/  @!P1 LDS.128 R4, [R26+0x2000] ;  /* 0x002000001a049984 */ /* 0x000e620000000c00 */
[----:B---3--:R-:W-:-:S05]  /*4610*/  @!P1 IMAD.WIDE R10, R8, 0x2, R14 ;  /* 0x00000002080a9825 */ /* 0x008fca00078e020e */
[----:B-1----:R-:W-:Y:S04]  /*4620*/  @!P1 ST.E.128 desc[UR36][R10.64], R4 ;  /* 0x000000040a009985 */ /* 0x002fe8000c101d24 */
[----:B------:R-:W2:Y:S02]  /*4630*/  @!P1 LDL.U8 R9, [R1+0x1d9] ;  /* 0x0001d90001099983 */ /* 0x000ea40000100000 */
[----:B--2---:R-:W-:-:S13]  /*4640*/  LOP3.LUT P1, RZ, R9, 0x2, RZ, 0xc0, !PT ;  /* 0x0000000209ff7812 */ /* 0x004fda000782c0ff */
[----:B------:R-:W1:Y:S01]  /*4650*/  @P1 LDS.128 R4, [R27+0x2000] ;  /* 0x002000001b041984 */ /* 0x000e620000000c00 */
[----:B------:R-:W-:-:S05]  /*4660*/  @P1 VIADD R12, R8, 0x20 ;  /* 0x00000020080c1836 */ /* 0x000fca0000000000 */
[----:B------:R-:W-:-:S04]  /*4670*/  @P1 SHF.R.S32.HI R13, RZ, 0x1f, R12 ;  /* 0x0000001fff0d1819 */ /* 0x000fc8000001140c */
[----:B------:R-:W-:-:S04]  /*4680*/  @P1 LEA.HI R13, R13, R12, RZ, 0x3 ;  /* 0x0000000c0d0d1211 */ /* 0x000fc800078f18ff */
[----:B------:R-:W-:-:S05]  /*4690*/  @P1 LOP3.LUT R13, R13, 0xfffffff8, RZ, 0xc0, !PT ;  /* 0xfffffff80d0d1812 */ /* 0x000fca00078ec0ff */
[----:B------:R-:W-:-:S05]  /*46a0*/  @P1 IMAD.WIDE R12, R13, 0x2, R14 ;  /* 0x000000020d0c1825 */ /* 0x000fca00078e020e */
[----:B-1----:R-:W-:Y:S04]  /*46b0*/  @P1 ST.E.128 desc[UR36][R12.64], R4 ;  /* 0x000000040c001985 */ /* 0x002fe8000c101d24 */
[----:B------:R-:W2:Y:S02]  /*46c0*/  @P1 LDL.U8 R9, [R1+0x1d9] ;  /* 0x0001d90001091983 */ /* 0x000ea40000100000 */
        /* <DEDUP_REMOVED lines=34> */
[----:B-1----:R1:W-:Y:S02]  /*48f0*/  @P1 ST.E.128 desc[UR36][R8.64], R4 ;  /* 0x0000000408001985 */ /* 0x0023e4000c101d24 */
.L_x_4840:
[----:B------:R-:W-:Y:S05]  /*4900*/  BSYNC B0 ;  /* 0x0000000000007941 */ /* 0x000fea0003800000 */
.L_x_4839:
[----:B-12---:R-:W1:Y:S01]  /*4910*/  S2R R4, SR_TID.X ;  /* 0x0000000000047919 */ /* 0x006e620000002100 */
[----:B------:R-:W-:Y:S01]  /*4920*/  @!PT LDS RZ, [RZ] ;  /* 0x00000000fffff984 */ /* 0x000fe20000000800 */
[----:B------:R-:W-:Y:S01]  /*4930*/  @!PT LDS RZ, [RZ] ;  /* 0x00000000fffff984 */ /* 0x000fe20000000800 */
[----:B------:R-:W-:Y:S01]  /*4940*/  @!PT LDS RZ, [RZ] ;  /* 0x00000000fffff984 */ /* 0x000fe20000000800 */
[----:B------:R-:W-:Y:S01]  /*4950*/  @!PT LDS RZ, [RZ] ;  /* 0x00000000fffff984 */ /* 0x000fe20000000800 */
[----:B------:R2:W-:Y:S06]  /*4960*/  MEMBAR.ALL.CTA ;  /* 0x0000000000007992 */ /* 0x0005ec0000008000 */
[----:B--2---:R-:W2:Y:S01]  /*4970*/  FENCE.VIEW.ASYNC.S ;  /* 0x00000000000073c6 */ /* 0x004ea20000000000 */
[----:B------:R-:W-:Y:S05]  /*4980*/  WARPSYNC.ALL ;  /* 0x0000000000007948 */ /* 0x000fea0003800000 */
[----:B-1----:R-:W-:-:S04]  /*4990*/  LOP3.LUT R4, R4, 0x7f, RZ, 0xc0, !PT ;  /* 0x0000007f04047812 */ /* 0x002fc800078ec0ff */
[----:B------:R-:W-:Y:S01]  /*49a0*/  ISETP.NE.AND P1, PT, R4, RZ, PT ;  /* 0x000000ff0400720c */ /* 0x000fe20003f25270 */
[----:B--2---:R1:W-:-:S12]  /*49b0*/  BAR.SYNC.DEFER_BLOCKING R20, 0x80 ;  /* 0x000200140000751d */ /* 0x0043d80000010000 */
[----:B------:R-:W-:-:S05]  /*49c0*/  @!P1 VIADD R29, R29, 0x308c0 ;  /* 0x000308c01d1d9836 */ /* 0x000fca0000000000 */
[----:B------:R-:W-:-:S04]  /*49d0*/  @!P1 PRMT R29, RZ, 0x654, R29 ;  /* 0x00000654ff1d9816 */ /* 0x000fc8000000001d */
[----:B------:R1:W-:Y:S01]  /*49e0*/  @!P1 SYNCS.ARRIVE.TRANS64.RED.A1T0 RZ, [R29+URZ], RZ ;  /* 0x000000ff1dff99a7 */ /* 0x0003e2000810043f */
[----:B------:R-:W2:Y:S01]  /*49f0*/  LDL R4, [R1+0x278] ;  /* 0x0002780001047983 */ /* 0x000ea20000100800 */
[----:B------:R-:W-:Y:S02]  /*4a00*/  VIADD R24, R24, 0x1 ;  /* 0x0000000118187836 */ /* 0x000fe40000000000 */
[----:B------:R-:W-:-:S03]  /*4a10*/  IMAD.MOV.U32 R6, RZ, RZ, RZ ;  /* 0x000000ffff067224 */ /* 0x000fc600078e00ff */
[----:B------:R-:W-:Y:S01]  /*4a20*/  ISETP.NE.AND P1, PT, R24, 0x2, PT ;  /* 0x000000021800780c */ /* 0x000fe20003f25270 */
[----:B------:R1:W-:-:S12]  /*4a30*/  STL [R1+0x270], R24 ;  /* 0x0002701801007387 */ /* 0x0003d80000100800 */
[----:B------:R-:W-:-:S05]  /*4a40*/  @!P1 LOP3.LUT R7, R25, 0x1, RZ, 0x3c, !PT ;  /* 0x0000000119079812 */ /* 0x000fca00078e3cff */
[----:B------:R1:W-:Y:S01]  /*4a50*/  @!P1 STL.64 [R1+0x270], R6 ;  /* 0x0002700601009387 */ /* 0x0003e20000100a00 */
[----:B------:R-:W-:Y:S01]  /*4a60*/  PLOP3.LUT P1, PT, PT, PT, PT, 0x8, 0x0 ;  /* 0x000000000000781c */ /* 0x000fe20003f2e170 */
[----:B--2---:R-:W-:-:S05]  /*4a70*/  VIADD R4, R4, 0x1 ;  /* 0x0000000104047836 */ /* 0x004fca0000000000 */
[----:B------:R1:W-:Y:S01]  /*4a80*/  STL [R1+0x278], R4 ;  /* 0x0002780401007387 */ /* 0x0003e20000100800 */
[----:B------:R-:W-:Y:S06]  /*4a90*/  @P0 BRA `(.L_x_4841) ;  /* 0xfffffff000680947 */ /* 0x000fec000383ffff */
.L_x_4828:
[----:B------:R-:W2:Y:S01]  /*4aa0*/  LDC R0, c[0x0][0x448] ;  /* 0x00011200ff007b82 */ /* 0x000ea20000000800 */
[----:B------:R-:W-:Y:S02]  /*4ab0*/  R2UR UR4, R22 ;  /* 0x00000000160472ca */ /* 0x000fe400000e0000 */
[----:B------:R-:W-:-:S05]  /*4ac0*/  IADD3 R5, R18, 0x1, -R17 ;  /* 0x0000000112057810 */ /* 0x000fca0007ffe811 */
[----:B-1----:R-:W1:Y:S06]  /*4ad0*/  LDC.64 R6, c[0x0][0x9e0] ;  /* 0x00027800ff067b82 */ /* 0x002e6c0000000a00 */
[----:B------:R-:W-:Y:S01]  /*4ae0*/  UIADD3 UR4, UR4, 0x7f, URZ ;  /* 0x0000007f04047890 */ /* 0x000fe2000fffe03f */
[----:B--2---:R-:W-:Y:S02]  /*4af0*/  ISETP.NE.AND P2, PT, R0, 0x1, PT ;  /* 0x000000010000780c */ /* 0x004fe40003f45270 */
[----:B-1----:R-:W-:-:S11]  /*4b00*/  ISETP.GE.AND P3, PT, R7, 0x1, PT ;  /* 0x000000010700780c */ /* 0x002fd60003f66270 */
[----:B------:R-:W1:Y:S08]  /*4b10*/  @P2 LDC R0, c[0x0][0x44c] ;  /* 0x00011300ff002b82 */ /* 0x000e700000000800 */
[----:B------:R-:W2:Y:S01]  /*4b20*/  @P2 LDC R3, c[0x0][0x450] ;  /* 0x00011400ff032b82 */ /* 0x000ea20000000800 */
[----:B-1----:R-:W-:-:S04]  /*4b30*/  @P2 IMAD.HI.U32 R2, R0, UR4, RZ ;  /* 0x0000000400022c27 */ /* 0x002fc8000f8e00ff */
[----:B------:R-:W-:Y:S01]  /*4b40*/  IMAD.U32 R0, RZ, RZ, UR4 ;  /* 0x00000004ff007e24 */ /* 0x000fe2000f8e00ff */
[----:B--2---:R-:W-:-:S05]  /*4b50*/  @P2 SHF.R.U32.HI R0, RZ, R3, R2 ;  /* 0x00000003ff002219 */ /* 0x004fca0000011602 */
[----:B------:R-:W-:Y:S01]  /*4b60*/  IMAD.IADD R3, R5, 0x1, R0 ;  /* 0x0000000105037824 */ /* 0x000fe200078e0200 */
[----:B------:R-:W-:Y:S06]  /*4b70*/  @P1 BRA `(.L_x_4842) ;  /* 0x0000000000081947 */ /* 0x000fec0003800000 */
[----:B------:R-:W1:Y:S02]  /*4b80*/  FENCE.VIEW.ASYNC.G ;  /* 0x00000000000073c6 */ /* 0x000e640000000100 */
[----:B-1----:R-:W-:Y:S06]  /*4b90*/  BAR.ARV 0xc, 0x180 ;  /* 0x0306000000007b1d */ /* 0x002fec0000002000 */
.L_x_4842:
[----:B------:R-:W-:Y:S01]  /*4ba0*/  IMAD.IADD R0, R3, 0x1, R6 ;  /* 0x0000000103007824 */ /* 0x000fe200078e0206 */
[----:B------:R-:W-:Y:S06]  /*4bb0*/  @!P3 BRA `(.L_x_4843) ;  /* 0x000000000040b947 */ /* 0x000fec0003800000 */
[C---:B------:R-:W-:Y:S01]  /*4bc0*/  ISETP.GT.AND P0, PT, R3.reuse, RZ, PT ;  /* 0x000000ff0300720c */ /* 0x040fe20003f04270 */
[----:B------:R-:W-:-:S12]  /*4bd0*/  VIADD R2, R3, 0xffffffff ;  /* 0xffffffff03027836 */ /* 0x000fd80000000000 */
        /* <DEDUP_REMOVED lines=8> */
.L_x_4844:
[----:B------:R-:W-:-:S13]  /*4c60*/  ISETP.NE.AND P0, PT, R7, 0x1, PT ;  /* 0x000000010700780c */ /* 0x000fda0003f05270 */
[----:B------:R-:W1:Y:S02]  /*4c70*/  @P0 LDC.64 R4, c[0x0][0x9e8] ;  /* 0x00027a00ff040b82 */ /* 0x000e640000000a00 */
[----:B-1----:R-:W-:-:S05]  /*4c80*/  @P0 IMAD.HI.U32 R4, R2, R4, RZ ;  /* 0x0000000402040227 */ /* 0x002fca00078e00ff */
[----:B------:R-:W-:-:S07]  /*4c90*/  @P0 SHF.R.U32.HI R2, RZ, R5, R4 ;  /* 0x00000005ff020219 */ /* 0x000fce0000011604 */
.L_x_4845:
[----:B------:R-:W-:-:S05]  /*4ca0*/  IMAD R3, R2, R7, R7 ;  /* 0x0000000702037224 */ /* 0x000fca00078e0207 */
[----:B------:R-:W-:-:S07]  /*4cb0*/  VIMNMX R0, R0, R3, PT ;  /* 0x0000000300007248 */ /* 0x000fce0003fe0100 */
.L_x_4843:
[----:B------:R-:W1:Y:S01]  /*4cc0*/  @P2 LDC R2, c[0x0][0x44c] ;  /* 0x00011300ff022b82 */ /* 0x000e620000000800 */
[----:B------:R-:W-:Y:S01]  /*4cd0*/  R2UR UR4, R22 ;  /* 0x00000000160472ca */ /* 0x000fe200000e0000 */
[----:B------:R-:W-:-:S04]  /*4ce0*/  VIADD R0, R0, 0x5f ;  /* 0x0000005f00007836 */ /* 0x000fc80000000000 */
[----:B------:R-:W-:Y:S02]  /*4cf0*/  IMAD.HI R0, R0, 0x2aaaaaab, RZ ;  /* 0x2aaaaaab00007827 */ /* 0x000fe400078e02ff */
[----:B------:R-:W2:Y:S06]  /*4d00*/  @P2 LDC R4, c[0x0][0x450] ;  /* 0x00011400ff042b82 */ /* 0x000eac0000000800 */
[----:B-1----:R-:W-:-:S04]  /*4d10*/  @P2 IMAD.HI.U32 R3, R2, UR4, RZ ;  /* 0x0000000402032c27 */ /* 0x002fc8000f8e00ff */
[----:B------:R-:W-:Y:S01]  /*4d20*/  IMAD.U32 R2, RZ, RZ, UR4 ;  /* 0x00000004ff027e24 */ /* 0x000fe2000f8e00ff */
[----:B------:R-:W-:Y:S01]  /*4d30*/  ULDC UR4, c[0x0][0x9dc] ;  /* 0x0002770000047ab9 */ /* 0x000fe20000000800 */
[----:B--2---:R-:W-:Y:S02]  /*4d40*/  @P2 SHF.R.U32.HI R2, RZ, R4, R3 ;  /* 0x00000004ff022219 */ /* 0x004fe40000011603 */
[----:B------:R-:W-:-:S03]  /*4d50*/  SHF.R.U32.HI R3, RZ, 0x1f, R0 ;  /* 0x0000001fff037819 */ /* 0x000fc60000011600 */
[----:B------:R-:W-:Y:S01]  /*4d60*/  IMAD.IADD R2, R73, 0x1, R2 ;  /* 0x0000000149027824 */ /* 0x000fe200078e0202 */
[----:B------:R-:W-:-:S03]  /*4d70*/  LEA.HI.SX32 R0, R0, R3, 0x1c ;  /* 0x0000000300007211 */ /* 0x000fc600078fe2ff */
[----:B------:R-:W-:Y:S01]  /*4d80*/  VIADD R4, R2, -UR4 ;  /* 0x8000000402047c36 */ /* 0x000fe20008000000 */
[----:B------:R-:W-:-:S04]  /*4d90*/  VIMNMX R69, R69, R0, PT ;  /* 0x0000000045457248 */ /* 0x000fc80003fe0100 */
[----:B------:R-:W-:Y:S01]  /*4da0*/  R2UR UR4, R4 ;  /* 0x00000000040472ca */ /* 0x000fe200000e0000 */
[----:B------:R-:W-:-:S14]  /*4db0*/  @!P3 BRA `(.L_x_4846) ;  /* 0x000000000044b947 */ /* 0x000fdc0003800000 */
[----:B------:R-:W-:-:S13]  /*4dc0*/  ISETP.GT.AND P0, PT, R2, -0x1, PT ;  /* 0xffffffff0200780c */ /* 0x000fda0003f04270 */
        /* <DEDUP_REMOVED lines=8> */
.L_x_4847:
[----:B------:R-:W-:-:S13]  /*4e50*/  ISETP.NE.AND P0, PT, R7, 0x1, PT ;  /* 0x000000010700780c */ /* 0x000fda0003f05270 */
[----:B------:R-:W1:Y:S02]  /*4e60*/  @P0 LDC.64 R4, c[0x0][0x9e8] ;  /* 0x00027a00ff040b82 */ /* 0x000e640000000a00 */
[----:B-1----:R-:W-:-:S05]  /*4e70*/  @P0 IMAD.HI.U32 R0, R2, R4, RZ ;  /* 0x0000000402000227 */ /* 0x002fca00078e00ff */
[----:B------:R-:W-:-:S07]  /*4e80*/  @P0 SHF.R.U32.HI R2, RZ, R5, R0 ;  /* 0x00000005ff020219 */ /* 0x000fce0000011600 */
.L_x_4848:
[----:B------:R-:W-:-:S05]  /*4e90*/  IMAD R2, R2, R7, RZ ;  /* 0x0000000702027224 */ /* 0x000fca00078e02ff */
[----:B------:R-:W-:-:S13]  /*4ea0*/  R2UR UR5, R2 ;  /* 0x00000000020572ca */ /* 0x000fda00000e0000 */
[----:B------:R-:W-:-:S04]  /*4eb0*/  UISETP.LT.AND UP0, UPT, UR4, UR5, UPT ;  /* 0x000000050400728c */ /* 0x000fc8000bf01270 */
[----:B------:R-:W-:-:S12]  /*4ec0*/  USEL UR4, UR4, UR5, !UP0 ;  /* 0x0000000504047287 */ /* 0x000fd8000c000000 */
.L_x_4846:
[----:B------:R-:W-:Y:S01]  /*4ed0*/  UIMAD.WIDE UR4, UR4, 0x2aaaaaab, URZ ;  /* 0x2aaaaaab040478a5 */ /* 0x000fe2000f8e023f */
[----:B------:R-:W-:-:S03]  /*4ee0*/  R2UR UR9, R203 ;  /* 0x00000000cb0972ca */ /* 0x000fc600000e0000 */
[----:B------:R-:W-:-:S04]  /*4ef0*/  USHF.R.U32.HI UR4, URZ, 0x1f, UR5 ;  /* 0x0000001f3f047899 */ /* 0x000fc80008011605 */
[----:B------:R-:W-:-:S04]  /*4f00*/  ULEA.HI.SX32 UR4, UR5, UR4, 0x1c ;  /* 0x0000000405047291 */ /* 0x000fc8000f8fe23f */
[----:B------:R-:W-:-:S04]  /*4f10*/  UISETP.LT.AND UP0, UPT, URZ, UR4, UPT ;  /* 0x000000043f00728c */ /* 0x000fc8000bf01270 */
[----:B------:R-:W-:-:S03]  /*4f20*/  USEL UR8, URZ, UR4, !UP0 ;  /* 0x000000043f087287 */ /* 0x000fc6000c000000 */
[----:B------:R-:W-:-:S03]  /*4f30*/  UMOV UR4, URZ ;  /* 0x0000003f00047c82 */ /* 0x000fc60008000000 */
[----:B------:R-:W-:-:S13]  /*4f40*/  ISETP.GT.AND P0, PT, R69, UR8, PT ;  /* 0x0000000845007c0c */ /* 0x000fda000bf04270 */
[----:B------:R-:W-:Y:S05]  /*4f50*/  @!P0 BRA `(.L_x_4849) ;  /* 0x0000000000948947 */ /* 0x000fea0003800000 */
[----:B------:R-:W1:Y:S01]  /*4f60*/  LDC R3, c[0x0][0x9f0] ;  /* 0x00027c00ff037b82 */ /* 0x000e620000000800 */
[----:B------:R-:W-:Y:S01]  /*4f70*/  ISETP.NE.AND P0, PT, R198, RZ, PT ;  /* 0x000000ffc600720c */ /* 0x000fe20003f05270 */
[----:B------:R-:W-:-:S03]  /*4f80*/  UMOV UR4, URZ ;  /* 0x0000003f00047c82 */ /* 0x000fc60008000000 */
[----:B-1----:R-:W-:-:S04]  /*4f90*/  SEL R4, R198, R3, P0 ;  /* 0x00000003c6047207 */ /* 0x002fc80000000000 */
[-C--:B------:R-:W-:Y:S02]  /*4fa0*/  IABS R0, R4.reuse ;  /* 0x0000000400007213 */ /* 0x080fe40000000000 */
[----:B------:R-:W-:Y:S02]  /*4fb0*/  IABS R6, R4 ;  /* 0x0000000400067213 */ /* 0x000fe40000000000 */
[----:B------:R-:W-:Y:S02]  /*4fc0*/  R2UR UR10, R0 ;  /* 0x00000000000a72ca */ /* 0x000fe400000e0000 */
[----:B------:R-:W-:-:S05]  /*4fd0*/  IADD3 R0, R4, -0x1, R69 ;  /* 0xffffffff04007810 */ /* 0x000fca0007ffe045 */
[----:B------:R-:W-:-:S05]  /*4fe0*/  VIADD R0, R0, -UR8 ;  /* 0x8000000800007c36 */ /* 0x000fca0008000000 */
[----:B------:R-:W-:Y:S01]  /*4ff0*/  IABS R5, R0 ;  /* 0x0000000000057213 */ /* 0x000fe20000000000 */
[----:B------:R-:W1:Y:S01]  /*5000*/  I2F.RP R2, UR10 ;  /* 0x0000000a00027d06 */ /* 0x000e620008209400 */
[----:B------:R-:W-:Y:S02]  /*5010*/  LOP3.LUT R0, R0, R4, RZ, 0x3c, !PT ;  /* 0x0000000400007212 */ /* 0x000fe400078e3cff */
[----:B------:R-:W-:-:S05]  /*5020*/  R2UR UR7, R5 ;  /* 0x00000000050772ca */ /* 0x000fca00000e0000 */
[----:B-1----:R-:W1:Y:S02]  /*5030*/  MUFU.RCP R2, R2 ;  /* 0x0000000200027308 */ /* 0x002e640000001000 */
[----:B-1----:R-:W-:Y:S02]  /*5040*/  VIADD R3, R2, 0xffffffe ;  /* 0x0ffffffe02037836 */ /* 0x002fe40000000000 */
[----:B------:R-:W-:-:S04]  /*5050*/  IMAD.MOV R2, RZ, RZ, -R6 ;  /* 0x000000ffff027224 */ /* 0x000fc800078e0a06 */
[----:B------:R-:W1:Y:S02]  /*5060*/  F2I.FTZ.U32.TRUNC.NTZ R3, R3 ;  /* 0x0000000300037305 */ /* 0x000e64000021f000 */
[----:B-1----:R-:W-:-:S13]  /*5070*/  R2UR UR5, R3 ;  /* 0x00000000030572ca */ /* 0x002fda00000e0000 */
[----:B------:R-:W-:-:S04]  /*5080*/  UIADD3 UR6, URZ, -UR5, URZ ;  /* 0x800000053f067290 */ /* 0x000fc8000fffe03f */
[----:B------:R-:W-:-:S04]  /*5090*/  UIMAD UR6, UR6, UR10, URZ ;  /* 0x0000000a060672a4 */ /* 0x000fc8000f8e023f */
[----:B------:R-:W-:-:S03]  /*50a0*/  UIMAD.WIDE.U32 UR4, UR5, UR6, UR4 ;  /* 0x00000006050472a5 */ /* 0x000fc6000f8e0004 */
[----:B------:R-:W-:Y:S01]  /*50b0*/  R2UR UR6, R2 ;  /* 0x00000000020672ca */ /* 0x000fe200000e0000 */
[----:B------:R-:W-:-:S12]  /*50c0*/  UIMAD.WIDE.U32 UR4, UR5, UR7, URZ ;  /* 0x00000007050472a5 */ /* 0x000fd8000f8e003f */
[----:B------:R-:W-:Y:S01]  /*50d0*/  UIMAD UR4, UR5, UR6, UR7 ;  /* 0x00000006050472a4 */ /* 0x000fe2000f8e0207 */
[----:B------:R-:W-:Y:S02]  /*50e0*/  R2UR UR6, R0 ;  /* 0x00000000000672ca */ /* 0x000fe400000e0000 */
[----:B------:R-:W-:Y:S01]  /*50f0*/  R2UR UR7, R4 ;  /* 0x00000000040772ca */ /* 0x000fe200000e0000 */
[----:B------:R-:W-:-:S11]  /*5100*/  UISETP.GT.U32.AND UP1, UPT, UR10, UR4, UPT ;  /* 0x000000040a00728c */ /* 0x000fd6000bf24070 */
[----:B------:R-:W-:Y:S02]  /*5110*/  @!UP1 UIADD3 UR4, UR4, -UR10, URZ ;  /* 0x8000000a04049290 */ /* 0x000fe4000fffe03f */
[----:B------:R-:W-:Y:S02]  /*5120*/  @!UP1 UIADD3 UR5, UR5, 0x1, URZ ;  /* 0x0000000105059890 */ /* 0x000fe4000fffe03f */
[----:B------:R-:W-:Y:S02]  /*5130*/  UISETP.GE.U32.AND UP0, UPT, UR4, UR10, UPT ;  /* 0x0000000a0400728c */ /* 0x000fe4000bf06070 */
[----:B------:R-:W-:Y:S01]  /*5140*/  UISETP.GE.AND UP1, UPT, UR6, URZ, UPT ;  /* 0x0000003f0600728c */ /* 0x000fe2000bf26270 */
[----:B------:R-:W-:-:S08]  /*5150*/  R2UR UR6, R4 ;  /* 0x00000000040672ca */ /* 0x000fd000000e0000 */
[----:B------:R-:W-:Y:S02]  /*5160*/  @UP0 UIADD3 UR5, UR5, 0x1, URZ ;  /* 0x0000000105050890 */ /* 0x000fe4000fffe03f */
[----:B------:R-:W-:-:S05]  /*5170*/  UISETP.NE.AND UP0, UPT, UR7, URZ, UPT ;  /* 0x0000003f0700728c */ /* 0x000fca000bf05270 */
[----:B------:R-:W-:Y:S02]  /*5180*/  UMOV UR4, UR5 ;  /* 0x0000000500047c82 */ /* 0x000fe40008000000 */
[----:B------:R-:W-:-:S04]  /*5190*/  @!UP1 UIADD3 UR4, -UR4, URZ, URZ ;  /* 0x0000003f04049290 */ /* 0x000fc8000fffe13f */
[----:B------:R-:W-:-:S12]  /*51a0*/  @!UP0 ULOP3.LUT UR4, URZ, UR6, URZ, 0x33, !UPT ;  /* 0x000000063f048292 */ /* 0x000fd8000f8e333f */
.L_x_4849:
        /* <DEDUP_REMOVED lines=57> */
[----:B------:R-:W2:Y:S01]  /*5540*/  LDL R5, [R1+0x2dc] ;  /* 0x0002dc0001057983 */ /* 0x000ea20000100800 */
[----:B------:R-:W-:-:S13]  /*5550*/  R2UR UR6, R204 ;  /* 0x00000000cc0672ca */ /* 0x000fda00000e0000 */
[----:B------:R-:W-:-:S06]  /*5560*/  ULOP3.LUT UP0, URZ, UR6, 0x1bf, URZ, 0xc0, !UPT ;  /* 0x000001bf063f7892 */ /* 0x000fcc000f80c03f */
[----:B------:R-:W-:Y:S01]  /*5570*/  PLOP3.LUT P0, PT, PT, PT, UP0, 0x80, 0x0 ;  /* 0x000000000000781c */ /* 0x000fe20003f0f008 */
[----:B--2---:R-:W1:Y:S02]  /*5580*/  SHFL.IDX PT, R0, R5, RZ, 0x1f ;  /* 0x00001fff05007589 */ /* 0x004e6400000e0000 */
[----:B-1----:R-:W-:-:S13]  /*5590*/  R2UR UR4, R0 ;  /* 0x00000000000472ca */ /* 0x002fda00000e0000 */
        /* <DEDUP_REMOVED lines=11> */
[----:B------:R1:W2:Y:S01]  /*5650*/  LDC.64 R2, c[0x4][R0] ;  /* 0x0100000000027b82 */ /* 0x0002a20000000a00 */
        /* <DEDUP_REMOVED lines=8> */
[----:B-1----:R-:W-:-:S07]  /*56e0*/  IMAD.MOV.U32 R13, RZ, RZ, RZ ;  /* 0x000000ffff0d7224 */ /* 0x002fce00078e00ff */
[----:B------:R-:W-:-:S07]  /*56f0*/  LEPC R20, `(.L_x_4851) ;  /* 0x000000001014794e */ /* 0x000fce0000000000 */
[----:B0-23--:R-:W-:Y:S05]  /*5700*/  CALL.ABS.NOINC R2 ;  /* 0x0000000002007343 */ /* 0x00dfea0003c00000 */
.L_x_4851:
[----:B------:R-:W-:Y:S02]  /*5710*/  ULDC UR4, c[0x0][0x3f4] ;  /* 0x0000fd0000047ab9 */ /* 0x000fe40000000800 */
[----:B------:R-:W-:-:S13]  /*5720*/  ISETP.LT.AND P0, PT, RZ, UR4, PT ;  /* 0x00000004ff007c0c */ /* 0x000fda000bf01270 */
[----:B------:R-:W-:Y:S05]  /*5730*/  @P0 BRA `(.L_x_4852) ;  /* 0x0000000000440947 */ /* 0x000fea0003800000 */
[----:B------:R-:W-:Y:S01]  /*5740*/  R2UR UR5, R226 ;  /* 0x00000000e20572ca */ /* 0x000fe200000e0000 */
[----:B------:R-:W-:-:S12]  /*5750*/  IMAD.U32 R3, RZ, RZ, UR39 ;  /* 0x00000027ff037e24 */ /* 0x000fd8000f8e00ff */
[----:B------:R-:W-:-:S04]  /*5760*/  ULEA.HI UR4, UR5, UR5, URZ, 0x1 ;  /* 0x0000000505047291 */ /* 0x000fc8000f8f083f */
[----:B------:R-:W-:-:S04]  /*5770*/  ULOP3.LUT UR4, UR4, 0xfffffffe, URZ, 0xc0, !UPT ;  /* 0xfffffffe04047892 */ /* 0x000fc8000f8ec03f */
[----:B------:R-:W-:-:S06]  /*5780*/  UIADD3 UR4, UR5, -UR4, URZ ;  /* 0x8000000405047290 */ /* 0x000fcc000fffe03f */
[----:B------:R-:W-:-:S05]  /*5790*/  IMAD.U32 R0, RZ, RZ, UR4 ;  /* 0x00000004ff007e24 */ /* 0x000fca000f8e00ff */
[----:B------:R-:W-:-:S04]  /*57a0*/  SHF.L.U32 R0, R0, 0x1f, RZ ;  /* 0x0000001f00007819 */ /* 0x000fc800000006ff */
[----:B------:R1:W2:Y:S03]  /*57b0*/  SYNCS.PHASECHK.TRANS64.TRYWAIT P0, [R3+URZ+0x30800], R0 ;  /* 0x03080000030075a7 */ /* 0x0002a6000800017f */
[----:B--2---:R-:W-:Y:S05]  /*57c0*/  @!P0 NANOSLEEP.SYNCS 0x989680 ;  /* 0x009896800000895d */ /* 0x004fea0003900000 */
[----:B------:R-:W2:Y:S02]  /*57d0*/  @!P0 SYNCS.PHASECHK.TRANS64 P0, [R3+URZ+0x30800], R0 ;  /* 0x03080000030085a7 */ /* 0x000ea4000800007f */
[----:B--2---:R-:W-:Y:S05]  /*57e0*/  @P0 BRA `(.L_x_4853) ;  /* 0x00000078006c0947 */ /* 0x004fea0003800000 */
.L_x_4854:
[----:B-1----:R-:W-:-:S04]  /*57f0*/  IMAD.U32 R3, RZ, RZ, UR39 ;  /* 0x00000027ff037e24 */ /* 0x002fc8000f8e00ff */
[----:B------:R1:W2:Y:S03]  /*5800*/  SYNCS.PHASECHK.TRANS64.TRYWAIT P0, [R3+URZ+0x30800], R0 ;  /* 0x03080000030075a7 */ /* 0x0002a6000800017f */
[----:B--2---:R-:W-:Y:S05]  /*5810*/  @!P0 NANOSLEEP.SYNCS 0x989680 ;  /* 0x009896800000895d */ /* 0x004fea0003900000 */
[----:B------:R-:W2:Y:S02]  /*5820*/  @!P0 SYNCS.PHASECHK.TRANS64 P0, [R3+URZ+0x30800], R0 ;  /* 0x03080000030085a7 */ /* 0x000ea4000800007f */
[----:B--2---:R-:W-:Y:S05]  /*5830*/  @!P0 BRA `(.L_x_4854) ;  /* 0xfffffffc00ec8947 */ /* 0x004fea000383ffff */
[----:B------:R-:W-:Y:S05]  /*5840*/  BRA `(.L_x_4853) ;  /* 0x0000007800547947 */ /* 0x000fea0003800000 */
.L_x_4852:
[----:B------:R-:W-:Y:S01]  /*5850*/  R2UR UR5, R204 ;  /* 0x00000000cc0572ca */ /* 0x000fe200000e0000 */
[----:B------:R-:W-:Y:S01]  /*5860*/  USHF.R.S32.HI UR4, URZ, 0x1f, UR41 ;  /* 0x0000001f3f047899 */ /* 0x000fe20008011429 */
[----:B------:R-:W-:Y:S01]  /*5870*/  ULDC.64 UR6, c[0x0][0x3f8] ;  /* 0x0000fe0000067ab9 */ /* 0x000fe20000000a00 */
[----:B------:R-:W-:Y:S01]  /*5880*/  ULDC.64 UR8, c[0x0][0x408] ;  /* 0x0001020000087ab9 */ /* 0x000fe20000000a00 */
[----:B------:R-:W-:Y:S02]  /*5890*/  IMAD.U32 R26, RZ, RZ, UR6 ;  /* 0x00000006ff1a7e24 */ /* 0x000fe4000f8e00ff */
[----:B------:R-:W-:Y:S02]  /*58a0*/  IMAD.U32 R24, RZ, RZ, UR8 ;  /* 0x00000008ff187e24 */ /* 0x000fe4000f8e00ff */
[----:B------:R-:W-:-:S05]  /*58b0*/  IMAD.WIDE.U32 R26, R26, UR41, RZ ;  /* 0x000000291a1a7c25 */ /* 0x000fca000f8e00ff */
[----:B------:R-:W-:Y:S01]  /*58c0*/  ULOP3.LUT UP0, URZ, UR5, 0x3ff, URZ, 0xc0, !UPT ;  /* 0x000003ff053f7892 */ /* 0x000fe2000f80c03f */
[----:B------:R-:W-:Y:S01]  /*58d0*/  IMAD.WIDE.U32 R24, R24, UR41, RZ ;  /* 0x0000002918187c25 */ /* 0x000fe2000f8e00ff */
[----:B------:R-:W-:Y:S02]  /*58e0*/  UIMAD UR5, UR4, UR6, URZ ;  /* 0x00000006040572a4 */ /* 0x000fe4000f8e023f */
[----:B------:R-:W-:Y:S02]  /*58f0*/  UIMAD UR4, UR4, UR8, URZ ;  /* 0x00000008040472a4 */ /* 0x000fe4000f8e023f */
[----:B------:R-:W-:Y:S01]  /*5900*/  PLOP3.LUT P0, PT, PT, PT, UP0, 0x80, 0x0 ;  /* 0x000000000000781c */ /* 0x000fe20003f0f008 */
[----:B------:R-:W-:Y:S02]  /*5910*/  UIMAD UR5, UR41, UR7, UR5 ;  /* 0x00000007290572a4 */ /* 0x000fe4000f8e0205 */
[----:B------:R-:W-:-:S04]  /*5920*/  UIMAD UR4, UR41, UR9, UR4 ;  /* 0x00000009290472a4 */ /* 0x000fc8000f8e0204 */
[----:B------:R-:W-:Y:S02]  /*5930*/  VIADD R29, R27, UR5 ;  /* 0x000000051b1d7c36 */ /* 0x000fe40008000000 */
[----:B------:R-:W-:-:S04]  /*5940*/  VIADD R31, R25, UR4 ;  /* 0x00000004191f7c36 */ /* 0x000fc80008000000 */
[----:B------:R-:W-:Y:S05]  /*5950*/  @!P0 BRA `(.L_x_4855) ;  /* 0x0000000000408947 */ /* 0x000fea0003800000 */
        /* <DEDUP_REMOVED lines=16> */
.L_x_4855:
[----:B------:R-:W-:Y:S01]  /*5a60*/  ULDC.U8 UR4, c[0x0][0x410] ;  /* 0x0001040000047ab9 */ /* 0x000fe20000000000 */
[----:B------:R-:W-:Y:S01]  /*5a70*/  R2UR UR5, R22 ;  /* 0x00000000160572ca */ /* 0x000fe200000e0000 */
[----:B------:R-:W-:Y:S01]  /*5a80*/  IMAD.SHL.U32 R71, R227, 0x40, RZ ;  /* 0x00000040e3477824 */ /* 0x000fe200078e00ff */
[----:B------:R-:W-:Y:S01]  /*5a90*/  ISETP.NE.AND P0, PT, RZ, UR4, PT ;  /* 0x00000004ff007c0c */ /* 0x000fe2000bf05270 */
[----:B------:R-:W-:Y:S01]  /*5aa0*/  IMAD.SHL.U32 R76, R199, 0x4, RZ ;  /* 0x00000004c74c7824 */ /* 0x000fe200078e00ff */
[----:B------:R-:W-:Y:S02]  /*5ab0*/  BSSY B0, `(.L_x_4856) ;  /* 0x0000766000007945 */ /* 0x000fe40003800000 */
[----:B------:R-:W-:Y:S01]  /*5ac0*/  LOP3.LUT R71, R71, 0x1c0, RZ, 0xc0, !PT ;  /* 0x000001c047477812 */ /* 0x000fe200078ec0ff */
[C---:B------:R-:W-:Y:S02]  /*5ad0*/  VIADD R79, R76.reuse, 0x20 ;  /* 0x000000204c4f7836 */ /* 0x040fe40000000000 */
[----:B------:R-:W-:Y:S01]  /*5ae0*/  VIADD R75, R76, 0x40 ;  /* 0x000000404c4b7836 */ /* 0x000fe20000000000 */
[----:B------:R-:W-:-:S03]  /*5af0*/  SHF.R.U32.HI R70, RZ, 0x3, R71 ;  /* 0x00000003ff467819 */ /* 0x000fc60000011647 */
[----:B------:R-:W-:Y:S02]  /*5b00*/  VIADD R10, R197, UR5 ;  /* 0x00000005c50a7c36 */ /* 0x000fe40008000000 */
[----:B------:R-:W-:Y:S05]  /*5b10*/  @!P0 BRA `(.L_x_4857) ;  /* 0x0000003800848947 */ /* 0x000fea0003800000 */
[----:B------:R-:W1:Y:S01]  /*5b20*/  LDC R20, c[0x0][0x448] ;  /* 0x00011200ff147b82 */ /* 0x000e620000000800 */
[----:B------:R-:W-:Y:S01]  /*5b30*/  IMAD R5, R199, 0x40, R10 ;  /* 0x00000040c7057824 */ /* 0x000fe200078e020a */
[----:B------:R-:W-:Y:S01]  /*5b40*/  ULDC.64 UR4, c[0x0][0x3f8] ;  /* 0x0000fe0000047ab9 */ /* 0x000fe20000000a00 */
[----:B------:R-:W-:Y:S01]  /*5b50*/  ULDC.64 UR6, c[0x0][0x408] ;  /* 0x0001020000067ab9 */ /* 0x000fe20000000a00 */
[----:B------:R-:W-:Y:S01]  /*5b60*/  IMAD.MOV.U32 R2, RZ, RZ, R26 ;  /* 0x000000ffff027224 */ /* 0x000fe200078e001a */
[----:B------:R-:W-:Y:S01]  /*5b70*/  SHF.R.S32.HI R62, RZ, 0x1f, R79 ;  /* 0x0000001fff3e7819 */ /* 0x000fe2000001144f */
[----:B------:R-:W-:Y:S01]  /*5b80*/  IMAD.MOV.U32 R8, RZ, RZ, R24 ;  /* 0x000000ffff087224 */ /* 0x000fe200078e0018 */
[----:B------:R-:W-:Y:S01]  /*5b90*/  SHF.R.S32.HI R60, RZ, 0x1f, R75 ;  /* 0x0000001fff3c7819 */ /* 0x000fe2000001144b */
[----:B------:R-:W-:Y:S02]  /*5ba0*/  IMAD.MOV.U32 R9, RZ, RZ, R31 ;  /* 0x000000ffff097224 */ /* 0x000fe400078e001f */
[----:B------:R-:W-:-:S02]  /*5bb0*/  VIADD R78, R76, 0x30 ;  /* 0x000000304c4e7836 */ /* 0x000fc40000000000 */
[C---:B------:R-:W-:Y:S02]  /*5bc0*/  VIADD R77, R76.reuse, 0x10 ;  /* 0x000000104c4d7836 */ /* 0x040fe40000000000 */
[----:B------:R-:W-:Y:S01]  /*5bd0*/  VIADD R74, R76, 0x50 ;  /* 0x000000504c4a7836 */ /* 0x000fe20000000000 */
[----:B------:R-:W-:Y:S02]  /*5be0*/  SHF.R.S32.HI R61, RZ, 0x1f, R78 ;  /* 0x0000001fff3d7819 */ /* 0x000fe4000001144e */
[----:B------:R-:W-:Y:S02]  /*5bf0*/  SHF.R.S32.HI R64, RZ, 0x1f, R77 ;  /* 0x0000001fff407819 */ /* 0x000fe4000001144d */
[----:B-1----:R-:W-:-:S13]  /*5c00*/  ISETP.NE.AND P0, PT, R20, 0x1, PT ;  /* 0x000000011400780c */ /* 0x002fda0003f05270 */
[----:B------:R-:W1:Y:S08]  /*5c10*/  @P0 LDC R0, c[0x0][0x44c] ;  /* 0x00011300ff000b82 */ /* 0x000e700000000800 */
[----:B------:R-:W2:Y:S01]  /*5c20*/  @P0 LDC R3, c[0x0][0x450] ;  /* 0x00011400ff030b82 */ /* 0x000ea20000000800 */
[----:B-1----:R-:W-:-:S05]  /*5c30*/  @P0 IMAD.HI.U32 R0, R5, R0, RZ ;  /* 0x0000000005000227 */ /* 0x002fca00078e00ff */
[----:B--2---:R-:W-:Y:S01]  /*5c40*/  @P0 SHF.R.U32.HI R5, RZ, R3, R0 ;  /* 0x00000003ff050219 */ /* 0x004fe20000011600 */
[----:B------:R-:W-:-:S03]  /*5c50*/  IMAD.MOV.U32 R3, RZ, RZ, R29 ;  /* 0x000000ffff037224 */ /* 0x000fc600078e001d */
        /* <DEDUP_REMOVED lines=17> */
[----:B------:R1:W2:Y:S04]  /*5d70*/  SHFL.IDX PT, R3, R0, RZ, 0x1c1f ;  /* 0x001c1fff00037589 */ /* 0x0002a800000e0000 */
[----:B------:R1:W4:Y:S04]  /*5d80*/  SHFL.IDX PT, R2, R4, RZ, 0x1c1f ;  /* 0x001c1fff04027589 */ /* 0x00032800000e0000 */
[----:B------:R1:W0:Y:S04]  /*5d90*/  SHFL.IDX PT, R5, R7, RZ, 0x1c1f ;  /* 0x001c1fff07057589 */ /* 0x00022800000e0000 */
[----:B---3--:R1:W3:Y:S02]  /*5da0*/  SHFL.IDX PT, R14, R6, RZ, 0x1c1f ;  /* 0x001c1fff060e7589 */ /* 0x0082e400000e0000 */
.L_x_5163:
        /* <DEDUP_REMOVED lines=16> */
[----:B------:R-:W-:Y:S01]  /*5eb0*/  ULDC UR4, c[0x0][0x3f4] ;  /* 0x0000fd0000047ab9 */ /* 0x000fe20000000800 */
[----:B------:R-:W-:Y:S02]  /*5ec0*/  CS2R R56, SRZ ;  /* 0x0000000000387805 */ /* 0x000fe4000001ff00 */
[----:B------:R-:W-:Y:S02]  /*5ed0*/  ISETP.GE.AND P3, PT, R77, UR4, PT ;  /* 0x000000044d007c0c */ /* 0x000fe4000bf66270 */
[----:B------:R-:W-:Y:S02]  /*5ee0*/  ISETP.GE.AND P2, PT, R79, UR4, PT ;  /* 0x000000044f007c0c */ /* 0x000fe4000bf46270 */
[----:B------:R-:W-:Y:S02]  /*5ef0*/  ISETP.GE.AND P1, PT, R78, UR4, PT ;  /* 0x000000044e007c0c */ /* 0x000fe4000bf26270 */
[----:B------:R-:W-:Y:S02]  /*5f00*/  ISETP.GE.AND P0, PT, R75, UR4, PT ;  /* 0x000000044b007c0c */ /* 0x000fe4000bf06270 */
[----:B------:R-:W-:-:S05]  /*5f10*/  ISETP.GE.AND P4, PT, R76, UR4, PT ;  /* 0x000000044c007c0c */ /* 0x000fca000bf86270 */
[C---:B------:R-:W-:Y:S01]  /*5f20*/  @!P3 IMAD.SHL.U32 R29, R77.reuse, 0x2, RZ ;  /* 0x000000024d1db824 */ /* 0x040fe200078e00ff */
[----:B------:R-:W-:Y:S01]  /*5f30*/  @!P3 SHF.L.U64.HI R24, R77, 0x1, R64 ;  /* 0x000000014d18b819 */ /* 0x000fe20000010240 */
[C---:B------:R-:W-:Y:S01]  /*5f40*/  @!P2 IMAD.SHL.U32 R27, R79.reuse, 0x2, RZ ;  /* 0x000000024f1ba824 */ /* 0x040fe200078e00ff */
[----:B------:R-:W-:Y:S01]  /*5f50*/  @!P2 SHF.L.U64.HI R20, R79, 0x1, R62 ;  /* 0x000000014f14a819 */ /* 0x000fe2000001023e */
[----:B------:R-:W-:Y:S01]  /*5f60*/  @!P1 IMAD.SHL.U32 R21, R78, 0x2, RZ ;  /* 0x000000024e159824 */ /* 0x000fe200078e00ff */
[-C--:B----4-:R-:W-:Y:S02]  /*5f70*/  @!P3 IADD3 R30, P6, R2, R29.reuse, RZ ;  /* 0x0000001d021eb210 */ /* 0x090fe40007fde0ff */
[----:B---3--:R-:W-:Y:S02]  /*5f80*/  @!P3 IADD3 R28, P5, R14, R29, RZ ;  /* 0x0000001d0e1cb210 */ /* 0x008fe40007fbe0ff */
[----:B------:R-:W-:Y:S01]  /*5f90*/  @!P1 SHF.L.U64.HI R12, R78, 0x1, R61 ;  /* 0x000000014e0c9819 */ /* 0x000fe2000001023d */
[--C-:B--2---:R-:W-:Y:S01]  /*5fa0*/  @!P3 IMAD.X R31, R3, 0x1, R24.reuse, P6 ;  /* 0x00000001031fb824 */ /* 0x104fe200030e0618 */
[-C--:B------:R-:W-:Y:S01]  /*5fb0*/  @!P2 IADD3 R32, P6, R2, R27.reuse, RZ ;  /* 0x0000001b0220a210 */ /* 0x080fe20007fde0ff */
[----:B0-----:R-:W-:Y:S01]  /*5fc0*/  @!P3 IMAD.X R29, R5, 0x1, R24, P5 ;  /* 0x00000001051db824 */ /* 0x001fe200028e0618 */
[----:B------:R-:W-:Y:S01]  /*5fd0*/  @!P2 IADD3 R26, P5, R14, R27, RZ ;  /* 0x0000001b0e1aa210 */ /* 0x000fe20007fbe0ff */
[----:B------:R-:W-:-:S02]  /*5fe0*/  @!P0 IMAD.SHL.U32 R11, R75, 0x2, RZ ;  /* 0x000000024b0b8824 */ /* 0x000fc400078e00ff */
[--C-:B------:R-:W-:Y:S01]  /*5ff0*/  @!P2 IMAD.X R33, R3, 0x1, R20.reuse, P6 ;  /* 0x000000010321a824 */ /* 0x100fe200030e0614 */
[----:B------:R-:W-:Y:S01]  /*6000*/  @!P1 IADD3 R24, P6, R2, R21, RZ ;  /* 0x0000001502189210 */ /* 0x000fe20007fde0ff */
[----:B------:R-:W-:Y:S01]  /*6010*/  @!P2 IMAD.X R27, R5, 0x1, R20, P5 ;  /* 0x00000001051ba824 */ /* 0x000fe200028e0614 */
[----:B------:R-:W-:Y:S01]  /*6020*/  ISETP.GE.AND P5, PT, R74, UR4, PT ;  /* 0x000000044a007c0c */ /* 0x000fe2000bfa6270 */
[----:B------:R-:W-:-:S04]  /*6030*/  @!P4 IMAD.WIDE R8, R76, 0x2, R2 ;  /* 0x000000024c08c825 */ /* 0x000fc800078e0202 */
[----:B------:R-:W-:Y:S01]  /*6040*/  @!P1 IMAD.X R25, R3, 0x1, R12, P6 ;  /* 0x0000000103199824 */ /* 0x000fe200030e060c */
[----:B------:R-:W-:Y:S02]  /*6050*/  @!P1 IADD3 R20, P6, R14, R21, RZ ;  /* 0x000000150e149210 */ /* 0x000fe40007fde0ff */
[----:B------:R-:W-:Y:S01]  /*6060*/  @!P0 SHF.L.U64.HI R38, R75, 0x1, R60 ;  /* 0x000000014b268819 */ /* 0x000fe2000001023c */
[----:B------:R-:W-:Y:S01]  /*6070*/  @!P4 IMAD.MOV.U32 R15, RZ, RZ, R5 ;  /* 0x000000ffff0fc224 */ /* 0x000fe200078e0005 */
[----:B------:R0:W5:Y:S01]  /*6080*/  @!P4 LD.E.64 R56, desc[UR36][R8.64] ;  /* 0x000000240838c980 */ /* 0x000162000c101b00 */
[----:B------:R-:W-:Y:S01]  /*6090*/  @!P1 IMAD.X R21, R5, 0x1, R12, P6 ;  /* 0x0000000105159824 */ /* 0x000fe200030e060c */
[----:B------:R-:W-:Y:S02]  /*60a0*/  @!P0 IADD3 R12, P6, R2, R11, RZ ;  /* 0x0000000b020c8210 */ /* 0x000fe40007fde0ff */
[----:B------:R-:W-:Y:S01]  /*60b0*/  CS2R R58, SRZ ;  /* 0x00000000003a7805 */ /* 0x000fe2000001ff00 */
[----:B------:R-:W-:-:S04]  /*60c0*/  @!P4 IMAD.WIDE R34, R76, 0x2, R14 ;  /* 0x000000024c22c825 */ /* 0x000fc800078e020e */
[----:B------:R-:W-:Y:S01]  /*60d0*/  @!P0 IMAD.X R13, R3, 0x1, R38, P6 ;  /* 0x00000001030d8824 */ /* 0x000fe200030e0626 */
[----:B------:R-:W5:Y:S01]  /*60e0*/  @!P4 LD.E.64 R58, desc[UR36][R34.64] ;  /* 0x00000024223ac980 */ /* 0x000f62000c101b00 */
[----:B0-----:R-:W-:Y:S01]  /*60f0*/  SHF.R.S32.HI R9, RZ, 0x1f, R74 ;  /* 0x0000001fff097819 */ /* 0x001fe2000001144a */
[----:B------:R-:W-:Y:S01]  /*6100*/  @!P5 IMAD.SHL.U32 R15, R74, 0x2, RZ ;  /* 0x000000024a0fd824 */ /* 0x000fe200078e00ff */
[----:B------:R-:W-:Y:S02]  /*6110*/  @!P0 IADD3 R8, P6, R14, R11, RZ ;  /* 0x0000000b0e088210 */ /* 0x000fe40007fde0ff */
[----:B------:R-:W-:Y:S02]  /*6120*/  CS2R R52, SRZ ;  /* 0x0000000000347805 */ /* 0x000fe4000001ff00 */
[----:B------:R-:W-:Y:S02]  /*6130*/  @!P5 SHF.L.U64.HI R36, R74, 0x1, R9 ;  /* 0x000000014a24d819 */ /* 0x000fe40000010209 */
[----:B------:R-:W-:-:S02]  /*6140*/  CS2R R54, SRZ ;  /* 0x0000000000367805 */ /* 0x000fc4000001ff00 */
[-C--:B------:R-:W-:Y:S01]  /*6150*/  @!P5 IADD3 R2, P4, R2, R15.reuse, RZ ;  /* 0x0000000f0202d210 */ /* 0x080fe20007f9e0ff */
[----:B------:R-:W-:Y:S01]  /*6160*/  @!P0 IMAD.X R9, R5, 0x1, R38, P6 ;  /* 0x0000000105098824 */ /* 0x000fe200030e0626 */
[----:B------:R-:W-:Y:S01]  /*6170*/  @!P5 IADD3 R14, P6, R14, R15, RZ ;  /* 0x0000000f0e0ed210 */ /* 0x000fe20007fde0ff */
[----:B------:R0:W5:Y:S01]  /*6180*/  @!P3 LD.E.64 R52, desc[UR36][R30.64] ;  /* 0x000000241e34b980 */ /* 0x000162000c101b00 */
[----:B------:R-:W-:Y:S01]  /*6190*/  CS2R R50, SRZ ;  /* 0x0000000000327805 */ /* 0x000fe2000001ff00 */
[--C-:B------:R-:W-:Y:S01]  /*61a0*/  @!P5 IMAD.X R3, R3, 0x1, R36.reuse, P4 ;  /* 0x000000010303d824 */ /* 0x100fe200020e0624 */
[----:B------:R-:W-:Y:S01]  /*61b0*/  CS2R R48, SRZ ;  /* 0x0000000000307805 */ /* 0x000fe2000001ff00 */
[----:B------:R-:W-:Y:S01]  /*61c0*/  @!P5 IMAD.X R15, R5, 0x1, R36, P6 ;  /* 0x00000001050fd824 */ /* 0x000fe200030e0624 */
[----:B------:R2:W5:Y:S01]  /*61d0*/  @!P3 LD.E.64 R54, desc[UR36][R28.64] ;  /* 0x000000241c36b980 */ /* 0x000562000c101b00 */
[----:B------:R-:W-:Y:S02]  /*61e0*/  CS2R R46, SRZ ;  /* 0x00000000002e7805 */ /* 0x000fe4000001ff00 */
[----:B------:R-:W-:-:S02]  /*61f0*/  CS2R R44, SRZ ;  /* 0x00000000002c7805 */ /* 0x000fc4000001ff00 */
[----:B------:R-:W-:Y:S02]  /*6200*/  CS2R R38, SRZ ;  /* 0x0000000000267805 */ /* 0x000fe4000001ff00 */
[----:B------:R-:W-:Y:S02]  /*6210*/  CS2R R36, SRZ ;  /* 0x0000000000247805 */ /* 0x000fe4000001ff00 */
[----:B0-----:R-:W-:Y:S01]  /*6220*/  CS2R R30, SRZ ;  /* 0x00000000001e7805 */ /* 0x001fe2000001ff00 */
[----:B------:R0:W5:Y:S01]  /*6230*/  @!P2 LD.E.64 R50, desc[UR36][R32.64] ;  /* 0x000000242032a980 */ /* 0x000162000c101b00 */
[----:B--2---:R-:W-:-:S03]  /*6240*/  CS2R R28, SRZ ;  /* 0x00000000001c7805 */ /* 0x004fc6000001ff00 */
[----:B------:R0:W5:Y:S04]  /*6250*/  @!P2 LD.E.64 R48, desc[UR36][R26.64] ;  /* 0x000000241a30a980 */ /* 0x000168000c101b00 */
[----:B------:R0:W5:Y:S04]  /*6260*/  @!P1 LD.E.64 R46, desc[UR36][R24.64] ;  /* 0x00000024182e9980 */ /* 0x000168000c101b00 */
[----:B------:R0:W5:Y:S04]  /*6270*/  @!P1 LD.E.64 R44, desc[UR36][R20.64] ;  /* 0x00000024142c9980 */ /* 0x000168000c101b00 */
[----:B------:R0:W5:Y:S04]  /*6280*/  @!P0 LD.E.64 R38, desc[UR36][R12.64] ;  /* 0x000000240c268980 */ /* 0x000168000c101b00 */
[----:B------:R0:W5:Y:S04]  /*6290*/  @!P0 LD.E.64 R36, desc[UR36][R8.64] ;  /* 0x0000002408248980 */ /* 0x000168000c101b00 */
[----:B------:R0:W5:Y:S04]  /*62a0*/  @!P5 LD.E.64 R30, desc[UR36][R2.64] ;  /* 0x00000024021ed980 */ /* 0x000168000c101b00 */
[----:B------:R0:W5:Y:S02]  /*62b0*/  @!P5 LD.E.64 R28, desc[UR36][R14.64] ;  /* 0x000000240e1cd980 */ /* 0x000164000c101b00 */
.L_x_4860:
[----:B------:R-:W-:Y:S05]  /*62c0*/  BSYNC B1 ;  /* 0x0000000000017941 */ /* 0x000fea0003800000 */
.L_x_4859:
[----:B0---45:R-:W-:Y:S01]  /*62d0*/  IMAD.MOV.U32 R2, RZ, RZ, R30 ;  /* 0x000000ffff027224 */ /* 0x031fe200078e001e */
[----:B------:R-:W-:Y:S01]  /*62e0*/  UMOV UR4, 0xffffffff ;  /* 0xffffffff00047882 */ /* 0x000fe20000000000 */
        /* <DEDUP_REMOVED lines=45> */
[----:B------:R-:W-:Y:S02]  /*65c0*/  CS2R R2, SRZ ;  /* 0x0000000000027805 */ /* 0x000fe4000001ff00 */
[----:B------:R-:W-:Y:S02]  /*65d0*/  PRMT R115, R5, 0x7610, R115 ;  /* 0x0000761005737816 */ /* 0x000fe40000000073 */
[----:B------:R-:W-:Y:S01]  /*65e0*/  PRMT R114, R8, 0x7610, R114 ;  /* 0x0000761008727816 */ /* 0x000fe20000000072 */
[----:B------:R-:W-:Y:S06]  /*65f0*/  BRA.DIV UR4, `(.L_x_4861) ;  /* 0x000001ee04647947 */ /* 0x000fec000b800000 */
[----:B------:R0:W2:Y:S04]  /*6600*/  SHFL.IDX PT, R5, R0, 0x1, 0x1c1f ;  /* 0x003c1f0000057f89 */ /* 0x0000a800000e0000 */
[----:B-1----:R-:W1:Y:S04]  /*6610*/  SHFL.IDX PT, R4, R4, 0x1, 0x1c1f ;  /* 0x003c1f0004047f89 */ /* 0x002e6800000e0000 */
[----:B------:R-:W4:Y:S04]  /*6620*/  SHFL.IDX PT, R7, R7, 0x1, 0x1c1f ;  /* 0x003c1f0007077f89 */ /* 0x000f2800000e0000 */
[----:B------:R-:W0:Y:S02]  /*6630*/  SHFL.IDX PT, R6, R6, 0x1, 0x1c1f ;  /* 0x003c1f0006067f89 */ /* 0x000e2400000e0000 */
.L_x_5169:
[----:B------:R-:W-:Y:S01]  /*6640*/  VIADD R10, R10, 0x40 ;  /* 0x000000400a0a7836 */ /* 0x000fe20000000000 */
[----:B------:R-:W-:Y:S01]  /*6650*/  R2UR UR4, R22 ;  /* 0x00000000160472ca */ /* 0x000fe200000e0000 */
[----:B0-----:R-:W-:Y:S01]  /*6660*/  IMAD.SHL.U32 R0, R199, 0x8, RZ ;  /* 0x00000008c7007824 */ /* 0x001fe200078e00ff */
[----:B------:R-:W-:Y:S01]  /*6670*/  BSSY B1, `(.L_x_4862) ;  /* 0x0000053000017945 */ /* 0x000fe20003800000 */
[----:B------:R-:W-:Y:S02]  /*6680*/  LOP3.LUT P0, RZ, R227, 0x4, RZ, 0xc0, !PT ;  /* 0x00000004e3ff7812 */ /* 0x000fe4000780c0ff */
[----:B---3--:R-:W-:Y:S02]  /*6690*/  CS2R R14, SRZ ;  /* 0x00000000000e7805 */ /* 0x008fe4000001ff00 */
[----:B------:R-:W-:Y:S02]  /*66a0*/  ISETP.GE.AND P1, PT, R10, R93, PT ;  /* 0x0000005d0a00720c */ /* 0x000fe40003f26270 */
[----:B------:R-:W-:-:S02]  /*66b0*/  CS2R R10, SRZ ;  /* 0x00000000000a7805 */ /* 0x000fc4000001ff00 */
[----:B------:R-:W-:Y:S02]  /*66c0*/  LOP3.LUT R71, R71, 0x18, R0, 0xf8, !PT ;  /* 0x0000001847477812 */ /* 0x000fe400078ef800 */
[----:B------:R-:W-:Y:S02]  /*66d0*/  CS2R R24, SRZ ;  /* 0x0000000000187805 */ /* 0x000fe4000001ff00 */
[----:B------:R-:W-:Y:S02]  /*66e0*/  CS2R R32, SRZ ;  /* 0x0000000000207805 */ /* 0x000fe4000001ff00 */
[----:B------:R-:W-:Y:S02]  /*66f0*/  CS2R R40, SRZ ;  /* 0x0000000000287805 */ /* 0x000fe4000001ff00 */
[----:B------:R-:W-:Y:S02]  /*6700*/  LOP3.LUT R71, R71, R70, RZ, 0x3c, !PT ;  /* 0x0000004647477212 */ /* 0x000fe400078e3cff */
[----:B------:R-:W-:Y:S01]  /*6710*/  CS2R R8, SRZ ;  /* 0x0000000000087805 */ /* 0x000fe2000001ff00 */
[----:B------:R-:W-:Y:S01]  /*6720*/  IMAD.U32 R102, RZ, RZ, UR4 ;  /* 0x00000004ff667e24 */ /* 0x000fe2000f8e00ff */
[----:B------:R-:W-:-:S02]  /*6730*/  CS2R R12, SRZ ;  /* 0x00000000000c7805 */ /* 0x000fc4000001ff00 */
[----:B------:R-:W-:Y:S02]  /*6740*/  CS2R R20, SRZ ;  /* 0x0000000000147805 */ /* 0x000fe4000001ff00 */
[----:B------:R-:W-:Y:S02]  /*6750*/  CS2R R26, SRZ ;  /* 0x00000000001a7805 */ /* 0x000fe4000001ff00 */
[----:B------:R-:W-:Y:S01]  /*6760*/  CS2R R34, SRZ ;  /* 0x0000000000227805 */ /* 0x000fe2000001ff00 */
[----:B------:R-:W-:Y:S01]  /*6770*/  IMAD R88, R202, 0x200, R71 ;  /* 0x00000200ca587824 */ /* 0x000fe200078e0247 */
[----:B------:R-:W-:Y:S01]  /*6780*/  CS2R R42, SRZ ;  /* 0x00000000002a7805 */ /* 0x000fe2000001ff00 */
[----:B------:R-:W-:Y:S06]  /*6790*/  @P1 BRA `(.L_x_4863) ;  /* 0x0000000400001947 */ /* 0x000fec0003800000 */
[----:B------:R-:W-:Y:S01]  /*67a0*/  ULDC UR4, c[0x0][0x3f4] ;  /* 0x0000fd0000047ab9 */ /* 0x000fe20000000800 */
[----:B------:R-:W-:Y:S02]  /*67b0*/  CS2R R40, SRZ ;  /* 0x0000000000287805 */ /* 0x000fe4000001ff00 */
[----:B------:R-:W-:Y:S02]  /*67c0*/  ISETP.GE.AND P4, PT, R77, UR4, PT ;  /* 0x000000044d007c0c */ /* 0x000fe4000bf86270 */
[----:B------:R-:W-:Y:S02]  /*67d0*/  CS2R R42, SRZ ;  /* 0x00000000002a7805 */ /* 0x000fe4000001ff00 */
[----:B------:R-:W-:Y:S02]  /*67e0*/  ISETP.GE.AND P3, PT, R79, UR4, PT ;  /* 0x000000044f007c0c */ /* 0x000fe4000bf66270 */
[----:B------:R-:W-:Y:S02]  /*67f0*/  ISETP.GE.AND P2, PT, R78, UR4, PT ;  /* 0x000000044e007c0c */ /* 0x000fe4000bf46270 */
[----:B------:R-:W-:-:S02]  /*6800*/  ISETP.GE.AND P1, PT, R75, UR4, PT ;  /* 0x000000044b007c0c */ /* 0x000fc4000bf26270 */
[----:B------:R-:W-:-:S03]  /*6810*/  SHF.R.S32.HI R21, RZ, 0x1f, R74 ;  /* 0x0000001fff157819 */ /* 0x000fc6000001144a */
[C---:B------:R-:W-:Y:S01]  /*6820*/  @!P4 IMAD.SHL.U32 R3, R77.reuse, 0x2, RZ ;  /* 0x000000024d03c824 */ /* 0x040fe200078e00ff */
[----:B------:R-:W-:-:S03]  /*6830*/  @!P4 SHF.L.U64.HI R64, R77, 0x1, R64 ;  /* 0x000000014d40c819 */ /* 0x000fc60000010240 */
[C---:B------:R-:W-:Y:S01]  /*6840*/  @!P3 IMAD.SHL.U32 R69, R79.reuse, 0x2, RZ ;  /* 0x000000024f45b824 */ /* 0x040fe200078e00ff */
[----:B------:R-:W-:Y:S01]  /*6850*/  @!P3 SHF.L.U64.HI R62, R79, 0x1, R62 ;  /* 0x000000014f3eb819 */ /* 0x000fe2000001023e */
[----:B------:R-:W-:Y:S01]  /*6860*/  @!P2 IMAD.SHL.U32 R65, R78, 0x2, RZ ;  /* 0x000000024e41a824 */ /* 0x000fe200078e00ff */
[-C--:B-1----:R-:W-:Y:S02]  /*6870*/  @!P4 IADD3 R8, P5, R4, R3.reuse, RZ ;  /* 0x000000030408c210 */ /* 0x082fe40007fbe0ff */
[----:B------:R-:W-:Y:S02]  /*6880*/  @!P4 IADD3 R2, P6, R6, R3, RZ ;  /* 0x000000030602c210 */ /* 0x000fe40007fde0ff */
[----:B------:R-:W-:Y:S01]  /*6890*/  @!P2 SHF.L.U64.HI R0, R78, 0x1, R61 ;  /* 0x000000014e00a819 */ /* 0x000fe2000001023d */
[--C-:B--2---:R-:W-:Y:S01]  /*68a0*/  @!P4 IMAD.X R9, R5, 0x1, R64.reuse, P5 ;  /* 0x000000010509c824 */ /* 0x104fe200028e0640 */
[-C--:B------:R-:W-:Y:S01]  /*68b0*/  @!P3 IADD3 R70, P5, R4, R69.reuse, RZ ;  /* 0x000000450446b210 */ /* 0x080fe20007fbe0ff */
[----:B----4-:R-:W-:Y:S01]  /*68c0*/  @!P4 IMAD.X R3, R7, 0x1, R64, P6 ;  /* 0x000000010703c824 */ /* 0x010fe200030e0640 */
[----:B------:R-:W-:Y:S01]  /*68d0*/  @!P3 IADD3 R68, P6, R6, R69, RZ ;  /* 0x000000450644b210 */ /* 0x000fe20007fde0ff */
[C---:B------:R-:W-:Y:S01]  /*68e0*/  @!P1 IMAD.SHL.U32 R61, R75.reuse, 0x2, RZ ;  /* 0x000000024b3d9824 */ /* 0x040fe200078e00ff */
[----:B------:R-:W-:Y:S01]  /*68f0*/  @!P1 SHF.L.U64.HI R10, R75, 0x1, R60 ;  /* 0x000000014b0a9819 */ /* 0x000fe2000001023c */
[--C-:B------:R-:W-:Y:S01]  /*6900*/  @!P3 IMAD.X R71, R5, 0x1, R62.reuse, P5 ;  /* 0x000000010547b824 */ /* 0x100fe200028e063e */
[-C--:B------:R-:W-:Y:S01]  /*6910*/  @!P2 IADD3 R66, P5, R4, R65.reuse, RZ ;  /* 0x000000410442a210 */ /* 0x080fe20007fbe0ff */
[----:B------:R-:W-:Y:S01]  /*6920*/  @!P3 IMAD.X R69, R7, 0x1, R62, P6 ;  /* 0x000000010745b824 */ /* 0x000fe200030e063e */
[----:B------:R-:W-:-:S03]  /*6930*/  @!P2 IADD3 R64, P6, R6, R65, RZ ;  /* 0x000000410640a210 */ /* 0x000fc60007fde0ff */
[--C-:B------:R-:W-:Y:S01]  /*6940*/  @!P2 IMAD.X R67, R5, 0x1, R0.reuse, P5 ;  /* 0x000000010543a824 */ /* 0x100fe200028e0600 */
[----:B------:R-:W-:Y:S01]  /*6950*/  @!P1 IADD3 R62, P5, R4, R61, RZ ;  /* 0x0000003d043e9210 */ /* 0x000fe20007fbe0ff */
[----:B------:R-:W-:Y:S01]  /*6960*/  @!P2 IMAD.X R65, R7, 0x1, R0, P6 ;  /* 0x000000010741a824 */ /* 0x000fe200030e0600 */
[----:B------:R-:W-:-:S03]  /*6970*/  ISETP.GE.AND P6, PT, R76, UR4, PT ;  /* 0x000000044c007c0c */ /* 0x000fc6000bfc6270 */
[----:B------:R-:W-:Y:S01]  /*6980*/  @!P1 IMAD.X R63, R5, 0x1, R10, P5 ;  /* 0x00000001053f9824 */ /* 0x000fe200028e060a */
[----:B------:R-:W-:-:S05]  /*6990*/  @!P1 IADD3 R60, P5, R6, R61, RZ ;  /* 0x0000003d063c9210 */ /* 0x000fca0007fbe0ff */
[----:B------:R-:W-:Y:S01]  /*69a0*/  @!P1 IMAD.X R61, R7, 0x1, R10, P5 ;  /* 0x00000001073d9824 */ /* 0x000fe200028e060a */
[----:B------:R-:W-:-:S03]  /*69b0*/  ISETP.GE.AND P5, PT, R74, UR4, PT ;  /* 0x000000044a007c0c */ /* 0x000fc6000bfa6270 */
[----:B------:R-:W-:-:S04]  /*69c0*/  @!P6 IMAD.WIDE R10, R76, 0x2, R4 ;  /* 0x000000024c0ae825 */ /* 0x000fc800078e0204 */
[----:B------:R-:W-:Y:S01]  /*69d0*/  @!P6 IMAD.WIDE R12, R76, 0x2, R6 ;  /* 0x000000024c0ce825 */ /* 0x000fe200078e0206 */
[----:B------:R0:W5:Y:S04]  /*69e0*/  @!P6 LD.E.64 R40, desc[UR36][R10.64] ;  /* 0x000000240a28e980 */ /* 0x000168000c101b00 */
[----:B------:R1:W5:Y:S01]  /*69f0*/  @!P6 LD.E.64 R42, desc[UR36][R12.64] ;  /* 0x000000240c2ae980 */ /* 0x000362000c101b00 */
[C---:B------:R-:W-:Y:S01]  /*6a00*/  @!P5 IMAD.SHL.U32 R15, R74.reuse, 0x2, RZ ;  /* 0x000000024a0fd824 */ /* 0x040fe200078e00ff */
[----:B------:R-:W-:Y:S02]  /*6a10*/  @!P5 SHF.L.U64.HI R0, R74, 0x1, R21 ;  /* 0x000000014a00d819 */ /* 0x000fe40000010215 */
[----:B------:R-:W-:Y:S02]  /*6a20*/  CS2R R32, SRZ ;  /* 0x0000000000207805 */ /* 0x000fe4000001ff00 */
[----:B------:R-:W-:-:S02]  /*6a30*/  @!P5 IADD3 R4, P6, R4, R15, RZ ;  /* 0x0000000f0404d210 */ /* 0x000fc40007fde0ff */
[----:B------:R-:W-:Y:S02]  /*6a40*/  CS2R R34, SRZ ;  /* 0x0000000000227805 */ /* 0x000fe4000001ff00 */
[----:B------:R-:W-:Y:S01]  /*6a50*/  CS2R R24, SRZ ;  /* 0x0000000000187805 */ /* 0x000fe2000001ff00 */
[----:B------:R2:W5:Y:S01]  /*6a60*/  @!P4 LD.E.64 R32, desc[UR36][R8.64] ;  /* 0x000000240820c980 */ /* 0x000562000c101b00 */
[----:B------:R-:W-:Y:S01]  /*6a70*/  @!P5 IMAD.X R5, R5, 0x1, R0, P6 ;  /* 0x000000010505d824 */ /* 0x000fe200030e0600 */
[----:B------:R-:W-:Y:S02]  /*6a80*/  @!P5 IADD3 R6, P6, R6, R15, RZ ;  /* 0x0000000f0606d210 */ /* 0x000fe40007fde0ff */
[----:B------:R3:W5:Y:S01]  /*6a90*/  @!P4 LD.E.64 R34, desc[UR36][R2.64] ;  /* 0x000000240222c980 */ /* 0x000762000c101b00 */
[----:B------:R-:W-:Y:S02]  /*6aa0*/  CS2R R26, SRZ ;  /* 0x00000000001a7805 */ /* 0x000fe4000001ff00 */
[----:B------:R-:W-:-:S02]  /*6ab0*/  CS2R R14, SRZ ;  /* 0x00000000000e7805 */ /* 0x000fc4000001ff00 */
[----:B------:R-:W-:Y:S02]  /*6ac0*/  CS2R R20, SRZ ;  /* 0x0000000000147805 */ /* 0x000fe4000001ff00 */
[----:B0-----:R-:W-:Y:S02]  /*6ad0*/  CS2R R10, SRZ ;  /* 0x00000000000a7805 */ /* 0x001fe4000001ff00 */
[----:B-1----:R-:W-:Y:S02]  /*6ae0*/  CS2R R12, SRZ ;  /* 0x00000000000c7805 */ /* 0x002fe4000001ff00 */
[----:B--2---:R-:W-:Y:S01]  /*6af0*/  CS2R R8, SRZ ;  /* 0x0000000000087805 */ /* 0x004fe2000001ff00 */
[----:B------:R-:W-:Y:S01]  /*6b00*/  @!P5 IMAD.X R7, R7, 0x1, R0, P6 ;  /* 0x000000010707d824 */ /* 0x000fe200030e0600 */
[----:B------:R0:W5:Y:S01]  /*6b10*/  @!P3 LD.E.64 R24, desc[UR36][R70.64] ;  /* 0x000000244618b980 */ /* 0x000162000c101b00 */
[----:B---3--:R-:W-:-:S03]  /*6b20*/  CS2R R2, SRZ ;  /* 0x0000000000027805 */ /* 0x008fc6000001ff00 */
[----:B------:R0:W5:Y:S04]  /*6b30*/  @!P3 LD.E.64 R26, desc[UR36][R68.64] ;  /* 0x00000024441ab980 */ /* 0x000168000c101b00 */
[----:B------:R0:W5:Y:S04]  /*6b40*/  @!P2 LD.E.64 R14, desc[UR36][R66.64] ;  /* 0x00000024420ea980 */ /* 0x000168000c101b00 */
[----:B------:R0:W5:Y:S04]  /*6b50*/  @!P2 LD.E.64 R20, desc[UR36][R64.64] ;  /* 0x000000244014a980 */ /* 0x000168000c101b00 */
[----:B------:R0:W5:Y:S04]  /*6b60*/  @!P1 LD.E.64 R10, desc[UR36][R62.64] ;  /* 0x000000243e0a9980 */ /* 0x000168000c101b00 */
[----:B------:R0:W5:Y:S04]  /*6b70*/  @!P1 LD.E.64 R12, desc[UR36][R60.64] ;  /* 0x000000243c0c9980 */ /* 0x000168000c101b00 */
[----:B------:R0:W5:Y:S04]  /*6b80*/  @!P5 LD.E.64 R2, desc[UR36][R4.64] ;  /* 0x000000240402d980 */ /* 0x000168000c101b00 */
[----:B------:R0:W5:Y:S02]  /*6b90*/  @!P5 LD.E.64 R8, desc[UR36][R6.64] ;  /* 0x000000240608d980 */ /* 0x000164000c101b00 */
.L_x_4863:
[----:B------:R-:W-:Y:S05]  /*6ba0*/  BSYNC B1 ;  /* 0x0000000000017941 */ /* 0x000fea0003800000 */
.L_x_4862:
[----:B------:R-:W-:Y:S01]  /*6bb0*/  R2UR UR5, R226 ;  /* 0x00000000e20572ca */ /* 0x000fe200000e0000 */
[----:B01---5:R-:W-:Y:S01]  /*6bc0*/  IMAD.MOV.U32 R4, RZ, RZ, R2 ;  /* 0x000000ffff047224 */ /* 0x023fe200078e0002 */
[----:B------:R-:W-:Y:S01]  /*6bd0*/  LEA R60, R88, UR39, 0x1 ;  /* 0x00000027583c7c11 */ /* 0x000fe2000f8e08ff */
[----:B------:R-:W-:Y:S01]  /*6be0*/  IMAD.MOV.U32 R6, RZ, RZ, R10 ;  /* 0x000000ffff067224 */ /* 0x000fe200078e000a */
[----:B------:R-:W-:Y:S01]  /*6bf0*/  VIADDMNMX R102, R93, -R102, 0x80, PT ;  /* 0x000000805d667446 */ /* 0x000fe20003800966 */
[----:B--2---:R-:W-:Y:S01]  /*6c00*/  IMAD.MOV.U32 R5, RZ, RZ, R3 ;  /* 0x000000ffff057224 */ /* 0x004fe200078e0003 */
[----:B------:R-:W-:Y:S01]  /*6c10*/  PRMT R62, R4, 0x7610, R62 ;  /* 0x00007610043e7816 */ /* 0x000fe2000000003e */
[----:B----4-:R-:W-:Y:S01]  /*6c20*/  VIADD R7, R60, 0x12400 ;  /* 0x000124003c077836 */ /* 0x010fe20000000000 */
[----:B------:R-:W-:Y:S01]  /*6c30*/  PRMT R65, R6, 0x7610, R65 ;  /* 0x0000761006417816 */ /* 0x000fe20000000041 */
[----:B------:R-:W-:Y:S01]  /*6c40*/  VIADD R0, R60, 0x12440 ;  /* 0x000124403c007836 */ /* 0x000fe20000000000 */
[----:B------:R-:W-:Y:S01]  /*6c50*/  PRMT R61, R5, 0x7610, R61 ;  /* 0x00007610053d7816 */ /* 0x000fe2000000003d */
[----:B------:R-:W-:Y:S01]  /*6c60*/  @P0 VIADD R0, R7, 0xffffffc0 ;  /* 0xffffffc007000836 */ /* 0x000fe20000000000 */
[----:B------:R-:W-:Y:S01]  /*6c70*/  ISETP.GE.AND P1, PT, R197, R102, PT ;  /* 0x00000066c500720c */ /* 0x000fe20003f26270 */
[----:B------:R-:W-:Y:S01]  /*6c80*/  ULEA.HI UR4, UR5, UR5, URZ, 0x1 ;  /* 0x0000000505047291 */ /* 0x000fe2000f8f083f */
[----:B------:R-:W-:-:S02]  /*6c90*/  IMAD.MOV.U32 R6, RZ, RZ, R14 ;  /* 0x000000ffff067224 */ /* 0x000fc400078e000e */
[----:B------:R-:W-:Y:S01]  /*6ca0*/  IMAD.MOV.U32 R7, RZ, RZ, R15 ;  /* 0x000000ffff077224 */ /* 0x000fe200078e000f */
[----:B------:R-:W-:Y:S01]  /*6cb0*/  ULOP3.LUT UR4, UR4, 0xfffffffe, URZ, 0xc0, !UPT ;  /* 0xfffffffe04047892 */ /* 0x000fe2000f8ec03f */
[----:B------:R-:W-:Y:S01]  /*6cc0*/  IMAD.MOV.U32 R5, RZ, RZ, R11 ;  /* 0x000000ffff057224 */ /* 0x000fe200078e000b */
[----:B------:R-:W-:Y:S01]  /*6cd0*/  PRMT R88, R6, 0x7610, R88 ;  /* 0x0000761006587816 */ /* 0x000fe20000000058 */
[----:B------:R-:W-:Y:S01]  /*6ce0*/  IMAD.MOV.U32 R6, RZ, RZ, R25 ;  /* 0x000000ffff067224 */ /* 0x000fe200078e0019 */
[----:B------:R-:W-:Y:S01]  /*6cf0*/  UIADD3 UR4, UR5, -UR4, URZ ;  /* 0x8000000405047290 */ /* 0x000fe2000fffe03f */
[----:B------:R-:W-:Y:S01]  /*6d00*/  PRMT R71, R7, 0x7610, R71 ;  /* 0x0000761007477816 */ /* 0x000fe20000000047 */
[----:B------:R-:W-:Y:S01]  /*6d10*/  IMAD.MOV.U32 R7, RZ, RZ, R32 ;  /* 0x000000ffff077224 */ /* 0x000fe200078e0020 */
[----:B------:R-:W-:Y:S01]  /*6d20*/  PRMT R66, R5, 0x7610, R66 ;  /* 0x0000761005427816 */ /* 0x000fe20000000042 */
[----:B------:R-:W-:Y:S01]  /*6d30*/  IMAD.MOV.U32 R5, RZ, RZ, R24 ;  /* 0x000000ffff057224 */ /* 0x000fe200078e0018 */
[----:B------:R-:W-:Y:S01]  /*6d40*/  PRMT R98, R6, 0x7610, R98 ;  /* 0x0000761006627816 */ /* 0x000fe20000000062 */
[----:B------:R-:W-:Y:S01]  /*6d50*/  IMAD.U32 R4, RZ, RZ, UR4 ;  /* 0x00000004ff047e24 */ /* 0x000fe2000f8e00ff */
[----:B------:R-:W-:Y:S01]  /*6d60*/  PRMT R106, R7, 0x7610, R106 ;  /* 0x00007610076a7816 */ /* 0x000fe2000000006a */
[----:B------:R-:W-:Y:S01]  /*6d70*/  IMAD.MOV.U32 R63, RZ, RZ, R33 ;  /* 0x000000ffff3f7224 */ /* 0x000fe200078e0021 */
[----:B------:R-:W-:Y:S01]  /*6d80*/  PRMT R93, R5, 0x7610, R93 ;  /* 0x00007610055d7816 */ /* 0x000fe2000000005d */
[----:B------:R-:W-:Y:S01]  /*6d90*/  IMAD.MOV.U32 R6, RZ, RZ, R41 ;  /* 0x000000ffff067224 */ /* 0x000fe200078e0029 */
[----:B------:R-:W-:Y:S01]  /*6da0*/  SHF.L.U32 R4, R4, 0x1f, RZ ;  /* 0x0000001f04047819 */ /* 0x000fe200000006ff */
[----:B------:R-:W-:Y:S01]  /*6db0*/  IMAD.MOV.U32 R7, RZ, RZ, R8 ;  /* 0x000000ffff077224 */ /* 0x000fe200078e0008 */
[----:B------:R-:W-:Y:S01]  /*6dc0*/  PRMT R107, R63, 0x7610, R107 ;  /* 0x000076103f6b7816 */ /* 0x000fe2000000006b */
[----:B------:R-:W-:Y:S01]  /*6dd0*/  IMAD.MOV.U32 R5, RZ, RZ, R40 ;  /* 0x000000ffff057224 */ /* 0x000fe200078e0028 */
[----:B------:R-:W0:Y:S01]  /*6de0*/  SYNCS.PHASECHK.TRANS64.TRYWAIT P0, [UR39+0x30800], R4 ;  /* 0x03080004ff0075a7 */ /* 0x000e220008000167 */
        /* <DEDUP_REMOVED lines=18> */
[----:B------:R-:W-:Y:S02]  /*6f10*/  IMAD.MOV.U32 R6, RZ, RZ, R42 ;  /* 0x000000ffff067224 */ /* 0x000fe400078e002a */
[----:B------:R-:W-:Y:S01]  /*6f20*/  IMAD.MOV.U32 R7, RZ, RZ, R43 ;  /* 0x000000ffff077224 */ /* 0x000fe200078e002b */
[----:B0-----:R-:W-:Y:S06]  /*6f30*/  @!P0 BRA `(.L_x_4864) ;  /* 0x000001e400888947 */ /* 0x001fec0003800000 */
.L_x_5170:
[----:B------:R-:W-:Y:S01]  /*6f40*/  BSSY B1, `(.L_x_4865) ;  /* 0x000012f000017945 */ /* 0x000fe20003800000 */
[----:B------:R-:W-:Y:S02]  /*6f50*/  PRMT R112, R6, 0x7610, R112 ;  /* 0x0000761006707816 */ /* 0x000fe40000000070 */
[----:B------:R-:W-:Y:S01]  /*6f60*/  PRMT R113, R7, 0x7610, R113 ;  /* 0x0000761007717816 */ /* 0x000fe20000000071 */
[----:B------:R-:W-:Y:S06]  /*6f70*/  @P1 BRA `(.L_x_4866) ;  /* 0x0000001000ac1947 */ /* 0x000fec0003800000 */
[----:B0-----:R-:W0:Y:S01]  /*6f80*/  LDC R4, c[0x0][0x3f4] ;  /* 0x0000fd00ff047b82 */ /* 0x001e220000000800 */
        /* <DEDUP_REMOVED lines=9> */
[----:B------:R-:W-:Y:S02]  /*7020*/  SHF.R.U64 R118, R56, 0x10, R57 ;  /* 0x0000001038767819 */ /* 0x000fe40000001239 */
[--C-:B------:R-:W-:Y:S02]  /*7030*/  SHF.R.U64 R56, R58, 0x10, R59.reuse ;  /* 0x000000103a387819 */ /* 0x100fe4000000123b */
        /* <DEDUP_REMOVED lines=8> */
[C---:B------:R-:W-:Y:S01]  /*70c0*/  IMAD.U32 R114, R116.reuse, 0x10000, RZ ;  /* 0x0001000074727824 */ /* 0x040fe200078e00ff */
[----:B------:R-:W-:Y:S02]  /*70d0*/  LOP3.LUT R116, R116, 0xffff0000, RZ, 0xc0, !PT ;  /* 0xffff000074747812 */ /* 0x000fe400078ec0ff */
[C---:B0-----:R-:W-:Y:S01]  /*70e0*/  LOP3.LUT R57, R6.reuse, 0xffff0000, RZ, 0xc0, !PT ;  /* 0xffff000006397812 */ /* 0x041fe200078ec0ff */
[----:B------:R-:W-:Y:S01]  /*70f0*/  IMAD.U32 R56, R6, 0x10000, RZ ;  /* 0x0001000006387824 */ /* 0x000fe200078e00ff */
[C---:B------:R-:W-:Y:S01]  /*7100*/  LOP3.LUT R59, R7.reuse, 0xffff0000, RZ, 0xc0, !PT ;  /* 0xffff0000073b7812 */ /* 0x040fe200078ec0ff */
[----:B------:R-:W-:-:S02]  /*7110*/  IMAD.U32 R58, R7, 0x10000, RZ ;  /* 0x00010000073a7824 */ /* 0x000fc400078e00ff */
[CC--:B------:R-:W-:Y:S01]  /*7120*/  FMUL.FTZ R121, R57.reuse, R119.reuse ;  /* 0x0000007739797220 */ /* 0x0c0fe20000410000 */
[----:B------:R-:W-:Y:S01]  /*7130*/  FMUL.FTZ R120, R57, R114 ;  /* 0x0000007239787220 */ /* 0x000fe20000410000 */
[----:B------:R-:W-:Y:S01]  /*7140*/  FMUL.FTZ R57, R59, R118 ;  /* 0x000000763b397220 */ /* 0x000fe20000410000 */
[----:B------:R-:W-:Y:S02]  /*7150*/  IMAD.U32 R6, R4, 0x10000, RZ ;  /* 0x0001000004067824 */ /* 0x000fe400078e00ff */
[C---:B------:R-:W-:Y:S01]  /*7160*/  FFMA.FTZ R121, R56.reuse, R114, -R121 ;  /* 0x0000007238797223 */ /* 0x040fe20000010879 */
[----:B------:R-:W-:Y:S02]  /*7170*/  IMAD.U32 R7, R5, 0x10000, RZ ;  /* 0x0001000005077824 */ /* 0x000fe400078e00ff */
[----:B------:R-:W-:Y:S01]  /*7180*/  FFMA.FTZ R120, R56, R119, R120 ;  /* 0x0000007738787223 */ /* 0x000fe20000010078 */
[----:B------:R-:W-:Y:S01]  /*7190*/  LOP3.LUT R4, R4, 0xffff0000, RZ, 0xc0, !PT ;  /* 0xffff000004047812 */ /* 0x000fe200078ec0ff */
[-C--:B------:R-:W-:Y:S01]  /*71a0*/  FMUL.FTZ R123, R59, R116.reuse ;  /* 0x000000743b7b7220 */ /* 0x080fe20000410000 */
[----:B------:R-:W-:Y:S01]  /*71b0*/  LOP3.LUT R5, R5, 0xffff0000, RZ, 0xc0, !PT ;  /* 0xffff000005057812 */ /* 0x000fe200078ec0ff */
[----:B------:R-:W-:Y:S01]  /*71c0*/  FFMA.FTZ R119, R58, R116, -R57 ;  /* 0x000000743a777223 */ /* 0x000fe20000010839 */
[C---:B------:R-:W-:Y:S01]  /*71d0*/  LOP3.LUT R114, R115.reuse, 0xffff0000, RZ, 0xc0, !PT ;  /* 0xffff000073727812 */ /* 0x040fe200078ec0ff */
[----:B------:R-:W-:Y:S01]  /*71e0*/  IMAD.U32 R59, R115, 0x10000, RZ ;  /* 0x00010000733b7824 */ /* 0x000fe200078e00ff */
[C---:B------:R-:W-:Y:S01]  /*71f0*/  LOP3.LUT R56, R117.reuse, 0xffff0000, RZ, 0xc0, !PT ;  /* 0xffff000075387812 */ /* 0x040fe200078ec0ff */
[----:B------:R-:W-:-:S02]  /*7200*/  IMAD.U32 R57, R117, 0x10000, RZ ;  /* 0x0001000075397824 */ /* 0x000fc400078e00ff */
        /* <DEDUP_REMOVED lines=9> */
[----:B------:R-:W-:Y:S02]  /*72a0*/  F2FP.BF16.F32.PACK_AB R6, R120, R121 ;  /* 0x000000797806723e */ /* 0x000fe400000010ff */
[----:B------:R-:W-:-:S02]  /*72b0*/  F2FP.BF16.F32.PACK_AB R7, R118, R119 ;  /* 0x000000777607723e */ /* 0x000fc400000010ff */
[----:B------:R-:W-:Y:S02]  /*72c0*/  F2FP.BF16.F32.PACK_AB R4, R59, R4 ;  /* 0x000000043b04723e */ /* 0x000fe400000010ff */
[----:B------:R-:W-:-:S05]  /*72d0*/  F2FP.BF16.F32.PACK_AB R5, R114, R5 ;  /* 0x000000057205723e */ /* 0x000fca00000010ff */
[----:B------:R0:W-:Y:S02]  /*72e0*/  STS.128 [R60+0x12400], R4 ;  /* 0x012400043c007388 */ /* 0x0001e40000000c00 */
.L_x_4868:
[----:B------:R-:W-:Y:S05]  /*72f0*/  BSYNC B2 ;  /* 0x0000000000027941 */ /* 0x000fea0003800000 */
.L_x_4867:
[----:B------:R-:W-:Y:S04]  /*7300*/  BSSY B2, `(.L_x_4869) ;  /* 0x0000030000027945 */ /* 0x000fe80003800000 */
[----:B------:R-:W-:Y:S05]  /*7310*/  @P1 BRA `(.L_x_4870) ;  /* 0x0000000000b81947 */ /* 0x000fea0003800000 */
[----:B0-----:R-:W0:Y:S01]  /*7320*/  LDS.128 R4, [R0] ;  /* 0x0000000000047984 */ /* 0x001e220000000c00 */
[--C-:B------:R-:W-:Y:S02]  /*7330*/  SHF.R.U64 R56, R52, 0x10, R53.reuse ;  /* 0x0000001034387819 */ /* 0x100fe40000001235 */
[----:B------:R-:W-:Y:S02]  /*7340*/  SHF.R.U32.HI R52, RZ, 0x10, R53 ;  /* 0x00000010ff347819 */ /* 0x000fe40000011635 */
[--C-:B------:R-:W-:Y:S02]  /*7350*/  SHF.R.U64 R53, R54, 0x10, R55.reuse ;  /* 0x0000001036357819 */ /* 0x100fe40000001237 */
        /* <DEDUP_REMOVED lines=15> */
[C---:B------:R-:W-:Y:S01]  /*7450*/  FMUL.FTZ R53, R55.reuse, R105 ;  /* 0x0000006937357220 */ /* 0x040fe20000410000 */
[----:B------:R-:W-:Y:S02]  /*7460*/  IMAD.U32 R6, R4, 0x10000, RZ ;  /* 0x0001000004067824 */ /* 0x000fe400078e00ff */
[C---:B------:R-:W-:Y:S01]  /*7470*/  FFMA.FTZ R115, R52.reuse, R57, R114 ;  /* 0x0000003934737223 */ /* 0x040fe20000010072 */
[-C--:B------:R-:W-:Y:S01]  /*7480*/  FMUL.FTZ R57, R55, R103.reuse ;  /* 0x0000006737397220 */ /* 0x080fe20000410000 */
[C---:B------:R-:W-:Y:S02]  /*7490*/  IMAD.U32 R7, R5.reuse, 0x10000, RZ ;  /* 0x0001000005077824 */ /* 0x040fe400078e00ff */
[----:B------:R-:W-:Y:S01]  /*74a0*/  FFMA.FTZ R58, R52, R56, -R59 ;  /* 0x00000038343a7223 */ /* 0x000fe2000001083b */
[----:B------:R-:W-:Y:S01]  /*74b0*/  IMAD.U32 R55, R104, 0x10000, RZ ;  /* 0x0001000068377824 */ /* 0x000fe200078e00ff */
[----:B------:R-:W-:Y:S01]  /*74c0*/  LOP3.LUT R4, R4, 0xffff0000, RZ, 0xc0, !PT ;  /* 0xffff000004047812 */ /* 0x000fe200078ec0ff */
[----:B------:R-:W-:Y:S01]  /*74d0*/  FFMA.FTZ R103, R54, R103, -R53 ;  /* 0x0000006736677223 */ /* 0x000fe20000010835 */
[----:B------:R-:W-:Y:S01]  /*74e0*/  LOP3.LUT R5, R5, 0xffff0000, RZ, 0xc0, !PT ;  /* 0xffff000005057812 */ /* 0x000fe200078ec0ff */
[C---:B------:R-:W-:Y:S01]  /*74f0*/  IMAD.U32 R53, R101.reuse, 0x10000, RZ ;  /* 0x0001000065357824 */ /* 0x040fe200078e00ff */
        /* <DEDUP_REMOVED lines=15> */
[----:B------:R1:W-:Y:S02]  /*75f0*/  STS.128 [R0], R4 ;  /* 0x0000000400007388 */ /* 0x0003e40000000c00 */
.L_x_4870:
[----:B------:R-:W-:Y:S05]  /*7600*/  BSYNC B2 ;  /* 0x0000000000027941 */ /* 0x000fea0003800000 */
.L_x_4869:
[----:B------:R-:W-:Y:S04]  /*7610*/  BSSY B2, `(.L_x_4871) ;  /* 0x0000030000027945 */ /* 0x000fe80003800000 */
[----:B------:R-:W-:Y:S05]  /*7620*/  @P2 BRA `(.L_x_4872) ;  /* 0x0000000000b82947 */ /* 0x000fea0003800000 */
[----:B01----:R-:W0:Y:S01]  /*7630*/  LDS.128 R4, [R60+0x16400] ;  /* 0x016400003c047984 */ /* 0x003e220000000c00 */
[--C-:B------:R-:W-:Y:S02]  /*7640*/  SHF.R.U64 R53, R50, 0x10, R51.reuse ;  /* 0x0000001032357819 */ /* 0x100fe40000001233 */
[----:B------:R-:W-:Y:S02]  /*7650*/  SHF.R.U32.HI R50, RZ, 0x10, R51 ;  /* 0x00000010ff327819 */ /* 0x000fe40000011633 */
[--C-:B------:R-:W-:Y:S02]  /*7660*/  SHF.R.U64 R51, R48, 0x10, R49.reuse ;  /* 0x0000001030337819 */ /* 0x100fe40000001231 */
[----:B------:R-:W-:Y:S02]  /*7670*/  SHF.R.U32.HI R48, RZ, 0x10, R49 ;  /* 0x00000010ff307819 */ /* 0x000fe40000011631 */
[----:B------:R-:W-:Y:S02]  /*7680*/  PRMT R95, R95, 0x5410, R50 ;  /* 0x000054105f5f7816 */ /* 0x000fe40000000032 */
[----:B------:R-:W-:-:S02]  /*7690*/  PRMT R97, R97, 0x5410, R48 ;  /* 0x0000541061617816 */ /* 0x000fc40000000030 */
[----:B------:R-:W-:Y:S01]  /*76a0*/  PRMT R94, R94, 0x5410, R53 ;  /* 0x000054105e5e7816 */ /* 0x000fe20000000035 */
[----:B------:R-:W-:Y:S01]  /*76b0*/  IMAD.U32 R52, R95, 0x10000, RZ ;  /* 0x000100005f347824 */ /* 0x000fe200078e00ff */
[----:B------:R-:W-:Y:S01]  /*76c0*/  PRMT R96, R96, 0x5410, R51 ;  /* 0x0000541060607816 */ /* 0x000fe20000000033 */
[C---:B------:R-:W-:Y:S01]  /*76d0*/  IMAD.U32 R53, R97.reuse, 0x10000, RZ ;  /* 0x0001000061357824 */ /* 0x040fe200078e00ff */
[----:B------:R-:W-:Y:S02]  /*76e0*/  LOP3.LUT R97, R97, 0xffff0000, RZ, 0xc0, !PT ;  /* 0xffff000061617812 */ /* 0x000fe400078ec0ff */
        /* <DEDUP_REMOVED lines=9> */
[----:B------:R-:W-:Y:S01]  /*7780*/  FFMA.FTZ R57, R48, R53, R54 ;  /* 0x0000003530397223 */ /* 0x000fe20000010036 */
[-C--:B------:R-:W-:Y:S01]  /*7790*/  FMUL.FTZ R53, R51, R95.reuse ;  /* 0x0000005f33357220 */ /* 0x080fe20000410000 */
[----:B------:R-:W-:Y:S01]  /*77a0*/  FFMA.FTZ R95, R50, R95, -R49 ;  /* 0x0000005f325f7223 */ /* 0x000fe20000010831 */
[C---:B------:R-:W-:Y:S01]  /*77b0*/  IMAD.U32 R7, R5.reuse, 0x10000, RZ ;  /* 0x0001000005077824 */ /* 0x040fe200078e00ff */
[----:B------:R-:W-:Y:S01]  /*77c0*/  LOP3.LUT R4, R4, 0xffff0000, RZ, 0xc0, !PT ;  /* 0xffff000004047812 */ /* 0x000fe200078ec0ff */
[----:B------:R-:W-:Y:S01]  /*77d0*/  IMAD.U32 R51, R96, 0x10000, RZ ;  /* 0x0001000060337824 */ /* 0x000fe200078e00ff */
[----:B------:R-:W-:Y:S01]  /*77e0*/  LOP3.LUT R5, R5, 0xffff0000, RZ, 0xc0, !PT ;  /* 0xffff000005057812 */ /* 0x000fe200078ec0ff */
        /* <DEDUP_REMOVED lines=18> */
.L_x_4872:
[----:B------:R-:W-:Y:S05]  /*7910*/  BSYNC B2 ;  /* 0x0000000000027941 */ /* 0x000fea0003800000 */
.L_x_4871:
[----:B------:R-:W-:Y:S04]  /*7920*/  BSSY B2, `(.L_x_4873) ;  /* 0x0000030000027945 */ /* 0x000fe80003800000 */
[----:B------:R-:W-:Y:S05]  /*7930*/  @P3 BRA `(.L_x_4874) ;  /* 0x0000000000b83947 */ /* 0x000fea0003800000 */
[----:B012---:R-:W0:Y:S01]  /*7940*/  LDS.128 R4, [R0+0x4000] ;  /* 0x0040000000047984 */ /* 0x007e220000000c00 */
[----:B------:R-:W-:Y:S02]  /*7950*/  SHF.R.U64 R49, R46, 0x10, R47 ;  /* 0x000000102e317819 */ /* 0x000fe4000000122f */
[----:B------:R-:W-:Y:S02]  /*7960*/  SHF.R.U64 R44, R44, 0x10, R45 ;  /* 0x000000102c2c7819 */ /* 0x000fe4000000122d */
[----:B------:R-:W-:Y:S02]  /*7970*/  SHF.R.U32.HI R46, RZ, 0x10, R47 ;  /* 0x00000010ff2e7819 */ /* 0x000fe4000001162f */
        /* <DEDUP_REMOVED lines=13> */
[C---:B------:R-:W-:Y:S01]  /*7a50*/  FMUL.FTZ R52, R45.reuse, R48 ;  /* 0x000000302d347220 */ /* 0x040fe20000410000 */
[-C--:B------:R-:W-:Y:S01]  /*7a60*/  FMUL.FTZ R51, R45, R49.reuse ;  /* 0x000000312d337220 */ /* 0x080fe20000410000 */
[C---:B------:R-:W-:Y:S01]  /*7a70*/  FMUL.FTZ R45, R47.reuse, R92 ;  /* 0x0000005c2f2d7220 */ /* 0x040fe20000410000 */
[----:B------:R-:W-:Y:S02]  /*7a80*/  IMAD.U32 R6, R4, 0x10000, RZ ;  /* 0x0001000004067824 */ /* 0x000fe400078e00ff */
[----:B------:R-:W-:Y:S01]  /*7a90*/  FFMA.FTZ R53, R44, R49, R52 ;  /* 0x000000312c357223 */ /* 0x000fe20000010034 */
[-C--:B------:R-:W-:Y:S01]  /*7aa0*/  FMUL.FTZ R49, R47, R89.reuse ;  /* 0x000000592f317220 */ /* 0x080fe20000410000 */
[----:B------:R-:W-:Y:S01]  /*7ab0*/  FFMA.FTZ R89, R46, R89, -R45 ;  /* 0x000000592e597223 */ /* 0x000fe2000001082d */
[----:B------:R-:W-:Y:S02]  /*7ac0*/  IMAD.U32 R7, R5, 0x10000, RZ ;  /* 0x0001000005077824 */ /* 0x000fe400078e00ff */
[----:B------:R-:W-:Y:S01]  /*7ad0*/  FFMA.FTZ R50, R44, R48, -R51 ;  /* 0x000000302c327223 */ /* 0x000fe20000010833 */
[----:B------:R-:W-:Y:S01]  /*7ae0*/  IMAD.U32 R45, R90, 0x10000, RZ ;  /* 0x000100005a2d7824 */ /* 0x000fe200078e00ff */
[----:B------:R-:W-:Y:S01]  /*7af0*/  LOP3.LUT R4, R4, 0xffff0000, RZ, 0xc0, !PT ;  /* 0xffff000004047812 */ /* 0x000fe200078ec0ff */
[----:B------:R-:W-:Y:S01]  /*7b00*/  IMAD.U32 R47, R91, 0x10000, RZ ;  /* 0x000100005b2f7824 */ /* 0x000fe200078e00ff */
[----:B------:R-:W-:Y:S01]  /*7b10*/  LOP3.LUT R5, R5, 0xffff0000, RZ, 0xc0, !PT ;  /* 0xffff000005057812 */ /* 0x000fe200078ec0ff */
[----:B------:R-:W-:Y:S01]  /*7b20*/  FFMA.FTZ R92, R46, R92, R49 ;  /* 0x0000005c2e5c7223 */ /* 0x000fe20000010031 */
[----:B------:R-:W-:Y:S01]  /*7b30*/  LOP3.LUT R44, R91, 0xffff0000, RZ, 0xc0, !PT ;  /* 0xffff00005b2c7812 */ /* 0x000fe200078ec0ff */
[----:B------:R-:W-:Y:S01]  /*7b40*/  FMUL.FTZ R49, R4, R47 ;  /* 0x0000002f04317220 */ /* 0x000fe20000410000 */
[----:B------:R-:W-:Y:S01]  /*7b50*/  LOP3.LUT R90, R90, 0xffff0000, RZ, 0xc0, !PT ;  /* 0xffff00005a5a7812 */ /* 0x000fe200078ec0ff */
[----:B------:R-:W-:-:S02]  /*7b60*/  FMUL.FTZ R46, R4, R45 ;  /* 0x0000002d042e7220 */ /* 0x000fc40000410000 */
[C---:B------:R-:W-:Y:S01]  /*7b70*/  FMUL.FTZ R48, R5.reuse, R44 ;  /* 0x0000002c05307220 */ /* 0x040fe20000410000 */
[C---:B------:R-:W-:Y:S01]  /*7b80*/  FFMA.FTZ R4, R6.reuse, R45, -R49 ;  /* 0x0000002d06047223 */ /* 0x040fe20000010831 */
[-C--:B------:R-:W-:Y:S01]  /*7b90*/  FMUL.FTZ R51, R5, R90.reuse ;  /* 0x0000005a05337220 */ /* 0x080fe20000410000 */
[----:B------:R-:W-:Y:S01]  /*7ba0*/  FFMA.FTZ R47, R6, R47, R46 ;  /* 0x0000002f062f7223 */ /* 0x000fe2000001002e */
[----:B------:R-:W-:Y:S01]  /*7bb0*/  FFMA.FTZ R5, R7, R90, -R48 ;  /* 0x0000005a07057223 */ /* 0x000fe20000010830 */
[----:B------:R-:W-:Y:S01]  /*7bc0*/  F2FP.BF16.F32.PACK_AB R6, R53, R50 ;  /* 0x000000323506723e */ /* 0x000fe200000010ff */
[----:B------:R-:W-:Y:S01]  /*7bd0*/  FFMA.FTZ R44, R7, R44, R51 ;  /* 0x0000002c072c7223 */ /* 0x000fe20000010033 */
[----:B------:R-:W-:Y:S02]  /*7be0*/  F2FP.BF16.F32.PACK_AB R7, R92, R89 ;  /* 0x000000595c07723e */ /* 0x000fe400000010ff */
[----:B------:R-:W-:Y:S02]  /*7bf0*/  F2FP.BF16.F32.PACK_AB R4, R47, R4 ;  /* 0x000000042f04723e */ /* 0x000fe400000010ff */
[----:B------:R-:W-:-:S05]  /*7c00*/  F2FP.BF16.F32.PACK_AB R5, R44, R5 ;  /* 0x000000052c05723e */ /* 0x000fca00000010ff */
[----:B------:R3:W-:Y:S02]  /*7c10*/  STS.128 [R0+0x4000], R4 ;  /* 0x0040000400007388 */ /* 0x0007e40000000c00 */
.L_x_4874:
[----:B------:R-:W-:Y:S05]  /*7c20*/  BSYNC B2 ;  /* 0x0000000000027941 */ /* 0x000fea0003800000 */
.L_x_4873:
[----:B------:R-:W-:Y:S04]  /*7c30*/  BSSY B2, `(.L_x_4875) ;  /* 0x0000030000027945 */ /* 0x000fe80003800000 */
[----:B------:R-:W-:Y:S05]  /*7c40*/  @P4 BRA `(.L_x_4876) ;  /* 0x0000000000b84947 */ /* 0x000fea0003800000 */
[----:B0123--:R-:W0:Y:S01]  /*7c50*/  LDS.128 R4, [R60+0x1a400] ;  /* 0x01a400003c047984 */ /* 0x00fe220000000c00 */
[----:B------:R-:W-:Y:S02]  /*7c60*/  SHF.R.U64 R38, R38, 0x10, R39 ;  /* 0x0000001026267819 */ /* 0x000fe40000001227 */
[----:B------:R-:W-:Y:S02]  /*7c70*/  SHF.R.U64 R36, R36, 0x10, R37 ;  /* 0x0000001024247819 */ /* 0x000fe40000001225 */
[----:B------:R-:W-:Y:S02]  /*7c80*/  SHF.R.U32.HI R39, RZ, 0x10, R39 ;  /* 0x00000010ff277819 */ /* 0x000fe40000011627 */
[----:B------:R-:W-:Y:S02]  /*7c90*/  SHF.R.U32.HI R37, RZ, 0x10, R37 ;  /* 0x00000010ff257819 */ /* 0x000fe40000011625 */
[----:B------:R-:W-:Y:S02]  /*7ca0*/  PRMT R86, R86, 0x5410, R39 ;  /* 0x0000541056567816 */ /* 0x000fe40000000027 */
[----:B------:R-:W-:-:S02]  /*7cb0*/  PRMT R84, R84, 0x5410, R37 ;  /* 0x0000541054547816 */ /* 0x000fc40000000025 */
[----:B------:R-:W-:Y:S01]  /*7cc0*/  PRMT R85, R85, 0x5410, R36 ;  /* 0x0000541055557816 */ /* 0x000fe20000000024 */
[C---:B------:R-:W-:Y:S01]  /*7cd0*/  IMAD.U32 R44, R86.reuse, 0x10000, RZ ;  /* 0x00010000562c7824 */ /* 0x040fe200078e00ff */
[----:B------:R-:W-:Y:S01]  /*7ce0*/  LOP3.LUT R86, R86, 0xffff0000, RZ, 0xc0, !PT ;  /* 0xffff000056567812 */ /* 0x000fe200078ec0ff */
[C---:B------:R-:W-:Y:S01]  /*7cf0*/  IMAD.U32 R45, R84.reuse, 0x10000, RZ ;  /* 0x00010000542d7824 */ /* 0x040fe200078e00ff */
[----:B------:R-:W-:Y:S02]  /*7d00*/  LOP3.LUT R84, R84, 0xffff0000, RZ, 0xc0, !PT ;  /* 0xffff000054547812 */ /* 0x000fe400078ec0ff */
[----:B------:R-:W-:Y:S02]  /*7d10*/  PRMT R87, R87, 0x5410, R38 ;  /* 0x0000541057577816 */ /* 0x000fe40000000026 */
[C---:B0-----:R-:W-:Y:S01]  /*7d20*/  LOP3.LUT R37, R6.reuse, 0xffff0000, RZ, 0xc0, !PT ;  /* 0xffff000006257812 */ /* 0x041fe200078ec0ff */
[----:B------:R-:W-:Y:S01]  /*7d30*/  IMAD.U32 R36, R6, 0x10000, RZ ;  /* 0x0001000006247824 */ /* 0x000fe200078e00ff */
[C---:B------:R-:W-:Y:S01]  /*7d40*/  LOP3.LUT R39, R7.reuse, 0xffff0000, RZ, 0xc0, !PT ;  /* 0xffff000007277812 */ /* 0x040fe200078ec0ff */
[----:B------:R-:W-:-:S02]  /*7d50*/  IMAD.U32 R38, R7, 0x10000, RZ ;  /* 0x0001000007267824 */ /* 0x000fc400078e00ff */
[C---:B------:R-:W-:Y:S01]  /*7d60*/  FMUL.FTZ R46, R37.reuse, R44 ;  /* 0x0000002c252e7220 */ /* 0x040fe20000410000 */
[-C--:B------:R-:W-:Y:S01]  /*7d70*/  FMUL.FTZ R47, R37, R45.reuse ;  /* 0x0000002d252f7220 */ /* 0x080fe20000410000 */
[----:B------:R-:W-:Y:S01]  /*7d80*/  FMUL.FTZ R37, R39, R84 ;  /* 0x0000005427257220 */ /* 0x000fe20000410000 */
[----:B------:R-:W-:Y:S02]  /*7d90*/  IMAD.U32 R6, R4, 0x10000, RZ ;  /* 0x0001000004067824 */ /* 0x000fe400078e00ff */
[C---:B------:R-:W-:Y:S01]  /*7da0*/  FFMA.FTZ R49, R36.reuse, R45, R46 ;  /* 0x0000002d24317223 */ /* 0x040fe2000001002e */
[----:B------:R-:W-:Y:S02]  /*7db0*/  IMAD.U32 R7, R5, 0x10000, RZ ;  /* 0x0001000005077824 */ /* 0x000fe400078e00ff */
[----:B------:R-:W-:Y:S01]  /*7dc0*/  FFMA.FTZ R48, R36, R44, -R47 ;  /* 0x0000002c24307223 */ /* 0x000fe2000001082f */
[-C--:B------:R-:W-:Y:S01]  /*7dd0*/  FMUL.FTZ R45, R39, R86.reuse ;  /* 0x00000056272d7220 */ /* 0x080fe20000410000 */
[----:B------:R-:W-:Y:S01]  /*7de0*/  LOP3.LUT R4, R4, 0xffff0000, RZ, 0xc0, !PT ;  /* 0xffff000004047812 */ /* 0x000fe200078ec0ff */
[C---:B------:R-:W-:Y:S01]  /*7df0*/  FFMA.FTZ R86, R38.reuse, R86, -R37 ;  /* 0x0000005626567223 */ /* 0x040fe20000010825 */
[----:B------:R-:W-:Y:S01]  /*7e00*/  LOP3.LUT R5, R5, 0xffff0000, RZ, 0xc0, !PT ;  /* 0xffff000005057812 */ /* 0x000fe200078ec0ff */
[C---:B------:R-:W-:Y:S01]  /*7e10*/  IMAD.U32 R39, R85.reuse, 0x10000, RZ ;  /* 0x0001000055277824 */ /* 0x040fe200078e00ff */
[----:B------:R-:W-:Y:S01]  /*7e20*/  LOP3.LUT R44, R85, 0xffff0000, RZ, 0xc0, !PT ;  /* 0xffff0000552c7812 */ /* 0x000fe200078ec0ff */
[C---:B------:R-:W-:Y:S01]  /*7e30*/  IMAD.U32 R37, R87.reuse, 0x10000, RZ ;  /* 0x0001000057257824 */ /* 0x040fe200078e00ff */
        /* <DEDUP_REMOVED lines=15> */
.L_x_4876:
[----:B------:R-:W-:Y:S05]  /*7f30*/  BSYNC B2 ;  /* 0x0000000000027941 */ /* 0x000fea0003800000 */
.L_x_4875:
[----:B------:R-:W-:Y:S05]  /*7f40*/  @P5 BRA `(.L_x_4866) ;  /* 0x0000000000b85947 */ /* 0x000fea0003800000 */
[----:B01234-:R-:W0:Y:S01]  /*7f50*/  LDS.128 R4, [R0+0x8000] ;  /* 0x0080000000047984 */ /* 0x01fe220000000c00 */
        /* <DEDUP_REMOVED lines=45> */
.L_x_4866:
[----:B------:R-:W-:Y:S05]  /*8230*/  BSYNC B1 ;  /* 0x0000000000017941 */ /* 0x000fea0003800000 */
.L_x_4865:
        /* <DEDUP_REMOVED lines=58> */
.L_x_4879:
[----:B------:R-:W-:Y:S05]  /*85e0*/  BSYNC B1 ;  /* 0x0000000000017941 */ /* 0x000fea0003800000 */
.L_x_4878:
[----:B------:R-:W-:Y:S04]  /*85f0*/  BSSY B1, `(.L_x_4880) ;  /* 0x0000030000017945 */ /* 0x000fe80003800000 */
[----:B------:R-:W-:Y:S05]  /*8600*/  @P1 BRA `(.L_x_4881) ;  /* 0x0000000000b81947 */ /* 0x000fea0003800000 */
[----:B0-----:R-:W0:Y:S01]  /*8610*/  LDS.128 R4, [R0+0x2000] ;  /* 0x0020000000047984 */ /* 0x001e220000000c00 */
        /* <DEDUP_REMOVED lines=45> */
.L_x_4881:
[----:B------:R-:W-:Y:S05]  /*88f0*/  BSYNC B1 ;  /* 0x0000000000017941 */ /* 0x000fea0003800000 */
.L_x_4880:
[----:B------:R-:W-:Y:S04]  /*8900*/  BSSY B1, `(.L_x_4882) ;  /* 0x0000030000017945 */ /* 0x000fe80003800000 */
[----:B------:R-:W-:Y:S05]  /*8910*/  @P2 BRA `(.L_x_4883) ;  /* 0x0000000000b82947 */ /* 0x000fea0003800000 */
[----:B01----:R-:W0:Y:S01]  /*8920*/  LDS.128 R4, [R60+0x18400] ;  /* 0x018400003c047984 */ /* 0x003e220000000c00 */
        /* <DEDUP_REMOVED lines=45> */
.L_x_4883:
[----:B------:R-:W-:Y:S05]  /*8c00*/  BSYNC B1 ;  /* 0x0000000000017941 */ /* 0x000fea0003800000 */
.L_x_4882:
[----:B------:R-:W-:Y:S04]  /*8c10*/  BSSY B1, `(.L_x_4884) ;  /* 0x0000030000017945 */ /* 0x000fe80003800000 */
[----:B------:R-:W-:Y:S05]  /*8c20*/  @P3 BRA `(.L_x_4885) ;  /* 0x0000000000b83947 */ /* 0x000fea0003800000 */
[----:B012---:R-:W0:Y:S01]  /*8c30*/  LDS.128 R4, [R0+0x6000] ;  /* 0x0060000000047984 */ /* 0x007e220000000c00 */
        /* <DEDUP_REMOVED lines=45> */
.L_x_4885:
[----:B------:R-:W-:Y:S05]  /*8f10*/  BSYNC B1 ;  /* 0x0000000000017941 */ /* 0x000fea0003800000 */
.L_x_4884:
        /* <DEDUP_REMOVED lines=48> */
.L_x_4887:
[----:B------:R-:W-:Y:S05]  /*9220*/  BSYNC B1 ;  /* 0x0000000000017941 */ /* 0x000fea0003800000 */
.L_x_4886:
[----:B------:R-:W-:Y:S05]  /*9230*/  @P5 BRA `(.L_x_4877) ;  /* 0x0000003c00b45947 */ /* 0x000fea0003800000 */
[----:B01234-:R-:W0:Y:S01]  /*9240*/  LDS.128 R4, [R0+0xa000] ;  /* 0x00a0000000047984 */ /* 0x01fe220000000c00 */
[----:B------:R-:W-:Y:S02]  /*9250*/  SHF.R.U64 R11, R2, 0x10, R3 ;  /* 0x00000010020b7819 */ /* 0x000fe40000001203 */
[--C-:B------:R-:W-:Y:S02]  /*9260*/  SHF.R.U64 R2, R8, 0x10, R9.reuse ;  /* 0x0000001008027819 */ /* 0x100fe40000001209 */
        /* <DEDUP_REMOVED lines=9> */
[----:B------:R-:W-:Y:S01]  /*9300*/  PRMT R63, R63, 0x5410, R2 ;  /* 0x000054103f3f7816 */ /* 0x000fe20000000002 */
        /* <DEDUP_REMOVED lines=32> */
[----:B------:R0:W-:Y:S01]  /*9510*/  STS.128 [R0+0xa000], R4 ;  /* 0x00a0000400007388 */ /* 0x0001e20000000c00 */
[----:B------:R-:W-:Y:S05]  /*9520*/  BRA `(.L_x_4877) ;  /* 0x0000003800f87947 */ /* 0x000fea0003800000 */
.L_x_4857:
[----:B------:R-:W1:Y:S01]  /*9530*/  LDC R28, c[0x0][0x448] ;  /* 0x00011200ff1c7b82 */ /* 0x000e620000000800 */
[----:B------:R-:W-:Y:S01]  /*9540*/  IMAD R7, R199, 0x40, R10 ;  /* 0x00000040c7077824 */ /* 0x000fe200078e020a */
[----:B------:R-:W-:Y:S01]  /*9550*/  ULDC.64 UR4, c[0x0][0x3f8] ;  /* 0x0000fe0000047ab9 */ /* 0x000fe20000000a00 */
[----:B------:R-:W-:Y:S01]  /*9560*/  ULDC.64 UR6, c[0x0][0x408] ;  /* 0x0001020000067ab9 */ /* 0x000fe20000000a00 */
[----:B------:R-:W-:Y:S02]  /*9570*/  IMAD.MOV.U32 R4, RZ, RZ, R26 ;  /* 0x000000ffff047224 */ /* 0x000fe400078e001a */
[----:B------:R-:W-:Y:S02]  /*9580*/  IMAD.MOV.U32 R5, RZ, RZ, R29 ;  /* 0x000000ffff057224 */ /* 0x000fe400078e001d */
[----:B------:R-:W-:Y:S02]  /*9590*/  IMAD.MOV.U32 R2, RZ, RZ, R24 ;  /* 0x000000ffff027224 */ /* 0x000fe400078e0018 */
[----:B------:R-:W-:-:S02]  /*95a0*/  IMAD.IADD R74, R76, 0x1, R79 ;  /* 0x000000014c4a7824 */ /* 0x000fc400078e024f */
[----:B------:R-:W-:Y:S02]  /*95b0*/  IMAD.IADD R20, R76, 0x1, R75 ;  /* 0x000000014c147824 */ /* 0x000fe400078e024b */
[----:B------:R-:W-:Y:S01]  /*95c0*/  IMAD.SHL.U32 R78, R199, 0x8, RZ ;  /* 0x00000008c74e7824 */ /* 0x000fe200078e00ff */
[----:B------:R-:W-:Y:S02]  /*95d0*/  SHF.R.S32.HI R77, RZ, 0x1f, R74 ;  /* 0x0000001fff4d7819 */ /* 0x000fe4000001144a */
[----:B------:R-:W-:Y:S02]  /*95e0*/  SHF.R.S32.HI R21, RZ, 0x1f, R20 ;  /* 0x0000001fff157819 */ /* 0x000fe40000011414 */
[----:B------:R-:W-:Y:S02]  /*95f0*/  LEA.HI R76, R77, R74, RZ, 0x3 ;  /* 0x0000004a4d4c7211 */ /* 0x000fe400078f18ff */
[----:B------:R-:W-:Y:S02]  /*9600*/  LEA.HI R68, R21, R20, RZ, 0x3 ;  /* 0x0000001415447211 */ /* 0x000fe400078f18ff */
[----:B------:R-:W-:-:S02]  /*9610*/  SHF.R.S32.HI R75, RZ, 0x3, R76 ;  /* 0x00000003ff4b7819 */ /* 0x000fc4000001144c */
[----:B-1----:R-:W-:Y:S02]  /*9620*/  ISETP.NE.AND P0, PT, R28, 0x1, PT ;  /* 0x000000011c00780c */ /* 0x002fe40003f05270 */
[----:B------:R-:W-:-:S11]  /*9630*/  SHF.R.S32.HI R69, RZ, 0x3, R68 ;  /* 0x00000003ff457819 */ /* 0x000fd60000011444 */
        /* <DEDUP_REMOVED lines=11> */
[----:B------:R-:W-:-:S04]  /*96f0*/  IMAD.WIDE.U32 R2, R7, UR6, R2 ;  /* 0x0000000607027c25 */ /* 0x000fc8000f8e0002 */
[----:B------:R-:W-:Y:S01]  /*9700*/  IMAD R7, R7, UR7, R0 ;  /* 0x0000000707077c24 */ /* 0x000fe2000f8e0200 */
[----:B------:R-:W-:Y:S01]  /*9710*/  ULDC.64 UR6, c[0x0][0x400] ;  /* 0x0001000000067ab9 */ /* 0x000fe20000000a00 */
[----:B------:R-:W-:Y:S01]  /*9720*/  IMAD.IADD R5, R5, 0x1, R9 ;  /* 0x0000000105057824 */ /* 0x000fe200078e0209 */
[----:B------:R-:W-:Y:S01]  /*9730*/  LEA R0, P0, R4, UR4, 0x1 ;  /* 0x0000000404007c11 */ /* 0x000fe2000f8008ff */
[----:B------:R-:W-:Y:S01]  /*9740*/  IMAD.IADD R9, R3, 0x1, R7 ;  /* 0x0000000103097824 */ /* 0x000fe200078e0207 */
[----:B------:R-:W-:Y:S01]  /*9750*/  LEA R8, P1, R2, UR6, 0x1 ;  /* 0x0000000602087c11 */ /* 0x000fe2000f8208ff */
[----:B------:R-:W-:Y:S01]  /*9760*/  UMOV UR4, 0xffffffff ;  /* 0xffffffff00047882 */ /* 0x000fe20000000000 */
[----:B------:R-:W-:Y:S02]  /*9770*/  LEA.HI.X R4, R4, UR5, R5, 0x1, P0 ;  /* 0x0000000504047c11 */ /* 0x000fe400080f0c05 */
[----:B------:R-:W-:Y:S01]  /*9780*/  LEA.HI.X R9, R2, UR7, R9, 0x1, P1 ;  /* 0x0000000702097c11 */ /* 0x000fe200088f0c09 */
[----:B------:R-:W-:Y:S08]  /*9790*/  BRA.DIV UR4, `(.L_x_4888) ;  /* 0x000001be04887947 */ /* 0x000ff0000b800000 */
[----:B------:R-:W1:Y:S04]  /*97a0*/  SHFL.IDX PT, R3, R4, RZ, 0x1c1f ;  /* 0x001c1fff04037589 */ /* 0x000e6800000e0000 */
[----:B------:R-:W2:Y:S04]  /*97b0*/  SHFL.IDX PT, R2, R0, RZ, 0x1c1f ;  /* 0x001c1fff00027589 */ /* 0x000ea800000e0000 */
[----:B------:R4:W0:Y:S04]  /*97c0*/  SHFL.IDX PT, R5, R9, RZ, 0x1c1f ;  /* 0x001c1fff09057589 */ /* 0x00082800000e0000 */
[----:B---3--:R4:W3:Y:S01]  /*97d0*/  SHFL.IDX PT, R14, R8, RZ, 0x1c1f ;  /* 0x001c1fff080e7589 */ /* 0x0088e200000e0000 */
[----:B-1----:R-:W-:-:S02]  /*97e0*/  IMAD.MOV.U32 R13, RZ, RZ, R3 ;  /* 0x000000ffff0d7224 */ /* 0x002fc400078e0003 */
[----:B--2-4-:R-:W-:-:S07]  /*97f0*/  IMAD.MOV.U32 R12, RZ, RZ, R2 ;  /* 0x000000ffff0c7224 */ /* 0x014fce00078e0002 */
.L_x_5175:
[----:B------:R-:W-:Y:S01]  /*9800*/  IMAD R83, R17, R28, RZ ;  /* 0x0000001c11537224 */ /* 0x000fe200078e02ff */
[----:B------:R-:W-:Y:S01]  /*9810*/  BSSY B1, `(.L_x_4889) ;  /* 0x0000031000017945 */ /* 0x000fe20003800000 */
[----:B---3--:R-:W-:Y:S01]  /*9820*/  IMAD.MOV.U32 R50, RZ, RZ, R14 ;  /* 0x000000ffff327224 */ /* 0x008fe200078e000e */
[----:B------:R-:W-:Y:S01]  /*9830*/  CS2R R46, SRZ ;  /* 0x00000000002e7805 */ /* 0x000fe2000001ff00 */
[----:B0-----:R-:W-:Y:S01]  /*9840*/  IMAD.MOV.U32 R51, RZ, RZ, R5 ;  /* 0x000000ffff337224 */ /* 0x001fe200078e0005 */
[----:B------:R-:W-:Y:S02]  /*9850*/  ISETP.GE.AND P0, PT, R10, R83, PT ;  /* 0x000000530a00720c */ /* 0x000fe40003f06270 */
        /* <DEDUP_REMOVED lines=12> */
[C---:B------:R-:W-:Y:S01]  /*9920*/  VIADD R2, R78.reuse, 0x20 ;  /* 0x000000204e027836 */ /* 0x040fe20000000000 */
[----:B------:R-:W-:Y:S01]  /*9930*/  ULDC UR4, c[0x0][0x3f4] ;  /* 0x0000fd0000047ab9 */ /* 0x000fe20000000800 */
[C---:B------:R-:W-:Y:S01]  /*9940*/  VIADD R3, R78.reuse, 0x40 ;  /* 0x000000404e037836 */ /* 0x040fe20000000000 */
[----:B------:R-:W-:Y:S02]  /*9950*/  ISETP.GE.AND P0, PT, R78, UR4, PT ;  /* 0x000000044e007c0c */ /* 0x000fe4000bf06270 */
[----:B------:R-:W-:Y:S02]  /*9960*/  CS2R R38, SRZ ;  /* 0x0000000000267805 */ /* 0x000fe4000001ff00 */
[----:B------:R-:W-:Y:S02]  /*9970*/  ISETP.GE.AND P1, PT, R2, UR4, PT ;  /* 0x0000000402007c0c */ /* 0x000fe4000bf26270 */
[----:B------:R-:W-:Y:S02]  /*9980*/  CS2R R36, SRZ ;  /* 0x0000000000247805 */ /* 0x000fe4000001ff00 */
[----:B------:R-:W-:-:S02]  /*9990*/  ISETP.GE.AND P2, PT, R3, UR4, PT ;  /* 0x0000000403007c0c */ /* 0x000fc4000bf46270 */
[----:B------:R-:W-:Y:S02]  /*99a0*/  CS2R R26, SRZ ;  /* 0x00000000001a7805 */ /* 0x000fe4000001ff00 */
[----:B------:R-:W-:Y:S02]  /*99b0*/  CS2R R24, SRZ ;  /* 0x0000000000187805 */ /* 0x000fe4000001ff00 */
[----:B------:R-:W-:Y:S02]  /*99c0*/  CS2R R42, SRZ ;  /* 0x00000000002a7805 */ /* 0x000fe4000001ff00 */
[----:B------:R-:W-:Y:S01]  /*99d0*/  CS2R R40, SRZ ;  /* 0x0000000000287805 */ /* 0x000fe2000001ff00 */
[----:B------:R-:W-:-:S04]  /*99e0*/  @!P0 IMAD.WIDE R2, R78, 0x2, R12 ;  /* 0x000000024e028825 */ /* 0x000fc800078e020c */
[----:B------:R-:W-:Y:S01]  /*99f0*/  @!P1 IMAD.SHL.U32 R5, R75, 0x8, RZ ;  /* 0x000000084b059824 */ /* 0x000fe200078e00ff */
[----:B------:R0:W5:Y:S01]  /*9a00*/  @!P0 LD.E.128 R36, desc[UR36][R2.64] ;  /* 0x0000002402248980 */ /* 0x000162000c101d00 */
[----:B------:R-:W-:Y:S01]  /*9a10*/  @!P2 IMAD.SHL.U32 R49, R69, 0x8, RZ ;  /* 0x000000084531a824 */ /* 0x000fe200078e00ff */
[----:B------:R-:W-:Y:S02]  /*9a20*/  CS2R R30, SRZ ;  /* 0x00000000001e7805 */ /* 0x000fe4000001ff00 */
[----:B------:R-:W-:Y:S01]  /*9a30*/  CS2R R28, SRZ ;  /* 0x00000000001c7805 */ /* 0x000fe2000001ff00 */
[--C-:B------:R-:W-:Y:S01]  /*9a40*/  @!P1 IMAD.WIDE R6, R5, 0x2, R12.reuse ;  /* 0x0000000205069825 */ /* 0x100fe200078e020c */
[----:B------:R-:W-:Y:S02]  /*9a50*/  CS2R R46, SRZ ;  /* 0x00000000002e7805 */ /* 0x000fe4000001ff00 */
[----:B------:R-:W-:Y:S02]  /*9a60*/  CS2R R44, SRZ ;  /* 0x00000000002c7805 */ /* 0x000fe4000001ff00 */
[----:B------:R-:W-:Y:S01]  /*9a70*/  CS2R R34, SRZ ;  /* 0x0000000000227805 */ /* 0x000fe2000001ff00 */
[----:B------:R-:W-:Y:S01]  /*9a80*/  @!P2 IMAD.WIDE R14, R49, 0x2, R12 ;  /* 0x00000002310ea825 */ /* 0x000fe200078e020c */
[----:B------:R-:W-:Y:S01]  /*9a90*/  CS2R R32, SRZ ;  /* 0x0000000000207805 */ /* 0x000fe2000001ff00 */
[----:B------:R1:W5:Y:S02]  /*9aa0*/  @!P1 LD.E.128 R40, desc[UR36][R6.64] ;  /* 0x0000002406289980 */ /* 0x000364000c101d00 */
[----:B------:R-:W-:-:S02]  /*9ab0*/  @!P1 IMAD.WIDE R12, R5, 0x2, R50 ;  /* 0x00000002050c9825 */ /* 0x000fc400078e0232 */
[----:B------:R1:W5:Y:S02]  /*9ac0*/  @!P2 LD.E.128 R44, desc[UR36][R14.64] ;  /* 0x000000240e2ca980 */ /* 0x000364000c101d00 */
[--C-:B------:R-:W-:Y:S02]  /*9ad0*/  @!P2 IMAD.WIDE R48, R49, 0x2, R50.reuse ;  /* 0x000000023130a825 */ /* 0x100fe400078e0232 */
[----:B------:R1:W5:Y:S02]  /*9ae0*/  @!P1 LD.E.128 R28, desc[UR36][R12.64] ;  /* 0x000000240c1c9980 */ /* 0x000364000c101d00 */
[----:B0-----:R-:W-:Y:S02]  /*9af0*/  @!P0 IMAD.WIDE R2, R78, 0x2, R50 ;  /* 0x000000024e028825 */ /* 0x001fe400078e0232 */
[----:B------:R1:W5:Y:S04]  /*9b00*/  @!P2 LD.E.128 R32, desc[UR36][R48.64] ;  /* 0x000000243020a980 */ /* 0x000368000c101d00 */
[----:B------:R1:W5:Y:S02]  /*9b10*/  @!P0 LD.E.128 R24, desc[UR36][R2.64] ;  /* 0x0000002402188980 */ /* 0x000364000c101d00 */
.L_x_4890:
[----:B------:R-:W-:Y:S05]  /*9b20*/  BSYNC B1 ;  /* 0x0000000000017941 */ /* 0x000fea0003800000 */
.L_x_4889:
[----:B-1---5:R-:W-:Y:S01]  /*9b30*/  IMAD.MOV.U32 R6, RZ, RZ, R45 ;  /* 0x000000ffff067224 */ /* 0x022fe200078e002d */
[----:B------:R-:W-:Y:S01]  /*9b40*/  UMOV UR4, 0xffffffff ;  /* 0xffffffff00047882 */ /* 0x000fe20000000000 */
        /* <DEDUP_REMOVED lines=49> */
[----:B------:R-:W0:Y:S04]  /*9e60*/  SHFL.IDX PT, R3, R4, 0x1, 0x1c1f ;  /* 0x003c1f0004037f89 */ /* 0x000e2800000e0000 */
[----:B------:R-:W1:Y:S04]  /*9e70*/  SHFL.IDX PT, R2, R0, 0x1, 0x1c1f ;  /* 0x003c1f0000027f89 */ /* 0x000e6800000e0000 */
[----:B------:R2:W3:Y:S04]  /*9e80*/  SHFL.IDX PT, R5, R9, 0x1, 0x1c1f ;  /* 0x003c1f0009057f89 */ /* 0x0004e800000e0000 */
[----:B------:R2:W4:Y:S01]  /*9e90*/  SHFL.IDX PT, R14, R8, 0x1, 0x1c1f ;  /* 0x003c1f00080e7f89 */ /* 0x00052200000e0000 */
[----:B0-----:R-:W-:-:S02]  /*9ea0*/  IMAD.MOV.U32 R63, RZ, RZ, R3 ;  /* 0x000000ffff3f7224 */ /* 0x001fc400078e0003 */
[----:B-12---:R-:W-:-:S07]  /*9eb0*/  IMAD.MOV.U32 R62, RZ, RZ, R2 ;  /* 0x000000ffff3e7224 */ /* 0x006fce00078e0002 */
.L_x_5181:
[----:B------:R-:W-:Y:S01]  /*9ec0*/  VIADD R10, R10, 0x40 ;  /* 0x000000400a0a7836 */ /* 0x000fe20000000000 */
[----:B------:R-:W-:Y:S01]  /*9ed0*/  BSSY B1, `(.L_x_4892) ;  /* 0x0000030000017945 */ /* 0x000fe20003800000 */
[----:B----4-:R-:W-:Y:S01]  /*9ee0*/  IMAD.MOV.U32 R2, RZ, RZ, R14 ;  /* 0x000000ffff027224 */ /* 0x010fe200078e000e */
[----:B------:R-:W-:Y:S01]  /*9ef0*/  CS2R R8, SRZ ;  /* 0x0000000000087805 */ /* 0x000fe2000001ff00 */
[----:B---3--:R-:W-:Y:S01]  /*9f00*/  IMAD.MOV.U32 R3, RZ, RZ, R5 ;  /* 0x000000ffff037224 */ /* 0x008fe200078e0005 */
        /* <DEDUP_REMOVED lines=22> */
[----:B------:R-:W-:Y:S01]  /*a070*/  CS2R R10, SRZ ;  /* 0x00000000000a7805 */ /* 0x000fe2000001ff00 */
[----:B------:R-:W-:-:S04]  /*a080*/  @!P0 IMAD.WIDE R4, R78, 0x2, R62 ;  /* 0x000000024e048825 */ /* 0x000fc800078e023e */
[----:B------:R-:W-:Y:S01]  /*a090*/  @!P1 IMAD.SHL.U32 R65, R75, 0x8, RZ ;  /* 0x000000084b419824 */ /* 0x000fe200078e00ff */
[----:B------:R0:W5:Y:S01]  /*a0a0*/  @!P0 LD.E.128 R12, desc[UR36][R4.64] ;  /* 0x00000024040c8980 */ /* 0x000162000c101d00 */
[----:B------:R-:W-:Y:S01]  /*a0b0*/  @!P2 IMAD.SHL.U32 R67, R69, 0x8, RZ ;  /* 0x000000084543a824 */ /* 0x000fe200078e00ff */
[----:B------:R-:W-:Y:S01]  /*a0c0*/  CS2R R8, SRZ ;  /* 0x0000000000087805 */ /* 0x000fe2000001ff00 */
[--C-:B------:R-:W-:Y:S01]  /*a0d0*/  @!P1 IMAD.WIDE R60, R65, 0x2, R62.reuse ;  /* 0x00000002413c9825 */ /* 0x100fe200078e023e */
[----:B------:R-:W-:Y:S02]  /*a0e0*/  CS2R R54, SRZ ;  /* 0x0000000000367805 */ /* 0x000fe4000001ff00 */
[----:B------:R-:W-:Y:S02]  /*a0f0*/  CS2R R52, SRZ ;  /* 0x0000000000347805 */ /* 0x000fe4000001ff00 */
[----:B------:R-:W-:Y:S01]  /*a100*/  CS2R R6, SRZ ;  /* 0x0000000000067805 */ /* 0x000fe2000001ff00 */
[----:B------:R-:W-:Y:S01]  /*a110*/  @!P2 IMAD.WIDE R62, R67, 0x2, R62 ;  /* 0x00000002433ea825 */ /* 0x000fe200078e023e */
[----:B------:R-:W-:-:S02]  /*a120*/  CS2R R50, SRZ ;  /* 0x0000000000327805 */ /* 0x000fc4000001ff00 */
[----:B------:R-:W-:Y:S02]  /*a130*/  CS2R R48, SRZ ;  /* 0x0000000000307805 */ /* 0x000fe4000001ff00 */
[----:B0-----:R-:W-:Y:S01]  /*a140*/  CS2R R4, SRZ ;  /* 0x0000000000047805 */ /* 0x001fe2000001ff00 */
[--C-:B------:R-:W-:Y:S01]  /*a150*/  @!P1 IMAD.WIDE R64, R65, 0x2, R2.reuse ;  /* 0x0000000241409825 */ /* 0x100fe200078e0202 */
[----:B------:R0:W5:Y:S03]  /*a160*/  @!P1 LD.E.128 R8, desc[UR36][R60.64] ;  /* 0x000000243c089980 */ /* 0x000166000c101d00 */
[--C-:B------:R-:W-:Y:S01]  /*a170*/  @!P2 IMAD.WIDE R66, R67, 0x2, R2.reuse ;  /* 0x000000024342a825 */ /* 0x100fe200078e0202 */
[----:B------:R0:W5:Y:S03]  /*a180*/  @!P1 LD.E.128 R52, desc[UR36][R64.64] ;  /* 0x0000002440349980 */ /* 0x000166000c101d00 */
[----:B------:R-:W-:Y:S01]  /*a190*/  @!P0 IMAD.WIDE R2, R78, 0x2, R2 ;  /* 0x000000024e028825 */ /* 0x000fe200078e0202 */
[----:B------:R0:W5:Y:S04]  /*a1a0*/  @!P2 LD.E.128 R4, desc[UR36][R62.64] ;  /* 0x000000243e04a980 */ /* 0x000168000c101d00 */
[----:B------:R0:W5:Y:S04]  /*a1b0*/  @!P0 LD.E.128 R56, desc[UR36][R2.64] ;  /* 0x0000002402388980 */ /* 0x000168000c101d00 */
[----:B------:R0:W5:Y:S02]  /*a1c0*/  @!P2 LD.E.128 R48, desc[UR36][R66.64] ;  /* 0x000000244230a980 */ /* 0x000164000c101d00 */
.L_x_4893:
[----:B------:R-:W-:Y:S05]  /*a1d0*/  BSYNC B1 ;  /* 0x0000000000017941 */ /* 0x000fea0003800000 */
.L_x_4892:
[----:B------:R-:W-:Y:S01]  /*a1e0*/  R2UR UR5, R226 ;  /* 0x00000000e20572ca */ /* 0x000fe200000e0000 */
[----:B0----5:R-:W-:Y:S01]  /*a1f0*/  IMAD.MOV.U32 R2, RZ, RZ, R7 ;  /* 0x000000ffff027224 */ /* 0x021fe200078e0007 */
[----:B------:R-:W-:Y:S01]  /*a200*/  R2UR UR6, R22 ;  /* 0x00000000160672ca */ /* 0x000fe200000e0000 */
        /* <DEDUP_REMOVED lines=9> */
[----:B------:R-:W-:Y:S01]  /*a2a0*/  ULEA.HI UR4, UR5, UR5, URZ, 0x1 ;  /* 0x0000000505047291 */ /* 0x000fe2000f8f083f */
[----:B------:R-:W-:Y:S01]  /*a2b0*/  IMAD.MOV.U32 R61, RZ, RZ, R8 ;  /* 0x000000ffff3d7224 */ /* 0x000fe200078e0008 */
[----:B------:R-:W-:Y:S01]  /*a2c0*/  PRMT R108, R63, 0x7610, R108 ;  /* 0x000076103f6c7816 */ /* 0x000fe2000000006c */
[----:B------:R-:W-:Y:S01]  /*a2d0*/  IMAD.MOV.U32 R64, RZ, RZ, R15 ;  /* 0x000000ffff407224 */ /* 0x000fe200078e000f */
[----:B------:R-:W-:Y:S01]  /*a2e0*/  ULOP3.LUT UR4, UR4, 0xfffffffe, URZ, 0xc0, !UPT ;  /* 0xfffffffe04047892 */ /* 0x000fe2000f8ec03f */
[----:B------:R-:W-:Y:S01]  /*a2f0*/  PRMT R87, R62, 0x7610, R87 ;  /* 0x000076103e577816 */ /* 0x000fe20000000057 */
[----:B------:R-:W-:Y:S01]  /*a300*/  IMAD.MOV.U32 R62, RZ, RZ, R13 ;  /* 0x000000ffff3e7224 */ /* 0x000fe200078e000d */
[----:B------:R-:W-:Y:S01]  /*a310*/  PRMT R86, R61, 0x7610, R86 ;  /* 0x000076103d567816 */ /* 0x000fe20000000056 */
[----:B------:R-:W-:Y:S01]  /*a320*/  UIADD3 UR4, UR5, -UR4, URZ ;  /* 0x8000000405047290 */ /* 0x000fe2000fffe03f */
[----:B------:R-:W-:Y:S01]  /*a330*/  PRMT R107, R64, 0x7610, R107 ;  /* 0x00007610406b7816 */ /* 0x000fe2000000006b */
[----:B------:R-:W-:Y:S01]  /*a340*/  IMAD.MOV.U32 R63, RZ, RZ, R50 ;  /* 0x000000ffff3f7224 */ /* 0x000fe200078e0032 */
[----:B------:R-:W-:Y:S01]  /*a350*/  PRMT R105, R62, 0x7610, R105 ;  /* 0x000076103e697816 */ /* 0x000fe20000000069 */
[----:B------:R-:W-:-:S02]  /*a360*/  IMAD.MOV.U32 R61, RZ, RZ, R12 ;  /* 0x000000ffff3d7224 */ /* 0x000fc400078e000c */
[----:B------:R-:W-:Y:S01]  /*a370*/  IMAD.U32 R60, RZ, RZ, UR4 ;  /* 0x00000004ff3c7e24 */ /* 0x000fe2000f8e00ff */
[----:B------:R-:W-:Y:S01]  /*a380*/  PRMT R80, R63, 0x7610, R80 ;  /* 0x000076103f507816 */ /* 0x000fe20000000050 */
[----:B------:R-:W-:Y:S01]  /*a390*/  IMAD.MOV.U32 R64, RZ, RZ, R51 ;  /* 0x000000ffff407224 */ /* 0x000fe200078e0033 */
[----:B------:R-:W-:Y:S01]  /*a3a0*/  PRMT R106, R61, 0x7610, R106 ;  /* 0x000076103d6a7816 */ /* 0x000fe2000000006a */
[----:B------:R-:W-:Y:S01]  /*a3b0*/  IMAD.U32 R100, RZ, RZ, UR6 ;  /* 0x00000006ff647e24 */ /* 0x000fe2000f8e00ff */
[----:B------:R-:W-:Y:S01]  /*a3c0*/  SHF.L.U32 R60, R60, 0x1f, RZ ;  /* 0x0000001f3c3c7819 */ /* 0x000fe200000006ff */
[----:B------:R-:W-:Y:S01]  /*a3d0*/  IMAD.MOV.U32 R62, RZ, RZ, R49 ;  /* 0x000000ffff3e7224 */ /* 0x000fe200078e0031 */
[----:B------:R-:W-:Y:S01]  /*a3e0*/  PRMT R81, R64, 0x7610, R81 ;  /* 0x0000761040517816 */ /* 0x000fe20000000051 */
[----:B------:R-:W-:Y:S01]  /*a3f0*/  IMAD.MOV.U32 R63, RZ, RZ, R54 ;  /* 0x000000ffff3f7224 */ /* 0x000fe200078e0036 */
[----:B------:R-:W0:Y:S01]  /*a400*/  SYNCS.PHASECHK.TRANS64.TRYWAIT P0, [UR39+0x30800], R60 ;  /* 0x0308003cff0075a7 */ /* 0x000e220008000167 */
[----:B------:R-:W-:Y:S01]  /*a410*/  IMAD.MOV.U32 R61, RZ, RZ, R48 ;  /* 0x000000ffff3d7224 */ /* 0x000fe200078e0030 */
[----:B------:R-:W-:Y:S01]  /*a420*/  VIADDMNMX R100, R83, -R100, 0x80, PT ;  /* 0x0000008053647446 */ /* 0x000fe20003800964 */
        /* <DEDUP_REMOVED lines=15> */
[----:B------:R-:W-:Y:S01]  /*a520*/  ISETP.GE.AND P1, PT, R197, R100, PT ;  /* 0x00000064c500720c */ /* 0x000fe20003f26270 */
[----:B------:R-:W-:Y:S01]  /*a530*/  IMAD.MOV.U32 R63, RZ, RZ, R57 ;  /* 0x000000ffff3f7224 */ /* 0x000fe200078e0039 */
[----:B------:R-:W-:-:S02]  /*a540*/  PRMT R90, R61, 0x7610, R90 ;  /* 0x000076103d5a7816 */ /* 0x000fc4000000005a */
[----:B------:R-:W-:Y:S01]  /*a550*/  PRMT R103, R64, 0x7610, R103 ;  /* 0x0000761040677816 */ /* 0x000fe20000000067 */
[----:B0-----:R-:W-:Y:S08]  /*a560*/  @!P0 BRA `(.L_x_4894) ;  /* 0x000001b000f08947 */ /* 0x001ff00003800000 */
.L_x_5182:
[----:B------:R-:W-:Y:S01]  /*a570*/  BSSY B1, `(.L_x_4895) ;  /* 0x000015c000017945 */ /* 0x000fe20003800000 */
[----:B------:R-:W-:Y:S02]  /*a580*/  PRMT R102, R62, 0x7610, R102 ;  /* 0x000076103e667816 */ /* 0x000fe40000000066 */
[----:B------:R-:W-:Y:S01]  /*a590*/  PRMT R101, R63, 0x7610, R101 ;  /* 0x000076103f657816 */ /* 0x000fe20000000065 */
[----:B------:R-:W-:Y:S06]  /*a5a0*/  @P1 BRA `(.L_x_4896) ;  /* 0x0000001400601947 */ /* 0x000fec0003800000 */
[----:B------:R-:W1:Y:S01]  /*a5b0*/  LDC R118, c[0x0][0x3f4] ;  /* 0x0000fd00ff767b82 */ /* 0x000e620000000800 */
[C---:B0-----:R-:W-:Y:S01]  /*a5c0*/  VIADD R61, R78.reuse, 0x20 ;  /* 0x000000204e3d7836 */ /* 0x041fe20000000000 */
[----:B------:R-:W-:Y:S01]  /*a5d0*/  BSSY B2, `(.L_x_4897) ;  /* 0x0000071000027945 */ /* 0x000fe20003800000 */
[C---:B------:R-:W-:Y:S01]  /*a5e0*/  VIADD R63, R78.reuse, 0x40 ;  /* 0x000000404e3f7836 */ /* 0x040fe20000000000 */
[-C--:B-1----:R-:W-:Y:S02]  /*a5f0*/  ISETP.GE.AND P0, PT, R78, R118.reuse, PT ;  /* 0x000000764e00720c */ /* 0x082fe40003f06270 */
[-C--:B------:R-:W-:Y:S02]  /*a600*/  ISETP.GE.AND P1, PT, R61, R118.reuse, PT ;  /* 0x000000763d00720c */ /* 0x080fe40003f26270 */
[----:B------:R-:W-:-:S09]  /*a610*/  ISETP.GE.AND P2, PT, R63, R118, PT ;  /* 0x000000763f00720c */ /* 0x000fd20003f46270 */
[----:B------:R-:W-:Y:S05]  /*a620*/  @P0 BRA `(.L_x_4898) ;  /* 0x0000000400ac0947 */ /* 0x000fea0003800000 */
[----:B------:R-:W-:Y:S02]  /*a630*/  LEA.HI R60, R118, R199, RZ, 0x1d ;  /* 0x000000c7763c7211 */ /* 0x000fe400078fe8ff */
[----:B------:R-:W-:Y:S02]  /*a640*/  LOP3.LUT R61, R71, 0x38, R78, 0xf8, !PT ;  /* 0x00000038473d7812 */ /* 0x000fe400078ef84e */
[----:B------:R-:W-:Y:S02]  /*a650*/  SHF.R.S32.HI R63, RZ, 0x1f, R60 ;  /* 0x0000001fff3f7819 */ /* 0x000fe4000001143c */
[----:B------:R-:W-:Y:S02]  /*a660*/  LOP3.LUT R61, R61, R70, RZ, 0x3c, !PT ;  /* 0x000000463d3d7212 */ /* 0x000fe400078e3cff */
[----:B------:R-:W-:Y:S01]  /*a670*/  LEA.HI R63, R63, R60, RZ, 0x3 ;  /* 0x0000003c3f3f7211 */ /* 0x000fe200078f18ff */
[----:B------:R-:W-:Y:S01]  /*a680*/  IMAD.SHL.U32 R60, R60, 0x8, RZ ;  /* 0x000000083c3c7824 */ /* 0x000fe200078e00ff */
[----:B------:R-:W-:Y:S01]  /*a690*/  SHF.R.U64 R128, R24, 0x10, R25 ;  /* 0x0000001018807819 */ /* 0x000fe20000001219 */
[----:B------:R-:W-:Y:S01]  /*a6a0*/  IMAD R61, R202, 0x200, R61 ;  /* 0x00000200ca3d7824 */ /* 0x000fe200078e023d */
[----:B------:R-:W-:Y:S01]  /*a6b0*/  SHF.R.U64 R125, R38, 0x10, R39 ;  /* 0x00000010267d7819 */ /* 0x000fe20000001227 */
[----:B------:R-:W-:Y:S01]  /*a6c0*/  IMAD.SHL.U32 R62, R63, 0x400, RZ ;  /* 0x000004003f3e7824 */ /* 0x000fe200078e00ff */
[----:B------:R-:W-:-:S02]  /*a6d0*/  LOP3.LUT R63, R71, 0x38, R60, 0xf8, !PT ;  /* 0x00000038473f7812 */ /* 0x000fc400078ef83c */
[----:B------:R-:W-:Y:S02]  /*a6e0*/  LEA R117, R61, UR39, 0x1 ;  /* 0x000000273d757c11 */ /* 0x000fe4000f8e08ff */
[----:B------:R-:W-:Y:S02]  /*a6f0*/  LOP3.LUT R65, R62, 0x7fffe000, RZ, 0xc0, !PT ;  /* 0x7fffe0003e417812 */ /* 0x000fe400078ec0ff */
[----:B------:R-:W-:Y:S02]  /*a700*/  LOP3.LUT R60, R63, R70, RZ, 0x3c, !PT ;  /* 0x000000463f3c7212 */ /* 0x000fe400078e3cff */
[----:B------:R-:W-:Y:S01]  /*a710*/  SHF.R.U64 R36, R36, 0x10, R37 ;  /* 0x0000001024247819 */ /* 0x000fe20000001225 */
[----:B------:R-:W-:Y:S01]  /*a720*/  IMAD R65, R202, 0x200, R65 ;  /* 0x00000200ca417824 */ /* 0x000fe200078e0241 */
[----:B------:R-:W-:Y:S02]  /*a730*/  SHF.R.U32.HI R38, RZ, 0x10, R39 ;  /* 0x00000010ff267819 */ /* 0x000fe40000011627 */
[----:B------:R-:W-:Y:S01]  /*a740*/  SHF.R.U32.HI R39, RZ, 0x10, R25 ;  /* 0x00000010ff277819 */ /* 0x000fe20000011619 */
[----:B------:R-:W-:Y:S01]  /*a750*/  IMAD.IADD R65, R65, 0x1, R60 ;  /* 0x0000000141417824 */ /* 0x000fe200078e023c */
[----:B------:R-:W-:Y:S01]  /*a760*/  PRMT R128, R123, 0x5410, R128 ;  /* 0x000054107b807816 */ /* 0x000fe20000000080 */
[----:B------:R-:W0:Y:S01]  /*a770*/  LDS.128 R60, [R117+0x12400] ;  /* 0x01240000753c7984 */ /* 0x000e220000000c00 */
[----:B------:R-:W-:-:S02]  /*a780*/  PRMT R121, R121, 0x5410, R36 ;  /* 0x0000541079797816 */ /* 0x000fc40000000024 */
[----:B------:R-:W-:Y:S01]  /*a790*/  LEA R119, R65, UR39, 0x1 ;  /* 0x0000002741777c11 */ /* 0x000fe2000f8e08ff */
[----:B------:R-:W-:Y:S01]  /*a7a0*/  IMAD.U32 R129, R128, 0x10000, RZ ;  /* 0x0001000080817824 */ /* 0x000fe200078e00ff */
[----:B------:R-:W-:Y:S02]  /*a7b0*/  SHF.R.U32.HI R127, RZ, 0x10, R37 ;  /* 0x00000010ff7f7819 */ /* 0x000fe40000011625 */
[----:B------:R-:W-:Y:S01]  /*a7c0*/  PRMT R130, R122, 0x5410, R39 ;  /* 0x000054107a827816 */ /* 0x000fe20000000027 */
[----:B------:R-:W1:Y:S01]  /*a7d0*/  LDS.128 R64, [R119+0x12400] ;  /* 0x0124000077407984 */ /* 0x000e620000000c00 */
[--C-:B------:R-:W-:Y:S02]  /*a7e0*/  SHF.R.U64 R37, R26, 0x10, R27.reuse ;  /* 0x000000101a257819 */ /* 0x100fe4000000121b */
[----:B------:R-:W-:Y:S01]  /*a7f0*/  SHF.R.U32.HI R26, RZ, 0x10, R27 ;  /* 0x00000010ff1a7819 */ /* 0x000fe2000001161b */
[----:B------:R-:W-:Y:S01]  /*a800*/  IMAD.U32 R131, R130, 0x10000, RZ ;  /* 0x0001000082837824 */ /* 0x000fe200078e00ff */
[----:B------:R-:W-:-:S02]  /*a810*/  PRMT R120, R120, 0x5410, R127 ;  /* 0x0000541078787816 */ /* 0x000fc4000000007f */
[----:B------:R-:W-:Y:S02]  /*a820*/  PRMT R25, R82, 0x5432, R125 ;  /* 0x0000543252197816 */ /* 0x000fe4000000007d */
[----:B------:R-:W-:Y:S02]  /*a830*/  PRMT R24, R81, 0x5432, R38 ;  /* 0x0000543251187816 */ /* 0x000fe40000000026 */
[----:B------:R-:W-:Y:S02]  /*a840*/  PRMT R26, R79, 0x5432, R26 ;  /* 0x000054324f1a7816 */ /* 0x000fe4000000001a */
[----:B------:R-:W-:Y:S02]  /*a850*/  PRMT R37, R80, 0x5432, R37 ;  /* 0x0000543250257816 */ /* 0x000fe40000000025 */
[----:B------:R-:W-:Y:S01]  /*a860*/  LOP3.LUT R128, R128, 0xffff0000, RZ, 0xc0, !PT ;  /* 0xffff000080807812 */ /* 0x000fe200078ec0ff */
[----:B------:R-:W-:Y:S01]  /*a870*/  IMAD.U32 R132, R26, 0x10000, RZ ;  /* 0x000100001a847824 */ /* 0x000fe200078e00ff */
[----:B------:R-:W-:Y:S01]  /*a880*/  LOP3.LUT R130, R130, 0xffff0000, RZ, 0xc0, !PT ;  /* 0xffff000082827812 */ /* 0x000fe200078ec0ff */
[C---:B0-----:R-:W-:Y:S01]  /*a890*/  IMAD.U32 R122, R60.reuse, 0x10000, RZ ;  /* 0x000100003c7a7824 */ /* 0x041fe200078e00ff */
[----:B------:R-:W-:Y:S01]  /*a8a0*/  LOP3.LUT R123, R60, 0xffff0000, RZ, 0xc0, !PT ;  /* 0xffff00003c7b7812 */ /* 0x000fe200078ec0ff */
[C---:B------:R-:W-:Y:S01]  /*a8b0*/  IMAD.U32 R36, R62.reuse, 0x10000, RZ ;  /* 0x000100003e247824 */ /* 0x040fe200078e00ff */
[----:B------:R-:W-:Y:S01]  /*a8c0*/  LOP3.LUT R27, R62, 0xffff0000, RZ, 0xc0, !PT ;  /* 0xffff00003e1b7812 */ /* 0x000fe200078ec0ff */
[C---:B------:R-:W-:Y:S01]  /*a8d0*/  IMAD.U32 R126, R63.reuse, 0x10000, RZ ;  /* 0x000100003f7e7824 */ /* 0x040fe200078e00ff */
[----:B------:R-:W-:Y:S01]  /*a8e0*/  LOP3.LUT R62, R63, 0xffff0000, RZ, 0xc0, !PT ;  /* 0xffff00003f3e7812 */ /* 0x000fe200078ec0ff */
[----:B------:R-:W-:Y:S01]  /*a8f0*/  IMAD.U32 R60, R121, 0x10000, RZ ;  /* 0x00010000793c7824 */ /* 0x000fe200078e00ff */
[C---:B------:R-:W-:Y:S01]  /*a900*/  LOP3.LUT R125, R61.reuse, 0xffff0000, RZ, 0xc0, !PT ;  /* 0xffff00003d7d7812 */ /* 0x040fe200078ec0ff */
[C---:B-1----:R-:W-:Y:S01]  /*a910*/  IMAD.U32 R39, R64.reuse, 0x10000, RZ ;  /* 0x0001000040277824 */ /* 0x042fe200078e00ff */
[----:B------:R-:W-:Y:S01]  /*a920*/  LOP3.LUT R63, R64, 0xffff0000, RZ, 0xc0, !PT ;  /* 0xffff0000403f7812 */ /* 0x000fe200078ec0ff */
[----:B------:R-:W-:Y:S01]  /*a930*/  IMAD.U32 R124, R61, 0x10000, RZ ;  /* 0x000100003d7c7824 */ /* 0x000fe200078e00ff */
[----:B------:R-:W-:Y:S01]  /*a940*/  LOP3.LUT R64, R65, 0xffff0000, RZ, 0xc0, !PT ;  /* 0xffff000041407812 */ /* 0x000fe200078ec0ff */
[----:B------:R-:W-:Y:S01]  /*a950*/  FMUL.FTZ R133, R39, R129 ;  /* 0x0000008127857220 */ /* 0x000fe20000410000 */
[----:B------:R-:W-:Y:S01]  /*a960*/  IMAD.U32 R61, R65, 0x10000, RZ ;  /* 0x00010000413d7824 */ /* 0x000fe200078e00ff */
[C---:B------:R-:W-:Y:S01]  /*a970*/  LOP3.LUT R38, R66.reuse, 0xffff0000, RZ, 0xc0, !PT ;  /* 0xffff000042267812 */ /* 0x040fe200078ec0ff */
[----:B------:R-:W-:Y:S01]  /*a980*/  IMAD.U32 R65, R66, 0x10000, RZ ;  /* 0x0001000042417824 */ /* 0x000fe200078e00ff */
[C---:B------:R-:W-:Y:S01]  /*a990*/  LOP3.LUT R66, R67.reuse, 0xffff0000, RZ, 0xc0, !PT ;  /* 0xffff000043427812 */ /* 0x040fe200078ec0ff */
[----:B------:R-:W-:-:S02]  /*a9a0*/  IMAD.U32 R127, R67, 0x10000, RZ ;  /* 0x00010000437f7824 */ /* 0x000fc400078e00ff */
[-C--:B------:R-:W-:Y:S01]  /*a9b0*/  FMUL.FTZ R135, R39, R60.reuse ;  /* 0x0000003c27877220 */ /* 0x080fe20000410000 */
[----:B------:R-:W-:Y:S01]  /*a9c0*/  FFMA.FTZ R39, R122, R60, -R133 ;  /* 0x0000003c7a277223 */ /* 0x000fe20000010885 */
[----:B------:R-:W-:Y:S02]  /*a9d0*/  IMAD.U32 R67, R120, 0x10000, RZ ;  /* 0x0001000078437824 */ /* 0x000fe400078e00ff */
[C---:B------:R-:W-:Y:S01]  /*a9e0*/  FMUL.FTZ R133, R61.reuse, R131 ;  /* 0x000000833d857220 */ /* 0x040fe20000410000 */
[----:B------:R-:W-:Y:S01]  /*a9f0*/  FFMA.FTZ R60, R122, R129, R135 ;  /* 0x000000817a3c7223 */ /* 0x000fe20000010087 */
[----:B------:R-:W-:Y:S02]  /*aa00*/  IMAD.U32 R122, R24, 0x10000, RZ ;  /* 0x00010000187a7824 */ /* 0x000fe400078e00ff */
[-C--:B------:R-:W-:Y:S01]  /*aa10*/  FMUL.FTZ R129, R61, R67.reuse ;  /* 0x000000433d817220 */ /* 0x080fe20000410000 */
[C---:B------:R-:W-:Y:S01]  /*aa20*/  FFMA.FTZ R61, R124.reuse, R67, -R133 ;  /* 0x000000437c3d7223 */ /* 0x040fe20000010885 */
[C---:B------:R-:W-:Y:S01]  /*aa30*/  FMUL.FTZ R67, R127.reuse, R132 ;  /* 0x000000847f437220 */ /* 0x040fe20000410000 */
[-C--:B------:R-:W-:Y:S01]  /*aa40*/  FMUL.FTZ R127, R127, R122.reuse ;  /* 0x0000007a7f7f7220 */ /* 0x080fe20000410000 */
[----:B------:R-:W-:Y:S01]  /*aa50*/  FFMA.FTZ R129, R124, R131, R129 ;  /* 0x000000837c817223 */ /* 0x000fe20000010081 */
[----:B------:R-:W-:Y:S01]  /*aa60*/  LOP3.LUT R120, R120, 0xffff0000, RZ, 0xc0, !PT ;  /* 0xffff000078787812 */ /* 0x000fe200078ec0ff */
[----:B------:R-:W-:Y:S01]  /*aa70*/  FFMA.FTZ R131, R126, R122, -R67 ;  /* 0x0000007a7e837223 */ /* 0x000fe20000010843 */
[----:B------:R-:W-:Y:S01]  /*aa80*/  LOP3.LUT R122, R121, 0xffff0000, RZ, 0xc0, !PT ;  /* 0xffff0000797a7812 */ /* 0x000fe200078ec0ff */
[----:B------:R-:W-:-:S02]  /*aa90*/  IMAD.U32 R67, R37, 0x10000, RZ ;  /* 0x0001000025437824 */ /* 0x000fc400078e00ff */
[C---:B------:R-:W-:Y:S01]  /*aaa0*/  FMUL.FTZ R124, R63.reuse, R128 ;  /* 0x000000803f7c7220 */ /* 0x040fe20000410000 */
[----:B------:R-:W-:Y:S01]  /*aab0*/  FFMA.FTZ R132, R126, R132, R127 ;  /* 0x000000847e847223 */ /* 0x000fe2000001007f */
[C---:B------:R-:W-:Y:S01]  /*aac0*/  FMUL.FTZ R121, R64.reuse, R120 ;  /* 0x0000007840797220 */ /* 0x040fe20000410000 */
[-C--:B------:R-:W-:Y:S01]  /*aad0*/  FMUL.FTZ R126, R63, R122.reuse ;  /* 0x0000007a3f7e7220 */ /* 0x080fe20000410000 */
[----:B------:R-:W-:Y:S02]  /*aae0*/  IMAD.U32 R63, R25, 0x10000, RZ ;  /* 0x00010000193f7824 */ /* 0x000fe400078e00ff */
[----:B------:R-:W-:Y:S01]  /*aaf0*/  FMUL.FTZ R127, R65, R67 ;  /* 0x00000043417f7220 */ /* 0x000fe20000410000 */
[----:B------:R-:W-:Y:S01]  /*ab00*/  FFMA.FTZ R124, R123, R122, -R124 ;  /* 0x0000007a7b7c7223 */ /* 0x000fe2000001087c */
[-C--:B------:R-:W-:Y:S01]  /*ab10*/  FMUL.FTZ R122, R64, R130.reuse ;  /* 0x00000082407a7220 */ /* 0x080fe20000410000 */
[----:B------:R-:W-:Y:S01]  /*ab20*/  FFMA.FTZ R130, R125, R130, R121 ;  /* 0x000000827d827223 */ /* 0x000fe20000010079 */
[-C--:B------:R-:W-:Y:S01]  /*ab30*/  FMUL.FTZ R121, R65, R63.reuse ;  /* 0x0000003f41797220 */ /* 0x080fe20000410000 */
[----:B------:R-:W-:Y:S01]  /*ab40*/  FFMA.FTZ R127, R36, R63, -R127 ;  /* 0x0000003f247f7223 */ /* 0x000fe2000001087f */
[----:B------:R-:W-:Y:S01]  /*ab50*/  LOP3.LUT R63, R37, 0xffff0000, RZ, 0xc0, !PT ;  /* 0xffff0000253f7812 */ /* 0x000fe200078ec0ff */
[----:B------:R-:W-:Y:S01]  /*ab60*/  FFMA.FTZ R122, R125, R120, -R122 ;  /* 0x000000787d7a7223 */ /* 0x000fe2000001087a */
[----:B------:R-:W-:Y:S01]  /*ab70*/  LOP3.LUT R65, R26, 0xffff0000, RZ, 0xc0, !PT ;  /* 0xffff00001a417812 */ /* 0x000fe200078ec0ff */
[----:B------:R-:W-:Y:S01]  /*ab80*/  FFMA.FTZ R121, R36, R67, R121 ;  /* 0x0000004324797223 */ /* 0x000fe20000010079 */
[----:B------:R-:W-:Y:S01]  /*ab90*/  LOP3.LUT R25, R25, 0xffff0000, RZ, 0xc0, !PT ;  /* 0xffff000019197812 */ /* 0x000fe200078ec0ff */
[----:B------:R-:W-:Y:S01]  /*aba0*/  FFMA.FTZ R123, R123, R128, R126 ;  /* 0x000000807b7b7223 */ /* 0x000fe2000001007e */
[----:B------:R-:W-:Y:S01]  /*abb0*/  LOP3.LUT R37, R24, 0xffff0000, RZ, 0xc0, !PT ;  /* 0xffff000018257812 */ /* 0x000fe200078ec0ff */
[----:B------:R-:W-:Y:S01]  /*abc0*/  FMUL.FTZ R24, R38, R63 ;  /* 0x0000003f26187220 */ /* 0x000fe20000410000 */
[----:B------:R-:W-:Y:S01]  /*abd0*/  FMUL.FTZ R67, R66, R65 ;  /* 0x0000004142437220 */ /* 0x000fe20000410000 */
[----:B------:R-:W-:Y:S01]  /*abe0*/  FMUL.FTZ R38, R38, R25 ;  /* 0x0000001926267220 */ /* 0x000fe20000410000 */
[----:B------:R-:W-:Y:S01]  /*abf0*/  F2FP.BF16.F32.PACK_AB R36, R123, R60 ;  /* 0x0000003c7b24723e */ /* 0x000fe200000010ff */
[----:B------:R-:W-:Y:S01]  /*ac00*/  FMUL.FTZ R66, R66, R37 ;  /* 0x0000002542427220 */ /* 0x000fe20000410000 */
        /* <DEDUP_REMOVED lines=10> */
[----:B------:R0:W-:Y:S01]  /*acb0*/  STS.128 [R117+0x12400], R24 ;  /* 0x0124001875007388 */ /* 0x0001e20000000c00 */
[----:B------:R-:W-:-:S05]  /*acc0*/  F2FP.BF16.F32.PACK_AB R39, R65, R132 ;  /* 0x000000844127723e */ /* 0x000fca00000010ff */
[----:B------:R0:W-:Y:S02]  /*acd0*/  STS.128 [R119+0x12400], R36 ;  /* 0x0124002477007388 */ /* 0x0001e40000000c00 */
.L_x_4898:
[----:B------:R-:W-:Y:S05]  /*ace0*/  BSYNC B2 ;  /* 0x0000000000027941 */ /* 0x000fea0003800000 */
.L_x_4897:
[----:B------:R-:W-:Y:S04]  /*acf0*/  BSSY B2, `(.L_x_4899) ;  /* 0x0000072000027945 */ /* 0x000fe80003800000 */
[----:B------:R-:W-:Y:S05]  /*ad00*/  @P1 BRA `(.L_x_4900) ;  /* 0x0000000400c01947 */ /* 0x000fea0003800000 */
[----:B0-----:R-:W-:Y:S02]  /*ad10*/  LEA.HI R24, R118, R75, RZ, 0x1d ;  /* 0x0000004b76187211 */ /* 0x001fe400078fe8ff */
[----:B------:R-:W-:Y:S02]  /*ad20*/  LEA.HI R26, R77, R74, RZ, 0x6 ;  /* 0x0000004a4d1a7211 */ /* 0x000fe400078f30ff */
[----:B------:R-:W-:Y:S02]  /*ad30*/  SHF.R.S32.HI R25, RZ, 0x1f, R24 ;  /* 0x0000001fff197819 */ /* 0x000fe40000011418 */
[----:B------:R-:W-:Y:S01]  /*ad40*/  LOP3.LUT R27, R71, 0x38, R76, 0xf8, !PT ;  /* 0x00000038471b7812 */ /* 0x000fe200078ef84c */
[----:B------:R-:W-:Y:S01]  /*ad50*/  IMAD.SHL.U32 R26, R26, 0x80, RZ ;  /* 0x000000801a1a7824 */ /* 0x000fe200078e00ff */
[----:B------:R-:W-:Y:S01]  /*ad60*/  LEA.HI R25, R25, R24, RZ, 0x3 ;  /* 0x0000001819197211 */ /* 0x000fe200078f18ff */
[----:B------:R-:W-:Y:S01]  /*ad70*/  IMAD.SHL.U32 R24, R24, 0x8, RZ ;  /* 0x0000000818187824 */ /* 0x000fe200078e00ff */
[----:B------:R-:W-:-:S02]  /*ad80*/  LOP3.LUT R36, R27, R70, RZ, 0x3c, !PT ;  /* 0x000000461b247212 */ /* 0x000fc400078e3cff */
[----:B------:R-:W-:Y:S01]  /*ad90*/  LOP3.LUT R37, R26, 0xffffe000, RZ, 0xc0, !PT ;  /* 0xffffe0001a257812 */ /* 0x000fe200078ec0ff */
[----:B------:R-:W-:Y:S01]  /*ada0*/  IMAD.SHL.U32 R26, R25, 0x400, RZ ;  /* 0x00000400191a7824 */ /* 0x000fe200078e00ff */
[----:B------:R-:W-:Y:S02]  /*adb0*/  LOP3.LUT R25, R71, 0x38, R24, 0xf8, !PT ;  /* 0x0000003847197812 */ /* 0x000fe400078ef818 */
[----:B------:R-:W-:Y:S01]  /*adc0*/  R2UR UR4, R204 ;  /* 0x00000000cc0472ca */ /* 0x000fe200000e0000 */
[----:B------:R-:W-:Y:S01]  /*add0*/  IMAD R37, R202, 0x200, R37 ;  /* 0x00000200ca257824 */ /* 0x000fe200078e0225 */
[----:B------:R-:W-:Y:S02]  /*ade0*/  LOP3.LUT R27, R26, 0x7fffe000, RZ, 0xc0, !PT ;  /* 0x7fffe0001a1b7812 */ /* 0x000fe400078ec0ff */
[----:B------:R-:W-:Y:S01]  /*adf0*/  LOP3.LUT R24, R25, R70, RZ, 0x3c, !PT ;  /* 0x0000004619187212 */ /* 0x000fe200078e3cff */
[----:B------:R-:W-:Y:S01]  /*ae00*/  IMAD.IADD R36, R37, 0x1, R36 ;  /* 0x0000000125247824 */ /* 0x000fe200078e0224 */
[----:B------:R-:W-:Y:S01]  /*ae10*/  SHF.R.U64 R65, R40, 0x10, R41 ;  /* 0x0000001028417819 */ /* 0x000fe20000001229 */
[----:B------:R-:W-:Y:S01]  /*ae20*/  IMAD R27, R202, 0x200, R27 ;  /* 0x00000200ca1b7824 */ /* 0x000fe200078e021b */
[----:B------:R-:W-:-:S02]  /*ae30*/  SHF.R.U32.HI R40, RZ, 0x10, R41 ;  /* 0x00000010ff287819 */ /* 0x000fc40000011629 */
[--C-:B------:R-:W-:Y:S01]  /*ae40*/  SHF.R.U64 R41, R28, 0x10, R29.reuse ;  /* 0x000000101c297819 */ /* 0x100fe2000000121d */
[----:B------:R-:W-:Y:S01]  /*ae50*/  IMAD.IADD R61, R27, 0x1, R24 ;  /* 0x000000011b3d7824 */ /* 0x000fe200078e0218 */
[----:B------:R-:W-:Y:S02]  /*ae60*/  SHF.R.U32.HI R28, RZ, 0x10, R29 ;  /* 0x00000010ff1c7819 */ /* 0x000fe4000001161d */
[----:B------:R-:W-:Y:S02]  /*ae70*/  LEA R60, R36, UR4, 0x1 ;  /* 0x00000004243c7c11 */ /* 0x000fe4000f8e08ff */
[----:B------:R-:W-:Y:S02]  /*ae80*/  LEA R61, R61, UR39, 0x1 ;  /* 0x000000273d3d7c11 */ /* 0x000fe4000f8e08ff */
[----:B------:R-:W-:Y:S01]  /*ae90*/  SHF.R.U64 R63, R42, 0x10, R43 ;  /* 0x000000102a3f7819 */ /* 0x000fe2000000122b */
[----:B------:R-:W0:Y:S01]  /*aea0*/  LDS.128 R24, [R60] ;  /* 0x000000003c187984 */ /* 0x000e220000000c00 */
[----:B------:R-:W-:-:S02]  /*aeb0*/  PRMT R114, R114, 0x5410, R65 ;  /* 0x0000541072727816 */ /* 0x000fc40000000041 */
[----:B------:R-:W-:Y:S01]  /*aec0*/  PRMT R110, R110, 0x5410, R41 ;  /* 0x000054106e6e7816 */ /* 0x000fe20000000029 */
[----:B------:R-:W1:Y:S01]  /*aed0*/  LDS.128 R36, [R61+0x12400] ;  /* 0x012400003d247984 */ /* 0x000e620000000c00 */
[--C-:B------:R-:W-:Y:S02]  /*aee0*/  SHF.R.U64 R29, R30, 0x10, R31.reuse ;  /* 0x000000101e1d7819 */ /* 0x100fe4000000121f */
[----:B------:R-:W-:Y:S01]  /*aef0*/  PRMT R109, R109, 0x5410, R28 ;  /* 0x000054106d6d7816 */ /* 0x000fe2000000001c */
[----:B------:R-:W-:Y:S01]  /*af00*/  IMAD.U32 R65, R110, 0x10000, RZ ;  /* 0x000100006e417824 */ /* 0x000fe200078e00ff */
[----:B------:R-:W-:Y:S02]  /*af10*/  SHF.R.U32.HI R30, RZ, 0x10, R31 ;  /* 0x00000010ff1e7819 */ /* 0x000fe4000001161f */
[----:B------:R-:W-:Y:S01]  /*af20*/  PRMT R113, R113, 0x5410, R40 ;  /* 0x0000541071717816 */ /* 0x000fe20000000028 */
[----:B------:R-:W-:Y:S01]  /*af30*/  IMAD.U32 R62, R109, 0x10000, RZ ;  /* 0x000100006d3e7824 */ /* 0x000fe200078e00ff */
[----:B------:R-:W-:Y:S01]  /*af40*/  PRMT R116, R116, 0x5410, R63 ;  /* 0x0000541074747816 */ /* 0x000fe2000000003f */
[----:B------:R-:W-:Y:S01]  /*af50*/  IMAD.U32 R63, R114, 0x10000, RZ ;  /* 0x00010000723f7824 */ /* 0x000fe200078e00ff */
[----:B------:R-:W-:-:S02]  /*af60*/  SHF.R.U32.HI R42, RZ, 0x10, R43 ;  /* 0x00000010ff2a7819 */ /* 0x000fc4000001162b */
[----:B------:R-:W-:Y:S02]  /*af70*/  PRMT R111, R111, 0x5410, R30 ;  /* 0x000054106f6f7816 */ /* 0x000fe4000000001e */
[----:B------:R-:W-:Y:S02]  /*af80*/  PRMT R115, R115, 0x5410, R42 ;  /* 0x0000541073737816 */ /* 0x000fe4000000002a */
[----:B------:R-:W-:Y:S01]  /*af90*/  PRMT R112, R112, 0x5410, R29 ;  /* 0x0000541070707816 */ /* 0x000fe2000000001d */
[----:B------:R-:W-:Y:S02]  /*afa0*/  IMAD.U32 R64, R111, 0x10000, RZ ;  /* 0x000100006f407824 */ /* 0x000fe400078e00ff */
        /* <DEDUP_REMOVED lines=12> */
[----:B------:R-:W-:Y:S02]  /*b070*/  IMAD.U32 R43, R39, 0x10000, RZ ;  /* 0x00010000272b7824 */ /* 0x000fe400078e00ff */
[C---:B------:R-:W-:Y:S01]  /*b080*/  FFMA.FTZ R67, R28.reuse, R63, -R67 ;  /* 0x0000003f1c437223 */ /* 0x040fe20000010843 */
[----:B------:R-:W-:Y:S01]  /*b090*/  FFMA.FTZ R117, R28, R65, R117 ;  /* 0x000000411c757223 */ /* 0x000fe20000010075 */
[----:B------:R-:W-:Y:S02]  /*b0a0*/  IMAD.U32 R28, R115, 0x10000, RZ ;  /* 0x00010000731c7824 */ /* 0x000fe400078e00ff */
[-C--:B------:R-:W-:Y:S01]  /*b0b0*/  FMUL.FTZ R120, R41, R40.reuse ;  /* 0x0000002829787220 */ /* 0x080fe20000410000 */
[----:B------:R-:W-:Y:S01]  /*b0c0*/  FFMA.FTZ R66, R29, R40, -R66 ;  /* 0x000000281d427223 */ /* 0x000fe20000010842 */
[----:B------:R-:W-:Y:S01]  /*b0d0*/  FMUL.FTZ R40, R43, R64 ;  /* 0x000000402b287220 */ /* 0x000fe20000410000 */
[----:B------:R-:W-:Y:S01]  /*b0e0*/  IMAD.U32 R31, R27, 0x10000, RZ ;  /* 0x000100001b1f7824 */ /* 0x000fe200078e00ff */
[----:B------:R-:W-:Y:S01]  /*b0f0*/  LOP3.LUT R41, R110, 0xffff0000, RZ, 0xc0, !PT ;  /* 0xffff00006e297812 */ /* 0x000fe200078ec0ff */
[----:B------:R-:W-:Y:S01]  /*b100*/  FMUL.FTZ R43, R43, R28 ;  /* 0x0000001c2b2b7220 */ /* 0x000fe20000410000 */
[----:B------:R-:W-:Y:S01]  /*b110*/  FFMA.FTZ R120, R29, R62, R120 ;  /* 0x0000003e1d787223 */ /* 0x000fe20000010078 */
[----:B------:R-:W-:Y:S01]  /*b120*/  LOP3.LUT R29, R114, 0xffff0000, RZ, 0xc0, !PT ;  /* 0xffff0000721d7812 */ /* 0x000fe200078ec0ff */
[C---:B------:R-:W-:Y:S01]  /*b130*/  FFMA.FTZ R65, R31.reuse, R28, -R40 ;  /* 0x0000001c1f417223 */ /* 0x040fe20000010828 */
[----:B------:R-:W-:Y:S01]  /*b140*/  FFMA.FTZ R110, R31, R64, R43 ;  /* 0x000000401f6e7223 */ /* 0x000fe2000001002b */
[----:B------:R-:W-:Y:S01]  /*b150*/  FMUL.FTZ R31, R36, R41 ;  /* 0x00000029241f7220 */ /* 0x000fe20000410000 */
[----:B------:R-:W-:-:S02]  /*b160*/  IMAD.U32 R42, R38, 0x10000, RZ ;  /* 0x00010000262a7824 */ /* 0x000fc400078e00ff */
[-C--:B------:R-:W-:Y:S01]  /*b170*/  FMUL.FTZ R43, R36, R29.reuse ;  /* 0x0000001d242b7220 */ /* 0x080fe20000410000 */
[----:B------:R-:W-:Y:S01]  /*b180*/  LOP3.LUT R28, R113, 0xffff0000, RZ, 0xc0, !PT ;  /* 0xffff0000711c7812 */ /* 0x000fe200078ec0ff */
[----:B------:R-:W-:Y:S01]  /*b190*/  FFMA.FTZ R36, R24, R29, -R31 ;  /* 0x0000001d18247223 */ /* 0x000fe2000001081f */
[----:B------:R-:W-:Y:S01]  /*b1a0*/  LOP3.LUT R40, R109, 0xffff0000, RZ, 0xc0, !PT ;  /* 0xffff00006d287812 */ /* 0x000fe200078ec0ff */
[----:B------:R-:W-:Y:S02]  /*b1b0*/  IMAD.U32 R31, R112, 0x10000, RZ ;  /* 0x00010000701f7824 */ /* 0x000fe400078e00ff */
[----:B------:R-:W-:Y:S01]  /*b1c0*/  FFMA.FTZ R62, R24, R41, R43 ;  /* 0x00000029183e7223 */ /* 0x000fe2000001002b */
[----:B------:R-:W-:Y:S02]  /*b1d0*/  IMAD.U32 R30, R26, 0x10000, RZ ;  /* 0x000100001a1e7824 */ /* 0x000fe400078e00ff */
[----:B------:R-:W-:Y:S01]  /*b1e0*/  FMUL.FTZ R63, R37, R28 ;  /* 0x0000001c253f7220 */ /* 0x000fe20000410000 */
[----:B------:R-:W-:-:S02]  /*b1f0*/  IMAD.U32 R29, R116, 0x10000, RZ ;  /* 0x00010000741d7824 */ /* 0x000fc400078e00ff */
[----:B------:R-:W-:Y:S01]  /*b200*/  FMUL.FTZ R41, R42, R31 ;  /* 0x0000001f2a297220 */ /* 0x000fe20000410000 */
[----:B------:R-:W-:Y:S01]  /*b210*/  FMUL.FTZ R64, R37, R40 ;  /* 0x0000002825407220 */ /* 0x000fe20000410000 */
[----:B------:R-:W-:Y:S01]  /*b220*/  LOP3.LUT R38, R38, 0xffff0000, RZ, 0xc0, !PT ;  /* 0xffff000026267812 */ /* 0x000fe200078ec0ff */
[-C--:B------:R-:W-:Y:S01]  /*b230*/  FMUL.FTZ R43, R42, R29.reuse ;  /* 0x0000001d2a2b7220 */ /* 0x080fe20000410000 */
[----:B------:R-:W-:Y:S01]  /*b240*/  FFMA.FTZ R41, R30, R29, -R41 ;  /* 0x0000001d1e297223 */ /* 0x000fe20000010829 */
[C---:B------:R-:W-:Y:S01]  /*b250*/  FFMA.FTZ R37, R25.reuse, R28, -R64 ;  /* 0x0000001c19257223 */ /* 0x040fe20000010840 */
[----:B------:R-:W-:Y:S01]  /*b260*/  FFMA.FTZ R63, R25, R40, R63 ;  /* 0x00000028193f7223 */ /* 0x000fe2000001003f */
[----:B------:R-:W-:Y:S01]  /*b270*/  LOP3.LUT R29, R112, 0xffff0000, RZ, 0xc0, !PT ;  /* 0xffff0000701d7812 */ /* 0x000fe200078ec0ff */
[----:B------:R-:W-:Y:S01]  /*b280*/  FFMA.FTZ R30, R30, R31, R43 ;  /* 0x0000001f1e1e7223 */ /* 0x000fe2000001002b */
[----:B------:R-:W-:Y:S02]  /*b290*/  LOP3.LUT R39, R39, 0xffff0000, RZ, 0xc0, !PT ;  /* 0xffff000027277812 */ /* 0x000fe400078ec0ff */
[----:B------:R-:W-:Y:S01]  /*b2a0*/  LOP3.LUT R25, R116, 0xffff0000, RZ, 0xc0, !PT ;  /* 0xffff000074197812 */ /* 0x000fe200078ec0ff */
[----:B------:R-:W-:Y:S01]  /*b2b0*/  FMUL.FTZ R31, R38, R29 ;  /* 0x0000001d261f7220 */ /* 0x000fe20000410000 */
[----:B------:R-:W-:-:S02]  /*b2c0*/  LOP3.LUT R28, R111, 0xffff0000, RZ, 0xc0, !PT ;  /* 0xffff00006f1c7812 */ /* 0x000fc400078ec0ff */
[----:B------:R-:W-:Y:S01]  /*b2d0*/  LOP3.LUT R24, R115, 0xffff0000, RZ, 0xc0, !PT ;  /* 0xffff000073187812 */ /* 0x000fe200078ec0ff */
[-C--:B------:R-:W-:Y:S01]  /*b2e0*/  FMUL.FTZ R40, R38, R25.reuse ;  /* 0x0000001926287220 */ /* 0x080fe20000410000 */
[----:B------:R-:W-:Y:S01]  /*b2f0*/  LOP3.LUT R26, R26, 0xffff0000, RZ, 0xc0, !PT ;  /* 0xffff00001a1a7812 */ /* 0x000fe200078ec0ff */
[----:B------:R-:W-:Y:S01]  /*b300*/  FMUL.FTZ R42, R39, R28 ;  /* 0x0000001c272a7220 */ /* 0x000fe20000410000 */
[----:B------:R-:W-:Y:S01]  /*b310*/  LOP3.LUT R27, R27, 0xffff0000, RZ, 0xc0, !PT ;  /* 0xffff00001b1b7812 */ /* 0x000fe200078ec0ff */
[-C--:B------:R-:W-:Y:S02]  /*b320*/  FMUL.FTZ R39, R39, R24.reuse ;  /* 0x0000001827277220 */ /* 0x080fe40000410000 */
        /* <DEDUP_REMOVED lines=14> */
.L_x_4900:
[----:B------:R-:W-:Y:S05]  /*b410*/  BSYNC B2 ;  /* 0x0000000000027941 */ /* 0x000fea0003800000 */
.L_x_4899:
[----:B------:R-:W-:Y:S05]  /*b420*/  @P2 BRA `(.L_x_4896) ;  /* 0x0000000400c02947 */ /* 0x000fea0003800000 */
[----:B------:R-:W-:Y:S02]  /*b430*/  LEA.HI R118, R118, R69, RZ, 0x1d ;  /* 0x0000004576767211 */ /* 0x000fe400078fe8ff */
[----:B01----:R-:W-:Y:S02]  /*b440*/  LEA.HI R24, R21, R20, RZ, 0x6 ;  /* 0x0000001415187211 */ /* 0x003fe400078f30ff */
[----:B------:R-:W-:Y:S02]  /*b450*/  SHF.R.S32.HI R25, RZ, 0x1f, R118 ;  /* 0x0000001fff197819 */ /* 0x000fe40000011476 */
[----:B------:R-:W-:Y:S01]  /*b460*/  LOP3.LUT R27, R71, 0x38, R68, 0xf8, !PT ;  /* 0x00000038471b7812 */ /* 0x000fe200078ef844 */
[----:B------:R-:W-:Y:S01]  /*b470*/  IMAD.SHL.U32 R24, R24, 0x80, RZ ;  /* 0x0000008018187824 */ /* 0x000fe200078e00ff */
[----:B------:R-:W-:Y:S01]  /*b480*/  LEA.HI R25, R25, R118, RZ, 0x3 ;  /* 0x0000007619197211 */ /* 0x000fe200078f18ff */
[----:B------:R-:W-:Y:S01]  /*b490*/  IMAD.SHL.U32 R118, R118, 0x8, RZ ;  /* 0x0000000876767824 */ /* 0x000fe200078e00ff */
[----:B------:R-:W-:-:S02]  /*b4a0*/  R2UR UR4, R204 ;  /* 0x00000000cc0472ca */ /* 0x000fc400000e0000 */
[----:B------:R-:W-:Y:S01]  /*b4b0*/  LOP3.LUT R29, R24, 0xffffe000, RZ, 0xc0, !PT ;  /* 0xffffe000181d7812 */ /* 0x000fe200078ec0ff */
[----:B------:R-:W-:Y:S01]  /*b4c0*/  IMAD.SHL.U32 R25, R25, 0x400, RZ ;  /* 0x0000040019197824 */ /* 0x000fe200078e00ff */
[----:B------:R-:W-:Y:S02]  /*b4d0*/  LOP3.LUT R71, R71, 0x38, R118, 0xf8, !PT ;  /* 0x0000003847477812 */ /* 0x000fe400078ef876 */
[-C--:B------:R-:W-:Y:S01]  /*b4e0*/  LOP3.LUT R24, R27, R70.reuse, RZ, 0x3c, !PT ;  /* 0x000000461b187212 */ /* 0x080fe200078e3cff */
[----:B------:R-:W-:Y:S01]  /*b4f0*/  IMAD R29, R202, 0x200, R29 ;  /* 0x00000200ca1d7824 */ /* 0x000fe200078e021d */
[----:B------:R-:W-:Y:S02]  /*b500*/  LOP3.LUT R25, R25, 0x7fffe000, RZ, 0xc0, !PT ;  /* 0x7fffe00019197812 */ /* 0x000fe400078ec0ff */
[----:B------:R-:W-:Y:S01]  /*b510*/  LOP3.LUT R70, R71, R70, RZ, 0x3c, !PT ;  /* 0x0000004647467212 */ /* 0x000fe200078e3cff */
[----:B------:R-:W-:Y:S01]  /*b520*/  IMAD.IADD R24, R29, 0x1, R24 ;  /* 0x000000011d187824 */ /* 0x000fe200078e0218 */
[----:B------:R-:W-:Y:S01]  /*b530*/  SHF.R.U64 R39, R32, 0x10, R33 ;  /* 0x0000001020277819 */ /* 0x000fe20000001221 */
[----:B------:R-:W-:Y:S01]  /*b540*/  IMAD R25, R202, 0x200, R25 ;  /* 0x00000200ca197824 */ /* 0x000fe200078e0219 */
[----:B------:R-:W-:-:S02]  /*b550*/  SHF.R.U64 R43, R44, 0x10, R45 ;  /* 0x000000102c2b7819 */ /* 0x000fc4000000122d */
[----:B------:R-:W-:Y:S01]  /*b560*/  LEA R36, R24, UR4, 0x1 ;  /* 0x0000000418247c11 */ /* 0x000fe2000f8e08ff */
[----:B------:R-:W-:Y:S01]  /*b570*/  IMAD.IADD R37, R25, 0x1, R70 ;  /* 0x0000000119257824 */ /* 0x000fe200078e0246 */
[----:B------:R-:W-:Y:S02]  /*b580*/  PRMT R98, R98, 0x5410, R39 ;  /* 0x0000541062627816 */ /* 0x000fe40000000027 */
[----:B------:R-:W-:Y:S01]  /*b590*/  SHF.R.U32.HI R44, RZ, 0x10, R45 ;  /* 0x00000010ff2c7819 */ /* 0x000fe2000001162d */
[----:B------:R-:W0:Y:S01]  /*b5a0*/  LDS.128 R24, [R36] ;  /* 0x0000000024187984 */ /* 0x000e220000000c00 */
[----:B------:R-:W-:Y:S01]  /*b5b0*/  LEA R37, R37, UR39, 0x1 ;  /* 0x0000002725257c11 */ /* 0x000fe2000f8e08ff */
[----:B------:R-:W-:Y:S01]  /*b5c0*/  IMAD.U32 R45, R98, 0x10000, RZ ;  /* 0x00010000622d7824 */ /* 0x000fe200078e00ff */
[----:B------:R-:W-:Y:S02]  /*b5d0*/  SHF.R.U32.HI R32, RZ, 0x10, R33 ;  /* 0x00000010ff207819 */ /* 0x000fe40000011621 */
[----:B------:R-:W-:Y:S01]  /*b5e0*/  PRMT R94, R94, 0x5410, R43 ;  /* 0x000054105e5e7816 */ /* 0x000fe2000000002b */
[----:B------:R-:W1:Y:S01]  /*b5f0*/  LDS.128 R28, [R37+0x12400] ;  /* 0x01240000251c7984 */ /* 0x000e620000000c00 */
[----:B------:R-:W-:-:S02]  /*b600*/  PRMT R99, R99, 0x5410, R32 ;  /* 0x0000541063637816 */ /* 0x000fc40000000020 */
[----:B------:R-:W-:Y:S01]  /*b610*/  SHF.R.U64 R33, R34, 0x10, R35 ;  /* 0x0000001022217819 */ /* 0x000fe20000001223 */
[----:B------:R-:W-:Y:S01]  /*b620*/  IMAD.U32 R43, R94, 0x10000, RZ ;  /* 0x000100005e2b7824 */ /* 0x000fe200078e00ff */
[----:B------:R-:W-:Y:S02]  /*b630*/  SHF.R.U64 R41, R46, 0x10, R47 ;  /* 0x000000102e297819 */ /* 0x000fe4000000122f */
[----:B------:R-:W-:Y:S02]  /*b640*/  SHF.R.U32.HI R34, RZ, 0x10, R35 ;  /* 0x00000010ff227819 */ /* 0x000fe40000011623 */
[----:B------:R-:W-:Y:S02]  /*b650*/  SHF.R.U32.HI R46, RZ, 0x10, R47 ;  /* 0x00000010ff2e7819 */ /* 0x000fe4000001162f */
[----:B------:R-:W-:Y:S02]  /*b660*/  LOP3.LUT R47, R98, 0xffff0000, RZ, 0xc0, !PT ;  /* 0xffff0000622f7812 */ /* 0x000fe400078ec0ff */
[----:B------:R-:W-:-:S02]  /*b670*/  PRMT R95, R95, 0x5410, R44 ;  /* 0x000054105f5f7816 */ /* 0x000fc4000000002c */
[----:B------:R-:W-:Y:S02]  /*b680*/  PRMT R97, R97, 0x5410, R34 ;  /* 0x0000541061617816 */ /* 0x000fe40000000022 */
[----:B------:R-:W-:Y:S02]  /*b690*/  PRMT R96, R96, 0x5410, R33 ;  /* 0x0000541060607816 */ /* 0x000fe40000000021 */
[----:B------:R-:W-:Y:S01]  /*b6a0*/  PRMT R92, R92, 0x5410, R41 ;  /* 0x000054105c5c7816 */ /* 0x000fe20000000029 */
[----:B------:R-:W-:Y:S01]  /*b6b0*/  IMAD.U32 R42, R97, 0x10000, RZ ;  /* 0x00010000612a7824 */ /* 0x000fe200078e00ff */
[----:B------:R-:W-:Y:S01]  /*b6c0*/  PRMT R93, R93, 0x5410, R46 ;  /* 0x000054105d5d7816 */ /* 0x000fe2000000002e */
[C---:B0-----:R-:W-:Y:S01]  /*b6d0*/  IMAD.U32 R32, R24.reuse, 0x10000, RZ ;  /* 0x0001000018207824 */ /* 0x041fe200078e00ff */
        /* <DEDUP_REMOVED lines=13> */
[----:B------:R-:W-:Y:S01]  /*b7b0*/  FFMA.FTZ R61, R32, R43, -R61 ;  /* 0x0000002b203d7223 */ /* 0x000fe2000001083d */
[----:B------:R-:W-:Y:S01]  /*b7c0*/  LOP3.LUT R43, R94, 0xffff0000, RZ, 0xc0, !PT ;  /* 0xffff00005e2b7812 */ /* 0x000fe200078ec0ff */
[----:B------:R-:W-:Y:S01]  /*b7d0*/  FFMA.FTZ R63, R32, R45, R63 ;  /* 0x0000002d203f7223 */ /* 0x000fe2000001003f */
[----:B------:R-:W-:Y:S02]  /*b7e0*/  IMAD.U32 R32, R95, 0x10000, RZ ;  /* 0x000100005f207824 */ /* 0x000fe400078e00ff */
[----:B------:R-:W-:Y:S02]  /*b7f0*/  IMAD.U32 R41, R31, 0x10000, RZ ;  /* 0x000100001f297824 */ /* 0x000fe400078e00ff */
[-C--:B------:R-:W-:Y:S01]  /*b800*/  FMUL.FTZ R45, R28, R43.reuse ;  /* 0x0000002b1c2d7220 */ /* 0x080fe20000410000 */
[C---:B------:R-:W-:Y:S01]  /*b810*/  FMUL.FTZ R28, R39.reuse, R38 ;  /* 0x00000026271c7220 */ /* 0x040fe20000410000 */
[C---:B------:R-:W-:Y:S01]  /*b820*/  FFMA.FTZ R44, R24.reuse, R43, -R65 ;  /* 0x0000002b182c7223 */ /* 0x040fe20000010841 */
[-C--:B------:R-:W-:Y:S01]  /*b830*/  FMUL.FTZ R39, R39, R32.reuse ;  /* 0x0000002027277220 */ /* 0x080fe20000410000 */
[----:B------:R-:W-:Y:S01]  /*b840*/  FFMA.FTZ R46, R24, R47, R45 ;  /* 0x0000002f182e7223 */ /* 0x000fe2000001002d */
[----:B------:R-:W-:Y:S01]  /*b850*/  FFMA.FTZ R43, R33, R32, -R28 ;  /* 0x00000020212b7223 */ /* 0x000fe2000001081c */
[----:B------:R-:W-:-:S02]  /*b860*/  IMAD.U32 R28, R93, 0x10000, RZ ;  /* 0x000100005d1c7824 */ /* 0x000fc400078e00ff */
[----:B------:R-:W-:Y:S01]  /*b870*/  FMUL.FTZ R60, R41, R42 ;  /* 0x0000002a293c7220 */ /* 0x000fe20000410000 */
[----:B------:R-:W-:Y:S01]  /*b880*/  LOP3.LUT R32, R99, 0xffff0000, RZ, 0xc0, !PT ;  /* 0xffff000063207812 */ /* 0x000fe200078ec0ff */
[----:B------:R-:W-:Y:S01]  /*b890*/  FFMA.FTZ R38, R33, R38, R39 ;  /* 0x0000002621267223 */ /* 0x000fe20000010027 */
[----:B------:R-:W-:Y:S01]  /*b8a0*/  LOP3.LUT R24, R95, 0xffff0000, RZ, 0xc0, !PT ;  /* 0xffff00005f187812 */ /* 0x000fe200078ec0ff */
[-C--:B------:R-:W-:Y:S01]  /*b8b0*/  FMUL.FTZ R62, R41, R28.reuse ;  /* 0x0000001c293e7220 */ /* 0x080fe20000410000 */
[----:B------:R-:W-:Y:S01]  /*b8c0*/  FFMA.FTZ R60, R35, R28, -R60 ;  /* 0x0000001c233c7223 */ /* 0x000fe2000001083c */
[C---:B------:R-:W-:Y:S01]  /*b8d0*/  FMUL.FTZ R28, R29.reuse, R32 ;  /* 0x000000201d1c7220 */ /* 0x040fe20000410000 */
[----:B------:R-:W-:Y:S02]  /*b8e0*/  IMAD.U32 R40, R30, 0x10000, RZ ;  /* 0x000100001e287824 */ /* 0x000fe400078e00ff */
[----:B------:R-:W-:Y:S01]  /*b8f0*/  FMUL.FTZ R29, R29, R24 ;  /* 0x000000181d1d7220 */ /* 0x000fe20000410000 */
[----:B------:R-:W-:-:S02]  /*b900*/  IMAD.U32 R39, R96, 0x10000, RZ ;  /* 0x0001000060277824 */ /* 0x000fc400078e00ff */
[----:B------:R-:W-:Y:S01]  /*b910*/  FFMA.FTZ R62, R35, R42, R62 ;  /* 0x0000002a233e7223 */ /* 0x000fe2000001003e */
[----:B------:R-:W-:Y:S02]  /*b920*/  IMAD.U32 R33, R92, 0x10000, RZ ;  /* 0x000100005c217824 */ /* 0x000fe400078e00ff */
[C---:B------:R-:W-:Y:S01]  /*b930*/  FFMA.FTZ R42, R25.reuse, R24, -R28 ;  /* 0x00000018192a7223 */ /* 0x040fe2000001081c */
[----:B------:R-:W-:Y:S01]  /*b940*/  FFMA.FTZ R35, R25, R32, R29 ;  /* 0x0000002019237223 */ /* 0x000fe2000001001d */
[----:B------:R-:W-:Y:S01]  /*b950*/  IMAD.U32 R34, R26, 0x10000, RZ ;  /* 0x000100001a227824 */ /* 0x000fe200078e00ff */
[----:B------:R-:W-:Y:S01]  /*b960*/  LOP3.LUT R30, R30, 0xffff0000, RZ, 0xc0, !PT ;  /* 0xffff00001e1e7812 */ /* 0x000fe200078ec0ff */
[C---:B------:R-:W-:Y:S01]  /*b970*/  FMUL.FTZ R41, R40.reuse, R39 ;  /* 0x0000002728297220 */ /* 0x040fe20000410000 */
[----:B------:R-:W-:Y:S01]  /*b980*/  LOP3.LUT R31, R31, 0xffff0000, RZ, 0xc0, !PT ;  /* 0xffff00001f1f7812 */ /* 0x000fe200078ec0ff */
[-C--:B------:R-:W-:Y:S01]  /*b990*/  FMUL.FTZ R45, R40, R33.reuse ;  /* 0x00000021282d7220 */ /* 0x080fe20000410000 */
[----:B------:R-:W-:Y:S01]  /*b9a0*/  LOP3.LUT R29, R96, 0xffff0000, RZ, 0xc0, !PT ;  /* 0xffff0000601d7812 */ /* 0x000fe200078ec0ff */
[C---:B------:R-:W-:Y:S01]  /*b9b0*/  FFMA.FTZ R41, R34.reuse, R33, -R41 ;  /* 0x0000002122297223 */ /* 0x040fe20000010829 */
[----:B------:R-:W-:Y:S01]  /*b9c0*/  LOP3.LUT R28, R97, 0xffff0000, RZ, 0xc0, !PT ;  /* 0xffff0000611c7812 */ /* 0x000fe200078ec0ff */
[----:B------:R-:W-:Y:S01]  /*b9d0*/  FFMA.FTZ R45, R34, R39, R45 ;  /* 0x00000027222d7223 */ /* 0x000fe2000001002d */
[----:B------:R-:W-:Y:S01]  /*b9e0*/  LOP3.LUT R25, R92, 0xffff0000, RZ, 0xc0, !PT ;  /* 0xffff00005c197812 */ /* 0x000fe200078ec0ff */
[----:B------:R-:W-:Y:S01]  /*b9f0*/  FMUL.FTZ R33, R30, R29 ;  /* 0x0000001d1e217220 */ /* 0x000fe20000410000 */
[----:B------:R-:W-:Y:S01]  /*ba00*/  LOP3.LUT R24, R93, 0xffff0000, RZ, 0xc0, !PT ;  /* 0xffff00005d187812 */ /* 0x000fe200078ec0ff */
[----:B------:R-:W-:Y:S01]  /*ba10*/  FMUL.FTZ R34, R31, R28 ;  /* 0x0000001c1f227220 */ /* 0x000fe20000410000 */
[----:B------:R-:W-:Y:S01]  /*ba20*/  LOP3.LUT R26, R26, 0xffff0000, RZ, 0xc0, !PT ;  /* 0xffff00001a1a7812 */ /* 0x000fe200078ec0ff */
        /* <DEDUP_REMOVED lines=16> */
.L_x_4896:
[----:B------:R-:W-:Y:S05]  /*bb30*/  BSYNC B1 ;  /* 0x0000000000017941 */ /* 0x000fea0003800000 */
.L_x_4895:
[----:B-12---:R-:W-:-:S05]  /*bb40*/  VIADD R29, R197, 0x40 ;  /* 0x00000040c51d7836 */ /* 0x006fca0000000000 */
[----:B------:R-:W-:-:S13]  /*bb50*/  ISETP.GE.AND P0, PT, R29, R100, PT ;  /* 0x000000641d00720c */ /* 0x000fda0003f06270 */
[----:B------:R-:W-:Y:S05]  /*bb60*/  @P0 BRA `(.L_x_4877) ;  /* 0x0000001400680947 */ /* 0x000fea0003800000 */
[----:B------:R-:W1:Y:S01]  /*bb70*/  LDC R32, c[0x0][0x3f4] ;  /* 0x0000fd00ff207b82 */ /* 0x000e620000000800 */
[----:B0-----:R-:W-:Y:S01]  /*bb80*/  SHF.R.S32.HI R24, RZ, 0x1f, R29 ;  /* 0x0000001fff187819 */ /* 0x001fe2000001141d */
[----:B------:R-:W-:Y:S01]  /*bb90*/  IMAD.SHL.U32 R33, R29, 0x40, RZ ;  /* 0x000000401d217824 */ /* 0x000fe200078e00ff */
[----:B------:R-:W-:Y:S01]  /*bba0*/  BSSY B1, `(.L_x_4901) ;  /* 0x0000076000017945 */ /* 0x000fe20003800000 */
[----:B------:R-:W-:Y:S01]  /*bbb0*/  VIADD R25, R78, 0x20 ;  /* 0x000000204e197836 */ /* 0x000fe20000000000 */
[----:B------:R-:W-:Y:S01]  /*bbc0*/  LEA.HI R24, R24, R29, RZ, 0x3 ;  /* 0x0000001d18187211 */ /* 0x000fe200078f18ff */
[----:B------:R-:W-:Y:S01]  /*bbd0*/  VIADD R27, R78, 0x40 ;  /* 0x000000404e1b7836 */ /* 0x000fe20000000000 */
[----:B------:R-:W-:-:S03]  /*bbe0*/  LOP3.LUT R33, R33, 0x1c0, RZ, 0xc0, !PT ;  /* 0x000001c021217812 */ /* 0x000fc600078ec0ff */
[----:B------:R-:W-:Y:S01]  /*bbf0*/  IMAD.SHL.U32 R24, R24, 0x40, RZ ;  /* 0x0000004018187824 */ /* 0x000fe200078e00ff */
[----:B------:R-:W-:-:S04]  /*bc00*/  SHF.R.U32.HI R34, RZ, 0x3, R33 ;  /* 0x00000003ff227819 */ /* 0x000fc80000011621 */
[----:B------:R-:W-:Y:S02]  /*bc10*/  LOP3.LUT R35, R24, 0xfffffe00, RZ, 0xc0, !PT ;  /* 0xfffffe0018237812 */ /* 0x000fe400078ec0ff */
[-C--:B-1----:R-:W-:Y:S02]  /*bc20*/  ISETP.GE.AND P0, PT, R78, R32.reuse, PT ;  /* 0x000000204e00720c */ /* 0x082fe40003f06270 */
[-C--:B------:R-:W-:Y:S02]  /*bc30*/  ISETP.GE.AND P1, PT, R25, R32.reuse, PT ;  /* 0x000000201900720c */ /* 0x080fe40003f26270 */
[----:B------:R-:W-:-:S09]  /*bc40*/  ISETP.GE.AND P2, PT, R27, R32, PT ;  /* 0x000000201b00720c */ /* 0x000fd20003f46270 */
[----:B------:R-:W-:Y:S05]  /*bc50*/  @P0 BRA `(.L_x_4902) ;  /* 0x0000000400a80947 */ /* 0x000fea0003800000 */
[----:B------:R-:W-:Y:S02]  /*bc60*/  LEA.HI R24, R32, R199, RZ, 0x1d ;  /* 0x000000c720187211 */ /* 0x000fe400078fe8ff */
[----:B------:R-:W-:Y:S02]  /*bc70*/  R2UR UR4, R204 ;  /* 0x00000000cc0472ca */ /* 0x000fe400000e0000 */
[----:B------:R-:W-:Y:S01]  /*bc80*/  SHF.R.S32.HI R25, RZ, 0x1f, R24 ;  /* 0x0000001fff197819 */ /* 0x000fe20000011418 */
[----:B------:R-:W-:Y:S01]  /*bc90*/  IMAD.SHL.U32 R26, R24, 0x8, RZ ;  /* 0x00000008181a7824 */ /* 0x000fe200078e00ff */
[----:B------:R-:W-:Y:S02]  /*bca0*/  LOP3.LUT R78, R33, 0x38, R78, 0xf8, !PT ;  /* 0x00000038214e7812 */ /* 0x000fe400078ef84e */
[----:B------:R-:W-:Y:S02]  /*bcb0*/  LEA.HI R24, R25, R24, RZ, 0x3 ;  /* 0x0000001819187211 */ /* 0x000fe400078f18ff */
[----:B------:R-:W-:-:S02]  /*bcc0*/  LOP3.LUT R25, R33, 0x38, R26, 0xf8, !PT ;  /* 0x0000003821197812 */ /* 0x000fc400078ef81a */
[----:B------:R-:W-:Y:S01]  /*bcd0*/  LOP3.LUT R36, R35, R78, R34, 0xf6, !PT ;  /* 0x0000004e23247212 */ /* 0x000fe200078ef622 */
[----:B------:R-:W-:Y:S01]  /*bce0*/  IMAD.SHL.U32 R26, R24, 0x400, RZ ;  /* 0x00000400181a7824 */ /* 0x000fe200078e00ff */
[----:B------:R-:W-:Y:S02]  /*bcf0*/  LOP3.LUT R24, R25, R34, RZ, 0x3c, !PT ;  /* 0x0000002219187212 */ /* 0x000fe400078e3cff */
[----:B------:R-:W-:Y:S02]  /*bd00*/  LEA R36, R36, UR4, 0x1 ;  /* 0x0000000424247c11 */ /* 0x000fe4000f8e08ff */
[----:B------:R-:W-:Y:S02]  /*bd10*/  LOP3.LUT R26, R26, 0x7fffe000, RZ, 0xc0, !PT ;  /* 0x7fffe0001a1a7812 */ /* 0x000fe400078ec0ff */
[----:B------:R-:W-:Y:S02]  /*bd20*/  SHF.R.U64 R41, R12, 0x10, R13 ;  /* 0x000000100c297819 */ /* 0x000fe4000000120d */
[----:B------:R-:W-:-:S02]  /*bd30*/  IADD3 R37, R24, R26, R35 ;  /* 0x0000001a18257210 */ /* 0x000fc40007ffe023 */
[----:B------:R-:W0:Y:S01]  /*bd40*/  LDS.128 R24, [R36] ;  /* 0x0000000024187984 */ /* 0x000e220000000c00 */
[----:B------:R-:W-:Y:S02]  /*bd50*/  SHF.R.U64 R39, R14, 0x10, R15 ;  /* 0x000000100e277819 */ /* 0x000fe4000000120f */
[----:B------:R-:W-:Y:S02]  /*bd60*/  LEA R37, R37, UR39, 0x1 ;  /* 0x0000002725257c11 */ /* 0x000fe4000f8e08ff */
[----:B------:R-:W-:Y:S02]  /*bd70*/  SHF.R.U32.HI R12, RZ, 0x10, R13 ;  /* 0x00000010ff0c7819 */ /* 0x000fe4000001160d */
[----:B------:R-:W-:Y:S01]  /*bd80*/  SHF.R.U32.HI R14, RZ, 0x10, R15 ;  /* 0x00000010ff0e7819 */ /* 0x000fe2000001160f */
[----:B------:R-:W1:Y:S01]  /*bd90*/  LDS.128 R28, [R37+0x12400] ;  /* 0x01240000251c7984 */ /* 0x000e620000000c00 */
[----:B------:R-:W-:Y:S02]  /*bda0*/  SHF.R.U64 R15, R56, 0x10, R57 ;  /* 0x00000010380f7819 */ /* 0x000fe40000001239 */
[----:B------:R-:W-:-:S02]  /*bdb0*/  SHF.R.U64 R13, R58, 0x10, R59 ;  /* 0x000000103a0d7819 */ /* 0x000fc4000000123b */
[----:B------:R-:W-:Y:S02]  /*bdc0*/  SHF.R.U32.HI R56, RZ, 0x10, R57 ;  /* 0x00000010ff387819 */ /* 0x000fe40000011639 */
[----:B------:R-:W-:Y:S02]  /*bdd0*/  PRMT R105, R105, 0x5410, R12 ;  /* 0x0000541069697816 */ /* 0x000fe4000000000c */
[----:B------:R-:W-:Y:S02]  /*bde0*/  PRMT R102, R102, 0x5410, R15 ;  /* 0x0000541066667816 */ /* 0x000fe4000000000f */
[----:B------:R-:W-:Y:S02]  /*bdf0*/  PRMT R104, R104, 0x5410, R13 ;  /* 0x0000541068687816 */ /* 0x000fe4000000000d */
[----:B------:R-:W-:Y:S01]  /*be00*/  PRMT R107, R107, 0x5410, R14 ;  /* 0x000054106b6b7816 */ /* 0x000fe2000000000e */
[----:B------:R-:W-:Y:S01]  /*be10*/  IMAD.U32 R43, R102, 0x10000, RZ ;  /* 0x00010000662b7824 */ /* 0x000fe200078e00ff */
[----:B------:R-:W-:-:S02]  /*be20*/  PRMT R106, R106, 0x5410, R41 ;  /* 0x000054106a6a7816 */ /* 0x000fc40000000029 */
[----:B------:R-:W-:Y:S02]  /*be30*/  PRMT R101, R101, 0x5410, R56 ;  /* 0x0000541065657816 */ /* 0x000fe40000000038 */
[----:B------:R-:W-:Y:S01]  /*be40*/  SHF.R.U32.HI R58, RZ, 0x10, R59 ;  /* 0x00000010ff3a7819 */ /* 0x000fe2000001163b */
[----:B------:R-:W-:Y:S01]  /*be50*/  IMAD.U32 R42, R106, 0x10000, RZ ;  /* 0x000100006a2a7824 */ /* 0x000fe200078e00ff */
[----:B------:R-:W-:Y:S01]  /*be60*/  PRMT R108, R108, 0x5410, R39 ;  /* 0x000054106c6c7816 */ /* 0x000fe20000000027 */
[----:B------:R-:W-:Y:S01]  /*be70*/  IMAD.U32 R44, R101, 0x10000, RZ ;  /* 0x00010000652c7824 */ /* 0x000fe200078e00ff */
[----:B------:R-:W-:Y:S02]  /*be80*/  PRMT R103, R103, 0x5410, R58 ;  /* 0x0000541067677816 */ /* 0x000fe4000000003a */
[----:B------:R-:W-:Y:S02]  /*be90*/  LOP3.LUT R102, R102, 0xffff0000, RZ, 0xc0, !PT ;  /* 0xffff000066667812 */ /* 0x000fe400078ec0ff */
[----:B------:R-:W-:-:S02]  /*bea0*/  LOP3.LUT R106, R106, 0xffff0000, RZ, 0xc0, !PT ;  /* 0xffff00006a6a7812 */ /* 0x000fc400078ec0ff */
        /* <DEDUP_REMOVED lines=29> */
[C---:B------:R-:W-:Y:S01]  /*c080*/  FMUL.FTZ R12, R28.reuse, R102 ;  /* 0x000000661c0c7220 */ /* 0x040fe20000410000 */
[-C--:B------:R-:W-:Y:S01]  /*c090*/  FMUL.FTZ R28, R28, R106.reuse ;  /* 0x0000006a1c1c7220 */ /* 0x080fe20000410000 */
[----:B------:R-:W-:Y:S01]  /*c0a0*/  IMAD.U32 R14, R104, 0x10000, RZ ;  /* 0x00010000680e7824 */ /* 0x000fe200078e00ff */
[----:B------:R-:W-:Y:S01]  /*c0b0*/  LOP3.LUT R30, R30, 0xffff0000, RZ, 0xc0, !PT ;  /* 0xffff00001e1e7812 */ /* 0x000fe200078ec0ff */
[----:B------:R-:W-:Y:S01]  /*c0c0*/  FFMA.FTZ R106, R13, R106, -R12 ;  /* 0x0000006a0d6a7223 */ /* 0x000fe2000001080c */
[----:B------:R-:W-:Y:S01]  /*c0d0*/  IMAD.U32 R12, R108, 0x10000, RZ ;  /* 0x000100006c0c7824 */ /* 0x000fe200078e00ff */
[----:B------:R-:W-:Y:S01]  /*c0e0*/  LOP3.LUT R105, R105, 0xffff0000, RZ, 0xc0, !PT ;  /* 0xffff000069697812 */ /* 0x000fe200078ec0ff */
[----:B------:R-:W-:Y:S01]  /*c0f0*/  FMUL.FTZ R44, R40, R14 ;  /* 0x0000000e282c7220 */ /* 0x000fe20000410000 */
[----:B------:R-:W-:Y:S01]  /*c100*/  LOP3.LUT R104, R104, 0xffff0000, RZ, 0xc0, !PT ;  /* 0xffff000068687812 */ /* 0x000fe200078ec0ff */
[----:B------:R-:W-:Y:S01]  /*c110*/  FMUL.FTZ R40, R40, R12 ;  /* 0x0000000c28287220 */ /* 0x000fe20000410000 */
[----:B------:R-:W-:Y:S01]  /*c120*/  LOP3.LUT R31, R31, 0xffff0000, RZ, 0xc0, !PT ;  /* 0xffff00001f1f7812 */ /* 0x000fe200078ec0ff */
[----:B------:R-:W-:Y:S01]  /*c130*/  FFMA.FTZ R43, R38, R42, R43 ;  /* 0x0000002a262b7223 */ /* 0x000fe2000001002b */
[----:B------:R-:W-:Y:S01]  /*c140*/  LOP3.LUT R108, R108, 0xffff0000, RZ, 0xc0, !PT ;  /* 0xffff00006c6c7812 */ /* 0x000fe200078ec0ff */
[----:B------:R-:W-:Y:S01]  /*c150*/  FFMA.FTZ R44, R15, R12, -R44 ;  /* 0x0000000c0f2c7223 */ /* 0x000fe2000001082c */
[----:B------:R-:W-:Y:S01]  /*c160*/  LOP3.LUT R103, R103, 0xffff0000, RZ, 0xc0, !PT ;  /* 0xffff000067677812 */ /* 0x000fe200078ec0ff */
[----:B------:R-:W-:Y:S01]  /*c170*/  FMUL.FTZ R27, R29, R101 ;  /* 0x000000651d1b7220 */ /* 0x000fe20000410000 */
[----:B------:R-:W-:Y:S01]  /*c180*/  LOP3.LUT R107, R107, 0xffff0000, RZ, 0xc0, !PT ;  /* 0xffff00006b6b7812 */ /* 0x000fe200078ec0ff */
[----:B------:R-:W-:Y:S01]  /*c190*/  FMUL.FTZ R42, R29, R105 ;  /* 0x000000691d2a7220 */ /* 0x000fe20000410000 */
[----:B------:R-:W-:Y:S01]  /*c1a0*/  FFMA.FTZ R28, R13, R102, R28 ;  /* 0x000000660d1c7223 */ /* 0x000fe2000001001c */
[C---:B------:R-:W-:Y:S01]  /*c1b0*/  FMUL.FTZ R12, R30.reuse, R104 ;  /* 0x000000681e0c7220 */ /* 0x040fe20000410000 */
[----:B------:R-:W-:Y:S01]  /*c1c0*/  FFMA.FTZ R40, R15, R14, R40 ;  /* 0x0000000e0f287223 */ /* 0x000fe20000010028 */
[-C--:B------:R-:W-:Y:S01]  /*c1d0*/  FMUL.FTZ R13, R30, R108.reuse ;  /* 0x0000006c1e0d7220 */ /* 0x080fe20000410000 */
[C---:B------:R-:W-:Y:S01]  /*c1e0*/  FMUL.FTZ R29, R31.reuse, R103 ;  /* 0x000000671f1d7220 */ /* 0x040fe20000410000 */
[----:B------:R-:W-:Y:S01]  /*c1f0*/  FMUL.FTZ R14, R31, R107 ;  /* 0x0000006b1f0e7220 */ /* 0x000fe20000410000 */
        /* <DEDUP_REMOVED lines=16> */
.L_x_4902:
[----:B------:R-:W-:Y:S05]  /*c300*/  BSYNC B1 ;  /* 0x0000000000017941 */ /* 0x000fea0003800000 */
.L_x_4901:
[----:B------:R-:W-:Y:S04]  /*c310*/  BSSY B1, `(.L_x_4903) ;  /* 0x0000070000017945 */ /* 0x000fe80003800000 */
[----:B------:R-:W-:Y:S05]  /*c320*/  @P1 BRA `(.L_x_4904) ;  /* 0x0000000400b81947 */ /* 0x000fea0003800000 */
[----:B------:R-:W-:Y:S02]  /*c330*/  LEA.HI R75, R32, R75, RZ, 0x1d ;  /* 0x0000004b204b7211 */ /* 0x000fe400078fe8ff */
[----:B------:R-:W-:Y:S02]  /*c340*/  LEA.HI R74, R77, R74, RZ, 0x6 ;  /* 0x0000004a4d4a7211 */ /* 0x000fe400078f30ff */
[----:B0-----:R-:W-:Y:S01]  /*c350*/  SHF.R.S32.HI R14, RZ, 0x1f, R75 ;  /* 0x0000001fff0e7819 */ /* 0x001fe2000001144b */
[----:B------:R-:W-:Y:S01]  /*c360*/  IMAD.SHL.U32 R12, R75, 0x8, RZ ;  /* 0x000000084b0c7824 */ /* 0x000fe200078e00ff */
[----:B------:R-:W-:Y:S01]  /*c370*/  R2UR UR4, R204 ;  /* 0x00000000cc0472ca */ /* 0x000fe200000e0000 */
[----:B------:R-:W-:Y:S01]  /*c380*/  IMAD.SHL.U32 R74, R74, 0x80, RZ ;  /* 0x000000804a4a7824 */ /* 0x000fe200078e00ff */
[----:B------:R-:W-:Y:S02]  /*c390*/  LEA.HI R14, R14, R75, RZ, 0x3 ;  /* 0x0000004b0e0e7211 */ /* 0x000fe400078f18ff */
[----:B------:R-:W-:-:S02]  /*c3a0*/  LOP3.LUT R13, R33, 0x38, R76, 0xf8, !PT ;  /* 0x00000038210d7812 */ /* 0x000fc400078ef84c */
[----:B------:R-:W-:Y:S01]  /*c3b0*/  LOP3.LUT R74, R74, 0xffffe000, RZ, 0xc0, !PT ;  /* 0xffffe0004a4a7812 */ /* 0x000fe200078ec0ff */
[----:B------:R-:W-:Y:S01]  /*c3c0*/  IMAD.SHL.U32 R14, R14, 0x400, RZ ;  /* 0x000004000e0e7824 */ /* 0x000fe200078e00ff */
[----:B------:R-:W-:Y:S02]  /*c3d0*/  LOP3.LUT R15, R13, R34, RZ, 0x3c, !PT ;  /* 0x000000220d0f7212 */ /* 0x000fe400078e3cff */
[----:B------:R-:W-:Y:S02]  /*c3e0*/  LOP3.LUT R13, R33, 0x38, R12, 0xf8, !PT ;  /* 0x00000038210d7812 */ /* 0x000fe400078ef80c */
[----:B------:R-:W-:Y:S02]  /*c3f0*/  IADD3 R15, R15, R74, R35 ;  /* 0x0000004a0f0f7210 */ /* 0x000fe40007ffe023 */
[----:B------:R-:W-:Y:S02]  /*c400*/  LOP3.LUT R12, R13, R34, RZ, 0x3c, !PT ;  /* 0x000000220d0c7212 */ /* 0x000fe400078e3cff */
[----:B------:R-:W-:-:S02]  /*c410*/  LOP3.LUT R14, R14, 0x7fffe000, RZ, 0xc0, !PT ;  /* 0x7fffe0000e0e7812 */ /* 0x000fc400078ec0ff */
[----:B------:R-:W-:Y:S02]  /*c420*/  LEA R42, R15, UR4, 0x1 ;  /* 0x000000040f2a7c11 */ /* 0x000fe4000f8e08ff */
[----:B------:R-:W-:Y:S02]  /*c430*/  IADD3 R24, R12, R14, R35 ;  /* 0x0000000e0c187210 */ /* 0x000fe40007ffe023 */
[----:B------:R-:W-:Y:S01]  /*c440*/  SHF.R.U64 R31, R8, 0x10, R9 ;  /* 0x00000010081f7819 */ /* 0x000fe20000001209 */
[----:B------:R-:W0:Y:S01]  /*c450*/  LDS.128 R12, [R42] ;  /* 0x000000002a0c7984 */ /* 0x000e220000000c00 */
[----:B------:R-:W-:Y:S02]  /*c460*/  LEA R28, R24, UR39, 0x1 ;  /* 0x00000027181c7c11 */ /* 0x000fe4000f8e08ff */
[----:B------:R-:W-:Y:S02]  /*c470*/  SHF.R.U64 R29, R10, 0x10, R11 ;  /* 0x000000100a1d7819 */ /* 0x000fe4000000120b */
[----:B------:R-:W-:Y:S01]  /*c480*/  SHF.R.U32.HI R8, RZ, 0x10, R9 ;  /* 0x00000010ff087819 */ /* 0x000fe20000011609 */
[----:B------:R-:W1:Y:S01]  /*c490*/  LDS.128 R24, [R28+0x12400] ;  /* 0x012400001c187984 */ /* 0x000e620000000c00 */
[----:B------:R-:W-:-:S02]  /*c4a0*/  SHF.R.U32.HI R10, RZ, 0x10, R11 ;  /* 0x00000010ff0a7819 */ /* 0x000fc4000001160b */
[----:B------:R-:W-:Y:S02]  /*c4b0*/  SHF.R.U64 R11, R52, 0x10, R53 ;  /* 0x00000010340b7819 */ /* 0x000fe40000001235 */
[----:B------:R-:W-:Y:S02]  /*c4c0*/  SHF.R.U64 R9, R54, 0x10, R55 ;  /* 0x0000001036097819 */ /* 0x000fe40000001237 */
        /* <DEDUP_REMOVED lines=9> */
[----:B------:R-:W-:Y:S02]  /*c560*/  SHF.R.U32.HI R54, RZ, 0x10, R55 ;  /* 0x00000010ff367819 */ /* 0x000fe40000011637 */
[----:B------:R-:W-:Y:S02]  /*c570*/  PRMT R91, R91, 0x5410, R52 ;  /* 0x000054105b5b7816 */ /* 0x000fe40000000034 */
[----:B------:R-:W-:Y:S02]  /*c580*/  PRMT R89, R89, 0x5410, R54 ;  /* 0x0000541059597816 */ /* 0x000fe40000000036 */
[----:B------:R-:W-:Y:S01]  /*c590*/  LOP3.LUT R90, R90, 0xffff0000, RZ, 0xc0, !PT ;  /* 0xffff00005a5a7812 */ /* 0x000fe200078ec0ff */
[----:B------:R-:W-:Y:S01]  /*c5a0*/  IMAD.U32 R39, R91, 0x10000, RZ ;  /* 0x000100005b277824 */ /* 0x000fe200078e00ff */
        /* <DEDUP_REMOVED lines=22> */
[----:B------:R-:W-:Y:S01]  /*c710*/  FMUL.FTZ R47, R30, R15 ;  /* 0x0000000f1e2f7220 */ /* 0x000fe20000410000 */
[----:B------:R-:W-:Y:S01]  /*c720*/  IMAD.U32 R8, R85, 0x10000, RZ ;  /* 0x0001000055087824 */ /* 0x000fe200078e00ff */
[----:B------:R-:W-:Y:S01]  /*c730*/  LOP3.LUT R87, R87, 0xffff0000, RZ, 0xc0, !PT ;  /* 0xffff000057577812 */ /* 0x000fe200078ec0ff */
[----:B------:R-:W-:Y:S01]  /*c740*/  FMUL.FTZ R30, R36, R37 ;  /* 0x00000025241e7220 */ /* 0x000fe20000410000 */
[----:B------:R-:W-:Y:S01]  /*c750*/  FFMA.FTZ R47, R10, R39, R47 ;  /* 0x000000270a2f7223 */ /* 0x000fe2000001002f */
[-C--:B------:R-:W-:Y:S01]  /*c760*/  FMUL.FTZ R36, R36, R8.reuse ;  /* 0x0000000824247220 */ /* 0x080fe20000410000 */
[----:B------:R-:W-:Y:S01]  /*c770*/  FFMA.FTZ R45, R10, R15, -R45 ;  /* 0x0000000f0a2d7223 */ /* 0x000fe2000001082d */
[C---:B------:R-:W-:Y:S01]  /*c780*/  FFMA.FTZ R39, R29.reuse, R8, -R30 ;  /* 0x000000081d277223 */ /* 0x040fe2000001081e */
[C---:B------:R-:W-:Y:S01]  /*c790*/  FMUL.FTZ R8, R24.reuse, R90 ;  /* 0x0000005a18087220 */ /* 0x040fe20000410000 */
[----:B------:R-:W-:Y:S01]  /*c7a0*/  FFMA.FTZ R29, R29, R37, R36 ;  /* 0x000000251d1d7223 */ /* 0x000fe20000010024 */
[----:B------:R-:W-:Y:S01]  /*c7b0*/  FMUL.FTZ R24, R24, R86 ;  /* 0x0000005618187220 */ /* 0x000fe20000410000 */
[----:B------:R-:W-:-:S02]  /*c7c0*/  IMAD.U32 R31, R26, 0x10000, RZ ;  /* 0x000100001a1f7824 */ /* 0x000fc400078e00ff */
[----:B------:R-:W-:Y:S01]  /*c7d0*/  FFMA.FTZ R86, R9, R86, -R8 ;  /* 0x0000005609567223 */ /* 0x000fe20000010808 */
[----:B------:R-:W-:Y:S02]  /*c7e0*/  IMAD.U32 R10, R88, 0x10000, RZ ;  /* 0x00010000580a7824 */ /* 0x000fe400078e00ff */
[C---:B------:R-:W-:Y:S01]  /*c7f0*/  FMUL.FTZ R15, R25.reuse, R91 ;  /* 0x0000005b190f7220 */ /* 0x040fe20000410000 */
[-C--:B------:R-:W-:Y:S01]  /*c800*/  FMUL.FTZ R36, R25, R87.reuse ;  /* 0x0000005719247220 */ /* 0x080fe20000410000 */
[----:B------:R-:W-:Y:S01]  /*c810*/  IMAD.U32 R8, R84, 0x10000, RZ ;  /* 0x0001000054087824 */ /* 0x000fe200078e00ff */
[----:B------:R-:W-:Y:S01]  /*c820*/  LOP3.LUT R26, R26, 0xffff0000, RZ, 0xc0, !PT ;  /* 0xffff00001a1a7812 */ /* 0x000fe200078ec0ff */
[----:B------:R-:W-:Y:S01]  /*c830*/  FMUL.FTZ R38, R31, R10 ;  /* 0x0000000a1f267220 */ /* 0x000fe20000410000 */
[----:B------:R-:W-:Y:S01]  /*c840*/  LOP3.LUT R84, R84, 0xffff0000, RZ, 0xc0, !PT ;  /* 0xffff000054547812 */ /* 0x000fe200078ec0ff */
[C---:B------:R-:W-:Y:S01]  /*c850*/  FFMA.FTZ R30, R12.reuse, R87, -R15 ;  /* 0x000000570c1e7223 */ /* 0x040fe2000001080f */
[----:B------:R-:W-:Y:S01]  /*c860*/  LOP3.LUT R27, R27, 0xffff0000, RZ, 0xc0, !PT ;  /* 0xffff00001b1b7812 */ /* 0x000fe200078ec0ff */
[----:B------:R-:W-:Y:S01]  /*c870*/  FFMA.FTZ R36, R12, R91, R36 ;  /* 0x0000005b0c247223 */ /* 0x000fe20000010024 */
[----:B------:R-:W-:Y:S01]  /*c880*/  LOP3.LUT R88, R88, 0xffff0000, RZ, 0xc0, !PT ;  /* 0xffff000058587812 */ /* 0x000fe200078ec0ff */
[----:B------:R-:W-:Y:S01]  /*c890*/  FMUL.FTZ R12, R31, R8 ;  /* 0x000000081f0c7220 */ /* 0x000fe20000410000 */
[----:B------:R-:W-:Y:S01]  /*c8a0*/  LOP3.LUT R89, R89, 0xffff0000, RZ, 0xc0, !PT ;  /* 0xffff000059597812 */ /* 0x000fe200078ec0ff */
[----:B------:R-:W-:Y:S01]  /*c8b0*/  FFMA.FTZ R24, R9, R90, R24 ;  /* 0x0000005a09187223 */ /* 0x000fe20000010018 */
[----:B------:R-:W-:Y:S01]  /*c8c0*/  LOP3.LUT R85, R85, 0xffff0000, RZ, 0xc0, !PT ;  /* 0xffff000055557812 */ /* 0x000fe200078ec0ff */
[C---:B------:R-:W-:Y:S01]  /*c8d0*/  FFMA.FTZ R38, R11.reuse, R8, -R38 ;  /* 0x000000080b267223 */ /* 0x040fe20000010826 */
[C---:B------:R-:W-:Y:S01]  /*c8e0*/  FMUL.FTZ R9, R26.reuse, R84 ;  /* 0x000000541a097220 */ /* 0x040fe20000410000 */
[----:B------:R-:W-:Y:S01]  /*c8f0*/  FFMA.FTZ R11, R11, R10, R12 ;  /* 0x0000000a0b0b7223 */ /* 0x000fe2000001000c */
[-C--:B------:R-:W-:Y:S01]  /*c900*/  FMUL.FTZ R8, R26, R88.reuse ;  /* 0x000000581a087220 */ /* 0x080fe20000410000 */
[C---:B------:R-:W-:Y:S01]  /*c910*/  FMUL.FTZ R25, R27.reuse, R89 ;  /* 0x000000591b197220 */ /* 0x040fe20000410000 */
[-C--:B------:R-:W-:Y:S01]  /*c920*/  FMUL.FTZ R10, R27, R85.reuse ;  /* 0x000000551b0a7220 */ /* 0x080fe20000410000 */
        /* <DEDUP_REMOVED lines=14> */
.L_x_4904:
[----:B------:R-:W-:Y:S05]  /*ca10*/  BSYNC B1 ;  /* 0x0000000000017941 */ /* 0x000fea0003800000 */
.L_x_4903:
[----:B------:R-:W-:Y:S05]  /*ca20*/  @P2 BRA `(.L_x_4877) ;  /* 0x0000000400b82947 */ /* 0x000fea0003800000 */
[----:B------:R-:W-:Y:S02]  /*ca30*/  LEA.HI R32, R32, R69, RZ, 0x1d ;  /* 0x0000004520207211 */ /* 0x000fe400078fe8ff */
[----:B------:R-:W-:Y:S02]  /*ca40*/  LEA.HI R20, R21, R20, RZ, 0x6 ;  /* 0x0000001415147211 */ /* 0x000fe400078f30ff */
[----:B-1----:R-:W-:Y:S01]  /*ca50*/  SHF.R.S32.HI R9, RZ, 0x1f, R32 ;  /* 0x0000001fff097819 */ /* 0x002fe20000011420 */
[----:B------:R-:W-:Y:S01]  /*ca60*/  IMAD.SHL.U32 R8, R32, 0x8, RZ ;  /* 0x0000000820087824 */ /* 0x000fe200078e00ff */
[----:B------:R-:W-:Y:S01]  /*ca70*/  LOP3.LUT R11, R33, 0x38, R68, 0xf8, !PT ;  /* 0x00000038210b7812 */ /* 0x000fe200078ef844 */
[----:B------:R-:W-:Y:S01]  /*ca80*/  IMAD.SHL.U32 R20, R20, 0x80, RZ ;  /* 0x0000008014147824 */ /* 0x000fe200078e00ff */
[----:B------:R-:W-:Y:S02]  /*ca90*/  LEA.HI R9, R9, R32, RZ, 0x3 ;  /* 0x0000002009097211 */ /* 0x000fe400078f18ff */
[----:B------:R-:W-:-:S02]  /*caa0*/  LOP3.LUT R33, R33, 0x38, R8, 0xf8, !PT ;  /* 0x0000003821217812 */ /* 0x000fc400078ef808 */
[----:B------:R-:W-:Y:S01]  /*cab0*/  R2UR UR4, R204 ;  /* 0x00000000cc0472ca */ /* 0x000fe200000e0000 */
[----:B------:R-:W-:Y:S01]  /*cac0*/  IMAD.SHL.U32 R9, R9, 0x400, RZ ;  /* 0x0000040009097824 */ /* 0x000fe200078e00ff */
[-C--:B------:R-:W-:Y:S02]  /*cad0*/  LOP3.LUT R11, R11, R34.reuse, RZ, 0x3c, !PT ;  /* 0x000000220b0b7212 */ /* 0x080fe400078e3cff */
[----:B------:R-:W-:Y:S02]  /*cae0*/  LOP3.LUT R34, R33, R34, RZ, 0x3c, !PT ;  /* 0x0000002221227212 */ /* 0x000fe400078e3cff */
[----:B------:R-:W-:Y:S02]  /*caf0*/  LOP3.LUT R9, R9, 0x7fffe000, RZ, 0xc0, !PT ;  /* 0x7fffe00009097812 */ /* 0x000fe400078ec0ff */
[----:B------:R-:W-:Y:S02]  /*cb00*/  LOP3.LUT R20, R20, 0xffffe000, RZ, 0xc0, !PT ;  /* 0xffffe00014147812 */ /* 0x000fe400078ec0ff */
[----:B------:R-:W-:-:S02]  /*cb10*/  IADD3 R34, R34, R9, R35 ;  /* 0x0000000922227210 */ /* 0x000fc40007ffe023 */
[----:B------:R-:W-:Y:S02]  /*cb20*/  IADD3 R11, R11, R20, R35 ;  /* 0x000000140b0b7210 */ /* 0x000fe40007ffe023 */
[----:B------:R-:W-:Y:S02]  /*cb30*/  LEA R34, R34, UR39, 0x1 ;  /* 0x0000002722227c11 */ /* 0x000fe4000f8e08ff */
[----:B------:R-:W-:Y:S02]  /*cb40*/  LEA R31, R11, UR4, 0x1 ;  /* 0x000000040b1f7c11 */ /* 0x000fe4000f8e08ff */
[----:B------:R-:W-:Y:S01]  /*cb50*/  SHF.R.U64 R21, R4, 0x10, R5 ;  /* 0x0000001004157819 */ /* 0x000fe20000001205 */
[----:B0-----:R-:W0:Y:S01]  /*cb60*/  LDS.128 R12, [R34+0x12400] ;  /* 0x01240000220c7984 */ /* 0x001e220000000c00 */
[--C-:B------:R-:W-:Y:S02]  /*cb70*/  SHF.R.U64 R4, R6, 0x10, R7.reuse ;  /* 0x0000001006047819 */ /* 0x100fe40000001207 */
[----:B------:R-:W-:Y:S01]  /*cb80*/  SHF.R.U32.HI R26, RZ, 0x10, R7 ;  /* 0x00000010ff1a7819 */ /* 0x000fe20000011607 */
[----:B------:R-:W1:Y:S01]  /*cb90*/  LDS.128 R8, [R31] ;  /* 0x000000001f087984 */ /* 0x000e620000000c00 */
[----:B------:R-:W-:-:S02]  /*cba0*/  SHF.R.U64 R7, R48, 0x10, R49 ;  /* 0x0000001030077819 */ /* 0x000fc40000001231 */
[----:B------:R-:W-:Y:S02]  /*cbb0*/  SHF.R.U32.HI R25, RZ, 0x10, R5 ;  /* 0x00000010ff197819 */ /* 0x000fe40000011605 */
[----:B------:R-:W-:Y:S02]  /*cbc0*/  PRMT R82, R82, 0x5410, R7 ;  /* 0x0000541052527816 */ /* 0x000fe40000000007 */
[----:B------:R-:W-:Y:S02]  /*cbd0*/  PRMT R21, R2, 0x5410, R21 ;  /* 0x0000541002157816 */ /* 0x000fe40000000015 */
[----:B------:R-:W-:Y:S01]  /*cbe0*/  SHF.R.U32.HI R48, RZ, 0x10, R49 ;  /* 0x00000010ff307819 */ /* 0x000fe20000011631 */
[----:B------:R-:W-:Y:S01]  /*cbf0*/  IMAD.U32 R27, R82, 0x10000, RZ ;  /* 0x00010000521b7824 */ /* 0x000fe200078e00ff */
[----:B------:R-:W-:Y:S01]  /*cc00*/  SHF.R.U64 R5, R50, 0x10, R51 ;  /* 0x0000001032057819 */ /* 0x000fe20000001233 */
[----:B------:R-:W-:Y:S01]  /*cc10*/  IMAD.U32 R24, R21, 0x10000, RZ ;  /* 0x0001000015187824 */ /* 0x000fe200078e00ff */
[----:B------:R-:W-:-:S02]  /*cc20*/  PRMT R25, R0, 0x5410, R25 ;  /* 0x0000541000197816 */ /* 0x000fc40000000019 */
[----:B------:R-:W-:Y:S02]  /*cc30*/  PRMT R83, R83, 0x5410, R48 ;  /* 0x0000541053537816 */ /* 0x000fe40000000030 */
[----:B------:R-:W-:Y:S02]  /*cc40*/  PRMT R79, R79, 0x5410, R4 ;  /* 0x000054104f4f7816 */ /* 0x000fe40000000004 */
[----:B------:R-:W-:Y:S01]  /*cc50*/  PRMT R80, R80, 0x5410, R5 ;  /* 0x0000541050507816 */ /* 0x000fe20000000005 */
[----:B------:R-:W-:Y:S01]  /*cc60*/  IMAD.U32 R28, R83, 0x10000, RZ ;  /* 0x00010000531c7824 */ /* 0x000fe200078e00ff */
[----:B------:R-:W-:Y:S02]  /*cc70*/  SHF.R.U32.HI R50, RZ, 0x10, R51 ;  /* 0x00000010ff327819 */ /* 0x000fe40000011633 */
[----:B------:R-:W-:Y:S02]  /*cc80*/  PRMT R26, R3, 0x5410, R26 ;  /* 0x00005410031a7816 */ /* 0x000fe4000000001a */
[----:B------:R-:W-:-:S02]  /*cc90*/  PRMT R81, R81, 0x5410, R50 ;  /* 0x0000541051517816 */ /* 0x000fc40000000032 */
[----:B------:R-:W-:Y:S02]  /*cca0*/  LOP3.LUT R82, R82, 0xffff0000, RZ, 0xc0, !PT ;  /* 0xffff000052527812 */ /* 0x000fe400078ec0ff */
[----:B------:R-:W-:Y:S02]  /*ccb0*/  LOP3.LUT R21, R21, 0xffff0000, RZ, 0xc0, !PT ;  /* 0xffff000015157812 */ /* 0x000fe400078ec0ff */
[----:B------:R-:W-:Y:S01]  /*ccc0*/  LOP3.LUT R83, R83, 0xffff0000, RZ, 0xc0, !PT ;  /* 0xffff000053537812 */ /* 0x000fe200078ec0ff */
[----:B0-----:R-:W-:Y:S02]  /*ccd0*/  IMAD.U32 R7, R12, 0x10000, RZ ;  /* 0x000100000c077824 */ /* 0x001fe400078e00ff */
[C---:B------:R-:W-:Y:S01]  /*cce0*/  IMAD.U32 R20, R15.reuse, 0x10000, RZ ;  /* 0x000100000f147824 */ /* 0x040fe200078e00ff */
[----:B------:R-:W-:Y:S01]  /*ccf0*/  LOP3.LUT R15, R15, 0xffff0000, RZ, 0xc0, !PT ;  /* 0xffff00000f0f7812 */ /* 0x000fe200078ec0ff */
[----:B-1----:R-:W-:Y:S02]  /*cd00*/  IMAD.U32 R0, R8, 0x10000, RZ ;  /* 0x0001000008007824 */ /* 0x002fe400078e00ff */
[----:B------:R-:W-:Y:S01]  /*cd10*/  FMUL.FTZ R29, R7, R27 ;  /* 0x0000001b071d7220 */ /* 0x000fe20000410000 */
[C---:B------:R-:W-:Y:S01]  /*cd20*/  IMAD.U32 R4, R10.reuse, 0x10000, RZ ;  /* 0x000100000a047824 */ /* 0x040fe200078e00ff */
[----:B------:R-:W-:Y:S01]  /*cd30*/  LOP3.LUT R5, R10, 0xffff0000, RZ, 0xc0, !PT ;  /* 0xffff00000a057812 */ /* 0x000fe200078ec0ff */
[C---:B------:R-:W-:Y:S01]  /*cd40*/  IMAD.U32 R6, R11.reuse, 0x10000, RZ ;  /* 0x000100000b067824 */ /* 0x040fe200078e00ff */
[----:B------:R-:W-:Y:S01]  /*cd50*/  LOP3.LUT R10, R11, 0xffff0000, RZ, 0xc0, !PT ;  /* 0xffff00000b0a7812 */ /* 0x000fe200078ec0ff */
[-C--:B------:R-:W-:Y:S01]  /*cd60*/  FMUL.FTZ R7, R7, R24.reuse ;  /* 0x0000001807077220 */ /* 0x080fe20000410000 */
[----:B------:R-:W-:Y:S01]  /*cd70*/  FFMA.FTZ R30, R0, R24, -R29 ;  /* 0x00000018001e7223 */ /* 0x000fe2000001081d */
[----:B------:R-:W-:Y:S01]  /*cd80*/  IMAD.U32 R11, R13, 0x10000, RZ ;  /* 0x000100000d0b7824 */ /* 0x000fe200078e00ff */
[----:B------:R-:W-:Y:S01]  /*cd90*/  LOP3.LUT R2, R8, 0xffff0000, RZ, 0xc0, !PT ;  /* 0xffff000008027812 */ /* 0x000fe200078ec0ff */
[----:B------:R-:W-:Y:S01]  /*cda0*/  IMAD.U32 R24, R25, 0x10000, RZ ;  /* 0x0001000019187824 */ /* 0x000fe200078e00ff */
[C---:B------:R-:W-:Y:S01]  /*cdb0*/  LOP3.LUT R8, R9.reuse, 0xffff0000, RZ, 0xc0, !PT ;  /* 0xffff000009087812 */ /* 0x040fe200078ec0ff */
[----:B------:R-:W-:-:S02]  /*cdc0*/  IMAD.U32 R3, R9, 0x10000, RZ ;  /* 0x0001000009037824 */ /* 0x000fc400078e00ff */
[----:B------:R-:W-:Y:S01]  /*cdd0*/  FFMA.FTZ R27, R0, R27, R7 ;  /* 0x0000001b001b7223 */ /* 0x000fe20000010007 */
[----:B------:R-:W-:Y:S01]  /*cde0*/  LOP3.LUT R9, R12, 0xffff0000, RZ, 0xc0, !PT ;  /* 0xffff00000c097812 */ /* 0x000fe200078ec0ff */
[C---:B------:R-:W-:Y:S01]  /*cdf0*/  FMUL.FTZ R32, R11.reuse, R28 ;  /* 0x0000001c0b207220 */ /* 0x040fe20000410000 */
[-C--:B------:R-:W-:Y:S01]  /*ce00*/  FMUL.FTZ R0, R11, R24.reuse ;  /* 0x000000180b007220 */ /* 0x080fe20000410000 */
[----:B------:R-:W-:Y:S01]  /*ce10*/  IMAD.U32 R29, R81, 0x10000, RZ ;  /* 0x00010000511d7824 */ /* 0x000fe200078e00ff */
[----:B------:R-:W-:Y:S01]  /*ce20*/  LOP3.LUT R12, R13, 0xffff0000, RZ, 0xc0, !PT ;  /* 0xffff00000d0c7812 */ /* 0x000fe200078ec0ff */
[C---:B------:R-:W-:Y:S01]  /*ce30*/  FFMA.FTZ R32, R3.reuse, R24, -R32 ;  /* 0x0000001803207223 */ /* 0x040fe20000010820 */
[----:B------:R-:W-:Y:S01]  /*ce40*/  FFMA.FTZ R28, R3, R28, R0 ;  /* 0x0000001c031c7223 */ /* 0x000fe20000010000 */
[C---:B------:R-:W-:Y:S01]  /*ce50*/  FMUL.FTZ R3, R9.reuse, R82 ;  /* 0x0000005209037220 */ /* 0x040fe20000410000 */
[----:B------:R-:W-:Y:S02]  /*ce60*/  IMAD.U32 R7, R26, 0x10000, RZ ;  /* 0x000100001a077824 */ /* 0x000fe400078e00ff */
[----:B------:R-:W-:Y:S01]  /*ce70*/  FMUL.FTZ R9, R9, R21 ;  /* 0x0000001509097220 */ /* 0x000fe20000410000 */
[----:B------:R-:W-:Y:S01]  /*ce80*/  FMUL.FTZ R11, R20, R29 ;  /* 0x0000001d140b7220 */ /* 0x000fe20000410000 */
[----:B------:R-:W-:Y:S01]  /*ce90*/  FFMA.FTZ R21, R2, R21, -R3 ;  /* 0x0000001502157223 */ /* 0x000fe20000010803 */
[----:B------:R-:W-:-:S02]  /*cea0*/  IMAD.U32 R13, R14, 0x10000, RZ ;  /* 0x000100000e0d7824 */ /* 0x000fc400078e00ff */
[-C--:B------:R-:W-:Y:S01]  /*ceb0*/  FMUL.FTZ R24, R20, R7.reuse ;  /* 0x0000000714187220 */ /* 0x080fe20000410000 */
[----:B------:R-:W-:Y:S02]  /*cec0*/  IMAD.U32 R3, R80, 0x10000, RZ ;  /* 0x0001000050037824 */ /* 0x000fe400078e00ff */
[----:B------:R-:W-:Y:S01]  /*ced0*/  FFMA.FTZ R20, R6, R7, -R11 ;  /* 0x0000000706147223 */ /* 0x000fe2000001080b */
[----:B------:R-:W-:Y:S01]  /*cee0*/  IMAD.U32 R0, R79, 0x10000, RZ ;  /* 0x000100004f007824 */ /* 0x000fe200078e00ff */
[----:B------:R-:W-:Y:S01]  /*cef0*/  LOP3.LUT R14, R14, 0xffff0000, RZ, 0xc0, !PT ;  /* 0xffff00000e0e7812 */ /* 0x000fe200078ec0ff */
[C---:B------:R-:W-:Y:S01]  /*cf00*/  FMUL.FTZ R11, R13.reuse, R3 ;  /* 0x000000030d0b7220 */ /* 0x040fe20000410000 */
[----:B------:R-:W-:Y:S01]  /*cf10*/  LOP3.LUT R80, R80, 0xffff0000, RZ, 0xc0, !PT ;  /* 0xffff000050507812 */ /* 0x000fe200078ec0ff */
[-C--:B------:R-:W-:Y:S01]  /*cf20*/  FMUL.FTZ R13, R13, R0.reuse ;  /* 0x000000000d0d7220 */ /* 0x080fe20000410000 */
[----:B------:R-:W-:Y:S01]  /*cf30*/  LOP3.LUT R81, R81, 0xffff0000, RZ, 0xc0, !PT ;  /* 0xffff000051517812 */ /* 0x000fe200078ec0ff */
[----:B------:R-:W-:Y:S01]  /*cf40*/  FFMA.FTZ R24, R6, R29, R24 ;  /* 0x0000001d06187223 */ /* 0x000fe20000010018 */
[----:B------:R-:W-:Y:S01]  /*cf50*/  LOP3.LUT R25, R25, 0xffff0000, RZ, 0xc0, !PT ;  /* 0xffff000019197812 */ /* 0x000fe200078ec0ff */
[----:B------:R-:W-:Y:S01]  /*cf60*/  FMUL.FTZ R7, R12, R83 ;  /* 0x000000530c077220 */ /* 0x000fe20000410000 */
[----:B------:R-:W-:Y:S01]  /*cf70*/  LOP3.LUT R79, R79, 0xffff0000, RZ, 0xc0, !PT ;  /* 0xffff00004f4f7812 */ /* 0x000fe200078ec0ff */
[----:B------:R-:W-:Y:S01]  /*cf80*/  FFMA.FTZ R6, R4, R0, -R11 ;  /* 0x0000000004067223 */ /* 0x000fe2000001080b */
[----:B------:R-:W-:Y:S01]  /*cf90*/  LOP3.LUT R26, R26, 0xffff0000, RZ, 0xc0, !PT ;  /* 0xffff00001a1a7812 */ /* 0x000fe200078ec0ff */
[----:B------:R-:W-:Y:S01]  /*cfa0*/  FFMA.FTZ R13, R4, R3, R13 ;  /* 0x00000003040d7223 */ /* 0x000fe2000001000d */
[----:B------:R-:W-:Y:S01]  /*cfb0*/  FMUL.FTZ R0, R14, R80 ;  /* 0x000000500e007220 */ /* 0x000fe20000410000 */
[C---:B------:R-:W-:Y:S01]  /*cfc0*/  FMUL.FTZ R11, R15.reuse, R81 ;  /* 0x000000510f0b7220 */ /* 0x040fe20000410000 */
[----:B------:R-:W-:Y:S01]  /*cfd0*/  FMUL.FTZ R12, R12, R25 ;  /* 0x000000190c0c7220 */ /* 0x000fe20000410000 */
[----:B------:R-:W-:Y:S01]  /*cfe0*/  FMUL.FTZ R3, R14, R79 ;  /* 0x0000004f0e037220 */ /* 0x000fe20000410000 */
[----:B------:R-:W-:Y:S01]  /*cff0*/  FMUL.FTZ R4, R15, R26 ;  /* 0x0000001a0f047220 */ /* 0x000fe20000410000 */
[----:B------:R-:W-:Y:S01]  /*d000*/  FFMA.FTZ R7, R8, R25, -R7 ;  /* 0x0000001908077223 */ /* 0x000fe20000010807 */
[----:B------:R-:W-:Y:S01]  /*d010*/  FFMA.FTZ R2, R2, R82, R9 ;  /* 0x0000005202027223 */ /* 0x000fe20000010009 */
[C---:B------:R-:W-:Y:S01]  /*d020*/  FFMA.FTZ R79, R5.reuse, R79, -R0 ;  /* 0x0000004f054f7223 */ /* 0x040fe20000010800 */
        /* <DEDUP_REMOVED lines=14> */
.L_x_4877:
[----:B------:R-:W-:Y:S05]  /*d110*/  BSYNC B0 ;  /* 0x0000000000007941 */ /* 0x000fea0003800000 */
.L_x_4856:
        /* <DEDUP_REMOVED lines=8> */
.L_x_4853:
[----:B01-3--:R-:W3:Y:S02]  /*d1a0*/  LDL R0, [R1+0x294] ;  /* 0x0002940001007983 */ /* 0x00bee40000100800 */
[----:B---3--:R-:W-:-:S13]  /*d1b0*/  R2UR UR4, R0 ;  /* 0x00000000000472ca */ /* 0x008fda00000e0000 */
[----:B------:R-:W-:-:S06]  /*d1c0*/  ULOP3.LUT UR4, UR4, 0x1, URZ, 0xfc, !UPT ;  /* 0x0000000104047892 */ /* 0x000fcc000f8efc3f */
[----:B------:R-:W-:-:S05]  /*d1d0*/  IMAD.U32 R0, RZ, RZ, UR4 ;  /* 0x00000004ff007e24 */ /* 0x000fca000f8e00ff */
[----:B------:R-:W-:-:S13]  /*d1e0*/  ISETP.NE.AND P0, PT, R0, 0x3, PT ;  /* 0x000000030000780c */ /* 0x000fda0003f05270 */
[----:B------:R-:W-:Y:S05]  /*d1f0*/  @!P0 BRA `(.L_x_4905) ;  /* 0x0000000000048947 */ /* 0x000fea0003800000 */
[----:B------:R-:W-:Y:S01]  /*d200*/  BPT.TRAP 0x1 ;  /* 0x000000040000795c */ /* 0x000fe20000300000 */
.L_x_4905:
[----:B------:R-:W-:Y:S02]  /*d210*/  IMAD.U32 R3, RZ, RZ, UR38 ;  /* 0x00000026ff037e24 */ /* 0x000fe4000f8e00ff */
[----:B------:R-:W-:-:S03]  /*d220*/  IMAD.U32 R0, RZ, RZ, UR60 ;  /* 0x0000003cff007e24 */ /* 0x000fc6000f8e00ff */
[----:B------:R-:W-:Y:S02]  /*d230*/  LEA R3, R3, UR39, 0x3 ;  /* 0x0000002703037c11 */ /* 0x000fe4000f8e18ff */
[----:B------:R-:W-:-:S04]  /*d240*/  SHF.L.U32 R0, R0, 0x1f, RZ ;  /* 0x0000001f00007819 */ /* 0x000fc800000006ff */
[----:B------:R0:W1:Y:S01]  /*d250*/  SYNCS.PHASECHK.TRANS64.TRYWAIT P1, [R3+URZ+0x30830], R0 ;  /* 0x03083000030075a7 */ /* 0x000062000802017f */
[----:B------:R-:W-:Y:S05]  /*d260*/  @!P0 BRA `(.L_x_4906) ;  /* 0x0000000000048947 */ /* 0x000fea0003800000 */
[----:B------:R-:W-:Y:S01]  /*d270*/  BPT.TRAP 0x1 ;  /* 0x000000040000795c */ /* 0x000fe20000300000 */
.L_x_4906:
[----:B-1----:R-:W-:Y:S05]  /*d280*/  @P1 BRA `(.L_x_4907) ;  /* 0x0000000000081947 */ /* 0x002fea0003800000 */
[----:B------:R-:W1:Y:S02]  /*d290*/  SYNCS.PHASECHK.TRANS64.TRYWAIT P1, [R3+URZ+0x30830], R0 ;  /* 0x03083000030075a7 */ /* 0x000e64000802017f */
[----:B-1----:R-:W-:Y:S05]  /*d2a0*/  @!P1 BRA `(.L_x_4908) ;  /* 0x0000018400b89947 */ /* 0x002fea0003800000 */
.L_x_4907:
[----:B------:R-:W-:Y:S05]  /*d2b0*/  WARPSYNC.ALL ;  /* 0x0000000000007948 */ /* 0x000fea0003800000 */
[----:B------:R-:W-:Y:S01]  /*d2c0*/  UIADD3 UR4, UR39, 0x1e400, URZ ;  /* 0x0001e40027047890 */ /* 0x000fe2000fffe03f */
[----:B--2-4-:R-:W-:Y:S01]  /*d2d0*/  WARPGROUP.ARRIVE ;  /* 0x00000000000079c5 */ /* 0x014fe20000000000 */
        /* <DEDUP_REMOVED lines=11> */
[----:B------:R-:W-:Y:S02]  /*d390*/  UIMAD UR5, UR38, 0x900, UR7 ;  /* 0x00000900260578a4 */ /* 0x000fe4000f8e0207 */
[----:B------:R-:W-:Y:S02]  /*d3a0*/  UIADD3 UR12, UR4, 0x4, URZ ;  /* 0x00000004040c7890 */ /* 0x000fe4000fffe03f */
[----:B------:R-:W-:Y:S01]  /*d3b0*/  UIADD3 UR14, UR5, 0x4, URZ ;  /* 0x00000004050e7890 */ /* 0x000fe2000fffe03f */
[----:B------:R-:W-:Y:S02]  /*d3c0*/  UMOV UR8, UR4 ;  /* 0x0000000400087c82 */ /* 0x000fe40008000000 */
[----:B------:R-:W-:Y:S01]  /*d3d0*/  UMOV UR10, UR5 ;  /* 0x00000005000a7c82 */ /* 0x000fe20008000000 */
[----:B------:R-:W-:Y:S01]  /*d3e0*/  IMAD.U32 R4, RZ, RZ, UR8 ;  /* 0x00000008ff047e24 */ /* 0x000fe2000f8e00ff */
[----:B------:R-:W-:Y:S01]  /*d3f0*/  HGMMA.64x96x16.F32.BF16 R24, gdesc[UR8], RZ, !UPT, gsb0 ;  /* 0x01600000081879f0 */ /* 0x000fe2000c0018ff */
[----:B------:R-:W-:-:S02]  /*d400*/  UIADD3 UR8, UR4, 0x2, URZ ;  /* 0x0000000204087890 */ /* 0x000fc4000fffe03f */
[----:B------:R-:W-:Y:S01]  /*d410*/  UIADD3 UR10, UR5, 0x2, URZ ;  /* 0x00000002050a7890 */ /* 0x000fe2000fffe03f */
[----:B------:R-:W-:Y:S01]  /*d420*/  UMOV UR9, 0x40000040 ;  /* 0x4000004000097882 */ /* 0x000fe20000000000 */
[----:B------:R-:W-:Y:S01]  /*d430*/  UMOV UR11, 0x40000040 ;  /* 0x40000040000b7882 */ /* 0x000fe20000000000 */
        /* <DEDUP_REMOVED lines=70> */
.L_x_4909:
[----:B------:R-:W-:Y:S01]  /*d8a0*/  ULDC UR4, c[0x0][0x448] ;  /* 0x0001120000047ab9 */ /* 0x000fe20000000800 */
[----:B------:R-:W-:Y:S01]  /*d8b0*/  R2UR UR5, R22 ;  /* 0x00000000160572ca */ /* 0x000fe200000e0000 */
[----:B------:R-:W-:Y:S01]  /*d8c0*/  UISETP.NE.AND UP0, UPT, UR4, 0x1, UPT ;  /* 0x000000010400788c */ /* 0x000fe2000bf05270 */
[----:B------:R-:W-:Y:S01]  /*d8d0*/  R2UR UR4, R3 ;  /* 0x00000000030472ca */ /* 0x000fe200000e0000 */
[----:B------:R-:W-:Y:S02]  /*d8e0*/  ULDC UR6, c[0x0][0x9dc] ;  /* 0x0002770000067ab9 */ /* 0x000fe40000000800 */
[----:B------:R-:W-:Y:S02]  /*d8f0*/  ULOP3.LUT UR10, URZ, UR6, URZ, 0x33, !UPT ;  /* 0x000000063f0a7292 */ /* 0x000fe4000f8e333f */
[----:B------:R-:W-:Y:S02]  /*d900*/  PLOP3.LUT P1, PT, PT, PT, UP0, 0x80, 0x0 ;  /* 0x000000000000781c */ /* 0x000fe40003f2f008 */
[----:B------:R-:W-:-:S04]  /*d910*/  PLOP3.LUT P2, PT, PT, PT, UP0, 0x80, 0x0 ;  /* 0x000000000000781c */ /* 0x000fc80003f4f008 */
[----:B01----:R-:W-:Y:S01]  /*d920*/  VIADD R0, R23, UR5 ;  /* 0x0000000517007c36 */ /* 0x003fe20008000000 */
[----:B------:R-:W-:Y:S01]  /*d930*/  @UP0 ULDC UR5, c[0x0][0x44c] ;  /* 0x0001130000050ab9 */ /* 0x000fe20000000800 */
[----:B------:R-:W-:Y:S02]  /*d940*/  UIADD3 UR4, UR4, 0x30840, URZ ;  /* 0x0003084004047890 */ /* 0x000fe4000fffe03f */
[----:B------:R-:W-:Y:S02]  /*d950*/  IMAD.MOV.U32 R2, RZ, RZ, R0 ;  /* 0x000000ffff027224 */ /* 0x000fe400078e0000 */
[----:B------:R-:W-:Y:S01]  /*d960*/  UPRMT UR4, UR61, 0x654, UR4 ;  /* 0x000006543d047896 */ /* 0x000fe20008000004 */
[----:B------:R-:W-:Y:S01]  /*d970*/  @P1 IMAD.HI.U32 R3, R0, UR5, RZ ;  /* 0x0000000500031c27 */ /* 0x000fe2000f8e00ff */
[----:B------:R-:W-:-:S03]  /*d980*/  @UP0 ULDC UR5, c[0x0][0x450] ;  /* 0x0001140000050ab9 */ /* 0x000fc60000000800 */
[C---:B------:R-:W-:Y:S01]  /*d990*/  IMAD R0, R72.reuse, -0x60, R18 ;  /* 0xffffffa048007824 */ /* 0x040fe200078e0212 */
[----:B------:R-:W-:Y:S01]  /*d9a0*/  @P2 SHF.R.U32.HI R2, RZ, UR5, R3 ;  /* 0x00000005ff022c19 */ /* 0x000fe20008011603 */
[----:B------:R-:W-:Y:S02]  /*d9b0*/  IMAD.MOV.U32 R3, RZ, RZ, -0x60 ;  /* 0xffffffa0ff037424 */ /* 0x000fe400078e00ff */
[----:B------:R-:W-:Y:S01]  /*d9c0*/  SYNCS.ARRIVE.TRANS64.RED.A1T0 RZ, [UR4], RZ ;  /* 0x000000ffffff79a7 */ /* 0x000fe20008100404 */
[----:B------:R-:W-:Y:S01]  /*d9d0*/  ULDC.64 UR4, c[0x0][0x9e0] ;  /* 0x0002780000047ab9 */ /* 0x000fe20000000a00 */
[----:B------:R-:W0:Y:S01]  /*d9e0*/  SHFL.IDX PT, R12, R2, RZ, 0x1c1f ;  /* 0x001c1fff020c7589 */ /* 0x000e2200000e0000 */
[----:B------:R-:W-:Y:S01]  /*d9f0*/  UISETP.GE.AND UP1, UPT, UR5, 0x1, UPT ;  /* 0x000000010500788c */ /* 0x000fe2000bf26270 */
[----:B------:R-:W-:Y:S01]  /*da00*/  IMAD R3, R72, R3, 0x61 ;  /* 0x0000006148037424 */ /* 0x000fe200078e0203 */
[----:B------:R-:W-:-:S03]  /*da10*/  IADD3 R7, -R19, 0x60, R0 ;  /* 0x0000006013077810 */ /* 0x000fc60007ffe100 */
[----:B------:R-:W-:Y:S01]  /*da20*/  VIADD R10, R3, 0xffffffff ;  /* 0xffffffff030a7836 */ /* 0x000fe20000000000 */
[----:B------:R-:W-:Y:S02]  /*da30*/  PLOP3.LUT P1, PT, PT, PT, UP1, 0x40, 0x0 ;  /* 0x000000000000781c */ /* 0x000fe40003f2e818 */
[--C-:B------:R-:W-:Y:S01]  /*da40*/  IADD3 R6, R18, R3, -R19.reuse ;  /* 0x0000000312067210 */ /* 0x100fe20007ffe813 */
[----:B------:R-:W-:-:S04]  /*da50*/  IMAD.IADD R11, R10, 0x1, -R19 ;  /* 0x000000010a0b7824 */ /* 0x000fc800078e0a13 */
        /* <DEDUP_REMOVED lines=10> */
[----:B------:R-:W-:Y:S01]  /*db00*/  UISETP.NE.AND UP2, UPT, UR5, 0x1, UPT ;  /* 0x000000010500788c */ /* 0x000fe2000bf45270 */
[----:B------:R-:W-:-:S05]  /*db10*/  LOP3.LUT R6, RZ, R6, RZ, 0x33, !PT ;  /* 0x00000006ff067212 */ /* 0x000fca00078e33ff */
[----:B------:R-:W-:-:S05]  /*db20*/  PLOP3.LUT P1, PT, PT, PT, UP2, 0x80, 0x0 ;  /* 0x000000000000781c */ /* 0x000fca0003f2f028 */
[----:B------:R-:W-:-:S08]  /*db30*/  @UP2 ULDC.64 UR10, c[0x0][0x9e8] ;  /* 0x00027a00000a2ab9 */ /* 0x000fd00000000a00 */
[----:B------:R-:W-:-:S05]  /*db40*/  @P1 IMAD.HI.U32 R12, R6, UR10, RZ ;  /* 0x0000000a060c1c27 */ /* 0x000fca000f8e00ff */
[----:B------:R-:W-:-:S04]  /*db50*/  @P1 SHF.R.U32.HI R6, RZ, UR11, R12 ;  /* 0x0000000bff061c19 */ /* 0x000fc8000801160c */
[----:B------:R-:W-:Y:S01]  /*db60*/  LOP3.LUT R6, RZ, R6, RZ, 0x33, !PT ;  /* 0x00000006ff067212 */ /* 0x000fe200078e33ff */
[----:B------:R-:W-:Y:S06]  /*db70*/  BRA `(.L_x_4913) ;  /* 0x0000000000147947 */ /* 0x000fec0003800000 */
.L_x_4912:
[----:B------:R-:W-:-:S06]  /*db80*/  UISETP.NE.AND UP2, UPT, UR5, 0x1, UPT ;  /* 0x000000010500788c */ /* 0x000fcc000bf45270 */
[----:B------:R-:W-:-:S05]  /*db90*/  PLOP3.LUT P1, PT, PT, PT, UP2, 0x80, 0x0 ;  /* 0x000000000000781c */ /* 0x000fca0003f2f028 */
[----:B------:R-:W-:-:S08]  /*dba0*/  @UP2 ULDC.64 UR10, c[0x0][0x9e8] ;  /* 0x00027a00000a2ab9 */ /* 0x000fd00000000a00 */
[----:B------:R-:W-:-:S05]  /*dbb0*/  @P1 IMAD.HI.U32 R12, R6, UR10, RZ ;  /* 0x0000000a060c1c27 */ /* 0x000fca000f8e00ff */
[----:B------:R-:W-:-:S07]  /*dbc0*/  @P1 SHF.R.U32.HI R6, RZ, UR11, R12 ;  /* 0x0000000bff061c19 */ /* 0x000fce000801160c */
.L_x_4913:
[----:B------:R-:W-:Y:S05]  /*dbd0*/  BSYNC B0 ;  /* 0x0000000000007941 */ /* 0x000fea0003800000 */
.L_x_4911:
[----:B------:R-:W-:-:S05]  /*dbe0*/  IMAD R6, R6, UR5, R11 ;  /* 0x0000000506067c24 */ /* 0x000fca000f8e020b */
[----:B------:R-:W-:Y:S02]  /*dbf0*/  VIMNMX R3, R3, R6, !PT ;  /* 0x0000000603037248 */ /* 0x000fe40007fe0100 */
[----:B------:R-:W-:-:S07]  /*dc00*/  VIADDMNMX R0, R6, UR5, R0, PT ;  /* 0x0000000506007c46 */ /* 0x000fce000b800100 */
.L_x_4910:
        /* <DEDUP_REMOVED lines=13> */
[----:B------:R-:W-:Y:S01]  /*dce0*/  ISETP.LT.OR P3, PT, R0, 0x11, P3 ;  /* 0x000000110000780c */ /* 0x000fe20001f61670 */
[----:B0-----:R-:W-:Y:S01]  /*dcf0*/  IMAD.IADD R6, R9, 0x1, R2 ;  /* 0x0000000109067824 */ /* 0x001fe200078e0202 */
        /* <DEDUP_REMOVED lines=101> */
[----:B------:R-:W-:Y:S02]  /*e350*/  VIADDMNMX R0, R2, R8, R7, PT ;  /* 0x0000000802007246 */ /* 0x000fe40003800107 */
[----:B------:R-:W-:Y:S02]  /*e360*/  FSEL R69, R69, -INF , !P6 ;  /* 0xff80000045457808 */ /* 0x000fe40007000000 */
[----:B------:R-:W-:-:S13]  /*e370*/  PLOP3.LUT P6, PT, PT, PT, UP1, 0x40, 0x0 ;  /* 0x000000000000781c */ /* 0x000fda0003fce818 */
[----:B------:R-:W-:Y:S05]  /*e380*/  @P6 BRA `(.L_x_4914) ;  /* 0x00000000005c6947 */ /* 0x000fea0003800000 */
        /* <DEDUP_REMOVED lines=8> */
[----:B------:R-:W-:Y:S01]  /*e410*/  @P6 IMAD.HI.U32 R3, R2, UR10, RZ ;  /* 0x0000000a02036c27 */ /* 0x000fe2000f8e00ff */
[----:B------:R-:W-:-:S13]  /*e420*/  PLOP3.LUT P6, PT, PT, PT, UP2, 0x80, 0x0 ;  /* 0x000000000000781c */ /* 0x000fda0003fcf028 */
[----:B------:R-:W-:-:S04]  /*e430*/  @P6 SHF.R.U32.HI R2, RZ, UR11, R3 ;  /* 0x0000000bff026c19 */ /* 0x000fc80008011603 */
[----:B------:R-:W-:Y:S01]  /*e440*/  LOP3.LUT R2, RZ, R2, RZ, 0x33, !PT ;  /* 0x00000002ff027212 */ /* 0x000fe200078e33ff */
[----:B------:R-:W-:Y:S06]  /*e450*/  BRA `(.L_x_4917) ;  /* 0x0000000000187947 */ /* 0x000fec0003800000 */
.L_x_4916:
[----:B------:R-:W-:-:S06]  /*e460*/  UISETP.NE.AND UP2, UPT, UR5, 0x1, UPT ;  /* 0x000000010500788c */ /* 0x000fcc000bf45270 */
[----:B------:R-:W-:-:S05]  /*e470*/  PLOP3.LUT P6, PT, PT, PT, UP2, 0x80, 0x0 ;  /* 0x000000000000781c */ /* 0x000fca0003fcf028 */
[----:B------:R-:W-:-:S08]  /*e480*/  @UP2 ULDC.64 UR10, c[0x0][0x9e8] ;  /* 0x00027a00000a2ab9 */ /* 0x000fd00000000a00 */
[----:B------:R-:W-:Y:S01]  /*e490*/  @P6 IMAD.HI.U32 R3, R2, UR10, RZ ;  /* 0x0000000a02036c27 */ /* 0x000fe2000f8e00ff */
[----:B------:R-:W-:-:S13]  /*e4a0*/  PLOP3.LUT P6, PT, PT, PT, UP2, 0x80, 0x0 ;  /* 0x000000000000781c */ /* 0x000fda0003fcf028 */
[----:B------:R-:W-:-:S07]  /*e4b0*/  @P6 SHF.R.U32.HI R2, RZ, UR11, R3 ;  /* 0x0000000bff026c19 */ /* 0x000fce0008011603 */
.L_x_4917:
[----:B------:R-:W-:Y:S05]  /*e4c0*/  BSYNC B0 ;  /* 0x0000000000007941 */ /* 0x000fea0003800000 */
.L_x_4915:
[----:B------:R-:W-:-:S05]  /*e4d0*/  IMAD R3, R2, UR5, R11 ;  /* 0x0000000502037c24 */ /* 0x000fca000f8e020b */
[----:B------:R-:W-:Y:S02]  /*e4e0*/  VIMNMX R6, R6, R3, !PT ;  /* 0x0000000306067248 */ /* 0x000fe40007fe0100 */
[----:B------:R-:W-:-:S07]  /*e4f0*/  VIADDMNMX R0, R3, UR5, R0, PT ;  /* 0x0000000503007c46 */ /* 0x000fce000b800100 */
.L_x_4914:
[C---:B------:R-:W-:Y:S01]  /*e500*/  ISETP.GT.AND P1, PT, R6.reuse, 0x1, !P1 ;  /* 0x000000010600780c */ /* 0x040fe20004f24270 */
[----:B------:R-:W-:Y:S01]  /*e510*/  ULDC UR10, c[0x0][0x988] ;  /* 0x00026200000a7ab9 */ /* 0x000fe20000000800 */
[----:B------:R-:W-:Y:S01]  /*e520*/  ISETP.GT.AND P2, PT, R6, 0x8, !P2 ;  /* 0x000000080600780c */ /* 0x000fe20005744270 */
[----:B------:R-:W-:Y:S01]  /*e530*/  @UP0 ULDC UR14, c[0x0][0x44c] ;  /* 0x00011300000e0ab9 */ /* 0x000fe20000000800 */
[C---:B------:R-:W-:Y:S01]  /*e540*/  ISETP.LT.OR P1, PT, R0.reuse, 0x2, P1 ;  /* 0x000000020000780c */ /* 0x040fe20000f21670 */
[----:B------:R-:W-:Y:S01]  /*e550*/  @UP0 ULDC UR19, c[0x0][0x450] ;  /* 0x0001140000130ab9 */ /* 0x000fe20000000800 */
        /* <DEDUP_REMOVED lines=100> */
[C---:B------:R-:W-:Y:S01]  /*eba0*/  FMUL.FTZ R7, R3.reuse, UR10 ;  /* 0x0000000a03077c20 */ /* 0x040fe20008410000 */
        /* <DEDUP_REMOVED lines=14> */
[----:B------:R-:W-:Y:S01]  /*ec90*/  MUFU.EX2 R188, R188 ;  /* 0x000000bc00bc7308 */ /* 0x000fe20000000800 */
[----:B------:R-:W-:Y:S01]  /*eca0*/  FMNMX.FTZ R2, R34, R7, !PT ;  /* 0x0000000722027209 */ /* 0x000fe20007810000 */
[--C-:B------:R-:W-:Y:S01]  /*ecb0*/  FFMA.FTZ R29, R29, UR10, -R10.reuse ;  /* 0x0000000a1d1d7c23 */ /* 0x100fe2000801080a */
[----:B------:R-:W-:Y:S01]  /*ecc0*/  ISETP.NE.AND P1, PT, R85, RZ, PT ;  /* 0x000000ff5500720c */ /* 0x000fe20003f25270 */
[--C-:B------:R-:W-:Y:S01]  /*ecd0*/  FFMA.FTZ R184, R32, UR10, -R10.reuse ;  /* 0x0000000a20b87c23 */ /* 0x100fe2000801080a */
[----:B------:R-:W-:Y:S01]  /*ece0*/  FMNMX.FTZ R9, R35, R2, !PT ;  /* 0x0000000223097209 */ /* 0x000fe20007810000 */
[--C-:B------:R-:W-:Y:S01]  /*ecf0*/  FFMA.FTZ R37, R37, UR10, -R10.reuse ;  /* 0x0000000a25257c23 */ /* 0x100fe2000801080a */
[----:B------:R-:W-:Y:S01]  /*ed00*/  ISETP.GT.AND P1, PT, R6, 0x48, !P1 ;  /* 0x000000480600780c */ /* 0x000fe20004f24270 */
[----:B------:R0:W1:Y:S01]  /*ed10*/  MUFU.EX2 R7, R25 ;  /* 0x0000001900077308 */ /* 0x0000620000000800 */
[----:B------:R-:W-:Y:S01]  /*ed20*/  FMNMX.FTZ R2, R38, R9, !PT ;  /* 0x0000000926027209 */ /* 0x000fe20007810000 */
[--C-:B------:R-:W-:Y:S01]  /*ed30*/  FFMA.FTZ R186, R36, UR10, -R10.reuse ;  /* 0x0000000a24ba7c23 */ /* 0x100fe2000801080a */
[----:B------:R-:W-:Y:S01]  /*ed40*/  ISETP.LT.OR P1, PT, R0, 0x49, P1 ;  /* 0x000000490000780c */ /* 0x000fe20000f21670 */
[--C-:B------:R-:W-:Y:S01]  /*ed50*/  FFMA.FTZ R180, R40, UR10, -R10.reuse ;  /* 0x0000000a28b47c23 */ /* 0x100fe2000801080a */
[----:B------:R-:W-:Y:S01]  /*ed60*/  FMNMX.FTZ R9, R39, R2, !PT ;  /* 0x0000000227097209 */ /* 0x000fe20007810000 */
[--C-:B------:R-:W-:Y:S01]  /*ed70*/  FFMA.FTZ R41, R41, UR10, -R10.reuse ;  /* 0x0000000a29297c23 */ /* 0x100fe2000801080a */
[----:B------:R-:W-:Y:S01]  /*ed80*/  FSEL R62, R62, -INF , !P1 ;  /* 0xff8000003e3e7808 */ /* 0x000fe20004800000 */
[----:B------:R-:W2:Y:S01]  /*ed90*/  MUFU.EX2 R190, R190 ;  /* 0x000000be00be7308 */ /* 0x000ea20000000800 */
[----:B------:R-:W-:Y:S01]  /*eda0*/  FMNMX.FTZ R2, R42, R9, !PT ;  /* 0x000000092a027209 */ /* 0x000fe20007810000 */
[--C-:B------:R-:W-:Y:S01]  /*edb0*/  FFMA.FTZ R182, R44, UR10, -R10.reuse ;  /* 0x0000000a2cb67c23 */ /* 0x100fe2000801080a */
[----:B------:R-:W-:Y:S01]  /*edc0*/  FSEL R63, R63, -INF , !P2 ;  /* 0xff8000003f3f7808 */ /* 0x000fe20005000000 */
[--C-:B------:R-:W-:Y:S01]  /*edd0*/  FFMA.FTZ R176, R48, UR10, -R10.reuse ;  /* 0x0000000a30b07c23 */ /* 0x100fe2000801080a */
[----:B------:R-:W-:Y:S01]  /*ede0*/  FMNMX.FTZ R11, R43, R2, !PT ;  /* 0x000000022b0b7209 */ /* 0x000fe20007810000 */
[--C-:B0-----:R-:W-:Y:S01]  /*edf0*/  FFMA.FTZ R25, R49, UR10, -R10.reuse ;  /* 0x0000000a31197c23 */ /* 0x101fe2000801080a */
[----:B------:R-:W-:Y:S01]  /*ee00*/  ISETP.NE.AND P6, PT, R24, RZ, PT ;  /* 0x000000ff1800720c */ /* 0x000fe20003fc5270 */
[----:B------:R0:W3:Y:S01]  /*ee10*/  MUFU.EX2 R9, R29 ;  /* 0x0000001d00097308 */ /* 0x0000e20000000800 */
[----:B------:R-:W-:Y:S01]  /*ee20*/  FMNMX.FTZ R2, R46, R11, !PT ;  /* 0x0000000b2e027209 */ /* 0x000fe20007810000 */
[--C-:B------:R-:W-:Y:S01]  /*ee30*/  FFMA.FTZ R178, R52, UR10, -R10.reuse ;  /* 0x0000000a34b27c23 */ /* 0x100fe2000801080a */
[----:B------:R-:W-:Y:S01]  /*ee40*/  ISETP.GT.AND P6, PT, R6, 0x59, !P6 ;  /* 0x000000590600780c */ /* 0x000fe200077c4270 */
[--C-:B------:R-:W-:Y:S01]  /*ee50*/  FFMA.FTZ R172, R56, UR10, -R10.reuse ;  /* 0x0000000a38ac7c23 */ /* 0x100fe2000801080a */
[----:B------:R-:W-:Y:S01]  /*ee60*/  FMNMX.FTZ R11, R47, R2, !PT ;  /* 0x000000022f0b7209 */ /* 0x000fe20007810000 */
[--C-:B------:R-:W-:Y:S01]  /*ee70*/  FFMA.FTZ R57, R57, UR10, -R10.reuse ;  /* 0x0000000a39397c23 */ /* 0x100fe2000801080a */
[----:B------:R-:W-:Y:S01]  /*ee80*/  ISETP.LT.OR P6, PT, R0, 0x5a, P6 ;  /* 0x0000005a0000780c */ /* 0x000fe200037c1670 */
[----:B------:R-:W4:Y:S01]  /*ee90*/  MUFU.EX2 R184, R184 ;  /* 0x000000b800b87308 */ /* 0x000f220000000800 */
[----:B------:R-:W-:Y:S01]  /*eea0*/  FMNMX.FTZ R2, R50, R11, !PT ;  /* 0x0000000b32027209 */ /* 0x000fe20007810000 */
[--C-:B0-----:R-:W-:Y:S01]  /*eeb0*/  FFMA.FTZ R29, R53, UR10, -R10.reuse ;  /* 0x0000000a351d7c23 */ /* 0x101fe2000801080a */
[----:B------:R-:W-:Y:S01]  /*eec0*/  FSEL R70, R70, -INF , !P5 ;  /* 0xff80000046467808 */ /* 0x000fe20006800000 */
[--C-:B------:R-:W-:Y:S01]  /*eed0*/  FFMA.FTZ R60, R60, UR10, -R10.reuse ;  /* 0x0000000a3c3c7c23 */ /* 0x100fe2000801080a */
[----:B------:R-:W-:Y:S01]  /*eee0*/  FMNMX.FTZ R13, R51, R2, !PT ;  /* 0x00000002330d7209 */ /* 0x000fe20007810000 */
[--C-:B------:R-:W-:Y:S01]  /*eef0*/  FFMA.FTZ R61, R61, UR10, -R10.reuse ;  /* 0x0000000a3d3d7c23 */ /* 0x100fe2000801080a */
[----:B------:R-:W-:Y:S01]  /*ef00*/  FSEL R71, R71, -INF , !P6 ;  /* 0xff80000047477808 */ /* 0x000fe20007000000 */
[----:B------:R-:W0:Y:S01]  /*ef10*/  MUFU.EX2 R11, R33 ;  /* 0x00000021000b7308 */ /* 0x000e220000000800 */
[----:B------:R-:W-:Y:S01]  /*ef20*/  FMNMX.FTZ R2, R54, R13, !PT ;  /* 0x0000000d36027209 */ /* 0x000fe20007810000 */
[--C-:B------:R-:W-:Y:S01]  /*ef30*/  FFMA.FTZ R64, R64, UR10, -R10.reuse ;  /* 0x0000000a40407c23 */ /* 0x100fe2000801080a */
[--C-:B------:R-:W-:Y:S01]  /*ef40*/  FFMA.FTZ R65, R65, UR10, -R10.reuse ;  /* 0x0000000a41417c23 */ /* 0x100fe2000801080a */
[----:B------:R-:W-:Y:S01]  /*ef50*/  FFMA.FTZ R68, R68, UR10, -R10 ;  /* 0x0000000a44447c23 */ /* 0x000fe2000801080a */
[----:B------:R-:W-:-:S02]  /*ef60*/  FMNMX.FTZ R13, R55, R2, !PT ;  /* 0x00000002370d7209 */ /* 0x000fc40007810000 */
[----:B------:R-:W-:Y:S01]  /*ef70*/  R2UR UR11, R22 ;  /* 0x00000000160b72ca */ /* 0x000fe200000e0000 */
[----:B------:R-:W5:Y:S01]  /*ef80*/  MUFU.EX2 R186, R186 ;  /* 0x000000ba00ba7308 */ /* 0x000f620000000800 */
[----:B------:R-:W-:Y:S02]  /*ef90*/  FMNMX.FTZ R2, R58, R13, !PT ;  /* 0x0000000d3a027209 */ /* 0x000fe40007810000 */
[----:B------:R-:W-:Y:S02]  /*efa0*/  R2UR UR18, R73 ;  /* 0x00000000491272ca */ /* 0x000fe400000e0000 */
[----:B------:R-:W-:-:S03]  /*efb0*/  FMNMX.FTZ R15, R59, R2, !PT ;  /* 0x000000023b0f7209 */ /* 0x000fc60007810000 */
[----:B------:R1:W5:Y:S01]  /*efc0*/  MUFU.EX2 R13, R37 ;  /* 0x00000025000d7308 */ /* 0x0003620000000800 */
[----:B------:R-:W-:-:S03]  /*efd0*/  FMNMX.FTZ R2, R62, R15, !PT ;  /* 0x0000000f3e027209 */ /* 0x000fc60007810000 */
[----:B------:R-:W-:Y:S01]  /*efe0*/  UIMAD.WIDE.U32 UR14, UR11, UR14, URZ ;  /* 0x0000000e0b0e72a5 */ /* 0x000fe2000f8e003f */
[----:B------:R-:W-:-:S03]  /*eff0*/  FMNMX.FTZ R15, R63, R2, !PT ;  /* 0x000000023f0f7209 */ /* 0x000fc60007810000 */
[----:B------:R-:W5:Y:S01]  /*f000*/  MUFU.EX2 R180, R180 ;  /* 0x000000b400b47308 */ /* 0x000f620000000800 */
[----:B------:R-:W-:Y:S01]  /*f010*/  FMNMX.FTZ R2, R66, R15, !PT ;  /* 0x0000000f42027209 */ /* 0x000fe20007810000 */
[----:B-1----:R-:W-:Y:S01]  /*f020*/  FADD.FTZ R37, R188, R7 ;  /* 0x00000007bc257221 */ /* 0x002fe20000010000 */
[----:B------:R-:W-:Y:S01]  /*f030*/  F2FP.BF16.F32.PACK_AB R188, R7, R188 ;  /* 0x000000bc07bc723e */ /* 0x000fe200000010ff */
[----:B------:R-:W-:Y:S01]  /*f040*/  @UP0 USHF.R.U32.HI UR11, URZ, UR19, UR15 ;  /* 0x000000133f0b0299 */ /* 0x000fe2000801160f */
[----:B------:R-:W-:Y:S01]  /*f050*/  FMNMX.FTZ R21, R67, R2, !PT ;  /* 0x0000000243157209 */ /* 0x000fe20007810000 */
[----:B--2---:R-:W-:Y:S01]  /*f060*/  FADD.FTZ R6, R190, R37 ;  /* 0x00000025be067221 */ /* 0x004fe20000010000 */
[C---:B---3--:R-:W-:Y:S01]  /*f070*/  F2FP.BF16.F32.PACK_AB R190, R9.reuse, R190 ;  /* 0x000000be09be723e */ /* 0x048fe200000010ff */
[----:B------:R-:W1:Y:S01]  /*f080*/  MUFU.EX2 R15, R41 ;  /* 0x00000029000f7308 */ /* 0x000e620000000800 */
[----:B------:R-:W-:Y:S01]  /*f090*/  FMNMX.FTZ R0, R70, R21, !PT ;  /* 0x0000001546007209 */ /* 0x000fe20007810000 */
[----:B------:R-:W-:Y:S01]  /*f0a0*/  FADD.FTZ R37, R9, R6 ;  /* 0x0000000609257221 */ /* 0x000fe20000010000 */
[--C-:B------:R-:W-:Y:S01]  /*f0b0*/  FFMA.FTZ R21, R45, UR10, -R10.reuse ;  /* 0x0000000a2d157c23 */ /* 0x100fe2000801080a */
[----:B------:R-:W-:Y:S01]  /*f0c0*/  FFMA.FTZ R10, R69, UR10, -R10 ;  /* 0x0000000a450a7c23 */ /* 0x000fe2000801080a */
[----:B------:R-:W-:Y:S01]  /*f0d0*/  FMNMX.FTZ R0, R71, R0, !PT ;  /* 0x0000000047007209 */ /* 0x000fe20007810000 */
[----:B----4-:R-:W-:Y:S01]  /*f0e0*/  FADD.FTZ R6, R184, R37 ;  /* 0x00000025b8067221 */ /* 0x010fe20000010000 */
[----:B------:R-:W-:Y:S01]  /*f0f0*/  UIADD3 UR14, UR18, UR11, URZ ;  /* 0x0000000b120e7290 */ /* 0x000fe2000fffe03f */
[----:B------:R-:W2:Y:S01]  /*f100*/  MUFU.EX2 R182, R182 ;  /* 0x000000b600b67308 */ /* 0x000ea20000000800 */
[C---:B0-----:R-:W-:Y:S01]  /*f110*/  F2FP.BF16.F32.PACK_AB R184, R11.reuse, R184 ;  /* 0x000000b80bb8723e */ /* 0x041fe200000010ff */
[----:B------:R-:W0:Y:S01]  /*f120*/  SHFL.BFLY PT, R33, R0, 0x2, 0x1f ;  /* 0x0c401f0000217f89 */ /* 0x000e2200000e0000 */
[----:B------:R-:W-:Y:S01]  /*f130*/  FADD.FTZ R37, R11, R6 ;  /* 0x000000060b257221 */ /* 0x000fe20000010000 */
[----:B------:R-:W-:-:S03]  /*f140*/  UIADD3 UR4, UR14, UR4, URZ ;  /* 0x000000040e047290 */ /* 0x000fc6000fffe03f */
[----:B-----5:R-:W-:Y:S01]  /*f150*/  FADD.FTZ R6, R186, R37 ;  /* 0x00000025ba067221 */ /* 0x020fe20000010000 */
[----:B------:R-:W3:Y:S01]  /*f160*/  MUFU.EX2 R21, R21 ;  /* 0x0000001500157308 */ /* 0x000ee20000000800 */
[C---:B------:R-:W-:Y:S02]  /*f170*/  F2FP.BF16.F32.PACK_AB R186, R13.reuse, R186 ;  /* 0x000000ba0dba723e */ /* 0x040fe400000010ff */
[----:B------:R-:W-:-:S04]  /*f180*/  FADD.FTZ R37, R13, R6 ;  /* 0x000000060d257221 */ /* 0x000fc80000010000 */
[----:B------:R-:W-:Y:S01]  /*f190*/  FADD.FTZ R6, R180, R37 ;  /* 0x00000025b4067221 */ /* 0x000fe20000010000 */
[----:B------:R-:W4:Y:S01]  /*f1a0*/  MUFU.EX2 R176, R176 ;  /* 0x000000b000b07308 */ /* 0x000f220000000800 */
[C---:B-1----:R-:W-:Y:S02]  /*f1b0*/  F2FP.BF16.F32.PACK_AB R180, R15.reuse, R180 ;  /* 0x000000b40fb4723e */ /* 0x042fe400000010ff */
[----:B------:R-:W-:-:S04]  /*f1c0*/  FADD.FTZ R41, R15, R6 ;  /* 0x000000060f297221 */ /* 0x000fc80000010000 */
[----:B--2---:R-:W-:Y:S01]  /*f1d0*/  FADD.FTZ R8, R182, R41 ;  /* 0x00000029b6087221 */ /* 0x004fe20000010000 */
[----:B------:R-:W1:Y:S01]  /*f1e0*/  MUFU.EX2 R25, R25 ;  /* 0x0000001900197308 */ /* 0x000e620000000800 */
[C---:B---3--:R-:W-:Y:S02]  /*f1f0*/  F2FP.BF16.F32.PACK_AB R182, R21.reuse, R182 ;  /* 0x000000b615b6723e */ /* 0x048fe400000010ff */
[----:B0-----:R-:W-:Y:S01]  /*f200*/  FMNMX.FTZ R33, R0, R33, !PT ;  /* 0x0000002100217209 */ /* 0x001fe20007810000 */
[----:B------:R-:W-:-:S04]  /*f210*/  FADD.FTZ R41, R21, R8 ;  /* 0x0000000815297221 */ /* 0x000fc80000010000 */
[----:B------:R-:W0:Y:S01]  /*f220*/  SHFL.BFLY PT, R2, R33, 0x1, 0x1f ;  /* 0x0c201f0021027f89 */ /* 0x000e2200000e0000 */
[----:B------:R-:W2:Y:S01]  /*f230*/  MUFU.EX2 R178, R178 ;  /* 0x000000b200b27308 */ /* 0x000ea20000000800 */
[----:B----4-:R-:W-:-:S07]  /*f240*/  FADD.FTZ R8, R176, R41 ;  /* 0x00000029b0087221 */ /* 0x010fce0000010000 */
[----:B------:R-:W3:Y:S01]  /*f250*/  MUFU.EX2 R29, R29 ;  /* 0x0000001d001d7308 */ /* 0x000ee20000000800 */
[C---:B-1----:R-:W-:Y:S01]  /*f260*/  FADD.FTZ R41, R25.reuse, R8 ;  /* 0x0000000819297221 */ /* 0x042fe20000010000 */
[----:B------:R-:W-:-:S06]  /*f270*/  F2FP.BF16.F32.PACK_AB R176, R25, R176 ;  /* 0x000000b019b0723e */ /* 0x000fcc00000010ff */
[----:B------:R-:W1:Y:S01]  /*f280*/  MUFU.EX2 R172, R172 ;  /* 0x000000ac00ac7308 */ /* 0x000e620000000800 */
[----:B--2---:R-:W-:Y:S01]  /*f290*/  FADD.FTZ R8, R178, R41 ;  /* 0x00000029b2087221 */ /* 0x004fe20000010000 */
[----:B0-----:R-:W-:-:S06]  /*f2a0*/  FMNMX.FTZ R2, R33, R2, !PT ;  /* 0x0000000221027209 */ /* 0x001fcc0007810000 */
[----:B------:R-:W0:Y:S01]  /*f2b0*/  MUFU.EX2 R57, R57 ;  /* 0x0000003900397308 */ /* 0x000e220000000800 */
[C---:B---3--:R-:W-:Y:S01]  /*f2c0*/  FADD.FTZ R41, R29.reuse, R8 ;  /* 0x000000081d297221 */ /* 0x048fe20000010000 */
[----:B------:R-:W-:Y:S01]  /*f2d0*/  F2FP.BF16.F32.PACK_AB R178, R29, R178 ;  /* 0x000000b21db2723e */ /* 0x000fe200000010ff */
[C---:B------:R-:W-:Y:S01]  /*f2e0*/  FMUL.FTZ R0, R2.reuse, UR10 ;  /* 0x0000000a02007c20 */ /* 0x040fe20008410000 */
[----:B------:R-:W-:-:S04]  /*f2f0*/  FSETP.NEU.FTZ.AND P1, PT, R2, -INF , PT ;  /* 0xff8000000200780b */ /* 0x000fc80003f3d000 */
[----:B------:R-:W2:Y:S01]  /*f300*/  MUFU.EX2 R60, R60 ;  /* 0x0000003c003c7308 */ /* 0x000ea20000000800 */
[----:B------:R-:W-:Y:S01]  /*f310*/  FSEL R0, R0, RZ, P1 ;  /* 0x000000ff00007208 */ /* 0x000fe20000800000 */
[----:B-1----:R-:W-:Y:S01]  /*f320*/  FADD.FTZ R8, R172, R41 ;  /* 0x00000029ac087221 */ /* 0x002fe20000010000 */
[----:B------:R-:W-:-:S03]  /*f330*/  PLOP3.LUT P1, PT, PT, PT, UP1, 0x40, 0x0 ;  /* 0x000000000000781c */ /* 0x000fc60003f2e818 */
        /* <DEDUP_REMOVED lines=18> */
[----:B0-----:R-:W-:Y:S01]  /*f460*/  FADD.FTZ R9, R57, R8 ;  /* 0x0000000839097221 */ /* 0x001fe20000010000 */
[--C-:B------:R-:W-:Y:S01]  /*f470*/  FFMA.FTZ R58, R58, UR10, -R0.reuse ;  /* 0x0000000a3a3a7c23 */ /* 0x100fe20008010800 */
[--C-:B------:R-:W-:Y:S01]  /*f480*/  FFMA.FTZ R59, R59, UR10, -R0.reuse ;  /* 0x0000000a3b3b7c23 */ /* 0x100fe20008010800 */
[--C-:B------:R-:W-:Y:S01]  /*f490*/  FFMA.FTZ R62, R62, UR10, -R0.reuse ;  /* 0x0000000a3e3e7c23 */ /* 0x100fe20008010800 */
[----:B------:R-:W0:Y:S01]  /*f4a0*/  MUFU.EX2 R30, R30 ;  /* 0x0000001e001e7308 */ /* 0x000e220000000800 */
[----:B--2---:R-:W-:Y:S01]  /*f4b0*/  FADD.FTZ R8, R60, R9 ;  /* 0x000000093c087221 */ /* 0x004fe20000010000 */
[--C-:B------:R-:W-:Y:S01]  /*f4c0*/  FFMA.FTZ R63, R63, UR10, -R0.reuse ;  /* 0x0000000a3f3f7c23 */ /* 0x100fe20008010800 */
[--C-:B------:R-:W-:Y:S01]  /*f4d0*/  FFMA.FTZ R66, R66, UR10, -R0.reuse ;  /* 0x0000000a42427c23 */ /* 0x100fe20008010800 */
[--C-:B------:R-:W-:Y:S01]  /*f4e0*/  FFMA.FTZ R67, R67, UR10, -R0.reuse ;  /* 0x0000000a43437c23 */ /* 0x100fe20008010800 */
[--C-:B------:R-:W-:Y:S01]  /*f4f0*/  FFMA.FTZ R70, R70, UR10, -R0.reuse ;  /* 0x0000000a46467c23 */ /* 0x100fe20008010800 */
[----:B------:R-:W-:Y:S01]  /*f500*/  FFMA.FTZ R0, R71, UR10, -R0 ;  /* 0x0000000a47007c23 */ /* 0x000fe20008010800 */
[----:B------:R-:W-:Y:S01]  /*f510*/  F2FP.BF16.F32.PACK_AB R172, R57, R172 ;  /* 0x000000ac39ac723e */ /* 0x000fe200000010ff */
[----:B------:R-:W2:Y:S01]  /*f520*/  MUFU.EX2 R31, R31 ;  /* 0x0000001f001f7308 */ /* 0x000ea20000000800 */
[----:B-1----:R-:W-:Y:S01]  /*f530*/  FADD.FTZ R37, R26, R27 ;  /* 0x0000001b1a257221 */ /* 0x002fe20000010000 */
        /* <DEDUP_REMOVED lines=27> */
[C---:B--2---:R-:W-:Y:S01]  /*f6f0*/  FADD.FTZ R9, R61.reuse, R8 ;  /* 0x000000083d097221 */ /* 0x044fe20000010000 */
[----:B------:R-:W-:-:S06]  /*f700*/  F2FP.BF16.F32.PACK_AB R174, R61, R60 ;  /* 0x0000003c3dae723e */ /* 0x000fcc00000010ff */
[----:B------:R-:W2:Y:S01]  /*f710*/  MUFU.EX2 R51, R51 ;  /* 0x0000003300337308 */ /* 0x000ea20000000800 */
[----:B-1----:R-:W-:-:S07]  /*f720*/  FADD.FTZ R6, R50, R7 ;  /* 0x0000000732067221 */ /* 0x002fce0000010000 */
[----:B------:R-:W1:Y:S01]  /*f730*/  MUFU.EX2 R65, R65 ;  /* 0x0000004100417308 */ /* 0x000e620000000800 */
[----:B0-----:R-:W-:-:S07]  /*f740*/  FADD.FTZ R8, R64, R9 ;  /* 0x0000000940087221 */ /* 0x001fce0000010000 */
[----:B------:R-:W0:Y:S01]  /*f750*/  MUFU.EX2 R54, R54 ;  /* 0x0000003600367308 */ /* 0x000e220000000800 */
[C---:B--2---:R-:W-:Y:S01]  /*f760*/  FADD.FTZ R7, R51.reuse, R6 ;  /* 0x0000000633077221 */ /* 0x044fe20000010000 */
[----:B------:R-:W-:-:S06]  /*f770*/  F2FP.BF16.F32.PACK_AB R177, R51, R50 ;  /* 0x0000003233b1723e */ /* 0x000fcc00000010ff */
[----:B------:R-:W2:Y:S01]  /*f780*/  MUFU.EX2 R68, R68 ;  /* 0x0000004400447308 */ /* 0x000ea20000000800 */
[C---:B-1----:R-:W-:Y:S01]  /*f790*/  FADD.FTZ R9, R65.reuse, R8 ;  /* 0x0000000841097221 */ /* 0x042fe20000010000 */
[----:B------:R-:W-:-:S06]  /*f7a0*/  F2FP.BF16.F32.PACK_AB R168, R65, R64 ;  /* 0x0000004041a8723e */ /* 0x000fcc00000010ff */
[----:B------:R-:W1:Y:S01]  /*f7b0*/  MUFU.EX2 R55, R55 ;  /* 0x0000003700377308 */ /* 0x000e620000000800 */
[----:B0-----:R-:W-:-:S07]  /*f7c0*/  FADD.FTZ R6, R54, R7 ;  /* 0x0000000736067221 */ /* 0x001fce0000010000 */
        /* <DEDUP_REMOVED lines=21> */
[----:B0-----:R-:W-:Y:S01]  /*f920*/  FADD.FTZ R6, R70, R9 ;  /* 0x0000000946067221 */ /* 0x001fe20000010000 */
[C---:B--2---:R-:W-:Y:S01]  /*f930*/  FADD.FTZ R7, R33.reuse, R8 ;  /* 0x0000000821077221 */ /* 0x044fe20000010000 */
[----:B------:R-:W-:Y:S01]  /*f940*/  F2FP.BF16.F32.PACK_AB R170, R33, R68 ;  /* 0x0000004421aa723e */ /* 0x000fe200000010ff */
[----:B------:R-:W-:Y:S02]  /*f950*/  VIADD R8, R72, 0xfffffffe ;  /* 0xfffffffe48087836 */ /* 0x000fe40000000000 */
[C---:B-1----:R-:W-:Y:S01]  /*f960*/  FADD.FTZ R6, R171.reuse, R6 ;  /* 0x00000006ab067221 */ /* 0x042fe20000010000 */
[----:B------:R-:W-:Y:S01]  /*f970*/  F2FP.BF16.F32.PACK_AB R171, R171, R70 ;  /* 0x00000046abab723e */ /* 0x000fe200000010ff */
        /* <DEDUP_REMOVED lines=11> */
.L_x_4919:
[----:B------:R-:W-:-:S11]  /*fa30*/  UISETP.NE.AND UP2, UPT, UR5, 0x1, UPT ;  /* 0x000000010500788c */ /* 0x000fd6000bf45270 */
[----:B------:R-:W-:Y:S02]  /*fa40*/  @UP2 ULDC.64 UR14, c[0x0][0x9e8] ;  /* 0x00027a00000e2ab9 */ /* 0x000fe40000000a00 */
[----:B------:R-:W-:-:S04]  /*fa50*/  UIMAD.WIDE.U32 UR18, UR11, UR14, URZ ;  /* 0x0000000e0b1272a5 */ /* 0x000fc8000f8e003f */
[----:B------:R-:W-:-:S12]  /*fa60*/  @UP2 USHF.R.U32.HI UR11, URZ, UR15, UR19 ;  /* 0x0000000f3f0b2299 */ /* 0x000fd80008011613 */
.L_x_4920:
[----:B------:R-:W-:-:S04]  /*fa70*/  UIMAD UR5, UR11, UR5, UR5 ;  /* 0x000000050b0572a4 */ /* 0x000fc8000f8e0205 */
[----:B------:R-:W-:-:S04]  /*fa80*/  UISETP.LT.AND UP2, UPT, UR4, UR5, UPT ;  /* 0x000000050400728c */ /* 0x000fc8000bf41270 */
[----:B------:R-:W-:-:S12]  /*fa90*/  USEL UR4, UR4, UR5, UP2 ;  /* 0x0000000504047287 */ /* 0x000fd80009000000 */
.L_x_4918:
        /* <DEDUP_REMOVED lines=58> */
[----:B------:R-:W-:Y:S02]  /*fe40*/  IMAD.MOV.U32 R0, RZ, RZ, 0x3f800000 ;  /* 0x3f800000ff007424 */ /* 0x000fe400078e00ff */
[----:B------:R-:W-:-:S07]  /*fe50*/  IMAD.MOV.U32 R119, RZ, RZ, RZ ;  /* 0x000000ffff777224 */ /* 0x000fce00078e00ff */
.L_x_4940:
[----:B------:R-:W-:-:S04]  /*fe60*/  UIADD3 UR4, UR38, 0x1, URZ ;  /* 0x0000000126047890 */ /* 0x000fc8000fffe03f */
[----:B------:R-:W-:-:S04]  /*fe70*/  UISETP.NE.AND UP2, UPT, UR4, 0x2, UPT ;  /* 0x000000020400788c */ /* 0x000fc8000bf45270 */
[----:B------:R-:W-:Y:S02]  /*fe80*/  USEL UR58, URZ, 0x1, UP2 ;  /* 0x000000013f3a7887 */ /* 0x000fe40009000000 */
[----:B------:R-:W-:Y:S02]  /*fe90*/  USEL UR4, UR4, URZ, UP2 ;  /* 0x0000003f04047287 */ /* 0x000fe40009000000 */
[----:B------:R-:W-:Y:S01]  /*fea0*/  ULOP3.LUT UR58, UR60, UR58, URZ, 0x3c, !UPT ;  /* 0x0000003a3c3a7292 */ /* 0x000fe2000f8e3c3f */
[----:B------:R-:W-:Y:S11]  /*feb0*/  @!P0 BRA `(.L_x_4922) ;  /* 0x0000000000048947 */ /* 0x000ff60003800000 */
[----:B------:R-:W-:Y:S01]  /*fec0*/  BPT.TRAP 0x1 ;  /* 0x000000040000795c */ /* 0x000fe20000300000 */
.L_x_4922:
[----:B------:R-:W-:Y:S01]  /*fed0*/  ULEA UR6, UR4, UR39, 0x3 ;  /* 0x0000002704067291 */ /* 0x000fe2000f8e183f */
[----:B------:R-:W-:-:S05]  /*fee0*/  IMAD.U32 R9, RZ, RZ, UR58 ;  /* 0x0000003aff097e24 */ /* 0x000fca000f8e00ff */
[----:B------:R-:W-:-:S04]  /*fef0*/  SHF.L.U32 R9, R9, 0x1f, RZ ;  /* 0x0000001f09097819 */ /* 0x000fc800000006ff */
[----:B------:R0:W1:Y:S01]  /*ff00*/  SYNCS.PHASECHK.TRANS64.TRYWAIT P1, [UR6+0x30830], R9 ;  /* 0x03083009ff0075a7 */ /* 0x0000620008020146 */
[----:B------:R-:W-:Y:S05]  /*ff10*/  @!P0 BRA `(.L_x_4923) ;  /* 0x0000000000048947 */ /* 0x000fea0003800000 */
[----:B------:R-:W-:Y:S01]  /*ff20*/  BPT.TRAP 0x1 ;  /* 0x000000040000795c */ /* 0x000fe20000300000 */
.L_x_4923:
[-C--:B------:R-:W-:Y:S01]  /*ff30*/  FMUL.FTZ R24, R24, R10.reuse ;  /* 0x0000000a18187220 */ /* 0x080fe20000410000 */
[----:B------:R-:W-:Y:S01]  /*ff40*/  FMUL.FTZ R25, R25, R10 ;  /* 0x0000000a19197220 */ /* 0x000fe20000410000 */
[----:B-1----:R-:W-:Y:S06]  /*ff50*/  @P1 BRA `(.L_x_4924) ;  /* 0x0000000000081947 */ /* 0x002fec0003800000 */
[----:B------:R-:W1:Y:S02]  /*ff60*/  SYNCS.PHASECHK.TRANS64.TRYWAIT P1, [UR6+0x30830], R9 ;  /* 0x03083009ff0075a7 */ /* 0x000e640008020146 */
[----:B-1----:R-:W-:Y:S05]  /*ff70*/  @!P1 BRA `(.L_x_4925) ;  /* 0x0000015800989947 */ /* 0x002fea0003800000 */
.L_x_4924:
        /* <DEDUP_REMOVED lines=161> */
.L_x_4926:
[----:B------:R-:W-:Y:S01]  /*10990*/  ULEA UR5, UR38, UR39, 0x3 ;  /* 0x0000002726057291 */ /* 0x000fe2000f8e183f */
[----:B------:R-:W-:-:S05]  /*109a0*/  IMAD.U32 R0, RZ, RZ, UR60 ;  /* 0x0000003cff007e24 */ /* 0x000fca000f8e00ff */
[----:B------:R-:W-:-:S04]  /*109b0*/  SHF.L.U32 R0, R0, 0x1f, RZ ;  /* 0x0000001f00007819 */ /* 0x000fc800000006ff */
[----:B------:R2:W3:Y:S01]  /*109c0*/  SYNCS.PHASECHK.TRANS64.TRYWAIT P1, [UR5+0x30850], R0 ;  /* 0x03085000ff0075a7 */ /* 0x0004e20008020145 */
[----:B------:R-:W-:Y:S05]  /*109d0*/  @!P0 BRA `(.L_x_4927) ;  /* 0x0000000000048947 */ /* 0x000fea0003800000 */
[----:B------:R-:W-:Y:S01]  /*109e0*/  BPT.TRAP 0x1 ;  /* 0x000000040000795c */ /* 0x000fe20000300000 */
.L_x_4927:
[----:B---3--:R-:W-:Y:S05]  /*109f0*/  @P1 BRA `(.L_x_4928) ;  /* 0x0000000000081947 */ /* 0x008fea0003800000 */
[----:B------:R-:W3:Y:S02]  /*10a00*/  SYNCS.PHASECHK.TRANS64.TRYWAIT P1, [UR5+0x30850], R0 ;  /* 0x03085000ff0075a7 */ /* 0x000ee40008020145 */
[----:B---3--:R-:W-:Y:S05]  /*10a10*/  @!P1 BRA `(.L_x_4929) ;  /* 0x0000015000089947 */ /* 0x008fea0003800000 */
.L_x_4928:
        /* <DEDUP_REMOVED lines=37> */
.L_x_4930:
[----:B------:R-:W-:Y:S01]  /*10c70*/  R2UR UR10, R22 ;  /* 0x00000000160a72ca */ /* 0x000fe200000e0000 */
[----:B------:R-:W-:Y:S01]  /*10c80*/  UIADD3 UR6, UR6, 0x30840, URZ ;  /* 0x0003084006067890 */ /* 0x000fe2000fffe03f */
[----:B------:R-:W-:Y:S01]  /*10c90*/  PLOP3.LUT P1, PT, PT, PT, UP0, 0x80, 0x0 ;  /* 0x000000000000781c */ /* 0x000fe20003f2f008 */
[----:B------:R-:W-:Y:S01]  /*10ca0*/  IMAD R15, R8, -0x60, RZ ;  /* 0xffffffa0080f7824 */ /* 0x000fe200078e02ff */
[----:B------:R-:W-:Y:S01]  /*10cb0*/  PLOP3.LUT P2, PT, PT, PT, UP0, 0x80, 0x0 ;  /* 0x000000000000781c */ /* 0x000fe20003f4f008 */
[----:B------:R-:W-:Y:S01]  /*10cc0*/  UPRMT UR6, UR61, 0x654, UR6 ;  /* 0x000006543d067896 */ /* 0x000fe20008000006 */
[----:B------:R-:W-:-:S07]  /*10cd0*/  ULDC UR11, c[0x0][0x9dc] ;  /* 0x00027700000b7ab9 */ /* 0x000fce0000000800 */
[----:B------:R-:W-:Y:S01]  /*10ce0*/  VIADD R20, R23, UR10 ;  /* 0x0000000a17147c36 */ /* 0x000fe20008000000 */
[----:B------:R-:W-:Y:S01]  /*10cf0*/  @UP0 ULDC UR10, c[0x0][0x44c] ;  /* 0x00011300000a0ab9 */ /* 0x000fe20000000800 */
[----:B------:R-:W-:Y:S01]  /*10d00*/  SYNCS.ARRIVE.TRANS64.RED.A1T0 RZ, [UR6], RZ ;  /* 0x000000ffffff79a7 */ /* 0x000fe20008100406 */
[----:B------:R-:W-:Y:S01]  /*10d10*/  UMOV UR6, UR11 ;  /* 0x0000000b00067c82 */ /* 0x000fe20008000000 */
[----:B0-2---:R-:W-:Y:S01]  /*10d20*/  @P1 IMAD.HI.U32 R0, R20, UR10, RZ ;  /* 0x0000000a14001c27 */ /* 0x005fe2000f8e00ff */
[----:B------:R-:W-:Y:S01]  /*10d30*/  @UP0 ULDC UR10, c[0x0][0x450] ;  /* 0x00011400000a0ab9 */ /* 0x000fe20000000800 */
[----:B------:R-:W-:Y:S01]  /*10d40*/  PLOP3.LUT P1, PT, PT, PT, UP1, 0x40, 0x0 ;  /* 0x000000000000781c */ /* 0x000fe20003f2e818 */
[----:B------:R-:W-:Y:S02]  /*10d50*/  ULDC UR11, c[0x0][0x9e0] ;  /* 0x00027800000b7ab9 */ /* 0x000fe40000000800 */
[----:B------:R-:W-:Y:S01]  /*10d60*/  @P2 SHF.R.U32.HI R20, RZ, UR10, R0 ;  /* 0x0000000aff142c19 */ /* 0x000fe20008011600 */
[----:B------:R-:W-:Y:S01]  /*10d70*/  ULOP3.LUT UR10, URZ, UR6, URZ, 0x33, !UPT ;  /* 0x000000063f0a7292 */ /* 0x000fe2000f8e333f */
[----:B------:R-:W-:-:S03]  /*10d80*/  IADD3 R0, -R19, 0x1, R15 ;  /* 0x0000000113007810 */ /* 0x000fc60007ffe10f */
[----:B------:R-:W1:Y:S01]  /*10d90*/  SHFL.IDX PT, R21, R20, RZ, 0x1c1f ;  /* 0x001c1fff14157589 */ /* 0x000e6200000e0000 */
[----:B------:R-:W-:-:S05]  /*10da0*/  IADD3 R0, -R17, R0, R18 ;  /* 0x0000000011007210 */ /* 0x000fca0007ffe112 */
[C---:B------:R-:W-:Y:S02]  /*10db0*/  VIADD R14, R0.reuse, UR11 ;  /* 0x0000000b000e7c36 */ /* 0x040fe40008000000 */
[----:B------:R-:W-:Y:S02]  /*10dc0*/  VIADD R13, R0, UR10 ;  /* 0x0000000a000d7c36 */ /* 0x000fe40008000000 */
[----:B------:R-:W-:Y:S02]  /*10dd0*/  IMAD.IADD R0, R15, 0x1, -R19 ;  /* 0x000000010f007824 */ /* 0x000fe400078e0a13 */
[--C-:B-1----:R-:W-:Y:S02]  /*10de0*/  IMAD.IADD R12, R14, 0x1, R21.reuse ;  /* 0x000000010e0c7824 */ /* 0x102fe400078e0215 */
        /* <DEDUP_REMOVED lines=15> */
.L_x_4933:
[----:B------:R-:W-:Y:S02]  /*10ee0*/  ULDC UR10, c[0x0][0x9e4] ;  /* 0x00027900000a7ab9 */ /* 0x000fe40000000800 */
[----:B------:R-:W-:-:S05]  /*10ef0*/  IMAD.U32 R168, RZ, RZ, UR10 ;  /* 0x0000000affa87e24 */ /* 0x000fca000f8e00ff */
[----:B------:R-:W-:-:S13]  /*10f00*/  ISETP.NE.AND P1, PT, R168, 0x1, PT ;  /* 0x00000001a800780c */ /* 0x000fda0003f25270 */
[----:B------:R-:W0:Y:S02]  /*10f10*/  @P1 LDC.64 R10, c[0x0][0x9e8] ;  /* 0x00027a00ff0a1b82 */ /* 0x000e240000000a00 */
[----:B0-----:R-:W-:-:S05]  /*10f20*/  @P1 IMAD.HI.U32 R10, R21, R10, RZ ;  /* 0x0000000a150a1227 */ /* 0x001fca00078e00ff */
[----:B------:R-:W-:-:S07]  /*10f30*/  @P1 SHF.R.U32.HI R21, RZ, R11, R10 ;  /* 0x0000000bff151219 */ /* 0x000fce000001160a */
.L_x_4934:
[----:B------:R-:W-:Y:S05]  /*10f40*/  BSYNC B0 ;  /* 0x0000000000007941 */ /* 0x000fea0003800000 */
.L_x_4932:
[----:B------:R-:W-:-:S05]  /*10f50*/  IMAD R21, R21, R168, R0 ;  /* 0x000000a815157224 */ /* 0x000fca00078e0200 */
[----:B------:R-:W-:Y:S02]  /*10f60*/  VIADDMNMX R12, R21, R168, R12, PT ;  /* 0x000000a8150c7246 */ /* 0x000fe4000380010c */
[----:B------:R-:W-:-:S07]  /*10f70*/  VIMNMX R9, R9, R21, !PT ;  /* 0x0000001509097248 */ /* 0x000fce0007fe0100 */
.L_x_4931:
        /* <DEDUP_REMOVED lines=13> */
[C---:B------:R-:W-:Y:S02]  /*11050*/  ISETP.GT.AND P4, PT, R9.reuse, 0x9, !P6 ;  /* 0x000000090900780c */ /* 0x040fe40007784270 */
        /* <DEDUP_REMOVED lines=117> */
[----:B------:R-:W-:Y:S02]  /*117b0*/  ISETP.GT.AND P6, PT, R9, 0x59, !P6 ;  /* 0x000000590900780c */ /* 0x000fe400077c4270 */
[----:B------:R-:W0:Y:S02]  /*117c0*/  SHFL.IDX PT, R9, R20, 0x1, 0x1c1f ;  /* 0x003c1f0014097f89 */ /* 0x000e2400000e0000 */
[----:B------:R-:W-:-:S04]  /*117d0*/  ISETP.LT.OR P6, PT, R12, 0x5a, P6 ;  /* 0x0000005a0c00780c */ /* 0x000fc800037c1670 */
[----:B------:R-:W-:Y:S02]  /*117e0*/  FSEL R165, R165, -INF , !P6 ;  /* 0xff800000a5a57808 */ /* 0x000fe40007000000 */
[----:B------:R-:W-:Y:S01]  /*117f0*/  PLOP3.LUT P6, PT, PT, PT, UP1, 0x40, 0x0 ;  /* 0x000000000000781c */ /* 0x000fe20003fce818 */
[--C-:B0-----:R-:W-:Y:S02]  /*11800*/  IMAD.IADD R14, R14, 0x1, R9.reuse ;  /* 0x000000010e0e7824 */ /* 0x101fe400078e0209 */
[----:B------:R-:W-:-:S10]  /*11810*/  IMAD.IADD R13, R13, 0x1, R9 ;  /* 0x000000010d0d7824 */ /* 0x000fd400078e0209 */
        /* <DEDUP_REMOVED lines=14> */
.L_x_4937:
[----:B------:R-:W-:Y:S02]  /*11900*/  ULDC UR10, c[0x0][0x9e4] ;  /* 0x00027900000a7ab9 */ /* 0x000fe40000000800 */
[----:B------:R-:W-:-:S05]  /*11910*/  IMAD.U32 R12, RZ, RZ, UR10 ;  /* 0x0000000aff0c7e24 */ /* 0x000fca000f8e00ff */
[----:B------:R-:W-:-:S13]  /*11920*/  ISETP.NE.AND P6, PT, R12, 0x1, PT ;  /* 0x000000010c00780c */ /* 0x000fda0003fc5270 */
[----:B------:R-:W0:Y:S02]  /*11930*/  @P6 LDC.64 R10, c[0x0][0x9e8] ;  /* 0x00027a00ff0a6b82 */ /* 0x000e240000000a00 */
[----:B0-----:R-:W-:-:S05]  /*11940*/  @P6 IMAD.HI.U32 R10, R9, R10, RZ ;  /* 0x0000000a090a6227 */ /* 0x001fca00078e00ff */
[----:B------:R-:W-:-:S07]  /*11950*/  @P6 SHF.R.U32.HI R9, RZ, R11, R10 ;  /* 0x0000000bff096219 */ /* 0x000fce000001160a */
.L_x_4938:
[----:B------:R-:W-:Y:S05]  /*11960*/  BSYNC B0 ;  /* 0x0000000000007941 */ /* 0x000fea0003800000 */
.L_x_4936:
[----:B------:R-:W-:-:S05]  /*11970*/  IMAD R9, R9, R12, R0 ;  /* 0x0000000c09097224 */ /* 0x000fca00078e0200 */
[----:B------:R-:W-:Y:S02]  /*11980*/  VIADDMNMX R14, R9, R12, R14, PT ;  /* 0x0000000c090e7246 */ /* 0x000fe4000380010e */
[----:B------:R-:W-:-:S07]  /*11990*/  VIMNMX R13, R13, R9, !PT ;  /* 0x000000090d0d7248 */ /* 0x000fce0007fe0100 */
.L_x_4935:
[C---:B------:R-:W-:Y:S01]  /*119a0*/  ISETP.GT.AND P1, PT, R13.reuse, 0x1, !P1 ;  /* 0x000000010d00780c */ /* 0x040fe20004f24270 */
[----:B------:R-:W-:Y:S01]  /*119b0*/  ULDC UR10, c[0x0][0x988] ;  /* 0x00026200000a7ab9 */ /* 0x000fe20000000800 */
        /* <DEDUP_REMOVED lines=9> */
[----:B------:R-:W-:Y:S02]  /*11a50*/  FMNMX.FTZ R0, R120, R3, !PT ;  /* 0x0000000378007209 */ /* 0x000fe40007810000 */
[----:B------:R-:W-:-:S02]  /*11a60*/  FSEL R127, R127, -INF , !P1 ;  /* 0xff8000007f7f7808 */ /* 0x000fc40004800000 */
[C---:B------:R-:W-:Y:S02]  /*11a70*/  LOP3.LUT P1, RZ, R16.reuse, 0x8, RZ, 0xc0, !PT ;  /* 0x0000000810ff7812 */ /* 0x040fe4000782c0ff */
[----:B------:R-:W-:Y:S02]  /*11a80*/  LOP3.LUT P6, RZ, R16, 0x20000, RZ, 0xc0, !PT ;  /* 0x0002000010ff7812 */ /* 0x000fe400078cc0ff */
        /* <DEDUP_REMOVED lines=66> */
[C---:B------:R-:W-:Y:S02]  /*11eb0*/  ISETP.LT.OR P3, PT, R14.reuse, 0x51, P3 ;  /* 0x000000510e00780c */ /* 0x040fe40001f61670 */
[C---:B------:R-:W-:Y:S02]  /*11ec0*/  ISETP.GT.AND P1, PT, R13.reuse, 0x38, !P1 ;  /* 0x000000380d00780c */ /* 0x040fe40004f24270 */
[----:B------:R-:W-:Y:S02]  /*11ed0*/  ISETP.GT.AND P5, PT, R13, 0x58, !P5 ;  /* 0x000000580d00780c */ /* 0x000fe40006fa4270 */
[----:B------:R-:W-:Y:S02]  /*11ee0*/  ISETP.LT.OR P1, PT, R14, 0x39, P1 ;  /* 0x000000390e00780c */ /* 0x000fe40000f21670 */
[----:B0-----:R-:W-:-:S02]  /*11ef0*/  FMNMX.FTZ R10, R0, R9, !PT ;  /* 0x00000009000a7209 */ /* 0x001fc40007810000 */
[----:B------:R-:W-:Y:S02]  /*11f00*/  FSEL R150, R150, -INF , !P1 ;  /* 0xff80000096967808 */ /* 0x000fe40004800000 */
[----:B------:R-:W-:Y:S01]  /*11f10*/  LOP3.LUT P1, RZ, R16, 0x200, RZ, 0xc0, !PT ;  /* 0x0000020010ff7812 */ /* 0x000fe2000782c0ff */
[----:B------:R-:W0:Y:S01]  /*11f20*/  SHFL.BFLY PT, R9, R10, 0x1, 0x1f ;  /* 0x0c201f000a097f89 */ /* 0x000e2200000e0000 */
[----:B------:R-:W-:Y:S02]  /*11f30*/  ISETP.LT.OR P4, PT, R14, 0x52, P4 ;  /* 0x000000520e00780c */ /* 0x000fe40002781670 */
        /* <DEDUP_REMOVED lines=15> */
[----:B------:R-:W-:-:S02]  /*12030*/  ISETP.LT.OR P1, PT, R14, 0x42, P1 ;  /* 0x000000420e00780c */ /* 0x000fc40000f21670 */
[----:B------:R-:W-:Y:S02]  /*12040*/  ISETP.GT.AND P2, PT, R13, RZ, !P2 ;  /* 0x000000ff0d00720c */ /* 0x000fe40005744270 */
[----:B------:R-:W-:Y:S02]  /*12050*/  FSEL R155, R155, -INF , !P1 ;  /* 0xff8000009b9b7808 */ /* 0x000fe40004800000 */
[----:B------:R-:W-:Y:S02]  /*12060*/  ISETP.LT.OR P2, PT, R14, 0x1, P2 ;  /* 0x000000010e00780c */ /* 0x000fe40001741670 */
[----:B------:R-:W-:Y:S02]  /*12070*/  ISETP.GT.AND P1, PT, R13, 0x48, !P6 ;  /* 0x000000480d00780c */ /* 0x000fe40007724270 */
[----:B------:R-:W-:Y:S02]  /*12080*/  FSEL R122, R122, -INF , !P2 ;  /* 0xff8000007a7a7808 */ /* 0x000fe40005000000 */
[----:B------:R-:W-:-:S02]  /*12090*/  ISETP.LT.OR P1, PT, R14, 0x49, P1 ;  /* 0x000000490e00780c */ /* 0x000fc40000f21670 */
[----:B------:R-:W-:Y:S02]  /*120a0*/  FMNMX.FTZ R10, R122, R2, !PT ;  /* 0x000000027a0a7209 */ /* 0x000fe40007810000 */
[----:B------:R-:W-:Y:S02]  /*120b0*/  FSEL R158, R158, -INF , !P1 ;  /* 0xff8000009e9e7808 */ /* 0x000fe40004800000 */
[----:B------:R-:W-:Y:S02]  /*120c0*/  FMNMX.FTZ R11, R123, R10, !PT ;  /* 0x0000000a7b0b7209 */ /* 0x000fe40007810000 */
[----:B------:R-:W-:Y:S02]  /*120d0*/  LOP3.LUT P1, RZ, R16, 0x20, RZ, 0xc0, !PT ;  /* 0x0000002010ff7812 */ /* 0x000fe4000782c0ff */
[----:B------:R-:W-:Y:S02]  /*120e0*/  FMNMX.FTZ R10, R126, R11, !PT ;  /* 0x0000000b7e0a7209 */ /* 0x000fe40007810000 */
[----:B------:R-:W-:-:S02]  /*120f0*/  ISETP.GT.AND P1, PT, R13, 0x49, !P1 ;  /* 0x000000490d00780c */ /* 0x000fc40004f24270 */
[----:B------:R-:W-:Y:S02]  /*12100*/  FMNMX.FTZ R11, R127, R10, !PT ;  /* 0x0000000a7f0b7209 */ /* 0x000fe40007810000 */
[----:B------:R-:W-:Y:S02]  /*12110*/  ISETP.LT.OR P1, PT, R14, 0x4a, P1 ;  /* 0x0000004a0e00780c */ /* 0x000fe40000f21670 */
[----:B------:R-:W-:Y:S02]  /*12120*/  FMNMX.FTZ R10, R130, R11, !PT ;  /* 0x0000000b820a7209 */ /* 0x000fe40007810000 */
[----:B------:R-:W-:Y:S02]  /*12130*/  FSEL R159, R159, -INF , !P1 ;  /* 0xff8000009f9f7808 */ /* 0x000fe40004800000 */
[----:B------:R-:W-:Y:S02]  /*12140*/  FMNMX.FTZ R11, R131, R10, !PT ;  /* 0x0000000a830b7209 */ /* 0x000fe40007810000 */
[----:B------:R-:W-:-:S02]  /*12150*/  LOP3.LUT P6, RZ, R16, 0x1, RZ, 0xc0, !PT ;  /* 0x0000000110ff7812 */ /* 0x000fc400078cc0ff */
[----:B------:R-:W-:Y:S02]  /*12160*/  FMNMX.FTZ R10, R134, R11, !PT ;  /* 0x0000000b860a7209 */ /* 0x000fe40007810000 */
[----:B------:R-:W-:Y:S02]  /*12170*/  ISETP.GT.AND P6, PT, R13, 0x59, !P6 ;  /* 0x000000590d00780c */ /* 0x000fe400077c4270 */
[----:B------:R-:W-:Y:S02]  /*12180*/  FMNMX.FTZ R11, R135, R10, !PT ;  /* 0x0000000a870b7209 */ /* 0x000fe40007810000 */
[----:B------:R-:W-:Y:S02]  /*12190*/  ISETP.LT.OR P6, PT, R14, 0x5a, P6 ;  /* 0x0000005a0e00780c */ /* 0x000fe400037c1670 */
[----:B------:R-:W-:Y:S02]  /*121a0*/  FMNMX.FTZ R10, R138, R11, !PT ;  /* 0x0000000b8a0a7209 */ /* 0x000fe40007810000 */
[----:B------:R-:W-:-:S02]  /*121b0*/  FSETP.NEU.FTZ.AND P2, PT, R9, -INF , PT ;  /* 0xff8000000900780b */ /* 0x000fc40003f5d000 */
[----:B------:R-:W-:Y:S02]  /*121c0*/  FMNMX.FTZ R11, R139, R10, !PT ;  /* 0x0000000a8b0b7209 */ /* 0x000fe40007810000 */
[----:B------:R-:W-:Y:S02]  /*121d0*/  FSEL R167, R167, -INF , !P6 ;  /* 0xff800000a7a77808 */ /* 0x000fe40007000000 */
[----:B------:R-:W-:Y:S02]  /*121e0*/  FMNMX.FTZ R10, R142, R11, !PT ;  /* 0x0000000b8e0a7209 */ /* 0x000fe40007810000 */
[----:B------:R-:W-:Y:S02]  /*121f0*/  FSEL R0, R0, RZ, P2 ;  /* 0x000000ff00007208 */ /* 0x000fe40001000000 */
[----:B------:R-:W-:-:S03]  /*12200*/  FMNMX.FTZ R11, R143, R10, !PT ;  /* 0x0000000a8f0b7209 */ /* 0x000fc60007810000 */
        /* <DEDUP_REMOVED lines=31> */
[----:B------:R-:W-:Y:S02]  /*12400*/  MUFU.EX2 R188, R188 ;  /* 0x000000bc00bc7308 */ /* 0x000fe40000000800 */
[----:B------:R-:W-:-:S04]  /*12410*/  FMNMX.FTZ R10, R162, R21, !PT ;  /* 0x00000015a20a7209 */ /* 0x000fc80007810000 */
[----:B------:R-:W-:Y:S02]  /*12420*/  FMNMX.FTZ R21, R163, R10, !PT ;  /* 0x0000000aa3157209 */ /* 0x000fe40007810000 */
[----:B------:R-:W-:Y:S02]  /*12430*/  MUFU.EX2 R14, R14 ;  /* 0x0000000e000e7308 */ /* 0x000fe40000000800 */
[----:B------:R-:W-:Y:S01]  /*12440*/  FMNMX.FTZ R10, R166, R21, !PT ;  /* 0x00000015a60a7209 */ /* 0x000fe20007810000 */
[----:B------:R-:W-:Y:S01]  /*12450*/  FFMA.FTZ R21, R161, UR10, -R0 ;  /* 0x0000000aa1157c23 */ /* 0x000fe20008010800 */
[----:B------:R-:W-:Y:S02]  /*12460*/  FSEL R0, R9, RZ, P2 ;  /* 0x000000ff09007208 */ /* 0x000fe40001000000 */
[----:B------:R-:W-:Y:S02]  /*12470*/  FMNMX.FTZ R10, R167, R10, !PT ;  /* 0x0000000aa70a7209 */ /* 0x000fe40007810000 */
[----:B------:R-:W-:Y:S01]  /*12480*/  MUFU.EX2 R190, R190 ;  /* 0x000000be00be7308 */ /* 0x000fe20000000800 */
[----:B------:R-:W-:-:S02]  /*12490*/  FADD.FTZ R0, -R0, R3 ;  /* 0x0000000300007221 */ /* 0x000fc40000010100 */
[----:B------:R-:W0:Y:S02]  /*124a0*/  SHFL.BFLY PT, R129, R10, 0x2, 0x1f ;  /* 0x0c401f000a817f89 */ /* 0x000e2400000e0000 */
[----:B------:R-:W-:-:S03]  /*124b0*/  FMUL.FTZ R0, R0, UR10 ;  /* 0x0000000a00007c20 */ /* 0x000fc60008410000 */
[----:B------:R-:W-:Y:S08]  /*124c0*/  MUFU.EX2 R13, R13 ;  /* 0x0000000d000d7308 */ /* 0x000ff00000000800 */
[----:B------:R-:W-:Y:S08]  /*124d0*/  MUFU.EX2 R184, R184 ;  /* 0x000000b800b87308 */ /* 0x000ff00000000800 */
[----:B------:R-:W-:Y:S01]  /*124e0*/  MUFU.EX2 R15, R137 ;  /* 0x00000089000f7308 */ /* 0x000fe20000000800 */
[----:B0-----:R-:W-:-:S05]  /*124f0*/  FMNMX.FTZ R129, R10, R129, !PT ;  /* 0x000000810a817209 */ /* 0x001fca0007810000 */
[----:B------:R-:W0:Y:S02]  /*12500*/  SHFL.BFLY PT, R20, R129, 0x1, 0x1f ;  /* 0x0c201f0081147f89 */ /* 0x000e2400000e0000 */
[----:B------:R-:W1:Y:S08]  /*12510*/  MUFU.EX2 R10, R0 ;  /* 0x00000000000a7308 */ /* 0x000e700000000800 */
[----:B------:R-:W2:Y:S08]  /*12520*/  MUFU.EX2 R12, R12 ;  /* 0x0000000c000c7308 */ /* 0x000eb00000000800 */
[----:B------:R-:W3:Y:S01]  /*12530*/  MUFU.EX2 R186, R186 ;  /* 0x000000ba00ba7308 */ /* 0x000ee20000000800 */
[----:B-1----:R-:W-:-:S04]  /*12540*/  FFMA.FTZ R7, R10, R7, R188 ;  /* 0x000000070a077223 */ /* 0x002fc800000100bc */
[----:B------:R-:W-:Y:S01]  /*12550*/  FADD.FTZ R7, R14, R7 ;  /* 0x000000070e077221 */ /* 0x000fe20000010000 */
[----:B0-----:R-:W-:Y:S02]  /*12560*/  FMNMX.FTZ R20, R129, R20, !PT ;  /* 0x0000001481147209 */ /* 0x001fe40007810000 */
[----:B------:R0:W1:Y:S01]  /*12570*/  MUFU.EX2 R11, R133 ;  /* 0x00000085000b7308 */ /* 0x0000620000000800 */
[----:B------:R-:W-:Y:S01]  /*12580*/  FADD.FTZ R136, R190, R7 ;  /* 0x00000007be887221 */ /* 0x000fe20000010000 */
[C---:B------:R-:W-:Y:S01]  /*12590*/  FSETP.NEU.FTZ.AND P1, PT, R20.reuse, -INF , PT ;  /* 0xff8000001400780b */ /* 0x040fe20003f3d000 */
[----:B------:R-:W-:Y:S02]  /*125a0*/  FMUL.FTZ R129, R20, UR10 ;  /* 0x0000000a14817c20 */ /* 0x000fe40008410000 */
[----:B------:R-:W-:-:S03]  /*125b0*/  FADD.FTZ R7, R13, R136 ;  /* 0x000000880d077221 */ /* 0x000fc60000010000 */
[----:B------:R-:W4:Y:S01]  /*125c0*/  MUFU.EX2 R180, R180 ;  /* 0x000000b400b47308 */ /* 0x000f220000000800 */
[----:B------:R-:W-:Y:S01]  /*125d0*/  FSEL R129, R129, RZ, P1 ;  /* 0x000000ff81817208 */ /* 0x000fe20000800000 */
[----:B------:R-:W-:-:S04]  /*125e0*/  FADD.FTZ R7, R184, R7 ;  /* 0x00000007b8077221 */ /* 0x000fc80000010000 */
[--C-:B------:R-:W-:Y:S01]  /*125f0*/  FFMA.FTZ R191, R126, UR10, -R129.reuse ;  /* 0x0000000a7ebf7c23 */ /* 0x100fe20008010881 */
[--C-:B------:R-:W-:Y:S01]  /*12600*/  FFMA.FTZ R126, R131, UR10, -R129.reuse ;  /* 0x0000000a837e7c23 */ /* 0x100fe20008010881 */
[----:B------:R-:W-:Y:S01]  /*12610*/  FSEL R131, R20, RZ, P1 ;  /* 0x000000ff14837208 */ /* 0x000fe20000800000 */
[--C-:B------:R-:W-:Y:S01]  /*12620*/  FFMA.FTZ R189, R122, UR10, -R129.reuse ;  /* 0x0000000a7abd7c23 */ /* 0x100fe20008010881 */
[--C-:B------:R-:W-:Y:S01]  /*12630*/  FFMA.FTZ R132, R123, UR10, -R129.reuse ;  /* 0x0000000a7b847c23 */ /* 0x100fe20008010881 */
[--C-:B------:R-:W-:Y:S01]  /*12640*/  FFMA.FTZ R127, R127, UR10, -R129.reuse ;  /* 0x0000000a7f7f7c23 */ /* 0x100fe20008010881 */
[----:B------:R-:W-:Y:S01]  /*12650*/  MUFU.EX2 R191, R191 ;  /* 0x000000bf00bf7308 */ /* 0x000fe20000000800 */
[----:B------:R-:W-:Y:S01]  /*12660*/  FADD.FTZ R131, -R131, R2 ;  /* 0x0000000283837221 */ /* 0x000fe20000010100 */
[--C-:B------:R-:W-:Y:S01]  /*12670*/  FFMA.FTZ R185, R130, UR10, -R129.reuse ;  /* 0x0000000a82b97c23 */ /* 0x100fe20008010881 */
[--C-:B------:R-:W-:Y:S01]  /*12680*/  FFMA.FTZ R187, R134, UR10, -R129.reuse ;  /* 0x0000000a86bb7c23 */ /* 0x100fe20008010881 */
[--C-:B------:R-:W-:Y:S01]  /*12690*/  FFMA.FTZ R123, R135, UR10, -R129.reuse ;  /* 0x0000000a877b7c23 */ /* 0x100fe20008010881 */
[----:B------:R-:W-:Y:S01]  /*126a0*/  FMUL.FTZ R0, R131, UR10 ;  /* 0x0000000a83007c20 */ /* 0x000fe20008410000 */
[--C-:B------:R-:W-:Y:S01]  /*126b0*/  FFMA.FTZ R181, R138, UR10, -R129.reuse ;  /* 0x0000000a8ab57c23 */ /* 0x100fe20008010881 */
[--C-:B------:R-:W-:Y:S01]  /*126c0*/  FFMA.FTZ R122, R139, UR10, -R129.reuse ;  /* 0x0000000a8b7a7c23 */ /* 0x100fe20008010881 */
[----:B------:R-:W-:Y:S01]  /*126d0*/  MUFU.EX2 R189, R189 ;  /* 0x000000bd00bd7308 */ /* 0x000fe20000000800 */
[----:B------:R-:W-:Y:S01]  /*126e0*/  FFMA.FTZ R183, R142, UR10, -R129 ;  /* 0x0000000a8eb77c23 */ /* 0x000fe20008010881 */
[----:B--2---:R-:W-:Y:S01]  /*126f0*/  FADD.FTZ R7, R12, R7 ;  /* 0x000000070c077221 */ /* 0x004fe20000010000 */
[--C-:B------:R-:W-:Y:S01]  /*12700*/  FFMA.FTZ R2, R143, UR10, -R129.reuse ;  /* 0x0000000a8f027c23 */ /* 0x100fe20008010881 */
[--C-:B------:R-:W-:Y:S01]  /*12710*/  FFMA.FTZ R177, R146, UR10, -R129.reuse ;  /* 0x0000000a92b17c23 */ /* 0x100fe20008010881 */
[----:B0-----:R-:W-:Y:S01]  /*12720*/  FFMA.FTZ R133, R147, UR10, -R129 ;  /* 0x0000000a93857c23 */ /* 0x001fe20008010881 */
[----:B---3--:R-:W-:Y:S01]  /*12730*/  FADD.FTZ R136, R186, R7 ;  /* 0x00000007ba887221 */ /* 0x008fe20000010000 */
[--C-:B------:R-:W-:Y:S01]  /*12740*/  FFMA.FTZ R179, R150, UR10, -R129.reuse ;  /* 0x0000000a96b37c23 */ /* 0x100fe20008010881 */
[----:B------:R-:W0:Y:S01]  /*12750*/  MUFU.EX2 R0, R0 ;  /* 0x0000000000007308 */ /* 0x000e220000000800 */
[--C-:B------:R-:W-:Y:S01]  /*12760*/  FFMA.FTZ R135, R151, UR10, -R129.reuse ;  /* 0x0000000a97877c23 */ /* 0x100fe20008010881 */
[----:B-1----:R-:W-:Y:S01]  /*12770*/  FADD.FTZ R7, R11, R136 ;  /* 0x000000880b077221 */ /* 0x002fe20000010000 */
[--C-:B------:R-:W-:Y:S01]  /*12780*/  FFMA.FTZ R173, R154, UR10, -R129.reuse ;  /* 0x0000000a9aad7c23 */ /* 0x100fe20008010881 */
[--C-:B------:R-:W-:Y:S01]  /*12790*/  FFMA.FTZ R134, R155, UR10, -R129.reuse ;  /* 0x0000000a9b867c23 */ /* 0x100fe20008010881 */
[----:B------:R-:W-:Y:S01]  /*127a0*/  FFMA.FTZ R175, R158, UR10, -R129 ;  /* 0x0000000a9eaf7c23 */ /* 0x000fe20008010881 */
[----:B----4-:R-:W-:Y:S01]  /*127b0*/  FADD.FTZ R136, R180, R7 ;  /* 0x00000007b4887221 */ /* 0x010fe20000010000 */
[--C-:B------:R-:W-:Y:S01]  /*127c0*/  FFMA.FTZ R131, R159, UR10, -R129.reuse ;  /* 0x0000000a9f837c23 */ /* 0x100fe20008010881 */
[----:B------:R-:W1:Y:S01]  /*127d0*/  MUFU.EX2 R132, R132 ;  /* 0x0000008400847308 */ /* 0x000e620000000800 */
[--C-:B------:R-:W-:Y:S01]  /*127e0*/  FFMA.FTZ R169, R162, UR10, -R129.reuse ;  /* 0x0000000aa2a97c23 */ /* 0x100fe20008010881 */
[--C-:B------:R-:W-:Y:S01]  /*127f0*/  FFMA.FTZ R130, R163, UR10, -R129.reuse ;  /* 0x0000000aa3827c23 */ /* 0x100fe20008010881 */
[--C-:B------:R-:W-:Y:S01]  /*12800*/  FFMA.FTZ R171, R166, UR10, -R129.reuse ;  /* 0x0000000aa6ab7c23 */ /* 0x100fe20008010881 */
[----:B------:R-:W-:-:S04]  /*12810*/  FFMA.FTZ R129, R167, UR10, -R129 ;  /* 0x0000000aa7817c23 */ /* 0x000fc80008010881 */
[----:B------:R-:W2:Y:S01]  /*12820*/  MUFU.EX2 R127, R127 ;  /* 0x0000007f007f7308 */ /* 0x000ea20000000800 */
[----:B0-----:R-:W-:-:S07]  /*12830*/  FFMA.FTZ R137, R0, R6, R189 ;  /* 0x0000000600897223 */ /* 0x001fce00000100bd */
[----:B------:R-:W0:Y:S01]  /*12840*/  MUFU.EX2 R185, R185 ;  /* 0x000000b900b97308 */ /* 0x000e220000000800 */
[----:B-1----:R-:W-:-:S04]  /*12850*/  FADD.FTZ R6, R132, R137 ;  /* 0x0000008984067221 */ /* 0x002fc80000010000 */
[----:B------:R-:W-:-:S03]  /*12860*/  FADD.FTZ R6, R191, R6 ;  /* 0x00000006bf067221 */ /* 0x000fc60000010000 */
[----:B------:R-:W1:Y:S01]  /*12870*/  MUFU.EX2 R126, R126 ;  /* 0x0000007e007e7308 */ /* 0x000e620000000800 */
[----:B--2---:R-:W-:-:S07]  /*12880*/  FADD.FTZ R6, R127, R6 ;  /* 0x000000067f067221 */ /* 0x004fce0000010000 */
[----:B------:R-:W2:Y:S01]  /*12890*/  MUFU.EX2 R187, R187 ;  /* 0x000000bb00bb7308 */ /* 0x000ea20000000800 */
[----:B0-----:R-:W-:-:S07]  /*128a0*/  FADD.FTZ R137, R185, R6 ;  /* 0x00000006b9897221 */ /* 0x001fce0000010000 */
        /* <DEDUP_REMOVED lines=67> */
.L_x_4939:
[----:B------:R-:W-:Y:S01]  /*12ce0*/  UIADD3 UR5, UR5, 0x30860, URZ ;  /* 0x0003086005057890 */ /* 0x000fe2000fffe03f */
[----:B------:R-:W-:Y:S01]  /*12cf0*/  ISETP.GT.AND P1, PT, R8, UR59, PT ;  /* 0x0000003b08007c0c */ /* 0x000fe2000bf24270 */
[----:B------:R-:W-:Y:S01]  /*12d00*/  UMOV UR60, UR58 ;  /* 0x0000003a003c7c82 */ /* 0x000fe20008000000 */
[----:B------:R-:W-:Y:S01]  /*12d10*/  UMOV UR38, UR4 ;  /* 0x0000000400267c82 */ /* 0x000fe20008000000 */
[----:B------:R-:W-:Y:S01]  /*12d20*/  UPRMT UR5, UR61, 0x654, UR5 ;  /* 0x000006543d057896 */ /* 0x000fe20008000005 */
[----:B------:R-:W-:Y:S01]  /*12d30*/  F2FP.BF16.F32.PACK_AB R183, R2, R183 ;  /* 0x000000b702b7723e */ /* 0x000fe200000010ff */
[----:B------:R-:W-:Y:S01]  /*12d40*/  VIADD R8, R8, 0xffffffff ;  /* 0xffffffff08087836 */ /* 0x000fe20000000000 */
[----:B------:R-:W-:Y:S01]  /*12d50*/  F2FP.BF16.F32.PACK_AB R170, R3, R170 ;  /* 0x000000aa03aa723e */ /* 0x000fe200000010ff */
[----:B------:R-:W-:Y:S01]  /*12d60*/  IMAD.MOV.U32 R2, RZ, RZ, R20 ;  /* 0x000000ffff027224 */ /* 0x000fe200078e0014 */
[----:B------:R-:W-:Y:S01]  /*12d70*/  F2FP.BF16.F32.PACK_AB R188, R14, R188 ;  /* 0x000000bc0ebc723e */ /* 0x000fe200000010ff */
[----:B------:R-:W-:Y:S01]  /*12d80*/  IMAD.MOV.U32 R3, RZ, RZ, R9 ;  /* 0x000000ffff037224 */ /* 0x000fe200078e0009 */
[----:B------:R-:W-:-:S02]  /*12d90*/  F2FP.BF16.F32.PACK_AB R189, R132, R189 ;  /* 0x000000bd84bd723e */ /* 0x000fc400000010ff */
[----:B------:R-:W-:Y:S01]  /*12da0*/  SYNCS.ARRIVE.TRANS64.RED.A1T0 RZ, [UR5], RZ ;  /* 0x000000ffffff79a7 */ /* 0x000fe20008100405 */
        /* <DEDUP_REMOVED lines=21> */
[----:B------:R-:W-:Y:S01]  /*12f00*/  IMAD.MOV.U32 R2, RZ, RZ, R20 ;  /* 0x000000ffff027224 */ /* 0x000fe200078e0014 */
[----:B------:R-:W-:Y:S01]  /*12f10*/  UMOV UR38, UR4 ;  /* 0x0000000400267c82 */ /* 0x000fe20008000000 */
[----:B------:R-:W-:Y:S01]  /*12f20*/  IMAD.MOV.U32 R3, RZ, RZ, R9 ;  /* 0x000000ffff037224 */ /* 0x000fe200078e0009 */
[----:B------:R-:W-:-:S06]  /*12f30*/  UMOV UR60, UR58 ;  /* 0x0000003a003c7c82 */ /* 0x000fcc0008000000 */
.L_x_4921:
[----:B------:R-:W-:Y:S01]  /*12f40*/  R2UR UR5, R22 ;  /* 0x00000000160572ca */ /* 0x000fe200000e0000 */
[----:B------:R-:W-:Y:S01]  /*12f50*/  ULDC UR4, c[0x0][0x448] ;  /* 0x0001120000047ab9 */ /* 0x000fe20000000800 */
[----:B------:R-:W-:Y:S01]  /*12f60*/  IADD3 R9, R18, 0x1, -R17 ;  /* 0x0000000112097810 */ /* 0x000fe20007ffe811 */
[----:B------:R-:W-:Y:S01]  /*12f70*/  UISETP.NE.AND UP0, UPT, UR4, 0x1, UPT ;  /* 0x000000010400788c */ /* 0x000fe2000bf05270 */
[----:B------:R-:W-:Y:S02]  /*12f80*/  ULDC UR11, c[0x0][0x9e4] ;  /* 0x00027900000b7ab9 */ /* 0x000fe40000000800 */
[----:B------:R-:W-:Y:S01]  /*12f90*/  R2UR UR15, R9 ;  /* 0x00000000090f72ca */ /* 0x000fe200000e0000 */
[----:B------:R-:W-:-:S06]  /*12fa0*/  UISETP.GE.AND UP1, UPT, UR11, 0x1, UPT ;  /* 0x000000010b00788c */ /* 0x000fcc000bf26270 */
[----:B------:R-:W-:Y:S01]  /*12fb0*/  UIADD3 UR14, UR5, 0x7f, URZ ;  /* 0x0000007f050e7890 */ /* 0x000fe2000fffe03f */
[----:B------:R-:W-:Y:S01]  /*12fc0*/  PLOP3.LUT P1, PT, PT, PT, UP1, 0x40, 0x0 ;  /* 0x000000000000781c */ /* 0x000fe20003f2e818 */
[----:B------:R-:W-:Y:S01]  /*12fd0*/  @UP0 ULDC UR4, c[0x0][0x44c] ;  /* 0x0001130000040ab9 */ /* 0x000fe20000000800 */
[----:B------:R-:W-:Y:S01]  /*12fe0*/  @UP0 ULDC UR18, c[0x0][0x450] ;  /* 0x0001140000120ab9 */ /* 0x000fe20000000800 */
[----:B------:R-:W-:-:S04]  /*12ff0*/  UIMAD.WIDE.U32 UR4, UR14, UR4, URZ ;  /* 0x000000040e0472a5 */ /* 0x000fc8000f8e003f */
[----:B------:R-:W-:-:S04]  /*13000*/  @UP0 USHF.R.U32.HI UR14, URZ, UR18, UR5 ;  /* 0x000000123f0e0299 */ /* 0x000fc80008011605 */
[----:B------:R-:W-:-:S04]  /*13010*/  UIADD3 UR14, UR15, UR14, URZ ;  /* 0x0000000e0f0e7290 */ /* 0x000fc8000fffe03f */
[----:B------:R-:W-:Y:S01]  /*13020*/  UIADD3 UR18, UR14, -UR6, URZ ;  /* 0x800000060e127290 */ /* 0x000fe2000fffe03f */
[----:B------:R-:W-:Y:S11]  /*13030*/  @P1 BRA `(.L_x_4941) ;  /* 0x0000000000481947 */ /* 0x000ff60003800000 */
[----:B------:R-:W-:Y:S02]  /*13040*/  UMOV UR6, UR14 ;  /* 0x0000000e00067c82 */ /* 0x000fe40008000000 */
        /* <DEDUP_REMOVED lines=10> */
.L_x_4942:
[----:B------:R-:W-:-:S11]  /*130f0*/  UISETP.NE.AND UP2, UPT, UR11, 0x1, UPT ;  /* 0x000000010b00788c */ /* 0x000fd6000bf45270 */
[----:B------:R-:W-:Y:S02]  /*13100*/  @UP2 ULDC.64 UR4, c[0x0][0x9e8] ;  /* 0x00027a0000042ab9 */ /* 0x000fe40000000a00 */
[----:B------:R-:W-:-:S04]  /*13110*/  UIMAD.WIDE.U32 UR14, UR6, UR4, URZ ;  /* 0x00000004060e72a5 */ /* 0x000fc8000f8e003f */
[----:B------:R-:W-:-:S12]  /*13120*/  @UP2 USHF.R.U32.HI UR6, URZ, UR5, UR15 ;  /* 0x000000053f062299 */ /* 0x000fd8000801160f */
.L_x_4943:
[----:B------:R-:W-:-:S04]  /*13130*/  UIMAD UR6, UR6, UR11, URZ ;  /* 0x0000000b060672a4 */ /* 0x000fc8000f8e023f */
[----:B------:R-:W-:-:S04]  /*13140*/  UISETP.LT.AND UP2, UPT, UR18, UR6, UPT ;  /* 0x000000061200728c */ /* 0x000fc8000bf41270 */
[----:B------:R-:W-:-:S12]  /*13150*/  USEL UR18, UR18, UR6, !UP2 ;  /* 0x0000000612127287 */ /* 0x000fd8000d000000 */
.L_x_4941:
        /* <DEDUP_REMOVED lines=12> */
[----:B------:R-:W-:-:S06]  /*13220*/  UMOV UR4, UR38 ;  /* 0x0000002600047c82 */ /* 0x000fcc0008000000 */
.L_x_4955:
[----:B------:R-:W-:-:S04]  /*13230*/  UISETP.NE.AND UP2, UPT, UR4, 0x1, UPT ;  /* 0x000000010400788c */ /* 0x000fc8000bf45270 */
[----:B------:R-:W-:-:S04]  /*13240*/  USEL UR60, URZ, 0x1, UP2 ;  /* 0x000000013f3c7887 */ /* 0x000fc80009000000 */
[----:B------:R-:W-:Y:S01]  /*13250*/  ULOP3.LUT UR60, UR58, UR60, URZ, 0x3c, !UPT ;  /* 0x0000003c3a3c7292 */ /* 0x000fe2000f8e3c3f */
[----:B------:R-:W-:Y:S11]  /*13260*/  @!P0 BRA `(.L_x_4945) ;  /* 0x0000000000048947 */ /* 0x000ff60003800000 */
[----:B------:R-:W-:Y:S01]  /*13270*/  BPT.TRAP 0x1 ;  /* 0x000000040000795c */ /* 0x000fe20000300000 */
.L_x_4945:
        /* <DEDUP_REMOVED lines=9> */
.L_x_4946:
[-C--:B------:R-:W-:Y:S01]  /*13310*/  FMUL.FTZ R24, R24, R10.reuse ;  /* 0x0000000a18187220 */ /* 0x080fe20000410000 */
[----:B------:R-:W-:Y:S01]  /*13320*/  FMUL.FTZ R25, R25, R10 ;  /* 0x0000000a19197220 */ /* 0x000fe20000410000 */
[----:B-1----:R-:W-:Y:S06]  /*13330*/  @P1 BRA `(.L_x_4947) ;  /* 0x0000000000081947 */ /* 0x002fec0003800000 */
[----:B------:R-:W1:Y:S02]  /*13340*/  SYNCS.PHASECHK.TRANS64.TRYWAIT P1, [UR6+0x30830], R2 ;  /* 0x03083002ff0075a7 */ /* 0x000e640008020146 */
[----:B-1----:R-:W-:Y:S05]  /*13350*/  @!P1 BRA `(.L_x_4948) ;  /* 0x0000012400d09947 */ /* 0x002fea0003800000 */
.L_x_4947:
        /* <DEDUP_REMOVED lines=161> */
.L_x_4949:
[----:B------:R-:W-:Y:S01]  /*13d70*/  ULEA UR5, UR4, UR39, 0x3 ;  /* 0x0000002704057291 */ /* 0x000fe2000f8e183f */
[----:B------:R-:W-:-:S05]  /*13d80*/  IMAD.U32 R0, RZ, RZ, UR58 ;  /* 0x0000003aff007e24 */ /* 0x000fca000f8e00ff */
[----:B------:R-:W-:-:S04]  /*13d90*/  SHF.L.U32 R0, R0, 0x1f, RZ ;  /* 0x0000001f00007819 */ /* 0x000fc800000006ff */
[----:B------:R2:W3:Y:S01]  /*13da0*/  SYNCS.PHASECHK.TRANS64.TRYWAIT P1, [UR5+0x30850], R0 ;  /* 0x03085000ff0075a7 */ /* 0x0004e20008020145 */
[----:B------:R-:W-:Y:S05]  /*13db0*/  @!P0 BRA `(.L_x_4950) ;  /* 0x0000000000048947 */ /* 0x000fea0003800000 */
[----:B------:R-:W-:Y:S01]  /*13dc0*/  BPT.TRAP 0x1 ;  /* 0x000000040000795c */ /* 0x000fe20000300000 */
.L_x_4950:
[----:B---3--:R-:W-:Y:S05]  /*13dd0*/  @P1 BRA `(.L_x_4951) ;  /* 0x0000000000081947 */ /* 0x008fea0003800000 */
[----:B------:R-:W3:Y:S02]  /*13de0*/  SYNCS.PHASECHK.TRANS64.TRYWAIT P1, [UR5+0x30850], R0 ;  /* 0x03085000ff0075a7 */ /* 0x000ee40008020145 */
[----:B---3--:R-:W-:Y:S05]  /*13df0*/  @!P1 BRA `(.L_x_4952) ;  /* 0x0000011c00409947 */ /* 0x008fea0003800000 */
.L_x_4951:
        /* <DEDUP_REMOVED lines=37> */
.L_x_4953:
[----:B0-2---:R-:W-:Y:S01]  /*14050*/  FMNMX.FTZ R0, R120, R9, !PT ;  /* 0x0000000978007209 */ /* 0x005fe20007810000 */
[----:B------:R-:W-:Y:S01]  /*14060*/  ULDC UR4, c[0x0][0x988] ;  /* 0x0002620000047ab9 */ /* 0x000fe20000000800 */
[----:B------:R-:W-:Y:S02]  /*14070*/  UIADD3 UR6, UR6, 0x30840, URZ ;  /* 0x0003084006067890 */ /* 0x000fe4000fffe03f */
[----:B-1----:R-:W-:Y:S01]  /*14080*/  FMNMX.FTZ R3, R121, R0, !PT ;  /* 0x0000000079037209 */ /* 0x002fe20007810000 */
[----:B------:R-:W-:Y:S01]  /*14090*/  UMOV UR10, UR4 ;  /* 0x00000004000a7c82 */ /* 0x000fe20008000000 */
[----:B------:R-:W-:Y:S01]  /*140a0*/  FMNMX.FTZ R0, R122, R11, !PT ;  /* 0x0000000b7a007209 */ /* 0x000fe20007810000 */
[----:B------:R-:W-:-:S03]  /*140b0*/  UPRMT UR6, UR61, 0x654, UR6 ;  /* 0x000006543d067896 */ /* 0x000fc60008000006 */
[----:B------:R-:W-:Y:S02]  /*140c0*/  FMNMX.FTZ R13, R123, R0, !PT ;  /* 0x000000007b0d7209 */ /* 0x000fe40007810000 */
[----:B------:R-:W-:Y:S02]  /*140d0*/  FMNMX.FTZ R0, R124, R3, !PT ;  /* 0x000000037c007209 */ /* 0x000fe40007810000 */
[----:B------:R-:W-:Y:S02]  /*140e0*/  FMNMX.FTZ R2, R126, R13, !PT ;  /* 0x0000000d7e027209 */ /* 0x000fe40007810000 */
[----:B------:R-:W-:Y:S01]  /*140f0*/  FMNMX.FTZ R3, R125, R0, !PT ;  /* 0x000000007d037209 */ /* 0x000fe20007810000 */
[----:B------:R-:W-:Y:S01]  /*14100*/  SYNCS.ARRIVE.TRANS64.RED.A1T0 RZ, [UR6], RZ ;  /* 0x000000ffffff79a7 */ /* 0x000fe20008100406 */
        /* <DEDUP_REMOVED lines=51> */
[----:B------:R-:W-:Y:S01]  /*14440*/  FMUL.FTZ R9, R3, UR10 ;  /* 0x0000000a03097c20 */ /* 0x000fe20008410000 */
[C---:B------:R-:W-:Y:S02]  /*14450*/  FADD.FTZ R0, -R2.reuse, R11 ;  /* 0x0000000b02007221 */ /* 0x040fe40000010100 */
[----:B------:R-:W-:Y:S01]  /*14460*/  MUFU.EX2 R10, R14 ;  /* 0x0000000e000a7308 */ /* 0x000fe20000000800 */
[--C-:B------:R-:W-:Y:S01]  /*14470*/  FFMA.FTZ R169, R121, UR10, -R9.reuse ;  /* 0x0000000a79a97c23 */ /* 0x100fe20008010809 */
[--C-:B------:R-:W-:Y:S01]  /*14480*/  FFMA.FTZ R121, R129, UR10, -R9.reuse ;  /* 0x0000000a81797c23 */ /* 0x100fe20008010809 */
[----:B------:R-:W-:Y:S01]  /*14490*/  FMUL.FTZ R129, R2, UR10 ;  /* 0x0000000a02817c20 */ /* 0x000fe20008410000 */
[--C-:B------:R-:W-:Y:S01]  /*144a0*/  FFMA.FTZ R188, R120, UR10, -R9.reuse ;  /* 0x0000000a78bc7c23 */ /* 0x100fe20008010809 */
[----:B------:R-:W-:Y:S01]  /*144b0*/  FMUL.FTZ R0, R0, UR10 ;  /* 0x0000000a00007c20 */ /* 0x000fe20008410000 */
        /* <DEDUP_REMOVED lines=8> */
[--C-:B------:R-:W-:Y:S01]  /*14540*/  FFMA.FTZ R185, R130, UR10, -R129.reuse ;  /* 0x0000000a82b97c23 */ /* 0x100fe20008010881 */
[----:B------:R-:W-:Y:S01]  /*14550*/  FFMA.FTZ R126, R131, UR10, -R129 ;  /* 0x0000000a837e7c23 */ /* 0x000fe20008010881 */
[--C-:B------:R-:W-:Y:S01]  /*14560*/  FFMA.FTZ R180, R136, UR10, -R9.reuse ;  /* 0x0000000a88b47c23 */ /* 0x100fe20008010809 */
[----:B------:R-:W-:Y:S01]  /*14570*/  FFMA.FTZ R186, R132, UR10, -R9 ;  /* 0x0000000a84ba7c23 */ /* 0x000fe20008010809 */
[----:B------:R-:W-:Y:S01]  /*14580*/  MUFU.EX2 R0, R0 ;  /* 0x0000000000007308 */ /* 0x000fe20000000800 */
[----:B------:R-:W-:Y:S01]  /*14590*/  FFMA.FTZ R187, R134, UR10, -R129 ;  /* 0x0000000a86bb7c23 */ /* 0x000fe20008010881 */
[--C-:B------:R-:W-:Y:S01]  /*145a0*/  FFMA.FTZ R21, R137, UR10, -R9.reuse ;  /* 0x0000000a89157c23 */ /* 0x100fe20008010809 */
[----:B------:R-:W-:Y:S01]  /*145b0*/  FFMA.FTZ R120, R133, UR10, -R9 ;  /* 0x0000000a85787c23 */ /* 0x000fe20008010809 */
[--C-:B------:R-:W-:Y:S01]  /*145c0*/  FFMA.FTZ R125, R135, UR10, -R129.reuse ;  /* 0x0000000a877d7c23 */ /* 0x100fe20008010881 */
[--C-:B------:R-:W-:Y:S01]  /*145d0*/  FFMA.FTZ R181, R138, UR10, -R129.reuse ;  /* 0x0000000a8ab57c23 */ /* 0x100fe20008010881 */
        /* <DEDUP_REMOVED lines=22> */
[----:B------:R-:W-:Y:S01]  /*14740*/  FFMA.FTZ R174, R156, UR10, -R9 ;  /* 0x0000000a9cae7c23 */ /* 0x000fe20008010809 */
[----:B------:R-:W-:Y:S01]  /*14750*/  FFMA.FTZ R175, R158, UR10, -R129 ;  /* 0x0000000a9eaf7c23 */ /* 0x000fe20008010881 */
[----:B------:R-:W-:Y:S01]  /*14760*/  FFMA.FTZ R12, R157, UR10, -R9 ;  /* 0x0000000a9d0c7c23 */ /* 0x000fe20008010809 */
[----:B------:R-:W-:Y:S01]  /*14770*/  FFMA.FTZ R132, R159, UR10, -R129 ;  /* 0x0000000a9f847c23 */ /* 0x000fe20008010881 */
[----:B------:R-:W1:Y:S01]  /*14780*/  MUFU.EX2 R190, R190 ;  /* 0x000000be00be7308 */ /* 0x000e620000000800 */
[----:B0-----:R-:W-:Y:S01]  /*14790*/  FADD.FTZ R137, R169, R136 ;  /* 0x00000088a9897221 */ /* 0x001fe20000010000 */
[----:B------:R-:W-:Y:S01]  /*147a0*/  FFMA.FTZ R168, R160, UR10, -R9 ;  /* 0x0000000aa0a87c23 */ /* 0x000fe20008010809 */
[----:B------:R-:W-:Y:S01]  /*147b0*/  FFMA.FTZ R130, R162, UR10, -R129 ;  /* 0x0000000aa2827c23 */ /* 0x000fe20008010881 */
[----:B------:R-:W-:Y:S01]  /*147c0*/  FFMA.FTZ R11, R161, UR10, -R9 ;  /* 0x0000000aa10b7c23 */ /* 0x000fe20008010809 */
[----:B------:R-:W-:Y:S01]  /*147d0*/  FFMA.FTZ R131, R163, UR10, -R129 ;  /* 0x0000000aa3837c23 */ /* 0x000fe20008010881 */
[----:B------:R-:W-:Y:S01]  /*147e0*/  FFMA.FTZ R170, R164, UR10, -R9 ;  /* 0x0000000aa4aa7c23 */ /* 0x000fe20008010809 */
[----:B------:R-:W-:Y:S01]  /*147f0*/  FFMA.FTZ R171, R166, UR10, -R129 ;  /* 0x0000000aa6ab7c23 */ /* 0x000fe20008010881 */
[----:B------:R-:W0:Y:S01]  /*14800*/  MUFU.EX2 R191, R191 ;  /* 0x000000bf00bf7308 */ /* 0x000e220000000800 */
[----:B--2---:R-:W-:Y:S01]  /*14810*/  FADD.FTZ R6, R128, R7 ;  /* 0x0000000780067221 */ /* 0x004fe20000010000 */
[----:B------:R-:W-:Y:S01]  /*14820*/  FFMA.FTZ R9, R165, UR10, -R9 ;  /* 0x0000000aa5097c23 */ /* 0x000fe20008010809 */
        /* <DEDUP_REMOVED lines=89> */
.L_x_4954:
[----:B------:R-:W-:Y:S01]  /*14dc0*/  UIADD3 UR5, UR5, 0x30860, URZ ;  /* 0x0003086005057890 */ /* 0x000fe2000fffe03f */
[C---:B------:R-:W-:Y:S01]  /*14dd0*/  ISETP.GT.AND P1, PT, R8.reuse, UR59, PT ;  /* 0x0000003b08007c0c */ /* 0x040fe2000bf24270 */
        /* <DEDUP_REMOVED lines=32> */
.L_x_4944:
[----:B------:R-:W-:-:S13]  /*14fe0*/  R2UR UR4, R193 ;  /* 0x00000000c10472ca */ /* 0x000fda00000e0000 */
[----:B------:R-:W-:-:S13]  /*14ff0*/  ISETP.GE.AND P1, PT, R8, UR4, PT ;  /* 0x0000000408007c0c */ /* 0x000fda000bf26270 */
[----:B------:R-:W-:Y:S05]  /*15000*/  @!P1 BRA `(.L_x_4956) ;  /* 0x0000003000349947 */ /* 0x000fea0003800000 */
[----:B------:R-:W-:Y:S01]  /*15010*/  IMAD.MOV.U32 R9, RZ, RZ, R2 ;  /* 0x000000ffff097224 */ /* 0x000fe200078e0002 */
[----:B------:R-:W-:Y:S01]  /*15020*/  UMOV UR58, UR60 ;  /* 0x0000003c003a7c82 */ /* 0x000fe20008000000 */
[----:B------:R-:W-:Y:S01]  /*15030*/  IMAD.MOV.U32 R11, RZ, RZ, R3 ;  /* 0x000000ffff0b7224 */ /* 0x000fe200078e0003 */
[----:B------:R-:W-:Y:S01]  /*15040*/  UMOV UR4, UR38 ;  /* 0x0000002600047c82 */ /* 0x000fe20008000000 */
[----:B------:R-:W-:-:S05]  /*15050*/  ULDC UR59, c[0x0][0x9e4] ;  /* 0x00027900003b7ab9 */ /* 0x000fca0000000800 */
.L_x_4975:
[----:B------:R-:W-:-:S04]  /*15060*/  UISETP.NE.AND UP2, UPT, UR4, 0x1, UPT ;  /* 0x000000010400788c */ /* 0x000fc8000bf45270 */
[----:B------:R-:W-:-:S04]  /*15070*/  USEL UR60, URZ, 0x1, UP2 ;  /* 0x000000013f3c7887 */ /* 0x000fc80009000000 */
[----:B------:R-:W-:Y:S01]  /*15080*/  ULOP3.LUT UR60, UR58, UR60, URZ, 0x3c, !UPT ;  /* 0x0000003c3a3c7292 */ /* 0x000fe2000f8e3c3f */
[----:B------:R-:W-:Y:S11]  /*15090*/  @!P0 BRA `(.L_x_4957) ;  /* 0x0000000000048947 */ /* 0x000ff60003800000 */
[----:B------:R-:W-:Y:S01]  /*150a0*/  BPT.TRAP 0x1 ;  /* 0x000000040000795c */ /* 0x000fe20000300000 */
.L_x_4957:
        /* <DEDUP_REMOVED lines=9> */
.L_x_4958:
[-C--:B------:R-:W-:Y:S01]  /*15140*/  FMUL.FTZ R24, R24, R10.reuse ;  /* 0x0000000a18187220 */ /* 0x080fe20000410000 */
[----:B------:R-:W-:Y:S01]  /*15150*/  FMUL.FTZ R25, R25, R10 ;  /* 0x0000000a19197220 */ /* 0x000fe20000410000 */
[----:B-1----:R-:W-:Y:S06]  /*15160*/  @P1 BRA `(.L_x_4959) ;  /* 0x0000000000081947 */ /* 0x002fec0003800000 */
[----:B------:R-:W1:Y:S02]  /*15170*/  SYNCS.PHASECHK.TRANS64.TRYWAIT P1, [UR6+0x30830], R2 ;  /* 0x03083002ff0075a7 */ /* 0x000e640008020146 */
[----:B-1----:R-:W-:Y:S05]  /*15180*/  @!P1 BRA `(.L_x_4960) ;  /* 0x0000010800749947 */ /* 0x002fea0003800000 */
.L_x_4959:
        /* <DEDUP_REMOVED lines=161> */
.L_x_4961:
[----:B------:R-:W-:Y:S01]  /*15ba0*/  ULEA UR5, UR4, UR39, 0x3 ;  /* 0x0000002704057291 */ /* 0x000fe2000f8e183f */
[----:B------:R-:W-:-:S05]  /*15bb0*/  IMAD.U32 R0, RZ, RZ, UR58 ;  /* 0x0000003aff007e24 */ /* 0x000fca000f8e00ff */
[----:B------:R-:W-:-:S04]  /*15bc0*/  SHF.L.U32 R0, R0, 0x1f, RZ ;  /* 0x0000001f00007819 */ /* 0x000fc800000006ff */
[----:B------:R2:W3:Y:S01]  /*15bd0*/  SYNCS.PHASECHK.TRANS64.TRYWAIT P1, [UR5+0x30850], R0 ;  /* 0x03085000ff0075a7 */ /* 0x0004e20008020145 */
[----:B------:R-:W-:Y:S05]  /*15be0*/  @!P0 BRA `(.L_x_4962) ;  /* 0x0000000000048947 */ /* 0x000fea0003800000 */
[----:B------:R-:W-:Y:S01]  /*15bf0*/  BPT.TRAP 0x1 ;  /* 0x000000040000795c */ /* 0x000fe20000300000 */
.L_x_4962:
[----:B---3--:R-:W-:Y:S05]  /*15c00*/  @P1 BRA `(.L_x_4963) ;  /* 0x0000000000081947 */ /* 0x008fea0003800000 */
[----:B------:R-:W3:Y:S02]  /*15c10*/  SYNCS.PHASECHK.TRANS64.TRYWAIT P1, [UR5+0x30850], R0 ;  /* 0x03085000ff0075a7 */ /* 0x000ee40008020145 */
[----:B---3--:R-:W-:Y:S05]  /*15c20*/  @!P1 BRA `(.L_x_4964) ;  /* 0x000000fc00e49947 */ /* 0x008fea0003800000 */
.L_x_4963:
        /* <DEDUP_REMOVED lines=37> */
.L_x_4965:
[----:B------:R-:W-:Y:S01]  /*15e80*/  R2UR UR4, R22 ;  /* 0x00000000160472ca */ /* 0x000fe200000e0000 */
[----:B------:R-:W-:Y:S01]  /*15e90*/  IMAD R15, R8, -0x60, RZ ;  /* 0xffffffa0080f7824 */ /* 0x000fe200078e02ff */
[----:B------:R-:W-:Y:S01]  /*15ea0*/  PLOP3.LUT P1, PT, PT, PT, UP0, 0x80, 0x0 ;  /* 0x000000000000781c */ /* 0x000fe20003f2f008 */
[----:B------:R-:W-:Y:S01]  /*15eb0*/  UIADD3 UR6, UR6, 0x30840, URZ ;  /* 0x0003084006067890 */ /* 0x000fe2000fffe03f */
[----:B------:R-:W-:Y:S01]  /*15ec0*/  PLOP3.LUT P2, PT, PT, PT, UP0, 0x80, 0x0 ;  /* 0x000000000000781c */ /* 0x000fe20003f4f008 */
[----:B------:R-:W-:Y:S01]  /*15ed0*/  ULDC UR11, c[0x0][0x9dc] ;  /* 0x00027700000b7ab9 */ /* 0x000fe20000000800 */
[----:B------:R-:W-:Y:S01]  /*15ee0*/  ULDC UR10, c[0x0][0x9e0] ;  /* 0x00027800000a7ab9 */ /* 0x000fe20000000800 */
[----:B------:R-:W-:-:S06]  /*15ef0*/  UPRMT UR6, UR61, 0x654, UR6 ;  /* 0x000006543d067896 */ /* 0x000fcc0008000006 */
[----:B------:R-:W-:Y:S01]  /*15f00*/  VIADD R20, R23, UR4 ;  /* 0x0000000417147c36 */ /* 0x000fe20008000000 */
[----:B------:R-:W-:Y:S02]  /*15f10*/  @UP0 ULDC UR4, c[0x0][0x44c] ;  /* 0x0001130000040ab9 */ /* 0x000fe40000000800 */
[----:B------:R-:W-:Y:S01]  /*15f20*/  SYNCS.ARRIVE.TRANS64.RED.A1T0 RZ, [UR6], RZ ;  /* 0x000000ffffff79a7 */ /* 0x000fe20008100406 */
[----:B0-2---:R-:W-:Y:S01]  /*15f30*/  @P1 IMAD.HI.U32 R0, R20, UR4, RZ ;  /* 0x0000000414001c27 */ /* 0x005fe2000f8e00ff */
[----:B------:R-:W-:Y:S01]  /*15f40*/  @UP0 ULDC UR4, c[0x0][0x450] ;  /* 0x0001140000040ab9 */ /* 0x000fe20000000800 */
[----:B------:R-:W-:-:S03]  /*15f50*/  PLOP3.LUT P1, PT, PT, PT, UP1, 0x40, 0x0 ;  /* 0x000000000000781c */ /* 0x000fc60003f2e818 */
[----:B------:R-:W-:Y:S01]  /*15f60*/  @P2 SHF.R.U32.HI R20, RZ, UR4, R0 ;  /* 0x00000004ff142c19 */ /* 0x000fe20008011600 */
[----:B------:R-:W-:Y:S01]  /*15f70*/  ULOP3.LUT UR4, URZ, UR11, URZ, 0x33, !UPT ;  /* 0x0000000b3f047292 */ /* 0x000fe2000f8e333f */
[----:B------:R-:W-:-:S03]  /*15f80*/  IADD3 R0, -R19, 0x1, R15 ;  /* 0x0000000113007810 */ /* 0x000fc60007ffe10f */
[----:B------:R-:W0:Y:S01]  /*15f90*/  SHFL.IDX PT, R21, R20, RZ, 0x1c1f ;  /* 0x001c1fff14157589 */ /* 0x000e2200000e0000 */
[----:B------:R-:W-:-:S05]  /*15fa0*/  IADD3 R0, -R17, R0, R18 ;  /* 0x0000000011007210 */ /* 0x000fca0007ffe112 */
[C---:B------:R-:W-:Y:S02]  /*15fb0*/  VIADD R14, R0.reuse, UR10 ;  /* 0x0000000a000e7c36 */ /* 0x040fe40008000000 */
[----:B------:R-:W-:Y:S02]  /*15fc0*/  VIADD R13, R0, UR4 ;  /* 0x00000004000d7c36 */ /* 0x000fe40008000000 */
[----:B------:R-:W-:Y:S02]  /*15fd0*/  IMAD.IADD R0, R15, 0x1, -R19 ;  /* 0x000000010f007824 */ /* 0x000fe400078e0a13 */
[--C-:B0-----:R-:W-:Y:S02]  /*15fe0*/  IMAD.IADD R12, R14, 0x1, R21.reuse ;  /* 0x000000010e0c7824 */ /* 0x101fe400078e0215 */
[----:B------:R-:W-:Y:S01]  /*15ff0*/  IMAD.IADD R10, R13, 0x1, R21 ;  /* 0x000000010d0a7824 */ /* 0x000fe200078e0215 */
        /* <DEDUP_REMOVED lines=8> */
[----:B-1----:R-:W0:Y:S02]  /*16080*/  @P1 LDC.64 R2, c[0x0][0x9e8] ;  /* 0x00027a00ff021b82 */ /* 0x002e240000000a00 */
[----:B0-----:R-:W-:-:S05]  /*16090*/  @P1 IMAD.HI.U32 R2, R21, R2, RZ ;  /* 0x0000000215021227 */ /* 0x001fca00078e00ff */
[----:B------:R-:W-:-:S04]  /*160a0*/  @P1 SHF.R.U32.HI R21, RZ, R3, R2 ;  /* 0x00000003ff151219 */ /* 0x000fc80000011602 */
[----:B------:R-:W-:Y:S01]  /*160b0*/  LOP3.LUT R21, RZ, R21, RZ, 0x33, !PT ;  /* 0x00000015ff157212 */ /* 0x000fe200078e33ff */
[----:B------:R-:W-:Y:S06]  /*160c0*/  BRA `(.L_x_4969) ;  /* 0x0000000000147947 */ /* 0x000fec0003800000 */
.L_x_4968:
[----:B------:R-:W-:-:S05]  /*160d0*/  IMAD.U32 R168, RZ, RZ, UR59 ;  /* 0x0000003bffa87e24 */ /* 0x000fca000f8e00ff */
[----:B------:R-:W-:-:S13]  /*160e0*/  ISETP.NE.AND P1, PT, R168, 0x1, PT ;  /* 0x00000001a800780c */ /* 0x000fda0003f25270 */
[----:B-1----:R-:W0:Y:S02]  /*160f0*/  @P1 LDC.64 R2, c[0x0][0x9e8] ;  /* 0x00027a00ff021b82 */ /* 0x002e240000000a00 */
[----:B0-----:R-:W-:-:S05]  /*16100*/  @P1 IMAD.HI.U32 R2, R21, R2, RZ ;  /* 0x0000000215021227 */ /* 0x001fca00078e00ff */
[----:B------:R-:W-:-:S07]  /*16110*/  @P1 SHF.R.U32.HI R21, RZ, R3, R2 ;  /* 0x00000003ff151219 */ /* 0x000fce0000011602 */
.L_x_4969:
[----:B------:R-:W-:Y:S05]  /*16120*/  BSYNC B0 ;  /* 0x0000000000007941 */ /* 0x000fea0003800000 */
.L_x_4967:
[----:B------:R-:W-:-:S05]  /*16130*/  IMAD R21, R21, R168, R0 ;  /* 0x000000a815157224 */ /* 0x000fca00078e0200 */
[----:B------:R-:W-:Y:S02]  /*16140*/  VIADDMNMX R12, R21, R168, R12, PT ;  /* 0x000000a8150c7246 */ /* 0x000fe4000380010c */
[----:B------:R-:W-:-:S07]  /*16150*/  VIMNMX R10, R10, R21, !PT ;  /* 0x000000150a0a7248 */ /* 0x000fce0007fe0100 */
.L_x_4966:
        /* <DEDUP_REMOVED lines=151> */
.L_x_4972:
[----:B------:R-:W-:-:S05]  /*16ad0*/  IMAD.U32 R12, RZ, RZ, UR59 ;  /* 0x0000003bff0c7e24 */ /* 0x000fca000f8e00ff */
[----:B------:R-:W-:-:S13]  /*16ae0*/  ISETP.NE.AND P6, PT, R12, 0x1, PT ;  /* 0x000000010c00780c */ /* 0x000fda0003fc5270 */
[----:B-1----:R-:W0:Y:S02]  /*16af0*/  @P6 LDC.64 R2, c[0x0][0x9e8] ;  /* 0x00027a00ff026b82 */ /* 0x002e240000000a00 */
[----:B0-----:R-:W-:-:S05]  /*16b00*/  @P6 IMAD.HI.U32 R2, R10, R2, RZ ;  /* 0x000000020a026227 */ /* 0x001fca00078e00ff */
[----:B------:R-:W-:-:S07]  /*16b10*/  @P6 SHF.R.U32.HI R10, RZ, R3, R2 ;  /* 0x00000003ff0a6219 */ /* 0x000fce0000011602 */
.L_x_4973:
[----:B------:R-:W-:Y:S05]  /*16b20*/  BSYNC B0 ;  /* 0x0000000000007941 */ /* 0x000fea0003800000 */
.L_x_4971:
[----:B------:R-:W-:-:S05]  /*16b30*/  IMAD R3, R10, R12, R0 ;  /* 0x0000000c0a037224 */ /* 0x000fca00078e0200 */
[----:B------:R-:W-:Y:S02]  /*16b40*/  VIADDMNMX R14, R3, R12, R14, PT ;  /* 0x0000000c030e7246 */ /* 0x000fe4000380010e */
[----:B------:R-:W-:-:S07]  /*16b50*/  VIMNMX R13, R13, R3, !PT ;  /* 0x000000030d0d7248 */ /* 0x000fce0007fe0100 */
.L_x_4970:
[C---:B------:R-:W-:Y:S01]  /*16b60*/  ISETP.GT.AND P1, PT, R13.reuse, 0x1, !P1 ;  /* 0x000000010d00780c */ /* 0x040fe20004f24270 */
[----:B------:R-:W-:Y:S01]  /*16b70*/  ULDC UR4, c[0x0][0x988] ;  /* 0x0002620000047ab9 */ /* 0x000fe20000000800 */
[----:B------:R-:W-:Y:S01]  /*16b80*/  ISETP.GT.AND P2, PT, R13, 0x8, !P2 ;  /* 0x000000080d00780c */ /* 0x000fe20005744270 */
[----:B------:R-:W-:Y:S01]  /*16b90*/  UMOV UR10, UR4 ;  /* 0x00000004000a7c82 */ /* 0x000fe20008000000 */
        /* <DEDUP_REMOVED lines=13> */
[----:B-1----:R-:W-:Y:S02]  /*16c70*/  FMNMX.FTZ R3, R121, R0, !PT ;  /* 0x0000000079037209 */ /* 0x002fe40007810000 */
        /* <DEDUP_REMOVED lines=91> */
[----:B------:R-:W-:Y:S02]  /*17230*/  ISETP.GT.AND P1, PT, R13, 0x48, !P6 ;  /* 0x000000480d00780c */ /* 0x000fe40007724270 */
[C---:B------:R-:W-:Y:S02]  /*17240*/  ISETP.LT.OR P2, PT, R14.reuse, 0x1, P2 ;  /* 0x000000010e00780c */ /* 0x040fe40001741670 */
[----:B------:R-:W-:Y:S02]  /*17250*/  ISETP.LT.OR P1, PT, R14, 0x49, P1 ;  /* 0x000000490e00780c */ /* 0x000fe40000f21670 */
[----:B------:R-:W-:-:S02]  /*17260*/  FSEL R122, R122, -INF , !P2 ;  /* 0xff8000007a7a7808 */ /* 0x000fc40005000000 */
[----:B------:R-:W-:Y:S02]  /*17270*/  FSEL R158, R158, -INF , !P1 ;  /* 0xff8000009e9e7808 */ /* 0x000fe40004800000 */
[C---:B------:R-:W-:Y:S02]  /*17280*/  LOP3.LUT P6, RZ, R16.reuse, 0x1, RZ, 0xc0, !PT ;  /* 0x0000000110ff7812 */ /* 0x040fe400078cc0ff */
[----:B------:R-:W-:Y:S02]  /*17290*/  LOP3.LUT P1, RZ, R16, 0x20, RZ, 0xc0, !PT ;  /* 0x0000002010ff7812 */ /* 0x000fe4000782c0ff */
[----:B------:R-:W-:Y:S02]  /*172a0*/  FMNMX.FTZ R2, R122, R9, !PT ;  /* 0x000000097a027209 */ /* 0x000fe40007810000 */
[C---:B------:R-:W-:Y:S02]  /*172b0*/  ISETP.GT.AND P1, PT, R13.reuse, 0x49, !P1 ;  /* 0x000000490d00780c */ /* 0x040fe40004f24270 */
        /* <DEDUP_REMOVED lines=8> */
[----:B------:R-:W-:Y:S02]  /*17340*/  FSEL R167, R167, -INF , !P6 ;  /* 0xff800000a7a77808 */ /* 0x000fe40007000000 */
[----:B------:R-:W-:Y:S02]  /*17350*/  FMNMX.FTZ R13, R131, R2, !PT ;  /* 0x00000002830d7209 */ /* 0x000fe40007810000 */
[----:B------:R-:W-:Y:S02]  /*17360*/  FSETP.NEU.FTZ.AND P2, PT, R3, -INF , PT ;  /* 0xff8000000300780b */ /* 0x000fe40003f5d000 */
[----:B------:R-:W-:Y:S02]  /*17370*/  FMNMX.FTZ R2, R134, R13, !PT ;  /* 0x0000000d86027209 */ /* 0x000fe40007810000 */
[----:B------:R-:W-:-:S02]  /*17380*/  FSEL R0, R0, RZ, P2 ;  /* 0x000000ff00007208 */ /* 0x000fc40001000000 */
        /* <DEDUP_REMOVED lines=12> */
[----:B------:R0:W-:Y:S01]  /*17450*/  MUFU.EX2 R13, R129 ;  /* 0x00000081000d7308 */ /* 0x0001e20000000800 */
        /* <DEDUP_REMOVED lines=32> */
[----:B------:R-:W-:Y:S02]  /*17660*/  MUFU.EX2 R184, R184 ;  /* 0x000000b800b87308 */ /* 0x000fe40000000800 */
[----:B------:R-:W1:Y:S06]  /*17670*/  SHFL.BFLY PT, R21, R2, 0x2, 0x1f ;  /* 0x0c401f0002157f89 */ /* 0x000e6c00000e0000 */
[----:B------:R-:W-:Y:S08]  /*17680*/  MUFU.EX2 R186, R186 ;  /* 0x000000ba00ba7308 */ /* 0x000ff00000000800 */
[----:B------:R-:W-:Y:S08]  /*17690*/  MUFU.EX2 R12, R12 ;  /* 0x0000000c000c7308 */ /* 0x000ff00000000800 */
[----:B------:R-:W-:Y:S01]  /*176a0*/  MUFU.EX2 R180, R180 ;  /* 0x000000b400b47308 */ /* 0x000fe20000000800 */
[----:B-1----:R-:W-:Y:S01]  /*176b0*/  FMNMX.FTZ R10, R2, R21, !PT ;  /* 0x00000015020a7209 */ /* 0x002fe20007810000 */
[----:B------:R-:W-:Y:S01]  /*176c0*/  FFMA.FTZ R21, R161, UR10, -R0 ;  /* 0x0000000aa1157c23 */ /* 0x000fe20008010800 */
[----:B------:R-:W-:-:S03]  /*176d0*/  FSEL R0, R3, RZ, P2 ;  /* 0x000000ff03007208 */ /* 0x000fc60001000000 */
[----:B0-----:R-:W0:Y:S02]  /*176e0*/  SHFL.BFLY PT, R129, R10, 0x1, 0x1f ;  /* 0x0c201f000a817f89 */ /* 0x001e2400000e0000 */
[----:B------:R-:W-:Y:S01]  /*176f0*/  MUFU.EX2 R20, R20 ;  /* 0x0000001400147308 */ /* 0x000fe20000000800 */
[----:B------:R-:W-:-:S04]  /*17700*/  FADD.FTZ R0, -R0, R11 ;  /* 0x0000000b00007221 */ /* 0x000fc80000010100 */
[----:B------:R-:W-:-:S03]  /*17710*/  FMUL.FTZ R0, R0, UR10 ;  /* 0x0000000a00007c20 */ /* 0x000fc60008410000 */
[----:B------:R-:W-:Y:S08]  /*17720*/  MUFU.EX2 R182, R182 ;  /* 0x000000b600b67308 */ /* 0x000ff00000000800 */
[----:B------:R-:W-:Y:S01]  /*17730*/  MUFU.EX2 R128, R128 ;  /* 0x0000008000807308 */ /* 0x000fe20000000800 */
[----:B0-----:R-:W-:-:S07]  /*17740*/  FMNMX.FTZ R2, R10, R129, !PT ;  /* 0x000000810a027209 */ /* 0x001fce0007810000 */
[----:B------:R-:W-:Y:S01]  /*17750*/  MUFU.EX2 R176, R176 ;  /* 0x000000b000b07308 */ /* 0x000fe20000000800 */
[C---:B------:R-:W-:Y:S01]  /*17760*/  FSETP.NEU.FTZ.AND P1, PT, R2.reuse, -INF , PT ;  /* 0xff8000000200780b */ /* 0x040fe20003f3d000 */
[----:B------:R-:W-:-:S06]  /*17770*/  FMUL.FTZ R129, R2, UR10 ;  /* 0x0000000a02817c20 */ /* 0x000fcc0008410000 */
[----:B------:R0:W1:Y:S01]  /*17780*/  MUFU.EX2 R10, R0 ;  /* 0x00000000000a7308 */ /* 0x0000620000000800 */
[----:B------:R-:W-:-:S05]  /*17790*/  FSEL R129, R129, RZ, P1 ;  /* 0x000000ff81817208 */ /* 0x000fca0000800000 */
[--C-:B------:R-:W-:Y:S01]  /*177a0*/  FFMA.FTZ R189, R122, UR10, -R129.reuse ;  /* 0x0000000a7abd7c23 */ /* 0x100fe20008010881 */
[--C-:B------:R-:W-:Y:S01]  /*177b0*/  FFMA.FTZ R132, R123, UR10, -R129.reuse ;  /* 0x0000000a7b847c23 */ /* 0x100fe20008010881 */
[--C-:B------:R-:W-:Y:S01]  /*177c0*/  FFMA.FTZ R191, R126, UR10, -R129.reuse ;  /* 0x0000000a7ebf7c23 */ /* 0x100fe20008010881 */
[----:B0-----:R-:W-:Y:S01]  /*177d0*/  FSEL R0, R2, RZ, P1 ;  /* 0x000000ff02007208 */ /* 0x001fe20000800000 */
[--C-:B------:R-:W-:Y:S01]  /*177e0*/  FFMA.FTZ R127, R127, UR10, -R129.reuse ;  /* 0x0000000a7f7f7c23 */ /* 0x100fe20008010881 */
[--C-:B------:R-:W-:Y:S01]  /*177f0*/  FFMA.FTZ R185, R130, UR10, -R129.reuse ;  /* 0x0000000a82b97c23 */ /* 0x100fe20008010881 */
[----:B------:R-:W-:Y:S01]  /*17800*/  MUFU.EX2 R189, R189 ;  /* 0x000000bd00bd7308 */ /* 0x000fe20000000800 */
[----:B------:R-:W-:Y:S01]  /*17810*/  FFMA.FTZ R126, R131, UR10, -R129 ;  /* 0x0000000a837e7c23 */ /* 0x000fe20008010881 */
[----:B------:R-:W-:Y:S01]  /*17820*/  FADD.FTZ R0, -R0, R9 ;  /* 0x0000000900007221 */ /* 0x000fe20000010100 */
[--C-:B------:R-:W-:Y:S01]  /*17830*/  FFMA.FTZ R187, R134, UR10, -R129.reuse ;  /* 0x0000000a86bb7c23 */ /* 0x100fe20008010881 */
[--C-:B------:R-:W-:Y:S01]  /*17840*/  FFMA.FTZ R123, R135, UR10, -R129.reuse ;  /* 0x0000000a877b7c23 */ /* 0x100fe20008010881 */
[----:B-1----:R-:W-:Y:S01]  /*17850*/  FFMA.FTZ R136, R10, R7, R188 ;  /* 0x000000070a887223 */ /* 0x002fe200000100bc */
[----:B------:R-:W-:Y:S01]  /*17860*/  FMUL.FTZ R0, R0, UR10 ;  /* 0x0000000a00007c20 */ /* 0x000fe20008410000 */
[--C-:B------:R-:W-:Y:S01]  /*17870*/  FFMA.FTZ R181, R138, UR10, -R129.reuse ;  /* 0x0000000a8ab57c23 */ /* 0x100fe20008010881 */
[----:B------:R-:W-:Y:S01]  /*17880*/  MUFU.EX2 R132, R132 ;  /* 0x0000008400847308 */ /* 0x000fe20000000800 */
[----:B------:R-:W-:Y:S01]  /*17890*/  FADD.FTZ R137, R15, R136 ;  /* 0x000000880f897221 */ /* 0x000fe20000010000 */
[--C-:B------:R-:W-:Y:S01]  /*178a0*/  FFMA.FTZ R122, R139, UR10, -R129.reuse ;  /* 0x0000000a8b7a7c23 */ /* 0x100fe20008010881 */
[--C-:B------:R-:W-:Y:S01]  /*178b0*/  FFMA.FTZ R183, R142, UR10, -R129.reuse ;  /* 0x0000000a8eb77c23 */ /* 0x100fe20008010881 */
[----:B------:R-:W-:Y:S01]  /*178c0*/  FFMA.FTZ R9, R143, UR10, -R129 ;  /* 0x0000000a8f097c23 */ /* 0x000fe20008010881 */
[----:B------:R-:W-:Y:S01]  /*178d0*/  FADD.FTZ R137, R190, R137 ;  /* 0x00000089be897221 */ /* 0x000fe20000010000 */
[--C-:B------:R-:W-:Y:S01]  /*178e0*/  FFMA.FTZ R177, R146, UR10, -R129.reuse ;  /* 0x0000000a92b17c23 */ /* 0x100fe20008010881 */
[----:B------:R-:W-:Y:S01]  /*178f0*/  FFMA.FTZ R133, R147, UR10, -R129 ;  /* 0x0000000a93857c23 */ /* 0x000fe20008010881 */
[----:B------:R-:W0:Y:S01]  /*17900*/  MUFU.EX2 R0, R0 ;  /* 0x0000000000007308 */ /* 0x000e220000000800 */
[----:B------:R-:W-:Y:S01]  /*17910*/  FADD.FTZ R137, R14, R137 ;  /* 0x000000890e897221 */ /* 0x000fe20000010000 */
[--C-:B------:R-:W-:Y:S01]  /*17920*/  FFMA.FTZ R179, R150, UR10, -R129.reuse ;  /* 0x0000000a96b37c23 */ /* 0x100fe20008010881 */
[--C-:B------:R-:W-:Y:S01]  /*17930*/  FFMA.FTZ R135, R151, UR10, -R129.reuse ;  /* 0x0000000a97877c23 */ /* 0x100fe20008010881 */
[----:B------:R-:W-:Y:S01]  /*17940*/  FFMA.FTZ R173, R154, UR10, -R129 ;  /* 0x0000000a9aad7c23 */ /* 0x000fe20008010881 */
[----:B------:R-:W-:Y:S01]  /*17950*/  FADD.FTZ R136, R184, R137 ;  /* 0x00000089b8887221 */ /* 0x000fe20000010000 */
[--C-:B------:R-:W-:Y:S01]  /*17960*/  FFMA.FTZ R134, R155, UR10, -R129.reuse ;  /* 0x0000000a9b867c23 */ /* 0x100fe20008010881 */
[--C-:B------:R-:W-:Y:S01]  /*17970*/  FFMA.FTZ R175, R158, UR10, -R129.reuse ;  /* 0x0000000a9eaf7c23 */ /* 0x100fe20008010881 */
[----:B------:R-:W1:Y:S01]  /*17980*/  MUFU.EX2 R191, R191 ;  /* 0x000000bf00bf7308 */ /* 0x000e620000000800 */
[----:B------:R-:W-:Y:S01]  /*17990*/  FADD.FTZ R137, R13, R136 ;  /* 0x000000880d897221 */ /* 0x000fe20000010000 */
[--C-:B------:R-:W-:Y:S01]  /*179a0*/  FFMA.FTZ R131, R159, UR10, -R129.reuse ;  /* 0x0000000a9f837c23 */ /* 0x100fe20008010881 */
[--C-:B------:R-:W-:Y:S01]  /*179b0*/  FFMA.FTZ R169, R162, UR10, -R129.reuse ;  /* 0x0000000aa2a97c23 */ /* 0x100fe20008010881 */
[----:B------:R-:W-:Y:S01]  /*179c0*/  FFMA.FTZ R130, R163, UR10, -R129 ;  /* 0x0000000aa3827c23 */ /* 0x000fe20008010881 */
[----:B------:R-:W-:Y:S01]  /*179d0*/  FADD.FTZ R137, R186, R137 ;  /* 0x00000089ba897221 */ /* 0x000fe20000010000 */
[--C-:B------:R-:W-:Y:S01]  /*179e0*/  FFMA.FTZ R171, R166, UR10, -R129.reuse ;  /* 0x0000000aa6ab7c23 */ /* 0x100fe20008010881 */
[----:B------:R-:W-:Y:S01]  /*179f0*/  FFMA.FTZ R129, R167, UR10, -R129 ;  /* 0x0000000aa7817c23 */ /* 0x000fe20008010881 */
[----:B------:R-:W2:Y:S01]  /*17a00*/  MUFU.EX2 R127, R127 ;  /* 0x0000007f007f7308 */ /* 0x000ea20000000800 */
[----:B0-----:R-:W-:Y:S01]  /*17a10*/  FFMA.FTZ R7, R0, R6, R189 ;  /* 0x0000000600077223 */ /* 0x001fe200000100bd */
[----:B------:R-:W-:-:S03]  /*17a20*/  FADD.FTZ R137, R12, R137 ;  /* 0x000000890c897221 */ /* 0x000fc60000010000 */
[----:B------:R-:W-:Y:S01]  /*17a30*/  FADD.FTZ R6, R132, R7 ;  /* 0x0000000784067221 */ /* 0x000fe20000010000 */
        /* <DEDUP_REMOVED lines=71> */
.L_x_4974:
[----:B------:R-:W-:Y:S01]  /*17eb0*/  R2UR UR4, R193 ;  /* 0x00000000c10472ca */ /* 0x000fe200000e0000 */
[----:B------:R-:W-:Y:S01]  /*17ec0*/  UIADD3 UR5, UR5, 0x30860, URZ ;  /* 0x0003086005057890 */ /* 0x000fe2000fffe03f */
[----:B------:R-:W-:Y:S01]  /*17ed0*/  F2FP.BF16.F32.PACK_AB R183, R9, R183 ;  /* 0x000000b709b7723e */ /* 0x000fe200000010ff */
[----:B------:R-:W-:Y:S01]  /*17ee0*/  UMOV UR58, UR60 ;  /* 0x0000003c003a7c82 */ /* 0x000fe20008000000 */
[----:B------:R-:W-:Y:S01]  /*17ef0*/  F2FP.BF16.F32.PACK_AB R170, R11, R170 ;  /* 0x000000aa0baa723e */ /* 0x000fe200000010ff */
[----:B------:R-:W-:Y:S01]  /*17f00*/  UPRMT UR5, UR61, 0x654, UR5 ;  /* 0x000006543d057896 */ /* 0x000fe20008000005 */
[----:B------:R-:W-:Y:S01]  /*17f10*/  F2FP.BF16.F32.PACK_AB R188, R15, R188 ;  /* 0x000000bc0fbc723e */ /* 0x000fe200000010ff */
[----:B------:R-:W-:Y:S01]  /*17f20*/  IMAD.MOV.U32 R9, RZ, RZ, R2 ;  /* 0x000000ffff097224 */ /* 0x000fe200078e0002 */
[----:B------:R-:W-:Y:S01]  /*17f30*/  F2FP.BF16.F32.PACK_AB R189, R132, R189 ;  /* 0x000000bd84bd723e */ /* 0x000fe200000010ff */
[----:B------:R-:W-:Y:S01]  /*17f40*/  IMAD.MOV.U32 R11, RZ, RZ, R3 ;  /* 0x000000ffff0b7224 */ /* 0x000fe200078e0003 */
[----:B------:R-:W-:-:S02]  /*17f50*/  F2FP.BF16.F32.PACK_AB R190, R14, R190 ;  /* 0x000000be0ebe723e */ /* 0x000fc400000010ff */
[----:B------:R-:W-:Y:S02]  /*17f60*/  F2FP.BF16.F32.PACK_AB R191, R127, R191 ;  /* 0x000000bf7fbf723e */ /* 0x000fe400000010ff */
[C---:B------:R-:W-:Y:S01]  /*17f70*/  ISETP.GT.AND P1, PT, R8.reuse, UR4, PT ;  /* 0x0000000408007c0c */ /* 0x040fe2000bf24270 */
[----:B------:R-:W-:Y:S01]  /*17f80*/  SYNCS.ARRIVE.TRANS64.RED.A1T0 RZ, [UR5], RZ ;  /* 0x000000ffffff79a7 */ /* 0x000fe20008100405 */
[----:B------:R-:W-:Y:S01]  /*17f90*/  UMOV UR4, UR38 ;  /* 0x0000002600047c82 */ /* 0x000fe20008000000 */
[----:B------:R-:W-:Y:S01]  /*17fa0*/  F2FP.BF16.F32.PACK_AB R184, R13, R184 ;  /* 0x000000b80db8723e */ /* 0x000fe200000010ff */
[----:B------:R-:W-:Y:S01]  /*17fb0*/  VIADD R8, R8, 0xffffffff ;  /* 0xffffffff08087836 */ /* 0x000fe20000000000 */
        /* <DEDUP_REMOVED lines=18> */
.L_x_4956:
        /* <DEDUP_REMOVED lines=99> */
.L_x_4976:
[----:B------:R-:W-:Y:S01]  /*18710*/  ULEA UR5, UR38, UR39, 0x3 ;  /* 0x0000002726057291 */ /* 0x000fe2000f8e183f */
[----:B------:R-:W-:-:S05]  /*18720*/  IMAD.U32 R0, RZ, RZ, UR60 ;  /* 0x0000003cff007e24 */ /* 0x000fca000f8e00ff */
[----:B------:R-:W-:-:S04]  /*18730*/  SHF.L.U32 R0, R0, 0x1f, RZ ;  /* 0x0000001f00007819 */ /* 0x000fc800000006ff */
[----:B------:R0:W1:Y:S01]  /*18740*/  SYNCS.PHASECHK.TRANS64.TRYWAIT P1, [UR5+0x30850], R0 ;  /* 0x03085000ff0075a7 */ /* 0x0000620008020145 */
[----:B------:R-:W-:Y:S05]  /*18750*/  @!P0 BRA `(.L_x_4977) ;  /* 0x0000000000048947 */ /* 0x000fea0003800000 */
[----:B------:R-:W-:Y:S01]  /*18760*/  BPT.TRAP 0x1 ;  /* 0x000000040000795c */ /* 0x000fe20000300000 */
.L_x_4977:
[----:B-1----:R-:W-:Y:S05]  /*18770*/  @P1 BRA `(.L_x_4978) ;  /* 0x0000000000081947 */ /* 0x002fea0003800000 */
[----:B------:R-:W1:Y:S02]  /*18780*/  SYNCS.PHASECHK.TRANS64.TRYWAIT P1, [UR5+0x30850], R0 ;  /* 0x03085000ff0075a7 */ /* 0x000e640008020145 */
[----:B-1----:R-:W-:Y:S05]  /*18790*/  @!P1 BRA `(.L_x_4979) ;  /* 0x000000d400209947 */ /* 0x002fea0003800000 */
.L_x_4978:
[----:B------:R-:W-:Y:S01]  /*187a0*/  UIADD3 UR39, UR39, 0x400, URZ ;  /* 0x0000040027277890 */ /* 0x000fe2000fffe03f */
[----:B------:R-:W-:Y:S01]  /*187b0*/  WARPGROUP.ARRIVE ;  /* 0x00000000000079c5 */ /* 0x000fe20000000000 */
[----:B------:R-:W-:Y:S01]  /*187c0*/  UMOV UR7, 0x40000040 ;  /* 0x4000004000077882 */ /* 0x000fe20000000000 */
[----:B01----:R-:W0:Y:S01]  /*187d0*/  SHFL.BFLY PT, R0, R7, 0x2, 0x1f ;  /* 0x0c401f0007007f89 */ /* 0x003e2200000e0000 */
[----:B------:R-:W-:Y:S01]  /*187e0*/  USHF.R.U32.HI UR39, URZ, 0x4, UR39 ;  /* 0x000000043f277899 */ /* 0x000fe20008011627 */
[----:B------:R-:W-:Y:S02]  /*187f0*/  IMAD.MOV.U32 R8, RZ, RZ, RZ ;  /* 0x000000ffff087224 */ /* 0x000fe400078e00ff */
[----:B------:R-:W1:Y:S01]  /*18800*/  SHFL.BFLY PT, R5, R6, 0x2, 0x1f ;  /* 0x0c401f0006057f89 */ /* 0x000e6200000e0000 */
[----:B------:R-:W-:Y:S01]  /*18810*/  ULOP3.LUT UR39, UR39, 0x3fff, URZ, 0xc0, !UPT ;  /* 0x00003fff27277892 */ /* 0x000fe2000f8ec03f */
[----:B------:R-:W-:-:S03]  /*18820*/  IMAD.U32 R12, RZ, RZ, UR10 ;  /* 0x0000000aff0c7e24 */ /* 0x000fc6000f8e00ff */
        /* <DEDUP_REMOVED lines=8> */
[----:B------:R-:W-:Y:S02]  /*188b0*/  IMAD.U32 R6, RZ, RZ, UR10 ;  /* 0x0000000aff067e24 */ /* 0x000fe4000f8e00ff */
[----:B------:R-:W0:Y:S04]  /*188c0*/  SHFL.BFLY PT, R5, R0, 0x1, 0x1f ;  /* 0x0c201f0000057f89 */ /* 0x000e2800000e0000 */
[----:B------:R-:W1:Y:S01]  /*188d0*/  SHFL.BFLY PT, R9, R4, 0x1, 0x1f ;  /* 0x0c201f0004097f89 */ /* 0x000e6200000e0000 */
[----:B0-----:R-:W-:Y:S01]  /*188e0*/  FADD.FTZ R10, R0, R5 ;  /* 0x00000005000a7221 */ /* 0x001fe20000010000 */
[----:B------:R-:W-:-:S02]  /*188f0*/  IMAD.MOV.U32 R5, RZ, RZ, RZ ;  /* 0x000000ffff057224 */ /* 0x000fc400078e00ff */
        /* <DEDUP_REMOVED lines=42> */
.L_x_4980:
[----:B------:R-:W-:Y:S01]  /*18ba0*/  R2UR UR6, R226 ;  /* 0x00000000e20672ca */ /* 0x000fe200000e0000 */
[----:B------:R-:W-:Y:S01]  /*18bb0*/  UIADD3 UR4, UR5, 0x30860, URZ ;  /* 0x0003086005047890 */ /* 0x000fe2000fffe03f */
[-C--:B------:R-:W-:Y:S01]  /*18bc0*/  FMUL.FTZ R24, R24, R8.reuse ;  /* 0x0000000818187220 */ /* 0x080fe20000410000 */
[----:B------:R-:W-:Y:S01]  /*18bd0*/  UIADD3 UR38, UR38, 0x1, URZ ;  /* 0x0000000126267890 */ /* 0x000fe2000fffe03f */
[-C--:B------:R-:W-:Y:S01]  /*18be0*/  FMUL.FTZ R25, R25, R8.reuse ;  /* 0x0000000819197220 */ /* 0x080fe20000410000 */
[----:B------:R-:W-:Y:S01]  /*18bf0*/  UPRMT UR4, UR61, 0x654, UR4 ;  /* 0x000006543d047896 */ /* 0x000fe20008000004 */
        /* <DEDUP_REMOVED lines=52> */
[----:B------:R-:W-:Y:S01]  /*18f40*/  FMUL.FTZ R27, R27, R5 ;  /* 0x000000051b1b7220 */ /* 0x000fe20000410000 */
[----:B------:R-:W-:-:S02]  /*18f50*/  IMAD.U32 R226, RZ, RZ, UR6 ;  /* 0x00000006ffe27e24 */ /* 0x000fc4000f8e00ff */
        /* <DEDUP_REMOVED lines=48> */
.L_x_4850:
[----:B------:R-:W1:Y:S08]  /*19260*/  S2UR UR61, SR_CgaCtaId ;  /* 0x00000000003d79c3 */ /* 0x000e700000008800 */
[----:B------:R-:W-:Y:S06]  /*19270*/  BAR.SYNC.DEFER_BLOCKING 0x5, 0x180 ;  /* 0x0146000000007b1d */ /* 0x000fec0000010000 */
[----:B------:R-:W-:Y:S01]  /*19280*/  UMOV UR39, 0x400 ;  /* 0x0000040000277882 */ /* 0x000fe20000000000 */
[----:B------:R-:W-:Y:S01]  /*19290*/  BSSY B0, `(.L_x_4981) ;  /* 0x000039c000007945 */ /* 0x000fe20003800000 */
[----:B-1----:R-:W-:-:S09]  /*192a0*/  ULEA UR39, UR61, UR39, 0x18 ;  /* 0x000000273d277291 */ /* 0x002fd2000f8ec03f */
[----:B------:R-:W1:Y:S02]  /*192b0*/  LDS.128 R8, [UR39+0x308d0] ;  /* 0x0308d027ff087984 */ /* 0x000e640008000c00 */
[----:B-1----:R-:W-:Y:S02]  /*192c0*/  R2UR UR4, R9 ;  /* 0x00000000090472ca */ /* 0x002fe400000e0000 */
[----:B------:R-:W-:Y:S01]  /*192d0*/  R2UR UR40, R11 ;  /* 0x000000000b2872ca */ /* 0x000fe200000e0000 */
[----:B------:R-:W-:Y:S06]  /*192e0*/  BAR.ARV 0x4, 0x180 ;  /* 0x0106000000007b1d */ /* 0x000fec0000002000 */
[----:B------:R-:W-:Y:S08]  /*192f0*/  @P0 BRA `(.L_x_4982) ;  /* 0x0000002c00140947 */ /* 0x000ff00003800000 */
[----:B------:R-:W2:Y:S01]  /*19300*/  LDL R5, [R1+0x2e4] ;  /* 0x0002e40001057983 */ /* 0x000ea20000100800 */
[----:B------:R-:W1:Y:S01]  /*19310*/  S2UR UR5, SR_SWINHI ;  /* 0x00000000000579c3 */ /* 0x000e620000002f00 */
[----:B------:R-:W-:Y:S01]  /*19320*/  R2UR UR8, R22 ;  /* 0x00000000160872ca */ /* 0x000fe200000e0000 */
[----:B------:R-:W-:Y:S01]  /*19330*/  UMOV UR6, UR39 ;  /* 0x0000002700067c82 */ /* 0x000fe20008000000 */
[----:B-1----:R-:W-:Y:S01]  /*19340*/  UMOV UR7, UR5 ;  /* 0x0000000500077c82 */ /* 0x002fe20008000000 */
[----:B------:R-:W-:Y:S02]  /*19350*/  IMAD.U32 R8, RZ, RZ, UR6 ;  /* 0x00000006ff087e24 */ /* 0x000fe4000f8e00ff */
[----:B------:R-:W-:Y:S02]  /*19360*/  IMAD.U32 R9, RZ, RZ, UR7 ;  /* 0x00000007ff097e24 */ /* 0x000fe4000f8e00ff */
[----:B------:R-:W-:Y:S01]  /*19370*/  BAR.SYNC.DEFER_BLOCKING 0x1, 0x100 ;  /* 0x0044000000007b1d */ /* 0x000fe20000010000 */
[----:B--2---:R-:W-:-:S03]  /*19380*/  IMAD.WIDE R12, R5, 0x2, R8 ;  /* 0x00000002050c7825 */ /* 0x004fc600078e0208 */
        /* <DEDUP_REMOVED lines=26> */
[----:B---3--:R-:W-:-:S02]  /*19530*/  LOP3.LUT R14, R143, 0x380, RZ, 0xc0, !PT ;  /* 0x000003808f0e7812 */ /* 0x008fc400078ec0ff */
[----:B------:R-:W-:Y:S02]  /*19540*/  SHF.R.U64 R15, R15, 0x3, RZ ;  /* 0x000000030f0f7819 */ /* 0x000fe400000012ff */
[----:B------:R-:W-:Y:S02]  /*19550*/  SHF.R.U64 R14, R14, 0x3, RZ ;  /* 0x000000030e0e7819 */ /* 0x000fe400000012ff */
[----:B------:R-:W-:Y:S02]  /*19560*/  LOP3.LUT R86, R15, R72, RZ, 0x3c, !PT ;  /* 0x000000480f567212 */ /* 0x000fe400078e3cff */
[----:B------:R-:W-:Y:S02]  /*19570*/  LOP3.LUT R15, R18, 0x380, RZ, 0xc0, !PT ;  /* 0x00000380120f7812 */ /* 0x000fe400078ec0ff */
[----:B------:R-:W-:Y:S02]  /*19580*/  LOP3.LUT R84, R145, 0x380, RZ, 0xc0, !PT ;  /* 0x0000038091547812 */ /* 0x000fe400078ec0ff */
[----:B------:R-:W-:-:S02]  /*19590*/  SHF.R.U64 R15, R15, 0x3, RZ ;  /* 0x000000030f0f7819 */ /* 0x000fc400000012ff */
[----:B------:R-:W-:Y:S02]  /*195a0*/  LOP3.LUT R88, R14, R143, RZ, 0x3c, !PT ;  /* 0x0000008f0e587212 */ /* 0x000fe400078e3cff */
[----:B------:R-:W-:Y:S02]  /*195b0*/  LOP3.LUT R72, R139, 0x380, RZ, 0xc0, !PT ;  /* 0x000003808b487812 */ /* 0x000fe400078ec0ff */
[----:B------:R-:W-:Y:S02]  /*195c0*/  LOP3.LUT R94, R15, R18, RZ, 0x3c, !PT ;  /* 0x000000120f5e7212 */ /* 0x000fe400078e3cff */
[----:B------:R-:W-:Y:S02]  /*195d0*/  LOP3.LUT R90, R141, 0x380, RZ, 0xc0, !PT ;  /* 0x000003808d5a7812 */ /* 0x000fe400078ec0ff */
[----:B------:R-:W-:Y:S02]  /*195e0*/  LOP3.LUT R14, R103, 0x380, RZ, 0xc0, !PT ;  /* 0x00000380670e7812 */ /* 0x000fe400078ec0ff */
[----:B------:R-:W-:-:S02]  /*195f0*/  LOP3.LUT R18, R5, 0x380, RZ, 0xc0, !PT ;  /* 0x0000038005127812 */ /* 0x000fc400078ec0ff */
[----:B------:R-:W-:Y:S02]  /*19600*/  LOP3.LUT R100, R17, 0x380, RZ, 0xc0, !PT ;  /* 0x0000038011647812 */ /* 0x000fe400078ec0ff */
[----:B------:R-:W-:Y:S02]  /*19610*/  SHF.R.U64 R84, R84, 0x3, RZ ;  /* 0x0000000354547819 */ /* 0x000fe400000012ff */
[----:B------:R-:W-:Y:S02]  /*19620*/  SHF.R.U64 R72, R72, 0x3, RZ ;  /* 0x0000000348487819 */ /* 0x000fe400000012ff */
[----:B------:R-:W-:Y:S02]  /*19630*/  LOP3.LUT R98, R11, 0x380, RZ, 0xc0, !PT ;  /* 0x000003800b627812 */ /* 0x000fe400078ec0ff */
[----:B------:R-:W-:Y:S02]  /*19640*/  LOP3.LUT R74, R147, 0x380, RZ, 0xc0, !PT ;  /* 0x00000380934a7812 */ /* 0x000fe400078ec0ff */
[----:B------:R-:W-:-:S02]  /*19650*/  SHF.R.U64 R90, R90, 0x3, RZ ;  /* 0x000000035a5a7819 */ /* 0x000fc400000012ff */
[----:B------:R-:W-:Y:S02]  /*19660*/  SHF.R.U64 R14, R14, 0x3, RZ ;  /* 0x000000030e0e7819 */ /* 0x000fe400000012ff */
[----:B------:R-:W-:Y:S02]  /*19670*/  SHF.R.U64 R18, R18, 0x3, RZ ;  /* 0x0000000312127819 */ /* 0x000fe400000012ff */
[----:B------:R-:W-:Y:S02]  /*19680*/  SHF.R.U64 R100, R100, 0x3, RZ ;  /* 0x0000000364647819 */ /* 0x000fe400000012ff */
[----:B------:R-:W-:Y:S02]  /*19690*/  LOP3.LUT R84, R84, R145, RZ, 0x3c, !PT ;  /* 0x0000009154547212 */ /* 0x000fe400078e3cff */
[----:B------:R-:W-:Y:S02]  /*196a0*/  LOP3.LUT R92, R72, R139, RZ, 0x3c, !PT ;  /* 0x0000008b485c7212 */ /* 0x000fe400078e3cff */
[----:B------:R-:W-:-:S02]  /*196b0*/  SHF.R.U64 R98, R98, 0x3, RZ ;  /* 0x0000000362627819 */ /* 0x000fc400000012ff */
[----:B------:R-:W-:Y:S02]  /*196c0*/  SHF.R.U64 R74, R74, 0x3, RZ ;  /* 0x000000034a4a7819 */ /* 0x000fe400000012ff */
[----:B------:R-:W-:Y:S02]  /*196d0*/  LOP3.LUT R90, R90, R141, RZ, 0x3c, !PT ;  /* 0x0000008d5a5a7212 */ /* 0x000fe400078e3cff */
[----:B------:R-:W-:Y:S01]  /*196e0*/  LOP3.LUT R72, R14, R103, RZ, 0x3c, !PT ;  /* 0x000000670e487212 */ /* 0x000fe200078e3cff */
[----:B------:R-:W1:Y:S01]  /*196f0*/  LDC.64 R140, c[0x0][0xc00] ;  /* 0x00030000ff8c7b82 */ /* 0x000e620000000a00 */
[----:B------:R-:W-:Y:S02]  /*19700*/  MOV R138, R12 ;  /* 0x0000000c008a7202 */ /* 0x000fe40000000f00 */
[----:B------:R-:W-:Y:S02]  /*19710*/  LOP3.LUT R96, R18, R5, RZ, 0x3c, !PT ;  /* 0x0000000512607212 */ /* 0x000fe400078e3cff */
[----:B------:R-:W-:-:S02]  /*19720*/  F2FP.BF16.F32.PACK_AB R12, R25, R24 ;  /* 0x00000018190c723e */ /* 0x000fc400000010ff */
[----:B------:R-:W-:Y:S02]  /*19730*/  F2FP.BF16.F32.PACK_AB R13, R27, R26 ;  /* 0x0000001a1b0d723e */ /* 0x000fe400000010ff */
[----:B------:R-:W-:Y:S02]  /*19740*/  F2FP.BF16.F32.PACK_AB R14, R29, R28 ;  /* 0x0000001c1d0e723e */ /* 0x000fe400000010ff */
[----:B------:R-:W-:Y:S02]  /*19750*/  F2FP.BF16.F32.PACK_AB R15, R31, R30 ;  /* 0x0000001e1f0f723e */ /* 0x000fe400000010ff */
[----:B------:R-:W-:Y:S02]  /*19760*/  LOP3.LUT R100, R100, R17, RZ, 0x3c, !PT ;  /* 0x0000001164647212 */ /* 0x000fe400078e3cff */
[----:B------:R-:W-:Y:S01]  /*19770*/  LOP3.LUT R98, R98, R11, RZ, 0x3c, !PT ;  /* 0x0000000b62627212 */ /* 0x000fe200078e3cff */
[----:B------:R2:W-:Y:S01]  /*19780*/  STSM.16.M88.4 [R138], R12 ;  /* 0x0000000c8a007844 */ /* 0x0005e20000000200 */
[----:B------:R-:W-:-:S02]  /*19790*/  MOV R17, R84 ;  /* 0x0000005400117202 */ /* 0x000fc40000000f00 */
[----:B------:R-:W-:Y:S02]  /*197a0*/  MOV R18, R86 ;  /* 0x0000005600127202 */ /* 0x000fe40000000f00 */
[----:B------:R-:W-:Y:S02]  /*197b0*/  LOP3.LUT R74, R74, R147, RZ, 0x3c, !PT ;  /* 0x000000934a4a7212 */ /* 0x000fe400078e3cff */
[----:B------:R-:W-:Y:S02]  /*197c0*/  MOV R11, R88 ;  /* 0x00000058000b7202 */ /* 0x000fe40000000f00 */
[----:B------:R-:W-:Y:S02]  /*197d0*/  MOV R103, R90 ;  /* 0x0000005a00677202 */ /* 0x000fe40000000f00 */
[----:B------:R-:W-:Y:S02]  /*197e0*/  MOV R96, R96 ;  /* 0x0000006000607202 */ /* 0x000fe40000000f00 */
[----:B------:R-:W-:-:S02]  /*197f0*/  F2FP.BF16.F32.PACK_AB R84, R33, R32 ;  /* 0x000000202154723e */ /* 0x000fc400000010ff */
[----:B------:R-:W-:Y:S01]  /*19800*/  F2FP.BF16.F32.PACK_AB R85, R35, R34 ;  /* 0x000000222355723e */ /* 0x000fe200000010ff */
[----:B--2---:R-:W2:Y:S01]  /*19810*/  LDC.64 R138, c[0x0][0xc00] ;  /* 0x00030000ff8a7b82 */ /* 0x004ea20000000a00 */
        /* <DEDUP_REMOVED lines=11> */
[----:B------:R-:W-:Y:S02]  /*198d0*/  MOV R98, R98 ;  /* 0x0000006200627202 */ /* 0x000fe40000000f00 */
        /* <DEDUP_REMOVED lines=16> */
[----:B---3--:R-:W-:Y:S02]  /*199e0*/  F2FP.BF16.F32.PACK_AB R84, R3, R2 ;  /* 0x000000020354723e */ /* 0x008fe400000010ff */
[----:B------:R-:W-:Y:S01]  /*199f0*/  F2FP.BF16.F32.PACK_AB R85, R127, R126 ;  /* 0x0000007e7f55723e */ /* 0x000fe200000010ff */
[----:B------:R1:W-:Y:S01]  /*19a00*/  STSM.16.M88.4 [R142], R72 ;  /* 0x000000488e007844 */ /* 0x0003e20000000200 */
[----:B------:R-:W-:Y:S02]  /*19a10*/  F2FP.BF16.F32.PACK_AB R86, R77, R76 ;  /* 0x0000004c4d56723e */ /* 0x000fe400000010ff */
[----:B------:R-:W-:Y:S02]  /*19a20*/  F2FP.BF16.F32.PACK_AB R87, R79, R78 ;  /* 0x0000004e4f57723e */ /* 0x000fe400000010ff */
[----:B----4-:R-:W-:-:S02]  /*19a30*/  F2FP.BF16.F32.PACK_AB R88, R81, R80 ;  /* 0x000000505158723e */ /* 0x010fc400000010ff */
[----:B------:R-:W-:Y:S01]  /*19a40*/  F2FP.BF16.F32.PACK_AB R89, R83, R82 ;  /* 0x000000525359723e */ /* 0x000fe200000010ff */
[----:B------:R3:W-:Y:S01]  /*19a50*/  STSM.16.M88.4 [R102], R84 ;  /* 0x0000005466007844 */ /* 0x0007e20000000200 */
[----:B------:R-:W-:Y:S02]  /*19a60*/  F2FP.BF16.F32.PACK_AB R90, R7, R6 ;  /* 0x00000006075a723e */ /* 0x000fe400000010ff */
[----:B------:R-:W-:Y:S02]  /*19a70*/  F2FP.BF16.F32.PACK_AB R91, R129, R128 ;  /* 0x00000080815b723e */ /* 0x000fe400000010ff */
[----:B0-----:R-:W-:Y:S02]  /*19a80*/  F2FP.BF16.F32.PACK_AB R92, R21, R20 ;  /* 0x00000014155c723e */ /* 0x001fe400000010ff */
[----:B------:R-:W-:Y:S01]  /*19a90*/  F2FP.BF16.F32.PACK_AB R93, R131, R130 ;  /* 0x00000082835d723e */ /* 0x000fe200000010ff */
[----:B------:R0:W-:Y:S01]  /*19aa0*/  STSM.16.M88.4 [R103], R88 ;  /* 0x0000005867007844 */ /* 0x0001e20000000200 */
[----:B------:R-:W-:Y:S01]  /*19ab0*/  F2FP.BF16.F32.PACK_AB R94, R121, R120 ;  /* 0x00000078795e723e */ /* 0x000fe200000010ff */
[----:B-1----:R-:W-:Y:S01]  /*19ac0*/  IMAD.WIDE R72, R200, 0x4, R140 ;  /* 0x00000004c8487825 */ /* 0x002fe200078e028c */
[----:B------:R-:W-:-:S02]  /*19ad0*/  F2FP.BF16.F32.PACK_AB R95, R133, R132 ;  /* 0x00000084855f723e */ /* 0x000fc400000010ff */
[----:B------:R-:W-:Y:S02]  /*19ae0*/  F2FP.BF16.F32.PACK_AB R96, R123, R122 ;  /* 0x0000007a7b60723e */ /* 0x000fe400000010ff */
[----:B------:R-:W-:Y:S01]  /*19af0*/  F2FP.BF16.F32.PACK_AB R97, R135, R134 ;  /* 0x000000868761723e */ /* 0x000fe200000010ff */
[----:B------:R1:W-:Y:S01]  /*19b00*/  STSM.16.M88.4 [R11], R92 ;  /* 0x0000005c0b007844 */ /* 0x0003e20000000200 */
[----:B------:R-:W-:Y:S01]  /*19b10*/  F2FP.BF16.F32.PACK_AB R98, R125, R124 ;  /* 0x0000007c7d62723e */ /* 0x000fe200000010ff */
[----:B------:R-:W-:Y:S01]  /*19b20*/  ULDC UR5, c[0x0][0xa88] ;  /* 0x0002a20000057ab9 */ /* 0x000fe20000000800 */
[----:B------:R-:W-:Y:S01]  /*19b30*/  F2FP.BF16.F32.PACK_AB R99, R137, R136 ;  /* 0x000000888963723e */ /* 0x000fe200000010ff */
[----:B---3--:R-:W3:Y:S01]  /*19b40*/  LDC.64 R84, c[0x0][0xba8] ;  /* 0x0002ea00ff547b82 */ /* 0x008ee20000000a00 */
[----:B------:R-:W-:Y:S02]  /*19b50*/  F2FP.BF16.F32.PACK_AB R100, R105, R104 ;  /* 0x000000686964723e */ /* 0x000fe400000010ff */
[----:B------:R-:W-:Y:S01]  /*19b60*/  F2FP.BF16.F32.PACK_AB R101, R107, R106 ;  /* 0x0000006a6b65723e */ /* 0x000fe200000010ff */
[----:B------:R4:W-:Y:S01]  /*19b70*/  STSM.16.M88.4 [R18], R96 ;  /* 0x0000006012007844 */ /* 0x0009e20000000200 */
[----:B------:R-:W-:-:S02]  /*19b80*/  F2FP.BF16.F32.PACK_AB R102, R109, R108 ;  /* 0x0000006c6d66723e */ /* 0x000fc400000010ff */
[----:B0-----:R-:W-:Y:S02]  /*19b90*/  F2FP.BF16.F32.PACK_AB R103, R111, R110 ;  /* 0x0000006e6f67723e */ /* 0x001fe400000010ff */
[----:B------:R-:W-:Y:S02]  /*19ba0*/  F2FP.BF16.F32.PACK_AB R12, R113, R112 ;  /* 0x00000070710c723e */ /* 0x000fe400000010ff */
[----:B------:R-:W-:Y:S01]  /*19bb0*/  F2FP.BF16.F32.PACK_AB R13, R115, R114 ;  /* 0x00000072730d723e */ /* 0x000fe200000010ff */
[----:B------:R-:W-:Y:S01]  /*19bc0*/  STSM.16.M88.4 [R17], R100 ;  /* 0x0000006411007844 */ /* 0x000fe20000000200 */
[----:B------:R-:W-:Y:S01]  /*19bd0*/  F2FP.BF16.F32.PACK_AB R14, R117, R116 ;  /* 0x00000074750e723e */ /* 0x000fe200000010ff */
[----:B-1----:R-:W-:Y:S01]  /*19be0*/  IMAD.MOV.U32 R11, RZ, RZ, RZ ;  /* 0x000000ffff0b7224 */ /* 0x002fe200078e00ff */
[----:B------:R-:W-:Y:S02]  /*19bf0*/  F2FP.BF16.F32.PACK_AB R15, R119, R118 ;  /* 0x00000076770f723e */ /* 0x000fe400000010ff */
[----:B--2---:R-:W-:-:S03]  /*19c00*/  ISETP.NE.U32.AND P0, PT, R138, RZ, PT ;  /* 0x000000ff8a00720c */ /* 0x004fc60003f05070 */
[----:B------:R0:W-:Y:S01]  /*19c10*/  STSM.16.M88.4 [R5], R12 ;  /* 0x0000000c05007844 */ /* 0x0001e20000000200 */
[----:B------:R-:W-:Y:S01]  /*19c20*/  ISETP.NE.AND.EX P0, PT, R139, RZ, PT, P0 ;  /* 0x000000ff8b00720c */ /* 0x000fe20003f05300 */
[----:B----4-:R-:W1:Y:S08]  /*19c30*/  LDC R18, c[0x0][0xbe8] ;  /* 0x0002fa00ff127b82 */ /* 0x010e700000000800 */
[----:B------:R-:W-:Y:S08]  /*19c40*/  BAR.SYNC.DEFER_BLOCKING 0x1, 0x100 ;  /* 0x0044000000007b1d */ /* 0x000ff00000010000 */
[----:B0-----:R-:W0:Y:S08]  /*19c50*/  LDC.64 R12, c[0x0][0xc08] ;  /* 0x00030200ff0c7b82 */ /* 0x001e300000000a00 */
[----:B------:R-:W2:Y:S01]  /*19c60*/  LDC R5, c[0x0][0xad4] ;  /* 0x0002b500ff057b82 */ /* 0x000ea20000000800 */
[----:B------:R-:W4:Y:S01]  /*19c70*/  @P0 LDG.E R11, desc[UR36][R72.64] ;  /* 0x00000024480b0981 */ /* 0x000f22000c1e1900 */
[----:B------:R-:W-:Y:S01]  /*19c80*/  ISETP.NE.AND P2, PT, R198, RZ, PT ;  /* 0x000000ffc600720c */ /* 0x000fe20003f45270 */
[----:B------:R-:W-:-:S02]  /*19c90*/  IMAD.MOV.U32 R86, RZ, RZ, 0x9b8 ;  /* 0x000009b8ff567424 */ /* 0x000fc400078e00ff */
[----:B------:R-:W-:Y:S01]  /*19ca0*/  IMAD.U32 R91, RZ, RZ, UR5 ;  /* 0x00000005ff5b7e24 */ /* 0x000fe2000f8e00ff */
[----:B0-----:R-:W-:-:S04]  /*19cb0*/  ISETP.NE.U32.AND P1, PT, R12, RZ, PT ;  /* 0x000000ff0c00720c */ /* 0x001fc80003f25070 */
[----:B------:R-:W-:-:S13]  /*19cc0*/  ISETP.NE.AND.EX P1, PT, R13, RZ, PT, P1 ;  /* 0x000000ff0d00720c */ /* 0x000fda0003f25310 */
[----:B------:R-:W0:Y:S01]  /*19cd0*/  @P1 LDC.64 R12, c[0x0][0xc08] ;  /* 0x00030200ff0c1b82 */ /* 0x000e220000000a00 */
[----:B--2---:R-:W-:-:S04]  /*19ce0*/  SEL R5, R198, R5, P2 ;  /* 0x00000005c6057207 */ /* 0x004fc80001000000 */
[----:B------:R-:W-:Y:S02]  /*19cf0*/  ISETP.GT.AND P3, PT, R5, 0x1, PT ;  /* 0x000000010500780c */ /* 0x000fe40003f64270 */
[----:B-1----:R-:W-:Y:S02]  /*19d00*/  ISETP.NE.AND P4, PT, R18, 0x1, PT ;  /* 0x000000011200780c */ /* 0x002fe40003f85270 */
[----:B------:R-:W-:-:S04]  /*19d10*/  SEL R86, R86, 0x978, P3 ;  /* 0x0000097856567807 */ /* 0x000fc80001800000 */
[----:B------:R-:W1:Y:S01]  /*19d20*/  LDC.64 R14, c[0x0][R86+0x218] ;  /* 0x00008600560e7b82 */ /* 0x000e620000000a00 */
[----:B0-----:R-:W-:Y:S01]  /*19d30*/  @P1 IMAD.WIDE R12, R200, 0x4, R12 ;  /* 0x00000004c80c1825 */ /* 0x001fe200078e020c */
[----:B------:R-:W-:-:S06]  /*19d40*/  ISETP.NE.U32.AND P2, PT, R138, RZ, PT ;  /* 0x000000ff8a00720c */ /* 0x000fcc0003f45070 */
[----:B------:R-:W0:Y:S01]  /*19d50*/  @P4 LDC R88, c[0x0][0xbec] ;  /* 0x0002fb00ff584b82 */ /* 0x000e220000000800 */
[----:B------:R2:W5:Y:S01]  /*19d60*/  @P1 LDG.E R91, desc[UR36][R12.64] ;  /* 0x000000240c5b1981 */ /* 0x000562000c1e1900 */
[----:B------:R-:W-:Y:S01]  /*19d70*/  ISETP.NE.AND.EX P2, PT, R139, RZ, PT, P2 ;  /* 0x000000ff8b00720c */ /* 0x000fe20003f45320 */
[----:B------:R-:W-:Y:S01]  /*19d80*/  VIADD R89, R23, UR8 ;  /* 0x0000000817597c36 */ /* 0x000fe20008000000 */
[----:B------:R-:W-:-:S04]  /*19d90*/  SHF.R.S32.HI R5, RZ, 0x1f, R200 ;  /* 0x0000001fff057819 */ /* 0x000fc800000114c8 */
[----:B------:R-:W0:Y:S01]  /*19da0*/  @P4 LDC R95, c[0x0][0xbf0] ;  /* 0x0002fc00ff5f4b82 */ /* 0x000e220000000800 */
[----:B------:R-:W-:Y:S02]  /*19db0*/  SEL R200, R200, RZ, !P2 ;  /* 0x000000ffc8c87207 */ /* 0x000fe40005000000 */
[----:B------:R-:W-:Y:S01]  /*19dc0*/  SEL R5, R5, RZ, !P2 ;  /* 0x000000ff05057207 */ /* 0x000fe20005000000 */
[-C--:B-1----:R-:W-:Y:S02]  /*19dd0*/  IMAD R17, R15, R196.reuse, RZ ;  /* 0x000000c40f117224 */ /* 0x082fe400078e02ff */
[----:B------:R-:W-:Y:S02]  /*19de0*/  IMAD.WIDE.U32 R14, R14, R196, RZ ;  /* 0x000000c40e0e7225 */ /* 0x000fe400078e00ff */
[----:B--2---:R1:W2:Y:S02]  /*19df0*/  LDC.64 R12, c[0x0][R86+0x220] ;  /* 0x00008800560c7b82 */ /* 0x0042a40000000a00 */
[----:B------:R-:W-:-:S06]  /*19e00*/  IMAD.IADD R90, R15, 0x1, R17 ;  /* 0x000000010f5a7824 */ /* 0x000fcc00078e0211 */
[----:B------:R1:W0:Y:S08]  /*19e10*/  LDC.64 R74, c[0x0][R86+0x228] ;  /* 0x00008a00564a7b82 */ /* 0x0002300000000a00 */
[----:B-1----:R-:W1:Y:S01]  /*19e20*/  LDC.64 R86, c[0x0][R86+0x210] ;  /* 0x0000840056567b82 */ /* 0x002e620000000a00 */
[----:B--2---:R-:W-:-:S07]  /*19e30*/  IMAD R13, R13, R200, RZ ;  /* 0x000000c80d0d7224 */ /* 0x004fce00078e02ff */
[----:B---3--:R-:W2:Y:S01]  /*19e40*/  @!P3 LDC R84, c[0x0][0xb50] ;  /* 0x0002d400ff54bb82 */ /* 0x008ea20000000800 */
[C---:B------:R-:W-:Y:S01]  /*19e50*/  IMAD R93, R12.reuse, R5, R13 ;  /* 0x000000050c5d7224 */ /* 0x040fe200078e020d */
[----:B------:R-:W-:Y:S01]  /*19e60*/  SEL R5, R203, RZ, P3 ;  /* 0x000000ffcb057207 */ /* 0x000fe20001800000 */
[----:B------:R-:W-:-:S05]  /*19e70*/  IMAD.WIDE.U32 R12, R12, R200, RZ ;  /* 0x000000c80c0c7225 */ /* 0x000fca00078e00ff */
[----:B------:R-:W3:Y:S01]  /*19e80*/  @!P3 LDC R85, c[0x0][0xb54] ;  /* 0x0002d500ff55bb82 */ /* 0x000ee20000000800 */
[----:B------:R-:W-:Y:S02]  /*19e90*/  IMAD.IADD R15, R13, 0x1, R93 ;  /* 0x000000010d0f7824 */ /* 0x000fe400078e025d */
[----:B------:R-:W-:Y:S02]  /*19ea0*/  IMAD.MOV.U32 R13, RZ, RZ, R89 ;  /* 0x000000ffff0d7224 */ /* 0x000fe400078e0059 */
[-C--:B0-----:R-:W-:Y:S02]  /*19eb0*/  IMAD R93, R75, R5.reuse, RZ ;  /* 0x000000054b5d7224 */ /* 0x081fe400078e02ff */
[----:B------:R-:W-:-:S04]  /*19ec0*/  IMAD.WIDE.U32 R74, R74, R5, RZ ;  /* 0x000000054a4a7225 */ /* 0x000fc800078e00ff */
[----:B------:R-:W-:Y:S01]  /*19ed0*/  IMAD.IADD R93, R75, 0x1, R93 ;  /* 0x000000014b5d7824 */ /* 0x000fe200078e025d */
[--C-:B----4-:R-:W-:Y:S01]  /*19ee0*/  IADD3 R14, P2, P5, R12, R14, R11.reuse ;  /* 0x0000000e0c0e7210 */ /* 0x110fe20007d5e00b */
[----:B------:R-:W-:Y:S01]  /*19ef0*/  @P4 IMAD.HI.U32 R12, R89, R88, RZ ;  /* 0x00000058590c4227 */ /* 0x000fe200078e00ff */
[----:B------:R-:W-:-:S04]  /*19f00*/  SHF.R.S32.HI R17, RZ, 0x1f, R11 ;  /* 0x0000001fff117819 */ /* 0x000fc8000001140b */
[----:B------:R-:W-:Y:S02]  /*19f10*/  @P4 SHF.R.U32.HI R13, RZ, R95, R12 ;  /* 0x0000005fff0d4219 */ /* 0x000fe4000001160c */
[----:B------:R-:W-:Y:S02]  /*19f20*/  IADD3.X R15, R15, R90, R17, P2, P5 ;  /* 0x0000005a0f0f7210 */ /* 0x000fe400017ea411 */
[----:B------:R-:W-:Y:S01]  /*19f30*/  IADD3 R74, P2, P5, R13, R14, R74 ;  /* 0x0000000e0d4a7210 */ /* 0x000fe20007d5e04a */
[--C-:B------:R-:W-:Y:S01]  /*19f40*/  IMAD.MOV R5, RZ, RZ, -R13.reuse ;  /* 0x000000ffff057224 */ /* 0x100fe200078e0a0d */
[----:B------:R-:W-:-:S03]  /*19f50*/  SHF.R.S32.HI R12, RZ, 0x1f, R13 ;  /* 0x0000001fff0c7819 */ /* 0x000fc6000001140d */
[----:B------:R-:W-:Y:S01]  /*19f60*/  IMAD R5, R18, R5, R89 ;  /* 0x0000000512057224 */ /* 0x000fe200078e0259 */
[----:B------:R-:W-:-:S03]  /*19f70*/  IADD3.X R75, R12, R15, R93, P2, P5 ;  /* 0x0000000f0c4b7210 */ /* 0x000fc600017ea45d */
[-C--:B-1----:R-:W-:Y:S01]  /*19f80*/  IMAD R12, R87, R5.reuse, RZ ;  /* 0x00000005570c7224 */ /* 0x082fe200078e02ff */
[----:B------:R-:W-:Y:S01]  /*19f90*/  SHF.R.S32.HI R13, RZ, 0x1f, R5 ;  /* 0x0000001fff0d7819 */ /* 0x000fe20000011405 */
[----:B------:R-:W-:-:S04]  /*19fa0*/  IMAD.WIDE.U32 R74, R86, R5, R74 ;  /* 0x00000005564a7225 */ /* 0x000fc800078e004a */
[----:B------:R-:W-:Y:S01]  /*19fb0*/  IMAD R13, R86, R13, R12 ;  /* 0x0000000d560d7224 */ /* 0x000fe200078e020c */
[----:B--2---:R-:W-:-:S03]  /*19fc0*/  LEA R84, P2, R74, R84, 0x2 ;  /* 0x000000544a547211 */ /* 0x004fc600078410ff */
[----:B------:R-:W-:-:S05]  /*19fd0*/  IMAD.IADD R5, R75, 0x1, R13 ;  /* 0x000000014b057824 */ /* 0x000fca00078e020d */
[----:B---3--:R-:W-:Y:S01]  /*19fe0*/  LEA.HI.X R5, R74, R85, R5, 0x2, P2 ;  /* 0x000000554a057211 */ /* 0x008fe200010f1405 */
[----:B------:R-:W-:Y:S06]  /*19ff0*/  @P1 BRA `(.L_x_4983) ;  /* 0x0000000000101947 */ /* 0x000fec0003800000 */
[----:B------:R-:W-:Y:S05]  /*1a000*/  @!P0 BRA `(.L_x_4983) ;  /* 0x00000000000c8947 */ /* 0x000fea0003800000 */
[----:B------:R-:W2:Y:S04]  /*1a010*/  LDG.E R12, desc[UR36][R72.64] ;  /* 0x00000024480c7981 */ /* 0x000ea8000c1e1900 */
[----:B-----5:R-:W2:Y:S02]  /*1a020*/  LDG.E R91, desc[UR36][R72.64+0x4] ;  /* 0x00000424485b7981 */ /* 0x020ea4000c1e1900 */
[----:B--2---:R-:W-:-:S07]  /*1a030*/  IMAD.IADD R91, R91, 0x1, -R12 ;  /* 0x000000015b5b7824 */ /* 0x004fce00078e0a0c */
.L_x_4983:
[----:B------:R-:W2:Y:S04]  /*1a040*/  LDL R72, [R1+0x2e0] ;  /* 0x0002e00001487983 */ /* 0x000ea80000100800 */
[----:B------:R-:W3:Y:S01]  /*1a050*/  LDL R73, [R1+0x2d8] ;  /* 0x0002d80001497983 */ /* 0x000ee20000100800 */
[----:B------:R-:W-:-:S03]  /*1a060*/  R2UR UR5, R22 ;  /* 0x00000000160572ca */ /* 0x000fc600000e0000 */
[----:B------:R-:W-:Y:S04]  /*1a070*/  SHFL.IDX PT, R12, R84, RZ, 0x1c1f ;  /* 0x001c1fff540c7589 */ /* 0x000fe800000e0000 */
[----:B------:R-:W0:Y:S04]  /*1a080*/  SHFL.IDX PT, R13, R5, RZ, 0x1c1f ;  /* 0x001c1fff050d7589 */ /* 0x000e2800000e0000 */
[----:B------:R-:W-:Y:S04]  /*1a090*/  SHFL.IDX PT, R14, R84, 0x1, 0x1c1f ;  /* 0x003c1f00540e7f89 */ /* 0x000fe800000e0000 */
[----:B------:R-:W1:Y:S01]  /*1a0a0*/  SHFL.IDX PT, R15, R5, 0x1, 0x1c1f ;  /* 0x003c1f00050f7f89 */ /* 0x000e6200000e0000 */
[----:B--2---:R-:W-:-:S02]  /*1a0b0*/  VIADD R75, R72, UR5 ;  /* 0x00000005484b7c36 */ /* 0x004fc40008000000 */
        /* <DEDUP_REMOVED lines=8> */
[----:B0-----:R-:W-:Y:S01]  /*1a140*/  IMAD.SHL.U32 R0, R228, 0x8, RZ ;  /* 0x00000008e4007824 */ /* 0x001fe200078e00ff */
[----:B------:R-:W0:Y:S01]  /*1a150*/  @P4 LDC R20, c[0x0][0xbec] ;  /* 0x0002fb00ff144b82 */ /* 0x000e220000000800 */
[----:B------:R-:W-:Y:S01]  /*1a160*/  ULDC.64 UR6, c[0x0][0xaa0] ;  /* 0x0002a80000067ab9 */ /* 0x000fe20000000a00 */
[----:B------:R-:W-:Y:S01]  /*1a170*/  R2UR UR5, R22 ;  /* 0x00000000160572ca */ /* 0x000fe200000e0000 */
[----:B------:R-:W-:-:S04]  /*1a180*/  IMAD R3, R225, 0x40, R0 ;  /* 0x00000040e1037824 */ /* 0x000fc800078e0200 */
[----:B------:R-:W-:Y:S01]  /*1a190*/  IMAD.WIDE R8, R3, 0x2, R8 ;  /* 0x0000000203087825 */ /* 0x000fe200078e0208 */
[----:B------:R-:W1:Y:S02]  /*1a1a0*/  @P4 LDC R21, c[0x0][0xbf0] ;  /* 0x0002fc00ff154b82 */ /* 0x000e640000000800 */
[C---:B------:R-:W-:Y:S02]  /*1a1b0*/  IADD3 R37, P1, R8.reuse, 0x5000, RZ ;  /* 0x0000500008257810 */ /* 0x040fe40007f3e0ff */
[C---:B------:R-:W-:Y:S02]  /*1a1c0*/  IADD3 R13, P3, R8.reuse, 0x1000, RZ ;  /* 0x00001000080d7810 */ /* 0x040fe40007f7e0ff */
[C---:B------:R-:W-:Y:S02]  /*1a1d0*/  IADD3 R25, P2, R8.reuse, 0x2000, RZ ;  /* 0x0000200008197810 */ /* 0x040fe40007f5e0ff */
[C---:B------:R-:W-:Y:S02]  /*1a1e0*/  IADD3 R29, P6, R8.reuse, 0x3000, RZ ;  /* 0x00003000081d7810 */ /* 0x040fe40007fde0ff */
[----:B------:R-:W-:-:S02]  /*1a1f0*/  IADD3 R33, P5, R8, 0x4000, RZ ;  /* 0x0000400008217810 */ /* 0x000fc40007fbe0ff */
[----:B------:R-:W-:Y:S02]  /*1a200*/  LOP3.LUT R36, R37, 0x380, RZ, 0xc0, !PT ;  /* 0x0000038025247812 */ /* 0x000fe400078ec0ff */
[----:B------:R-:W-:Y:S02]  /*1a210*/  LOP3.LUT R12, R13, 0x380, RZ, 0xc0, !PT ;  /* 0x000003800d0c7812 */ /* 0x000fe400078ec0ff */
[----:B------:R-:W-:Y:S02]  /*1a220*/  LOP3.LUT R24, R25, 0x380, RZ, 0xc0, !PT ;  /* 0x0000038019187812 */ /* 0x000fe400078ec0ff */
[----:B------:R-:W-:Y:S02]  /*1a230*/  LOP3.LUT R28, R29, 0x380, RZ, 0xc0, !PT ;  /* 0x000003801d1c7812 */ /* 0x000fe400078ec0ff */
[----:B------:R-:W-:Y:S02]  /*1a240*/  LOP3.LUT R32, R33, 0x380, RZ, 0xc0, !PT ;  /* 0x0000038021207812 */ /* 0x000fe400078ec0ff */
[----:B------:R-:W-:-:S02]  /*1a250*/  SHF.R.U64 R36, R36, 0x3, RZ ;  /* 0x0000000324247819 */ /* 0x000fc400000012ff */
[----:B------:R-:W-:Y:S02]  /*1a260*/  SHF.R.U64 R12, R12, 0x3, RZ ;  /* 0x000000030c0c7819 */ /* 0x000fe400000012ff */
[----:B------:R-:W-:Y:S02]  /*1a270*/  SHF.R.U64 R24, R24, 0x3, RZ ;  /* 0x0000000318187819 */ /* 0x000fe400000012ff */
[----:B------:R-:W-:Y:S02]  /*1a280*/  SHF.R.U64 R28, R28, 0x3, RZ ;  /* 0x000000031c1c7819 */ /* 0x000fe400000012ff */
[----:B------:R-:W-:Y:S02]  /*1a290*/  SHF.R.U64 R32, R32, 0x3, RZ ;  /* 0x0000000320207819 */ /* 0x000fe400000012ff */
[----:B------:R-:W-:Y:S01]  /*1a2a0*/  LOP3.LUT R36, R36, R37, RZ, 0x3c, !PT ;  /* 0x0000002524247212 */ /* 0x000fe200078e3cff */
[----:B------:R-:W-:Y:S01]  /*1a2b0*/  IMAD.X R37, RZ, RZ, R9, P1 ;  /* 0x000000ffff257224 */ /* 0x000fe200008e0609 */
[----:B------:R-:W-:-:S02]  /*1a2c0*/  IADD3 R3, P1, R8, 0xb000, RZ ;  /* 0x0000b00008037810 */ /* 0x000fc40007f3e0ff */
        /* <DEDUP_REMOVED lines=9> */
[----:B------:R-:W-:Y:S01]  /*1a360*/  IMAD.X R61, RZ, RZ, R9, P1 ;  /* 0x000000ffff3d7224 */ /* 0x000fe200008e0609 */
[C---:B------:R-:W-:Y:S01]  /*1a370*/  IADD3 R45, P3, R8.reuse, 0x7000, RZ ;  /* 0x00007000082d7810 */ /* 0x040fe20007f7e0ff */
[----:B------:R-:W5:Y:S01]  /*1a380*/  LD.E.128 R12, desc[UR36][R12.64] ;  /* 0x000000240c0c7980 */ /* 0x000f62000c101d00 */
[----:B------:R-:W-:-:S02]  /*1a390*/  IADD3 R49, P2, R8, 0x8000, RZ ;  /* 0x0000800008317810 */ /* 0x000fc40007f5e0ff */
[C---:B------:R-:W-:Y:S01]  /*1a3a0*/  IADD3 R53, P6, R8.reuse, 0x9000, RZ ;  /* 0x0000900008357810 */ /* 0x040fe20007fde0ff */
[----:B------:R-:W5:Y:S01]  /*1a3b0*/  LD.E.128 R24, desc[UR36][R24.64] ;  /* 0x0000002418187980 */ /* 0x000f62000c101d00 */
[C---:B------:R-:W-:Y:S02]  /*1a3c0*/  IADD3 R57, P5, R8.reuse, 0xa000, RZ ;  /* 0x0000a00008397810 */ /* 0x040fe40007fbe0ff */
[----:B------:R-:W-:Y:S01]  /*1a3d0*/  LOP3.LUT R5, R8, 0x380, RZ, 0xc0, !PT ;  /* 0x0000038008057812 */ /* 0x000fe200078ec0ff */
[----:B------:R-:W5:Y:S01]  /*1a3e0*/  LD.E.128 R28, desc[UR36][R28.64] ;  /* 0x000000241c1c7980 */ /* 0x000f62000c101d00 */
[----:B------:R-:W-:Y:S02]  /*1a3f0*/  LOP3.LUT R2, R3, 0x380, RZ, 0xc0, !PT ;  /* 0x0000038003027812 */ /* 0x000fe400078ec0ff */
        /* <DEDUP_REMOVED lines=14> */
[----:B------:R-:W-:Y:S02]  /*1a4e0*/  LOP3.LUT R8, R5, R8, RZ, 0x3c, !PT ;  /* 0x0000000805087212 */ /* 0x000fe400078e3cff */
[----:B------:R-:W-:Y:S01]  /*1a4f0*/  LOP3.LUT R60, R2, R3, RZ, 0x3c, !PT ;  /* 0x00000003023c7212 */ /* 0x000fe200078e3cff */
[----:B------:R-:W-:Y:S01]  /*1a500*/  IMAD R2, R17, UR6, RZ ;  /* 0x0000000611027c24 */ /* 0x000fe2000f8e02ff */
        /* <DEDUP_REMOVED lines=10> */
[----:B------:R2:W5:Y:S04]  /*1a5b0*/  LD.E.128 R4, desc[UR36][R8.64] ;  /* 0x0000002408047980 */ /* 0x000568000c101d00 */
[----:B------:R-:W5:Y:S04]  /*1a5c0*/  LD.E.128 R40, desc[UR36][R40.64] ;  /* 0x0000002428287980 */ /* 0x000f68000c101d00 */
[----:B------:R-:W5:Y:S01]  /*1a5d0*/  LD.E.128 R44, desc[UR36][R44.64] ;  /* 0x000000242c2c7980 */ /* 0x000f62000c101d00 */
[----:B--2---:R-:W-:-:S02]  /*1a5e0*/  IMAD R9, R11, UR7, R2 ;  /* 0x000000070b097c24 */ /* 0x004fc4000f8e0202 */
[----:B------:R-:W-:Y:S01]  /*1a5f0*/  IMAD.WIDE.U32 R2, R11, UR6, RZ ;  /* 0x000000060b027c25 */ /* 0x000fe2000f8e00ff */
[----:B------:R-:W-:Y:S01]  /*1a600*/  ULDC.64 UR6, c[0x0][0xae8] ;  /* 0x0002ba0000067ab9 */ /* 0x000fe20000000a00 */
[----:B------:R-:W5:Y:S02]  /*1a610*/  LD.E.128 R48, desc[UR36][R48.64] ;  /* 0x0000002430307980 */ /* 0x000f64000c101d00 */
[----:B------:R-:W-:Y:S02]  /*1a620*/  IMAD.IADD R3, R3, 0x1, R9 ;  /* 0x0000000103037824 */ /* 0x000fe400078e0209 */
[----:B------:R-:W-:Y:S01]  /*1a630*/  IMAD R8, R228, 0x20, R225 ;  /* 0x00000020e4087824 */ /* 0x000fe200078e02e1 */
[----:B------:R-:W5:Y:S01]  /*1a640*/  LD.E.128 R52, desc[UR36][R52.64] ;  /* 0x0000002434347980 */ /* 0x000f62000c101d00 */
[----:B------:R-:W-:Y:S01]  /*1a650*/  IMAD.WIDE.U32 R2, R196, UR6, R2 ;  /* 0x00000006c4027c25 */ /* 0x000fe2000f8e0002 */
[----:B------:R-:W-:Y:S02]  /*1a660*/  SHF.R.S32.HI R11, RZ, 0x1f, R200 ;  /* 0x0000001fff0b7819 */ /* 0x000fe400000114c8 */
[----:B------:R-:W5:Y:S01]  /*1a670*/  LD.E.128 R56, desc[UR36][R56.64] ;  /* 0x0000002438387980 */ /* 0x000f62000c101d00 */
[----:B------:R-:W-:-:S02]  /*1a680*/  VIADD R17, R8, UR5 ;  /* 0x0000000508117c36 */ /* 0x000fc40008000000 */
[----:B------:R-:W-:Y:S01]  /*1a690*/  IMAD R3, R196, UR7, R3 ;  /* 0x00000007c4037c24 */ /* 0x000fe2000f8e0203 */
[----:B------:R-:W-:Y:S01]  /*1a6a0*/  ULDC.64 UR6, c[0x0][0xaf0] ;  /* 0x0002bc0000067ab9 */ /* 0x000fe20000000a00 */
[----:B0-----:R-:W-:Y:S01]  /*1a6b0*/  @P4 IMAD.HI.U32 R8, R17, R20, RZ ;  /* 0x0000001411084227 */ /* 0x001fe200078e00ff */
[----:B------:R-:W5:Y:S03]  /*1a6c0*/  LD.E.128 R60, desc[UR36][R60.64] ;  /* 0x000000243c3c7980 */ /* 0x000f66000c101d00 */
[----:B------:R-:W-:Y:S01]  /*1a6d0*/  IMAD R11, R11, UR6, RZ ;  /* 0x000000060b0b7c24 */ /* 0x000fe2000f8e02ff */
[----:B------:R-:W-:Y:S01]  /*1a6e0*/  @!PT LDS RZ, [RZ] ;  /* 0x00000000fffff984 */ /* 0x000fe20000000800 */
[----:B------:R-:W-:Y:S01]  /*1a6f0*/  @!PT LDS RZ, [RZ] ;  /* 0x00000000fffff984 */ /* 0x000fe20000000800 */
[----:B------:R-:W-:Y:S01]  /*1a700*/  @!PT LDS RZ, [RZ] ;  /* 0x00000000fffff984 */ /* 0x000fe20000000800 */
[----:B------:R-:W-:Y:S01]  /*1a710*/  @!PT LDS RZ, [RZ] ;  /* 0x00000000fffff984 */ /* 0x000fe20000000800 */
[----:B------:R0:W-:Y:S06]  /*1a720*/  MEMBAR.ALL.CTA ;  /* 0x0000000000007992 */ /* 0x0001ec0000008000 */
[----:B0-----:R-:W0:Y:S01]  /*1a730*/  FENCE.VIEW.ASYNC.S ;  /* 0x00000000000073c6 */ /* 0x001e220000000000 */
[----:B------:R-:W-:Y:S01]  /*1a740*/  IMAD.MOV.U32 R9, RZ, RZ, R17 ;  /* 0x000000ffff097224 */ /* 0x000fe200078e0011 */
[----:B-1----:R-:W-:Y:S01]  /*1a750*/  @P4 SHF.R.U32.HI R9, RZ, R21, R8 ;  /* 0x00000015ff094219 */ /* 0x002fe20000011608 */
[----:B------:R-:W-:-:S02]  /*1a760*/  IMAD R11, R200, UR7, R11 ;  /* 0x00000007c80b7c24 */ /* 0x000fc4000f8e020b */
[----:B------:R-:W-:Y:S01]  /*1a770*/  IMAD.WIDE.U32 R2, R200, UR6, R2 ;  /* 0x00000006c8027c25 */ /* 0x000fe2000f8e0002 */
[----:B------:R-:W-:Y:S01]  /*1a780*/  SHF.R.S32.HI R8, RZ, 0x1f, R9 ;  /* 0x0000001fff087819 */ /* 0x000fe20000011409 */
[----:B------:R-:W-:Y:S02]  /*1a790*/  ULDC.64 UR6, c[0x0][0xae0] ;  /* 0x0002b80000067ab9 */ /* 0x000fe40000000a00 */
[----:B------:R-:W-:Y:S02]  /*1a7a0*/  IMAD.IADD R3, R3, 0x1, R11 ;  /* 0x0000000103037824 */ /* 0x000fe400078e020b */
[----:B------:R-:W-:Y:S02]  /*1a7b0*/  IMAD.MOV R11, RZ, RZ, -R9 ;  /* 0x000000ffff0b7224 */ /* 0x000fe400078e0a09 */
[----:B------:R-:W-:Y:S02]  /*1a7c0*/  IMAD R8, R8, UR6, RZ ;  /* 0x0000000608087c24 */ /* 0x000fe4000f8e02ff */
[----:B------:R-:W-:-:S02]  /*1a7d0*/  IMAD R11, R18, R11, R17 ;  /* 0x0000000b120b7224 */ /* 0x000fc400078e0211 */
[C---:B------:R-:W-:Y:S02]  /*1a7e0*/  IMAD R17, R9.reuse, UR7, R8 ;  /* 0x0000000709117c24 */ /* 0x040fe4000f8e0208 */
[----:B------:R-:W-:Y:S01]  /*1a7f0*/  IMAD.WIDE.U32 R2, R9, UR6, R2 ;  /* 0x0000000609027c25 */ /* 0x000fe2000f8e0002 */
[----:B------:R-:W-:Y:S01]  /*1a800*/  SHF.R.S32.HI R8, RZ, 0x1f, R11 ;  /* 0x0000001fff087819 */ /* 0x000fe2000001140b */
[----:B------:R-:W-:Y:S02]  /*1a810*/  ULDC.64 UR6, c[0x0][0xad8] ;  /* 0x0002b60000067ab9 */ /* 0x000fe40000000a00 */
[----:B------:R-:W-:Y:S02]  /*1a820*/  IMAD.IADD R3, R3, 0x1, R17 ;  /* 0x0000000103037824 */ /* 0x000fe400078e0211 */
[----:B------:R-:W-:Y:S02]  /*1a830*/  IMAD R8, R8, UR6, RZ ;  /* 0x0000000608087c24 */ /* 0x000fe4000f8e02ff */
[----:B------:R-:W-:-:S02]  /*1a840*/  VIADD R65, R225, UR5 ;  /* 0x00000005e1417c36 */ /* 0x000fc40008000000 */
[C---:B------:R-:W-:Y:S02]  /*1a850*/  IMAD R17, R11.reuse, UR7, R8 ;  /* 0x000000070b117c24 */ /* 0x040fe4000f8e0208 */
[----:B------:R-:W-:Y:S01]  /*1a860*/  IMAD.WIDE.U32 R2, R11, UR6, R2 ;  /* 0x000000060b027c25 */ /* 0x000fe2000f8e0002 */
[----:B------:R-:W-:Y:S01]  /*1a870*/  UIADD3 UR5, UR39, 0x30820, URZ ;  /* 0x0003082027057890 */ /* 0x000fe2000fffe03f */
[C---:B------:R-:W-:Y:S01]  /*1a880*/  ISETP.GE.AND P2, PT, R65.reuse, R72, PT ;  /* 0x000000484100720c */ /* 0x040fe20003f46270 */
[----:B------:R-:W-:Y:S01]  /*1a890*/  ULDC.64 UR6, c[0x0][0xa80] ;  /* 0x0002a00000067ab9 */ /* 0x000fe20000000a00 */
[----:B------:R-:W-:Y:S01]  /*1a8a0*/  VIADD R11, R65, 0x40 ;  /* 0x00000040410b7836 */ /* 0x000fe20000000000 */
[----:B------:R-:W-:Y:S01]  /*1a8b0*/  UPRMT UR5, URZ, 0x654, UR5 ;  /* 0x000006543f057896 */ /* 0x000fe20008000005 */
[----:B------:R-:W-:-:S03]  /*1a8c0*/  IMAD.IADD R3, R3, 0x1, R17 ;  /* 0x0000000103037824 */ /* 0x000fc600078e0211 */
[-C--:B------:R-:W-:Y:S02]  /*1a8d0*/  ISETP.GE.AND P1, PT, R11, R72.reuse, PT ;  /* 0x000000480b00720c */ /* 0x080fe40003f26270 */
[----:B------:R-:W-:Y:S01]  /*1a8e0*/  LEA R11, P3, R2, UR6, 0x1 ;  /* 0x00000006020b7c11 */ /* 0x000fe2000f8608ff */
[----:B------:R-:W-:Y:S02]  /*1a8f0*/  VIADD R9, R65, 0x20 ;  /* 0x0000002041097836 */ /* 0x000fe40000000000 */
[----:B------:R-:W-:Y:S01]  /*1a900*/  VIADD R18, R0, 0x80 ;  /* 0x0000008000127836 */ /* 0x000fe20000000000 */
[----:B------:R-:W-:Y:S01]  /*1a910*/  LEA.HI.X R17, R2, UR7, R3, 0x1, P3 ;  /* 0x0000000702117c11 */ /* 0x000fe200098f0c03 */
[----:B------:R-:W-:Y:S01]  /*1a920*/  VIADD R66, R0, 0x40 ;  /* 0x0000004000427836 */ /* 0x000fe20000000000 */
[----:B------:R-:W-:Y:S01]  /*1a930*/  ISETP.GE.AND P0, PT, R9, R72, PT ;  /* 0x000000480900720c */ /* 0x000fe20003f06270 */
        /* <DEDUP_REMOVED lines=21> */
.L_x_4986:
[----:B------:R-:W-:Y:S05]  /*1aa90*/  BSYNC B1 ;  /* 0x0000000000017941 */ /* 0x000fea0003800000 */
.L_x_4985:
        /* <DEDUP_REMOVED lines=17> */
.L_x_4988:
[----:B------:R-:W-:Y:S05]  /*1abb0*/  BSYNC B1 ;  /* 0x0000000000017941 */ /* 0x000fea0003800000 */
.L_x_4987:
        /* <DEDUP_REMOVED lines=17> */
.L_x_4990:
[----:B------:R-:W-:Y:S05]  /*1acd0*/  BSYNC B1 ;  /* 0x0000000000017941 */ /* 0x000fea0003800000 */
.L_x_4989:
[----:B0-----:R-:W-:Y:S01]  /*1ace0*/  VIADD R3, R65, 0x60 ;  /* 0x0000006041037836 */ /* 0x001fe20000000000 */
[----:B---3--:R-:W0:Y:S04]  /*1acf0*/  SHFL.IDX PT, R17, R17, 0x3, 0x181f ;  /* 0x00781f0011117f89 */ /* 0x008e2800000e0000 */
[----:B------:R-:W-:Y:S01]  /*1ad00*/  ISETP.GE.AND P0, PT, R3, R72, PT ;  /* 0x000000480300720c */ /* 0x000fe20003f06270 */
[----:B------:R-:W3:-:S12]  /*1ad10*/  SHFL.IDX PT, R11, R11, 0x3, 0x181f ;  /* 0x00781f000b0b7f89 */ /* 0x000ed800000e0000 */
[----:B------:R-:W-:Y:S05]  /*1ad20*/  @P0 BRA `(.L_x_4991) ;  /* 0x0000001c00c80947 */ /* 0x000fea0003800000 */
[----:B------:R-:W-:Y:S02]  /*1ad30*/  ULDC UR5, c[0x0][0xac8] ;  /* 0x0002b20000057ab9 */ /* 0x000fe40000000800 */
[----:B------:R-:W-:Y:S02]  /*1ad40*/  ISETP.GE.AND P2, PT, R0, UR5, PT ;  /* 0x0000000500007c0c */ /* 0x000fe4000bf46270 */
[----:B------:R-:W-:-:S11]  /*1ad50*/  ISETP.GE.AND P3, PT, R66, UR5, PT ;  /* 0x0000000542007c0c */ /* 0x000fd6000bf66270 */
[-C--:B---3--:R-:W-:Y:S02]  /*1ad60*/  @!P2 LEA R2, P0, R0, R11.reuse, 0x1 ;  /* 0x0000000b0002a211 */ /* 0x088fe400078008ff */
        /* <DEDUP_REMOVED lines=11> */
.L_x_4984:
[----:B------:R1:W5:Y:S01]  /*1ae20*/  LDL R140, [R1+0x2d4] ;  /* 0x0002d400018c7983 */ /* 0x0003620000100800 */
[----:B------:R-:W2:Y:S01]  /*1ae30*/  @P4 LDC R8, c[0x0][0xbec] ;  /* 0x0002fb00ff084b82 */ /* 0x000ea20000000800 */
        /* <DEDUP_REMOVED lines=19> */
[----:B0-----:R-:W-:Y:S01]  /*1af70*/  IMAD R0, R17, UR6, RZ ;  /* 0x0000000611007c24 */ /* 0x001fe2000f8e02ff */
[----:B------:R-:W0:Y:S01]  /*1af80*/  @P4 LDC R13, c[0x0][0xbf0] ;  /* 0x0002fc00ff0d4b82 */ /* 0x000e220000000800 */
[C---:B------:R-:W-:Y:S01]  /*1af90*/  IMAD.WIDE.U32 R4, R11.reuse, UR6, RZ ;  /* 0x000000060b047c25 */ /* 0x040fe2000f8e00ff */
[----:B------:R-:W-:Y:S01]  /*1afa0*/  SHF.R.S32.HI R9, RZ, 0x1f, R200 ;  /* 0x0000001fff097819 */ /* 0x000fe200000114c8 */
[----:B------:R-:W-:Y:S01]  /*1afb0*/  ULDC.64 UR8, c[0x0][0xb30] ;  /* 0x0002cc0000087ab9 */ /* 0x000fe20000000a00 */
[----:B------:R-:W-:Y:S01]  /*1afc0*/  UIADD3 UR5, UR39, 0x30820, URZ ;  /* 0x0003082027057890 */ /* 0x000fe2000fffe03f */
[----:B------:R-:W-:Y:S01]  /*1afd0*/  IMAD R11, R11, UR7, R0 ;  /* 0x000000070b0b7c24 */ /* 0x000fe2000f8e0200 */
[----:B------:R-:W-:Y:S01]  /*1afe0*/  ULDC.64 UR6, c[0x0][0xb38] ;  /* 0x0002ce0000067ab9 */ /* 0x000fe20000000a00 */
[----:B--2---:R-:W-:Y:S01]  /*1aff0*/  @P4 IMAD.HI.U32 R8, R89, R8, RZ ;  /* 0x0000000859084227 */ /* 0x004fe200078e00ff */
[----:B------:R-:W-:Y:S01]  /*1b000*/  ISETP.GE.AND P0, PT, R75, R72, PT ;  /* 0x000000484b00720c */ /* 0x000fe20003f06270 */
[----:B------:R-:W-:Y:S01]  /*1b010*/  UPRMT UR5, URZ, 0x654, UR5 ;  /* 0x000006543f057896 */ /* 0x000fe20008000005 */
[----:B------:R-:W-:Y:S01]  /*1b020*/  BSSY B1, `(.L_x_4992) ;  /* 0x0000087000017945 */ /* 0x000fe20003800000 */
[----:B------:R-:W-:-:S02]  /*1b030*/  IMAD.IADD R5, R5, 0x1, R11 ;  /* 0x0000000105057824 */ /* 0x000fc400078e020b */
[----:B------:R-:W-:-:S05]  /*1b040*/  IMAD.WIDE.U32 R4, R196, UR6, R4 ;  /* 0x00000006c4047c25 */ /* 0x000fca000f8e0004 */
[----:B------:R-:W-:Y:S01]  /*1b050*/  SYNCS.ARRIVE.TRANS64.RED.A1T0 RZ, [UR5], RZ ;  /* 0x000000ffffff79a7 */ /* 0x000fe20008100405 */
[----:B------:R-:W-:Y:S01]  /*1b060*/  IMAD R5, R196, UR7, R5 ;  /* 0x00000007c4057c24 */ /* 0x000fe2000f8e0205 */
[----:B------:R-:W-:Y:S02]  /*1b070*/  ULDC.64 UR6, c[0x0][0xb40] ;  /* 0x0002d00000067ab9 */ /* 0x000fe40000000a00 */
[----:B------:R-:W-:Y:S02]  /*1b080*/  IMAD R9, R9, UR6, RZ ;  /* 0x0000000609097c24 */ /* 0x000fe4000f8e02ff */
[----:B------:R-:W-:-:S04]  /*1b090*/  IMAD.WIDE.U32 R4, R200, UR6, R4 ;  /* 0x00000006c8047c25 */ /* 0x000fc8000f8e0004 */
[----:B------:R-:W-:Y:S01]  /*1b0a0*/  IMAD R11, R200, UR7, R9 ;  /* 0x00000007c80b7c24 */ /* 0x000fe2000f8e0209 */
[----:B------:R-:W-:Y:S01]  /*1b0b0*/  ULDC.64 UR6, c[0x0][0xb48] ;  /* 0x0002d20000067ab9 */ /* 0x000fe20000000a00 */
[----:B------:R-:W-:Y:S01]  /*1b0c0*/  IMAD.MOV.U32 R9, RZ, RZ, R89 ;  /* 0x000000ffff097224 */ /* 0x000fe200078e0059 */
[----:B0-----:R-:W-:Y:S01]  /*1b0d0*/  @P4 SHF.R.U32.HI R9, RZ, R13, R8 ;  /* 0x0000000dff094219 */ /* 0x001fe20000011608 */
[----:B------:R-:W-:-:S03]  /*1b0e0*/  IMAD.IADD R5, R5, 0x1, R11 ;  /* 0x0000000105057824 */ /* 0x000fc600078e020b */
[--C-:B------:R-:W-:Y:S01]  /*1b0f0*/  SHF.R.S32.HI R0, RZ, 0x1f, R9.reuse ;  /* 0x0000001fff007819 */ /* 0x100fe20000011409 */
[----:B------:R-:W-:Y:S02]  /*1b100*/  IMAD.MOV R11, RZ, RZ, -R9 ;  /* 0x000000ffff0b7224 */ /* 0x000fe400078e0a09 */
[----:B------:R-:W-:-:S04]  /*1b110*/  IMAD.WIDE.U32 R4, R203, UR6, R4 ;  /* 0x00000006cb047c25 */ /* 0x000fc8000f8e0004 */
[----:B------:R-:W-:Y:S02]  /*1b120*/  IMAD R11, R18, R11, R89 ;  /* 0x0000000b120b7224 */ /* 0x000fe400078e0259 */
[----:B------:R-:W-:Y:S02]  /*1b130*/  IMAD R0, R0, UR8, RZ ;  /* 0x0000000800007c24 */ /* 0x000fe4000f8e02ff */
[----:B------:R-:W-:Y:S01]  /*1b140*/  IMAD R5, R203, UR7, R5 ;  /* 0x00000007cb057c24 */ /* 0x000fe2000f8e0205 */
[----:B------:R-:W-:Y:S01]  /*1b150*/  ULDC.64 UR6, c[0x0][0xb28] ;  /* 0x0002ca0000067ab9 */ /* 0x000fe20000000a00 */
        /* <DEDUP_REMOVED lines=11> */
[----:B------:R1:W0:Y:S04]  /*1b210*/  SHFL.IDX PT, R4, R0, RZ, 0x1c1f ;  /* 0x001c1fff00047589 */ /* 0x00022800000e0000 */
[----:B------:R1:W2:Y:S01]  /*1b220*/  SHFL.IDX PT, R5, R11, RZ, 0x1c1f ;  /* 0x001c1fff0b057589 */ /* 0x0002a200000e0000 */
[----:B------:R-:W-:Y:S05]  /*1b230*/  @P0 BRA `(.L_x_4993) ;  /* 0x0000000400940947 */ /* 0x000fea0003800000 */
[----:B------:R-:W-:Y:S01]  /*1b240*/  ULDC UR5, c[0x0][0xac8] ;  /* 0x0002b20000057ab9 */ /* 0x000fe20000000800 */
[----:B------:R-:W-:Y:S01]  /*1b250*/  VIADD R17, R19, 0xb8 ;  /* 0x000000b813117836 */ /* 0x000fe20000000000 */
[----:B------:R-:W-:Y:S02]  /*1b260*/  ISETP.GE.AND P1, PT, R221, UR5, PT ;  /* 0x00000005dd007c0c */ /* 0x000fe4000bf26270 */
[----:B------:R-:W-:Y:S02]  /*1b270*/  ISETP.GE.AND P0, PT, R220, UR5, PT ;  /* 0x00000005dc007c0c */ /* 0x000fe4000bf06270 */
[----:B------:R-:W-:Y:S02]  /*1b280*/  ISETP.GE.AND P2, PT, R19, UR5, PT ;  /* 0x0000000513007c0c */ /* 0x000fe4000bf46270 */
[----:B------:R-:W-:Y:S02]  /*1b290*/  ISETP.GE.AND P3, PT, R219, UR5, PT ;  /* 0x00000005db007c0c */ /* 0x000fe4000bf66270 */
[----:B------:R-:W-:-:S05]  /*1b2a0*/  ISETP.GE.AND P4, PT, R218, UR5, PT ;  /* 0x00000005da007c0c */ /* 0x000fca000bf86270 */
[CC--:B0-----:R-:W-:Y:S02]  /*1b2b0*/  @!P1 LEA R8, P5, R221.reuse, R4.reuse, 0x2 ;  /* 0x00000004dd089211 */ /* 0x0c1fe400078a10ff */
[CC--:B------:R-:W-:Y:S02]  /*1b2c0*/  @!P0 LEA R12, P6, R220.reuse, R4.reuse, 0x2 ;  /* 0x00000004dc0c8211 */ /* 0x0c0fe400078c10ff */
[-C--:B--2--5:R-:W-:Y:S01]  /*1b2d0*/  @!P1 LEA.HI.X R9, R221, R5.reuse, R140, 0x2, P5 ;  /* 0x00000005dd099211 */ /* 0x0a4fe200028f148c */
[----:B------:R-:W-:Y:S01]  /*1b2e0*/  @!P2 IMAD.WIDE R14, R19, 0x4, R4 ;  /* 0x00000004130ea825 */ /* 0x000fe200078e0204 */
[----:B------:R-:W-:Y:S02]  /*1b2f0*/  ISETP.GE.AND P5, PT, R217, UR5, PT ;  /* 0x00000005d9007c0c */ /* 0x000fe4000bfa6270 */
[----:B------:R-:W-:Y:S02]  /*1b300*/  @!P0 LEA.HI.X R13, R220, R5, R139, 0x2, P6 ;  /* 0x00000005dc0d8211 */ /* 0x000fe400030f148b */
[----:B------:R-:W-:Y:S01]  /*1b310*/  @!P2 ST.E.64 desc[UR36][R14.64], R24 ;  /* 0x000000180e00a985 */ /* 0x000fe2000c101b24 */
[----:B------:R-:W-:-:S02]  /*1b320*/  @!P3 LEA R74, P6, R219, R4, 0x2 ;  /* 0x00000004db4ab211 */ /* 0x000fc400078c10ff */
[-C--:B------:R-:W-:Y:S01]  /*1b330*/  @!P4 LEA R84, P2, R218, R4.reuse, 0x2 ;  /* 0x00000004da54c211 */ /* 0x080fe200078410ff */
[----:B------:R0:W-:Y:S01]  /*1b340*/  @!P1 ST.E.64 desc[UR36][R8.64], R28 ;  /* 0x0000001c08009985 */ /* 0x0001e2000c101b24 */
[----:B------:R-:W-:Y:S02]  /*1b350*/  ISETP.GE.AND P1, PT, R215, UR5, PT ;  /* 0x00000005d7007c0c */ /* 0x000fe4000bf26270 */
[-C--:B------:R-:W-:Y:S01]  /*1b360*/  @!P3 LEA.HI.X R75, R219, R5.reuse, R138, 0x2, P6 ;  /* 0x00000005db4bb211 */ /* 0x080fe200030f148a */
[----:B------:R2:W-:Y:S01]  /*1b370*/  @!P0 ST.E.64 desc[UR36][R12.64], R32 ;  /* 0x000000200c008985 */ /* 0x0005e2000c101b24 */
[----:B------:R-:W-:Y:S02]  /*1b380*/  ISETP.GE.AND P0, PT, R216, UR5, PT ;  /* 0x00000005d8007c0c */ /* 0x000fe4000bf06270 */
[----:B------:R-:W-:Y:S01]  /*1b390*/  @!P5 LEA R86, P6, R217, R4, 0x2 ;  /* 0x00000004d956d211 */ /* 0x000fe200078c10ff */
[----:B------:R-:W-:Y:S01]  /*1b3a0*/  @!P3 ST.E.64 desc[UR36][R74.64], R36 ;  /* 0x000000244a00b985 */ /* 0x000fe2000c101b24 */
[----:B------:R-:W-:-:S02]  /*1b3b0*/  @!P4 LEA.HI.X R85, R218, R5, R103, 0x2, P2 ;  /* 0x00000005da55c211 */ /* 0x000fc400010f1467 */
[----:B------:R-:W-:Y:S02]  /*1b3c0*/  ISETP.GE.AND P2, PT, R214, UR5, PT ;  /* 0x00000005d6007c0c */ /* 0x000fe4000bf46270 */
[----:B------:R-:W-:Y:S01]  /*1b3d0*/  @!P5 LEA.HI.X R87, R217, R5, R102, 0x2, P6 ;  /* 0x00000005d957d211 */ /* 0x000fe200030f1466 */
[----:B------:R-:W-:Y:S01]  /*1b3e0*/  @!P4 ST.E.64 desc[UR36][R84.64], R40 ;  /* 0x000000285400c985 */ /* 0x000fe2000c101b24 */
[----:B------:R-:W-:Y:S02]  /*1b3f0*/  ISETP.GE.AND P3, PT, R213, UR5, PT ;  /* 0x00000005d5007c0c */ /* 0x000fe4000bf66270 */
[----:B------:R-:W-:Y:S01]  /*1b400*/  ISETP.GE.AND P4, PT, R212, UR5, PT ;  /* 0x00000005d4007c0c */ /* 0x000fe2000bf86270 */
[----:B------:R-:W-:Y:S01]  /*1b410*/  @!P5 ST.E.64 desc[UR36][R86.64], R44 ;  /* 0x0000002c5600d985 */ /* 0x000fe2000c101b24 */
[-C--:B0-----:R-:W-:Y:S02]  /*1b420*/  @!P0 LEA R8, P6, R216, R4.reuse, 0x2 ;  /* 0x00000004d8088211 */ /* 0x081fe400078c10ff */
[----:B--2---:R-:W-:-:S02]  /*1b430*/  @!P1 LEA R12, P5, R215, R4, 0x2 ;  /* 0x00000004d70c9211 */ /* 0x004fc400078a10ff */
[-C--:B------:R-:W-:Y:S02]  /*1b440*/  @!P0 LEA.HI.X R9, R216, R5.reuse, R101, 0x2, P6 ;  /* 0x00000005d8098211 */ /* 0x080fe400030f1465 */
[CC--:B------:R-:W-:Y:S02]  /*1b450*/  @!P2 LEA R14, P6, R214.reuse, R4.reuse, 0x2 ;  /* 0x00000004d60ea211 */ /* 0x0c0fe400078c10ff */
[-C--:B------:R-:W-:Y:S01]  /*1b460*/  @!P1 LEA.HI.X R13, R215, R5.reuse, R100, 0x2, P5 ;  /* 0x00000005d70d9211 */ /* 0x080fe200028f1464 */
[----:B------:R0:W-:Y:S01]  /*1b470*/  @!P0 ST.E.64 desc[UR36][R8.64], R48 ;  /* 0x0000003008008985 */ /* 0x0001e2000c101b24 */
[----:B------:R-:W-:Y:S02]  /*1b480*/  ISETP.GE.AND P5, PT, R211, UR5, PT ;  /* 0x00000005d3007c0c */ /* 0x000fe4000bfa6270 */
[----:B------:R-:W-:Y:S01]  /*1b490*/  @!P2 LEA.HI.X R15, R214, R5, R99, 0x2, P6 ;  /* 0x00000005d60fa211 */ /* 0x000fe200030f1463 */
[----:B------:R2:W-:Y:S01]  /*1b4a0*/  @!P1 ST.E.64 desc[UR36][R12.64], R52 ;  /* 0x000000340c009985 */ /* 0x0005e2000c101b24 */
[----:B------:R-:W-:-:S02]  /*1b4b0*/  @!P3 LEA R24, P1, R213, R4, 0x2 ;  /* 0x00000004d518b211 */ /* 0x000fc400078210ff */
[-C--:B------:R-:W-:Y:S01]  /*1b4c0*/  @!P4 LEA R28, P0, R212, R4.reuse, 0x2 ;  /* 0x00000004d41cc211 */ /* 0x080fe200078010ff */
[----:B------:R3:W-:Y:S01]  /*1b4d0*/  @!P2 ST.E.64 desc[UR36][R14.64], R56 ;  /* 0x000000380e00a985 */ /* 0x0007e2000c101b24 */
[----:B------:R-:W-:Y:S02]  /*1b4e0*/  ISETP.GE.AND P2, PT, R210, UR5, PT ;  /* 0x00000005d2007c0c */ /* 0x000fe4000bf46270 */
[-C--:B------:R-:W-:Y:S02]  /*1b4f0*/  @!P3 LEA.HI.X R25, R213, R5.reuse, R98, 0x2, P1 ;  /* 0x00000005d519b211 */ /* 0x080fe400008f1462 */
[----:B------:R-:W-:Y:S02]  /*1b500*/  ISETP.GE.AND P1, PT, R209, UR5, PT ;  /* 0x00000005d1007c0c */ /* 0x000fe4000bf26270 */
[----:B------:R-:W-:Y:S01]  /*1b510*/  @!P5 LEA R32, P6, R211, R4, 0x2 ;  /* 0x00000004d320d211 */ /* 0x000fe200078c10ff */
[----:B------:R4:W-:Y:S01]  /*1b520*/  @!P3 ST.E.64 desc[UR36][R24.64], R60 ;  /* 0x0000003c1800b985 */ /* 0x0009e2000c101b24 */
[----:B------:R-:W-:-:S02]  /*1b530*/  @!P4 LEA.HI.X R29, R212, R5, R97, 0x2, P0 ;  /* 0x00000005d41dc211 */ /* 0x000fc400000f1461 */
[----:B------:R-:W-:Y:S02]  /*1b540*/  ISETP.GE.AND P0, PT, R208, UR5, PT ;  /* 0x00000005d0007c0c */ /* 0x000fe4000bf06270 */
[----:B------:R-:W-:Y:S01]  /*1b550*/  @!P5 LEA.HI.X R33, R211, R5, R96, 0x2, P6 ;  /* 0x00000005d321d211 */ /* 0x000fe200030f1460 */
[----:B------:R1:W-:Y:S01]  /*1b560*/  @!P4 ST.E.64 desc[UR36][R28.64], R64 ;  /* 0x000000401c00c985 */ /* 0x0003e2000c101b24 */
[----:B------:R-:W-:Y:S02]  /*1b570*/  ISETP.GE.AND P3, PT, R207, UR5, PT ;  /* 0x00000005cf007c0c */ /* 0x000fe4000bf66270 */
[-C--:B0-----:R-:W-:Y:S01]  /*1b580*/  @!P2 LEA R8, P6, R210, R4.reuse, 0x2 ;  /* 0x00000004d208a211 */ /* 0x081fe200078c10ff */
[----:B------:R0:W-:Y:S01]  /*1b590*/  @!P5 ST.E.64 desc[UR36][R32.64], R68 ;  /* 0x000000442000d985 */ /* 0x0001e2000c101b24 */
[----:B--2---:R-:W-:Y:S02]  /*1b5a0*/  @!P1 LEA R12, P4, R209, R4, 0x2 ;  /* 0x00000004d10c9211 */ /* 0x004fe400078810ff */
[----:B------:R-:W-:-:S02]  /*1b5b0*/  ISETP.GE.AND P5, PT, R206, UR5, PT ;  /* 0x00000005ce007c0c */ /* 0x000fc4000bfa6270 */
[-C--:B------:R-:W-:Y:S02]  /*1b5c0*/  @!P2 LEA.HI.X R9, R210, R5.reuse, R95, 0x2, P6 ;  /* 0x00000005d209a211 */ /* 0x080fe400030f145f */
[-C--:B------:R-:W-:Y:S02]  /*1b5d0*/  @!P1 LEA.HI.X R13, R209, R5.reuse, R94, 0x2, P4 ;  /* 0x00000005d10d9211 */ /* 0x080fe400020f145e */
[CC--:B---3--:R-:W-:Y:S01]  /*1b5e0*/  @!P0 LEA R14, P6, R208.reuse, R4.reuse, 0x2 ;  /* 0x00000004d00e8211 */ /* 0x0c8fe200078c10ff */
[----:B------:R-:W-:Y:S01]  /*1b5f0*/  @!P2 ST.E.64 desc[UR36][R8.64], R2 ;  /* 0x000000020800a985 */ /* 0x000fe2000c101b24 */
[----:B------:R-:W-:Y:S02]  /*1b600*/  ISETP.GE.AND P4, PT, R205, UR5, PT ;  /* 0x00000005cd007c0c */ /* 0x000fe4000bf86270 */
[----:B------:R-:W-:Y:S01]  /*1b610*/  @!P0 LEA.HI.X R15, R208, R5, R93, 0x2, P6 ;  /* 0x00000005d00f8211 */ /* 0x000fe200030f145d */
[----:B------:R-:W-:Y:S01]  /*1b620*/  @!P1 ST.E.64 desc[UR36][R12.64], R76 ;  /* 0x0000004c0c009985 */ /* 0x000fe2000c101b24 */
[----:B----4-:R-:W-:-:S02]  /*1b630*/  @!P3 LEA R24, P1, R207, R4, 0x2 ;  /* 0x00000004cf18b211 */ /* 0x010fc400078210ff */
[-C--:B-1----:R-:W-:Y:S01]  /*1b640*/  @!P5 LEA R28, P2, R206, R4.reuse, 0x2 ;  /* 0x00000004ce1cd211 */ /* 0x082fe200078410ff */
[----:B------:R1:W-:Y:S01]  /*1b650*/  @!P0 ST.E.64 desc[UR36][R14.64], R80 ;  /* 0x000000500e008985 */ /* 0x0003e2000c101b24 */
[-C--:B------:R-:W-:Y:S02]  /*1b660*/  @!P3 LEA.HI.X R25, R207, R5.reuse, R92, 0x2, P1 ;  /* 0x00000005cf19b211 */ /* 0x080fe400008f145c */
[----:B------:R-:W-:Y:S02]  /*1b670*/  ISETP.GE.AND P1, PT, R224, UR5, PT ;  /* 0x00000005e0007c0c */ /* 0x000fe4000bf26270 */
[----:B------:R-:W-:Y:S01]  /*1b680*/  ISETP.GE.AND P0, PT, R223, UR5, PT ;  /* 0x00000005df007c0c */ /* 0x000fe2000bf06270 */
[----:B------:R2:W-:Y:S01]  /*1b690*/  @!P3 ST.E.64 desc[UR36][R24.64], R6 ;  /* 0x000000061800b985 */ /* 0x0005e2000c101b24 */
[----:B------:R-:W-:Y:S02]  /*1b6a0*/  @!P5 LEA.HI.X R29, R206, R5, R91, 0x2, P2 ;  /* 0x00000005ce1dd211 */ /* 0x000fe400010f145b */
[----:B0-----:R-:W-:-:S02]  /*1b6b0*/  @!P4 LEA R32, P6, R205, R4, 0x2 ;  /* 0x00000004cd20c211 */ /* 0x001fc400078c10ff */
[----:B------:R-:W-:Y:S01]  /*1b6c0*/  ISETP.GE.AND P2, PT, R222, UR5, PT ;  /* 0x00000005de007c0c */ /* 0x000fe2000bf46270 */
[----:B------:R3:W-:Y:S01]  /*1b6d0*/  @!P5 ST.E.64 desc[UR36][R28.64], R20 ;  /* 0x000000141c00d985 */ /* 0x0007e2000c101b24 */
[----:B------:R-:W-:Y:S01]  /*1b6e0*/  @!P4 LEA.HI.X R33, R205, R5, R90, 0x2, P6 ;  /* 0x00000005cd21c211 */ /* 0x000fe200030f145a */
[----:B-1----:R-:W-:Y:S01]  /*1b6f0*/  VIADD R15, R19, 0xb0 ;  /* 0x000000b0130f7836 */ /* 0x002fe20000000000 */
[----:B------:R-:W-:Y:S02]  /*1b700*/  ISETP.GE.AND P3, PT, R201, UR5, PT ;  /* 0x00000005c9007c0c */ /* 0x000fe4000bf66270 */
[-C--:B------:R-:W-:Y:S01]  /*1b710*/  @!P1 LEA R2, P5, R224, R4.reuse, 0x2 ;  /* 0x00000004e0029211 */ /* 0x080fe200078a10ff */
[----:B------:R3:W-:Y:S01]  /*1b720*/  @!P4 ST.E.64 desc[UR36][R32.64], R120 ;  /* 0x000000782000c985 */ /* 0x0007e2000c101b24 */
[----:B------:R-:W-:Y:S02]  /*1b730*/  ISETP.GE.AND P4, PT, R15, UR5, PT ;  /* 0x000000050f007c0c */ /* 0x000fe4000bf86270 */
[----:B------:R-:W-:-:S02]  /*1b740*/  @!P0 LEA R8, P6, R223, R4, 0x2 ;  /* 0x00000004df088211 */ /* 0x000fc400078c10ff */
[-C--:B------:R-:W-:Y:S02]  /*1b750*/  @!P1 LEA.HI.X R3, R224, R5.reuse, R88, 0x2, P5 ;  /* 0x00000005e0039211 */ /* 0x080fe400028f1458 */
[C---:B--2---:R-:W-:Y:S02]  /*1b760*/  @!P2 LEA R6, P5, R222.reuse, R4, 0x2 ;  /* 0x00000004de06a211 */ /* 0x044fe400078a10ff */
[-C--:B------:R-:W-:Y:S01]  /*1b770*/  @!P0 LEA.HI.X R9, R223, R5.reuse, R22, 0x2, P6 ;  /* 0x00000005df098211 */ /* 0x080fe200030f1416 */
[----:B------:R3:W-:Y:S01]  /*1b780*/  @!P1 ST.E.64 desc[UR36][R2.64], R122 ;  /* 0x0000007a02009985 */ /* 0x0007e2000c101b24 */
[----:B------:R-:W-:Y:S02]  /*1b790*/  ISETP.GE.AND P6, PT, R17, UR5, PT ;  /* 0x0000000511007c0c */ /* 0x000fe4000bfc6270 */
[----:B------:R-:W-:Y:S01]  /*1b7a0*/  @!P2 LEA.HI.X R7, R222, R5, R229, 0x2, P5 ;  /* 0x00000005de07a211 */ /* 0x000fe200028f14e5 */
[----:B------:R3:W-:Y:S01]  /*1b7b0*/  @!P0 ST.E.64 desc[UR36][R8.64], R124 ;  /* 0x0000007c08008985 */ /* 0x0007e2000c101b24 */
[----:B------:R-:W-:-:S02]  /*1b7c0*/  SHF.R.S32.HI R13, RZ, 0x1f, R201 ;  /* 0x0000001fff0d7819 */ /* 0x000fc400000114c9 */
[CC--:B------:R-:W-:Y:S01]  /*1b7d0*/  @!P3 LEA R12, P5, R201.reuse, R4.reuse, 0x2 ;  /* 0x00000004c90cb211 */ /* 0x0c0fe200078a10ff */
[----:B------:R3:W-:Y:S01]  /*1b7e0*/  @!P2 ST.E.64 desc[UR36][R6.64], R104 ;  /* 0x000000680600a985 */ /* 0x0007e2000c101b24 */
[----:B------:R-:W-:Y:S02]  /*1b7f0*/  SHF.R.S32.HI R18, RZ, 0x1f, R15 ;  /* 0x0000001fff127819 */ /* 0x000fe4000001140f */
[----:B------:R-:W-:Y:S02]  /*1b800*/  @!P3 LEA.HI.X R13, R201, R5, R13, 0x2, P5 ;  /* 0x00000005c90db211 */ /* 0x000fe400028f140d */
[----:B------:R-:W-:-:S03]  /*1b810*/  @!P4 LEA R14, P5, R15, R4, 0x2 ;  /* 0x000000040f0ec211 */ /* 0x000fc600078a10ff */
[----:B------:R3:W-:Y:S01]  /*1b820*/  @!P3 ST.E.64 desc[UR36][R12.64], R108 ;  /* 0x0000006c0c00b985 */ /* 0x0007e2000c101b24 */
[-C--:B------:R-:W-:Y:S02]  /*1b830*/  @!P4 LEA.HI.X R15, R15, R5.reuse, R18, 0x2, P5 ;  /* 0x000000050f0fc211 */ /* 0x080fe400028f1412 */
[----:B------:R-:W-:Y:S02]  /*1b840*/  SHF.R.S32.HI R18, RZ, 0x1f, R17 ;  /* 0x0000001fff127819 */ /* 0x000fe40000011411 */
[C---:B------:R-:W-:Y:S01]  /*1b850*/  @!P6 LEA R4, P5, R17.reuse, R4, 0x2 ;  /* 0x000000041104e211 */ /* 0x040fe200078a10ff */
[----:B------:R3:W-:Y:S03]  /*1b860*/  @!P4 ST.E.64 desc[UR36][R14.64], R112 ;  /* 0x000000700e00c985 */ /* 0x0007e6000c101b24 */
[----:B------:R-:W-:-:S05]  /*1b870*/  @!P6 LEA.HI.X R5, R17, R5, R18, 0x2, P5 ;  /* 0x000000051105e211 */ /* 0x000fca00028f1412 */
[----:B------:R3:W-:Y:S04]  /*1b880*/  @!P6 ST.E.64 desc[UR36][R4.64], R116 ;  /* 0x000000740400e985 */ /* 0x0007e8000c101b24 */
.L_x_4993:
[----:B------:R-:W-:Y:S05]  /*1b890*/  BSYNC B1 ;  /* 0x0000000000017941 */ /* 0x000fea0003800000 */
.L_x_4992:
[----:B------:R-:W-:Y:S01]  /*1b8a0*/  ISETP.GE.AND P0, PT, R73, R72, PT ;  /* 0x000000484900720c */ /* 0x000fe20003f06270 */
[----:B---3--:R3:W4:Y:S04]  /*1b8b0*/  SHFL.IDX PT, R3, R11, 0x1, 0x1c1f ;  /* 0x003c1f000b037f89 */ /* 0x00872800000e0000 */
[----:B------:R3:W0:Y:S08]  /*1b8c0*/  SHFL.IDX PT, R2, R0, 0x1, 0x1c1f ;  /* 0x003c1f0000027f89 */ /* 0x00063000000e0000 */
[----:B---3--:R-:W-:Y:S05]  /*1b8d0*/  @P0 BRA `(.L_x_4991) ;  /* 0x0000001000dc0947 */ /* 0x008fea0003800000 */
[----:B------:R-:W-:Y:S01]  /*1b8e0*/  ULDC UR5, c[0x0][0xac8] ;  /* 0x0002b20000057ab9 */ /* 0x000fe20000000800 */
[----:B-1----:R-:W-:Y:S01]  /*1b8f0*/  VIADD R11, R19, 0xb0 ;  /* 0x000000b0130b7836 */ /* 0x002fe20000000000 */
[----:B------:R-:W-:Y:S02]  /*1b900*/  ISETP.GE.AND P4, PT, R221, UR5, PT ;  /* 0x00000005dd007c0c */ /* 0x000fe4000bf86270 */
[----:B------:R-:W-:Y:S02]  /*1b910*/  ISETP.GE.AND P3, PT, R220, UR5, PT ;  /* 0x00000005dc007c0c */ /* 0x000fe4000bf66270 */
[----:B------:R-:W-:Y:S02]  /*1b920*/  ISETP.GE.AND P5, PT, R19, UR5, PT ;  /* 0x0000000513007c0c */ /* 0x000fe4000bfa6270 */
[----:B------:R-:W-:Y:S02]  /*1b930*/  ISETP.GE.AND P1, PT, R218, UR5, PT ;  /* 0x00000005da007c0c */ /* 0x000fe4000bf26270 */
[----:B------:R-:W-:-:S02]  /*1b940*/  ISETP.GE.AND P0, PT, R219, UR5, PT ;  /* 0x00000005db007c0c */ /* 0x000fc4000bf06270 */
[----:B------:R-:W-:-:S03]  /*1b950*/  SHF.R.S32.HI R0, RZ, 0x1f, R11 ;  /* 0x0000001fff007819 */ /* 0x000fc6000001140b */
[-C--:B0-----:R-:W-:Y:S02]  /*1b960*/  @!P4 LEA R6, P2, R221, R2.reuse, 0x2 ;  /* 0x00000002dd06c211 */ /* 0x081fe400078410ff */
[CC--:B------:R-:W-:Y:S02]  /*1b970*/  @!P3 LEA R8, P6, R220.reuse, R2.reuse, 0x2 ;  /* 0x00000002dc08b211 */ /* 0x0c0fe400078c10ff */
[----:B--2-4-:R-:W-:Y:S01]  /*1b980*/  @!P5 IMAD.WIDE R4, R19, 0x4, R2 ;  /* 0x000000041304d825 */ /* 0x014fe200078e0202 */
[-C--:B-----5:R-:W-:Y:S02]  /*1b990*/  @!P4 LEA.HI.X R7, R221, R3.reuse, R140, 0x2, P2 ;  /* 0x00000003dd07c211 */ /* 0x0a0fe400010f148c */
[----:B------:R-:W-:Y:S02]  /*1b9a0*/  ISETP.GE.AND P2, PT, R217, UR5, PT ;  /* 0x00000005d9007c0c */ /* 0x000fe4000bf46270 */
[----:B------:R-:W-:Y:S01]  /*1b9b0*/  @!P3 LEA.HI.X R9, R220, R3, R139, 0x2, P6 ;  /* 0x00000003dc09b211 */ /* 0x000fe200030f148b */
[----:B------:R0:W-:Y:S01]  /*1b9c0*/  @!P5 ST.E.64 desc[UR36][R4.64], R26 ;  /* 0x0000001a0400d985 */ /* 0x0001e2000c101b24 */
[----:B------:R-:W-:-:S02]  /*1b9d0*/  @!P1 LEA R14, P5, R218, R2, 0x2 ;  /* 0x00000002da0e9211 */ /* 0x000fc400078a10ff */
[----:B------:R-:W-:Y:S01]  /*1b9e0*/  @!P0 LEA R12, P6, R219, R2, 0x2 ;  /* 0x00000002db0c8211 */ /* 0x000fe200078c10ff */
[----:B------:R1:W-:Y:S01]  /*1b9f0*/  @!P4 ST.E.64 desc[UR36][R6.64], R30 ;  /* 0x0000001e0600c985 */ /* 0x0003e2000c101b24 */
[----:B------:R-:W-:Y:S02]  /*1ba00*/  ISETP.GE.AND P4, PT, R215, UR5, PT ;  /* 0x00000005d7007c0c */ /* 0x000fe4000bf86270 */
[-C--:B------:R-:W-:Y:S01]  /*1ba10*/  @!P1 LEA.HI.X R15, R218, R3.reuse, R103, 0x2, P5 ;  /* 0x00000003da0f9211 */ /* 0x080fe200028f1467 */
[----:B------:R2:W-:Y:S01]  /*1ba20*/  @!P3 ST.E.64 desc[UR36][R8.64], R34 ;  /* 0x000000220800b985 */ /* 0x0005e2000c101b24 */
[----:B------:R-:W-:Y:S02]  /*1ba30*/  ISETP.GE.AND P3, PT, R216, UR5, PT ;  /* 0x00000005d8007c0c */ /* 0x000fe4000bf66270 */
[----:B------:R-:W-:Y:S02]  /*1ba40*/  ISETP.GE.AND P5, PT, R214, UR5, PT ;  /* 0x00000005d6007c0c */ /* 0x000fe4000bfa6270 */
[----:B------:R-:W-:-:S02]  /*1ba50*/  @!P0 LEA.HI.X R13, R219, R3, R138, 0x2, P6 ;  /* 0x00000003db0d8211 */ /* 0x000fc400030f148a */
[----:B------:R-:W-:-:S03]  /*1ba60*/  @!P2 LEA R20, P6, R217, R2, 0x2 ;  /* 0x00000002d914a211 */ /* 0x000fc600078c10ff */
[----:B------:R3:W-:Y:S01]  /*1ba70*/  @!P0 ST.E.64 desc[UR36][R12.64], R38 ;  /* 0x000000260c008985 */ /* 0x0007e2000c101b24 */
[-C--:B------:R-:W-:Y:S02]  /*1ba80*/  @!P2 LEA.HI.X R21, R217, R3.reuse, R102, 0x2, P6 ;  /* 0x00000003d915a211 */ /* 0x080fe400030f1466 */
[----:B------:R-:W-:Y:S01]  /*1ba90*/  ISETP.GE.AND P0, PT, R213, UR5, PT ;  /* 0x00000005d5007c0c */ /* 0x000fe2000bf06270 */
[----:B------:R4:W-:Y:S01]  /*1baa0*/  @!P1 ST.E.64 desc[UR36][R14.64], R42 ;  /* 0x0000002a0e009985 */ /* 0x0009e2000c101b24 */
[-C--:B0-----:R-:W-:Y:S02]  /*1bab0*/  @!P3 LEA R4, P6, R216, R2.reuse, 0x2 ;  /* 0x00000002d804b211 */ /* 0x081fe400078c10ff */
[----:B------:R-:W-:Y:S01]  /*1bac0*/  ISETP.GE.AND P1, PT, R212, UR5, PT ;  /* 0x00000005d4007c0c */ /* 0x000fe2000bf26270 */
[----:B------:R0:W-:Y:S01]  /*1bad0*/  @!P2 ST.E.64 desc[UR36][R20.64], R46 ;  /* 0x0000002e1400a985 */ /* 0x0001e2000c101b24 */
[----:B-1----:R-:W-:Y:S02]  /*1bae0*/  @!P4 LEA R6, P2, R215, R2, 0x2 ;  /* 0x00000002d706c211 */ /* 0x002fe400078410ff */
[----:B------:R-:W-:-:S02]  /*1baf0*/  @!P3 LEA.HI.X R5, R216, R3, R101, 0x2, P6 ;  /* 0x00000003d805b211 */ /* 0x000fc400030f1465 */
[CC--:B--2---:R-:W-:Y:S02]  /*1bb00*/  @!P5 LEA R8, P6, R214.reuse, R2.reuse, 0x2 ;  /* 0x00000002d608d211 */ /* 0x0c4fe400078c10ff */
[-C--:B------:R-:W-:Y:S01]  /*1bb10*/  @!P4 LEA.HI.X R7, R215, R3.reuse, R100, 0x2, P2 ;  /* 0x00000003d707c211 */ /* 0x080fe200010f1464 */
[----:B------:R1:W-:Y:S01]  /*1bb20*/  @!P3 ST.E.64 desc[UR36][R4.64], R50 ;  /* 0x000000320400b985 */ /* 0x0003e2000c101b24 */
[----:B------:R-:W-:Y:S02]  /*1bb30*/  ISETP.GE.AND P2, PT, R211, UR5, PT ;  /* 0x00000005d3007c0c */ /* 0x000fe4000bf46270 */
[----:B------:R-:W-:Y:S01]  /*1bb40*/  @!P5 LEA.HI.X R9, R214, R3, R99, 0x2, P6 ;  /* 0x00000003d609d211 */ /* 0x000fe200030f1463 */
[----:B------:R2:W-:Y:S01]  /*1bb50*/  @!P4 ST.E.64 desc[UR36][R6.64], R54 ;  /* 0x000000360600c985 */ /* 0x0005e2000c101b24 */
[-C--:B---3--:R-:W-:Y:S02]  /*1bb60*/  @!P0 LEA R12, P4, R213, R2.reuse, 0x2 ;  /* 0x00000002d50c8211 */ /* 0x088fe400078810ff */
[----:B------:R-:W-:Y:S01]  /*1bb70*/  ISETP.GE.AND P3, PT, R210, UR5, PT ;  /* 0x00000005d2007c0c */ /* 0x000fe2000bf66270 */
[----:B------:R3:W-:Y:S01]  /*1bb80*/  @!P5 ST.E.64 desc[UR36][R8.64], R58 ;  /* 0x0000003a0800d985 */ /* 0x0007e2000c101b24 */
[----:B----4-:R-:W-:-:S02]  /*1bb90*/  @!P1 LEA R14, P5, R212, R2, 0x2 ;  /* 0x00000002d40e9211 */ /* 0x010fc400078a10ff */
[-C--:B------:R-:W-:Y:S02]  /*1bba0*/  @!P0 LEA.HI.X R13, R213, R3.reuse, R98, 0x2, P4 ;  /* 0x00000003d50d8211 */ /* 0x080fe400020f1462 */
[----:B------:R-:W-:Y:S02]  /*1bbb0*/  ISETP.GE.AND P4, PT, R209, UR5, PT ;  /* 0x00000005d1007c0c */ /* 0x000fe4000bf86270 */
[----:B------:R-:W-:Y:S01]  /*1bbc0*/  @!P1 LEA.HI.X R15, R212, R3, R97, 0x2, P5 ;  /* 0x00000003d40f9211 */ /* 0x000fe200028f1461 */
[----:B------:R4:W-:Y:S01]  /*1bbd0*/  @!P0 ST.E.64 desc[UR36][R12.64], R62 ;  /* 0x0000003e0c008985 */ /* 0x0009e2000c101b24 */
[----:B------:R-:W-:Y:S02]  /*1bbe0*/  ISETP.GE.AND P5, PT, R208, UR5, PT ;  /* 0x00000005d0007c0c */ /* 0x000fe4000bfa6270 */
[----:B0-----:R-:W-:Y:S01]  /*1bbf0*/  @!P2 LEA R20, P6, R211, R2, 0x2 ;  /* 0x00000002d314a211 */ /* 0x001fe200078c10ff */
[----:B------:R0:W-:Y:S01]  /*1bc00*/  @!P1 ST.E.64 desc[UR36][R14.64], R66 ;  /* 0x000000420e009985 */ /* 0x0001e2000c101b24 */
[----:B------:R-:W-:-:S02]  /*1bc10*/  ISETP.GE.AND P0, PT, R207, UR5, PT ;  /* 0x00000005cf007c0c */ /* 0x000fc4000bf06270 */
[-C--:B------:R-:W-:Y:S02]  /*1bc20*/  @!P2 LEA.HI.X R21, R211, R3.reuse, R96, 0x2, P6 ;  /* 0x00000003d315a211 */ /* 0x080fe400030f1460 */
[-C--:B-1----:R-:W-:Y:S02]  /*1bc30*/  @!P3 LEA R4, P6, R210, R2.reuse, 0x2 ;  /* 0x00000002d204b211 */ /* 0x082fe400078c10ff */
[----:B------:R-:W-:Y:S01]  /*1bc40*/  ISETP.GE.AND P1, PT, R206, UR5, PT ;  /* 0x00000005ce007c0c */ /* 0x000fe2000bf26270 */
[----:B------:R1:W-:Y:S01]  /*1bc50*/  @!P2 ST.E.64 desc[UR36][R20.64], R70 ;  /* 0x000000461400a985 */ /* 0x0003e2000c101b24 */
[-C--:B--2---:R-:W-:Y:S02]  /*1bc60*/  @!P4 LEA R6, P2, R209, R2.reuse, 0x2 ;  /* 0x00000002d106c211 */ /* 0x084fe400078410ff */
[----:B------:R-:W-:Y:S02]  /*1bc70*/  @!P3 LEA.HI.X R5, R210, R3, R95, 0x2, P6 ;  /* 0x00000003d205b211 */ /* 0x000fe400030f145f */
[----:B---3--:R-:W-:-:S02]  /*1bc80*/  @!P5 LEA R8, P6, R208, R2, 0x2 ;  /* 0x00000002d008d211 */ /* 0x008fc400078c10ff */
[-C--:B------:R-:W-:Y:S01]  /*1bc90*/  @!P4 LEA.HI.X R7, R209, R3.reuse, R94, 0x2, P2 ;  /* 0x00000003d107c211 */ /* 0x080fe200010f145e */
[----:B------:R2:W-:Y:S01]  /*1bca0*/  @!P3 ST.E.64 desc[UR36][R4.64], R126 ;  /* 0x0000007e0400b985 */ /* 0x0005e2000c101b24 */
[----:B------:R-:W-:Y:S02]  /*1bcb0*/  @!P5 LEA.HI.X R9, R208, R3, R93, 0x2, P6 ;  /* 0x00000003d009d211 */ /* 0x000fe400030f145d */
[----:B------:R-:W-:Y:S01]  /*1bcc0*/  ISETP.GE.AND P2, PT, R205, UR5, PT ;  /* 0x00000005cd007c0c */ /* 0x000fe2000bf46270 */
[----:B------:R-:W-:Y:S01]  /*1bcd0*/  @!P4 ST.E.64 desc[UR36][R6.64], R78 ;  /* 0x0000004e0600c985 */ /* 0x000fe2000c101b24 */
[-C--:B----4-:R-:W-:Y:S02]  /*1bce0*/  @!P0 LEA R12, P3, R207, R2.reuse, 0x2 ;  /* 0x00000002cf0c8211 */ /* 0x090fe400078610ff */
[----:B0-----:R-:W-:Y:S01]  /*1bcf0*/  @!P1 LEA R14, P6, R206, R2, 0x2 ;  /* 0x00000002ce0e9211 */ /* 0x001fe200078c10ff */
[----:B------:R0:W-:Y:S01]  /*1bd00*/  @!P5 ST.E.64 desc[UR36][R8.64], R82 ;  /* 0x000000520800d985 */ /* 0x0001e2000c101b24 */
[----:B------:R-:W-:-:S02]  /*1bd10*/  ISETP.GE.AND P5, PT, R224, UR5, PT ;  /* 0x00000005e0007c0c */ /* 0x000fc4000bfa6270 */
[-C--:B------:R-:W-:Y:S02]  /*1bd20*/  @!P0 LEA.HI.X R13, R207, R3.reuse, R92, 0x2, P3 ;  /* 0x00000003cf0d8211 */ /* 0x080fe400018f145c */
[----:B------:R-:W-:Y:S02]  /*1bd30*/  @!P1 LEA.HI.X R15, R206, R3, R91, 0x2, P6 ;  /* 0x00000003ce0f9211 */ /* 0x000fe400030f145b */
[----:B------:R-:W-:Y:S01]  /*1bd40*/  ISETP.GE.AND P6, PT, R201, UR5, PT ;  /* 0x00000005c9007c0c */ /* 0x000fe2000bfc6270 */
[----:B------:R3:W-:Y:S01]  /*1bd50*/  @!P0 ST.E.64 desc[UR36][R12.64], R128 ;  /* 0x000000800c008985 */ /* 0x0007e2000c101b24 */
[----:B------:R-:W-:Y:S02]  /*1bd60*/  ISETP.GE.AND P4, PT, R223, UR5, PT ;  /* 0x00000005df007c0c */ /* 0x000fe4000bf86270 */
[----:B-1----:R-:W-:Y:S01]  /*1bd70*/  @!P2 LEA R20, P3, R205, R2, 0x2 ;  /* 0x00000002cd14a211 */ /* 0x002fe200078610ff */
[----:B------:R1:W-:Y:S01]  /*1bd80*/  @!P1 ST.E.64 desc[UR36][R14.64], R130 ;  /* 0x000000820e009985 */ /* 0x0003e2000c101b24 */
[----:B------:R-:W-:-:S02]  /*1bd90*/  ISETP.GE.AND P1, PT, R222, UR5, PT ;  /* 0x00000005de007c0c */ /* 0x000fc4000bf26270 */
[----:B------:R-:W-:Y:S02]  /*1bda0*/  ISETP.GE.AND P0, PT, R11, UR5, PT ;  /* 0x000000050b007c0c */ /* 0x000fe4000bf06270 */
[-C--:B------:R-:W-:Y:S02]  /*1bdb0*/  @!P2 LEA.HI.X R21, R205, R3.reuse, R90, 0x2, P3 ;  /* 0x00000003cd15a211 */ /* 0x080fe400018f145a */
[CC--:B--2---:R-:W-:Y:S02]  /*1bdc0*/  @!P5 LEA R4, P3, R224.reuse, R2.reuse, 0x2 ;  /* 0x00000002e004d211 */ /* 0x0c4fe400078610ff */
[----:B0-----:R-:W-:Y:S01]  /*1bdd0*/  SHF.R.S32.HI R8, RZ, 0x1f, R201 ;  /* 0x0000001fff087819 */ /* 0x001fe200000114c9 */
[----:B------:R1:W-:Y:S01]  /*1bde0*/  @!P2 ST.E.64 desc[UR36][R20.64], R132 ;  /* 0x000000841400a985 */ /* 0x0003e2000c101b24 */
[----:B------:R-:W-:Y:S02]  /*1bdf0*/  @!P5 LEA.HI.X R5, R224, R3, R88, 0x2, P3 ;  /* 0x00000003e005d211 */ /* 0x000fe400018f1458 */
[----:B---3--:R-:W-:-:S02]  /*1be00*/  @!P6 LEA R12, P3, R201, R2, 0x2 ;  /* 0x00000002c90ce211 */ /* 0x008fc400078610ff */
[-C--:B------:R-:W-:Y:S01]  /*1be10*/  @!P4 LEA R6, P2, R223, R2.reuse, 0x2 ;  /* 0x00000002df06c211 */ /* 0x080fe200078410ff */
[----:B------:R1:W-:Y:S01]  /*1be20*/  @!P5 ST.E.64 desc[UR36][R4.64], R134 ;  /* 0x000000860400d985 */ /* 0x0003e2000c101b24 */
[-C--:B------:R-:W-:Y:S02]  /*1be30*/  @!P6 LEA.HI.X R13, R201, R3.reuse, R8, 0x2, P3 ;  /* 0x00000003c90de211 */ /* 0x080fe400018f1408 */
[CC--:B------:R-:W-:Y:S02]  /*1be40*/  @!P1 LEA R8, P3, R222.reuse, R2.reuse, 0x2 ;  /* 0x00000002de089211 */ /* 0x0c0fe400078610ff */
[-C--:B------:R-:W-:Y:S02]  /*1be50*/  @!P4 LEA.HI.X R7, R223, R3.reuse, R22, 0x2, P2 ;  /* 0x00000003df07c211 */ /* 0x080fe400010f1416 */
[C---:B------:R-:W-:Y:S02]  /*1be60*/  @!P0 LEA R24, P2, R11.reuse, R2, 0x2 ;  /* 0x000000020b188211 */ /* 0x040fe400078410ff */
[-C--:B------:R-:W-:Y:S01]  /*1be70*/  @!P1 LEA.HI.X R9, R222, R3.reuse, R229, 0x2, P3 ;  /* 0x00000003de099211 */ /* 0x080fe200018f14e5 */
[----:B------:R1:W-:Y:S01]  /*1be80*/  @!P4 ST.E.64 desc[UR36][R6.64], R136 ;  /* 0x000000880600c985 */ /* 0x0003e2000c101b24 */
[----:B------:R-:W-:Y:S01]  /*1be90*/  @!P0 LEA.HI.X R25, R11, R3, R0, 0x2, P2 ;  /* 0x000000030b198211 */ /* 0x000fe200010f1400 */
[----:B------:R-:W-:-:S02]  /*1bea0*/  VIADD R11, R19, 0xb8 ;  /* 0x000000b8130b7836 */ /* 0x000fc40000000000 */
[----:B------:R1:W-:Y:S04]  /*1beb0*/  @!P1 ST.E.64 desc[UR36][R8.64], R106 ;  /* 0x0000006a08009985 */ /* 0x0003e8000c101b24 */
[----:B------:R1:W-:Y:S04]  /*1bec0*/  @!P6 ST.E.64 desc[UR36][R12.64], R110 ;  /* 0x0000006e0c00e985 */ /* 0x0003e8000c101b24 */
        /* <DEDUP_REMOVED lines=8> */
.L_x_4982:
[----:B------:R-:W1:Y:S01]  /*1bf50*/  LDC.64 R6, c[0x0][0xc08] ;  /* 0x00030200ff067b82 */ /* 0x000e620000000a00 */
[----:B------:R-:W-:-:S07]  /*1bf60*/  IMAD.MOV.U32 R11, RZ, RZ, RZ ;  /* 0x000000ffff0b7224 */ /* 0x000fce00078e00ff */
[----:B------:R-:W2:Y:S08]  /*1bf70*/  LDC.64 R4, c[0x0][0xc00] ;  /* 0x00030000ff047b82 */ /* 0x000eb00000000a00 */
[----:B------:R-:W4:Y:S01]  /*1bf80*/  LDC.64 R2, c[0x0][0xc00] ;  /* 0x00030000ff027b82 */ /* 0x000f220000000a00 */
[----:B-1----:R-:W-:-:S04]  /*1bf90*/  ISETP.NE.U32.AND P0, PT, R6, RZ, PT ;  /* 0x000000ff0600720c */ /* 0x002fc80003f05070 */
[----:B------:R-:W-:Y:S02]  /*1bfa0*/  ISETP.NE.AND.EX P1, PT, R7, RZ, PT, P0 ;  /* 0x000000ff0700720c */ /* 0x000fe40003f25300 */
[----:B--2---:R-:W-:-:S04]  /*1bfb0*/  ISETP.NE.U32.AND P0, PT, R4, RZ, PT ;  /* 0x000000ff0400720c */ /* 0x004fc80003f05070 */
[----:B------:R-:W-:Y:S01]  /*1bfc0*/  ISETP.NE.AND.EX P0, PT, R5, RZ, PT, P0 ;  /* 0x000000ff0500720c */ /* 0x000fe20003f05300 */
[----:B------:R-:W-:Y:S01]  /*1bfd0*/  ULDC UR5, c[0x0][0xa88] ;  /* 0x0002a20000057ab9 */ /* 0x000fe20000000800 */
[----:B----4-:R-:W-:-:S05]  /*1bfe0*/  IMAD.WIDE R2, R200, 0x4, R2 ;  /* 0x00000004c8027825 */ /* 0x010fca00078e0202 */
[----:B------:R-:W1:Y:S01]  /*1bff0*/  @P1 LDC.64 R4, c[0x0][0xc08] ;  /* 0x00030200ff041b82 */ /* 0x000e620000000a00 */
[----:B------:R-:W-:-:S05]  /*1c000*/  IMAD.U32 R0, RZ, RZ, UR5 ;  /* 0x00000005ff007e24 */ /* 0x000fca000f8e00ff */
[----:B------:R2:W5:Y:S01]  /*1c010*/  @P0 LDG.E R11, desc[UR36][R2.64] ;  /* 0x00000024020b0981 */ /* 0x000562000c1e1900 */
[----:B-1----:R-:W-:-:S05]  /*1c020*/  @P1 IMAD.WIDE R4, R200, 0x4, R4 ;  /* 0x00000004c8041825 */ /* 0x002fca00078e0204 */
[----:B------:R2:W5:Y:S01]  /*1c030*/  @P1 LDG.E R0, desc[UR36][R4.64] ;  /* 0x0000002404001981 */ /* 0x000562000c1e1900 */
[----:B------:R-:W-:Y:S02]  /*1c040*/  ISETP.NE.AND P2, PT, R198, RZ, PT ;  /* 0x000000ffc600720c */ /* 0x000fe40003f45270 */
[----:B------:R-:W-:Y:S02]  /*1c050*/  ISETP.GT.AND P3, PT, R192, 0x7f, PT ;  /* 0x0000007fc000780c */ /* 0x000fe40003f64270 */
[----:B------:R-:W-:-:S09]  /*1c060*/  SHF.R.S32.HI R20, RZ, 0x1f, R200 ;  /* 0x0000001fff147819 */ /* 0x000fd200000114c8 */
[----:B------:R-:W1:Y:S02]  /*1c070*/  @!P2 LDC R198, c[0x0][0xad4] ;  /* 0x0002b500ffc6ab82 */ /* 0x000e640000000800 */
[----:B-1----:R-:W-:Y:S01]  /*1c080*/  ISETP.GT.AND P2, PT, R198, 0x1, PT ;  /* 0x00000001c600780c */ /* 0x002fe20003f44270 */
[----:B--2---:R-:W-:-:S12]  /*1c090*/  @P1 BRA `(.L_x_4994) ;  /* 0x0000000000101947 */ /* 0x004fd80003800000 */
[----:B------:R-:W-:Y:S05]  /*1c0a0*/  @!P0 BRA `(.L_x_4994) ;  /* 0x00000000000c8947 */ /* 0x000fea0003800000 */
[----:B------:R-:W2:Y:S04]  /*1c0b0*/  LDG.E R5, desc[UR36][R2.64] ;  /* 0x0000002402057981 */ /* 0x000ea8000c1e1900 */
[----:B-----5:R-:W2:Y:S02]  /*1c0c0*/  LDG.E R0, desc[UR36][R2.64+0x4] ;  /* 0x0000042402007981 */ /* 0x020ea4000c1e1900 */
[----:B--2---:R-:W-:-:S07]  /*1c0d0*/  IMAD.IADD R0, R0, 0x1, -R5 ;  /* 0x0000000100007824 */ /* 0x004fce00078e0a05 */
.L_x_4994:
[----:B------:R-:W-:Y:S01]  /*1c0e0*/  BSSY B1, `(.L_x_4995) ;  /* 0x0000038000017945 */ /* 0x000fe20003800000 */
[----:B------:R-:W-:Y:S02]  /*1c0f0*/  SEL R25, R200, RZ, !P0 ;  /* 0x000000ffc8197207 */ /* 0x000fe40004000000 */
[----:B------:R-:W-:Y:S02]  /*1c100*/  SEL R20, R20, RZ, !P0 ;  /* 0x000000ff14147207 */ /* 0x000fe40004000000 */
[----:B-----5:R-:W-:Y:S01]  /*1c110*/  SHF.R.S32.HI R18, RZ, 0x1f, R11 ;  /* 0x0000001fff127819 */ /* 0x020fe2000001140b */
[----:B------:R-:W-:Y:S06]  /*1c120*/  @P3 BRA `(.L_x_4996) ;  /* 0x0000000000cc3947 */ /* 0x000fec0003800000 */
[----:B------:R-:W1:Y:S01]  /*1c130*/  S2R R3, SR_TID.X ;  /* 0x0000000000037919 */ /* 0x000e620000002100 */
[----:B------:R-:W2:Y:S01]  /*1c140*/  LDC R31, c[0x0][0xbe8] ;  /* 0x0002fa00ff1f7b82 */ /* 0x000ea20000000800 */
[----:B------:R-:W-:-:S13]  /*1c150*/  R2UR UR5, R22 ;  /* 0x00000000160572ca */ /* 0x000fda00000e0000 */
[----:B------:R-:W-:Y:S02]  /*1c160*/  IMAD.U32 R27, RZ, RZ, UR5 ;  /* 0x00000005ff1b7e24 */ /* 0x000fe4000f8e00ff */
[----:B--2---:R-:W-:-:S03]  /*1c170*/  IMAD R2, R0, R31, RZ ;  /* 0x0000001f00027224 */ /* 0x004fc600078e02ff */
[----:B-1----:R-:W-:-:S04]  /*1c180*/  IADD3 R27, R27, -0x80, R3 ;  /* 0xffffff801b1b7810 */ /* 0x002fc80007ffe003 */
[----:B------:R-:W-:-:S13]  /*1c190*/  ISETP.GE.AND P0, PT, R27, R2, PT ;  /* 0x000000021b00720c */ /* 0x000fda0003f06270 */
[----:B------:R-:W-:Y:S05]  /*1c1a0*/  @P0 BRA `(.L_x_4996) ;  /* 0x0000000000ac0947 */ /* 0x000fea0003800000 */
[----:B------:R-:W-:Y:S01]  /*1c1b0*/  ISETP.NE.AND P1, PT, R31, 0x1, PT ;  /* 0x000000011f00780c */ /* 0x000fe20003f25270 */
[----:B------:R-:W-:Y:S01]  /*1c1c0*/  IMAD.MOV.U32 R17, RZ, RZ, 0x9b8 ;  /* 0x000009b8ff117424 */ /* 0x000fe200078e00ff */
[----:B------:R-:W-:Y:S01]  /*1c1d0*/  ISETP.GT.AND P0, PT, R198, 0x1, PT ;  /* 0x00000001c600780c */ /* 0x000fe20003f04270 */
[----:B------:R-:W1:Y:S01]  /*1c1e0*/  LDC.64 R28, c[0x0][0xba8] ;  /* 0x0002ea00ff1c7b82 */ /* 0x000e620000000a00 */
[----:B------:R-:W-:Y:S02]  /*1c1f0*/  IMAD.MOV.U32 R15, RZ, RZ, R27 ;  /* 0x000000ffff0f7224 */ /* 0x000fe400078e001b */
[----:B------:R-:W-:Y:S02]  /*1c200*/  SEL R17, R17, 0x978, P0 ;  /* 0x0000097811117807 */ /* 0x000fe40000000000 */
[----:B------:R-:W-:-:S03]  /*1c210*/  SEL R203, R203, RZ, P0 ;  /* 0x000000ffcbcb7207 */ /* 0x000fc60000000000 */
[----:B------:R-:W2:Y:S08]  /*1c220*/  LDC.64 R4, c[0x0][R17+0x220] ;  /* 0x0000880011047b82 */ /* 0x000eb00000000a00 */
[----:B---3--:R-:W3:Y:S08]  /*1c230*/  @P1 LDC R14, c[0x0][0xbec] ;  /* 0x0002fb00ff0e1b82 */ /* 0x008ef00000000800 */
[----:B------:R-:W4:Y:S08]  /*1c240*/  LDC.64 R2, c[0x0][R17+0x218] ;  /* 0x0000860011027b82 */ /* 0x000f300000000a00 */
[----:B------:R-:W5:Y:S01]  /*1c250*/  @P1 LDC R33, c[0x0][0xbf0] ;  /* 0x0002fc00ff211b82 */ /* 0x000f620000000800 */
[----:B--2---:R-:W-:-:S02]  /*1c260*/  IMAD R5, R5, R25, RZ ;  /* 0x0000001905057224 */ /* 0x004fc400078e02ff */
[----:B------:R-:W-:-:S04]  /*1c270*/  IMAD.WIDE.U32 R12, R4, R25, RZ ;  /* 0x00000019040c7225 */ /* 0x000fc800078e00ff */
[----:B------:R-:W-:Y:S01]  /*1c280*/  IMAD R5, R4, R20, R5 ;  /* 0x0000001404057224 */ /* 0x000fe200078e0205 */
[----:B------:R-:W2:Y:S01]  /*1c290*/  LDC.64 R6, c[0x0][R17+0x228] ;  /* 0x00008a0011067b82 */ /* 0x000ea20000000a00 */
[----:B---3--:R-:W-:-:S04]  /*1c2a0*/  @P1 IMAD.HI.U32 R14, R27, R14, RZ ;  /* 0x0000000e1b0e1227 */ /* 0x008fc800078e00ff */
[----:B------:R-:W-:-:S03]  /*1c2b0*/  IMAD.IADD R13, R13, 0x1, R5 ;  /* 0x000000010d0d7824 */ /* 0x000fc600078e0205 */
[----:B------:R-:W3:Y:S01]  /*1c2c0*/  LDC.64 R8, c[0x0][R17+0x210] ;  /* 0x0000840011087b82 */ /* 0x000ee20000000a00 */
[-C--:B----4-:R-:W-:Y:S02]  /*1c2d0*/  IMAD R21, R3, R196.reuse, RZ ;  /* 0x000000c403157224 */ /* 0x090fe400078e02ff */
[----:B------:R-:W-:-:S04]  /*1c2e0*/  IMAD.WIDE.U32 R2, R2, R196, RZ ;  /* 0x000000c402027225 */ /* 0x000fc800078e00ff */
[----:B------:R-:W-:Y:S01]  /*1c2f0*/  IMAD.IADD R21, R3, 0x1, R21 ;  /* 0x0000000103157824 */ /* 0x000fe200078e0215 */
[----:B-----5:R-:W-:Y:S01]  /*1c300*/  @P1 SHF.R.U32.HI R15, RZ, R33, R14 ;  /* 0x00000021ff0f1219 */ /* 0x020fe2000001160e */
[----:B-1----:R-:W1:Y:S01]  /*1c310*/  @!P0 LDC R28, c[0x0][0xb50] ;  /* 0x0002d400ff1c8b82 */ /* 0x002e620000000800 */
[----:B------:R-:W-:-:S03]  /*1c320*/  IADD3 R4, P1, P3, R12, R2, R11 ;  /* 0x000000020c047210 */ /* 0x000fc60007b3e00b */
[----:B------:R-:W-:Y:S02]  /*1c330*/  IMAD.MOV R12, RZ, RZ, -R15 ;  /* 0x000000ffff0c7224 */ /* 0x000fe400078e0a0f */
[----:B--2---:R-:W-:Y:S02]  /*1c340*/  IMAD.WIDE.U32 R2, R6, R203, RZ ;  /* 0x000000cb06027225 */ /* 0x004fe400078e00ff */
[----:B------:R-:W2:Y:S01]  /*1c350*/  @!P0 LDC R29, c[0x0][0xb54] ;  /* 0x0002d500ff1d8b82 */ /* 0x000ea20000000800 */
[----:B------:R-:W-:Y:S01]  /*1c360*/  IADD3.X R6, R13, R21, R18, P1, P3 ;  /* 0x000000150d067210 */ /* 0x000fe20000fe6412 */
[----:B------:R-:W-:Y:S01]  /*1c370*/  IMAD R7, R7, R203, RZ ;  /* 0x000000cb07077224 */ /* 0x000fe200078e02ff */
[----:B------:R-:W-:Y:S01]  /*1c380*/  IADD3 R2, P0, P1, R15, R4, R2 ;  /* 0x000000040f027210 */ /* 0x000fe2000791e002 */
[----:B------:R-:W-:Y:S01]  /*1c390*/  IMAD R5, R31, R12, R27 ;  /* 0x0000000c1f057224 */ /* 0x000fe200078e021b */
[----:B------:R-:W-:Y:S01]  /*1c3a0*/  SHF.R.S32.HI R15, RZ, 0x1f, R15 ;  /* 0x0000001fff0f7819 */ /* 0x000fe2000001140f */
[----:B------:R-:W-:-:S02]  /*1c3b0*/  IMAD.IADD R7, R3, 0x1, R7 ;  /* 0x0000000103077824 */ /* 0x000fc400078e0207 */
[----:B---3--:R-:W-:-:S03]  /*1c3c0*/  IMAD R4, R9, R5, RZ ;  /* 0x0000000509047224 */ /* 0x008fc600078e02ff */
[----:B------:R-:W-:Y:S02]  /*1c3d0*/  IADD3.X R3, R15, R6, R7, P0, P1 ;  /* 0x000000060f037210 */ /* 0x000fe400007e2407 */
[----:B------:R-:W-:Y:S01]  /*1c3e0*/  SHF.R.S32.HI R7, RZ, 0x1f, R5 ;  /* 0x0000001fff077819 */ /* 0x000fe20000011405 */
[----:B------:R-:W-:-:S04]  /*1c3f0*/  IMAD.WIDE.U32 R2, R8, R5, R2 ;  /* 0x0000000508027225 */ /* 0x000fc800078e0002 */
[----:B------:R-:W-:Y:S01]  /*1c400*/  IMAD R7, R8, R7, R4 ;  /* 0x0000000708077224 */ /* 0x000fe200078e0204 */
[----:B-1----:R-:W-:-:S03]  /*1c410*/  LEA R4, P0, R2, R28, 0x2 ;  /* 0x0000001c02047211 */ /* 0x002fc600078010ff */
[----:B------:R-:W-:-:S05]  /*1c420*/  IMAD.IADD R3, R3, 0x1, R7 ;  /* 0x0000000103037824 */ /* 0x000fca00078e0207 */
[----:B--2---:R-:W-:Y:S01]  /*1c430*/  LEA.HI.X R5, R2, R29, R3, 0x2, P0 ;  /* 0x0000001d02057211 */ /* 0x004fe200000f1403 */
[----:B------:R-:W-:-:S05]  /*1c440*/  IMAD.MOV.U32 R3, RZ, RZ, -0x800000 ;  /* 0xff800000ff037424 */ /* 0x000fca00078e00ff */
[----:B------:R1:W-:Y:S02]  /*1c450*/  STG.E desc[UR36][R4.64], R3 ;  /* 0x0000000304007986 */ /* 0x0003e4000c101924 */
.L_x_4996:
[----:B------:R-:W-:Y:S05]  /*1c460*/  BSYNC B1 ;  /* 0x0000000000017941 */ /* 0x000fea0003800000 */
.L_x_4995:
[----:B------:R-:W-:Y:S05]  /*1c470*/  @P2 BRA `(.L_x_4991) ;  /* 0x0000000400f42947 */ /* 0x000fea0003800000 */
[----:B------:R-:W2:Y:S01]  /*1c480*/  LDC R13, c[0x0][0xbe8] ;  /* 0x0002fa00ff0d7b82 */ /* 0x000ea20000000800 */
[----:B------:R-:W-:Y:S01]  /*1c490*/  R2UR UR5, R22 ;  /* 0x00000000160572ca */ /* 0x000fe200000e0000 */
[----:B------:R-:W-:Y:S01]  /*1c4a0*/  ULDC.64 UR6, c[0x0][0xaa0] ;  /* 0x0002a80000067ab9 */ /* 0x000fe20000000a00 */
[----:B-1----:R-:W-:Y:S01]  /*1c4b0*/  IMAD R4, R228, 0x20, R225 ;  /* 0x00000020e4047824 */ /* 0x002fe200078e02e1 */
[----:B------:R-:W-:Y:S01]  /*1c4c0*/  ULDC.64 UR8, c[0x0][0xaf0] ;  /* 0x0002bc0000087ab9 */ /* 0x000fe20000000a00 */
[----:B------:R-:W-:Y:S01]  /*1c4d0*/  IMAD R2, R18, UR6, RZ ;  /* 0x0000000612027c24 */ /* 0x000fe2000f8e02ff */
[----:B------:R-:W-:Y:S03]  /*1c4e0*/  BSSY B1, `(.L_x_4997) ;  /* 0x0000040000017945 */ /* 0x000fe60003800000 */
[C---:B------:R-:W-:Y:S02]  /*1c4f0*/  IMAD R5, R11.reuse, UR7, R2 ;  /* 0x000000070b057c24 */ /* 0x040fe4000f8e0202 */
[----:B------:R-:W-:Y:S01]  /*1c500*/  IMAD.WIDE.U32 R2, R11, UR6, RZ ;  /* 0x000000060b027c25 */ /* 0x000fe2000f8e00ff */
[----:B------:R-:W-:-:S03]  /*1c510*/  ULDC.64 UR6, c[0x0][0xae8] ;  /* 0x0002ba0000067ab9 */ /* 0x000fc60000000a00 */
[----:B------:R-:W-:Y:S02]  /*1c520*/  VIADD R9, R4, UR5 ;  /* 0x0000000504097c36 */ /* 0x000fe40008000000 */
[----:B------:R-:W-:Y:S02]  /*1c530*/  IMAD.IADD R3, R3, 0x1, R5 ;  /* 0x0000000103037824 */ /* 0x000fe400078e0205 */
[----:B------:R-:W-:Y:S02]  /*1c540*/  IMAD.MOV.U32 R5, RZ, RZ, R9 ;  /* 0x000000ffff057224 */ /* 0x000fe400078e0009 */
[----:B------:R-:W-:Y:S01]  /*1c550*/  IMAD.WIDE.U32 R2, R196, UR6, R2 ;  /* 0x00000006c4027c25 */ /* 0x000fe2000f8e0002 */
[----:B--2---:R-:W-:-:S03]  /*1c560*/  ISETP.NE.AND P0, PT, R13, 0x1, PT ;  /* 0x000000010d00780c */ /* 0x004fc60003f05270 */
[----:B------:R-:W-:Y:S01]  /*1c570*/  IMAD R3, R196, UR7, R3 ;  /* 0x00000007c4037c24 */ /* 0x000fe2000f8e0203 */
[----:B------:R-:W-:Y:S01]  /*1c580*/  ULDC.64 UR6, c[0x0][0xae0] ;  /* 0x0002b80000067ab9 */ /* 0x000fe20000000a00 */
[----:B------:R-:W-:Y:S02]  /*1c590*/  VIADD R8, R225, UR5 ;  /* 0x00000005e1087c36 */ /* 0x000fe40008000000 */
[----:B------:R-:W-:-:S06]  /*1c5a0*/  IMAD.WIDE.U32 R2, R25, UR8, R2 ;  /* 0x0000000819027c25 */ /* 0x000fcc000f8e0002 */
[----:B------:R-:W1:Y:S08]  /*1c5b0*/  @P0 LDC R6, c[0x0][0xbec] ;  /* 0x0002fb00ff060b82 */ /* 0x000e700000000800 */
[----:B------:R-:W2:Y:S01]  /*1c5c0*/  @P0 LDC R7, c[0x0][0xbf0] ;  /* 0x0002fc00ff070b82 */ /* 0x000ea20000000800 */
[----:B-1----:R-:W-:-:S04]  /*1c5d0*/  @P0 IMAD.HI.U32 R4, R9, R6, RZ ;  /* 0x0000000609040227 */ /* 0x002fc800078e00ff */
[----:B------:R-:W-:Y:S01]  /*1c5e0*/  IMAD R6, R20, UR8, RZ ;  /* 0x0000000814067c24 */ /* 0x000fe2000f8e02ff */
[----:B--2---:R-:W-:-:S03]  /*1c5f0*/  @P0 SHF.R.U32.HI R5, RZ, R7, R4 ;  /* 0x00000007ff050219 */ /* 0x004fc60000011604 */
[----:B------:R-:W-:Y:S01]  /*1c600*/  IMAD R7, R25, UR9, R6 ;  /* 0x0000000919077c24 */ /* 0x000fe2000f8e0206 */
[--C-:B------:R-:W-:Y:S01]  /*1c610*/  SHF.R.S32.HI R4, RZ, 0x1f, R5.reuse ;  /* 0x0000001fff047819 */ /* 0x100fe20000011405 */
        /* <DEDUP_REMOVED lines=19> */
[----:B------:R-:W-:Y:S02]  /*1c750*/  VIADD R0, R8, 0x20 ;  /* 0x0000002008007836 */ /* 0x000fe40000000000 */
[----:B------:R-:W-:Y:S01]  /*1c760*/  IMAD.SHL.U32 R7, R228, 0x8, RZ ;  /* 0x00000008e4077824 */ /* 0x000fe200078e00ff */
[----:B------:R-:W-:-:S02]  /*1c770*/  LEA.HI.X R5, R2, UR7, R3, 0x1, P3 ;  /* 0x0000000702057c11 */ /* 0x000fc400098f0c03 */
[----:B------:R-:W-:Y:S01]  /*1c780*/  ISETP.GE.AND P0, PT, R0, R13, PT ;  /* 0x0000000d0000720c */ /* 0x000fe20003f06270 */
[C---:B------:R-:W-:Y:S01]  /*1c790*/  VIADD R9, R7.reuse, 0x40 ;  /* 0x0000004007097836 */ /* 0x040fe20000000000 */
[----:B------:R1:W2:Y:S01]  /*1c7a0*/  SHFL.IDX PT, R2, R4, RZ, 0x181f ;  /* 0x00181fff04027589 */ /* 0x0002a200000e0000 */
[----:B------:R-:W-:Y:S01]  /*1c7b0*/  VIADD R11, R7, 0x80 ;  /* 0x00000080070b7836 */ /* 0x000fe20000000000 */
[----:B------:R-:W-:Y:S02]  /*1c7c0*/  SHF.R.S32.HI R6, RZ, 0x1f, R7 ;  /* 0x0000001fff067819 */ /* 0x000fe40000011407 */
[----:B------:R1:W4:Y:S01]  /*1c7d0*/  SHFL.IDX PT, R0, R5, RZ, 0x181f ;  /* 0x00181fff05007589 */ /* 0x00032200000e0000 */
[----:B------:R-:W-:Y:S02]  /*1c7e0*/  SHF.R.S32.HI R12, RZ, 0x1f, R9 ;  /* 0x0000001fff0c7819 */ /* 0x000fe40000011409 */
[----:B---3--:R-:W-:Y:S01]  /*1c7f0*/  SHF.R.S32.HI R14, RZ, 0x1f, R11 ;  /* 0x0000001fff0e7819 */ /* 0x008fe2000001140b */
[----:B------:R-:W-:Y:S06]  /*1c800*/  @P2 BRA `(.L_x_4998) ;  /* 0x0000000000342947 */ /* 0x000fec0003800000 */
[----:B------:R-:W-:Y:S02]  /*1c810*/  ULDC UR5, c[0x0][0xac8] ;  /* 0x0002b20000057ab9 */ /* 0x000fe40000000800 */
[----:B------:R-:W-:Y:S02]  /*1c820*/  ISETP.GE.AND P4, PT, R7, UR5, PT ;  /* 0x0000000507007c0c */ /* 0x000fe4000bf86270 */
[----:B------:R-:W-:Y:S02]  /*1c830*/  ISETP.GE.AND P3, PT, R9, UR5, PT ;  /* 0x0000000509007c0c */ /* 0x000fe4000bf66270 */
[----:B------:R-:W-:-:S09]  /*1c840*/  ISETP.GE.AND P2, PT, R11, UR5, PT ;  /* 0x000000050b007c0c */ /* 0x000fd2000bf46270 */
[-C--:B--2---:R-:W-:Y:S02]  /*1c850*/  @!P4 LEA R20, P6, R7, R2.reuse, 0x1 ;  /* 0x000000020714c211 */ /* 0x084fe400078c08ff */
        /* <DEDUP_REMOVED lines=8> */
.L_x_4998:
[----:B------:R-:W-:Y:S05]  /*1c8e0*/  BSYNC B1 ;  /* 0x0000000000017941 */ /* 0x000fea0003800000 */
.L_x_4997:
[----:B----4-:R4:W0:Y:S01]  /*1c8f0*/  SHFL.IDX PT, R0, R5, 0x1, 0x181f ;  /* 0x00381f0005007f89 */ /* 0x01082200000e0000 */
[----:B------:R-:W-:Y:S03]  /*1c900*/  BSSY B1, `(.L_x_4999) ;  /* 0x0000010000017945 */ /* 0x000fe60003800000 */
[----:B--23--:R4:W2:Y:S01]  /*1c910*/  SHFL.IDX PT, R2, R4, 0x1, 0x181f ;  /* 0x00381f0004027f89 */ /* 0x00c8a200000e0000 */
[----:B------:R-:W-:Y:S05]  /*1c920*/  @P0 BRA `(.L_x_5000) ;  /* 0x0000000000340947 */ /* 0x000fea0003800000 */
        /* <DEDUP_REMOVED lines=13> */
.L_x_5000:
[----:B------:R-:W-:Y:S05]  /*1ca00*/  BSYNC B1 ;  /* 0x0000000000017941 */ /* 0x000fea0003800000 */
.L_x_4999:
[----:B0-----:R0:W0:Y:S01]  /*1ca10*/  SHFL.IDX PT, R0, R5, 0x2, 0x181f ;  /* 0x00581f0005007f89 */ /* 0x00102200000e0000 */
[----:B------:R-:W-:Y:S03]  /*1ca20*/  BSSY B1, `(.L_x_5001) ;  /* 0x0000010000017945 */ /* 0x000fe60003800000 */
[----:B--23--:R2:W3:Y:S01]  /*1ca30*/  SHFL.IDX PT, R2, R4, 0x2, 0x181f ;  /* 0x00581f0004027f89 */ /* 0x00c4e200000e0000 */
        /* <DEDUP_REMOVED lines=14> */
.L_x_5002:
[----:B------:R-:W-:Y:S05]  /*1cb20*/  BSYNC B1 ;  /* 0x0000000000017941 */ /* 0x000fea0003800000 */
.L_x_5001:
[----:B0-----:R-:W-:Y:S01]  /*1cb30*/  VIADD R0, R8, 0x60 ;  /* 0x0000006008007836 */ /* 0x001fe20000000000 */
[----:B-1--4-:R-:W0:Y:S04]  /*1cb40*/  SHFL.IDX PT, R5, R5, 0x3, 0x181f ;  /* 0x00781f0005057f89 */ /* 0x012e2800000e0000 */
[----:B------:R-:W-:Y:S01]  /*1cb50*/  ISETP.GE.AND P0, PT, R0, R13, PT ;  /* 0x0000000d0000720c */ /* 0x000fe20003f06270 */
[----:B---3--:R1:W3:-:S12]  /*1cb60*/  SHFL.IDX PT, R2, R4, 0x3, 0x181f ;  /* 0x00781f0004027f89 */ /* 0x0082d800000e0000 */
[----:B-1----:R-:W-:Y:S05]  /*1cb70*/  @P0 BRA `(.L_x_4991) ;  /* 0x0000000000340947 */ /* 0x002fea0003800000 */
        /* <DEDUP_REMOVED lines=13> */
.L_x_4991:
[----:B------:R-:W-:Y:S05]  /*1cc50*/  BSYNC B0 ;  /* 0x0000000000007941 */ /* 0x000fea0003800000 */
.L_x_4981:
[----:B------:R-:W-:Y:S02]  /*1cc60*/  ULDC UR5, c[0x0][0xc3c] ;  /* 0x00030f0000057ab9 */ /* 0x000fe40000000800 */
[----:B------:R-:W-:-:S06]  /*1cc70*/  UISETP.GE.AND UP0, UPT, UR40, UR5, UPT ;  /* 0x000000052800728c */ /* 0x000fcc000bf06270 */
[----:B------:R-:W-:-:S13]  /*1cc80*/  PLOP3.LUT P0, PT, PT, PT, UP0, 0x80, 0x0 ;  /* 0x000000000000781c */ /* 0x000fda0003f0f008 */
[----:B------:R-:W-:Y:S05]  /*1cc90*/  @!P0 BRA `(.L_x_5003) ;  /* 0xfffffe4400948947 */ /* 0x000fea000383ffff */
[----:B------:R-:W-:Y:S05]  /*1cca0*/  EXIT ;  /* 0x000000000000794d */ /* 0x000fea0003800000 */
.L_x_4816:
        /* <DEDUP_REMOVED lines=16> */
.L_x_5004:
[----:B------:R-:W0:Y:S01]  /*1cdb0*/  S2R R0, SR_TID.X ;  /* 0x0000000000007919 */ /* 0x000e220000002100 */
[----:B------:R-:W-:Y:S01]  /*1cdc0*/  ULDC UR4, c[0x0][0xc3c] ;  /* 0x00030f0000047ab9 */ /* 0x000fe20000000800 */
[----:B------:R-:W-:Y:S01]  /*1cdd0*/  IMAD.MOV.U32 R7, RZ, RZ, RZ ;  /* 0x000000ffff077224 */ /* 0x000fe200078e00ff */
[----:B------:R-:W1:Y:S01]  /*1cde0*/  S2UR UR6, SR_CTAID.X ;  /* 0x00000000000679c3 */ /* 0x000e620000002500 */
[----:B------:R-:W-:Y:S01]  /*1cdf0*/  ULDC UR5, c[0x0][0xc38] ;  /* 0x00030e0000057ab9 */ /* 0x000fe20000000800 */
[----:B0-----:R-:W-:-:S04]  /*1ce00*/  LOP3.LUT R0, R0, 0x1f, RZ, 0xc0, !PT ;  /* 0x0000001f00007812 */ /* 0x001fc800078ec0ff */
[----:B------:R-:W-:-:S04]  /*1ce10*/  ISETP.NE.AND P0, PT, R0, 0x1f, PT ;  /* 0x0000001f0000780c */ /* 0x000fc80003f05270 */
[----:B------:R-:W-:-:S13]  /*1ce20*/  ISETP.GE.OR P1, PT, R0, UR4, !P0 ;  /* 0x0000000400007c0c */ /* 0x000fda000c726670 */
[----:B------:R-:W0:Y:S08]  /*1ce30*/  @!P1 LDC.64 R4, c[0x0][0xc80] ;  /* 0x00032000ff049b82 */ /* 0x000e300000000a00 */
[----:B------:R-:W2:Y:S01]  /*1ce40*/  @!P1 LDC.64 R2, c[0x0][0xc78] ;  /* 0x00031e00ff029b82 */ /* 0x000ea20000000a00 */
[----:B0-----:R-:W-:-:S05]  /*1ce50*/  @!P1 IMAD.WIDE.U32 R4, R0, 0x4, R4 ;  /* 0x0000000400049825 */ /* 0x001fca00078e0004 */
        /* <DEDUP_REMOVED lines=33> */
.L_x_5008:
[----:B------:R-:W0:Y:S01]  /*1d070*/  LDC R2, c[0x0][0xc3c] ;  /* 0x00030f00ff027b82 */ /* 0x000e220000000800 */
[----:B------:R-:W-:Y:S01]  /*1d080*/  UIADD3 UR4, UR4, 0x1f, URZ ;  /* 0x0000001f04047890 */ /* 0x000fe2000fffe03f */
[----:B------:R-:W-:Y:S02]  /*1d090*/  ULDC UR7, c[0x0][0xc3c] ;  /* 0x00030f0000077ab9 */ /* 0x000fe40000000800 */
[----:B------:R-:W-:-:S03]  /*1d0a0*/  IMAD.U32 R27, RZ, RZ, UR7 ;  /* 0x00000007ff1b7e24 */ /* 0x000fc6000f8e00ff */
[----:B0-----:R-:W-:-:S13]  /*1d0b0*/  ISETP.LE.AND P6, PT, R2, UR4, PT ;  /* 0x0000000402007c0c */ /* 0x001fda000bfc3270 */
[----:B------:R-:W-:Y:S05]  /*1d0c0*/  @P6 BRA `(.L_x_5007) ;  /* 0x0000000800a46947 */ /* 0x000fea0003800000 */
[----:B------:R-:W-:-:S05]  /*1d0d0*/  VIADD R7, R0, UR4 ;  /* 0x0000000400077c36 */ /* 0x000fca0008000000 */
[----:B------:R-:W-:-:S13]  /*1d0e0*/  ISETP.GE.OR P6, PT, R7, R2, !P0 ;  /* 0x000000020700720c */ /* 0x000fda00047c6670 */
[----:B------:R-:W0:Y:S08]  /*1d0f0*/  @!P6 LDC.64 R4, c[0x0][0xc80] ;  /* 0x00032000ff04eb82 */ /* 0x000e300000000a00 */
[----:B------:R-:W1:Y:S01]  /*1d100*/  @!P6 LDC.64 R2, c[0x0][0xc78] ;  /* 0x00031e00ff02eb82 */ /* 0x000e620000000a00 */
[----:B0-----:R-:W-:-:S04]  /*1d110*/  @!P6 IMAD.WIDE R4, R7, 0x4, R4 ;  /* 0x000000040704e825 */ /* 0x001fc800078e0204 */
[----:B-1----:R-:W-:Y:S01]  /*1d120*/  @!P6 IMAD.WIDE R2, R7, 0x4, R2 ;  /* 0x000000040702e825 */ /* 0x002fe200078e0202 */
[----:B------:R-:W-:-:S06]  /*1d130*/  CS2R R6, SRZ ;  /* 0x0000000000067805 */ /* 0x000fcc000001ff00 */
[----:B------:R-:W2:Y:S04]  /*1d140*/  @!P6 LDG.E R6, desc[UR36][R4.64] ;  /* 0x000000240406e981 */ /* 0x000ea8000c1e1900 */
        /* <DEDUP_REMOVED lines=22> */
.L_x_5006:
        /* <DEDUP_REMOVED lines=13> */
.L_x_5009:
[----:B-1----:R-:W-:Y:S02]  /*1d380*/  IMAD R24, R24, UR5, R3 ;  /* 0x0000000518187c24 */ /* 0x002fe4000f8e0203 */
[----:B------:R-:W-:-:S03]  /*1d390*/  VIADD R27, R27, UR4 ;  /* 0x000000041b1b7c36 */ /* 0x000fc60008000000 */
[----:B0-----:R-:W-:Y:S01]  /*1d3a0*/  IADD3 R5, -R24, UR6, RZ ;  /* 0x0000000618057c10 */ /* 0x001fe2000fffe1ff */
[----:B------:R-:W-:Y:S06]  /*1d3b0*/  @!P1 BRA `(.L_x_5010) ;  /* 0x0000000000e89947 */ /* 0x000fec0003800000 */
[-C--:B--2---:R-:W-:Y:S02]  /*1d3c0*/  IABS R12, R6.reuse ;  /* 0x00000006000c7213 */ /* 0x084fe40000000000 */
[----:B------:R-:W-:Y:S02]  /*1d3d0*/  IABS R4, R7 ;  /* 0x0000000700047213 */ /* 0x000fe40000000000 */
[----:B------:R-:W0:Y:S01]  /*1d3e0*/  I2F.RP R8, R12 ;  /* 0x0000000c00087306 */ /* 0x000e220000209400 */
[----:B------:R-:W-:-:S05]  /*1d3f0*/  IABS R10, R6 ;  /* 0x00000006000a7213 */ /* 0x000fca0000000000 */
[----:B------:R-:W-:Y:S02]  /*1d400*/  IMAD.MOV R11, RZ, RZ, -R10 ;  /* 0x000000ffff0b7224 */ /* 0x000fe400078e0a0a */
[----:B0-----:R-:W0:Y:S02]  /*1d410*/  MUFU.RCP R8, R8 ;  /* 0x0000000800087308 */ /* 0x001e240000001000 */
[----:B0-----:R-:W-:Y:S01]  /*1d420*/  VIADD R2, R8, 0xffffffe ;  /* 0x0ffffffe08027836 */ /* 0x001fe20000000000 */
[----:B------:R-:W-:-:S05]  /*1d430*/  IABS R8, R5 ;  /* 0x0000000500087213 */ /* 0x000fca0000000000 */
[----:B------:R0:W1:Y:S02]  /*1d440*/  F2I.FTZ.U32.TRUNC.NTZ R3, R2 ;  /* 0x0000000200037305 */ /* 0x000064000021f000 */
[----:B0-----:R-:W-:Y:S02]  /*1d450*/  IMAD.MOV.U32 R2, RZ, RZ, RZ ;  /* 0x000000ffff027224 */ /* 0x001fe400078e00ff */
[----:B-1----:R-:W-:-:S04]  /*1d460*/  IMAD.MOV R9, RZ, RZ, -R3 ;  /* 0x000000ffff097224 */ /* 0x002fc800078e0a03 */
[----:B------:R-:W-:-:S04]  /*1d470*/  IMAD R9, R9, R12, RZ ;  /* 0x0000000c09097224 */ /* 0x000fc800078e02ff */
[----:B------:R-:W-:Y:S02]  /*1d480*/  IMAD.HI.U32 R3, R3, R9, R2 ;  /* 0x0000000903037227 */ /* 0x000fe400078e0002 */
[----:B------:R-:W0:Y:S04]  /*1d490*/  I2F.RP R9, R4 ;  /* 0x0000000400097306 */ /* 0x000e280000209400 */
[----:B------:R-:W-:-:S04]  /*1d4a0*/  IMAD.HI.U32 R2, R3, R8, RZ ;  /* 0x0000000803027227 */ /* 0x000fc800078e00ff */
[----:B------:R-:W-:Y:S01]  /*1d4b0*/  IMAD R3, R2, R11, R8 ;  /* 0x0000000b02037224 */ /* 0x000fe200078e0208 */
[----:B------:R-:W-:-:S04]  /*1d4c0*/  LOP3.LUT R8, R5, R6, RZ, 0x3c, !PT ;  /* 0x0000000605087212 */ /* 0x000fc800078e3cff */
[----:B------:R-:W-:Y:S01]  /*1d4d0*/  ISETP.GT.U32.AND P1, PT, R12, R3, PT ;  /* 0x000000030c00720c */ /* 0x000fe20003f24070 */
[----:B0-----:R-:W0:Y:S01]  /*1d4e0*/  MUFU.RCP R9, R9 ;  /* 0x0000000900097308 */ /* 0x001e220000001000 */
[----:B------:R-:W-:-:S11]  /*1d4f0*/  ISETP.GE.AND P2, PT, R8, RZ, PT ;  /* 0x000000ff0800720c */ /* 0x000fd60003f46270 */
[----:B------:R-:W-:Y:S02]  /*1d500*/  @!P1 IMAD.IADD R3, R3, 0x1, -R12 ;  /* 0x0000000103039824 */ /* 0x000fe400078e0a0c */
[----:B------:R-:W-:Y:S01]  /*1d510*/  @!P1 VIADD R2, R2, 0x1 ;  /* 0x0000000102029836 */ /* 0x000fe20000000000 */
[----:B------:R-:W-:Y:S02]  /*1d520*/  ISETP.NE.AND P1, PT, R6, RZ, PT ;  /* 0x000000ff0600720c */ /* 0x000fe40003f25270 */
[----:B------:R-:W-:Y:S01]  /*1d530*/  ISETP.GE.U32.AND P0, PT, R3, R12, PT ;  /* 0x0000000c0300720c */ /* 0x000fe20003f06070 */
[----:B0-----:R-:W-:-:S04]  /*1d540*/  VIADD R10, R9, 0xffffffe ;  /* 0x0ffffffe090a7836 */ /* 0x001fc80000000000 */
[----:B------:R-:W0:Y:S08]  /*1d550*/  F2I.FTZ.U32.TRUNC.NTZ R3, R10 ;  /* 0x0000000a00037305 */ /* 0x000e30000021f000 */
        /* <DEDUP_REMOVED lines=32> */
.L_x_5010:
        /* <DEDUP_REMOVED lines=61> */
.L_x_5011:
[----:B------:R-:W-:-:S05]  /*1db30*/  LOP3.LUT R25, RZ, R2, RZ, 0x33, !PT ;  /* 0x00000002ff197212 */ /* 0x000fca00078e33ff */
[----:B------:R-:W-:Y:S01]  /*1db40*/  IMAD.IADD R25, R6, 0x1, R25 ;  /* 0x0000000106197824 */ /* 0x000fe200078e0219 */
[----:B------:R-:W-:Y:S06]  /*1db50*/  BRA `(.L_x_5012) ;  /* 0x00000000000c7947 */ /* 0x000fec0003800000 */
.L_x_5007:
[----:B------:R-:W-:Y:S02]  /*1db60*/  IMAD.MOV.U32 R25, RZ, RZ, RZ ;  /* 0x000000ffff197224 */ /* 0x000fe400078e00ff */
[----:B------:R-:W-:Y:S02]  /*1db70*/  IMAD.U32 R24, RZ, RZ, UR6 ;  /* 0x00000006ff187e24 */ /* 0x000fe4000f8e00ff */
[----:B------:R-:W-:-:S07]  /*1db80*/  IMAD.MOV.U32 R26, RZ, RZ, RZ ;  /* 0x000000ffff1a7224 */ /* 0x000fce00078e00ff */
.L_x_5012:
[----:B------:R-:W-:-:S13]  /*1db90*/  ISETP.NE.AND P0, PT, R0, RZ, PT ;  /* 0x000000ff0000720c */ /* 0x000fda0003f05270 */
[----:B------:R-:W0:Y:S01]  /*1dba0*/  @!P0 S2R R3, SR_CgaCtaId ;  /* 0x0000000000038919 */ /* 0x000e220000008800 */
[----:B------:R-:W-:-:S04]  /*1dbb0*/  @!P0 MOV R0, 0x400 ;  /* 0x0000040000008802 */ /* 0x000fc80000000f00 */
[----:B0-----:R-:W-:-:S05]  /*1dbc0*/  @!P0 LEA R0, R3, R0, 0x18 ;  /* 0x0000000003008211 */ /* 0x001fca00078ec0ff */
[----:B------:R1:W-:Y:S01]  /*1dbd0*/  @!P0 STS.128 [R0+0x308d0], R24 ;  /* 0x0308d01800008388 */ /* 0x0003e20000000c00 */
[----:B------:R-:W-:Y:S06]  /*1dbe0*/  BAR.ARV 0x5, 0x180 ;  /* 0x0146000000007b1d */ /* 0x000fec0000002000 */
.L_x_5005:
        /* <DEDUP_REMOVED lines=8> */
[----:B------:R-:W-:Y:S01]  /*1dc70*/  BSSY B8, `(.L_x_5013) ;  /* 0x00006f5000087945 */ /* 0x000fe20003800000 */
[----:B------:R-:W-:Y:S01]  /*1dc80*/  IMAD.MOV.U32 R30, RZ, RZ, 0x1 ;  /* 0x00000001ff1e7424 */ /* 0x000fe200078e00ff */
[----:B------:R-:W1:Y:S01]  /*1dc90*/  S2R R3, SR_TID.X ;  /* 0x0000000000037919 */ /* 0x000e620000002100 */
[----:B------:R-:W-:Y:S01]  /*1dca0*/  IMAD.MOV.U32 R28, RZ, RZ, RZ ;  /* 0x000000ffff1c7224 */ /* 0x000fe200078e00ff */
[----:B------:R-:W-:Y:S01]  /*1dcb0*/  ULDC.64 UR38, c[0x0][0x198] ;  /* 0x0000660000267ab9 */ /* 0x000fe20000000a00 */
[----:B------:R-:W-:Y:S01]  /*1dcc0*/  IMAD.MOV.U32 R23, RZ, RZ, RZ ;  /* 0x000000ffff177224 */ /* 0x000fe200078e00ff */
[----:B------:R3:W-:Y:S01]  /*1dcd0*/  STL [R1+0x2ac], RZ ;  /* 0x0002acff01007387 */ /* 0x0007e20000100800 */
[----:B------:R-:W-:Y:S01]  /*1dce0*/  IMAD.MOV.U32 R29, RZ, RZ, 0x1 ;  /* 0x00000001ff1d7424 */ /* 0x000fe200078e00ff */
[----:B------:R-:W-:Y:S01]  /*1dcf0*/  ULDC UR40, c[0x0][0xc] ;  /* 0x0000030000287ab9 */ /* 0x000fe20000000800 */
[C---:B-1----:R-:W-:Y:S01]  /*1dd00*/  IMAD.SHL.U32 R33, R3.reuse, 0x8, RZ ;  /* 0x0000000803217824 */ /* 0x042fe200078e00ff */
[----:B------:R-:W-:-:S05]  /*1dd10*/  LOP3.LUT R2, R3, 0x7f, RZ, 0xc0, !PT ;  /* 0x0000007f03027812 */ /* 0x000fca00078ec0ff */
[----:B------:R-:W-:Y:S01]  /*1dd20*/  IMAD.SHL.U32 R37, R2, 0x8, RZ ;  /* 0x0000000802257824 */ /* 0x000fe200078e00ff */
[----:B------:R-:W-:Y:S02]  /*1dd30*/  SHF.R.U32.HI R2, RZ, 0x3, R2 ;  /* 0x00000003ff027819 */ /* 0x000fe40000011602 */
[----:B--2---:R-:W-:Y:S02]  /*1dd40*/  R2UR UR4, R0 ;  /* 0x00000000000472ca */ /* 0x004fe400000e0000 */
[C---:B------:R-:W-:Y:S02]  /*1dd50*/  LOP3.LUT R0, R33.reuse, 0x1f8, RZ, 0xc0, !PT ;  /* 0x000001f821007812 */ /* 0x040fe400078ec0ff */
[----:B------:R-:W-:Y:S02]  /*1dd60*/  LOP3.LUT R33, R33, 0x38, RZ, 0xc0, !PT ;  /* 0x0000003821217812 */ /* 0x000fe400078ec0ff */
[----:B------:R-:W-:Y:S02]  /*1dd70*/  LOP3.LUT R0, R0, 0x38, R3, 0x78, !PT ;  /* 0x0000003800007812 */ /* 0x000fe400078e7803 */
[----:B------:R-:W-:-:S02]  /*1dd80*/  LOP3.LUT R36, R33, 0x40, RZ, 0xfc, !PT ;  /* 0x0000004021247812 */ /* 0x000fc400078efcff */
[----:B------:R-:W-:Y:S01]  /*1dd90*/  LOP3.LUT R37, R0, 0x200, R37, 0xf8, !PT ;  /* 0x0000020000257812 */ /* 0x000fe200078ef825 */
[----:B------:R-:W-:Y:S01]  /*1dda0*/  IMAD.SHL.U32 R0, R3, 0x10, RZ ;  /* 0x0000001003007824 */ /* 0x000fe200078e00ff */
[----:B------:R-:W-:Y:S01]  /*1ddb0*/  LOP3.LUT R34, R33, 0x80, RZ, 0xfc, !PT ;  /* 0x0000008021227812 */ /* 0x000fe200078efcff */
[----:B------:R-:W-:-:S03]  /*1ddc0*/  ULOP3.LUT UR41, UR4, 0x2, URZ, 0xfc, !UPT ;  /* 0x0000000204297892 */ /* 0x000fc6000f8efc3f */
[----:B------:R-:W-:Y:S01]  /*1ddd0*/  UMOV UR4, 0x400 ;  /* 0x0000040000047882 */ /* 0x000fe20000000000 */
[----:B------:R-:W-:Y:S01]  /*1dde0*/  LOP3.LUT R0, R2, 0x70, R0, 0xf8, !PT ;  /* 0x0000007002007812 */ /* 0x000fe200078ef800 */
[----:B0-----:R-:W-:-:S06]  /*1ddf0*/  ULEA UR4, UR5, UR4, 0x18 ;  /* 0x0000000405047291 */ /* 0x001fcc000f8ec03f */
[----:B------:R-:W-:-:S04]  /*1de00*/  IMAD.U32 R17, RZ, RZ, UR4 ;  /* 0x00000004ff117e24 */ /* 0x000fc8000f8e00ff */
[----:B------:R-:W-:-:S05]  /*1de10*/  IMAD R0, R37, 0x2, R17 ;  /* 0x0000000225007824 */ /* 0x000fca00078e0211 */
[----:B------:R3:W-:Y:S02]  /*1de20*/  STL [R1+0x280], R0 ;  /* 0x0002800001007387 */ /* 0x0007e40000100800 */
.L_x_5136:
[----:B------:R-:W-:Y:S05]  /*1de30*/  YIELD ;  /* 0x0000000000007946 */ /* 0x000fea0003800000 */
[----:B------:R-:W-:Y:S01]  /*1de40*/  ULDC.64 UR4, c[0x0][0xa28] ;  /* 0x00028a0000047ab9 */ /* 0x000fe20000000a00 */
[----:B0-----:R-:W-:Y:S01]  /*1de50*/  IMAD.MOV.U32 R12, RZ, RZ, RZ ;  /* 0x000000ffff0c7224 */ /* 0x001fe200078e00ff */
[----:B------:R-:W-:Y:S01]  /*1de60*/  ISETP.NE.U32.AND P0, PT, RZ, UR4, PT ;  /* 0x00000004ff007c0c */ /* 0x000fe2000bf05070 */
[----:B------:R-:W0:Y:S01]  /*1de70*/  LDC.64 R4, c[0x0][0xa00] ;  /* 0x00028000ff047b82 */ /* 0x000e220000000a00 */
[----:B------:R-:W-:Y:S02]  /*1de80*/  ULDC.64 UR6, c[0x0][0xa10] ;  /* 0x0002840000067ab9 */ /* 0x000fe40000000a00 */
[----:B------:R-:W-:Y:S01]  /*1de90*/  ISETP.NE.AND.EX P0, PT, RZ, UR5, PT, P0 ;  /* 0x00000005ff007c0c */ /* 0x000fe2000bf05300 */
[----:B------:R-:W-:-:S12]  /*1dea0*/  ULDC.64 UR4, c[0x0][0xa18] ;  /* 0x0002860000047ab9 */ /* 0x000fd80000000a00 */
[----:B-1----:R-:W1:Y:S01]  /*1deb0*/  @P0 LDC.64 R2, c[0x0][0xa28] ;  /* 0x00028a00ff020b82 */ /* 0x002e620000000a00 */
[----:B------:R-:W-:Y:S01]  /*1dec0*/  ISETP.NE.U32.AND P1, PT, RZ, UR6, PT ;  /* 0x00000006ff007c0c */ /* 0x000fe2000bf25070 */
[----:B-1----:R-:W-:-:S05]  /*1ded0*/  @P0 IMAD.WIDE R2, R27, 0x4, R2 ;  /* 0x000000041b020825 */ /* 0x002fca00078e0202 */
[----:B--2---:R1:W2:Y:S01]  /*1dee0*/  @P0 LDG.E R12, desc[UR36][R2.64] ;  /* 0x00000024020c0981 */ /* 0x0042a2000c1e1900 */
[----:B------:R-:W-:Y:S01]  /*1def0*/  ISETP.NE.U32.AND P0, PT, RZ, UR4, PT ;  /* 0x00000004ff007c0c */ /* 0x000fe2000bf05070 */
[----:B------:R-:W-:Y:S01]  /*1df00*/  IMAD.MOV.U32 R35, RZ, RZ, RZ ;  /* 0x000000ffff237224 */ /* 0x000fe200078e00ff */
[----:B------:R-:W-:Y:S01]  /*1df10*/  ISETP.NE.AND.EX P1, PT, RZ, UR7, PT, P1 ;  /* 0x00000007ff007c0c */ /* 0x000fe2000bf25310 */
[----:B---3--:R-:W-:Y:S01]  /*1df20*/  IMAD.MOV.U32 R0, RZ, RZ, RZ ;  /* 0x000000ffff007224 */ /* 0x008fe200078e00ff */
        /* <DEDUP_REMOVED lines=25> */
[----:B----4-:R-:W-:Y:S05]  /*1e0c0*/  @P2 BRA `(.L_x_5014) ;  /* 0x0000000000102947 */ /* 0x010fea0003800000 */
[----:B------:R-:W-:Y:S05]  /*1e0d0*/  @!P0 BRA `(.L_x_5014) ;  /* 0x00000000000c8947 */ /* 0x000fea0003800000 */
[----:B------:R-:W2:Y:S04]  /*1e0e0*/  LDG.E R6, desc[UR36][R4.64] ;  /* 0x0000002404067981 */ /* 0x000ea8000c1e1900 */
[----:B-----5:R-:W2:Y:S02]  /*1e0f0*/  LDG.E R31, desc[UR36][R4.64+0x4] ;  /* 0x00000424041f7981 */ /* 0x020ea4000c1e1900 */
[----:B--2---:R-:W-:-:S07]  /*1e100*/  IMAD.IADD R31, R31, 0x1, -R6 ;  /* 0x000000011f1f7824 */ /* 0x004fce00078e0a06 */
.L_x_5014:
        /* <DEDUP_REMOVED lines=13> */
.L_x_5015:
        /* <DEDUP_REMOVED lines=9> */
.L_x_5016:
[----:B-1----:R-:W2:Y:S01]  /*1e270*/  @P1 LDG.E R5, desc[UR36][R2.64] ;  /* 0x0000002402051981 */ /* 0x002ea2000c1e1900 */
[----:B------:R-:W1:Y:S03]  /*1e280*/  LDC R9, c[0x0][0x448] ;  /* 0x00011200ff097b82 */ /* 0x000e660000000800 */
[----:B------:R3:W2:Y:S01]  /*1e290*/  @P1 LDG.E R4, desc[UR36][R2.64+0x4] ;  /* 0x0000042402041981 */ /* 0x0006a2000c1e1900 */
[----:B------:R-:W-:Y:S02]  /*1e2a0*/  IMAD.SHL.U32 R25, R25, 0x80, RZ ;  /* 0x0000008019197824 */ /* 0x000fe400078e00ff */
[----:B-----5:R-:W-:Y:S02]  /*1e2b0*/  IMAD.IADD R8, R8, 0x1, -R12 ;  /* 0x0000000108087824 */ /* 0x020fe400078e0a0c */
[----:B---3--:R-:W3:Y:S01]  /*1e2c0*/  LDC.64 R2, c[0x0][0x9e0] ;  /* 0x00027800ff027b82 */ /* 0x008ee20000000a00 */
[----:B-1----:R-:W-:Y:S01]  /*1e2d0*/  ISETP.NE.AND P2, PT, R9, 0x1, PT ;  /* 0x000000010900780c */ /* 0x002fe20003f45270 */
[----:B------:R-:W-:-:S12]  /*1e2e0*/  VIADD R9, R25, 0x7f ;  /* 0x0000007f19097836 */ /* 0x000fd80000000000 */
[----:B------:R-:W1:Y:S01]  /*1e2f0*/  @P2 LDC R10, c[0x0][0x44c] ;  /* 0x00011300ff0a2b82 */ /* 0x000e620000000800 */
[----:B---3--:R-:W-:-:S07]  /*1e300*/  ISETP.GE.AND P3, PT, R3, 0x1, PT ;  /* 0x000000010300780c */ /* 0x008fce0003f66270 */
[----:B------:R-:W3:Y:S01]  /*1e310*/  @P2 LDC R11, c[0x0][0x450] ;  /* 0x00011400ff0b2b82 */ /* 0x000ee20000000800 */
[----:B--2---:R-:W-:Y:S02]  /*1e320*/  @P1 IMAD.IADD R7, R4, 0x1, -R5 ;  /* 0x0000000104071824 */ /* 0x004fe400078e0a05 */
[----:B-1----:R-:W-:-:S05]  /*1e330*/  @P2 IMAD.HI.U32 R4, R9, R10, RZ ;  /* 0x0000000a09042227 */ /* 0x002fca00078e00ff */
[----:B---3--:R-:W-:Y:S01]  /*1e340*/  @P2 SHF.R.U32.HI R9, RZ, R11, R4 ;  /* 0x0000000bff092219 */ /* 0x008fe20000011604 */
[----:B------:R-:W-:-:S04]  /*1e350*/  IMAD.IADD R11, R8, 0x1, R7 ;  /* 0x00000001080b7824 */ /* 0x000fc800078e0207 */
[C---:B------:R-:W-:Y:S01]  /*1e360*/  VIADD R4, R11.reuse, 0x5f ;  /* 0x0000005f0b047836 */ /* 0x040fe20000000000 */
[----:B------:R1:W-:Y:S01]  /*1e370*/  STL [R1+0x284], R11 ;  /* 0x0002840b01007387 */ /* 0x0003e20000100800 */
[----:B------:R-:W-:Y:S02]  /*1e380*/  IADD3 R18, R11, 0x1, -R31 ;  /* 0x000000010b127810 */ /* 0x000fe40007ffe81f */
[----:B------:R-:W-:-:S04]  /*1e390*/  IMAD.HI R4, R4, 0x2aaaaaab, RZ ;  /* 0x2aaaaaab04047827 */ /* 0x000fc800078e02ff */
[----:B------:R-:W-:Y:S01]  /*1e3a0*/  IMAD.IADD R9, R18, 0x1, R9 ;  /* 0x0000000112097824 */ /* 0x000fe200078e0209 */
[----:B------:R-:W-:-:S03]  /*1e3b0*/  SHF.R.U32.HI R19, RZ, 0x1f, R4 ;  /* 0x0000001fff137819 */ /* 0x000fc60000011604 */
[----:B------:R-:W-:Y:S01]  /*1e3c0*/  IMAD.IADD R2, R9, 0x1, R2 ;  /* 0x0000000109027824 */ /* 0x000fe200078e0202 */
[----:B------:R-:W-:Y:S01]  /*1e3d0*/  LEA.HI.SX32 R19, R4, R19, 0x1c ;  /* 0x0000001304137211 */ /* 0x000fe200078fe2ff */
[----:B-1----:R-:W-:Y:S06]  /*1e3e0*/  @!P3 BRA `(.L_x_5017) ;  /* 0x000000000048b947 */ /* 0x002fec0003800000 */
        /* <DEDUP_REMOVED lines=11> */
.L_x_5019:
[----:B------:R-:W-:-:S13]  /*1e4a0*/  ISETP.NE.AND P0, PT, R3, 0x1, PT ;  /* 0x000000010300780c */ /* 0x000fda0003f05270 */
[----:B------:R-:W1:Y:S02]  /*1e4b0*/  @P0 LDC.64 R4, c[0x0][0x9e8] ;  /* 0x00027a00ff040b82 */ /* 0x000e640000000a00 */
[----:B-1----:R-:W-:-:S05]  /*1e4c0*/  @P0 IMAD.HI.U32 R4, R10, R4, RZ ;  /* 0x000000040a040227 */ /* 0x002fca00078e00ff */
[----:B------:R-:W-:-:S07]  /*1e4d0*/  @P0 SHF.R.U32.HI R10, RZ, R5, R4 ;  /* 0x00000005ff0a0219 */ /* 0x000fce0000011604 */
.L_x_5020:
[----:B------:R-:W-:Y:S05]  /*1e4e0*/  BSYNC B0 ;  /* 0x0000000000007941 */ /* 0x000fea0003800000 */
.L_x_5018:
[----:B------:R-:W-:-:S05]  /*1e4f0*/  IMAD R5, R10, R3, R3 ;  /* 0x000000030a057224 */ /* 0x000fca00078e0203 */
[----:B------:R-:W-:-:S07]  /*1e500*/  VIMNMX R2, R2, R5, PT ;  /* 0x0000000502027248 */ /* 0x000fce0003fe0100 */
.L_x_5017:
[----:B------:R-:W1:Y:S01]  /*1e510*/  @P2 LDC R10, c[0x0][0x44c] ;  /* 0x00011300ff0a2b82 */ /* 0x000e620000000800 */
[----:B------:R-:W-:Y:S01]  /*1e520*/  VIADD R2, R2, 0x5f ;  /* 0x0000005f02027836 */ /* 0x000fe20000000000 */
[----:B------:R-:W-:Y:S01]  /*1e530*/  ULDC UR4, c[0x0][0x9dc] ;  /* 0x0002770000047ab9 */ /* 0x000fe20000000800 */
[----:B------:R-:W-:Y:S02]  /*1e540*/  IMAD.MOV.U32 R4, RZ, RZ, R25 ;  /* 0x000000ffff047224 */ /* 0x000fe400078e0019 */
[----:B------:R-:W-:-:S03]  /*1e550*/  IMAD.HI R2, R2, 0x2aaaaaab, RZ ;  /* 0x2aaaaaab02027827 */ /* 0x000fc600078e02ff */
[----:B------:R-:W2:Y:S01]  /*1e560*/  @P2 LDC R5, c[0x0][0x450] ;  /* 0x00011400ff052b82 */ /* 0x000ea20000000800 */
[----:B------:R-:W-:Y:S02]  /*1e570*/  IMAD.IADD R9, R11, 0x1, -R31 ;  /* 0x000000010b097824 */ /* 0x000fe400078e0a1f */
[----:B-1----:R-:W-:-:S05]  /*1e580*/  @P2 IMAD.HI.U32 R10, R25, R10, RZ ;  /* 0x0000000a190a2227 */ /* 0x002fca00078e00ff */
[----:B--2---:R-:W-:Y:S02]  /*1e590*/  @P2 SHF.R.U32.HI R4, RZ, R5, R10 ;  /* 0x00000005ff042219 */ /* 0x004fe4000001160a */
[----:B------:R-:W-:-:S03]  /*1e5a0*/  SHF.R.U32.HI R5, RZ, 0x1f, R2 ;  /* 0x0000001fff057819 */ /* 0x000fc60000011602 */
[----:B------:R-:W-:Y:S01]  /*1e5b0*/  IMAD.IADD R10, R9, 0x1, R4 ;  /* 0x00000001090a7824 */ /* 0x000fe200078e0204 */
[----:B------:R-:W-:-:S04]  /*1e5c0*/  LEA.HI.SX32 R2, R2, R5, 0x1c ;  /* 0x0000000502027211 */ /* 0x000fc800078fe2ff */
[----:B------:R-:W-:Y:S01]  /*1e5d0*/  VIMNMX R11, R19, R2, PT ;  /* 0x00000002130b7248 */ /* 0x000fe20003fe0100 */
        /* <DEDUP_REMOVED lines=12> */
.L_x_5023:
[----:B------:R-:W-:-:S13]  /*1e6a0*/  ISETP.NE.AND P0, PT, R3, 0x1, PT ;  /* 0x000000010300780c */ /* 0x000fda0003f05270 */
[----:B------:R-:W1:Y:S02]  /*1e6b0*/  @P0 LDC.64 R4, c[0x0][0x9e8] ;  /* 0x00027a00ff040b82 */ /* 0x000e640000000a00 */
[----:B-1----:R-:W-:-:S05]  /*1e6c0*/  @P0 IMAD.HI.U32 R4, R10, R4, RZ ;  /* 0x000000040a040227 */ /* 0x002fca00078e00ff */
[----:B------:R-:W-:-:S07]  /*1e6d0*/  @P0 SHF.R.U32.HI R10, RZ, R5, R4 ;  /* 0x00000005ff0a0219 */ /* 0x000fce0000011604 */
.L_x_5024:
[----:B------:R-:W-:Y:S05]  /*1e6e0*/  BSYNC B0 ;  /* 0x0000000000007941 */ /* 0x000fea0003800000 */
.L_x_5022:
[----:B------:R-:W-:-:S05]  /*1e6f0*/  IMAD R3, R10, R3, RZ ;  /* 0x000000030a037224 */ /* 0x000fca00078e02ff */
[----:B------:R-:W-:-:S07]  /*1e700*/  VIMNMX R2, R2, R3, !PT ;  /* 0x0000000302027248 */ /* 0x000fce0007fe0100 */
.L_x_5021:
[----:B------:R-:W-:Y:S01]  /*1e710*/  IMAD.HI R2, R2, 0x2aaaaaab, RZ ;  /* 0x2aaaaaab02027827 */ /* 0x000fe200078e02ff */
[----:B------:R-:W-:Y:S01]  /*1e720*/  BSSY B0, `(.L_x_5025) ;  /* 0x0000026000007945 */ /* 0x000fe20003800000 */
        /* <DEDUP_REMOVED lines=8> */
[----:B------:R-:W-:Y:S01]  /*1e7b0*/  ISETP.NE.AND P0, PT, R6, RZ, PT ;  /* 0x000000ff0600720c */ /* 0x000fe20003f05270 */
[----:B------:R-:W-:-:S03]  /*1e7c0*/  ULDC UR4, c[0x0][0x9f0] ;  /* 0x00027c0000047ab9 */ /* 0x000fc60000000800 */
[----:B------:R-:W-:-:S04]  /*1e7d0*/  SEL R5, R6, UR4, P0 ;  /* 0x0000000406057c07 */ /* 0x000fc80008000000 */
[----:B------:R-:W-:Y:S02]  /*1e7e0*/  IABS R13, R5 ;  /* 0x00000005000d7213 */ /* 0x000fe40000000000 */
[----:B0-----:R-:W-:Y:S02]  /*1e7f0*/  IADD3 R12, R5, -0x1, R11 ;  /* 0xffffffff050c7810 */ /* 0x001fe40007ffe00b */
        /* <DEDUP_REMOVED lines=24> */
.L_x_5026:
[----:B------:R-:W-:Y:S05]  /*1e980*/  BSYNC B0 ;  /* 0x0000000000007941 */ /* 0x000fea0003800000 */
.L_x_5025:
[-C--:B------:R-:W-:Y:S01]  /*1e990*/  IMAD R3, R10, R14.reuse, R4 ;  /* 0x0000000e0a037224 */ /* 0x080fe200078e0204 */
        /* <DEDUP_REMOVED lines=20> */
[----:B------:R-:W1:Y:S02]  /*1eae0*/  S2R R3, SR_TID.X ;  /* 0x0000000000037919 */ /* 0x000e640000002100 */
[----:B-1----:R-:W-:-:S04]  /*1eaf0*/  SHF.R.U32.HI R3, RZ, 0x5, R3 ;  /* 0x00000005ff037819 */ /* 0x002fc80000011603 */
[----:B------:R-:W-:-:S05]  /*1eb00*/  LOP3.LUT R3, R3, 0x3, RZ, 0xc0, !PT ;  /* 0x0000000303037812 */ /* 0x000fca00078ec0ff */
[----:B------:R1:W2:Y:S02]  /*1eb10*/  SHFL.IDX PT, R14, R3, RZ, 0x1f ;  /* 0x00001fff030e7589 */ /* 0x0002a400000e0000 */
.L_x_5185:
[----:B--2---:R-:W-:Y:S02]  /*1eb20*/  ISETP.NE.AND P0, PT, R14, RZ, PT ;  /* 0x000000ff0e00720c */ /* 0x004fe40003f05270 */
[----:B------:R-:W-:-:S11]  /*1eb30*/  PLOP3.LUT P6, PT, PT, PT, PT, 0x8, 0x0 ;  /* 0x000000000000781c */ /* 0x000fd60003fce170 */
[----:B------:R-:W-:Y:S05]  /*1eb40*/  @P0 BRA `(.L_x_5030) ;  /* 0x00000000000c0947 */ /* 0x000fea0003800000 */
[----:B------:R-:W-:-:S03]  /*1eb50*/  UMOV UR4, 0xffffffff ;  /* 0xffffffff00047882 */ /* 0x000fc60000000000 */
[----:B------:R-:W-:Y:S05]  /*1eb60*/  BRA.DIV UR4, `(.L_x_5031) ;  /* 0x0000007204787947 */ /* 0x000fea000b800000 */
[----:B------:R-:W-:-:S13]  /*1eb70*/  ELECT P6, URZ, PT ;  /* 0x00000000003f782f */ /* 0x000fda00038c0000 */
.L_x_5030:
[----:B-1----:R-:W2:Y:S01]  /*1eb80*/  LDL R3, [R1+0x2ac] ;  /* 0x0002ac0001037983 */ /* 0x002ea20000100800 */
[----:B------:R-:W-:Y:S01]  /*1eb90*/  BSSY B1, `(.L_x_5032) ;  /* 0x0000008000017945 */ /* 0x000fe20003800000 */
[----:B--2---:R-:W-:-:S05]  /*1eba0*/  VIADD R3, R3, 0x1 ;  /* 0x0000000103037836 */ /* 0x004fca0000000000 */
[----:B------:R-:W-:-:S04]  /*1ebb0*/  LEA.HI R7, R3, R3, RZ, 0x1 ;  /* 0x0000000303077211 */ /* 0x000fc800078f08ff */
[----:B------:R-:W-:-:S05]  /*1ebc0*/  LOP3.LUT R8, R7, 0xfffffffe, RZ, 0xc0, !PT ;  /* 0xfffffffe07087812 */ /* 0x000fca00078ec0ff */
[----:B------:R-:W-:-:S05]  /*1ebd0*/  IMAD.IADD R8, R3, 0x1, -R8 ;  /* 0x0000000103087824 */ /* 0x000fca00078e0a08 */
[----:B------:R-:W-:-:S04]  /*1ebe0*/  SHF.L.U32 R8, R8, 0x1f, RZ ;  /* 0x0000001f08087819 */ /* 0x000fc800000006ff */
[----:B------:R-:W1:Y:S02]  /*1ebf0*/  SYNCS.PHASECHK.TRANS64.TRYWAIT P0, [R17+URZ+0x30820], R8 ;  /* 0x03082008110075a7 */ /* 0x000e64000800017f */
[----:B-1----:R-:W-:Y:S05]  /*1ec00*/  @!P0 BRA `(.L_x_5033) ;  /* 0x0000007000708947 */ /* 0x002fea0003800000 */
.L_x_5188:
[----:B------:R-:W-:Y:S05]  /*1ec10*/  BSYNC B1 ;  /* 0x0000000000017941 */ /* 0x000fea0003800000 */
.L_x_5032:
[----:B------:R-:W-:Y:S04]  /*1ec20*/  BSSY B1, `(.L_x_5034) ;  /* 0x000008b000017945 */ /* 0x000fe80003800000 */
[----:B------:R-:W-:Y:S05]  /*1ec30*/  @!P6 BRA `(.L_x_5035) ;  /* 0x000000080024e947 */ /* 0x000fea0003800000 */
[----:B0-----:R-:W-:Y:S01]  /*1ec40*/  IMAD R12, R28, 0x8, R17 ;  /* 0x000000081c0c7824 */ /* 0x001fe200078e0211 */
[----:B------:R-:W-:Y:S01]  /*1ec50*/  SHF.L.U32 R11, R30, 0x1f, RZ ;  /* 0x0000001f1e0b7819 */ /* 0x000fe200000006ff */
[----:B------:R-:W0:Y:S01]  /*1ec60*/  S2R R3, SR_TID.X ;  /* 0x0000000000037919 */ /* 0x000e220000002100 */
[----:B------:R-:W-:Y:S02]  /*1ec70*/  BSSY B2, `(.L_x_5036) ;  /* 0x0000005000027945 */ /* 0x000fe40003800000 */
[----:B------:R-:W2:Y:S01]  /*1ec80*/  SYNCS.PHASECHK.TRANS64.TRYWAIT P0, [R12+URZ+0x308a0], R11 ;  /* 0x0308a00b0c0075a7 */ /* 0x000ea2000800017f */
[----:B0-----:R-:W-:-:S04]  /*1ec90*/  LOP3.LUT R3, R3, 0x7f, RZ, 0xc0, !PT ;  /* 0x0000007f03037812 */ /* 0x001fc800078ec0ff */
[----:B------:R-:W-:Y:S01]  /*1eca0*/  ISETP.NE.AND P1, PT, R3, RZ, PT ;  /* 0x000000ff0300720c */ /* 0x000fe20003f25270 */
[----:B--2---:R-:W-:-:S12]  /*1ecb0*/  @!P0 BRA `(.L_x_5037) ;  /* 0x0000007000588947 */ /* 0x004fd80003800000 */
.L_x_5189:
[----:B------:R-:W-:Y:S05]  /*1ecc0*/  BSYNC B2 ;  /* 0x0000000000027941 */ /* 0x000fea0003800000 */
.L_x_5036:
[----:B------:R-:W-:Y:S04]  /*1ecd0*/  BSSY B2, `(.L_x_5038) ;  /* 0x0000009000027945 */ /* 0x000fe80003800000 */
[----:B------:R-:W-:Y:S05]  /*1ece0*/  @P1 BRA `(.L_x_5039) ;  /* 0x00000000001c1947 */ /* 0x000fea0003800000 */
[----:B------:R-:W2:Y:S02]  /*1ecf0*/  S2R R3, SR_TID.X ;  /* 0x0000000000037919 */ /* 0x000ea40000002100 */
[----:B--2---:R-:W-:Y:S01]  /*1ed00*/  LOP3.LUT R7, R3, 0x1f, RZ, 0xc0, !PT ;  /* 0x0000001f03077812 */ /* 0x004fe200078ec0ff */
[----:B------:R-:W-:-:S03]  /*1ed10*/  IMAD.MOV.U32 R3, RZ, RZ, 0x9000 ;  /* 0x00009000ff037424 */ /* 0x000fc600078e00ff */
[----:B------:R-:W-:Y:S01]  /*1ed20*/  ISETP.NE.AND P0, PT, R7, RZ, PT ;  /* 0x000000ff0700720c */ /* 0x000fe20003f05270 */
[----:B------:R2:W-:-:S12]  /*1ed30*/  SYNCS.ARRIVE.TRANS64 RZ, [R12+URZ+0x30890], R3 ;  /* 0x030890030cff79a7 */ /* 0x0005d8000800003f */
[----:B--2---:R-:W-:Y:S05]  /*1ed40*/  @!P0 BRA `(.L_x_5039) ;  /* 0x0000000000048947 */ /* 0x004fea0003800000 */
[----:B------:R-:W-:Y:S01]  /*1ed50*/  BPT.TRAP 0x1 ;  /* 0x000000040000795c */ /* 0x000fe20000300000 */
.L_x_5039:
[----:B------:R-:W-:Y:S05]  /*1ed60*/  BSYNC B2 ;  /* 0x0000000000027941 */ /* 0x000fea0003800000 */
.L_x_5038:
[----:B------:R-:W-:Y:S01]  /*1ed70*/  IMAD.MOV.U32 R22, RZ, RZ, RZ ;  /* 0x000000ffff167224 */ /* 0x000fe200078e00ff */
[----:B------:R-:W-:Y:S01]  /*1ed80*/  UIADD3 UR4, UP0, UR38, 0x570, URZ ;  /* 0x0000057026047890 */ /* 0x000fe2000ff1e03f */
[----:B------:R-:W-:Y:S01]  /*1ed90*/  IMAD R7, R2, 0x60, R0 ;  /* 0x0000006002077824 */ /* 0x000fe200078e0200 */
[----:B------:R-:W-:Y:S01]  /*1eda0*/  PLOP3.LUT P0, PT, PT, PT, PT, 0x80, 0x0 ;  /* 0x000000000000781c */ /* 0x000fe20003f0f070 */
[----:B-1----:R-:W-:Y:S01]  /*1edb0*/  IMAD R8, R28, 0x9000, R17 ;  /* 0x000090001c087824 */ /* 0x002fe200078e0211 */
[----:B------:R-:W-:Y:S01]  /*1edc0*/  R2UR UR10, R22 ;  /* 0x00000000160a72ca */ /* 0x000fe200000e0000 */
[----:B------:R-:W-:Y:S01]  /*1edd0*/  VIADD R7, R7, 0xffffffa0 ;  /* 0xffffffa007077836 */ /* 0x000fe20000000000 */
[----:B------:R-:W-:Y:S01]  /*1ede0*/  UIADD3.X UR5, URZ, UR39, URZ, UP0, !UPT ;  /* 0x000000273f057290 */ /* 0x000fe200087fe43f */
[----:B------:R-:W-:Y:S01]  /*1edf0*/  VIADD R3, R12, 0x30890 ;  /* 0x000308900c037836 */ /* 0x000fe20000000000 */
[----:B------:R-:W-:Y:S01]  /*1ee00*/  UMOV UR6, 0x0 ;  /* 0x0000000000067882 */ /* 0x000fe20000000000 */
[----:B------:R-:W-:Y:S01]  /*1ee10*/  VIADD R13, R8, 0x1e400 ;  /* 0x0001e400080d7836 */ /* 0x000fe20000000000 */
[----:B------:R-:W-:-:S09]  /*1ee20*/  UMOV UR7, 0x12f00000 ;  /* 0x12f0000000077882 */ /* 0x000fd20000000000 */
.L_x_5040:
        /* <DEDUP_REMOVED lines=16> */
.L_x_5041:
        /* <DEDUP_REMOVED lines=16> */
.L_x_5042:
        /* <DEDUP_REMOVED lines=13> */
.L_x_5190:
[----:B------:R-:W-:Y:S05]  /*1f100*/  BSYNC B2 ;  /* 0x0000000000027941 */ /* 0x000fea0003800000 */
.L_x_5043:
[----:B------:R-:W-:Y:S01]  /*1f110*/  BSSY B2, `(.L_x_5045) ;  /* 0x000000b000027945 */ /* 0x000fe20003800000 */
[----:B------:R-:W-:Y:S02]  /*1f120*/  IMAD.MOV.U32 R14, RZ, RZ, 0x0 ;  /* 0x00000000ff0e7424 */ /* 0x000fe400078e00ff */
[----:B------:R-:W-:Y:S01]  /*1f130*/  IMAD.MOV.U32 R15, RZ, RZ, 0x12f00000 ;  /* 0x12f00000ff0f7424 */ /* 0x000fe200078e00ff */
[----:B------:R-:W-:Y:S06]  /*1f140*/  @P1 BRA `(.L_x_5046) ;  /* 0x00000000001c1947 */ /* 0x000fec0003800000 */
[----:B------:R-:W2:Y:S02]  /*1f150*/  S2R R3, SR_TID.X ;  /* 0x0000000000037919 */ /* 0x000ea40000002100 */
[----:B--2---:R-:W-:Y:S01]  /*1f160*/  LOP3.LUT R13, R3, 0x1f, RZ, 0xc0, !PT ;  /* 0x0000001f030d7812 */ /* 0x004fe200078ec0ff */
[----:B------:R-:W-:-:S03]  /*1f170*/  IMAD.MOV.U32 R3, RZ, RZ, 0x9000 ;  /* 0x00009000ff037424 */ /* 0x000fc600078e00ff */
[----:B------:R-:W-:Y:S01]  /*1f180*/  ISETP.NE.AND P0, PT, R13, RZ, PT ;  /* 0x000000ff0d00720c */ /* 0x000fe20003f05270 */
[----:B------:R2:W-:-:S12]  /*1f190*/  SYNCS.ARRIVE.TRANS64 RZ, [R12+URZ+0x308b0], R3 ;  /* 0x0308b0030cff79a7 */ /* 0x0005d8000800003f */
[----:B--2---:R-:W-:Y:S05]  /*1f1a0*/  @!P0 BRA `(.L_x_5046) ;  /* 0x0000000000048947 */ /* 0x004fea0003800000 */
[----:B------:R-:W-:Y:S01]  /*1f1b0*/  BPT.TRAP 0x1 ;  /* 0x000000040000795c */ /* 0x000fe20000300000 */
.L_x_5046:
[----:B------:R-:W-:Y:S05]  /*1f1c0*/  BSYNC B2 ;  /* 0x0000000000027941 */ /* 0x000fea0003800000 */
.L_x_5045:
        /* <DEDUP_REMOVED lines=8> */
.L_x_5047:
        /* <DEDUP_REMOVED lines=15> */
.L_x_5048:
        /* <DEDUP_REMOVED lines=15> */
.L_x_5049:
        /* <DEDUP_REMOVED lines=9> */
[----:B--2---:R-:W-:Y:S05]  /*1f4c0*/  @P0 BRA.U.ANY `(.L_x_5049) ;  /* 0xfffffffd00d80947 */ /* 0x004fea000393ffff */
.L_x_5035:
[----:B------:R-:W-:Y:S05]  /*1f4d0*/  BSYNC B1 ;  /* 0x0000000000017941 */ /* 0x000fea0003800000 */
.L_x_5034:
[----:B-1----:R-:W-:Y:S01]  /*1f4e0*/  VIADD R8, R2, 0xfffffffe ;  /* 0xfffffffe02087836 */ /* 0x002fe20000000000 */
        /* <DEDUP_REMOVED lines=8> */
.L_x_5066:
        /* <DEDUP_REMOVED lines=11> */
.L_x_5191:
[----:B------:R-:W-:Y:S05]  /*1f620*/  BSYNC B2 ;  /* 0x0000000000027941 */ /* 0x000fea0003800000 */
.L_x_5052:
        /* <DEDUP_REMOVED lines=9> */
.L_x_5055:
[----:B------:R-:W-:Y:S05]  /*1f6c0*/  BSYNC B2 ;  /* 0x0000000000027941 */ /* 0x000fea0003800000 */
.L_x_5054:
        /* <DEDUP_REMOVED lines=11> */
.L_x_5056:
        /* <DEDUP_REMOVED lines=16> */
.L_x_5057:
        /* <DEDUP_REMOVED lines=16> */
.L_x_5058:
        /* <DEDUP_REMOVED lines=13> */
.L_x_5192:
[----:B------:R-:W-:Y:S05]  /*1fa50*/  BSYNC B2 ;  /* 0x0000000000027941 */ /* 0x000fea0003800000 */
.L_x_5059:
[----:B------:R-:W-:Y:S01]  /*1fa60*/  BSSY B2, `(.L_x_5061) ;  /* 0x000000b000027945 */ /* 0x000fe20003800000 */
[----:B------:R-:W-:Y:S02]  /*1fa70*/  IMAD.MOV.U32 R2, RZ, RZ, 0x0 ;  /* 0x00000000ff027424 */ /* 0x000fe400078e00ff */
[----:B01----:R-:W-:Y:S01]  /*1fa80*/  IMAD.MOV.U32 R3, RZ, RZ, 0x12f00000 ;  /* 0x12f00000ff037424 */ /* 0x003fe200078e00ff */
[----:B------:R-:W-:Y:S06]  /*1fa90*/  @P2 BRA `(.L_x_5062) ;  /* 0x00000000001c2947 */ /* 0x000fec0003800000 */
[----:B------:R-:W0:Y:S02]  /*1faa0*/  S2R R13, SR_TID.X ;  /* 0x00000000000d7919 */ /* 0x000e240000002100 */
[----:B0-----:R-:W-:Y:S01]  /*1fab0*/  LOP3.LUT R21, R13, 0x1f, RZ, 0xc0, !PT ;  /* 0x0000001f0d157812 */ /* 0x001fe200078ec0ff */
[----:B------:R-:W-:-:S03]  /*1fac0*/  IMAD.MOV.U32 R13, RZ, RZ, 0x9000 ;  /* 0x00009000ff0d7424 */ /* 0x000fc600078e00ff */
[----:B------:R-:W-:Y:S01]  /*1fad0*/  ISETP.NE.AND P1, PT, R21, RZ, PT ;  /* 0x000000ff1500720c */ /* 0x000fe20003f25270 */
[----:B------:R0:W-:-:S12]  /*1fae0*/  SYNCS.ARRIVE.TRANS64 RZ, [R7+URZ+0x308b0], R13 ;  /* 0x0308b00d07ff79a7 */ /* 0x0001d8000800003f */
[----:B0-----:R-:W-:Y:S05]  /*1faf0*/  @!P1 BRA `(.L_x_5062) ;  /* 0x0000000000049947 */ /* 0x001fea0003800000 */
[----:B------:R-:W-:Y:S01]  /*1fb00*/  BPT.TRAP 0x1 ;  /* 0x000000040000795c */ /* 0x000fe20000300000 */
.L_x_5062:
[----:B------:R-:W-:Y:S05]  /*1fb10*/  BSYNC B2 ;  /* 0x0000000000027941 */ /* 0x000fea0003800000 */
.L_x_5061:
        /* <DEDUP_REMOVED lines=8> */
.L_x_5063:
        /* <DEDUP_REMOVED lines=15> */
.L_x_5064:
        /* <DEDUP_REMOVED lines=15> */
.L_x_5065:
        /* <DEDUP_REMOVED lines=10> */
.L_x_5051:
[----:B------:R-:W-:Y:S05]  /*1fe20*/  BSYNC B1 ;  /* 0x0000000000017941 */ /* 0x000fea0003800000 */
.L_x_5050:
        /* <DEDUP_REMOVED lines=8> */
.L_x_5028:
[----:B------:R-:W-:Y:S05]  /*1feb0*/  BSYNC B0 ;  /* 0x0000000000007941 */ /* 0x000fea0003800000 */
.L_x_5027:
[----:B------:R-:W1:Y:S01]  /*1fec0*/  LDC R0, c[0x0][0x448] ;  /* 0x00011200ff007b82 */ /* 0x000e620000000800 */
[----:B------:R-:W-:Y:S01]  /*1fed0*/  VIADD R5, R25, 0x7f ;  /* 0x0000007f19057836 */ /* 0x000fe20000000000 */
[----:B------:R-:W-:Y:S06]  /*1fee0*/  @!P0 WARPSYNC.ALL ;  /* 0x0000000000008948 */ /* 0x000fec0003800000 */
[----:B------:R-:W2:Y:S08]  /*1fef0*/  LDC.64 R2, c[0x0][0x9e0] ;  /* 0x00027800ff027b82 */ /* 0x000eb00000000a00 */
[----:B------:R-:W-:Y:S01]  /*1ff00*/  @!P0 BAR.SYNC.DEFER_BLOCKING 0xc, 0x180 ;  /* 0x0306000000008b1d */ /* 0x000fe20000010000 */
[----:B-1----:R-:W-:-:S02]  /*1ff10*/  ISETP.NE.AND P1, PT, R0, 0x1, PT ;  /* 0x000000010000780c */ /* 0x002fc40003f25270 */
[----:B--2---:R-:W-:-:S11]  /*1ff20*/  ISETP.GE.AND P2, PT, R3, 0x1, PT ;  /* 0x000000010300780c */ /* 0x004fd60003f46270 */
[----:B------:R-:W1:Y:S08]  /*1ff30*/  @P1 LDC R4, c[0x0][0x44c] ;  /* 0x00011300ff041b82 */ /* 0x000e700000000800 */
[----:B------:R-:W2:Y:S01]  /*1ff40*/  @P1 LDC R0, c[0x0][0x450] ;  /* 0x00011400ff001b82 */ /* 0x000ea20000000800 */
[----:B-1----:R-:W-:-:S05]  /*1ff50*/  @P1 IMAD.HI.U32 R7, R5, R4, RZ ;  /* 0x0000000405071227 */ /* 0x002fca00078e00ff */
[----:B--2---:R-:W-:-:S05]  /*1ff60*/  @P1 SHF.R.U32.HI R5, RZ, R0, R7 ;  /* 0x00000000ff051219 */ /* 0x004fca0000011607 */
        /* <DEDUP_REMOVED lines=14> */
.L_x_5069:
[----:B------:R-:W-:-:S13]  /*20050*/  ISETP.NE.AND P0, PT, R3, 0x1, PT ;  /* 0x000000010300780c */ /* 0x000fda0003f05270 */
[----:B------:R-:W1:Y:S02]  /*20060*/  @P0 LDC.64 R4, c[0x0][0x9e8] ;  /* 0x00027a00ff040b82 */ /* 0x000e640000000a00 */
[----:B-1----:R-:W-:-:S05]  /*20070*/  @P0 IMAD.HI.U32 R4, R0, R4, RZ ;  /* 0x0000000400040227 */ /* 0x002fca00078e00ff */
[----:B------:R-:W-:-:S07]  /*20080*/  @P0 SHF.R.U32.HI R0, RZ, R5, R4 ;  /* 0x00000005ff000219 */ /* 0x000fce0000011604 */
.L_x_5070:
[----:B------:R-:W-:Y:S05]  /*20090*/  BSYNC B0 ;  /* 0x0000000000007941 */ /* 0x000fea0003800000 */
.L_x_5068:
[----:B------:R-:W-:-:S05]  /*200a0*/  IMAD R5, R0, R3, R3 ;  /* 0x0000000300057224 */ /* 0x000fca00078e0203 */
[----:B------:R-:W-:-:S07]  /*200b0*/  VIMNMX R2, R2, R5, PT ;  /* 0x0000000502027248 */ /* 0x000fce0003fe0100 */
.L_x_5067:
[----:B------:R-:W1:Y:S01]  /*200c0*/  @P1 LDC R0, c[0x0][0x44c] ;  /* 0x00011300ff001b82 */ /* 0x000e620000000800 */
[----:B------:R-:W-:Y:S01]  /*200d0*/  VIADD R2, R2, 0x5f ;  /* 0x0000005f02027836 */ /* 0x000fe20000000000 */
[----:B------:R-:W-:-:S03]  /*200e0*/  ULDC UR4, c[0x0][0x9dc] ;  /* 0x0002770000047ab9 */ /* 0x000fc60000000800 */
[----:B------:R-:W-:-:S03]  /*200f0*/  IMAD.HI R2, R2, 0x2aaaaaab, RZ ;  /* 0x2aaaaaab02027827 */ /* 0x000fc600078e02ff */
[----:B------:R-:W2:Y:S01]  /*20100*/  @P1 LDC R5, c[0x0][0x450] ;  /* 0x00011400ff051b82 */ /* 0x000ea20000000800 */
[----:B-1----:R-:W-:-:S04]  /*20110*/  @P1 IMAD.HI.U32 R4, R25, R0, RZ ;  /* 0x0000000019041227 */ /* 0x002fc800078e00ff */
[----:B------:R-:W-:Y:S01]  /*20120*/  IMAD.MOV.U32 R0, RZ, RZ, R25 ;  /* 0x000000ffff007224 */ /* 0x000fe200078e0019 */
[----:B--2---:R-:W-:Y:S02]  /*20130*/  @P1 SHF.R.U32.HI R0, RZ, R5, R4 ;  /* 0x00000005ff001219 */ /* 0x004fe40000011604 */
[----:B------:R-:W-:-:S03]  /*20140*/  SHF.R.U32.HI R5, RZ, 0x1f, R2 ;  /* 0x0000001fff057819 */ /* 0x000fc60000011602 */
[----:B------:R-:W-:Y:S01]  /*20150*/  IMAD.IADD R9, R9, 0x1, R0 ;  /* 0x0000000109097824 */ /* 0x000fe200078e0200 */
[----:B------:R-:W-:-:S03]  /*20160*/  LEA.HI.SX32 R2, R2, R5, 0x1c ;  /* 0x0000000502027211 */ /* 0x000fc600078fe2ff */
[----:B------:R-:W-:Y:S01]  /*20170*/  VIADD R0, R9, -UR4 ;  /* 0x8000000409007c36 */ /* 0x000fe20008000000 */
[----:B------:R-:W-:Y:S01]  /*20180*/  VIMNMX R19, R19, R2, PT ;  /* 0x0000000213137248 */ /* 0x000fe20003fe0100 */
        /* <DEDUP_REMOVED lines=11> */
.L_x_5073:
[----:B------:R-:W-:-:S13]  /*20240*/  ISETP.NE.AND P0, PT, R3, 0x1, PT ;  /* 0x000000010300780c */ /* 0x000fda0003f05270 */
[----:B------:R-:W1:Y:S02]  /*20250*/  @P0 LDC.64 R4, c[0x0][0x9e8] ;  /* 0x00027a00ff040b82 */ /* 0x000e640000000a00 */
[----:B-1----:R-:W-:-:S05]  /*20260*/  @P0 IMAD.HI.U32 R4, R9, R4, RZ ;  /* 0x0000000409040227 */ /* 0x002fca00078e00ff */
[----:B------:R-:W-:-:S07]  /*20270*/  @P0 SHF.R.U32.HI R9, RZ, R5, R4 ;  /* 0x00000005ff090219 */ /* 0x000fce0000011604 */
.L_x_5074:
[----:B------:R-:W-:Y:S05]  /*20280*/  BSYNC B0 ;  /* 0x0000000000007941 */ /* 0x000fea0003800000 */
.L_x_5072:
[----:B------:R-:W-:-:S05]  /*20290*/  IMAD R3, R9, R3, RZ ;  /* 0x0000000309037224 */ /* 0x000fca00078e02ff */
[----:B------:R-:W-:-:S07]  /*202a0*/  VIMNMX R0, R0, R3, !PT ;  /* 0x0000000300007248 */ /* 0x000fce0007fe0100 */
.L_x_5071:
[----:B------:R-:W-:Y:S01]  /*202b0*/  ISETP.NE.AND P1, PT, R6, RZ, PT ;  /* 0x000000ff0600720c */ /* 0x000fe20003f25270 */
[----:B------:R-:W-:Y:S01]  /*202c0*/  IMAD.HI R0, R0, 0x2aaaaaab, RZ ;  /* 0x2aaaaaab00007827 */ /* 0x000fe200078e02ff */
[----:B------:R-:W-:Y:S04]  /*202d0*/  BSSY B0, `(.L_x_5075) ;  /* 0x0000023000007945 */ /* 0x000fe80003800000 */
[----:B------:R-:W-:-:S04]  /*202e0*/  SHF.R.U32.HI R3, RZ, 0x1f, R0 ;  /* 0x0000001fff037819 */ /* 0x000fc80000011600 */
[----:B------:R-:W-:Y:S01]  /*202f0*/  LEA.HI.SX32 R0, R0, R3, 0x1c ;  /* 0x0000000300007211 */ /* 0x000fe200078fe2ff */
[----:B------:R-:W-:Y:S02]  /*20300*/  IMAD.MOV.U32 R3, RZ, RZ, RZ ;  /* 0x000000ffff037224 */ /* 0x000fe400078e00ff */
[----:B------:R-:W1:Y:S01]  /*20310*/  @!P1 LDC R6, c[0x0][0x9f0] ;  /* 0x00027c00ff069b82 */ /* 0x000e620000000800 */
[----:B------:R-:W-:-:S04]  /*20320*/  VIMNMX R0, RZ, R0, !PT ;  /* 0x00000000ff007248 */ /* 0x000fc80007fe0100 */
[----:B------:R-:W-:-:S13]  /*20330*/  ISETP.GT.AND P0, PT, R19, R0, PT ;  /* 0x000000001300720c */ /* 0x000fda0003f04270 */
[----:B------:R-:W-:Y:S05]  /*20340*/  @!P0 BRA `(.L_x_5076) ;  /* 0x00000000006c8947 */ /* 0x000fea0003800000 */
[-C--:B-1----:R-:W-:Y:S01]  /*20350*/  IABS R4, R6.reuse ;  /* 0x0000000600047213 */ /* 0x082fe20000000000 */
[----:B------:R-:W-:Y:S01]  /*20360*/  IMAD.MOV.U32 R2, RZ, RZ, RZ ;  /* 0x000000ffff027224 */ /* 0x000fe200078e00ff */
[----:B------:R-:W-:Y:S02]  /*20370*/  IABS R8, R6 ;  /* 0x0000000600087213 */ /* 0x000fe40000000000 */
[----:B------:R-:W1:Y:S08]  /*20380*/  I2F.RP R5, R4 ;  /* 0x0000000400057306 */ /* 0x000e700000209400 */
[----:B-1----:R-:W1:Y:S02]  /*20390*/  MUFU.RCP R5, R5 ;  /* 0x0000000500057308 */ /* 0x002e640000001000 */
[----:B-1----:R-:W-:-:S06]  /*203a0*/  VIADD R7, R5, 0xffffffe ;  /* 0x0ffffffe05077836 */ /* 0x002fcc0000000000 */
[----:B------:R1:W2:Y:S02]  /*203b0*/  F2I.FTZ.U32.TRUNC.NTZ R3, R7 ;  /* 0x0000000700037305 */ /* 0x0002a4000021f000 */
[----:B-1----:R-:W-:Y:S02]  /*203c0*/  IMAD.MOV R7, RZ, RZ, -R8 ;  /* 0x000000ffff077224 */ /* 0x002fe400078e0a08 */
[----:B--2---:R-:W-:-:S04]  /*203d0*/  IMAD.MOV R9, RZ, RZ, -R3 ;  /* 0x000000ffff097224 */ /* 0x004fc800078e0a03 */
        /* <DEDUP_REMOVED lines=18> */
.L_x_5076:
[----:B------:R-:W-:Y:S05]  /*20500*/  BSYNC B0 ;  /* 0x0000000000007941 */ /* 0x000fea0003800000 */
.L_x_5075:
[-C--:B------:R-:W-:Y:S01]  /*20510*/  IMAD R0, R10, R3.reuse, R0 ;  /* 0x000000030a007224 */ /* 0x080fe200078e0200 */
[----:B------:R-:W-:Y:S04]  /*20520*/  BSSY B7, `(.L_x_5077) ;  /* 0x0000366000077945 */ /* 0x000fe80003800000 */
[----:B------:R-:W-:Y:S01]  /*20530*/  VIADDMNMX R22, R0, R3, R19, PT ;  /* 0x0000000300167246 */ /* 0x000fe20003800113 */
[----:B------:R2:W-:Y:S03]  /*20540*/  STL [R1+0x288], R0 ;  /* 0x0002880001007387 */ /* 0x0005e60000100800 */
[----:B------:R-:W-:Y:S01]  /*20550*/  ISETP.GT.AND P0, PT, R22, R0, PT ;  /* 0x000000001600720c */ /* 0x000fe20003f04270 */
[----:B------:R2:W-:-:S12]  /*20560*/  STL [R1+0x2a8], R22 ;  /* 0x0002a81601007387 */ /* 0x0005d80000100800 */
[----:B--2---:R-:W-:Y:S05]  /*20570*/  @P0 BRA `(.L_x_5078) ;  /* 0x0000000000440947 */ /* 0x004fea0003800000 */
[----:B------:R-:W2:Y:S02]  /*20580*/  S2R R2, SR_TID.X ;  /* 0x0000000000027919 */ /* 0x000ea40000002100 */
[----:B--2---:R-:W-:-:S04]  /*20590*/  LOP3.LUT R2, R2, 0x7f, RZ, 0xc0, !PT ;  /* 0x0000007f02027812 */ /* 0x004fc800078ec0ff */
[----:B------:R-:W-:-:S13]  /*205a0*/  ISETP.NE.AND P0, PT, R2, RZ, PT ;  /* 0x000000ff0200720c */ /* 0x000fda0003f05270 */
[----:B------:R-:W-:Y:S05]  /*205b0*/  @P0 BRA `(.L_x_5079) ;  /* 0x0000003400700947 */ /* 0x000fea0003800000 */
[----:B------:R-:W2:Y:S01]  /*205c0*/  S2R R5, SR_LANEID ;  /* 0x0000000000057919 */ /* 0x000ea20000000000 */
[----:B------:R-:W-:Y:S01]  /*205d0*/  VOTEU.ANY UR4, UPT, PT ;  /* 0x0000000000047886 */ /* 0x000fe200038e0100 */
[----:B------:R-:W3:Y:S01]  /*205e0*/  LDC.64 R2, c[0x0][0xc60] ;  /* 0x00031800ff027b82 */ /* 0x000ee20000000a00 */
[----:B------:R-:W2:Y:S02]  /*205f0*/  FLO.U32 R0, UR4 ;  /* 0x0000000400007d00 */ /* 0x000ea400080e0000 */
[----:B--2---:R-:W-:-:S06]  /*20600*/  ISETP.EQ.U32.AND P0, PT, R0, R5, PT ;  /* 0x000000050000720c */ /* 0x004fcc0003f02070 */
[----:B------:R-:W3:Y:S07]  /*20610*/  POPC R5, UR4 ;  /* 0x0000000400057d09 */ /* 0x000eee0008000000 */
[----:B---3--:R-:W2:Y:S01]  /*20620*/  @P0 ATOMG.E.ADD.STRONG.GPU PT, R3, desc[UR36][R2.64], R5 ;  /* 0x00000005020309a8 */ /* 0x008ea200081ee1e4 */
[----:B------:R-:W3:Y:S02]  /*20630*/  S2R R4, SR_LTMASK ;  /* 0x0000000000047919 */ /* 0x000ee40000003900 */
[----:B---3--:R-:W-:-:S04]  /*20640*/  LOP3.LUT R4, R4, UR4, RZ, 0xc0, !PT ;  /* 0x0000000404047c12 */ /* 0x008fc8000f8ec0ff */
[----:B------:R-:W3:Y:S01]  /*20650*/  POPC R7, R4 ;  /* 0x0000000400077309 */ /* 0x000ee20000000000 */
[----:B--2---:R-:W3:Y:S02]  /*20660*/  SHFL.IDX PT, R0, R3, R0, 0x1f ;  /* 0x00001f0003007589 */ /* 0x004ee400000e0000 */
[----:B---3--:R-:W-:Y:S01]  /*20670*/  IADD3 R24, R0, UR40, R7 ;  /* 0x0000002800187c10 */ /* 0x008fe2000fffe007 */
[----:B------:R-:W-:Y:S06]  /*20680*/  BRA `(.L_x_5079) ;  /* 0x00000034003c7947 */ /* 0x000fec0003800000 */
.L_x_5078:
        /* <DEDUP_REMOVED lines=9> */
[----:B------:R-:W2:Y:S01]  /*20720*/  LDC.64 R2, c[0x4][R2] ;  /* 0x0100000002027b82 */ /* 0x000ea20000000a00 */
[----:B------:R-:W-:Y:S02]  /*20730*/  IMAD.U32 R5, RZ, RZ, UR7 ;  /* 0x00000007ff057e24 */ /* 0x000fe4000f8e00ff */
[----:B-1----:R-:W-:Y:S02]  /*20740*/  IMAD.U32 R6, RZ, RZ, UR8 ;  /* 0x00000008ff067e24 */ /* 0x002fe4000f8e00ff */
[----:B------:R-:W-:-:S02]  /*20750*/  IMAD.U32 R7, RZ, RZ, UR9 ;  /* 0x00000009ff077e24 */ /* 0x000fc4000f8e00ff */
[----:B------:R-:W-:Y:S02]  /*20760*/  IMAD.U32 R10, RZ, RZ, UR4 ;  /* 0x00000004ff0a7e24 */ /* 0x000fe4000f8e00ff */
[----:B------:R-:W-:Y:S02]  /*20770*/  IMAD.U32 R11, RZ, RZ, UR5 ;  /* 0x00000005ff0b7e24 */ /* 0x000fe4000f8e00ff */
[----:B------:R-:W-:Y:S02]  /*20780*/  IMAD.MOV.U32 R8, RZ, RZ, 0x70 ;  /* 0x00000070ff087424 */ /* 0x000fe400078e00ff */
[----:B0-----:R-:W-:Y:S02]  /*20790*/  IMAD.MOV.U32 R12, RZ, RZ, 0x1 ;  /* 0x00000001ff0c7424 */ /* 0x001fe400078e00ff */
[----:B------:R-:W-:-:S07]  /*207a0*/  IMAD.MOV.U32 R13, RZ, RZ, RZ ;  /* 0x000000ffff0d7224 */ /* 0x000fce00078e00ff */
[----:B------:R-:W-:-:S07]  /*207b0*/  LEPC R20, `(.L_x_5081) ;  /* 0x000000001014794e */ /* 0x000fce0000000000 */
[----:B--2---:R-:W-:Y:S05]  /*207c0*/  CALL.ABS.NOINC R2 ;  /* 0x0000000002007343 */ /* 0x004fea0003c00000 */
.L_x_5081:
[----:B------:R-:W-:Y:S05]  /*207d0*/  BSYNC B6 ;  /* 0x0000000000067941 */ /* 0x000fea0003800000 */
.L_x_5080:
        /* <DEDUP_REMOVED lines=8> */
[----:B------:R2:W3:Y:S01]  /*20860*/  LDC.64 R2, c[0x4][R18] ;  /* 0x0100000012027b82 */ /* 0x0004e20000000a00 */
[----:B------:R-:W-:Y:S02]  /*20870*/  IMAD.U32 R4, RZ, RZ, UR6 ;  /* 0x00000006ff047e24 */ /* 0x000fe4000f8e00ff */
[----:B------:R-:W-:Y:S02]  /*20880*/  IMAD.U32 R5, RZ, RZ, UR7 ;  /* 0x00000007ff057e24 */ /* 0x000fe4000f8e00ff */
[----:B-1----:R-:W-:Y:S02]  /*20890*/  IMAD.U32 R6, RZ, RZ, UR8 ;  /* 0x00000008ff067e24 */ /* 0x002fe4000f8e00ff */
[----:B------:R-:W-:-:S02]  /*208a0*/  IMAD.U32 R7, RZ, RZ, UR9 ;  /* 0x00000009ff077e24 */ /* 0x000fc4000f8e00ff */
[----:B------:R-:W-:Y:S02]  /*208b0*/  IMAD.U32 R10, RZ, RZ, UR4 ;  /* 0x00000004ff0a7e24 */ /* 0x000fe4000f8e00ff */
[----:B------:R-:W-:Y:S02]  /*208c0*/  IMAD.U32 R11, RZ, RZ, UR5 ;  /* 0x00000005ff0b7e24 */ /* 0x000fe4000f8e00ff */
[----:B------:R-:W-:Y:S02]  /*208d0*/  IMAD.MOV.U32 R8, RZ, RZ, 0x70 ;  /* 0x00000070ff087424 */ /* 0x000fe400078e00ff */
[----:B0-----:R-:W-:Y:S02]  /*208e0*/  IMAD.MOV.U32 R12, RZ, RZ, 0x1 ;  /* 0x00000001ff0c7424 */ /* 0x001fe400078e00ff */
[----:B--2---:R-:W-:-:S07]  /*208f0*/  IMAD.MOV.U32 R13, RZ, RZ, RZ ;  /* 0x000000ffff0d7224 */ /* 0x004fce00078e00ff */
[----:B------:R-:W-:-:S07]  /*20900*/  LEPC R20, `(.L_x_5084) ;  /* 0x000000001014794e */ /* 0x000fce0000000000 */
[----:B---3--:R-:W-:Y:S05]  /*20910*/  CALL.ABS.NOINC R2 ;  /* 0x0000000002007343 */ /* 0x008fea0003c00000 */
.L_x_5084:
        /* <DEDUP_REMOVED lines=15> */
.L_x_5083:
[----:B------:R-:W-:Y:S05]  /*20a10*/  BSYNC B6 ;  /* 0x0000000000067941 */ /* 0x000fea0003800000 */
.L_x_5082:
[----:B------:R-:W-:Y:S01]  /*20a20*/  ULDC.64 UR4, c[0x0][0x9f8] ;  /* 0x00027e0000047ab9 */ /* 0x000fe20000000a00 */
[----:B------:R-:W2:Y:S01]  /*20a30*/  LDL R20, [R1+0x284] ;  /* 0x0002840001147983 */ /* 0x000ea20000100800 */
[----:B------:R-:W-:-:S03]  /*20a40*/  ISETP.NE.U32.AND P0, PT, RZ, UR4, PT ;  /* 0x00000004ff007c0c */ /* 0x000fc6000bf05070 */
[----:B------:R-:W3:Y:S01]  /*20a50*/  LDL R19, [R1+0x28c] ;  /* 0x00028c0001137983 */ /* 0x000ee20000100800 */
[----:B------:R-:W-:Y:S01]  /*20a60*/  ISETP.NE.AND.EX P0, PT, RZ, UR5, PT, P0 ;  /* 0x00000005ff007c0c */ /* 0x000fe2000bf05300 */
[----:B------:R-:W-:Y:S01]  /*20a70*/  IMAD.MOV.U32 R32, RZ, RZ, R27 ;  /* 0x000000ffff207224 */ /* 0x000fe200078e001b */
[----:B------:R-:W4:Y:S01]  /*20a80*/  LDC R0, c[0x0][0x430] ;  /* 0x00010c00ff007b82 */ /* 0x000f220000000800 */
[----:B------:R-:W0:Y:S01]  /*20a90*/  S2R R18, SR_TID.X ;  /* 0x0000000000127919 */ /* 0x000e220000002100 */
[----:B------:R-:W-:Y:S01]  /*20aa0*/  VIADD R22, R22, 0xffffffff ;  /* 0xffffffff16167836 */ /* 0x000fe20000000000 */
[----:B------:R-:W-:Y:S01]  /*20ab0*/  LOP3.LUT R16, R16, 0xfffffff7, RZ, 0xc0, !PT ;  /* 0xfffffff710107812 */ /* 0x000fe200078ec0ff */
[----:B------:R-:W-:-:S07]  /*20ac0*/  ULDC UR4, c[0x0][0x2f4] ;  /* 0x0000bd0000047ab9 */ /* 0x000fce0000000800 */
[----:B------:R-:W1:Y:S01]  /*20ad0*/  @P0 LDC.64 R2, c[0x0][0x9f8] ;  /* 0x00027e00ff020b82 */ /* 0x000e620000000a00 */
[----:B----4-:R-:W-:Y:S02]  /*20ae0*/  ISETP.NE.AND P1, PT, R0, 0x1, PT ;  /* 0x000000010000780c */ /* 0x010fe40003f25270 */
[----:B0-----:R-:W-:Y:S01]  /*20af0*/  LOP3.LUT R21, R18, 0x7f, RZ, 0xc0, !PT ;  /* 0x0000007f12157812 */ /* 0x001fe200078ec0ff */
[----:B-1----:R-:W-:-:S10]  /*20b00*/  @P0 IMAD.WIDE R2, R27, 0x4, R2 ;  /* 0x000000041b020825 */ /* 0x002fd400078e0202 */
[----:B------:R-:W0:Y:S01]  /*20b10*/  @P1 LDC R6, c[0x0][0x434] ;  /* 0x00010d00ff061b82 */ /* 0x000e220000000800 */
[----:B------:R1:W4:Y:S01]  /*20b20*/  @P0 LDG.E R32, desc[UR36][R2.64] ;  /* 0x0000002402200981 */ /* 0x000322000c1e1900 */
[----:B------:R-:W-:Y:S01]  /*20b30*/  IMAD.SHL.U32 R18, R18, 0x10, RZ ;  /* 0x0000001012127824 */ /* 0x000fe200078e00ff */
[----:B------:R-:W-:-:S05]  /*20b40*/  SHF.R.U32.HI R21, RZ, 0x3, R21 ;  /* 0x00000003ff157819 */ /* 0x000fca0000011615 */
[----:B------:R-:W1:Y:S01]  /*20b50*/  @P1 LDC R7, c[0x0][0x438] ;  /* 0x00010e00ff071b82 */ /* 0x000e620000000800 */
[----:B------:R-:W-:-:S05]  /*20b60*/  LOP3.LUT R18, R21, 0x70, R18, 0xf8, !PT ;  /* 0x0000007015127812 */ /* 0x000fca00078ef812 */
[----:B------:R-:W-:Y:S01]  /*20b70*/  IMAD R5, R22, 0x60, R18 ;  /* 0x0000006016057824 */ /* 0x000fe200078e0212 */
[----:B------:R-:W-:Y:S01]  /*20b80*/  ISETP.GE.AND P3, PT, R33, UR4, PT ;  /* 0x0000000421007c0c */ /* 0x000fe2000bf66270 */
[----:B------:R-:W-:-:S03]  /*20b90*/  UMOV UR5, 0xffffffff ;  /* 0xffffffff00057882 */ /* 0x000fc60000000000 */
[----:B--2---:R-:W-:-:S04]  /*20ba0*/  ISETP.GE.AND P0, PT, R5, R20, PT ;  /* 0x000000140500720c */ /* 0x004fc80003f06270 */
[----:B------:R-:W-:Y:S01]  /*20bb0*/  ISETP.GT.U32.OR P0, PT, R18, 0x5f, P0 ;  /* 0x0000005f1200780c */ /* 0x000fe20000704470 */
[----:B---3--:R-:W-:-:S04]  /*20bc0*/  IMAD.IADD R5, R5, 0x1, R19 ;  /* 0x0000000105057824 */ /* 0x008fc800078e0213 */
[----:B0-----:R-:W-:-:S04]  /*20bd0*/  @P1 IMAD.HI.U32 R6, R5, R6, RZ ;  /* 0x0000000605061227 */ /* 0x001fc800078e00ff */
[----:B------:R-:W-:Y:S01]  /*20be0*/  IMAD.MOV.U32 R4, RZ, RZ, R5 ;  /* 0x000000ffff047224 */ /* 0x000fe200078e0005 */
[----:B-1----:R-:W-:-:S03]  /*20bf0*/  @P1 SHF.R.U32.HI R4, RZ, R7, R6 ;  /* 0x00000007ff041219 */ /* 0x002fc60000011606 */
        /* <DEDUP_REMOVED lines=11> */
[----:B------:R-:W-:Y:S01]  /*20cb0*/  IMAD.U32 R5, RZ, RZ, UR41 ;  /* 0x00000029ff057e24 */ /* 0x000fe2000f8e00ff */
[----:B-1----:R-:W-:-:S04]  /*20cc0*/  @!P0 LEA R2, P1, R4, R2, 0x2 ;  /* 0x0000000204028211 */ /* 0x002fc800078210ff */
[----:B------:R-:W-:Y:S01]  /*20cd0*/  @!P0 LEA.HI.X R3, R4, R3, R6, 0x2, P1 ;  /* 0x0000000304038211 */ /* 0x000fe200008f1406 */
[----:B------:R-:W-:-:S06]  /*20ce0*/  IMAD.MOV.U32 R4, RZ, RZ, RZ ;  /* 0x000000ffff047224 */ /* 0x000fcc00078e00ff */
[----:B------:R0:W5:Y:S01]  /*20cf0*/  @!P0 LDG.E R4, desc[UR36][R2.64] ;  /* 0x0000002402048981 */ /* 0x000162000c1e1900 */
[----:B------:R-:W-:Y:S02]  /*20d00*/  ISETP.GT.U32.AND P0, PT, R18, 0x5f, PT ;  /* 0x0000005f1200780c */ /* 0x000fe40003f04070 */
[----:B------:R-:W-:Y:S02]  /*20d10*/  ISETP.NE.AND P2, PT, R5, 0x3, PT ;  /* 0x000000030500780c */ /* 0x000fe40003f45270 */
[----:B------:R-:W-:-:S09]  /*20d20*/  ISETP.GE.AND P1, PT, R36, UR4, PT ;  /* 0x0000000424007c0c */ /* 0x000fd2000bf26270 */
[----:B------:R-:W-:Y:S02]  /*20d30*/  @P0 LOP3.LUT R16, R16, 0x8, RZ, 0xfc, !PT ;  /* 0x0000000810100812 */ /* 0x000fe400078efcff */
[----:B------:R-:W-:Y:S02]  /*20d40*/  ISETP.GE.AND P0, PT, R34, UR4, PT ;  /* 0x0000000422007c0c */ /* 0x000fe4000bf06270 */
[----:B------:R-:W-:-:S04]  /*20d50*/  LOP3.LUT R16, R16, 0xffffffef, RZ, 0xc0, !PT ;  /* 0xffffffef10107812 */ /* 0x000fc800078ec0ff */
[----:B------:R-:W-:-:S04]  /*20d60*/  @P2 LOP3.LUT R16, R16, 0x10, RZ, 0xfc, !PT ;  /* 0x0000001010102812 */ /* 0x000fc800078efcff */
[----:B------:R-:W-:-:S04]  /*20d70*/  LOP3.LUT R16, R16, 0xfffffffb, RZ, 0xc0, !PT ;  /* 0xfffffffb10107812 */ /* 0x000fc800078ec0ff */
[----:B------:R-:W-:-:S04]  /*20d80*/  @P3 LOP3.LUT R16, R16, 0x4, RZ, 0xfc, !PT ;  /* 0x0000000410103812 */ /* 0x000fc800078efcff */
[----:B------:R-:W-:-:S04]  /*20d90*/  LOP3.LUT R16, R16, 0xfffffffe, RZ, 0xc0, !PT ;  /* 0xfffffffe10107812 */ /* 0x000fc800078ec0ff */
[----:B------:R-:W-:-:S04]  /*20da0*/  LOP3.LUT R16, R16, 0xfffffffd, RZ, 0xc0, !PT ;  /* 0xfffffffd10107812 */ /* 0x000fc800078ec0ff */
[----:B------:R-:W-:-:S04]  /*20db0*/  @P1 LOP3.LUT R16, R16, 0x2, RZ, 0xfc, !PT ;  /* 0x0000000210101812 */ /* 0x000fc800078efcff */
[----:B------:R-:W-:Y:S01]  /*20dc0*/  @P0 LOP3.LUT R16, R16, 0x1, RZ, 0xfc, !PT ;  /* 0x0000000110100812 */ /* 0x000fe200078efcff */
[----:B0-----:R-:W-:Y:S06]  /*20dd0*/  BRA.DIV UR5, `(.L_x_5085) ;  /* 0x0000005205607947 */ /* 0x001fec000b800000 */
.L_x_5195:
[----:B------:R-:W-:Y:S05]  /*20de0*/  @!P2 BRA `(.L_x_5086) ;  /* 0x000000000004a947 */ /* 0x000fea0003800000 */
[----:B------:R-:W-:Y:S01]  /*20df0*/  BPT.TRAP 0x1 ;  /* 0x000000040000795c */ /* 0x000fe20000300000 */
.L_x_5086:
        /* <DEDUP_REMOVED lines=23> */
.L_x_5196:
[----:B------:R-:W-:Y:S05]  /*20f70*/  BSYNC B0 ;  /* 0x0000000000007941 */ /* 0x000fea0003800000 */
.L_x_5087:
        /* <DEDUP_REMOVED lines=11> */
[----:B------:R-:W-:-:S02]  /*21030*/  IMAD R6, R6, UR4, RZ ;  /* 0x0000000406067c24 */ /* 0x000fc4000f8e02ff */
        /* <DEDUP_REMOVED lines=79> */
.L_x_5210:
        /* <DEDUP_REMOVED lines=12> */
.L_x_5090:
        /* <DEDUP_REMOVED lines=10> */
.L_x_5091:
[----:B------:R2:W-:Y:S02]  /*21690*/  SYNCS.ARRIVE.TRANS64.A1T0 RZ, [R7+URZ+0x30830], RZ ;  /* 0x030830ff07ff79a7 */ /* 0x0005e4000810003f */
[----:B------:R-:W-:Y:S05]  /*216a0*/  WARPSYNC.ALL ;  /* 0x0000000000007948 */ /* 0x000fea0003800000 */
[----:B------:R-:W-:Y:S01]  /*216b0*/  ULDC.64 UR4, c[0x0][0xa00] ;  /* 0x0002800000047ab9 */ /* 0x000fe20000000a00 */
[----:B------:R-:W-:Y:S01]  /*216c0*/  SHF.R.S32.HI R0, RZ, 0x1f, R27 ;  /* 0x0000001fff007819 */ /* 0x000fe2000001141b */
[----:B-1----:R-:W-:Y:S01]  /*216d0*/  VIADD R2, R17, 0x12400 ;  /* 0x0001240011027836 */ /* 0x002fe20000000000 */
[----:B------:R-:W-:Y:S01]  /*216e0*/  BAR.SYNC.DEFER_BLOCKING 0x8, 0x180 ;  /* 0x0206000000007b1d */ /* 0x000fe20000010000 */
[----:B------:R-:W-:-:S04]  /*216f0*/  ISETP.NE.U32.AND P0, PT, RZ, UR4, PT ;  /* 0x00000004ff007c0c */ /* 0x000fc8000bf05070 */
[----:B------:R-:W-:Y:S01]  /*21700*/  ISETP.NE.AND.EX P0, PT, RZ, UR5, PT, P0 ;  /* 0x00000005ff007c0c */ /* 0x000fe2000bf05300 */
[----:B------:R-:W-:Y:S01]  /*21710*/  ULDC.64 UR4, c[0x0][0x298] ;  /* 0x0000a60000047ab9 */ /* 0x000fe20000000a00 */
[----:B------:R-:W-:Y:S01]  /*21720*/  BSSY B6, `(.L_x_5092) ;  /* 0x000001d000067945 */ /* 0x000fe20003800000 */
[----:B0-----:R-:W-:Y:S01]  /*21730*/  IMAD.WIDE.U32 R4, R35, UR4, RZ ;  /* 0x0000000423047c25 */ /* 0x001fe2000f8e00ff */
[----:B------:R-:W-:Y:S02]  /*21740*/  SEL R3, R0, RZ, !P0 ;  /* 0x000000ff00037207 */ /* 0x000fe40004000000 */
[----:B------:R-:W-:Y:S02]  /*21750*/  SEL R0, R27, RZ, !P0 ;  /* 0x000000ff1b007207 */ /* 0x000fe40004000000 */
[----:B------:R-:W-:Y:S01]  /*21760*/  STL.64 [R1+0x2a0], R4 ;  /* 0x0002a00401007387 */ /* 0x000fe20000100a00 */
[----:B------:R-:W-:-:S03]  /*21770*/  LOP3.LUT P0, RZ, R2, 0x3ff, RZ, 0xc0, !PT ;  /* 0x000003ff02ff7812 */ /* 0x000fc6000780c0ff */
[----:B------:R-:W-:Y:S04]  /*21780*/  STL [R1+0x2b0], R3 ;  /* 0x0002b00301007387 */ /* 0x000fe80000100800 */
[----:B------:R0:W-:Y:S02]  /*21790*/  STL [R1+0x29c], R0 ;  /* 0x00029c0001007387 */ /* 0x0001e40000100800 */
[----:B0-----:R-:W-:-:S05]  /*217a0*/  SHF.R.S32.HI R0, RZ, 0x1f, R35 ;  /* 0x0000001fff007819 */ /* 0x001fca0000011423 */
[----:B------:R-:W-:-:S04]  /*217b0*/  IMAD R0, R0, UR4, RZ ;  /* 0x0000000400007c24 */ /* 0x000fc8000f8e02ff */
[----:B------:R-:W-:-:S04]  /*217c0*/  IMAD R0, R35, UR5, R0 ;  /* 0x0000000523007c24 */ /* 0x000fc8000f8e0200 */
[----:B------:R-:W-:Y:S01]  /*217d0*/  IMAD.IADD R35, R5, 0x1, R0 ;  /* 0x0000000105237824 */ /* 0x000fe200078e0200 */
[----:B------:R-:W-:Y:S06]  /*217e0*/  @!P0 BRA `(.L_x_5093) ;  /* 0x0000000000408947 */ /* 0x000fec0003800000 */
        /* <DEDUP_REMOVED lines=16> */
.L_x_5093:
[----:B------:R-:W-:Y:S05]  /*218f0*/  BSYNC B6 ;  /* 0x0000000000067941 */ /* 0x000fea0003800000 */
.L_x_5092:
[----:B------:R-:W3:Y:S01]  /*21900*/  LDL.LU.64 R2, [R1+0x2a0] ;  /* 0x0002a00001027983 */ /* 0x000ee20000300a00 */
[----:B--2---:R-:W0:Y:S01]  /*21910*/  LDC R7, c[0x0][0x448] ;  /* 0x00011200ff077b82 */ /* 0x004e220000000800 */
[----:B------:R-:W-:Y:S02]  /*21920*/  ULDC.64 UR4, c[0x0][0x2d8] ;  /* 0x0000b60000047ab9 */ /* 0x000fe40000000a00 */
[----:B------:R-:W2:Y:S04]  /*21930*/  LDL.LU R0, [R1+0x2b0] ;  /* 0x0002b00001007983 */ /* 0x000ea80000300800 */
[----:B------:R-:W4:Y:S04]  /*21940*/  LDL.LU R20, [R1+0x29c] ;  /* 0x00029c0001147983 */ /* 0x000f280000300800 */
[----:B------:R1:W5:Y:S01]  /*21950*/  LDL R8, [R1+0x280] ;  /* 0x0002800001087983 */ /* 0x0003620000100800 */
[----:B------:R-:W1:Y:S01]  /*21960*/  S2R R21, SR_TID.X ;  /* 0x0000000000157919 */ /* 0x000e620000002100 */
[----:B0-----:R-:W-:-:S13]  /*21970*/  ISETP.NE.AND P0, PT, R7, 0x1, PT ;  /* 0x000000010700780c */ /* 0x001fda0003f05270 */
[----:B------:R-:W0:Y:S01]  /*21980*/  @P0 LDC R6, c[0x0][0x44c] ;  /* 0x00011300ff060b82 */ /* 0x000e220000000800 */
[----:B-1----:R-:W-:-:S04]  /*21990*/  LOP3.LUT R21, R21, 0x7f, RZ, 0xc0, !PT ;  /* 0x0000007f15157812 */ /* 0x002fc800078ec0ff */
[----:B------:R-:W-:Y:S01]  /*219a0*/  SHF.R.U32.HI R21, RZ, 0x3, R21 ;  /* 0x00000003ff157819 */ /* 0x000fe20000011615 */
[----:B---3--:R-:W-:Y:S02]  /*219b0*/  IMAD.MOV.U32 R3, RZ, RZ, R35 ;  /* 0x000000ffff037224 */ /* 0x008fe400078e0023 */
[----:B------:R-:W-:-:S04]  /*219c0*/  IMAD.WIDE.U32 R2, R26, UR4, R2 ;  /* 0x000000041a027c25 */ /* 0x000fc8000f8e0002 */
[----:B------:R-:W-:Y:S01]  /*219d0*/  IMAD R3, R26, UR5, R3 ;  /* 0x000000051a037c24 */ /* 0x000fe2000f8e0203 */
[----:B------:R-:W-:Y:S02]  /*219e0*/  ULDC.64 UR4, c[0x0][0x2e0] ;  /* 0x0000b80000047ab9 */ /* 0x000fe40000000a00 */
[----:B--2---:R-:W-:Y:S02]  /*219f0*/  IMAD R0, R0, UR4, RZ ;  /* 0x0000000400007c24 */ /* 0x004fe4000f8e02ff */
[----:B----4-:R-:W-:-:S04]  /*21a00*/  IMAD.WIDE.U32 R2, R20, UR4, R2 ;  /* 0x0000000414027c25 */ /* 0x010fc8000f8e0002 */
[----:B------:R-:W-:Y:S01]  /*21a10*/  IMAD R0, R20, UR5, R0 ;  /* 0x0000000514007c24 */ /* 0x000fe2000f8e0200 */
[----:B------:R-:W-:Y:S01]  /*21a20*/  ULDC.64 UR4, c[0x0][0x2d0] ;  /* 0x0000b40000047ab9 */ /* 0x000fe20000000a00 */
[----:B------:R-:W1:Y:S02]  /*21a30*/  S2R R20, SR_TID.X ;  /* 0x0000000000147919 */ /* 0x000e640000002100 */
[----:B------:R-:W-:Y:S02]  /*21a40*/  IMAD.IADD R3, R3, 0x1, R0 ;  /* 0x0000000103037824 */ /* 0x000fe400078e0200 */
[----:B------:R-:W2:Y:S01]  /*21a50*/  @P0 LDC R0, c[0x0][0x450] ;  /* 0x00011400ff000b82 */ /* 0x000ea20000000800 */
[----:B-1----:R-:W-:-:S05]  /*21a60*/  IMAD.SHL.U32 R20, R20, 0x10, RZ ;  /* 0x0000001014147824 */ /* 0x002fca00078e00ff */
[----:B------:R-:W-:-:S05]  /*21a70*/  LOP3.LUT R20, R21, 0x70, R20, 0xf8, !PT ;  /* 0x0000007015147812 */ /* 0x000fca00078ef814 */
[----:B------:R-:W-:-:S04]  /*21a80*/  IMAD.IADD R5, R20, 0x1, R25 ;  /* 0x0000000114057824 */ /* 0x000fc800078e0219 */
[----:B0-----:R-:W-:-:S04]  /*21a90*/  @P0 IMAD.HI.U32 R6, R5, R6, RZ ;  /* 0x0000000605060227 */ /* 0x001fc800078e00ff */
[----:B------:R-:W-:Y:S01]  /*21aa0*/  IMAD.MOV.U32 R4, RZ, RZ, R5 ;  /* 0x000000ffff047224 */ /* 0x000fe200078e0005 */
[----:B--2---:R-:W-:Y:S01]  /*21ab0*/  @P0 SHF.R.U32.HI R4, RZ, R0, R6 ;  /* 0x00000000ff040219 */ /* 0x004fe20000011606 */
        /* <DEDUP_REMOVED lines=23> */
[----:B------:R-:W-:Y:S01]  /*21c30*/  SHF.R.U32.HI R9, RZ, 0x3, R20 ;  /* 0x00000003ff097819 */ /* 0x000fe20000011614 */
[----:B------:R-:W-:Y:S10]  /*21c40*/  BRA.DIV UR5, `(.L_x_5094) ;  /* 0x0000004e05347947 */ /* 0x000ff4000b800000 */
        /* <DEDUP_REMOVED lines=10> */
[----:B-----5:R-:W-:Y:S04]  /*21cf0*/  @!P1 LDGSTS.E.BYPASS.LTC128B.128 [R8+0x12400], desc[UR36][R2.64], !P3 ;  /* 0x1240000002089fae */ /* 0x020fe8000d901d64 */
        /* <DEDUP_REMOVED lines=68> */
.L_x_5227:
        /* <DEDUP_REMOVED lines=12> */
.L_x_5096:
[----:B------:R-:W-:Y:S05]  /*22200*/  BSYNC B0 ;  /* 0x0000000000007941 */ /* 0x000fea0003800000 */
.L_x_5095:
[----:B------:R-:W-:Y:S01]  /*22210*/  NOP ;  /* 0x0000000000007918 */ /* 0x000fe20000000000 */
[----:B------:R-:W-:-:S13]  /*22220*/  PLOP3.LUT P0, PT, PT, PT, PT, 0x80, 0x0 ;  /* 0x000000000000781c */ /* 0x000fda0003f0f070 */
.L_x_5097:
[----:B------:R-:W-:Y:S02]  /*22230*/  PLOP3.LUT P1, PT, P1, P0, PT, 0xa2, 0x0 ;  /* 0x000000000000781c */ /* 0x000fe40000f21472 */
[----:B------:R-:W-:-:S08]  /*22240*/  @P0 R2UR P1, UR4, R17 ;  /* 0x00000000110402ca */ /* 0x000fd00000020000 */
[----:B------:R-:W-:-:S05]  /*22250*/  @P0 PLOP3.LUT P0, PT, P1, PT, PT, 0x80, 0x0 ;  /* 0x000000000000081c */ /* 0x000fca0000f0f070 */
[----:B------:R-:W-:Y:S01]  /*22260*/  @!P1 SYNCS.ARRIVE.TRANS64.RED.A0T1 RZ, [UR4+0x30800], RZ ;  /* 0x030800ffffff99a7 */ /* 0x000fe20008200404 */
[----:B------:R-:W-:Y:S07]  /*22270*/  @!P1 ARRIVES.LDGSTSBAR.64.TRANSCNT [UR4+0x30800] ;  /* 0x03080000ff0099b0 */ /* 0x000fee0008000a84 */
[----:B------:R-:W-:Y:S05]  /*22280*/  @P0 BRA.U.ANY `(.L_x_5097) ;  /* 0xfffffffd00e80947 */ /* 0x000fea000393ffff */
[----:B0-----:R-:W3:Y:S02]  /*22290*/  LDL.LU R2, [R1+0x2ac] ;  /* 0x0002ac0001027983 */ /* 0x001ee40000300800 */
[----:B---3--:R-:W-:-:S05]  /*222a0*/  VIADD R2, R2, 0x1 ;  /* 0x0000000102027836 */ /* 0x008fca0000000000 */
[----:B------:R0:W-:Y:S01]  /*222b0*/  STL [R1+0x2ac], R2 ;  /* 0x0002ac0201007387 */ /* 0x0001e20000100800 */
[----:B------:R-:W-:-:S04]  /*222c0*/  LEA.HI R0, R2, R2, RZ, 0x1 ;  /* 0x0000000202007211 */ /* 0x000fc800078f08ff */
[----:B------:R-:W-:-:S05]  /*222d0*/  LOP3.LUT R0, R0, 0xfffffffe, RZ, 0xc0, !PT ;  /* 0xfffffffe00007812 */ /* 0x000fca00078ec0ff */
[----:B------:R-:W-:-:S05]  /*222e0*/  IMAD.IADD R0, R2, 0x1, -R0 ;  /* 0x0000000102007824 */ /* 0x000fca00078e0a00 */
[----:B------:R-:W-:Y:S01]  /*222f0*/  SHF.L.U32 R0, R0, 0x1f, RZ ;  /* 0x0000001f00007819 */ /* 0x000fe200000006ff */
[----:B------:R-:W-:Y:S01]  /*22300*/  NOP ;  /* 0x0000000000007918 */ /* 0x000fe20000000000 */
[----:B0-----:R-:W3:Y:S01]  /*22310*/  LDL.LU R2, [R1+0x2a8] ;  /* 0x0002a80001027983 */ /* 0x001ee20000300800 */
[----:B------:R0:W-:Y:S01]  /*22320*/  SYNCS.ARRIVE.TRANS64.A1T0 RZ, [R17+URZ+0x30800], RZ ;  /* 0x030800ff11ff79a7 */ /* 0x0001e2000810003f */
[----:B------:R-:W-:Y:S01]  /*22330*/  BSSY B0, `(.L_x_5098) ;  /* 0x0000004000007945 */ /* 0x000fe20003800000 */
[----:B------:R-:W1:Y:S01]  /*22340*/  SYNCS.PHASECHK.TRANS64.TRYWAIT P0, [R17+URZ+0x30820], R0 ;  /* 0x03082000110075a7 */ /* 0x000e62000800017f */
[----:B---3--:R-:W-:Y:S02]  /*22350*/  VIADD R6, R2, 0xfffffffe ;  /* 0xfffffffe02067836 */ /* 0x008fe40000000000 */
[----:B01----:R-:W-:Y:S05]  /*22360*/  @!P0 BRA `(.L_x_5099) ;  /* 0x0000005000088947 */ /* 0x003fea0003800000 */
.L_x_5228:
[----:B------:R-:W-:Y:S05]  /*22370*/  BSYNC B0 ;  /* 0x0000000000007941 */ /* 0x000fea0003800000 */
.L_x_5098:
[----:B------:R-:W3:Y:S01]  /*22380*/  LDL R2, [R1+0x288] ;  /* 0x0002880001027983 */ /* 0x000ee20000100800 */
        /* <DEDUP_REMOVED lines=10> */
.L_x_5114:
[----:B------:R-:W3:Y:S01]  /*22430*/  LDL R4, [R1+0x28c] ;  /* 0x00028c0001047983 */ /* 0x000ee20000100800 */
[----:B------:R-:W1:Y:S03]  /*22440*/  LDC R7, c[0x0][0x430] ;  /* 0x00010c00ff077b82 */ /* 0x000e660000000800 */
[----:B------:R-:W4:Y:S01]  /*22450*/  LDL R8, [R1+0x290] ;  /* 0x0002900001087983 */ /* 0x000f220000100800 */
[----:B0-----:R-:W0:Y:S01]  /*22460*/  S2R R0, SR_TID.X ;  /* 0x0000000000007919 */ /* 0x001e220000002100 */
[----:B-1----:R-:W-:-:S13]  /*22470*/  ISETP.NE.AND P0, PT, R7, 0x1, PT ;  /* 0x000000010700780c */ /* 0x002fda0003f05270 */
[----:B------:R-:W1:Y:S01]  /*22480*/  @P0 LDC R3, c[0x0][0x438] ;  /* 0x00010e00ff030b82 */ /* 0x000e620000000800 */
[C---:B0-----:R-:W-:Y:S01]  /*22490*/  LOP3.LUT R2, R0.reuse, 0x7f, RZ, 0xc0, !PT ;  /* 0x0000007f00027812 */ /* 0x041fe200078ec0ff */
[----:B------:R-:W-:-:S03]  /*224a0*/  IMAD.SHL.U32 R0, R0, 0x10, RZ ;  /* 0x0000001000007824 */ /* 0x000fc600078e00ff */
[----:B------:R-:W-:-:S04]  /*224b0*/  SHF.R.U32.HI R2, RZ, 0x3, R2 ;  /* 0x00000003ff027819 */ /* 0x000fc80000011602 */
[----:B------:R-:W-:Y:S02]  /*224c0*/  LOP3.LUT R0, R2, 0x70, R0, 0xf8, !PT ;  /* 0x0000007002007812 */ /* 0x000fe400078ef800 */
[----:B------:R-:W0:Y:S02]  /*224d0*/  @P0 LDC R2, c[0x0][0x434] ;  /* 0x00010d00ff020b82 */ /* 0x000e240000000800 */
[----:B------:R-:W-:Y:S01]  /*224e0*/  ISETP.GT.U32.AND P5, PT, R0, 0x5f, PT ;  /* 0x0000005f0000780c */ /* 0x000fe20003fa4070 */
[----:B---3--:R-:W-:-:S12]  /*224f0*/  IMAD R9, R6, 0x60, R4 ;  /* 0x0000006006097824 */ /* 0x008fd800078e0204 */
[----:B------:R-:W4:Y:S01]  /*22500*/  @!P5 LDC.64 R4, c[0x0][0x428] ;  /* 0x00010a00ff04db82 */ /* 0x000f220000000a00 */
[----:B------:R-:W-:-:S04]  /*22510*/  IMAD.IADD R9, R0, 0x1, R9 ;  /* 0x0000000100097824 */ /* 0x000fc800078e0209 */
[----:B0-----:R-:W-:-:S04]  /*22520*/  @P0 IMAD.HI.U32 R2, R9, R2, RZ ;  /* 0x0000000209020227 */ /* 0x001fc800078e00ff */
[----:B------:R-:W-:Y:S01]  /*22530*/  IMAD.MOV.U32 R0, RZ, RZ, R9 ;  /* 0x000000ffff007224 */ /* 0x000fe200078e0009 */
[----:B-1----:R-:W-:-:S04]  /*22540*/  @P0 SHF.R.U32.HI R0, RZ, R3, R2 ;  /* 0x00000003ff000219 */ /* 0x002fc80000011602 */
[--C-:B------:R-:W-:Y:S01]  /*22550*/  @!P5 SHF.R.S32.HI R3, RZ, 0x1f, R0.reuse ;  /* 0x0000001fff03d819 */ /* 0x100fe20000011400 */
[----:B------:R-:W-:Y:S02]  /*22560*/  @!P5 IMAD.MOV.U32 R2, RZ, RZ, R0 ;  /* 0x000000ffff02d224 */ /* 0x000fe400078e0000 */
[-C--:B----4-:R-:W-:Y:S02]  /*22570*/  @!P5 IMAD R8, R8, R4.reuse, RZ ;  /* 0x000000040808d224 */ /* 0x090fe400078e02ff */
[----:B------:R-:W-:-:S04]  /*22580*/  @!P5 IMAD.WIDE.U32 R2, R32, R4, R2 ;  /* 0x000000042002d225 */ /* 0x000fc800078e0002 */
[----:B------:R-:W-:Y:S02]  /*22590*/  @!P5 IMAD R8, R32, R5, R8 ;  /* 0x000000052008d224 */ /* 0x000fe400078e0208 */
[----:B------:R-:W0:Y:S01]  /*225a0*/  @!P5 LDC.64 R4, c[0x0][0x418] ;  /* 0x00010600ff04db82 */ /* 0x000e220000000a00 */
[----:B------:R-:W-:Y:S02]  /*225b0*/  IMAD.MOV R0, RZ, RZ, -R0 ;  /* 0x000000ffff007224 */ /* 0x000fe400078e0a00 */
[----:B------:R-:W-:Y:S02]  /*225c0*/  @!P5 IMAD.IADD R3, R8, 0x1, R3 ;  /* 0x000000010803d824 */ /* 0x000fe400078e0203 */
        /* <DEDUP_REMOVED lines=15> */
.L_x_5102:
[----:B------:R-:W-:Y:S01]  /*226c0*/  IMAD R7, R23, 0x8, R17 ;  /* 0x0000000817077824 */ /* 0x000fe200078e0211 */
[----:B------:R-:W-:Y:S01]  /*226d0*/  SHF.L.U32 R2, R29, 0x1f, RZ ;  /* 0x0000001f1d027819 */ /* 0x000fe200000006ff */
[----:B------:R-:W-:Y:S03]  /*226e0*/  BSSY B1, `(.L_x_5103) ;  /* 0x0000003000017945 */ /* 0x000fe60003800000 */
[----:B------:R-:W0:Y:S02]  /*226f0*/  SYNCS.PHASECHK.TRANS64.TRYWAIT P0, [R7+URZ+0x30840], R2 ;  /* 0x03084002070075a7 */ /* 0x000e24000800017f */
[----:B0-----:R-:W-:Y:S05]  /*22700*/  @!P0 BRA `(.L_x_5104) ;  /* 0x0000004c00348947 */ /* 0x001fea0003800000 */
.L_x_5229:
[----:B------:R-:W-:Y:S05]  /*22710*/  BSYNC B1 ;  /* 0x0000000000017941 */ /* 0x000fea0003800000 */
.L_x_5103:
        /* <DEDUP_REMOVED lines=63> */
.L_x_5243:
        /* <DEDUP_REMOVED lines=11> */
.L_x_5106:
        /* <DEDUP_REMOVED lines=10> */
.L_x_5107:
[----:B------:R3:W-:Y:S01]  /*22c60*/  SYNCS.ARRIVE.TRANS64.A1T0 RZ, [R7+URZ+0x30830], RZ ;  /* 0x030830ff07ff79a7 */ /* 0x0007e2000810003f */
[----:B------:R-:W-:Y:S05]  /*22c70*/  @!P5 BRA `(.L_x_5108) ;  /* 0x000000000004d947 */ /* 0x000fea0003800000 */
[----:B------:R-:W-:Y:S01]  /*22c80*/  BPT.TRAP 0x1 ;  /* 0x000000040000795c */ /* 0x000fe20000300000 */
.L_x_5108:
[----:B-1----:R-:W-:Y:S01]  /*22c90*/  SHF.L.U32 R2, R20, 0x1f, RZ ;  /* 0x0000001f14027819 */ /* 0x002fe200000006ff */
[----:B0-----:R-:W-:Y:S01]  /*22ca0*/  IMAD R6, R10, 0x8, R17 ;  /* 0x000000080a067824 */ /* 0x001fe200078e0211 */
[----:B------:R-:W-:Y:S03]  /*22cb0*/  BSSY B1, `(.L_x_5109) ;  /* 0x0000003000017945 */ /* 0x000fe60003800000 */
[----:B------:R-:W0:Y:S02]  /*22cc0*/  SYNCS.PHASECHK.TRANS64.TRYWAIT P0, [R6+URZ+0x30860], R2 ;  /* 0x03086002060075a7 */ /* 0x000e24000800017f */
[----:B0-----:R-:W-:Y:S05]  /*22cd0*/  @!P0 BRA `(.L_x_5110) ;  /* 0x0000004c00b48947 */ /* 0x001fea0003800000 */
.L_x_5244:
[----:B------:R-:W-:Y:S05]  /*22ce0*/  BSYNC B1 ;  /* 0x0000000000017941 */ /* 0x000fea0003800000 */
.L_x_5109:
[----:B------:R-:W3:Y:S01]  /*22cf0*/  LDL R5, [R1+0x284] ;  /* 0x0002840001057983 */ /* 0x000ee20000100800 */
[----:B------:R-:W1:Y:S01]  /*22d00*/  S2R R3, SR_TID.X ;  /* 0x0000000000037919 */ /* 0x000e620000002100 */
[----:B------:R-:W-:Y:S01]  /*22d10*/  UMOV UR4, 0xffffffff ;  /* 0xffffffff00047882 */ /* 0x000fe20000000000 */
[----:B-1----:R-:W-:-:S04]  /*22d20*/  LOP3.LUT R3, R3, 0x7f, RZ, 0xc0, !PT ;  /* 0x0000007f03037812 */ /* 0x002fc800078ec0ff */
[----:B------:R-:W-:Y:S01]  /*22d30*/  SHF.R.U32.HI R3, RZ, 0x3, R3 ;  /* 0x00000003ff037819 */ /* 0x000fe20000011603 */
[----:B---3--:R-:W-:Y:S02]  /*22d40*/  IMAD R7, R31, -0x60, R5 ;  /* 0xffffffa01f077824 */ /* 0x008fe400078e0205 */
[----:B------:R-:W-:Y:S02]  /*22d50*/  IMAD R5, R10, 0x4800, R37 ;  /* 0x000048000a057824 */ /* 0x000fe400078e0225 */
        /* <DEDUP_REMOVED lines=55> */
.L_x_5258:
        /* <DEDUP_REMOVED lines=29> */
.L_x_5112:
        /* <DEDUP_REMOVED lines=10> */
.L_x_5113:
        /* <DEDUP_REMOVED lines=8> */
.L_x_5101:
[----:B------:R-:W-:Y:S05]  /*233c0*/  BSYNC B0 ;  /* 0x0000000000007941 */ /* 0x000fea0003800000 */
.L_x_5100:
        /* <DEDUP_REMOVED lines=17> */
.L_x_5116:
[----:B------:R-:W-:Y:S05]  /*234e0*/  BSYNC B0 ;  /* 0x0000000000007941 */ /* 0x000fea0003800000 */
.L_x_5115:
[----:B------:R-:W-:-:S13]  /*234f0*/  LOP3.LUT P0, RZ, R16, 0x10, RZ, 0xc0, !PT ;  /* 0x0000001010ff7812 */ /* 0x000fda000780c0ff */
[----:B------:R-:W-:Y:S05]  /*23500*/  @!P0 BRA `(.L_x_5117) ;  /* 0x0000000000048947 */ /* 0x000fea0003800000 */
[----:B------:R-:W-:Y:S01]  /*23510*/  BPT.TRAP 0x1 ;  /* 0x000000040000795c */ /* 0x000fe20000300000 */
.L_x_5117:
[----:B------:R-:W3:Y:S01]  /*23520*/  LDL.LU R2, [R1+0x284] ;  /* 0x0002840001027983 */ /* 0x000ee20000300800 */
[----:B------:R-:W-:Y:S01]  /*23530*/  IMAD R0, R23, 0x8, R17 ;  /* 0x0000000817007824 */ /* 0x000fe200078e0211 */
[----:B------:R-:W-:Y:S01]  /*23540*/  SHF.L.U32 R3, R29, 0x1f, RZ ;  /* 0x0000001f1d037819 */ /* 0x000fe200000006ff */
[----:B------:R-:W-:Y:S03]  /*23550*/  BSSY B0, `(.L_x_5118) ;  /* 0x0000004000007945 */ /* 0x000fe60003800000 */
[----:B------:R-:W0:Y:S01]  /*23560*/  SYNCS.PHASECHK.TRANS64.TRYWAIT P0, [R0+URZ+0x30860], R3 ;  /* 0x03086003000075a7 */ /* 0x000e22000800017f */
[----:B---3--:R-:W-:Y:S01]  /*23570*/  IMAD R6, R22, -0x60, R2 ;  /* 0xffffffa016067824 */ /* 0x008fe200078e0202 */
[----:B0-----:R-:W-:Y:S06]  /*23580*/  @!P0 BRA `(.L_x_5119) ;  /* 0x0000004c00ac8947 */ /* 0x001fec0003800000 */
.L_x_5259:
[----:B------:R-:W-:Y:S05]  /*23590*/  BSYNC B0 ;  /* 0x0000000000007941 */ /* 0x000fea0003800000 */
.L_x_5118:
        /* <DEDUP_REMOVED lines=65> */
.L_x_5273:
        /* <DEDUP_REMOVED lines=13> */
.L_x_5121:
        /* <DEDUP_REMOVED lines=10> */
.L_x_5122:
[----:B------:R-:W-:Y:S01]  /*23b20*/  VIADD R23, R23, 0x1 ;  /* 0x0000000117177836 */ /* 0x000fe20000000000 */
[----:B------:R1:W-:Y:S04]  /*23b30*/  SYNCS.ARRIVE.TRANS64.A1T0 RZ, [R0+URZ+0x30850], RZ ;  /* 0x030850ff00ff79a7 */ /* 0x0003e8000810003f */
[----:B------:R-:W-:-:S04]  /*23b40*/  ISETP.NE.AND P0, PT, R23, 0x2, PT ;  /* 0x000000021700780c */ /* 0x000fc80003f05270 */
[----:B-1----:R-:W-:Y:S02]  /*23b50*/  SEL R0, RZ, 0x1, P0 ;  /* 0x00000001ff007807 */ /* 0x002fe40000000000 */
[----:B------:R-:W-:Y:S02]  /*23b60*/  SEL R23, R23, RZ, P0 ;  /* 0x000000ff17177207 */ /* 0x000fe40000000000 */
[----:B------:R-:W-:-:S07]  /*23b70*/  LOP3.LUT R29, R29, R0, RZ, 0x3c, !PT ;  /* 0x000000001d1d7212 */ /* 0x000fce00078e3cff */
.L_x_5079:
[----:B------:R-:W-:Y:S05]  /*23b80*/  BSYNC B7 ;  /* 0x0000000000077941 */ /* 0x000fea0003800000 */
.L_x_5077:
[----:B------:R-:W-:-:S13]  /*23b90*/  LOP3.LUT P0, RZ, R16, 0x20, RZ, 0xc0, !PT ;  /* 0x0000002010ff7812 */ /* 0x000fda000780c0ff */
[----:B------:R-:W-:Y:S05]  /*23ba0*/  @!P0 BRA `(.L_x_5123) ;  /* 0x0000000000248947 */ /* 0x000fea0003800000 */
[----:B------:R-:W-:Y:S05]  /*23bb0*/  WARPSYNC.ALL ;  /* 0x0000000000007948 */ /* 0x000fea0003800000 */
[----:B------:R-:W2:Y:S08]  /*23bc0*/  S2UR UR5, SR_CgaCtaId ;  /* 0x00000000000579c3 */ /* 0x000eb00000008800 */
[----:B------:R-:W-:Y:S06]  /*23bd0*/  BAR.SYNC.DEFER_BLOCKING 0x5, 0x180 ;  /* 0x0146000000007b1d */ /* 0x000fec0000010000 */
[----:B------:R-:W-:-:S02]  /*23be0*/  UMOV UR4, 0x400 ;  /* 0x0000040000047882 */ /* 0x000fc40000000000 */
[----:B--2---:R-:W-:-:S06]  /*23bf0*/  ULEA UR4, UR5, UR4, 0x18 ;  /* 0x0000000405047291 */ /* 0x004fcc000f8ec03f */
[----:B------:R-:W-:-:S05]  /*23c00*/  IMAD.U32 R17, RZ, RZ, UR4 ;  /* 0x00000004ff117e24 */ /* 0x000fca000f8e00ff */
[----:B------:R2:W3:Y:S01]  /*23c10*/  LDS.128 R24, [R17+0x308d0] ;  /* 0x0308d00011187984 */ /* 0x0004e20000000c00 */
[----:B------:R-:W-:Y:S06]  /*23c20*/  BAR.ARV 0x4, 0x180 ;  /* 0x0106000000007b1d */ /* 0x000fec0000002000 */
[----:B------:R-:W-:Y:S05]  /*23c30*/  BRA `(.L_x_5124) ;  /* 0x0000000c00d47947 */ /* 0x000fea0003800000 */
.L_x_5123:
[----:B------:R-:W2:Y:S01]  /*23c40*/  S2R R0, SR_TID.X ;  /* 0x0000000000007919 */ /* 0x000ea20000002100 */
[----:B------:R-:W-:Y:S01]  /*23c50*/  UMOV UR4, 0xffffffff ;  /* 0xffffffff00047882 */ /* 0x000fe20000000000 */
[----:B--2---:R-:W-:-:S04]  /*23c60*/  LOP3.LUT R8, R0, 0x1f, RZ, 0xc0, !PT ;  /* 0x0000001f00087812 */ /* 0x004fc800078ec0ff */
[----:B------:R-:W-:Y:S01]  /*23c70*/  ISETP.NE.AND P0, PT, R8, 0x1f, PT ;  /* 0x0000001f0800780c */ /* 0x000fe20003f05270 */
[----:B------:R-:W-:-:S12]  /*23c80*/  BRA.DIV UR4, `(.L_x_5125) ;  /* 0x0000005204047947 */ /* 0x000fd8000b800000 */
[----:B------:R-:W-:Y:S01]  /*23c90*/  IMAD.IADD R7, R27, 0x1, R8 ;  /* 0x000000011b077824 */ /* 0x000fe200078e0208 */
[----:B------:R-:W-:-:S04]  /*23ca0*/  ULDC UR4, c[0x0][0xc3c] ;  /* 0x00030f0000047ab9 */ /* 0x000fc80000000800 */
[----:B------:R-:W-:-:S13]  /*23cb0*/  ISETP.GE.OR P1, PT, R7, UR4, !P0 ;  /* 0x0000000407007c0c */ /* 0x000fda000c726670 */
[----:B0-----:R-:W0:Y:S08]  /*23cc0*/  @!P1 LDC.64 R2, c[0x0][0xc80] ;  /* 0x00032000ff029b82 */ /* 0x001e300000000a00 */
[----:B------:R-:W2:Y:S01]  /*23cd0*/  @!P1 LDC.64 R4, c[0x0][0xc78] ;  /* 0x00031e00ff049b82 */ /* 0x000ea20000000a00 */
[----:B0-----:R-:W-:-:S05]  /*23ce0*/  @!P1 IMAD.WIDE R2, R7, 0x4, R2 ;  /* 0x0000000407029825 */ /* 0x001fca00078e0202 */
[----:B-1----:R2:W3:Y:S02]  /*23cf0*/  @!P1 LDG.E R6, desc[UR36][R2.64] ;  /* 0x0000002402069981 */ /* 0x0024e4000c1e1900 */
        /* <DEDUP_REMOVED lines=31> */
.L_x_5283:
[----:B------:R-:W-:Y:S02]  /*23ef0*/  ULDC UR4, c[0x0][0xc38] ;  /* 0x00030e0000047ab9 */ /* 0x000fe40000000800 */
[----:B------:R-:W-:-:S04]  /*23f00*/  IMAD.U32 R5, RZ, RZ, UR4 ;  /* 0x00000004ff057e24 */ /* 0x000fc8000f8e00ff */
[----:B-1----:R-:W-:-:S04]  /*23f10*/  IMAD R14, R14, R5, RZ ;  /* 0x000000050e0e7224 */ /* 0x002fc800078e02ff */
[----:B------:R-:W-:-:S05]  /*23f20*/  IMAD.IADD R7, R7, 0x1, R14 ;  /* 0x0000000107077824 */ /* 0x000fca00078e020e */
[----:B------:R-:W-:-:S13]  /*23f30*/  ISETP.GT.AND P6, PT, R7, R0, PT ;  /* 0x000000000700720c */ /* 0x000fda0003fc4270 */
[----:B------:R-:W-:Y:S05]  /*23f40*/  @P6 BRA `(.L_x_5126) ;  /* 0x0000000000a46947 */ /* 0x000fea0003800000 */
.L_x_5129:
        /* <DEDUP_REMOVED lines=35> */
.L_x_5291:
[----:B------:R-:W-:Y:S02]  /*24180*/  ULDC UR4, c[0x0][0xc38] ;  /* 0x00030e0000047ab9 */ /* 0x000fe40000000800 */
[----:B------:R-:W-:-:S04]  /*24190*/  IMAD.U32 R5, RZ, RZ, UR4 ;  /* 0x00000004ff057e24 */ /* 0x000fc8000f8e00ff */
[----:B-1----:R-:W-:-:S04]  /*241a0*/  IMAD R14, R14, R5, RZ ;  /* 0x000000050e0e7224 */ /* 0x002fc800078e02ff */
[----:B------:R-:W-:-:S05]  /*241b0*/  IMAD.IADD R7, R14, 0x1, R7 ;  /* 0x000000010e077824 */ /* 0x000fca00078e0207 */
[----:B------:R-:W-:-:S13]  /*241c0*/  ISETP.GT.AND P6, PT, R7, R0, PT ;  /* 0x000000000700720c */ /* 0x000fda0003fc4270 */
[----:B------:R-:W-:Y:S05]  /*241d0*/  @!P6 BRA `(.L_x_5129) ;  /* 0xfffffffc005ce947 */ /* 0x000fea000383ffff */
.L_x_5126:
        /* <DEDUP_REMOVED lines=10> */
.L_x_5296:
[----:B------:R-:W-:-:S13]  /*24280*/  ISETP.NE.AND P0, PT, R3, RZ, PT ;  /* 0x000000ff0300720c */ /* 0x000fda0003f05270 */
[----:B------:R-:W-:Y:S05]  /*24290*/  @!P0 BRA `(.L_x_5131) ;  /* 0x0000000000108947 */ /* 0x000fea0003800000 */
[----:B------:R-:W-:Y:S01]  /*242a0*/  UMOV UR4, 0xffffffff ;  /* 0xffffffff00047882 */ /* 0x000fe20000000000 */
[----:B-1----:R-:W-:Y:S02]  /*242b0*/  VIADD R12, R12, 0xffffffff ;  /* 0xffffffff0c0c7836 */ /* 0x002fe40000000000 */
[----:B------:R-:W-:Y:S05]  /*242c0*/  BRA.DIV UR4, `(.L_x_5132) ;  /* 0x0000005204c47947 */ /* 0x000fea000b800000 */
[----:B------:R4:W1:Y:S02]  /*242d0*/  SHFL.IDX PT, R6, R2, R12, 0x1f ;  /* 0x00001f0c02067589 */ /* 0x00086400000e0000 */
.L_x_5131:
        /* <DEDUP_REMOVED lines=59> */
.L_x_5133:
        /* <DEDUP_REMOVED lines=60> */
.L_x_5134:
[----:B------:R-:W-:-:S05]  /*24a50*/  LOP3.LUT R2, RZ, R2, RZ, 0x33, !PT ;  /* 0x00000002ff027212 */ /* 0x000fca00078e33ff */
[----:B------:R-:W-:Y:S01]  /*24a60*/  IMAD.IADD R25, R25, 0x1, R2 ;  /* 0x0000000119197824 */ /* 0x000fe200078e0202 */
[----:B------:R-:W-:Y:S06]  /*24a70*/  BRA `(.L_x_5135) ;  /* 0x00000000001c7947 */ /* 0x000fec0003800000 */
.L_x_5127:
[----:B------:R-:W-:Y:S01]  /*24a80*/  UMOV UR4, URZ ;  /* 0x0000003f00047c82 */ /* 0x000fe20008000000 */
[----:B------:R-:W-:Y:S01]  /*24a90*/  UMOV UR5, URZ ;  /* 0x0000003f00057c82 */ /* 0x000fe20008000000 */
[----:B------:R-:W-:Y:S01]  /*24aa0*/  ULDC UR6, c[0x0][0xc3c] ;  /* 0x00030f0000067ab9 */ /* 0x000fe20000000800 */
[----:B------:R-:W-:Y:S02]  /*24ab0*/  IMAD.MOV.U32 R24, RZ, RZ, R0 ;  /* 0x000000ffff187224 */ /* 0x000fe400078e0000 */
[----:B------:R-:W-:Y:S02]  /*24ac0*/  IMAD.U32 R25, RZ, RZ, UR4 ;  /* 0x00000004ff197e24 */ /* 0x000fe4000f8e00ff */
[----:B------:R-:W-:Y:S02]  /*24ad0*/  IMAD.U32 R26, RZ, RZ, UR5 ;  /* 0x00000005ff1a7e24 */ /* 0x000fe4000f8e00ff */
[----:B------:R-:W-:-:S07]  /*24ae0*/  IMAD.U32 R27, RZ, RZ, UR6 ;  /* 0x00000006ff1b7e24 */ /* 0x000fce000f8e00ff */
.L_x_5135:
        /* <DEDUP_REMOVED lines=10> */
.L_x_5124:
[----:B------:R-:W-:Y:S02]  /*24b90*/  ULDC UR4, c[0x0][0xc3c] ;  /* 0x00030f0000047ab9 */ /* 0x000fe40000000800 */
[----:B---3--:R-:W-:-:S13]  /*24ba0*/  ISETP.GE.AND P0, PT, R27, UR4, PT ;  /* 0x000000041b007c0c */ /* 0x008fda000bf06270 */
[----:B------:R-:W-:Y:S05]  /*24bb0*/  @!P0 BRA `(.L_x_5136) ;  /* 0xffffff90009c8947 */ /* 0x000fea000383ffff */
[----:B------:R-:W-:Y:S05]  /*24bc0*/  BSYNC B8 ;  /* 0x0000000000087941 */ /* 0x000fea0003800000 */
.L_x_5013:
[----:B-1----:R-:W3:Y:S01]  /*24bd0*/  LDL.LU R0, [R1+0x2ac] ;  /* 0x0002ac0001007983 */ /* 0x002ee20000300800 */
        /* <DEDUP_REMOVED lines=11> */
.L_x_5299:
[----:B------:R-:W-:Y:S05]  /*24c90*/  BSYNC B0 ;  /* 0x0000000000007941 */ /* 0x000fea0003800000 */
.L_x_5137:
[----:B------:R-:W-:-:S03]  /*24ca0*/  UMOV UR4, 0xffffffff ;  /* 0xffffffff00047882 */ /* 0x000fc60000000000 */
[----:B------:R-:W-:Y:S05]  /*24cb0*/  BRA.DIV UR4, `(.L_x_5139) ;  /* 0x0000004a04847947 */ /* 0x000fea000b800000 */
[----:B0-----:R-:W0:Y:S02]  /*24cc0*/  S2R R0, SR_TID.X ;  /* 0x0000000000007919 */ /* 0x001e240000002100 */
[----:B0-----:R-:W-:-:S04]  /*24cd0*/  SHF.R.U32.HI R0, RZ, 0x5, R0 ;  /* 0x00000005ff007819 */ /* 0x001fc80000011600 */
[----:B------:R-:W-:-:S05]  /*24ce0*/  LOP3.LUT R0, R0, 0x3, RZ, 0xc0, !PT ;  /* 0x0000000300007812 */ /* 0x000fca00078ec0ff */
[----:B------:R0:W1:Y:S02]  /*24cf0*/  SHFL.IDX PT, R14, R0, RZ, 0x1f ;  /* 0x00001fff000e7589 */ /* 0x00006400000e0000 */
.L_x_5302:
[----:B-1----:R-:W-:Y:S01]  /*24d00*/  ISETP.NE.AND P0, PT, R14, RZ, PT ;  /* 0x000000ff0e00720c */ /* 0x002fe20003f05270 */
[----:B------:R-:W-:-:S12]  /*24d10*/  BSSY B0, `(.L_x_5140) ;  /* 0x0000026000007945 */ /* 0x000fd80003800000 */
[----:B------:R-:W-:Y:S05]  /*24d20*/  @P0 BRA `(.L_x_5141) ;  /* 0x0000000000900947 */ /* 0x000fea0003800000 */
[----:B------:R-:W-:-:S03]  /*24d30*/  UMOV UR4, 0xffffffff ;  /* 0xffffffff00047882 */ /* 0x000fc60000000000 */
[----:B------:R-:W-:Y:S05]  /*24d40*/  BRA.DIV UR4, `(.L_x_5142) ;  /* 0x0000004a04947947 */ /* 0x000fea000b800000 */
[----:B------:R-:W-:-:S13]  /*24d50*/  ELECT P6, URZ, PT ;  /* 0x00000000003f782f */ /* 0x000fda00038c0000 */
.L_x_5305:
        /* <DEDUP_REMOVED lines=8> */
.L_x_5143:
[----:B------:R-:W-:Y:S01]  /*24de0*/  IMAD R3, R23, 0x8, R5 ;  /* 0x0000000817037824 */ /* 0x000fe200078e0205 */
[----:B------:R-:W-:Y:S01]  /*24df0*/  SHF.L.U32 R2, R29, 0x1f, RZ ;  /* 0x0000001f1d027819 */ /* 0x000fe200000006ff */
[----:B------:R-:W-:-:S03]  /*24e00*/  VIADD R23, R23, 0x1 ;  /* 0x0000000117177836 */ /* 0x000fc60000000000 */
[----:B------:R-:W0:Y:S02]  /*24e10*/  SYNCS.PHASECHK.TRANS64.TRYWAIT P1, [R3+URZ+0x30840], R2 ;  /* 0x03084002030075a7 */ /* 0x000e24000802017f */
[----:B------:R-:W-:-:S04]  /*24e20*/  ISETP.NE.AND P2, PT, R23, 0x2, PT ;  /* 0x000000021700780c */ /* 0x000fc80003f45270 */
[----:B------:R-:W-:Y:S01]  /*24e30*/  SEL R0, RZ, 0x1, P2 ;  /* 0x00000001ff007807 */ /* 0x000fe20001000000 */
[----:B0-----:R-:W-:Y:S08]  /*24e40*/  @!P1 BRA `(.L_x_5144) ;  /* 0x0000004800749947 */ /* 0x001ff00003800000 */
.L_x_5306:
[----:B------:R-:W-:Y:S02]  /*24e50*/  SEL R23, R23, RZ, P2 ;  /* 0x000000ff17177207 */ /* 0x000fe40001000000 */
[----:B------:R-:W-:Y:S01]  /*24e60*/  LOP3.LUT R0, R29, R0, RZ, 0x3c, !PT ;  /* 0x000000001d007212 */ /* 0x000fe200078e3cff */
[----:B------:R-:W-:Y:S06]  /*24e70*/  @!P0 BRA `(.L_x_5145) ;  /* 0x0000000000048947 */ /* 0x000fec0003800000 */
[----:B------:R-:W-:Y:S01]  /*24e80*/  BPT.TRAP 0x1 ;  /* 0x000000040000795c */ /* 0x000fe20000300000 */
.L_x_5145:
[----:B------:R-:W-:Y:S01]  /*24e90*/  IMAD R23, R23, 0x8, R5 ;  /* 0x0000000817177824 */ /* 0x000fe200078e0205 */
[----:B------:R-:W-:-:S04]  /*24ea0*/  SHF.L.U32 R0, R0, 0x1f, RZ ;  /* 0x0000001f00007819 */ /* 0x000fc800000006ff */
[----:B------:R-:W1:Y:S02]  /*24eb0*/  SYNCS.PHASECHK.TRANS64.TRYWAIT P1, [R23+URZ+0x30840], R0 ;  /* 0x03084000170075a7 */ /* 0x000e64000802017f */
[----:B-1----:R-:W-:Y:S05]  /*24ec0*/  @!P1 BRA `(.L_x_5146) ;  /* 0x0000004800689947 */ /* 0x002fea0003800000 */
.L_x_5307:
[----:B------:R-:W-:Y:S05]  /*24ed0*/  @!P0 BRA `(.L_x_5147) ;  /* 0x0000000000048947 */ /* 0x000fea0003800000 */
[----:B------:R-:W-:Y:S01]  /*24ee0*/  BPT.TRAP 0x1 ;  /* 0x000000040000795c */ /* 0x000fe20000300000 */
.L_x_5147:
[----:B------:R-:W3:Y:S02]  /*24ef0*/  SYNCS.PHASECHK.TRANS64.TRYWAIT P1, [R3+URZ+0x30860], R2 ;  /* 0x03086002030075a7 */ /* 0x000ee4000802017f */
[----:B---3--:R-:W-:Y:S05]  /*24f00*/  @!P1 BRA `(.L_x_5148) ;  /* 0x00000048006c9947 */ /* 0x008fea0003800000 */
.L_x_5308:
[----:B------:R-:W-:Y:S05]  /*24f10*/  @!P0 BRA `(.L_x_5149) ;  /* 0x0000000000048947 */ /* 0x000fea0003800000 */
[----:B------:R-:W-:Y:S01]  /*24f20*/  BPT.TRAP 0x1 ;  /* 0x000000040000795c */ /* 0x000fe20000300000 */
.L_x_5149:
[----:B------:R0:W0:Y:S02]  /*24f30*/  SYNCS.PHASECHK.TRANS64.TRYWAIT P0, [R23+URZ+0x30860], R0 ;  /* 0x03086000170075a7 */ /* 0x000024000800017f */
[----:B0-----:R-:W-:Y:S05]  /*24f40*/  @!P0 NANOSLEEP.SYNCS 0x989680 ;  /* 0x009896800000895d */ /* 0x001fea0003900000 */
[----:B------:R-:W0:Y:S02]  /*24f50*/  @!P0 SYNCS.PHASECHK.TRANS64 P0, [R23+URZ+0x30860], R0 ;  /* 0x03086000170085a7 */ /* 0x000e24000800007f */
[----:B0-----:R-:W-:Y:S05]  /*24f60*/  @!P0 BRA `(.L_x_5149) ;  /* 0xfffffffc00f08947 */ /* 0x001fea000383ffff */
.L_x_5141:
[----:B------:R-:W-:Y:S05]  /*24f70*/  BSYNC B0 ;  /* 0x0000000000007941 */ /* 0x000fea0003800000 */
.L_x_5140:
[----:B------:R-:W-:Y:S05]  /*24f80*/  EXIT ;  /* 0x000000000000794d */ /* 0x000fea0003800000 */
.L_x_4834:
[----:B0-----:R0:W1:Y:S02]  /*24f90*/  SYNCS.PHASECHK.TRANS64.TRYWAIT P1, [R29+URZ+0x308b0], R4 ;  /* 0x0308b0041d0075a7 */ /* 0x001064000802017f */
[----:B-1----:R-:W-:Y:S05]  /*24fa0*/  @!P1 NANOSLEEP.SYNCS 0x989680 ;  /* 0x009896800000995d */ /* 0x002fea0003900000 */
[----:B------:R-:W1:Y:S02]  /*24fb0*/  @!P1 SYNCS.PHASECHK.TRANS64 P1, [R29+URZ+0x308b0], R4 ;  /* 0x0308b0041d0095a7 */ /* 0x000e64000802007f */
[----:B-1----:R-:W-:Y:S05]  /*24fc0*/  @!P1 BRA `(.L_x_4834) ;  /* 0xfffffffc00f09947 */ /* 0x002fea000383ffff */
[----:B------:R-:W-:Y:S05]  /*24fd0*/  BRA `(.L_x_5150) ;  /* 0xfffffdec00e87947 */ /* 0x000fea000383ffff */
.L_x_4835:
        /* <DEDUP_REMOVED lines=8> */
.L_x_5152:
[----:B------:R-:W-:Y:S05]  /*25060*/  BSYNC B0 ;  /* 0x0000000000007941 */ /* 0x000fea0003800000 */
.L_x_5151:
        /* <DEDUP_REMOVED lines=8> */
.L_x_5153:
[----:B------:R-:W-:Y:S05]  /*250f0*/  BRA `(.L_x_5154) ;  /* 0xfffffdf000287947 */ /* 0x000fea000383ffff */
.L_x_4838:
[----:B------:R-:W-:Y:S01]  /*25100*/  BSSY B0, `(.L_x_5155) ;  /* 0x0000008000007945 */ /* 0x000fe20003800000 */
[----:B-----5:R-:W-:Y:S02]  /*25110*/  IMAD.MOV.U32 R13, RZ, RZ, R5 ;  /* 0x000000ffff0d7224 */ /* 0x020fe400078e0005 */
[----:B------:R-:W-:Y:S02]  /*25120*/  IMAD.MOV.U32 R12, RZ, RZ, 0x1 ;  /* 0x00000001ff0c7424 */ /* 0x000fe400078e00ff */
[----:B------:R-:W-:Y:S02]  /*25130*/  IMAD.MOV.U32 R11, RZ, RZ, 0x1c1f ;  /* 0x00001c1fff0b7424 */ /* 0x000fe400078e00ff */
[----:B------:R-:W-:-:S07]  /*25140*/  IMAD.MOV.U32 R15, RZ, RZ, -0x1 ;  /* 0xffffffffff0f7424 */ /* 0x000fce00078e00ff */
[----:B0-2---:R-:W-:Y:S05]  /*25150*/  WARPSYNC.COLLECTIVE R15, `(.L_x_5156) ;  /* 0x000000000f087348 */ /* 0x005fea0003c00000 */
[----:B--2---:R1:W2:Y:S02]  /*25160*/  SHFL.IDX P6, R14, R13, R12, R11 ;  /* 0x0000000c0d0e7389 */ /* 0x0042a400000c000b */
[----:B012---:R-:W-:Y:S01]  /*25170*/  ENDCOLLECTIVE ;  /* 0x000000000000791b */ /* 0x007fe20003800000 */
.L_x_5156:
[----:B------:R-:W-:Y:S05]  /*25180*/  BSYNC B0 ;  /* 0x0000000000007941 */ /* 0x000fea0003800000 */
.L_x_5155:
        /* <DEDUP_REMOVED lines=8> */
.L_x_5157:
[----:B------:R-:W-:Y:S05]  /*25210*/  BRA `(.L_x_5158) ;  /* 0xfffffdf000e07947 */ /* 0x000fea000383ffff */
.L_x_4858:
[----:B------:R-:W-:Y:S02]  /*25220*/  IMAD.MOV.U32 R13, RZ, RZ, R0 ;  /* 0x000000ffff0d7224 */ /* 0x000fe400078e0000 */
[----:B------:R-:W-:Y:S02]  /*25230*/  IMAD.MOV.U32 R12, RZ, RZ, RZ ;  /* 0x000000ffff0c7224 */ /* 0x000fe400078e00ff */
[----:B------:R-:W-:Y:S02]  /*25240*/  IMAD.MOV.U32 R11, RZ, RZ, 0x1c1f ;  /* 0x00001c1fff0b7424 */ /* 0x000fe400078e00ff */
[----:B------:R-:W-:-:S07]  /*25250*/  IMAD.MOV.U32 R15, RZ, RZ, -0x1 ;  /* 0xffffffffff0f7424 */ /* 0x000fce00078e00ff */
[----:B0--3--:R-:W-:Y:S05]  /*25260*/  WARPSYNC.COLLECTIVE R15, `(.L_x_5159) ;  /* 0x000000000f087348 */ /* 0x009fea0003c00000 */
[----:B---3--:R1:W2:Y:S02]  /*25270*/  SHFL.IDX P6, R14, R13, R12, R11 ;  /* 0x0000000c0d0e7389 */ /* 0x0082a400000c000b */
[----:B012---:R-:W-:Y:S01]  /*25280*/  ENDCOLLECTIVE ;  /* 0x000000000000791b */ /* 0x007fe20003800000 */
.L_x_5159:
[----:B------:R-:W-:Y:S02]  /*25290*/  IMAD.MOV.U32 R13, RZ, RZ, R4 ;  /* 0x000000ffff0d7224 */ /* 0x000fe400078e0004 */
[----:B------:R-:W-:-:S07]  /*252a0*/  IMAD.MOV.U32 R3, RZ, RZ, R14 ;  /* 0x000000ffff037224 */ /* 0x000fce00078e000e */
[----:B------:R-:W-:Y:S05]  /*252b0*/  WARPSYNC.COLLECTIVE R15, `(.L_x_5160) ;  /* 0x000000000f087348 */ /* 0x000fea0003c00000 */
[----:B------:R0:W1:Y:S02]  /*252c0*/  SHFL.IDX P6, R14, R13, R12, R11 ;  /* 0x0000000c0d0e7389 */ /* 0x00006400000c000b */
[----:B01----:R-:W-:Y:S01]  /*252d0*/  ENDCOLLECTIVE ;  /* 0x000000000000791b */ /* 0x003fe20003800000 */
.L_x_5160:
[----:B------:R-:W-:Y:S02]  /*252e0*/  IMAD.MOV.U32 R13, RZ, RZ, R7 ;  /* 0x000000ffff0d7224 */ /* 0x000fe400078e0007 */
[----:B------:R-:W-:-:S07]  /*252f0*/  IMAD.MOV.U32 R2, RZ, RZ, R14 ;  /* 0x000000ffff027224 */ /* 0x000fce00078e000e */
[----:B------:R-:W-:Y:S05]  /*25300*/  WARPSYNC.COLLECTIVE R15, `(.L_x_5161) ;  /* 0x000000000f087348 */ /* 0x000fea0003c00000 */
[----:B------:R0:W1:Y:S02]  /*25310*/  SHFL.IDX P6, R14, R13, R12, R11 ;  /* 0x0000000c0d0e7389 */ /* 0x00006400000c000b */
[----:B01----:R-:W-:Y:S01]  /*25320*/  ENDCOLLECTIVE ;  /* 0x000000000000791b */ /* 0x003fe20003800000 */
.L_x_5161:
[----:B------:R-:W-:Y:S02]  /*25330*/  IMAD.MOV.U32 R13, RZ, RZ, R6 ;  /* 0x000000ffff0d7224 */ /* 0x000fe400078e0006 */
[----:B------:R-:W-:-:S07]  /*25340*/  IMAD.MOV.U32 R5, RZ, RZ, R14 ;  /* 0x000000ffff057224 */ /* 0x000fce00078e000e */
[----:B------:R-:W-:Y:S05]  /*25350*/  WARPSYNC.COLLECTIVE R15, `(.L_x_5162) ;  /* 0x000000000f087348 */ /* 0x000fea0003c00000 */
[----:B------:R0:W1:Y:S02]  /*25360*/  SHFL.IDX P6, R14, R13, R12, R11 ;  /* 0x0000000c0d0e7389 */ /* 0x00006400000c000b */
[----:B01----:R-:W-:Y:S01]  /*25370*/  ENDCOLLECTIVE ;  /* 0x000000000000791b */ /* 0x003fe20003800000 */
.L_x_5162:
[----:B------:R-:W-:Y:S05]  /*25380*/  BRA `(.L_x_5163) ;  /* 0xfffffe0800887947 */ /* 0x000fea000383ffff */
.L_x_4861:
[----:B------:R-:W-:Y:S01]  /*25390*/  BSSY B1, `(.L_x_5164) ;  /* 0x0000008000017945 */ /* 0x000fe20003800000 */
[----:B------:R-:W-:Y:S02]  /*253a0*/  IMAD.MOV.U32 R13, RZ, RZ, R0 ;  /* 0x000000ffff0d7224 */ /* 0x000fe400078e0000 */
[----:B------:R-:W-:Y:S02]  /*253b0*/  IMAD.MOV.U32 R12, RZ, RZ, 0x1 ;  /* 0x00000001ff0c7424 */ /* 0x000fe400078e00ff */
[----:B------:R-:W-:Y:S02]  /*253c0*/  IMAD.MOV.U32 R11, RZ, RZ, 0x1c1f ;  /* 0x00001c1fff0b7424 */ /* 0x000fe400078e00ff */
[----:B------:R-:W-:-:S07]  /*253d0*/  IMAD.MOV.U32 R15, RZ, RZ, -0x1 ;  /* 0xffffffffff0f7424 */ /* 0x000fce00078e00ff */
[----:B-1-3--:R-:W-:Y:S05]  /*253e0*/  WARPSYNC.COLLECTIVE R15, `(.L_x_5165) ;  /* 0x000000000f087348 */ /* 0x00afea0003c00000 */
[----:B---3--:R0:W2:Y:S02]  /*253f0*/  SHFL.IDX P6, R14, R13, R12, R11 ;  /* 0x0000000c0d0e7389 */ /* 0x0080a400000c000b */
[----:B012---:R-:W-:Y:S01]  /*25400*/  ENDCOLLECTIVE ;  /* 0x000000000000791b */ /* 0x007fe20003800000 */
.L_x_5165:
[----:B------:R-:W-:Y:S05]  /*25410*/  BSYNC B1 ;  /* 0x0000000000017941 */ /* 0x000fea0003800000 */
.L_x_5164:
        /* <DEDUP_REMOVED lines=8> */
.L_x_5166:
[----:B------:R-:W-:Y:S02]  /*254a0*/  IMAD.MOV.U32 R13, RZ, RZ, R7 ;  /* 0x000000ffff0d7224 */ /* 0x000fe400078e0007 */
[----:B------:R-:W-:-:S07]  /*254b0*/  IMAD.MOV.U32 R4, RZ, RZ, R14 ;  /* 0x000000ffff047224 */ /* 0x000fce00078e000e */
[----:B------:R-:W-:Y:S05]  /*254c0*/  WARPSYNC.COLLECTIVE R15, `(.L_x_5167) ;  /* 0x000000000f087348 */ /* 0x000fea0003c00000 */
[----:B------:R0:W1:Y:S02]  /*254d0*/  SHFL.IDX P6, R14, R13, R12, R11 ;  /* 0x0000000c0d0e7389 */ /* 0x00006400000c000b */
[----:B01----:R-:W-:Y:S01]  /*254e0*/  ENDCOLLECTIVE ;  /* 0x000000000000791b */ /* 0x003fe20003800000 */
.L_x_5167:
[----:B------:R-:W-:Y:S02]  /*254f0*/  IMAD.MOV.U32 R13, RZ, RZ, R6 ;  /* 0x000000ffff0d7224 */ /* 0x000fe400078e0006 */
[----:B------:R-:W-:-:S07]  /*25500*/  IMAD.MOV.U32 R7, RZ, RZ, R14 ;  /* 0x000000ffff077224 */ /* 0x000fce00078e000e */
[----:B------:R-:W-:Y:S05]  /*25510*/  WARPSYNC.COLLECTIVE R15, `(.L_x_5168) ;  /* 0x000000000f087348 */ /* 0x000fea0003c00000 */
[----:B------:R0:W1:Y:S02]  /*25520*/  SHFL.IDX P6, R14, R13, R12, R11 ;  /* 0x0000000c0d0e7389 */ /* 0x00006400000c000b */
[----:B01----:R-:W-:Y:S01]  /*25530*/  ENDCOLLECTIVE ;  /* 0x000000000000791b */ /* 0x003fe20003800000 */
.L_x_5168:
[----:B------:R-:W-:Y:S01]  /*25540*/  IMAD.MOV.U32 R6, RZ, RZ, R14 ;  /* 0x000000ffff067224 */ /* 0x000fe200078e000e */
[----:B------:R-:W-:Y:S06]  /*25550*/  BRA `(.L_x_5169) ;  /* 0xfffffe1000387947 */ /* 0x000fec000383ffff */
.L_x_4864:
[----:B0-----:R-:W-:-:S04]  /*25560*/  IMAD.U32 R5, RZ, RZ, UR39 ;  /* 0x00000027ff057e24 */ /* 0x001fc8000f8e00ff */
[----:B------:R0:W1:Y:S03]  /*25570*/  SYNCS.PHASECHK.TRANS64.TRYWAIT P0, [R5+URZ+0x30800], R4 ;  /* 0x03080004050075a7 */ /* 0x000066000800017f */
[----:B-1----:R-:W-:Y:S05]  /*25580*/  @!P0 NANOSLEEP.SYNCS 0x989680 ;  /* 0x009896800000895d */ /* 0x002fea0003900000 */
[----:B------:R-:W1:Y:S02]  /*25590*/  @!P0 SYNCS.PHASECHK.TRANS64 P0, [R5+URZ+0x30800], R4 ;  /* 0x03080004050085a7 */ /* 0x000e64000800007f */
[----:B-1----:R-:W-:Y:S05]  /*255a0*/  @!P0 BRA `(.L_x_4864) ;  /* 0xfffffffc00ec8947 */ /* 0x002fea000383ffff */
[----:B------:R-:W-:Y:S05]  /*255b0*/  BRA `(.L_x_5170) ;  /* 0xfffffe1800607947 */ /* 0x000fea000383ffff */
.L_x_4888:
[----:B------:R-:W-:Y:S02]  /*255c0*/  IMAD.MOV.U32 R13, RZ, RZ, R4 ;  /* 0x000000ffff0d7224 */ /* 0x000fe400078e0004 */
[----:B------:R-:W-:Y:S02]  /*255d0*/  IMAD.MOV.U32 R12, RZ, RZ, RZ ;  /* 0x000000ffff0c7224 */ /* 0x000fe400078e00ff */
[----:B------:R-:W-:Y:S02]  /*255e0*/  IMAD.MOV.U32 R11, RZ, RZ, 0x1c1f ;  /* 0x00001c1fff0b7424 */ /* 0x000fe400078e00ff */
[----:B------:R-:W-:-:S07]  /*255f0*/  IMAD.MOV.U32 R15, RZ, RZ, -0x1 ;  /* 0xffffffffff0f7424 */ /* 0x000fce00078e00ff */
[----:B0--3--:R-:W-:Y:S05]  /*25600*/  WARPSYNC.COLLECTIVE R15, `(.L_x_5171) ;  /* 0x000000000f087348 */ /* 0x009fea0003c00000 */
[----:B---3--:R1:W2:Y:S02]  /*25610*/  SHFL.IDX P6, R14, R13, R12, R11 ;  /* 0x0000000c0d0e7389 */ /* 0x0082a400000c000b */
[----:B012---:R-:W-:Y:S01]  /*25620*/  ENDCOLLECTIVE ;  /* 0x000000000000791b */ /* 0x007fe20003800000 */
.L_x_5171:
[----:B------:R-:W-:Y:S02]  /*25630*/  IMAD.MOV.U32 R13, RZ, RZ, R0 ;  /* 0x000000ffff0d7224 */ /* 0x000fe400078e0000 */
[----:B------:R-:W-:-:S07]  /*25640*/  IMAD.MOV.U32 R3, RZ, RZ, R14 ;  /* 0x000000ffff037224 */ /* 0x000fce00078e000e */
[----:B------:R-:W-:Y:S05]  /*25650*/  WARPSYNC.COLLECTIVE R15, `(.L_x_5172) ;  /* 0x000000000f087348 */ /* 0x000fea0003c00000 */
[----:B------:R0:W1:Y:S02]  /*25660*/  SHFL.IDX P6, R14, R13, R12, R11 ;  /* 0x0000000c0d0e7389 */ /* 0x00006400000c000b */
[----:B01----:R-:W-:Y:S01]  /*25670*/  ENDCOLLECTIVE ;  /* 0x000000000000791b */ /* 0x003fe20003800000 */
.L_x_5172:
[----:B------:R-:W-:Y:S02]  /*25680*/  IMAD.MOV.U32 R13, RZ, RZ, R9 ;  /* 0x000000ffff0d7224 */ /* 0x000fe400078e0009 */
[----:B------:R-:W-:-:S07]  /*25690*/  IMAD.MOV.U32 R2, RZ, RZ, R14 ;  /* 0x000000ffff027224 */ /* 0x000fce00078e000e */
[----:B------:R-:W-:Y:S05]  /*256a0*/  WARPSYNC.COLLECTIVE R15, `(.L_x_5173) ;  /* 0x000000000f087348 */ /* 0x000fea0003c00000 */
[----:B------:R0:W1:Y:S02]  /*256b0*/  SHFL.IDX P6, R14, R13, R12, R11 ;  /* 0x0000000c0d0e7389 */ /* 0x00006400000c000b */
[----:B01----:R-:W-:Y:S01]  /*256c0*/  ENDCOLLECTIVE ;  /* 0x000000000000791b */ /* 0x003fe20003800000 */
.L_x_5173:
[----:B------:R-:W-:Y:S02]  /*256d0*/  IMAD.MOV.U32 R13, RZ, RZ, R8 ;  /* 0x000000ffff0d7224 */ /* 0x000fe400078e0008 */
[----:B------:R-:W-:-:S07]  /*256e0*/  IMAD.MOV.U32 R5, RZ, RZ, R14 ;  /* 0x000000ffff057224 */ /* 0x000fce00078e000e */
[----:B------:R-:W-:Y:S05]  /*256f0*/  WARPSYNC.COLLECTIVE R15, `(.L_x_5174) ;  /* 0x000000000f087348 */ /* 0x000fea0003c00000 */
[----:B------:R0:W1:Y:S02]  /*25700*/  SHFL.IDX P6, R14, R13, R12, R11 ;  /* 0x0000000c0d0e7389 */ /* 0x00006400000c000b */
[----:B01----:R-:W-:Y:S01]  /*25710*/  ENDCOLLECTIVE ;  /* 0x000000000000791b */ /* 0x003fe20003800000 */
.L_x_5174:
[----:B------:R-:W-:Y:S02]  /*25720*/  IMAD.MOV.U32 R12, RZ, RZ, R2 ;  /* 0x000000ffff0c7224 */ /* 0x000fe400078e0002 */
[----:B------:R-:W-:Y:S01]  /*25730*/  IMAD.MOV.U32 R13, RZ, RZ, R3 ;  /* 0x000000ffff0d7224 */ /* 0x000fe200078e0003 */
[----:B------:R-:W-:Y:S06]  /*25740*/  BRA `(.L_x_5175) ;  /* 0xfffffe40002c7947 */ /* 0x000fec000383ffff */
.L_x_4891:
[----:B------:R-:W-:Y:S01]  /*25750*/  BSSY B1, `(.L_x_5176) ;  /* 0x0000008000017945 */ /* 0x000fe20003800000 */
[----:B------:R-:W-:Y:S02]  /*25760*/  IMAD.MOV.U32 R13, RZ, RZ, R4 ;  /* 0x000000ffff0d7224 */ /* 0x000fe400078e0004 */
[----:B------:R-:W-:Y:S02]  /*25770*/  IMAD.MOV.U32 R12, RZ, RZ, 0x1 ;  /* 0x00000001ff0c7424 */ /* 0x000fe400078e00ff */
[----:B------:R-:W-:Y:S02]  /*25780*/  IMAD.MOV.U32 R11, RZ, RZ, 0x1c1f ;  /* 0x00001c1fff0b7424 */ /* 0x000fe400078e00ff */
[----:B------:R-:W-:-:S07]  /*25790*/  IMAD.MOV.U32 R15, RZ, RZ, -0x1 ;  /* 0xffffffffff0f7424 */ /* 0x000fce00078e00ff */
[----:B------:R-:W-:Y:S05]  /*257a0*/  WARPSYNC.COLLECTIVE R15, `(.L_x_5177) ;  /* 0x000000000f087348 */ /* 0x000fea0003c00000 */
[----:B------:R0:W1:Y:S02]  /*257b0*/  SHFL.IDX P6, R14, R13, R12, R11 ;  /* 0x0000000c0d0e7389 */ /* 0x00006400000c000b */
[----:B01----:R-:W-:Y:S01]  /*257c0*/  ENDCOLLECTIVE ;  /* 0x000000000000791b */ /* 0x003fe20003800000 */
.L_x_5177:
[----:B------:R-:W-:Y:S05]  /*257d0*/  BSYNC B1 ;  /* 0x0000000000017941 */ /* 0x000fea0003800000 */
.L_x_5176:
        /* <DEDUP_REMOVED lines=8> */
.L_x_5178:
[----:B------:R-:W-:Y:S02]  /*25860*/  IMAD.MOV.U32 R63, RZ, RZ, R3 ;  /* 0x000000ffff3f7224 */ /* 0x000fe400078e0003 */
[----:B------:R-:W-:Y:S02]  /*25870*/  IMAD.MOV.U32 R13, RZ, RZ, R9 ;  /* 0x000000ffff0d7224 */ /* 0x000fe400078e0009 */
[----:B------:R-:W-:-:S07]  /*25880*/  IMAD.MOV.U32 R2, RZ, RZ, R14 ;  /* 0x000000ffff027224 */ /* 0x000fce00078e000e */
[----:B------:R-:W-:Y:S05]  /*25890*/  WARPSYNC.COLLECTIVE R15, `(.L_x_5179) ;  /* 0x000000000f087348 */ /* 0x000fea0003c00000 */
[----:B------:R0:W1:Y:S02]  /*258a0*/  SHFL.IDX P6, R14, R13, R12, R11 ;  /* 0x0000000c0d0e7389 */ /* 0x00006400000c000b */
[----:B01----:R-:W-:Y:S01]  /*258b0*/  ENDCOLLECTIVE ;  /* 0x000000000000791b */ /* 0x003fe20003800000 */
.L_x_5179:
[----:B------:R-:W-:Y:S02]  /*258c0*/  IMAD.MOV.U32 R62, RZ, RZ, R2 ;  /* 0x000000ffff3e7224 */ /* 0x000fe400078e0002 */
[----:B------:R-:W-:Y:S02]  /*258d0*/  IMAD.MOV.U32 R13, RZ, RZ, R8 ;  /* 0x000000ffff0d7224 */ /* 0x000fe400078e0008 */
[----:B------:R-:W-:-:S07]  /*258e0*/  IMAD.MOV.U32 R5, RZ, RZ, R14 ;  /* 0x000000ffff057224 */ /* 0x000fce00078e000e */
[----:B------:R-:W-:Y:S05]  /*258f0*/  WARPSYNC.COLLECTIVE R15, `(.L_x_5180) ;  /* 0x000000000f087348 */ /* 0x000fea0003c00000 */
[----:B------:R0:W1:Y:S02]  /*25900*/  SHFL.IDX P6, R14, R13, R12, R11 ;  /* 0x0000000c0d0e7389 */ /* 0x00006400000c000b */
[----:B01----:R-:W-:Y:S01]  /*25910*/  ENDCOLLECTIVE ;  /* 0x000000000000791b */ /* 0x003fe20003800000 */
.L_x_5180:
[----:B------:R-:W-:Y:S05]  /*25920*/  BRA `(.L_x_5181) ;  /* 0xfffffe4400647947 */ /* 0x000fea000383ffff */
.L_x_4894:
[----:B0-----:R-:W-:-:S04]  /*25930*/  IMAD.U32 R61, RZ, RZ, UR39 ;  /* 0x00000027ff3d7e24 */ /* 0x001fc8000f8e00ff */
[----:B------:R0:W1:Y:S03]  /*25940*/  SYNCS.PHASECHK.TRANS64.TRYWAIT P0, [R61+URZ+0x30800], R60 ;  /* 0x0308003c3d0075a7 */ /* 0x000066000800017f */
[----:B-1----:R-:W-:Y:S05]  /*25950*/  @!P0 NANOSLEEP.SYNCS 0x989680 ;  /* 0x009896800000895d */ /* 0x002fea0003900000 */
[----:B------:R-:W1:Y:S02]  /*25960*/  @!P0 SYNCS.PHASECHK.TRANS64 P0, [R61+URZ+0x30800], R60 ;  /* 0x0308003c3d0085a7 */ /* 0x000e64000800007f */
[----:B-1----:R-:W-:Y:S05]  /*25970*/  @!P0 BRA `(.L_x_4894) ;  /* 0xfffffffc00ec8947 */ /* 0x002fea000383ffff */
[----:B------:R-:W-:Y:S05]  /*25980*/  BRA `(.L_x_5182) ;  /* 0xfffffe4800f87947 */ /* 0x000fea000383ffff */
.L_x_4908:
[----:B-1----:R1:W3:Y:S02]  /*25990*/  SYNCS.PHASECHK.TRANS64.TRYWAIT P1, [R3+URZ+0x30830], R0 ;  /* 0x03083000030075a7 */ /* 0x0022e4000802017f */
[----:B---3--:R-:W-:Y:S05]  /*259a0*/  @!P1 NANOSLEEP.SYNCS 0x989680 ;  /* 0x009896800000995d */ /* 0x008fea0003900000 */
[----:B------:R-:W3:Y:S02]  /*259b0*/  @!P1 SYNCS.PHASECHK.TRANS64 P1, [R3+URZ+0x30830], R0 ;  /* 0x03083000030095a7 */ /* 0x000ee4000802007f */
[----:B---3--:R-:W-:Y:S05]  /*259c0*/  @!P1 BRA `(.L_x_4908) ;  /* 0xfffffffc00f09947 */ /* 0x008fea000383ffff */
[----:B------:R-:W-:Y:S05]  /*259d0*/  BRA `(.L_x_4907) ;  /* 0xfffffe7800347947 */ /* 0x000fea000383ffff */
.L_x_4925:
[----:B-1----:R-:W-:-:S04]  /*259e0*/  IMAD.U32 R12, RZ, RZ, UR6 ;  /* 0x00000006ff0c7e24 */ /* 0x002fc8000f8e00ff */
[----:B------:R1:W2:Y:S03]  /*259f0*/  SYNCS.PHASECHK.TRANS64.TRYWAIT P1, [R12+URZ+0x30830], R9 ;  /* 0x030830090c0075a7 */ /* 0x0002a6000802017f */
[----:B--2---:R-:W-:Y:S05]  /*25a00*/  @!P1 NANOSLEEP.SYNCS 0x989680 ;  /* 0x009896800000995d */ /* 0x004fea0003900000 */
[----:B------:R-:W2:Y:S02]  /*25a10*/  @!P1 SYNCS.PHASECHK.TRANS64 P1, [R12+URZ+0x30830], R9 ;  /* 0x030830090c0095a7 */ /* 0x000ea4000802007f */
[----:B--2---:R-:W-:Y:S05]  /*25a20*/  @!P1 BRA `(.L_x_4925) ;  /* 0xfffffffc00ec9947 */ /* 0x004fea000383ffff */
[----:B------:R-:W-:Y:S05]  /*25a30*/  BRA `(.L_x_4924) ;  /* 0xfffffea400507947 */ /* 0x000fea000383ffff */
.L_x_4929:
[----:B01----:R-:W-:-:S04]  /*25a40*/  IMAD.U32 R9, RZ, RZ, UR5 ;  /* 0x00000005ff097e24 */ /* 0x003fc8000f8e00ff */
[----:B------:R0:W1:Y:S03]  /*25a50*/  SYNCS.PHASECHK.TRANS64.TRYWAIT P1, [R9+URZ+0x30850], R0 ;  /* 0x03085000090075a7 */ /* 0x000066000802017f */
[----:B-1----:R-:W-:Y:S05]  /*25a60*/  @!P1 NANOSLEEP.SYNCS 0x989680 ;  /* 0x009896800000995d */ /* 0x002fea0003900000 */
[----:B------:R-:W1:Y:S02]  /*25a70*/  @!P1 SYNCS.PHASECHK.TRANS64 P1, [R9+URZ+0x30850], R0 ;  /* 0x03085000090095a7 */ /* 0x000e64000802007f */
[----:B-1----:R-:W-:Y:S05]  /*25a80*/  @!P1 BRA `(.L_x_4929) ;  /* 0xfffffffc00ec9947 */ /* 0x002fea000383ffff */
[----:B------:R-:W-:Y:S05]  /*25a90*/  BRA `(.L_x_4928) ;  /* 0xfffffeac00e07947 */ /* 0x000fea000383ffff */
.L_x_4948:
[----:B-1----:R-:W-:-:S04]  /*25aa0*/  IMAD.U32 R3, RZ, RZ, UR6 ;  /* 0x00000006ff037e24 */ /* 0x002fc8000f8e00ff */
[----:B------:R1:W2:Y:S03]  /*25ab0*/  SYNCS.PHASECHK.TRANS64.TRYWAIT P1, [R3+URZ+0x30830], R2 ;  /* 0x03083002030075a7 */ /* 0x0002a6000802017f */
[----:B--2---:R-:W-:Y:S05]  /*25ac0*/  @!P1 NANOSLEEP.SYNCS 0x989680 ;  /* 0x009896800000995d */ /* 0x004fea0003900000 */
[----:B------:R-:W2:Y:S02]  /*25ad0*/  @!P1 SYNCS.PHASECHK.TRANS64 P1, [R3+URZ+0x30830], R2 ;  /* 0x03083002030095a7 */ /* 0x000ea4000802007f */
[----:B--2---:R-:W-:Y:S05]  /*25ae0*/  @!P1 BRA `(.L_x_4948) ;  /* 0xfffffffc00ec9947 */ /* 0x004fea000383ffff */
[----:B------:R-:W-:Y:S05]  /*25af0*/  BRA `(.L_x_4947) ;  /* 0xfffffed800187947 */ /* 0x000fea000383ffff */
.L_x_4952:
[----:B01----:R-:W-:-:S04]  /*25b00*/  IMAD.U32 R2, RZ, RZ, UR5 ;  /* 0x00000005ff027e24 */ /* 0x003fc8000f8e00ff */
[----:B------:R0:W1:Y:S03]  /*25b10*/  SYNCS.PHASECHK.TRANS64.TRYWAIT P1, [R2+URZ+0x30850], R0 ;  /* 0x03085000020075a7 */ /* 0x000066000802017f */
[----:B-1----:R-:W-:Y:S05]  /*25b20*/  @!P1 NANOSLEEP.SYNCS 0x989680 ;  /* 0x009896800000995d */ /* 0x002fea0003900000 */
[----:B------:R-:W1:Y:S02]  /*25b30*/  @!P1 SYNCS.PHASECHK.TRANS64 P1, [R2+URZ+0x30850], R0 ;  /* 0x03085000020095a7 */ /* 0x000e64000802007f */
[----:B-1----:R-:W-:Y:S05]  /*25b40*/  @!P1 BRA `(.L_x_4952) ;  /* 0xfffffffc00ec9947 */ /* 0x002fea000383ffff */
[----:B------:R-:W-:Y:S05]  /*25b50*/  BRA `(.L_x_4951) ;  /* 0xfffffee000a87947 */ /* 0x000fea000383ffff */
.L_x_4960:
[----:B-1----:R-:W-:-:S04]  /*25b60*/  IMAD.U32 R3, RZ, RZ, UR6 ;  /* 0x00000006ff037e24 */ /* 0x002fc8000f8e00ff */
[----:B------:R1:W2:Y:S03]  /*25b70*/  SYNCS.PHASECHK.TRANS64.TRYWAIT P1, [R3+URZ+0x30830], R2 ;  /* 0x03083002030075a7 */ /* 0x0002a6000802017f */
[----:B--2---:R-:W-:Y:S05]  /*25b80*/  @!P1 NANOSLEEP.SYNCS 0x989680 ;  /* 0x009896800000995d */ /* 0x004fea0003900000 */
[----:B------:R-:W2:Y:S02]  /*25b90*/  @!P1 SYNCS.PHASECHK.TRANS64 P1, [R3+URZ+0x30830], R2 ;  /* 0x03083002030095a7 */ /* 0x000ea4000802007f */
[----:B--2---:R-:W-:Y:S05]  /*25ba0*/  @!P1 BRA `(.L_x_4960) ;  /* 0xfffffffc00ec9947 */ /* 0x004fea000383ffff */
[----:B------:R-:W-:Y:S05]  /*25bb0*/  BRA `(.L_x_4959) ;  /* 0xfffffef400747947 */ /* 0x000fea000383ffff */
.L_x_4964:
[----:B01----:R-:W-:-:S04]  /*25bc0*/  IMAD.U32 R2, RZ, RZ, UR5 ;  /* 0x00000005ff027e24 */ /* 0x003fc8000f8e00ff */
[----:B------:R0:W1:Y:S03]  /*25bd0*/  SYNCS.PHASECHK.TRANS64.TRYWAIT P1, [R2+URZ+0x30850], R0 ;  /* 0x03085000020075a7 */ /* 0x000066000802017f */
[----:B-1----:R-:W-:Y:S05]  /*25be0*/  @!P1 NANOSLEEP.SYNCS 0x989680 ;  /* 0x009896800000995d */ /* 0x002fea0003900000 */
[----:B------:R-:W1:Y:S02]  /*25bf0*/  @!P1 SYNCS.PHASECHK.TRANS64 P1, [R2+URZ+0x30850], R0 ;  /* 0x03085000020095a7 */ /* 0x000e64000802007f */
[----:B-1----:R-:W-:Y:S05]  /*25c00*/  @!P1 BRA `(.L_x_4964) ;  /* 0xfffffffc00ec9947 */ /* 0x002fea000383ffff */
[----:B------:R-:W-:Y:S05]  /*25c10*/  BRA `(.L_x_4963) ;  /* 0xffffff0000047947 */ /* 0x000fea000383ffff */
.L_x_4979:
[----:B-1----:R-:W-:-:S04]  /*25c20*/  IMAD.U32 R5, RZ, RZ, UR5 ;  /* 0x00000005ff057e24 */ /* 0x002fc8000f8e00ff */
[----:B------:R1:W2:Y:S03]  /*25c30*/  SYNCS.PHASECHK.TRANS64.TRYWAIT P1, [R5+URZ+0x30850], R0 ;  /* 0x03085000050075a7 */ /* 0x0002a6000802017f */
[----:B--2---:R-:W-:Y:S05]  /*25c40*/  @!P1 NANOSLEEP.SYNCS 0x989680 ;  /* 0x009896800000995d */ /* 0x004fea0003900000 */
[----:B------:R-:W2:Y:S02]  /*25c50*/  @!P1 SYNCS.PHASECHK.TRANS64 P1, [R5+URZ+0x30850], R0 ;  /* 0x03085000050095a7 */ /* 0x000ea4000802007f */
[----:B--2---:R-:W-:Y:S05]  /*25c60*/  @!P1 BRA `(.L_x_4979) ;  /* 0xfffffffc00ec9947 */ /* 0x004fea000383ffff */
[----:B------:R-:W-:Y:S05]  /*25c70*/  BRA `(.L_x_4978) ;  /* 0xffffff2800c87947 */ /* 0x000fea000383ffff */
.L_x_5029:
[----:B0-----:R-:W0:Y:S01]  /*25c80*/  S2R R12, SR_TID.X ;  /* 0x00000000000c7919 */ /* 0x001e220000002100 */
        /* <DEDUP_REMOVED lines=10> */
.L_x_5184:
[----:B------:R-:W-:Y:S05]  /*25d30*/  BSYNC B1 ;  /* 0x0000000000017941 */ /* 0x000fea0003800000 */
.L_x_5183:
[----:B------:R-:W-:Y:S05]  /*25d40*/  BRA `(.L_x_5185) ;  /* 0xffffff8c00747947 */ /* 0x000fea000383ffff */
.L_x_5031:
[----:B------:R-:W-:Y:S01]  /*25d50*/  BSSY B1, `(.L_x_5186) ;  /* 0x0000006000017945 */ /* 0x000fe20003800000 */
[----:B------:R-:W-:-:S07]  /*25d60*/  IMAD.MOV.U32 R15, RZ, RZ, -0x1 ;  /* 0xffffffffff0f7424 */ /* 0x000fce00078e00ff */
[----:B01----:R-:W-:Y:S05]  /*25d70*/  WARPSYNC.COLLECTIVE R15, `(.L_x_5187) ;  /* 0x000000000f0c7348 */ /* 0x003fea0003c00000 */
[----:B------:R-:W-:Y:S02]  /*25d80*/  ELECT P6, UR62, PT ;  /* 0x00000000003e782f */ /* 0x000fe400038c0000 */
[----:B------:R-:W-:Y:S01]  /*25d90*/  MOV R14, UR62 ;  /* 0x0000003e000e7c02 */ /* 0x000fe20008000f00 */
[----:B01----:R-:W-:Y:S10]  /*25da0*/  ENDCOLLECTIVE ;  /* 0x000000000000791b */ /* 0x003ff40003800000 */
.L_x_5187:
[----:B------:R-:W-:Y:S05]  /*25db0*/  BSYNC B1 ;  /* 0x0000000000017941 */ /* 0x000fea0003800000 */
.L_x_5186:
[----:B------:R-:W-:Y:S05]  /*25dc0*/  BRA `(.L_x_5030) ;  /* 0xffffff8c006c7947 */ /* 0x000fea000383ffff */
.L_x_5033:
[----:B-1----:R1:W2:Y:S02]  /*25dd0*/  SYNCS.PHASECHK.TRANS64.TRYWAIT P0, [R17+URZ+0x30820], R8 ;  /* 0x03082008110075a7 */ /* 0x0022a4000800017f */
[----:B--2---:R-:W-:Y:S05]  /*25de0*/  @!P0 NANOSLEEP.SYNCS 0x989680 ;  /* 0x009896800000895d */ /* 0x004fea0003900000 */
[----:B------:R-:W2:Y:S02]  /*25df0*/  @!P0 SYNCS.PHASECHK.TRANS64 P0, [R17+URZ+0x30820], R8 ;  /* 0x03082008110085a7 */ /* 0x000ea4000800007f */
[----:B--2---:R-:W-:Y:S05]  /*25e00*/  @!P0 BRA `(.L_x_5033) ;  /* 0xfffffffc00f08947 */ /* 0x004fea000383ffff */
[----:B------:R-:W-:Y:S05]  /*25e10*/  BRA `(.L_x_5188) ;  /* 0xffffff8c007c7947 */ /* 0x000fea000383ffff */
.L_x_5037:
[----:B0-----:R0:W2:Y:S02]  /*25e20*/  SYNCS.PHASECHK.TRANS64.TRYWAIT P0, [R12+URZ+0x308a0], R11 ;  /* 0x0308a00b0c0075a7 */ /* 0x0010a4000800017f */
[----:B--2---:R-:W-:Y:S05]  /*25e30*/  @!P0 NANOSLEEP.SYNCS 0x989680 ;  /* 0x009896800000895d */ /* 0x004fea0003900000 */
[----:B------:R-:W2:Y:S02]  /*25e40*/  @!P0 SYNCS.PHASECHK.TRANS64 P0, [R12+URZ+0x308a0], R11 ;  /* 0x0308a00b0c0085a7 */ /* 0x000ea4000800007f */
[----:B--2---:R-:W-:Y:S05]  /*25e50*/  @!P0 BRA `(.L_x_5037) ;  /* 0xfffffffc00f08947 */ /* 0x004fea000383ffff */
[----:B------:R-:W-:Y:S05]  /*25e60*/  BRA `(.L_x_5189) ;  /* 0xffffff8c00947947 */ /* 0x000fea000383ffff */
.L_x_5044:
[----:B-1----:R1:W2:Y:S02]  /*25e70*/  SYNCS.PHASECHK.TRANS64.TRYWAIT P0, [R12+URZ+0x308c0], R11 ;  /* 0x0308c00b0c0075a7 */ /* 0x0022a4000800017f */
[----:B--2---:R-:W-:Y:S05]  /*25e80*/  @!P0 NANOSLEEP.SYNCS 0x989680 ;  /* 0x009896800000895d */ /* 0x004fea0003900000 */
[----:B------:R-:W2:Y:S02]  /*25e90*/  @!P0 SYNCS.PHASECHK.TRANS64 P0, [R12+URZ+0x308c0], R11 ;  /* 0x0308c00b0c0085a7 */ /* 0x000ea4000800007f */
[----:B--2---:R-:W-:Y:S05]  /*25ea0*/  @!P0 BRA `(.L_x_5044) ;  /* 0xfffffffc00f08947 */ /* 0x004fea000383ffff */
[----:B------:R-:W-:Y:S05]  /*25eb0*/  BRA `(.L_x_5190) ;  /* 0xffffff9000907947 */ /* 0x000fea000383ffff */
.L_x_5053:
[----:B-1----:R1:W2:Y:S02]  /*25ec0*/  SYNCS.PHASECHK.TRANS64.TRYWAIT P1, [R7+URZ+0x308a0], R3 ;  /* 0x0308a003070075a7 */ /* 0x0022a4000802017f */
[----:B--2---:R-:W-:Y:S05]  /*25ed0*/  @!P1 NANOSLEEP.SYNCS 0x989680 ;  /* 0x009896800000995d */ /* 0x004fea0003900000 */
[----:B------:R-:W2:Y:S02]  /*25ee0*/  @!P1 SYNCS.PHASECHK.TRANS64 P1, [R7+URZ+0x308a0], R3 ;  /* 0x0308a003070095a7 */ /* 0x000ea4000802007f */
[----:B--2---:R-:W-:Y:S05]  /*25ef0*/  @!P1 BRA `(.L_x_5053) ;  /* 0xfffffffc00f09947 */ /* 0x004fea000383ffff */
[----:B------:R-:W-:Y:S05]  /*25f00*/  BRA `(.L_x_5191) ;  /* 0xffffff9400c47947 */ /* 0x000fea000383ffff */
.L_x_5060:
[----:B0-----:R0:W2:Y:S02]  /*25f10*/  SYNCS.PHASECHK.TRANS64.TRYWAIT P1, [R7+URZ+0x308c0], R3 ;  /* 0x0308c003070075a7 */ /* 0x0010a4000802017f */
[----:B--2---:R-:W-:Y:S05]  /*25f20*/  @!P1 NANOSLEEP.SYNCS 0x989680 ;  /* 0x009896800000995d */ /* 0x004fea0003900000 */
[----:B------:R-:W2:Y:S02]  /*25f30*/  @!P1 SYNCS.PHASECHK.TRANS64 P1, [R7+URZ+0x308c0], R3 ;  /* 0x0308c003070095a7 */ /* 0x000ea4000802007f */
[----:B--2---:R-:W-:Y:S05]  /*25f40*/  @!P1 BRA `(.L_x_5060) ;  /* 0xfffffffc00f09947 */ /* 0x004fea000383ffff */
[----:B------:R-:W-:Y:S05]  /*25f50*/  BRA `(.L_x_5192) ;  /* 0xffffff9800bc7947 */ /* 0x000fea000383ffff */
.L_x_5085:
        /* <DEDUP_REMOVED lines=11> */
.L_x_5194:
[----:B------:R-:W-:Y:S05]  /*26010*/  BSYNC B0 ;  /* 0x0000000000007941 */ /* 0x000fea0003800000 */
.L_x_5193:
[----:B------:R-:W-:Y:S05]  /*26020*/  BRA `(.L_x_5195) ;  /* 0xffffffac006c7947 */ /* 0x000fea000383ffff */
.L_x_5088:
[----:B0-----:R0:W1:Y:S02]  /*26030*/  SYNCS.PHASECHK.TRANS64.TRYWAIT P0, [R7+URZ+0x30840], R2 ;  /* 0x03084002070075a7 */ /* 0x001064000800017f */
[----:B-1----:R-:W-:Y:S05]  /*26040*/  @!P0 NANOSLEEP.SYNCS 0x989680 ;  /* 0x009896800000895d */ /* 0x002fea0003900000 */
[----:B------:R-:W1:Y:S02]  /*26050*/  @!P0 SYNCS.PHASECHK.TRANS64 P0, [R7+URZ+0x30840], R2 ;  /* 0x03084002070085a7 */ /* 0x000e64000800007f */
[----:B-1----:R-:W-:Y:S05]  /*26060*/  @!P0 BRA `(.L_x_5088) ;  /* 0xfffffffc00f08947 */ /* 0x002fea000383ffff */
[----:B------:R-:W-:Y:S05]  /*26070*/  BRA `(.L_x_5196) ;  /* 0xffffffac00bc7947 */ /* 0x000fea000383ffff */
.L_x_5089:
        /* <DEDUP_REMOVED lines=8> */
.L_x_5198:
[----:B------:R-:W-:Y:S05]  /*26100*/  BSYNC B0 ;  /* 0x0000000000007941 */ /* 0x000fea0003800000 */
.L_x_5197:
        /* <DEDUP_REMOVED lines=9> */
.L_x_5199:
[----:B------:R-:W-:Y:S02]  /*261a0*/  IMAD.MOV.U32 R13, RZ, RZ, R0 ;  /* 0x000000ffff0d7224 */ /* 0x000fe400078e0000 */
[----:B------:R-:W-:Y:S02]  /*261b0*/  IMAD.MOV.U32 R12, RZ, RZ, 0x1 ;  /* 0x00000001ff0c7424 */ /* 0x000fe400078e00ff */
[----:B------:R-:W-:-:S07]  /*261c0*/  IMAD.MOV.U32 R3, RZ, RZ, R14 ;  /* 0x000000ffff037224 */ /* 0x000fce00078e000e */
[----:B------:R-:W-:Y:S05]  /*261d0*/  WARPSYNC.COLLECTIVE R15, `(.L_x_5200) ;  /* 0x000000000f087348 */ /* 0x000fea0003c00000 */
[----:B------:R0:W1:Y:S02]  /*261e0*/  SHFL.IDX P6, R14, R13, R12, R11 ;  /* 0x0000000c0d0e7389 */ /* 0x00006400000c000b */
[----:B01----:R-:W-:Y:S01]  /*261f0*/  ENDCOLLECTIVE ;  /* 0x000000000000791b */ /* 0x003fe20003800000 */
.L_x_5200:
        /* <DEDUP_REMOVED lines=17> */
.L_x_5201:
[----:B------:R-:W-:Y:S02]  /*26310*/  @P1 IMAD R8, R5, 0x2, R17 ;  /* 0x0000000205081824 */ /* 0x000fe400078e0211 */
[----:B------:R-:W-:Y:S02]  /*26320*/  IMAD.MOV.U32 R13, RZ, RZ, R0 ;  /* 0x000000ffff0d7224 */ /* 0x000fe400078e0000 */
[----:B------:R-:W-:Y:S02]  /*26330*/  IMAD.MOV.U32 R12, RZ, RZ, 0x2 ;  /* 0x00000002ff0c7424 */ /* 0x000fe400078e00ff */
[----:B------:R-:W-:-:S07]  /*26340*/  IMAD.MOV.U32 R3, RZ, RZ, R14 ;  /* 0x000000ffff037224 */ /* 0x000fce00078e000e */
[----:B------:R-:W-:Y:S05]  /*26350*/  WARPSYNC.COLLECTIVE R15, `(.L_x_5202) ;  /* 0x000000000f087348 */ /* 0x000fea0003c00000 */
[----:B------:R0:W1:Y:S02]  /*26360*/  SHFL.IDX P6, R14, R13, R12, R11 ;  /* 0x0000000c0d0e7389 */ /* 0x00006400000c000b */
[----:B01----:R-:W-:Y:S01]  /*26370*/  ENDCOLLECTIVE ;  /* 0x000000000000791b */ /* 0x003fe20003800000 */
.L_x_5202:
        /* <DEDUP_REMOVED lines=17> */
.L_x_5203:
[----:B------:R-:W-:Y:S02]  /*26490*/  @P1 IMAD R8, R5, 0x2, R17 ;  /* 0x0000000205081824 */ /* 0x000fe400078e0211 */
[----:B------:R-:W-:Y:S02]  /*264a0*/  IMAD.MOV.U32 R13, RZ, RZ, R0 ;  /* 0x000000ffff0d7224 */ /* 0x000fe400078e0000 */
[----:B------:R-:W-:Y:S02]  /*264b0*/  IMAD.MOV.U32 R12, RZ, RZ, 0x3 ;  /* 0x00000003ff0c7424 */ /* 0x000fe400078e00ff */
[----:B------:R-:W-:-:S07]  /*264c0*/  IMAD.MOV.U32 R3, RZ, RZ, R14 ;  /* 0x000000ffff037224 */ /* 0x000fce00078e000e */
[----:B------:R-:W-:Y:S05]  /*264d0*/  WARPSYNC.COLLECTIVE R15, `(.L_x_5204) ;  /* 0x000000000f087348 */ /* 0x000fea0003c00000 */
[----:B------:R0:W1:Y:S02]  /*264e0*/  SHFL.IDX P6, R14, R13, R12, R11 ;  /* 0x0000000c0d0e7389 */ /* 0x00006400000c000b */
[----:B01----:R-:W-:Y:S01]  /*264f0*/  ENDCOLLECTIVE ;  /* 0x000000000000791b */ /* 0x003fe20003800000 */
.L_x_5204:
        /* <DEDUP_REMOVED lines=17> */
.L_x_5205:
[----:B------:R-:W-:Y:S02]  /*26610*/  @P1 IMAD R8, R5, 0x2, R17 ;  /* 0x0000000205081824 */ /* 0x000fe400078e0211 */
[----:B------:R-:W-:Y:S02]  /*26620*/  IMAD.MOV.U32 R13, RZ, RZ, R0 ;  /* 0x000000ffff0d7224 */ /* 0x000fe400078e0000 */
[----:B------:R-:W-:Y:S02]  /*26630*/  IMAD.MOV.U32 R12, RZ, RZ, 0x4 ;  /* 0x00000004ff0c7424 */ /* 0x000fe400078e00ff */
[----:B------:R-:W-:-:S07]  /*26640*/  IMAD.MOV.U32 R3, RZ, RZ, R14 ;  /* 0x000000ffff037224 */ /* 0x000fce00078e000e */
[----:B------:R-:W-:Y:S05]  /*26650*/  WARPSYNC.COLLECTIVE R15, `(.L_x_5206) ;  /* 0x000000000f087348 */ /* 0x000fea0003c00000 */
[----:B------:R0:W1:Y:S02]  /*26660*/  SHFL.IDX P6, R14, R13, R12, R11 ;  /* 0x0000000c0d0e7389 */ /* 0x00006400000c000b */
[----:B01----:R-:W-:Y:S01]  /*26670*/  ENDCOLLECTIVE ;  /* 0x000000000000791b */ /* 0x003fe20003800000 */
.L_x_5206:
        /* <DEDUP_REMOVED lines=17> */
.L_x_5207:
[----:B------:R-:W-:Y:S02]  /*26790*/  @P1 IMAD R8, R5, 0x2, R17 ;  /* 0x0000000205081824 */ /* 0x000fe400078e0211 */
[----:B------:R-:W-:Y:S02]  /*267a0*/  IMAD.MOV.U32 R13, RZ, RZ, R0 ;  /* 0x000000ffff0d7224 */ /* 0x000fe400078e0000 */
[----:B------:R-:W-:Y:S02]  /*267b0*/  IMAD.MOV.U32 R12, RZ, RZ, 0x5 ;  /* 0x00000005ff0c7424 */ /* 0x000fe400078e00ff */
[----:B------:R-:W-:-:S07]  /*267c0*/  IMAD.MOV.U32 R3, RZ, RZ, R14 ;  /* 0x000000ffff037224 */ /* 0x000fce00078e000e */
[----:B------:R-:W-:Y:S05]  /*267d0*/  WARPSYNC.COLLECTIVE R15, `(.L_x_5208) ;  /* 0x000000000f087348 */ /* 0x000fea0003c00000 */
[----:B------:R0:W1:Y:S02]  /*267e0*/  SHFL.IDX P6, R14, R13, R12, R11 ;  /* 0x0000000c0d0e7389 */ /* 0x00006400000c000b */
[----:B01----:R-:W-:Y:S01]  /*267f0*/  ENDCOLLECTIVE ;  /* 0x000000000000791b */ /* 0x003fe20003800000 */
.L_x_5208:
        /* <DEDUP_REMOVED lines=10> */
.L_x_5209:
        /* <DEDUP_REMOVED lines=8> */
.L_x_5094:
[----:B------:R-:W-:Y:S02]  /*26920*/  IMAD.MOV.U32 R13, RZ, RZ, R4 ;  /* 0x000000ffff0d7224 */ /* 0x000fe400078e0004 */
[----:B------:R-:W-:Y:S02]  /*26930*/  IMAD.MOV.U32 R12, RZ, RZ, RZ ;  /* 0x000000ffff0c7224 */ /* 0x000fe400078e00ff */
[----:B------:R-:W-:Y:S02]  /*26940*/  IMAD.MOV.U32 R11, RZ, RZ, 0x181f ;  /* 0x0000181fff0b7424 */ /* 0x000fe400078e00ff */
[----:B------:R-:W-:Y:S02]  /*26950*/  IMAD.MOV.U32 R15, RZ, RZ, -0x1 ;  /* 0xffffffffff0f7424 */ /* 0x000fe400078e00ff */
[----:B------:R-:W-:Y:S02]  /*26960*/  IMAD R31, R31, R7, RZ ;  /* 0x000000071f1f7224 */ /* 0x000fe400078e02ff */
[----:B------:R-:W-:-:S07]  /*26970*/  IMAD.IADD R25, R9, 0x1, R25 ;  /* 0x0000000109197824 */ /* 0x000fce00078e0219 */
[----:B-----5:R-:W-:Y:S05]  /*26980*/  WARPSYNC.COLLECTIVE R15, `(.L_x_5211) ;  /* 0x000000000f087348 */ /* 0x020fea0003c00000 */
[----:B------:R0:W1:Y:S02]  /*26990*/  SHFL.IDX P6, R14, R13, R12, R11 ;  /* 0x0000000c0d0e7389 */ /* 0x00006400000c000b */
[----:B01---5:R-:W-:Y:S01]  /*269a0*/  ENDCOLLECTIVE ;  /* 0x000000000000791b */ /* 0x023fe20003800000 */
.L_x_5211:
[C---:B------:R-:W-:Y:S01]  /*269b0*/  VIADD R6, R25.reuse, 0x10 ;  /* 0x0000001019067836 */ /* 0x040fe20000000000 */
[----:B------:R-:W-:Y:S01]  /*269c0*/  ISETP.GE.AND P1, PT, R25, R31, PT ;  /* 0x0000001f1900720c */ /* 0x000fe20003f26270 */
[----:B------:R-:W-:Y:S02]  /*269d0*/  IMAD.MOV.U32 R13, RZ, RZ, R0 ;  /* 0x000000ffff0d7224 */ /* 0x000fe400078e0000 */
[----:B------:R-:W-:-:S10]  /*269e0*/  IMAD.MOV.U32 R2, RZ, RZ, R14 ;  /* 0x000000ffff027224 */ /* 0x000fd400078e000e */
[----:B------:R-:W-:Y:S05]  /*269f0*/  WARPSYNC.COLLECTIVE R15, `(.L_x_5212) ;  /* 0x000000000f087348 */ /* 0x000fea0003c00000 */
[----:B------:R0:W1:Y:S02]  /*26a00*/  SHFL.IDX P6, R14, R13, R12, R11 ;  /* 0x0000000c0d0e7389 */ /* 0x00006400000c000b */
[----:B01----:R-:W-:Y:S01]  /*26a10*/  ENDCOLLECTIVE ;  /* 0x000000000000791b */ /* 0x003fe20003800000 */
.L_x_5212:
        /* <DEDUP_REMOVED lines=8> */
.L_x_5213:
        /* <DEDUP_REMOVED lines=13> */
.L_x_5214:
        /* <DEDUP_REMOVED lines=8> */
.L_x_5215:
        /* <DEDUP_REMOVED lines=14> */
.L_x_5216:
        /* <DEDUP_REMOVED lines=8> */
.L_x_5217:
        /* <DEDUP_REMOVED lines=14> */
.L_x_5218:
        /* <DEDUP_REMOVED lines=8> */
.L_x_5219:
        /* <DEDUP_REMOVED lines=14> */
.L_x_5220:
        /* <DEDUP_REMOVED lines=8> */
.L_x_5221:
        /* <DEDUP_REMOVED lines=14> */
.L_x_5222:
        /* <DEDUP_REMOVED lines=8> */
.L_x_5223:
        /* <DEDUP_REMOVED lines=13> */
.L_x_5224:
        /* <DEDUP_REMOVED lines=8> */
.L_x_5225:
        /* <DEDUP_REMOVED lines=12> */
.L_x_5226:
[----:B------:R-:W-:Y:S05]  /*27380*/  BRA `(.L_x_5227) ;  /* 0xffffffac006c7947 */ /* 0x000fea000383ffff */
.L_x_5099:
[----:B0-----:R0:W1:Y:S02]  /*27390*/  SYNCS.PHASECHK.TRANS64.TRYWAIT P0, [R17+URZ+0x30820], R0 ;  /* 0x03082000110075a7 */ /* 0x001064000800017f */
[----:B-1----:R-:W-:Y:S05]  /*273a0*/  @!P0 NANOSLEEP.SYNCS 0x989680 ;  /* 0x009896800000895d */ /* 0x002fea0003900000 */
[----:B------:R-:W1:Y:S02]  /*273b0*/  @!P0 SYNCS.PHASECHK.TRANS64 P0, [R17+URZ+0x30820], R0 ;  /* 0x03082000110085a7 */ /* 0x000e64000800007f */
[----:B-1----:R-:W-:Y:S05]  /*273c0*/  @!P0 BRA `(.L_x_5099) ;  /* 0xfffffffc00f08947 */ /* 0x002fea000383ffff */
[----:B------:R-:W-:Y:S05]  /*273d0*/  BRA `(.L_x_5228) ;  /* 0xffffffac00e47947 */ /* 0x000fea000383ffff */
.L_x_5104:
[----:B0-----:R0:W1:Y:S02]  /*273e0*/  SYNCS.PHASECHK.TRANS64.TRYWAIT P0, [R7+URZ+0x30840], R2 ;  /* 0x03084002070075a7 */ /* 0x001064000800017f */
[----:B-1----:R-:W-:Y:S05]  /*273f0*/  @!P0 NANOSLEEP.SYNCS 0x989680 ;  /* 0x009896800000895d */ /* 0x002fea0003900000 */
[----:B------:R-:W1:Y:S02]  /*27400*/  @!P0 SYNCS.PHASECHK.TRANS64 P0, [R7+URZ+0x30840], R2 ;  /* 0x03084002070085a7 */ /* 0x000e64000800007f */
[----:B-1----:R-:W-:Y:S05]  /*27410*/  @!P0 BRA `(.L_x_5104) ;  /* 0xfffffffc00f08947 */ /* 0x002fea000383ffff */
[----:B------:R-:W-:Y:S05]  /*27420*/  BRA `(.L_x_5229) ;  /* 0xffffffb000b87947 */ /* 0x000fea000383ffff */
.L_x_5105:
        /* <DEDUP_REMOVED lines=8> */
.L_x_5231:
[----:B------:R-:W-:Y:S05]  /*274b0*/  BSYNC B1 ;  /* 0x0000000000017941 */ /* 0x000fea0003800000 */
.L_x_5230:
        /* <DEDUP_REMOVED lines=12> */
.L_x_5232:
[----:B------:R-:W-:Y:S02]  /*27580*/  IMAD R5, R5, 0x2, R17 ;  /* 0x0000000205057824 */ /* 0x000fe400078e0211 */
[----:B------:R-:W-:Y:S02]  /*27590*/  IMAD.MOV.U32 R13, RZ, RZ, R6 ;  /* 0x000000ffff0d7224 */ /* 0x000fe400078e0006 */
[----:B------:R-:W-:Y:S02]  /*275a0*/  IMAD.MOV.U32 R12, RZ, RZ, 0x1 ;  /* 0x00000001ff0c7424 */ /* 0x000fe400078e00ff */
[----:B------:R-:W-:-:S07]  /*275b0*/  IMAD.MOV.U32 R2, RZ, RZ, R14 ;  /* 0x000000ffff027224 */ /* 0x000fce00078e000e */
[----:B------:R-:W-:Y:S05]  /*275c0*/  WARPSYNC.COLLECTIVE R15, `(.L_x_5233) ;  /* 0x000000000f087348 */ /* 0x000fea0003c00000 */
[----:B------:R0:W1:Y:S02]  /*275d0*/  SHFL.IDX P6, R14, R13, R12, R11 ;  /* 0x0000000c0d0e7389 */ /* 0x00006400000c000b */
[----:B01----:R-:W-:Y:S01]  /*275e0*/  ENDCOLLECTIVE ;  /* 0x000000000000791b */ /* 0x003fe20003800000 */
.L_x_5233:
        /* <DEDUP_REMOVED lines=13> */
.L_x_5234:
[----:B------:R-:W-:Y:S02]  /*276c0*/  IMAD.MOV.U32 R13, RZ, RZ, R6 ;  /* 0x000000ffff0d7224 */ /* 0x000fe400078e0006 */
[----:B------:R-:W-:Y:S02]  /*276d0*/  IMAD.MOV.U32 R12, RZ, RZ, 0x2 ;  /* 0x00000002ff0c7424 */ /* 0x000fe400078e00ff */
[----:B------:R-:W-:-:S07]  /*276e0*/  IMAD.MOV.U32 R2, RZ, RZ, R14 ;  /* 0x000000ffff027224 */ /* 0x000fce00078e000e */
[----:B------:R-:W-:Y:S05]  /*276f0*/  WARPSYNC.COLLECTIVE R15, `(.L_x_5235) ;  /* 0x000000000f087348 */ /* 0x000fea0003c00000 */
[----:B------:R0:W1:Y:S02]  /*27700*/  SHFL.IDX P6, R14, R13, R12, R11 ;  /* 0x0000000c0d0e7389 */ /* 0x00006400000c000b */
[----:B01----:R-:W-:Y:S01]  /*27710*/  ENDCOLLECTIVE ;  /* 0x000000000000791b */ /* 0x003fe20003800000 */
.L_x_5235:
        /* <DEDUP_REMOVED lines=13> */
.L_x_5236:
[----:B------:R-:W-:Y:S02]  /*277f0*/  IMAD.MOV.U32 R13, RZ, RZ, R6 ;  /* 0x000000ffff0d7224 */ /* 0x000fe400078e0006 */
[----:B------:R-:W-:Y:S02]  /*27800*/  IMAD.MOV.U32 R12, RZ, RZ, 0x3 ;  /* 0x00000003ff0c7424 */ /* 0x000fe400078e00ff */
[----:B------:R-:W-:-:S07]  /*27810*/  IMAD.MOV.U32 R2, RZ, RZ, R14 ;  /* 0x000000ffff027224 */ /* 0x000fce00078e000e */
[----:B------:R-:W-:Y:S05]  /*27820*/  WARPSYNC.COLLECTIVE R15, `(.L_x_5237) ;  /* 0x000000000f087348 */ /* 0x000fea0003c00000 */
[----:B------:R0:W1:Y:S02]  /*27830*/  SHFL.IDX P6, R14, R13, R12, R11 ;  /* 0x0000000c0d0e7389 */ /* 0x00006400000c000b */
[----:B01----:R-:W-:Y:S01]  /*27840*/  ENDCOLLECTIVE ;  /* 0x000000000000791b */ /* 0x003fe20003800000 */
.L_x_5237:
        /* <DEDUP_REMOVED lines=13> */
.L_x_5238:
[----:B------:R-:W-:Y:S02]  /*27920*/  IMAD.MOV.U32 R13, RZ, RZ, R6 ;  /* 0x000000ffff0d7224 */ /* 0x000fe400078e0006 */
[----:B------:R-:W-:Y:S02]  /*27930*/  IMAD.MOV.U32 R12, RZ, RZ, 0x4 ;  /* 0x00000004ff0c7424 */ /* 0x000fe400078e00ff */
[----:B------:R-:W-:-:S07]  /*27940*/  IMAD.MOV.U32 R2, RZ, RZ, R14 ;  /* 0x000000ffff027224 */ /* 0x000fce00078e000e */
[----:B------:R-:W-:Y:S05]  /*27950*/  WARPSYNC.COLLECTIVE R15, `(.L_x_5239) ;  /* 0x000000000f087348 */ /* 0x000fea0003c00000 */
[----:B------:R0:W1:Y:S02]  /*27960*/  SHFL.IDX P6, R14, R13, R12, R11 ;  /* 0x0000000c0d0e7389 */ /* 0x00006400000c000b */
[----:B01----:R-:W-:Y:S01]  /*27970*/  ENDCOLLECTIVE ;  /* 0x000000000000791b */ /* 0x003fe20003800000 */
.L_x_5239:
        /* <DEDUP_REMOVED lines=13> */
.L_x_5240:
[----:B------:R-:W-:Y:S02]  /*27a50*/  IMAD.MOV.U32 R13, RZ, RZ, R6 ;  /* 0x000000ffff0d7224 */ /* 0x000fe400078e0006 */
[----:B------:R-:W-:Y:S02]  /*27a60*/  IMAD.MOV.U32 R12, RZ, RZ, 0x5 ;  /* 0x00000005ff0c7424 */ /* 0x000fe400078e00ff */
[----:B------:R-:W-:-:S07]  /*27a70*/  IMAD.MOV.U32 R2, RZ, RZ, R14 ;  /* 0x000000ffff027224 */ /* 0x000fce00078e000e */
[----:B------:R-:W-:Y:S05]  /*27a80*/  WARPSYNC.COLLECTIVE R15, `(.L_x_5241) ;  /* 0x000000000f087348 */ /* 0x000fea0003c00000 */
[----:B------:R0:W1:Y:S02]  /*27a90*/  SHFL.IDX P6, R14, R13, R12, R11 ;  /* 0x0000000c0d0e7389 */ /* 0x00006400000c000b */
[----:B01----:R-:W-:Y:S01]  /*27aa0*/  ENDCOLLECTIVE ;  /* 0x000000000000791b */ /* 0x003fe20003800000 */
.L_x_5241:
        /* <DEDUP_REMOVED lines=14> */
.L_x_5242:
[----:B------:R-:W-:Y:S01]  /*27b90*/  IMAD.MOV.U32 R2, RZ, RZ, R14 ;  /* 0x000000ffff027224 */ /* 0x000fe200078e000e */
[----:B------:R-:W-:Y:S06]  /*27ba0*/  BRA `(.L_x_5243) ;  /* 0xffffffac00d87947 */ /* 0x000fec000383ffff */
.L_x_5110:
[----:B0-----:R0:W1:Y:S02]  /*27bb0*/  SYNCS.PHASECHK.TRANS64.TRYWAIT P0, [R6+URZ+0x30860], R2 ;  /* 0x03086002060075a7 */ /* 0x001064000800017f */
[----:B-1----:R-:W-:Y:S05]  /*27bc0*/  @!P0 NANOSLEEP.SYNCS 0x989680 ;  /* 0x009896800000895d */ /* 0x002fea0003900000 */
[----:B------:R-:W1:Y:S02]  /*27bd0*/  @!P0 SYNCS.PHASECHK.TRANS64 P0, [R6+URZ+0x30860], R2 ;  /* 0x03086002060085a7 */ /* 0x000e64000800007f */
[----:B-1----:R-:W-:Y:S05]  /*27be0*/  @!P0 BRA `(.L_x_5110) ;  /* 0xfffffffc00f08947 */ /* 0x002fea000383ffff */
[----:B------:R-:W-:Y:S05]  /*27bf0*/  BRA `(.L_x_5244) ;  /* 0xffffffb000387947 */ /* 0x000fea000383ffff */
.L_x_5111:
        /* <DEDUP_REMOVED lines=8> */
.L_x_5246:
[----:B------:R-:W-:Y:S05]  /*27c80*/  BSYNC B1 ;  /* 0x0000000000017941 */ /* 0x000fea0003800000 */
.L_x_5245:
        /* <DEDUP_REMOVED lines=9> */
.L_x_5247:
[----:B------:R-:W-:Y:S02]  /*27d20*/  IMAD.MOV.U32 R13, RZ, RZ, R19 ;  /* 0x000000ffff0d7224 */ /* 0x000fe400078e0013 */
[----:B------:R-:W-:Y:S02]  /*27d30*/  IMAD.MOV.U32 R12, RZ, RZ, 0x1 ;  /* 0x00000001ff0c7424 */ /* 0x000fe400078e00ff */
[----:B------:R-:W-:-:S07]  /*27d40*/  IMAD.MOV.U32 R2, RZ, RZ, R14 ;  /* 0x000000ffff027224 */ /* 0x000fce00078e000e */
[----:B------:R-:W-:Y:S05]  /*27d50*/  WARPSYNC.COLLECTIVE R15, `(.L_x_5248) ;  /* 0x000000000f087348 */ /* 0x000fea0003c00000 */
[----:B------:R0:W1:Y:S02]  /*27d60*/  SHFL.IDX P6, R14, R13, R12, R11 ;  /* 0x0000000c0d0e7389 */ /* 0x00006400000c000b */
[----:B01----:R-:W-:Y:S01]  /*27d70*/  ENDCOLLECTIVE ;  /* 0x000000000000791b */ /* 0x003fe20003800000 */
.L_x_5248:
        /* <DEDUP_REMOVED lines=16> */
.L_x_5249:
[----:B------:R-:W-:Y:S02]  /*27e80*/  IMAD.MOV.U32 R13, RZ, RZ, R19 ;  /* 0x000000ffff0d7224 */ /* 0x000fe400078e0013 */
[----:B------:R-:W-:Y:S02]  /*27e90*/  IMAD.MOV.U32 R12, RZ, RZ, 0x2 ;  /* 0x00000002ff0c7424 */ /* 0x000fe400078e00ff */
[----:B------:R-:W-:-:S07]  /*27ea0*/  IMAD.MOV.U32 R2, RZ, RZ, R14 ;  /* 0x000000ffff027224 */ /* 0x000fce00078e000e */
[----:B------:R-:W-:Y:S05]  /*27eb0*/  WARPSYNC.COLLECTIVE R15, `(.L_x_5250) ;  /* 0x000000000f087348 */ /* 0x000fea0003c00000 */
[----:B------:R0:W1:Y:S02]  /*27ec0*/  SHFL.IDX P6, R14, R13, R12, R11 ;  /* 0x0000000c0d0e7389 */ /* 0x00006400000c000b */
[----:B01----:R-:W-:Y:S01]  /*27ed0*/  ENDCOLLECTIVE ;  /* 0x000000000000791b */ /* 0x003fe20003800000 */
.L_x_5250:
        /* <DEDUP_REMOVED lines=16> */
.L_x_5251:
[----:B------:R-:W-:Y:S02]  /*27fe0*/  IMAD.MOV.U32 R13, RZ, RZ, R19 ;  /* 0x000000ffff0d7224 */ /* 0x000fe400078e0013 */
[----:B------:R-:W-:Y:S02]  /*27ff0*/  IMAD.MOV.U32 R12, RZ, RZ, 0x3 ;  /* 0x00000003ff0c7424 */ /* 0x000fe400078e00ff */
[----:B------:R-:W-:-:S07]  /*28000*/  IMAD.MOV.U32 R2, RZ, RZ, R14 ;  /* 0x000000ffff027224 */ /* 0x000fce00078e000e */
[----:B------:R-:W-:Y:S05]  /*28010*/  WARPSYNC.COLLECTIVE R15, `(.L_x_5252) ;  /* 0x000000000f087348 */ /* 0x000fea0003c00000 */
[----:B------:R0:W1:Y:S02]  /*28020*/  SHFL.IDX P6, R14, R13, R12, R11 ;  /* 0x0000000c0d0e7389 */ /* 0x00006400000c000b */
[----:B01----:R-:W-:Y:S01]  /*28030*/  ENDCOLLECTIVE ;  /* 0x000000000000791b */ /* 0x003fe20003800000 */
.L_x_5252:
        /* <DEDUP_REMOVED lines=16> */
.L_x_5253:
[----:B------:R-:W-:Y:S02]  /*28140*/  IMAD.MOV.U32 R13, RZ, RZ, R19 ;  /* 0x000000ffff0d7224 */ /* 0x000fe400078e0013 */
[----:B------:R-:W-:Y:S02]  /*28150*/  IMAD.MOV.U32 R12, RZ, RZ, 0x4 ;  /* 0x00000004ff0c7424 */ /* 0x000fe400078e00ff */
[----:B------:R-:W-:-:S07]  /*28160*/  IMAD.MOV.U32 R2, RZ, RZ, R14 ;  /* 0x000000ffff027224 */ /* 0x000fce00078e000e */
[----:B------:R-:W-:Y:S05]  /*28170*/  WARPSYNC.COLLECTIVE R15, `(.L_x_5254) ;  /* 0x000000000f087348 */ /* 0x000fea0003c00000 */
[----:B------:R0:W1:Y:S02]  /*28180*/  SHFL.IDX P6, R14, R13, R12, R11 ;  /* 0x0000000c0d0e7389 */ /* 0x00006400000c000b */
[----:B01----:R-:W-:Y:S01]  /*28190*/  ENDCOLLECTIVE ;  /* 0x000000000000791b */ /* 0x003fe20003800000 */
.L_x_5254:
        /* <DEDUP_REMOVED lines=16> */
.L_x_5255:
[----:B------:R-:W-:Y:S02]  /*282a0*/  IMAD.MOV.U32 R13, RZ, RZ, R19 ;  /* 0x000000ffff0d7224 */ /* 0x000fe400078e0013 */
[----:B------:R-:W-:Y:S02]  /*282b0*/  IMAD.MOV.U32 R12, RZ, RZ, 0x5 ;  /* 0x00000005ff0c7424 */ /* 0x000fe400078e00ff */
[----:B------:R-:W-:-:S07]  /*282c0*/  IMAD.MOV.U32 R2, RZ, RZ, R14 ;  /* 0x000000ffff027224 */ /* 0x000fce00078e000e */
[----:B------:R-:W-:Y:S05]  /*282d0*/  WARPSYNC.COLLECTIVE R15, `(.L_x_5256) ;  /* 0x000000000f087348 */ /* 0x000fea0003c00000 */
[----:B------:R0:W1:Y:S02]  /*282e0*/  SHFL.IDX P6, R14, R13, R12, R11 ;  /* 0x0000000c0d0e7389 */ /* 0x00006400000c000b */
[----:B01----:R-:W-:Y:S01]  /*282f0*/  ENDCOLLECTIVE ;  /* 0x000000000000791b */ /* 0x003fe20003800000 */
.L_x_5256:
        /* <DEDUP_REMOVED lines=13> */
.L_x_5257:
[----:B------:R-:W-:Y:S01]  /*283d0*/  @!PT LDS RZ, [RZ] ;  /* 0x00000000fffff984 */ /* 0x000fe20000000800 */
[----:B------:R-:W-:Y:S01]  /*283e0*/  @!PT LDS RZ, [RZ] ;  /* 0x00000000fffff984 */ /* 0x000fe20000000800 */
[----:B------:R-:W-:Y:S01]  /*283f0*/  @!PT LDS RZ, [RZ] ;  /* 0x00000000fffff984 */ /* 0x000fe20000000800 */
[----:B------:R0:W-:Y:S01]  /*28400*/  LDGSTS.E.BYPASS.LTC128B.128 [R5+0x5400], desc[UR36][R2.64+0x80], !P0 ;  /* 0x0540008002057fae */ /* 0x0001e2000c101d64 */
[----:B------:R-:W-:-:S13]  /*28410*/  ISETP.LT.OR P0, PT, R7, 0x41, P1 ;  /* 0x000000410700780c */ /* 0x000fda0000f01670 */
[----:B------:R0:W-:Y:S01]  /*28420*/  LDGSTS.E.BYPASS.LTC128B.128 [R5+0x8400], desc[UR36][R2.64+0x100], !P0 ;  /* 0x0840010002057fae */ /* 0x0001e2000c101d64 */
[----:B------:R-:W-:Y:S05]  /*28430*/  BRA `(.L_x_5258) ;  /* 0xffffffac00247947 */ /* 0x000fea000383ffff */
.L_x_5119:
[----:B0-----:R0:W1:Y:S02]  /*28440*/  SYNCS.PHASECHK.TRANS64.TRYWAIT P0, [R0+URZ+0x30860], R3 ;  /* 0x03086003000075a7 */ /* 0x001064000800017f */
[----:B-1----:R-:W-:Y:S05]  /*28450*/  @!P0 NANOSLEEP.SYNCS 0x989680 ;  /* 0x009896800000895d */ /* 0x002fea0003900000 */
[----:B------:R-:W1:Y:S02]  /*28460*/  @!P0 SYNCS.PHASECHK.TRANS64 P0, [R0+URZ+0x30860], R3 ;  /* 0x03086003000085a7 */ /* 0x000e64000800007f */
[----:B-1----:R-:W-:Y:S05]  /*28470*/  @!P0 BRA `(.L_x_5119) ;  /* 0xfffffffc00f08947 */ /* 0x002fea000383ffff */
[----:B------:R-:W-:Y:S05]  /*28480*/  BRA `(.L_x_5259) ;  /* 0xffffffb000407947 */ /* 0x000fea000383ffff */
.L_x_5120:
        /* <DEDUP_REMOVED lines=8> */
.L_x_5261:
[----:B------:R-:W-:Y:S05]  /*28510*/  BSYNC B0 ;  /* 0x0000000000007941 */ /* 0x000fea0003800000 */
.L_x_5260:
        /* <DEDUP_REMOVED lines=9> */
.L_x_5262:
        /* <DEDUP_REMOVED lines=14> */
.L_x_5263:
        /* <DEDUP_REMOVED lines=13> */
.L_x_5264:
[----:B------:R-:W-:Y:S02]  /*28760*/  IMAD.MOV.U32 R13, RZ, RZ, R19 ;  /* 0x000000ffff0d7224 */ /* 0x000fe400078e0013 */
[----:B------:R-:W-:Y:S01]  /*28770*/  IMAD.MOV.U32 R12, RZ, RZ, 0x2 ;  /* 0x00000002ff0c7424 */ /* 0x000fe200078e00ff */
[----:B------:R-:W-:-:S13]  /*28780*/  IADD3 R2, P4, R14, R5, RZ ;  /* 0x000000050e027210 */ /* 0x000fda0007f9e0ff */
[----:B------:R-:W-:Y:S05]  /*28790*/  WARPSYNC.COLLECTIVE R15, `(.L_x_5265) ;  /* 0x000000000f087348 */ /* 0x000fea0003c00000 */
[----:B------:R0:W1:Y:S02]  /*287a0*/  SHFL.IDX P6, R14, R13, R12, R11 ;  /* 0x0000000c0d0e7389 */ /* 0x00006400000c000b */
[----:B01----:R-:W-:Y:S01]  /*287b0*/  ENDCOLLECTIVE ;  /* 0x000000000000791b */ /* 0x003fe20003800000 */
.L_x_5265:
        /* <DEDUP_REMOVED lines=15> */
.L_x_5266:
[----:B------:R-:W-:Y:S02]  /*288b0*/  IMAD.MOV.U32 R13, RZ, RZ, R19 ;  /* 0x000000ffff0d7224 */ /* 0x000fe400078e0013 */
[----:B------:R-:W-:Y:S01]  /*288c0*/  IMAD.MOV.U32 R12, RZ, RZ, 0x3 ;  /* 0x00000003ff0c7424 */ /* 0x000fe200078e00ff */
[----:B------:R-:W-:-:S13]  /*288d0*/  IADD3 R2, P4, R14, R5, RZ ;  /* 0x000000050e027210 */ /* 0x000fda0007f9e0ff */
[----:B------:R-:W-:Y:S05]  /*288e0*/  WARPSYNC.COLLECTIVE R15, `(.L_x_5267) ;  /* 0x000000000f087348 */ /* 0x000fea0003c00000 */
[----:B------:R0:W1:Y:S02]  /*288f0*/  SHFL.IDX P6, R14, R13, R12, R11 ;  /* 0x0000000c0d0e7389 */ /* 0x00006400000c000b */
[----:B01----:R-:W-:Y:S01]  /*28900*/  ENDCOLLECTIVE ;  /* 0x000000000000791b */ /* 0x003fe20003800000 */
.L_x_5267:
        /* <DEDUP_REMOVED lines=15> */
.L_x_5268:
[----:B------:R-:W-:Y:S02]  /*28a00*/  IMAD.MOV.U32 R13, RZ, RZ, R19 ;  /* 0x000000ffff0d7224 */ /* 0x000fe400078e0013 */
[----:B------:R-:W-:Y:S01]  /*28a10*/  IMAD.MOV.U32 R12, RZ, RZ, 0x4 ;  /* 0x00000004ff0c7424 */ /* 0x000fe200078e00ff */
[----:B------:R-:W-:-:S13]  /*28a20*/  IADD3 R2, P4, R14, R5, RZ ;  /* 0x000000050e027210 */ /* 0x000fda0007f9e0ff */
[----:B------:R-:W-:Y:S05]  /*28a30*/  WARPSYNC.COLLECTIVE R15, `(.L_x_5269) ;  /* 0x000000000f087348 */ /* 0x000fea0003c00000 */
[----:B------:R0:W1:Y:S02]  /*28a40*/  SHFL.IDX P6, R14, R13, R12, R11 ;  /* 0x0000000c0d0e7389 */ /* 0x00006400000c000b */
[----:B01----:R-:W-:Y:S01]  /*28a50*/  ENDCOLLECTIVE ;  /* 0x000000000000791b */ /* 0x003fe20003800000 */
.L_x_5269:
        /* <DEDUP_REMOVED lines=15> */
.L_x_5270:
[----:B------:R-:W-:Y:S02]  /*28b50*/  IMAD.MOV.U32 R13, RZ, RZ, R19 ;  /* 0x000000ffff0d7224 */ /* 0x000fe400078e0013 */
[----:B------:R-:W-:Y:S01]  /*28b60*/  IMAD.MOV.U32 R12, RZ, RZ, 0x5 ;  /* 0x00000005ff0c7424 */ /* 0x000fe200078e00ff */
[----:B------:R-:W-:-:S13]  /*28b70*/  IADD3 R2, P4, R14, R5, RZ ;  /* 0x000000050e027210 */ /* 0x000fda0007f9e0ff */
[----:B------:R-:W-:Y:S05]  /*28b80*/  WARPSYNC.COLLECTIVE R15, `(.L_x_5271) ;  /* 0x000000000f087348 */ /* 0x000fea0003c00000 */
[----:B------:R0:W1:Y:S02]  /*28b90*/  SHFL.IDX P6, R14, R13, R12, R11 ;  /* 0x0000000c0d0e7389 */ /* 0x00006400000c000b */
[----:B01----:R-:W-:Y:S01]  /*28ba0*/  ENDCOLLECTIVE ;  /* 0x000000000000791b */ /* 0x003fe20003800000 */
.L_x_5271:
        /* <DEDUP_REMOVED lines=14> */
.L_x_5272:
[----:B------:R-:W-:Y:S05]  /*28c90*/  BRA `(.L_x_5273) ;  /* 0xffffffac00447947 */ /* 0x000fea000383ffff */
.L_x_5125:
[----:B------:R-:W-:Y:S01]  /*28ca0*/  BSSY B0, `(.L_x_5274) ;  /* 0x0000008000007945 */ /* 0x000fe20003800000 */
[----:B------:R-:W-:Y:S02]  /*28cb0*/  IMAD.MOV.U32 R13, RZ, RZ, R24 ;  /* 0x000000ffff0d7224 */ /* 0x000fe400078e0018 */
[----:B0-----:R-:W-:Y:S02]  /*28cc0*/  IMAD.MOV.U32 R12, RZ, RZ, RZ ;  /* 0x000000ffff0c7224 */ /* 0x001fe400078e00ff */
[----:B------:R-:W-:Y:S02]  /*28cd0*/  IMAD.MOV.U32 R11, RZ, RZ, 0x1f ;  /* 0x0000001fff0b7424 */ /* 0x000fe400078e00ff */
[----:B------:R-:W-:-:S07]  /*28ce0*/  IMAD.MOV.U32 R15, RZ, RZ, -0x1 ;  /* 0xffffffffff0f7424 */ /* 0x000fce00078e00ff */
[----:B-1----:R-:W-:Y:S05]  /*28cf0*/  WARPSYNC.COLLECTIVE R15, `(.L_x_5275) ;  /* 0x000000000f087348 */ /* 0x002fea0003c00000 */
[----:B------:R0:W2:Y:S02]  /*28d00*/  SHFL.IDX P6, R14, R13, R12, R11 ;  /* 0x0000000c0d0e7389 */ /* 0x0000a400000c000b */
[----:B012---:R-:W-:Y:S01]  /*28d10*/  ENDCOLLECTIVE ;  /* 0x000000000000791b */ /* 0x007fe20003800000 */
.L_x_5275:
[----:B------:R-:W-:Y:S05]  /*28d20*/  BSYNC B0 ;  /* 0x0000000000007941 */ /* 0x000fea0003800000 */
.L_x_5274:
        /* <DEDUP_REMOVED lines=9> */
.L_x_5276:
        /* <DEDUP_REMOVED lines=24> */
.L_x_5277:
[----:B------:R-:W-:Y:S01]  /*28f40*/  IMAD.MOV.U32 R12, RZ, RZ, 0x2 ;  /* 0x00000002ff0c7424 */ /* 0x000fe200078e00ff */
[----:B------:R-:W-:-:S05]  /*28f50*/  SEL R14, R14, RZ, P1 ;  /* 0x000000ff0e0e7207 */ /* 0x000fca0000800000 */
[----:B------:R-:W-:-:S04]  /*28f60*/  IMAD.IADD R5, R13, 0x1, R14 ;  /* 0x000000010d057824 */ /* 0x000fc800078e020e */
[----:B------:R-:W-:-:S07]  /*28f70*/  IMAD.MOV.U32 R13, RZ, RZ, R5 ;  /* 0x000000ffff0d7224 */ /* 0x000fce00078e0005 */
[----:B------:R-:W-:Y:S05]  /*28f80*/  WARPSYNC.COLLECTIVE R15, `(.L_x_5278) ;  /* 0x000000000f087348 */ /* 0x000fea0003c00000 */
[----:B------:R0:W1:Y:S02]  /*28f90*/  SHFL.UP P6, R14, R13, R12, R11 ;  /* 0x0400000c0d0e7389 */ /* 0x00006400000c000b */
[----:B01----:R-:W-:Y:S01]  /*28fa0*/  ENDCOLLECTIVE ;  /* 0x000000000000791b */ /* 0x003fe20003800000 */
.L_x_5278:
[----:B------:R-:W-:Y:S01]  /*28fb0*/  IMAD.MOV.U32 R12, RZ, RZ, 0x4 ;  /* 0x00000004ff0c7424 */ /* 0x000fe200078e00ff */
[----:B------:R-:W-:-:S05]  /*28fc0*/  SEL R2, R14, RZ, P2 ;  /* 0x000000ff0e027207 */ /* 0x000fca0001000000 */
[----:B------:R-:W-:-:S04]  /*28fd0*/  IMAD.IADD R2, R5, 0x1, R2 ;  /* 0x0000000105027824 */ /* 0x000fc800078e0202 */
[----:B------:R-:W-:-:S07]  /*28fe0*/  IMAD.MOV.U32 R13, RZ, RZ, R2 ;  /* 0x000000ffff0d7224 */ /* 0x000fce00078e0002 */
[----:B------:R-:W-:Y:S05]  /*28ff0*/  WARPSYNC.COLLECTIVE R15, `(.L_x_5279) ;  /* 0x000000000f087348 */ /* 0x000fea0003c00000 */
[----:B------:R0:W1:Y:S02]  /*29000*/  SHFL.UP P6, R14, R13, R12, R11 ;  /* 0x0400000c0d0e7389 */ /* 0x00006400000c000b */
[----:B01----:R-:W-:Y:S01]  /*29010*/  ENDCOLLECTIVE ;  /* 0x000000000000791b */ /* 0x003fe20003800000 */
.L_x_5279:
[----:B------:R-:W-:Y:S01]  /*29020*/  IMAD.MOV.U32 R12, RZ, RZ, 0x8 ;  /* 0x00000008ff0c7424 */ /* 0x000fe200078e00ff */
[----:B------:R-:W-:-:S05]  /*29030*/  SEL R3, R14, RZ, P3 ;  /* 0x000000ff0e037207 */ /* 0x000fca0001800000 */
[----:B------:R-:W-:-:S04]  /*29040*/  IMAD.IADD R3, R2, 0x1, R3 ;  /* 0x0000000102037824 */ /* 0x000fc800078e0203 */
[----:B------:R-:W-:-:S07]  /*29050*/  IMAD.MOV.U32 R13, RZ, RZ, R3 ;  /* 0x000000ffff0d7224 */ /* 0x000fce00078e0003 */
[----:B------:R-:W-:Y:S05]  /*29060*/  WARPSYNC.COLLECTIVE R15, `(.L_x_5280) ;  /* 0x000000000f087348 */ /* 0x000fea0003c00000 */
[----:B------:R0:W1:Y:S02]  /*29070*/  SHFL.UP P6, R14, R13, R12, R11 ;  /* 0x0400000c0d0e7389 */ /* 0x00006400000c000b */
[----:B01----:R-:W-:Y:S01]  /*29080*/  ENDCOLLECTIVE ;  /* 0x000000000000791b */ /* 0x003fe20003800000 */
.L_x_5280:
[----:B------:R-:W-:Y:S01]  /*29090*/  IMAD.MOV.U32 R12, RZ, RZ, 0x10 ;  /* 0x00000010ff0c7424 */ /* 0x000fe200078e00ff */
[----:B------:R-:W-:-:S05]  /*290a0*/  SEL R14, R14, RZ, P4 ;  /* 0x000000ff0e0e7207 */ /* 0x000fca0002000000 */
[----:B------:R-:W-:-:S04]  /*290b0*/  IMAD.IADD R5, R3, 0x1, R14 ;  /* 0x0000000103057824 */ /* 0x000fc800078e020e */
[----:B------:R-:W-:-:S07]  /*290c0*/  IMAD.MOV.U32 R13, RZ, RZ, R5 ;  /* 0x000000ffff0d7224 */ /* 0x000fce00078e0005 */
[----:B------:R-:W-:Y:S05]  /*290d0*/  WARPSYNC.COLLECTIVE R15, `(.L_x_5281) ;  /* 0x000000000f087348 */ /* 0x000fea0003c00000 */
[----:B------:R0:W1:Y:S02]  /*290e0*/  SHFL.UP P6, R14, R13, R12, R11 ;  /* 0x0400000c0d0e7389 */ /* 0x00006400000c000b */
[----:B01----:R-:W-:Y:S01]  /*290f0*/  ENDCOLLECTIVE ;  /* 0x000000000000791b */ /* 0x003fe20003800000 */
.L_x_5281:
        /* <DEDUP_REMOVED lines=8> */
.L_x_5282:
[----:B------:R-:W-:Y:S05]  /*29180*/  BRA `(.L_x_5283) ;  /* 0xffffffac00587947 */ /* 0x000fea000383ffff */
.L_x_5128:
[----:B------:R-:W-:Y:S01]  /*29190*/  BSSY B0, `(.L_x_5284) ;  /* 0x0000007000007945 */ /* 0x000fe20003800000 */
[----:B------:R-:W-:Y:S02]  /*291a0*/  IMAD.MOV.U32 R12, RZ, RZ, 0x1 ;  /* 0x00000001ff0c7424 */ /* 0x000fe400078e00ff */
[----:B------:R-:W-:Y:S02]  /*291b0*/  IMAD.MOV.U32 R11, RZ, RZ, RZ ;  /* 0x000000ffff0b7224 */ /* 0x000fe400078e00ff */
[----:B------:R-:W-:-:S07]  /*291c0*/  IMAD.MOV.U32 R15, RZ, RZ, -0x1 ;  /* 0xffffffffff0f7424 */ /* 0x000fce00078e00ff */
[----:B------:R-:W-:Y:S05]  /*291d0*/  WARPSYNC.COLLECTIVE R15, `(.L_x_5285) ;  /* 0x000000000f087348 */ /* 0x000fea0003c00000 */
[----:B------:R0:W1:Y:S02]  /*291e0*/  SHFL.UP P6, R14, R13, R12, R11 ;  /* 0x0400000c0d0e7389 */ /* 0x00006400000c000b */
[----:B01----:R-:W-:Y:S01]  /*291f0*/  ENDCOLLECTIVE ;  /* 0x000000000000791b */ /* 0x003fe20003800000 */
.L_x_5285:
[----:B------:R-:W-:Y:S05]  /*29200*/  BSYNC B0 ;  /* 0x0000000000007941 */ /* 0x000fea0003800000 */
.L_x_5284:
        /* <DEDUP_REMOVED lines=8> */
.L_x_5286:
[----:B------:R-:W-:Y:S01]  /*29290*/  IMAD.MOV.U32 R12, RZ, RZ, 0x4 ;  /* 0x00000004ff0c7424 */ /* 0x000fe200078e00ff */
[----:B------:R-:W-:-:S05]  /*292a0*/  SEL R2, R14, RZ, P2 ;  /* 0x000000ff0e027207 */ /* 0x000fca0001000000 */
[----:B------:R-:W-:-:S04]  /*292b0*/  IMAD.IADD R2, R13, 0x1, R2 ;  /* 0x000000010d027824 */ /* 0x000fc800078e0202 */
[----:B------:R-:W-:-:S07]  /*292c0*/  IMAD.MOV.U32 R13, RZ, RZ, R2 ;  /* 0x000000ffff0d7224 */ /* 0x000fce00078e0002 */
[----:B------:R-:W-:Y:S05]  /*292d0*/  WARPSYNC.COLLECTIVE R15, `(.L_x_5287) ;  /* 0x000000000f087348 */ /* 0x000fea0003c00000 */
[----:B------:R0:W1:Y:S02]  /*292e0*/  SHFL.UP P6, R14, R13, R12, R11 ;  /* 0x0400000c0d0e7389 */ /* 0x00006400000c000b */
[----:B01----:R-:W-:Y:S01]  /*292f0*/  ENDCOLLECTIVE ;  /* 0x000000000000791b */ /* 0x003fe20003800000 */
.L_x_5287:
[----:B------:R-:W-:Y:S01]  /*29300*/  IMAD.MOV.U32 R12, RZ, RZ, 0x8 ;  /* 0x00000008ff0c7424 */ /* 0x000fe200078e00ff */
[----:B------:R-:W-:-:S05]  /*29310*/  SEL R3, R14, RZ, P3 ;  /* 0x000000ff0e037207 */ /* 0x000fca0001800000 */
[----:B------:R-:W-:-:S04]  /*29320*/  IMAD.IADD R3, R2, 0x1, R3 ;  /* 0x0000000102037824 */ /* 0x000fc800078e0203 */
[----:B------:R-:W-:-:S07]  /*29330*/  IMAD.MOV.U32 R13, RZ, RZ, R3 ;  /* 0x000000ffff0d7224 */ /* 0x000fce00078e0003 */
[----:B------:R-:W-:Y:S05]  /*29340*/  WARPSYNC.COLLECTIVE R15, `(.L_x_5288) ;  /* 0x000000000f087348 */ /* 0x000fea0003c00000 */
[----:B------:R0:W1:Y:S02]  /*29350*/  SHFL.UP P6, R14, R13, R12, R11 ;  /* 0x0400000c0d0e7389 */ /* 0x00006400000c000b */
[----:B01----:R-:W-:Y:S01]  /*29360*/  ENDCOLLECTIVE ;  /* 0x000000000000791b */ /* 0x003fe20003800000 */
.L_x_5288:
[----:B------:R-:W-:Y:S01]  /*29370*/  IMAD.MOV.U32 R12, RZ, RZ, 0x10 ;  /* 0x00000010ff0c7424 */ /* 0x000fe200078e00ff */
[----:B------:R-:W-:-:S05]  /*29380*/  SEL R14, R14, RZ, P4 ;  /* 0x000000ff0e0e7207 */ /* 0x000fca0002000000 */
[----:B------:R-:W-:-:S04]  /*29390*/  IMAD.IADD R5, R3, 0x1, R14 ;  /* 0x0000000103057824 */ /* 0x000fc800078e020e */
[----:B------:R-:W-:-:S07]  /*293a0*/  IMAD.MOV.U32 R13, RZ, RZ, R5 ;  /* 0x000000ffff0d7224 */ /* 0x000fce00078e0005 */
[----:B------:R-:W-:Y:S05]  /*293b0*/  WARPSYNC.COLLECTIVE R15, `(.L_x_5289) ;  /* 0x000000000f087348 */ /* 0x000fea0003c00000 */
[----:B------:R0:W1:Y:S02]  /*293c0*/  SHFL.UP P6, R14, R13, R12, R11 ;  /* 0x0400000c0d0e7389 */ /* 0x00006400000c000b */
[----:B01----:R-:W-:Y:S01]  /*293d0*/  ENDCOLLECTIVE ;  /* 0x000000000000791b */ /* 0x003fe20003800000 */
.L_x_5289:
        /* <DEDUP_REMOVED lines=8> */
.L_x_5290:
[----:B------:R-:W-:Y:S05]  /*29460*/  BRA `(.L_x_5291) ;  /* 0xffffffac00447947 */ /* 0x000fea000383ffff */
.L_x_5130:
[----:B------:R-:W-:Y:S01]  /*29470*/  BSSY B0, `(.L_x_5292) ;  /* 0x0000006000007945 */ /* 0x000fe20003800000 */
[----:B------:R-:W-:Y:S01]  /*29480*/  PLOP3.LUT P6, PT, P6, PT, PT, 0x8, 0x0 ;  /* 0x000000000000781c */ /* 0x000fe200037ce170 */
[----:B------:R-:W-:-:S12]  /*29490*/  IMAD.MOV.U32 R15, RZ, RZ, -0x1 ;  /* 0xffffffffff0f7424 */ /* 0x000fd800078e00ff */
[----:B0-----:R-:W-:Y:S05]  /*294a0*/  WARPSYNC.COLLECTIVE R15, `(.L_x_5293) ;  /* 0x000000000f087348 */ /* 0x001fea0003c00000 */
[----:B------:R-:W-:Y:S01]  /*294b0*/  VOTE.ANY R14, PT, P6 ;  /* 0x00000000000e7806 */ /* 0x000fe200030e0100 */
[----:B0-----:R-:W-:Y:S06]  /*294c0*/  ENDCOLLECTIVE ;  /* 0x000000000000791b */ /* 0x001fec0003800000 */
.L_x_5293:
[----:B------:R-:W-:Y:S05]  /*294d0*/  BSYNC B0 ;  /* 0x0000000000007941 */ /* 0x000fea0003800000 */
.L_x_5292:
        /* <DEDUP_REMOVED lines=8> */
.L_x_5294:
[----:B------:R-:W-:Y:S02]  /*29560*/  IMAD.IADD R27, R12, 0x1, R27 ;  /* 0x000000010c1b7824 */ /* 0x000fe400078e021b */
[----:B------:R-:W-:Y:S02]  /*29570*/  IMAD.MOV.U32 R13, RZ, RZ, R4 ;  /* 0x000000ffff0d7224 */ /* 0x000fe400078e0004 */
[----:B------:R-:W-:-:S07]  /*29580*/  IMAD.MOV.U32 R25, RZ, RZ, R14 ;  /* 0x000000ffff197224 */ /* 0x000fce00078e000e */
[----:B------:R-:W-:Y:S05]  /*29590*/  WARPSYNC.COLLECTIVE R15, `(.L_x_5295) ;  /* 0x000000000f087348 */ /* 0x000fea0003c00000 */
[----:B------:R0:W1:Y:S02]  /*295a0*/  SHFL.IDX P6, R14, R13, R12, R11 ;  /* 0x0000000c0d0e7389 */ /* 0x00006400000c000b */
[----:B01----:R-:W-:Y:S01]  /*295b0*/  ENDCOLLECTIVE ;  /* 0x000000000000791b */ /* 0x003fe20003800000 */
.L_x_5295:
[----:B------:R-:W-:Y:S01]  /*295c0*/  IMAD.MOV.U32 R4, RZ, RZ, R14 ;  /* 0x000000ffff047224 */ /* 0x000fe200078e000e */
[----:B------:R-:W-:Y:S06]  /*295d0*/  BRA `(.L_x_5296) ;  /* 0xffffffac00287947 */ /* 0x000fec000383ffff */
.L_x_5132:
[----:B------:R-:W-:Y:S01]  /*295e0*/  BSSY B0, `(.L_x_5297) ;  /* 0x0000007000007945 */ /* 0x000fe20003800000 */
[----:B------:R-:W-:Y:S02]  /*295f0*/  IMAD.MOV.U32 R13, RZ, RZ, R2 ;  /* 0x000000ffff0d7224 */ /* 0x000fe400078e0002 */
[----:B------:R-:W-:Y:S02]  /*29600*/  IMAD.MOV.U32 R11, RZ, RZ, 0x1f ;  /* 0x0000001fff0b7424 */ /* 0x000fe400078e00ff */
[----:B------:R-:W-:-:S07]  /*29610*/  IMAD.MOV.U32 R15, RZ, RZ, -0x1 ;  /* 0xffffffffff0f7424 */ /* 0x000fce00078e00ff */
[----:B0-23--:R-:W-:Y:S05]  /*29620*/  WARPSYNC.COLLECTIVE R15, `(.L_x_5298) ;  /* 0x000000000f087348 */ /* 0x00dfea0003c00000 */
[----:B------:R1:W4:Y:S02]  /*29630*/  SHFL.IDX P6, R14, R13, R12, R11 ;  /* 0x0000000c0d0e7389 */ /* 0x00032400000c000b */
[----:B01234-:R-:W-:Y:S01]  /*29640*/  ENDCOLLECTIVE ;  /* 0x000000000000791b */ /* 0x01ffe20003800000 */
.L_x_5298:
[----:B------:R-:W-:Y:S05]  /*29650*/  BSYNC B0 ;  /* 0x0000000000007941 */ /* 0x000fea0003800000 */
.L_x_5297:
[----:B------:R-:W-:Y:S01]  /*29660*/  IMAD.MOV.U32 R6, RZ, RZ, R14 ;  /* 0x000000ffff067224 */ /* 0x000fe200078e000e */
[----:B------:R-:W-:Y:S06]  /*29670*/  BRA `(.L_x_5131) ;  /* 0xffffffac00187947 */ /* 0x000fec000383ffff */
.L_x_5138:
[----:B0-----:R0:W1:Y:S02]  /*29680*/  SYNCS.PHASECHK.TRANS64.TRYWAIT P0, [R5+URZ+0x30820], R0 ;  /* 0x03082000050075a7 */ /* 0x001064000800017f */
[----:B-1----:R-:W-:Y:S05]  /*29690*/  @!P0 NANOSLEEP.SYNCS 0x989680 ;  /* 0x009896800000895d */ /* 0x002fea0003900000 */
[----:B------:R-:W1:Y:S02]  /*296a0*/  @!P0 SYNCS.PHASECHK.TRANS64 P0, [R5+URZ+0x30820], R0 ;  /* 0x03082000050085a7 */ /* 0x000e64000800007f */
[----:B-1----:R-:W-:Y:S05]  /*296b0*/  @!P0 BRA `(.L_x_5138) ;  /* 0xfffffffc00f08947 */ /* 0x002fea000383ffff */
[----:B------:R-:W-:Y:S05]  /*296c0*/  BRA `(.L_x_5299) ;  /* 0xffffffb400707947 */ /* 0x000fea000383ffff */
.L_x_5139:
        /* <DEDUP_REMOVED lines=8> */
[----:B0-2-4-:R-:W-:Y:S05]  /*29750*/  WARPSYNC.COLLECTIVE R15, `(.L_x_5301) ;  /* 0x000000000f087348 */ /* 0x015fea0003c00000 */
[----:B------:R1:W3:Y:S02]  /*29760*/  SHFL.IDX P6, R14, R13, R12, R11 ;  /* 0x0000000c0d0e7389 */ /* 0x0002e400000c000b */
[----:B01234-:R-:W-:Y:S01]  /*29770*/  ENDCOLLECTIVE ;  /* 0x000000000000791b */ /* 0x01ffe20003800000 */
.L_x_5301:
[----:B------:R-:W-:Y:S05]  /*29780*/  BSYNC B0 ;  /* 0x0000000000007941 */ /* 0x000fea0003800000 */
.L_x_5300:
[----:B------:R-:W-:Y:S05]  /*29790*/  BRA `(.L_x_5302) ;  /* 0xffffffb400587947 */ /* 0x000fea000383ffff */
.L_x_5142:
[----:B------:R-:W-:Y:S01]  /*297a0*/  BSSY B1, `(.L_x_5303) ;  /* 0x0000006000017945 */ /* 0x000fe20003800000 */
[----:B------:R-:W-:-:S07]  /*297b0*/  IMAD.MOV.U32 R15, RZ, RZ, -0x1 ;  /* 0xffffffffff0f7424 */ /* 0x000fce00078e00ff */
[----:B0-2-4-:R-:W-:Y:S05]  /*297c0*/  WARPSYNC.COLLECTIVE R15, `(.L_x_5304) ;  /* 0x000000000f0c7348 */ /* 0x015fea0003c00000 */
[----:B------:R-:W-:Y:S02]  /*297d0*/  ELECT P6, UR62, PT ;  /* 0x00000000003e782f */ /* 0x000fe400038c0000 */
[----:B------:R-:W-:Y:S01]  /*297e0*/  MOV R14, UR62 ;  /* 0x0000003e000e7c02 */ /* 0x000fe20008000f00 */
[----:B0-2-4-:R-:W-:Y:S10]  /*297f0*/  ENDCOLLECTIVE ;  /* 0x000000000000791b */ /* 0x015ff40003800000 */
.L_x_5304:
[----:B------:R-:W-:Y:S05]  /*29800*/  BSYNC B1 ;  /* 0x0000000000017941 */ /* 0x000fea0003800000 */
.L_x_5303:
[----:B------:R-:W-:Y:S05]  /*29810*/  BRA `(.L_x_5305) ;  /* 0xffffffb400507947 */ /* 0x000fea000383ffff */
.L_x_5144:
[----:B0-----:R0:W1:Y:S02]  /*29820*/  SYNCS.PHASECHK.TRANS64.TRYWAIT P1, [R3+URZ+0x30840], R2 ;  /* 0x03084002030075a7 */ /* 0x001064000802017f */
[----:B-1----:R-:W-:Y:S05]  /*29830*/  @!P1 NANOSLEEP.SYNCS 0x989680 ;  /* 0x009896800000995d */ /* 0x002fea0003900000 */
[----:B------:R-:W1:Y:S02]  /*29840*/  @!P1 SYNCS.PHASECHK.TRANS64 P1, [R3+URZ+0x30840], R2 ;  /* 0x03084002030095a7 */ /* 0x000e64000802007f */
[----:B-1----:R-:W-:Y:S05]  /*29850*/  @!P1 BRA `(.L_x_5144) ;  /* 0xfffffffc00f09947 */ /* 0x002fea000383ffff */
[----:B------:R-:W-:Y:S05]  /*29860*/  BRA `(.L_x_5306) ;  /* 0xffffffb400787947 */ /* 0x000fea000383ffff */
.L_x_5146:
[----:B-1----:R1:W3:Y:S02]  /*29870*/  SYNCS.PHASECHK.TRANS64.TRYWAIT P1, [R23+URZ+0x30840], R0 ;  /* 0x03084000170075a7 */ /* 0x0022e4000802017f */
[----:B---3--:R-:W-:Y:S05]  /*29880*/  @!P1 NANOSLEEP.SYNCS 0x989680 ;  /* 0x009896800000995d */ /* 0x008fea0003900000 */
[----:B------:R-:W3:Y:S02]  /*29890*/  @!P1 SYNCS.PHASECHK.TRANS64 P1, [R23+URZ+0x30840], R0 ;  /* 0x03084000170095a7 */ /* 0x000ee4000802007f */
[----:B---3--:R-:W-:Y:S05]  /*298a0*/  @!P1 BRA `(.L_x_5146) ;  /* 0xfffffffc00f09947 */ /* 0x008fea000383ffff */
[----:B------:R-:W-:Y:S05]  /*298b0*/  BRA `(.L_x_5307) ;  /* 0xffffffb400847947 */ /* 0x000fea000383ffff */
.L_x_5148:
[----:B---3--:R3:W0:Y:S02]  /*298c0*/  SYNCS.PHASECHK.TRANS64.TRYWAIT P1, [R3+URZ+0x30860], R2 ;  /* 0x03086002030075a7 */ /* 0x008624000802017f */
[----:B0-----:R-:W-:Y:S05]  /*298d0*/  @!P1 NANOSLEEP.SYNCS 0x989680 ;  /* 0x009896800000995d */ /* 0x001fea0003900000 */
[----:B------:R-:W0:Y:S02]  /*298e0*/  @!P1 SYNCS.PHASECHK.TRANS64 P1, [R3+URZ+0x30860], R2 ;  /* 0x03086002030095a7 */ /* 0x000e24000802007f */
[----:B0-----:R-:W-:Y:S05]  /*298f0*/  @!P1 BRA `(.L_x_5148) ;  /* 0xfffffffc00f09947 */ /* 0x001fea000383ffff */
[----:B------:R-:W-:Y:S05]  /*29900*/  BRA `(.L_x_5308) ;  /* 0xffffffb400807947 */ /* 0x000fea000383ffff */
        .type           $_ZN7cutlass13device_kernelIN5flash11enable_sm90INS1_16FlashAttnFwdSm90INS1_25CollectiveMainloopFwdSm90ILi2EN4cute5tupleIJNS5_1CILi1EEES8_S8_EEENS6_IJNS7_ILi128EEENS7_ILi96EEENS7_ILi192EEEEEELi192ENS_10bfloat16_tEfNS_4arch4Sm90ELb0ELb1ELb0ELb1ELb1ELb1ELb0ELb1ELb1ELb1ELb1ELb0EEENS1_21CollectiveEpilogueFwdINS6_IJSA_SC_SB_EEES9_SE_SG_Li256ELb1ELb1ELb1ELb0EEENS1_36VarlenDynamicPersistentTileSchedulerILi128ELi96ELi256ELi128ELb1ELb1ELb1ELb1ELb0ELb1EEEEEEEEEvNT_6ParamsE$_ZZN5flash25CollectiveMainloopFwdSm90ILi2EN4cute5tupleIJNS1_1CILi1EEES4_S4_EEENS2_IJNS3_ILi128EEENS3_ILi96EEENS3_ILi192EEEEEELi192EN7cutlass10bfloat16_tEfNSA_4arch4Sm90ELb0ELb1ELb0ELb1ELb1ELb1ELb0ELb1ELb1ELb1ELb1ELb0EE12store_kv_newINS_16FlashAttnFwdSm90ISE_NS_21CollectiveEpilogueFwdINS2_IJS6_S8_S7_EEES5_SB_SD_Li256ELb1ELb1ELb1ELb0EEENS_36VarlenDynamicPersistentTileSchedulerILi128ELi96ELi256ELi128ELb1ELb1ELb1ELb1ELb0ELb1EEEE13SharedStorageEEEbRKNSE_6ParamsENSA_25PipelineTmaAsyncNoClusterILi2ENSA_16PipelineTmaAsyncILi2EEEEESU_RNSA_13PipelineStateILj2EEEiRT_RKNS_16SeqlenInfoQKNewKILb1ELb1EEENS2_IJiiiiEEEENKUliRKT_E_clISW_EEDaiS17_,@function
        .size           $_ZN7cutlass13device_kernelIN5flash11enable_sm90INS1_16FlashAttnFwdSm90INS1_25CollectiveMainloopFwdSm90ILi2EN4cute5tupleIJNS5_1CILi1EEES8_S8_EEENS6_IJNS7_ILi128EEENS7_ILi96EEENS7_ILi192EEEEEELi192ENS_10bfloat16_tEfNS_4arch4Sm90ELb0ELb1ELb0ELb1ELb1ELb1ELb0ELb1ELb1ELb1ELb1ELb0EEENS1_21CollectiveEpilogueFwdINS6_IJSA_SC_SB_EEES9_SE_SG_Li256ELb1ELb1ELb1ELb0EEENS1_36VarlenDynamicPersistentTileSchedulerILi128ELi96ELi256ELi128ELb1ELb1ELb1ELb1ELb0ELb1EEEEEEEEEvNT_6ParamsE$_ZZN5flash25CollectiveMainloopFwdSm90ILi2EN4cute5tupleIJNS1_1CILi1EEES4_S4_EEENS2_IJNS3_ILi128EEENS3_ILi96EEENS3_ILi192EEEEEELi192EN7cutlass10bfloat16_tEfNSA_4arch4Sm90ELb0ELb1ELb0ELb1ELb1ELb1ELb0ELb1ELb1ELb1ELb1ELb0EE12store_kv_newINS_16FlashAttnFwdSm90ISE_NS_21CollectiveEpilogueFwdINS2_IJS6_S8_S7_EEES5_SB_SD_Li256ELb1ELb1ELb1ELb0EEENS_36VarlenDynamicPersistentTileSchedulerILi128ELi96ELi256ELi128ELb1ELb1ELb1ELb1ELb0ELb1EEEE13SharedStorageEEEbRKNSE_6ParamsENSA_25PipelineTmaAsyncNoClusterILi2ENSA_16PipelineTmaAsyncILi2EEEEESU_RNSA_13PipelineStateILj2EEEiRT_RKNS_16SeqlenInfoQKNewKILb1ELb1EEENS2_IJiiiiEEEENKUliRKT_E_clISW_EEDaiS17_,(.L_x_15969 - $_ZN7cutlass13device_kernelIN5flash11enable_sm90INS1_16FlashAttnFwdSm90INS1_25CollectiveMainloopFwdSm90ILi2EN4cute5tupleIJNS5_1CILi1EEES8_S8_EEENS6_IJNS7_ILi128EEENS7_ILi96EEENS7_ILi192EEEEEELi192ENS_10bfloat16_tEfNS_4arch4Sm90ELb0ELb1ELb0ELb1ELb1ELb1ELb0ELb1ELb1ELb1ELb1ELb0EEENS1_21CollectiveEpilogueFwdINS6_IJSA_SC_SB_EEES9_SE_SG_Li256ELb1ELb1ELb1ELb0EEENS1_36VarlenDynamicPersistentTileSchedulerILi128ELi96ELi256ELi128ELb1ELb1ELb1ELb1ELb0ELb1EEEEEEEEEvNT_6ParamsE$_ZZN5flash25CollectiveMainloopFwdSm90ILi2EN4cute5tupleIJNS1_1CILi1EEES4_S4_EEENS2_IJNS3_ILi128EEENS3_ILi96EEENS3_ILi192EEEEEELi192EN7cutlass10bfloat16_tEfNSA_4arch4Sm90ELb0ELb1ELb0ELb1ELb1ELb1ELb0ELb1ELb1ELb1ELb1ELb0EE12store_kv_newINS_16FlashAttnFwdSm90ISE_NS_21CollectiveEpilogueFwdINS2_IJS6_S8_S7_EEES5_SB_SD_Li256ELb1ELb1ELb1ELb0EEENS_36VarlenDynamicPersistentTileSchedulerILi128ELi96ELi256ELi128ELb1ELb1ELb1ELb1ELb0ELb1EEEE13SharedStorageEEEbRKNSE_6ParamsENSA_25PipelineTmaAsyncNoClusterILi2ENSA_16PipelineTmaAsyncILi2EEEEESU_RNSA_13PipelineStateILj2EEEiRT_RKNS_16SeqlenInfoQKNewKILb1ELb1EEENS2_IJiiiiEEEENKUliRKT_E_clISW_EEDaiS17_)
$_ZN7cutlass13device_kernelIN5flash11enable_sm90INS1_16FlashAttnFwdSm90INS1_25CollectiveMainloopFwdSm90ILi2EN4cute5tupleIJNS5_1CILi1EEES8_S8_EEENS6_IJNS7_ILi128EEENS7_ILi96EEENS7_ILi192EEEEEELi192ENS_10bfloat16_tEfNS_4arch4Sm90ELb0ELb1ELb0ELb1ELb1ELb1ELb0ELb1ELb1ELb1ELb1ELb0EEENS1_21CollectiveEpilogueFwdINS6_IJSA_SC_SB_EEES9_SE_SG_Li256ELb1ELb1ELb1ELb0EEENS1_36VarlenDynamicPersistentTileSchedulerILi128ELi96ELi256ELi128ELb1ELb1ELb1ELb1ELb0ELb1EEEEEEEEEvNT_6ParamsE$_ZZN5flash25CollectiveMainloopFwdSm90ILi2EN4cute5tupleIJNS1_1CILi1EEES4_S4_EEENS2_IJNS3_ILi128EEENS3_ILi96EEENS3_ILi192EEEEEELi192EN7cutlass10bfloat16_tEfNSA_4arch4Sm90ELb0ELb1ELb0ELb1ELb1ELb1ELb0ELb1ELb1ELb1ELb1ELb0EE12store_kv_newINS_16FlashAttnFwdSm90ISE_NS_21CollectiveEpilogueFwdINS2_IJS6_S8_S7_EEES5_SB_SD_Li256ELb1ELb1ELb1ELb0EEENS_36VarlenDynamicPersistentTileSchedulerILi128ELi96ELi256ELi128ELb1ELb1ELb1ELb1ELb0ELb1EEEE13SharedStorageEEEbRKNSE_6ParamsENSA_25PipelineTmaAsyncNoClusterILi2ENSA_16PipelineTmaAsyncILi2EEEEESU_RNSA_13PipelineStateILj2EEEiRT_RKNS_16SeqlenInfoQKNewKILb1ELb1EEENS2_IJiiiiEEEENKUliRKT_E_clISW_EEDaiS17_:
[----:B------:R-:W-:Y:S05]  /*29910*/  YIELD ;  /* 0x0000000000007946 */ /* 0x000fea0003800000 */
[----:B------:R-:W-:Y:S02]  /*29920*/  ULDC UR4, c[0x0][0x20] ;  /* 0x0000080000047ab9 */ /* 0x000fe40000000800 */
[----:B------:R-:W-:-:S05]  /*29930*/  VIADD R71, R21, -UR4 ;  /* 0x8000000415477c36 */ /* 0x000fca0008000000 */
[----:B------:R-:W2:Y:S01]  /*29940*/  LDL.64 R4, [R71+0x8] ;  /* 0x0000080047047983 */ /* 0x000ea20000100a00 */
[----:B------:R-:W0:Y:S02]  /*29950*/  LDC.64 R74, c[0x0][0x208] ;  /* 0x00008200ff4a7b82 */ /* 0x000e240000000a00 */
[----:B0-----:R-:W-:Y:S02]  /*29960*/  R2UR UR6, R74 ;  /* 0x000000004a0672ca */ /* 0x001fe400000e0000 */
[----:B------:R-:W-:-:S13]  /*29970*/  R2UR UR7, R75 ;  /* 0x000000004b0772ca */ /* 0x000fda00000e0000 */
[----:B--2---:R-:W2:Y:S01]  /*29980*/  LD.E R6, desc[UR6][R4.64+0x174] ;  /* 0x0001740604067980 */ /* 0x004ea2000c101900 */
[----:B------:R-:W-:Y:S01]  /*29990*/  VIADD R72, R72, -UR4 ;  /* 0x8000000448487c36 */ /* 0x000fe20008000000 */
[----:B------:R-:W-:Y:S01]  /*299a0*/  BSSY B0, `(.L_x_5309) ;  /* 0x0000aa9000007945 */ /* 0x000fe20003800000 */
[----:B--2---:R-:W-:-:S13]  /*299b0*/  ISETP.GE.AND P1, PT, R6, 0x1, PT ;  /* 0x000000010600780c */ /* 0x004fda0003f26270 */
[----:B------:R-:W-:Y:S05]  /*299c0*/  @!P1 BRA `(.L_x_5310) ;  /* 0x0000009800e49947 */ /* 0x000fea0003800000 */
[----:B------:R-:W2:Y:S01]  /*299d0*/  LDL.64 R6, [R71+0x20] ;  /* 0x0000200047067983 */ /* 0x000ea20000100a00 */
[C---:B------:R-:W-:Y:S02]  /*299e0*/  R2UR UR4, R74.reuse ;  /* 0x000000004a0472ca */ /* 0x040fe400000e0000 */
[C---:B------:R-:W-:Y:S01]  /*299f0*/  R2UR UR5, R75.reuse ;  /* 0x000000004b0572ca */ /* 0x040fe200000e0000 */
[----:B------:R0:W5:Y:S01]  /*29a00*/  LDL.64 R8, [R71+0x30] ;  /* 0x0000300047087983 */ /* 0x0001620000100a00 */
[C---:B------:R-:W-:Y:S02]  /*29a10*/  R2UR UR6, R74.reuse ;  /* 0x000000004a0672ca */ /* 0x040fe400000e0000 */
[C---:B------:R-:W-:Y:S02]  /*29a20*/  R2UR UR7, R75.reuse ;  /* 0x000000004b0772ca */ /* 0x040fe400000e0000 */
[----:B------:R-:W-:Y:S02]  /*29a30*/  R2UR UR8, R74 ;  /* 0x000000004a0872ca */ /* 0x000fe400000e0000 */
[----:B------:R-:W-:-:S09]  /*29a40*/  R2UR UR9, R75 ;  /* 0x000000004b0972ca */ /* 0x000fd200000e0000 */
[----:B------:R-:W3:Y:S04]  /*29a50*/  LD.E.U8 R26, desc[UR6][R4.64+0x190] ;  /* 0x00019006041a7980 */ /* 0x000ee8000c101100 */
[----:B--2---:R-:W2:Y:S04]  /*29a60*/  LD.E.64 R28, desc[UR4][R6.64+0xa0] ;  /* 0x0000a004061c7980 */ /* 0x004ea8000c101b00 */
[----:B------:R-:W4:Y:S04]  /*29a70*/  LD.E.64 R10, desc[UR6][R6.64+0x58] ;  /* 0x00005806060a7980 */ /* 0x000f28000c101b00 */
[----:B------:R-:W4:Y:S04]  /*29a80*/  LD.E.64 R12, desc[UR8][R6.64+0x60] ;  /* 0x00006008060c7980 */ /* 0x000f28000c101b00 */
[----:B------:R-:W4:Y:S01]  /*29a90*/  LD.E.64 R14, desc[UR4][R6.64+0x68] ;  /* 0x00006804060e7980 */ /* 0x000f22000c101b00 */
[----:B---3--:R-:W-:-:S02]  /*29aa0*/  ISETP.NE.AND P1, PT, R26, RZ, PT ;  /* 0x000000ff1a00720c */ /* 0x008fc40003f25270 */
[----:B--2---:R-:W-:Y:S01]  /*29ab0*/  SHF.R.S32.HI R27, RZ, 0x1f, R29 ;  /* 0x0000001fff1b7819 */ /* 0x004fe2000001141d */
[-C--:B----4-:R-:W-:Y:S02]  /*29ac0*/  IMAD R11, R11, R29.reuse, RZ ;  /* 0x0000001d0b0b7224 */ /* 0x090fe400078e02ff */
[----:B------:R-:W-:-:S04]  /*29ad0*/  IMAD.WIDE.U32 R24, R10, R29, RZ ;  /* 0x0000001d0a187225 */ /* 0x000fc800078e00ff */
[----:B------:R-:W-:Y:S02]  /*29ae0*/  IMAD R11, R10, R27, R11 ;  /* 0x0000001b0a0b7224 */ /* 0x000fe400078e020b */
[-C--:B------:R-:W-:Y:S02]  /*29af0*/  IMAD R10, R13, R28.reuse, RZ ;  /* 0x0000001c0d0a7224 */ /* 0x080fe400078e02ff */
[----:B------:R-:W-:Y:S01]  /*29b00*/  IMAD.IADD R25, R25, 0x1, R11 ;  /* 0x0000000119197824 */ /* 0x000fe200078e020b */
[----:B------:R-:W-:Y:S01]  /*29b10*/  SHF.R.S32.HI R11, RZ, 0x1f, R28 ;  /* 0x0000001fff0b7819 */ /* 0x000fe2000001141c */
[----:B------:R-:W-:-:S04]  /*29b20*/  IMAD.WIDE.U32 R4, R12, R28, R24 ;  /* 0x0000001c0c047225 */ /* 0x000fc800078e0018 */
[----:B------:R-:W-:Y:S01]  /*29b30*/  IMAD R11, R12, R11, R10 ;  /* 0x0000000b0c0b7224 */ /* 0x000fe200078e020a */
[----:B------:R-:W-:-:S03]  /*29b40*/  LEA R86, P2, R4, R14, 0x1 ;  /* 0x0000000e04567211 */ /* 0x000fc600078408ff */
[----:B------:R-:W-:-:S05]  /*29b50*/  IMAD.IADD R77, R5, 0x1, R11 ;  /* 0x00000001054d7824 */ /* 0x000fca00078e020b */
[----:B------:R-:W-:Y:S01]  /*29b60*/  LEA.HI.X R77, R4, R15, R77, 0x1, P2 ;  /* 0x0000000f044d7211 */ /* 0x000fe200010f0c4d */
[----:B0-----:R-:W-:Y:S06]  /*29b70*/  @!P1 BRA `(.L_x_5311) ;  /* 0x0000004800809947 */ /* 0x001fec0003800000 */
[C---:B------:R-:W-:Y:S01]  /*29b80*/  R2UR UR8, R74.reuse ;  /* 0x000000004a0872ca */ /* 0x040fe200000e0000 */
[----:B------:R0:W5:Y:S01]  /*29b90*/  LDL.64 R30, [R71+0x10] ;  /* 0x00001000471e7983 */ /* 0x0001620000100a00 */
[C---:B------:R-:W-:Y:S02]  /*29ba0*/  R2UR UR9, R75.reuse ;  /* 0x000000004b0972ca */ /* 0x040fe400000e0000 */
[C---:B------:R-:W-:Y:S02]  /*29bb0*/  R2UR UR4, R74.reuse ;  /* 0x000000004a0472ca */ /* 0x040fe400000e0000 */
[C---:B------:R-:W-:Y:S02]  /*29bc0*/  R2UR UR5, R75.reuse ;  /* 0x000000004b0572ca */ /* 0x040fe400000e0000 */
[----:B------:R-:W-:Y:S02]  /*29bd0*/  R2UR UR6, R74 ;  /* 0x000000004a0672ca */ /* 0x000fe400000e0000 */
[----:B------:R-:W-:-:S05]  /*29be0*/  R2UR UR7, R75 ;  /* 0x000000004b0772ca */ /* 0x000fca00000e0000 */
[----:B-----5:R-:W2:Y:S04]  /*29bf0*/  LD.E R4, desc[UR8][R8.64+0x10] ;  /* 0x0000100808047980 */ /* 0x020ea8000c101900 */
[----:B------:R-:W3:Y:S04]  /*29c00*/  LD.E R11, desc[UR4][R8.64+0xc] ;  /* 0x00000c04080b7980 */ /* 0x000ee8000c101900 */
[----:B------:R-:W4:Y:S04]  /*29c10*/  LD.E.64 R12, desc[UR4][R8.64+0x60] ;  /* 0x00006004080c7980 */ /* 0x000f28000c101b00 */
[----:B------:R-:W4:Y:S01]  /*29c20*/  LD.E.64 R6, desc[UR6][R8.64+0x80] ;  /* 0x0000800608067980 */ /* 0x000f22000c101b00 */
[----:B------:R-:W-:-:S02]  /*29c30*/  R2UR UR10, R74 ;  /* 0x000000004a0a72ca */ /* 0x000fc400000e0000 */
[C---:B------:R-:W-:Y:S02]  /*29c40*/  R2UR UR11, R75.reuse ;  /* 0x000000004b0b72ca */ /* 0x040fe400000e0000 */
[----:B------:R-:W-:Y:S02]  /*29c50*/  R2UR UR12, R74 ;  /* 0x000000004a0c72ca */ /* 0x000fe400000e0000 */
[----:B------:R-:W-:Y:S02]  /*29c60*/  R2UR UR13, R75 ;  /* 0x000000004b0d72ca */ /* 0x000fe400000e0000 */
[----:B------:R-:W-:Y:S01]  /*29c70*/  SHF.R.S32.HI R15, RZ, 0x1f, R2 ;  /* 0x0000001fff0f7819 */ /* 0x000fe20000011402 */
[----:B------:R-:W-:Y:S01]  /*29c80*/  BSSY B2, `(.L_x_5312) ;  /* 0x000004e000027945 */ /* 0x000fe20003800000 */
[----:B------:R-:W-:Y:S02]  /*29c90*/  CS2R R24, SRZ ;  /* 0x0000000000187805 */ /* 0x000fe4000001ff00 */
[----:B------:R-:W-:-:S02]  /*29ca0*/  CS2R R54, SRZ ;  /* 0x0000000000367805 */ /* 0x000fc4000001ff00 */
[----:B------:R-:W-:Y:S01]  /*29cb0*/  CS2R R60, SRZ ;  /* 0x00000000003c7805 */ /* 0x000fe2000001ff00 */
[----:B------:R0:W5:Y:S01]  /*29cc0*/  LD.E.64 R32, desc[UR10][R8.64+0x88] ;  /* 0x0000880a08207980 */ /* 0x000162000c101b00 */
[----:B------:R-:W-:-:S03]  /*29cd0*/  CS2R R62, SRZ ;  /* 0x00000000003e7805 */ /* 0x000fc6000001ff00 */
[----:B------:R0:W5:Y:S01]  /*29ce0*/  LD.E.U8 R34, desc[UR12][R8.64+0x18] ;  /* 0x0000180c08227980 */ /* 0x000162000c101100 */
        /* <DEDUP_REMOVED lines=9> */
[----:B--2---:R-:W-:Y:S01]  /*29d80*/  SHF.R.S32.HI R5, RZ, 0x1f, R4 ;  /* 0x0000001fff057819 */ /* 0x004fe20000011404 */
[----:B---3--:R-:W-:-:S03]  /*29d90*/  IMAD R11, R2, -0x60, R11 ;  /* 0xffffffa0020b7824 */ /* 0x008fc600078e020b */
[----:B------:R-:W-:Y:S02]  /*29da0*/  LEA.HI R5, R5, R4, RZ, 0x2 ;  /* 0x0000000405057211 */ /* 0x000fe400078f10ff */
[----:B------:R-:W-:Y:S02]  /*29db0*/  VIMNMX R37, R11, 0x60, PT ;  /* 0x000000600b257848 */ /* 0x000fe40003fe0100 */
[----:B------:R-:W-:Y:S01]  /*29dc0*/  SHF.R.S32.HI R26, RZ, 0x2, R5 ;  /* 0x00000002ff1a7819 */ /* 0x000fe20000011405 */
[-C--:B----4-:R-:W-:Y:S01]  /*29dd0*/  IMAD R10, R13, R2.reuse, RZ ;  /* 0x000000020d0a7224 */ /* 0x090fe200078e02ff */
[----:B------:R0:W5:Y:S02]  /*29de0*/  LD.E.64 R4, desc[UR8][R8.64+0x78] ;  /* 0x0000780808047980 */ /* 0x000164000c101b00 */
[----:B------:R-:W-:Y:S01]  /*29df0*/  ISETP.GE.AND P1, PT, R26, R37, PT ;  /* 0x000000251a00720c */ /* 0x000fe20003f26270 */
[----:B------:R-:W-:Y:S02]  /*29e00*/  IMAD R7, R7, R2, RZ ;  /* 0x0000000207077224 */ /* 0x000fe400078e02ff */
[----:B------:R-:W-:-:S02]  /*29e10*/  IMAD R27, R12, R15, R10 ;  /* 0x0000000f0c1b7224 */ /* 0x000fc400078e020a */
[----:B------:R-:W-:Y:S01]  /*29e20*/  IMAD R29, R6, R15, R7 ;  /* 0x0000000f061d7224 */ /* 0x000fe200078e0207 */
[----:B------:R0:W5:Y:S01]  /*29e30*/  LD.E.64 R10, desc[UR6][R8.64+0x68] ;  /* 0x00006806080a7980 */ /* 0x000162000c101b00 */
[----:B------:R-:W-:-:S03]  /*29e40*/  IMAD.WIDE.U32 R12, R12, R2, RZ ;  /* 0x000000020c0c7225 */ /* 0x000fc600078e00ff */
[----:B------:R0:W5:Y:S01]  /*29e50*/  LD.E.64 R14, desc[UR4][R8.64+0x58] ;  /* 0x00005804080e7980 */ /* 0x000162000c101b00 */
[----:B------:R-:W-:-:S04]  /*29e60*/  IMAD.WIDE.U32 R6, R6, R2, RZ ;  /* 0x0000000206067225 */ /* 0x000fc800078e00ff */
[----:B------:R-:W-:Y:S02]  /*29e70*/  IMAD.IADD R35, R13, 0x1, R27 ;  /* 0x000000010d237824 */ /* 0x000fe400078e021b */
[----:B------:R-:W-:Y:S02]  /*29e80*/  VIADD R28, R26, 0x40 ;  /* 0x000000401a1c7836 */ /* 0x000fe40000000000 */
[----:B------:R-:W-:Y:S01]  /*29e90*/  IMAD.IADD R41, R7, 0x1, R29 ;  /* 0x0000000107297824 */ /* 0x000fe200078e021d */
[----:B0-----:R-:W-:Y:S06]  /*29ea0*/  @P1 BRA `(.L_x_5313) ;  /* 0x0000000000ac1947 */ /* 0x001fec0003800000 */
[----:B-----5:R-:W-:Y:S02]  /*29eb0*/  LOP3.LUT R9, R34, 0x1, RZ, 0xc0, !PT ;  /* 0x0000000122097812 */ /* 0x020fe400078ec0ff */
[----:B------:R-:W-:Y:S02]  /*29ec0*/  CS2R R84, SRZ ;  /* 0x0000000000547805 */ /* 0x000fe4000001ff00 */
[----:B------:R-:W-:Y:S02]  /*29ed0*/  LEA R8, P1, R12, R10, 0x1 ;  /* 0x0000000a0c087211 */ /* 0x000fe400078208ff */
[----:B------:R-:W-:Y:S02]  /*29ee0*/  CS2R R80, SRZ ;  /* 0x0000000000507805 */ /* 0x000fe4000001ff00 */
[----:B------:R-:W-:Y:S02]  /*29ef0*/  LEA R26, P2, R6, R32, 0x1 ;  /* 0x00000020061a7211 */ /* 0x000fe400078408ff */
[----:B------:R-:W-:-:S02]  /*29f00*/  CS2R R78, SRZ ;  /* 0x00000000004e7805 */ /* 0x000fc4000001ff00 */
[----:B------:R-:W-:Y:S02]  /*29f10*/  ISETP.NE.U32.AND P6, PT, R9, 0x1, PT ;  /* 0x000000010900780c */ /* 0x000fe40003fc5070 */
[----:B------:R-:W-:Y:S02]  /*29f20*/  CS2R R62, SRZ ;  /* 0x00000000003e7805 */ /* 0x000fe4000001ff00 */
[----:B------:R-:W-:Y:S02]  /*29f30*/  LEA.HI.X R9, R12, R11, R35, 0x1, P1 ;  /* 0x0000000b0c097211 */ /* 0x000fe400008f0c23 */
[----:B------:R-:W-:Y:S02]  /*29f40*/  CS2R R60, SRZ ;  /* 0x00000000003c7805 */ /* 0x000fe4000001ff00 */
[----:B------:R-:W-:Y:S02]  /*29f50*/  LEA.HI.X R27, R6, R33, R41, 0x1, P2 ;  /* 0x00000021061b7211 */ /* 0x000fe400010f0c29 */
[----:B------:R-:W-:-:S02]  /*29f60*/  CS2R R54, SRZ ;  /* 0x0000000000367805 */ /* 0x000fc4000001ff00 */
[----:B------:R-:W-:Y:S02]  /*29f70*/  R2P PR, R34, 0x3e ;  /* 0x0000003e22007804 */ /* 0x000fe40000000000 */
[----:B------:R-:W-:Y:S02]  /*29f80*/  @!P6 R2UR UR4, R74 ;  /* 0x000000004a04e2ca */ /* 0x000fe400000e0000 */
[----:B------:R-:W-:-:S09]  /*29f90*/  @!P6 R2UR UR5, R75 ;  /* 0x000000004b05e2ca */ /* 0x000fd200000e0000 */
[C---:B------:R-:W-:Y:S02]  /*29fa0*/  @P1 R2UR UR6, R74.reuse ;  /* 0x000000004a0612ca */ /* 0x040fe400000e0000 */
[C---:B------:R-:W-:Y:S02]  /*29fb0*/  @P1 R2UR UR7, R75.reuse ;  /* 0x000000004b0712ca */ /* 0x040fe400000e0000 */
[C---:B------:R-:W-:Y:S02]  /*29fc0*/  @P2 R2UR UR8, R74.reuse ;  /* 0x000000004a0822ca */ /* 0x040fe400000e0000 */
[----:B------:R-:W-:Y:S02]  /*29fd0*/  @P2 R2UR UR9, R75 ;  /* 0x000000004b0922ca */ /* 0x000fe400000e0000 */
[----:B------:R-:W-:Y:S02]  /*29fe0*/  @P3 R2UR UR10, R74 ;  /* 0x000000004a0a32ca */ /* 0x000fe400000e0000 */
[----:B------:R-:W-:-:S02]  /*29ff0*/  CS2R R88, SRZ ;  /* 0x0000000000587805 */ /* 0x000fc4000001ff00 */
[C---:B------:R-:W-:Y:S02]  /*2a000*/  @P3 R2UR UR11, R75.reuse ;  /* 0x000000004b0b32ca */ /* 0x040fe400000e0000 */
[----:B------:R-:W-:Y:S02]  /*2a010*/  CS2R R82, SRZ ;  /* 0x0000000000527805 */ /* 0x000fe4000001ff00 */
[----:B------:R-:W-:Y:S02]  /*2a020*/  @P4 R2UR UR12, R74 ;  /* 0x000000004a0c42ca */ /* 0x000fe400000e0000 */
[----:B------:R-:W-:Y:S02]  /*2a030*/  CS2R R66, SRZ ;  /* 0x0000000000427805 */ /* 0x000fe4000001ff00 */
[----:B------:R-:W-:Y:S02]  /*2a040*/  @P4 R2UR UR13, R75 ;  /* 0x000000004b0d42ca */ /* 0x000fe400000e0000 */
[----:B------:R-:W-:-:S02]  /*2a050*/  CS2R R64, SRZ ;  /* 0x0000000000407805 */ /* 0x000fc4000001ff00 */
[----:B------:R-:W-:Y:S02]  /*2a060*/  @P5 R2UR UR14, R74 ;  /* 0x000000004a0e52ca */ /* 0x000fe400000e0000 */
[----:B------:R-:W-:Y:S02]  /*2a070*/  CS2R R58, SRZ ;  /* 0x00000000003a7805 */ /* 0x000fe4000001ff00 */
[----:B------:R-:W-:Y:S02]  /*2a080*/  @P5 R2UR UR15, R75 ;  /* 0x000000004b0f52ca */ /* 0x000fe400000e0000 */
[----:B------:R-:W-:Y:S01]  /*2a090*/  CS2R R56, SRZ ;  /* 0x0000000000387805 */ /* 0x000fe2000001ff00 */
[----:B------:R0:W5:Y:S04]  /*2a0a0*/  @!P6 LD.E.64 R84, desc[UR4][R8.64] ;  /* 0x000000040854e980 */ /* 0x000168000c101b00 */
[----:B------:R0:W5:Y:S04]  /*2a0b0*/  @P1 LD.E.64 R80, desc[UR6][R8.64+0x20] ;  /* 0x0000200608501980 */ /* 0x000168000c101b00 */
[----:B------:R0:W5:Y:S04]  /*2a0c0*/  @P2 LD.E.64 R78, desc[UR8][R8.64+0x40] ;  /* 0x00004008084e2980 */ /* 0x000168000c101b00 */
[----:B------:R0:W5:Y:S04]  /*2a0d0*/  @P3 LD.E.64 R62, desc[UR10][R8.64+0x60] ;  /* 0x0000600a083e3980 */ /* 0x000168000c101b00 */
[----:B------:R0:W5:Y:S04]  /*2a0e0*/  @P4 LD.E.64 R60, desc[UR12][R8.64+0x80] ;  /* 0x0000800c083c4980 */ /* 0x000168000c101b00 */
[----:B------:R0:W5:Y:S04]  /*2a0f0*/  @P5 LD.E.64 R54, desc[UR14][R8.64+0xa0] ;  /* 0x0000a00e08365980 */ /* 0x000168000c101b00 */
[----:B------:R0:W5:Y:S04]  /*2a100*/  @!P6 LD.E.64 R88, desc[UR4][R26.64] ;  /* 0x000000041a58e980 */ /* 0x000168000c101b00 */
[----:B------:R0:W5:Y:S04]  /*2a110*/  @P1 LD.E.64 R82, desc[UR6][R26.64+0x20] ;  /* 0x000020061a521980 */ /* 0x000168000c101b00 */
[----:B------:R0:W5:Y:S04]  /*2a120*/  @P2 LD.E.64 R66, desc[UR8][R26.64+0x40] ;  /* 0x000040081a422980 */ /* 0x000168000c101b00 */
[----:B------:R0:W5:Y:S04]  /*2a130*/  @P3 LD.E.64 R64, desc[UR10][R26.64+0x60] ;  /* 0x0000600a1a403980 */ /* 0x000168000c101b00 */
[----:B------:R0:W5:Y:S04]  /*2a140*/  @P4 LD.E.64 R58, desc[UR12][R26.64+0x80] ;  /* 0x0000800c1a3a4980 */ /* 0x000168000c101b00 */
[----:B------:R0:W5:Y:S02]  /*2a150*/  @P5 LD.E.64 R56, desc[UR14][R26.64+0xa0] ;  /* 0x0000a00e1a385980 */ /* 0x000164000c101b00 */
.L_x_5313:
[----:B------:R-:W-:Y:S05]  /*2a160*/  BSYNC B2 ;  /* 0x0000000000027941 */ /* 0x000fea0003800000 */
.L_x_5312:
[----:B------:R-:W-:Y:S01]  /*2a170*/  ISETP.GE.AND P1, PT, R28, R37, PT ;  /* 0x000000251c00720c */ /* 0x000fe20003f26270 */
[----:B------:R-:W-:Y:S01]  /*2a180*/  BSSY B2, `(.L_x_5314) ;  /* 0x000003c000027945 */ /* 0x000fe20003800000 */
[----:B0-----:R-:W-:Y:S02]  /*2a190*/  CS2R R26, SRZ ;  /* 0x00000000001a7805 */ /* 0x001fe4000001ff00 */
        /* <DEDUP_REMOVED lines=10> */
[----:B------:R-:W-:Y:S06]  /*2a240*/  @P1 BRA `(.L_x_5315) ;  /* 0x0000000000bc1947 */ /* 0x000fec0003800000 */
[----:B-----5:R-:W-:Y:S02]  /*2a250*/  IADD3 R13, P1, R14, R12, RZ ;  /* 0x0000000c0e0d7210 */ /* 0x020fe40007f3e0ff */
[----:B------:R-:W-:Y:S02]  /*2a260*/  CS2R R50, SRZ ;  /* 0x0000000000327805 */ /* 0x000fe4000001ff00 */
[----:B------:R-:W-:Y:S02]  /*2a270*/  IADD3 R9, P2, R4, R6, RZ ;  /* 0x0000000604097210 */ /* 0x000fe40007f5e0ff */
[----:B------:R-:W-:Y:S02]  /*2a280*/  CS2R R46, SRZ ;  /* 0x00000000002e7805 */ /* 0x000fe4000001ff00 */
[----:B------:R-:W-:Y:S01]  /*2a290*/  LOP3.LUT R7, R34, 0x1, RZ, 0xc0, !PT ;  /* 0x0000000122077812 */ /* 0x000fe200078ec0ff */
[----:B------:R-:W-:Y:S01]  /*2a2a0*/  IMAD.X R14, R15, 0x1, R35, P1 ;  /* 0x000000010f0e7824 */ /* 0x000fe200008e0623 */
[----:B------:R-:W-:Y:S01]  /*2a2b0*/  LEA R6, P1, R13, R10, 0x1 ;  /* 0x0000000a0d067211 */ /* 0x000fe200078208ff */
[----:B------:R-:W-:Y:S01]  /*2a2c0*/  IMAD.X R5, R5, 0x1, R41, P2 ;  /* 0x0000000105057824 */ /* 0x000fe200010e0629 */
[----:B------:R-:W-:-:S02]  /*2a2d0*/  LEA R4, P2, R9, R32, 0x1 ;  /* 0x0000002009047211 */ /* 0x000fc400078408ff */
[----:B------:R-:W-:Y:S02]  /*2a2e0*/  CS2R R42, SRZ ;  /* 0x00000000002a7805 */ /* 0x000fe4000001ff00 */
[----:B------:R-:W-:Y:S02]  /*2a2f0*/  ISETP.NE.U32.AND P6, PT, R7, 0x1, PT ;  /* 0x000000010700780c */ /* 0x000fe40003fc5070 */
[----:B------:R-:W-:Y:S02]  /*2a300*/  CS2R R36, SRZ ;  /* 0x0000000000247805 */ /* 0x000fe4000001ff00 */
[----:B------:R-:W-:Y:S02]  /*2a310*/  LEA.HI.X R7, R13, R11, R14, 0x1, P1 ;  /* 0x0000000b0d077211 */ /* 0x000fe400008f0c0e */
[----:B------:R-:W-:Y:S02]  /*2a320*/  CS2R R26, SRZ ;  /* 0x00000000001a7805 */ /* 0x000fe4000001ff00 */
[----:B------:R-:W-:-:S02]  /*2a330*/  LEA.HI.X R5, R9, R33, R5, 0x1, P2 ;  /* 0x0000002109057211 */ /* 0x000fc400010f0c05 */
[----:B------:R-:W-:Y:S02]  /*2a340*/  CS2R R24, SRZ ;  /* 0x0000000000187805 */ /* 0x000fe4000001ff00 */
        /* <DEDUP_REMOVED lines=31> */
.L_x_5315:
[----:B------:R-:W-:Y:S05]  /*2a540*/  BSYNC B2 ;  /* 0x0000000000027941 */ /* 0x000fea0003800000 */
.L_x_5314:
[----:B------:R-:W-:Y:S01]  /*2a550*/  R2UR UR4, R74 ;  /* 0x000000004a0472ca */ /* 0x000fe200000e0000 */
[----:B0----5:R0:W5:Y:S01]  /*2a560*/  LDL R4, [R72] ;  /* 0x0000000048047983 */ /* 0x0211620000100800 */
[----:B------:R-:W-:-:S03]  /*2a570*/  R2UR UR5, R75 ;  /* 0x000000004b0572ca */ /* 0x000fc600000e0000 */
[----:B------:R0:W5:Y:S10]  /*2a580*/  LDL R5, [R72+0x4] ;  /* 0x0000040048057983 */ /* 0x0001740000100800 */
[----:B------:R-:W2:Y:S01]  /*2a590*/  LD.E R6, desc[UR4][R30.64+0x1c] ;  /* 0x00001c041e067980 */ /* 0x000ea2000c101900 */
[----:B------:R-:W-:-:S02]  /*2a5a0*/  IMAD.MOV.U32 R7, RZ, RZ, R54 ;  /* 0x000000ffff077224 */ /* 0x000fc400078e0036 */
        /* <DEDUP_REMOVED lines=89> */
[----:B------:R-:W-:Y:S01]  /*2ab40*/  BSSY B2, `(.L_x_5316) ;  /* 0x000000b000027945 */ /* 0x000fe20003800000 */
[----:B------:R-:W-:-:S02]  /*2ab50*/  PRMT R102, R12, 0x7610, R102 ;  /* 0x000076100c667816 */ /* 0x000fc40000000066 */
[----:B------:R-:W-:Y:S02]  /*2ab60*/  PRMT R112, R7, 0x7610, R112 ;  /* 0x0000761007707816 */ /* 0x000fe40000000070 */
[----:B------:R-:W-:Y:S02]  /*2ab70*/  PRMT R116, R10, 0x7610, R116 ;  /* 0x000076100a747816 */ /* 0x000fe40000000074 */
[----:B------:R-:W-:Y:S02]  /*2ab80*/  PRMT R117, R11, 0x7610, R117 ;  /* 0x000076100b757816 */ /* 0x000fe40000000075 */
[----:B--2---:R-:W-:-:S04]  /*2ab90*/  LOP3.LUT R6, R6, 0x1, RZ, 0xfc, !PT ;  /* 0x0000000106067812 */ /* 0x004fc800078efcff */
[----:B------:R-:W-:Y:S01]  /*2aba0*/  ISETP.NE.AND P1, PT, R6, 0x3, PT ;  /* 0x000000030600780c */ /* 0x000fe20003f25270 */
[----:B------:R-:W-:-:S05]  /*2abb0*/  IMAD.MOV.U32 R6, RZ, RZ, R48 ;  /* 0x000000ffff067224 */ /* 0x000fca00078e0030 */
[----:B------:R-:W-:-:S07]  /*2abc0*/  PRMT R111, R6, 0x7610, R111 ;  /* 0x00007610066f7816 */ /* 0x000fce000000006f */
[----:B0-----:R-:W-:Y:S05]  /*2abd0*/  @!P1 BRA `(.L_x_5317) ;  /* 0x0000000000049947 */ /* 0x001fea0003800000 */
[----:B------:R-:W-:Y:S01]  /*2abe0*/  BPT.TRAP 0x1 ;  /* 0x000000040000795c */ /* 0x000fe20000300000 */
.L_x_5317:
[----:B------:R-:W-:Y:S05]  /*2abf0*/  BSYNC B2 ;  /* 0x0000000000027941 */ /* 0x000fea0003800000 */
.L_x_5316:
[----:B------:R-:W-:Y:S02]  /*2ac00*/  R2UR UR4, R74 ;  /* 0x000000004a0472ca */ /* 0x000fe400000e0000 */
[----:B------:R-:W-:-:S13]  /*2ac10*/  R2UR UR5, R75 ;  /* 0x000000004b0572ca */ /* 0x000fda00000e0000 */
[----:B------:R-:W2:Y:S01]  /*2ac20*/  LD.E.64 R30, desc[UR4][R30.64+0x8] ;  /* 0x000008041e1e7980 */ /* 0x000ea2000c101b00 */
[----:B-----5:R-:W-:Y:S01]  /*2ac30*/  SHF.L.U32 R5, R5, 0x1f, RZ ;  /* 0x0000001f05057819 */ /* 0x020fe200000006ff */
[----:B------:R-:W-:Y:S01]  /*2ac40*/  BSSY B2, `(.L_x_5318) ;  /* 0x0000005000027945 */ /* 0x000fe20003800000 */
[----:B--2---:R-:W-:-:S05]  /*2ac50*/  MOV R7, R30 ;  /* 0x0000001e00077202 */ /* 0x004fca0000000f00 */
[----:B------:R-:W-:-:S04]  /*2ac60*/  IMAD R4, R4, 0x8, R7 ;  /* 0x0000000804047824 */ /* 0x000fc800078e0207 */
[----:B------:R-:W0:Y:S02]  /*2ac70*/  SYNCS.PHASECHK.TRANS64.TRYWAIT P1, [R4+URZ], R5 ;  /* 0x00000005040075a7 */ /* 0x000e24000802017f */
[----:B0-----:R-:W-:Y:S05]  /*2ac80*/  @!P1 BRA `(.L_x_5319) ;  /* 0x0000009800489947 */ /* 0x001fea0003800000 */
.L_x_5410:
[----:B------:R-:W-:Y:S05]  /*2ac90*/  BSYNC B2 ;  /* 0x0000000000027941 */ /* 0x000fea0003800000 */
.L_x_5318:
[----:B------:R-:W2:Y:S01]  /*2aca0*/  LDL.64 R30, [R71+0x30] ;  /* 0x00003000471e7983 */ /* 0x000ea20000100a00 */
[----:B------:R-:W-:Y:S02]  /*2acb0*/  R2UR UR4, R74 ;  /* 0x000000004a0472ca */ /* 0x000fe400000e0000 */
[----:B------:R-:W-:Y:S01]  /*2acc0*/  R2UR UR5, R75 ;  /* 0x000000004b0572ca */ /* 0x000fe200000e0000 */
[----:B0-----:R-:W3:Y:S04]  /*2acd0*/  LDL R4, [R72] ;  /* 0x0000000048047983 */ /* 0x001ee80000100800 */
[----:B------:R-:W4:Y:S04]  /*2ace0*/  LDL.64 R34, [R71+0x38] ;  /* 0x0000380047227983 */ /* 0x000f280000100a00 */
[----:B------:R0:W5:Y:S04]  /*2acf0*/  LDL.64 R32, [R71+0x40] ;  /* 0x0000400047207983 */ /* 0x0001680000100a00 */
[----:B--2---:R-:W2:Y:S01]  /*2ad00*/  LD.E R5, desc[UR4][R30.64+0x8] ;  /* 0x000008041e057980 */ /* 0x004ea2000c101900 */
[----:B---3--:R-:W-:-:S02]  /*2ad10*/  IMAD R4, R4, 0x4800, RZ ;  /* 0x0000480004047824 */ /* 0x008fc400078e02ff */
[----:B------:R-:W-:Y:S01]  /*2ad20*/  IMAD.MOV.U32 R90, RZ, RZ, 0x20 ;  /* 0x00000020ff5a7424 */ /* 0x000fe200078e00ff */
[----:B----4-:R-:W5:Y:S01]  /*2ad30*/  LD.E.64 R34, desc[UR4][R34.64] ;  /* 0x0000000422227980 */ /* 0x010f62000c101b00 */
[----:B------:R-:W-:Y:S01]  /*2ad40*/  UMOV UR4, 0xffffffff ;  /* 0xffffffff00047882 */ /* 0x000fe20000000000 */
[----:B--2---:R-:W-:-:S04]  /*2ad50*/  SHF.R.S32.HI R6, RZ, 0x1f, R5 ;  /* 0x0000001fff067819 */ /* 0x004fc80000011405 */
[----:B------:R-:W-:-:S04]  /*2ad60*/  LEA.HI R7, R6, R5, RZ, 0x2 ;  /* 0x0000000506077211 */ /* 0x000fc800078f10ff */
[--C-:B------:R-:W-:Y:S02]  /*2ad70*/  SHF.R.S32.HI R113, RZ, 0x2, R7.reuse ;  /* 0x00000002ff717819 */ /* 0x100fe40000011407 */
[----:B------:R-:W-:-:S04]  /*2ad80*/  SHF.R.S32.HI R10, RZ, 0x1f, R7 ;  /* 0x0000001fff0a7819 */ /* 0x000fc80000011407 */
[----:B------:R-:W-:-:S04]  /*2ad90*/  LEA.HI R10, R10, R113, RZ, 0x3 ;  /* 0x000000710a0a7211 */ /* 0x000fc800078f18ff */
[----:B------:R-:W-:Y:S02]  /*2ada0*/  LOP3.LUT R12, R10, 0xfffffff8, RZ, 0xc0, !PT ;  /* 0xfffffff80a0c7812 */ /* 0x000fe400078ec0ff */
[----:B------:R-:W-:-:S03]  /*2adb0*/  LOP3.LUT R10, R7, 0x1ffffffc, RZ, 0xc0, !PT ;  /* 0x1ffffffc070a7812 */ /* 0x000fc600078ec0ff */
[----:B------:R-:W-:Y:S02]  /*2adc0*/  IMAD.IADD R12, R113, 0x1, -R12 ;  /* 0x00000001710c7824 */ /* 0x000fe400078e0a0c */
[----:B------:R-:W-:Y:S02]  /*2add0*/  IMAD.IADD R10, R5, 0x1, -R10 ;  /* 0x00000001050a7824 */ /* 0x000fe400078e0a0a */
[----:B------:R-:W-:Y:S02]  /*2ade0*/  IMAD.SHL.U32 R7, R12, 0x40, RZ ;  /* 0x000000400c077824 */ /* 0x000fe400078e00ff */
[----:B------:R-:W-:-:S03]  /*2adf0*/  IMAD.SHL.U32 R87, R10, 0x8, RZ ;  /* 0x000000080a577824 */ /* 0x000fc600078e00ff */
[----:B------:R-:W-:Y:S02]  /*2ae00*/  LOP3.LUT R10, R7, 0x1c0, RZ, 0xc0, !PT ;  /* 0x000001c0070a7812 */ /* 0x000fe400078ec0ff */
[----:B------:R-:W-:Y:S02]  /*2ae10*/  LEA.HI R5, R6, R5, RZ, 0x5 ;  /* 0x0000000506057211 */ /* 0x000fe400078f28ff */
[----:B------:R-:W-:Y:S02]  /*2ae20*/  LOP3.LUT R7, R10, 0x18, R87, 0xf8, !PT ;  /* 0x000000180a077812 */ /* 0x000fe400078ef857 */
[----:B------:R-:W-:Y:S01]  /*2ae30*/  SHF.R.U32.HI R10, RZ, 0x3, R10 ;  /* 0x00000003ff0a7819 */ /* 0x000fe2000001160a */
[----:B------:R-:W-:-:S03]  /*2ae40*/  IMAD.SHL.U32 R5, R5, 0x10, RZ ;  /* 0x0000001005057824 */ /* 0x000fc600078e00ff */
[----:B------:R-:W-:-:S04]  /*2ae50*/  LOP3.LUT R10, R7, R10, RZ, 0x3c, !PT ;  /* 0x0000000a070a7212 */ /* 0x000fc800078e3cff */
[----:B------:R-:W-:Y:S02]  /*2ae60*/  LOP3.LUT R5, R10, 0xfffffe00, R5, 0xf8, !PT ;  /* 0xfffffe000a057812 */ /* 0x000fe400078ef805 */
[----:B------:R-:W-:Y:S02]  /*2ae70*/  LOP3.LUT P1, RZ, R12, 0x4, RZ, 0xc0, !PT ;  /* 0x000000040cff7812 */ /* 0x000fe4000782c0ff */
[----:B------:R-:W-:Y:S02]  /*2ae80*/  IADD3 R91, P2, R4, R5, RZ ;  /* 0x00000005045b7210 */ /* 0x000fe40007f5e0ff */
[----:B------:R-:W-:Y:S02]  /*2ae90*/  SEL R90, R90, 0xffffffe0, !P1 ;  /* 0xffffffe05a5a7807 */ /* 0x000fe40004800000 */
[----:B------:R-:W-:Y:S01]  /*2aea0*/  LEA.HI.X.SX32 R93, R4, RZ, 0x1, P2 ;  /* 0x000000ff045d7211 */ /* 0x000fe200010f0eff */
[----:B0-----:R-:W-:Y:S08]  /*2aeb0*/  BRA.DIV UR4, `(.L_x_5320) ;  /* 0x0000009604d07947 */ /* 0x001ff0000b800000 */
[----:B------:R0:W1:Y:S04]  /*2aec0*/  SHFL.IDX PT, R4, R77, RZ, 0x1c1f ;  /* 0x001c1fff4d047589 */ /* 0x00006800000e0000 */
[----:B------:R0:W2:Y:S02]  /*2aed0*/  SHFL.IDX PT, R10, R86, RZ, 0x1c1f ;  /* 0x001c1fff560a7589 */ /* 0x0000a400000e0000 */
.L_x_5414:
[----:B------:R-:W-:Y:S02]  /*2aee0*/  R2UR UR4, R74 ;  /* 0x000000004a0472ca */ /* 0x000fe400000e0000 */
[----:B------:R-:W-:-:S13]  /*2aef0*/  R2UR UR5, R75 ;  /* 0x000000004b0572ca */ /* 0x000fda00000e0000 */
[----:B------:R-:W3:Y:S01]  /*2af00*/  LD.E R5, desc[UR4][R30.64+0xc] ;  /* 0x00000c041e057980 */ /* 0x000ee2000c101900 */
[C---:B-----5:R-:W-:Y:S01]  /*2af10*/  LEA R40, P2, R91.reuse, R34, 0x1 ;  /* 0x000000225b287211 */ /* 0x060fe200078408ff */
[----:B------:R-:W-:Y:S01]  /*2af20*/  BSSY B2, `(.L_x_5321) ;  /* 0x00001ae000027945 */ /* 0x000fe20003800000 */
[----:B-1----:R-:W-:Y:S02]  /*2af30*/  IMAD.MOV.U32 R11, RZ, RZ, R4 ;  /* 0x000000ffff0b7224 */ /* 0x002fe400078e0004 */
[----:B------:R-:W-:Y:S01]  /*2af40*/  LEA.HI.X R41, R91, R35, R93, 0x1, P2 ;  /* 0x000000235b297211 */ /* 0x000fe200010f0c5d */
[----:B---3--:R-:W-:-:S05]  /*2af50*/  IMAD R5, R2, -0x60, R5 ;  /* 0xffffffa002057824 */ /* 0x008fca00078e0205 */
[----:B------:R-:W-:-:S04]  /*2af60*/  VIMNMX R6, R5, 0x60, PT ;  /* 0x0000006005067848 */ /* 0x000fc80003fe0100 */
[----:B------:R-:W-:-:S13]  /*2af70*/  ISETP.GE.AND P1, PT, R113, R6, PT ;  /* 0x000000067100720c */ /* 0x000fda0003f26270 */
[----:B------:R-:W-:Y:S05]  /*2af80*/  @P1 BRA `(.L_x_5322) ;  /* 0x00000018009c1947 */ /* 0x000fea0003800000 */
[----:B------:R-:W-:Y:S02]  /*2af90*/  R2UR UR4, R74 ;  /* 0x000000004a0472ca */ /* 0x000fe400000e0000 */
[----:B------:R-:W-:-:S13]  /*2afa0*/  R2UR UR5, R75 ;  /* 0x000000004b0572ca */ /* 0x000fda00000e0000 */
[----:B------:R-:W3:Y:S01]  /*2afb0*/  LD.E.U8 R14, desc[UR4][R32.64] ;  /* 0x00000004200e7980 */ /* 0x000ee2000c101100 */
[----:B------:R-:W-:Y:S01]  /*2afc0*/  BSSY B3, `(.L_x_5323) ;  /* 0x0000041000037945 */ /* 0x000fe20003800000 */
[----:B---3--:R-:W-:-:S04]  /*2afd0*/  LOP3.LUT R4, R14, 0x1, RZ, 0xc0, !PT ;  /* 0x000000010e047812 */ /* 0x008fc800078ec0ff */
[----:B------:R-:W-:-:S13]  /*2afe0*/  ISETP.NE.U32.AND P1, PT, R4, 0x1, PT ;  /* 0x000000010400780c */ /* 0x000fda0003f25070 */
[----:B------:R-:W-:Y:S05]  /*2aff0*/  @P1 BRA `(.L_x_5324) ;  /* 0x0000000000f41947 */ /* 0x000fea0003800000 */
[----:B------:R-:W-:Y:S02]  /*2b000*/  R2UR UR4, R74 ;  /* 0x000000004a0472ca */ /* 0x000fe400000e0000 */
[----:B------:R-:W-:-:S13]  /*2b010*/  R2UR UR5, R75 ;  /* 0x000000004b0572ca */ /* 0x000fda00000e0000 */
[----:B------:R-:W3:Y:S01]  /*2b020*/  LD.E.U8 R4, desc[UR4][R30.64+0x18] ;  /* 0x000018041e047980 */ /* 0x000ee2000c101100 */
[----:B------:R-:W-:Y:S01]  /*2b030*/  BSSY B4, `(.L_x_5325) ;  /* 0x0000032000047945 */ /* 0x000fe20003800000 */
[----:B---3--:R-:W-:-:S04]  /*2b040*/  LOP3.LUT R4, R4, 0x1, RZ, 0xc0, !PT ;  /* 0x0000000104047812 */ /* 0x008fc800078ec0ff */
[----:B------:R-:W-:Y:S02]  /*2b050*/  ISETP.NE.U32.AND P1, PT, R4, 0x1, PT ;  /* 0x000000010400780c */ /* 0x000fe40003f25070 */
[----:B------:R1:W5:Y:S11]  /*2b060*/  LD.E.128 R4, desc[UR4][R40.64] ;  /* 0x0000000428047980 */ /* 0x000376000c101d00 */
[----:B-1----:R-:W-:Y:S05]  /*2b070*/  @P1 BRA `(.L_x_5326) ;  /* 0x0000000000b41947 */ /* 0x002fea0003800000 */
[----:B------:R-:W-:Y:S01]  /*2b080*/  SHF.R.U64 R142, R84, 0x10, R85 ;  /* 0x00000010548e7819 */ /* 0x000fe20000001255 */
[----:B-----5:R-:W-:Y:S01]  /*2b090*/  IMAD.U32 R14, R6, 0x10000, RZ ;  /* 0x00010000060e7824 */ /* 0x020fe200078e00ff */
[--C-:B------:R-:W-:Y:S02]  /*2b0a0*/  SHF.R.U64 R84, R88, 0x10, R89.reuse ;  /* 0x0000001058547819 */ /* 0x100fe40000001259 */
[----:B------:R-:W-:Y:S02]  /*2b0b0*/  SHF.R.U32.HI R89, RZ, 0x10, R89 ;  /* 0x00000010ff597819 */ /* 0x000fe40000011659 */
[----:B------:R-:W-:Y:S02]  /*2b0c0*/  PRMT R139, R139, 0x5410, R84 ;  /* 0x000054108b8b7816 */ /* 0x000fe40000000054 */
[----:B------:R-:W-:Y:S02]  /*2b0d0*/  PRMT R141, R141, 0x5410, R142 ;  /* 0x000054108d8d7816 */ /* 0x000fe4000000008e */
[----:B------:R-:W-:-:S02]  /*2b0e0*/  SHF.R.U32.HI R85, RZ, 0x10, R85 ;  /* 0x00000010ff557819 */ /* 0x000fc40000011655 */
[----:B------:R-:W-:Y:S02]  /*2b0f0*/  LOP3.LUT R13, R5, 0xffff0000, RZ, 0xc0, !PT ;  /* 0xffff0000050d7812 */ /* 0x000fe400078ec0ff */
[C---:B------:R-:W-:Y:S01]  /*2b100*/  LOP3.LUT R88, R139.reuse, 0xffff0000, RZ, 0xc0, !PT ;  /* 0xffff00008b587812 */ /* 0x040fe200078ec0ff */
[----:B------:R-:W-:Y:S01]  /*2b110*/  IMAD.U32 R139, R139, 0x10000, RZ ;  /* 0x000100008b8b7824 */ /* 0x000fe200078e00ff */
[----:B------:R-:W-:Y:S02]  /*2b120*/  PRMT R138, R138, 0x5410, R89 ;  /* 0x000054108a8a7816 */ /* 0x000fe40000000059 */
[----:B------:R-:W-:Y:S01]  /*2b130*/  LOP3.LUT R84, R141, 0xffff0000, RZ, 0xc0, !PT ;  /* 0xffff00008d547812 */ /* 0x000fe200078ec0ff */
[----:B------:R-:W-:Y:S01]  /*2b140*/  FMUL.FTZ R142, R13, R88 ;  /* 0x000000580d8e7220 */ /* 0x000fe20000410000 */
[----:B------:R-:W-:Y:S01]  /*2b150*/  PRMT R140, R140, 0x5410, R85 ;  /* 0x000054108c8c7816 */ /* 0x000fe20000000055 */
[----:B------:R-:W-:Y:S01]  /*2b160*/  IMAD.U32 R89, R138, 0x10000, RZ ;  /* 0x000100008a597824 */ /* 0x000fe200078e00ff */
[----:B------:R-:W-:Y:S01]  /*2b170*/  LOP3.LUT R15, R6, 0xffff0000, RZ, 0xc0, !PT ;  /* 0xffff0000060f7812 */ /* 0x000fe200078ec0ff */
[C---:B------:R-:W-:Y:S01]  /*2b180*/  IMAD.U32 R6, R7.reuse, 0x10000, RZ ;  /* 0x0001000007067824 */ /* 0x040fe200078e00ff */
[----:B------:R-:W-:Y:S01]  /*2b190*/  LOP3.LUT R12, R7, 0xffff0000, RZ, 0xc0, !PT ;  /* 0xffff0000070c7812 */ /* 0x000fe200078ec0ff */
[----:B------:R-:W-:-:S02]  /*2b1a0*/  IMAD.U32 R7, R5, 0x10000, RZ ;  /* 0x0001000005077824 */ /* 0x000fc400078e00ff */
[-C--:B------:R-:W-:Y:S01]  /*2b1b0*/  FMUL.FTZ R13, R13, R84.reuse ;  /* 0x000000540d0d7220 */ /* 0x080fe20000410000 */
[----:B------:R-:W-:Y:S02]  /*2b1c0*/  IMAD.U32 R85, R140, 0x10000, RZ ;  /* 0x000100008c557824 */ /* 0x000fe400078e00ff */
[----:B------:R-:W-:Y:S01]  /*2b1d0*/  FMUL.FTZ R145, R15, R89 ;  /* 0x000000590f917220 */ /* 0x000fe20000410000 */
[C---:B------:R-:W-:Y:S01]  /*2b1e0*/  FFMA.FTZ R142, R7.reuse, R84, -R142 ;  /* 0x00000054078e7223 */ /* 0x040fe2000001088e */
[----:B------:R-:W-:Y:S01]  /*2b1f0*/  FFMA.FTZ R143, R7, R88, R13 ;  /* 0x00000058078f7223 */ /* 0x000fe2000001000d */
[----:B------:R-:W-:Y:S02]  /*2b200*/  IMAD.U32 R5, R4, 0x10000, RZ ;  /* 0x0001000004057824 */ /* 0x000fe400078e00ff */
[-C--:B------:R-:W-:Y:S01]  /*2b210*/  FMUL.FTZ R15, R15, R85.reuse ;  /* 0x000000550f0f7220 */ /* 0x080fe20000410000 */
[----:B------:R-:W-:Y:S01]  /*2b220*/  LOP3.LUT R13, R138, 0xffff0000, RZ, 0xc0, !PT ;  /* 0xffff00008a0d7812 */ /* 0x000fe200078ec0ff */
[----:B------:R-:W-:Y:S01]  /*2b230*/  FFMA.FTZ R145, R14, R85, -R145 ;  /* 0x000000550e917223 */ /* 0x000fe20000010891 */
[----:B------:R-:W-:Y:S01]  /*2b240*/  LOP3.LUT R7, R140, 0xffff0000, RZ, 0xc0, !PT ;  /* 0xffff00008c077812 */ /* 0x000fe200078ec0ff */
[----:B------:R-:W-:Y:S01]  /*2b250*/  IMAD.U32 R141, R141, 0x10000, RZ ;  /* 0x000100008d8d7824 */ /* 0x000fe200078e00ff */
[----:B------:R-:W-:Y:S01]  /*2b260*/  LOP3.LUT R4, R4, 0xffff0000, RZ, 0xc0, !PT ;  /* 0xffff000004047812 */ /* 0x000fe200078ec0ff */
[----:B------:R-:W-:Y:S01]  /*2b270*/  FFMA.FTZ R14, R14, R89, R15 ;  /* 0x000000590e0e7223 */ /* 0x000fe2000001000f */
[C---:B------:R-:W-:Y:S01]  /*2b280*/  FMUL.FTZ R15, R12.reuse, R13 ;  /* 0x0000000d0c0f7220 */ /* 0x040fe20000410000 */
[----:B------:R-:W-:Y:S01]  /*2b290*/  FMUL.FTZ R84, R12, R7 ;  /* 0x000000070c547220 */ /* 0x000fe20000410000 */
[----:B------:R-:W-:Y:S01]  /*2b2a0*/  F2FP.BF16.F32.PACK_AB R142, R143, R142 ;  /* 0x0000008e8f8e723e */ /* 0x000fe200000010ff */
        /* <DEDUP_REMOVED lines=8> */
[----:B------:R-:W-:Y:S01]  /*2b330*/  F2FP.BF16.F32.PACK_AB R4, R5, R12 ;  /* 0x0000000c0504723e */ /* 0x000fe200000010ff */
[----:B------:R-:W-:-:S07]  /*2b340*/  IMAD.MOV.U32 R5, RZ, RZ, R142 ;  /* 0x000000ffff057224 */ /* 0x000fce00078e008e */
.L_x_5326:
[----:B------:R-:W-:Y:S05]  /*2b350*/  BSYNC B4 ;  /* 0x0000000000047941 */ /* 0x000fea0003800000 */
.L_x_5325:
[C---:B------:R-:W-:Y:S01]  /*2b360*/  R2UR UR4, R74.reuse ;  /* 0x000000004a0472ca */ /* 0x040fe200000e0000 */
[----:B--2---:R-:W-:Y:S01]  /*2b370*/  IMAD.WIDE R12, R87, 0x2, R10 ;  /* 0x00000002570c7825 */ /* 0x004fe200078e020a */
[C---:B------:R-:W-:Y:S02]  /*2b380*/  R2UR UR5, R75.reuse ;  /* 0x000000004b0572ca */ /* 0x040fe400000e0000 */
[----:B------:R-:W-:Y:S02]  /*2b390*/  R2UR UR6, R74 ;  /* 0x000000004a0672ca */ /* 0x000fe400000e0000 */
[----:B------:R-:W-:-:S09]  /*2b3a0*/  R2UR UR7, R75 ;  /* 0x000000004b0772ca */ /* 0x000fd200000e0000 */
[----:B-----5:R1:W-:Y:S04]  /*2b3b0*/  ST.E.128 desc[UR4][R12.64], R4 ;  /* 0x000000040c007985 */ /* 0x0203e8000c101d04 */
[----:B------:R1:W5:Y:S02]  /*2b3c0*/  LD.E.U8 R14, desc[UR6][R32.64] ;  /* 0x00000006200e7980 */ /* 0x000364000c101100 */
.L_x_5324:
[----:B------:R-:W-:Y:S05]  /*2b3d0*/  BSYNC B3 ;  /* 0x0000000000037941 */ /* 0x000fea0003800000 */
.L_x_5323:
[----:B-----5:R-:W-:Y:S01]  /*2b3e0*/  LOP3.LUT P1, RZ, R14, 0x2, RZ, 0xc0, !PT ;  /* 0x000000020eff7812 */ /* 0x020fe2000782c0ff */
[----:B------:R-:W-:-:S12]  /*2b3f0*/  BSSY B3, `(.L_x_5327) ;  /* 0x0000047000037945 */ /* 0x000fd80003800000 */
[----:B------:R-:W-:Y:S05]  /*2b400*/  @!P1 BRA `(.L_x_5328) ;  /* 0x0000000400149947 */ /* 0x000fea0003800000 */
[----:B------:R-:W-:Y:S02]  /*2b410*/  R2UR UR4, R74 ;  /* 0x000000004a0472ca */ /* 0x000fe400000e0000 */
[----:B------:R-:W-:-:S13]  /*2b420*/  R2UR UR5, R75 ;  /* 0x000000004b0572ca */ /* 0x000fda00000e0000 */
[----:B-1----:R-:W3:Y:S01]  /*2b430*/  LD.E.U8 R7, desc[UR4][R30.64+0x18] ;  /* 0x000018041e077980 */ /* 0x002ee2000c101100 */
[----:B------:R-:W-:Y:S01]  /*2b440*/  IADD3 R5, P1, R90, R91, RZ ;  /* 0x0000005b5a057210 */ /* 0x000fe20007f3e0ff */
[----:B------:R-:W-:-:S03]  /*2b450*/  VIADD R12, R87, 0x20 ;  /* 0x00000020570c7836 */ /* 0x000fc60000000000 */
[----:B------:R-:W-:Y:S02]  /*2b460*/  LEA.HI.X.SX32 R6, R90, R93, 0x1, P1 ;  /* 0x0000005d5a067211 */ /* 0x000fe400008f0eff */
[----:B------:R-:W-:-:S04]  /*2b470*/  LEA R4, P2, R5, R34, 0x1 ;  /* 0x0000002205047211 */ /* 0x000fc800078408ff */
[----:B------:R-:W-:Y:S01]  /*2b480*/  LEA.HI.X R5, R5, R35, R6, 0x1, P2 ;  /* 0x0000002305057211 */ /* 0x000fe200010f0c06 */
[----:B------:R-:W-:Y:S01]  /*2b490*/  BSSY B4, `(.L_x_5329) ;  /* 0x0000034000047945 */ /* 0x000fe20003800000 */
[----:B---3--:R-:W-:Y:S02]  /*2b4a0*/  LOP3.LUT P1, RZ, R7, 0x2, RZ, 0xc0, !PT ;  /* 0x0000000207ff7812 */ /* 0x008fe4000782c0ff */
[----:B------:R-:W-:-:S04]  /*2b4b0*/  SHF.R.S32.HI R7, RZ, 0x1f, R12 ;  /* 0x0000001fff077819 */ /* 0x000fc8000001140c */
[----:B------:R-:W-:Y:S02]  /*2b4c0*/  LEA.HI R12, R7, R12, RZ, 0x3 ;  /* 0x0000000c070c7211 */ /* 0x000fe400078f18ff */
[----:B------:R-:W5:Y:S05]  /*2b4d0*/  LD.E.128 R4, desc[UR4][R4.64] ;  /* 0x0000000404047980 */ /* 0x000f6a000c101d00 */
[----:B------:R-:W-:Y:S05]  /*2b4e0*/  @!P1 BRA `(.L_x_5330) ;  /* 0x0000000000b89947 */ /* 0x000fea0003800000 */
[--C-:B------:R-:W-:Y:S01]  /*2b4f0*/  SHF.R.U64 R85, R80, 0x10, R81.reuse ;  /* 0x0000001050557819 */ /* 0x100fe20000001251 */
[----:B-----5:R-:W-:Y:S01]  /*2b500*/  IMAD.U32 R13, R6, 0x10000, RZ ;  /* 0x00010000060d7824 */ /* 0x020fe200078e00ff */
[----:B------:R-:W-:Y:S01]  /*2b510*/  SHF.R.U32.HI R84, RZ, 0x10, R81 ;  /* 0x00000010ff547819 */ /* 0x000fe20000011651 */
[----:B------:R-:W-:Y:S01]  /*2b520*/  IMAD.U32 R15, R7, 0x10000, RZ ;  /* 0x00010000070f7824 */ /* 0x000fe200078e00ff */
[--C-:B------:R-:W-:Y:S02]  /*2b530*/  SHF.R.U64 R81, R82, 0x10, R83.reuse ;  /* 0x0000001052517819 */ /* 0x100fe40000001253 */
[----:B------:R-:W-:Y:S02]  /*2b540*/  SHF.R.U32.HI R82, RZ, 0x10, R83 ;  /* 0x00000010ff527819 */ /* 0x000fe40000011653 */
[----:B------:R-:W-:Y:S02]  /*2b550*/  PRMT R135, R135, 0x5410, R84 ;  /* 0x0000541087877816 */ /* 0x000fe40000000054 */
[----:B------:R-:W-:-:S02]  /*2b560*/  PRMT R137, R137, 0x5410, R82 ;  /* 0x0000541089897816 */ /* 0x000fc40000000052 */
[----:B------:R-:W-:Y:S01]  /*2b570*/  LOP3.LUT R14, R6, 0xffff0000, RZ, 0xc0, !PT ;  /* 0xffff0000060e7812 */ /* 0x000fe200078ec0ff */
[----:B------:R-:W-:Y:S01]  /*2b580*/  IMAD.U32 R82, R135, 0x10000, RZ ;  /* 0x0001000087527824 */ /* 0x000fe200078e00ff */
[----:B------:R-:W-:Y:S01]  /*2b590*/  PRMT R134, R134, 0x5410, R85 ;  /* 0x0000541086867816 */ /* 0x000fe20000000055 */
[----:B------:R-:W-:Y:S01]  /*2b5a0*/  IMAD.U32 R84, R137, 0x10000, RZ ;  /* 0x0001000089547824 */ /* 0x000fe200078e00ff */
[----:B------:R-:W-:Y:S01]  /*2b5b0*/  PRMT R136, R136, 0x5410, R81 ;  /* 0x0000541088887816 */ /* 0x000fe20000000051 */
        /* <DEDUP_REMOVED lines=14> */
[----:B------:R-:W-:Y:S01]  /*2b6a0*/  LOP3.LUT R4, R4, 0xffff0000, RZ, 0xc0, !PT ;  /* 0xffff000004047812 */ /* 0x000fe200078ec0ff */
[----:B------:R-:W-:Y:S01]  /*2b6b0*/  FMUL.FTZ R14, R80, R137 ;  /* 0x00000089500e7220 */ /* 0x000fe20000410000 */
[----:B------:R-:W-:-:S02]  /*2b6c0*/  IMAD.U32 R136, R136, 0x10000, RZ ;  /* 0x0001000088887824 */ /* 0x000fc400078e00ff */
[----:B------:R-:W-:Y:S01]  /*2b6d0*/  FMUL.FTZ R80, R80, R135 ;  /* 0x0000008750507220 */ /* 0x000fe20000410000 */
[----:B------:R-:W-:Y:S02]  /*2b6e0*/  IMAD.U32 R134, R134, 0x10000, RZ ;  /* 0x0001000086867824 */ /* 0x000fe400078e00ff */
[C---:B------:R-:W-:Y:S01]  /*2b6f0*/  FFMA.FTZ R85, R6.reuse, R81, -R85 ;  /* 0x0000005106557223 */ /* 0x040fe20000010855 */
[----:B------:R-:W-:Y:S01]  /*2b700*/  FFMA.FTZ R88, R6, R83, R88 ;  /* 0x0000005306587223 */ /* 0x000fe20000010058 */
[C---:B------:R-:W-:Y:S01]  /*2b710*/  FFMA.FTZ R14, R15.reuse, R135, -R14 ;  /* 0x000000870f0e7223 */ /* 0x040fe2000001080e */
[C---:B------:R-:W-:Y:S01]  /*2b720*/  FMUL.FTZ R6, R4.reuse, R136 ;  /* 0x0000008804067220 */ /* 0x040fe20000410000 */
[----:B------:R-:W-:Y:S01]  /*2b730*/  FMUL.FTZ R7, R4, R134 ;  /* 0x0000008604077220 */ /* 0x000fe20000410000 */
[----:B------:R-:W-:Y:S01]  /*2b740*/  FFMA.FTZ R15, R15, R137, R80 ;  /* 0x000000890f0f7223 */ /* 0x000fe20000010050 */
[----:B------:R-:W-:Y:S01]  /*2b750*/  F2FP.BF16.F32.PACK_AB R13, R13, R138 ;  /* 0x0000008a0d0d723e */ /* 0x000fe200000010ff */
[C---:B------:R-:W-:Y:S01]  /*2b760*/  FFMA.FTZ R6, R5.reuse, R134, -R6 ;  /* 0x0000008605067223 */ /* 0x040fe20000010806 */
[----:B------:R-:W-:Y:S01]  /*2b770*/  FFMA.FTZ R7, R5, R136, R7 ;  /* 0x0000008805077223 */ /* 0x000fe20000010007 */
[----:B------:R-:W-:-:S02]  /*2b780*/  F2FP.BF16.F32.PACK_AB R5, R88, R85 ;  /* 0x000000555805723e */ /* 0x000fc400000010ff */
[----:B------:R-:W-:Y:S02]  /*2b790*/  F2FP.BF16.F32.PACK_AB R14, R15, R14 ;  /* 0x0000000e0f0e723e */ /* 0x000fe400000010ff */
[----:B------:R-:W-:Y:S01]  /*2b7a0*/  F2FP.BF16.F32.PACK_AB R4, R7, R6 ;  /* 0x000000060704723e */ /* 0x000fe200000010ff */
[----:B------:R-:W-:Y:S02]  /*2b7b0*/  IMAD.MOV.U32 R6, RZ, RZ, R13 ;  /* 0x000000ffff067224 */ /* 0x000fe400078e000d */
[----:B------:R-:W-:-:S07]  /*2b7c0*/  IMAD.MOV.U32 R7, RZ, RZ, R14 ;  /* 0x000000ffff077224 */ /* 0x000fce00078e000e */
.L_x_5330:
[----:B------:R-:W-:Y:S05]  /*2b7d0*/  BSYNC B4 ;  /* 0x0000000000047941 */ /* 0x000fea0003800000 */
.L_x_5329:
[C---:B------:R-:W-:Y:S02]  /*2b7e0*/  R2UR UR4, R74.reuse ;  /* 0x000000004a0472ca */ /* 0x040fe400000e0000 */
[C---:B------:R-:W-:Y:S02]  /*2b7f0*/  R2UR UR5, R75.reuse ;  /* 0x000000004b0572ca */ /* 0x040fe400000e0000 */
[----:B------:R-:W-:Y:S02]  /*2b800*/  R2UR UR6, R74 ;  /* 0x000000004a0672ca */ /* 0x000fe400000e0000 */
[----:B------:R-:W-:Y:S02]  /*2b810*/  R2UR UR7, R75 ;  /* 0x000000004b0772ca */ /* 0x000fe400000e0000 */
[----:B------:R-:W-:-:S05]  /*2b820*/  LOP3.LUT R13, R12, 0xfffffff8, RZ, 0xc0, !PT ;  /* 0xfffffff80c0d7812 */ /* 0x000fca00078ec0ff */
[----:B--2---:R-:W-:-:S05]  /*2b830*/  IMAD.WIDE R12, R13, 0x2, R10 ;  /* 0x000000020d0c7825 */ /* 0x004fca00078e020a */
[----:B-----5:R3:W-:Y:S04]  /*2b840*/  ST.E.128 desc[UR4][R12.64], R4 ;  /* 0x000000040c007985 */ /* 0x0207e8000c101d04 */
[----:B------:R3:W5:Y:S02]  /*2b850*/  LD.E.U8 R14, desc[UR6][R32.64] ;  /* 0x00000006200e7980 */ /* 0x000764000c101100 */
.L_x_5328:
[----:B------:R-:W-:Y:S05]  /*2b860*/  BSYNC B3 ;  /* 0x0000000000037941 */ /* 0x000fea0003800000 */
.L_x_5327:
[----:B-----5:R-:W-:Y:S01]  /*2b870*/  LOP3.LUT P1, RZ, R14, 0x4, RZ, 0xc0, !PT ;  /* 0x000000040eff7812 */ /* 0x020fe2000782c0ff */
[----:B------:R-:W-:-:S12]  /*2b880*/  BSSY B3, `(.L_x_5331) ;  /* 0x0000043000037945 */ /* 0x000fd80003800000 */
[----:B------:R-:W-:Y:S05]  /*2b890*/  @!P1 BRA `(.L_x_5332) ;  /* 0x0000000400049947 */ /* 0x000fea0003800000 */
[----:B------:R-:W-:Y:S02]  /*2b8a0*/  R2UR UR4, R74 ;  /* 0x000000004a0472ca */ /* 0x000fe400000e0000 */
[----:B------:R-:W-:-:S13]  /*2b8b0*/  R2UR UR5, R75 ;  /* 0x000000004b0572ca */ /* 0x000fda00000e0000 */
[----:B-1-3--:R-:W3:Y:S01]  /*2b8c0*/  LD.E.U8 R4, desc[UR4][R30.64+0x18] ;  /* 0x000018041e047980 */ /* 0x00aee2000c101100 */
[----:B------:R-:W-:-:S05]  /*2b8d0*/  VIADD R12, R87, 0x40 ;  /* 0x00000040570c7836 */ /* 0x000fca0000000000 */
[----:B------:R-:W-:Y:S01]  /*2b8e0*/  SHF.R.S32.HI R5, RZ, 0x1f, R12 ;  /* 0x0000001fff057819 */ /* 0x000fe2000001140c */
[----:B------:R-:W-:Y:S03]  /*2b8f0*/  BSSY B4, `(.L_x_5333) ;  /* 0x0000033000047945 */ /* 0x000fe60003800000 */
[----:B------:R-:W-:Y:S02]  /*2b900*/  LEA.HI R12, R5, R12, RZ, 0x3 ;  /* 0x0000000c050c7211 */ /* 0x000fe400078f18ff */
[----:B---3--:R-:W-:Y:S02]  /*2b910*/  LOP3.LUT P1, RZ, R4, 0x4, RZ, 0xc0, !PT ;  /* 0x0000000404ff7812 */ /* 0x008fe4000782c0ff */
[----:B------:R1:W5:Y:S11]  /*2b920*/  LD.E.128 R4, desc[UR4][R40.64+0x3000] ;  /* 0x0030000428047980 */ /* 0x000376000c101d00 */
[----:B-1----:R-:W-:Y:S05]  /*2b930*/  @!P1 BRA `(.L_x_5334) ;  /* 0x0000000000b89947 */ /* 0x002fea0003800000 */
[----:B------:R-:W-:Y:S01]  /*2b940*/  SHF.R.U64 R81, R78, 0x10, R79 ;  /* 0x000000104e517819 */ /* 0x000fe2000000124f */
[----:B-----5:R-:W-:Y:S01]  /*2b950*/  IMAD.U32 R13, R6, 0x10000, RZ ;  /* 0x00010000060d7824 */ /* 0x020fe200078e00ff */
[----:B------:R-:W-:Y:S01]  /*2b960*/  SHF.R.U32.HI R78, RZ, 0x10, R67 ;  /* 0x00000010ff4e7819 */ /* 0x000fe20000011643 */
[----:B------:R-:W-:Y:S01]  /*2b970*/  IMAD.U32 R15, R7, 0x10000, RZ ;  /* 0x00010000070f7824 */ /* 0x000fe200078e00ff */
[----:B------:R-:W-:Y:S02]  /*2b980*/  SHF.R.U32.HI R80, RZ, 0x10, R79 ;  /* 0x00000010ff507819 */ /* 0x000fe4000001164f */
[----:B------:R-:W-:Y:S02]  /*2b990*/  PRMT R133, R133, 0x5410, R78 ;  /* 0x0000541085857816 */ /* 0x000fe4000000004e */
[----:B------:R-:W-:Y:S02]  /*2b9a0*/  PRMT R131, R131, 0x5410, R80 ;  /* 0x0000541083837816 */ /* 0x000fe40000000050 */
[----:B------:R-:W-:Y:S01]  /*2b9b0*/  SHF.R.U64 R79, R66, 0x10, R67 ;  /* 0x00000010424f7819 */ /* 0x000fe20000001243 */
[----:B------:R-:W-:Y:S01]  /*2b9c0*/  IMAD.U32 R80, R133, 0x10000, RZ ;  /* 0x0001000085507824 */ /* 0x000fe200078e00ff */
[----:B------:R-:W-:Y:S01]  /*2b9d0*/  LOP3.LUT R14, R6, 0xffff0000, RZ, 0xc0, !PT ;  /* 0xffff0000060e7812 */ /* 0x000fe200078ec0ff */
[----:B------:R-:W-:Y:S01]  /*2b9e0*/  IMAD.U32 R78, R131, 0x10000, RZ ;  /* 0x00010000834e7824 */ /* 0x000fe200078e00ff */
[----:B------:R-:W-:Y:S01]  /*2b9f0*/  PRMT R130, R130, 0x5410, R81 ;  /* 0x0000541082827816 */ /* 0x000fe20000000051 */
[----:B------:R-:W-:Y:S01]  /*2ba00*/  IMAD.U32 R6, R5, 0x10000, RZ ;  /* 0x0001000005067824 */ /* 0x000fe200078e00ff */
[----:B------:R-:W-:Y:S01]  /*2ba10*/  PRMT R132, R132, 0x5410, R79 ;  /* 0x0000541084847816 */ /* 0x000fe2000000004f */
[C---:B------:R-:W-:Y:S01]  /*2ba20*/  FMUL.FTZ R84, R14.reuse, R80 ;  /* 0x000000500e547220 */ /* 0x040fe20000410000 */
[----:B------:R-:W-:Y:S01]  /*2ba30*/  LOP3.LUT R66, R7, 0xffff0000, RZ, 0xc0, !PT ;  /* 0xffff000007427812 */ /* 0x000fe200078ec0ff */
[-C--:B------:R-:W-:Y:S01]  /*2ba40*/  FMUL.FTZ R14, R14, R78.reuse ;  /* 0x0000004e0e0e7220 */ /* 0x080fe20000410000 */
[----:B------:R-:W-:Y:S01]  /*2ba50*/  LOP3.LUT R7, R5, 0xffff0000, RZ, 0xc0, !PT ;  /* 0xffff000005077812 */ /* 0x000fe200078ec0ff */
[C---:B------:R-:W-:Y:S01]  /*2ba60*/  FFMA.FTZ R84, R13.reuse, R78, -R84 ;  /* 0x0000004e0d547223 */ /* 0x040fe20000010854 */
[----:B------:R-:W-:Y:S01]  /*2ba70*/  LOP3.LUT R79, R132, 0xffff0000, RZ, 0xc0, !PT ;  /* 0xffff0000844f7812 */ /* 0x000fe200078ec0ff */
[----:B------:R-:W-:Y:S01]  /*2ba80*/  IMAD.U32 R5, R4, 0x10000, RZ ;  /* 0x0001000004057824 */ /* 0x000fe200078e00ff */
        /* <DEDUP_REMOVED lines=25> */
.L_x_5334:
[----:B------:R-:W-:Y:S05]  /*2bc20*/  BSYNC B4 ;  /* 0x0000000000047941 */ /* 0x000fea0003800000 */
.L_x_5333:
        /* <DEDUP_REMOVED lines=8> */
.L_x_5332:
[----:B------:R-:W-:Y:S05]  /*2bcb0*/  BSYNC B3 ;  /* 0x0000000000037941 */ /* 0x000fea0003800000 */
.L_x_5331:
[----:B-----5:R-:W-:Y:S01]  /*2bcc0*/  LOP3.LUT P1, RZ, R14, 0x8, RZ, 0xc0, !PT ;  /* 0x000000080eff7812 */ /* 0x020fe2000782c0ff */
[----:B------:R-:W-:-:S12]  /*2bcd0*/  BSSY B3, `(.L_x_5335) ;  /* 0x0000048000037945 */ /* 0x000fd80003800000 */
[----:B------:R-:W-:Y:S05]  /*2bce0*/  @!P1 BRA `(.L_x_5336) ;  /* 0x0000000400189947 */ /* 0x000fea0003800000 */
[----:B------:R-:W-:Y:S02]  /*2bcf0*/  R2UR UR4, R74 ;  /* 0x000000004a0472ca */ /* 0x000fe400000e0000 */
[----:B------:R-:W-:-:S13]  /*2bd00*/  R2UR UR5, R75 ;  /* 0x000000004b0572ca */ /* 0x000fda00000e0000 */
[----:B-1-34-:R-:W3:Y:S01]  /*2bd10*/  LD.E.U8 R12, desc[UR4][R30.64+0x18] ;  /* 0x000018041e0c7980 */ /* 0x01aee2000c101100 */
[----:B------:R-:W-:Y:S02]  /*2bd20*/  VIADD R4, R90, 0x1800 ;  /* 0x000018005a047836 */ /* 0x000fe40000000000 */
[----:B------:R-:W-:-:S03]  /*2bd30*/  VIADD R6, R87, 0x60 ;  /* 0x0000006057067836 */ /* 0x000fc60000000000 */
[----:B------:R-:W-:-:S04]  /*2bd40*/  IADD3 R5, P1, R4, R91, RZ ;  /* 0x0000005b04057210 */ /* 0x000fc80007f3e0ff */
[----:B------:R-:W-:Y:S02]  /*2bd50*/  LEA.HI.X.SX32 R7, R4, R93, 0x1, P1 ;  /* 0x0000005d04077211 */ /* 0x000fe400008f0eff */
[----:B------:R-:W-:-:S04]  /*2bd60*/  LEA R4, P2, R5, R34, 0x1 ;  /* 0x0000002205047211 */ /* 0x000fc800078408ff */
[----:B------:R-:W-:Y:S02]  /*2bd70*/  LEA.HI.X R5, R5, R35, R7, 0x1, P2 ;  /* 0x0000002305057211 */ /* 0x000fe400010f0c07 */
[----:B------:R-:W-:Y:S01]  /*2bd80*/  SHF.R.S32.HI R7, RZ, 0x1f, R6 ;  /* 0x0000001fff077819 */ /* 0x000fe20000011406 */
[----:B------:R-:W-:Y:S03]  /*2bd90*/  BSSY B4, `(.L_x_5337) ;  /* 0x0000033000047945 */ /* 0x000fe60003800000 */
[----:B------:R-:W-:Y:S02]  /*2bda0*/  LEA.HI R66, R7, R6, RZ, 0x3 ;  /* 0x0000000607427211 */ /* 0x000fe400078f18ff */
[----:B------:R-:W5:Y:S01]  /*2bdb0*/  LD.E.128 R4, desc[UR4][R4.64] ;  /* 0x0000000404047980 */ /* 0x000f62000c101d00 */
[----:B---3--:R-:W-:-:S13]  /*2bdc0*/  LOP3.LUT P1, RZ, R12, 0x8, RZ, 0xc0, !PT ;  /* 0x000000080cff7812 */ /* 0x008fda000782c0ff */
        /* <DEDUP_REMOVED lines=9> */
[----:B------:R-:W-:Y:S01]  /*2be60*/  PRMT R128, R128, 0x5410, R63 ;  /* 0x0000541080807816 */ /* 0x000fe2000000003f */
[----:B------:R-:W-:Y:S01]  /*2be70*/  IMAD.U32 R63, R127, 0x10000, RZ ;  /* 0x000100007f3f7824 */ /* 0x000fe200078e00ff */
[----:B------:R-:W-:Y:S01]  /*2be80*/  LOP3.LUT R13, R6, 0xffff0000, RZ, 0xc0, !PT ;  /* 0xffff0000060d7812 */ /* 0x000fe200078ec0ff */
[----:B------:R-:W-:Y:S01]  /*2be90*/  IMAD.U32 R65, R129, 0x10000, RZ ;  /* 0x0001000081417824 */ /* 0x000fe200078e00ff */
[----:B------:R-:W-:Y:S01]  /*2bea0*/  LOP3.LUT R15, R7, 0xffff0000, RZ, 0xc0, !PT ;  /* 0xffff0000070f7812 */ /* 0x000fe200078ec0ff */
[----:B------:R-:W-:Y:S01]  /*2beb0*/  IMAD.U32 R6, R5, 0x10000, RZ ;  /* 0x0001000005067824 */ /* 0x000fe200078e00ff */
[----:B------:R-:W-:Y:S01]  /*2bec0*/  PRMT R126, R126, 0x5410, R67 ;  /* 0x000054107e7e7816 */ /* 0x000fe20000000043 */
[----:B------:R-:W-:Y:S01]  /*2bed0*/  FMUL.FTZ R79, R13, R65 ;  /* 0x000000410d4f7220 */ /* 0x000fe20000410000 */
[----:B------:R-:W-:Y:S01]  /*2bee0*/  LOP3.LUT R7, R5, 0xffff0000, RZ, 0xc0, !PT ;  /* 0xffff000005077812 */ /* 0x000fe200078ec0ff */
[-C--:B------:R-:W-:Y:S01]  /*2bef0*/  FMUL.FTZ R13, R13, R63.reuse ;  /* 0x0000003f0d0d7220 */ /* 0x080fe20000410000 */
[----:B------:R-:W-:Y:S01]  /*2bf00*/  LOP3.LUT R64, R128, 0xffff0000, RZ, 0xc0, !PT ;  /* 0xffff000080407812 */ /* 0x000fe200078ec0ff */
[----:B------:R-:W-:Y:S01]  /*2bf10*/  IMAD.U32 R5, R4, 0x10000, RZ ;  /* 0x0001000004057824 */ /* 0x000fe200078e00ff */
[----:B------:R-:W-:Y:S01]  /*2bf20*/  LOP3.LUT R62, R126, 0xffff0000, RZ, 0xc0, !PT ;  /* 0xffff00007e3e7812 */ /* 0x000fe200078ec0ff */
[----:B------:R-:W-:Y:S01]  /*2bf30*/  FFMA.FTZ R79, R12, R63, -R79 ;  /* 0x0000003f0c4f7223 */ /* 0x000fe2000001084f */
[----:B------:R-:W-:Y:S01]  /*2bf40*/  LOP3.LUT R129, R129, 0xffff0000, RZ, 0xc0, !PT ;  /* 0xffff000081817812 */ /* 0x000fe200078ec0ff */
[----:B------:R-:W-:Y:S01]  /*2bf50*/  FMUL.FTZ R67, R7, R64 ;  /* 0x0000004007437220 */ /* 0x000fe20000410000 */
[----:B------:R-:W-:Y:S01]  /*2bf60*/  LOP3.LUT R127, R127, 0xffff0000, RZ, 0xc0, !PT ;  /* 0xffff00007f7f7812 */ /* 0x000fe200078ec0ff */
[-C--:B------:R-:W-:Y:S01]  /*2bf70*/  FMUL.FTZ R7, R7, R62.reuse ;  /* 0x0000003e07077220 */ /* 0x080fe20000410000 */
[----:B------:R-:W-:Y:S01]  /*2bf80*/  LOP3.LUT R4, R4, 0xffff0000, RZ, 0xc0, !PT ;  /* 0xffff000004047812 */ /* 0x000fe200078ec0ff */
[----:B------:R-:W-:Y:S01]  /*2bf90*/  FFMA.FTZ R67, R6, R62, -R67 ;  /* 0x0000003e06437223 */ /* 0x000fe20000010843 */
[----:B------:R-:W-:Y:S01]  /*2bfa0*/  FFMA.FTZ R12, R12, R65, R13 ;  /* 0x000000410c0c7223 */ /* 0x000fe2000001000d */
[----:B------:R-:W-:-:S02]  /*2bfb0*/  IMAD.U32 R128, R128, 0x10000, RZ ;  /* 0x0001000080807824 */ /* 0x000fc400078e00ff */
[C---:B------:R-:W-:Y:S01]  /*2bfc0*/  FMUL.FTZ R13, R15.reuse, R129 ;  /* 0x000000810f0d7220 */ /* 0x040fe20000410000 */
[----:B------:R-:W-:Y:S02]  /*2bfd0*/  IMAD.U32 R126, R126, 0x10000, RZ ;  /* 0x000100007e7e7824 */ /* 0x000fe400078e00ff */
[-C--:B------:R-:W-:Y:S01]  /*2bfe0*/  FMUL.FTZ R62, R15, R127.reuse ;  /* 0x0000007f0f3e7220 */ /* 0x080fe20000410000 */
[----:B------:R-:W-:Y:S01]  /*2bff0*/  FFMA.FTZ R64, R6, R64, R7 ;  /* 0x0000004006407223 */ /* 0x000fe20000010007 */
        /* <DEDUP_REMOVED lines=8> */
[----:B------:R-:W-:Y:S01]  /*2c080*/  F2FP.BF16.F32.PACK_AB R4, R7, R6 ;  /* 0x000000060704723e */ /* 0x000fe200000010ff */
[----:B------:R-:W-:Y:S01]  /*2c090*/  IMAD.MOV.U32 R6, RZ, RZ, R12 ;  /* 0x000000ffff067224 */ /* 0x000fe200078e000c */
[----:B------:R-:W-:Y:S01]  /*2c0a0*/  F2FP.BF16.F32.PACK_AB R5, R64, R67 ;  /* 0x000000434005723e */ /* 0x000fe200000010ff */
[----:B------:R-:W-:-:S07]  /*2c0b0*/  IMAD.MOV.U32 R7, RZ, RZ, R13 ;  /* 0x000000ffff077224 */ /* 0x000fce00078e000d */
.L_x_5338:
[----:B------:R-:W-:Y:S05]  /*2c0c0*/  BSYNC B4 ;  /* 0x0000000000047941 */ /* 0x000fea0003800000 */
.L_x_5337:
        /* <DEDUP_REMOVED lines=8> */
.L_x_5336:
[----:B------:R-:W-:Y:S05]  /*2c150*/  BSYNC B3 ;  /* 0x0000000000037941 */ /* 0x000fea0003800000 */
.L_x_5335:
[----:B-----5:R-:W-:Y:S01]  /*2c160*/  LOP3.LUT P1, RZ, R14, 0x10, RZ, 0xc0, !PT ;  /* 0x000000100eff7812 */ /* 0x020fe2000782c0ff */
[----:B------:R-:W-:-:S12]  /*2c170*/  BSSY B3, `(.L_x_5339) ;  /* 0x0000043000037945 */ /* 0x000fd80003800000 */
[----:B------:R-:W-:Y:S05]  /*2c180*/  @!P1 BRA `(.L_x_5340) ;  /* 0x0000000400049947 */ /* 0x000fea0003800000 */
[----:B------:R-:W-:Y:S02]  /*2c190*/  R2UR UR4, R74 ;  /* 0x000000004a0472ca */ /* 0x000fe400000e0000 */
[----:B------:R-:W-:-:S13]  /*2c1a0*/  R2UR UR5, R75 ;  /* 0x000000004b0572ca */ /* 0x000fda00000e0000 */
[----:B-1-34-:R-:W3:Y:S01]  /*2c1b0*/  LD.E.U8 R5, desc[UR4][R30.64+0x18] ;  /* 0x000018041e057980 */ /* 0x01aee2000c101100 */
[----:B------:R-:W-:Y:S01]  /*2c1c0*/  VIADD R4, R87, 0x80 ;  /* 0x0000008057047836 */ /* 0x000fe20000000000 */
[----:B------:R-:W-:Y:S01]  /*2c1d0*/  BSSY B4, `(.L_x_5341) ;  /* 0x0000034000047945 */ /* 0x000fe20003800000 */
[----:B---3--:R-:W-:-:S03]  /*2c1e0*/  LOP3.LUT P1, RZ, R5, 0x10, RZ, 0xc0, !PT ;  /* 0x0000001005ff7812 */ /* 0x008fc6000782c0ff */
[----:B------:R-:W-:-:S04]  /*2c1f0*/  SHF.R.S32.HI R5, RZ, 0x1f, R4 ;  /* 0x0000001fff057819 */ /* 0x000fc80000011404 */
[----:B------:R-:W-:Y:S02]  /*2c200*/  LEA.HI R62, R5, R4, RZ, 0x3 ;  /* 0x00000004053e7211 */ /* 0x000fe400078f18ff */
[----:B------:R1:W5:Y:S04]  /*2c210*/  LD.E.128 R4, desc[UR4][R40.64+0x6000] ;  /* 0x0060000428047980 */ /* 0x000368000c101d00 */
[----:B------:R-:W-:Y:S05]  /*2c220*/  @!P1 BRA `(.L_x_5342) ;  /* 0x0000000000b89947 */ /* 0x000fea0003800000 */
[----:B------:R-:W-:Y:S01]  /*2c230*/  SHF.R.U64 R58, R58, 0x10, R59 ;  /* 0x000000103a3a7819 */ /* 0x000fe2000000123b */
[----:B-----5:R-:W-:Y:S01]  /*2c240*/  IMAD.U32 R14, R7, 0x10000, RZ ;  /* 0x00010000070e7824 */ /* 0x020fe200078e00ff */
[----:B------:R-:W-:Y:S01]  /*2c250*/  SHF.R.U64 R60, R60, 0x10, R61 ;  /* 0x000000103c3c7819 */ /* 0x000fe2000000123d */
[----:B------:R-:W-:Y:S01]  /*2c260*/  IMAD.U32 R12, R6, 0x10000, RZ ;  /* 0x00010000060c7824 */ /* 0x000fe200078e00ff */
[----:B------:R-:W-:Y:S02]  /*2c270*/  SHF.R.U32.HI R59, RZ, 0x10, R59 ;  /* 0x00000010ff3b7819 */ /* 0x000fe4000001163b */
[----:B------:R-:W-:Y:S02]  /*2c280*/  SHF.R.U32.HI R61, RZ, 0x10, R61 ;  /* 0x00000010ff3d7819 */ /* 0x000fe4000001163d */
[----:B------:R-:W-:Y:S02]  /*2c290*/  PRMT R123, R123, 0x5410, R58 ;  /* 0x000054107b7b7816 */ /* 0x000fe4000000003a */
[----:B------:R-:W-:-:S02]  /*2c2a0*/  PRMT R125, R125, 0x5410, R60 ;  /* 0x000054107d7d7816 */ /* 0x000fc4000000003c */
[----:B------:R-:W-:Y:S02]  /*2c2b0*/  PRMT R122, R122, 0x5410, R59 ;  /* 0x000054107a7a7816 */ /* 0x000fe4000000003b */
[----:B------:R-:W-:Y:S02]  /*2c2c0*/  LOP3.LUT R15, R7, 0xffff0000, RZ, 0xc0, !PT ;  /* 0xffff0000070f7812 */ /* 0x000fe400078ec0ff */
[----:B------:R-:W-:Y:S01]  /*2c2d0*/  PRMT R124, R124, 0x5410, R61 ;  /* 0x000054107c7c7816 */ /* 0x000fe2000000003d */
[----:B------:R-:W-:Y:S01]  /*2c2e0*/  IMAD.U32 R61, R122, 0x10000, RZ ;  /* 0x000100007a3d7824 */ /* 0x000fe200078e00ff */
[----:B------:R-:W-:Y:S02]  /*2c2f0*/  LOP3.LUT R7, R5, 0xffff0000, RZ, 0xc0, !PT ;  /* 0xffff000005077812 */ /* 0x000fe400078ec0ff */
[----:B------:R-:W-:Y:S01]  /*2c300*/  LOP3.LUT R60, R123, 0xffff0000, RZ, 0xc0, !PT ;  /* 0xffff00007b3c7812 */ /* 0x000fe200078ec0ff */
[----:B------:R-:W-:Y:S01]  /*2c310*/  IMAD.U32 R59, R124, 0x10000, RZ ;  /* 0x000100007c3b7824 */ /* 0x000fe200078e00ff */
[----:B------:R-:W-:Y:S01]  /*2c320*/  LOP3.LUT R58, R125, 0xffff0000, RZ, 0xc0, !PT ;  /* 0xffff00007d3a7812 */ /* 0x000fe200078ec0ff */
[----:B------:R-:W-:Y:S01]  /*2c330*/  IMAD.U32 R123, R123, 0x10000, RZ ;  /* 0x000100007b7b7824 */ /* 0x000fe200078e00ff */
[----:B------:R-:W-:Y:S01]  /*2c340*/  LOP3.LUT R13, R6, 0xffff0000, RZ, 0xc0, !PT ;  /* 0xffff0000060d7812 */ /* 0x000fe200078ec0ff */
[----:B------:R-:W-:-:S02]  /*2c350*/  IMAD.U32 R6, R5, 0x10000, RZ ;  /* 0x0001000005067824 */ /* 0x000fc400078e00ff */
[C---:B------:R-:W-:Y:S01]  /*2c360*/  FMUL.FTZ R63, R7.reuse, R60 ;  /* 0x0000003c073f7220 */ /* 0x040fe20000410000 */
[C---:B------:R-:W-:Y:S02]  /*2c370*/  IMAD.U32 R5, R4.reuse, 0x10000, RZ ;  /* 0x0001000004057824 */ /* 0x040fe400078e00ff */
[-C--:B------:R-:W-:Y:S01]  /*2c380*/  FMUL.FTZ R7, R7, R58.reuse ;  /* 0x0000003a07077220 */ /* 0x080fe20000410000 */
[----:B------:R-:W-:Y:S01]  /*2c390*/  LOP3.LUT R4, R4, 0xffff0000, RZ, 0xc0, !PT ;  /* 0xffff000004047812 */ /* 0x000fe200078ec0ff */
[C---:B------:R-:W-:Y:S01]  /*2c3a0*/  FMUL.FTZ R65, R13.reuse, R61 ;  /* 0x0000003d0d417220 */ /* 0x040fe20000410000 */
[----:B------:R-:W-:Y:S01]  /*2c3b0*/  LOP3.LUT R122, R122, 0xffff0000, RZ, 0xc0, !PT ;  /* 0xffff00007a7a7812 */ /* 0x000fe200078ec0ff */
[-C--:B------:R-:W-:Y:S01]  /*2c3c0*/  FMUL.FTZ R13, R13, R59.reuse ;  /* 0x0000003b0d0d7220 */ /* 0x080fe20000410000 */
[----:B------:R-:W-:Y:S01]  /*2c3d0*/  LOP3.LUT R124, R124, 0xffff0000, RZ, 0xc0, !PT ;  /* 0xffff00007c7c7812 */ /* 0x000fe200078ec0ff */
[----:B------:R-:W-:Y:S02]  /*2c3e0*/  IMAD.U32 R125, R125, 0x10000, RZ ;  /* 0x000100007d7d7824 */ /* 0x000fe400078e00ff */
[C---:B------:R-:W-:Y:S01]  /*2c3f0*/  FFMA.FTZ R63, R6.reuse, R58, -R63 ;  /* 0x0000003a063f7223 */ /* 0x040fe2000001083f */
[----:B------:R-:W-:Y:S01]  /*2c400*/  FFMA.FTZ R60, R6, R60, R7 ;  /* 0x0000003c063c7223 */ /* 0x000fe20000010007 */
[----:B------:R-:W-:Y:S01]  /*2c410*/  FFMA.FTZ R65, R12, R59, -R65 ;  /* 0x0000003b0c417223 */ /* 0x000fe20000010841 */
[----:B------:R-:W-:Y:S01]  /*2c420*/  FMUL.FTZ R6, R4, R123 ;  /* 0x0000007b04067220 */ /* 0x000fe20000410000 */
[----:B------:R-:W-:Y:S01]  /*2c430*/  FFMA.FTZ R12, R12, R61, R13 ;  /* 0x0000003d0c0c7223 */ /* 0x000fe2000001000d */
        /* <DEDUP_REMOVED lines=13> */
.L_x_5342:
[----:B------:R-:W-:Y:S05]  /*2c510*/  BSYNC B4 ;  /* 0x0000000000047941 */ /* 0x000fea0003800000 */
.L_x_5341:
        /* <DEDUP_REMOVED lines=8> */
.L_x_5340:
[----:B------:R-:W-:Y:S05]  /*2c5a0*/  BSYNC B3 ;  /* 0x0000000000037941 */ /* 0x000fea0003800000 */
.L_x_5339:
[----:B-----5:R-:W-:-:S13]  /*2c5b0*/  LOP3.LUT P1, RZ, R14, 0x20, RZ, 0xc0, !PT ;  /* 0x000000200eff7812 */ /* 0x020fda000782c0ff */
[----:B------:R-:W-:Y:S05]  /*2c5c0*/  @!P1 BRA `(.L_x_5322) ;  /* 0x00000004000c9947 */ /* 0x000fea0003800000 */
[----:B------:R-:W-:Y:S02]  /*2c5d0*/  R2UR UR4, R74 ;  /* 0x000000004a0472ca */ /* 0x000fe400000e0000 */
[----:B------:R-:W-:-:S13]  /*2c5e0*/  R2UR UR5, R75 ;  /* 0x000000004b0572ca */ /* 0x000fda00000e0000 */
[----:B-1234-:R-:W2:Y:S01]  /*2c5f0*/  LD.E.U8 R13, desc[UR4][R30.64+0x18] ;  /* 0x000018041e0d7980 */ /* 0x01eea2000c101100 */
[----:B------:R-:W-:-:S05]  /*2c600*/  VIADD R4, R90, 0x3000 ;  /* 0x000030005a047836 */ /* 0x000fca0000000000 */
[----:B------:R-:W-:-:S04]  /*2c610*/  IADD3 R5, P1, R4, R91, RZ ;  /* 0x0000005b04057210 */ /* 0x000fc80007f3e0ff */
[----:B------:R-:W-:Y:S02]  /*2c620*/  LEA.HI.X.SX32 R6, R4, R93, 0x1, P1 ;  /* 0x0000005d04067211 */ /* 0x000fe400008f0eff */
[----:B------:R-:W-:-:S04]  /*2c630*/  LEA R4, P1, R5, R34, 0x1 ;  /* 0x0000002205047211 */ /* 0x000fc800078208ff */
[----:B------:R-:W-:Y:S01]  /*2c640*/  LEA.HI.X R5, R5, R35, R6, 0x1, P1 ;  /* 0x0000002305057211 */ /* 0x000fe200008f0c06 */
[----:B------:R-:W-:Y:S01]  /*2c650*/  VIADD R12, R87, 0xa0 ;  /* 0x000000a0570c7836 */ /* 0x000fe20000000000 */
[----:B------:R-:W-:Y:S04]  /*2c660*/  BSSY B3, `(.L_x_5343) ;  /* 0x0000034000037945 */ /* 0x000fe80003800000 */
[----:B------:R-:W5:Y:S01]  /*2c670*/  LD.E.128 R4, desc[UR4][R4.64] ;  /* 0x0000000404047980 */ /* 0x000f62000c101d00 */
[----:B--2---:R-:W-:Y:S02]  /*2c680*/  LOP3.LUT P1, RZ, R13, 0x20, RZ, 0xc0, !PT ;  /* 0x000000200dff7812 */ /* 0x004fe4000782c0ff */
[----:B------:R-:W-:-:S04]  /*2c690*/  SHF.R.S32.HI R13, RZ, 0x1f, R12 ;  /* 0x0000001fff0d7819 */ /* 0x000fc8000001140c */
[----:B------:R-:W-:-:S07]  /*2c6a0*/  LEA.HI R58, R13, R12, RZ, 0x3 ;  /* 0x0000000c0d3a7211 */ /* 0x000fce00078f18ff */
        /* <DEDUP_REMOVED lines=24> */
[C---:B------:R-:W-:Y:S01]  /*2c830*/  FMUL.FTZ R59, R7.reuse, R56 ;  /* 0x00000038073b7220 */ /* 0x040fe20000410000 */
[----:B------:R-:W-:Y:S01]  /*2c840*/  LOP3.LUT R118, R118, 0xffff0000, RZ, 0xc0, !PT ;  /* 0xffff000076767812 */ /* 0x000fe200078ec0ff */
[-C--:B------:R-:W-:Y:S01]  /*2c850*/  FMUL.FTZ R7, R7, R54.reuse ;  /* 0x0000003607077220 */ /* 0x080fe20000410000 */
[----:B------:R-:W-:Y:S01]  /*2c860*/  LOP3.LUT R4, R4, 0xffff0000, RZ, 0xc0, !PT ;  /* 0xffff000004047812 */ /* 0x000fe200078ec0ff */
[----:B------:R-:W-:Y:S01]  /*2c870*/  FFMA.FTZ R59, R6, R54, -R59 ;  /* 0x00000036063b7223 */ /* 0x000fe2000001083b */
[----:B------:R-:W-:Y:S01]  /*2c880*/  FFMA.FTZ R12, R12, R57, R13 ;  /* 0x000000390c0c7223 */ /* 0x000fe2000001000d */
[----:B------:R-:W-:-:S02]  /*2c890*/  IMAD.U32 R120, R120, 0x10000, RZ ;  /* 0x0001000078787824 */ /* 0x000fc400078e00ff */
[----:B------:R-:W-:Y:S01]  /*2c8a0*/  FMUL.FTZ R13, R15, R121 ;  /* 0x000000790f0d7220 */ /* 0x000fe20000410000 */
[----:B------:R-:W-:Y:S02]  /*2c8b0*/  IMAD.U32 R119, R119, 0x10000, RZ ;  /* 0x0001000077777824 */ /* 0x000fe400078e00ff */
[----:B------:R-:W-:Y:S01]  /*2c8c0*/  FMUL.FTZ R54, R15, R118 ;  /* 0x000000760f367220 */ /* 0x000fe20000410000 */
[----:B------:R-:W-:Y:S01]  /*2c8d0*/  FFMA.FTZ R56, R6, R56, R7 ;  /* 0x0000003806387223 */ /* 0x000fe20000010007 */
        /* <DEDUP_REMOVED lines=12> */
.L_x_5344:
[----:B------:R-:W-:Y:S05]  /*2c9a0*/  BSYNC B3 ;  /* 0x0000000000037941 */ /* 0x000fea0003800000 */
.L_x_5343:
[----:B------:R-:W-:Y:S02]  /*2c9b0*/  R2UR UR4, R74 ;  /* 0x000000004a0472ca */ /* 0x000fe400000e0000 */
[----:B------:R-:W-:Y:S02]  /*2c9c0*/  R2UR UR5, R75 ;  /* 0x000000004b0572ca */ /* 0x000fe400000e0000 */
[----:B------:R-:W-:-:S05]  /*2c9d0*/  LOP3.LUT R13, R58, 0xfffffff8, RZ, 0xc0, !PT ;  /* 0xfffffff83a0d7812 */ /* 0x000fca00078ec0ff */
[----:B------:R-:W-:-:S06]  /*2c9e0*/  IMAD.WIDE R10, R13, 0x2, R10 ;  /* 0x000000020d0a7825 */ /* 0x000fcc00078e020a */
[----:B-----5:R1:W-:Y:S02]  /*2c9f0*/  ST.E.128 desc[UR4][R10.64], R4 ;  /* 0x000000040a007985 */ /* 0x0203e4000c101d04 */
.L_x_5322:
[----:B------:R-:W-:Y:S05]  /*2ca00*/  BSYNC B2 ;  /* 0x0000000000027941 */ /* 0x000fea0003800000 */
.L_x_5321:
[----:B------:R-:W-:-:S03]  /*2ca10*/  UMOV UR4, 0xffffffff ;  /* 0xffffffff00047882 */ /* 0x000fc60000000000 */
[----:B------:R-:W-:Y:S05]  /*2ca20*/  BRA.DIV UR4, `(.L_x_5345) ;  /* 0x0000007e04407947 */ /* 0x000fea000b800000 */
[----:B0-----:R-:W0:Y:S04]  /*2ca30*/  SHFL.IDX PT, R77, R77, 0x1, 0x1c1f ;  /* 0x003c1f004d4d7f89 */ /* 0x001e2800000e0000 */
[----:B------:R0:W0:Y:S02]  /*2ca40*/  SHFL.IDX PT, R14, R86, 0x1, 0x1c1f ;  /* 0x003c1f00560e7f89 */ /* 0x00002400000e0000 */
.L_x_5418:
[----:B------:R-:W-:Y:S02]  /*2ca50*/  R2UR UR4, R74 ;  /* 0x000000004a0472ca */ /* 0x000fe400000e0000 */
[----:B------:R-:W-:-:S13]  /*2ca60*/  R2UR UR5, R75 ;  /* 0x000000004b0572ca */ /* 0x000fda00000e0000 */
[----:B-1234-:R-:W2:Y:S01]  /*2ca70*/  LD.E R5, desc[UR4][R30.64+0xc] ;  /* 0x00000c041e057980 */ /* 0x01eea2000c101900 */
[----:B------:R-:W-:Y:S02]  /*2ca80*/  VIADD R4, R113, 0x40 ;  /* 0x0000004071047836 */ /* 0x000fe40000000000 */
[----:B0-----:R-:W-:Y:S02]  /*2ca90*/  IMAD.MOV.U32 R15, RZ, RZ, R77 ;  /* 0x000000ffff0f7224 */ /* 0x001fe400078e004d */
[----:B--2---:R-:W-:-:S05]  /*2caa0*/  IMAD R5, R2, -0x60, R5 ;  /* 0xffffffa002057824 */ /* 0x004fca00078e0205 */
[----:B------:R-:W-:-:S04]  /*2cab0*/  VIMNMX R5, R5, 0x60, PT ;  /* 0x0000006005057848 */ /* 0x000fc80003fe0100 */
[----:B------:R-:W-:-:S13]  /*2cac0*/  ISETP.GE.AND P1, PT, R4, R5, PT ;  /* 0x000000050400720c */ /* 0x000fda0003f26270 */
[----:B------:R-:W-:Y:S05]  /*2cad0*/  @P1 BRA `(.L_x_5346) ;  /* 0x0000007800541947 */ /* 0x000fea0003800000 */
[----:B------:R-:W-:Y:S02]  /*2cae0*/  R2UR UR4, R74 ;  /* 0x000000004a0472ca */ /* 0x000fe400000e0000 */
[----:B------:R-:W-:-:S13]  /*2caf0*/  R2UR UR5, R75 ;  /* 0x000000004b0572ca */ /* 0x000fda00000e0000 */
[----:B------:R-:W2:Y:S01]  /*2cb00*/  LD.E.U8 R12, desc[UR4][R32.64] ;  /* 0x00000004200c7980 */ /* 0x000ea2000c101100 */
[----:B------:R-:W-:Y:S01]  /*2cb10*/  BSSY B2, `(.L_x_5347) ;  /* 0x0000042000027945 */ /* 0x000fe20003800000 */
[----:B--2---:R-:W-:-:S04]  /*2cb20*/  LOP3.LUT R4, R12, 0x1, RZ, 0xc0, !PT ;  /* 0x000000010c047812 */ /* 0x004fc800078ec0ff */
[----:B------:R-:W-:-:S13]  /*2cb30*/  ISETP.NE.U32.AND P1, PT, R4, 0x1, PT ;  /* 0x000000010400780c */ /* 0x000fda0003f25070 */
[----:B------:R-:W-:Y:S05]  /*2cb40*/  @P1 BRA `(.L_x_5348) ;  /* 0x0000000000f81947 */ /* 0x000fea0003800000 */
[----:B------:R-:W-:Y:S02]  /*2cb50*/  R2UR UR4, R74 ;  /* 0x000000004a0472ca */ /* 0x000fe400000e0000 */
[----:B------:R-:W-:-:S13]  /*2cb60*/  R2UR UR5, R75 ;  /* 0x000000004b0572ca */ /* 0x000fda00000e0000 */
[----:B------:R-:W2:Y:S01]  /*2cb70*/  LD.E.U8 R4, desc[UR4][R30.64+0x18] ;  /* 0x000018041e047980 */ /* 0x000ea2000c101100 */
[----:B------:R-:W-:Y:S01]  /*2cb80*/  BSSY B3, `(.L_x_5349) ;  /* 0x0000033000037945 */ /* 0x000fe20003800000 */
[----:B--2---:R-:W-:-:S04]  /*2cb90*/  LOP3.LUT R4, R4, 0x1, RZ, 0xc0, !PT ;  /* 0x0000000104047812 */ /* 0x004fc800078ec0ff */
[----:B------:R-:W-:Y:S02]  /*2cba0*/  ISETP.NE.U32.AND P1, PT, R4, 0x1, PT ;  /* 0x000000010400780c */ /* 0x000fe40003f25070 */
[----:B------:R0:W5:Y:S11]  /*2cbb0*/  LD.E.128 R4, desc[UR4][R40.64+0x2000] ;  /* 0x0020000428047980 */ /* 0x000176000c101d00 */
[----:B0-----:R-:W-:Y:S05]  /*2cbc0*/  @P1 BRA `(.L_x_5350) ;  /* 0x0000000000b81947 */ /* 0x001fea0003800000 */
        /* <DEDUP_REMOVED lines=46> */
.L_x_5350:
[----:B------:R-:W-:Y:S05]  /*2ceb0*/  BSYNC B3 ;  /* 0x0000000000037941 */ /* 0x000fea0003800000 */
.L_x_5349:
[C---:B------:R-:W-:Y:S01]  /*2cec0*/  R2UR UR4, R74.reuse ;  /* 0x000000004a0472ca */ /* 0x040fe200000e0000 */
[----:B------:R-:W-:Y:S01]  /*2ced0*/  IMAD.WIDE R10, R87, 0x2, R14 ;  /* 0x00000002570a7825 */ /* 0x000fe200078e020e */
[C---:B------:R-:W-:Y:S02]  /*2cee0*/  R2UR UR5, R75.reuse ;  /* 0x000000004b0572ca */ /* 0x040fe400000e0000 */
[----:B------:R-:W-:Y:S02]  /*2cef0*/  R2UR UR6, R74 ;  /* 0x000000004a0672ca */ /* 0x000fe400000e0000 */
[----:B------:R-:W-:-:S09]  /*2cf00*/  R2UR UR7, R75 ;  /* 0x000000004b0772ca */ /* 0x000fd200000e0000 */
[----:B-----5:R0:W-:Y:S04]  /*2cf10*/  ST.E.128 desc[UR4][R10.64], R4 ;  /* 0x000000040a007985 */ /* 0x0201e8000c101d04 */
[----:B------:R0:W5:Y:S02]  /*2cf20*/  LD.E.U8 R12, desc[UR6][R32.64] ;  /* 0x00000006200c7980 */ /* 0x000164000c101100 */
.L_x_5348:
[----:B------:R-:W-:Y:S05]  /*2cf30*/  BSYNC B2 ;  /* 0x0000000000027941 */ /* 0x000fea0003800000 */
.L_x_5347:
[----:B-----5:R-:W-:Y:S01]  /*2cf40*/  LOP3.LUT P1, RZ, R12, 0x2, RZ, 0xc0, !PT ;  /* 0x000000020cff7812 */ /* 0x020fe2000782c0ff */
[----:B------:R-:W-:-:S12]  /*2cf50*/  BSSY B2, `(.L_x_5351) ;  /* 0x0000048000027945 */ /* 0x000fd80003800000 */
[----:B------:R-:W-:Y:S05]  /*2cf60*/  @!P1 BRA `(.L_x_5352) ;  /* 0x0000000400189947 */ /* 0x000fea0003800000 */
[----:B------:R-:W-:Y:S02]  /*2cf70*/  R2UR UR4, R74 ;  /* 0x000000004a0472ca */ /* 0x000fe400000e0000 */
[----:B------:R-:W-:-:S13]  /*2cf80*/  R2UR UR5, R75 ;  /* 0x000000004b0572ca */ /* 0x000fda00000e0000 */
[----:B0-----:R-:W2:Y:S01]  /*2cf90*/  LD.E.U8 R10, desc[UR4][R30.64+0x18] ;  /* 0x000018041e0a7980 */ /* 0x001ea2000c101100 */
        /* <DEDUP_REMOVED lines=10> */
[----:B--2---:R-:W-:-:S13]  /*2d040*/  LOP3.LUT P1, RZ, R10, 0x2, RZ, 0xc0, !PT ;  /* 0x000000020aff7812 */ /* 0x004fda000782c0ff */
[----:B------:R-:W-:Y:S05]  /*2d050*/  @!P1 BRA `(.L_x_5354) ;  /* 0x0000000000b89947 */ /* 0x000fea0003800000 */
[----:B------:R-:W-:Y:S01]  /*2d060*/  SHF.R.U64 R50, R46, 0x10, R47 ;  /* 0x000000102e327819 */ /* 0x000fe2000000122f */
[----:B-----5:R-:W-:Y:S01]  /*2d070*/  IMAD.U32 R12, R7, 0x10000, RZ ;  /* 0x00010000070c7824 */ /* 0x020fe200078e00ff */
[--C-:B------:R-:W-:Y:S01]  /*2d080*/  SHF.R.U64 R46, R48, 0x10, R49.reuse ;  /* 0x00000010302e7819 */ /* 0x100fe20000001231 */
        /* <DEDUP_REMOVED lines=43> */
.L_x_5354:
[----:B------:R-:W-:Y:S05]  /*2d340*/  BSYNC B3 ;  /* 0x0000000000037941 */ /* 0x000fea0003800000 */
.L_x_5353:
[C---:B------:R-:W-:Y:S02]  /*2d350*/  R2UR UR4, R74.reuse ;  /* 0x000000004a0472ca */ /* 0x040fe400000e0000 */
[C---:B------:R-:W-:Y:S02]  /*2d360*/  R2UR UR5, R75.reuse ;  /* 0x000000004b0572ca */ /* 0x040fe400000e0000 */
[----:B------:R-:W-:Y:S02]  /*2d370*/  R2UR UR6, R74 ;  /* 0x000000004a0672ca */ /* 0x000fe400000e0000 */
[----:B------:R-:W-:Y:S02]  /*2d380*/  R2UR UR7, R75 ;  /* 0x000000004b0772ca */ /* 0x000fe400000e0000 */
[----:B------:R-:W-:-:S05]  /*2d390*/  LOP3.LUT R11, R52, 0xfffffff8, RZ, 0xc0, !PT ;  /* 0xfffffff8340b7812 */ /* 0x000fca00078ec0ff */
[----:B------:R-:W-:-:S05]  /*2d3a0*/  IMAD.WIDE R10, R11, 0x2, R14 ;  /* 0x000000020b0a7825 */ /* 0x000fca00078e020e */
[----:B-----5:R1:W-:Y:S04]  /*2d3b0*/  ST.E.128 desc[UR4][R10.64], R4 ;  /* 0x000000040a007985 */ /* 0x0203e8000c101d04 */
[----:B------:R1:W5:Y:S02]  /*2d3c0*/  LD.E.U8 R12, desc[UR6][R32.64] ;  /* 0x00000006200c7980 */ /* 0x000364000c101100 */
.L_x_5352:
[----:B------:R-:W-:Y:S05]  /*2d3d0*/  BSYNC B2 ;  /* 0x0000000000027941 */ /* 0x000fea0003800000 */
.L_x_5351:
[----:B-----5:R-:W-:Y:S01]  /*2d3e0*/  LOP3.LUT P1, RZ, R12, 0x4, RZ, 0xc0, !PT ;  /* 0x000000040cff7812 */ /* 0x020fe2000782c0ff */
[----:B------:R-:W-:-:S12]  /*2d3f0*/  BSSY B2, `(.L_x_5355) ;  /* 0x0000043000027945 */ /* 0x000fd80003800000 */
[----:B------:R-:W-:Y:S05]  /*2d400*/  @!P1 BRA `(.L_x_5356) ;  /* 0x0000000400049947 */ /* 0x000fea0003800000 */
[----:B------:R-:W-:Y:S02]  /*2d410*/  R2UR UR4, R74 ;  /* 0x000000004a0472ca */ /* 0x000fe400000e0000 */
[----:B------:R-:W-:-:S13]  /*2d420*/  R2UR UR5, R75 ;  /* 0x000000004b0572ca */ /* 0x000fda00000e0000 */
[----:B01----:R-:W2:Y:S01]  /*2d430*/  LD.E.U8 R5, desc[UR4][R30.64+0x18] ;  /* 0x000018041e057980 */ /* 0x003ea2000c101100 */
[----:B------:R-:W-:Y:S01]  /*2d440*/  VIADD R4, R87, 0x40 ;  /* 0x0000004057047836 */ /* 0x000fe20000000000 */
[----:B------:R-:W-:Y:S01]  /*2d450*/  BSSY B3, `(.L_x_5357) ;  /* 0x0000034000037945 */ /* 0x000fe20003800000 */
[----:B--2---:R-:W-:-:S03]  /*2d460*/  LOP3.LUT P1, RZ, R5, 0x4, RZ, 0xc0, !PT ;  /* 0x0000000405ff7812 */ /* 0x004fc6000782c0ff */
[----:B------:R-:W-:-:S04]  /*2d470*/  SHF.R.S32.HI R5, RZ, 0x1f, R4 ;  /* 0x0000001fff057819 */ /* 0x000fc80000011404 */
[----:B------:R-:W-:Y:S02]  /*2d480*/  LEA.HI R46, R5, R4, RZ, 0x3 ;  /* 0x00000004052e7211 */ /* 0x000fe400078f18ff */
[----:B------:R0:W5:Y:S04]  /*2d490*/  LD.E.128 R4, desc[UR4][R40.64+0x5000] ;  /* 0x0050000428047980 */ /* 0x000168000c101d00 */
        /* <DEDUP_REMOVED lines=47> */
.L_x_5358:
[----:B------:R-:W-:Y:S05]  /*2d790*/  BSYNC B3 ;  /* 0x0000000000037941 */ /* 0x000fea0003800000 */
.L_x_5357:
        /* <DEDUP_REMOVED lines=8> */
.L_x_5356:
[----:B------:R-:W-:Y:S05]  /*2d820*/  BSYNC B2 ;  /* 0x0000000000027941 */ /* 0x000fea0003800000 */
.L_x_5355:
[----:B-----5:R-:W-:Y:S01]  /*2d830*/  LOP3.LUT P1, RZ, R12, 0x8, RZ, 0xc0, !PT ;  /* 0x000000080cff7812 */ /* 0x020fe2000782c0ff */
[----:B------:R-:W-:-:S12]  /*2d840*/  BSSY B2, `(.L_x_5359) ;  /* 0x0000048000027945 */ /* 0x000fd80003800000 */
[----:B------:R-:W-:Y:S05]  /*2d850*/  @!P1 BRA `(.L_x_5360) ;  /* 0x0000000400189947 */ /* 0x000fea0003800000 */
[----:B------:R-:W-:Y:S02]  /*2d860*/  R2UR UR4, R74 ;  /* 0x000000004a0472ca */ /* 0x000fe400000e0000 */
[----:B------:R-:W-:-:S13]  /*2d870*/  R2UR UR5, R75 ;  /* 0x000000004b0572ca */ /* 0x000fda00000e0000 */
[----:B012---:R-:W2:Y:S01]  /*2d880*/  LD.E.U8 R10, desc[UR4][R30.64+0x18] ;  /* 0x000018041e0a7980 */ /* 0x007ea2000c101100 */
        /* <DEDUP_REMOVED lines=58> */
.L_x_5362:
[----:B------:R-:W-:Y:S05]  /*2dc30*/  BSYNC B3 ;  /* 0x0000000000037941 */ /* 0x000fea0003800000 */
.L_x_5361:
        /* <DEDUP_REMOVED lines=8> */
.L_x_5360:
[----:B------:R-:W-:Y:S05]  /*2dcc0*/  BSYNC B2 ;  /* 0x0000000000027941 */ /* 0x000fea0003800000 */
.L_x_5359:
[----:B-----5:R-:W-:Y:S01]  /*2dcd0*/  LOP3.LUT P1, RZ, R12, 0x10, RZ, 0xc0, !PT ;  /* 0x000000100cff7812 */ /* 0x020fe2000782c0ff */
[----:B------:R-:W-:-:S12]  /*2dce0*/  BSSY B2, `(.L_x_5363) ;  /* 0x0000043000027945 */ /* 0x000fd80003800000 */
[----:B------:R-:W-:Y:S05]  /*2dcf0*/  @!P1 BRA `(.L_x_5364) ;  /* 0x0000000400049947 */ /* 0x000fea0003800000 */
[----:B------:R-:W-:Y:S02]  /*2dd00*/  R2UR UR4, R74 ;  /* 0x000000004a0472ca */ /* 0x000fe400000e0000 */
[----:B------:R-:W-:-:S13]  /*2dd10*/  R2UR UR5, R75 ;  /* 0x000000004b0572ca */ /* 0x000fda00000e0000 */
[----:B0123--:R-:W2:Y:S01]  /*2dd20*/  LD.E.U8 R5, desc[UR4][R30.64+0x18] ;  /* 0x000018041e057980 */ /* 0x00fea2000c101100 */
[----:B------:R-:W-:Y:S01]  /*2dd30*/  VIADD R4, R87, 0x80 ;  /* 0x0000008057047836 */ /* 0x000fe20000000000 */
[----:B------:R-:W-:Y:S01]  /*2dd40*/  BSSY B3, `(.L_x_5365) ;  /* 0x0000034000037945 */ /* 0x000fe20003800000 */
[----:B--2---:R-:W-:-:S03]  /*2dd50*/  LOP3.LUT P1, RZ, R5, 0x10, RZ, 0xc0, !PT ;  /* 0x0000001005ff7812 */ /* 0x004fc6000782c0ff */
[----:B------:R-:W-:-:S04]  /*2dd60*/  SHF.R.S32.HI R5, RZ, 0x1f, R4 ;  /* 0x0000001fff057819 */ /* 0x000fc80000011404 */
[----:B------:R-:W-:Y:S02]  /*2dd70*/  LEA.HI R38, R5, R4, RZ, 0x3 ;  /* 0x0000000405267211 */ /* 0x000fe400078f18ff */
[----:B------:R0:W5:Y:S04]  /*2dd80*/  LD.E.128 R4, desc[UR4][R40.64+0x8000] ;  /* 0x0080000428047980 */ /* 0x000168000c101d00 */
        /* <DEDUP_REMOVED lines=47> */
.L_x_5366:
[----:B------:R-:W-:Y:S05]  /*2e080*/  BSYNC B3 ;  /* 0x0000000000037941 */ /* 0x000fea0003800000 */
.L_x_5365:
        /* <DEDUP_REMOVED lines=8> */
.L_x_5364:
[----:B------:R-:W-:Y:S05]  /*2e110*/  BSYNC B2 ;  /* 0x0000000000027941 */ /* 0x000fea0003800000 */
.L_x_5363:
[----:B-----5:R-:W-:-:S13]  /*2e120*/  LOP3.LUT P1, RZ, R12, 0x20, RZ, 0xc0, !PT ;  /* 0x000000200cff7812 */ /* 0x020fda000782c0ff */
[----:B------:R-:W-:Y:S05]  /*2e130*/  @!P1 BRA `(.L_x_5346) ;  /* 0x0000006000bc9947 */ /* 0x000fea0003800000 */
[----:B------:R-:W-:Y:S02]  /*2e140*/  R2UR UR4, R74 ;  /* 0x000000004a0472ca */ /* 0x000fe400000e0000 */
[----:B------:R-:W-:-:S13]  /*2e150*/  R2UR UR5, R75 ;  /* 0x000000004b0572ca */ /* 0x000fda00000e0000 */
[----:B------:R-:W2:Y:S01]  /*2e160*/  LD.E.U8 R30, desc[UR4][R30.64+0x18] ;  /* 0x000018041e1e7980 */ /* 0x000ea2000c101100 */
[----:B------:R-:W-:-:S05]  /*2e170*/  VIADD R90, R90, 0x4000 ;  /* 0x000040005a5a7836 */ /* 0x000fca0000000000 */
[----:B------:R-:W-:-:S04]  /*2e180*/  IADD3 R91, P1, R90, R91, RZ ;  /* 0x0000005b5a5b7210 */ /* 0x000fc80007f3e0ff */
[----:B------:R-:W-:Y:S02]  /*2e190*/  LEA.HI.X.SX32 R90, R90, R93, 0x1, P1 ;  /* 0x0000005d5a5a7211 */ /* 0x000fe400008f0eff */
[----:B01234-:R-:W-:-:S04]  /*2e1a0*/  LEA R4, P1, R91, R34, 0x1 ;  /* 0x000000225b047211 */ /* 0x01ffc800078208ff */
[----:B------:R-:W-:Y:S01]  /*2e1b0*/  LEA.HI.X R5, R91, R35, R90, 0x1, P1 ;  /* 0x000000235b057211 */ /* 0x000fe200008f0c5a */
[----:B------:R-:W-:Y:S01]  /*2e1c0*/  VIADD R87, R87, 0xa0 ;  /* 0x000000a057577836 */ /* 0x000fe20000000000 */
[----:B------:R-:W-:Y:S04]  /*2e1d0*/  BSSY B2, `(.L_x_5367) ;  /* 0x0000034000027945 */ /* 0x000fe80003800000 */
[----:B------:R-:W-:Y:S01]  /*2e1e0*/  SHF.R.S32.HI R10, RZ, 0x1f, R87 ;  /* 0x0000001fff0a7819 */ /* 0x000fe20000011457 */
[----:B------:R-:W5:Y:S03]  /*2e1f0*/  LD.E.128 R4, desc[UR4][R4.64] ;  /* 0x0000000404047980 */ /* 0x000f66000c101d00 */
[----:B------:R-:W-:-:S02]  /*2e200*/  LEA.HI R87, R10, R87, RZ, 0x3 ;  /* 0x000000570a577211 */ /* 0x000fc400078f18ff */
[----:B------:R-:W-:-:S13]  /*2e210*/  LOP3.LUT P1, RZ, R30, 0x20, RZ, 0xc0, !PT ;  /* 0x000000201eff7812 */ /* 0x000fda000782c0ff */
        /* <DEDUP_REMOVED lines=14> */
[C---:B------:R-:W-:Y:S01]  /*2e300*/  LOP3.LUT R24, R95.reuse, 0xffff0000, RZ, 0xc0, !PT ;  /* 0xffff00005f187812 */ /* 0x040fe200078ec0ff */
        /* <DEDUP_REMOVED lines=20> */
[----:B------:R-:W-:Y:S01]  /*2e450*/  FMUL.FTZ R4, R4, R94 ;  /* 0x0000005e04047220 */ /* 0x000fe20000410000 */
[----:B------:R-:W-:Y:S01]  /*2e460*/  FMUL.FTZ R11, R11, R92 ;  /* 0x0000005c0b0b7220 */ /* 0x000fe20000410000 */
        /* <DEDUP_REMOVED lines=10> */
.L_x_5368:
[----:B------:R-:W-:Y:S05]  /*2e510*/  BSYNC B2 ;  /* 0x0000000000027941 */ /* 0x000fea0003800000 */
.L_x_5367:
[----:B------:R-:W-:Y:S02]  /*2e520*/  R2UR UR4, R74 ;  /* 0x000000004a0472ca */ /* 0x000fe400000e0000 */
[----:B------:R-:W-:Y:S02]  /*2e530*/  R2UR UR5, R75 ;  /* 0x000000004b0572ca */ /* 0x000fe400000e0000 */
[----:B------:R-:W-:-:S05]  /*2e540*/  LOP3.LUT R87, R87, 0xfffffff8, RZ, 0xc0, !PT ;  /* 0xfffffff857577812 */ /* 0x000fca00078ec0ff */
[----:B------:R-:W-:-:S06]  /*2e550*/  IMAD.WIDE R14, R87, 0x2, R14 ;  /* 0x00000002570e7825 */ /* 0x000fcc00078e020e */
[----:B-----5:R0:W-:Y:S01]  /*2e560*/  ST.E.128 desc[UR4][R14.64], R4 ;  /* 0x000000040e007985 */ /* 0x0201e2000c101d04 */
[----:B------:R-:W-:Y:S05]  /*2e570*/  BRA `(.L_x_5346) ;  /* 0x0000005c00ac7947 */ /* 0x000fea0003800000 */
.L_x_5311:
[C---:B------:R-:W-:Y:S01]  /*2e580*/  R2UR UR8, R74.reuse ;  /* 0x000000004a0872ca */ /* 0x040fe200000e0000 */
[----:B------:R0:W5:Y:S01]  /*2e590*/  LDL.64 R10, [R71+0x10] ;  /* 0x00001000470a7983 */ /* 0x0001620000100a00 */
[C---:B------:R-:W-:Y:S02]  /*2e5a0*/  R2UR UR9, R75.reuse ;  /* 0x000000004b0972ca */ /* 0x040fe400000e0000 */
[C---:B------:R-:W-:Y:S02]  /*2e5b0*/  R2UR UR10, R74.reuse ;  /* 0x000000004a0a72ca */ /* 0x040fe400000e0000 */
[C---:B------:R-:W-:Y:S02]  /*2e5c0*/  R2UR UR11, R75.reuse ;  /* 0x000000004b0b72ca */ /* 0x040fe400000e0000 */
[----:B------:R-:W-:Y:S02]  /*2e5d0*/  R2UR UR4, R74 ;  /* 0x000000004a0472ca */ /* 0x000fe400000e0000 */
[----:B------:R-:W-:-:S02]  /*2e5e0*/  R2UR UR5, R75 ;  /* 0x000000004b0572ca */ /* 0x000fc400000e0000 */
[C---:B------:R-:W-:Y:S02]  /*2e5f0*/  R2UR UR6, R74.reuse ;  /* 0x000000004a0672ca */ /* 0x040fe400000e0000 */
[----:B------:R-:W-:Y:S01]  /*2e600*/  R2UR UR7, R75 ;  /* 0x000000004b0772ca */ /* 0x000fe200000e0000 */
[----:B-----5:R-:W2:Y:S04]  /*2e610*/  LD.E R4, desc[UR8][R8.64+0x14] ;  /* 0x0000140808047980 */ /* 0x020ea8000c101900 */
[----:B------:R-:W3:Y:S04]  /*2e620*/  LD.E R7, desc[UR10][R8.64+0xc] ;  /* 0x00000c0a08077980 */ /* 0x000ee8000c101900 */
[----:B------:R-:W4:Y:S04]  /*2e630*/  LD.E.64 R14, desc[UR4][R8.64+0xa0] ;  /* 0x0000a004080e7980 */ /* 0x000f28000c101b00 */
[----:B------:R-:W4:Y:S01]  /*2e640*/  LD.E.64 R78, desc[UR6][R8.64+0xc0] ;  /* 0x0000c006084e7980 */ /* 0x000f22000c101b00 */
[----:B------:R-:W-:-:S02]  /*2e650*/  R2UR UR12, R74 ;  /* 0x000000004a0c72ca */ /* 0x000fc400000e0000 */
[----:B------:R-:W-:Y:S01]  /*2e660*/  R2UR UR13, R75 ;  /* 0x000000004b0d72ca */ /* 0x000fe200000e0000 */
[----:B------:R0:W5:Y:S01]  /*2e670*/  LD.E.64 R80, desc[UR6][R8.64+0xa8] ;  /* 0x0000a80608507980 */ /* 0x000162000c101b00 */
[----:B------:R-:W-:Y:S01]  /*2e680*/  SHF.R.S32.HI R87, RZ, 0x1f, R2 ;  /* 0x0000001fff577819 */ /* 0x000fe20000011402 */
[----:B------:R-:W-:Y:S02]  /*2e690*/  BSSY B2, `(.L_x_5369) ;  /* 0x0000053000027945 */ /* 0x000fe40003800000 */
[----:B------:R0:W5:Y:S01]  /*2e6a0*/  LD.E.64 R82, desc[UR8][R8.64+0xb8] ;  /* 0x0000b80808527980 */ /* 0x000162000c101b00 */
[----:B------:R-:W-:Y:S02]  /*2e6b0*/  CS2R R46, SRZ ;  /* 0x00000000002e7805 */ /* 0x000fe4000001ff00 */
[----:B------:R-:W-:Y:S02]  /*2e6c0*/  CS2R R26, SRZ ;  /* 0x00000000001a7805 */ /* 0x000fe4000001ff00 */
[----:B------:R-:W-:-:S02]  /*2e6d0*/  CS2R R24, SRZ ;  /* 0x0000000000187805 */ /* 0x000fc4000001ff00 */
[----:B------:R-:W-:Y:S01]  /*2e6e0*/  CS2R R30, SRZ ;  /* 0x00000000001e7805 */ /* 0x000fe2000001ff00 */
[----:B------:R0:W5:Y:S01]  /*2e6f0*/  LD.E.U8 R90, desc[UR12][R8.64+0x19] ;  /* 0x0000190c085a7980 */ /* 0x000162000c101100 */
        /* <DEDUP_REMOVED lines=18> */
[----:B--2---:R-:W-:Y:S01]  /*2e820*/  SHF.R.S32.HI R5, RZ, 0x1f, R4 ;  /* 0x0000001fff057819 */ /* 0x004fe20000011404 */
[----:B---3--:R-:W-:-:S03]  /*2e830*/  IMAD R7, R2, -0x60, R7 ;  /* 0xffffffa002077824 */ /* 0x008fc600078e0207 */
[----:B------:R-:W-:-:S04]  /*2e840*/  LEA.HI R5, R5, R4, RZ, 0x2 ;  /* 0x0000000405057211 */ /* 0x000fc800078f10ff */
[----:B------:R-:W-:Y:S02]  /*2e850*/  SHF.R.S32.HI R5, RZ, 0x2, R5 ;  /* 0x00000002ff057819 */ /* 0x000fe40000011405 */
[----:B------:R-:W-:-:S04]  /*2e860*/  VIMNMX R7, R7, 0x60, PT ;  /* 0x0000006007077848 */ /* 0x000fc80003fe0100 */
[----:B------:R-:W-:Y:S01]  /*2e870*/  ISETP.GE.AND P1, PT, R5, R7, PT ;  /* 0x000000070500720c */ /* 0x000fe20003f26270 */
[-C--:B----4-:R-:W-:Y:S02]  /*2e880*/  IMAD R13, R15, R2.reuse, RZ ;  /* 0x000000020f0d7224 */ /* 0x090fe400078e02ff */
[-C--:B------:R-:W-:Y:S02]  /*2e890*/  IMAD R15, R79, R2.reuse, RZ ;  /* 0x000000024f0f7224 */ /* 0x080fe400078e02ff */
[----:B------:R-:W-:Y:S02]  /*2e8a0*/  VIADD R4, R5, 0x40 ;  /* 0x0000004005047836 */ /* 0x000fe40000000000 */
[-C--:B------:R-:W-:Y:S02]  /*2e8b0*/  IMAD R85, R14, R87.reuse, R13 ;  /* 0x000000570e557224 */ /* 0x080fe400078e020d */
[----:B------:R-:W-:Y:S01]  /*2e8c0*/  IMAD R87, R78, R87, R15 ;  /* 0x000000574e577224 */ /* 0x000fe200078e020f */
[----:B------:R0:W5:Y:S01]  /*2e8d0*/  LD.E.64 R12, desc[UR4][R8.64+0x98] ;  /* 0x00009804080c7980 */ /* 0x000162000c101b00 */
[----:B------:R-:W-:Y:S01]  /*2e8e0*/  IMAD.WIDE.U32 R14, R14, R2, RZ ;  /* 0x000000020e0e7225 */ /* 0x000fe200078e00ff */
[----:B------:R-:W-:-:S03]  /*2e8f0*/  ISETP.GE.AND P3, PT, R4, R7, PT ;  /* 0x000000070400720c */ /* 0x000fc60003f66270 */
[----:B------:R-:W-:Y:S01]  /*2e900*/  IMAD.WIDE.U32 R78, R78, R2, RZ ;  /* 0x000000024e4e7225 */ /* 0x000fe200078e00ff */
[----:B------:R-:W-:Y:S02]  /*2e910*/  CS2R R6, SRZ ;  /* 0x0000000000067805 */ /* 0x000fe4000001ff00 */
[----:B------:R-:W-:Y:S01]  /*2e920*/  CS2R R4, SRZ ;  /* 0x0000000000047805 */ /* 0x000fe2000001ff00 */
[----:B------:R-:W5:Y:S01]  /*2e930*/  LD.E.64 R8, desc[UR10][R8.64+0xc8] ;  /* 0x0000c80a08087980 */ /* 0x000f62000c101b00 */
[----:B------:R-:W-:Y:S02]  /*2e940*/  IMAD.IADD R91, R15, 0x1, R85 ;  /* 0x000000010f5b7824 */ /* 0x000fe400078e0255 */
[----:B------:R-:W-:Y:S01]  /*2e950*/  IMAD.IADD R87, R79, 0x1, R87 ;  /* 0x000000014f577824 */ /* 0x000fe200078e0257 */
[----:B0-----:R-:W-:Y:S06]  /*2e960*/  @P1 BRA `(.L_x_5370) ;  /* 0x0000000000941947 */ /* 0x001fec0003800000 */
[----:B-----5:R-:W-:Y:S02]  /*2e970*/  LOP3.LUT R4, R90, 0x1, RZ, 0xc0, !PT ;  /* 0x000000015a047812 */ /* 0x020fe400078ec0ff */
[----:B------:R-:W-:Y:S02]  /*2e980*/  CS2R R30, SRZ ;  /* 0x00000000001e7805 */ /* 0x000fe4000001ff00 */
[----:B------:R-:W-:Y:S02]  /*2e990*/  CS2R R28, SRZ ;  /* 0x00000000001c7805 */ /* 0x000fe4000001ff00 */
[----:B------:R-:W-:Y:S02]  /*2e9a0*/  CS2R R26, SRZ ;  /* 0x00000000001a7805 */ /* 0x000fe4000001ff00 */
[----:B------:R-:W-:Y:S02]  /*2e9b0*/  ISETP.NE.U32.AND P4, PT, R4, 0x1, PT ;  /* 0x000000010400780c */ /* 0x000fe40003f85070 */
[----:B------:R-:W-:-:S02]  /*2e9c0*/  CS2R R24, SRZ ;  /* 0x0000000000187805 */ /* 0x000fc4000001ff00 */
[----:B------:R-:W-:Y:S02]  /*2e9d0*/  CS2R R6, SRZ ;  /* 0x0000000000067805 */ /* 0x000fe4000001ff00 */
[----:B------:R-:W-:Y:S02]  /*2e9e0*/  CS2R R4, SRZ ;  /* 0x0000000000047805 */ /* 0x000fe4000001ff00 */
[----:B------:R-:W-:Y:S02]  /*2e9f0*/  R2P PR, R90, 0x6 ;  /* 0x000000065a007804 */ /* 0x000fe40000000000 */
[----:B------:R-:W-:Y:S02]  /*2ea00*/  CS2R R42, SRZ ;  /* 0x00000000002a7805 */ /* 0x000fe4000001ff00 */
[----:B------:R-:W-:Y:S02]  /*2ea10*/  LEA R84, P5, R14, R80, 0x1 ;  /* 0x000000500e547211 */ /* 0x000fe400078a08ff */
[----:B------:R-:W-:-:S02]  /*2ea20*/  CS2R R40, SRZ ;  /* 0x0000000000287805 */ /* 0x000fc4000001ff00 */
[----:B------:R-:W-:Y:S02]  /*2ea30*/  LEA R88, P6, R78, R8, 0x1 ;  /* 0x000000084e587211 */ /* 0x000fe400078c08ff */
[----:B------:R-:W-:Y:S02]  /*2ea40*/  CS2R R38, SRZ ;  /* 0x0000000000267805 */ /* 0x000fe4000001ff00 */
[----:B------:R-:W-:Y:S02]  /*2ea50*/  CS2R R36, SRZ ;  /* 0x0000000000247805 */ /* 0x000fe4000001ff00 */
[----:B------:R-:W-:Y:S02]  /*2ea60*/  CS2R R34, SRZ ;  /* 0x0000000000227805 */ /* 0x000fe4000001ff00 */
[----:B------:R-:W-:Y:S02]  /*2ea70*/  CS2R R32, SRZ ;  /* 0x0000000000207805 */ /* 0x000fe4000001ff00 */
[----:B------:R-:W-:-:S02]  /*2ea80*/  @!P4 R2UR UR4, R74 ;  /* 0x000000004a04c2ca */ /* 0x000fc400000e0000 */
[C---:B------:R-:W-:Y:S02]  /*2ea90*/  @!P4 R2UR UR5, R75.reuse ;  /* 0x000000004b05c2ca */ /* 0x040fe400000e0000 */
[C---:B------:R-:W-:Y:S02]  /*2eaa0*/  @P1 R2UR UR8, R74.reuse ;  /* 0x000000004a0812ca */ /* 0x040fe400000e0000 */
[C---:B------:R-:W-:Y:S02]  /*2eab0*/  @P1 R2UR UR9, R75.reuse ;  /* 0x000000004b0912ca */ /* 0x040fe400000e0000 */
[C---:B------:R-:W-:Y:S02]  /*2eac0*/  @P2 R2UR UR12, R74.reuse ;  /* 0x000000004a0c22ca */ /* 0x040fe400000e0000 */
[----:B------:R-:W-:Y:S02]  /*2ead0*/  @P2 R2UR UR13, R75 ;  /* 0x000000004b0d22ca */ /* 0x000fe400000e0000 */
[----:B------:R-:W-:-:S02]  /*2eae0*/  @!P4 R2UR UR6, R74 ;  /* 0x000000004a06c2ca */ /* 0x000fc400000e0000 */
[C---:B------:R-:W-:Y:S02]  /*2eaf0*/  @!P4 R2UR UR7, R75.reuse ;  /* 0x000000004b07c2ca */ /* 0x040fe400000e0000 */
[C---:B------:R-:W-:Y:S02]  /*2eb00*/  @P1 R2UR UR10, R74.reuse ;  /* 0x000000004a0a12ca */ /* 0x040fe400000e0000 */
[C---:B------:R-:W-:Y:S02]  /*2eb10*/  @P1 R2UR UR11, R75.reuse ;  /* 0x000000004b0b12ca */ /* 0x040fe400000e0000 */
[----:B------:R-:W-:Y:S02]  /*2eb20*/  @P2 R2UR UR14, R74 ;  /* 0x000000004a0e22ca */ /* 0x000fe400000e0000 */
[----:B------:R-:W-:Y:S02]  /*2eb30*/  @P2 R2UR UR15, R75 ;  /* 0x000000004b0f22ca */ /* 0x000fe400000e0000 */
[----:B------:R-:W-:-:S02]  /*2eb40*/  LEA.HI.X R85, R14, R81, R91, 0x1, P5 ;  /* 0x000000510e557211 */ /* 0x000fc400028f0c5b */
[----:B------:R-:W-:-:S03]  /*2eb50*/  LEA.HI.X R89, R78, R9, R87, 0x1, P6 ;  /* 0x000000094e597211 */ /* 0x000fc600030f0c57 */
[----:B------:R0:W5:Y:S04]  /*2eb60*/  @!P4 LD.E.128 R28, desc[UR4][R84.64] ;  /* 0x00000004541cc980 */ /* 0x000168000c101d00 */
[----:B------:R0:W5:Y:S04]  /*2eb70*/  @P1 LD.E.128 R24, desc[UR8][R84.64+0x40] ;  /* 0x0000400854181980 */ /* 0x000168000c101d00 */
[----:B------:R0:W5:Y:S04]  /*2eb80*/  @P2 LD.E.128 R4, desc[UR12][R84.64+0x80] ;  /* 0x0000800c54042980 */ /* 0x000168000c101d00 */
[----:B------:R0:W5:Y:S04]  /*2eb90*/  @!P4 LD.E.128 R40, desc[UR6][R88.64] ;  /* 0x000000065828c980 */ /* 0x000168000c101d00 */
[----:B------:R0:W5:Y:S04]  /*2eba0*/  @P1 LD.E.128 R36, desc[UR10][R88.64+0x40] ;  /* 0x0000400a58241980 */ /* 0x000168000c101d00 */
[----:B------:R0:W5:Y:S02]  /*2ebb0*/  @P2 LD.E.128 R32, desc[UR14][R88.64+0x80] ;  /* 0x0000800e58202980 */ /* 0x000164000c101d00 */
.L_x_5370:
[----:B------:R-:W-:Y:S05]  /*2ebc0*/  BSYNC B2 ;  /* 0x0000000000027941 */ /* 0x000fea0003800000 */
.L_x_5369:
[----:B------:R-:W-:Y:S04]  /*2ebd0*/  BSSY B2, `(.L_x_5371) ;  /* 0x000002b000027945 */ /* 0x000fe80003800000 */
[----:B------:R-:W-:Y:S05]  /*2ebe0*/  @P3 BRA `(.L_x_5372) ;  /* 0x0000000000a43947 */ /* 0x000fea0003800000 */
[----:B-----5:R-:W-:Y:S02]  /*2ebf0*/  IADD3 R15, P3, R12, R14, RZ ;  /* 0x0000000e0c0f7210 */ /* 0x020fe40007f7e0ff */
[----:B------:R-:W-:Y:S02]  /*2ec00*/  CS2R R54, SRZ ;  /* 0x0000000000367805 */ /* 0x000fe4000001ff00 */
[----:B------:R-:W-:Y:S02]  /*2ec10*/  IADD3 R79, P4, R82, R78, RZ ;  /* 0x0000004e524f7210 */ /* 0x000fe40007f9e0ff */
[----:B------:R-:W-:Y:S02]  /*2ec20*/  CS2R R52, SRZ ;  /* 0x0000000000347805 */ /* 0x000fe4000001ff00 */
[C---:B------:R-:W-:Y:S01]  /*2ec30*/  LOP3.LUT R12, R90.reuse, 0x1, RZ, 0xc0, !PT ;  /* 0x000000015a0c7812 */ /* 0x040fe200078ec0ff */
[----:B------:R-:W-:Y:S01]  /*2ec40*/  IMAD.X R13, R13, 0x1, R91, P3 ;  /* 0x000000010d0d7824 */ /* 0x000fe200018e065b */
[----:B------:R-:W-:Y:S01]  /*2ec50*/  R2P PR, R90, 0x6 ;  /* 0x000000065a007804 */ /* 0x000fe20000000000 */
[----:B------:R-:W-:Y:S01]  /*2ec60*/  IMAD.X R82, R83, 0x1, R87, P4 ;  /* 0x0000000153527824 */ /* 0x000fe200020e0657 */
[----:B------:R-:W-:-:S02]  /*2ec70*/  ISETP.NE.U32.AND P5, PT, R12, 0x1, PT ;  /* 0x000000010c00780c */ /* 0x000fc40003fa5070 */
[----:B------:R-:W-:Y:S02]  /*2ec80*/  CS2R R50, SRZ ;  /* 0x0000000000327805 */ /* 0x000fe4000001ff00 */
[----:B------:R-:W-:Y:S02]  /*2ec90*/  LEA R12, P3, R15, R80, 0x1 ;  /* 0x000000500f0c7211 */ /* 0x000fe400078608ff */
[----:B------:R-:W-:Y:S02]  /*2eca0*/  CS2R R48, SRZ ;  /* 0x0000000000307805 */ /* 0x000fe4000001ff00 */
[----:B------:R-:W-:Y:S02]  /*2ecb0*/  LEA R8, P4, R79, R8, 0x1 ;  /* 0x000000084f087211 */ /* 0x000fe400078808ff */
[----:B------:R-:W-:Y:S02]  /*2ecc0*/  CS2R R46, SRZ ;  /* 0x00000000002e7805 */ /* 0x000fe4000001ff00 */
[----:B------:R-:W-:-:S02]  /*2ecd0*/  CS2R R44, SRZ ;  /* 0x00000000002c7805 */ /* 0x000fc4000001ff00 */
[----:B------:R-:W-:Y:S02]  /*2ece0*/  CS2R R66, SRZ ;  /* 0x0000000000427805 */ /* 0x000fe4000001ff00 */
[----:B------:R-:W-:Y:S02]  /*2ecf0*/  CS2R R64, SRZ ;  /* 0x0000000000407805 */ /* 0x000fe4000001ff00 */
[----:B------:R-:W-:Y:S02]  /*2ed00*/  CS2R R62, SRZ ;  /* 0x00000000003e7805 */ /* 0x000fe4000001ff00 */
[----:B------:R-:W-:Y:S02]  /*2ed10*/  CS2R R60, SRZ ;  /* 0x00000000003c7805 */ /* 0x000fe4000001ff00 */
[----:B------:R-:W-:Y:S02]  /*2ed20*/  @P1 R2UR UR8, R74 ;  /* 0x000000004a0812ca */ /* 0x000fe400000e0000 */
[----:B------:R-:W-:-:S02]  /*2ed30*/  CS2R R58, SRZ ;  /* 0x00000000003a7805 */ /* 0x000fc4000001ff00 */
[C---:B------:R-:W-:Y:S02]  /*2ed40*/  @!P5 R2UR UR4, R74.reuse ;  /* 0x000000004a04d2ca */ /* 0x040fe400000e0000 */
[----:B------:R-:W-:Y:S02]  /*2ed50*/  CS2R R56, SRZ ;  /* 0x0000000000387805 */ /* 0x000fe4000001ff00 */
[C---:B------:R-:W-:Y:S02]  /*2ed60*/  @!P5 R2UR UR5, R75.reuse ;  /* 0x000000004b05d2ca */ /* 0x040fe400000e0000 */
[C---:B------:R-:W-:Y:S02]  /*2ed70*/  @P1 R2UR UR9, R75.reuse ;  /* 0x000000004b0912ca */ /* 0x040fe400000e0000 */
[----:B------:R-:W-:Y:S02]  /*2ed80*/  @P2 R2UR UR12, R74 ;  /* 0x000000004a0c22ca */ /* 0x000fe400000e0000 */
[----:B------:R-:W-:-:S02]  /*2ed90*/  @P2 R2UR UR13, R75 ;  /* 0x000000004b0d22ca */ /* 0x000fc400000e0000 */
[C---:B------:R-:W-:Y:S02]  /*2eda0*/  @!P5 R2UR UR6, R74.reuse ;  /* 0x000000004a06d2ca */ /* 0x040fe400000e0000 */
[C---:B------:R-:W-:Y:S02]  /*2edb0*/  @!P5 R2UR UR7, R75.reuse ;  /* 0x000000004b07d2ca */ /* 0x040fe400000e0000 */
[C---:B------:R-:W-:Y:S02]  /*2edc0*/  @P1 R2UR UR10, R74.reuse ;  /* 0x000000004a0a12ca */ /* 0x040fe400000e0000 */
[C---:B------:R-:W-:Y:S02]  /*2edd0*/  @P1 R2UR UR11, R75.reuse ;  /* 0x000000004b0b12ca */ /* 0x040fe400000e0000 */
[----:B------:R-:W-:Y:S02]  /*2ede0*/  @P2 R2UR UR14, R74 ;  /* 0x000000004a0e22ca */ /* 0x000fe400000e0000 */
[----:B------:R-:W-:-:S02]  /*2edf0*/  @P2 R2UR UR15, R75 ;  /* 0x000000004b0f22ca */ /* 0x000fc400000e0000 */
[----:B------:R-:W-:Y:S02]  /*2ee00*/  LEA.HI.X R13, R15, R81, R13, 0x1, P3 ;  /* 0x000000510f0d7211 */ /* 0x000fe400018f0c0d */
[----:B------:R-:W-:-:S03]  /*2ee10*/  LEA.HI.X R9, R79, R9, R82, 0x1, P4 ;  /* 0x000000094f097211 */ /* 0x000fc600020f0c52 */
[----:B------:R1:W5:Y:S04]  /*2ee20*/  @!P5 LD.E.128 R52, desc[UR4][R12.64] ;  /* 0x000000040c34d980 */ /* 0x000368000c101d00 */
[----:B------:R1:W5:Y:S04]  /*2ee30*/  @P1 LD.E.128 R48, desc[UR8][R12.64+0x40] ;  /* 0x000040080c301980 */ /* 0x000368000c101d00 */
[----:B------:R1:W5:Y:S04]  /*2ee40*/  @P2 LD.E.128 R44, desc[UR12][R12.64+0x80] ;  /* 0x0000800c0c2c2980 */ /* 0x000368000c101d00 */
[----:B------:R1:W5:Y:S04]  /*2ee50*/  @!P5 LD.E.128 R64, desc[UR6][R8.64] ;  /* 0x000000060840d980 */ /* 0x000368000c101d00 */
[----:B------:R1:W5:Y:S04]  /*2ee60*/  @P1 LD.E.128 R60, desc[UR10][R8.64+0x40] ;  /* 0x0000400a083c1980 */ /* 0x000368000c101d00 */
[----:B------:R1:W5:Y:S02]  /*2ee70*/  @P2 LD.E.128 R56, desc[UR14][R8.64+0x80] ;  /* 0x0000800e08382980 */ /* 0x000364000c101d00 */
.L_x_5372:
[----:B------:R-:W-:Y:S05]  /*2ee80*/  BSYNC B2 ;  /* 0x0000000000027941 */ /* 0x000fea0003800000 */
.L_x_5371:
[----:B------:R-:W-:Y:S01]  /*2ee90*/  R2UR UR4, R74 ;  /* 0x000000004a0472ca */ /* 0x000fe200000e0000 */
[----:B-1---5:R1:W5:Y:S01]  /*2eea0*/  LDL R8, [R72] ;  /* 0x0000000048087983 */ /* 0x0223620000100800 */
        /* <DEDUP_REMOVED lines=102> */
[----:B-1----:R-:W-:Y:S05]  /*2f510*/  @!P1 BRA `(.L_x_5374) ;  /* 0x0000000000049947 */ /* 0x002fea0003800000 */
[----:B------:R-:W-:Y:S01]  /*2f520*/  BPT.TRAP 0x1 ;  /* 0x000000040000795c */ /* 0x000fe20000300000 */
.L_x_5374:
[----:B------:R-:W-:Y:S05]  /*2f530*/  BSYNC B2 ;  /* 0x0000000000027941 */ /* 0x000fea0003800000 */
.L_x_5373:
[----:B------:R-:W-:Y:S02]  /*2f540*/  R2UR UR4, R74 ;  /* 0x000000004a0472ca */ /* 0x000fe400000e0000 */
[----:B------:R-:W-:-:S13]  /*2f550*/  R2UR UR5, R75 ;  /* 0x000000004b0572ca */ /* 0x000fda00000e0000 */
[----:B------:R-:W2:Y:S01]  /*2f560*/  LD.E.64 R10, desc[UR4][R10.64+0x8] ;  /* 0x000008040a0a7980 */ /* 0x000ea2000c101b00 */
[----:B-----5:R-:W-:Y:S01]  /*2f570*/  SHF.L.U32 R9, R9, 0x1f, RZ ;  /* 0x0000001f09097819 */ /* 0x020fe200000006ff */
[----:B------:R-:W-:Y:S01]  /*2f580*/  BSSY B2, `(.L_x_5375) ;  /* 0x0000005000027945 */ /* 0x000fe20003800000 */
[----:B--2---:R-:W-:-:S05]  /*2f590*/  MOV R13, R10 ;  /* 0x0000000a000d7202 */ /* 0x004fca0000000f00 */
[----:B------:R-:W-:-:S04]  /*2f5a0*/  IMAD R8, R8, 0x8, R13 ;  /* 0x0000000808087824 */ /* 0x000fc800078e020d */
[----:B------:R-:W1:Y:S02]  /*2f5b0*/  SYNCS.PHASECHK.TRANS64.TRYWAIT P1, [R8+URZ], R9 ;  /* 0x00000009080075a7 */ /* 0x000e64000802017f */
[----:B-1----:R-:W-:Y:S05]  /*2f5c0*/  @!P1 BRA `(.L_x_5376) ;  /* 0x0000005000a09947 */ /* 0x002fea0003800000 */
.L_x_5419:
[----:B------:R-:W-:Y:S05]  /*2f5d0*/  BSYNC B2 ;  /* 0x0000000000027941 */ /* 0x000fea0003800000 */
.L_x_5375:
[----:B------:R-:W2:Y:S01]  /*2f5e0*/  LDL.64 R78, [R71+0x30] ;  /* 0x00003000474e7983 */ /* 0x000ea20000100a00 */
[C---:B------:R-:W-:Y:S02]  /*2f5f0*/  R2UR UR4, R74.reuse ;  /* 0x000000004a0472ca */ /* 0x040fe400000e0000 */
[----:B------:R-:W-:Y:S01]  /*2f600*/  R2UR UR5, R75 ;  /* 0x000000004b0572ca */ /* 0x000fe200000e0000 */
[----:B------:R-:W3:Y:S04]  /*2f610*/  LDL.64 R82, [R71+0x38] ;  /* 0x0000380047527983 */ /* 0x000ee80000100a00 */
[----:B0-----:R-:W4:Y:S04]  /*2f620*/  LDL R89, [R72] ;  /* 0x0000000048597983 */ /* 0x001f280000100800 */
[----:B-1----:R-:W4:Y:S04]  /*2f630*/  LDL.64 R8, [R71+0x8] ;  /* 0x0000080047087983 */ /* 0x002f280000100a00 */
[----:B------:R0:W5:Y:S04]  /*2f640*/  LDL.64 R80, [R71+0x40] ;  /* 0x0000400047507983 */ /* 0x0001680000100a00 */
[----:B--2---:R-:W2:Y:S01]  /*2f650*/  LD.E R117, desc[UR4][R78.64+0x8] ;  /* 0x000008044e757980 */ /* 0x004ea2000c101900 */
[----:B------:R-:W-:-:S02]  /*2f660*/  R2UR UR8, R74 ;  /* 0x000000004a0872ca */ /* 0x000fc400000e0000 */
[C---:B------:R-:W-:Y:S01]  /*2f670*/  R2UR UR9, R75.reuse ;  /* 0x000000004b0972ca */ /* 0x040fe200000e0000 */
[----:B---3--:R-:W5:Y:S01]  /*2f680*/  LD.E.64 R82, desc[UR4][R82.64] ;  /* 0x0000000452527980 */ /* 0x008f62000c101b00 */
[----:B------:R-:W-:Y:S02]  /*2f690*/  R2UR UR6, R74 ;  /* 0x000000004a0672ca */ /* 0x000fe400000e0000 */
[----:B------:R-:W-:Y:S01]  /*2f6a0*/  R2UR UR7, R75 ;  /* 0x000000004b0772ca */ /* 0x000fe200000e0000 */
[----:B----4-:R-:W-:Y:S01]  /*2f6b0*/  IMAD R89, R89, 0x4800, RZ ;  /* 0x0000480059597824 */ /* 0x010fe200078e02ff */
[----:B------:R-:W-:-:S04]  /*2f6c0*/  UMOV UR4, 0xffffffff ;  /* 0xffffffff00047882 */ /* 0x000fc80000000000 */
[----:B------:R-:W-:-:S03]  /*2f6d0*/  SHF.R.S32.HI R90, RZ, 0x1f, R89 ;  /* 0x0000001fff5a7819 */ /* 0x000fc60000011459 */
[----:B------:R0:W5:Y:S04]  /*2f6e0*/  LD.E R87, desc[UR8][R8.64+0x74] ;  /* 0x0000740808577980 */ /* 0x000168000c101900 */
[----:B------:R0:W5:Y:S01]  /*2f6f0*/  LD.E R88, desc[UR6][R78.64+0x4] ;  /* 0x000004064e587980 */ /* 0x000162000c101900 */
[----:B--2---:R-:W-:-:S04]  /*2f700*/  SHF.R.S32.HI R126, RZ, 0x1f, R117 ;  /* 0x0000001fff7e7819 */ /* 0x004fc80000011475 */
[----:B------:R-:W-:-:S04]  /*2f710*/  LEA.HI R116, R126, R117, RZ, 0x2 ;  /* 0x000000757e747211 */ /* 0x000fc800078f10ff */
[----:B------:R-:W-:-:S05]  /*2f720*/  LOP3.LUT R10, R116, 0x1ffffffc, RZ, 0xc0, !PT ;  /* 0x1ffffffc740a7812 */ /* 0x000fca00078ec0ff */
[----:B------:R-:W-:Y:S01]  /*2f730*/  IMAD.IADD R10, R117, 0x1, -R10 ;  /* 0x00000001750a7824 */ /* 0x000fe200078e0a0a */
[----:B------:R-:W-:-:S03]  /*2f740*/  SHF.R.S32.HI R116, RZ, 0x2, R116 ;  /* 0x00000002ff747819 */ /* 0x000fc60000011474 */
[----:B------:R-:W-:Y:S01]  /*2f750*/  IMAD.SHL.U32 R91, R10, 0x8, RZ ;  /* 0x000000080a5b7824 */ /* 0x000fe200078e00ff */
[----:B0-----:R-:W-:Y:S06]  /*2f760*/  BRA.DIV UR4, `(.L_x_5377) ;  /* 0x00000052044c7947 */ /* 0x001fec000b800000 */
[----:B------:R0:W1:Y:S04]  /*2f770*/  SHFL.IDX PT, R85, R77, RZ, 0x1c1f ;  /* 0x001c1fff4d557589 */ /* 0x00006800000e0000 */
[----:B------:R0:W2:Y:S02]  /*2f780*/  SHFL.IDX PT, R84, R86, RZ, 0x1c1f ;  /* 0x001c1fff56547589 */ /* 0x0000a400000e0000 */
.L_x_5423:
[----:B------:R-:W-:Y:S02]  /*2f790*/  R2UR UR4, R74 ;  /* 0x000000004a0472ca */ /* 0x000fe400000e0000 */
[----:B------:R-:W-:-:S13]  /*2f7a0*/  R2UR UR5, R75 ;  /* 0x000000004b0572ca */ /* 0x000fda00000e0000 */
[----:B------:R-:W3:Y:S01]  /*2f7b0*/  LD.E R9, desc[UR4][R78.64+0xc] ;  /* 0x00000c044e097980 */ /* 0x000ee2000c101900 */
[----:B------:R-:W-:Y:S01]  /*2f7c0*/  BSSY B2, `(.L_x_5378) ;  /* 0x00001e7000027945 */ /* 0x000fe20003800000 */
[----:B---3--:R-:W-:-:S05]  /*2f7d0*/  IMAD R9, R2, -0x60, R9 ;  /* 0xffffffa002097824 */ /* 0x008fca00078e0209 */
[----:B------:R-:W-:-:S04]  /*2f7e0*/  VIMNMX R9, R9, 0x60, PT ;  /* 0x0000006009097848 */ /* 0x000fc80003fe0100 */
[----:B------:R-:W-:-:S13]  /*2f7f0*/  ISETP.GE.AND P1, PT, R116, R9, PT ;  /* 0x000000097400720c */ /* 0x000fda0003f26270 */
[----:B------:R-:W-:Y:S05]  /*2f800*/  @P1 BRA `(.L_x_5379) ;  /* 0x0000001c00881947 */ /* 0x000fea0003800000 */
[----:B------:R-:W-:Y:S02]  /*2f810*/  R2UR UR4, R74 ;  /* 0x000000004a0472ca */ /* 0x000fe400000e0000 */
[----:B------:R-:W-:-:S13]  /*2f820*/  R2UR UR5, R75 ;  /* 0x000000004b0572ca */ /* 0x000fda00000e0000 */
[----:B-----5:R-:W3:Y:S01]  /*2f830*/  LD.E.U8 R8, desc[UR4][R80.64] ;  /* 0x0000000450087980 */ /* 0x020ee2000c101100 */
[----:B------:R-:W-:Y:S01]  /*2f840*/  BSSY B3, `(.L_x_5380) ;  /* 0x000009e000037945 */ /* 0x000fe20003800000 */
[----:B---3--:R-:W-:-:S04]  /*2f850*/  LOP3.LUT R8, R8, 0x1, RZ, 0xc0, !PT ;  /* 0x0000000108087812 */ /* 0x008fc800078ec0ff */
[----:B------:R-:W-:-:S13]  /*2f860*/  ISETP.NE.U32.AND P1, PT, R8, 0x1, PT ;  /* 0x000000010800780c */ /* 0x000fda0003f25070 */
[----:B------:R-:W-:Y:S05]  /*2f870*/  @P1 BRA `(.L_x_5381) ;  /* 0x0000000800681947 */ /* 0x000fea0003800000 */
[----:B------:R-:W-:Y:S01]  /*2f880*/  LEA.HI R146, R88, R88, RZ, 0x1 ;  /* 0x0000005858927211 */ /* 0x000fe200078f08ff */
[----:B------:R-:W-:Y:S01]  /*2f890*/  IMAD.IADD R9, R87, 0x1, -R88 ;  /* 0x0000000157097824 */ /* 0x000fe200078e0a58 */
[----:B------:R-:W-:Y:S02]  /*2f8a0*/  LEA.HI R13, R126, R117, RZ, 0x5 ;  /* 0x000000757e0d7211 */ /* 0x000fe400078f28ff */
[----:B------:R-:W-:Y:S02]  /*2f8b0*/  SHF.R.S32.HI R146, RZ, 0x1, R146 ;  /* 0x00000001ff927819 */ /* 0x000fe40000011492 */
[----:B------:R-:W-:Y:S01]  /*2f8c0*/  R2UR UR4, R74 ;  /* 0x000000004a0472ca */ /* 0x000fe200000e0000 */
[----:B------:R-:W-:Y:S01]  /*2f8d0*/  IMAD.SHL.U32 R13, R13, 0x10, RZ ;  /* 0x000000100d0d7824 */ /* 0x000fe200078e00ff */
[----:B------:R-:W-:Y:S02]  /*2f8e0*/  ISETP.GE.AND P1, PT, R91, R146, PT ;  /* 0x000000925b00720c */ /* 0x000fe40003f26270 */
[----:B------:R-:W-:-:S02]  /*2f8f0*/  R2UR UR5, R75 ;  /* 0x000000004b0572ca */ /* 0x000fc400000e0000 */
[----:B------:R-:W-:Y:S02]  /*2f900*/  SEL R8, R146, RZ, P1 ;  /* 0x000000ff92087207 */ /* 0x000fe40000800000 */
[----:B------:R-:W-:Y:S02]  /*2f910*/  SEL R11, R88, R9, !P1 ;  /* 0x00000009580b7207 */ /* 0x000fe40004800000 */
[----:B------:R-:W-:Y:S01]  /*2f920*/  LOP3.LUT R13, R13, 0xfffffe00, RZ, 0xc0, !PT ;  /* 0xfffffe000d0d7812 */ /* 0x000fe200078ec0ff */
[----:B------:R-:W-:Y:S01]  /*2f930*/  IMAD.IADD R8, R91, 0x1, R8 ;  /* 0x000000015b087824 */ /* 0x000fe200078e0208 */
[----:B------:R-:W-:Y:S02]  /*2f940*/  SHF.R.S32.HI R12, RZ, 0x1f, R11 ;  /* 0x0000001fff0c7819 */ /* 0x000fe4000001140b */
[----:B------:R-:W-:Y:S02]  /*2f950*/  R2UR UR6, R74 ;  /* 0x000000004a0672ca */ /* 0x000fe400000e0000 */
[----:B------:R-:W-:-:S02]  /*2f960*/  SHF.R.S32.HI R9, RZ, 0x1f, R8 ;  /* 0x0000001fff097819 */ /* 0x000fc40000011408 */
[----:B------:R-:W-:Y:S01]  /*2f970*/  LEA.HI R11, R12, R11, RZ, 0x4 ;  /* 0x0000000b0c0b7211 */ /* 0x000fe200078f20ff */
[----:B------:R-:W-:Y:S01]  /*2f980*/  IMAD.SHL.U32 R12, R116, 0x40, RZ ;  /* 0x00000040740c7824 */ /* 0x000fe200078e00ff */
[CC--:B------:R-:W-:Y:S02]  /*2f990*/  LEA.HI R10, R9.reuse, R8.reuse, RZ, 0x3 ;  /* 0x00000008090a7211 */ /* 0x0c0fe400078f18ff */
[----:B------:R-:W-:Y:S02]  /*2f9a0*/  LEA.HI R8, R9, R8, RZ, 0x6 ;  /* 0x0000000809087211 */ /* 0x000fe400078f30ff */
[----:B------:R-:W-:Y:S02]  /*2f9b0*/  SHF.R.S32.HI R136, RZ, 0x3, R10 ;  /* 0x00000003ff887819 */ /* 0x000fe4000001140a */
[----:B------:R-:W-:Y:S02]  /*2f9c0*/  LOP3.LUT R12, R12, 0x1c0, RZ, 0xc0, !PT ;  /* 0x000001c00c0c7812 */ /* 0x000fe400078ec0ff */
[----:B------:R-:W-:-:S02]  /*2f9d0*/  LEA.HI.SX32 R11, R11, R136, 0x1c ;  /* 0x000000880b0b7211 */ /* 0x000fc400078fe2ff */
[----:B------:R-:W-:Y:S02]  /*2f9e0*/  SHF.R.U32.HI R9, RZ, 0x3, R12 ;  /* 0x00000003ff097819 */ /* 0x000fe4000001160c */
[----:B------:R-:W-:Y:S01]  /*2f9f0*/  SHF.R.S32.HI R14, RZ, 0x1f, R11 ;  /* 0x0000001fff0e7819 */ /* 0x000fe2000001140b */
[----:B------:R-:W-:Y:S01]  /*2fa00*/  IMAD.SHL.U32 R135, R11, 0x8, RZ ;  /* 0x000000080b877824 */ /* 0x000fe200078e00ff */
[----:B------:R-:W-:Y:S02]  /*2fa10*/  SHF.R.S32.HI R8, RZ, 0x6, R8 ;  /* 0x00000006ff087819 */ /* 0x000fe40000011408 */
[----:B------:R-:W-:Y:S02]  /*2fa20*/  LEA.HI R14, R14, R11, RZ, 0x3 ;  /* 0x0000000b0e0e7211 */ /* 0x000fe400078f18ff */
[----:B------:R-:W-:Y:S01]  /*2fa30*/  LOP3.LUT R10, R12, 0x38, R10, 0xf8, !PT ;  /* 0x000000380c0a7812 */ /* 0x000fe200078ef80a */
[----:B------:R-:W-:Y:S01]  /*2fa40*/  IMAD R8, R8, 0x1800, R13 ;  /* 0x0000180008087824 */ /* 0x000fe200078e020d */
[----:B------:R-:W-:-:S02]  /*2fa50*/  SHF.R.S32.HI R14, RZ, 0x3, R14 ;  /* 0x00000003ff0e7819 */ /* 0x000fc4000001140e */
[----:B------:R-:W-:Y:S02]  /*2fa60*/  LOP3.LUT R12, R12, 0x38, R135, 0xf8, !PT ;  /* 0x000000380c0c7812 */ /* 0x000fe400078ef887 */
[-C--:B------:R-:W-:Y:S01]  /*2fa70*/  LOP3.LUT R11, R10, R9.reuse, RZ, 0x3c, !PT ;  /* 0x000000090a0b7212 */ /* 0x080fe200078e3cff */
[----:B------:R-:W-:Y:S01]  /*2fa80*/  IMAD R14, R14, 0x1800, R13 ;  /* 0x000018000e0e7824 */ /* 0x000fe200078e020d */
[----:B------:R-:W-:Y:S02]  /*2fa90*/  LOP3.LUT R9, R12, R9, RZ, 0x3c, !PT ;  /* 0x000000090c097212 */ /* 0x000fe400078e3cff */
[----:B------:R-:W-:Y:S01]  /*2faa0*/  R2UR UR7, R75 ;  /* 0x000000004b0772ca */ /* 0x000fe200000e0000 */
[----:B------:R-:W-:Y:S02]  /*2fab0*/  IMAD.IADD R8, R8, 0x1, R11 ;  /* 0x0000000108087824 */ /* 0x000fe400078e020b */
[----:B------:R-:W-:-:S03]  /*2fac0*/  IMAD.IADD R14, R14, 0x1, R9 ;  /* 0x000000010e0e7824 */ /* 0x000fc600078e0209 */
[C---:B------:R-:W-:Y:S02]  /*2fad0*/  IADD3 R9, P1, R89.reuse, R8, RZ ;  /* 0x0000000859097210 */ /* 0x040fe40007f3e0ff */
[----:B------:R-:W-:-:S03]  /*2fae0*/  IADD3 R11, P2, R89, R14, RZ ;  /* 0x0000000e590b7210 */ /* 0x000fc60007f5e0ff */
[--C-:B------:R-:W-:Y:S01]  /*2faf0*/  IMAD.X R13, RZ, RZ, R90.reuse, P1 ;  /* 0x000000ffff0d7224 */ /* 0x100fe200008e065a */
[-C--:B------:R-:W-:Y:S01]  /*2fb00*/  LEA R8, P1, R9, R82.reuse, 0x1 ;  /* 0x0000005209087211 */ /* 0x080fe200078208ff */
[----:B------:R-:W-:Y:S01]  /*2fb10*/  IMAD.X R10, RZ, RZ, R90, P2 ;  /* 0x000000ffff0a7224 */ /* 0x000fe200010e065a */
[----:B------:R-:W-:Y:S02]  /*2fb20*/  LEA R12, P2, R11, R82, 0x1 ;  /* 0x000000520b0c7211 */ /* 0x000fe400078408ff */
[-C--:B------:R-:W-:Y:S02]  /*2fb30*/  LEA.HI.X R9, R9, R83.reuse, R13, 0x1, P1 ;  /* 0x0000005309097211 */ /* 0x080fe400008f0c0d */
[----:B------:R-:W-:Y:S02]  /*2fb40*/  ISETP.GE.AND P1, PT, R91, R146, PT ;  /* 0x000000925b00720c */ /* 0x000fe40003f26270 */
[----:B------:R-:W-:Y:S01]  /*2fb50*/  LEA.HI.X R13, R11, R83, R10, 0x1, P2 ;  /* 0x000000530b0d7211 */ /* 0x000fe200010f0c0a */
[----:B------:R-:W-:Y:S01]  /*2fb60*/  BSSY B4, `(.L_x_5382) ;  /* 0x0000062000047945 */ /* 0x000fe20003800000 */
[----:B------:R-:W5:Y:S01]  /*2fb70*/  LD.E.128 R8, desc[UR4][R8.64] ;  /* 0x0000000408087980 */ /* 0x000f62000c101d00 */
[----:B------:R-:W-:-:S03]  /*2fb80*/  ISETP.GE.AND P2, PT, R135, R87, PT ;  /* 0x000000578700720c */ /* 0x000fc60003f46270 */
[----:B------:R-:W5:Y:S05]  /*2fb90*/  LD.E.128 R12, desc[UR6][R12.64] ;  /* 0x000000060c0c7980 */ /* 0x000f6a000c101d00 */
[----:B------:R-:W-:Y:S05]  /*2fba0*/  @P1 BRA `(.L_x_5383) ;  /* 0x0000000400741947 */ /* 0x000fea0003800000 */
[----:B------:R-:W-:Y:S01]  /*2fbb0*/  SHF.R.U32.HI R153, RZ, 0x10, R41 ;  /* 0x00000010ff997819 */ /* 0x000fe20000011629 */
[----:B-----5:R-:W-:Y:S01]  /*2fbc0*/  IMAD.U32 R151, R13, 0x10000, RZ ;  /* 0x000100000d977824 */ /* 0x020fe200078e00ff */
[----:B------:R-:W-:Y:S01]  /*2fbd0*/  SHF.R.U32.HI R146, RZ, 0x10, R29 ;  /* 0x00000010ff927819 */ /* 0x000fe2000001161d */
[----:B------:R-:W-:Y:S01]  /*2fbe0*/  IMAD.U32 R149, R15, 0x10000, RZ ;  /* 0x000100000f957824 */ /* 0x000fe200078e00ff */
[----:B------:R-:W-:Y:S02]  /*2fbf0*/  PRMT R140, R140, 0x5410, R153 ;  /* 0x000054108c8c7816 */ /* 0x000fe40000000099 */
[----:B------:R-:W-:Y:S02]  /*2fc00*/  SHF.R.U64 R28, R28, 0x10, R29 ;  /* 0x000000101c1c7819 */ /* 0x000fe4000000121d */
[----:B------:R-:W-:Y:S01]  /*2fc10*/  PRMT R143, R143, 0x5410, R146 ;  /* 0x000054108f8f7816 */ /* 0x000fe20000000092 */
[----:B------:R-:W-:Y:S01]  /*2fc20*/  IMAD.U32 R146, R140, 0x10000, RZ ;  /* 0x000100008c927824 */ /* 0x000fe200078e00ff */
[----:B------:R-:W-:-:S02]  /*2fc30*/  SHF.R.U64 R29, R30, 0x10, R31 ;  /* 0x000000101e1d7819 */ /* 0x000fc4000000121f */
[----:B------:R-:W-:Y:S02]  /*2fc40*/  SHF.R.U32.HI R148, RZ, 0x10, R31 ;  /* 0x00000010ff947819 */ /* 0x000fe4000001161f */
[----:B------:R-:W-:Y:S02]  /*2fc50*/  SHF.R.U32.HI R150, RZ, 0x10, R43 ;  /* 0x00000010ff967819 */ /* 0x000fe4000001162b */
[----:B------:R-:W-:Y:S01]  /*2fc60*/  PRMT R141, R141, 0x5410, R28 ;  /* 0x000054108d8d7816 */ /* 0x000fe2000000001c */
[----:B------:R-:W-:Y:S01]  /*2fc70*/  IMAD.U32 R28, R143, 0x10000, RZ ;  /* 0x000100008f1c7824 */ /* 0x000fe200078e00ff */
[----:B------:R-:W-:Y:S01]  /*2fc80*/  SHF.R.U64 R31, R40, 0x10, R41 ;  /* 0x00000010281f7819 */ /* 0x000fe20000001229 */
[----:B------:R-:W-:Y:S01]  /*2fc90*/  IMAD.U32 R40, R10, 0x10000, RZ ;  /* 0x000100000a287824 */ /* 0x000fe200078e00ff */
[----:B------:R-:W-:Y:S01]  /*2fca0*/  SHF.R.U64 R145, R42, 0x10, R43 ;  /* 0x000000102a917819 */ /* 0x000fe2000000122b */
[----:B------:R-:W-:Y:S01]  /*2fcb0*/  IMAD.U32 R42, R9, 0x10000, RZ ;  /* 0x00010000092a7824 */ /* 0x000fe200078e00ff */
[----:B------:R-:W-:Y:S01]  /*2fcc0*/  PRMT R142, R142, 0x5410, R29 ;  /* 0x000054108e8e7816 */ /* 0x000fe2000000001d */
[----:B------:R-:W-:Y:S01]  /*2fcd0*/  FMUL.FTZ R29, R151, R146 ;  /* 0x00000092971d7220 */ /* 0x000fe20000410000 */
[----:B------:R-:W-:Y:S01]  /*2fce0*/  PRMT R139, R139, 0x5410, R150 ;  /* 0x000054108b8b7816 */ /* 0x000fe20000000096 */
[-C--:B------:R-:W-:Y:S01]  /*2fcf0*/  FMUL.FTZ R151, R151, R28.reuse ;  /* 0x0000001c97977220 */ /* 0x080fe20000410000 */
[----:B------:R-:W-:Y:S01]  /*2fd00*/  PRMT R144, R144, 0x5410, R31 ;  /* 0x0000541090907816 */ /* 0x000fe2000000001f */
[C---:B------:R-:W-:Y:S01]  /*2fd10*/  FFMA.FTZ R28, R42.reuse, R28, -R29 ;  /* 0x0000001c2a1c7223 */ /* 0x040fe2000001081d */
[----:B------:R-:W-:Y:S01]  /*2fd20*/  LOP3.LUT R147, R13, 0xffff0000, RZ, 0xc0, !PT ;  /* 0xffff00000d937812 */ /* 0x000fe200078ec0ff */
[----:B------:R-:W-:Y:S01]  /*2fd30*/  FFMA.FTZ R42, R42, R146, R151 ;  /* 0x000000922a2a7223 */ /* 0x000fe20000010097 */
[----:B------:R-:W-:Y:S01]  /*2fd40*/  LOP3.LUT R31, R140, 0xffff0000, RZ, 0xc0, !PT ;  /* 0xffff00008c1f7812 */ /* 0x000fe200078ec0ff */
[----:B------:R-:W-:Y:S01]  /*2fd50*/  IMAD.U32 R43, R11, 0x10000, RZ ;  /* 0x000100000b2b7824 */ /* 0x000fe200078e00ff */
[----:B------:R-:W-:Y:S01]  /*2fd60*/  LOP3.LUT R29, R143, 0xffff0000, RZ, 0xc0, !PT ;  /* 0xffff00008f1d7812 */ /* 0x000fe200078ec0ff */
[----:B------:R-:W-:Y:S01]  /*2fd70*/  IMAD.U32 R13, R12, 0x10000, RZ ;  /* 0x000100000c0d7824 */ /* 0x000fe200078e00ff */
[----:B------:R-:W-:Y:S01]  /*2fd80*/  PRMT R137, R137, 0x5410, R148 ;  /* 0x0000541089897816 */ /* 0x000fe20000000094 */
[----:B------:R-:W-:Y:S01]  /*2fd90*/  IMAD.U32 R148, R139, 0x10000, RZ ;  /* 0x000100008b947824 */ /* 0x000fe200078e00ff */
        /* <DEDUP_REMOVED lines=8> */
[-C--:B------:R-:W-:Y:S01]  /*2fe20*/  FFMA.FTZ R30, R43, R140.reuse, -R146 ;  /* 0x0000008c2b1e7223 */ /* 0x080fe20000010892 */
[----:B------:R-:W-:Y:S01]  /*2fe30*/  LOP3.LUT R150, R139, 0xffff0000, RZ, 0xc0, !PT ;  /* 0xffff00008b967812 */ /* 0x000fe200078ec0ff */
[----:B------:R-:W-:Y:S01]  /*2fe40*/  FMUL.FTZ R149, R149, R140 ;  /* 0x0000008c95957220 */ /* 0x000fe20000410000 */
[----:B------:R-:W-:Y:S01]  /*2fe50*/  LOP3.LUT R146, R137, 0xffff0000, RZ, 0xc0, !PT ;  /* 0xffff000089927812 */ /* 0x000fe200078ec0ff */
[----:B------:R-:W-:Y:S01]  /*2fe60*/  IMAD.U32 R140, R141, 0x10000, RZ ;  /* 0x000100008d8c7824 */ /* 0x000fe200078e00ff */
[----:B------:R-:W-:Y:S01]  /*2fe70*/  LOP3.LUT R11, R11, 0xffff0000, RZ, 0xc0, !PT ;  /* 0xffff00000b0b7812 */ /* 0x000fe200078ec0ff */
[----:B------:R-:W-:Y:S01]  /*2fe80*/  FFMA.FTZ R43, R43, R148, R149 ;  /* 0x000000942b2b7223 */ /* 0x000fe20000010095 */
[----:B------:R-:W-:Y:S01]  /*2fe90*/  LOP3.LUT R12, R12, 0xffff0000, RZ, 0xc0, !PT ;  /* 0xffff00000c0c7812 */ /* 0x000fe200078ec0ff */
[C---:B------:R-:W-:Y:S01]  /*2fea0*/  FMUL.FTZ R152, R15.reuse, R150 ;  /* 0x000000960f987220 */ /* 0x040fe20000410000 */
[-C--:B------:R-:W-:Y:S01]  /*2feb0*/  FMUL.FTZ R154, R15, R146.reuse ;  /* 0x000000920f9a7220 */ /* 0x080fe20000410000 */
[C---:B------:R-:W-:Y:S01]  /*2fec0*/  LOP3.LUT R137, R144.reuse, 0xffff0000, RZ, 0xc0, !PT ;  /* 0xffff000090897812 */ /* 0x040fe200078ec0ff */
[----:B------:R-:W-:Y:S01]  /*2fed0*/  IMAD.U32 R148, R144, 0x10000, RZ ;  /* 0x0001000090947824 */ /* 0x000fe200078e00ff */
[----:B------:R-:W-:Y:S01]  /*2fee0*/  LOP3.LUT R141, R141, 0xffff0000, RZ, 0xc0, !PT ;  /* 0xffff00008d8d7812 */ /* 0x000fe200078ec0ff */
[C---:B------:R-:W-:Y:S01]  /*2fef0*/  IMAD.U32 R9, R8.reuse, 0x10000, RZ ;  /* 0x0001000008097824 */ /* 0x040fe200078e00ff */
[----:B------:R-:W-:Y:S01]  /*2ff00*/  LOP3.LUT R8, R8, 0xffff0000, RZ, 0xc0, !PT ;  /* 0xffff000008087812 */ /* 0x000fe200078ec0ff */
[C---:B------:R-:W-:Y:S01]  /*2ff10*/  FFMA.FTZ R15, R11.reuse, R146, -R152 ;  /* 0x000000920b0f7223 */ /* 0x040fe20000010898 */
[----:B------:R-:W-:Y:S01]  /*2ff20*/  FFMA.FTZ R154, R11, R150, R154 ;  /* 0x000000960b9a7223 */ /* 0x000fe2000001009a */
[----:B------:R-:W-:Y:S01]  /*2ff30*/  PRMT R138, R138, 0x5410, R145 ;  /* 0x000054108a8a7816 */ /* 0x000fe20000000091 */
[C---:B------:R-:W-:Y:S01]  /*2ff40*/  FMUL.FTZ R144, R13.reuse, R148 ;  /* 0x000000940d907220 */ /* 0x040fe20000410000 */
[C---:B------:R-:W-:Y:S01]  /*2ff50*/  FMUL.FTZ R11, R12.reuse, R137 ;  /* 0x000000890c0b7220 */ /* 0x040fe20000410000 */
[----:B------:R-:W-:Y:S01]  /*2ff60*/  FMUL.FTZ R13, R13, R140 ;  /* 0x0000008c0d0d7220 */ /* 0x000fe20000410000 */
[-C--:B------:R-:W-:Y:S01]  /*2ff70*/  FMUL.FTZ R139, R12, R141.reuse ;  /* 0x0000008d0c8b7220 */ /* 0x080fe20000410000 */
[----:B------:R-:W-:Y:S01]  /*2ff80*/  LOP3.LUT R41, R10, 0xffff0000, RZ, 0xc0, !PT ;  /* 0xffff00000a297812 */ /* 0x000fe200078ec0ff */
[----:B------:R-:W-:Y:S01]  /*2ff90*/  FFMA.FTZ R141, R8, R141, -R11 ;  /* 0x0000008d088d7223 */ /* 0x000fe2000001080b */
[----:B------:R-:W-:-:S02]  /*2ffa0*/  IMAD.U32 R10, R14, 0x10000, RZ ;  /* 0x000100000e0a7824 */ /* 0x000fc400078e00ff */
[C---:B------:R-:W-:Y:S01]  /*2ffb0*/  FFMA.FTZ R144, R9.reuse, R140, -R144 ;  /* 0x0000008c09907223 */ /* 0x040fe20000010890 */
[----:B------:R-:W-:Y:S01]  /*2ffc0*/  FFMA.FTZ R13, R9, R148, R13 ;  /* 0x00000094090d7223 */ /* 0x000fe2000001000d */
[----:B------:R-:W-:Y:S01]  /*2ffd0*/  IMAD.U32 R11, R138, 0x10000, RZ ;  /* 0x000100008a0b7824 */ /* 0x000fe200078e00ff */
[----:B------:R-:W-:Y:S01]  /*2ffe0*/  LOP3.LUT R14, R14, 0xffff0000, RZ, 0xc0, !PT ;  /* 0xffff00000e0e7812 */ /* 0x000fe200078ec0ff */
[----:B------:R-:W-:Y:S01]  /*2fff0*/  IMAD.U32 R9, R142, 0x10000, RZ ;  /* 0x000100008e097824 */ /* 0x000fe200078e00ff */
[----:B------:R-:W-:Y:S01]  /*30000*/  LOP3.LUT R138, R138, 0xffff0000, RZ, 0xc0, !PT ;  /* 0xffff00008a8a7812 */ /* 0x000fe200078ec0ff */
[----:B------:R-:W-:Y:S01]  /*30010*/  FFMA.FTZ R8, R8, R137, R139 ;  /* 0x0000008908087223 */ /* 0x000fe2000001008b */
[----:B------:R-:W-:Y:S01]  /*30020*/  LOP3.LUT R142, R142, 0xffff0000, RZ, 0xc0, !PT ;  /* 0xffff00008e8e7812 */ /* 0x000fe200078ec0ff */
[C---:B------:R-:W-:Y:S01]  /*30030*/  FMUL.FTZ R137, R10.reuse, R11 ;  /* 0x0000000b0a897220 */ /* 0x040fe20000410000 */
[-C--:B------:R-:W-:Y:S01]  /*30040*/  FMUL.FTZ R10, R10, R9.reuse ;  /* 0x000000090a0a7220 */ /* 0x080fe20000410000 */
[C---:B------:R-:W-:Y:S01]  /*30050*/  FMUL.FTZ R12, R14.reuse, R138 ;  /* 0x0000008a0e0c7220 */ /* 0x040fe20000410000 */
        /* <DEDUP_REMOVED lines=15> */
[----:B------:R-:W-:-:S02]  /*30150*/  IMAD.MOV.U32 R8, RZ, RZ, R144 ;  /* 0x000000ffff087224 */ /* 0x000fc400078e0090 */
[----:B------:R-:W-:Y:S02]  /*30160*/  IMAD.MOV.U32 R12, RZ, RZ, R30 ;  /* 0x000000ffff0c7224 */ /* 0x000fe400078e001e */
[----:B------:R-:W-:-:S07]  /*30170*/  IMAD.MOV.U32 R14, RZ, RZ, R28 ;  /* 0x000000ffff0e7224 */ /* 0x000fce00078e001c */
.L_x_5383:
[----:B------:R-:W-:Y:S05]  /*30180*/  BSYNC B4 ;  /* 0x0000000000047941 */ /* 0x000fea0003800000 */
.L_x_5382:
[----:B------:R-:W-:Y:S01]  /*30190*/  R2UR UR4, R74 ;  /* 0x000000004a0472ca */ /* 0x000fe200000e0000 */
[----:B------:R-:W-:Y:S01]  /*301a0*/  IMAD.SHL.U32 R29, R136, 0x8, RZ ;  /* 0x00000008881d7824 */ /* 0x000fe200078e00ff */
[----:B------:R-:W-:Y:S01]  /*301b0*/  R2UR UR5, R75 ;  /* 0x000000004b0572ca */ /* 0x000fe200000e0000 */
[--C-:B-12---:R-:W-:Y:S01]  /*301c0*/  @!P2 IMAD.WIDE R30, R135, 0x2, R84.reuse ;  /* 0x00000002871ea825 */ /* 0x106fe200078e0254 */
[----:B------:R-:W-:Y:S02]  /*301d0*/  @!P2 R2UR UR6, R74 ;  /* 0x000000004a06a2ca */ /* 0x000fe400000e0000 */
[----:B------:R-:W-:Y:S01]  /*301e0*/  @!P2 R2UR UR7, R75 ;  /* 0x000000004b07a2ca */ /* 0x000fe200000e0000 */
[----:B------:R-:W-:-:S08]  /*301f0*/  IMAD.WIDE R28, R29, 0x2, R84 ;  /* 0x000000021d1c7825 */ /* 0x000fd000078e0254 */
[----:B-----5:R3:W-:Y:S04]  /*30200*/  ST.E.128 desc[UR4][R28.64], R8 ;  /* 0x000000081c007985 */ /* 0x0207e8000c101d04 */
[----:B------:R3:W-:Y:S02]  /*30210*/  @!P2 ST.E.128 desc[UR6][R30.64], R12 ;  /* 0x0000000c1e00a985 */ /* 0x0007e4000c101d06 */
.L_x_5381:
[----:B------:R-:W-:Y:S05]  /*30220*/  BSYNC B3 ;  /* 0x0000000000037941 */ /* 0x000fea0003800000 */
.L_x_5380:
[----:B------:R-:W-:Y:S02]  /*30230*/  R2UR UR4, R74 ;  /* 0x000000004a0472ca */ /* 0x000fe400000e0000 */
[----:B------:R-:W-:-:S13]  /*30240*/  R2UR UR5, R75 ;  /* 0x000000004b0572ca */ /* 0x000fda00000e0000 */
[----:B---3--:R-:W3:Y:S01]  /*30250*/  LD.E.U8 R8, desc[UR4][R80.64] ;  /* 0x0000000450087980 */ /* 0x008ee2000c101100 */
[----:B------:R-:W-:Y:S01]  /*30260*/  BSSY B3, `(.L_x_5384) ;  /* 0x000009b000037945 */ /* 0x000fe20003800000 */
[----:B---3--:R-:W-:-:S13]  /*30270*/  LOP3.LUT P1, RZ, R8, 0x2, RZ, 0xc0, !PT ;  /* 0x0000000208ff7812 */ /* 0x008fda000782c0ff */
[----:B------:R-:W-:Y:S05]  /*30280*/  @!P1 BRA `(.L_x_5385) ;  /* 0x0000000800609947 */ /* 0x000fea0003800000 */
[----:B------:R-:W-:Y:S02]  /*30290*/  R2UR UR4, R74 ;  /* 0x000000004a0472ca */ /* 0x000fe400000e0000 */
[----:B------:R-:W-:-:S13]  /*302a0*/  R2UR UR5, R75 ;  /* 0x000000004b0572ca */ /* 0x000fda00000e0000 */
[----:B------:R-:W3:Y:S01]  /*302b0*/  LD.E R8, desc[UR4][R78.64+0x4] ;  /* 0x000004044e087980 */ /* 0x000ee2000c101900 */
[----:B------:R-:W-:Y:S01]  /*302c0*/  VIADD R30, R91, 0x20 ;  /* 0x000000205b1e7836 */ /* 0x000fe20000000000 */
[----:B------:R-:W-:Y:S01]  /*302d0*/  LEA.HI R13, R126, R117, RZ, 0x5 ;  /* 0x000000757e0d7211 */ /* 0x000fe200078f28ff */
[----:B------:R-:W-:Y:S01]  /*302e0*/  IMAD.IADD R11, R87, 0x1, -R88 ;  /* 0x00000001570b7824 */ /* 0x000fe200078e0a58 */
[----:B------:R-:W-:Y:S02]  /*302f0*/  R2UR UR6, R74 ;  /* 0x000000004a0672ca */ /* 0x000fe400000e0000 */
[----:B------:R-:W-:Y:S01]  /*30300*/  R2UR UR7, R75 ;  /* 0x000000004b0772ca */ /* 0x000fe200000e0000 */
[----:B------:R-:W-:-:S05]  /*30310*/  IMAD.SHL.U32 R14, R13, 0x10, RZ ;  /* 0x000000100d0e7824 */ /* 0x000fca00078e00ff */
[----:B------:R-:W-:Y:S01]  /*30320*/  LOP3.LUT R15, R14, 0xfffffe00, RZ, 0xc0, !PT ;  /* 0xfffffe000e0f7812 */ /* 0x000fe200078ec0ff */
[----:B------:R-:W-:Y:S01]  /*30330*/  BSSY B4, `(.L_x_5386) ;  /* 0x0000084000047945 */ /* 0x000fe20003800000 */
[----:B---3--:R-:W-:-:S04]  /*30340*/  LEA.HI R31, R8, R8, RZ, 0x1 ;  /* 0x00000008081f7211 */ /* 0x008fc800078f08ff */
[----:B------:R-:W-:-:S04]  /*30350*/  SHF.R.S32.HI R31, RZ, 0x1, R31 ;  /* 0x00000001ff1f7819 */ /* 0x000fc8000001141f */
[----:B------:R-:W-:-:S04]  /*30360*/  ISETP.GE.AND P1, PT, R30, R31, PT ;  /* 0x0000001f1e00720c */ /* 0x000fc80003f26270 */
[----:B------:R-:W-:Y:S02]  /*30370*/  SEL R9, R31, RZ, P1 ;  /* 0x000000ff1f097207 */ /* 0x000fe40000800000 */
[----:B------:R-:W-:-:S03]  /*30380*/  SEL R11, R88, R11, !P1 ;  /* 0x0000000b580b7207 */ /* 0x000fc60004800000 */
[----:B------:R-:W-:Y:S01]  /*30390*/  IMAD.IADD R9, R30, 0x1, R9 ;  /* 0x000000011e097824 */ /* 0x000fe200078e0209 */
[----:B------:R-:W-:-:S04]  /*303a0*/  SHF.R.S32.HI R12, RZ, 0x1f, R11 ;  /* 0x0000001fff0c7819 */ /* 0x000fc8000001140b */
[----:B------:R-:W-:Y:S02]  /*303b0*/  SHF.R.S32.HI R8, RZ, 0x1f, R9 ;  /* 0x0000001fff087819 */ /* 0x000fe40000011409 */
[----:B------:R-:W-:Y:S01]  /*303c0*/  LEA.HI R11, R12, R11, RZ, 0x4 ;  /* 0x0000000b0c0b7211 */ /* 0x000fe200078f20ff */
[----:B------:R-:W-:Y:S01]  /*303d0*/  IMAD.SHL.U32 R12, R116, 0x40, RZ ;  /* 0x00000040740c7824 */ /* 0x000fe200078e00ff */
[CC--:B------:R-:W-:Y:S02]  /*303e0*/  LEA.HI R10, R8.reuse, R9.reuse, RZ, 0x3 ;  /* 0x00000009080a7211 */ /* 0x0c0fe400078f18ff */
[----:B------:R-:W-:Y:S02]  /*303f0*/  LEA.HI R8, R8, R9, RZ, 0x6 ;  /* 0x0000000908087211 */ /* 0x000fe400078f30ff */
[----:B------:R-:W-:Y:S02]  /*30400*/  SHF.R.S32.HI R28, RZ, 0x3, R10 ;  /* 0x00000003ff1c7819 */ /* 0x000fe4000001140a */
[----:B------:R-:W-:-:S02]  /*30410*/  LOP3.LUT R13, R12, 0x1c0, RZ, 0xc0, !PT ;  /* 0x000001c00c0d7812 */ /* 0x000fc400078ec0ff */
[----:B------:R-:W-:Y:S02]  /*30420*/  LEA.HI.SX32 R11, R11, R28, 0x1c ;  /* 0x0000001c0b0b7211 */ /* 0x000fe400078fe2ff */
[----:B------:R-:W-:Y:S02]  /*30430*/  SHF.R.U32.HI R14, RZ, 0x3, R13 ;  /* 0x00000003ff0e7819 */ /* 0x000fe4000001160d */
[----:B------:R-:W-:Y:S01]  /*30440*/  SHF.R.S32.HI R12, RZ, 0x1f, R11 ;  /* 0x0000001fff0c7819 */ /* 0x000fe2000001140b */
[----:B------:R-:W-:Y:S01]  /*30450*/  IMAD.SHL.U32 R29, R11, 0x8, RZ ;  /* 0x000000080b1d7824 */ /* 0x000fe200078e00ff */
[----:B------:R-:W-:Y:S02]  /*30460*/  SHF.R.S32.HI R8, RZ, 0x6, R8 ;  /* 0x00000006ff087819 */ /* 0x000fe40000011408 */
[----:B------:R-:W-:Y:S02]  /*30470*/  LOP3.LUT R10, R13, 0x38, R10, 0xf8, !PT ;  /* 0x000000380d0a7812 */ /* 0x000fe400078ef80a */
[----:B------:R-:W-:Y:S01]  /*30480*/  LEA.HI R12, R12, R11, RZ, 0x3 ;  /* 0x0000000b0c0c7211 */ /* 0x000fe200078f18ff */
[----:B------:R-:W-:Y:S01]  /*30490*/  IMAD R8, R8, 0x1800, R15 ;  /* 0x0000180008087824 */ /* 0x000fe200078e020f */
[----:B------:R-:W-:-:S02]  /*304a0*/  LOP3.LUT R9, R10, R14, RZ, 0x3c, !PT ;  /* 0x0000000e0a097212 */ /* 0x000fc400078e3cff */
[----:B------:R-:W-:Y:S02]  /*304b0*/  SHF.R.S32.HI R12, RZ, 0x3, R12 ;  /* 0x00000003ff0c7819 */ /* 0x000fe4000001140c */
[----:B------:R-:W-:Y:S01]  /*304c0*/  LOP3.LUT R11, R13, 0x38, R29, 0xf8, !PT ;  /* 0x000000380d0b7812 */ /* 0x000fe200078ef81d */
[----:B------:R-:W-:Y:S02]  /*304d0*/  IMAD.IADD R8, R8, 0x1, R9 ;  /* 0x0000000108087824 */ /* 0x000fe400078e0209 */
[----:B------:R-:W-:Y:S01]  /*304e0*/  IMAD R12, R12, 0x1800, R15 ;  /* 0x000018000c0c7824 */ /* 0x000fe200078e020f */
[----:B------:R-:W-:Y:S02]  /*304f0*/  LOP3.LUT R11, R11, R14, RZ, 0x3c, !PT ;  /* 0x0000000e0b0b7212 */ /* 0x000fe400078e3cff */
[----:B------:R-:W-:-:S03]  /*30500*/  IADD3 R9, P1, R89, R8, RZ ;  /* 0x0000000859097210 */ /* 0x000fc60007f3e0ff */
[----:B------:R-:W-:Y:S02]  /*30510*/  IMAD.IADD R12, R12, 0x1, R11 ;  /* 0x000000010c0c7824 */ /* 0x000fe400078e020b */
[--C-:B------:R-:W-:Y:S01]  /*30520*/  IMAD.X R13, RZ, RZ, R90.reuse, P1 ;  /* 0x000000ffff0d7224 */ /* 0x100fe200008e065a */
[----:B------:R-:W-:Y:S02]  /*30530*/  LEA R8, P1, R9, R82, 0x1 ;  /* 0x0000005209087211 */ /* 0x000fe400078208ff */
[----:B------:R-:W-:Y:S02]  /*30540*/  IADD3 R11, P2, R89, R12, RZ ;  /* 0x0000000c590b7210 */ /* 0x000fe40007f5e0ff */
[----:B------:R-:W-:Y:S02]  /*30550*/  LEA.HI.X R9, R9, R83, R13, 0x1, P1 ;  /* 0x0000005309097211 */ /* 0x000fe400008f0c0d */
[----:B------:R-:W-:Y:S01]  /*30560*/  ISETP.GE.AND P1, PT, R30, R31, PT ;  /* 0x0000001f1e00720c */ /* 0x000fe20003f26270 */
[----:B------:R-:W-:Y:S01]  /*30570*/  IMAD.X R10, RZ, RZ, R90, P2 ;  /* 0x000000ffff0a7224 */ /* 0x000fe200010e065a */
[----:B------:R-:W-:-:S04]  /*30580*/  LEA R12, P2, R11, R82, 0x1 ;  /* 0x000000520b0c7211 */ /* 0x000fc800078408ff */
[----:B------:R-:W-:Y:S02]  /*30590*/  LEA.HI.X R13, R11, R83, R10, 0x1, P2 ;  /* 0x000000530b0d7211 */ /* 0x000fe400010f0c0a */
[----:B------:R-:W5:Y:S01]  /*305a0*/  LD.E.128 R8, desc[UR4][R8.64] ;  /* 0x0000000408087980 */ /* 0x000f62000c101d00 */
[----:B------:R-:W-:-:S03]  /*305b0*/  ISETP.GE.AND P2, PT, R29, R87, PT ;  /* 0x000000571d00720c */ /* 0x000fc60003f46270 */
[----:B------:R-:W5:Y:S01]  /*305c0*/  LD.E.128 R12, desc[UR6][R12.64] ;  /* 0x000000060c0c7980 */ /* 0x000f62000c101d00 */
[----:B------:R-:W-:Y:S09]  /*305d0*/  @P1 BRA `(.L_x_5387) ;  /* 0x0000000400641947 */ /* 0x000ff20003800000 */
[----:B------:R-:W-:Y:S01]  /*305e0*/  SHF.R.U32.HI R137, RZ, 0x10, R25 ;  /* 0x00000010ff897819 */ /* 0x000fe20000011619 */
[----:B-----5:R-:W-:Y:S01]  /*305f0*/  IMAD.U32 R31, R11, 0x10000, RZ ;  /* 0x000100000b1f7824 */ /* 0x020fe200078e00ff */
[----:B------:R-:W-:Y:S02]  /*30600*/  SHF.R.U32.HI R43, RZ, 0x10, R37 ;  /* 0x00000010ff2b7819 */ /* 0x000fe40000011625 */
[----:B------:R-:W-:Y:S02]  /*30610*/  PRMT R130, R130, 0x5410, R137 ;  /* 0x0000541082827816 */ /* 0x000fe40000000089 */
[----:B------:R-:W-:Y:S02]  /*30620*/  PRMT R134, R134, 0x5410, R43 ;  /* 0x0000541086867816 */ /* 0x000fe4000000002b */
[--C-:B------:R-:W-:Y:S02]  /*30630*/  SHF.R.U64 R136, R26, 0x10, R27.reuse ;  /* 0x000000101a887819 */ /* 0x100fe4000000121b */
[----:B------:R-:W-:-:S02]  /*30640*/  SHF.R.U32.HI R135, RZ, 0x10, R27 ;  /* 0x00000010ff877819 */ /* 0x000fc4000001161b */
[----:B------:R-:W-:Y:S01]  /*30650*/  SHF.R.U64 R42, R36, 0x10, R37 ;  /* 0x00000010242a7819 */ /* 0x000fe20000001225 */
[----:B------:R-:W-:Y:S01]  /*30660*/  IMAD.U32 R37, R13, 0x10000, RZ ;  /* 0x000100000d257824 */ /* 0x000fe200078e00ff */
[--C-:B------:R-:W-:Y:S01]  /*30670*/  SHF.R.U64 R40, R38, 0x10, R39.reuse ;  /* 0x0000001026287819 */ /* 0x100fe20000001227 */
[----:B------:R-:W-:Y:S01]  /*30680*/  IMAD.U32 R36, R9, 0x10000, RZ ;  /* 0x0001000009247824 */ /* 0x000fe200078e00ff */
[----:B------:R-:W-:Y:S01]  /*30690*/  SHF.R.U32.HI R41, RZ, 0x10, R39 ;  /* 0x00000010ff297819 */ /* 0x000fe20000011627 */
[----:B------:R-:W-:Y:S01]  /*306a0*/  IMAD.U32 R39, R15, 0x10000, RZ ;  /* 0x000100000f277824 */ /* 0x000fe200078e00ff */
[----:B------:R-:W-:Y:S01]  /*306b0*/  LOP3.LUT R38, R13, 0xffff0000, RZ, 0xc0, !PT ;  /* 0xffff00000d267812 */ /* 0x000fe200078ec0ff */
[----:B------:R-:W-:Y:S01]  /*306c0*/  IMAD.U32 R13, R130, 0x10000, RZ ;  /* 0x00010000820d7824 */ /* 0x000fe200078e00ff */
[----:B------:R-:W-:Y:S01]  /*306d0*/  LOP3.LUT R27, R15, 0xffff0000, RZ, 0xc0, !PT ;  /* 0xffff00000f1b7812 */ /* 0x000fe200078ec0ff */
[----:B------:R-:W-:Y:S01]  /*306e0*/  IMAD.U32 R15, R134, 0x10000, RZ ;  /* 0x00010000860f7824 */ /* 0x000fe200078e00ff */
[----:B------:R-:W-:Y:S01]  /*306f0*/  PRMT R128, R128, 0x5410, R135 ;  /* 0x0000541080807816 */ /* 0x000fe20000000087 */
[C---:B------:R-:W-:Y:S01]  /*30700*/  FMUL.FTZ R135, R37.reuse, R13 ;  /* 0x0000000d25877220 */ /* 0x040fe20000410000 */
[----:B------:R-:W-:Y:S01]  /*30710*/  PRMT R132, R132, 0x5410, R41 ;  /* 0x0000541084847816 */ /* 0x000fe20000000029 */
[-C--:B------:R-:W-:Y:S01]  /*30720*/  FMUL.FTZ R43, R37, R15.reuse ;  /* 0x0000000f252b7220 */ /* 0x080fe20000410000 */
[----:B------:R-:W-:Y:S01]  /*30730*/  PRMT R131, R131, 0x5410, R40 ;  /* 0x0000541083837816 */ /* 0x000fe20000000028 */
[----:B------:R-:W-:Y:S01]  /*30740*/  FFMA.FTZ R15, R36, R15, R135 ;  /* 0x0000000f240f7223 */ /* 0x000fe20000010087 */
[----:B------:R-:W-:Y:S01]  /*30750*/  LOP3.LUT R41, R134, 0xffff0000, RZ, 0xc0, !PT ;  /* 0xffff000086297812 */ /* 0x000fe200078ec0ff */
[----:B------:R-:W-:Y:S01]  /*30760*/  FFMA.FTZ R13, R36, R13, -R43 ;  /* 0x0000000d240d7223 */ /* 0x000fe2000001082b */
[----:B------:R-:W-:Y:S01]  /*30770*/  LOP3.LUT R37, R130, 0xffff0000, RZ, 0xc0, !PT ;  /* 0xffff000082257812 */ /* 0x000fe200078ec0ff */
[----:B------:R-:W-:Y:S01]  /*30780*/  IMAD.U32 R40, R132, 0x10000, RZ ;  /* 0x0001000084287824 */ /* 0x000fe200078e00ff */
[----:B------:R-:W-:Y:S01]  /*30790*/  SHF.R.U64 R138, R24, 0x10, R25 ;  /* 0x00000010188a7819 */ /* 0x000fe20000001219 */
[----:B------:R-:W-:Y:S01]  /*307a0*/  IMAD.U32 R36, R128, 0x10000, RZ ;  /* 0x0001000080247824 */ /* 0x000fe200078e00ff */
[----:B------:R-:W-:Y:S01]  /*307b0*/  LOP3.LUT R30, R9, 0xffff0000, RZ, 0xc0, !PT ;  /* 0xffff0000091e7812 */ /* 0x000fe200078ec0ff */
[----:B------:R-:W-:Y:S01]  /*307c0*/  FMUL.FTZ R130, R39, R40 ;  /* 0x0000002827827220 */ /* 0x000fe20000410000 */
[----:B------:R-:W-:Y:S01]  /*307d0*/  PRMT R129, R129, 0x5410, R138 ;  /* 0x0000541081817816 */ /* 0x000fe2000000008a */
[C---:B------:R-:W-:Y:S01]  /*307e0*/  FMUL.FTZ R43, R38.reuse, R41 ;  /* 0x00000029262b7220 */ /* 0x040fe20000410000 */
[----:B------:R-:W-:Y:S01]  /*307f0*/  PRMT R133, R133, 0x5410, R42 ;  /* 0x0000541085857816 */ /* 0x000fe2000000002a */
[-C--:B------:R-:W-:Y:S01]  /*30800*/  FMUL.FTZ R135, R38, R37.reuse ;  /* 0x0000002526877220 */ /* 0x080fe20000410000 */
[-C--:B------:R-:W-:Y:S01]  /*30810*/  FMUL.FTZ R39, R39, R36.reuse ;  /* 0x0000002427277220 */ /* 0x080fe20000410000 */
[----:B------:R-:W-:Y:S01]  /*30820*/  LOP3.LUT R132, R132, 0xffff0000, RZ, 0xc0, !PT ;  /* 0xffff000084847812 */ /* 0x000fe200078ec0ff */
[----:B------:R-:W-:Y:S01]  /*30830*/  FFMA.FTZ R38, R30, R37, -R43 ;  /* 0x000000251e267223 */ /* 0x000fe2000001082b */
[----:B------:R-:W-:Y:S01]  /*30840*/  LOP3.LUT R128, R128, 0xffff0000, RZ, 0xc0, !PT ;  /* 0xffff000080807812 */ /* 0x000fe200078ec0ff */
[----:B------:R-:W-:Y:S01]  /*30850*/  FFMA.FTZ R42, R30, R41, R135 ;  /* 0x000000291e2a7223 */ /* 0x000fe20000010087 */
[C---:B------:R-:W-:Y:S01]  /*30860*/  FFMA.FTZ R130, R31.reuse, R36, -R130 ;  /* 0x000000241f827223 */ /* 0x040fe20000010882 */
[----:B------:R-:W-:Y:S01]  /*30870*/  FFMA.FTZ R39, R31, R40, R39 ;  /* 0x000000281f277223 */ /* 0x000fe20000010027 */
[----:B------:R-:W-:-:S02]  /*30880*/  IMAD.U32 R25, R12, 0x10000, RZ ;  /* 0x000100000c197824 */ /* 0x000fc400078e00ff */
[----:B------:R-:W-:Y:S01]  /*30890*/  FMUL.FTZ R37, R27, R132 ;  /* 0x000000841b257220 */ /* 0x000fe20000410000 */
[----:B------:R-:W-:Y:S02]  /*308a0*/  IMAD.U32 R30, R129, 0x10000, RZ ;  /* 0x00010000811e7824 */ /* 0x000fe400078e00ff */
[----:B------:R-:W-:Y:S01]  /*308b0*/  FMUL.FTZ R41, R27, R128 ;  /* 0x000000801b297220 */ /* 0x000fe20000410000 */
[C---:B------:R-:W-:Y:S01]  /*308c0*/  IMAD.U32 R31, R133.reuse, 0x10000, RZ ;  /* 0x00010000851f7824 */ /* 0x040fe200078e00ff */
[----:B------:R-:W-:Y:S01]  /*308d0*/  LOP3.LUT R12, R12, 0xffff0000, RZ, 0xc0, !PT ;  /* 0xffff00000c0c7812 */ /* 0x000fe200078ec0ff */
[----:B------:R-:W-:Y:S01]  /*308e0*/  IMAD.U32 R24, R8, 0x10000, RZ ;  /* 0x0001000008187824 */ /* 0x000fe200078e00ff */
[----:B------:R-:W-:Y:S01]  /*308f0*/  LOP3.LUT R133, R133, 0xffff0000, RZ, 0xc0, !PT ;  /* 0xffff000085857812 */ /* 0x000fe200078ec0ff */
[-C--:B------:R-:W-:Y:S01]  /*30900*/  FMUL.FTZ R27, R25, R31.reuse ;  /* 0x0000001f191b7220 */ /* 0x080fe20000410000 */
[----:B------:R-:W-:Y:S01]  /*30910*/  LOP3.LUT R129, R129, 0xffff0000, RZ, 0xc0, !PT ;  /* 0xffff000081817812 */ /* 0x000fe200078ec0ff */
[-C--:B------:R-:W-:Y:S01]  /*30920*/  FMUL.FTZ R36, R25, R30.reuse ;  /* 0x0000001e19247220 */ /* 0x080fe20000410000 */
[----:B------:R-:W-:Y:S01]  /*30930*/  PRMT R127, R127, 0x5410, R136 ;  /* 0x000054107f7f7816 */ /* 0x000fe20000000088 */
[----:B------:R-:W-:Y:S01]  /*30940*/  IMAD.U32 R9, R10, 0x10000, RZ ;  /* 0x000100000a097824 */ /* 0x000fe200078e00ff */
[----:B------:R-:W-:Y:S01]  /*30950*/  LOP3.LUT R26, R11, 0xffff0000, RZ, 0xc0, !PT ;  /* 0xffff00000b1a7812 */ /* 0x000fe200078ec0ff */
[----:B------:R-:W-:Y:S01]  /*30960*/  FFMA.FTZ R27, R24, R30, -R27 ;  /* 0x0000001e181b7223 */ /* 0x000fe2000001081b */
[----:B------:R-:W-:Y:S01]  /*30970*/  LOP3.LUT R8, R8, 0xffff0000, RZ, 0xc0, !PT ;  /* 0xffff000008087812 */ /* 0x000fe200078ec0ff */
[----:B------:R-:W-:Y:S01]  /*30980*/  FFMA.FTZ R36, R24, R31, R36 ;  /* 0x0000001f18247223 */ /* 0x000fe20000010024 */
[----:B------:R-:W-:Y:S01]  /*30990*/  LOP3.LUT R11, R10, 0xffff0000, RZ, 0xc0, !PT ;  /* 0xffff00000a0b7812 */ /* 0x000fe200078ec0ff */
[----:B------:R-:W-:-:S02]  /*309a0*/  IMAD.U32 R10, R14, 0x10000, RZ ;  /* 0x000100000e0a7824 */ /* 0x000fc400078e00ff */
[C---:B------:R-:W-:Y:S01]  /*309b0*/  FMUL.FTZ R25, R12.reuse, R133 ;  /* 0x000000850c197220 */ /* 0x040fe20000410000 */
        /* <DEDUP_REMOVED lines=21> */
[----:B------:R-:W-:Y:S01]  /*30b10*/  F2FP.BF16.F32.PACK_AB R10, R127, R8 ;  /* 0x000000087f0a723e */ /* 0x000fe200000010ff */
[----:B------:R-:W-:Y:S01]  /*30b20*/  IMAD.MOV.U32 R8, RZ, RZ, R26 ;  /* 0x000000ffff087224 */ /* 0x000fe200078e001a */
[----:B------:R-:W-:Y:S02]  /*30b30*/  F2FP.BF16.F32.PACK_AB R11, R37, R130 ;  /* 0x00000082250b723e */ /* 0x000fe400000010ff */
[----:B------:R-:W-:Y:S02]  /*30b40*/  F2FP.BF16.F32.PACK_AB R15, R132, R39 ;  /* 0x00000027840f723e */ /* 0x000fe400000010ff */
[----:B------:R-:W-:-:S02]  /*30b50*/  F2FP.BF16.F32.PACK_AB R12, R31, R36 ;  /* 0x000000241f0c723e */ /* 0x000fc400000010ff */
[----:B------:R-:W-:-:S07]  /*30b60*/  F2FP.BF16.F32.PACK_AB R14, R14, R25 ;  /* 0x000000190e0e723e */ /* 0x000fce00000010ff */
.L_x_5387:
[----:B------:R-:W-:Y:S05]  /*30b70*/  BSYNC B4 ;  /* 0x0000000000047941 */ /* 0x000fea0003800000 */
.L_x_5386:
        /* <DEDUP_REMOVED lines=9> */
.L_x_5385:
[----:B------:R-:W-:Y:S05]  /*30c10*/  BSYNC B3 ;  /* 0x0000000000037941 */ /* 0x000fea0003800000 */
.L_x_5384:
[----:B------:R-:W-:Y:S02]  /*30c20*/  R2UR UR4, R74 ;  /* 0x000000004a0472ca */ /* 0x000fe400000e0000 */
[----:B------:R-:W-:-:S13]  /*30c30*/  R2UR UR5, R75 ;  /* 0x000000004b0572ca */ /* 0x000fda00000e0000 */
[----:B---3--:R-:W3:Y:S02]  /*30c40*/  LD.E.U8 R8, desc[UR4][R80.64] ;  /* 0x0000000450087980 */ /* 0x008ee4000c101100 */
        /* <DEDUP_REMOVED lines=55> */
[--C-:B------:R-:W-:Y:S01]  /*30fc0*/  SHF.R.U64 R30, R32, 0x10, R33.reuse ;  /* 0x00000010201e7819 */ /* 0x100fe20000001221 */
        /* <DEDUP_REMOVED lines=8> */
[--C-:B------:R-:W-:Y:S01]  /*31050*/  SHF.R.U64 R36, R6, 0x10, R7.reuse ;  /* 0x0000001006247819 */ /* 0x100fe20000001207 */
[----:B------:R-:W-:Y:S01]  /*31060*/  IMAD.U32 R6, R8, 0x10000, RZ ;  /* 0x0001000008067824 */ /* 0x000fe200078e00ff */
[----:B------:R-:W-:Y:S01]  /*31070*/  PRMT R119, R119, 0x5410, R30 ;  /* 0x0000541077777816 */ /* 0x000fe2000000001e */
[----:B------:R-:W-:Y:S01]  /*31080*/  IMAD.U32 R30, R122, 0x10000, RZ ;  /* 0x000100007a1e7824 */ /* 0x000fe200078e00ff */
[----:B------:R-:W-:Y:S01]  /*31090*/  SHF.R.U32.HI R31, RZ, 0x10, R7 ;  /* 0x00000010ff1f7819 */ /* 0x000fe20000011607 */
[----:B------:R-:W-:Y:S01]  /*310a0*/  IMAD.U32 R7, R9, 0x10000, RZ ;  /* 0x0001000009077824 */ /* 0x000fe200078e00ff */
[----:B------:R-:W-:-:S02]  /*310b0*/  SHF.R.U32.HI R35, RZ, 0x10, R35 ;  /* 0x00000010ff237819 */ /* 0x000fc40000011623 */
[----:B------:R-:W-:Y:S01]  /*310c0*/  PRMT R121, R121, 0x5410, R34 ;  /* 0x0000541079797816 */ /* 0x000fe20000000022 */
[----:B------:R-:W-:Y:S01]  /*310d0*/  FMUL.FTZ R34, R27, R32 ;  /* 0x000000201b227220 */ /* 0x000fe20000410000 */
[----:B------:R-:W-:Y:S01]  /*310e0*/  LOP3.LUT R28, R13, 0xffff0000, RZ, 0xc0, !PT ;  /* 0xffff00000d1c7812 */ /* 0x000fe200078ec0ff */
[----:B------:R-:W-:Y:S01]  /*310f0*/  IMAD.U32 R13, R12, 0x10000, RZ ;  /* 0x000100000c0d7824 */ /* 0x000fe200078e00ff */
[----:B------:R-:W-:Y:S01]  /*31100*/  PRMT R125, R125, 0x5410, R36 ;  /* 0x000054107d7d7816 */ /* 0x000fe20000000024 */
[-C--:B------:R-:W-:Y:S01]  /*31110*/  FMUL.FTZ R36, R27, R30.reuse ;  /* 0x0000001e1b247220 */ /* 0x080fe20000410000 */
[----:B------:R-:W-:Y:S01]  /*31120*/  LOP3.LUT R118, R118, 0xffff0000, RZ, 0xc0, !PT ;  /* 0xffff000076767812 */ /* 0x000fe200078ec0ff */
[C---:B------:R-:W-:Y:S01]  /*31130*/  FFMA.FTZ R34, R7.reuse, R30, -R34 ;  /* 0x0000001e07227223 */ /* 0x040fe20000010822 */
[----:B------:R-:W-:Y:S01]  /*31140*/  PRMT R124, R124, 0x5410, R31 ;  /* 0x000054107c7c7816 */ /* 0x000fe2000000001f */
[----:B------:R-:W-:Y:S01]  /*31150*/  FFMA.FTZ R36, R7, R32, R36 ;  /* 0x0000002007247223 */ /* 0x000fe20000010024 */
[----:B------:R-:W-:Y:S01]  /*31160*/  PRMT R120, R120, 0x5410, R35 ;  /* 0x0000541078787816 */ /* 0x000fe20000000023 */
[----:B------:R-:W-:Y:S01]  /*31170*/  FMUL.FTZ R30, R28, R118 ;  /* 0x000000761c1e7220 */ /* 0x000fe20000410000 */
[----:B------:R-:W-:Y:S01]  /*31180*/  LOP3.LUT R9, R9, 0xffff0000, RZ, 0xc0, !PT ;  /* 0xffff000009097812 */ /* 0x000fe200078ec0ff */
[----:B------:R-:W-:Y:S01]  /*31190*/  IMAD.U32 R7, R124, 0x10000, RZ ;  /* 0x000100007c077824 */ /* 0x000fe200078e00ff */
[----:B------:R-:W-:Y:S01]  /*311a0*/  LOP3.LUT R122, R122, 0xffff0000, RZ, 0xc0, !PT ;  /* 0xffff00007a7a7812 */ /* 0x000fe200078ec0ff */
[----:B------:R-:W-:Y:S01]  /*311b0*/  IMAD.U32 R27, R120, 0x10000, RZ ;  /* 0x00010000781b7824 */ /* 0x000fe200078e00ff */
[----:B------:R-:W-:Y:S01]  /*311c0*/  SHF.R.U64 R38, R4, 0x10, R5 ;  /* 0x0000001004267819 */ /* 0x000fe20000001205 */
[----:B------:R-:W-:Y:S01]  /*311d0*/  IMAD.U32 R5, R14, 0x10000, RZ ;  /* 0x000100000e057824 */ /* 0x000fe200078e00ff */
[----:B------:R-:W-:Y:S01]  /*311e0*/  LOP3.LUT R26, R12, 0xffff0000, RZ, 0xc0, !PT ;  /* 0xffff00000c1a7812 */ /* 0x000fe200078ec0ff */
[-C--:B------:R-:W-:Y:S01]  /*311f0*/  FFMA.FTZ R31, R9, R122.reuse, -R30 ;  /* 0x0000007a091f7223 */ /* 0x080fe2000001081e */
[----:B------:R-:W-:Y:S01]  /*31200*/  IMAD.U32 R12, R11, 0x10000, RZ ;  /* 0x000100000b0c7824 */ /* 0x000fe200078e00ff */
[----:B------:R-:W-:Y:S01]  /*31210*/  LOP3.LUT R15, R15, 0xffff0000, RZ, 0xc0, !PT ;  /* 0xffff00000f0f7812 */ /* 0x000fe200078ec0ff */
[C---:B------:R-:W-:Y:S01]  /*31220*/  FMUL.FTZ R33, R29.reuse, R27 ;  /* 0x0000001b1d217220 */ /* 0x040fe20000410000 */
[----:B------:R-:W-:Y:S01]  /*31230*/  LOP3.LUT R120, R120, 0xffff0000, RZ, 0xc0, !PT ;  /* 0xffff000078787812 */ /* 0x000fe200078ec0ff */
[-C--:B------:R-:W-:Y:S01]  /*31240*/  FMUL.FTZ R30, R29, R7.reuse ;  /* 0x000000071d1e7220 */ /* 0x080fe20000410000 */
[----:B------:R-:W-:Y:S01]  /*31250*/  PRMT R123, R123, 0x5410, R38 ;  /* 0x000054107b7b7816 */ /* 0x000fe20000000026 */
[----:B------:R-:W-:Y:S01]  /*31260*/  FMUL.FTZ R28, R28, R122 ;  /* 0x0000007a1c1c7220 */ /* 0x000fe20000410000 */
[----:B------:R-:W-:Y:S01]  /*31270*/  LOP3.LUT R124, R124, 0xffff0000, RZ, 0xc0, !PT ;  /* 0xffff00007c7c7812 */ /* 0x000fe200078ec0ff */
[C---:B------:R-:W-:Y:S01]  /*31280*/  FFMA.FTZ R33, R12.reuse, R7, -R33 ;  /* 0x000000070c217223 */ /* 0x040fe20000010821 */
[----:B------:R-:W-:Y:S01]  /*31290*/  LOP3.LUT R11, R11, 0xffff0000, RZ, 0xc0, !PT ;  /* 0xffff00000b0b7812 */ /* 0x000fe200078ec0ff */
[----:B------:R-:W-:Y:S01]  /*312a0*/  FFMA.FTZ R30, R12, R27, R30 ;  /* 0x0000001b0c1e7223 */ /* 0x000fe2000001001e */
[----:B------:R-:W-:Y:S01]  /*312b0*/  FFMA.FTZ R29, R9, R118, R28 ;  /* 0x00000076091d7223 */ /* 0x000fe2000001001c */
[----:B------:R-:W-:Y:S01]  /*312c0*/  FMUL.FTZ R12, R15, R120 ;  /* 0x000000780f0c7220 */ /* 0x000fe20000410000 */
[----:B------:R-:W-:-:S02]  /*312d0*/  IMAD.U32 R7, R123, 0x10000, RZ ;  /* 0x000100007b077824 */ /* 0x000fc400078e00ff */
[-C--:B------:R-:W-:Y:S01]  /*312e0*/  FMUL.FTZ R28, R15, R124.reuse ;  /* 0x0000007c0f1c7220 */ /* 0x080fe20000410000 */
[----:B------:R-:W-:Y:S02]  /*312f0*/  IMAD.U32 R9, R119, 0x10000, RZ ;  /* 0x0001000077097824 */ /* 0x000fe400078e00ff */
[----:B------:R-:W-:Y:S01]  /*31300*/  FFMA.FTZ R124, R11, R124, -R12 ;  /* 0x0000007c0b7c7223 */ /* 0x000fe2000001080c */
[----:B------:R-:W-:Y:S01]  /*31310*/  LOP3.LUT R119, R119, 0xffff0000, RZ, 0xc0, !PT ;  /* 0xffff000077777812 */ /* 0x000fe200078ec0ff */
[----:B------:R-:W-:Y:S01]  /*31320*/  FMUL.FTZ R12, R13, R7 ;  /* 0x000000070d0c7220 */ /* 0x000fe20000410000 */
[----:B------:R-:W-:Y:S01]  /*31330*/  LOP3.LUT R123, R123, 0xffff0000, RZ, 0xc0, !PT ;  /* 0xffff00007b7b7812 */ /* 0x000fe200078ec0ff */
[-C--:B------:R-:W-:Y:S01]  /*31340*/  FMUL.FTZ R15, R13, R9.reuse ;  /* 0x000000090d0f7220 */ /* 0x080fe20000410000 */
[----:B------:R-:W-:Y:S01]  /*31350*/  LOP3.LUT R8, R8, 0xffff0000, RZ, 0xc0, !PT ;  /* 0xffff000008087812 */ /* 0x000fe200078ec0ff */
[----:B------:R-:W-:Y:S01]  /*31360*/  FFMA.FTZ R13, R11, R120, R28 ;  /* 0x000000780b0d7223 */ /* 0x000fe2000001001c */
[C---:B------:R-:W-:Y:S01]  /*31370*/  FFMA.FTZ R12, R6.reuse, R9, R12 ;  /* 0x00000009060c7223 */ /* 0x040fe2000001000c */
[----:B------:R-:W-:Y:S01]  /*31380*/  FFMA.FTZ R15, R6, R7, -R15 ;  /* 0x00000007060f7223 */ /* 0x000fe2000001080f */
[C---:B------:R-:W-:Y:S01]  /*31390*/  FMUL.FTZ R11, R26.reuse, R119 ;  /* 0x000000771a0b7220 */ /* 0x040fe20000410000 */
        /* <DEDUP_REMOVED lines=8> */
[----:B------:R-:W-:Y:S01]  /*31420*/  FFMA.FTZ R9, R8, R119, R9 ;  /* 0x0000007708097223 */ /* 0x000fe20000010009 */
[----:B------:R-:W-:Y:S01]  /*31430*/  LOP3.LUT R10, R10, 0xffff0000, RZ, 0xc0, !PT ;  /* 0xffff00000a0a7812 */ /* 0x000fe200078ec0ff */
        /* <DEDUP_REMOVED lines=18> */
[----:B------:R-:W-:Y:S01]  /*31560*/  F2FP.BF16.F32.PACK_AB R14, R121, R8 ;  /* 0x00000008790e723e */ /* 0x000fe200000010ff */
[----:B------:R-:W-:-:S02]  /*31570*/  IMAD.MOV.U32 R8, RZ, RZ, R30 ;  /* 0x000000ffff087224 */ /* 0x000fc400078e001e */
[----:B------:R-:W-:-:S07]  /*31580*/  IMAD.MOV.U32 R11, RZ, RZ, R33 ;  /* 0x000000ffff0b7224 */ /* 0x000fce00078e0021 */
.L_x_5389:
[----:B------:R-:W-:Y:S05]  /*31590*/  BSYNC B3 ;  /* 0x0000000000037941 */ /* 0x000fea0003800000 */
.L_x_5388:
[----:B------:R-:W-:Y:S01]  /*315a0*/  R2UR UR4, R74 ;  /* 0x000000004a0472ca */ /* 0x000fe200000e0000 */
[----:B------:R-:W-:Y:S01]  /*315b0*/  IMAD.SHL.U32 R5, R24, 0x8, RZ ;  /* 0x0000000818057824 */ /* 0x000fe200078e00ff */
[----:B------:R-:W-:Y:S02]  /*315c0*/  R2UR UR5, R75 ;  /* 0x000000004b0572ca */ /* 0x000fe400000e0000 */
[----:B------:R-:W-:Y:S01]  /*315d0*/  @!P2 R2UR UR6, R74 ;  /* 0x000000004a06a2ca */ /* 0x000fe200000e0000 */
[----:B-12---:R-:W-:Y:S01]  /*315e0*/  IMAD.WIDE R4, R5, 0x2, R84 ;  /* 0x0000000205047825 */ /* 0x006fe200078e0254 */
[----:B------:R-:W-:-:S03]  /*315f0*/  @!P2 R2UR UR7, R75 ;  /* 0x000000004b07a2ca */ /* 0x000fc600000e0000 */
[----:B------:R-:W-:-:S06]  /*31600*/  @!P2 IMAD.WIDE R84, R25, 0x2, R84 ;  /* 0x000000021954a825 */ /* 0x000fcc00078e0254 */
[----:B-----5:R3:W-:Y:S04]  /*31610*/  ST.E.128 desc[UR4][R4.64], R8 ;  /* 0x0000000804007985 */ /* 0x0207e8000c101d04 */
[----:B------:R3:W-:Y:S02]  /*31620*/  @!P2 ST.E.128 desc[UR6][R84.64], R12 ;  /* 0x0000000c5400a985 */ /* 0x0007e4000c101d06 */
.L_x_5379:
[----:B------:R-:W-:Y:S05]  /*31630*/  BSYNC B2 ;  /* 0x0000000000027941 */ /* 0x000fea0003800000 */
.L_x_5378:
[----:B------:R-:W-:-:S03]  /*31640*/  UMOV UR4, 0xffffffff ;  /* 0xffffffff00047882 */ /* 0x000fc60000000000 */
[----:B------:R-:W-:Y:S05]  /*31650*/  BRA.DIV UR4, `(.L_x_5390) ;  /* 0x0000003204dc7947 */ /* 0x000fea000b800000 */
[----:B0-----:R-:W0:Y:S04]  /*31660*/  SHFL.IDX PT, R77, R77, 0x1, 0x1c1f ;  /* 0x003c1f004d4d7f89 */ /* 0x001e2800000e0000 */
[----:B---3--:R3:W4:Y:S02]  /*31670*/  SHFL.IDX PT, R14, R86, 0x1, 0x1c1f ;  /* 0x003c1f00560e7f89 */ /* 0x00872400000e0000 */
.L_x_5427:
[----:B------:R-:W-:Y:S02]  /*31680*/  R2UR UR4, R74 ;  /* 0x000000004a0472ca */ /* 0x000fe400000e0000 */
[----:B------:R-:W-:-:S13]  /*31690*/  R2UR UR5, R75 ;  /* 0x000000004b0572ca */ /* 0x000fda00000e0000 */
[----:B------:R-:W2:Y:S01]  /*316a0*/  LD.E R5, desc[UR4][R78.64+0xc] ;  /* 0x00000c044e057980 */ /* 0x000ea2000c101900 */
[----:B------:R-:W-:Y:S02]  /*316b0*/  VIADD R116, R116, 0x40 ;  /* 0x0000004074747836 */ /* 0x000fe40000000000 */
[----:B----4-:R-:W-:Y:S02]  /*316c0*/  IMAD.MOV.U32 R12, RZ, RZ, R14 ;  /* 0x000000ffff0c7224 */ /* 0x010fe400078e000e */
[----:B0-----:R-:W-:Y:S02]  /*316d0*/  IMAD.MOV.U32 R13, RZ, RZ, R77 ;  /* 0x000000ffff0d7224 */ /* 0x001fe400078e004d */
[----:B--2---:R-:W-:-:S05]  /*316e0*/  IMAD R5, R2, -0x60, R5 ;  /* 0xffffffa002057824 */ /* 0x004fca00078e0205 */
[----:B------:R-:W-:-:S04]  /*316f0*/  VIMNMX R5, R5, 0x60, PT ;  /* 0x0000006005057848 */ /* 0x000fc80003fe0100 */
[----:B------:R-:W-:-:S13]  /*31700*/  ISETP.GE.AND P1, PT, R116, R5, PT ;  /* 0x000000057400720c */ /* 0x000fda0003f26270 */
[----:B------:R-:W-:Y:S05]  /*31710*/  @P1 BRA `(.L_x_5346) ;  /* 0x0000002c00441947 */ /* 0x000fea0003800000 */
[----:B------:R-:W-:Y:S02]  /*31720*/  R2UR UR4, R74 ;  /* 0x000000004a0472ca */ /* 0x000fe400000e0000 */
[----:B------:R-:W-:-:S13]  /*31730*/  R2UR UR5, R75 ;  /* 0x000000004b0572ca */ /* 0x000fda00000e0000 */
[----:B-----5:R-:W2:Y:S01]  /*31740*/  LD.E.U8 R4, desc[UR4][R80.64] ;  /* 0x0000000450047980 */ /* 0x020ea2000c101100 */
[----:B------:R-:W-:Y:S01]  /*31750*/  BSSY B2, `(.L_x_5391) ;  /* 0x000009f000027945 */ /* 0x000fe20003800000 */
[----:B--2---:R-:W-:-:S04]  /*31760*/  LOP3.LUT R4, R4, 0x1, RZ, 0xc0, !PT ;  /* 0x0000000104047812 */ /* 0x004fc800078ec0ff */
[----:B------:R-:W-:-:S13]  /*31770*/  ISETP.NE.U32.AND P1, PT, R4, 0x1, PT ;  /* 0x000000010400780c */ /* 0x000fda0003f25070 */
[----:B------:R-:W-:Y:S05]  /*31780*/  @P1 BRA `(.L_x_5392) ;  /* 0x00000008006c1947 */ /* 0x000fea0003800000 */
[----:B------:R-:W-:Y:S02]  /*31790*/  R2UR UR4, R74 ;  /* 0x000000004a0472ca */ /* 0x000fe400000e0000 */
[----:B------:R-:W-:-:S13]  /*317a0*/  R2UR UR5, R75 ;  /* 0x000000004b0572ca */ /* 0x000fda00000e0000 */
[----:B------:R-:W2:Y:S01]  /*317b0*/  LD.E R4, desc[UR4][R78.64+0x4] ;  /* 0x000004044e047980 */ /* 0x000ea2000c101900 */
[----:B------:R-:W-:Y:S01]  /*317c0*/  IMAD.IADD R7, R87, 0x1, -R88 ;  /* 0x0000000157077824 */ /* 0x000fe200078e0a58 */
[----:B------:R-:W-:Y:S02]  /*317d0*/  SHF.R.S32.HI R9, RZ, 0x1f, R116 ;  /* 0x0000001fff097819 */ /* 0x000fe40000011474 */
[----:B------:R-:W-:Y:S02]  /*317e0*/  R2UR UR6, R74 ;  /* 0x000000004a0672ca */ /* 0x000fe400000e0000 */
[----:B------:R-:W-:Y:S02]  /*317f0*/  LEA.HI R10, R9, R116, RZ, 0x3 ;  /* 0x00000074090a7211 */ /* 0x000fe400078f18ff */
[----:B------:R-:W-:-:S03]  /*31800*/  R2UR UR7, R75 ;  /* 0x000000004b0772ca */ /* 0x000fc600000e0000 */
[----:B------:R-:W-:-:S05]  /*31810*/  IMAD.SHL.U32 R10, R10, 0x40, RZ ;  /* 0x000000400a0a7824 */ /* 0x000fca00078e00ff */
[----:B------:R-:W-:Y:S01]  /*31820*/  LOP3.LUT R10, R10, 0xfffffe00, RZ, 0xc0, !PT ;  /* 0xfffffe000a0a7812 */ /* 0x000fe200078ec0ff */
[----:B------:R-:W-:Y:S01]  /*31830*/  BSSY B3, `(.L_x_5393) ;  /* 0x0000087000037945 */ /* 0x000fe20003800000 */
[----:B--2---:R-:W-:-:S04]  /*31840*/  LEA.HI R4, R4, R4, RZ, 0x1 ;  /* 0x0000000404047211 */ /* 0x004fc800078f08ff */
        /* <DEDUP_REMOVED lines=29> */
[----:B------:R-:W-:-:S03]  /*31a20*/  IMAD.X R9, RZ, RZ, R90, P1 ;  /* 0x000000ffff097224 */ /* 0x000fc600008e065a */
[----:B------:R-:W-:Y:S02]  /*31a30*/  IADD3 R7, P2, R89, R4, RZ ;  /* 0x0000000459077210 */ /* 0x000fe40007f5e0ff */
[----:B------:R-:W-:-:S03]  /*31a40*/  LEA R4, P1, R5, R82, 0x1 ;  /* 0x0000005205047211 */ /* 0x000fc600078208ff */
[----:B------:R-:W-:Y:S01]  /*31a50*/  IMAD.X R6, RZ, RZ, R90, P2 ;  /* 0x000000ffff067224 */ /* 0x000fe200010e065a */
[----:B------:R-:W-:Y:S02]  /*31a60*/  LEA.HI.X R5, R5, R83, R9, 0x1, P1 ;  /* 0x0000005305057211 */ /* 0x000fe400008f0c09 */
[----:B------:R-:W-:Y:S02]  /*31a70*/  ISETP.GE.AND P1, PT, R91, R26, PT ;  /* 0x0000001a5b00720c */ /* 0x000fe40003f26270 */
[----:B------:R-:W-:-:S04]  /*31a80*/  LEA R8, P2, R7, R82, 0x1 ;  /* 0x0000005207087211 */ /* 0x000fc800078408ff */
[----:B------:R-:W-:Y:S02]  /*31a90*/  LEA.HI.X R9, R7, R83, R6, 0x1, P2 ;  /* 0x0000005307097211 */ /* 0x000fe400010f0c06 */
[----:B------:R-:W5:Y:S01]  /*31aa0*/  LD.E.128 R4, desc[UR4][R4.64] ;  /* 0x0000000404047980 */ /* 0x000f62000c101d00 */
[----:B------:R-:W-:-:S03]  /*31ab0*/  ISETP.GE.AND P2, PT, R24, R87, PT ;  /* 0x000000571800720c */ /* 0x000fc60003f46270 */
[----:B------:R-:W5:Y:S01]  /*31ac0*/  LD.E.128 R8, desc[UR6][R8.64] ;  /* 0x0000000608087980 */ /* 0x000f62000c101d00 */
[----:B------:R-:W-:Y:S09]  /*31ad0*/  @P1 BRA `(.L_x_5394) ;  /* 0x0000000400701947 */ /* 0x000ff20003800000 */
[----:B------:R-:W-:Y:S01]  /*31ae0*/  SHF.R.U64 R32, R64, 0x10, R65 ;  /* 0x0000001040207819 */ /* 0x000fe20000001241 */
[----:B-----5:R-:W-:Y:S01]  /*31af0*/  IMAD.U32 R28, R9, 0x10000, RZ ;  /* 0x00010000091c7824 */ /* 0x020fe200078e00ff */
[----:B------:R-:W-:Y:S01]  /*31b00*/  SHF.R.U64 R38, R52, 0x10, R53 ;  /* 0x0000001034267819 */ /* 0x000fe20000001235 */
[----:B------:R-:W-:Y:S01]  /*31b10*/  IMAD.U32 R15, R5, 0x10000, RZ ;  /* 0x00010000050f7824 */ /* 0x000fe200078e00ff */
[----:B------:R-:W-:Y:S01]  /*31b20*/  SHF.R.U32.HI R65, RZ, 0x10, R65 ;  /* 0x00000010ff417819 */ /* 0x000fe20000011641 */
[----:B------:R-:W-:Y:S01]  /*31b30*/  IMAD.U32 R30, R11, 0x10000, RZ ;  /* 0x000100000b1e7824 */ /* 0x000fe200078e00ff */
[----:B------:R-:W-:Y:S01]  /*31b40*/  SHF.R.U32.HI R53, RZ, 0x10, R53 ;  /* 0x00000010ff357819 */ /* 0x000fe20000011635 */
[----:B------:R-:W-:Y:S01]  /*31b50*/  IMAD.U32 R26, R8, 0x10000, RZ ;  /* 0x00010000081a7824 */ /* 0x000fe200078e00ff */
[----:B------:R-:W-:Y:S02]  /*31b60*/  PRMT R108, R108, 0x5410, R65 ;  /* 0x000054106c6c7816 */ /* 0x000fe40000000041 */
[----:B------:R-:W-:-:S02]  /*31b70*/  PRMT R112, R112, 0x5410, R53 ;  /* 0x0000541070707816 */ /* 0x000fc40000000035 */
[----:B------:R-:W-:Y:S01]  /*31b80*/  SHF.R.U64 R34, R66, 0x10, R67 ;  /* 0x0000001042227819 */ /* 0x000fe20000001243 */
[----:B------:R-:W-:Y:S01]  /*31b90*/  IMAD.U32 R33, R108, 0x10000, RZ ;  /* 0x000100006c217824 */ /* 0x000fe200078e00ff */
[----:B------:R-:W-:Y:S02]  /*31ba0*/  SHF.R.U64 R36, R54, 0x10, R55 ;  /* 0x0000001036247819 */ /* 0x000fe40000001237 */
[----:B------:R-:W-:Y:S02]  /*31bb0*/  SHF.R.U32.HI R67, RZ, 0x10, R67 ;  /* 0x00000010ff437819 */ /* 0x000fe40000011643 */
[----:B------:R-:W-:Y:S01]  /*31bc0*/  PRMT R109, R109, 0x5410, R32 ;  /* 0x000054106d6d7816 */ /* 0x000fe20000000020 */
[----:B------:R-:W-:Y:S01]  /*31bd0*/  IMAD.U32 R32, R112, 0x10000, RZ ;  /* 0x0001000070207824 */ /* 0x000fe200078e00ff */
        /* <DEDUP_REMOVED lines=19> */
[----:B------:R-:W-:Y:S01]  /*31d10*/  LOP3.LUT R110, R110, 0xffff0000, RZ, 0xc0, !PT ;  /* 0xffff00006e6e7812 */ /* 0x000fe200078ec0ff */
[-C--:B------:R-:W-:Y:S01]  /*31d20*/  FMUL.FTZ R30, R30, R15.reuse ;  /* 0x0000000f1e1e7220 */ /* 0x080fe20000410000 */
[----:B------:R-:W-:Y:S01]  /*31d30*/  PRMT R113, R113, 0x5410, R38 ;  /* 0x0000541071717816 */ /* 0x000fe20000000026 */
[-C--:B------:R-:W-:Y:S01]  /*31d40*/  FMUL.FTZ R32, R29, R108.reuse ;  /* 0x0000006c1d207220 */ /* 0x080fe20000410000 */
[----:B------:R-:W-:Y:S01]  /*31d50*/  LOP3.LUT R114, R114, 0xffff0000, RZ, 0xc0, !PT ;  /* 0xffff000072727812 */ /* 0x000fe200078ec0ff */
[----:B------:R-:W-:Y:S01]  /*31d60*/  FFMA.FTZ R108, R25, R108, R28 ;  /* 0x0000006c196c7223 */ /* 0x000fe2000001001c */
[----:B------:R-:W-:Y:S01]  /*31d70*/  LOP3.LUT R9, R7, 0xffff0000, RZ, 0xc0, !PT ;  /* 0xffff000007097812 */ /* 0x000fe200078ec0ff */
[C---:B------:R-:W-:Y:S01]  /*31d80*/  FFMA.FTZ R37, R8.reuse, R15, -R37 ;  /* 0x0000000f08257223 */ /* 0x040fe20000010825 */
[----:B------:R-:W-:Y:S01]  /*31d90*/  FMUL.FTZ R28, R31, R110 ;  /* 0x0000006e1f1c7220 */ /* 0x000fe20000410000 */
[----:B------:R-:W-:Y:S01]  /*31da0*/  FFMA.FTZ R35, R8, R35, R30 ;  /* 0x0000002308237223 */ /* 0x000fe2000001001e */
[----:B------:R-:W-:-:S02]  /*31db0*/  IMAD.U32 R15, R109, 0x10000, RZ ;  /* 0x000100006d0f7824 */ /* 0x000fc400078e00ff */
[-C--:B------:R-:W-:Y:S01]  /*31dc0*/  FMUL.FTZ R30, R31, R114.reuse ;  /* 0x000000721f1e7220 */ /* 0x080fe20000410000 */
[----:B------:R-:W-:Y:S02]  /*31dd0*/  IMAD.U32 R8, R113, 0x10000, RZ ;  /* 0x0001000071087824 */ /* 0x000fe400078e00ff */
[----:B------:R-:W-:Y:S01]  /*31de0*/  FFMA.FTZ R114, R9, R114, -R28 ;  /* 0x0000007209727223 */ /* 0x000fe2000001081c */
[----:B------:R-:W-:Y:S02]  /*31df0*/  IMAD.U32 R5, R4, 0x10000, RZ ;  /* 0x0001000004057824 */ /* 0x000fe400078e00ff */
[CC--:B------:R-:W-:Y:S01]  /*31e00*/  FMUL.FTZ R28, R26.reuse, R15.reuse ;  /* 0x0000000f1a1c7220 */ /* 0x0c0fe20000410000 */
[-C--:B------:R-:W-:Y:S01]  /*31e10*/  FMUL.FTZ R26, R26, R8.reuse ;  /* 0x000000081a1a7220 */ /* 0x080fe20000410000 */
[----:B------:R-:W-:Y:S01]  /*31e20*/  PRMT R115, R115, 0x5410, R36 ;  /* 0x0000541073737816 */ /* 0x000fe20000000024 */
[C---:B------:R-:W-:Y:S01]  /*31e30*/  IMAD.U32 R11, R10.reuse, 0x10000, RZ ;  /* 0x000100000a0b7824 */ /* 0x040fe200078e00ff */
[----:B------:R-:W-:Y:S01]  /*31e40*/  LOP3.LUT R109, R109, 0xffff0000, RZ, 0xc0, !PT ;  /* 0xffff00006d6d7812 */ /* 0x000fe200078ec0ff */
        /* <DEDUP_REMOVED lines=10> */
[C---:B------:R-:W-:Y:S01]  /*31ef0*/  IMAD.U32 R7, R6.reuse, 0x10000, RZ ;  /* 0x0001000006077824 */ /* 0x040fe200078e00ff */
[----:B------:R-:W-:Y:S01]  /*31f00*/  LOP3.LUT R115, R115, 0xffff0000, RZ, 0xc0, !PT ;  /* 0xffff000073737812 */ /* 0x000fe200078ec0ff */
[----:B------:R-:W-:Y:S01]  /*31f10*/  FMUL.FTZ R30, R11, R26 ;  /* 0x0000001a0b1e7220 */ /* 0x000fe20000410000 */
[----:B------:R-:W-:Y:S01]  /*31f20*/  LOP3.LUT R6, R6, 0xffff0000, RZ, 0xc0, !PT ;  /* 0xffff000006067812 */ /* 0x000fe200078ec0ff */
[----:B------:R-:W-:Y:S01]  /*31f30*/  FMUL.FTZ R15, R10, R111 ;  /* 0x0000006f0a0f7220 */ /* 0x000fe20000410000 */
[----:B------:R-:W-:Y:S01]  /*31f40*/  FFMA.FTZ R29, R25, R112, -R32 ;  /* 0x00000070191d7223 */ /* 0x000fe20000010820 */
[-C--:B------:R-:W-:Y:S01]  /*31f50*/  FMUL.FTZ R27, R27, R113.reuse ;  /* 0x000000711b1b7220 */ /* 0x080fe20000410000 */
[----:B------:R-:W-:Y:S01]  /*31f60*/  FFMA.FTZ R9, R4, R113, -R9 ;  /* 0x0000007104097223 */ /* 0x000fe20000010809 */
[-C--:B------:R-:W-:Y:S01]  /*31f70*/  FMUL.FTZ R11, R11, R8.reuse ;  /* 0x000000080b0b7220 */ /* 0x080fe20000410000 */
[----:B------:R-:W-:Y:S01]  /*31f80*/  FMUL.FTZ R10, R10, R115 ;  /* 0x000000730a0a7220 */ /* 0x000fe20000410000 */
[----:B------:R-:W-:Y:S01]  /*31f90*/  FFMA.FTZ R4, R4, R109, R27 ;  /* 0x0000006d04047223 */ /* 0x000fe2000001001b */
[C---:B------:R-:W-:Y:S01]  /*31fa0*/  FFMA.FTZ R30, R7.reuse, R8, -R30 ;  /* 0x00000008071e7223 */ /* 0x040fe2000001081e */
[----:B------:R-:W-:Y:S01]  /*31fb0*/  FFMA.FTZ R11, R7, R26, R11 ;  /* 0x0000001a070b7223 */ /* 0x000fe2000001000b */
[C---:B------:R-:W-:Y:S01]  /*31fc0*/  FFMA.FTZ R10, R6.reuse, R111, R10 ;  /* 0x0000006f060a7223 */ /* 0x040fe2000001000a */
[----:B------:R-:W-:Y:S01]  /*31fd0*/  FFMA.FTZ R15, R6, R115, -R15 ;  /* 0x00000073060f7223 */ /* 0x000fe2000001080f */
        /* <DEDUP_REMOVED lines=12> */
.L_x_5394:
[----:B------:R-:W-:Y:S05]  /*320a0*/  BSYNC B3 ;  /* 0x0000000000037941 */ /* 0x000fea0003800000 */
.L_x_5393:
[----:B------:R-:W-:Y:S01]  /*320b0*/  R2UR UR4, R74 ;  /* 0x000000004a0472ca */ /* 0x000fe200000e0000 */
[----:B------:R-:W-:Y:S01]  /*320c0*/  IMAD.SHL.U32 R15, R14, 0x8, RZ ;  /* 0x000000080e0f7824 */ /* 0x000fe200078e00ff */
[C---:B------:R-:W-:Y:S01]  /*320d0*/  R2UR UR5, R75.reuse ;  /* 0x000000004b0572ca */ /* 0x040fe200000e0000 */
[--C-:B------:R-:W-:Y:S01]  /*320e0*/  @!P2 IMAD.WIDE R24, R24, 0x2, R12.reuse ;  /* 0x000000021818a825 */ /* 0x100fe200078e020c */
[----:B------:R-:W-:Y:S02]  /*320f0*/  @!P2 R2UR UR6, R74 ;  /* 0x000000004a06a2ca */ /* 0x000fe400000e0000 */
[----:B------:R-:W-:Y:S01]  /*32100*/  @!P2 R2UR UR7, R75 ;  /* 0x000000004b07a2ca */ /* 0x000fe200000e0000 */
[----:B------:R-:W-:-:S08]  /*32110*/  IMAD.WIDE R14, R15, 0x2, R12 ;  /* 0x000000020f0e7825 */ /* 0x000fd000078e020c */
[----:B-----5:R0:W-:Y:S04]  /*32120*/  ST.E.128 desc[UR4][R14.64], R4 ;  /* 0x000000040e007985 */ /* 0x0201e8000c101d04 */
[----:B------:R0:W-:Y:S02]  /*32130*/  @!P2 ST.E.128 desc[UR6][R24.64], R8 ;  /* 0x000000081800a985 */ /* 0x0001e4000c101d06 */
.L_x_5392:
[----:B------:R-:W-:Y:S05]  /*32140*/  BSYNC B2 ;  /* 0x0000000000027941 */ /* 0x000fea0003800000 */
.L_x_5391:
[----:B------:R-:W-:Y:S02]  /*32150*/  R2UR UR4, R74 ;  /* 0x000000004a0472ca */ /* 0x000fe400000e0000 */
[----:B------:R-:W-:-:S13]  /*32160*/  R2UR UR5, R75 ;  /* 0x000000004b0572ca */ /* 0x000fda00000e0000 */
[----:B0-----:R-:W2:Y:S01]  /*32170*/  LD.E.U8 R4, desc[UR4][R80.64] ;  /* 0x0000000450047980 */ /* 0x001ea2000c101100 */
[----:B------:R-:W-:Y:S01]  /*32180*/  BSSY B2, `(.L_x_5395) ;  /* 0x000009d000027945 */ /* 0x000fe20003800000 */
[----:B--2---:R-:W-:-:S13]  /*32190*/  LOP3.LUT P1, RZ, R4, 0x2, RZ, 0xc0, !PT ;  /* 0x0000000204ff7812 */ /* 0x004fda000782c0ff */
[----:B------:R-:W-:Y:S05]  /*321a0*/  @!P1 BRA `(.L_x_5396) ;  /* 0x0000000800689947 */ /* 0x000fea0003800000 */
[----:B------:R-:W-:Y:S02]  /*321b0*/  R2UR UR4, R74 ;  /* 0x000000004a0472ca */ /* 0x000fe400000e0000 */
[----:B------:R-:W-:-:S13]  /*321c0*/  R2UR UR5, R75 ;  /* 0x000000004b0572ca */ /* 0x000fda00000e0000 */
[----:B------:R-:W2:Y:S01]  /*321d0*/  LD.E R4, desc[UR4][R78.64+0x4] ;  /* 0x000004044e047980 */ /* 0x000ea2000c101900 */
[----:B------:R-:W-:Y:S01]  /*321e0*/  VIADD R25, R91, 0x20 ;  /* 0x000000205b197836 */ /* 0x000fe20000000000 */
[----:B------:R-:W-:Y:S01]  /*321f0*/  SHF.R.S32.HI R9, RZ, 0x1f, R116 ;  /* 0x0000001fff097819 */ /* 0x000fe20000011474 */
[----:B------:R-:W-:Y:S01]  /*32200*/  IMAD.IADD R7, R87, 0x1, -R88 ;  /* 0x0000000157077824 */ /* 0x000fe200078e0a58 */
        /* <DEDUP_REMOVED lines=56> */
[----:B------:R-:W-:Y:S02]  /*32590*/  SHF.R.U64 R35, R50, 0x10, R51 ;  /* 0x0000001032237819 */ /* 0x000fe40000001233 */
[----:B------:R-:W-:-:S02]  /*325a0*/  PRMT R103, R103, 0x5410, R48 ;  /* 0x0000541067677816 */ /* 0x000fc40000000030 */
[----:B------:R-:W-:Y:S02]  /*325b0*/  PRMT R107, R107, 0x5410, R60 ;  /* 0x000054106b6b7816 */ /* 0x000fe4000000003c */
[----:B------:R-:W-:Y:S02]  /*325c0*/  SHF.R.U64 R37, R62, 0x10, R63 ;  /* 0x000000103e257819 */ /* 0x000fe4000000123f */
[----:B------:R-:W-:Y:S01]  /*325d0*/  PRMT R100, R100, 0x5410, R35 ;  /* 0x0000541064647816 */ /* 0x000fe20000000023 */
[----:B------:R-:W-:Y:S01]  /*325e0*/  IMAD.U32 R35, R107, 0x10000, RZ ;  /* 0x000100006b237824 */ /* 0x000fe200078e00ff */
[----:B------:R-:W-:Y:S01]  /*325f0*/  PRMT R106, R106, 0x5410, R33 ;  /* 0x000054106a6a7816 */ /* 0x000fe20000000021 */
[----:B------:R-:W-:Y:S01]  /*32600*/  IMAD.U32 R33, R103, 0x10000, RZ ;  /* 0x0001000067217824 */ /* 0x000fe200078e00ff */
[----:B------:R-:W-:Y:S02]  /*32610*/  SHF.R.U32.HI R62, RZ, 0x10, R63 ;  /* 0x00000010ff3e7819 */ /* 0x000fe4000001163f */
[----:B------:R-:W-:-:S02]  /*32620*/  SHF.R.U32.HI R50, RZ, 0x10, R51 ;  /* 0x00000010ff327819 */ /* 0x000fc40000011633 */
[----:B------:R-:W-:Y:S01]  /*32630*/  PRMT R102, R102, 0x5410, R39 ;  /* 0x0000541066667816 */ /* 0x000fe20000000027 */
[----:B------:R-:W-:Y:S01]  /*32640*/  FMUL.FTZ R39, R28, R33 ;  /* 0x000000211c277220 */ /* 0x000fe20000410000 */
[----:B------:R-:W-:Y:S01]  /*32650*/  PRMT R104, R104, 0x5410, R37 ;  /* 0x0000541068687816 */ /* 0x000fe20000000025 */
[-C--:B------:R-:W-:Y:S01]  /*32660*/  FMUL.FTZ R37, R28, R35.reuse ;  /* 0x000000231c257220 */ /* 0x080fe20000410000 */
[----:B------:R-:W-:Y:S01]  /*32670*/  LOP3.LUT R29, R9, 0xffff0000, RZ, 0xc0, !PT ;  /* 0xffff0000091d7812 */ /* 0x000fe200078ec0ff */
[C---:B------:R-:W-:Y:S01]  /*32680*/  FFMA.FTZ R39, R24.reuse, R35, R39 ;  /* 0x0000002318277223 */ /* 0x040fe20000010027 */
[----:B------:R-:W-:Y:S01]  /*32690*/  PRMT R105, R105, 0x5410, R62 ;  /* 0x0000541069697816 */ /* 0x000fe2000000003e */
[----:B------:R-:W-:Y:S01]  /*326a0*/  FFMA.FTZ R34, R24, R33, -R37 ;  /* 0x0000002118227223 */ /* 0x000fe20000010825 */
[----:B------:R-:W-:Y:S02]  /*326b0*/  LOP3.LUT R32, R107, 0xffff0000, RZ, 0xc0, !PT ;  /* 0xffff00006b207812 */ /* 0x000fe400078ec0ff */
[----:B------:R-:W-:Y:S01]  /*326c0*/  PRMT R101, R101, 0x5410, R50 ;  /* 0x0000541065657816 */ /* 0x000fe20000000032 */
[----:B------:R-:W-:Y:S01]  /*326d0*/  IMAD.U32 R37, R105, 0x10000, RZ ;  /* 0x0001000069257824 */ /* 0x000fe200078e00ff */
[----:B------:R-:W-:Y:S01]  /*326e0*/  LOP3.LUT R28, R103, 0xffff0000, RZ, 0xc0, !PT ;  /* 0xffff0000671c7812 */ /* 0x000fe200078ec0ff */
[----:B------:R-:W-:Y:S01]  /*326f0*/  FMUL.FTZ R36, R29, R32 ;  /* 0x000000201d247220 */ /* 0x000fe20000410000 */
[----:B------:R-:W-:Y:S01]  /*32700*/  LOP3.LUT R25, R5, 0xffff0000, RZ, 0xc0, !PT ;  /* 0xffff000005197812 */ /* 0x000fe200078ec0ff */
[----:B------:R-:W-:Y:S01]  /*32710*/  IMAD.U32 R33, R101, 0x10000, RZ ;  /* 0x0001000065217824 */ /* 0x000fe200078e00ff */
[----:B------:R-:W-:Y:S01]  /*32720*/  LOP3.LUT R27, R8, 0xffff0000, RZ, 0xc0, !PT ;  /* 0xffff0000081b7812 */ /* 0x000fe200078ec0ff */
[-C--:B------:R-:W-:Y:S01]  /*32730*/  FMUL.FTZ R24, R29, R28.reuse ;  /* 0x0000001c1d187220 */ /* 0x080fe20000410000 */
[C---:B------:R-:W-:Y:S01]  /*32740*/  FMUL.FTZ R35, R30.reuse, R37 ;  /* 0x000000251e237220 */ /* 0x040fe20000410000 */
[----:B------:R-:W-:Y:S01]  /*32750*/  FFMA.FTZ R29, R25, R28, -R36 ;  /* 0x0000001c191d7223 */ /* 0x000fe20000010824 */
[----:B------:R-:W-:Y:S01]  /*32760*/  IMAD.U32 R8, R7, 0x10000, RZ ;  /* 0x0001000007087824 */ /* 0x000fe200078e00ff */
[----:B------:R-:W-:Y:S01]  /*32770*/  LOP3.LUT R31, R11, 0xffff0000, RZ, 0xc0, !PT ;  /* 0xffff00000b1f7812 */ /* 0x000fe200078ec0ff */
[----:B------:R-:W-:Y:S01]  /*32780*/  FMUL.FTZ R30, R30, R33 ;  /* 0x000000211e1e7220 */ /* 0x000fe20000410000 */
[----:B------:R-:W-:Y:S01]  /*32790*/  LOP3.LUT R28, R105, 0xffff0000, RZ, 0xc0, !PT ;  /* 0xffff0000691c7812 */ /* 0x000fe200078ec0ff */
[----:B------:R-:W-:Y:S01]  /*327a0*/  FFMA.FTZ R32, R25, R32, R24 ;  /* 0x0000002019207223 */ /* 0x000fe20000010018 */
[----:B------:R-:W-:Y:S01]  /*327b0*/  LOP3.LUT R24, R101, 0xffff0000, RZ, 0xc0, !PT ;  /* 0xffff000065187812 */ /* 0x000fe200078ec0ff */
[C---:B------:R-:W-:Y:S01]  /*327c0*/  FFMA.FTZ R37, R8.reuse, R37, R30 ;  /* 0x0000002508257223 */ /* 0x040fe2000001001e */
[----:B------:R-:W-:Y:S01]  /*327d0*/  LOP3.LUT R9, R7, 0xffff0000, RZ, 0xc0, !PT ;  /* 0xffff000007097812 */ /* 0x000fe200078ec0ff */
[----:B------:R-:W-:Y:S01]  /*327e0*/  FFMA.FTZ R35, R8, R33, -R35 ;  /* 0x0000002108237223 */ /* 0x000fe20000010823 */
[----:B------:R-:W-:Y:S01]  /*327f0*/  FMUL.FTZ R30, R31, R28 ;  /* 0x0000001c1f1e7220 */ /* 0x000fe20000410000 */
[----:B------:R-:W-:-:S02]  /*32800*/  IMAD.U32 R25, R106, 0x10000, RZ ;  /* 0x000100006a197824 */ /* 0x000fc400078e00ff */
[-C--:B------:R-:W-:Y:S01]  /*32810*/  FMUL.FTZ R38, R31, R24.reuse ;  /* 0x000000181f267220 */ /* 0x080fe20000410000 */
[----:B------:R-:W-:Y:S01]  /*32820*/  IMAD.U32 R8, R102, 0x10000, RZ ;  /* 0x0001000066087824 */ /* 0x000fe200078e00ff */
[----:B------:R-:W-:Y:S01]  /*32830*/  LOP3.LUT R106, R106, 0xffff0000, RZ, 0xc0, !PT ;  /* 0xffff00006a6a7812 */ /* 0x000fe200078ec0ff */
[C---:B------:R-:W-:Y:S02]  /*32840*/  IMAD.U32 R5, R4.reuse, 0x10000, RZ ;  /* 0x0001000004057824 */ /* 0x040fe400078e00ff */
[C---:B------:R-:W-:Y:S01]  /*32850*/  FFMA.FTZ R36, R9.reuse, R24, -R30 ;  /* 0x0000001809247223 */ /* 0x040fe2000001081e */
[----:B------:R-:W-:Y:S01]  /*32860*/  LOP3.LUT R4, R4, 0xffff0000, RZ, 0xc0, !PT ;  /* 0xffff000004047812 */ /* 0x000fe200078ec0ff */
[----:B------:R-:W-:Y:S01]  /*32870*/  FMUL.FTZ R30, R26, R8 ;  /* 0x000000081a1e7220 */ /* 0x000fe20000410000 */
[----:B------:R-:W-:Y:S01]  /*32880*/  LOP3.LUT R102, R102, 0xffff0000, RZ, 0xc0, !PT ;  /* 0xffff000066667812 */ /* 0x000fe200078ec0ff */
[----:B------:R-:W-:Y:S01]  /*32890*/  FFMA.FTZ R38, R9, R28, R38 ;  /* 0x0000001c09267223 */ /* 0x000fe20000010026 */
[----:B------:R-:W-:Y:S01]  /*328a0*/  FMUL.FTZ R9, R27, R106 ;  /* 0x0000006a1b097220 */ /* 0x000fe20000410000 */
[-C--:B------:R-:W-:Y:S01]  /*328b0*/  FMUL.FTZ R24, R26, R25.reuse ;  /* 0x000000191a187220 */ /* 0x080fe20000410000 */
[----:B------:R-:W-:Y:S01]  /*328c0*/  FFMA.FTZ R30, R5, R25, R30 ;  /* 0x00000019051e7223 */ /* 0x000fe2000001001e */
[----:B------:R-:W-:-:S02]  /*328d0*/  IMAD.U32 R11, R10, 0x10000, RZ ;  /* 0x000100000a0b7824 */ /* 0x000fc400078e00ff */
[----:B------:R-:W-:Y:S01]  /*328e0*/  FFMA.FTZ R25, R4, R102, -R9 ;  /* 0x0000006604197223 */ /* 0x000fe20000010809 */
[----:B------:R-:W-:Y:S01]  /*328f0*/  LOP3.LUT R10, R10, 0xffff0000, RZ, 0xc0, !PT ;  /* 0xffff00000a0a7812 */ /* 0x000fe200078ec0ff */
[----:B------:R-:W-:Y:S01]  /*32900*/  FFMA.FTZ R26, R5, R8, -R24 ;  /* 0x00000008051a7223 */ /* 0x000fe20000010818 */
[----:B------:R-:W-:Y:S01]  /*32910*/  FMUL.FTZ R27, R27, R102 ;  /* 0x000000661b1b7220 */ /* 0x000fe20000410000 */
[C---:B------:R-:W-:Y:S01]  /*32920*/  LOP3.LUT R9, R104.reuse, 0xffff0000, RZ, 0xc0, !PT ;  /* 0xffff000068097812 */ /* 0x040fe200078ec0ff */
[----:B------:R-:W-:Y:S01]  /*32930*/  IMAD.U32 R24, R104, 0x10000, RZ ;  /* 0x0001000068187824 */ /* 0x000fe200078e00ff */
[C---:B------:R-:W-:Y:S01]  /*32940*/  LOP3.LUT R5, R100.reuse, 0xffff0000, RZ, 0xc0, !PT ;  /* 0xffff000064057812 */ /* 0x040fe200078ec0ff */
[----:B------:R-:W-:Y:S02]  /*32950*/  IMAD.U32 R8, R100, 0x10000, RZ ;  /* 0x0001000064087824 */ /* 0x000fe400078e00ff */
[----:B------:R-:W-:Y:S01]  /*32960*/  FFMA.FTZ R27, R4, R106, R27 ;  /* 0x0000006a041b7223 */ /* 0x000fe2000001001b */
[C---:B------:R-:W-:Y:S01]  /*32970*/  IMAD.U32 R7, R6.reuse, 0x10000, RZ ;  /* 0x0001000006077824 */ /* 0x040fe200078e00ff */
[----:B------:R-:W-:Y:S01]  /*32980*/  LOP3.LUT R6, R6, 0xffff0000, RZ, 0xc0, !PT ;  /* 0xffff000006067812 */ /* 0x000fe200078ec0ff */
        /* <DEDUP_REMOVED lines=15> */
[----:B------:R-:W-:Y:S02]  /*32a80*/  F2FP.BF16.F32.PACK_AB R7, R36, R35 ;  /* 0x000000232407723e */ /* 0x000fe400000010ff */
[----:B------:R-:W-:-:S02]  /*32a90*/  F2FP.BF16.F32.PACK_AB R9, R32, R39 ;  /* 0x000000272009723e */ /* 0x000fc400000010ff */
[----:B------:R-:W-:-:S07]  /*32aa0*/  F2FP.BF16.F32.PACK_AB R8, R27, R30 ;  /* 0x0000001e1b08723e */ /* 0x000fce00000010ff */
.L_x_5398:
[----:B------:R-:W-:Y:S05]  /*32ab0*/  BSYNC B3 ;  /* 0x0000000000037941 */ /* 0x000fea0003800000 */
.L_x_5397:
[----:B------:R-:W-:Y:S01]  /*32ac0*/  R2UR UR4, R74 ;  /* 0x000000004a0472ca */ /* 0x000fe200000e0000 */
[----:B------:R-:W-:Y:S01]  /*32ad0*/  IMAD.SHL.U32 R25, R14, 0x8, RZ ;  /* 0x000000080e197824 */ /* 0x000fe200078e00ff */
[----:B------:R-:W-:Y:S01]  /*32ae0*/  R2UR UR5, R75 ;  /* 0x000000004b0572ca */ /* 0x000fe200000e0000 */
[--C-:B------:R-:W-:Y:S01]  /*32af0*/  @!P2 IMAD.WIDE R14, R15, 0x2, R12.reuse ;  /* 0x000000020f0ea825 */ /* 0x100fe200078e020c */
[----:B------:R-:W-:Y:S02]  /*32b00*/  @!P2 R2UR UR6, R74 ;  /* 0x000000004a06a2ca */ /* 0x000fe400000e0000 */
[----:B------:R-:W-:Y:S01]  /*32b10*/  @!P2 R2UR UR7, R75 ;  /* 0x000000004b07a2ca */ /* 0x000fe200000e0000 */
[----:B------:R-:W-:-:S08]  /*32b20*/  IMAD.WIDE R24, R25, 0x2, R12 ;  /* 0x0000000219187825 */ /* 0x000fd000078e020c */
[----:B-----5:R0:W-:Y:S04]  /*32b30*/  ST.E.128 desc[UR4][R24.64], R4 ;  /* 0x0000000418007985 */ /* 0x0201e8000c101d04 */
[----:B------:R0:W-:Y:S02]  /*32b40*/  @!P2 ST.E.128 desc[UR6][R14.64], R8 ;  /* 0x000000080e00a985 */ /* 0x0001e4000c101d06 */
.L_x_5396:
[----:B------:R-:W-:Y:S05]  /*32b50*/  BSYNC B2 ;  /* 0x0000000000027941 */ /* 0x000fea0003800000 */
.L_x_5395:
[----:B------:R-:W-:Y:S02]  /*32b60*/  R2UR UR4, R74 ;  /* 0x000000004a0472ca */ /* 0x000fe400000e0000 */
[----:B------:R-:W-:-:S13]  /*32b70*/  R2UR UR5, R75 ;  /* 0x000000004b0572ca */ /* 0x000fda00000e0000 */
[----:B------:R-:W2:Y:S02]  /*32b80*/  LD.E.U8 R80, desc[UR4][R80.64] ;  /* 0x0000000450507980 */ /* 0x000ea4000c101100 */
[----:B--2---:R-:W-:-:S13]  /*32b90*/  LOP3.LUT P1, RZ, R80, 0x4, RZ, 0xc0, !PT ;  /* 0x0000000450ff7812 */ /* 0x004fda000782c0ff */
[----:B------:R-:W-:Y:S05]  /*32ba0*/  @!P1 BRA `(.L_x_5346) ;  /* 0x0000001800209947 */ /* 0x000fea0003800000 */
[----:B------:R-:W-:Y:S02]  /*32bb0*/  R2UR UR4, R74 ;  /* 0x000000004a0472ca */ /* 0x000fe400000e0000 */
[----:B------:R-:W-:-:S13]  /*32bc0*/  R2UR UR5, R75 ;  /* 0x000000004b0572ca */ /* 0x000fda00000e0000 */
[----:B------:R-:W2:Y:S01]  /*32bd0*/  LD.E R78, desc[UR4][R78.64+0x4] ;  /* 0x000004044e4e7980 */ /* 0x000ea2000c101900 */
[----:B------:R-:W-:Y:S01]  /*32be0*/  VIADD R91, R91, 0x40 ;  /* 0x000000405b5b7836 */ /* 0x000fe20000000000 */
[----:B0-----:R-:W-:Y:S01]  /*32bf0*/  SHF.R.S32.HI R9, RZ, 0x1f, R116 ;  /* 0x0000001fff097819 */ /* 0x001fe20000011474 */
[----:B------:R-:W-:Y:S01]  /*32c00*/  IMAD.SHL.U32 R8, R116, 0x40, RZ ;  /* 0x0000004074087824 */ /* 0x000fe200078e00ff */
[----:B------:R-:W-:Y:S02]  /*32c10*/  R2UR UR6, R74 ;  /* 0x000000004a0672ca */ /* 0x000fe400000e0000 */
[----:B------:R-:W-:Y:S02]  /*32c20*/  LEA.HI R116, R9, R116, RZ, 0x3 ;  /* 0x0000007409747211 */ /* 0x000fe400078f18ff */
[----:B------:R-:W-:Y:S02]  /*32c30*/  LOP3.LUT R9, R8, 0x1c0, RZ, 0xc0, !PT ;  /* 0x000001c008097812 */ /* 0x000fe400078ec0ff */
[----:B------:R-:W-:Y:S01]  /*32c40*/  R2UR UR7, R75 ;  /* 0x000000004b0772ca */ /* 0x000fe200000e0000 */
[----:B------:R-:W-:Y:S01]  /*32c50*/  IMAD.SHL.U32 R116, R116, 0x40, RZ ;  /* 0x0000004074747824 */ /* 0x000fe200078e00ff */
[----:B------:R-:W-:-:S04]  /*32c60*/  SHF.R.U32.HI R10, RZ, 0x3, R9 ;  /* 0x00000003ff0a7819 */ /* 0x000fc80000011609 */
[----:B------:R-:W-:Y:S01]  /*32c70*/  LOP3.LUT R11, R116, 0xfffffe00, RZ, 0xc0, !PT ;  /* 0xfffffe00740b7812 */ /* 0x000fe200078ec0ff */
[----:B------:R-:W-:Y:S01]  /*32c80*/  BSSY B2, `(.L_x_5399) ;  /* 0x0000081000027945 */ /* 0x000fe20003800000 */
[----:B--2---:R-:W-:-:S04]  /*32c90*/  LEA.HI R4, R78, R78, RZ, 0x1 ;  /* 0x0000004e4e047211 */ /* 0x004fc800078f08ff */
[----:B------:R-:W-:-:S04]  /*32ca0*/  SHF.R.S32.HI R24, RZ, 0x1, R4 ;  /* 0x00000001ff187819 */ /* 0x000fc80000011404 */
[----:B------:R-:W-:-:S04]  /*32cb0*/  ISETP.GE.AND P1, PT, R91, R24, PT ;  /* 0x000000185b00720c */ /* 0x000fc80003f26270 */
[----:B------:R-:W-:-:S05]  /*32cc0*/  SEL R4, R24, RZ, P1 ;  /* 0x000000ff18047207 */ /* 0x000fca0000800000 */
[----:B------:R-:W-:-:S04]  /*32cd0*/  IMAD.IADD R4, R91, 0x1, R4 ;  /* 0x000000015b047824 */ /* 0x000fc800078e0204 */
[----:B------:R-:W-:Y:S01]  /*32ce0*/  @P1 IMAD.IADD R88, R87, 0x1, -R88 ;  /* 0x0000000157581824 */ /* 0x000fe200078e0a58 */
[----:B------:R-:W-:-:S04]  /*32cf0*/  SHF.R.S32.HI R5, RZ, 0x1f, R4 ;  /* 0x0000001fff057819 */ /* 0x000fc80000011404 */
[----:B------:R-:W-:Y:S02]  /*32d00*/  SHF.R.S32.HI R7, RZ, 0x1f, R88 ;  /* 0x0000001fff077819 */ /* 0x000fe40000011458 */
[----:B------:R-:W-:Y:S02]  /*32d10*/  LEA.HI R6, R5, R4, RZ, 0x3 ;  /* 0x0000000405067211 */ /* 0x000fe400078f18ff */
[----:B------:R-:W-:Y:S02]  /*32d20*/  LEA.HI R7, R7, R88, RZ, 0x4 ;  /* 0x0000005807077211 */ /* 0x000fe400078f20ff */
[----:B------:R-:W-:Y:S02]  /*32d30*/  SHF.R.S32.HI R14, RZ, 0x3, R6 ;  /* 0x00000003ff0e7819 */ /* 0x000fe40000011406 */
[----:B------:R-:W-:Y:S02]  /*32d40*/  LEA.HI R4, R5, R4, RZ, 0x6 ;  /* 0x0000000405047211 */ /* 0x000fe400078f30ff */
[----:B------:R-:W-:-:S02]  /*32d50*/  LEA.HI.SX32 R7, R7, R14, 0x1c ;  /* 0x0000000e07077211 */ /* 0x000fc400078fe2ff */
[----:B------:R-:W-:Y:S02]  /*32d60*/  SHF.R.S32.HI R4, RZ, 0x6, R4 ;  /* 0x00000006ff047819 */ /* 0x000fe40000011404 */
[----:B------:R-:W-:Y:S01]  /*32d70*/  SHF.R.S32.HI R8, RZ, 0x1f, R7 ;  /* 0x0000001fff087819 */ /* 0x000fe20000011407 */
[----:B------:R-:W-:Y:S01]  /*32d80*/  IMAD.SHL.U32 R15, R7, 0x8, RZ ;  /* 0x00000008070f7824 */ /* 0x000fe200078e00ff */
[----:B------:R-:W-:Y:S01]  /*32d90*/  LOP3.LUT R6, R9, 0x38, R6, 0xf8, !PT ;  /* 0x0000003809067812 */ /* 0x000fe200078ef806 */
[----:B------:R-:W-:Y:S01]  /*32da0*/  IMAD R4, R4, 0x1800, R11 ;  /* 0x0000180004047824 */ /* 0x000fe200078e020b */
[----:B------:R-:W-:Y:S02]  /*32db0*/  LEA.HI R8, R8, R7, RZ, 0x3 ;  /* 0x0000000708087211 */ /* 0x000fe400078f18ff */
[----:B------:R-:W-:Y:S02]  /*32dc0*/  LOP3.LUT R5, R6, R10, RZ, 0x3c, !PT ;  /* 0x0000000a06057212 */ /* 0x000fe400078e3cff */
[----:B------:R-:W-:-:S02]  /*32dd0*/  SHF.R.S32.HI R8, RZ, 0x3, R8 ;  /* 0x00000003ff087819 */ /* 0x000fc40000011408 */
[----:B------:R-:W-:Y:S01]  /*32de0*/  LOP3.LUT R7, R9, 0x38, R15, 0xf8, !PT ;  /* 0x0000003809077812 */ /* 0x000fe200078ef80f */
[----:B------:R-:W-:Y:S02]  /*32df0*/  IMAD.IADD R4, R4, 0x1, R5 ;  /* 0x0000000104047824 */ /* 0x000fe400078e0205 */
[----:B------:R-:W-:Y:S01]  /*32e00*/  IMAD R8, R8, 0x1800, R11 ;  /* 0x0000180008087824 */ /* 0x000fe200078e020b */
[----:B------:R-:W-:Y:S02]  /*32e10*/  LOP3.LUT R7, R7, R10, RZ, 0x3c, !PT ;  /* 0x0000000a07077212 */ /* 0x000fe400078e3cff */
[----:B------:R-:W-:-:S03]  /*32e20*/  IADD3 R5, P1, R89, R4, RZ ;  /* 0x0000000459057210 */ /* 0x000fc60007f3e0ff */
[----:B------:R-:W-:Y:S02]  /*32e30*/  IMAD.IADD R8, R8, 0x1, R7 ;  /* 0x0000000108087824 */ /* 0x000fe400078e0207 */
[----:B------:R-:W-:Y:S01]  /*32e40*/  IMAD.X R6, RZ, RZ, R90, P1 ;  /* 0x000000ffff067224 */ /* 0x000fe200008e065a */
[----:B------:R-:W-:Y:S02]  /*32e50*/  LEA R4, P1, R5, R82, 0x1 ;  /* 0x0000005205047211 */ /* 0x000fe400078208ff */
[----:B------:R-:W-:Y:S02]  /*32e60*/  IADD3 R89, P2, R89, R8, RZ ;  /* 0x0000000859597210 */ /* 0x000fe40007f5e0ff */
[----:B------:R-:W-:Y:S02]  /*32e70*/  LEA.HI.X R5, R5, R83, R6, 0x1, P1 ;  /* 0x0000005305057211 */ /* 0x000fe400008f0c06 */
[----:B------:R-:W-:Y:S01]  /*32e80*/  ISETP.GE.AND P1, PT, R91, R24, PT ;  /* 0x000000185b00720c */ /* 0x000fe20003f26270 */
[----:B------:R-:W-:Y:S01]  /*32e90*/  IMAD.X R90, RZ, RZ, R90, P2 ;  /* 0x000000ffff5a7224 */ /* 0x000fe200010e065a */
[----:B------:R-:W-:-:S02]  /*32ea0*/  LEA R8, P2, R89, R82, 0x1 ;  /* 0x0000005259087211 */ /* 0x000fc400078408ff */
[----:B------:R-:W5:Y:S02]  /*32eb0*/  LD.E.128 R4, desc[UR4][R4.64] ;  /* 0x0000000404047980 */ /* 0x000f64000c101d00 */
[----:B------:R-:W-:-:S06]  /*32ec0*/  LEA.HI.X R9, R89, R83, R90, 0x1, P2 ;  /* 0x0000005359097211 */ /* 0x000fcc00010f0c5a */
[----:B------:R-:W5:Y:S01]  /*32ed0*/  LD.E.128 R8, desc[UR6][R8.64] ;  /* 0x0000000608087980 */ /* 0x000f62000c101d00 */
[----:B------:R-:W-:Y:S05]  /*32ee0*/  @P1 BRA `(.L_x_5400) ;  /* 0x0000000400681947 */ /* 0x000fea0003800000 */
        /* <DEDUP_REMOVED lines=90> */
.L_x_5400:
[----:B------:R-:W-:Y:S05]  /*33490*/  BSYNC B2 ;  /* 0x0000000000027941 */ /* 0x000fea0003800000 */
.L_x_5399:
[----:B------:R-:W-:Y:S01]  /*334a0*/  R2UR UR4, R74 ;  /* 0x000000004a0472ca */ /* 0x000fe200000e0000 */
[----:B------:R-:W-:Y:S01]  /*334b0*/  IMAD.SHL.U32 R25, R14, 0x8, RZ ;  /* 0x000000080e197824 */ /* 0x000fe200078e00ff */
[----:B------:R-:W-:Y:S02]  /*334c0*/  R2UR UR5, R75 ;  /* 0x000000004b0572ca */ /* 0x000fe400000e0000 */
[----:B------:R-:W-:Y:S01]  /*334d0*/  ISETP.GE.AND P1, PT, R15, R87, PT ;  /* 0x000000570f00720c */ /* 0x000fe20003f26270 */
[----:B------:R-:W-:-:S10]  /*334e0*/  IMAD.WIDE R24, R25, 0x2, R12 ;  /* 0x0000000219187825 */ /* 0x000fd400078e020c */
[----:B-----5:R4:W-:Y:S02]  /*334f0*/  ST.E.128 desc[UR4][R24.64], R4 ;  /* 0x0000000418007985 */ /* 0x0209e4000c101d04 */
[----:B------:R-:W-:Y:S05]  /*33500*/  @P1 BRA `(.L_x_5346) ;  /* 0x0000000c00c81947 */ /* 0x000fea0003800000 */
[----:B------:R-:W-:Y:S01]  /*33510*/  R2UR UR4, R74 ;  /* 0x000000004a0472ca */ /* 0x000fe200000e0000 */
[----:B------:R-:W-:Y:S01]  /*33520*/  IMAD.WIDE R12, R15, 0x2, R12 ;  /* 0x000000020f0c7825 */ /* 0x000fe200078e020c */
[----:B------:R-:W-:-:S13]  /*33530*/  R2UR UR5, R75 ;  /* 0x000000004b0572ca */ /* 0x000fda00000e0000 */
[----:B------:R0:W-:Y:S01]  /*33540*/  ST.E.128 desc[UR4][R12.64], R8 ;  /* 0x000000080c007985 */ /* 0x0001e2000c101d04 */
[----:B------:R-:W-:Y:S05]  /*33550*/  BRA `(.L_x_5346) ;  /* 0x0000000c00b47947 */ /* 0x000fea0003800000 */
.L_x_5310:
[----:B------:R-:W2:Y:S01]  /*33560*/  LDL.64 R4, [R71+0x10] ;  /* 0x0000100047047983 */ /* 0x000ea20000100a00 */
[----:B------:R-:W-:Y:S02]  /*33570*/  R2UR UR4, R74 ;  /* 0x000000004a0472ca */ /* 0x000fe400000e0000 */
[----:B------:R-:W-:Y:S01]  /*33580*/  R2UR UR5, R75 ;  /* 0x000000004b0572ca */ /* 0x000fe200000e0000 */
[----:B------:R0:W5:Y:S04]  /*33590*/  LDL R6, [R72] ;  /* 0x0000000048067983 */ /* 0x0001680000100800 */
[----:B------:R0:W5:Y:S08]  /*335a0*/  LDL R7, [R72+0x4] ;  /* 0x0000040048077983 */ /* 0x0001700000100800 */
[----:B--2---:R-:W2:Y:S01]  /*335b0*/  LD.E R8, desc[UR4][R4.64+0x1c] ;  /* 0x00001c0404087980 */ /* 0x004ea2000c101900 */
[----:B------:R-:W-:Y:S01]  /*335c0*/  BSSY B2, `(.L_x_5401) ;  /* 0x0000005000027945 */ /* 0x000fe20003800000 */
[----:B--2---:R-:W-:-:S04]  /*335d0*/  LOP3.LUT R8, R8, 0x1, RZ, 0xfc, !PT ;  /* 0x0000000108087812 */ /* 0x004fc800078efcff */
[----:B------:R-:W-:-:S13]  /*335e0*/  ISETP.NE.AND P1, PT, R8, 0x3, PT ;  /* 0x000000030800780c */ /* 0x000fda0003f25270 */
[----:B0-----:R-:W-:Y:S05]  /*335f0*/  @!P1 BRA `(.L_x_5402) ;  /* 0x0000000000049947 */ /* 0x001fea0003800000 */
[----:B------:R-:W-:Y:S01]  /*33600*/  BPT.TRAP 0x1 ;  /* 0x000000040000795c */ /* 0x000fe20000300000 */
.L_x_5402:
[----:B------:R-:W-:Y:S05]  /*33610*/  BSYNC B2 ;  /* 0x0000000000027941 */ /* 0x000fea0003800000 */
.L_x_5401:
        /* <DEDUP_REMOVED lines=9> */
.L_x_5428:
[----:B------:R-:W-:Y:S05]  /*336b0*/  BSYNC B2 ;  /* 0x0000000000027941 */ /* 0x000fea0003800000 */
.L_x_5403:
[----:B------:R-:W2:Y:S01]  /*336c0*/  LDL.64 R24, [R71+0x20] ;  /* 0x0000200047187983 */ /* 0x000ea20000100a00 */
[C---:B------:R-:W-:Y:S02]  /*336d0*/  R2UR UR4, R74.reuse ;  /* 0x000000004a0472ca */ /* 0x040fe400000e0000 */
[C---:B------:R-:W-:Y:S01]  /*336e0*/  R2UR UR5, R75.reuse ;  /* 0x000000004b0572ca */ /* 0x040fe200000e0000 */
[----:B------:R-:W3:Y:S01]  /*336f0*/  LDL.64 R4, [R71+0x18] ;  /* 0x0000180047047983 */ /* 0x000ee20000100a00 */
[C---:B------:R-:W-:Y:S02]  /*33700*/  R2UR UR6, R74.reuse ;  /* 0x000000004a0672ca */ /* 0x040fe400000e0000 */
[C---:B------:R-:W-:Y:S01]  /*33710*/  R2UR UR7, R75.reuse ;  /* 0x000000004b0772ca */ /* 0x040fe200000e0000 */
[----:B------:R-:W4:Y:S01]  /*33720*/  LDL R12, [R72] ;  /* 0x00000000480c7983 */ /* 0x000f220000100800 */
[----:B------:R-:W-:Y:S02]  /*33730*/  R2UR UR10, R74 ;  /* 0x000000004a0a72ca */ /* 0x000fe400000e0000 */
[----:B------:R-:W-:-:S02]  /*33740*/  R2UR UR11, R75 ;  /* 0x000000004b0b72ca */ /* 0x000fc400000e0000 */
[C---:B------:R-:W-:Y:S02]  /*33750*/  R2UR UR12, R74.reuse ;  /* 0x000000004a0c72ca */ /* 0x040fe400000e0000 */
[C---:B------:R-:W-:Y:S02]  /*33760*/  R2UR UR13, R75.reuse ;  /* 0x000000004b0d72ca */ /* 0x040fe400000e0000 */
[----:B------:R-:W-:Y:S02]  /*33770*/  R2UR UR8, R74 ;  /* 0x000000004a0872ca */ /* 0x000fe400000e0000 */
[----:B------:R-:W-:Y:S01]  /*33780*/  R2UR UR9, R75 ;  /* 0x000000004b0972ca */ /* 0x000fe200000e0000 */
[----:B--2---:R-:W2:Y:S04]  /*33790*/  LD.E.64 R32, desc[UR4][R24.64+0xa0] ;  /* 0x0000a00418207980 */ /* 0x004ea8000c101b00 */
[----:B0-----:R-:W4:Y:S04]  /*337a0*/  LD.E.64 R6, desc[UR6][R24.64+0x58] ;  /* 0x0000580618067980 */ /* 0x001f28000c101b00 */
[----:B------:R-:W4:Y:S04]  /*337b0*/  LD.E R13, desc[UR10][R24.64+0x30] ;  /* 0x0000300a180d7980 */ /* 0x000f28000c101900 */
[----:B------:R-:W4:Y:S04]  /*337c0*/  LD.E R15, desc[UR12][R24.64+0x1c] ;  /* 0x00001c0c180f7980 */ /* 0x000f28000c101900 */
[----:B------:R-:W4:Y:S04]  /*337d0*/  LD.E.64 R8, desc[UR8][R24.64+0x60] ;  /* 0x0000600818087980 */ /* 0x000f28000c101b00 */
[----:B------:R-:W4:Y:S04]  /*337e0*/  LD.E.64 R28, desc[UR6][R24.64+0x68] ;  /* 0x00006806181c7980 */ /* 0x000f28000c101b00 */
[----:B---3--:R-:W5:Y:S04]  /*337f0*/  LD.E R30, desc[UR4][R4.64] ;  /* 0x00000004041e7980 */ /* 0x008f68000c101900 */
[----:B------:R0:W5:Y:S01]  /*33800*/  LD.E.64 R26, desc[UR6][R4.64+0x8] ;  /* 0x00000806041a7980 */ /* 0x000162000c101b00 */
[----:B------:R-:W-:Y:S01]  /*33810*/  UMOV UR4, 0xffffffff ;  /* 0xffffffff00047882 */ /* 0x000fe20000000000 */
[----:B--2---:R-:W-:Y:S01]  /*33820*/  SHF.R.S32.HI R31, RZ, 0x1f, R33 ;  /* 0x0000001fff1f7819 */ /* 0x004fe20000011421 */
[----:B----4-:R-:W-:-:S02]  /*33830*/  IMAD R7, R7, R33, RZ ;  /* 0x0000002107077224 */ /* 0x010fc400078e02ff */
[----:B------:R-:W-:-:S04]  /*33840*/  IMAD.WIDE.U32 R10, R6, R33, RZ ;  /* 0x00000021060a7225 */ /* 0x000fc800078e00ff */
[----:B------:R-:W-:Y:S01]  /*33850*/  IMAD R7, R6, R31, R7 ;  /* 0x0000001f06077224 */ /* 0x000fe200078e0207 */
[----:B------:R-:W-:Y:S01]  /*33860*/  SHF.R.S32.HI R6, RZ, 0x1f, R13 ;  /* 0x0000001fff067819 */ /* 0x000fe2000001140d */
[----:B------:R-:W-:Y:S02]  /*33870*/  IMAD R15, R2, -0x60, R15 ;  /* 0xffffffa0020f7824 */ /* 0x000fe400078e020f */
[----:B------:R-:W-:Y:S01]  /*33880*/  IMAD.IADD R11, R11, 0x1, R7 ;  /* 0x000000010b0b7824 */ /* 0x000fe200078e0207 */
[----:B------:R-:W-:Y:S01]  /*33890*/  SHF.R.S32.HI R7, RZ, 0x1f, R32 ;  /* 0x0000001fff077819 */ /* 0x000fe20000011420 */
[-C--:B------:R-:W-:Y:S01]  /*338a0*/  IMAD R9, R9, R32.reuse, RZ ;  /* 0x0000002009097224 */ /* 0x080fe200078e02ff */
[----:B------:R-:W-:Y:S02]  /*338b0*/  LEA.HI R6, R6, R13, RZ, 0x2 ;  /* 0x0000000d06067211 */ /* 0x000fe400078f10ff */
[----:B------:R-:W-:Y:S01]  /*338c0*/  VIMNMX R15, R15, 0x60, PT ;  /* 0x000000600f0f7848 */ /* 0x000fe20003fe0100 */
[C---:B0-----:R-:W-:Y:S01]  /*338d0*/  IMAD R5, R8.reuse, R7, R9 ;  /* 0x0000000708057224 */ /* 0x041fe200078e0209 */
[----:B------:R-:W-:Y:S01]  /*338e0*/  SHF.R.S32.HI R4, RZ, 0x2, R6 ;  /* 0x00000002ff047819 */ /* 0x000fe20000011406 */
[----:B------:R-:W-:Y:S01]  /*338f0*/  IMAD.WIDE.U32 R8, R8, R32, R10 ;  /* 0x0000002008087225 */ /* 0x000fe200078e000a */
[----:B------:R-:W-:-:S03]  /*33900*/  LOP3.LUT R6, R6, 0x1ffffffc, RZ, 0xc0, !PT ;  /* 0x1ffffffc06067812 */ /* 0x000fc600078ec0ff */
[----:B------:R-:W-:Y:S01]  /*33910*/  IMAD.IADD R5, R9, 0x1, R5 ;  /* 0x0000000109057824 */ /* 0x000fe200078e0205 */
[----:B------:R-:W-:Y:S01]  /*33920*/  LEA R10, P2, R8, R28, 0x1 ;  /* 0x0000001c080a7211 */ /* 0x000fe200078408ff */
[----:B------:R-:W-:Y:S02]  /*33930*/  IMAD.IADD R32, R15, 0x1, -R4 ;  /* 0x000000010f207824 */ /* 0x000fe400078e0a04 */
[----:B------:R-:W-:Y:S02]  /*33940*/  IMAD R7, R12, 0x4800, RZ ;  /* 0x000048000c077824 */ /* 0x000fe400078e02ff */
[----:B------:R-:W-:Y:S01]  /*33950*/  IMAD.IADD R6, R13, 0x1, -R6 ;  /* 0x000000010d067824 */ /* 0x000fe200078e0a06 */
[----:B------:R-:W-:Y:S02]  /*33960*/  LEA.HI.X R28, R8, R29, R5, 0x1, P2 ;  /* 0x0000001d081c7211 */ /* 0x000fe400010f0c05 */
[----:B------:R-:W-:Y:S01]  /*33970*/  ISETP.GE.AND P1, PT, R32, 0x1, PT ;  /* 0x000000012000780c */ /* 0x000fe20003f26270 */
[----:B------:R-:W-:Y:S01]  /*33980*/  IMAD.SHL.U32 R29, R6, 0x8, RZ ;  /* 0x00000008061d7824 */ /* 0x000fe200078e00ff */
[----:B------:R-:W-:Y:S01]  /*33990*/  SHF.R.S32.HI R9, RZ, 0x1f, R7 ;  /* 0x0000001fff097819 */ /* 0x000fe20000011407 */
[----:B------:R-:W-:Y:S10]  /*339a0*/  BRA.DIV UR4, `(.L_x_5405) ;  /* 0x0000001204647947 */ /* 0x000ff4000b800000 */
[----:B------:R0:W1:Y:S04]  /*339b0*/  SHFL.IDX PT, R5, R28, RZ, 0x1c1f ;  /* 0x001c1fff1c057589 */ /* 0x00006800000e0000 */
[----:B------:R0:W2:Y:S02]  /*339c0*/  SHFL.IDX PT, R14, R10, RZ, 0x1c1f ;  /* 0x001c1fff0a0e7589 */ /* 0x0000a400000e0000 */
.L_x_5432:
[C---:B-----5:R-:W-:Y:S01]  /*339d0*/  IADD3 R11, P2, R30.reuse, R7, RZ ;  /* 0x000000071e0b7210 */ /* 0x060fe20007f5e0ff */
[----:B------:R-:W-:Y:S01]  /*339e0*/  BSSY B2, `(.L_x_5406) ;  /* 0x0000052000027945 */ /* 0x000fe20003800000 */
[----:B-1----:R-:W-:Y:S02]  /*339f0*/  IMAD.MOV.U32 R15, RZ, RZ, R5 ;  /* 0x000000ffff0f7224 */ /* 0x002fe400078e0005 */
[----:B------:R-:W-:Y:S02]  /*33a00*/  LEA.HI.X.SX32 R9, R30, R9, 0x1, P2 ;  /* 0x000000091e097211 */ /* 0x000fe400010f0eff */
[----:B------:R-:W-:-:S04]  /*33a10*/  LEA R8, P2, R11, R26, 0x1 ;  /* 0x0000001a0b087211 */ /* 0x000fc800078408ff */
[----:B------:R-:W-:Y:S01]  /*33a20*/  LEA.HI.X R9, R11, R27, R9, 0x1, P2 ;  /* 0x0000001b0b097211 */ /* 0x000fe200010f0c09 */
[----:B------:R-:W-:Y:S01]  /*33a30*/  IMAD.WIDE R26, R7, 0x2, R26 ;  /* 0x00000002071a7825 */ /* 0x000fe200078e021a */
[----:B------:R-:W-:Y:S07]  /*33a40*/  @!P1 BRA `(.L_x_5407) ;  /* 0x00000004002c9947 */ /* 0x000fee0003800000 */
[----:B------:R-:W-:Y:S02]  /*33a50*/  R2UR UR4, R74 ;  /* 0x000000004a0472ca */ /* 0x000fe400000e0000 */
[----:B------:R-:W-:-:S13]  /*33a60*/  R2UR UR5, R75 ;  /* 0x000000004b0572ca */ /* 0x000fda00000e0000 */
[----:B------:R-:W3:Y:S02]  /*33a70*/  LD.E.U8 R11, desc[UR4][R24.64+0x98] ;  /* 0x00009804180b7980 */ /* 0x000ee4000c101100 */
[----:B---3--:R-:W-:-:S04]  /*33a80*/  LOP3.LUT R4, R11, 0x1, RZ, 0xc0, !PT ;  /* 0x000000010b047812 */ /* 0x008fc800078ec0ff */
[----:B------:R-:W-:-:S13]  /*33a90*/  ISETP.NE.U32.AND P1, PT, R4, 0x1, PT ;  /* 0x000000010400780c */ /* 0x000fda0003f25070 */
[----:B------:R-:W-:Y:S02]  /*33aa0*/  @!P1 R2UR UR4, R74 ;  /* 0x000000004a0492ca */ /* 0x000fe400000e0000 */
[----:B------:R-:W-:-:S13]  /*33ab0*/  @!P1 R2UR UR5, R75 ;  /* 0x000000004b0592ca */ /* 0x000fda00000e0000 */
[----:B------:R-:W3:Y:S01]  /*33ac0*/  @!P1 LD.E.128 R4, desc[UR4][R26.64] ;  /* 0x000000041a049980 */ /* 0x000ee2000c101d00 */
[----:B------:R-:W-:Y:S01]  /*33ad0*/  @!P1 R2UR UR6, R74 ;  /* 0x000000004a0692ca */ /* 0x000fe200000e0000 */
[----:B--2---:R-:W-:Y:S01]  /*33ae0*/  @!P1 IMAD.WIDE R12, R29, 0x2, R14 ;  /* 0x000000021d0c9825 */ /* 0x004fe200078e020e */
[----:B------:R-:W-:-:S04]  /*33af0*/  @!P1 R2UR UR7, R75 ;  /* 0x000000004b0792ca */ /* 0x000fc800000e0000 */
[----:B---3--:R1:W-:Y:S09]  /*33b00*/  @!P1 ST.E.128 desc[UR4][R12.64], R4 ;  /* 0x000000040c009985 */ /* 0x0083f2000c101d04 */
[----:B------:R-:W2:Y:S02]  /*33b10*/  @!P1 LD.E.U8 R11, desc[UR6][R24.64+0x98] ;  /* 0x00009806180b9980 */ /* 0x000ea4000c101100 */
[----:B--2---:R-:W-:-:S13]  /*33b20*/  LOP3.LUT P1, RZ, R11, 0x2, RZ, 0xc0, !PT ;  /* 0x000000020bff7812 */ /* 0x004fda000782c0ff */
[----:B------:R-:W-:Y:S02]  /*33b30*/  @P1 R2UR UR4, R74 ;  /* 0x000000004a0412ca */ /* 0x000fe400000e0000 */
[----:B------:R-:W-:-:S13]  /*33b40*/  @P1 R2UR UR5, R75 ;  /* 0x000000004b0512ca */ /* 0x000fda00000e0000 */
[----:B-1----:R-:W2:Y:S01]  /*33b50*/  @P1 LD.E.128 R4, desc[UR4][R8.64] ;  /* 0x0000000408041980 */ /* 0x002ea2000c101d00 */
[----:B------:R-:W-:Y:S01]  /*33b60*/  @P1 VIADD R30, R29, 0x20 ;  /* 0x000000201d1e1836 */ /* 0x000fe20000000000 */
[----:B------:R-:W-:Y:S02]  /*33b70*/  @P1 R2UR UR6, R74 ;  /* 0x000000004a0612ca */ /* 0x000fe400000e0000 */
[----:B------:R-:W-:Y:S02]  /*33b80*/  @P1 R2UR UR7, R75 ;  /* 0x000000004b0712ca */ /* 0x000fe400000e0000 */
[----:B------:R-:W-:-:S04]  /*33b90*/  @P1 SHF.R.S32.HI R31, RZ, 0x1f, R30 ;  /* 0x0000001fff1f1819 */ /* 0x000fc8000001141e */
[----:B------:R-:W-:-:S04]  /*33ba0*/  @P1 LEA.HI R31, R31, R30, RZ, 0x3 ;  /* 0x0000001e1f1f1211 */ /* 0x000fc800078f18ff */
[----:B------:R-:W-:-:S05]  /*33bb0*/  @P1 LOP3.LUT R31, R31, 0xfffffff8, RZ, 0xc0, !PT ;  /* 0xfffffff81f1f1812 */ /* 0x000fca00078ec0ff */
[----:B------:R-:W-:-:S05]  /*33bc0*/  @P1 IMAD.WIDE R12, R31, 0x2, R14 ;  /* 0x000000021f0c1825 */ /* 0x000fca00078e020e */
[----:B--2---:R1:W-:Y:S04]  /*33bd0*/  @P1 ST.E.128 desc[UR4][R12.64], R4 ;  /* 0x000000040c001985 */ /* 0x0043e8000c101d04 */
[----:B------:R-:W2:Y:S02]  /*33be0*/  @P1 LD.E.U8 R11, desc[UR6][R24.64+0x98] ;  /* 0x00009806180b1980 */ /* 0x000ea4000c101100 */
        /* <DEDUP_REMOVED lines=43> */
[----:B------:R-:W-:-:S05]  /*33ea0*/  @P1 VIADD R11, R29, 0xa0 ;  /* 0x000000a01d0b1836 */ /* 0x000fca0000000000 */
[----:B------:R-:W-:-:S04]  /*33eb0*/  @P1 SHF.R.S32.HI R30, RZ, 0x1f, R11 ;  /* 0x0000001fff1e1819 */ /* 0x000fc8000001140b */
[----:B------:R-:W-:-:S04]  /*33ec0*/  @P1 LEA.HI R30, R30, R11, RZ, 0x3 ;  /* 0x0000000b1e1e1211 */ /* 0x000fc800078f18ff */
[----:B------:R-:W-:-:S05]  /*33ed0*/  @P1 LOP3.LUT R11, R30, 0xfffffff8, RZ, 0xc0, !PT ;  /* 0xfffffff81e0b1812 */ /* 0x000fca00078ec0ff */
[----:B------:R-:W-:-:S05]  /*33ee0*/  @P1 IMAD.WIDE R14, R11, 0x2, R14 ;  /* 0x000000020b0e1825 */ /* 0x000fca00078e020e */
[----:B--2---:R1:W-:Y:S02]  /*33ef0*/  @P1 ST.E.128 desc[UR4][R14.64], R4 ;  /* 0x000000040e001985 */ /* 0x0043e4000c101d04 */
.L_x_5407:
[----:B------:R-:W-:Y:S05]  /*33f00*/  BSYNC B2 ;  /* 0x0000000000027941 */ /* 0x000fea0003800000 */
.L_x_5406:
[----:B------:R-:W-:-:S03]  /*33f10*/  UMOV UR4, 0xffffffff ;  /* 0xffffffff00047882 */ /* 0x000fc60000000000 */
[----:B------:R-:W-:Y:S05]  /*33f20*/  BRA.DIV UR4, `(.L_x_5408) ;  /* 0x0000000e044c7947 */ /* 0x000fea000b800000 */
[----:B-1----:R1:W3:Y:S04]  /*33f30*/  SHFL.IDX PT, R5, R28, 0x1, 0x1c1f ;  /* 0x003c1f001c057f89 */ /* 0x0022e800000e0000 */
[----:B--2---:R1:W2:Y:S02]  /*33f40*/  SHFL.IDX PT, R14, R10, 0x1, 0x1c1f ;  /* 0x003c1f000a0e7f89 */ /* 0x0042a400000e0000 */
.L_x_5436:
[----:B------:R-:W-:Y:S01]  /*33f50*/  ISETP.GE.AND P1, PT, R32, 0x41, PT ;  /* 0x000000412000780c */ /* 0x000fe20003f26270 */
[----:B---3--:R-:W-:-:S12]  /*33f60*/  IMAD.MOV.U32 R15, RZ, RZ, R5 ;  /* 0x000000ffff0f7224 */ /* 0x008fd800078e0005 */
[----:B------:R-:W-:Y:S05]  /*33f70*/  @!P1 BRA `(.L_x_5346) ;  /* 0x00000004002c9947 */ /* 0x000fea0003800000 */
        /* <DEDUP_REMOVED lines=9> */
[----:B012---:R-:W-:Y:S01]  /*34010*/  @!P1 IMAD.WIDE R10, R29, 0x2, R14 ;  /* 0x000000021d0a9825 */ /* 0x007fe200078e020e */
[----:B------:R-:W-:-:S04]  /*34020*/  @!P1 R2UR UR7, R75 ;  /* 0x000000004b0792ca */ /* 0x000fc800000e0000 */
[----:B---3--:R0:W-:Y:S09]  /*34030*/  @!P1 ST.E.128 desc[UR4][R10.64], R4 ;  /* 0x000000040a009985 */ /* 0x0081f2000c101d04 */
[----:B------:R-:W2:Y:S02]  /*34040*/  @!P1 LD.E.U8 R12, desc[UR6][R24.64+0x98] ;  /* 0x00009806180c9980 */ /* 0x000ea4000c101100 */
[----:B--2---:R-:W-:-:S13]  /*34050*/  LOP3.LUT P1, RZ, R12, 0x2, RZ, 0xc0, !PT ;  /* 0x000000020cff7812 */ /* 0x004fda000782c0ff */
[----:B------:R-:W-:Y:S02]  /*34060*/  @P1 R2UR UR4, R74 ;  /* 0x000000004a0412ca */ /* 0x000fe400000e0000 */
[----:B------:R-:W-:-:S13]  /*34070*/  @P1 R2UR UR5, R75 ;  /* 0x000000004b0512ca */ /* 0x000fda00000e0000 */
[----:B0-----:R-:W2:Y:S01]  /*34080*/  @P1 LD.E.128 R4, desc[UR4][R8.64+0x2000] ;  /* 0x0020000408041980 */ /* 0x001ea2000c101d00 */
        /* <DEDUP_REMOVED lines=52> */
[----:B------:R-:W-:-:S05]  /*343d0*/  @P1 VIADD R29, R29, 0xa0 ;  /* 0x000000a01d1d1836 */ /* 0x000fca0000000000 */
[----:B------:R-:W-:-:S04]  /*343e0*/  @P1 SHF.R.S32.HI R12, RZ, 0x1f, R29 ;  /* 0x0000001fff0c1819 */ /* 0x000fc8000001141d */
[----:B------:R-:W-:-:S04]  /*343f0*/  @P1 LEA.HI R12, R12, R29, RZ, 0x3 ;  /* 0x0000001d0c0c1211 */ /* 0x000fc800078f18ff */
[----:B------:R-:W-:-:S05]  /*34400*/  @P1 LOP3.LUT R13, R12, 0xfffffff8, RZ, 0xc0, !PT ;  /* 0xfffffff80c0d1812 */ /* 0x000fca00078ec0ff */
[----:B------:R-:W-:-:S05]  /*34410*/  @P1 IMAD.WIDE R14, R13, 0x2, R14 ;  /* 0x000000020d0e1825 */ /* 0x000fca00078e020e */
[----:B--2---:R3:W-:Y:S02]  /*34420*/  @P1 ST.E.128 desc[UR4][R14.64], R4 ;  /* 0x000000040e001985 */ /* 0x0047e4000c101d04 */
.L_x_5346:
[----:B------:R-:W-:Y:S05]  /*34430*/  BSYNC B0 ;  /* 0x0000000000007941 */ /* 0x000fea0003800000 */
.L_x_5309:
[----:B01234-:R-:W0:Y:S01]  /*34440*/  S2R R5, SR_TID.X ;  /* 0x0000000000057919 */ /* 0x01fe220000002100 */
[----:B------:R-:W-:Y:S01]  /*34450*/  @!PT LDS RZ, [RZ] ;  /* 0x00000000fffff984 */ /* 0x000fe20000000800 */
[----:B------:R-:W-:Y:S01]  /*34460*/  @!PT LDS RZ, [RZ] ;  /* 0x00000000fffff984 */ /* 0x000fe20000000800 */
[----:B------:R-:W-:Y:S01]  /*34470*/  @!PT LDS RZ, [RZ] ;  /* 0x00000000fffff984 */ /* 0x000fe20000000800 */
[----:B------:R-:W-:Y:S01]  /*34480*/  @!PT LDS RZ, [RZ] ;  /* 0x00000000fffff984 */ /* 0x000fe20000000800 */
[----:B------:R1:W-:Y:S06]  /*34490*/  MEMBAR.ALL.CTA ;  /* 0x0000000000007992 */ /* 0x0003ec0000008000 */
[----:B-1----:R-:W1:Y:S01]  /*344a0*/  FENCE.VIEW.ASYNC.S ;  /* 0x00000000000073c6 */ /* 0x002e620000000000 */
[----:B------:R-:W-:Y:S05]  /*344b0*/  WARPSYNC.ALL ;  /* 0x0000000000007948 */ /* 0x000fea0003800000 */
[----:B0-----:R-:W-:-:S02]  /*344c0*/  LOP3.LUT P1, RZ, R5, 0x7f, RZ, 0xc0, !PT ;  /* 0x0000007f05ff7812 */ /* 0x001fc4000782c0ff */
[----:B------:R-:W-:-:S05]  /*344d0*/  LEA.HI R4, R5, 0x8, RZ, 0x19 ;  /* 0x0000000805047811 */ /* 0x000fca00078fc8ff */
[----:B-1----:R0:W-:Y:S06]  /*344e0*/  BAR.SYNC.DEFER_BLOCKING R4, 0x80 ;  /* 0x000200040000751d */ /* 0x0021ec0000010000 */
[----:B------:R-:W-:Y:S05]  /*344f0*/  @P1 BRA `(.L_x_5409) ;  /* 0x0000000000241947 */ /* 0x000fea0003800000 */
[----:B0-----:R-:W2:Y:S01]  /*34500*/  LDL.64 R4, [R71+0x10] ;  /* 0x0000100047047983 */ /* 0x001ea20000100a00 */
[----:B------:R-:W-:Y:S02]  /*34510*/  R2UR UR4, R74 ;  /* 0x000000004a0472ca */ /* 0x000fe400000e0000 */
[----:B------:R-:W-:Y:S01]  /*34520*/  R2UR UR5, R75 ;  /* 0x000000004b0572ca */ /* 0x000fe200000e0000 */
[----:B------:R-:W3:-:S12]  /*34530*/  LDL R72, [R72] ;  /* 0x0000000048487983 */ /* 0x000ed80000100800 */
[----:B--2---:R-:W2:Y:S02]  /*34540*/  LD.E.64 R4, desc[UR4][R4.64+0x30] ;  /* 0x0000300404047980 */ /* 0x004ea4000c101b00 */
[----:B--2---:R-:W-:-:S05]  /*34550*/  MOV R7, R4 ;  /* 0x0000000400077202 */ /* 0x004fca0000000f00 */
[----:B---3--:R-:W-:-:S05]  /*34560*/  IMAD R6, R72, 0x8, R7 ;  /* 0x0000000848067824 */ /* 0x008fca00078e0207 */
[----:B------:R-:W-:-:S04]  /*34570*/  PRMT R6, RZ, 0x654, R6 ;  /* 0x00000654ff067816 */ /* 0x000fc80000000006 */
[----:B------:R1:W-:Y:S03]  /*34580*/  SYNCS.ARRIVE.TRANS64.RED.A1T0 RZ, [R6+URZ], RZ ;  /* 0x000000ff06ff79a7 */ /* 0x0003e6000810043f */
.L_x_5409:
[----:B------:R-:W-:-:S04]  /*34590*/  IMAD.MOV.U32 R77, RZ, RZ, 0x0 ;  /* 0x00000000ff4d7424 */ /* 0x000fc800078e00ff */
[----:B01---5:R-:W-:Y:S05]  /*345a0*/  RET.REL.NODEC R76 `(_ZN7cutlass13device_kernelIN5flash11enable_sm90INS1_16FlashAttnFwdSm90INS1_25CollectiveMainloopFwdSm90ILi2EN4cute5tupleIJNS5_1CILi1EEES8_S8_EEENS6_IJNS7_ILi128EEENS7_ILi96EEENS7_ILi192EEEEEELi192ENS_10bfloat16_tEfNS_4arch4Sm90ELb0ELb1ELb0ELb1ELb1ELb1ELb0ELb1ELb1ELb1ELb1ELb0EEENS1_21CollectiveEpilogueFwdINS6_IJSA_SC_SB_EEES9_SE_SG_Li256ELb1ELb1ELb1ELb0EEENS1_36VarlenDynamicPersistentTileSchedulerILi128ELi96ELi256ELi128ELb1ELb1ELb1ELb1ELb0ELb1EEEEEEEEEvNT_6ParamsE) ;  /* 0xfffffcb84c947950 */ /* 0x023fea0003c3ffff */
.L_x_5319:
[----:B0-----:R0:W1:Y:S02]  /*345b0*/  SYNCS.PHASECHK.TRANS64.TRYWAIT P1, [R4+URZ], R5 ;  /* 0x00000005040075a7 */ /* 0x001064000802017f */
[----:B-1----:R-:W-:Y:S05]  /*345c0*/  @!P1 NANOSLEEP.SYNCS 0x989680 ;  /* 0x009896800000995d */ /* 0x002fea0003900000 */
[----:B------:R-:W1:Y:S02]  /*345d0*/  @!P1 SYNCS.PHASECHK.TRANS64 P1, [R4+URZ], R5 ;  /* 0x00000005040095a7 */ /* 0x000e64000802007f */
[----:B-1----:R-:W-:Y:S05]  /*345e0*/  @!P1 BRA `(.L_x_5319) ;  /* 0xfffffffc00f09947 */ /* 0x002fea000383ffff */
[----:B------:R-:W-:Y:S05]  /*345f0*/  BRA `(.L_x_5410) ;  /* 0xffffff6400a47947 */ /* 0x000fea000383ffff */
.L_x_5320:
[----:B------:R-:W-:Y:S01]  /*34600*/  BSSY B2, `(.L_x_5411) ;  /* 0x0000008000027945 */ /* 0x000fe20003800000 */
[----:B------:R-:W-:Y:S02]  /*34610*/  IMAD.MOV.U32 R13, RZ, RZ, R77 ;  /* 0x000000ffff0d7224 */ /* 0x000fe400078e004d */
[----:B------:R-:W-:Y:S02]  /*34620*/  IMAD.MOV.U32 R12, RZ, RZ, RZ ;  /* 0x000000ffff0c7224 */ /* 0x000fe400078e00ff */
[----:B------:R-:W-:Y:S02]  /*34630*/  IMAD.MOV.U32 R11, RZ, RZ, 0x1c1f ;  /* 0x00001c1fff0b7424 */ /* 0x000fe400078e00ff */
[----:B------:R-:W-:-:S07]  /*34640*/  IMAD.MOV.U32 R15, RZ, RZ, -0x1 ;  /* 0xffffffffff0f7424 */ /* 0x000fce00078e00ff */
[----:B-----5:R-:W-:Y:S05]  /*34650*/  WARPSYNC.COLLECTIVE R15, `(.L_x_5412) ;  /* 0x000000000f087348 */ /* 0x020fea0003c00000 */
[----:B------:R0:W1:Y:S02]  /*34660*/  SHFL.IDX P6, R14, R13, R12, R11 ;  /* 0x0000000c0d0e7389 */ /* 0x00006400000c000b */
[----:B01---5:R-:W-:Y:S01]  /*34670*/  ENDCOLLECTIVE ;  /* 0x000000000000791b */ /* 0x023fe20003800000 */
.L_x_5412:
[----:B------:R-:W-:Y:S05]  /*34680*/  BSYNC B2 ;  /* 0x0000000000027941 */ /* 0x000fea0003800000 */
.L_x_5411:
        /* <DEDUP_REMOVED lines=8> */
.L_x_5413:
[----:B------:R-:W-:Y:S01]  /*34710*/  IMAD.MOV.U32 R10, RZ, RZ, R14 ;  /* 0x000000ffff0a7224 */ /* 0x000fe200078e000e */
[----:B------:R-:W-:Y:S06]  /*34720*/  BRA `(.L_x_5414) ;  /* 0xffffff6400ec7947 */ /* 0x000fec000383ffff */
.L_x_5345:
[----:B------:R-:W-:Y:S01]  /*34730*/  BSSY B2, `(.L_x_5415) ;  /* 0x0000008000027945 */ /* 0x000fe20003800000 */
[----:B-1234-:R-:W-:Y:S02]  /*34740*/  IMAD.MOV.U32 R13, RZ, RZ, R77 ;  /* 0x000000ffff0d7224 */ /* 0x01efe400078e004d */
[----:B------:R-:W-:Y:S02]  /*34750*/  IMAD.MOV.U32 R12, RZ, RZ, 0x1 ;  /* 0x00000001ff0c7424 */ /* 0x000fe400078e00ff */
[----:B------:R-:W-:Y:S02]  /*34760*/  IMAD.MOV.U32 R11, RZ, RZ, 0x1c1f ;  /* 0x00001c1fff0b7424 */ /* 0x000fe400078e00ff */
[----:B------:R-:W-:-:S07]  /*34770*/  IMAD.MOV.U32 R15, RZ, RZ, -0x1 ;  /* 0xffffffffff0f7424 */ /* 0x000fce00078e00ff */
[----:B0-----:R-:W-:Y:S05]  /*34780*/  WARPSYNC.COLLECTIVE R15, `(.L_x_5416) ;  /* 0x000000000f087348 */ /* 0x001fea0003c00000 */
[----:B------:R1:W2:Y:S02]  /*34790*/  SHFL.IDX P6, R14, R13, R12, R11 ;  /* 0x0000000c0d0e7389 */ /* 0x0002a400000c000b */
[----:B012---:R-:W-:Y:S01]  /*347a0*/  ENDCOLLECTIVE ;  /* 0x000000000000791b */ /* 0x007fe20003800000 */
.L_x_5416:
[----:B------:R-:W-:Y:S05]  /*347b0*/  BSYNC B2 ;  /* 0x0000000000027941 */ /* 0x000fea0003800000 */
.L_x_5415:
        /* <DEDUP_REMOVED lines=8> */
.L_x_5417:
[----:B------:R-:W-:Y:S05]  /*34840*/  BRA `(.L_x_5418) ;  /* 0xffffff8000807947 */ /* 0x000fea000383ffff */
.L_x_5376:
[----:B-1----:R1:W2:Y:S02]  /*34850*/  SYNCS.PHASECHK.TRANS64.TRYWAIT P1, [R8+URZ], R9 ;  /* 0x00000009080075a7 */ /* 0x0022a4000802017f */
[----:B--2---:R-:W-:Y:S05]  /*34860*/  @!P1 NANOSLEEP.SYNCS 0x989680 ;  /* 0x009896800000995d */ /* 0x004fea0003900000 */
[----:B------:R-:W2:Y:S02]  /*34870*/  @!P1 SYNCS.PHASECHK.TRANS64 P1, [R8+URZ], R9 ;  /* 0x00000009080095a7 */ /* 0x000ea4000802007f */
[----:B--2---:R-:W-:Y:S05]  /*34880*/  @!P1 BRA `(.L_x_5376) ;  /* 0xfffffffc00f09947 */ /* 0x004fea000383ffff */
[----:B------:R-:W-:Y:S05]  /*34890*/  BRA `(.L_x_5419) ;  /* 0xffffffac004c7947 */ /* 0x000fea000383ffff */
.L_x_5377:
        /* <DEDUP_REMOVED lines=8> */
.L_x_5421:
[----:B------:R-:W-:Y:S05]  /*34920*/  BSYNC B2 ;  /* 0x0000000000027941 */ /* 0x000fea0003800000 */
.L_x_5420:
        /* <DEDUP_REMOVED lines=8> */
.L_x_5422:
[----:B------:R-:W-:Y:S01]  /*349b0*/  IMAD.MOV.U32 R84, RZ, RZ, R14 ;  /* 0x000000ffff547224 */ /* 0x000fe200078e000e */
[----:B------:R-:W-:Y:S06]  /*349c0*/  BRA `(.L_x_5423) ;  /* 0xffffffac00707947 */ /* 0x000fec000383ffff */
.L_x_5390:
[----:B------:R-:W-:Y:S01]  /*349d0*/  BSSY B2, `(.L_x_5424) ;  /* 0x0000008000027945 */ /* 0x000fe20003800000 */
[----:B---3--:R-:W-:Y:S02]  /*349e0*/  IMAD.MOV.U32 R13, RZ, RZ, R77 ;  /* 0x000000ffff0d7224 */ /* 0x008fe400078e004d */
[----:B------:R-:W-:Y:S02]  /*349f0*/  IMAD.MOV.U32 R12, RZ, RZ, 0x1 ;  /* 0x00000001ff0c7424 */ /* 0x000fe400078e00ff */
[----:B------:R-:W-:Y:S02]  /*34a00*/  IMAD.MOV.U32 R11, RZ, RZ, 0x1c1f ;  /* 0x00001c1fff0b7424 */ /* 0x000fe400078e00ff */
[----:B------:R-:W-:-:S07]  /*34a10*/  IMAD.MOV.U32 R15, RZ, RZ, -0x1 ;  /* 0xffffffffff0f7424 */ /* 0x000fce00078e00ff */
[----:B012--5:R-:W-:Y:S05]  /*34a20*/  WARPSYNC.COLLECTIVE R15, `(.L_x_5425) ;  /* 0x000000000f087348 */ /* 0x027fea0003c00000 */
[----:B------:R3:W4:Y:S02]  /*34a30*/  SHFL.IDX P6, R14, R13, R12, R11 ;  /* 0x0000000c0d0e7389 */ /* 0x00072400000c000b */
[----:B012345:R-:W-:Y:S01]  /*34a40*/  ENDCOLLECTIVE ;  /* 0x000000000000791b */ /* 0x03ffe20003800000 */
.L_x_5425:
[----:B------:R-:W-:Y:S05]  /*34a50*/  BSYNC B2 ;  /* 0x0000000000027941 */ /* 0x000fea0003800000 */
.L_x_5424:
        /* <DEDUP_REMOVED lines=8> */
.L_x_5426:
[----:B------:R-:W-:Y:S05]  /*34ae0*/  BRA `(.L_x_5427) ;  /* 0xffffffc800e47947 */ /* 0x000fea000383ffff */
.L_x_5404:
[----:B0-----:R0:W1:Y:S02]  /*34af0*/  SYNCS.PHASECHK.TRANS64.TRYWAIT P1, [R6+URZ], R7 ;  /* 0x00000007060075a7 */ /* 0x001064000802017f */
[----:B-1----:R-:W-:Y:S05]  /*34b00*/  @!P1 NANOSLEEP.SYNCS 0x989680 ;  /* 0x009896800000995d */ /* 0x002fea0003900000 */
[----:B------:R-:W1:Y:S02]  /*34b10*/  @!P1 SYNCS.PHASECHK.TRANS64 P1, [R6+URZ], R7 ;  /* 0x00000007060095a7 */ /* 0x000e64000802007f */
[----:B-1----:R-:W-:Y:S05]  /*34b20*/  @!P1 BRA `(.L_x_5404) ;  /* 0xfffffffc00f09947 */ /* 0x002fea000383ffff */
[----:B------:R-:W-:Y:S05]  /*34b30*/  BRA `(.L_x_5428) ;  /* 0xffffffe800dc7947 */ /* 0x000fea000383ffff */
.L_x_5405:
        /* <DEDUP_REMOVED lines=8> */
.L_x_5430:
[----:B------:R-:W-:Y:S05]  /*34bc0*/  BSYNC B2 ;  /* 0x0000000000027941 */ /* 0x000fea0003800000 */
.L_x_5429:
        /* <DEDUP_REMOVED lines=8> */
.L_x_5431:
[----:B------:R-:W-:Y:S05]  /*34c50*/  BRA `(.L_x_5432) ;  /* 0xffffffec005c7947 */ /* 0x000fea000383ffff */
.L_x_5408:
[----:B------:R-:W-:Y:S01]  /*34c60*/  BSSY B2, `(.L_x_5433) ;  /* 0x0000008000027945 */ /* 0x000fe20003800000 */
[----:B------:R-:W-:Y:S02]  /*34c70*/  IMAD.MOV.U32 R13, RZ, RZ, R28 ;  /* 0x000000ffff0d7224 */ /* 0x000fe400078e001c */
[----:B------:R-:W-:Y:S02]  /*34c80*/  IMAD.MOV.U32 R12, RZ, RZ, 0x1 ;  /* 0x00000001ff0c7424 */ /* 0x000fe400078e00ff */
[----:B------:R-:W-:Y:S02]  /*34c90*/  IMAD.MOV.U32 R11, RZ, RZ, 0x1c1f ;  /* 0x00001c1fff0b7424 */ /* 0x000fe400078e00ff */
[----:B-1----:R-:W-:-:S07]  /*34ca0*/  IMAD.MOV.U32 R15, RZ, RZ, -0x1 ;  /* 0xffffffffff0f7424 */ /* 0x002fce00078e00ff */
[----:B0-2---:R-:W-:Y:S05]  /*34cb0*/  WARPSYNC.COLLECTIVE R15, `(.L_x_5434) ;  /* 0x000000000f087348 */ /* 0x005fea0003c00000 */
[----:B--2---:R1:W2:Y:S02]  /*34cc0*/  SHFL.IDX P6, R14, R13, R12, R11 ;  /* 0x0000000c0d0e7389 */ /* 0x0042a400000c000b */
[----:B012---:R-:W-:Y:S01]  /*34cd0*/  ENDCOLLECTIVE ;  /* 0x000000000000791b */ /* 0x007fe20003800000 */
.L_x_5434:
[----:B------:R-:W-:Y:S05]  /*34ce0*/  BSYNC B2 ;  /* 0x0000000000027941 */ /* 0x000fea0003800000 */
.L_x_5433:
        /* <DEDUP_REMOVED lines=8> */
.L_x_5435:
[----:B------:R-:W-:Y:S05]  /*34d70*/  BRA `(.L_x_5436) ;  /* 0xfffffff000747947 */ /* 0x000fea000383ffff */
.L_x_5437:
        /* <DEDUP_REMOVED lines=16> */
.L_x_15969:


//--------------------- .text._ZN7cutlass13device_kernelIN5flash11enable_sm90INS1_16FlashAttnFwdSm90INS1_25CollectiveMainloopFwdSm90ILi2EN4cute5tupleIJNS5_1CILi1EEES8_S8_EEENS6_IJNS7_ILi128EEENS7_ILi96EEENS7_ILi192EEEEEELi192ENS_10bfloat16_tEfNS_4arch4Sm90ELb1ELb0ELb0ELb0ELb1ELb0ELb0ELb1ELb1ELb1ELb1ELb0EEENS1_21CollectiveEpilogueFwdINS6_IJSA_SC_SB_EEES9_SE_SG_Li256ELb0ELb1ELb1ELb0EEENS1_19SingleTileSchedulerILb0ELb1ELb1ELi128EEEEEEEEEvNT_6ParamsE --------------------------
	.section	.text._ZN7cutlass13device_kernelIN5flash11enable_sm90INS1_16FlashAttnFwdSm90INS1_25CollectiveMainloopFwdSm90ILi2EN4cute5tupleIJNS5_1CILi1EEES8_S8_EEENS6_IJNS7_ILi128EEENS7_ILi96EEENS7_ILi192EEEEEELi192ENS_10bfloat16_tEfNS_4arch4Sm90ELb1ELb0ELb0ELb0ELb1ELb0ELb0ELb1ELb1ELb1ELb1ELb0EEENS1_21CollectiveEpilogueFwdINS6_IJSA_SC_SB_EEES9_SE_SG_Li256ELb0ELb1ELb1ELb0EEENS1_19SingleTileSchedulerILb0ELb1ELb1ELi128EEEEEEEEEvNT_6ParamsE,"ax",@progbits
	.align	128
.text._ZN7cutlass13device_kernelIN5flash11enable_sm90INS1_16FlashAttnFwdSm90INS1_25CollectiveMainloopFwdSm90ILi2EN4cute5tupleIJNS5_1CILi1EEES8_S8_EEENS6_IJNS7_ILi128EEENS7_ILi96EEENS7_ILi192EEEEEELi192ENS_10bfloat16_tEfNS_4arch4Sm90ELb1ELb0ELb0ELb0ELb1ELb0ELb0ELb1ELb1ELb1ELb1ELb0EEENS1_21CollectiveEpilogueFwdINS6_IJSA_SC_SB_EEES9_SE_SG_Li256ELb0ELb1ELb1ELb0EEENS1_19SingleTileSchedulerILb0ELb1ELb1ELi128EEEEEEEEEvNT_6ParamsE:
        .type           _ZN7cutlass13device_kernelIN5flash11enable_sm90INS1_16FlashAttnFwdSm90INS1_25CollectiveMainloopFwdSm90ILi2EN4cute5tupleIJNS5_1CILi1EEES8_S8_EEENS6_IJNS7_ILi128EEENS7_ILi96EEENS7_ILi192EEEEEELi192ENS_10bfloat16_tEfNS_4arch4Sm90ELb1ELb0ELb0ELb0ELb1ELb0ELb0ELb1ELb1ELb1ELb1ELb0EEENS1_21CollectiveEpilogueFwdINS6_IJSA_SC_SB_EEES9_SE_SG_Li256ELb0ELb1ELb1ELb0EEENS1_19SingleTileSchedulerILb0ELb1ELb1ELi128EEEEEEEEEvNT_6ParamsE,@function
        .size           _ZN7cutlass13device_kernelIN5flash11enable_sm90INS1_16FlashAttnFwdSm90INS1_25CollectiveMainloopFwdSm90ILi2EN4cute5tupleIJNS5_1CILi1EEES8_S8_EEENS6_IJNS7_ILi128EEENS7_ILi96EEENS7_ILi192EEEEEELi192ENS_10bfloat16_tEfNS_4arch4Sm90ELb1ELb0ELb0ELb0ELb1ELb0ELb0ELb1ELb1ELb1ELb1ELb0EEENS1_21CollectiveEpilogueFwdINS6_IJSA_SC_SB_EEES9_SE_SG_Li256ELb0ELb1ELb1ELb0EEENS1_19SingleTileSchedulerILb0ELb1ELb1ELi128EEEEEEEEEvNT_6ParamsE,(.L_x_15971 - _ZN7cutlass13device_kernelIN5flash11enable_sm90INS1_16FlashAttnFwdSm90INS1_25CollectiveMainloopFwdSm90ILi2EN4cute5tupleIJNS5_1CILi1EEES8_S8_EEENS6_IJNS7_ILi128EEENS7_ILi96EEENS7_ILi192EEEEEELi192ENS_10bfloat16_tEfNS_4arch4Sm90ELb1ELb0ELb0ELb0ELb1ELb0ELb0ELb1ELb1ELb1ELb1ELb0EEENS1_21CollectiveEpilogueFwdINS6_IJSA_SC_SB_EEES9_SE_SG_Li256ELb0ELb1ELb1ELb0EEENS1_19SingleTileSchedulerILb0ELb1ELb1ELi128EEEEEEEEEvNT_6ParamsE)
        .other          _ZN7cutlass13device_kernelIN5flash11enable_sm90INS1_16FlashAttnFwdSm90INS1_25CollectiveMainloopFwdSm90ILi2EN4cute5tupleIJNS5_1CILi1EEES8_S8_EEENS6_IJNS7_ILi128EEENS7_ILi96EEENS7_ILi192EEEEEELi192ENS_10bfloat16_tEfNS_4arch4Sm90ELb1ELb0ELb0ELb0ELb1ELb0ELb0ELb1ELb1ELb1ELb1ELb0EEENS1_21CollectiveEpilogueFwdINS6_IJSA_SC_SB_EEES9_SE_SG_Li256ELb0ELb1ELb1ELb0EEENS1_19SingleTileSchedulerILb0ELb1ELb1ELi128EEEEEEEEEvNT_6ParamsE,@"STO_CUDA_ENTRY STV_DEFAULT"
_ZN7cutlass13device_kernelIN5flash11enable_sm90INS1_16FlashAttnFwdSm90INS1_25CollectiveMainloopFwdSm90ILi2EN4cute5tupleIJNS5_1CILi1EEES8_S8_EEENS6_IJNS7_ILi128EEENS7_ILi96EEENS7_ILi192EEEEEELi192ENS_10bfloat16_tEfNS_4arch4Sm90ELb1ELb0ELb0ELb0ELb1ELb0ELb0ELb1ELb1ELb1ELb1ELb0EEENS1_21CollectiveEpilogueFwdINS6_IJSA_SC_SB_EEES9_SE_SG_Li256ELb0ELb1ELb1ELb0EEENS1_19SingleTileSchedulerILb0ELb1ELb1ELi128EEEEEEEEEvNT_6ParamsE:
        /* <DEDUP_REMOVED lines=45> */
.L_x_5438:
        /* <DEDUP_REMOVED lines=22> */
.L_x_5439:
        /* <DEDUP_REMOVED lines=18> */
.L_x_5440:
        /* <DEDUP_REMOVED lines=22> */
.L_x_5441:
        /* <DEDUP_REMOVED lines=23> */
.L_x_5442:
        /* <DEDUP_REMOVED lines=11> */
.L_x_5445:
        /* <DEDUP_REMOVED lines=31> */
[----:B------:R-:W-:Y:S01]  /*0ac0*/  MOV R17, UR4 ;  /* 0x0000000400117c02 */ /* 0x000fe20008000f00 */
[----:B------:R-:W-:Y:S01]  /*0ad0*/  USEL UR10, UR6, 0x1, UP0 ;  /* 0x00000001060a7887 */ /* 0x000fe20008000000 */
[----:B------:R-:W-:Y:S01]  /*0ae0*/  @UP1 ULDC UR9, c[0x0][0x450] ;  /* 0x0001140000091ab9 */ /* 0x000fe20000000800 */
[----:B------:R-:W-:Y:S02]  /*0af0*/  USHF.R.U32.HI UR11, URZ, 0x10, UR8 ;  /* 0x000000103f0b7899 */ /* 0x000fe40008011608 */
[----:B------:R-:W-:Y:S02]  /*0b00*/  UIMAD UR7, UR10, UR42, UR7 ;  /* 0x0000002a0a0772a4 */ /* 0x000fe4000f8e0207 */
[----:B------:R-:W-:Y:S01]  /*0b10*/  IMAD.U32 R16, RZ, RZ, UR10 ;  /* 0x0000000aff107e24 */ /* 0x000fe2000f8e00ff */
        /* <DEDUP_REMOVED lines=26> */
[----:B------:R-:W-:Y:S01]  /*0cc0*/  MOV R4, UR6 ;  /* 0x0000000600047c02 */ /* 0x000fe20008000f00 */
[----:B------:R-:W-:Y:S01]  /*0cd0*/  ULOP3.LUT UR6, UR6, UR11, URZ, 0x3c, !UPT ;  /* 0x0000000b06067292 */ /* 0x000fe2000f8e3c3f */
[----:B------:R-:W-:Y:S02]  /*0ce0*/  R2UR UR12, R0 ;  /* 0x00000000000c72ca */ /* 0x000fe400000e0000 */
[----:B------:R-:W-:Y:S02]  /*0cf0*/  IABS R4, R4 ;  /* 0x0000000400047213 */ /* 0x000fe40000000000 */
[----:B------:R-:W-:-:S03]  /*0d00*/  IABS R5, R3 ;  /* 0x0000000300057213 */ /* 0x000fc60000000000 */
        /* <DEDUP_REMOVED lines=24> */
.L_x_5447:
[----:B------:R-:W-:Y:S01]  /*0e90*/  UIMAD UR6, UR7, UR4, URZ ;  /* 0x00000004070672a4 */ /* 0x000fe2000f8e023f */
[----:B------:R-:W-:Y:S01]  /*0ea0*/  IMAD.U32 R0, RZ, RZ, UR10 ;  /* 0x0000000aff007e24 */ /* 0x000fe2000f8e00ff */
[----:B------:R-:W-:Y:S01]  /*0eb0*/  MOV R3, UR4 ;  /* 0x0000000400037c02 */ /* 0x000fe20008000f00 */
[----:B------:R-:W-:Y:S01]  /*0ec0*/  VIADD R22, R25, 0xffffff80 ;  /* 0xffffff8019167836 */ /* 0x000fe20000000000 */
[----:B------:R-:W-:Y:S02]  /*0ed0*/  R2UR UR5, R16 ;  /* 0x00000000100572ca */ /* 0x000fe400000e0000 */
[----:B------:R-:W-:Y:S02]  /*0ee0*/  CS2R R118, SRZ ;  /* 0x0000000000767805 */ /* 0x000fe4000001ff00 */
[----:B------:R-:W-:Y:S01]  /*0ef0*/  VIADDMNMX R0, R3, UR6, R0, PT ;  /* 0x0000000603007c46 */ /* 0x000fe2000b800100 */
[----:B------:R-:W-:Y:S01]  /*0f00*/  IMAD.U32 R18, RZ, RZ, UR6 ;  /* 0x00000006ff127e24 */ /* 0x000fe2000f8e00ff */
[----:B------:R-:W-:-:S02]  /*0f10*/  PLOP3.LUT P0, PT, PT, PT, PT, 0x80, 0x0 ;  /* 0x000000000000781c */ /* 0x000fc40003f0f070 */
[----:B------:R-:W-:Y:S02]  /*0f20*/  CS2R R116, SRZ ;  /* 0x0000000000747805 */ /* 0x000fe4000001ff00 */
[----:B------:R-:W-:Y:S01]  /*0f30*/  R2UR UR60, R0 ;  /* 0x00000000003c72ca */ /* 0x000fe200000e0000 */
[----:B------:R-:W-:Y:S01]  /*0f40*/  IMAD.MOV.U32 R0, RZ, RZ, RZ ;  /* 0x000000ffff007224 */ /* 0x000fe200078e00ff */
[----:B------:R-:W-:Y:S02]  /*0f50*/  MOV R3, RZ ;  /* 0x000000ff00037202 */ /* 0x000fe40000000f00 */
[----:B------:R-:W-:Y:S02]  /*0f60*/  CS2R R114, SRZ ;  /* 0x0000000000727805 */ /* 0x000fe4000001ff00 */
[----:B------:R-:W-:Y:S02]  /*0f70*/  CS2R R112, SRZ ;  /* 0x0000000000707805 */ /* 0x000fe4000001ff00 */
[----:B------:R-:W-:-:S02]  /*0f80*/  CS2R R110, SRZ ;  /* 0x00000000006e7805 */ /* 0x000fc4000001ff00 */
[----:B------:R-:W-:Y:S01]  /*0f90*/  CS2R R108, SRZ ;  /* 0x00000000006c7805 */ /* 0x000fe2000001ff00 */
[----:B------:R-:W-:Y:S01]  /*0fa0*/  UIMAD UR42, UR5, UR42, URZ ;  /* 0x0000002a052a72a4 */ /* 0x000fe2000f8e023f */
        /* <DEDUP_REMOVED lines=44> */
[----:B------:R-:W-:Y:S06]  /*1270*/  @!P1 BRA `(.L_x_5448) ;  /* 0x0000007800c89947 */ /* 0x000fec0003800000 */
[----:B------:R-:W-:Y:S01]  /*1280*/  SHF.R.S32.HI R23, RZ, 0x1f, R22 ;  /* 0x0000001fff177819 */ /* 0x000fe20000011416 */
[----:B------:R-:W1:Y:S01]  /*1290*/  S2UR UR6, SR_CgaCtaId ;  /* 0x00000000000679c3 */ /* 0x000e620000008800 */
[----:B------:R-:W-:Y:S02]  /*12a0*/  UMOV UR39, 0x400 ;  /* 0x0000040000277882 */ /* 0x000fe40000000000 */
[----:B------:R-:W-:-:S04]  /*12b0*/  LEA.HI R72, R23, R22, RZ, 0x7 ;  /* 0x0000001617487211 */ /* 0x000fc800078f38ff */
[----:B------:R-:W-:-:S05]  /*12c0*/  SHF.R.S32.HI R73, RZ, 0x7, R72 ;  /* 0x00000007ff497819 */ /* 0x000fca0000011448 */
[----:B------:R-:W2:Y:S01]  /*12d0*/  SHFL.IDX PT, R0, R73, RZ, 0x1f ;  /* 0x00001fff49007589 */ /* 0x000ea200000e0000 */
[----:B-1----:R-:W-:-:S04]  /*12e0*/  ULEA UR39, UR6, UR39, 0x18 ;  /* 0x0000002706277291 */ /* 0x002fc8000f8ec03f */
[----:B------:R-:W-:-:S04]  /*12f0*/  UIADD3 UR6, UR39, 0x12400, URZ ;  /* 0x0001240027067890 */ /* 0x000fc8000fffe03f */
[----:B------:R-:W-:Y:S01]  /*1300*/  ULOP3.LUT UP0, URZ, UR6, 0x1bf, URZ, 0xc0, !UPT ;  /* 0x000001bf063f7892 */ /* 0x000fe2000f80c03f */
[----:B--2---:R-:W-:-:S05]  /*1310*/  R2UR UR4, R0 ;  /* 0x00000000000472ca */ /* 0x004fca00000e0000 */
        /* <DEDUP_REMOVED lines=12> */
[----:B0-----:R0:W1:Y:S01]  /*13e0*/  LDC.64 R2, c[0x4][R0] ;  /* 0x0100000000027b82 */ /* 0x0010620000000a00 */
        /* <DEDUP_REMOVED lines=11> */
.L_x_5449:
[----:B------:R-:W-:-:S04]  /*14a0*/  SHF.L.U32 R0, RZ, 0x1f, RZ ;  /* 0x0000001fff007819 */ /* 0x000fc800000006ff */
[----:B------:R-:W1:Y:S02]  /*14b0*/  SYNCS.PHASECHK.TRANS64.TRYWAIT P0, [UR39+0x30800], R0 ;  /* 0x03080000ff0075a7 */ /* 0x000e640008000167 */
[----:B-1----:R-:W-:Y:S05]  /*14c0*/  @!P0 BRA `(.L_x_5450) ;  /* 0x000000d400248947 */ /* 0x002fea0003800000 */
.L_x_5535:
[----:B0-----:R-:W2:Y:S02]  /*14d0*/  LDL R2, [R1+0x4] ;  /* 0x0000040001027983 */ /* 0x001ea40000100800 */
[----:B--2---:R-:W-:-:S13]  /*14e0*/  R2UR UR4, R2 ;  /* 0x00000000020472ca */ /* 0x004fda00000e0000 */
[----:B------:R-:W-:-:S06]  /*14f0*/  ULOP3.LUT UR4, UR4, 0x1, URZ, 0xfc, !UPT ;  /* 0x0000000104047892 */ /* 0x000fcc000f8efc3f */
[----:B------:R-:W-:-:S05]  /*1500*/  IMAD.U32 R2, RZ, RZ, UR4 ;  /* 0x00000004ff027e24 */ /* 0x000fca000f8e00ff */
[----:B------:R-:W-:-:S13]  /*1510*/  ISETP.NE.AND P0, PT, R2, 0x3, PT ;  /* 0x000000030200780c */ /* 0x000fda0003f05270 */
[----:B------:R-:W-:Y:S05]  /*1520*/  @!P0 BRA `(.L_x_5451) ;  /* 0x0000000000048947 */ /* 0x000fea0003800000 */
[----:B------:R-:W-:Y:S01]  /*1530*/  BPT.TRAP 0x1 ;  /* 0x000000040000795c */ /* 0x000fe20000300000 */
.L_x_5451:
[----:B------:R0:W2:Y:S01]  /*1540*/  SYNCS.PHASECHK.TRANS64.TRYWAIT P1, [UR39+0x30830], R0 ;  /* 0x03083000ff0075a7 */ /* 0x0000a20008020167 */
[----:B------:R-:W-:Y:S05]  /*1550*/  @!P0 BRA `(.L_x_5452) ;  /* 0x0000000000048947 */ /* 0x000fea0003800000 */
[----:B------:R-:W-:Y:S01]  /*1560*/  BPT.TRAP 0x1 ;  /* 0x000000040000795c */ /* 0x000fe20000300000 */
.L_x_5452:
[----:B------:R-:W-:-:S05]  /*1570*/  IMAD.U32 R6, RZ, RZ, UR40 ;  /* 0x00000028ff067e24 */ /* 0x000fca000f8e00ff */
[----:B------:R-:W-:Y:S01]  /*1580*/  LOP3.LUT R6, R6, 0x10000, RZ, 0xfc, !PT ;  /* 0x0001000006067812 */ /* 0x000fe200078efcff */
[----:B--2---:R-:W-:Y:S06]  /*1590*/  @P1 BRA `(.L_x_5453) ;  /* 0x0000000000081947 */ /* 0x004fec0003800000 */
[----:B------:R-:W2:Y:S02]  /*15a0*/  SYNCS.PHASECHK.TRANS64.TRYWAIT P1, [UR39+0x30830], R0 ;  /* 0x03083000ff0075a7 */ /* 0x000ea40008020167 */
[----:B--2---:R-:W-:Y:S05]  /*15b0*/  @!P1 BRA `(.L_x_5454) ;  /* 0x000000d400009947 */ /* 0x004fea0003800000 */
.L_x_5453:
[----:B------:R-:W-:Y:S05]  /*15c0*/  WARPSYNC.ALL ;  /* 0x0000000000007948 */ /* 0x000fea0003800000 */
[----:B------:R-:W-:Y:S01]  /*15d0*/  MOV R7, 0x40000040 ;  /* 0x4000004000077802 */ /* 0x000fe20000000f00 */
[----:B------:R-:W-:Y:S01]  /*15e0*/  UIADD3 UR4, UR39, 0x1e400, URZ ;  /* 0x0001e40027047890 */ /* 0x000fe2000fffe03f */
        /* <DEDUP_REMOVED lines=14> */
[----:B------:R-:W-:Y:S01]  /*16d0*/  IMAD.U32 R10, RZ, RZ, UR18 ;  /* 0x00000012ff0a7e24 */ /* 0x000fe2000f8e00ff */
[----:B------:R-:W-:Y:S01]  /*16e0*/  UMOV UR10, UR18 ;  /* 0x00000012000a7c82 */ /* 0x000fe20008000000 */
[----:B------:R-:W-:Y:S01]  /*16f0*/  UMOV UR25, 0x40000040 ;  /* 0x4000004000197882 */ /* 0x000fe20000000000 */
[----:B------:R-:W-:Y:S01]  /*1700*/  HGMMA.64x96x16.F32.BF16 R24, gdesc[UR8], RZ, !UPT, gsb0 ;  /* 0x01600000081879f0 */ /* 0x000fe2000c0018ff */
[----:B------:R-:W-:Y:S01]  /*1710*/  R2UR UR10, R6 ;  /* 0x00000000060a72ca */ /* 0x000fe200000e0000 */
[----:B------:R-:W-:Y:S01]  /*1720*/  UMOV UR9, 0x40000040 ;  /* 0x4000004000097882 */ /* 0x000fe20000000000 */
[----:B------:R-:W-:Y:S01]  /*1730*/  UMOV UR29, 0x40000040 ;  /* 0x40000040001d7882 */ /* 0x000fe20000000000 */
[----:B------:R-:W-:Y:S01]  /*1740*/  UMOV UR5, UR9 ;  /* 0x0000000900057c82 */ /* 0x000fe20008000000 */
[----:B------:R-:W-:Y:S01]  /*1750*/  UMOV UR33, 0x40000040 ;  /* 0x4000004000217882 */ /* 0x000fe20000000000 */
[----:B------:R-:W-:Y:S01]  /*1760*/  UMOV UR41, 0x40000040 ;  /* 0x4000004000297882 */ /* 0x000fe20000000000 */
[----:B------:R-:W-:Y:S01]  /*1770*/  UMOV UR45, 0x40000040 ;  /* 0x40000040002d7882 */ /* 0x000fe20000000000 */
[----:B------:R-:W-:Y:S01]  /*1780*/  UMOV UR49, 0x40000040 ;  /* 0x4000004000317882 */ /* 0x000fe20000000000 */
[----:B------:R-:W-:-:S05]  /*1790*/  UMOV UR53, 0x40000040 ;  /* 0x4000004000357882 */ /* 0x000fca0000000000 */
        /* <DEDUP_REMOVED lines=8> */
[----:B------:R-:W-:Y:S02]  /*1820*/  UIADD3 UR40, UR10, 0x800, URZ ;  /* 0x000008000a287890 */ /* 0x000fe4000fffe03f */
[----:B------:R-:W-:Y:S02]  /*1830*/  UIADD3 UR44, UR10, 0x802, URZ ;  /* 0x000008020a2c7890 */ /* 0x000fe4000fffe03f */
[----:B------:R-:W-:Y:S02]  /*1840*/  UIADD3 UR48, UR10, 0x804, URZ ;  /* 0x000008040a307890 */ /* 0x000fe4000fffe03f */
[----:B------:R-:W-:Y:S01]  /*1850*/  UIADD3 UR52, UR10, 0x806, URZ ;  /* 0x000008060a347890 */ /* 0x000fe2000fffe03f */
        /* <DEDUP_REMOVED lines=72> */
.L_x_5455:
[----:B-1----:R-:W-:Y:S01]  /*1ce0*/  LOP3.LUT R3, R72, 0xffffff80, RZ, 0xc0, !PT ;  /* 0xffffff8048037812 */ /* 0x002fe200078ec0ff */
        /* <DEDUP_REMOVED lines=8> */
[----:B------:R-:W1:Y:S01]  /*1d70*/  S2UR UR14, SR_CgaCtaId ;  /* 0x00000000000e79c3 */ /* 0x000e620000008800 */
[----:B0-----:R-:W-:Y:S01]  /*1d80*/  SHF.R.S32.HI R0, RZ, 0x1f, R3 ;  /* 0x0000001fff007819 */ /* 0x001fe20000011403 */
[----:B------:R-:W-:Y:S01]  /*1d90*/  UIADD3 UR6, UR39, 0x30840, URZ ;  /* 0x0003084027067890 */ /* 0x000fe2000fffe03f */
[----:B------:R-:W-:Y:S01]  /*1da0*/  LOP3.LUT R8, R8, 0x3fffffe, RZ, 0xc0, !PT ;  /* 0x03fffffe08087812 */ /* 0x000fe200078ec0ff */
[----:B------:R-:W-:Y:S01]  /*1db0*/  IMAD.IADD R23, R22, 0x1, -R23 ;  /* 0x0000000116177824 */ /* 0x000fe200078e0a17 */
[CC--:B------:R-:W-:Y:S01]  /*1dc0*/  LEA.HI R2, R0.reuse, R3.reuse, RZ, 0x2 ;  /* 0x0000000300027211 */ /* 0x0c0fe200078f10ff */
[----:B------:R-:W-:Y:S01]  /*1dd0*/  UISETP.NE.AND UP0, UPT, UR4, URZ, UPT ;  /* 0x0000003f0400728c */ /* 0x000fe2000bf05270 */
[----:B------:R-:W-:-:S02]  /*1de0*/  LEA.HI R4, R0, R3, RZ, 0x5 ;  /* 0x0000000300047211 */ /* 0x000fc400078f28ff */
[----:B------:R-:W-:Y:S02]  /*1df0*/  CS2R R118, SRZ ;  /* 0x0000000000767805 */ /* 0x000fe4000001ff00 */
[--C-:B------:R-:W-:Y:S02]  /*1e00*/  SHF.R.S32.HI R0, RZ, 0x2, R2.reuse ;  /* 0x00000002ff007819 */ /* 0x100fe40000011402 */
[----:B------:R-:W-:Y:S02]  /*1e10*/  CS2R R116, SRZ ;  /* 0x0000000000747805 */ /* 0x000fe4000001ff00 */
[----:B------:R-:W-:Y:S02]  /*1e20*/  SHF.R.S32.HI R5, RZ, 0x1f, R2 ;  /* 0x0000001fff057819 */ /* 0x000fe40000011402 */
[----:B------:R-:W-:Y:S02]  /*1e30*/  CS2R R114, SRZ ;  /* 0x0000000000727805 */ /* 0x000fe4000001ff00 */
[----:B------:R-:W-:-:S02]  /*1e40*/  SHF.R.S32.HI R4, RZ, 0x5, R4 ;  /* 0x00000005ff047819 */ /* 0x000fc40000011404 */
[----:B------:R-:W-:Y:S02]  /*1e50*/  CS2R R112, SRZ ;  /* 0x0000000000707805 */ /* 0x000fe4000001ff00 */
[----:B------:R-:W-:Y:S02]  /*1e60*/  LEA.HI R5, R5, R0, RZ, 0x3 ;  /* 0x0000000005057211 */ /* 0x000fe400078f18ff */
[----:B------:R-:W-:Y:S02]  /*1e70*/  CS2R R110, SRZ ;  /* 0x00000000006e7805 */ /* 0x000fe4000001ff00 */
[----:B------:R-:W-:Y:S01]  /*1e80*/  LEA.HI R9, R23, R23, RZ, 0x1 ;  /* 0x0000001717097211 */ /* 0x000fe200078f08ff */
[----:B------:R-:W-:Y:S01]  /*1e90*/  @UP0 ULDC UR4, c[0x0][0x44c] ;  /* 0x0001130000040ab9 */ /* 0x000fe20000000800 */
[----:B------:R-:W-:Y:S01]  /*1ea0*/  LEA R11, R4, UR38, 0x4 ;  /* 0x00000026040b7c11 */ /* 0x000fe2000f8e20ff */
[----:B------:R-:W-:Y:S01]  /*1eb0*/  @UP0 ULDC UR10, c[0x0][0x450] ;  /* 0x00011400000a0ab9 */ /* 0x000fe20000000800 */
[----:B------:R-:W-:-:S02]  /*1ec0*/  LOP3.LUT R5, R5, 0xfffffff8, RZ, 0xc0, !PT ;  /* 0xfffffff805057812 */ /* 0x000fc400078ec0ff */
[----:B------:R-:W-:Y:S02]  /*1ed0*/  CS2R R108, SRZ ;  /* 0x00000000006c7805 */ /* 0x000fe4000001ff00 */
[----:B------:R-:W-:Y:S01]  /*1ee0*/  IADD3 R8, R73, -R8, RZ ;  /* 0x8000000849087210 */ /* 0x000fe20007ffe0ff */
[----:B-1----:R-:W-:Y:S01]  /*1ef0*/  UPRMT UR6, UR14, 0x654, UR6 ;  /* 0x000006540e067896 */ /* 0x002fe20008000006 */
[----:B------:R-:W-:Y:S02]  /*1f00*/  LOP3.LUT R4, R9, 0x1ffffffe, RZ, 0xc0, !PT ;  /* 0x1ffffffe09047812 */ /* 0x000fe400078ec0ff */
[----:B------:R-:W-:Y:S02]  /*1f10*/  CS2R R106, SRZ ;  /* 0x00000000006a7805 */ /* 0x000fe4000001ff00 */
[----:B------:R-:W-:Y:S02]  /*1f20*/  IADD3 R5, R11, R0, -R5 ;  /* 0x000000000b057210 */ /* 0x000fe40007ffe805 */
[----:B------:R-:W-:-:S02]  /*1f30*/  CS2R R104, SRZ ;  /* 0x0000000000687805 */ /* 0x000fc4000001ff00 */
[----:B------:R-:W-:Y:S01]  /*1f40*/  PLOP3.LUT P1, PT, PT, PT, UP0, 0x80, 0x0 ;  /* 0x000000000000781c */ /* 0x000fe20003f2f008 */
[----:B------:R-:W-:Y:S01]  /*1f50*/  IMAD.IADD R4, R23, 0x1, -R4 ;  /* 0x0000000117047824 */ /* 0x000fe200078e0a04 */
[----:B------:R-:W-:Y:S01]  /*1f60*/  PLOP3.LUT P2, PT, PT, PT, UP0, 0x80, 0x0 ;  /* 0x000000000000781c */ /* 0x000fe20003f4f008 */
[----:B------:R-:W-:Y:S01]  /*1f70*/  IMAD R5, R8, 0x40, R5 ;  /* 0x0000004008057824 */ /* 0x000fe200078e0205 */
[----:B------:R-:W-:Y:S01]  /*1f80*/  LOP3.LUT R12, R2, 0x7ffffffc, RZ, 0xc0, !PT ;  /* 0x7ffffffc020c7812 */ /* 0x000fe200078ec0ff */
[----:B------:R-:W-:Y:S01]  /*1f90*/  SYNCS.ARRIVE.TRANS64.RED.A1T0 RZ, [UR6], RZ ;  /* 0x000000ffffff79a7 */ /* 0x000fe20008100406 */
[----:B------:R-:W-:Y:S01]  /*1fa0*/  MOV R8, UR42 ;  /* 0x0000002a00087c02 */ /* 0x000fe20008000f00 */
[----:B------:R-:W-:Y:S01]  /*1fb0*/  IMAD R11, R4, 0x8, R5 ;  /* 0x00000008040b7824 */ /* 0x000fe200078e0205 */
[----:B------:R-:W-:Y:S01]  /*1fc0*/  R2UR UR11, R18 ;  /* 0x00000000120b72ca */ /* 0x000fe200000e0000 */
[----:B------:R-:W-:Y:S01]  /*1fd0*/  IMAD.IADD R12, R3, 0x1, -R12 ;  /* 0x00000001030c7824 */ /* 0x000fe200078e0a0c */
[----:B------:R-:W-:Y:S01]  /*1fe0*/  UMOV UR6, URZ ;  /* 0x0000003f00067c82 */ /* 0x000fe20008000000 */
[----:B------:R-:W-:Y:S01]  /*1ff0*/  IMAD.U32 R3, RZ, RZ, UR5 ;  /* 0x00000005ff037e24 */ /* 0x000fe2000f8e00ff */
[----:B------:R-:W-:Y:S01]  /*2000*/  MOV R0, R11 ;  /* 0x0000000b00007202 */ /* 0x000fe20000000f00 */
[----:B------:R-:W-:Y:S01]  /*2010*/  @P1 IMAD.HI.U32 R4, R11, UR4, RZ ;  /* 0x000000040b041c27 */ /* 0x000fe2000f8e00ff */
[----:B------:R-:W-:-:S03]  /*2020*/  @UP0 ULDC UR4, c[0x0][0x450] ;  /* 0x0001140000040ab9 */ /* 0x000fc60000000800 */
[----:B------:R-:W-:Y:S01]  /*2030*/  IMAD R3, R12, -0x2, R3 ;  /* 0xfffffffe0c037824 */ /* 0x000fe200078e0203 */
[----:B------:R-:W-:Y:S01]  /*2040*/  @P2 SHF.R.U32.HI R0, RZ, UR4, R4 ;  /* 0x00000004ff002c19 */ /* 0x000fe20008011604 */
[----:B------:R-:W-:Y:S02]  /*2050*/  UIMAD UR4, UR60, -0x60, UR42 ;  /* 0xffffffa03c0478a4 */ /* 0x000fe4000f8e022a */
[----:B------:R-:W-:Y:S01]  /*2060*/  UIADD3 UR60, UR60, -0x2, URZ ;  /* 0xfffffffe3c3c7890 */ /* 0x000fe2000fffe03f */
[----:B------:R-:W-:Y:S01]  /*2070*/  IADD3 R3, R3, -UR7, R8 ;  /* 0x8000000703037c10 */ /* 0x000fe2000fffe008 */
[----:B------:R-:W0:Y:S01]  /*2080*/  SHFL.IDX PT, R4, R0, 0x1, 0x1c1f ;  /* 0x003c1f0000047f89 */ /* 0x000e2200000e0000 */
[----:B------:R-:W-:-:S03]  /*2090*/  UIADD3 UR4, UR4, 0x60, URZ ;  /* 0x0000006004047890 */ /* 0x000fc6000fffe03f */
[----:B------:R-:W1:Y:S03]  /*20a0*/  SHFL.IDX PT, R0, R0, RZ, 0x1c1f ;  /* 0x001c1fff00007589 */ /* 0x000e6600000e0000 */
[----:B------:R-:W-:Y:S01]  /*20b0*/  IMAD.U32 R5, RZ, RZ, UR4 ;  /* 0x00000004ff057e24 */ /* 0x000fe2000f8e00ff */
[----:B------:R-:W-:-:S03]  /*20c0*/  ULDC UR4, c[0x0][0x988] ;  /* 0x0002620000047ab9 */ /* 0x000fc60000000800 */
[----:B------:R-:W-:-:S05]  /*20d0*/  IMAD R2, R12, -0x2, R5 ;  /* 0xfffffffe0c027824 */ /* 0x000fca00078e0205 */
        /* <DEDUP_REMOVED lines=9> */
[C---:B------:R-:W-:Y:S02]  /*2170*/  ISETP.GT.AND P2, PT, R4.reuse, 0x10, PT ;  /* 0x000000100400780c */ /* 0x040fe40003f44270 */
[----:B------:R-:W-:Y:S02]  /*2180*/  FSEL R75, R31, -INF , P1 ;  /* 0xff8000001f4b7808 */ /* 0x000fe40000800000 */
[----:B------:R-:W-:Y:S02]  /*2190*/  FMNMX.FTZ R8, R73, R8, !PT ;  /* 0x0000000849087209 */ /* 0x000fe40007810000 */
        /* <DEDUP_REMOVED lines=57> */
[----:B------:R-:W-:Y:S02]  /*2530*/  FSEL R71, R71, -INF , P1 ;  /* 0xff80000047477808 */ /* 0x000fe40000800000 */
[----:B------:R-:W-:Y:S02]  /*2540*/  FMNMX.FTZ R8, R103, R8, !PT ;  /* 0x0000000867087209 */ /* 0x000fe40007810000 */
[----:B-1----:R-:W-:Y:S01]  /*2550*/  VIADDMNMX R3, R0, R3, R2, PT ;  /* 0x0000000300037246 */ /* 0x002fe20003800102 */
[----:B------:R-:W-:Y:S01]  /*2560*/  IMAD.U32 R2, RZ, RZ, UR4 ;  /* 0x00000004ff027e24 */ /* 0x000fe2000f8e00ff */
[----:B------:R-:W-:Y:S01]  /*2570*/  FMNMX.FTZ R8, R71, R8, !PT ;  /* 0x0000000847087209 */ /* 0x000fe20007810000 */
[----:B------:R-:W-:Y:S01]  /*2580*/  @UP0 ULDC UR4, c[0x0][0x44c] ;  /* 0x0001130000040ab9 */ /* 0x000fe20000000800 */
[C---:B------:R-:W-:Y:S01]  /*2590*/  ISETP.GT.AND P1, PT, R3.reuse, RZ, PT ;  /* 0x000000ff0300720c */ /* 0x040fe20003f24270 */
[----:B------:R-:W-:Y:S01]  /*25a0*/  UIMAD.WIDE.U32 UR4, UR38, UR4, URZ ;  /* 0x00000004260472a5 */ /* 0x000fe2000f8e003f */
[C---:B------:R-:W-:Y:S01]  /*25b0*/  ISETP.GT.AND P2, PT, R3.reuse, 0x1, PT ;  /* 0x000000010300780c */ /* 0x040fe20003f44270 */
[----:B------:R-:W0:Y:S01]  /*25c0*/  SHFL.BFLY PT, R9, R8, 0x2, 0x1f ;  /* 0x0c401f0008097f89 */ /* 0x000e2200000e0000 */
[----:B------:R-:W-:Y:S01]  /*25d0*/  ISETP.GT.AND P3, PT, R3, 0x8, PT ;  /* 0x000000080300780c */ /* 0x000fe20003f64270 */
[----:B------:R-:W-:Y:S01]  /*25e0*/  @UP0 USHF.R.U32.HI UR38, URZ, UR10, UR5 ;  /* 0x0000000a3f260299 */ /* 0x000fe20008011605 */
[----:B------:R-:W-:-:S02]  /*25f0*/  FSEL R25, R25, -INF , P2 ;  /* 0xff80000019197808 */ /* 0x000fc40001000000 */
[----:B------:R-:W-:Y:S01]  /*2600*/  FSEL R13, R28, -INF , P3 ;  /* 0xff8000001c0d7808 */ /* 0x000fe20001800000 */
[----:B------:R-:W-:Y:S01]  /*2610*/  UIADD3 UR4, UR38, -UR7, UR42 ;  /* 0x8000000726047290 */ /* 0x000fe2000fffe02a */
[C---:B------:R-:W-:Y:S02]  /*2620*/  ISETP.GT.AND P2, PT, R3.reuse, 0x10, PT ;  /* 0x000000100300780c */ /* 0x040fe40003f44270 */
[----:B------:R-:W-:Y:S01]  /*2630*/  ISETP.GT.AND P3, PT, R3, 0x18, PT ;  /* 0x000000180300780c */ /* 0x000fe20003f64270 */
[----:B------:R-:W-:Y:S01]  /*2640*/  UIMAD.WIDE UR4, UR4, 0x2aaaaaab, URZ ;  /* 0x2aaaaaab040478a5 */ /* 0x000fe2000f8e023f */
[----:B------:R-:W-:Y:S02]  /*2650*/  FSEL R15, R32, -INF , P2 ;  /* 0xff800000200f7808 */ /* 0x000fe40001000000 */
[----:B------:R-:W-:Y:S01]  /*2660*/  FSEL R21, R36, -INF , P3 ;  /* 0xff80000024157808 */ /* 0x000fe20001800000 */
[----:B------:R-:W-:-:S04]  /*2670*/  USHF.R.U32.HI UR4, URZ, 0x1f, UR5 ;  /* 0x0000001f3f047899 */ /* 0x000fc80008011605 */
[----:B------:R-:W-:-:S04]  /*2680*/  ULEA.HI.SX32 UR4, UR5, UR4, 0x1c ;  /* 0x0000000405047291 */ /* 0x000fc8000f8fe23f */
[----:B------:R-:W-:Y:S01]  /*2690*/  UISETP.LT.AND UP0, UPT, UR11, UR4, UPT ;  /* 0x000000040b00728c */ /* 0x000fe2000bf01270 */
[----:B0-----:R-:W-:-:S03]  /*26a0*/  FMNMX.FTZ R14, R8, R9, !PT ;  /* 0x00000009080e7209 */ /* 0x001fc60007810000 */
[----:B------:R-:W-:Y:S02]  /*26b0*/  USEL UR61, UR11, UR4, !UP0 ;  /* 0x000000040b3d7287 */ /* 0x000fe4000c000000 */
[----:B------:R-:W0:Y:S02]  /*26c0*/  SHFL.BFLY PT, R9, R14, 0x1, 0x1f ;  /* 0x0c201f000e097f89 */ /* 0x000e2400000e0000 */
[----:B------:R-:W-:Y:S01]  /*26d0*/  UISETP.GE.AND UP0, UPT, UR60, UR61, UPT ;  /* 0x0000003d3c00728c */ /* 0x000fe2000bf06270 */
[----:B------:R-:W-:Y:S01]  /*26e0*/  UMOV UR4, URZ ;  /* 0x0000003f00047c82 */ /* 0x000fe20008000000 */
[----:B0-----:R-:W-:Y:S02]  /*26f0*/  FMNMX.FTZ R4, R14, R9, !PT ;  /* 0x000000090e047209 */ /* 0x001fe40007810000 */
[----:B------:R-:W-:Y:S02]  /*2700*/  FSEL R9, R24, -INF , P1 ;  /* 0xff80000018097808 */ /* 0x000fe40000800000 */
[----:B------:R-:W-:Y:S01]  /*2710*/  ISETP.GT.AND P1, PT, R3, 0x9, PT ;  /* 0x000000090300780c */ /* 0x000fe20003f24270 */
[----:B------:R-:W-:Y:S01]  /*2720*/  FMUL.FTZ R8, R4, R2 ;  /* 0x0000000204087220 */ /* 0x000fe20000410000 */
[----:B------:R-:W-:-:S02]  /*2730*/  FMNMX.FTZ R0, R9, R25, !PT ;  /* 0x0000001909007209 */ /* 0x000fc40007810000 */
[----:B------:R-:W-:Y:S02]  /*2740*/  FSEL R29, R29, -INF , P1 ;  /* 0xff8000001d1d7808 */ /* 0x000fe40000800000 */
[----:B------:R-:W-:Y:S02]  /*2750*/  FMNMX.FTZ R0, R13, R0, !PT ;  /* 0x000000000d007209 */ /* 0x000fe40007810000 */
[----:B------:R-:W-:Y:S02]  /*2760*/  ISETP.GT.AND P1, PT, R3, 0x11, PT ;  /* 0x000000110300780c */ /* 0x000fe40003f24270 */
[----:B------:R-:W-:Y:S02]  /*2770*/  FMNMX.FTZ R0, R29, R0, !PT ;  /* 0x000000001d007209 */ /* 0x000fe40007810000 */
[----:B------:R-:W-:Y:S02]  /*2780*/  FSEL R33, R33, -INF , P1 ;  /* 0xff80000021217808 */ /* 0x000fe40000800000 */
[----:B------:R-:W-:-:S02]  /*2790*/  FMNMX.FTZ R0, R15, R0, !PT ;  /* 0x000000000f007209 */ /* 0x000fc40007810000 */
[----:B------:R-:W-:Y:S02]  /*27a0*/  FSETP.NEU.FTZ.AND P2, PT, R4, -INF , PT ;  /* 0xff8000000400780b */ /* 0x000fe40003f5d000 */
[----:B------:R-:W-:Y:S02]  /*27b0*/  ISETP.GT.AND P1, PT, R3, 0x19, PT ;  /* 0x000000190300780c */ /* 0x000fe40003f24270 */
[----:B------:R-:W-:Y:S02]  /*27c0*/  FMNMX.FTZ R0, R33, R0, !PT ;  /* 0x0000000021007209 */ /* 0x000fe40007810000 */
[----:B------:R-:W-:Y:S02]  /*27d0*/  FSEL R14, R8, RZ, P2 ;  /* 0x000000ff080e7208 */ /* 0x000fe40001000000 */
[----:B------:R-:W-:Y:S02]  /*27e0*/  ISETP.GT.AND P2, PT, R3, 0x20, PT ;  /* 0x000000200300780c */ /* 0x000fe40003f44270 */
[----:B------:R-:W-:Y:S01]  /*27f0*/  FSEL R37, R37, -INF , P1 ;  /* 0xff80000025257808 */ /* 0x000fe20000800000 */
[--C-:B------:R-:W-:Y:S01]  /*2800*/  FFMA.FTZ R8, R27, R2, -R14.reuse ;  /* 0x000000021b087223 */ /* 0x100fe2000001080e */
[----:B------:R-:W-:Y:S01]  /*2810*/  FMNMX.FTZ R0, R21, R0, !PT ;  /* 0x0000000015007209 */ /* 0x000fe20007810000 */
[-CC-:B------:R-:W-:Y:S01]  /*2820*/  FFMA.FTZ R5, R5, R2.reuse, -R14.reuse ;  /* 0x0000000205057223 */ /* 0x180fe2000001080e */
[----:B------:R-:W-:Y:S01]  /*2830*/  ISETP.GT.AND P1, PT, R3, 0x21, PT ;  /* 0x000000210300780c */ /* 0x000fe20003f24270 */
[----:B------:R-:W-:Y:S01]  /*2840*/  MUFU.EX2 R20, R8 ;  /* 0x0000000800147308 */ /* 0x000fe20000000800 */
[----:B------:R-:W-:Y:S01]  /*2850*/  FSEL R23, R40, -INF , P2 ;  /* 0xff80000028177808 */ /* 0x000fe20001000000 */
[--C-:B------:R-:W-:Y:S01]  /*2860*/  FFMA.FTZ R73, R73, R2, -R14.reuse ;  /* 0x0000000249497223 */ /* 0x100fe2000001080e */
[----:B------:R-:W-:Y:S01]  /*2870*/  FMNMX.FTZ R0, R37, R0, !PT ;  /* 0x0000000025007209 */ /* 0x000fe20007810000 */
[-CC-:B------:R-:W-:Y:S01]  /*2880*/  FFMA.FTZ R75, R75, R2.reuse, -R14.reuse ;  /* 0x000000024b4b7223 */ /* 0x180fe2000001080e */
[----:B------:R-:W-:Y:S01]  /*2890*/  ISETP.GT.AND P2, PT, R3, 0x28, PT ;  /* 0x000000280300780c */ /* 0x000fe20003f44270 */
[--C-:B------:R-:W-:Y:S01]  /*28a0*/  FFMA.FTZ R77, R77, R2, -R14.reuse ;  /* 0x000000024d4d7223 */ /* 0x100fe2000001080e */
[----:B------:R-:W-:Y:S01]  /*28b0*/  FSEL R41, R41, -INF , P1 ;  /* 0xff80000029297808 */ /* 0x000fe20000800000 */
[----:B------:R-:W-:Y:S01]  /*28c0*/  MUFU.EX2 R189, R5 ;  /* 0x0000000500bd7308 */ /* 0x000fe20000000800 */
[----:B------:R-:W-:Y:S01]  /*28d0*/  FMNMX.FTZ R0, R23, R0, !PT ;  /* 0x0000000017007209 */ /* 0x000fe20007810000 */
[-CC-:B------:R-:W-:Y:S01]  /*28e0*/  FFMA.FTZ R79, R79, R2.reuse, -R14.reuse ;  /* 0x000000024f4f7223 */ /* 0x180fe2000001080e */
[----:B------:R-:W-:Y:S01]  /*28f0*/  ISETP.GT.AND P1, PT, R3, 0x29, PT ;  /* 0x000000290300780c */ /* 0x000fe20003f24270 */
[-CC-:B------:R-:W-:Y:S01]  /*2900*/  FFMA.FTZ R81, R81, R2.reuse, -R14.reuse ;  /* 0x0000000251517223 */ /* 0x180fe2000001080e */
[----:B------:R-:W-:Y:S01]  /*2910*/  FSEL R27, R44, -INF , P2 ;  /* 0xff8000002c1b7808 */ /* 0x000fe20001000000 */
[--C-:B------:R-:W-:Y:S01]  /*2920*/  FFMA.FTZ R83, R83, R2, -R14.reuse ;  /* 0x0000000253537223 */ /* 0x100fe2000001080e */
[----:B------:R-:W-:Y:S01]  /*2930*/  FMNMX.FTZ R0, R41, R0, !PT ;  /* 0x0000000029007209 */ /* 0x000fe20007810000 */
[----:B------:R-:W-:Y:S01]  /*2940*/  MUFU.EX2 R73, R73 ;  /* 0x0000004900497308 */ /* 0x000fe20000000800 */
[----:B------:R-:W-:Y:S01]  /*2950*/  ISETP.GT.AND P2, PT, R3, 0x30, PT ;  /* 0x000000300300780c */ /* 0x000fe20003f44270 */
[-CC-:B------:R-:W-:Y:S01]  /*2960*/  FFMA.FTZ R85, R85, R2.reuse, -R14.reuse ;  /* 0x0000000255557223 */ /* 0x180fe2000001080e */
[----:B------:R-:W-:Y:S01]  /*2970*/  FSEL R45, R45, -INF , P1 ;  /* 0xff8000002d2d7808 */ /* 0x000fe20000800000 */
[--C-:B------:R-:W-:Y:S01]  /*2980*/  FFMA.FTZ R87, R87, R2, -R14.reuse ;  /* 0x0000000257577223 */ /* 0x100fe2000001080e */
[----:B------:R-:W-:Y:S01]  /*2990*/  FMNMX.FTZ R0, R27, R0, !PT ;  /* 0x000000001b007209 */ /* 0x000fe20007810000 */
[-CC-:B------:R-:W-:Y:S01]  /*29a0*/  FFMA.FTZ R89, R89, R2.reuse, -R14.reuse ;  /* 0x0000000259597223 */ /* 0x180fe2000001080e */
[----:B------:R-:W-:Y:S01]  /*29b0*/  ISETP.GT.AND P1, PT, R3, 0x31, PT ;  /* 0x000000310300780c */ /* 0x000fe20003f24270 */
[----:B------:R-:W0:Y:S01]  /*29c0*/  MUFU.EX2 R22, R75 ;  /* 0x0000004b00167308 */ /* 0x000e220000000800 */
        /* <DEDUP_REMOVED lines=15> */
[----:B------:R1:W2:Y:S01]  /*2ac0*/  MUFU.EX2 R24, R79 ;  /* 0x0000004f00187308 */ /* 0x0002a20000000800 */
[----:B------:R-:W-:Y:S01]  /*2ad0*/  ISETP.GT.AND P2, PT, R3, 0x40, PT ;  /* 0x000000400300780c */ /* 0x000fe20003f44270 */
[-CC-:B------:R-:W-:Y:S01]  /*2ae0*/  FFMA.FTZ R59, R59, R2.reuse, -R14.reuse ;  /* 0x000000023b3b7223 */ /* 0x180fe2000001080e */
        /* <DEDUP_REMOVED lines=13> */
[----:B------:R3:W4:Y:S01]  /*2bc0*/  MUFU.EX2 R26, R83 ;  /* 0x00000053001a7308 */ /* 0x0007220000000800 */
[----:B------:R-:W-:Y:S01]  /*2bd0*/  FMNMX.FTZ R0, R39, R0, !PT ;  /* 0x0000000027007209 */ /* 0x000fe20007810000 */
[----:B------:R-:W-:Y:S01]  /*2be0*/  FFMA.FTZ R14, R71, R2, -R14 ;  /* 0x00000002470e7223 */ /* 0x000fe2000001080e */
[----:B------:R-:W-:-:S02]  /*2bf0*/  ISETP.GT.AND P1, PT, R3, 0x49, PT ;  /* 0x000000490300780c */ /* 0x000fc40003f24270 */
[----:B-1----:R-:W-:Y:S02]  /*2c00*/  CS2R R78, SRZ ;  /* 0x00000000004e7805 */ /* 0x002fe4000001ff00 */
[----:B------:R-:W-:Y:S02]  /*2c10*/  FSEL R43, R60, -INF , P2 ;  /* 0xff8000003c2b7808 */ /* 0x000fe40001000000 */
[----:B------:R-:W-:Y:S02]  /*2c20*/  CS2R R74, SRZ ;  /* 0x00000000004a7805 */ /* 0x000fe4000001ff00 */
[----:B------:R-:W-:Y:S01]  /*2c30*/  FMNMX.FTZ R0, R57, R0, !PT ;  /* 0x0000000039007209 */ /* 0x000fe20007810000 */
[----:B------:R-:W-:Y:S01]  /*2c40*/  MUFU.EX2 R85, R85 ;  /* 0x0000005500557308 */ /* 0x000fe20000000800 */
[----:B------:R-:W-:Y:S02]  /*2c50*/  ISETP.GT.AND P2, PT, R3, 0x50, PT ;  /* 0x000000500300780c */ /* 0x000fe40003f44270 */
[----:B---3--:R-:W-:-:S02]  /*2c60*/  CS2R R82, SRZ ;  /* 0x0000000000527805 */ /* 0x008fc4000001ff00 */
[----:B------:R-:W-:Y:S02]  /*2c70*/  FSEL R61, R61, -INF , P1 ;  /* 0xff8000003d3d7808 */ /* 0x000fe40000800000 */
[----:B------:R-:W-:Y:S02]  /*2c80*/  CS2R R70, SRZ ;  /* 0x0000000000467805 */ /* 0x000fe4000001ff00 */
[----:B------:R-:W-:Y:S02]  /*2c90*/  FMNMX.FTZ R0, R43, R0, !PT ;  /* 0x000000002b007209 */ /* 0x000fe40007810000 */
[----:B------:R-:W-:Y:S01]  /*2ca0*/  ISETP.GT.AND P1, PT, R3, 0x51, PT ;  /* 0x000000510300780c */ /* 0x000fe20003f24270 */
[----:B------:R1:W3:Y:S01]  /*2cb0*/  MUFU.EX2 R28, R87 ;  /* 0x00000057001c7308 */ /* 0x0002e20000000800 */
[----:B------:R-:W-:Y:S02]  /*2cc0*/  FSEL R47, R64, -INF , P2 ;  /* 0xff800000402f7808 */ /* 0x000fe40001000000 */
[----:B------:R-:W-:-:S02]  /*2cd0*/  FMNMX.FTZ R0, R61, R0, !PT ;  /* 0x000000003d007209 */ /* 0x000fc40007810000 */
[----:B------:R-:W-:Y:S02]  /*2ce0*/  ISETP.GT.AND P2, PT, R3, 0x58, PT ;  /* 0x000000580300780c */ /* 0x000fe40003f44270 */
[----:B------:R-:W-:Y:S01]  /*2cf0*/  FSEL R65, R65, -INF , P1 ;  /* 0xff80000041417808 */ /* 0x000fe20000800000 */
[----:B------:R-:W-:Y:S01]  /*2d00*/  MUFU.EX2 R89, R89 ;  /* 0x0000005900597308 */ /* 0x000fe20000000800 */
[----:B------:R-:W-:Y:S02]  /*2d10*/  FMNMX.FTZ R0, R47, R0, !PT ;  /* 0x000000002f007209 */ /* 0x000fe40007810000 */
[----:B-1----:R-:W-:Y:S02]  /*2d20*/  CS2R R86, SRZ ;  /* 0x0000000000567805 */ /* 0x002fe4000001ff00 */
[----:B------:R-:W-:Y:S02]  /*2d30*/  ISETP.GT.AND P1, PT, R3, 0x59, PT ;  /* 0x000000590300780c */ /* 0x000fe40003f24270 */
[----:B------:R-:W-:-:S02]  /*2d40*/  FSEL R3, R68, -INF , P2 ;  /* 0xff80000044037808 */ /* 0x000fc40001000000 */
[----:B------:R-:W-:Y:S01]  /*2d50*/  FMNMX.FTZ R0, R65, R0, !PT ;  /* 0x0000000041007209 */ /* 0x000fe20007810000 */
[----:B------:R1:W5:Y:S01]  /*2d60*/  MUFU.EX2 R30, R91 ;  /* 0x0000005b001e7308 */ /* 0x0003620000000800 */
[----:B------:R-:W-:Y:S02]  /*2d70*/  FSEL R69, R69, -INF , P1 ;  /* 0xff80000045457808 */ /* 0x000fe40000800000 */
[----:B------:R-:W-:Y:S02]  /*2d80*/  FMNMX.FTZ R0, R3, R0, !PT ;  /* 0x0000000003007209 */ /* 0x000fe40007810000 */
[----:B0-----:R-:W-:Y:S02]  /*2d90*/  F2FP.BF16.F32.PACK_AB R191, R22, R73 ;  /* 0x0000004916bf723e */ /* 0x001fe400000010ff */
[----:B------:R-:W-:Y:S01]  /*2da0*/  FMNMX.FTZ R0, R69, R0, !PT ;  /* 0x0000000045007209 */ /* 0x000fe20007810000 */
[----:B------:R-:W-:Y:S01]  /*2db0*/  MUFU.EX2 R93, R93 ;  /* 0x0000005d005d7308 */ /* 0x000fe20000000800 */
[----:B--2---:R-:W-:-:S02]  /*2dc0*/  F2FP.BF16.F32.PACK_AB R185, R24, R77 ;  /* 0x0000004d18b9723e */ /* 0x004fc400000010ff */
[----:B-1----:R-:W-:Y:S02]  /*2dd0*/  CS2R R90, SRZ ;  /* 0x00000000005a7805 */ /* 0x002fe4000001ff00 */
[----:B----4-:R-:W-:Y:S01]  /*2de0*/  F2FP.BF16.F32.PACK_AB R187, R26, R81 ;  /* 0x000000511abb723e */ /* 0x010fe200000010ff */
[----:B------:R-:W0:Y:S01]  /*2df0*/  SHFL.BFLY PT, R5, R0, 0x2, 0x1f ;  /* 0x0c401f0000057f89 */ /* 0x000e2200000e0000 */
[----:B---3--:R-:W-:Y:S01]  /*2e00*/  F2FP.BF16.F32.PACK_AB R181, R28, R85 ;  /* 0x000000551cb5723e */ /* 0x008fe200000010ff */
[----:B------:R1:W2:Y:S01]  /*2e10*/  MUFU.EX2 R32, R51 ;  /* 0x0000003300207308 */ /* 0x0002a20000000800 */
[----:B-----5:R-:W-:-:S07]  /*2e20*/  F2FP.BF16.F32.PACK_AB R183, R30, R89 ;  /* 0x000000591eb7723e */ /* 0x020fce00000010ff */
[----:B------:R-:W-:Y:S01]  /*2e30*/  MUFU.EX2 R95, R95 ;  /* 0x0000005f005f7308 */ /* 0x000fe20000000800 */
[----:B-1----:R-:W-:-:S07]  /*2e40*/  CS2R R50, SRZ ;  /* 0x0000000000327805 */ /* 0x002fce000001ff00 */
[----:B------:R1:W3:Y:S01]  /*2e50*/  MUFU.EX2 R34, R55 ;  /* 0x0000003700227308 */ /* 0x0002e20000000800 */
[----:B--2---:R-:W-:Y:S02]  /*2e60*/  F2FP.BF16.F32.PACK_AB R177, R32, R93 ;  /* 0x0000005d20b1723e */ /* 0x004fe400000010ff */
[----:B0-----:R-:W-:-:S05]  /*2e70*/  FMNMX.FTZ R8, R0, R5, !PT ;  /* 0x0000000500087209 */ /* 0x001fca0007810000 */
[----:B------:R-:W-:Y:S01]  /*2e80*/  MUFU.EX2 R97, R97 ;  /* 0x0000006100617308 */ /* 0x000fe20000000800 */
[----:B------:R-:W0:Y:S01]  /*2e90*/  SHFL.BFLY PT, R5, R8, 0x1, 0x1f ;  /* 0x0c201f0008057f89 */ /* 0x000e2200000e0000 */
[----:B-1----:R-:W-:-:S06]  /*2ea0*/  CS2R R54, SRZ ;  /* 0x0000000000367805 */ /* 0x002fcc000001ff00 */
[----:B------:R1:W2:Y:S01]  /*2eb0*/  MUFU.EX2 R36, R59 ;  /* 0x0000003b00247308 */ /* 0x0002a20000000800 */
[----:B---3--:R-:W-:-:S07]  /*2ec0*/  F2FP.BF16.F32.PACK_AB R179, R34, R95 ;  /* 0x0000005f22b3723e */ /* 0x008fce00000010ff */
[----:B------:R-:W-:Y:S01]  /*2ed0*/  MUFU.EX2 R99, R99 ;  /* 0x0000006300637308 */ /* 0x000fe20000000800 */
[----:B-1----:R-:W-:-:S07]  /*2ee0*/  CS2R R58, SRZ ;  /* 0x00000000003a7805 */ /* 0x002fce000001ff00 */
[----:B------:R1:W3:Y:S01]  /*2ef0*/  MUFU.EX2 R38, R63 ;  /* 0x0000003f00267308 */ /* 0x0002e20000000800 */
[----:B0-----:R-:W-:Y:S02]  /*2f00*/  FMNMX.FTZ R5, R8, R5, !PT ;  /* 0x0000000508057209 */ /* 0x001fe40007810000 */
[----:B--2---:R-:W-:Y:S02]  /*2f10*/  F2FP.BF16.F32.PACK_AB R173, R36, R97 ;  /* 0x0000006124ad723e */ /* 0x004fe400000010ff */
[C---:B------:R-:W-:Y:S01]  /*2f20*/  FSETP.NEU.FTZ.AND P1, PT, R5.reuse, -INF , PT ;  /* 0xff8000000500780b */ /* 0x040fe20003f3d000 */
[----:B------:R-:W-:Y:S02]  /*2f30*/  FMUL.FTZ R0, R5, R2 ;  /* 0x0000000205007220 */ /* 0x000fe40000410000 */
[----:B------:R-:W-:Y:S01]  /*2f40*/  MUFU.EX2 R101, R101 ;  /* 0x0000006500657308 */ /* 0x000fe20000000800 */
[----:B-1----:R-:W-:Y:S02]  /*2f50*/  CS2R R62, SRZ ;  /* 0x00000000003e7805 */ /* 0x002fe4000001ff00 */
[----:B------:R-:W-:-:S02]  /*2f60*/  FSEL R0, R0, RZ, P1 ;  /* 0x000000ff00007208 */ /* 0x000fc40000800000 */
[----:B------:R-:W-:-:S03]  /*2f70*/  PLOP3.LUT P1, PT, PT, PT, UP0, 0x80, 0x0 ;  /* 0x000000000000781c */ /* 0x000fc60003f2f008 */
        /* <DEDUP_REMOVED lines=26> */
[----:B------:R-:W-:Y:S01]  /*3120*/  FFMA.FTZ R0, R69, R2, -R0 ;  /* 0x0000000245007223 */ /* 0x000fe20000010800 */
[----:B---3--:R-:W-:-:S02]  /*3130*/  F2FP.BF16.F32.PACK_AB R175, R38, R99 ;  /* 0x0000006326af723e */ /* 0x008fc400000010ff */
[----:B------:R-:W-:Y:S01]  /*3140*/  CS2R R68, SRZ ;  /* 0x0000000000447805 */ /* 0x000fe2000001ff00 */
[----:B------:R-:W2:Y:S01]  /*3150*/  MUFU.EX2 R190, R29 ;  /* 0x0000001d00be7308 */ /* 0x000ea20000000800 */
[----:B0-----:R-:W-:Y:S01]  /*3160*/  FADD.FTZ R40, R9, R188 ;  /* 0x000000bc09287221 */ /* 0x001fe20000010000 */
[----:B------:R-:W-:-:S06]  /*3170*/  F2FP.BF16.F32.PACK_AB R188, R188, R9 ;  /* 0x00000009bcbc723e */ /* 0x000fcc00000010ff */
[----:B------:R-:W0:Y:S01]  /*3180*/  MUFU.EX2 R15, R15 ;  /* 0x0000000f000f7308 */ /* 0x000e220000000800 */
[----:B-1----:R-:W-:Y:S01]  /*3190*/  FADD.FTZ R25, R13, R40 ;  /* 0x000000280d197221 */ /* 0x002fe20000010000 */
[----:B------:R-:W-:Y:S01]  /*31a0*/  FADD.FTZ R40, R189, R20 ;  /* 0x00000014bd287221 */ /* 0x000fe20000010000 */
[----:B------:R-:W-:-:S05]  /*31b0*/  F2FP.BF16.F32.PACK_AB R189, R20, R189 ;  /* 0x000000bd14bd723e */ /* 0x000fca00000010ff */
[----:B------:R-:W1:Y:S01]  /*31c0*/  MUFU.EX2 R184, R33 ;  /* 0x0000002100b87308 */ /* 0x000e620000000800 */
[C---:B--2---:R-:W-:Y:S01]  /*31d0*/  FADD.FTZ R42, R190.reuse, R25 ;  /* 0x00000019be2a7221 */ /* 0x044fe20000010000 */
[----:B------:R-:W-:Y:S01]  /*31e0*/  FADD.FTZ R25, R73, R40 ;  /* 0x0000002849197221 */ /* 0x000fe20000010000 */
[----:B------:R-:W-:Y:S02]  /*31f0*/  F2FP.BF16.F32.PACK_AB R190, R190, R13 ;  /* 0x0000000dbebe723e */ /* 0x000fe400000010ff */
[----:B------:R-:W-:Y:S01]  /*3200*/  CS2R R72, SRZ ;  /* 0x0000000000487805 */ /* 0x000fe2000001ff00 */
[----:B------:R-:W-:Y:S02]  /*3210*/  FADD.FTZ R40, R22, R25 ;  /* 0x0000001916287221 */ /* 0x000fe40000010000 */
[----:B------:R-:W2:Y:S01]  /*3220*/  MUFU.EX2 R21, R21 ;  /* 0x0000001500157308 */ /* 0x000ea20000000800 */
[----:B0-----:R-:W-:Y:S01]  /*3230*/  FADD.FTZ R29, R15, R42 ;  /* 0x0000002a0f1d7221 */ /* 0x001fe20000010000 */
[----:B------:R-:W-:Y:S01]  /*3240*/  FADD.FTZ R25, R77, R40 ;  /* 0x000000284d197221 */ /* 0x000fe20000010000 */
[----:B------:R-:W-:-:S03]  /*3250*/  CS2R R76, SRZ ;  /* 0x00000000004c7805 */ /* 0x000fc6000001ff00 */
[----:B------:R-:W-:Y:S02]  /*3260*/  FADD.FTZ R40, R24, R25 ;  /* 0x0000001918287221 */ /* 0x000fe40000010000 */
[----:B------:R-:W0:Y:S01]  /*3270*/  MUFU.EX2 R186, R37 ;  /* 0x0000002500ba7308 */ /* 0x000e220000000800 */
[C---:B-1----:R-:W-:Y:S01]  /*3280*/  FADD.FTZ R42, R184.reuse, R29 ;  /* 0x0000001db82a7221 */ /* 0x042fe20000010000 */
[----:B------:R-:W-:Y:S01]  /*3290*/  FADD.FTZ R25, R81, R40 ;  /* 0x0000002851197221 */ /* 0x000fe20000010000 */
[----:B------:R-:W-:Y:S02]  /*32a0*/  F2FP.BF16.F32.PACK_AB R184, R184, R15 ;  /* 0x0000000fb8b8723e */ /* 0x000fe400000010ff */
[----:B------:R-:W-:Y:S01]  /*32b0*/  CS2R R80, SRZ ;  /* 0x0000000000507805 */ /* 0x000fe2000001ff00 */
[----:B------:R-:W-:Y:S02]  /*32c0*/  FADD.FTZ R40, R26, R25 ;  /* 0x000000191a287221 */ /* 0x000fe40000010000 */
[----:B------:R-:W1:Y:S01]  /*32d0*/  MUFU.EX2 R23, R23 ;  /* 0x0000001700177308 */ /* 0x000e620000000800 */
[----:B--2---:R-:W-:Y:S01]  /*32e0*/  FADD.FTZ R29, R21, R42 ;  /* 0x0000002a151d7221 */ /* 0x004fe20000010000 */
[----:B------:R-:W-:Y:S01]  /*32f0*/  FADD.FTZ R25, R85, R40 ;  /* 0x0000002855197221 */ /* 0x000fe20000010000 */
[----:B------:R-:W-:-:S03]  /*3300*/  CS2R R84, SRZ ;  /* 0x0000000000547805 */ /* 0x000fc6000001ff00 */
[----:B------:R-:W-:Y:S02]  /*3310*/  FADD.FTZ R20, R28, R25 ;  /* 0x000000191c147221 */ /* 0x000fe40000010000 */
[----:B------:R2:W3:Y:S01]  /*3320*/  MUFU.EX2 R180, R41 ;  /* 0x0000002900b47308 */ /* 0x0004e20000000800 */
[C---:B0-----:R-:W-:Y:S01]  /*3330*/  FADD.FTZ R42, R186.reuse, R29 ;  /* 0x0000001dba2a7221 */ /* 0x041fe20000010000 */
[----:B------:R-:W-:Y:S01]  /*3340*/  FADD.FTZ R25, R89, R20 ;  /* 0x0000001459197221 */ /* 0x000fe20000010000 */
[----:B------:R-:W-:Y:S02]  /*3350*/  F2FP.BF16.F32.PACK_AB R186, R186, R21 ;  /* 0x00000015baba723e */ /* 0x000fe400000010ff */
[----:B------:R-:W-:Y:S01]  /*3360*/  CS2R R88, SRZ ;  /* 0x0000000000587805 */ /* 0x000fe2000001ff00 */
[----:B------:R-:W-:Y:S01]  /*3370*/  FADD.FTZ R20, R30, R25 ;  /* 0x000000191e147221 */ /* 0x000fe20000010000 */
[----:B------:R-:W-:Y:S01]  /*3380*/  CS2R R24, SRZ ;  /* 0x0000000000187805 */ /* 0x000fe2000001ff00 */
[----:B------:R-:W0:Y:S01]  /*3390*/  MUFU.EX2 R27, R27 ;  /* 0x0000001b001b7308 */ /* 0x000e220000000800 */
[----:B-1----:R-:W-:Y:S01]  /*33a0*/  FADD.FTZ R29, R23, R42 ;  /* 0x0000002a171d7221 */ /* 0x002fe20000010000 */
[----:B------:R-:W-:Y:S01]  /*33b0*/  FADD.FTZ R9, R93, R20 ;  /* 0x000000145d097221 */ /* 0x000fe20000010000 */
[----:B------:R-:W-:-:S02]  /*33c0*/  CS2R R92, SRZ ;  /* 0x00000000005c7805 */ /* 0x000fc4000001ff00 */
[----:B--2---:R-:W-:Y:S01]  /*33d0*/  CS2R R40, SRZ ;  /* 0x0000000000287805 */ /* 0x004fe2000001ff00 */
[----:B------:R-:W-:Y:S01]  /*33e0*/  FADD.FTZ R20, R32, R9 ;  /* 0x0000000920147221 */ /* 0x000fe20000010000 */
[----:B------:R-:W-:Y:S01]  /*33f0*/  CS2R R32, SRZ ;  /* 0x0000000000207805 */ /* 0x000fe2000001ff00 */
[----:B------:R1:W2:Y:S01]  /*3400*/  MUFU.EX2 R182, R45 ;  /* 0x0000002d00b67308 */ /* 0x0002a20000000800 */
[C---:B---3--:R-:W-:Y:S01]  /*3410*/  FADD.FTZ R42, R180.reuse, R29 ;  /* 0x0000001db42a7221 */ /* 0x048fe20000010000 */
[----:B------:R-:W-:Y:S01]  /*3420*/  FADD.FTZ R9, R95, R20 ;  /* 0x000000145f097221 */ /* 0x000fe20000010000 */
[----:B------:R-:W-:Y:S02]  /*3430*/  F2FP.BF16.F32.PACK_AB R180, R180, R23 ;  /* 0x00000017b4b4723e */ /* 0x000fe400000010ff */
[----:B------:R-:W-:Y:S01]  /*3440*/  CS2R R94, SRZ ;  /* 0x00000000005e7805 */ /* 0x000fe2000001ff00 */
[----:B------:R-:W-:Y:S02]  /*3450*/  FADD.FTZ R20, R34, R9 ;  /* 0x0000000922147221 */ /* 0x000fe40000010000 */
[----:B------:R-:W3:Y:S01]  /*3460*/  MUFU.EX2 R31, R31 ;  /* 0x0000001f001f7308 */ /* 0x000ee20000000800 */
[----:B0-----:R-:W-:Y:S01]  /*3470*/  FADD.FTZ R29, R27, R42 ;  /* 0x0000002a1b1d7221 */ /* 0x001fe20000010000 */
[----:B------:R-:W-:Y:S01]  /*3480*/  FADD.FTZ R9, R97, R20 ;  /* 0x0000001461097221 */ /* 0x000fe20000010000 */
[----:B------:R-:W-:-:S02]  /*3490*/  CS2R R96, SRZ ;  /* 0x0000000000607805 */ /* 0x000fc4000001ff00 */
[----:B-1----:R-:W-:Y:S01]  /*34a0*/  CS2R R44, SRZ ;  /* 0x00000000002c7805 */ /* 0x002fe2000001ff00 */
[----:B------:R-:W-:Y:S01]  /*34b0*/  FADD.FTZ R20, R36, R9 ;  /* 0x0000000924147221 */ /* 0x000fe20000010000 */
[----:B------:R-:W-:Y:S01]  /*34c0*/  CS2R R36, SRZ ;  /* 0x0000000000247805 */ /* 0x000fe2000001ff00 */
[----:B------:R0:W1:Y:S01]  /*34d0*/  MUFU.EX2 R176, R49 ;  /* 0x0000003100b07308 */ /* 0x0000620000000800 */
[C---:B--2---:R-:W-:Y:S01]  /*34e0*/  FADD.FTZ R22, R182.reuse, R29 ;  /* 0x0000001db6167221 */ /* 0x044fe20000010000 */
[----:B------:R-:W-:Y:S01]  /*34f0*/  FADD.FTZ R9, R99, R20 ;  /* 0x0000001463097221 */ /* 0x000fe20000010000 */
[----:B------:R-:W-:Y:S02]  /*3500*/  F2FP.BF16.F32.PACK_AB R182, R182, R27 ;  /* 0x0000001bb6b6723e */ /* 0x000fe400000010ff */
[----:B------:R-:W-:Y:S02]  /*3510*/  CS2R R98, SRZ ;  /* 0x0000000000627805 */ /* 0x000fe4000001ff00 */
[----:B------:R-:W-:Y:S01]  /*3520*/  CS2R R26, SRZ ;  /* 0x00000000001a7805 */ /* 0x000fe2000001ff00 */
[----:B------:R-:W-:Y:S01]  /*3530*/  FADD.FTZ R20, R38, R9 ;  /* 0x0000000926147221 */ /* 0x000fe20000010000 */
[----:B------:R-:W2:Y:S01]  /*3540*/  MUFU.EX2 R35, R35 ;  /* 0x0000002300237308 */ /* 0x000ea20000000800 */
[----:B---3--:R-:W-:-:S02]  /*3550*/  FADD.FTZ R29, R31, R22 ;  /* 0x000000161f1d7221 */ /* 0x008fc40000010000 */
[----:B------:R-:W-:Y:S01]  /*3560*/  FADD.FTZ R9, R101, R20 ;  /* 0x0000001465097221 */ /* 0x000fe20000010000 */
[----:B0-----:R-:W-:-:S04]  /*3570*/  CS2R R48, SRZ ;  /* 0x0000000000307805 */ /* 0x001fc8000001ff00 */
[----:B------:R0:W3:Y:S01]  /*3580*/  MUFU.EX2 R178, R53 ;  /* 0x0000003500b27308 */ /* 0x0000e20000000800 */
[C---:B-1----:R-:W-:Y:S01]  /*3590*/  FADD.FTZ R22, R176.reuse, R29 ;  /* 0x0000001db0167221 */ /* 0x042fe20000010000 */
[----:B------:R-:W-:Y:S02]  /*35a0*/  F2FP.BF16.F32.PACK_AB R176, R176, R31 ;  /* 0x0000001fb0b0723e */ /* 0x000fe400000010ff */
[----:B------:R-:W-:Y:S02]  /*35b0*/  CS2R R30, SRZ ;  /* 0x00000000001e7805 */ /* 0x000fe4000001ff00 */
[----:B------:R-:W-:Y:S02]  /*35c0*/  CS2R R28, SRZ ;  /* 0x00000000001c7805 */ /* 0x000fe4000001ff00 */
[----:B------:R-:W1:Y:S01]  /*35d0*/  MUFU.EX2 R39, R39 ;  /* 0x0000002700277308 */ /* 0x000e620000000800 */
[----:B--2---:R-:W-:Y:S01]  /*35e0*/  FADD.FTZ R13, R35, R22 ;  /* 0x00000016230d7221 */ /* 0x004fe20000010000 */
[----:B0-----:R-:W-:-:S06]  /*35f0*/  CS2R R52, SRZ ;  /* 0x0000000000347805 */ /* 0x001fcc000001ff00 */
[----:B------:R0:W2:Y:S01]  /*3600*/  MUFU.EX2 R172, R57 ;  /* 0x0000003900ac7308 */ /* 0x0000a20000000800 */
[C---:B---3--:R-:W-:Y:S01]  /*3610*/  FADD.FTZ R22, R178.reuse, R13 ;  /* 0x0000000db2167221 */ /* 0x048fe20000010000 */
[----:B------:R-:W-:Y:S02]  /*3620*/  F2FP.BF16.F32.PACK_AB R178, R178, R35 ;  /* 0x00000023b2b2723e */ /* 0x000fe400000010ff */
[----:B------:R-:W-:-:S04]  /*3630*/  CS2R R34, SRZ ;  /* 0x0000000000227805 */ /* 0x000fc8000001ff00 */
[----:B------:R-:W3:Y:S01]  /*3640*/  MUFU.EX2 R43, R43 ;  /* 0x0000002b002b7308 */ /* 0x000ee20000000800 */
[----:B-1----:R-:W-:Y:S01]  /*3650*/  FADD.FTZ R13, R39, R22 ;  /* 0x00000016270d7221 */ /* 0x002fe20000010000 */
[----:B0-----:R-:W-:-:S06]  /*3660*/  CS2R R56, SRZ ;  /* 0x0000000000387805 */ /* 0x001fcc000001ff00 */
[----:B------:R0:W1:Y:S01]  /*3670*/  MUFU.EX2 R174, R61 ;  /* 0x0000003d00ae7308 */ /* 0x0000620000000800 */
[C---:B--2---:R-:W-:Y:S01]  /*3680*/  FADD.FTZ R22, R172.reuse, R13 ;  /* 0x0000000dac167221 */ /* 0x044fe20000010000 */
[----:B------:R-:W-:Y:S02]  /*3690*/  F2FP.BF16.F32.PACK_AB R172, R172, R39 ;  /* 0x00000027acac723e */ /* 0x000fe400000010ff */
[----:B------:R-:W-:-:S04]  /*36a0*/  CS2R R38, SRZ ;  /* 0x0000000000267805 */ /* 0x000fc8000001ff00 */
[----:B------:R-:W2:Y:S01]  /*36b0*/  MUFU.EX2 R47, R47 ;  /* 0x0000002f002f7308 */ /* 0x000ea20000000800 */
[----:B---3--:R-:W-:Y:S01]  /*36c0*/  FADD.FTZ R13, R43, R22 ;  /* 0x000000162b0d7221 */ /* 0x008fe20000010000 */
[----:B0-----:R-:W-:-:S06]  /*36d0*/  CS2R R60, SRZ ;  /* 0x00000000003c7805 */ /* 0x001fcc000001ff00 */
[----:B------:R0:W3:Y:S01]  /*36e0*/  MUFU.EX2 R168, R65 ;  /* 0x0000004100a87308 */ /* 0x0000e20000000800 */
[C---:B-1----:R-:W-:Y:S01]  /*36f0*/  FADD.FTZ R22, R174.reuse, R13 ;  /* 0x0000000dae167221 */ /* 0x042fe20000010000 */
[----:B------:R-:W-:Y:S02]  /*3700*/  F2FP.BF16.F32.PACK_AB R174, R174, R43 ;  /* 0x0000002baeae723e */ /* 0x000fe400000010ff */
[----:B------:R-:W-:-:S04]  /*3710*/  CS2R R42, SRZ ;  /* 0x00000000002a7805 */ /* 0x000fc8000001ff00 */
[----:B------:R1:W4:Y:S01]  /*3720*/  MUFU.EX2 R8, R67 ;  /* 0x0000004300087308 */ /* 0x0003220000000800 */
[----:B--2---:R-:W-:Y:S01]  /*3730*/  FADD.FTZ R13, R47, R22 ;  /* 0x000000162f0d7221 */ /* 0x004fe20000010000 */
[----:B0-----:R-:W-:-:S06]  /*3740*/  CS2R R64, SRZ ;  /* 0x0000000000407805 */ /* 0x001fcc000001ff00 */
[----:B------:R-:W0:Y:S01]  /*3750*/  MUFU.EX2 R3, R3 ;  /* 0x0000000300037308 */ /* 0x000e220000000800 */
[C---:B---3--:R-:W-:Y:S01]  /*3760*/  FADD.FTZ R22, R168.reuse, R13 ;  /* 0x0000000da8167221 */ /* 0x048fe20000010000 */
[----:B------:R-:W-:Y:S02]  /*3770*/  F2FP.BF16.F32.PACK_AB R168, R168, R47 ;  /* 0x0000002fa8a8723e */ /* 0x000fe400000010ff */
[----:B-1----:R-:W-:Y:S02]  /*3780*/  CS2R R66, SRZ ;  /* 0x0000000000427805 */ /* 0x002fe4000001ff00 */
[----:B------:R-:W-:Y:S02]  /*3790*/  CS2R R46, SRZ ;  /* 0x00000000002e7805 */ /* 0x000fe4000001ff00 */
[----:B------:R-:W1:Y:S01]  /*37a0*/  MUFU.EX2 R0, R0 ;  /* 0x0000000000007308 */ /* 0x000e620000000800 */
[C---:B----4-:R-:W-:Y:S01]  /*37b0*/  FADD.FTZ R20, R8.reuse, R9 ;  /* 0x0000000908147221 */ /* 0x050fe20000010000 */
[----:B------:R-:W-:-:S02]  /*37c0*/  F2FP.BF16.F32.PACK_AB R169, R8, R101 ;  /* 0x0000006508a9723e */ /* 0x000fc400000010ff */
[----:B------:R-:W-:-:S04]  /*37d0*/  CS2R R100, SRZ ;  /* 0x0000000000647805 */ /* 0x000fc8000001ff00 */
[----:B------:R-:W2:Y:S01]  /*37e0*/  MUFU.EX2 R103, R103 ;  /* 0x0000006700677308 */ /* 0x000ea20000000800 */
[----:B0-----:R-:W-:-:S07]  /*37f0*/  FADD.FTZ R13, R3, R22 ;  /* 0x00000016030d7221 */ /* 0x001fce0000010000 */
[----:B------:R-:W0:Y:S01]  /*3800*/  MUFU.EX2 R14, R14 ;  /* 0x0000000e000e7308 */ /* 0x000e220000000800 */
[C---:B-1----:R-:W-:Y:S01]  /*3810*/  F2FP.BF16.F32.PACK_AB R170, R0.reuse, R3 ;  /* 0x0000000300aa723e */ /* 0x042fe200000010ff */
[----:B------:R-:W-:Y:S01]  /*3820*/  FADD.FTZ R9, R0, R13 ;  /* 0x0000000d00097221 */ /* 0x000fe20000010000 */
[----:B------:R-:W-:Y:S02]  /*3830*/  IMAD.MOV.U32 R0, RZ, RZ, 0x3f800000 ;  /* 0x3f800000ff007424 */ /* 0x000fe400078e00ff */
[----:B--2---:R-:W-:-:S04]  /*3840*/  FADD.FTZ R3, R103, R20 ;  /* 0x0000001467037221 */ /* 0x004fc80000010000 */
[C---:B0-----:R-:W-:Y:S01]  /*3850*/  FADD.FTZ R8, R14.reuse, R3 ;  /* 0x000000030e087221 */ /* 0x041fe20000010000 */
[----:B------:R-:W-:Y:S01]  /*3860*/  F2FP.BF16.F32.PACK_AB R171, R14, R103 ;  /* 0x000000670eab723e */ /* 0x000fe200000010ff */
[----:B------:R-:W-:Y:S01]  /*3870*/  IMAD.MOV.U32 R3, RZ, RZ, 0x3f800000 ;  /* 0x3f800000ff037424 */ /* 0x000fe200078e00ff */
[----:B------:R-:W-:Y:S01]  /*3880*/  CS2R R102, SRZ ;  /* 0x0000000000667805 */ /* 0x000fe2000001ff00 */
[----:B------:R-:W-:Y:S06]  /*3890*/  @!P1 BRA `(.L_x_5456) ;  /* 0x0000002400789947 */ /* 0x000fec0003800000 */
[----:B------:R-:W-:Y:S01]  /*38a0*/  MOV R13, R4 ;  /* 0x00000004000d7202 */ /* 0x000fe20000000f00 */
[----:B------:R-:W-:Y:S01]  /*38b0*/  IMAD.MOV.U32 R14, RZ, RZ, R5 ;  /* 0x000000ffff0e7224 */ /* 0x000fe200078e0005 */
[----:B------:R-:W-:Y:S01]  /*38c0*/  UMOV UR5, URZ ;  /* 0x0000003f00057c82 */ /* 0x000fe20008000000 */
[----:B------:R-:W-:Y:S01]  /*38d0*/  IMAD.MOV.U32 R3, RZ, RZ, 0x3f800000 ;  /* 0x3f800000ff037424 */ /* 0x000fe200078e00ff */
[----:B------:R-:W-:Y:S01]  /*38e0*/  UMOV UR7, URZ ;  /* 0x0000003f00077c82 */ /* 0x000fe20008000000 */
[----:B------:R-:W-:-:S07]  /*38f0*/  IMAD.MOV.U32 R119, RZ, RZ, RZ ;  /* 0x000000ffff777224 */ /* 0x000fce00078e00ff */
.L_x_5467:
[----:B------:R-:W-:-:S04]  /*3900*/  UISETP.NE.AND UP0, UPT, UR7, 0x1, UPT ;  /* 0x000000010700788c */ /* 0x000fc8000bf05270 */
[----:B------:R-:W-:-:S04]  /*3910*/  USEL UR6, URZ, 0x1, UP0 ;  /* 0x000000013f067887 */ /* 0x000fc80008000000 */
[----:B------:R-:W-:Y:S01]  /*3920*/  ULOP3.LUT UR6, UR5, UR6, URZ, 0x3c, !UPT ;  /* 0x0000000605067292 */ /* 0x000fe2000f8e3c3f */
[----:B------:R-:W-:Y:S11]  /*3930*/  @!P0 BRA `(.L_x_5457) ;  /* 0x0000000000048947 */ /* 0x000ff60003800000 */
[----:B------:R-:W-:Y:S01]  /*3940*/  BPT.TRAP 0x1 ;  /* 0x000000040000795c */ /* 0x000fe20000300000 */
.L_x_5457:
[----:B------:R-:W-:Y:S01]  /*3950*/  UIADD3 UR4, UR7, 0x1, URZ ;  /* 0x0000000107047890 */ /* 0x000fe2000fffe03f */
[----:B------:R-:W-:-:S03]  /*3960*/  MOV R2, UR6 ;  /* 0x0000000600027c02 */ /* 0x000fc60008000f00 */
[----:B------:R-:W-:Y:S01]  /*3970*/  UISETP.NE.AND UP0, UPT, UR4, 0x2, UPT ;  /* 0x000000020400788c */ /* 0x000fe2000bf05270 */
[----:B------:R-:W-:-:S03]  /*3980*/  SHF.L.U32 R2, R2, 0x1f, RZ ;  /* 0x0000001f02027819 */ /* 0x000fc600000006ff */
[----:B------:R-:W-:-:S04]  /*3990*/  USEL UR4, UR4, URZ, UP0 ;  /* 0x0000003f04047287 */ /* 0x000fc80008000000 */
[----:B------:R-:W-:-:S09]  /*39a0*/  ULEA UR38, UR4, UR39, 0x3 ;  /* 0x0000002704267291 */ /* 0x000fd2000f8e183f */
[----:B------:R0:W1:Y:S01]  /*39b0*/  SYNCS.PHASECHK.TRANS64.TRYWAIT P1, [UR38+0x30830], R2 ;  /* 0x03083002ff0075a7 */ /* 0x0000620008020166 */
[----:B------:R-:W-:Y:S05]  /*39c0*/  @!P0 BRA `(.L_x_5458) ;  /* 0x0000000000048947 */ /* 0x000fea0003800000 */
[----:B------:R-:W-:Y:S01]  /*39d0*/  BPT.TRAP 0x1 ;  /* 0x000000040000795c */ /* 0x000fe20000300000 */
.L_x_5458:
[----:B-1----:R-:W-:Y:S05]  /*39e0*/  @P1 BRA `(.L_x_5459) ;  /* 0x0000000000081947 */ /* 0x002fea0003800000 */
[----:B------:R-:W1:Y:S02]  /*39f0*/  SYNCS.PHASECHK.TRANS64.TRYWAIT P1, [UR38+0x30830], R2 ;  /* 0x03083002ff0075a7 */ /* 0x000e640008020166 */
[----:B-1----:R-:W-:Y:S05]  /*3a00*/  @!P1 BRA `(.L_x_5460) ;  /* 0x000000b000049947 */ /* 0x002fea0003800000 */
.L_x_5459:
        /* <DEDUP_REMOVED lines=162> */
.L_x_5461:
[----:B------:R-:W-:Y:S01]  /*4430*/  ULEA UR14, UR7, UR39, 0x3 ;  /* 0x00000027070e7291 */ /* 0x000fe2000f8e183f */
[----:B------:R-:W-:-:S05]  /*4440*/  IMAD.U32 R0, RZ, RZ, UR5 ;  /* 0x00000005ff007e24 */ /* 0x000fca000f8e00ff */
[----:B------:R-:W-:-:S04]  /*4450*/  SHF.L.U32 R0, R0, 0x1f, RZ ;  /* 0x0000001f00007819 */ /* 0x000fc800000006ff */
[----:B------:R2:W3:Y:S01]  /*4460*/  SYNCS.PHASECHK.TRANS64.TRYWAIT P1, [UR14+0x30850], R0 ;  /* 0x03085000ff0075a7 */ /* 0x0004e2000802014e */
[----:B------:R-:W-:Y:S05]  /*4470*/  @!P0 BRA `(.L_x_5462) ;  /* 0x0000000000048947 */ /* 0x000fea0003800000 */
[----:B------:R-:W-:Y:S01]  /*4480*/  BPT.TRAP 0x1 ;  /* 0x000000040000795c */ /* 0x000fe20000300000 */
.L_x_5462:
[----:B---3--:R-:W-:Y:S05]  /*4490*/  @P1 BRA `(.L_x_5463) ;  /* 0x0000000000081947 */ /* 0x008fea0003800000 */
[----:B------:R-:W3:Y:S02]  /*44a0*/  SYNCS.PHASECHK.TRANS64.TRYWAIT P1, [UR14+0x30850], R0 ;  /* 0x03085000ff0075a7 */ /* 0x000ee4000802014e */
[----:B---3--:R-:W-:Y:S05]  /*44b0*/  @!P1 BRA `(.L_x_5464) ;  /* 0x000000a400709947 */ /* 0x008fea0003800000 */
.L_x_5463:
        /* <DEDUP_REMOVED lines=37> */
.L_x_5465:
[----:B------:R-:W-:Y:S01]  /*4710*/  R2UR UR5, R17 ;  /* 0x00000000110572ca */ /* 0x000fe200000e0000 */
[----:B--23--:R-:W-:Y:S01]  /*4720*/  IMAD.MOV.U32 R0, RZ, RZ, R11 ;  /* 0x000000ffff007224 */ /* 0x00cfe200078e000b */
[----:B------:R-:W-:Y:S01]  /*4730*/  R2UR UR10, R16 ;  /* 0x00000000100a72ca */ /* 0x000fe200000e0000 */
[----:B------:R-:W-:Y:S01]  /*4740*/  ULDC UR11, c[0x0][0x2f0] ;  /* 0x0000bc00000b7ab9 */ /* 0x000fe20000000800 */
[----:B------:R-:W-:Y:S01]  /*4750*/  ULDC UR7, c[0x0][0x288] ;  /* 0x0000a20000077ab9 */ /* 0x000fe20000000800 */
[----:B------:R-:W-:Y:S01]  /*4760*/  MOV R15, UR11 ;  /* 0x0000000b000f7c02 */ /* 0x000fe20008000f00 */
[----:B------:R-:W-:-:S07]  /*4770*/  UIADD3 UR38, UR38, 0x30840, URZ ;  /* 0x0003084026267890 */ /* 0x000fce000fffe03f */
[----:B------:R-:W-:-:S06]  /*4780*/  UISETP.NE.AND UP0, UPT, UR5, URZ, UPT ;  /* 0x0000003f0500728c */ /* 0x000fcc000bf05270 */
[----:B------:R-:W-:Y:S02]  /*4790*/  PLOP3.LUT P1, PT, PT, PT, UP0, 0x80, 0x0 ;  /* 0x000000000000781c */ /* 0x000fe40003f2f008 */
[----:B------:R-:W-:-:S03]  /*47a0*/  PLOP3.LUT P2, PT, PT, PT, UP0, 0x80, 0x0 ;  /* 0x000000000000781c */ /* 0x000fc60003f4f008 */
[----:B------:R-:W-:-:S08]  /*47b0*/  @UP0 ULDC UR5, c[0x0][0x44c] ;  /* 0x0001130000050ab9 */ /* 0x000fd00000000800 */
[----:B01----:R-:W-:Y:S01]  /*47c0*/  @P1 IMAD.HI.U32 R2, R11, UR5, RZ ;  /* 0x000000050b021c27 */ /* 0x003fe2000f8e00ff */
[----:B------:R-:W-:-:S04]  /*47d0*/  @UP0 ULDC UR5, c[0x0][0x450] ;  /* 0x0001140000050ab9 */ /* 0x000fc80000000800 */
[----:B------:R-:W-:Y:S01]  /*47e0*/  @P2 SHF.R.U32.HI R0, RZ, UR5, R2 ;  /* 0x00000005ff002c19 */ /* 0x000fe20008011602 */
[----:B------:R-:W-:Y:S02]  /*47f0*/  UMOV UR5, 0x1 ;  /* 0x0000000100057882 */ /* 0x000fe40000000000 */
[----:B------:R-:W-:Y:S02]  /*4800*/  UIMAD UR5, UR60, -0x60, UR5 ;  /* 0xffffffa03c0578a4 */ /* 0x000fe4000f8e0205 */
[----:B------:R-:W0:Y:S04]  /*4810*/  SHFL.IDX PT, R3, R0, RZ, 0x1c1f ;  /* 0x001c1fff00037589 */ /* 0x000e2800000e0000 */
[----:B------:R-:W-:-:S04]  /*4820*/  IMAD.U32 R5, RZ, RZ, UR5 ;  /* 0x00000005ff057e24 */ /* 0x000fc8000f8e00ff */
[----:B------:R-:W-:Y:S01]  /*4830*/  IMAD R2, R12, -0x2, R5 ;  /* 0xfffffffe0c027824 */ /* 0x000fe200078e0205 */
[----:B------:R-:W1:Y:S01]  /*4840*/  S2UR UR5, SR_CgaCtaId ;  /* 0x00000000000579c3 */ /* 0x000e620000008800 */
[----:B------:R-:W2:Y:S02]  /*4850*/  SHFL.IDX PT, R5, R0, 0x1, 0x1c1f ;  /* 0x003c1f0000057f89 */ /* 0x000ea400000e0000 */
[----:B------:R-:W-:-:S05]  /*4860*/  IMAD R4, R15, UR10, R2 ;  /* 0x0000000a0f047c24 */ /* 0x000fca000f8e0202 */
[----:B0-----:R-:W-:-:S04]  /*4870*/  IADD3 R2, R3, -UR7, R4 ;  /* 0x8000000703027c10 */ /* 0x001fc8000fffe004 */
[C---:B------:R-:W-:Y:S02]  /*4880*/  ISETP.GT.AND P1, PT, R2.reuse, RZ, PT ;  /* 0x000000ff0200720c */ /* 0x040fe40003f24270 */
[----:B------:R-:W-:Y:S02]  /*4890*/  ISETP.GT.AND P2, PT, R2, 0x1, PT ;  /* 0x000000010200780c */ /* 0x000fe40003f44270 */
[----:B------:R-:W-:Y:S01]  /*48a0*/  FSEL R15, R120, -INF , P1 ;  /* 0xff800000780f7808 */ /* 0x000fe20000800000 */
[----:B-1----:R-:W-:Y:S01]  /*48b0*/  UPRMT UR38, UR5, 0x654, UR38 ;  /* 0x0000065405267896 */ /* 0x002fe20008000026 */
[----:B------:R-:W-:Y:S02]  /*48c0*/  ISETP.GT.AND P1, PT, R2, 0x8, PT ;  /* 0x000000080200780c */ /* 0x000fe40003f24270 */
[----:B------:R-:W-:Y:S02]  /*48d0*/  FSEL R191, R121, -INF , P2 ;  /* 0xff80000079bf7808 */ /* 0x000fe40001000000 */
[----:B------:R-:W-:-:S02]  /*48e0*/  FMNMX.FTZ R20, R15, R14, !PT ;  /* 0x0000000e0f147209 */ /* 0x000fc40007810000 */
[----:B------:R-:W-:Y:S02]  /*48f0*/  ISETP.GT.AND P2, PT, R2, 0x9, PT ;  /* 0x000000090200780c */ /* 0x000fe40003f44270 */
[----:B------:R-:W-:Y:S01]  /*4900*/  FSEL R189, R124, -INF , P1 ;  /* 0xff8000007cbd7808 */ /* 0x000fe20000800000 */
[----:B------:R-:W-:Y:S01]  /*4910*/  SYNCS.ARRIVE.TRANS64.RED.A1T0 RZ, [UR38], RZ ;  /* 0x000000ffffff79a7 */ /* 0x000fe20008100426 */
        /* <DEDUP_REMOVED lines=59> */
[----:B------:R-:W-:Y:S01]  /*4cd0*/  FSEL R175, R164, -INF , P1 ;  /* 0xff800000a4af7808 */ /* 0x000fe20000800000 */
[----:B------:R-:W0:Y:S01]  /*4ce0*/  LDC R2, c[0x0][0x988] ;  /* 0x00026200ff027b82 */ /* 0x000e220000000800 */
[----:B------:R-:W-:Y:S02]  /*4cf0*/  FMNMX.FTZ R20, R161, R20, !PT ;  /* 0x00000014a1147209 */ /* 0x000fe40007810000 */
[----:B------:R-:W-:Y:S02]  /*4d00*/  FSEL R165, R165, -INF , P2 ;  /* 0xff800000a5a57808 */ /* 0x000fe40001000000 */
[----:B------:R-:W-:Y:S02]  /*4d10*/  FMNMX.FTZ R20, R175, R20, !PT ;  /* 0x00000014af147209 */ /* 0x000fe40007810000 */
[----:B--2---:R-:W-:-:S02]  /*4d20*/  IADD3 R4, R5, -UR7, R4 ;  /* 0x8000000705047c10 */ /* 0x004fc4000fffe004 */
[----:B------:R-:W-:Y:S02]  /*4d30*/  FMNMX.FTZ R20, R165, R20, !PT ;  /* 0x00000014a5147209 */ /* 0x000fe40007810000 */
[C---:B------:R-:W-:Y:S02]  /*4d40*/  ISETP.GT.AND P1, PT, R4.reuse, RZ, PT ;  /* 0x000000ff0400720c */ /* 0x040fe40003f24270 */
[----:B------:R-:W-:Y:S01]  /*4d50*/  ISETP.GT.AND P2, PT, R4, 0x1, PT ;  /* 0x000000010400780c */ /* 0x000fe20003f44270 */
[----:B------:R-:W1:Y:S01]  /*4d60*/  SHFL.BFLY PT, R179, R20, 0x2, 0x1f ;  /* 0x0c401f0014b37f89 */ /* 0x000e6200000e0000 */
[----:B------:R-:W-:Y:S02]  /*4d70*/  FSEL R122, R122, -INF , P1 ;  /* 0xff8000007a7a7808 */ /* 0x000fe40000800000 */
[----:B------:R-:W-:Y:S02]  /*4d80*/  ISETP.GT.AND P3, PT, R4, 0x8, PT ;  /* 0x000000080400780c */ /* 0x000fe40003f64270 */
[----:B------:R-:W-:-:S02]  /*4d90*/  FSEL R123, R123, -INF , P2 ;  /* 0xff8000007b7b7808 */ /* 0x000fc40001000000 */
[----:B------:R-:W-:Y:S02]  /*4da0*/  FMNMX.FTZ R0, R122, R13, !PT ;  /* 0x0000000d7a007209 */ /* 0x000fe40007810000 */
[C---:B------:R-:W-:Y:S02]  /*4db0*/  ISETP.GT.AND P4, PT, R4.reuse, 0x9, PT ;  /* 0x000000090400780c */ /* 0x040fe40003f84270 */
[----:B------:R-:W-:Y:S02]  /*4dc0*/  ISETP.GT.AND P2, PT, R4, 0x10, PT ;  /* 0x000000100400780c */ /* 0x000fe40003f44270 */
[----:B------:R-:W-:Y:S02]  /*4dd0*/  FSEL R127, R127, -INF , P4 ;  /* 0xff8000007f7f7808 */ /* 0x000fe40002000000 */
[----:B------:R-:W-:Y:S02]  /*4de0*/  FSEL R181, R130, -INF , P2 ;  /* 0xff80000082b57808 */ /* 0x000fe40001000000 */
[----:B------:R-:W-:-:S04]  /*4df0*/  ISETP.GT.AND P2, PT, R4, 0x18, PT ;  /* 0x000000180400780c */ /* 0x000fc80003f44270 */
[----:B------:R-:W-:Y:S02]  /*4e00*/  FSEL R187, R134, -INF , P2 ;  /* 0xff80000086bb7808 */ /* 0x000fe40001000000 */
[----:B------:R-:W-:Y:S02]  /*4e10*/  ISETP.GT.AND P2, PT, R4, 0x20, PT ;  /* 0x000000200400780c */ /* 0x000fe40003f44270 */
[----:B-1----:R-:W-:Y:S02]  /*4e20*/  FMNMX.FTZ R179, R20, R179, !PT ;  /* 0x000000b314b37209 */ /* 0x002fe40007810000 */
[----:B------:R-:W-:-:S03]  /*4e30*/  FMNMX.FTZ R20, R123, R0, !PT ;  /* 0x000000007b147209 */ /* 0x000fc60007810000 */
[----:B------:R-:W1:Y:S02]  /*4e40*/  SHFL.BFLY PT, R22, R179, 0x1, 0x1f ;  /* 0x0c201f00b3167f89 */ /* 0x000e6400000e0000 */
[----:B-1----:R-:W-:Y:S02]  /*4e50*/  FMNMX.FTZ R5, R179, R22, !PT ;  /* 0x00000016b3057209 */ /* 0x002fe40007810000 */
[----:B------:R-:W-:Y:S02]  /*4e60*/  FSEL R179, R126, -INF , P3 ;  /* 0xff8000007eb37808 */ /* 0x000fe40001800000 */
[----:B------:R-:W-:Y:S01]  /*4e70*/  ISETP.GT.AND P3, PT, R4, 0x11, PT ;  /* 0x000000110400780c */ /* 0x000fe20003f64270 */
[----:B0-----:R-:W-:Y:S01]  /*4e80*/  FMUL.FTZ R22, R5, R2 ;  /* 0x0000000205167220 */ /* 0x001fe20000410000 */
[----:B------:R-:W-:Y:S02]  /*4e90*/  FMNMX.FTZ R20, R179, R20, !PT ;  /* 0x00000014b3147209 */ /* 0x000fe40007810000 */
[----:B------:R-:W-:-:S02]  /*4ea0*/  FSEL R185, R131, -INF , P3 ;  /* 0xff80000083b97808 */ /* 0x000fc40001800000 */
[----:B------:R-:W-:Y:S02]  /*4eb0*/  FMNMX.FTZ R20, R127, R20, !PT ;  /* 0x000000147f147209 */ /* 0x000fe40007810000 */
[----:B------:R-:W-:Y:S02]  /*4ec0*/  FSETP.NEU.FTZ.AND P1, PT, R5, -INF , PT ;  /* 0xff8000000500780b */ /* 0x000fe40003f3d000 */
[----:B------:R-:W-:Y:S02]  /*4ed0*/  FMNMX.FTZ R20, R181, R20, !PT ;  /* 0x00000014b5147209 */ /* 0x000fe40007810000 */
[----:B------:R-:W-:Y:S02]  /*4ee0*/  ISETP.GT.AND P3, PT, R4, 0x19, PT ;  /* 0x000000190400780c */ /* 0x000fe40003f64270 */
[----:B------:R-:W-:Y:S02]  /*4ef0*/  FMNMX.FTZ R20, R185, R20, !PT ;  /* 0x00000014b9147209 */ /* 0x000fe40007810000 */
[----:B------:R-:W-:-:S02]  /*4f00*/  FSEL R0, R22, RZ, P1 ;  /* 0x000000ff16007208 */ /* 0x000fc40000800000 */
[----:B------:R-:W-:Y:S02]  /*4f10*/  FSEL R135, R135, -INF , P3 ;  /* 0xff80000087877808 */ /* 0x000fe40001800000 */
[----:B------:R-:W-:Y:S01]  /*4f20*/  FMNMX.FTZ R20, R187, R20, !PT ;  /* 0x00000014bb147209 */ /* 0x000fe20007810000 */
[-CC-:B------:R-:W-:Y:S01]  /*4f30*/  FFMA.FTZ R188, R191, R2.reuse, -R0.reuse ;  /* 0x00000002bfbc7223 */ /* 0x180fe20000010800 */
[----:B------:R-:W-:Y:S01]  /*4f40*/  ISETP.GT.AND P3, PT, R4, 0x21, PT ;  /* 0x000000210400780c */ /* 0x000fe20003f64270 */
[-CC-:B------:R-:W-:Y:S01]  /*4f50*/  FFMA.FTZ R190, R189, R2.reuse, -R0.reuse ;  /* 0x00000002bdbe7223 */ /* 0x180fe20000010800 */
[----:B------:R-:W-:Y:S01]  /*4f60*/  FSEL R191, R138, -INF , P2 ;  /* 0xff8000008abf7808 */ /* 0x000fe20001000000 */
[--C-:B------:R-:W-:Y:S01]  /*4f70*/  FFMA.FTZ R131, R183, R2, -R0.reuse ;  /* 0x00000002b7837223 */ /* 0x100fe20000010800 */
[----:B------:R-:W-:Y:S01]  /*4f80*/  FMNMX.FTZ R20, R135, R20, !PT ;  /* 0x0000001487147209 */ /* 0x000fe20007810000 */
[-CC-:B------:R-:W-:Y:S01]  /*4f90*/  FFMA.FTZ R184, R177, R2.reuse, -R0.reuse ;  /* 0x00000002b1b87223 */ /* 0x180fe20000010800 */
[C---:B------:R-:W-:Y:S01]  /*4fa0*/  ISETP.GT.AND P2, PT, R4.reuse, 0x28, PT ;  /* 0x000000280400780c */ /* 0x040fe20003f44270 */
[-CC-:B------:R-:W-:Y:S01]  /*4fb0*/  FFMA.FTZ R186, R121, R2.reuse, -R0.reuse ;  /* 0x0000000279ba7223 */ /* 0x180fe20000010800 */
[----:B------:R-:W-:Y:S01]  /*4fc0*/  FSEL R189, R139, -INF , P3 ;  /* 0xff8000008bbd7808 */ /* 0x000fe20001800000 */
[--C-:B------:R-:W-:Y:S01]  /*4fd0*/  FFMA.FTZ R139, R169, R2, -R0.reuse ;  /* 0x00000002a98b7223 */ /* 0x100fe20000010800 */
        /* <DEDUP_REMOVED lines=35> */
[----:B------:R-:W-:Y:S01]  /*5210*/  FFMA.FTZ R149, R165, R2, -R0 ;  /* 0x00000002a5957223 */ /* 0x000fe20000010800 */
[----:B------:R-:W-:Y:S01]  /*5220*/  FMNMX.FTZ R20, R177, R20, !PT ;  /* 0x00000014b1147209 */ /* 0x000fe20007810000 */
[----:B------:R-:W-:Y:S01]  /*5230*/  MUFU.EX2 R15, R15 ;  /* 0x0000000f000f7308 */ /* 0x000fe20000000800 */
[----:B------:R-:W-:-:S02]  /*5240*/  ISETP.GT.AND P3, PT, R4, 0x41, PT ;  /* 0x000000410400780c */ /* 0x000fc40003f64270 */
[----:B------:R-:W-:Y:S02]  /*5250*/  FSEL R169, R154, -INF , P2 ;  /* 0xff8000009aa97808 */ /* 0x000fe40001000000 */
[----:B------:R-:W-:Y:S02]  /*5260*/  FMNMX.FTZ R20, R151, R20, !PT ;  /* 0x0000001497147209 */ /* 0x000fe40007810000 */
[C---:B------:R-:W-:Y:S01]  /*5270*/  ISETP.GT.AND P2, PT, R4.reuse, 0x48, PT ;  /* 0x000000480400780c */ /* 0x040fe20003f44270 */
[----:B------:R-:W-:Y:S01]  /*5280*/  MUFU.EX2 R188, R188 ;  /* 0x000000bc00bc7308 */ /* 0x000fe20000000800 */
[----:B------:R-:W-:Y:S02]  /*5290*/  FSEL R155, R155, -INF , P3 ;  /* 0xff8000009b9b7808 */ /* 0x000fe40001800000 */
[----:B------:R-:W-:Y:S02]  /*52a0*/  FMNMX.FTZ R20, R169, R20, !PT ;  /* 0x00000014a9147209 */ /* 0x000fe40007810000 */
[----:B------:R-:W-:-:S02]  /*52b0*/  ISETP.GT.AND P3, PT, R4, 0x49, PT ;  /* 0x000000490400780c */ /* 0x000fc40003f64270 */
[----:B------:R-:W-:Y:S01]  /*52c0*/  FSEL R195, R158, -INF , P2 ;  /* 0xff8000009ec37808 */ /* 0x000fe20001000000 */
[----:B------:R-:W-:Y:S01]  /*52d0*/  MUFU.EX2 R190, R190 ;  /* 0x000000be00be7308 */ /* 0x000fe20000000800 */
[----:B------:R-:W-:Y:S02]  /*52e0*/  FMNMX.FTZ R20, R155, R20, !PT ;  /* 0x000000149b147209 */ /* 0x000fe40007810000 */
[C---:B------:R-:W-:Y:S02]  /*52f0*/  ISETP.GT.AND P2, PT, R4.reuse, 0x50, PT ;  /* 0x000000500400780c */ /* 0x040fe40003f44270 */
[----:B------:R-:W-:Y:S02]  /*5300*/  FSEL R159, R159, -INF , P3 ;  /* 0xff8000009f9f7808 */ /* 0x000fe40001800000 */
        /* <DEDUP_REMOVED lines=13> */
[----:B------:R-:W-:Y:S02]  /*53e0*/  FSEL R167, R167, -INF , P3 ;  /* 0xff800000a7a77808 */ /* 0x000fe40001800000 */
        /* <DEDUP_REMOVED lines=13> */
[----:B0-----:R-:W-:-:S02]  /*54c0*/  FMNMX.FTZ R4, R3, R4, !PT ;  /* 0x0000000403047209 */ /* 0x001fc40007810000 */
[----:B------:R-:W-:Y:S02]  /*54d0*/  FSEL R3, R5, RZ, P1 ;  /* 0x000000ff05037208 */ /* 0x000fe40000800000 */
[C---:B------:R-:W-:Y:S01]  /*54e0*/  FSETP.NEU.FTZ.AND P2, PT, R4.reuse, -INF , PT ;  /* 0xff8000000400780b */ /* 0x040fe20003f5d000 */
[CC--:B------:R-:W-:Y:S02]  /*54f0*/  FMUL.FTZ R20, R4.reuse, R2.reuse ;  /* 0x0000000204147220 */ /* 0x0c0fe40000410000 */
[----:B------:R-:W-:Y:S01]  /*5500*/  MUFU.EX2 R178, R178 ;  /* 0x000000b200b27308 */ /* 0x000fe20000000800 */
[----:B------:R-:W-:Y:S01]  /*5510*/  FADD.FTZ R3, -R3, R14 ;  /* 0x0000000e03037221 */ /* 0x000fe20000010100 */
[----:B------:R-:W-:Y:S02]  /*5520*/  FSEL R128, R4, RZ, P2 ;  /* 0x000000ff04807208 */ /* 0x000fe40001000000 */
[----:B------:R-:W-:Y:S01]  /*5530*/  FSEL R20, R20, RZ, P2 ;  /* 0x000000ff14147208 */ /* 0x000fe20001000000 */
[----:B------:R-:W-:-:S02]  /*5540*/  FMUL.FTZ R0, R3, R2 ;  /* 0x0000000203007220 */ /* 0x000fc40000410000 */
[----:B------:R-:W-:Y:S01]  /*5550*/  FADD.FTZ R3, -R128, R13 ;  /* 0x0000000d80037221 */ /* 0x000fe20000010100 */
[----:B------:R-:W-:Y:S01]  /*5560*/  MUFU.EX2 R125, R125 ;  /* 0x0000007d007d7308 */ /* 0x000fe20000000800 */
[-CC-:B------:R-:W-:Y:S01]  /*5570*/  FFMA.FTZ R22, R122, R2.reuse, -R20.reuse ;  /* 0x000000027a167223 */ /* 0x180fe20000010814 */
[-CC-:B------:R-:W-:Y:S01]  /*5580*/  FFMA.FTZ R123, R123, R2.reuse, -R20.reuse ;  /* 0x000000027b7b7223 */ /* 0x180fe20000010814 */
[-C--:B------:R-:W-:Y:S01]  /*5590*/  FMUL.FTZ R3, R3, R2.reuse ;  /* 0x0000000203037220 */ /* 0x080fe20000410000 */
        /* <DEDUP_REMOVED lines=21> */
[----:B0-----:R-:W-:Y:S01]  /*56f0*/  FFMA.FTZ R9, R0, R9, R15 ;  /* 0x0000000900097223 */ /* 0x001fe2000001000f */
[-CC-:B------:R-:W-:Y:S01]  /*5700*/  FFMA.FTZ R133, R133, R2.reuse, -R20.reuse ;  /* 0x0000000285857223 */ /* 0x180fe20000010814 */
[-CC-:B------:R-:W-:Y:S01]  /*5710*/  FFMA.FTZ R163, R163, R2.reuse, -R20.reuse ;  /* 0x00000002a3a37223 */ /* 0x180fe20000010814 */
[-CC-:B------:R-:W-:Y:S01]  /*5720*/  FFMA.FTZ R197, R197, R2.reuse, -R20.reuse ;  /* 0x00000002c5c57223 */ /* 0x180fe20000010814 */
[----:B------:R-:W-:Y:S01]  /*5730*/  FADD.FTZ R9, R188, R9 ;  /* 0x00000009bc097221 */ /* 0x000fe20000010000 */
[----:B------:R-:W-:-:S02]  /*5740*/  FFMA.FTZ R20, R167, R2, -R20 ;  /* 0x00000002a7147223 */ /* 0x000fc40000010814 */
[----:B------:R-:W0:Y:S08]  /*5750*/  MUFU.EX2 R123, R123 ;  /* 0x0000007b007b7308 */ /* 0x000e300000000800 */
        /* <DEDUP_REMOVED lines=14> */
[----:B0-----:R-:W-:Y:S01]  /*5840*/  FADD.FTZ R132, R122, R143 ;  /* 0x0000008f7a847221 */ /* 0x001fe20000010000 */
[----:B------:R-:W-:-:S06]  /*5850*/  FADD.FTZ R143, R121, R8 ;  /* 0x00000008798f7221 */ /* 0x000fcc0000010000 */
[----:B------:R-:W0:Y:S01]  /*5860*/  MUFU.EX2 R124, R124 ;  /* 0x0000007c007c7308 */ /* 0x000e220000000800 */
[----:B--2---:R-:W-:-:S07]  /*5870*/  FADD.FTZ R132, R185, R132 ;  /* 0x00000084b9847221 */ /* 0x004fce0000010000 */
[----:B------:R-:W2:Y:S01]  /*5880*/  MUFU.EX2 R181, R181 ;  /* 0x000000b500b57308 */ /* 0x000ea20000000800 */
[----:B-1----:R-:W-:Y:S01]  /*5890*/  FADD.FTZ R9, R187, R132 ;  /* 0x00000084bb097221 */ /* 0x002fe20000010000 */
[----:B------:R-:W-:-:S04]  /*58a0*/  FADD.FTZ R132, R180, R143 ;  /* 0x0000008fb4847221 */ /* 0x000fc80000010000 */
[----:B------:R-:W-:Y:S02]  /*58b0*/  FADD.FTZ R143, R21, R132 ;  /* 0x00000084158f7221 */ /* 0x000fe40000010000 */
[----:B------:R-:W1:Y:S01]  /*58c0*/  MUFU.EX2 R126, R126 ;  /* 0x0000007e007e7308 */ /* 0x000e620000000800 */
[----:B0-----:R-:W-:-:S07]  /*58d0*/  FADD.FTZ R8, R124, R9 ;  /* 0x000000097c087221 */ /* 0x001fce0000010000 */
[----:B------:R-:W0:Y:S01]  /*58e0*/  MUFU.EX2 R14, R14 ;  /* 0x0000000e000e7308 */ /* 0x000e220000000800 */
[----:B--2---:R-:W-:Y:S01]  /*58f0*/  FADD.FTZ R9, R181, R8 ;  /* 0x00000008b5097221 */ /* 0x004fe20000010000 */
[----:B------:R-:W-:-:S06]  /*5900*/  FADD.FTZ R8, R182, R143 ;  /* 0x0000008fb6087221 */ /* 0x000fcc0000010000 */
[----:B------:R-:W2:Y:S01]  /*5910*/  MUFU.EX2 R13, R13 ;  /* 0x0000000d000d7308 */ /* 0x000ea20000000800 */
[----:B-1----:R-:W-:-:S07]  /*5920*/  FADD.FTZ R9, R126, R9 ;  /* 0x000000097e097221 */ /* 0x002fce0000010000 */
        /* <DEDUP_REMOVED lines=49> */
.L_x_5466:
[----:B------:R-:W0:Y:S01]  /*5c40*/  S2UR UR5, SR_CgaCtaId ;  /* 0x00000000000579c3 */ /* 0x000e220000008800 */
        /* <DEDUP_REMOVED lines=35> */
.L_x_5456:
[----:B------:R-:W-:-:S13]  /*5e80*/  R2UR UR5, R18 ;  /* 0x00000000120572ca */ /* 0x000fda00000e0000 */
[----:B------:R-:W-:-:S06]  /*5e90*/  UISETP.GE.AND UP0, UPT, UR60, UR5, UPT ;  /* 0x000000053c00728c */ /* 0x000fcc000bf06270 */
[----:B------:R-:W-:-:S13]  /*5ea0*/  PLOP3.LUT P1, PT, PT, PT, UP0, 0x80, 0x0 ;  /* 0x000000000000781c */ /* 0x000fda0003f2f008 */
[----:B------:R-:W-:Y:S05]  /*5eb0*/  @!P1 BRA `(.L_x_5468) ;  /* 0x0000001c007c9947 */ /* 0x000fea0003800000 */
[----:B------:R-:W-:Y:S01]  /*5ec0*/  IMAD.MOV.U32 R13, RZ, RZ, R4 ;  /* 0x000000ffff0d7224 */ /* 0x000fe200078e0004 */
[----:B------:R-:W-:Y:S01]  /*5ed0*/  MOV R11, R5 ;  /* 0x00000005000b7202 */ /* 0x000fe20000000f00 */
[----:B------:R-:W-:Y:S01]  /*5ee0*/  UMOV UR61, UR6 ;  /* 0x00000006003d7c82 */ /* 0x000fe20008000000 */
[----:B------:R-:W-:-:S05]  /*5ef0*/  UMOV UR7, UR4 ;  /* 0x0000000400077c82 */ /* 0x000fca0008000000 */
.L_x_5479:
[----:B------:R-:W-:-:S04]  /*5f00*/  UIADD3 UR4, UR7, 0x1, URZ ;  /* 0x0000000107047890 */ /* 0x000fc8000fffe03f */
[----:B------:R-:W-:-:S04]  /*5f10*/  UISETP.NE.AND UP0, UPT, UR4, 0x2, UPT ;  /* 0x000000020400788c */ /* 0x000fc8000bf05270 */
[----:B------:R-:W-:Y:S02]  /*5f20*/  USEL UR6, URZ, 0x1, UP0 ;  /* 0x000000013f067887 */ /* 0x000fe40008000000 */
[----:B------:R-:W-:Y:S02]  /*5f30*/  USEL UR4, UR4, URZ, UP0 ;  /* 0x0000003f04047287 */ /* 0x000fe40008000000 */
[----:B------:R-:W-:Y:S01]  /*5f40*/  ULOP3.LUT UR6, UR61, UR6, URZ, 0x3c, !UPT ;  /* 0x000000063d067292 */ /* 0x000fe2000f8e3c3f */
[----:B------:R-:W-:Y:S11]  /*5f50*/  @!P0 BRA `(.L_x_5469) ;  /* 0x0000000000048947 */ /* 0x000ff60003800000 */
[----:B------:R-:W-:Y:S01]  /*5f60*/  BPT.TRAP 0x1 ;  /* 0x000000040000795c */ /* 0x000fe20000300000 */
.L_x_5469:
[----:B------:R-:W-:Y:S01]  /*5f70*/  ULEA UR38, UR4, UR39, 0x3 ;  /* 0x0000002704267291 */ /* 0x000fe2000f8e183f */
[----:B------:R-:W-:-:S05]  /*5f80*/  IMAD.U32 R2, RZ, RZ, UR6 ;  /* 0x00000006ff027e24 */ /* 0x000fca000f8e00ff */
[----:B------:R-:W-:-:S04]  /*5f90*/  SHF.L.U32 R2, R2, 0x1f, RZ ;  /* 0x0000001f02027819 */ /* 0x000fc800000006ff */
[----:B------:R0:W1:Y:S01]  /*5fa0*/  SYNCS.PHASECHK.TRANS64.TRYWAIT P1, [UR38+0x30830], R2 ;  /* 0x03083002ff0075a7 */ /* 0x0000620008020166 */
[----:B------:R-:W-:Y:S05]  /*5fb0*/  @!P0 BRA `(.L_x_5470) ;  /* 0x0000000000048947 */ /* 0x000fea0003800000 */
[----:B------:R-:W-:Y:S01]  /*5fc0*/  BPT.TRAP 0x1 ;  /* 0x000000040000795c */ /* 0x000fe20000300000 */
.L_x_5470:
[----:B-1----:R-:W-:Y:S05]  /*5fd0*/  @P1 BRA `(.L_x_5471) ;  /* 0x0000000000081947 */ /* 0x002fea0003800000 */
[----:B------:R-:W1:Y:S02]  /*5fe0*/  SYNCS.PHASECHK.TRANS64.TRYWAIT P1, [UR38+0x30830], R2 ;  /* 0x03083002ff0075a7 */ /* 0x000e640008020166 */
[----:B-1----:R-:W-:Y:S05]  /*5ff0*/  @!P1 BRA `(.L_x_5472) ;  /* 0x0000008800b89947 */ /* 0x002fea0003800000 */
.L_x_5471:
        /* <DEDUP_REMOVED lines=162> */
.L_x_5473:
[----:B------:R-:W-:Y:S01]  /*6a20*/  ULEA UR5, UR7, UR39, 0x3 ;  /* 0x0000002707057291 */ /* 0x000fe2000f8e183f */
[----:B------:R-:W-:-:S05]  /*6a30*/  IMAD.U32 R0, RZ, RZ, UR61 ;  /* 0x0000003dff007e24 */ /* 0x000fca000f8e00ff */
[----:B------:R-:W-:-:S04]  /*6a40*/  SHF.L.U32 R0, R0, 0x1f, RZ ;  /* 0x0000001f00007819 */ /* 0x000fc800000006ff */
[----:B------:R2:W3:Y:S01]  /*6a50*/  SYNCS.PHASECHK.TRANS64.TRYWAIT P1, [UR5+0x30850], R0 ;  /* 0x03085000ff0075a7 */ /* 0x0004e20008020145 */
[----:B------:R-:W-:Y:S05]  /*6a60*/  @!P0 BRA `(.L_x_5474) ;  /* 0x0000000000048947 */ /* 0x000fea0003800000 */
[----:B------:R-:W-:Y:S01]  /*6a70*/  BPT.TRAP 0x1 ;  /* 0x000000040000795c */ /* 0x000fe20000300000 */
.L_x_5474:
[----:B---3--:R-:W-:Y:S05]  /*6a80*/  @P1 BRA `(.L_x_5475) ;  /* 0x0000000000081947 */ /* 0x008fea0003800000 */
[----:B------:R-:W3:Y:S02]  /*6a90*/  SYNCS.PHASECHK.TRANS64.TRYWAIT P1, [UR5+0x30850], R0 ;  /* 0x03085000ff0075a7 */ /* 0x000ee40008020145 */
[----:B---3--:R-:W-:Y:S05]  /*6aa0*/  @!P1 BRA `(.L_x_5476) ;  /* 0x0000008000249947 */ /* 0x008fea0003800000 */
.L_x_5475:
        /* <DEDUP_REMOVED lines=36> */
.L_x_5477:
[----:B--23--:R-:W-:Y:S01]  /*6cf0*/  FMNMX.FTZ R0, R120, R11, !PT ;  /* 0x0000000b78007209 */ /* 0x00cfe20007810000 */
[----:B------:R-:W2:Y:S01]  /*6d00*/  S2UR UR7, SR_CgaCtaId ;  /* 0x00000000000779c3 */ /* 0x000ea20000008800 */
[----:B01----:R-:W-:Y:S01]  /*6d10*/  FMNMX.FTZ R2, R122, R13, !PT ;  /* 0x0000000d7a027209 */ /* 0x003fe20007810000 */
        /* <DEDUP_REMOVED lines=12> */
[----:B--2---:R-:W-:Y:S01]  /*6de0*/  UPRMT UR38, UR7, 0x654, UR38 ;  /* 0x0000065407267896 */ /* 0x004fe20008000026 */
        /* <DEDUP_REMOVED lines=40> */
[----:B------:R-:W0:Y:S01]  /*7070*/  SHFL.BFLY PT, R5, R12, 0x1, 0x1f ;  /* 0x0c201f000c057f89 */ /* 0x000e2200000e0000 */
[----:B------:R-:W1:Y:S03]  /*7080*/  LDC R2, c[0x0][0x988] ;  /* 0x00026200ff027b82 */ /* 0x000e660000000800 */
[----:B------:R-:W2:Y:S01]  /*7090*/  SHFL.BFLY PT, R15, R14, 0x1, 0x1f ;  /* 0x0c201f000e0f7f89 */ /* 0x000ea200000e0000 */
[----:B0-----:R-:W-:Y:S02]  /*70a0*/  FMNMX.FTZ R5, R12, R5, !PT ;  /* 0x000000050c057209 */ /* 0x001fe40007810000 */
[----:B--2---:R-:W-:-:S03]  /*70b0*/  FMNMX.FTZ R4, R14, R15, !PT ;  /* 0x0000000f0e047209 */ /* 0x004fc60007810000 */
[C---:B------:R-:W-:Y:S01]  /*70c0*/  FADD.FTZ R11, -R5.reuse, R11 ;  /* 0x0000000b050b7221 */ /* 0x040fe20000010100 */
[----:B-1----:R-:W-:-:S03]  /*70d0*/  FMUL.FTZ R169, R5, R2 ;  /* 0x0000000205a97220 */ /* 0x002fc60000410000 */
[-C--:B------:R-:W-:Y:S01]  /*70e0*/  FMUL.FTZ R15, R11, R2.reuse ;  /* 0x000000020b0f7220 */ /* 0x080fe20000410000 */
[C---:B------:R-:W-:Y:S01]  /*70f0*/  FADD.FTZ R11, -R4.reuse, R13 ;  /* 0x0000000d040b7221 */ /* 0x040fe20000010100 */
[-CC-:B------:R-:W-:Y:S01]  /*7100*/  FFMA.FTZ R188, R121, R2.reuse, -R169.reuse ;  /* 0x0000000279bc7223 */ /* 0x180fe200000108a9 */
[-CC-:B------:R-:W-:Y:S01]  /*7110*/  FFMA.FTZ R121, R145, R2.reuse, -R169.reuse ;  /* 0x0000000291797223 */ /* 0x180fe200000108a9 */
[-C--:B------:R-:W-:Y:S01]  /*7120*/  FMUL.FTZ R145, R4, R2.reuse ;  /* 0x0000000204917220 */ /* 0x080fe20000410000 */
[-C--:B------:R-:W-:Y:S01]  /*7130*/  FMUL.FTZ R3, R11, R2.reuse ;  /* 0x000000020b037220 */ /* 0x080fe20000410000 */
[-C--:B------:R-:W-:Y:S01]  /*7140*/  FFMA.FTZ R11, R120, R2.reuse, -R169 ;  /* 0x00000002780b7223 */ /* 0x080fe200000108a9 */
[----:B------:R0:W-:Y:S01]  /*7150*/  MUFU.EX2 R0, R15 ;  /* 0x0000000f00007308 */ /* 0x0001e20000000800 */
[-CC-:B------:R-:W-:Y:S01]  /*7160*/  FFMA.FTZ R12, R122, R2.reuse, -R145.reuse ;  /* 0x000000027a0c7223 */ /* 0x180fe20000010891 */
        /* <DEDUP_REMOVED lines=8> */
[-C--:B0-----:R-:W-:Y:S01]  /*71f0*/  FFMA.FTZ R15, R129, R2.reuse, -R169 ;  /* 0x00000002810f7223 */ /* 0x081fe200000108a9 */
        /* <DEDUP_REMOVED lines=9> */
[-C--:B------:R-:W-:Y:S01]  /*7290*/  FFMA.FTZ R22, R139, R2.reuse, -R145 ;  /* 0x000000028b167223 */ /* 0x080fe20000010891 */
[-C--:B------:R-:W-:Y:S01]  /*72a0*/  FFMA.FTZ R182, R140, R2.reuse, -R169 ;  /* 0x000000028cb67223 */ /* 0x080fe200000108a9 */
[-C--:B------:R-:W-:Y:S01]  /*72b0*/  FFMA.FTZ R183, R142, R2.reuse, -R145 ;  /* 0x000000028eb77223 */ /* 0x080fe20000010891 */
[-C--:B------:R-:W-:Y:S01]  /*72c0*/  FFMA.FTZ R23, R141, R2.reuse, -R169 ;  /* 0x000000028d177223 */ /* 0x080fe200000108a9 */
[----:B------:R-:W0:Y:S01]  /*72d0*/  MUFU.EX2 R12, R12 ;  /* 0x0000000c000c7308 */ /* 0x000e220000000800 */
[----:B-1----:R-:W-:Y:S01]  /*72e0*/  FFMA.FTZ R9, R0, R9, R11 ;  /* 0x0000000900097223 */ /* 0x002fe2000001000b */
[-C--:B------:R-:W-:Y:S01]  /*72f0*/  FFMA.FTZ R120, R143, R2.reuse, -R145 ;  /* 0x000000028f787223 */ /* 0x080fe20000010891 */
[-C--:B------:R-:W-:Y:S01]  /*7300*/  FFMA.FTZ R176, R144, R2.reuse, -R169 ;  /* 0x0000000290b07223 */ /* 0x080fe200000108a9 */
[-CC-:B------:R-:W-:Y:S01]  /*7310*/  FFMA.FTZ R177, R146, R2.reuse, -R145.reuse ;  /* 0x0000000292b17223 */ /* 0x180fe20000010891 */
        /* <DEDUP_REMOVED lines=23> */
[-C--:B------:R-:W-:Y:S01]  /*7490*/  FFMA.FTZ R166, R166, R2.reuse, -R145 ;  /* 0x00000002a6a67223 */ /* 0x080fe20000010891 */
[-C--:B------:R-:W-:Y:S01]  /*74a0*/  FFMA.FTZ R141, R165, R2.reuse, -R169 ;  /* 0x00000002a58d7223 */ /* 0x080fe200000108a9 */
[----:B------:R-:W-:-:S02]  /*74b0*/  FFMA.FTZ R145, R167, R2, -R145 ;  /* 0x00000002a7917223 */ /* 0x000fc40000010891 */
        /* <DEDUP_REMOVED lines=90> */
.L_x_5478:
[----:B------:R-:W0:Y:S01]  /*7a60*/  S2UR UR10, SR_CgaCtaId ;  /* 0x00000000000a79c3 */ /* 0x000e220000008800 */
[----:B------:R-:W-:Y:S01]  /*7a70*/  R2UR UR7, R18 ;  /* 0x00000000120772ca */ /* 0x000fe200000e0000 */
[----:B------:R-:W-:Y:S01]  /*7a80*/  UIADD3 UR5, UR5, 0x30860, URZ ;  /* 0x0003086005057890 */ /* 0x000fe2000fffe03f */
[----:B------:R-:W-:Y:S01]  /*7a90*/  F2FP.BF16.F32.PACK_AB R188, R188, R11 ;  /* 0x0000000bbcbc723e */ /* 0x000fe200000010ff */
[----:B------:R-:W-:Y:S01]  /*7aa0*/  UMOV UR61, UR6 ;  /* 0x00000006003d7c82 */ /* 0x000fe20008000000 */
[----:B------:R-:W-:Y:S01]  /*7ab0*/  F2FP.BF16.F32.PACK_AB R190, R13, R190 ;  /* 0x000000be0dbe723e */ /* 0x000fe200000010ff */
[----:B------:R-:W-:Y:S01]  /*7ac0*/  IMAD.MOV.U32 R13, RZ, RZ, R4 ;  /* 0x000000ffff0d7224 */ /* 0x000fe200078e0004 */
[----:B------:R-:W-:Y:S02]  /*7ad0*/  F2FP.BF16.F32.PACK_AB R189, R189, R12 ;  /* 0x0000000cbdbd723e */ /* 0x000fe400000010ff */
[----:B------:R-:W-:Y:S02]  /*7ae0*/  F2FP.BF16.F32.PACK_AB R191, R14, R191 ;  /* 0x000000bf0ebf723e */ /* 0x000fe400000010ff */
[----:B------:R-:W-:-:S02]  /*7af0*/  F2FP.BF16.F32.PACK_AB R184, R15, R184 ;  /* 0x000000b80fb8723e */ /* 0x000fc400000010ff */
[----:B------:R-:W-:Y:S01]  /*7b00*/  F2FP.BF16.F32.PACK_AB R185, R16, R185 ;  /* 0x000000b910b9723e */ /* 0x000fe200000010ff */
[----:B------:R-:W-:Y:S01]  /*7b10*/  UISETP.GT.AND UP0, UPT, UR60, UR7, UPT ;  /* 0x000000073c00728c */ /* 0x000fe2000bf04270 */
[----:B------:R-:W-:Y:S01]  /*7b20*/  F2FP.BF16.F32.PACK_AB R186, R17, R186 ;  /* 0x000000ba11ba723e */ /* 0x000fe200000010ff */
[----:B------:R-:W-:Y:S01]  /*7b30*/  UIADD3 UR60, UR60, -0x1, URZ ;  /* 0xffffffff3c3c7890 */ /* 0x000fe2000fffe03f */
[----:B------:R-:W-:Y:S01]  /*7b40*/  F2FP.BF16.F32.PACK_AB R187, R20, R187 ;  /* 0x000000bb14bb723e */ /* 0x000fe200000010ff */
[----:B------:R-:W-:Y:S01]  /*7b50*/  UMOV UR7, UR4 ;  /* 0x0000000400077c82 */ /* 0x000fe20008000000 */
        /* <DEDUP_REMOVED lines=19> */
[----:B------:R-:W-:Y:S01]  /*7c90*/  MOV R11, R5 ;  /* 0x00000005000b7202 */ /* 0x000fe20000000f00 */
[----:B------:R-:W-:Y:S06]  /*7ca0*/  @P1 BRA `(.L_x_5479) ;  /* 0xffffffe000941947 */ /* 0x000fec000383ffff */
.L_x_5468:
        /* <DEDUP_REMOVED lines=99> */
.L_x_5480:
[----:B------:R-:W-:Y:S01]  /*82e0*/  ULEA UR5, UR4, UR39, 0x3 ;  /* 0x0000002704057291 */ /* 0x000fe2000f8e183f */
[----:B------:R-:W-:-:S05]  /*82f0*/  IMAD.U32 R0, RZ, RZ, UR6 ;  /* 0x00000006ff007e24 */ /* 0x000fca000f8e00ff */
[----:B------:R-:W-:-:S04]  /*8300*/  SHF.L.U32 R0, R0, 0x1f, RZ ;  /* 0x0000001f00007819 */ /* 0x000fc800000006ff */
[----:B------:R0:W1:Y:S01]  /*8310*/  SYNCS.PHASECHK.TRANS64.TRYWAIT P1, [UR5+0x30850], R0 ;  /* 0x03085000ff0075a7 */ /* 0x0000620008020145 */
[----:B------:R-:W-:Y:S05]  /*8320*/  @!P0 BRA `(.L_x_5481) ;  /* 0x0000000000048947 */ /* 0x000fea0003800000 */
[----:B------:R-:W-:Y:S01]  /*8330*/  BPT.TRAP 0x1 ;  /* 0x000000040000795c */ /* 0x000fe20000300000 */
.L_x_5481:
[----:B-1----:R-:W-:Y:S05]  /*8340*/  @P1 BRA `(.L_x_5482) ;  /* 0x0000000000081947 */ /* 0x002fea0003800000 */
[----:B------:R-:W1:Y:S02]  /*8350*/  SYNCS.PHASECHK.TRANS64.TRYWAIT P1, [UR5+0x30850], R0 ;  /* 0x03085000ff0075a7 */ /* 0x000e640008020145 */
[----:B-1----:R-:W-:Y:S05]  /*8360*/  @!P1 BRA `(.L_x_5483) ;  /* 0x00000068000c9947 */ /* 0x002fea0003800000 */
.L_x_5482:
        /* <DEDUP_REMOVED lines=19> */
[----:B------:R-:W-:Y:S01]  /*84a0*/  MOV R3, 0xff800000 ;  /* 0xff80000000037802 */ /* 0x000fe20000000f00 */
[----:B------:R-:W-:-:S02]  /*84b0*/  IMAD.MOV.U32 R0, RZ, RZ, -0x800000 ;  /* 0xff800000ff007424 */ /* 0x000fc400078e00ff */
        /* <DEDUP_REMOVED lines=41> */
.L_x_5484:
        /* <DEDUP_REMOVED lines=101> */
.L_x_5448:
[----:B------:R-:W-:Y:S05]  /*8da0*/  @P0 BRA `(.L_x_5485) ;  /* 0x0000001800d00947 */ /* 0x000fea0003800000 */
[----:B0-----:R-:W0:Y:S01]  /*8db0*/  S2R R2, SR_TID.X ;  /* 0x0000000000027919 */ /* 0x001e220000002100 */
[----:B------:R-:W1:Y:S01]  /*8dc0*/  LDC R17, c[0x0][0xbe8] ;  /* 0x0002fa00ff117b82 */ /* 0x000e620000000800 */
[----:B------:R-:W-:Y:S01]  /*8dd0*/  R2UR UR13, R19 ;  /* 0x00000000130d72ca */ /* 0x000fe200000e0000 */
[----:B------:R-:W-:Y:S01]  /*8de0*/  ULDC.64 UR8, c[0x0][0xbd0] ;  /* 0x0002f40000087ab9 */ /* 0x000fe20000000a00 */
[----:B------:R-:W2:Y:S01]  /*8df0*/  S2R R21, SR_CTAID.X ;  /* 0x0000000000157919 */ /* 0x000ea20000002500 */
[----:B------:R-:W-:Y:S04]  /*8e00*/  BSSY B0, `(.L_x_5486) ;  /* 0x000011a000007945 */ /* 0x000fe80003800000 */
[----:B------:R-:W3:Y:S06]  /*8e10*/  S2UR UR12, SR_CTAID.Z ;  /* 0x00000000000c79c3 */ /* 0x000eec0000002700 */
[----:B------:R-:W-:-:S02]  /*8e20*/  USHF.R.S32.HI UR7, URZ, 0x1f, UR13 ;  /* 0x0000001f3f077899 */ /* 0x000fc4000801140d */
[----:B------:R-:W-:Y:S01]  /*8e30*/  IMAD R16, RZ, RZ, -UR13 ;  /* 0x8000000dff107e24 */ /* 0x000fe2000f8e02ff */
[----:B------:R-:W4:Y:S01]  /*8e40*/  S2UR UR11, SR_CTAID.Y ;  /* 0x00000000000b79c3 */ /* 0x000f220000002600 */
[----:B------:R-:W-:Y:S02]  /*8e50*/  UIMAD.WIDE.U32 UR4, UR13, UR8, URZ ;  /* 0x000000080d0472a5 */ /* 0x000fe4000f8e003f */
[----:B------:R-:W-:-:S04]  /*8e60*/  UIMAD UR6, UR7, UR8, URZ ;  /* 0x00000008070672a4 */ /* 0x000fc8000f8e023f */
[----:B------:R-:W-:Y:S01]  /*8e70*/  UIMAD UR6, UR13, UR9, UR6 ;  /* 0x000000090d0672a4 */ /* 0x000fe2000f8e0206 */
[----:B------:R-:W-:Y:S01]  /*8e80*/  BAR.SYNC.DEFER_BLOCKING 0x1, 0x100 ;  /* 0x0044000000007b1d */ /* 0x000fe20000010000 */
[----:B-1----:R-:W-:Y:S02]  /*8e90*/  ISETP.NE.AND P0, PT, R17, 0x1, PT ;  /* 0x000000011100780c */ /* 0x002fe40003f05270 */
[----:B------:R-:W-:-:S05]  /*8ea0*/  UIADD3 UR6, UR5, UR6, URZ ;  /* 0x0000000605067290 */ /* 0x000fca000fffe03f */
[----:B------:R-:W4:Y:S01]  /*8eb0*/  LDC R23, c[0x0][0xc50] ;  /* 0x00031400ff177b82 */ /* 0x000f220000000800 */
[----:B0-----:R-:W-:Y:S01]  /*8ec0*/  VIADD R4, R2, 0xffffff80 ;  /* 0xffffff8002047836 */ /* 0x001fe20000000000 */
[----:B---3--:R-:W-:Y:S01]  /*8ed0*/  USHF.R.S32.HI UR10, URZ, 0x1f, UR12 ;  /* 0x0000001f3f0a7899 */ /* 0x008fe2000801140c */
[----:B------:R-:W-:-:S03]  /*8ee0*/  ULDC.64 UR8, c[0x0][0xb38] ;  /* 0x0002ce0000087ab9 */ /* 0x000fc60000000a00 */
[----:B------:R-:W-:Y:S01]  /*8ef0*/  SHF.R.S32.HI R5, RZ, 0x1f, R4 ;  /* 0x0000001fff057819 */ /* 0x000fe20000011404 */
[----:B------:R-:W-:Y:S01]  /*8f00*/  UIMAD UR7, UR7, UR8, URZ ;  /* 0x00000008070772a4 */ /* 0x000fe2000f8e023f */
[----:B------:R-:W0:Y:S02]  /*8f10*/  LDC.64 R14, c[0x0][0xb40] ;  /* 0x0002d000ff0e7b82 */ /* 0x000e240000000a00 */
[CC--:B------:R-:W-:Y:S02]  /*8f20*/  LEA.HI R2, R5.reuse, R4.reuse, RZ, 0x7 ;  /* 0x0000000405027211 */ /* 0x0c0fe400078f38ff */
[----:B------:R-:W-:Y:S02]  /*8f30*/  LEA.HI R5, R5, R4, RZ, 0x2 ;  /* 0x0000000405057211 */ /* 0x000fe400078f10ff */
[----:B------:R-:W-:Y:S02]  /*8f40*/  LOP3.LUT R7, R2, 0xffffff80, RZ, 0xc0, !PT ;  /* 0xffffff8002077812 */ /* 0x000fe400078ec0ff */
[----:B------:R-:W-:Y:S01]  /*8f50*/  LOP3.LUT R5, R5, 0xfffffffc, RZ, 0xc0, !PT ;  /* 0xfffffffc05057812 */ /* 0x000fe200078ec0ff */
[----:B------:R-:W1:Y:S02]  /*8f60*/  @P0 LDC R13, c[0x0][0xbf0] ;  /* 0x0002fc00ff0d0b82 */ /* 0x000e640000000800 */
[----:B------:R-:W-:Y:S01]  /*8f70*/  IMAD.IADD R18, R4, 0x1, -R7 ;  /* 0x0000000104127824 */ /* 0x000fe200078e0a07 */
[----:B------:R-:W-:-:S02]  /*8f80*/  SHF.R.S32.HI R7, RZ, 0x7, R2 ;  /* 0x00000007ff077819 */ /* 0x000fc40000011402 */
[----:B------:R-:W-:Y:S02]  /*8f90*/  IADD3 R5, R4, -R5, RZ ;  /* 0x8000000504057210 */ /* 0x000fe40007ffe0ff */
[----:B------:R-:W-:Y:S01]  /*8fa0*/  SHF.R.S32.HI R9, RZ, 0x1f, R18 ;  /* 0x0000001fff097819 */ /* 0x000fe20000011412 */
[----:B------:R-:W3:Y:S01]  /*8fb0*/  @P0 LDC R123, c[0x0][0xbec] ;  /* 0x0002fb00ff7b0b82 */ /* 0x000ee20000000800 */
[----:B------:R-:W-:Y:S01]  /*8fc0*/  LEA.HI R2, R2, R7, RZ, 0x1 ;  /* 0x0000000702027211 */ /* 0x000fe200078f08ff */
[----:B----4-:R-:W-:Y:S01]  /*8fd0*/  IMAD R23, R23, R16, UR11 ;  /* 0x0000000b17177e24 */ /* 0x010fe2000f8e0210 */
[-C--:B------:R-:W-:Y:S02]  /*8fe0*/  LEA.HI R20, R9, R18.reuse, RZ, 0x2 ;  /* 0x0000001209147211 */ /* 0x080fe400078f10ff */
[----:B------:R-:W-:Y:S02]  /*8ff0*/  LOP3.LUT R2, R2, 0x3fffffe, RZ, 0xc0, !PT ;  /* 0x03fffffe02027812 */ /* 0x000fe400078ec0ff */
[--C-:B------:R-:W-:Y:S01]  /*9000*/  SHF.R.S32.HI R6, RZ, 0x2, R20.reuse ;  /* 0x00000002ff067819 */ /* 0x100fe20000011414 */
[----:B------:R-:W4:Y:S01]  /*9010*/  @P0 LDC R22, c[0x0][0xbf0] ;  /* 0x0002fc00ff160b82 */ /* 0x000f220000000800 */
[----:B------:R-:W-:Y:S01]  /*9020*/  SHF.R.S32.HI R11, RZ, 0x1f, R20 ;  /* 0x0000001fff0b7819 */ /* 0x000fe20000011414 */
[----:B------:R-:W-:Y:S01]  /*9030*/  IMAD.IADD R2, R7, 0x1, -R2 ;  /* 0x0000000107027824 */ /* 0x000fe200078e0a02 */
[----:B------:R-:W-:Y:S01]  /*9040*/  LEA.HI R9, R9, R18, RZ, 0x5 ;  /* 0x0000001209097211 */ /* 0x000fe200078f28ff */
[----:B0-----:R-:W-:Y:S01]  /*9050*/  IMAD R12, R14, UR10, RZ ;  /* 0x0000000a0e0c7c24 */ /* 0x001fe2000f8e02ff */
[----:B------:R-:W-:-:S02]  /*9060*/  LEA.HI R11, R11, R6, RZ, 0x3 ;  /* 0x000000060b0b7211 */ /* 0x000fc400078f18ff */
[----:B------:R-:W-:Y:S02]  /*9070*/  SHF.R.S32.HI R7, RZ, 0x5, R9 ;  /* 0x00000005ff077819 */ /* 0x000fe40000011409 */
[----:B------:R-:W-:Y:S01]  /*9080*/  LOP3.LUT R11, R11, 0xfffffff8, RZ, 0xc0, !PT ;  /* 0xfffffff80b0b7812 */ /* 0x000fe200078ec0ff */
[----:B------:R-:W0:Y:S04]  /*9090*/  @P0 LDC R9, c[0x0][0xbec] ;  /* 0x0002fb00ff090b82 */ /* 0x000e280000000800 */
[----:B------:R-:W-:Y:S01]  /*90a0*/  IMAD.IADD R4, R6, 0x1, -R11 ;  /* 0x0000000106047824 */ /* 0x000fe200078e0a0b */
[----:B------:R-:W-:-:S03]  /*90b0*/  LEA.HI R6, R5, R5, RZ, 0x1 ;  /* 0x0000000505067211 */ /* 0x000fc600078f08ff */
[----:B------:R-:W5:Y:S01]  /*90c0*/  LDC.64 R10, c[0x0][0xbd8] ;  /* 0x0002f600ff0a7b82 */ /* 0x000f620000000a00 */
[----:B------:R-:W-:Y:S02]  /*90d0*/  LOP3.LUT R6, R6, 0x1ffffffe, RZ, 0xc0, !PT ;  /* 0x1ffffffe06067812 */ /* 0x000fe400078ec0ff */
[----:B------:R-:W-:Y:S01]  /*90e0*/  LEA R7, R7, R4, 0x4 ;  /* 0x0000000407077211 */ /* 0x000fe200078e20ff */
[----:B------:R-:W-:Y:S02]  /*90f0*/  IMAD.U32 R4, RZ, RZ, UR4 ;  /* 0x00000004ff047e24 */ /* 0x000fe4000f8e00ff */
[----:B------:R-:W-:Y:S01]  /*9100*/  IMAD.IADD R121, R5, 0x1, -R6 ;  /* 0x0000000105797824 */ /* 0x000fe200078e0a06 */
[----:B------:R-:W-:Y:S01]  /*9110*/  LEA R2, R2, R7, 0x6 ;  /* 0x0000000702027211 */ /* 0x000fe200078e30ff */
[----:B------:R-:W-:Y:S01]  /*9120*/  IMAD.U32 R5, RZ, RZ, UR5 ;  /* 0x00000005ff057e24 */ /* 0x000fe2000f8e00ff */
[----:B------:R-:W-:Y:S01]  /*9130*/  UIMAD.WIDE.U32 UR4, UR13, UR8, URZ ;  /* 0x000000080d0472a5 */ /* 0x000fe2000f8e003f */
[----:B------:R-:W-:Y:S01]  /*9140*/  IMAD.U32 R5, RZ, RZ, UR6 ;  /* 0x00000006ff057e24 */ /* 0x000fe2000f8e00ff */
[----:B------:R-:W-:Y:S01]  /*9150*/  UIMAD UR6, UR13, UR9, UR7 ;  /* 0x000000090d0672a4 */ /* 0x000fe2000f8e0207 */
[----:B------:R-:W-:-:S02]  /*9160*/  IMAD R6, R121, 0x8, R2 ;  /* 0x0000000879067824 */ /* 0x000fc400078e0202 */
[----:B------:R-:W-:Y:S01]  /*9170*/  ULDC.64 UR8, c[0x0][0xb28] ;  /* 0x0002ca0000087ab9 */ /* 0x000fe20000000a00 */
[----:B------:R-:W-:Y:S02]  /*9180*/  UIADD3 UR6, UR5, UR6, URZ ;  /* 0x0000000605067290 */ /* 0x000fe4000fffe03f */
[----:B------:R-:W-:Y:S01]  /*9190*/  MOV R7, UR5 ;  /* 0x0000000500077c02 */ /* 0x000fe20008000f00 */
[----:B--2---:R-:W-:-:S03]  /*91a0*/  IMAD R2, R21, 0x80, R2 ;  /* 0x0000008015027824 */ /* 0x004fc600078e0202 */
[----:B------:R-:W-:Y:S01]  /*91b0*/  IMAD.U32 R7, RZ, RZ, UR6 ;  /* 0x00000006ff077e24 */ /* 0x000fe2000f8e00ff */
[----:B------:R-:W-:Y:S01]  /*91c0*/  ULDC.64 UR6, c[0x0][0xb48] ;  /* 0x0002d20000067ab9 */ /* 0x000fe20000000a00 */
[C---:B-----5:R-:W-:Y:S02]  /*91d0*/  IMAD R8, R10.reuse, UR10, RZ ;  /* 0x0000000a0a087c24 */ /* 0x060fe4000f8e02ff */
[----:B------:R-:W-:-:S04]  /*91e0*/  IMAD.WIDE.U32 R4, R10, UR12, R4 ;  /* 0x0000000c0a047c25 */ /* 0x000fc8000f8e0004 */
[----:B------:R-:W-:Y:S02]  /*91f0*/  IMAD R11, R11, UR12, R8 ;  /* 0x0000000c0b0b7c24 */ /* 0x000fe4000f8e0208 */
[----:B------:R-:W-:Y:S02]  /*9200*/  IMAD R8, R21, 0x80, R6 ;  /* 0x0000008015087824 */ /* 0x000fe400078e0206 */
[----:B------:R-:W-:Y:S01]  /*9210*/  IMAD.U32 R6, RZ, RZ, UR4 ;  /* 0x00000004ff067e24 */ /* 0x000fe2000f8e00ff */
[----:B------:R-:W-:Y:S01]  /*9220*/  IADD3 R5, R5, R11, RZ ;  /* 0x0000000b05057210 */ /* 0x000fe20007ffe0ff */
[----:B0-----:R-:W-:Y:S01]  /*9230*/  @P0 IMAD.HI.U32 R10, R8, R9, RZ ;  /* 0x00000009080a0227 */ /* 0x001fe200078e00ff */
[----:B------:R-:W-:-:S03]  /*9240*/  ULDC.64 UR4, c[0x0][0xbe0] ;  /* 0x0002f80000047ab9 */ /* 0x000fc60000000a00 */
[----:B------:R-:W-:Y:S01]  /*9250*/  IMAD.MOV.U32 R9, RZ, RZ, R8 ;  /* 0x000000ffff097224 */ /* 0x000fe200078e0008 */
[----:B-1----:R-:W-:Y:S01]  /*9260*/  @P0 SHF.R.U32.HI R9, RZ, R13, R10 ;  /* 0x0000000dff090219 */ /* 0x002fe2000001160a */
[----:B------:R-:W-:Y:S01]  /*9270*/  IMAD R13, R15, UR12, R12 ;  /* 0x0000000c0f0d7c24 */ /* 0x000fe2000f8e020c */
[----:B------:R-:W-:Y:S01]  /*9280*/  SHF.R.S32.HI R12, RZ, 0x1f, R23 ;  /* 0x0000001fff0c7819 */ /* 0x000fe20000011417 */
[----:B------:R-:W-:-:S04]  /*9290*/  IMAD.WIDE.U32 R6, R14, UR12, R6 ;  /* 0x0000000c0e067c25 */ /* 0x000fc8000f8e0006 */
[----:B---3--:R-:W-:-:S04]  /*92a0*/  @P0 IMAD.HI.U32 R123, R8, R123, RZ ;  /* 0x0000007b087b0227 */ /* 0x008fc800078e00ff */
[----:B------:R-:W-:Y:S02]  /*92b0*/  IMAD.IADD R7, R7, 0x1, R13 ;  /* 0x0000000107077824 */ /* 0x000fe400078e020d */
[----:B------:R-:W-:Y:S02]  /*92c0*/  IMAD R13, R12, UR6, RZ ;  /* 0x000000060c0d7c24 */ /* 0x000fe4000f8e02ff */
[----:B------:R-:W-:-:S04]  /*92d0*/  IMAD.WIDE.U32 R4, R23, UR4, R4 ;  /* 0x0000000417047c25 */ /* 0x000fc8000f8e0004 */
[----:B------:R-:W-:Y:S01]  /*92e0*/  IMAD.MOV.U32 R11, RZ, RZ, R8 ;  /* 0x000000ffff0b7224 */ /* 0x000fe200078e0008 */
[----:B----4-:R-:W-:Y:S01]  /*92f0*/  @P0 SHF.R.U32.HI R11, RZ, R22, R123 ;  /* 0x00000016ff0b0219 */ /* 0x010fe2000001167b */
[----:B------:R-:W-:Y:S01]  /*9300*/  IMAD R10, R12, UR4, RZ ;  /* 0x000000040c0a7c24 */ /* 0x000fe2000f8e02ff */
[----:B------:R-:W-:Y:S01]  /*9310*/  IADD3 R4, P0, R9, R4, RZ ;  /* 0x0000000409047210 */ /* 0x000fe20007f1e0ff */
[----:B------:R-:W-:Y:S01]  /*9320*/  IMAD R15, R23, UR7, R13 ;  /* 0x00000007170f7c24 */ /* 0x000fe2000f8e020d */
[--C-:B------:R-:W-:Y:S01]  /*9330*/  SHF.R.S32.HI R13, RZ, 0x1f, R9.reuse ;  /* 0x0000001fff0d7819 */ /* 0x100fe20000011409 */
[----:B------:R-:W-:Y:S01]  /*9340*/  IMAD.MOV R9, RZ, RZ, -R9 ;  /* 0x000000ffff097224 */ /* 0x000fe200078e0a09 */
[----:B------:R-:W-:Y:S01]  /*9350*/  IADD3 R14, -R11, RZ, RZ ;  /* 0x000000ff0b0e7210 */ /* 0x000fe20007ffe1ff */
[----:B------:R-:W-:Y:S01]  /*9360*/  IMAD R12, R23, UR5, R10 ;  /* 0x00000005170c7c24 */ /* 0x000fe2000f8e020a */
[----:B------:R-:W-:Y:S01]  /*9370*/  SHF.R.S32.HI R10, RZ, 0x1f, R11 ;  /* 0x0000001fff0a7819 */ /* 0x000fe2000001140b */
[----:B------:R-:W-:Y:S01]  /*9380*/  IMAD R9, R17, R9, R8 ;  /* 0x0000000911097224 */ /* 0x000fe200078e0208 */
[----:B------:R-:W-:Y:S01]  /*9390*/  ULDC.64 UR4, c[0x0][0xb30] ;  /* 0x0002cc0000047ab9 */ /* 0x000fe20000000a00 */
[----:B------:R-:W-:Y:S01]  /*93a0*/  IMAD.WIDE.U32 R6, R23, UR6, R6 ;  /* 0x0000000617067c25 */ /* 0x000fe2000f8e0006 */
[----:B------:R-:W-:Y:S01]  /*93b0*/  IADD3.X R5, R13, R5, R12, P0, !PT ;  /* 0x000000050d057210 */ /* 0x000fe200007fe40c */
[----:B------:R-:W-:-:S02]  /*93c0*/  ULDC.64 UR6, c[0x0][0xbc8] ;  /* 0x0002f20000067ab9 */ /* 0x000fc40000000a00 */
        /* <DEDUP_REMOVED lines=42> */
[----:B------:R-:W-:-:S05]  /*9670*/  IMAD.IADD R15, R18, 0x1, -R15 ;  /* 0x00000001120f7824 */ /* 0x000fca00078e0a0f */
[----:B------:R-:W-:Y:S01]  /*9680*/  SHF.L.U32 R2, R15, 0x1, RZ ;  /* 0x000000010f027819 */ /* 0x000fe200000006ff */
[----:B0-----:R3:W-:Y:S04]  /*9690*/  @!P1 ST.E desc[UR36][R10.64], R3 ;  /* 0x000000030a009985 */ /* 0x0017e8000c101924 */
[----:B--2---:R3:W-:Y:S01]  /*96a0*/  @!P0 ST.E desc[UR36][R12.64], R0 ;  /* 0x000000000c008985 */ /* 0x0047e2000c101924 */
[----:B------:R-:W-:Y:S05]  /*96b0*/  @P2 BRA `(.L_x_5487) ;  /* 0x0000000800382947 */ /* 0x000fea0003800000 */
[C---:B---3--:R-:W-:Y:S01]  /*96c0*/  VIADD R3, R2.reuse, 0x10 ;  /* 0x0000001002037836 */ /* 0x048fe20000000000 */
        /* <DEDUP_REMOVED lines=8> */
[C---:B------:R-:W-:Y:S01]  /*9750*/  IADD3 R17, R2.reuse, 0x20, RZ ;  /* 0x0000002002117810 */ /* 0x040fe20007ffe0ff */
[----:B------:R-:W-:Y:S01]  /*9760*/  VIADD R22, R2, 0x50 ;  /* 0x0000005002167836 */ /* 0x000fe20000000000 */
[----:B------:R-:W-:-:S02]  /*9770*/  ISETP.GE.AND P5, PT, R16, UR4, PT ;  /* 0x0000000410007c0c */ /* 0x000fc4000bfa6270 */
[----:B------:R-:W-:Y:S02]  /*9780*/  ISETP.GE.AND P6, PT, R17, UR4, PT ;  /* 0x0000000411007c0c */ /* 0x000fe4000bfc6270 */
[C---:B------:R-:W-:Y:S01]  /*9790*/  IADD3 R20, R2.reuse, 0x40, RZ ;  /* 0x0000004002147810 */ /* 0x040fe20007ffe0ff */
[----:B-1--4-:R-:W-:Y:S01]  /*97a0*/  @!P0 IMAD.WIDE R10, R2, 0x4, R4 ;  /* 0x00000004020a8825 */ /* 0x012fe200078e0204 */
[----:B------:R-:W-:Y:S02]  /*97b0*/  ISETP.GE.AND P3, PT, R18, UR4, PT ;  /* 0x0000000412007c0c */ /* 0x000fe4000bf66270 */
[----:B------:R-:W-:Y:S02]  /*97c0*/  @!P2 LEA.HI R3, R3, R3, RZ, 0x1 ;  /* 0x000000030303a211 */ /* 0x000fe400078f08ff */
[----:B------:R-:W-:Y:S01]  /*97d0*/  @!P1 LEA.HI R0, R0, R0, RZ, 0x1 ;  /* 0x0000000000009211 */ /* 0x000fe200078f08ff */
[----:B------:R0:W-:Y:S01]  /*97e0*/  @!P0 ST.E.64 desc[UR36][R10.64], R24 ;  /* 0x000000180a008985 */ /* 0x0001e2000c101b24 */
[----:B------:R-:W-:-:S02]  /*97f0*/  @!P2 LOP3.LUT R3, R3, 0xfffffffe, RZ, 0xc0, !PT ;  /* 0xfffffffe0303a812 */ /* 0x000fc400078ec0ff */
[----:B------:R-:W-:Y:S01]  /*9800*/  @!P1 LOP3.LUT R13, R0, 0xfffffffe, RZ, 0xc0, !PT ;  /* 0xfffffffe000d9812 */ /* 0x000fe200078ec0ff */
[----:B------:R-:W-:Y:S01]  /*9810*/  VIADD R0, R2, 0x28 ;  /* 0x0000002802007836 */ /* 0x000fe20000000000 */
[----:B------:R-:W-:Y:S01]  /*9820*/  @!P5 LEA.HI R16, R16, R16, RZ, 0x1 ;  /* 0x000000101010d211 */ /* 0x000fe200078f08ff */
[--C-:B------:R-:W-:Y:S01]  /*9830*/  @!P2 IMAD.WIDE R14, R3, 0x4, R4.reuse ;  /* 0x00000004030ea825 */ /* 0x100fe200078e0204 */
[----:B------:R-:W-:Y:S02]  /*9840*/  @!P6 LEA.HI R17, R17, R17, RZ, 0x1 ;  /* 0x000000111111e211 */ /* 0x000fe400078f08ff */
[----:B------:R-:W-:Y:S01]  /*9850*/  ISETP.GE.AND P0, PT, R0, UR4, PT ;  /* 0x0000000400007c0c */ /* 0x000fe2000bf06270 */
[----:B------:R-:W-:Y:S01]  /*9860*/  @!P1 IMAD.WIDE R12, R13, 0x4, R4 ;  /* 0x000000040d0c9825 */ /* 0x000fe200078e0204 */
[----:B------:R-:W-:-:S03]  /*9870*/  @!P3 LEA.HI R18, R18, R18, RZ, 0x1 ;  /* 0x000000121212b211 */ /* 0x000fc600078f08ff */
[C---:B------:R-:W-:Y:S01]  /*9880*/  VIADD R3, R2.reuse, 0x30 ;  /* 0x0000003002037836 */ /* 0x040fe20000000000 */
[----:B------:R1:W-:Y:S01]  /*9890*/  @!P1 ST.E.64 desc[UR36][R12.64], R28 ;  /* 0x0000001c0c009985 */ /* 0x0003e2000c101b24 */
[----:B------:R-:W-:Y:S01]  /*98a0*/  ISETP.GE.AND P1, PT, R21, UR4, PT ;  /* 0x0000000415007c0c */ /* 0x000fe2000bf26270 */
[----:B0-----:R-:W-:Y:S01]  /*98b0*/  VIADD R24, R2, 0x58 ;  /* 0x0000005802187836 */ /* 0x001fe20000000000 */
[----:B------:R-:W-:Y:S01]  /*98c0*/  @!P5 LOP3.LUT R11, R16, 0xfffffffe, RZ, 0xc0, !PT ;  /* 0xfffffffe100bd812 */ /* 0x000fe200078ec0ff */
[----:B------:R0:W-:Y:S01]  /*98d0*/  @!P2 ST.E.64 desc[UR36][R14.64], R32 ;  /* 0x000000200e00a985 */ /* 0x0001e2000c101b24 */
[----:B------:R-:W-:Y:S02]  /*98e0*/  ISETP.GE.AND P4, PT, R3, UR4, PT ;  /* 0x0000000403007c0c */ /* 0x000fe4000bf86270 */
[----:B------:R-:W-:Y:S01]  /*98f0*/  ISETP.GE.AND P2, PT, R20, UR4, PT ;  /* 0x0000000414007c0c */ /* 0x000fe2000bf46270 */
[----:B------:R-:W-:Y:S01]  /*9900*/  @!P5 IMAD.WIDE R10, R11, 0x4, R4 ;  /* 0x000000040b0ad825 */ /* 0x000fe200078e0204 */
[----:B------:R-:W-:-:S02]  /*9910*/  @!P0 LEA.HI R0, R0, R0, RZ, 0x1 ;  /* 0x0000000000008211 */ /* 0x000fc400078f08ff */
[----:B------:R-:W-:Y:S02]  /*9920*/  IADD3 R25, R2, 0x80, RZ ;  /* 0x0000008002197810 */ /* 0x000fe40007ffe0ff */
[----:B------:R2:W-:Y:S01]  /*9930*/  @!P5 ST.E.64 desc[UR36][R10.64], R36 ;  /* 0x000000240a00d985 */ /* 0x0005e2000c101b24 */
[----:B-1----:R-:W-:Y:S02]  /*9940*/  @!P6 LOP3.LUT R13, R17, 0xfffffffe, RZ, 0xc0, !PT ;  /* 0xfffffffe110de812 */ /* 0x002fe400078ec0ff */
[----:B------:R-:W-:Y:S02]  /*9950*/  @!P1 LEA.HI R16, R21, R21, RZ, 0x1 ;  /* 0x0000001515109211 */ /* 0x000fe400078f08ff */
[----:B0-----:R-:W-:Y:S01]  /*9960*/  @!P4 LEA.HI R14, R3, R3, RZ, 0x1 ;  /* 0x00000003030ec211 */ /* 0x001fe200078f08ff */
[----:B------:R-:W-:Y:S01]  /*9970*/  @!P6 IMAD.WIDE R12, R13, 0x4, R4 ;  /* 0x000000040d0ce825 */ /* 0x000fe200078e0204 */
[----:B------:R-:W-:Y:S02]  /*9980*/  @!P2 LEA.HI R20, R20, R20, RZ, 0x1 ;  /* 0x000000141414a211 */ /* 0x000fe400078f08ff */
[----:B------:R-:W-:-:S02]  /*9990*/  @!P0 LOP3.LUT R3, R0, 0xfffffffe, RZ, 0xc0, !PT ;  /* 0xfffffffe00038812 */ /* 0x000fc400078ec0ff */
[----:B------:R-:W-:Y:S01]  /*99a0*/  @!P4 LOP3.LUT R15, R14, 0xfffffffe, RZ, 0xc0, !PT ;  /* 0xfffffffe0e0fc812 */ /* 0x000fe200078ec0ff */
[----:B------:R0:W-:Y:S01]  /*99b0*/  @!P6 ST.E.64 desc[UR36][R12.64], R40 ;  /* 0x000000280c00e985 */ /* 0x0001e2000c101b24 */
[----:B------:R-:W-:Y:S01]  /*99c0*/  @!P3 LOP3.LUT R17, R18, 0xfffffffe, RZ, 0xc0, !PT ;  /* 0xfffffffe1211b812 */ /* 0x000fe200078ec0ff */
[----:B--2---:R-:W-:Y:S01]  /*99d0*/  @!P0 IMAD.WIDE R10, R3, 0x4, R4 ;  /* 0x00000004030a8825 */ /* 0x004fe200078e0204 */
[----:B------:R-:W-:Y:S02]  /*99e0*/  @!P2 LOP3.LUT R21, R20, 0xfffffffe, RZ, 0xc0, !PT ;  /* 0xfffffffe1415a812 */ /* 0x000fe400078ec0ff */
[----:B------:R-:W-:Y:S01]  /*99f0*/  @!P1 LOP3.LUT R23, R16, 0xfffffffe, RZ, 0xc0, !PT ;  /* 0xfffffffe10179812 */ /* 0x000fe200078ec0ff */
[----:B------:R-:W-:Y:S01]  /*9a00*/  VIADD R3, R2, 0x68 ;  /* 0x0000006802037836 */ /* 0x000fe20000000000 */
[----:B------:R-:W-:Y:S01]  /*9a10*/  ISETP.GE.AND P5, PT, R22, UR4, PT ;  /* 0x0000000416007c0c */ /* 0x000fe2000bfa6270 */
[----:B------:R1:W-:Y:S01]  /*9a20*/  @!P0 ST.E.64 desc[UR36][R10.64], R44 ;  /* 0x0000002c0a008985 */ /* 0x0003e2000c101b24 */
[C---:B------:R-:W-:Y:S01]  /*9a30*/  IADD3 R0, R2.reuse, 0x60, RZ ;  /* 0x0000006002007810 */ /* 0x040fe20007ffe0ff */
[----:B------:R-:W-:Y:S01]  /*9a40*/  VIADD R18, R2, 0x70 ;  /* 0x0000007002127836 */ /* 0x000fe20000000000 */
[----:B------:R-:W-:-:S02]  /*9a50*/  ISETP.GE.AND P6, PT, R24, UR4, PT ;  /* 0x0000000418007c0c */ /* 0x000fc4000bfc6270 */
[----:B------:R-:W-:Y:S01]  /*9a60*/  ISETP.GE.AND P0, PT, R0, UR4, PT ;  /* 0x0000000400007c0c */ /* 0x000fe2000bf06270 */
[----:B0-----:R-:W-:-:S04]  /*9a70*/  @!P4 IMAD.WIDE R12, R15, 0x4, R4 ;  /* 0x000000040f0cc825 */ /* 0x001fc800078e0204 */
[--C-:B------:R-:W-:Y:S01]  /*9a80*/  @!P3 IMAD.WIDE R14, R17, 0x4, R4.reuse ;  /* 0x00000004110eb825 */ /* 0x100fe200078e0204 */
[----:B------:R0:W-:Y:S01]  /*9a90*/  @!P4 ST.E.64 desc[UR36][R12.64], R48 ;  /* 0x000000300c00c985 */ /* 0x0001e2000c101b24 */
[----:B------:R-:W-:Y:S02]  /*9aa0*/  ISETP.GE.AND P4, PT, R25, UR4, PT ;  /* 0x0000000419007c0c */ /* 0x000fe4000bf86270 */
[--C-:B------:R-:W-:Y:S01]  /*9ab0*/  @!P2 IMAD.WIDE R16, R21, 0x4, R4.reuse ;  /* 0x000000041510a825 */ /* 0x100fe200078e0204 */
[----:B------:R2:W-:Y:S01]  /*9ac0*/  @!P3 ST.E.64 desc[UR36][R14.64], R52 ;  /* 0x000000340e00b985 */ /* 0x0005e2000c101b24 */
[----:B------:R-:W-:Y:S02]  /*9ad0*/  @!P5 LEA.HI R22, R22, R22, RZ, 0x1 ;  /* 0x000000161616d211 */ /* 0x000fe400078f08ff */
[----:B------:R-:W-:Y:S01]  /*9ae0*/  @!P1 IMAD.WIDE R20, R23, 0x4, R4 ;  /* 0x0000000417149825 */ /* 0x000fe200078e0204 */
[----:B------:R3:W-:Y:S01]  /*9af0*/  @!P2 ST.E.64 desc[UR36][R16.64], R56 ;  /* 0x000000381000a985 */ /* 0x0007e2000c101b24 */
[----:B------:R-:W-:-:S02]  /*9b00*/  ISETP.GE.AND P2, PT, R18, UR4, PT ;  /* 0x0000000412007c0c */ /* 0x000fc4000bf46270 */
[----:B------:R-:W-:Y:S01]  /*9b10*/  VIADD R23, R2, 0x78 ;  /* 0x0000007802177836 */ /* 0x000fe20000000000 */
[----:B------:R4:W-:Y:S01]  /*9b20*/  @!P1 ST.E.64 desc[UR36][R20.64], R60 ;  /* 0x0000003c14009985 */ /* 0x0009e2000c101b24 */
[----:B------:R-:W-:Y:S02]  /*9b30*/  ISETP.GE.AND P1, PT, R3, UR4, PT ;  /* 0x0000000403007c0c */ /* 0x000fe4000bf26270 */
[----:B------:R-:W-:Y:S02]  /*9b40*/  @!P6 LEA.HI R24, R24, R24, RZ, 0x1 ;  /* 0x000000181818e211 */ /* 0x000fe400078f08ff */
[----:B------:R-:W-:Y:S02]  /*9b50*/  ISETP.GE.AND P3, PT, R23, UR4, PT ;  /* 0x0000000417007c0c */ /* 0x000fe4000bf66270 */
[----:B-1----:R-:W-:Y:S02]  /*9b60*/  @!P5 LOP3.LUT R11, R22, 0xfffffffe, RZ, 0xc0, !PT ;  /* 0xfffffffe160bd812 */ /* 0x002fe400078ec0ff */
[----:B------:R-:W-:-:S02]  /*9b70*/  @!P0 LEA.HI R0, R0, R0, RZ, 0x1 ;  /* 0x0000000000008211 */ /* 0x000fc400078f08ff */
[----:B0-----:R-:W-:Y:S01]  /*9b80*/  @!P6 LOP3.LUT R13, R24, 0xfffffffe, RZ, 0xc0, !PT ;  /* 0xfffffffe180de812 */ /* 0x001fe200078ec0ff */
[--C-:B------:R-:W-:Y:S01]  /*9b90*/  @!P5 IMAD.WIDE R10, R11, 0x4, R4.reuse ;  /* 0x000000040b0ad825 */ /* 0x100fe200078e0204 */
[----:B--2---:R-:W-:Y:S02]  /*9ba0*/  @!P0 LOP3.LUT R15, R0, 0xfffffffe, RZ, 0xc0, !PT ;  /* 0xfffffffe000f8812 */ /* 0x004fe400078ec0ff */
[----:B------:R-:W-:Y:S01]  /*9bb0*/  @!P1 LEA.HI R3, R3, R3, RZ, 0x1 ;  /* 0x0000000303039211 */ /* 0x000fe200078f08ff */
[--C-:B------:R-:W-:Y:S01]  /*9bc0*/  @!P6 IMAD.WIDE R12, R13, 0x4, R4.reuse ;  /* 0x000000040d0ce825 */ /* 0x100fe200078e0204 */
[----:B------:R-:W-:Y:S01]  /*9bd0*/  @!P2 LEA.HI R18, R18, R18, RZ, 0x1 ;  /* 0x000000121212a211 */ /* 0x000fe200078f08ff */
[----:B------:R0:W-:Y:S01]  /*9be0*/  @!P5 ST.E.64 desc[UR36][R10.64], R64 ;  /* 0x000000400a00d985 */ /* 0x0001e2000c101b24 */
[----:B------:R-:W-:Y:S01]  /*9bf0*/  @!P1 LOP3.LUT R3, R3, 0xfffffffe, RZ, 0xc0, !PT ;  /* 0xfffffffe03039812 */ /* 0x000fe200078ec0ff */
[----:B------:R-:W-:Y:S01]  /*9c00*/  @!P0 IMAD.WIDE R14, R15, 0x4, R4 ;  /* 0x000000040f0e8825 */ /* 0x000fe200078e0204 */
[----:B------:R-:W-:Y:S01]  /*9c10*/  @!P3 LEA.HI R23, R23, R23, RZ, 0x1 ;  /* 0x000000171717b211 */ /* 0x000fe200078f08ff */
[----:B------:R1:W-:Y:S01]  /*9c20*/  @!P6 ST.E.64 desc[UR36][R12.64], R68 ;  /* 0x000000440c00e985 */ /* 0x0003e2000c101b24 */
[----:B------:R-:W-:Y:S01]  /*9c30*/  @!P4 LEA.HI R25, R25, R25, RZ, 0x1 ;  /* 0x000000191919c211 */ /* 0x000fe200078f08ff */
[----:B------:R-:W-:Y:S01]  /*9c40*/  VIADD R0, R2, 0x88 ;  /* 0x0000008802007836 */ /* 0x000fe20000000000 */
[----:B---3--:R-:W-:Y:S01]  /*9c50*/  @!P2 LOP3.LUT R17, R18, 0xfffffffe, RZ, 0xc0, !PT ;  /* 0xfffffffe1211a812 */ /* 0x008fe200078ec0ff */
[----:B------:R2:W-:Y:S01]  /*9c60*/  @!P0 ST.E.64 desc[UR36][R14.64], R72 ;  /* 0x000000480e008985 */ /* 0x0005e2000c101b24 */
[----:B------:R-:W-:Y:S01]  /*9c70*/  @!P3 LOP3.LUT R23, R23, 0xfffffffe, RZ, 0xc0, !PT ;  /* 0xfffffffe1717b812 */ /* 0x000fe200078ec0ff */
[----:B------:R-:W-:Y:S01]  /*9c80*/  VIADD R18, R2, 0x98 ;  /* 0x0000009802127836 */ /* 0x000fe20000000000 */
[----:B----4-:R-:W-:-:S02]  /*9c90*/  @!P4 LOP3.LUT R21, R25, 0xfffffffe, RZ, 0xc0, !PT ;  /* 0xfffffffe1915c812 */ /* 0x010fc400078ec0ff */
[----:B------:R-:W-:Y:S01]  /*9ca0*/  IADD3 R22, R2, 0xa0, RZ ;  /* 0x000000a002167810 */ /* 0x000fe20007ffe0ff */
[----:B0-----:R-:W-:Y:S01]  /*9cb0*/  @!P1 IMAD.WIDE R10, R3, 0x4, R4 ;  /* 0x00000004030a9825 */ /* 0x001fe200078e0204 */
[----:B------:R-:W-:-:S03]  /*9cc0*/  ISETP.GE.AND P0, PT, R0, UR4, PT ;  /* 0x0000000400007c0c */ /* 0x000fc6000bf06270 */
        /* <DEDUP_REMOVED lines=9> */
[----:B------:R-:W-:-:S02]  /*9d60*/  ISETP.GE.AND P3, PT, R22, UR4, PT ;  /* 0x0000000416007c0c */ /* 0x000fc4000bf66270 */
[C---:B--2---:R-:W-:Y:S01]  /*9d70*/  VIADD R14, R2.reuse, 0xa8 ;  /* 0x000000a8020e7836 */ /* 0x044fe20000000000 */
[----:B------:R2:W-:Y:S01]  /*9d80*/  @!P4 ST.E.64 desc[UR36][R20.64], R88 ;  /* 0x000000581400c985 */ /* 0x0005e2000c101b24 */
[----:B0-----:R-:W-:Y:S01]  /*9d90*/  VIADD R11, R2, 0xb8 ;  /* 0x000000b8020b7836 */ /* 0x001fe20000000000 */
[----:B------:R-:W-:Y:S01]  /*9da0*/  @!P0 LEA.HI R0, R0, R0, RZ, 0x1 ;  /* 0x0000000000008211 */ /* 0x000fe200078f08ff */
[----:B------:R-:W-:Y:S01]  /*9db0*/  VIADD R15, R2, 0xb0 ;  /* 0x000000b0020f7836 */ /* 0x000fe20000000000 */
[----:B------:R-:W-:Y:S02]  /*9dc0*/  ISETP.GE.AND P4, PT, R14, UR4, PT ;  /* 0x000000040e007c0c */ /* 0x000fe4000bf86270 */
[----:B------:R-:W-:Y:S02]  /*9dd0*/  ISETP.GE.AND P6, PT, R11, UR4, PT ;  /* 0x000000040b007c0c */ /* 0x000fe4000bfc6270 */
[----:B------:R-:W-:Y:S02]  /*9de0*/  ISETP.GE.AND P5, PT, R15, UR4, PT ;  /* 0x000000040f007c0c */ /* 0x000fe4000bfa6270 */
[----:B------:R-:W-:-:S02]  /*9df0*/  @!P1 LEA.HI R3, R3, R3, RZ, 0x1 ;  /* 0x0000000303039211 */ /* 0x000fc400078f08ff */
[----:B------:R-:W-:Y:S02]  /*9e00*/  @!P2 LEA.HI R18, R18, R18, RZ, 0x1 ;  /* 0x000000121212a211 */ /* 0x000fe400078f08ff */
[----:B------:R-:W-:Y:S02]  /*9e10*/  @!P3 LEA.HI R22, R22, R22, RZ, 0x1 ;  /* 0x000000161616b211 */ /* 0x000fe400078f08ff */
[----:B------:R-:W-:Y:S02]  /*9e20*/  @!P1 LOP3.LUT R3, R3, 0xfffffffe, RZ, 0xc0, !PT ;  /* 0xfffffffe03039812 */ /* 0x000fe400078ec0ff */
[----:B------:R-:W-:Y:S02]  /*9e30*/  @!P4 LEA.HI R14, R14, R14, RZ, 0x1 ;  /* 0x0000000e0e0ec211 */ /* 0x000fe400078f08ff */
[----:B-1----:R-:W-:Y:S02]  /*9e40*/  @!P6 LEA.HI R12, R11, R11, RZ, 0x1 ;  /* 0x0000000b0b0ce211 */ /* 0x002fe400078f08ff */
[----:B------:R-:W-:-:S02]  /*9e50*/  @!P5 LEA.HI R10, R15, R15, RZ, 0x1 ;  /* 0x0000000f0f0ad211 */ /* 0x000fc400078f08ff */
[----:B------:R-:W-:Y:S02]  /*9e60*/  @!P0 LOP3.LUT R11, R0, 0xfffffffe, RZ, 0xc0, !PT ;  /* 0xfffffffe000b8812 */ /* 0x000fe400078ec0ff */
[----:B------:R-:W-:Y:S02]  /*9e70*/  @!P2 LOP3.LUT R15, R18, 0xfffffffe, RZ, 0xc0, !PT ;  /* 0xfffffffe120fa812 */ /* 0x000fe400078ec0ff */
[----:B---3--:R-:W-:Y:S02]  /*9e80*/  @!P3 LOP3.LUT R17, R22, 0xfffffffe, RZ, 0xc0, !PT ;  /* 0xfffffffe1611b812 */ /* 0x008fe400078ec0ff */
[----:B--2---:R-:W-:Y:S01]  /*9e90*/  @!P4 LOP3.LUT R21, R14, 0xfffffffe, RZ, 0xc0, !PT ;  /* 0xfffffffe0e15c812 */ /* 0x004fe200078ec0ff */
        /* <DEDUP_REMOVED lines=16> */
.L_x_5487:
[----:B------:R-:W-:Y:S05]  /*9fa0*/  BSYNC B0 ;  /* 0x0000000000007941 */ /* 0x000fea0003800000 */
.L_x_5486:
[----:B------:R-:W-:Y:S01]  /*9fb0*/  ISETP.GE.AND P0, PT, R8, R7, PT ;  /* 0x000000070800720c */ /* 0x000fe20003f06270 */
[----:B01----:R2:W0:Y:S04]  /*9fc0*/  SHFL.IDX PT, R5, R9, 0x1, 0x1c1f ;  /* 0x003c1f0009057f89 */ /* 0x00342800000e0000 */
[----:B----4-:R2:W4:Y:S08]  /*9fd0*/  SHFL.IDX PT, R4, R6, 0x1, 0x1c1f ;  /* 0x003c1f0006047f89 */ /* 0x01053000000e0000 */
[----:B--2---:R-:W-:Y:S05]  /*9fe0*/  @P0 BRA `(.L_x_5446) ;  /* 0x0000004800540947 */ /* 0x004fea0003800000 */
[C---:B---3--:R-:W-:Y:S01]  /*9ff0*/  IADD3 R0, R2.reuse, 0x8, RZ ;  /* 0x0000000802007810 */ /* 0x048fe20007ffe0ff */
        /* <DEDUP_REMOVED lines=15> */
[----:B0---4-:R-:W-:Y:S01]  /*a0f0*/  @!P2 IMAD.WIDE R6, R2, 0x4, R4 ;  /* 0x000000040206a825 */ /* 0x011fe200078e0204 */
[----:B------:R-:W-:-:S02]  /*a100*/  ISETP.GE.AND P6, PT, R14, UR4, PT ;  /* 0x000000040e007c0c */ /* 0x000fc4000bfc6270 */
[----:B------:R-:W-:Y:S01]  /*a110*/  @!P3 LEA.HI R0, R0, R0, RZ, 0x1 ;  /* 0x000000000000b211 */ /* 0x000fe200078f08ff */
[----:B------:R-:W-:Y:S01]  /*a120*/  VIADD R21, R2, 0x78 ;  /* 0x0000007802157836 */ /* 0x000fe20000000000 */
[----:B------:R0:W-:Y:S01]  /*a130*/  @!P2 ST.E.64 desc[UR36][R6.64], R26 ;  /* 0x0000001a0600a985 */ /* 0x0001e2000c101b24 */
[----:B------:R-:W-:Y:S02]  /*a140*/  @!P0 LEA.HI R3, R3, R3, RZ, 0x1 ;  /* 0x0000000303038211 */ /* 0x000fe400078f08ff */
[----:B------:R-:W-:Y:S01]  /*a150*/  @!P3 LOP3.LUT R9, R0, 0xfffffffe, RZ, 0xc0, !PT ;  /* 0xfffffffe0009b812 */ /* 0x000fe200078ec0ff */
[----:B------:R-:W-:Y:S01]  /*a160*/  VIADD R0, R2, 0x20 ;  /* 0x0000002002007836 */ /* 0x000fe20000000000 */
[----:B------:R-:W-:Y:S02]  /*a170*/  @!P1 LEA.HI R10, R10, R10, RZ, 0x1 ;  /* 0x0000000a0a0a9211 */ /* 0x000fe400078f08ff */
[----:B------:R-:W-:Y:S01]  /*a180*/  @!P0 LOP3.LUT R3, R3, 0xfffffffe, RZ, 0xc0, !PT ;  /* 0xfffffffe03038812 */ /* 0x000fe200078ec0ff */
[----:B------:R-:W-:Y:S01]  /*a190*/  @!P3 IMAD.WIDE R8, R9, 0x4, R4 ;  /* 0x000000040908b825 */ /* 0x000fe200078e0204 */
[----:B------:R-:W-:-:S02]  /*a1a0*/  ISETP.GE.AND P2, PT, R0, UR4, PT ;  /* 0x0000000400007c0c */ /* 0x000fc4000bf46270 */
[----:B------:R-:W-:Y:S02]  /*a1b0*/  @!P4 LEA.HI R12, R12, R12, RZ, 0x1 ;  /* 0x0000000c0c0cc211 */ /* 0x000fe400078f08ff */
[----:B------:R1:W-:Y:S01]  /*a1c0*/  @!P3 ST.E.64 desc[UR36][R8.64], R30 ;  /* 0x0000001e0800b985 */ /* 0x0003e2000c101b24 */
[----:B------:R-:W-:Y:S01]  /*a1d0*/  ISETP.GE.AND P3, PT, R11, UR4, PT ;  /* 0x000000040b007c0c */ /* 0x000fe2000bf66270 */
[----:B0-----:R-:W-:Y:S01]  /*a1e0*/  @!P0 IMAD.WIDE R6, R3, 0x4, R4 ;  /* 0x0000000403068825 */ /* 0x001fe200078e0204 */
[----:B------:R-:W-:Y:S02]  /*a1f0*/  @!P6 LEA.HI R14, R14, R14, RZ, 0x1 ;  /* 0x0000000e0e0ee211 */ /* 0x000fe400078f08ff */
[----:B------:R-:W-:Y:S02]  /*a200*/  IADD3 R16, R2, 0x48, RZ ;  /* 0x0000004802107810 */ /* 0x000fe40007ffe0ff */
[----:B------:R0:W-:Y:S01]  /*a210*/  @!P0 ST.E.64 desc[UR36][R6.64], R34 ;  /* 0x0000002206008985 */ /* 0x0001e2000c101b24 */
[----:B------:R-:W-:-:S02]  /*a220*/  @!P6 LOP3.LUT R17, R14, 0xfffffffe, RZ, 0xc0, !PT ;  /* 0xfffffffe0e11e812 */ /* 0x000fc400078ec0ff */
[----:B------:R-:W-:Y:S02]  /*a230*/  @!P2 LEA.HI R0, R0, R0, RZ, 0x1 ;  /* 0x000000000000a211 */ /* 0x000fe400078f08ff */
[----:B------:R-:W-:Y:S02]  /*a240*/  ISETP.GE.AND P0, PT, R18, UR4, PT ;  /* 0x0000000412007c0c */ /* 0x000fe4000bf06270 */
[----:B-1----:R-:W-:Y:S02]  /*a250*/  @!P1 LOP3.LUT R9, R10, 0xfffffffe, RZ, 0xc0, !PT ;  /* 0xfffffffe0a099812 */ /* 0x002fe400078ec0ff */
[----:B------:R-:W-:Y:S02]  /*a260*/  @!P3 LEA.HI R11, R11, R11, RZ, 0x1 ;  /* 0x0000000b0b0bb211 */ /* 0x000fe400078f08ff */
[----:B------:R-:W-:Y:S01]  /*a270*/  @!P5 LEA.HI R10, R13, R13, RZ, 0x1 ;  /* 0x0000000d0d0ad211 */ /* 0x000fe200078f08ff */
[----:B------:R-:W-:Y:S01]  /*a280*/  @!P1 IMAD.WIDE R8, R9, 0x4, R4 ;  /* 0x0000000409089825 */ /* 0x000fe200078e0204 */
[----:B------:R-:W-:-:S02]  /*a290*/  @!P2 LOP3.LUT R3, R0, 0xfffffffe, RZ, 0xc0, !PT ;  /* 0xfffffffe0003a812 */ /* 0x000fc400078ec0ff */
[----:B------:R-:W-:Y:S01]  /*a2a0*/  @!P3 LOP3.LUT R11, R11, 0xfffffffe, RZ, 0xc0, !PT ;  /* 0xfffffffe0b0bb812 */ /* 0x000fe200078ec0ff */
[----:B------:R-:W-:Y:S01]  /*a2b0*/  VIADD R0, R2, 0x58 ;  /* 0x0000005802007836 */ /* 0x000fe20000000000 */
[----:B------:R-:W-:Y:S01]  /*a2c0*/  @!P4 LOP3.LUT R13, R12, 0xfffffffe, RZ, 0xc0, !PT ;  /* 0xfffffffe0c0dc812 */ /* 0x000fe200078ec0ff */
[----:B------:R1:W-:Y:S01]  /*a2d0*/  @!P1 ST.E.64 desc[UR36][R8.64], R38 ;  /* 0x0000002608009985 */ /* 0x0003e2000c101b24 */
[----:B------:R-:W-:Y:S01]  /*a2e0*/  @!P5 LOP3.LUT R15, R10, 0xfffffffe, RZ, 0xc0, !PT ;  /* 0xfffffffe0a0fd812 */ /* 0x000fe200078ec0ff */
[--C-:B0-----:R-:W-:Y:S01]  /*a2f0*/  @!P2 IMAD.WIDE R6, R3, 0x4, R4.reuse ;  /* 0x000000040306a825 */ /* 0x101fe200078e0204 */
[----:B------:R-:W-:Y:S02]  /*a300*/  ISETP.GE.AND P1, PT, R16, UR4, PT ;  /* 0x0000000410007c0c */ /* 0x000fe4000bf26270 */
[----:B------:R-:W-:Y:S01]  /*a310*/  @!P0 LEA.HI R18, R18, R18, RZ, 0x1 ;  /* 0x0000001212128211 */ /* 0x000fe200078f08ff */
[----:B------:R-:W-:Y:S01]  /*a320*/  VIADD R3, R2, 0x60 ;  /* 0x0000006002037836 */ /* 0x000fe20000000000 */
[----:B------:R0:W-:Y:S01]  /*a330*/  @!P2 ST.E.64 desc[UR36][R6.64], R42 ;  /* 0x0000002a0600a985 */ /* 0x0001e2000c101b24 */
[----:B------:R-:W-:Y:S01]  /*a340*/  ISETP.GE.AND P2, PT, R0, UR4, PT ;  /* 0x0000000400007c0c */ /* 0x000fe2000bf46270 */
[----:B-1----:R-:W-:-:S07]  /*a350*/  @!P3 IMAD.WIDE R8, R11, 0x4, R4 ;  /* 0x000000040b08b825 */ /* 0x002fce00078e0204 */
[----:B------:R-:W-:Y:S01]  /*a360*/  @!P1 LEA.HI R16, R16, R16, RZ, 0x1 ;  /* 0x0000001010109211 */ /* 0x000fe200078f08ff */
[--C-:B------:R-:W-:Y:S01]  /*a370*/  @!P4 IMAD.WIDE R10, R13, 0x4, R4.reuse ;  /* 0x000000040d0ac825 */ /* 0x100fe200078e0204 */
[----:B------:R1:W-:Y:S01]  /*a380*/  @!P3 ST.E.64 desc[UR36][R8.64], R46 ;  /* 0x0000002e0800b985 */ /* 0x0003e2000c101b24 */
[----:B------:R-:W-:Y:S02]  /*a390*/  ISETP.GE.AND P3, PT, R21, UR4, PT ;  /* 0x0000000415007c0c */ /* 0x000fe4000bf66270 */
[--C-:B------:R-:W-:Y:S01]  /*a3a0*/  @!P5 IMAD.WIDE R12, R15, 0x4, R4.reuse ;  /* 0x000000040f0cd825 */ /* 0x100fe200078e0204 */
[----:B------:R-:W-:Y:S01]  /*a3b0*/  @!P4 ST.E.64 desc[UR36][R10.64], R50 ;  /* 0x000000320a00c985 */ /* 0x000fe2000c101b24 */
[----:B------:R-:W-:Y:S02]  /*a3c0*/  ISETP.GE.AND P4, PT, R20, UR4, PT ;  /* 0x0000000414007c0c */ /* 0x000fe4000bf86270 */
[--C-:B------:R-:W-:Y:S01]  /*a3d0*/  @!P6 IMAD.WIDE R14, R17, 0x4, R4.reuse ;  /* 0x00000004110ee825 */ /* 0x100fe200078e0204 */
[----:B------:R-:W-:Y:S01]  /*a3e0*/  IADD3 R17, R2, 0x68, RZ ;  /* 0x0000006802117810 */ /* 0x000fe20007ffe0ff */
[----:B------:R2:W-:Y:S01]  /*a3f0*/  @!P5 ST.E.64 desc[UR36][R12.64], R54 ;  /* 0x000000360c00d985 */ /* 0x0005e2000c101b24 */
[----:B0-----:R-:W-:Y:S01]  /*a400*/  @!P1 LOP3.LUT R7, R16, 0xfffffffe, RZ, 0xc0, !PT ;  /* 0xfffffffe10079812 */ /* 0x001fe200078ec0ff */
[----:B------:R-:W-:Y:S01]  /*a410*/  VIADD R16, R2, 0x80 ;  /* 0x0000008002107836 */ /* 0x000fe20000000000 */
[----:B------:R-:W-:Y:S01]  /*a420*/  ISETP.GE.AND P5, PT, R17, UR4, PT ;  /* 0x0000000411007c0c */ /* 0x000fe2000bfa6270 */
[----:B------:R0:W-:Y:S01]  /*a430*/  @!P6 ST.E.64 desc[UR36][R14.64], R58 ;  /* 0x0000003a0e00e985 */ /* 0x0001e2000c101b24 */
[----:B------:R-:W-:Y:S01]  /*a440*/  ISETP.GE.AND P6, PT, R3, UR4, PT ;  /* 0x0000000403007c0c */ /* 0x000fe2000bfc6270 */
[----:B------:R-:W-:Y:S01]  /*a450*/  @!P1 IMAD.WIDE R6, R7, 0x4, R4 ;  /* 0x0000000407069825 */ /* 0x000fe200078e0204 */
[----:B-1----:R-:W-:-:S02]  /*a460*/  @!P0 LOP3.LUT R9, R18, 0xfffffffe, RZ, 0xc0, !PT ;  /* 0xfffffffe12098812 */ /* 0x002fc400078ec0ff */
[----:B------:R-:W-:Y:S02]  /*a470*/  @!P2 LEA.HI R0, R0, R0, RZ, 0x1 ;  /* 0x000000000000a211 */ /* 0x000fe400078f08ff */
[----:B------:R-:W-:Y:S01]  /*a480*/  @!P4 LEA.HI R20, R20, R20, RZ, 0x1 ;  /* 0x000000141414c211 */ /* 0x000fe200078f08ff */
[--C-:B------:R-:W-:Y:S01]  /*a490*/  @!P0 IMAD.WIDE R8, R9, 0x4, R4.reuse ;  /* 0x0000000409088825 */ /* 0x100fe200078e0204 */
[----:B------:R-:W-:Y:S01]  /*a4a0*/  @!P3 LEA.HI R21, R21, R21, RZ, 0x1 ;  /* 0x000000151515b211 */ /* 0x000fe200078f08ff */
[----:B------:R1:W-:Y:S01]  /*a4b0*/  @!P1 ST.E.64 desc[UR36][R6.64], R62 ;  /* 0x0000003e06009985 */ /* 0x0003e2000c101b24 */
[----:B--2---:R-:W-:Y:S02]  /*a4c0*/  @!P4 LOP3.LUT R13, R20, 0xfffffffe, RZ, 0xc0, !PT ;  /* 0xfffffffe140dc812 */ /* 0x004fe400078ec0ff */
[----:B------:R-:W-:Y:S01]  /*a4d0*/  @!P5 LEA.HI R17, R17, R17, RZ, 0x1 ;  /* 0x000000111111d211 */ /* 0x000fe200078f08ff */
[----:B------:R2:W-:Y:S01]  /*a4e0*/  @!P0 ST.E.64 desc[UR36][R8.64], R66 ;  /* 0x0000004208008985 */ /* 0x0005e2000c101b24 */
[----:B------:R-:W-:Y:S01]  /*a4f0*/  @!P6 LEA.HI R10, R3, R3, RZ, 0x1 ;  /* 0x00000003030ae211 */ /* 0x000fe200078f08ff */
[----:B------:R-:W-:Y:S01]  /*a500*/  @!P4 IMAD.WIDE R12, R13, 0x4, R4 ;  /* 0x000000040d0cc825 */ /* 0x000fe200078e0204 */
[----:B------:R-:W-:-:S02]  /*a510*/  @!P2 LOP3.LUT R3, R0, 0xfffffffe, RZ, 0xc0, !PT ;  /* 0xfffffffe0003a812 */ /* 0x000fc400078ec0ff */
[----:B------:R-:W-:Y:S01]  /*a520*/  @!P6 LOP3.LUT R11, R10, 0xfffffffe, RZ, 0xc0, !PT ;  /* 0xfffffffe0a0be812 */ /* 0x000fe200078ec0ff */
[C---:B------:R-:W-:Y:S01]  /*a530*/  VIADD R0, R2.reuse, 0x90 ;  /* 0x0000009002007836 */ /* 0x040fe20000000000 */
[----:B------:R-:W-:Y:S02]  /*a540*/  @!P5 LOP3.LUT R17, R17, 0xfffffffe, RZ, 0xc0, !PT ;  /* 0xfffffffe1111d812 */ /* 0x000fe400078ec0ff */
[----:B0-----:R-:W-:Y:S01]  /*a550*/  @!P3 LOP3.LUT R15, R21, 0xfffffffe, RZ, 0xc0, !PT ;  /* 0xfffffffe150fb812 */ /* 0x001fe200078ec0ff */
[--C-:B-1----:R-:W-:Y:S01]  /*a560*/  @!P2 IMAD.WIDE R6, R3, 0x4, R4.reuse ;  /* 0x000000040306a825 */ /* 0x102fe200078e0204 */
[----:B------:R-:W-:Y:S02]  /*a570*/  IADD3 R18, R2, 0x88, RZ ;  /* 0x0000008802127810 */ /* 0x000fe40007ffe0ff */
[----:B------:R-:W-:Y:S01]  /*a580*/  ISETP.GE.AND P0, PT, R16, UR4, PT ;  /* 0x0000000410007c0c */ /* 0x000fe2000bf06270 */
[--C-:B--2---:R-:W-:Y:S01]  /*a590*/  @!P6 IMAD.WIDE R8, R11, 0x4, R4.reuse ;  /* 0x000000040b08e825 */ /* 0x104fe200078e0204 */
[----:B------:R-:W-:Y:S01]  /*a5a0*/  ISETP.GE.AND P1, PT, R18, UR4, PT ;  /* 0x0000000412007c0c */ /* 0x000fe2000bf26270 */
[----:B------:R0:W-:Y:S01]  /*a5b0*/  @!P2 ST.E.64 desc[UR36][R6.64], R70 ;  /* 0x000000460600a985 */ /* 0x0001e2000c101b24 */
[----:B------:R-:W-:Y:S01]  /*a5c0*/  IADD3 R20, R2, 0xa8, RZ ;  /* 0x000000a802147810 */ /* 0x000fe20007ffe0ff */
[--C-:B------:R-:W-:Y:S01]  /*a5d0*/  @!P5 IMAD.WIDE R10, R17, 0x4, R4.reuse ;  /* 0x00000004110ad825 */ /* 0x100fe200078e0204 */
[----:B------:R-:W-:Y:S01]  /*a5e0*/  ISETP.GE.AND P2, PT, R0, UR4, PT ;  /* 0x0000000400007c0c */ /* 0x000fe2000bf46270 */
[----:B------:R1:W-:Y:S02]  /*a5f0*/  @!P6 ST.E.64 desc[UR36][R8.64], R74 ;  /* 0x0000004a0800e985 */ /* 0x0003e4000c101b24 */
[----:B------:R-:W-:-:S02]  /*a600*/  @!P3 IMAD.WIDE R14, R15, 0x4, R4 ;  /* 0x000000040f0eb825 */ /* 0x000fc400078e0204 */
[----:B------:R2:W-:Y:S01]  /*a610*/  @!P5 ST.E.64 desc[UR36][R10.64], R78 ;  /* 0x0000004e0a00d985 */ /* 0x0005e2000c101b24 */
[----:B------:R-:W-:Y:S01]  /*a620*/  ISETP.GE.AND P5, PT, R20, UR4, PT ;  /* 0x0000000414007c0c */ /* 0x000fe2000bfa6270 */
[----:B------:R-:W-:Y:S01]  /*a630*/  VIADD R3, R2, 0x98 ;  /* 0x0000009802037836 */ /* 0x000fe20000000000 */
[----:B------:R-:W-:Y:S01]  /*a640*/  @!P0 LEA.HI R16, R16, R16, RZ, 0x1 ;  /* 0x0000001010108211 */ /* 0x000fe200078f08ff */
[C---:B------:R-:W-:Y:S01]  /*a650*/  VIADD R17, R2.reuse, 0xa0 ;  /* 0x000000a002117836 */ /* 0x040fe20000000000 */
[----:B------:R3:W-:Y:S01]  /*a660*/  @!P4 ST.E.64 desc[UR36][R12.64], R82 ;  /* 0x000000520c00c985 */ /* 0x0007e2000c101b24 */
[----:B------:R-:W-:Y:S01]  /*a670*/  VIADD R21, R2, 0xb0 ;  /* 0x000000b002157836 */ /* 0x000fe20000000000 */
[----:B------:R-:W-:Y:S01]  /*a680*/  @!P1 LEA.HI R18, R18, R18, RZ, 0x1 ;  /* 0x0000001212129211 */ /* 0x000fe200078f08ff */
[----:B------:R-:W-:Y:S01]  /*a690*/  VIADD R2, R2, 0xb8 ;  /* 0x000000b802027836 */ /* 0x000fe20000000000 */
[----:B------:R4:W-:Y:S01]  /*a6a0*/  @!P3 ST.E.64 desc[UR36][R14.64], R86 ;  /* 0x000000560e00b985 */ /* 0x0009e2000c101b24 */
[----:B------:R-:W-:-:S02]  /*a6b0*/  ISETP.GE.AND P3, PT, R3, UR4, PT ;  /* 0x0000000403007c0c */ /* 0x000fc4000bf66270 */
[----:B------:R-:W-:Y:S02]  /*a6c0*/  ISETP.GE.AND P4, PT, R17, UR4, PT ;  /* 0x0000000411007c0c */ /* 0x000fe4000bf86270 */
[----:B------:R-:W-:Y:S02]  /*a6d0*/  ISETP.GE.AND P6, PT, R21, UR4, PT ;  /* 0x0000000415007c0c */ /* 0x000fe4000bfc6270 */
[----:B0-----:R-:W-:Y:S02]  /*a6e0*/  @!P0 LOP3.LUT R7, R16, 0xfffffffe, RZ, 0xc0, !PT ;  /* 0xfffffffe10078812 */ /* 0x001fe400078ec0ff */
[----:B-1----:R-:W-:Y:S02]  /*a6f0*/  @!P1 LOP3.LUT R9, R18, 0xfffffffe, RZ, 0xc0, !PT ;  /* 0xfffffffe12099812 */ /* 0x002fe400078ec0ff */
[----:B------:R-:W-:Y:S01]  /*a700*/  @!P2 LEA.HI R0, R0, R0, RZ, 0x1 ;  /* 0x000000000000a211 */ /* 0x000fe200078f08ff */
[----:B------:R-:W-:Y:S01]  /*a710*/  @!P0 IMAD.WIDE R6, R7, 0x4, R4 ;  /* 0x0000000407068825 */ /* 0x000fe200078e0204 */
[----:B------:R-:W-:-:S02]  /*a720*/  @!P5 LEA.HI R20, R20, R20, RZ, 0x1 ;  /* 0x000000141414d211 */ /* 0x000fc400078f08ff */
[----:B--2---:R-:W-:Y:S01]  /*a730*/  @!P3 LEA.HI R10, R3, R3, RZ, 0x1 ;  /* 0x00000003030ab211 */ /* 0x004fe200078f08ff */
[----:B------:R-:W-:Y:S01]  /*a740*/  @!P1 IMAD.WIDE R8, R9, 0x4, R4 ;  /* 0x0000000409089825 */ /* 0x000fe200078e0204 */
[----:B------:R-:W-:Y:S01]  /*a750*/  @!P4 LEA.HI R17, R17, R17, RZ, 0x1 ;  /* 0x000000111111c211 */ /* 0x000fe200078f08ff */
[----:B------:R0:W-:Y:S01]  /*a760*/  @!P0 ST.E.64 desc[UR36][R6.64], R90 ;  /* 0x0000005a06008985 */ /* 0x0001e2000c101b24 */
[----:B------:R-:W-:Y:S02]  /*a770*/  @!P6 LEA.HI R21, R21, R21, RZ, 0x1 ;  /* 0x000000151515e211 */ /* 0x000fe400078f08ff */
[----:B------:R-:W-:Y:S01]  /*a780*/  @!P2 LOP3.LUT R3, R0, 0xfffffffe, RZ, 0xc0, !PT ;  /* 0xfffffffe0003a812 */ /* 0x000fe200078ec0ff */
[----:B------:R1:W-:Y:S01]  /*a790*/  @!P1 ST.E.64 desc[UR36][R8.64], R94 ;  /* 0x0000005e08009985 */ /* 0x0003e2000c101b24 */
[----:B------:R-:W-:Y:S02]  /*a7a0*/  @!P3 LOP3.LUT R11, R10, 0xfffffffe, RZ, 0xc0, !PT ;  /* 0xfffffffe0a0bb812 */ /* 0x000fe400078ec0ff */
[----:B------:R-:W-:-:S02]  /*a7b0*/  @!P4 LOP3.LUT R17, R17, 0xfffffffe, RZ, 0xc0, !PT ;  /* 0xfffffffe1111c812 */ /* 0x000fc400078ec0ff */
        /* <DEDUP_REMOVED lines=19> */
.L_x_5485:
[----:B------:R-:W0:Y:S02]  /*a8f0*/  S2R R0, SR_TID.X ;  /* 0x0000000000007919 */ /* 0x000e240000002100 */
[----:B0-----:R-:W-:-:S05]  /*a900*/  VIADD R2, R0, 0xffffff80 ;  /* 0xffffff8000027836 */ /* 0x001fca0000000000 */
[----:B------:R-:W-:-:S13]  /*a910*/  ISETP.GT.AND P0, PT, R2, 0x7f, PT ;  /* 0x0000007f0200780c */ /* 0x000fda0003f04270 */
[----:B------:R-:W-:Y:S05]  /*a920*/  @P0 BRA `(.L_x_5446) ;  /* 0x0000004000040947 */ /* 0x000fea0003800000 */
[----:B------:R-:W0:Y:S01]  /*a930*/  S2R R3, SR_CTAID.X ;  /* 0x0000000000037919 */ /* 0x000e220000002500 */
[----:B------:R-:W1:Y:S01]  /*a940*/  LDC R6, c[0x0][0xbe8] ;  /* 0x0002fa00ff067b82 */ /* 0x000e620000000800 */
[----:B------:R-:W-:Y:S01]  /*a950*/  ULDC UR4, c[0x0][0xa88] ;  /* 0x0002a20000047ab9 */ /* 0x000fe20000000800 */
[----:B0-----:R-:W-:Y:S01]  /*a960*/  LEA R0, R3, R0, 0x7 ;  /* 0x0000000003007211 */ /* 0x001fe200078e38ff */
[----:B-1----:R-:W-:-:S04]  /*a970*/  IMAD R3, R6, UR4, RZ ;  /* 0x0000000406037c24 */ /* 0x002fc8000f8e02ff */
[----:B------:R-:W-:-:S05]  /*a980*/  VIADD R0, R0, 0xffffff80 ;  /* 0xffffff8000007836 */ /* 0x000fca0000000000 */
[----:B------:R-:W-:-:S13]  /*a990*/  ISETP.GE.AND P0, PT, R0, R3, PT ;  /* 0x000000030000720c */ /* 0x000fda0003f06270 */
[----:B------:R-:W-:Y:S05]  /*a9a0*/  @P0 BRA `(.L_x_5446) ;  /* 0x0000003c00e40947 */ /* 0x000fea0003800000 */
[----:B------:R-:W-:Y:S01]  /*a9b0*/  ISETP.NE.AND P0, PT, R6, 0x1, PT ;  /* 0x000000010600780c */ /* 0x000fe20003f05270 */
[----:B------:R-:W0:Y:S01]  /*a9c0*/  S2UR UR7, SR_CTAID.Z ;  /* 0x00000000000779c3 */ /* 0x000e220000002700 */
[----:B------:R-:W-:Y:S01]  /*a9d0*/  R2UR UR11, R19 ;  /* 0x00000000130b72ca */ /* 0x000fe200000e0000 */
[----:B------:R-:W-:Y:S01]  /*a9e0*/  ULDC.64 UR8, c[0x0][0xbd0] ;  /* 0x0002f40000087ab9 */ /* 0x000fe20000000a00 */
[----:B------:R-:W-:-:S05]  /*a9f0*/  IMAD.MOV.U32 R5, RZ, RZ, R0 ;  /* 0x000000ffff057224 */ /* 0x000fca00078e0000 */
        /* <DEDUP_REMOVED lines=44> */
.L_x_5444:
        /* <DEDUP_REMOVED lines=18> */
.L_x_5488:
[----:B------:R-:W-:Y:S01]  /*ade0*/  ULDC UR44, c[0x0][0xc50] ;  /* 0x00031400002c7ab9 */ /* 0x000fe20000000800 */
[----:B------:R-:W-:Y:S01]  /*adf0*/  UMOV UR41, UR6 ;  /* 0x0000000600297c82 */ /* 0x000fe20008000000 */
[----:B------:R-:W-:-:S11]  /*ae00*/  UISETP.NE.AND UP0, UPT, UR44, 0x1, UPT ;  /* 0x000000012c00788c */ /* 0x000fd6000bf05270 */
[----:B------:R-:W-:Y:S01]  /*ae10*/  @UP0 ULDC UR4, c[0x0][0xc54] ;  /* 0x0003150000040ab9 */ /* 0x000fe20000000800 */
[----:B------:R-:W-:Y:S01]  /*ae20*/  @UP0 ULDC UR7, c[0x0][0xc58] ;  /* 0x0003160000070ab9 */ /* 0x000fe20000000800 */
[----:B------:R-:W-:-:S04]  /*ae30*/  UIMAD.WIDE.U32 UR4, UR6, UR4, URZ ;  /* 0x00000004060472a5 */ /* 0x000fc8000f8e003f */
[----:B------:R-:W-:-:S12]  /*ae40*/  @UP0 USHF.R.U32.HI UR41, URZ, UR7, UR5 ;  /* 0x000000073f290299 */ /* 0x000fd80008011605 */
.L_x_5489:
[----:B------:R-:W-:Y:S01]  /*ae50*/  ISETP.GE.AND P0, PT, R26, RZ, PT ;  /* 0x000000ff1a00720c */ /* 0x000fe20003f06270 */
[----:B------:R-:W-:Y:S01]  /*ae60*/  UIADD3 UR4, -UR41, URZ, URZ ;  /* 0x0000003f29047290 */ /* 0x000fe2000fffe13f */
[----:B------:R-:W-:Y:S01]  /*ae70*/  IMAD.MOV.U32 R28, RZ, RZ, 0x1 ;  /* 0x00000001ff1c7424 */ /* 0x000fe200078e00ff */
[----:B------:R-:W-:Y:S01]  /*ae80*/  MOV R0, RZ ;  /* 0x000000ff00007202 */ /* 0x000fe20000000f00 */
[----:B------:R-:W-:Y:S01]  /*ae90*/  IMAD.MOV.U32 R6, RZ, RZ, 0x1 ;  /* 0x00000001ff067424 */ /* 0x000fe200078e00ff */
[----:B------:R-:W-:-:S08]  /*aea0*/  UIMAD UR44, UR44, UR4, UR6 ;  /* 0x000000042c2c72a4 */ /* 0x000fd0000f8e0206 */
[----:B------:R-:W-:Y:S05]  /*aeb0*/  @!P0 BRA `(.L_x_5490) ;  /* 0x0000003400d88947 */ /* 0x000fea0003800000 */
[----:B------:R-:W0:Y:S01]  /*aec0*/  LDC.64 R2, c[0x0][0xa28] ;  /* 0x00028a00ff027b82 */ /* 0x000e220000000a00 */
[----:B------:R-:W-:Y:S01]  /*aed0*/  ULDC UR4, c[0x0][0x448] ;  /* 0x0001120000047ab9 */ /* 0x000fe20000000800 */
[----:B------:R-:W-:Y:S01]  /*aee0*/  ULDC UR7, c[0x0][0x2f0] ;  /* 0x0000bc0000077ab9 */ /* 0x000fe20000000800 */
[----:B------:R-:W-:-:S05]  /*aef0*/  IMAD.MOV.U32 R22, RZ, RZ, RZ ;  /* 0x000000ffff167224 */ /* 0x000fca00078e00ff */
[----:B------:R-:W1:Y:S01]  /*af00*/  S2UR UR48, SR_CTAID.X ;  /* 0x00000000003079c3 */ /* 0x000e620000002500 */
[----:B------:R-:W-:Y:S01]  /*af10*/  UISETP.NE.AND UP1, UPT, UR4, 0x1, UPT ;  /* 0x000000010400788c */ /* 0x000fe2000bf25270 */
[----:B------:R-:W-:Y:S02]  /*af20*/  ULDC UR8, c[0x0][0x288] ;  /* 0x0000a20000087ab9 */ /* 0x000fe40000000800 */
[----:B------:R-:W-:Y:S02]  /*af30*/  ULDC.64 UR4, c[0x0][0x418] ;  /* 0x0001060000047ab9 */ /* 0x000fe40000000a00 */
[----:B------:R-:W-:-:S03]  /*af40*/  UISETP.NE.U32.AND UP0, UPT, UR4, URZ, UPT ;  /* 0x0000003f0400728c */ /* 0x000fc6000bf05070 */
[----:B------:R-:W-:Y:S01]  /*af50*/  ULDC UR4, c[0x0][0x424] ;  /* 0x0001090000047ab9 */ /* 0x000fe20000000800 */
[----:B------:R-:W-:-:S03]  /*af60*/  UISETP.NE.AND.EX UP0, UPT, UR5, URZ, UPT, UP0 ;  /* 0x0000003f0500728c */ /* 0x000fc6000bf05300 */
[----:B------:R-:W-:Y:S01]  /*af70*/  @UP1 ULDC UR5, c[0x0][0x44c] ;  /* 0x0001130000051ab9 */ /* 0x000fe20000000800 */
[----:B0-----:R-:W-:Y:S01]  /*af80*/  ISETP.NE.U32.AND P0, PT, R2, RZ, PT ;  /* 0x000000ff0200720c */ /* 0x001fe20003f05070 */
[----:B------:R-:W-:-:S03]  /*af90*/  USEL UR42, UR4, 0x1, UP0 ;  /* 0x00000001042a7887 */ /* 0x000fc60008000000 */
[----:B------:R-:W-:Y:S01]  /*afa0*/  ISETP.NE.AND.EX P0, PT, R3, RZ, PT, P0 ;  /* 0x000000ff0300720c */ /* 0x000fe20003f05300 */
[----:B-1----:R-:W-:Y:S02]  /*afb0*/  ULEA UR6, UR48, 0x7f, 0x7 ;  /* 0x0000007f30067891 */ /* 0x002fe4000f8e383f */
[----:B------:R-:W-:Y:S02]  /*afc0*/  UIMAD UR42, UR42, UR7, URZ ;  /* 0x000000072a2a72a4 */ /* 0x000fe4000f8e023f */
[----:B------:R-:W-:Y:S01]  /*afd0*/  UIMAD.WIDE.U32 UR4, UR6, UR5, URZ ;  /* 0x00000005060472a5 */ /* 0x000fe2000f8e003f */
[----:B------:R-:W-:-:S03]  /*afe0*/  @UP1 ULDC UR7, c[0x0][0x450] ;  /* 0x0001140000071ab9 */ /* 0x000fc60000000800 */
[----:B------:R-:W-:-:S04]  /*aff0*/  @UP1 USHF.R.U32.HI UR6, URZ, UR7, UR5 ;  /* 0x000000073f061299 */ /* 0x000fc80008011605 */
[----:B------:R-:W0:Y:S01]  /*b000*/  @P0 LDC.64 R2, c[0x0][0xa28] ;  /* 0x00028a00ff020b82 */ /* 0x000e220000000a00 */
[----:B------:R-:W-:Y:S02]  /*b010*/  UIADD3 UR5, UR42, 0x60, -UR8 ;  /* 0x000000602a057890 */ /* 0x000fe4000fffe808 */
[----:B------:R-:W-:Y:S02]  /*b020*/  UIADD3 UR4, UR42, 0x5f, URZ ;  /* 0x0000005f2a047890 */ /* 0x000fe4000fffe03f */
[----:B------:R-:W-:Y:S02]  /*b030*/  UIADD3 UR6, UR5, UR6, URZ ;  /* 0x0000000605067290 */ /* 0x000fe4000fffe03f */
[----:B------:R-:W-:Y:S02]  /*b040*/  UIMAD.WIDE UR4, UR4, 0x2aaaaaab, URZ ;  /* 0x2aaaaaab040478a5 */ /* 0x000fe4000f8e023f */
[----:B------:R-:W-:Y:S02]  /*b050*/  UIMAD.WIDE UR6, UR6, 0x2aaaaaab, URZ ;  /* 0x2aaaaaab060678a5 */ /* 0x000fe4000f8e023f */
[----:B------:R-:W-:-:S02]  /*b060*/  USHF.R.U32.HI UR43, URZ, 0x1f, UR5 ;  /* 0x0000001f3f2b7899 */ /* 0x000fc40008011605 */
[----:B------:R-:W-:Y:S02]  /*b070*/  USHF.R.U32.HI UR45, URZ, 0x1f, UR7 ;  /* 0x0000001f3f2d7899 */ /* 0x000fe40008011607 */
[----:B------:R-:W-:Y:S02]  /*b080*/  ULEA.HI.SX32 UR43, UR5, UR43, 0x1c ;  /* 0x0000002b052b7291 */ /* 0x000fe4000f8fe23f */
[----:B------:R-:W-:-:S04]  /*b090*/  ULEA.HI.SX32 UR45, UR7, UR45, 0x1c ;  /* 0x0000002d072d7291 */ /* 0x000fc8000f8fe23f */
[----:B------:R-:W-:Y:S02]  /*b0a0*/  UISETP.LT.AND UP0, UPT, UR43, UR45, UPT ;  /* 0x0000002d2b00728c */ /* 0x000fe4000bf01270 */
[----:B------:R-:W-:Y:S01]  /*b0b0*/  UP2UR UR49, UPR, URZ, 0x2 ;  /* 0x000000023f317883 */ /* 0x000fe20008000000 */
[----:B0-----:R-:W-:Y:S01]  /*b0c0*/  @P0 IMAD.WIDE R2, R26, 0x4, R2 ;  /* 0x000000041a020825 */ /* 0x001fe200078e0202 */
[----:B------:R-:W-:-:S04]  /*b0d0*/  USEL UR11, UR43, UR45, UP0 ;  /* 0x0000002d2b0b7287 */ /* 0x000fc80008000000 */
[----:B------:R-:W-:Y:S01]  /*b0e0*/  UISETP.GE.AND UP1, UPT, UR11, 0x1, UPT ;  /* 0x000000010b00788c */ /* 0x000fe2000bf26270 */
[----:B------:R0:W5:Y:S01]  /*b0f0*/  @P0 LDG.E R22, desc[UR36][R2.64] ;  /* 0x0000002402160981 */ /* 0x000162000c1e1900 */
[----:B------:R-:W-:Y:S02]  /*b100*/  USHF.R.U32.HI UR9, URZ, 0x10, UR44 ;  /* 0x000000103f097899 */ /* 0x000fe4000801162c */
[----:B------:R-:W-:Y:S02]  /*b110*/  ULOP3.LUT UR44, UR44, 0xffff, URZ, 0xc0, !UPT ;  /* 0x0000ffff2c2c7892 */ /* 0x000fe4000f8ec03f */
[----:B------:R-:W-:Y:S01]  /*b120*/  PLOP3.LUT P0, PT, PT, PT, UP1, 0x80, 0x0 ;  /* 0x000000000000781c */ /* 0x000fe20003f0f018 */
[----:B------:R-:W-:Y:S01]  /*b130*/  UISETP.NE.AND UP0, UPT, UR9, URZ, UPT ;  /* 0x0000003f0900728c */ /* 0x000fe2000bf05270 */
[----:B------:R-:W-:-:S10]  /*b140*/  UMOV UR40, URZ ;  /* 0x0000003f00287c82 */ /* 0x000fd40008000000 */
[----:B------:R-:W-:Y:S01]  /*b150*/  @!UP0 ULDC UR9, c[0x0][0x9f0] ;  /* 0x00027c0000098ab9 */ /* 0x000fe20000000800 */
        /* <DEDUP_REMOVED lines=31> */
.L_x_5491:
[----:B------:R-:W-:Y:S02]  /*b350*/  UIMAD UR50, UR44, UR40, URZ ;  /* 0x000000282c3272a4 */ /* 0x000fe4000f8e023f */
[----:B------:R-:W-:Y:S01]  /*b360*/  IMAD.U32 R0, RZ, RZ, UR40 ;  /* 0x00000028ff007e24 */ /* 0x000fe2000f8e00ff */
[----:B------:R-:W-:-:S03]  /*b370*/  MOV R6, 0x1 ;  /* 0x0000000100067802 */ /* 0x000fc60000000f00 */
        /* <DEDUP_REMOVED lines=28> */
.L_x_5492:
        /* <DEDUP_REMOVED lines=13> */
[----:B------:R-:W-:Y:S01]  /*b610*/  MOV R8, 0x70 ;  /* 0x0000007000087802 */ /* 0x000fe20000000f00 */
[----:B------:R-:W-:-:S02]  /*b620*/  IMAD.U32 R10, RZ, RZ, UR4 ;  /* 0x00000004ff0a7e24 */ /* 0x000fc4000f8e00ff */
[----:B------:R-:W-:Y:S02]  /*b630*/  IMAD.U32 R11, RZ, RZ, UR5 ;  /* 0x00000005ff0b7e24 */ /* 0x000fe4000f8e00ff */
[----:B------:R-:W-:Y:S02]  /*b640*/  IMAD.MOV.U32 R12, RZ, RZ, 0x1 ;  /* 0x00000001ff0c7424 */ /* 0x000fe400078e00ff */
[----:B0-----:R-:W-:-:S07]  /*b650*/  IMAD.MOV.U32 R13, RZ, RZ, RZ ;  /* 0x000000ffff0d7224 */ /* 0x001fce00078e00ff */
[----:B------:R-:W-:-:S07]  /*b660*/  LEPC R20, `(.L_x_5494) ;  /* 0x000000001014794e */ /* 0x000fce0000000000 */
[----:B-1---5:R-:W-:Y:S05]  /*b670*/  CALL.ABS.NOINC R2 ;  /* 0x0000000002007343 */ /* 0x022fea0003c00000 */
.L_x_5494:
[----:B------:R0:W1:Y:S01]  /*b680*/  LDC.64 R2, c[0x4][R16] ;  /* 0x0100000010027b82 */ /* 0x0000620000000a00 */
[----:B------:R-:W-:Y:S01]  /*b690*/  ULDC.64 UR4, c[0x4][0x138] ;  /* 0x01004e0000047ab9 */ /* 0x000fe20000000a00 */
[----:B------:R-:W-:Y:S01]  /*b6a0*/  ULDC.64 UR6, c[0x4][0x140] ;  /* 0x0100500000067ab9 */ /* 0x000fe20000000a00 */
[----:B------:R-:W-:Y:S01]  /*b6b0*/  IMAD.U32 R4, RZ, RZ, UR4 ;  /* 0x00000004ff047e24 */ /* 0x000fe2000f8e00ff */
[----:B------:R-:W-:Y:S01]  /*b6c0*/  MOV R5, UR5 ;  /* 0x0000000500057c02 */ /* 0x000fe20008000f00 */
        /* <DEDUP_REMOVED lines=10> */
.L_x_5493:
        /* <DEDUP_REMOVED lines=21> */
[----:B------:R-:W-:Y:S02]  /*b8c0*/  @P1 LOP3.LUT R16, R16, 0x20, RZ, 0xfc, !PT ;  /* 0x0000002010101812 */ /* 0x000fe400078efcff */
[----:B------:R-:W-:Y:S02]  /*b8d0*/  ISETP.GT.U32.OR P0, PT, R37, 0x5f, P0 ;  /* 0x0000005f2500780c */ /* 0x000fe40000704470 */
[----:B------:R-:W-:-:S03]  /*b8e0*/  MOV R9, R10 ;  /* 0x0000000a00097202 */ /* 0x000fc60000000f00 */
        /* <DEDUP_REMOVED lines=19> */
[----:B-1----:R-:W-:-:S04]  /*ba20*/  SHF.L.U32 R4, R25, 0x3, RZ ;  /* 0x0000000319047819 */ /* 0x002fc800000006ff */
        /* <DEDUP_REMOVED lines=12> */
.L_x_5537:
        /* <DEDUP_REMOVED lines=16> */
.L_x_5496:
[----:B------:R-:W-:Y:S01]  /*bbf0*/  SHF.R.S32.HI R6, RZ, 0x1f, R10 ;  /* 0x0000001fff067819 */ /* 0x000fe2000001140a */
[----:B------:R-:W-:Y:S01]  /*bc00*/  ULDC.64 UR4, c[0x0][0x328] ;  /* 0x0000ca0000047ab9 */ /* 0x000fe20000000a00 */
[----:B------:R-:W-:-:S03]  /*bc10*/  R2UR UR6, R35 ;  /* 0x00000000230672ca */ /* 0x000fc600000e0000 */
[----:B------:R-:W-:-:S04]  /*bc20*/  IMAD R3, R6, UR4, RZ ;  /* 0x0000000406037c24 */ /* 0x000fc8000f8e02ff */
[C---:B------:R-:W-:Y:S02]  /*bc30*/  IMAD R5, R10.reuse, UR5, R3 ;  /* 0x000000050a057c24 */ /* 0x040fe4000f8e0203 */
[----:B------:R-:W-:Y:S01]  /*bc40*/  IMAD.WIDE.U32 R2, R10, UR4, RZ ;  /* 0x000000040a027c25 */ /* 0x000fe2000f8e00ff */
[----:B------:R-:W-:-:S04]  /*bc50*/  ULDC.64 UR4, c[0x0][0x338] ;  /* 0x0000ce0000047ab9 */ /* 0x000fc80000000a00 */
[----:B------:R-:W-:Y:S02]  /*bc60*/  IADD3 R3, R3, R5, RZ ;  /* 0x0000000503037210 */ /* 0x000fe40007ffe0ff */
        /* <DEDUP_REMOVED lines=18> */
.L_x_5538:
        /* <DEDUP_REMOVED lines=26> */
[----:B------:R-:W-:Y:S01]  /*bf30*/  IADD3 R7, R3, UR4, RZ ;  /* 0x0000000403077c10 */ /* 0x000fe2000fffe0ff */
[----:B------:R-:W-:Y:S01]  /*bf40*/  UMOV UR4, 0xffffffff ;  /* 0xffffffff00047882 */ /* 0x000fe20000000000 */
[----:B------:R-:W-:Y:S02]  /*bf50*/  LOP3.LUT R3, R4, 0x1c0, RZ, 0xc0, !PT ;  /* 0x000001c004037812 */ /* 0x000fe400078ec0ff */
[----:B------:R-:W-:Y:S02]  /*bf60*/  LEA.HI.X R7, R2, UR7, R7, 0x1, P0 ;  /* 0x0000000702077c11 */ /* 0x000fe400080f0c07 */
[----:B------:R-:W-:Y:S02]  /*bf70*/  LOP3.LUT R4, R3, 0x38, R4, 0xf8, !PT ;  /* 0x0000003803047812 */ /* 0x000fe400078ef804 */
[----:B------:R-:W-:-:S02]  /*bf80*/  ISETP.GE.AND P0, PT, R6, 0x1, PT ;  /* 0x000000010600780c */ /* 0x000fc40003f06270 */
[----:B------:R-:W-:-:S04]  /*bf90*/  LOP3.LUT R25, R4, 0x38, R25, 0x78, !PT ;  /* 0x0000003804197812 */ /* 0x000fc800078e7819 */
[----:B------:R-:W-:Y:S01]  /*bfa0*/  LOP3.LUT R30, R25, 0x200, R30, 0xf8, !PT ;  /* 0x00000200191e7812 */ /* 0x000fe200078ef81e */
[----:B------:R-:W-:Y:S06]  /*bfb0*/  BRA.DIV UR4, `(.L_x_5498) ;  /* 0x0000002e04487947 */ /* 0x000fec000b800000 */
        /* <DEDUP_REMOVED lines=17> */
[----:B------:R-:W1:Y:S02]  /*c0d0*/  SHFL.IDX PT, R14, R0, 0x4, 0x181f ;  /* 0x00981f00000e7f89 */ /* 0x000e6400000e0000 */
[----:B--2---:R-:W-:Y:S02]  /*c0e0*/  IMAD.MOV.U32 R3, RZ, RZ, R8 ;  /* 0x000000ffff037224 */ /* 0x004fe400078e0008 */
[----:B------:R-:W-:Y:S04]  /*c0f0*/  @P0 LDGSTS.E.BYPASS.LTC128B.128 [R21+0x1ec00], desc[UR36][R4.64], !P3 ;  /* 0x1ec0000004150fae */ /* 0x000fe8000d901d64 */
[----:B------:R-:W-:Y:S04]  /*c100*/  @P0 LDGSTS.E.BYPASS.LTC128B.128 [R21+0x21c00], desc[UR36][R4.64+0x80], !P2 ;  /* 0x21c0008004150fae */ /* 0x000fe8000d101d64 */
[----:B------:R3:W-:Y:S01]  /*c110*/  @P0 LDGSTS.E.BYPASS.LTC128B.128 [R21+0x24c00], desc[UR36][R4.64+0x100], !P1 ;  /* 0x24c0010004150fae */ /* 0x0007e2000c901d64 */
[----:B------:R-:W-:-:S03]  /*c120*/  ISETP.GE.AND P0, PT, R6, 0x21, PT ;  /* 0x000000210600780c */ /* 0x000fc60003f06270 */
[----:B------:R-:W2:Y:S04]  /*c130*/  SHFL.IDX PT, R8, R7, 0x4, 0x181f ;  /* 0x00981f0007087f89 */ /* 0x000ea800000e0000 */
[----:B------:R-:W4:Y:S01]  /*c140*/  SHFL.IDX PT, R7, R7, 0x5, 0x181f ;  /* 0x00b81f0007077f89 */ /* 0x000f2200000e0000 */
        /* <DEDUP_REMOVED lines=9> */
[----:B--2---:R-:W-:-:S10]  /*c1e0*/  IMAD.MOV.U32 R3, RZ, RZ, R8 ;  /* 0x000000ffff037224 */ /* 0x004fd400078e0008 */
        /* <DEDUP_REMOVED lines=12> */
.L_x_5552:
        /* <DEDUP_REMOVED lines=18> */
.L_x_5499:
        /* <DEDUP_REMOVED lines=30> */
.L_x_5500:
[----:B------:R-:W-:Y:S01]  /*c5b0*/  UISETP.NE.AND UP0, UPT, UR49, URZ, UPT ;  /* 0x0000003f3100728c */ /* 0x000fe2000bf05270 */
[----:B------:R-:W-:Y:S01]  /*c5c0*/  IMAD.U32 R0, RZ, RZ, UR48 ;  /* 0x00000030ff007e24 */ /* 0x000fe2000f8e00ff */
[----:B------:R-:W-:Y:S01]  /*c5d0*/  MOV R4, UR38 ;  /* 0x0000002600047c02 */ /* 0x000fe20008000f00 */
[----:B------:R-:W-:Y:S01]  /*c5e0*/  IMAD.U32 R3, RZ, RZ, UR47 ;  /* 0x0000002fff037e24 */ /* 0x000fe2000f8e00ff */
[----:B------:R-:W-:Y:S01]  /*c5f0*/  ULDC.64 UR4, c[0x0][0x2e0] ;  /* 0x0000b80000047ab9 */ /* 0x000fe20000000a00 */
[----:B------:R-:W-:Y:S01]  /*c600*/  IMAD R7, R0, 0x80, R37 ;  /* 0x0000008000077824 */ /* 0x000fe200078e0225 */
[----:B------:R-:W-:Y:S01]  /*c610*/  PLOP3.LUT P0, PT, PT, PT, UP0, 0x80, 0x0 ;  /* 0x000000000000781c */ /* 0x000fe20003f0f008 */
[----:B------:R-:W0:Y:S01]  /*c620*/  LDC R0, c[0x0][0x448] ;  /* 0x00011200ff007b82 */ /* 0x000e220000000800 */
[----:B------:R-:W-:Y:S02]  /*c630*/  IMAD.MOV.U32 R2, RZ, RZ, R4 ;  /* 0x000000ffff027224 */ /* 0x000fe400078e0004 */
[----:B------:R-:W-:Y:S01]  /*c640*/  IMAD R25, R25, UR4, RZ ;  /* 0x0000000419197c24 */ /* 0x000fe2000f8e02ff */
[----:B------:R-:W-:Y:S01]  /*c650*/  @UP0 ULDC UR6, c[0x0][0x44c] ;  /* 0x0001130000060ab9 */ /* 0x000fe20000000800 */
[----:B------:R-:W-:Y:S01]  /*c660*/  IMAD.WIDE.U32 R2, R26, UR4, R2 ;  /* 0x000000041a027c25 */ /* 0x000fe2000f8e0002 */
[----:B------:R-:W-:-:S03]  /*c670*/  @UP0 ULDC UR4, c[0x0][0x450] ;  /* 0x0001140000040ab9 */ /* 0x000fc60000000800 */
[----:B------:R-:W-:Y:S02]  /*c680*/  IMAD.U32 R5, RZ, RZ, UR39 ;  /* 0x00000027ff057e24 */ /* 0x000fe4000f8e00ff */
[----:B------:R-:W-:Y:S02]  /*c690*/  IMAD.MOV.U32 R5, RZ, RZ, R7 ;  /* 0x000000ffff057224 */ /* 0x000fe400078e0007 */
[----:B------:R-:W-:Y:S01]  /*c6a0*/  @P0 IMAD.HI.U32 R6, R7, UR6, RZ ;  /* 0x0000000607060c27 */ /* 0x000fe2000f8e00ff */
[----:B------:R-:W-:-:S03]  /*c6b0*/  PLOP3.LUT P0, PT, PT, PT, UP0, 0x80, 0x0 ;  /* 0x000000000000781c */ /* 0x000fc60003f0f008 */
[----:B------:R-:W-:-:S05]  /*c6c0*/  IMAD R25, R26, UR5, R25 ;  /* 0x000000051a197c24 */ /* 0x000fca000f8e0219 */
[----:B------:R-:W-:-:S05]  /*c6d0*/  IADD3 R3, R3, R25, RZ ;  /* 0x0000001903037210 */ /* 0x000fca0007ffe0ff */
        /* <DEDUP_REMOVED lines=25> */
[----:B------:R-:W-:Y:S01]  /*c870*/  MOV R7, UR48 ;  /* 0x0000003000077c02 */ /* 0x000fe20008000f00 */
[----:B------:R-:W-:Y:S02]  /*c880*/  ULDC UR4, c[0x0][0x288] ;  /* 0x0000a20000047ab9 */ /* 0x000fe40000000800 */
        /* <DEDUP_REMOVED lines=12> */
[----:B------:R0:W-:Y:S01]  /*c950*/  @!P1 LDGSTS.E.BYPASS.LTC128B.128 [R9+0x1a400], desc[UR36][R2.64+0x100], !P0 ;  /* 0x1a40010002099fae */ /* 0x0001e2000c101d64 */
[----:B------:R-:W-:Y:S02]  /*c960*/  ISETP.GE.AND P1, PT, R11, R0, PT ;  /* 0x000000000b00720c */ /* 0x000fe40003f26270 */
        /* <DEDUP_REMOVED lines=51> */
.L_x_5569:
        /* <DEDUP_REMOVED lines=14> */
.L_x_5503:
[----:B------:R-:W-:Y:S05]  /*cd80*/  BSYNC B0 ;  /* 0x0000000000007941 */ /* 0x000fea0003800000 */
.L_x_5502:
[----:B------:R-:W-:Y:S01]  /*cd90*/  NOP ;  /* 0x0000000000007918 */ /* 0x000fe20000000000 */
[----:B------:R-:W-:Y:S01]  /*cda0*/  SYNCS.ARRIVE.TRANS64.RED.A0T1 RZ, [UR46+0x30800], RZ ;  /* 0x030800ffffff79a7 */ /* 0x000fe2000820042e */
[----:B------:R-:W-:Y:S01]  /*cdb0*/  IMAD.MOV.U32 R0, RZ, RZ, 0x1 ;  /* 0x00000001ff007424 */ /* 0x000fe200078e00ff */
[----:B------:R-:W-:Y:S04]  /*cdc0*/  ARRIVES.LDGSTSBAR.64.TRANSCNT [UR46+0x30800] ;  /* 0x03080000ff0079b0 */ /* 0x000fe80008000aae */
[----:B------:R-:W-:Y:S01]  /*cdd0*/  SHF.L.U32 R0, R0, 0x1f, RZ ;  /* 0x0000001f00007819 */ /* 0x000fe200000006ff */
[----:B------:R-:W-:Y:S01]  /*cde0*/  NOP ;  /* 0x0000000000007918 */ /* 0x000fe20000000000 */
[----:B------:R-:W-:Y:S01]  /*cdf0*/  SYNCS.ARRIVE.TRANS64.A1T0 RZ, [UR46+0x30800], RZ ;  /* 0x030800ffffff79a7 */ /* 0x000fe2000810002e */
[----:B------:R-:W-:Y:S01]  /*ce00*/  IADD3 R19, R19, -0x2, RZ ;  /* 0xfffffffe13137810 */ /* 0x000fe20007ffe0ff */
[----:B------:R-:W1:Y:S02]  /*ce10*/  SYNCS.PHASECHK.TRANS64.TRYWAIT P0, [UR46+0x30820], R0 ;  /* 0x03082000ff0075a7 */ /* 0x000e64000800016e */
[----:B-1----:R-:W-:Y:S05]  /*ce20*/  @!P0 BRA `(.L_x_5504) ;  /* 0x00000030001c8947 */ /* 0x002fea0003800000 */
.L_x_5570:
[----:B------:R-:W-:Y:S01]  /*ce30*/  ISETP.GE.AND P0, PT, R19, UR50, PT ;  /* 0x0000003213007c0c */ /* 0x000fe2000bf06270 */
[----:B------:R-:W-:Y:S02]  /*ce40*/  IMAD.MOV.U32 R28, RZ, RZ, 0x1 ;  /* 0x00000001ff1c7424 */ /* 0x000fe400078e00ff */
[----:B------:R-:W-:-:S10]  /*ce50*/  IMAD.MOV.U32 R26, RZ, RZ, RZ ;  /* 0x000000ffff1a7224 */ /* 0x000fd400078e00ff */
[----:B------:R-:W-:Y:S05]  /*ce60*/  @!P0 BRA `(.L_x_5505) ;  /* 0x0000001000388947 */ /* 0x000fea0003800000 */
[----:B0-----:R-:W0:Y:S01]  /*ce70*/  S2R R2, SR_TID.X ;  /* 0x0000000000027919 */ /* 0x001e220000002100 */
[----:B------:R-:W-:Y:S01]  /*ce80*/  UIADD3 UR4, UR44, 0x1, URZ ;  /* 0x000000012c047890 */ /* 0x000fe2000fffe03f */
[----:B------:R-:W-:Y:S01]  /*ce90*/  LOP3.LUT R0, RZ, UR43, RZ, 0x33, !PT ;  /* 0x0000002bff007c12 */ /* 0x000fe2000f8e33ff */
[----:B------:R-:W-:Y:S01]  /*cea0*/  ULOP3.LUT UR5, URZ, UR45, URZ, 0x33, !UPT ;  /* 0x0000002d3f057292 */ /* 0x000fe2000f8e333f */
[----:B------:R-:W-:Y:S01]  /*ceb0*/  BSSY B0, `(.L_x_5505) ;  /* 0x0000109000007945 */ /* 0x000fe20003800000 */
[----:B------:R-:W-:Y:S01]  /*cec0*/  UIMAD UR4, UR4, UR40, URZ ;  /* 0x00000028040472a4 */ /* 0x000fe2000f8e023f */
[----:B------:R-:W-:Y:S02]  /*ced0*/  IMAD.MOV.U32 R27, RZ, RZ, 0x1 ;  /* 0x00000001ff1b7424 */ /* 0x000fe400078e00ff */
[----:B------:R-:W-:-:S03]  /*cee0*/  IMAD.MOV.U32 R25, RZ, RZ, RZ ;  /* 0x000000ffff197224 */ /* 0x000fc600078e00ff */
[----:B------:R-:W-:Y:S01]  /*cef0*/  LOP3.LUT R3, RZ, UR4, RZ, 0x33, !PT ;  /* 0x00000004ff037c12 */ /* 0x000fe2000f8e33ff */
[----:B------:R-:W-:Y:S02]  /*cf00*/  ULDC UR4, c[0x0][0x2f4] ;  /* 0x0000bd0000047ab9 */ /* 0x000fe40000000800 */
[----:B------:R-:W-:Y:S02]  /*cf10*/  ISETP.GE.AND P3, PT, R23, UR4, PT ;  /* 0x0000000417007c0c */ /* 0x000fe4000bf66270 */
[----:B------:R-:W-:Y:S02]  /*cf20*/  VIMNMX3 R0, R0, UR5, R3, !PT ;  /* 0x0000000500007c0f */ /* 0x000fe4000f800103 */
[----:B------:R-:W-:Y:S02]  /*cf30*/  ISETP.GE.AND P2, PT, R34, UR4, PT ;  /* 0x0000000422007c0c */ /* 0x000fe4000bf46270 */
[----:B------:R-:W-:Y:S02]  /*cf40*/  IADD3 R31, -R0, -0x2, RZ ;  /* 0xfffffffe001f7810 */ /* 0x000fe40007ffe1ff */
[----:B------:R-:W-:-:S02]  /*cf50*/  ISETP.GE.AND P1, PT, R33, UR4, PT ;  /* 0x0000000421007c0c */ /* 0x000fc4000bf26270 */
[----:B0-----:R-:W-:-:S04]  /*cf60*/  LOP3.LUT R2, R2, 0x7f, RZ, 0xc0, !PT ;  /* 0x0000007f02027812 */ /* 0x001fc800078ec0ff */
[----:B------:R-:W-:-:S04]  /*cf70*/  SHF.R.U32.HI R2, RZ, 0x3, R2 ;  /* 0x00000003ff027819 */ /* 0x000fc80000011602 */
[----:B------:R-:W-:Y:S02]  /*cf80*/  IADD3 R22, R24, R22, R2 ;  /* 0x0000001618167210 */ /* 0x000fe40007ffe002 */
[----:B------:R-:W-:Y:S01]  /*cf90*/  IADD3 R5, -R2, UR42, RZ ;  /* 0x0000002a02057c10 */ /* 0x000fe2000fffe1ff */
[----:B------:R-:W-:Y:S01]  /*cfa0*/  IMAD.SHL.U32 R2, R23, 0x2, RZ ;  /* 0x0000000217027824 */ /* 0x000fe200078e00ff */
[----:B------:R-:W-:-:S03]  /*cfb0*/  IADD3 R3, R22, -0x120, RZ ;  /* 0xfffffee016037810 */ /* 0x000fc60007ffe0ff */
[C---:B------:R-:W-:Y:S02]  /*cfc0*/  IMAD R5, R0.reuse, 0x60, R5 ;  /* 0x0000006000057824 */ /* 0x040fe400078e0205 */
[----:B------:R-:W-:Y:S02]  /*cfd0*/  IMAD R20, R0, -0x60, R3 ;  /* 0xffffffa000147824 */ /* 0x000fe400078e0203 */
[----:B------:R-:W-:-:S07]  /*cfe0*/  VIADD R0, R5, 0xc0 ;  /* 0x000000c005007836 */ /* 0x000fce0000000000 */
.L_x_5518:
[----:B------:R-:W2:Y:S01]  /*cff0*/  LDL R8, [R1] ;  /* 0x0000000001087983 */ /* 0x000ea20000100800 */
[----:B------:R-:W0:Y:S01]  /*d000*/  LDC R2, c[0x0][0x430] ;  /* 0x00010c00ff027b82 */ /* 0x000e220000000800 */
[----:B------:R-:W-:-:S13]  /*d010*/  ISETP.GT.U32.AND P5, PT, R37, 0x5f, PT ;  /* 0x0000005f2500780c */ /* 0x000fda0003fa4070 */
[----:B------:R-:W2:Y:S01]  /*d020*/  @!P5 LDC.64 R4, c[0x0][0x428] ;  /* 0x00010a00ff04db82 */ /* 0x000ea20000000a00 */
[----:B0-----:R-:W-:-:S13]  /*d030*/  ISETP.NE.AND P0, PT, R2, 0x1, PT ;  /* 0x000000010200780c */ /* 0x001fda0003f05270 */
[----:B------:R-:W0:Y:S08]  /*d040*/  @P0 LDC R3, c[0x0][0x434] ;  /* 0x00010d00ff030b82 */ /* 0x000e300000000800 */
[----:B------:R-:W1:Y:S01]  /*d050*/  @P0 LDC R7, c[0x0][0x438] ;  /* 0x00010e00ff070b82 */ /* 0x000e620000000800 */
[----:B------:R-:W-:Y:S01]  /*d060*/  MOV R9, R20 ;  /* 0x0000001400097202 */ /* 0x000fe20000000f00 */
        /* <DEDUP_REMOVED lines=21> */
.L_x_5506:
[----:B------:R-:W-:Y:S01]  /*d1c0*/  LEA R19, R26, UR46, 0x3 ;  /* 0x0000002e1a137c11 */ /* 0x000fe2000f8e18ff */
[----:B------:R-:W-:Y:S01]  /*d1d0*/  BSSY B1, `(.L_x_5507) ;  /* 0x0000004000017945 */ /* 0x000fe20003800000 */
[----:B------:R-:W-:-:S04]  /*d1e0*/  SHF.L.U32 R2, R28, 0x1f, RZ ;  /* 0x0000001f1c027819 */ /* 0x000fc800000006ff */
[----:B------:R-:W0:Y:S02]  /*d1f0*/  SYNCS.PHASECHK.TRANS64.TRYWAIT P0, [R19+URZ+0x30840], R2 ;  /* 0x03084002130075a7 */ /* 0x000e24000800017f */
[----:B0-----:R-:W-:Y:S05]  /*d200*/  @!P0 BRA `(.L_x_5508) ;  /* 0x0000002c003c8947 */ /* 0x001fea0003800000 */
.L_x_5571:
[----:B------:R-:W-:Y:S05]  /*d210*/  BSYNC B1 ;  /* 0x0000000000017941 */ /* 0x000fea0003800000 */
.L_x_5507:
        /* <DEDUP_REMOVED lines=53> */
[----:B0-----:R-:W-:-:S02]  /*d570*/  IADD3.X R11, RZ, R7, RZ, P0, !PT ;  /* 0x00000007ff0b7210 */ /* 0x001fc400007fe4ff */
[-C--:B------:R-:W-:Y:S02]  /*d580*/  IADD3 R6, P0, R2, R12.reuse, RZ ;  /* 0x0000000c02067210 */ /* 0x080fe40007f1e0ff */
        /* <DEDUP_REMOVED lines=15> */
.L_x_5585:
        /* <DEDUP_REMOVED lines=12> */
.L_x_5510:
        /* <DEDUP_REMOVED lines=10> */
.L_x_5511:
[----:B------:R1:W-:Y:S01]  /*d7e0*/  SYNCS.ARRIVE.TRANS64.A1T0 RZ, [R19+URZ+0x30830], RZ ;  /* 0x030830ff13ff79a7 */ /* 0x0003e2000810003f */
[----:B------:R-:W-:Y:S05]  /*d7f0*/  @!P5 BRA `(.L_x_5512) ;  /* 0x000000000004d947 */ /* 0x000fea0003800000 */
[----:B------:R-:W-:Y:S01]  /*d800*/  BPT.TRAP 0x1 ;  /* 0x000000040000795c */ /* 0x000fe20000300000 */
.L_x_5512:
[----:B0-----:R-:W-:Y:S01]  /*d810*/  SHF.L.U32 R3, R27, 0x1f, RZ ;  /* 0x0000001f1b037819 */ /* 0x001fe200000006ff */
[----:B------:R-:W-:Y:S01]  /*d820*/  BSSY B1, `(.L_x_5513) ;  /* 0x0000004000017945 */ /* 0x000fe20003800000 */
[----:B------:R-:W-:-:S04]  /*d830*/  LEA R6, R25, UR46, 0x3 ;  /* 0x0000002e19067c11 */ /* 0x000fc8000f8e18ff */
[----:B------:R-:W0:Y:S02]  /*d840*/  SYNCS.PHASECHK.TRANS64.TRYWAIT P0, [R6+URZ+0x30860], R3 ;  /* 0x03086003060075a7 */ /* 0x000e24000800017f */
[----:B0-----:R-:W-:Y:S05]  /*d850*/  @!P0 BRA `(.L_x_5514) ;  /* 0x0000002c008c8947 */ /* 0x001fea0003800000 */
.L_x_5586:
[----:B------:R-:W-:Y:S05]  /*d860*/  BSYNC B1 ;  /* 0x0000000000017941 */ /* 0x000fea0003800000 */
.L_x_5513:
        /* <DEDUP_REMOVED lines=28> */
[----:B------:R-:W0:Y:S02]  /*da30*/  SHFL.IDX PT, R14, R17, 0x3, 0x181f ;  /* 0x00781f00110e7f89 */ /* 0x000e2400000e0000 */
[----:B--2---:R-:W-:Y:S02]  /*da40*/  IADD3.X R3, RZ, R8, RZ, P0, !PT ;  /* 0x00000008ff037210 */ /* 0x004fe400007fe4ff */
        /* <DEDUP_REMOVED lines=18> */
[----:B------:R3:W4:Y:S03]  /*db70*/  SHFL.IDX PT, R14, R17, 0x5, 0x181f ;  /* 0x00b81f00110e7f89 */ /* 0x00072600000e0000 */
[----:B--2---:R-:W-:Y:S01]  /*db80*/  IMAD.X R3, RZ, RZ, R8, P0 ;  /* 0x000000ffff037224 */ /* 0x004fe200000e0608 */
[----:B------:R-:W-:Y:S01]  /*db90*/  ISETP.LT.OR P0, PT, R0, 0x41, P3 ;  /* 0x000000410000780c */ /* 0x000fe20001f01670 */
[----:B------:R3:W2:-:S12]  /*dba0*/  SHFL.IDX PT, R8, R18, 0x5, 0x181f ;  /* 0x00b81f0012087f89 */ /* 0x00069800000e0000 */
[----:B------:R3:W-:Y:S01]  /*dbb0*/  LDGSTS.E.BYPASS.LTC128B.128 [R7+0x2400], desc[UR36][R2.64], !P0 ;  /* 0x0240000002077fae */ /* 0x0007e2000c101d64 */
[----:B------:R-:W-:-:S13]  /*dbc0*/  ISETP.LT.OR P0, PT, R0, 0x41, P2 ;  /* 0x000000410000780c */ /* 0x000fda0001701670 */
[----:B------:R3:W-:Y:S01]  /*dbd0*/  LDGSTS.E.BYPASS.LTC128B.128 [R7+0x5400], desc[UR36][R2.64+0x80], !P0 ;  /* 0x0540008002077fae */ /* 0x0007e2000c101d64 */
[----:B------:R-:W-:-:S13]  /*dbe0*/  ISETP.LT.OR P0, PT, R0, 0x41, P1 ;  /* 0x000000410000780c */ /* 0x000fda0000f01670 */
[----:B--2-4-:R3:W-:Y:S02]  /*dbf0*/  LDGSTS.E.BYPASS.LTC128B.128 [R7+0x8400], desc[UR36][R2.64+0x100], !P0 ;  /* 0x0840010002077fae */ /* 0x0147e4000c101d64 */
.L_x_5600:
[----:B0--3--:R-:W-:Y:S01]  /*dc00*/  IADD3 R2, P0, R14, R9, RZ ;  /* 0x000000090e027210 */ /* 0x009fe20007f1e0ff */
        /* <DEDUP_REMOVED lines=17> */
[----:B------:R-:W-:Y:S01]  /*dd20*/  IMAD R5, R32, UR4, RZ ;  /* 0x0000000420057c24 */ /* 0x000fe2000f8e02ff */
[----:B------:R-:W-:-:S03]  /*dd30*/  IADD3 R3, R3, R9, RZ ;  /* 0x0000000903037210 */ /* 0x000fc60007ffe0ff */
[C---:B------:R-:W-:Y:S02]  /*dd40*/  IMAD R5, R4.reuse, UR5, R5 ;  /* 0x0000000504057c24 */ /* 0x040fe4000f8e0205 */
[----:B------:R-:W-:-:S04]  /*dd50*/  IMAD.WIDE.U32 R2, R4, UR4, R2 ;  /* 0x0000000404027c25 */ /* 0x000fc8000f8e0002 */
[----:B-1----:R-:W-:-:S07]  /*dd60*/  IMAD.IADD R19, R3, 0x1, R5 ;  /* 0x0000000103137824 */ /* 0x002fce00078e0205 */
.L_x_5516:
        /* <DEDUP_REMOVED lines=10> */
.L_x_5517:
[----:B------:R-:W-:Y:S01]  /*de10*/  R2UR UR4, R35 ;  /* 0x00000000230472ca */ /* 0x000fe200000e0000 */
[----:B------:R-:W-:Y:S01]  /*de20*/  ULDC.64 UR6, c[0x0][0x330] ;  /* 0x0000cc0000067ab9 */ /* 0x000fe20000000a00 */
[----:B------:R-:W-:Y:S01]  /*de30*/  IMAD.MOV.U32 R18, RZ, RZ, R2 ;  /* 0x000000ffff127224 */ /* 0x000fe200078e0002 */
[----:B------:R0:W-:Y:S01]  /*de40*/  SYNCS.ARRIVE.TRANS64.A1T0 RZ, [R6+URZ+0x30850], RZ ;  /* 0x030850ff06ff79a7 */ /* 0x0001e2000810003f */
[----:B------:R-:W-:Y:S01]  /*de50*/  IMAD.U32 R3, RZ, RZ, UR6 ;  /* 0x00000006ff037e24 */ /* 0x000fe2000f8e00ff */
[----:B------:R-:W-:Y:S01]  /*de60*/  MOV R27, R28 ;  /* 0x0000001c001b7202 */ /* 0x000fe20000000f00 */
[----:B------:R-:W-:Y:S02]  /*de70*/  VIADD R31, R31, 0xffffffff ;  /* 0xffffffff1f1f7836 */ /* 0x000fe40000000000 */
[----:B------:R-:W-:-:S04]  /*de80*/  IMAD.WIDE.U32 R18, R3, UR41, R18 ;  /* 0x0000002903127c25 */ /* 0x000fc8000f8e0012 */
[----:B------:R-:W-:Y:S01]  /*de90*/  VIADD R0, R0, 0x60 ;  /* 0x0000006000007836 */ /* 0x000fe20000000000 */
[----:B------:R-:W-:Y:S01]  /*dea0*/  UIMAD UR4, UR4, UR6, URZ ;  /* 0x00000006040472a4 */ /* 0x000fe2000f8e023f */
[----:B------:R-:W-:Y:S02]  /*deb0*/  VIADD R20, R20, 0xffffffa0 ;  /* 0xffffffa014147836 */ /* 0x000fe40000000000 */
        /* <DEDUP_REMOVED lines=9> */
.L_x_5505:
[----:B------:R-:W-:-:S13]  /*df50*/  LOP3.LUT P0, RZ, R16, 0x10, RZ, 0xc0, !PT ;  /* 0x0000001010ff7812 */ /* 0x000fda000780c0ff */
[----:B------:R-:W-:Y:S05]  /*df60*/  @!P0 BRA `(.L_x_5519) ;  /* 0x0000000000048947 */ /* 0x000fea0003800000 */
[----:B------:R-:W-:Y:S01]  /*df70*/  BPT.TRAP 0x1 ;  /* 0x000000040000795c */ /* 0x000fe20000300000 */
.L_x_5519:
        /* <DEDUP_REMOVED lines=12> */
.L_x_5601:
[----:B------:R-:W-:Y:S05]  /*e040*/  BSYNC B0 ;  /* 0x0000000000007941 */ /* 0x000fea0003800000 */
.L_x_5520:
        /* <DEDUP_REMOVED lines=46> */
[----:B0-----:R-:W-:Y:S01]  /*e330*/  MOV R2, R14 ;  /* 0x0000000e00027202 */ /* 0x001fe20000000f00 */
[----:B-1----:R-:W-:Y:S02]  /*e340*/  IMAD.MOV.U32 R3, RZ, RZ, R6 ;  /* 0x000000ffff037224 */ /* 0x002fe400078e0006 */
[----:B------:R0:W1:Y:S01]  /*e350*/  SHFL.IDX PT, R14, R17, 0x5, 0x181f ;  /* 0x00b81f00110e7f89 */ /* 0x00006200000e0000 */
[----:B------:R-:W-:Y:S01]  /*e360*/  MOV R6, RZ ;  /* 0x000000ff00067202 */ /* 0x000fe20000000f00 */
        /* <DEDUP_REMOVED lines=13> */
.L_x_5615:
        /* <DEDUP_REMOVED lines=14> */
.L_x_5523:
        /* <DEDUP_REMOVED lines=10> */
.L_x_5524:
[----:B------:R1:W-:Y:S02]  /*e5c0*/  SYNCS.ARRIVE.TRANS64.A1T0 RZ, [R0+URZ+0x30850], RZ ;  /* 0x030850ff00ff79a7 */ /* 0x0003e4000810003f */
[----:B-1----:R-:W-:-:S05]  /*e5d0*/  VIADD R0, R26, 0x1 ;  /* 0x000000011a007836 */ /* 0x002fca0000000000 */
[----:B------:R-:W-:-:S04]  /*e5e0*/  ISETP.NE.AND P0, PT, R0, 0x2, PT ;  /* 0x000000020000780c */ /* 0x000fc80003f05270 */
[----:B0-----:R-:W-:Y:S02]  /*e5f0*/  SEL R3, RZ, 0x1, P0 ;  /* 0x00000001ff037807 */ /* 0x001fe40000000000 */
[----:B------:R-:W-:Y:S02]  /*e600*/  SEL R0, R0, RZ, P0 ;  /* 0x000000ff00007207 */ /* 0x000fe40000000000 */
[----:B------:R-:W-:-:S07]  /*e610*/  LOP3.LUT R28, R28, R3, RZ, 0x3c, !PT ;  /* 0x000000031c1c7212 */ /* 0x000fce00078e3cff */
.L_x_5490:
[----:B------:R-:W0:Y:S01]  /*e620*/  S2R R3, SR_CgaCtaId ;  /* 0x0000000000037919 */ /* 0x000e220000008800 */
[----:B------:R-:W-:Y:S02]  /*e630*/  MOV R2, 0x400 ;  /* 0x0000040000027802 */ /* 0x000fe40000000f00 */
[----:B------:R-:W-:Y:S02]  /*e640*/  SHF.L.U32 R6, R6, 0x1f, RZ ;  /* 0x0000001f06067819 */ /* 0x000fe400000006ff */
[----:B0-----:R-:W-:-:S04]  /*e650*/  LEA R7, R3, R2, 0x18 ;  /* 0x0000000203077211 */ /* 0x001fc800078ec0ff */
[----:B------:R-:W0:Y:S02]  /*e660*/  SYNCS.PHASECHK.TRANS64.TRYWAIT P0, [R7+URZ+0x30820], R6 ;  /* 0x03082006070075a7 */ /* 0x000e24000800017f */
[----:B0-----:R-:W-:Y:S05]  /*e670*/  @!P0 BRA `(.L_x_5525) ;  /* 0x0000003000748947 */ /* 0x001fea0003800000 */
.L_x_5616:
[----:B------:R-:W-:-:S03]  /*e680*/  UMOV UR4, 0xffffffff ;  /* 0xffffffff00047882 */ /* 0x000fc60000000000 */
[----:B------:R-:W-:Y:S05]  /*e690*/  BRA.DIV UR4, `(.L_x_5526) ;  /* 0x0000003204807947 */ /* 0x000fea000b800000 */
[----:B------:R-:W1:Y:S02]  /*e6a0*/  S2R R2, SR_TID.X ;  /* 0x0000000000027919 */ /* 0x000e640000002100 */
[----:B-1----:R-:W-:-:S04]  /*e6b0*/  SHF.R.U32.HI R2, RZ, 0x5, R2 ;  /* 0x00000005ff027819 */ /* 0x002fc80000011602 */
[----:B------:R-:W-:-:S05]  /*e6c0*/  LOP3.LUT R2, R2, 0x3, RZ, 0xc0, !PT ;  /* 0x0000000302027812 */ /* 0x000fca00078ec0ff */
[----:B------:R1:W2:Y:S02]  /*e6d0*/  SHFL.IDX PT, R14, R2, RZ, 0x1f ;  /* 0x00001fff020e7589 */ /* 0x0002a400000e0000 */
.L_x_5619:
[----:B--2---:R-:W-:-:S13]  /*e6e0*/  ISETP.NE.AND P0, PT, R14, RZ, PT ;  /* 0x000000ff0e00720c */ /* 0x004fda0003f05270 */
[----:B------:R-:W-:Y:S05]  /*e6f0*/  @P0 BRA `(.L_x_5446) ;  /* 0x0000000000900947 */ /* 0x000fea0003800000 */
[----:B------:R-:W-:-:S03]  /*e700*/  UMOV UR4, 0xffffffff ;  /* 0xffffffff00047882 */ /* 0x000fc60000000000 */
[----:B------:R-:W-:Y:S05]  /*e710*/  BRA.DIV UR4, `(.L_x_5527) ;  /* 0x0000003204947947 */ /* 0x000fea000b800000 */
[----:B------:R-:W-:-:S13]  /*e720*/  ELECT P6, URZ, PT ;  /* 0x00000000003f782f */ /* 0x000fda00038c0000 */
.L_x_5622:
        /* <DEDUP_REMOVED lines=8> */
.L_x_5528:
[----:B------:R-:W-:Y:S01]  /*e7b0*/  IMAD R5, R0, 0x8, R7 ;  /* 0x0000000800057824 */ /* 0x000fe200078e0207 */
[----:B------:R-:W-:Y:S01]  /*e7c0*/  SHF.L.U32 R2, R28, 0x1f, RZ ;  /* 0x0000001f1c027819 */ /* 0x000fe200000006ff */
[----:B------:R-:W-:-:S03]  /*e7d0*/  VIADD R0, R0, 0x1 ;  /* 0x0000000100007836 */ /* 0x000fc60000000000 */
[----:B------:R-:W1:Y:S02]  /*e7e0*/  SYNCS.PHASECHK.TRANS64.TRYWAIT P1, [R5+URZ+0x30840], R2 ;  /* 0x03084002050075a7 */ /* 0x000e64000802017f */
[----:B------:R-:W-:-:S04]  /*e7f0*/  ISETP.NE.AND P2, PT, R0, 0x2, PT ;  /* 0x000000020000780c */ /* 0x000fc80003f45270 */
[----:B------:R-:W-:Y:S01]  /*e800*/  SEL R3, RZ, 0x1, P2 ;  /* 0x00000001ff037807 */ /* 0x000fe20001000000 */
[----:B-1----:R-:W-:Y:S08]  /*e810*/  @!P1 BRA `(.L_x_5529) ;  /* 0x0000003000749947 */ /* 0x002ff00003800000 */
.L_x_5623:
[----:B------:R-:W-:Y:S02]  /*e820*/  SEL R0, R0, RZ, P2 ;  /* 0x000000ff00007207 */ /* 0x000fe40001000000 */
[----:B------:R-:W-:Y:S01]  /*e830*/  LOP3.LUT R3, R28, R3, RZ, 0x3c, !PT ;  /* 0x000000031c037212 */ /* 0x000fe200078e3cff */
[----:B------:R-:W-:Y:S06]  /*e840*/  @!P0 BRA `(.L_x_5530) ;  /* 0x0000000000048947 */ /* 0x000fec0003800000 */
[----:B------:R-:W-:Y:S01]  /*e850*/  BPT.TRAP 0x1 ;  /* 0x000000040000795c */ /* 0x000fe20000300000 */
.L_x_5530:
[----:B0-----:R-:W-:Y:S01]  /*e860*/  IMAD R7, R0, 0x8, R7 ;  /* 0x0000000800077824 */ /* 0x001fe200078e0207 */
[----:B------:R-:W-:-:S04]  /*e870*/  SHF.L.U32 R0, R3, 0x1f, RZ ;  /* 0x0000001f03007819 */ /* 0x000fc800000006ff */
[----:B------:R-:W0:Y:S02]  /*e880*/  SYNCS.PHASECHK.TRANS64.TRYWAIT P1, [R7+URZ+0x30840], R0 ;  /* 0x03084000070075a7 */ /* 0x000e24000802017f */
[----:B0-----:R-:W-:Y:S05]  /*e890*/  @!P1 BRA `(.L_x_5531) ;  /* 0x0000003000689947 */ /* 0x001fea0003800000 */
.L_x_5624:
[----:B------:R-:W-:Y:S05]  /*e8a0*/  @!P0 BRA `(.L_x_5532) ;  /* 0x0000000000048947 */ /* 0x000fea0003800000 */
[----:B------:R-:W-:Y:S01]  /*e8b0*/  BPT.TRAP 0x1 ;  /* 0x000000040000795c */ /* 0x000fe20000300000 */
.L_x_5532:
[----:B------:R-:W2:Y:S02]  /*e8c0*/  SYNCS.PHASECHK.TRANS64.TRYWAIT P1, [R5+URZ+0x30860], R2 ;  /* 0x03086002050075a7 */ /* 0x000ea4000802017f */
[----:B--2---:R-:W-:Y:S05]  /*e8d0*/  @!P1 BRA `(.L_x_5533) ;  /* 0x00000030006c9947 */ /* 0x004fea0003800000 */
.L_x_5625:
[----:B------:R-:W-:Y:S05]  /*e8e0*/  @!P0 BRA `(.L_x_5534) ;  /* 0x0000000000048947 */ /* 0x000fea0003800000 */
[----:B------:R-:W-:Y:S01]  /*e8f0*/  BPT.TRAP 0x1 ;  /* 0x000000040000795c */ /* 0x000fe20000300000 */
.L_x_5534:
[----:B---3--:R3:W4:Y:S02]  /*e900*/  SYNCS.PHASECHK.TRANS64.TRYWAIT P0, [R7+URZ+0x30860], R0 ;  /* 0x03086000070075a7 */ /* 0x008724000800017f */
[----:B----4-:R-:W-:Y:S05]  /*e910*/  @!P0 NANOSLEEP.SYNCS 0x989680 ;  /* 0x009896800000895d */ /* 0x010fea0003900000 */
[----:B------:R-:W4:Y:S02]  /*e920*/  @!P0 SYNCS.PHASECHK.TRANS64 P0, [R7+URZ+0x30860], R0 ;  /* 0x03086000070085a7 */ /* 0x000f24000800007f */
[----:B----4-:R-:W-:Y:S05]  /*e930*/  @!P0 BRA `(.L_x_5534) ;  /* 0xfffffffc00f08947 */ /* 0x010fea000383ffff */
.L_x_5446:
[----:B------:R-:W-:Y:S05]  /*e940*/  BSYNC B6 ;  /* 0x0000000000067941 */ /* 0x000fea0003800000 */
.L_x_5443:
[----:B------:R-:W-:Y:S05]  /*e950*/  EXIT ;  /* 0x000000000000794d */ /* 0x000fea0003800000 */
.L_x_5450:
[----:B-1----:R-:W-:-:S04]  /*e960*/  MOV R3, UR39 ;  /* 0x0000002700037c02 */ /* 0x002fc80008000f00 */
[----:B------:R1:W2:Y:S03]  /*e970*/  SYNCS.PHASECHK.TRANS64.TRYWAIT P0, [R3+URZ+0x30800], R0 ;  /* 0x03080000030075a7 */ /* 0x0002a6000800017f */
[----:B--2---:R-:W-:Y:S05]  /*e980*/  @!P0 NANOSLEEP.SYNCS 0x989680 ;  /* 0x009896800000895d */ /* 0x004fea0003900000 */
[----:B------:R-:W2:Y:S02]  /*e990*/  @!P0 SYNCS.PHASECHK.TRANS64 P0, [R3+URZ+0x30800], R0 ;  /* 0x03080000030085a7 */ /* 0x000ea4000800007f */
[----:B--2---:R-:W-:Y:S05]  /*e9a0*/  @!P0 BRA `(.L_x_5450) ;  /* 0xfffffffc00ec8947 */ /* 0x004fea000383ffff */
[----:B------:R-:W-:Y:S05]  /*e9b0*/  BRA `(.L_x_5535) ;  /* 0xffffff2800c47947 */ /* 0x000fea000383ffff */
.L_x_5454:
[----:B-1----:R-:W-:-:S04]  /*e9c0*/  IMAD.U32 R3, RZ, RZ, UR39 ;  /* 0x00000027ff037e24 */ /* 0x002fc8000f8e00ff */
[----:B------:R1:W2:Y:S03]  /*e9d0*/  SYNCS.PHASECHK.TRANS64.TRYWAIT P1, [R3+URZ+0x30830], R0 ;  /* 0x03083000030075a7 */ /* 0x0002a6000802017f */
[----:B--2---:R-:W-:Y:S05]  /*e9e0*/  @!P1 NANOSLEEP.SYNCS 0x989680 ;  /* 0x009896800000995d */ /* 0x004fea0003900000 */
[----:B------:R-:W2:Y:S02]  /*e9f0*/  @!P1 SYNCS.PHASECHK.TRANS64 P1, [R3+URZ+0x30830], R0 ;  /* 0x03083000030095a7 */ /* 0x000ea4000802007f */
[----:B--2---:R-:W-:Y:S05]  /*ea00*/  @!P1 BRA `(.L_x_5454) ;  /* 0xfffffffc00ec9947 */ /* 0x004fea000383ffff */
[----:B------:R-:W-:Y:S05]  /*ea10*/  BRA `(.L_x_5453) ;  /* 0xffffff2800e87947 */ /* 0x000fea000383ffff */
.L_x_5460:
[----:B-1----:R-:W-:-:S04]  /*ea20*/  IMAD.U32 R5, RZ, RZ, UR38 ;  /* 0x00000026ff057e24 */ /* 0x002fc8000f8e00ff */
[----:B------:R1:W2:Y:S03]  /*ea30*/  SYNCS.PHASECHK.TRANS64.TRYWAIT P1, [R5+URZ+0x30830], R2 ;  /* 0x03083002050075a7 */ /* 0x0002a6000802017f */
[----:B--2---:R-:W-:Y:S05]  /*ea40*/  @!P1 NANOSLEEP.SYNCS 0x989680 ;  /* 0x009896800000995d */ /* 0x004fea0003900000 */
[----:B------:R-:W2:Y:S02]  /*ea50*/  @!P1 SYNCS.PHASECHK.TRANS64 P1, [R5+URZ+0x30830], R2 ;  /* 0x03083002050095a7 */ /* 0x000ea4000802007f */
[----:B--2---:R-:W-:Y:S05]  /*ea60*/  @!P1 BRA `(.L_x_5460) ;  /* 0xfffffffc00ec9947 */ /* 0x004fea000383ffff */
[----:B------:R-:W-:Y:S05]  /*ea70*/  BRA `(.L_x_5459) ;  /* 0xffffff4c00e47947 */ /* 0x000fea000383ffff */
.L_x_5464:
[----:B---3--:R-:W-:-:S04]  /*ea80*/  IMAD.U32 R3, RZ, RZ, UR14 ;  /* 0x0000000eff037e24 */ /* 0x008fc8000f8e00ff */
[----:B------:R3:W4:Y:S03]  /*ea90*/  SYNCS.PHASECHK.TRANS64.TRYWAIT P1, [R3+URZ+0x30850], R0 ;  /* 0x03085000030075a7 */ /* 0x000726000802017f */
[----:B----4-:R-:W-:Y:S05]  /*eaa0*/  @!P1 NANOSLEEP.SYNCS 0x989680 ;  /* 0x009896800000995d */ /* 0x010fea0003900000 */
[----:B------:R-:W4:Y:S02]  /*eab0*/  @!P1 SYNCS.PHASECHK.TRANS64 P1, [R3+URZ+0x30850], R0 ;  /* 0x03085000030095a7 */ /* 0x000f24000802007f */
[----:B----4-:R-:W-:Y:S05]  /*eac0*/  @!P1 BRA `(.L_x_5464) ;  /* 0xfffffffc00ec9947 */ /* 0x010fea000383ffff */
[----:B------:R-:W-:Y:S05]  /*ead0*/  BRA `(.L_x_5463) ;  /* 0xffffff5800787947 */ /* 0x000fea000383ffff */
.L_x_5472:
[----:B-1----:R-:W-:-:S04]  /*eae0*/  MOV R5, UR38 ;  /* 0x0000002600057c02 */ /* 0x002fc80008000f00 */
[----:B------:R1:W2:Y:S03]  /*eaf0*/  SYNCS.PHASECHK.TRANS64.TRYWAIT P1, [R5+URZ+0x30830], R2 ;  /* 0x03083002050075a7 */ /* 0x0002a6000802017f */
[----:B--2---:R-:W-:Y:S05]  /*eb00*/  @!P1 NANOSLEEP.SYNCS 0x989680 ;  /* 0x009896800000995d */ /* 0x004fea0003900000 */
[----:B------:R-:W2:Y:S02]  /*eb10*/  @!P1 SYNCS.PHASECHK.TRANS64 P1, [R5+URZ+0x30830], R2 ;  /* 0x03083002050095a7 */ /* 0x000ea4000802007f */
[----:B--2---:R-:W-:Y:S05]  /*eb20*/  @!P1 BRA `(.L_x_5472) ;  /* 0xfffffffc00ec9947 */ /* 0x004fea000383ffff */
[----:B------:R-:W-:Y:S05]  /*eb30*/  BRA `(.L_x_5471) ;  /* 0xffffff7400307947 */ /* 0x000fea000383ffff */
.L_x_5476:
[----:B---3--:R-:W-:-:S04]  /*eb40*/  IMAD.U32 R3, RZ, RZ, UR5 ;  /* 0x00000005ff037e24 */ /* 0x008fc8000f8e00ff */
[----:B------:R3:W4:Y:S03]  /*eb50*/  SYNCS.PHASECHK.TRANS64.TRYWAIT P1, [R3+URZ+0x30850], R0 ;  /* 0x03085000030075a7 */ /* 0x000726000802017f */
[----:B----4-:R-:W-:Y:S05]  /*eb60*/  @!P1 NANOSLEEP.SYNCS 0x989680 ;  /* 0x009896800000995d */ /* 0x010fea0003900000 */
[----:B------:R-:W4:Y:S02]  /*eb70*/  @!P1 SYNCS.PHASECHK.TRANS64 P1, [R3+URZ+0x30850], R0 ;  /* 0x03085000030095a7 */ /* 0x000f24000802007f */
[----:B----4-:R-:W-:Y:S05]  /*eb80*/  @!P1 BRA `(.L_x_5476) ;  /* 0xfffffffc00ec9947 */ /* 0x010fea000383ffff */
[----:B------:R-:W-:Y:S05]  /*eb90*/  BRA `(.L_x_5475) ;  /* 0xffffff7c00c47947 */ /* 0x000fea000383ffff */
.L_x_5483:
[----:B-1----:R-:W-:-:S04]  /*eba0*/  IMAD.U32 R3, RZ, RZ, UR5 ;  /* 0x00000005ff037e24 */ /* 0x002fc8000f8e00ff */
[----:B------:R1:W2:Y:S03]  /*ebb0*/  SYNCS.PHASECHK.TRANS64.TRYWAIT P1, [R3+URZ+0x30850], R0 ;  /* 0x03085000030075a7 */ /* 0x0002a6000802017f */
[----:B--2---:R-:W-:Y:S05]  /*ebc0*/  @!P1 NANOSLEEP.SYNCS 0x989680 ;  /* 0x009896800000995d */ /* 0x004fea0003900000 */
[----:B------:R-:W2:Y:S02]  /*ebd0*/  @!P1 SYNCS.PHASECHK.TRANS64 P1, [R3+URZ+0x30850], R0 ;  /* 0x03085000030095a7 */ /* 0x000ea4000802007f */
[----:B--2---:R-:W-:Y:S05]  /*ebe0*/  @!P1 BRA `(.L_x_5483) ;  /* 0xfffffffc00ec9947 */ /* 0x004fea000383ffff */
[----:B------:R-:W-:Y:S05]  /*ebf0*/  BRA `(.L_x_5482) ;  /* 0xffffff9400dc7947 */ /* 0x000fea000383ffff */
.L_x_5495:
[----:B------:R-:W-:Y:S01]  /*ec00*/  IMAD.MOV.U32 R13, RZ, RZ, R18 ;  /* 0x000000ffff0d7224 */ /* 0x000fe200078e0012 */
[----:B------:R-:W-:Y:S01]  /*ec10*/  MOV R12, RZ ;  /* 0x000000ff000c7202 */ /* 0x000fe20000000f00 */
[----:B------:R-:W-:Y:S02]  /*ec20*/  IMAD.MOV.U32 R11, RZ, RZ, 0x1f ;  /* 0x0000001fff0b7424 */ /* 0x000fe400078e00ff */
[----:B------:R-:W-:-:S07]  /*ec30*/  IMAD.MOV.U32 R15, RZ, RZ, -0x1 ;  /* 0xffffffffff0f7424 */ /* 0x000fce00078e00ff */
[----:B-----5:R-:W-:Y:S05]  /*ec40*/  WARPSYNC.COLLECTIVE R15, `(.L_x_5536) ;  /* 0x000000000f087348 */ /* 0x020fea0003c00000 */
[----:B------:R0:W1:Y:S02]  /*ec50*/  SHFL.IDX P6, R14, R13, R12, R11 ;  /* 0x0000000c0d0e7389 */ /* 0x00006400000c000b */
[----:B01---5:R-:W-:Y:S01]  /*ec60*/  ENDCOLLECTIVE ;  /* 0x000000000000791b */ /* 0x023fe20003800000 */
.L_x_5536:
[----:B------:R-:W-:Y:S05]  /*ec70*/  BRA `(.L_x_5537) ;  /* 0xffffffcc009c7947 */ /* 0x000fea000383ffff */
.L_x_5497:
[----:B0-----:R-:W-:-:S04]  /*ec80*/  IMAD.U32 R3, RZ, RZ, UR46 ;  /* 0x0000002eff037e24 */ /* 0x001fc8000f8e00ff */
[----:B------:R0:W1:Y:S03]  /*ec90*/  SYNCS.PHASECHK.TRANS64.TRYWAIT P0, [R3+URZ+0x30840], R2 ;  /* 0x03084002030075a7 */ /* 0x000066000800017f */
[----:B-1----:R-:W-:Y:S05]  /*eca0*/  @!P0 NANOSLEEP.SYNCS 0x989680 ;  /* 0x009896800000895d */ /* 0x002fea0003900000 */
[----:B------:R-:W1:Y:S02]  /*ecb0*/  @!P0 SYNCS.PHASECHK.TRANS64 P0, [R3+URZ+0x30840], R2 ;  /* 0x03084002030085a7 */ /* 0x000e64000800007f */
[----:B-1----:R-:W-:Y:S05]  /*ecc0*/  @!P0 BRA `(.L_x_5497) ;  /* 0xfffffffc00ec8947 */ /* 0x002fea000383ffff */
[----:B------:R-:W-:Y:S05]  /*ecd0*/  BRA `(.L_x_5538) ;  /* 0xffffffd0002c7947 */ /* 0x000fea000383ffff */
.L_x_5498:
        /* <DEDUP_REMOVED lines=8> */
.L_x_5540:
[----:B------:R-:W-:Y:S05]  /*ed60*/  BSYNC B0 ;  /* 0x0000000000007941 */ /* 0x000fea0003800000 */
.L_x_5539:
[----:B------:R-:W-:Y:S01]  /*ed70*/  IMAD.MOV.U32 R13, RZ, RZ, R0 ;  /* 0x000000ffff0d7224 */ /* 0x000fe200078e0000 */
[----:B------:R-:W-:Y:S01]  /*ed80*/  MOV R15, 0xffffffff ;  /* 0xffffffff000f7802 */ /* 0x000fe20000000f00 */
[----:B------:R-:W-:Y:S01]  /*ed90*/  IMAD.MOV.U32 R12, RZ, RZ, RZ ;  /* 0x000000ffff0c7224 */ /* 0x000fe200078e00ff */
[----:B------:R-:W-:Y:S01]  /*eda0*/  MOV R3, R14 ;  /* 0x0000000e00037202 */ /* 0x000fe20000000f00 */
[----:B------:R-:W-:Y:S01]  /*edb0*/  IMAD.MOV.U32 R11, RZ, RZ, 0x181f ;  /* 0x0000181fff0b7424 */ /* 0x000fe200078e00ff */
[----:B------:R-:W-:-:S07]  /*edc0*/  @P0 LEA R9, R30, UR46, 0x1 ;  /* 0x0000002e1e090c11 */ /* 0x000fce000f8e08ff */
[----:B------:R-:W-:Y:S05]  /*edd0*/  WARPSYNC.COLLECTIVE R15, `(.L_x_5541) ;  /* 0x000000000f087348 */ /* 0x000fea0003c00000 */
[----:B------:R0:W1:Y:S02]  /*ede0*/  SHFL.IDX P6, R14, R13, R12, R11 ;  /* 0x0000000c0d0e7389 */ /* 0x00006400000c000b */
[----:B01----:R-:W-:Y:S01]  /*edf0*/  ENDCOLLECTIVE ;  /* 0x000000000000791b */ /* 0x003fe20003800000 */
.L_x_5541:
[----:B------:R-:W-:Y:S02]  /*ee00*/  IMAD.MOV.U32 R13, RZ, RZ, R7 ;  /* 0x000000ffff0d7224 */ /* 0x000fe400078e0007 */
[----:B------:R-:W-:Y:S02]  /*ee10*/  IMAD.MOV.U32 R12, RZ, RZ, 0x1 ;  /* 0x00000001ff0c7424 */ /* 0x000fe400078e00ff */
[----:B------:R-:W-:-:S07]  /*ee20*/  IMAD.MOV.U32 R2, RZ, RZ, R14 ;  /* 0x000000ffff027224 */ /* 0x000fce00078e000e */
[----:B------:R-:W-:Y:S05]  /*ee30*/  WARPSYNC.COLLECTIVE R15, `(.L_x_5542) ;  /* 0x000000000f087348 */ /* 0x000fea0003c00000 */
[----:B------:R0:W1:Y:S02]  /*ee40*/  SHFL.IDX P6, R14, R13, R12, R11 ;  /* 0x0000000c0d0e7389 */ /* 0x00006400000c000b */
[----:B01----:R-:W-:Y:S01]  /*ee50*/  ENDCOLLECTIVE ;  /* 0x000000000000791b */ /* 0x003fe20003800000 */
.L_x_5542:
        /* <DEDUP_REMOVED lines=13> */
.L_x_5543:
[----:B------:R-:W-:Y:S01]  /*ef30*/  @P0 LEA R21, R30, UR46, 0x1 ;  /* 0x0000002e1e150c11 */ /* 0x000fe2000f8e08ff */
[----:B------:R-:W-:Y:S01]  /*ef40*/  IMAD.MOV.U32 R13, RZ, RZ, R7 ;  /* 0x000000ffff0d7224 */ /* 0x000fe200078e0007 */
[----:B------:R-:W-:Y:S01]  /*ef50*/  MOV R12, 0x2 ;  /* 0x00000002000c7802 */ /* 0x000fe20000000f00 */
[----:B------:R-:W-:-:S07]  /*ef60*/  IMAD.MOV.U32 R4, RZ, RZ, R14 ;  /* 0x000000ffff047224 */ /* 0x000fce00078e000e */
[----:B------:R-:W-:Y:S05]  /*ef70*/  WARPSYNC.COLLECTIVE R15, `(.L_x_5544) ;  /* 0x000000000f087348 */ /* 0x000fea0003c00000 */
[----:B------:R0:W1:Y:S02]  /*ef80*/  SHFL.IDX P6, R14, R13, R12, R11 ;  /* 0x0000000c0d0e7389 */ /* 0x00006400000c000b */
[----:B01----:R-:W-:Y:S01]  /*ef90*/  ENDCOLLECTIVE ;  /* 0x000000000000791b */ /* 0x003fe20003800000 */
.L_x_5544:
        /* <DEDUP_REMOVED lines=13> */
.L_x_5545:
        /* <DEDUP_REMOVED lines=8> */
.L_x_5546:
[----:B------:R-:W-:-:S05]  /*f0f0*/  @P0 IMAD.WIDE.U32 R2, R23, 0x2, R2 ;  /* 0x0000000217020825 */ /* 0x000fca00078e0002 */
[----:B------:R-:W-:Y:S01]  /*f100*/  @!PT LDS RZ, [RZ] ;  /* 0x00000000fffff984 */ /* 0x000fe20000000800 */
[----:B------:R-:W-:Y:S01]  /*f110*/  @!PT LDS RZ, [RZ] ;  /* 0x00000000fffff984 */ /* 0x000fe20000000800 */
[----:B------:R-:W-:Y:S01]  /*f120*/  @!PT LDS RZ, [RZ] ;  /* 0x00000000fffff984 */ /* 0x000fe20000000800 */
[----:B------:R0:W-:Y:S04]  /*f130*/  @P0 LDGSTS.E.BYPASS.LTC128B.128 [R25+0x1f400], desc[UR36][R2.64], !P3 ;  /* 0x1f40000002190fae */ /* 0x0001e8000d901d64 */
[----:B------:R0:W-:Y:S01]  /*f140*/  @P0 LDGSTS.E.BYPASS.LTC128B.128 [R25+0x22400], desc[UR36][R2.64+0x80], !P2 ;  /* 0x2240008002190fae */ /* 0x0001e2000d101d64 */
[----:B------:R-:W-:-:S03]  /*f150*/  MOV R13, R0 ;  /* 0x00000000000d7202 */ /* 0x000fc60000000f00 */
[----:B------:R0:W-:Y:S01]  /*f160*/  @P0 LDGSTS.E.BYPASS.LTC128B.128 [R25+0x25400], desc[UR36][R2.64+0x100], !P1 ;  /* 0x2540010002190fae */ /* 0x0001e2000c901d64 */
[----:B------:R-:W-:Y:S01]  /*f170*/  ISETP.GE.AND P0, PT, R6, 0x31, PT ;  /* 0x000000310600780c */ /* 0x000fe20003f06270 */
[----:B------:R-:W-:-:S12]  /*f180*/  IMAD.MOV.U32 R9, RZ, RZ, R14 ;  /* 0x000000ffff097224 */ /* 0x000fd800078e000e */
[----:B0-----:R-:W-:Y:S05]  /*f190*/  WARPSYNC.COLLECTIVE R15, `(.L_x_5547) ;  /* 0x000000000f087348 */ /* 0x001fea0003c00000 */
[----:B------:R1:W2:Y:S02]  /*f1a0*/  SHFL.IDX P6, R14, R13, R12, R11 ;  /* 0x0000000c0d0e7389 */ /* 0x0002a400000c000b */
[----:B012---:R-:W-:Y:S01]  /*f1b0*/  ENDCOLLECTIVE ;  /* 0x000000000000791b */ /* 0x007fe20003800000 */
.L_x_5547:
[----:B------:R-:W-:Y:S01]  /*f1c0*/  IMAD.MOV.U32 R5, RZ, RZ, R9 ;  /* 0x000000ffff057224 */ /* 0x000fe200078e0009 */
[----:B------:R-:W-:Y:S02]  /*f1d0*/  @P0 LEA R9, R30, UR46, 0x1 ;  /* 0x0000002e1e090c11 */ /* 0x000fe4000f8e08ff */
[----:B------:R-:W-:Y:S01]  /*f1e0*/  MOV R13, R7 ;  /* 0x00000007000d7202 */ /* 0x000fe20000000f00 */
[----:B------:R-:W-:Y:S02]  /*f1f0*/  IMAD.MOV.U32 R12, RZ, RZ, 0x4 ;  /* 0x00000004ff0c7424 */ /* 0x000fe400078e00ff */
[----:B------:R-:W-:-:S07]  /*f200*/  IMAD.MOV.U32 R10, RZ, RZ, R14 ;  /* 0x000000ffff0a7224 */ /* 0x000fce00078e000e */
[----:B------:R-:W-:Y:S05]  /*f210*/  WARPSYNC.COLLECTIVE R15, `(.L_x_5548) ;  /* 0x000000000f087348 */ /* 0x000fea0003c00000 */
[----:B------:R0:W1:Y:S02]  /*f220*/  SHFL.IDX P6, R14, R13, R12, R11 ;  /* 0x0000000c0d0e7389 */ /* 0x00006400000c000b */
[----:B01----:R-:W-:Y:S01]  /*f230*/  ENDCOLLECTIVE ;  /* 0x000000000000791b */ /* 0x003fe20003800000 */
.L_x_5548:
        /* <DEDUP_REMOVED lines=14> */
.L_x_5549:
[----:B------:R-:W-:Y:S01]  /*f320*/  IMAD.MOV.U32 R3, RZ, RZ, R8 ;  /* 0x000000ffff037224 */ /* 0x000fe200078e0008 */
[----:B------:R-:W-:Y:S01]  /*f330*/  @P0 LEA R21, R30, UR46, 0x1 ;  /* 0x0000002e1e150c11 */ /* 0x000fe2000f8e08ff */
[----:B------:R-:W-:Y:S02]  /*f340*/  IMAD.MOV.U32 R13, RZ, RZ, R7 ;  /* 0x000000ffff0d7224 */ /* 0x000fe400078e0007 */
[----:B------:R-:W-:Y:S01]  /*f350*/  IMAD.MOV.U32 R12, RZ, RZ, 0x5 ;  /* 0x00000005ff0c7424 */ /* 0x000fe200078e00ff */
[----:B------:R-:W-:-:S07]  /*f360*/  MOV R2, R14 ;  /* 0x0000000e00027202 */ /* 0x000fce0000000f00 */
[----:B------:R-:W-:Y:S05]  /*f370*/  WARPSYNC.COLLECTIVE R15, `(.L_x_5550) ;  /* 0x000000000f087348 */ /* 0x000fea0003c00000 */
[----:B------:R0:W1:Y:S02]  /*f380*/  SHFL.IDX P6, R14, R13, R12, R11 ;  /* 0x0000000c0d0e7389 */ /* 0x00006400000c000b */
[----:B01----:R-:W-:Y:S01]  /*f390*/  ENDCOLLECTIVE ;  /* 0x000000000000791b */ /* 0x003fe20003800000 */
.L_x_5550:
        /* <DEDUP_REMOVED lines=8> */
[----:B------:R-:W-:-:S07]  /*f420*/  MOV R7, R14 ;  /* 0x0000000e00077202 */ /* 0x000fce0000000f00 */
[----:B0-----:R-:W-:Y:S05]  /*f430*/  WARPSYNC.COLLECTIVE R15, `(.L_x_5551) ;  /* 0x000000000f087348 */ /* 0x001fea0003c00000 */
[----:B------:R1:W2:Y:S02]  /*f440*/  SHFL.IDX P6, R14, R13, R12, R11 ;  /* 0x0000000c0d0e7389 */ /* 0x0002a400000c000b */
[----:B012---:R-:W-:Y:S01]  /*f450*/  ENDCOLLECTIVE ;  /* 0x000000000000791b */ /* 0x007fe20003800000 */
.L_x_5551:
[----:B------:R-:W-:Y:S05]  /*f460*/  BRA `(.L_x_5552) ;  /* 0xffffffcc00907947 */ /* 0x000fea000383ffff */
.L_x_5501:
[----:B------:R-:W-:Y:S01]  /*f470*/  IMAD.MOV.U32 R13, RZ, RZ, R8 ;  /* 0x000000ffff0d7224 */ /* 0x000fe200078e0008 */
[----:B------:R-:W-:Y:S01]  /*f480*/  MOV R11, 0x181f ;  /* 0x0000181f000b7802 */ /* 0x000fe20000000f00 */
[----:B------:R-:W-:Y:S02]  /*f490*/  IMAD.MOV.U32 R12, RZ, RZ, RZ ;  /* 0x000000ffff0c7224 */ /* 0x000fe400078e00ff */
[----:B------:R-:W-:Y:S02]  /*f4a0*/  IMAD.MOV.U32 R15, RZ, RZ, -0x1 ;  /* 0xffffffffff0f7424 */ /* 0x000fe400078e00ff */
[----:B------:R-:W-:-:S07]  /*f4b0*/  IMAD.U32 R7, RZ, RZ, UR48 ;  /* 0x00000030ff077e24 */ /* 0x000fce000f8e00ff */
[----:B------:R-:W-:Y:S05]  /*f4c0*/  WARPSYNC.COLLECTIVE R15, `(.L_x_5553) ;  /* 0x000000000f087348 */ /* 0x000fea0003c00000 */
[----:B------:R0:W1:Y:S02]  /*f4d0*/  SHFL.IDX P6, R14, R13, R12, R11 ;  /* 0x0000000c0d0e7389 */ /* 0x00006400000c000b */
[----:B01----:R-:W-:Y:S01]  /*f4e0*/  ENDCOLLECTIVE ;  /* 0x000000000000791b */ /* 0x003fe20003800000 */
.L_x_5553:
[----:B------:R-:W-:-:S04]  /*f4f0*/  IMAD R7, R7, 0x80, R27 ;  /* 0x0000008007077824 */ /* 0x000fc800078e021b */
[----:B------:R-:W-:Y:S02]  /*f500*/  VIADD R5, R7, 0x10 ;  /* 0x0000001007057836 */ /* 0x000fe40000000000 */
[----:B------:R-:W-:Y:S02]  /*f510*/  IMAD.MOV.U32 R13, RZ, RZ, R6 ;  /* 0x000000ffff0d7224 */ /* 0x000fe400078e0006 */
[----:B------:R-:W-:-:S07]  /*f520*/  IMAD.MOV.U32 R3, RZ, RZ, R14 ;  /* 0x000000ffff037224 */ /* 0x000fce00078e000e */
[----:B------:R-:W-:Y:S05]  /*f530*/  WARPSYNC.COLLECTIVE R15, `(.L_x_5554) ;  /* 0x000000000f087348 */ /* 0x000fea0003c00000 */
[----:B------:R0:W1:Y:S02]  /*f540*/  SHFL.IDX P6, R14, R13, R12, R11 ;  /* 0x0000000c0d0e7389 */ /* 0x00006400000c000b */
[----:B01----:R-:W-:Y:S01]  /*f550*/  ENDCOLLECTIVE ;  /* 0x000000000000791b */ /* 0x003fe20003800000 */
.L_x_5554:
        /* <DEDUP_REMOVED lines=10> */
.L_x_5555:
        /* <DEDUP_REMOVED lines=13> */
.L_x_5556:
        /* <DEDUP_REMOVED lines=8> */
.L_x_5557:
        /* <DEDUP_REMOVED lines=8> */
[----:B------:R-:W-:Y:S02]  /*f7d0*/  ISETP.GE.AND P1, PT, R3, R0, PT ;  /* 0x000000000300720c */ /* 0x000fe40003f26270 */
[----:B------:R-:W-:-:S11]  /*f7e0*/  MOV R3, R14 ;  /* 0x0000000e00037202 */ /* 0x000fd60000000f00 */
[----:B0-----:R-:W-:Y:S05]  /*f7f0*/  WARPSYNC.COLLECTIVE R15, `(.L_x_5558) ;  /* 0x000000000f087348 */ /* 0x001fea0003c00000 */
[----:B------:R1:W2:Y:S02]  /*f800*/  SHFL.IDX P6, R14, R13, R12, R11 ;  /* 0x0000000c0d0e7389 */ /* 0x0002a400000c000b */
[----:B012---:R-:W-:Y:S01]  /*f810*/  ENDCOLLECTIVE ;  /* 0x000000000000791b */ /* 0x007fe20003800000 */
.L_x_5558:
        /* <DEDUP_REMOVED lines=8> */
.L_x_5559:
        /* <DEDUP_REMOVED lines=13> */
.L_x_5560:
        /* <DEDUP_REMOVED lines=8> */
.L_x_5561:
        /* <DEDUP_REMOVED lines=13> */
.L_x_5562:
        /* <DEDUP_REMOVED lines=8> */
.L_x_5563:
        /* <DEDUP_REMOVED lines=13> */
.L_x_5564:
        /* <DEDUP_REMOVED lines=8> */
.L_x_5565:
        /* <DEDUP_REMOVED lines=13> */
.L_x_5566:
[----:B------:R-:W-:Y:S01]  /*fd60*/  @!P1 LEA R9, R30, UR46, 0x1 ;  /* 0x0000002e1e099c11 */ /* 0x000fe2000f8e08ff */
[----:B------:R-:W-:Y:S01]  /*fd70*/  IMAD.MOV.U32 R13, RZ, RZ, R8 ;  /* 0x000000ffff0d7224 */ /* 0x000fe200078e0008 */
[----:B------:R-:W-:Y:S01]  /*fd80*/  MOV R12, 0x7 ;  /* 0x00000007000c7802 */ /* 0x000fe20000000f00 */
[----:B------:R-:W-:-:S07]  /*fd90*/  IMAD.MOV.U32 R2, RZ, RZ, R14 ;  /* 0x000000ffff027224 */ /* 0x000fce00078e000e */
[----:B------:R-:W-:Y:S05]  /*fda0*/  WARPSYNC.COLLECTIVE R15, `(.L_x_5567) ;  /* 0x000000000f087348 */ /* 0x000fea0003c00000 */
[----:B------:R0:W1:Y:S02]  /*fdb0*/  SHFL.IDX P6, R14, R13, R12, R11 ;  /* 0x0000000c0d0e7389 */ /* 0x00006400000c000b */
[----:B01----:R-:W-:Y:S01]  /*fdc0*/  ENDCOLLECTIVE ;  /* 0x000000000000791b */ /* 0x003fe20003800000 */
.L_x_5567:
        /* <DEDUP_REMOVED lines=12> */
.L_x_5568:
[----:B------:R-:W-:Y:S05]  /*fe90*/  BRA `(.L_x_5569) ;  /* 0xffffffcc00807947 */ /* 0x000fea000383ffff */
.L_x_5504:
[----:B0-----:R-:W-:-:S04]  /*fea0*/  IMAD.U32 R3, RZ, RZ, UR46 ;  /* 0x0000002eff037e24 */ /* 0x001fc8000f8e00ff */
[----:B------:R0:W1:Y:S03]  /*feb0*/  SYNCS.PHASECHK.TRANS64.TRYWAIT P0, [R3+URZ+0x30820], R0 ;  /* 0x03082000030075a7 */ /* 0x000066000800017f */
[----:B-1----:R-:W-:Y:S05]  /*fec0*/  @!P0 NANOSLEEP.SYNCS 0x989680 ;  /* 0x009896800000895d */ /* 0x002fea0003900000 */
[----:B------:R-:W1:Y:S02]  /*fed0*/  @!P0 SYNCS.PHASECHK.TRANS64 P0, [R3+URZ+0x30820], R0 ;  /* 0x03082000030085a7 */ /* 0x000e64000800007f */
[----:B-1----:R-:W-:Y:S05]  /*fee0*/  @!P0 BRA `(.L_x_5504) ;  /* 0xfffffffc00ec8947 */ /* 0x002fea000383ffff */
[----:B------:R-:W-:Y:S05]  /*fef0*/  BRA `(.L_x_5570) ;  /* 0xffffffcc00cc7947 */ /* 0x000fea000383ffff */
.L_x_5508:
[----:B0-----:R0:W1:Y:S02]  /*ff00*/  SYNCS.PHASECHK.TRANS64.TRYWAIT P0, [R19+URZ+0x30840], R2 ;  /* 0x03084002130075a7 */ /* 0x001064000800017f */
[----:B-1----:R-:W-:Y:S05]  /*ff10*/  @!P0 NANOSLEEP.SYNCS 0x989680 ;  /* 0x009896800000895d */ /* 0x002fea0003900000 */
[----:B------:R-:W1:Y:S02]  /*ff20*/  @!P0 SYNCS.PHASECHK.TRANS64 P0, [R19+URZ+0x30840], R2 ;  /* 0x03084002130085a7 */ /* 0x000e64000800007f */
[----:B-1----:R-:W-:Y:S05]  /*ff30*/  @!P0 BRA `(.L_x_5508) ;  /* 0xfffffffc00f08947 */ /* 0x002fea000383ffff */
[----:B------:R-:W-:Y:S05]  /*ff40*/  BRA `(.L_x_5571) ;  /* 0xffffffd000b07947 */ /* 0x000fea000383ffff */
.L_x_5509:
        /* <DEDUP_REMOVED lines=8> */
.L_x_5573:
[----:B------:R-:W-:Y:S05]  /*ffd0*/  BSYNC B1 ;  /* 0x0000000000017941 */ /* 0x000fea0003800000 */
.L_x_5572:
[----:B------:R-:W-:Y:S01]  /*ffe0*/  IMAD.MOV.U32 R13, RZ, RZ, R21 ;  /* 0x000000ffff0d7224 */ /* 0x000fe200078e0015 */
[----:B------:R-:W-:Y:S01]  /*fff0*/  MOV R3, R14 ;  /* 0x0000000e00037202 */ /* 0x000fe20000000f00 */
[----:B------:R-:W-:Y:S01]  /*10000*/  IMAD.MOV.U32 R12, RZ, RZ, RZ ;  /* 0x000000ffff0c7224 */ /* 0x000fe200078e00ff */
[----:B------:R-:W-:Y:S01]  /*10010*/  SHF.L.U32 R8, R23, 0x1, RZ ;  /* 0x0000000117087819 */ /* 0x000fe200000006ff */
[----:B------:R-:W-:Y:S01]  /*10020*/  IMAD.MOV.U32 R11, RZ, RZ, 0x181f ;  /* 0x0000181fff0b7424 */ /* 0x000fe200078e00ff */
[----:B------:R-:W-:Y:S01]  /*10030*/  P2R R6, PR, RZ, 0x2 ;  /* 0x00000002ff067803 */ /* 0x000fe20000000000 */
[----:B------:R-:W-:Y:S01]  /*10040*/  IMAD.MOV.U32 R15, RZ, RZ, -0x1 ;  /* 0xffffffffff0f7424 */ /* 0x000fe200078e00ff */
[----:B------:R-:W-:Y:S02]  /*10050*/  LOP3.LUT P1, RZ, R16, 0x4, RZ, 0xc0, !PT ;  /* 0x0000000410ff7812 */ /* 0x000fe4000782c0ff */
[----:B------:R-:W-:-:S11]  /*10060*/  LEA R22, R22, UR46, 0x1 ;  /* 0x0000002e16167c11 */ /* 0x000fd6000f8e08ff */
[----:B------:R-:W-:Y:S05]  /*10070*/  WARPSYNC.COLLECTIVE R15, `(.L_x_5574) ;  /* 0x000000000f087348 */ /* 0x000fea0003c00000 */
[----:B------:R0:W1:Y:S02]  /*10080*/  SHFL.IDX P6, R14, R13, R12, R11 ;  /* 0x0000000c0d0e7389 */ /* 0x00006400000c000b */
[----:B01----:R-:W-:Y:S01]  /*10090*/  ENDCOLLECTIVE ;  /* 0x000000000000791b */ /* 0x003fe20003800000 */
.L_x_5574:
[----:B------:R-:W-:Y:S01]  /*100a0*/  IMAD.MOV.U32 R13, RZ, RZ, R24 ;  /* 0x000000ffff0d7224 */ /* 0x000fe200078e0018 */
[----:B------:R-:W-:Y:S02]  /*100b0*/  MOV R12, 0x1 ;  /* 0x00000001000c7802 */ /* 0x000fe40000000f00 */
[----:B------:R-:W-:-:S13]  /*100c0*/  IADD3 R2, P0, R14, R8, RZ ;  /* 0x000000080e027210 */ /* 0x000fda0007f1e0ff */
[----:B------:R-:W-:Y:S05]  /*100d0*/  WARPSYNC.COLLECTIVE R15, `(.L_x_5575) ;  /* 0x000000000f087348 */ /* 0x000fea0003c00000 */
[----:B------:R0:W1:Y:S02]  /*100e0*/  SHFL.IDX P6, R14, R13, R12, R11 ;  /* 0x0000000c0d0e7389 */ /* 0x00006400000c000b */
[----:B01----:R-:W-:Y:S01]  /*100f0*/  ENDCOLLECTIVE ;  /* 0x000000000000791b */ /* 0x003fe20003800000 */
.L_x_5575:
        /* <DEDUP_REMOVED lines=12> */
.L_x_5576:
[----:B------:R-:W-:Y:S01]  /*101c0*/  MOV R13, R24 ;  /* 0x00000018000d7202 */ /* 0x000fe20000000f00 */
[----:B------:R-:W-:Y:S01]  /*101d0*/  IMAD.MOV.U32 R12, RZ, RZ, 0x2 ;  /* 0x00000002ff0c7424 */ /* 0x000fe200078e00ff */
[----:B------:R-:W-:-:S13]  /*101e0*/  IADD3 R2, P0, R14, R8, RZ ;  /* 0x000000080e027210 */ /* 0x000fda0007f1e0ff */
[----:B------:R-:W-:Y:S05]  /*101f0*/  WARPSYNC.COLLECTIVE R15, `(.L_x_5577) ;  /* 0x000000000f087348 */ /* 0x000fea0003c00000 */
[----:B------:R0:W1:Y:S02]  /*10200*/  SHFL.IDX P6, R14, R13, R12, R11 ;  /* 0x0000000c0d0e7389 */ /* 0x00006400000c000b */
[----:B01----:R-:W-:Y:S01]  /*10210*/  ENDCOLLECTIVE ;  /* 0x000000000000791b */ /* 0x003fe20003800000 */
.L_x_5577:
        /* <DEDUP_REMOVED lines=12> */
.L_x_5578:
[----:B------:R-:W-:Y:S01]  /*102e0*/  IMAD.MOV.U32 R13, RZ, RZ, R24 ;  /* 0x000000ffff0d7224 */ /* 0x000fe200078e0018 */
[----:B------:R-:W-:Y:S02]  /*102f0*/  MOV R12, 0x3 ;  /* 0x00000003000c7802 */ /* 0x000fe40000000f00 */
[----:B------:R-:W-:-:S07]  /*10300*/  MOV R10, R14 ;  /* 0x0000000e000a7202 */ /* 0x000fce0000000f00 */
[----:B------:R-:W-:Y:S05]  /*10310*/  WARPSYNC.COLLECTIVE R15, `(.L_x_5579) ;  /* 0x000000000f087348 */ /* 0x000fea0003c00000 */
[----:B------:R0:W1:Y:S02]  /*10320*/  SHFL.IDX P6, R14, R13, R12, R11 ;  /* 0x0000000c0d0e7389 */ /* 0x00006400000c000b */
[----:B01----:R-:W-:Y:S01]  /*10330*/  ENDCOLLECTIVE ;  /* 0x000000000000791b */ /* 0x003fe20003800000 */
.L_x_5579:
        /* <DEDUP_REMOVED lines=13> */
.L_x_5580:
[----:B------:R-:W-:Y:S01]  /*10410*/  IMAD.MOV.U32 R13, RZ, RZ, R24 ;  /* 0x000000ffff0d7224 */ /* 0x000fe200078e0018 */
[----:B------:R-:W-:Y:S02]  /*10420*/  MOV R12, 0x4 ;  /* 0x00000004000c7802 */ /* 0x000fe40000000f00 */
[----:B------:R-:W-:-:S07]  /*10430*/  MOV R2, R14 ;  /* 0x0000000e00027202 */ /* 0x000fce0000000f00 */
[----:B------:R-:W-:Y:S05]  /*10440*/  WARPSYNC.COLLECTIVE R15, `(.L_x_5581) ;  /* 0x000000000f087348 */ /* 0x000fea0003c00000 */
[----:B------:R0:W1:Y:S02]  /*10450*/  SHFL.IDX P6, R14, R13, R12, R11 ;  /* 0x0000000c0d0e7389 */ /* 0x00006400000c000b */
[----:B01----:R-:W-:Y:S01]  /*10460*/  ENDCOLLECTIVE ;  /* 0x000000000000791b */ /* 0x003fe20003800000 */
.L_x_5581:
        /* <DEDUP_REMOVED lines=13> */
.L_x_5582:
[----:B------:R-:W-:Y:S01]  /*10540*/  IMAD.MOV.U32 R13, RZ, RZ, R24 ;  /* 0x000000ffff0d7224 */ /* 0x000fe200078e0018 */
[----:B------:R-:W-:Y:S02]  /*10550*/  MOV R12, 0x5 ;  /* 0x00000005000c7802 */ /* 0x000fe40000000f00 */
[----:B------:R-:W-:-:S07]  /*10560*/  MOV R2, R14 ;  /* 0x0000000e00027202 */ /* 0x000fce0000000f00 */
[----:B------:R-:W-:Y:S05]  /*10570*/  WARPSYNC.COLLECTIVE R15, `(.L_x_5583) ;  /* 0x000000000f087348 */ /* 0x000fea0003c00000 */
[----:B------:R0:W1:Y:S02]  /*10580*/  SHFL.IDX P6, R14, R13, R12, R11 ;  /* 0x0000000c0d0e7389 */ /* 0x00006400000c000b */
[----:B01----:R-:W-:Y:S01]  /*10590*/  ENDCOLLECTIVE ;  /* 0x000000000000791b */ /* 0x003fe20003800000 */
.L_x_5583:
        /* <DEDUP_REMOVED lines=14> */
.L_x_5584:
[----:B------:R-:W-:Y:S05]  /*10680*/  BRA `(.L_x_5585) ;  /* 0xffffffcc00fc7947 */ /* 0x000fea000383ffff */
.L_x_5514:
[----:B0-----:R0:W2:Y:S02]  /*10690*/  SYNCS.PHASECHK.TRANS64.TRYWAIT P0, [R6+URZ+0x30860], R3 ;  /* 0x03086003060075a7 */ /* 0x0010a4000800017f */
[----:B--2---:R-:W-:Y:S05]  /*106a0*/  @!P0 NANOSLEEP.SYNCS 0x989680 ;  /* 0x009896800000895d */ /* 0x004fea0003900000 */
[----:B------:R-:W2:Y:S02]  /*106b0*/  @!P0 SYNCS.PHASECHK.TRANS64 P0, [R6+URZ+0x30860], R3 ;  /* 0x03086003060085a7 */ /* 0x000ea4000800007f */
[----:B--2---:R-:W-:Y:S05]  /*106c0*/  @!P0 BRA `(.L_x_5514) ;  /* 0xfffffffc00f08947 */ /* 0x004fea000383ffff */
[----:B------:R-:W-:Y:S05]  /*106d0*/  BRA `(.L_x_5586) ;  /* 0xffffffd000607947 */ /* 0x000fea000383ffff */
.L_x_5515:
        /* <DEDUP_REMOVED lines=8> */
.L_x_5588:
[----:B------:R-:W-:Y:S05]  /*10760*/  BSYNC B1 ;  /* 0x0000000000017941 */ /* 0x000fea0003800000 */
.L_x_5587:
        /* <DEDUP_REMOVED lines=9> */
.L_x_5589:
[----:B------:R-:W-:Y:S02]  /*10800*/  IMAD.MOV.U32 R13, RZ, RZ, R18 ;  /* 0x000000ffff0d7224 */ /* 0x000fe400078e0012 */
[----:B------:R-:W-:Y:S01]  /*10810*/  IMAD.MOV.U32 R12, RZ, RZ, 0x1 ;  /* 0x00000001ff0c7424 */ /* 0x000fe200078e00ff */
[----:B------:R-:W-:-:S13]  /*10820*/  IADD3 R2, P0, R14, R9, RZ ;  /* 0x000000090e027210 */ /* 0x000fda0007f1e0ff */
[----:B------:R-:W-:Y:S05]  /*10830*/  WARPSYNC.COLLECTIVE R15, `(.L_x_5590) ;  /* 0x000000000f087348 */ /* 0x000fea0003c00000 */
[----:B------:R0:W1:Y:S02]  /*10840*/  SHFL.IDX P6, R14, R13, R12, R11 ;  /* 0x0000000c0d0e7389 */ /* 0x00006400000c000b */
[----:B01----:R-:W-:Y:S01]  /*10850*/  ENDCOLLECTIVE ;  /* 0x000000000000791b */ /* 0x003fe20003800000 */
.L_x_5590:
        /* <DEDUP_REMOVED lines=12> */
.L_x_5591:
        /* <DEDUP_REMOVED lines=12> */
.L_x_5592:
        /* <DEDUP_REMOVED lines=12> */
.L_x_5593:
        /* <DEDUP_REMOVED lines=12> */
.L_x_5594:
        /* <DEDUP_REMOVED lines=12> */
.L_x_5595:
        /* <DEDUP_REMOVED lines=12> */
.L_x_5596:
        /* <DEDUP_REMOVED lines=12> */
.L_x_5597:
        /* <DEDUP_REMOVED lines=12> */
.L_x_5598:
        /* <DEDUP_REMOVED lines=12> */
.L_x_5599:
[----:B------:R-:W-:Y:S01]  /*10f20*/  @!PT LDS RZ, [RZ] ;  /* 0x00000000fffff984 */ /* 0x000fe20000000800 */
[----:B------:R-:W-:Y:S01]  /*10f30*/  @!PT LDS RZ, [RZ] ;  /* 0x00000000fffff984 */ /* 0x000fe20000000800 */
[----:B------:R-:W-:Y:S01]  /*10f40*/  @!PT LDS RZ, [RZ] ;  /* 0x00000000fffff984 */ /* 0x000fe20000000800 */
[----:B------:R0:W-:Y:S01]  /*10f50*/  LDGSTS.E.BYPASS.LTC128B.128 [R7+0x5400], desc[UR36][R2.64+0x80], !P0 ;  /* 0x0540008002077fae */ /* 0x0001e2000c101d64 */
[----:B------:R-:W-:-:S13]  /*10f60*/  ISETP.LT.OR P0, PT, R0, 0x41, P1 ;  /* 0x000000410000780c */ /* 0x000fda0000f01670 */
[----:B------:R0:W-:Y:S01]  /*10f70*/  LDGSTS.E.BYPASS.LTC128B.128 [R7+0x8400], desc[UR36][R2.64+0x100], !P0 ;  /* 0x0840010002077fae */ /* 0x0001e2000c101d64 */
[----:B------:R-:W-:Y:S05]  /*10f80*/  BRA `(.L_x_5600) ;  /* 0xffffffcc001c7947 */ /* 0x000fea000383ffff */
.L_x_5521:
[----:B0-----:R0:W1:Y:S02]  /*10f90*/  SYNCS.PHASECHK.TRANS64.TRYWAIT P0, [R0+URZ+0x30860], R3 ;  /* 0x03086003000075a7 */ /* 0x001064000800017f */
[----:B-1----:R-:W-:Y:S05]  /*10fa0*/  @!P0 NANOSLEEP.SYNCS 0x989680 ;  /* 0x009896800000895d */ /* 0x002fea0003900000 */
[----:B------:R-:W1:Y:S02]  /*10fb0*/  @!P0 SYNCS.PHASECHK.TRANS64 P0, [R0+URZ+0x30860], R3 ;  /* 0x03086003000085a7 */ /* 0x000e64000800007f */
[----:B-1----:R-:W-:Y:S05]  /*10fc0*/  @!P0 BRA `(.L_x_5521) ;  /* 0xfffffffc00f08947 */ /* 0x002fea000383ffff */
[----:B------:R-:W-:Y:S05]  /*10fd0*/  BRA `(.L_x_5601) ;  /* 0xffffffd000187947 */ /* 0x000fea000383ffff */
.L_x_5522:
        /* <DEDUP_REMOVED lines=8> */
.L_x_5603:
[----:B------:R-:W-:Y:S05]  /*11060*/  BSYNC B0 ;  /* 0x0000000000007941 */ /* 0x000fea0003800000 */
.L_x_5602:
        /* <DEDUP_REMOVED lines=9> */
.L_x_5604:
        /* <DEDUP_REMOVED lines=13> */
.L_x_5605:
        /* <DEDUP_REMOVED lines=15> */
.L_x_5606:
[----:B------:R-:W-:Y:S02]  /*112c0*/  IMAD.MOV.U32 R3, RZ, RZ, R6 ;  /* 0x000000ffff037224 */ /* 0x000fe400078e0006 */
[----:B------:R-:W-:Y:S01]  /*112d0*/  IMAD.MOV.U32 R13, RZ, RZ, R18 ;  /* 0x000000ffff0d7224 */ /* 0x000fe200078e0012 */
[----:B------:R-:W-:Y:S02]  /*112e0*/  MOV R12, 0x2 ;  /* 0x00000002000c7802 */ /* 0x000fe40000000f00 */
[----:B------:R-:W-:-:S07]  /*112f0*/  MOV R2, R14 ;  /* 0x0000000e00027202 */ /* 0x000fce0000000f00 */
[----:B------:R-:W-:Y:S05]  /*11300*/  WARPSYNC.COLLECTIVE R15, `(.L_x_5607) ;  /* 0x000000000f087348 */ /* 0x000fea0003c00000 */
[----:B------:R0:W1:Y:S02]  /*11310*/  SHFL.IDX P6, R14, R13, R12, R11 ;  /* 0x0000000c0d0e7389 */ /* 0x00006400000c000b */
[----:B01----:R-:W-:Y:S01]  /*11320*/  ENDCOLLECTIVE ;  /* 0x000000000000791b */ /* 0x003fe20003800000 */
.L_x_5607:
        /* <DEDUP_REMOVED lines=15> */
.L_x_5608:
[----:B------:R-:W-:Y:S01]  /*11420*/  IMAD.MOV.U32 R3, RZ, RZ, R7 ;  /* 0x000000ffff037224 */ /* 0x000fe200078e0007 */
[----:B------:R-:W-:Y:S01]  /*11430*/  MOV R13, R18 ;  /* 0x00000012000d7202 */ /* 0x000fe20000000f00 */
[----:B------:R-:W-:Y:S01]  /*11440*/  IMAD.MOV.U32 R12, RZ, RZ, 0x3 ;  /* 0x00000003ff0c7424 */ /* 0x000fe200078e00ff */
[----:B------:R-:W-:-:S07]  /*11450*/  MOV R8, R14 ;  /* 0x0000000e00087202 */ /* 0x000fce0000000f00 */
[----:B------:R-:W-:Y:S05]  /*11460*/  WARPSYNC.COLLECTIVE R15, `(.L_x_5609) ;  /* 0x000000000f087348 */ /* 0x000fea0003c00000 */
[----:B------:R0:W1:Y:S02]  /*11470*/  SHFL.IDX P6, R14, R13, R12, R11 ;  /* 0x0000000c0d0e7389 */ /* 0x00006400000c000b */
[----:B01----:R-:W-:Y:S01]  /*11480*/  ENDCOLLECTIVE ;  /* 0x000000000000791b */ /* 0x003fe20003800000 */
.L_x_5609:
        /* <DEDUP_REMOVED lines=16> */
.L_x_5610:
        /* <DEDUP_REMOVED lines=8> */
.L_x_5611:
        /* <DEDUP_REMOVED lines=15> */
.L_x_5612:
[----:B------:R-:W-:Y:S01]  /*11700*/  MOV R3, R7 ;  /* 0x0000000700037202 */ /* 0x000fe20000000f00 */
[----:B------:R-:W-:Y:S02]  /*11710*/  IMAD.MOV.U32 R13, RZ, RZ, R18 ;  /* 0x000000ffff0d7224 */ /* 0x000fe400078e0012 */
[----:B------:R-:W-:Y:S02]  /*11720*/  IMAD.MOV.U32 R12, RZ, RZ, 0x5 ;  /* 0x00000005ff0c7424 */ /* 0x000fe400078e00ff */
[----:B------:R-:W-:-:S07]  /*11730*/  IMAD.MOV.U32 R8, RZ, RZ, R14 ;  /* 0x000000ffff087224 */ /* 0x000fce00078e000e */
[----:B------:R-:W-:Y:S05]  /*11740*/  WARPSYNC.COLLECTIVE R15, `(.L_x_5613) ;  /* 0x000000000f087348 */ /* 0x000fea0003c00000 */
[----:B------:R0:W1:Y:S02]  /*11750*/  SHFL.IDX P6, R14, R13, R12, R11 ;  /* 0x0000000c0d0e7389 */ /* 0x00006400000c000b */
[----:B01----:R-:W-:Y:S01]  /*11760*/  ENDCOLLECTIVE ;  /* 0x000000000000791b */ /* 0x003fe20003800000 */
.L_x_5613:
        /* <DEDUP_REMOVED lines=13> */
.L_x_5614:
[----:B------:R-:W-:Y:S05]  /*11840*/  BRA `(.L_x_5615) ;  /* 0xffffffc800fc7947 */ /* 0x000fea000383ffff */
.L_x_5525:
[----:B0-----:R0:W1:Y:S02]  /*11850*/  SYNCS.PHASECHK.TRANS64.TRYWAIT P0, [R7+URZ+0x30820], R6 ;  /* 0x03082006070075a7 */ /* 0x001064000800017f */
[----:B-1----:R-:W-:Y:S05]  /*11860*/  @!P0 NANOSLEEP.SYNCS 0x989680 ;  /* 0x009896800000895d */ /* 0x002fea0003900000 */
[----:B------:R-:W1:Y:S02]  /*11870*/  @!P0 SYNCS.PHASECHK.TRANS64 P0, [R7+URZ+0x30820], R6 ;  /* 0x03082006070085a7 */ /* 0x000e64000800007f */
[----:B-1----:R-:W-:Y:S05]  /*11880*/  @!P0 BRA `(.L_x_5525) ;  /* 0xfffffffc00f08947 */ /* 0x002fea000383ffff */
[----:B------:R-:W-:Y:S05]  /*11890*/  BRA `(.L_x_5616) ;  /* 0xffffffcc00787947 */ /* 0x000fea000383ffff */
.L_x_5526:
        /* <DEDUP_REMOVED lines=11> */
.L_x_5618:
[----:B------:R-:W-:Y:S05]  /*11950*/  BSYNC B0 ;  /* 0x0000000000007941 */ /* 0x000fea0003800000 */
.L_x_5617:
[----:B------:R-:W-:Y:S05]  /*11960*/  BRA `(.L_x_5619) ;  /* 0xffffffcc005c7947 */ /* 0x000fea000383ffff */
.L_x_5527:
[----:B------:R-:W-:Y:S01]  /*11970*/  BSSY B0, `(.L_x_5620) ;  /* 0x0000006000007945 */ /* 0x000fe20003800000 */
[----:B------:R-:W-:-:S07]  /*11980*/  IMAD.MOV.U32 R15, RZ, RZ, -0x1 ;  /* 0xffffffffff0f7424 */ /* 0x000fce00078e00ff */
[----:B01---5:R-:W-:Y:S05]  /*11990*/  WARPSYNC.COLLECTIVE R15, `(.L_x_5621) ;  /* 0x000000000f0c7348 */ /* 0x023fea0003c00000 */
[----:B------:R-:W-:Y:S02]  /*119a0*/  ELECT P6, UR62, PT ;  /* 0x00000000003e782f */ /* 0x000fe400038c0000 */
[----:B------:R-:W-:Y:S01]  /*119b0*/  MOV R14, UR62 ;  /* 0x0000003e000e7c02 */ /* 0x000fe20008000f00 */
[----:B01---5:R-:W-:Y:S10]  /*119c0*/  ENDCOLLECTIVE ;  /* 0x000000000000791b */ /* 0x023ff40003800000 */
.L_x_5621:
[----:B------:R-:W-:Y:S05]  /*119d0*/  BSYNC B0 ;  /* 0x0000000000007941 */ /* 0x000fea0003800000 */
.L_x_5620:
[----:B------:R-:W-:Y:S05]  /*119e0*/  BRA `(.L_x_5622) ;  /* 0xffffffcc00507947 */ /* 0x000fea000383ffff */
.L_x_5529:
[----:B-1----:R1:W2:Y:S02]  /*119f0*/  SYNCS.PHASECHK.TRANS64.TRYWAIT P1, [R5+URZ+0x30840], R2 ;  /* 0x03084002050075a7 */ /* 0x0022a4000802017f */
[----:B--2---:R-:W-:Y:S05]  /*11a00*/  @!P1 NANOSLEEP.SYNCS 0x989680 ;  /* 0x009896800000995d */ /* 0x004fea0003900000 */
[----:B------:R-:W2:Y:S02]  /*11a10*/  @!P1 SYNCS.PHASECHK.TRANS64 P1, [R5+URZ+0x30840], R2 ;  /* 0x03084002050095a7 */ /* 0x000ea4000802007f */
[----:B--2---:R-:W-:Y:S05]  /*11a20*/  @!P1 BRA `(.L_x_5529) ;  /* 0xfffffffc00f09947 */ /* 0x004fea000383ffff */
[----:B------:R-:W-:Y:S05]  /*11a30*/  BRA `(.L_x_5623) ;  /* 0xffffffcc00787947 */ /* 0x000fea000383ffff */
.L_x_5531:
[----:B0-----:R0:W2:Y:S02]  /*11a40*/  SYNCS.PHASECHK.TRANS64.TRYWAIT P1, [R7+URZ+0x30840], R0 ;  /* 0x03084000070075a7 */ /* 0x0010a4000802017f */
[----:B--2---:R-:W-:Y:S05]  /*11a50*/  @!P1 NANOSLEEP.SYNCS 0x989680 ;  /* 0x009896800000995d */ /* 0x004fea0003900000 */
[----:B------:R-:W2:Y:S02]  /*11a60*/  @!P1 SYNCS.PHASECHK.TRANS64 P1, [R7+URZ+0x30840], R0 ;  /* 0x03084000070095a7 */ /* 0x000ea4000802007f */
[----:B--2---:R-:W-:Y:S05]  /*11a70*/  @!P1 BRA `(.L_x_5531) ;  /* 0xfffffffc00f09947 */ /* 0x004fea000383ffff */
[----:B------:R-:W-:Y:S05]  /*11a80*/  BRA `(.L_x_5624) ;  /* 0xffffffcc00847947 */ /* 0x000fea000383ffff */
.L_x_5533:
[----:B--2---:R2:W3:Y:S02]  /*11a90*/  SYNCS.PHASECHK.TRANS64.TRYWAIT P1, [R5+URZ+0x30860], R2 ;  /* 0x03086002050075a7 */ /* 0x0044e4000802017f */
[----:B---3--:R-:W-:Y:S05]  /*11aa0*/  @!P1 NANOSLEEP.SYNCS 0x989680 ;  /* 0x009896800000995d */ /* 0x008fea0003900000 */
[----:B------:R-:W3:Y:S02]  /*11ab0*/  @!P1 SYNCS.PHASECHK.TRANS64 P1, [R5+URZ+0x30860], R2 ;  /* 0x03086002050095a7 */ /* 0x000ee4000802007f */
[----:B---3--:R-:W-:Y:S05]  /*11ac0*/  @!P1 BRA `(.L_x_5533) ;  /* 0xfffffffc00f09947 */ /* 0x008fea000383ffff */
[----:B------:R-:W-:Y:S05]  /*11ad0*/  BRA `(.L_x_5625) ;  /* 0xffffffcc00807947 */ /* 0x000fea000383ffff */
.L_x_5626:
        /* <DEDUP_REMOVED lines=10> */
.L_x_15971:


//--------------------- .text._ZN7cutlass13device_kernelIN5flash11enable_sm90INS1_16FlashAttnFwdSm90INS1_25CollectiveMainloopFwdSm90ILi2EN4cute5tupleIJNS5_1CILi1EEES8_S8_EEENS6_IJNS7_ILi128EEENS7_ILi96EEENS7_ILi192EEEEEELi192ENS_10bfloat16_tEfNS_4arch4Sm90ELb1ELb0ELb0ELb1ELb1ELb0ELb0ELb1ELb1ELb1ELb1ELb0EEENS1_21CollectiveEpilogueFwdINS6_IJSA_SC_SB_EEES9_SE_SG_Li256ELb1ELb1ELb1ELb0EEENS1_36VarlenDynamicPersistentTileSchedulerILi128ELi96ELi256ELi128ELb1ELb1ELb1ELb1ELb1ELb1EEEEEEEEEvNT_6ParamsE --------------------------
	.section	.text._ZN7cutlass13device_kernelIN5flash11enable_sm90INS1_16FlashAttnFwdSm90INS1_25CollectiveMainloopFwdSm90ILi2EN4cute5tupleIJNS5_1CILi1EEES8_S8_EEENS6_IJNS7_ILi128EEENS7_ILi96EEENS7_ILi192EEEEEELi192ENS_10bfloat16_tEfNS_4arch4Sm90ELb1ELb0ELb0ELb1ELb1ELb0ELb0ELb1ELb1ELb1ELb1ELb0EEENS1_21CollectiveEpilogueFwdINS6_IJSA_SC_SB_EEES9_SE_SG_Li256ELb1ELb1ELb1ELb0EEENS1_36VarlenDynamicPersistentTileSchedulerILi128ELi96ELi256ELi128ELb1ELb1ELb1ELb1ELb1ELb1EEEEEEEEEvNT_6ParamsE,"ax",@progbits
	.align	128
.text._ZN7cutlass13device_kernelIN5flash11enable_sm90INS1_16FlashAttnFwdSm90INS1_25CollectiveMainloopFwdSm90ILi2EN4cute5tupleIJNS5_1CILi1EEES8_S8_EEENS6_IJNS7_ILi128EEENS7_ILi96EEENS7_ILi192EEEEEELi192ENS_10bfloat16_tEfNS_4arch4Sm90ELb1ELb0ELb0ELb1ELb1ELb0ELb0ELb1ELb1ELb1ELb1ELb0EEENS1_21CollectiveEpilogueFwdINS6_IJSA_SC_SB_EEES9_SE_SG_Li256ELb1ELb1ELb1ELb0EEENS1_36VarlenDynamicPersistentTileSchedulerILi128ELi96ELi256ELi128ELb1ELb1ELb1ELb1ELb1ELb1EEEEEEEEEvNT_6ParamsE:
        .type           _ZN7cutlass13device_kernelIN5flash11enable_sm90INS1_16FlashAttnFwdSm90INS1_25CollectiveMainloopFwdSm90ILi2EN4cute5tupleIJNS5_1CILi1EEES8_S8_EEENS6_IJNS7_ILi128EEENS7_ILi96EEENS7_ILi192EEEEEELi192ENS_10bfloat16_tEfNS_4arch4Sm90ELb1ELb0ELb0ELb1ELb1ELb0ELb0ELb1ELb1ELb1ELb1ELb0EEENS1_21CollectiveEpilogueFwdINS6_IJSA_SC_SB_EEES9_SE_SG_Li256ELb1ELb1ELb1ELb0EEENS1_36VarlenDynamicPersistentTileSchedulerILi128ELi96ELi256ELi128ELb1ELb1ELb1ELb1ELb1ELb1EEEEEEEEEvNT_6ParamsE,@function
        .size           _ZN7cutlass13device_kernelIN5flash11enable_sm90INS1_16FlashAttnFwdSm90INS1_25CollectiveMainloopFwdSm90ILi2EN4cute5tupleIJNS5_1CILi1EEES8_S8_EEENS6_IJNS7_ILi128EEENS7_ILi96EEENS7_ILi192EEEEEELi192ENS_10bfloat16_tEfNS_4arch4Sm90ELb1ELb0ELb0ELb1ELb1ELb0ELb0ELb1ELb1ELb1ELb1ELb0EEENS1_21CollectiveEpilogueFwdINS6_IJSA_SC_SB_EEES9_SE_SG_Li256ELb1ELb1ELb1ELb0EEENS1_36VarlenDynamicPersistentTileSchedulerILi128ELi96ELi256ELi128ELb1ELb1ELb1ELb1ELb1ELb1EEEEEEEEEvNT_6ParamsE,(.L_x_15972 - _ZN7cutlass13device_kernelIN5flash11enable_sm90INS1_16FlashAttnFwdSm90INS1_25CollectiveMainloopFwdSm90ILi2EN4cute5tupleIJNS5_1CILi1EEES8_S8_EEENS6_IJNS7_ILi128EEENS7_ILi96EEENS7_ILi192EEEEEELi192ENS_10bfloat16_tEfNS_4arch4Sm90ELb1ELb0ELb0ELb1ELb1ELb0ELb0ELb1ELb1ELb1ELb1ELb0EEENS1_21CollectiveEpilogueFwdINS6_IJSA_SC_SB_EEES9_SE_SG_Li256ELb1ELb1ELb1ELb0EEENS1_36VarlenDynamicPersistentTileSchedulerILi128ELi96ELi256ELi128ELb1ELb1ELb1ELb1ELb1ELb1EEEEEEEEEvNT_6ParamsE)
        .other          _ZN7cutlass13device_kernelIN5flash11enable_sm90INS1_16FlashAttnFwdSm90INS1_25CollectiveMainloopFwdSm90ILi2EN4cute5tupleIJNS5_1CILi1EEES8_S8_EEENS6_IJNS7_ILi128EEENS7_ILi96EEENS7_ILi192EEEEEELi192ENS_10bfloat16_tEfNS_4arch4Sm90ELb1ELb0ELb0ELb1ELb1ELb0ELb0ELb1ELb1ELb1ELb1ELb0EEENS1_21CollectiveEpilogueFwdINS6_IJSA_SC_SB_EEES9_SE_SG_Li256ELb1ELb1ELb1ELb0EEENS1_36VarlenDynamicPersistentTileSchedulerILi128ELi96ELi256ELi128ELb1ELb1ELb1ELb1ELb1ELb1EEEEEEEEEvNT_6ParamsE,@"STO_CUDA_ENTRY STV_DEFAULT"
_ZN7cutlass13device_kernelIN5flash11enable_sm90INS1_16FlashAttnFwdSm90INS1_25CollectiveMainloopFwdSm90ILi2EN4cute5tupleIJNS5_1CILi1EEES8_S8_EEENS6_IJNS7_ILi128EEENS7_ILi96EEENS7_ILi192EEEEEELi192ENS_10bfloat16_tEfNS_4arch4Sm90ELb1ELb0ELb0ELb1ELb1ELb0ELb0ELb1ELb1ELb1ELb1ELb0EEENS1_21CollectiveEpilogueFwdINS6_IJSA_SC_SB_EEES9_SE_SG_Li256ELb1ELb1ELb1ELb0EEENS1_36VarlenDynamicPersistentTileSchedulerILi128ELi96ELi256ELi128ELb1ELb1ELb1ELb1ELb1ELb1EEEEEEEEEvNT_6ParamsE:
        /* <DEDUP_REMOVED lines=45> */
.L_x_5627:
        /* <DEDUP_REMOVED lines=22> */
.L_x_5628:
        /* <DEDUP_REMOVED lines=18> */
.L_x_5629:
        /* <DEDUP_REMOVED lines=22> */
.L_x_5630:
        /* <DEDUP_REMOVED lines=23> */
.L_x_5631:
        /* <DEDUP_REMOVED lines=10> */
.L_x_5633:
        /* <DEDUP_REMOVED lines=109> */
[----:B------:R-:W-:Y:S02]  /*0f90*/  VIADD R23, R17, 0x40 ;  /* 0x0000004011177836 */ /* 0x000fe40000000000 */
[----:B------:R-:W-:-:S07]  /*0fa0*/  IMAD R18, R4, 0x8, R5 ;  /* 0x0000000804127824 */ /* 0x000fce00078e0205 */
.L_x_5697:
        /* <DEDUP_REMOVED lines=26> */
[----:B------:R-:W-:Y:S02]  /*1150*/  ULDC UR4, c[0x0][0x424] ;  /* 0x0001090000047ab9 */ /* 0x000fe40000000800 */
[----:B----4-:R-:W-:Y:S01]  /*1160*/  IMAD.U32 R5, RZ, RZ, UR11 ;  /* 0x0000000bff057e24 */ /* 0x010fe2000f8e00ff */
[----:B------:R-:W2:Y:S01]  /*1170*/  @P0 LDG.E R2, desc[UR36][R2.64] ;  /* 0x0000002402020981 */ /* 0x000ea2000c1e1900 */
[----:B------:R-:W-:Y:S01]  /*1180*/  UISETP.NE.U32.AND UP0, UPT, UR8, URZ, UPT ;  /* 0x0000003f0800728c */ /* 0x000fe2000bf05070 */
[----:B------:R-:W-:Y:S02]  /*1190*/  ULDC.64 UR10, c[0x0][0xa20] ;  /* 0x00028800000a7ab9 */ /* 0x000fe40000000a00 */
[----:B------:R-:W3:Y:S01]  /*11a0*/  @P2 LDG.E R4, desc[UR36][R4.64] ;  /* 0x0000002404042981 */ /* 0x000ee2000c1e1900 */
[----:B------:R-:W-:Y:S01]  /*11b0*/  UISETP.NE.AND.EX UP0, UPT, UR9, URZ, UPT, UP0 ;  /* 0x0000003f0900728c */ /* 0x000fe2000bf05300 */
[----:B------:R-:W-:Y:S01]  /*11c0*/  ISETP.NE.U32.AND P1, PT, RZ, UR10, PT ;  /* 0x0000000aff007c0c */ /* 0x000fe2000bf25070 */
[----:B------:R-:W-:-:S02]  /*11d0*/  ULOP3.LUT UR8, UR5, 0xffff, URZ, 0xc0, !UPT ;  /* 0x0000ffff05087892 */ /* 0x000fc4000f8ec03f */
[----:B------:R-:W-:Y:S01]  /*11e0*/  USEL UR4, UR4, 0x1, UP0 ;  /* 0x0000000104047887 */ /* 0x000fe20008000000 */
[----:B------:R-:W-:Y:S01]  /*11f0*/  ISETP.NE.AND.EX P1, PT, RZ, UR11, PT, P1 ;  /* 0x0000000bff007c0c */ /* 0x000fe2000bf25310 */
[----:B------:R-:W-:Y:S02]  /*1200*/  UMOV UR60, URZ ;  /* 0x0000003f003c7c82 */ /* 0x000fe40008000000 */
[----:B------:R-:W-:Y:S01]  /*1210*/  IMAD.U32 R198, RZ, RZ, UR8 ;  /* 0x00000008ffc67e24 */ /* 0x000fe2000f8e00ff */
[----:B------:R-:W-:Y:S01]  /*1220*/  UIMAD UR4, UR4, UR7, URZ ;  /* 0x00000007040472a4 */ /* 0x000fe2000f8e023f */
[----:B--2---:R-:W-:Y:S02]  /*1230*/  @P0 R2UR UR60, R2 ;  /* 0x00000000023c02ca */ /* 0x004fe400000e0000 */
[----:B---3--:R-:W-:Y:S01]  /*1240*/  @P2 R2UR UR42, R4 ;  /* 0x00000000042a22ca */ /* 0x008fe200000e0000 */
[----:B-----5:R-:W-:-:S14]  /*1250*/  @P2 BRA `(.L_x_5634) ;  /* 0x00000000003c2947 */ /* 0x020fdc0003800000 */
[----:B------:R-:W-:Y:S01]  /*1260*/  ULDC.64 UR8, c[0x0][0xa00] ;  /* 0x0002800000087ab9 */ /* 0x000fe20000000a00 */
[----:B------:R-:W-:Y:S01]  /*1270*/  ULDC UR42, c[0x0][0x288] ;  /* 0x0000a200002a7ab9 */ /* 0x000fe20000000800 */
        /* <DEDUP_REMOVED lines=13> */
.L_x_5634:
        /* <DEDUP_REMOVED lines=10> */
.L_x_5635:
        /* <DEDUP_REMOVED lines=14> */
.L_x_5636:
[----:B------:R-:W-:Y:S01]  /*14d0*/  ULDC UR7, c[0x0][0x448] ;  /* 0x0001120000077ab9 */ /* 0x000fe20000000800 */
[----:B------:R-:W-:Y:S02]  /*14e0*/  USHF.L.U32 UR43, UR6, 0x7, URZ ;  /* 0x00000007062b7899 */ /* 0x000fe4000800063f */
[----:B------:R-:W-:Y:S02]  /*14f0*/  UISETP.NE.AND UP0, UPT, UR7, 0x1, UPT ;  /* 0x000000010700788c */ /* 0x000fe4000bf05270 */
[----:B------:R-:W-:Y:S02]  /*1500*/  UIADD3 UR8, UR43, 0x7f, URZ ;  /* 0x0000007f2b087890 */ /* 0x000fe4000fffe03f */
[----:B------:R-:W-:Y:S02]  /*1510*/  UIADD3 UR60, -UR60, UR4, URZ ;  /* 0x000000043c3c7290 */ /* 0x000fe4000fffe13f */
[----:B------:R-:W-:-:S05]  /*1520*/  UP2UR UR4, UPR, URZ, 0x1 ;  /* 0x000000013f047883 */ /* 0x000fca0008000000 */
[----:B------:R-:W-:Y:S01]  /*1530*/  @UP0 ULDC UR6, c[0x0][0x44c] ;  /* 0x0001130000060ab9 */ /* 0x000fe20000000800 */
[----:B------:R-:W-:Y:S01]  /*1540*/  @UP0 ULDC UR9, c[0x0][0x450] ;  /* 0x0001140000090ab9 */ /* 0x000fe20000000800 */
[----:B------:R-:W-:Y:S01]  /*1550*/  UIMAD.WIDE.U32 UR6, UR8, UR6, URZ ;  /* 0x00000006080672a5 */ /* 0x000fe2000f8e003f */
[----:B------:R-:W-:Y:S01]  /*1560*/  IMAD.U32 R16, RZ, RZ, UR4 ;  /* 0x00000004ff107e24 */ /* 0x000fe2000f8e00ff */
[----:B------:R-:W-:Y:S02]  /*1570*/  UIADD3 UR4, UR60, 0x60, -UR42 ;  /* 0x000000603c047890 */ /* 0x000fe4000fffe82a */
[----:B------:R-:W-:Y:S02]  /*1580*/  @UP0 USHF.R.U32.HI UR8, URZ, UR9, UR7 ;  /* 0x000000093f080299 */ /* 0x000fe40008011607 */
[----:B------:R-:W-:Y:S02]  /*1590*/  UIADD3 UR6, UR60, 0x5f, URZ ;  /* 0x0000005f3c067890 */ /* 0x000fe4000fffe03f */
[----:B------:R-:W-:-:S02]  /*15a0*/  UIADD3 UR8, UR4, UR8, URZ ;  /* 0x0000000804087290 */ /* 0x000fc4000fffe03f */
[----:B------:R-:W-:Y:S02]  /*15b0*/  UIMAD.WIDE UR6, UR6, 0x2aaaaaab, URZ ;  /* 0x2aaaaaab060678a5 */ /* 0x000fe4000f8e023f */
[----:B------:R-:W-:Y:S02]  /*15c0*/  UIMAD.WIDE UR8, UR8, 0x2aaaaaab, URZ ;  /* 0x2aaaaaab080878a5 */ /* 0x000fe4000f8e023f */
[----:B------:R-:W-:Y:S02]  /*15d0*/  USHF.R.U32.HI UR4, URZ, 0x1f, UR7 ;  /* 0x0000001f3f047899 */ /* 0x000fe40008011607 */
[----:B------:R-:W-:Y:S02]  /*15e0*/  USHF.R.U32.HI UR6, URZ, 0x1f, UR9 ;  /* 0x0000001f3f067899 */ /* 0x000fe40008011609 */
[----:B------:R-:W-:Y:S02]  /*15f0*/  ULEA.HI.SX32 UR7, UR7, UR4, 0x1c ;  /* 0x0000000407077291 */ /* 0x000fe4000f8fe23f */
[----:B------:R-:W-:-:S02]  /*1600*/  ULEA.HI.SX32 UR6, UR9, UR6, 0x1c ;  /* 0x0000000609067291 */ /* 0x000fc4000f8fe23f */
[----:B------:R-:W-:Y:S02]  /*1610*/  ULOP3.LUT UR4, UR5, 0xff000000, URZ, 0xc0, !UPT ;  /* 0xff00000005047892 */ /* 0x000fe4000f8ec03f */
[----:B------:R-:W-:Y:S02]  /*1620*/  UISETP.LT.AND UP0, UPT, UR7, UR6, UPT ;  /* 0x000000060700728c */ /* 0x000fe4000bf01270 */
[----:B------:R-:W-:Y:S02]  /*1630*/  ULOP3.LUT UR5, UR5, 0xff0000, URZ, 0xc0, !UPT ;  /* 0x00ff000005057892 */ /* 0x000fe4000f8ec03f */
[----:B------:R-:W-:Y:S02]  /*1640*/  USEL UR9, UR7, UR6, UP0 ;  /* 0x0000000607097287 */ /* 0x000fe40008000000 */
[----:B------:R-:W-:Y:S02]  /*1650*/  USHF.R.U32.HI UR4, URZ, 0x8, UR4 ;  /* 0x000000083f047899 */ /* 0x000fe40008011604 */
[----:B------:R-:W-:-:S02]  /*1660*/  UISETP.GE.AND UP0, UPT, UR9, 0x1, UPT ;  /* 0x000000010900788c */ /* 0x000fc4000bf06270 */
        /* <DEDUP_REMOVED lines=45> */
.L_x_5637:
        /* <DEDUP_REMOVED lines=20> */
[----:B------:R-:W-:Y:S01]  /*1a80*/  IMAD.MOV.U32 R0, RZ, RZ, RZ ;  /* 0x000000ffff007224 */ /* 0x000fe200078e00ff */
[----:B------:R-:W-:Y:S02]  /*1a90*/  CS2R R120, SRZ ;  /* 0x0000000000787805 */ /* 0x000fe4000001ff00 */
[----:B------:R-:W-:-:S02]  /*1aa0*/  CS2R R124, SRZ ;  /* 0x00000000007c7805 */ /* 0x000fc4000001ff00 */
[----:B------:R-:W-:Y:S02]  /*1ab0*/  R2UR UR5, R3 ;  /* 0x00000000030572ca */ /* 0x000fe400000e0000 */
        /* <DEDUP_REMOVED lines=12> */
[----:B------:R-:W-:Y:S02]  /*1b80*/  UISETP.GT.AND UP0, UPT, UR5, UR61, UPT ;  /* 0x0000003d0500728c */ /* 0x000fe4000bf04270 */
[----:B------:R-:W-:Y:S01]  /*1b90*/  IMAD.U32 R88, RZ, RZ, UR5 ;  /* 0x00000005ff587e24 */ /* 0x000fe2000f8e00ff */
        /* <DEDUP_REMOVED lines=59> */
.L_x_5639:
        /* <DEDUP_REMOVED lines=12> */
.L_x_5786:
[----:B------:R-:W-:Y:S05]  /*2010*/  @!P0 BRA `(.L_x_5641) ;  /* 0x0000000000048947 */ /* 0x000fea0003800000 */
[----:B------:R-:W-:Y:S01]  /*2020*/  BPT.TRAP 0x1 ;  /* 0x000000040000795c */ /* 0x000fe20000300000 */
.L_x_5641:
[----:B0-----:R-:W-:Y:S02]  /*2030*/  IMAD.U32 R0, RZ, RZ, UR39 ;  /* 0x00000027ff007e24 */ /* 0x001fe4000f8e00ff */
[----:B------:R-:W-:-:S03]  /*2040*/  IMAD.U32 R3, RZ, RZ, UR38 ;  /* 0x00000026ff037e24 */ /* 0x000fc6000f8e00ff */
[----:B------:R-:W-:Y:S02]  /*2050*/  LEA R0, R0, UR40, 0x3 ;  /* 0x0000002800007c11 */ /* 0x000fe4000f8e18ff */
[----:B------:R-:W-:-:S04]  /*2060*/  SHF.L.U32 R3, R3, 0x1f, RZ ;  /* 0x0000001f03037819 */ /* 0x000fc800000006ff */
[----:B------:R0:W1:Y:S01]  /*2070*/  SYNCS.PHASECHK.TRANS64.TRYWAIT P1, [R0+URZ+0x30830], R3 ;  /* 0x03083003000075a7 */ /* 0x000062000802017f */
[----:B------:R-:W-:Y:S05]  /*2080*/  @!P0 BRA `(.L_x_5642) ;  /* 0x0000000000048947 */ /* 0x000fea0003800000 */
[----:B------:R-:W-:Y:S01]  /*2090*/  BPT.TRAP 0x1 ;  /* 0x000000040000795c */ /* 0x000fe20000300000 */
.L_x_5642:
[----:B-1----:R-:W-:Y:S05]  /*20a0*/  @P1 BRA `(.L_x_5643) ;  /* 0x0000000000081947 */ /* 0x002fea0003800000 */
[----:B------:R-:W1:Y:S02]  /*20b0*/  SYNCS.PHASECHK.TRANS64.TRYWAIT P1, [R0+URZ+0x30830], R3 ;  /* 0x03083003000075a7 */ /* 0x000e64000802017f */
[----:B-1----:R-:W-:Y:S05]  /*20c0*/  @!P1 BRA `(.L_x_5644) ;  /* 0x0000011400f89947 */ /* 0x002fea0003800000 */
.L_x_5643:
        /* <DEDUP_REMOVED lines=99> */
.L_x_5645:
[----:B------:R-:W-:Y:S01]  /*2700*/  R2UR UR4, R16 ;  /* 0x00000000100472ca */ /* 0x000fe200000e0000 */
[----:B------:R-:W-:Y:S01]  /*2710*/  VIADD R2, R18, UR43 ;  /* 0x0000002b12027c36 */ /* 0x000fe20008000000 */
[----:B------:R-:W-:Y:S01]  /*2720*/  R2UR UR6, R88 ;  /* 0x00000000580672ca */ /* 0x000fe200000e0000 */
[----:B------:R-:W-:Y:S01]  /*2730*/  IMAD.U32 R11, RZ, RZ, UR42 ;  /* 0x0000002aff0b7e24 */ /* 0x000fe2000f8e00ff */
[----:B------:R-:W-:Y:S01]  /*2740*/  ULDC UR14, c[0x0][0x988] ;  /* 0x00026200000e7ab9 */ /* 0x000fe20000000800 */
[----:B------:R-:W-:Y:S01]  /*2750*/  R2UR UR10, R0 ;  /* 0x00000000000a72ca */ /* 0x000fe200000e0000 */
[----:B------:R-:W2:Y:S01]  /*2760*/  S2UR UR15, SR_CgaCtaId ;  /* 0x00000000000f79c3 */ /* 0x000ea20000008800 */
[----:B------:R-:W-:Y:S02]  /*2770*/  CS2R R118, SRZ ;  /* 0x0000000000767805 */ /* 0x000fe4000001ff00 */
[----:B------:R-:W-:Y:S02]  /*2780*/  CS2R R116, SRZ ;  /* 0x0000000000747805 */ /* 0x000fe4000001ff00 */
[----:B------:R-:W-:-:S02]  /*2790*/  CS2R R114, SRZ ;  /* 0x0000000000727805 */ /* 0x000fc4000001ff00 */
[----:B------:R-:W-:Y:S02]  /*27a0*/  CS2R R112, SRZ ;  /* 0x0000000000707805 */ /* 0x000fe4000001ff00 */
[----:B------:R-:W-:Y:S02]  /*27b0*/  CS2R R110, SRZ ;  /* 0x00000000006e7805 */ /* 0x000fe4000001ff00 */
[----:B------:R-:W-:Y:S01]  /*27c0*/  CS2R R108, SRZ ;  /* 0x00000000006c7805 */ /* 0x000fe2000001ff00 */
[----:B------:R-:W-:Y:S01]  /*27d0*/  UISETP.NE.AND UP0, UPT, UR4, URZ, UPT ;  /* 0x0000003f0400728c */ /* 0x000fe2000bf05270 */
[----:B------:R-:W-:Y:S01]  /*27e0*/  CS2R R106, SRZ ;  /* 0x00000000006a7805 */ /* 0x000fe2000001ff00 */
[----:B------:R-:W-:Y:S01]  /*27f0*/  UIMAD UR5, UR6, -0x60, UR60 ;  /* 0xffffffa0060578a4 */ /* 0x000fe2000f8e023c */
[----:B------:R-:W-:Y:S02]  /*2800*/  CS2R R104, SRZ ;  /* 0x0000000000687805 */ /* 0x000fe4000001ff00 */
[----:B------:R-:W-:-:S02]  /*2810*/  CS2R R102, SRZ ;  /* 0x0000000000667805 */ /* 0x000fc4000001ff00 */
[----:B------:R-:W-:Y:S02]  /*2820*/  CS2R R100, SRZ ;  /* 0x0000000000647805 */ /* 0x000fe4000001ff00 */
[----:B------:R-:W-:Y:S02]  /*2830*/  PLOP3.LUT P1, PT, PT, PT, UP0, 0x80, 0x0 ;  /* 0x000000000000781c */ /* 0x000fe40003f2f008 */
[----:B------:R-:W-:Y:S02]  /*2840*/  CS2R R98, SRZ ;  /* 0x0000000000627805 */ /* 0x000fe4000001ff00 */
[----:B------:R-:W-:Y:S01]  /*2850*/  PLOP3.LUT P2, PT, PT, PT, UP0, 0x80, 0x0 ;  /* 0x000000000000781c */ /* 0x000fe20003f4f008 */
[----:B------:R-:W-:Y:S01]  /*2860*/  IMAD.U32 R10, RZ, RZ, UR5 ;  /* 0x00000005ff0a7e24 */ /* 0x000fe2000f8e00ff */
[----:B------:R-:W-:Y:S01]  /*2870*/  UMOV UR5, UR43 ;  /* 0x0000002b00057c82 */ /* 0x000fe20008000000 */
[----:B------:R-:W-:Y:S01]  /*2880*/  @UP0 ULDC UR4, c[0x0][0x44c] ;  /* 0x0001130000040ab9 */ /* 0x000fe20000000800 */
[----:B------:R-:W-:Y:S01]  /*2890*/  @UP0 ULDC UR11, c[0x0][0x450] ;  /* 0x00011400000b0ab9 */ /* 0x000fe20000000800 */
[----:B------:R-:W-:-:S02]  /*28a0*/  CS2R R96, SRZ ;  /* 0x0000000000607805 */ /* 0x000fc4000001ff00 */
[----:B------:R-:W-:Y:S02]  /*28b0*/  CS2R R94, SRZ ;  /* 0x00000000005e7805 */ /* 0x000fe4000001ff00 */
[----:B------:R-:W-:Y:S02]  /*28c0*/  CS2R R92, SRZ ;  /* 0x00000000005c7805 */ /* 0x000fe4000001ff00 */
[----:B------:R-:W-:Y:S01]  /*28d0*/  CS2R R90, SRZ ;  /* 0x00000000005a7805 */ /* 0x000fe2000001ff00 */
[----:B01----:R-:W-:Y:S01]  /*28e0*/  @P1 IMAD.HI.U32 R3, R2, UR4, RZ ;  /* 0x0000000402031c27 */ /* 0x003fe2000f8e00ff */
[----:B------:R-:W-:-:S04]  /*28f0*/  @UP0 ULDC UR4, c[0x0][0x450] ;  /* 0x0001140000040ab9 */ /* 0x000fc80000000800 */
[----:B------:R-:W-:Y:S01]  /*2900*/  @P2 SHF.R.U32.HI R2, RZ, UR4, R3 ;  /* 0x00000004ff022c19 */ /* 0x000fe20008011603 */
[----:B------:R-:W-:Y:S01]  /*2910*/  UIMAD UR4, UR6, -0x60, URZ ;  /* 0xffffffa0060478a4 */ /* 0x000fe2000f8e023f */
[----:B------:R-:W-:-:S03]  /*2920*/  IADD3 R3, -R17, 0x60, R10 ;  /* 0x0000006011037810 */ /* 0x000fc60007ffe10a */
[----:B------:R-:W0:Y:S02]  /*2930*/  SHFL.IDX PT, R5, R2, 0x1, 0x1c1f ;  /* 0x003c1f0002057f89 */ /* 0x000e2400000e0000 */
[----:B------:R-:W-:Y:S01]  /*2940*/  IMAD.U32 R4, RZ, RZ, UR4 ;  /* 0x00000004ff047e24 */ /* 0x000fe2000f8e00ff */
[----:B------:R-:W-:Y:S01]  /*2950*/  UIADD3 UR4, UR6, -0x2, URZ ;  /* 0xfffffffe06047890 */ /* 0x000fe2000fffe03f */
[----:B------:R-:W1:Y:S02]  /*2960*/  SHFL.IDX PT, R2, R2, RZ, 0x1c1f ;  /* 0x001c1fff02027589 */ /* 0x000e6400000e0000 */
[----:B------:R-:W-:Y:S01]  /*2970*/  @UP0 ULDC UR6, c[0x0][0x44c] ;  /* 0x0001130000060ab9 */ /* 0x000fe20000000800 */
[----:B------:R-:W-:Y:S01]  /*2980*/  IADD3 R4, -R17, 0x61, R4 ;  /* 0x0000006111047810 */ /* 0x000fe20007ffe104 */
[----:B------:R-:W-:-:S03]  /*2990*/  UIMAD.WIDE.U32 UR6, UR43, UR6, URZ ;  /* 0x000000062b0672a5 */ /* 0x000fc6000f8e003f */
[----:B------:R-:W-:Y:S01]  /*29a0*/  IADD3 R4, -R11, UR60, R4 ;  /* 0x0000003c0b047c10 */ /* 0x000fe2000fffe104 */
[----:B------:R-:W-:-:S04]  /*29b0*/  @UP0 USHF.R.U32.HI UR5, URZ, UR11, UR7 ;  /* 0x0000000b3f050299 */ /* 0x000fc80008011607 */
[----:B------:R-:W-:Y:S02]  /*29c0*/  UIADD3 UR6, UR5, UR60, -UR42 ;  /* 0x0000003c05067290 */ /* 0x000fe4000fffe82a */
[----:B------:R-:W-:Y:S02]  /*29d0*/  UIADD3 UR5, UR10, 0x30840, URZ ;  /* 0x000308400a057890 */ /* 0x000fe4000fffe03f */
[----:B------:R-:W-:Y:S02]  /*29e0*/  UIMAD.WIDE UR6, UR6, 0x2aaaaaab, URZ ;  /* 0x2aaaaaab060678a5 */ /* 0x000fe4000f8e023f */
[----:B--2---:R-:W-:Y:S01]  /*29f0*/  UPRMT UR5, UR15, 0x654, UR5 ;  /* 0x000006540f057896 */ /* 0x004fe20008000005 */
[----:B0-----:R-:W-:Y:S01]  /*2a00*/  VIADDMNMX R5, R5, R4, R3, PT ;  /* 0x0000000405057246 */ /* 0x001fe20003800103 */
[----:B------:R-:W-:-:S03]  /*2a10*/  USHF.R.U32.HI UR6, URZ, 0x1f, UR7 ;  /* 0x0000001f3f067899 */ /* 0x000fc60008011607 */
[C---:B------:R-:W-:Y:S01]  /*2a20*/  ISETP.GT.AND P1, PT, R5.reuse, RZ, PT ;  /* 0x000000ff0500720c */ /* 0x040fe20003f24270 */
[----:B------:R-:W-:Y:S01]  /*2a30*/  ULEA.HI.SX32 UR6, UR7, UR6, 0x1c ;  /* 0x0000000607067291 */ /* 0x000fe2000f8fe23f */
[C---:B------:R-:W-:Y:S02]  /*2a40*/  ISETP.GT.AND P2, PT, R5.reuse, 0x1, PT ;  /* 0x000000010500780c */ /* 0x040fe40003f44270 */
[----:B------:R-:W-:Y:S01]  /*2a50*/  SYNCS.ARRIVE.TRANS64.RED.A1T0 RZ, [UR5], RZ ;  /* 0x000000ffffff79a7 */ /* 0x000fe20008100405 */
[----:B------:R-:W-:Y:S01]  /*2a60*/  ISETP.GT.AND P3, PT, R5, 0x8, PT ;  /* 0x000000080500780c */ /* 0x000fe20003f64270 */
[----:B------:R-:W-:Y:S01]  /*2a70*/  UISETP.LT.AND UP0, UPT, UR61, UR6, UPT ;  /* 0x000000063d00728c */ /* 0x000fe2000bf01270 */
[----:B------:R-:W-:Y:S02]  /*2a80*/  FSEL R13, R26, -INF , P1 ;  /* 0xff8000001a0d7808 */ /* 0x000fe40000800000 */
[----:B------:R-:W-:Y:S01]  /*2a90*/  FSEL R27, R27, -INF , P2 ;  /* 0xff8000001b1b7808 */ /* 0x000fe20001000000 */
[----:B------:R-:W-:Y:S01]  /*2aa0*/  USEL UR11, UR61, UR6, !UP0 ;  /* 0x000000063d0b7287 */ /* 0x000fe2000c000000 */
[----:B------:R-:W-:-:S02]  /*2ab0*/  ISETP.GT.AND P1, PT, R5, 0x9, PT ;  /* 0x000000090500780c */ /* 0x000fc40003f24270 */
[----:B------:R-:W-:Y:S01]  /*2ac0*/  FSEL R15, R30, -INF , P3 ;  /* 0xff8000001e0f7808 */ /* 0x000fe20001800000 */
[----:B------:R-:W-:Y:S01]  /*2ad0*/  UISETP.GE.AND UP0, UPT, UR4, UR11, UPT ;  /* 0x0000000b0400728c */ /* 0x000fe2000bf06270 */
        /* <DEDUP_REMOVED lines=68> */
[C---:B------:R-:W-:Y:S02]  /*2f20*/  ISETP.GT.AND P3, PT, R4.reuse, 0x8, PT ;  /* 0x000000080400780c */ /* 0x040fe40003f64270 */
[----:B------:R-:W-:Y:S02]  /*2f30*/  FSEL R34, R25, -INF , P2 ;  /* 0xff80000019227808 */ /* 0x000fe40001000000 */
[----:B------:R-:W-:-:S04]  /*2f40*/  ISETP.GT.AND P2, PT, R4, 0x10, PT ;  /* 0x000000100400780c */ /* 0x000fc80003f44270 */
[----:B------:R-:W-:Y:S02]  /*2f50*/  FSEL R32, R32, -INF , P2 ;  /* 0xff80000020207808 */ /* 0x000fe40001000000 */
[----:B0-----:R-:W-:Y:S02]  /*2f60*/  FMNMX.FTZ R12, R10, R5, !PT ;  /* 0x000000050a0c7209 */ /* 0x001fe40007810000 */
[----:B------:R-:W-:Y:S02]  /*2f70*/  FSEL R5, R24, -INF , P1 ;  /* 0xff80000018057808 */ /* 0x000fe40000800000 */
[----:B------:R-:W-:Y:S01]  /*2f80*/  ISETP.GT.AND P1, PT, R4, 0x9, PT ;  /* 0x000000090400780c */ /* 0x000fe20003f24270 */
[----:B------:R-:W0:Y:S01]  /*2f90*/  SHFL.BFLY PT, R11, R12, 0x1, 0x1f ;  /* 0x0c201f000c0b7f89 */ /* 0x000e2200000e0000 */
[----:B------:R-:W-:Y:S02]  /*2fa0*/  FMNMX.FTZ R2, R5, R34, !PT ;  /* 0x0000002205027209 */ /* 0x000fe40007810000 */
[----:B------:R-:W-:-:S02]  /*2fb0*/  FSEL R29, R29, -INF , P1 ;  /* 0xff8000001d1d7808 */ /* 0x000fc40000800000 */
[----:B------:R-:W-:-:S04]  /*2fc0*/  ISETP.GT.AND P1, PT, R4, 0x11, PT ;  /* 0x000000110400780c */ /* 0x000fc80003f24270 */
[----:B------:R-:W-:Y:S02]  /*2fd0*/  FSEL R33, R33, -INF , P1 ;  /* 0xff80000021217808 */ /* 0x000fe40000800000 */
[----:B------:R-:W-:-:S04]  /*2fe0*/  ISETP.GT.AND P1, PT, R4, 0x19, PT ;  /* 0x000000190400780c */ /* 0x000fc80003f24270 */
[----:B------:R-:W-:Y:S02]  /*2ff0*/  FSEL R37, R37, -INF , P1 ;  /* 0xff80000025257808 */ /* 0x000fe40000800000 */
[----:B------:R-:W-:-:S04]  /*3000*/  ISETP.GT.AND P1, PT, R4, 0x21, PT ;  /* 0x000000210400780c */ /* 0x000fc80003f24270 */
[----:B------:R-:W-:Y:S02]  /*3010*/  FSEL R41, R41, -INF , P1 ;  /* 0xff80000029297808 */ /* 0x000fe40000800000 */
[----:B------:R-:W-:Y:S02]  /*3020*/  ISETP.GT.AND P1, PT, R4, 0x29, PT ;  /* 0x000000290400780c */ /* 0x000fe40003f24270 */
[----:B0-----:R-:W-:Y:S02]  /*3030*/  FMNMX.FTZ R3, R12, R11, !PT ;  /* 0x0000000b0c037209 */ /* 0x001fe40007810000 */
[----:B------:R-:W-:Y:S02]  /*3040*/  FSEL R11, R28, -INF , P3 ;  /* 0xff8000001c0b7808 */ /* 0x000fe40001800000 */
[----:B------:R-:W-:Y:S02]  /*3050*/  ISETP.GT.AND P3, PT, R4, 0x18, PT ;  /* 0x000000180400780c */ /* 0x000fe40003f64270 */
[----:B------:R-:W-:-:S02]  /*3060*/  FMNMX.FTZ R2, R11, R2, !PT ;  /* 0x000000020b027209 */ /* 0x000fc40007810000 */
[----:B------:R-:W-:Y:S02]  /*3070*/  FSETP.NEU.FTZ.AND P2, PT, R3, -INF , PT ;  /* 0xff8000000300780b */ /* 0x000fe40003f5d000 */
[----:B------:R-:W-:Y:S01]  /*3080*/  FMNMX.FTZ R25, R29, R2, !PT ;  /* 0x000000021d197209 */ /* 0x000fe20007810000 */
[----:B------:R-:W-:Y:S01]  /*3090*/  FMUL.FTZ R2, R3, UR14 ;  /* 0x0000000e03027c20 */ /* 0x000fe20008410000 */
[----:B------:R-:W-:Y:S02]  /*30a0*/  FSEL R36, R36, -INF , P3 ;  /* 0xff80000024247808 */ /* 0x000fe40001800000 */
[----:B------:R-:W-:Y:S02]  /*30b0*/  FMNMX.FTZ R10, R32, R25, !PT ;  /* 0x00000019200a7209 */ /* 0x000fe40007810000 */
[----:B------:R-:W-:Y:S02]  /*30c0*/  FSEL R2, R2, RZ, P2 ;  /* 0x000000ff02027208 */ /* 0x000fe40001000000 */
[----:B------:R-:W-:-:S02]  /*30d0*/  FMNMX.FTZ R25, R33, R10, !PT ;  /* 0x0000000a21197209 */ /* 0x000fc40007810000 */
[----:B------:R-:W-:Y:S01]  /*30e0*/  ISETP.GT.AND P2, PT, R4, 0x20, PT ;  /* 0x000000200400780c */ /* 0x000fe20003f44270 */
[--C-:B------:R-:W-:Y:S01]  /*30f0*/  FFMA.FTZ R189, R13, UR14, -R2.reuse ;  /* 0x0000000e0dbd7c23 */ /* 0x100fe20008010802 */
[----:B------:R-:W-:Y:S01]  /*3100*/  FMNMX.FTZ R10, R36, R25, !PT ;  /* 0x00000019240a7209 */ /* 0x000fe20007810000 */
[--C-:B------:R-:W-:Y:S01]  /*3110*/  FFMA.FTZ R191, R15, UR14, -R2.reuse ;  /* 0x0000000e0fbf7c23 */ /* 0x100fe20008010802 */
[----:B------:R-:W-:Y:S01]  /*3120*/  FSEL R40, R40, -INF , P2 ;  /* 0xff80000028287808 */ /* 0x000fe20001000000 */
[--C-:B------:R-:W-:Y:S01]  /*3130*/  FFMA.FTZ R185, R21, UR14, -R2.reuse ;  /* 0x0000000e15b97c23 */ /* 0x100fe20008010802 */
[----:B------:R-:W-:Y:S01]  /*3140*/  FMNMX.FTZ R13, R37, R10, !PT ;  /* 0x0000000a250d7209 */ /* 0x000fe20007810000 */
[--C-:B------:R-:W-:Y:S01]  /*3150*/  FFMA.FTZ R10, R27, UR14, -R2.reuse ;  /* 0x0000000e1b0a7c23 */ /* 0x100fe20008010802 */
[----:B------:R-:W-:Y:S01]  /*3160*/  ISETP.GT.AND P2, PT, R4, 0x28, PT ;  /* 0x000000280400780c */ /* 0x000fe20003f44270 */
[----:B------:R-:W-:Y:S01]  /*3170*/  MUFU.EX2 R189, R189 ;  /* 0x000000bd00bd7308 */ /* 0x000fe20000000800 */
[----:B------:R-:W-:Y:S01]  /*3180*/  FMNMX.FTZ R12, R40, R13, !PT ;  /* 0x0000000d280c7209 */ /* 0x000fe20007810000 */
[--C-:B------:R-:W-:Y:S01]  /*3190*/  FFMA.FTZ R73, R73, UR14, -R2.reuse ;  /* 0x0000000e49497c23 */ /* 0x100fe20008010802 */
[----:B------:R-:W-:Y:S01]  /*31a0*/  FSEL R44, R44, -INF , P2 ;  /* 0xff8000002c2c7808 */ /* 0x000fe20001000000 */
[--C-:B------:R-:W-:Y:S01]  /*31b0*/  FFMA.FTZ R39, R39, UR14, -R2.reuse ;  /* 0x0000000e27277c23 */ /* 0x100fe20008010802 */
[----:B------:R-:W-:Y:S01]  /*31c0*/  FMNMX.FTZ R13, R41, R12, !PT ;  /* 0x0000000c290d7209 */ /* 0x000fe20007810000 */
[--C-:B------:R-:W-:Y:S01]  /*31d0*/  FFMA.FTZ R75, R75, UR14, -R2.reuse ;  /* 0x0000000e4b4b7c23 */ /* 0x100fe20008010802 */
[----:B------:R-:W-:Y:S01]  /*31e0*/  ISETP.GT.AND P2, PT, R4, 0x30, PT ;  /* 0x000000300400780c */ /* 0x000fe20003f44270 */
[----:B------:R-:W0:Y:S01]  /*31f0*/  MUFU.EX2 R10, R10 ;  /* 0x0000000a000a7308 */ /* 0x000e220000000800 */
[----:B------:R-:W-:Y:S01]  /*3200*/  FSEL R45, R45, -INF , P1 ;  /* 0xff8000002d2d7808 */ /* 0x000fe20000800000 */
[--C-:B------:R-:W-:Y:S01]  /*3210*/  FFMA.FTZ R43, R43, UR14, -R2.reuse ;  /* 0x0000000e2b2b7c23 */ /* 0x100fe20008010802 */
[----:B------:R-:W-:Y:S01]  /*3220*/  FMNMX.FTZ R12, R44, R13, !PT ;  /* 0x0000000d2c0c7209 */ /* 0x000fe20007810000 */
[--C-:B------:R-:W-:Y:S01]  /*3230*/  FFMA.FTZ R77, R77, UR14, -R2.reuse ;  /* 0x0000000e4d4d7c23 */ /* 0x100fe20008010802 */
[----:B------:R-:W-:Y:S01]  /*3240*/  ISETP.GT.AND P1, PT, R4, 0x31, PT ;  /* 0x000000310400780c */ /* 0x000fe20003f24270 */
[--C-:B------:R-:W-:Y:S01]  /*3250*/  FFMA.FTZ R47, R47, UR14, -R2.reuse ;  /* 0x0000000e2f2f7c23 */ /* 0x100fe20008010802 */
[----:B------:R-:W-:Y:S01]  /*3260*/  FSEL R48, R48, -INF , P2 ;  /* 0xff80000030307808 */ /* 0x000fe20001000000 */
[----:B------:R-:W1:Y:S01]  /*3270*/  MUFU.EX2 R191, R191 ;  /* 0x000000bf00bf7308 */ /* 0x000e620000000800 */
[----:B------:R-:W-:Y:S01]  /*3280*/  FMNMX.FTZ R13, R45, R12, !PT ;  /* 0x0000000c2d0d7209 */ /* 0x000fe20007810000 */
[--C-:B------:R-:W-:Y:S01]  /*3290*/  FFMA.FTZ R12, R31, UR14, -R2.reuse ;  /* 0x0000000e1f0c7c23 */ /* 0x100fe20008010802 */
[----:B------:R-:W-:Y:S01]  /*32a0*/  ISETP.GT.AND P2, PT, R4, 0x38, PT ;  /* 0x000000380400780c */ /* 0x000fe20003f44270 */
[--C-:B------:R-:W-:Y:S01]  /*32b0*/  FFMA.FTZ R177, R79, UR14, -R2.reuse ;  /* 0x0000000e4fb17c23 */ /* 0x100fe20008010802 */
[----:B------:R-:W-:Y:S01]  /*32c0*/  FSEL R49, R49, -INF , P1 ;  /* 0xff80000031317808 */ /* 0x000fe20000800000 */
[----:B------:R-:W-:Y:S01]  /*32d0*/  FFMA.FTZ R179, R81, UR14, -R2 ;  /* 0x0000000e51b37c23 */ /* 0x000fe20008010802 */
[----:B------:R-:W-:Y:S01]  /*32e0*/  FMNMX.FTZ R14, R48, R13, !PT ;  /* 0x0000000d300e7209 */ /* 0x000fe20007810000 */
[----:B------:R-:W-:Y:S01]  /*32f0*/  MUFU.EX2 R12, R12 ;  /* 0x0000000c000c7308 */ /* 0x000fe20000000800 */
[----:B------:R-:W-:Y:S01]  /*3300*/  ISETP.GT.AND P1, PT, R4, 0x39, PT ;  /* 0x000000390400780c */ /* 0x000fe20003f24270 */
[----:B0-----:R-:W-:Y:S01]  /*3310*/  FADD.FTZ R58, R189, R10 ;  /* 0x0000000abd3a7221 */ /* 0x001fe20000010000 */
[----:B------:R-:W-:Y:S01]  /*3320*/  FSEL R52, R52, -INF , P2 ;  /* 0xff80000034347808 */ /* 0x000fe20001000000 */
[--C-:B------:R-:W-:Y:S01]  /*3330*/  FFMA.FTZ R24, R55, UR14, -R2.reuse ;  /* 0x0000000e37187c23 */ /* 0x100fe20008010802 */
[----:B------:R-:W-:Y:S01]  /*3340*/  FMNMX.FTZ R13, R49, R14, !PT ;  /* 0x0000000e310d7209 */ /* 0x000fe20007810000 */
[----:B------:R-:W-:Y:S01]  /*3350*/  FFMA.FTZ R173, R83, UR14, -R2 ;  /* 0x0000000e53ad7c23 */ /* 0x000fe20008010802 */
[----:B------:R-:W-:Y:S01]  /*3360*/  ISETP.GT.AND P2, PT, R4, 0x40, PT ;  /* 0x000000400400780c */ /* 0x000fe20003f44270 */
[----:B------:R-:W-:Y:S01]  /*3370*/  MUFU.EX2 R185, R185 ;  /* 0x000000b900b97308 */ /* 0x000fe20000000800 */
[----:B------:R-:W-:Y:S01]  /*3380*/  FSEL R53, R53, -INF , P1 ;  /* 0xff80000035357808 */ /* 0x000fe20000800000 */
[----:B-1----:R-:W-:Y:S01]  /*3390*/  FADD.FTZ R15, R191, R58 ;  /* 0x0000003abf0f7221 */ /* 0x002fe20000010000 */
        /* <DEDUP_REMOVED lines=17> */
[----:B------:R-:W-:Y:S01]  /*34b0*/  FFMA.FTZ R171, R89, UR14, -R2 ;  /* 0x0000000e59ab7c23 */ /* 0x000fe20008010802 */
[----:B------:R-:W-:-:S02]  /*34c0*/  FMNMX.FTZ R13, R57, R20, !PT ;  /* 0x00000014390d7209 */ /* 0x000fc40007810000 */
[----:B------:R-:W-:Y:S02]  /*34d0*/  CS2R R88, SRZ ;  /* 0x0000000000587805 */ /* 0x000fe4000001ff00 */
[----:B------:R-:W-:Y:S01]  /*34e0*/  ISETP.GT.AND P2, PT, R4, 0x50, PT ;  /* 0x000000500400780c */ /* 0x000fe20003f44270 */
[----:B------:R-:W0:Y:S01]  /*34f0*/  MUFU.EX2 R42, R39 ;  /* 0x00000027002a7308 */ /* 0x000e220000000800 */
[----:B------:R-:W-:Y:S02]  /*3500*/  FSEL R61, R61, -INF , P1 ;  /* 0xff8000003d3d7808 */ /* 0x000fe40000800000 */
[----:B------:R-:W-:Y:S02]  /*3510*/  CS2R R86, SRZ ;  /* 0x0000000000567805 */ /* 0x000fe4000001ff00 */
[----:B------:R-:W-:Y:S02]  /*3520*/  FMNMX.FTZ R20, R60, R13, !PT ;  /* 0x0000000d3c147209 */ /* 0x000fe40007810000 */
[----:B------:R-:W-:-:S02]  /*3530*/  CS2R R84, SRZ ;  /* 0x0000000000547805 */ /* 0x000fc4000001ff00 */
[----:B------:R-:W-:Y:S02]  /*3540*/  ISETP.GT.AND P1, PT, R4, 0x51, PT ;  /* 0x000000510400780c */ /* 0x000fe40003f24270 */
[----:B------:R-:W-:Y:S02]  /*3550*/  CS2R R82, SRZ ;  /* 0x0000000000527805 */ /* 0x000fe4000001ff00 */
[----:B------:R-:W-:Y:S01]  /*3560*/  FSEL R64, R64, -INF , P2 ;  /* 0xff80000040407808 */ /* 0x000fe20001000000 */
[----:B------:R-:W-:Y:S01]  /*3570*/  MUFU.EX2 R75, R75 ;  /* 0x0000004b004b7308 */ /* 0x000fe20000000800 */
[----:B------:R-:W-:Y:S02]  /*3580*/  FMNMX.FTZ R13, R61, R20, !PT ;  /* 0x000000143d0d7209 */ /* 0x000fe40007810000 */
[----:B------:R-:W-:Y:S02]  /*3590*/  CS2R R80, SRZ ;  /* 0x0000000000507805 */ /* 0x000fe4000001ff00 */
[----:B------:R-:W-:-:S02]  /*35a0*/  ISETP.GT.AND P2, PT, R4, 0x58, PT ;  /* 0x000000580400780c */ /* 0x000fc40003f44270 */
[----:B------:R-:W-:Y:S02]  /*35b0*/  CS2R R78, SRZ ;  /* 0x00000000004e7805 */ /* 0x000fe4000001ff00 */
[----:B------:R-:W-:Y:S02]  /*35c0*/  FSEL R65, R65, -INF , P1 ;  /* 0xff80000041417808 */ /* 0x000fe40000800000 */
[----:B------:R-:W-:Y:S02]  /*35d0*/  CS2R R66, SRZ ;  /* 0x0000000000427805 */ /* 0x000fe4000001ff00 */
[----:B------:R-:W-:Y:S01]  /*35e0*/  FMNMX.FTZ R20, R64, R13, !PT ;  /* 0x0000000d40147209 */ /* 0x000fe20007810000 */
[----:B------:R-:W1:Y:S01]  /*35f0*/  MUFU.EX2 R46, R43 ;  /* 0x0000002b002e7308 */ /* 0x000e620000000800 */
[----:B------:R-:W-:Y:S02]  /*3600*/  ISETP.GT.AND P1, PT, R4, 0x59, PT ;  /* 0x000000590400780c */ /* 0x000fe40003f24270 */
[----:B------:R-:W-:-:S02]  /*3610*/  CS2R R62, SRZ ;  /* 0x00000000003e7805 */ /* 0x000fc4000001ff00 */
[----:B------:R-:W-:Y:S02]  /*3620*/  FSEL R68, R68, -INF , P2 ;  /* 0xff80000044447808 */ /* 0x000fe40001000000 */
[----:B------:R-:W-:Y:S02]  /*3630*/  CS2R R58, SRZ ;  /* 0x00000000003a7805 */ /* 0x000fe4000001ff00 */
[----:B------:R-:W-:Y:S01]  /*3640*/  FMNMX.FTZ R13, R65, R20, !PT ;  /* 0x00000014410d7209 */ /* 0x000fe20007810000 */
[--C-:B------:R-:W-:Y:S01]  /*3650*/  FFMA.FTZ R20, R51, UR14, -R2.reuse ;  /* 0x0000000e33147c23 */ /* 0x100fe20008010802 */
[----:B------:R-:W-:Y:S01]  /*3660*/  FSEL R69, R69, -INF , P1 ;  /* 0xff80000045457808 */ /* 0x000fe20000800000 */
[----:B------:R-:W-:Y:S01]  /*3670*/  MUFU.EX2 R77, R77 ;  /* 0x0000004d004d7308 */ /* 0x000fe20000000800 */
[----:B------:R-:W-:Y:S01]  /*3680*/  FMNMX.FTZ R4, R68, R13, !PT ;  /* 0x0000000d44047209 */ /* 0x000fe20007810000 */
[----:B------:R-:W-:Y:S01]  /*3690*/  FFMA.FTZ R2, R71, UR14, -R2 ;  /* 0x0000000e47027c23 */ /* 0x000fe20008010802 */
[----:B------:R-:W-:-:S02]  /*36a0*/  F2FP.BF16.F32.PACK_AB R189, R10, R189 ;  /* 0x000000bd0abd723e */ /* 0x000fc400000010ff */
[----:B------:R-:W-:Y:S02]  /*36b0*/  CS2R R70, SRZ ;  /* 0x0000000000467805 */ /* 0x000fe4000001ff00 */
[----:B------:R-:W-:Y:S02]  /*36c0*/  FMNMX.FTZ R4, R69, R4, !PT ;  /* 0x0000000445047209 */ /* 0x000fe40007810000 */
[----:B0-----:R-:W-:Y:S01]  /*36d0*/  F2FP.BF16.F32.PACK_AB R187, R42, R73 ;  /* 0x000000492abb723e */ /* 0x001fe200000010ff */
[----:B------:R-:W0:Y:S01]  /*36e0*/  MUFU.EX2 R50, R47 ;  /* 0x0000002f00327308 */ /* 0x000e220000000800 */
[----:B-1----:R-:W-:Y:S01]  /*36f0*/  F2FP.BF16.F32.PACK_AB R181, R46, R75 ;  /* 0x0000004b2eb5723e */ /* 0x002fe200000010ff */
[----:B------:R-:W1:Y:S01]  /*3700*/  SHFL.BFLY PT, R13, R4, 0x2, 0x1f ;  /* 0x0c401f00040d7f89 */ /* 0x000e6200000e0000 */
[----:B------:R-:W-:-:S05]  /*3710*/  F2FP.BF16.F32.PACK_AB R191, R12, R191 ;  /* 0x000000bf0cbf723e */ /* 0x000fca00000010ff */
[----:B------:R-:W-:Y:S08]  /*3720*/  MUFU.EX2 R177, R177 ;  /* 0x000000b100b17308 */ /* 0x000ff00000000800 */
[----:B------:R-:W-:Y:S01]  /*3730*/  MUFU.EX2 R20, R20 ;  /* 0x0000001400147308 */ /* 0x000fe20000000800 */
[----:B0-----:R-:W-:-:S07]  /*3740*/  F2FP.BF16.F32.PACK_AB R183, R50, R77 ;  /* 0x0000004d32b7723e */ /* 0x001fce00000010ff */
[----:B------:R-:W-:Y:S01]  /*3750*/  MUFU.EX2 R179, R179 ;  /* 0x000000b300b37308 */ /* 0x000fe20000000800 */
[----:B-1----:R-:W-:-:S05]  /*3760*/  FMNMX.FTZ R13, R4, R13, !PT ;  /* 0x0000000d040d7209 */ /* 0x002fca0007810000 */
[----:B------:R-:W0:Y:S02]  /*3770*/  SHFL.BFLY PT, R4, R13, 0x1, 0x1f ;  /* 0x0c201f000d047f89 */ /* 0x000e2400000e0000 */
[----:B------:R-:W-:Y:S08]  /*3780*/  MUFU.EX2 R24, R24 ;  /* 0x0000001800187308 */ /* 0x000ff00000000800 */
[----:B------:R-:W-:Y:S08]  /*3790*/  MUFU.EX2 R173, R173 ;  /* 0x000000ad00ad7308 */ /* 0x000ff00000000800 */
[----:B------:R-:W-:Y:S01]  /*37a0*/  MUFU.EX2 R26, R26 ;  /* 0x0000001a001a7308 */ /* 0x000fe20000000800 */
[----:B0-----:R-:W-:-:S07]  /*37b0*/  FMNMX.FTZ R4, R13, R4, !PT ;  /* 0x000000040d047209 */ /* 0x001fce0007810000 */
[----:B------:R-:W-:Y:S01]  /*37c0*/  MUFU.EX2 R175, R175 ;  /* 0x000000af00af7308 */ /* 0x000fe20000000800 */
[C---:B------:R-:W-:Y:S01]  /*37d0*/  FSETP.NEU.FTZ.AND P1, PT, R4.reuse, -INF , PT ;  /* 0xff8000000400780b */ /* 0x040fe20003f3d000 */
[----:B------:R-:W-:-:S06]  /*37e0*/  FMUL.FTZ R13, R4, UR14 ;  /* 0x0000000e040d7c20 */ /* 0x000fcc0008410000 */
[----:B------:R-:W-:Y:S01]  /*37f0*/  MUFU.EX2 R28, R28 ;  /* 0x0000001c001c7308 */ /* 0x000fe20000000800 */
[----:B------:R-:W-:Y:S02]  /*3800*/  FSEL R38, R13, RZ, P1 ;  /* 0x000000ff0d267208 */ /* 0x000fe40000800000 */
        /* <DEDUP_REMOVED lines=27> */
[----:B------:R-:W-:-:S04]  /*39c0*/  FFMA.FTZ R38, R69, UR14, -R38 ;  /* 0x0000000e45267c23 */ /* 0x000fc80008010826 */
[----:B------:R-:W2:Y:S01]  /*39d0*/  MUFU.EX2 R190, R29 ;  /* 0x0000001d00be7308 */ /* 0x000ea20000000800 */
[----:B0-----:R-:W-:Y:S01]  /*39e0*/  FADD.FTZ R54, R5, R34 ;  /* 0x0000002205367221 */ /* 0x001fe20000010000 */
[----:B------:R-:W-:Y:S02]  /*39f0*/  F2FP.BF16.F32.PACK_AB R188, R34, R5 ;  /* 0x0000000522bc723e */ /* 0x000fe400000010ff */
[----:B------:R-:W-:-:S04]  /*3a00*/  CS2R R34, SRZ ;  /* 0x0000000000227805 */ /* 0x000fc8000001ff00 */
[----:B------:R-:W0:Y:S01]  /*3a10*/  MUFU.EX2 R32, R32 ;  /* 0x0000002000207308 */ /* 0x000e220000000800 */
[----:B-1----:R-:W-:Y:S01]  /*3a20*/  FADD.FTZ R13, R11, R54 ;  /* 0x000000360b0d7221 */ /* 0x002fe20000010000 */
[----:B------:R-:W-:-:S06]  /*3a30*/  FADD.FTZ R54, R12, R15 ;  /* 0x0000000f0c367221 */ /* 0x000fcc0000010000 */
[----:B------:R-:W1:Y:S01]  /*3a40*/  MUFU.EX2 R33, R33 ;  /* 0x0000002100217308 */ /* 0x000e620000000800 */
[C---:B--2---:R-:W-:Y:S01]  /*3a50*/  FADD.FTZ R13, R190.reuse, R13 ;  /* 0x0000000dbe0d7221 */ /* 0x044fe20000010000 */
[----:B------:R-:W-:-:S06]  /*3a60*/  F2FP.BF16.F32.PACK_AB R190, R190, R11 ;  /* 0x0000000bbebe723e */ /* 0x000fcc00000010ff */
[----:B------:R-:W2:Y:S01]  /*3a70*/  MUFU.EX2 R36, R36 ;  /* 0x0000002400247308 */ /* 0x000ea20000000800 */
[----:B0-----:R-:W-:Y:S01]  /*3a80*/  FADD.FTZ R0, R32, R13 ;  /* 0x0000000d20007221 */ /* 0x001fe20000010000 */
[----:B------:R-:W-:Y:S01]  /*3a90*/  FADD.FTZ R13, R185, R54 ;  /* 0x00000036b90d7221 */ /* 0x000fe20000010000 */
[----:B------:R-:W-:-:S05]  /*3aa0*/  F2FP.BF16.F32.PACK_AB R185, R14, R185 ;  /* 0x000000b90eb9723e */ /* 0x000fca00000010ff */
        /* <DEDUP_REMOVED lines=24> */
[----:B------:R-:W-:-:S03]  /*3c30*/  CS2R R50, SRZ ;  /* 0x0000000000327805 */ /* 0x000fc6000001ff00 */
[----:B------:R-:W-:Y:S01]  /*3c40*/  FADD.FTZ R13, R177, R0 ;  /* 0x00000000b10d7221 */ /* 0x000fe20000010000 */
[C---:B------:R-:W-:Y:S01]  /*3c50*/  F2FP.BF16.F32.PACK_AB R177, R20.reuse, R177 ;  /* 0x000000b114b1723e */ /* 0x040fe200000010ff */
[----:B------:R-:W1:Y:S01]  /*3c60*/  MUFU.EX2 R45, R45 ;  /* 0x0000002d002d7308 */ /* 0x000e620000000800 */
[C---:B--2---:R-:W-:Y:S01]  /*3c70*/  FADD.FTZ R15, R41.reuse, R54 ;  /* 0x00000036290f7221 */ /* 0x044fe20000010000 */
[----:B------:R-:W-:Y:S01]  /*3c80*/  FADD.FTZ R0, R20, R13 ;  /* 0x0000000d14007221 */ /* 0x000fe20000010000 */
[----:B------:R-:W-:Y:S02]  /*3c90*/  F2FP.BF16.F32.PACK_AB R180, R41, R40 ;  /* 0x0000002829b4723e */ /* 0x000fe400000010ff */
[----:B------:R-:W-:Y:S02]  /*3ca0*/  CS2R R54, SRZ ;  /* 0x0000000000367805 */ /* 0x000fe4000001ff00 */
[----:B------:R-:W-:Y:S01]  /*3cb0*/  CS2R R40, SRZ ;  /* 0x0000000000287805 */ /* 0x000fe2000001ff00 */
[----:B------:R-:W-:Y:S01]  /*3cc0*/  FADD.FTZ R5, R179, R0 ;  /* 0x00000000b3057221 */ /* 0x000fe20000010000 */
[----:B------:R-:W-:Y:S01]  /*3cd0*/  F2FP.BF16.F32.PACK_AB R179, R24, R179 ;  /* 0x000000b318b3723e */ /* 0x000fe200000010ff */
[----:B------:R-:W2:Y:S01]  /*3ce0*/  MUFU.EX2 R48, R48 ;  /* 0x0000003000307308 */ /* 0x000ea20000000800 */
[----:B0-----:R-:W-:Y:S01]  /*3cf0*/  FADD.FTZ R10, R44, R15 ;  /* 0x0000000f2c0a7221 */ /* 0x001fe20000010000 */
[----:B------:R-:W-:Y:S01]  /*3d00*/  FADD.FTZ R0, R24, R5 ;  /* 0x0000000518007221 */ /* 0x000fe20000010000 */
[----:B------:R-:W-:-:S05]  /*3d10*/  CS2R R24, SRZ ;  /* 0x0000000000187805 */ /* 0x000fca000001ff00 */
[----:B------:R-:W0:Y:S01]  /*3d20*/  MUFU.EX2 R49, R49 ;  /* 0x0000003100317308 */ /* 0x000e220000000800 */
[C---:B-1----:R-:W-:Y:S01]  /*3d30*/  FADD.FTZ R15, R45.reuse, R10 ;  /* 0x0000000a2d0f7221 */ /* 0x042fe20000010000 */
[----:B------:R-:W-:Y:S02]  /*3d40*/  F2FP.BF16.F32.PACK_AB R182, R45, R44 ;  /* 0x0000002c2db6723e */ /* 0x000fe400000010ff */
[----:B------:R-:W-:-:S04]  /*3d50*/  CS2R R44, SRZ ;  /* 0x00000000002c7805 */ /* 0x000fc8000001ff00 */
[----:B------:R-:W1:Y:S01]  /*3d60*/  MUFU.EX2 R52, R52 ;  /* 0x0000003400347308 */ /* 0x000e620000000800 */
[----:B--2---:R-:W-:-:S07]  /*3d70*/  FADD.FTZ R10, R48, R15 ;  /* 0x0000000f300a7221 */ /* 0x004fce0000010000 */
[----:B------:R-:W2:Y:S01]  /*3d80*/  MUFU.EX2 R53, R53 ;  /* 0x0000003500357308 */ /* 0x000ea20000000800 */
[C---:B0-----:R-:W-:Y:S01]  /*3d90*/  FADD.FTZ R15, R49.reuse, R10 ;  /* 0x0000000a310f7221 */ /* 0x041fe20000010000 */
[----:B------:R-:W-:Y:S02]  /*3da0*/  F2FP.BF16.F32.PACK_AB R176, R49, R48 ;  /* 0x0000003031b0723e */ /* 0x000fe400000010ff */
[----:B------:R-:W-:-:S04]  /*3db0*/  CS2R R48, SRZ ;  /* 0x0000000000307805 */ /* 0x000fc8000001ff00 */
[----:B------:R-:W0:Y:S01]  /*3dc0*/  MUFU.EX2 R56, R56 ;  /* 0x0000003800387308 */ /* 0x000e220000000800 */
[----:B-1----:R-:W-:-:S07]  /*3dd0*/  FADD.FTZ R10, R52, R15 ;  /* 0x0000000f340a7221 */ /* 0x002fce0000010000 */
[----:B------:R-:W1:Y:S01]  /*3de0*/  MUFU.EX2 R57, R57 ;  /* 0x0000003900397308 */ /* 0x000e620000000800 */
[C---:B--2---:R-:W-:Y:S01]  /*3df0*/  FADD.FTZ R11, R53.reuse, R10 ;  /* 0x0000000a350b7221 */ /* 0x044fe20000010000 */
[----:B------:R-:W-:Y:S02]  /*3e00*/  F2FP.BF16.F32.PACK_AB R178, R53, R52 ;  /* 0x0000003435b2723e */ /* 0x000fe400000010ff */
[----:B------:R-:W-:-:S04]  /*3e10*/  CS2R R52, SRZ ;  /* 0x0000000000347805 */ /* 0x000fc8000001ff00 */
[----:B------:R-:W2:Y:S01]  /*3e20*/  MUFU.EX2 R60, R60 ;  /* 0x0000003c003c7308 */ /* 0x000ea20000000800 */
[----:B0-----:R-:W-:Y:S01]  /*3e30*/  FADD.FTZ R10, R56, R11 ;  /* 0x0000000b380a7221 */ /* 0x001fe20000010000 */
[----:B------:R-:W-:Y:S01]  /*3e40*/  FADD.FTZ R11, R173, R0 ;  /* 0x00000000ad0b7221 */ /* 0x000fe20000010000 */
[----:B------:R-:W-:-:S03]  /*3e50*/  F2FP.BF16.F32.PACK_AB R173, R26, R173 ;  /* 0x000000ad1aad723e */ /* 0x000fc600000010ff */
[----:B------:R-:W-:Y:S01]  /*3e60*/  FADD.FTZ R0, R26, R11 ;  /* 0x0000000b1a007221 */ /* 0x000fe20000010000 */
[----:B------:R-:W-:Y:S01]  /*3e70*/  CS2R R26, SRZ ;  /* 0x00000000001a7805 */ /* 0x000fe2000001ff00 */
[----:B------:R-:W0:Y:S01]  /*3e80*/  MUFU.EX2 R61, R61 ;  /* 0x0000003d003d7308 */ /* 0x000e220000000800 */
[----:B-1----:R-:W-:Y:S01]  /*3e90*/  FADD.FTZ R13, R57, R10 ;  /* 0x0000000a390d7221 */ /* 0x002fe20000010000 */
[----:B------:R-:W-:Y:S01]  /*3ea0*/  FADD.FTZ R11, R175, R0 ;  /* 0x00000000af0b7221 */ /* 0x000fe20000010000 */
[----:B------:R-:W-:Y:S02]  /*3eb0*/  F2FP.BF16.F32.PACK_AB R172, R57, R56 ;  /* 0x0000003839ac723e */ /* 0x000fe400000010ff */
[----:B------:R-:W-:Y:S02]  /*3ec0*/  CS2R R56, SRZ ;  /* 0x0000000000387805 */ /* 0x000fe4000001ff00 */
[C---:B------:R-:W-:Y:S01]  /*3ed0*/  F2FP.BF16.F32.PACK_AB R175, R28.reuse, R175 ;  /* 0x000000af1caf723e */ /* 0x040fe200000010ff */
[----:B------:R-:W-:Y:S01]  /*3ee0*/  FADD.FTZ R0, R28, R11 ;  /* 0x0000000b1c007221 */ /* 0x000fe20000010000 */
[----:B------:R-:W-:Y:S01]  /*3ef0*/  CS2R R28, SRZ ;  /* 0x00000000001c7805 */ /* 0x000fe2000001ff00 */
        /* <DEDUP_REMOVED lines=18> */
[----:B------:R1:W3:Y:S01]  /*4020*/  MUFU.EX2 R5, R38 ;  /* 0x0000002600057308 */ /* 0x0002e20000000800 */
[----:B--2---:R-:W-:-:S07]  /*4030*/  FADD.FTZ R10, R68, R13 ;  /* 0x0000000d440a7221 */ /* 0x004fce0000010000 */
[----:B------:R-:W2:Y:S01]  /*4040*/  MUFU.EX2 R2, R2 ;  /* 0x0000000200027308 */ /* 0x000ea20000000800 */
[----:B0-----:R-:W-:Y:S01]  /*4050*/  FADD.FTZ R11, R171, R0 ;  /* 0x00000000ab0b7221 */ /* 0x001fe20000010000 */
[----:B------:R-:W-:Y:S01]  /*4060*/  IMAD.MOV.U32 R0, RZ, RZ, 0x3f800000 ;  /* 0x3f800000ff007424 */ /* 0x000fe200078e00ff */
[----:B-1----:R-:W-:Y:S01]  /*4070*/  CS2R R38, SRZ ;  /* 0x0000000000267805 */ /* 0x002fe2000001ff00 */
[C---:B---3--:R-:W-:Y:S01]  /*4080*/  FADD.FTZ R10, R5.reuse, R10 ;  /* 0x0000000a050a7221 */ /* 0x048fe20000010000 */
[----:B------:R-:W-:Y:S02]  /*4090*/  F2FP.BF16.F32.PACK_AB R170, R5, R68 ;  /* 0x0000004405aa723e */ /* 0x000fe400000010ff */
[----:B------:R-:W-:Y:S01]  /*40a0*/  CS2R R68, SRZ ;  /* 0x0000000000447805 */ /* 0x000fe2000001ff00 */
[C---:B--2---:R-:W-:Y:S01]  /*40b0*/  FADD.FTZ R5, R2.reuse, R11 ;  /* 0x0000000b02057221 */ /* 0x044fe20000010000 */
[----:B------:R-:W-:Y:S01]  /*40c0*/  F2FP.BF16.F32.PACK_AB R171, R2, R171 ;  /* 0x000000ab02ab723e */ /* 0x000fe200000010ff */
[----:B------:R-:W-:Y:S01]  /*40d0*/  IMAD.MOV.U32 R2, RZ, RZ, 0x3f800000 ;  /* 0x3f800000ff027424 */ /* 0x000fe200078e00ff */
[----:B------:R-:W-:Y:S06]  /*40e0*/  @!P1 BRA `(.L_x_5646) ;  /* 0x0000002400a09947 */ /* 0x000fec0003800000 */
[----:B------:R-:W-:Y:S01]  /*40f0*/  IMAD.MOV.U32 R11, RZ, RZ, R3 ;  /* 0x000000ffff0b7224 */ /* 0x000fe200078e0003 */
[----:B------:R-:W-:Y:S01]  /*4100*/  MOV R12, R4 ;  /* 0x00000004000c7202 */ /* 0x000fe20000000f00 */
[----:B------:R-:W-:Y:S01]  /*4110*/  IMAD.MOV.U32 R2, RZ, RZ, 0x3f800000 ;  /* 0x3f800000ff027424 */ /* 0x000fe200078e00ff */
[----:B------:R-:W-:Y:S01]  /*4120*/  UMOV UR5, UR38 ;  /* 0x0000002600057c82 */ /* 0x000fe20008000000 */
[----:B------:R-:W-:Y:S01]  /*4130*/  IMAD.MOV.U32 R119, RZ, RZ, RZ ;  /* 0x000000ffff777224 */ /* 0x000fe200078e00ff */
[----:B------:R-:W-:Y:S01]  /*4140*/  UMOV UR6, UR39 ;  /* 0x0000002700067c82 */ /* 0x000fe20008000000 */
[----:B------:R-:W-:-:S05]  /*4150*/  ULDC UR34, c[0x0][0x988] ;  /* 0x0002620000227ab9 */ /* 0x000fca0000000800 */
.L_x_5657:
[----:B------:R-:W-:-:S04]  /*4160*/  UISETP.NE.AND UP0, UPT, UR6, 0x1, UPT ;  /* 0x000000010600788c */ /* 0x000fc8000bf05270 */
[----:B------:R-:W-:-:S04]  /*4170*/  USEL UR38, URZ, 0x1, UP0 ;  /* 0x000000013f267887 */ /* 0x000fc80008000000 */
[----:B------:R-:W-:Y:S01]  /*4180*/  ULOP3.LUT UR38, UR5, UR38, URZ, 0x3c, !UPT ;  /* 0x0000002605267292 */ /* 0x000fe2000f8e3c3f */
[----:B------:R-:W-:Y:S11]  /*4190*/  @!P0 BRA `(.L_x_5647) ;  /* 0x0000000000048947 */ /* 0x000ff60003800000 */
[----:B------:R-:W-:Y:S01]  /*41a0*/  BPT.TRAP 0x1 ;  /* 0x000000040000795c */ /* 0x000fe20000300000 */
.L_x_5647:
        /* <DEDUP_REMOVED lines=9> */
.L_x_5648:
[----:B-1----:R-:W-:Y:S05]  /*4240*/  @P1 BRA `(.L_x_5649) ;  /* 0x0000000000081947 */ /* 0x002fea0003800000 */
[----:B------:R-:W1:Y:S02]  /*4250*/  SYNCS.PHASECHK.TRANS64.TRYWAIT P1, [UR7+0x30830], R3 ;  /* 0x03083003ff0075a7 */ /* 0x000e640008020147 */
[----:B-1----:R-:W-:Y:S05]  /*4260*/  @!P1 BRA `(.L_x_5650) ;  /* 0x000000f400a49947 */ /* 0x002fea0003800000 */
.L_x_5649:
        /* <DEDUP_REMOVED lines=175> */
.L_x_5651:
[----:B------:R-:W-:Y:S01]  /*4d60*/  ULEA UR10, UR6, UR40, 0x3 ;  /* 0x00000028060a7291 */ /* 0x000fe2000f8e183f */
[----:B------:R-:W-:-:S05]  /*4d70*/  IMAD.U32 R0, RZ, RZ, UR5 ;  /* 0x00000005ff007e24 */ /* 0x000fca000f8e00ff */
[----:B------:R-:W-:-:S04]  /*4d80*/  SHF.L.U32 R0, R0, 0x1f, RZ ;  /* 0x0000001f00007819 */ /* 0x000fc800000006ff */
[----:B------:R2:W3:Y:S01]  /*4d90*/  SYNCS.PHASECHK.TRANS64.TRYWAIT P1, [UR10+0x30850], R0 ;  /* 0x03085000ff0075a7 */ /* 0x0004e2000802014a */
[----:B------:R-:W-:Y:S05]  /*4da0*/  @!P0 BRA `(.L_x_5652) ;  /* 0x0000000000048947 */ /* 0x000fea0003800000 */
[----:B------:R-:W-:Y:S01]  /*4db0*/  BPT.TRAP 0x1 ;  /* 0x000000040000795c */ /* 0x000fe20000300000 */
.L_x_5652:
[----:B---3--:R-:W-:Y:S05]  /*4dc0*/  @P1 BRA `(.L_x_5653) ;  /* 0x0000000000081947 */ /* 0x008fea0003800000 */
[----:B------:R-:W3:Y:S02]  /*4dd0*/  SYNCS.PHASECHK.TRANS64.TRYWAIT P1, [UR10+0x30850], R0 ;  /* 0x03085000ff0075a7 */ /* 0x000ee4000802014a */
[----:B---3--:R-:W-:Y:S05]  /*4de0*/  @!P1 BRA `(.L_x_5654) ;  /* 0x000000e800dc9947 */ /* 0x008fea0003800000 */
.L_x_5653:
        /* <DEDUP_REMOVED lines=37> */
.L_x_5655:
[----:B------:R-:W-:Y:S01]  /*5040*/  R2UR UR5, R16 ;  /* 0x00000000100572ca */ /* 0x000fe200000e0000 */
[----:B--23--:R-:W-:Y:S01]  /*5050*/  VIADD R0, R18, UR43 ;  /* 0x0000002b12007c36 */ /* 0x00cfe20008000000 */
[----:B------:R-:W-:Y:S01]  /*5060*/  UMOV UR14, UR34 ;  /* 0x00000022000e7c82 */ /* 0x000fe20008000000 */
[----:B------:R-:W-:Y:S01]  /*5070*/  IMAD.U32 R13, RZ, RZ, UR42 ;  /* 0x0000002aff0d7e24 */ /* 0x000fe2000f8e00ff */
[----:B------:R-:W2:Y:S01]  /*5080*/  S2UR UR6, SR_CgaCtaId ;  /* 0x00000000000679c3 */ /* 0x000ea20000008800 */
[----:B------:R-:W-:-:S08]  /*5090*/  UIADD3 UR7, UR7, 0x30840, URZ ;  /* 0x0003084007077890 */ /* 0x000fd0000fffe03f */
[----:B------:R-:W-:-:S06]  /*50a0*/  UISETP.NE.AND UP0, UPT, UR5, URZ, UPT ;  /* 0x0000003f0500728c */ /* 0x000fcc000bf05270 */
[----:B------:R-:W-:Y:S02]  /*50b0*/  PLOP3.LUT P1, PT, PT, PT, UP0, 0x80, 0x0 ;  /* 0x000000000000781c */ /* 0x000fe40003f2f008 */
[----:B------:R-:W-:-:S03]  /*50c0*/  PLOP3.LUT P2, PT, PT, PT, UP0, 0x80, 0x0 ;  /* 0x000000000000781c */ /* 0x000fc60003f4f008 */
[----:B------:R-:W-:Y:S01]  /*50d0*/  @UP0 ULDC UR5, c[0x0][0x44c] ;  /* 0x0001130000050ab9 */ /* 0x000fe20000000800 */
[----:B--2---:R-:W-:-:S07]  /*50e0*/  UPRMT UR7, UR6, 0x654, UR7 ;  /* 0x0000065406077896 */ /* 0x004fce0008000007 */
[----:B------:R-:W-:Y:S01]  /*50f0*/  @P1 IMAD.HI.U32 R2, R0, UR5, RZ ;  /* 0x0000000500021c27 */ /* 0x000fe2000f8e00ff */
[----:B------:R-:W-:-:S04]  /*5100*/  @UP0 ULDC UR5, c[0x0][0x450] ;  /* 0x0001140000050ab9 */ /* 0x000fc80000000800 */
[----:B------:R-:W-:Y:S01]  /*5110*/  @P2 SHF.R.U32.HI R0, RZ, UR5, R2 ;  /* 0x00000005ff002c19 */ /* 0x000fe20008011602 */
[----:B------:R-:W-:Y:S01]  /*5120*/  UIMAD UR5, UR4, -0x60, URZ ;  /* 0xffffffa0040578a4 */ /* 0x000fe2000f8e023f */
[----:B------:R-:W-:Y:S03]  /*5130*/  SYNCS.ARRIVE.TRANS64.RED.A1T0 RZ, [UR7], RZ ;  /* 0x000000ffffff79a7 */ /* 0x000fe60008100407 */
[----:B01----:R-:W0:Y:S02]  /*5140*/  SHFL.IDX PT, R3, R0, RZ, 0x1c1f ;  /* 0x001c1fff00037589 */ /* 0x003e2400000e0000 */
[----:B------:R-:W-:-:S05]  /*5150*/  IMAD.U32 R2, RZ, RZ, UR5 ;  /* 0x00000005ff027e24 */ /* 0x000fca000f8e00ff */
[----:B------:R-:W-:-:S04]  /*5160*/  IADD3 R2, -R17, 0x1, R2 ;  /* 0x0000000111027810 */ /* 0x000fc80007ffe102 */
[----:B------:R-:W-:-:S05]  /*5170*/  IADD3 R2, -R13, UR60, R2 ;  /* 0x0000003c0d027c10 */ /* 0x000fca000fffe102 */
[----:B0-----:R-:W-:-:S05]  /*5180*/  IMAD.IADD R3, R2, 0x1, R3 ;  /* 0x0000000102037824 */ /* 0x001fca00078e0203 */
[C---:B------:R-:W-:Y:S02]  /*5190*/  ISETP.GT.AND P1, PT, R3.reuse, RZ, PT ;  /* 0x000000ff0300720c */ /* 0x040fe40003f24270 */
[C---:B------:R-:W-:Y:S02]  /*51a0*/  ISETP.GT.AND P2, PT, R3.reuse, 0x1, PT ;  /* 0x000000010300780c */ /* 0x040fe40003f44270 */
        /* <DEDUP_REMOVED lines=71> */
[----:B------:R-:W1:Y:S01]  /*5620*/  SHFL.BFLY PT, R4, R13, 0x2, 0x1f ;  /* 0x0c401f000d047f89 */ /* 0x000e6200000e0000 */
[----:B0-----:R-:W-:-:S05]  /*5630*/  IMAD.IADD R2, R2, 0x1, R3 ;  /* 0x0000000102027824 */ /* 0x001fca00078e0203 */
[C---:B------:R-:W-:Y:S02]  /*5640*/  ISETP.GT.AND P1, PT, R2.reuse, RZ, PT ;  /* 0x000000ff0200720c */ /* 0x040fe40003f24270 */
[----:B-1----:R-:W-:Y:S02]  /*5650*/  FMNMX.FTZ R14, R13, R4, !PT ;  /* 0x000000040d0e7209 */ /* 0x002fe40007810000 */
[----:B------:R-:W-:Y:S02]  /*5660*/  ISETP.GT.AND P2, PT, R2, 0x1, PT ;  /* 0x000000010200780c */ /* 0x000fe40003f44270 */
[----:B------:R-:W-:Y:S01]  /*5670*/  FSEL R122, R122, -INF , P1 ;  /* 0xff8000007a7a7808 */ /* 0x000fe20000800000 */
[----:B------:R-:W0:Y:S01]  /*5680*/  SHFL.BFLY PT, R15, R14, 0x1, 0x1f ;  /* 0x0c201f000e0f7f89 */ /* 0x000e2200000e0000 */
        /* <DEDUP_REMOVED lines=8> */
[----:B------:R-:W-:Y:S02]  /*5710*/  ISETP.GT.AND P3, PT, R2, 0x11, PT ;  /* 0x000000110200780c */ /* 0x000fe40003f64270 */
[----:B------:R-:W-:Y:S02]  /*5720*/  FSEL R130, R130, -INF , P2 ;  /* 0xff80000082827808 */ /* 0x000fe40001000000 */
[----:B------:R-:W-:Y:S02]  /*5730*/  ISETP.GT.AND P2, PT, R2, 0x18, PT ;  /* 0x000000180200780c */ /* 0x000fe40003f44270 */
[----:B------:R-:W-:Y:S02]  /*5740*/  FSEL R131, R131, -INF , P3 ;  /* 0xff80000083837808 */ /* 0x000fe40001800000 */
[----:B0-----:R-:W-:Y:S02]  /*5750*/  FMNMX.FTZ R4, R14, R15, !PT ;  /* 0x0000000f0e047209 */ /* 0x001fe40007810000 */
[----:B------:R-:W-:-:S02]  /*5760*/  FMNMX.FTZ R14, R126, R3, !PT ;  /* 0x000000037e0e7209 */ /* 0x000fc40007810000 */
[----:B------:R-:W-:Y:S01]  /*5770*/  ISETP.GT.AND P3, PT, R2, 0x19, PT ;  /* 0x000000190200780c */ /* 0x000fe20003f64270 */
[----:B------:R-:W-:Y:S01]  /*5780*/  FMUL.FTZ R13, R4, UR14 ;  /* 0x0000000e040d7c20 */ /* 0x000fe20008410000 */
        /* <DEDUP_REMOVED lines=34> */
[----:B------:R-:W-:-:S02]  /*59b0*/  FSETP.NEU.FTZ.AND P1, PT, R4, -INF , PT ;  /* 0xff8000000400780b */ /* 0x000fc40003f3d000 */
[----:B------:R-:W-:Y:S02]  /*59c0*/  ISETP.GT.AND P2, PT, R2, 0x48, PT ;  /* 0x000000480200780c */ /* 0x000fe40003f44270 */
        /* <DEDUP_REMOVED lines=19> */
[----:B------:R0:W-:Y:S01]  /*5b00*/  MUFU.EX2 R14, R125 ;  /* 0x0000007d000e7308 */ /* 0x0001e20000000800 */
        /* <DEDUP_REMOVED lines=14> */
[----:B------:R-:W-:Y:S01]  /*5bf0*/  FMNMX.FTZ R2, R166, R3, !PT ;  /* 0x00000003a6027209 */ /* 0x000fe20007810000 */
[--C-:B0-----:R-:W-:Y:S01]  /*5c00*/  FFMA.FTZ R125, R145, UR14, -R0.reuse ;  /* 0x0000000e917d7c23 */ /* 0x101fe20008010800 */
[--C-:B------:R-:W-:Y:S01]  /*5c10*/  FFMA.FTZ R178, R148, UR14, -R0.reuse ;  /* 0x0000000e94b27c23 */ /* 0x100fe20008010800 */
[--C-:B------:R-:W-:Y:S01]  /*5c20*/  FFMA.FTZ R124, R149, UR14, -R0.reuse ;  /* 0x0000000e957c7c23 */ /* 0x100fe20008010800 */
[----:B------:R-:W-:Y:S01]  /*5c30*/  FMNMX.FTZ R2, R167, R2, !PT ;  /* 0x00000002a7027209 */ /* 0x000fe20007810000 */
[--C-:B------:R-:W-:Y:S01]  /*5c40*/  FFMA.FTZ R172, R152, UR14, -R0.reuse ;  /* 0x0000000e98ac7c23 */ /* 0x100fe20008010800 */
[--C-:B------:R-:W-:Y:S01]  /*5c50*/  FFMA.FTZ R121, R153, UR14, -R0.reuse ;  /* 0x0000000e99797c23 */ /* 0x100fe20008010800 */
[--C-:B------:R-:W-:Y:S01]  /*5c60*/  FFMA.FTZ R174, R156, UR14, -R0.reuse ;  /* 0x0000000e9cae7c23 */ /* 0x100fe20008010800 */
[--C-:B------:R-:W-:Y:S01]  /*5c70*/  FFMA.FTZ R120, R157, UR14, -R0.reuse ;  /* 0x0000000e9d787c23 */ /* 0x100fe20008010800 */
[----:B------:R-:W0:Y:S01]  /*5c80*/  SHFL.BFLY PT, R3, R2, 0x2, 0x1f ;  /* 0x0c401f0002037f89 */ /* 0x000e2200000e0000 */
[--C-:B------:R-:W-:Y:S01]  /*5c90*/  FFMA.FTZ R168, R160, UR14, -R0.reuse ;  /* 0x0000000ea0a87c23 */ /* 0x100fe20008010800 */
[--C-:B------:R-:W-:Y:S01]  /*5ca0*/  FFMA.FTZ R161, R161, UR14, -R0.reuse ;  /* 0x0000000ea1a17c23 */ /* 0x100fe20008010800 */
[--C-:B------:R-:W-:Y:S01]  /*5cb0*/  FFMA.FTZ R170, R164, UR14, -R0.reuse ;  /* 0x0000000ea4aa7c23 */ /* 0x100fe20008010800 */
[----:B------:R-:W-:Y:S01]  /*5cc0*/  FFMA.FTZ R132, R165, UR14, -R0 ;  /* 0x0000000ea5847c23 */ /* 0x000fe20008010800 */
[----:B------:R-:W-:Y:S08]  /*5cd0*/  MUFU.EX2 R188, R188 ;  /* 0x000000bc00bc7308 */ /* 0x000ff00000000800 */
[----:B------:R-:W-:Y:S08]  /*5ce0*/  MUFU.EX2 R13, R13 ;  /* 0x0000000d000d7308 */ /* 0x000ff00000000800 */
[----:B------:R-:W-:Y:S01]  /*5cf0*/  MUFU.EX2 R190, R190 ;  /* 0x000000be00be7308 */ /* 0x000fe20000000800 */
[----:B0-----:R-:W-:-:S05]  /*5d00*/  FMNMX.FTZ R21, R2, R3, !PT ;  /* 0x0000000302157209 */ /* 0x001fca0007810000 */
[----:B------:R-:W0:Y:S02]  /*5d10*/  SHFL.BFLY PT, R2, R21, 0x1, 0x1f ;  /* 0x0c201f0015027f89 */ /* 0x000e2400000e0000 */
[----:B------:R-:W-:Y:S08]  /*5d20*/  MUFU.EX2 R184, R184 ;  /* 0x000000b800b87308 */ /* 0x000ff00000000800 */
[----:B------:R-:W-:Y:S08]  /*5d30*/  MUFU.EX2 R15, R15 ;  /* 0x0000000f000f7308 */ /* 0x000ff00000000800 */
[----:B------:R-:W-:Y:S01]  /*5d40*/  MUFU.EX2 R186, R186 ;  /* 0x000000ba00ba7308 */ /* 0x000fe20000000800 */
[----:B0-----:R-:W-:-:S07]  /*5d50*/  FMNMX.FTZ R3, R21, R2, !PT ;  /* 0x0000000215037209 */ /* 0x001fce0007810000 */
[----:B------:R-:W-:Y:S01]  /*5d60*/  MUFU.EX2 R180, R180 ;  /* 0x000000b400b47308 */ /* 0x000fe20000000800 */
[C---:B------:R-:W-:Y:S01]  /*5d70*/  FSETP.NEU.FTZ.AND P2, PT, R3.reuse, -INF , PT ;  /* 0xff8000000300780b */ /* 0x040fe20003f5d000 */
[----:B------:R-:W-:-:S03]  /*5d80*/  FMUL.FTZ R133, R3, UR14 ;  /* 0x0000000e03857c20 */ /* 0x000fc60008410000 */
[----:B------:R-:W-:-:S03]  /*5d90*/  FSEL R0, R3, RZ, P2 ;  /* 0x000000ff03007208 */ /* 0x000fc60001000000 */
[----:B------:R-:W-:Y:S01]  /*5da0*/  MUFU.EX2 R129, R129 ;  /* 0x0000008100817308 */ /* 0x000fe20000000800 */
[----:B------:R-:W-:Y:S01]  /*5db0*/  FSEL R133, R133, RZ, P2 ;  /* 0x000000ff85857208 */ /* 0x000fe20001000000 */
[----:B------:R-:W-:-:S04]  /*5dc0*/  FADD.FTZ R2, -R0, R11 ;  /* 0x0000000b00027221 */ /* 0x000fc80000010100 */
[--C-:B------:R-:W-:Y:S01]  /*5dd0*/  FFMA.FTZ R191, R126, UR14, -R133.reuse ;  /* 0x0000000e7ebf7c23 */ /* 0x100fe20008010885 */
[--C-:B------:R-:W-:Y:S01]  /*5de0*/  FFMA.FTZ R126, R131, UR14, -R133.reuse ;  /* 0x0000000e837e7c23 */ /* 0x100fe20008010885 */
[----:B------:R-:W-:Y:S01]  /*5df0*/  FSEL R131, R4, RZ, P1 ;  /* 0x000000ff04837208 */ /* 0x000fe20000800000 */
[--C-:B------:R-:W-:Y:S01]  /*5e00*/  FFMA.FTZ R189, R122, UR14, -R133.reuse ;  /* 0x0000000e7abd7c23 */ /* 0x100fe20008010885 */
[----:B------:R-:W-:Y:S01]  /*5e10*/  FMUL.FTZ R2, R2, UR14 ;  /* 0x0000000e02027c20 */ /* 0x000fe20008410000 */
[--C-:B------:R-:W-:Y:S01]  /*5e20*/  FFMA.FTZ R136, R123, UR14, -R133.reuse ;  /* 0x0000000e7b887c23 */ /* 0x100fe20008010885 */
[--C-:B------:R-:W-:Y:S01]  /*5e30*/  FFMA.FTZ R127, R127, UR14, -R133.reuse ;  /* 0x0000000e7f7f7c23 */ /* 0x100fe20008010885 */
[----:B------:R-:W-:Y:S01]  /*5e40*/  FADD.FTZ R131, -R131, R12 ;  /* 0x0000000c83837221 */ /* 0x000fe20000010100 */
        /* <DEDUP_REMOVED lines=8> */
[----:B------:R0:W1:Y:S01]  /*5ed0*/  MUFU.EX2 R0, R131 ;  /* 0x0000008300007308 */ /* 0x0000620000000800 */
        /* <DEDUP_REMOVED lines=8> */
[--C-:B0-----:R-:W-:Y:S01]  /*5f60*/  FFMA.FTZ R131, R151, UR14, -R133.reuse ;  /* 0x0000000e97837c23 */ /* 0x101fe20008010885 */
[--C-:B------:R-:W-:Y:S01]  /*5f70*/  FFMA.FTZ R169, R162, UR14, -R133.reuse ;  /* 0x0000000ea2a97c23 */ /* 0x100fe20008010885 */
[----:B------:R-:W-:-:S05]  /*5f80*/  FFMA.FTZ R171, R166, UR14, -R133 ;  /* 0x0000000ea6ab7c23 */ /* 0x000fca0008010885 */
[----:B------:R-:W0:Y:S01]  /*5f90*/  MUFU.EX2 R2, R2 ;  /* 0x0000000200027308 */ /* 0x000e220000000800 */
[----:B-1----:R-:W-:-:S04]  /*5fa0*/  FFMA.FTZ R10, R0, R10, R188 ;  /* 0x0000000a000a7223 */ /* 0x002fc800000100bc */
[----:B------:R-:W-:-:S03]  /*5fb0*/  FADD.FTZ R11, R13, R10 ;  /* 0x0000000a0d0b7221 */ /* 0x000fc60000010000 */
        /* <DEDUP_REMOVED lines=9> */
[----:B------:R-:W-:-:S03]  /*6050*/  FADD.FTZ R11, R186, R11 ;  /* 0x0000000bba0b7221 */ /* 0x000fc60000010000 */
[----:B------:R-:W-:Y:S01]  /*6060*/  FADD.FTZ R10, R191, R10 ;  /* 0x0000000abf0a7221 */ /* 0x000fe20000010000 */
[----:B------:R-:W-:Y:S02]  /*6070*/  FADD.FTZ R11, R20, R11 ;  /* 0x0000000b140b7221 */ /* 0x000fe40000010000 */
[----:B------:R-:W1:Y:S01]  /*6080*/  MUFU.EX2 R126, R126 ;  /* 0x0000007e007e7308 */ /* 0x000e620000000800 */
[----:B--2---:R-:W-:Y:S01]  /*6090*/  FADD.FTZ R10, R127, R10 ;  /* 0x0000000a7f0a7221 */ /* 0x004fe20000010000 */
[----:B------:R-:W-:-:S04]  /*60a0*/  FADD.FTZ R12, R180, R11 ;  /* 0x0000000bb40c7221 */ /* 0x000fc80000010000 */
[----:B------:R-:W-:Y:S01]  /*60b0*/  FADD.FTZ R11, R129, R12 ;  /* 0x0000000c810b7221 */ /* 0x000fe20000010000 */
[----:B------:R-:W-:Y:S01]  /*60c0*/  FFMA.FTZ R12, R159, UR14, -R133 ;  /* 0x0000000e9f0c7c23 */ /* 0x000fe20008010885 */
        /* <DEDUP_REMOVED lines=22> */
[--C-:B------:R-:W-:Y:S01]  /*6230*/  FFMA.FTZ R11, R163, UR14, -R133.reuse ;  /* 0x0000000ea30b7c23 */ /* 0x100fe20008010885 */
[----:B------:R-:W-:-:S05]  /*6240*/  FFMA.FTZ R133, R167, UR14, -R133 ;  /* 0x0000000ea7857c23 */ /* 0x000fca0008010885 */
        /* <DEDUP_REMOVED lines=46> */
.L_x_5656:
        /* <DEDUP_REMOVED lines=36> */
.L_x_5646:
[----:B------:R-:W-:-:S06]  /*6770*/  UISETP.GE.AND UP0, UPT, UR4, UR61, UPT ;  /* 0x0000003d0400728c */ /* 0x000fcc000bf06270 */
[----:B------:R-:W-:-:S13]  /*6780*/  PLOP3.LUT P1, PT, PT, PT, UP0, 0x80, 0x0 ;  /* 0x000000000000781c */ /* 0x000fda0003f2f008 */
[----:B------:R-:W-:Y:S05]  /*6790*/  @!P1 BRA `(.L_x_5658) ;  /* 0x0000001c00bc9947 */ /* 0x000fea0003800000 */
[----:B------:R-:W-:Y:S01]  /*67a0*/  IMAD.MOV.U32 R11, RZ, RZ, R3 ;  /* 0x000000ffff0b7224 */ /* 0x000fe200078e0003 */
[----:B------:R-:W-:Y:S01]  /*67b0*/  UMOV UR5, UR38 ;  /* 0x0000002600057c82 */ /* 0x000fe20008000000 */
[----:B------:R-:W-:Y:S01]  /*67c0*/  IMAD.MOV.U32 R12, RZ, RZ, R4 ;  /* 0x000000ffff0c7224 */ /* 0x000fe200078e0004 */
[----:B------:R-:W-:Y:S01]  /*67d0*/  UMOV UR6, UR39 ;  /* 0x0000002700067c82 */ /* 0x000fe20008000000 */
[----:B------:R-:W-:-:S05]  /*67e0*/  ULDC UR11, c[0x0][0x988] ;  /* 0x00026200000b7ab9 */ /* 0x000fca0000000800 */
.L_x_5669:
        /* <DEDUP_REMOVED lines=8> */
.L_x_5659:
[----:B------:R-:W-:Y:S01]  /*6870*/  ULEA UR7, UR39, UR40, 0x3 ;  /* 0x0000002827077291 */ /* 0x000fe2000f8e183f */
[----:B------:R-:W-:-:S05]  /*6880*/  IMAD.U32 R3, RZ, RZ, UR38 ;  /* 0x00000026ff037e24 */ /* 0x000fca000f8e00ff */
[----:B------:R-:W-:-:S04]  /*6890*/  SHF.L.U32 R3, R3, 0x1f, RZ ;  /* 0x0000001f03037819 */ /* 0x000fc800000006ff */
[----:B------:R0:W1:Y:S01]  /*68a0*/  SYNCS.PHASECHK.TRANS64.TRYWAIT P1, [UR7+0x30830], R3 ;  /* 0x03083003ff0075a7 */ /* 0x0000620008020147 */
[----:B------:R-:W-:Y:S05]  /*68b0*/  @!P0 BRA `(.L_x_5660) ;  /* 0x0000000000048947 */ /* 0x000fea0003800000 */
[----:B------:R-:W-:Y:S01]  /*68c0*/  BPT.TRAP 0x1 ;  /* 0x000000040000795c */ /* 0x000fe20000300000 */
.L_x_5660:
[----:B-1----:R-:W-:Y:S05]  /*68d0*/  @P1 BRA `(.L_x_5661) ;  /* 0x0000000000081947 */ /* 0x002fea0003800000 */
[----:B------:R-:W1:Y:S02]  /*68e0*/  SYNCS.PHASECHK.TRANS64.TRYWAIT P1, [UR7+0x30830], R3 ;  /* 0x03083003ff0075a7 */ /* 0x000e640008020147 */
[----:B-1----:R-:W-:Y:S05]  /*68f0*/  @!P1 BRA `(.L_x_5662) ;  /* 0x000000d000309947 */ /* 0x002fea0003800000 */
.L_x_5661:
        /* <DEDUP_REMOVED lines=175> */
.L_x_5663:
[----:B------:R-:W-:Y:S01]  /*73f0*/  ULEA UR15, UR6, UR40, 0x3 ;  /* 0x00000028060f7291 */ /* 0x000fe2000f8e183f */
[----:B------:R-:W-:-:S05]  /*7400*/  IMAD.U32 R0, RZ, RZ, UR5 ;  /* 0x00000005ff007e24 */ /* 0x000fca000f8e00ff */
[----:B------:R-:W-:-:S04]  /*7410*/  SHF.L.U32 R0, R0, 0x1f, RZ ;  /* 0x0000001f00007819 */ /* 0x000fc800000006ff */
[----:B------:R2:W3:Y:S01]  /*7420*/  SYNCS.PHASECHK.TRANS64.TRYWAIT P1, [UR15+0x30850], R0 ;  /* 0x03085000ff0075a7 */ /* 0x0004e2000802014f */
[----:B------:R-:W-:Y:S05]  /*7430*/  @!P0 BRA `(.L_x_5664) ;  /* 0x0000000000048947 */ /* 0x000fea0003800000 */
[----:B------:R-:W-:Y:S01]  /*7440*/  BPT.TRAP 0x1 ;  /* 0x000000040000795c */ /* 0x000fe20000300000 */
.L_x_5664:
[----:B---3--:R-:W-:Y:S05]  /*7450*/  @P1 BRA `(.L_x_5665) ;  /* 0x0000000000081947 */ /* 0x008fea0003800000 */
[----:B------:R-:W3:Y:S02]  /*7460*/  SYNCS.PHASECHK.TRANS64.TRYWAIT P1, [UR15+0x30850], R0 ;  /* 0x03085000ff0075a7 */ /* 0x000ee4000802014f */
[----:B---3--:R-:W-:Y:S05]  /*7470*/  @!P1 BRA `(.L_x_5666) ;  /* 0x000000c400689947 */ /* 0x008fea0003800000 */
.L_x_5665:
        /* <DEDUP_REMOVED lines=37> */
.L_x_5667:
[----:B---3--:R-:W-:Y:S01]  /*76d0*/  FMNMX.FTZ R2, R122, R11, !PT ;  /* 0x0000000b7a027209 */ /* 0x008fe20007810000 */
[----:B------:R-:W-:Y:S01]  /*76e0*/  UMOV UR14, UR11 ;  /* 0x0000000b000e7c82 */ /* 0x000fe20008000000 */
[----:B--2---:R-:W-:Y:S01]  /*76f0*/  FMNMX.FTZ R0, R120, R12, !PT ;  /* 0x0000000c78007209 */ /* 0x004fe20007810000 */
[----:B------:R-:W2:Y:S01]  /*7700*/  S2UR UR6, SR_CgaCtaId ;  /* 0x00000000000679c3 */ /* 0x000ea20000008800 */
[----:B------:R-:W-:Y:S01]  /*7710*/  FMNMX.FTZ R13, R123, R2, !PT ;  /* 0x000000027b0d7209 */ /* 0x000fe20007810000 */
[----:B------:R-:W-:Y:S01]  /*7720*/  ULEA UR5, UR10, UR40, 0x3 ;  /* 0x000000280a057291 */ /* 0x000fe2000f8e183f */
[----:B01----:R-:W-:Y:S02]  /*7730*/  FMNMX.FTZ R3, R121, R0, !PT ;  /* 0x0000000079037209 */ /* 0x003fe40007810000 */
[----:B------:R-:W-:Y:S01]  /*7740*/  FMNMX.FTZ R2, R126, R13, !PT ;  /* 0x0000000d7e027209 */ /* 0x000fe20007810000 */
[----:B------:R-:W-:Y:S01]  /*7750*/  UIADD3 UR5, UR5, 0x30840, URZ ;  /* 0x0003084005057890 */ /* 0x000fe2000fffe03f */
        /* <DEDUP_REMOVED lines=55> */
[C---:B------:R-:W-:Y:S01]  /*7ad0*/  FMUL.FTZ R11, R4.reuse, UR14 ;  /* 0x0000000e040b7c20 */ /* 0x040fe20008410000 */
[----:B------:R-:W-:-:S03]  /*7ae0*/  FADD.FTZ R12, -R4, R12 ;  /* 0x0000000c040c7221 */ /* 0x000fc60000010100 */
[--C-:B------:R-:W-:Y:S01]  /*7af0*/  FFMA.FTZ R190, R124, UR14, -R11.reuse ;  /* 0x0000000e7cbe7c23 */ /* 0x100fe2000801080b */
[--C-:B------:R-:W-:Y:S01]  /*7b00*/  FFMA.FTZ R124, R125, UR14, -R11.reuse ;  /* 0x0000000e7d7c7c23 */ /* 0x100fe2000801080b */
[----:B------:R-:W-:Y:S01]  /*7b10*/  FMUL.FTZ R125, R3, UR14 ;  /* 0x0000000e037d7c20 */ /* 0x000fe20008410000 */
[--C-:B------:R-:W-:Y:S01]  /*7b20*/  FFMA.FTZ R188, R120, UR14, -R11.reuse ;  /* 0x0000000e78bc7c23 */ /* 0x100fe2000801080b */
[----:B------:R-:W-:Y:S01]  /*7b30*/  FMUL.FTZ R12, R12, UR14 ;  /* 0x0000000e0c0c7c20 */ /* 0x000fe20008410000 */
[----:B------:R-:W-:Y:S01]  /*7b40*/  FFMA.FTZ R169, R121, UR14, -R11 ;  /* 0x0000000e79a97c23 */ /* 0x000fe2000801080b */
[----:B------:R-:W-:Y:S01]  /*7b50*/  FFMA.FTZ R189, R122, UR14, -R125 ;  /* 0x0000000e7abd7c23 */ /* 0x000fe2000801087d */
[----:B------:R-:W-:Y:S01]  /*7b60*/  FFMA.FTZ R21, R137, UR14, -R11 ;  /* 0x0000000e89157c23 */ /* 0x000fe2000801080b */
[--C-:B------:R-:W-:Y:S01]  /*7b70*/  FFMA.FTZ R137, R123, UR14, -R125.reuse ;  /* 0x0000000e7b897c23 */ /* 0x100fe2000801087d */
[----:B------:R-:W-:Y:S01]  /*7b80*/  MUFU.EX2 R0, R12 ;  /* 0x0000000c00007308 */ /* 0x000fe20000000800 */
[----:B------:R-:W-:Y:S01]  /*7b90*/  FFMA.FTZ R191, R126, UR14, -R125 ;  /* 0x0000000e7ebf7c23 */ /* 0x000fe2000801087d */
[----:B------:R-:W-:Y:S01]  /*7ba0*/  FFMA.FTZ R180, R136, UR14, -R11 ;  /* 0x0000000e88b47c23 */ /* 0x000fe2000801080b */
[----:B------:R-:W-:Y:S01]  /*7bb0*/  FFMA.FTZ R136, R127, UR14, -R125 ;  /* 0x0000000e7f887c23 */ /* 0x000fe2000801087d */
[----:B------:R-:W-:Y:S01]  /*7bc0*/  FFMA.FTZ R184, R128, UR14, -R11 ;  /* 0x0000000e80b87c23 */ /* 0x000fe2000801080b */
[----:B------:R-:W-:Y:S01]  /*7bd0*/  FFMA.FTZ R185, R130, UR14, -R125 ;  /* 0x0000000e82b97c23 */ /* 0x000fe2000801087d */
[--C-:B------:R-:W-:Y:S01]  /*7be0*/  FFMA.FTZ R121, R129, UR14, -R11.reuse ;  /* 0x0000000e81797c23 */ /* 0x100fe2000801080b */
[----:B------:R-:W-:Y:S01]  /*7bf0*/  FFMA.FTZ R120, R133, UR14, -R11 ;  /* 0x0000000e85787c23 */ /* 0x000fe2000801080b */
[----:B------:R-:W0:Y:S01]  /*7c00*/  MUFU.EX2 R188, R188 ;  /* 0x000000bc00bc7308 */ /* 0x000e220000000800 */
[----:B------:R-:W-:Y:S01]  /*7c10*/  FFMA.FTZ R133, R131, UR14, -R125 ;  /* 0x0000000e83857c23 */ /* 0x000fe2000801087d */
[----:B------:R-:W-:Y:S01]  /*7c20*/  FFMA.FTZ R186, R132, UR14, -R11 ;  /* 0x0000000e84ba7c23 */ /* 0x000fe2000801080b */
[--C-:B------:R-:W-:Y:S01]  /*7c30*/  FFMA.FTZ R187, R134, UR14, -R125.reuse ;  /* 0x0000000e86bb7c23 */ /* 0x100fe2000801087d */
[--C-:B------:R-:W-:Y:S01]  /*7c40*/  FFMA.FTZ R132, R135, UR14, -R125.reuse ;  /* 0x0000000e87847c23 */ /* 0x100fe2000801087d */
[--C-:B------:R-:W-:Y:S01]  /*7c50*/  FFMA.FTZ R181, R138, UR14, -R125.reuse ;  /* 0x0000000e8ab57c23 */ /* 0x100fe2000801087d */
[----:B------:R-:W-:Y:S01]  /*7c60*/  FFMA.FTZ R131, R139, UR14, -R125 ;  /* 0x0000000e8b837c23 */ /* 0x000fe2000801087d */
[----:B------:R-:W-:Y:S01]  /*7c70*/  FFMA.FTZ R182, R140, UR14, -R11 ;  /* 0x0000000e8cb67c23 */ /* 0x000fe2000801080b */
        /* <DEDUP_REMOVED lines=26> */
[--C-:B------:R-:W-:Y:S01]  /*7e20*/  FFMA.FTZ R12, R161, UR14, -R11.reuse ;  /* 0x0000000ea10c7c23 */ /* 0x100fe2000801080b */
[----:B------:R-:W-:Y:S01]  /*7e30*/  FFMA.FTZ R170, R164, UR14, -R11 ;  /* 0x0000000ea4aa7c23 */ /* 0x000fe2000801080b */
[----:B------:R-:W-:Y:S01]  /*7e40*/  FFMA.FTZ R171, R166, UR14, -R125 ;  /* 0x0000000ea6ab7c23 */ /* 0x000fe2000801087d */
        /* <DEDUP_REMOVED lines=35> */
[----:B------:R-:W-:-:S06]  /*8080*/  FFMA.FTZ R122, R162, UR14, -R125 ;  /* 0x0000000ea27a7c23 */ /* 0x000fcc000801087d */
        /* <DEDUP_REMOVED lines=60> */
.L_x_5668:
        /* <DEDUP_REMOVED lines=36> */
.L_x_5658:
        /* <DEDUP_REMOVED lines=99> */
.L_x_5670:
[----:B------:R-:W-:Y:S01]  /*8cc0*/  ULEA UR5, UR39, UR40, 0x3 ;  /* 0x0000002827057291 */ /* 0x000fe2000f8e183f */
[----:B------:R-:W-:-:S05]  /*8cd0*/  IMAD.U32 R0, RZ, RZ, UR38 ;  /* 0x00000026ff007e24 */ /* 0x000fca000f8e00ff */
[----:B------:R-:W-:-:S04]  /*8ce0*/  SHF.L.U32 R0, R0, 0x1f, RZ ;  /* 0x0000001f00007819 */ /* 0x000fc800000006ff */
[----:B------:R0:W1:Y:S01]  /*8cf0*/  SYNCS.PHASECHK.TRANS64.TRYWAIT P1, [UR5+0x30850], R0 ;  /* 0x03085000ff0075a7 */ /* 0x0000620008020145 */
[----:B------:R-:W-:Y:S05]  /*8d00*/  @!P0 BRA `(.L_x_5671) ;  /* 0x0000000000048947 */ /* 0x000fea0003800000 */
[----:B------:R-:W-:Y:S01]  /*8d10*/  BPT.TRAP 0x1 ;  /* 0x000000040000795c */ /* 0x000fe20000300000 */
.L_x_5671:
[----:B-1----:R-:W-:Y:S05]  /*8d20*/  @P1 BRA `(.L_x_5672) ;  /* 0x0000000000081947 */ /* 0x002fea0003800000 */
[----:B------:R-:W1:Y:S02]  /*8d30*/  SYNCS.PHASECHK.TRANS64.TRYWAIT P1, [UR5+0x30850], R0 ;  /* 0x03085000ff0075a7 */ /* 0x000e640008020145 */
[----:B-1----:R-:W-:Y:S05]  /*8d40*/  @!P1 BRA `(.L_x_5673) ;  /* 0x000000ac004c9947 */ /* 0x002fea0003800000 */
.L_x_5672:
        /* <DEDUP_REMOVED lines=61> */
[----:B0-23--:R-:W-:Y:S05]  /*9120*/  @!P0 BRA `(.L_x_5674) ;  /* 0x0000000000048947 */ /* 0x00dfea0003800000 */
[----:B------:R-:W-:Y:S01]  /*9130*/  BPT.TRAP 0x1 ;  /* 0x000000040000795c */ /* 0x000fe20000300000 */
.L_x_5674:
        /* <DEDUP_REMOVED lines=109> */
.L_x_5638:
        /* <DEDUP_REMOVED lines=17> */
[----:B------:R-:W-:Y:S01]  /*9920*/  ULDC.64 UR12, c[0x0][0xc00] ;  /* 0x00030000000c7ab9 */ /* 0x000fe20000000a00 */
[----:B------:R-:W-:Y:S02]  /*9930*/  R2UR UR16, R215 ;  /* 0x00000000d71072ca */ /* 0x000fe400000e0000 */
[----:B------:R-:W-:Y:S02]  /*9940*/  R2UR UR17, R196 ;  /* 0x00000000c41172ca */ /* 0x000fe400000e0000 */
[----:B------:R-:W-:-:S07]  /*9950*/  R2UR UR23, R198 ;  /* 0x00000000c61772ca */ /* 0x000fce00000e0000 */
[----:B------:R-:W-:Y:S01]  /*9960*/  UIMAD.WIDE UR12, UR9, 0x4, UR12 ;  /* 0x00000004090c78a5 */ /* 0x000fe2000f8e020c */
[----:B------:R-:W-:Y:S01]  /*9970*/  UMOV UR10, UR8 ;  /* 0x00000008000a7c82 */ /* 0x000fe20008000000 */
[----:B0-----:R-:W-:Y:S01]  /*9980*/  UMOV UR11, UR4 ;  /* 0x00000004000b7c82 */ /* 0x001fe20008000000 */
[----:B------:R-:W-:Y:S01]  /*9990*/  BAR.SYNC.DEFER_BLOCKING 0x1, 0x100 ;  /* 0x0044000000007b1d */ /* 0x000fe20000010000 */
[----:B--2---:R-:W-:-:S03]  /*99a0*/  IMAD.WIDE R4, R3, R4, UR10 ;  /* 0x0000000a03047e25 */ /* 0x004fc6000f8e0204 */
[C---:B------:R-:W-:Y:S02]  /*99b0*/  IADD3 R8, P1, R4.reuse, 0x40, RZ ;  /* 0x0000004004087810 */ /* 0x040fe40007f3e0ff */
[C---:B------:R-:W-:Y:S02]  /*99c0*/  LOP3.LUT R3, R4.reuse, 0x380, RZ, 0xc0, !PT ;  /* 0x0000038004037812 */ /* 0x040fe400078ec0ff */
[C---:B------:R-:W-:Y:S01]  /*99d0*/  IADD3 R6, P2, R4.reuse, 0x20, RZ ;  /* 0x0000002004067810 */ /* 0x040fe20007f5e0ff */
[--C-:B------:R-:W-:Y:S01]  /*99e0*/  IMAD.X R15, RZ, RZ, R5.reuse, P1 ;  /* 0x000000ffff0f7224 */ /* 0x100fe200008e0605 */
[C---:B------:R-:W-:Y:S02]  /*99f0*/  IADD3 R133, P6, R4.reuse, 0x60, RZ ;  /* 0x0000006004857810 */ /* 0x040fe40007fde0ff */
[----:B------:R-:W-:Y:S01]  /*9a00*/  IADD3 R135, P5, R4, 0x4000, RZ ;  /* 0x0000400004877810 */ /* 0x000fe20007fbe0ff */
[--C-:B------:R-:W-:Y:S01]  /*9a10*/  IMAD.X R13, RZ, RZ, R5.reuse, P2 ;  /* 0x000000ffff0d7224 */ /* 0x100fe200010e0605 */
[----:B------:R-:W-:Y:S01]  /*9a20*/  LOP3.LUT R7, R8, 0x380, RZ, 0xc0, !PT ;  /* 0x0000038008077812 */ /* 0x000fe200078ec0ff */
[--C-:B------:R-:W-:Y:S01]  /*9a30*/  IMAD.X R89, RZ, RZ, R5.reuse, P6 ;  /* 0x000000ffff597224 */ /* 0x100fe200030e0605 */
[----:B------:R-:W-:Y:S01]  /*9a40*/  SHF.R.U64 R3, R3, 0x3, RZ ;  /* 0x0000000303037819 */ /* 0x000fe200000012ff */
[----:B------:R-:W-:Y:S01]  /*9a50*/  IMAD.X R91, RZ, RZ, R5, P5 ;  /* 0x000000ffff5b7224 */ /* 0x000fe200028e0605 */
[----:B------:R-:W-:-:S02]  /*9a60*/  IADD3 R22, P0, R4, 0x4020, RZ ;  /* 0x0000402004167810 */ /* 0x000fc40007f1e0ff */
[C---:B------:R-:W-:Y:S02]  /*9a70*/  IADD3 R137, P4, R4.reuse, 0x4040, RZ ;  /* 0x0000404004897810 */ /* 0x040fe40007f9e0ff */
        /* <DEDUP_REMOVED lines=10> */
[----:B------:R-:W-:Y:S01]  /*9b20*/  SHF.R.U64 R7, R7, 0x3, RZ ;  /* 0x0000000307077819 */ /* 0x000fe200000012ff */
[--C-:B------:R-:W-:Y:S01]  /*9b30*/  IMAD.X R9, RZ, RZ, R5.reuse, P6 ;  /* 0x000000ffff097224 */ /* 0x100fe200030e0605 */
[----:B------:R-:W-:Y:S01]  /*9b40*/  LOP3.LUT R4, R3, R4, RZ, 0x3c, !PT ;  /* 0x0000000403047212 */ /* 0x000fe200078e3cff */
[----:B------:R-:W-:Y:S01]  /*9b50*/  IMAD.X R11, RZ, RZ, R5, P5 ;  /* 0x000000ffff0b7224 */ /* 0x000fe200028e0605 */
[----:B------:R-:W-:-:S02]  /*9b60*/  LOP3.LUT R3, R6, 0x380, RZ, 0xc0, !PT ;  /* 0x0000038006037812 */ /* 0x000fc400078ec0ff */
[----:B------:R-:W-:Y:S02]  /*9b70*/  LOP3.LUT R14, R7, R8, RZ, 0x3c, !PT ;  /* 0x00000008070e7212 */ /* 0x000fe400078e3cff */
[----:B------:R-:W-:Y:S02]  /*9b80*/  LOP3.LUT R8, R139, 0x380, RZ, 0xc0, !PT ;  /* 0x000003808b087812 */ /* 0x000fe400078ec0ff */
[----:B------:R-:W-:Y:S02]  /*9b90*/  LOP3.LUT R10, R133, 0x380, RZ, 0xc0, !PT ;  /* 0x00000380850a7812 */ /* 0x000fe400078ec0ff */
[----:B------:R-:W-:Y:S02]  /*9ba0*/  SHF.R.U64 R3, R3, 0x3, RZ ;  /* 0x0000000303037819 */ /* 0x000fe400000012ff */
[----:B------:R-:W-:Y:S02]  /*9bb0*/  LOP3.LUT R16, R135, 0x380, RZ, 0xc0, !PT ;  /* 0x0000038087107812 */ /* 0x000fe400078ec0ff */
[----:B------:R-:W-:-:S02]  /*9bc0*/  SHF.R.U64 R8, R8, 0x3, RZ ;  /* 0x0000000308087819 */ /* 0x000fc400000012ff */
[----:B------:R-:W-:Y:S02]  /*9bd0*/  SHF.R.U64 R10, R10, 0x3, RZ ;  /* 0x000000030a0a7819 */ /* 0x000fe400000012ff */
[----:B------:R-:W-:Y:S02]  /*9be0*/  LOP3.LUT R12, R3, R6, RZ, 0x3c, !PT ;  /* 0x00000006030c7212 */ /* 0x000fe400078e3cff */
[----:B------:R-:W-:Y:S02]  /*9bf0*/  SHF.R.U64 R16, R16, 0x3, RZ ;  /* 0x0000000310107819 */ /* 0x000fe400000012ff */
[----:B------:R-:W-:Y:S02]  /*9c00*/  LOP3.LUT R3, R22, 0x380, RZ, 0xc0, !PT ;  /* 0x0000038016037812 */ /* 0x000fe400078ec0ff */
[----:B------:R-:W-:Y:S02]  /*9c10*/  LOP3.LUT R6, R137, 0x380, RZ, 0xc0, !PT ;  /* 0x0000038089067812 */ /* 0x000fe400078ec0ff */
[----:B------:R-:W-:-:S02]  /*9c20*/  LOP3.LUT R7, R96, 0x380, RZ, 0xc0, !PT ;  /* 0x0000038060077812 */ /* 0x000fc400078ec0ff */
[----:B------:R-:W-:Y:S02]  /*9c30*/  LOP3.LUT R98, R8, R139, RZ, 0x3c, !PT ;  /* 0x0000008b08627212 */ /* 0x000fe400078e3cff */
[----:B------:R-:W-:Y:S02]  /*9c40*/  LOP3.LUT R88, R10, R133, RZ, 0x3c, !PT ;  /* 0x000000850a587212 */ /* 0x000fe400078e3cff */
[----:B------:R-:W-:Y:S02]  /*9c50*/  LOP3.LUT R8, R141, 0x380, RZ, 0xc0, !PT ;  /* 0x000003808d087812 */ /* 0x000fe400078ec0ff */
[----:B------:R-:W-:Y:S02]  /*9c60*/  LOP3.LUT R90, R16, R135, RZ, 0x3c, !PT ;  /* 0x00000087105a7212 */ /* 0x000fe400078e3cff */
[----:B------:R-:W-:Y:S02]  /*9c70*/  SHF.R.U64 R3, R3, 0x3, RZ ;  /* 0x0000000303037819 */ /* 0x000fe400000012ff */
[----:B------:R-:W-:-:S02]  /*9c80*/  SHF.R.U64 R6, R6, 0x3, RZ ;  /* 0x0000000306067819 */ /* 0x000fc400000012ff */
[----:B------:R-:W-:Y:S02]  /*9c90*/  LOP3.LUT R10, R143, 0x380, RZ, 0xc0, !PT ;  /* 0x000003808f0a7812 */ /* 0x000fe400078ec0ff */
[----:B------:R-:W-:Y:S02]  /*9ca0*/  LOP3.LUT R16, R145, 0x380, RZ, 0xc0, !PT ;  /* 0x0000038091107812 */ /* 0x000fe400078ec0ff */
[----:B------:R-:W-:Y:S02]  /*9cb0*/  SHF.R.U64 R7, R7, 0x3, RZ ;  /* 0x0000000307077819 */ /* 0x000fe400000012ff */
[----:B------:R-:W-:Y:S02]  /*9cc0*/  SHF.R.U64 R8, R8, 0x3, RZ ;  /* 0x0000000308087819 */ /* 0x000fe400000012ff */
[----:B------:R-:W-:Y:S02]  /*9cd0*/  LOP3.LUT R92, R3, R22, RZ, 0x3c, !PT ;  /* 0x00000016035c7212 */ /* 0x000fe400078e3cff */
[----:B------:R-:W-:-:S02]  /*9ce0*/  LOP3.LUT R94, R6, R137, RZ, 0x3c, !PT ;  /* 0x00000089065e7212 */ /* 0x000fc400078e3cff */
[----:B------:R-:W-:Y:S02]  /*9cf0*/  SHF.R.U64 R10, R10, 0x3, RZ ;  /* 0x000000030a0a7819 */ /* 0x000fe400000012ff */
[----:B------:R-:W-:Y:S02]  /*9d00*/  SHF.R.U64 R16, R16, 0x3, RZ ;  /* 0x0000000310107819 */ /* 0x000fe400000012ff */
[----:B------:R-:W-:Y:S02]  /*9d10*/  LOP3.LUT R96, R7, R96, RZ, 0x3c, !PT ;  /* 0x0000006007607212 */ /* 0x000fe400078e3cff */
        /* <DEDUP_REMOVED lines=8> */
[----:B------:R-:W-:Y:S02]  /*9da0*/  MOV R135, R90 ;  /* 0x0000005a00877202 */ /* 0x000fe40000000f00 */
[----:B------:R-:W-:-:S02]  /*9db0*/  LOP3.LUT R8, R10, R143, RZ, 0x3c, !PT ;  /* 0x0000008f0a087212 */ /* 0x000fc400078e3cff */
[----:B------:R-:W-:Y:S02]  /*9dc0*/  MOV R13, R12 ;  /* 0x0000000c000d7202 */ /* 0x000fe40000000f00 */
[----:B------:R-:W-:Y:S02]  /*9dd0*/  MOV R134, R92 ;  /* 0x0000005c00867202 */ /* 0x000fe40000000f00 */
[----:B------:R-:W-:Y:S02]  /*9de0*/  MOV R133, R94 ;  /* 0x0000005e00857202 */ /* 0x000fe40000000f00 */
[----:B------:R-:W-:Y:S02]  /*9df0*/  F2FP.BF16.F32.PACK_AB R88, R33, R32 ;  /* 0x000000202158723e */ /* 0x000fe400000010ff */
[----:B------:R-:W-:Y:S02]  /*9e00*/  F2FP.BF16.F32.PACK_AB R89, R35, R34 ;  /* 0x000000222359723e */ /* 0x000fe400000010ff */
[----:B------:R-:W-:-:S02]  /*9e10*/  F2FP.BF16.F32.PACK_AB R90, R37, R36 ;  /* 0x00000024255a723e */ /* 0x000fc400000010ff */
[----:B------:R-:W-:Y:S02]  /*9e20*/  F2FP.BF16.F32.PACK_AB R91, R39, R38 ;  /* 0x00000026275b723e */ /* 0x000fe400000010ff */
[----:B------:R-:W-:Y:S02]  /*9e30*/  LOP3.LUT R10, R16, R145, RZ, 0x3c, !PT ;  /* 0x00000091100a7212 */ /* 0x000fe400078e3cff */
[----:B------:R-:W-:Y:S01]  /*9e40*/  MOV R14, R14 ;  /* 0x0000000e000e7202 */ /* 0x000fe20000000f00 */
[----:B------:R1:W-:Y:S01]  /*9e50*/  STSM.16.M88.4 [R13], R88 ;  /* 0x000000580d007844 */ /* 0x0003e20000000200 */
[----:B------:R-:W-:Y:S02]  /*9e60*/  F2FP.BF16.F32.PACK_AB R92, R41, R40 ;  /* 0x00000028295c723e */ /* 0x000fe400000010ff */
[----:B------:R-:W-:Y:S02]  /*9e70*/  F2FP.BF16.F32.PACK_AB R93, R43, R42 ;  /* 0x0000002a2b5d723e */ /* 0x000fe400000010ff */
[----:B------:R-:W-:-:S02]  /*9e80*/  F2FP.BF16.F32.PACK_AB R94, R45, R44 ;  /* 0x0000002c2d5e723e */ /* 0x000fc400000010ff */
[----:B------:R-:W-:Y:S02]  /*9e90*/  F2FP.BF16.F32.PACK_AB R95, R47, R46 ;  /* 0x0000002e2f5f723e */ /* 0x000fe400000010ff */
[----:B------:R-:W-:Y:S02]  /*9ea0*/  MOV R16, R8 ;  /* 0x0000000800107202 */ /* 0x000fe40000000f00 */
[----:B0-----:R-:W-:Y:S01]  /*9eb0*/  MOV R3, R10 ;  /* 0x0000000a00037202 */ /* 0x001fe20000000f00 */
[----:B------:R0:W-:Y:S01]  /*9ec0*/  STSM.16.M88.4 [R14], R92 ;  /* 0x0000005c0e007844 */ /* 0x0001e20000000200 */
[----:B------:R-:W-:Y:S02]  /*9ed0*/  F2FP.BF16.F32.PACK_AB R4, R49, R48 ;  /* 0x000000303104723e */ /* 0x000fe400000010ff */
[----:B------:R-:W-:Y:S02]  /*9ee0*/  F2FP.BF16.F32.PACK_AB R5, R51, R50 ;  /* 0x000000323305723e */ /* 0x000fe400000010ff */
[----:B------:R-:W-:-:S02]  /*9ef0*/  F2FP.BF16.F32.PACK_AB R6, R53, R52 ;  /* 0x000000343506723e */ /* 0x000fc400000010ff */
[----:B------:R-:W-:Y:S02]  /*9f00*/  F2FP.BF16.F32.PACK_AB R7, R55, R54 ;  /* 0x000000363707723e */ /* 0x000fe400000010ff */
[----:B------:R-:W-:Y:S02]  /*9f10*/  F2FP.BF16.F32.PACK_AB R8, R57, R56 ;  /* 0x000000383908723e */ /* 0x000fe400000010ff */
[----:B------:R-:W-:Y:S01]  /*9f20*/  F2FP.BF16.F32.PACK_AB R9, R59, R58 ;  /* 0x0000003a3b09723e */ /* 0x000fe200000010ff */
[----:B------:R-:W-:Y:S01]  /*9f30*/  STSM.16.M88.4 [R136], R4 ;  /* 0x0000000488007844 */ /* 0x000fe20000000200 */
[----:B------:R-:W-:Y:S02]  /*9f40*/  F2FP.BF16.F32.PACK_AB R10, R61, R60 ;  /* 0x0000003c3d0a723e */ /* 0x000fe400000010ff */
[----:B------:R-:W-:Y:S02]  /*9f50*/  F2FP.BF16.F32.PACK_AB R11, R63, R62 ;  /* 0x0000003e3f0b723e */ /* 0x000fe400000010ff */
[----:B------:R-:W-:-:S02]  /*9f60*/  F2FP.BF16.F32.PACK_AB R12, R65, R64 ;  /* 0x00000040410c723e */ /* 0x000fc400000010ff */
[----:B-1----:R-:W-:Y:S01]  /*9f70*/  F2FP.BF16.F32.PACK_AB R13, R67, R66 ;  /* 0x00000042430d723e */ /* 0x002fe200000010ff */
[----:B------:R-:W-:Y:S01]  /*9f80*/  STSM.16.M88.4 [R135], R8 ;  /* 0x0000000887007844 */ /* 0x000fe20000000200 */
[----:B0-----:R-:W-:Y:S02]  /*9f90*/  F2FP.BF16.F32.PACK_AB R14, R69, R68 ;  /* 0x00000044450e723e */ /* 0x001fe400000010ff */
[----:B------:R-:W-:Y:S02]  /*9fa0*/  F2FP.BF16.F32.PACK_AB R15, R71, R70 ;  /* 0x00000046470f723e */ /* 0x000fe400000010ff */
[----:B------:R-:W-:Y:S02]  /*9fb0*/  F2FP.BF16.F32.PACK_AB R88, R73, R72 ;  /* 0x000000484958723e */ /* 0x000fe400000010ff */
[----:B------:R-:W-:Y:S01]  /*9fc0*/  F2FP.BF16.F32.PACK_AB R89, R75, R74 ;  /* 0x0000004a4b59723e */ /* 0x000fe200000010ff */
[----:B------:R-:W-:Y:S01]  /*9fd0*/  STSM.16.M88.4 [R134], R12 ;  /* 0x0000000c86007844 */ /* 0x000fe20000000200 */
[----:B------:R-:W-:-:S02]  /*9fe0*/  F2FP.BF16.F32.PACK_AB R90, R77, R76 ;  /* 0x0000004c4d5a723e */ /* 0x000fc400000010ff */
[----:B------:R-:W-:Y:S02]  /*9ff0*/  F2FP.BF16.F32.PACK_AB R91, R79, R78 ;  /* 0x0000004e4f5b723e */ /* 0x000fe400000010ff */
[----:B------:R-:W-:Y:S02]  /*a000*/  MOV R22, R96 ;  /* 0x0000006000167202 */ /* 0x000fe40000000f00 */
[----:B------:R-:W-:Y:S01]  /*a010*/  MOV R132, R98 ;  /* 0x0000006200847202 */ /* 0x000fe20000000f00 */
        /* <DEDUP_REMOVED lines=9> */
[----:B------:R-:W-:Y:S01]  /*a0b0*/  F2FP.BF16.F32.PACK_AB R99, R127, R126 ;  /* 0x0000007e7f63723e */ /* 0x000fe200000010ff */
[----:B0-----:R-:W-:Y:S01]  /*a0c0*/  IMAD.U32 R88, RZ, RZ, UR12 ;  /* 0x0000000cff587e24 */ /* 0x001fe2000f8e00ff */
[----:B------:R-:W-:Y:S01]  /*a0d0*/  MOV R130, R130 ;  /* 0x0000008200827202 */ /* 0x000fe20000000f00 */
[----:B------:R-:W-:Y:S01]  /*a0e0*/  IMAD.U32 R89, RZ, RZ, UR13 ;  /* 0x0000000dff597e24 */ /* 0x000fe2000f8e00ff */
[----:B------:R-:W-:Y:S01]  /*a0f0*/  F2FP.BF16.F32.PACK_AB R4, R123, R122 ;  /* 0x0000007a7b04723e */ /* 0x000fe200000010ff */
[----:B------:R-:W-:Y:S01]  /*a100*/  STSM.16.M88.4 [R132], R96 ;  /* 0x0000006084007844 */ /* 0x000fe20000000200 */
[----:B------:R-:W-:Y:S01]  /*a110*/  F2FP.BF16.F32.PACK_AB R5, R129, R128 ;  /* 0x000000808105723e */ /* 0x000fe200000010ff */
[----:B------:R-:W-:Y:S01]  /*a120*/  ULDC.64 UR12, c[0x0][0xc08] ;  /* 0x00030200000c7ab9 */ /* 0x000fe20000000a00 */
        /* <DEDUP_REMOVED lines=9> */
[----:B------:R-:W-:Y:S01]  /*a1c0*/  STSM.16.M88.4 [R16], R8 ;  /* 0x0000000810007844 */ /* 0x000fe20000000200 */
[----:B------:R-:W-:Y:S02]  /*a1d0*/  F2FP.BF16.F32.PACK_AB R14, R117, R116 ;  /* 0x00000074750e723e */ /* 0x000fe400000010ff */
[----:B------:R-:W-:Y:S02]  /*a1e0*/  F2FP.BF16.F32.PACK_AB R15, R119, R118 ;  /* 0x00000076770f723e */ /* 0x000fe400000010ff */
[----:B------:R-:W-:-:S03]  /*a1f0*/  ISETP.NE.U32.AND P0, PT, RZ, UR14, PT ;  /* 0x0000000eff007c0c */ /* 0x000fc6000bf05070 */
[----:B------:R0:W-:Y:S01]  /*a200*/  STSM.16.M88.4 [R3], R12 ;  /* 0x0000000c03007844 */ /* 0x0001e20000000200 */
[----:B------:R-:W-:Y:S01]  /*a210*/  BAR.SYNC.DEFER_BLOCKING 0x1, 0x100 ;  /* 0x0044000000007b1d */ /* 0x000fe20000010000 */
[----:B------:R-:W-:-:S07]  /*a220*/  ISETP.NE.AND.EX P0, PT, RZ, UR15, PT, P0 ;  /* 0x0000000fff007c0c */ /* 0x000fce000bf05300 */
[----:B0-----:R-:W0:Y:S06]  /*a230*/  LDC R3, c[0x0][0xbe8] ;  /* 0x0002fa00ff037b82 */ /* 0x001e2c0000000800 */
[----:B------:R-:W2:Y:S01]  /*a240*/  @P0 LDG.E R22, desc[UR36][R88.64] ;  /* 0x0000002458160981 */ /* 0x000ea2000c1e1900 */
[----:B------:R-:W-:Y:S01]  /*a250*/  UISETP.NE.U32.AND UP0, UPT, UR12, URZ, UPT ;  /* 0x0000003f0c00728c */ /* 0x000fe2000bf05070 */
[----:B------:R-:W-:-:S03]  /*a260*/  ULDC UR4, c[0x0][0xa88] ;  /* 0x0002a20000047ab9 */ /* 0x000fc60000000800 */
[----:B------:R-:W-:Y:S01]  /*a270*/  UISETP.NE.AND.EX UP0, UPT, UR13, URZ, UPT, UP0 ;  /* 0x0000003f0d00728c */ /* 0x000fe2000bf05300 */
[----:B------:R-:W-:Y:S01]  /*a280*/  IMAD.U32 R16, RZ, RZ, UR4 ;  /* 0x00000004ff107e24 */ /* 0x000fe2000f8e00ff */
[----:B------:R-:W-:-:S04]  /*a290*/  ULDC UR4, c[0x0][0xad4] ;  /* 0x0002b50000047ab9 */ /* 0x000fc80000000800 */
[----:B------:R-:W-:Y:S02]  /*a2a0*/  PLOP3.LUT P4, PT, PT, PT, UP0, 0x80, 0x0 ;  /* 0x000000000000781c */ /* 0x000fe40003f8f008 */
[----:B0-----:R-:W-:-:S03]  /*a2b0*/  ISETP.NE.AND P1, PT, R3, 0x1, PT ;  /* 0x000000010300780c */ /* 0x001fc60003f25270 */
[----:B------:R-:W-:-:S04]  /*a2c0*/  @UP0 ULEA UR12, UP1, UR9, UR12, 0x2 ;  /* 0x0000000c090c0291 */ /* 0x000fc8000f82103f */
[----:B------:R-:W-:Y:S02]  /*a2d0*/  @UP0 ULEA.HI.X UR13, UR9, UR13, UR16, 0x2, UP1 ;  /* 0x0000000d090d0291 */ /* 0x000fe400088f1410 */
[----:B------:R-:W-:Y:S01]  /*a2e0*/  UISETP.NE.AND UP0, UPT, UR18, URZ, UPT ;  /* 0x0000003f1200728c */ /* 0x000fe2000bf05270 */
[----:B------:R-:W-:-:S03]  /*a2f0*/  IMAD.U32 R4, RZ, RZ, UR12 ;  /* 0x0000000cff047e24 */ /* 0x000fc6000f8e00ff */
[----:B------:R-:W0:Y:S01]  /*a300*/  @P1 LDC R6, c[0x0][0xbec] ;  /* 0x0002fb00ff061b82 */ /* 0x000e220000000800 */
[----:B------:R-:W-:Y:S01]  /*a310*/  USEL UR4, UR18, UR4, UP0 ;  /* 0x0000000412047287 */ /* 0x000fe20008000000 */
[----:B------:R-:W-:Y:S01]  /*a320*/  IMAD.U32 R5, RZ, RZ, UR13 ;  /* 0x0000000dff057e24 */ /* 0x000fe2000f8e00ff */
[----:B------:R-:W-:Y:S02]  /*a330*/  UMOV UR22, 0x9b8 ;  /* 0x000009b800167882 */ /* 0x000fe40000000000 */
[----:B------:R-:W-:-:S03]  /*a340*/  UISETP.GT.AND UP1, UPT, UR4, 0x1, UPT ;  /* 0x000000010400788c */ /* 0x000fc6000bf24270 */
[----:B------:R-:W1:Y:S01]  /*a350*/  @P1 LDC R9, c[0x0][0xbf0] ;  /* 0x0002fc00ff091b82 */ /* 0x000e620000000800 */
[----:B------:R-:W-:Y:S01]  /*a360*/  USEL UR22, UR22, 0x978, UP1 ;  /* 0x0000097816167887 */ /* 0x000fe20008800000 */
[----:B------:R-:W-:Y:S01]  /*a370*/  VIADD R13, R18, UR43 ;  /* 0x0000002b120d7c36 */ /* 0x000fe20008000000 */
[----:B------:R-:W-:Y:S01]  /*a380*/  UISETP.NE.U32.AND UP0, UPT, UR14, URZ, UPT ;  /* 0x0000003f0e00728c */ /* 0x000fe2000bf05070 */
[----:B------:R0:W5:Y:S01]  /*a390*/  @P4 LDG.E R16, desc[UR36][R4.64] ;  /* 0x0000002404104981 */ /* 0x000162000c1e1900 */
[----:B------:R-:W-:Y:S01]  /*a3a0*/  UMOV UR4, URZ ;  /* 0x0000003f00047c82 */ /* 0x000fe20008000000 */
[----:B------:R-:W-:Y:S01]  /*a3b0*/  USEL UR20, UR17, URZ, UP1 ;  /* 0x0000003f11147287 */ /* 0x000fe20008800000 */
[----:B------:R-:W-:Y:S01]  /*a3c0*/  IMAD.MOV.U32 R7, RZ, RZ, R13 ;  /* 0x000000ffff077224 */ /* 0x000fe200078e000d */
[----:B------:R-:W-:-:S04]  /*a3d0*/  UISETP.NE.AND.EX UP0, UPT, UR15, URZ, UPT, UP0 ;  /* 0x0000003f0f00728c */ /* 0x000fc8000bf05300 */
[----:B------:R-:W-:Y:S02]  /*a3e0*/  USEL UR9, UR9, URZ, !UP0 ;  /* 0x0000003f09097287 */ /* 0x000fe4000c000000 */
[----:B------:R-:W-:Y:S01]  /*a3f0*/  USEL UR21, UR16, URZ, !UP0 ;  /* 0x0000003f10157287 */ /* 0x000fe2000c000000 */
[----:B------:R-:W-:Y:S02]  /*a400*/  ULDC.64 UR12, c[0x0][UR22+0x218] ;  /* 0x00008600160c7abb */ /* 0x000fe40008000a00 */
[----:B------:R-:W-:Y:S01]  /*a410*/  ULDC.64 UR16, c[0x0][UR22+0x220] ;  /* 0x0000880016107abb */ /* 0x000fe20008000a00 */
[----:B------:R-:W-:Y:S01]  /*a420*/  ULDC.64 UR18, c[0x0][UR22+0x228] ;  /* 0x00008a0016127abb */ /* 0x000fe20008000a00 */
[----:B------:R-:W-:Y:S01]  /*a430*/  UIMAD.WIDE.U32 UR14, UR12, UR23, URZ ;  /* 0x000000170c0e72a5 */ /* 0x000fe2000f8e003f */
[----:B0-----:R-:W-:Y:S01]  /*a440*/  @P1 IMAD.HI.U32 R4, R13, R6, RZ ;  /* 0x000000060d041227 */ /* 0x001fe200078e00ff */
[----:B------:R-:W-:Y:S02]  /*a450*/  UIMAD UR23, UR13, UR23, URZ ;  /* 0x000000170d1772a4 */ /* 0x000fe4000f8e023f */
[----:B------:R-:W-:-:S02]  /*a460*/  UIMAD UR17, UR17, UR9, URZ ;  /* 0x00000009111172a4 */ /* 0x000fc4000f8e023f */
[----:B------:R-:W-:Y:S01]  /*a470*/  UIMAD.WIDE.U32 UR24, UR18, UR20, URZ ;  /* 0x00000014121872a5 */ /* 0x000fe2000f8e003f */
[----:B-1----:R-:W-:Y:S01]  /*a480*/  @P1 SHF.R.U32.HI R7, RZ, R9, R4 ;  /* 0x00000009ff071219 */ /* 0x002fe20000011604 */
[----:B------:R-:W-:Y:S02]  /*a490*/  UIMAD.WIDE.U32 UR12, UR16, UR9, URZ ;  /* 0x00000009100c72a5 */ /* 0x000fe4000f8e003f */
[----:B------:R-:W-:Y:S02]  /*a4a0*/  UIMAD UR18, UR19, UR20, URZ ;  /* 0x00000014131272a4 */ /* 0x000fe4000f8e023f */
[----:B------:R-:W-:Y:S01]  /*a4b0*/  UIMAD UR17, UR16, UR21, UR17 ;  /* 0x00000015101172a4 */ /* 0x000fe2000f8e0211 */
[----:B------:R-:W-:Y:S01]  /*a4c0*/  IMAD.U32 R4, RZ, RZ, UR24 ;  /* 0x00000018ff047e24 */ /* 0x000fe2000f8e00ff */
[----:B------:R-:W-:Y:S01]  /*a4d0*/  UIADD3 UR18, UR25, UR18, URZ ;  /* 0x0000001219127290 */ /* 0x000fe2000fffe03f */
[----:B------:R-:W-:Y:S01]  /*a4e0*/  IMAD.MOV R6, RZ, RZ, -R7 ;  /* 0x000000ffff067224 */ /* 0x000fe200078e0a07 */
[----:B------:R-:W-:Y:S01]  /*a4f0*/  UIADD3 UR23, UR15, UR23, URZ ;  /* 0x000000170f177290 */ /* 0x000fe2000fffe03f */
[----:B------:R-:W-:Y:S01]  /*a500*/  IMAD.U32 R5, RZ, RZ, UR25 ;  /* 0x00000019ff057e24 */ /* 0x000fe2000f8e00ff */
[----:B------:R-:W-:Y:S01]  /*a510*/  UIADD3 UR17, UR13, UR17, URZ ;  /* 0x000000110d117290 */ /* 0x000fe2000fffe03f */
[----:B------:R-:W-:Y:S01]  /*a520*/  IMAD R9, R3, R6, R13 ;  /* 0x0000000603097224 */ /* 0x000fe200078e020d */
[----:B------:R-:W-:Y:S01]  /*a530*/  SHF.R.S32.HI R5, RZ, 0x1f, R7 ;  /* 0x0000001fff057819 */ /* 0x000fe20000011407 */
[----:B------:R-:W-:-:S03]  /*a540*/  IMAD.U32 R8, RZ, RZ, UR18 ;  /* 0x00000012ff087e24 */ /* 0x000fc6000f8e00ff */
[----:B------:R-:W-:Y:S02]  /*a550*/  SHF.R.S32.HI R6, RZ, 0x1f, R9 ;  /* 0x0000001fff067819 */ /* 0x000fe40000011409 */
[----:B--2---:R-:W-:-:S13]  /*a560*/  @P0 R2UR UR4, R22 ;  /* 0x00000000160402ca */ /* 0x004fda00000e0000 */
[----:B------:R-:W-:Y:S02]  /*a570*/  UIADD3 UR14, UP0, UP2, UR12, UR14, UR4 ;  /* 0x0000000e0c0e7290 */ /* 0x000fe4000fa1e004 */
[----:B------:R-:W-:Y:S01]  /*a580*/  USHF.R.S32.HI UR16, URZ, 0x1f, UR4 ;  /* 0x0000001f3f107899 */ /* 0x000fe20008011404 */
[----:B------:R-:W-:-:S03]  /*a590*/  ULDC.64 UR12, c[0x0][UR22+0x210] ;  /* 0x00008400160c7abb */ /* 0x000fc60008000a00 */
[----:B------:R-:W-:Y:S01]  /*a5a0*/  IADD3 R4, P2, P3, R7, UR14, R4 ;  /* 0x0000000e07047c10 */ /* 0x000fe2000fb5e004 */
[----:B------:R-:W-:Y:S01]  /*a5b0*/  UIADD3.X UR14, UR17, UR23, UR16, UP0, UP2 ;  /* 0x00000017110e7290 */ /* 0x000fe200087e4410 */
[----:B------:R-:W-:-:S04]  /*a5c0*/  IMAD R7, R9, UR13, RZ ;  /* 0x0000000d09077c24 */ /* 0x000fc8000f8e02ff */
[----:B------:R-:W-:Y:S01]  /*a5d0*/  IMAD R7, R6, UR12, R7 ;  /* 0x0000000c06077c24 */ /* 0x000fe2000f8e0207 */
[----:B------:R-:W-:Y:S01]  /*a5e0*/  IADD3.X R5, R5, UR14, R8, P2, P3 ;  /* 0x0000000e05057c10 */ /* 0x000fe200097e6408 */
        /* <DEDUP_REMOVED lines=12> */
.L_x_5677:
[----:B------:R-:W2:Y:S01]  /*a6b0*/  LDL R9, [R1+0x18] ;  /* 0x0000180001097983 */ /* 0x000ea20000100800 */
[----:B-----5:R-:W-:Y:S01]  /*a6c0*/  IMAD R16, R16, R3, RZ ;  /* 0x0000000310107224 */ /* 0x020fe200078e02ff */
[----:B------:R-:W-:Y:S02]  /*a6d0*/  LOP3.LUT P0, RZ, R218, 0x3, RZ, 0xc0, !PT ;  /* 0x00000003daff7812 */ /* 0x000fe4000780c0ff */
[----:B------:R-:W-:Y:S01]  /*a6e0*/  SHFL.IDX PT, R4, R8, RZ, 0x1c1f ;  /* 0x001c1fff08047589 */ /* 0x000fe200000e0000 */
[----:B------:R-:W-:-:S03]  /*a6f0*/  PLOP3.LUT P3, PT, PT, PT, UP1, 0x80, 0x0 ;  /* 0x000000000000781c */ /* 0x000fc60003f6f018 */
[----:B------:R-:W0:Y:S04]  /*a700*/  SHFL.IDX PT, R5, R10, RZ, 0x1c1f ;  /* 0x001c1fff0a057589 */ /* 0x000e2800000e0000 */
[----:B------:R-:W-:Y:S04]  /*a710*/  SHFL.IDX PT, R6, R8, 0x1, 0x1c1f ;  /* 0x003c1f0008067f89 */ /* 0x000fe800000e0000 */
[----:B------:R-:W1:Y:S01]  /*a720*/  SHFL.IDX PT, R7, R10, 0x1, 0x1c1f ;  /* 0x003c1f000a077f89 */ /* 0x000e6200000e0000 */
[----:B--2---:R-:W-:-:S04]  /*a730*/  VIADD R11, R9, UR43 ;  /* 0x0000002b090b7c36 */ /* 0x004fc80008000000 */
        /* <DEDUP_REMOVED lines=8> */
[----:B------:R-:W-:Y:S01]  /*a7c0*/  IMAD.SHL.U32 R69, R19, 0x8, RZ ;  /* 0x0000000813457824 */ /* 0x000fe200078e00ff */
[----:B------:R-:W1:Y:S01]  /*a7d0*/  @P1 LDC R21, c[0x0][0xbec] ;  /* 0x0002fb00ff151b82 */ /* 0x000e620000000800 */
[----:B0-----:R-:W-:Y:S01]  /*a7e0*/  IMAD.MOV.U32 R5, RZ, RZ, 0x2 ;  /* 0x00000002ff057424 */ /* 0x001fe200078e00ff */
[----:B------:R-:W-:Y:S01]  /*a7f0*/  ULDC.64 UR14, c[0x0][0xaa0] ;  /* 0x0002a800000e7ab9 */ /* 0x000fe20000000a00 */
[----:B------:R-:W-:Y:S01]  /*a800*/  IMAD R4, R216, 0x40, R69 ;  /* 0x00000040d8047824 */ /* 0x000fe200078e0245 */
[----:B------:R-:W-:-:S03]  /*a810*/  R2UR UR17, R198 ;  /* 0x00000000c61172ca */ /* 0x000fc600000e0000 */
[----:B------:R-:W-:Y:S01]  /*a820*/  IMAD.WIDE R4, R4, R5, UR10 ;  /* 0x0000000a04047e25 */ /* 0x000fe2000f8e0205 */
[----:B------:R-:W0:Y:S02]  /*a830*/  @P1 LDC R63, c[0x0][0xbf0] ;  /* 0x0002fc00ff3f1b82 */ /* 0x000e240000000800 */
[C---:B------:R-:W-:Y:S01]  /*a840*/  IADD3 R33, P2, R4.reuse, 0x5000, RZ ;  /* 0x0000500004217810 */ /* 0x040fe20007f5e0ff */
[----:B------:R-:W-:Y:S01]  /*a850*/  UIMAD UR12, UR16, UR14, URZ ;  /* 0x0000000e100c72a4 */ /* 0x000fe2000f8e023f */
[C---:B------:R-:W-:Y:S02]  /*a860*/  IADD3 R9, P4, R4.reuse, 0x1000, RZ ;  /* 0x0000100004097810 */ /* 0x040fe40007f9e0ff */
[----:B------:R-:W-:Y:S02]  /*a870*/  LOP3.LUT R32, R33, 0x380, RZ, 0xc0, !PT ;  /* 0x0000038021207812 */ /* 0x000fe400078ec0ff */
[----:B------:R-:W-:Y:S02]  /*a880*/  IADD3 R13, P3, R4, 0x2000, RZ ;  /* 0x00002000040d7810 */ /* 0x000fe40007f7e0ff */
[----:B------:R-:W-:-:S02]  /*a890*/  SHF.R.U64 R32, R32, 0x3, RZ ;  /* 0x0000000320207819 */ /* 0x000fc400000012ff */
[----:B------:R-:W-:Y:S02]  /*a8a0*/  IADD3 R25, P6, R4, 0x3000, RZ ;  /* 0x0000300004197810 */ /* 0x000fe40007fde0ff */
[----:B------:R-:W-:Y:S01]  /*a8b0*/  LOP3.LUT R32, R32, R33, RZ, 0x3c, !PT ;  /* 0x0000002120207212 */ /* 0x000fe200078e3cff */
[--C-:B------:R-:W-:Y:S01]  /*a8c0*/  IMAD.X R33, RZ, RZ, R5.reuse, P2 ;  /* 0x000000ffff217224 */ /* 0x100fe200010e0605 */
[C---:B------:R-:W-:Y:S02]  /*a8d0*/  IADD3 R7, P2, R4.reuse, 0xb000, RZ ;  /* 0x0000b00004077810 */ /* 0x040fe40007f5e0ff */
        /* <DEDUP_REMOVED lines=10> */
[----:B------:R-:W-:Y:S01]  /*a980*/  LOP3.LUT R28, R29, 0x380, RZ, 0xc0, !PT ;  /* 0x000003801d1c7812 */ /* 0x000fe200078ec0ff */
[----:B------:R-:W-:Y:S01]  /*a990*/  UIADD3 UR11, UR11, UR12, URZ ;  /* 0x0000000c0b0b7290 */ /* 0x000fe2000fffe03f */
[----:B------:R-:W-:Y:S01]  /*a9a0*/  LOP3.LUT R56, R0, R7, RZ, 0x3c, !PT ;  /* 0x0000000700387212 */ /* 0x000fe200078e3cff */
[----:B------:R-:W-:Y:S01]  /*a9b0*/  IMAD R0, R19, 0x20, R216 ;  /* 0x0000002013007824 */ /* 0x000fe200078e02d8 */
[----:B------:R-:W-:Y:S01]  /*a9c0*/  SHF.R.U64 R8, R8, 0x3, RZ ;  /* 0x0000000308087819 */ /* 0x000fe200000012ff */
[----:B------:R-:W-:Y:S01]  /*a9d0*/  ULDC.64 UR12, c[0x0][0xae8] ;  /* 0x0002ba00000c7ab9 */ /* 0x000fe20000000a00 */
[----:B------:R-:W-:Y:S02]  /*a9e0*/  SHF.R.U64 R12, R12, 0x3, RZ ;  /* 0x000000030c0c7819 */ /* 0x000fe400000012ff */
[----:B------:R-:W-:Y:S02]  /*a9f0*/  SHF.R.U64 R24, R24, 0x3, RZ ;  /* 0x0000000318187819 */ /* 0x000fe400000012ff */
[----:B------:R-:W-:Y:S01]  /*aa00*/  SHF.R.U64 R28, R28, 0x3, RZ ;  /* 0x000000031c1c7819 */ /* 0x000fe200000012ff */
[----:B------:R-:W-:Y:S01]  /*aa10*/  UIMAD.WIDE.U32 UR10, UR17, UR12, UR10 ;  /* 0x0000000c110a72a5 */ /* 0x000fe2000f8e000a */
[----:B------:R-:W-:Y:S01]  /*aa20*/  LOP3.LUT R8, R8, R9, RZ, 0x3c, !PT ;  /* 0x0000000908087212 */ /* 0x000fe200078e3cff */
[----:B------:R-:W-:Y:S01]  /*aa30*/  VIADD R22, R0, UR43 ;  /* 0x0000002b00167c36 */ /* 0x000fe20008000000 */
        /* <DEDUP_REMOVED lines=9> */
[----:B------:R-:W-:Y:S01]  /*aad0*/  USHF.R.S32.HI UR4, URZ, 0x1f, UR9 ;  /* 0x0000001f3f047899 */ /* 0x000fe20008011409 */
[C---:B------:R-:W-:Y:S01]  /*aae0*/  IADD3 R45, P3, R4.reuse, 0x8000, RZ ;  /* 0x00008000042d7810 */ /* 0x040fe20007f7e0ff */
[----:B------:R-:W-:Y:S01]  /*aaf0*/  UIMAD UR11, UR17, UR13, UR11 ;  /* 0x0000000d110b72a4 */ /* 0x000fe2000f8e020b */
[----:B------:R-:W-:Y:S01]  /*ab00*/  IADD3 R49, P6, R4, 0x9000, RZ ;  /* 0x0000900004317810 */ /* 0x000fe20007fde0ff */
[----:B-1----:R-:W-:Y:S01]  /*ab10*/  @P1 IMAD.HI.U32 R0, R22, R21, RZ ;  /* 0x0000001516001227 */ /* 0x002fe200078e00ff */
[----:B------:R-:W-:Y:S01]  /*ab20*/  IADD3 R53, P5, R4, 0xa000, RZ ;  /* 0x0000a00004357810 */ /* 0x000fe20007fbe0ff */
[----:B------:R-:W-:Y:S01]  /*ab30*/  ULDC.64 UR12, c[0x0][0xaf0] ;  /* 0x0002bc00000c7ab9 */ /* 0x000fe20000000a00 */
[----:B------:R-:W-:Y:S01]  /*ab40*/  LOP3.LUT R36, R37, 0x380, RZ, 0xc0, !PT ;  /* 0x0000038025247812 */ /* 0x000fe200078ec0ff */
[----:B------:R-:W-:Y:S01]  /*ab50*/  UIMAD UR4, UR4, UR12, URZ ;  /* 0x0000000c040472a4 */ /* 0x000fe2000f8e023f */
[----:B------:R-:W-:Y:S01]  /*ab60*/  LOP3.LUT R40, R41, 0x380, RZ, 0xc0, !PT ;  /* 0x0000038029287812 */ /* 0x000fe200078ec0ff */
[----:B------:R-:W-:Y:S01]  /*ab70*/  IMAD.MOV.U32 R61, RZ, RZ, R22 ;  /* 0x000000ffff3d7224 */ /* 0x000fe200078e0016 */
[----:B------:R-:W-:Y:S01]  /*ab80*/  LOP3.LUT R44, R45, 0x380, RZ, 0xc0, !PT ;  /* 0x000003802d2c7812 */ /* 0x000fe200078ec0ff */
[----:B------:R-:W5:Y:S01]  /*ab90*/  LD.E.128 R12, desc[UR36][R12.64] ;  /* 0x000000240c0c7980 */ /* 0x000f62000c101d00 */
[----:B------:R-:W-:-:S02]  /*aba0*/  LOP3.LUT R48, R49, 0x380, RZ, 0xc0, !PT ;  /* 0x0000038031307812 */ /* 0x000fc400078ec0ff */
[----:B------:R-:W-:Y:S02]  /*abb0*/  LOP3.LUT R52, R53, 0x380, RZ, 0xc0, !PT ;  /* 0x0000038035347812 */ /* 0x000fe400078ec0ff */
[----:B------:R-:W-:Y:S01]  /*abc0*/  LOP3.LUT R11, R4, 0x380, RZ, 0xc0, !PT ;  /* 0x00000380040b7812 */ /* 0x000fe200078ec0ff */
[----:B------:R-:W-:Y:S01]  /*abd0*/  UIMAD UR4, UR9, UR13, UR4 ;  /* 0x0000000d090472a4 */ /* 0x000fe2000f8e0204 */
[----:B0-----:R-:W-:Y:S01]  /*abe0*/  @P1 SHF.R.U32.HI R61, RZ, R63, R0 ;  /* 0x0000003fff3d1219 */ /* 0x001fe20000011600 */
[----:B------:R-:W-:Y:S01]  /*abf0*/  UIMAD.WIDE.U32 UR10, UR9, UR12, UR10 ;  /* 0x0000000c090a72a5 */ /* 0x000fe2000f8e000a */
[----:B------:R-:W-:Y:S01]  /*ac00*/  SHF.R.U64 R36, R36, 0x3, RZ ;  /* 0x0000000324247819 */ /* 0x000fe200000012ff */
[----:B------:R-:W5:Y:S01]  /*ac10*/  LD.E.128 R24, desc[UR36][R24.64] ;  /* 0x0000002418187980 */ /* 0x000f62000c101d00 */
[----:B------:R-:W-:Y:S02]  /*ac20*/  SHF.R.U64 R40, R40, 0x3, RZ ;  /* 0x0000000328287819 */ /* 0x000fe400000012ff */
[----:B------:R-:W-:Y:S01]  /*ac30*/  SHF.R.U64 R44, R44, 0x3, RZ ;  /* 0x000000032c2c7819 */ /* 0x000fe200000012ff */
[----:B------:R-:W5:Y:S01]  /*ac40*/  LD.E.128 R28, desc[UR36][R28.64] ;  /* 0x000000241c1c7980 */ /* 0x000f62000c101d00 */
[----:B------:R-:W-:-:S02]  /*ac50*/  SHF.R.U64 R48, R48, 0x3, RZ ;  /* 0x0000000330307819 */ /* 0x000fc400000012ff */
[----:B------:R-:W-:Y:S01]  /*ac60*/  SHF.R.U64 R52, R52, 0x3, RZ ;  /* 0x0000000334347819 */ /* 0x000fe200000012ff */
[----:B------:R-:W5:Y:S01]  /*ac70*/  LD.E.128 R56, desc[UR36][R56.64] ;  /* 0x0000002438387980 */ /* 0x000f62000c101d00 */
[----:B------:R-:W-:Y:S01]  /*ac80*/  SHF.R.U64 R11, R11, 0x3, RZ ;  /* 0x000000030b0b7819 */ /* 0x000fe200000012ff */
[----:B------:R-:W-:Y:S01]  /*ac90*/  UIADD3 UR4, UR11, UR4, URZ ;  /* 0x000000040b047290 */ /* 0x000fe2000fffe03f */
[--C-:B------:R-:W-:Y:S01]  /*aca0*/  SHF.R.S32.HI R0, RZ, 0x1f, R61.reuse ;  /* 0x0000001fff007819 */ /* 0x100fe2000001143d */
        /* <DEDUP_REMOVED lines=11> */
[----:B------:R-:W-:Y:S01]  /*ad60*/  LOP3.LUT R4, R11, R4, RZ, 0x3c, !PT ;  /* 0x000000040b047212 */ /* 0x000fe200078e3cff */
[----:B------:R-:W-:Y:S01]  /*ad70*/  ULDC.64 UR12, c[0x0][0xae0] ;  /* 0x0002b800000c7ab9 */ /* 0x000fe20000000a00 */
[----:B------:R-:W-:Y:S01]  /*ad80*/  IMAD R63, R3, R2, R22 ;  /* 0x00000002033f7224 */ /* 0x000fe200078e0216 */
[----:B------:R-:W5:Y:S01]  /*ad90*/  LD.E.128 R8, desc[UR36][R8.64] ;  /* 0x0000002408087980 */ /* 0x000f62000c101d00 */
[----:B------:R-:W-:-:S02]  /*ada0*/  IMAD R0, R0, UR12, RZ ;  /* 0x0000000c00007c24 */ /* 0x000fc4000f8e02ff */
[----:B------:R-:W-:Y:S01]  /*adb0*/  IMAD.U32 R21, RZ, RZ, UR11 ;  /* 0x0000000bff157e24 */ /* 0x000fe2000f8e00ff */
[----:B------:R-:W5:Y:S01]  /*adc0*/  LD.E.128 R4, desc[UR36][R4.64] ;  /* 0x0000002404047980 */ /* 0x000f62000c101d00 */
[----:B------:R-:W-:Y:S01]  /*add0*/  IMAD.U32 R20, RZ, RZ, UR10 ;  /* 0x0000000aff147e24 */ /* 0x000fe2000f8e00ff */
[----:B------:R-:W-:Y:S01]  /*ade0*/  ULDC.64 UR10, c[0x0][0xad8] ;  /* 0x0002b600000a7ab9 */ /* 0x000fe20000000a00 */
[----:B------:R-:W-:Y:S01]  /*adf0*/  IMAD.U32 R21, RZ, RZ, UR4 ;  /* 0x00000004ff157e24 */ /* 0x000fe2000f8e00ff */
[----:B------:R-:W5:Y:S01]  /*ae00*/  LD.E.128 R36, desc[UR36][R36.64] ;  /* 0x0000002424247980 */ /* 0x000f62000c101d00 */
[C---:B------:R-:W-:Y:S01]  /*ae10*/  IMAD R65, R61.reuse, UR13, R0 ;  /* 0x0000000d3d417c24 */ /* 0x040fe2000f8e0200 */
[----:B------:R-:W-:Y:S02]  /*ae20*/  SHF.R.S32.HI R0, RZ, 0x1f, R63 ;  /* 0x0000001fff007819 */ /* 0x000fe4000001143f */
[----:B------:R-:W5:Y:S01]  /*ae30*/  LD.E.128 R40, desc[UR36][R40.64] ;  /* 0x0000002428287980 */ /* 0x000f62000c101d00 */
[----:B------:R-:W-:-:S03]  /*ae40*/  IMAD.WIDE.U32 R2, R61, UR12, R20 ;  /* 0x0000000c3d027c25 */ /* 0x000fc6000f8e0014 */
[----:B------:R-:W5:Y:S04]  /*ae50*/  LD.E.128 R44, desc[UR36][R44.64] ;  /* 0x000000242c2c7980 */ /* 0x000f68000c101d00 */
        /* <DEDUP_REMOVED lines=10> */
[----:B------:R-:W-:Y:S01]  /*af00*/  VIADD R67, R216, UR43 ;  /* 0x0000002bd8437c36 */ /* 0x000fe20008000000 */
[----:B------:R-:W-:Y:S01]  /*af10*/  UIADD3 UR8, UR8, 0x30820, URZ ;  /* 0x0003082008087890 */ /* 0x000fe2000fffe03f */
[C---:B------:R-:W-:Y:S02]  /*af20*/  IMAD R65, R63.reuse, UR11, R0 ;  /* 0x0000000b3f417c24 */ /* 0x040fe4000f8e0200 */
[----:B------:R-:W-:Y:S01]  /*af30*/  IMAD.WIDE.U32 R2, R63, UR10, R2 ;  /* 0x0000000a3f027c25 */ /* 0x000fe2000f8e0002 */
[----:B------:R-:W-:Y:S01]  /*af40*/  ISETP.GE.AND P2, PT, R67, R16, PT ;  /* 0x000000104300720c */ /* 0x000fe20003f46270 */
[----:B------:R-:W-:Y:S01]  /*af50*/  ULDC.64 UR10, c[0x0][0xa80] ;  /* 0x0002a000000a7ab9 */ /* 0x000fe20000000a00 */
[----:B------:R-:W-:Y:S01]  /*af60*/  UPRMT UR8, URZ, 0x654, UR8 ;  /* 0x000006543f087896 */ /* 0x000fe20008000008 */
[----:B------:R-:W-:Y:S01]  /*af70*/  IMAD.IADD R3, R3, 0x1, R65 ;  /* 0x0000000103037824 */ /* 0x000fe200078e0241 */
[----:B------:R-:W-:Y:S01]  /*af80*/  LEA R0, P3, R2, UR10, 0x1 ;  /* 0x0000000a02007c11 */ /* 0x000fe2000f8608ff */
[----:B------:R-:W-:-:S03]  /*af90*/  VIADD R61, R67, 0x40 ;  /* 0x00000040433d7836 */ /* 0x000fc60000000000 */
[----:B------:R-:W-:Y:S01]  /*afa0*/  LEA.HI.X R22, R2, UR11, R3, 0x1, P3 ;  /* 0x0000000b02167c11 */ /* 0x000fe200098f0c03 */
[----:B------:R-:W-:Y:S01]  /*afb0*/  VIADD R21, R67, 0x20 ;  /* 0x0000002043157836 */ /* 0x000fe20000000000 */
[-C--:B------:R-:W-:Y:S01]  /*afc0*/  ISETP.GE.AND P1, PT, R61, R16.reuse, PT ;  /* 0x000000103d00720c */ /* 0x080fe20003f26270 */
[C---:B------:R-:W-:Y:S02]  /*afd0*/  VIADD R63, R69.reuse, 0x40 ;  /* 0x00000040453f7836 */ /* 0x040fe40000000000 */
[----:B------:R-:W-:Y:S01]  /*afe0*/  VIADD R65, R69, 0x80 ;  /* 0x0000008045417836 */ /* 0x000fe20000000000 */
[----:B0-----:R-:W-:Y:S01]  /*aff0*/  SYNCS.ARRIVE.TRANS64.RED.A1T0 RZ, [UR8], RZ ;  /* 0x000000ffffff79a7 */ /* 0x001fe20008100408 */
[----:B------:R0:W1:Y:S01]  /*b000*/  SHFL.IDX PT, R60, R0, RZ, 0x181f ;  /* 0x00181fff003c7589 */ /* 0x00006200000e0000 */
[----:B------:R-:W-:Y:S03]  /*b010*/  BSSY B1, `(.L_x_5679) ;  /* 0x0000014000017945 */ /* 0x000fe60003800000 */
[----:B------:R0:W2:Y:S01]  /*b020*/  SHFL.IDX PT, R61, R22, RZ, 0x181f ;  /* 0x00181fff163d7589 */ /* 0x0000a200000e0000 */
[----:B------:R-:W-:-:S02]  /*b030*/  ISETP.GE.AND P0, PT, R21, R16, PT ;  /* 0x000000101500720c */ /* 0x000fc40003f06270 */
[----:B------:R-:W-:Y:S02]  /*b040*/  SHF.R.S32.HI R62, RZ, 0x1f, R69 ;  /* 0x0000001fff3e7819 */ /* 0x000fe40000011445 */
[----:B------:R-:W-:Y:S02]  /*b050*/  SHF.R.S32.HI R64, RZ, 0x1f, R63 ;  /* 0x0000001fff407819 */ /* 0x000fe4000001143f */
[----:B------:R-:W-:Y:S01]  /*b060*/  SHF.R.S32.HI R66, RZ, 0x1f, R65 ;  /* 0x0000001fff427819 */ /* 0x000fe20000011441 */
[----:B0-----:R-:W-:Y:S06]  /*b070*/  @P2 BRA `(.L_x_5680) ;  /* 0x0000000000342947 */ /* 0x001fec0003800000 */
[----:B------:R-:W-:Y:S02]  /*b080*/  ULDC UR4, c[0x0][0xac8] ;  /* 0x0002b20000047ab9 */ /* 0x000fe40000000800 */
[----:B------:R-:W-:Y:S02]  /*b090*/  ISETP.GE.AND P4, PT, R69, UR4, PT ;  /* 0x0000000445007c0c */ /* 0x000fe4000bf86270 */
[----:B------:R-:W-:Y:S02]  /*b0a0*/  ISETP.GE.AND P3, PT, R63, UR4, PT ;  /* 0x000000043f007c0c */ /* 0x000fe4000bf66270 */
[----:B------:R-:W-:-:S09]  /*b0b0*/  ISETP.GE.AND P2, PT, R65, UR4, PT ;  /* 0x0000000441007c0c */ /* 0x000fd2000bf46270 */
[-C--:B-1----:R-:W-:Y:S02]  /*b0c0*/  @!P4 LEA R2, P6, R69, R60.reuse, 0x1 ;  /* 0x0000003c4502c211 */ /* 0x082fe400078c08ff */
[-C--:B------:R-:W-:Y:S02]  /*b0d0*/  @!P3 LEA R20, P5, R63, R60.reuse, 0x1 ;  /* 0x0000003c3f14b211 */ /* 0x080fe400078a08ff */
[-C--:B--2---:R-:W-:Y:S02]  /*b0e0*/  @!P4 LEA.HI.X R3, R69, R61.reuse, R62, 0x1, P6 ;  /* 0x0000003d4503c211 */ /* 0x084fe400030f0c3e */
[----:B------:R-:W-:Y:S02]  /*b0f0*/  @!P2 LEA R60, P6, R65, R60, 0x1 ;  /* 0x0000003c413ca211 */ /* 0x000fe400078c08ff */
[-C--:B------:R-:W-:Y:S01]  /*b100*/  @!P3 LEA.HI.X R21, R63, R61.reuse, R64, 0x1, P5 ;  /* 0x0000003d3f15b211 */ /* 0x080fe200028f0c40 */
[----:B-----5:R0:W-:Y:S01]  /*b110*/  @!P4 ST.E.128 desc[UR36][R2.64], R4 ;  /* 0x000000040200c985 */ /* 0x0201e2000c101d24 */
[----:B------:R-:W-:-:S03]  /*b120*/  @!P2 LEA.HI.X R61, R65, R61, R66, 0x1, P6 ;  /* 0x0000003d413da211 */ /* 0x000fc600030f0c42 */
[----:B------:R0:W-:Y:S04]  /*b130*/  @!P3 ST.E.128 desc[UR36][R20.64], R28 ;  /* 0x0000001c1400b985 */ /* 0x0001e8000c101d24 */
[----:B------:R0:W-:Y:S02]  /*b140*/  @!P2 ST.E.128 desc[UR36][R60.64], R44 ;  /* 0x0000002c3c00a985 */ /* 0x0001e4000c101d24 */
.L_x_5680:
[----:B------:R-:W-:Y:S05]  /*b150*/  BSYNC B1 ;  /* 0x0000000000017941 */ /* 0x000fea0003800000 */
.L_x_5679:
[----:B0----5:R0:W3:Y:S01]  /*b160*/  SHFL.IDX PT, R7, R22, 0x1, 0x181f ;  /* 0x00381f0016077f89 */ /* 0x0210e200000e0000 */
[----:B------:R-:W-:Y:S03]  /*b170*/  BSSY B1, `(.L_x_5681) ;  /* 0x0000010000017945 */ /* 0x000fe60003800000 */
[----:B------:R0:W4:Y:S01]  /*b180*/  SHFL.IDX PT, R6, R0, 0x1, 0x181f ;  /* 0x00381f0000067f89 */ /* 0x00012200000e0000 */
[----:B------:R-:W-:Y:S05]  /*b190*/  @P0 BRA `(.L_x_5682) ;  /* 0x0000000000340947 */ /* 0x000fea0003800000 */
[----:B------:R-:W-:Y:S02]  /*b1a0*/  ULDC UR4, c[0x0][0xac8] ;  /* 0x0002b20000047ab9 */ /* 0x000fe40000000800 */
[----:B------:R-:W-:Y:S02]  /*b1b0*/  ISETP.GE.AND P4, PT, R69, UR4, PT ;  /* 0x0000000445007c0c */ /* 0x000fe4000bf86270 */
[----:B------:R-:W-:Y:S02]  /*b1c0*/  ISETP.GE.AND P5, PT, R63, UR4, PT ;  /* 0x000000043f007c0c */ /* 0x000fe4000bfa6270 */
[----:B------:R-:W-:-:S09]  /*b1d0*/  ISETP.GE.AND P6, PT, R65, UR4, PT ;  /* 0x0000000441007c0c */ /* 0x000fd2000bfc6270 */
[-C--:B----4-:R-:W-:Y:S02]  /*b1e0*/  @!P4 LEA R2, P0, R69, R6.reuse, 0x1 ;  /* 0x000000064502c211 */ /* 0x090fe400078008ff */
[-C--:B------:R-:W-:Y:S02]  /*b1f0*/  @!P5 LEA R4, P2, R63, R6.reuse, 0x1 ;  /* 0x000000063f04d211 */ /* 0x080fe400078408ff */
[----:B------:R-:W-:Y:S02]  /*b200*/  @!P6 LEA R6, P3, R65, R6, 0x1 ;  /* 0x000000064106e211 */ /* 0x000fe400078608ff */
[-C--:B---3--:R-:W-:Y:S02]  /*b210*/  @!P4 LEA.HI.X R3, R69, R7.reuse, R62, 0x1, P0 ;  /* 0x000000074503c211 */ /* 0x088fe400000f0c3e */
[-C--:B------:R-:W-:Y:S02]  /*b220*/  @!P5 LEA.HI.X R5, R63, R7.reuse, R64, 0x1, P2 ;  /* 0x000000073f05d211 */ /* 0x080fe400010f0c40 */
[----:B------:R-:W-:Y:S01]  /*b230*/  @!P6 LEA.HI.X R7, R65, R7, R66, 0x1, P3 ;  /* 0x000000074107e211 */ /* 0x000fe200018f0c42 */
[----:B------:R3:W-:Y:S04]  /*b240*/  @!P4 ST.E.128 desc[UR36][R2.64], R8 ;  /* 0x000000080200c985 */ /* 0x0007e8000c101d24 */
[----:B------:R3:W-:Y:S04]  /*b250*/  @!P5 ST.E.128 desc[UR36][R4.64], R32 ;  /* 0x000000200400d985 */ /* 0x0007e8000c101d24 */
[----:B------:R3:W-:Y:S02]  /*b260*/  @!P6 ST.E.128 desc[UR36][R6.64], R48 ;  /* 0x000000300600e985 */ /* 0x0007e4000c101d24 */
.L_x_5682:
[----:B------:R-:W-:Y:S05]  /*b270*/  BSYNC B1 ;  /* 0x0000000000017941 */ /* 0x000fea0003800000 */
.L_x_5681:
[----:B---3--:R3:W0:Y:S01]  /*b280*/  SHFL.IDX PT, R7, R22, 0x2, 0x181f ;  /* 0x00581f0016077f89 */ /* 0x00862200000e0000 */
[----:B------:R-:W-:Y:S03]  /*b290*/  BSSY B1, `(.L_x_5683) ;  /* 0x0000010000017945 */ /* 0x000fe60003800000 */
[----:B----4-:R3:W4:Y:S01]  /*b2a0*/  SHFL.IDX PT, R6, R0, 0x2, 0x181f ;  /* 0x00581f0000067f89 */ /* 0x01072200000e0000 */
        /* <DEDUP_REMOVED lines=14> */
.L_x_5684:
[----:B------:R-:W-:Y:S05]  /*b390*/  BSYNC B1 ;  /* 0x0000000000017941 */ /* 0x000fea0003800000 */
.L_x_5683:
        /* <DEDUP_REMOVED lines=20> */
.L_x_5678:
        /* <DEDUP_REMOVED lines=16> */
[----:B------:R-:W-:Y:S01]  /*b5e0*/  UIMAD.WIDE.U32 UR10, UR18, UR12, UR10 ;  /* 0x0000000c120a72a5 */ /* 0x000fe2000f8e000a */
[----:B------:R-:W-:Y:S01]  /*b5f0*/  SHF.R.S32.HI R88, RZ, 0x1f, R212 ;  /* 0x0000001fff587819 */ /* 0x000fe200000114d4 */
[----:B------:R-:W-:Y:S01]  /*b600*/  UPRMT UR8, URZ, 0x654, UR8 ;  /* 0x000006543f087896 */ /* 0x000fe20008000008 */
[----:B------:R-:W-:Y:S01]  /*b610*/  SHF.R.S32.HI R89, RZ, 0x1f, R213 ;  /* 0x0000001fff597819 */ /* 0x000fe200000114d5 */
[----:B------:R-:W-:Y:S01]  /*b620*/  UIMAD UR11, UR18, UR13, UR11 ;  /* 0x0000000d120b72a4 */ /* 0x000fe2000f8e020b */
[----:B------:R-:W-:-:S02]  /*b630*/  SHF.R.S32.HI R90, RZ, 0x1f, R214 ;  /* 0x0000001fff5a7819 */ /* 0x000fc400000114d6 */
        /* <DEDUP_REMOVED lines=12> */
[----:B------:R-:W-:-:S03]  /*b700*/  UIMAD UR4, UR17, UR13, UR11 ;  /* 0x0000000d110472a4 */ /* 0x000fc6000f8e020b */
[----:B------:R-:W-:Y:S01]  /*b710*/  ULDC.64 UR12, c[0x0][0xb30] ;  /* 0x0002cc00000c7ab9 */ /* 0x000fe20000000a00 */
[----:B------:R-:W-:Y:S02]  /*b720*/  IMAD R7, R3, R2, R13 ;  /* 0x0000000203077224 */ /* 0x000fe400078e020d */
[----:B------:R-:W-:Y:S02]  /*b730*/  IMAD R0, R0, UR12, RZ ;  /* 0x0000000c00007c24 */ /* 0x000fe4000f8e02ff */
[----:B------:R-:W-:Y:S01]  /*b740*/  IMAD.U32 R3, RZ, RZ, UR11 ;  /* 0x0000000bff037e24 */ /* 0x000fe2000f8e00ff */
[----:B------:R-:W-:Y:S01]  /*b750*/  MOV R3, UR4 ;  /* 0x0000000400037c02 */ /* 0x000fe20008000f00 */
[----:B------:R-:W-:Y:S01]  /*b760*/  IMAD.U32 R2, RZ, RZ, UR10 ;  /* 0x0000000aff027e24 */ /* 0x000fe2000f8e00ff */
        /* <DEDUP_REMOVED lines=22> */
[----:B------:R-:W-:-:S02]  /*b8d0*/  SHF.R.S32.HI R9, RZ, 0x1f, R195 ;  /* 0x0000001fff097819 */ /* 0x000fc400000114c3 */
[----:B------:R-:W-:Y:S02]  /*b8e0*/  SHF.R.S32.HI R12, RZ, 0x1f, R11 ;  /* 0x0000001fff0c7819 */ /* 0x000fe4000001140b */
[----:B------:R-:W-:Y:S01]  /*b8f0*/  SHF.R.S32.HI R15, RZ, 0x1f, R194 ;  /* 0x0000001fff0f7819 */ /* 0x000fe200000114c2 */
[----:B-12---:R-:W-:Y:S02]  /*b900*/  @!P4 IMAD.WIDE R4, R17, 0x4, R2 ;  /* 0x000000041104c825 */ /* 0x006fe400078e0202 */
[CC--:B------:R-:W-:Y:S02]  /*b910*/  @!P1 LEA R6, P5, R214.reuse, R2.reuse, 0x2 ;  /* 0x00000002d6069211 */ /* 0x0c0fe400078a10ff */
[----:B------:R-:W-:Y:S01]  /*b920*/  @!P2 LEA R8, P6, R195, R2, 0x2 ;  /* 0x00000002c308a211 */ /* 0x000fe200078c10ff */
[----:B------:R1:W-:Y:S01]  /*b930*/  @!P4 ST.E.64 desc[UR36][R4.64], R24 ;  /* 0x000000180400c985 */ /* 0x0003e2000c101b24 */
[----:B------:R-:W-:Y:S02]  /*b940*/  ISETP.GE.AND P4, PT, R13, UR4, PT ;  /* 0x000000040d007c0c */ /* 0x000fe4000bf86270 */
[----:B------:R-:W-:-:S02]  /*b950*/  @!P1 LEA.HI.X R7, R214, R3, R90, 0x2, P5 ;  /* 0x00000003d6079211 */ /* 0x000fc400028f145a */
[----:B------:R-:W-:Y:S02]  /*b960*/  ISETP.GE.AND P5, PT, R194, UR4, PT ;  /* 0x00000004c2007c0c */ /* 0x000fe4000bfa6270 */
[----:B------:R-:W-:Y:S01]  /*b970*/  @!P2 LEA.HI.X R9, R195, R3, R9, 0x2, P6 ;  /* 0x00000003c309a211 */ /* 0x000fe200030f1409 */
[----:B------:R2:W-:Y:S01]  /*b980*/  @!P1 ST.E.64 desc[UR36][R6.64], R28 ;  /* 0x0000001c06009985 */ /* 0x0005e2000c101b24 */
[----:B------:R-:W-:-:S03]  /*b990*/  @!P3 LEA R10, P6, R11, R2, 0x2 ;  /* 0x000000020b0ab211 */ /* 0x000fc600078c10ff */
[----:B------:R3:W-:Y:S01]  /*b9a0*/  @!P2 ST.E.64 desc[UR36][R8.64], R32 ;  /* 0x000000200800a985 */ /* 0x0007e2000c101b24 */
[----:B------:R-:W-:Y:S02]  /*b9b0*/  ISETP.GE.AND P2, PT, R193, UR4, PT ;  /* 0x00000004c1007c0c */ /* 0x000fe4000bf46270 */
[----:B-1----:R-:W-:Y:S02]  /*b9c0*/  SHF.R.S32.HI R5, RZ, 0x1f, R13 ;  /* 0x0000001fff057819 */ /* 0x002fe4000001140d */
[-C--:B------:R-:W-:Y:S02]  /*b9d0*/  @!P4 LEA R4, P1, R13, R2.reuse, 0x2 ;  /* 0x000000020d04c211 */ /* 0x080fe400078210ff */
[-C--:B------:R-:W-:Y:S02]  /*b9e0*/  @!P3 LEA.HI.X R11, R11, R3.reuse, R12, 0x2, P6 ;  /* 0x000000030b0bb211 */ /* 0x080fe400030f140c */
[----:B------:R-:W-:Y:S02]  /*b9f0*/  @!P4 LEA.HI.X R5, R13, R3, R5, 0x2, P1 ;  /* 0x000000030d05c211 */ /* 0x000fe400008f1405 */
[----:B------:R-:W-:Y:S01]  /*ba00*/  ISETP.GE.AND P1, PT, R192, UR4, PT ;  /* 0x00000004c0007c0c */ /* 0x000fe2000bf26270 */
[----:B------:R-:W-:Y:S01]  /*ba10*/  @!P3 ST.E.64 desc[UR36][R10.64], R36 ;  /* 0x000000240a00b985 */ /* 0x000fe2000c101b24 */
[----:B------:R-:W-:-:S02]  /*ba20*/  @!P5 LEA R12, P6, R194, R2, 0x2 ;  /* 0x00000002c20cd211 */ /* 0x000fc400078c10ff */
[----:B--2---:R-:W-:Y:S01]  /*ba30*/  SHF.R.S32.HI R7, RZ, 0x1f, R193 ;  /* 0x0000001fff077819 */ /* 0x004fe200000114c1 */
[----:B------:R1:W-:Y:S01]  /*ba40*/  @!P4 ST.E.64 desc[UR36][R4.64], R40 ;  /* 0x000000280400c985 */ /* 0x0003e2000c101b24 */
[----:B------:R-:W-:Y:S02]  /*ba50*/  @!P5 LEA.HI.X R13, R194, R3, R15, 0x2, P6 ;  /* 0x00000003c20dd211 */ /* 0x000fe400030f140f */
[----:B------:R-:W-:Y:S02]  /*ba60*/  ISETP.GE.AND P6, PT, R23, UR4, PT ;  /* 0x0000000417007c0c */ /* 0x000fe4000bfc6270 */
[----:B------:R-:W-:Y:S01]  /*ba70*/  @!P2 LEA R6, P4, R193, R2, 0x2 ;  /* 0x00000002c106a211 */ /* 0x000fe200078810ff */
[----:B------:R-:W-:Y:S01]  /*ba80*/  @!P5 ST.E.64 desc[UR36][R12.64], R44 ;  /* 0x0000002c0c00d985 */ /* 0x000fe2000c101b24 */
[----:B------:R-:W-:Y:S02]  /*ba90*/  ISETP.GE.AND P3, PT, R213, UR4, PT ;  /* 0x00000004d5007c0c */ /* 0x000fe4000bf66270 */
[----:B---3--:R-:W-:-:S02]  /*baa0*/  SHF.R.S32.HI R9, RZ, 0x1f, R192 ;  /* 0x0000001fff097819 */ /* 0x008fc400000114c0 */
[CC--:B------:R-:W-:Y:S02]  /*bab0*/  @!P1 LEA R8, P5, R192.reuse, R2.reuse, 0x2 ;  /* 0x00000002c0089211 */ /* 0x0c0fe400078a10ff */
[-C--:B------:R-:W-:Y:S02]  /*bac0*/  @!P2 LEA.HI.X R7, R193, R3.reuse, R7, 0x2, P4 ;  /* 0x00000003c107a211 */ /* 0x080fe400020f1407 */
[----:B------:R-:W-:Y:S02]  /*bad0*/  @!P1 LEA.HI.X R9, R192, R3, R9, 0x2, P5 ;  /* 0x00000003c0099211 */ /* 0x000fe400028f1409 */
[----:B------:R-:W-:Y:S01]  /*bae0*/  ISETP.GE.AND P4, PT, R212, UR4, PT ;  /* 0x00000004d4007c0c */ /* 0x000fe2000bf86270 */
[----:B------:R2:W-:Y:S01]  /*baf0*/  @!P2 ST.E.64 desc[UR36][R6.64], R48 ;  /* 0x000000300600a985 */ /* 0x0005e2000c101b24 */
[----:B-1----:R-:W-:Y:S02]  /*bb00*/  SHF.R.S32.HI R5, RZ, 0x1f, R23 ;  /* 0x0000001fff057819 */ /* 0x002fe40000011417 */
[----:B------:R-:W-:Y:S01]  /*bb10*/  @!P6 LEA R4, P2, R23, R2, 0x2 ;  /* 0x000000021704e211 */ /* 0x000fe200078410ff */
[----:B------:R1:W-:Y:S01]  /*bb20*/  @!P1 ST.E.64 desc[UR36][R8.64], R52 ;  /* 0x0000003408009985 */ /* 0x0003e2000c101b24 */
[----:B------:R-:W-:-:S02]  /*bb30*/  ISETP.GE.AND P5, PT, R211, UR4, PT ;  /* 0x00000004d3007c0c */ /* 0x000fc4000bfa6270 */
[-C--:B------:R-:W-:Y:S02]  /*bb40*/  @!P3 LEA R10, P1, R213, R2.reuse, 0x2 ;  /* 0x00000002d50ab211 */ /* 0x080fe400078210ff */
[-C--:B------:R-:W-:Y:S02]  /*bb50*/  @!P6 LEA.HI.X R5, R23, R3.reuse, R5, 0x2, P2 ;  /* 0x000000031705e211 */ /* 0x080fe400010f1405 */
[----:B------:R-:W-:Y:S02]  /*bb60*/  @!P3 LEA.HI.X R11, R213, R3, R89, 0x2, P1 ;  /* 0x00000003d50bb211 */ /* 0x000fe400008f1459 */
[----:B------:R-:W-:Y:S01]  /*bb70*/  ISETP.GE.AND P1, PT, R210, UR4, PT ;  /* 0x00000004d2007c0c */ /* 0x000fe2000bf26270 */
[----:B------:R3:W-:Y:S01]  /*bb80*/  @!P6 ST.E.64 desc[UR36][R4.64], R56 ;  /* 0x000000380400e985 */ /* 0x0007e2000c101b24 */
[-C--:B--2---:R-:W-:Y:S02]  /*bb90*/  @!P4 LEA R6, P6, R212, R2.reuse, 0x2 ;  /* 0x00000002d406c211 */ /* 0x084fe400078c10ff */
[----:B------:R-:W-:Y:S01]  /*bba0*/  ISETP.GE.AND P2, PT, R209, UR4, PT ;  /* 0x00000004d1007c0c */ /* 0x000fe2000bf46270 */
[----:B------:R2:W-:Y:S01]  /*bbb0*/  @!P3 ST.E.64 desc[UR36][R10.64], R60 ;  /* 0x0000003c0a00b985 */ /* 0x0005e2000c101b24 */
[----:B------:R-:W-:-:S02]  /*bbc0*/  @!P5 LEA R12, P3, R211, R2, 0x2 ;  /* 0x00000002d30cd211 */ /* 0x000fc400078610ff */
[-C--:B------:R-:W-:Y:S02]  /*bbd0*/  @!P4 LEA.HI.X R7, R212, R3.reuse, R88, 0x2, P6 ;  /* 0x00000003d407c211 */ /* 0x080fe400030f1458 */
[----:B------:R-:W-:-:S03]  /*bbe0*/  @!P5 LEA.HI.X R13, R211, R3, R22, 0x2, P3 ;  /* 0x00000003d30dd211 */ /* 0x000fc600018f1416 */
[----:B------:R4:W-:Y:S01]  /*bbf0*/  @!P4 ST.E.64 desc[UR36][R6.64], R64 ;  /* 0x000000400600c985 */ /* 0x0009e2000c101b24 */
[----:B------:R-:W-:Y:S02]  /*bc00*/  ISETP.GE.AND P4, PT, R208, UR4, PT ;  /* 0x00000004d0007c0c */ /* 0x000fe4000bf86270 */
[CC--:B-1----:R-:W-:Y:S01]  /*bc10*/  @!P1 LEA R8, P3, R210.reuse, R2.reuse, 0x2 ;  /* 0x00000002d2089211 */ /* 0x0c2fe200078610ff */
[----:B------:R1:W-:Y:S01]  /*bc20*/  @!P5 ST.E.64 desc[UR36][R12.64], R68 ;  /* 0x000000440c00d985 */ /* 0x0003e2000c101b24 */
[----:B------:R-:W-:Y:S02]  /*bc30*/  ISETP.GE.AND P5, PT, R207, UR4, PT ;  /* 0x00000004cf007c0c */ /* 0x000fe4000bfa6270 */
[----:B------:R-:W-:Y:S02]  /*bc40*/  @!P1 LEA.HI.X R9, R210, R3, R16, 0x2, P3 ;  /* 0x00000003d2099211 */ /* 0x000fe400018f1410 */
[----:B---3--:R-:W-:-:S03]  /*bc50*/  @!P2 LEA R4, P6, R209, R2, 0x2 ;  /* 0x00000002d104a211 */ /* 0x008fc600078c10ff */
[----:B------:R3:W-:Y:S01]  /*bc60*/  @!P1 ST.E.64 desc[UR36][R8.64], R72 ;  /* 0x0000004808009985 */ /* 0x0007e2000c101b24 */
[-C--:B------:R-:W-:Y:S02]  /*bc70*/  @!P2 LEA.HI.X R5, R209, R3.reuse, R229, 0x2, P6 ;  /* 0x00000003d105a211 */ /* 0x080fe400030f14e5 */
[----:B------:R-:W-:Y:S02]  /*bc80*/  ISETP.GE.AND P1, PT, R206, UR4, PT ;  /* 0x00000004ce007c0c */ /* 0x000fe4000bf26270 */
[CC--:B--2---:R-:W-:Y:S01]  /*bc90*/  @!P4 LEA R10, P3, R208.reuse, R2.reuse, 0x2 ;  /* 0x00000002d00ac211 */ /* 0x0c4fe200078610ff */
[----:B------:R2:W-:Y:S01]  /*bca0*/  @!P2 ST.E.64 desc[UR36][R4.64], R76 ;  /* 0x0000004c0400a985 */ /* 0x0005e2000c101b24 */
[----:B----4-:R-:W-:Y:S02]  /*bcb0*/  @!P5 LEA R6, P6, R207, R2, 0x2 ;  /* 0x00000002cf06d211 */ /* 0x010fe400078c10ff */
[----:B------:R-:W-:Y:S02]  /*bcc0*/  ISETP.GE.AND P2, PT, R205, UR4, PT ;  /* 0x00000004cd007c0c */ /* 0x000fe4000bf46270 */
[----:B------:R-:W-:-:S02]  /*bcd0*/  @!P4 LEA.HI.X R11, R208, R3, R228, 0x2, P3 ;  /* 0x00000003d00bc211 */ /* 0x000fc400018f14e4 */
[----:B------:R-:W-:Y:S02]  /*bce0*/  ISETP.GE.AND P3, PT, R204, UR4, PT ;  /* 0x00000004cc007c0c */ /* 0x000fe4000bf66270 */
[----:B------:R-:W-:Y:S01]  /*bcf0*/  @!P5 LEA.HI.X R7, R207, R3, R227, 0x2, P6 ;  /* 0x00000003cf07d211 */ /* 0x000fe200030f14e3 */
[----:B------:R-:W-:Y:S01]  /*bd00*/  @!P4 ST.E.64 desc[UR36][R10.64], R80 ;  /* 0x000000500a00c985 */ /* 0x000fe2000c101b24 */
[----:B-1----:R-:W-:-:S03]  /*bd10*/  @!P1 LEA R12, P4, R206, R2, 0x2 ;  /* 0x00000002ce0c9211 */ /* 0x002fc600078810ff */
[----:B------:R1:W-:Y:S01]  /*bd20*/  @!P5 ST.E.64 desc[UR36][R6.64], R84 ;  /* 0x000000540600d985 */ /* 0x0003e2000c101b24 */
[----:B------:R-:W-:Y:S02]  /*bd30*/  ISETP.GE.AND P5, PT, R203, UR4, PT ;  /* 0x00000004cb007c0c */ /* 0x000fe4000bfa6270 */
[-C--:B------:R-:W-:Y:S02]  /*bd40*/  @!P1 LEA.HI.X R13, R206, R3.reuse, R226, 0x2, P4 ;  /* 0x00000003ce0d9211 */ /* 0x080fe400020f14e2 */
[CC--:B---3--:R-:W-:Y:S02]  /*bd50*/  @!P2 LEA R8, P6, R205.reuse, R2.reuse, 0x2 ;  /* 0x00000002cd08a211 */ /* 0x0c8fe400078c10ff */
[----:B--2---:R-:W-:Y:S01]  /*bd60*/  @!P3 LEA R4, P4, R204, R2, 0x2 ;  /* 0x00000002cc04b211 */ /* 0x004fe200078810ff */
[----:B------:R2:W-:Y:S01]  /*bd70*/  @!P1 ST.E.64 desc[UR36][R12.64], R20 ;  /* 0x000000140c009985 */ /* 0x0005e2000c101b24 */
[----:B------:R-:W-:Y:S02]  /*bd80*/  @!P2 LEA.HI.X R9, R205, R3, R225, 0x2, P6 ;  /* 0x00000003cd09a211 */ /* 0x000fe400030f14e1 */
[----:B------:R-:W-:-:S02]  /*bd90*/  ISETP.GE.AND P1, PT, R202, UR4, PT ;  /* 0x00000004ca007c0c */ /* 0x000fc4000bf26270 */
[-C--:B------:R-:W-:Y:S01]  /*bda0*/  @!P3 LEA.HI.X R5, R204, R3.reuse, R224, 0x2, P4 ;  /* 0x00000003cc05b211 */ /* 0x080fe200020f14e0 */
[----:B------:R3:W-:Y:S01]  /*bdb0*/  @!P2 ST.E.64 desc[UR36][R8.64], R120 ;  /* 0x000000780800a985 */ /* 0x0007e2000c101b24 */
[----:B------:R-:W-:Y:S02]  /*bdc0*/  ISETP.GE.AND P4, PT, R201, UR4, PT ;  /* 0x00000004c9007c0c */ /* 0x000fe4000bf86270 */
[----:B-1----:R-:W-:Y:S01]  /*bdd0*/  @!P5 LEA R6, P6, R203, R2, 0x2 ;  /* 0x00000002cb06d211 */ /* 0x002fe200078c10ff */
[----:B------:R4:W-:Y:S01]  /*bde0*/  @!P3 ST.E.64 desc[UR36][R4.64], R122 ;  /* 0x0000007a0400b985 */ /* 0x0009e2000c101b24 */
[----:B------:R-:W-:Y:S02]  /*bdf0*/  ISETP.GE.AND P2, PT, R200, UR4, PT ;  /* 0x00000004c8007c0c */ /* 0x000fe4000bf46270 */
[----:B------:R-:W-:Y:S02]  /*be00*/  ISETP.GE.AND P3, PT, R199, UR4, PT ;  /* 0x00000004c7007c0c */ /* 0x000fe4000bf66270 */
[----:B------:R-:W-:-:S02]  /*be10*/  @!P5 LEA.HI.X R7, R203, R3, R223, 0x2, P6 ;  /* 0x00000003cb07d211 */ /* 0x000fc400030f14df */
[----:B------:R-:W-:-:S03]  /*be20*/  @!P1 LEA R10, P6, R202, R2, 0x2 ;  /* 0x00000002ca0a9211 */ /* 0x000fc600078c10ff */
[----:B------:R4:W-:Y:S01]  /*be30*/  @!P5 ST.E.64 desc[UR36][R6.64], R100 ;  /* 0x000000640600d985 */ /* 0x0009e2000c101b24 */
[CC--:B--2---:R-:W-:Y:S02]  /*be40*/  @!P4 LEA R12, P5, R201.reuse, R2.reuse, 0x2 ;  /* 0x00000002c90cc211 */ /* 0x0c4fe400078a10ff */
        /* <DEDUP_REMOVED lines=10> */
.L_x_5687:
[----:B------:R-:W-:Y:S05]  /*bef0*/  BSYNC B1 ;  /* 0x0000000000017941 */ /* 0x000fea0003800000 */
.L_x_5686:
        /* <DEDUP_REMOVED lines=15> */
[CC--:B------:R-:W-:Y:S02]  /*bff0*/  @!P4 LEA R6, P6, R214.reuse, R4.reuse, 0x2 ;  /* 0x00000004d606c211 */ /* 0x0c0fe400078c10ff */
[----:B------:R-:W-:Y:S01]  /*c000*/  @!P1 LEA R10, P5, R11, R4, 0x2 ;  /* 0x000000040b0a9211 */ /* 0x000fe200078a10ff */
[----:B------:R0:W-:Y:S01]  /*c010*/  @!P3 ST.E.64 desc[UR36][R2.64], R26 ;  /* 0x0000001a0200b985 */ /* 0x0001e2000c101b24 */
[----:B------:R-:W-:-:S02]  /*c020*/  @!P4 LEA.HI.X R7, R214, R5, R90, 0x2, P6 ;  /* 0x00000005d607c211 */ /* 0x000fc400030f145a */
[----:B------:R-:W-:Y:S02]  /*c030*/  ISETP.GE.AND P3, PT, R194, UR4, PT ;  /* 0x00000004c2007c0c */ /* 0x000fe4000bf66270 */
[-C--:B------:R-:W-:Y:S01]  /*c040*/  @!P2 LEA R12, P6, R9, R4.reuse, 0x2 ;  /* 0x00000004090ca211 */ /* 0x080fe200078c10ff */
[----:B------:R1:W-:Y:S01]  /*c050*/  @!P4 ST.E.64 desc[UR36][R6.64], R30 ;  /* 0x0000001e0600c985 */ /* 0x0003e2000c101b24 */
[-C--:B------:R-:W-:Y:S02]  /*c060*/  @!P1 LEA.HI.X R11, R11, R5.reuse, R0, 0x2, P5 ;  /* 0x000000050b0b9211 */ /* 0x080fe400028f1400 */
[----:B------:R-:W-:Y:S02]  /*c070*/  SHF.R.S32.HI R0, RZ, 0x1f, R195 ;  /* 0x0000001fff007819 */ /* 0x000fe400000114c3 */
[----:B------:R-:W-:Y:S02]  /*c080*/  @!P0 LEA R8, P5, R195, R4, 0x2 ;  /* 0x00000004c3088211 */ /* 0x000fe400078a10ff */
[----:B------:R-:W-:-:S02]  /*c090*/  @!P2 LEA.HI.X R13, R9, R5, R13, 0x2, P6 ;  /* 0x00000005090da211 */ /* 0x000fc400030f140d */
[----:B------:R-:W-:Y:S02]  /*c0a0*/  @!P0 LEA.HI.X R9, R195, R5, R0, 0x2, P5 ;  /* 0x00000005c3098211 */ /* 0x000fe400028f1400 */
[----:B------:R-:W-:Y:S02]  /*c0b0*/  ISETP.GE.AND P4, PT, R193, UR4, PT ;  /* 0x00000004c1007c0c */ /* 0x000fe4000bf86270 */
[----:B------:R-:W-:Y:S01]  /*c0c0*/  ISETP.GE.AND P5, PT, R192, UR4, PT ;  /* 0x00000004c0007c0c */ /* 0x000fe2000bfa6270 */
[----:B------:R-:W-:Y:S01]  /*c0d0*/  @!P0 ST.E.64 desc[UR36][R8.64], R34 ;  /* 0x0000002208008985 */ /* 0x000fe2000c101b24 */
[----:B------:R-:W-:Y:S02]  /*c0e0*/  SHF.R.S32.HI R0, RZ, 0x1f, R193 ;  /* 0x0000001fff007819 */ /* 0x000fe400000114c1 */
[----:B------:R-:W-:Y:S01]  /*c0f0*/  SHF.R.S32.HI R21, RZ, 0x1f, R192 ;  /* 0x0000001fff157819 */ /* 0x000fe200000114c0 */
[----:B------:R2:W-:Y:S01]  /*c100*/  @!P1 ST.E.64 desc[UR36][R10.64], R38 ;  /* 0x000000260a009985 */ /* 0x0005e2000c101b24 */
[----:B0-----:R-:W-:-:S03]  /*c110*/  @!P3 LEA R2, P1, R194, R4, 0x2 ;  /* 0x00000004c202b211 */ /* 0x001fc600078210ff */
[----:B------:R0:W-:Y:S01]  /*c120*/  @!P2 ST.E.64 desc[UR36][R12.64], R42 ;  /* 0x0000002a0c00a985 */ /* 0x0001e2000c101b24 */
[-C--:B------:R-:W-:Y:S02]  /*c130*/  @!P3 LEA.HI.X R3, R194, R5.reuse, R15, 0x2, P1 ;  /* 0x00000005c203b211 */ /* 0x080fe400008f140f */
[----:B------:R-:W-:Y:S02]  /*c140*/  ISETP.GE.AND P1, PT, R213, UR4, PT ;  /* 0x00000004d5007c0c */ /* 0x000fe4000bf26270 */
[----:B------:R-:W-:Y:S01]  /*c150*/  ISETP.GE.AND P2, PT, R23, UR4, PT ;  /* 0x0000000417007c0c */ /* 0x000fe2000bf46270 */
[----:B------:R3:W-:Y:S01]  /*c160*/  @!P3 ST.E.64 desc[UR36][R2.64], R46 ;  /* 0x0000002e0200b985 */ /* 0x0007e2000c101b24 */
[CC--:B-1----:R-:W-:Y:S02]  /*c170*/  @!P4 LEA R6, P0, R193.reuse, R4.reuse, 0x2 ;  /* 0x00000004c106c211 */ /* 0x0c2fe400078010ff */
[----:B------:R-:W-:Y:S02]  /*c180*/  @!P5 LEA R14, P6, R192, R4, 0x2 ;  /* 0x00000004c00ed211 */ /* 0x000fe400078c10ff */
[----:B------:R-:W-:-:S02]  /*c190*/  @!P4 LEA.HI.X R7, R193, R5, R0, 0x2, P0 ;  /* 0x00000005c107c211 */ /* 0x000fc400000f1400 */
[----:B------:R-:W-:Y:S02]  /*c1a0*/  ISETP.GE.AND P0, PT, R212, UR4, PT ;  /* 0x00000004d4007c0c */ /* 0x000fe4000bf06270 */
[----:B------:R-:W-:Y:S01]  /*c1b0*/  @!P5 LEA.HI.X R15, R192, R5, R21, 0x2, P6 ;  /* 0x00000005c00fd211 */ /* 0x000fe200030f1415 */
        /* <DEDUP_REMOVED lines=8> */
[----:B------:R-:W-:Y:S02]  /*c240*/  ISETP.GE.AND P3, PT, R209, UR4, PT ;  /* 0x00000004d1007c0c */ /* 0x000fe4000bf66270 */
[----:B------:R-:W-:Y:S02]  /*c250*/  @!P2 LEA.HI.X R9, R23, R5, R0, 0x2, P6 ;  /* 0x000000051709a211 */ /* 0x000fe400030f1400 */
[----:B0-----:R-:W-:-:S03]  /*c260*/  @!P0 LEA R12, P6, R212, R4, 0x2 ;  /* 0x00000004d40c8211 */ /* 0x001fc600078c10ff */
[----:B------:R0:W-:Y:S01]  /*c270*/  @!P2 ST.E.64 desc[UR36][R8.64], R58 ;  /* 0x0000003a0800a985 */ /* 0x0001e2000c101b24 */
[-C--:B------:R-:W-:Y:S02]  /*c280*/  @!P0 LEA.HI.X R13, R212, R5.reuse, R88, 0x2, P6 ;  /* 0x00000005d40d8211 */ /* 0x080fe400030f1458 */
[CC--:B---3--:R-:W-:Y:S01]  /*c290*/  @!P5 LEA R2, P6, R211.reuse, R4.reuse, 0x2 ;  /* 0x00000004d302d211 */ /* 0x0c8fe200078c10ff */
[----:B------:R3:W-:Y:S01]  /*c2a0*/  @!P1 ST.E.64 desc[UR36][R10.64], R62 ;  /* 0x0000003e0a009985 */ /* 0x0007e2000c101b24 */
[----:B------:R-:W-:Y:S02]  /*c2b0*/  ISETP.GE.AND P2, PT, R208, UR4, PT ;  /* 0x00000004d0007c0c */ /* 0x000fe4000bf46270 */
[----:B------:R-:W-:Y:S01]  /*c2c0*/  @!P5 LEA.HI.X R3, R211, R5, R22, 0x2, P6 ;  /* 0x00000005d303d211 */ /* 0x000fe200030f1416 */
[----:B------:R4:W-:Y:S01]  /*c2d0*/  @!P0 ST.E.64 desc[UR36][R12.64], R66 ;  /* 0x000000420c008985 */ /* 0x0009e2000c101b24 */
[-C--:B-1----:R-:W-:Y:S02]  /*c2e0*/  @!P4 LEA R6, P0, R210, R4.reuse, 0x2 ;  /* 0x00000004d206c211 */ /* 0x082fe400078010ff */
[----:B--2---:R-:W-:Y:S01]  /*c2f0*/  @!P3 LEA R14, P6, R209, R4, 0x2 ;  /* 0x00000004d10eb211 */ /* 0x004fe200078c10ff */
[----:B------:R1:W-:Y:S01]  /*c300*/  @!P5 ST.E.64 desc[UR36][R2.64], R70 ;  /* 0x000000460200d985 */ /* 0x0003e2000c101b24 */
[----:B------:R-:W-:-:S02]  /*c310*/  ISETP.GE.AND P1, PT, R207, UR4, PT ;  /* 0x00000004cf007c0c */ /* 0x000fc4000bf26270 */
[-C--:B------:R-:W-:Y:S02]  /*c320*/  @!P4 LEA.HI.X R7, R210, R5.reuse, R16, 0x2, P0 ;  /* 0x00000005d207c211 */ /* 0x080fe400000f1410 */
[----:B------:R-:W-:Y:S02]  /*c330*/  ISETP.GE.AND P0, PT, R206, UR4, PT ;  /* 0x00000004ce007c0c */ /* 0x000fe4000bf06270 */
[----:B------:R-:W-:Y:S01]  /*c340*/  @!P3 LEA.HI.X R15, R209, R5, R229, 0x2, P6 ;  /* 0x00000005d10fb211 */ /* 0x000fe200030f14e5 */
[----:B------:R2:W-:Y:S01]  /*c350*/  @!P4 ST.E.64 desc[UR36][R6.64], R74 ;  /* 0x0000004a0600c985 */ /* 0x0005e2000c101b24 */
[----:B0-----:R-:W-:-:S03]  /*c360*/  @!P2 LEA R8, P4, R208, R4, 0x2 ;  /* 0x00000004d008a211 */ /* 0x001fc600078810ff */
[----:B------:R-:W-:Y:S01]  /*c370*/  @!P3 ST.E.64 desc[UR36][R14.64], R78 ;  /* 0x0000004e0e00b985 */ /* 0x000fe2000c101b24 */
[----:B------:R-:W-:Y:S02]  /*c380*/  ISETP.GE.AND P3, PT, R205, UR4, PT ;  /* 0x00000004cd007c0c */ /* 0x000fe4000bf66270 */
[CC--:B---3--:R-:W-:Y:S02]  /*c390*/  @!P1 LEA R10, P5, R207.reuse, R4.reuse, 0x2 ;  /* 0x00000004cf0a9211 */ /* 0x0c8fe400078a10ff */
[-C--:B------:R-:W-:Y:S02]  /*c3a0*/  @!P2 LEA.HI.X R9, R208, R5.reuse, R228, 0x2, P4 ;  /* 0x00000005d009a211 */ /* 0x080fe400020f14e4 */
[----:B----4-:R-:W-:Y:S02]  /*c3b0*/  @!P0 LEA R12, P6, R206, R4, 0x2 ;  /* 0x00000004ce0c8211 */ /* 0x010fe400078c10ff */
[----:B------:R-:W-:Y:S01]  /*c3c0*/  ISETP.GE.AND P4, PT, R204, UR4, PT ;  /* 0x00000004cc007c0c */ /* 0x000fe2000bf86270 */
[----:B------:R0:W-:Y:S01]  /*c3d0*/  @!P2 ST.E.64 desc[UR36][R8.64], R82 ;  /* 0x000000520800a985 */ /* 0x0001e2000c101b24 */
[----:B------:R-:W-:-:S02]  /*c3e0*/  @!P1 LEA.HI.X R11, R207, R5, R227, 0x2, P5 ;  /* 0x00000005cf0b9211 */ /* 0x000fc400028f14e3 */
[-C--:B------:R-:W-:Y:S02]  /*c3f0*/  @!P0 LEA.HI.X R13, R206, R5.reuse, R226, 0x2, P6 ;  /* 0x00000005ce0d8211 */ /* 0x080fe400030f14e2 */
[----:B------:R-:W-:Y:S01]  /*c400*/  ISETP.GE.AND P2, PT, R203, UR4, PT ;  /* 0x00000004cb007c0c */ /* 0x000fe2000bf46270 */
[----:B------:R3:W-:Y:S01]  /*c410*/  @!P1 ST.E.64 desc[UR36][R10.64], R86 ;  /* 0x000000560a009985 */ /* 0x0007e2000c101b24 */
[----:B-1----:R-:W-:Y:S02]  /*c420*/  @!P3 LEA R2, P5, R205, R4, 0x2 ;  /* 0x00000004cd02b211 */ /* 0x002fe400078a10ff */
[----:B------:R-:W-:Y:S01]  /*c430*/  ISETP.GE.AND P1, PT, R202, UR4, PT ;  /* 0x00000004ca007c0c */ /* 0x000fe2000bf26270 */
[----:B------:R1:W-:Y:S01]  /*c440*/  @!P0 ST.E.64 desc[UR36][R12.64], R124 ;  /* 0x0000007c0c008985 */ /* 0x0003e2000c101b24 */
[----:B------:R-:W-:Y:S02]  /*c450*/  ISETP.GE.AND P0, PT, R201, UR4, PT ;  /* 0x00000004c9007c0c */ /* 0x000fe4000bf06270 */
[----:B------:R-:W-:-:S02]  /*c460*/  @!P3 LEA.HI.X R3, R205, R5, R225, 0x2, P5 ;  /* 0x00000005cd03b211 */ /* 0x000fc400028f14e1 */
[----:B------:R-:W-:Y:S02]  /*c470*/  ISETP.GE.AND P5, PT, R200, UR4, PT ;  /* 0x00000004c8007c0c */ /* 0x000fe4000bfa6270 */
[CC--:B--2---:R-:W-:Y:S01]  /*c480*/  @!P4 LEA R6, P6, R204.reuse, R4.reuse, 0x2 ;  /* 0x00000004cc06c211 */ /* 0x0c4fe200078c10ff */
[----:B------:R2:W-:Y:S01]  /*c490*/  @!P3 ST.E.64 desc[UR36][R2.64], R126 ;  /* 0x0000007e0200b985 */ /* 0x0005e2000c101b24 */
[CC--:B0-----:R-:W-:Y:S02]  /*c4a0*/  @!P2 LEA R8, P3, R203.reuse, R4.reuse, 0x2 ;  /* 0x00000004cb08a211 */ /* 0x0c1fe400078610ff */
[-C--:B------:R-:W-:Y:S02]  /*c4b0*/  @!P4 LEA.HI.X R7, R204, R5.reuse, R224, 0x2, P6 ;  /* 0x00000005cc07c211 */ /* 0x080fe400030f14e0 */
[-C--:B---3--:R-:W-:Y:S02]  /*c4c0*/  @!P1 LEA R10, P6, R202, R4.reuse, 0x2 ;  /* 0x00000004ca0a9211 */ /* 0x088fe400078c10ff */
[----:B------:R-:W-:Y:S01]  /*c4d0*/  @!P2 LEA.HI.X R9, R203, R5, R223, 0x2, P3 ;  /* 0x00000005cb09a211 */ /* 0x000fe200018f14df */
[----:B------:R2:W-:Y:S01]  /*c4e0*/  @!P4 ST.E.64 desc[UR36][R6.64], R128 ;  /* 0x000000800600c985 */ /* 0x0005e2000c101b24 */
[----:B-1----:R-:W-:-:S02]  /*c4f0*/  @!P0 LEA R12, P4, R201, R4, 0x2 ;  /* 0x00000004c90c8211 */ /* 0x002fc400078810ff */
[----:B------:R-:W-:Y:S01]  /*c500*/  @!P5 LEA R14, P3, R200, R4, 0x2 ;  /* 0x00000004c80ed211 */ /* 0x000fe200078610ff */
[----:B------:R2:W-:Y:S01]  /*c510*/  @!P2 ST.E.64 desc[UR36][R8.64], R102 ;  /* 0x000000660800a985 */ /* 0x0005e2000c101b24 */
[-C--:B------:R-:W-:Y:S02]  /*c520*/  @!P1 LEA.HI.X R11, R202, R5.reuse, R222, 0x2, P6 ;  /* 0x00000005ca0b9211 */ /* 0x080fe400030f14de */
        /* <DEDUP_REMOVED lines=11> */
.L_x_5676:
[----:B------:R-:W-:Y:S01]  /*c5e0*/  R2UR UR4, R197 ;  /* 0x00000000c50472ca */ /* 0x000fe200000e0000 */
[----:B------:R-:W-:Y:S01]  /*c5f0*/  ULDC.64 UR8, c[0x0][0xc00] ;  /* 0x0003000000087ab9 */ /* 0x000fe20000000a00 */
[----:B------:R-:W-:Y:S01]  /*c600*/  R2UR UR11, R215 ;  /* 0x00000000d70b72ca */ /* 0x000fe200000e0000 */
[----:B------:R-:W-:Y:S01]  /*c610*/  UISETP.NE.U32.AND UP0, UPT, UR8, URZ, UPT ;  /* 0x0000003f0800728c */ /* 0x000fe2000bf05070 */
[----:B------:R-:W-:-:S03]  /*c620*/  R2UR UR10, R22 ;  /* 0x00000000160a72ca */ /* 0x000fc600000e0000 */
        /* <DEDUP_REMOVED lines=32> */
.L_x_5688:
        /* <DEDUP_REMOVED lines=8> */
[----:B------:R-:W-:Y:S02]  /*c8b0*/  IMAD.U32 R3, RZ, RZ, UR43 ;  /* 0x0000002bff037e24 */ /* 0x000fe4000f8e00ff */
[----:B-1---5:R-:W-:-:S03]  /*c8c0*/  IMAD R2, R0, R9, RZ ;  /* 0x0000000900027224 */ /* 0x022fc600078e02ff */
        /* <DEDUP_REMOVED lines=52> */
.L_x_5690:
[----:B------:R-:W-:Y:S05]  /*cc10*/  BSYNC B1 ;  /* 0x0000000000017941 */ /* 0x000fea0003800000 */
.L_x_5689:
[----:B------:R-:W-:-:S13]  /*cc20*/  R2UR UR8, R22 ;  /* 0x00000000160872ca */ /* 0x000fda00000e0000 */
[----:B------:R-:W-:-:S06]  /*cc30*/  UISETP.GT.AND UP0, UPT, UR8, 0x1, UPT ;  /* 0x000000010800788c */ /* 0x000fcc000bf04270 */
[----:B------:R-:W-:-:S13]  /*cc40*/  PLOP3.LUT P0, PT, PT, PT, UP0, 0x80, 0x0 ;  /* 0x000000000000781c */ /* 0x000fda0003f0f008 */
[----:B------:R-:W-:Y:S05]  /*cc50*/  @P0 BRA `(.L_x_5685) ;  /* 0x0000000800000947 */ /* 0x000fea0003800000 */
[----:B------:R-:W1:Y:S01]  /*cc60*/  LDC R11, c[0x0][0xbe8] ;  /* 0x0002fa00ff0b7b82 */ /* 0x000e620000000800 */
[----:B------:R-:W-:Y:S01]  /*cc70*/  ULDC.64 UR14, c[0x0][0xaa0] ;  /* 0x0002a800000e7ab9 */ /* 0x000fe20000000a00 */
[----:B------:R-:W-:Y:S01]  /*cc80*/  R2UR UR16, R198 ;  /* 0x00000000c61072ca */ /* 0x000fe200000e0000 */
[----:B------:R-:W-:Y:S01]  /*cc90*/  UIMAD UR10, UR21, UR14, URZ ;  /* 0x0000000e150a72a4 */ /* 0x000fe2000f8e023f */
[----:B------:R-:W-:Y:S01]  /*cca0*/  IMAD R2, R19, 0x20, R216 ;  /* 0x0000002013027824 */ /* 0x000fe200078e02d8 */
[----:B------:R-:W-:Y:S01]  /*ccb0*/  UIMAD.WIDE.U32 UR8, UR4, UR14, URZ ;  /* 0x0000000e040872a5 */ /* 0x000fe2000f8e003f */
[----:B------:R-:W-:Y:S01]  /*ccc0*/  VIADD R8, R216, UR43 ;  /* 0x0000002bd8087c36 */ /* 0x000fe20008000000 */
[----:B------:R-:W-:Y:S01]  /*ccd0*/  UIMAD UR10, UR4, UR15, UR10 ;  /* 0x0000000f040a72a4 */ /* 0x000fe2000f8e020a */
[----:B------:R-:W-:Y:S01]  /*cce0*/  VIADD R6, R2, UR43 ;  /* 0x0000002b02067c36 */ /* 0x000fe20008000000 */
[----:B------:R-:W-:Y:S02]  /*ccf0*/  BSSY B1, `(.L_x_5691) ;  /* 0x0000040000017945 */ /* 0x000fe40003800000 */
[----:B------:R-:W-:Y:S01]  /*cd00*/  UIADD3 UR9, UR9, UR10, URZ ;  /* 0x0000000a09097290 */ /* 0x000fe2000fffe03f */
[----:B0-----:R-:W-:-:S02]  /*cd10*/  IMAD.MOV.U32 R5, RZ, RZ, R6 ;  /* 0x000000ffff057224 */ /* 0x001fc400078e0006 */
        /* <DEDUP_REMOVED lines=20> */
[----:B------:R-:W-:Y:S02]  /*ce60*/  IMAD.U32 R2, RZ, RZ, UR12 ;  /* 0x0000000cff027e24 */ /* 0x000fe4000f8e00ff */
[C---:B------:R-:W-:Y:S01]  /*ce70*/  IMAD R9, R5.reuse, UR9, R4 ;  /* 0x0000000905097c24 */ /* 0x040fe2000f8e0204 */
[----:B------:R-:W-:Y:S01]  /*ce80*/  SHF.R.S32.HI R4, RZ, 0x1f, R7 ;  /* 0x0000001fff047819 */ /* 0x000fe20000011407 */
[----:B------:R-:W-:Y:S01]  /*ce90*/  IMAD.WIDE.U32 R2, R5, UR8, R2 ;  /* 0x0000000805027c25 */ /* 0x000fe2000f8e0002 */
[----:B------:R-:W-:-:S03]  /*cea0*/  ULDC.64 UR8, c[0x0][0xad8] ;  /* 0x0002b60000087ab9 */ /* 0x000fc60000000a00 */
        /* <DEDUP_REMOVED lines=36> */
.L_x_5692:
[----:B------:R-:W-:Y:S05]  /*d0f0*/  BSYNC B1 ;  /* 0x0000000000017941 */ /* 0x000fea0003800000 */
.L_x_5691:
        /* <DEDUP_REMOVED lines=17> */
.L_x_5694:
[----:B------:R-:W-:Y:S05]  /*d210*/  BSYNC B1 ;  /* 0x0000000000017941 */ /* 0x000fea0003800000 */
.L_x_5693:
        /* <DEDUP_REMOVED lines=17> */
.L_x_5696:
[----:B------:R-:W-:Y:S05]  /*d330*/  BSYNC B1 ;  /* 0x0000000000017941 */ /* 0x000fea0003800000 */
.L_x_5695:
        /* <DEDUP_REMOVED lines=12> */
[-C--:B--2---:R-:W-:Y:S02]  /*d400*/  @!P3 LEA.HI.X R15, R7, R5.reuse, R12, 0x1, P0 ;  /* 0x00000005070fb211 */ /* 0x084fe400000f0c0c */
[-C--:B------:R-:W-:Y:S02]  /*d410*/  @!P4 LEA.HI.X R9, R9, R5.reuse, R6, 0x1, P1 ;  /* 0x000000050909c211 */ /* 0x080fe400008f0c06 */
[----:B------:R-:W-:Y:S01]  /*d420*/  @!P5 LEA.HI.X R3, R13, R5, R10, 0x1, P2 ;  /* 0x000000050d03d211 */ /* 0x000fe200010f0c0a */
[----:B------:R1:W-:Y:S04]  /*d430*/  @!P3 ST.E.128 desc[UR36][R14.64], RZ ;  /* 0x000000ff0e00b985 */ /* 0x0003e8000c101d24 */
[----:B------:R1:W-:Y:S04]  /*d440*/  @!P4 ST.E.128 desc[UR36][R8.64], RZ ;  /* 0x000000ff0800c985 */ /* 0x0003e8000c101d24 */
[----:B------:R1:W-:Y:S02]  /*d450*/  @!P5 ST.E.128 desc[UR36][R2.64], RZ ;  /* 0x000000ff0200d985 */ /* 0x0003e4000c101d24 */
.L_x_5685:
[----:B------:R-:W-:Y:S05]  /*d460*/  BSYNC B0 ;  /* 0x0000000000007941 */ /* 0x000fea0003800000 */
.L_x_5675:
[----:B------:R-:W-:Y:S02]  /*d470*/  ULDC UR4, c[0x0][0xc3c] ;  /* 0x00030f0000047ab9 */ /* 0x000fe40000000800 */
[----:B------:R-:W-:-:S06]  /*d480*/  UISETP.GE.AND UP0, UPT, UR7, UR4, UPT ;  /* 0x000000040700728c */ /* 0x000fcc000bf06270 */
[----:B------:R-:W-:-:S13]  /*d490*/  PLOP3.LUT P0, PT, PT, PT, UP0, 0x80, 0x0 ;  /* 0x000000000000781c */ /* 0x000fda0003f0f008 */
[----:B------:R-:W-:Y:S05]  /*d4a0*/  @!P0 BRA `(.L_x_5697) ;  /* 0xffffff3800c08947 */ /* 0x000fea000383ffff */
[----:B------:R-:W-:Y:S05]  /*d4b0*/  EXIT ;  /* 0x000000000000794d */ /* 0x000fea0003800000 */
.L_x_5632:
        /* <DEDUP_REMOVED lines=16> */
.L_x_5698:
        /* <DEDUP_REMOVED lines=43> */
.L_x_5702:
        /* <DEDUP_REMOVED lines=35> */
.L_x_5700:
        /* <DEDUP_REMOVED lines=13> */
.L_x_5703:
        /* <DEDUP_REMOVED lines=62> */
.L_x_5704:
        /* <DEDUP_REMOVED lines=12> */
[----:B0-----:R-:W-:-:S05]  /*e010*/  IADD3 R11, RZ, -R3, RZ ;  /* 0x80000003ff0b7210 */ /* 0x001fca0007ffe0ff */
        /* <DEDUP_REMOVED lines=48> */
.L_x_5705:
[----:B------:R-:W-:-:S05]  /*e320*/  LOP3.LUT R17, RZ, R2, RZ, 0x33, !PT ;  /* 0x00000002ff117212 */ /* 0x000fca00078e33ff */
[----:B------:R-:W-:Y:S01]  /*e330*/  IMAD.IADD R17, R6, 0x1, R17 ;  /* 0x0000000106117824 */ /* 0x000fe200078e0211 */
[----:B------:R-:W-:Y:S06]  /*e340*/  BRA `(.L_x_5706) ;  /* 0x0000000000147947 */ /* 0x000fec0003800000 */
.L_x_5701:
[----:B------:R-:W-:Y:S01]  /*e350*/  ULDC UR4, c[0x0][0xc3c] ;  /* 0x00030f0000047ab9 */ /* 0x000fe20000000800 */
[----:B------:R-:W-:Y:S02]  /*e360*/  IMAD.MOV.U32 R17, RZ, RZ, RZ ;  /* 0x000000ffff117224 */ /* 0x000fe400078e00ff */
[----:B------:R-:W-:Y:S02]  /*e370*/  IMAD.U32 R16, RZ, RZ, UR6 ;  /* 0x00000006ff107e24 */ /* 0x000fe4000f8e00ff */
[----:B------:R-:W-:Y:S02]  /*e380*/  IMAD.MOV.U32 R18, RZ, RZ, RZ ;  /* 0x000000ffff127224 */ /* 0x000fe400078e00ff */
[----:B------:R-:W-:-:S07]  /*e390*/  IMAD.U32 R19, RZ, RZ, UR4 ;  /* 0x00000004ff137e24 */ /* 0x000fce000f8e00ff */
.L_x_5706:
[----:B------:R-:W-:-:S13]  /*e3a0*/  ISETP.NE.AND P0, PT, R7, RZ, PT ;  /* 0x000000ff0700720c */ /* 0x000fda0003f05270 */
[----:B------:R-:W0:Y:S01]  /*e3b0*/  @!P0 S2R R3, SR_CgaCtaId ;  /* 0x0000000000038919 */ /* 0x000e220000008800 */
[----:B------:R-:W-:-:S04]  /*e3c0*/  @!P0 MOV R2, 0x400 ;  /* 0x0000040000028802 */ /* 0x000fc80000000f00 */
[----:B0-----:R-:W-:-:S05]  /*e3d0*/  @!P0 LEA R2, R3, R2, 0x18 ;  /* 0x0000000203028211 */ /* 0x001fca00078ec0ff */
[----:B------:R1:W-:Y:S01]  /*e3e0*/  @!P0 STS.128 [R2+0x308d0], R16 ;  /* 0x0308d01002008388 */ /* 0x0003e20000000c00 */
[----:B------:R-:W-:Y:S06]  /*e3f0*/  BAR.ARV 0x5, 0x180 ;  /* 0x0146000000007b1d */ /* 0x000fec0000002000 */
.L_x_5699:
        /* <DEDUP_REMOVED lines=30> */
.L_x_5772:
[----:B0-----:R-:W0:Y:S02]  /*e5e0*/  LDC.64 R2, c[0x0][0xc88] ;  /* 0x00032200ff027b82 */ /* 0x001e240000000a00 */
[----:B0-----:R-:W-:-:S05]  /*e5f0*/  IMAD.WIDE R2, R19, 0x4, R2 ;  /* 0x0000000413027825 */ /* 0x001fca00078e0202 */
[----:B------:R-:W2:Y:S01]  /*e600*/  LDG.E R29, desc[UR36][R2.64] ;  /* 0x00000024021d7981 */ /* 0x000ea2000c1e1900 */
        /* <DEDUP_REMOVED lines=14> */
[----:B-1----:R1:W2:Y:S01]  /*e6f0*/  @P0 LDG.E R6, desc[UR36][R2.64] ;  /* 0x0000002402060981 */ /* 0x0022a2000c1e1900 */
        /* <DEDUP_REMOVED lines=31> */
.L_x_5708:
        /* <DEDUP_REMOVED lines=9> */
.L_x_5709:
        /* <DEDUP_REMOVED lines=9> */
.L_x_5710:
[----:B------:R-:W4:Y:S01]  /*ea10*/  LDL R4, [R1+0xc] ;  /* 0x00000c0001047983 */ /* 0x000f220000100800 */
[----:B012---:R-:W0:Y:S01]  /*ea20*/  LDC R0, c[0x0][0x448] ;  /* 0x00011200ff007b82 */ /* 0x007e220000000800 */
[----:B-----5:R-:W-:Y:S01]  /*ea30*/  IMAD.IADD R37, R37, 0x1, -R6 ;  /* 0x0000000125257824 */ /* 0x020fe200078e0a06 */
[----:B------:R-:W-:Y:S01]  /*ea40*/  LOP3.LUT R23, R23, 0xffffff7f, RZ, 0xc0, !PT ;  /* 0xffffff7f17177812 */ /* 0x000fe200078ec0ff */
[----:B------:R-:W-:Y:S01]  /*ea50*/  BSSY B0, `(.L_x_5711) ;  /* 0x0000038000007945 */ /* 0x000fe20003800000 */
[----:B0-----:R-:W-:Y:S01]  /*ea60*/  ISETP.NE.AND P0, PT, R0, 0x1, PT ;  /* 0x000000010000780c */ /* 0x001fe20003f05270 */
[----:B------:R-:W-:-:S04]  /*ea70*/  IMAD.SHL.U32 R0, R17, 0x80, RZ ;  /* 0x0000008011007824 */ /* 0x000fc800078e00ff */
[----:B------:R-:W-:-:S08]  /*ea80*/  VIADD R0, R0, 0x7f ;  /* 0x0000007f00007836 */ /* 0x000fd00000000000 */
[----:B---3--:R-:W0:Y:S01]  /*ea90*/  @P0 LDC R3, c[0x0][0x44c] ;  /* 0x00011300ff030b82 */ /* 0x008e220000000800 */
[----:B------:R-:W-:-:S07]  /*eaa0*/  @P0 LOP3.LUT R23, R23, 0x80, RZ, 0xfc, !PT ;  /* 0x0000008017170812 */ /* 0x000fce00078efcff */
[----:B------:R-:W1:Y:S01]  /*eab0*/  @P0 LDC R5, c[0x0][0x450] ;  /* 0x00011400ff050b82 */ /* 0x000e620000000800 */
[----:B0-----:R-:W-:-:S05]  /*eac0*/  @P0 IMAD.HI.U32 R2, R0, R3, RZ ;  /* 0x0000000300020227 */ /* 0x001fca00078e00ff */
[----:B-1----:R-:W-:Y:S01]  /*ead0*/  @P0 SHF.R.U32.HI R0, RZ, R5, R2 ;  /* 0x00000005ff000219 */ /* 0x002fe20000011602 */
[----:B------:R-:W-:-:S04]  /*eae0*/  VIADD R2, R37, 0x5f ;  /* 0x0000005f25027836 */ /* 0x000fc80000000000 */
[----:B------:R-:W-:Y:S01]  /*eaf0*/  IMAD.HI R2, R2, 0x2aaaaaab, RZ ;  /* 0x2aaaaaab02027827 */ /* 0x000fe200078e02ff */
[----:B----4-:R-:W-:-:S05]  /*eb00*/  IADD3 R3, R37, 0x60, -R4 ;  /* 0x0000006025037810 */ /* 0x010fca0007ffe804 */
[----:B------:R-:W-:Y:S01]  /*eb10*/  IMAD.IADD R0, R3, 0x1, R0 ;  /* 0x0000000103007824 */ /* 0x000fe200078e0200 */
[----:B------:R-:W-:-:S03]  /*eb20*/  SHF.R.U32.HI R3, RZ, 0x1f, R2 ;  /* 0x0000001fff037819 */ /* 0x000fc60000011602 */
[----:B------:R-:W-:Y:S01]  /*eb30*/  IMAD.HI R4, R0, 0x2aaaaaab, RZ ;  /* 0x2aaaaaab00047827 */ /* 0x000fe200078e02ff */
[----:B------:R-:W-:Y:S02]  /*eb40*/  LEA.HI.SX32 R0, R2, R3, 0x1c ;  /* 0x0000000302007211 */ /* 0x000fe400078fe2ff */
[----:B------:R-:W-:Y:S02]  /*eb50*/  LOP3.LUT R2, R18, 0xff000000, RZ, 0xc0, !PT ;  /* 0xff00000012027812 */ /* 0x000fe400078ec0ff */
[----:B------:R-:W-:Y:S02]  /*eb60*/  SHF.R.U32.HI R3, RZ, 0x1f, R4 ;  /* 0x0000001fff037819 */ /* 0x000fe40000011604 */
[----:B------:R-:W-:Y:S02]  /*eb70*/  SHF.R.U32.HI R2, RZ, 0x8, R2 ;  /* 0x00000008ff027819 */ /* 0x000fe40000011602 */
[----:B------:R-:W-:-:S04]  /*eb80*/  LEA.HI.SX32 R3, R4, R3, 0x1c ;  /* 0x0000000304037211 */ /* 0x000fc800078fe2ff */
[----:B------:R-:W-:Y:S02]  /*eb90*/  VIMNMX R0, R0, R3, PT ;  /* 0x0000000300007248 */ /* 0x000fe40003fe0100 */
[----:B------:R-:W-:Y:S02]  /*eba0*/  LOP3.LUT R3, R18, 0xff0000, RZ, 0xc0, !PT ;  /* 0x00ff000012037812 */ /* 0x000fe400078ec0ff */
[----:B------:R-:W-:Y:S02]  /*ebb0*/  ISETP.GE.AND P0, PT, R0, 0x1, PT ;  /* 0x000000010000780c */ /* 0x000fe40003f06270 */
[----:B------:R-:W-:Y:S01]  /*ebc0*/  LEA.HI R2, R3, R2, RZ, 0x10 ;  /* 0x0000000203027211 */ /* 0x000fe200078f80ff */
[----:B------:R-:W-:-:S03]  /*ebd0*/  IMAD.MOV.U32 R3, RZ, RZ, RZ ;  /* 0x000000ffff037224 */ /* 0x000fc600078e00ff */
[----:B------:R-:W-:-:S07]  /*ebe0*/  LOP3.LUT R4, R2, 0xff, RZ, 0xc0, !PT ;  /* 0x000000ff02047812 */ /* 0x000fce00078ec0ff */
        /* <DEDUP_REMOVED lines=30> */
.L_x_5712:
[----:B------:R-:W-:Y:S05]  /*edd0*/  BSYNC B0 ;  /* 0x0000000000007941 */ /* 0x000fea0003800000 */
.L_x_5711:
        /* <DEDUP_REMOVED lines=24> */
.L_x_5714:
        /* <DEDUP_REMOVED lines=20> */
.L_x_5717:
[----:B------:R-:W-:Y:S05]  /*f0a0*/  BSYNC B6 ;  /* 0x0000000000067941 */ /* 0x000fea0003800000 */
.L_x_5716:
        /* <DEDUP_REMOVED lines=20> */
.L_x_5720:
        /* <DEDUP_REMOVED lines=15> */
.L_x_5719:
[----:B------:R-:W-:Y:S05]  /*f2e0*/  BSYNC B6 ;  /* 0x0000000000067941 */ /* 0x000fea0003800000 */
.L_x_5718:
        /* <DEDUP_REMOVED lines=22> */
[----:B------:R-:W-:Y:S02]  /*f450*/  LOP3.LUT R26, R18, 0xffff, RZ, 0xc0, !PT ;  /* 0x0000ffff121a7812 */ /* 0x000fe400078ec0ff */
[----:B--2---:R-:W-:Y:S02]  /*f460*/  IADD3 R25, R2, -0x1, RZ ;  /* 0xffffffff02197810 */ /* 0x004fe40007ffe0ff */
[----:B------:R-:W1:Y:S03]  /*f470*/  @P2 LDC R2, c[0x0][0x438] ;  /* 0x00010e00ff022b82 */ /* 0x000e660000000800 */
[----:B------:R-:W-:-:S05]  /*f480*/  IMAD R0, R25, 0x60, R20 ;  /* 0x0000006019007824 */ /* 0x000fca00078e0214 */
[C---:B------:R-:W-:Y:S01]  /*f490*/  ISETP.GE.AND P0, PT, R0.reuse, R37, PT ;  /* 0x000000250000720c */ /* 0x040fe20003f06270 */
[----:B---3--:R-:W-:-:S03]  /*f4a0*/  IMAD.IADD R0, R0, 0x1, R21 ;  /* 0x0000000100007824 */ /* 0x008fc600078e0215 */
[----:B------:R-:W-:Y:S01]  /*f4b0*/  ISETP.GT.U32.OR P0, PT, R20, 0x5f, P0 ;  /* 0x0000005f1400780c */ /* 0x000fe20000704470 */
[----:B0-----:R-:W-:-:S04]  /*f4c0*/  @P2 IMAD.HI.U32 R3, R0, R3, RZ ;  /* 0x0000000300032227 */ /* 0x001fc800078e00ff */
[----:B------:R-:W-:Y:S01]  /*f4d0*/  IMAD.MOV.U32 R4, RZ, RZ, R0 ;  /* 0x000000ffff047224 */ /* 0x000fe200078e0000 */
[----:B-1----:R-:W-:-:S07]  /*f4e0*/  @P2 SHF.R.U32.HI R4, RZ, R2, R3 ;  /* 0x00000002ff042219 */ /* 0x002fce0000011603 */
[----:B------:R-:W0:Y:S01]  /*f4f0*/  @!P0 LDC.64 R2, c[0x0][0x428] ;  /* 0x00010a00ff028b82 */ /* 0x000e220000000a00 */
[----:B------:R-:W-:-:S04]  /*f500*/  IMAD.MOV R5, RZ, RZ, -R4 ;  /* 0x000000ffff057224 */ /* 0x000fc800078e0a04 */
[----:B------:R-:W-:Y:S01]  /*f510*/  IMAD R0, R6, R5, R0 ;  /* 0x0000000506007224 */ /* 0x000fe200078e0200 */
[----:B----4-:R-:W-:Y:S02]  /*f520*/  SHF.R.S32.HI R6, RZ, 0x1f, R30 ;  /* 0x0000001fff067819 */ /* 0x010fe4000001141e */
[----:B------:R-:W-:-:S03]  /*f530*/  @!P0 SHF.R.S32.HI R5, RZ, 0x1f, R4 ;  /* 0x0000001fff058819 */ /* 0x000fc60000011404 */
[----:B------:R0:W-:Y:S02]  /*f540*/  STL [R1+0x8], R6 ;  /* 0x0000080601007387 */ /* 0x0001e40000100800 */
[-C--:B0-----:R-:W-:Y:S02]  /*f550*/  @!P0 IMAD R6, R6, R2.reuse, RZ ;  /* 0x0000000206068224 */ /* 0x081fe400078e02ff */
[----:B------:R-:W-:-:S04]  /*f560*/  @!P0 IMAD.WIDE.U32 R4, R30, R2, R4 ;  /* 0x000000021e048225 */ /* 0x000fc800078e0004 */
[----:B------:R-:W-:Y:S02]  /*f570*/  @!P0 IMAD R6, R30, R3, R6 ;  /* 0x000000031e068224 */ /* 0x000fe400078e0206 */
[----:B------:R-:W0:Y:S01]  /*f580*/  @!P0 LDC.64 R2, c[0x0][0x418] ;  /* 0x00010600ff028b82 */ /* 0x000e220000000a00 */
[----:B------:R-:W-:Y:S01]  /*f590*/  ISETP.GE.AND P2, PT, R31, UR4, PT ;  /* 0x000000041f007c0c */ /* 0x000fe2000bf46270 */
[----:B------:R-:W-:-:S12]  /*f5a0*/  @!P0 IMAD.IADD R6, R5, 0x1, R6 ;  /* 0x0000000105068824 */ /* 0x000fd800078e0206 */
[----:B------:R-:W-:Y:S02]  /*f5b0*/  @P2 LOP3.LUT R23, R23, 0x4, RZ, 0xfc, !PT ;  /* 0x0000000417172812 */ /* 0x000fe400078efcff */
[----:B0-----:R-:W-:-:S04]  /*f5c0*/  @!P0 LEA R2, P1, R4, R2, 0x2 ;  /* 0x0000000204028211 */ /* 0x001fc800078210ff */
[----:B------:R-:W-:Y:S01]  /*f5d0*/  @!P0 LEA.HI.X R3, R4, R3, R6, 0x2, P1 ;  /* 0x0000000304038211 */ /* 0x000fe200008f1406 */
[----:B------:R-:W-:Y:S01]  /*f5e0*/  IMAD.MOV.U32 R4, RZ, RZ, RZ ;  /* 0x000000ffff047224 */ /* 0x000fe200078e00ff */
[----:B------:R-:W-:Y:S02]  /*f5f0*/  ISETP.GE.AND P1, PT, R33, UR4, PT ;  /* 0x0000000421007c0c */ /* 0x000fe4000bf26270 */
[----:B------:R-:W-:-:S03]  /*f600*/  LOP3.LUT R23, R23, 0xfffffffd, RZ, 0xc0, !PT ;  /* 0xfffffffd17177812 */ /* 0x000fc600078ec0ff */
[----:B------:R0:W5:Y:S01]  /*f610*/  @!P0 LDG.E R4, desc[UR36][R2.64] ;  /* 0x0000002402048981 */ /* 0x000162000c1e1900 */
[----:B------:R-:W-:-:S07]  /*f620*/  ISETP.GE.AND P0, PT, R32, UR4, PT ;  /* 0x0000000420007c0c */ /* 0x000fce000bf06270 */
[----:B------:R-:W-:Y:S01]  /*f630*/  @P1 LOP3.LUT R23, R23, 0x2, RZ, 0xfc, !PT ;  /* 0x0000000217171812 */ /* 0x000fe200078efcff */
[----:B0-----:R-:W-:-:S03]  /*f640*/  IMAD.U32 R2, RZ, RZ, UR38 ;  /* 0x00000026ff027e24 */ /* 0x001fc6000f8e00ff */
[----:B------:R-:W-:-:S04]  /*f650*/  LOP3.LUT R23, R23, 0xfffffffe, RZ, 0xc0, !PT ;  /* 0xfffffffe17177812 */ /* 0x000fc800078ec0ff */
[----:B------:R-:W-:Y:S01]  /*f660*/  @P0 LOP3.LUT R23, R23, 0x1, RZ, 0xfc, !PT ;  /* 0x0000000117170812 */ /* 0x000fe200078efcff */
[----:B------:R-:W-:Y:S06]  /*f670*/  BRA.DIV UR5, `(.L_x_5721) ;  /* 0x0000004605187947 */ /* 0x000fec000b800000 */
.L_x_5789:
        /* <DEDUP_REMOVED lines=8> */
.L_x_5722:
        /* <DEDUP_REMOVED lines=23> */
.L_x_5790:
[----:B------:R-:W-:Y:S05]  /*f870*/  BSYNC B0 ;  /* 0x0000000000007941 */ /* 0x000fea0003800000 */
.L_x_5723:
        /* <DEDUP_REMOVED lines=90> */
.L_x_5804:
        /* <DEDUP_REMOVED lines=12> */
.L_x_5726:
        /* <DEDUP_REMOVED lines=10> */
.L_x_5727:
        /* <DEDUP_REMOVED lines=35> */
.L_x_5729:
[----:B------:R-:W-:Y:S05]  /*101b0*/  BSYNC B6 ;  /* 0x0000000000067941 */ /* 0x000fea0003800000 */
.L_x_5728:
[----:B------:R-:W3:Y:S01]  /*101c0*/  LDL.LU.64 R2, [R1+0x18] ;  /* 0x0000180001027983 */ /* 0x000ee20000300a00 */
[----:B------:R-:W0:Y:S01]  /*101d0*/  LDC R0, c[0x0][0x448] ;  /* 0x00011200ff007b82 */ /* 0x000e220000000800 */
[----:B------:R-:W-:Y:S02]  /*101e0*/  ULDC.64 UR4, c[0x0][0x2d8] ;  /* 0x0000b60000047ab9 */ /* 0x000fe40000000a00 */
[----:B------:R-:W4:Y:S04]  /*101f0*/  LDL.LU R20, [R1+0x10] ;  /* 0x0000100001147983 */ /* 0x000f280000300800 */
[----:B------:R1:W5:Y:S01]  /*10200*/  LDL R9, [R1+0xc] ;  /* 0x00000c0001097983 */ /* 0x0003620000100800 */
[----:B------:R-:W2:Y:S01]  /*10210*/  S2R R21, SR_TID.X ;  /* 0x0000000000157919 */ /* 0x000ea20000002100 */
[----:B0-----:R-:W-:-:S13]  /*10220*/  ISETP.NE.AND P6, PT, R0, 0x1, PT ;  /* 0x000000010000780c */ /* 0x001fda0003fc5270 */
[----:B------:R-:W0:Y:S01]  /*10230*/  @P6 LDC R4, c[0x0][0x44c] ;  /* 0x00011300ff046b82 */ /* 0x000e220000000800 */
[----:B--2---:R-:W-:-:S07]  /*10240*/  LOP3.LUT R21, R21, 0x7f, RZ, 0xc0, !PT ;  /* 0x0000007f15157812 */ /* 0x004fce00078ec0ff */
[----:B------:R-:W2:Y:S01]  /*10250*/  @P6 LDC R5, c[0x0][0x450] ;  /* 0x00011400ff056b82 */ /* 0x000ea20000000800 */
[----:B------:R-:W-:Y:S02]  /*10260*/  SHF.R.U32.HI R0, RZ, 0x3, R21 ;  /* 0x00000003ff007819 */ /* 0x000fe40000011615 */
[----:B------:R-:W1:Y:S02]  /*10270*/  S2R R21, SR_TID.X ;  /* 0x0000000000157919 */ /* 0x000e640000002100 */
[----:B-1----:R-:W-:-:S05]  /*10280*/  IMAD.SHL.U32 R21, R21, 0x10, RZ ;  /* 0x0000001015157824 */ /* 0x002fca00078e00ff */
[----:B------:R-:W-:-:S05]  /*10290*/  LOP3.LUT R21, R0, 0x70, R21, 0xf8, !PT ;  /* 0x0000007000157812 */ /* 0x000fca00078ef815 */
[----:B------:R-:W-:-:S04]  /*102a0*/  IMAD R0, R17, 0x80, R21 ;  /* 0x0000008011007824 */ /* 0x000fc800078e0215 */
[----:B0-----:R-:W-:-:S04]  /*102b0*/  @P6 IMAD.HI.U32 R6, R0, R4, RZ ;  /* 0x0000000400066227 */ /* 0x001fc800078e00ff */
[----:B------:R-:W-:Y:S01]  /*102c0*/  IMAD.MOV.U32 R4, RZ, RZ, R0 ;  /* 0x000000ffff047224 */ /* 0x000fe200078e0000 */
[----:B--2---:R-:W-:-:S05]  /*102d0*/  @P6 SHF.R.U32.HI R4, RZ, R5, R6 ;  /* 0x00000005ff046219 */ /* 0x004fca0000011606 */
[----:B------:R-:W-:Y:S02]  /*102e0*/  IMAD.MOV R6, RZ, RZ, -R4 ;  /* 0x000000ffff067224 */ /* 0x000fe400078e0a04 */
[----:B---3--:R-:W-:Y:S02]  /*102f0*/  IMAD.MOV.U32 R3, RZ, RZ, R35 ;  /* 0x000000ffff037224 */ /* 0x008fe400078e0023 */
[----:B------:R-:W-:-:S04]  /*10300*/  IMAD.WIDE.U32 R2, R26, UR4, R2 ;  /* 0x000000041a027c25 */ /* 0x000fc8000f8e0002 */
[----:B------:R-:W-:Y:S01]  /*10310*/  IMAD R3, R26, UR5, R3 ;  /* 0x000000051a037c24 */ /* 0x000fe2000f8e0203 */
[----:B------:R-:W-:Y:S02]  /*10320*/  ULDC.64 UR4, c[0x0][0x2e0] ;  /* 0x0000b80000047ab9 */ /* 0x000fe40000000a00 */
[----:B----4-:R-:W-:Y:S02]  /*10330*/  IMAD R5, R20, UR4, RZ ;  /* 0x0000000414057c24 */ /* 0x010fe4000f8e02ff */
[----:B------:R-:W-:-:S04]  /*10340*/  IMAD.WIDE.U32 R2, R29, UR4, R2 ;  /* 0x000000041d027c25 */ /* 0x000fc8000f8e0002 */
[----:B------:R-:W-:Y:S01]  /*10350*/  IMAD R5, R29, UR5, R5 ;  /* 0x000000051d057c24 */ /* 0x000fe2000f8e0205 */
[----:B------:R-:W0:Y:S01]  /*10360*/  S2R R20, SR_TID.X ;  /* 0x0000000000147919 */ /* 0x000e220000002100 */
[----:B------:R-:W-:Y:S02]  /*10370*/  ULDC.64 UR4, c[0x0][0x2d0] ;  /* 0x0000b40000047ab9 */ /* 0x000fe40000000a00 */
[----:B------:R-:W-:Y:S02]  /*10380*/  IMAD.IADD R3, R3, 0x1, R5 ;  /* 0x0000000103037824 */ /* 0x000fe400078e0205 */
[----:B------:R-:W1:Y:S01]  /*10390*/  LDC R5, c[0x0][0x448] ;  /* 0x00011200ff057b82 */ /* 0x000e620000000800 */
        /* <DEDUP_REMOVED lines=102> */
.L_x_5821:
        /* <DEDUP_REMOVED lines=12> */
.L_x_5732:
[----:B------:R-:W-:Y:S05]  /*10ac0*/  BSYNC B0 ;  /* 0x0000000000007941 */ /* 0x000fea0003800000 */
.L_x_5731:
[----:B------:R-:W-:Y:S01]  /*10ad0*/  NOP ;  /* 0x0000000000007918 */ /* 0x000fe20000000000 */
[----:B------:R-:W-:-:S13]  /*10ae0*/  PLOP3.LUT P0, PT, PT, PT, PT, 0x80, 0x0 ;  /* 0x000000000000781c */ /* 0x000fda0003f0f070 */
.L_x_5733:
        /* <DEDUP_REMOVED lines=20> */
.L_x_5822:
[----:B------:R-:W-:Y:S05]  /*10c30*/  BSYNC B0 ;  /* 0x0000000000007941 */ /* 0x000fea0003800000 */
.L_x_5734:
        /* <DEDUP_REMOVED lines=11> */
.L_x_5750:
        /* <DEDUP_REMOVED lines=26> */
[----:B------:R-:W-:Y:S02]  /*10e90*/  MOV R0, RZ ;  /* 0x000000ff00007202 */ /* 0x000fe40000000f00 */
[----:B--2---:R-:W-:-:S04]  /*10ea0*/  @!P5 LEA R4, P0, R2, R4, 0x2 ;  /* 0x000000040204d211 */ /* 0x004fc800078010ff */
        /* <DEDUP_REMOVED lines=15> */
.L_x_5738:
[----:B------:R-:W-:Y:S01]  /*10fa0*/  IMAD R6, R27, 0x8, R22 ;  /* 0x000000081b067824 */ /* 0x000fe200078e0216 */
[----:B------:R-:W-:Y:S01]  /*10fb0*/  SHF.L.U32 R3, R28, 0x1f, RZ ;  /* 0x0000001f1c037819 */ /* 0x000fe200000006ff */
[----:B------:R-:W-:Y:S03]  /*10fc0*/  BSSY B1, `(.L_x_5739) ;  /* 0x0000003000017945 */ /* 0x000fe60003800000 */
[----:B------:R-:W0:Y:S02]  /*10fd0*/  SYNCS.PHASECHK.TRANS64.TRYWAIT P0, [R6+URZ+0x30840], R3 ;  /* 0x03084003060075a7 */ /* 0x000e24000800017f */
[----:B0-----:R-:W-:Y:S05]  /*10fe0*/  @!P0 BRA `(.L_x_5740) ;  /* 0x0000003c00dc8947 */ /* 0x001fea0003800000 */
.L_x_5823:
[----:B------:R-:W-:Y:S05]  /*10ff0*/  BSYNC B1 ;  /* 0x0000000000017941 */ /* 0x000fea0003800000 */
.L_x_5739:
        /* <DEDUP_REMOVED lines=63> */
.L_x_5837:
        /* <DEDUP_REMOVED lines=11> */
.L_x_5742:
        /* <DEDUP_REMOVED lines=10> */
.L_x_5743:
[----:B------:R2:W-:Y:S01]  /*11540*/  SYNCS.ARRIVE.TRANS64.A1T0 RZ, [R6+URZ+0x30830], RZ ;  /* 0x030830ff06ff79a7 */ /* 0x0005e2000810003f */
[----:B------:R-:W-:Y:S05]  /*11550*/  @!P5 BRA `(.L_x_5744) ;  /* 0x000000000004d947 */ /* 0x000fea0003800000 */
[----:B------:R-:W-:Y:S01]  /*11560*/  BPT.TRAP 0x1 ;  /* 0x000000040000795c */ /* 0x000fe20000300000 */
.L_x_5744:
[----:B-1----:R-:W-:Y:S01]  /*11570*/  SHF.L.U32 R2, R17, 0x1f, RZ ;  /* 0x0000001f11027819 */ /* 0x002fe200000006ff */
[----:B--2---:R-:W-:Y:S01]  /*11580*/  IMAD R6, R10, 0x8, R22 ;  /* 0x000000080a067824 */ /* 0x004fe200078e0216 */
[----:B------:R-:W-:Y:S01]  /*11590*/  BSSY B1, `(.L_x_5745) ;  /* 0x0000004000017945 */ /* 0x000fe20003800000 */
[----:B0-----:R-:W-:Y:S02]  /*115a0*/  IMAD R7, R29, -0x60, R37 ;  /* 0xffffffa01d077824 */ /* 0x001fe400078e0225 */
[----:B------:R-:W0:Y:S02]  /*115b0*/  SYNCS.PHASECHK.TRANS64.TRYWAIT P0, [R6+URZ+0x30860], R2 ;  /* 0x03086002060075a7 */ /* 0x000e24000800017f */
[----:B0-----:R-:W-:Y:S05]  /*115c0*/  @!P0 BRA `(.L_x_5746) ;  /* 0x0000004000588947 */ /* 0x001fea0003800000 */
.L_x_5838:
[----:B------:R-:W-:Y:S05]  /*115d0*/  BSYNC B1 ;  /* 0x0000000000017941 */ /* 0x000fea0003800000 */
.L_x_5745:
        /* <DEDUP_REMOVED lines=60> */
.L_x_5852:
        /* <DEDUP_REMOVED lines=29> */
.L_x_5748:
        /* <DEDUP_REMOVED lines=10> */
.L_x_5749:
        /* <DEDUP_REMOVED lines=8> */
.L_x_5737:
[----:B------:R-:W-:Y:S05]  /*11c90*/  BSYNC B0 ;  /* 0x0000000000007941 */ /* 0x000fea0003800000 */
.L_x_5736:
        /* <DEDUP_REMOVED lines=17> */
.L_x_5752:
[----:B------:R-:W-:Y:S05]  /*11db0*/  BSYNC B0 ;  /* 0x0000000000007941 */ /* 0x000fea0003800000 */
.L_x_5751:
[----:B------:R-:W-:-:S13]  /*11dc0*/  LOP3.LUT P0, RZ, R23, 0x10, RZ, 0xc0, !PT ;  /* 0x0000001017ff7812 */ /* 0x000fda000780c0ff */
[----:B------:R-:W-:Y:S05]  /*11dd0*/  @!P0 BRA `(.L_x_5753) ;  /* 0x0000000000048947 */ /* 0x000fea0003800000 */
[----:B------:R-:W-:Y:S01]  /*11de0*/  BPT.TRAP 0x1 ;  /* 0x000000040000795c */ /* 0x000fe20000300000 */
.L_x_5753:
[----:B------:R-:W-:Y:S01]  /*11df0*/  IMAD R0, R27, 0x8, R22 ;  /* 0x000000081b007824 */ /* 0x000fe200078e0216 */
[----:B0-----:R-:W-:Y:S01]  /*11e00*/  SHF.L.U32 R3, R28, 0x1f, RZ ;  /* 0x0000001f1c037819 */ /* 0x001fe200000006ff */
[----:B------:R-:W-:Y:S01]  /*11e10*/  BSSY B0, `(.L_x_5754) ;  /* 0x0000004000007945 */ /* 0x000fe20003800000 */
[----:B------:R-:W-:Y:S02]  /*11e20*/  IMAD R6, R25, -0x60, R37 ;  /* 0xffffffa019067824 */ /* 0x000fe400078e0225 */
[----:B------:R-:W0:Y:S02]  /*11e30*/  SYNCS.PHASECHK.TRANS64.TRYWAIT P0, [R0+URZ+0x30860], R3 ;  /* 0x03086003000075a7 */ /* 0x000e24000800017f */
[----:B0-----:R-:W-:Y:S05]  /*11e40*/  @!P0 BRA `(.L_x_5755) ;  /* 0x00000040005c8947 */ /* 0x001fea0003800000 */
.L_x_5853:
[----:B------:R-:W-:Y:S05]  /*11e50*/  BSYNC B0 ;  /* 0x0000000000007941 */ /* 0x000fea0003800000 */
.L_x_5754:
        /* <DEDUP_REMOVED lines=65> */
.L_x_5867:
        /* <DEDUP_REMOVED lines=13> */
.L_x_5757:
        /* <DEDUP_REMOVED lines=10> */
.L_x_5758:
[----:B------:R1:W-:Y:S01]  /*123e0*/  SYNCS.ARRIVE.TRANS64.A1T0 RZ, [R0+URZ+0x30850], RZ ;  /* 0x030850ff00ff79a7 */ /* 0x0003e2000810003f */
[----:B------:R-:W-:-:S05]  /*123f0*/  VIADD R27, R27, 0x1 ;  /* 0x000000011b1b7836 */ /* 0x000fca0000000000 */
[----:B------:R-:W-:-:S04]  /*12400*/  ISETP.NE.AND P0, PT, R27, 0x2, PT ;  /* 0x000000021b00780c */ /* 0x000fc80003f05270 */
[----:B0-----:R-:W-:Y:S02]  /*12410*/  SEL R3, RZ, 0x1, P0 ;  /* 0x00000001ff037807 */ /* 0x001fe40000000000 */
[----:B------:R-:W-:Y:S02]  /*12420*/  SEL R27, R27, RZ, P0 ;  /* 0x000000ff1b1b7207 */ /* 0x000fe40000000000 */
[----:B-1----:R-:W-:-:S07]  /*12430*/  LOP3.LUT R28, R28, R3, RZ, 0x3c, !PT ;  /* 0x000000031c1c7212 */ /* 0x002fce00078e3cff */
.L_x_5715:
[----:B------:R-:W-:Y:S05]  /*12440*/  BSYNC B7 ;  /* 0x0000000000077941 */ /* 0x000fea0003800000 */
.L_x_5713:
        /* <DEDUP_REMOVED lines=8> */
[----:B------:R1:W2:Y:S01]  /*124d0*/  LDS.128 R16, [R22+0x308d0] ;  /* 0x0308d00016107984 */ /* 0x0002a20000000c00 */
[----:B------:R-:W-:Y:S06]  /*124e0*/  BAR.ARV 0x4, 0x180 ;  /* 0x0106000000007b1d */ /* 0x000fec0000002000 */
[----:B------:R-:W-:Y:S05]  /*124f0*/  BRA `(.L_x_5760) ;  /* 0x0000000c00d47947 */ /* 0x000fea0003800000 */
.L_x_5759:
        /* <DEDUP_REMOVED lines=43> */
.L_x_5877:
[----:B------:R-:W-:Y:S02]  /*127b0*/  ULDC UR4, c[0x0][0xc38] ;  /* 0x00030e0000047ab9 */ /* 0x000fe40000000800 */
[----:B------:R-:W-:-:S04]  /*127c0*/  IMAD.U32 R5, RZ, RZ, UR4 ;  /* 0x00000004ff057e24 */ /* 0x000fc8000f8e00ff */
[----:B-1----:R-:W-:-:S04]  /*127d0*/  IMAD R14, R14, R5, RZ ;  /* 0x000000050e0e7224 */ /* 0x002fc800078e02ff */
[----:B------:R-:W-:-:S05]  /*127e0*/  IMAD.IADD R7, R7, 0x1, R14 ;  /* 0x0000000107077824 */ /* 0x000fca00078e020e */
[----:B------:R-:W-:-:S13]  /*127f0*/  ISETP.GT.AND P6, PT, R7, R0, PT ;  /* 0x000000000700720c */ /* 0x000fda0003fc4270 */
[----:B------:R-:W-:Y:S05]  /*12800*/  @P6 BRA `(.L_x_5762) ;  /* 0x0000000000a46947 */ /* 0x000fea0003800000 */
.L_x_5765:
        /* <DEDUP_REMOVED lines=35> */
.L_x_5885:
[----:B------:R-:W-:Y:S02]  /*12a40*/  ULDC UR4, c[0x0][0xc38] ;  /* 0x00030e0000047ab9 */ /* 0x000fe40000000800 */
[----:B------:R-:W-:-:S04]  /*12a50*/  IMAD.U32 R5, RZ, RZ, UR4 ;  /* 0x00000004ff057e24 */ /* 0x000fc8000f8e00ff */
[----:B-1----:R-:W-:-:S04]  /*12a60*/  IMAD R14, R14, R5, RZ ;  /* 0x000000050e0e7224 */ /* 0x002fc800078e02ff */
[----:B------:R-:W-:-:S05]  /*12a70*/  IMAD.IADD R7, R14, 0x1, R7 ;  /* 0x000000010e077824 */ /* 0x000fca00078e0207 */
[----:B------:R-:W-:-:S13]  /*12a80*/  ISETP.GT.AND P6, PT, R7, R0, PT ;  /* 0x000000000700720c */ /* 0x000fda0003fc4270 */
[----:B------:R-:W-:Y:S05]  /*12a90*/  @!P6 BRA `(.L_x_5765) ;  /* 0xfffffffc005ce947 */ /* 0x000fea000383ffff */
.L_x_5762:
        /* <DEDUP_REMOVED lines=10> */
.L_x_5890:
[----:B------:R-:W-:-:S13]  /*12b40*/  ISETP.NE.AND P0, PT, R3, RZ, PT ;  /* 0x000000ff0300720c */ /* 0x000fda0003f05270 */
[----:B------:R-:W-:Y:S05]  /*12b50*/  @!P0 BRA `(.L_x_5767) ;  /* 0x0000000000108947 */ /* 0x000fea0003800000 */
[----:B------:R-:W-:Y:S01]  /*12b60*/  UMOV UR4, 0xffffffff ;  /* 0xffffffff00047882 */ /* 0x000fe20000000000 */
[----:B-1----:R-:W-:Y:S02]  /*12b70*/  VIADD R12, R12, 0xffffffff ;  /* 0xffffffff0c0c7836 */ /* 0x002fe40000000000 */
[----:B------:R-:W-:Y:S05]  /*12b80*/  BRA.DIV UR4, `(.L_x_5768) ;  /* 0x0000004604747947 */ /* 0x000fea000b800000 */
[----:B------:R4:W1:Y:S02]  /*12b90*/  SHFL.IDX PT, R6, R2, R12, 0x1f ;  /* 0x00001f0c02067589 */ /* 0x00086400000e0000 */
.L_x_5767:
        /* <DEDUP_REMOVED lines=53> */
[----:B------:R-:W-:-:S04]  /*12ef0*/  @!P1 LOP3.LUT R5, RZ, R8, RZ, 0x33, !PT ;  /* 0x00000008ff059212 */ /* 0x000fc800078e33ff */
[----:B------:R-:W-:Y:S01]  /*12f00*/  IADD3 R3, -R5, RZ, RZ ;  /* 0x000000ff05037210 */ /* 0x000fe20007ffe1ff */
[----:B------:R-:W-:-:S04]  /*12f10*/  IMAD R5, R8, 0x1000000, R5 ;  /* 0x0100000008057824 */ /* 0x000fc800078e0205 */
[----:B------:R-:W-:-:S04]  /*12f20*/  IMAD R8, R8, R3, R6 ;  /* 0x0000000308087224 */ /* 0x000fc800078e0206 */
[----:B------:R-:W-:Y:S01]  /*12f30*/  IMAD R18, R8, 0x10000, R5 ;  /* 0x0001000008127824 */ /* 0x000fe200078e0205 */
[----:B------:R-:W-:Y:S06]  /*12f40*/  BRA `(.L_x_5770) ;  /* 0x0000000000f07947 */ /* 0x000fec0003800000 */
.L_x_5769:
        /* <DEDUP_REMOVED lines=60> */
.L_x_5770:
[----:B------:R-:W-:-:S05]  /*13310*/  LOP3.LUT R2, RZ, R2, RZ, 0x33, !PT ;  /* 0x00000002ff027212 */ /* 0x000fca00078e33ff */
[----:B------:R-:W-:Y:S01]  /*13320*/  IMAD.IADD R17, R17, 0x1, R2 ;  /* 0x0000000111117824 */ /* 0x000fe200078e0202 */
[----:B------:R-:W-:Y:S06]  /*13330*/  BRA `(.L_x_5771) ;  /* 0x00000000001c7947 */ /* 0x000fec0003800000 */
.L_x_5763:
[----:B------:R-:W-:Y:S01]  /*13340*/  UMOV UR4, URZ ;  /* 0x0000003f00047c82 */ /* 0x000fe20008000000 */
[----:B------:R-:W-:Y:S01]  /*13350*/  UMOV UR5, URZ ;  /* 0x0000003f00057c82 */ /* 0x000fe20008000000 */
[----:B------:R-:W-:Y:S01]  /*13360*/  ULDC UR6, c[0x0][0xc3c] ;  /* 0x00030f0000067ab9 */ /* 0x000fe20000000800 */
[----:B------:R-:W-:Y:S02]  /*13370*/  IMAD.MOV.U32 R16, RZ, RZ, R0 ;  /* 0x000000ffff107224 */ /* 0x000fe400078e0000 */
[----:B------:R-:W-:Y:S02]  /*13380*/  IMAD.U32 R17, RZ, RZ, UR4 ;  /* 0x00000004ff117e24 */ /* 0x000fe4000f8e00ff */
[----:B------:R-:W-:Y:S02]  /*13390*/  IMAD.U32 R18, RZ, RZ, UR5 ;  /* 0x00000005ff127e24 */ /* 0x000fe4000f8e00ff */
[----:B------:R-:W-:-:S07]  /*133a0*/  IMAD.U32 R19, RZ, RZ, UR6 ;  /* 0x00000006ff137e24 */ /* 0x000fce000f8e00ff */
.L_x_5771:
        /* <DEDUP_REMOVED lines=10> */
.L_x_5760:
[----:B------:R-:W-:Y:S02]  /*13450*/  ULDC UR4, c[0x0][0xc3c] ;  /* 0x00030f0000047ab9 */ /* 0x000fe40000000800 */
[----:B--2---:R-:W-:-:S13]  /*13460*/  ISETP.GE.AND P0, PT, R19, UR4, PT ;  /* 0x0000000413007c0c */ /* 0x004fda000bf06270 */
[----:B------:R-:W-:Y:S05]  /*13470*/  @!P0 BRA `(.L_x_5772) ;  /* 0xffffffb000588947 */ /* 0x000fea000383ffff */
[----:B------:R-:W-:Y:S05]  /*13480*/  BSYNC B8 ;  /* 0x0000000000087941 */ /* 0x000fea0003800000 */
.L_x_5707:
[----:B------:R-:W2:Y:S01]  /*13490*/  LDL.LU R0, [R1+0x24] ;  /* 0x0000240001007983 */ /* 0x000ea20000300800 */
[----:B------:R-:W-:Y:S01]  /*134a0*/  BSSY B0, `(.L_x_5773) ;  /* 0x000000b000007945 */ /* 0x000fe20003800000 */
[----:B------:R-:W3:Y:S01]  /*134b0*/  S2R R5, SR_CgaCtaId ;  /* 0x0000000000057919 */ /* 0x000ee20000008800 */
[----:B--2---:R-:W-:-:S05]  /*134c0*/  VIADD R0, R0, 0x1 ;  /* 0x0000000100007836 */ /* 0x004fca0000000000 */
[----:B-1----:R-:W-:-:S04]  /*134d0*/  LEA.HI R2, R0, R0, RZ, 0x1 ;  /* 0x0000000000027211 */ /* 0x002fc800078f08ff */
[----:B------:R-:W-:Y:S02]  /*134e0*/  LOP3.LUT R3, R2, 0xfffffffe, RZ, 0xc0, !PT ;  /* 0xfffffffe02037812 */ /* 0x000fe400078ec0ff */
[----:B------:R-:W-:-:S03]  /*134f0*/  MOV R2, 0x400 ;  /* 0x0000040000027802 */ /* 0x000fc60000000f00 */
[----:B------:R-:W-:Y:S01]  /*13500*/  IMAD.IADD R0, R0, 0x1, -R3 ;  /* 0x0000000100007824 */ /* 0x000fe200078e0a03 */
[----:B---3--:R-:W-:-:S04]  /*13510*/  LEA R4, R5, R2, 0x18 ;  /* 0x0000000205047211 */ /* 0x008fc800078ec0ff */
[----:B------:R-:W-:-:S04]  /*13520*/  SHF.L.U32 R0, R0, 0x1f, RZ ;  /* 0x0000001f00007819 */ /* 0x000fc800000006ff */
[----:B------:R-:W1:Y:S02]  /*13530*/  SYNCS.PHASECHK.TRANS64.TRYWAIT P0, [R4+URZ+0x30820], R0 ;  /* 0x03082000040075a7 */ /* 0x000e64000800017f */
[----:B-1----:R-:W-:Y:S05]  /*13540*/  @!P0 BRA `(.L_x_5774) ;  /* 0x0000003c002c8947 */ /* 0x002fea0003800000 */
.L_x_5893:
[----:B------:R-:W-:Y:S05]  /*13550*/  BSYNC B0 ;  /* 0x0000000000007941 */ /* 0x000fea0003800000 */
.L_x_5773:
[----:B------:R-:W-:-:S03]  /*13560*/  UMOV UR4, 0xffffffff ;  /* 0xffffffff00047882 */ /* 0x000fc60000000000 */
[----:B------:R-:W-:Y:S05]  /*13570*/  BRA.DIV UR4, `(.L_x_5775) ;  /* 0x0000003e04347947 */ /* 0x000fea000b800000 */
[----:B-1----:R-:W1:Y:S02]  /*13580*/  S2R R0, SR_TID.X ;  /* 0x0000000000007919 */ /* 0x002e640000002100 */
[----:B-1----:R-:W-:-:S04]  /*13590*/  SHF.R.U32.HI R0, RZ, 0x5, R0 ;  /* 0x00000005ff007819 */ /* 0x002fc80000011600 */
[----:B------:R-:W-:-:S05]  /*135a0*/  LOP3.LUT R0, R0, 0x3, RZ, 0xc0, !PT ;  /* 0x0000000300007812 */ /* 0x000fca00078ec0ff */
[----:B------:R1:W2:Y:S02]  /*135b0*/  SHFL.IDX PT, R14, R0, RZ, 0x1f ;  /* 0x00001fff000e7589 */ /* 0x0002a400000e0000 */
.L_x_5896:
[----:B--2---:R-:W-:Y:S01]  /*135c0*/  ISETP.NE.AND P0, PT, R14, RZ, PT ;  /* 0x000000ff0e00720c */ /* 0x004fe20003f05270 */
[----:B------:R-:W-:-:S12]  /*135d0*/  BSSY B0, `(.L_x_5776) ;  /* 0x0000026000007945 */ /* 0x000fd80003800000 */
[----:B------:R-:W-:Y:S05]  /*135e0*/  @P0 BRA `(.L_x_5777) ;  /* 0x0000000000900947 */ /* 0x000fea0003800000 */
[----:B------:R-:W-:-:S03]  /*135f0*/  UMOV UR4, 0xffffffff ;  /* 0xffffffff00047882 */ /* 0x000fc60000000000 */
[----:B------:R-:W-:Y:S05]  /*13600*/  BRA.DIV UR4, `(.L_x_5778) ;  /* 0x0000003e04447947 */ /* 0x000fea000b800000 */
[----:B------:R-:W-:-:S13]  /*13610*/  ELECT P6, URZ, PT ;  /* 0x00000000003f782f */ /* 0x000fda00038c0000 */
.L_x_5899:
        /* <DEDUP_REMOVED lines=8> */
.L_x_5779:
[C---:B------:R-:W-:Y:S01]  /*136a0*/  IMAD R5, R27.reuse, 0x8, R4 ;  /* 0x000000081b057824 */ /* 0x040fe200078e0204 */
[----:B------:R-:W-:Y:S01]  /*136b0*/  SHF.L.U32 R0, R28, 0x1f, RZ ;  /* 0x0000001f1c007819 */ /* 0x000fe200000006ff */
[----:B------:R-:W-:-:S03]  /*136c0*/  VIADD R27, R27, 0x1 ;  /* 0x000000011b1b7836 */ /* 0x000fc60000000000 */
[----:B------:R-:W1:Y:S02]  /*136d0*/  SYNCS.PHASECHK.TRANS64.TRYWAIT P1, [R5+URZ+0x30840], R0 ;  /* 0x03084000050075a7 */ /* 0x000e64000802017f */
[----:B------:R-:W-:-:S04]  /*136e0*/  ISETP.NE.AND P2, PT, R27, 0x2, PT ;  /* 0x000000021b00780c */ /* 0x000fc80003f45270 */
[----:B------:R-:W-:Y:S01]  /*136f0*/  SEL R3, RZ, 0x1, P2 ;  /* 0x00000001ff037807 */ /* 0x000fe20001000000 */
[----:B-1----:R-:W-:Y:S08]  /*13700*/  @!P1 BRA `(.L_x_5780) ;  /* 0x0000003c00249947 */ /* 0x002ff00003800000 */
.L_x_5900:
[----:B------:R-:W-:Y:S02]  /*13710*/  SEL R27, R27, RZ, P2 ;  /* 0x000000ff1b1b7207 */ /* 0x000fe40001000000 */
[----:B------:R-:W-:Y:S01]  /*13720*/  LOP3.LUT R2, R28, R3, RZ, 0x3c, !PT ;  /* 0x000000031c027212 */ /* 0x000fe200078e3cff */
[----:B------:R-:W-:Y:S06]  /*13730*/  @!P0 BRA `(.L_x_5781) ;  /* 0x0000000000048947 */ /* 0x000fec0003800000 */
[----:B------:R-:W-:Y:S01]  /*13740*/  BPT.TRAP 0x1 ;  /* 0x000000040000795c */ /* 0x000fe20000300000 */
.L_x_5781:
[----:B------:R-:W-:Y:S01]  /*13750*/  IMAD R27, R27, 0x8, R4 ;  /* 0x000000081b1b7824 */ /* 0x000fe200078e0204 */
[----:B------:R-:W-:-:S04]  /*13760*/  SHF.L.U32 R2, R2, 0x1f, RZ ;  /* 0x0000001f02027819 */ /* 0x000fc800000006ff */
[----:B------:R-:W2:Y:S02]  /*13770*/  SYNCS.PHASECHK.TRANS64.TRYWAIT P1, [R27+URZ+0x30840], R2 ;  /* 0x030840021b0075a7 */ /* 0x000ea4000802017f */
[----:B--2---:R-:W-:Y:S05]  /*13780*/  @!P1 BRA `(.L_x_5782) ;  /* 0x0000003c00189947 */ /* 0x004fea0003800000 */
.L_x_5901:
[----:B------:R-:W-:Y:S05]  /*13790*/  @!P0 BRA `(.L_x_5783) ;  /* 0x0000000000048947 */ /* 0x000fea0003800000 */
[----:B------:R-:W-:Y:S01]  /*137a0*/  BPT.TRAP 0x1 ;  /* 0x000000040000795c */ /* 0x000fe20000300000 */
.L_x_5783:
[----:B------:R-:W3:Y:S02]  /*137b0*/  SYNCS.PHASECHK.TRANS64.TRYWAIT P1, [R5+URZ+0x30860], R0 ;  /* 0x03086000050075a7 */ /* 0x000ee4000802017f */
[----:B---3--:R-:W-:Y:S05]  /*137c0*/  @!P1 BRA `(.L_x_5784) ;  /* 0x0000003c001c9947 */ /* 0x008fea0003800000 */
.L_x_5902:
[----:B------:R-:W-:Y:S05]  /*137d0*/  @!P0 BRA `(.L_x_5785) ;  /* 0x0000000000048947 */ /* 0x000fea0003800000 */
[----:B------:R-:W-:Y:S01]  /*137e0*/  BPT.TRAP 0x1 ;  /* 0x000000040000795c */ /* 0x000fe20000300000 */
.L_x_5785:
[----:B----4-:R4:W0:Y:S02]  /*137f0*/  SYNCS.PHASECHK.TRANS64.TRYWAIT P0, [R27+URZ+0x30860], R2 ;  /* 0x030860021b0075a7 */ /* 0x010824000800017f */
[----:B0-----:R-:W-:Y:S05]  /*13800*/  @!P0 NANOSLEEP.SYNCS 0x989680 ;  /* 0x009896800000895d */ /* 0x001fea0003900000 */
[----:B------:R-:W0:Y:S02]  /*13810*/  @!P0 SYNCS.PHASECHK.TRANS64 P0, [R27+URZ+0x30860], R2 ;  /* 0x030860021b0085a7 */ /* 0x000e24000800007f */
[----:B0-----:R-:W-:Y:S05]  /*13820*/  @!P0 BRA `(.L_x_5785) ;  /* 0xfffffffc00f08947 */ /* 0x001fea000383ffff */
.L_x_5777:
[----:B------:R-:W-:Y:S05]  /*13830*/  BSYNC B0 ;  /* 0x0000000000007941 */ /* 0x000fea0003800000 */
.L_x_5776:
[----:B------:R-:W-:Y:S05]  /*13840*/  EXIT ;  /* 0x000000000000794d */ /* 0x000fea0003800000 */
.L_x_5640:
[----:B0-----:R-:W-:-:S04]  /*13850*/  IMAD.U32 R3, RZ, RZ, UR40 ;  /* 0x00000028ff037e24 */ /* 0x001fc8000f8e00ff */
[----:B------:R0:W1:Y:S03]  /*13860*/  SYNCS.PHASECHK.TRANS64.TRYWAIT P1, [R3+URZ+0x30800], R0 ;  /* 0x03080000030075a7 */ /* 0x000066000802017f */
[----:B-1----:R-:W-:Y:S05]  /*13870*/  @!P1 NANOSLEEP.SYNCS 0x989680 ;  /* 0x009896800000995d */ /* 0x002fea0003900000 */
[----:B------:R-:W1:Y:S02]  /*13880*/  @!P1 SYNCS.PHASECHK.TRANS64 P1, [R3+URZ+0x30800], R0 ;  /* 0x03080000030095a7 */ /* 0x000e64000802007f */
[----:B-1----:R-:W-:Y:S05]  /*13890*/  @!P1 BRA `(.L_x_5640) ;  /* 0xfffffffc00ec9947 */ /* 0x002fea000383ffff */
[----:B------:R-:W-:Y:S05]  /*138a0*/  BRA `(.L_x_5786) ;  /* 0xfffffee400d87947 */ /* 0x000fea000383ffff */
.L_x_5644:
[----:B-1----:R1:W2:Y:S02]  /*138b0*/  SYNCS.PHASECHK.TRANS64.TRYWAIT P1, [R0+URZ+0x30830], R3 ;  /* 0x03083003000075a7 */ /* 0x0022a4000802017f */
[----:B--2---:R-:W-:Y:S05]  /*138c0*/  @!P1 NANOSLEEP.SYNCS 0x989680 ;  /* 0x009896800000995d */ /* 0x004fea0003900000 */
[----:B------:R-:W2:Y:S02]  /*138d0*/  @!P1 SYNCS.PHASECHK.TRANS64 P1, [R0+URZ+0x30830], R3 ;  /* 0x03083003000095a7 */ /* 0x000ea4000802007f */
[----:B--2---:R-:W-:Y:S05]  /*138e0*/  @!P1 BRA `(.L_x_5644) ;  /* 0xfffffffc00f09947 */ /* 0x004fea000383ffff */
[----:B------:R-:W-:Y:S05]  /*138f0*/  BRA `(.L_x_5643) ;  /* 0xfffffee400f47947 */ /* 0x000fea000383ffff */
.L_x_5650:
[----:B-1----:R-:W-:-:S04]  /*13900*/  IMAD.U32 R4, RZ, RZ, UR7 ;  /* 0x00000007ff047e24 */ /* 0x002fc8000f8e00ff */
[----:B------:R1:W2:Y:S03]  /*13910*/  SYNCS.PHASECHK.TRANS64.TRYWAIT P1, [R4+URZ+0x30830], R3 ;  /* 0x03083003040075a7 */ /* 0x0002a6000802017f */
[----:B--2---:R-:W-:Y:S05]  /*13920*/  @!P1 NANOSLEEP.SYNCS 0x989680 ;  /* 0x009896800000995d */ /* 0x004fea0003900000 */
[----:B------:R-:W2:Y:S02]  /*13930*/  @!P1 SYNCS.PHASECHK.TRANS64 P1, [R4+URZ+0x30830], R3 ;  /* 0x03083003040095a7 */ /* 0x000ea4000802007f */
[----:B--2---:R-:W-:Y:S05]  /*13940*/  @!P1 BRA `(.L_x_5650) ;  /* 0xfffffffc00ec9947 */ /* 0x004fea000383ffff */
[----:B------:R-:W-:Y:S05]  /*13950*/  BRA `(.L_x_5649) ;  /* 0xffffff0800447947 */ /* 0x000fea000383ffff */
.L_x_5654:
[----:B---3--:R-:W-:-:S04]  /*13960*/  IMAD.U32 R2, RZ, RZ, UR10 ;  /* 0x0000000aff027e24 */ /* 0x008fc8000f8e00ff */
[----:B------:R3:W4:Y:S03]  /*13970*/  SYNCS.PHASECHK.TRANS64.TRYWAIT P1, [R2+URZ+0x30850], R0 ;  /* 0x03085000020075a7 */ /* 0x000726000802017f */
[----:B----4-:R-:W-:Y:S05]  /*13980*/  @!P1 NANOSLEEP.SYNCS 0x989680 ;  /* 0x009896800000995d */ /* 0x010fea0003900000 */
[----:B------:R-:W4:Y:S02]  /*13990*/  @!P1 SYNCS.PHASECHK.TRANS64 P1, [R2+URZ+0x30850], R0 ;  /* 0x03085000020095a7 */ /* 0x000f24000802007f */
[----:B----4-:R-:W-:Y:S05]  /*139a0*/  @!P1 BRA `(.L_x_5654) ;  /* 0xfffffffc00ec9947 */ /* 0x010fea000383ffff */
[----:B------:R-:W-:Y:S05]  /*139b0*/  BRA `(.L_x_5653) ;  /* 0xffffff14000c7947 */ /* 0x000fea000383ffff */
.L_x_5662:
[----:B-1----:R-:W-:-:S04]  /*139c0*/  IMAD.U32 R4, RZ, RZ, UR7 ;  /* 0x00000007ff047e24 */ /* 0x002fc8000f8e00ff */
[----:B------:R1:W2:Y:S03]  /*139d0*/  SYNCS.PHASECHK.TRANS64.TRYWAIT P1, [R4+URZ+0x30830], R3 ;  /* 0x03083003040075a7 */ /* 0x0002a6000802017f */
[----:B--2---:R-:W-:Y:S05]  /*139e0*/  @!P1 NANOSLEEP.SYNCS 0x989680 ;  /* 0x009896800000995d */ /* 0x004fea0003900000 */
[----:B------:R-:W2:Y:S02]  /*139f0*/  @!P1 SYNCS.PHASECHK.TRANS64 P1, [R4+URZ+0x30830], R3 ;  /* 0x03083003040095a7 */ /* 0x000ea4000802007f */
[----:B--2---:R-:W-:Y:S05]  /*13a00*/  @!P1 BRA `(.L_x_5662) ;  /* 0xfffffffc00ec9947 */ /* 0x004fea000383ffff */
[----:B------:R-:W-:Y:S05]  /*13a10*/  BRA `(.L_x_5661) ;  /* 0xffffff2c00b87947 */ /* 0x000fea000383ffff */
.L_x_5666:
[----:B---3--:R-:W-:-:S04]  /*13a20*/  IMAD.U32 R2, RZ, RZ, UR15 ;  /* 0x0000000fff027e24 */ /* 0x008fc8000f8e00ff */
[----:B------:R3:W4:Y:S03]  /*13a30*/  SYNCS.PHASECHK.TRANS64.TRYWAIT P1, [R2+URZ+0x30850], R0 ;  /* 0x03085000020075a7 */ /* 0x000726000802017f */
[----:B----4-:R-:W-:Y:S05]  /*13a40*/  @!P1 NANOSLEEP.SYNCS 0x989680 ;  /* 0x009896800000995d */ /* 0x010fea0003900000 */
[----:B------:R-:W4:Y:S02]  /*13a50*/  @!P1 SYNCS.PHASECHK.TRANS64 P1, [R2+URZ+0x30850], R0 ;  /* 0x03085000020095a7 */ /* 0x000f24000802007f */
[----:B----4-:R-:W-:Y:S05]  /*13a60*/  @!P1 BRA `(.L_x_5666) ;  /* 0xfffffffc00ec9947 */ /* 0x010fea000383ffff */
[----:B------:R-:W-:Y:S05]  /*13a70*/  BRA `(.L_x_5665) ;  /* 0xffffff3800807947 */ /* 0x000fea000383ffff */
.L_x_5673:
[----:B-1----:R-:W-:-:S04]  /*13a80*/  IMAD.U32 R7, RZ, RZ, UR5 ;  /* 0x00000005ff077e24 */ /* 0x002fc8000f8e00ff */
[----:B------:R1:W2:Y:S03]  /*13a90*/  SYNCS.PHASECHK.TRANS64.TRYWAIT P1, [R7+URZ+0x30850], R0 ;  /* 0x03085000070075a7 */ /* 0x0002a6000802017f */
[----:B--2---:R-:W-:Y:S05]  /*13aa0*/  @!P1 NANOSLEEP.SYNCS 0x989680 ;  /* 0x009896800000995d */ /* 0x004fea0003900000 */
[----:B------:R-:W2:Y:S02]  /*13ab0*/  @!P1 SYNCS.PHASECHK.TRANS64 P1, [R7+URZ+0x30850], R0 ;  /* 0x03085000070095a7 */ /* 0x000ea4000802007f */
[----:B--2---:R-:W-:Y:S05]  /*13ac0*/  @!P1 BRA `(.L_x_5673) ;  /* 0xfffffffc00ec9947 */ /* 0x004fea000383ffff */
[----:B------:R-:W-:Y:S05]  /*13ad0*/  BRA `(.L_x_5672) ;  /* 0xffffff50009c7947 */ /* 0x000fea000383ffff */
.L_x_5721:
        /* <DEDUP_REMOVED lines=11> */
.L_x_5788:
[----:B------:R-:W-:Y:S05]  /*13b90*/  BSYNC B0 ;  /* 0x0000000000007941 */ /* 0x000fea0003800000 */
.L_x_5787:
[----:B------:R-:W-:Y:S05]  /*13ba0*/  BRA `(.L_x_5789) ;  /* 0xffffffb800b47947 */ /* 0x000fea000383ffff */
.L_x_5724:
[----:B0-----:R0:W1:Y:S02]  /*13bb0*/  SYNCS.PHASECHK.TRANS64.TRYWAIT P0, [R7+URZ+0x30840], R2 ;  /* 0x03084002070075a7 */ /* 0x001064000800017f */
[----:B-1----:R-:W-:Y:S05]  /*13bc0*/  @!P0 NANOSLEEP.SYNCS 0x989680 ;  /* 0x009896800000895d */ /* 0x002fea0003900000 */
[----:B------:R-:W1:Y:S02]  /*13bd0*/  @!P0 SYNCS.PHASECHK.TRANS64 P0, [R7+URZ+0x30840], R2 ;  /* 0x03084002070085a7 */ /* 0x000e64000800007f */
[----:B-1----:R-:W-:Y:S05]  /*13be0*/  @!P0 BRA `(.L_x_5724) ;  /* 0xfffffffc00f08947 */ /* 0x002fea000383ffff */
[----:B------:R-:W-:Y:S05]  /*13bf0*/  BRA `(.L_x_5790) ;  /* 0xffffffbc001c7947 */ /* 0x000fea000383ffff */
.L_x_5725:
        /* <DEDUP_REMOVED lines=8> */
.L_x_5792:
[----:B------:R-:W-:Y:S05]  /*13c80*/  BSYNC B0 ;  /* 0x0000000000007941 */ /* 0x000fea0003800000 */
.L_x_5791:
        /* <DEDUP_REMOVED lines=9> */
.L_x_5793:
[----:B------:R-:W-:Y:S02]  /*13d20*/  IMAD.MOV.U32 R13, RZ, RZ, R0 ;  /* 0x000000ffff0d7224 */ /* 0x000fe400078e0000 */
[----:B------:R-:W-:Y:S02]  /*13d30*/  IMAD.MOV.U32 R12, RZ, RZ, 0x1 ;  /* 0x00000001ff0c7424 */ /* 0x000fe400078e00ff */
[----:B------:R-:W-:-:S07]  /*13d40*/  IMAD.MOV.U32 R3, RZ, RZ, R14 ;  /* 0x000000ffff037224 */ /* 0x000fce00078e000e */
[----:B------:R-:W-:Y:S05]  /*13d50*/  WARPSYNC.COLLECTIVE R15, `(.L_x_5794) ;  /* 0x000000000f087348 */ /* 0x000fea0003c00000 */
[----:B------:R0:W1:Y:S02]  /*13d60*/  SHFL.IDX P6, R14, R13, R12, R11 ;  /* 0x0000000c0d0e7389 */ /* 0x00006400000c000b */
[----:B01----:R-:W-:Y:S01]  /*13d70*/  ENDCOLLECTIVE ;  /* 0x000000000000791b */ /* 0x003fe20003800000 */
.L_x_5794:
        /* <DEDUP_REMOVED lines=17> */
.L_x_5795:
[----:B------:R-:W-:Y:S02]  /*13e90*/  @P1 IMAD R8, R5, 0x2, R22 ;  /* 0x0000000205081824 */ /* 0x000fe400078e0216 */
[----:B------:R-:W-:Y:S02]  /*13ea0*/  IMAD.MOV.U32 R13, RZ, RZ, R0 ;  /* 0x000000ffff0d7224 */ /* 0x000fe400078e0000 */
[----:B------:R-:W-:Y:S02]  /*13eb0*/  IMAD.MOV.U32 R12, RZ, RZ, 0x2 ;  /* 0x00000002ff0c7424 */ /* 0x000fe400078e00ff */
[----:B------:R-:W-:-:S07]  /*13ec0*/  IMAD.MOV.U32 R3, RZ, RZ, R14 ;  /* 0x000000ffff037224 */ /* 0x000fce00078e000e */
[----:B------:R-:W-:Y:S05]  /*13ed0*/  WARPSYNC.COLLECTIVE R15, `(.L_x_5796) ;  /* 0x000000000f087348 */ /* 0x000fea0003c00000 */
[----:B------:R0:W1:Y:S02]  /*13ee0*/  SHFL.IDX P6, R14, R13, R12, R11 ;  /* 0x0000000c0d0e7389 */ /* 0x00006400000c000b */
[----:B01----:R-:W-:Y:S01]  /*13ef0*/  ENDCOLLECTIVE ;  /* 0x000000000000791b */ /* 0x003fe20003800000 */
.L_x_5796:
        /* <DEDUP_REMOVED lines=17> */
.L_x_5797:
[----:B------:R-:W-:Y:S02]  /*14010*/  @P1 IMAD R8, R5, 0x2, R22 ;  /* 0x0000000205081824 */ /* 0x000fe400078e0216 */
[----:B------:R-:W-:Y:S02]  /*14020*/  IMAD.MOV.U32 R13, RZ, RZ, R0 ;  /* 0x000000ffff0d7224 */ /* 0x000fe400078e0000 */
[----:B------:R-:W-:Y:S02]  /*14030*/  IMAD.MOV.U32 R12, RZ, RZ, 0x3 ;  /* 0x00000003ff0c7424 */ /* 0x000fe400078e00ff */
[----:B------:R-:W-:-:S07]  /*14040*/  IMAD.MOV.U32 R3, RZ, RZ, R14 ;  /* 0x000000ffff037224 */ /* 0x000fce00078e000e */
[----:B------:R-:W-:Y:S05]  /*14050*/  WARPSYNC.COLLECTIVE R15, `(.L_x_5798) ;  /* 0x000000000f087348 */ /* 0x000fea0003c00000 */
[----:B------:R0:W1:Y:S02]  /*14060*/  SHFL.IDX P6, R14, R13, R12, R11 ;  /* 0x0000000c0d0e7389 */ /* 0x00006400000c000b */
[----:B01----:R-:W-:Y:S01]  /*14070*/  ENDCOLLECTIVE ;  /* 0x000000000000791b */ /* 0x003fe20003800000 */
.L_x_5798:
        /* <DEDUP_REMOVED lines=17> */
.L_x_5799:
[----:B------:R-:W-:Y:S02]  /*14190*/  @P1 IMAD R8, R5, 0x2, R22 ;  /* 0x0000000205081824 */ /* 0x000fe400078e0216 */
[----:B------:R-:W-:Y:S02]  /*141a0*/  IMAD.MOV.U32 R13, RZ, RZ, R0 ;  /* 0x000000ffff0d7224 */ /* 0x000fe400078e0000 */
[----:B------:R-:W-:Y:S02]  /*141b0*/  IMAD.MOV.U32 R12, RZ, RZ, 0x4 ;  /* 0x00000004ff0c7424 */ /* 0x000fe400078e00ff */
[----:B------:R-:W-:-:S07]  /*141c0*/  IMAD.MOV.U32 R3, RZ, RZ, R14 ;  /* 0x000000ffff037224 */ /* 0x000fce00078e000e */
[----:B------:R-:W-:Y:S05]  /*141d0*/  WARPSYNC.COLLECTIVE R15, `(.L_x_5800) ;  /* 0x000000000f087348 */ /* 0x000fea0003c00000 */
[----:B------:R0:W1:Y:S02]  /*141e0*/  SHFL.IDX P6, R14, R13, R12, R11 ;  /* 0x0000000c0d0e7389 */ /* 0x00006400000c000b */
[----:B01----:R-:W-:Y:S01]  /*141f0*/  ENDCOLLECTIVE ;  /* 0x000000000000791b */ /* 0x003fe20003800000 */
.L_x_5800:
        /* <DEDUP_REMOVED lines=17> */
.L_x_5801:
[----:B------:R-:W-:Y:S02]  /*14310*/  @P1 IMAD R8, R5, 0x2, R22 ;  /* 0x0000000205081824 */ /* 0x000fe400078e0216 */
[----:B------:R-:W-:Y:S01]  /*14320*/  IMAD.MOV.U32 R13, RZ, RZ, R0 ;  /* 0x000000ffff0d7224 */ /* 0x000fe200078e0000 */
[----:B------:R-:W-:Y:S01]  /*14330*/  MOV R12, 0x5 ;  /* 0x00000005000c7802 */ /* 0x000fe20000000f00 */
[----:B------:R-:W-:-:S07]  /*14340*/  IMAD.MOV.U32 R3, RZ, RZ, R14 ;  /* 0x000000ffff037224 */ /* 0x000fce00078e000e */
[----:B------:R-:W-:Y:S05]  /*14350*/  WARPSYNC.COLLECTIVE R15, `(.L_x_5802) ;  /* 0x000000000f087348 */ /* 0x000fea0003c00000 */
[----:B------:R0:W1:Y:S02]  /*14360*/  SHFL.IDX P6, R14, R13, R12, R11 ;  /* 0x0000000c0d0e7389 */ /* 0x00006400000c000b */
[----:B01----:R-:W-:Y:S01]  /*14370*/  ENDCOLLECTIVE ;  /* 0x000000000000791b */ /* 0x003fe20003800000 */
.L_x_5802:
        /* <DEDUP_REMOVED lines=10> */
.L_x_5803:
        /* <DEDUP_REMOVED lines=8> */
.L_x_5730:
        /* <DEDUP_REMOVED lines=9> */
.L_x_5805:
[C---:B------:R-:W-:Y:S01]  /*14530*/  VIADD R6, R17.reuse, 0x10 ;  /* 0x0000001011067836 */ /* 0x040fe20000000000 */
[----:B------:R-:W-:Y:S01]  /*14540*/  ISETP.GE.AND P1, PT, R17, R5, PT ;  /* 0x000000051100720c */ /* 0x000fe20003f26270 */
[----:B------:R-:W-:Y:S02]  /*14550*/  IMAD.MOV.U32 R13, RZ, RZ, R0 ;  /* 0x000000ffff0d7224 */ /* 0x000fe400078e0000 */
[----:B------:R-:W-:-:S10]  /*14560*/  IMAD.MOV.U32 R2, RZ, RZ, R14 ;  /* 0x000000ffff027224 */ /* 0x000fd400078e000e */
[----:B------:R-:W-:Y:S05]  /*14570*/  WARPSYNC.COLLECTIVE R15, `(.L_x_5806) ;  /* 0x000000000f087348 */ /* 0x000fea0003c00000 */
[----:B------:R0:W1:Y:S02]  /*14580*/  SHFL.IDX P6, R14, R13, R12, R11 ;  /* 0x0000000c0d0e7389 */ /* 0x00006400000c000b */
[----:B01----:R-:W-:Y:S01]  /*14590*/  ENDCOLLECTIVE ;  /* 0x000000000000791b */ /* 0x003fe20003800000 */
.L_x_5806:
        /* <DEDUP_REMOVED lines=8> */
.L_x_5807:
        /* <DEDUP_REMOVED lines=13> */
.L_x_5808:
        /* <DEDUP_REMOVED lines=8> */
.L_x_5809:
        /* <DEDUP_REMOVED lines=14> */
.L_x_5810:
        /* <DEDUP_REMOVED lines=8> */
.L_x_5811:
        /* <DEDUP_REMOVED lines=14> */
.L_x_5812:
        /* <DEDUP_REMOVED lines=8> */
.L_x_5813:
        /* <DEDUP_REMOVED lines=14> */
.L_x_5814:
        /* <DEDUP_REMOVED lines=8> */
.L_x_5815:
        /* <DEDUP_REMOVED lines=14> */
.L_x_5816:
        /* <DEDUP_REMOVED lines=8> */
.L_x_5817:
        /* <DEDUP_REMOVED lines=13> */
.L_x_5818:
        /* <DEDUP_REMOVED lines=8> */
.L_x_5819:
        /* <DEDUP_REMOVED lines=12> */
.L_x_5820:
[----:B------:R-:W-:Y:S05]  /*14f00*/  BRA `(.L_x_5821) ;  /* 0xffffffb800bc7947 */ /* 0x000fea000383ffff */
.L_x_5735:
[----:B0-----:R0:W1:Y:S02]  /*14f10*/  SYNCS.PHASECHK.TRANS64.TRYWAIT P0, [R22+URZ+0x30820], R3 ;  /* 0x03082003160075a7 */ /* 0x001064000800017f */
[----:B-1----:R-:W-:Y:S05]  /*14f20*/  @!P0 NANOSLEEP.SYNCS 0x989680 ;  /* 0x009896800000895d */ /* 0x002fea0003900000 */
[----:B------:R-:W1:Y:S02]  /*14f30*/  @!P0 SYNCS.PHASECHK.TRANS64 P0, [R22+URZ+0x30820], R3 ;  /* 0x03082003160085a7 */ /* 0x000e64000800007f */
[----:B-1----:R-:W-:Y:S05]  /*14f40*/  @!P0 BRA `(.L_x_5735) ;  /* 0xfffffffc00f08947 */ /* 0x002fea000383ffff */
[----:B------:R-:W-:Y:S05]  /*14f50*/  BRA `(.L_x_5822) ;  /* 0xffffffbc00347947 */ /* 0x000fea000383ffff */
.L_x_5740:
[----:B0-----:R0:W1:Y:S02]  /*14f60*/  SYNCS.PHASECHK.TRANS64.TRYWAIT P0, [R6+URZ+0x30840], R3 ;  /* 0x03084003060075a7 */ /* 0x001064000800017f */
[----:B-1----:R-:W-:Y:S05]  /*14f70*/  @!P0 NANOSLEEP.SYNCS 0x989680 ;  /* 0x009896800000895d */ /* 0x002fea0003900000 */
[----:B------:R-:W1:Y:S02]  /*14f80*/  @!P0 SYNCS.PHASECHK.TRANS64 P0, [R6+URZ+0x30840], R3 ;  /* 0x03084003060085a7 */ /* 0x000e64000800007f */
[----:B-1----:R-:W-:Y:S05]  /*14f90*/  @!P0 BRA `(.L_x_5740) ;  /* 0xfffffffc00f08947 */ /* 0x002fea000383ffff */
[----:B------:R-:W-:Y:S05]  /*14fa0*/  BRA `(.L_x_5823) ;  /* 0xffffffc000107947 */ /* 0x000fea000383ffff */
.L_x_5741:
        /* <DEDUP_REMOVED lines=8> */
.L_x_5825:
[----:B------:R-:W-:Y:S05]  /*15030*/  BSYNC B1 ;  /* 0x0000000000017941 */ /* 0x000fea0003800000 */
.L_x_5824:
        /* <DEDUP_REMOVED lines=12> */
.L_x_5826:
[----:B------:R-:W-:Y:S02]  /*15100*/  IMAD R5, R5, 0x2, R22 ;  /* 0x0000000205057824 */ /* 0x000fe400078e0216 */
[----:B------:R-:W-:Y:S02]  /*15110*/  IMAD.MOV.U32 R13, RZ, RZ, R8 ;  /* 0x000000ffff0d7224 */ /* 0x000fe400078e0008 */
[----:B------:R-:W-:Y:S02]  /*15120*/  IMAD.MOV.U32 R12, RZ, RZ, 0x1 ;  /* 0x00000001ff0c7424 */ /* 0x000fe400078e00ff */
[----:B------:R-:W-:-:S07]  /*15130*/  IMAD.MOV.U32 R2, RZ, RZ, R14 ;  /* 0x000000ffff027224 */ /* 0x000fce00078e000e */
[----:B------:R-:W-:Y:S05]  /*15140*/  WARPSYNC.COLLECTIVE R15, `(.L_x_5827) ;  /* 0x000000000f087348 */ /* 0x000fea0003c00000 */
[----:B------:R0:W1:Y:S02]  /*15150*/  SHFL.IDX P6, R14, R13, R12, R11 ;  /* 0x0000000c0d0e7389 */ /* 0x00006400000c000b */
[----:B01----:R-:W-:Y:S01]  /*15160*/  ENDCOLLECTIVE ;  /* 0x000000000000791b */ /* 0x003fe20003800000 */
.L_x_5827:
        /* <DEDUP_REMOVED lines=13> */
.L_x_5828:
[----:B------:R-:W-:Y:S01]  /*15240*/  IMAD.MOV.U32 R13, RZ, RZ, R8 ;  /* 0x000000ffff0d7224 */ /* 0x000fe200078e0008 */
[----:B------:R-:W-:Y:S01]  /*15250*/  MOV R12, 0x2 ;  /* 0x00000002000c7802 */ /* 0x000fe20000000f00 */
[----:B------:R-:W-:-:S07]  /*15260*/  IMAD.MOV.U32 R2, RZ, RZ, R14 ;  /* 0x000000ffff027224 */ /* 0x000fce00078e000e */
[----:B------:R-:W-:Y:S05]  /*15270*/  WARPSYNC.COLLECTIVE R15, `(.L_x_5829) ;  /* 0x000000000f087348 */ /* 0x000fea0003c00000 */
[----:B------:R0:W1:Y:S02]  /*15280*/  SHFL.IDX P6, R14, R13, R12, R11 ;  /* 0x0000000c0d0e7389 */ /* 0x00006400000c000b */
[----:B01----:R-:W-:Y:S01]  /*15290*/  ENDCOLLECTIVE ;  /* 0x000000000000791b */ /* 0x003fe20003800000 */
.L_x_5829:
        /* <DEDUP_REMOVED lines=13> */
.L_x_5830:
[----:B------:R-:W-:Y:S02]  /*15370*/  IMAD.MOV.U32 R13, RZ, RZ, R8 ;  /* 0x000000ffff0d7224 */ /* 0x000fe400078e0008 */
[----:B------:R-:W-:Y:S02]  /*15380*/  IMAD.MOV.U32 R12, RZ, RZ, 0x3 ;  /* 0x00000003ff0c7424 */ /* 0x000fe400078e00ff */
[----:B------:R-:W-:-:S07]  /*15390*/  IMAD.MOV.U32 R2, RZ, RZ, R14 ;  /* 0x000000ffff027224 */ /* 0x000fce00078e000e */
[----:B------:R-:W-:Y:S05]  /*153a0*/  WARPSYNC.COLLECTIVE R15, `(.L_x_5831) ;  /* 0x000000000f087348 */ /* 0x000fea0003c00000 */
[----:B------:R0:W1:Y:S02]  /*153b0*/  SHFL.IDX P6, R14, R13, R12, R11 ;  /* 0x0000000c0d0e7389 */ /* 0x00006400000c000b */
[----:B01----:R-:W-:Y:S01]  /*153c0*/  ENDCOLLECTIVE ;  /* 0x000000000000791b */ /* 0x003fe20003800000 */
.L_x_5831:
        /* <DEDUP_REMOVED lines=13> */
.L_x_5832:
[----:B------:R-:W-:Y:S02]  /*154a0*/  IMAD.MOV.U32 R13, RZ, RZ, R8 ;  /* 0x000000ffff0d7224 */ /* 0x000fe400078e0008 */
[----:B------:R-:W-:Y:S02]  /*154b0*/  IMAD.MOV.U32 R12, RZ, RZ, 0x4 ;  /* 0x00000004ff0c7424 */ /* 0x000fe400078e00ff */
[----:B------:R-:W-:-:S07]  /*154c0*/  IMAD.MOV.U32 R2, RZ, RZ, R14 ;  /* 0x000000ffff027224 */ /* 0x000fce00078e000e */
[----:B------:R-:W-:Y:S05]  /*154d0*/  WARPSYNC.COLLECTIVE R15, `(.L_x_5833) ;  /* 0x000000000f087348 */ /* 0x000fea0003c00000 */
[----:B------:R0:W1:Y:S02]  /*154e0*/  SHFL.IDX P6, R14, R13, R12, R11 ;  /* 0x0000000c0d0e7389 */ /* 0x00006400000c000b */
[----:B01----:R-:W-:Y:S01]  /*154f0*/  ENDCOLLECTIVE ;  /* 0x000000000000791b */ /* 0x003fe20003800000 */
.L_x_5833:
        /* <DEDUP_REMOVED lines=13> */
.L_x_5834:
[----:B------:R-:W-:Y:S02]  /*155d0*/  IMAD.MOV.U32 R13, RZ, RZ, R8 ;  /* 0x000000ffff0d7224 */ /* 0x000fe400078e0008 */
[----:B------:R-:W-:Y:S02]  /*155e0*/  IMAD.MOV.U32 R12, RZ, RZ, 0x5 ;  /* 0x00000005ff0c7424 */ /* 0x000fe400078e00ff */
[----:B------:R-:W-:-:S07]  /*155f0*/  IMAD.MOV.U32 R2, RZ, RZ, R14 ;  /* 0x000000ffff027224 */ /* 0x000fce00078e000e */
[----:B------:R-:W-:Y:S05]  /*15600*/  WARPSYNC.COLLECTIVE R15, `(.L_x_5835) ;  /* 0x000000000f087348 */ /* 0x000fea0003c00000 */
[----:B------:R0:W1:Y:S02]  /*15610*/  SHFL.IDX P6, R14, R13, R12, R11 ;  /* 0x0000000c0d0e7389 */ /* 0x00006400000c000b */
[----:B01----:R-:W-:Y:S01]  /*15620*/  ENDCOLLECTIVE ;  /* 0x000000000000791b */ /* 0x003fe20003800000 */
.L_x_5835:
        /* <DEDUP_REMOVED lines=14> */
.L_x_5836:
[----:B------:R-:W-:Y:S01]  /*15710*/  IMAD.MOV.U32 R2, RZ, RZ, R14 ;  /* 0x000000ffff027224 */ /* 0x000fe200078e000e */
[----:B------:R-:W-:Y:S06]  /*15720*/  BRA `(.L_x_5837) ;  /* 0xffffffbc00307947 */ /* 0x000fec000383ffff */
.L_x_5746:
[----:B0-----:R0:W1:Y:S02]  /*15730*/  SYNCS.PHASECHK.TRANS64.TRYWAIT P0, [R6+URZ+0x30860], R2 ;  /* 0x03086002060075a7 */ /* 0x001064000800017f */
[----:B-1----:R-:W-:Y:S05]  /*15740*/  @!P0 NANOSLEEP.SYNCS 0x989680 ;  /* 0x009896800000895d */ /* 0x002fea0003900000 */
[----:B------:R-:W1:Y:S02]  /*15750*/  @!P0 SYNCS.PHASECHK.TRANS64 P0, [R6+URZ+0x30860], R2 ;  /* 0x03086002060085a7 */ /* 0x000e64000800007f */
[----:B-1----:R-:W-:Y:S05]  /*15760*/  @!P0 BRA `(.L_x_5746) ;  /* 0xfffffffc00f08947 */ /* 0x002fea000383ffff */
[----:B------:R-:W-:Y:S05]  /*15770*/  BRA `(.L_x_5838) ;  /* 0xffffffbc00947947 */ /* 0x000fea000383ffff */
.L_x_5747:
        /* <DEDUP_REMOVED lines=8> */
.L_x_5840:
[----:B------:R-:W-:Y:S05]  /*15800*/  BSYNC B1 ;  /* 0x0000000000017941 */ /* 0x000fea0003800000 */
.L_x_5839:
        /* <DEDUP_REMOVED lines=9> */
.L_x_5841:
[----:B------:R-:W-:Y:S02]  /*158a0*/  IMAD.MOV.U32 R13, RZ, RZ, R24 ;  /* 0x000000ffff0d7224 */ /* 0x000fe400078e0018 */
[----:B------:R-:W-:Y:S02]  /*158b0*/  IMAD.MOV.U32 R12, RZ, RZ, 0x1 ;  /* 0x00000001ff0c7424 */ /* 0x000fe400078e00ff */
[----:B------:R-:W-:-:S07]  /*158c0*/  IMAD.MOV.U32 R2, RZ, RZ, R14 ;  /* 0x000000ffff027224 */ /* 0x000fce00078e000e */
[----:B------:R-:W-:Y:S05]  /*158d0*/  WARPSYNC.COLLECTIVE R15, `(.L_x_5842) ;  /* 0x000000000f087348 */ /* 0x000fea0003c00000 */
[----:B------:R0:W1:Y:S02]  /*158e0*/  SHFL.IDX P6, R14, R13, R12, R11 ;  /* 0x0000000c0d0e7389 */ /* 0x00006400000c000b */
[----:B01----:R-:W-:Y:S01]  /*158f0*/  ENDCOLLECTIVE ;  /* 0x000000000000791b */ /* 0x003fe20003800000 */
.L_x_5842:
        /* <DEDUP_REMOVED lines=16> */
.L_x_5843:
[----:B------:R-:W-:Y:S02]  /*15a00*/  IMAD.MOV.U32 R13, RZ, RZ, R24 ;  /* 0x000000ffff0d7224 */ /* 0x000fe400078e0018 */
[----:B------:R-:W-:Y:S02]  /*15a10*/  IMAD.MOV.U32 R12, RZ, RZ, 0x2 ;  /* 0x00000002ff0c7424 */ /* 0x000fe400078e00ff */
[----:B------:R-:W-:-:S07]  /*15a20*/  IMAD.MOV.U32 R2, RZ, RZ, R14 ;  /* 0x000000ffff027224 */ /* 0x000fce00078e000e */
[----:B------:R-:W-:Y:S05]  /*15a30*/  WARPSYNC.COLLECTIVE R15, `(.L_x_5844) ;  /* 0x000000000f087348 */ /* 0x000fea0003c00000 */
[----:B------:R0:W1:Y:S02]  /*15a40*/  SHFL.IDX P6, R14, R13, R12, R11 ;  /* 0x0000000c0d0e7389 */ /* 0x00006400000c000b */
[----:B01----:R-:W-:Y:S01]  /*15a50*/  ENDCOLLECTIVE ;  /* 0x000000000000791b */ /* 0x003fe20003800000 */
.L_x_5844:
        /* <DEDUP_REMOVED lines=16> */
.L_x_5845:
[----:B------:R-:W-:Y:S02]  /*15b60*/  IMAD.MOV.U32 R13, RZ, RZ, R24 ;  /* 0x000000ffff0d7224 */ /* 0x000fe400078e0018 */
[----:B------:R-:W-:Y:S02]  /*15b70*/  IMAD.MOV.U32 R12, RZ, RZ, 0x3 ;  /* 0x00000003ff0c7424 */ /* 0x000fe400078e00ff */
[----:B------:R-:W-:-:S07]  /*15b80*/  IMAD.MOV.U32 R2, RZ, RZ, R14 ;  /* 0x000000ffff027224 */ /* 0x000fce00078e000e */
[----:B------:R-:W-:Y:S05]  /*15b90*/  WARPSYNC.COLLECTIVE R15, `(.L_x_5846) ;  /* 0x000000000f087348 */ /* 0x000fea0003c00000 */
[----:B------:R0:W1:Y:S02]  /*15ba0*/  SHFL.IDX P6, R14, R13, R12, R11 ;  /* 0x0000000c0d0e7389 */ /* 0x00006400000c000b */
[----:B01----:R-:W-:Y:S01]  /*15bb0*/  ENDCOLLECTIVE ;  /* 0x000000000000791b */ /* 0x003fe20003800000 */
.L_x_5846:
        /* <DEDUP_REMOVED lines=16> */
.L_x_5847:
[----:B------:R-:W-:Y:S02]  /*15cc0*/  IMAD.MOV.U32 R13, RZ, RZ, R24 ;  /* 0x000000ffff0d7224 */ /* 0x000fe400078e0018 */
[----:B------:R-:W-:Y:S02]  /*15cd0*/  IMAD.MOV.U32 R12, RZ, RZ, 0x4 ;  /* 0x00000004ff0c7424 */ /* 0x000fe400078e00ff */
[----:B------:R-:W-:-:S07]  /*15ce0*/  IMAD.MOV.U32 R2, RZ, RZ, R14 ;  /* 0x000000ffff027224 */ /* 0x000fce00078e000e */
[----:B------:R-:W-:Y:S05]  /*15cf0*/  WARPSYNC.COLLECTIVE R15, `(.L_x_5848) ;  /* 0x000000000f087348 */ /* 0x000fea0003c00000 */
[----:B------:R0:W1:Y:S02]  /*15d00*/  SHFL.IDX P6, R14, R13, R12, R11 ;  /* 0x0000000c0d0e7389 */ /* 0x00006400000c000b */
[----:B01----:R-:W-:Y:S01]  /*15d10*/  ENDCOLLECTIVE ;  /* 0x000000000000791b */ /* 0x003fe20003800000 */
.L_x_5848:
        /* <DEDUP_REMOVED lines=16> */
.L_x_5849:
[----:B------:R-:W-:Y:S02]  /*15e20*/  IMAD.MOV.U32 R13, RZ, RZ, R24 ;  /* 0x000000ffff0d7224 */ /* 0x000fe400078e0018 */
[----:B------:R-:W-:Y:S02]  /*15e30*/  IMAD.MOV.U32 R12, RZ, RZ, 0x5 ;  /* 0x00000005ff0c7424 */ /* 0x000fe400078e00ff */
[----:B------:R-:W-:-:S07]  /*15e40*/  IMAD.MOV.U32 R2, RZ, RZ, R14 ;  /* 0x000000ffff027224 */ /* 0x000fce00078e000e */
[----:B------:R-:W-:Y:S05]  /*15e50*/  WARPSYNC.COLLECTIVE R15, `(.L_x_5850) ;  /* 0x000000000f087348 */ /* 0x000fea0003c00000 */
[----:B------:R0:W1:Y:S02]  /*15e60*/  SHFL.IDX P6, R14, R13, R12, R11 ;  /* 0x0000000c0d0e7389 */ /* 0x00006400000c000b */
[----:B01----:R-:W-:Y:S01]  /*15e70*/  ENDCOLLECTIVE ;  /* 0x000000000000791b */ /* 0x003fe20003800000 */
.L_x_5850:
        /* <DEDUP_REMOVED lines=13> */
.L_x_5851:
[----:B------:R-:W-:Y:S01]  /*15f50*/  @!PT LDS RZ, [RZ] ;  /* 0x00000000fffff984 */ /* 0x000fe20000000800 */
[----:B------:R-:W-:Y:S01]  /*15f60*/  @!PT LDS RZ, [RZ] ;  /* 0x00000000fffff984 */ /* 0x000fe20000000800 */
[----:B------:R-:W-:Y:S01]  /*15f70*/  @!PT LDS RZ, [RZ] ;  /* 0x00000000fffff984 */ /* 0x000fe20000000800 */
[----:B------:R1:W-:Y:S01]  /*15f80*/  LDGSTS.E.BYPASS.LTC128B.128 [R5+0x5400], desc[UR36][R2.64+0x80], !P0 ;  /* 0x0540008002057fae */ /* 0x0003e2000c101d64 */
[----:B------:R-:W-:-:S13]  /*15f90*/  ISETP.LT.OR P0, PT, R7, 0x41, P1 ;  /* 0x000000410700780c */ /* 0x000fda0000f01670 */
[----:B------:R1:W-:Y:S01]  /*15fa0*/  LDGSTS.E.BYPASS.LTC128B.128 [R5+0x8400], desc[UR36][R2.64+0x100], !P0 ;  /* 0x0840010002057fae */ /* 0x0003e2000c101d64 */
[----:B------:R-:W-:Y:S05]  /*15fb0*/  BRA `(.L_x_5852) ;  /* 0xffffffb800787947 */ /* 0x000fea000383ffff */
.L_x_5755:
[----:B0-----:R0:W1:Y:S02]  /*15fc0*/  SYNCS.PHASECHK.TRANS64.TRYWAIT P0, [R0+URZ+0x30860], R3 ;  /* 0x03086003000075a7 */ /* 0x001064000800017f */
[----:B-1----:R-:W-:Y:S05]  /*15fd0*/  @!P0 NANOSLEEP.SYNCS 0x989680 ;  /* 0x009896800000895d */ /* 0x002fea0003900000 */
[----:B------:R-:W1:Y:S02]  /*15fe0*/  @!P0 SYNCS.PHASECHK.TRANS64 P0, [R0+URZ+0x30860], R3 ;  /* 0x03086003000085a7 */ /* 0x000e64000800007f */
[----:B-1----:R-:W-:Y:S05]  /*15ff0*/  @!P0 BRA `(.L_x_5755) ;  /* 0xfffffffc00f08947 */ /* 0x002fea000383ffff */
[----:B------:R-:W-:Y:S05]  /*16000*/  BRA `(.L_x_5853) ;  /* 0xffffffbc00907947 */ /* 0x000fea000383ffff */
.L_x_5756:
        /* <DEDUP_REMOVED lines=8> */
.L_x_5855:
[----:B------:R-:W-:Y:S05]  /*16090*/  BSYNC B0 ;  /* 0x0000000000007941 */ /* 0x000fea0003800000 */
.L_x_5854:
        /* <DEDUP_REMOVED lines=9> */
.L_x_5856:
        /* <DEDUP_REMOVED lines=14> */
.L_x_5857:
        /* <DEDUP_REMOVED lines=13> */
.L_x_5858:
[----:B------:R-:W-:Y:S02]  /*162e0*/  IMAD.MOV.U32 R13, RZ, RZ, R24 ;  /* 0x000000ffff0d7224 */ /* 0x000fe400078e0018 */
[----:B------:R-:W-:Y:S01]  /*162f0*/  IMAD.MOV.U32 R12, RZ, RZ, 0x2 ;  /* 0x00000002ff0c7424 */ /* 0x000fe200078e00ff */
[----:B------:R-:W-:-:S13]  /*16300*/  IADD3 R2, P4, R14, R5, RZ ;  /* 0x000000050e027210 */ /* 0x000fda0007f9e0ff */
[----:B------:R-:W-:Y:S05]  /*16310*/  WARPSYNC.COLLECTIVE R15, `(.L_x_5859) ;  /* 0x000000000f087348 */ /* 0x000fea0003c00000 */
[----:B------:R0:W1:Y:S02]  /*16320*/  SHFL.IDX P6, R14, R13, R12, R11 ;  /* 0x0000000c0d0e7389 */ /* 0x00006400000c000b */
[----:B01----:R-:W-:Y:S01]  /*16330*/  ENDCOLLECTIVE ;  /* 0x000000000000791b */ /* 0x003fe20003800000 */
.L_x_5859:
        /* <DEDUP_REMOVED lines=15> */
.L_x_5860:
[----:B------:R-:W-:Y:S01]  /*16430*/  IMAD.MOV.U32 R13, RZ, RZ, R24 ;  /* 0x000000ffff0d7224 */ /* 0x000fe200078e0018 */
[----:B------:R-:W-:Y:S02]  /*16440*/  MOV R12, 0x3 ;  /* 0x00000003000c7802 */ /* 0x000fe40000000f00 */
[----:B------:R-:W-:-:S13]  /*16450*/  IADD3 R2, P4, R14, R5, RZ ;  /* 0x000000050e027210 */ /* 0x000fda0007f9e0ff */
[----:B------:R-:W-:Y:S05]  /*16460*/  WARPSYNC.COLLECTIVE R15, `(.L_x_5861) ;  /* 0x000000000f087348 */ /* 0x000fea0003c00000 */
[----:B------:R0:W1:Y:S02]  /*16470*/  SHFL.IDX P6, R14, R13, R12, R11 ;  /* 0x0000000c0d0e7389 */ /* 0x00006400000c000b */
[----:B01----:R-:W-:Y:S01]  /*16480*/  ENDCOLLECTIVE ;  /* 0x000000000000791b */ /* 0x003fe20003800000 */
.L_x_5861:
        /* <DEDUP_REMOVED lines=15> */
.L_x_5862:
[----:B------:R-:W-:Y:S02]  /*16580*/  IMAD.MOV.U32 R13, RZ, RZ, R24 ;  /* 0x000000ffff0d7224 */ /* 0x000fe400078e0018 */
[----:B------:R-:W-:Y:S01]  /*16590*/  IMAD.MOV.U32 R12, RZ, RZ, 0x4 ;  /* 0x00000004ff0c7424 */ /* 0x000fe200078e00ff */
[----:B------:R-:W-:-:S13]  /*165a0*/  IADD3 R2, P4, R14, R5, RZ ;  /* 0x000000050e027210 */ /* 0x000fda0007f9e0ff */
[----:B------:R-:W-:Y:S05]  /*165b0*/  WARPSYNC.COLLECTIVE R15, `(.L_x_5863) ;  /* 0x000000000f087348 */ /* 0x000fea0003c00000 */
[----:B------:R0:W1:Y:S02]  /*165c0*/  SHFL.IDX P6, R14, R13, R12, R11 ;  /* 0x0000000c0d0e7389 */ /* 0x00006400000c000b */
[----:B01----:R-:W-:Y:S01]  /*165d0*/  ENDCOLLECTIVE ;  /* 0x000000000000791b */ /* 0x003fe20003800000 */
.L_x_5863:
        /* <DEDUP_REMOVED lines=15> */
.L_x_5864:
[----:B------:R-:W-:Y:S02]  /*166d0*/  IMAD.MOV.U32 R13, RZ, RZ, R24 ;  /* 0x000000ffff0d7224 */ /* 0x000fe400078e0018 */
[----:B------:R-:W-:Y:S01]  /*166e0*/  IMAD.MOV.U32 R12, RZ, RZ, 0x5 ;  /* 0x00000005ff0c7424 */ /* 0x000fe200078e00ff */
[----:B------:R-:W-:-:S13]  /*166f0*/  IADD3 R2, P4, R14, R5, RZ ;  /* 0x000000050e027210 */ /* 0x000fda0007f9e0ff */
[----:B------:R-:W-:Y:S05]  /*16700*/  WARPSYNC.COLLECTIVE R15, `(.L_x_5865) ;  /* 0x000000000f087348 */ /* 0x000fea0003c00000 */
[----:B------:R0:W1:Y:S02]  /*16710*/  SHFL.IDX P6, R14, R13, R12, R11 ;  /* 0x0000000c0d0e7389 */ /* 0x00006400000c000b */
[----:B01----:R-:W-:Y:S01]  /*16720*/  ENDCOLLECTIVE ;  /* 0x000000000000791b */ /* 0x003fe20003800000 */
.L_x_5865:
        /* <DEDUP_REMOVED lines=14> */
.L_x_5866:
[----:B------:R-:W-:Y:S05]  /*16810*/  BRA `(.L_x_5867) ;  /* 0xffffffb800947947 */ /* 0x000fea000383ffff */
.L_x_5761:
        /* <DEDUP_REMOVED lines=8> */
.L_x_5869:
[----:B------:R-:W-:Y:S05]  /*168a0*/  BSYNC B0 ;  /* 0x0000000000007941 */ /* 0x000fea0003800000 */
.L_x_5868:
        /* <DEDUP_REMOVED lines=9> */
.L_x_5870:
        /* <DEDUP_REMOVED lines=23> */
.L_x_5871:
[----:B------:R-:W-:Y:S01]  /*16ab0*/  IMAD.MOV.U32 R12, RZ, RZ, 0x2 ;  /* 0x00000002ff0c7424 */ /* 0x000fe200078e00ff */
[----:B------:R-:W-:-:S05]  /*16ac0*/  SEL R6, R14, RZ, P1 ;  /* 0x000000ff0e067207 */ /* 0x000fca0000800000 */
[----:B------:R-:W-:-:S04]  /*16ad0*/  IMAD.IADD R6, R13, 0x1, R6 ;  /* 0x000000010d067824 */ /* 0x000fc800078e0206 */
[----:B------:R-:W-:-:S07]  /*16ae0*/  IMAD.MOV.U32 R13, RZ, RZ, R6 ;  /* 0x000000ffff0d7224 */ /* 0x000fce00078e0006 */
[----:B------:R-:W-:Y:S05]  /*16af0*/  WARPSYNC.COLLECTIVE R15, `(.L_x_5872) ;  /* 0x000000000f087348 */ /* 0x000fea0003c00000 */
[----:B------:R0:W1:Y:S02]  /*16b00*/  SHFL.UP P6, R14, R13, R12, R11 ;  /* 0x0400000c0d0e7389 */ /* 0x00006400000c000b */
[----:B01----:R-:W-:Y:S01]  /*16b10*/  ENDCOLLECTIVE ;  /* 0x000000000000791b */ /* 0x003fe20003800000 */
.L_x_5872:
        /* <DEDUP_REMOVED lines=8> */
.L_x_5873:
[----:B------:R-:W-:Y:S01]  /*16ba0*/  IMAD.MOV.U32 R12, RZ, RZ, 0x8 ;  /* 0x00000008ff0c7424 */ /* 0x000fe200078e00ff */
[----:B------:R-:W-:-:S05]  /*16bb0*/  SEL R3, R14, RZ, P3 ;  /* 0x000000ff0e037207 */ /* 0x000fca0001800000 */
[----:B------:R-:W-:-:S04]  /*16bc0*/  IMAD.IADD R3, R2, 0x1, R3 ;  /* 0x0000000102037824 */ /* 0x000fc800078e0203 */
[----:B------:R-:W-:-:S07]  /*16bd0*/  IMAD.MOV.U32 R13, RZ, RZ, R3 ;  /* 0x000000ffff0d7224 */ /* 0x000fce00078e0003 */
[----:B------:R-:W-:Y:S05]  /*16be0*/  WARPSYNC.COLLECTIVE R15, `(.L_x_5874) ;  /* 0x000000000f087348 */ /* 0x000fea0003c00000 */
[----:B------:R0:W1:Y:S02]  /*16bf0*/  SHFL.UP P6, R14, R13, R12, R11 ;  /* 0x0400000c0d0e7389 */ /* 0x00006400000c000b */
[----:B01----:R-:W-:Y:S01]  /*16c00*/  ENDCOLLECTIVE ;  /* 0x000000000000791b */ /* 0x003fe20003800000 */
.L_x_5874:
[----:B------:R-:W-:Y:S01]  /*16c10*/  IMAD.MOV.U32 R12, RZ, RZ, 0x10 ;  /* 0x00000010ff0c7424 */ /* 0x000fe200078e00ff */
[----:B------:R-:W-:-:S05]  /*16c20*/  SEL R4, R14, RZ, P4 ;  /* 0x000000ff0e047207 */ /* 0x000fca0002000000 */
[----:B------:R-:W-:-:S04]  /*16c30*/  IMAD.IADD R4, R3, 0x1, R4 ;  /* 0x0000000103047824 */ /* 0x000fc800078e0204 */
[----:B------:R-:W-:-:S07]  /*16c40*/  IMAD.MOV.U32 R13, RZ, RZ, R4 ;  /* 0x000000ffff0d7224 */ /* 0x000fce00078e0004 */
[----:B------:R-:W-:Y:S05]  /*16c50*/  WARPSYNC.COLLECTIVE R15, `(.L_x_5875) ;  /* 0x000000000f087348 */ /* 0x000fea0003c00000 */
[----:B------:R0:W1:Y:S02]  /*16c60*/  SHFL.UP P6, R14, R13, R12, R11 ;  /* 0x0400000c0d0e7389 */ /* 0x00006400000c000b */
[----:B01----:R-:W-:Y:S01]  /*16c70*/  ENDCOLLECTIVE ;  /* 0x000000000000791b */ /* 0x003fe20003800000 */
.L_x_5875:
        /* <DEDUP_REMOVED lines=8> */
.L_x_5876:
[----:B------:R-:W-:Y:S05]  /*16d00*/  BRA `(.L_x_5877) ;  /* 0xffffffb800a87947 */ /* 0x000fea000383ffff */
.L_x_5764:
[----:B------:R-:W-:Y:S01]  /*16d10*/  BSSY B0, `(.L_x_5878) ;  /* 0x0000007000007945 */ /* 0x000fe20003800000 */
[----:B------:R-:W-:Y:S02]  /*16d20*/  IMAD.MOV.U32 R12, RZ, RZ, 0x1 ;  /* 0x00000001ff0c7424 */ /* 0x000fe400078e00ff */
[----:B------:R-:W-:Y:S02]  /*16d30*/  IMAD.MOV.U32 R11, RZ, RZ, RZ ;  /* 0x000000ffff0b7224 */ /* 0x000fe400078e00ff */
[----:B------:R-:W-:-:S07]  /*16d40*/  IMAD.MOV.U32 R15, RZ, RZ, -0x1 ;  /* 0xffffffffff0f7424 */ /* 0x000fce00078e00ff */
[----:B------:R-:W-:Y:S05]  /*16d50*/  WARPSYNC.COLLECTIVE R15, `(.L_x_5879) ;  /* 0x000000000f087348 */ /* 0x000fea0003c00000 */
[----:B------:R0:W1:Y:S02]  /*16d60*/  SHFL.UP P6, R14, R13, R12, R11 ;  /* 0x0400000c0d0e7389 */ /* 0x00006400000c000b */
[----:B01----:R-:W-:Y:S01]  /*16d70*/  ENDCOLLECTIVE ;  /* 0x000000000000791b */ /* 0x003fe20003800000 */
.L_x_5879:
[----:B------:R-:W-:Y:S05]  /*16d80*/  BSYNC B0 ;  /* 0x0000000000007941 */ /* 0x000fea0003800000 */
.L_x_5878:
        /* <DEDUP_REMOVED lines=8> */
.L_x_5880:
[----:B------:R-:W-:Y:S01]  /*16e10*/  IMAD.MOV.U32 R12, RZ, RZ, 0x4 ;  /* 0x00000004ff0c7424 */ /* 0x000fe200078e00ff */
[----:B------:R-:W-:-:S05]  /*16e20*/  SEL R2, R14, RZ, P2 ;  /* 0x000000ff0e027207 */ /* 0x000fca0001000000 */
[----:B------:R-:W-:-:S04]  /*16e30*/  IMAD.IADD R2, R13, 0x1, R2 ;  /* 0x000000010d027824 */ /* 0x000fc800078e0202 */
[----:B------:R-:W-:-:S07]  /*16e40*/  IMAD.MOV.U32 R13, RZ, RZ, R2 ;  /* 0x000000ffff0d7224 */ /* 0x000fce00078e0002 */
[----:B------:R-:W-:Y:S05]  /*16e50*/  WARPSYNC.COLLECTIVE R15, `(.L_x_5881) ;  /* 0x000000000f087348 */ /* 0x000fea0003c00000 */
[----:B------:R0:W1:Y:S02]  /*16e60*/  SHFL.UP P6, R14, R13, R12, R11 ;  /* 0x0400000c0d0e7389 */ /* 0x00006400000c000b */
[----:B01----:R-:W-:Y:S01]  /*16e70*/  ENDCOLLECTIVE ;  /* 0x000000000000791b */ /* 0x003fe20003800000 */
.L_x_5881:
[----:B------:R-:W-:Y:S01]  /*16e80*/  IMAD.MOV.U32 R12, RZ, RZ, 0x8 ;  /* 0x00000008ff0c7424 */ /* 0x000fe200078e00ff */
[----:B------:R-:W-:-:S05]  /*16e90*/  SEL R3, R14, RZ, P3 ;  /* 0x000000ff0e037207 */ /* 0x000fca0001800000 */
[----:B------:R-:W-:-:S04]  /*16ea0*/  IMAD.IADD R3, R2, 0x1, R3 ;  /* 0x0000000102037824 */ /* 0x000fc800078e0203 */
[----:B------:R-:W-:-:S07]  /*16eb0*/  IMAD.MOV.U32 R13, RZ, RZ, R3 ;  /* 0x000000ffff0d7224 */ /* 0x000fce00078e0003 */
[----:B------:R-:W-:Y:S05]  /*16ec0*/  WARPSYNC.COLLECTIVE R15, `(.L_x_5882) ;  /* 0x000000000f087348 */ /* 0x000fea0003c00000 */
[----:B------:R0:W1:Y:S02]  /*16ed0*/  SHFL.UP P6, R14, R13, R12, R11 ;  /* 0x0400000c0d0e7389 */ /* 0x00006400000c000b */
[----:B01----:R-:W-:Y:S01]  /*16ee0*/  ENDCOLLECTIVE ;  /* 0x000000000000791b */ /* 0x003fe20003800000 */
.L_x_5882:
[----:B------:R-:W-:Y:S01]  /*16ef0*/  IMAD.MOV.U32 R12, RZ, RZ, 0x10 ;  /* 0x00000010ff0c7424 */ /* 0x000fe200078e00ff */
[----:B------:R-:W-:-:S05]  /*16f00*/  SEL R4, R14, RZ, P4 ;  /* 0x000000ff0e047207 */ /* 0x000fca0002000000 */
[----:B------:R-:W-:-:S04]  /*16f10*/  IMAD.IADD R4, R3, 0x1, R4 ;  /* 0x0000000103047824 */ /* 0x000fc800078e0204 */
[----:B------:R-:W-:-:S07]  /*16f20*/  IMAD.MOV.U32 R13, RZ, RZ, R4 ;  /* 0x000000ffff0d7224 */ /* 0x000fce00078e0004 */
[----:B------:R-:W-:Y:S05]  /*16f30*/  WARPSYNC.COLLECTIVE R15, `(.L_x_5883) ;  /* 0x000000000f087348 */ /* 0x000fea0003c00000 */
[----:B------:R0:W1:Y:S02]  /*16f40*/  SHFL.UP P6, R14, R13, R12, R11 ;  /* 0x0400000c0d0e7389 */ /* 0x00006400000c000b */
[----:B01----:R-:W-:Y:S01]  /*16f50*/  ENDCOLLECTIVE ;  /* 0x000000000000791b */ /* 0x003fe20003800000 */
.L_x_5883:
        /* <DEDUP_REMOVED lines=8> */
.L_x_5884:
[----:B------:R-:W-:Y:S05]  /*16fe0*/  BRA `(.L_x_5885) ;  /* 0xffffffb800947947 */ /* 0x000fea000383ffff */
.L_x_5766:
[----:B------:R-:W-:Y:S01]  /*16ff0*/  BSSY B0, `(.L_x_5886) ;  /* 0x0000006000007945 */ /* 0x000fe20003800000 */
[----:B------:R-:W-:Y:S01]  /*17000*/  PLOP3.LUT P6, PT, P6, PT, PT, 0x8, 0x0 ;  /* 0x000000000000781c */ /* 0x000fe200037ce170 */
[----:B------:R-:W-:-:S12]  /*17010*/  IMAD.MOV.U32 R15, RZ, RZ, -0x1 ;  /* 0xffffffffff0f7424 */ /* 0x000fd800078e00ff */
[----:B0-----:R-:W-:Y:S05]  /*17020*/  WARPSYNC.COLLECTIVE R15, `(.L_x_5887) ;  /* 0x000000000f087348 */ /* 0x001fea0003c00000 */
[----:B------:R-:W-:Y:S01]  /*17030*/  VOTE.ANY R14, PT, P6 ;  /* 0x00000000000e7806 */ /* 0x000fe200030e0100 */
[----:B0-----:R-:W-:Y:S06]  /*17040*/  ENDCOLLECTIVE ;  /* 0x000000000000791b */ /* 0x001fec0003800000 */
.L_x_5887:
[----:B------:R-:W-:Y:S05]  /*17050*/  BSYNC B0 ;  /* 0x0000000000007941 */ /* 0x000fea0003800000 */
.L_x_5886:
        /* <DEDUP_REMOVED lines=8> */
.L_x_5888:
[----:B------:R-:W-:Y:S02]  /*170e0*/  IMAD.IADD R19, R12, 0x1, R19 ;  /* 0x000000010c137824 */ /* 0x000fe400078e0213 */
[----:B------:R-:W-:Y:S02]  /*170f0*/  IMAD.MOV.U32 R13, RZ, RZ, R8 ;  /* 0x000000ffff0d7224 */ /* 0x000fe400078e0008 */
[----:B------:R-:W-:-:S07]  /*17100*/  IMAD.MOV.U32 R17, RZ, RZ, R14 ;  /* 0x000000ffff117224 */ /* 0x000fce00078e000e */
[----:B------:R-:W-:Y:S05]  /*17110*/  WARPSYNC.COLLECTIVE R15, `(.L_x_5889) ;  /* 0x000000000f087348 */ /* 0x000fea0003c00000 */
[----:B------:R0:W1:Y:S02]  /*17120*/  SHFL.IDX P6, R14, R13, R12, R11 ;  /* 0x0000000c0d0e7389 */ /* 0x00006400000c000b */
[----:B01----:R-:W-:Y:S01]  /*17130*/  ENDCOLLECTIVE ;  /* 0x000000000000791b */ /* 0x003fe20003800000 */
.L_x_5889:
[----:B------:R-:W-:Y:S01]  /*17140*/  IMAD.MOV.U32 R8, RZ, RZ, R14 ;  /* 0x000000ffff087224 */ /* 0x000fe200078e000e */
[----:B------:R-:W-:Y:S06]  /*17150*/  BRA `(.L_x_5890) ;  /* 0xffffffb800787947 */ /* 0x000fec000383ffff */
.L_x_5768:
[----:B------:R-:W-:Y:S01]  /*17160*/  BSSY B0, `(.L_x_5891) ;  /* 0x0000007000007945 */ /* 0x000fe20003800000 */
[----:B------:R-:W-:Y:S02]  /*17170*/  IMAD.MOV.U32 R13, RZ, RZ, R2 ;  /* 0x000000ffff0d7224 */ /* 0x000fe400078e0002 */
[----:B------:R-:W-:Y:S02]  /*17180*/  IMAD.MOV.U32 R11, RZ, RZ, 0x1f ;  /* 0x0000001fff0b7424 */ /* 0x000fe400078e00ff */
[----:B------:R-:W-:-:S07]  /*17190*/  IMAD.MOV.U32 R15, RZ, RZ, -0x1 ;  /* 0xffffffffff0f7424 */ /* 0x000fce00078e00ff */
[----:B0-23--:R-:W-:Y:S05]  /*171a0*/  WARPSYNC.COLLECTIVE R15, `(.L_x_5892) ;  /* 0x000000000f087348 */ /* 0x00dfea0003c00000 */
[----:B------:R1:W4:Y:S02]  /*171b0*/  SHFL.IDX P6, R14, R13, R12, R11 ;  /* 0x0000000c0d0e7389 */ /* 0x00032400000c000b */
[----:B01234-:R-:W-:Y:S01]  /*171c0*/  ENDCOLLECTIVE ;  /* 0x000000000000791b */ /* 0x01ffe20003800000 */
.L_x_5892:
[----:B------:R-:W-:Y:S05]  /*171d0*/  BSYNC B0 ;  /* 0x0000000000007941 */ /* 0x000fea0003800000 */
.L_x_5891:
[----:B------:R-:W-:Y:S01]  /*171e0*/  IMAD.MOV.U32 R6, RZ, RZ, R14 ;  /* 0x000000ffff067224 */ /* 0x000fe200078e000e */
[----:B------:R-:W-:Y:S06]  /*171f0*/  BRA `(.L_x_5767) ;  /* 0xffffffb800687947 */ /* 0x000fec000383ffff */
.L_x_5774:
[----:B-1----:R1:W2:Y:S02]  /*17200*/  SYNCS.PHASECHK.TRANS64.TRYWAIT P0, [R4+URZ+0x30820], R0 ;  /* 0x03082000040075a7 */ /* 0x0022a4000800017f */
[----:B--2---:R-:W-:Y:S05]  /*17210*/  @!P0 NANOSLEEP.SYNCS 0x989680 ;  /* 0x009896800000895d */ /* 0x004fea0003900000 */
[----:B------:R-:W2:Y:S02]  /*17220*/  @!P0 SYNCS.PHASECHK.TRANS64 P0, [R4+URZ+0x30820], R0 ;  /* 0x03082000040085a7 */ /* 0x000ea4000800007f */
[----:B--2---:R-:W-:Y:S05]  /*17230*/  @!P0 BRA `(.L_x_5774) ;  /* 0xfffffffc00f08947 */ /* 0x004fea000383ffff */
[----:B------:R-:W-:Y:S05]  /*17240*/  BRA `(.L_x_5893) ;  /* 0xffffffc000c07947 */ /* 0x000fea000383ffff */
.L_x_5775:
        /* <DEDUP_REMOVED lines=8> */
[----:B01----:R-:W-:Y:S05]  /*172d0*/  WARPSYNC.COLLECTIVE R15, `(.L_x_5895) ;  /* 0x000000000f087348 */ /* 0x003fea0003c00000 */
[----:B------:R2:W3:Y:S02]  /*172e0*/  SHFL.IDX P6, R14, R13, R12, R11 ;  /* 0x0000000c0d0e7389 */ /* 0x0004e400000c000b */
[----:B0123--:R-:W-:Y:S01]  /*172f0*/  ENDCOLLECTIVE ;  /* 0x000000000000791b */ /* 0x00ffe20003800000 */
.L_x_5895:
[----:B------:R-:W-:Y:S05]  /*17300*/  BSYNC B0 ;  /* 0x0000000000007941 */ /* 0x000fea0003800000 */
.L_x_5894:
[----:B------:R-:W-:Y:S05]  /*17310*/  BRA `(.L_x_5896) ;  /* 0xffffffc000a87947 */ /* 0x000fea000383ffff */
.L_x_5778:
[----:B------:R-:W-:Y:S01]  /*17320*/  BSSY B1, `(.L_x_5897) ;  /* 0x0000006000017945 */ /* 0x000fe20003800000 */
[----:B------:R-:W-:-:S07]  /*17330*/  IMAD.MOV.U32 R15, RZ, RZ, -0x1 ;  /* 0xffffffffff0f7424 */ /* 0x000fce00078e00ff */
[----:B01----:R-:W-:Y:S05]  /*17340*/  WARPSYNC.COLLECTIVE R15, `(.L_x_5898) ;  /* 0x000000000f0c7348 */ /* 0x003fea0003c00000 */
[----:B------:R-:W-:Y:S02]  /*17350*/  ELECT P6, UR62, PT ;  /* 0x00000000003e782f */ /* 0x000fe400038c0000 */
[----:B------:R-:W-:Y:S01]  /*17360*/  MOV R14, UR62 ;  /* 0x0000003e000e7c02 */ /* 0x000fe20008000f00 */
[----:B01----:R-:W-:Y:S10]  /*17370*/  ENDCOLLECTIVE ;  /* 0x000000000000791b */ /* 0x003ff40003800000 */
.L_x_5898:
[----:B------:R-:W-:Y:S05]  /*17380*/  BSYNC B1 ;  /* 0x0000000000017941 */ /* 0x000fea0003800000 */
.L_x_5897:
[----:B------:R-:W-:Y:S05]  /*17390*/  BRA `(.L_x_5899) ;  /* 0xffffffc000a07947 */ /* 0x000fea000383ffff */
.L_x_5780:
[----:B-1----:R1:W2:Y:S02]  /*173a0*/  SYNCS.PHASECHK.TRANS64.TRYWAIT P1, [R5+URZ+0x30840], R0 ;  /* 0x03084000050075a7 */ /* 0x0022a4000802017f */
[----:B--2---:R-:W-:Y:S05]  /*173b0*/  @!P1 NANOSLEEP.SYNCS 0x989680 ;  /* 0x009896800000995d */ /* 0x004fea0003900000 */
[----:B------:R-:W2:Y:S02]  /*173c0*/  @!P1 SYNCS.PHASECHK.TRANS64 P1, [R5+URZ+0x30840], R0 ;  /* 0x03084000050095a7 */ /* 0x000ea4000802007f */
[----:B--2---:R-:W-:Y:S05]  /*173d0*/  @!P1 BRA `(.L_x_5780) ;  /* 0xfffffffc00f09947 */ /* 0x004fea000383ffff */
[----:B------:R-:W-:Y:S05]  /*173e0*/  BRA `(.L_x_5900) ;  /* 0xffffffc000c87947 */ /* 0x000fea000383ffff */
.L_x_5782:
[----:B--2---:R2:W3:Y:S02]  /*173f0*/  SYNCS.PHASECHK.TRANS64.TRYWAIT P1, [R27+URZ+0x30840], R2 ;  /* 0x030840021b0075a7 */ /* 0x0044e4000802017f */
[----:B---3--:R-:W-:Y:S05]  /*17400*/  @!P1 NANOSLEEP.SYNCS 0x989680 ;  /* 0x009896800000995d */ /* 0x008fea0003900000 */
[----:B------:R-:W3:Y:S02]  /*17410*/  @!P1 SYNCS.PHASECHK.TRANS64 P1, [R27+URZ+0x30840], R2 ;  /* 0x030840021b0095a7 */ /* 0x000ee4000802007f */
[----:B---3--:R-:W-:Y:S05]  /*17420*/  @!P1 BRA `(.L_x_5782) ;  /* 0xfffffffc00f09947 */ /* 0x008fea000383ffff */
[----:B------:R-:W-:Y:S05]  /*17430*/  BRA `(.L_x_5901) ;  /* 0xffffffc000d47947 */ /* 0x000fea000383ffff */
.L_x_5784:
[----:B---3--:R3:W4:Y:S02]  /*17440*/  SYNCS.PHASECHK.TRANS64.TRYWAIT P1, [R5+URZ+0x30860], R0 ;  /* 0x03086000050075a7 */ /* 0x008724000802017f */
[----:B----4-:R-:W-:Y:S05]  /*17450*/  @!P1 NANOSLEEP.SYNCS 0x989680 ;  /* 0x009896800000995d */ /* 0x010fea0003900000 */
[----:B------:R-:W4:Y:S02]  /*17460*/  @!P1 SYNCS.PHASECHK.TRANS64 P1, [R5+URZ+0x30860], R0 ;  /* 0x03086000050095a7 */ /* 0x000f24000802007f */
[----:B----4-:R-:W-:Y:S05]  /*17470*/  @!P1 BRA `(.L_x_5784) ;  /* 0xfffffffc00f09947 */ /* 0x010fea000383ffff */
[----:B------:R-:W-:Y:S05]  /*17480*/  BRA `(.L_x_5902) ;  /* 0xffffffc000d07947 */ /* 0x000fea000383ffff */
.L_x_5903:
        /* <DEDUP_REMOVED lines=15> */
.L_x_15972:


//--------------------- .text._ZN7cutlass13device_kernelIN5flash11enable_sm90INS1_16FlashAttnFwdSm90INS1_25CollectiveMainloopFwdSm90ILi2EN4cute5tupleIJNS5_1CILi1EEES8_S8_EEENS6_IJNS7_ILi128EEENS7_ILi96EEENS7_ILi192EEEEEELi192ENS_10bfloat16_tEfNS_4arch4Sm90ELb1ELb0ELb0ELb1ELb1ELb1ELb0ELb1ELb1ELb1ELb1ELb0EEENS1_21CollectiveEpilogueFwdINS6_IJSA_SC_SB_EEES9_SE_SG_Li256ELb1ELb1ELb1ELb0EEENS1_36VarlenDynamicPersistentTileSchedulerILi128ELi96ELi256ELi128ELb1ELb1ELb1ELb1ELb1ELb1EEEEEEEEEvNT_6ParamsE --------------------------
	.section	.text._ZN7cutlass13device_kernelIN5flash11enable_sm90INS1_16FlashAttnFwdSm90INS1_25CollectiveMainloopFwdSm90ILi2EN4cute5tupleIJNS5_1CILi1EEES8_S8_EEENS6_IJNS7_ILi128EEENS7_ILi96EEENS7_ILi192EEEEEELi192ENS_10bfloat16_tEfNS_4arch4Sm90ELb1ELb0ELb0ELb1ELb1ELb1ELb0ELb1ELb1ELb1ELb1ELb0EEENS1_21CollectiveEpilogueFwdINS6_IJSA_SC_SB_EEES9_SE_SG_Li256ELb1ELb1ELb1ELb0EEENS1_36VarlenDynamicPersistentTileSchedulerILi128ELi96ELi256ELi128ELb1ELb1ELb1ELb1ELb1ELb1EEEEEEEEEvNT_6ParamsE,"ax",@progbits
	.align	128
.text._ZN7cutlass13device_kernelIN5flash11enable_sm90INS1_16FlashAttnFwdSm90INS1_25CollectiveMainloopFwdSm90ILi2EN4cute5tupleIJNS5_1CILi1EEES8_S8_EEENS6_IJNS7_ILi128EEENS7_ILi96EEENS7_ILi192EEEEEELi192ENS_10bfloat16_tEfNS_4arch4Sm90ELb1ELb0ELb0ELb1ELb1ELb1ELb0ELb1ELb1ELb1ELb1ELb0EEENS1_21CollectiveEpilogueFwdINS6_IJSA_SC_SB_EEES9_SE_SG_Li256ELb1ELb1ELb1ELb0EEENS1_36VarlenDynamicPersistentTileSchedulerILi128ELi96ELi256ELi128ELb1ELb1ELb1ELb1ELb1ELb1EEEEEEEEEvNT_6ParamsE:
        .type           _ZN7cutlass13device_kernelIN5flash11enable_sm90INS1_16FlashAttnFwdSm90INS1_25CollectiveMainloopFwdSm90ILi2EN4cute5tupleIJNS5_1CILi1EEES8_S8_EEENS6_IJNS7_ILi128EEENS7_ILi96EEENS7_ILi192EEEEEELi192ENS_10bfloat16_tEfNS_4arch4Sm90ELb1ELb0ELb0ELb1ELb1ELb1ELb0ELb1ELb1ELb1ELb1ELb0EEENS1_21CollectiveEpilogueFwdINS6_IJSA_SC_SB_EEES9_SE_SG_Li256ELb1ELb1ELb1ELb0EEENS1_36VarlenDynamicPersistentTileSchedulerILi128ELi96ELi256ELi128ELb1ELb1ELb1ELb1ELb1ELb1EEEEEEEEEvNT_6ParamsE,@function
        .size           _ZN7cutlass13device_kernelIN5flash11enable_sm90INS1_16FlashAttnFwdSm90INS1_25CollectiveMainloopFwdSm90ILi2EN4cute5tupleIJNS5_1CILi1EEES8_S8_EEENS6_IJNS7_ILi128EEENS7_ILi96EEENS7_ILi192EEEEEELi192ENS_10bfloat16_tEfNS_4arch4Sm90ELb1ELb0ELb0ELb1ELb1ELb1ELb0ELb1ELb1ELb1ELb1ELb0EEENS1_21CollectiveEpilogueFwdINS6_IJSA_SC_SB_EEES9_SE_SG_Li256ELb1ELb1ELb1ELb0EEENS1_36VarlenDynamicPersistentTileSchedulerILi128ELi96ELi256ELi128ELb1ELb1ELb1ELb1ELb1ELb1EEEEEEEEEvNT_6ParamsE,(.L_x_15973 - _ZN7cutlass13device_kernelIN5flash11enable_sm90INS1_16FlashAttnFwdSm90INS1_25CollectiveMainloopFwdSm90ILi2EN4cute5tupleIJNS5_1CILi1EEES8_S8_EEENS6_IJNS7_ILi128EEENS7_ILi96EEENS7_ILi192EEEEEELi192ENS_10bfloat16_tEfNS_4arch4Sm90ELb1ELb0ELb0ELb1ELb1ELb1ELb0ELb1ELb1ELb1ELb1ELb0EEENS1_21CollectiveEpilogueFwdINS6_IJSA_SC_SB_EEES9_SE_SG_Li256ELb1ELb1ELb1ELb0EEENS1_36VarlenDynamicPersistentTileSchedulerILi128ELi96ELi256ELi128ELb1ELb1ELb1ELb1ELb1ELb1EEEEEEEEEvNT_6ParamsE)
        .other          _ZN7cutlass13device_kernelIN5flash11enable_sm90INS1_16FlashAttnFwdSm90INS1_25CollectiveMainloopFwdSm90ILi2EN4cute5tupleIJNS5_1CILi1EEES8_S8_EEENS6_IJNS7_ILi128EEENS7_ILi96EEENS7_ILi192EEEEEELi192ENS_10bfloat16_tEfNS_4arch4Sm90ELb1ELb0ELb0ELb1ELb1ELb1ELb0ELb1ELb1ELb1ELb1ELb0EEENS1_21CollectiveEpilogueFwdINS6_IJSA_SC_SB_EEES9_SE_SG_Li256ELb1ELb1ELb1ELb0EEENS1_36VarlenDynamicPersistentTileSchedulerILi128ELi96ELi256ELi128ELb1ELb1ELb1ELb1ELb1ELb1EEEEEEEEEvNT_6ParamsE,@"STO_CUDA_ENTRY STV_DEFAULT"
_ZN7cutlass13device_kernelIN5flash11enable_sm90INS1_16FlashAttnFwdSm90INS1_25CollectiveMainloopFwdSm90ILi2EN4cute5tupleIJNS5_1CILi1EEES8_S8_EEENS6_IJNS7_ILi128EEENS7_ILi96EEENS7_ILi192EEEEEELi192ENS_10bfloat16_tEfNS_4arch4Sm90ELb1ELb0ELb0ELb1ELb1ELb1ELb0ELb1ELb1ELb1ELb1ELb0EEENS1_21CollectiveEpilogueFwdINS6_IJSA_SC_SB_EEES9_SE_SG_Li256ELb1ELb1ELb1ELb0EEENS1_36VarlenDynamicPersistentTileSchedulerILi128ELi96ELi256ELi128ELb1ELb1ELb1ELb1ELb1ELb1EEEEEEEEEvNT_6ParamsE:
        /* <DEDUP_REMOVED lines=18> */
.L_x_5905:
[----:B------:R-:W-:Y:S05]  /*0120*/  BSYNC B0 ;  /* 0x0000000000007941 */ /* 0x000fea0003800000 */
.L_x_5904:
        /* <DEDUP_REMOVED lines=41> */
.L_x_5906:
        /* <DEDUP_REMOVED lines=22> */
.L_x_5907:
        /* <DEDUP_REMOVED lines=18> */
.L_x_5908:
        /* <DEDUP_REMOVED lines=22> */
.L_x_5909:
        /* <DEDUP_REMOVED lines=22> */
.L_x_5910:
[----:B------:R-:W-:Y:S01]  /*0900*/  PLOP3.LUT P0, PT, PT, PT, UP0, 0x80, 0x0 ;  /* 0x000000000000781c */ /* 0x000fe20003f0f008 */
[----:B------:R-:W-:Y:S01]  /*0910*/  UMOV UR60, 0x1 ;  /* 0x00000001003c7882 */ /* 0x000fe20000000000 */
[----:B------:R-:W-:Y:S01]  /*0920*/  NOP ;  /* 0x0000000000007918 */ /* 0x000fe20000000000 */
[----:B------:R-:W-:Y:S01]  /*0930*/  USEL UR60, UR60, 0x2, !UP0 ;  /* 0x000000023c3c7887 */ /* 0x000fe2000c000000 */
[----:B------:R-:W-:Y:S01]  /*0940*/  BSSY B9, `(.L_x_5911) ;  /* 0x00026b2000097945 */ /* 0x000fe20003800000 */
[----:B012-4-:R-:W-:Y:S08]  /*0950*/  BAR.SYNC.DEFER_BLOCKING 0x0 ;  /* 0x0000000000007b1d */ /* 0x017ff00000010000 */
[----:B------:R-:W-:Y:S05]  /*0960*/  @!P0 BRA `(.L_x_5912) ;  /* 0x000001ec001c8947 */ /* 0x000fea0003800000 */
.L_x_5913:
        /* <DEDUP_REMOVED lines=42> */
[----:B------:R-:W-:-:S03]  /*0c10*/  LOP3.LUT R10, R10, 0x7ffffffc, RZ, 0xc0, !PT ;  /* 0x7ffffffc0a0a7812 */ /* 0x000fc600078ec0ff */
[----:B------:R-:W-:Y:S01]  /*0c20*/  IMAD.IADD R11, R8, 0x1, -R11 ;  /* 0x00000001080b7824 */ /* 0x000fe200078e0a0b */
[----:B------:R-:W-:Y:S01]  /*0c30*/  LEA.HI R8, R3, R0, RZ, 0x2 ;  /* 0x0000000003087211 */ /* 0x000fe200078f10ff */
[----:B------:R-:W-:Y:S01]  /*0c40*/  IMAD.IADD R10, R20, 0x1, -R10 ;  /* 0x00000001140a7824 */ /* 0x000fe200078e0a0a */
[----:B------:R-:W-:Y:S02]  /*0c50*/  LOP3.LUT R3, R4, 0x3fffff0, RZ, 0xc0, !PT ;  /* 0x03fffff004037812 */ /* 0x000fe400078ec0ff */
[----:B------:R-:W-:Y:S01]  /*0c60*/  LEA.HI R4, R2, R5, RZ, 0x1 ;  /* 0x0000000502047211 */ /* 0x000fe200078f08ff */
[----:B------:R-:W-:Y:S01]  /*0c70*/  IMAD.SHL.U32 R223, R10, 0x2, RZ ;  /* 0x000000020adf7824 */ /* 0x000fe200078e00ff */
[----:B------:R-:W-:Y:S01]  /*0c80*/  SHF.R.S32.HI R2, RZ, 0x5, R6 ;  /* 0x00000005ff027819 */ /* 0x000fe20000011406 */
[----:B------:R-:W-:Y:S01]  /*0c90*/  IMAD.IADD R3, R0, 0x1, -R3 ;  /* 0x0000000100037824 */ /* 0x000fe200078e0a03 */
[----:B------:R-:W-:Y:S01]  /*0ca0*/  LOP3.LUT R4, R4, 0x3fffffe, RZ, 0xc0, !PT ;  /* 0x03fffffe04047812 */ /* 0x000fe200078ec0ff */
[----:B------:R-:W-:Y:S01]  /*0cb0*/  VIADD R34, R223, 0x8 ;  /* 0x00000008df227836 */ /* 0x000fe20000000000 */
[----:B------:R-:W-:Y:S01]  /*0cc0*/  SHF.R.S32.HI R6, RZ, 0x5, R9 ;  /* 0x00000005ff067819 */ /* 0x000fe20000011409 */
[----:B------:R-:W-:Y:S01]  /*0cd0*/  IMAD R12, R2, 0x10, R3 ;  /* 0x00000010020c7824 */ /* 0x000fe200078e0203 */
[----:B------:R-:W-:Y:S01]  /*0ce0*/  LOP3.LUT R9, R8, 0xfffffffc, RZ, 0xc0, !PT ;  /* 0xfffffffc08097812 */ /* 0x000fe200078ec0ff */
[----:B------:R-:W-:Y:S01]  /*0cf0*/  IMAD.IADD R4, R5, 0x1, -R4 ;  /* 0x0000000105047824 */ /* 0x000fe200078e0a04 */
[--C-:B------:R-:W-:Y:S01]  /*0d00*/  SHF.R.S32.HI R206, RZ, 0x2, R8.reuse ;  /* 0x00000002ffce7819 */ /* 0x100fe20000011408 */
[----:B------:R-:W-:Y:S01]  /*0d10*/  IMAD R11, R6, 0x10, R11 ;  /* 0x00000010060b7824 */ /* 0x000fe200078e020b */
[----:B------:R-:W-:Y:S01]  /*0d20*/  SHF.R.S32.HI R3, RZ, 0x1f, R8 ;  /* 0x0000001fff037819 */ /* 0x000fe20000011408 */
[----:B------:R-:W-:-:S02]  /*0d30*/  IMAD.IADD R9, R0, 0x1, -R9 ;  /* 0x0000000100097824 */ /* 0x000fc400078e0a09 */
[----:B------:R-:W-:Y:S01]  /*0d40*/  IMAD R19, R4, 0x40, R11 ;  /* 0x0000004004137824 */ /* 0x000fe200078e020b */
[----:B------:R-:W-:Y:S01]  /*0d50*/  LEA.HI R3, R3, R206, RZ, 0x3 ;  /* 0x000000ce03037211 */ /* 0x000fe200078f18ff */
[----:B------:R-:W-:Y:S02]  /*0d60*/  VIADD R4, R206, 0x40 ;  /* 0x00000040ce047836 */ /* 0x000fe40000000000 */
[----:B------:R-:W-:Y:S01]  /*0d70*/  IMAD.SHL.U32 R196, R9, 0x4, RZ ;  /* 0x0000000409c47824 */ /* 0x000fe200078e00ff */
[----:B------:R-:W-:Y:S01]  /*0d80*/  LOP3.LUT R3, R3, 0xfffffff8, RZ, 0xc0, !PT ;  /* 0xfffffff803037812 */ /* 0x000fe200078ec0ff */
[----:B------:R-:W-:Y:S01]  /*0d90*/  IMAD.SHL.U32 R217, R2, 0x200, RZ ;  /* 0x0000020002d97824 */ /* 0x000fe200078e00ff */
[----:B------:R-:W-:Y:S01]  /*0da0*/  SHF.R.S32.HI R2, RZ, 0x1f, R4 ;  /* 0x0000001fff027819 */ /* 0x000fe20000011404 */
[----:B------:R-:W-:Y:S01]  /*0db0*/  IMAD R12, R12, 0x8, R7 ;  /* 0x000000080c0c7824 */ /* 0x000fe200078e0207 */
[----:B------:R-:W-:Y:S01]  /*0dc0*/  STL [R1+0x44], R19 ;  /* 0x0000441301007387 */ /* 0x000fe20000100800 */
[----:B------:R-:W-:Y:S01]  /*0dd0*/  IMAD.SHL.U32 R213, R4, 0x40, RZ ;  /* 0x0000004004d57824 */ /* 0x000fe200078e00ff */
[----:B------:R-:W-:Y:S01]  /*0de0*/  LEA.HI R2, R2, R4, RZ, 0x3 ;  /* 0x0000000402027211 */ /* 0x000fe200078f18ff */
[C---:B------:R-:W-:Y:S01]  /*0df0*/  VIADD R209, R196.reuse, 0x20 ;  /* 0x00000020c4d17836 */ /* 0x040fe20000000000 */
[----:B------:R-:W-:Y:S01]  /*0e00*/  STL [R1+0x30], RZ ;  /* 0x000030ff01007387 */ /* 0x000fe20000100800 */
[----:B------:R-:W-:Y:S01]  /*0e10*/  VIADD R208, R196, 0x40 ;  /* 0x00000040c4d07836 */ /* 0x000fe20000000000 */
[----:B------:R-:W-:Y:S01]  /*0e20*/  LOP3.LUT R213, R213, 0x1c0, RZ, 0xc0, !PT ;  /* 0x000001c0d5d57812 */ /* 0x000fe200078ec0ff */
[----:B------:R-:W-:-:S02]  /*0e30*/  IMAD.U32 R8, RZ, RZ, UR4 ;  /* 0x00000004ff087e24 */ /* 0x000fc4000f8e00ff */
[----:B------:R-:W-:Y:S02]  /*0e40*/  IMAD.IADD R224, R206, 0x1, -R3 ;  /* 0x00000001cee07824 */ /* 0x000fe400078e0a03 */
[----:B------:R-:W-:Y:S01]  /*0e50*/  IMAD.SHL.U32 R3, R12, 0x8, RZ ;  /* 0x000000080c037824 */ /* 0x000fe200078e00ff */
[----:B------:R-:W-:Y:S01]  /*0e60*/  STL [R1+0x38], R8 ;  /* 0x0000380801007387 */ /* 0x000fe20000100800 */
[C---:B------:R-:W-:Y:S02]  /*0e70*/  IMAD.IADD R195, R196.reuse, 0x1, R209 ;  /* 0x00000001c4c37824 */ /* 0x040fe400078e02d1 */
[----:B------:R-:W-:Y:S01]  /*0e80*/  IMAD.IADD R194, R196, 0x1, R208 ;  /* 0x00000001c4c27824 */ /* 0x000fe200078e02d0 */
[----:B------:R0:W-:Y:S01]  /*0e90*/  STL [R1+0x48], R3 ;  /* 0x0000480301007387 */ /* 0x0001e20000100800 */
[----:B------:R-:W-:Y:S01]  /*0ea0*/  IMAD.SHL.U32 R218, R2, 0x40, RZ ;  /* 0x0000004002da7824 */ /* 0x000fe200078e00ff */
[----:B------:R-:W-:Y:S01]  /*0eb0*/  SHF.R.U32.HI R2, RZ, 0x3, R213 ;  /* 0x00000003ff027819 */ /* 0x000fe200000116d5 */
[----:B------:R-:W-:Y:S01]  /*0ec0*/  IMAD.U32 R0, RZ, RZ, UR5 ;  /* 0x00000005ff007e24 */ /* 0x000fe2000f8e00ff */
[----:B------:R-:W-:Y:S01]  /*0ed0*/  SHF.R.S32.HI R2, RZ, 0x1f, R195 ;  /* 0x0000001fff027819 */ /* 0x000fe200000114c3 */
[----:B------:R-:W-:Y:S01]  /*0ee0*/  VIADD R33, R223, 0x10 ;  /* 0x00000010df217836 */ /* 0x000fe20000000000 */
[----:B------:R-:W-:Y:S01]  /*0ef0*/  LEA.HI R0, R9, R9, RZ, 0x1 ;  /* 0x0000000909007211 */ /* 0x000fe200078f08ff */
[C---:B------:R-:W-:Y:S01]  /*0f00*/  VIADD R32, R223.reuse, 0x18 ;  /* 0x00000018df207836 */ /* 0x040fe20000000000 */
[----:B------:R-:W-:Y:S01]  /*0f10*/  LEA.HI R2, R2, R195, RZ, 0x3 ;  /* 0x000000c302027211 */ /* 0x000fe200078f18ff */
[C---:B------:R-:W-:Y:S01]  /*0f20*/  VIADD R30, R223.reuse, 0x28 ;  /* 0x00000028df1e7836 */ /* 0x040fe20000000000 */
[----:B0-----:R-:W-:Y:S01]  /*0f30*/  SHF.R.S32.HI R3, RZ, 0x1f, R194 ;  /* 0x0000001fff037819 */ /* 0x001fe200000114c2 */
[----:B------:R-:W-:Y:S01]  /*0f40*/  VIADD R29, R223, 0x30 ;  /* 0x00000030df1d7836 */ /* 0x000fe20000000000 */
[----:B------:R-:W-:Y:S01]  /*0f50*/  LOP3.LUT R0, R0, 0x1ffffffe, RZ, 0xc0, !PT ;  /* 0x1ffffffe00007812 */ /* 0x000fe200078ec0ff */
[----:B------:R-:W-:Y:S01]  /*0f60*/  IMAD.SHL.U32 R16, R9, 0x8, RZ ;  /* 0x0000000809107824 */ /* 0x000fe200078e00ff */
[----:B------:R-:W-:Y:S01]  /*0f70*/  LEA.HI R3, R3, R194, RZ, 0x3 ;  /* 0x000000c203037211 */ /* 0x000fe200078f18ff */
[----:B------:R-:W-:Y:S01]  /*0f80*/  IMAD.SHL.U32 R215, R224, 0x40, RZ ;  /* 0x00000040e0d77824 */ /* 0x000fe200078e00ff */
[----:B------:R-:W-:Y:S01]  /*0f90*/  SHF.R.S32.HI R200, RZ, 0x3, R2 ;  /* 0x00000003ffc87819 */ /* 0x000fe20000011402 */
[C---:B------:R-:W-:Y:S01]  /*0fa0*/  VIADD R31, R223.reuse, 0x20 ;  /* 0x00000020df1f7836 */ /* 0x040fe20000000000 */
[----:B------:R-:W-:Y:S01]  /*0fb0*/  SHF.R.S32.HI R201, RZ, 0x3, R3 ;  /* 0x00000003ffc97819 */ /* 0x000fe20000011403 */
[C---:B------:R-:W-:Y:S01]  /*0fc0*/  VIADD R27, R223.reuse, 0x40 ;  /* 0x00000040df1b7836 */ /* 0x040fe20000000000 */
[----:B------:R-:W-:Y:S01]  /*0fd0*/  SHF.R.S32.HI R2, RZ, 0x1f, R34 ;  /* 0x0000001fff027819 */ /* 0x000fe20000011422 */
[----:B------:R-:W-:Y:S01]  /*0fe0*/  VIADD R26, R223, 0x48 ;  /* 0x00000048df1a7836 */ /* 0x000fe20000000000 */
[----:B------:R-:W-:Y:S01]  /*0ff0*/  SHF.R.S32.HI R2, RZ, 0x1f, R32 ;  /* 0x0000001fff027819 */ /* 0x000fe20000011420 */
[----:B------:R-:W-:Y:S01]  /*1000*/  IMAD.MOV.U32 R6, RZ, RZ, R14 ;  /* 0x000000ffff067224 */ /* 0x000fe200078e000e */
[----:B------:R-:W-:Y:S01]  /*1010*/  SHF.R.S32.HI R2, RZ, 0x1f, R29 ;  /* 0x0000001fff027819 */ /* 0x000fe2000001141d */
[----:B------:R-:W-:Y:S01]  /*1020*/  IMAD.MOV.U32 R7, RZ, RZ, R15 ;  /* 0x000000ffff077224 */ /* 0x000fe200078e000f */
[----:B------:R-:W-:Y:S01]  /*1030*/  LOP3.LUT R215, R215, 0x1c0, RZ, 0xc0, !PT ;  /* 0x000001c0d7d77812 */ /* 0x000fe200078ec0ff */
        /* <DEDUP_REMOVED lines=16> */
[----:B------:R-:W-:Y:S01]  /*1140*/  IMAD.IADD R0, R9, 0x1, -R0 ;  /* 0x0000000109007824 */ /* 0x000fe200078e0a00 */
        /* <DEDUP_REMOVED lines=20> */
[----:B------:R-:W-:Y:S01]  /*1290*/  LOP3.LUT R218, R218, 0xfffffe00, RZ, 0xc0, !PT ;  /* 0xfffffe00dada7812 */ /* 0x000fe200078ec0ff */
[C---:B------:R-:W-:Y:S01]  /*12a0*/  VIADD R211, R196.reuse, 0x10 ;  /* 0x00000010c4d37836 */ /* 0x040fe20000000000 */
[----:B------:R-:W-:Y:S01]  /*12b0*/  SHF.R.U32.HI R216, RZ, 0x3, R215 ;  /* 0x00000003ffd87819 */ /* 0x000fe200000116d7 */
[C---:B------:R-:W-:Y:S01]  /*12c0*/  VIADD R210, R196.reuse, 0x30 ;  /* 0x00000030c4d27836 */ /* 0x040fe20000000000 */
[----:B------:R-:W-:Y:S01]  /*12d0*/  SHF.R.S32.HI R10, RZ, 0x1f, R13 ;  /* 0x0000001fff0a7819 */ /* 0x000fe2000001140d */
[----:B------:R-:W-:Y:S01]  /*12e0*/  VIADD R212, R196, 0x50 ;  /* 0x00000050c4d47836 */ /* 0x000fe20000000000 */
[----:B------:R-:W-:Y:S01]  /*12f0*/  SHF.R.S32.HI R9, RZ, 0x1f, R9 ;  /* 0x0000001fff097819 */ /* 0x000fe20000011409 */
[----:B------:R-:W-:Y:S01]  /*1300*/  IMAD R225, R0, 0x8, R19 ;  /* 0x0000000800e17824 */ /* 0x000fe200078e0213 */
[----:B------:R-:W-:-:S02]  /*1310*/  SHF.R.S32.HI R3, RZ, 0x1f, R8 ;  /* 0x0000001fff037819 */ /* 0x000fc40000011408 */
[----:B------:R-:W-:-:S07]  /*1320*/  SHF.R.S32.HI R2, RZ, 0x1f, R4 ;  /* 0x0000001fff027819 */ /* 0x000fce0000011404 */
.L_x_6157:
[----:B01234-:R-:W0:Y:S01]  /*1330*/  LDC.64 R2, c[0x0][0xc88] ;  /* 0x00032200ff027b82 */ /* 0x01fe220000000a00 */
[----:B------:R-:W-:Y:S01]  /*1340*/  ULDC.64 UR10, c[0x0][0x208] ;  /* 0x00008200000a7ab9 */ /* 0x000fe20000000a00 */
        /* <DEDUP_REMOVED lines=13> */
[----:B------:R-:W-:-:S04]  /*1420*/  LOP3.LUT R4, R6, 0xff000000, RZ, 0xc0, !PT ;  /* 0xff00000006047812 */ /* 0x000fc800078ec0ff */
[----:B------:R-:W-:Y:S02]  /*1430*/  SHF.R.U32.HI R7, RZ, 0x8, R4 ;  /* 0x00000008ff077819 */ /* 0x000fe40000011604 */
[----:B------:R-:W-:Y:S02]  /*1440*/  LOP3.LUT R199, R6, 0xffff, RZ, 0xc0, !PT ;  /* 0x0000ffff06c77812 */ /* 0x000fe400078ec0ff */
[----:B--2---:R-:W-:Y:S01]  /*1450*/  SHF.R.S32.HI R0, RZ, 0x1f, R227 ;  /* 0x0000001fff007819 */ /* 0x004fe200000114e3 */
[C---:B------:R-:W-:Y:S01]  /*1460*/  IMAD.SHL.U32 R228, R227.reuse, 0x4, RZ ;  /* 0x00000004e3e47824 */ /* 0x040fe200078e00ff */
[C---:B------:R-:W-:Y:S01]  /*1470*/  @P2 LEA R8, P3, R227.reuse, UR4, 0x2 ;  /* 0x00000004e3082c11 */ /* 0x040fe2000f8610ff */
[----:B------:R-:W-:Y:S01]  /*1480*/  ULDC UR4, c[0x0][0x288] ;  /* 0x0000a20000047ab9 */ /* 0x000fe20000000800 */
[C-C-:B------:R-:W-:Y:S01]  /*1490*/  SHF.L.U64.HI R229, R227.reuse, 0x2, R0.reuse ;  /* 0x00000002e3e57819 */ /* 0x140fe20000010200 */
[----:B------:R-:W-:Y:S01]  /*14a0*/  IMAD.U32 R221, RZ, RZ, UR4 ;  /* 0x00000004ffdd7e24 */ /* 0x000fe2000f8e00ff */
[----:B------:R-:W-:Y:S01]  /*14b0*/  @P2 LEA.HI.X R9, R227, UR5, R0, 0x2, P3 ;  /* 0x00000005e3092c11 */ /* 0x000fe200098f1400 */
[----:B------:R-:W-:Y:S01]  /*14c0*/  ULDC.64 UR4, c[0x0][0x418] ;  /* 0x0001060000047ab9 */ /* 0x000fe20000000a00 */
[----:B------:R-:W-:Y:S01]  /*14d0*/  IADD3 R2, P4, R228, UR6, RZ ;  /* 0x00000006e4027c10 */ /* 0x000fe2000ff9e0ff */
[----:B------:R-:W-:Y:S01]  /*14e0*/  UISETP.NE.U32.AND UP0, UPT, UR4, URZ, UPT ;  /* 0x0000003f0400728c */ /* 0x000fe2000bf05070 */
[----:B------:R0:W-:Y:S02]  /*14f0*/  STL [R1+0x3c], R0 ;  /* 0x00003c0001007387 */ /* 0x0001e40000100800 */
[----:B------:R-:W-:-:S02]  /*1500*/  ULDC UR4, c[0x0][0x424] ;  /* 0x0001090000047ab9 */ /* 0x000fc40000000800 */
[----:B------:R1:W5:Y:S01]  /*1510*/  @P2 LDG.E R13, desc[UR10][R8.64] ;  /* 0x0000000a080d2981 */ /* 0x000362000c1e1900 */
[----:B------:R-:W-:Y:S01]  /*1520*/  @P1 IADD3 R10, P2, R228, UR8, RZ ;  /* 0x00000008e40a1c10 */ /* 0x000fe2000ff5e0ff */
[----:B------:R-:W-:Y:S01]  /*1530*/  UISETP.NE.AND.EX UP0, UPT, UR5, URZ, UPT, UP0 ;  /* 0x0000003f0500728c */ /* 0x000fe2000bf05300 */
[C---:B------:R-:W-:Y:S02]  /*1540*/  IADD3.X R3, R229.reuse, UR7, RZ, P4, !PT ;  /* 0x00000007e5037c10 */ /* 0x040fe4000a7fe4ff */
[----:B------:R-:W-:Y:S01]  /*1550*/  @P1 IADD3.X R11, R229, UR9, RZ, P2, !PT ;  /* 0x00000009e50b1c10 */ /* 0x000fe200097fe4ff */
[----:B------:R-:W-:Y:S01]  /*1560*/  ULDC.64 UR8, c[0x0][0xa20] ;  /* 0x0002880000087ab9 */ /* 0x000fe20000000a00 */
[----:B------:R-:W-:Y:S01]  /*1570*/  USEL UR4, UR4, 0x1, UP0 ;  /* 0x0000000104047887 */ /* 0x000fe20008000000 */
[----:B------:R-:W-:Y:S01]  /*1580*/  ISETP.NE.U32.AND P2, PT, RZ, UR8, PT ;  /* 0x00000008ff007c0c */ /* 0x000fe2000bf45070 */
[----:B------:R-:W-:Y:S01]  /*1590*/  ULDC UR5, c[0x0][0x2f0] ;  /* 0x0000bc0000057ab9 */ /* 0x000fe20000000800 */
[----:B0-----:R-:W-:Y:S01]  /*15a0*/  LOP3.LUT R0, R6, 0xff0000, RZ, 0xc0, !PT ;  /* 0x00ff000006007812 */ /* 0x001fe200078ec0ff */
[----:B------:R-:W-:Y:S01]  /*15b0*/  UIMAD UR4, UR4, UR5, URZ ;  /* 0x00000005040472a4 */ /* 0x000fe2000f8e023f */
[----:B------:R1:W5:Y:S01]  /*15c0*/  @P0 LDG.E R121, desc[UR10][R2.64] ;  /* 0x0000000a02790981 */ /* 0x000362000c1e1900 */
[----:B------:R-:W-:Y:S01]  /*15d0*/  ISETP.NE.AND.EX P2, PT, RZ, UR9, PT, P2 ;  /* 0x00000009ff007c0c */ /* 0x000fe2000bf45320 */
[----:B------:R-:W-:-:S02]  /*15e0*/  ULDC UR5, c[0x0][0x348] ;  /* 0x0000d20000057ab9 */ /* 0x000fc40000000800 */
[----:B------:R1:W5:Y:S01]  /*15f0*/  @P1 LDG.E R221, desc[UR10][R10.64] ;  /* 0x0000000a0add1981 */ /* 0x000362000c1e1900 */
[----:B------:R-:W-:Y:S01]  /*1600*/  LEA.HI R226, R0, R7, RZ, 0x10 ;  /* 0x0000000700e27211 */ /* 0x000fe200078f80ff */
[----:B------:R-:W-:Y:S08]  /*1610*/  @P1 BRA `(.L_x_5915) ;  /* 0x0000000000281947 */ /* 0x000ff00003800000 */
        /* <DEDUP_REMOVED lines=10> */
.L_x_5915:
        /* <DEDUP_REMOVED lines=8> */
.L_x_5916:
[----:B------:R-:W-:Y:S05]  /*1740*/  @!P0 BRA `(.L_x_5917) ;  /* 0x0000000000108947 */ /* 0x000fea0003800000 */
[----:B------:R-:W-:Y:S02]  /*1750*/  ULDC.64 UR4, c[0x0][0x208] ;  /* 0x0000820000047ab9 */ /* 0x000fe40000000a00 */
[----:B------:R-:W2:Y:S04]  /*1760*/  LDG.E R7, desc[UR4][R2.64] ;  /* 0x0000000402077981 */ /* 0x000ea8000c1e1900 */
[----:B------:R-:W2:Y:S02]  /*1770*/  LDG.E R26, desc[UR4][R2.64+0x4] ;  /* 0x00000404021a7981 */ /* 0x000ea4000c1e1900 */
[----:B--2---:R-:W-:-:S07]  /*1780*/  IMAD.IADD R26, R26, 0x1, -R7 ;  /* 0x000000011a1a7824 */ /* 0x004fce00078e0a07 */
.L_x_5917:
        /* <DEDUP_REMOVED lines=13> */
[----:B------:R-:W-:-:S04]  /*1860*/  @P1 IADD3 R6, P2, R228, UR4, RZ ;  /* 0x00000004e4061c10 */ /* 0x000fc8000ff5e0ff */
[----:B------:R-:W-:-:S05]  /*1870*/  @P1 IADD3.X R7, R229, UR5, RZ, P2, !PT ;  /* 0x00000005e5071c10 */ /* 0x000fca00097fe4ff */
[----:B------:R4:W5:Y:S01]  /*1880*/  @P1 LDG.E R133, desc[UR6][R6.64] ;  /* 0x0000000606851981 */ /* 0x000962000c1e1900 */
[----:B--2---:R-:W-:Y:S01]  /*1890*/  ISETP.NE.AND P1, PT, R4, 0x1, PT ;  /* 0x000000010400780c */ /* 0x004fe20003f25270 */
[----:B------:R-:W-:Y:S01]  /*18a0*/  IMAD.SHL.U32 R220, R5, 0x80, RZ ;  /* 0x0000008005dc7824 */ /* 0x000fe200078e00ff */
[----:B------:R-:W-:Y:S01]  /*18b0*/  LOP3.LUT R12, R226, 0xff, RZ, 0xc0, !PT ;  /* 0x000000ffe20c7812 */ /* 0x000fe200078ec0ff */
[----:B------:R-:W-:Y:S01]  /*18c0*/  IMAD.IADD R13, R26, 0x1, -R13 ;  /* 0x000000011a0d7824 */ /* 0x000fe200078e0a0d */
[----:B------:R-:W-:Y:S01]  /*18d0*/  BSSY B0, `(.L_x_5918) ;  /* 0x0000035000007945 */ /* 0x000fe20003800000 */
[----:B-1----:R-:W-:Y:S01]  /*18e0*/  VIADD R2, R220, 0x7f ;  /* 0x0000007fdc027836 */ /* 0x002fe20000000000 */
[----:B------:R-:W-:Y:S01]  /*18f0*/  SHF.R.U32.HI R226, RZ, 0x10, R226 ;  /* 0x00000010ffe27819 */ /* 0x000fe200000116e2 */
[----:B------:R1:W-:Y:S06]  /*1900*/  STL [R1+0x34], R12 ;  /* 0x0000340c01007387 */ /* 0x0003ec0000100800 */
[----:B------:R-:W2:Y:S08]  /*1910*/  @P1 LDC R11, c[0x0][0x44c] ;  /* 0x00011300ff0b1b82 */ /* 0x000eb00000000800 */
[----:B------:R-:W0:Y:S01]  /*1920*/  @P1 LDC R3, c[0x0][0x450] ;  /* 0x00011400ff031b82 */ /* 0x000e220000000800 */
[----:B---3--:R-:W-:-:S02]  /*1930*/  @P0 IMAD.IADD R24, R9, 0x1, -R0 ;  /* 0x0000000109180824 */ /* 0x008fc400078e0a00 */
[----:B--2---:R-:W-:-:S04]  /*1940*/  @P1 IMAD.HI.U32 R0, R2, R11, RZ ;  /* 0x0000000b02001227 */ /* 0x004fc800078e00ff */
[----:B------:R-:W-:Y:S01]  /*1950*/  IMAD.IADD R222, R13, 0x1, R24 ;  /* 0x000000010dde7824 */ /* 0x000fe200078e0218 */
[----:B0-----:R-:W-:-:S03]  /*1960*/  @P1 SHF.R.U32.HI R2, RZ, R3, R0 ;  /* 0x00000003ff021219 */ /* 0x001fc60000011600 */
[C---:B------:R-:W-:Y:S01]  /*1970*/  VIADD R0, R222.reuse, 0x5f ;  /* 0x0000005fde007836 */ /* 0x040fe20000000000 */
[----:B------:R-:W-:-:S03]  /*1980*/  IADD3 R134, R222, 0x60, -R221 ;  /* 0x00000060de867810 */ /* 0x000fc60007ffe8dd */
[----:B------:R-:W-:-:S04]  /*1990*/  IMAD.HI R0, R0, 0x2aaaaaab, RZ ;  /* 0x2aaaaaab00007827 */ /* 0x000fc800078e02ff */
[----:B------:R-:W-:Y:S01]  /*19a0*/  IMAD.IADD R2, R134, 0x1, R2 ;  /* 0x0000000186027824 */ /* 0x000fe200078e0202 */
[----:B------:R-:W-:-:S03]  /*19b0*/  SHF.R.U32.HI R135, RZ, 0x1f, R0 ;  /* 0x0000001fff877819 */ /* 0x000fc60000011600 */
[----:B------:R-:W-:Y:S01]  /*19c0*/  IMAD.HI R2, R2, 0x2aaaaaab, RZ ;  /* 0x2aaaaaab02027827 */ /* 0x000fe200078e02ff */
[----:B------:R-:W-:-:S03]  /*19d0*/  LEA.HI.SX32 R135, R0, R135, 0x1c ;  /* 0x0000008700877211 */ /* 0x000fc600078fe2ff */
[----:B------:R-:W-:Y:S01]  /*19e0*/  IMAD.MOV.U32 R0, RZ, RZ, RZ ;  /* 0x000000ffff007224 */ /* 0x000fe200078e00ff */
[----:B------:R-:W-:-:S04]  /*19f0*/  SHF.R.U32.HI R3, RZ, 0x1f, R2 ;  /* 0x0000001fff037819 */ /* 0x000fc80000011602 */
[----:B------:R-:W-:-:S04]  /*1a00*/  LEA.HI.SX32 R2, R2, R3, 0x1c ;  /* 0x0000000302027211 */ /* 0x000fc800078fe2ff */
[----:B----4-:R-:W-:-:S04]  /*1a10*/  VIMNMX R6, R135, R2, PT ;  /* 0x0000000287067248 */ /* 0x010fc80003fe0100 */
[----:B------:R-:W-:-:S13]  /*1a20*/  ISETP.GE.AND P0, PT, R6, 0x1, PT ;  /* 0x000000010600780c */ /* 0x000fda0003f06270 */
[----:B-1----:R-:W-:Y:S05]  /*1a30*/  @!P0 BRA `(.L_x_5919) ;  /* 0x0000000000788947 */ /* 0x002fea0003800000 */
        /* <DEDUP_REMOVED lines=30> */
.L_x_5919:
[----:B------:R-:W-:Y:S05]  /*1c20*/  BSYNC B0 ;  /* 0x0000000000007941 */ /* 0x000fea0003800000 */
.L_x_5918:
[----:B------:R-:W-:Y:S01]  /*1c30*/  IMAD R3, R12, R0, RZ ;  /* 0x000000000c037224 */ /* 0x000fe200078e02ff */
[----:B------:R-:W-:-:S04]  /*1c40*/  PLOP3.LUT P2, PT, PT, PT, PT, 0x80, 0x0 ;  /* 0x000000000000781c */ /* 0x000fc80003f4f070 */
        /* <DEDUP_REMOVED lines=35> */
.L_x_5922:
[----:B------:R-:W-:Y:S05]  /*1e80*/  BSYNC B6 ;  /* 0x0000000000067941 */ /* 0x000fea0003800000 */
.L_x_5921:
        /* <DEDUP_REMOVED lines=20> */
.L_x_5924:
[----:B------:R-:W-:Y:S05]  /*1fd0*/  BSYNC B6 ;  /* 0x0000000000067941 */ /* 0x000fea0003800000 */
.L_x_5923:
[----:B------:R-:W-:Y:S01]  /*1fe0*/  ULDC.64 UR4, c[0x0][0x9f8] ;  /* 0x00027e0000047ab9 */ /* 0x000fe20000000a00 */
[----:B------:R-:W-:Y:S01]  /*1ff0*/  IMAD.MOV.U32 R0, RZ, RZ, R227 ;  /* 0x000000ffff007224 */ /* 0x000fe200078e00e3 */
[----:B------:R-:W-:Y:S01]  /*2000*/  ISETP.NE.U32.AND P0, PT, RZ, UR4, PT ;  /* 0x00000004ff007c0c */ /* 0x000fe2000bf05070 */
[----:B------:R-:W-:Y:S01]  /*2010*/  ULDC.64 UR6, c[0x0][0x208] ;  /* 0x0000820000067ab9 */ /* 0x000fe20000000a00 */
[----:B------:R-:W0:Y:S01]  /*2020*/  S2R R8, SR_TID.X ;  /* 0x0000000000087919 */ /* 0x000e220000002100 */
[----:B------:R-:W1:Y:S01]  /*2030*/  LDC.64 R94, c[0x0][0x3f8] ;  /* 0x0000fe00ff5e7b82 */ /* 0x000e620000000a00 */
[----:B------:R-:W-:-:S07]  /*2040*/  ISETP.NE.AND.EX P0, PT, RZ, UR5, PT, P0 ;  /* 0x00000005ff007c0c */ /* 0x000fce000bf05300 */
[----:B------:R-:W2:Y:S06]  /*2050*/  LDC R15, c[0x0][0x3f4] ;  /* 0x0000fd00ff0f7b82 */ /* 0x000eac0000000800 */
[----:B------:R-:W-:Y:S01]  /*2060*/  @P0 IADD3 R4, P1, R228, UR4, RZ ;  /* 0x00000004e4040c10 */ /* 0x000fe2000ff3e0ff */
[----:B------:R-:W-:Y:S01]  /*2070*/  ULDC UR4, c[0x0][0x2f4] ;  /* 0x0000bd0000047ab9 */ /* 0x000fe20000000800 */
[----:B------:R-:W3:Y:S02]  /*2080*/  LDC.64 R88, c[0x0][0x408] ;  /* 0x00010200ff587b82 */ /* 0x000ee40000000a00 */
[----:B------:R-:W-:-:S05]  /*2090*/  @P0 IADD3.X R5, R229, UR5, RZ, P1, !PT ;  /* 0x00000005e5050c10 */ /* 0x000fca0008ffe4ff */
[----:B------:R4:W3:Y:S01]  /*20a0*/  @P0 LDG.E R0, desc[UR6][R4.64] ;  /* 0x0000000604000981 */ /* 0x0008e2000c1e1900 */
[----:B------:R-:W-:Y:S01]  /*20b0*/  ISETP.GE.AND P1, PT, R195, UR4, PT ;  /* 0x00000004c3007c0c */ /* 0x000fe2000bf26270 */
[----:B-1----:R-:W-:Y:S01]  /*20c0*/  IMAD.WIDE.U32 R96, R206, R94, R16 ;  /* 0x0000005ece607225 */ /* 0x002fe200078e0010 */
[----:B------:R-:W-:Y:S01]  /*20d0*/  ISETP.GE.AND P0, PT, R16, UR4, PT ;  /* 0x0000000410007c0c */ /* 0x000fe2000bf06270 */
[----:B------:R-:W1:Y:S01]  /*20e0*/  S2R R158, SR_TID.X ;  /* 0x00000000009e7919 */ /* 0x000e620000002100 */
[----:B------:R-:W-:Y:S01]  /*20f0*/  SEL R6, RZ, 0xffffffff, P1 ;  /* 0xffffffffff067807 */ /* 0x000fe20000800000 */
[----:B------:R-:W-:Y:S01]  /*2100*/  IMAD.SHL.U32 R102, R94, 0x40, RZ ;  /* 0x000000405e667824 */ /* 0x000fe200078e00ff */
[----:B------:R-:W-:Y:S01]  /*2110*/  SEL R3, RZ, 0x1, P0 ;  /* 0x00000001ff037807 */ /* 0x000fe20000000000 */
[----:B------:R-:W-:Y:S01]  /*2120*/  IMAD.IADD R121, R121, 0x1, R26 ;  /* 0x0000000179797824 */ /* 0x000fe200078e021a */
[----:B------:R-:W-:Y:S01]  /*2130*/  ISETP.GE.AND P0, PT, R194, UR4, PT ;  /* 0x00000004c2007c0c */ /* 0x000fe2000bf06270 */
[----:B------:R-:W-:Y:S01]  /*2140*/  IMAD.SHL.U32 R6, R6, 0x2, RZ ;  /* 0x0000000206067824 */ /* 0x000fe200078e00ff */
[----:B------:R-:W-:Y:S01]  /*2150*/  ISETP.GE.AND P1, PT, R192, UR4, PT ;  /* 0x00000004c0007c0c */ /* 0x000fe2000bf26270 */
[----:B--2---:R-:W-:Y:S01]  /*2160*/  IMAD.SHL.U32 R118, R15, 0x2, RZ ;  /* 0x000000020f767824 */ /* 0x004fe200078e00ff */
[----:B------:R-:W-:-:S02]  /*2170*/  SHF.R.S32.HI R7, RZ, 0x1f, R206 ;  /* 0x0000001fff077819 */ /* 0x000fc400000114ce */
[----:B------:R-:W-:Y:S01]  /*2180*/  LOP3.LUT R3, R6, 0x2, R3, 0xe2, !PT ;  /* 0x0000000206037812 */ /* 0x000fe200078ee203 */
[----:B0-----:R-:W-:Y:S01]  /*2190*/  VIADD R6, R8, 0xffffff80 ;  /* 0xffffff8008067836 */ /* 0x001fe20000000000 */
[----:B----4-:R-:W-:Y:S01]  /*21a0*/  SEL R4, RZ, 0x4, P0 ;  /* 0x00000004ff047807 */ /* 0x010fe20000000000 */
[----:B---3--:R-:W-:Y:S01]  /*21b0*/  IMAD.WIDE.U32 R90, R206, R88, R16 ;  /* 0x00000058ce5a7225 */ /* 0x008fe200078e0010 */
[----:B------:R-:W-:Y:S02]  /*21c0*/  SEL R5, RZ, 0x8, P1 ;  /* 0x00000008ff057807 */ /* 0x000fe40000800000 */
[----:B------:R-:W-:Y:S01]  /*21d0*/  ISETP.GE.AND P0, PT, R23, UR4, PT ;  /* 0x0000000417007c0c */ /* 0x000fe2000bf06270 */
[----:B------:R-:W-:Y:S01]  /*21e0*/  IMAD R123, R89, 0x60, RZ ;  /* 0x00000060597b7824 */ /* 0x000fe200078e02ff */
[----:B------:R-:W-:Y:S01]  /*21f0*/  SHF.R.S32.HI R197, RZ, 0x1f, R196 ;  /* 0x0000001fffc57819 */ /* 0x000fe200000114c4 */
[----:B------:R-:W-:Y:S01]  /*2200*/  IMAD.SHL.U32 R104, R88, 0x40, RZ ;  /* 0x0000004058687824 */ /* 0x000fe200078e00ff */
[----:B------:R-:W-:Y:S01]  /*2210*/  LOP3.LUT R3, R5, R3, R4, 0xfe, !PT ;  /* 0x0000000305037212 */ /* 0x000fe200078efe04 */
[-C--:B------:R-:W-:Y:S01]  /*2220*/  IMAD R4, R7, R94.reuse, RZ ;  /* 0x0000005e07047224 */ /* 0x080fe200078e02ff */
[----:B------:R-:W-:Y:S01]  /*2230*/  SEL R8, RZ, 0x10, P0 ;  /* 0x00000010ff087807 */ /* 0x000fe20000000000 */
[----:B------:R-:W-:Y:S01]  /*2240*/  IMAD.WIDE.U32 R98, R206, R94, R196 ;  /* 0x0000005ece627225 */ /* 0x000fe200078e00c4 */
[----:B------:R-:W-:-:S02]  /*2250*/  ISETP.GE.AND P0, PT, R16, R15, PT ;  /* 0x0000000f1000720c */ /* 0x000fc40003f06270 */
[----:B------:R-:W-:Y:S01]  /*2260*/  ISETP.GE.AND P1, PT, R195, R15, PT ;  /* 0x0000000fc300720c */ /* 0x000fe20003f26270 */
[C---:B------:R-:W-:Y:S01]  /*2270*/  IMAD R5, R206.reuse, R95, R4 ;  /* 0x0000005fce057224 */ /* 0x040fe200078e0204 */
[----:B------:R-:W-:Y:S01]  /*2280*/  LOP3.LUT R8, R3, R8, RZ, 0xfc, !PT ;  /* 0x0000000803087212 */ /* 0x000fe200078efcff */
[-C--:B------:R-:W-:Y:S01]  /*2290*/  IMAD R7, R7, R88.reuse, RZ ;  /* 0x0000005807077224 */ /* 0x080fe200078e02ff */
[----:B------:R-:W-:Y:S01]  /*22a0*/  SHF.R.S32.HI R9, RZ, 0x1f, R6 ;  /* 0x0000001fff097819 */ /* 0x000fe20000011406 */
[----:B------:R-:W-:Y:S01]  /*22b0*/  IMAD.IADD R99, R99, 0x1, R5 ;  /* 0x0000000163637824 */ /* 0x000fe200078e0205 */
[----:B------:R-:W-:Y:S01]  /*22c0*/  SEL R3, R15, RZ, P0 ;  /* 0x000000ff0f037207 */ /* 0x000fe20000000000 */
[----:B------:R-:W-:Y:S01]  /*22d0*/  IMAD.IADD R97, R5, 0x1, R97 ;  /* 0x0000000105617824 */ /* 0x000fe200078e0261 */
[----:B------:R-:W-:Y:S01]  /*22e0*/  SEL R4, R15, RZ, P1 ;  /* 0x000000ff0f047207 */ /* 0x000fe20000800000 */
[----:B------:R-:W-:Y:S01]  /*22f0*/  IMAD.WIDE.U32 R92, R206, R88, R196 ;  /* 0x00000058ce5c7225 */ /* 0x000fe200078e00c4 */
[----:B------:R-:W-:-:S02]  /*2300*/  LEA.HI R9, R9, R6, RZ, 0x2 ;  /* 0x0000000609097211 */ /* 0x000fc400078f10ff */
[----:B------:R-:W-:Y:S01]  /*2310*/  ISETP.GE.AND P2, PT, R194, R15, PT ;  /* 0x0000000fc200720c */ /* 0x000fe20003f46270 */
[----:B------:R-:W-:Y:S01]  /*2320*/  IMAD R5, R206, R89, R7 ;  /* 0x00000059ce057224 */ /* 0x000fe200078e0207 */
[----:B------:R-:W-:Y:S01]  /*2330*/  LOP3.LUT R9, R9, 0xfffffffc, RZ, 0xc0, !PT ;  /* 0xfffffffc09097812 */ /* 0x000fe200078ec0ff */
[----:B------:R-:W-:Y:S01]  /*2340*/  IMAD.IADD R3, R16, 0x1, R3 ;  /* 0x0000000110037824 */ /* 0x000fe200078e0203 */
[----:B------:R-:W-:Y:S01]  /*2350*/  SEL R7, R15, RZ, P2 ;  /* 0x000000ff0f077207 */ /* 0x000fe20001000000 */
[----:B------:R-:W-:Y:S01]  /*2360*/  IMAD.IADD R93, R93, 0x1, R5 ;  /* 0x000000015d5d7824 */ /* 0x000fe200078e0205 */
[----:B------:R-:W-:Y:S01]  /*2370*/  SHF.R.U32.HI R20, RZ, 0x3, R213 ;  /* 0x00000003ff147819 */ /* 0x000fe200000116d5 */
[----:B------:R-:W-:Y:S01]  /*2380*/  IMAD.IADD R91, R5, 0x1, R91 ;  /* 0x00000001055b7824 */ /* 0x000fe200078e025b */
[----:B-----5:R-:W-:Y:S01]  /*2390*/  SHF.R.S32.HI R13, RZ, 0x1f, R133 ;  /* 0x0000001fff0d7819 */ /* 0x020fe20000011485 */
[----:B------:R-:W-:Y:S01]  /*23a0*/  IMAD.IADD R5, R195, 0x1, R4 ;  /* 0x00000001c3057824 */ /* 0x000fe200078e0204 */
[----:B------:R-:W-:Y:S01]  /*23b0*/  SHF.R.S32.HI R4, RZ, 0x1f, R3 ;  /* 0x0000001fff047819 */ /* 0x000fe20000011403 */
[----:B------:R-:W-:Y:S01]  /*23c0*/  IMAD.IADD R21, R6, 0x1, -R9 ;  /* 0x0000000106157824 */ /* 0x000fe200078e0a09 */
[----:B------:R-:W-:Y:S01]  /*23d0*/  LOP3.LUT R19, R19, 0xfffffffe, RZ, 0xc0, !PT ;  /* 0xfffffffe13137812 */ /* 0x000fe200078ec0ff */
[----:B------:R-:W-:Y:S01]  /*23e0*/  IMAD.IADD R11, R194, 0x1, R7 ;  /* 0x00000001c20b7824 */ /* 0x000fe200078e0207 */
[----:B------:R-:W-:Y:S01]  /*23f0*/  SHF.R.S32.HI R10, RZ, 0x1f, R5 ;  /* 0x0000001fff0a7819 */ /* 0x000fe20000011405 */
[----:B------:R-:W-:Y:S01]  /*2400*/  IMAD.WIDE.U32 R98, R133, R94, R98 ;  /* 0x0000005e85627225 */ /* 0x000fe200078e0062 */
[----:B------:R-:W-:-:S02]  /*2410*/  LEA.HI R6, R4, R3, RZ, 0x3 ;  /* 0x0000000304067211 */ /* 0x000fc400078f18ff */
[----:B------:R-:W-:Y:S01]  /*2420*/  LEA.HI R3, R4, R3, RZ, 0x6 ;  /* 0x0000000304037211 */ /* 0x000fe200078f30ff */
[C---:B------:R-:W-:Y:S01]  /*2430*/  IMAD.WIDE.U32 R96, R133.reuse, R94, R96 ;  /* 0x0000005e85607225 */ /* 0x040fe200078e0060 */
[CC--:B------:R-:W-:Y:S02]  /*2440*/  LEA.HI R7, R10.reuse, R5.reuse, RZ, 0x6 ;  /* 0x000000050a077211 */ /* 0x0c0fe400078f30ff */
[----:B------:R-:W-:Y:S01]  /*2450*/  LEA.HI R10, R10, R5, RZ, 0x3 ;  /* 0x000000050a0a7211 */ /* 0x000fe200078f18ff */
[CC--:B------:R-:W-:Y:S01]  /*2460*/  IMAD.WIDE.U32 R92, R133.reuse, R88.reuse, R92 ;  /* 0x00000058855c7225 */ /* 0x0c0fe200078e005c */
[----:B------:R-:W-:Y:S02]  /*2470*/  SHF.R.S32.HI R4, RZ, 0x6, R3 ;  /* 0x00000006ff047819 */ /* 0x000fe40000011403 */
[----:B------:R-:W-:Y:S01]  /*2480*/  SHF.R.S32.HI R7, RZ, 0x6, R7 ;  /* 0x00000006ff077819 */ /* 0x000fe20000011407 */
[----:B------:R-:W-:Y:S01]  /*2490*/  IMAD.WIDE.U32 R90, R133, R88, R90 ;  /* 0x00000058855a7225 */ /* 0x000fe200078e005a */
[----:B------:R-:W-:-:S02]  /*24a0*/  LOP3.LUT R5, R215, 0x38, R10, 0xf8, !PT ;  /* 0x00000038d7057812 */ /* 0x000fc400078ef80a */
[--C-:B------:R-:W-:Y:S01]  /*24b0*/  LOP3.LUT R9, R213, 0x38, R6.reuse, 0xf8, !PT ;  /* 0x00000038d5097812 */ /* 0x100fe200078ef806 */
[C---:B------:R-:W-:Y:S01]  /*24c0*/  IMAD R130, R4.reuse, 0x1800, R217 ;  /* 0x0000180004827824 */ /* 0x040fe200078e02d9 */
[----:B------:R-:W-:Y:S01]  /*24d0*/  LOP3.LUT R3, R215, 0x38, R6, 0xf8, !PT ;  /* 0x00000038d7037812 */ /* 0x000fe200078ef806 */
[--C-:B------:R-:W-:Y:S01]  /*24e0*/  IMAD R128, R4, 0x1800, R218.reuse ;  /* 0x0000180004807824 */ /* 0x100fe200078e02da */
[----:B------:R-:W-:Y:S01]  /*24f0*/  SHF.R.S32.HI R12, RZ, 0x1f, R11 ;  /* 0x0000001fff0c7819 */ /* 0x000fe2000001140b */
[----:B------:R-:W-:Y:S01]  /*2500*/  IMAD R129, R7, 0x1800, R217 ;  /* 0x0000180007817824 */ /* 0x000fe200078e02d9 */
[----:B------:R-:W-:Y:S01]  /*2510*/  LOP3.LUT R4, R5, R216, RZ, 0x3c, !PT ;  /* 0x000000d805047212 */ /* 0x000fe200078e3cff */
[----:B------:R-:W-:Y:S01]  /*2520*/  IMAD R126, R7, 0x1800, R218 ;  /* 0x00001800077e7824 */ /* 0x000fe200078e02da */
[----:B------:R-:W-:Y:S01]  /*2530*/  LOP3.LUT R9, R9, R20, RZ, 0x3c, !PT ;  /* 0x0000001409097212 */ /* 0x000fe200078e3cff */
[----:B------:R-:W-:Y:S01]  /*2540*/  IMAD R108, R21, 0x40, R206 ;  /* 0x00000040156c7824 */ /* 0x000fe200078e02ce */
[----:B------:R-:W-:Y:S01]  /*2550*/  LOP3.LUT R3, R3, R216, RZ, 0x3c, !PT ;  /* 0x000000d803037212 */ /* 0x000fe200078e3cff */
[----:B------:R-:W-:Y:S01]  /*2560*/  IMAD.IADD R129, R129, 0x1, R4 ;  /* 0x0000000181817824 */ /* 0x000fe200078e0204 */
[-C--:B------:R-:W-:Y:S01]  /*2570*/  LEA.HI R14, R12, R11.reuse, RZ, 0x3 ;  /* 0x0000000b0c0e7211 */ /* 0x080fe200078f18ff */
[----:B------:R-:W-:Y:S01]  /*2580*/  IMAD.IADD R128, R128, 0x1, R9 ;  /* 0x0000000180807824 */ /* 0x000fe200078e0209 */
[----:B------:R-:W-:Y:S01]  /*2590*/  LEA.HI R11, R12, R11, RZ, 0x6 ;  /* 0x0000000b0c0b7211 */ /* 0x000fe200078f30ff */
[----:B------:R-:W-:Y:S01]  /*25a0*/  IMAD.IADD R130, R130, 0x1, R3 ;  /* 0x0000000182827824 */ /* 0x000fe200078e0203 */
[----:B------:R-:W-:-:S02]  /*25b0*/  LOP3.LUT R4, R213, 0x38, R10, 0xf8, !PT ;  /* 0x00000038d5047812 */ /* 0x000fc400078ef80a */
[--C-:B------:R-:W-:Y:S02]  /*25c0*/  LOP3.LUT R9, R213, 0x38, R14.reuse, 0xf8, !PT ;  /* 0x00000038d5097812 */ /* 0x100fe400078ef80e */
[----:B------:R-:W-:Y:S02]  /*25d0*/  SHF.R.S32.HI R11, RZ, 0x6, R11 ;  /* 0x00000006ff0b7819 */ /* 0x000fe4000001140b */
[----:B------:R-:W-:Y:S02]  /*25e0*/  LOP3.LUT R3, R215, 0x38, R14, 0xf8, !PT ;  /* 0x00000038d7037812 */ /* 0x000fe400078ef80e */
[-C--:B------:R-:W-:Y:S01]  /*25f0*/  LOP3.LUT R5, R4, R20.reuse, RZ, 0x3c, !PT ;  /* 0x0000001404057212 */ /* 0x080fe200078e3cff */
[----:B------:R-:W-:Y:S01]  /*2600*/  IMAD R127, R11, 0x1800, R217 ;  /* 0x000018000b7f7824 */ /* 0x000fe200078e02d9 */
[----:B------:R-:W-:Y:S01]  /*2610*/  LOP3.LUT R12, R9, R20, RZ, 0x3c, !PT ;  /* 0x00000014090c7212 */ /* 0x000fe200078e3cff */
[----:B------:R-:W-:Y:S01]  /*2620*/  IMAD R20, R13, R94, RZ ;  /* 0x0000005e0d147224 */ /* 0x000fe200078e02ff */
[----:B------:R-:W-:Y:S01]  /*2630*/  LOP3.LUT R4, R3, R216, RZ, 0x3c, !PT ;  /* 0x000000d803047212 */ /* 0x000fe200078e3cff */
[----:B------:R-:W-:Y:S01]  /*2640*/  IMAD.IADD R126, R126, 0x1, R5 ;  /* 0x000000017e7e7824 */ /* 0x000fe200078e0205 */
[----:B------:R-:W-:Y:S01]  /*2650*/  @P2 LOP3.LUT R19, R19, 0x1, RZ, 0xfc, !PT ;  /* 0x0000000113132812 */ /* 0x000fe200078efcff */
[----:B------:R-:W-:Y:S01]  /*2660*/  IMAD R5, R95, 0x60, RZ ;  /* 0x000000605f057824 */ /* 0x000fe200078e02ff */
[----:B------:R-:W-:Y:S01]  /*2670*/  LOP3.LUT P3, RZ, R224, 0x4, RZ, 0xc0, !PT ;  /* 0x00000004e0ff7812 */ /* 0x000fe2000786c0ff */
[----:B------:R-:W-:Y:S01]  /*2680*/  IMAD R7, R133, R95, R20 ;  /* 0x0000005f85077224 */ /* 0x000fe200078e0214 */
[----:B------:R-:W-:Y:S01]  /*2690*/  ISETP.GE.AND P2, PT, R193, UR4, PT ;  /* 0x00000004c1007c0c */ /* 0x000fe2000bf46270 */
[----:B------:R-:W-:Y:S01]  /*26a0*/  IMAD.IADD R127, R127, 0x1, R4 ;  /* 0x000000017f7f7824 */ /* 0x000fe200078e0204 */
[C---:B------:R-:W-:Y:S01]  /*26b0*/  SHF.L.U64.HI R101, R94.reuse, 0x6, R95 ;  /* 0x000000065e657819 */ /* 0x040fe2000001025f */
[----:B------:R-:W-:Y:S01]  /*26c0*/  IMAD.WIDE.U32 R94, R94, 0x60, RZ ;  /* 0x000000605e5e7825 */ /* 0x000fe200078e00ff */
[----:B------:R-:W-:-:S02]  /*26d0*/  LOP3.LUT R3, R215, 0x18, R16, 0xf8, !PT ;  /* 0x00000018d7037812 */ /* 0x000fc400078ef810 */
[----:B------:R-:W-:Y:S01]  /*26e0*/  SEL R9, RZ, 0x20, P2 ;  /* 0x00000020ff097807 */ /* 0x000fe20001000000 */
[----:B------:R-:W-:Y:S01]  /*26f0*/  IMAD R4, R13, R88, RZ ;  /* 0x000000580d047224 */ /* 0x000fe200078e02ff */
[----:B------:R-:W-:Y:S01]  /*2700*/  LOP3.LUT R124, R3, R216, RZ, 0x3c, !PT ;  /* 0x000000d8037c7212 */ /* 0x000fe200078e3cff */
[----:B------:R-:W-:Y:S01]  /*2710*/  IMAD R125, R11, 0x1800, R218 ;  /* 0x000018000b7d7824 */ /* 0x000fe200078e02da */
[----:B------:R-:W-:Y:S01]  /*2720*/  SHF.L.U64.HI R103, R88, 0x6, R89 ;  /* 0x0000000658677819 */ /* 0x000fe20000010259 */
[----:B------:R-:W-:Y:S01]  /*2730*/  IMAD.IADD R122, R95, 0x1, R5 ;  /* 0x000000015f7a7824 */ /* 0x000fe200078e0205 */
[----:B------:R-:W-:Y:S01]  /*2740*/  SHF.R.S32.HI R111, RZ, 0x3, R6 ;  /* 0x00000003ff6f7819 */ /* 0x000fe20000011406 */
[----:B------:R-:W-:Y:S01]  /*2750*/  IMAD R11, R133, R89, R4 ;  /* 0x00000059850b7224 */ /* 0x000fe200078e0204 */
[----:B------:R-:W-:Y:S01]  /*2760*/  LOP3.LUT R5, R6, 0xfffffff8, RZ, 0xc0, !PT ;  /* 0xfffffff806057812 */ /* 0x000fe200078ec0ff */
[----:B------:R-:W-:Y:S01]  /*2770*/  IMAD.IADD R100, R99, 0x1, R7 ;  /* 0x0000000163647824 */ /* 0x000fe200078e0207 */
[----:B------:R-:W-:Y:S01]  /*2780*/  LOP3.LUT R25, R8, R9, RZ, 0xfc, !PT ;  /* 0x0000000908197212 */ /* 0x000fe200078efcff */
[----:B------:R-:W-:Y:S01]  /*2790*/  IMAD.IADD R3, R7, 0x1, R97 ;  /* 0x0000000107037824 */ /* 0x000fe200078e0261 */
[----:B------:R-:W-:Y:S01]  /*27a0*/  LOP3.LUT R19, R19, 0xfffffffb, RZ, 0xc0, !PT ;  /* 0xfffffffb13137812 */ /* 0x000fe200078ec0ff */
[----:B------:R-:W-:Y:S01]  /*27b0*/  IMAD.WIDE.U32 R88, R88, 0x60, RZ ;  /* 0x0000006058587825 */ /* 0x000fe200078e00ff */
[----:B------:R-:W-:-:S02]  /*27c0*/  LOP3.LUT R6, R10, 0xfffffff8, RZ, 0xc0, !PT ;  /* 0xfffffff80a067812 */ /* 0x000fc400078ec0ff */
[----:B------:R-:W-:Y:S01]  /*27d0*/  LOP3.LUT R7, R14, 0xfffffff8, RZ, 0xc0, !PT ;  /* 0xfffffff80e077812 */ /* 0x000fe200078ec0ff */
[----:B------:R-:W-:Y:S01]  /*27e0*/  IMAD.IADD R125, R125, 0x1, R12 ;  /* 0x000000017d7d7824 */ /* 0x000fe200078e020c */
[----:B------:R-:W-:Y:S01]  /*27f0*/  SHF.R.S32.HI R110, RZ, 0x3, R10 ;  /* 0x00000003ff6e7819 */ /* 0x000fe2000001140a */
[----:B------:R-:W-:Y:S01]  /*2800*/  IMAD.IADD R124, R217, 0x1, R124 ;  /* 0x00000001d97c7824 */ /* 0x000fe200078e027c */
[----:B------:R-:W-:Y:S01]  /*2810*/  LOP3.LUT R9, R25, 0x2, RZ, 0xc0, !PT ;  /* 0x0000000219097812 */ /* 0x000fe200078ec0ff */
[----:B------:R-:W-:Y:S01]  /*2820*/  IMAD.IADD R123, R89, 0x1, R123 ;  /* 0x00000001597b7824 */ /* 0x000fe200078e027b */
[----:B------:R-:W-:Y:S01]  /*2830*/  LOP3.LUT R10, R25, 0x4, RZ, 0xc0, !PT ;  /* 0x00000004190a7812 */ /* 0x000fe200078ec0ff */
[----:B------:R-:W-:Y:S01]  /*2840*/  IMAD.IADD R87, R93, 0x1, R11 ;  /* 0x000000015d577824 */ /* 0x000fe200078e020b */
[----:B------:R-:W-:Y:S01]  /*2850*/  LOP3.LUT R20, R25, 0x8, RZ, 0xc0, !PT ;  /* 0x0000000819147812 */ /* 0x000fe200078ec0ff */
[----:B------:R-:W-:Y:S01]  /*2860*/  IMAD.IADD R4, R11, 0x1, R91 ;  /* 0x000000010b047824 */ /* 0x000fe200078e025b */
[----:B------:R-:W-:-:S02]  /*2870*/  LOP3.LUT R21, R25, 0x10, RZ, 0xc0, !PT ;  /* 0x0000001019157812 */ /* 0x000fc400078ec0ff */
[----:B------:R-:W-:Y:S02]  /*2880*/  @P3 LOP3.LUT R19, R19, 0x4, RZ, 0xfc, !PT ;  /* 0x0000000413133812 */ /* 0x000fe400078efcff */
[----:B-1----:R-:W-:Y:S02]  /*2890*/  LEA.HI R158, R158, 0x8, RZ, 0x19 ;  /* 0x000000089e9e7811 */ /* 0x002fe400078fc8ff */
[----:B------:R-:W-:Y:S02]  /*28a0*/  SHF.R.S32.HI R109, RZ, 0x3, R14 ;  /* 0x00000003ff6d7819 */ /* 0x000fe4000001140e */
[----:B------:R-:W-:Y:S02]  /*28b0*/  LOP3.LUT R8, R8, 0x1, RZ, 0xc0, !PT ;  /* 0x0000000108087812 */ /* 0x000fe400078ec0ff */
[----:B------:R-:W-:Y:S02]  /*28c0*/  SHF.R.S32.HI R107, RZ, 0x1f, R5 ;  /* 0x0000001fff6b7819 */ /* 0x000fe40000011405 */
[----:B------:R-:W-:-:S02]  /*28d0*/  SHF.R.S32.HI R106, RZ, 0x1f, R6 ;  /* 0x0000001fff6a7819 */ /* 0x000fc40000011406 */
[----:B------:R-:W-:Y:S02]  /*28e0*/  SHF.R.S32.HI R105, RZ, 0x1f, R7 ;  /* 0x0000001fff697819 */ /* 0x000fe40000011407 */
[----:B------:R-:W-:Y:S02]  /*28f0*/  LOP3.LUT R25, R25, 0x20, RZ, 0xc0, !PT ;  /* 0x0000002019197812 */ /* 0x000fe400078ec0ff */
[----:B------:R-:W-:-:S07]  /*2900*/  SHF.R.S32.HI R120, RZ, 0x1f, R0 ;  /* 0x0000001fff787819 */ /* 0x000fce0000011400 */
.L_x_6030:
[----:B------:R-:W0:Y:S01]  /*2910*/  LDC R28, c[0x0][0x430] ;  /* 0x00010c00ff1c7b82 */ /* 0x000e220000000800 */
[----:B------:R-:W-:Y:S01]  /*2920*/  VIADD R2, R2, 0xffffffff ;  /* 0xffffffff02027836 */ /* 0x000fe20000000000 */
[----:B------:R-:W-:-:S03]  /*2930*/  ULDC.64 UR4, c[0x0][0x208] ;  /* 0x0000820000047ab9 */ /* 0x000fc60000000a00 */
[----:B------:R-:W-:-:S03]  /*2940*/  IMAD R11, R2, 0x60, R108 ;  /* 0x00000060020b7824 */ /* 0x000fc600078e026c */
[----:B-1----:R-:W1:Y:S01]  /*2950*/  LDC R117, c[0x0][0x3f4] ;  /* 0x0000fd00ff757b82 */ /* 0x002e620000000800 */
[----:B--2---:R-:W-:Y:S01]  /*2960*/  IMAD.IADD R31, R121, 0x1, R11 ;  /* 0x00000001791f7824 */ /* 0x004fe200078e020b */
[----:B------:R-:W-:-:S03]  /*2970*/  ISETP.GE.AND P2, PT, R11, R24, PT ;  /* 0x000000180b00720c */ /* 0x000fc60003f46270 */
[----:B------:R-:W-:Y:S01]  /*2980*/  IMAD.MOV.U32 R11, RZ, RZ, R31 ;  /* 0x000000ffff0b7224 */ /* 0x000fe200078e001f */
[----:B------:R-:W-:Y:S02]  /*2990*/  ISETP.GT.OR P2, PT, R108, 0x5f, P2 ;  /* 0x0000005f6c00780c */ /* 0x000fe40001744670 */
[----:B0-----:R-:W-:-:S11]  /*29a0*/  ISETP.NE.AND P3, PT, R28, 0x1, PT ;  /* 0x000000011c00780c */ /* 0x001fd60003f65270 */
[----:B------:R-:W0:Y:S08]  /*29b0*/  @!P2 LDC.64 R14, c[0x0][0x428] ;  /* 0x00010a00ff0eab82 */ /* 0x000e300000000a00 */
[----:B------:R-:W2:Y:S08]  /*29c0*/  @!P2 LDC.64 R12, c[0x0][0x418] ;  /* 0x00010600ff0cab82 */ /* 0x000eb00000000a00 */
[----:B------:R-:W3:Y:S08]  /*29d0*/  @P3 LDC R26, c[0x0][0x434] ;  /* 0x00010d00ff1a3b82 */ /* 0x000ef00000000800 */
[----:B------:R-:W4:Y:S01]  /*29e0*/  @P3 LDC R27, c[0x0][0x438] ;  /* 0x00010e00ff1b3b82 */ /* 0x000f220000000800 */
[----:B---3--:R-:W-:-:S05]  /*29f0*/  @P3 IMAD.HI.U32 R26, R31, R26, RZ ;  /* 0x0000001a1f1a3227 */ /* 0x008fca00078e00ff */
[----:B----4-:R-:W-:Y:S01]  /*2a00*/  @P3 SHF.R.U32.HI R11, RZ, R27, R26 ;  /* 0x0000001bff0b3219 */ /* 0x010fe2000001161a */
[----:B0-----:R-:W-:-:S03]  /*2a10*/  @!P2 IMAD R26, R120, R14, RZ ;  /* 0x0000000e781aa224 */ /* 0x001fc600078e02ff */
[--C-:B------:R-:W-:Y:S01]  /*2a20*/  @!P2 SHF.R.S32.HI R27, RZ, 0x1f, R11.reuse ;  /* 0x0000001fff1ba819 */ /* 0x100fe2000001140b */
[----:B------:R-:W-:Y:S02]  /*2a30*/  @!P2 IMAD R29, R0, R15, R26 ;  /* 0x0000000f001da224 */ /* 0x000fe400078e021a */
[----:B------:R-:W-:-:S04]  /*2a40*/  @!P2 IMAD.MOV.U32 R26, RZ, RZ, R11 ;  /* 0x000000ffff1aa224 */ /* 0x000fc800078e000b */
[----:B------:R-:W-:-:S04]  /*2a50*/  @!P2 IMAD.WIDE.U32 R14, R0, R14, R26 ;  /* 0x0000000e000ea225 */ /* 0x000fc800078e001a */
[----:B------:R-:W-:Y:S01]  /*2a60*/  @!P2 IMAD.IADD R15, R15, 0x1, R29 ;  /* 0x000000010f0fa824 */ /* 0x000fe200078e021d */
[----:B--2---:R-:W-:Y:S01]  /*2a70*/  @!P2 LEA R12, P3, R14, R12, 0x2 ;  /* 0x0000000c0e0ca211 */ /* 0x004fe200078610ff */
[----:B------:R-:W-:-:S03]  /*2a80*/  IMAD.MOV.U32 R26, RZ, RZ, RZ ;  /* 0x000000ffff1a7224 */ /* 0x000fc600078e00ff */
[----:B------:R-:W-:-:S05]  /*2a90*/  @!P2 LEA.HI.X R13, R14, R13, R15, 0x2, P3 ;  /* 0x0000000d0e0da211 */ /* 0x000fca00018f140f */
[----:B------:R0:W5:Y:S01]  /*2aa0*/  @!P2 LDG.E R26, desc[UR4][R12.64] ;  /* 0x000000040c1aa981 */ /* 0x000162000c1e1900 */
[----:B------:R-:W-:Y:S01]  /*2ab0*/  ISETP.GT.AND P2, PT, R2, R119, PT ;  /* 0x000000770200720c */ /* 0x000fe20003f44270 */
[----:B------:R-:W-:Y:S01]  /*2ac0*/  IMAD R15, R22, 0x4800, R124 ;  /* 0x00004800160f7824 */ /* 0x000fe200078e027c */
[----:B------:R-:W-:Y:S01]  /*2ad0*/  LOP3.LUT R19, R19, 0xfffffffd, RZ, 0xc0, !PT ;  /* 0xfffffffd13137812 */ /* 0x000fe200078ec0ff */
[----:B------:R-:W-:Y:S01]  /*2ae0*/  IMAD.MOV R27, RZ, RZ, -R11 ;  /* 0x000000ffff1b7224 */ /* 0x000fe200078e0a0b */
[----:B------:R-:W-:Y:S01]  /*2af0*/  LOP3.LUT P4, RZ, R224, 0x4, RZ, 0xc0, !PT ;  /* 0x00000004e0ff7812 */ /* 0x000fe2000788c0ff */
[----:B------:R-:W-:Y:S01]  /*2b00*/  VIADD R81, R15, 0x20 ;  /* 0x000000200f517836 */ /* 0x000fe20000000000 */
[----:B------:R-:W-:Y:S05]  /*2b10*/  YIELD ;  /* 0x0000000000007946 */ /* 0x000fea0003800000 */
[----:B------:R-:W-:Y:S01]  /*2b20*/  BSSY B0, `(.L_x_5925) ;  /* 0x0000811000007945 */ /* 0x000fe20003800000 */
[----:B------:R-:W-:Y:S01]  /*2b30*/  IMAD R27, R28, R27, R31 ;  /* 0x0000001b1c1b7224 */ /* 0x000fe200078e021f */
[----:B------:R-:W-:Y:S01]  /*2b40*/  @P2 LOP3.LUT R19, R19, 0x2, RZ, 0xfc, !PT ;  /* 0x0000000213132812 */ /* 0x000fe200078efcff */
[----:B------:R-:W-:Y:S01]  /*2b50*/  IMAD R80, R15, 0x2, R112 ;  /* 0x000000020f507824 */ /* 0x000fe200078e0270 */
[----:B-1----:R-:W-:-:S02]  /*2b60*/  ISETP.GE.AND P2, PT, R117, 0x1, PT ;  /* 0x000000017500780c */ /* 0x002fc40003f46270 */
[----:B------:R-:W-:-:S04]  /*2b70*/  @P4 VIADD R81, R15, 0xffffffe0 ;  /* 0xffffffe00f514836 */ /* 0x000fc80000000000 */
[----:B------:R-:W-:-:S07]  /*2b80*/  IMAD R81, R81, 0x2, R112 ;  /* 0x0000000251517824 */ /* 0x000fce00078e0270 */
[----:B0-----:R-:W-:Y:S05]  /*2b90*/  @!P2 BRA `(.L_x_5926) ;  /* 0x00000078004ca947 */ /* 0x001fea0003800000 */
[----:B------:R-:W-:Y:S01]  /*2ba0*/  SHF.R.S32.HI R82, RZ, 0x1f, R27 ;  /* 0x0000001fff527819 */ /* 0x000fe2000001141b */
[----:B------:R-:W-:Y:S01]  /*2bb0*/  ULDC.64 UR4, c[0x0][0x300] ;  /* 0x0000c00000047ab9 */ /* 0x000fe20000000a00 */
[----:B-----5:R-:W-:Y:S01]  /*2bc0*/  SHF.R.S32.HI R83, RZ, 0x1f, R26 ;  /* 0x0000001fff537819 */ /* 0x020fe2000001141a */
[C---:B------:R-:W-:Y:S01]  /*2bd0*/  IMAD.WIDE.U32 R12, R27.reuse, UR4, RZ ;  /* 0x000000041b0c7c25 */ /* 0x040fe2000f8e00ff */
        /* <DEDUP_REMOVED lines=17> */
[----:B------:R-:W-:Y:S01]  /*2cf0*/  IMAD R113, R199, UR5, R29 ;  /* 0x00000005c7717c24 */ /* 0x000fe2000f8e021d */
[----:B------:R-:W-:Y:S01]  /*2d00*/  ULDC.64 UR4, c[0x0][0x2e8] ;  /* 0x0000ba0000047ab9 */ /* 0x000fe20000000a00 */
[C---:B------:R-:W-:Y:S01]  /*2d10*/  IMAD R31, R11.reuse, R94, R14 ;  /* 0x0000005e0b1f7224 */ /* 0x040fe200078e020e */
[----:B------:R-:W-:Y:S01]  /*2d20*/  LEA R116, P3, R28, UR4, 0x1 ;  /* 0x000000041c747c11 */ /* 0x000fe2000f8608ff */
[----:B------:R-:W-:Y:S02]  /*2d30*/  IMAD R33, R11, R88, R15 ;  /* 0x000000580b217224 */ /* 0x000fe400078e020f */
[----:B------:R-:W-:Y:S01]  /*2d40*/  IMAD.WIDE.U32 R14, R94, R2, RZ ;  /* 0x000000025e0e7225 */ /* 0x000fe200078e00ff */
[----:B------:R-:W-:-:S03]  /*2d50*/  LEA.HI.X R113, R28, UR5, R113, 0x1, P3 ;  /* 0x000000051c717c11 */ /* 0x000fc600098f0c71 */
[----:B------:R-:W-:-:S04]  /*2d60*/  IMAD.WIDE.U32 R12, R88, R2, RZ ;  /* 0x00000002580c7225 */ /* 0x000fc800078e00ff */
        /* <DEDUP_REMOVED lines=22> */
[----:B------:R-:W-:Y:S01]  /*2ed0*/  CS2R R74, SRZ ;  /* 0x00000000004a7805 */ /* 0x000fe2000001ff00 */
[----:B------:R-:W-:Y:S01]  /*2ee0*/  ULDC.64 UR6, c[0x0][0x208] ;  /* 0x0000820000067ab9 */ /* 0x000fe20000000a00 */
[----:B------:R-:W-:Y:S01]  /*2ef0*/  IMAD.X R32, R11, 0x1, R100, P2 ;  /* 0x000000010b207824 */ /* 0x000fe200010e0664 */
[----:B------:R-:W-:-:S04]  /*2f00*/  LEA R30, P2, R31, UR4, 0x1 ;  /* 0x000000041f1e7c11 */ /* 0x000fc8000f8408ff */
[----:B------:R-:W-:Y:S01]  /*2f10*/  LEA.HI.X R31, R31, UR5, R32, 0x1, P2 ;  /* 0x000000051f1f7c11 */ /* 0x000fe200090f0c20 */
[----:B------:R-:W-:Y:S01]  /*2f20*/  ULDC.64 UR4, c[0x0][0x400] ;  /* 0x0001000000047ab9 */ /* 0x000fe20000000a00 */
[----:B------:R-:W-:-:S05]  /*2f30*/  IADD3 R33, P2, R92, R12, RZ ;  /* 0x0000000c5c217210 */ /* 0x000fca0007f5e0ff */
[----:B------:R-:W-:Y:S01]  /*2f40*/  IMAD.X R34, R76, 0x1, R87, P2 ;  /* 0x000000014c227824 */ /* 0x000fe200010e0657 */
        /* <DEDUP_REMOVED lines=30> */
.L_x_5929:
[----:B------:R-:W-:Y:S05]  /*3130*/  BSYNC B1 ;  /* 0x0000000000017941 */ /* 0x000fea0003800000 */
.L_x_5928:
[----:B0-----:R-:W-:Y:S01]  /*3140*/  VIADD R30, R206, 0x40 ;  /* 0x00000040ce1e7836 */ /* 0x001fe20000000000 */
        /* <DEDUP_REMOVED lines=11> */
[----:B------:R-:W-:Y:S01]  /*3200*/  CS2R R46, SRZ ;  /* 0x00000000002e7805 */ /* 0x000fe2000001ff00 */
[----:B-----5:R-:W-:Y:S01]  /*3210*/  IMAD.MOV.U32 R77, RZ, RZ, R52 ;  /* 0x000000ffff4d7224 */ /* 0x020fe200078e0034 */
        /* <DEDUP_REMOVED lines=43> */
.L_x_5931:
[----:B------:R-:W-:Y:S05]  /*34d0*/  BSYNC B1 ;  /* 0x0000000000017941 */ /* 0x000fea0003800000 */
.L_x_5930:
[----:B0-----:R-:W-:Y:S01]  /*34e0*/  IMAD.MOV.U32 R12, RZ, RZ, R56 ;  /* 0x000000ffff0c7224 */ /* 0x001fe200078e0038 */
[----:B------:R-:W-:Y:S01]  /*34f0*/  ULOP3.LUT UR4, UR60, 0x1, URZ, 0xfc, !UPT ;  /* 0x000000013c047892 */ /* 0x000fe2000f8efc3f */
        /* <DEDUP_REMOVED lines=20> */
[----:B------:R-:W-:Y:S01]  /*3640*/  UISETP.NE.AND UP0, UPT, UR4, 0x3, UPT ;  /* 0x000000030400788c */ /* 0x000fe2000bf05270 */
[----:B------:R-:W-:Y:S01]  /*3650*/  IMAD.MOV.U32 R14, RZ, RZ, R73 ;  /* 0x000000ffff0e7224 */ /* 0x000fe200078e0049 */
[----:B------:R-:W-:Y:S01]  /*3660*/  PRMT R147, R12, 0x5410, R11 ;  /* 0x000054100c937816 */ /* 0x000fe2000000000b */
[----:B------:R-:W-:Y:S01]  /*3670*/  IMAD.MOV.U32 R12, RZ, RZ, R58 ;  /* 0x000000ffff0c7224 */ /* 0x000fe200078e003a */
[----:B------:R-:W-:Y:S01]  /*3680*/  PRMT R137, R137, 0x5410, R13 ;  /* 0x0000541089897816 */ /* 0x000fe2000000000d */
[----:B------:R-:W-:Y:S01]  /*3690*/  IMAD.MOV.U32 R11, RZ, RZ, R59 ;  /* 0x000000ffff0b7224 */ /* 0x000fe200078e003b */
[----:B------:R-:W-:-:S02]  /*36a0*/  PLOP3.LUT P2, PT, PT, PT, UP0, 0x80, 0x0 ;  /* 0x000000000000781c */ /* 0x000fc40003f4f008 */
[----:B------:R-:W-:Y:S01]  /*36b0*/  PRMT R149, R12, 0x7610, R149 ;  /* 0x000076100c957816 */ /* 0x000fe20000000095 */
[----:B------:R-:W-:Y:S01]  /*36c0*/  IMAD.MOV.U32 R12, RZ, RZ, R63 ;  /* 0x000000ffff0c7224 */ /* 0x000fe200078e003f */
[----:B------:R-:W-:Y:S01]  /*36d0*/  PRMT R148, R11, 0x7610, R148 ;  /* 0x000076100b947816 */ /* 0x000fe20000000094 */
        /* <DEDUP_REMOVED lines=45> */
[----:B------:R-:W-:-:S04]  /*39b0*/  PRMT R115, R12, 0x7610, R115 ;  /* 0x000076100c737816 */ /* 0x000fc80000000073 */
        /* <DEDUP_REMOVED lines=13> */
.L_x_5932:
[----:B------:R-:W-:Y:S01]  /*3a90*/  IMAD R85, R22, 0x8, R18 ;  /* 0x0000000816557824 */ /* 0x000fe200078e0212 */
[----:B------:R-:W-:Y:S01]  /*3aa0*/  SHF.L.U32 R86, R207, 0x1f, RZ ;  /* 0x0000001fcf567819 */ /* 0x000fe200000006ff */
[----:B------:R-:W-:Y:S03]  /*3ab0*/  BSSY B1, `(.L_x_5933) ;  /* 0x0000003000017945 */ /* 0x000fe60003800000 */
[----:B------:R-:W0:Y:S02]  /*3ac0*/  SYNCS.PHASECHK.TRANS64.TRYWAIT P5, [R85+URZ+0x30890], R86 ;  /* 0x03089056550075a7 */ /* 0x000e2400080a017f */
[----:B0-----:R-:W-:Y:S05]  /*3ad0*/  @!P5 BRA `(.L_x_5934) ;  /* 0x000002380068d947 */ /* 0x001fea0003800000 */
.L_x_6286:
[----:B------:R-:W-:Y:S05]  /*3ae0*/  BSYNC B1 ;  /* 0x0000000000017941 */ /* 0x000fea0003800000 */
.L_x_5933:
[----:B------:R-:W-:-:S03]  /*3af0*/  UMOV UR4, 0xffffffff ;  /* 0xffffffff00047882 */ /* 0x000fc60000000000 */
[----:B------:R-:W-:Y:S05]  /*3b00*/  BRA.DIV UR4, `(.L_x_5935) ;  /* 0x0000023a04707947 */ /* 0x000fea000b800000 */
[----:B------:R1:W2:Y:S04]  /*3b10*/  SHFL.IDX PT, R76, R113, RZ, 0x1c1f ;  /* 0x001c1fff714c7589 */ /* 0x0002a800000e0000 */
[----:B------:R1:W3:Y:S02]  /*3b20*/  SHFL.IDX PT, R11, R116, RZ, 0x1c1f ;  /* 0x001c1fff740b7589 */ /* 0x0002e400000e0000 */
.L_x_6290:
        /* <DEDUP_REMOVED lines=17> */
[C---:B0-----:R-:W-:Y:S01]  /*3c40*/  IMAD.U32 R137, R13.reuse, 0x10000, RZ ;  /* 0x000100000d897824 */ /* 0x041fe200078e00ff */
[----:B------:R-:W-:Y:S02]  /*3c50*/  LOP3.LUT R139, R13, 0xffff0000, RZ, 0xc0, !PT ;  /* 0xffff00000d8b7812 */ /* 0x000fe400078ec0ff */
[C---:B------:R-:W-:Y:S01]  /*3c60*/  LOP3.LUT R138, R75.reuse, 0xffff0000, RZ, 0xc0, !PT ;  /* 0xffff00004b8a7812 */ /* 0x040fe200078ec0ff */
[----:B------:R-:W-:Y:S01]  /*3c70*/  IMAD.U32 R75, R75, 0x10000, RZ ;  /* 0x000100004b4b7824 */ /* 0x000fe200078e00ff */
[C---:B------:R-:W-:Y:S01]  /*3c80*/  LOP3.LUT R13, R72.reuse, 0xffff0000, RZ, 0xc0, !PT ;  /* 0xffff0000480d7812 */ /* 0x040fe200078ec0ff */
[----:B------:R-:W-:Y:S02]  /*3c90*/  IMAD.U32 R72, R72, 0x10000, RZ ;  /* 0x0001000048487824 */ /* 0x000fe400078e00ff */
[----:B------:R-:W-:-:S04]  /*3ca0*/  FMUL.FTZ R74, R139, R138 ;  /* 0x0000008a8b4a7220 */ /* 0x000fc80000410000 */
        /* <DEDUP_REMOVED lines=32> */
.L_x_5941:
[----:B------:R-:W-:Y:S05]  /*3eb0*/  BSYNC B3 ;  /* 0x0000000000037941 */ /* 0x000fea0003800000 */
.L_x_5940:
[----:B---3--:R-:W-:Y:S01]  /*3ec0*/  LEA R72, P3, R16, R11, 0x1 ;  /* 0x0000000b10487211 */ /* 0x008fe200078608ff */
[----:B------:R-:W-:-:S03]  /*3ed0*/  ULDC.64 UR4, c[0x0][0x208] ;  /* 0x0000820000047ab9 */ /* 0x000fc60000000a00 */
[----:B--2---:R-:W-:-:S05]  /*3ee0*/  LEA.HI.X R73, R16, R76, R17, 0x1, P3 ;  /* 0x0000004c10497211 */ /* 0x004fca00018f0c11 */
[----:B0-----:R4:W-:Y:S04]  /*3ef0*/  ST.E.128 desc[UR4][R72.64], R12 ;  /* 0x0000000c48007985 */ /* 0x0019e8000c101d04 */
.L_x_5939:
[----:B------:R-:W-:Y:S05]  /*3f00*/  BSYNC B2 ;  /* 0x0000000000027941 */ /* 0x000fea0003800000 */
.L_x_5938:
        /* <DEDUP_REMOVED lines=54> */
.L_x_5945:
[----:B------:R-:W-:Y:S05]  /*4270*/  BSYNC B3 ;  /* 0x0000000000037941 */ /* 0x000fea0003800000 */
.L_x_5944:
[----:B------:R-:W-:Y:S01]  /*4280*/  IMAD.SHL.U32 R70, R200, 0x8, RZ ;  /* 0x00000008c8467824 */ /* 0x000fe200078e00ff */
[----:B------:R-:W-:Y:S01]  /*4290*/  ULDC.64 UR4, c[0x0][0x208] ;  /* 0x0000820000047ab9 */ /* 0x000fe20000000a00 */
[----:B---3--:R-:W-:Y:S02]  /*42a0*/  IMAD.MOV.U32 R68, RZ, RZ, R11 ;  /* 0x000000ffff447224 */ /* 0x008fe400078e000b */
[----:B--2---:R-:W-:Y:S02]  /*42b0*/  IMAD.MOV.U32 R69, RZ, RZ, R76 ;  /* 0x000000ffff457224 */ /* 0x004fe400078e004c */
[----:B------:R-:W-:-:S05]  /*42c0*/  IMAD.WIDE R68, R70, 0x2, R68 ;  /* 0x0000000246447825 */ /* 0x000fca00078e0244 */
[----:B0-----:R0:W-:Y:S02]  /*42d0*/  ST.E.128 desc[UR4][R68.64], R12 ;  /* 0x0000000c44007985 */ /* 0x0011e4000c101d04 */
.L_x_5943:
[----:B------:R-:W-:Y:S05]  /*42e0*/  BSYNC B2 ;  /* 0x0000000000027941 */ /* 0x000fea0003800000 */
.L_x_5942:
        /* <DEDUP_REMOVED lines=54> */
.L_x_5949:
[----:B------:R-:W-:Y:S05]  /*4650*/  BSYNC B3 ;  /* 0x0000000000037941 */ /* 0x000fea0003800000 */
.L_x_5948:
[----:B------:R-:W-:Y:S01]  /*4660*/  IMAD.SHL.U32 R66, R201, 0x8, RZ ;  /* 0x00000008c9427824 */ /* 0x000fe200078e00ff */
[----:B------:R-:W-:Y:S01]  /*4670*/  ULDC.64 UR4, c[0x0][0x208] ;  /* 0x0000820000047ab9 */ /* 0x000fe20000000a00 */
[----:B---3--:R-:W-:Y:S02]  /*4680*/  IMAD.MOV.U32 R64, RZ, RZ, R11 ;  /* 0x000000ffff407224 */ /* 0x008fe400078e000b */
[----:B--2---:R-:W-:Y:S02]  /*4690*/  IMAD.MOV.U32 R65, RZ, RZ, R76 ;  /* 0x000000ffff417224 */ /* 0x004fe400078e004c */
[----:B------:R-:W-:-:S05]  /*46a0*/  IMAD.WIDE R64, R66, 0x2, R64 ;  /* 0x0000000242407825 */ /* 0x000fca00078e0240 */
[----:B----4-:R0:W-:Y:S02]  /*46b0*/  ST.E.128 desc[UR4][R64.64], R12 ;  /* 0x0000000c40007985 */ /* 0x0101e4000c101d04 */
.L_x_5947:
[----:B------:R-:W-:Y:S05]  /*46c0*/  BSYNC B2 ;  /* 0x0000000000027941 */ /* 0x000fea0003800000 */
.L_x_5946:
[----:B------:R-:W-:Y:S01]  /*46d0*/  ISETP.NE.AND P3, PT, R20, RZ, PT ;  /* 0x000000ff1400720c */ /* 0x000fe20003f65270 */
[----:B------:R-:W-:-:S12]  /*46e0*/  BSSY B2, `(.L_x_5950) ;  /* 0x000003b000027945 */ /* 0x000fd80003800000 */
        /* <DEDUP_REMOVED lines=13> */
[C---:B------:R-:W-:Y:S01]  /*47c0*/  LOP3.LUT R66, R63.reuse, 0xffff0000, RZ, 0xc0, !PT ;  /* 0xffff00003f427812 */ /* 0x040fe200078ec0ff */
[----:B------:R-:W-:Y:S01]  /*47d0*/  IMAD.U32 R63, R63, 0x10000, RZ ;  /* 0x000100003f3f7824 */ /* 0x000fe200078e00ff */
[C---:B------:R-:W-:Y:S01]  /*47e0*/  LOP3.LUT R62, R60.reuse, 0xffff0000, RZ, 0xc0, !PT ;  /* 0xffff00003c3e7812 */ /* 0x040fe200078ec0ff */
[----:B------:R-:W-:Y:S02]  /*47f0*/  IMAD.U32 R60, R60, 0x10000, RZ ;  /* 0x000100003c3c7824 */ /* 0x000fe400078e00ff */
[C---:B------:R-:W-:Y:S02]  /*4800*/  FMUL.FTZ R67, R68.reuse, R66 ;  /* 0x0000004244437220 */ /* 0x040fe40000410000 */
[-C--:B------:R-:W-:Y:S02]  /*4810*/  FMUL.FTZ R13, R68, R62.reuse ;  /* 0x0000003e440d7220 */ /* 0x080fe40000410000 */
[----:B------:R-:W-:-:S02]  /*4820*/  FFMA.FTZ R62, R61, R62, -R67 ;  /* 0x0000003e3d3e7223 */ /* 0x000fc40000010843 */
[----:B------:R-:W-:Y:S01]  /*4830*/  FFMA.FTZ R61, R61, R66, R13 ;  /* 0x000000423d3d7223 */ /* 0x000fe2000001000d */
[C---:B------:R-:W-:Y:S02]  /*4840*/  PRMT R13, R150.reuse, 0x5432, R64 ;  /* 0x00005432960d7816 */ /* 0x040fe40000000040 */
[----:B------:R-:W-:Y:S02]  /*4850*/  PRMT R64, R150, 0x5410, R65 ;  /* 0x0000541096407816 */ /* 0x000fe40000000041 */
[----:B------:R-:W-:Y:S01]  /*4860*/  LOP3.LUT R66, R14, 0xffff0000, RZ, 0xc0, !PT ;  /* 0xffff00000e427812 */ /* 0x000fe200078ec0ff */
        /* <DEDUP_REMOVED lines=16> */
[C---:B------:R-:W-:Y:S01]  /*4970*/  LOP3.LUT R13, R12.reuse, 0xffff0000, RZ, 0xc0, !PT ;  /* 0xffff00000c0d7812 */ /* 0x040fe200078ec0ff */
[----:B------:R-:W-:Y:S01]  /*4980*/  FFMA.FTZ R14, R15, R64, R14 ;  /* 0x000000400f0e7223 */ /* 0x000fe2000001000e */
[----:B------:R-:W-:-:S03]  /*4990*/  IMAD.U32 R12, R12, 0x10000, RZ ;  /* 0x000100000c0c7824 */ /* 0x000fc600078e00ff */
[C---:B------:R-:W-:Y:S01]  /*49a0*/  FMUL.FTZ R15, R13.reuse, R63 ;  /* 0x0000003f0d0f7220 */ /* 0x040fe20000410000 */
[-C--:B------:R-:W-:Y:S01]  /*49b0*/  FMUL.FTZ R13, R13, R60.reuse ;  /* 0x0000003c0d0d7220 */ /* 0x080fe20000410000 */
[----:B------:R-:W-:Y:S02]  /*49c0*/  F2FP.BF16.F32.PACK_AB R14, R14, R65 ;  /* 0x000000410e0e723e */ /* 0x000fe400000010ff */
[C---:B------:R-:W-:Y:S01]  /*49d0*/  FFMA.FTZ R15, R12.reuse, R60, -R15 ;  /* 0x0000003c0c0f7223 */ /* 0x040fe2000001080f */
[----:B------:R-:W-:-:S05]  /*49e0*/  FFMA.FTZ R13, R12, R63, R13 ;  /* 0x0000003f0c0d7223 */ /* 0x000fca000001000d */
[----:B------:R-:W-:Y:S01]  /*49f0*/  F2FP.BF16.F32.PACK_AB R13, R13, R15 ;  /* 0x0000000f0d0d723e */ /* 0x000fe200000010ff */
[----:B------:R-:W-:Y:S02]  /*4a00*/  IMAD.MOV.U32 R15, RZ, RZ, R14 ;  /* 0x000000ffff0f7224 */ /* 0x000fe400078e000e */
[----:B------:R-:W-:Y:S02]  /*4a10*/  IMAD.MOV.U32 R14, RZ, RZ, R66 ;  /* 0x000000ffff0e7224 */ /* 0x000fe400078e0042 */
[----:B------:R-:W-:Y:S02]  /*4a20*/  IMAD.MOV.U32 R12, RZ, RZ, R13 ;  /* 0x000000ffff0c7224 */ /* 0x000fe400078e000d */
[----:B------:R-:W-:-:S07]  /*4a30*/  IMAD.MOV.U32 R13, RZ, RZ, R61 ;  /* 0x000000ffff0d7224 */ /* 0x000fce00078e003d */
.L_x_5953:
[----:B------:R-:W-:Y:S05]  /*4a40*/  BSYNC B3 ;  /* 0x0000000000037941 */ /* 0x000fea0003800000 */
.L_x_5952:
[----:B---3--:R-:W-:Y:S01]  /*4a50*/  LEA R60, P3, R192, R11, 0x1 ;  /* 0x0000000bc03c7211 */ /* 0x008fe200078608ff */
[----:B------:R-:W-:-:S03]  /*4a60*/  ULDC.64 UR4, c[0x0][0x208] ;  /* 0x0000820000047ab9 */ /* 0x000fc60000000a00 */
[----:B--2---:R-:W-:-:S05]  /*4a70*/  LEA.HI.X R61, R192, R76, R205, 0x1, P3 ;  /* 0x0000004cc03d7211 */ /* 0x004fca00018f0ccd */
[----:B----4-:R0:W-:Y:S04]  /*4a80*/  ST.E.128 desc[UR4][R60.64], R12 ;  /* 0x0000000c3c007985 */ /* 0x0101e8000c101d04 */
.L_x_5951:
[----:B------:R-:W-:Y:S05]  /*4a90*/  BSYNC B2 ;  /* 0x0000000000027941 */ /* 0x000fea0003800000 */
.L_x_5950:
[----:B------:R-:W-:Y:S01]  /*4aa0*/  ISETP.NE.AND P3, PT, R21, RZ, PT ;  /* 0x000000ff1500720c */ /* 0x000fe20003f65270 */
[----:B------:R-:W-:-:S12]  /*4ab0*/  BSSY B2, `(.L_x_5954) ;  /* 0x000003b000027945 */ /* 0x000fd80003800000 */
        /* <DEDUP_REMOVED lines=20> */
[-C--:B------:R-:W-:Y:S01]  /*4c00*/  FMUL.FTZ R13, R66, R58.reuse ;  /* 0x0000003a420d7220 */ /* 0x080fe20000410000 */
[C---:B------:R-:W-:Y:S01]  /*4c10*/  LOP3.LUT R66, R14.reuse, 0xffff0000, RZ, 0xc0, !PT ;  /* 0xffff00000e427812 */ /* 0x040fe200078ec0ff */
[----:B------:R-:W-:Y:S01]  /*4c20*/  FFMA.FTZ R58, R57, R58, -R65 ;  /* 0x0000003a393a7223 */ /* 0x000fe20000010841 */
[----:B------:R-:W-:-:S02]  /*4c30*/  IMAD.U32 R14, R14, 0x10000, RZ ;  /* 0x000100000e0e7824 */ /* 0x000fc400078e00ff */
[----:B------:R-:W-:Y:S01]  /*4c40*/  FFMA.FTZ R57, R57, R64, R13 ;  /* 0x0000004039397223 */ /* 0x000fe2000001000d */
[C---:B------:R-:W-:Y:S02]  /*4c50*/  PRMT R13, R148.reuse, 0x5432, R62 ;  /* 0x00005432940d7816 */ /* 0x040fe4000000003e */
[----:B------:R-:W-:Y:S02]  /*4c60*/  PRMT R62, R148, 0x5410, R63 ;  /* 0x00005410943e7816 */ /* 0x000fe4000000003f */
[----:B------:R-:W-:Y:S01]  /*4c70*/  F2FP.BF16.F32.PACK_AB R57, R57, R58 ;  /* 0x0000003a3939723e */ /* 0x000fe200000010ff */
[C---:B------:R-:W-:Y:S01]  /*4c80*/  IMAD.U32 R64, R13.reuse, 0x10000, RZ ;  /* 0x000100000d407824 */ /* 0x040fe200078e00ff */
[----:B------:R-:W-:Y:S01]  /*4c90*/  LOP3.LUT R13, R13, 0xffff0000, RZ, 0xc0, !PT ;  /* 0xffff00000d0d7812 */ /* 0x000fe200078ec0ff */
[C---:B------:R-:W-:Y:S01]  /*4ca0*/  IMAD.U32 R63, R62.reuse, 0x10000, RZ ;  /* 0x000100003e3f7824 */ /* 0x040fe200078e00ff */
[----:B------:R-:W-:-:S03]  /*4cb0*/  LOP3.LUT R62, R62, 0xffff0000, RZ, 0xc0, !PT ;  /* 0xffff00003e3e7812 */ /* 0x000fc600078ec0ff */
        /* <DEDUP_REMOVED lines=23> */
.L_x_5957:
[----:B------:R-:W-:Y:S05]  /*4e30*/  BSYNC B3 ;  /* 0x0000000000037941 */ /* 0x000fea0003800000 */
.L_x_5956:
[----:B------:R-:W-:Y:S02]  /*4e40*/  ULDC.64 UR4, c[0x0][0x208] ;  /* 0x0000820000047ab9 */ /* 0x000fe40000000a00 */
[----:B----4-:R0:W-:Y:S03]  /*4e50*/  ST.E.128 desc[UR4][R60.64], R12 ;  /* 0x0000000c3c007985 */ /* 0x0101e6000c101d04 */
.L_x_5955:
[----:B------:R-:W-:Y:S05]  /*4e60*/  BSYNC B2 ;  /* 0x0000000000027941 */ /* 0x000fea0003800000 */
.L_x_5954:
        /* <DEDUP_REMOVED lines=8> */
[----:B------:R-:W-:Y:S02]  /*4ef0*/  SHF.R.U64 R11, R54, 0x10, R55 ;  /* 0x00000010360b7819 */ /* 0x000fe40000001237 */
[----:B------:R-:W-:Y:S02]  /*4f00*/  SHF.R.U64 R52, R52, 0x10, R53 ;  /* 0x0000001034347819 */ /* 0x000fe40000001235 */
[----:B------:R-:W-:Y:S02]  /*4f10*/  PRMT R11, R147, 0x5410, R11 ;  /* 0x00005410930b7816 */ /* 0x000fe4000000000b */
        /* <DEDUP_REMOVED lines=44> */
.L_x_5959:
[----:B------:R-:W-:Y:S05]  /*51e0*/  BSYNC B2 ;  /* 0x0000000000027941 */ /* 0x000fea0003800000 */
.L_x_5958:
[----:B------:R-:W-:Y:S02]  /*51f0*/  ULDC.64 UR4, c[0x0][0x208] ;  /* 0x0000820000047ab9 */ /* 0x000fe40000000a00 */
[----:B----4-:R0:W-:Y:S03]  /*5200*/  ST.E.128 desc[UR4][R56.64], R12 ;  /* 0x0000000c38007985 */ /* 0x0101e6000c101d04 */
.L_x_5937:
[----:B------:R-:W-:Y:S05]  /*5210*/  BSYNC B1 ;  /* 0x0000000000017941 */ /* 0x000fea0003800000 */
.L_x_5936:
[----:B------:R-:W-:-:S03]  /*5220*/  UMOV UR4, 0xffffffff ;  /* 0xffffffff00047882 */ /* 0x000fc60000000000 */
[----:B------:R-:W-:Y:S05]  /*5230*/  BRA.DIV UR4, `(.L_x_5960) ;  /* 0x0000022204f07947 */ /* 0x000fea000b800000 */
[----:B-1----:R-:W1:Y:S04]  /*5240*/  SHFL.IDX PT, R113, R113, 0x1, 0x1c1f ;  /* 0x003c1f0071717f89 */ /* 0x002e6800000e0000 */
[----:B------:R-:W0:Y:S02]  /*5250*/  SHFL.IDX PT, R116, R116, 0x1, 0x1c1f ;  /* 0x003c1f0074747f89 */ /* 0x000e2400000e0000 */
.L_x_6294:
        /* <DEDUP_REMOVED lines=10> */
[----:B---3--:R-:W-:Y:S01]  /*5300*/  SHF.R.U64 R11, R48, 0x10, R49 ;  /* 0x00000010300b7819 */ /* 0x008fe20000001231 */
[----:B----4-:R-:W-:Y:S01]  /*5310*/  IMAD.U32 R56, R15, 0x10000, RZ ;  /* 0x000100000f387824 */ /* 0x010fe200078e00ff */
[--C-:B------:R-:W-:Y:S01]  /*5320*/  SHF.R.U64 R48, R50, 0x10, R51.reuse ;  /* 0x0000001032307819 */ /* 0x100fe20000001233 */
[----:B------:R-:W-:Y:S01]  /*5330*/  IMAD.U32 R54, R14, 0x10000, RZ ;  /* 0x000100000e367824 */ /* 0x000fe200078e00ff */
[----:B------:R-:W-:Y:S01]  /*5340*/  SHF.R.U32.HI R51, RZ, 0x10, R51 ;  /* 0x00000010ff337819 */ /* 0x000fe20000011633 */
[----:B------:R-:W-:Y:S01]  /*5350*/  IMAD.U32 R55, R12, 0x10000, RZ ;  /* 0x000100000c377824 */ /* 0x000fe200078e00ff */
[----:B------:R-:W-:Y:S02]  /*5360*/  PRMT R48, R145, 0x5410, R48 ;  /* 0x0000541091307816 */ /* 0x000fe40000000030 */
[----:B------:R-:W-:Y:S02]  /*5370*/  SHF.R.U32.HI R49, RZ, 0x10, R49 ;  /* 0x00000010ff317819 */ /* 0x000fe40000011631 */
[----:B------:R-:W-:Y:S01]  /*5380*/  LOP3.LUT R50, R15, 0xffff0000, RZ, 0xc0, !PT ;  /* 0xffff00000f327812 */ /* 0x000fe200078ec0ff */
[C---:B------:R-:W-:Y:S01]  /*5390*/  IMAD.U32 R15, R13.reuse, 0x10000, RZ ;  /* 0x000100000d0f7824 */ /* 0x040fe200078e00ff */
[----:B------:R-:W-:-:S02]  /*53a0*/  LOP3.LUT R13, R13, 0xffff0000, RZ, 0xc0, !PT ;  /* 0xffff00000d0d7812 */ /* 0x000fc400078ec0ff */
[C---:B------:R-:W-:Y:S01]  /*53b0*/  LOP3.LUT R57, R48.reuse, 0xffff0000, RZ, 0xc0, !PT ;  /* 0xffff000030397812 */ /* 0x040fe200078ec0ff */
[----:B------:R-:W-:Y:S01]  /*53c0*/  IMAD.U32 R48, R48, 0x10000, RZ ;  /* 0x0001000030307824 */ /* 0x000fe200078e00ff */
[C---:B------:R-:W-:Y:S02]  /*53d0*/  PRMT R11, R144.reuse, 0x5410, R11 ;  /* 0x00005410900b7816 */ /* 0x040fe4000000000b */
[----:B------:R-:W-:Y:S01]  /*53e0*/  PRMT R51, R145, 0x5432, R51 ;  /* 0x0000543291337816 */ /* 0x000fe20000000033 */
[----:B------:R-:W-:Y:S01]  /*53f0*/  FMUL.FTZ R58, R13, R57 ;  /* 0x000000390d3a7220 */ /* 0x000fe20000410000 */
[----:B------:R-:W-:Y:S02]  /*5400*/  PRMT R49, R144, 0x5432, R49 ;  /* 0x0000543290317816 */ /* 0x000fe40000000031 */
[----:B------:R-:W-:Y:S01]  /*5410*/  LOP3.LUT R60, R11, 0xffff0000, RZ, 0xc0, !PT ;  /* 0xffff00000b3c7812 */ /* 0x000fe200078ec0ff */
[----:B------:R-:W-:Y:S01]  /*5420*/  IMAD.U32 R59, R51, 0x10000, RZ ;  /* 0x00010000333b7824 */ /* 0x000fe200078e00ff */
[----:B------:R-:W-:Y:S01]  /*5430*/  LOP3.LUT R14, R14, 0xffff0000, RZ, 0xc0, !PT ;  /* 0xffff00000e0e7812 */ /* 0x000fe200078ec0ff */
[----:B------:R-:W-:Y:S01]  /*5440*/  IMAD.U32 R61, R49, 0x10000, RZ ;  /* 0x00010000313d7824 */ /* 0x000fe200078e00ff */
[----:B------:R-:W-:Y:S01]  /*5450*/  LOP3.LUT R51, R51, 0xffff0000, RZ, 0xc0, !PT ;  /* 0xffff000033337812 */ /* 0x000fe200078ec0ff */
[-C--:B------:R-:W-:Y:S01]  /*5460*/  FMUL.FTZ R13, R13, R60.reuse ;  /* 0x0000003c0d0d7220 */ /* 0x080fe20000410000 */
[----:B------:R-:W-:Y:S01]  /*5470*/  FFMA.FTZ R58, R15, R60, -R58 ;  /* 0x0000003c0f3a7223 */ /* 0x000fe2000001083a */
[C---:B------:R-:W-:Y:S01]  /*5480*/  FMUL.FTZ R60, R14.reuse, R59 ;  /* 0x0000003b0e3c7220 */ /* 0x040fe20000410000 */
[----:B------:R-:W-:Y:S01]  /*5490*/  FMUL.FTZ R14, R14, R61 ;  /* 0x0000003d0e0e7220 */ /* 0x000fe20000410000 */
[----:B------:R-:W-:Y:S01]  /*54a0*/  LOP3.LUT R49, R49, 0xffff0000, RZ, 0xc0, !PT ;  /* 0xffff000031317812 */ /* 0x000fe200078ec0ff */
[----:B------:R-:W-:Y:S01]  /*54b0*/  IMAD.U32 R11, R11, 0x10000, RZ ;  /* 0x000100000b0b7824 */ /* 0x000fe200078e00ff */
[----:B------:R-:W-:Y:S01]  /*54c0*/  LOP3.LUT R12, R12, 0xffff0000, RZ, 0xc0, !PT ;  /* 0xffff00000c0c7812 */ /* 0x000fe200078ec0ff */
[----:B------:R-:W-:Y:S01]  /*54d0*/  FFMA.FTZ R13, R15, R57, R13 ;  /* 0x000000390f0d7223 */ /* 0x000fe2000001000d */
[C---:B------:R-:W-:Y:S01]  /*54e0*/  FFMA.FTZ R60, R54.reuse, R61, -R60 ;  /* 0x0000003d363c7223 */ /* 0x040fe2000001083c */
[----:B------:R-:W-:Y:S01]  /*54f0*/  FFMA.FTZ R14, R54, R59, R14 ;  /* 0x0000003b360e7223 */ /* 0x000fe2000001000e */
[C---:B------:R-:W-:Y:S01]  /*5500*/  FMUL.FTZ R15, R50.reuse, R51 ;  /* 0x00000033320f7220 */ /* 0x040fe20000410000 */
[----:B------:R-:W-:Y:S01]  /*5510*/  FMUL.FTZ R54, R50, R49 ;  /* 0x0000003132367220 */ /* 0x000fe20000410000 */
[CC--:B------:R-:W-:Y:S01]  /*5520*/  FMUL.FTZ R50, R12.reuse, R48.reuse ;  /* 0x000000300c327220 */ /* 0x0c0fe20000410000 */
        /* <DEDUP_REMOVED lines=9> */
.L_x_5965:
[----:B------:R-:W-:Y:S05]  /*55c0*/  BSYNC B2 ;  /* 0x0000000000027941 */ /* 0x000fea0003800000 */
.L_x_5964:
[----:B------:R-:W-:Y:S02]  /*55d0*/  ULDC.64 UR4, c[0x0][0x208] ;  /* 0x0000820000047ab9 */ /* 0x000fe40000000a00 */
[----:B----4-:R0:W-:Y:S03]  /*55e0*/  ST.E.128 desc[UR4][R52.64], R12 ;  /* 0x0000000c34007985 */ /* 0x0101e6000c101d04 */
.L_x_5963:
[----:B------:R-:W-:Y:S05]  /*55f0*/  BSYNC B1 ;  /* 0x0000000000017941 */ /* 0x000fea0003800000 */
.L_x_5962:
        /* <DEDUP_REMOVED lines=16> */
[----:B------:R-:W-:Y:S02]  /*5700*/  PRMT R44, R143, 0x5410, R44 ;  /* 0x000054108f2c7816 */ /* 0x000fe4000000002c */
[----:B------:R-:W-:Y:S02]  /*5710*/  SHF.R.U32.HI R45, RZ, 0x10, R45 ;  /* 0x00000010ff2d7819 */ /* 0x000fe4000001162d */
[----:B------:R-:W-:-:S02]  /*5720*/  PRMT R11, R142, 0x5410, R11 ;  /* 0x000054108e0b7816 */ /* 0x000fc4000000000b */
[----:B------:R-:W-:Y:S01]  /*5730*/  PRMT R143, R143, 0x5432, R50 ;  /* 0x000054328f8f7816 */ /* 0x000fe20000000032 */
[C---:B------:R-:W-:Y:S01]  /*5740*/  IMAD.U32 R50, R13.reuse, 0x10000, RZ ;  /* 0x000100000d327824 */ /* 0x040fe200078e00ff */
[----:B------:R-:W-:Y:S02]  /*5750*/  LOP3.LUT R56, R13, 0xffff0000, RZ, 0xc0, !PT ;  /* 0xffff00000d387812 */ /* 0x000fe400078ec0ff */
[----:B------:R-:W-:Y:S01]  /*5760*/  LOP3.LUT R13, R44, 0xffff0000, RZ, 0xc0, !PT ;  /* 0xffff00002c0d7812 */ /* 0x000fe200078ec0ff */
[----:B------:R-:W-:Y:S01]  /*5770*/  IMAD.U32 R53, R143, 0x10000, RZ ;  /* 0x000100008f357824 */ /* 0x000fe200078e00ff */
[----:B------:R-:W-:Y:S02]  /*5780*/  PRMT R45, R142, 0x5432, R45 ;  /* 0x000054328e2d7816 */ /* 0x000fe4000000002d */
[----:B------:R-:W-:Y:S01]  /*5790*/  LOP3.LUT R51, R11, 0xffff0000, RZ, 0xc0, !PT ;  /* 0xffff00000b337812 */ /* 0x000fe200078ec0ff */
[----:B------:R-:W-:Y:S01]  /*57a0*/  FMUL.FTZ R55, R56, R13 ;  /* 0x0000000d38377220 */ /* 0x000fe20000410000 */
[----:B------:R-:W-:Y:S01]  /*57b0*/  LOP3.LUT R14, R14, 0xffff0000, RZ, 0xc0, !PT ;  /* 0xffff00000e0e7812 */ /* 0x000fe200078ec0ff */
[----:B------:R-:W-:Y:S01]  /*57c0*/  IMAD.U32 R54, R45, 0x10000, RZ ;  /* 0x000100002d367824 */ /* 0x000fe200078e00ff */
[----:B------:R-:W-:Y:S01]  /*57d0*/  LOP3.LUT R46, R15, 0xffff0000, RZ, 0xc0, !PT ;  /* 0xffff00000f2e7812 */ /* 0x000fe200078ec0ff */
[----:B------:R-:W-:Y:S01]  /*57e0*/  FMUL.FTZ R56, R56, R51 ;  /* 0x0000003338387220 */ /* 0x000fe20000410000 */
[----:B------:R-:W-:Y:S01]  /*57f0*/  LOP3.LUT R12, R12, 0xffff0000, RZ, 0xc0, !PT ;  /* 0xffff00000c0c7812 */ /* 0x000fe200078ec0ff */
[C---:B------:R-:W-:Y:S01]  /*5800*/  FMUL.FTZ R57, R14.reuse, R53 ;  /* 0x000000350e397220 */ /* 0x040fe20000410000 */
[----:B------:R-:W-:Y:S01]  /*5810*/  FMUL.FTZ R14, R14, R54 ;  /* 0x000000360e0e7220 */ /* 0x000fe20000410000 */
[----:B------:R-:W-:Y:S01]  /*5820*/  FFMA.FTZ R56, R50, R13, R56 ;  /* 0x0000000d32387223 */ /* 0x000fe20000010038 */
[----:B------:R-:W-:Y:S01]  /*5830*/  LOP3.LUT R143, R143, 0xffff0000, RZ, 0xc0, !PT ;  /* 0xffff00008f8f7812 */ /* 0x000fe200078ec0ff */
[----:B------:R-:W-:Y:S01]  /*5840*/  IMAD.U32 R13, R44, 0x10000, RZ ;  /* 0x000100002c0d7824 */ /* 0x000fe200078e00ff */
[----:B------:R-:W-:Y:S01]  /*5850*/  LOP3.LUT R45, R45, 0xffff0000, RZ, 0xc0, !PT ;  /* 0xffff00002d2d7812 */ /* 0x000fe200078ec0ff */
[----:B------:R-:W-:-:S02]  /*5860*/  IMAD.U32 R11, R11, 0x10000, RZ ;  /* 0x000100000b0b7824 */ /* 0x000fc400078e00ff */
[C---:B------:R-:W-:Y:S01]  /*5870*/  FFMA.FTZ R57, R47.reuse, R54, -R57 ;  /* 0x000000362f397223 */ /* 0x040fe20000010839 */
[----:B------:R-:W-:Y:S01]  /*5880*/  FFMA.FTZ R14, R47, R53, R14 ;  /* 0x000000352f0e7223 */ /* 0x000fe2000001000e */
[----:B------:R-:W-:Y:S02]  /*5890*/  IMAD.U32 R15, R15, 0x10000, RZ ;  /* 0x000100000f0f7824 */ /* 0x000fe400078e00ff */
[----:B------:R-:W-:Y:S01]  /*58a0*/  FMUL.FTZ R44, R46, R143 ;  /* 0x0000008f2e2c7220 */ /* 0x000fe20000410000 */
[----:B------:R-:W-:Y:S01]  /*58b0*/  FMUL.FTZ R47, R12, R13 ;  /* 0x0000000d0c2f7220 */ /* 0x000fe20000410000 */
[----:B------:R-:W-:Y:S01]  /*58c0*/  FMUL.FTZ R46, R46, R45 ;  /* 0x0000002d2e2e7220 */ /* 0x000fe20000410000 */
[----:B------:R-:W-:Y:S01]  /*58d0*/  FMUL.FTZ R12, R12, R11 ;  /* 0x0000000b0c0c7220 */ /* 0x000fe20000410000 */
[C---:B------:R-:W-:Y:S01]  /*58e0*/  FFMA.FTZ R44, R15.reuse, R45, -R44 ;  /* 0x0000002d0f2c7223 */ /* 0x040fe2000001082c */
[----:B------:R-:W-:Y:S01]  /*58f0*/  FFMA.FTZ R55, R50, R51, -R55 ;  /* 0x0000003332377223 */ /* 0x000fe20000010837 */
[----:B------:R-:W-:Y:S01]  /*5900*/  FFMA.FTZ R15, R15, R143, R46 ;  /* 0x0000008f0f0f7223 */ /* 0x000fe2000001002e */
[C---:B------:R-:W-:Y:S01]  /*5910*/  FFMA.FTZ R47, R52.reuse, R11, -R47 ;  /* 0x0000000b342f7223 */ /* 0x040fe2000001082f */
[----:B------:R-:W-:Y:S01]  /*5920*/  FFMA.FTZ R12, R52, R13, R12 ;  /* 0x0000000d340c7223 */ /* 0x000fe2000001000c */
[----:B------:R-:W-:-:S02]  /*5930*/  F2FP.BF16.F32.PACK_AB R14, R14, R57 ;  /* 0x000000390e0e723e */ /* 0x000fc400000010ff */
[----:B------:R-:W-:Y:S02]  /*5940*/  F2FP.BF16.F32.PACK_AB R13, R56, R55 ;  /* 0x00000037380d723e */ /* 0x000fe400000010ff */
[----:B------:R-:W-:Y:S02]  /*5950*/  F2FP.BF16.F32.PACK_AB R15, R15, R44 ;  /* 0x0000002c0f0f723e */ /* 0x000fe400000010ff */
[----:B------:R-:W-:-:S07]  /*5960*/  F2FP.BF16.F32.PACK_AB R12, R12, R47 ;  /* 0x0000002f0c0c723e */ /* 0x000fce00000010ff */
.L_x_5969:
[----:B------:R-:W-:Y:S05]  /*5970*/  BSYNC B2 ;  /* 0x0000000000027941 */ /* 0x000fea0003800000 */
.L_x_5968:
[----:B------:R-:W-:Y:S02]  /*5980*/  ULDC.64 UR4, c[0x0][0x208] ;  /* 0x0000820000047ab9 */ /* 0x000fe40000000a00 */
[----:B----4-:R0:W-:Y:S03]  /*5990*/  ST.E.128 desc[UR4][R48.64], R12 ;  /* 0x0000000c30007985 */ /* 0x0101e6000c101d04 */
.L_x_5967:
[----:B------:R-:W-:Y:S05]  /*59a0*/  BSYNC B1 ;  /* 0x0000000000017941 */ /* 0x000fea0003800000 */
.L_x_5966:
        /* <DEDUP_REMOVED lines=12> */
[--C-:B------:R-:W-:Y:S01]  /*5a70*/  SHF.R.U64 R49, R40, 0x10, R41.reuse ;  /* 0x0000001028317819 */ /* 0x100fe20000001229 */
[C---:B----4-:R-:W-:Y:S01]  /*5a80*/  IMAD.U32 R40, R14.reuse, 0x10000, RZ ;  /* 0x000100000e287824 */ /* 0x050fe200078e00ff */
[----:B------:R-:W-:Y:S02]  /*5a90*/  SHF.R.U32.HI R47, RZ, 0x10, R41 ;  /* 0x00000010ff2f7819 */ /* 0x000fe40000011629 */
[----:B------:R-:W-:Y:S02]  /*5aa0*/  SHF.R.U32.HI R42, RZ, 0x10, R43 ;  /* 0x00000010ff2a7819 */ /* 0x000fe4000001162b */
[----:B------:R-:W-:Y:S01]  /*5ab0*/  LOP3.LUT R41, R14, 0xffff0000, RZ, 0xc0, !PT ;  /* 0xffff00000e297812 */ /* 0x000fe200078ec0ff */
[C---:B------:R-:W-:Y:S01]  /*5ac0*/  IMAD.U32 R14, R15.reuse, 0x10000, RZ ;  /* 0x000100000f0e7824 */ /* 0x040fe200078e00ff */
[----:B------:R-:W-:-:S02]  /*5ad0*/  LOP3.LUT R11, R15, 0xffff0000, RZ, 0xc0, !PT ;  /* 0xffff00000f0b7812 */ /* 0x000fc400078ec0ff */
[----:B------:R-:W-:Y:S02]  /*5ae0*/  PRMT R43, R141, 0x5410, R46 ;  /* 0x000054108d2b7816 */ /* 0x000fe4000000002e */
[C---:B------:R-:W-:Y:S02]  /*5af0*/  PRMT R15, R132.reuse, 0x5410, R49 ;  /* 0x00005410840f7816 */ /* 0x040fe40000000031 */
        /* <DEDUP_REMOVED lines=10> */
[----:B------:R-:W-:Y:S01]  /*5ba0*/  IMAD.U32 R49, R132, 0x10000, RZ ;  /* 0x0001000084317824 */ /* 0x000fe200078e00ff */
[C---:B------:R-:W-:Y:S01]  /*5bb0*/  LOP3.LUT R46, R12.reuse, 0xffff0000, RZ, 0xc0, !PT ;  /* 0xffff00000c2e7812 */ /* 0x040fe200078ec0ff */
[C---:B------:R-:W-:Y:S01]  /*5bc0*/  IMAD.U32 R42, R141.reuse, 0x10000, RZ ;  /* 0x000100008d2a7824 */ /* 0x040fe200078e00ff */
[----:B------:R-:W-:Y:S01]  /*5bd0*/  LOP3.LUT R141, R141, 0xffff0000, RZ, 0xc0, !PT ;  /* 0xffff00008d8d7812 */ /* 0x000fe200078ec0ff */
[----:B------:R-:W-:-:S02]  /*5be0*/  IMAD.U32 R13, R12, 0x10000, RZ ;  /* 0x000100000c0d7824 */ /* 0x000fc400078e00ff */
[C---:B------:R-:W-:Y:S01]  /*5bf0*/  FFMA.FTZ R12, R47.reuse, R48, -R52 ;  /* 0x000000302f0c7223 */ /* 0x040fe20000010834 */
[----:B------:R-:W-:Y:S01]  /*5c00*/  FFMA.FTZ R47, R47, R50, R51 ;  /* 0x000000322f2f7223 */ /* 0x000fe20000010033 */
[CC--:B------:R-:W-:Y:S01]  /*5c10*/  FMUL.FTZ R53, R41.reuse, R42.reuse ;  /* 0x0000002a29357220 */ /* 0x0c0fe20000410000 */
[-C--:B------:R-:W-:Y:S01]  /*5c20*/  FMUL.FTZ R51, R41, R49.reuse ;  /* 0x0000003129337220 */ /* 0x080fe20000410000 */
[----:B------:R-:W-:Y:S02]  /*5c30*/  LOP3.LUT R132, R132, 0xffff0000, RZ, 0xc0, !PT ;  /* 0xffff000084847812 */ /* 0x000fe400078ec0ff */
[C---:B------:R-:W-:Y:S01]  /*5c40*/  FFMA.FTZ R41, R40.reuse, R49, -R53 ;  /* 0x0000003128297223 */ /* 0x040fe20000010835 */
[----:B------:R-:W-:Y:S01]  /*5c50*/  FFMA.FTZ R42, R40, R42, R51 ;  /* 0x0000002a282a7223 */ /* 0x000fe20000010033 */
[C---:B------:R-:W-:Y:S01]  /*5c60*/  FMUL.FTZ R40, R46.reuse, R43 ;  /* 0x0000002b2e287220 */ /* 0x040fe20000410000 */
[----:B------:R-:W-:Y:S01]  /*5c70*/  FMUL.FTZ R46, R46, R15 ;  /* 0x0000000f2e2e7220 */ /* 0x000fe20000410000 */
        /* <DEDUP_REMOVED lines=10> */
[----:B------:R-:W-:-:S07]  /*5d20*/  F2FP.BF16.F32.PACK_AB R14, R42, R41 ;  /* 0x000000292a0e723e */ /* 0x000fce00000010ff */
.L_x_5973:
[----:B------:R-:W-:Y:S05]  /*5d30*/  BSYNC B2 ;  /* 0x0000000000027941 */ /* 0x000fea0003800000 */
.L_x_5972:
[----:B------:R-:W-:Y:S02]  /*5d40*/  ULDC.64 UR4, c[0x0][0x208] ;  /* 0x0000820000047ab9 */ /* 0x000fe40000000a00 */
[----:B----4-:R0:W-:Y:S03]  /*5d50*/  ST.E.128 desc[UR4][R44.64], R12 ;  /* 0x0000000c2c007985 */ /* 0x0101e6000c101d04 */
.L_x_5971:
[----:B------:R-:W-:Y:S05]  /*5d60*/  BSYNC B1 ;  /* 0x0000000000017941 */ /* 0x000fea0003800000 */
.L_x_5970:
        /* <DEDUP_REMOVED lines=13> */
[----:B------:R-:W-:Y:S01]  /*5e40*/  SHF.R.U32.HI R44, RZ, 0x10, R37 ;  /* 0x00000010ff2c7819 */ /* 0x000fe20000011625 */
[----:B------:R-:W-:Y:S01]  /*5e50*/  IMAD.U32 R37, R13, 0x10000, RZ ;  /* 0x000100000d257824 */ /* 0x000fe200078e00ff */
[----:B------:R-:W-:Y:S01]  /*5e60*/  LOP3.LUT R39, R14, 0xffff0000, RZ, 0xc0, !PT ;  /* 0xffff00000e277812 */ /* 0x000fe200078ec0ff */
[C---:B------:R-:W-:Y:S01]  /*5e70*/  IMAD.U32 R14, R15.reuse, 0x10000, RZ ;  /* 0x000100000f0e7824 */ /* 0x040fe200078e00ff */
[----:B---3--:R-:W-:-:S02]  /*5e80*/  LOP3.LUT R11, R15, 0xffff0000, RZ, 0xc0, !PT ;  /* 0xffff00000f0b7812 */ /* 0x008fc400078ec0ff */
[C---:B------:R-:W-:Y:S02]  /*5e90*/  PRMT R15, R131.reuse, 0x5410, R46 ;  /* 0x00005410830f7816 */ /* 0x040fe4000000002e */
[----:B------:R-:W-:Y:S02]  /*5ea0*/  PRMT R131, R131, 0x5432, R38 ;  /* 0x0000543283837816 */ /* 0x000fe40000000026 */
[C---:B------:R-:W-:Y:S02]  /*5eb0*/  PRMT R43, R115.reuse, 0x5432, R44 ;  /* 0x00005432732b7816 */ /* 0x040fe4000000002c */
[----:B------:R-:W-:Y:S01]  /*5ec0*/  PRMT R115, R115, 0x5410, R42 ;  /* 0x0000541073737816 */ /* 0x000fe2000000002a */
[----:B------:R-:W-:Y:S01]  /*5ed0*/  IMAD.U32 R46, R131, 0x10000, RZ ;  /* 0x00010000832e7824 */ /* 0x000fe200078e00ff */
[----:B------:R-:W-:Y:S01]  /*5ee0*/  LOP3.LUT R38, R13, 0xffff0000, RZ, 0xc0, !PT ;  /* 0xffff00000d267812 */ /* 0x000fe200078ec0ff */
[----:B------:R-:W-:Y:S01]  /*5ef0*/  IMAD.U32 R44, R43, 0x10000, RZ ;  /* 0x000100002b2c7824 */ /* 0x000fe200078e00ff */
[----:B------:R-:W-:Y:S01]  /*5f00*/  LOP3.LUT R45, R115, 0xffff0000, RZ, 0xc0, !PT ;  /* 0xffff0000732d7812 */ /* 0x000fe200078ec0ff */
[C---:B------:R-:W-:Y:S01]  /*5f10*/  IMAD.U32 R13, R12.reuse, 0x10000, RZ ;  /* 0x000100000c0d7824 */ /* 0x040fe200078e00ff */
[----:B------:R-:W-:Y:S01]  /*5f20*/  LOP3.LUT R42, R15, 0xffff0000, RZ, 0xc0, !PT ;  /* 0xffff00000f2a7812 */ /* 0x000fe200078ec0ff */
[C---:B------:R-:W-:Y:S01]  /*5f30*/  FMUL.FTZ R47, R39.reuse, R46 ;  /* 0x0000002e272f7220 */ /* 0x040fe20000410000 */
[----:B------:R-:W-:Y:S01]  /*5f40*/  LOP3.LUT R12, R12, 0xffff0000, RZ, 0xc0, !PT ;  /* 0xffff00000c0c7812 */ /* 0x000fe200078ec0ff */
[----:B------:R-:W-:Y:S01]  /*5f50*/  FMUL.FTZ R39, R39, R44 ;  /* 0x0000002c27277220 */ /* 0x000fe20000410000 */
[----:B------:R-:W-:Y:S01]  /*5f60*/  FMUL.FTZ R48, R38, R45 ;  /* 0x0000002d26307220 */ /* 0x000fe20000410000 */
[----:B------:R-:W-:-:S02]  /*5f70*/  IMAD.U32 R115, R115, 0x10000, RZ ;  /* 0x0001000073737824 */ /* 0x000fc400078e00ff */
[----:B------:R-:W-:Y:S01]  /*5f80*/  FMUL.FTZ R38, R38, R42 ;  /* 0x0000002a26267220 */ /* 0x000fe20000410000 */
[----:B------:R-:W-:Y:S01]  /*5f90*/  LOP3.LUT R131, R131, 0xffff0000, RZ, 0xc0, !PT ;  /* 0xffff000083837812 */ /* 0x000fe200078ec0ff */
[----:B------:R-:W-:Y:S01]  /*5fa0*/  IMAD.U32 R15, R15, 0x10000, RZ ;  /* 0x000100000f0f7824 */ /* 0x000fe200078e00ff */
[----:B------:R-:W-:Y:S01]  /*5fb0*/  LOP3.LUT R43, R43, 0xffff0000, RZ, 0xc0, !PT ;  /* 0xffff00002b2b7812 */ /* 0x000fe200078ec0ff */
[C---:B------:R-:W-:Y:S01]  /*5fc0*/  FFMA.FTZ R47, R36.reuse, R44, -R47 ;  /* 0x0000002c242f7223 */ /* 0x040fe2000001082f */
[----:B------:R-:W-:Y:S01]  /*5fd0*/  FFMA.FTZ R46, R36, R46, R39 ;  /* 0x0000002e242e7223 */ /* 0x000fe20000010027 */
[C---:B------:R-:W-:Y:S01]  /*5fe0*/  FFMA.FTZ R48, R37.reuse, R42, -R48 ;  /* 0x0000002a25307223 */ /* 0x040fe20000010830 */
[C---:B------:R-:W-:Y:S01]  /*5ff0*/  FMUL.FTZ R36, R12.reuse, R115 ;  /* 0x000000730c247220 */ /* 0x040fe20000410000 */
[----:B------:R-:W-:Y:S01]  /*6000*/  FFMA.FTZ R37, R37, R45, R38 ;  /* 0x0000002d25257223 */ /* 0x000fe20000010026 */
        /* <DEDUP_REMOVED lines=12> */
.L_x_5977:
[----:B------:R-:W-:Y:S05]  /*60d0*/  BSYNC B2 ;  /* 0x0000000000027941 */ /* 0x000fea0003800000 */
.L_x_5976:
[----:B------:R-:W-:Y:S02]  /*60e0*/  ULDC.64 UR4, c[0x0][0x208] ;  /* 0x0000820000047ab9 */ /* 0x000fe40000000a00 */
[----:B----4-:R0:W-:Y:S03]  /*60f0*/  ST.E.128 desc[UR4][R40.64], R12 ;  /* 0x0000000c28007985 */ /* 0x0101e6000c101d04 */
.L_x_5975:
[----:B------:R-:W-:Y:S05]  /*6100*/  BSYNC B1 ;  /* 0x0000000000017941 */ /* 0x000fea0003800000 */
.L_x_5974:
        /* <DEDUP_REMOVED lines=12> */
[----:B---3--:R-:W-:Y:S02]  /*61d0*/  SHF.R.U32.HI R11, RZ, 0x10, R35 ;  /* 0x00000010ff0b7819 */ /* 0x008fe40000011623 */
[----:B------:R-:W-:Y:S02]  /*61e0*/  PRMT R35, R79, 0x5410, R40 ;  /* 0x000054104f237816 */ /* 0x000fe40000000028 */
[----:B------:R-:W-:Y:S02]  /*61f0*/  SHF.R.U32.HI R38, RZ, 0x10, R33 ;  /* 0x00000010ff267819 */ /* 0x000fe40000011621 */
[----:B------:R-:W-:-:S02]  /*6200*/  PRMT R40, R114, 0x5410, R39 ;  /* 0x0000541072287816 */ /* 0x000fc40000000027 */
[----:B------:R-:W-:Y:S01]  /*6210*/  LOP3.LUT R33, R14, 0xffff0000, RZ, 0xc0, !PT ;  /* 0xffff00000e217812 */ /* 0x000fe200078ec0ff */
[C---:B------:R-:W-:Y:S01]  /*6220*/  IMAD.U32 R14, R15.reuse, 0x10000, RZ ;  /* 0x000100000f0e7824 */ /* 0x040fe200078e00ff */
[----:B------:R-:W-:Y:S01]  /*6230*/  LOP3.LUT R34, R15, 0xffff0000, RZ, 0xc0, !PT ;  /* 0xffff00000f227812 */ /* 0x000fe200078ec0ff */
[----:B------:R-:W-:Y:S01]  /*6240*/  IMAD.U32 R15, R13, 0x10000, RZ ;  /* 0x000100000d0f7824 */ /* 0x000fe200078e00ff */
        /* <DEDUP_REMOVED lines=12> */
[----:B------:R-:W-:Y:S01]  /*6310*/  FFMA.FTZ R44, R15, R38, -R44 ;  /* 0x000000260f2c7223 */ /* 0x000fe2000001082c */
[C---:B------:R-:W-:Y:S01]  /*6320*/  FMUL.FTZ R45, R33.reuse, R41 ;  /* 0x00000029212d7220 */ /* 0x040fe20000410000 */
[----:B------:R-:W-:Y:S01]  /*6330*/  FMUL.FTZ R33, R33, R39 ;  /* 0x0000002721217220 */ /* 0x000fe20000410000 */
[----:B------:R-:W-:Y:S01]  /*6340*/  FFMA.FTZ R43, R15, R42, R13 ;  /* 0x0000002a0f2b7223 */ /* 0x000fe2000001000d */
[----:B------:R-:W-:Y:S01]  /*6350*/  LOP3.LUT R13, R114, 0xffff0000, RZ, 0xc0, !PT ;  /* 0xffff0000720d7812 */ /* 0x000fe200078ec0ff */
[----:B------:R-:W-:-:S02]  /*6360*/  IMAD.U32 R40, R40, 0x10000, RZ ;  /* 0x0001000028287824 */ /* 0x000fc400078e00ff */
[C---:B------:R-:W-:Y:S01]  /*6370*/  FFMA.FTZ R38, R32.reuse, R41, R33 ;  /* 0x0000002920267223 */ /* 0x040fe20000010021 */
[----:B------:R-:W-:Y:S02]  /*6380*/  IMAD.U32 R35, R35, 0x10000, RZ ;  /* 0x0001000023237824 */ /* 0x000fe400078e00ff */
[----:B------:R-:W-:Y:S01]  /*6390*/  FFMA.FTZ R45, R32, R39, -R45 ;  /* 0x00000027202d7223 */ /* 0x000fe2000001082d */
        /* <DEDUP_REMOVED lines=12> */
[----:B------:R-:W-:-:S07]  /*6460*/  IMAD.MOV.U32 R15, RZ, RZ, R33 ;  /* 0x000000ffff0f7224 */ /* 0x000fce00078e0021 */
.L_x_5981:
[----:B------:R-:W-:Y:S05]  /*6470*/  BSYNC B2 ;  /* 0x0000000000027941 */ /* 0x000fea0003800000 */
.L_x_5980:
[----:B------:R-:W-:Y:S02]  /*6480*/  ULDC.64 UR4, c[0x0][0x208] ;  /* 0x0000820000047ab9 */ /* 0x000fe40000000a00 */
[----:B----4-:R0:W-:Y:S03]  /*6490*/  ST.E.128 desc[UR4][R36.64], R12 ;  /* 0x0000000c24007985 */ /* 0x0101e6000c101d04 */
.L_x_5979:
[----:B------:R-:W-:Y:S05]  /*64a0*/  BSYNC B1 ;  /* 0x0000000000017941 */ /* 0x000fea0003800000 */
.L_x_5978:
        /* <DEDUP_REMOVED lines=12> */
[----:B------:R-:W-:Y:S02]  /*6570*/  SHF.R.U32.HI R34, RZ, 0x10, R29 ;  /* 0x00000010ff227819 */ /* 0x000fe4000001161d */
[----:B------:R-:W-:Y:S02]  /*6580*/  PRMT R31, R77, 0x5410, R36 ;  /* 0x000054104d1f7816 */ /* 0x000fe40000000024 */
[----:B------:R-:W-:-:S02]  /*6590*/  PRMT R36, R78, 0x5410, R35 ;  /* 0x000054104e247816 */ /* 0x000fc40000000023 */
[----:B------:R-:W-:Y:S01]  /*65a0*/  PRMT R78, R78, 0x5432, R11 ;  /* 0x000054324e4e7816 */ /* 0x000fe2000000000b */
[----:B------:R-:W-:Y:S01]  /*65b0*/  IMAD.U32 R11, R12, 0x10000, RZ ;  /* 0x000100000c0b7824 */ /* 0x000fe200078e00ff */
[----:B------:R-:W-:Y:S01]  /*65c0*/  LOP3.LUT R29, R14, 0xffff0000, RZ, 0xc0, !PT ;  /* 0xffff00000e1d7812 */ /* 0x000fe200078ec0ff */
[----:B------:R-:W-:Y:S01]  /*65d0*/  IMAD.U32 R14, R13, 0x10000, RZ ;  /* 0x000100000d0e7824 */ /* 0x000fe200078e00ff */
        /* <DEDUP_REMOVED lines=8> */
[----:B------:R-:W-:Y:S01]  /*6660*/  FMUL.FTZ R39, R13, R37 ;  /* 0x000000250d277220 */ /* 0x000fe20000410000 */
[----:B------:R-:W-:Y:S01]  /*6670*/  LOP3.LUT R30, R15, 0xffff0000, RZ, 0xc0, !PT ;  /* 0xffff00000f1e7812 */ /* 0x000fe200078ec0ff */
[----:B------:R-:W-:Y:S01]  /*6680*/  FMUL.FTZ R40, R13, R34 ;  /* 0x000000220d287220 */ /* 0x000fe20000410000 */
[C---:B------:R-:W-:Y:S01]  /*6690*/  FMUL.FTZ R13, R29.reuse, R38 ;  /* 0x000000261d0d7220 */ /* 0x040fe20000410000 */
[----:B------:R-:W-:Y:S01]  /*66a0*/  FMUL.FTZ R29, R29, R35 ;  /* 0x000000231d1d7220 */ /* 0x000fe20000410000 */
        /* <DEDUP_REMOVED lines=22> */
.L_x_5983:
[----:B------:R-:W-:Y:S05]  /*6810*/  BSYNC B1 ;  /* 0x0000000000017941 */ /* 0x000fea0003800000 */
.L_x_5982:
[----:B------:R-:W-:Y:S02]  /*6820*/  ULDC.64 UR4, c[0x0][0x208] ;  /* 0x0000820000047ab9 */ /* 0x000fe40000000a00 */
[----:B----4-:R0:W-:Y:S01]  /*6830*/  ST.E.128 desc[UR4][R32.64], R12 ;  /* 0x0000000c20007985 */ /* 0x0101e2000c101d04 */
[----:B------:R-:W-:Y:S05]  /*6840*/  BRA `(.L_x_5961) ;  /* 0x0000004000f87947 */ /* 0x000fea0003800000 */
.L_x_5927:
        /* <DEDUP_REMOVED lines=22> */
[C---:B------:R-:W-:Y:S02]  /*69b0*/  LEA R52, P2, R28.reuse, UR4, 0x1 ;  /* 0x000000041c347c11 */ /* 0x040fe4000f8408ff */
[----:B------:R-:W-:Y:S01]  /*69c0*/  CS2R R48, SRZ ;  /* 0x0000000000307805 */ /* 0x000fe2000001ff00 */
[----:B------:R-:W-:Y:S01]  /*69d0*/  ULDC.64 UR6, c[0x0][0x208] ;  /* 0x0000820000067ab9 */ /* 0x000fe20000000a00 */
        /* <DEDUP_REMOVED lines=23> */
.L_x_5985:
[----:B------:R-:W-:Y:S05]  /*6b50*/  BSYNC B1 ;  /* 0x0000000000017941 */ /* 0x000fea0003800000 */
.L_x_5984:
        /* <DEDUP_REMOVED lines=20> */
[----:B------:R-:W-:Y:S02]  /*6ca0*/  IADD3.X R13, R3, R11, R101, P2, P5 ;  /* 0x0000000b030d7210 */ /* 0x000fe400017ea465 */
[----:B------:R-:W-:Y:S02]  /*6cb0*/  CS2R R74, SRZ ;  /* 0x00000000004a7805 */ /* 0x000fe4000001ff00 */
[----:B------:R-:W-:-:S02]  /*6cc0*/  IADD3 R11, P2, P5, R90, R12, R104 ;  /* 0x0000000c5a0b7210 */ /* 0x000fc40007d5e068 */
[----:B------:R-:W-:Y:S01]  /*6cd0*/  CS2R R72, SRZ ;  /* 0x0000000000487805 */ /* 0x000fe2000001ff00 */
[----:B------:R-:W-:Y:S01]  /*6ce0*/  ULDC.64 UR6, c[0x0][0x208] ;  /* 0x0000820000067ab9 */ /* 0x000fe20000000a00 */
        /* <DEDUP_REMOVED lines=23> */
.L_x_5987:
[----:B------:R-:W-:Y:S05]  /*6e60*/  BSYNC B1 ;  /* 0x0000000000017941 */ /* 0x000fea0003800000 */
.L_x_5986:
[----:B0-----:R-:W-:Y:S01]  /*6e70*/  IMAD.MOV.U32 R12, RZ, RZ, R28 ;  /* 0x000000ffff0c7224 */ /* 0x001fe200078e001c */
[----:B------:R-:W-:Y:S01]  /*6e80*/  ULOP3.LUT UR4, UR60, 0x1, URZ, 0xfc, !UPT ;  /* 0x000000013c047892 */ /* 0x000fe2000f8efc3f */
[----:B------:R-:W-:Y:S02]  /*6e90*/  IMAD.MOV.U32 R11, RZ, RZ, R29 ;  /* 0x000000ffff0b7224 */ /* 0x000fe400078e001d */
[----:B------:R-:W-:Y:S01]  /*6ea0*/  IMAD.MOV.U32 R13, RZ, RZ, R31 ;  /* 0x000000ffff0d7224 */ /* 0x000fe200078e001f */
[----:B------:R-:W-:Y:S01]  /*6eb0*/  UISETP.NE.AND UP0, UPT, UR4, 0x3, UPT ;  /* 0x000000030400788c */ /* 0x000fe2000bf05270 */
[----:B------:R-:W-:Y:S01]  /*6ec0*/  IMAD.MOV.U32 R14, RZ, RZ, R34 ;  /* 0x000000ffff0e7224 */ /* 0x000fe200078e0022 */
[----:B------:R-:W-:Y:S01]  /*6ed0*/  PRMT R155, R12, 0x5410, R11 ;  /* 0x000054100c9b7816 */ /* 0x000fe2000000000b */
[----:B------:R-:W-:Y:S01]  /*6ee0*/  IMAD.MOV.U32 R11, RZ, RZ, R32 ;  /* 0x000000ffff0b7224 */ /* 0x000fe200078e0020 */
[----:B------:R-:W-:Y:S01]  /*6ef0*/  PRMT R154, R77, 0x5410, R13 ;  /* 0x000054104d9a7816 */ /* 0x000fe2000000000d */
[----:B------:R-:W-:Y:S01]  /*6f00*/  IMAD.MOV.U32 R12, RZ, RZ, R33 ;  /* 0x000000ffff0c7224 */ /* 0x000fe200078e0021 */
[----:B------:R-:W-:Y:S01]  /*6f10*/  PLOP3.LUT P2, PT, PT, PT, UP0, 0x80, 0x0 ;  /* 0x000000000000781c */ /* 0x000fe20003f4f008 */
        /* <DEDUP_REMOVED lines=73> */
.L_x_5988:
[----:B------:R-:W-:Y:S01]  /*73b0*/  IMAD R85, R22, 0x8, R18 ;  /* 0x0000000816557824 */ /* 0x000fe200078e0212 */
[----:B------:R-:W-:Y:S01]  /*73c0*/  SHF.L.U32 R86, R207, 0x1f, RZ ;  /* 0x0000001fcf567819 */ /* 0x000fe200000006ff */
[----:B------:R-:W-:Y:S03]  /*73d0*/  BSSY B1, `(.L_x_5989) ;  /* 0x0000003000017945 */ /* 0x000fe60003800000 */
[----:B------:R-:W0:Y:S02]  /*73e0*/  SYNCS.PHASECHK.TRANS64.TRYWAIT P5, [R85+URZ+0x30890], R86 ;  /* 0x03089056550075a7 */ /* 0x000e2400080a017f */
[----:B0-----:R-:W-:Y:S05]  /*73f0*/  @!P5 BRA `(.L_x_5990) ;  /* 0x0000020000ccd947 */ /* 0x001fea0003800000 */
.L_x_6295:
[----:B------:R-:W-:Y:S05]  /*7400*/  BSYNC B1 ;  /* 0x0000000000017941 */ /* 0x000fea0003800000 */
.L_x_5989:
[----:B------:R-:W1:Y:S01]  /*7410*/  LDC R131, c[0x0][0x2f4] ;  /* 0x0000bd00ff837b82 */ /* 0x000e620000000800 */
[----:B------:R-:W-:Y:S01]  /*7420*/  UMOV UR4, 0xffffffff ;  /* 0xffffffff00047882 */ /* 0x000fe20000000000 */
[----:B-1----:R-:W-:Y:S02]  /*7430*/  IMAD.IADD R132, R131, 0x1, -R118 ;  /* 0x0000000183847824 */ /* 0x002fe400078e0a76 */
[----:B------:R-:W-:Y:S05]  /*7440*/  BRA.DIV UR4, `(.L_x_5991) ;  /* 0x0000020204cc7947 */ /* 0x000fea000b800000 */
[----:B------:R1:W2:Y:S04]  /*7450*/  SHFL.IDX PT, R115, R113, RZ, 0x1c1f ;  /* 0x001c1fff71737589 */ /* 0x0002a800000e0000 */
[----:B------:R1:W3:Y:S02]  /*7460*/  SHFL.IDX PT, R11, R116, RZ, 0x1c1f ;  /* 0x001c1fff740b7589 */ /* 0x0002e400000e0000 */
.L_x_6299:
        /* <DEDUP_REMOVED lines=37> */
[----:B------:R-:W-:Y:S01]  /*76c0*/  IMAD.U32 R51, R37, 0x10000, RZ ;  /* 0x0001000025337824 */ /* 0x000fe200078e00ff */
[----:B------:R-:W-:Y:S02]  /*76d0*/  PRMT R146, R164, 0x5432, R146 ;  /* 0x00005432a4927816 */ /* 0x000fe40000000092 */
[----:B------:R-:W-:-:S02]  /*76e0*/  PRMT R39, R148, 0x5410, R39 ;  /* 0x0000541094277816 */ /* 0x000fc40000000027 */
[----:B------:R-:W-:Y:S01]  /*76f0*/  PRMT R48, R148, 0x5432, R48 ;  /* 0x0000543294307816 */ /* 0x000fe20000000030 */
[C---:B------:R-:W-:Y:S01]  /*7700*/  IMAD.U32 R148, R146.reuse, 0x10000, RZ ;  /* 0x0001000092947824 */ /* 0x040fe200078e00ff */
[----:B------:R-:W-:Y:S01]  /*7710*/  PRMT R50, R149, 0x5432, R50 ;  /* 0x0000543295327816 */ /* 0x000fe20000000032 */
[----:B---3--:R-:W-:Y:S01]  /*7720*/  IMAD.U32 R149, R77, 0x10000, RZ ;  /* 0x000100004d957824 */ /* 0x008fe200078e00ff */
[C---:B------:R-:W-:Y:S02]  /*7730*/  PRMT R49, R147.reuse, 0x5432, R38 ;  /* 0x0000543293317816 */ /* 0x040fe40000000026 */
[----:B------:R-:W-:Y:S01]  /*7740*/  PRMT R38, R147, 0x5410, R145 ;  /* 0x0000541093267816 */ /* 0x000fe20000000091 */
[----:B----4-:R-:W-:Y:S02]  /*7750*/  IMAD.U32 R147, R13, 0x10000, RZ ;  /* 0x000100000d937824 */ /* 0x010fe400078e00ff */
[----:B------:R-:W-:Y:S01]  /*7760*/  FMUL.FTZ R145, R149, R148 ;  /* 0x0000009495917220 */ /* 0x000fe20000410000 */
[----:B------:R-:W-:-:S02]  /*7770*/  LOP3.LUT R146, R146, 0xffff0000, RZ, 0xc0, !PT ;  /* 0xffff000092927812 */ /* 0x000fc400078ec0ff */
[----:B------:R-:W-:Y:S01]  /*7780*/  LOP3.LUT R77, R77, 0xffff0000, RZ, 0xc0, !PT ;  /* 0xffff00004d4d7812 */ /* 0x000fe200078ec0ff */
[-C--:B------:R-:W-:Y:S01]  /*7790*/  FFMA.FTZ R145, R147, R51.reuse, -R145 ;  /* 0x0000003393917223 */ /* 0x080fe20000010891 */
[----:B------:R-:W-:Y:S01]  /*77a0*/  FMUL.FTZ R51, R149, R51 ;  /* 0x0000003395337220 */ /* 0x000fe20000410000 */
[----:B------:R-:W-:Y:S01]  /*77b0*/  LOP3.LUT R37, R37, 0xffff0000, RZ, 0xc0, !PT ;  /* 0xffff000025257812 */ /* 0x000fe200078ec0ff */
[C---:B------:R-:W-:Y:S01]  /*77c0*/  IMAD.U32 R149, R79.reuse, 0x10000, RZ ;  /* 0x000100004f957824 */ /* 0x040fe200078e00ff */
[----:B------:R-:W-:Y:S01]  /*77d0*/  LOP3.LUT R79, R79, 0xffff0000, RZ, 0xc0, !PT ;  /* 0xffff00004f4f7812 */ /* 0x000fe200078ec0ff */
[----:B------:R-:W-:Y:S01]  /*77e0*/  FFMA.FTZ R51, R147, R148, R51 ;  /* 0x0000009493337223 */ /* 0x000fe20000010033 */
[----:B------:R-:W-:Y:S01]  /*77f0*/  LOP3.LUT R147, R13, 0xffff0000, RZ, 0xc0, !PT ;  /* 0xffff00000d937812 */ /* 0x000fe200078ec0ff */
[----:B------:R-:W-:Y:S01]  /*7800*/  FMUL.FTZ R13, R77, R146 ;  /* 0x000000924d0d7220 */ /* 0x000fe20000410000 */
[C---:B------:R-:W-:Y:S01]  /*7810*/  IMAD.U32 R148, R50.reuse, 0x10000, RZ ;  /* 0x0001000032947824 */ /* 0x040fe200078e00ff */
[----:B------:R-:W-:-:S02]  /*7820*/  LOP3.LUT R50, R50, 0xffff0000, RZ, 0xc0, !PT ;  /* 0xffff000032327812 */ /* 0x000fc400078ec0ff */
[-C--:B------:R-:W-:Y:S01]  /*7830*/  FFMA.FTZ R13, R147, R37.reuse, -R13 ;  /* 0x00000025930d7223 */ /* 0x080fe2000001080d */
[----:B------:R-:W-:Y:S01]  /*7840*/  FMUL.FTZ R37, R77, R37 ;  /* 0x000000254d257220 */ /* 0x000fe20000410000 */
[----:B------:R-:W-:-:S03]  /*7850*/  FMUL.FTZ R77, R149, R148 ;  /* 0x00000094954d7220 */ /* 0x000fc60000410000 */
[----:B------:R-:W-:Y:S01]  /*7860*/  FFMA.FTZ R37, R147, R146, R37 ;  /* 0x0000009293257223 */ /* 0x000fe20000010025 */
[C---:B------:R-:W-:Y:S01]  /*7870*/  IMAD.U32 R147, R15.reuse, 0x10000, RZ ;  /* 0x000100000f937824 */ /* 0x040fe200078e00ff */
[----:B------:R-:W-:Y:S01]  /*7880*/  LOP3.LUT R15, R15, 0xffff0000, RZ, 0xc0, !PT ;  /* 0xffff00000f0f7812 */ /* 0x000fe200078ec0ff */
[C---:B------:R-:W-:Y:S01]  /*7890*/  IMAD.U32 R146, R38.reuse, 0x10000, RZ ;  /* 0x0001000026927824 */ /* 0x040fe200078e00ff */
[----:B------:R-:W-:Y:S02]  /*78a0*/  LOP3.LUT R38, R38, 0xffff0000, RZ, 0xc0, !PT ;  /* 0xffff000026267812 */ /* 0x000fe400078ec0ff */
[----:B------:R-:W-:Y:S01]  /*78b0*/  F2FP.BF16.F32.PACK_AB R37, R37, R51 ;  /* 0x000000332525723e */ /* 0x000fe200000010ff */
[-C--:B------:R-:W-:Y:S01]  /*78c0*/  FFMA.FTZ R77, R147, R146.reuse, -R77 ;  /* 0x00000092934d7223 */ /* 0x080fe2000001084d */
[----:B------:R-:W-:Y:S01]  /*78d0*/  FMUL.FTZ R146, R149, R146 ;  /* 0x0000009295927220 */ /* 0x000fe20000410000 */
[----:B------:R-:W-:Y:S01]  /*78e0*/  IMAD.U32 R51, R76, 0x10000, RZ ;  /* 0x000100004c337824 */ /* 0x000fe200078e00ff */
[----:B------:R-:W-:-:S02]  /*78f0*/  F2FP.BF16.F32.PACK_AB R13, R13, R145 ;  /* 0x000000910d0d723e */ /* 0x000fc400000010ff */
        /* <DEDUP_REMOVED lines=12> */
[-C--:B------:R-:W-:Y:S01]  /*79c0*/  FMUL.FTZ R51, R51, R77.reuse ;  /* 0x0000004d33337220 */ /* 0x080fe20000410000 */
        /* <DEDUP_REMOVED lines=35> */
.L_x_5997:
[----:B------:R-:W-:Y:S05]  /*7c00*/  BSYNC B3 ;  /* 0x0000000000037941 */ /* 0x000fea0003800000 */
.L_x_5996:
[----:B------:R-:W-:Y:S01]  /*7c10*/  LEA R36, P3, R5, R11, 0x1 ;  /* 0x0000000b05247211 */ /* 0x000fe200078608ff */
[----:B------:R-:W-:-:S03]  /*7c20*/  ULDC.64 UR4, c[0x0][0x208] ;  /* 0x0000820000047ab9 */ /* 0x000fc60000000a00 */
[----:B--2---:R-:W-:Y:S02]  /*7c30*/  LEA.HI.X R37, R5, R115, R107, 0x1, P3 ;  /* 0x0000007305257211 */ /* 0x004fe400018f0c6b */
[----:B------:R-:W-:-:S03]  /*7c40*/  ISETP.GE.AND P3, PT, R140, R131, PT ;  /* 0x000000838c00720c */ /* 0x000fc60003f66270 */
[----:B----4-:R2:W-:Y:S10]  /*7c50*/  ST.E.128 desc[UR4][R36.64], R12 ;  /* 0x0000000c24007985 */ /* 0x0105f4000c101d04 */
[----:B--2---:R-:W-:-:S05]  /*7c60*/  @!P3 IMAD.WIDE R12, R140, 0x2, R114 ;  /* 0x000000028c0cb825 */ /* 0x004fca00078e0272 */
[----:B---3--:R3:W-:Y:S02]  /*7c70*/  @!P3 ST.E.128 desc[UR4][R12.64], R76 ;  /* 0x0000004c0c00b985 */ /* 0x0087e4000c101d04 */
.L_x_5995:
[----:B------:R-:W-:Y:S05]  /*7c80*/  BSYNC B2 ;  /* 0x0000000000027941 */ /* 0x000fea0003800000 */
.L_x_5994:
        /* <DEDUP_REMOVED lines=118> */
.L_x_6001:
[----:B------:R-:W-:Y:S05]  /*83f0*/  BSYNC B3 ;  /* 0x0000000000037941 */ /* 0x000fea0003800000 */
.L_x_6000:
[----:B------:R-:W-:Y:S01]  /*8400*/  LEA R32, P3, R6, R11, 0x1 ;  /* 0x0000000b06207211 */ /* 0x000fe200078608ff */
[----:B------:R-:W-:-:S03]  /*8410*/  ULDC.64 UR4, c[0x0][0x208] ;  /* 0x0000820000047ab9 */ /* 0x000fc60000000a00 */
[----:B--2---:R-:W-:Y:S02]  /*8420*/  LEA.HI.X R33, R6, R115, R106, 0x1, P3 ;  /* 0x0000007306217211 */ /* 0x004fe400018f0c6a */
[----:B------:R-:W-:-:S03]  /*8430*/  ISETP.GE.AND P3, PT, R48, R131, PT ;  /* 0x000000833000720c */ /* 0x000fc60003f66270 */
[----:B----4-:R2:W-:Y:S10]  /*8440*/  ST.E.128 desc[UR4][R32.64], R12 ;  /* 0x0000000c20007985 */ /* 0x0105f4000c101d04 */
[----:B--2---:R-:W-:-:S05]  /*8450*/  @!P3 IMAD.WIDE R12, R48, 0x2, R114 ;  /* 0x00000002300cb825 */ /* 0x004fca00078e0272 */
[----:B---3--:R4:W-:Y:S02]  /*8460*/  @!P3 ST.E.128 desc[UR4][R12.64], R36 ;  /* 0x000000240c00b985 */ /* 0x0089e4000c101d04 */
.L_x_5999:
[----:B------:R-:W-:Y:S05]  /*8470*/  BSYNC B2 ;  /* 0x0000000000027941 */ /* 0x000fea0003800000 */
.L_x_5998:
[----:B------:R-:W-:-:S13]  /*8480*/  ISETP.NE.AND P3, PT, R10, RZ, PT ;  /* 0x000000ff0a00720c */ /* 0x000fda0003f65270 */
[----:B------:R-:W-:Y:S05]  /*8490*/  @!P3 BRA `(.L_x_5993) ;  /* 0x0000000400f0b947 */ /* 0x000fea0003800000 */
[----:B------:R-:W-:Y:S01]  /*84a0*/  LOP3.LUT P5, RZ, R19, 0x1, RZ, 0xc0, !PT ;  /* 0x0000000113ff7812 */ /* 0x000fe200078ac0ff */
[----:B------:R-:W-:Y:S01]  /*84b0*/  BSSY B2, `(.L_x_6002) ;  /* 0x0000075000027945 */ /* 0x000fe20003800000 */
[C---:B----4-:R-:W-:Y:S02]  /*84c0*/  LEA R36, P3, R7.reuse, R11, 0x1 ;  /* 0x0000000b07247211 */ /* 0x050fe400078608ff */
[----:B------:R-:W-:Y:S02]  /*84d0*/  SEL R11, R118, R132, !P5 ;  /* 0x00000084760b7207 */ /* 0x000fe40006800000 */
[----:B--2---:R-:W-:Y:S02]  /*84e0*/  LEA.HI.X R37, R7, R115, R105, 0x1, P3 ;  /* 0x0000007307257211 */ /* 0x004fe400018f0c69 */
[----:B---3--:R-:W-:Y:S02]  /*84f0*/  SHF.R.S32.HI R12, RZ, 0x1f, R11 ;  /* 0x0000001fff0c7819 */ /* 0x008fe4000001140b */
[----:B------:R-:W-:-:S02]  /*8500*/  ISETP.GE.AND P3, PT, R194, R117, PT ;  /* 0x00000075c200720c */ /* 0x000fc40003f66270 */
        /* <DEDUP_REMOVED lines=14> */
[----:B------:R-:W2:Y:S04]  /*85f0*/  LDS.128 R32, [R32+0x1e400] ;  /* 0x01e4000020207984 */ /* 0x000ea80000000c00 */
[----:B------:R-:W3:Y:S01]  /*8600*/  LDS.128 R12, [R12+0x1e400] ;  /* 0x01e400000c0c7984 */ /* 0x000ee20000000c00 */
[----:B------:R-:W-:Y:S05]  /*8610*/  @P3 BRA `(.L_x_6003) ;  /* 0x0000000400783947 */ /* 0x000fea0003800000 */
[--C-:B------:R-:W-:Y:S01]  /*8620*/  SHF.R.U64 R28, R28, 0x10, R29.reuse ;  /* 0x000000101c1c7819 */ /* 0x100fe2000000121d */
[----:B--2---:R-:W-:Y:S01]  /*8630*/  IMAD.U32 R45, R35, 0x10000, RZ ;  /* 0x00010000232d7824 */ /* 0x004fe200078e00ff */
[----:B------:R-:W-:Y:S02]  /*8640*/  SHF.R.U32.HI R38, RZ, 0x10, R29 ;  /* 0x00000010ff267819 */ /* 0x000fe4000001161d */
[----:B------:R-:W-:Y:S02]  /*8650*/  SHF.R.U64 R29, R30, 0x10, R31 ;  /* 0x000000101e1d7819 */ /* 0x000fe4000000121f */
[--C-:B------:R-:W-:Y:S02]  /*8660*/  SHF.R.U64 R30, R40, 0x10, R41.reuse ;  /* 0x00000010281e7819 */ /* 0x100fe40000001229 */
[----:B------:R-:W-:Y:S02]  /*8670*/  SHF.R.U32.HI R40, RZ, 0x10, R41 ;  /* 0x00000010ff287819 */ /* 0x000fe40000011629 */
[----:B------:R-:W-:-:S02]  /*8680*/  SHF.R.U64 R39, R42, 0x10, R43 ;  /* 0x000000102a277819 */ /* 0x000fc4000000122b */
[----:B------:R-:W-:Y:S02]  /*8690*/  PRMT R30, R157, 0x5410, R30 ;  /* 0x000054109d1e7816 */ /* 0x000fe4000000001e */
[----:B------:R-:W-:Y:S01]  /*86a0*/  SHF.R.U32.HI R42, RZ, 0x10, R43 ;  /* 0x00000010ff2a7819 */ /* 0x000fe2000001162b */
[----:B------:R-:W-:Y:S01]  /*86b0*/  IMAD.U32 R43, R33, 0x10000, RZ ;  /* 0x00010000212b7824 */ /* 0x000fe200078e00ff */
[----:B------:R-:W-:Y:S01]  /*86c0*/  PRMT R157, R157, 0x5432, R40 ;  /* 0x000054329d9d7816 */ /* 0x000fe20000000028 */
[----:B---3--:R-:W-:Y:S01]  /*86d0*/  IMAD.U32 R40, R13, 0x10000, RZ ;  /* 0x000100000d287824 */ /* 0x008fe200078e00ff */
[----:B------:R-:W-:Y:S02]  /*86e0*/  PRMT R38, R155, 0x5432, R38 ;  /* 0x000054329b267816 */ /* 0x000fe40000000026 */
[C---:B------:R-:W-:Y:S02]  /*86f0*/  PRMT R39, R156.reuse, 0x5410, R39 ;  /* 0x000054109c277816 */ /* 0x040fe40000000027 */
[----:B------:R-:W-:Y:S01]  /*8700*/  PRMT R156, R156, 0x5432, R42 ;  /* 0x000054329c9c7816 */ /* 0x000fe2000000002a */
[C---:B------:R-:W-:Y:S01]  /*8710*/  IMAD.U32 R42, R157.reuse, 0x10000, RZ ;  /* 0x000100009d2a7824 */ /* 0x040fe200078e00ff */
[----:B------:R-:W-:Y:S01]  /*8720*/  LOP3.LUT R157, R157, 0xffff0000, RZ, 0xc0, !PT ;  /* 0xffff00009d9d7812 */ /* 0x000fe200078ec0ff */
[C---:B------:R-:W-:Y:S01]  /*8730*/  IMAD.U32 R41, R38.reuse, 0x10000, RZ ;  /* 0x0001000026297824 */ /* 0x040fe200078e00ff */
[----:B------:R-:W-:Y:S01]  /*8740*/  LOP3.LUT R38, R38, 0xffff0000, RZ, 0xc0, !PT ;  /* 0xffff000026267812 */ /* 0x000fe200078ec0ff */
[CC--:B------:R-:W-:Y:S01]  /*8750*/  FMUL.FTZ R44, R43.reuse, R42.reuse ;  /* 0x0000002a2b2c7220 */ /* 0x0c0fe20000410000 */
[----:B------:R-:W-:Y:S01]  /*8760*/  SHF.R.U32.HI R31, RZ, 0x10, R31 ;  /* 0x00000010ff1f7819 */ /* 0x000fe2000001161f */
[-C--:B------:R-:W-:Y:S01]  /*8770*/  FMUL.FTZ R43, R43, R41.reuse ;  /* 0x000000292b2b7220 */ /* 0x080fe20000410000 */
[----:B------:R-:W-:Y:S01]  /*8780*/  LOP3.LUT R13, R13, 0xffff0000, RZ, 0xc0, !PT ;  /* 0xffff00000d0d7812 */ /* 0x000fe200078ec0ff */
[----:B------:R-:W-:Y:S01]  /*8790*/  FFMA.FTZ R41, R40, R41, -R44 ;  /* 0x0000002928297223 */ /* 0x000fe2000001082c */
[----:B------:R-:W-:Y:S01]  /*87a0*/  PRMT R31, R154, 0x5432, R31 ;  /* 0x000054329a1f7816 */ /* 0x000fe2000000001f */
        /* <DEDUP_REMOVED lines=8> */
[----:B------:R-:W-:-:S02]  /*8830*/  LOP3.LUT R15, R15, 0xffff0000, RZ, 0xc0, !PT ;  /* 0xffff00000f0f7812 */ /* 0x000fc400078ec0ff */
[C---:B------:R-:W-:Y:S01]  /*8840*/  FFMA.FTZ R33, R13.reuse, R38, -R33 ;  /* 0x000000260d217223 */ /* 0x040fe20000010821 */
[----:B------:R-:W-:Y:S01]  /*8850*/  FFMA.FTZ R13, R13, R157, R42 ;  /* 0x0000009d0d0d7223 */ /* 0x000fe2000001002a */
[----:B------:R-:W-:Y:S02]  /*8860*/  IMAD.U32 R38, R31, 0x10000, RZ ;  /* 0x000100001f267824 */ /* 0x000fe400078e00ff */
[----:B------:R-:W-:Y:S01]  /*8870*/  FMUL.FTZ R42, R45, R44 ;  /* 0x0000002c2d2a7220 */ /* 0x000fe20000410000 */
[----:B------:R-:W-:Y:S02]  /*8880*/  PRMT R28, R155, 0x5410, R28 ;  /* 0x000054109b1c7816 */ /* 0x000fe4000000001c */
[----:B------:R-:W-:Y:S01]  /*8890*/  PRMT R29, R154, 0x5410, R29 ;  /* 0x000054109a1d7816 */ /* 0x000fe2000000001d */
[-C--:B------:R-:W-:Y:S01]  /*88a0*/  FFMA.FTZ R42, R43, R38.reuse, -R42 ;  /* 0x000000262b2a7223 */ /* 0x080fe2000001082a */
[----:B------:R-:W-:Y:S01]  /*88b0*/  FMUL.FTZ R38, R45, R38 ;  /* 0x000000262d267220 */ /* 0x000fe20000410000 */
[C---:B------:R-:W-:Y:S01]  /*88c0*/  IMAD.U32 R45, R28.reuse, 0x10000, RZ ;  /* 0x000100001c2d7824 */ /* 0x040fe200078e00ff */
[----:B------:R-:W-:-:S02]  /*88d0*/  LOP3.LUT R28, R28, 0xffff0000, RZ, 0xc0, !PT ;  /* 0xffff00001c1c7812 */ /* 0x000fc400078ec0ff */
[----:B------:R-:W-:Y:S01]  /*88e0*/  FFMA.FTZ R38, R43, R44, R38 ;  /* 0x0000002c2b267223 */ /* 0x000fe20000010026 */
[----:B------:R-:W-:Y:S01]  /*88f0*/  LOP3.LUT R43, R31, 0xffff0000, RZ, 0xc0, !PT ;  /* 0xffff00001f2b7812 */ /* 0x000fe200078ec0ff */
[-C--:B------:R-:W-:Y:S01]  /*8900*/  FMUL.FTZ R31, R35, R156.reuse ;  /* 0x0000009c231f7220 */ /* 0x080fe20000410000 */
[C---:B------:R-:W-:Y:S01]  /*8910*/  IMAD.U32 R44, R32.reuse, 0x10000, RZ ;  /* 0x00010000202c7824 */ /* 0x040fe200078e00ff */
[----:B------:R-:W-:Y:S02]  /*8920*/  LOP3.LUT R32, R32, 0xffff0000, RZ, 0xc0, !PT ;  /* 0xffff000020207812 */ /* 0x000fe400078ec0ff */
[-C--:B------:R-:W-:Y:S01]  /*8930*/  FFMA.FTZ R31, R15, R43.reuse, -R31 ;  /* 0x0000002b0f1f7223 */ /* 0x080fe2000001081f */
[----:B------:R-:W-:Y:S01]  /*8940*/  FMUL.FTZ R35, R35, R43 ;  /* 0x0000002b23237220 */ /* 0x000fe20000410000 */
[C---:B------:R-:W-:Y:S01]  /*8950*/  IMAD.U32 R43, R30.reuse, 0x10000, RZ ;  /* 0x000100001e2b7824 */ /* 0x040fe200078e00ff */
[----:B------:R-:W-:Y:S02]  /*8960*/  LOP3.LUT R30, R30, 0xffff0000, RZ, 0xc0, !PT ;  /* 0xffff00001e1e7812 */ /* 0x000fe400078ec0ff */
[----:B------:R-:W-:Y:S01]  /*8970*/  FFMA.FTZ R15, R15, R156, R35 ;  /* 0x0000009c0f0f7223 */ /* 0x000fe20000010023 */
[----:B------:R-:W-:Y:S01]  /*8980*/  FMUL.FTZ R46, R44, R43 ;  /* 0x0000002b2c2e7220 */ /* 0x000fe20000410000 */
[----:B------:R-:W-:-:S02]  /*8990*/  IMAD.U32 R35, R12, 0x10000, RZ ;  /* 0x000100000c237824 */ /* 0x000fc400078e00ff */
[----:B------:R-:W-:Y:S01]  /*89a0*/  FMUL.FTZ R44, R44, R45 ;  /* 0x0000002d2c2c7220 */ /* 0x000fe20000410000 */
[----:B------:R-:W-:Y:S01]  /*89b0*/  F2FP.BF16.F32.PACK_AB R33, R33, R41 ;  /* 0x000000292121723e */ /* 0x000fe200000010ff */
[C---:B------:R-:W-:Y:S02]  /*89c0*/  FFMA.FTZ R46, R35.reuse, R45, -R46 ;  /* 0x0000002d232e7223 */ /* 0x040fe4000001082e */
[----:B------:R-:W-:Y:S01]  /*89d0*/  FFMA.FTZ R44, R35, R43, R44 ;  /* 0x0000002b232c7223 */ /* 0x000fe2000001002c */
[----:B------:R-:W-:Y:S01]  /*89e0*/  LOP3.LUT R35, R12, 0xffff0000, RZ, 0xc0, !PT ;  /* 0xffff00000c237812 */ /* 0x000fe200078ec0ff */
[C---:B------:R-:W-:Y:S01]  /*89f0*/  FMUL.FTZ R12, R32.reuse, R30 ;  /* 0x0000001e200c7220 */ /* 0x040fe20000410000 */
[-C--:B------:R-:W-:Y:S01]  /*8a00*/  FMUL.FTZ R32, R32, R28.reuse ;  /* 0x0000001c20207220 */ /* 0x080fe20000410000 */
[C---:B------:R-:W-:Y:S01]  /*8a10*/  IMAD.U32 R43, R29.reuse, 0x10000, RZ ;  /* 0x000100001d2b7824 */ /* 0x040fe200078e00ff */
[----:B------:R-:W-:Y:S01]  /*8a20*/  LOP3.LUT R29, R29, 0xffff0000, RZ, 0xc0, !PT ;  /* 0xffff00001d1d7812 */ /* 0x000fe200078ec0ff */
        /* <DEDUP_REMOVED lines=8> */
[C---:B------:R-:W-:Y:S01]  /*8ab0*/  FMUL.FTZ R45, R35.reuse, R32 ;  /* 0x00000020232d7220 */ /* 0x040fe20000410000 */
[----:B------:R-:W-:Y:S01]  /*8ac0*/  FMUL.FTZ R35, R35, R43 ;  /* 0x0000002b23237220 */ /* 0x000fe20000410000 */
[----:B------:R-:W-:-:S02]  /*8ad0*/  F2FP.BF16.F32.PACK_AB R31, R31, R42 ;  /* 0x0000002a1f1f723e */ /* 0x000fc400000010ff */
[C---:B------:R-:W-:Y:S01]  /*8ae0*/  FFMA.FTZ R45, R30.reuse, R43, -R45 ;  /* 0x0000002b1e2d7223 */ /* 0x040fe2000001082d */
[----:B------:R-:W-:Y:S01]  /*8af0*/  FFMA.FTZ R35, R30, R32, R35 ;  /* 0x000000201e237223 */ /* 0x000fe20000010023 */
[C---:B------:R-:W-:Y:S01]  /*8b00*/  FMUL.FTZ R30, R34.reuse, R39 ;  /* 0x00000027221e7220 */ /* 0x040fe20000410000 */
[-C--:B------:R-:W-:Y:S01]  /*8b10*/  FMUL.FTZ R34, R34, R29.reuse ;  /* 0x0000001d22227220 */ /* 0x080fe20000410000 */
[----:B------:R-:W-:Y:S01]  /*8b20*/  F2FP.BF16.F32.PACK_AB R40, R13, R40 ;  /* 0x000000280d28723e */ /* 0x000fe200000010ff */
[----:B------:R-:W-:Y:S02]  /*8b30*/  IMAD.MOV.U32 R13, RZ, RZ, R33 ;  /* 0x000000ffff0d7224 */ /* 0x000fe400078e0021 */
        /* <DEDUP_REMOVED lines=10> */
[----:B------:R-:W-:Y:S02]  /*8be0*/  IMAD.MOV.U32 R14, RZ, RZ, R30 ;  /* 0x000000ffff0e7224 */ /* 0x000fe400078e001e */
[----:B------:R-:W-:-:S07]  /*8bf0*/  IMAD.MOV.U32 R35, RZ, RZ, R38 ;  /* 0x000000ffff237224 */ /* 0x000fce00078e0026 */
.L_x_6003:
[----:B------:R-:W-:Y:S05]  /*8c00*/  BSYNC B2 ;  /* 0x0000000000027941 */ /* 0x000fea0003800000 */
.L_x_6002:
[C---:B------:R-:W-:Y:S01]  /*8c10*/  ISETP.GE.AND P3, PT, R11.reuse, R131, PT ;  /* 0x000000830b00720c */ /* 0x040fe20003f66270 */
[----:B------:R-:W-:Y:S02]  /*8c20*/  ULDC.64 UR4, c[0x0][0x208] ;  /* 0x0000820000047ab9 */ /* 0x000fe40000000a00 */
[----:B---3--:R3:W-:Y:S10]  /*8c30*/  ST.E.128 desc[UR4][R36.64], R12 ;  /* 0x0000000c24007985 */ /* 0x0087f4000c101d04 */
[----:B------:R-:W-:-:S05]  /*8c40*/  @!P3 IMAD.WIDE R114, R11, 0x2, R114 ;  /* 0x000000020b72b825 */ /* 0x000fca00078e0272 */
[----:B--2---:R3:W-:Y:S02]  /*8c50*/  @!P3 ST.E.128 desc[UR4][R114.64], R32 ;  /* 0x000000207200b985 */ /* 0x0047e4000c101d04 */
.L_x_5993:
[----:B------:R-:W-:Y:S05]  /*8c60*/  BSYNC B1 ;  /* 0x0000000000017941 */ /* 0x000fea0003800000 */
.L_x_5992:
[----:B------:R-:W-:-:S03]  /*8c70*/  UMOV UR4, 0xffffffff ;  /* 0xffffffff00047882 */ /* 0x000fc60000000000 */
[----:B------:R-:W-:Y:S05]  /*8c80*/  BRA.DIV UR4, `(.L_x_6004) ;  /* 0x000001ee04087947 */ /* 0x000fea000b800000 */
[----:B-1----:R-:W1:Y:S04]  /*8c90*/  SHFL.IDX PT, R113, R113, 0x1, 0x1c1f ;  /* 0x003c1f0071717f89 */ /* 0x002e6800000e0000 */
[----:B------:R-:W0:Y:S02]  /*8ca0*/  SHFL.IDX PT, R116, R116, 0x1, 0x1c1f ;  /* 0x003c1f0074747f89 */ /* 0x000e2400000e0000 */
.L_x_6303:
[----:B------:R-:W-:Y:S05]  /*8cb0*/  @P4 BRA `(.L_x_5961) ;  /* 0x0000001c00dc4947 */ /* 0x000fea0003800000 */
[----:B------:R-:W-:Y:S01]  /*8cc0*/  ISETP.NE.AND P3, PT, R8, RZ, PT ;  /* 0x000000ff0800720c */ /* 0x000fe20003f65270 */
[----:B------:R-:W-:Y:S01]  /*8cd0*/  BSSY B1, `(.L_x_6005) ;  /* 0x000007f000017945 */ /* 0x000fe20003800000 */
[----:B0--3--:R-:W-:Y:S02]  /*8ce0*/  IMAD.MOV.U32 R32, RZ, RZ, R116 ;  /* 0x000000ffff207224 */ /* 0x009fe400078e0074 */
[----:B-1----:R-:W-:-:S09]  /*8cf0*/  IMAD.MOV.U32 R33, RZ, RZ, R113 ;  /* 0x000000ffff217224 */ /* 0x002fd200078e0071 */
[----:B------:R-:W-:Y:S05]  /*8d00*/  @!P3 BRA `(.L_x_6006) ;  /* 0x0000000400ecb947 */ /* 0x000fea0003800000 */
[----:B------:R-:W-:Y:S01]  /*8d10*/  SEL R11, R118, R132, !P0 ;  /* 0x00000084760b7207 */ /* 0x000fe20004000000 */
[----:B------:R-:W-:Y:S01]  /*8d20*/  BSSY B2, `(.L_x_6007) ;  /* 0x0000075000027945 */ /* 0x000fe20003800000 */
[----:B----4-:R-:W-:Y:S02]  /*8d30*/  SHF.R.U32.HI R13, RZ, 0x3, R213 ;  /* 0x00000003ff0d7819 */ /* 0x010fe400000116d5 */
[----:B------:R-:W-:Y:S02]  /*8d40*/  SHF.R.S32.HI R12, RZ, 0x1f, R11 ;  /* 0x0000001fff0c7819 */ /* 0x000fe4000001140b */
[----:B------:R-:W-:Y:S02]  /*8d50*/  ISETP.GE.AND P4, PT, R16, R117, PT ;  /* 0x000000751000720c */ /* 0x000fe40003f86270 */
[----:B------:R-:W-:Y:S02]  /*8d60*/  LEA.HI R12, R12, R11, RZ, 0x4 ;  /* 0x0000000b0c0c7211 */ /* 0x000fe400078f20ff */
[----:B------:R-:W-:-:S02]  /*8d70*/  LEA R34, P3, R5, R116, 0x1 ;  /* 0x0000007405227211 */ /* 0x000fc400078608ff */
[----:B------:R-:W-:Y:S02]  /*8d80*/  LEA.HI.SX32 R36, R12, R111, 0x1c ;  /* 0x0000006f0c247211 */ /* 0x000fe400078fe2ff */
[----:B------:R-:W-:Y:S02]  /*8d90*/  LEA.HI.X R35, R5, R113, R107, 0x1, P3 ;  /* 0x0000007105237211 */ /* 0x000fe400018f0c6b */
[----:B------:R-:W-:-:S04]  /*8da0*/  SHF.R.S32.HI R12, RZ, 0x1f, R36 ;  /* 0x0000001fff0c7819 */ /* 0x000fc80000011424 */
[----:B------:R-:W-:Y:S01]  /*8db0*/  LEA.HI R12, R12, R36, RZ, 0x3 ;  /* 0x000000240c0c7211 */ /* 0x000fe200078f18ff */
[----:B------:R-:W-:-:S03]  /*8dc0*/  IMAD.SHL.U32 R36, R36, 0x8, RZ ;  /* 0x0000000824247824 */ /* 0x000fc600078e00ff */
[----:B------:R-:W-:Y:S02]  /*8dd0*/  SHF.R.S32.HI R12, RZ, 0x3, R12 ;  /* 0x00000003ff0c7819 */ /* 0x000fe4000001140c */
[----:B------:R-:W-:Y:S02]  /*8de0*/  LOP3.LUT R11, R213, 0x38, R36, 0xf8, !PT ;  /* 0x00000038d50b7812 */ /* 0x000fe400078ef824 */
[----:B------:R-:W-:Y:S01]  /*8df0*/  ISETP.GE.AND P3, PT, R36, R131, PT ;  /* 0x000000832400720c */ /* 0x000fe20003f66270 */
        /* <DEDUP_REMOVED lines=27> */
[----:B------:R-:W-:Y:S01]  /*8fb0*/  FFMA.FTZ R38, R37, R38, -R42 ;  /* 0x0000002625267223 */ /* 0x000fe2000001082a */
        /* <DEDUP_REMOVED lines=46> */
[----:B------:R-:W-:Y:S01]  /*92a0*/  LOP3.LUT R30, R30, 0xffff0000, RZ, 0xc0, !PT ;  /* 0xffff00001e1e7812 */ /* 0x000fe200078ec0ff */
[----:B------:R-:W-:Y:S02]  /*92b0*/  IMAD.U32 R39, R62, 0x10000, RZ ;  /* 0x000100003e277824 */ /* 0x000fe400078e00ff */
[C---:B------:R-:W-:Y:S01]  /*92c0*/  FFMA.FTZ R15, R12.reuse, R60, -R15 ;  /* 0x0000003c0c0f7223 */ /* 0x040fe2000001080f */
        /* <DEDUP_REMOVED lines=26> */
.L_x_6008:
[----:B------:R-:W-:Y:S05]  /*9470*/  BSYNC B2 ;  /* 0x0000000000027941 */ /* 0x000fea0003800000 */
.L_x_6007:
[----:B------:R-:W-:Y:S01]  /*9480*/  @!P3 IMAD.WIDE R36, R36, 0x2, R32 ;  /* 0x000000022424b825 */ /* 0x000fe200078e0220 */
[----:B------:R-:W-:Y:S02]  /*9490*/  ULDC.64 UR4, c[0x0][0x208] ;  /* 0x0000820000047ab9 */ /* 0x000fe40000000a00 */
[----:B0-----:R0:W-:Y:S04]  /*94a0*/  ST.E.128 desc[UR4][R34.64], R12 ;  /* 0x0000000c22007985 */ /* 0x0011e8000c101d04 */
[----:B-1----:R0:W-:Y:S02]  /*94b0*/  @!P3 ST.E.128 desc[UR4][R36.64], R28 ;  /* 0x0000001c2400b985 */ /* 0x0021e4000c101d04 */
.L_x_6006:
[----:B------:R-:W-:Y:S05]  /*94c0*/  BSYNC B1 ;  /* 0x0000000000017941 */ /* 0x000fea0003800000 */
.L_x_6005:
[----:B------:R-:W-:Y:S01]  /*94d0*/  ISETP.NE.AND P3, PT, R9, RZ, PT ;  /* 0x000000ff0900720c */ /* 0x000fe20003f65270 */
[----:B------:R-:W-:-:S12]  /*94e0*/  BSSY B1, `(.L_x_6009) ;  /* 0x000007d000017945 */ /* 0x000fd80003800000 */
[----:B------:R-:W-:Y:S05]  /*94f0*/  @!P3 BRA `(.L_x_6010) ;  /* 0x0000000400ecb947 */ /* 0x000fea0003800000 */
[----:B------:R-:W-:Y:S01]  /*9500*/  SEL R11, R118, R132, !P1 ;  /* 0x00000084760b7207 */ /* 0x000fe20004800000 */
[----:B------:R-:W-:Y:S01]  /*9510*/  BSSY B2, `(.L_x_6011) ;  /* 0x0000076000027945 */ /* 0x000fe20003800000 */
[----:B0-----:R-:W-:Y:S02]  /*9520*/  SHF.R.U32.HI R14, RZ, 0x3, R213 ;  /* 0x00000003ff0e7819 */ /* 0x001fe400000116d5 */
[----:B----4-:R-:W-:Y:S02]  /*9530*/  SHF.R.S32.HI R12, RZ, 0x1f, R11 ;  /* 0x0000001fff0c7819 */ /* 0x010fe4000001140b */
[----:B------:R-:W-:Y:S02]  /*9540*/  LEA R34, P3, R6, R116, 0x1 ;  /* 0x0000007406227211 */ /* 0x000fe400078608ff */
[----:B------:R-:W-:Y:S02]  /*9550*/  LEA.HI R11, R12, R11, RZ, 0x4 ;  /* 0x0000000b0c0b7211 */ /* 0x000fe400078f20ff */
[----:B------:R-:W-:-:S02]  /*9560*/  ISETP.GE.AND P4, PT, R195, R117, PT ;  /* 0x00000075c300720c */ /* 0x000fc40003f86270 */
[----:B------:R-:W-:Y:S02]  /*9570*/  LEA.HI.SX32 R11, R11, R110, 0x1c ;  /* 0x0000006e0b0b7211 */ /* 0x000fe400078fe2ff */
[----:B------:R-:W-:Y:S02]  /*9580*/  LEA.HI.X R35, R6, R113, R106, 0x1, P3 ;  /* 0x0000007106237211 */ /* 0x000fe400018f0c6a */
[----:B------:R-:W-:Y:S01]  /*9590*/  SHF.R.S32.HI R12, RZ, 0x1f, R11 ;  /* 0x0000001fff0c7819 */ /* 0x000fe2000001140b */
[----:B------:R-:W-:-:S03]  /*95a0*/  IMAD.SHL.U32 R36, R11, 0x8, RZ ;  /* 0x000000080b247824 */ /* 0x000fc600078e00ff */
[----:B------:R-:W-:Y:S02]  /*95b0*/  LEA.HI R12, R12, R11, RZ, 0x3 ;  /* 0x0000000b0c0c7211 */ /* 0x000fe400078f18ff */
[----:B------:R-:W-:Y:S02]  /*95c0*/  LOP3.LUT R11, R213, 0x38, R36, 0xf8, !PT ;  /* 0x00000038d50b7812 */ /* 0x000fe400078ef824 */
[----:B------:R-:W-:Y:S02]  /*95d0*/  SHF.R.S32.HI R13, RZ, 0x3, R12 ;  /* 0x00000003ff0d7819 */ /* 0x000fe4000001140c */
[----:B------:R-:W-:Y:S02]  /*95e0*/  LOP3.LUT R11, R11, R14, RZ, 0x3c, !PT ;  /* 0x0000000e0b0b7212 */ /* 0x000fe400078e3cff */
[----:B------:R-:W-:Y:S01]  /*95f0*/  ISETP.GE.AND P3, PT, R36, R131, PT ;  /* 0x000000832400720c */ /* 0x000fe20003f66270 */
[----:B------:R-:W-:-:S04]  /*9600*/  IMAD R12, R13, 0x1800, R218 ;  /* 0x000018000d0c7824 */ /* 0x000fc800078e02da */
[----:B------:R-:W-:Y:S02]  /*9610*/  IMAD.IADD R13, R12, 0x1, R11 ;  /* 0x000000010c0d7824 */ /* 0x000fe400078e020b */
[C---:B------:R-:W-:Y:S02]  /*9620*/  IMAD R11, R22.reuse, 0x4800, R126 ;  /* 0x00004800160b7824 */ /* 0x040fe400078e027e */
[----:B------:R-:W-:Y:S02]  /*9630*/  IMAD R13, R22, 0x4800, R13 ;  /* 0x00004800160d7824 */ /* 0x000fe400078e020d */
[--C-:B------:R-:W-:Y:S02]  /*9640*/  IMAD R11, R11, 0x2, R18.reuse ;  /* 0x000000020b0b7824 */ /* 0x100fe400078e0212 */
[----:B------:R-:W-:Y:S02]  /*9650*/  IMAD R28, R13, 0x2, R18 ;  /* 0x000000020d1c7824 */ /* 0x000fe400078e0212 */
[----:B------:R-:W-:Y:S01]  /*9660*/  @!P3 IMAD.WIDE R36, R36, 0x2, R32 ;  /* 0x000000022424b825 */ /* 0x000fe200078e0220 */
[----:B------:R0:W1:Y:S04]  /*9670*/  LDS.128 R12, [R11+0x1e400] ;  /* 0x01e400000b0c7984 */ /* 0x0000680000000c00 */
[----:B------:R-:W3:Y:S01]  /*9680*/  LDS.128 R28, [R28+0x1e400] ;  /* 0x01e400001c1c7984 */ /* 0x000ee20000000c00 */
[----:B------:R-:W-:Y:S05]  /*9690*/  @P4 BRA `(.L_x_6012) ;  /* 0x0000000400744947 */ /* 0x000fea0003800000 */
[----:B------:R-:W-:Y:S01]  /*96a0*/  SHF.R.U64 R39, R68, 0x10, R69 ;  /* 0x0000001044277819 */ /* 0x000fe20000001245 */
[----:B---3--:R-:W-:Y:S01]  /*96b0*/  IMAD.U32 R43, R29, 0x10000, RZ ;  /* 0x000100001d2b7824 */ /* 0x008fe200078e00ff */
[----:B0-----:R-:W-:Y:S01]  /*96c0*/  SHF.R.U64 R11, R56, 0x10, R57 ;  /* 0x00000010380b7819 */ /* 0x001fe20000001239 */
[----:B-1----:R-:W-:Y:S01]  /*96d0*/  IMAD.U32 R41, R13, 0x10000, RZ ;  /* 0x000100000d297824 */ /* 0x002fe200078e00ff */
[----:B------:R-:W-:Y:S01]  /*96e0*/  SHF.R.U32.HI R68, RZ, 0x10, R69 ;  /* 0x00000010ff447819 */ /* 0x000fe20000011645 */
[----:B------:R-:W-:Y:S01]  /*96f0*/  IMAD.U32 R47, R31, 0x10000, RZ ;  /* 0x000100001f2f7824 */ /* 0x000fe200078e00ff */
[----:B------:R-:W-:Y:S01]  /*9700*/  SHF.R.U32.HI R56, RZ, 0x10, R57 ;  /* 0x00000010ff387819 */ /* 0x000fe20000011639 */
[----:B------:R-:W-:Y:S01]  /*9710*/  IMAD.U32 R46, R15, 0x10000, RZ ;  /* 0x000100000f2e7824 */ /* 0x000fe200078e00ff */
[----:B------:R-:W-:Y:S01]  /*9720*/  PRMT R68, R144, 0x5432, R68 ;  /* 0x0000543290447816 */ /* 0x000fe20000000044 */
[----:B------:R-:W-:Y:S01]  /*9730*/  IMAD.U32 R48, R30, 0x10000, RZ ;  /* 0x000100001e307824 */ /* 0x000fe200078e00ff */
[----:B------:R-:W-:Y:S01]  /*9740*/  PRMT R56, R142, 0x5432, R56 ;  /* 0x000054328e387816 */ /* 0x000fe20000000038 */
[----:B------:R-:W-:Y:S01]  /*9750*/  IMAD.U32 R45, R14, 0x10000, RZ ;  /* 0x000100000e2d7824 */ /* 0x000fe200078e00ff */
[----:B------:R-:W-:Y:S01]  /*9760*/  SHF.R.U64 R40, R70, 0x10, R71 ;  /* 0x0000001046287819 */ /* 0x000fe20000001247 */
[----:B------:R-:W-:Y:S01]  /*9770*/  IMAD.U32 R49, R68, 0x10000, RZ ;  /* 0x0001000044317824 */ /* 0x000fe200078e00ff */
[----:B------:R-:W-:Y:S01]  /*9780*/  SHF.R.U64 R38, R58, 0x10, R59 ;  /* 0x000000103a267819 */ /* 0x000fe2000000123b */
[----:B------:R-:W-:Y:S01]  /*9790*/  IMAD.U32 R50, R56, 0x10000, RZ ;  /* 0x0001000038327824 */ /* 0x000fe200078e00ff */
[----:B------:R-:W-:-:S02]  /*97a0*/  SHF.R.U32.HI R70, RZ, 0x10, R71 ;  /* 0x00000010ff467819 */ /* 0x000fc40000011647 */
[----:B------:R-:W-:Y:S02]  /*97b0*/  SHF.R.U32.HI R58, RZ, 0x10, R59 ;  /* 0x00000010ff3a7819 */ /* 0x000fe4000001163b */
[----:B------:R-:W-:Y:S01]  /*97c0*/  LOP3.LUT R44, R29, 0xffff0000, RZ, 0xc0, !PT ;  /* 0xffff00001d2c7812 */ /* 0x000fe200078ec0ff */
[----:B------:R-:W-:Y:S01]  /*97d0*/  IMAD.U32 R29, R28, 0x10000, RZ ;  /* 0x000100001c1d7824 */ /* 0x000fe200078e00ff */
[----:B------:R-:W-:Y:S01]  /*97e0*/  PRMT R51, R143, 0x5410, R40 ;  /* 0x000054108f337816 */ /* 0x000fe20000000028 */
[CC--:B------:R-:W-:Y:S01]  /*97f0*/  FMUL.FTZ R40, R43.reuse, R49.reuse ;  /* 0x000000312b287220 */ /* 0x0c0fe20000410000 */
[----:B------:R-:W-:Y:S01]  /*9800*/  LOP3.LUT R68, R68, 0xffff0000, RZ, 0xc0, !PT ;  /* 0xffff000044447812 */ /* 0x000fe200078ec0ff */
[-C--:B------:R-:W-:Y:S01]  /*9810*/  FMUL.FTZ R43, R43, R50.reuse ;  /* 0x000000322b2b7220 */ /* 0x080fe20000410000 */
[----:B------:R-:W-:Y:S01]  /*9820*/  PRMT R70, R143, 0x5432, R70 ;  /* 0x000054328f467816 */ /* 0x000fe20000000046 */
[----:B------:R-:W-:Y:S01]  /*9830*/  FFMA.FTZ R40, R41, R50, -R40 ;  /* 0x0000003229287223 */ /* 0x000fe20000010828 */
[----:B------:R-:W-:Y:S01]  /*9840*/  PRMT R58, R141, 0x5432, R58 ;  /* 0x000054328d3a7816 */ /* 0x000fe2000000003a */
[----:B------:R-:W-:Y:S01]  /*9850*/  FMUL.FTZ R57, R44, R68 ;  /* 0x000000442c397220 */ /* 0x000fe20000410000 */
[----:B------:R-:W-:Y:S01]  /*9860*/  LOP3.LUT R42, R13, 0xffff0000, RZ, 0xc0, !PT ;  /* 0xffff00000d2a7812 */ /* 0x000fe200078ec0ff */
[----:B------:R-:W-:Y:S01]  /*9870*/  IMAD.U32 R50, R70, 0x10000, RZ ;  /* 0x0001000046327824 */ /* 0x000fe200078e00ff */
[----:B------:R-:W-:Y:S01]  /*9880*/  LOP3.LUT R56, R56, 0xffff0000, RZ, 0xc0, !PT ;  /* 0xffff000038387812 */ /* 0x000fe200078ec0ff */
[----:B------:R-:W-:Y:S01]  /*9890*/  FFMA.FTZ R43, R41, R49, R43 ;  /* 0x00000031292b7223 */ /* 0x000fe2000001002b */
[----:B------:R-:W-:Y:S01]  /*98a0*/  IMAD.U32 R41, R58, 0x10000, RZ ;  /* 0x000100003a297824 */ /* 0x000fe200078e00ff */
[----:B------:R-:W-:Y:S01]  /*98b0*/  PRMT R39, R144, 0x5410, R39 ;  /* 0x0000541090277816 */ /* 0x000fe20000000027 */
[----:B------:R-:W-:-:S02]  /*98c0*/  IMAD.U32 R13, R12, 0x10000, RZ ;  /* 0x000100000c0d7824 */ /* 0x000fc400078e00ff */
[----:B------:R-:W-:Y:S01]  /*98d0*/  FFMA.FTZ R59, R42, R56, -R57 ;  /* 0x000000382a3b7223 */ /* 0x000fe20000010839 */
[C---:B------:R-:W-:Y:S01]  /*98e0*/  FMUL.FTZ R57, R47.reuse, R50 ;  /* 0x000000322f397220 */ /* 0x040fe20000410000 */
[-C--:B------:R-:W-:Y:S01]  /*98f0*/  FMUL.FTZ R47, R47, R41.reuse ;  /* 0x000000292f2f7220 */ /* 0x080fe20000410000 */
[----:B------:R-:W-:Y:S01]  /*9900*/  LOP3.LUT R31, R31, 0xffff0000, RZ, 0xc0, !PT ;  /* 0xffff00001f1f7812 */ /* 0x000fe200078ec0ff */
[----:B------:R-:W-:Y:S01]  /*9910*/  FMUL.FTZ R49, R44, R56 ;  /* 0x000000382c317220 */ /* 0x000fe20000410000 */
[----:B------:R-:W-:Y:S01]  /*9920*/  LOP3.LUT R70, R70, 0xffff0000, RZ, 0xc0, !PT ;  /* 0xffff000046467812 */ /* 0x000fe200078ec0ff */
[----:B------:R-:W-:Y:S01]  /*9930*/  FFMA.FTZ R57, R46, R41, -R57 ;  /* 0x000000292e397223 */ /* 0x000fe20000010839 */
[----:B------:R-:W-:Y:S01]  /*9940*/  LOP3.LUT R58, R58, 0xffff0000, RZ, 0xc0, !PT ;  /* 0xffff00003a3a7812 */ /* 0x000fe200078ec0ff */
[----:B------:R-:W-:Y:S01]  /*9950*/  FFMA.FTZ R47, R46, R50, R47 ;  /* 0x000000322e2f7223 */ /* 0x000fe2000001002f */
[----:B------:R-:W-:Y:S01]  /*9960*/  PRMT R11, R142, 0x5410, R11 ;  /* 0x000054108e0b7816 */ /* 0x000fe2000000000b */
[----:B------:R-:W-:Y:S01]  /*9970*/  IMAD.U32 R46, R39, 0x10000, RZ ;  /* 0x00010000272e7824 */ /* 0x000fe200078e00ff */
[----:B------:R-:W-:Y:S01]  /*9980*/  LOP3.LUT R15, R15, 0xffff0000, RZ, 0xc0, !PT ;  /* 0xffff00000f0f7812 */ /* 0x000fe200078ec0ff */
[C---:B------:R-:W-:Y:S01]  /*9990*/  FMUL.FTZ R56, R31.reuse, R70 ;  /* 0x000000461f387220 */ /* 0x040fe20000410000 */
[----:B------:R-:W-:Y:S01]  /*99a0*/  LOP3.LUT R28, R28, 0xffff0000, RZ, 0xc0, !PT ;  /* 0xffff00001c1c7812 */ /* 0x000fe200078ec0ff */
[-C--:B------:R-:W-:Y:S01]  /*99b0*/  FMUL.FTZ R50, R31, R58.reuse ;  /* 0x0000003a1f327220 */ /* 0x080fe20000410000 */
[----:B------:R-:W-:Y:S01]  /*99c0*/  LOP3.LUT R39, R39, 0xffff0000, RZ, 0xc0, !PT ;  /* 0xffff000027277812 */ /* 0x000fe200078ec0ff */
[C---:B------:R-:W-:Y:S01]  /*99d0*/  IMAD.U32 R44, R11.reuse, 0x10000, RZ ;  /* 0x000100000b2c7824 */ /* 0x040fe200078e00ff */
[----:B------:R-:W-:Y:S01]  /*99e0*/  LOP3.LUT R11, R11, 0xffff0000, RZ, 0xc0, !PT ;  /* 0xffff00000b0b7812 */ /* 0x000fe200078ec0ff */
[C---:B------:R-:W-:Y:S01]  /*99f0*/  FFMA.FTZ R58, R15.reuse, R58, -R56 ;  /* 0x0000003a0f3a7223 */ /* 0x040fe20000010838 */
[----:B------:R-:W-:Y:S01]  /*9a00*/  LOP3.LUT R12, R12, 0xffff0000, RZ, 0xc0, !PT ;  /* 0xffff00000c0c7812 */ /* 0x000fe200078ec0ff */
[----:B------:R-:W-:Y:S01]  /*9a10*/  FFMA.FTZ R50, R15, R70, R50 ;  /* 0x000000460f327223 */ /* 0x000fe20000010032 */
[C---:B------:R-:W-:Y:S01]  /*9a20*/  FMUL.FTZ R15, R28.reuse, R39 ;  /* 0x000000271c0f7220 */ /* 0x040fe20000410000 */
[C---:B------:R-:W-:Y:S01]  /*9a30*/  FMUL.FTZ R56, R29.reuse, R46 ;  /* 0x0000002e1d387220 */ /* 0x040fe20000410000 */
[-C--:B------:R-:W-:Y:S01]  /*9a40*/  FMUL.FTZ R29, R29, R44.reuse ;  /* 0x0000002c1d1d7220 */ /* 0x080fe20000410000 */
[----:B------:R-:W-:Y:S01]  /*9a50*/  PRMT R38, R141, 0x5410, R38 ;  /* 0x000054108d267816 */ /* 0x000fe20000000026 */
[-C--:B------:R-:W-:Y:S01]  /*9a60*/  FMUL.FTZ R31, R28, R11.reuse ;  /* 0x0000000b1c1f7220 */ /* 0x080fe20000410000 */
[----:B------:R-:W-:Y:S01]  /*9a70*/  FFMA.FTZ R11, R12, R11, -R15 ;  /* 0x0000000b0c0b7223 */ /* 0x000fe2000001080f */
[----:B------:R-:W-:Y:S01]  /*9a80*/  FFMA.FTZ R44, R13, R44, -R56 ;  /* 0x0000002c0d2c7223 */ /* 0x000fe20000010838 */
[----:B------:R-:W-:Y:S01]  /*9a90*/  IMAD.U32 R15, R51, 0x10000, RZ ;  /* 0x00010000330f7824 */ /* 0x000fe200078e00ff */
[----:B------:R-:W-:Y:S01]  /*9aa0*/  LOP3.LUT R30, R30, 0xffff0000, RZ, 0xc0, !PT ;  /* 0xffff00001e1e7812 */ /* 0x000fe200078ec0ff */
[----:B------:R-:W-:Y:S01]  /*9ab0*/  FFMA.FTZ R13, R13, R46, R29 ;  /* 0x0000002e0d0d7223 */ /* 0x000fe2000001001d */
[----:B------:R-:W-:Y:S01]  /*9ac0*/  LOP3.LUT R51, R51, 0xffff0000, RZ, 0xc0, !PT ;  /* 0xffff000033337812 */ /* 0x000fe200078ec0ff */
[C---:B------:R-:W-:Y:S01]  /*9ad0*/  IMAD.U32 R28, R38.reuse, 0x10000, RZ ;  /* 0x00010000261c7824 */ /* 0x040fe200078e00ff */
[----:B------:R-:W-:Y:S01]  /*9ae0*/  LOP3.LUT R29, R38, 0xffff0000, RZ, 0xc0, !PT ;  /* 0xffff0000261d7812 */ /* 0x000fe200078ec0ff */
[----:B------:R-:W-:Y:S01]  /*9af0*/  FFMA.FTZ R12, R12, R39, R31 ;  /* 0x000000270c0c7223 */ /* 0x000fe2000001001f */
[----:B------:R-:W-:Y:S01]  /*9b00*/  LOP3.LUT R14, R14, 0xffff0000, RZ, 0xc0, !PT ;  /* 0xffff00000e0e7812 */ /* 0x000fe200078ec0ff */
[----:B------:R-:W-:Y:S01]  /*9b10*/  FMUL.FTZ R38, R48, R15 ;  /* 0x0000000f30267220 */ /* 0x000fe20000410000 */
[----:B------:R-:W-:Y:S01]  /*9b20*/  FMUL.FTZ R31, R30, R51 ;  /* 0x000000331e1f7220 */ /* 0x000fe20000410000 */
[-C--:B------:R-:W-:Y:S01]  /*9b30*/  FMUL.FTZ R48, R48, R28.reuse ;  /* 0x0000001c30307220 */ /* 0x080fe20000410000 */
[-C--:B------:R-:W-:Y:S01]  /*9b40*/  FMUL.FTZ R30, R30, R29.reuse ;  /* 0x0000001d1e1e7220 */ /* 0x080fe20000410000 */
[C---:B------:R-:W-:Y:S01]  /*9b50*/  FFMA.FTZ R28, R45.reuse, R28, -R38 ;  /* 0x0000001c2d1c7223 */ /* 0x040fe20000010826 */
        /* <DEDUP_REMOVED lines=17> */
.L_x_6012:
[----:B------:R-:W-:Y:S05]  /*9c70*/  BSYNC B2 ;  /* 0x0000000000027941 */ /* 0x000fea0003800000 */
.L_x_6011:
[----:B------:R-:W-:Y:S02]  /*9c80*/  ULDC.64 UR4, c[0x0][0x208] ;  /* 0x0000820000047ab9 */ /* 0x000fe40000000a00 */
[----:B-1----:R1:W-:Y:S04]  /*9c90*/  ST.E.128 desc[UR4][R34.64], R12 ;  /* 0x0000000c22007985 */ /* 0x0023e8000c101d04 */
[----:B---3--:R1:W-:Y:S02]  /*9ca0*/  @!P3 ST.E.128 desc[UR4][R36.64], R28 ;  /* 0x0000001c2400b985 */ /* 0x0083e4000c101d04 */
.L_x_6010:
[----:B------:R-:W-:Y:S05]  /*9cb0*/  BSYNC B1 ;  /* 0x0000000000017941 */ /* 0x000fea0003800000 */
.L_x_6009:
[----:B------:R-:W-:-:S13]  /*9cc0*/  ISETP.NE.AND P3, PT, R10, RZ, PT ;  /* 0x000000ff0a00720c */ /* 0x000fda0003f65270 */
[----:B------:R-:W-:Y:S05]  /*9cd0*/  @!P3 BRA `(.L_x_5961) ;  /* 0x0000000c00d4b947 */ /* 0x000fea0003800000 */
[----:B------:R-:W-:Y:S01]  /*9ce0*/  LOP3.LUT P4, RZ, R19, 0x1, RZ, 0xc0, !PT ;  /* 0x0000000113ff7812 */ /* 0x000fe2000788c0ff */
[----:B------:R-:W-:Y:S01]  /*9cf0*/  BSSY B1, `(.L_x_6013) ;  /* 0x0000075000017945 */ /* 0x000fe20003800000 */
[----:B01----:R-:W-:Y:S02]  /*9d00*/  SHF.R.U32.HI R14, RZ, 0x3, R213 ;  /* 0x00000003ff0e7819 */ /* 0x003fe400000116d5 */
[----:B------:R-:W-:Y:S02]  /*9d10*/  SEL R132, R118, R132, !P4 ;  /* 0x0000008476847207 */ /* 0x000fe40006000000 */
[C---:B------:R-:W-:Y:S02]  /*9d20*/  LEA R34, P3, R7.reuse, R116, 0x1 ;  /* 0x0000007407227211 */ /* 0x040fe400078608ff */
[----:B------:R-:W-:Y:S02]  /*9d30*/  SHF.R.S32.HI R11, RZ, 0x1f, R132 ;  /* 0x0000001fff0b7819 */ /* 0x000fe40000011484 */
[----:B------:R-:W-:-:S02]  /*9d40*/  LEA.HI.X R35, R7, R113, R105, 0x1, P3 ;  /* 0x0000007107237211 */ /* 0x000fc400018f0c69 */
[----:B------:R-:W-:Y:S02]  /*9d50*/  LEA.HI R132, R11, R132, RZ, 0x4 ;  /* 0x000000840b847211 */ /* 0x000fe400078f20ff */
[----:B------:R-:W-:Y:S02]  /*9d60*/  ISETP.GE.AND P3, PT, R194, R117, PT ;  /* 0x00000075c200720c */ /* 0x000fe40003f66270 */
[----:B------:R-:W-:-:S04]  /*9d70*/  LEA.HI.SX32 R132, R132, R109, 0x1c ;  /* 0x0000006d84847211 */ /* 0x000fc800078fe2ff */
[----:B------:R-:W-:Y:S01]  /*9d80*/  SHF.R.S32.HI R11, RZ, 0x1f, R132 ;  /* 0x0000001fff0b7819 */ /* 0x000fe20000011484 */
[----:B----4-:R-:W-:-:S03]  /*9d90*/  IMAD.SHL.U32 R36, R132, 0x8, RZ ;  /* 0x0000000884247824 */ /* 0x010fc600078e00ff */
[----:B------:R-:W-:-:S04]  /*9da0*/  LEA.HI R11, R11, R132, RZ, 0x3 ;  /* 0x000000840b0b7211 */ /* 0x000fc800078f18ff */
        /* <DEDUP_REMOVED lines=8> */
[----:B------:R-:W-:-:S03]  /*9e30*/  IMAD R28, R13, 0x2, R18 ;  /* 0x000000020d1c7824 */ /* 0x000fc600078e0212 */
[----:B------:R0:W1:Y:S04]  /*9e40*/  LDS.128 R12, [R11+0x1e400] ;  /* 0x01e400000b0c7984 */ /* 0x0000680000000c00 */
[----:B------:R-:W3:Y:S01]  /*9e50*/  LDS.128 R28, [R28+0x1e400] ;  /* 0x01e400001c1c7984 */ /* 0x000ee20000000c00 */
[----:B------:R-:W-:Y:S05]  /*9e60*/  @P3 BRA `(.L_x_6014) ;  /* 0x0000000400743947 */ /* 0x000fea0003800000 */
[----:B------:R-:W-:Y:S01]  /*9e70*/  SHF.R.U64 R41, R52, 0x10, R53 ;  /* 0x0000001034297819 */ /* 0x000fe20000001235 */
[----:B---3--:R-:W-:Y:S01]  /*9e80*/  IMAD.U32 R47, R29, 0x10000, RZ ;  /* 0x000100001d2f7824 */ /* 0x008fe200078e00ff */
[----:B------:R-:W-:Y:S01]  /*9e90*/  SHF.R.U64 R48, R54, 0x10, R55 ;  /* 0x0000001036307819 */ /* 0x000fe20000001237 */
[----:B-1----:R-:W-:Y:S01]  /*9ea0*/  IMAD.U32 R42, R13, 0x10000, RZ ;  /* 0x000100000d2a7824 */ /* 0x002fe200078e00ff */
[--C-:B------:R-:W-:Y:S01]  /*9eb0*/  SHF.R.U64 R45, R64, 0x10, R65.reuse ;  /* 0x00000010402d7819 */ /* 0x100fe20000001241 */
[----:B------:R-:W-:Y:S01]  /*9ec0*/  IMAD.U32 R46, R31, 0x10000, RZ ;  /* 0x000100001f2e7824 */ /* 0x000fe200078e00ff */
[----:B------:R-:W-:Y:S01]  /*9ed0*/  SHF.R.U32.HI R65, RZ, 0x10, R65 ;  /* 0x00000010ff417819 */ /* 0x000fe20000011641 */
[----:B------:R-:W-:Y:S01]  /*9ee0*/  IMAD.U32 R39, R15, 0x10000, RZ ;  /* 0x000100000f277824 */ /* 0x000fe200078e00ff */
[----:B------:R-:W-:Y:S01]  /*9ef0*/  SHF.R.U32.HI R53, RZ, 0x10, R53 ;  /* 0x00000010ff357819 */ /* 0x000fe20000011635 */
[----:B0-----:R-:W-:Y:S01]  /*9f00*/  IMAD.U32 R11, R12, 0x10000, RZ ;  /* 0x000100000c0b7824 */ /* 0x001fe200078e00ff */
[----:B------:R-:W-:-:S02]  /*9f10*/  PRMT R40, R138, 0x5432, R41 ;  /* 0x000054328a287816 */ /* 0x000fc40000000029 */
[----:B------:R-:W-:Y:S02]  /*9f20*/  PRMT R41, R139, 0x5432, R48 ;  /* 0x000054328b297816 */ /* 0x000fe40000000030 */
[----:B------:R-:W-:Y:S02]  /*9f30*/  PRMT R48, R136, 0x5410, R65 ;  /* 0x0000541088307816 */ /* 0x000fe40000000041 */
[----:B------:R-:W-:Y:S02]  /*9f40*/  PRMT R138, R138, 0x5410, R53 ;  /* 0x000054108a8a7816 */ /* 0x000fe40000000035 */
[--C-:B------:R-:W-:Y:S01]  /*9f50*/  SHF.R.U64 R44, R66, 0x10, R67.reuse ;  /* 0x00000010422c7819 */ /* 0x100fe20000001243 */
[----:B------:R-:W-:Y:S01]  /*9f60*/  IMAD.U32 R49, R48, 0x10000, RZ ;  /* 0x0001000030317824 */ /* 0x000fe200078e00ff */
[----:B------:R-:W-:Y:S02]  /*9f70*/  SHF.R.U32.HI R66, RZ, 0x10, R67 ;  /* 0x00000010ff427819 */ /* 0x000fe40000011643 */
[----:B------:R-:W-:Y:S01]  /*9f80*/  PRMT R136, R136, 0x5432, R45 ;  /* 0x0000543288887816 */ /* 0x000fe2000000002d */
[----:B------:R-:W-:Y:S01]  /*9f90*/  IMAD.U32 R45, R138, 0x10000, RZ ;  /* 0x000100008a2d7824 */ /* 0x000fe200078e00ff */
[----:B------:R-:W-:Y:S01]  /*9fa0*/  SHF.R.U32.HI R54, RZ, 0x10, R55 ;  /* 0x00000010ff367819 */ /* 0x000fe20000011637 */
[----:B------:R-:W-:Y:S01]  /*9fb0*/  FMUL.FTZ R51, R47, R49 ;  /* 0x000000312f337220 */ /* 0x000fe20000410000 */
[----:B------:R-:W-:Y:S01]  /*9fc0*/  PRMT R44, R137, 0x5432, R44 ;  /* 0x00005432892c7816 */ /* 0x000fe2000000002c */
[-C--:B------:R-:W-:Y:S01]  /*9fd0*/  FMUL.FTZ R47, R47, R45.reuse ;  /* 0x0000002d2f2f7220 */ /* 0x080fe20000410000 */
[----:B------:R-:W-:Y:S01]  /*9fe0*/  LOP3.LUT R43, R29, 0xffff0000, RZ, 0xc0, !PT ;  /* 0xffff00001d2b7812 */ /* 0x000fe200078ec0ff */
[C---:B------:R-:W-:Y:S01]  /*9ff0*/  FFMA.FTZ R45, R42.reuse, R45, -R51 ;  /* 0x0000002d2a2d7223 */ /* 0x040fe20000010833 */
[----:B------:R-:W-:Y:S01]  /*a000*/  PRMT R137, R137, 0x5410, R66 ;  /* 0x0000541089897816 */ /* 0x000fe20000000042 */
[----:B------:R-:W-:Y:S01]  /*a010*/  FFMA.FTZ R42, R42, R49, R47 ;  /* 0x000000312a2a7223 */ /* 0x000fe2000001002f */
[----:B------:R-:W-:-:S02]  /*a020*/  LOP3.LUT R50, R48, 0xffff0000, RZ, 0xc0, !PT ;  /* 0xffff000030327812 */ /* 0x000fc400078ec0ff */
[----:B------:R-:W-:Y:S01]  /*a030*/  PRMT R139, R139, 0x5410, R54 ;  /* 0x000054108b8b7816 */ /* 0x000fe20000000036 */
[----:B------:R-:W-:Y:S01]  /*a040*/  IMAD.U32 R51, R137, 0x10000, RZ ;  /* 0x0001000089337824 */ /* 0x000fe200078e00ff */
[----:B------:R-:W-:Y:S01]  /*a050*/  LOP3.LUT R48, R138, 0xffff0000, RZ, 0xc0, !PT ;  /* 0xffff00008a307812 */ /* 0x000fe200078ec0ff */
[----:B------:R-:W-:Y:S01]  /*a060*/  FMUL.FTZ R53, R43, R50 ;  /* 0x000000322b357220 */ /* 0x000fe20000410000 */
[----:B------:R-:W-:Y:S01]  /*a070*/  LOP3.LUT R38, R13, 0xffff0000, RZ, 0xc0, !PT ;  /* 0xffff00000d267812 */ /* 0x000fe200078ec0ff */
[----:B------:R-:W-:Y:S02]  /*a080*/  IMAD.U32 R47, R139, 0x10000, RZ ;  /* 0x000100008b2f7824 */ /* 0x000fe400078e00ff */
[C---:B------:R-:W-:Y:S01]  /*a090*/  FMUL.FTZ R52, R46.reuse, R51 ;  /* 0x000000332e347220 */ /* 0x040fe20000410000 */
[----:B------:R-:W-:Y:S01]  /*a0a0*/  FMUL.FTZ R43, R43, R48 ;  /* 0x000000302b2b7220 */ /* 0x000fe20000410000 */
[----:B------:R-:W-:Y:S01]  /*a0b0*/  LOP3.LUT R31, R31, 0xffff0000, RZ, 0xc0, !PT ;  /* 0xffff00001f1f7812 */ /* 0x000fe200078ec0ff */
[-C--:B------:R-:W-:Y:S01]  /*a0c0*/  FMUL.FTZ R46, R46, R47.reuse ;  /* 0x0000002f2e2e7220 */ /* 0x080fe20000410000 */
[----:B------:R-:W-:Y:S01]  /*a0d0*/  LOP3.LUT R54, R137, 0xffff0000, RZ, 0xc0, !PT ;  /* 0xffff000089367812 */ /* 0x000fe200078ec0ff */
[C---:B------:R-:W-:Y:S01]  /*a0e0*/  FFMA.FTZ R43, R38.reuse, R50, R43 ;  /* 0x00000032262b7223 */ /* 0x040fe2000001002b */
[----:B------:R-:W-:Y:S01]  /*a0f0*/  LOP3.LUT R50, R139, 0xffff0000, RZ, 0xc0, !PT ;  /* 0xffff00008b327812 */ /* 0x000fe200078ec0ff */
[----:B------:R-:W-:Y:S01]  /*a100*/  FFMA.FTZ R48, R38, R48, -R53 ;  /* 0x0000003026307223 */ /* 0x000fe20000010835 */
[----:B------:R-:W-:Y:S01]  /*a110*/  FFMA.FTZ R38, R39, R47, -R52 ;  /* 0x0000002f27267223 */ /* 0x000fe20000010834 */
[----:B------:R-:W-:-:S02]  /*a120*/  IMAD.U32 R13, R28, 0x10000, RZ ;  /* 0x000100001c0d7824 */ /* 0x000fc400078e00ff */
[----:B------:R-:W-:Y:S01]  /*a130*/  FFMA.FTZ R39, R39, R51, R46 ;  /* 0x0000003327277223 */ /* 0x000fe2000001002e */
[----:B------:R-:W-:Y:S02]  /*a140*/  IMAD.U32 R52, R136, 0x10000, RZ ;  /* 0x0001000088347824 */ /* 0x000fe400078e00ff */
[C---:B------:R-:W-:Y:S01]  /*a150*/  FMUL.FTZ R56, R31.reuse, R54 ;  /* 0x000000361f387220 */ /* 0x040fe20000410000 */
[C---:B------:R-:W-:Y:S02]  /*a160*/  IMAD.U32 R46, R40.reuse, 0x10000, RZ ;  /* 0x00010000282e7824 */ /* 0x040fe400078e00ff */
        /* <DEDUP_REMOVED lines=8> */
[----:B------:R-:W-:Y:S01]  /*a1f0*/  FFMA.FTZ R52, R11, R52, R13 ;  /* 0x000000340b347223 */ /* 0x000fe2000001000d */
[----:B------:R-:W-:Y:S01]  /*a200*/  LOP3.LUT R37, R14, 0xffff0000, RZ, 0xc0, !PT ;  /* 0xffff00000e257812 */ /* 0x000fe200078ec0ff */
[----:B------:R-:W-:Y:S01]  /*a210*/  IMAD.U32 R14, R30, 0x10000, RZ ;  /* 0x000100001e0e7824 */ /* 0x000fe200078e00ff */
[----:B------:R-:W-:Y:S01]  /*a220*/  LOP3.LUT R12, R12, 0xffff0000, RZ, 0xc0, !PT ;  /* 0xffff00000c0c7812 */ /* 0x000fe200078ec0ff */
[C---:B------:R-:W-:Y:S01]  /*a230*/  FFMA.FTZ R51, R29.reuse, R50, -R56 ;  /* 0x000000321d337223 */ /* 0x040fe20000010838 */
[----:B------:R-:W-:Y:S01]  /*a240*/  FFMA.FTZ R58, R29, R54, R58 ;  /* 0x000000361d3a7223 */ /* 0x000fe2000001003a */
[----:B------:R-:W-:Y:S01]  /*a250*/  FFMA.FTZ R40, R11, R46, -R40 ;  /* 0x0000002e0b287223 */ /* 0x000fe20000010828 */
[----:B------:R-:W-:Y:S01]  /*a260*/  IMAD.U32 R13, R44, 0x10000, RZ ;  /* 0x000100002c0d7824 */ /* 0x000fe200078e00ff */
[----:B------:R-:W-:Y:S01]  /*a270*/  LOP3.LUT R30, R30, 0xffff0000, RZ, 0xc0, !PT ;  /* 0xffff00001e1e7812 */ /* 0x000fe200078ec0ff */
[C---:B------:R-:W-:Y:S01]  /*a280*/  FMUL.FTZ R29, R28.reuse, R47 ;  /* 0x0000002f1c1d7220 */ /* 0x040fe20000410000 */
[-C--:B------:R-:W-:Y:S01]  /*a290*/  FMUL.FTZ R49, R28, R31.reuse ;  /* 0x0000001f1c317220 */ /* 0x080fe20000410000 */
[C---:B------:R-:W-:Y:S01]  /*a2a0*/  IMAD.U32 R11, R41.reuse, 0x10000, RZ ;  /* 0x00010000290b7824 */ /* 0x040fe200078e00ff */
[----:B------:R-:W-:Y:S01]  /*a2b0*/  LOP3.LUT R44, R44, 0xffff0000, RZ, 0xc0, !PT ;  /* 0xffff00002c2c7812 */ /* 0x000fe200078ec0ff */
[C---:B------:R-:W-:Y:S01]  /*a2c0*/  FFMA.FTZ R29, R12.reuse, R31, -R29 ;  /* 0x0000001f0c1d7223 */ /* 0x040fe2000001081d */
[----:B------:R-:W-:Y:S01]  /*a2d0*/  LOP3.LUT R41, R41, 0xffff0000, RZ, 0xc0, !PT ;  /* 0xffff000029297812 */ /* 0x000fe200078ec0ff */
[----:B------:R-:W-:Y:S01]  /*a2e0*/  FFMA.FTZ R49, R12, R47, R49 ;  /* 0x0000002f0c317223 */ /* 0x000fe20000010031 */
[----:B------:R-:W-:Y:S01]  /*a2f0*/  FMUL.FTZ R12, R14, R13 ;  /* 0x0000000d0e0c7220 */ /* 0x000fe20000410000 */
        /* <DEDUP_REMOVED lines=20> */
.L_x_6014:
[----:B------:R-:W-:Y:S05]  /*a440*/  BSYNC B1 ;  /* 0x0000000000017941 */ /* 0x000fea0003800000 */
.L_x_6013:
[----:B------:R-:W-:Y:S01]  /*a450*/  ISETP.GE.AND P3, PT, R36, R131, PT ;  /* 0x000000832400720c */ /* 0x000fe20003f66270 */
[----:B------:R-:W-:Y:S02]  /*a460*/  ULDC.64 UR4, c[0x0][0x208] ;  /* 0x0000820000047ab9 */ /* 0x000fe40000000a00 */
[----:B-1----:R1:W-:Y:S10]  /*a470*/  ST.E.128 desc[UR4][R34.64], R12 ;  /* 0x0000000c22007985 */ /* 0x0023f4000c101d04 */
[----:B------:R-:W-:Y:S05]  /*a480*/  @P3 BRA `(.L_x_5961) ;  /* 0x0000000400e83947 */ /* 0x000fea0003800000 */
[----:B------:R-:W-:Y:S01]  /*a490*/  IMAD.WIDE R32, R36, 0x2, R32 ;  /* 0x0000000224207825 */ /* 0x000fe200078e0220 */
[----:B------:R-:W-:-:S04]  /*a4a0*/  ULDC.64 UR4, c[0x0][0x208] ;  /* 0x0000820000047ab9 */ /* 0x000fc80000000a00 */
[----:B---3--:R3:W-:Y:S01]  /*a4b0*/  ST.E.128 desc[UR4][R32.64], R28 ;  /* 0x0000001c20007985 */ /* 0x0087e2000c101d04 */
[----:B------:R-:W-:Y:S05]  /*a4c0*/  BRA `(.L_x_5961) ;  /* 0x0000000400d87947 */ /* 0x000fea0003800000 */
.L_x_5926:
[----:B------:R-:W-:-:S04]  /*a4d0*/  ULOP3.LUT UR4, UR60, 0x1, URZ, 0xfc, !UPT ;  /* 0x000000013c047892 */ /* 0x000fc8000f8efc3f */
[----:B------:R-:W-:-:S06]  /*a4e0*/  UISETP.NE.AND UP0, UPT, UR4, 0x3, UPT ;  /* 0x000000030400788c */ /* 0x000fcc000bf05270 */
[----:B------:R-:W-:-:S13]  /*a4f0*/  PLOP3.LUT P2, PT, PT, PT, UP0, 0x80, 0x0 ;  /* 0x000000000000781c */ /* 0x000fda0003f4f008 */
[----:B------:R-:W-:Y:S05]  /*a500*/  @!P2 BRA `(.L_x_6015) ;  /* 0x000000000004a947 */ /* 0x000fea0003800000 */
[----:B------:R-:W-:Y:S01]  /*a510*/  BPT.TRAP 0x1 ;  /* 0x000000040000795c */ /* 0x000fe20000300000 */
.L_x_6015:
[----:B------:R-:W-:Y:S01]  /*a520*/  IMAD R85, R22, 0x8, R18 ;  /* 0x0000000816557824 */ /* 0x000fe200078e0212 */
[----:B------:R-:W-:Y:S01]  /*a530*/  SHF.L.U32 R86, R207, 0x1f, RZ ;  /* 0x0000001fcf567819 */ /* 0x000fe200000006ff */
[----:B------:R-:W-:Y:S01]  /*a540*/  BSSY B1, `(.L_x_6016) ;  /* 0x0000004000017945 */ /* 0x000fe20003800000 */
[----:B------:R-:W-:Y:S02]  /*a550*/  SHF.R.S32.HI R82, RZ, 0x1f, R27 ;  /* 0x0000001fff527819 */ /* 0x000fe4000001141b */
[----:B------:R-:W0:Y:S02]  /*a560*/  SYNCS.PHASECHK.TRANS64.TRYWAIT P3, [R85+URZ+0x30890], R86 ;  /* 0x03089056550075a7 */ /* 0x000e24000806017f */
[----:B0-----:R-:W-:Y:S05]  /*a570*/  @!P3 BRA `(.L_x_6017) ;  /* 0x000001d40018b947 */ /* 0x001fea0003800000 */
.L_x_6304:
[----:B------:R-:W-:Y:S05]  /*a580*/  BSYNC B1 ;  /* 0x0000000000017941 */ /* 0x000fea0003800000 */
.L_x_6016:
        /* <DEDUP_REMOVED lines=25> */
.L_x_6308:
        /* <DEDUP_REMOVED lines=38> */
.L_x_6020:
[----:B------:R-:W-:Y:S05]  /*a980*/  BSYNC B1 ;  /* 0x0000000000017941 */ /* 0x000fea0003800000 */
.L_x_6019:
[----:B------:R-:W-:-:S03]  /*a990*/  UMOV UR4, 0xffffffff ;  /* 0xffffffff00047882 */ /* 0x000fc60000000000 */
[----:B------:R-:W-:Y:S05]  /*a9a0*/  BRA.DIV UR4, `(.L_x_6021) ;  /* 0x000001d2046c7947 */ /* 0x000fea000b800000 */
[----:B--2---:R2:W0:Y:S04]  /*a9b0*/  SHFL.IDX PT, R36, R37, 0x1, 0x1c1f ;  /* 0x003c1f0025247f89 */ /* 0x00442800000e0000 */
[----:B---3--:R2:W3:Y:S02]  /*a9c0*/  SHFL.IDX PT, R35, R34, 0x1, 0x1c1f ;  /* 0x003c1f0022237f89 */ /* 0x0084e400000e0000 */
.L_x_6312:
[----:B------:R-:W-:-:S13]  /*a9d0*/  ISETP.GE.AND P3, PT, R38, 0x41, PT ;  /* 0x000000412600780c */ /* 0x000fda0003f66270 */
        /* <DEDUP_REMOVED lines=17> */
[----:B0-----:R-:W-:Y:S02]  /*aaf0*/  @!P5 IMAD.MOV.U32 R32, RZ, RZ, R35 ;  /* 0x000000ffff20d224 */ /* 0x001fe400078e0023 */
[----:B------:R-:W-:Y:S02]  /*ab00*/  @!P5 IMAD.MOV.U32 R33, RZ, RZ, R36 ;  /* 0x000000ffff21d224 */ /* 0x000fe400078e0024 */
[----:B------:R-:W-:-:S05]  /*ab10*/  @!P5 IMAD.WIDE R32, R11, 0x2, R32 ;  /* 0x000000020b20d825 */ /* 0x000fca00078e0220 */
[----:B---3--:R0:W-:Y:S01]  /*ab20*/  @!P5 ST.E.128 desc[UR6][R32.64], R12 ;  /* 0x0000000c2000d985 */ /* 0x0081e2000c101d06 */
[----:B------:R-:W-:-:S13]  /*ab30*/  ISETP.GE.AND P5, PT, R194, UR4, PT ;  /* 0x00000004c2007c0c */ /* 0x000fda000bfa6270 */
[----:B------:R-:W3:Y:S01]  /*ab40*/  @!P5 LDS.128 R12, [R80+0x23000] ;  /* 0x02300000500cd984 */ /* 0x000ee20000000c00 */
[----:B------:R-:W-:Y:S02]  /*ab50*/  @!P5 IMAD.SHL.U32 R11, R201, 0x8, RZ ;  /* 0x00000008c90bd824 */ /* 0x000fe400078e00ff */
[----:B0-----:R-:W-:Y:S02]  /*ab60*/  @!P5 IMAD.MOV.U32 R32, RZ, RZ, R35 ;  /* 0x000000ffff20d224 */ /* 0x001fe400078e0023 */
[----:B------:R-:W-:Y:S02]  /*ab70*/  @!P5 IMAD.MOV.U32 R33, RZ, RZ, R36 ;  /* 0x000000ffff21d224 */ /* 0x000fe400078e0024 */
[----:B------:R-:W-:-:S05]  /*ab80*/  @!P5 IMAD.WIDE R32, R11, 0x2, R32 ;  /* 0x000000020b20d825 */ /* 0x000fca00078e0220 */
[----:B---3--:R0:W-:Y:S01]  /*ab90*/  @!P5 ST.E.128 desc[UR6][R32.64], R12 ;  /* 0x0000000c2000d985 */ /* 0x0081e2000c101d06 */
[----:B------:R-:W-:-:S03]  /*aba0*/  ISETP.GE.AND P5, PT, R193, UR4, PT ;  /* 0x00000004c1007c0c */ /* 0x000fc6000bfa6270 */
[----:B------:R-:W3:Y:S10]  /*abb0*/  @!P4 LDS.128 R12, [R81+0x23000] ;  /* 0x02300000510cc984 */ /* 0x000ef40000000c00 */
[----:B0-----:R-:W-:-:S04]  /*abc0*/  @!P5 LEA R32, P6, R193, R35, 0x1 ;  /* 0x00000023c120d211 */ /* 0x001fc800078c08ff */
[----:B------:R-:W-:Y:S01]  /*abd0*/  @!P5 LEA.HI.X R33, R193, R36, R203, 0x1, P6 ;  /* 0x00000024c121d211 */ /* 0x000fe200030f0ccb */
[----:B---3--:R-:W-:Y:S04]  /*abe0*/  @!P4 ST.E.128 desc[UR6][R30.64], R12 ;  /* 0x0000000c1e00c985 */ /* 0x008fe8000c101d06 */
[----:B------:R-:W0:Y:S04]  /*abf0*/  @!P3 LDS.128 R12, [R80+0x26000] ;  /* 0x02600000500cb984 */ /* 0x000e280000000c00 */
[----:B0-----:R-:W-:Y:S04]  /*ac00*/  @!P3 ST.E.128 desc[UR6][R28.64], R12 ;  /* 0x0000000c1c00b985 */ /* 0x001fe8000c101d06 */
[----:B------:R-:W0:Y:S04]  /*ac10*/  @!P5 LDS.128 R12, [R81+0x26000] ;  /* 0x02600000510cd984 */ /* 0x000e280000000c00 */
[----:B0-----:R0:W-:Y:S02]  /*ac20*/  @!P5 ST.E.128 desc[UR6][R32.64], R12 ;  /* 0x0000000c2000d985 */ /* 0x0011e4000c101d06 */
.L_x_5961:
[----:B------:R-:W-:Y:S05]  /*ac30*/  BSYNC B0 ;  /* 0x0000000000007941 */ /* 0x000fea0003800000 */
.L_x_5925:
        /* <DEDUP_REMOVED lines=17> */
.L_x_6023:
[----:B------:R-:W-:Y:S05]  /*ad50*/  BSYNC B0 ;  /* 0x0000000000007941 */ /* 0x000fea0003800000 */
.L_x_6022:
[----:B------:R-:W3:Y:S01]  /*ad60*/  SYNCS.PHASECHK.TRANS64.TRYWAIT P2, [R85+URZ+0x308b0], R86 ;  /* 0x0308b056550075a7 */ /* 0x000ee2000804017f */
[----:B------:R-:W-:Y:S01]  /*ad70*/  ULDC UR61, c[0x0][0x2f4] ;  /* 0x0000bd00003d7ab9 */ /* 0x000fe20000000800 */
[----:B------:R-:W-:Y:S04]  /*ad80*/  BSSY B0, `(.L_x_6024) ;  /* 0x0000002000007945 */ /* 0x000fe80003800000 */
[----:B---3--:R-:W-:Y:S05]  /*ad90*/  @!P2 BRA `(.L_x_6025) ;  /* 0x000001cc00bca947 */ /* 0x008fea0003800000 */
.L_x_6313:
[----:B------:R-:W-:Y:S05]  /*ada0*/  BSYNC B0 ;  /* 0x0000000000007941 */ /* 0x000fea0003800000 */
.L_x_6024:
[----:B------:R-:W-:Y:S01]  /*adb0*/  ULDC.64 UR4, c[0x0][0x328] ;  /* 0x0000ca0000047ab9 */ /* 0x000fe20000000a00 */
[----:B------:R-:W-:Y:S01]  /*adc0*/  ULDC.64 UR6, c[0x0][0x318] ;  /* 0x0000c60000067ab9 */ /* 0x000fe20000000a00 */
[----:B------:R-:W-:Y:S01]  /*add0*/  IMAD R82, R82, UR4, RZ ;  /* 0x0000000452527c24 */ /* 0x000fe2000f8e02ff */
[----:B------:R-:W-:Y:S01]  /*ade0*/  BSSY B0, `(.L_x_6026) ;  /* 0x0000034000007945 */ /* 0x000fe20003800000 */
[----:B-1--4-:R-:W-:-:S04]  /*adf0*/  IMAD.WIDE.U32 R12, R27, UR4, RZ ;  /* 0x000000041b0c7c25 */ /* 0x012fc8000f8e00ff */
[----:B------:R-:W-:Y:S01]  /*ae00*/  IMAD R27, R27, UR5, R82 ;  /* 0x000000051b1b7c24 */ /* 0x000fe2000f8e0252 */
[----:B------:R-:W-:Y:S01]  /*ae10*/  ULDC.64 UR4, c[0x0][0x338] ;  /* 0x0000ce0000047ab9 */ /* 0x000fe20000000a00 */
[----:B------:R-:W-:Y:S02]  /*ae20*/  IMAD.IADD R84, R84, 0x1, -R206 ;  /* 0x0000000154547824 */ /* 0x000fe400078e0ace */
[----:B------:R-:W-:Y:S02]  /*ae30*/  IMAD R83, R83, UR4, RZ ;  /* 0x0000000453537c24 */ /* 0x000fe4000f8e02ff */
[----:B------:R-:W-:Y:S02]  /*ae40*/  IMAD.IADD R13, R13, 0x1, R27 ;  /* 0x000000010d0d7824 */ /* 0x000fe400078e021b */
[C---:B------:R-:W-:Y:S02]  /*ae50*/  IMAD R83, R26.reuse, UR5, R83 ;  /* 0x000000051a537c24 */ /* 0x040fe4000f8e0253 */
[----:B------:R-:W-:Y:S01]  /*ae60*/  IMAD.WIDE.U32 R12, R26, UR4, R12 ;  /* 0x000000041a0c7c25 */ /* 0x000fe2000f8e000c */
[----:B------:R-:W-:-:S03]  /*ae70*/  ULDC.64 UR4, c[0x0][0x330] ;  /* 0x0000cc0000047ab9 */ /* 0x000fc60000000a00 */
[----:B------:R-:W-:Y:S02]  /*ae80*/  IMAD.IADD R13, R13, 0x1, R83 ;  /* 0x000000010d0d7824 */ /* 0x000fe400078e0253 */
[----:B------:R-:W-:-:S04]  /*ae90*/  IMAD.WIDE.U32 R12, R199, UR4, R12 ;  /* 0x00000004c70c7c25 */ /* 0x000fc8000f8e000c */
[----:B0-----:R-:W-:Y:S01]  /*aea0*/  IMAD R11, R199, UR5, R13 ;  /* 0x00000005c70b7c24 */ /* 0x001fe2000f8e020d */
[----:B--2---:R-:W-:-:S04]  /*aeb0*/  LEA R34, P2, R12, UR6, 0x1 ;  /* 0x000000060c227c11 */ /* 0x004fc8000f8408ff */
[----:B------:R-:W-:Y:S01]  /*aec0*/  LEA.HI.X R11, R12, UR7, R11, 0x1, P2 ;  /* 0x000000070c0b7c11 */ /* 0x000fe200090f0c0b */
[----:B------:R0:W1:Y:S01]  /*aed0*/  SHFL.IDX PT, R30, R34, RZ, 0x1c1f ;  /* 0x001c1fff221e7589 */ /* 0x00006200000e0000 */
[----:B------:R-:W-:-:S03]  /*aee0*/  ISETP.GE.AND P2, PT, R84, 0x1, PT ;  /* 0x000000015400780c */ /* 0x000fc60003f46270 */
[----:B------:R0:W2:Y:S10]  /*aef0*/  SHFL.IDX PT, R31, R11, RZ, 0x1c1f ;  /* 0x001c1fff0b1f7589 */ /* 0x0000b400000e0000 */
[----:B0-----:R-:W-:Y:S05]  /*af00*/  @!P2 BRA `(.L_x_6027) ;  /* 0x000000000084a947 */ /* 0x001fea0003800000 */
[----:B------:R-:W-:Y:S01]  /*af10*/  ISETP.GE.AND P5, PT, R16, UR61, PT ;  /* 0x0000003d10007c0c */ /* 0x000fe2000bfa6270 */
[----:B------:R-:W-:Y:S01]  /*af20*/  ULDC.64 UR4, c[0x0][0x208] ;  /* 0x0000820000047ab9 */ /* 0x000fe20000000a00 */
        /* <DEDUP_REMOVED lines=31> */
.L_x_6027:
[----:B------:R-:W-:Y:S05]  /*b120*/  BSYNC B0 ;  /* 0x0000000000007941 */ /* 0x000fea0003800000 */
.L_x_6026:
[----:B------:R-:W-:Y:S01]  /*b130*/  ISETP.GE.AND P2, PT, R84, 0x41, PT ;  /* 0x000000415400780c */ /* 0x000fe20003f46270 */
[----:B0-2---:R0:W2:Y:S01]  /*b140*/  SHFL.IDX PT, R31, R11, 0x1, 0x1c1f ;  /* 0x003c1f000b1f7f89 */ /* 0x0050a200000e0000 */
[----:B------:R-:W-:Y:S03]  /*b150*/  BSSY B0, `(.L_x_6028) ;  /* 0x0000024000007945 */ /* 0x000fe60003800000 */
[----:B-1----:R0:W1:Y:S08]  /*b160*/  SHFL.IDX PT, R30, R34, 0x1, 0x1c1f ;  /* 0x003c1f00221e7f89 */ /* 0x00207000000e0000 */
[----:B0-----:R-:W-:Y:S05]  /*b170*/  @!P2 BRA `(.L_x_6029) ;  /* 0x000000000084a947 */ /* 0x001fea0003800000 */
[----:B------:R-:W-:Y:S01]  /*b180*/  ISETP.GE.AND P5, PT, R16, UR61, PT ;  /* 0x0000003d10007c0c */ /* 0x000fe2000bfa6270 */
[----:B------:R-:W-:Y:S01]  /*b190*/  ULDC.64 UR4, c[0x0][0x208] ;  /* 0x0000820000047ab9 */ /* 0x000fe20000000a00 */
        /* <DEDUP_REMOVED lines=31> */
.L_x_6029:
[----:B------:R-:W-:Y:S05]  /*b390*/  BSYNC B0 ;  /* 0x0000000000007941 */ /* 0x000fea0003800000 */
.L_x_6028:
[----:B------:R-:W-:Y:S01]  /*b3a0*/  @!PT LDS RZ, [RZ] ;  /* 0x00000000fffff984 */ /* 0x000fe20000000800 */
[----:B------:R-:W-:Y:S01]  /*b3b0*/  @!PT LDS RZ, [RZ] ;  /* 0x00000000fffff984 */ /* 0x000fe20000000800 */
[----:B------:R-:W-:Y:S01]  /*b3c0*/  @!PT LDS RZ, [RZ] ;  /* 0x00000000fffff984 */ /* 0x000fe20000000800 */
[----:B------:R-:W-:Y:S01]  /*b3d0*/  @!PT LDS RZ, [RZ] ;  /* 0x00000000fffff984 */ /* 0x000fe20000000800 */
[----:B------:R4:W-:Y:S06]  /*b3e0*/  MEMBAR.ALL.CTA ;  /* 0x0000000000007992 */ /* 0x0009ec0000008000 */
[----:B----4-:R-:W4:Y:S01]  /*b3f0*/  FENCE.VIEW.ASYNC.S ;  /* 0x00000000000073c6 */ /* 0x010f220000000000 */
[----:B---3--:R-:W-:Y:S01]  /*b400*/  @!P3 VIADD R85, R85, 0x308c0 ;  /* 0x000308c05555b836 */ /* 0x008fe20000000000 */
[----:B----4-:R3:W-:Y:S01]  /*b410*/  BAR.SYNC.DEFER_BLOCKING R158, 0x80 ;  /* 0x0002009e0000751d */ /* 0x0107e20000010000 */
[----:B------:R-:W-:Y:S01]  /*b420*/  LOP3.LUT P4, RZ, R19, 0x2, RZ, 0xc0, !PT ;  /* 0x0000000213ff7812 */ /* 0x000fe2000788c0ff */
[----:B------:R-:W-:-:S02]  /*b430*/  VIADD R22, R22, 0x1 ;  /* 0x0000000116167836 */ /* 0x000fc40000000000 */
[----:B------:R-:W-:Y:S02]  /*b440*/  @!P3 PRMT R85, RZ, 0x654, R85 ;  /* 0x00000654ff55b816 */ /* 0x000fe40000000055 */
[----:B------:R-:W-:Y:S02]  /*b450*/  PLOP3.LUT P2, PT, PT, PT, PT, 0x8, 0x0 ;  /* 0x000000000000781c */ /* 0x000fe40003f4e170 */
[----:B------:R3:W-:Y:S01]  /*b460*/  @!P3 SYNCS.ARRIVE.TRANS64.RED.A1T0 RZ, [R85+URZ], RZ ;  /* 0x000000ff55ffb9a7 */ /* 0x0007e2000810043f */
[----:B------:R-:W-:-:S04]  /*b470*/  ISETP.NE.AND P3, PT, R22, 0x2, PT ;  /* 0x000000021600780c */ /* 0x000fc80003f65270 */
[----:B0-----:R-:W-:Y:S02]  /*b480*/  SEL R12, RZ, 0x1, P3 ;  /* 0x00000001ff0c7807 */ /* 0x001fe40001800000 */
[----:B------:R-:W-:Y:S02]  /*b490*/  SEL R22, R22, RZ, P3 ;  /* 0x000000ff16167207 */ /* 0x000fe40001800000 */
[----:B------:R-:W-:Y:S01]  /*b4a0*/  LOP3.LUT R207, R207, R12, RZ, 0x3c, !PT ;  /* 0x0000000ccfcf7212 */ /* 0x000fe200078e3cff */
[----:B---3--:R-:W-:Y:S06]  /*b4b0*/  @P4 BRA `(.L_x_6030) ;  /* 0xffffff7400144947 */ /* 0x008fec000383ffff */
.L_x_5920:
[----:B------:R-:W0:Y:S01]  /*b4c0*/  LDC R0, c[0x0][0x448] ;  /* 0x00011200ff007b82 */ /* 0x000e220000000800 */
[----:B------:R-:W-:Y:S01]  /*b4d0*/  VIADD R3, R220, 0x7f ;  /* 0x0000007fdc037836 */ /* 0x000fe20000000000 */
[----:B------:R-:W-:Y:S01]  /*b4e0*/  BSSY B0, `(.L_x_6031) ;  /* 0x0000010000007945 */ /* 0x000fe20003800000 */
[----:B------:R-:W-:Y:S01]  /*b4f0*/  IMAD.MOV.U32 R2, RZ, RZ, RZ ;  /* 0x000000ffff027224 */ /* 0x000fe200078e00ff */
[----:B0-----:R-:W-:-:S13]  /*b500*/  ISETP.NE.AND P0, PT, R0, 0x1, PT ;  /* 0x000000010000780c */ /* 0x001fda0003f05270 */
[----:B------:R-:W0:Y:S08]  /*b510*/  @P0 LDC R0, c[0x0][0x44c] ;  /* 0x00011300ff000b82 */ /* 0x000e300000000800 */
[----:B------:R-:W3:Y:S01]  /*b520*/  @P0 LDC R5, c[0x0][0x450] ;  /* 0x00011400ff050b82 */ /* 0x000ee20000000800 */
[----:B0-----:R-:W-:-:S05]  /*b530*/  @P0 IMAD.HI.U32 R0, R3, R0, RZ ;  /* 0x0000000003000227 */ /* 0x001fca00078e00ff */
[----:B---3--:R-:W-:-:S05]  /*b540*/  @P0 SHF.R.U32.HI R3, RZ, R5, R0 ;  /* 0x00000005ff030219 */ /* 0x008fca0000011600 */
[----:B------:R-:W-:-:S04]  /*b550*/  IMAD.IADD R3, R134, 0x1, R3 ;  /* 0x0000000186037824 */ /* 0x000fc800078e0203 */
[----:B------:R-:W-:-:S05]  /*b560*/  IMAD.HI R3, R3, 0x2aaaaaab, RZ ;  /* 0x2aaaaaab03037827 */ /* 0x000fca00078e02ff */
[----:B------:R-:W-:-:S04]  /*b570*/  SHF.R.U32.HI R0, RZ, 0x1f, R3 ;  /* 0x0000001fff007819 */ /* 0x000fc80000011603 */
[----:B------:R-:W-:-:S04]  /*b580*/  LEA.HI.SX32 R0, R3, R0, 0x1c ;  /* 0x0000000003007211 */ /* 0x000fc800078fe2ff */
[----:B------:R-:W-:-:S04]  /*b590*/  VIMNMX R135, R135, R0, PT ;  /* 0x0000000087877248 */ /* 0x000fc80003fe0100 */
[----:B------:R-:W-:Y:S01]  /*b5a0*/  ISETP.GE.AND P0, PT, R135, 0x1, PT ;  /* 0x000000018700780c */ /* 0x000fe20003f06270 */
[----:B------:R-:W-:-:S12]  /*b5b0*/  @P2 BRA `(.L_x_6032) ;  /* 0x0000000000082947 */ /* 0x000fd80003800000 */
[----:B------:R-:W0:Y:S02]  /*b5c0*/  FENCE.VIEW.ASYNC.G ;  /* 0x00000000000073c6 */ /* 0x000e240000000100 */
[----:B0-----:R-:W-:Y:S06]  /*b5d0*/  BAR.ARV 0xc, 0x180 ;  /* 0x0306000000007b1d */ /* 0x001fec0000002000 */
.L_x_6032:
[----:B------:R-:W-:Y:S05]  /*b5e0*/  BSYNC B0 ;  /* 0x0000000000007941 */ /* 0x000fea0003800000 */
.L_x_6031:
[----:B------:R-:W-:Y:S04]  /*b5f0*/  BSSY B0, `(.L_x_6033) ;  /* 0x0000020000007945 */ /* 0x000fe80003800000 */
[----:B------:R-:W-:Y:S05]  /*b600*/  @!P0 BRA `(.L_x_6034) ;  /* 0x0000000000788947 */ /* 0x000fea0003800000 */
        /* <DEDUP_REMOVED lines=12> */
[----:B------:R0:W3:Y:S01]  /*b6d0*/  F2I.FTZ.U32.TRUNC.NTZ R3, R2 ;  /* 0x0000000200037305 */ /* 0x0000e2000021f000 */
[----:B------:R-:W-:Y:S01]  /*b6e0*/  ISETP.GE.AND P2, PT, R0, RZ, PT ;  /* 0x000000ff0000720c */ /* 0x000fe20003f46270 */
[----:B0-----:R-:W-:Y:S02]  /*b6f0*/  IMAD.MOV.U32 R2, RZ, RZ, RZ ;  /* 0x000000ffff027224 */ /* 0x001fe400078e00ff */
        /* <DEDUP_REMOVED lines=15> */
.L_x_6034:
[----:B------:R-:W-:Y:S05]  /*b7f0*/  BSYNC B0 ;  /* 0x0000000000007941 */ /* 0x000fea0003800000 */
.L_x_6033:
        /* <DEDUP_REMOVED lines=47> */
[----:B-12---:R-:W-:Y:S02]  /*baf0*/  CS2R R30, SRZ ;  /* 0x00000000001e7805 */ /* 0x006fe4000001ff00 */
[----:B------:R-:W-:-:S02]  /*bb00*/  CS2R R28, SRZ ;  /* 0x00000000001c7805 */ /* 0x000fc4000001ff00 */
[----:B------:R-:W-:Y:S02]  /*bb10*/  CS2R R26, SRZ ;  /* 0x00000000001a7805 */ /* 0x000fe4000001ff00 */
[----:B------:R-:W-:Y:S01]  /*bb20*/  CS2R R24, SRZ ;  /* 0x0000000000187805 */ /* 0x000fe2000001ff00 */
[----:B---3--:R-:W-:-:S05]  /*bb30*/  IMAD R219, R0, R2, RZ ;  /* 0x0000000200db7224 */ /* 0x008fca00078e02ff */
[----:B------:R-:W-:-:S04]  /*bb40*/  VIADDMNMX R2, R219, R2, R135, PT ;  /* 0x00000002db027246 */ /* 0x000fc80003800187 */
[----:B------:R-:W-:-:S13]  /*bb50*/  ISETP.GT.AND P1, PT, R2, R219, PT ;  /* 0x000000db0200720c */ /* 0x000fda0003f24270 */
[----:B------:R-:W-:Y:S05]  /*bb60*/  @!P1 BRA `(.L_x_6035) ;  /* 0x000000f800f89947 */ /* 0x000fea0003800000 */
[----:B------:R-:W2:Y:S02]  /*bb70*/  LDL R0, [R1+0x38] ;  /* 0x0000380001007983 */ /* 0x000ea40000100800 */
[----:B--2---:R-:W-:Y:S02]  /*bb80*/  R2UR UR4, R0 ;  /* 0x00000000000472ca */ /* 0x004fe400000e0000 */
[----:B------:R-:W0:Y:S11]  /*bb90*/  S2R R0, SR_TID.X ;  /* 0x0000000000007919 */ /* 0x000e360000002100 */
[----:B------:R-:W-:-:S06]  /*bba0*/  ULOP3.LUT UP0, URZ, UR4, 0x1bf, URZ, 0xc0, !UPT ;  /* 0x000001bf043f7892 */ /* 0x000fcc000f80c03f */
[----:B------:R-:W-:Y:S01]  /*bbb0*/  PLOP3.LUT P0, PT, PT, PT, UP0, 0x80, 0x0 ;  /* 0x000000000000781c */ /* 0x000fe20003f0f008 */
[----:B0-----:R-:W-:-:S05]  /*bbc0*/  VIADD R30, R0, 0xffffff80 ;  /* 0xffffff80001e7836 */ /* 0x001fca0000000000 */
[----:B------:R-:W-:-:S04]  /*bbd0*/  SHF.R.S32.HI R33, RZ, 0x1f, R30 ;  /* 0x0000001fff217819 */ /* 0x000fc8000001141e */
[----:B------:R-:W-:-:S04]  /*bbe0*/  LEA.HI R0, R33, R30, RZ, 0x7 ;  /* 0x0000001e21007211 */ /* 0x000fc800078f38ff */
[----:B------:R-:W-:-:S06]  /*bbf0*/  SHF.R.S32.HI R0, RZ, 0x7, R0 ;  /* 0x00000007ff007819 */ /* 0x000fcc0000011400 */
[----:B------:R-:W0:Y:S02]  /*bc00*/  SHFL.IDX PT, R0, R0, RZ, 0x1f ;  /* 0x00001fff00007589 */ /* 0x000e2400000e0000 */
        /* <DEDUP_REMOVED lines=23> */
.L_x_6036:
        /* <DEDUP_REMOVED lines=13> */
.L_x_6040:
[----:B-1----:R1:W2:Y:S02]  /*be50*/  SYNCS.PHASECHK.TRANS64.TRYWAIT P0, [R18+URZ+0x30800], R3 ;  /* 0x03080003120075a7 */ /* 0x0022a4000800017f */
[----:B--2---:R-:W-:Y:S05]  /*be60*/  @!P0 NANOSLEEP.SYNCS 0x989680 ;  /* 0x009896800000895d */ /* 0x004fea0003900000 */
[----:B------:R-:W2:Y:S02]  /*be70*/  @!P0 SYNCS.PHASECHK.TRANS64 P0, [R18+URZ+0x30800], R3 ;  /* 0x03080003120085a7 */ /* 0x000ea4000800007f */
[----:B--2---:R-:W-:Y:S05]  /*be80*/  @!P0 BRA `(.L_x_6040) ;  /* 0xfffffffc00f08947 */ /* 0x004fea000383ffff */
.L_x_6039:
[----:B------:R-:W-:Y:S05]  /*be90*/  BSYNC B0 ;  /* 0x0000000000007941 */ /* 0x000fea0003800000 */
.L_x_6038:
[----:B------:R-:W-:Y:S05]  /*bea0*/  BRA `(.L_x_6041) ;  /* 0x00000078004c7947 */ /* 0x000fea0003800000 */
.L_x_6037:
[----:B------:R-:W2:Y:S01]  /*beb0*/  LDL R0, [R1+0x38] ;  /* 0x0000380001007983 */ /* 0x000ea20000100800 */
[----:B------:R-:W-:Y:S02]  /*bec0*/  ULDC.64 UR6, c[0x0][0x408] ;  /* 0x0001020000067ab9 */ /* 0x000fe40000000a00 */
[----:B-----5:R-:W-:Y:S01]  /*bed0*/  IMAD.WIDE.U32 R26, R133, UR6, RZ ;  /* 0x00000006851a7c25 */ /* 0x020fe2000f8e00ff */
[----:B--2---:R-:W-:Y:S02]  /*bee0*/  R2UR UR4, R0 ;  /* 0x00000000000472ca */ /* 0x004fe400000e0000 */
[----:B------:R-:W-:-:S11]  /*bef0*/  SHF.R.S32.HI R0, RZ, 0x1f, R133 ;  /* 0x0000001fff007819 */ /* 0x000fd60000011485 */
[----:B------:R-:W-:-:S03]  /*bf00*/  ULOP3.LUT UP0, URZ, UR4, 0x3ff, URZ, 0xc0, !UPT ;  /* 0x000003ff043f7892 */ /* 0x000fc6000f80c03f */
[----:B------:R-:W-:Y:S02]  /*bf10*/  ULDC.64 UR4, c[0x0][0x3f8] ;  /* 0x0000fe0000047ab9 */ /* 0x000fe40000000a00 */
[C---:B------:R-:W-:Y:S01]  /*bf20*/  IMAD R4, R0.reuse, UR4, RZ ;  /* 0x0000000400047c24 */ /* 0x040fe2000f8e02ff */
[----:B------:R-:W-:Y:S01]  /*bf30*/  PLOP3.LUT P0, PT, PT, PT, UP0, 0x80, 0x0 ;  /* 0x000000000000781c */ /* 0x000fe20003f0f008 */
[----:B------:R-:W-:Y:S02]  /*bf40*/  IMAD R0, R0, UR6, RZ ;  /* 0x0000000600007c24 */ /* 0x000fe4000f8e02ff */
[----:B------:R-:W-:-:S04]  /*bf50*/  IMAD.WIDE.U32 R24, R133, UR4, RZ ;  /* 0x0000000485187c25 */ /* 0x000fc8000f8e00ff */
[C---:B------:R-:W-:Y:S02]  /*bf60*/  IMAD R29, R133.reuse, UR5, R4 ;  /* 0x00000005851d7c24 */ /* 0x040fe4000f8e0204 */
[----:B------:R-:W-:Y:S02]  /*bf70*/  IMAD R31, R133, UR7, R0 ;  /* 0x00000007851f7c24 */ /* 0x000fe4000f8e0200 */
        /* <DEDUP_REMOVED lines=19> */
.L_x_6042:
[----:B------:R-:W-:Y:S01]  /*c0b0*/  ULDC.U8 UR4, c[0x0][0x410] ;  /* 0x0001040000047ab9 */ /* 0x000fe20000000000 */
[----:B------:R-:W-:Y:S01]  /*c0c0*/  BSSY B0, `(.L_x_6043) ;  /* 0x0000769000007945 */ /* 0x000fe20003800000 */
[----:B------:R-:W-:Y:S01]  /*c0d0*/  ISETP.NE.AND P0, PT, RZ, UR4, PT ;  /* 0x00000004ff007c0c */ /* 0x000fe2000bf05270 */
[----:B------:R-:W-:-:S12]  /*c0e0*/  IMAD.IADD R64, R206, 0x1, R220 ;  /* 0x00000001ce407824 */ /* 0x000fd800078e02dc */
[----:B------:R-:W-:Y:S05]  /*c0f0*/  @!P0 BRA `(.L_x_6044) ;  /* 0x0000003800b48947 */ /* 0x000fea0003800000 */
[----:B------:R-:W0:Y:S01]  /*c100*/  LDC R10, c[0x0][0x448] ;  /* 0x00011200ff0a7b82 */ /* 0x000e220000000800 */
[----:B------:R-:W-:Y:S01]  /*c110*/  LEA.HI R33, R33, R30, RZ, 0x2 ;  /* 0x0000001e21217211 */ /* 0x000fe200078f10ff */
[----:B------:R-:W-:Y:S01]  /*c120*/  ULDC.64 UR4, c[0x0][0x3f8] ;  /* 0x0000fe0000047ab9 */ /* 0x000fe20000000a00 */
[----:B------:R-:W-:Y:S01]  /*c130*/  ULDC.64 UR6, c[0x0][0x408] ;  /* 0x0001020000067ab9 */ /* 0x000fe20000000a00 */
[----:B------:R-:W-:Y:S01]  /*c140*/  IMAD.MOV.U32 R4, RZ, RZ, R24 ;  /* 0x000000ffff047224 */ /* 0x000fe200078e0018 */
[----:B------:R-:W-:Y:S01]  /*c150*/  LOP3.LUT R33, R33, 0xfffffffc, RZ, 0xc0, !PT ;  /* 0xfffffffc21217812 */ /* 0x000fe200078ec0ff */
[----:B------:R-:W-:Y:S02]  /*c160*/  IMAD.MOV.U32 R6, RZ, RZ, R26 ;  /* 0x000000ffff067224 */ /* 0x000fe400078e001a */
[----:B------:R-:W-:Y:S02]  /*c170*/  IMAD.MOV.U32 R7, RZ, RZ, R31 ;  /* 0x000000ffff077224 */ /* 0x000fe400078e001f */
[----:B------:R-:W-:-:S04]  /*c180*/  IMAD.IADD R33, R30, 0x1, -R33 ;  /* 0x000000011e217824 */ /* 0x000fc800078e0a21 */
[----:B------:R-:W-:Y:S01]  /*c190*/  IMAD R3, R33, 0x40, R64 ;  /* 0x0000004021037824 */ /* 0x000fe200078e0240 */
[----:B0-----:R-:W-:-:S13]  /*c1a0*/  ISETP.NE.AND P0, PT, R10, 0x1, PT ;  /* 0x000000010a00780c */ /* 0x001fda0003f05270 */
[----:B------:R-:W0:Y:S08]  /*c1b0*/  @P0 LDC R0, c[0x0][0x44c] ;  /* 0x00011300ff000b82 */ /* 0x000e300000000800 */
[----:B------:R-:W1:Y:S01]  /*c1c0*/  @P0 LDC R5, c[0x0][0x450] ;  /* 0x00011400ff050b82 */ /* 0x000e620000000800 */
[----:B0-----:R-:W-:-:S05]  /*c1d0*/  @P0 IMAD.HI.U32 R0, R3, R0, RZ ;  /* 0x0000000003000227 */ /* 0x001fca00078e00ff */
[----:B-1----:R-:W-:Y:S01]  /*c1e0*/  @P0 SHF.R.U32.HI R3, RZ, R5, R0 ;  /* 0x00000005ff030219 */ /* 0x002fe20000011600 */
        /* <DEDUP_REMOVED lines=22> */
.L_x_6319:
        /* <DEDUP_REMOVED lines=18> */
[----:B------:R-:W-:Y:S01]  /*c470*/  ISETP.GE.AND P3, PT, R211, UR4, PT ;  /* 0x00000004d3007c0c */ /* 0x000fe2000bf66270 */
[----:B------:R-:W-:Y:S01]  /*c480*/  ULDC.64 UR6, c[0x0][0x208] ;  /* 0x0000820000067ab9 */ /* 0x000fe20000000a00 */
[----:B------:R-:W-:Y:S02]  /*c490*/  ISETP.GE.AND P2, PT, R209, UR4, PT ;  /* 0x00000004d1007c0c */ /* 0x000fe4000bf46270 */
[----:B------:R-:W-:Y:S02]  /*c4a0*/  ISETP.GE.AND P1, PT, R210, UR4, PT ;  /* 0x00000004d2007c0c */ /* 0x000fe4000bf26270 */
[----:B------:R-:W-:Y:S02]  /*c4b0*/  SHF.R.S32.HI R12, RZ, 0x1f, R211 ;  /* 0x0000001fff0c7819 */ /* 0x000fe400000114d3 */
[----:B------:R-:W-:-:S05]  /*c4c0*/  ISETP.GE.AND P4, PT, R196, UR4, PT ;  /* 0x00000004c4007c0c */ /* 0x000fca000bf86270 */
[C---:B------:R-:W-:Y:S01]  /*c4d0*/  @!P3 IMAD.SHL.U32 R27, R211.reuse, 0x2, RZ ;  /* 0x00000002d31bb824 */ /* 0x040fe200078e00ff */
[----:B------:R-:W-:Y:S01]  /*c4e0*/  @!P3 SHF.L.U64.HI R12, R211, 0x1, R12 ;  /* 0x00000001d30cb819 */ /* 0x000fe2000001020c */
[C---:B------:R-:W-:Y:S01]  /*c4f0*/  @!P2 IMAD.SHL.U32 R21, R209.reuse, 0x2, RZ ;  /* 0x00000002d115a824 */ /* 0x040fe200078e00ff */
[----:B------:R-:W-:Y:S02]  /*c500*/  SHF.R.S32.HI R10, RZ, 0x1f, R209 ;  /* 0x0000001fff0a7819 */ /* 0x000fe400000114d1 */
[-C--:B--2---:R-:W-:Y:S01]  /*c510*/  @!P3 IADD3 R28, P6, R8, R27.reuse, RZ ;  /* 0x0000001b081cb210 */ /* 0x084fe20007fde0ff */
[----:B------:R-:W-:Y:S01]  /*c520*/  @!P1 IMAD.SHL.U32 R13, R210, 0x2, RZ ;  /* 0x00000002d20d9824 */ /* 0x000fe200078e00ff */
[----:B------:R-:W-:Y:S01]  /*c530*/  ISETP.GE.AND P0, PT, R208, UR4, PT ;  /* 0x00000004d0007c0c */ /* 0x000fe2000bf06270 */
[----:B------:R-:W-:Y:S01]  /*c540*/  @!P4 IMAD.MOV.U32 R4, RZ, RZ, R8 ;  /* 0x000000ffff04c224 */ /* 0x000fe200078e0008 */
[----:B------:R-:W-:Y:S01]  /*c550*/  @!P2 SHF.L.U64.HI R10, R209, 0x1, R10 ;  /* 0x00000001d10aa819 */ /* 0x000fe2000001020a */
[----:B-1----:R-:W-:Y:S01]  /*c560*/  @!P3 IMAD.X R29, R3, 0x1, R12, P6 ;  /* 0x00000001031db824 */ /* 0x002fe200030e060c */
[----:B----4-:R-:W-:Y:S01]  /*c570*/  @!P3 IADD3 R26, P5, R30, R27, RZ ;  /* 0x0000001b1e1ab210 */ /* 0x010fe20007fbe0ff */
[----:B------:R-:W-:Y:S01]  /*c580*/  @!P4 IMAD.MOV.U32 R5, RZ, RZ, R3 ;  /* 0x000000ffff05c224 */ /* 0x000fe200078e0003 */
[----:B------:R-:W-:-:S02]  /*c590*/  @!P2 IADD3 R24, P6, R8, R21, RZ ;  /* 0x000000150818a210 */ /* 0x000fc40007fde0ff */
[----:B------:R-:W-:Y:S01]  /*c5a0*/  SHF.R.S32.HI R7, RZ, 0x1f, R210 ;  /* 0x0000001fff077819 */ /* 0x000fe200000114d2 */
[----:B---3--:R-:W-:Y:S01]  /*c5b0*/  @!P3 IMAD.X R27, R9, 0x1, R12, P5 ;  /* 0x00000001091bb824 */ /* 0x008fe200028e060c */
[----:B------:R-:W-:Y:S01]  /*c5c0*/  @!P2 IADD3 R20, P5, R30, R21, RZ ;  /* 0x000000151e14a210 */ /* 0x000fe20007fbe0ff */
[----:B------:R-:W-:Y:S01]  /*c5d0*/  @!P2 IMAD.X R25, R3, 0x1, R10, P6 ;  /* 0x000000010319a824 */ /* 0x000fe200030e060a */
[----:B------:R-:W-:Y:S01]  /*c5e0*/  @!P1 SHF.L.U64.HI R6, R210, 0x1, R7 ;  /* 0x00000001d2069819 */ /* 0x000fe20000010207 */
[----:B------:R-:W-:Y:S01]  /*c5f0*/  @!P4 IMAD.WIDE R4, R196, 0x2, R4 ;  /* 0x00000002c404c825 */ /* 0x000fe200078e0204 */
[----:B------:R-:W-:-:S03]  /*c600*/  @!P1 IADD3 R14, P6, R8, R13, RZ ;  /* 0x0000000d080e9210 */ /* 0x000fc60007fde0ff */
[----:B------:R-:W-:Y:S01]  /*c610*/  @!P2 IMAD.X R21, R9, 0x1, R10, P5 ;  /* 0x000000010915a824 */ /* 0x000fe200028e060a */
[----:B------:R-:W-:Y:S01]  /*c620*/  ISETP.GE.AND P5, PT, R212, UR4, PT ;  /* 0x00000004d4007c0c */ /* 0x000fe2000bfa6270 */
[--C-:B------:R-:W-:Y:S01]  /*c630*/  @!P1 IMAD.X R15, R3, 0x1, R6.reuse, P6 ;  /* 0x00000001030f9824 */ /* 0x100fe200030e0606 */
[----:B------:R-:W-:Y:S01]  /*c640*/  @!P1 IADD3 R12, P6, R30, R13, RZ ;  /* 0x0000000d1e0c9210 */ /* 0x000fe20007fde0ff */
[----:B------:R1:W5:Y:S01]  /*c650*/  @!P4 LD.E.64 R58, desc[UR6][R4.64] ;  /* 0x00000006043ac980 */ /* 0x000362000c101b00 */
[----:B------:R-:W-:Y:S01]  /*c660*/  @!P0 IMAD.SHL.U32 R31, R208, 0x2, RZ ;  /* 0x00000002d01f8824 */ /* 0x000fe200078e00ff */
[----:B------:R-:W-:Y:S02]  /*c670*/  CS2R R60, SRZ ;  /* 0x00000000003c7805 */ /* 0x000fe4000001ff00 */
[----:B------:R-:W-:Y:S02]  /*c680*/  @!P1 IMAD.X R13, R9, 0x1, R6, P6 ;  /* 0x00000001090d9824 */ /* 0x000fe400030e0606 */
[----:B------:R-:W-:-:S02]  /*c690*/  @!P0 IADD3 R10, P6, R8, R31, RZ ;  /* 0x0000001f080a8210 */ /* 0x000fc40007fde0ff */
[----:B-1----:R-:W-:Y:S01]  /*c6a0*/  SHF.R.S32.HI R5, RZ, 0x1f, R208 ;  /* 0x0000001fff057819 */ /* 0x002fe200000114d0 */
[----:B------:R-:W-:-:S03]  /*c6b0*/  @!P4 IMAD.MOV.U32 R4, RZ, RZ, R30 ;  /* 0x000000ffff04c224 */ /* 0x000fc600078e001e */
[----:B------:R-:W-:Y:S01]  /*c6c0*/  @!P0 SHF.L.U64.HI R34, R208, 0x1, R5 ;  /* 0x00000001d0228819 */ /* 0x000fe20000010205 */
[----:B------:R-:W-:Y:S02]  /*c6d0*/  @!P4 IMAD.MOV.U32 R5, RZ, RZ, R9 ;  /* 0x000000ffff05c224 */ /* 0x000fe400078e0009 */
[----:B------:R-:W-:Y:S01]  /*c6e0*/  @!P4 IMAD.WIDE R6, R196, 0x2, R4 ;  /* 0x00000002c406c825 */ /* 0x000fe200078e0204 */
[----:B------:R-:W-:-:S03]  /*c6f0*/  SHF.R.S32.HI R5, RZ, 0x1f, R212 ;  /* 0x0000001fff057819 */ /* 0x000fc600000114d4 */
[--C-:B------:R-:W-:Y:S01]  /*c700*/  @!P0 IMAD.X R11, R3, 0x1, R34.reuse, P6 ;  /* 0x00000001030b8824 */ /* 0x100fe200030e0622 */
[----:B------:R-:W-:Y:S01]  /*c710*/  @!P0 IADD3 R4, P6, R30, R31, RZ ;  /* 0x0000001f1e048210 */ /* 0x000fe20007fde0ff */
[C---:B------:R-:W-:Y:S01]  /*c720*/  @!P5 IMAD.SHL.U32 R31, R212.reuse, 0x2, RZ ;  /* 0x00000002d41fd824 */ /* 0x040fe200078e00ff */
[----:B------:R1:W5:Y:S01]  /*c730*/  @!P4 LD.E.64 R60, desc[UR6][R6.64] ;  /* 0x00000006063cc980 */ /* 0x000362000c101b00 */
[----:B------:R-:W-:Y:S02]  /*c740*/  @!P5 SHF.L.U64.HI R32, R212, 0x1, R5 ;  /* 0x00000001d420d819 */ /* 0x000fe40000010205 */
[----:B------:R-:W-:Y:S01]  /*c750*/  CS2R R54, SRZ ;  /* 0x0000000000367805 */ /* 0x000fe2000001ff00 */
[----:B------:R-:W-:Y:S01]  /*c760*/  @!P0 IMAD.X R5, R9, 0x1, R34, P6 ;  /* 0x0000000109058824 */ /* 0x000fe200030e0622 */
[----:B------:R-:W-:Y:S02]  /*c770*/  CS2R R56, SRZ ;  /* 0x0000000000387805 */ /* 0x000fe4000001ff00 */
[----:B------:R-:W-:-:S02]  /*c780*/  CS2R R50, SRZ ;  /* 0x0000000000327805 */ /* 0x000fc4000001ff00 */
[-C--:B-1----:R-:W-:Y:S02]  /*c790*/  @!P5 IADD3 R6, P4, R8, R31.reuse, RZ ;  /* 0x0000001f0806d210 */ /* 0x082fe40007f9e0ff */
[----:B------:R-:W-:Y:S02]  /*c7a0*/  CS2R R52, SRZ ;  /* 0x0000000000347805 */ /* 0x000fe4000001ff00 */
[----:B------:R-:W-:Y:S02]  /*c7b0*/  @!P5 IADD3 R8, P6, R30, R31, RZ ;  /* 0x0000001f1e08d210 */ /* 0x000fe40007fde0ff */
[----:B------:R-:W-:Y:S02]  /*c7c0*/  CS2R R46, SRZ ;  /* 0x00000000002e7805 */ /* 0x000fe4000001ff00 */
[----:B------:R-:W-:Y:S02]  /*c7d0*/  CS2R R48, SRZ ;  /* 0x0000000000307805 */ /* 0x000fe4000001ff00 */
[----:B------:R-:W-:-:S02]  /*c7e0*/  CS2R R42, SRZ ;  /* 0x00000000002a7805 */ /* 0x000fc4000001ff00 */
[----:B------:R-:W-:Y:S02]  /*c7f0*/  CS2R R44, SRZ ;  /* 0x00000000002c7805 */ /* 0x000fe4000001ff00 */
[----:B------:R-:W-:Y:S02]  /*c800*/  CS2R R36, SRZ ;  /* 0x0000000000247805 */ /* 0x000fe4000001ff00 */
[----:B------:R-:W-:Y:S01]  /*c810*/  CS2R R34, SRZ ;  /* 0x0000000000227805 */ /* 0x000fe2000001ff00 */
[--C-:B------:R-:W-:Y:S01]  /*c820*/  @!P5 IMAD.X R7, R3, 0x1, R32.reuse, P4 ;  /* 0x000000010307d824 */ /* 0x100fe200020e0620 */
[----:B------:R1:W5:Y:S01]  /*c830*/  @!P3 LD.E.64 R54, desc[UR6][R28.64] ;  /* 0x000000061c36b980 */ /* 0x000362000c101b00 */
[----:B------:R-:W-:-:S03]  /*c840*/  @!P5 IMAD.X R9, R9, 0x1, R32, P6 ;  /* 0x000000010909d824 */ /* 0x000fc600030e0620 */
[----:B------:R1:W5:Y:S04]  /*c850*/  @!P3 LD.E.64 R56, desc[UR6][R26.64] ;  /* 0x000000061a38b980 */ /* 0x000368000c101b00 */
[----:B------:R1:W5:Y:S04]  /*c860*/  @!P2 LD.E.64 R50, desc[UR6][R24.64] ;  /* 0x000000061832a980 */ /* 0x000368000c101b00 */
[----:B------:R1:W5:Y:S04]  /*c870*/  @!P2 LD.E.64 R52, desc[UR6][R20.64] ;  /* 0x000000061434a980 */ /* 0x000368000c101b00 */
[----:B------:R1:W5:Y:S04]  /*c880*/  @!P1 LD.E.64 R46, desc[UR6][R14.64] ;  /* 0x000000060e2e9980 */ /* 0x000368000c101b00 */
[----:B------:R1:W5:Y:S04]  /*c890*/  @!P1 LD.E.64 R48, desc[UR6][R12.64] ;  /* 0x000000060c309980 */ /* 0x000368000c101b00 */
[----:B------:R1:W5:Y:S04]  /*c8a0*/  @!P0 LD.E.64 R42, desc[UR6][R10.64] ;  /* 0x000000060a2a8980 */ /* 0x000368000c101b00 */
[----:B------:R1:W5:Y:S04]  /*c8b0*/  @!P0 LD.E.64 R44, desc[UR6][R4.64] ;  /* 0x00000006042c8980 */ /* 0x000368000c101b00 */
[----:B------:R1:W5:Y:S04]  /*c8c0*/  @!P5 LD.E.64 R36, desc[UR6][R6.64] ;  /* 0x000000060624d980 */ /* 0x000368000c101b00 */
[----:B------:R1:W5:Y:S02]  /*c8d0*/  @!P5 LD.E.64 R34, desc[UR6][R8.64] ;  /* 0x000000060822d980 */ /* 0x000364000c101b00 */
.L_x_6047:
[----:B------:R-:W-:Y:S05]  /*c8e0*/  BSYNC B1 ;  /* 0x0000000000017941 */ /* 0x000fea0003800000 */
.L_x_6046:
[----:B-1---5:R-:W-:Y:S01]  /*c8f0*/  IMAD.MOV.U32 R3, RZ, RZ, R36 ;  /* 0x000000ffff037224 */ /* 0x022fe200078e0024 */
[----:B------:R-:W-:Y:S01]  /*c900*/  UMOV UR4, 0xffffffff ;  /* 0xffffffff00047882 */ /* 0x000fe20000000000 */
[----:B------:R-:W-:Y:S01]  /*c910*/  IMAD.MOV.U32 R4, RZ, RZ, R37 ;  /* 0x000000ffff047224 */ /* 0x000fe200078e0025 */
[----:B--23--:R-:W-:Y:S01]  /*c920*/  CS2R R8, SRZ ;  /* 0x0000000000087805 */ /* 0x00cfe2000001ff00 */
        /* <DEDUP_REMOVED lines=45> */
[----:B------:R-:W-:Y:S01]  /*cc00*/  PRMT R109, R6, 0x7610, R109 ;  /* 0x00007610066d7816 */ /* 0x000fe2000000006d */
[----:B------:R-:W-:Y:S06]  /*cc10*/  BRA.DIV UR4, `(.L_x_6048) ;  /* 0x000001b204a47947 */ /* 0x000fec000b800000 */
[----:B0-----:R-:W0:Y:S04]  /*cc20*/  SHFL.IDX PT, R0, R0, 0x1, 0x1c1f ;  /* 0x003c1f0000007f89 */ /* 0x001e2800000e0000 */
[----:B------:R-:W1:Y:S04]  /*cc30*/  SHFL.IDX PT, R65, R65, 0x1, 0x1c1f ;  /* 0x003c1f0041417f89 */ /* 0x000e6800000e0000 */
[----:B------:R-:W2:Y:S04]  /*cc40*/  SHFL.IDX PT, R63, R63, 0x1, 0x1c1f ;  /* 0x003c1f003f3f7f89 */ /* 0x000ea800000e0000 */
[----:B------:R-:W3:Y:S02]  /*cc50*/  SHFL.IDX PT, R62, R62, 0x1, 0x1c1f ;  /* 0x003c1f003e3e7f89 */ /* 0x000ee400000e0000 */
.L_x_6325:
[----:B------:R-:W-:Y:S01]  /*cc60*/  VIADD R64, R64, 0x40 ;  /* 0x0000004040407836 */ /* 0x000fe20000000000 */
[----:B------:R-:W-:Y:S01]  /*cc70*/  LOP3.LUT R3, R215, 0x18, R16, 0xf8, !PT ;  /* 0x00000018d7037812 */ /* 0x000fe200078ef810 */
[----:B------:R-:W-:Y:S01]  /*cc80*/  BSSY B1, `(.L_x_6049) ;  /* 0x000005b000017945 */ /* 0x000fe20003800000 */
[----:B------:R-:W-:Y:S02]  /*cc90*/  LOP3.LUT P0, RZ, R224, 0x4, RZ, 0xc0, !PT ;  /* 0x00000004e0ff7812 */ /* 0x000fe4000780c0ff */
[----:B------:R-:W-:Y:S02]  /*cca0*/  CS2R R12, SRZ ;  /* 0x00000000000c7805 */ /* 0x000fe4000001ff00 */
[----:B------:R-:W-:Y:S02]  /*ccb0*/  ISETP.GE.AND P1, PT, R64, R67, PT ;  /* 0x000000434000720c */ /* 0x000fe40003f26270 */
[----:B------:R-:W-:Y:S02]  /*ccc0*/  CS2R R20, SRZ ;  /* 0x0000000000147805 */ /* 0x000fe4000001ff00 */
[----:B------:R-:W-:-:S02]  /*ccd0*/  LOP3.LUT R4, R3, R216, RZ, 0x3c, !PT ;  /* 0x000000d803047212 */ /* 0x000fc400078e3cff */
[----:B------:R-:W-:Y:S02]  /*cce0*/  CS2R R26, SRZ ;  /* 0x00000000001a7805 */ /* 0x000fe4000001ff00 */
[----:B----4-:R-:W-:Y:S02]  /*ccf0*/  CS2R R30, SRZ ;  /* 0x00000000001e7805 */ /* 0x010fe4000001ff00 */
[----:B------:R-:W-:Y:S02]  /*cd00*/  CS2R R38, SRZ ;  /* 0x0000000000267805 */ /* 0x000fe4000001ff00 */
[----:B------:R-:W-:Y:S01]  /*cd10*/  CS2R R10, SRZ ;  /* 0x00000000000a7805 */ /* 0x000fe2000001ff00 */
[----:B------:R-:W-:Y:S01]  /*cd20*/  IMAD.IADD R3, R217, 0x1, R4 ;  /* 0x00000001d9037824 */ /* 0x000fe200078e0204 */
[----:B------:R-:W-:Y:S02]  /*cd30*/  CS2R R14, SRZ ;  /* 0x00000000000e7805 */ /* 0x000fe4000001ff00 */
[----:B------:R-:W-:-:S02]  /*cd40*/  CS2R R24, SRZ ;  /* 0x0000000000187805 */ /* 0x000fc4000001ff00 */
[----:B------:R-:W-:Y:S02]  /*cd50*/  CS2R R28, SRZ ;  /* 0x00000000001c7805 */ /* 0x000fe4000001ff00 */
[----:B------:R-:W-:Y:S01]  /*cd60*/  CS2R R32, SRZ ;  /* 0x0000000000207805 */ /* 0x000fe2000001ff00 */
[----:B------:R-:W-:Y:S01]  /*cd70*/  IMAD R3, R3, 0x2, R18 ;  /* 0x0000000203037824 */ /* 0x000fe200078e0212 */
[----:B------:R-:W-:Y:S01]  /*cd80*/  CS2R R40, SRZ ;  /* 0x0000000000287805 */ /* 0x000fe2000001ff00 */
[----:B------:R-:W-:Y:S06]  /*cd90*/  @P1 BRA `(.L_x_6050) ;  /* 0x0000000400241947 */ /* 0x000fec0003800000 */
[----:B------:R-:W-:Y:S01]  /*cda0*/  ULDC UR4, c[0x0][0x3f4] ;  /* 0x0000fd0000047ab9 */ /* 0x000fe20000000800 */
[----:B------:R-:W-:Y:S02]  /*cdb0*/  SHF.R.S32.HI R4, RZ, 0x1f, R211 ;  /* 0x0000001fff047819 */ /* 0x000fe400000114d3 */
[----:B------:R-:W-:Y:S02]  /*cdc0*/  CS2R R38, SRZ ;  /* 0x0000000000267805 */ /* 0x000fe4000001ff00 */
[----:B------:R-:W-:Y:S02]  /*cdd0*/  ISETP.GE.AND P4, PT, R211, UR4, PT ;  /* 0x00000004d3007c0c */ /* 0x000fe4000bf86270 */
[----:B------:R-:W-:Y:S02]  /*cde0*/  CS2R R40, SRZ ;  /* 0x0000000000287805 */ /* 0x000fe4000001ff00 */
[----:B------:R-:W-:Y:S01]  /*cdf0*/  ISETP.GE.AND P3, PT, R209, UR4, PT ;  /* 0x00000004d1007c0c */ /* 0x000fe2000bf66270 */
[----:B------:R-:W-:Y:S01]  /*ce00*/  ULDC.64 UR6, c[0x0][0x208] ;  /* 0x0000820000067ab9 */ /* 0x000fe20000000a00 */
[----:B------:R-:W-:-:S02]  /*ce10*/  ISETP.GE.AND P2, PT, R210, UR4, PT ;  /* 0x00000004d2007c0c */ /* 0x000fc4000bf46270 */
[----:B------:R-:W-:Y:S02]  /*ce20*/  ISETP.GE.AND P1, PT, R208, UR4, PT ;  /* 0x00000004d0007c0c */ /* 0x000fe4000bf26270 */
[----:B------:R-:W-:Y:S02]  /*ce30*/  SHF.R.S32.HI R6, RZ, 0x1f, R209 ;  /* 0x0000001fff067819 */ /* 0x000fe400000114d1 */
[----:B------:R-:W-:Y:S02]  /*ce40*/  SHF.R.S32.HI R7, RZ, 0x1f, R210 ;  /* 0x0000001fff077819 */ /* 0x000fe400000114d2 */
[----:B------:R-:W-:Y:S01]  /*ce50*/  SHF.R.S32.HI R9, RZ, 0x1f, R208 ;  /* 0x0000001fff097819 */ /* 0x000fe200000114d0 */
[C---:B------:R-:W-:Y:S01]  /*ce60*/  @!P4 IMAD.SHL.U32 R24, R211.reuse, 0x2, RZ ;  /* 0x00000002d318c824 */ /* 0x040fe200078e00ff */
[----:B------:R-:W-:Y:S01]  /*ce70*/  @!P4 SHF.L.U64.HI R4, R211, 0x1, R4 ;  /* 0x00000001d304c819 */ /* 0x000fe20000010204 */
[C---:B------:R-:W-:Y:S01]  /*ce80*/  @!P3 IMAD.SHL.U32 R14, R209.reuse, 0x2, RZ ;  /* 0x00000002d10eb824 */ /* 0x040fe200078e00ff */
[----:B------:R-:W-:Y:S01]  /*ce90*/  @!P3 SHF.L.U64.HI R5, R209, 0x1, R6 ;  /* 0x00000001d105b819 */ /* 0x000fe20000010206 */
[----:B------:R-:W-:Y:S01]  /*cea0*/  @!P2 IMAD.SHL.U32 R10, R210, 0x2, RZ ;  /* 0x00000002d20aa824 */ /* 0x000fe200078e00ff */
[----:B-1----:R-:W-:-:S02]  /*ceb0*/  @!P4 IADD3 R26, P5, R65, R24, RZ ;  /* 0x00000018411ac210 */ /* 0x002fc40007fbe0ff */
[----:B---3--:R-:W-:Y:S02]  /*cec0*/  @!P4 IADD3 R24, P6, R62, R24, RZ ;  /* 0x000000183e18c210 */ /* 0x008fe40007fde0ff */
[----:B------:R-:W-:Y:S01]  /*ced0*/  @!P2 SHF.L.U64.HI R6, R210, 0x1, R7 ;  /* 0x00000001d206a819 */ /* 0x000fe20000010207 */
[--C-:B0-----:R-:W-:Y:S01]  /*cee0*/  @!P4 IMAD.X R27, R0, 0x1, R4.reuse, P5 ;  /* 0x00000001001bc824 */ /* 0x101fe200028e0604 */
[-C--:B------:R-:W-:Y:S01]  /*cef0*/  @!P3 IADD3 R20, P5, R65, R14.reuse, RZ ;  /* 0x0000000e4114b210 */ /* 0x080fe20007fbe0ff */
[----:B--2---:R-:W-:Y:S01]  /*cf00*/  @!P4 IMAD.X R25, R63, 0x1, R4, P6 ;  /* 0x000000013f19c824 */ /* 0x004fe200030e0604 */
[----:B------:R-:W-:Y:S01]  /*cf10*/  @!P3 IADD3 R14, P6, R62, R14, RZ ;  /* 0x0000000e3e0eb210 */ /* 0x000fe20007fde0ff */
[C---:B------:R-:W-:Y:S01]  /*cf20*/  @!P1 IMAD.SHL.U32 R4, R208.reuse, 0x2, RZ ;  /* 0x00000002d0049824 */ /* 0x040fe200078e00ff */
[----:B------:R-:W-:Y:S01]  /*cf30*/  @!P1 SHF.L.U64.HI R7, R208, 0x1, R9 ;  /* 0x00000001d0079819 */ /* 0x000fe20000010209 */
[--C-:B------:R-:W-:Y:S01]  /*cf40*/  @!P3 IMAD.X R21, R0, 0x1, R5.reuse, P5 ;  /* 0x000000010015b824 */ /* 0x100fe200028e0605 */
[-C--:B------:R-:W-:Y:S01]  /*cf50*/  @!P2 IADD3 R12, P5, R65, R10.reuse, RZ ;  /* 0x0000000a410ca210 */ /* 0x080fe20007fbe0ff */
[----:B------:R-:W-:Y:S01]  /*cf60*/  @!P3 IMAD.X R15, R63, 0x1, R5, P6 ;  /* 0x000000013f0fb824 */ /* 0x000fe200030e0605 */
[----:B------:R-:W-:-:S02]  /*cf70*/  @!P2 IADD3 R10, P6, R62, R10, RZ ;  /* 0x0000000a3e0aa210 */ /* 0x000fc40007fde0ff */
[----:B------:R-:W-:Y:S01]  /*cf80*/  SHF.R.S32.HI R31, RZ, 0x1f, R212 ;  /* 0x0000001fff1f7819 */ /* 0x000fe200000114d4 */
        /* <DEDUP_REMOVED lines=8> */
[----:B------:R-:W-:Y:S02]  /*d010*/  @!P6 IMAD.MOV.U32 R28, RZ, RZ, R65 ;  /* 0x000000ffff1ce224 */ /* 0x000fe400078e0041 */
[----:B------:R-:W-:Y:S02]  /*d020*/  @!P6 IMAD.MOV.U32 R29, RZ, RZ, R0 ;  /* 0x000000ffff1de224 */ /* 0x000fe400078e0000 */
[----:B------:R-:W-:Y:S02]  /*d030*/  @!P6 IMAD.MOV.U32 R6, RZ, RZ, R62 ;  /* 0x000000ffff06e224 */ /* 0x000fe400078e003e */
[----:B------:R-:W-:Y:S02]  /*d040*/  @!P6 IMAD.MOV.U32 R7, RZ, RZ, R63 ;  /* 0x000000ffff07e224 */ /* 0x000fe400078e003f */
[----:B------:R-:W-:-:S04]  /*d050*/  @!P6 IMAD.WIDE R28, R196, 0x2, R28 ;  /* 0x00000002c41ce825 */ /* 0x000fc800078e021c */
[----:B------:R-:W-:Y:S01]  /*d060*/  @!P6 IMAD.WIDE R6, R196, 0x2, R6 ;  /* 0x00000002c406e825 */ /* 0x000fe200078e0206 */
[----:B------:R-:W5:Y:S03]  /*d070*/  @!P6 LD.E.64 R38, desc[UR6][R28.64] ;  /* 0x000000061c26e980 */ /* 0x000f66000c101b00 */
[C---:B------:R-:W-:Y:S01]  /*d080*/  @!P5 IMAD.SHL.U32 R30, R212.reuse, 0x2, RZ ;  /* 0x00000002d41ed824 */ /* 0x040fe200078e00ff */
[----:B------:R0:W5:Y:S01]  /*d090*/  @!P6 LD.E.64 R40, desc[UR6][R6.64] ;  /* 0x000000060628e980 */ /* 0x000162000c101b00 */
[----:B------:R-:W-:-:S03]  /*d0a0*/  @!P5 SHF.L.U64.HI R32, R212, 0x1, R31 ;  /* 0x00000001d420d819 */ /* 0x000fc6000001021f */
[----:B0-----:R-:W-:-:S05]  /*d0b0*/  @!P5 IADD3 R6, P6, R65, R30, RZ ;  /* 0x0000001e4106d210 */ /* 0x001fca0007fde0ff */
[----:B------:R-:W-:Y:S01]  /*d0c0*/  @!P5 IMAD.X R7, R0, 0x1, R32, P6 ;  /* 0x000000010007d824 */ /* 0x000fe200030e0620 */
[----:B------:R-:W-:Y:S02]  /*d0d0*/  @!P5 IADD3 R62, P6, R62, R30, RZ ;  /* 0x0000001e3e3ed210 */ /* 0x000fe40007fde0ff */
[----:B------:R-:W-:-:S06]  /*d0e0*/  CS2R R30, SRZ ;  /* 0x00000000001e7805 */ /* 0x000fcc000001ff00 */
[----:B------:R0:W5:Y:S01]  /*d0f0*/  @!P4 LD.E.64 R30, desc[UR6][R26.64] ;  /* 0x000000061a1ec980 */ /* 0x000162000c101b00 */
[----:B------:R-:W-:Y:S01]  /*d100*/  @!P5 IMAD.X R63, R63, 0x1, R32, P6 ;  /* 0x000000013f3fd824 */ /* 0x000fe200030e0620 */
[----:B------:R-:W-:Y:S02]  /*d110*/  CS2R R32, SRZ ;  /* 0x0000000000207805 */ /* 0x000fe4000001ff00 */
[----:B------:R-:W-:-:S04]  /*d120*/  CS2R R28, SRZ ;  /* 0x00000000001c7805 */ /* 0x000fc8000001ff00 */
[----:B------:R1:W5:Y:S01]  /*d130*/  @!P4 LD.E.64 R32, desc[UR6][R24.64] ;  /* 0x000000061820c980 */ /* 0x000362000c101b00 */
[----:B0-----:R-:W-:-:S03]  /*d140*/  CS2R R26, SRZ ;  /* 0x00000000001a7805 */ /* 0x001fc6000001ff00 */
[----:B------:R0:W5:Y:S04]  /*d150*/  @!P3 LD.E.64 R28, desc[UR6][R14.64] ;  /* 0x000000060e1cb980 */ /* 0x000168000c101b00 */
[----:B------:R2:W5:Y:S01]  /*d160*/  @!P3 LD.E.64 R26, desc[UR6][R20.64] ;  /* 0x00000006141ab980 */ /* 0x000562000c101b00 */
[----:B-1----:R-:W-:Y:S02]  /*d170*/  CS2R R24, SRZ ;  /* 0x0000000000187805 */ /* 0x002fe4000001ff00 */
[----:B0-----:R-:W-:-:S04]  /*d180*/  CS2R R14, SRZ ;  /* 0x00000000000e7805 */ /* 0x001fc8000001ff00 */
[----:B------:R0:W5:Y:S01]  /*d190*/  @!P2 LD.E.64 R24, desc[UR6][R10.64] ;  /* 0x000000060a18a980 */ /* 0x000162000c101b00 */
[----:B--2---:R-:W-:-:S03]  /*d1a0*/  CS2R R20, SRZ ;  /* 0x0000000000147805 */ /* 0x004fc6000001ff00 */
[----:B------:R-:W5:Y:S04]  /*d1b0*/  @!P1 LD.E.64 R14, desc[UR6][R4.64] ;  /* 0x00000006040e9980 */ /* 0x000f68000c101b00 */
[----:B------:R1:W5:Y:S01]  /*d1c0*/  @!P2 LD.E.64 R20, desc[UR6][R12.64] ;  /* 0x000000060c14a980 */ /* 0x000362000c101b00 */
[----:B0-----:R-:W-:-:S06]  /*d1d0*/  CS2R R10, SRZ ;  /* 0x00000000000a7805 */ /* 0x001fcc000001ff00 */
[----:B------:R-:W5:Y:S01]  /*d1e0*/  @!P5 LD.E.64 R10, desc[UR6][R62.64] ;  /* 0x000000063e0ad980 */ /* 0x000f62000c101b00 */
[----:B-1----:R-:W-:-:S06]  /*d1f0*/  CS2R R12, SRZ ;  /* 0x00000000000c7805 */ /* 0x002fcc000001ff00 */
[----:B------:R0:W5:Y:S02]  /*d200*/  @!P1 LD.E.64 R12, desc[UR6][R8.64] ;  /* 0x00000006080c9980 */ /* 0x000164000c101b00 */
[----:B0-----:R-:W-:-:S06]  /*d210*/  CS2R R8, SRZ ;  /* 0x0000000000087805 */ /* 0x001fcc000001ff00 */
[----:B------:R4:W5:Y:S02]  /*d220*/  @!P5 LD.E.64 R8, desc[UR6][R6.64] ;  /* 0x000000060608d980 */ /* 0x000964000c101b00 */
.L_x_6050:
[----:B------:R-:W-:Y:S05]  /*d230*/  BSYNC B1 ;  /* 0x0000000000017941 */ /* 0x000fea0003800000 */
.L_x_6049:
[----:B---3--:R-:W3:Y:S01]  /*d240*/  LDL R62, [R1+0x30] ;  /* 0x00003000013e7983 */ /* 0x008ee20000100800 */
[----:B-----5:R-:W-:Y:S01]  /*d250*/  IMAD.MOV.U32 R5, RZ, RZ, R8 ;  /* 0x000000ffff057224 */ /* 0x020fe200078e0008 */
[----:B------:R-:W-:Y:S01]  /*d260*/  VIADDMNMX R67, R67, -R220, 0x80, PT ;  /* 0x0000008043437446 */ /* 0x000fe200038009dc */
[C---:B----4-:R-:W-:Y:S01]  /*d270*/  VIADD R6, R3.reuse, 0x12400 ;  /* 0x0001240003067836 */ /* 0x050fe20000000000 */
[----:B------:R-:W-:Y:S01]  /*d280*/  BSSY B1, `(.L_x_6051) ;  /* 0x0000035000017945 */ /* 0x000fe20003800000 */
[----:B0-----:R-:W-:Y:S01]  /*d290*/  VIADD R0, R3, 0x12440 ;  /* 0x0001244003007836 */ /* 0x001fe20000000000 */
[----:B-1----:R-:W-:Y:S01]  /*d2a0*/  PRMT R65, R5, 0x7610, R65 ;  /* 0x0000761005417816 */ /* 0x002fe20000000041 */
[----:B------:R-:W-:Y:S01]  /*d2b0*/  IMAD.MOV.U32 R5, RZ, RZ, R9 ;  /* 0x000000ffff057224 */ /* 0x000fe200078e0009 */
[----:B------:R-:W-:Y:S01]  /*d2c0*/  ISETP.GE.AND P1, PT, R206, R67, PT ;  /* 0x00000043ce00720c */ /* 0x000fe20003f26270 */
[----:B------:R-:W-:Y:S02]  /*d2d0*/  @P0 VIADD R0, R6, 0xffffffc0 ;  /* 0xffffffc006000836 */ /* 0x000fe40000000000 */
[----:B------:R-:W-:Y:S01]  /*d2e0*/  IMAD.MOV.U32 R6, RZ, RZ, R12 ;  /* 0x000000ffff067224 */ /* 0x000fe200078e000c */
[----:B------:R-:W-:Y:S01]  /*d2f0*/  PRMT R64, R5, 0x7610, R64 ;  /* 0x0000761005407816 */ /* 0x000fe20000000040 */
[----:B------:R-:W-:-:S02]  /*d300*/  IMAD.MOV.U32 R7, RZ, RZ, R13 ;  /* 0x000000ffff077224 */ /* 0x000fc400078e000d */
[----:B------:R-:W-:Y:S01]  /*d310*/  IMAD.MOV.U32 R74, RZ, RZ, R14 ;  /* 0x000000ffff4a7224 */ /* 0x000fe200078e000e */
        /* <DEDUP_REMOVED lines=13> */
[----:B--2---:R-:W-:Y:S01]  /*d3f0*/  PRMT R63, R6, 0x7610, R63 ;  /* 0x00007610063f7816 */ /* 0x004fe2000000003f */
[----:B------:R-:W-:-:S05]  /*d400*/  IMAD.MOV.U32 R6, RZ, RZ, R24 ;  /* 0x000000ffff067224 */ /* 0x000fca00078e0018 */
[----:B------:R-:W-:Y:S01]  /*d410*/  PRMT R82, R6, 0x7610, R82 ;  /* 0x0000761006527816 */ /* 0x000fe20000000052 */
[----:B------:R-:W-:-:S05]  /*d420*/  IMAD.MOV.U32 R6, RZ, RZ, R29 ;  /* 0x000000ffff067224 */ /* 0x000fca00078e001d */
[----:B------:R-:W-:Y:S01]  /*d430*/  PRMT R91, R6, 0x7610, R91 ;  /* 0x00007610065b7816 */ /* 0x000fe2000000005b */
[----:B------:R-:W-:Y:S01]  /*d440*/  IMAD.MOV.U32 R6, RZ, RZ, R41 ;  /* 0x000000ffff067224 */ /* 0x000fe200078e0029 */
[----:B---3--:R-:W-:-:S04]  /*d450*/  LEA.HI R4, R62, R62, RZ, 0x1 ;  /* 0x0000003e3e047211 */ /* 0x008fc800078f08ff */
[----:B------:R-:W-:-:S05]  /*d460*/  LOP3.LUT R4, R4, 0xfffffffe, RZ, 0xc0, !PT ;  /* 0xfffffffe04047812 */ /* 0x000fca00078ec0ff */
[----:B------:R-:W-:Y:S02]  /*d470*/  IMAD.IADD R4, R62, 0x1, -R4 ;  /* 0x000000013e047824 */ /* 0x000fe400078e0a04 */
[----:B------:R-:W-:-:S03]  /*d480*/  IMAD.MOV.U32 R62, RZ, RZ, R26 ;  /* 0x000000ffff3e7224 */ /* 0x000fc600078e001a */
[----:B------:R-:W-:Y:S01]  /*d490*/  SHF.L.U32 R5, R4, 0x1f, RZ ;  /* 0x0000001f04057819 */ /* 0x000fe200000006ff */
[----:B------:R-:W-:Y:S01]  /*d4a0*/  IMAD.MOV.U32 R4, RZ, RZ, R27 ;  /* 0x000000ffff047224 */ /* 0x000fe200078e001b */
[----:B------:R-:W-:Y:S01]  /*d4b0*/  PRMT R88, R62, 0x7610, R88 ;  /* 0x000076103e587816 */ /* 0x000fe20000000058 */
[----:B------:R-:W-:Y:S01]  /*d4c0*/  IMAD.MOV.U32 R62, RZ, RZ, R38 ;  /* 0x000000ffff3e7224 */ /* 0x000fe200078e0026 */
[----:B------:R-:W0:Y:S02]  /*d4d0*/  SYNCS.PHASECHK.TRANS64.TRYWAIT P0, [R18+URZ+0x30800], R5 ;  /* 0x03080005120075a7 */ /* 0x000e24000800017f */
        /* <DEDUP_REMOVED lines=13> */
[----:B------:R-:W-:Y:S01]  /*d5b0*/  IMAD.MOV.U32 R4, RZ, RZ, R40 ;  /* 0x000000ffff047224 */ /* 0x000fe200078e0028 */
[----:B0-----:R-:W-:Y:S06]  /*d5c0*/  @!P0 BRA `(.L_x_6052) ;  /* 0x000001a800ac8947 */ /* 0x001fec0003800000 */
.L_x_6326:
[----:B------:R-:W-:Y:S05]  /*d5d0*/  BSYNC B1 ;  /* 0x0000000000017941 */ /* 0x000fea0003800000 */
.L_x_6051:
        /* <DEDUP_REMOVED lines=14> */
[----:B------:R-:W-:Y:S02]  /*d6c0*/  SHF.R.U32.HI R111, RZ, 0x10, R59 ;  /* 0x00000010ff6f7819 */ /* 0x000fe4000001163b */
[----:B------:R-:W-:Y:S02]  /*d6d0*/  SHF.R.U32.HI R110, RZ, 0x10, R61 ;  /* 0x00000010ff6e7819 */ /* 0x000fe4000001163d */
[----:B------:R-:W-:Y:S02]  /*d6e0*/  PRMT R111, R108, 0x5410, R111 ;  /* 0x000054106c6f7816 */ /* 0x000fe4000000006f */
[----:B------:R-:W-:Y:S02]  /*d6f0*/  SHF.R.U64 R113, R58, 0x10, R59 ;  /* 0x000000103a717819 */ /* 0x000fe4000000123b */
[----:B------:R-:W-:Y:S01]  /*d700*/  PRMT R108, R109, 0x5410, R110 ;  /* 0x000054106d6c7816 */ /* 0x000fe2000000006e */
[----:B------:R-:W-:Y:S01]  /*d710*/  IMAD.U32 R112, R111, 0x10000, RZ ;  /* 0x000100006f707824 */ /* 0x000fe200078e00ff */
[----:B------:R-:W-:-:S02]  /*d720*/  SHF.R.U64 R60, R60, 0x10, R61 ;  /* 0x000000103c3c7819 */ /* 0x000fc4000000123d */
[----:B------:R-:W-:Y:S01]  /*d730*/  PRMT R58, R66, 0x5432, R113 ;  /* 0x00005432423a7816 */ /* 0x000fe20000000071 */
[C---:B------:R-:W-:Y:S01]  /*d740*/  IMAD.U32 R113, R108.reuse, 0x10000, RZ ;  /* 0x000100006c717824 */ /* 0x040fe200078e00ff */
[----:B------:R-:W-:Y:S02]  /*d750*/  LOP3.LUT R114, R111, 0xffff0000, RZ, 0xc0, !PT ;  /* 0xffff00006f727812 */ /* 0x000fe400078ec0ff */
[----:B------:R-:W-:Y:S02]  /*d760*/  PRMT R60, R69, 0x5432, R60 ;  /* 0x00005432453c7816 */ /* 0x000fe4000000003c */
[----:B------:R-:W-:Y:S02]  /*d770*/  LOP3.LUT R108, R108, 0xffff0000, RZ, 0xc0, !PT ;  /* 0xffff00006c6c7812 */ /* 0x000fe400078ec0ff */
[C---:B0-----:R-:W-:Y:S01]  /*d780*/  LOP3.LUT R61, R6.reuse, 0xffff0000, RZ, 0xc0, !PT ;  /* 0xffff0000063d7812 */ /* 0x041fe200078ec0ff */
[----:B------:R-:W-:Y:S01]  /*d790*/  IMAD.U32 R110, R6, 0x10000, RZ ;  /* 0x00010000066e7824 */ /* 0x000fe200078e00ff */
[C---:B------:R-:W-:Y:S01]  /*d7a0*/  LOP3.LUT R109, R7.reuse, 0xffff0000, RZ, 0xc0, !PT ;  /* 0xffff0000076d7812 */ /* 0x040fe200078ec0ff */
[----:B------:R-:W-:Y:S01]  /*d7b0*/  IMAD.U32 R59, R7, 0x10000, RZ ;  /* 0x00010000073b7824 */ /* 0x000fe200078e00ff */
[C---:B------:R-:W-:Y:S01]  /*d7c0*/  LOP3.LUT R7, R4.reuse, 0xffff0000, RZ, 0xc0, !PT ;  /* 0xffff000004077812 */ /* 0x040fe200078ec0ff */
[----:B------:R-:W-:Y:S01]  /*d7d0*/  FMUL.FTZ R111, R61, R113 ;  /* 0x000000713d6f7220 */ /* 0x000fe20000410000 */
[----:B------:R-:W-:-:S02]  /*d7e0*/  IMAD.U32 R6, R4, 0x10000, RZ ;  /* 0x0001000004067824 */ /* 0x000fc400078e00ff */
[-C--:B------:R-:W-:Y:S01]  /*d7f0*/  FMUL.FTZ R116, R61, R112.reuse ;  /* 0x000000703d747220 */ /* 0x080fe20000410000 */
[C---:B------:R-:W-:Y:S01]  /*d800*/  IMAD.U32 R4, R5.reuse, 0x10000, RZ ;  /* 0x0001000005047824 */ /* 0x040fe200078e00ff */
[----:B------:R-:W-:Y:S01]  /*d810*/  LOP3.LUT R61, R5, 0xffff0000, RZ, 0xc0, !PT ;  /* 0xffff0000053d7812 */ /* 0x000fe200078ec0ff */
[----:B------:R-:W-:Y:S01]  /*d820*/  FFMA.FTZ R5, R110, R112, -R111 ;  /* 0x000000706e057223 */ /* 0x000fe2000001086f */
[C---:B------:R-:W-:Y:S01]  /*d830*/  FMUL.FTZ R118, R109.reuse, R108 ;  /* 0x0000006c6d767220 */ /* 0x040fe20000410000 */
[-C--:B------:R-:W-:Y:S01]  /*d840*/  FMUL.FTZ R112, R109, R114.reuse ;  /* 0x000000726d707220 */ /* 0x080fe20000410000 */
[C---:B------:R-:W-:Y:S01]  /*d850*/  IMAD.U32 R111, R60.reuse, 0x10000, RZ ;  /* 0x000100003c6f7824 */ /* 0x040fe200078e00ff */
[----:B------:R-:W-:Y:S01]  /*d860*/  LOP3.LUT R60, R60, 0xffff0000, RZ, 0xc0, !PT ;  /* 0xffff00003c3c7812 */ /* 0x000fe200078ec0ff */
[C---:B------:R-:W-:Y:S01]  /*d870*/  IMAD.U32 R109, R58.reuse, 0x10000, RZ ;  /* 0x000100003a6d7824 */ /* 0x040fe200078e00ff */
        /* <DEDUP_REMOVED lines=17> */
.L_x_6056:
[----:B------:R-:W-:Y:S05]  /*d990*/  BSYNC B2 ;  /* 0x0000000000027941 */ /* 0x000fea0003800000 */
.L_x_6055:
[----:B------:R-:W-:Y:S04]  /*d9a0*/  BSSY B2, `(.L_x_6057) ;  /* 0x0000030000027945 */ /* 0x000fe80003800000 */
[----:B------:R-:W-:Y:S05]  /*d9b0*/  @P1 BRA `(.L_x_6058) ;  /* 0x0000000000b81947 */ /* 0x000fea0003800000 */
[----:B0-----:R-:W0:Y:S01]  /*d9c0*/  LDS.128 R4, [R0] ;  /* 0x0000000000047984 */ /* 0x001e220000000c00 */
        /* <DEDUP_REMOVED lines=15> */
[----:B------:R-:W-:Y:S01]  /*dac0*/  IMAD.U32 R56, R7, 0x10000, RZ ;  /* 0x0001000007387824 */ /* 0x000fe200078e00ff */
[C---:B------:R-:W-:Y:S01]  /*dad0*/  LOP3.LUT R7, R4.reuse, 0xffff0000, RZ, 0xc0, !PT ;  /* 0xffff000004077812 */ /* 0x040fe200078ec0ff */
[C---:B------:R-:W-:Y:S01]  /*dae0*/  FMUL.FTZ R61, R55.reuse, R59 ;  /* 0x0000003b373d7220 */ /* 0x040fe20000410000 */
[----:B------:R-:W-:Y:S01]  /*daf0*/  FMUL.FTZ R60, R55, R58 ;  /* 0x0000003a373c7220 */ /* 0x000fe20000410000 */
[C---:B------:R-:W-:Y:S01]  /*db00*/  FMUL.FTZ R55, R57.reuse, R102 ;  /* 0x0000006639377220 */ /* 0x040fe20000410000 */
[----:B------:R-:W-:Y:S01]  /*db10*/  FMUL.FTZ R57, R57, R100 ;  /* 0x0000006439397220 */ /* 0x000fe20000410000 */
[----:B------:R-:W-:-:S02]  /*db20*/  IMAD.U32 R6, R4, 0x10000, RZ ;  /* 0x0001000004067824 */ /* 0x000fc400078e00ff */
[C---:B------:R-:W-:Y:S01]  /*db30*/  FFMA.FTZ R61, R54.reuse, R58, -R61 ;  /* 0x0000003a363d7223 */ /* 0x040fe2000001083d */
[----:B------:R-:W-:Y:S01]  /*db40*/  FFMA.FTZ R60, R54, R59, R60 ;  /* 0x0000003b363c7223 */ /* 0x000fe2000001003c */
[C---:B------:R-:W-:Y:S01]  /*db50*/  FFMA.FTZ R100, R56.reuse, R100, -R55 ;  /* 0x0000006438647223 */ /* 0x040fe20000010837 */
        /* <DEDUP_REMOVED lines=20> */
.L_x_6058:
[----:B------:R-:W-:Y:S05]  /*dca0*/  BSYNC B2 ;  /* 0x0000000000027941 */ /* 0x000fea0003800000 */
.L_x_6057:
        /* <DEDUP_REMOVED lines=48> */
.L_x_6060:
[----:B------:R-:W-:Y:S05]  /*dfb0*/  BSYNC B2 ;  /* 0x0000000000027941 */ /* 0x000fea0003800000 */
.L_x_6059:
        /* <DEDUP_REMOVED lines=10> */
[C---:B------:R-:W-:Y:S01]  /*e060*/  IMAD.U32 R50, R84.reuse, 0x10000, RZ ;  /* 0x0001000054327824 */ /* 0x040fe200078e00ff */
        /* <DEDUP_REMOVED lines=9> */
[----:B------:R-:W-:Y:S01]  /*e100*/  FMUL.FTZ R53, R47, R51 ;  /* 0x000000332f357220 */ /* 0x000fe20000410000 */
[C---:B------:R-:W-:Y:S01]  /*e110*/  FMUL.FTZ R47, R49.reuse, R87 ;  /* 0x00000057312f7220 */ /* 0x040fe20000410000 */
[----:B------:R-:W-:Y:S02]  /*e120*/  IMAD.U32 R6, R4, 0x10000, RZ ;  /* 0x0001000004067824 */ /* 0x000fe400078e00ff */
[C---:B------:R-:W-:Y:S01]  /*e130*/  FFMA.FTZ R55, R46.reuse, R51, R54 ;  /* 0x000000332e377223 */ /* 0x040fe20000010036 */
[----:B------:R-:W-:Y:S01]  /*e140*/  FMUL.FTZ R51, R49, R84 ;  /* 0x0000005431337220 */ /* 0x000fe20000410000 */
        /* <DEDUP_REMOVED lines=23> */
.L_x_6062:
[----:B------:R-:W-:Y:S05]  /*e2c0*/  BSYNC B2 ;  /* 0x0000000000027941 */ /* 0x000fea0003800000 */
.L_x_6061:
[----:B------:R-:W-:Y:S04]  /*e2d0*/  BSSY B2, `(.L_x_6063) ;  /* 0x0000030000027945 */ /* 0x000fe80003800000 */
[----:B------:R-:W-:Y:S05]  /*e2e0*/  @P4 BRA `(.L_x_6064) ;  /* 0x0000000000b84947 */ /* 0x000fea0003800000 */
[----:B0123--:R-:W0:Y:S01]  /*e2f0*/  LDS.128 R4, [R3+0x1a400] ;  /* 0x01a4000003047984 */ /* 0x00fe220000000c00 */
        /* <DEDUP_REMOVED lines=45> */
.L_x_6064:
[----:B------:R-:W-:Y:S05]  /*e5d0*/  BSYNC B2 ;  /* 0x0000000000027941 */ /* 0x000fea0003800000 */
.L_x_6063:
        /* <DEDUP_REMOVED lines=47> */
.L_x_6054:
[----:B------:R-:W-:Y:S05]  /*e8d0*/  BSYNC B1 ;  /* 0x0000000000017941 */ /* 0x000fea0003800000 */
.L_x_6053:
        /* <DEDUP_REMOVED lines=58> */
.L_x_6067:
[----:B------:R-:W-:Y:S05]  /*ec80*/  BSYNC B1 ;  /* 0x0000000000017941 */ /* 0x000fea0003800000 */
.L_x_6066:
[----:B------:R-:W-:Y:S04]  /*ec90*/  BSSY B1, `(.L_x_6068) ;  /* 0x0000030000017945 */ /* 0x000fe80003800000 */
[----:B------:R-:W-:Y:S05]  /*eca0*/  @P1 BRA `(.L_x_6069) ;  /* 0x0000000000b81947 */ /* 0x000fea0003800000 */
[----:B0-----:R-:W0:Y:S01]  /*ecb0*/  LDS.128 R4, [R0+0x2000] ;  /* 0x0020000000047984 */ /* 0x001e220000000c00 */
        /* <DEDUP_REMOVED lines=45> */
.L_x_6069:
[----:B------:R-:W-:Y:S05]  /*ef90*/  BSYNC B1 ;  /* 0x0000000000017941 */ /* 0x000fea0003800000 */
.L_x_6068:
        /* <DEDUP_REMOVED lines=48> */
.L_x_6071:
[----:B------:R-:W-:Y:S05]  /*f2a0*/  BSYNC B1 ;  /* 0x0000000000017941 */ /* 0x000fea0003800000 */
.L_x_6070:
        /* <DEDUP_REMOVED lines=48> */
.L_x_6073:
[----:B------:R-:W-:Y:S05]  /*f5b0*/  BSYNC B1 ;  /* 0x0000000000017941 */ /* 0x000fea0003800000 */
.L_x_6072:
        /* <DEDUP_REMOVED lines=48> */
.L_x_6075:
[----:B------:R-:W-:Y:S05]  /*f8c0*/  BSYNC B1 ;  /* 0x0000000000017941 */ /* 0x000fea0003800000 */
.L_x_6074:
        /* <DEDUP_REMOVED lines=9> */
[----:B------:R-:W-:Y:S01]  /*f960*/  IMAD.U32 R12, R62, 0x10000, RZ ;  /* 0x000100003e0c7824 */ /* 0x000fe200078e00ff */
[----:B------:R-:W-:Y:S01]  /*f970*/  PRMT R63, R63, 0x5410, R8 ;  /* 0x000054103f3f7816 */ /* 0x000fe20000000008 */
[----:B------:R-:W-:Y:S01]  /*f980*/  IMAD.U32 R11, R64, 0x10000, RZ ;  /* 0x00010000400b7824 */ /* 0x000fe200078e00ff */
[----:B------:R-:W-:Y:S02]  /*f990*/  LOP3.LUT R62, R62, 0xffff0000, RZ, 0xc0, !PT ;  /* 0xffff00003e3e7812 */ /* 0x000fe400078ec0ff */
[----:B------:R-:W-:Y:S02]  /*f9a0*/  LOP3.LUT R64, R64, 0xffff0000, RZ, 0xc0, !PT ;  /* 0xffff000040407812 */ /* 0x000fe400078ec0ff */
[C---:B0-----:R-:W-:Y:S01]  /*f9b0*/  LOP3.LUT R9, R6.reuse, 0xffff0000, RZ, 0xc0, !PT ;  /* 0xffff000006097812 */ /* 0x041fe200078ec0ff */
[C---:B------:R-:W-:Y:S01]  /*f9c0*/  IMAD.U32 R10, R7.reuse, 0x10000, RZ ;  /* 0x00010000070a7824 */ /* 0x040fe200078e00ff */
[----:B------:R-:W-:Y:S01]  /*f9d0*/  LOP3.LUT R7, R7, 0xffff0000, RZ, 0xc0, !PT ;  /* 0xffff000007077812 */ /* 0x000fe200078ec0ff */
[----:B------:R-:W-:-:S02]  /*f9e0*/  IMAD.U32 R8, R6, 0x10000, RZ ;  /* 0x0001000006087824 */ /* 0x000fc400078e00ff */
[C---:B------:R-:W-:Y:S01]  /*f9f0*/  FMUL.FTZ R13, R9.reuse, R12 ;  /* 0x0000000c090d7220 */ /* 0x040fe20000410000 */
[-C--:B------:R-:W-:Y:S01]  /*fa00*/  FMUL.FTZ R9, R9, R11.reuse ;  /* 0x0000000b09097220 */ /* 0x080fe20000410000 */
[C---:B------:R-:W-:Y:S01]  /*fa10*/  FMUL.FTZ R15, R7.reuse, R62 ;  /* 0x0000003e070f7220 */ /* 0x040fe20000410000 */
[----:B------:R-:W-:Y:S02]  /*fa20*/  IMAD.U32 R3, R4, 0x10000, RZ ;  /* 0x0001000004037824 */ /* 0x000fe400078e00ff */
        /* <DEDUP_REMOVED lines=26> */
.L_x_6044:
[----:B------:R-:W0:Y:S01]  /*fbd0*/  LDC R28, c[0x0][0x448] ;  /* 0x00011200ff1c7b82 */ /* 0x000e220000000800 */
[----:B------:R-:W-:Y:S01]  /*fbe0*/  LEA.HI R33, R33, R30, RZ, 0x2 ;  /* 0x0000001e21217211 */ /* 0x000fe200078f10ff */
[----:B------:R-:W-:Y:S01]  /*fbf0*/  ULDC.64 UR4, c[0x0][0x3f8] ;  /* 0x0000fe0000047ab9 */ /* 0x000fe20000000a00 */
[----:B------:R-:W-:Y:S01]  /*fc00*/  ULDC.64 UR6, c[0x0][0x408] ;  /* 0x0001020000067ab9 */ /* 0x000fe20000000a00 */
[----:B------:R-:W-:Y:S01]  /*fc10*/  IMAD.MOV.U32 R6, RZ, RZ, R26 ;  /* 0x000000ffff067224 */ /* 0x000fe200078e001a */
[----:B------:R-:W-:Y:S01]  /*fc20*/  LOP3.LUT R33, R33, 0xfffffffc, RZ, 0xc0, !PT ;  /* 0xfffffffc21217812 */ /* 0x000fe200078ec0ff */
[----:B------:R-:W-:-:S04]  /*fc30*/  IMAD.MOV.U32 R7, RZ, RZ, R31 ;  /* 0x000000ffff077224 */ /* 0x000fc800078e001f */
[----:B------:R-:W-:-:S04]  /*fc40*/  IMAD.IADD R0, R30, 0x1, -R33 ;  /* 0x000000011e007824 */ /* 0x000fc800078e0a21 */
[----:B------:R-:W-:Y:S01]  /*fc50*/  IMAD R3, R0, 0x40, R64 ;  /* 0x0000004000037824 */ /* 0x000fe200078e0240 */
        /* <DEDUP_REMOVED lines=11> */
[----:B------:R-:W-:-:S04]  /*fd10*/  IMAD.WIDE.U32 R4, R3, UR4, R4 ;  /* 0x0000000403047c25 */ /* 0x000fc8000f8e0004 */
[C---:B------:R-:W-:Y:S01]  /*fd20*/  IMAD R21, R3.reuse, UR5, R10 ;  /* 0x0000000503157c24 */ /* 0x040fe2000f8e020a */
[----:B------:R-:W-:Y:S01]  /*fd30*/  ULDC.64 UR4, c[0x0][0x3e8] ;  /* 0x0000fa0000047ab9 */ /* 0x000fe20000000a00 */
        /* <DEDUP_REMOVED lines=10> */
[----:B------:R0:W1:Y:S04]  /*fde0*/  SHFL.IDX PT, R5, R21, RZ, 0x1c1f ;  /* 0x001c1fff15057589 */ /* 0x00006800000e0000 */
[----:B------:R0:W2:Y:S04]  /*fdf0*/  SHFL.IDX PT, R4, R20, RZ, 0x1c1f ;  /* 0x001c1fff14047589 */ /* 0x0000a800000e0000 */
[----:B------:R0:W3:Y:S04]  /*fe00*/  SHFL.IDX PT, R7, R61, RZ, 0x1c1f ;  /* 0x001c1fff3d077589 */ /* 0x0000e800000e0000 */
[----:B------:R0:W4:Y:S02]  /*fe10*/  SHFL.IDX PT, R8, R3, RZ, 0x1c1f ;  /* 0x001c1fff03087589 */ /* 0x00012400000e0000 */
.L_x_6332:
        /* <DEDUP_REMOVED lines=17> */
[----:B--2---:R-:W-:Y:S01]  /*ff30*/  IMAD.MOV.U32 R12, RZ, RZ, R4 ;  /* 0x000000ffff0c7224 */ /* 0x004fe200078e0004 */
[----:B------:R-:W-:Y:S01]  /*ff40*/  ISETP.GE.AND P2, PT, R16, UR4, PT ;  /* 0x0000000410007c0c */ /* 0x000fe2000bf46270 */
[----:B-1----:R-:W-:Y:S01]  /*ff50*/  IMAD.MOV.U32 R13, RZ, RZ, R5 ;  /* 0x000000ffff0d7224 */ /* 0x002fe200078e0005 */
[----:B------:R-:W-:Y:S02]  /*ff60*/  ISETP.GE.AND P3, PT, R195, UR4, PT ;  /* 0x00000004c3007c0c */ /* 0x000fe4000bf66270 */
[----:B------:R-:W-:Y:S02]  /*ff70*/  CS2R R28, SRZ ;  /* 0x00000000001c7805 */ /* 0x000fe4000001ff00 */
[----:B------:R-:W-:Y:S02]  /*ff80*/  ISETP.GE.AND P4, PT, R194, UR4, PT ;  /* 0x00000004c2007c0c */ /* 0x000fe4000bf86270 */
[----:B------:R-:W-:-:S02]  /*ff90*/  CS2R R30, SRZ ;  /* 0x00000000001e7805 */ /* 0x000fc4000001ff00 */
[----:B------:R-:W-:Y:S02]  /*ffa0*/  CS2R R40, SRZ ;  /* 0x0000000000287805 */ /* 0x000fe4000001ff00 */
[----:B------:R-:W-:Y:S02]  /*ffb0*/  CS2R R42, SRZ ;  /* 0x00000000002a7805 */ /* 0x000fe4000001ff00 */
[----:B------:R-:W-:Y:S01]  /*ffc0*/  CS2R R26, SRZ ;  /* 0x00000000001a7805 */ /* 0x000fe2000001ff00 */
[----:B------:R-:W-:Y:S01]  /*ffd0*/  ULDC.64 UR6, c[0x0][0x208] ;  /* 0x0000820000067ab9 */ /* 0x000fe20000000a00 */
[C---:B------:R-:W-:Y:S01]  /*ffe0*/  @!P2 IMAD.SHL.U32 R9, R16.reuse, 0x2, RZ ;  /* 0x000000021009a824 */ /* 0x040fe200078e00ff */
[----:B------:R-:W-:Y:S01]  /*fff0*/  @!P2 SHF.L.U64.HI R32, R16, 0x1, R17 ;  /* 0x000000011020a819 */ /* 0x000fe20000010211 */
[----:B------:R-:W-:Y:S02]  /*10000*/  @!P3 IMAD.SHL.U32 R15, R200, 0x8, RZ ;  /* 0x00000008c80fb824 */ /* 0x000fe400078e00ff */
[----:B------:R-:W-:Y:S01]  /*10010*/  @!P4 IMAD.SHL.U32 R25, R201, 0x8, RZ ;  /* 0x00000008c919c824 */ /* 0x000fe200078e00ff */
[-C--:B------:R-:W-:Y:S01]  /*10020*/  @!P2 IADD3 R4, P0, R4, R9.reuse, RZ ;  /* 0x000000090404a210 */ /* 0x080fe20007f1e0ff */
[----:B------:R-:W-:Y:S01]  /*10030*/  @!P3 IMAD.WIDE R10, R15, 0x2, R12 ;  /* 0x000000020f0ab825 */ /* 0x000fe200078e020c */
[----:B----4-:R-:W-:-:S03]  /*10040*/  @!P2 IADD3 R6, P1, R8, R9, RZ ;  /* 0x000000090806a210 */ /* 0x010fc60007f3e0ff */
[----:B---3--:R-:W-:Y:S01]  /*10050*/  IMAD.MOV.U32 R9, RZ, RZ, R7 ;  /* 0x000000ffff097224 */ /* 0x008fe200078e0007 */
[----:B------:R-:W-:Y:S01]  /*10060*/  CS2R R36, SRZ ;  /* 0x0000000000247805 */ /* 0x000fe2000001ff00 */
[----:B------:R-:W-:Y:S01]  /*10070*/  @!P4 IMAD.WIDE R12, R25, 0x2, R12 ;  /* 0x00000002190cc825 */ /* 0x000fe200078e020c */
[----:B------:R-:W-:Y:S02]  /*10080*/  CS2R R38, SRZ ;  /* 0x0000000000267805 */ /* 0x000fe4000001ff00 */
[----:B------:R-:W-:Y:S02]  /*10090*/  CS2R R34, SRZ ;  /* 0x0000000000227805 */ /* 0x000fe4000001ff00 */
[----:B------:R-:W-:Y:S01]  /*100a0*/  CS2R R44, SRZ ;  /* 0x00000000002c7805 */ /* 0x000fe2000001ff00 */
[--C-:B------:R-:W-:Y:S01]  /*100b0*/  @!P3 IMAD.WIDE R14, R15, 0x2, R8.reuse ;  /* 0x000000020f0eb825 */ /* 0x100fe200078e0208 */
[----:B------:R-:W-:Y:S01]  /*100c0*/  CS2R R46, SRZ ;  /* 0x00000000002e7805 */ /* 0x000fe2000001ff00 */
[----:B------:R1:W5:Y:S02]  /*100d0*/  @!P3 LD.E.128 R28, desc[UR6][R10.64] ;  /* 0x000000060a1cb980 */ /* 0x000364000c101d00 */
[----:B------:R-:W-:Y:S01]  /*100e0*/  @!P4 IMAD.WIDE R8, R25, 0x2, R8 ;  /* 0x000000021908c825 */ /* 0x000fe200078e0208 */
[----:B------:R-:W-:Y:S01]  /*100f0*/  CS2R R24, SRZ ;  /* 0x0000000000187805 */ /* 0x000fe2000001ff00 */
[----:B------:R1:W5:Y:S02]  /*10100*/  @!P3 LD.E.128 R40, desc[UR6][R14.64] ;  /* 0x000000060e28b980 */ /* 0x000364000c101d00 */
[----:B------:R-:W-:-:S02]  /*10110*/  @!P2 IMAD.X R5, R5, 0x1, R32, P0 ;  /* 0x000000010505a824 */ /* 0x000fc400000e0620 */
[----:B------:R-:W-:Y:S01]  /*10120*/  @!P2 IMAD.X R7, R7, 0x1, R32, P1 ;  /* 0x000000010707a824 */ /* 0x000fe200008e0620 */
[----:B------:R-:W-:Y:S01]  /*10130*/  CS2R R32, SRZ ;  /* 0x0000000000207805 */ /* 0x000fe2000001ff00 */
[----:B------:R1:W5:Y:S04]  /*10140*/  @!P4 LD.E.128 R24, desc[UR6][R12.64] ;  /* 0x000000060c18c980 */ /* 0x000368000c101d00 */
[----:B------:R1:W5:Y:S04]  /*10150*/  @!P4 LD.E.128 R36, desc[UR6][R8.64] ;  /* 0x000000060824c980 */ /* 0x000368000c101d00 */
[----:B------:R1:W5:Y:S04]  /*10160*/  @!P2 LD.E.128 R32, desc[UR6][R4.64] ;  /* 0x000000060420a980 */ /* 0x000368000c101d00 */
[----:B------:R1:W5:Y:S02]  /*10170*/  @!P2 LD.E.128 R44, desc[UR6][R6.64] ;  /* 0x00000006062ca980 */ /* 0x000364000c101d00 */
.L_x_6078:
[----:B------:R-:W-:Y:S05]  /*10180*/  BSYNC B1 ;  /* 0x0000000000017941 */ /* 0x000fea0003800000 */
.L_x_6077:
[----:B-12--5:R-:W-:Y:S01]  /*10190*/  IMAD.MOV.U32 R4, RZ, RZ, R44 ;  /* 0x000000ffff047224 */ /* 0x026fe200078e002c */
[----:B------:R-:W-:Y:S01]  /*101a0*/  UMOV UR4, 0xffffffff ;  /* 0xffffffff00047882 */ /* 0x000fe20000000000 */
[----:B------:R-:W-:Y:S02]  /*101b0*/  IMAD.MOV.U32 R5, RZ, RZ, R45 ;  /* 0x000000ffff057224 */ /* 0x000fe400078e002d */
[----:B------:R-:W-:Y:S01]  /*101c0*/  IMAD.MOV.U32 R6, RZ, RZ, R46 ;  /* 0x000000ffff067224 */ /* 0x000fe200078e002e */
[----:B------:R-:W-:Y:S01]  /*101d0*/  PRMT R69, R69, 0x5410, R4 ;  /* 0x0000541045457816 */ /* 0x000fe20000000004 */
[----:B---3--:R-:W-:Y:S01]  /*101e0*/  IMAD.MOV.U32 R7, RZ, RZ, R47 ;  /* 0x000000ffff077224 */ /* 0x008fe200078e002f */
        /* <DEDUP_REMOVED lines=45> */
[----:B0-----:R-:W0:Y:S04]  /*104c0*/  SHFL.IDX PT, R21, R21, 0x1, 0x1c1f ;  /* 0x003c1f0015157f89 */ /* 0x001e2800000e0000 */
[----:B------:R-:W1:Y:S04]  /*104d0*/  SHFL.IDX PT, R20, R20, 0x1, 0x1c1f ;  /* 0x003c1f0014147f89 */ /* 0x000e6800000e0000 */
[----:B------:R-:W2:Y:S04]  /*104e0*/  SHFL.IDX PT, R61, R61, 0x1, 0x1c1f ;  /* 0x003c1f003d3d7f89 */ /* 0x000ea800000e0000 */
[----:B------:R3:W0:Y:S02]  /*104f0*/  SHFL.IDX PT, R62, R3, 0x1, 0x1c1f ;  /* 0x003c1f00033e7f89 */ /* 0x00062400000e0000 */
.L_x_6338:
[----:B------:R-:W-:Y:S01]  /*10500*/  VIADD R64, R64, 0x40 ;  /* 0x0000004040407836 */ /* 0x000fe20000000000 */
[----:B------:R-:W-:Y:S01]  /*10510*/  BSSY B1, `(.L_x_6080) ;  /* 0x0000035000017945 */ /* 0x000fe20003800000 */
[----:B------:R-:W-:Y:S02]  /*10520*/  CS2R R6, SRZ ;  /* 0x0000000000067805 */ /* 0x000fe4000001ff00 */
[----:B----4-:R-:W-:Y:S02]  /*10530*/  CS2R R8, SRZ ;  /* 0x0000000000087805 */ /* 0x010fe4000001ff00 */
        /* <DEDUP_REMOVED lines=11> */
[----:B------:R-:W-:Y:S01]  /*105f0*/  ULDC UR4, c[0x0][0x3f4] ;  /* 0x0000fd0000047ab9 */ /* 0x000fe20000000800 */
[----:B-1----:R-:W-:Y:S01]  /*10600*/  IMAD.MOV.U32 R6, RZ, RZ, R20 ;  /* 0x000000ffff067224 */ /* 0x002fe200078e0014 */
[----:B------:R-:W-:Y:S01]  /*10610*/  ISETP.GE.AND P2, PT, R16, UR4, PT ;  /* 0x0000000410007c0c */ /* 0x000fe2000bf46270 */
[----:B0-----:R-:W-:Y:S01]  /*10620*/  IMAD.MOV.U32 R7, RZ, RZ, R21 ;  /* 0x000000ffff077224 */ /* 0x001fe200078e0015 */
[----:B------:R-:W-:Y:S01]  /*10630*/  ISETP.GE.AND P3, PT, R195, UR4, PT ;  /* 0x00000004c3007c0c */ /* 0x000fe2000bf66270 */
[----:B------:R-:W-:Y:S01]  /*10640*/  IMAD.MOV.U32 R8, RZ, RZ, R62 ;  /* 0x000000ffff087224 */ /* 0x000fe200078e003e */
[----:B------:R-:W-:Y:S01]  /*10650*/  ISETP.GE.AND P4, PT, R194, UR4, PT ;  /* 0x00000004c2007c0c */ /* 0x000fe2000bf86270 */
[----:B--2---:R-:W-:Y:S01]  /*10660*/  IMAD.MOV.U32 R9, RZ, RZ, R61 ;  /* 0x000000ffff097224 */ /* 0x004fe200078e003d */
[----:B------:R-:W-:Y:S02]  /*10670*/  CS2R R52, SRZ ;  /* 0x0000000000347805 */ /* 0x000fe4000001ff00 */
[----:B------:R-:W-:-:S02]  /*10680*/  CS2R R54, SRZ ;  /* 0x0000000000367805 */ /* 0x000fc4000001ff00 */
[----:B------:R-:W-:Y:S02]  /*10690*/  CS2R R10, SRZ ;  /* 0x00000000000a7805 */ /* 0x000fe4000001ff00 */
[----:B------:R-:W-:Y:S02]  /*106a0*/  CS2R R56, SRZ ;  /* 0x0000000000387805 */ /* 0x000fe4000001ff00 */
[----:B------:R-:W-:Y:S01]  /*106b0*/  CS2R R58, SRZ ;  /* 0x00000000003a7805 */ /* 0x000fe2000001ff00 */
[----:B------:R-:W-:Y:S01]  /*106c0*/  ULDC.64 UR6, c[0x0][0x208] ;  /* 0x0000820000067ab9 */ /* 0x000fe20000000a00 */
[C---:B---3--:R-:W-:Y:S01]  /*106d0*/  @!P2 IMAD.SHL.U32 R3, R16.reuse, 0x2, RZ ;  /* 0x000000021003a824 */ /* 0x048fe200078e00ff */
[----:B------:R-:W-:Y:S01]  /*106e0*/  @!P2 SHF.L.U64.HI R14, R16, 0x1, R17 ;  /* 0x00000001100ea819 */ /* 0x000fe20000010211 */
[----:B------:R-:W-:Y:S02]  /*106f0*/  @!P3 IMAD.SHL.U32 R13, R200, 0x8, RZ ;  /* 0x00000008c80db824 */ /* 0x000fe400078e00ff */
[----:B------:R-:W-:Y:S01]  /*10700*/  @!P4 IMAD.SHL.U32 R63, R201, 0x8, RZ ;  /* 0x00000008c93fc824 */ /* 0x000fe200078e00ff */
[-C--:B------:R-:W-:Y:S01]  /*10710*/  @!P2 IADD3 R60, P1, R62, R3.reuse, RZ ;  /* 0x000000033e3ca210 */ /* 0x080fe20007f3e0ff */
[----:B------:R-:W-:Y:S01]  /*10720*/  @!P3 IMAD.WIDE R4, R13, 0x2, R6 ;  /* 0x000000020d04b825 */ /* 0x000fe200078e0206 */
[----:B------:R-:W-:-:S03]  /*10730*/  @!P2 IADD3 R20, P0, R20, R3, RZ ;  /* 0x000000031414a210 */ /* 0x000fc60007f1e0ff */
[----:B------:R-:W-:Y:S01]  /*10740*/  @!P4 IMAD.WIDE R6, R63, 0x2, R6 ;  /* 0x000000023f06c825 */ /* 0x000fe200078e0206 */
[----:B------:R0:W5:Y:S03]  /*10750*/  @!P3 LD.E.128 R52, desc[UR6][R4.64] ;  /* 0x000000060434b980 */ /* 0x000166000c101d00 */
[--C-:B------:R-:W-:Y:S01]  /*10760*/  @!P3 IMAD.WIDE R12, R13, 0x2, R8.reuse ;  /* 0x000000020d0cb825 */ /* 0x100fe200078e0208 */
[----:B------:R1:W5:Y:S03]  /*10770*/  @!P4 LD.E.128 R56, desc[UR6][R6.64] ;  /* 0x000000060638c980 */ /* 0x000366000c101d00 */
[----:B------:R-:W-:Y:S01]  /*10780*/  @!P4 IMAD.WIDE R62, R63, 0x2, R8 ;  /* 0x000000023f3ec825 */ /* 0x000fe200078e0208 */
[----:B------:R-:W-:Y:S02]  /*10790*/  CS2R R8, SRZ ;  /* 0x0000000000087805 */ /* 0x000fe4000001ff00 */
[----:B------:R-:W-:-:S02]  /*107a0*/  CS2R R48, SRZ ;  /* 0x0000000000307805 */ /* 0x000fc4000001ff00 */
[----:B------:R-:W-:Y:S01]  /*107b0*/  CS2R R50, SRZ ;  /* 0x0000000000327805 */ /* 0x000fe2000001ff00 */
[--C-:B------:R-:W-:Y:S01]  /*107c0*/  @!P2 IMAD.X R21, R21, 0x1, R14.reuse, P0 ;  /* 0x000000011515a824 */ /* 0x100fe200000e060e */
[----:B0-----:R-:W-:Y:S01]  /*107d0*/  CS2R R4, SRZ ;  /* 0x0000000000047805 */ /* 0x001fe2000001ff00 */
[----:B------:R-:W-:Y:S01]  /*107e0*/  @!P2 IMAD.X R61, R61, 0x1, R14, P1 ;  /* 0x000000013d3da824 */ /* 0x000fe200008e060e */
[----:B------:R0:W5:Y:S01]  /*107f0*/  @!P3 LD.E.128 R8, desc[UR6][R12.64] ;  /* 0x000000060c08b980 */ /* 0x000162000c101d00 */
[----:B------:R-:W-:Y:S02]  /*10800*/  CS2R R14, SRZ ;  /* 0x00000000000e7805 */ /* 0x000fe4000001ff00 */
[----:B-1----:R-:W-:Y:S01]  /*10810*/  CS2R R6, SRZ ;  /* 0x0000000000067805 */ /* 0x002fe2000001ff00 */
[----:B------:R4:W5:Y:S05]  /*10820*/  @!P2 LD.E.128 R48, desc[UR6][R20.64] ;  /* 0x000000061430a980 */ /* 0x00096a000c101d00 */
[----:B------:R4:W5:Y:S01]  /*10830*/  @!P2 LD.E.128 R4, desc[UR6][R60.64] ;  /* 0x000000063c04a980 */ /* 0x000962000c101d00 */
[----:B0-----:R-:W-:-:S06]  /*10840*/  CS2R R12, SRZ ;  /* 0x00000000000c7805 */ /* 0x001fcc000001ff00 */
[----:B------:R4:W5:Y:S02]  /*10850*/  @!P4 LD.E.128 R12, desc[UR6][R62.64] ;  /* 0x000000063e0cc980 */ /* 0x000964000c101d00 */
.L_x_6081:
[----:B------:R-:W-:Y:S05]  /*10860*/  BSYNC B1 ;  /* 0x0000000000017941 */ /* 0x000fea0003800000 */
.L_x_6080:
[----:B--2-4-:R-:W3:Y:S01]  /*10870*/  LDL R61, [R1+0x30] ;  /* 0x00003000013d7983 */ /* 0x014ee20000100800 */
[----:B0----5:R-:W-:Y:S01]  /*10880*/  IMAD.MOV.U32 R21, RZ, RZ, R5 ;  /* 0x000000ffff157224 */ /* 0x021fe200078e0005 */
[----:B------:R-:W-:Y:S01]  /*10890*/  BSSY B1, `(.L_x_6082) ;  /* 0x0000035000017945 */ /* 0x000fe20003800000 */
[----:B------:R-:W-:Y:S02]  /*108a0*/  IMAD.MOV.U32 R60, RZ, RZ, R7 ;  /* 0x000000ffff3c7224 */ /* 0x000fe400078e0007 */
[----:B-1----:R-:W-:Y:S01]  /*108b0*/  IMAD.MOV.U32 R20, RZ, RZ, R4 ;  /* 0x000000ffff147224 */ /* 0x002fe200078e0004 */
        /* <DEDUP_REMOVED lines=22> */
[----:B------:R-:W-:-:S04]  /*10a20*/  PRMT R73, R63, 0x7610, R73 ;  /* 0x000076103f497816 */ /* 0x000fc80000000049 */
        /* <DEDUP_REMOVED lines=15> */
[----:B------:R-:W-:Y:S01]  /*10b20*/  PRMT R70, R61, 0x7610, R70 ;  /* 0x000076103d467816 */ /* 0x000fe20000000046 */
[----:B------:R-:W-:-:S03]  /*10b30*/  IMAD.MOV.U32 R61, RZ, RZ, R49 ;  /* 0x000000ffff3d7224 */ /* 0x000fc600078e0031 */
[----:B------:R-:W-:Y:S02]  /*10b40*/  PRMT R71, R3, 0x7610, R71 ;  /* 0x0000761003477816 */ /* 0x000fe40000000047 */
[----:B------:R-:W-:Y:S01]  /*10b50*/  PRMT R104, R61, 0x7610, R104 ;  /* 0x000076103d687816 */ /* 0x000fe20000000068 */
[----:B------:R-:W-:Y:S01]  /*10b60*/  IMAD.MOV.U32 R61, RZ, RZ, R52 ;  /* 0x000000ffff3d7224 */ /* 0x000fe200078e0034 */
[----:B------:R-:W-:-:S04]  /*10b70*/  VIADDMNMX R3, R65, -R220, 0x80, PT ;  /* 0x0000008041037446 */ /* 0x000fc800038009dc */
[----:B------:R-:W-:Y:S01]  /*10b80*/  PRMT R82, R61, 0x7610, R82 ;  /* 0x000076103d527816 */ /* 0x000fe20000000052 */
[----:B------:R-:W-:Y:S01]  /*10b90*/  IMAD.MOV.U32 R61, RZ, RZ, R55 ;  /* 0x000000ffff3d7224 */ /* 0x000fe200078e0037 */
[----:B------:R-:W-:-:S04]  /*10ba0*/  ISETP.GE.AND P1, PT, R206, R3, PT ;  /* 0x00000003ce00720c */ /* 0x000fc80003f26270 */
[----:B------:R-:W-:Y:S01]  /*10bb0*/  PRMT R85, R61, 0x7610, R85 ;  /* 0x000076103d557816 */ /* 0x000fe20000000055 */
[----:B------:R-:W-:Y:S01]  /*10bc0*/  IMAD.MOV.U32 R61, RZ, RZ, R59 ;  /* 0x000000ffff3d7224 */ /* 0x000fe200078e003b */
[----:B0-----:R-:W-:Y:S07]  /*10bd0*/  @!P0 BRA `(.L_x_6083) ;  /* 0x0000017800248947 */ /* 0x001fee0003800000 */
.L_x_6339:
[----:B------:R-:W-:Y:S05]  /*10be0*/  BSYNC B1 ;  /* 0x0000000000017941 */ /* 0x000fea0003800000 */
.L_x_6082:
        /* <DEDUP_REMOVED lines=8> */
[----:B------:R-:W-:-:S09]  /*10c70*/  ISETP.GE.AND P2, PT, R194, R21, PT ;  /* 0x00000015c200720c */ /* 0x000fd20003f46270 */
[----:B------:R-:W-:Y:S05]  /*10c80*/  @P0 BRA `(.L_x_6087) ;  /* 0x0000000400a80947 */ /* 0x000fea0003800000 */
[----:B------:R-:W-:Y:S02]  /*10c90*/  LEA.HI R62, R21, R0, RZ, 0x1d ;  /* 0x00000000153e7211 */ /* 0x000fe400078fe8ff */
[----:B------:R-:W-:Y:S02]  /*10ca0*/  LOP3.LUT R61, R215, 0x38, R16, 0xf8, !PT ;  /* 0x00000038d73d7812 */ /* 0x000fe400078ef810 */
[----:B------:R-:W-:Y:S01]  /*10cb0*/  SHF.R.S32.HI R63, RZ, 0x1f, R62 ;  /* 0x0000001fff3f7819 */ /* 0x000fe2000001143e */
[----:B------:R-:W-:Y:S01]  /*10cc0*/  IMAD.SHL.U32 R64, R62, 0x8, RZ ;  /* 0x000000083e407824 */ /* 0x000fe200078e00ff */
[----:B------:R-:W-:Y:S02]  /*10cd0*/  LOP3.LUT R60, R61, R216, RZ, 0x3c, !PT ;  /* 0x000000d83d3c7212 */ /* 0x000fe400078e3cff */
[----:B------:R-:W-:Y:S02]  /*10ce0*/  LEA.HI R62, R63, R62, RZ, 0x3 ;  /* 0x0000003e3f3e7211 */ /* 0x000fe400078f18ff */
[----:B------:R-:W-:Y:S01]  /*10cf0*/  LOP3.LUT R63, R215, 0x38, R64, 0xf8, !PT ;  /* 0x00000038d73f7812 */ /* 0x000fe200078ef840 */
[----:B------:R-:W-:Y:S01]  /*10d00*/  IMAD.IADD R61, R217, 0x1, R60 ;  /* 0x00000001d93d7824 */ /* 0x000fe200078e023c */
[----:B------:R-:W-:Y:S01]  /*10d10*/  SHF.R.U64 R98, R34, 0x10, R35 ;  /* 0x0000001022627819 */ /* 0x000fe20000001223 */
[----:B------:R-:W-:Y:S01]  /*10d20*/  IMAD.SHL.U32 R62, R62, 0x400, RZ ;  /* 0x000004003e3e7824 */ /* 0x000fe200078e00ff */
[----:B------:R-:W-:Y:S01]  /*10d30*/  LOP3.LUT R63, R63, R216, RZ, 0x3c, !PT ;  /* 0x000000d83f3f7212 */ /* 0x000fe200078e3cff */
[----:B------:R-:W-:Y:S01]  /*10d40*/  IMAD R76, R61, 0x2, R18 ;  /* 0x000000023d4c7824 */ /* 0x000fe200078e0212 */
[----:B------:R-:W-:-:S02]  /*10d50*/  SHF.R.U64 R34, R44, 0x10, R45 ;  /* 0x000000102c227819 */ /* 0x000fc4000000122d */
[----:B------:R-:W-:Y:S02]  /*10d60*/  LOP3.LUT R62, R62, 0x7fffe000, RZ, 0xc0, !PT ;  /* 0x7fffe0003e3e7812 */ /* 0x000fe400078ec0ff */
[----:B------:R-:W-:Y:S02]  /*10d70*/  SHF.R.U64 R32, R32, 0x10, R33 ;  /* 0x0000001020207819 */ /* 0x000fe40000001221 */
[----:B------:R-:W-:Y:S02]  /*10d80*/  IADD3 R77, R63, R62, R217 ;  /* 0x0000003e3f4d7210 */ /* 0x000fe40007ffe0d9 */
[----:B------:R-:W0:Y:S01]  /*10d90*/  LDS.128 R60, [R76+0x12400] ;  /* 0x012400004c3c7984 */ /* 0x000e220000000c00 */
[----:B------:R-:W-:Y:S02]  /*10da0*/  SHF.R.U32.HI R45, RZ, 0x10, R45 ;  /* 0x00000010ff2d7819 */ /* 0x000fe4000001162d */
[----:B------:R-:W-:Y:S01]  /*10db0*/  IMAD R77, R77, 0x2, R18 ;  /* 0x000000024d4d7824 */ /* 0x000fe200078e0212 */
[----:B------:R-:W-:-:S02]  /*10dc0*/  SHF.R.U64 R96, R46, 0x10, R47 ;  /* 0x000000102e607819 */ /* 0x000fc4000000122f */
[----:B------:R-:W-:Y:S02]  /*10dd0*/  SHF.R.U32.HI R97, RZ, 0x10, R33 ;  /* 0x00000010ff617819 */ /* 0x000fe40000011621 */
[----:B------:R-:W1:Y:S01]  /*10de0*/  LDS.128 R64, [R77+0x12400] ;  /* 0x012400004d407984 */ /* 0x000e620000000c00 */
[----:B------:R-:W-:Y:S02]  /*10df0*/  SHF.R.U32.HI R95, RZ, 0x10, R35 ;  /* 0x00000010ff5f7819 */ /* 0x000fe40000011623 */
[----:B------:R-:W-:Y:S02]  /*10e00*/  PRMT R46, R69, 0x5432, R34 ;  /* 0x00005432452e7816 */ /* 0x000fe40000000022 */
[----:B------:R-:W-:Y:S02]  /*10e10*/  PRMT R35, R73, 0x5432, R32 ;  /* 0x0000543249237816 */ /* 0x000fe40000000020 */
[----:B------:R-:W-:Y:S01]  /*10e20*/  PRMT R34, R70, 0x5432, R45 ;  /* 0x0000543246227816 */ /* 0x000fe2000000002d */
[----:B------:R-:W-:Y:S01]  /*10e30*/  IMAD.U32 R121, R46, 0x10000, RZ ;  /* 0x000100002e797824 */ /* 0x000fe200078e00ff */
[----:B------:R-:W-:Y:S01]  /*10e40*/  SHF.R.U32.HI R33, RZ, 0x10, R47 ;  /* 0x00000010ff217819 */ /* 0x000fe2000001162f */
[----:B------:R-:W-:Y:S01]  /*10e50*/  IMAD.U32 R123, R35, 0x10000, RZ ;  /* 0x00010000237b7824 */ /* 0x000fe200078e00ff */
[----:B------:R-:W-:Y:S01]  /*10e60*/  PRMT R32, R74, 0x5432, R97 ;  /* 0x000054324a207816 */ /* 0x000fe20000000061 */
[----:B------:R-:W-:Y:S01]  /*10e70*/  IMAD.U32 R119, R34, 0x10000, RZ ;  /* 0x0001000022777824 */ /* 0x000fe200078e00ff */
[----:B------:R-:W-:-:S02]  /*10e80*/  PRMT R33, R72, 0x5432, R33 ;  /* 0x0000543248217816 */ /* 0x000fc40000000021 */
[----:B------:R-:W-:Y:S01]  /*10e90*/  PRMT R94, R94, 0x5410, R95 ;  /* 0x000054105e5e7816 */ /* 0x000fe2000000005f */
[----:B------:R-:W-:Y:S01]  /*10ea0*/  IMAD.U32 R122, R32, 0x10000, RZ ;  /* 0x00010000207a7824 */ /* 0x000fe200078e00ff */
[----:B------:R-:W-:Y:S02]  /*10eb0*/  PRMT R45, R71, 0x5432, R96 ;  /* 0x00005432472d7816 */ /* 0x000fe40000000060 */
[----:B------:R-:W-:Y:S01]  /*10ec0*/  PRMT R44, R75, 0x5432, R98 ;  /* 0x000054324b2c7816 */ /* 0x000fe20000000062 */
[C---:B------:R-:W-:Y:S01]  /*10ed0*/  IMAD.U32 R120, R94.reuse, 0x10000, RZ ;  /* 0x000100005e787824 */ /* 0x040fe200078e00ff */
[----:B------:R-:W-:Y:S01]  /*10ee0*/  LOP3.LUT R94, R94, 0xffff0000, RZ, 0xc0, !PT ;  /* 0xffff00005e5e7812 */ /* 0x000fe200078ec0ff */
[C---:B0-----:R-:W-:Y:S01]  /*10ef0*/  IMAD.U32 R47, R61.reuse, 0x10000, RZ ;  /* 0x000100003d2f7824 */ /* 0x041fe200078e00ff */
[----:B------:R-:W-:Y:S01]  /*10f00*/  LOP3.LUT R96, R61, 0xffff0000, RZ, 0xc0, !PT ;  /* 0xffff00003d607812 */ /* 0x000fe200078ec0ff */
[----:B------:R-:W-:Y:S01]  /*10f10*/  IMAD.U32 R98, R60, 0x10000, RZ ;  /* 0x000100003c627824 */ /* 0x000fe200078e00ff */
[C---:B------:R-:W-:Y:S01]  /*10f20*/  LOP3.LUT R61, R62.reuse, 0xffff0000, RZ, 0xc0, !PT ;  /* 0xffff00003e3d7812 */ /* 0x040fe200078ec0ff */
[----:B------:R-:W-:Y:S01]  /*10f30*/  IMAD.U32 R95, R62, 0x10000, RZ ;  /* 0x000100003e5f7824 */ /* 0x000fe200078e00ff */
        /* <DEDUP_REMOVED lines=10> */
[----:B------:R-:W-:Y:S01]  /*10fe0*/  IMAD.U32 R117, R67, 0x10000, RZ ;  /* 0x0001000043757824 */ /* 0x000fe200078e00ff */
[----:B------:R-:W-:Y:S01]  /*10ff0*/  LOP3.LUT R64, R66, 0xffff0000, RZ, 0xc0, !PT ;  /* 0xffff000042407812 */ /* 0x000fe200078ec0ff */
[----:B------:R-:W-:-:S02]  /*11000*/  IMAD.U32 R118, R33, 0x10000, RZ ;  /* 0x0001000021767824 */ /* 0x000fc400078e00ff */
[-C--:B------:R-:W-:Y:S01]  /*11010*/  FMUL.FTZ R126, R116, R122.reuse ;  /* 0x0000007a747e7220 */ /* 0x080fe20000410000 */
[----:B------:R-:W-:Y:S01]  /*11020*/  IMAD.U32 R65, R66, 0x10000, RZ ;  /* 0x0001000042417824 */ /* 0x000fe200078e00ff */
[----:B------:R-:W-:Y:S01]  /*11030*/  LOP3.LUT R66, R67, 0xffff0000, RZ, 0xc0, !PT ;  /* 0xffff000043427812 */ /* 0x000fe200078ec0ff */
[C---:B------:R-:W-:Y:S01]  /*11040*/  FFMA.FTZ R67, R98.reuse, R123, -R125 ;  /* 0x0000007b62437223 */ /* 0x040fe2000001087d */
[----:B------:R-:W-:Y:S01]  /*11050*/  FFMA.FTZ R116, R47, R122, -R124 ;  /* 0x0000007a2f747223 */ /* 0x000fe2000001087c */
[----:B------:R-:W-:Y:S01]  /*11060*/  FFMA.FTZ R98, R98, R121, R127 ;  /* 0x0000007962627223 */ /* 0x000fe2000001007f */
[C---:B------:R-:W-:Y:S01]  /*11070*/  FMUL.FTZ R122, R117.reuse, R118 ;  /* 0x00000076757a7220 */ /* 0x040fe20000410000 */
[----:B------:R-:W-:Y:S01]  /*11080*/  LOP3.LUT R121, R46, 0xffff0000, RZ, 0xc0, !PT ;  /* 0xffff00002e797812 */ /* 0x000fe200078ec0ff */
[-C--:B------:R-:W-:Y:S01]  /*11090*/  FMUL.FTZ R123, R117, R120.reuse ;  /* 0x00000078757b7220 */ /* 0x080fe20000410000 */
[----:B------:R-:W-:Y:S01]  /*110a0*/  FFMA.FTZ R119, R47, R119, R126 ;  /* 0x000000772f777223 */ /* 0x000fe2000001007e */
[----:B------:R-:W-:Y:S01]  /*110b0*/  FFMA.FTZ R47, R97, R120, -R122 ;  /* 0x00000078612f7223 */ /* 0x000fe2000001087a */
[----:B------:R-:W-:Y:S01]  /*110c0*/  LOP3.LUT R117, R35, 0xffff0000, RZ, 0xc0, !PT ;  /* 0xffff000023757812 */ /* 0x000fe200078ec0ff */
        /* <DEDUP_REMOVED lines=10> */
[----:B------:R-:W-:Y:S01]  /*11170*/  FFMA.FTZ R121, R60, R121, R125 ;  /* 0x000000793c797223 */ /* 0x000fe2000001007d */
[C---:B------:R-:W-:Y:S01]  /*11180*/  FMUL.FTZ R60, R65.reuse, R34 ;  /* 0x00000022413c7220 */ /* 0x040fe20000410000 */
[C---:B------:R-:W-:Y:S01]  /*11190*/  FFMA.FTZ R35, R96.reuse, R35, -R117 ;  /* 0x0000002360237223 */ /* 0x040fe20000010875 */
[----:B------:R-:W-:Y:S01]  /*111a0*/  FFMA.FTZ R46, R96, R46, R107 ;  /* 0x0000002e602e7223 */ /* 0x000fe2000001006b */
[-C--:B------:R-:W-:Y:S01]  /*111b0*/  FMUL.FTZ R96, R65, R62.reuse ;  /* 0x0000003e41607220 */ /* 0x080fe20000410000 */
[----:B------:R-:W-:Y:S01]  /*111c0*/  LOP3.LUT R45, R45, 0xffff0000, RZ, 0xc0, !PT ;  /* 0xffff00002d2d7812 */ /* 0x000fe200078ec0ff */
[----:B------:R-:W-:Y:S01]  /*111d0*/  FFMA.FTZ R62, R95, R62, -R60 ;  /* 0x0000003e5f3e7223 */ /* 0x000fe2000001083c */
[----:B------:R-:W-:Y:S01]  /*111e0*/  LOP3.LUT R33, R33, 0xffff0000, RZ, 0xc0, !PT ;  /* 0xffff000021217812 */ /* 0x000fe200078ec0ff */
[----:B------:R-:W-:Y:S01]  /*111f0*/  FFMA.FTZ R95, R95, R34, R96 ;  /* 0x000000225f5f7223 */ /* 0x000fe20000010060 */
[----:B------:R-:W-:Y:S01]  /*11200*/  LOP3.LUT R44, R44, 0xffff0000, RZ, 0xc0, !PT ;  /* 0xffff00002c2c7812 */ /* 0x000fe200078ec0ff */
[----:B------:R-:W-:Y:S01]  /*11210*/  FMUL.FTZ R34, R64, R45 ;  /* 0x0000002d40227220 */ /* 0x000fe20000410000 */
[----:B------:R-:W-:Y:S01]  /*11220*/  F2FP.BF16.F32.PACK_AB R32, R32, R67 ;  /* 0x000000432020723e */ /* 0x000fe200000010ff */
[CC--:B------:R-:W-:Y:S01]  /*11230*/  FMUL.FTZ R60, R66.reuse, R33.reuse ;  /* 0x00000021423c7220 */ /* 0x0c0fe20000410000 */
[----:B------:R-:W-:Y:S01]  /*11240*/  FMUL.FTZ R66, R66, R94 ;  /* 0x0000005e42427220 */ /* 0x000fe20000410000 */
[-C--:B------:R-:W-:Y:S01]  /*11250*/  FMUL.FTZ R64, R64, R44.reuse ;  /* 0x0000002c40407220 */ /* 0x080fe20000410000 */
[----:B------:R-:W-:Y:S01]  /*11260*/  FFMA.FTZ R65, R61, R44, -R34 ;  /* 0x0000002c3d417223 */ /* 0x000fe20000010822 */
        /* <DEDUP_REMOVED lines=12> */
.L_x_6087:
[----:B------:R-:W-:Y:S05]  /*11330*/  BSYNC B2 ;  /* 0x0000000000027941 */ /* 0x000fea0003800000 */
.L_x_6086:
[----:B------:R-:W-:Y:S04]  /*11340*/  BSSY B2, `(.L_x_6088) ;  /* 0x0000073000027945 */ /* 0x000fe80003800000 */
[----:B------:R-:W-:Y:S05]  /*11350*/  @P1 BRA `(.L_x_6089) ;  /* 0x0000000400c41947 */ /* 0x000fea0003800000 */
[----:B0-----:R-:W2:Y:S01]  /*11360*/  LDL R32, [R1+0x38] ;  /* 0x0000380001207983 */ /* 0x001ea20000100800 */
[----:B------:R-:W-:Y:S02]  /*11370*/  SHF.R.S32.HI R34, RZ, 0x1f, R195 ;  /* 0x0000001fff227819 */ /* 0x000fe400000114c3 */
[--C-:B------:R-:W-:Y:S02]  /*11380*/  SHF.R.U64 R63, R30, 0x10, R31.reuse ;  /* 0x000000101e3f7819 */ /* 0x100fe4000000121f */
[CC--:B------:R-:W-:Y:S02]  /*11390*/  LEA.HI R35, R34.reuse, R195.reuse, RZ, 0x6 ;  /* 0x000000c322237211 */ /* 0x0c0fe400078f30ff */
[----:B------:R-:W-:Y:S02]  /*113a0*/  LEA.HI R34, R34, R195, RZ, 0x3 ;  /* 0x000000c322227211 */ /* 0x000fe400078f18ff */
[----:B------:R-:W-:Y:S01]  /*113b0*/  SHF.R.U32.HI R30, RZ, 0x10, R31 ;  /* 0x00000010ff1e7819 */ /* 0x000fe2000001161f */
[----:B------:R-:W-:Y:S01]  /*113c0*/  IMAD.SHL.U32 R44, R35, 0x80, RZ ;  /* 0x00000080232c7824 */ /* 0x000fe200078e00ff */
[----:B------:R-:W-:-:S02]  /*113d0*/  LOP3.LUT R35, R215, 0x38, R34, 0xf8, !PT ;  /* 0x00000038d7237812 */ /* 0x000fc400078ef822 */
[----:B------:R-:W-:Y:S02]  /*113e0*/  SHF.R.U64 R65, R28, 0x10, R29 ;  /* 0x000000101c417819 */ /* 0x000fe4000000121d */
[----:B------:R-:W-:Y:S02]  /*113f0*/  LOP3.LUT R44, R44, 0xffffe000, RZ, 0xc0, !PT ;  /* 0xffffe0002c2c7812 */ /* 0x000fe400078ec0ff */
[----:B------:R-:W-:Y:S02]  /*11400*/  LOP3.LUT R35, R35, R216, RZ, 0x3c, !PT ;  /* 0x000000d823237212 */ /* 0x000fe400078e3cff */
[----:B------:R-:W-:Y:S02]  /*11410*/  SHF.R.U64 R31, R40, 0x10, R41 ;  /* 0x00000010281f7819 */ /* 0x000fe40000001229 */
[----:B------:R-:W-:Y:S02]  /*11420*/  IADD3 R35, R35, R44, R217 ;  /* 0x0000002c23237210 */ /* 0x000fe40007ffe0d9 */
[----:B------:R-:W-:-:S02]  /*11430*/  SHF.R.U32.HI R28, RZ, 0x10, R29 ;  /* 0x00000010ff1c7819 */ /* 0x000fc4000001161d */
[----:B------:R-:W-:Y:S02]  /*11440*/  SHF.R.U64 R29, R42, 0x10, R43 ;  /* 0x000000102a1d7819 */ /* 0x000fe4000000122b */
[----:B------:R-:W-:Y:S02]  /*11450*/  PRMT R108, R108, 0x5410, R31 ;  /* 0x000054106c6c7816 */ /* 0x000fe4000000001f */
[----:B------:R-:W-:Y:S02]  /*11460*/  PRMT R113, R113, 0x5410, R28 ;  /* 0x0000541071717816 */ /* 0x000fe4000000001c */
[----:B------:R-:W-:Y:S01]  /*11470*/  PRMT R110, R110, 0x5410, R29 ;  /* 0x000054106e6e7816 */ /* 0x000fe2000000001d */
[----:B------:R-:W-:Y:S01]  /*11480*/  IMAD.U32 R66, R108, 0x10000, RZ ;  /* 0x000100006c427824 */ /* 0x000fe200078e00ff */
[----:B------:R-:W-:Y:S02]  /*11490*/  SHF.R.U32.HI R40, RZ, 0x10, R41 ;  /* 0x00000010ff287819 */ /* 0x000fe40000011629 */
[----:B------:R-:W-:-:S02]  /*114a0*/  PRMT R112, R112, 0x5410, R65 ;  /* 0x0000541070707816 */ /* 0x000fc40000000041 */
[----:B------:R-:W-:Y:S02]  /*114b0*/  SHF.R.U32.HI R42, RZ, 0x10, R43 ;  /* 0x00000010ff2a7819 */ /* 0x000fe4000001162b */
[----:B------:R-:W-:Y:S01]  /*114c0*/  PRMT R109, R109, 0x5410, R40 ;  /* 0x000054106d6d7816 */ /* 0x000fe20000000028 */
[----:B------:R-:W-:Y:S01]  /*114d0*/  IMAD.U32 R64, R112, 0x10000, RZ ;  /* 0x0001000070407824 */ /* 0x000fe200078e00ff */
[----:B------:R-:W-:Y:S02]  /*114e0*/  PRMT R115, R115, 0x5410, R30 ;  /* 0x0000541073737816 */ /* 0x000fe4000000001e */
[----:B------:R-:W-:Y:S01]  /*114f0*/  PRMT R111, R111, 0x5410, R42 ;  /* 0x000054106f6f7816 */ /* 0x000fe2000000002a */
[----:B------:R-:W-:Y:S01]  /*11500*/  IMAD.U32 R67, R109, 0x10000, RZ ;  /* 0x000100006d437824 */ /* 0x000fe200078e00ff */
[----:B------:R-:W-:Y:S01]  /*11510*/  PRMT R114, R114, 0x5410, R63 ;  /* 0x0000541072727816 */ /* 0x000fe2000000003f */
[----:B------:R-:W-:Y:S01]  /*11520*/  IMAD.U32 R63, R115, 0x10000, RZ ;  /* 0x00010000733f7824 */ /* 0x000fe200078e00ff */
[----:B------:R-:W-:-:S02]  /*11530*/  LOP3.LUT R65, R108, 0xffff0000, RZ, 0xc0, !PT ;  /* 0xffff00006c417812 */ /* 0x000fc400078ec0ff */
[----:B------:R-:W-:Y:S02]  /*11540*/  LOP3.LUT R109, R109, 0xffff0000, RZ, 0xc0, !PT ;  /* 0xffff00006d6d7812 */ /* 0x000fe400078ec0ff */
[----:B------:R-:W-:Y:S02]  /*11550*/  LOP3.LUT R115, R115, 0xffff0000, RZ, 0xc0, !PT ;  /* 0xffff000073737812 */ /* 0x000fe400078ec0ff */
[----:B--2---:R-:W-:Y:S02]  /*11560*/  R2UR UR4, R32 ;  /* 0x00000000200472ca */ /* 0x004fe400000e0000 */
[----:B------:R-:W-:-:S04]  /*11570*/  LEA.HI R32, R21, R200, RZ, 0x1d ;  /* 0x000000c815207211 */ /* 0x000fc800078fe8ff */
[----:B------:R-:W-:-:S04]  /*11580*/  SHF.R.S32.HI R33, RZ, 0x1f, R32 ;  /* 0x0000001fff217819 */ /* 0x000fc80000011420 */
[----:B------:R-:W-:Y:S01]  /*11590*/  LEA.HI R34, R33, R32, RZ, 0x3 ;  /* 0x0000002021227211 */ /* 0x000fe200078f18ff */
[----:B------:R-:W-:Y:S02]  /*115a0*/  IMAD.SHL.U32 R32, R32, 0x8, RZ ;  /* 0x0000000820207824 */ /* 0x000fe400078e00ff */
[----:B------:R-:W-:Y:S02]  /*115b0*/  LEA R60, R35, UR4, 0x1 ;  /* 0x00000004233c7c11 */ /* 0x000fe4000f8e08ff */
[----:B------:R-:W-:Y:S01]  /*115c0*/  IMAD.SHL.U32 R34, R34, 0x400, RZ ;  /* 0x0000040022227824 */ /* 0x000fe200078e00ff */
[----:B------:R-:W-:-:S04]  /*115d0*/  LOP3.LUT R33, R215, 0x38, R32, 0xf8, !PT ;  /* 0x00000038d7217812 */ /* 0x000fc800078ef820 */
        /* <DEDUP_REMOVED lines=23> */
[-C--:B------:R-:W-:Y:S01]  /*11750*/  FMUL.FTZ R94, R35, R64.reuse ;  /* 0x00000040235e7220 */ /* 0x080fe20000410000 */
[----:B------:R-:W-:Y:S01]  /*11760*/  FFMA.FTZ R35, R41, R64, -R76 ;  /* 0x0000004029237223 */ /* 0x000fe2000001084c */
[----:B------:R-:W-:-:S02]  /*11770*/  IMAD.U32 R47, R113, 0x10000, RZ ;  /* 0x00010000712f7824 */ /* 0x000fc400078e00ff */
[C---:B------:R-:W-:Y:S01]  /*11780*/  FMUL.FTZ R76, R42.reuse, R67 ;  /* 0x000000432a4c7220 */ /* 0x040fe20000410000 */
[----:B------:R-:W-:Y:S02]  /*11790*/  IMAD.U32 R64, R111, 0x10000, RZ ;  /* 0x000100006f407824 */ /* 0x000fe400078e00ff */
[----:B------:R-:W-:Y:S01]  /*117a0*/  FFMA.FTZ R41, R41, R66, R94 ;  /* 0x0000004229297223 */ /* 0x000fe2000001005e */
[-C--:B------:R-:W-:Y:S01]  /*117b0*/  FMUL.FTZ R66, R42, R47.reuse ;  /* 0x0000002f2a427220 */ /* 0x080fe20000410000 */
[----:B------:R-:W-:Y:S01]  /*117c0*/  FFMA.FTZ R42, R43, R47, -R76 ;  /* 0x0000002f2b2a7223 */ /* 0x000fe2000001084c */
[CC--:B------:R-:W-:Y:S01]  /*117d0*/  FMUL.FTZ R77, R45.reuse, R64.reuse ;  /* 0x000000402d4d7220 */ /* 0x0c0fe20000410000 */
[----:B------:R-:W-:Y:S01]  /*117e0*/  FMUL.FTZ R45, R45, R63 ;  /* 0x0000003f2d2d7220 */ /* 0x000fe20000410000 */
[----:B------:R-:W-:Y:S01]  /*117f0*/  FFMA.FTZ R47, R43, R67, R66 ;  /* 0x000000432b2f7223 */ /* 0x000fe20000010042 */
[----:B------:R-:W-:Y:S01]  /*11800*/  FMUL.FTZ R67, R40, R65 ;  /* 0x0000004128437220 */ /* 0x000fe20000410000 */
[----:B------:R-:W-:Y:S01]  /*11810*/  FFMA.FTZ R43, R62, R63, -R77 ;  /* 0x0000003f3e2b7223 */ /* 0x000fe2000001084d */
[----:B------:R-:W-:Y:S01]  /*11820*/  LOP3.LUT R63, R112, 0xffff0000, RZ, 0xc0, !PT ;  /* 0xffff0000703f7812 */ /* 0x000fe200078ec0ff */
[----:B------:R-:W-:Y:S01]  /*11830*/  FFMA.FTZ R45, R62, R64, R45 ;  /* 0x000000403e2d7223 */ /* 0x000fe2000001002d */
[----:B------:R-:W-:Y:S01]  /*11840*/  LOP3.LUT R113, R113, 0xffff0000, RZ, 0xc0, !PT ;  /* 0xffff000071717812 */ /* 0x000fe200078ec0ff */
[C---:B------:R-:W-:Y:S01]  /*11850*/  IMAD.U32 R62, R110.reuse, 0x10000, RZ ;  /* 0x000100006e3e7824 */ /* 0x040fe200078e00ff */
[----:B------:R-:W-:Y:S01]  /*11860*/  LOP3.LUT R110, R110, 0xffff0000, RZ, 0xc0, !PT ;  /* 0xffff00006e6e7812 */ /* 0x000fe200078ec0ff */
[-C--:B------:R-:W-:Y:S01]  /*11870*/  FMUL.FTZ R77, R40, R63.reuse ;  /* 0x0000003f284d7220 */ /* 0x080fe20000410000 */
[----:B------:R-:W-:Y:S01]  /*11880*/  FFMA.FTZ R64, R30, R63, -R67 ;  /* 0x0000003f1e407223 */ /* 0x000fe20000010843 */
[C---:B------:R-:W-:Y:S01]  /*11890*/  FMUL.FTZ R63, R44.reuse, R109 ;  /* 0x0000006d2c3f7220 */ /* 0x040fe20000410000 */
[----:B------:R-:W-:Y:S01]  /*118a0*/  FMUL.FTZ R44, R44, R113 ;  /* 0x000000712c2c7220 */ /* 0x000fe20000410000 */
[----:B------:R-:W-:-:S02]  /*118b0*/  IMAD.U32 R40, R114, 0x10000, RZ ;  /* 0x0001000072287824 */ /* 0x000fc400078e00ff */
[C---:B------:R-:W-:Y:S01]  /*118c0*/  FMUL.FTZ R66, R33.reuse, R62 ;  /* 0x0000003e21427220 */ /* 0x040fe20000410000 */
[C---:B------:R-:W-:Y:S01]  /*118d0*/  FFMA.FTZ R63, R32.reuse, R113, -R63 ;  /* 0x00000071203f7223 */ /* 0x040fe2000001083f */
[----:B------:R-:W-:Y:S01]  /*118e0*/  FFMA.FTZ R44, R32, R109, R44 ;  /* 0x0000006d202c7223 */ /* 0x000fe2000001002c */
[-C--:B------:R-:W-:Y:S01]  /*118f0*/  FMUL.FTZ R32, R33, R40.reuse ;  /* 0x0000002821207220 */ /* 0x080fe20000410000 */
[----:B------:R-:W-:Y:S01]  /*11900*/  LOP3.LUT R111, R111, 0xffff0000, RZ, 0xc0, !PT ;  /* 0xffff00006f6f7812 */ /* 0x000fe200078ec0ff */
[C---:B------:R-:W-:Y:S01]  /*11910*/  FFMA.FTZ R66, R29.reuse, R40, -R66 ;  /* 0x000000281d427223 */ /* 0x040fe20000010842 */
[----:B------:R-:W-:Y:S01]  /*11920*/  LOP3.LUT R114, R114, 0xffff0000, RZ, 0xc0, !PT ;  /* 0xffff000072727812 */ /* 0x000fe200078ec0ff */
[----:B------:R-:W-:Y:S01]  /*11930*/  FFMA.FTZ R62, R29, R62, R32 ;  /* 0x0000003e1d3e7223 */ /* 0x000fe20000010020 */
[C---:B------:R-:W-:Y:S01]  /*11940*/  FMUL.FTZ R29, R31.reuse, R110 ;  /* 0x0000006e1f1d7220 */ /* 0x040fe20000410000 */
[C---:B------:R-:W-:Y:S01]  /*11950*/  FMUL.FTZ R67, R46.reuse, R111 ;  /* 0x0000006f2e437220 */ /* 0x040fe20000410000 */
[----:B------:R-:W-:Y:S01]  /*11960*/  FMUL.FTZ R46, R46, R115 ;  /* 0x000000732e2e7220 */ /* 0x000fe20000410000 */
[-C--:B------:R-:W-:Y:S01]  /*11970*/  FMUL.FTZ R33, R31, R114.reuse ;  /* 0x000000721f217220 */ /* 0x080fe20000410000 */
        /* <DEDUP_REMOVED lines=15> */
.L_x_6089:
[----:B------:R-:W-:Y:S05]  /*11a70*/  BSYNC B2 ;  /* 0x0000000000027941 */ /* 0x000fea0003800000 */
.L_x_6088:
[----:B------:R-:W-:Y:S05]  /*11a80*/  @P2 BRA `(.L_x_6085) ;  /* 0x0000000400c42947 */ /* 0x000fea0003800000 */
[----:B-1----:R-:W2:Y:S01]  /*11a90*/  LDL R28, [R1+0x38] ;  /* 0x00003800011c7983 */ /* 0x002ea20000100800 */
[----:B------:R-:W-:Y:S02]  /*11aa0*/  LEA.HI R21, R21, R201, RZ, 0x1d ;  /* 0x000000c915157211 */ /* 0x000fe400078fe8ff */
[----:B------:R-:W-:Y:S02]  /*11ab0*/  SHF.R.S32.HI R29, RZ, 0x1f, R194 ;  /* 0x0000001fff1d7819 */ /* 0x000fe400000114c2 */
[--C-:B------:R-:W-:Y:S02]  /*11ac0*/  SHF.R.U64 R41, R26, 0x10, R27.reuse ;  /* 0x000000101a297819 */ /* 0x100fe4000000121b */
[CC--:B------:R-:W-:Y:S02]  /*11ad0*/  LEA.HI R31, R29.reuse, R194.reuse, RZ, 0x6 ;  /* 0x000000c21d1f7211 */ /* 0x0c0fe400078f30ff */
[----:B------:R-:W-:Y:S02]  /*11ae0*/  LEA.HI R30, R29, R194, RZ, 0x3 ;  /* 0x000000c21d1e7211 */ /* 0x000fe400078f18ff */
[----:B------:R-:W-:Y:S01]  /*11af0*/  SHF.R.U32.HI R26, RZ, 0x10, R27 ;  /* 0x00000010ff1a7819 */ /* 0x000fe2000001161b */
[----:B0-----:R-:W-:Y:S01]  /*11b00*/  IMAD.SHL.U32 R32, R31, 0x80, RZ ;  /* 0x000000801f207824 */ /* 0x001fe200078e00ff */
[----:B------:R-:W-:-:S02]  /*11b10*/  LOP3.LUT R31, R215, 0x38, R30, 0xf8, !PT ;  /* 0x00000038d71f7812 */ /* 0x000fc400078ef81e */
[----:B------:R-:W-:Y:S02]  /*11b20*/  SHF.R.U64 R27, R36, 0x10, R37 ;  /* 0x00000010241b7819 */ /* 0x000fe40000001225 */
[----:B------:R-:W-:Y:S02]  /*11b30*/  LOP3.LUT R32, R32, 0xffffe000, RZ, 0xc0, !PT ;  /* 0xffffe00020207812 */ /* 0x000fe400078ec0ff */
[----:B------:R-:W-:Y:S02]  /*11b40*/  LOP3.LUT R31, R31, R216, RZ, 0x3c, !PT ;  /* 0x000000d81f1f7212 */ /* 0x000fe400078e3cff */
[----:B------:R-:W-:Y:S02]  /*11b50*/  SHF.R.U64 R43, R24, 0x10, R25 ;  /* 0x00000010182b7819 */ /* 0x000fe40000001219 */
[----:B------:R-:W-:Y:S02]  /*11b60*/  IADD3 R31, R31, R32, R217 ;  /* 0x000000201f1f7210 */ /* 0x000fe40007ffe0d9 */
[----:B------:R-:W-:-:S02]  /*11b70*/  PRMT R86, R86, 0x5410, R27 ;  /* 0x0000541056567816 */ /* 0x000fc4000000001b */
[----:B------:R-:W-:Y:S02]  /*11b80*/  SHF.R.U32.HI R36, RZ, 0x10, R37 ;  /* 0x00000010ff247819 */ /* 0x000fe40000011625 */
[----:B------:R-:W-:Y:S02]  /*11b90*/  SHF.R.U32.HI R24, RZ, 0x10, R25 ;  /* 0x00000010ff187819 */ /* 0x000fe40000011619 */
[----:B------:R-:W-:Y:S01]  /*11ba0*/  PRMT R90, R90, 0x5410, R43 ;  /* 0x000054105a5a7816 */ /* 0x000fe2000000002b */
[----:B------:R-:W-:Y:S01]  /*11bb0*/  IMAD.U32 R43, R86, 0x10000, RZ ;  /* 0x00010000562b7824 */ /* 0x000fe200078e00ff */
[--C-:B------:R-:W-:Y:S02]  /*11bc0*/  SHF.R.U64 R25, R38, 0x10, R39.reuse ;  /* 0x0000001026197819 */ /* 0x100fe40000001227 */
[----:B------:R-:W-:Y:S02]  /*11bd0*/  SHF.R.U32.HI R38, RZ, 0x10, R39 ;  /* 0x00000010ff267819 */ /* 0x000fe40000011627 */
[----:B------:R-:W-:-:S02]  /*11be0*/  PRMT R87, R87, 0x5410, R36 ;  /* 0x0000541057577816 */ /* 0x000fc40000000024 */
[----:B------:R-:W-:Y:S02]  /*11bf0*/  PRMT R89, R89, 0x5410, R38 ;  /* 0x0000541059597816 */ /* 0x000fe40000000026 */
[----:B------:R-:W-:Y:S01]  /*11c00*/  PRMT R91, R91, 0x5410, R24 ;  /* 0x000054105b5b7816 */ /* 0x000fe20000000018 */
[----:B------:R-:W-:Y:S01]  /*11c10*/  IMAD.U32 R44, R87, 0x10000, RZ ;  /* 0x00010000572c7824 */ /* 0x000fe200078e00ff */
[----:B------:R-:W-:Y:S02]  /*11c20*/  PRMT R88, R88, 0x5410, R25 ;  /* 0x0000541058587816 */ /* 0x000fe40000000019 */
[----:B------:R-:W-:Y:S02]  /*11c30*/  PRMT R92, R92, 0x5410, R41 ;  /* 0x000054105c5c7816 */ /* 0x000fe40000000029 */
[----:B------:R-:W-:Y:S02]  /*11c40*/  PRMT R93, R93, 0x5410, R26 ;  /* 0x000054105d5d7816 */ /* 0x000fe4000000001a */
[----:B------:R-:W-:-:S02]  /*11c50*/  LOP3.LUT R86, R86, 0xffff0000, RZ, 0xc0, !PT ;  /* 0xffff000056567812 */ /* 0x000fc400078ec0ff */
[----:B------:R-:W-:Y:S02]  /*11c60*/  LOP3.LUT R87, R87, 0xffff0000, RZ, 0xc0, !PT ;  /* 0xffff000057577812 */ /* 0x000fe400078ec0ff */
[----:B--2---:R-:W-:Y:S02]  /*11c70*/  R2UR UR4, R28 ;  /* 0x000000001c0472ca */ /* 0x004fe400000e0000 */
[----:B------:R-:W-:-:S04]  /*11c80*/  SHF.R.S32.HI R28, RZ, 0x1f, R21 ;  /* 0x0000001fff1c7819 */ /* 0x000fc80000011415 */
[----:B------:R-:W-:Y:S01]  /*11c90*/  LEA.HI R29, R28, R21, RZ, 0x3 ;  /* 0x000000151c1d7211 */ /* 0x000fe200078f18ff */
[----:B------:R-:W-:-:S04]  /*11ca0*/  IMAD.SHL.U32 R28, R21, 0x8, RZ ;  /* 0x00000008151c7824 */ /* 0x000fc800078e00ff */
[----:B------:R-:W-:Y:S01]  /*11cb0*/  IMAD.SHL.U32 R29, R29, 0x400, RZ ;  /* 0x000004001d1d7824 */ /* 0x000fe200078e00ff */
[----:B------:R-:W-:-:S04]  /*11cc0*/  LOP3.LUT R21, R215, 0x38, R28, 0xf8, !PT ;  /* 0x00000038d7157812 */ /* 0x000fc800078ef81c */
[----:B------:R-:W-:Y:S02]  /*11cd0*/  LOP3.LUT R30, R21, R216, RZ, 0x3c, !PT ;  /* 0x000000d8151e7212 */ /* 0x000fe400078e3cff */
[----:B------:R-:W-:Y:S02]  /*11ce0*/  LOP3.LUT R28, R29, 0x7fffe000, RZ, 0xc0, !PT ;  /* 0x7fffe0001d1c7812 */ /* 0x000fe400078ec0ff */
[----:B------:R-:W-:Y:S02]  /*11cf0*/  LEA R21, R31, UR4, 0x1 ;  /* 0x000000041f157c11 */ /* 0x000fe4000f8e08ff */
[----:B------:R-:W-:-:S03]  /*11d00*/  IADD3 R33, R30, R28, R217 ;  /* 0x0000001c1e217210 */ /* 0x000fc60007ffe0d9 */
[----:B------:R-:W0:Y:S02]  /*11d10*/  LDS.128 R28, [R21] ;  /* 0x00000000151c7984 */ /* 0x000e240000000c00 */
[----:B------:R-:W-:-:S05]  /*11d20*/  IMAD R40, R33, 0x2, R18 ;  /* 0x0000000221287824 */ /* 0x000fca00078e0212 */
[----:B------:R-:W1:Y:S01]  /*11d30*/  LDS.128 R32, [R40+0x12400] ;  /* 0x0124000028207984 */ /* 0x000e620000000c00 */
[C---:B0-----:R-:W-:Y:S01]  /*11d40*/  IMAD.U32 R36, R28.reuse, 0x10000, RZ ;  /* 0x000100001c247824 */ /* 0x041fe200078e00ff */
[----:B------:R-:W-:Y:S01]  /*11d50*/  LOP3.LUT R37, R28, 0xffff0000, RZ, 0xc0, !PT ;  /* 0xffff00001c257812 */ /* 0x000fe200078ec0ff */
[----:B------:R-:W-:Y:S01]  /*11d60*/  IMAD.U32 R28, R90, 0x10000, RZ ;  /* 0x000100005a1c7824 */ /* 0x000fe200078e00ff */
[C---:B------:R-:W-:Y:S01]  /*11d70*/  LOP3.LUT R24, R30.reuse, 0xffff0000, RZ, 0xc0, !PT ;  /* 0xffff00001e187812 */ /* 0x040fe200078ec0ff */
[----:B------:R-:W-:Y:S01]  /*11d80*/  IMAD.U32 R25, R30, 0x10000, RZ ;  /* 0x000100001e197824 */ /* 0x000fe200078e00ff */
[C---:B------:R-:W-:Y:S01]  /*11d90*/  LOP3.LUT R30, R31.reuse, 0xffff0000, RZ, 0xc0, !PT ;  /* 0xffff00001f1e7812 */ /* 0x040fe200078ec0ff */
[----:B------:R-:W-:Y:S01]  /*11da0*/  IMAD.U32 R39, R31, 0x10000, RZ ;  /* 0x000100001f277824 */ /* 0x000fe200078e00ff */
[C---:B-1----:R-:W-:Y:S01]  /*11db0*/  LOP3.LUT R31, R32.reuse, 0xffff0000, RZ, 0xc0, !PT ;  /* 0xffff0000201f7812 */ /* 0x042fe200078ec0ff */
[----:B------:R-:W-:Y:S01]  /*11dc0*/  IMAD.U32 R27, R32, 0x10000, RZ ;  /* 0x00010000201b7824 */ /* 0x000fe200078e00ff */
[C---:B------:R-:W-:Y:S01]  /*11dd0*/  LOP3.LUT R32, R33.reuse, 0xffff0000, RZ, 0xc0, !PT ;  /* 0xffff000021207812 */ /* 0x040fe200078ec0ff */
[----:B------:R-:W-:Y:S01]  /*11de0*/  IMAD.U32 R41, R33, 0x10000, RZ ;  /* 0x0001000021297824 */ /* 0x000fe200078e00ff */
        /* <DEDUP_REMOVED lines=8> */
[----:B------:R-:W-:Y:S01]  /*11e70*/  IMAD.U32 R33, R34, 0x10000, RZ ;  /* 0x0001000022217824 */ /* 0x000fe200078e00ff */
[----:B------:R-:W-:Y:S01]  /*11e80*/  LOP3.LUT R34, R35, 0xffff0000, RZ, 0xc0, !PT ;  /* 0xffff000023227812 */ /* 0x000fe200078ec0ff */
[----:B------:R-:W-:Y:S02]  /*11e90*/  IMAD.U32 R38, R29, 0x10000, RZ ;  /* 0x000100001d267824 */ /* 0x000fe400078e00ff */
[----:B------:R-:W-:Y:S01]  /*11ea0*/  FMUL.FTZ R46, R42, R45 ;  /* 0x0000002d2a2e7220 */ /* 0x000fe20000410000 */
[----:B------:R-:W-:Y:S01]  /*11eb0*/  IMAD.U32 R35, R91, 0x10000, RZ ;  /* 0x000100005b237824 */ /* 0x000fe200078e00ff */
[----:B------:R-:W-:Y:S01]  /*11ec0*/  LOP3.LUT R90, R90, 0xffff0000, RZ, 0xc0, !PT ;  /* 0xffff00005a5a7812 */ /* 0x000fe200078ec0ff */
[----:B------:R-:W-:Y:S01]  /*11ed0*/  IMAD.U32 R36, R93, 0x10000, RZ ;  /* 0x000100005d247824 */ /* 0x000fe200078e00ff */
[----:B------:R-:W-:Y:S01]  /*11ee0*/  LOP3.LUT R91, R91, 0xffff0000, RZ, 0xc0, !PT ;  /* 0xffff00005b5b7812 */ /* 0x000fe200078ec0ff */
[-C--:B------:R-:W-:Y:S01]  /*11ef0*/  FMUL.FTZ R41, R41, R35.reuse ;  /* 0x0000002329297220 */ /* 0x080fe20000410000 */
[----:B------:R-:W-:Y:S01]  /*11f00*/  FFMA.FTZ R61, R38, R35, -R61 ;  /* 0x00000023263d7223 */ /* 0x000fe2000001083d */
[-C--:B------:R-:W-:Y:S01]  /*11f10*/  FMUL.FTZ R42, R42, R36.reuse ;  /* 0x000000242a2a7220 */ /* 0x080fe20000410000 */
[----:B------:R-:W-:Y:S01]  /*11f20*/  FFMA.FTZ R35, R39, R36, -R46 ;  /* 0x0000002427237223 */ /* 0x000fe2000001082e */
[----:B------:R-:W-:Y:S01]  /*11f30*/  FMUL.FTZ R36, R31, R86 ;  /* 0x000000561f247220 */ /* 0x000fe20000410000 */
[----:B------:R-:W-:Y:S01]  /*11f40*/  FFMA.FTZ R41, R38, R44, R41 ;  /* 0x0000002c26297223 */ /* 0x000fe20000010029 */
[----:B------:R-:W-:Y:S01]  /*11f50*/  FFMA.FTZ R39, R39, R45, R42 ;  /* 0x0000002d27277223 */ /* 0x000fe2000001002a */
[-C--:B------:R-:W-:Y:S01]  /*11f60*/  FMUL.FTZ R42, R31, R90.reuse ;  /* 0x0000005a1f2a7220 */ /* 0x080fe20000410000 */
[----:B------:R-:W-:Y:S01]  /*11f70*/  LOP3.LUT R29, R29, 0xffff0000, RZ, 0xc0, !PT ;  /* 0xffff00001d1d7812 */ /* 0x000fe200078ec0ff */
[----:B------:R-:W-:Y:S01]  /*11f80*/  FFMA.FTZ R90, R37, R90, -R36 ;  /* 0x0000005a255a7223 */ /* 0x000fe20000010824 */
[----:B------:R-:W-:Y:S01]  /*11f90*/  FMUL.FTZ R44, R32, R87 ;  /* 0x00000057202c7220 */ /* 0x000fe20000410000 */
[----:B------:R-:W-:-:S02]  /*11fa0*/  IMAD.U32 R38, R88, 0x10000, RZ ;  /* 0x0001000058267824 */ /* 0x000fc400078e00ff */
[-C--:B------:R-:W-:Y:S01]  /*11fb0*/  FMUL.FTZ R32, R32, R91.reuse ;  /* 0x0000005b20207220 */ /* 0x080fe20000410000 */
[----:B------:R-:W-:Y:S02]  /*11fc0*/  IMAD.U32 R36, R92, 0x10000, RZ ;  /* 0x000100005c247824 */ /* 0x000fe400078e00ff */
[----:B------:R-:W-:Y:S01]  /*11fd0*/  FFMA.FTZ R37, R37, R86, R42 ;  /* 0x0000005625257223 */ /* 0x000fe2000001002a */
[----:B------:R-:W-:Y:S01]  /*11fe0*/  FMUL.FTZ R42, R33, R38 ;  /* 0x00000026212a7220 */ /* 0x000fe20000410000 */
[C---:B------:R-:W-:Y:S01]  /*11ff0*/  FFMA.FTZ R44, R29.reuse, R91, -R44 ;  /* 0x0000005b1d2c7223 */ /* 0x040fe2000001082c */
[----:B------:R-:W-:Y:S01]  /*12000*/  FFMA.FTZ R32, R29, R87, R32 ;  /* 0x000000571d207223 */ /* 0x000fe20000010020 */
[-C--:B------:R-:W-:Y:S01]  /*12010*/  FMUL.FTZ R46, R33, R36.reuse ;  /* 0x00000024212e7220 */ /* 0x080fe20000410000 */
[----:B------:R-:W-:Y:S01]  /*12020*/  LOP3.LUT R31, R88, 0xffff0000, RZ, 0xc0, !PT ;  /* 0xffff0000581f7812 */ /* 0x000fe200078ec0ff */
[C---:B------:R-:W-:Y:S01]  /*12030*/  FFMA.FTZ R42, R25.reuse, R36, -R42 ;  /* 0x00000024192a7223 */ /* 0x040fe2000001082a */
[----:B------:R-:W-:Y:S01]  /*12040*/  LOP3.LUT R29, R92, 0xffff0000, RZ, 0xc0, !PT ;  /* 0xffff00005c1d7812 */ /* 0x000fe200078ec0ff */
[----:B------:R-:W-:Y:S01]  /*12050*/  FFMA.FTZ R46, R25, R38, R46 ;  /* 0x00000026192e7223 */ /* 0x000fe2000001002e */
[----:B------:R-:W-:Y:S01]  /*12060*/  LOP3.LUT R89, R89, 0xffff0000, RZ, 0xc0, !PT ;  /* 0xffff000059597812 */ /* 0x000fe200078ec0ff */
[C---:B------:R-:W-:Y:S01]  /*12070*/  FMUL.FTZ R25, R26.reuse, R31 ;  /* 0x0000001f1a197220 */ /* 0x040fe20000410000 */
[----:B------:R-:W-:Y:S01]  /*12080*/  LOP3.LUT R93, R93, 0xffff0000, RZ, 0xc0, !PT ;  /* 0xffff00005d5d7812 */ /* 0x000fe200078ec0ff */
[----:B------:R-:W-:Y:S01]  /*12090*/  FMUL.FTZ R26, R26, R29 ;  /* 0x0000001d1a1a7220 */ /* 0x000fe20000410000 */
[----:B------:R-:W-:Y:S01]  /*120a0*/  F2FP.BF16.F32.PACK_AB R28, R37, R28 ;  /* 0x0000001c251c723e */ /* 0x000fe200000010ff */
[----:B------:R-:W-:Y:S01]  /*120b0*/  FMUL.FTZ R43, R34, R89 ;  /* 0x00000059222b7220 */ /* 0x000fe20000410000 */
[----:B------:R-:W-:Y:S01]  /*120c0*/  FFMA.FTZ R33, R24, R29, -R25 ;  /* 0x0000001d18217223 */ /* 0x000fe20000010819 */
[----:B------:R-:W-:Y:S01]  /*120d0*/  FMUL.FTZ R36, R34, R93 ;  /* 0x0000005d22247220 */ /* 0x000fe20000410000 */
        /* <DEDUP_REMOVED lines=12> */
.L_x_6085:
[----:B------:R-:W-:Y:S05]  /*121a0*/  BSYNC B1 ;  /* 0x0000000000017941 */ /* 0x000fea0003800000 */
.L_x_6084:
[----:B0-2---:R-:W-:-:S05]  /*121b0*/  VIADD R21, R206, 0x40 ;  /* 0x00000040ce157836 */ /* 0x005fca0000000000 */
[----:B------:R-:W-:-:S13]  /*121c0*/  ISETP.GE.AND P0, PT, R21, R3, PT ;  /* 0x000000031500720c */ /* 0x000fda0003f06270 */
[----:B------:R-:W-:Y:S05]  /*121d0*/  @P0 BRA `(.L_x_6065) ;  /* 0x00000014005c0947 */ /* 0x000fea0003800000 */
[----:B------:R0:W5:Y:S01]  /*121e0*/  LDL R44, [R1+0x38] ;  /* 0x00003800012c7983 */ /* 0x0001620000100800 */
[----:B------:R-:W2:Y:S01]  /*121f0*/  LDC R3, c[0x0][0x3f4] ;  /* 0x0000fd00ff037b82 */ /* 0x000ea20000000800 */
[----:B------:R-:W-:Y:S01]  /*12200*/  BSSY B1, `(.L_x_6090) ;  /* 0x0000070000017945 */ /* 0x000fe20003800000 */
[----:B------:R-:W-:Y:S02]  /*12210*/  SHF.R.U32.HI R42, RZ, 0x3, R213 ;  /* 0x00000003ff2a7819 */ /* 0x000fe400000116d5 */
[-C--:B--2---:R-:W-:Y:S02]  /*12220*/  ISETP.GE.AND P0, PT, R16, R3.reuse, PT ;  /* 0x000000031000720c */ /* 0x084fe40003f06270 */
[-C--:B------:R-:W-:Y:S02]  /*12230*/  ISETP.GE.AND P1, PT, R195, R3.reuse, PT ;  /* 0x00000003c300720c */ /* 0x080fe40003f26270 */
[----:B------:R-:W-:-:S09]  /*12240*/  ISETP.GE.AND P2, PT, R194, R3, PT ;  /* 0x00000003c200720c */ /* 0x000fd20003f46270 */
[----:B0-----:R-:W-:Y:S05]  /*12250*/  @P0 BRA `(.L_x_6091) ;  /* 0x0000000400a80947 */ /* 0x001fea0003800000 */
[----:B------:R-:W-:Y:S02]  /*12260*/  LEA.HI R0, R3, R0, RZ, 0x1d ;  /* 0x0000000003007211 */ /* 0x000fe400078fe8ff */
[----:B-----5:R-:W-:Y:S02]  /*12270*/  R2UR UR4, R44 ;  /* 0x000000002c0472ca */ /* 0x020fe400000e0000 */
        /* <DEDUP_REMOVED lines=10> */
[----:B-1----:R-:W-:Y:S02]  /*12320*/  SHF.R.U64 R32, R4, 0x10, R5 ;  /* 0x0000001004207819 */ /* 0x002fe40000001205 */
[----:B------:R-:W-:-:S02]  /*12330*/  IADD3 R21, R21, R24, R218 ;  /* 0x0000001815157210 */ /* 0x000fc40007ffe0da */
[----:B------:R-:W0:Y:S01]  /*12340*/  LDS.128 R24, [R0] ;  /* 0x0000000000187984 */ /* 0x000e220000000c00 */
[----:B------:R-:W-:Y:S02]  /*12350*/  SHF.R.U32.HI R5, RZ, 0x10, R5 ;  /* 0x00000010ff057819 */ /* 0x000fe40000011605 */
[----:B------:R-:W-:Y:S01]  /*12360*/  IMAD R21, R21, 0x2, R18 ;  /* 0x0000000215157824 */ /* 0x000fe200078e0212 */
[--C-:B------:R-:W-:Y:S02]  /*12370*/  SHF.R.U64 R4, R6, 0x10, R7.reuse ;  /* 0x0000001006047819 */ /* 0x100fe40000001207 */
[----:B------:R-:W-:Y:S02]  /*12380*/  SHF.R.U32.HI R7, RZ, 0x10, R7 ;  /* 0x00000010ff077819 */ /* 0x000fe40000011607 */
[----:B------:R-:W1:Y:S01]  /*12390*/  LDS.128 R28, [R21+0x12400] ;  /* 0x01240000151c7984 */ /* 0x000e620000000c00 */
[----:B------:R-:W-:Y:S02]  /*123a0*/  SHF.R.U64 R36, R48, 0x10, R49 ;  /* 0x0000001030247819 */ /* 0x000fe40000001231 */
[----:B------:R-:W-:-:S02]  /*123b0*/  PRMT R99, R99, 0x5410, R32 ;  /* 0x0000541063637816 */ /* 0x000fc40000000020 */
[----:B------:R-:W-:Y:S02]  /*123c0*/  PRMT R100, R100, 0x5410, R5 ;  /* 0x0000541064647816 */ /* 0x000fe40000000005 */
[----:B------:R-:W-:Y:S01]  /*123d0*/  PRMT R101, R101, 0x5410, R4 ;  /* 0x0000541065657816 */ /* 0x000fe20000000004 */
[----:B------:R-:W-:Y:S01]  /*123e0*/  IMAD.U32 R37, R99, 0x10000, RZ ;  /* 0x0001000063257824 */ /* 0x000fe200078e00ff */
[----:B------:R-:W-:Y:S01]  /*123f0*/  PRMT R102, R102, 0x5410, R7 ;  /* 0x0000541066667816 */ /* 0x000fe20000000007 */
[----:B------:R-:W-:Y:S01]  /*12400*/  IMAD.U32 R38, R100, 0x10000, RZ ;  /* 0x0001000064267824 */ /* 0x000fe200078e00ff */
[----:B------:R-:W-:Y:S02]  /*12410*/  PRMT R103, R103, 0x5410, R36 ;  /* 0x0000541067677816 */ /* 0x000fe40000000024 */
[----:B------:R-:W-:Y:S02]  /*12420*/  SHF.R.U32.HI R49, RZ, 0x10, R49 ;  /* 0x00000010ff317819 */ /* 0x000fe40000011631 */
[--C-:B------:R-:W-:Y:S01]  /*12430*/  SHF.R.U64 R34, R50, 0x10, R51.reuse ;  /* 0x0000001032227819 */ /* 0x100fe20000001233 */
[----:B------:R-:W-:Y:S01]  /*12440*/  IMAD.U32 R36, R103, 0x10000, RZ ;  /* 0x0001000067247824 */ /* 0x000fe200078e00ff */
[----:B------:R-:W-:-:S02]  /*12450*/  SHF.R.U32.HI R51, RZ, 0x10, R51 ;  /* 0x00000010ff337819 */ /* 0x000fc40000011633 */
[----:B------:R-:W-:Y:S02]  /*12460*/  PRMT R104, R104, 0x5410, R49 ;  /* 0x0000541068687816 */ /* 0x000fe40000000031 */
[----:B------:R-:W-:Y:S02]  /*12470*/  PRMT R106, R106, 0x5410, R51 ;  /* 0x000054106a6a7816 */ /* 0x000fe40000000033 */
[----:B------:R-:W-:Y:S02]  /*12480*/  LOP3.LUT R99, R99, 0xffff0000, RZ, 0xc0, !PT ;  /* 0xffff000063637812 */ /* 0x000fe400078ec0ff */
        /* <DEDUP_REMOVED lines=33> */
[----:B------:R-:W-:Y:S01]  /*126a0*/  FFMA.FTZ R37, R32, R36, R37 ;  /* 0x0000002420257223 */ /* 0x000fe20000010025 */
[-C--:B------:R-:W-:Y:S01]  /*126b0*/  FMUL.FTZ R32, R28, R103.reuse ;  /* 0x000000671c207220 */ /* 0x080fe20000410000 */
[----:B------:R-:W-:Y:S01]  /*126c0*/  FFMA.FTZ R28, R5, R103, -R4 ;  /* 0x00000067051c7223 */ /* 0x000fe20000010804 */
[----:B------:R-:W-:Y:S01]  /*126d0*/  LOP3.LUT R30, R30, 0xffff0000, RZ, 0xc0, !PT ;  /* 0xffff00001e1e7812 */ /* 0x000fe200078ec0ff */
[----:B------:R-:W-:Y:S01]  /*126e0*/  IMAD.U32 R4, R105, 0x10000, RZ ;  /* 0x0001000069047824 */ /* 0x000fe200078e00ff */
[----:B------:R-:W-:Y:S01]  /*126f0*/  LOP3.LUT R31, R31, 0xffff0000, RZ, 0xc0, !PT ;  /* 0xffff00001f1f7812 */ /* 0x000fe200078ec0ff */
        /* <DEDUP_REMOVED lines=8> */
[----:B------:R-:W-:Y:S01]  /*12780*/  FMUL.FTZ R27, R29, R100 ;  /* 0x000000641d1b7220 */ /* 0x000fe20000410000 */
[----:B------:R-:W-:Y:S01]  /*12790*/  LOP3.LUT R106, R106, 0xffff0000, RZ, 0xc0, !PT ;  /* 0xffff00006a6a7812 */ /* 0x000fe200078ec0ff */
[C---:B------:R-:W-:Y:S01]  /*127a0*/  FMUL.FTZ R4, R30.reuse, R101 ;  /* 0x000000651e047220 */ /* 0x040fe20000410000 */
[----:B------:R-:W-:Y:S01]  /*127b0*/  FMUL.FTZ R5, R31, R102 ;  /* 0x000000661f057220 */ /* 0x000fe20000410000 */
[----:B------:R-:W-:Y:S01]  /*127c0*/  FMUL.FTZ R29, R29, R104 ;  /* 0x000000681d1d7220 */ /* 0x000fe20000410000 */
[-C--:B------:R-:W-:Y:S01]  /*127d0*/  FMUL.FTZ R30, R30, R105.reuse ;  /* 0x000000691e1e7220 */ /* 0x080fe20000410000 */
[----:B------:R-:W-:Y:S01]  /*127e0*/  FMUL.FTZ R31, R31, R106 ;  /* 0x0000006a1f1f7220 */ /* 0x000fe20000410000 */
[----:B------:R-:W-:Y:S01]  /*127f0*/  FFMA.FTZ R104, R24, R104, -R27 ;  /* 0x0000006818687223 */ /* 0x000fe2000001081b */
[----:B------:R-:W-:Y:S01]  /*12800*/  FFMA.FTZ R105, R25, R105, -R4 ;  /* 0x0000006919697223 */ /* 0x000fe20000010804 */
[----:B------:R-:W-:Y:S01]  /*12810*/  FFMA.FTZ R106, R26, R106, -R5 ;  /* 0x0000006a1a6a7223 */ /* 0x000fe20000010805 */
[----:B------:R-:W-:Y:S01]  /*12820*/  FFMA.FTZ R100, R24, R100, R29 ;  /* 0x0000006418647223 */ /* 0x000fe2000001001d */
        /* <DEDUP_REMOVED lines=13> */
.L_x_6091:
[----:B------:R-:W-:Y:S05]  /*12900*/  BSYNC B1 ;  /* 0x0000000000017941 */ /* 0x000fea0003800000 */
.L_x_6090:
[----:B------:R-:W-:Y:S04]  /*12910*/  BSSY B1, `(.L_x_6092) ;  /* 0x0000072000017945 */ /* 0x000fe80003800000 */
[----:B------:R-:W-:Y:S05]  /*12920*/  @P1 BRA `(.L_x_6093) ;  /* 0x0000000400c01947 */ /* 0x000fea0003800000 */
[----:B0-----:R-:W-:Y:S02]  /*12930*/  SHF.R.S32.HI R4, RZ, 0x1f, R195 ;  /* 0x0000001fff047819 */ /* 0x001fe400000114c3 */
[----:B------:R-:W-:Y:S02]  /*12940*/  LEA.HI R0, R3, R200, RZ, 0x1d ;  /* 0x000000c803007211 */ /* 0x000fe400078fe8ff */
        /* <DEDUP_REMOVED lines=8> */
[-C--:B------:R-:W-:Y:S01]  /*129d0*/  LOP3.LUT R6, R4, R42.reuse, RZ, 0x3c, !PT ;  /* 0x0000002a04067212 */ /* 0x080fe200078e3cff */
[----:B------:R-:W-:Y:S01]  /*129e0*/  IMAD.SHL.U32 R4, R5, 0x400, RZ ;  /* 0x0000040005047824 */ /* 0x000fe200078e00ff */
[----:B------:R-:W-:Y:S02]  /*129f0*/  LOP3.LUT R0, R213, 0x38, R0, 0xf8, !PT ;  /* 0x00000038d5007812 */ /* 0x000fe400078ef800 */
[----:B-----5:R-:W-:Y:S02]  /*12a00*/  R2UR UR4, R44 ;  /* 0x000000002c0472ca */ /* 0x020fe400000e0000 */
[----:B------:R-:W-:-:S02]  /*12a10*/  LOP3.LUT R5, R0, R42, RZ, 0x3c, !PT ;  /* 0x0000002a00057212 */ /* 0x000fc400078e3cff */
[----:B------:R-:W-:Y:S02]  /*12a20*/  LOP3.LUT R4, R4, 0x7fffe000, RZ, 0xc0, !PT ;  /* 0x7fffe00004047812 */ /* 0x000fe400078ec0ff */
[--C-:B------:R-:W-:Y:S02]  /*12a30*/  IADD3 R6, R6, R7, R218.reuse ;  /* 0x0000000706067210 */ /* 0x100fe40007ffe0da */
[----:B------:R-:W-:Y:S02]  /*12a40*/  IADD3 R21, R5, R4, R218 ;  /* 0x0000000405157210 */ /* 0x000fe40007ffe0da */
[----:B-1----:R-:W-:Y:S02]  /*12a50*/  SHF.R.U64 R33, R52, 0x10, R53 ;  /* 0x0000001034217819 */ /* 0x002fe40000001235 */
[----:B------:R-:W-:Y:S01]  /*12a60*/  SHF.R.U64 R29, R8, 0x10, R9 ;  /* 0x00000010081d7819 */ /* 0x000fe20000001209 */
[----:B------:R-:W-:Y:S01]  /*12a70*/  IMAD R21, R21, 0x2, R18 ;  /* 0x0000000215157824 */ /* 0x000fe200078e0212 */
[----:B------:R-:W-:-:S02]  /*12a80*/  LEA R0, R6, UR4, 0x1 ;  /* 0x0000000406007c11 */ /* 0x000fc4000f8e08ff */
[----:B------:R-:W-:Y:S02]  /*12a90*/  SHF.R.U32.HI R8, RZ, 0x10, R9 ;  /* 0x00000010ff087819 */ /* 0x000fe40000011609 */
[----:B------:R-:W0:Y:S01]  /*12aa0*/  LDS.128 R24, [R21+0x12400] ;  /* 0x0124000015187984 */ /* 0x000e220000000c00 */
[----:B------:R-:W-:Y:S02]  /*12ab0*/  PRMT R82, R82, 0x5410, R33 ;  /* 0x0000541052527816 */ /* 0x000fe40000000021 */
[----:B------:R-:W-:Y:S01]  /*12ac0*/  PRMT R78, R78, 0x5410, R29 ;  /* 0x000054104e4e7816 */ /* 0x000fe2000000001d */
[----:B------:R-:W1:Y:S01]  /*12ad0*/  LDS.128 R4, [R0] ;  /* 0x0000000000047984 */ /* 0x000e620000000c00 */
[----:B------:R-:W-:Y:S01]  /*12ae0*/  SHF.R.U32.HI R52, RZ, 0x10, R53 ;  /* 0x00000010ff347819 */ /* 0x000fe20000011635 */
[----:B------:R-:W-:Y:S01]  /*12af0*/  IMAD.U32 R33, R82, 0x10000, RZ ;  /* 0x0001000052217824 */ /* 0x000fe200078e00ff */
[----:B------:R-:W-:Y:S01]  /*12b00*/  SHF.R.U64 R9, R10, 0x10, R11 ;  /* 0x000000100a097819 */ /* 0x000fe2000000120b */
[----:B------:R-:W-:Y:S01]  /*12b10*/  IMAD.U32 R35, R78, 0x10000, RZ ;  /* 0x000100004e237824 */ /* 0x000fe200078e00ff */
[----:B------:R-:W-:-:S02]  /*12b20*/  PRMT R79, R79, 0x5410, R8 ;  /* 0x000054104f4f7816 */ /* 0x000fc40000000008 */
[----:B------:R-:W-:Y:S02]  /*12b30*/  SHF.R.U64 R31, R54, 0x10, R55 ;  /* 0x00000010361f7819 */ /* 0x000fe40000001237 */
[----:B------:R-:W-:Y:S01]  /*12b40*/  SHF.R.U32.HI R10, RZ, 0x10, R11 ;  /* 0x00000010ff0a7819 */ /* 0x000fe2000001160b */
[----:B------:R-:W-:Y:S01]  /*12b50*/  IMAD.U32 R32, R79, 0x10000, RZ ;  /* 0x000100004f207824 */ /* 0x000fe200078e00ff */
[----:B------:R-:W-:Y:S02]  /*12b60*/  SHF.R.U32.HI R54, RZ, 0x10, R55 ;  /* 0x00000010ff367819 */ /* 0x000fe40000011637 */
[----:B------:R-:W-:Y:S02]  /*12b70*/  PRMT R83, R83, 0x5410, R52 ;  /* 0x0000541053537816 */ /* 0x000fe40000000034 */
[----:B------:R-:W-:Y:S02]  /*12b80*/  PRMT R81, R81, 0x5410, R10 ;  /* 0x0000541051517816 */ /* 0x000fe4000000000a */
[----:B------:R-:W-:-:S02]  /*12b90*/  PRMT R85, R85, 0x5410, R54 ;  /* 0x0000541055557816 */ /* 0x000fc40000000036 */
[----:B------:R-:W-:Y:S01]  /*12ba0*/  PRMT R80, R80, 0x5410, R9 ;  /* 0x0000541050507816 */ /* 0x000fe20000000009 */
[----:B------:R-:W-:Y:S01]  /*12bb0*/  IMAD.U32 R34, R81, 0x10000, RZ ;  /* 0x0001000051227824 */ /* 0x000fe200078e00ff */
[----:B------:R-:W-:Y:S01]  /*12bc0*/  PRMT R84, R84, 0x5410, R31 ;  /* 0x0000541054547816 */ /* 0x000fe2000000001f */
[C---:B0-----:R-:W-:Y:S01]  /*12bd0*/  IMAD.U32 R28, R24.reuse, 0x10000, RZ ;  /* 0x00010000181c7824 */ /* 0x041fe200078e00ff */
[----:B------:R-:W-:Y:S01]  /*12be0*/  LOP3.LUT R24, R24, 0xffff0000, RZ, 0xc0, !PT ;  /* 0xffff000018187812 */ /* 0x000fe200078ec0ff */
[C---:B------:R-:W-:Y:S01]  /*12bf0*/  IMAD.U32 R29, R25.reuse, 0x10000, RZ ;  /* 0x00010000191d7824 */ /* 0x040fe200078e00ff */
[----:B------:R-:W-:Y:S01]  /*12c00*/  LOP3.LUT R25, R25, 0xffff0000, RZ, 0xc0, !PT ;  /* 0xffff000019197812 */ /* 0x000fe200078ec0ff */
[----:B-1----:R-:W-:Y:S02]  /*12c10*/  IMAD.U32 R8, R4, 0x10000, RZ ;  /* 0x0001000004087824 */ /* 0x002fe400078e00ff */
[C---:B------:R-:W-:Y:S01]  /*12c20*/  FMUL.FTZ R37, R28.reuse, R35 ;  /* 0x000000231c257220 */ /* 0x040fe20000410000 */
[----:B------:R-:W-:Y:S01]  /*12c30*/  FMUL.FTZ R39, R28, R33 ;  /* 0x000000211c277220 */ /* 0x000fe20000410000 */
[----:B------:R-:W-:-:S02]  /*12c40*/  IMAD.U32 R9, R5, 0x10000, RZ ;  /* 0x0001000005097824 */ /* 0x000fc400078e00ff */
[----:B------:R-:W-:Y:S01]  /*12c50*/  FMUL.FTZ R36, R29, R32 ;  /* 0x000000201d247220 */ /* 0x000fe20000410000 */
[----:B------:R-:W-:Y:S02]  /*12c60*/  IMAD.U32 R28, R83, 0x10000, RZ ;  /* 0x00010000531c7824 */ /* 0x000fe400078e00ff */
[C---:B------:R-:W-:Y:S01]  /*12c70*/  FFMA.FTZ R37, R8.reuse, R33, -R37 ;  /* 0x0000002108257223 */ /* 0x040fe20000010825 */
        /* <DEDUP_REMOVED lines=12> */
[----:B------:R-:W-:Y:S01]  /*12d40*/  LOP3.LUT R4, R4, 0xffff0000, RZ, 0xc0, !PT ;  /* 0xffff000004047812 */ /* 0x000fe200078ec0ff */
[----:B------:R-:W-:Y:S01]  /*12d50*/  FFMA.FTZ R40, R11, R34, R31 ;  /* 0x000000220b287223 */ /* 0x000fe2000001001f */
[C---:B------:R-:W-:Y:S01]  /*12d60*/  FMUL.FTZ R11, R24.reuse, R29 ;  /* 0x0000001d180b7220 */ /* 0x040fe20000410000 */
[-C--:B------:R-:W-:Y:S01]  /*12d70*/  FMUL.FTZ R31, R24, R9.reuse ;  /* 0x00000009181f7220 */ /* 0x080fe20000410000 */
[----:B------:R-:W-:Y:S01]  /*12d80*/  IMAD.U32 R30, R26, 0x10000, RZ ;  /* 0x000100001a1e7824 */ /* 0x000fe200078e00ff */
[----:B------:R-:W-:Y:S01]  /*12d90*/  LOP3.LUT R8, R83, 0xffff0000, RZ, 0xc0, !PT ;  /* 0xffff000053087812 */ /* 0x000fe200078ec0ff */
[----:B------:R-:W-:Y:S01]  /*12da0*/  FFMA.FTZ R24, R4, R9, -R11 ;  /* 0x0000000904187223 */ /* 0x000fe2000001080b */
[----:B------:R-:W-:Y:S01]  /*12db0*/  LOP3.LUT R28, R79, 0xffff0000, RZ, 0xc0, !PT ;  /* 0xffff00004f1c7812 */ /* 0x000fe200078ec0ff */
[----:B------:R-:W-:-:S02]  /*12dc0*/  IMAD.U32 R11, R80, 0x10000, RZ ;  /* 0x00010000500b7824 */ /* 0x000fc400078e00ff */
[----:B------:R-:W-:Y:S01]  /*12dd0*/  FFMA.FTZ R32, R4, R29, R31 ;  /* 0x0000001d04207223 */ /* 0x000fe2000001001f */
[----:B------:R-:W-:Y:S01]  /*12de0*/  LOP3.LUT R5, R5, 0xffff0000, RZ, 0xc0, !PT ;  /* 0xffff000005057812 */ /* 0x000fe200078ec0ff */
[----:B------:R-:W-:Y:S02]  /*12df0*/  IMAD.U32 R10, R6, 0x10000, RZ ;  /* 0x00010000060a7824 */ /* 0x000fe400078e00ff */
[----:B------:R-:W-:Y:S01]  /*12e00*/  FMUL.FTZ R29, R30, R11 ;  /* 0x0000000b1e1d7220 */ /* 0x000fe20000410000 */
[----:B------:R-:W-:Y:S02]  /*12e10*/  IMAD.U32 R9, R84, 0x10000, RZ ;  /* 0x0001000054097824 */ /* 0x000fe400078e00ff */
[C---:B------:R-:W-:Y:S01]  /*12e20*/  FMUL.FTZ R34, R25.reuse, R28 ;  /* 0x0000001c19227220 */ /* 0x040fe20000410000 */
[-C--:B------:R-:W-:Y:S01]  /*12e30*/  FMUL.FTZ R33, R25, R8.reuse ;  /* 0x0000000819217220 */ /* 0x080fe20000410000 */
[----:B------:R-:W-:Y:S01]  /*12e40*/  LOP3.LUT R26, R26, 0xffff0000, RZ, 0xc0, !PT ;  /* 0xffff00001a1a7812 */ /* 0x000fe200078ec0ff */
[-C--:B------:R-:W-:Y:S01]  /*12e50*/  FMUL.FTZ R31, R30, R9.reuse ;  /* 0x000000091e1f7220 */ /* 0x080fe20000410000 */
[----:B------:R-:W-:Y:S01]  /*12e60*/  FFMA.FTZ R29, R10, R9, -R29 ;  /* 0x000000090a1d7223 */ /* 0x000fe2000001081d */
[C---:B------:R-:W-:Y:S01]  /*12e70*/  FFMA.FTZ R25, R5.reuse, R8, -R34 ;  /* 0x0000000805197223 */ /* 0x040fe20000010822 */
[----:B------:R-:W-:Y:S01]  /*12e80*/  FFMA.FTZ R33, R5, R28, R33 ;  /* 0x0000001c05217223 */ /* 0x000fe20000010021 */
[----:B------:R-:W-:Y:S01]  /*12e90*/  LOP3.LUT R9, R80, 0xffff0000, RZ, 0xc0, !PT ;  /* 0xffff000050097812 */ /* 0x000fe200078ec0ff */
[----:B------:R-:W-:Y:S01]  /*12ea0*/  FFMA.FTZ R10, R10, R11, R31 ;  /* 0x0000000b0a0a7223 */ /* 0x000fe2000001001f */
[----:B------:R-:W-:-:S02]  /*12eb0*/  LOP3.LUT R27, R27, 0xffff0000, RZ, 0xc0, !PT ;  /* 0xffff00001b1b7812 */ /* 0x000fc400078ec0ff */
[----:B------:R-:W-:Y:S01]  /*12ec0*/  LOP3.LUT R5, R84, 0xffff0000, RZ, 0xc0, !PT ;  /* 0xffff000054057812 */ /* 0x000fe200078ec0ff */
[C---:B------:R-:W-:Y:S01]  /*12ed0*/  FMUL.FTZ R11, R26.reuse, R9 ;  /* 0x000000091a0b7220 */ /* 0x040fe20000410000 */
[----:B------:R-:W-:Y:S02]  /*12ee0*/  LOP3.LUT R8, R81, 0xffff0000, RZ, 0xc0, !PT ;  /* 0xffff000051087812 */ /* 0x000fe400078ec0ff */
        /* <DEDUP_REMOVED lines=20> */
.L_x_6093:
[----:B------:R-:W-:Y:S05]  /*13030*/  BSYNC B1 ;  /* 0x0000000000017941 */ /* 0x000fea0003800000 */
.L_x_6092:
[----:B------:R-:W-:Y:S05]  /*13040*/  @P2 BRA `(.L_x_6065) ;  /* 0x0000000400c02947 */ /* 0x000fea0003800000 */
[----:B0-2---:R-:W-:Y:S02]  /*13050*/  SHF.R.S32.HI R5, RZ, 0x1f, R194 ;  /* 0x0000001fff057819 */ /* 0x005fe400000114c2 */
        /* <DEDUP_REMOVED lines=13> */
[----:B-----5:R-:W-:-:S02]  /*13130*/  R2UR UR4, R44 ;  /* 0x000000002c0472ca */ /* 0x020fc400000e0000 */
[----:B------:R-:W-:Y:S02]  /*13140*/  LOP3.LUT R3, R0, R42, RZ, 0x3c, !PT ;  /* 0x0000002a00037212 */ /* 0x000fe400078e3cff */
[----:B------:R-:W-:Y:S02]  /*13150*/  LOP3.LUT R4, R4, 0x7fffe000, RZ, 0xc0, !PT ;  /* 0x7fffe00004047812 */ /* 0x000fe400078ec0ff */
[----:B------:R-:W-:Y:S02]  /*13160*/  SHF.R.U64 R21, R12, 0x10, R13 ;  /* 0x000000100c157819 */ /* 0x000fe4000000120d */
[----:B------:R-:W-:Y:S02]  /*13170*/  IADD3 R3, R3, R4, R218 ;  /* 0x0000000403037210 */ /* 0x000fe40007ffe0da */
[----:B------:R-:W-:Y:S02]  /*13180*/  SHF.R.U64 R27, R56, 0x10, R57 ;  /* 0x00000010381b7819 */ /* 0x000fe40000001239 */
[----:B------:R-:W-:Y:S01]  /*13190*/  SHF.R.U32.HI R12, RZ, 0x10, R13 ;  /* 0x00000010ff0c7819 */ /* 0x000fe2000001160d */
[----:B------:R-:W-:Y:S01]  /*131a0*/  IMAD R3, R3, 0x2, R18 ;  /* 0x0000000203037824 */ /* 0x000fe200078e0212 */
[----:B-1----:R-:W-:-:S02]  /*131b0*/  LEA R32, R5, UR4, 0x1 ;  /* 0x0000000405207c11 */ /* 0x002fc4000f8e08ff */
[----:B------:R-:W-:Y:S02]  /*131c0*/  PRMT R26, R20, 0x5410, R21 ;  /* 0x00005410141a7816 */ /* 0x000fe40000000015 */
[----:B------:R-:W0:Y:S01]  /*131d0*/  LDS.128 R8, [R3+0x12400] ;  /* 0x0124000003087984 */ /* 0x000e220000000c00 */
[----:B------:R-:W-:Y:S02]  /*131e0*/  SHF.R.U64 R25, R58, 0x10, R59 ;  /* 0x000000103a197819 */ /* 0x000fe4000000123b */
[----:B------:R-:W-:Y:S01]  /*131f0*/  SHF.R.U64 R13, R14, 0x10, R15 ;  /* 0x000000100e0d7819 */ /* 0x000fe2000000120f */
[----:B------:R-:W1:Y:S01]  /*13200*/  LDS.128 R4, [R32] ;  /* 0x0000000020047984 */ /* 0x000e620000000c00 */
[----:B------:R-:W-:Y:S01]  /*13210*/  PRMT R72, R72, 0x5410, R27 ;  /* 0x0000541048487816 */ /* 0x000fe2000000001b */
[----:B------:R-:W-:Y:S01]  /*13220*/  IMAD.U32 R27, R26, 0x10000, RZ ;  /* 0x000100001a1b7824 */ /* 0x000fe200078e00ff */
[----:B------:R-:W-:Y:S02]  /*13230*/  SHF.R.U32.HI R56, RZ, 0x10, R57 ;  /* 0x00000010ff387819 */ /* 0x000fe40000011639 */
[----:B------:R-:W-:-:S02]  /*13240*/  SHF.R.U32.HI R14, RZ, 0x10, R15 ;  /* 0x00000010ff0e7819 */ /* 0x000fc4000001160f */
[----:B------:R-:W-:Y:S02]  /*13250*/  PRMT R69, R69, 0x5410, R12 ;  /* 0x0000541045457816 */ /* 0x000fe4000000000c */
[----:B------:R-:W-:Y:S01]  /*13260*/  PRMT R74, R74, 0x5410, R25 ;  /* 0x000054104a4a7816 */ /* 0x000fe20000000019 */
[----:B------:R-:W-:Y:S01]  /*13270*/  IMAD.U32 R25, R72, 0x10000, RZ ;  /* 0x0001000048197824 */ /* 0x000fe200078e00ff */
[----:B------:R-:W-:Y:S01]  /*13280*/  PRMT R73, R73, 0x5410, R56 ;  /* 0x0000541049497816 */ /* 0x000fe20000000038 */
[----:B------:R-:W-:Y:S01]  /*13290*/  IMAD.U32 R29, R69, 0x10000, RZ ;  /* 0x00010000451d7824 */ /* 0x000fe200078e00ff */
[----:B------:R-:W-:Y:S02]  /*132a0*/  SHF.R.U32.HI R58, RZ, 0x10, R59 ;  /* 0x00000010ff3a7819 */ /* 0x000fe4000001163b */
[----:B------:R-:W-:Y:S02]  /*132b0*/  PRMT R71, R71, 0x5410, R14 ;  /* 0x0000541047477816 */ /* 0x000fe4000000000e */
[----:B------:R-:W-:-:S02]  /*132c0*/  PRMT R75, R75, 0x5410, R58 ;  /* 0x000054104b4b7816 */ /* 0x000fc4000000003a */
        /* <DEDUP_REMOVED lines=8> */
[----:B------:R-:W-:Y:S02]  /*13350*/  IMAD.U32 R12, R5, 0x10000, RZ ;  /* 0x00010000050c7824 */ /* 0x000fe400078e00ff */
[----:B------:R-:W-:Y:S01]  /*13360*/  FMUL.FTZ R35, R20, R29 ;  /* 0x0000001d14237220 */ /* 0x000fe20000410000 */
[----:B------:R-:W-:Y:S01]  /*13370*/  FFMA.FTZ R28, R0, R25, -R31 ;  /* 0x00000019001c7223 */ /* 0x000fe2000001081f */
[----:B------:R-:W-:-:S02]  /*13380*/  IMAD.U32 R15, R73, 0x10000, RZ ;  /* 0x00010000490f7824 */ /* 0x000fc400078e00ff */
[----:B------:R-:W-:Y:S01]  /*13390*/  FFMA.FTZ R33, R0, R27, R33 ;  /* 0x0000001b00217223 */ /* 0x000fe20000010021 */
[----:B------:R-:W-:Y:S01]  /*133a0*/  IMAD.U32 R24, R11, 0x10000, RZ ;  /* 0x000100000b187824 */ /* 0x000fe200078e00ff */
[----:B------:R-:W-:Y:S01]  /*133b0*/  LOP3.LUT R27, R26, 0xffff0000, RZ, 0xc0, !PT ;  /* 0xffff00001a1b7812 */ /* 0x000fe200078ec0ff */
[----:B------:R-:W-:Y:S02]  /*133c0*/  IMAD.U32 R31, R71, 0x10000, RZ ;  /* 0x00010000471f7824 */ /* 0x000fe400078e00ff */
[-C--:B------:R-:W-:Y:S01]  /*133d0*/  FMUL.FTZ R37, R20, R15.reuse ;  /* 0x0000000f14257220 */ /* 0x080fe20000410000 */
[----:B------:R-:W-:Y:S01]  /*133e0*/  FFMA.FTZ R35, R12, R15, -R35 ;  /* 0x0000000f0c237223 */ /* 0x000fe20000010823 */
[----:B------:R-:W-:Y:S02]  /*133f0*/  IMAD.U32 R14, R7, 0x10000, RZ ;  /* 0x00010000070e7824 */ /* 0x000fe400078e00ff */
[----:B------:R-:W-:Y:S01]  /*13400*/  FMUL.FTZ R15, R24, R31 ;  /* 0x0000001f180f7220 */ /* 0x000fe20000410000 */
[----:B------:R-:W-:-:S02]  /*13410*/  IMAD.U32 R25, R75, 0x10000, RZ ;  /* 0x000100004b197824 */ /* 0x000fc400078e00ff */
[----:B------:R-:W-:Y:S01]  /*13420*/  FFMA.FTZ R37, R12, R29, R37 ;  /* 0x0000001d0c257223 */ /* 0x000fe20000010025 */
[----:B------:R-:W-:Y:S01]  /*13430*/  LOP3.LUT R12, R69, 0xffff0000, RZ, 0xc0, !PT ;  /* 0xffff0000450c7812 */ /* 0x000fe200078ec0ff */
[----:B------:R-:W-:Y:S02]  /*13440*/  IMAD.U32 R21, R10, 0x10000, RZ ;  /* 0x000100000a157824 */ /* 0x000fe400078e00ff */
[-C--:B------:R-:W-:Y:S01]  /*13450*/  FFMA.FTZ R30, R14, R25.reuse, -R15 ;  /* 0x000000190e1e7223 */ /* 0x080fe2000001080f */
[----:B------:R-:W-:Y:S01]  /*13460*/  LOP3.LUT R15, R72, 0xffff0000, RZ, 0xc0, !PT ;  /* 0xffff0000480f7812 */ /* 0x000fe200078ec0ff */
[----:B------:R-:W-:Y:S01]  /*13470*/  FMUL.FTZ R24, R24, R25 ;  /* 0x0000001918187220 */ /* 0x000fe20000410000 */
[----:B------:R-:W-:Y:S01]  /*13480*/  LOP3.LUT R4, R4, 0xffff0000, RZ, 0xc0, !PT ;  /* 0xffff000004047812 */ /* 0x000fe200078ec0ff */
[----:B------:R-:W-:Y:S01]  /*13490*/  FMUL.FTZ R25, R8, R27 ;  /* 0x0000001b08197220 */ /* 0x000fe20000410000 */
[----:B------:R-:W-:Y:S01]  /*134a0*/  LOP3.LUT R0, R73, 0xffff0000, RZ, 0xc0, !PT ;  /* 0xffff000049007812 */ /* 0x000fe200078ec0ff */
[----:B------:R-:W-:Y:S01]  /*134b0*/  FFMA.FTZ R31, R14, R31, R24 ;  /* 0x0000001f0e1f7223 */ /* 0x000fe20000010018 */
[-C--:B------:R-:W-:Y:S01]  /*134c0*/  FMUL.FTZ R29, R8, R15.reuse ;  /* 0x0000000f081d7220 */ /* 0x080fe20000410000 */
[----:B------:R-:W-:Y:S01]  /*134d0*/  IMAD.U32 R14, R70, 0x10000, RZ ;  /* 0x00010000460e7824 */ /* 0x000fe200078e00ff */
[----:B------:R-:W-:Y:S01]  /*134e0*/  LOP3.LUT R5, R5, 0xffff0000, RZ, 0xc0, !PT ;  /* 0xffff000005057812 */ /* 0x000fe200078ec0ff */
[C---:B------:R-:W-:Y:S01]  /*134f0*/  FMUL.FTZ R24, R9.reuse, R12 ;  /* 0x0000000c09187220 */ /* 0x040fe20000410000 */
[C---:B------:R-:W-:Y:S01]  /*13500*/  FFMA.FTZ R25, R4.reuse, R15, -R25 ;  /* 0x0000000f04197223 */ /* 0x040fe20000010819 */
[----:B------:R-:W-:Y:S01]  /*13510*/  FMUL.FTZ R9, R9, R0 ;  /* 0x0000000009097220 */ /* 0x000fe20000410000 */
[----:B------:R-:W-:Y:S01]  /*13520*/  FFMA.FTZ R20, R4, R27, R29 ;  /* 0x0000001b04147223 */ /* 0x000fe2000001001d */
[----:B------:R-:W-:-:S02]  /*13530*/  IMAD.U32 R13, R6, 0x10000, RZ ;  /* 0x00010000060d7824 */ /* 0x000fc400078e00ff */
[----:B------:R-:W-:Y:S01]  /*13540*/  FMUL.FTZ R4, R21, R14 ;  /* 0x0000000e15047220 */ /* 0x000fe20000410000 */
[----:B------:R-:W-:Y:S02]  /*13550*/  IMAD.U32 R8, R74, 0x10000, RZ ;  /* 0x000100004a087824 */ /* 0x000fe400078e00ff */
[C---:B------:R-:W-:Y:S01]  /*13560*/  FFMA.FTZ R12, R5.reuse, R12, R9 ;  /* 0x0000000c050c7223 */ /* 0x040fe20000010009 */
[----:B------:R-:W-:Y:S01]  /*13570*/  LOP3.LUT R10, R10, 0xffff0000, RZ, 0xc0, !PT ;  /* 0xffff00000a0a7812 */ /* 0x000fe200078ec0ff */
[----:B------:R-:W-:Y:S01]  /*13580*/  FFMA.FTZ R24, R5, R0, -R24 ;  /* 0x0000000005187223 */ /* 0x000fe20000010818 */
[-C--:B------:R-:W-:Y:S01]  /*13590*/  FMUL.FTZ R26, R21, R8.reuse ;  /* 0x00000008151a7220 */ /* 0x080fe20000410000 */
[----:B------:R-:W-:Y:S01]  /*135a0*/  FFMA.FTZ R15, R13, R8, -R4 ;  /* 0x000000080d0f7223 */ /* 0x000fe20000010804 */
[----:B------:R-:W-:Y:S02]  /*135b0*/  LOP3.LUT R9, R70, 0xffff0000, RZ, 0xc0, !PT ;  /* 0xffff000046097812 */ /* 0x000fe400078ec0ff */
[----:B------:R-:W-:Y:S01]  /*135c0*/  LOP3.LUT R11, R11, 0xffff0000, RZ, 0xc0, !PT ;  /* 0xffff00000b0b7812 */ /* 0x000fe200078ec0ff */
[----:B------:R-:W-:Y:S01]  /*135d0*/  FFMA.FTZ R26, R13, R14, R26 ;  /* 0x0000000e0d1a7223 */ /* 0x000fe2000001001a */
        /* <DEDUP_REMOVED lines=23> */
.L_x_6065:
[----:B------:R-:W-:Y:S05]  /*13750*/  BSYNC B0 ;  /* 0x0000000000007941 */ /* 0x000fea0003800000 */
.L_x_6043:
        /* <DEDUP_REMOVED lines=8> */
.L_x_6041:
[----:B------:R-:W-:-:S06]  /*137e0*/  ULOP3.LUT UR4, UR60, 0x1, URZ, 0xfc, !UPT ;  /* 0x000000013c047892 */ /* 0x000fcc000f8efc3f */
[----:B0-23--:R-:W-:-:S05]  /*137f0*/  IMAD.U32 R0, RZ, RZ, UR4 ;  /* 0x00000004ff007e24 */ /* 0x00dfca000f8e00ff */
[----:B------:R-:W-:-:S13]  /*13800*/  ISETP.NE.AND P0, PT, R0, 0x3, PT ;  /* 0x000000030000780c */ /* 0x000fda0003f05270 */
[----:B------:R-:W-:Y:S05]  /*13810*/  @!P0 BRA `(.L_x_6094) ;  /* 0x0000000000048947 */ /* 0x000fea0003800000 */
[----:B------:R-:W-:Y:S01]  /*13820*/  BPT.TRAP 0x1 ;  /* 0x000000040000795c */ /* 0x000fe20000300000 */
.L_x_6094:
[----:B------:R-:W-:Y:S01]  /*13830*/  IMAD R8, R198, 0x8, R18 ;  /* 0x00000008c6087824 */ /* 0x000fe200078e0212 */
[----:B-1--4-:R-:W-:-:S04]  /*13840*/  SHF.L.U32 R3, R202, 0x1f, RZ ;  /* 0x0000001fca037819 */ /* 0x012fc800000006ff */
[----:B------:R0:W1:Y:S01]  /*13850*/  SYNCS.PHASECHK.TRANS64.TRYWAIT P1, [R8+URZ+0x30830], R3 ;  /* 0x03083003080075a7 */ /* 0x000062000802017f */
[----:B------:R-:W-:Y:S05]  /*13860*/  @!P0 BRA `(.L_x_6095) ;  /* 0x0000000000048947 */ /* 0x000fea0003800000 */
[----:B------:R-:W-:Y:S01]  /*13870*/  BPT.TRAP 0x1 ;  /* 0x000000040000795c */ /* 0x000fe20000300000 */
.L_x_6095:
[----:B-1----:R-:W-:Y:S05]  /*13880*/  @P1 BRA `(.L_x_6096) ;  /* 0x0000000000081947 */ /* 0x002fea0003800000 */
[----:B------:R-:W1:Y:S02]  /*13890*/  SYNCS.PHASECHK.TRANS64.TRYWAIT P1, [R8+URZ+0x30830], R3 ;  /* 0x03083003080075a7 */ /* 0x000e64000802017f */
[----:B-1----:R-:W-:Y:S05]  /*138a0*/  @!P1 BRA `(.L_x_6097) ;  /* 0x0000014c00049947 */ /* 0x002fea0003800000 */
.L_x_6096:
[----:B------:R-:W-:Y:S05]  /*138b0*/  WARPSYNC.ALL ;  /* 0x0000000000007948 */ /* 0x000fea0003800000 */
[----:B------:R-:W-:Y:S01]  /*138c0*/  VIADD R0, R18, 0x1e400 ;  /* 0x0001e40012007836 */ /* 0x000fe20000000000 */
[----:B------:R-:W-:Y:S01]  /*138d0*/  R2UR UR4, R68 ;  /* 0x00000000440472ca */ /* 0x000fe200000e0000 */
[----:B------:R-:W-:Y:S01]  /*138e0*/  IMAD.MOV.U32 R5, RZ, RZ, 0x40000040 ;  /* 0x40000040ff057424 */ /* 0x000fe200078e00ff */
[----:B-----5:R-:W-:Y:S01]  /*138f0*/  WARPGROUP.ARRIVE ;  /* 0x00000000000079c5 */ /* 0x020fe20000000000 */
[----:B------:R-:W-:Y:S01]  /*13900*/  UMOV UR9, 0x40000040 ;  /* 0x4000004000097882 */ /* 0x000fe20000000000 */
        /* <DEDUP_REMOVED lines=33> */
[----:B------:R-:W-:Y:S01]  /*13b20*/  IMAD.MOV.U32 R7, RZ, RZ, 0x40000040 ;  /* 0x40000040ff077424 */ /* 0x000fe200078e00ff */
[----:B------:R-:W-:Y:S01]  /*13b30*/  UIADD3 UR36, UR4, 0x806, URZ ;  /* 0x0000080604247890 */ /* 0x000fe2000fffe03f */
[----:B--2---:R-:W-:Y:S01]  /*13b40*/  IMAD.U32 R10, RZ, RZ, UR8 ;  /* 0x00000008ff0a7e24 */ /* 0x004fe2000f8e00ff */
[----:B------:R-:W-:Y:S01]  /*13b50*/  UMOV UR37, 0x40000040 ;  /* 0x4000004000257882 */ /* 0x000fe20000000000 */
        /* <DEDUP_REMOVED lines=12> */
[----:B--2---:R-:W-:Y:S02]  /*13c20*/  IMAD.U32 R10, RZ, RZ, UR8 ;  /* 0x00000008ff0a7e24 */ /* 0x004fe4000f8e00ff */
        /* <DEDUP_REMOVED lines=37> */
[----:B--2---:R-:W-:Y:S01]  /*13e80*/  IMAD.U32 R10, RZ, RZ, UR8 ;  /* 0x00000008ff0a7e24 */ /* 0x004fe2000f8e00ff */
[----:B------:R-:W-:Y:S01]  /*13e90*/  R2UR UR58, R6 ;  /* 0x00000000063a72ca */ /* 0x000fe200000e0000 */
[----:B------:R-:W-:Y:S01]  /*13ea0*/  VIADD R6, R4, 0x306 ;  /* 0x0000030604067836 */ /* 0x000fe20000000000 */
[----:B------:R-:W-:Y:S01]  /*13eb0*/  R2UR UR59, R7 ;  /* 0x00000000073b72ca */ /* 0x000fe200000e0000 */
[----:B------:R-:W-:-:S02]  /*13ec0*/  IMAD.MOV.U32 R7, RZ, RZ, 0x40000040 ;  /* 0x40000040ff077424 */ /* 0x000fc400078e00ff */
[----:B------:R-:W-:Y:S01]  /*13ed0*/  IMAD.U32 R11, RZ, RZ, UR9 ;  /* 0x00000009ff0b7e24 */ /* 0x000fe2000f8e00ff */
[----:B------:R-:W-:Y:S01]  /*13ee0*/  R2UR UR54, R6 ;  /* 0x00000000063672ca */ /* 0x000fe200000e0000 */
[----:B------:R-:W-:Y:S01]  /*13ef0*/  VIADD R6, R4, 0x600 ;  /* 0x0000060004067836 */ /* 0x000fe20000000000 */
[----:B------:R-:W-:Y:S01]  /*13f00*/  R2UR UR55, R7 ;  /* 0x00000000073772ca */ /* 0x000fe200000e0000 */
[----:B------:R-:W-:Y:S01]  /*13f10*/  IMAD.MOV.U32 R7, RZ, RZ, 0x40000040 ;  /* 0x40000040ff077424 */ /* 0x000fe200078e00ff */
[----:B------:R2:W-:Y:S02]  /*13f20*/  STL.64 [R1], R10 ;  /* 0x0000000a01007387 */ /* 0x0005e40000100a00 */
        /* <DEDUP_REMOVED lines=34> */
[----:B--2---:R-:W-:Y:S05]  /*14150*/  @!P0 BRA `(.L_x_6098) ;  /* 0x0000000000048947 */ /* 0x004fea0003800000 */
[----:B------:R-:W-:Y:S01]  /*14160*/  BPT.TRAP 0x1 ;  /* 0x000000040000795c */ /* 0x000fe20000300000 */
.L_x_6098:
[----:B------:R-:W2:Y:S01]  /*14170*/  LDC R0, c[0x0][0x448] ;  /* 0x00011200ff007b82 */ /* 0x000ea20000000800 */
[----:B------:R-:W-:Y:S01]  /*14180*/  IMAD R6, R2, -0x60, R222 ;  /* 0xffffffa002067824 */ /* 0x000fe200078e02de */
[----:B------:R-:W-:Y:S01]  /*14190*/  ULDC UR4, c[0x0][0x988] ;  /* 0x0002620000047ab9 */ /* 0x000fe20000000800 */
[----:B------:R-:W-:Y:S01]  /*141a0*/  LOP3.LUT R19, R19, 0xffffffef, RZ, 0xc0, !PT ;  /* 0xffffffef13137812 */ /* 0x000fe200078ec0ff */
[----:B------:R-:W-:Y:S01]  /*141b0*/  BSSY B0, `(.L_x_6099) ;  /* 0x0000425000007945 */ /* 0x000fe20003800000 */
        /* <DEDUP_REMOVED lines=15> */
[----:B--2---:R-:W-:Y:S01]  /*142b0*/  ISETP.NE.AND P4, PT, R0, 0x1, PT ;  /* 0x000000010000780c */ /* 0x004fe20003f85270 */
[----:B------:R-:W-:-:S12]  /*142c0*/  IMAD.IADD R0, R225, 0x1, R220 ;  /* 0x00000001e1007824 */ /* 0x000fd800078e02dc */
[----:B01----:R-:W0:Y:S01]  /*142d0*/  @P4 LDC R3, c[0x0][0x44c] ;  /* 0x00011300ff034b82 */ /* 0x003e220000000800 */
[----:B------:R-:W-:-:S07]  /*142e0*/  @P4 LOP3.LUT R19, R19, 0x10, RZ, 0xfc, !PT ;  /* 0x0000001013134812 */ /* 0x000fce00078efcff */
[----:B------:R-:W1:Y:S01]  /*142f0*/  @P4 LDC R4, c[0x0][0x450] ;  /* 0x00011400ff044b82 */ /* 0x000e620000000800 */
[----:B0-----:R-:W-:-:S05]  /*14300*/  @P4 IMAD.HI.U32 R3, R0, R3, RZ ;  /* 0x0000000300034227 */ /* 0x001fca00078e00ff */
[----:B-1----:R-:W-:Y:S01]  /*14310*/  @P4 SHF.R.U32.HI R0, RZ, R4, R3 ;  /* 0x00000004ff004219 */ /* 0x002fe20000011603 */
[----:B------:R-:W-:Y:S01]  /*14320*/  IMAD R4, R2, -0x60, RZ ;  /* 0xffffffa002047824 */ /* 0x000fe200078e02ff */
[----:B------:R-:W-:-:S03]  /*14330*/  IADD3 R3, -R223, 0x60, R6 ;  /* 0x00000060df037810 */ /* 0x000fc60007ffe106 */
[----:B------:R-:W0:Y:S01]  /*14340*/  SHFL.IDX PT, R5, R0, 0x1, 0x1c1f ;  /* 0x003c1f0000057f89 */ /* 0x000e2200000e0000 */
[----:B------:R-:W-:-:S03]  /*14350*/  IADD3 R4, -R223, 0x61, R4 ;  /* 0x00000061df047810 */ /* 0x000fc60007ffe104 */
[----:B------:R-:W1:Y:S01]  /*14360*/  SHFL.IDX PT, R0, R0, RZ, 0x1c1f ;  /* 0x001c1fff00007589 */ /* 0x000e6200000e0000 */
[----:B------:R-:W-:-:S04]  /*14370*/  IADD3 R4, -R221, R4, R222 ;  /* 0x00000004dd047210 */ /* 0x000fc80007ffe1de */
        /* <DEDUP_REMOVED lines=89> */
[----:B0-----:R-:W-:Y:S02]  /*14910*/  FMNMX.FTZ R5, R86, R5, !PT ;  /* 0x0000000556057209 */ /* 0x001fe40007810000 */
[----:B------:R-:W-:Y:S02]  /*14920*/  CS2R R86, SRZ ;  /* 0x0000000000567805 */ /* 0x000fe4000001ff00 */
[----:B------:R-:W-:Y:S02]  /*14930*/  ISETP.GT.AND P3, PT, R3, 0x18, PT ;  /* 0x000000180300780c */ /* 0x000fe40003f64270 */
[----:B------:R-:W-:Y:S01]  /*14940*/  FSEL R33, R33, -INF , P1 ;  /* 0xff80000021217808 */ /* 0x000fe20000800000 */
[----:B------:R-:W0:Y:S01]  /*14950*/  SHFL.BFLY PT, R88, R5, 0x1, 0x1f ;  /* 0x0c201f0005587f89 */ /* 0x000e2200000e0000 */
[----:B------:R-:W-:-:S02]  /*14960*/  FMNMX.FTZ R24, R11, R24, !PT ;  /* 0x000000180b187209 */ /* 0x000fc40007810000 */
[----:B------:R-:W-:Y:S02]  /*14970*/  ISETP.GT.AND P1, PT, R3, 0x19, PT ;  /* 0x000000190300780c */ /* 0x000fe40003f24270 */
[----:B------:R-:W-:Y:S02]  /*14980*/  FSEL R13, R36, -INF , P3 ;  /* 0xff800000240d7808 */ /* 0x000fe40001800000 */
[----:B------:R-:W-:Y:S02]  /*14990*/  FMNMX.FTZ R24, R33, R24, !PT ;  /* 0x0000001821187209 */ /* 0x000fe40007810000 */
[----:B------:R-:W-:Y:S02]  /*149a0*/  FSEL R37, R37, -INF , P1 ;  /* 0xff80000025257808 */ /* 0x000fe40000800000 */
[----:B------:R-:W-:Y:S02]  /*149b0*/  FMNMX.FTZ R24, R13, R24, !PT ;  /* 0x000000180d187209 */ /* 0x000fe40007810000 */
[----:B------:R-:W-:-:S02]  /*149c0*/  ISETP.GT.AND P1, PT, R3, 0x21, PT ;  /* 0x000000210300780c */ /* 0x000fc40003f24270 */
[----:B------:R-:W-:Y:S02]  /*149d0*/  FMNMX.FTZ R24, R37, R24, !PT ;  /* 0x0000001825187209 */ /* 0x000fe40007810000 */
[----:B------:R-:W-:Y:S02]  /*149e0*/  FSEL R41, R41, -INF , P1 ;  /* 0xff80000029297808 */ /* 0x000fe40000800000 */
[----:B------:R-:W-:-:S04]  /*149f0*/  ISETP.GT.AND P1, PT, R3, 0x29, PT ;  /* 0x000000290300780c */ /* 0x000fc80003f24270 */
[----:B------:R-:W-:Y:S02]  /*14a00*/  FSEL R45, R45, -INF , P1 ;  /* 0xff8000002d2d7808 */ /* 0x000fe40000800000 */
[----:B0-----:R-:W-:Y:S02]  /*14a10*/  FMNMX.FTZ R4, R5, R88, !PT ;  /* 0x0000005805047209 */ /* 0x001fe40007810000 */
[----:B------:R-:W-:Y:S02]  /*14a20*/  CS2R R88, SRZ ;  /* 0x0000000000587805 */ /* 0x000fe4000001ff00 */
[----:B------:R-:W-:Y:S02]  /*14a30*/  ISETP.GT.AND P1, PT, R3, 0x31, PT ;  /* 0x000000310300780c */ /* 0x000fe40003f24270 */
[C---:B------:R-:W-:Y:S01]  /*14a40*/  FSETP.NEU.FTZ.AND P2, PT, R4.reuse, -INF , PT ;  /* 0xff8000000400780b */ /* 0x040fe20003f5d000 */
[----:B------:R-:W-:Y:S01]  /*14a50*/  FMUL.FTZ R5, R4, R0 ;  /* 0x0000000004057220 */ /* 0x000fe20000410000 */
[----:B------:R-:W-:-:S02]  /*14a60*/  FSEL R49, R49, -INF , P1 ;  /* 0xff80000031317808 */ /* 0x000fc40000800000 */
[----:B------:R-:W-:Y:S02]  /*14a70*/  ISETP.GT.AND P1, PT, R3, 0x39, PT ;  /* 0x000000390300780c */ /* 0x000fe40003f24270 */
[----:B------:R-:W-:Y:S02]  /*14a80*/  FSEL R5, R5, RZ, P2 ;  /* 0x000000ff05057208 */ /* 0x000fe40001000000 */
[----:B------:R-:W-:Y:S02]  /*14a90*/  ISETP.GT.AND P2, PT, R3, 0x20, PT ;  /* 0x000000200300780c */ /* 0x000fe40003f44270 */
[----:B------:R-:W-:Y:S01]  /*14aa0*/  FSEL R53, R53, -INF , P1 ;  /* 0xff80000035357808 */ /* 0x000fe20000800000 */
[-CC-:B------:R-:W-:Y:S01]  /*14ab0*/  FFMA.FTZ R32, R30, R0.reuse, -R5.reuse ;  /* 0x000000001e207223 */ /* 0x180fe20000010805 */
[----:B------:R-:W-:Y:S01]  /*14ac0*/  FSEL R15, R40, -INF , P2 ;  /* 0xff800000280f7808 */ /* 0x000fe20001000000 */
[--C-:B------:R-:W-:Y:S01]  /*14ad0*/  FFMA.FTZ R187, R38, R0, -R5.reuse ;  /* 0x0000000026bb7223 */ /* 0x100fe20000010805 */
[----:B------:R-:W-:Y:S01]  /*14ae0*/  ISETP.GT.AND P2, PT, R3, 0x28, PT ;  /* 0x000000280300780c */ /* 0x000fe20003f44270 */
[----:B------:R-:W0:Y:S01]  /*14af0*/  @P4 LDC R40, c[0x0][0x450] ;  /* 0x00011400ff284b82 */ /* 0x000e220000000800 */
[----:B------:R-:W-:Y:S01]  /*14b00*/  FMNMX.FTZ R28, R15, R24, !PT ;  /* 0x000000180f1c7209 */ /* 0x000fe20007810000 */
[-CC-:B------:R-:W-:Y:S01]  /*14b10*/  FFMA.FTZ R189, R84, R0.reuse, -R5.reuse ;  /* 0x0000000054bd7223 */ /* 0x180fe20000010805 */
[----:B------:R-:W-:Y:S01]  /*14b20*/  FSEL R21, R44, -INF , P2 ;  /* 0xff8000002c157808 */ /* 0x000fe20001000000 */
[--C-:B------:R-:W-:Y:S01]  /*14b30*/  FFMA.FTZ R82, R82, R0, -R5.reuse ;  /* 0x0000000052527223 */ /* 0x100fe20000010805 */
[----:B------:R-:W-:Y:S01]  /*14b40*/  FMNMX.FTZ R28, R41, R28, !PT ;  /* 0x0000001c291c7209 */ /* 0x000fe20007810000 */
[--C-:B------:R-:W-:Y:S01]  /*14b50*/  FFMA.FTZ R191, R80, R0, -R5.reuse ;  /* 0x0000000050bf7223 */ /* 0x100fe20000010805 */
[----:B------:R-:W-:Y:S01]  /*14b60*/  ISETP.GT.AND P2, PT, R3, 0x30, PT ;  /* 0x000000300300780c */ /* 0x000fe20003f44270 */
[----:B------:R-:W-:Y:S01]  /*14b70*/  MUFU.EX2 R189, R189 ;  /* 0x000000bd00bd7308 */ /* 0x000fe20000000800 */
[----:B------:R-:W-:Y:S01]  /*14b80*/  FMNMX.FTZ R28, R21, R28, !PT ;  /* 0x0000001c151c7209 */ /* 0x000fe20007810000 */
[-CC-:B------:R-:W-:Y:S01]  /*14b90*/  FFMA.FTZ R185, R34, R0.reuse, -R5.reuse ;  /* 0x0000000022b97223 */ /* 0x180fe20000010805 */
[----:B------:R-:W-:Y:S01]  /*14ba0*/  FSEL R27, R48, -INF , P2 ;  /* 0xff800000301b7808 */ /* 0x000fe20001000000 */
[--C-:B------:R-:W-:Y:S01]  /*14bb0*/  FFMA.FTZ R14, R14, R0, -R5.reuse ;  /* 0x000000000e0e7223 */ /* 0x100fe20000010805 */
[----:B------:R-:W-:Y:S01]  /*14bc0*/  FMNMX.FTZ R28, R45, R28, !PT ;  /* 0x0000001c2d1c7209 */ /* 0x000fe20007810000 */
[--C-:B------:R-:W-:Y:S01]  /*14bd0*/  FFMA.FTZ R10, R10, R0, -R5.reuse ;  /* 0x000000000a0a7223 */ /* 0x100fe20000010805 */
[----:B------:R-:W-:Y:S01]  /*14be0*/  ISETP.GT.AND P2, PT, R3, 0x38, PT ;  /* 0x000000380300780c */ /* 0x000fe20003f44270 */
[----:B------:R-:W1:Y:S01]  /*14bf0*/  MUFU.EX2 R24, R82 ;  /* 0x0000005200187308 */ /* 0x000e620000000800 */
[----:B------:R-:W-:Y:S01]  /*14c00*/  FMNMX.FTZ R30, R27, R28, !PT ;  /* 0x0000001c1b1e7209 */ /* 0x000fe20007810000 */
[-CC-:B------:R-:W-:Y:S01]  /*14c10*/  FFMA.FTZ R181, R42, R0.reuse, -R5.reuse ;  /* 0x000000002ab57223 */ /* 0x180fe20000010805 */
[----:B------:R-:W-:Y:S01]  /*14c20*/  FSEL R31, R52, -INF , P2 ;  /* 0xff800000341f7808 */ /* 0x000fe20001000000 */
[--C-:B------:R-:W-:Y:S01]  /*14c30*/  FFMA.FTZ R183, R46, R0, -R5.reuse ;  /* 0x000000002eb77223 */ /* 0x100fe20000010805 */
[----:B------:R-:W-:Y:S01]  /*14c40*/  FMNMX.FTZ R30, R49, R30, !PT ;  /* 0x0000001e311e7209 */ /* 0x000fe20007810000 */
[--C-:B------:R-:W-:Y:S01]  /*14c50*/  FFMA.FTZ R177, R50, R0, -R5.reuse ;  /* 0x0000000032b17223 */ /* 0x100fe20000010805 */
[----:B------:R-:W-:Y:S01]  /*14c60*/  ISETP.GT.AND P2, PT, R3, 0x40, PT ;  /* 0x000000400300780c */ /* 0x000fe20003f44270 */
[----:B------:R-:W2:Y:S01]  /*14c70*/  MUFU.EX2 R191, R191 ;  /* 0x000000bf00bf7308 */ /* 0x000ea20000000800 */
[----:B------:R-:W-:Y:S01]  /*14c80*/  FMNMX.FTZ R30, R31, R30, !PT ;  /* 0x0000001e1f1e7209 */ /* 0x000fe20007810000 */
[-CC-:B------:R-:W-:Y:S01]  /*14c90*/  FFMA.FTZ R34, R72, R0.reuse, -R5.reuse ;  /* 0x0000000048227223 */ /* 0x180fe20000010805 */
[----:B------:R-:W-:Y:S01]  /*14ca0*/  ISETP.GT.AND P1, PT, R3, 0x41, PT ;  /* 0x000000410300780c */ /* 0x000fe20003f24270 */
[-CC-:B------:R-:W-:Y:S01]  /*14cb0*/  FFMA.FTZ R179, R54, R0.reuse, -R5.reuse ;  /* 0x0000000036b37223 */ /* 0x180fe20000010805 */
[----:B------:R-:W-:Y:S01]  /*14cc0*/  FSEL R35, R56, -INF , P2 ;  /* 0xff80000038237808 */ /* 0x000fe20001000000 */
[--C-:B------:R-:W-:Y:S01]  /*14cd0*/  FFMA.FTZ R36, R78, R0, -R5.reuse ;  /* 0x000000004e247223 */ /* 0x100fe20000010805 */
[----:B------:R-:W-:Y:S01]  /*14ce0*/  FMNMX.FTZ R30, R53, R30, !PT ;  /* 0x0000001e351e7209 */ /* 0x000fe20007810000 */
[----:B------:R3:W4:Y:S01]  /*14cf0*/  MUFU.EX2 R28, R32 ;  /* 0x00000020001c7308 */ /* 0x0007220000000800 */
[----:B------:R-:W-:Y:S01]  /*14d00*/  ISETP.GT.AND P2, PT, R3, 0x48, PT ;  /* 0x000000480300780c */ /* 0x000fe20003f44270 */
[-CC-:B------:R-:W-:Y:S01]  /*14d10*/  FFMA.FTZ R173, R58, R0.reuse, -R5.reuse ;  /* 0x000000003aad7223 */ /* 0x180fe20000010805 */
[----:B------:R-:W-:Y:S01]  /*14d20*/  FSEL R57, R57, -INF , P1 ;  /* 0xff80000039397808 */ /* 0x000fe20000800000 */
[--C-:B------:R-:W-:Y:S01]  /*14d30*/  FFMA.FTZ R175, R62, R0, -R5.reuse ;  /* 0x000000003eaf7223 */ /* 0x100fe20000010805 */
[----:B------:R-:W-:Y:S01]  /*14d40*/  FMNMX.FTZ R30, R35, R30, !PT ;  /* 0x0000001e231e7209 */ /* 0x000fe20007810000 */
[-CC-:B------:R-:W-:Y:S01]  /*14d50*/  FFMA.FTZ R169, R66, R0.reuse, -R5.reuse ;  /* 0x0000000042a97223 */ /* 0x180fe20000010805 */
[----:B------:R-:W-:Y:S01]  /*14d60*/  ISETP.GT.AND P1, PT, R3, 0x49, PT ;  /* 0x000000490300780c */ /* 0x000fe20003f24270 */
[----:B------:R-:W5:Y:S01]  /*14d70*/  MUFU.EX2 R185, R185 ;  /* 0x000000b900b97308 */ /* 0x000f620000000800 */
[----:B------:R-:W-:Y:S01]  /*14d80*/  FSEL R39, R60, -INF , P2 ;  /* 0xff8000003c277808 */ /* 0x000fe20001000000 */
[--C-:B---3--:R-:W-:Y:S01]  /*14d90*/  FFMA.FTZ R32, R20, R0, -R5.reuse ;  /* 0x0000000014207223 */ /* 0x108fe20000010805 */
[----:B------:R-:W-:Y:S01]  /*14da0*/  FMNMX.FTZ R30, R57, R30, !PT ;  /* 0x0000001e391e7209 */ /* 0x000fe20007810000 */
[-CC-:B------:R-:W-:Y:S01]  /*14db0*/  FFMA.FTZ R20, R74, R0.reuse, -R5.reuse ;  /* 0x000000004a147223 */ /* 0x180fe20000010805 */
[----:B------:R-:W-:Y:S01]  /*14dc0*/  ISETP.GT.AND P2, PT, R3, 0x50, PT ;  /* 0x000000500300780c */ /* 0x000fe20003f44270 */
[--C-:B------:R-:W-:Y:S01]  /*14dd0*/  FFMA.FTZ R26, R26, R0, -R5.reuse ;  /* 0x000000001a1a7223 */ /* 0x100fe20000010805 */
[----:B------:R-:W-:Y:S01]  /*14de0*/  FSEL R61, R61, -INF , P1 ;  /* 0xff8000003d3d7808 */ /* 0x000fe20000800000 */
[----:B------:R-:W3:Y:S01]  /*14df0*/  MUFU.EX2 R14, R14 ;  /* 0x0000000e000e7308 */ /* 0x000ee20000000800 */
[----:B------:R-:W-:Y:S01]  /*14e00*/  FMNMX.FTZ R30, R39, R30, !PT ;  /* 0x0000001e271e7209 */ /* 0x000fe20007810000 */
[----:B------:R-:W-:Y:S01]  /*14e10*/  FFMA.FTZ R171, R70, R0, -R5 ;  /* 0x0000000046ab7223 */ /* 0x000fe20000010805 */
[----:B------:R-:W-:-:S02]  /*14e20*/  ISETP.GT.AND P1, PT, R3, 0x51, PT ;  /* 0x000000510300780c */ /* 0x000fc40003f24270 */
[----:B------:R-:W-:Y:S02]  /*14e30*/  CS2R R84, SRZ ;  /* 0x0000000000547805 */ /* 0x000fe4000001ff00 */
[----:B------:R-:W-:Y:S02]  /*14e40*/  FSEL R43, R64, -INF , P2 ;  /* 0xff800000402b7808 */ /* 0x000fe40001000000 */
[----:B------:R-:W-:Y:S02]  /*14e50*/  CS2R R82, SRZ ;  /* 0x0000000000527805 */ /* 0x000fe4000001ff00 */
[----:B------:R-:W-:Y:S01]  /*14e60*/  FMNMX.FTZ R30, R61, R30, !PT ;  /* 0x0000001e3d1e7209 */ /* 0x000fe20007810000 */
[----:B------:R-:W-:Y:S01]  /*14e70*/  MUFU.EX2 R187, R187 ;  /* 0x000000bb00bb7308 */ /* 0x000fe20000000800 */
[----:B------:R-:W-:Y:S02]  /*14e80*/  ISETP.GT.AND P2, PT, R3, 0x58, PT ;  /* 0x000000580300780c */ /* 0x000fe40003f44270 */
[----:B------:R-:W-:-:S02]  /*14e90*/  CS2R R80, SRZ ;  /* 0x0000000000507805 */ /* 0x000fc4000001ff00 */
[----:B------:R-:W-:Y:S02]  /*14ea0*/  FSEL R65, R65, -INF , P1 ;  /* 0xff80000041417808 */ /* 0x000fe40000800000 */
[----:B------:R-:W-:Y:S02]  /*14eb0*/  CS2R R78, SRZ ;  /* 0x00000000004e7805 */ /* 0x000fe4000001ff00 */
[----:B------:R-:W-:Y:S02]  /*14ec0*/  FMNMX.FTZ R30, R43, R30, !PT ;  /* 0x0000001e2b1e7209 */ /* 0x000fe40007810000 */
[----:B------:R-:W-:Y:S02]  /*14ed0*/  CS2R R74, SRZ ;  /* 0x00000000004a7805 */ /* 0x000fe4000001ff00 */
[----:B------:R-:W-:Y:S01]  /*14ee0*/  ISETP.GT.AND P1, PT, R3, 0x59, PT ;  /* 0x000000590300780c */ /* 0x000fe20003f24270 */
[----:B------:R-:W-:Y:S01]  /*14ef0*/  MUFU.EX2 R10, R10 ;  /* 0x0000000a000a7308 */ /* 0x000fe20000000800 */
[----:B------:R-:W-:-:S02]  /*14f00*/  FSEL R47, R68, -INF , P2 ;  /* 0xff800000442f7808 */ /* 0x000fc40001000000 */
[----:B------:R-:W-:Y:S02]  /*14f10*/  CS2R R72, SRZ ;  /* 0x0000000000487805 */ /* 0x000fe4000001ff00 */
[----:B------:R-:W-:Y:S02]  /*14f20*/  FMNMX.FTZ R30, R65, R30, !PT ;  /* 0x0000001e411e7209 */ /* 0x000fe40007810000 */
[----:B------:R-:W-:Y:S02]  /*14f30*/  CS2R R66, SRZ ;  /* 0x0000000000427805 */ /* 0x000fe4000001ff00 */
[----:B------:R-:W-:Y:S02]  /*14f40*/  FSEL R69, R69, -INF , P1 ;  /* 0xff80000045457808 */ /* 0x000fe40000800000 */
[----:B------:R-:W-:Y:S02]  /*14f50*/  CS2R R62, SRZ ;  /* 0x00000000003e7805 */ /* 0x000fe4000001ff00 */
[----:B------:R-:W-:Y:S01]  /*14f60*/  FMNMX.FTZ R30, R47, R30, !PT ;  /* 0x0000001e2f1e7209 */ /* 0x000fe20007810000 */
[----:B------:R-:W-:Y:S01]  /*14f70*/  MUFU.EX2 R181, R181 ;  /* 0x000000b500b57308 */ /* 0x000fe20000000800 */
[----:B------:R-:W-:-:S02]  /*14f80*/  CS2R R58, SRZ ;  /* 0x00000000003a7805 */ /* 0x000fc4000001ff00 */
[----:B------:R-:W-:Y:S02]  /*14f90*/  CS2R R54, SRZ ;  /* 0x0000000000367805 */ /* 0x000fe4000001ff00 */
[----:B------:R-:W-:Y:S01]  /*14fa0*/  FMNMX.FTZ R3, R69, R30, !PT ;  /* 0x0000001e45037209 */ /* 0x000fe20007810000 */
[----:B------:R-:W-:Y:S01]  /*14fb0*/  FFMA.FTZ R30, R6, R0, -R5 ;  /* 0x00000000061e7223 */ /* 0x000fe20000010805 */
[----:B------:R-:W-:-:S03]  /*14fc0*/  CS2R R50, SRZ ;  /* 0x0000000000327805 */ /* 0x000fc6000001ff00 */
[----:B------:R-:W1:Y:S01]  /*14fd0*/  SHFL.BFLY PT, R6, R3, 0x2, 0x1f ;  /* 0x0c401f0003067f89 */ /* 0x000e6200000e0000 */
[----:B------:R-:W-:Y:S08]  /*14fe0*/  MUFU.EX2 R183, R183 ;  /* 0x000000b700b77308 */ /* 0x000ff00000000800 */
[----:B------:R-:W-:Y:S08]  /*14ff0*/  MUFU.EX2 R30, R30 ;  /* 0x0000001e001e7308 */ /* 0x000ff00000000800 */
[----:B------:R-:W-:Y:S01]  /*15000*/  MUFU.EX2 R32, R32 ;  /* 0x0000002000207308 */ /* 0x000fe20000000800 */
[----:B-1----:R-:W-:-:S07]  /*15010*/  FMNMX.FTZ R38, R3, R6, !PT ;  /* 0x0000000603267209 */ /* 0x002fce0007810000 */
[----:B------:R-:W-:Y:S01]  /*15020*/  MUFU.EX2 R177, R177 ;  /* 0x000000b100b17308 */ /* 0x000fe20000000800 */
[-CC-:B------:R-:W-:Y:S01]  /*15030*/  FFMA.FTZ R6, R76, R0.reuse, -R5.reuse ;  /* 0x000000004c067223 */ /* 0x180fe20000010805 */
[----:B------:R-:W-:Y:S01]  /*15040*/  FFMA.FTZ R5, R71, R0, -R5 ;  /* 0x0000000047057223 */ /* 0x000fe20000010805 */
[----:B------:R-:W-:Y:S01]  /*15050*/  CS2R R76, SRZ ;  /* 0x00000000004c7805 */ /* 0x000fe2000001ff00 */
[----:B------:R-:W1:Y:S01]  /*15060*/  SHFL.BFLY PT, R3, R38, 0x1, 0x1f ;  /* 0x0c201f0026037f89 */ /* 0x000e6200000e0000 */
[----:B------:R-:W-:-:S03]  /*15070*/  CS2R R70, SRZ ;  /* 0x0000000000467805 */ /* 0x000fc6000001ff00 */
[----:B------:R-:W-:Y:S08]  /*15080*/  MUFU.EX2 R34, R34 ;  /* 0x0000002200227308 */ /* 0x000ff00000000800 */
[----:B------:R-:W-:Y:S08]  /*15090*/  MUFU.EX2 R179, R179 ;  /* 0x000000b300b37308 */ /* 0x000ff00000000800 */
[----:B------:R-:W-:Y:S01]  /*150a0*/  MUFU.EX2 R36, R36 ;  /* 0x0000002400247308 */ /* 0x000fe20000000800 */
[----:B-1----:R-:W-:-:S04]  /*150b0*/  FMNMX.FTZ R3, R38, R3, !PT ;  /* 0x0000000326037209 */ /* 0x002fc80007810000 */
        /* <DEDUP_REMOVED lines=8> */
[----:B------:R-:W1:Y:S01]  /*15140*/  @P4 LDC R29, c[0x0][0x44c] ;  /* 0x00011300ff1d4b82 */ /* 0x000e620000000800 */
[-CC-:B------:R-:W-:Y:S01]  /*15150*/  FFMA.FTZ R7, R25, R0.reuse, -R38.reuse ;  /* 0x0000000019077223 */ /* 0x180fe20000010826 */
[-CC-:B------:R-:W-:Y:S01]  /*15160*/  FFMA.FTZ R184, R11, R0.reuse, -R38.reuse ;  /* 0x000000000bb87223 */ /* 0x180fe20000010826 */
[-CC-:B------:R-:W-:Y:S01]  /*15170*/  FFMA.FTZ R11, R33, R0.reuse, -R38.reuse ;  /* 0x00000000210b7223 */ /* 0x180fe20000010826 */
[----:B------:R-:W-:Y:S01]  /*15180*/  MUFU.EX2 R190, R190 ;  /* 0x000000be00be7308 */ /* 0x000fe20000000800 */
[-CC-:B------:R-:W-:Y:S01]  /*15190*/  FFMA.FTZ R186, R13, R0.reuse, -R38.reuse ;  /* 0x000000000dba7223 */ /* 0x180fe20000010826 */
[----:B------:R-:W-:Y:S01]  /*151a0*/  FFMA.FTZ R176, R27, R0, -R38 ;  /* 0x000000001bb07223 */ /* 0x000fe20000010826 */
[----:B------:R-:W-:-:S02]  /*151b0*/  VIADD R27, R8, 0x30840 ;  /* 0x00030840081b7836 */ /* 0x000fc40000000000 */
[----:B------:R-:W-:Y:S01]  /*151c0*/  FADD.FTZ R8, R189, R24 ;  /* 0x00000018bd087221 */ /* 0x000fe20000010000 */
[----:B------:R-:W-:Y:S02]  /*151d0*/  IMAD.MOV.U32 R33, RZ, RZ, R220 ;  /* 0x000000ffff217224 */ /* 0x000fe400078e00dc */
[-CC-:B------:R-:W-:Y:S01]  /*151e0*/  FFMA.FTZ R13, R37, R0.reuse, -R38.reuse ;  /* 0x00000000250d7223 */ /* 0x180fe20000010826 */
[-C--:B------:R-:W-:Y:S01]  /*151f0*/  FFMA.FTZ R178, R31, R0.reuse, -R38 ;  /* 0x000000001fb27223 */ /* 0x080fe20000010826 */
[----:B------:R-:W-:Y:S01]  /*15200*/  MUFU.EX2 R188, R188 ;  /* 0x000000bc00bc7308 */ /* 0x000fe20000000800 */
[----:B--2---:R-:W-:Y:S01]  /*15210*/  FADD.FTZ R31, R191, R8 ;  /* 0x00000008bf1f7221 */ /* 0x004fe20000010000 */
[-CC-:B------:R-:W-:Y:S01]  /*15220*/  FFMA.FTZ R180, R15, R0.reuse, -R38.reuse ;  /* 0x000000000fb47223 */ /* 0x180fe20000010826 */
[-CC-:B------:R-:W-:Y:S01]  /*15230*/  FFMA.FTZ R15, R41, R0.reuse, -R38.reuse ;  /* 0x00000000290f7223 */ /* 0x180fe20000010826 */
[-CC-:B------:R-:W-:Y:S01]  /*15240*/  FFMA.FTZ R182, R21, R0.reuse, -R38.reuse ;  /* 0x0000000015b67223 */ /* 0x180fe20000010826 */
[-CC-:B------:R-:W-:Y:S01]  /*15250*/  FFMA.FTZ R21, R45, R0.reuse, -R38.reuse ;  /* 0x000000002d157223 */ /* 0x180fe20000010826 */
[-CC-:B------:R-:W-:Y:S01]  /*15260*/  FFMA.FTZ R25, R49, R0.reuse, -R38.reuse ;  /* 0x0000000031197223 */ /* 0x180fe20000010826 */
[----:B------:R-:W-:Y:S01]  /*15270*/  PRMT R27, R214, 0x654, R27 ;  /* 0x00000654d61b7816 */ /* 0x000fe2000000001b */
[----:B------:R-:W2:Y:S01]  /*15280*/  MUFU.EX2 R7, R7 ;  /* 0x0000000700077308 */ /* 0x000ea20000000800 */
[----:B------:R-:W-:Y:S01]  /*15290*/  FFMA.FTZ R172, R35, R0, -R38 ;  /* 0x0000000023ac7223 */ /* 0x000fe20000010826 */
[----:B------:R-:W-:Y:S01]  /*152a0*/  F2FP.BF16.F32.PACK_AB R189, R24, R189 ;  /* 0x000000bd18bd723e */ /* 0x000fe200000010ff */
[----:B------:R5:W-:Y:S01]  /*152b0*/  SYNCS.ARRIVE.TRANS64.RED.A1T0 RZ, [R27+URZ], RZ ;  /* 0x000000ff1bff79a7 */ /* 0x000be2000810043f */
[----:B-1----:R-:W-:-:S04]  /*152c0*/  @P4 IMAD.HI.U32 R29, R220, R29, RZ ;  /* 0x0000001ddc1d4227 */ /* 0x002fc800078e00ff */
[-CC-:B------:R-:W-:Y:S01]  /*152d0*/  FFMA.FTZ R57, R57, R0.reuse, -R38.reuse ;  /* 0x0000000039397223 */ /* 0x180fe20000010826 */
[-CC-:B------:R-:W-:Y:S01]  /*152e0*/  FFMA.FTZ R39, R39, R0.reuse, -R38.reuse ;  /* 0x0000000027277223 */ /* 0x180fe20000010826 */
[--C-:B------:R-:W-:Y:S01]  /*152f0*/  FFMA.FTZ R61, R61, R0, -R38.reuse ;  /* 0x000000003d3d7223 */ /* 0x100fe20000010826 */
[----:B------:R-:W1:Y:S01]  /*15300*/  MUFU.EX2 R9, R9 ;  /* 0x0000000900097308 */ /* 0x000e620000000800 */
[----:B0-----:R-:W-:Y:S01]  /*15310*/  @P4 SHF.R.U32.HI R33, RZ, R40, R29 ;  /* 0x00000028ff214219 */ /* 0x001fe2000001161d */
[----:B----4-:R-:W-:Y:S01]  /*15320*/  FADD.FTZ R40, R28, R31 ;  /* 0x0000001f1c287221 */ /* 0x010fe20000010000 */
[-CC-:B-----5:R-:W-:Y:S01]  /*15330*/  FFMA.FTZ R27, R53, R0.reuse, -R38.reuse ;  /* 0x00000000351b7223 */ /* 0x1a0fe20000010826 */
[-CC-:B------:R-:W-:Y:S01]  /*15340*/  FFMA.FTZ R43, R43, R0.reuse, -R38.reuse ;  /* 0x000000002b2b7223 */ /* 0x180fe20000010826 */
[----:B------:R-:W-:Y:S01]  /*15350*/  FFMA.FTZ R65, R65, R0, -R38 ;  /* 0x0000000041417223 */ /* 0x000fe20000010826 */
[----:B------:R-:W-:Y:S01]  /*15360*/  FADD.FTZ R31, R185, R40 ;  /* 0x00000028b91f7221 */ /* 0x000fe20000010000 */
[----:B---3--:R-:W-:Y:S01]  /*15370*/  F2FP.BF16.F32.PACK_AB R185, R14, R185 ;  /* 0x000000b90eb9723e */ /* 0x008fe200000010ff */
[----:B------:R-:W0:Y:S01]  /*15380*/  MUFU.EX2 R184, R184 ;  /* 0x000000b800b87308 */ /* 0x000e220000000800 */
[----:B--2---:R-:W-:Y:S01]  /*15390*/  FADD.FTZ R29, R188, R7 ;  /* 0x00000007bc1d7221 */ /* 0x004fe20000010000 */
[----:B------:R-:W-:Y:S01]  /*153a0*/  FADD.FTZ R40, R14, R31 ;  /* 0x0000001f0e287221 */ /* 0x000fe20000010000 */
[----:B------:R-:W-:Y:S01]  /*153b0*/  F2FP.BF16.F32.PACK_AB R188, R7, R188 ;  /* 0x000000bc07bc723e */ /* 0x000fe200000010ff */
[----:B------:R-:W-:Y:S01]  /*153c0*/  FFMA.FTZ R47, R47, R0, -R38 ;  /* 0x000000002f2f7223 */ /* 0x000fe20000010826 */
[----:B------:R-:W-:Y:S01]  /*153d0*/  FADD.FTZ R8, R190, R29 ;  /* 0x0000001dbe087221 */ /* 0x000fe20000010000 */
[----:B------:R-:W-:Y:S01]  /*153e0*/  FADD.FTZ R31, R187, R40 ;  /* 0x00000028bb1f7221 */ /* 0x000fe20000010000 */
[C---:B------:R-:W-:Y:S01]  /*153f0*/  F2FP.BF16.F32.PACK_AB R187, R10.reuse, R187 ;  /* 0x000000bb0abb723e */ /* 0x040fe200000010ff */
[----:B------:R-:W2:Y:S01]  /*15400*/  MUFU.EX2 R11, R11 ;  /* 0x0000000b000b7308 */ /* 0x000ea20000000800 */
[C---:B-1----:R-:W-:Y:S01]  /*15410*/  FADD.FTZ R29, R9.reuse, R8 ;  /* 0x00000008091d7221 */ /* 0x042fe20000010000 */
[----:B------:R-:W-:Y:S01]  /*15420*/  FADD.FTZ R40, R10, R31 ;  /* 0x0000001f0a287221 */ /* 0x000fe20000010000 */
[----:B------:R-:W-:Y:S01]  /*15430*/  F2FP.BF16.F32.PACK_AB R190, R9, R190 ;  /* 0x000000be09be723e */ /* 0x000fe200000010ff */
[----:B------:R-:W-:Y:S01]  /*15440*/  FFMA.FTZ R38, R69, R0, -R38 ;  /* 0x0000000045267223 */ /* 0x000fe20000010826 */
[----:B------:R-:W-:Y:S01]  /*15450*/  IADD3 R33, R33, R222, -R221 ;  /* 0x000000de21217210 */ /* 0x000fe20007ffe8dd */
[----:B------:R-:W-:Y:S01]  /*15460*/  FADD.FTZ R31, R181, R40 ;  /* 0x00000028b51f7221 */ /* 0x000fe20000010000 */
[----:B------:R-:W-:Y:S01]  /*15470*/  F2FP.BF16.F32.PACK_AB R191, R28, R191 ;  /* 0x000000bf1cbf723e */ /* 0x000fe200000010ff */
[----:B------:R-:W1:Y:S01]  /*15480*/  MUFU.EX2 R186, R186 ;  /* 0x000000ba00ba7308 */ /* 0x000e620000000800 */
[----:B0-----:R-:W-:Y:S01]  /*15490*/  FADD.FTZ R8, R184, R29 ;  /* 0x0000001db8087221 */ /* 0x001fe20000010000 */
[C---:B------:R-:W-:Y:S01]  /*154a0*/  FADD.FTZ R40, R30.reuse, R31 ;  /* 0x0000001f1e287221 */ /* 0x040fe20000010000 */
[----:B------:R-:W-:Y:S01]  /*154b0*/  IMAD.HI R33, R33, 0x2aaaaaab, RZ ;  /* 0x2aaaaaab21217827 */ /* 0x000fe200078e02ff */
[----:B------:R-:W-:-:S02]  /*154c0*/  F2FP.BF16.F32.PACK_AB R181, R30, R181 ;  /* 0x000000b51eb5723e */ /* 0x000fc400000010ff */
[----:B------:R-:W-:Y:S01]  /*154d0*/  CS2R R68, SRZ ;  /* 0x0000000000447805 */ /* 0x000fe2000001ff00 */
[----:B------:R-:W-:Y:S01]  /*154e0*/  FADD.FTZ R31, R183, R40 ;  /* 0x00000028b71f7221 */ /* 0x000fe20000010000 */
[C---:B------:R-:W-:Y:S01]  /*154f0*/  F2FP.BF16.F32.PACK_AB R183, R32.reuse, R183 ;  /* 0x000000b720b7723e */ /* 0x040fe200000010ff */
[----:B------:R-:W0:Y:S01]  /*15500*/  MUFU.EX2 R13, R13 ;  /* 0x0000000d000d7308 */ /* 0x000e220000000800 */
[C---:B--2---:R-:W-:Y:S01]  /*15510*/  FADD.FTZ R29, R11.reuse, R8 ;  /* 0x000000080b1d7221 */ /* 0x044fe20000010000 */
[----:B------:R-:W-:Y:S01]  /*15520*/  FADD.FTZ R24, R32, R31 ;  /* 0x0000001f20187221 */ /* 0x000fe20000010000 */
[----:B------:R-:W-:Y:S02]  /*15530*/  SHF.R.U32.HI R42, RZ, 0x1f, R33 ;  /* 0x0000001fff2a7819 */ /* 0x000fe40000011621 */
[----:B------:R-:W-:Y:S02]  /*15540*/  CS2R R52, SRZ ;  /* 0x0000000000347805 */ /* 0x000fe4000001ff00 */
[----:B------:R-:W-:Y:S01]  /*15550*/  F2FP.BF16.F32.PACK_AB R184, R11, R184 ;  /* 0x000000b80bb8723e */ /* 0x000fe200000010ff */
[----:B------:R-:W-:Y:S01]  /*15560*/  FADD.FTZ R31, R177, R24 ;  /* 0x00000018b11f7221 */ /* 0x000fe20000010000 */
[----:B------:R-:W-:Y:S01]  /*15570*/  F2FP.BF16.F32.PACK_AB R177, R34, R177 ;  /* 0x000000b122b1723e */ /* 0x000fe200000010ff */
[----:B------:R-:W2:Y:S01]  /*15580*/  MUFU.EX2 R180, R180 ;  /* 0x000000b400b47308 */ /* 0x000ea20000000800 */
[----:B-1----:R-:W-:Y:S01]  /*15590*/  FADD.FTZ R8, R186, R29 ;  /* 0x0000001dba087221 */ /* 0x002fe20000010000 */
[----:B------:R-:W-:Y:S01]  /*155a0*/  FADD.FTZ R10, R34, R31 ;  /* 0x0000001f220a7221 */ /* 0x000fe20000010000 */
[----:B------:R-:W-:-:S02]  /*155b0*/  CS2R R48, SRZ ;  /* 0x0000000000307805 */ /* 0x000fc4000001ff00 */
[----:B------:R-:W-:Y:S02]  /*155c0*/  CS2R R44, SRZ ;  /* 0x00000000002c7805 */ /* 0x000fe4000001ff00 */
[----:B------:R-:W-:Y:S01]  /*155d0*/  CS2R R34, SRZ ;  /* 0x0000000000227805 */ /* 0x000fe2000001ff00 */
[----:B------:R-:W-:Y:S01]  /*155e0*/  FADD.FTZ R31, R179, R10 ;  /* 0x0000000ab31f7221 */ /* 0x000fe20000010000 */
[----:B------:R-:W-:Y:S01]  /*155f0*/  F2FP.BF16.F32.PACK_AB R179, R36, R179 ;  /* 0x000000b324b3723e */ /* 0x000fe200000010ff */
[----:B------:R-:W1:Y:S01]  /*15600*/  MUFU.EX2 R15, R15 ;  /* 0x0000000f000f7308 */ /* 0x000e620000000800 */
[C---:B0-----:R-:W-:Y:S01]  /*15610*/  FADD.FTZ R29, R13.reuse, R8 ;  /* 0x000000080d1d7221 */ /* 0x041fe20000010000 */
[----:B------:R-:W-:-:S06]  /*15620*/  F2FP.BF16.F32.PACK_AB R186, R13, R186 ;  /* 0x000000ba0dba723e */ /* 0x000fcc00000010ff */
[----:B------:R-:W0:Y:S01]  /*15630*/  MUFU.EX2 R182, R182 ;  /* 0x000000b600b67308 */ /* 0x000e220000000800 */
[----:B--2---:R-:W-:-:S07]  /*15640*/  FADD.FTZ R8, R180, R29 ;  /* 0x0000001db4087221 */ /* 0x004fce0000010000 */
[----:B------:R-:W2:Y:S01]  /*15650*/  MUFU.EX2 R21, R21 ;  /* 0x0000001500157308 */ /* 0x000ea20000000800 */
[----:B-1----:R-:W-:Y:S01]  /*15660*/  FADD.FTZ R29, R15, R8 ;  /* 0x000000080f1d7221 */ /* 0x002fe20000010000 */
[----:B------:R-:W-:Y:S02]  /*15670*/  LEA.HI.SX32 R8, R33, R42, 0x1c ;  /* 0x0000002a21087211 */ /* 0x000fe400078fe2ff */
[----:B------:R-:W-:Y:S02]  /*15680*/  CS2R R32, SRZ ;  /* 0x0000000000207805 */ /* 0x000fe4000001ff00 */
[----:B------:R-:W-:Y:S02]  /*15690*/  F2FP.BF16.F32.PACK_AB R180, R15, R180 ;  /* 0x000000b40fb4723e */ /* 0x000fe400000010ff */
[----:B------:R-:W-:Y:S01]  /*156a0*/  VIMNMX R13, R219, R8, !PT ;  /* 0x00000008db0d7248 */ /* 0x000fe20007fe0100 */
[----:B------:R-:W1:Y:S01]  /*156b0*/  MUFU.EX2 R176, R176 ;  /* 0x000000b000b07308 */ /* 0x000e620000000800 */
[----:B0-----:R-:W-:-:S07]  /*156c0*/  FADD.FTZ R40, R182, R29 ;  /* 0x0000001db6287221 */ /* 0x001fce0000010000 */
[----:B------:R-:W0:Y:S01]  /*156d0*/  MUFU.EX2 R25, R25 ;  /* 0x0000001900197308 */ /* 0x000e220000000800 */
[C---:B--2---:R-:W-:Y:S01]  /*156e0*/  FADD.FTZ R29, R21.reuse, R40 ;  /* 0x00000028151d7221 */ /* 0x044fe20000010000 */
[----:B------:R-:W-:Y:S02]  /*156f0*/  F2FP.BF16.F32.PACK_AB R182, R21, R182 ;  /* 0x000000b615b6723e */ /* 0x000fe400000010ff */
[----:B------:R-:W-:-:S04]  /*15700*/  CS2R R40, SRZ ;  /* 0x0000000000287805 */ /* 0x000fc8000001ff00 */
[----:B------:R-:W2:Y:S01]  /*15710*/  MUFU.EX2 R178, R178 ;  /* 0x000000b200b27308 */ /* 0x000ea20000000800 */
[----:B-1----:R-:W-:-:S07]  /*15720*/  FADD.FTZ R14, R176, R29 ;  /* 0x0000001db00e7221 */ /* 0x002fce0000010000 */
[----:B------:R-:W1:Y:S01]  /*15730*/  MUFU.EX2 R27, R27 ;  /* 0x0000001b001b7308 */ /* 0x000e620000000800 */
[C---:B0-----:R-:W-:Y:S01]  /*15740*/  FADD.FTZ R29, R25.reuse, R14 ;  /* 0x0000000e191d7221 */ /* 0x041fe20000010000 */
[----:B------:R-:W-:Y:S01]  /*15750*/  FADD.FTZ R14, R36, R31 ;  /* 0x0000001f240e7221 */ /* 0x000fe20000010000 */
[----:B------:R-:W-:Y:S02]  /*15760*/  F2FP.BF16.F32.PACK_AB R176, R25, R176 ;  /* 0x000000b019b0723e */ /* 0x000fe400000010ff */
[----:B------:R-:W-:Y:S02]  /*15770*/  CS2R R36, SRZ ;  /* 0x0000000000247805 */ /* 0x000fe4000001ff00 */
[----:B------:R-:W-:Y:S01]  /*15780*/  CS2R R30, SRZ ;  /* 0x00000000001e7805 */ /* 0x000fe2000001ff00 */
[----:B------:R-:W-:Y:S01]  /*15790*/  FADD.FTZ R7, R173, R14 ;  /* 0x0000000ead077221 */ /* 0x000fe20000010000 */
[----:B------:R-:W-:Y:S01]  /*157a0*/  F2FP.BF16.F32.PACK_AB R173, R6, R173 ;  /* 0x000000ad06ad723e */ /* 0x000fe200000010ff */
[----:B------:R-:W0:Y:S01]  /*157b0*/  MUFU.EX2 R172, R172 ;  /* 0x000000ac00ac7308 */ /* 0x000e220000000800 */
[----:B--2---:R-:W-:Y:S01]  /*157c0*/  FADD.FTZ R10, R178, R29 ;  /* 0x0000001db20a7221 */ /* 0x004fe20000010000 */
[----:B------:R-:W-:-:S06]  /*157d0*/  FADD.FTZ R14, R6, R7 ;  /* 0x00000007060e7221 */ /* 0x000fcc0000010000 */
[----:B------:R-:W2:Y:S01]  /*157e0*/  MUFU.EX2 R57, R57 ;  /* 0x0000003900397308 */ /* 0x000ea20000000800 */
[C---:B-1----:R-:W-:Y:S01]  /*157f0*/  FADD.FTZ R29, R27.reuse, R10 ;  /* 0x0000000a1b1d7221 */ /* 0x042fe20000010000 */
[----:B------:R-:W-:-:S06]  /*15800*/  F2FP.BF16.F32.PACK_AB R178, R27, R178 ;  /* 0x000000b21bb2723e */ /* 0x000fcc00000010ff */
[----:B------:R-:W1:Y:S01]  /*15810*/  MUFU.EX2 R175, R175 ;  /* 0x000000af00af7308 */ /* 0x000e620000000800 */
[----:B0-----:R-:W-:Y:S01]  /*15820*/  FADD.FTZ R10, R172, R29 ;  /* 0x0000001dac0a7221 */ /* 0x001fe20000010000 */
[----:B------:R-:W-:-:S06]  /*15830*/  CS2R R28, SRZ ;  /* 0x00000000001c7805 */ /* 0x000fcc000001ff00 */
[----:B------:R-:W0:Y:S01]  /*15840*/  MUFU.EX2 R39, R39 ;  /* 0x0000002700277308 */ /* 0x000e220000000800 */
[C---:B--2---:R-:W-:Y:S01]  /*15850*/  FADD.FTZ R10, R57.reuse, R10 ;  /* 0x0000000a390a7221 */ /* 0x044fe20000010000 */
[----:B------:R-:W-:Y:S02]  /*15860*/  F2FP.BF16.F32.PACK_AB R172, R57, R172 ;  /* 0x000000ac39ac723e */ /* 0x000fe400000010ff */
[----:B------:R-:W-:-:S04]  /*15870*/  CS2R R56, SRZ ;  /* 0x0000000000387805 */ /* 0x000fc8000001ff00 */
[----:B------:R-:W2:Y:S01]  /*15880*/  MUFU.EX2 R20, R20 ;  /* 0x0000001400147308 */ /* 0x000ea20000000800 */
[----:B-1----:R-:W-:-:S07]  /*15890*/  FADD.FTZ R9, R175, R14 ;  /* 0x0000000eaf097221 */ /* 0x002fce0000010000 */
[----:B------:R1:W3:Y:S01]  /*158a0*/  MUFU.EX2 R174, R61 ;  /* 0x0000003d00ae7308 */ /* 0x0002e20000000800 */
[----:B0-----:R-:W-:-:S07]  /*158b0*/  FADD.FTZ R7, R39, R10 ;  /* 0x0000000a27077221 */ /* 0x001fce0000010000 */
[----:B------:R-:W0:Y:S01]  /*158c0*/  MUFU.EX2 R169, R169 ;  /* 0x000000a900a97308 */ /* 0x000e220000000800 */
[C---:B--2---:R-:W-:Y:S01]  /*158d0*/  FADD.FTZ R24, R20.reuse, R9 ;  /* 0x0000000914187221 */ /* 0x044fe20000010000 */
[----:B------:R-:W-:Y:S02]  /*158e0*/  F2FP.BF16.F32.PACK_AB R175, R20, R175 ;  /* 0x000000af14af723e */ /* 0x000fe400000010ff */
[----:B-1----:R-:W-:-:S04]  /*158f0*/  CS2R R60, SRZ ;  /* 0x00000000003c7805 */ /* 0x002fc8000001ff00 */
[----:B------:R-:W1:Y:S01]  /*15900*/  MUFU.EX2 R43, R43 ;  /* 0x0000002b002b7308 */ /* 0x000e620000000800 */
[C---:B---3--:R-:W-:Y:S01]  /*15910*/  FADD.FTZ R14, R174.reuse, R7 ;  /* 0x00000007ae0e7221 */ /* 0x048fe20000010000 */
[----:B------:R-:W-:-:S06]  /*15920*/  F2FP.BF16.F32.PACK_AB R174, R174, R39 ;  /* 0x00000027aeae723e */ /* 0x000fcc00000010ff */
[----:B------:R-:W2:Y:S01]  /*15930*/  MUFU.EX2 R26, R26 ;  /* 0x0000001a001a7308 */ /* 0x000ea20000000800 */
[----:B0-----:R-:W-:Y:S01]  /*15940*/  FADD.FTZ R9, R169, R24 ;  /* 0x00000018a9097221 */ /* 0x001fe20000010000 */
[----:B------:R-:W-:-:S06]  /*15950*/  CS2R R24, SRZ ;  /* 0x0000000000187805 */ /* 0x000fcc000001ff00 */
[----:B------:R0:W3:Y:S01]  /*15960*/  MUFU.EX2 R168, R65 ;  /* 0x0000004100a87308 */ /* 0x0000e20000000800 */
[----:B-1----:R-:W-:-:S07]  /*15970*/  FADD.FTZ R7, R43, R14 ;  /* 0x0000000e2b077221 */ /* 0x002fce0000010000 */
[----:B------:R-:W1:Y:S01]  /*15980*/  MUFU.EX2 R171, R171 ;  /* 0x000000ab00ab7308 */ /* 0x000e620000000800 */
[C---:B--2---:R-:W-:Y:S01]  /*15990*/  FADD.FTZ R14, R26.reuse, R9 ;  /* 0x000000091a0e7221 */ /* 0x044fe20000010000 */
[----:B------:R-:W-:Y:S02]  /*159a0*/  F2FP.BF16.F32.PACK_AB R169, R26, R169 ;  /* 0x000000a91aa9723e */ /* 0x000fe400000010ff */
[----:B0-----:R-:W-:Y:S02]  /*159b0*/  CS2R R64, SRZ ;  /* 0x0000000000407805 */ /* 0x001fe4000001ff00 */
[----:B------:R-:W-:Y:S02]  /*159c0*/  CS2R R26, SRZ ;  /* 0x00000000001a7805 */ /* 0x000fe4000001ff00 */
[----:B------:R-:W0:Y:S01]  /*159d0*/  MUFU.EX2 R47, R47 ;  /* 0x0000002f002f7308 */ /* 0x000e220000000800 */
[C---:B---3--:R-:W-:Y:S01]  /*159e0*/  FADD.FTZ R6, R168.reuse, R7 ;  /* 0x00000007a8067221 */ /* 0x048fe20000010000 */
[----:B------:R-:W-:-:S02]  /*159f0*/  F2FP.BF16.F32.PACK_AB R168, R168, R43 ;  /* 0x0000002ba8a8723e */ /* 0x000fc400000010ff */
[----:B------:R-:W-:-:S04]  /*15a00*/  CS2R R42, SRZ ;  /* 0x00000000002a7805 */ /* 0x000fc8000001ff00 */
[----:B------:R1:W2:Y:S08]  /*15a10*/  MUFU.EX2 R10, R5 ;  /* 0x00000005000a7308 */ /* 0x0002b00000000800 */
[----:B------:R-:W3:Y:S01]  /*15a20*/  MUFU.EX2 R38, R38 ;  /* 0x0000002600267308 */ /* 0x000ee20000000800 */
[----:B-1----:R-:W-:Y:S01]  /*15a30*/  FADD.FTZ R5, R171, R14 ;  /* 0x0000000eab057221 */ /* 0x002fe20000010000 */
[----:B0-----:R-:W-:-:S03]  /*15a40*/  FADD.FTZ R7, R47, R6 ;  /* 0x000000062f077221 */ /* 0x001fc60000010000 */
[C---:B--2---:R-:W-:Y:S01]  /*15a50*/  FADD.FTZ R6, R10.reuse, R5 ;  /* 0x000000050a067221 */ /* 0x044fe20000010000 */
[----:B------:R-:W-:Y:S01]  /*15a60*/  F2FP.BF16.F32.PACK_AB R171, R10, R171 ;  /* 0x000000ab0aab723e */ /* 0x000fe200000010ff */
[----:B------:R-:W-:Y:S02]  /*15a70*/  VIADD R10, R2, 0xfffffffe ;  /* 0xfffffffe020a7836 */ /* 0x000fe40000000000 */
[----:B------:R-:W-:Y:S02]  /*15a80*/  IMAD.MOV.U32 R2, RZ, RZ, 0x3f800000 ;  /* 0x3f800000ff027424 */ /* 0x000fe400078e00ff */
[----:B------:R-:W-:Y:S01]  /*15a90*/  IMAD.MOV.U32 R5, RZ, RZ, 0x3f800000 ;  /* 0x3f800000ff057424 */ /* 0x000fe200078e00ff */
[----:B------:R-:W-:Y:S01]  /*15aa0*/  ISETP.GE.AND P1, PT, R10, R13, PT ;  /* 0x0000000d0a00720c */ /* 0x000fe20003f26270 */
[C---:B---3--:R-:W-:Y:S01]  /*15ab0*/  FADD.FTZ R7, R38.reuse, R7 ;  /* 0x0000000726077221 */ /* 0x048fe20000010000 */
[----:B------:R-:W-:Y:S02]  /*15ac0*/  F2FP.BF16.F32.PACK_AB R170, R38, R47 ;  /* 0x0000002f26aa723e */ /* 0x000fe400000010ff */
[----:B------:R-:W-:-:S02]  /*15ad0*/  CS2R R46, SRZ ;  /* 0x00000000002e7805 */ /* 0x000fc4000001ff00 */
[----:B------:R-:W-:-:S07]  /*15ae0*/  CS2R R38, SRZ ;  /* 0x0000000000267805 */ /* 0x000fce000001ff00 */
[----:B------:R-:W-:Y:S05]  /*15af0*/  @!P1 BRA `(.L_x_6100) ;  /* 0x0000002800409947 */ /* 0x000fea0003800000 */
[----:B------:R-:W-:Y:S01]  /*15b00*/  BSSY B1, `(.L_x_6100) ;  /* 0x000028f000017945 */ /* 0x000fe20003800000 */
[----:B------:R-:W-:Y:S02]  /*15b10*/  IMAD.MOV.U32 R8, RZ, RZ, R4 ;  /* 0x000000ffff087224 */ /* 0x000fe400078e0004 */
[----:B------:R-:W-:Y:S02]  /*15b20*/  IMAD.MOV.U32 R9, RZ, RZ, R3 ;  /* 0x000000ffff097224 */ /* 0x000fe400078e0003 */
[----:B------:R-:W-:Y:S02]  /*15b30*/  IMAD.MOV.U32 R11, RZ, RZ, R202 ;  /* 0x000000ffff0b7224 */ /* 0x000fe400078e00ca */
[----:B------:R-:W-:Y:S02]  /*15b40*/  IMAD.MOV.U32 R14, RZ, RZ, R198 ;  /* 0x000000ffff0e7224 */ /* 0x000fe400078e00c6 */
[----:B------:R-:W-:Y:S02]  /*15b50*/  IMAD.MOV.U32 R2, RZ, RZ, 0x3f800000 ;  /* 0x3f800000ff027424 */ /* 0x000fe400078e00ff */
[----:B------:R-:W-:-:S07]  /*15b60*/  IMAD.MOV.U32 R119, RZ, RZ, RZ ;  /* 0x000000ffff777224 */ /* 0x000fce00078e00ff */
.L_x_6113:
[----:B------:R-:W-:-:S04]  /*15b70*/  ISETP.NE.AND P1, PT, R14, 0x1, PT ;  /* 0x000000010e00780c */ /* 0x000fc80003f25270 */
[----:B------:R-:W-:-:S04]  /*15b80*/  SEL R202, RZ, 0x1, P1 ;  /* 0x00000001ffca7807 */ /* 0x000fc80000800000 */
[----:B------:R-:W-:Y:S01]  /*15b90*/  LOP3.LUT R202, R11, R202, RZ, 0x3c, !PT ;  /* 0x000000ca0bca7212 */ /* 0x000fe200078e3cff */
[----:B------:R-:W-:Y:S06]  /*15ba0*/  @!P0 BRA `(.L_x_6101) ;  /* 0x0000000000048947 */ /* 0x000fec0003800000 */
[----:B------:R-:W-:Y:S01]  /*15bb0*/  BPT.TRAP 0x1 ;  /* 0x000000040000795c */ /* 0x000fe20000300000 */
.L_x_6101:
        /* <DEDUP_REMOVED lines=8> */
.L_x_6102:
[----:B------:R-:W-:Y:S01]  /*15c40*/  IMAD R3, R198, 0x900, R12 ;  /* 0x00000900c6037824 */ /* 0x000fe200078e020c */
[----:B------:R-:W-:Y:S03]  /*15c50*/  BSSY B2, `(.L_x_6103) ;  /* 0x0000006000027945 */ /* 0x000fe60003800000 */
[C---:B------:R-:W-:Y:S02]  /*15c60*/  VIADD R15, R3.reuse, 0x2 ;  /* 0x00000002030f7836 */ /* 0x040fe40000000000 */
[----:B------:R-:W-:Y:S01]  /*15c70*/  VIADD R4, R3, 0x4 ;  /* 0x0000000403047836 */ /* 0x000fe20000000000 */
[----:B-1----:R-:W-:Y:S06]  /*15c80*/  @P1 BRA `(.L_x_6104) ;  /* 0x0000000000081947 */ /* 0x002fec0003800000 */
[----:B------:R-:W1:Y:S02]  /*15c90*/  SYNCS.PHASECHK.TRANS64.TRYWAIT P1, [R0+URZ+0x30830], R20 ;  /* 0x03083014000075a7 */ /* 0x000e64000802017f */
[----:B-1----:R-:W-:Y:S05]  /*15ca0*/  @!P1 BRA `(.L_x_6105) ;  /* 0x0000012800189947 */ /* 0x002fea0003800000 */
.L_x_6104:
[----:B------:R-:W-:Y:S05]  /*15cb0*/  BSYNC B2 ;  /* 0x0000000000027941 */ /* 0x000fea0003800000 */
.L_x_6103:
[----:B------:R-:W2:Y:S04]  /*15cc0*/  LDL.64 R124, [R1+0x28] ;  /* 0x00002800017c7983 */ /* 0x000ea80000100a00 */
[----:B------:R3:W-:Y:S04]  /*15cd0*/  STL.64 [R1+0x58], R8 ;  /* 0x0000580801007387 */ /* 0x0007e80000100a00 */
[----:B---3--:R-:W3:Y:S04]  /*15ce0*/  LDL.64 R8, [R1+0x20] ;  /* 0x0000200001087983 */ /* 0x008ee80000100a00 */
[----:B------:R4:W-:Y:S04]  /*15cf0*/  STL.64 [R1+0x50], R6 ;  /* 0x0000500601007387 */ /* 0x0009e80000100a00 */
[----:B----4-:R-:W4:Y:S01]  /*15d00*/  LDL.64 R6, [R1+0x18] ;  /* 0x0000180001067983 */ /* 0x010f220000100a00 */
[----:B01----:R-:W-:-:S02]  /*15d10*/  IMAD.MOV.U32 R20, RZ, RZ, R3 ;  /* 0x000000ffff147224 */ /* 0x003fc400078e0003 */
[C---:B------:R-:W-:Y:S02]  /*15d20*/  VIADD R120, R3.reuse, 0x6 ;  /* 0x0000000603787836 */ /* 0x040fe40000000000 */
[C---:B------:R-:W-:Y:S01]  /*15d30*/  VIADD R122, R3.reuse, 0x304 ;  /* 0x00000304037a7836 */ /* 0x040fe20000000000 */
[----:B------:R-:W-:Y:S01]  /*15d40*/  R2UR UR26, R20 ;  /* 0x00000000141a72ca */ /* 0x000fe200000e0000 */
[----:B------:R-:W-:Y:S01]  /*15d50*/  IMAD.MOV.U32 R20, RZ, RZ, R15 ;  /* 0x000000ffff147224 */ /* 0x000fe200078e000f */
[----:B------:R-:W-:Y:S01]  /*15d60*/  R2UR UR14, R120 ;  /* 0x00000000780e72ca */ /* 0x000fe200000e0000 */
[C---:B------:R-:W-:Y:S01]  /*15d70*/  VIADD R120, R3.reuse, 0x302 ;  /* 0x0000030203787836 */ /* 0x040fe20000000000 */
[----:B------:R-:W-:Y:S01]  /*15d80*/  R2UR UR58, R122 ;  /* 0x000000007a3a72ca */ /* 0x000fe200000e0000 */
[----:B------:R-:W-:Y:S01]  /*15d90*/  IMAD.MOV.U32 R21, RZ, RZ, 0x40000040 ;  /* 0x40000040ff157424 */ /* 0x000fe200078e00ff */
[----:B------:R-:W-:Y:S01]  /*15da0*/  R2UR UR22, R20 ;  /* 0x00000000141672ca */ /* 0x000fe200000e0000 */
[----:B------:R-:W-:Y:S01]  /*15db0*/  IMAD.MOV.U32 R20, RZ, RZ, R4 ;  /* 0x000000ffff147224 */ /* 0x000fe200078e0004 */
[----:B------:R-:W-:Y:S01]  /*15dc0*/  R2UR UR6, R120 ;  /* 0x00000000780672ca */ /* 0x000fe200000e0000 */
[----:B------:R-:W-:-:S02]  /*15dd0*/  VIADD R120, R3, 0x600 ;  /* 0x0000060003787836 */ /* 0x000fc40000000000 */
[-C--:B------:R-:W-:Y:S01]  /*15de0*/  FMUL.FTZ R26, R26, R2.reuse ;  /* 0x000000021a1a7220 */ /* 0x080fe20000410000 */
[C---:B------:R-:W-:Y:S01]  /*15df0*/  VIADD R122, R3.reuse, 0x602 ;  /* 0x00000602037a7836 */ /* 0x040fe20000000000 */
[----:B------:R-:W-:Y:S01]  /*15e00*/  R2UR UR18, R20 ;  /* 0x00000000141272ca */ /* 0x000fe200000e0000 */
[C---:B------:R-:W-:Y:S01]  /*15e10*/  VIADD R20, R3.reuse, 0x300 ;  /* 0x0000030003147836 */ /* 0x040fe20000000000 */
[----:B------:R-:W-:Y:S01]  /*15e20*/  R2UR UR50, R120 ;  /* 0x00000000783272ca */ /* 0x000fe200000e0000 */
[----:B------:R-:W-:Y:S02]  /*15e30*/  VIADD R120, R3, 0x606 ;  /* 0x0000060603787836 */ /* 0x000fe40000000000 */
[-C--:B------:R-:W-:Y:S01]  /*15e40*/  FMUL.FTZ R27, R27, R2.reuse ;  /* 0x000000021b1b7220 */ /* 0x080fe20000410000 */
[----:B------:R-:W-:Y:S01]  /*15e50*/  FMUL.FTZ R30, R30, R2 ;  /* 0x000000021e1e7220 */ /* 0x000fe20000410000 */
[----:B------:R-:W-:Y:S01]  /*15e60*/  R2UR UR10, R20 ;  /* 0x00000000140a72ca */ /* 0x000fe200000e0000 */
[----:B------:R-:W-:-:S02]  /*15e70*/  VIADD R20, R3, 0x306 ;  /* 0x0000030603147836 */ /* 0x000fc40000000000 */
[-C--:B------:R-:W-:Y:S01]  /*15e80*/  FMUL.FTZ R31, R31, R2.reuse ;  /* 0x000000021f1f7220 */ /* 0x080fe20000410000 */
[-C--:B------:R-:W-:Y:S01]  /*15e90*/  FMUL.FTZ R34, R34, R2.reuse ;  /* 0x0000000222227220 */ /* 0x080fe20000410000 */
[-C--:B------:R-:W-:Y:S01]  /*15ea0*/  FMUL.FTZ R35, R35, R2.reuse ;  /* 0x0000000223237220 */ /* 0x080fe20000410000 */
[-C--:B------:R-:W-:Y:S01]  /*15eb0*/  FMUL.FTZ R38, R38, R2.reuse ;  /* 0x0000000226267220 */ /* 0x080fe20000410000 */
[----:B------:R-:W-:Y:S01]  /*15ec0*/  R2UR UR54, R20 ;  /* 0x00000000143672ca */ /* 0x000fe200000e0000 */
        /* <DEDUP_REMOVED lines=42> */
[----:B------:R-:W-:Y:S01]  /*16170*/  R2UR UR27, R21 ;  /* 0x00000000151b72ca */ /* 0x000fe200000e0000 */
[----:B------:R-:W4:Y:S01]  /*16180*/  LDL.64 R2, [R1+0x10] ;  /* 0x0000100001027983 */ /* 0x000f220000100a00 */
[----:B------:R-:W-:Y:S01]  /*16190*/  IMAD.MOV.U32 R121, RZ, RZ, 0x40000040 ;  /* 0x40000040ff797424 */ /* 0x000fe200078e00ff */
[----:B------:R-:W-:Y:S01]  /*161a0*/  R2UR UR46, R122 ;  /* 0x000000007a2e72ca */ /* 0x000fe200000e0000 */
[----:B------:R-:W-:Y:S01]  /*161b0*/  IMAD.MOV.U32 R123, RZ, RZ, 0x40000040 ;  /* 0x40000040ff7b7424 */ /* 0x000fe200078e00ff */
[----:B------:R-:W-:-:S02]  /*161c0*/  R2UR UR38, R120 ;  /* 0x00000000782672ca */ /* 0x000fc400000e0000 */
[C---:B------:R-:W-:Y:S02]  /*161d0*/  R2UR UR15, R121.reuse ;  /* 0x00000000790f72ca */ /* 0x040fe400000e0000 */
[----:B------:R-:W-:Y:S02]  /*161e0*/  R2UR UR7, R121 ;  /* 0x00000000790772ca */ /* 0x000fe400000e0000 */
[----:B------:R-:W-:Y:S02]  /*161f0*/  R2UR UR59, R123 ;  /* 0x000000007b3b72ca */ /* 0x000fe400000e0000 */
[----:B------:R-:W-:Y:S02]  /*16200*/  R2UR UR51, R121 ;  /* 0x00000000793372ca */ /* 0x000fe400000e0000 */
[----:B------:R-:W-:Y:S02]  /*16210*/  R2UR UR47, R123 ;  /* 0x000000007b2f72ca */ /* 0x000fe400000e0000 */
        /* <DEDUP_REMOVED lines=49> */
[C---:B------:R-:W-:Y:S01]  /*16530*/  R2UR UR23, R21.reuse ;  /* 0x00000000151772ca */ /* 0x040fe200000e0000 */
[----:B------:R-:W4:Y:S01]  /*16540*/  LDL.64 R4, [R1+0x8] ;  /* 0x0000080001047983 */ /* 0x000f220000100a00 */
[----:B------:R-:W-:-:S02]  /*16550*/  R2UR UR19, R21 ;  /* 0x00000000151372ca */ /* 0x000fc400000e0000 */
[C---:B------:R-:W-:Y:S02]  /*16560*/  R2UR UR11, R21.reuse ;  /* 0x00000000150b72ca */ /* 0x040fe400000e0000 */
[C---:B------:R-:W-:Y:S02]  /*16570*/  R2UR UR55, R21.reuse ;  /* 0x00000000153772ca */ /* 0x040fe400000e0000 */
[----:B------:R-:W-:Y:S02]  /*16580*/  R2UR UR42, R20 ;  /* 0x00000000142a72ca */ /* 0x000fe400000e0000 */
[----:B------:R-:W-:Y:S02]  /*16590*/  R2UR UR43, R21 ;  /* 0x00000000152b72ca */ /* 0x000fe400000e0000 */
[----:B------:R-:W4:Y:S01]  /*165a0*/  LDL.64 R20, [R1] ;  /* 0x0000000001147983 */ /* 0x000f220000100a00 */
[----:B--2---:R-:W-:Y:S02]  /*165b0*/  R2UR UR24, R124 ;  /* 0x000000007c1872ca */ /* 0x004fe400000e0000 */
[----:B------:R-:W-:-:S02]  /*165c0*/  R2UR UR25, R125 ;  /* 0x000000007d1972ca */ /* 0x000fc400000e0000 */
[----:B------:R-:W-:-:S11]  /*165d0*/  WARPGROUP.ARRIVE ;  /* 0x00000000000079c5 */ /* 0x000fd60000000000 */
        /* <DEDUP_REMOVED lines=10> */
[----:B------:R0:W5:Y:S01]  /*16680*/  LDL.LU.64 R6, [R1+0x50] ;  /* 0x0000500001067983 */ /* 0x0001620000300a00 */
        /* <DEDUP_REMOVED lines=38> */
.L_x_6106:
[----:B------:R-:W-:Y:S01]  /*168f0*/  SHF.L.U32 R2, R11, 0x1f, RZ ;  /* 0x0000001f0b027819 */ /* 0x000fe200000006ff */
[----:B------:R-:W-:-:S04]  /*16900*/  IMAD R11, R14, 0x8, R18 ;  /* 0x000000080e0b7824 */ /* 0x000fc800078e0212 */
[----:B------:R0:W1:Y:S01]  /*16910*/  SYNCS.PHASECHK.TRANS64.TRYWAIT P1, [R11+URZ+0x30850], R2 ;  /* 0x030850020b0075a7 */ /* 0x000062000802017f */
[----:B------:R-:W-:Y:S05]  /*16920*/  @!P0 BRA `(.L_x_6107) ;  /* 0x0000000000048947 */ /* 0x000fea0003800000 */
[----:B------:R-:W-:Y:S01]  /*16930*/  BPT.TRAP 0x1 ;  /* 0x000000040000795c */ /* 0x000fe20000300000 */
.L_x_6107:
[----:B------:R-:W-:Y:S04]  /*16940*/  BSSY B2, `(.L_x_6108) ;  /* 0x0000004000027945 */ /* 0x000fe80003800000 */
[----:B-1----:R-:W-:Y:S05]  /*16950*/  @P1 BRA `(.L_x_6109) ;  /* 0x0000000000081947 */ /* 0x002fea0003800000 */
[----:B------:R-:W1:Y:S02]  /*16960*/  SYNCS.PHASECHK.TRANS64.TRYWAIT P1, [R11+URZ+0x30850], R2 ;  /* 0x030850020b0075a7 */ /* 0x000e64000802017f */
[----:B-1----:R-:W-:Y:S05]  /*16970*/  @!P1 BRA `(.L_x_6110) ;  /* 0x0000011800f89947 */ /* 0x002fea0003800000 */
.L_x_6109:
[----:B------:R-:W-:Y:S05]  /*16980*/  BSYNC B2 ;  /* 0x0000000000027941 */ /* 0x000fea0003800000 */
.L_x_6108:
        /* <DEDUP_REMOVED lines=48> */
.L_x_6111:
[----:B------:R-:W0:Y:S01]  /*16c90*/  LDC R2, c[0x0][0x448] ;  /* 0x00011200ff027b82 */ /* 0x000e220000000800 */
[----:B------:R-:W-:Y:S01]  /*16ca0*/  VIADD R0, R0, 0x30840 ;  /* 0x0003084000007836 */ /* 0x000fe20000000000 */
[----:B------:R-:W-:Y:S01]  /*16cb0*/  LOP3.LUT R19, R19, 0xffffffbf, RZ, 0xc0, !PT ;  /* 0xffffffbf13137812 */ /* 0x000fe200078ec0ff */
[----:B------:R-:W-:-:S03]  /*16cc0*/  ULDC UR4, c[0x0][0x988] ;  /* 0x0002620000047ab9 */ /* 0x000fc60000000800 */
[----:B------:R-:W-:Y:S02]  /*16cd0*/  PRMT R0, R214, 0x654, R0 ;  /* 0x00000654d6007816 */ /* 0x000fe40000000000 */
[----:B------:R-:W-:Y:S02]  /*16ce0*/  @P0 LOP3.LUT R19, R19, 0x40, RZ, 0xfc, !PT ;  /* 0x0000004013130812 */ /* 0x000fe400078efcff */
[----:B------:R1:W-:Y:S02]  /*16cf0*/  SYNCS.ARRIVE.TRANS64.RED.A1T0 RZ, [R0+URZ], RZ ;  /* 0x000000ff00ff79a7 */ /* 0x0003e4000810043f */
[----:B------:R-:W-:Y:S02]  /*16d00*/  LOP3.LUT R19, R19, 0xffffff7f, RZ, 0xc0, !PT ;  /* 0xffffff7f13137812 */ /* 0x000fe400078ec0ff */
[----:B0-----:R-:W-:Y:S01]  /*16d10*/  ISETP.NE.AND P1, PT, R2, 0x1, PT ;  /* 0x000000010200780c */ /* 0x001fe20003f25270 */
[----:B------:R-:W-:-:S12]  /*16d20*/  IMAD.IADD R2, R225, 0x1, R220 ;  /* 0x00000001e1027824 */ /* 0x000fd800078e02dc */
[----:B------:R-:W0:Y:S08]  /*16d30*/  @P1 LDC R3, c[0x0][0x44c] ;  /* 0x00011300ff031b82 */ /* 0x000e300000000800 */
[----:B-1----:R-:W1:Y:S01]  /*16d40*/  @P1 LDC R0, c[0x0][0x450] ;  /* 0x00011400ff001b82 */ /* 0x002e620000000800 */
[----:B0-----:R-:W-:-:S05]  /*16d50*/  @P1 IMAD.HI.U32 R3, R2, R3, RZ ;  /* 0x0000000302031227 */ /* 0x001fca00078e00ff */
[----:B-1----:R-:W-:Y:S01]  /*16d60*/  @P1 SHF.R.U32.HI R2, RZ, R0, R3 ;  /* 0x00000000ff021219 */ /* 0x002fe20000011603 */
[----:B------:R-:W-:-:S04]  /*16d70*/  IMAD R3, R10, -0x60, RZ ;  /* 0xffffffa00a037824 */ /* 0x000fc800078e02ff */
[----:B------:R-:W0:Y:S01]  /*16d80*/  SHFL.IDX PT, R0, R2, RZ, 0x1c1f ;  /* 0x001c1fff02007589 */ /* 0x000e2200000e0000 */
[----:B------:R-:W-:-:S03]  /*16d90*/  IADD3 R3, -R223, 0x1, R3 ;  /* 0x00000001df037810 */ /* 0x000fc60007ffe103 */
[----:B------:R-:W1:Y:S01]  /*16da0*/  SHFL.IDX PT, R2, R2, 0x1, 0x1c1f ;  /* 0x003c1f0002027f89 */ /* 0x000e6200000e0000 */
[----:B------:R-:W-:-:S05]  /*16db0*/  IADD3 R3, -R221, R3, R222 ;  /* 0x00000003dd037210 */ /* 0x000fca0007ffe1de */
[C---:B0-----:R-:W-:Y:S02]  /*16dc0*/  IMAD.IADD R0, R3.reuse, 0x1, R0 ;  /* 0x0000000103007824 */ /* 0x041fe400078e0200 */
[----:B-1----:R-:W-:-:S03]  /*16dd0*/  IMAD.IADD R2, R3, 0x1, R2 ;  /* 0x0000000103027824 */ /* 0x002fc600078e0202 */
[C---:B------:R-:W-:Y:S02]  /*16de0*/  ISETP.GT.AND P4, PT, R0.reuse, RZ, PT ;  /* 0x000000ff0000720c */ /* 0x040fe40003f84270 */
[C---:B------:R-:W-:Y:S02]  /*16df0*/  ISETP.GT.AND P3, PT, R0.reuse, 0x1, PT ;  /* 0x000000010000780c */ /* 0x040fe40003f64270 */
[C---:B------:R-:W-:Y:S02]  /*16e00*/  ISETP.GT.AND P2, PT, R0.reuse, 0x8, PT ;  /* 0x000000080000780c */ /* 0x040fe40003f44270 */
[----:B------:R-:W-:Y:S02]  /*16e10*/  ISETP.GT.AND P1, PT, R0, 0x9, PT ;  /* 0x000000090000780c */ /* 0x000fe40003f24270 */
        /* <DEDUP_REMOVED lines=39> */
[----:B-----5:R-:W-:Y:S02]  /*17090*/  FMNMX.FTZ R0, R120, R9, !PT ;  /* 0x0000000978007209 */ /* 0x020fe40007810000 */
        /* <DEDUP_REMOVED lines=22> */
[----:B------:R-:W-:Y:S02]  /*17200*/  ISETP.GT.AND P5, PT, R2, RZ, PT ;  /* 0x000000ff0200720c */ /* 0x000fe40003fa4270 */
        /* <DEDUP_REMOVED lines=19> */
[----:B------:R-:W-:Y:S02]  /*17340*/  ISETP.GT.AND P5, PT, R2, 0x11, PT ;  /* 0x000000110200780c */ /* 0x000fe40003fa4270 */
[----:B------:R-:W-:Y:S02]  /*17350*/  FMNMX.FTZ R0, R164, R0, !PT ;  /* 0x00000000a4007209 */ /* 0x000fe40007810000 */
[----:B------:R-:W-:Y:S02]  /*17360*/  ISETP.GT.AND P4, PT, R2, 0x18, PT ;  /* 0x000000180200780c */ /* 0x000fe40003f84270 */
[----:B------:R-:W-:-:S02]  /*17370*/  FMNMX.FTZ R0, R165, R0, !PT ;  /* 0x00000000a5007209 */ /* 0x000fc40007810000 */
[C---:B------:R-:W-:Y:S02]  /*17380*/  ISETP.GT.AND P3, PT, R2.reuse, 0x19, PT ;  /* 0x000000190200780c */ /* 0x040fe40003f64270 */
[----:B------:R-:W-:Y:S01]  /*17390*/  ISETP.GT.AND P2, PT, R2, 0x20, PT ;  /* 0x000000200200780c */ /* 0x000fe20003f44270 */
[----:B------:R-:W0:Y:S01]  /*173a0*/  SHFL.BFLY PT, R3, R0, 0x2, 0x1f ;  /* 0x0c401f0000037f89 */ /* 0x000e2200000e0000 */
[----:B------:R-:W-:Y:S02]  /*173b0*/  @P0 LOP3.LUT R19, R19, 0x80, RZ, 0xfc, !PT ;  /* 0x0000008013130812 */ /* 0x000fe400078efcff */
[----:B------:R-:W-:Y:S02]  /*173c0*/  FSEL R131, R131, -INF , P5 ;  /* 0xff80000083837808 */ /* 0x000fe40002800000 */
[----:B------:R-:W-:Y:S02]  /*173d0*/  FSEL R134, R134, -INF , P4 ;  /* 0xff80000086867808 */ /* 0x000fe40002000000 */
[----:B------:R-:W-:-:S02]  /*173e0*/  FSEL R135, R135, -INF , P3 ;  /* 0xff80000087877808 */ /* 0x000fc40001800000 */
[----:B------:R-:W-:Y:S02]  /*173f0*/  FSEL R138, R138, -INF , P2 ;  /* 0xff8000008a8a7808 */ /* 0x000fe40001000000 */
[C---:B------:R-:W-:Y:S02]  /*17400*/  ISETP.GT.AND P5, PT, R2.reuse, 0x28, PT ;  /* 0x000000280200780c */ /* 0x040fe40003fa4270 */
[C---:B------:R-:W-:Y:S02]  /*17410*/  ISETP.GT.AND P4, PT, R2.reuse, 0x29, PT ;  /* 0x000000290200780c */ /* 0x040fe40003f84270 */
[C---:B------:R-:W-:Y:S02]  /*17420*/  ISETP.GT.AND P3, PT, R2.reuse, 0x30, PT ;  /* 0x000000300200780c */ /* 0x040fe40003f64270 */
[----:B------:R-:W-:Y:S02]  /*17430*/  ISETP.GT.AND P2, PT, R2, 0x31, PT ;  /* 0x000000310200780c */ /* 0x000fe40003f44270 */
[----:B------:R-:W-:-:S02]  /*17440*/  LOP3.LUT R19, R19, 0xfffffeff, RZ, 0xc0, !PT ;  /* 0xfffffeff13137812 */ /* 0x000fc400078ec0ff */
[----:B------:R-:W-:Y:S02]  /*17450*/  FSEL R142, R142, -INF , P5 ;  /* 0xff8000008e8e7808 */ /* 0x000fe40002800000 */
[----:B------:R-:W-:Y:S02]  /*17460*/  FSEL R143, R143, -INF , P4 ;  /* 0xff8000008f8f7808 */ /* 0x000fe40002000000 */
[----:B0-----:R-:W-:Y:S02]  /*17470*/  FMNMX.FTZ R3, R0, R3, !PT ;  /* 0x0000000300037209 */ /* 0x001fe40007810000 */
[----:B------:R-:W-:Y:S02]  /*17480*/  FSEL R146, R146, -INF , P3 ;  /* 0xff80000092927808 */ /* 0x000fe40001800000 */
[----:B------:R-:W-:Y:S01]  /*17490*/  FSEL R147, R147, -INF , P2 ;  /* 0xff80000093937808 */ /* 0x000fe20001000000 */
[----:B------:R-:W0:Y:S01]  /*174a0*/  SHFL.BFLY PT, R0, R3, 0x1, 0x1f ;  /* 0x0c201f0003007f89 */ /* 0x000e2200000e0000 */
[----:B------:R-:W-:-:S02]  /*174b0*/  @P1 LOP3.LUT R19, R19, 0x100, RZ, 0xfc, !PT ;  /* 0x0000010013131812 */ /* 0x000fc400078efcff */
[C---:B------:R-:W-:Y:S02]  /*174c0*/  ISETP.GT.AND P2, PT, R2.reuse, 0x50, PT ;  /* 0x000000500200780c */ /* 0x040fe40003f44270 */
[C---:B------:R-:W-:Y:S02]  /*174d0*/  ISETP.GT.AND P3, PT, R2.reuse, 0x51, PT ;  /* 0x000000510200780c */ /* 0x040fe40003f64270 */
[C---:B------:R-:W-:Y:S02]  /*174e0*/  ISETP.GT.AND P4, PT, R2.reuse, 0x58, PT ;  /* 0x000000580200780c */ /* 0x040fe40003f84270 */
[C---:B------:R-:W-:Y:S02]  /*174f0*/  ISETP.GT.AND P5, PT, R2.reuse, 0x59, PT ;  /* 0x000000590200780c */ /* 0x040fe40003fa4270 */
[C---:B------:R-:W-:Y:S02]  /*17500*/  ISETP.GT.AND P1, PT, R2.reuse, 0x39, PT ;  /* 0x000000390200780c */ /* 0x040fe40003f24270 */
[----:B------:R-:W-:-:S02]  /*17510*/  ISETP.GT.AND P0, PT, R2, 0x40, PT ;  /* 0x000000400200780c */ /* 0x000fc40003f04270 */
[----:B------:R-:W-:Y:S02]  /*17520*/  FSEL R151, R151, -INF , P1 ;  /* 0xff80000097977808 */ /* 0x000fe40000800000 */
[----:B------:R-:W-:Y:S02]  /*17530*/  FSEL R154, R154, -INF , P0 ;  /* 0xff8000009a9a7808 */ /* 0x000fe40000000000 */
[C---:B------:R-:W-:Y:S02]  /*17540*/  LOP3.LUT P0, RZ, R19.reuse, 0x80, RZ, 0xc0, !PT ;  /* 0x0000008013ff7812 */ /* 0x040fe4000780c0ff */
[----:B------:R-:W-:Y:S02]  /*17550*/  LOP3.LUT P1, RZ, R19, 0x100, RZ, 0xc0, !PT ;  /* 0x0000010013ff7812 */ /* 0x000fe4000782c0ff */
[----:B------:R-:W-:Y:S02]  /*17560*/  FSEL R155, R155, -INF , P0 ;  /* 0xff8000009b9b7808 */ /* 0x000fe40000000000 */
[----:B0-----:R-:W-:Y:S01]  /*17570*/  FMNMX.FTZ R3, R3, R0, !PT ;  /* 0x0000000003037209 */ /* 0x001fe20007810000 */
[----:B------:R-:W-:Y:S01]  /*17580*/  IMAD.U32 R0, RZ, RZ, UR4 ;  /* 0x00000004ff007e24 */ /* 0x000fe2000f8e00ff */
[----:B------:R-:W-:-:S02]  /*17590*/  FSEL R159, R159, -INF , P1 ;  /* 0xff8000009f9f7808 */ /* 0x000fc40000800000 */
[C---:B------:R-:W-:Y:S02]  /*175a0*/  FSETP.NEU.FTZ.AND P6, PT, R3.reuse, -INF , PT ;  /* 0xff8000000300780b */ /* 0x040fe40003fdd000 */
[----:B------:R-:W-:Y:S02]  /*175b0*/  FSEL R162, R162, -INF , P2 ;  /* 0xff800000a2a27808 */ /* 0x000fe40001000000 */
[----:B------:R-:W-:Y:S02]  /*175c0*/  FSEL R5, R3, RZ, P6 ;  /* 0x000000ff03057208 */ /* 0x000fe40003000000 */
[----:B------:R-:W-:Y:S02]  /*175d0*/  FSEL R163, R163, -INF , P3 ;  /* 0xff800000a3a37808 */ /* 0x000fe40001800000 */
[----:B------:R-:W-:Y:S01]  /*175e0*/  FSEL R166, R166, -INF , P4 ;  /* 0xff800000a6a67808 */ /* 0x000fe20002000000 */
[----:B------:R-:W-:Y:S01]  /*175f0*/  FADD.FTZ R5, -R5, R9 ;  /* 0x0000000905057221 */ /* 0x000fe20000010100 */
[----:B------:R-:W-:Y:S01]  /*17600*/  FMUL.FTZ R9, R3, R0 ;  /* 0x0000000003097220 */ /* 0x000fe20000410000 */
[----:B------:R-:W-:-:S02]  /*17610*/  FSEL R167, R167, -INF , P5 ;  /* 0xff800000a7a77808 */ /* 0x000fc40002800000 */
[----:B------:R-:W-:Y:S01]  /*17620*/  FMUL.FTZ R5, R5, R0 ;  /* 0x0000000005057220 */ /* 0x000fe20000410000 */
[----:B------:R-:W-:Y:S02]  /*17630*/  LOP3.LUT P0, RZ, R19, 0x40, RZ, 0xc0, !PT ;  /* 0x0000004013ff7812 */ /* 0x000fe4000780c0ff */
[----:B------:R-:W-:Y:S02]  /*17640*/  FSEL R9, R9, RZ, P6 ;  /* 0x000000ff09097208 */ /* 0x000fe40003000000 */
[----:B------:R-:W-:Y:S01]  /*17650*/  ISETP.GT.AND P6, PT, R2, 0x48, PT ;  /* 0x000000480200780c */ /* 0x000fe20003fc4270 */
[----:B------:R-:W-:Y:S01]  /*17660*/  MUFU.EX2 R5, R5 ;  /* 0x0000000500057308 */ /* 0x000fe20000000800 */
[----:B------:R-:W-:Y:S01]  /*17670*/  FMNMX.FTZ R2, R122, R8, !PT ;  /* 0x000000087a027209 */ /* 0x000fe20007810000 */
[-CC-:B------:R-:W-:Y:S01]  /*17680*/  FFMA.FTZ R120, R120, R0.reuse, -R9.reuse ;  /* 0x0000000078787223 */ /* 0x180fe20000010809 */
[----:B------:R-:W-:Y:S01]  /*17690*/  FSEL R158, R158, -INF , P6 ;  /* 0xff8000009e9e7808 */ /* 0x000fe20003000000 */
[--C-:B------:R-:W-:Y:S01]  /*176a0*/  FFMA.FTZ R121, R121, R0, -R9.reuse ;  /* 0x0000000079797223 */ /* 0x100fe20000010809 */
[----:B------:R-:W-:Y:S01]  /*176b0*/  FMNMX.FTZ R2, R123, R2, !PT ;  /* 0x000000027b027209 */ /* 0x000fe20007810000 */
[-CC-:B------:R-:W-:Y:S01]  /*176c0*/  FFMA.FTZ R124, R124, R0.reuse, -R9.reuse ;  /* 0x000000007c7c7223 */ /* 0x180fe20000010809 */
[--C-:B------:R-:W-:Y:S01]  /*176d0*/  FFMA.FTZ R125, R125, R0, -R9.reuse ;  /* 0x000000007d7d7223 */ /* 0x100fe20000010809 */
[----:B------:R-:W0:Y:S01]  /*176e0*/  MUFU.EX2 R120, R120 ;  /* 0x0000007800787308 */ /* 0x000e220000000800 */
[----:B------:R-:W-:Y:S01]  /*176f0*/  FMNMX.FTZ R2, R126, R2, !PT ;  /* 0x000000027e027209 */ /* 0x000fe20007810000 */
[-CC-:B------:R-:W-:Y:S01]  /*17700*/  FFMA.FTZ R128, R128, R0.reuse, -R9.reuse ;  /* 0x0000000080807223 */ /* 0x180fe20000010809 */
[-CC-:B------:R-:W-:Y:S01]  /*17710*/  FFMA.FTZ R129, R129, R0.reuse, -R9.reuse ;  /* 0x0000000081817223 */ /* 0x180fe20000010809 */
[--C-:B------:R-:W-:Y:S01]  /*17720*/  FFMA.FTZ R132, R132, R0, -R9.reuse ;  /* 0x0000000084847223 */ /* 0x100fe20000010809 */
[----:B------:R-:W-:Y:S01]  /*17730*/  FMNMX.FTZ R2, R127, R2, !PT ;  /* 0x000000027f027209 */ /* 0x000fe20007810000 */
[-CC-:B------:R-:W-:Y:S01]  /*17740*/  FFMA.FTZ R133, R133, R0.reuse, -R9.reuse ;  /* 0x0000000085857223 */ /* 0x180fe20000010809 */
[--C-:B------:R-:W-:Y:S01]  /*17750*/  FFMA.FTZ R136, R136, R0, -R9.reuse ;  /* 0x0000000088887223 */ /* 0x100fe20000010809 */
[----:B------:R-:W1:Y:S01]  /*17760*/  MUFU.EX2 R121, R121 ;  /* 0x0000007900797308 */ /* 0x000e620000000800 */
[----:B------:R-:W-:Y:S01]  /*17770*/  FMNMX.FTZ R2, R130, R2, !PT ;  /* 0x0000000282027209 */ /* 0x000fe20007810000 */
[-CC-:B------:R-:W-:Y:S01]  /*17780*/  FFMA.FTZ R137, R137, R0.reuse, -R9.reuse ;  /* 0x0000000089897223 */ /* 0x180fe20000010809 */
[-CC-:B------:R-:W-:Y:S01]  /*17790*/  FFMA.FTZ R140, R140, R0.reuse, -R9.reuse ;  /* 0x000000008c8c7223 */ /* 0x180fe20000010809 */
[--C-:B------:R-:W-:Y:S01]  /*177a0*/  FFMA.FTZ R141, R141, R0, -R9.reuse ;  /* 0x000000008d8d7223 */ /* 0x100fe20000010809 */
[----:B------:R-:W-:Y:S01]  /*177b0*/  FMNMX.FTZ R2, R131, R2, !PT ;  /* 0x0000000283027209 */ /* 0x000fe20007810000 */
[-CC-:B------:R-:W-:Y:S01]  /*177c0*/  FFMA.FTZ R144, R144, R0.reuse, -R9.reuse ;  /* 0x0000000090907223 */ /* 0x180fe20000010809 */
[--C-:B------:R-:W-:Y:S01]  /*177d0*/  FFMA.FTZ R145, R145, R0, -R9.reuse ;  /* 0x0000000091917223 */ /* 0x100fe20000010809 */
[----:B------:R-:W-:Y:S01]  /*177e0*/  MUFU.EX2 R124, R124 ;  /* 0x0000007c007c7308 */ /* 0x000fe20000000800 */
[----:B------:R-:W-:Y:S01]  /*177f0*/  FMNMX.FTZ R2, R134, R2, !PT ;  /* 0x0000000286027209 */ /* 0x000fe20007810000 */
[----:B0-----:R-:W-:Y:S01]  /*17800*/  FFMA.FTZ R7, R5, R7, R120 ;  /* 0x0000000705077223 */ /* 0x001fe20000010078 */
[-CC-:B------:R-:W-:Y:S01]  /*17810*/  FFMA.FTZ R148, R148, R0.reuse, -R9.reuse ;  /* 0x0000000094947223 */ /* 0x180fe20000010809 */
[--C-:B------:R-:W-:Y:S01]  /*17820*/  FFMA.FTZ R149, R149, R0, -R9.reuse ;  /* 0x0000000095957223 */ /* 0x100fe20000010809 */
[----:B------:R-:W-:Y:S01]  /*17830*/  FMNMX.FTZ R2, R135, R2, !PT ;  /* 0x0000000287027209 */ /* 0x000fe20007810000 */
[-CC-:B------:R-:W-:Y:S01]  /*17840*/  FFMA.FTZ R152, R152, R0.reuse, -R9.reuse ;  /* 0x0000000098987223 */ /* 0x180fe20000010809 */
[----:B------:R-:W-:Y:S01]  /*17850*/  FFMA.FTZ R153, R153, R0, -R9 ;  /* 0x0000000099997223 */ /* 0x000fe20000010809 */
[----:B------:R-:W-:Y:S01]  /*17860*/  MUFU.EX2 R125, R125 ;  /* 0x0000007d007d7308 */ /* 0x000fe20000000800 */
[----:B------:R-:W-:Y:S01]  /*17870*/  FMNMX.FTZ R2, R138, R2, !PT ;  /* 0x000000028a027209 */ /* 0x000fe20007810000 */
[----:B-1----:R-:W-:Y:S01]  /*17880*/  FADD.FTZ R7, R121, R7 ;  /* 0x0000000779077221 */ /* 0x002fe20000010000 */
[-CC-:B------:R-:W-:Y:S01]  /*17890*/  FFMA.FTZ R156, R156, R0.reuse, -R9.reuse ;  /* 0x000000009c9c7223 */ /* 0x180fe20000010809 */
[--C-:B------:R-:W-:Y:S01]  /*178a0*/  FFMA.FTZ R157, R157, R0, -R9.reuse ;  /* 0x000000009d9d7223 */ /* 0x100fe20000010809 */
[----:B------:R-:W-:Y:S01]  /*178b0*/  FMNMX.FTZ R2, R139, R2, !PT ;  /* 0x000000028b027209 */ /* 0x000fe20007810000 */
[-CC-:B------:R-:W-:Y:S01]  /*178c0*/  FFMA.FTZ R160, R160, R0.reuse, -R9.reuse ;  /* 0x00000000a0a07223 */ /* 0x180fe20000010809 */
[--C-:B------:R-:W-:Y:S01]  /*178d0*/  FFMA.FTZ R161, R161, R0, -R9.reuse ;  /* 0x00000000a1a17223 */ /* 0x100fe20000010809 */
[----:B------:R-:W-:Y:S01]  /*178e0*/  MUFU.EX2 R128, R128 ;  /* 0x0000008000807308 */ /* 0x000fe20000000800 */
[----:B------:R-:W-:Y:S01]  /*178f0*/  FMNMX.FTZ R2, R142, R2, !PT ;  /* 0x000000028e027209 */ /* 0x000fe20007810000 */
[-CC-:B------:R-:W-:Y:S01]  /*17900*/  FFMA.FTZ R164, R164, R0.reuse, -R9.reuse ;  /* 0x00000000a4a47223 */ /* 0x180fe20000010809 */
[----:B------:R-:W-:-:S02]  /*17910*/  FFMA.FTZ R9, R165, R0, -R9 ;  /* 0x00000000a5097223 */ /* 0x000fc40000010809 */
        /* <DEDUP_REMOVED lines=139> */
.L_x_6112:
[C---:B------:R-:W-:Y:S01]  /*181d0*/  ISETP.GT.AND P1, PT, R10.reuse, R13, PT ;  /* 0x0000000d0a00720c */ /* 0x040fe20003f24270 */
        /* <DEDUP_REMOVED lines=33> */
[----:B------:R-:W-:Y:S05]  /*183f0*/  BSYNC B1 ;  /* 0x0000000000017941 */ /* 0x000fea0003800000 */
.L_x_6100:
[----:B------:R-:W-:Y:S05]  /*18400*/  BSYNC B0 ;  /* 0x0000000000007941 */ /* 0x000fea0003800000 */
.L_x_6099:
[----:B------:R-:W-:Y:S01]  /*18410*/  ISETP.GE.AND P1, PT, R10, R219, PT ;  /* 0x000000db0a00720c */ /* 0x000fe20003f26270 */
[----:B------:R-:W-:-:S12]  /*18420*/  BSSY B0, `(.L_x_6114) ;  /* 0x0000210000007945 */ /* 0x000fd80003800000 */
[----:B------:R-:W-:Y:S05]  /*18430*/  @!P1 BRA `(.L_x_6115) ;  /* 0x0000002000389947 */ /* 0x000fea0003800000 */
[----:B------:R-:W-:Y:S02]  /*18440*/  IMAD.MOV.U32 R8, RZ, RZ, R4 ;  /* 0x000000ffff087224 */ /* 0x000fe400078e0004 */
[----:B------:R-:W-:Y:S02]  /*18450*/  IMAD.MOV.U32 R9, RZ, RZ, R3 ;  /* 0x000000ffff097224 */ /* 0x000fe400078e0003 */
[----:B------:R-:W-:Y:S02]  /*18460*/  IMAD.MOV.U32 R11, RZ, RZ, R202 ;  /* 0x000000ffff0b7224 */ /* 0x000fe400078e00ca */
[----:B------:R-:W-:-:S07]  /*18470*/  IMAD.MOV.U32 R13, RZ, RZ, R198 ;  /* 0x000000ffff0d7224 */ /* 0x000fce00078e00c6 */
.L_x_6128:
        /* <DEDUP_REMOVED lines=8> */
.L_x_6116:
[----:B------:R-:W-:Y:S01]  /*18500*/  IMAD R14, R198, 0x8, R18 ;  /* 0x00000008c60e7824 */ /* 0x000fe200078e0212 */
[----:B------:R-:W-:-:S04]  /*18510*/  SHF.L.U32 R15, R202, 0x1f, RZ ;  /* 0x0000001fca0f7819 */ /* 0x000fc800000006ff */
[----:B------:R0:W1:Y:S01]  /*18520*/  SYNCS.PHASECHK.TRANS64.TRYWAIT P1, [R14+URZ+0x30830], R15 ;  /* 0x0308300f0e0075a7 */ /* 0x000062000802017f */
[----:B------:R-:W-:Y:S05]  /*18530*/  @!P0 BRA `(.L_x_6117) ;  /* 0x0000000000048947 */ /* 0x000fea0003800000 */
[----:B------:R-:W-:Y:S01]  /*18540*/  BPT.TRAP 0x1 ;  /* 0x000000040000795c */ /* 0x000fe20000300000 */
.L_x_6117:
[----:B------:R-:W-:Y:S01]  /*18550*/  IMAD R3, R198, 0x900, R12 ;  /* 0x00000900c6037824 */ /* 0x000fe200078e020c */
[----:B------:R-:W-:Y:S03]  /*18560*/  BSSY B1, `(.L_x_6118) ;  /* 0x0000006000017945 */ /* 0x000fe60003800000 */
[C---:B------:R-:W-:Y:S02]  /*18570*/  VIADD R21, R3.reuse, 0x2 ;  /* 0x0000000203157836 */ /* 0x040fe40000000000 */
[----:B------:R-:W-:Y:S01]  /*18580*/  VIADD R4, R3, 0x4 ;  /* 0x0000000403047836 */ /* 0x000fe20000000000 */
[----:B-1----:R-:W-:Y:S06]  /*18590*/  @P1 BRA `(.L_x_6119) ;  /* 0x0000000000081947 */ /* 0x002fec0003800000 */
[----:B------:R-:W1:Y:S02]  /*185a0*/  SYNCS.PHASECHK.TRANS64.TRYWAIT P1, [R14+URZ+0x30830], R15 ;  /* 0x0308300f0e0075a7 */ /* 0x000e64000802017f */
[----:B-1----:R-:W-:Y:S05]  /*185b0*/  @!P1 BRA `(.L_x_6120) ;  /* 0x000000fc00fc9947 */ /* 0x002fea0003800000 */
.L_x_6119:
[----:B------:R-:W-:Y:S05]  /*185c0*/  BSYNC B1 ;  /* 0x0000000000017941 */ /* 0x000fea0003800000 */
.L_x_6118:
[----:B------:R-:W2:Y:S04]  /*185d0*/  LDL.64 R122, [R1+0x28] ;  /* 0x00002800017a7983 */ /* 0x000ea80000100a00 */
[----:B------:R3:W-:Y:S04]  /*185e0*/  STL.64 [R1+0x50], R6 ;  /* 0x0000500601007387 */ /* 0x0007e80000100a00 */
[----:B---3--:R-:W3:Y:S01]  /*185f0*/  LDL.64 R6, [R1+0x20] ;  /* 0x0000200001067983 */ /* 0x008ee20000100a00 */
[----:B01----:R-:W-:Y:S02]  /*18600*/  IMAD.MOV.U32 R14, RZ, RZ, R3 ;  /* 0x000000ffff0e7224 */ /* 0x003fe400078e0003 */
[----:B------:R-:W-:-:S02]  /*18610*/  VIADD R20, R3, 0x6 ;  /* 0x0000000603147836 */ /* 0x000fc40000000000 */
[C---:B------:R-:W-:Y:S01]  /*18620*/  VIADD R120, R3.reuse, 0x304 ;  /* 0x0000030403787836 */ /* 0x040fe20000000000 */
[----:B------:R-:W-:Y:S01]  /*18630*/  R2UR UR26, R14 ;  /* 0x000000000e1a72ca */ /* 0x000fe200000e0000 */
[----:B------:R-:W-:Y:S01]  /*18640*/  IMAD.MOV.U32 R14, RZ, RZ, R21 ;  /* 0x000000ffff0e7224 */ /* 0x000fe200078e0015 */
[----:B------:R-:W-:Y:S01]  /*18650*/  R2UR UR14, R20 ;  /* 0x00000000140e72ca */ /* 0x000fe200000e0000 */
[C---:B------:R-:W-:Y:S01]  /*18660*/  VIADD R20, R3.reuse, 0x302 ;  /* 0x0000030203147836 */ /* 0x040fe20000000000 */
[----:B------:R-:W-:Y:S01]  /*18670*/  R2UR UR58, R120 ;  /* 0x00000000783a72ca */ /* 0x000fe200000e0000 */
[C---:B------:R-:W-:Y:S01]  /*18680*/  VIADD R120, R3.reuse, 0x602 ;  /* 0x0000060203787836 */ /* 0x040fe20000000000 */
[----:B------:R-:W-:Y:S01]  /*18690*/  R2UR UR22, R14 ;  /* 0x000000000e1672ca */ /* 0x000fe200000e0000 */
[----:B------:R-:W-:Y:S01]  /*186a0*/  IMAD.MOV.U32 R14, RZ, RZ, R4 ;  /* 0x000000ffff0e7224 */ /* 0x000fe200078e0004 */
[----:B------:R-:W-:Y:S01]  /*186b0*/  R2UR UR6, R20 ;  /* 0x00000000140672ca */ /* 0x000fe200000e0000 */
[----:B------:R-:W-:-:S02]  /*186c0*/  VIADD R20, R3, 0x600 ;  /* 0x0000060003147836 */ /* 0x000fc40000000000 */
[-C--:B------:R-:W-:Y:S01]  /*186d0*/  FMUL.FTZ R26, R26, R2.reuse ;  /* 0x000000021a1a7220 */ /* 0x080fe20000410000 */
[-C--:B------:R-:W-:Y:S01]  /*186e0*/  FMUL.FTZ R27, R27, R2.reuse ;  /* 0x000000021b1b7220 */ /* 0x080fe20000410000 */
        /* <DEDUP_REMOVED lines=54> */
[----:B------:R-:W-:Y:S01]  /*18a50*/  IMAD.MOV.U32 R15, RZ, RZ, 0x40000040 ;  /* 0x40000040ff0f7424 */ /* 0x000fe200078e00ff */
        /* <DEDUP_REMOVED lines=57> */
[C---:B------:R-:W-:Y:S02]  /*18df0*/  R2UR UR15, R21.reuse ;  /* 0x00000000150f72ca */ /* 0x040fe400000e0000 */
[C---:B------:R-:W-:Y:S02]  /*18e00*/  R2UR UR7, R21.reuse ;  /* 0x00000000150772ca */ /* 0x040fe400000e0000 */
[C---:B------:R-:W-:Y:S02]  /*18e10*/  R2UR UR51, R21.reuse ;  /* 0x00000000153372ca */ /* 0x040fe400000e0000 */
[----:B------:R-:W-:-:S02]  /*18e20*/  R2UR UR39, R21 ;  /* 0x00000000152772ca */ /* 0x000fc400000e0000 */
[----:B------:R-:W4:Y:S01]  /*18e30*/  LDL.64 R20, [R1+0x8] ;  /* 0x0000080001147983 */ /* 0x000f220000100a00 */
[C---:B------:R-:W-:Y:S02]  /*18e40*/  R2UR UR23, R15.reuse ;  /* 0x000000000f1772ca */ /* 0x040fe400000e0000 */
[C---:B------:R-:W-:Y:S02]  /*18e50*/  R2UR UR19, R15.reuse ;  /* 0x000000000f1372ca */ /* 0x040fe400000e0000 */
[C---:B------:R-:W-:Y:S02]  /*18e60*/  R2UR UR11, R15.reuse ;  /* 0x000000000f0b72ca */ /* 0x040fe400000e0000 */
[C---:B------:R-:W-:Y:S02]  /*18e70*/  R2UR UR55, R15.reuse ;  /* 0x000000000f3772ca */ /* 0x040fe400000e0000 */
[----:B------:R-:W-:Y:S02]  /*18e80*/  R2UR UR42, R14 ;  /* 0x000000000e2a72ca */ /* 0x000fe400000e0000 */
[----:B------:R-:W-:-:S02]  /*18e90*/  R2UR UR43, R15 ;  /* 0x000000000f2b72ca */ /* 0x000fc400000e0000 */
[----:B------:R-:W4:Y:S01]  /*18ea0*/  LDL.64 R14, [R1] ;  /* 0x00000000010e7983 */ /* 0x000f220000100a00 */
[----:B--2---:R-:W-:Y:S02]  /*18eb0*/  R2UR UR24, R122 ;  /* 0x000000007a1872ca */ /* 0x004fe400000e0000 */
[----:B------:R-:W-:Y:S02]  /*18ec0*/  R2UR UR25, R123 ;  /* 0x000000007b1972ca */ /* 0x000fe400000e0000 */
        /* <DEDUP_REMOVED lines=9> */
[----:B------:R-:W-:Y:S01]  /*18f60*/  R2UR UR17, R3 ;  /* 0x00000000031172ca */ /* 0x000fe200000e0000 */
[----:B------:R-:W-:Y:S02]  /*18f70*/  WARPGROUP.DEPBAR.LE gsb0, 0x0 ;  /* 0x00008000000079c5 */ /* 0x000fe40000010000 */
[----:B------:R-:W-:-:S10]  /*18f80*/  WARPGROUP.ARRIVE ;  /* 0x00000000000079c5 */ /* 0x000fd40000000000 */
[----:B------:R-:W-:Y:S01]  /*18f90*/  HGMMA.64x96x16.F32.BF16 R120, gdesc[UR16], R120, gsb0 ;  /* 0x01600000107879f0 */ /* 0x000fe20008001878 */
[----:B------:R-:W-:Y:S02]  /*18fa0*/  R2UR UR12, R4 ;  /* 0x00000000040c72ca */ /* 0x000fe400000e0000 */
[----:B------:R-:W-:Y:S02]  /*18fb0*/  R2UR UR13, R5 ;  /* 0x00000000050d72ca */ /* 0x000fe400000e0000 */
        /* <DEDUP_REMOVED lines=34> */
.L_x_6121:
[----:B------:R-:W-:Y:S01]  /*191e0*/  SHF.L.U32 R2, R11, 0x1f, RZ ;  /* 0x0000001f0b027819 */ /* 0x000fe200000006ff */
[----:B------:R-:W-:-:S04]  /*191f0*/  IMAD R11, R13, 0x8, R18 ;  /* 0x000000080d0b7824 */ /* 0x000fc800078e0212 */
[----:B------:R0:W1:Y:S01]  /*19200*/  SYNCS.PHASECHK.TRANS64.TRYWAIT P1, [R11+URZ+0x30850], R2 ;  /* 0x030850020b0075a7 */ /* 0x000062000802017f */
[----:B------:R-:W-:Y:S05]  /*19210*/  @!P0 BRA `(.L_x_6122) ;  /* 0x0000000000048947 */ /* 0x000fea0003800000 */
[----:B------:R-:W-:Y:S01]  /*19220*/  BPT.TRAP 0x1 ;  /* 0x000000040000795c */ /* 0x000fe20000300000 */
.L_x_6122:
[----:B------:R-:W-:Y:S04]  /*19230*/  BSSY B1, `(.L_x_6123) ;  /* 0x0000004000017945 */ /* 0x000fe80003800000 */
[----:B-1----:R-:W-:Y:S05]  /*19240*/  @P1 BRA `(.L_x_6124) ;  /* 0x0000000000081947 */ /* 0x002fea0003800000 */
[----:B------:R-:W1:Y:S02]  /*19250*/  SYNCS.PHASECHK.TRANS64.TRYWAIT P1, [R11+URZ+0x30850], R2 ;  /* 0x030850020b0075a7 */ /* 0x000e64000802017f */
[----:B-1----:R-:W-:Y:S05]  /*19260*/  @!P1 BRA `(.L_x_6125) ;  /* 0x000000f000e49947 */ /* 0x002fea0003800000 */
.L_x_6124:
[----:B------:R-:W-:Y:S05]  /*19270*/  BSYNC B1 ;  /* 0x0000000000017941 */ /* 0x000fea0003800000 */
.L_x_6123:
        /* <DEDUP_REMOVED lines=48> */
.L_x_6126:
[----:B------:R-:W-:Y:S01]  /*19580*/  IMAD R0, R0, 0x8, R18 ;  /* 0x0000000800007824 */ /* 0x000fe200078e0212 */
[----:B------:R-:W-:-:S03]  /*19590*/  ULDC UR4, c[0x0][0x988] ;  /* 0x0002620000047ab9 */ /* 0x000fc60000000800 */
[----:B------:R-:W-:-:S05]  /*195a0*/  VIADD R0, R0, 0x30840 ;  /* 0x0003084000007836 */ /* 0x000fca0000000000 */
[----:B------:R-:W-:-:S04]  /*195b0*/  PRMT R0, R214, 0x654, R0 ;  /* 0x00000654d6007816 */ /* 0x000fc80000000000 */
[----:B------:R0:W-:Y:S02]  /*195c0*/  SYNCS.ARRIVE.TRANS64.RED.A1T0 RZ, [R0+URZ], RZ ;  /* 0x000000ff00ff79a7 */ /* 0x0001e4000810043f */
[----:B0-----:R-:W-:-:S04]  /*195d0*/  FMNMX.FTZ R0, R120, R9, !PT ;  /* 0x0000000978007209 */ /* 0x001fc80007810000 */
        /* <DEDUP_REMOVED lines=94> */
[----:B-1---5:R-:W-:Y:S01]  /*19bc0*/  FFMA.FTZ R7, R5, R7, R120 ;  /* 0x0000000705077223 */ /* 0x022fe20000010078 */
[-CC-:B------:R-:W-:Y:S01]  /*19bd0*/  FFMA.FTZ R134, R134, R0.reuse, -R9.reuse ;  /* 0x0000000086867223 */ /* 0x180fe20000010809 */
[-CC-:B------:R-:W-:Y:S01]  /*19be0*/  FFMA.FTZ R135, R135, R0.reuse, -R9.reuse ;  /* 0x0000000087877223 */ /* 0x180fe20000010809 */
[-C--:B------:R-:W-:Y:S01]  /*19bf0*/  FFMA.FTZ R138, R138, R0.reuse, -R9 ;  /* 0x000000008a8a7223 */ /* 0x080fe20000010809 */
[----:B0-----:R-:W-:Y:S01]  /*19c00*/  FADD.FTZ R7, R121, R7 ;  /* 0x0000000779077221 */ /* 0x001fe20000010000 */
        /* <DEDUP_REMOVED lines=14> */
[-C--:B------:R-:W-:Y:S01]  /*19cf0*/  FFMA.FTZ R163, R163, R0.reuse, -R9 ;  /* 0x00000000a3a37223 */ /* 0x080fe20000010809 */
[-C--:B------:R-:W-:Y:S01]  /*19d00*/  FFMA.FTZ R164, R164, R0.reuse, -R13 ;  /* 0x00000000a4a47223 */ /* 0x080fe2000001080d */
[----:B------:R-:W1:Y:S01]  /*19d10*/  MUFU.EX2 R123, R123 ;  /* 0x0000007b007b7308 */ /* 0x000e620000000800 */
[-C--:B------:R-:W-:Y:S01]  /*19d20*/  FFMA.FTZ R166, R166, R0.reuse, -R9 ;  /* 0x00000000a6a67223 */ /* 0x080fe20000010809 */
[-C--:B------:R-:W-:Y:S01]  /*19d30*/  FFMA.FTZ R13, R165, R0.reuse, -R13 ;  /* 0x00000000a50d7223 */ /* 0x080fe2000001080d */
[----:B------:R-:W-:-:S05]  /*19d40*/  FFMA.FTZ R171, R167, R0, -R9 ;  /* 0x00000000a7ab7223 */ /* 0x000fca0000010809 */
[----:B------:R-:W2:Y:S01]  /*19d50*/  MUFU.EX2 R126, R126 ;  /* 0x0000007e007e7308 */ /* 0x000ea20000000800 */
[----:B0-----:R-:W-:-:S07]  /*19d60*/  FFMA.FTZ R6, R2, R6, R122 ;  /* 0x0000000602067223 */ /* 0x001fce000001007a */
        /* <DEDUP_REMOVED lines=89> */
.L_x_6127:
        /* <DEDUP_REMOVED lines=34> */
.L_x_6115:
[----:B------:R-:W-:Y:S05]  /*1a520*/  BSYNC B0 ;  /* 0x0000000000007941 */ /* 0x000fea0003800000 */
.L_x_6114:
        /* <DEDUP_REMOVED lines=99> */
.L_x_6129:
[----:B------:R-:W-:Y:S01]  /*1ab60*/  IMAD R10, R198, 0x8, R18 ;  /* 0x00000008c60a7824 */ /* 0x000fe200078e0212 */
[----:B------:R-:W-:-:S04]  /*1ab70*/  SHF.L.U32 R5, R202, 0x1f, RZ ;  /* 0x0000001fca057819 */ /* 0x000fc800000006ff */
[----:B------:R0:W1:Y:S01]  /*1ab80*/  SYNCS.PHASECHK.TRANS64.TRYWAIT P1, [R10+URZ+0x30850], R5 ;  /* 0x030850050a0075a7 */ /* 0x000062000802017f */
[----:B------:R-:W-:Y:S05]  /*1ab90*/  @!P0 BRA `(.L_x_6130) ;  /* 0x0000000000048947 */ /* 0x000fea0003800000 */
[----:B------:R-:W-:Y:S01]  /*1aba0*/  BPT.TRAP 0x1 ;  /* 0x000000040000795c */ /* 0x000fe20000300000 */
.L_x_6130:
        /* <DEDUP_REMOVED lines=9> */
.L_x_6132:
[----:B------:R-:W-:Y:S05]  /*1ac40*/  BSYNC B0 ;  /* 0x0000000000007941 */ /* 0x000fea0003800000 */
.L_x_6131:
[----:B------:R-:W-:Y:S01]  /*1ac50*/  IMAD.MOV.U32 R8, RZ, RZ, R2 ;  /* 0x000000ffff087224 */ /* 0x000fe200078e0002 */
[----:B------:R-:W-:Y:S01]  /*1ac60*/  WARPGROUP.ARRIVE ;  /* 0x00000000000079c5 */ /* 0x000fe20000000000 */
[----:B------:R-:W-:Y:S01]  /*1ac70*/  IMAD.MOV.U32 R9, RZ, RZ, 0x40000040 ;  /* 0x40000040ff097424 */ /* 0x000fe200078e00ff */
[----:B01----:R-:W-:Y:S01]  /*1ac80*/  SHFL.BFLY PT, R5, R6, 0x2, 0x1f ;  /* 0x0c401f0006057f89 */ /* 0x003fe200000e0000 */
        /* <DEDUP_REMOVED lines=32> */
[----:B------:R-:W0:Y:S01]  /*1ae90*/  SHFL.BFLY PT, R2, R7, 0x2, 0x1f ;  /* 0x0c401f0007027f89 */ /* 0x000e2200000e0000 */
[----:B------:R-:W-:Y:S02]  /*1aea0*/  WARPGROUP.DEPBAR.LE gsb0, 0x0 ;  /* 0x00008000000079c5 */ /* 0x000fe40000010000 */
[----:B------:R-:W-:-:S12]  /*1aeb0*/  WARPGROUP.ARRIVE ;  /* 0x00000000000079c5 */ /* 0x000fd80000000000 */
[----:B------:R-:W-:Y:S01]  /*1aec0*/  HGMMA.64x192x16.F32.BF16 R24, R172, gdesc[UR4].tnspB, R24, gsb0 ;  /* 0x42e00004ac187df0 */ /* 0x000fe20008001818 */
[----:B------:R-:W-:Y:S01]  /*1aed0*/  R2UR UR6, R8 ;  /* 0x00000000080672ca */ /* 0x000fe200000e0000 */
[----:B0-----:R-:W-:Y:S01]  /*1aee0*/  FADD.FTZ R8, R2, R7 ;  /* 0x0000000702087221 */ /* 0x001fe20000010000 */
[----:B------:R-:W-:Y:S01]  /*1aef0*/  R2UR UR7, R9 ;  /* 0x00000000090772ca */ /* 0x000fe200000e0000 */
[----:B------:R-:W-:-:S03]  /*1af00*/  FADD.FTZ R9, R5, R6 ;  /* 0x0000000605097221 */ /* 0x000fc60000010000 */
[----:B------:R-:W0:Y:S04]  /*1af10*/  SHFL.BFLY PT, R5, R8, 0x1, 0x1f ;  /* 0x0c201f0008057f89 */ /* 0x000e2800000e0000 */
[----:B------:R-:W1:Y:S01]  /*1af20*/  SHFL.BFLY PT, R2, R9, 0x1, 0x1f ;  /* 0x0c201f0009027f89 */ /* 0x000e6200000e0000 */
[----:B0-----:R-:W-:Y:S01]  /*1af30*/  FADD.FTZ R12, R8, R5 ;  /* 0x00000005080c7221 */ /* 0x001fe20000010000 */
[----:B------:R-:W-:Y:S02]  /*1af40*/  IMAD.MOV.U32 R5, RZ, RZ, RZ ;  /* 0x000000ffff057224 */ /* 0x000fe400078e00ff */
[----:B-1----:R-:W-:Y:S02]  /*1af50*/  FADD.FTZ R13, R9, R2 ;  /* 0x00000002090d7221 */ /* 0x002fe40000010000 */
[----:B------:R-:W-:Y:S01]  /*1af60*/  FSETP.NE.FTZ.AND P1, PT, R12, RZ, PT ;  /* 0x000000ff0c00720b */ /* 0x000fe20003f35000 */
[----:B------:R-:W-:-:S02]  /*1af70*/  IMAD.MOV.U32 R2, RZ, RZ, RZ ;  /* 0x000000ffff027224 */ /* 0x000fc400078e00ff */
[----:B------:R-:W-:-:S10]  /*1af80*/  FSETP.NE.FTZ.AND P2, PT, R13, RZ, PT ;  /* 0x000000ff0d00720b */ /* 0x000fd40003f55000 */
[----:B------:R-:W0:Y:S01]  /*1af90*/  @P1 MUFU.LG2 R11, R12 ;  /* 0x0000000c000b1308 */ /* 0x000e220000000c00 */
[C---:B------:R-:W-:Y:S02]  /*1afa0*/  @P1 FMUL.FTZ R6, R0.reuse, 0.69314718246459960938 ;  /* 0x3f31721800061820 */ /* 0x040fe40000410000 */
        /* <DEDUP_REMOVED lines=14> */
.L_x_6134:
        /* <DEDUP_REMOVED lines=18> */
[----:B-1----:R-:W-:Y:S01]  /*1b1b0*/  SEL R3, RZ, 0x1, P1 ;  /* 0x00000001ff037807 */ /* 0x002fe20000800000 */
        /* <DEDUP_REMOVED lines=85> */
[----:B------:R-:W-:-:S02]  /*1b710*/  LOP3.LUT R202, R202, R3, RZ, 0x3c, !PT ;  /* 0x00000003caca7212 */ /* 0x000fc400078e3cff */
[----:B------:R-:W-:Y:S01]  /*1b720*/  SEL R198, R198, RZ, P1 ;  /* 0x000000ffc6c67207 */ /* 0x000fe20000800000 */
[----:B--2---:R-:W-:-:S05]  /*1b730*/  VIADD R0, R0, 0x1 ;  /* 0x0000000100007836 */ /* 0x004fca0000000000 */
[----:B------:R0:W-:Y:S02]  /*1b740*/  STL [R1+0x30], R0 ;  /* 0x0000300001007387 */ /* 0x0001e40000100800 */
.L_x_6035:
[----:B------:R-:W1:Y:S08]  /*1b750*/  S2UR UR4, SR_CgaCtaId ;  /* 0x00000000000479c3 */ /* 0x000e700000008800 */
[----:B------:R-:W-:Y:S01]  /*1b760*/  BAR.SYNC.DEFER_BLOCKING 0x5, 0x180 ;  /* 0x0146000000007b1d */ /* 0x000fe20000010000 */
[----:B------:R-:W-:-:S05]  /*1b770*/  MOV R3, 0x400 ;  /* 0x0000040000037802 */ /* 0x000fca0000000f00 */
[----:B------:R-:W-:Y:S01]  /*1b780*/  BSSY B0, `(.L_x_6135) ;  /* 0x00003e1000007945 */ /* 0x000fe20003800000 */
[----:B-1----:R-:W-:-:S05]  /*1b790*/  IMAD.U32 R214, RZ, RZ, UR4 ;  /* 0x00000004ffd67e24 */ /* 0x002fca000f8e00ff */
[----:B------:R-:W-:-:S05]  /*1b7a0*/  LEA R18, R214, R3, 0x18 ;  /* 0x00000003d6127211 */ /* 0x000fca00078ec0ff */
[----:B------:R1:W2:Y:S01]  /*1b7b0*/  LDS.128 R4, [R18+0x308d0] ;  /* 0x0308d00012047984 */ /* 0x0002a20000000c00 */
[----:B------:R-:W-:Y:S06]  /*1b7c0*/  BAR.ARV 0x4, 0x180 ;  /* 0x0106000000007b1d */ /* 0x000fec0000002000 */
[----:B------:R-:W-:Y:S05]  /*1b7d0*/  @P0 BRA `(.L_x_6136) ;  /* 0x0000002c00f80947 */ /* 0x000fea0003800000 */
[----:B0-----:R-:W3:Y:S01]  /*1b7e0*/  LDL R0, [R1+0x48] ;  /* 0x0000480001007983 */ /* 0x001ee20000100800 */
[----:B------:R-:W0:Y:S01]  /*1b7f0*/  S2R R9, SR_SWINHI ;  /* 0x0000000000097919 */ /* 0x000e220000002f00 */
[----:B------:R-:W-:Y:S01]  /*1b800*/  F2FP.BF16.F32.PACK_AB R10, R29, R28 ;  /* 0x0000001c1d0a723e */ /* 0x000fe200000010ff */
[----:B------:R-:W-:Y:S01]  /*1b810*/  ULDC.64 UR6, c[0x0][0xc00] ;  /* 0x0003000000067ab9 */ /* 0x000fe20000000a00 */
[----:B------:R-:W-:Y:S01]  /*1b820*/  F2FP.BF16.F32.PACK_AB R11, R31, R30 ;  /* 0x0000001e1f0b723e */ /* 0x000fe200000010ff */
[----:B------:R-:W4:Y:S01]  /*1b830*/  LDL.LU R139, [R1+0x3c] ;  /* 0x00003c00018b7983 */ /* 0x000f220000300800 */
[----:B------:R-:W-:Y:S01]  /*1b840*/  ULDC.64 UR8, c[0x0][0x208] ;  /* 0x0000820000087ab9 */ /* 0x000fe20000000a00 */
[----:B------:R-:W-:Y:S02]  /*1b850*/  ULDC.64 UR4, c[0x0][0xc08] ;  /* 0x0003020000047ab9 */ /* 0x000fe40000000a00 */
[----:B------:R-:W4:Y:S01]  /*1b860*/  LDL R138, [R1+0x34] ;  /* 0x00003400018a7983 */ /* 0x000f220000100800 */
[----:B------:R-:W-:-:S02]  /*1b870*/  MOV R2, R18 ;  /* 0x0000001200027202 */ /* 0x000fc40000000f00 */
[----:B0-----:R-:W-:Y:S01]  /*1b880*/  MOV R3, R9 ;  /* 0x0000000900037202 */ /* 0x001fe20000000f00 */
[----:B------:R-:W-:Y:S02]  /*1b890*/  BAR.SYNC.DEFER_BLOCKING 0x1, 0x100 ;  /* 0x0044000000007b1d */ /* 0x000fe40000010000 */
[----:B---3--:R-:W-:-:S03]  /*1b8a0*/  IMAD.WIDE R84, R0, 0x2, R2 ;  /* 0x0000000200547825 */ /* 0x008fc600078e0202 */
[C---:B------:R-:W-:Y:S02]  /*1b8b0*/  IADD3 R81, P0, R84.reuse, 0x20, RZ ;  /* 0x0000002054517810 */ /* 0x040fe40007f1e0ff */
[----:B------:R-:W-:Y:S02]  /*1b8c0*/  LOP3.LUT R9, R84, 0x380, RZ, 0xc0, !PT ;  /* 0x0000038054097812 */ /* 0x000fe400078ec0ff */
[----:B------:R-:W-:Y:S02]  /*1b8d0*/  LOP3.LUT R80, R81, 0x380, RZ, 0xc0, !PT ;  /* 0x0000038051507812 */ /* 0x000fe400078ec0ff */
[----:B------:R-:W-:Y:S02]  /*1b8e0*/  SHF.R.U64 R9, R9, 0x3, RZ ;  /* 0x0000000309097819 */ /* 0x000fe400000012ff */
[----:B------:R-:W-:Y:S02]  /*1b8f0*/  SHF.R.U64 R80, R80, 0x3, RZ ;  /* 0x0000000350507819 */ /* 0x000fe400000012ff */
[----:B------:R-:W-:Y:S01]  /*1b900*/  LOP3.LUT R8, R9, R84, RZ, 0x3c, !PT ;  /* 0x0000005409087212 */ /* 0x000fe200078e3cff */
[----:B------:R-:W-:Y:S01]  /*1b910*/  IMAD.MOV.U32 R9, RZ, RZ, R85 ;  /* 0x000000ffff097224 */ /* 0x000fe200078e0055 */
[----:B------:R-:W-:-:S02]  /*1b920*/  IADD3 R15, P1, R84, 0x40, RZ ;  /* 0x00000040540f7810 */ /* 0x000fc40007f3e0ff */
[----:B------:R-:W-:Y:S01]  /*1b930*/  LOP3.LUT R80, R80, R81, RZ, 0x3c, !PT ;  /* 0x0000005150507212 */ /* 0x000fe200078e3cff */
[----:B------:R-:W-:Y:S01]  /*1b940*/  IMAD.X R81, RZ, RZ, R85, P0 ;  /* 0x000000ffff517224 */ /* 0x000fe200000e0655 */
[----:B------:R-:W-:Y:S02]  /*1b950*/  LOP3.LUT R14, R15, 0x380, RZ, 0xc0, !PT ;  /* 0x000003800f0e7812 */ /* 0x000fe400078ec0ff */
[C---:B------:R-:W-:Y:S02]  /*1b960*/  IADD3 R12, P5, R84.reuse, 0x4000, RZ ;  /* 0x00004000540c7810 */ /* 0x040fe40007fbe0ff */
[----:B------:R-:W-:Y:S02]  /*1b970*/  MOV R0, R8 ;  /* 0x0000000800007202 */ /* 0x000fe40000000f00 */
[----:B------:R-:W-:Y:S02]  /*1b980*/  IADD3 R135, P6, R84, 0x60, RZ ;  /* 0x0000006054877810 */ /* 0x000fe40007fde0ff */
[----:B------:R-:W-:-:S02]  /*1b990*/  F2FP.BF16.F32.PACK_AB R8, R25, R24 ;  /* 0x000000181908723e */ /* 0x000fc400000010ff */
[----:B------:R-:W-:Y:S02]  /*1b9a0*/  F2FP.BF16.F32.PACK_AB R9, R27, R26 ;  /* 0x0000001a1b09723e */ /* 0x000fe400000010ff */
[----:B------:R-:W-:Y:S02]  /*1b9b0*/  SHF.R.U64 R14, R14, 0x3, RZ ;  /* 0x000000030e0e7819 */ /* 0x000fe400000012ff */
[----:B------:R-:W-:Y:S02]  /*1b9c0*/  IADD3 R82, P3, R84, 0x4060, RZ ;  /* 0x0000406054527810 */ /* 0x000fe40007f7e0ff */
[----:B------:R-:W-:Y:S02]  /*1b9d0*/  LOP3.LUT R13, R12, 0x380, RZ, 0xc0, !PT ;  /* 0x000003800c0d7812 */ /* 0x000fe400078ec0ff */
[----:B------:R-:W-:Y:S01]  /*1b9e0*/  MOV R81, R80 ;  /* 0x0000005000517202 */ /* 0x000fe20000000f00 */
[----:B------:R0:W-:Y:S01]  /*1b9f0*/  STSM.16.M88.4 [R0], R8 ;  /* 0x0000000800007844 */ /* 0x0001e20000000200 */
[----:B------:R-:W-:-:S02]  /*1ba00*/  LOP3.LUT R134, R135, 0x380, RZ, 0xc0, !PT ;  /* 0x0000038087867812 */ /* 0x000fc400078ec0ff */
[C---:B------:R-:W-:Y:S02]  /*1ba10*/  IADD3 R80, P4, R84.reuse, 0x4040, RZ ;  /* 0x0000404054507810 */ /* 0x040fe40007f9e0ff */
[----:B------:R-:W-:Y:S02]  /*1ba20*/  IADD3 R136, P0, R84, 0x4020, RZ ;  /* 0x0000402054887810 */ /* 0x000fe40007f1e0ff */
[----:B------:R-:W-:Y:S01]  /*1ba30*/  LOP3.LUT R14, R14, R15, RZ, 0x3c, !PT ;  /* 0x0000000f0e0e7212 */ /* 0x000fe200078e3cff */
[----:B------:R-:W-:Y:S01]  /*1ba40*/  IMAD.X R15, RZ, RZ, R85, P1 ;  /* 0x000000ffff0f7224 */ /* 0x000fe200008e0655 */
[----:B------:R-:W-:Y:S02]  /*1ba50*/  LOP3.LUT R83, R82, 0x380, RZ, 0xc0, !PT ;  /* 0x0000038052537812 */ /* 0x000fe400078ec0ff */
[----:B------:R-:W-:Y:S02]  /*1ba60*/  SHF.R.U64 R13, R13, 0x3, RZ ;  /* 0x000000030d0d7819 */ /* 0x000fe400000012ff */
[----:B------:R-:W-:-:S02]  /*1ba70*/  SHF.R.U64 R134, R134, 0x3, RZ ;  /* 0x0000000386867819 */ /* 0x000fc400000012ff */
[----:B0-----:R-:W-:Y:S02]  /*1ba80*/  F2FP.BF16.F32.PACK_AB R8, R33, R32 ;  /* 0x000000202108723e */ /* 0x001fe400000010ff */
[----:B------:R-:W-:Y:S02]  /*1ba90*/  F2FP.BF16.F32.PACK_AB R9, R35, R34 ;  /* 0x000000222309723e */ /* 0x000fe400000010ff */
[----:B------:R-:W-:Y:S02]  /*1baa0*/  F2FP.BF16.F32.PACK_AB R10, R37, R36 ;  /* 0x00000024250a723e */ /* 0x000fe400000010ff */
[----:B------:R-:W-:Y:S02]  /*1bab0*/  F2FP.BF16.F32.PACK_AB R11, R39, R38 ;  /* 0x00000026270b723e */ /* 0x000fe400000010ff */
[----:B--2---:R-:W-:Y:S02]  /*1bac0*/  LOP3.LUT R4, R80, 0x380, RZ, 0xc0, !PT ;  /* 0x0000038050047812 */ /* 0x004fe400078ec0ff */
[----:B------:R-:W-:Y:S01]  /*1bad0*/  LOP3.LUT R137, R136, 0x380, RZ, 0xc0, !PT ;  /* 0x0000038088897812 */ /* 0x000fe200078ec0ff */
[----:B------:R0:W-:Y:S01]  /*1bae0*/  STSM.16.M88.4 [R81], R8 ;  /* 0x0000000851007844 */ /* 0x0001e20000000200 */
[----:B------:R-:W-:-:S02]  /*1baf0*/  SHF.R.U64 R83, R83, 0x3, RZ ;  /* 0x0000000353537819 */ /* 0x000fc400000012ff */
[----:B------:R-:W-:Y:S01]  /*1bb00*/  LOP3.LUT R12, R13, R12, RZ, 0x3c, !PT ;  /* 0x0000000c0d0c7212 */ /* 0x000fe200078e3cff */
[--C-:B------:R-:W-:Y:S01]  /*1bb10*/  IMAD.X R13, RZ, RZ, R85.reuse, P5 ;  /* 0x000000ffff0d7224 */ /* 0x100fe200028e0655 */
[----:B------:R-:W-:Y:S02]  /*1bb20*/  IADD3 R86, P2, R84, 0x8000, RZ ;  /* 0x0000800054567810 */ /* 0x000fe40007f5e0ff */
[----:B------:R-:W-:Y:S01]  /*1bb30*/  LOP3.LUT R134, R134, R135, RZ, 0x3c, !PT ;  /* 0x0000008786867212 */ /* 0x000fe200078e3cff */
[----:B------:R-:W-:Y:S01]  /*1bb40*/  IMAD.X R135, RZ, RZ, R85, P6 ;  /* 0x000000ffff877224 */ /* 0x000fe200030e0655 */
[----:B------:R-:W-:Y:S02]  /*1bb50*/  SHF.R.U64 R0, R4, 0x3, RZ ;  /* 0x0000000304007819 */ /* 0x000fe400000012ff */
[----:B------:R-:W-:Y:S02]  /*1bb60*/  MOV R14, R14 ;  /* 0x0000000e000e7202 */ /* 0x000fe40000000f00 */
[----:B------:R-:W-:-:S02]  /*1bb70*/  SHF.R.U64 R137, R137, 0x3, RZ ;  /* 0x0000000389897819 */ /* 0x000fc400000012ff */
[C---:B------:R-:W-:Y:S02]  /*1bb80*/  IADD3 R132, P1, R84.reuse, 0x8020, RZ ;  /* 0x0000802054847810 */ /* 0x040fe40007f3e0ff */
[----:B0-----:R-:W-:Y:S02]  /*1bb90*/  F2FP.BF16.F32.PACK_AB R8, R41, R40 ;  /* 0x000000282908723e */ /* 0x001fe400000010ff */
[----:B------:R-:W-:Y:S02]  /*1bba0*/  F2FP.BF16.F32.PACK_AB R9, R43, R42 ;  /* 0x0000002a2b09723e */ /* 0x000fe400000010ff */
[----:B------:R-:W-:Y:S02]  /*1bbb0*/  F2FP.BF16.F32.PACK_AB R10, R45, R44 ;  /* 0x0000002c2d0a723e */ /* 0x000fe400000010ff */
[----:B------:R-:W-:Y:S01]  /*1bbc0*/  F2FP.BF16.F32.PACK_AB R11, R47, R46 ;  /* 0x0000002e2f0b723e */ /* 0x000fe200000010ff */
[--C-:B------:R-:W-:Y:S01]  /*1bbd0*/  IMAD.X R81, RZ, RZ, R85.reuse, P4 ;  /* 0x000000ffff517224 */ /* 0x100fe200020e0655 */
[----:B------:R-:W-:Y:S01]  /*1bbe0*/  LOP3.LUT R82, R83, R82, RZ, 0x3c, !PT ;  /* 0x0000005253527212 */ /* 0x000fe200078e3cff */
[----:B------:R-:W-:Y:S01]  /*1bbf0*/  IMAD.X R83, RZ, RZ, R85, P3 ;  /* 0x000000ffff537224 */ /* 0x000fe200018e0655 */
[----:B------:R-:W-:-:S02]  /*1bc00*/  IADD3 R128, P6, R84, 0x8040, RZ ;  /* 0x0000804054807810 */ /* 0x000fc40007fde0ff */
[----:B------:R-:W-:Y:S02]  /*1bc10*/  LOP3.LUT R87, R86, 0x380, RZ, 0xc0, !PT ;  /* 0x0000038056577812 */ /* 0x000fe400078ec0ff */
[----:B------:R-:W-:Y:S01]  /*1bc20*/  IADD3 R130, P5, R84, 0x8060, RZ ;  /* 0x0000806054827810 */ /* 0x000fe20007fbe0ff */
[----:B------:R0:W-:Y:S01]  /*1bc30*/  STSM.16.M88.4 [R14], R8 ;  /* 0x000000080e007844 */ /* 0x0001e20000000200 */
[----:B------:R-:W-:Y:S02]  /*1bc40*/  LOP3.LUT R80, R0, R80, RZ, 0x3c, !PT ;  /* 0x0000005000507212 */ /* 0x000fe400078e3cff */
[----:B------:R-:W-:Y:S01]  /*1bc50*/  LOP3.LUT R136, R137, R136, RZ, 0x3c, !PT ;  /* 0x0000008889887212 */ /* 0x000fe200078e3cff */
[----:B------:R-:W-:Y:S01]  /*1bc60*/  IMAD.X R137, RZ, RZ, R85, P0 ;  /* 0x000000ffff897224 */ /* 0x000fe200000e0655 */
[----:B-----5:R-:W-:Y:S02]  /*1bc70*/  LOP3.LUT R133, R132, 0x380, RZ, 0xc0, !PT ;  /* 0x0000038084857812 */ /* 0x020fe400078ec0ff */
[----:B------:R-:W-:-:S02]  /*1bc80*/  MOV R4, R12 ;  /* 0x0000000c00047202 */ /* 0x000fc40000000f00 */
[----:B------:R-:W-:Y:S02]  /*1bc90*/  LOP3.LUT R129, R128, 0x380, RZ, 0xc0, !PT ;  /* 0x0000038080817812 */ /* 0x000fe400078ec0ff */
[----:B------:R-:W-:Y:S02]  /*1bca0*/  MOV R134, R134 ;  /* 0x0000008600867202 */ /* 0x000fe40000000f00 */
[----:B------:R-:W-:Y:S02]  /*1bcb0*/  F2FP.BF16.F32.PACK_AB R12, R49, R48 ;  /* 0x00000030310c723e */ /* 0x000fe400000010ff */
[----:B------:R-:W-:Y:S02]  /*1bcc0*/  F2FP.BF16.F32.PACK_AB R13, R51, R50 ;  /* 0x00000032330d723e */ /* 0x000fe400000010ff */
[----:B0-----:R-:W-:Y:S02]  /*1bcd0*/  F2FP.BF16.F32.PACK_AB R14, R53, R52 ;  /* 0x00000034350e723e */ /* 0x001fe400000010ff */
[----:B------:R-:W-:-:S02]  /*1bce0*/  F2FP.BF16.F32.PACK_AB R15, R55, R54 ;  /* 0x00000036370f723e */ /* 0x000fc400000010ff */
[----:B------:R-:W-:Y:S02]  /*1bcf0*/  SHF.R.U64 R87, R87, 0x3, RZ ;  /* 0x0000000357577819 */ /* 0x000fe400000012ff */
[----:B------:R-:W-:Y:S02]  /*1bd00*/  LOP3.LUT R131, R130, 0x380, RZ, 0xc0, !PT ;  /* 0x0000038082837812 */ /* 0x000fe400078ec0ff */
[----:B------:R-:W-:Y:S02]  /*1bd10*/  MOV R84, R80 ;  /* 0x0000005000547202 */ /* 0x000fe40000000f00 */
[----:B------:R-:W-:Y:S02]  /*1bd20*/  MOV R0, R82 ;  /* 0x0000005200007202 */ /* 0x000fe40000000f00 */
[----:B------:R-:W-:Y:S02]  /*1bd30*/  SHF.R.U64 R133, R133, 0x3, RZ ;  /* 0x0000000385857819 */ /* 0x000fe400000012ff */
[----:B------:R-:W-:-:S02]  /*1bd40*/  F2FP.BF16.F32.PACK_AB R80, R57, R56 ;  /* 0x000000383950723e */ /* 0x000fc400000010ff */
[----:B------:R-:W-:Y:S02]  /*1bd50*/  F2FP.BF16.F32.PACK_AB R81, R59, R58 ;  /* 0x0000003a3b51723e */ /* 0x000fe400000010ff */
[----:B------:R-:W-:Y:S02]  /*1bd60*/  F2FP.BF16.F32.PACK_AB R82, R61, R60 ;  /* 0x0000003c3d52723e */ /* 0x000fe400000010ff */
[----:B------:R-:W-:Y:S01]  /*1bd70*/  F2FP.BF16.F32.PACK_AB R83, R63, R62 ;  /* 0x0000003e3f53723e */ /* 0x000fe200000010ff */
[----:B------:R0:W-:Y:S01]  /*1bd80*/  STSM.16.M88.4 [R134], R12 ;  /* 0x0000000c86007844 */ /* 0x0001e20000000200 */
[----:B------:R-:W-:Y:S02]  /*1bd90*/  SHF.R.U64 R129, R129, 0x3, RZ ;  /* 0x0000000381817819 */ /* 0x000fe400000012ff */
[----:B------:R-:W-:Y:S01]  /*1bda0*/  LOP3.LUT R86, R87, R86, RZ, 0x3c, !PT ;  /* 0x0000005657567212 */ /* 0x000fe200078e3cff */
[----:B------:R-:W-:Y:S01]  /*1bdb0*/  IMAD.X R87, RZ, RZ, R85, P2 ;  /* 0x000000ffff577224 */ /* 0x000fe200010e0655 */
[----:B------:R-:W-:-:S02]  /*1bdc0*/  SHF.R.U64 R131, R131, 0x3, RZ ;  /* 0x0000000383837819 */ /* 0x000fc400000012ff */
[----:B------:R-:W-:Y:S02]  /*1bdd0*/  MOV R136, R136 ;  /* 0x0000008800887202 */ /* 0x000fe40000000f00 */
[----:B------:R-:W-:Y:S02]  /*1bde0*/  F2FP.BF16.F32.PACK_AB R8, R65, R64 ;  /* 0x000000404108723e */ /* 0x000fe400000010ff */
[----:B------:R-:W-:Y:S02]  /*1bdf0*/  F2FP.BF16.F32.PACK_AB R9, R67, R66 ;  /* 0x000000424309723e */ /* 0x000fe400000010ff */
[----:B------:R-:W-:Y:S02]  /*1be00*/  F2FP.BF16.F32.PACK_AB R10, R69, R68 ;  /* 0x00000044450a723e */ /* 0x000fe400000010ff */
[----:B------:R-:W-:Y:S02]  /*1be10*/  F2FP.BF16.F32.PACK_AB R11, R71, R70 ;  /* 0x00000046470b723e */ /* 0x000fe400000010ff */
[----:B0-----:R-:W-:-:S02]  /*1be20*/  F2FP.BF16.F32.PACK_AB R12, R73, R72 ;  /* 0x00000048490c723e */ /* 0x001fc400000010ff */
[----:B------:R-:W-:Y:S02]  /*1be30*/  F2FP.BF16.F32.PACK_AB R13, R75, R74 ;  /* 0x0000004a4b0d723e */ /* 0x000fe400000010ff */
[----:B------:R-:W-:Y:S02]  /*1be40*/  F2FP.BF16.F32.PACK_AB R14, R77, R76 ;  /* 0x0000004c4d0e723e */ /* 0x000fe400000010ff */
[----:B------:R-:W-:Y:S01]  /*1be50*/  F2FP.BF16.F32.PACK_AB R15, R79, R78 ;  /* 0x0000004e4f0f723e */ /* 0x000fe200000010ff */
[----:B------:R0:W-:Y:S01]  /*1be60*/  STSM.16.M88.4 [R4], R80 ;  /* 0x0000005004007844 */ /* 0x0001e20000000200 */
[----:B------:R-:W-:Y:S01]  /*1be70*/  LOP3.LUT R132, R133, R132, RZ, 0x3c, !PT ;  /* 0x0000008485847212 */ /* 0x000fe200078e3cff */
[--C-:B------:R-:W-:Y:S01]  /*1be80*/  IMAD.X R133, RZ, RZ, R85.reuse, P1 ;  /* 0x000000ffff857224 */ /* 0x100fe200008e0655 */
[----:B------:R-:W-:Y:S01]  /*1be90*/  LOP3.LUT R128, R129, R128, RZ, 0x3c, !PT ;  /* 0x0000008081807212 */ /* 0x000fe200078e3cff */
[--C-:B------:R-:W-:Y:S01]  /*1bea0*/  IMAD.X R129, RZ, RZ, R85.reuse, P6 ;  /* 0x000000ffff817224 */ /* 0x100fe200030e0655 */
[----:B------:R-:W-:Y:S01]  /*1beb0*/  LOP3.LUT R130, R131, R130, RZ, 0x3c, !PT ;  /* 0x0000008283827212 */ /* 0x000fe200078e3cff */
[----:B------:R-:W-:Y:S01]  /*1bec0*/  IMAD.X R131, RZ, RZ, R85, P5 ;  /* 0x000000ffff837224 */ /* 0x000fe200028e0655 */
[----:B------:R-:W-:Y:S01]  /*1bed0*/  STSM.16.M88.4 [R136], R8 ;  /* 0x0000000888007844 */ /* 0x000fe20000000200 */
[----:B------:R-:W-:-:S02]  /*1bee0*/  MOV R134, R86 ;  /* 0x0000005600867202 */ /* 0x000fc40000000f00 */
[----:B------:R-:W-:Y:S01]  /*1bef0*/  F2FP.BF16.F32.PACK_AB R85, R91, R90 ;  /* 0x0000005a5b55723e */ /* 0x000fe200000010ff */
[----:B------:R2:W-:Y:S01]  /*1bf00*/  STSM.16.M88.4 [R84], R12 ;  /* 0x0000000c54007844 */ /* 0x0005e20000000200 */
[----:B------:R-:W-:Y:S02]  /*1bf10*/  F2FP.BF16.F32.PACK_AB R86, R93, R92 ;  /* 0x0000005c5d56723e */ /* 0x000fe400000010ff */
[----:B0-----:R-:W-:Y:S02]  /*1bf20*/  F2FP.BF16.F32.PACK_AB R80, R21, R20 ;  /* 0x000000141550723e */ /* 0x001fe400000010ff */
[----:B------:R-:W-:Y:S02]  /*1bf30*/  F2FP.BF16.F32.PACK_AB R81, R123, R122 ;  /* 0x0000007a7b51723e */ /* 0x000fe400000010ff */
[----:B------:R-:W-:Y:S02]  /*1bf40*/  F2FP.BF16.F32.PACK_AB R82, R121, R120 ;  /* 0x000000787952723e */ /* 0x000fe400000010ff */
[----:B------:R-:W-:-:S02]  /*1bf50*/  F2FP.BF16.F32.PACK_AB R83, R125, R124 ;  /* 0x0000007c7d53723e */ /* 0x000fc400000010ff */
[----:B------:R-:W-:Y:S02]  /*1bf60*/  F2FP.BF16.F32.PACK_AB R87, R95, R94 ;  /* 0x0000005e5f57723e */ /* 0x000fe400000010ff */
[----:B------:R-:W-:Y:S02]  /*1bf70*/  MOV R132, R132 ;  /* 0x0000008400847202 */ /* 0x000fe40000000f00 */
[----:B--2---:R-:W-:Y:S01]  /*1bf80*/  F2FP.BF16.F32.PACK_AB R84, R89, R88 ;  /* 0x000000585954723e */ /* 0x004fe200000010ff */
[----:B------:R0:W-:Y:S01]  /*1bf90*/  STSM.16.M88.4 [R0], R80 ;  /* 0x0000005000007844 */ /* 0x0001e20000000200 */
        /* <DEDUP_REMOVED lines=8> */
[----:B------:R-:W-:-:S02]  /*1c020*/  F2FP.BF16.F32.PACK_AB R15, R111, R110 ;  /* 0x0000006e6f0f723e */ /* 0x000fc400000010ff */
[----:B------:R-:W-:Y:S02]  /*1c030*/  MOV R130, R130 ;  /* 0x0000008200827202 */ /* 0x000fe40000000f00 */
[----:B0-----:R-:W-:Y:S02]  /*1c040*/  F2FP.BF16.F32.PACK_AB R80, R113, R112 ;  /* 0x000000707150723e */ /* 0x001fe400000010ff */
[----:B------:R-:W-:Y:S02]  /*1c050*/  F2FP.BF16.F32.PACK_AB R81, R115, R114 ;  /* 0x000000727351723e */ /* 0x000fe400000010ff */
[----:B------:R-:W-:Y:S02]  /*1c060*/  F2FP.BF16.F32.PACK_AB R82, R117, R116 ;  /* 0x000000747552723e */ /* 0x000fe400000010ff */
[----:B------:R-:W-:Y:S01]  /*1c070*/  F2FP.BF16.F32.PACK_AB R83, R119, R118 ;  /* 0x000000767753723e */ /* 0x000fe200000010ff */
[----:B------:R0:W-:Y:S04]  /*1c080*/  STSM.16.M88.4 [R134], R84 ;  /* 0x0000005486007844 */ /* 0x0001e80000000200 */
[----:B------:R-:W-:Y:S04]  /*1c090*/  STSM.16.M88.4 [R132], R8 ;  /* 0x0000000884007844 */ /* 0x000fe80000000200 */
[----:B------:R-:W-:Y:S04]  /*1c0a0*/  STSM.16.M88.4 [R128], R12 ;  /* 0x0000000c80007844 */ /* 0x000fe80000000200 */
[----:B------:R2:W-:Y:S01]  /*1c0b0*/  STSM.16.M88.4 [R130], R80 ;  /* 0x0000005082007844 */ /* 0x0005e20000000200 */
[----:B------:R-:W-:Y:S01]  /*1c0c0*/  BAR.SYNC.DEFER_BLOCKING 0x1, 0x100 ;  /* 0x0044000000007b1d */ /* 0x000fe20000010000 */
[----:B------:R-:W-:-:S04]  /*1c0d0*/  ISETP.NE.U32.AND P0, PT, RZ, UR6, PT ;  /* 0x00000006ff007c0c */ /* 0x000fc8000bf05070 */
[----:B------:R-:W-:Y:S01]  /*1c0e0*/  ISETP.NE.AND.EX P0, PT, RZ, UR7, PT, P0 ;  /* 0x00000007ff007c0c */ /* 0x000fe2000bf05300 */
[----:B------:R-:W-:Y:S01]  /*1c0f0*/  IMAD.MOV.U32 R0, RZ, RZ, RZ ;  /* 0x000000ffff007224 */ /* 0x000fe200078e00ff */
[----:B0-----:R-:W-:Y:S01]  /*1c100*/  IADD3 R84, P1, R228, UR6, RZ ;  /* 0x00000006e4547c10 */ /* 0x001fe2000ff3e0ff */
[----:B------:R-:W-:Y:S01]  /*1c110*/  IMAD.MOV.U32 R131, RZ, RZ, 0x9b8 ;  /* 0x000009b8ff837424 */ /* 0x000fe200078e00ff */
[----:B------:R-:W0:Y:S02]  /*1c120*/  LDC R86, c[0x0][0xbe8] ;  /* 0x0002fa00ff567b82 */ /* 0x000e240000000800 */
[----:B------:R-:W-:-:S06]  /*1c130*/  IADD3.X R85, R229, UR7, RZ, P1, !PT ;  /* 0x00000007e5557c10 */ /* 0x000fcc0008ffe4ff */
[----:B--2---:R-:W2:Y:S01]  /*1c140*/  LDC.64 R80, c[0x0][0xba8] ;  /* 0x0002ea00ff507b82 */ /* 0x004ea20000000a00 */
[----:B------:R-:W3:Y:S01]  /*1c150*/  @P0 LDG.E R0, desc[UR8][R84.64] ;  /* 0x0000000854000981 */ /* 0x000ee2000c1e1900 */
[----:B------:R-:W-:-:S04]  /*1c160*/  ISETP.NE.U32.AND P1, PT, RZ, UR4, PT ;  /* 0x00000004ff007c0c */ /* 0x000fc8000bf25070 */
[----:B------:R-:W-:-:S13]  /*1c170*/  ISETP.NE.AND.EX P1, PT, RZ, UR5, PT, P1 ;  /* 0x00000005ff007c0c */ /* 0x000fda000bf25310 */
[----:B------:R-:W-:Y:S01]  /*1c180*/  @P1 IADD3 R228, P2, R228, UR4, RZ ;  /* 0x00000004e4e41c10 */ /* 0x000fe2000ff5e0ff */
[----:B------:R-:W-:-:S03]  /*1c190*/  ULDC UR4, c[0x0][0xa88] ;  /* 0x0002a20000047ab9 */ /* 0x000fc60000000800 */
[----:B------:R-:W-:Y:S01]  /*1c1a0*/  @P1 IADD3.X R229, R229, UR5, RZ, P2, !PT ;  /* 0x00000005e5e51c10 */ /* 0x000fe200097fe4ff */
[----:B------:R-:W-:Y:S01]  /*1c1b0*/  IMAD.U32 R83, RZ, RZ, UR4 ;  /* 0x00000004ff537e24 */ /* 0x000fe2000f8e00ff */
[----:B------:R-:W-:Y:S01]  /*1c1c0*/  ISETP.NE.AND P2, PT, R226, RZ, PT ;  /* 0x000000ffe200720c */ /* 0x000fe20003f45270 */
[----:B------:R-:W-:-:S03]  /*1c1d0*/  ULDC UR4, c[0x0][0xad4] ;  /* 0x0002b50000047ab9 */ /* 0x000fc60000000800 */
[----:B------:R-:W-:Y:S01]  /*1c1e0*/  SEL R226, R226, UR4, P2 ;  /* 0x00000004e2e27c07 */ /* 0x000fe20009000000 */
[----:B------:R-:W-:Y:S01]  /*1c1f0*/  IMAD.IADD R82, R225, 0x1, R220 ;  /* 0x00000001e1527824 */ /* 0x000fe200078e02dc */
[----:B0-----:R-:W-:Y:S01]  /*1c200*/  ISETP.NE.AND P4, PT, R86, 0x1, PT ;  /* 0x000000015600780c */ /* 0x001fe20003f85270 */
[----:B------:R0:W5:Y:S01]  /*1c210*/  @P1 LDG.E R83, desc[UR8][R228.64] ;  /* 0x00000008e4531981 */ /* 0x000162000c1e1900 */
[----:B------:R-:W-:-:S04]  /*1c220*/  ISETP.GT.AND P3, PT, R226, 0x1, PT ;  /* 0x00000001e200780c */ /* 0x000fc80003f64270 */
[----:B------:R-:W-:-:S04]  /*1c230*/  SEL R131, R131, 0x978, P3 ;  /* 0x0000097883837807 */ /* 0x000fc80001800000 */
[----:B------:R-:W1:Y:S08]  /*1c240*/  LDC.64 R10, c[0x0][R131+0x220] ;  /* 0x00008800830a7b82 */ /* 0x000e700000000a00 */
[----:B------:R-:W0:Y:S08]  /*1c250*/  LDC.64 R12, c[0x0][R131+0x218] ;  /* 0x00008600830c7b82 */ /* 0x000e300000000a00 */
[----:B------:R-:W0:Y:S01]  /*1c260*/  LDC.64 R14, c[0x0][R131+0x228] ;  /* 0x00008a00830e7b82 */ /* 0x000e220000000a00 */
[----:B------:R-:W-:-:S07]  /*1c270*/  ISETP.NE.U32.AND P2, PT, RZ, UR6, PT ;  /* 0x00000006ff007c0c */ /* 0x000fce000bf45070 */
[----:B------:R-:W3:Y:S01]  /*1c280*/  LDC.64 R8, c[0x0][R131+0x210] ;  /* 0x0000840083087b82 */ /* 0x000ee20000000a00 */
[----:B------:R-:W-:-:S07]  /*1c290*/  ISETP.NE.AND.EX P2, PT, RZ, UR7, PT, P2 ;  /* 0x00000007ff007c0c */ /* 0x000fce000bf45320 */
[----:B------:R-:W3:Y:S01]  /*1c2a0*/  @P4 LDC R4, c[0x0][0xbec] ;  /* 0x0002fb00ff044b82 */ /* 0x000ee20000000800 */
[----:B------:R-:W-:-:S07]  /*1c2b0*/  SEL R227, R227, RZ, !P2 ;  /* 0x000000ffe3e37207 */ /* 0x000fce0005000000 */
[----:B------:R-:W3:Y:S01]  /*1c2c0*/  @P4 LDC R87, c[0x0][0xbf0] ;  /* 0x0002fc00ff574b82 */ /* 0x000ee20000000800 */
[----:B----4-:R-:W-:Y:S01]  /*1c2d0*/  SEL R129, R139, RZ, !P2 ;  /* 0x000000ff8b817207 */ /* 0x010fe20005000000 */
[----:B-1----:R-:W-:-:S06]  /*1c2e0*/  IMAD R128, R11, R227, RZ ;  /* 0x000000e30b807224 */ /* 0x002fcc00078e02ff */
[----:B--2---:R-:W1:Y:S01]  /*1c2f0*/  @!P3 LDC R80, c[0x0][0xb50] ;  /* 0x0002d400ff50bb82 */ /* 0x004e620000000800 */
[C---:B------:R-:W-:Y:S02]  /*1c300*/  IMAD R128, R10.reuse, R129, R128 ;  /* 0x000000810a807224 */ /* 0x040fe400078e0280 */
[----:B------:R-:W-:-:S05]  /*1c310*/  IMAD.WIDE.U32 R10, R10, R227, RZ ;  /* 0x000000e30a0a7225 */ /* 0x000fca00078e00ff */
[----:B------:R-:W2:Y:S01]  /*1c320*/  @!P3 LDC R81, c[0x0][0xb54] ;  /* 0x0002d500ff51bb82 */ /* 0x000ea20000000800 */
[-C--:B0-----:R-:W-:Y:S02]  /*1c330*/  IMAD R129, R13, R199.reuse, RZ ;  /* 0x000000c70d817224 */ /* 0x081fe400078e02ff */
[----:B------:R-:W-:Y:S01]  /*1c340*/  IMAD.WIDE.U32 R12, R12, R199, RZ ;  /* 0x000000c70c0c7225 */ /* 0x000fe200078e00ff */
[----:B------:R-:W-:-:S03]  /*1c350*/  SEL R130, R138, RZ, P3 ;  /* 0x000000ff8a827207 */ /* 0x000fc60001800000 */
[----:B------:R-:W-:Y:S02]  /*1c360*/  IMAD.IADD R128, R11, 0x1, R128 ;  /* 0x000000010b807824 */ /* 0x000fe400078e0280 */
[----:B------:R-:W-:Y:S02]  /*1c370*/  IMAD.MOV.U32 R11, RZ, RZ, R82 ;  /* 0x000000ffff0b7224 */ /* 0x000fe400078e0052 */
[----:B------:R-:W-:Y:S02]  /*1c380*/  IMAD.IADD R129, R13, 0x1, R129 ;  /* 0x000000010d817824 */ /* 0x000fe400078e0281 */
[-C--:B------:R-:W-:Y:S02]  /*1c390*/  IMAD R13, R15, R130.reuse, RZ ;  /* 0x000000820f0d7224 */ /* 0x080fe400078e02ff */
[----:B------:R-:W-:-:S04]  /*1c3a0*/  IMAD.WIDE.U32 R14, R14, R130, RZ ;  /* 0x000000820e0e7225 */ /* 0x000fc800078e00ff */
[----:B------:R-:W-:Y:S01]  /*1c3b0*/  IMAD.IADD R13, R15, 0x1, R13 ;  /* 0x000000010f0d7824 */ /* 0x000fe200078e020d */
[--C-:B---3--:R-:W-:Y:S01]  /*1c3c0*/  IADD3 R10, P2, P5, R10, R12, R0.reuse ;  /* 0x0000000c0a0a7210 */ /* 0x108fe20007d5e000 */
[----:B------:R-:W-:Y:S01]  /*1c3d0*/  @P4 IMAD.HI.U32 R12, R82, R4, RZ ;  /* 0x00000004520c4227 */ /* 0x000fe200078e00ff */
[----:B------:R-:W-:-:S04]  /*1c3e0*/  SHF.R.S32.HI R4, RZ, 0x1f, R0 ;  /* 0x0000001fff047819 */ /* 0x000fc80000011400 */
[----:B------:R-:W-:Y:S02]  /*1c3f0*/  @P4 SHF.R.U32.HI R11, RZ, R87, R12 ;  /* 0x00000057ff0b4219 */ /* 0x000fe4000001160c */
[----:B------:R-:W-:-:S03]  /*1c400*/  IADD3.X R129, R128, R129, R4, P2, P5 ;  /* 0x0000008180817210 */ /* 0x000fc600017ea404 */
[--C-:B------:R-:W-:Y:S01]  /*1c410*/  IMAD.MOV R87, RZ, RZ, -R11.reuse ;  /* 0x000000ffff577224 */ /* 0x100fe200078e0a0b */
[----:B------:R-:W-:Y:S02]  /*1c420*/  IADD3 R14, P2, P5, R11, R10, R14 ;  /* 0x0000000a0b0e7210 */ /* 0x000fe40007d5e00e */
[----:B------:R-:W-:Y:S01]  /*1c430*/  SHF.R.S32.HI R10, RZ, 0x1f, R11 ;  /* 0x0000001fff0a7819 */ /* 0x000fe2000001140b */
[----:B------:R-:W-:-:S03]  /*1c440*/  IMAD R11, R86, R87, R82 ;  /* 0x00000057560b7224 */ /* 0x000fc600078e0252 */
[----:B------:R-:W-:Y:S01]  /*1c450*/  IADD3.X R15, R10, R129, R13, P2, P5 ;  /* 0x000000810a0f7210 */ /* 0x000fe200017ea40d */
[-C--:B------:R-:W-:Y:S01]  /*1c460*/  IMAD R9, R9, R11.reuse, RZ ;  /* 0x0000000b09097224 */ /* 0x080fe200078e02ff */
[----:B------:R-:W-:Y:S01]  /*1c470*/  SHF.R.S32.HI R13, RZ, 0x1f, R11 ;  /* 0x0000001fff0d7819 */ /* 0x000fe2000001140b */
[----:B------:R-:W-:-:S04]  /*1c480*/  IMAD.WIDE.U32 R14, R8, R11, R14 ;  /* 0x0000000b080e7225 */ /* 0x000fc800078e000e */
[----:B------:R-:W-:Y:S01]  /*1c490*/  IMAD R9, R8, R13, R9 ;  /* 0x0000000d08097224 */ /* 0x000fe200078e0209 */
[----:B-1----:R-:W-:-:S03]  /*1c4a0*/  LEA R13, P2, R14, R80, 0x2 ;  /* 0x000000500e0d7211 */ /* 0x002fc600078410ff */
[----:B------:R-:W-:-:S05]  /*1c4b0*/  IMAD.IADD R8, R15, 0x1, R9 ;  /* 0x000000010f087824 */ /* 0x000fca00078e0209 */
[----:B--2---:R-:W-:Y:S01]  /*1c4c0*/  LEA.HI.X R81, R14, R81, R8, 0x2, P2 ;  /* 0x000000510e517211 */ /* 0x004fe200010f1408 */
[----:B------:R-:W-:Y:S06]  /*1c4d0*/  @P1 BRA `(.L_x_6137) ;  /* 0x0000000000141947 */ /* 0x000fec0003800000 */
[----:B------:R-:W-:Y:S05]  /*1c4e0*/  @!P0 BRA `(.L_x_6137) ;  /* 0x0000000000108947 */ /* 0x000fea0003800000 */
[----:B------:R-:W-:Y:S02]  /*1c4f0*/  ULDC.64 UR4, c[0x0][0x208] ;  /* 0x0000820000047ab9 */ /* 0x000fe40000000a00 */
[----:B------:R-:W2:Y:S04]  /*1c500*/  LDG.E R8, desc[UR4][R84.64] ;  /* 0x0000000454087981 */ /* 0x000ea8000c1e1900 */
[----:B-----5:R-:W2:Y:S02]  /*1c510*/  LDG.E R83, desc[UR4][R84.64+0x4] ;  /* 0x0000040454537981 */ /* 0x020ea4000c1e1900 */
[----:B--2---:R-:W-:-:S07]  /*1c520*/  IMAD.IADD R83, R83, 0x1, -R8 ;  /* 0x0000000153537824 */ /* 0x004fce00078e0a08 */
.L_x_6137:
[----:B------:R-:W2:Y:S04]  /*1c530*/  LDL R12, [R1+0x44] ;  /* 0x00004400010c7983 */ /* 0x000ea80000100800 */
[----:B------:R-:W3:Y:S01]  /*1c540*/  LDL R14, [R1+0x40] ;  /* 0x00004000010e7983 */ /* 0x000ee20000100800 */
[----:B-----5:R-:W-:Y:S01]  /*1c550*/  IMAD R80, R83, R86, RZ ;  /* 0x0000005653507224 */ /* 0x020fe200078e02ff */
[----:B------:R-:W-:Y:S02]  /*1c560*/  ULDC.64 UR4, c[0x0][0x208] ;  /* 0x0000820000047ab9 */ /* 0x000fe40000000a00 */
[----:B------:R-:W-:Y:S04]  /*1c570*/  SHFL.IDX PT, R8, R13, RZ, 0x1c1f ;  /* 0x001c1fff0d087589 */ /* 0x000fe800000e0000 */
[----:B------:R-:W0:Y:S04]  /*1c580*/  SHFL.IDX PT, R9, R81, RZ, 0x1c1f ;  /* 0x001c1fff51097589 */ /* 0x000e2800000e0000 */
[----:B------:R-:W-:Y:S04]  /*1c590*/  SHFL.IDX PT, R10, R13, 0x1, 0x1c1f ;  /* 0x003c1f000d0a7f89 */ /* 0x000fe800000e0000 */
[----:B------:R-:W1:Y:S01]  /*1c5a0*/  SHFL.IDX PT, R11, R81, 0x1, 0x1c1f ;  /* 0x003c1f00510b7f89 */ /* 0x000e6200000e0000 */
[----:B--2---:R-:W-:Y:S01]  /*1c5b0*/  IMAD.IADD R12, R12, 0x1, R220 ;  /* 0x000000010c0c7824 */ /* 0x004fe200078e02dc */
[----:B---3--:R-:W-:-:S03]  /*1c5c0*/  LOP3.LUT P0, RZ, R14, 0x3, RZ, 0xc0, !PT ;  /* 0x000000030eff7812 */ /* 0x008fc6000780c0ff */
[C---:B------:R-:W-:Y:S01]  /*1c5d0*/  VIADD R14, R12.reuse, 0x8 ;  /* 0x000000080c0e7836 */ /* 0x040fe20000000000 */
[----:B------:R-:W-:-:S04]  /*1c5e0*/  ISETP.GE.OR P1, PT, R12, R80, P0 ;  /* 0x000000500c00720c */ /* 0x000fc80000726670 */
[----:B------:R-:W-:-:S09]  /*1c5f0*/  ISETP.GE.OR P0, PT, R14, R80, P0 ;  /* 0x000000500e00720c */ /* 0x000fd20000706670 */
[----:B0-----:R0:W-:Y:S04]  /*1c600*/  @!P1 ST.E desc[UR4][R8.64], R126 ;  /* 0x0000007e08009985 */ /* 0x0011e8000c101904 */
[----:B-1----:R0:W-:Y:S01]  /*1c610*/  @!P0 ST.E desc[UR4][R10.64], R127 ;  /* 0x0000007f0a008985 */ /* 0x0021e2000c101904 */
[----:B------:R-:W-:Y:S05]  /*1c620*/  @P3 BRA `(.L_x_6138) ;  /* 0x0000000c00683947 */ /* 0x000fea0003800000 */
[----:B0-----:R-:W0:Y:S01]  /*1c630*/  S2R R8, SR_TID.X ;  /* 0x0000000000087919 */ /* 0x001e220000002100 */
[----:B------:R-:W1:Y:S01]  /*1c640*/  @P4 LDC R67, c[0x0][0xbec] ;  /* 0x0002fb00ff434b82 */ /* 0x000e620000000800 */
[----:B------:R-:W-:-:S07]  /*1c650*/  ULDC.64 UR4, c[0x0][0x208] ;  /* 0x0000820000047ab9 */ /* 0x000fce0000000a00 */
[----:B------:R-:W2:Y:S01]  /*1c660*/  @P4 LDC R69, c[0x0][0xbf0] ;  /* 0x0002fc00ff454b82 */ /* 0x000ea20000000800 */
[----:B0-----:R-:W-:-:S05]  /*1c670*/  VIADD R8, R8, 0xffffff80 ;  /* 0xffffff8008087836 */ /* 0x001fca0000000000 */
[----:B------:R-:W-:-:S04]  /*1c680*/  SHF.R.S32.HI R9, RZ, 0x1f, R8 ;  /* 0x0000001fff097819 */ /* 0x000fc80000011408 */
[----:B------:R-:W-:-:S04]  /*1c690*/  LEA.HI R9, R9, R8, RZ, 0x3 ;  /* 0x0000000809097211 */ /* 0x000fc800078f18ff */
[----:B------:R-:W-:Y:S02]  /*1c6a0*/  LOP3.LUT R11, R9, 0xfffffff8, RZ, 0xc0, !PT ;  /* 0xfffffff8090b7812 */ /* 0x000fe400078ec0ff */
[----:B------:R-:W-:-:S03]  /*1c6b0*/  SHF.R.S32.HI R21, RZ, 0x3, R9 ;  /* 0x00000003ff157819 */ /* 0x000fc60000011409 */
[----:B------:R-:W-:-:S04]  /*1c6c0*/  IMAD.IADD R20, R8, 0x1, -R11 ;  /* 0x0000000108147824 */ /* 0x000fc800078e0a0b */
[----:B------:R-:W-:-:S04]  /*1c6d0*/  IMAD.SHL.U32 R66, R20, 0x8, RZ ;  /* 0x0000000814427824 */ /* 0x000fc800078e00ff */
[----:B------:R-:W-:-:S04]  /*1c6e0*/  IMAD R9, R21, 0x40, R66 ;  /* 0x0000004015097824 */ /* 0x000fc800078e0242 */
[----:B------:R-:W-:-:S03]  /*1c6f0*/  IMAD.WIDE R2, R9, 0x2, R2 ;  /* 0x0000000209027825 */ /* 0x000fc600078e0202 */
        /* <DEDUP_REMOVED lines=41> */
[----:B------:R-:W-:Y:S02]  /*1c990*/  LOP3.LUT R56, R57, 0x380, RZ, 0xc0, !PT ;  /* 0x0000038039387812 */ /* 0x000fe400078ec0ff */
        /* <DEDUP_REMOVED lines=20> */
[----:B------:R-:W5:Y:S01]  /*1cae0*/  LD.E.128 R40, desc[UR4][R40.64] ;  /* 0x0000000428287980 */ /* 0x000f62000c101d00 */
[----:B------:R-:W-:-:S03]  /*1caf0*/  LOP3.LUT R2, R11, R2, RZ, 0x3c, !PT ;  /* 0x000000020b027212 */ /* 0x000fc600078e3cff */
[----:B------:R-:W5:Y:S04]  /*1cb00*/  LD.E.128 R44, desc[UR4][R44.64] ;  /* 0x000000042c2c7980 */ /* 0x000f68000c101d00 */
[----:B------:R0:W5:Y:S04]  /*1cb10*/  LD.E.128 R8, desc[UR4][R2.64] ;  /* 0x0000000402087980 */ /* 0x000168000c101d00 */
[----:B------:R-:W5:Y:S04]  /*1cb20*/  LD.E.128 R48, desc[UR4][R48.64] ;  /* 0x0000000430307980 */ /* 0x000f68000c101d00 */
[----:B------:R-:W5:Y:S04]  /*1cb30*/  LD.E.128 R52, desc[UR4][R52.64] ;  /* 0x0000000434347980 */ /* 0x000f68000c101d00 */
[----:B------:R-:W5:Y:S04]  /*1cb40*/  LD.E.128 R56, desc[UR4][R56.64] ;  /* 0x0000000438387980 */ /* 0x000f68000c101d00 */
[----:B------:R-:W5:Y:S01]  /*1cb50*/  LD.E.128 R60, desc[UR4][R60.64] ;  /* 0x000000043c3c7980 */ /* 0x000f62000c101d00 */
[----:B------:R-:W-:-:S02]  /*1cb60*/  ULDC.64 UR4, c[0x0][0xaa0] ;  /* 0x0002a80000047ab9 */ /* 0x000fc40000000a00 */
[----:B0-----:R-:W-:Y:S01]  /*1cb70*/  IMAD R3, R4, UR4, RZ ;  /* 0x0000000404037c24 */ /* 0x001fe2000f8e02ff */
[----:B------:R-:W-:Y:S01]  /*1cb80*/  @!PT LDS RZ, [RZ] ;  /* 0x00000000fffff984 */ /* 0x000fe20000000800 */
[----:B------:R-:W-:Y:S01]  /*1cb90*/  @!PT LDS RZ, [RZ] ;  /* 0x00000000fffff984 */ /* 0x000fe20000000800 */
[----:B------:R-:W-:Y:S01]  /*1cba0*/  @!PT LDS RZ, [RZ] ;  /* 0x00000000fffff984 */ /* 0x000fe20000000800 */
[----:B------:R-:W-:Y:S01]  /*1cbb0*/  @!PT LDS RZ, [RZ] ;  /* 0x00000000fffff984 */ /* 0x000fe20000000800 */
[----:B------:R0:W-:Y:S06]  /*1cbc0*/  MEMBAR.ALL.CTA ;  /* 0x0000000000007992 */ /* 0x0001ec0000008000 */
[----:B0-----:R-:W0:Y:S01]  /*1cbd0*/  FENCE.VIEW.ASYNC.S ;  /* 0x00000000000073c6 */ /* 0x001e220000000000 */
[C---:B------:R-:W-:Y:S02]  /*1cbe0*/  IMAD R65, R0.reuse, UR5, R3 ;  /* 0x0000000500417c24 */ /* 0x040fe4000f8e0203 */
[----:B------:R-:W-:Y:S01]  /*1cbf0*/  IMAD.WIDE.U32 R2, R0, UR4, RZ ;  /* 0x0000000400027c25 */ /* 0x000fe2000f8e00ff */
[----:B------:R-:W-:-:S03]  /*1cc00*/  ULDC.64 UR4, c[0x0][0xae8] ;  /* 0x0002ba0000047ab9 */ /* 0x000fc60000000a00 */
[----:B------:R-:W-:Y:S02]  /*1cc10*/  IMAD.IADD R3, R3, 0x1, R65 ;  /* 0x0000000103037824 */ /* 0x000fe400078e0241 */
[----:B------:R-:W-:Y:S02]  /*1cc20*/  IMAD R65, R20, 0x20, R21 ;  /* 0x0000002014417824 */ /* 0x000fe400078e0215 */
[----:B------:R-:W-:-:S04]  /*1cc30*/  IMAD.WIDE.U32 R2, R199, UR4, R2 ;  /* 0x00000004c7027c25 */ /* 0x000fc8000f8e0002 */
[----:B------:R-:W-:Y:S01]  /*1cc40*/  IMAD.IADD R20, R220, 0x1, R65 ;  /* 0x00000001dc147824 */ /* 0x000fe200078e0241 */
[----:B------:R-:W-:Y:S01]  /*1cc50*/  SHF.R.S32.HI R4, RZ, 0x1f, R227 ;  /* 0x0000001fff047819 */ /* 0x000fe200000114e3 */
[----:B------:R-:W-:Y:S01]  /*1cc60*/  IMAD R3, R199, UR5, R3 ;  /* 0x00000005c7037c24 */ /* 0x000fe2000f8e0203 */
[----:B------:R-:W-:Y:S01]  /*1cc70*/  ULDC.64 UR4, c[0x0][0xaf0] ;  /* 0x0002bc0000047ab9 */ /* 0x000fe20000000a00 */
[----:B-1----:R-:W-:-:S04]  /*1cc80*/  @P4 IMAD.HI.U32 R0, R20, R67, RZ ;  /* 0x0000004314004227 */ /* 0x002fc800078e00ff */
[----:B------:R-:W-:Y:S01]  /*1cc90*/  IMAD.MOV.U32 R65, RZ, RZ, R20 ;  /* 0x000000ffff417224 */ /* 0x000fe200078e0014 */
[----:B--2---:R-:W-:Y:S01]  /*1cca0*/  @P4 SHF.R.U32.HI R65, RZ, R69, R0 ;  /* 0x00000045ff414219 */ /* 0x004fe20000011600 */
        /* <DEDUP_REMOVED lines=17> */
[----:B------:R-:W-:Y:S01]  /*1cdc0*/  ULDC.64 UR4, c[0x0][0xa80] ;  /* 0x0002a00000047ab9 */ /* 0x000fe20000000a00 */
[----:B------:R-:W-:Y:S01]  /*1cdd0*/  IMAD.IADD R71, R21, 0x1, R220 ;  /* 0x0000000115477824 */ /* 0x000fe200078e02dc */
[----:B------:R-:W-:Y:S01]  /*1cde0*/  LEA R4, P2, R2, UR4, 0x1 ;  /* 0x0000000402047c11 */ /* 0x000fe2000f8408ff */
[----:B------:R-:W-:-:S05]  /*1cdf0*/  IMAD.IADD R3, R3, 0x1, R69 ;  /* 0x0000000103037824 */ /* 0x000fca00078e0245 */
[----:B------:R-:W-:Y:S02]  /*1ce00*/  LEA.HI.X R67, R2, UR5, R3, 0x1, P2 ;  /* 0x0000000502437c11 */ /* 0x000fe400090f0c03 */
[CC--:B------:R-:W-:Y:S01]  /*1ce10*/  ISETP.GE.AND P2, PT, R71.reuse, R80.reuse, PT ;  /* 0x000000504700720c */ /* 0x0c0fe20003f46270 */
[----:B------:R-:W-:Y:S02]  /*1ce20*/  VIADD R0, R18, 0x30820 ;  /* 0x0003082012007836 */ /* 0x000fe40000000000 */
[C---:B------:R-:W-:Y:S02]  /*1ce30*/  VIADD R21, R71.reuse, 0x20 ;  /* 0x0000002047157836 */ /* 0x040fe40000000000 */
[----:B------:R-:W-:Y:S01]  /*1ce40*/  VIADD R65, R71, 0x40 ;  /* 0x0000004047417836 */ /* 0x000fe20000000000 */
[----:B------:R-:W-:Y:S01]  /*1ce50*/  PRMT R0, RZ, 0x654, R0 ;  /* 0x00000654ff007816 */ /* 0x000fe20000000000 */
[C---:B------:R-:W-:Y:S01]  /*1ce60*/  VIADD R68, R66.reuse, 0x80 ;  /* 0x0000008042447836 */ /* 0x040fe20000000000 */
[-C--:B------:R-:W-:Y:S01]  /*1ce70*/  ISETP.GE.AND P1, PT, R21, R80.reuse, PT ;  /* 0x000000501500720c */ /* 0x080fe20003f26270 */
[----:B------:R-:W-:Y:S01]  /*1ce80*/  VIADD R70, R66, 0x40 ;  /* 0x0000004042467836 */ /* 0x000fe20000000000 */
[----:B------:R-:W-:Y:S01]  /*1ce90*/  ISETP.GE.AND P0, PT, R65, R80, PT ;  /* 0x000000504100720c */ /* 0x000fe20003f06270 */
[----:B0-----:R0:W-:Y:S01]  /*1cea0*/  SYNCS.ARRIVE.TRANS64.RED.A1T0 RZ, [R0+URZ], RZ ;  /* 0x000000ff00ff79a7 */ /* 0x0011e2000810043f */
[----:B------:R1:W2:Y:S01]  /*1ceb0*/  SHFL.IDX PT, R21, R4, RZ, 0x181f ;  /* 0x00181fff04157589 */ /* 0x0002a200000e0000 */
[----:B------:R-:W-:Y:S03]  /*1cec0*/  BSSY B1, `(.L_x_6139) ;  /* 0x0000014000017945 */ /* 0x000fe60003800000 */
[----:B------:R1:W3:Y:S01]  /*1ced0*/  SHFL.IDX PT, R65, R67, RZ, 0x181f ;  /* 0x00181fff43417589 */ /* 0x0002e200000e0000 */
[----:B------:R-:W-:-:S02]  /*1cee0*/  SHF.R.S32.HI R69, RZ, 0x1f, R66 ;  /* 0x0000001fff457819 */ /* 0x000fc40000011442 */
[----:B0-----:R-:W-:Y:S02]  /*1cef0*/  SHF.R.S32.HI R0, RZ, 0x1f, R68 ;  /* 0x0000001fff007819 */ /* 0x001fe40000011444 */
[----:B------:R-:W-:Y:S01]  /*1cf00*/  SHF.R.S32.HI R72, RZ, 0x1f, R70 ;  /* 0x0000001fff487819 */ /* 0x000fe20000011446 */
[----:B------:R-:W-:Y:S06]  /*1cf10*/  @P2 BRA `(.L_x_6140) ;  /* 0x0000000000382947 */ /* 0x000fec0003800000 */
[----:B------:R-:W-:Y:S01]  /*1cf20*/  ULDC UR4, c[0x0][0xac8] ;  /* 0x0002b20000047ab9 */ /* 0x000fe20000000800 */
[----:B------:R-:W-:Y:S01]  /*1cf30*/  ULDC.64 UR6, c[0x0][0x208] ;  /* 0x0000820000067ab9 */ /* 0x000fe20000000a00 */
[----:B------:R-:W-:Y:S02]  /*1cf40*/  ISETP.GE.AND P4, PT, R66, UR4, PT ;  /* 0x0000000442007c0c */ /* 0x000fe4000bf86270 */
[----:B------:R-:W-:Y:S02]  /*1cf50*/  ISETP.GE.AND P3, PT, R70, UR4, PT ;  /* 0x0000000446007c0c */ /* 0x000fe4000bf66270 */
[----:B------:R-:W-:-:S09]  /*1cf60*/  ISETP.GE.AND P2, PT, R68, UR4, PT ;  /* 0x0000000444007c0c */ /* 0x000fd2000bf46270 */
[-C--:B--2---:R-:W-:Y:S02]  /*1cf70*/  @!P4 LEA R2, P6, R66, R21.reuse, 0x1 ;  /* 0x000000154202c211 */ /* 0x084fe400078c08ff */
[----:B------:R-:W-:Y:S02]  /*1cf80*/  @!P3 LEA R20, P5, R70, R21, 0x1 ;  /* 0x000000154614b211 */ /* 0x000fe400078a08ff */
[----:B---3--:R-:W-:Y:S02]  /*1cf90*/  @!P4 LEA.HI.X R3, R66, R65, R69, 0x1, P6 ;  /* 0x000000414203c211 */ /* 0x008fe400030f0c45 */
[----:B------:R-:W-:Y:S02]  /*1cfa0*/  @!P2 LEA R64, P6, R68, R21, 0x1 ;  /* 0x000000154440a211 */ /* 0x000fe400078c08ff */
[-C--:B------:R-:W-:Y:S01]  /*1cfb0*/  @!P3 LEA.HI.X R21, R70, R65.reuse, R72, 0x1, P5 ;  /* 0x000000414615b211 */ /* 0x080fe200028f0c48 */
[----:B-----5:R0:W-:Y:S01]  /*1cfc0*/  @!P4 ST.E.128 desc[UR6][R2.64], R8 ;  /* 0x000000080200c985 */ /* 0x0201e2000c101d06 */
[----:B------:R-:W-:-:S03]  /*1cfd0*/  @!P2 LEA.HI.X R65, R68, R65, R0, 0x1, P6 ;  /* 0x000000414441a211 */ /* 0x000fc600030f0c00 */
[----:B------:R0:W-:Y:S04]  /*1cfe0*/  @!P3 ST.E.128 desc[UR6][R20.64], R32 ;  /* 0x000000201400b985 */ /* 0x0001e8000c101d06 */
[----:B------:R0:W-:Y:S02]  /*1cff0*/  @!P2 ST.E.128 desc[UR6][R64.64], R48 ;  /* 0x000000304000a985 */ /* 0x0001e4000c101d06 */
.L_x_6140:
[----:B------:R-:W-:Y:S05]  /*1d000*/  BSYNC B1 ;  /* 0x0000000000017941 */ /* 0x000fea0003800000 */
.L_x_6139:
[----:B0----5:R0:W4:Y:S01]  /*1d010*/  SHFL.IDX PT, R11, R67, 0x1, 0x181f ;  /* 0x00381f00430b7f89 */ /* 0x02112200000e0000 */
[----:B------:R-:W-:Y:S03]  /*1d020*/  BSSY B1, `(.L_x_6141) ;  /* 0x0000011000017945 */ /* 0x000fe60003800000 */
[----:B------:R0:W0:Y:S01]  /*1d030*/  SHFL.IDX PT, R3, R4, 0x1, 0x181f ;  /* 0x00381f0004037f89 */ /* 0x00002200000e0000 */
[----:B------:R-:W-:Y:S05]  /*1d040*/  @P1 BRA `(.L_x_6142) ;  /* 0x0000000000381947 */ /* 0x000fea0003800000 */
[----:B------:R-:W-:Y:S01]  /*1d050*/  ULDC UR4, c[0x0][0xac8] ;  /* 0x0002b20000047ab9 */ /* 0x000fe20000000800 */
[----:B------:R-:W-:Y:S01]  /*1d060*/  ULDC.64 UR6, c[0x0][0x208] ;  /* 0x0000820000067ab9 */ /* 0x000fe20000000a00 */
        /* <DEDUP_REMOVED lines=12> */
.L_x_6142:
[----:B------:R-:W-:Y:S05]  /*1d130*/  BSYNC B1 ;  /* 0x0000000000017941 */ /* 0x000fea0003800000 */
.L_x_6141:
        /* <DEDUP_REMOVED lines=18> */
.L_x_6144:
[----:B------:R-:W-:Y:S05]  /*1d260*/  BSYNC B1 ;  /* 0x0000000000017941 */ /* 0x000fea0003800000 */
.L_x_6143:
[----:B0-----:R-:W-:Y:S01]  /*1d270*/  VIADD R3, R71, 0x60 ;  /* 0x0000006047037836 */ /* 0x001fe20000000000 */
[----:B-1----:R-:W0:Y:S04]  /*1d280*/  SHFL.IDX PT, R67, R67, 0x3, 0x181f ;  /* 0x00781f0043437f89 */ /* 0x002e2800000e0000 */
[----:B------:R-:W-:Y:S01]  /*1d290*/  ISETP.GE.AND P0, PT, R3, R80, PT ;  /* 0x000000500300720c */ /* 0x000fe20003f06270 */
[----:B----4-:R4:W1:-:S12]  /*1d2a0*/  SHFL.IDX PT, R11, R4, 0x3, 0x181f ;  /* 0x00781f00040b7f89 */ /* 0x01085800000e0000 */
[----:B----4-:R-:W-:Y:S05]  /*1d2b0*/  @P0 BRA `(.L_x_6145) ;  /* 0x0000002000b40947 */ /* 0x010fea0003800000 */
[----:B------:R-:W-:Y:S01]  /*1d2c0*/  ULDC UR4, c[0x0][0xac8] ;  /* 0x0002b20000047ab9 */ /* 0x000fe20000000800 */
[----:B------:R-:W-:Y:S01]  /*1d2d0*/  ULDC.64 UR6, c[0x0][0x208] ;  /* 0x0000820000067ab9 */ /* 0x000fe20000000a00 */
[----:B------:R-:W-:Y:S02]  /*1d2e0*/  ISETP.GE.AND P2, PT, R66, UR4, PT ;  /* 0x0000000442007c0c */ /* 0x000fe4000bf46270 */
[----:B------:R-:W-:-:S11]  /*1d2f0*/  ISETP.GE.AND P3, PT, R70, UR4, PT ;  /* 0x0000000446007c0c */ /* 0x000fd6000bf66270 */
[-C--:B-1----:R-:W-:Y:S02]  /*1d300*/  @!P2 LEA R2, P0, R66, R11.reuse, 0x1 ;  /* 0x0000000b4202a211 */ /* 0x082fe400078008ff */
[----:B------:R-:W-:Y:S02]  /*1d310*/  @!P3 LEA R8, P1, R70, R11, 0x1 ;  /* 0x0000000b4608b211 */ /* 0x000fe400078208ff */
[-C--:B0-----:R-:W-:Y:S02]  /*1d320*/  @!P2 LEA.HI.X R3, R66, R67.reuse, R69, 0x1, P0 ;  /* 0x000000434203a211 */ /* 0x081fe400000f0c45 */
[----:B------:R-:W-:Y:S02]  /*1d330*/  ISETP.GE.AND P0, PT, R68, UR4, PT ;  /* 0x0000000444007c0c */ /* 0x000fe4000bf06270 */
[----:B------:R-:W-:Y:S01]  /*1d340*/  @!P3 LEA.HI.X R9, R70, R67, R72, 0x1, P1 ;  /* 0x000000434609b211 */ /* 0x000fe200008f0c48 */
[----:B------:R4:W-:Y:S04]  /*1d350*/  @!P2 ST.E.128 desc[UR6][R2.64], R28 ;  /* 0x0000001c0200a985 */ /* 0x0009e8000c101d06 */
[----:B------:R4:W-:Y:S06]  /*1d360*/  @!P3 ST.E.128 desc[UR6][R8.64], R44 ;  /* 0x0000002c0800b985 */ /* 0x0009ec000c101d06 */
[----:B------:R-:W-:Y:S05]  /*1d370*/  @P0 BRA `(.L_x_6145) ;  /* 0x0000002000840947 */ /* 0x000fea0003800000 */
[----:B----4-:R-:W-:Y:S01]  /*1d380*/  LEA R2, P0, R68, R11, 0x1 ;  /* 0x0000000b44027211 */ /* 0x010fe200078008ff */
[----:B------:R-:W-:-:S03]  /*1d390*/  ULDC.64 UR4, c[0x0][0x208] ;  /* 0x0000820000047ab9 */ /* 0x000fc60000000a00 */
[----:B------:R-:W-:-:S05]  /*1d3a0*/  LEA.HI.X R3, R68, R67, R0, 0x1, P0 ;  /* 0x0000004344037211 */ /* 0x000fca00000f0c00 */
[----:B------:R0:W-:Y:S01]  /*1d3b0*/  ST.E.128 desc[UR4][R2.64], R60 ;  /* 0x0000003c02007985 */ /* 0x0001e2000c101d04 */
[----:B------:R-:W-:Y:S05]  /*1d3c0*/  BRA `(.L_x_6145) ;  /* 0x0000002000707947 */ /* 0x000fea0003800000 */
.L_x_6138:
[----:B------:R-:W1:Y:S01]  /*1d3d0*/  @P4 LDC R13, c[0x0][0xbec] ;  /* 0x0002fb00ff0d4b82 */ /* 0x000e620000000800 */
[----:B------:R-:W-:Y:S01]  /*1d3e0*/  ULDC.64 UR4, c[0x0][0xb08] ;  /* 0x0002c20000047ab9 */ /* 0x000fe20000000a00 */
[----:B------:R-:W-:Y:S01]  /*1d3f0*/  ULDC.64 UR6, c[0x0][0xb30] ;  /* 0x0002cc0000067ab9 */ /* 0x000fe20000000a00 */
[----:B0-----:R-:W-:Y:S01]  /*1d400*/  IMAD R9, R4, UR4, RZ ;  /* 0x0000000404097c24 */ /* 0x001fe2000f8e02ff */
[----:B------:R-:W-:Y:S01]  /*1d410*/  ISETP.GE.AND P0, PT, R12, R80, PT ;  /* 0x000000500c00720c */ /* 0x000fe20003f06270 */
[C---:B------:R-:W-:Y:S01]  /*1d420*/  IMAD.WIDE.U32 R2, R0.reuse, UR4, RZ ;  /* 0x0000000400027c25 */ /* 0x040fe2000f8e00ff */
[----:B------:R-:W-:Y:S02]  /*1d430*/  BSSY B1, `(.L_x_6146) ;  /* 0x00000cd000017945 */ /* 0x000fe40003800000 */
[----:B------:R-:W0:Y:S01]  /*1d440*/  @P4 LDC R4, c[0x0][0xbf0] ;  /* 0x0002fc00ff044b82 */ /* 0x000e220000000800 */
[----:B------:R-:W-:Y:S01]  /*1d450*/  IMAD R9, R0, UR5, R9 ;  /* 0x0000000500097c24 */ /* 0x000fe2000f8e0209 */
[----:B------:R-:W-:Y:S01]  /*1d460*/  ULDC.64 UR4, c[0x0][0xb38] ;  /* 0x0002ce0000047ab9 */ /* 0x000fe20000000a00 */
[----:B------:R-:W-:Y:S01]  /*1d470*/  SHF.R.S32.HI R0, RZ, 0x1f, R227 ;  /* 0x0000001fff007819 */ /* 0x000fe200000114e3 */
[----:B------:R-:W-:-:S02]  /*1d480*/  VIADD R83, R223, 0xa8 ;  /* 0x000000a8df537836 */ /* 0x000fc40000000000 */
[----:B------:R-:W-:Y:S02]  /*1d490*/  IMAD.IADD R3, R3, 0x1, R9 ;  /* 0x0000000103037824 */ /* 0x000fe400078e0209 */
[----:B------:R-:W-:Y:S01]  /*1d4a0*/  IMAD.MOV.U32 R9, RZ, RZ, R82 ;  /* 0x000000ffff097224 */ /* 0x000fe200078e0052 */
[----:B------:R-:W-:Y:S01]  /*1d4b0*/  SHF.R.S32.HI R83, RZ, 0x1f, R83 ;  /* 0x0000001fff537819 */ /* 0x000fe20000011453 */
[----:B------:R-:W-:-:S04]  /*1d4c0*/  IMAD.WIDE.U32 R2, R199, UR4, R2 ;  /* 0x00000004c7027c25 */ /* 0x000fc8000f8e0002 */
[----:B------:R-:W-:Y:S01]  /*1d4d0*/  IMAD R3, R199, UR5, R3 ;  /* 0x00000005c7037c24 */ /* 0x000fe2000f8e0203 */
[----:B------:R-:W-:Y:S01]  /*1d4e0*/  ULDC.64 UR4, c[0x0][0xb40] ;  /* 0x0002d00000047ab9 */ /* 0x000fe20000000a00 */
[----:B-1----:R-:W-:-:S04]  /*1d4f0*/  @P4 IMAD.HI.U32 R13, R82, R13, RZ ;  /* 0x0000000d520d4227 */ /* 0x002fc800078e00ff */
[----:B------:R-:W-:Y:S02]  /*1d500*/  IMAD R0, R0, UR4, RZ ;  /* 0x0000000400007c24 */ /* 0x000fe4000f8e02ff */
[----:B------:R-:W-:Y:S01]  /*1d510*/  IMAD.WIDE.U32 R2, R227, UR4, R2 ;  /* 0x00000004e3027c25 */ /* 0x000fe2000f8e0002 */
[----:B0-----:R-:W-:-:S03]  /*1d520*/  @P4 SHF.R.U32.HI R9, RZ, R4, R13 ;  /* 0x00000004ff094219 */ /* 0x001fc6000001160d */
[----:B------:R-:W-:Y:S01]  /*1d530*/  IMAD R11, R227, UR5, R0 ;  /* 0x00000005e30b7c24 */ /* 0x000fe2000f8e0200 */
[----:B------:R-:W-:Y:S01]  /*1d540*/  ULDC.64 UR4, c[0x0][0xb48] ;  /* 0x0002d20000047ab9 */ /* 0x000fe20000000a00 */
[----:B------:R-:W-:Y:S01]  /*1d550*/  SHF.R.S32.HI R0, RZ, 0x1f, R9 ;  /* 0x0000001fff007819 */ /* 0x000fe20000011409 */
[----:B------:R-:W-:Y:S02]  /*1d560*/  VIADD R4, R18, 0x30820 ;  /* 0x0003082012047836 */ /* 0x000fe40000000000 */
[----:B------:R-:W-:Y:S02]  /*1d570*/  IMAD.IADD R3, R3, 0x1, R11 ;  /* 0x0000000103037824 */ /* 0x000fe400078e020b */
[----:B------:R-:W-:Y:S01]  /*1d580*/  IMAD.MOV R11, RZ, RZ, -R9 ;  /* 0x000000ffff0b7224 */ /* 0x000fe200078e0a09 */
[----:B------:R-:W-:Y:S01]  /*1d590*/  PRMT R8, RZ, 0x654, R4 ;  /* 0x00000654ff087816 */ /* 0x000fe20000000004 */
[----:B------:R-:W-:-:S03]  /*1d5a0*/  IMAD.WIDE.U32 R2, R138, UR4, R2 ;  /* 0x000000048a027c25 */ /* 0x000fc6000f8e0002 */
[----:B------:R0:W-:Y:S01]  /*1d5b0*/  SYNCS.ARRIVE.TRANS64.RED.A1T0 RZ, [R8+URZ], RZ ;  /* 0x000000ff08ff79a7 */ /* 0x0001e2000810043f */
        /* <DEDUP_REMOVED lines=13> */
[C---:B------:R-:W-:Y:S01]  /*1d690*/  LEA R0, P1, R2.reuse, UR4, 0x2 ;  /* 0x0000000402007c11 */ /* 0x040fe2000f8210ff */
[C---:B------:R-:W-:Y:S02]  /*1d6a0*/  VIADD R85, R223.reuse, 0xa0 ;  /* 0x000000a0df557836 */ /* 0x040fe40000000000 */
        /* <DEDUP_REMOVED lines=66> */
[----:B------:R-:W-:Y:S01]  /*1dad0*/  ULDC.64 UR6, c[0x0][0x208] ;  /* 0x0000820000067ab9 */ /* 0x000fe20000000a00 */
[C---:B------:R-:W-:Y:S01]  /*1dae0*/  ISETP.GE.AND P0, PT, R223.reuse, UR4, PT ;  /* 0x00000004df007c0c */ /* 0x040fe2000bf06270 */
[----:B------:R-:W-:Y:S01]  /*1daf0*/  VIADD R15, R223, 0xb8 ;  /* 0x000000b8df0f7836 */ /* 0x000fe20000000000 */
[----:B------:R-:W-:Y:S02]  /*1db00*/  ISETP.GE.AND P5, PT, R160, UR4, PT ;  /* 0x00000004a0007c0c */ /* 0x000fe4000bfa6270 */
[----:B------:R-:W-:Y:S02]  /*1db10*/  ISETP.GE.AND P4, PT, R158, UR4, PT ;  /* 0x000000049e007c0c */ /* 0x000fe4000bf86270 */
[----:B------:R-:W-:-:S07]  /*1db20*/  ISETP.GE.AND P3, PT, R156, UR4, PT ;  /* 0x000000049c007c0c */ /* 0x000fce000bf66270 */
[----:B------:R-:W-:-:S04]  /*1db30*/  @!P0 IMAD.WIDE R8, R223, 0x4, R2 ;  /* 0x00000004df088825 */ /* 0x000fc800078e0202 */
[-C--:B------:R-:W-:Y:S01]  /*1db40*/  @!P4 LEA R10, P2, R158, R2.reuse, 0x2 ;  /* 0x000000029e0ac211 */ /* 0x080fe200078410ff */
[----:B------:R0:W-:Y:S01]  /*1db50*/  @!P0 ST.E.64 desc[UR6][R8.64], R24 ;  /* 0x0000001808008985 */ /* 0x0001e2000c101b06 */
[----:B------:R-:W-:Y:S02]  /*1db60*/  ISETP.GE.AND P0, PT, R154, UR4, PT ;  /* 0x000000049a007c0c */ /* 0x000fe4000bf06270 */
[----:B------:R-:W-:Y:S02]  /*1db70*/  @!P3 LEA R12, P6, R156, R2, 0x2 ;  /* 0x000000029c0cb211 */ /* 0x000fe400078c10ff */
[-C--:B------:R-:W-:Y:S02]  /*1db80*/  @!P4 LEA.HI.X R11, R158, R3.reuse, R159, 0x2, P2 ;  /* 0x000000039e0bc211 */ /* 0x080fe400010f149f */
[----:B------:R-:W-:Y:S02]  /*1db90*/  ISETP.GE.AND P2, PT, R150, UR4, PT ;  /* 0x0000000496007c0c */ /* 0x000fe4000bf46270 */
[----:B------:R-:W-:-:S02]  /*1dba0*/  @!P3 LEA.HI.X R13, R156, R3, R157, 0x2, P6 ;  /* 0x000000039c0db211 */ /* 0x000fc400030f149d */
[C---:B0-----:R-:W-:Y:S02]  /*1dbb0*/  @!P5 LEA R8, P1, R160.reuse, R2, 0x2 ;  /* 0x00000002a008d211 */ /* 0x041fe400078210ff */
[----:B------:R-:W-:Y:S02]  /*1dbc0*/  SHF.R.S32.HI R25, RZ, 0x1f, R81 ;  /* 0x0000001fff197819 */ /* 0x000fe40000011451 */
[----:B------:R-:W-:Y:S02]  /*1dbd0*/  @!P5 LEA.HI.X R9, R160, R3, R161, 0x2, P1 ;  /* 0x00000003a009d211 */ /* 0x000fe400008f14a1 */
[----:B------:R-:W-:Y:S02]  /*1dbe0*/  ISETP.GE.AND P1, PT, R152, UR4, PT ;  /* 0x0000000498007c0c */ /* 0x000fe4000bf26270 */
[----:B------:R-:W-:Y:S01]  /*1dbf0*/  SHF.R.S32.HI R24, RZ, 0x1f, R15 ;  /* 0x0000001fff187819 */ /* 0x000fe2000001140f */
        /* <DEDUP_REMOVED lines=8> */
[----:B--2---:R-:W-:Y:S02]  /*1dc80*/  @!P2 LEA R12, P6, R150, R2, 0x2 ;  /* 0x00000002960ca211 */ /* 0x004fe400078c10ff */
[----:B------:R-:W-:Y:S01]  /*1dc90*/  @!P1 LEA.HI.X R11, R152, R3, R153, 0x2, P5 ;  /* 0x00000003980b9211 */ /* 0x000fe200028f1499 */
[----:B------:R0:W-:Y:S01]  /*1dca0*/  @!P0 ST.E.64 desc[UR6][R8.64], R40 ;  /* 0x0000002808008985 */ /* 0x0001e2000c101b06 */
[----:B------:R-:W-:-:S02]  /*1dcb0*/  ISETP.GE.AND P5, PT, R144, UR4, PT ;  /* 0x0000000490007c0c */ /* 0x000fc4000bfa6270 */
[-C--:B------:R-:W-:Y:S01]  /*1dcc0*/  @!P2 LEA.HI.X R13, R150, R3.reuse, R151, 0x2, P6 ;  /* 0x00000003960da211 */ /* 0x080fe200030f1497 */
[----:B------:R1:W-:Y:S01]  /*1dcd0*/  @!P1 ST.E.64 desc[UR6][R10.64], R44 ;  /* 0x0000002c0a009985 */ /* 0x0003e2000c101b06 */
[----:B------:R-:W-:Y:S02]  /*1dce0*/  ISETP.GE.AND P0, PT, R142, UR4, PT ;  /* 0x000000048e007c0c */ /* 0x000fe4000bf06270 */
[----:B------:R-:W-:Y:S01]  /*1dcf0*/  ISETP.GE.AND P1, PT, R140, UR4, PT ;  /* 0x000000048c007c0c */ /* 0x000fe2000bf26270 */
[----:B------:R2:W-:Y:S01]  /*1dd00*/  @!P2 ST.E.64 desc[UR6][R12.64], R48 ;  /* 0x000000300c00a985 */ /* 0x0005e2000c101b06 */
[-C--:B0-----:R-:W-:Y:S02]  /*1dd10*/  @!P3 LEA R8, P6, R148, R2.reuse, 0x2 ;  /* 0x000000029408b211 */ /* 0x081fe400078c10ff */
[----:B-1----:R-:W-:Y:S02]  /*1dd20*/  @!P4 LEA R10, P2, R146, R2, 0x2 ;  /* 0x00000002920ac211 */ /* 0x002fe400078410ff */
[----:B------:R-:W-:-:S02]  /*1dd30*/  @!P3 LEA.HI.X R9, R148, R3, R149, 0x2, P6 ;  /* 0x000000039409b211 */ /* 0x000fc400030f1495 */
[----:B--2---:R-:W-:Y:S02]  /*1dd40*/  @!P5 LEA R12, P6, R144, R2, 0x2 ;  /* 0x00000002900cd211 */ /* 0x004fe400078c10ff */
[-C--:B------:R-:W-:Y:S01]  /*1dd50*/  @!P4 LEA.HI.X R11, R146, R3.reuse, R147, 0x2, P2 ;  /* 0x00000003920bc211 */ /* 0x080fe200010f1493 */
[----:B------:R0:W-:Y:S01]  /*1dd60*/  @!P3 ST.E.64 desc[UR6][R8.64], R52 ;  /* 0x000000340800b985 */ /* 0x0001e2000c101b06 */
[----:B------:R-:W-:Y:S02]  /*1dd70*/  ISETP.GE.AND P2, PT, R138, UR4, PT ;  /* 0x000000048a007c0c */ /* 0x000fe4000bf46270 */
[----:B------:R-:W-:Y:S01]  /*1dd80*/  @!P5 LEA.HI.X R13, R144, R3, R145, 0x2, P6 ;  /* 0x00000003900dd211 */ /* 0x000fe200030f1491 */
[----:B------:R1:W-:Y:S01]  /*1dd90*/  @!P4 ST.E.64 desc[UR6][R10.64], R56 ;  /* 0x000000380a00c985 */ /* 0x0003e2000c101b06 */
[----:B------:R-:W-:-:S03]  /*1dda0*/  ISETP.GE.AND P3, PT, R136, UR4, PT ;  /* 0x0000000488007c0c */ /* 0x000fc6000bf66270 */
[----:B------:R2:W-:Y:S01]  /*1ddb0*/  @!P5 ST.E.64 desc[UR6][R12.64], R60 ;  /* 0x0000003c0c00d985 */ /* 0x0005e2000c101b06 */
[-C--:B0-----:R-:W-:Y:S02]  /*1ddc0*/  @!P0 LEA R8, P4, R142, R2.reuse, 0x2 ;  /* 0x000000028e088211 */ /* 0x081fe400078810ff */
[-C--:B-1----:R-:W-:Y:S02]  /*1ddd0*/  @!P1 LEA R10, P5, R140, R2.reuse, 0x2 ;  /* 0x000000028c0a9211 */ /* 0x082fe400078a10ff */
[-C--:B------:R-:W-:Y:S02]  /*1dde0*/  @!P0 LEA.HI.X R9, R142, R3.reuse, R143, 0x2, P4 ;  /* 0x000000038e098211 */ /* 0x080fe400020f148f */
[----:B--2---:R-:W-:Y:S02]  /*1ddf0*/  @!P2 LEA R12, P6, R138, R2, 0x2 ;  /* 0x000000028a0ca211 */ /* 0x004fe400078c10ff */
[----:B------:R-:W-:Y:S01]  /*1de00*/  ISETP.GE.AND P4, PT, R134, UR4, PT ;  /* 0x0000000486007c0c */ /* 0x000fe2000bf86270 */
[----:B------:R0:W-:Y:S01]  /*1de10*/  @!P0 ST.E.64 desc[UR6][R8.64], R64 ;  /* 0x0000004008008985 */ /* 0x0001e2000c101b06 */
[----:B------:R-:W-:-:S02]  /*1de20*/  @!P1 LEA.HI.X R11, R140, R3, R141, 0x2, P5 ;  /* 0x000000038c0b9211 */ /* 0x000fc400028f148d */
        /* <DEDUP_REMOVED lines=10> */
[----:B--2---:R-:W-:Y:S02]  /*1ded0*/  @!P5 LEA R12, P6, R132, R2, 0x2 ;  /* 0x00000002840cd211 */ /* 0x004fe400078c10ff */
[-C--:B------:R-:W-:Y:S02]  /*1dee0*/  @!P4 LEA.HI.X R11, R134, R3.reuse, R135, 0x2, P1 ;  /* 0x00000003860bc211 */ /* 0x080fe400008f1487 */
        /* <DEDUP_REMOVED lines=19> */
[-C--:B------:R-:W-:Y:S02]  /*1e020*/  @!P4 LEA R20, P1, R84, R2.reuse, 0x2 ;  /* 0x000000025414c211 */ /* 0x080fe400078210ff */
[-C--:B------:R-:W-:Y:S02]  /*1e030*/  @!P5 LEA.HI.X R9, R86, R3.reuse, R87, 0x2, P3 ;  /* 0x000000035609d211 */ /* 0x080fe400018f1457 */
[-C--:B------:R-:W-:Y:S02]  /*1e040*/  @!P4 LEA.HI.X R21, R84, R3.reuse, R85, 0x2, P1 ;  /* 0x000000035415c211 */ /* 0x080fe400008f1455 */
[CC--:B-1----:R-:W-:Y:S01]  /*1e050*/  @!P2 LEA R10, P1, R15.reuse, R2.reuse, 0x2 ;  /* 0x000000020f0aa211 */ /* 0x0c2fe200078210ff */
[----:B------:R1:W-:Y:S03]  /*1e060*/  @!P5 ST.E.64 desc[UR6][R8.64], R100 ;  /* 0x000000640800d985 */ /* 0x0003e6000c101b06 */
[----:B------:R-:W-:Y:S01]  /*1e070*/  @!P2 LEA.HI.X R11, R15, R3, R24, 0x2, P1 ;  /* 0x000000030f0ba211 */ /* 0x000fe200008f1418 */
[----:B------:R1:W-:Y:S01]  /*1e080*/  @!P4 ST.E.64 desc[UR6][R20.64], R104 ;  /* 0x000000681400c985 */ /* 0x0003e2000c101b06 */
[----:B0-----:R-:W-:-:S04]  /*1e090*/  @!P6 LEA R12, P3, R81, R2, 0x2 ;  /* 0x00000002510ce211 */ /* 0x001fc800078610ff */
[----:B------:R-:W-:Y:S02]  /*1e0a0*/  @!P6 LEA.HI.X R13, R81, R3, R25, 0x2, P3 ;  /* 0x00000003510de211 */ /* 0x000fe400018f1419 */
[----:B------:R-:W-:-:S04]  /*1e0b0*/  @!P0 LEA R2, P3, R82, R2, 0x2 ;  /* 0x0000000252028211 */ /* 0x000fc800078610ff */
[----:B------:R-:W-:-:S05]  /*1e0c0*/  @!P0 LEA.HI.X R3, R82, R3, R83, 0x2, P3 ;  /* 0x0000000352038211 */ /* 0x000fca00018f1453 */
[----:B------:R1:W-:Y:S04]  /*1e0d0*/  @!P0 ST.E.64 desc[UR6][R2.64], R108 ;  /* 0x0000006c02008985 */ /* 0x0003e8000c101b06 */
[----:B------:R1:W-:Y:S04]  /*1e0e0*/  @!P6 ST.E.64 desc[UR6][R12.64], R112 ;  /* 0x000000700c00e985 */ /* 0x0003e8000c101b06 */
[----:B------:R1:W-:Y:S02]  /*1e0f0*/  @!P2 ST.E.64 desc[UR6][R10.64], R116 ;  /* 0x000000740a00a985 */ /* 0x0003e4000c101b06 */
.L_x_6147:
[----:B------:R-:W-:Y:S05]  /*1e100*/  BSYNC B1 ;  /* 0x0000000000017941 */ /* 0x000fea0003800000 */
.L_x_6146:
[----:B------:R-:W-:Y:S01]  /*1e110*/  ISETP.GE.AND P0, PT, R14, R80, PT ;  /* 0x000000500e00720c */ /* 0x000fe20003f06270 */
[----:B-1----:R0:W1:Y:S04]  /*1e120*/  SHFL.IDX PT, R3, R4, 0x1, 0x1c1f ;  /* 0x003c1f0004037f89 */ /* 0x00206800000e0000 */
[----:B------:R0:W2:Y:S08]  /*1e130*/  SHFL.IDX PT, R2, R0, 0x1, 0x1c1f ;  /* 0x003c1f0000027f89 */ /* 0x0000b000000e0000 */
[----:B0-----:R-:W-:Y:S05]  /*1e140*/  @P0 BRA `(.L_x_6145) ;  /* 0x0000001400100947 */ /* 0x001fea0003800000 */
[----:B------:R-:W-:Y:S01]  /*1e150*/  ULDC UR4, c[0x0][0xac8] ;  /* 0x0002b20000047ab9 */ /* 0x000fe20000000800 */
[----:B------:R-:W-:Y:S01]  /*1e160*/  ULDC.64 UR6, c[0x0][0x208] ;  /* 0x0000820000067ab9 */ /* 0x000fe20000000a00 */
[----:B------:R-:W-:Y:S02]  /*1e170*/  ISETP.GE.AND P2, PT, R160, UR4, PT ;  /* 0x00000004a0007c0c */ /* 0x000fe4000bf46270 */
[----:B------:R-:W-:Y:S02]  /*1e180*/  ISETP.GE.AND P1, PT, R223, UR4, PT ;  /* 0x00000004df007c0c */ /* 0x000fe4000bf26270 */
[----:B------:R-:W-:Y:S02]  /*1e190*/  ISETP.GE.AND P5, PT, R158, UR4, PT ;  /* 0x000000049e007c0c */ /* 0x000fe4000bfa6270 */
[----:B------:R-:W-:Y:S02]  /*1e1a0*/  ISETP.GE.AND P4, PT, R156, UR4, PT ;  /* 0x000000049c007c0c */ /* 0x000fe4000bf86270 */
[----:B------:R-:W-:-:S05]  /*1e1b0*/  ISETP.GE.AND P3, PT, R154, UR4, PT ;  /* 0x000000049a007c0c */ /* 0x000fca000bf66270 */
[C---:B--2---:R-:W-:Y:S02]  /*1e1c0*/  @!P2 LEA R8, P0, R160.reuse, R2, 0x2 ;  /* 0x00000002a008a211 */ /* 0x044fe400078010ff */
[----:B-1----:R-:W-:Y:S02]  /*1e1d0*/  @!P1 IMAD.WIDE R10, R223, 0x4, R2 ;  /* 0x00000004df0a9825 */ /* 0x002fe400078e0202 */
[----:B------:R-:W-:Y:S02]  /*1e1e0*/  @!P2 LEA.HI.X R9, R160, R3, R161, 0x2, P0 ;  /* 0x00000003a009a211 */ /* 0x000fe400000f14a1 */
        /* <DEDUP_REMOVED lines=8> */
[----:B------:R-:W-:Y:S02]  /*1e270*/  @!P3 LEA R12, P6, R154, R2, 0x2 ;  /* 0x000000029a0cb211 */ /* 0x000fe400078c10ff */
[----:B------:R-:W-:Y:S01]  /*1e280*/  ISETP.GE.AND P2, PT, R148, UR4, PT ;  /* 0x0000000494007c0c */ /* 0x000fe2000bf46270 */
        /* <DEDUP_REMOVED lines=10> */
[----:B------:R-:W-:Y:S01]  /*1e330*/  @!P0 ST.E.64 desc[UR6][R8.64], R46 ;  /* 0x0000002e08008985 */ /* 0x000fe2000c101b06 */
[----:B--2---:R-:W-:Y:S02]  /*1e340*/  @!P2 LEA R12, P6, R148, R2, 0x2 ;  /* 0x00000002940ca211 */ /* 0x004fe400078c10ff */
[----:B------:R-:W-:Y:S01]  /*1e350*/  ISETP.GE.AND P5, PT, R142, UR4, PT ;  /* 0x000000048e007c0c */ /* 0x000fe2000bfa6270 */
[----:B------:R0:W-:Y:S01]  /*1e360*/  @!P1 ST.E.64 desc[UR6][R10.64], R50 ;  /* 0x000000320a009985 */ /* 0x0001e2000c101b06 */
[----:B------:R-:W-:Y:S02]  /*1e370*/  @!P2 LEA.HI.X R13, R148, R3, R149, 0x2, P6 ;  /* 0x00000003940da211 */ /* 0x000fe400030f1495 */
[----:B------:R-:W-:-:S02]  /*1e380*/  ISETP.GE.AND P1, PT, R138, UR4, PT ;  /* 0x000000048a007c0c */ /* 0x000fc4000bf26270 */
[-C--:B------:R-:W-:Y:S01]  /*1e390*/  @!P3 LEA R14, P6, R146, R2.reuse, 0x2 ;  /* 0x00000002920eb211 */ /* 0x080fe200078c10ff */
[----:B------:R1:W-:Y:S01]  /*1e3a0*/  @!P2 ST.E.64 desc[UR6][R12.64], R54 ;  /* 0x000000360c00a985 */ /* 0x0003e2000c101b06 */
[----:B------:R-:W-:Y:S02]  /*1e3b0*/  ISETP.GE.AND P2, PT, R140, UR4, PT ;  /* 0x000000048c007c0c */ /* 0x000fe4000bf46270 */
[-C--:B------:R-:W-:Y:S02]  /*1e3c0*/  @!P4 LEA R20, P0, R144, R2.reuse, 0x2 ;  /* 0x000000029014c211 */ /* 0x080fe400078010ff */
[-C--:B------:R-:W-:Y:S02]  /*1e3d0*/  @!P3 LEA.HI.X R15, R146, R3.reuse, R147, 0x2, P6 ;  /* 0x00000003920fb211 */ /* 0x080fe400030f1493 */
[----:B------:R-:W-:Y:S02]  /*1e3e0*/  @!P5 LEA R24, P6, R142, R2, 0x2 ;  /* 0x000000028e18d211 */ /* 0x000fe400078c10ff */
[----:B------:R-:W-:Y:S01]  /*1e3f0*/  @!P4 LEA.HI.X R21, R144, R3, R145, 0x2, P0 ;  /* 0x000000039015c211 */ /* 0x000fe200000f1491 */
[----:B------:R-:W-:Y:S01]  /*1e400*/  @!P3 ST.E.64 desc[UR6][R14.64], R58 ;  /* 0x0000003a0e00b985 */ /* 0x000fe2000c101b06 */
[----:B------:R-:W-:-:S02]  /*1e410*/  ISETP.GE.AND P0, PT, R136, UR4, PT ;  /* 0x0000000488007c0c */ /* 0x000fc4000bf06270 */
[-C--:B------:R-:W-:Y:S01]  /*1e420*/  @!P5 LEA.HI.X R25, R142, R3.reuse, R143, 0x2, P6 ;  /* 0x000000038e19d211 */ /* 0x080fe200030f148f */
[----:B------:R2:W-:Y:S01]  /*1e430*/  @!P4 ST.E.64 desc[UR6][R20.64], R62 ;  /* 0x0000003e1400c985 */ /* 0x0005e2000c101b06 */
[-C--:B0-----:R-:W-:Y:S02]  /*1e440*/  @!P1 LEA R10, P3, R138, R2.reuse, 0x2 ;  /* 0x000000028a0a9211 */ /* 0x081fe400078610ff */
[----:B------:R-:W-:Y:S01]  /*1e450*/  @!P2 LEA R8, P6, R140, R2, 0x2 ;  /* 0x000000028c08a211 */ /* 0x000fe200078c10ff */
[----:B------:R0:W-:Y:S01]  /*1e460*/  @!P5 ST.E.64 desc[UR6][R24.64], R66 ;  /* 0x000000421800d985 */ /* 0x0001e2000c101b06 */
[----:B------:R-:W-:Y:S02]  /*1e470*/  ISETP.GE.AND P5, PT, R134, UR4, PT ;  /* 0x0000000486007c0c */ /* 0x000fe4000bfa6270 */
[----:B------:R-:W-:Y:S02]  /*1e480*/  ISETP.GE.AND P4, PT, R132, UR4, PT ;  /* 0x0000000484007c0c */ /* 0x000fe4000bf86270 */
[----:B------:R-:W-:-:S02]  /*1e490*/  @!P1 LEA.HI.X R11, R138, R3, R139, 0x2, P3 ;  /* 0x000000038a0b9211 */ /* 0x000fc400018f148b */
[----:B------:R-:W-:Y:S02]  /*1e4a0*/  ISETP.GE.AND P3, PT, R130, UR4, PT ;  /* 0x0000000482007c0c */ /* 0x000fe4000bf66270 */
[----:B------:R-:W-:Y:S02]  /*1e4b0*/  @!P2 LEA.HI.X R9, R140, R3, R141, 0x2, P6 ;  /* 0x000000038c09a211 */ /* 0x000fe400030f148d */
[----:B-1----:R-:W-:-:S03]  /*1e4c0*/  @!P0 LEA R12, P6, R136, R2, 0x2 ;  /* 0x00000002880c8211 */ /* 0x002fc600078c10ff */
[----:B------:R1:W-:Y:S01]  /*1e4d0*/  @!P2 ST.E.64 desc[UR6][R8.64], R70 ;  /* 0x000000460800a985 */ /* 0x0003e2000c101b06 */
[-C--:B------:R-:W-:Y:S02]  /*1e4e0*/  @!P0 LEA.HI.X R13, R136, R3.reuse, R137, 0x2, P6 ;  /* 0x00000003880d8211 */ /* 0x080fe400030f1489 */
[-C--:B--2---:R-:W-:Y:S01]  /*1e4f0*/  @!P4 LEA R20, P2, R132, R2.reuse, 0x2 ;  /* 0x000000028414c211 */ /* 0x084fe200078410ff */
[----:B------:R2:W-:Y:S01]  /*1e500*/  @!P1 ST.E.64 desc[UR6][R10.64], R74 ;  /* 0x0000004a0a009985 */ /* 0x0005e2000c101b06 */
[-C--:B------:R-:W-:Y:S02]  /*1e510*/  @!P5 LEA R14, P1, R134, R2.reuse, 0x2 ;  /* 0x00000002860ed211 */ /* 0x080fe400078210ff */
[----:B0-----:R-:W-:Y:S01]  /*1e520*/  @!P3 LEA R24, P6, R130, R2, 0x2 ;  /* 0x000000028218b211 */ /* 0x001fe200078c10ff */
[----:B------:R0:W-:Y:S01]  /*1e530*/  @!P0 ST.E.64 desc[UR6][R12.64], R78 ;  /* 0x0000004e0c008985 */ /* 0x0001e2000c101b06 */
[----:B------:R-:W-:Y:S02]  /*1e540*/  ISETP.GE.AND P0, PT, R128, UR4, PT ;  /* 0x0000000480007c0c */ /* 0x000fe4000bf06270 */
[----:B------:R-:W-:-:S02]  /*1e550*/  @!P5 LEA.HI.X R15, R134, R3, R135, 0x2, P1 ;  /* 0x00000003860fd211 */ /* 0x000fc400008f1487 */
[-C--:B------:R-:W-:Y:S02]  /*1e560*/  @!P4 LEA.HI.X R21, R132, R3.reuse, R133, 0x2, P2 ;  /* 0x000000038415c211 */ /* 0x080fe400010f1485 */
[----:B------:R-:W-:Y:S01]  /*1e570*/  @!P3 LEA.HI.X R25, R130, R3, R131, 0x2, P6 ;  /* 0x000000038219b211 */ /* 0x000fe200030f1483 */
[----:B------:R-:W-:Y:S01]  /*1e580*/  @!P5 ST.E.64 desc[UR6][R14.64], R122 ;  /* 0x0000007a0e00d985 */ /* 0x000fe2000c101b06 */
[----:B------:R-:W-:Y:S02]  /*1e590*/  ISETP.GE.AND P1, PT, R126, UR4, PT ;  /* 0x000000047e007c0c */ /* 0x000fe4000bf26270 */
[----:B------:R-:W-:Y:S01]  /*1e5a0*/  ISETP.GE.AND P5, PT, R86, UR4, PT ;  /* 0x0000000456007c0c */ /* 0x000fe2000bfa6270 */
[----:B------:R3:W-:Y:S01]  /*1e5b0*/  @!P4 ST.E.64 desc[UR6][R20.64], R124 ;  /* 0x0000007c1400c985 */ /* 0x0007e2000c101b06 */
[----:B------:R-:W-:Y:S02]  /*1e5c0*/  ISETP.GE.AND P4, PT, R84, UR4, PT ;  /* 0x0000000454007c0c */ /* 0x000fe4000bf86270 */
[----:B-1----:R-:W-:Y:S01]  /*1e5d0*/  @!P0 LEA R8, P2, R128, R2, 0x2 ;  /* 0x0000000280088211 */ /* 0x002fe200078410ff */
[----:B------:R-:W-:Y:S01]  /*1e5e0*/  @!P3 ST.E.64 desc[UR6][R24.64], R90 ;  /* 0x0000005a1800b985 */ /* 0x000fe2000c101b06 */
[----:B------:R-:W-:-:S02]  /*1e5f0*/  ISETP.GE.AND P3, PT, R82, UR4, PT ;  /* 0x0000000452007c0c */ /* 0x000fc4000bf66270 */
[-C--:B------:R-:W-:Y:S02]  /*1e600*/  @!P0 LEA.HI.X R9, R128, R3.reuse, R129, 0x2, P2 ;  /* 0x0000000380098211 */ /* 0x080fe400010f1481 */
[----:B------:R-:W-:Y:S02]  /*1e610*/  ISETP.GE.AND P2, PT, R81, UR4, PT ;  /* 0x0000000451007c0c */ /* 0x000fe4000bf46270 */
[CC--:B--2---:R-:W-:Y:S01]  /*1e620*/  @!P1 LEA R10, P6, R126.reuse, R2.reuse, 0x2 ;  /* 0x000000027e0a9211 */ /* 0x0c4fe200078c10ff */
[----:B------:R1:W-:Y:S03]  /*1e630*/  @!P0 ST.E.64 desc[UR6][R8.64], R94 ;  /* 0x0000005e08008985 */ /* 0x0003e6000c101b06 */
[----:B------:R-:W-:Y:S02]  /*1e640*/  @!P1 LEA.HI.X R11, R126, R3, R127, 0x2, P6 ;  /* 0x000000037e0b9211 */ /* 0x000fe400030f147f */
[----:B0-----:R-:W-:-:S02]  /*1e650*/  @!P5 LEA R12, P6, R86, R2, 0x2 ;  /* 0x00000002560cd211 */ /* 0x001fc400078c10ff */
[-C--:B---3--:R-:W-:Y:S01]  /*1e660*/  @!P3 LEA R20, P0, R82, R2.reuse, 0x2 ;  /* 0x000000025214b211 */ /* 0x088fe200078010ff */
[----:B------:R0:W-:Y:S01]  /*1e670*/  @!P1 ST.E.64 desc[UR6][R10.64], R98 ;  /* 0x000000620a009985 */ /* 0x0001e2000c101b06 */
[-C--:B------:R-:W-:Y:S02]  /*1e680*/  @!P4 LEA R14, P1, R84, R2.reuse, 0x2 ;  /* 0x00000002540ec211 */ /* 0x080fe400078210ff */
[-C--:B------:R-:W-:Y:S02]  /*1e690*/  @!P3 LEA.HI.X R21, R82, R3.reuse, R83, 0x2, P0 ;  /* 0x000000035215b211 */ /* 0x080fe400000f1453 */
[----:B------:R-:W-:Y:S01]  /*1e6a0*/  @!P5 LEA.HI.X R13, R86, R3, R87, 0x2, P6 ;  /* 0x00000003560dd211 */ /* 0x000fe200030f1457 */
[----:B-1----:R-:W-:Y:S01]  /*1e6b0*/  VIADD R9, R223, 0xb8 ;  /* 0x000000b8df097836 */ /* 0x002fe20000000000 */
[----:B------:R-:W-:Y:S02]  /*1e6c0*/  SHF.R.S32.HI R25, RZ, 0x1f, R81 ;  /* 0x0000001fff197819 */ /* 0x000fe40000011451 */
[----:B------:R-:W-:Y:S01]  /*1e6d0*/  @!P2 LEA R24, P6, R81, R2, 0x2 ;  /* 0x000000025118a211 */ /* 0x000fe200078c10ff */
[----:B------:R0:W-:Y:S01]  /*1e6e0*/  @!P5 ST.E.64 desc[UR6][R12.64], R102 ;  /* 0x000000660c00d985 */ /* 0x0001e2000c101b06 */
[----:B------:R-:W-:-:S02]  /*1e6f0*/  ISETP.GE.AND P0, PT, R9, UR4, PT ;  /* 0x0000000409007c0c */ /* 0x000fc4000bf06270 */
[-C--:B------:R-:W-:Y:S02]  /*1e700*/  @!P4 LEA.HI.X R15, R84, R3.reuse, R85, 0x2, P1 ;  /* 0x00000003540fc211 */ /* 0x080fe400008f1455 */
[----:B------:R-:W-:-:S03]  /*1e710*/  @!P2 LEA.HI.X R25, R81, R3, R25, 0x2, P6 ;  /* 0x000000035119a211 */ /* 0x000fc600030f1419 */
[----:B------:R0:W-:Y:S04]  /*1e720*/  @!P4 ST.E.64 desc[UR6][R14.64], R106 ;  /* 0x0000006a0e00c985 */ /* 0x0001e8000c101b06 */
[----:B------:R0:W-:Y:S04]  /*1e730*/  @!P3 ST.E.64 desc[UR6][R20.64], R110 ;  /* 0x0000006e1400b985 */ /* 0x0001e8000c101b06 */
[----:B------:R0:W-:Y:S01]  /*1e740*/  @!P2 ST.E.64 desc[UR6][R24.64], R114 ;  /* 0x000000721800a985 */ /* 0x0001e2000c101b06 */
[----:B------:R-:W-:Y:S05]  /*1e750*/  @P0 BRA `(.L_x_6145) ;  /* 0x0000000c008c0947 */ /* 0x000fea0003800000 */
[----:B------:R-:W-:Y:S01]  /*1e760*/  LEA R2, P0, R9, R2, 0x2 ;  /* 0x0000000209027211 */ /* 0x000fe200078010ff */
[----:B------:R-:W-:Y:S01]  /*1e770*/  ULDC.64 UR4, c[0x0][0x208] ;  /* 0x0000820000047ab9 */ /* 0x000fe20000000a00 */
[----:B------:R-:W-:-:S04]  /*1e780*/  SHF.R.S32.HI R0, RZ, 0x1f, R9 ;  /* 0x0000001fff007819 */ /* 0x000fc80000011409 */
[----:B------:R-:W-:-:S05]  /*1e790*/  LEA.HI.X R3, R9, R3, R0, 0x2, P0 ;  /* 0x0000000309037211 */ /* 0x000fca00000f1400 */
[----:B------:R3:W-:Y:S01]  /*1e7a0*/  ST.E.64 desc[UR4][R2.64], R118 ;  /* 0x0000007602007985 */ /* 0x0007e2000c101b04 */
[----:B------:R-:W-:Y:S05]  /*1e7b0*/  BRA `(.L_x_6145) ;  /* 0x0000000c00747947 */ /* 0x000fea0003800000 */
.L_x_6136:
[----:B------:R-:W-:Y:S01]  /*1e7c0*/  ULDC.64 UR6, c[0x0][0xc08] ;  /* 0x0003020000067ab9 */ /* 0x000fe20000000a00 */
[----:B------:R-:W-:Y:S01]  /*1e7d0*/  ULDC.64 UR4, c[0x0][0xc00] ;  /* 0x0003000000047ab9 */ /* 0x000fe20000000a00 */
[----:B------:R-:W-:Y:S01]  /*1e7e0*/  ISETP.NE.U32.AND P1, PT, RZ, UR6, PT ;  /* 0x00000006ff007c0c */ /* 0x000fe2000bf25070 */
[----:B------:R-:W-:Y:S01]  /*1e7f0*/  IMAD.MOV.U32 R25, RZ, RZ, RZ ;  /* 0x000000ffff197224 */ /* 0x000fe200078e00ff */
[----:B------:R-:W-:Y:S01]  /*1e800*/  IADD3 R2, P2, R228, UR4, RZ ;  /* 0x00000004e4027c10 */ /* 0x000fe2000ff5e0ff */
[----:B------:R-:W-:Y:S01]  /*1e810*/  ULDC.64 UR8, c[0x0][0x208] ;  /* 0x0000820000087ab9 */ /* 0x000fe20000000a00 */
[----:B------:R-:W-:Y:S02]  /*1e820*/  ISETP.NE.AND.EX P1, PT, RZ, UR7, PT, P1 ;  /* 0x00000007ff007c0c */ /* 0x000fe4000bf25310 */
[----:B------:R-:W-:Y:S01]  /*1e830*/  IADD3.X R3, R229, UR5, RZ, P2, !PT ;  /* 0x00000005e5037c10 */ /* 0x000fe200097fe4ff */
[----:B------:R-:W2:Y:S01]  /*1e840*/  S2R R33, SR_TID.X ;  /* 0x0000000000217919 */ /* 0x000ea20000002100 */
[----:B------:R-:W-:-:S04]  /*1e850*/  ISETP.NE.U32.AND P0, PT, RZ, UR4, PT ;  /* 0x00000004ff007c0c */ /* 0x000fc8000bf05070 */
[----:B------:R-:W-:-:S05]  /*1e860*/  ISETP.NE.AND.EX P0, PT, RZ, UR5, PT, P0 ;  /* 0x00000005ff007c0c */ /* 0x000fca000bf05300 */
[----:B------:R-:W-:-:S04]  /*1e870*/  @P1 IADD3 R228, P2, R228, UR6, RZ ;  /* 0x00000006e4e41c10 */ /* 0x000fc8000ff5e0ff */
[----:B------:R-:W-:Y:S02]  /*1e880*/  @P1 IADD3.X R229, R229, UR7, RZ, P2, !PT ;  /* 0x00000007e5e51c10 */ /* 0x000fe400097fe4ff */
[----:B------:R-:W-:Y:S01]  /*1e890*/  ISETP.NE.AND P2, PT, R226, RZ, PT ;  /* 0x000000ffe200720c */ /* 0x000fe20003f45270 */
[----:B------:R-:W-:Y:S01]  /*1e8a0*/  ULDC UR4, c[0x0][0xa88] ;  /* 0x0002a20000047ab9 */ /* 0x000fe20000000800 */
[----:B------:R3:W5:Y:S01]  /*1e8b0*/  @P0 LDG.E R25, desc[UR8][R2.64] ;  /* 0x0000000802190981 */ /* 0x000762000c1e1900 */
[----:B0-----:R-:W-:-:S06]  /*1e8c0*/  IMAD.U32 R0, RZ, RZ, UR4 ;  /* 0x00000004ff007e24 */ /* 0x001fcc000f8e00ff */
[----:B------:R3:W5:Y:S04]  /*1e8d0*/  @P1 LDG.E R0, desc[UR8][R228.64] ;  /* 0x00000008e4001981 */ /* 0x000768000c1e1900 */
[----:B------:R-:W0:Y:S01]  /*1e8e0*/  @!P2 LDC R226, c[0x0][0xad4] ;  /* 0x0002b500ffe2ab82 */ /* 0x000e220000000800 */
[----:B--2---:R-:W-:-:S05]  /*1e8f0*/  VIADD R4, R33, 0xffffff80 ;  /* 0xffffff8021047836 */ /* 0x004fca0000000000 */
[----:B------:R-:W-:Y:S02]  /*1e900*/  ISETP.GT.AND P3, PT, R4, 0x7f, PT ;  /* 0x0000007f0400780c */ /* 0x000fe40003f64270 */
[----:B0-----:R-:W-:Y:S01]  /*1e910*/  ISETP.GT.AND P2, PT, R226, 0x1, PT ;  /* 0x00000001e200780c */ /* 0x001fe20003f44270 */
[----:B---3--:R-:W-:-:S12]  /*1e920*/  @P1 BRA `(.L_x_6148) ;  /* 0x0000000000141947 */ /* 0x008fd80003800000 */
[----:B------:R-:W-:Y:S05]  /*1e930*/  @!P0 BRA `(.L_x_6148) ;  /* 0x0000000000108947 */ /* 0x000fea0003800000 */
[----:B------:R-:W-:Y:S02]  /*1e940*/  ULDC.64 UR4, c[0x0][0x208] ;  /* 0x0000820000047ab9 */ /* 0x000fe40000000a00 */
[----:B------:R-:W2:Y:S04]  /*1e950*/  LDG.E R9, desc[UR4][R2.64] ;  /* 0x0000000402097981 */ /* 0x000ea8000c1e1900 */
[----:B-----5:R-:W2:Y:S02]  /*1e960*/  LDG.E R0, desc[UR4][R2.64+0x4] ;  /* 0x0000040402007981 */ /* 0x020ea4000c1e1900 */
[----:B--2---:R-:W-:-:S07]  /*1e970*/  IMAD.IADD R0, R0, 0x1, -R9 ;  /* 0x0000000100007824 */ /* 0x004fce00078e0a09 */
.L_x_6148:
[----:B------:R-:W2:Y:S01]  /*1e980*/  LDL.LU R2, [R1+0x3c] ;  /* 0x00003c0001027983 */ /* 0x000ea20000300800 */
[----:B------:R-:W-:Y:S01]  /*1e990*/  BSSY B1, `(.L_x_6149) ;  /* 0x0000037000017945 */ /* 0x000fe20003800000 */
[----:B------:R-:W-:Y:S02]  /*1e9a0*/  SEL R227, R227, RZ, !P0 ;  /* 0x000000ffe3e37207 */ /* 0x000fe40004000000 */
[----:B-----5:R-:W-:Y:S02]  /*1e9b0*/  SHF.R.S32.HI R26, RZ, 0x1f, R25 ;  /* 0x0000001fff1a7819 */ /* 0x020fe40000011419 */
[----:B--2---:R-:W-:Y:S01]  /*1e9c0*/  SEL R28, R2, RZ, !P0 ;  /* 0x000000ff021c7207 */ /* 0x004fe20004000000 */
[----:B------:R-:W-:Y:S06]  /*1e9d0*/  @P3 BRA `(.L_x_6150) ;  /* 0x0000000000c83947 */ /* 0x000fec0003800000 */
[----:B------:R-:W0:Y:S01]  /*1e9e0*/  LDC R35, c[0x0][0xbe8] ;  /* 0x0002fa00ff237b82 */ /* 0x000e220000000800 */
[----:B------:R-:W-:Y:S01]  /*1e9f0*/  IADD3 R33, R220, -0x80, R33 ;  /* 0xffffff80dc217810 */ /* 0x000fe20007ffe021 */
[----:B0-----:R-:W-:-:S05]  /*1ea00*/  IMAD R2, R0, R35, RZ ;  /* 0x0000002300027224 */ /* 0x001fca00078e02ff */
        /* <DEDUP_REMOVED lines=28> */
[----:B------:R-:W-:Y:S02]  /*1ebd0*/  IMAD.IADD R31, R13, 0x1, R31 ;  /* 0x000000010d1f7824 */ /* 0x000fe400078e021f */
[----:B------:R-:W-:-:S03]  /*1ebe0*/  IMAD R13, R35, R4, R33 ;  /* 0x00000004230d7224 */ /* 0x000fc600078e0221 */
[----:B------:R-:W-:Y:S02]  /*1ebf0*/  IADD3.X R4, R31, R29, R26, P1, P3 ;  /* 0x0000001d1f047210 */ /* 0x000fe40000fe641a */
[----:B--2---:R-:W-:-:S05]  /*1ec00*/  SEL R21, R30, RZ, P0 ;  /* 0x000000ff1e157207 */ /* 0x004fca0000000000 */
[-C--:B------:R-:W-:Y:S02]  /*1ec10*/  IMAD R15, R11, R21.reuse, RZ ;  /* 0x000000150b0f7224 */ /* 0x080fe400078e02ff */
[----:B------:R-:W-:-:S04]  /*1ec20*/  IMAD.WIDE.U32 R10, R10, R21, RZ ;  /* 0x000000150a0a7225 */ /* 0x000fc800078e00ff */
[----:B------:R-:W-:Y:S01]  /*1ec30*/  IMAD.IADD R15, R11, 0x1, R15 ;  /* 0x000000010b0f7824 */ /* 0x000fe200078e020f */
[----:B------:R-:W-:Y:S02]  /*1ec40*/  IADD3 R10, P0, P1, R27, R14, R10 ;  /* 0x0000000e1b0a7210 */ /* 0x000fe4000791e00a */
[----:B------:R-:W-:-:S04]  /*1ec50*/  SHF.R.S32.HI R27, RZ, 0x1f, R27 ;  /* 0x0000001fff1b7819 */ /* 0x000fc8000001141b */
[----:B------:R-:W-:Y:S01]  /*1ec60*/  IADD3.X R11, R27, R4, R15, P0, P1 ;  /* 0x000000041b0b7210 */ /* 0x000fe200007e240f */
[----:B------:R-:W-:Y:S01]  /*1ec70*/  IMAD R4, R9, R13, RZ ;  /* 0x0000000d09047224 */ /* 0x000fe200078e02ff */
[----:B------:R-:W-:-:S05]  /*1ec80*/  SHF.R.S32.HI R15, RZ, 0x1f, R13 ;  /* 0x0000001fff0f7819 */ /* 0x000fca000001140d */
[C---:B------:R-:W-:Y:S02]  /*1ec90*/  IMAD R15, R8.reuse, R15, R4 ;  /* 0x0000000f080f7224 */ /* 0x040fe400078e0204 */
[----:B------:R-:W-:-:S04]  /*1eca0*/  IMAD.WIDE.U32 R8, R8, R13, R10 ;  /* 0x0000000d08087225 */ /* 0x000fc800078e000a */
[----:B------:R-:W-:Y:S01]  /*1ecb0*/  IMAD.IADD R4, R9, 0x1, R15 ;  /* 0x0000000109047824 */ /* 0x000fe200078e020f */
[----:B0-----:R-:W-:Y:S01]  /*1ecc0*/  LEA R2, P0, R8, R2, 0x2 ;  /* 0x0000000208027211 */ /* 0x001fe200078010ff */
[----:B------:R-:W-:-:S03]  /*1ecd0*/  IMAD.MOV.U32 R9, RZ, RZ, -0x800000 ;  /* 0xff800000ff097424 */ /* 0x000fc600078e00ff */
[----:B-1----:R-:W-:-:S05]  /*1ece0*/  LEA.HI.X R3, R8, R3, R4, 0x2, P0 ;  /* 0x0000000308037211 */ /* 0x002fca00000f1404 */
[----:B------:R0:W-:Y:S04]  /*1ecf0*/  STG.E desc[UR4][R2.64], R9 ;  /* 0x0000000902007986 */ /* 0x0001e8000c101904 */
.L_x_6150:
[----:B------:R-:W-:Y:S05]  /*1ed00*/  BSYNC B1 ;  /* 0x0000000000017941 */ /* 0x000fea0003800000 */
.L_x_6149:
[----:B------:R-:W-:Y:S05]  /*1ed10*/  @P2 BRA `(.L_x_6145) ;  /* 0x00000008001c2947 */ /* 0x000fea0003800000 */
[----:B0-----:R-:W0:Y:S01]  /*1ed20*/  S2R R2, SR_TID.X ;  /* 0x0000000000027919 */ /* 0x001e220000002100 */
[----:B------:R-:W2:Y:S01]  /*1ed30*/  LDC R13, c[0x0][0xbe8] ;  /* 0x0002fa00ff0d7b82 */ /* 0x000ea20000000800 */
[----:B------:R-:W-:Y:S01]  /*1ed40*/  ULDC.64 UR4, c[0x0][0xaa0] ;  /* 0x0002a80000047ab9 */ /* 0x000fe20000000a00 */
[----:B------:R-:W-:Y:S01]  /*1ed50*/  BSSY B1, `(.L_x_6151) ;  /* 0x000004a000017945 */ /* 0x000fe20003800000 */
[----:B--2---:R-:W-:Y:S01]  /*1ed60*/  ISETP.NE.AND P0, PT, R13, 0x1, PT ;  /* 0x000000010d00780c */ /* 0x004fe20003f05270 */
[----:B0-----:R-:W-:Y:S02]  /*1ed70*/  VIADD R4, R2, 0xffffff80 ;  /* 0xffffff8002047836 */ /* 0x001fe40000000000 */
[----:B------:R-:W-:-:S03]  /*1ed80*/  IMAD R2, R26, UR4, RZ ;  /* 0x000000041a027c24 */ /* 0x000fc6000f8e02ff */
[----:B------:R-:W-:-:S07]  /*1ed90*/  SHF.R.S32.HI R3, RZ, 0x1f, R4 ;  /* 0x0000001fff037819 */ /* 0x000fce0000011404 */
[----:B------:R-:W0:Y:S01]  /*1eda0*/  @P0 LDC R11, c[0x0][0xbec] ;  /* 0x0002fb00ff0b0b82 */ /* 0x000e220000000800 */
[----:B------:R-:W-:Y:S01]  /*1edb0*/  IMAD R9, R25, UR5, R2 ;  /* 0x0000000519097c24 */ /* 0x000fe2000f8e0202 */
[----:B------:R-:W-:Y:S01]  /*1edc0*/  LEA.HI R8, R3, R4, RZ, 0x3 ;  /* 0x0000000403087211 */ /* 0x000fe200078f18ff */
[----:B------:R-:W-:Y:S01]  /*1edd0*/  IMAD.WIDE.U32 R2, R25, UR4, RZ ;  /* 0x0000000419027c25 */ /* 0x000fe2000f8e00ff */
[----:B------:R-:W-:Y:S02]  /*1ede0*/  ULDC.64 UR4, c[0x0][0xae8] ;  /* 0x0002ba0000047ab9 */ /* 0x000fe40000000a00 */
[----:B------:R-:W-:Y:S02]  /*1edf0*/  LOP3.LUT R21, R8, 0xfffffff8, RZ, 0xc0, !PT ;  /* 0xfffffff808157812 */ /* 0x000fe400078ec0ff */
[----:B------:R-:W2:Y:S01]  /*1ee00*/  @P0 LDC R15, c[0x0][0xbf0] ;  /* 0x0002fc00ff0f0b82 */ /* 0x000ea20000000800 */
[----:B------:R-:W-:Y:S01]  /*1ee10*/  SHF.R.S32.HI R12, RZ, 0x3, R8 ;  /* 0x00000003ff0c7819 */ /* 0x000fe20000011408 */
[----:B------:R-:W-:-:S02]  /*1ee20*/  IMAD.IADD R3, R3, 0x1, R9 ;  /* 0x0000000103037824 */ /* 0x000fc400078e0209 */
[----:B------:R-:W-:Y:S02]  /*1ee30*/  IMAD.IADD R21, R4, 0x1, -R21 ;  /* 0x0000000104157824 */ /* 0x000fe400078e0a15 */
[----:B------:R-:W-:-:S04]  /*1ee40*/  IMAD.WIDE.U32 R2, R199, UR4, R2 ;  /* 0x00000004c7027c25 */ /* 0x000fc8000f8e0002 */
[----:B------:R-:W-:Y:S02]  /*1ee50*/  IMAD R9, R21, 0x20, R12 ;  /* 0x0000002015097824 */ /* 0x000fe400078e020c */
[----:B------:R-:W-:Y:S01]  /*1ee60*/  IMAD R3, R199, UR5, R3 ;  /* 0x00000005c7037c24 */ /* 0x000fe2000f8e0203 */
[----:B------:R-:W-:Y:S01]  /*1ee70*/  ULDC.64 UR4, c[0x0][0xaf0] ;  /* 0x0002bc0000047ab9 */ /* 0x000fe20000000a00 */
[----:B------:R-:W-:Y:S02]  /*1ee80*/  IMAD.IADD R10, R220, 0x1, R9 ;  /* 0x00000001dc0a7824 */ /* 0x000fe400078e0209 */
[----:B------:R-:W-:Y:S02]  /*1ee90*/  IMAD R8, R28, UR4, RZ ;  /* 0x000000041c087c24 */ /* 0x000fe4000f8e02ff */
[----:B0-----:R-:W-:-:S04]  /*1eea0*/  @P0 IMAD.HI.U32 R4, R10, R11, RZ ;  /* 0x0000000b0a040227 */ /* 0x001fc800078e00ff */
[----:B------:R-:W-:Y:S02]  /*1eeb0*/  IMAD.MOV.U32 R9, RZ, RZ, R10 ;  /* 0x000000ffff097224 */ /* 0x000fe400078e000a */
[C---:B------:R-:W-:Y:S01]  /*1eec0*/  IMAD R11, R227.reuse, UR5, R8 ;  /* 0x00000005e30b7c24 */ /* 0x040fe2000f8e0208 */
[----:B--2---:R-:W-:Y:S01]  /*1eed0*/  @P0 SHF.R.U32.HI R9, RZ, R15, R4 ;  /* 0x0000000fff090219 */ /* 0x004fe20000011604 */
[----:B------:R-:W-:Y:S01]  /*1eee0*/  IMAD.WIDE.U32 R2, R227, UR4, R2 ;  /* 0x00000004e3027c25 */ /* 0x000fe2000f8e0002 */
[----:B------:R-:W-:Y:S02]  /*1eef0*/  ULDC.64 UR4, c[0x0][0xae0] ;  /* 0x0002b80000047ab9 */ /* 0x000fe40000000a00 */
[----:B------:R-:W-:Y:S01]  /*1ef00*/  SHF.R.S32.HI R4, RZ, 0x1f, R9 ;  /* 0x0000001fff047819 */ /* 0x000fe20000011409 */
[----:B------:R-:W-:Y:S02]  /*1ef10*/  IMAD.IADD R3, R3, 0x1, R11 ;  /* 0x0000000103037824 */ /* 0x000fe400078e020b */
[----:B------:R-:W-:-:S02]  /*1ef20*/  IMAD.MOV R11, RZ, RZ, -R9 ;  /* 0x000000ffff0b7224 */ /* 0x000fc400078e0a09 */
[----:B------:R-:W-:Y:S02]  /*1ef30*/  IMAD R4, R4, UR4, RZ ;  /* 0x0000000404047c24 */ /* 0x000fe4000f8e02ff */
[----:B------:R-:W-:Y:S02]  /*1ef40*/  IMAD R11, R13, R11, R10 ;  /* 0x0000000b0d0b7224 */ /* 0x000fe400078e020a */
[----:B------:R-:W-:-:S04]  /*1ef50*/  IMAD.WIDE.U32 R2, R9, UR4, R2 ;  /* 0x0000000409027c25 */ /* 0x000fc8000f8e0002 */
[----:B------:R-:W-:Y:S01]  /*1ef60*/  IMAD R9, R9, UR5, R4 ;  /* 0x0000000509097c24 */ /* 0x000fe2000f8e0204 */
[----:B------:R-:W-:Y:S01]  /*1ef70*/  SHF.R.S32.HI R4, RZ, 0x1f, R11 ;  /* 0x0000001fff047819 */ /* 0x000fe2000001140b */
[----:B------:R-:W-:Y:S01]  /*1ef80*/  ULDC.64 UR4, c[0x0][0xad8] ;  /* 0x0002b60000047ab9 */ /* 0x000fe20000000a00 */
[----:B------:R-:W-:Y:S02]  /*1ef90*/  IMAD.IADD R220, R12, 0x1, R220 ;  /* 0x000000010cdc7824 */ /* 0x000fe400078e02dc */
        /* <DEDUP_REMOVED lines=19> */
[----:B------:R0:W3:Y:S01]  /*1f0d0*/  SHFL.IDX PT, R0, R8, RZ, 0x181f ;  /* 0x00181fff08007589 */ /* 0x0000e200000e0000 */
[----:B------:R-:W-:Y:S02]  /*1f0e0*/  SHF.R.S32.HI R10, RZ, 0x1f, R11 ;  /* 0x0000001fff0a7819 */ /* 0x000fe4000001140b */
        /* <DEDUP_REMOVED lines=12> */
[----:B------:R4:W-:Y:S01]  /*1f1b0*/  @!P4 ST.E.128 desc[UR6][R24.64], RZ ;  /* 0x000000ff1800c985 */ /* 0x0009e2000c101d06 */
[----:B------:R-:W-:-:S03]  /*1f1c0*/  @!P2 LEA.HI.X R3, R11, R0, R10, 0x1, P6 ;  /* 0x000000000b03a211 */ /* 0x000fc600030f0c0a */
[----:B------:R4:W-:Y:S04]  /*1f1d0*/  @!P3 ST.E.128 desc[UR6][R26.64], RZ ;  /* 0x000000ff1a00b985 */ /* 0x0009e8000c101d06 */
[----:B------:R4:W-:Y:S02]  /*1f1e0*/  @!P2 ST.E.128 desc[UR6][R2.64], RZ ;  /* 0x000000ff0200a985 */ /* 0x0009e4000c101d06 */
.L_x_6152:
[----:B------:R-:W-:Y:S05]  /*1f1f0*/  BSYNC B1 ;  /* 0x0000000000017941 */ /* 0x000fea0003800000 */
.L_x_6151:
[----:B---3--:R3:W0:Y:S01]  /*1f200*/  SHFL.IDX PT, R0, R8, 0x1, 0x181f ;  /* 0x00381f0008007f89 */ /* 0x00862200000e0000 */
[----:B------:R-:W-:Y:S03]  /*1f210*/  BSSY B1, `(.L_x_6153) ;  /* 0x0000011000017945 */ /* 0x000fe60003800000 */
[----:B--2-4-:R3:W2:Y:S01]  /*1f220*/  SHFL.IDX PT, R2, R4, 0x1, 0x181f ;  /* 0x00381f0004027f89 */ /* 0x0146a200000e0000 */
[----:B------:R-:W-:Y:S05]  /*1f230*/  @P0 BRA `(.L_x_6154) ;  /* 0x0000000000380947 */ /* 0x000fea0003800000 */
[----:B------:R-:W-:Y:S01]  /*1f240*/  ULDC UR4, c[0x0][0xac8] ;  /* 0x0002b20000047ab9 */ /* 0x000fe20000000800 */
[----:B------:R-:W-:Y:S01]  /*1f250*/  ULDC.64 UR6, c[0x0][0x208] ;  /* 0x0000820000067ab9 */ /* 0x000fe20000000a00 */
        /* <DEDUP_REMOVED lines=12> */
.L_x_6154:
[----:B------:R-:W-:Y:S05]  /*1f320*/  BSYNC B1 ;  /* 0x0000000000017941 */ /* 0x000fea0003800000 */
.L_x_6153:
[----:B0-----:R0:W0:Y:S01]  /*1f330*/  SHFL.IDX PT, R0, R8, 0x2, 0x181f ;  /* 0x00581f0008007f89 */ /* 0x00102200000e0000 */
[----:B------:R-:W-:Y:S03]  /*1f340*/  BSSY B1, `(.L_x_6155) ;  /* 0x0000011000017945 */ /* 0x000fe60003800000 */
[----:B--2-4-:R2:W4:Y:S01]  /*1f350*/  SHFL.IDX PT, R2, R4, 0x2, 0x181f ;  /* 0x00581f0004027f89 */ /* 0x01452200000e0000 */
[----:B------:R-:W-:Y:S05]  /*1f360*/  @P1 BRA `(.L_x_6156) ;  /* 0x0000000000381947 */ /* 0x000fea0003800000 */
[----:B------:R-:W-:Y:S01]  /*1f370*/  ULDC UR4, c[0x0][0xac8] ;  /* 0x0002b20000047ab9 */ /* 0x000fe20000000800 */
[----:B------:R-:W-:Y:S01]  /*1f380*/  ULDC.64 UR6, c[0x0][0x208] ;  /* 0x0000820000067ab9 */ /* 0x000fe20000000a00 */
        /* <DEDUP_REMOVED lines=12> */
.L_x_6156:
[----:B------:R-:W-:Y:S05]  /*1f450*/  BSYNC B1 ;  /* 0x0000000000017941 */ /* 0x000fea0003800000 */
.L_x_6155:
[----:B0-----:R-:W-:Y:S01]  /*1f460*/  VIADD R0, R220, 0x60 ;  /* 0x00000060dc007836 */ /* 0x001fe20000000000 */
[----:B---3--:R-:W0:Y:S04]  /*1f470*/  SHFL.IDX PT, R8, R8, 0x3, 0x181f ;  /* 0x00781f0008087f89 */ /* 0x008e2800000e0000 */
[----:B------:R-:W-:Y:S01]  /*1f480*/  ISETP.GE.AND P0, PT, R0, R13, PT ;  /* 0x0000000d0000720c */ /* 0x000fe20003f06270 */
[----:B----4-:R3:W4:-:S12]  /*1f490*/  SHFL.IDX PT, R2, R4, 0x3, 0x181f ;  /* 0x00781f0004027f89 */ /* 0x01071800000e0000 */
[----:B---3--:R-:W-:Y:S05]  /*1f4a0*/  @P0 BRA `(.L_x_6145) ;  /* 0x0000000000380947 */ /* 0x008fea0003800000 */
        /* <DEDUP_REMOVED lines=14> */
.L_x_6145:
[----:B------:R-:W-:Y:S05]  /*1f590*/  BSYNC B0 ;  /* 0x0000000000007941 */ /* 0x000fea0003800000 */
.L_x_6135:
[----:B------:R-:W-:Y:S02]  /*1f5a0*/  ULDC UR4, c[0x0][0xc3c] ;  /* 0x00030f0000047ab9 */ /* 0x000fe40000000800 */
[----:B------:R-:W-:-:S13]  /*1f5b0*/  ISETP.GE.AND P0, PT, R7, UR4, PT ;  /* 0x0000000407007c0c */ /* 0x000fda000bf06270 */
[----:B------:R-:W-:Y:S05]  /*1f5c0*/  @!P0 BRA `(.L_x_6157) ;  /* 0xfffffe1c00588947 */ /* 0x000fea000383ffff */
[----:B------:R-:W-:Y:S05]  /*1f5d0*/  BRA `(.L_x_5914) ;  /* 0x0000007c00a07947 */ /* 0x000fea0003800000 */
.L_x_5912:
        /* <DEDUP_REMOVED lines=16> */
.L_x_6158:
        /* <DEDUP_REMOVED lines=44> */
.L_x_6162:
        /* <DEDUP_REMOVED lines=38> */
.L_x_6160:
        /* <DEDUP_REMOVED lines=13> */
.L_x_6163:
        /* <DEDUP_REMOVED lines=62> */
.L_x_6164:
        /* <DEDUP_REMOVED lines=62> */
.L_x_6165:
[----:B------:R-:W-:-:S05]  /*20490*/  LOP3.LUT R25, RZ, R2, RZ, 0x33, !PT ;  /* 0x00000002ff197212 */ /* 0x000fca00078e33ff */
[----:B------:R-:W-:Y:S01]  /*204a0*/  IMAD.IADD R25, R6, 0x1, R25 ;  /* 0x0000000106197824 */ /* 0x000fe200078e0219 */
[----:B------:R-:W-:Y:S06]  /*204b0*/  BRA `(.L_x_6166) ;  /* 0x00000000000c7947 */ /* 0x000fec0003800000 */
.L_x_6161:
[----:B------:R-:W-:Y:S02]  /*204c0*/  IMAD.MOV.U32 R25, RZ, RZ, RZ ;  /* 0x000000ffff197224 */ /* 0x000fe400078e00ff */
[----:B------:R-:W-:Y:S02]  /*204d0*/  IMAD.U32 R24, RZ, RZ, UR6 ;  /* 0x00000006ff187e24 */ /* 0x000fe4000f8e00ff */
[----:B------:R-:W-:-:S07]  /*204e0*/  IMAD.MOV.U32 R26, RZ, RZ, RZ ;  /* 0x000000ffff1a7224 */ /* 0x000fce00078e00ff */
.L_x_6166:
[----:B------:R-:W-:-:S13]  /*204f0*/  ISETP.NE.AND P0, PT, R7, RZ, PT ;  /* 0x000000ff0700720c */ /* 0x000fda0003f05270 */
[----:B------:R-:W0:Y:S01]  /*20500*/  @!P0 S2R R3, SR_CgaCtaId ;  /* 0x0000000000038919 */ /* 0x000e220000008800 */
[----:B------:R-:W-:-:S04]  /*20510*/  @!P0 MOV R2, 0x400 ;  /* 0x0000040000028802 */ /* 0x000fc80000000f00 */
[----:B0-----:R-:W-:-:S05]  /*20520*/  @!P0 LEA R2, R3, R2, 0x18 ;  /* 0x0000000203028211 */ /* 0x001fca00078ec0ff */
[----:B------:R1:W-:Y:S01]  /*20530*/  @!P0 STS.128 [R2+0x308d0], R24 ;  /* 0x0308d01802008388 */ /* 0x0003e20000000c00 */
[----:B------:R-:W-:Y:S06]  /*20540*/  BAR.ARV 0x5, 0x180 ;  /* 0x0146000000007b1d */ /* 0x000fec0000002000 */
.L_x_6159:
[----:B------:R2:W-:Y:S01]  /*20550*/  STL [R1+0x28], RZ ;  /* 0x000028ff01007387 */ /* 0x0005e20000100800 */
[----:B------:R-:W-:Y:S01]  /*20560*/  ULDC UR4, c[0x0][0xc3c] ;  /* 0x00030f0000047ab9 */ /* 0x000fe20000000800 */
[----:B------:R-:W-:Y:S01]  /*20570*/  IMAD.MOV.U32 R29, RZ, RZ, 0x1 ;  /* 0x00000001ff1d7424 */ /* 0x000fe200078e00ff */
[----:B0-----:R-:W-:Y:S01]  /*20580*/  ISETP.GE.AND P0, PT, R27, UR4, PT ;  /* 0x000000041b007c0c */ /* 0x001fe2000bf06270 */
[----:B------:R-:W-:-:S12]  /*20590*/  IMAD.MOV.U32 R23, RZ, RZ, RZ ;  /* 0x000000ffff177224 */ /* 0x000fd800078e00ff */
[----:B--2---:R-:W-:Y:S05]  /*205a0*/  @P0 BRA `(.L_x_6167) ;  /* 0x0000006800d00947 */ /* 0x004fea0003800000 */
[----:B------:R-:W0:Y:S01]  /*205b0*/  S2UR UR5, SR_CgaCtaId ;  /* 0x00000000000579c3 */ /* 0x000e220000008800 */
[C---:B------:R-:W-:Y:S01]  /*205c0*/  IMAD.SHL.U32 R33, R0.reuse, 0x8, RZ ;  /* 0x0000000800217824 */ /* 0x040fe200078e00ff */
[----:B------:R-:W-:Y:S01]  /*205d0*/  LOP3.LUT R4, R0, 0x7f, RZ, 0xc0, !PT ;  /* 0x0000007f00047812 */ /* 0x000fe200078ec0ff */
[----:B------:R-:W-:Y:S01]  /*205e0*/  UMOV UR4, 0x400 ;  /* 0x0000040000047882 */ /* 0x000fe20000000000 */
[----:B------:R2:W-:Y:S01]  /*205f0*/  STL [R1+0x28], RZ ;  /* 0x000028ff01007387 */ /* 0x0005e20000100800 */
[----:B------:R-:W-:Y:S01]  /*20600*/  BSSY B8, `(.L_x_6167) ;  /* 0x00006ae000087945 */ /* 0x000fe20003800000 */
[C---:B------:R-:W-:Y:S01]  /*20610*/  LOP3.LUT R3, R33.reuse, 0x1f8, RZ, 0xc0, !PT ;  /* 0x000001f821037812 */ /* 0x040fe200078ec0ff */
[----:B------:R-:W-:Y:S01]  /*20620*/  IMAD.SHL.U32 R37, R4, 0x8, RZ ;  /* 0x0000000804257824 */ /* 0x000fe200078e00ff */
[----:B------:R-:W-:Y:S01]  /*20630*/  LOP3.LUT R33, R33, 0x38, RZ, 0xc0, !PT ;  /* 0x0000003821217812 */ /* 0x000fe200078ec0ff */
[----:B------:R-:W-:Y:S01]  /*20640*/  IMAD.MOV.U32 R30, RZ, RZ, 0x1 ;  /* 0x00000001ff1e7424 */ /* 0x000fe200078e00ff */
[----:B-1----:R-:W-:Y:S01]  /*20650*/  LOP3.LUT R2, R3, 0x38, R0, 0x78, !PT ;  /* 0x0000003803027812 */ /* 0x002fe200078e7800 */
[----:B------:R-:W-:Y:S01]  /*20660*/  IMAD.SHL.U32 R0, R0, 0x10, RZ ;  /* 0x0000001000007824 */ /* 0x000fe200078e00ff */
[C---:B------:R-:W-:Y:S01]  /*20670*/  LOP3.LUT R36, R33.reuse, 0x40, RZ, 0xfc, !PT ;  /* 0x0000004021247812 */ /* 0x040fe200078efcff */
[----:B------:R-:W-:Y:S01]  /*20680*/  IMAD.MOV.U32 R28, RZ, RZ, RZ ;  /* 0x000000ffff1c7224 */ /* 0x000fe200078e00ff */
[----:B------:R-:W-:Y:S01]  /*20690*/  LOP3.LUT R37, R2, 0x200, R37, 0xf8, !PT ;  /* 0x0000020002257812 */ /* 0x000fe200078ef825 */
[----:B------:R-:W-:Y:S01]  /*206a0*/  IMAD.MOV.U32 R23, RZ, RZ, RZ ;  /* 0x000000ffff177224 */ /* 0x000fe200078e00ff */
[----:B------:R-:W-:Y:S01]  /*206b0*/  SHF.R.U32.HI R2, RZ, 0x3, R4 ;  /* 0x00000003ff027819 */ /* 0x000fe20000011604 */
[----:B------:R-:W-:Y:S01]  /*206c0*/  IMAD.MOV.U32 R29, RZ, RZ, 0x1 ;  /* 0x00000001ff1d7424 */ /* 0x000fe200078e00ff */
[----:B------:R-:W-:Y:S01]  /*206d0*/  LOP3.LUT R34, R33, 0x80, RZ, 0xfc, !PT ;  /* 0x0000008021227812 */ /* 0x000fe200078efcff */
[----:B------:R-:W-:Y:S01]  /*206e0*/  ULOP3.LUT UR37, UR60, 0x2, URZ, 0xfc, !UPT ;  /* 0x000000023c257892 */ /* 0x000fe2000f8efc3f */
[----:B------:R-:W-:Y:S01]  /*206f0*/  LOP3.LUT R0, R2, 0x70, R0, 0xf8, !PT ;  /* 0x0000007002007812 */ /* 0x000fe200078ef800 */
[----:B------:R-:W-:Y:S01]  /*20700*/  ULDC.64 UR38, c[0x0][0x198] ;  /* 0x0000660000267ab9 */ /* 0x000fe20000000a00 */
[----:B------:R-:W-:Y:S01]  /*20710*/  ULDC UR36, c[0x0][0xc] ;  /* 0x0000030000247ab9 */ /* 0x000fe20000000800 */
[----:B0-----:R-:W-:-:S06]  /*20720*/  ULEA UR4, UR5, UR4, 0x18 ;  /* 0x0000000405047291 */ /* 0x001fcc000f8ec03f */
[----:B------:R-:W-:-:S04]  /*20730*/  IMAD.U32 R16, RZ, RZ, UR4 ;  /* 0x00000004ff107e24 */ /* 0x000fc8000f8e00ff */
[----:B------:R-:W-:-:S05]  /*20740*/  IMAD R0, R37, 0x2, R16 ;  /* 0x0000000225007824 */ /* 0x000fca00078e0210 */
[----:B------:R2:W-:Y:S02]  /*20750*/  STL [R1], R0 ;  /* 0x0000000001007387 */ /* 0x0005e40000100800 */
.L_x_6274:
        /* <DEDUP_REMOVED lines=21> */
[----:B-1----:R1:W2:Y:S01]  /*208b0*/  @P0 LDG.E R13, desc[UR10][R2.64] ;  /* 0x0000000a020d0981 */ /* 0x0022a2000c1e1900 */
        /* <DEDUP_REMOVED lines=10> */
[C---:B------:R-:W-:Y:S02]  /*20960*/  IADD3.X R3, R18.reuse, UR5, RZ, P3, !PT ;  /* 0x0000000512037c10 */ /* 0x040fe40009ffe4ff */
        /* <DEDUP_REMOVED lines=16> */
[----:B---3--:R0:W-:Y:S01]  /*20a70*/  STL [R1+0x18], R8 ;  /* 0x0000180801007387 */ /* 0x0081e20000100800 */
[----:B------:R-:W-:-:S03]  /*20a80*/  IMAD.MOV.U32 R12, RZ, RZ, R8 ;  /* 0x000000ffff0c7224 */ /* 0x000fc600078e0008 */
[----:B--2---:R0:W-:Y:S01]  /*20a90*/  STL [R1+0xc], R13 ;  /* 0x00000c0d01007387 */ /* 0x0041e20000100800 */
[----:B------:R-:W-:Y:S05]  /*20aa0*/  @P2 BRA `(.L_x_6168) ;  /* 0x0000000000182947 */ /* 0x000fea0003800000 */
[----:B------:R-:W-:Y:S05]  /*20ab0*/  @!P0 BRA `(.L_x_6168) ;  /* 0x0000000000148947 */ /* 0x000fea0003800000 */
[----:B------:R-:W-:Y:S02]  /*20ac0*/  ULDC.64 UR4, c[0x0][0x208] ;  /* 0x0000820000047ab9 */ /* 0x000fe40000000a00 */
[----:B0-----:R-:W2:Y:S04]  /*20ad0*/  LDG.E R8, desc[UR4][R2.64] ;  /* 0x0000000402087981 */ /* 0x001ea8000c1e1900 */
[----:B------:R-:W2:Y:S02]  /*20ae0*/  LDG.E R7, desc[UR4][R2.64+0x4] ;  /* 0x0000040402077981 */ /* 0x000ea4000c1e1900 */
[----:B--2---:R-:W-:-:S05]  /*20af0*/  IMAD.IADD R12, R7, 0x1, -R8 ;  /* 0x00000001070c7824 */ /* 0x004fca00078e0a08 */
[----:B------:R1:W-:Y:S02]  /*20b00*/  STL [R1+0x18], R12 ;  /* 0x0000180c01007387 */ /* 0x0003e40000100800 */
.L_x_6168:
[----:B------:R-:W-:Y:S01]  /*20b10*/  ULDC.64 UR4, c[0x0][0xa20] ;  /* 0x0002880000047ab9 */ /* 0x000fe20000000a00 */
[C---:B------:R-:W-:Y:S01]  /*20b20*/  LOP3.LUT R2, R26.reuse, 0xff000000, RZ, 0xc0, !PT ;  /* 0xff0000001a027812 */ /* 0x040fe200078ec0ff */
        /* <DEDUP_REMOVED lines=13> */
.L_x_6169:
        /* <DEDUP_REMOVED lines=10> */
.L_x_6170:
[----:B------:R-:W-:Y:S01]  /*20ca0*/  ULDC.64 UR4, c[0x0][0x208] ;  /* 0x0000820000047ab9 */ /* 0x000fe20000000a00 */
[----:B0-----:R-:W0:Y:S01]  /*20cb0*/  LDC R3, c[0x0][0x448] ;  /* 0x00011200ff037b82 */ /* 0x001e220000000800 */
[----:B------:R-:W2:Y:S04]  /*20cc0*/  @P1 LDG.E R2, desc[UR4][R4.64] ;  /* 0x0000000404021981 */ /* 0x000ea8000c1e1900 */
[----:B------:R3:W2:Y:S01]  /*20cd0*/  @P1 LDG.E R11, desc[UR4][R4.64+0x4] ;  /* 0x00000404040b1981 */ /* 0x0006a2000c1e1900 */
[----:B-----5:R-:W-:Y:S01]  /*20ce0*/  IMAD.IADD R9, R9, 0x1, -R13 ;  /* 0x0000000109097824 */ /* 0x020fe200078e0a0d */
[----:B------:R-:W-:Y:S01]  /*20cf0*/  BSSY B0, `(.L_x_6171) ;  /* 0x0000037000007945 */ /* 0x000fe20003800000 */
[----:B------:R-:W-:Y:S02]  /*20d00*/  LOP3.LUT R20, R8, 0xff, RZ, 0xc0, !PT ;  /* 0x000000ff08147812 */ /* 0x000fe400078ec0ff */
[----:B---3--:R-:W-:-:S02]  /*20d10*/  SHF.R.U32.HI R4, RZ, 0x10, R8 ;  /* 0x00000010ff047819 */ /* 0x008fc40000011608 */
[----:B0-----:R-:W-:-:S13]  /*20d20*/  ISETP.NE.AND P0, PT, R3, 0x1, PT ;  /* 0x000000010300780c */ /* 0x001fda0003f05270 */
[----:B------:R-:W0:Y:S08]  /*20d30*/  @P0 LDC R7, c[0x0][0x44c] ;  /* 0x00011300ff070b82 */ /* 0x000e300000000800 */
[----:B------:R-:W3:Y:S01]  /*20d40*/  @P0 LDC R3, c[0x0][0x450] ;  /* 0x00011400ff030b82 */ /* 0x000ee20000000800 */
[----:B--2---:R-:W-:Y:S02]  /*20d50*/  @P1 IMAD.IADD R6, R11, 0x1, -R2 ;  /* 0x000000010b061824 */ /* 0x004fe400078e0a02 */
[----:B------:R-:W-:-:S04]  /*20d60*/  IMAD.SHL.U32 R2, R25, 0x80, RZ ;  /* 0x0000008019027824 */ /* 0x000fc800078e00ff */
[----:B------:R-:W-:-:S04]  /*20d70*/  VIADD R2, R2, 0x7f ;  /* 0x0000007f02027836 */ /* 0x000fc80000000000 */
[----:B0-----:R-:W-:-:S05]  /*20d80*/  @P0 IMAD.HI.U32 R10, R2, R7, RZ ;  /* 0x00000007020a0227 */ /* 0x001fca00078e00ff */
[----:B---3--:R-:W-:Y:S01]  /*20d90*/  @P0 SHF.R.U32.HI R2, RZ, R3, R10 ;  /* 0x00000003ff020219 */ /* 0x008fe2000001160a */
[----:B------:R-:W-:-:S04]  /*20da0*/  IMAD.IADD R3, R9, 0x1, R6 ;  /* 0x0000000109037824 */ /* 0x000fc800078e0206 */
[C---:B------:R-:W-:Y:S01]  /*20db0*/  VIADD R5, R3.reuse, 0x5f ;  /* 0x0000005f03057836 */ /* 0x040fe20000000000 */
[----:B------:R-:W-:Y:S01]  /*20dc0*/  IADD3 R7, R3, 0x60, -R12 ;  /* 0x0000006003077810 */ /* 0x000fe20007ffe80c */
[----:B------:R0:W-:Y:S02]  /*20dd0*/  STL [R1+0x4], R3 ;  /* 0x0000040301007387 */ /* 0x0001e40000100800 */
[----:B------:R-:W-:-:S04]  /*20de0*/  IMAD.HI R5, R5, 0x2aaaaaab, RZ ;  /* 0x2aaaaaab05057827 */ /* 0x000fc800078e02ff */
[----:B------:R-:W-:-:S04]  /*20df0*/  IMAD.IADD R2, R7, 0x1, R2 ;  /* 0x0000000107027824 */ /* 0x000fc800078e0202 */
[----:B------:R-:W-:Y:S01]  /*20e00*/  IMAD.HI R2, R2, 0x2aaaaaab, RZ ;  /* 0x2aaaaaab02027827 */ /* 0x000fe200078e02ff */
[----:B0-----:R-:W-:-:S04]  /*20e10*/  SHF.R.U32.HI R3, RZ, 0x1f, R5 ;  /* 0x0000001fff037819 */ /* 0x001fc80000011605 */
        /* <DEDUP_REMOVED lines=11> */
[----:B-1----:R-:W-:Y:S02]  /*20ed0*/  IADD3 R12, R8, -0x1, R10 ;  /* 0xffffffff080c7810 */ /* 0x002fe40007ffe00a */
        /* <DEDUP_REMOVED lines=24> */
.L_x_6172:
[----:B------:R-:W-:Y:S05]  /*21060*/  BSYNC B0 ;  /* 0x0000000000007941 */ /* 0x000fea0003800000 */
.L_x_6171:
        /* <DEDUP_REMOVED lines=24> */
[----:B------:R0:W2:Y:S02]  /*211f0*/  SHFL.IDX PT, R14, R8, RZ, 0x1f ;  /* 0x00001fff080e7589 */ /* 0x0000a400000e0000 */
.L_x_6342:
[----:B--2---:R-:W-:Y:S02]  /*21200*/  ISETP.NE.AND P0, PT, R14, RZ, PT ;  /* 0x000000ff0e00720c */ /* 0x004fe40003f05270 */
[----:B------:R-:W-:-:S11]  /*21210*/  PLOP3.LUT P6, PT, PT, PT, PT, 0x8, 0x0 ;  /* 0x000000000000781c */ /* 0x000fd60003fce170 */
[----:B------:R-:W-:Y:S05]  /*21220*/  @P0 BRA `(.L_x_6176) ;  /* 0x00000000000c0947 */ /* 0x000fea0003800000 */
[----:B------:R-:W-:-:S03]  /*21230*/  UMOV UR4, 0xffffffff ;  /* 0xffffffff00047882 */ /* 0x000fc60000000000 */
[----:B------:R-:W-:Y:S05]  /*21240*/  BRA.DIV UR4, `(.L_x_6177) ;  /* 0x0000007604487947 */ /* 0x000fea000b800000 */
[----:B------:R-:W-:-:S13]  /*21250*/  ELECT P6, URZ, PT ;  /* 0x00000000003f782f */ /* 0x000fda00038c0000 */
.L_x_6176:
        /* <DEDUP_REMOVED lines=9> */
.L_x_6345:
[----:B------:R-:W-:Y:S05]  /*212f0*/  BSYNC B1 ;  /* 0x0000000000017941 */ /* 0x000fea0003800000 */
.L_x_6178:
[----:B------:R-:W-:Y:S04]  /*21300*/  BSSY B1, `(.L_x_6180) ;  /* 0x000008c000017945 */ /* 0x000fe80003800000 */
[----:B------:R-:W-:Y:S05]  /*21310*/  @!P6 BRA `(.L_x_6181) ;  /* 0x000000080028e947 */ /* 0x000fea0003800000 */
[----:B-1----:R-:W-:Y:S01]  /*21320*/  IMAD R12, R28, 0x8, R16 ;  /* 0x000000081c0c7824 */ /* 0x002fe200078e0210 */
[----:B------:R-:W-:Y:S01]  /*21330*/  SHF.L.U32 R11, R30, 0x1f, RZ ;  /* 0x0000001f1e0b7819 */ /* 0x000fe200000006ff */
[----:B------:R-:W1:Y:S01]  /*21340*/  S2R R9, SR_TID.X ;  /* 0x0000000000097919 */ /* 0x000e620000002100 */
[----:B------:R-:W-:Y:S02]  /*21350*/  BSSY B2, `(.L_x_6182) ;  /* 0x0000005000027945 */ /* 0x000fe40003800000 */
[----:B------:R-:W2:Y:S01]  /*21360*/  SYNCS.PHASECHK.TRANS64.TRYWAIT P0, [R12+URZ+0x308a0], R11 ;  /* 0x0308a00b0c0075a7 */ /* 0x000ea2000800017f */
[----:B-1----:R-:W-:-:S04]  /*21370*/  LOP3.LUT R9, R9, 0x7f, RZ, 0xc0, !PT ;  /* 0x0000007f09097812 */ /* 0x002fc800078ec0ff */
[----:B------:R-:W-:Y:S01]  /*21380*/  ISETP.NE.AND P1, PT, R9, RZ, PT ;  /* 0x000000ff0900720c */ /* 0x000fe20003f25270 */
[----:B--2---:R-:W-:-:S12]  /*21390*/  @!P0 BRA `(.L_x_6183) ;  /* 0x0000007400288947 */ /* 0x004fd80003800000 */
.L_x_6346:
[----:B------:R-:W-:Y:S05]  /*213a0*/  BSYNC B2 ;  /* 0x0000000000027941 */ /* 0x000fea0003800000 */
.L_x_6182:
        /* <DEDUP_REMOVED lines=9> */
.L_x_6185:
[----:B------:R-:W-:Y:S05]  /*21440*/  BSYNC B2 ;  /* 0x0000000000027941 */ /* 0x000fea0003800000 */
.L_x_6184:
        /* <DEDUP_REMOVED lines=12> */
.L_x_6186:
        /* <DEDUP_REMOVED lines=16> */
.L_x_6187:
        /* <DEDUP_REMOVED lines=16> */
.L_x_6188:
        /* <DEDUP_REMOVED lines=13> */
.L_x_6347:
[----:B------:R-:W-:Y:S05]  /*217e0*/  BSYNC B2 ;  /* 0x0000000000027941 */ /* 0x000fea0003800000 */
.L_x_6189:
        /* <DEDUP_REMOVED lines=11> */
.L_x_6192:
[----:B------:R-:W-:Y:S05]  /*218a0*/  BSYNC B2 ;  /* 0x0000000000027941 */ /* 0x000fea0003800000 */
.L_x_6191:
        /* <DEDUP_REMOVED lines=9> */
.L_x_6193:
        /* <DEDUP_REMOVED lines=15> */
.L_x_6194:
        /* <DEDUP_REMOVED lines=15> */
.L_x_6195:
        /* <DEDUP_REMOVED lines=10> */
.L_x_6181:
[----:B------:R-:W-:Y:S05]  /*21bc0*/  BSYNC B1 ;  /* 0x0000000000017941 */ /* 0x000fea0003800000 */
.L_x_6180:
        /* <DEDUP_REMOVED lines=9> */
.L_x_6212:
        /* <DEDUP_REMOVED lines=11> */
.L_x_6348:
[----:B------:R-:W-:Y:S05]  /*21d10*/  BSYNC B2 ;  /* 0x0000000000027941 */ /* 0x000fea0003800000 */
.L_x_6198:
        /* <DEDUP_REMOVED lines=9> */
.L_x_6201:
[----:B------:R-:W-:Y:S05]  /*21db0*/  BSYNC B2 ;  /* 0x0000000000027941 */ /* 0x000fea0003800000 */
.L_x_6200:
        /* <DEDUP_REMOVED lines=11> */
.L_x_6202:
        /* <DEDUP_REMOVED lines=16> */
.L_x_6203:
        /* <DEDUP_REMOVED lines=16> */
.L_x_6204:
        /* <DEDUP_REMOVED lines=13> */
.L_x_6349:
[----:B------:R-:W-:Y:S05]  /*22140*/  BSYNC B2 ;  /* 0x0000000000027941 */ /* 0x000fea0003800000 */
.L_x_6205:
        /* <DEDUP_REMOVED lines=11> */
.L_x_6208:
[----:B------:R-:W-:Y:S05]  /*22200*/  BSYNC B2 ;  /* 0x0000000000027941 */ /* 0x000fea0003800000 */
.L_x_6207:
        /* <DEDUP_REMOVED lines=8> */
.L_x_6209:
        /* <DEDUP_REMOVED lines=16> */
.L_x_6210:
        /* <DEDUP_REMOVED lines=15> */
.L_x_6211:
        /* <DEDUP_REMOVED lines=10> */
.L_x_6197:
[----:B------:R-:W-:Y:S05]  /*22520*/  BSYNC B1 ;  /* 0x0000000000017941 */ /* 0x000fea0003800000 */
.L_x_6196:
        /* <DEDUP_REMOVED lines=8> */
.L_x_6174:
[----:B------:R-:W-:Y:S05]  /*225b0*/  BSYNC B0 ;  /* 0x0000000000007941 */ /* 0x000fea0003800000 */
.L_x_6173:
[----:B------:R-:W2:Y:S01]  /*225c0*/  LDC R0, c[0x0][0x448] ;  /* 0x00011200ff007b82 */ /* 0x000ea20000000800 */
[----:B------:R-:W-:Y:S01]  /*225d0*/  LEA R2, R25, 0x7f, 0x7 ;  /* 0x0000007f19027811 */ /* 0x000fe200078e38ff */
[----:B------:R-:W-:Y:S06]  /*225e0*/  @!P0 WARPSYNC.ALL ;  /* 0x0000000000008948 */ /* 0x000fec0003800000 */
[----:B------:R-:W-:Y:S01]  /*225f0*/  @!P0 BAR.SYNC.DEFER_BLOCKING 0xc, 0x180 ;  /* 0x0306000000008b1d */ /* 0x000fe20000010000 */
[----:B------:R-:W-:-:S05]  /*22600*/  ISETP.NE.AND P2, PT, R4, RZ, PT ;  /* 0x000000ff0400720c */ /* 0x000fca0003f45270 */
[----:B------:R-:W-:Y:S08]  /*22610*/  BSSY B0, `(.L_x_6213) ;  /* 0x0000029000007945 */ /* 0x000ff00003800000 */
[----:B------:R-:W3:Y:S01]  /*22620*/  @!P2 LDC R4, c[0x0][0x9f0] ;  /* 0x00027c00ff04ab82 */ /* 0x000ee20000000800 */
[----:B--2---:R-:W-:-:S13]  /*22630*/  ISETP.NE.AND P1, PT, R0, 0x1, PT ;  /* 0x000000010000780c */ /* 0x004fda0003f25270 */
[----:B------:R-:W2:Y:S08]  /*22640*/  @P1 LDC R9, c[0x0][0x44c] ;  /* 0x00011300ff091b82 */ /* 0x000eb00000000800 */
[----:B------:R-:W4:Y:S01]  /*22650*/  @P1 LDC R3, c[0x0][0x450] ;  /* 0x00011400ff031b82 */ /* 0x000f220000000800 */
[----:B--2---:R-:W-:-:S05]  /*22660*/  @P1 IMAD.HI.U32 R0, R2, R9, RZ ;  /* 0x0000000902001227 */ /* 0x004fca00078e00ff */
[----:B----4-:R-:W-:Y:S01]  /*22670*/  @P1 SHF.R.U32.HI R2, RZ, R3, R0 ;  /* 0x00000003ff021219 */ /* 0x010fe20000011600 */
[----:B------:R-:W-:-:S04]  /*22680*/  IMAD.MOV.U32 R0, RZ, RZ, RZ ;  /* 0x000000ffff007224 */ /* 0x000fc800078e00ff */
[----:B------:R-:W-:-:S04]  /*22690*/  IMAD.IADD R2, R7, 0x1, R2 ;  /* 0x0000000107027824 */ /* 0x000fc800078e0202 */
[----:B------:R-:W-:-:S05]  /*226a0*/  IMAD.HI R2, R2, 0x2aaaaaab, RZ ;  /* 0x2aaaaaab02027827 */ /* 0x000fca00078e02ff */
[----:B------:R-:W-:-:S04]  /*226b0*/  SHF.R.U32.HI R3, RZ, 0x1f, R2 ;  /* 0x0000001fff037819 */ /* 0x000fc80000011602 */
[----:B------:R-:W-:-:S04]  /*226c0*/  LEA.HI.SX32 R2, R2, R3, 0x1c ;  /* 0x0000000302027211 */ /* 0x000fc800078fe2ff */
[----:B------:R-:W-:-:S04]  /*226d0*/  VIMNMX R5, R5, R2, PT ;  /* 0x0000000205057248 */ /* 0x000fc80003fe0100 */
[----:B------:R-:W-:-:S13]  /*226e0*/  ISETP.GE.AND P1, PT, R5, 0x1, PT ;  /* 0x000000010500780c */ /* 0x000fda0003f26270 */
[----:B---3--:R-:W-:Y:S05]  /*226f0*/  @!P1 BRA `(.L_x_6214) ;  /* 0x0000000000689947 */ /* 0x008fea0003800000 */
[----:B------:R-:W-:Y:S01]  /*22700*/  IABS R0, R4 ;  /* 0x0000000400007213 */ /* 0x000fe20000000000 */
[----:B------:R-:W-:-:S03]  /*22710*/  IMAD.MOV.U32 R2, RZ, RZ, RZ ;  /* 0x000000ffff027224 */ /* 0x000fc600078e00ff */
[----:B0-----:R-:W0:Y:S08]  /*22720*/  I2F.RP R8, R0 ;  /* 0x0000000000087306 */ /* 0x001e300000209400 */
[----:B0-----:R-:W0:Y:S02]  /*22730*/  MUFU.RCP R8, R8 ;  /* 0x0000000800087308 */ /* 0x001e240000001000 */
[----:B0-----:R-:W-:-:S06]  /*22740*/  VIADD R9, R8, 0xffffffe ;  /* 0x0ffffffe08097836 */ /* 0x001fcc0000000000 */
[----:B------:R-:W0:Y:S02]  /*22750*/  F2I.FTZ.U32.TRUNC.NTZ R3, R9 ;  /* 0x0000000900037305 */ /* 0x000e24000021f000 */
[----:B0-----:R-:W-:-:S04]  /*22760*/  IMAD.MOV R7, RZ, RZ, -R3 ;  /* 0x000000ffff077224 */ /* 0x001fc800078e0a03 */
[----:B------:R-:W-:-:S04]  /*22770*/  IMAD R7, R7, R0, RZ ;  /* 0x0000000007077224 */ /* 0x000fc800078e02ff */
[----:B------:R-:W-:Y:S01]  /*22780*/  IMAD.HI.U32 R6, R3, R7, R2 ;  /* 0x0000000703067227 */ /* 0x000fe200078e0002 */
[----:B------:R-:W-:Y:S02]  /*22790*/  IADD3 R3, R4, -0x1, R5 ;  /* 0xffffffff04037810 */ /* 0x000fe40007ffe005 */
[-C--:B------:R-:W-:Y:S02]  /*227a0*/  IABS R7, R4.reuse ;  /* 0x0000000400077213 */ /* 0x080fe40000000000 */
[----:B------:R-:W-:Y:S02]  /*227b0*/  IABS R2, R3 ;  /* 0x0000000300027213 */ /* 0x000fe40000000000 */
[----:B------:R-:W-:Y:S01]  /*227c0*/  LOP3.LUT R3, R3, R4, RZ, 0x3c, !PT ;  /* 0x0000000403037212 */ /* 0x000fe200078e3cff */
[----:B------:R-:W-:Y:S02]  /*227d0*/  IMAD.MOV R7, RZ, RZ, -R7 ;  /* 0x000000ffff077224 */ /* 0x000fe400078e0a07 */
        /* <DEDUP_REMOVED lines=12> */
.L_x_6214:
[----:B------:R-:W-:Y:S05]  /*228a0*/  BSYNC B0 ;  /* 0x0000000000007941 */ /* 0x000fea0003800000 */
.L_x_6213:
[-C--:B------:R-:W-:Y:S01]  /*228b0*/  IMAD R3, R20, R0.reuse, RZ ;  /* 0x0000000014037224 */ /* 0x080fe200078e02ff */
        /* <DEDUP_REMOVED lines=13> */
[----:B------:R-:W2:Y:S01]  /*22990*/  FLO.U32 R0, UR4 ;  /* 0x0000000400007d00 */ /* 0x000ea200080e0000 */
[----:B------:R-:W-:Y:S01]  /*229a0*/  ULDC.64 UR6, c[0x0][0x208] ;  /* 0x0000820000067ab9 */ /* 0x000fe20000000a00 */
        /* <DEDUP_REMOVED lines=9> */
.L_x_6216:
        /* <DEDUP_REMOVED lines=11> */
[----:B------:R-:W-:Y:S02]  /*22af0*/  IMAD.U32 R6, RZ, RZ, UR8 ;  /* 0x00000008ff067e24 */ /* 0x000fe4000f8e00ff */
[----:B------:R-:W-:-:S02]  /*22b00*/  IMAD.U32 R7, RZ, RZ, UR9 ;  /* 0x00000009ff077e24 */ /* 0x000fc4000f8e00ff */
[----:B------:R-:W-:Y:S02]  /*22b10*/  IMAD.U32 R10, RZ, RZ, UR4 ;  /* 0x00000004ff0a7e24 */ /* 0x000fe4000f8e00ff */
[----:B------:R-:W-:Y:S02]  /*22b20*/  IMAD.U32 R11, RZ, RZ, UR5 ;  /* 0x00000005ff0b7e24 */ /* 0x000fe4000f8e00ff */
[----:B0-----:R-:W-:Y:S02]  /*22b30*/  IMAD.MOV.U32 R8, RZ, RZ, 0x70 ;  /* 0x00000070ff087424 */ /* 0x001fe400078e00ff */
[----:B-1----:R-:W-:Y:S02]  /*22b40*/  IMAD.MOV.U32 R12, RZ, RZ, 0x1 ;  /* 0x00000001ff0c7424 */ /* 0x002fe400078e00ff */
[----:B------:R-:W-:-:S07]  /*22b50*/  IMAD.MOV.U32 R13, RZ, RZ, RZ ;  /* 0x000000ffff0d7224 */ /* 0x000fce00078e00ff */
[----:B------:R-:W-:-:S07]  /*22b60*/  LEPC R20, `(.L_x_6219) ;  /* 0x000000001014794e */ /* 0x000fce0000000000 */
[----:B--2---:R-:W-:Y:S05]  /*22b70*/  CALL.ABS.NOINC R2 ;  /* 0x0000000002007343 */ /* 0x004fea0003c00000 */
.L_x_6219:
[----:B------:R-:W-:Y:S05]  /*22b80*/  BSYNC B6 ;  /* 0x0000000000067941 */ /* 0x000fea0003800000 */
.L_x_6218:
        /* <DEDUP_REMOVED lines=11> */
[----:B------:R-:W-:Y:S02]  /*22c40*/  IMAD.U32 R6, RZ, RZ, UR8 ;  /* 0x00000008ff067e24 */ /* 0x000fe4000f8e00ff */
[----:B------:R-:W-:-:S02]  /*22c50*/  IMAD.U32 R7, RZ, RZ, UR9 ;  /* 0x00000009ff077e24 */ /* 0x000fc4000f8e00ff */
[----:B------:R-:W-:Y:S02]  /*22c60*/  IMAD.U32 R10, RZ, RZ, UR4 ;  /* 0x00000004ff0a7e24 */ /* 0x000fe4000f8e00ff */
[----:B------:R-:W-:Y:S02]  /*22c70*/  IMAD.U32 R11, RZ, RZ, UR5 ;  /* 0x00000005ff0b7e24 */ /* 0x000fe4000f8e00ff */
[----:B0-----:R-:W-:Y:S02]  /*22c80*/  IMAD.MOV.U32 R8, RZ, RZ, 0x70 ;  /* 0x00000070ff087424 */ /* 0x001fe400078e00ff */
[----:B-1----:R-:W-:Y:S02]  /*22c90*/  IMAD.MOV.U32 R12, RZ, RZ, 0x1 ;  /* 0x00000001ff0c7424 */ /* 0x002fe400078e00ff */
[----:B--2---:R-:W-:-:S07]  /*22ca0*/  IMAD.MOV.U32 R13, RZ, RZ, RZ ;  /* 0x000000ffff0d7224 */ /* 0x004fce00078e00ff */
[----:B------:R-:W-:-:S07]  /*22cb0*/  LEPC R20, `(.L_x_6222) ;  /* 0x000000001014794e */ /* 0x000fce0000000000 */
[----:B---3--:R-:W-:Y:S05]  /*22cc0*/  CALL.ABS.NOINC R2 ;  /* 0x0000000002007343 */ /* 0x008fea0003c00000 */
.L_x_6222:
        /* <DEDUP_REMOVED lines=15> */
.L_x_6221:
[----:B------:R-:W-:Y:S05]  /*22dc0*/  BSYNC B6 ;  /* 0x0000000000067941 */ /* 0x000fea0003800000 */
.L_x_6220:
[----:B------:R-:W2:Y:S01]  /*22dd0*/  LDL R22, [R1+0x1c] ;  /* 0x00001c0001167983 */ /* 0x000ea20000100800 */
[----:B------:R-:W-:-:S03]  /*22de0*/  ULDC.64 UR4, c[0x0][0x9f8] ;  /* 0x00027e0000047ab9 */ /* 0x000fc60000000a00 */
[----:B------:R-:W3:Y:S01]  /*22df0*/  LDL R7, [R1+0x4] ;  /* 0x0000040001077983 */ /* 0x000ee20000100800 */
        /* <DEDUP_REMOVED lines=19> */
[----:B------:R-:W-:Y:S01]  /*22f30*/  ISETP.GE.AND P3, PT, R33, UR4, PT ;  /* 0x0000000421007c0c */ /* 0x000fe2000bf66270 */
[----:B------:R-:W-:Y:S01]  /*22f40*/  UMOV UR5, 0xffffffff ;  /* 0xffffffff00057882 */ /* 0x000fe20000000000 */
[----:B--2---:R-:W-:-:S04]  /*22f50*/  VIADD R22, R22, 0xffffffff ;  /* 0xffffffff16167836 */ /* 0x004fc80000000000 */
[----:B------:R-:W-:-:S05]  /*22f60*/  IMAD R5, R22, 0x60, R20 ;  /* 0x0000006016057824 */ /* 0x000fca00078e0214 */
[----:B---3--:R-:W-:-:S04]  /*22f70*/  ISETP.GE.AND P0, PT, R5, R7, PT ;  /* 0x000000070500720c */ /* 0x008fc80003f06270 */
        /* <DEDUP_REMOVED lines=22> */
[----:B------:R-:W-:-:S04]  /*230e0*/  @P0 LOP3.LUT R19, R19, 0x8, RZ, 0xfc, !PT ;  /* 0x0000000813130812 */ /* 0x000fc800078efcff */
[----:B------:R-:W-:-:S04]  /*230f0*/  LOP3.LUT R19, R19, 0xffffffef, RZ, 0xc0, !PT ;  /* 0xffffffef13137812 */ /* 0x000fc800078ec0ff */
[----:B------:R-:W-:Y:S01]  /*23100*/  @P2 LOP3.LUT R19, R19, 0x10, RZ, 0xfc, !PT ;  /* 0x0000001013132812 */ /* 0x000fe200078efcff */
[----:B------:R0:W-:Y:S03]  /*23110*/  STL [R1+0x10], R8 ;  /* 0x0000100801007387 */ /* 0x0001e60000100800 */
[----:B------:R-:W-:Y:S02]  /*23120*/  LOP3.LUT R19, R19, 0xfffffffb, RZ, 0xc0, !PT ;  /* 0xfffffffb13137812 */ /* 0x000fe400078ec0ff */
[----:B------:R-:W-:Y:S02]  /*23130*/  ISETP.GE.AND P1, PT, R36, UR4, PT ;  /* 0x0000000424007c0c */ /* 0x000fe4000bf26270 */
[----:B------:R-:W-:Y:S02]  /*23140*/  @P3 LOP3.LUT R19, R19, 0x4, RZ, 0xfc, !PT ;  /* 0x0000000413133812 */ /* 0x000fe400078efcff */
[----:B------:R-:W-:-:S02]  /*23150*/  ISETP.GE.AND P0, PT, R34, UR4, PT ;  /* 0x0000000422007c0c */ /* 0x000fc4000bf06270 */
[----:B------:R-:W-:-:S04]  /*23160*/  LOP3.LUT R19, R19, 0xfffffffe, RZ, 0xc0, !PT ;  /* 0xfffffffe13137812 */ /* 0x000fc800078ec0ff */
[----:B------:R-:W-:-:S04]  /*23170*/  LOP3.LUT R19, R19, 0xfffffffd, RZ, 0xc0, !PT ;  /* 0xfffffffd13137812 */ /* 0x000fc800078ec0ff */
[----:B------:R-:W-:-:S04]  /*23180*/  @P1 LOP3.LUT R19, R19, 0x2, RZ, 0xfc, !PT ;  /* 0x0000000213131812 */ /* 0x000fc800078efcff */
[----:B------:R-:W-:Y:S01]  /*23190*/  @P0 LOP3.LUT R19, R19, 0x1, RZ, 0xfc, !PT ;  /* 0x0000000113130812 */ /* 0x000fe200078efcff */
[----:B0-----:R-:W-:Y:S06]  /*231a0*/  BRA.DIV UR5, `(.L_x_6223) ;  /* 0x0000005605f47947 */ /* 0x001fec000b800000 */
.L_x_6352:
[----:B------:R-:W-:Y:S05]  /*231b0*/  @!P2 BRA `(.L_x_6224) ;  /* 0x000000000004a947 */ /* 0x000fea0003800000 */
[----:B------:R-:W-:Y:S01]  /*231c0*/  BPT.TRAP 0x1 ;  /* 0x000000040000795c */ /* 0x000fe20000300000 */
.L_x_6224:
        /* <DEDUP_REMOVED lines=23> */
.L_x_6353:
[----:B------:R-:W-:Y:S05]  /*23340*/  BSYNC B0 ;  /* 0x0000000000007941 */ /* 0x000fea0003800000 */
.L_x_6225:
[----:B------:R-:W2:Y:S01]  /*23350*/  LDL R9, [R1+0x4] ;  /* 0x0000040001097983 */ /* 0x000ea20000100800 */
        /* <DEDUP_REMOVED lines=29> */
[----:B------:R-:W-:Y:S01]  /*23530*/  @P0 IMAD R8, R5, 0x2, R16 ;  /* 0x0000000205080824 */ /* 0x000fe200078e0210 */
[----:B------:R-:W-:Y:S02]  /*23540*/  ULDC.64 UR4, c[0x0][0x208] ;  /* 0x0000820000047ab9 */ /* 0x000fe40000000a00 */
        /* <DEDUP_REMOVED lines=60> */
.L_x_6367:
[----:B------:R-:W-:Y:S01]  /*23910*/  ISETP.GE.AND P0, PT, R6, 0x51, PT ;  /* 0x000000510600780c */ /* 0x000fe20003f06270 */
[----:B------:R-:W-:-:S12]  /*23920*/  ULDC.64 UR4, c[0x0][0x208] ;  /* 0x0000820000047ab9 */ /* 0x000fd80000000a00 */
        /* <DEDUP_REMOVED lines=11> */
.L_x_6228:
        /* <DEDUP_REMOVED lines=11> */
.L_x_6229:
        /* <DEDUP_REMOVED lines=37> */
.L_x_6231:
[----:B------:R-:W-:Y:S05]  /*23ce0*/  BSYNC B6 ;  /* 0x0000000000067941 */ /* 0x000fea0003800000 */
.L_x_6230:
[----:B------:R-:W2:Y:S01]  /*23cf0*/  LDL.LU R20, [R1+0x2c] ;  /* 0x00002c0001147983 */ /* 0x000ea20000300800 */
[----:B------:R-:W-:Y:S01]  /*23d00*/  ULDC.64 UR4, c[0x0][0x2d8] ;  /* 0x0000b60000047ab9 */ /* 0x000fe20000000a00 */
[----:B-1----:R-:W1:Y:S02]  /*23d10*/  LDC R7, c[0x0][0x448] ;  /* 0x00011200ff077b82 */ /* 0x002e640000000800 */
[----:B0-----:R-:W3:Y:S04]  /*23d20*/  LDL.LU.64 R2, [R1+0x20] ;  /* 0x0000200001027983 */ /* 0x001ee80000300a00 */
[----:B------:R0:W5:Y:S04]  /*23d30*/  LDL R10, [R1+0x18] ;  /* 0x00001800010a7983 */ /* 0x0001680000100800 */
[----:B------:R0:W5:Y:S01]  /*23d40*/  LDL R8, [R1] ;  /* 0x0000000001087983 */ /* 0x0001620000100800 */
[----:B-1----:R-:W-:-:S13]  /*23d50*/  ISETP.NE.AND P0, PT, R7, 0x1, PT ;  /* 0x000000010700780c */ /* 0x002fda0003f05270 */
[----:B------:R-:W1:Y:S01]  /*23d60*/  @P0 LDC R6, c[0x0][0x44c] ;  /* 0x00011300ff060b82 */ /* 0x000e620000000800 */
[----:B---3--:R-:W-:Y:S02]  /*23d70*/  IMAD.MOV.U32 R3, RZ, RZ, R35 ;  /* 0x000000ffff037224 */ /* 0x008fe400078e0023 */
[----:B------:R-:W-:-:S04]  /*23d80*/  IMAD.WIDE.U32 R2, R26, UR4, R2 ;  /* 0x000000041a027c25 */ /* 0x000fc8000f8e0002 */
[----:B------:R-:W-:Y:S01]  /*23d90*/  IMAD R3, R26, UR5, R3 ;  /* 0x000000051a037c24 */ /* 0x000fe2000f8e0203 */
[----:B------:R-:W-:Y:S02]  /*23da0*/  ULDC.64 UR4, c[0x0][0x2e0] ;  /* 0x0000b80000047ab9 */ /* 0x000fe40000000a00 */
[----:B--2---:R-:W-:Y:S02]  /*23db0*/  IMAD R0, R20, UR4, RZ ;  /* 0x0000000414007c24 */ /* 0x004fe4000f8e02ff */
        /* <DEDUP_REMOVED lines=41> */
[----:B-----5:R-:W-:Y:S01]  /*24050*/  IMAD R5, R10, R7, RZ ;  /* 0x000000070a057224 */ /* 0x020fe200078e02ff */
[----:B------:R-:W-:Y:S01]  /*24060*/  ULDC.64 UR4, c[0x0][0x208] ;  /* 0x0000820000047ab9 */ /* 0x000fe20000000a00 */
        /* <DEDUP_REMOVED lines=77> */
.L_x_6384:
[----:B-1----:R-:W-:Y:S01]  /*24540*/  VIADD R0, R25, 0x70 ;  /* 0x0000007019007836 */ /* 0x002fe20000000000 */
[----:B------:R-:W-:Y:S04]  /*24550*/  BSSY B0, `(.L_x_6233) ;  /* 0x000000c000007945 */ /* 0x000fe80003800000 */
[----:B------:R-:W-:-:S13]  /*24560*/  ISETP.GE.AND P2, PT, R0, R5, PT ;  /* 0x000000050000720c */ /* 0x000fda0003f46270 */
[----:B------:R-:W-:Y:S05]  /*24570*/  @P2 BRA `(.L_x_6234) ;  /* 0x0000000000242947 */ /* 0x000fea0003800000 */
[----:B--2---:R-:W-:Y:S01]  /*24580*/  LEA R2, P2, R33, R14, 0x1 ;  /* 0x0000000e21027211 */ /* 0x004fe200078408ff */
[----:B------:R-:W-:-:S04]  /*24590*/  ULDC.64 UR4, c[0x0][0x208] ;  /* 0x0000820000047ab9 */ /* 0x000fc80000000a00 */
[----:B------:R-:W-:-:S05]  /*245a0*/  IMAD.X R3, RZ, RZ, R4, P2 ;  /* 0x000000ffff037224 */ /* 0x000fca00010e0604 */
[----:B------:R-:W-:Y:S01]  /*245b0*/  @!PT LDS RZ, [RZ] ;  /* 0x00000000fffff984 */ /* 0x000fe20000000800 */
[----:B------:R-:W-:Y:S01]  /*245c0*/  @!PT LDS RZ, [RZ] ;  /* 0x00000000fffff984 */ /* 0x000fe20000000800 */
[----:B------:R-:W-:Y:S01]  /*245d0*/  @!PT LDS RZ, [RZ] ;  /* 0x00000000fffff984 */ /* 0x000fe20000000800 */
[----:B------:R0:W-:Y:S04]  /*245e0*/  LDGSTS.E.BYPASS.LTC128B.128 [R8+0x15c00], desc[UR4][R2.64], !P3 ;  /* 0x15c0000002087fae */ /* 0x0001e8000d901d44 */
[----:B------:R0:W-:Y:S04]  /*245f0*/  LDGSTS.E.BYPASS.LTC128B.128 [R8+0x19c00], desc[UR4][R2.64+0x80], !P0 ;  /* 0x19c0008002087fae */ /* 0x0001e8000c101d44 */
[----:B------:R0:W-:Y:S02]  /*24600*/  LDGSTS.E.BYPASS.LTC128B.128 [R8+0x1dc00], desc[UR4][R2.64+0x100], !P1 ;  /* 0x1dc0010002087fae */ /* 0x0001e4000c901d44 */
.L_x_6234:
[----:B------:R-:W-:Y:S05]  /*24610*/  BSYNC B0 ;  /* 0x0000000000007941 */ /* 0x000fea0003800000 */
.L_x_6233:
[----:B------:R-:W-:Y:S01]  /*24620*/  NOP ;  /* 0x0000000000007918 */ /* 0x000fe20000000000 */
[----:B------:R-:W-:-:S13]  /*24630*/  PLOP3.LUT P0, PT, PT, PT, PT, 0x80, 0x0 ;  /* 0x000000000000781c */ /* 0x000fda0003f0f070 */
.L_x_6235:
        /* <DEDUP_REMOVED lines=20> */
.L_x_6385:
[----:B------:R-:W-:Y:S05]  /*24780*/  BSYNC B0 ;  /* 0x0000000000007941 */ /* 0x000fea0003800000 */
.L_x_6236:
        /* <DEDUP_REMOVED lines=11> */
.L_x_6252:
[----:B------:R-:W3:Y:S01]  /*24840*/  LDL R4, [R1+0xc] ;  /* 0x00000c0001047983 */ /* 0x000ee20000100800 */
[----:B------:R-:W1:Y:S03]  /*24850*/  LDC R7, c[0x0][0x430] ;  /* 0x00010c00ff077b82 */ /* 0x000e660000000800 */
[----:B------:R-:W4:Y:S01]  /*24860*/  LDL R8, [R1+0x10] ;  /* 0x0000100001087983 */ /* 0x000f220000100800 */
[----:B------:R-:W0:Y:S02]  /*24870*/  S2R R0, SR_TID.X ;  /* 0x0000000000007919 */ /* 0x000e240000002100 */
[----:B0-----:R-:W-:-:S04]  /*24880*/  LOP3.LUT R0, R0, 0x7f, RZ, 0xc0, !PT ;  /* 0x0000007f00007812 */ /* 0x001fc800078ec0ff */
[----:B------:R-:W-:Y:S02]  /*24890*/  SHF.R.U32.HI R2, RZ, 0x3, R0 ;  /* 0x00000003ff027819 */ /* 0x000fe40000011600 */
[----:B------:R-:W0:Y:S01]  /*248a0*/  S2R R0, SR_TID.X ;  /* 0x0000000000007919 */ /* 0x000e220000002100 */
[----:B-1----:R-:W-:-:S13]  /*248b0*/  ISETP.NE.AND P0, PT, R7, 0x1, PT ;  /* 0x000000010700780c */ /* 0x002fda0003f05270 */
[----:B------:R-:W1:Y:S01]  /*248c0*/  @P0 LDC R3, c[0x0][0x438] ;  /* 0x00010e00ff030b82 */ /* 0x000e620000000800 */
[----:B0-----:R-:W-:-:S05]  /*248d0*/  IMAD.SHL.U32 R0, R0, 0x10, RZ ;  /* 0x0000001000007824 */ /* 0x001fca00078e00ff */
[----:B------:R-:W-:Y:S02]  /*248e0*/  LOP3.LUT R0, R2, 0x70, R0, 0xf8, !PT ;  /* 0x0000007002007812 */ /* 0x000fe400078ef800 */
[----:B------:R-:W0:Y:S02]  /*248f0*/  @P0 LDC R2, c[0x0][0x434] ;  /* 0x00010d00ff020b82 */ /* 0x000e240000000800 */
[----:B------:R-:W-:Y:S01]  /*24900*/  ISETP.GT.U32.AND P4, PT, R0, 0x5f, PT ;  /* 0x0000005f0000780c */ /* 0x000fe20003f84070 */
[----:B------:R-:W-:Y:S01]  /*24910*/  IMAD.U32 R11, RZ, RZ, UR37 ;  /* 0x00000025ff0b7e24 */ /* 0x000fe2000f8e00ff */
[----:B------:R-:W-:Y:S01]  /*24920*/  ULDC.64 UR4, c[0x0][0x208] ;  /* 0x0000820000047ab9 */ /* 0x000fe20000000a00 */
[----:B------:R-:W-:Y:S02]  /*24930*/  VIADD R23, R10, 0x1 ;  /* 0x000000010a177836 */ /* 0x000fe40000000000 */
[----:B------:R-:W-:Y:S02]  /*24940*/  IMAD.MOV.U32 R22, RZ, RZ, R6 ;  /* 0x000000ffff167224 */ /* 0x000fe400078e0006 */
[----:B---3--:R-:W-:-:S06]  /*24950*/  IMAD R9, R6, 0x60, R4 ;  /* 0x0000006006097824 */ /* 0x008fcc00078e0204 */
        /* <DEDUP_REMOVED lines=18> */
[----:B------:R-:W-:Y:S02]  /*24a80*/  ISETP.NE.AND P4, PT, R11, 0x3, PT ;  /* 0x000000030b00780c */ /* 0x000fe40003f85270 */
[C---:B------:R-:W-:Y:S01]  /*24a90*/  ISETP.NE.AND P0, PT, R23.reuse, 0x2, PT ;  /* 0x000000021700780c */ /* 0x040fe20003f05270 */
[----:B------:R-:W-:Y:S05]  /*24aa0*/  YIELD ;  /* 0x0000000000007946 */ /* 0x000fea0003800000 */
[----:B------:R-:W-:Y:S02]  /*24ab0*/  SEL R29, RZ, 0x1, P0 ;  /* 0x00000001ff1d7807 */ /* 0x000fe40000000000 */
[----:B------:R-:W-:-:S02]  /*24ac0*/  SEL R23, R23, RZ, P0 ;  /* 0x000000ff17177207 */ /* 0x000fc40000000000 */
[----:B------:R-:W-:Y:S01]  /*24ad0*/  LOP3.LUT R29, R20, R29, RZ, 0x3c, !PT ;  /* 0x0000001d141d7212 */ /* 0x000fe200078e3cff */
[----:B0-----:R-:W-:Y:S06]  /*24ae0*/  @!P4 BRA `(.L_x_6240) ;  /* 0x000000000004c947 */ /* 0x001fec0003800000 */
[----:B------:R-:W-:Y:S01]  /*24af0*/  BPT.TRAP 0x1 ;  /* 0x000000040000795c */ /* 0x000fe20000300000 */
.L_x_6240:
[----:B------:R-:W-:Y:S01]  /*24b00*/  IMAD R7, R23, 0x8, R16 ;  /* 0x0000000817077824 */ /* 0x000fe200078e0210 */
[----:B------:R-:W-:Y:S01]  /*24b10*/  SHF.L.U32 R2, R29, 0x1f, RZ ;  /* 0x0000001f1d027819 */ /* 0x000fe200000006ff */
[----:B------:R-:W-:Y:S03]  /*24b20*/  BSSY B1, `(.L_x_6241) ;  /* 0x0000003000017945 */ /* 0x000fe60003800000 */
[----:B------:R-:W0:Y:S02]  /*24b30*/  SYNCS.PHASECHK.TRANS64.TRYWAIT P0, [R7+URZ+0x30840], R2 ;  /* 0x03084002070075a7 */ /* 0x000e24000800017f */
[----:B0-----:R-:W-:Y:S05]  /*24b40*/  @!P0 BRA `(.L_x_6242) ;  /* 0x0000005000dc8947 */ /* 0x001fea0003800000 */
.L_x_6386:
[----:B------:R-:W-:Y:S05]  /*24b50*/  BSYNC B1 ;  /* 0x0000000000017941 */ /* 0x000fea0003800000 */
.L_x_6241:
[----:B------:R-:W-:Y:S01]  /*24b60*/  SHF.R.S32.HI R21, RZ, 0x1f, R9 ;  /* 0x0000001fff157819 */ /* 0x000fe20000011409 */
[----:B------:R-:W-:Y:S01]  /*24b70*/  ULDC.64 UR4, c[0x0][0x300] ;  /* 0x0000c00000047ab9 */ /* 0x000fe20000000a00 */
[----:B-----5:R-:W-:Y:S01]  /*24b80*/  SHF.R.S32.HI R25, RZ, 0x1f, R0 ;  /* 0x0000001fff197819 */ /* 0x020fe20000011400 */
[----:B0-----:R-:W-:Y:S01]  /*24b90*/  IMAD.WIDE.U32 R2, R9, UR4, RZ ;  /* 0x0000000409027c25 */ /* 0x001fe2000f8e00ff */
[----:B------:R-:W-:Y:S01]  /*24ba0*/  ULDC.64 UR6, c[0x0][0x2e8] ;  /* 0x0000ba0000067ab9 */ /* 0x000fe20000000a00 */
[----:B------:R-:W-:Y:S02]  /*24bb0*/  LOP3.LUT P5, RZ, R19, 0x2, RZ, 0xc0, !PT ;  /* 0x0000000213ff7812 */ /* 0x000fe400078ac0ff */
        /* <DEDUP_REMOVED lines=21> */
[----:B------:R-:W1:Y:S01]  /*24d10*/  SHFL.IDX PT, R3, R6, RZ, 0x181f ;  /* 0x00181fff06037589 */ /* 0x000e6200000e0000 */
[----:B------:R-:W-:-:S03]  /*24d20*/  ULDC.64 UR4, c[0x0][0x208] ;  /* 0x0000820000047ab9 */ /* 0x000fc60000000a00 */
        /* <DEDUP_REMOVED lines=35> */
.L_x_6400:
[----:B------:R-:W-:Y:S01]  /*24f60*/  LOP3.LUT P6, RZ, R19, 0x4, RZ, 0xc0, !PT ;  /* 0x0000000413ff7812 */ /* 0x000fe200078cc0ff */
[----:B------:R-:W-:Y:S01]  /*24f70*/  ULDC.64 UR4, c[0x0][0x208] ;  /* 0x0000820000047ab9 */ /* 0x000fe20000000a00 */
        /* <DEDUP_REMOVED lines=10> */
.L_x_6244:
        /* <DEDUP_REMOVED lines=11> */
.L_x_6245:
[----:B------:R1:W-:Y:S01]  /*250d0*/  SYNCS.ARRIVE.TRANS64.A1T0 RZ, [R7+URZ+0x30830], RZ ;  /* 0x030830ff07ff79a7 */ /* 0x0003e2000810003f */
[----:B------:R-:W-:Y:S05]  /*250e0*/  @!P5 BRA `(.L_x_6246) ;  /* 0x000000000004d947 */ /* 0x000fea0003800000 */
[----:B------:R-:W-:Y:S01]  /*250f0*/  BPT.TRAP 0x1 ;  /* 0x000000040000795c */ /* 0x000fe20000300000 */
.L_x_6246:
[----:B------:R-:W-:Y:S01]  /*25100*/  SHF.L.U32 R2, R20, 0x1f, RZ ;  /* 0x0000001f14027819 */ /* 0x000fe200000006ff */
[----:B0-----:R-:W-:Y:S01]  /*25110*/  IMAD R6, R10, 0x8, R16 ;  /* 0x000000080a067824 */ /* 0x001fe200078e0210 */
[----:B------:R-:W-:Y:S03]  /*25120*/  BSSY B1, `(.L_x_6247) ;  /* 0x0000003000017945 */ /* 0x000fe60003800000 */
[----:B------:R-:W0:Y:S02]  /*25130*/  SYNCS.PHASECHK.TRANS64.TRYWAIT P0, [R6+URZ+0x30860], R2 ;  /* 0x03086002060075a7 */ /* 0x000e24000800017f */
[----:B0-----:R-:W-:Y:S05]  /*25140*/  @!P0 BRA `(.L_x_6248) ;  /* 0x0000005400648947 */ /* 0x001fea0003800000 */
.L_x_6401:
[----:B------:R-:W-:Y:S05]  /*25150*/  BSYNC B1 ;  /* 0x0000000000017941 */ /* 0x000fea0003800000 */
.L_x_6247:
[----:B------:R-:W1:Y:S01]  /*25160*/  LDL R5, [R1+0x4] ;  /* 0x0000040001057983 */ /* 0x000e620000100800 */
[----:B------:R-:W3:Y:S01]  /*25170*/  S2R R3, SR_TID.X ;  /* 0x0000000000037919 */ /* 0x000ee20000002100 */
[----:B------:R-:W-:Y:S01]  /*25180*/  UMOV UR4, 0xffffffff ;  /* 0xffffffff00047882 */ /* 0x000fe20000000000 */
[----:B---3--:R-:W-:-:S04]  /*25190*/  LOP3.LUT R3, R3, 0x7f, RZ, 0xc0, !PT ;  /* 0x0000007f03037812 */ /* 0x008fc800078ec0ff */
[----:B------:R-:W-:Y:S01]  /*251a0*/  SHF.R.U32.HI R3, RZ, 0x3, R3 ;  /* 0x00000003ff037819 */ /* 0x000fe20000011603 */
[----:B-1----:R-:W-:Y:S02]  /*251b0*/  IMAD R7, R31, -0x60, R5 ;  /* 0xffffffa01f077824 */ /* 0x002fe400078e0205 */
[----:B------:R-:W-:Y:S02]  /*251c0*/  IMAD R5, R10, 0x4800, R37 ;  /* 0x000048000a057824 */ /* 0x000fe400078e0225 */
[----:B------:R-:W-:Y:S01]  /*251d0*/  IMAD.IADD R7, R7, 0x1, -R3 ;  /* 0x0000000107077824 */ /* 0x000fe200078e0a03 */
[----:B------:R-:W-:Y:S06]  /*251e0*/  BRA.DIV UR4, `(.L_x_6249) ;  /* 0x0000005604507947 */ /* 0x000fec000b800000 */
[----:B0-----:R-:W0:Y:S01]  /*251f0*/  SHFL.IDX PT, R2, R17, RZ, 0x181f ;  /* 0x00181fff11027589 */ /* 0x001e2200000e0000 */
[----:B------:R-:W-:Y:S01]  /*25200*/  IMAD R5, R5, 0x2, R16 ;  /* 0x0000000205057824 */ /* 0x000fe200078e0210 */
[----:B------:R-:W-:Y:S02]  /*25210*/  ULDC.64 UR4, c[0x0][0x208] ;  /* 0x0000820000047ab9 */ /* 0x000fe40000000a00 */
        /* <DEDUP_REMOVED lines=51> */
.L_x_6415:
[----:B0-----:R-:W-:Y:S01]  /*25550*/  IADD3 R2, P0, R14, R4, RZ ;  /* 0x000000040e027210 */ /* 0x001fe20007f1e0ff */
        /* <DEDUP_REMOVED lines=12> */
[----:B------:R-:W-:Y:S02]  /*25620*/  ULDC.64 UR4, c[0x0][0x328] ;  /* 0x0000ca0000047ab9 */ /* 0x000fe40000000a00 */
[----:B------:R-:W-:-:S04]  /*25630*/  IMAD R4, R21, UR4, RZ ;  /* 0x0000000415047c24 */ /* 0x000fc8000f8e02ff */
[C---:B------:R-:W-:Y:S02]  /*25640*/  IMAD R7, R9.reuse, UR5, R4 ;  /* 0x0000000509077c24 */ /* 0x040fe4000f8e0204 */
        /* <DEDUP_REMOVED lines=14> */
.L_x_6250:
        /* <DEDUP_REMOVED lines=11> */
.L_x_6251:
        /* <DEDUP_REMOVED lines=8> */
.L_x_6239:
[----:B------:R-:W-:Y:S05]  /*25860*/  BSYNC B0 ;  /* 0x0000000000007941 */ /* 0x000fea0003800000 */
.L_x_6238:
        /* <DEDUP_REMOVED lines=8> */
[----:B------:R-:W1:Y:S01]  /*258f0*/  FLO.U32 R0, UR4 ;  /* 0x0000000400007d00 */ /* 0x000e6200080e0000 */
[----:B------:R-:W-:Y:S01]  /*25900*/  ULDC.64 UR6, c[0x0][0x208] ;  /* 0x0000820000067ab9 */ /* 0x000fe20000000a00 */
        /* <DEDUP_REMOVED lines=8> */
.L_x_6254:
[----:B------:R-:W-:Y:S05]  /*25990*/  BSYNC B0 ;  /* 0x0000000000007941 */ /* 0x000fea0003800000 */
.L_x_6253:
[----:B------:R-:W-:-:S05]  /*259a0*/  IMAD.U32 R0, RZ, RZ, UR37 ;  /* 0x00000025ff007e24 */ /* 0x000fca000f8e00ff */
[----:B------:R-:W-:-:S13]  /*259b0*/  ISETP.NE.AND P0, PT, R0, 0x3, PT ;  /* 0x000000030000780c */ /* 0x000fda0003f05270 */
[----:B------:R-:W-:Y:S05]  /*259c0*/  @!P0 BRA `(.L_x_6255) ;  /* 0x0000000000048947 */ /* 0x000fea0003800000 */
[----:B------:R-:W-:Y:S01]  /*259d0*/  BPT.TRAP 0x1 ;  /* 0x000000040000795c */ /* 0x000fe20000300000 */
.L_x_6255:
[----:B------:R-:W3:Y:S01]  /*259e0*/  LDL.LU R2, [R1+0x4] ;  /* 0x0000040001027983 */ /* 0x000ee20000300800 */
[----:B------:R-:W-:Y:S01]  /*259f0*/  IMAD R0, R23, 0x8, R16 ;  /* 0x0000000817007824 */ /* 0x000fe200078e0210 */
[----:B0-----:R-:W-:Y:S01]  /*25a00*/  SHF.L.U32 R3, R29, 0x1f, RZ ;  /* 0x0000001f1d037819 */ /* 0x001fe200000006ff */
[----:B------:R-:W-:Y:S03]  /*25a10*/  BSSY B0, `(.L_x_6256) ;  /* 0x0000004000007945 */ /* 0x000fe60003800000 */
[----:B------:R-:W0:Y:S01]  /*25a20*/  SYNCS.PHASECHK.TRANS64.TRYWAIT P0, [R0+URZ+0x30860], R3 ;  /* 0x03086003000075a7 */ /* 0x000e22000800017f */
[----:B---3--:R-:W-:Y:S01]  /*25a30*/  IMAD R6, R22, -0x60, R2 ;  /* 0xffffffa016067824 */ /* 0x008fe200078e0202 */
[----:B0-----:R-:W-:Y:S06]  /*25a40*/  @!P0 BRA `(.L_x_6257) ;  /* 0x0000005400508947 */ /* 0x001fec0003800000 */
.L_x_6416:
[----:B------:R-:W-:Y:S05]  /*25a50*/  BSYNC B0 ;  /* 0x0000000000007941 */ /* 0x000fea0003800000 */
.L_x_6256:
        /* <DEDUP_REMOVED lines=13> */
[----:B------:R-:W-:Y:S01]  /*25b30*/  ISETP.GE.AND P1, PT, R36, UR4, PT ;  /* 0x0000000424007c0c */ /* 0x000fe2000bf26270 */
[----:B------:R-:W-:Y:S01]  /*25b40*/  ULDC.64 UR6, c[0x0][0x208] ;  /* 0x0000820000067ab9 */ /* 0x000fe20000000a00 */
        /* <DEDUP_REMOVED lines=51> */
.L_x_6430:
[C---:B------:R-:W-:Y:S01]  /*25e80*/  ISETP.LT.OR P2, PT, R6.reuse, 0x51, P2 ;  /* 0x000000510600780c */ /* 0x040fe20001741670 */
[----:B------:R-:W-:Y:S01]  /*25e90*/  ULDC.64 UR4, c[0x0][0x208] ;  /* 0x0000820000047ab9 */ /* 0x000fe20000000a00 */
        /* <DEDUP_REMOVED lines=12> */
.L_x_6259:
        /* <DEDUP_REMOVED lines=11> */
.L_x_6260:
[----:B------:R-:W-:Y:S01]  /*26010*/  VIADD R23, R23, 0x1 ;  /* 0x0000000117177836 */ /* 0x000fe20000000000 */
[----:B------:R0:W-:Y:S04]  /*26020*/  SYNCS.ARRIVE.TRANS64.A1T0 RZ, [R0+URZ+0x30850], RZ ;  /* 0x030850ff00ff79a7 */ /* 0x0001e8000810003f */
[----:B------:R-:W-:-:S04]  /*26030*/  ISETP.NE.AND P0, PT, R23, 0x2, PT ;  /* 0x000000021700780c */ /* 0x000fc80003f05270 */
[----:B0-----:R-:W-:Y:S02]  /*26040*/  SEL R0, RZ, 0x1, P0 ;  /* 0x00000001ff007807 */ /* 0x001fe40000000000 */
[----:B------:R-:W-:Y:S02]  /*26050*/  SEL R23, R23, RZ, P0 ;  /* 0x000000ff17177207 */ /* 0x000fe40000000000 */
[----:B------:R-:W-:-:S07]  /*26060*/  LOP3.LUT R29, R29, R0, RZ, 0x3c, !PT ;  /* 0x000000001d1d7212 */ /* 0x000fce00078e3cff */
.L_x_6217:
[----:B------:R-:W-:Y:S05]  /*26070*/  BSYNC B7 ;  /* 0x0000000000077941 */ /* 0x000fea0003800000 */
.L_x_6215:
[----:B------:R-:W-:-:S13]  /*26080*/  LOP3.LUT P0, RZ, R19, 0x20, RZ, 0xc0, !PT ;  /* 0x0000002013ff7812 */ /* 0x000fda000780c0ff */
[----:B------:R-:W-:Y:S05]  /*26090*/  @!P0 BRA `(.L_x_6261) ;  /* 0x0000000000248947 */ /* 0x000fea0003800000 */
[----:B------:R-:W-:Y:S05]  /*260a0*/  WARPSYNC.ALL ;  /* 0x0000000000007948 */ /* 0x000fea0003800000 */
[----:B------:R-:W2:Y:S08]  /*260b0*/  S2UR UR5, SR_CgaCtaId ;  /* 0x00000000000579c3 */ /* 0x000eb00000008800 */
[----:B------:R-:W-:Y:S06]  /*260c0*/  BAR.SYNC.DEFER_BLOCKING 0x5, 0x180 ;  /* 0x0146000000007b1d */ /* 0x000fec0000010000 */
[----:B------:R-:W-:-:S02]  /*260d0*/  UMOV UR4, 0x400 ;  /* 0x0000040000047882 */ /* 0x000fc40000000000 */
[----:B--2---:R-:W-:-:S06]  /*260e0*/  ULEA UR4, UR5, UR4, 0x18 ;  /* 0x0000000405047291 */ /* 0x004fcc000f8ec03f */
[----:B0-----:R-:W-:-:S05]  /*260f0*/  IMAD.U32 R16, RZ, RZ, UR4 ;  /* 0x00000004ff107e24 */ /* 0x001fca000f8e00ff */
[----:B------:R2:W3:Y:S01]  /*26100*/  LDS.128 R24, [R16+0x308d0] ;  /* 0x0308d00010187984 */ /* 0x0004e20000000c00 */
[----:B------:R-:W-:Y:S06]  /*26110*/  BAR.ARV 0x4, 0x180 ;  /* 0x0106000000007b1d */ /* 0x000fec0000002000 */
[----:B------:R-:W-:Y:S05]  /*26120*/  BRA `(.L_x_6262) ;  /* 0x0000000c00e07947 */ /* 0x000fea0003800000 */
.L_x_6261:
[----:B0-----:R-:W0:Y:S01]  /*26130*/  S2R R8, SR_TID.X ;  /* 0x0000000000087919 */ /* 0x001e220000002100 */
[----:B------:R-:W-:Y:S01]  /*26140*/  UMOV UR4, 0xffffffff ;  /* 0xffffffff00047882 */ /* 0x000fe20000000000 */
[----:B0-----:R-:W-:-:S04]  /*26150*/  LOP3.LUT R8, R8, 0x1f, RZ, 0xc0, !PT ;  /* 0x0000001f08087812 */ /* 0x001fc800078ec0ff */
[----:B------:R-:W-:Y:S01]  /*26160*/  ISETP.NE.AND P0, PT, R8, 0x1f, PT ;  /* 0x0000001f0800780c */ /* 0x000fe20003f05270 */
[----:B------:R-:W-:-:S12]  /*26170*/  BRA.DIV UR4, `(.L_x_6263) ;  /* 0x0000005604b07947 */ /* 0x000fd8000b800000 */
[----:B------:R-:W-:Y:S01]  /*26180*/  IMAD.IADD R7, R27, 0x1, R8 ;  /* 0x000000011b077824 */ /* 0x000fe200078e0208 */
[----:B------:R-:W-:Y:S01]  /*26190*/  ULDC UR4, c[0x0][0xc3c] ;  /* 0x00030f0000047ab9 */ /* 0x000fe20000000800 */
[----:B------:R-:W-:-:S03]  /*261a0*/  ULDC.64 UR6, c[0x0][0x208] ;  /* 0x0000820000067ab9 */ /* 0x000fc60000000a00 */
[----:B------:R-:W-:-:S13]  /*261b0*/  ISETP.GE.OR P1, PT, R7, UR4, !P0 ;  /* 0x0000000407007c0c */ /* 0x000fda000c726670 */
[----:B------:R-:W0:Y:S08]  /*261c0*/  @!P1 LDC.64 R2, c[0x0][0xc80] ;  /* 0x00032000ff029b82 */ /* 0x000e300000000a00 */
[----:B------:R-:W2:Y:S01]  /*261d0*/  @!P1 LDC.64 R4, c[0x0][0xc78] ;  /* 0x00031e00ff049b82 */ /* 0x000ea20000000a00 */
[----:B0-----:R-:W-:-:S05]  /*261e0*/  @!P1 IMAD.WIDE R2, R7, 0x4, R2 ;  /* 0x0000000407029825 */ /* 0x001fca00078e0202 */
        /* <DEDUP_REMOVED lines=31> */
[----:B------:R0:W2:Y:S02]  /*263e0*/  SHFL.IDX PT, R14, R2, 0x1f, 0x1f ;  /* 0x03e01f00020e7f89 */ /* 0x0000a400000e0000 */
.L_x_6440:
[----:B------:R-:W-:Y:S02]  /*263f0*/  ULDC UR4, c[0x0][0xc38] ;  /* 0x00030e0000047ab9 */ /* 0x000fe40000000800 */
[----:B------:R-:W-:-:S04]  /*26400*/  IMAD.U32 R5, RZ, RZ, UR4 ;  /* 0x00000004ff057e24 */ /* 0x000fc8000f8e00ff */
[----:B--2---:R-:W-:-:S04]  /*26410*/  IMAD R14, R14, R5, RZ ;  /* 0x000000050e0e7224 */ /* 0x004fc800078e02ff */
[----:B------:R-:W-:-:S05]  /*26420*/  IMAD.IADD R7, R7, 0x1, R14 ;  /* 0x0000000107077824 */ /* 0x000fca00078e020e */
[----:B------:R-:W-:-:S13]  /*26430*/  ISETP.GT.AND P6, PT, R7, R0, PT ;  /* 0x000000000700720c */ /* 0x000fda0003fc4270 */
[----:B------:R-:W-:Y:S05]  /*26440*/  @P6 BRA `(.L_x_6264) ;  /* 0x0000000000a86947 */ /* 0x000fea0003800000 */
.L_x_6267:
        /* <DEDUP_REMOVED lines=11> */
[----:B------:R-:W2:Y:S01]  /*26500*/  @!P6 LDC.64 R4, c[0x0][0xc78] ;  /* 0x00031e00ff04eb82 */ /* 0x000ea20000000a00 */
[----:B0-----:R-:W-:-:S05]  /*26510*/  @!P6 IMAD.WIDE R2, R9, 0x4, R2 ;  /* 0x000000040902e825 */ /* 0x001fca00078e0202 */
[----:B------:R2:W3:Y:S02]  /*26520*/  @!P6 LDG.E R25, desc[UR4][R2.64] ;  /* 0x000000040219e981 */ /* 0x0004e4000c1e1900 */
[----:B--2---:R-:W-:-:S04]  /*26530*/  @!P6 IMAD.WIDE R2, R9, 0x4, R4 ;  /* 0x000000040902e825 */ /* 0x004fc800078e0204 */
[----:B------:R-:W-:-:S06]  /*26540*/  IMAD.MOV.U32 R4, RZ, RZ, RZ ;  /* 0x000000ffff047224 */ /* 0x000fcc00078e00ff */
[----:B------:R-:W3:Y:S01]  /*26550*/  @!P6 LDG.E R4, desc[UR4][R2.64] ;  /* 0x000000040204e981 */ /* 0x000ee2000c1e1900 */
[----:B------:R-:W-:Y:S01]  /*26560*/  UMOV UR4, 0xffffffff ;  /* 0xffffffff00047882 */ /* 0x000fe20000000000 */
[----:B---3--:R-:W-:Y:S02]  /*26570*/  IMAD R13, R4, R25, RZ ;  /* 0x00000019040d7224 */ /* 0x008fe400078e02ff */
        /* <DEDUP_REMOVED lines=17> */
.L_x_6448:
[----:B------:R-:W-:Y:S02]  /*26690*/  ULDC UR4, c[0x0][0xc38] ;  /* 0x00030e0000047ab9 */ /* 0x000fe40000000800 */
[----:B------:R-:W-:-:S04]  /*266a0*/  IMAD.U32 R5, RZ, RZ, UR4 ;  /* 0x00000004ff057e24 */ /* 0x000fc8000f8e00ff */
[----:B--2---:R-:W-:-:S04]  /*266b0*/  IMAD R14, R14, R5, RZ ;  /* 0x000000050e0e7224 */ /* 0x004fc800078e02ff */
[----:B------:R-:W-:-:S05]  /*266c0*/  IMAD.IADD R7, R14, 0x1, R7 ;  /* 0x000000010e077824 */ /* 0x000fca00078e0207 */
[----:B------:R-:W-:-:S13]  /*266d0*/  ISETP.GT.AND P6, PT, R7, R0, PT ;  /* 0x000000000700720c */ /* 0x000fda0003fc4270 */
[----:B------:R-:W-:Y:S05]  /*266e0*/  @!P6 BRA `(.L_x_6267) ;  /* 0xfffffffc0058e947 */ /* 0x000fea000383ffff */
.L_x_6264:
[----:B------:R-:W-:Y:S01]  /*266f0*/  IMAD.IADD R7, R7, 0x1, -R14 ;  /* 0x0000000107077824 */ /* 0x000fe200078e0a0e */
[----:B------:R-:W-:-:S03]  /*26700*/  UMOV UR4, 0xffffffff ;  /* 0xffffffff00047882 */ /* 0x000fc60000000000 */
[----:B------:R-:W-:-:S05]  /*26710*/  IMAD R3, R2, R5, R7 ;  /* 0x0000000502037224 */ /* 0x000fca00078e0207 */
[----:B------:R-:W-:Y:S01]  /*26720*/  ISETP.GT.AND P6, PT, R3, R0, PT ;  /* 0x000000000300720c */ /* 0x000fe20003fc4270 */
[----:B------:R-:W-:-:S12]  /*26730*/  BRA.DIV UR4, `(.L_x_6268) ;  /* 0x0000005a04387947 */ /* 0x000fd8000b800000 */
[----:B------:R-:W-:-:S04]  /*26740*/  VOTE.ANY R3, PT, !P6 ;  /* 0x0000000000037806 */ /* 0x000fc800070e0100 */
[----:B-1----:R-:W1:Y:S02]  /*26750*/  POPC R12, R3 ;  /* 0x00000003000c7309 */ /* 0x002e640000000000 */
[----:B-1----:R1:W2:Y:S01]  /*26760*/  SHFL.IDX PT, R25, R25, R12, 0x1f ;  /* 0x00001f0c19197589 */ /* 0x0022a200000e0000 */
[----:B------:R-:W-:-:S03]  /*26770*/  IMAD.IADD R27, R12, 0x1, R27 ;  /* 0x000000010c1b7824 */ /* 0x000fc600078e021b */
[----:B------:R1:W3:Y:S04]  /*26780*/  SHFL.IDX PT, R4, R4, R12, 0x1f ;  /* 0x00001f0c04047589 */ /* 0x0002e800000e0000 */
.L_x_6453:
[----:B------:R-:W-:-:S13]  /*26790*/  ISETP.NE.AND P0, PT, R3, RZ, PT ;  /* 0x000000ff0300720c */ /* 0x000fda0003f05270 */
[----:B------:R-:W-:Y:S05]  /*267a0*/  @!P0 BRA `(.L_x_6269) ;  /* 0x0000000000108947 */ /* 0x000fea0003800000 */
[----:B------:R-:W-:Y:S01]  /*267b0*/  UMOV UR4, 0xffffffff ;  /* 0xffffffff00047882 */ /* 0x000fe20000000000 */
[----:B-1----:R-:W-:Y:S02]  /*267c0*/  VIADD R12, R12, 0xffffffff ;  /* 0xffffffff0c0c7836 */ /* 0x002fe40000000000 */
[----:B------:R-:W-:Y:S05]  /*267d0*/  BRA.DIV UR4, `(.L_x_6270) ;  /* 0x0000005a046c7947 */ /* 0x000fea000b800000 */
[----:B------:R4:W1:Y:S02]  /*267e0*/  SHFL.IDX PT, R6, R2, R12, 0x1f ;  /* 0x00001f0c02067589 */ /* 0x00086400000e0000 */
.L_x_6269:
        /* <DEDUP_REMOVED lines=59> */
.L_x_6271:
[----:B0---4-:R-:W0:Y:S01]  /*26ba0*/  LDC.64 R2, c[0x0][0xc90] ;  /* 0x00032400ff027b82 */ /* 0x011e220000000a00 */
[----:B------:R-:W-:Y:S01]  /*26bb0*/  ULDC.64 UR4, c[0x0][0x208] ;  /* 0x0000820000047ab9 */ /* 0x000fe20000000a00 */
        /* <DEDUP_REMOVED lines=59> */
.L_x_6272:
[----:B------:R-:W-:-:S05]  /*26f70*/  LOP3.LUT R2, RZ, R2, RZ, 0x33, !PT ;  /* 0x00000002ff027212 */ /* 0x000fca00078e33ff */
[----:B------:R-:W-:Y:S01]  /*26f80*/  IMAD.IADD R25, R25, 0x1, R2 ;  /* 0x0000000119197824 */ /* 0x000fe200078e0202 */
[----:B------:R-:W-:Y:S06]  /*26f90*/  BRA `(.L_x_6273) ;  /* 0x00000000001c7947 */ /* 0x000fec0003800000 */
.L_x_6265:
[----:B------:R-:W-:Y:S01]  /*26fa0*/  UMOV UR4, URZ ;  /* 0x0000003f00047c82 */ /* 0x000fe20008000000 */
[----:B------:R-:W-:Y:S01]  /*26fb0*/  UMOV UR5, URZ ;  /* 0x0000003f00057c82 */ /* 0x000fe20008000000 */
[----:B------:R-:W-:Y:S01]  /*26fc0*/  ULDC UR6, c[0x0][0xc3c] ;  /* 0x00030f0000067ab9 */ /* 0x000fe20000000800 */
[----:B------:R-:W-:Y:S02]  /*26fd0*/  IMAD.MOV.U32 R24, RZ, RZ, R0 ;  /* 0x000000ffff187224 */ /* 0x000fe400078e0000 */
[----:B------:R-:W-:Y:S02]  /*26fe0*/  IMAD.U32 R25, RZ, RZ, UR4 ;  /* 0x00000004ff197e24 */ /* 0x000fe4000f8e00ff */
[----:B------:R-:W-:Y:S02]  /*26ff0*/  IMAD.U32 R26, RZ, RZ, UR5 ;  /* 0x00000005ff1a7e24 */ /* 0x000fe4000f8e00ff */
[----:B------:R-:W-:-:S07]  /*27000*/  IMAD.U32 R27, RZ, RZ, UR6 ;  /* 0x00000006ff1b7e24 */ /* 0x000fce000f8e00ff */
.L_x_6273:
        /* <DEDUP_REMOVED lines=10> */
.L_x_6262:
[----:B------:R-:W-:Y:S02]  /*270b0*/  ULDC UR4, c[0x0][0xc3c] ;  /* 0x00030f0000047ab9 */ /* 0x000fe40000000800 */
[----:B---3--:R-:W-:-:S13]  /*270c0*/  ISETP.GE.AND P0, PT, R27, UR4, PT ;  /* 0x000000041b007c0c */ /* 0x008fda000bf06270 */
[----:B------:R-:W-:Y:S05]  /*270d0*/  @!P0 BRA `(.L_x_6274) ;  /* 0xffffff9400a08947 */ /* 0x000fea000383ffff */
[----:B------:R-:W-:Y:S05]  /*270e0*/  BSYNC B8 ;  /* 0x0000000000087941 */ /* 0x000fea0003800000 */
.L_x_6167:
        /* <DEDUP_REMOVED lines=12> */
.L_x_6456:
[----:B------:R-:W-:Y:S05]  /*271b0*/  BSYNC B0 ;  /* 0x0000000000007941 */ /* 0x000fea0003800000 */
.L_x_6275:
[----:B------:R-:W-:-:S03]  /*271c0*/  UMOV UR4, 0xffffffff ;  /* 0xffffffff00047882 */ /* 0x000fc60000000000 */
[----:B------:R-:W-:Y:S05]  /*271d0*/  BRA.DIV UR4, `(.L_x_6277) ;  /* 0x0000005204287947 */ /* 0x000fea000b800000 */
[----:B-1----:R-:W1:Y:S02]  /*271e0*/  S2R R0, SR_TID.X ;  /* 0x0000000000007919 */ /* 0x002e640000002100 */
[----:B-1----:R-:W-:-:S04]  /*271f0*/  SHF.R.U32.HI R0, RZ, 0x5, R0 ;  /* 0x00000005ff007819 */ /* 0x002fc80000011600 */
[----:B------:R-:W-:-:S05]  /*27200*/  LOP3.LUT R0, R0, 0x3, RZ, 0xc0, !PT ;  /* 0x0000000300007812 */ /* 0x000fca00078ec0ff */
[----:B------:R1:W3:Y:S02]  /*27210*/  SHFL.IDX PT, R14, R0, RZ, 0x1f ;  /* 0x00001fff000e7589 */ /* 0x0002e400000e0000 */
.L_x_6459:
[----:B---3--:R-:W-:-:S13]  /*27220*/  ISETP.NE.AND P0, PT, R14, RZ, PT ;  /* 0x000000ff0e00720c */ /* 0x008fda0003f05270 */
[----:B------:R-:W-:Y:S05]  /*27230*/  @P0 BRA `(.L_x_5914) ;  /* 0x0000000000880947 */ /* 0x000fea0003800000 */
[----:B------:R-:W-:-:S03]  /*27240*/  UMOV UR4, 0xffffffff ;  /* 0xffffffff00047882 */ /* 0x000fc60000000000 */
[----:B------:R-:W-:Y:S05]  /*27250*/  BRA.DIV UR4, `(.L_x_6278) ;  /* 0x00000052043c7947 */ /* 0x000fea000b800000 */
[----:B------:R-:W-:-:S13]  /*27260*/  ELECT P6, URZ, PT ;  /* 0x00000000003f782f */ /* 0x000fda00038c0000 */
.L_x_6462:
[----:B------:R-:W-:Y:S05]  /*27270*/  @!P6 BRA `(.L_x_5914) ;  /* 0x000000000078e947 */ /* 0x000fea0003800000 */
[----:B------:R-:W-:-:S06]  /*27280*/  ULOP3.LUT UR4, UR60, 0x2, URZ, 0xfc, !UPT ;  /* 0x000000023c047892 */ /* 0x000fcc000f8efc3f */
[----:B-1----:R-:W-:-:S05]  /*27290*/  IMAD.U32 R0, RZ, RZ, UR4 ;  /* 0x00000004ff007e24 */ /* 0x002fca000f8e00ff */
[----:B------:R-:W-:-:S13]  /*272a0*/  ISETP.NE.AND P0, PT, R0, 0x3, PT ;  /* 0x000000030000780c */ /* 0x000fda0003f05270 */
[----:B------:R-:W-:Y:S05]  /*272b0*/  @!P0 BRA `(.L_x_6279) ;  /* 0x0000000000048947 */ /* 0x000fea0003800000 */
[----:B------:R-:W-:Y:S01]  /*272c0*/  BPT.TRAP 0x1 ;  /* 0x000000040000795c */ /* 0x000fe20000300000 */
.L_x_6279:
[----:B------:R-:W-:Y:S01]  /*272d0*/  IMAD R3, R23, 0x8, R5 ;  /* 0x0000000817037824 */ /* 0x000fe200078e0205 */
[----:B------:R-:W-:Y:S01]  /*272e0*/  SHF.L.U32 R2, R29, 0x1f, RZ ;  /* 0x0000001f1d027819 */ /* 0x000fe200000006ff */
[----:B------:R-:W-:-:S03]  /*272f0*/  VIADD R23, R23, 0x1 ;  /* 0x0000000117177836 */ /* 0x000fc60000000000 */
[----:B------:R-:W1:Y:S02]  /*27300*/  SYNCS.PHASECHK.TRANS64.TRYWAIT P1, [R3+URZ+0x30840], R2 ;  /* 0x03084002030075a7 */ /* 0x000e64000802017f */
[----:B------:R-:W-:-:S04]  /*27310*/  ISETP.NE.AND P2, PT, R23, 0x2, PT ;  /* 0x000000021700780c */ /* 0x000fc80003f45270 */
[----:B------:R-:W-:Y:S01]  /*27320*/  SEL R0, RZ, 0x1, P2 ;  /* 0x00000001ff007807 */ /* 0x000fe20001000000 */
[----:B-1----:R-:W-:Y:S08]  /*27330*/  @!P1 BRA `(.L_x_6280) ;  /* 0x0000005000249947 */ /* 0x002ff00003800000 */
.L_x_6463:
[----:B------:R-:W-:Y:S02]  /*27340*/  SEL R23, R23, RZ, P2 ;  /* 0x000000ff17177207 */ /* 0x000fe40001000000 */
[----:B------:R-:W-:Y:S01]  /*27350*/  LOP3.LUT R0, R29, R0, RZ, 0x3c, !PT ;  /* 0x000000001d007212 */ /* 0x000fe200078e3cff */
[----:B------:R-:W-:Y:S06]  /*27360*/  @!P0 BRA `(.L_x_6281) ;  /* 0x0000000000048947 */ /* 0x000fec0003800000 */
[----:B------:R-:W-:Y:S01]  /*27370*/  BPT.TRAP 0x1 ;  /* 0x000000040000795c */ /* 0x000fe20000300000 */
.L_x_6281:
[----:B------:R-:W-:Y:S01]  /*27380*/  IMAD R23, R23, 0x8, R5 ;  /* 0x0000000817177824 */ /* 0x000fe200078e0205 */
[----:B------:R-:W-:-:S04]  /*27390*/  SHF.L.U32 R0, R0, 0x1f, RZ ;  /* 0x0000001f00007819 */ /* 0x000fc800000006ff */
[----:B------:R-:W3:Y:S02]  /*273a0*/  SYNCS.PHASECHK.TRANS64.TRYWAIT P1, [R23+URZ+0x30840], R0 ;  /* 0x03084000170075a7 */ /* 0x000ee4000802017f */
[----:B---3--:R-:W-:Y:S05]  /*273b0*/  @!P1 BRA `(.L_x_6282) ;  /* 0x0000005000189947 */ /* 0x008fea0003800000 */
.L_x_6464:
[----:B------:R-:W-:Y:S05]  /*273c0*/  @!P0 BRA `(.L_x_6283) ;  /* 0x0000000000048947 */ /* 0x000fea0003800000 */
[----:B------:R-:W-:Y:S01]  /*273d0*/  BPT.TRAP 0x1 ;  /* 0x000000040000795c */ /* 0x000fe20000300000 */
.L_x_6283:
[----:B------:R-:W4:Y:S02]  /*273e0*/  SYNCS.PHASECHK.TRANS64.TRYWAIT P1, [R3+URZ+0x30860], R2 ;  /* 0x03086002030075a7 */ /* 0x000f24000802017f */
[----:B----4-:R-:W-:Y:S05]  /*273f0*/  @!P1 BRA `(.L_x_6284) ;  /* 0x00000050001c9947 */ /* 0x010fea0003800000 */
.L_x_6465:
[----:B------:R-:W-:Y:S05]  /*27400*/  @!P0 BRA `(.L_x_6285) ;  /* 0x0000000000048947 */ /* 0x000fea0003800000 */
[----:B------:R-:W-:Y:S01]  /*27410*/  BPT.TRAP 0x1 ;  /* 0x000000040000795c */ /* 0x000fe20000300000 */
.L_x_6285:
[----:B------:R0:W0:Y:S02]  /*27420*/  SYNCS.PHASECHK.TRANS64.TRYWAIT P0, [R23+URZ+0x30860], R0 ;  /* 0x03086000170075a7 */ /* 0x000024000800017f */
[----:B0-----:R-:W-:Y:S05]  /*27430*/  @!P0 NANOSLEEP.SYNCS 0x989680 ;  /* 0x009896800000895d */ /* 0x001fea0003900000 */
[----:B------:R-:W0:Y:S02]  /*27440*/  @!P0 SYNCS.PHASECHK.TRANS64 P0, [R23+URZ+0x30860], R0 ;  /* 0x03086000170085a7 */ /* 0x000e24000800007f */
[----:B0-----:R-:W-:Y:S05]  /*27450*/  @!P0 BRA `(.L_x_6285) ;  /* 0xfffffffc00f08947 */ /* 0x001fea000383ffff */
.L_x_5914:
[----:B------:R-:W-:Y:S05]  /*27460*/  BSYNC B9 ;  /* 0x0000000000097941 */ /* 0x000fea0003800000 */
.L_x_5911:
[----:B------:R-:W-:Y:S05]  /*27470*/  EXIT ;  /* 0x000000000000794d */ /* 0x000fea0003800000 */
.L_x_5934:
[----:B0-----:R0:W1:Y:S02]  /*27480*/  SYNCS.PHASECHK.TRANS64.TRYWAIT P5, [R85+URZ+0x30890], R86 ;  /* 0x03089056550075a7 */ /* 0x00106400080a017f */
[----:B-1----:R-:W-:Y:S05]  /*27490*/  @!P5 NANOSLEEP.SYNCS 0x989680 ;  /* 0x009896800000d95d */ /* 0x002fea0003900000 */
[----:B------:R-:W1:Y:S02]  /*274a0*/  @!P5 SYNCS.PHASECHK.TRANS64 P5, [R85+URZ+0x30890], R86 ;  /* 0x030890565500d5a7 */ /* 0x000e6400080a007f */
[----:B-1----:R-:W-:Y:S05]  /*274b0*/  @!P5 BRA `(.L_x_5934) ;  /* 0xfffffffc00f0d947 */ /* 0x002fea000383ffff */
[----:B------:R-:W-:Y:S05]  /*274c0*/  BRA `(.L_x_6286) ;  /* 0xfffffdc400847947 */ /* 0x000fea000383ffff */
.L_x_5935:
        /* <DEDUP_REMOVED lines=8> */
.L_x_6288:
[----:B------:R-:W-:Y:S05]  /*27550*/  BSYNC B1 ;  /* 0x0000000000017941 */ /* 0x000fea0003800000 */
.L_x_6287:
        /* <DEDUP_REMOVED lines=8> */
.L_x_6289:
[----:B------:R-:W-:Y:S01]  /*275e0*/  IMAD.MOV.U32 R11, RZ, RZ, R14 ;  /* 0x000000ffff0b7224 */ /* 0x000fe200078e000e */
[----:B------:R-:W-:Y:S06]  /*275f0*/  BRA `(.L_x_6290) ;  /* 0xfffffdc4004c7947 */ /* 0x000fec000383ffff */
.L_x_5960:
        /* <DEDUP_REMOVED lines=8> */
.L_x_6292:
[----:B------:R-:W-:Y:S05]  /*27680*/  BSYNC B1 ;  /* 0x0000000000017941 */ /* 0x000fea0003800000 */
.L_x_6291:
        /* <DEDUP_REMOVED lines=8> */
.L_x_6293:
[----:B------:R-:W-:Y:S01]  /*27710*/  IMAD.MOV.U32 R116, RZ, RZ, R14 ;  /* 0x000000ffff747224 */ /* 0x000fe200078e000e */
[----:B------:R-:W-:Y:S06]  /*27720*/  BRA `(.L_x_6294) ;  /* 0xfffffdd800cc7947 */ /* 0x000fec000383ffff */
.L_x_5990:
[----:B0-----:R0:W1:Y:S02]  /*27730*/  SYNCS.PHASECHK.TRANS64.TRYWAIT P5, [R85+URZ+0x30890], R86 ;  /* 0x03089056550075a7 */ /* 0x00106400080a017f */
[----:B-1----:R-:W-:Y:S05]  /*27740*/  @!P5 NANOSLEEP.SYNCS 0x989680 ;  /* 0x009896800000d95d */ /* 0x002fea0003900000 */
[----:B------:R-:W1:Y:S02]  /*27750*/  @!P5 SYNCS.PHASECHK.TRANS64 P5, [R85+URZ+0x30890], R86 ;  /* 0x030890565500d5a7 */ /* 0x000e6400080a007f */
[----:B-1----:R-:W-:Y:S05]  /*27760*/  @!P5 BRA `(.L_x_5990) ;  /* 0xfffffffc00f0d947 */ /* 0x002fea000383ffff */
[----:B------:R-:W-:Y:S05]  /*27770*/  BRA `(.L_x_6295) ;  /* 0xfffffdfc00207947 */ /* 0x000fea000383ffff */
.L_x_5991:
        /* <DEDUP_REMOVED lines=8> */
.L_x_6297:
[----:B------:R-:W-:Y:S05]  /*27800*/  BSYNC B1 ;  /* 0x0000000000017941 */ /* 0x000fea0003800000 */
.L_x_6296:
        /* <DEDUP_REMOVED lines=8> */
.L_x_6298:
[----:B------:R-:W-:Y:S01]  /*27890*/  IMAD.MOV.U32 R11, RZ, RZ, R14 ;  /* 0x000000ffff0b7224 */ /* 0x000fe200078e000e */
[----:B------:R-:W-:Y:S06]  /*278a0*/  BRA `(.L_x_6299) ;  /* 0xfffffdf800f07947 */ /* 0x000fec000383ffff */
.L_x_6004:
        /* <DEDUP_REMOVED lines=8> */
.L_x_6301:
[----:B------:R-:W-:Y:S05]  /*27930*/  BSYNC B1 ;  /* 0x0000000000017941 */ /* 0x000fea0003800000 */
.L_x_6300:
        /* <DEDUP_REMOVED lines=8> */
.L_x_6302:
[----:B------:R-:W-:Y:S01]  /*279c0*/  IMAD.MOV.U32 R116, RZ, RZ, R14 ;  /* 0x000000ffff747224 */ /* 0x000fe200078e000e */
[----:B------:R-:W-:Y:S06]  /*279d0*/  BRA `(.L_x_6303) ;  /* 0xfffffe1000b47947 */ /* 0x000fec000383ffff */
.L_x_6017:
[----:B0-----:R0:W1:Y:S02]  /*279e0*/  SYNCS.PHASECHK.TRANS64.TRYWAIT P3, [R85+URZ+0x30890], R86 ;  /* 0x03089056550075a7 */ /* 0x001064000806017f */
[----:B-1----:R-:W-:Y:S05]  /*279f0*/  @!P3 NANOSLEEP.SYNCS 0x989680 ;  /* 0x009896800000b95d */ /* 0x002fea0003900000 */
[----:B------:R-:W1:Y:S02]  /*27a00*/  @!P3 SYNCS.PHASECHK.TRANS64 P3, [R85+URZ+0x30890], R86 ;  /* 0x030890565500b5a7 */ /* 0x000e64000806007f */
[----:B-1----:R-:W-:Y:S05]  /*27a10*/  @!P3 BRA `(.L_x_6017) ;  /* 0xfffffffc00f0b947 */ /* 0x002fea000383ffff */
[----:B------:R-:W-:Y:S05]  /*27a20*/  BRA `(.L_x_6304) ;  /* 0xfffffe2800d47947 */ /* 0x000fea000383ffff */
.L_x_6018:
        /* <DEDUP_REMOVED lines=8> */
.L_x_6306:
[----:B------:R-:W-:Y:S05]  /*27ab0*/  BSYNC B1 ;  /* 0x0000000000017941 */ /* 0x000fea0003800000 */
.L_x_6305:
        /* <DEDUP_REMOVED lines=8> */
.L_x_6307:
[----:B------:R-:W-:Y:S01]  /*27b40*/  IMAD.MOV.U32 R35, RZ, RZ, R14 ;  /* 0x000000ffff237224 */ /* 0x000fe200078e000e */
[----:B------:R-:W-:Y:S06]  /*27b50*/  BRA `(.L_x_6308) ;  /* 0xfffffe2800f07947 */ /* 0x000fec000383ffff */
.L_x_6021:
        /* <DEDUP_REMOVED lines=8> */
.L_x_6310:
[----:B------:R-:W-:Y:S05]  /*27be0*/  BSYNC B1 ;  /* 0x0000000000017941 */ /* 0x000fea0003800000 */
.L_x_6309:
        /* <DEDUP_REMOVED lines=8> */
.L_x_6311:
[----:B------:R-:W-:Y:S01]  /*27c70*/  IMAD.MOV.U32 R35, RZ, RZ, R14 ;  /* 0x000000ffff237224 */ /* 0x000fe200078e000e */
[----:B------:R-:W-:Y:S06]  /*27c80*/  BRA `(.L_x_6312) ;  /* 0xfffffe2c00507947 */ /* 0x000fec000383ffff */
.L_x_6025:
[----:B---3--:R3:W0:Y:S02]  /*27c90*/  SYNCS.PHASECHK.TRANS64.TRYWAIT P2, [R85+URZ+0x308b0], R86 ;  /* 0x0308b056550075a7 */ /* 0x008624000804017f */
[----:B0-----:R-:W-:Y:S05]  /*27ca0*/  @!P2 NANOSLEEP.SYNCS 0x989680 ;  /* 0x009896800000a95d */ /* 0x001fea0003900000 */
[----:B------:R-:W0:Y:S02]  /*27cb0*/  @!P2 SYNCS.PHASECHK.TRANS64 P2, [R85+URZ+0x308b0], R86 ;  /* 0x0308b0565500a5a7 */ /* 0x000e24000804007f */
[----:B0-----:R-:W-:Y:S05]  /*27cc0*/  @!P2 BRA `(.L_x_6025) ;  /* 0xfffffffc00f0a947 */ /* 0x001fea000383ffff */
[----:B------:R-:W-:Y:S05]  /*27cd0*/  BRA `(.L_x_6313) ;  /* 0xfffffe3000307947 */ /* 0x000fea000383ffff */
.L_x_6045:
        /* <DEDUP_REMOVED lines=8> */
.L_x_6315:
[----:B------:R-:W-:Y:S05]  /*27d60*/  BSYNC B1 ;  /* 0x0000000000017941 */ /* 0x000fea0003800000 */
.L_x_6314:
        /* <DEDUP_REMOVED lines=8> */
.L_x_6316:
[----:B------:R-:W-:Y:S02]  /*27df0*/  IMAD.MOV.U32 R13, RZ, RZ, R63 ;  /* 0x000000ffff0d7224 */ /* 0x000fe400078e003f */
[----:B------:R-:W-:-:S07]  /*27e00*/  IMAD.MOV.U32 R8, RZ, RZ, R14 ;  /* 0x000000ffff087224 */ /* 0x000fce00078e000e */
[----:B------:R-:W-:Y:S05]  /*27e10*/  WARPSYNC.COLLECTIVE R15, `(.L_x_6317) ;  /* 0x000000000f087348 */ /* 0x000fea0003c00000 */
[----:B------:R0:W1:Y:S02]  /*27e20*/  SHFL.IDX P6, R14, R13, R12, R11 ;  /* 0x0000000c0d0e7389 */ /* 0x00006400000c000b */
[----:B01----:R-:W-:Y:S01]  /*27e30*/  ENDCOLLECTIVE ;  /* 0x000000000000791b */ /* 0x003fe20003800000 */
.L_x_6317:
[----:B------:R-:W-:Y:S02]  /*27e40*/  IMAD.MOV.U32 R13, RZ, RZ, R62 ;  /* 0x000000ffff0d7224 */ /* 0x000fe400078e003e */
[----:B------:R-:W-:-:S07]  /*27e50*/  IMAD.MOV.U32 R9, RZ, RZ, R14 ;  /* 0x000000ffff097224 */ /* 0x000fce00078e000e */
[----:B------:R-:W-:Y:S05]  /*27e60*/  WARPSYNC.COLLECTIVE R15, `(.L_x_6318) ;  /* 0x000000000f087348 */ /* 0x000fea0003c00000 */
[----:B------:R0:W1:Y:S02]  /*27e70*/  SHFL.IDX P6, R14, R13, R12, R11 ;  /* 0x0000000c0d0e7389 */ /* 0x00006400000c000b */
[----:B01----:R-:W-:Y:S01]  /*27e80*/  ENDCOLLECTIVE ;  /* 0x000000000000791b */ /* 0x003fe20003800000 */
.L_x_6318:
[----:B------:R-:W-:Y:S01]  /*27e90*/  IMAD.MOV.U32 R30, RZ, RZ, R14 ;  /* 0x000000ffff1e7224 */ /* 0x000fe200078e000e */
[----:B------:R-:W-:Y:S06]  /*27ea0*/  BRA `(.L_x_6319) ;  /* 0xfffffe4400287947 */ /* 0x000fec000383ffff */
.L_x_6048:
[----:B------:R-:W-:Y:S01]  /*27eb0*/  BSSY B1, `(.L_x_6320) ;  /* 0x0000008000017945 */ /* 0x000fe20003800000 */
[----:B------:R-:W-:Y:S02]  /*27ec0*/  IMAD.MOV.U32 R13, RZ, RZ, R0 ;  /* 0x000000ffff0d7224 */ /* 0x000fe400078e0000 */
[----:B------:R-:W-:Y:S02]  /*27ed0*/  IMAD.MOV.U32 R12, RZ, RZ, 0x1 ;  /* 0x00000001ff0c7424 */ /* 0x000fe400078e00ff */
[----:B------:R-:W-:Y:S02]  /*27ee0*/  IMAD.MOV.U32 R11, RZ, RZ, 0x1c1f ;  /* 0x00001c1fff0b7424 */ /* 0x000fe400078e00ff */
[----:B------:R-:W-:-:S07]  /*27ef0*/  IMAD.MOV.U32 R15, RZ, RZ, -0x1 ;  /* 0xffffffffff0f7424 */ /* 0x000fce00078e00ff */
[----:B0---4-:R-:W-:Y:S05]  /*27f00*/  WARPSYNC.COLLECTIVE R15, `(.L_x_6321) ;  /* 0x000000000f087348 */ /* 0x011fea0003c00000 */
[----:B------:R1:W2:Y:S02]  /*27f10*/  SHFL.IDX P6, R14, R13, R12, R11 ;  /* 0x0000000c0d0e7389 */ /* 0x0002a400000c000b */
[----:B012-4-:R-:W-:Y:S01]  /*27f20*/  ENDCOLLECTIVE ;  /* 0x000000000000791b */ /* 0x017fe20003800000 */
.L_x_6321:
[----:B------:R-:W-:Y:S05]  /*27f30*/  BSYNC B1 ;  /* 0x0000000000017941 */ /* 0x000fea0003800000 */
.L_x_6320:
        /* <DEDUP_REMOVED lines=8> */
.L_x_6322:
[----:B------:R-:W-:Y:S02]  /*27fc0*/  IMAD.MOV.U32 R13, RZ, RZ, R63 ;  /* 0x000000ffff0d7224 */ /* 0x000fe400078e003f */
[----:B------:R-:W-:-:S07]  /*27fd0*/  IMAD.MOV.U32 R65, RZ, RZ, R14 ;  /* 0x000000ffff417224 */ /* 0x000fce00078e000e */
[----:B------:R-:W-:Y:S05]  /*27fe0*/  WARPSYNC.COLLECTIVE R15, `(.L_x_6323) ;  /* 0x000000000f087348 */ /* 0x000fea0003c00000 */
[----:B------:R0:W1:Y:S02]  /*27ff0*/  SHFL.IDX P6, R14, R13, R12, R11 ;  /* 0x0000000c0d0e7389 */ /* 0x00006400000c000b */
[----:B01----:R-:W-:Y:S01]  /*28000*/  ENDCOLLECTIVE ;  /* 0x000000000000791b */ /* 0x003fe20003800000 */
.L_x_6323:
[----:B------:R-:W-:Y:S02]  /*28010*/  IMAD.MOV.U32 R13, RZ, RZ, R62 ;  /* 0x000000ffff0d7224 */ /* 0x000fe400078e003e */
[----:B------:R-:W-:-:S07]  /*28020*/  IMAD.MOV.U32 R63, RZ, RZ, R14 ;  /* 0x000000ffff3f7224 */ /* 0x000fce00078e000e */
[----:B------:R-:W-:Y:S05]  /*28030*/  WARPSYNC.COLLECTIVE R15, `(.L_x_6324) ;  /* 0x000000000f087348 */ /* 0x000fea0003c00000 */
[----:B------:R0:W1:Y:S02]  /*28040*/  SHFL.IDX P6, R14, R13, R12, R11 ;  /* 0x0000000c0d0e7389 */ /* 0x00006400000c000b */
[----:B01----:R-:W-:Y:S01]  /*28050*/  ENDCOLLECTIVE ;  /* 0x000000000000791b */ /* 0x003fe20003800000 */
.L_x_6324:
[----:B------:R-:W-:Y:S01]  /*28060*/  IMAD.MOV.U32 R62, RZ, RZ, R14 ;  /* 0x000000ffff3e7224 */ /* 0x000fe200078e000e */
[----:B------:R-:W-:Y:S06]  /*28070*/  BRA `(.L_x_6325) ;  /* 0xfffffe4800f87947 */ /* 0x000fec000383ffff */
.L_x_6052:
[----:B0-----:R0:W1:Y:S02]  /*28080*/  SYNCS.PHASECHK.TRANS64.TRYWAIT P0, [R18+URZ+0x30800], R5 ;  /* 0x03080005120075a7 */ /* 0x001064000800017f */
[----:B-1----:R-:W-:Y:S05]  /*28090*/  @!P0 NANOSLEEP.SYNCS 0x989680 ;  /* 0x009896800000895d */ /* 0x002fea0003900000 */
[----:B------:R-:W1:Y:S02]  /*280a0*/  @!P0 SYNCS.PHASECHK.TRANS64 P0, [R18+URZ+0x30800], R5 ;  /* 0x03080005120085a7 */ /* 0x000e64000800007f */
[----:B-1----:R-:W-:Y:S05]  /*280b0*/  @!P0 BRA `(.L_x_6052) ;  /* 0xfffffffc00f08947 */ /* 0x002fea000383ffff */
[----:B------:R-:W-:Y:S05]  /*280c0*/  BRA `(.L_x_6326) ;  /* 0xfffffe5400407947 */ /* 0x000fea000383ffff */
.L_x_6076:
        /* <DEDUP_REMOVED lines=8> */
.L_x_6328:
[----:B------:R-:W-:Y:S05]  /*28150*/  BSYNC B1 ;  /* 0x0000000000017941 */ /* 0x000fea0003800000 */
.L_x_6327:
        /* <DEDUP_REMOVED lines=8> */
.L_x_6329:
[----:B------:R-:W-:Y:S02]  /*281e0*/  IMAD.MOV.U32 R13, RZ, RZ, R61 ;  /* 0x000000ffff0d7224 */ /* 0x000fe400078e003d */
[----:B------:R-:W-:-:S07]  /*281f0*/  IMAD.MOV.U32 R4, RZ, RZ, R14 ;  /* 0x000000ffff047224 */ /* 0x000fce00078e000e */
[----:B------:R-:W-:Y:S05]  /*28200*/  WARPSYNC.COLLECTIVE R15, `(.L_x_6330) ;  /* 0x000000000f087348 */ /* 0x000fea0003c00000 */
[----:B------:R0:W1:Y:S02]  /*28210*/  SHFL.IDX P6, R14, R13, R12, R11 ;  /* 0x0000000c0d0e7389 */ /* 0x00006400000c000b */
[----:B01----:R-:W-:Y:S01]  /*28220*/  ENDCOLLECTIVE ;  /* 0x000000000000791b */ /* 0x003fe20003800000 */
.L_x_6330:
[----:B------:R-:W-:Y:S02]  /*28230*/  IMAD.MOV.U32 R13, RZ, RZ, R3 ;  /* 0x000000ffff0d7224 */ /* 0x000fe400078e0003 */
[----:B------:R-:W-:-:S07]  /*28240*/  IMAD.MOV.U32 R7, RZ, RZ, R14 ;  /* 0x000000ffff077224 */ /* 0x000fce00078e000e */
[----:B------:R-:W-:Y:S05]  /*28250*/  WARPSYNC.COLLECTIVE R15, `(.L_x_6331) ;  /* 0x000000000f087348 */ /* 0x000fea0003c00000 */
[----:B------:R0:W1:Y:S02]  /*28260*/  SHFL.IDX P6, R14, R13, R12, R11 ;  /* 0x0000000c0d0e7389 */ /* 0x00006400000c000b */
[----:B01----:R-:W-:Y:S01]  /*28270*/  ENDCOLLECTIVE ;  /* 0x000000000000791b */ /* 0x003fe20003800000 */
.L_x_6331:
[----:B------:R-:W-:Y:S01]  /*28280*/  IMAD.MOV.U32 R8, RZ, RZ, R14 ;  /* 0x000000ffff087224 */ /* 0x000fe200078e000e */
[----:B------:R-:W-:Y:S06]  /*28290*/  BRA `(.L_x_6332) ;  /* 0xfffffe7800e07947 */ /* 0x000fec000383ffff */
.L_x_6079:
        /* <DEDUP_REMOVED lines=8> */
.L_x_6334:
[----:B------:R-:W-:Y:S05]  /*28320*/  BSYNC B1 ;  /* 0x0000000000017941 */ /* 0x000fea0003800000 */
.L_x_6333:
        /* <DEDUP_REMOVED lines=8> */
.L_x_6335:
[----:B------:R-:W-:Y:S02]  /*283b0*/  IMAD.MOV.U32 R13, RZ, RZ, R61 ;  /* 0x000000ffff0d7224 */ /* 0x000fe400078e003d */
[----:B------:R-:W-:-:S07]  /*283c0*/  IMAD.MOV.U32 R20, RZ, RZ, R14 ;  /* 0x000000ffff147224 */ /* 0x000fce00078e000e */
[----:B------:R-:W-:Y:S05]  /*283d0*/  WARPSYNC.COLLECTIVE R15, `(.L_x_6336) ;  /* 0x000000000f087348 */ /* 0x000fea0003c00000 */
[----:B------:R0:W1:Y:S02]  /*283e0*/  SHFL.IDX P6, R14, R13, R12, R11 ;  /* 0x0000000c0d0e7389 */ /* 0x00006400000c000b */
[----:B01----:R-:W-:Y:S01]  /*283f0*/  ENDCOLLECTIVE ;  /* 0x000000000000791b */ /* 0x003fe20003800000 */
.L_x_6336:
[----:B------:R-:W-:Y:S02]  /*28400*/  IMAD.MOV.U32 R13, RZ, RZ, R3 ;  /* 0x000000ffff0d7224 */ /* 0x000fe400078e0003 */
[----:B------:R-:W-:-:S07]  /*28410*/  IMAD.MOV.U32 R61, RZ, RZ, R14 ;  /* 0x000000ffff3d7224 */ /* 0x000fce00078e000e */
[----:B------:R-:W-:Y:S05]  /*28420*/  WARPSYNC.COLLECTIVE R15, `(.L_x_6337) ;  /* 0x000000000f087348 */ /* 0x000fea0003c00000 */
[----:B------:R0:W1:Y:S02]  /*28430*/  SHFL.IDX P6, R14, R13, R12, R11 ;  /* 0x0000000c0d0e7389 */ /* 0x00006400000c000b */
[----:B01----:R-:W-:Y:S01]  /*28440*/  ENDCOLLECTIVE ;  /* 0x000000000000791b */ /* 0x003fe20003800000 */
.L_x_6337:
[----:B------:R-:W-:Y:S01]  /*28450*/  IMAD.MOV.U32 R62, RZ, RZ, R14 ;  /* 0x000000ffff3e7224 */ /* 0x000fe200078e000e */
[----:B------:R-:W-:Y:S06]  /*28460*/  BRA `(.L_x_6338) ;  /* 0xfffffe8000247947 */ /* 0x000fec000383ffff */
.L_x_6083:
[----:B0-----:R0:W1:Y:S02]  /*28470*/  SYNCS.PHASECHK.TRANS64.TRYWAIT P0, [R18+URZ+0x30800], R21 ;  /* 0x03080015120075a7 */ /* 0x001064000800017f */
[----:B-1----:R-:W-:Y:S05]  /*28480*/  @!P0 NANOSLEEP.SYNCS 0x989680 ;  /* 0x009896800000895d */ /* 0x002fea0003900000 */
[----:B------:R-:W1:Y:S02]  /*28490*/  @!P0 SYNCS.PHASECHK.TRANS64 P0, [R18+URZ+0x30800], R21 ;  /* 0x03080015120085a7 */ /* 0x000e64000800007f */
[----:B-1----:R-:W-:Y:S05]  /*284a0*/  @!P0 BRA `(.L_x_6083) ;  /* 0xfffffffc00f08947 */ /* 0x002fea000383ffff */
[----:B------:R-:W-:Y:S05]  /*284b0*/  BRA `(.L_x_6339) ;  /* 0xfffffe8400c87947 */ /* 0x000fea000383ffff */
.L_x_6097:
[----:B-1----:R1:W2:Y:S02]  /*284c0*/  SYNCS.PHASECHK.TRANS64.TRYWAIT P1, [R8+URZ+0x30830], R3 ;  /* 0x03083003080075a7 */ /* 0x0022a4000802017f */
[----:B--2---:R-:W-:Y:S05]  /*284d0*/  @!P1 NANOSLEEP.SYNCS 0x989680 ;  /* 0x009896800000995d */ /* 0x004fea0003900000 */
[----:B------:R-:W2:Y:S02]  /*284e0*/  @!P1 SYNCS.PHASECHK.TRANS64 P1, [R8+URZ+0x30830], R3 ;  /* 0x03083003080095a7 */ /* 0x000ea4000802007f */
[----:B--2---:R-:W-:Y:S05]  /*284f0*/  @!P1 BRA `(.L_x_6097) ;  /* 0xfffffffc00f09947 */ /* 0x004fea000383ffff */
[----:B------:R-:W-:Y:S05]  /*28500*/  BRA `(.L_x_6096) ;  /* 0xfffffeb000e87947 */ /* 0x000fea000383ffff */
.L_x_6105:
[----:B-1----:R1:W2:Y:S02]  /*28510*/  SYNCS.PHASECHK.TRANS64.TRYWAIT P1, [R0+URZ+0x30830], R20 ;  /* 0x03083014000075a7 */ /* 0x0022a4000802017f */
[----:B--2---:R-:W-:Y:S05]  /*28520*/  @!P1 NANOSLEEP.SYNCS 0x989680 ;  /* 0x009896800000995d */ /* 0x004fea0003900000 */
[----:B------:R-:W2:Y:S02]  /*28530*/  @!P1 SYNCS.PHASECHK.TRANS64 P1, [R0+URZ+0x30830], R20 ;  /* 0x03083014000095a7 */ /* 0x000ea4000802007f */
[----:B--2---:R-:W-:Y:S05]  /*28540*/  @!P1 BRA `(.L_x_6105) ;  /* 0xfffffffc00f09947 */ /* 0x004fea000383ffff */
[----:B------:R-:W-:Y:S05]  /*28550*/  BRA `(.L_x_6104) ;  /* 0xfffffed400d47947 */ /* 0x000fea000383ffff */
.L_x_6110:
[----:B-1----:R1:W2:Y:S02]  /*28560*/  SYNCS.PHASECHK.TRANS64.TRYWAIT P1, [R11+URZ+0x30850], R2 ;  /* 0x030850020b0075a7 */ /* 0x0022a4000802017f */
[----:B--2---:R-:W-:Y:S05]  /*28570*/  @!P1 NANOSLEEP.SYNCS 0x989680 ;  /* 0x009896800000995d */ /* 0x004fea0003900000 */
[----:B------:R-:W2:Y:S02]  /*28580*/  @!P1 SYNCS.PHASECHK.TRANS64 P1, [R11+URZ+0x30850], R2 ;  /* 0x030850020b0095a7 */ /* 0x000ea4000802007f */
[----:B--2---:R-:W-:Y:S05]  /*28590*/  @!P1 BRA `(.L_x_6110) ;  /* 0xfffffffc00f09947 */ /* 0x004fea000383ffff */
[----:B------:R-:W-:Y:S05]  /*285a0*/  BRA `(.L_x_6109) ;  /* 0xfffffee000f47947 */ /* 0x000fea000383ffff */
.L_x_6120:
[----:B-1----:R1:W2:Y:S02]  /*285b0*/  SYNCS.PHASECHK.TRANS64.TRYWAIT P1, [R14+URZ+0x30830], R15 ;  /* 0x0308300f0e0075a7 */ /* 0x0022a4000802017f */
[----:B--2---:R-:W-:Y:S05]  /*285c0*/  @!P1 NANOSLEEP.SYNCS 0x989680 ;  /* 0x009896800000995d */ /* 0x004fea0003900000 */
[----:B------:R-:W2:Y:S02]  /*285d0*/  @!P1 SYNCS.PHASECHK.TRANS64 P1, [R14+URZ+0x30830], R15 ;  /* 0x0308300f0e0095a7 */ /* 0x000ea4000802007f */
[----:B--2---:R-:W-:Y:S05]  /*285e0*/  @!P1 BRA `(.L_x_6120) ;  /* 0xfffffffc00f09947 */ /* 0x004fea000383ffff */
[----:B------:R-:W-:Y:S05]  /*285f0*/  BRA `(.L_x_6119) ;  /* 0xfffffefc00f07947 */ /* 0x000fea000383ffff */
.L_x_6125:
[----:B-1----:R1:W2:Y:S02]  /*28600*/  SYNCS.PHASECHK.TRANS64.TRYWAIT P1, [R11+URZ+0x30850], R2 ;  /* 0x030850020b0075a7 */ /* 0x0022a4000802017f */
[----:B--2---:R-:W-:Y:S05]  /*28610*/  @!P1 NANOSLEEP.SYNCS 0x989680 ;  /* 0x009896800000995d */ /* 0x004fea0003900000 */
[----:B------:R-:W2:Y:S02]  /*28620*/  @!P1 SYNCS.PHASECHK.TRANS64 P1, [R11+URZ+0x30850], R2 ;  /* 0x030850020b0095a7 */ /* 0x000ea4000802007f */
[----:B--2---:R-:W-:Y:S05]  /*28630*/  @!P1 BRA `(.L_x_6125) ;  /* 0xfffffffc00f09947 */ /* 0x004fea000383ffff */
[----:B------:R-:W-:Y:S05]  /*28640*/  BRA `(.L_x_6124) ;  /* 0xffffff0c00087947 */ /* 0x000fea000383ffff */
.L_x_6133:
[----:B-1----:R1:W2:Y:S02]  /*28650*/  SYNCS.PHASECHK.TRANS64.TRYWAIT P1, [R10+URZ+0x30850], R5 ;  /* 0x030850050a0075a7 */ /* 0x0022a4000802017f */
[----:B--2---:R-:W-:Y:S05]  /*28660*/  @!P1 NANOSLEEP.SYNCS 0x989680 ;  /* 0x009896800000995d */ /* 0x004fea0003900000 */
[----:B------:R-:W2:Y:S02]  /*28670*/  @!P1 SYNCS.PHASECHK.TRANS64 P1, [R10+URZ+0x30850], R5 ;  /* 0x030850050a0095a7 */ /* 0x000ea4000802007f */
[----:B--2---:R-:W-:Y:S05]  /*28680*/  @!P1 BRA `(.L_x_6133) ;  /* 0xfffffffc00f09947 */ /* 0x004fea000383ffff */
[----:B------:R-:W-:Y:S05]  /*28690*/  BRA `(.L_x_6132) ;  /* 0xffffff2400687947 */ /* 0x000fea000383ffff */
.L_x_6175:
[----:B------:R-:W0:Y:S01]  /*286a0*/  S2R R11, SR_TID.X ;  /* 0x00000000000b7919 */ /* 0x000e220000002100 */
[----:B------:R-:W-:Y:S01]  /*286b0*/  BSSY B1, `(.L_x_6340) ;  /* 0x000000a000017945 */ /* 0x000fe20003800000 */
[----:B-1----:R-:W-:Y:S02]  /*286c0*/  IMAD.MOV.U32 R12, RZ, RZ, RZ ;  /* 0x000000ffff0c7224 */ /* 0x002fe400078e00ff */
[----:B------:R-:W-:Y:S01]  /*286d0*/  IMAD.MOV.U32 R15, RZ, RZ, -0x1 ;  /* 0xffffffffff0f7424 */ /* 0x000fe200078e00ff */
[----:B0-----:R-:W-:-:S04]  /*286e0*/  SHF.R.U32.HI R11, RZ, 0x5, R11 ;  /* 0x00000005ff0b7819 */ /* 0x001fc8000001160b */
[----:B------:R-:W-:-:S05]  /*286f0*/  LOP3.LUT R11, R11, 0x3, RZ, 0xc0, !PT ;  /* 0x000000030b0b7812 */ /* 0x000fca00078ec0ff */
[----:B------:R-:W-:Y:S02]  /*28700*/  IMAD.MOV.U32 R13, RZ, RZ, R11 ;  /* 0x000000ffff0d7224 */ /* 0x000fe400078e000b */
[----:B------:R-:W-:-:S07]  /*28710*/  IMAD.MOV.U32 R11, RZ, RZ, 0x1f ;  /* 0x0000001fff0b7424 */ /* 0x000fce00078e00ff */
[----:B------:R-:W-:Y:S05]  /*28720*/  WARPSYNC.COLLECTIVE R15, `(.L_x_6341) ;  /* 0x000000000f087348 */ /* 0x000fea0003c00000 */
[----:B------:R0:W1:Y:S02]  /*28730*/  SHFL.IDX P6, R14, R13, R12, R11 ;  /* 0x0000000c0d0e7389 */ /* 0x00006400000c000b */
[----:B01----:R-:W-:Y:S01]  /*28740*/  ENDCOLLECTIVE ;  /* 0x000000000000791b */ /* 0x003fe20003800000 */
.L_x_6341:
[----:B------:R-:W-:Y:S05]  /*28750*/  BSYNC B1 ;  /* 0x0000000000017941 */ /* 0x000fea0003800000 */
.L_x_6340:
[----:B------:R-:W-:Y:S05]  /*28760*/  BRA `(.L_x_6342) ;  /* 0xffffff8800a47947 */ /* 0x000fea000383ffff */
.L_x_6177:
[----:B------:R-:W-:Y:S01]  /*28770*/  BSSY B1, `(.L_x_6343) ;  /* 0x0000006000017945 */ /* 0x000fe20003800000 */
[----:B------:R-:W-:-:S07]  /*28780*/  IMAD.MOV.U32 R15, RZ, RZ, -0x1 ;  /* 0xffffffffff0f7424 */ /* 0x000fce00078e00ff */
[----:B01----:R-:W-:Y:S05]  /*28790*/  WARPSYNC.COLLECTIVE R15, `(.L_x_6344) ;  /* 0x000000000f0c7348 */ /* 0x003fea0003c00000 */
[----:B------:R-:W-:Y:S02]  /*287a0*/  ELECT P6, UR62, PT ;  /* 0x00000000003e782f */ /* 0x000fe400038c0000 */
[----:B------:R-:W-:Y:S01]  /*287b0*/  MOV R14, UR62 ;  /* 0x0000003e000e7c02 */ /* 0x000fe20008000f00 */
[----:B01----:R-:W-:Y:S10]  /*287c0*/  ENDCOLLECTIVE ;  /* 0x000000000000791b */ /* 0x003ff40003800000 */
.L_x_6344:
[----:B------:R-:W-:Y:S05]  /*287d0*/  BSYNC B1 ;  /* 0x0000000000017941 */ /* 0x000fea0003800000 */
.L_x_6343:
[----:B------:R-:W-:Y:S05]  /*287e0*/  BRA `(.L_x_6176) ;  /* 0xffffff88009c7947 */ /* 0x000fea000383ffff */
.L_x_6179:
[----:B0-----:R0:W2:Y:S02]  /*287f0*/  SYNCS.PHASECHK.TRANS64.TRYWAIT P0, [R16+URZ+0x30820], R8 ;  /* 0x03082008100075a7 */ /* 0x0010a4000800017f */
[----:B--2---:R-:W-:Y:S05]  /*28800*/  @!P0 NANOSLEEP.SYNCS 0x989680 ;  /* 0x009896800000895d */ /* 0x004fea0003900000 */
[----:B------:R-:W2:Y:S02]  /*28810*/  @!P0 SYNCS.PHASECHK.TRANS64 P0, [R16+URZ+0x30820], R8 ;  /* 0x03082008100085a7 */ /* 0x000ea4000800007f */
[----:B--2---:R-:W-:Y:S05]  /*28820*/  @!P0 BRA `(.L_x_6179) ;  /* 0xfffffffc00f08947 */ /* 0x004fea000383ffff */
[----:B------:R-:W-:Y:S05]  /*28830*/  BRA `(.L_x_6345) ;  /* 0xffffff8800ac7947 */ /* 0x000fea000383ffff */
.L_x_6183:
[----:B-1----:R1:W2:Y:S02]  /*28840*/  SYNCS.PHASECHK.TRANS64.TRYWAIT P0, [R12+URZ+0x308a0], R11 ;  /* 0x0308a00b0c0075a7 */ /* 0x0022a4000800017f */
[----:B--2---:R-:W-:Y:S05]  /*28850*/  @!P0 NANOSLEEP.SYNCS 0x989680 ;  /* 0x009896800000895d */ /* 0x004fea0003900000 */
[----:B------:R-:W2:Y:S02]  /*28860*/  @!P0 SYNCS.PHASECHK.TRANS64 P0, [R12+URZ+0x308a0], R11 ;  /* 0x0308a00b0c0085a7 */ /* 0x000ea4000800007f */
[----:B--2---:R-:W-:Y:S05]  /*28870*/  @!P0 BRA `(.L_x_6183) ;  /* 0xfffffffc00f08947 */ /* 0x004fea000383ffff */
[----:B------:R-:W-:Y:S05]  /*28880*/  BRA `(.L_x_6346) ;  /* 0xffffff8800c47947 */ /* 0x000fea000383ffff */
.L_x_6190:
[----:B0-----:R0:W2:Y:S02]  /*28890*/  SYNCS.PHASECHK.TRANS64.TRYWAIT P0, [R12+URZ+0x308c0], R11 ;  /* 0x0308c00b0c0075a7 */ /* 0x0010a4000800017f */
[----:B--2---:R-:W-:Y:S05]  /*288a0*/  @!P0 NANOSLEEP.SYNCS 0x989680 ;  /* 0x009896800000895d */ /* 0x004fea0003900000 */
[----:B------:R-:W2:Y:S02]  /*288b0*/  @!P0 SYNCS.PHASECHK.TRANS64 P0, [R12+URZ+0x308c0], R11 ;  /* 0x0308c00b0c0085a7 */ /* 0x000ea4000800007f */
[----:B--2---:R-:W-:Y:S05]  /*288c0*/  @!P0 BRA `(.L_x_6190) ;  /* 0xfffffffc00f08947 */ /* 0x004fea000383ffff */
[----:B------:R-:W-:Y:S05]  /*288d0*/  BRA `(.L_x_6347) ;  /* 0xffffff8c00c07947 */ /* 0x000fea000383ffff */
.L_x_6199:
[----:B-1----:R1:W2:Y:S02]  /*288e0*/  SYNCS.PHASECHK.TRANS64.TRYWAIT P1, [R11+URZ+0x308a0], R10 ;  /* 0x0308a00a0b0075a7 */ /* 0x0022a4000802017f */
[----:B--2---:R-:W-:Y:S05]  /*288f0*/  @!P1 NANOSLEEP.SYNCS 0x989680 ;  /* 0x009896800000995d */ /* 0x004fea0003900000 */
[----:B------:R-:W2:Y:S02]  /*28900*/  @!P1 SYNCS.PHASECHK.TRANS64 P1, [R11+URZ+0x308a0], R10 ;  /* 0x0308a00a0b0095a7 */ /* 0x000ea4000802007f */
[----:B--2---:R-:W-:Y:S05]  /*28910*/  @!P1 BRA `(.L_x_6199) ;  /* 0xfffffffc00f09947 */ /* 0x004fea000383ffff */
[----:B------:R-:W-:Y:S05]  /*28920*/  BRA `(.L_x_6348) ;  /* 0xffffff9000f87947 */ /* 0x000fea000383ffff */
.L_x_6206:
[----:B0-----:R0:W2:Y:S02]  /*28930*/  SYNCS.PHASECHK.TRANS64.TRYWAIT P1, [R11+URZ+0x308c0], R10 ;  /* 0x0308c00a0b0075a7 */ /* 0x0010a4000802017f */
[----:B--2---:R-:W-:Y:S05]  /*28940*/  @!P1 NANOSLEEP.SYNCS 0x989680 ;  /* 0x009896800000995d */ /* 0x004fea0003900000 */
[----:B------:R-:W2:Y:S02]  /*28950*/  @!P1 SYNCS.PHASECHK.TRANS64 P1, [R11+URZ+0x308c0], R10 ;  /* 0x0308c00a0b0095a7 */ /* 0x000ea4000802007f */
[----:B--2---:R-:W-:Y:S05]  /*28960*/  @!P1 BRA `(.L_x_6206) ;  /* 0xfffffffc00f09947 */ /* 0x004fea000383ffff */
[----:B------:R-:W-:Y:S05]  /*28970*/  BRA `(.L_x_6349) ;  /* 0xffffff9400f07947 */ /* 0x000fea000383ffff */
.L_x_6223:
        /* <DEDUP_REMOVED lines=11> */
.L_x_6351:
[----:B------:R-:W-:Y:S05]  /*28a30*/  BSYNC B0 ;  /* 0x0000000000007941 */ /* 0x000fea0003800000 */
.L_x_6350:
[----:B------:R-:W-:Y:S05]  /*28a40*/  BRA `(.L_x_6352) ;  /* 0xffffffa400d87947 */ /* 0x000fea000383ffff */
.L_x_6226:
[----:B0-----:R0:W1:Y:S02]  /*28a50*/  SYNCS.PHASECHK.TRANS64.TRYWAIT P0, [R7+URZ+0x30840], R2 ;  /* 0x03084002070075a7 */ /* 0x001064000800017f */
[----:B-1----:R-:W-:Y:S05]  /*28a60*/  @!P0 NANOSLEEP.SYNCS 0x989680 ;  /* 0x009896800000895d */ /* 0x002fea0003900000 */
[----:B------:R-:W1:Y:S02]  /*28a70*/  @!P0 SYNCS.PHASECHK.TRANS64 P0, [R7+URZ+0x30840], R2 ;  /* 0x03084002070085a7 */ /* 0x000e64000800007f */
[----:B-1----:R-:W-:Y:S05]  /*28a80*/  @!P0 BRA `(.L_x_6226) ;  /* 0xfffffffc00f08947 */ /* 0x002fea000383ffff */
[----:B------:R-:W-:Y:S05]  /*28a90*/  BRA `(.L_x_6353) ;  /* 0xffffffa800287947 */ /* 0x000fea000383ffff */
.L_x_6227:
        /* <DEDUP_REMOVED lines=8> */
.L_x_6355:
[----:B------:R-:W-:Y:S05]  /*28b20*/  BSYNC B0 ;  /* 0x0000000000007941 */ /* 0x000fea0003800000 */
.L_x_6354:
        /* <DEDUP_REMOVED lines=9> */
.L_x_6356:
        /* <DEDUP_REMOVED lines=9> */
[----:B------:R-:W-:-:S05]  /*28c50*/  @P0 LOP3.LUT R3, R3, R2, RZ, 0x3c, !PT ;  /* 0x0000000203030212 */ /* 0x000fca00078e3cff */
[----:B------:R-:W-:Y:S01]  /*28c60*/  @!PT LDS RZ, [RZ] ;  /* 0x00000000fffff984 */ /* 0x000fe20000000800 */
[----:B------:R-:W-:Y:S01]  /*28c70*/  @!PT LDS RZ, [RZ] ;  /* 0x00000000fffff984 */ /* 0x000fe20000000800 */
[----:B------:R-:W-:Y:S01]  /*28c80*/  @!PT LDS RZ, [RZ] ;  /* 0x00000000fffff984 */ /* 0x000fe20000000800 */
[----:B------:R0:W-:Y:S04]  /*28c90*/  @P0 LDGSTS.E.BYPASS.LTC128B.128 [R8+0x1e400], desc[UR4][R2.64], !P4 ;  /* 0x1e40000002080fae */ /* 0x0001e8000e101d44 */
[----:B------:R0:W-:Y:S04]  /*28ca0*/  @P0 LDGSTS.E.BYPASS.LTC128B.128 [R8+0x21400], desc[UR4][R2.64+0x80], !P3 ;  /* 0x2140008002080fae */ /* 0x0001e8000d901d44 */
[----:B------:R0:W-:Y:S02]  /*28cb0*/  @P0 LDGSTS.E.BYPASS.LTC128B.128 [R8+0x24400], desc[UR4][R2.64+0x100], !P2 ;  /* 0x2440010002080fae */ /* 0x0001e4000d101d44 */
[----:B0-----:R-:W-:Y:S05]  /*28cc0*/  WARPSYNC.COLLECTIVE R15, `(.L_x_6357) ;  /* 0x000000000f087348 */ /* 0x001fea0003c00000 */
[----:B------:R1:W2:Y:S02]  /*28cd0*/  SHFL.IDX P6, R14, R13, R12, R11 ;  /* 0x0000000c0d0e7389 */ /* 0x0002a400000c000b */
[----:B012---:R-:W-:Y:S01]  /*28ce0*/  ENDCOLLECTIVE ;  /* 0x000000000000791b */ /* 0x007fe20003800000 */
.L_x_6357:
[----:B------:R-:W-:Y:S02]  /*28cf0*/  @P1 IMAD R8, R5, 0x2, R16 ;  /* 0x0000000205081824 */ /* 0x000fe400078e0210 */
[----:B------:R-:W-:Y:S02]  /*28d00*/  IMAD.MOV.U32 R13, RZ, RZ, R4 ;  /* 0x000000ffff0d7224 */ /* 0x000fe400078e0004 */
[----:B------:R-:W-:-:S07]  /*28d10*/  IMAD.MOV.U32 R2, RZ, RZ, R14 ;  /* 0x000000ffff027224 */ /* 0x000fce00078e000e */
[----:B------:R-:W-:Y:S05]  /*28d20*/  WARPSYNC.COLLECTIVE R15, `(.L_x_6358) ;  /* 0x000000000f087348 */ /* 0x000fea0003c00000 */
[----:B------:R0:W1:Y:S02]  /*28d30*/  SHFL.IDX P6, R14, R13, R12, R11 ;  /* 0x0000000c0d0e7389 */ /* 0x00006400000c000b */
[----:B01----:R-:W-:Y:S01]  /*28d40*/  ENDCOLLECTIVE ;  /* 0x000000000000791b */ /* 0x003fe20003800000 */
.L_x_6358:
[----:B------:R-:W-:Y:S01]  /*28d50*/  ULDC.64 UR4, c[0x0][0x208] ;  /* 0x0000820000047ab9 */ /* 0x000fe20000000a00 */
[----:B------:R-:W-:Y:S02]  /*28d60*/  IMAD.MOV.U32 R13, RZ, RZ, R0 ;  /* 0x000000ffff0d7224 */ /* 0x000fe400078e0000 */
[----:B------:R-:W-:Y:S02]  /*28d70*/  IMAD.MOV.U32 R12, RZ, RZ, 0x2 ;  /* 0x00000002ff0c7424 */ /* 0x000fe400078e00ff */
[----:B------:R-:W-:-:S05]  /*28d80*/  IMAD.MOV.U32 R3, RZ, RZ, R14 ;  /* 0x000000ffff037224 */ /* 0x000fca00078e000e */
[----:B------:R-:W-:-:S05]  /*28d90*/  @P1 LEA R3, P0, R33, R3, 0x1 ;  /* 0x0000000321031211 */ /* 0x000fca00078008ff */
[----:B------:R-:W-:-:S05]  /*28da0*/  @P1 IMAD.X R2, RZ, RZ, R2, P0 ;  /* 0x000000ffff021224 */ /* 0x000fca00000e0602 */
        /* <DEDUP_REMOVED lines=8> */
[----:B------:R0:W-:Y:S01]  /*28e30*/  @P1 LDGSTS.E.BYPASS.LTC128B.128 [R8+0x24c00], desc[UR4][R2.64+0x100], !P2 ;  /* 0x24c0010002081fae */ /* 0x0001e2000d101d44 */
[----:B------:R-:W-:-:S13]  /*28e40*/  ISETP.GE.AND P1, PT, R6, 0x21, PT ;  /* 0x000000210600780c */ /* 0x000fda0003f26270 */
[----:B0-----:R-:W-:Y:S05]  /*28e50*/  WARPSYNC.COLLECTIVE R15, `(.L_x_6359) ;  /* 0x000000000f087348 */ /* 0x001fea0003c00000 */
[----:B------:R1:W2:Y:S02]  /*28e60*/  SHFL.IDX P6, R14, R13, R12, R11 ;  /* 0x0000000c0d0e7389 */ /* 0x0002a400000c000b */
[----:B012---:R-:W-:Y:S01]  /*28e70*/  ENDCOLLECTIVE ;  /* 0x000000000000791b */ /* 0x007fe20003800000 */
.L_x_6359:
[----:B------:R-:W-:Y:S02]  /*28e80*/  @P1 IMAD R8, R5, 0x2, R16 ;  /* 0x0000000205081824 */ /* 0x000fe400078e0210 */
[----:B------:R-:W-:Y:S02]  /*28e90*/  IMAD.MOV.U32 R13, RZ, RZ, R4 ;  /* 0x000000ffff0d7224 */ /* 0x000fe400078e0004 */
[----:B------:R-:W-:-:S07]  /*28ea0*/  IMAD.MOV.U32 R2, RZ, RZ, R14 ;  /* 0x000000ffff027224 */ /* 0x000fce00078e000e */
[----:B------:R-:W-:Y:S05]  /*28eb0*/  WARPSYNC.COLLECTIVE R15, `(.L_x_6360) ;  /* 0x000000000f087348 */ /* 0x000fea0003c00000 */
[----:B------:R0:W1:Y:S02]  /*28ec0*/  SHFL.IDX P6, R14, R13, R12, R11 ;  /* 0x0000000c0d0e7389 */ /* 0x00006400000c000b */
[----:B01----:R-:W-:Y:S01]  /*28ed0*/  ENDCOLLECTIVE ;  /* 0x000000000000791b */ /* 0x003fe20003800000 */
.L_x_6360:
        /* <DEDUP_REMOVED lines=19> */
.L_x_6361:
[----:B------:R-:W-:Y:S02]  /*29010*/  @P1 IMAD R8, R5, 0x2, R16 ;  /* 0x0000000205081824 */ /* 0x000fe400078e0210 */
[----:B------:R-:W-:Y:S02]  /*29020*/  IMAD.MOV.U32 R13, RZ, RZ, R4 ;  /* 0x000000ffff0d7224 */ /* 0x000fe400078e0004 */
[----:B------:R-:W-:-:S07]  /*29030*/  IMAD.MOV.U32 R2, RZ, RZ, R14 ;  /* 0x000000ffff027224 */ /* 0x000fce00078e000e */
[----:B------:R-:W-:Y:S05]  /*29040*/  WARPSYNC.COLLECTIVE R15, `(.L_x_6362) ;  /* 0x000000000f087348 */ /* 0x000fea0003c00000 */
[----:B------:R0:W1:Y:S02]  /*29050*/  SHFL.IDX P6, R14, R13, R12, R11 ;  /* 0x0000000c0d0e7389 */ /* 0x00006400000c000b */
[----:B01----:R-:W-:Y:S01]  /*29060*/  ENDCOLLECTIVE ;  /* 0x000000000000791b */ /* 0x003fe20003800000 */
.L_x_6362:
        /* <DEDUP_REMOVED lines=19> */
.L_x_6363:
[----:B------:R-:W-:Y:S02]  /*291a0*/  @P1 IMAD R8, R5, 0x2, R16 ;  /* 0x0000000205081824 */ /* 0x000fe400078e0210 */
[----:B------:R-:W-:Y:S02]  /*291b0*/  IMAD.MOV.U32 R13, RZ, RZ, R4 ;  /* 0x000000ffff0d7224 */ /* 0x000fe400078e0004 */
[----:B------:R-:W-:-:S07]  /*291c0*/  IMAD.MOV.U32 R2, RZ, RZ, R14 ;  /* 0x000000ffff027224 */ /* 0x000fce00078e000e */
[----:B------:R-:W-:Y:S05]  /*291d0*/  WARPSYNC.COLLECTIVE R15, `(.L_x_6364) ;  /* 0x000000000f087348 */ /* 0x000fea0003c00000 */
[----:B------:R0:W1:Y:S02]  /*291e0*/  SHFL.IDX P6, R14, R13, R12, R11 ;  /* 0x0000000c0d0e7389 */ /* 0x00006400000c000b */
[----:B01----:R-:W-:Y:S01]  /*291f0*/  ENDCOLLECTIVE ;  /* 0x000000000000791b */ /* 0x003fe20003800000 */
.L_x_6364:
        /* <DEDUP_REMOVED lines=18> */
.L_x_6365:
[----:B------:R-:W-:Y:S02]  /*29320*/  IMAD.MOV.U32 R13, RZ, RZ, R4 ;  /* 0x000000ffff0d7224 */ /* 0x000fe400078e0004 */
[----:B------:R-:W-:-:S07]  /*29330*/  IMAD.MOV.U32 R0, RZ, RZ, R14 ;  /* 0x000000ffff007224 */ /* 0x000fce00078e000e */
[----:B------:R-:W-:Y:S05]  /*29340*/  WARPSYNC.COLLECTIVE R15, `(.L_x_6366) ;  /* 0x000000000f087348 */ /* 0x000fea0003c00000 */
[----:B------:R0:W1:Y:S02]  /*29350*/  SHFL.IDX P6, R14, R13, R12, R11 ;  /* 0x0000000c0d0e7389 */ /* 0x00006400000c000b */
[----:B01----:R-:W-:Y:S01]  /*29360*/  ENDCOLLECTIVE ;  /* 0x000000000000791b */ /* 0x003fe20003800000 */
.L_x_6366:
[----:B------:R-:W-:Y:S01]  /*29370*/  IMAD.MOV.U32 R2, RZ, RZ, R14 ;  /* 0x000000ffff027224 */ /* 0x000fe200078e000e */
[----:B------:R-:W-:Y:S06]  /*29380*/  BRA `(.L_x_6367) ;  /* 0xffffffa400607947 */ /* 0x000fec000383ffff */
.L_x_6232:
        /* <DEDUP_REMOVED lines=9> */
.L_x_6368:
[C---:B------:R-:W-:Y:S01]  /*29420*/  VIADD R6, R25.reuse, 0x10 ;  /* 0x0000001019067836 */ /* 0x040fe20000000000 */
[----:B------:R-:W-:Y:S01]  /*29430*/  ISETP.GE.AND P2, PT, R25, R5, PT ;  /* 0x000000051900720c */ /* 0x000fe20003f46270 */
[----:B------:R-:W-:Y:S02]  /*29440*/  IMAD.MOV.U32 R13, RZ, RZ, R0 ;  /* 0x000000ffff0d7224 */ /* 0x000fe400078e0000 */
[----:B------:R-:W-:-:S10]  /*29450*/  IMAD.MOV.U32 R2, RZ, RZ, R14 ;  /* 0x000000ffff027224 */ /* 0x000fd400078e000e */
[----:B------:R-:W-:Y:S05]  /*29460*/  WARPSYNC.COLLECTIVE R15, `(.L_x_6369) ;  /* 0x000000000f087348 */ /* 0x000fea0003c00000 */
[----:B------:R0:W1:Y:S02]  /*29470*/  SHFL.IDX P6, R14, R13, R12, R11 ;  /* 0x0000000c0d0e7389 */ /* 0x00006400000c000b */
[----:B01----:R-:W-:Y:S01]  /*29480*/  ENDCOLLECTIVE ;  /* 0x000000000000791b */ /* 0x003fe20003800000 */
.L_x_6369:
[----:B------:R-:W-:Y:S01]  /*29490*/  ULDC.64 UR4, c[0x0][0x208] ;  /* 0x0000820000047ab9 */ /* 0x000fe20000000a00 */
[----:B------:R-:W-:Y:S02]  /*294a0*/  IMAD.MOV.U32 R13, RZ, RZ, R4 ;  /* 0x000000ffff0d7224 */ /* 0x000fe400078e0004 */
[----:B------:R-:W-:Y:S01]  /*294b0*/  IMAD.MOV.U32 R12, RZ, RZ, 0x1 ;  /* 0x00000001ff0c7424 */ /* 0x000fe200078e00ff */
[----:B------:R-:W-:-:S05]  /*294c0*/  @!P2 LEA R14, P4, R33, R14, 0x1 ;  /* 0x0000000e210ea211 */ /* 0x000fca00078808ff */
[----:B------:R-:W-:Y:S02]  /*294d0*/  @!P2 IMAD.X R3, RZ, RZ, R2, P4 ;  /* 0x000000ffff03a224 */ /* 0x000fe400020e0602 */
[----:B------:R-:W-:-:S05]  /*294e0*/  @!P2 IMAD.MOV.U32 R2, RZ, RZ, R14 ;  /* 0x000000ffff02a224 */ /* 0x000fca00078e000e */
[----:B------:R-:W-:Y:S01]  /*294f0*/  @!PT LDS RZ, [RZ] ;  /* 0x00000000fffff984 */ /* 0x000fe20000000800 */
[----:B------:R-:W-:Y:S01]  /*29500*/  @!PT LDS RZ, [RZ] ;  /* 0x00000000fffff984 */ /* 0x000fe20000000800 */
[----:B------:R-:W-:Y:S01]  /*29510*/  @!PT LDS RZ, [RZ] ;  /* 0x00000000fffff984 */ /* 0x000fe20000000800 */
[----:B------:R0:W-:Y:S04]  /*29520*/  @!P2 LDGSTS.E.BYPASS.LTC128B.128 [R8+0x12400], desc[UR4][R2.64], !P3 ;  /* 0x124000000208afae */ /* 0x0001e8000d901d44 */
[----:B------:R0:W-:Y:S04]  /*29530*/  @!P2 LDGSTS.E.BYPASS.LTC128B.128 [R8+0x16400], desc[UR4][R2.64+0x80], !P0 ;  /* 0x164000800208afae */ /* 0x0001e8000c101d44 */
[----:B------:R0:W-:Y:S01]  /*29540*/  @!P2 LDGSTS.E.BYPASS.LTC128B.128 [R8+0x1a400], desc[UR4][R2.64+0x100], !P1 ;  /* 0x1a4001000208afae */ /* 0x0001e2000c901d44 */
[----:B------:R-:W-:Y:S01]  /*29550*/  ISETP.GE.AND P2, PT, R6, R5, PT ;  /* 0x000000050600720c */ /* 0x000fe20003f46270 */
[----:B------:R-:W-:-:S12]  /*29560*/  VIADD R6, R25, 0x20 ;  /* 0x0000002019067836 */ /* 0x000fd80000000000 */
[----:B0-----:R-:W-:Y:S05]  /*29570*/  WARPSYNC.COLLECTIVE R15, `(.L_x_6370) ;  /* 0x000000000f087348 */ /* 0x001fea0003c00000 */
[----:B------:R1:W2:Y:S02]  /*29580*/  SHFL.IDX P6, R14, R13, R12, R11 ;  /* 0x0000000c0d0e7389 */ /* 0x0002a400000c000b */
[----:B012---:R-:W-:Y:S01]  /*29590*/  ENDCOLLECTIVE ;  /* 0x000000000000791b */ /* 0x007fe20003800000 */
.L_x_6370:
[----:B------:R-:W-:Y:S02]  /*295a0*/  IMAD.MOV.U32 R13, RZ, RZ, R0 ;  /* 0x000000ffff0d7224 */ /* 0x000fe400078e0000 */
[----:B------:R-:W-:-:S07]  /*295b0*/  IMAD.MOV.U32 R2, RZ, RZ, R14 ;  /* 0x000000ffff027224 */ /* 0x000fce00078e000e */
[----:B------:R-:W-:Y:S05]  /*295c0*/  WARPSYNC.COLLECTIVE R15, `(.L_x_6371) ;  /* 0x000000000f087348 */ /* 0x000fea0003c00000 */
[----:B------:R0:W1:Y:S02]  /*295d0*/  SHFL.IDX P6, R14, R13, R12, R11 ;  /* 0x0000000c0d0e7389 */ /* 0x00006400000c000b */
[----:B01----:R-:W-:Y:S01]  /*295e0*/  ENDCOLLECTIVE ;  /* 0x000000000000791b */ /* 0x003fe20003800000 */
.L_x_6371:
[----:B------:R-:W-:Y:S01]  /*295f0*/  ULDC.64 UR4, c[0x0][0x208] ;  /* 0x0000820000047ab9 */ /* 0x000fe20000000a00 */
[----:B------:R-:W-:Y:S02]  /*29600*/  IMAD.MOV.U32 R13, RZ, RZ, R4 ;  /* 0x000000ffff0d7224 */ /* 0x000fe400078e0004 */
[----:B------:R-:W-:Y:S01]  /*29610*/  IMAD.MOV.U32 R12, RZ, RZ, 0x2 ;  /* 0x00000002ff0c7424 */ /* 0x000fe200078e00ff */
        /* <DEDUP_REMOVED lines=15> */
.L_x_6372:
[----:B------:R-:W-:Y:S02]  /*29710*/  IMAD.MOV.U32 R13, RZ, RZ, R0 ;  /* 0x000000ffff0d7224 */ /* 0x000fe400078e0000 */
[----:B------:R-:W-:-:S07]  /*29720*/  IMAD.MOV.U32 R2, RZ, RZ, R14 ;  /* 0x000000ffff027224 */ /* 0x000fce00078e000e */
[----:B------:R-:W-:Y:S05]  /*29730*/  WARPSYNC.COLLECTIVE R15, `(.L_x_6373) ;  /* 0x000000000f087348 */ /* 0x000fea0003c00000 */
[----:B------:R0:W1:Y:S02]  /*29740*/  SHFL.IDX P6, R14, R13, R12, R11 ;  /* 0x0000000c0d0e7389 */ /* 0x00006400000c000b */
[----:B01----:R-:W-:Y:S01]  /*29750*/  ENDCOLLECTIVE ;  /* 0x000000000000791b */ /* 0x003fe20003800000 */
.L_x_6373:
        /* <DEDUP_REMOVED lines=18> */
.L_x_6374:
[----:B------:R-:W-:Y:S02]  /*29880*/  IMAD.MOV.U32 R13, RZ, RZ, R0 ;  /* 0x000000ffff0d7224 */ /* 0x000fe400078e0000 */
[----:B------:R-:W-:-:S07]  /*29890*/  IMAD.MOV.U32 R2, RZ, RZ, R14 ;  /* 0x000000ffff027224 */ /* 0x000fce00078e000e */
[----:B------:R-:W-:Y:S05]  /*298a0*/  WARPSYNC.COLLECTIVE R15, `(.L_x_6375) ;  /* 0x000000000f087348 */ /* 0x000fea0003c00000 */
[----:B------:R0:W1:Y:S02]  /*298b0*/  SHFL.IDX P6, R14, R13, R12, R11 ;  /* 0x0000000c0d0e7389 */ /* 0x00006400000c000b */
[----:B01----:R-:W-:Y:S01]  /*298c0*/  ENDCOLLECTIVE ;  /* 0x000000000000791b */ /* 0x003fe20003800000 */
.L_x_6375:
        /* <DEDUP_REMOVED lines=18> */
.L_x_6376:
[----:B------:R-:W-:Y:S02]  /*299f0*/  IMAD.MOV.U32 R13, RZ, RZ, R0 ;  /* 0x000000ffff0d7224 */ /* 0x000fe400078e0000 */
[----:B------:R-:W-:-:S07]  /*29a00*/  IMAD.MOV.U32 R2, RZ, RZ, R14 ;  /* 0x000000ffff027224 */ /* 0x000fce00078e000e */
[----:B------:R-:W-:Y:S05]  /*29a10*/  WARPSYNC.COLLECTIVE R15, `(.L_x_6377) ;  /* 0x000000000f087348 */ /* 0x000fea0003c00000 */
[----:B------:R0:W1:Y:S02]  /*29a20*/  SHFL.IDX P6, R14, R13, R12, R11 ;  /* 0x0000000c0d0e7389 */ /* 0x00006400000c000b */
[----:B01----:R-:W-:Y:S01]  /*29a30*/  ENDCOLLECTIVE ;  /* 0x000000000000791b */ /* 0x003fe20003800000 */
.L_x_6377:
        /* <DEDUP_REMOVED lines=18> */
.L_x_6378:
[----:B------:R-:W-:Y:S02]  /*29b60*/  IMAD.MOV.U32 R13, RZ, RZ, R0 ;  /* 0x000000ffff0d7224 */ /* 0x000fe400078e0000 */
[----:B------:R-:W-:-:S07]  /*29b70*/  IMAD.MOV.U32 R2, RZ, RZ, R14 ;  /* 0x000000ffff027224 */ /* 0x000fce00078e000e */
[----:B------:R-:W-:Y:S05]  /*29b80*/  WARPSYNC.COLLECTIVE R15, `(.L_x_6379) ;  /* 0x000000000f087348 */ /* 0x000fea0003c00000 */
[----:B------:R0:W1:Y:S02]  /*29b90*/  SHFL.IDX P6, R14, R13, R12, R11 ;  /* 0x0000000c0d0e7389 */ /* 0x00006400000c000b */
[----:B01----:R-:W-:Y:S01]  /*29ba0*/  ENDCOLLECTIVE ;  /* 0x000000000000791b */ /* 0x003fe20003800000 */
.L_x_6379:
        /* <DEDUP_REMOVED lines=13> */
[----:B------:R-:W-:-:S13]  /*29c80*/  ISETP.GE.AND P2, PT, R6, R5, PT ;  /* 0x000000050600720c */ /* 0x000fda0003f46270 */
[----:B0-----:R-:W-:Y:S05]  /*29c90*/  WARPSYNC.COLLECTIVE R15, `(.L_x_6380) ;  /* 0x000000000f087348 */ /* 0x001fea0003c00000 */
[----:B------:R1:W2:Y:S02]  /*29ca0*/  SHFL.IDX P6, R14, R13, R12, R11 ;  /* 0x0000000c0d0e7389 */ /* 0x0002a400000c000b */
[----:B012---:R-:W-:Y:S01]  /*29cb0*/  ENDCOLLECTIVE ;  /* 0x000000000000791b */ /* 0x007fe20003800000 */
.L_x_6380:
[----:B------:R-:W-:Y:S02]  /*29cc0*/  IMAD.MOV.U32 R13, RZ, RZ, R0 ;  /* 0x000000ffff0d7224 */ /* 0x000fe400078e0000 */
[----:B------:R-:W-:-:S07]  /*29cd0*/  IMAD.MOV.U32 R2, RZ, RZ, R14 ;  /* 0x000000ffff027224 */ /* 0x000fce00078e000e */
[----:B------:R-:W-:Y:S05]  /*29ce0*/  WARPSYNC.COLLECTIVE R15, `(.L_x_6381) ;  /* 0x000000000f087348 */ /* 0x000fea0003c00000 */
[----:B------:R0:W1:Y:S02]  /*29cf0*/  SHFL.IDX P6, R14, R13, R12, R11 ;  /* 0x0000000c0d0e7389 */ /* 0x00006400000c000b */
[----:B01----:R-:W-:Y:S01]  /*29d00*/  ENDCOLLECTIVE ;  /* 0x000000000000791b */ /* 0x003fe20003800000 */
.L_x_6381:
        /* <DEDUP_REMOVED lines=12> */
[----:B------:R0:W-:Y:S02]  /*29dd0*/  @!P2 LDGSTS.E.BYPASS.LTC128B.128 [R8+0x1d400], desc[UR4][R2.64+0x100], !P1 ;  /* 0x1d4001000208afae */ /* 0x0001e4000c901d44 */
[----:B0-----:R-:W-:Y:S05]  /*29de0*/  WARPSYNC.COLLECTIVE R15, `(.L_x_6382) ;  /* 0x000000000f087348 */ /* 0x001fea0003c00000 */
[----:B------:R1:W2:Y:S02]  /*29df0*/  SHFL.IDX P6, R14, R13, R12, R11 ;  /* 0x0000000c0d0e7389 */ /* 0x0002a400000c000b */
[----:B012---:R-:W-:Y:S01]  /*29e00*/  ENDCOLLECTIVE ;  /* 0x000000000000791b */ /* 0x007fe20003800000 */
.L_x_6382:
[----:B------:R-:W-:Y:S02]  /*29e10*/  IMAD.MOV.U32 R13, RZ, RZ, R0 ;  /* 0x000000ffff0d7224 */ /* 0x000fe400078e0000 */
[----:B------:R-:W-:-:S07]  /*29e20*/  IMAD.MOV.U32 R4, RZ, RZ, R14 ;  /* 0x000000ffff047224 */ /* 0x000fce00078e000e */
[----:B------:R-:W-:Y:S05]  /*29e30*/  WARPSYNC.COLLECTIVE R15, `(.L_x_6383) ;  /* 0x000000000f087348 */ /* 0x000fea0003c00000 */
[----:B------:R0:W1:Y:S02]  /*29e40*/  SHFL.IDX P6, R14, R13, R12, R11 ;  /* 0x0000000c0d0e7389 */ /* 0x00006400000c000b */
[----:B01----:R-:W-:Y:S01]  /*29e50*/  ENDCOLLECTIVE ;  /* 0x000000000000791b */ /* 0x003fe20003800000 */
.L_x_6383:
[----:B------:R-:W-:Y:S05]  /*29e60*/  BRA `(.L_x_6384) ;  /* 0xffffffa400b47947 */ /* 0x000fea000383ffff */
.L_x_6237:
[----:B0-----:R0:W1:Y:S02]  /*29e70*/  SYNCS.PHASECHK.TRANS64.TRYWAIT P0, [R16+URZ+0x30820], R3 ;  /* 0x03082003100075a7 */ /* 0x001064000800017f */
[----:B-1----:R-:W-:Y:S05]  /*29e80*/  @!P0 NANOSLEEP.SYNCS 0x989680 ;  /* 0x009896800000895d */ /* 0x002fea0003900000 */
[----:B------:R-:W1:Y:S02]  /*29e90*/  @!P0 SYNCS.PHASECHK.TRANS64 P0, [R16+URZ+0x30820], R3 ;  /* 0x03082003100085a7 */ /* 0x000e64000800007f */
[----:B-1----:R-:W-:Y:S05]  /*29ea0*/  @!P0 BRA `(.L_x_6237) ;  /* 0xfffffffc00f08947 */ /* 0x002fea000383ffff */
[----:B------:R-:W-:Y:S05]  /*29eb0*/  BRA `(.L_x_6385) ;  /* 0xffffffa800307947 */ /* 0x000fea000383ffff */
.L_x_6242:
[----:B0-----:R0:W1:Y:S02]  /*29ec0*/  SYNCS.PHASECHK.TRANS64.TRYWAIT P0, [R7+URZ+0x30840], R2 ;  /* 0x03084002070075a7 */ /* 0x001064000800017f */
[----:B-1----:R-:W-:Y:S05]  /*29ed0*/  @!P0 NANOSLEEP.SYNCS 0x989680 ;  /* 0x009896800000895d */ /* 0x002fea0003900000 */
[----:B------:R-:W1:Y:S02]  /*29ee0*/  @!P0 SYNCS.PHASECHK.TRANS64 P0, [R7+URZ+0x30840], R2 ;  /* 0x03084002070085a7 */ /* 0x000e64000800007f */
[----:B-1----:R-:W-:Y:S05]  /*29ef0*/  @!P0 BRA `(.L_x_6242) ;  /* 0xfffffffc00f08947 */ /* 0x002fea000383ffff */
[----:B------:R-:W-:Y:S05]  /*29f00*/  BRA `(.L_x_6386) ;  /* 0xffffffac00107947 */ /* 0x000fea000383ffff */
.L_x_6243:
        /* <DEDUP_REMOVED lines=8> */
.L_x_6388:
[----:B------:R-:W-:Y:S05]  /*29f90*/  BSYNC B1 ;  /* 0x0000000000017941 */ /* 0x000fea0003800000 */
.L_x_6387:
        /* <DEDUP_REMOVED lines=12> */
.L_x_6389:
[----:B------:R-:W-:Y:S01]  /*2a060*/  IMAD R5, R5, 0x2, R16 ;  /* 0x0000000205057824 */ /* 0x000fe200078e0210 */
        /* <DEDUP_REMOVED lines=11> */
[----:B------:R0:W-:Y:S02]  /*2a120*/  LDGSTS.E.BYPASS.LTC128B.128 [R5+0x24400], desc[UR4][R2.64+0x100], !P4 ;  /* 0x2440010002057fae */ /* 0x0001e4000e101d44 */
[----:B0-----:R-:W-:Y:S05]  /*2a130*/  WARPSYNC.COLLECTIVE R15, `(.L_x_6390) ;  /* 0x000000000f087348 */ /* 0x001fea0003c00000 */
[----:B------:R1:W2:Y:S02]  /*2a140*/  SHFL.IDX P6, R14, R13, R12, R11 ;  /* 0x0000000c0d0e7389 */ /* 0x0002a400000c000b */
[----:B012---:R-:W-:Y:S01]  /*2a150*/  ENDCOLLECTIVE ;  /* 0x000000000000791b */ /* 0x007fe20003800000 */
.L_x_6390:
[----:B------:R-:W-:Y:S02]  /*2a160*/  IMAD.MOV.U32 R13, RZ, RZ, R8 ;  /* 0x000000ffff0d7224 */ /* 0x000fe400078e0008 */
[----:B------:R-:W-:-:S07]  /*2a170*/  IMAD.MOV.U32 R3, RZ, RZ, R14 ;  /* 0x000000ffff037224 */ /* 0x000fce00078e000e */
[----:B------:R-:W-:Y:S05]  /*2a180*/  WARPSYNC.COLLECTIVE R15, `(.L_x_6391) ;  /* 0x000000000f087348 */ /* 0x000fea0003c00000 */
[----:B------:R0:W1:Y:S02]  /*2a190*/  SHFL.IDX P6, R14, R13, R12, R11 ;  /* 0x0000000c0d0e7389 */ /* 0x00006400000c000b */
[----:B01----:R-:W-:Y:S01]  /*2a1a0*/  ENDCOLLECTIVE ;  /* 0x000000000000791b */ /* 0x003fe20003800000 */
.L_x_6391:
        /* <DEDUP_REMOVED lines=15> */
.L_x_6392:
[----:B------:R-:W-:Y:S02]  /*2a2a0*/  IMAD.MOV.U32 R13, RZ, RZ, R8 ;  /* 0x000000ffff0d7224 */ /* 0x000fe400078e0008 */
[----:B------:R-:W-:-:S07]  /*2a2b0*/  IMAD.MOV.U32 R35, RZ, RZ, R14 ;  /* 0x000000ffff237224 */ /* 0x000fce00078e000e */
[----:B------:R-:W-:Y:S05]  /*2a2c0*/  WARPSYNC.COLLECTIVE R15, `(.L_x_6393) ;  /* 0x000000000f087348 */ /* 0x000fea0003c00000 */
[----:B------:R0:W1:Y:S02]  /*2a2d0*/  SHFL.IDX P6, R14, R13, R12, R11 ;  /* 0x0000000c0d0e7389 */ /* 0x00006400000c000b */
[----:B01----:R-:W-:Y:S01]  /*2a2e0*/  ENDCOLLECTIVE ;  /* 0x000000000000791b */ /* 0x003fe20003800000 */
.L_x_6393:
        /* <DEDUP_REMOVED lines=15> */
.L_x_6394:
[----:B------:R-:W-:Y:S02]  /*2a3e0*/  IMAD.MOV.U32 R13, RZ, RZ, R8 ;  /* 0x000000ffff0d7224 */ /* 0x000fe400078e0008 */
[----:B------:R-:W-:-:S07]  /*2a3f0*/  IMAD.MOV.U32 R35, RZ, RZ, R14 ;  /* 0x000000ffff237224 */ /* 0x000fce00078e000e */
[----:B------:R-:W-:Y:S05]  /*2a400*/  WARPSYNC.COLLECTIVE R15, `(.L_x_6395) ;  /* 0x000000000f087348 */ /* 0x000fea0003c00000 */
[----:B------:R0:W1:Y:S02]  /*2a410*/  SHFL.IDX P6, R14, R13, R12, R11 ;  /* 0x0000000c0d0e7389 */ /* 0x00006400000c000b */
[----:B01----:R-:W-:Y:S01]  /*2a420*/  ENDCOLLECTIVE ;  /* 0x000000000000791b */ /* 0x003fe20003800000 */
.L_x_6395:
        /* <DEDUP_REMOVED lines=15> */
.L_x_6396:
[----:B------:R-:W-:Y:S02]  /*2a520*/  IMAD.MOV.U32 R13, RZ, RZ, R8 ;  /* 0x000000ffff0d7224 */ /* 0x000fe400078e0008 */
[----:B------:R-:W-:-:S07]  /*2a530*/  IMAD.MOV.U32 R35, RZ, RZ, R14 ;  /* 0x000000ffff237224 */ /* 0x000fce00078e000e */
[----:B------:R-:W-:Y:S05]  /*2a540*/  WARPSYNC.COLLECTIVE R15, `(.L_x_6397) ;  /* 0x000000000f087348 */ /* 0x000fea0003c00000 */
[----:B------:R0:W1:Y:S02]  /*2a550*/  SHFL.IDX P6, R14, R13, R12, R11 ;  /* 0x0000000c0d0e7389 */ /* 0x00006400000c000b */
[----:B01----:R-:W-:Y:S01]  /*2a560*/  ENDCOLLECTIVE ;  /* 0x000000000000791b */ /* 0x003fe20003800000 */
.L_x_6397:
        /* <DEDUP_REMOVED lines=11> */
[----:B------:R0:W-:Y:S04]  /*2a620*/  LDGSTS.E.BYPASS.LTC128B.128 [R5+0x23400], desc[UR4][R2.64+0x80], !P5 ;  /* 0x2340008002057fae */ /* 0x0001e8000e901d44 */
[----:B------:R0:W-:Y:S06]  /*2a630*/  LDGSTS.E.BYPASS.LTC128B.128 [R5+0x26400], desc[UR4][R2.64+0x100], !P4 ;  /* 0x2640010002057fae */ /* 0x0001ec000e101d44 */
[----:B0-----:R-:W-:Y:S05]  /*2a640*/  WARPSYNC.COLLECTIVE R15, `(.L_x_6398) ;  /* 0x000000000f087348 */ /* 0x001fea0003c00000 */
[----:B------:R1:W2:Y:S02]  /*2a650*/  SHFL.IDX P6, R14, R13, R12, R11 ;  /* 0x0000000c0d0e7389 */ /* 0x0002a400000c000b */
[----:B012---:R-:W-:Y:S01]  /*2a660*/  ENDCOLLECTIVE ;  /* 0x000000000000791b */ /* 0x007fe20003800000 */
.L_x_6398:
[----:B------:R-:W-:Y:S02]  /*2a670*/  IMAD.MOV.U32 R13, RZ, RZ, R8 ;  /* 0x000000ffff0d7224 */ /* 0x000fe400078e0008 */
[----:B------:R-:W-:-:S07]  /*2a680*/  IMAD.MOV.U32 R35, RZ, RZ, R14 ;  /* 0x000000ffff237224 */ /* 0x000fce00078e000e */
[----:B------:R-:W-:Y:S05]  /*2a690*/  WARPSYNC.COLLECTIVE R15, `(.L_x_6399) ;  /* 0x000000000f087348 */ /* 0x000fea0003c00000 */
[----:B------:R0:W1:Y:S02]  /*2a6a0*/  SHFL.IDX P6, R14, R13, R12, R11 ;  /* 0x0000000c0d0e7389 */ /* 0x00006400000c000b */
[----:B01----:R-:W-:Y:S01]  /*2a6b0*/  ENDCOLLECTIVE ;  /* 0x000000000000791b */ /* 0x003fe20003800000 */
.L_x_6399:
[----:B------:R-:W-:Y:S01]  /*2a6c0*/  IMAD.MOV.U32 R2, RZ, RZ, R14 ;  /* 0x000000ffff027224 */ /* 0x000fe200078e000e */
[----:B------:R-:W-:Y:S06]  /*2a6d0*/  BRA `(.L_x_6400) ;  /* 0xffffffa800207947 */ /* 0x000fec000383ffff */
.L_x_6248:
[----:B0-----:R0:W3:Y:S02]  /*2a6e0*/  SYNCS.PHASECHK.TRANS64.TRYWAIT P0, [R6+URZ+0x30860], R2 ;  /* 0x03086002060075a7 */ /* 0x0010e4000800017f */
[----:B---3--:R-:W-:Y:S05]  /*2a6f0*/  @!P0 NANOSLEEP.SYNCS 0x989680 ;  /* 0x009896800000895d */ /* 0x008fea0003900000 */
[----:B------:R-:W3:Y:S02]  /*2a700*/  @!P0 SYNCS.PHASECHK.TRANS64 P0, [R6+URZ+0x30860], R2 ;  /* 0x03086002060085a7 */ /* 0x000ee4000800007f */
[----:B---3--:R-:W-:Y:S05]  /*2a710*/  @!P0 BRA `(.L_x_6248) ;  /* 0xfffffffc00f08947 */ /* 0x008fea000383ffff */
[----:B------:R-:W-:Y:S05]  /*2a720*/  BRA `(.L_x_6401) ;  /* 0xffffffa800887947 */ /* 0x000fea000383ffff */
.L_x_6249:
        /* <DEDUP_REMOVED lines=8> */
.L_x_6403:
[----:B------:R-:W-:Y:S05]  /*2a7b0*/  BSYNC B1 ;  /* 0x0000000000017941 */ /* 0x000fea0003800000 */
.L_x_6402:
        /* <DEDUP_REMOVED lines=9> */
.L_x_6404:
        /* <DEDUP_REMOVED lines=18> */
.L_x_6405:
[----:B------:R-:W-:Y:S02]  /*2a970*/  IMAD.MOV.U32 R13, RZ, RZ, R17 ;  /* 0x000000ffff0d7224 */ /* 0x000fe400078e0011 */
[----:B------:R-:W-:-:S07]  /*2a980*/  IMAD.MOV.U32 R3, RZ, RZ, R14 ;  /* 0x000000ffff037224 */ /* 0x000fce00078e000e */
[----:B------:R-:W-:Y:S05]  /*2a990*/  WARPSYNC.COLLECTIVE R15, `(.L_x_6406) ;  /* 0x000000000f087348 */ /* 0x000fea0003c00000 */
[----:B------:R0:W1:Y:S02]  /*2a9a0*/  SHFL.IDX P6, R14, R13, R12, R11 ;  /* 0x0000000c0d0e7389 */ /* 0x00006400000c000b */
[----:B01----:R-:W-:Y:S01]  /*2a9b0*/  ENDCOLLECTIVE ;  /* 0x000000000000791b */ /* 0x003fe20003800000 */
.L_x_6406:
        /* <DEDUP_REMOVED lines=18> */
.L_x_6407:
[----:B------:R-:W-:Y:S02]  /*2aae0*/  IMAD.MOV.U32 R13, RZ, RZ, R17 ;  /* 0x000000ffff0d7224 */ /* 0x000fe400078e0011 */
[----:B------:R-:W-:-:S07]  /*2aaf0*/  IMAD.MOV.U32 R3, RZ, RZ, R14 ;  /* 0x000000ffff037224 */ /* 0x000fce00078e000e */
[----:B------:R-:W-:Y:S05]  /*2ab00*/  WARPSYNC.COLLECTIVE R15, `(.L_x_6408) ;  /* 0x000000000f087348 */ /* 0x000fea0003c00000 */
[----:B------:R0:W1:Y:S02]  /*2ab10*/  SHFL.IDX P6, R14, R13, R12, R11 ;  /* 0x0000000c0d0e7389 */ /* 0x00006400000c000b */
[----:B01----:R-:W-:Y:S01]  /*2ab20*/  ENDCOLLECTIVE ;  /* 0x000000000000791b */ /* 0x003fe20003800000 */
.L_x_6408:
        /* <DEDUP_REMOVED lines=18> */
.L_x_6409:
[----:B------:R-:W-:Y:S02]  /*2ac50*/  IMAD.MOV.U32 R13, RZ, RZ, R17 ;  /* 0x000000ffff0d7224 */ /* 0x000fe400078e0011 */
[----:B------:R-:W-:-:S07]  /*2ac60*/  IMAD.MOV.U32 R3, RZ, RZ, R14 ;  /* 0x000000ffff037224 */ /* 0x000fce00078e000e */
[----:B------:R-:W-:Y:S05]  /*2ac70*/  WARPSYNC.COLLECTIVE R15, `(.L_x_6410) ;  /* 0x000000000f087348 */ /* 0x000fea0003c00000 */
[----:B------:R0:W1:Y:S02]  /*2ac80*/  SHFL.IDX P6, R14, R13, R12, R11 ;  /* 0x0000000c0d0e7389 */ /* 0x00006400000c000b */
[----:B01----:R-:W-:Y:S01]  /*2ac90*/  ENDCOLLECTIVE ;  /* 0x000000000000791b */ /* 0x003fe20003800000 */
.L_x_6410:
        /* <DEDUP_REMOVED lines=18> */
.L_x_6411:
[----:B------:R-:W-:Y:S02]  /*2adc0*/  IMAD.MOV.U32 R13, RZ, RZ, R17 ;  /* 0x000000ffff0d7224 */ /* 0x000fe400078e0011 */
[----:B------:R-:W-:-:S07]  /*2add0*/  IMAD.MOV.U32 R3, RZ, RZ, R14 ;  /* 0x000000ffff037224 */ /* 0x000fce00078e000e */
[----:B------:R-:W-:Y:S05]  /*2ade0*/  WARPSYNC.COLLECTIVE R15, `(.L_x_6412) ;  /* 0x000000000f087348 */ /* 0x000fea0003c00000 */
[----:B------:R0:W1:Y:S02]  /*2adf0*/  SHFL.IDX P6, R14, R13, R12, R11 ;  /* 0x0000000c0d0e7389 */ /* 0x00006400000c000b */
[----:B01----:R-:W-:Y:S01]  /*2ae00*/  ENDCOLLECTIVE ;  /* 0x000000000000791b */ /* 0x003fe20003800000 */
.L_x_6412:
        /* <DEDUP_REMOVED lines=18> */
.L_x_6413:
[----:B------:R-:W-:Y:S02]  /*2af30*/  IMAD.MOV.U32 R13, RZ, RZ, R17 ;  /* 0x000000ffff0d7224 */ /* 0x000fe400078e0011 */
[----:B------:R-:W-:-:S07]  /*2af40*/  IMAD.MOV.U32 R18, RZ, RZ, R14 ;  /* 0x000000ffff127224 */ /* 0x000fce00078e000e */
[----:B------:R-:W-:Y:S05]  /*2af50*/  WARPSYNC.COLLECTIVE R15, `(.L_x_6414) ;  /* 0x000000000f087348 */ /* 0x000fea0003c00000 */
[----:B------:R0:W1:Y:S02]  /*2af60*/  SHFL.IDX P6, R14, R13, R12, R11 ;  /* 0x0000000c0d0e7389 */ /* 0x00006400000c000b */
[----:B01----:R-:W-:Y:S01]  /*2af70*/  ENDCOLLECTIVE ;  /* 0x000000000000791b */ /* 0x003fe20003800000 */
.L_x_6414:
[----:B------:R-:W-:Y:S05]  /*2af80*/  BRA `(.L_x_6415) ;  /* 0xffffffa400707947 */ /* 0x000fea000383ffff */
.L_x_6257:
[----:B0-----:R0:W1:Y:S02]  /*2af90*/  SYNCS.PHASECHK.TRANS64.TRYWAIT P0, [R0+URZ+0x30860], R3 ;  /* 0x03086003000075a7 */ /* 0x001064000800017f */
[----:B-1----:R-:W-:Y:S05]  /*2afa0*/  @!P0 NANOSLEEP.SYNCS 0x989680 ;  /* 0x009896800000895d */ /* 0x002fea0003900000 */
[----:B------:R-:W1:Y:S02]  /*2afb0*/  @!P0 SYNCS.PHASECHK.TRANS64 P0, [R0+URZ+0x30860], R3 ;  /* 0x03086003000085a7 */ /* 0x000e64000800007f */
[----:B-1----:R-:W-:Y:S05]  /*2afc0*/  @!P0 BRA `(.L_x_6257) ;  /* 0xfffffffc00f08947 */ /* 0x002fea000383ffff */
[----:B------:R-:W-:Y:S05]  /*2afd0*/  BRA `(.L_x_6416) ;  /* 0xffffffa8009c7947 */ /* 0x000fea000383ffff */
.L_x_6258:
        /* <DEDUP_REMOVED lines=8> */
.L_x_6418:
[----:B------:R-:W-:Y:S05]  /*2b060*/  BSYNC B0 ;  /* 0x0000000000007941 */ /* 0x000fea0003800000 */
.L_x_6417:
        /* <DEDUP_REMOVED lines=9> */
.L_x_6419:
[----:B------:R-:W-:Y:S01]  /*2b100*/  ULDC UR4, c[0x0][0x2f4] ;  /* 0x0000bd0000047ab9 */ /* 0x000fe20000000800 */
[----:B------:R-:W-:Y:S01]  /*2b110*/  IMAD R4, R7, 0x2, R16 ;  /* 0x0000000207047824 */ /* 0x000fe200078e0210 */
[----:B------:R-:W-:Y:S01]  /*2b120*/  ISETP.GE.AND P2, PT, R33, UR4, PT ;  /* 0x0000000421007c0c */ /* 0x000fe2000bf46270 */
[----:B------:R-:W-:Y:S01]  /*2b130*/  ULDC.64 UR6, c[0x0][0x208] ;  /* 0x0000820000067ab9 */ /* 0x000fe20000000a00 */
[----:B------:R-:W-:Y:S02]  /*2b140*/  ISETP.GE.AND P1, PT, R36, UR4, PT ;  /* 0x0000000424007c0c */ /* 0x000fe4000bf26270 */
[C---:B------:R-:W-:Y:S02]  /*2b150*/  ISETP.LT.OR P3, PT, R6.reuse, 0x1, P2 ;  /* 0x000000010600780c */ /* 0x040fe40001761670 */
[----:B------:R-:W-:Y:S01]  /*2b160*/  ISETP.LT.OR P4, PT, R6, 0x1, P1 ;  /* 0x000000010600780c */ /* 0x000fe20000f81670 */
[----:B------:R-:W-:Y:S02]  /*2b170*/  IMAD.MOV.U32 R13, RZ, RZ, R18 ;  /* 0x000000ffff0d7224 */ /* 0x000fe400078e0012 */
[----:B------:R-:W-:Y:S01]  /*2b180*/  IMAD.MOV.U32 R12, RZ, RZ, 0x1 ;  /* 0x00000001ff0c7424 */ /* 0x000fe200078e00ff */
[----:B------:R-:W-:-:S05]  /*2b190*/  IADD3 R2, P0, R14, R5, RZ ;  /* 0x000000050e027210 */ /* 0x000fca0007f1e0ff */
[----:B------:R-:W-:Y:S01]  /*2b1a0*/  IMAD.X R3, RZ, RZ, R3, P0 ;  /* 0x000000ffff037224 */ /* 0x000fe200000e0603 */
[----:B------:R-:W-:-:S04]  /*2b1b0*/  ISETP.GE.AND P0, PT, R34, UR4, PT ;  /* 0x0000000422007c0c */ /* 0x000fc8000bf06270 */
[----:B------:R-:W-:Y:S01]  /*2b1c0*/  @!PT LDS RZ, [RZ] ;  /* 0x00000000fffff984 */ /* 0x000fe20000000800 */
[----:B------:R-:W-:Y:S01]  /*2b1d0*/  @!PT LDS RZ, [RZ] ;  /* 0x00000000fffff984 */ /* 0x000fe20000000800 */
[----:B------:R-:W-:Y:S01]  /*2b1e0*/  @!PT LDS RZ, [RZ] ;  /* 0x00000000fffff984 */ /* 0x000fe20000000800 */
[----:B------:R0:W-:Y:S01]  /*2b1f0*/  LDGSTS.E.BYPASS.LTC128B.128 [R4+0x400], desc[UR6][R2.64], !P3 ;  /* 0x0040000002047fae */ /* 0x0001e2000d901d46 */
[----:B------:R-:W-:-:S03]  /*2b200*/  ISETP.LT.OR P3, PT, R6, 0x1, P0 ;  /* 0x000000010600780c */ /* 0x000fc60000761670 */
[----:B------:R0:W-:Y:S10]  /*2b210*/  LDGSTS.E.BYPASS.LTC128B.128 [R4+0x3400], desc[UR6][R2.64+0x80], !P4 ;  /* 0x0340008002047fae */ /* 0x0001f4000e101d46 */
[----:B------:R0:W-:Y:S01]  /*2b220*/  LDGSTS.E.BYPASS.LTC128B.128 [R4+0x6400], desc[UR6][R2.64+0x100], !P3 ;  /* 0x0640010002047fae */ /* 0x0001e2000d901d46 */
[----:B------:R-:W-:-:S13]  /*2b230*/  ISETP.LT.OR P3, PT, R6, 0x11, P2 ;  /* 0x000000110600780c */ /* 0x000fda0001761670 */
[----:B0-----:R-:W-:Y:S05]  /*2b240*/  WARPSYNC.COLLECTIVE R15, `(.L_x_6420) ;  /* 0x000000000f087348 */ /* 0x001fea0003c00000 */
[----:B------:R1:W2:Y:S02]  /*2b250*/  SHFL.IDX P6, R14, R13, R12, R11 ;  /* 0x0000000c0d0e7389 */ /* 0x0002a400000c000b */
[----:B012---:R-:W-:Y:S01]  /*2b260*/  ENDCOLLECTIVE ;  /* 0x000000000000791b */ /* 0x007fe20003800000 */
.L_x_6420:
[----:B------:R-:W-:Y:S02]  /*2b270*/  IMAD.MOV.U32 R13, RZ, RZ, R17 ;  /* 0x000000ffff0d7224 */ /* 0x000fe400078e0011 */
[----:B------:R-:W-:-:S07]  /*2b280*/  IMAD.MOV.U32 R7, RZ, RZ, R14 ;  /* 0x000000ffff077224 */ /* 0x000fce00078e000e */
[----:B------:R-:W-:Y:S05]  /*2b290*/  WARPSYNC.COLLECTIVE R15, `(.L_x_6421) ;  /* 0x000000000f087348 */ /* 0x000fea0003c00000 */
[----:B------:R0:W1:Y:S02]  /*2b2a0*/  SHFL.IDX P6, R14, R13, R12, R11 ;  /* 0x0000000c0d0e7389 */ /* 0x00006400000c000b */
[----:B01----:R-:W-:Y:S01]  /*2b2b0*/  ENDCOLLECTIVE ;  /* 0x000000000000791b */ /* 0x003fe20003800000 */
.L_x_6421:
[----:B------:R-:W-:Y:S01]  /*2b2c0*/  ULDC.64 UR4, c[0x0][0x208] ;  /* 0x0000820000047ab9 */ /* 0x000fe20000000a00 */
        /* <DEDUP_REMOVED lines=10> */
[----:B------:R0:W-:Y:S05]  /*2b370*/  LDGSTS.E.BYPASS.LTC128B.128 [R4+0x3c00], desc[UR4][R2.64+0x80], !P4 ;  /* 0x03c0008002047fae */ /* 0x0001ea000e101d44 */
[----:B------:R0:W-:Y:S01]  /*2b380*/  LDGSTS.E.BYPASS.LTC128B.128 [R4+0x6c00], desc[UR4][R2.64+0x100], !P3 ;  /* 0x06c0010002047fae */ /* 0x0001e2000d901d44 */
[----:B------:R-:W-:-:S13]  /*2b390*/  ISETP.LT.OR P3, PT, R6, 0x21, P2 ;  /* 0x000000210600780c */ /* 0x000fda0001761670 */
[----:B0-----:R-:W-:Y:S05]  /*2b3a0*/  WARPSYNC.COLLECTIVE R15, `(.L_x_6422) ;  /* 0x000000000f087348 */ /* 0x001fea0003c00000 */
[----:B------:R1:W2:Y:S02]  /*2b3b0*/  SHFL.IDX P6, R14, R13, R12, R11 ;  /* 0x0000000c0d0e7389 */ /* 0x0002a400000c000b */
[----:B012---:R-:W-:Y:S01]  /*2b3c0*/  ENDCOLLECTIVE ;  /* 0x000000000000791b */ /* 0x007fe20003800000 */
.L_x_6422:
[----:B------:R-:W-:Y:S02]  /*2b3d0*/  IMAD.MOV.U32 R13, RZ, RZ, R17 ;  /* 0x000000ffff0d7224 */ /* 0x000fe400078e0011 */
[----:B------:R-:W-:-:S07]  /*2b3e0*/  IMAD.MOV.U32 R7, RZ, RZ, R14 ;  /* 0x000000ffff077224 */ /* 0x000fce00078e000e */
[----:B------:R-:W-:Y:S05]  /*2b3f0*/  WARPSYNC.COLLECTIVE R15, `(.L_x_6423) ;  /* 0x000000000f087348 */ /* 0x000fea0003c00000 */
[----:B------:R0:W1:Y:S02]  /*2b400*/  SHFL.IDX P6, R14, R13, R12, R11 ;  /* 0x0000000c0d0e7389 */ /* 0x00006400000c000b */
[----:B01----:R-:W-:Y:S01]  /*2b410*/  ENDCOLLECTIVE ;  /* 0x000000000000791b */ /* 0x003fe20003800000 */
.L_x_6423:
        /* <DEDUP_REMOVED lines=17> */
.L_x_6424:
[----:B------:R-:W-:Y:S02]  /*2b530*/  IMAD.MOV.U32 R13, RZ, RZ, R17 ;  /* 0x000000ffff0d7224 */ /* 0x000fe400078e0011 */
[----:B------:R-:W-:-:S07]  /*2b540*/  IMAD.MOV.U32 R7, RZ, RZ, R14 ;  /* 0x000000ffff077224 */ /* 0x000fce00078e000e */
[----:B------:R-:W-:Y:S05]  /*2b550*/  WARPSYNC.COLLECTIVE R15, `(.L_x_6425) ;  /* 0x000000000f087348 */ /* 0x000fea0003c00000 */
[----:B------:R0:W1:Y:S02]  /*2b560*/  SHFL.IDX P6, R14, R13, R12, R11 ;  /* 0x0000000c0d0e7389 */ /* 0x00006400000c000b */
[----:B01----:R-:W-:Y:S01]  /*2b570*/  ENDCOLLECTIVE ;  /* 0x000000000000791b */ /* 0x003fe20003800000 */
.L_x_6425:
        /* <DEDUP_REMOVED lines=17> */
.L_x_6426:
[----:B------:R-:W-:Y:S02]  /*2b690*/  IMAD.MOV.U32 R13, RZ, RZ, R17 ;  /* 0x000000ffff0d7224 */ /* 0x000fe400078e0011 */
[----:B------:R-:W-:-:S07]  /*2b6a0*/  IMAD.MOV.U32 R7, RZ, RZ, R14 ;  /* 0x000000ffff077224 */ /* 0x000fce00078e000e */
[----:B------:R-:W-:Y:S05]  /*2b6b0*/  WARPSYNC.COLLECTIVE R15, `(.L_x_6427) ;  /* 0x000000000f087348 */ /* 0x000fea0003c00000 */
[----:B------:R0:W1:Y:S02]  /*2b6c0*/  SHFL.IDX P6, R14, R13, R12, R11 ;  /* 0x0000000c0d0e7389 */ /* 0x00006400000c000b */
[----:B01----:R-:W-:Y:S01]  /*2b6d0*/  ENDCOLLECTIVE ;  /* 0x000000000000791b */ /* 0x003fe20003800000 */
.L_x_6427:
        /* <DEDUP_REMOVED lines=12> */
[----:B------:R0:W-:Y:S02]  /*2b7a0*/  LDGSTS.E.BYPASS.LTC128B.128 [R4+0x8400], desc[UR4][R2.64+0x100], !P3 ;  /* 0x0840010002047fae */ /* 0x0001e4000d901d44 */
[----:B0-----:R-:W-:Y:S05]  /*2b7b0*/  WARPSYNC.COLLECTIVE R15, `(.L_x_6428) ;  /* 0x000000000f087348 */ /* 0x001fea0003c00000 */
[----:B------:R1:W2:Y:S02]  /*2b7c0*/  SHFL.IDX P6, R14, R13, R12, R11 ;  /* 0x0000000c0d0e7389 */ /* 0x0002a400000c000b */
[----:B012---:R-:W-:Y:S01]  /*2b7d0*/  ENDCOLLECTIVE ;  /* 0x000000000000791b */ /* 0x007fe20003800000 */
.L_x_6428:
[----:B------:R-:W-:Y:S02]  /*2b7e0*/  IMAD.MOV.U32 R13, RZ, RZ, R17 ;  /* 0x000000ffff0d7224 */ /* 0x000fe400078e0011 */
[----:B------:R-:W-:-:S07]  /*2b7f0*/  IMAD.MOV.U32 R18, RZ, RZ, R14 ;  /* 0x000000ffff127224 */ /* 0x000fce00078e000e */
[----:B------:R-:W-:Y:S05]  /*2b800*/  WARPSYNC.COLLECTIVE R15, `(.L_x_6429) ;  /* 0x000000000f087348 */ /* 0x000fea0003c00000 */
[----:B------:R0:W1:Y:S02]  /*2b810*/  SHFL.IDX P6, R14, R13, R12, R11 ;  /* 0x0000000c0d0e7389 */ /* 0x00006400000c000b */
[----:B01----:R-:W-:Y:S01]  /*2b820*/  ENDCOLLECTIVE ;  /* 0x000000000000791b */ /* 0x003fe20003800000 */
.L_x_6429:
[----:B------:R-:W-:Y:S05]  /*2b830*/  BRA `(.L_x_6430) ;  /* 0xffffffa400907947 */ /* 0x000fea000383ffff */
.L_x_6263:
[----:B------:R-:W-:Y:S01]  /*2b840*/  BSSY B0, `(.L_x_6431) ;  /* 0x0000008000007945 */ /* 0x000fe20003800000 */
[----:B------:R-:W-:Y:S02]  /*2b850*/  IMAD.MOV.U32 R13, RZ, RZ, R24 ;  /* 0x000000ffff0d7224 */ /* 0x000fe400078e0018 */
[----:B-1----:R-:W-:Y:S02]  /*2b860*/  IMAD.MOV.U32 R12, RZ, RZ, RZ ;  /* 0x000000ffff0c7224 */ /* 0x002fe400078e00ff */
[----:B------:R-:W-:Y:S02]  /*2b870*/  IMAD.MOV.U32 R11, RZ, RZ, 0x1f ;  /* 0x0000001fff0b7424 */ /* 0x000fe400078e00ff */
[----:B------:R-:W-:-:S07]  /*2b880*/  IMAD.MOV.U32 R15, RZ, RZ, -0x1 ;  /* 0xffffffffff0f7424 */ /* 0x000fce00078e00ff */
[----:B------:R-:W-:Y:S05]  /*2b890*/  WARPSYNC.COLLECTIVE R15, `(.L_x_6432) ;  /* 0x000000000f087348 */ /* 0x000fea0003c00000 */
[----:B------:R0:W1:Y:S02]  /*2b8a0*/  SHFL.IDX P6, R14, R13, R12, R11 ;  /* 0x0000000c0d0e7389 */ /* 0x00006400000c000b */
[----:B01----:R-:W-:Y:S01]  /*2b8b0*/  ENDCOLLECTIVE ;  /* 0x000000000000791b */ /* 0x003fe20003800000 */
.L_x_6432:
[----:B------:R-:W-:Y:S05]  /*2b8c0*/  BSYNC B0 ;  /* 0x0000000000007941 */ /* 0x000fea0003800000 */
.L_x_6431:
        /* <DEDUP_REMOVED lines=9> */
.L_x_6433:
        /* <DEDUP_REMOVED lines=25> */
.L_x_6434:
[----:B------:R-:W-:Y:S01]  /*2baf0*/  IMAD.MOV.U32 R12, RZ, RZ, 0x2 ;  /* 0x00000002ff0c7424 */ /* 0x000fe200078e00ff */
[----:B------:R-:W-:-:S05]  /*2bb00*/  SEL R14, R14, RZ, P1 ;  /* 0x000000ff0e0e7207 */ /* 0x000fca0000800000 */
[----:B------:R-:W-:-:S04]  /*2bb10*/  IMAD.IADD R5, R13, 0x1, R14 ;  /* 0x000000010d057824 */ /* 0x000fc800078e020e */
[----:B------:R-:W-:-:S07]  /*2bb20*/  IMAD.MOV.U32 R13, RZ, RZ, R5 ;  /* 0x000000ffff0d7224 */ /* 0x000fce00078e0005 */
[----:B------:R-:W-:Y:S05]  /*2bb30*/  WARPSYNC.COLLECTIVE R15, `(.L_x_6435) ;  /* 0x000000000f087348 */ /* 0x000fea0003c00000 */
[----:B------:R0:W1:Y:S02]  /*2bb40*/  SHFL.UP P6, R14, R13, R12, R11 ;  /* 0x0400000c0d0e7389 */ /* 0x00006400000c000b */
[----:B01----:R-:W-:Y:S01]  /*2bb50*/  ENDCOLLECTIVE ;  /* 0x000000000000791b */ /* 0x003fe20003800000 */
.L_x_6435:
[----:B------:R-:W-:Y:S01]  /*2bb60*/  IMAD.MOV.U32 R12, RZ, RZ, 0x4 ;  /* 0x00000004ff0c7424 */ /* 0x000fe200078e00ff */
[----:B------:R-:W-:-:S05]  /*2bb70*/  SEL R2, R14, RZ, P2 ;  /* 0x000000ff0e027207 */ /* 0x000fca0001000000 */
[----:B------:R-:W-:-:S04]  /*2bb80*/  IMAD.IADD R2, R5, 0x1, R2 ;  /* 0x0000000105027824 */ /* 0x000fc800078e0202 */
[----:B------:R-:W-:-:S07]  /*2bb90*/  IMAD.MOV.U32 R13, RZ, RZ, R2 ;  /* 0x000000ffff0d7224 */ /* 0x000fce00078e0002 */
[----:B------:R-:W-:Y:S05]  /*2bba0*/  WARPSYNC.COLLECTIVE R15, `(.L_x_6436) ;  /* 0x000000000f087348 */ /* 0x000fea0003c00000 */
[----:B------:R0:W1:Y:S02]  /*2bbb0*/  SHFL.UP P6, R14, R13, R12, R11 ;  /* 0x0400000c0d0e7389 */ /* 0x00006400000c000b */
[----:B01----:R-:W-:Y:S01]  /*2bbc0*/  ENDCOLLECTIVE ;  /* 0x000000000000791b */ /* 0x003fe20003800000 */
.L_x_6436:
[----:B------:R-:W-:Y:S01]  /*2bbd0*/  IMAD.MOV.U32 R12, RZ, RZ, 0x8 ;  /* 0x00000008ff0c7424 */ /* 0x000fe200078e00ff */
[----:B------:R-:W-:-:S05]  /*2bbe0*/  SEL R3, R14, RZ, P3 ;  /* 0x000000ff0e037207 */ /* 0x000fca0001800000 */
[----:B------:R-:W-:-:S04]  /*2bbf0*/  IMAD.IADD R3, R2, 0x1, R3 ;  /* 0x0000000102037824 */ /* 0x000fc800078e0203 */
[----:B------:R-:W-:-:S07]  /*2bc00*/  IMAD.MOV.U32 R13, RZ, RZ, R3 ;  /* 0x000000ffff0d7224 */ /* 0x000fce00078e0003 */
[----:B------:R-:W-:Y:S05]  /*2bc10*/  WARPSYNC.COLLECTIVE R15, `(.L_x_6437) ;  /* 0x000000000f087348 */ /* 0x000fea0003c00000 */
[----:B------:R0:W1:Y:S02]  /*2bc20*/  SHFL.UP P6, R14, R13, R12, R11 ;  /* 0x0400000c0d0e7389 */ /* 0x00006400000c000b */
[----:B01----:R-:W-:Y:S01]  /*2bc30*/  ENDCOLLECTIVE ;  /* 0x000000000000791b */ /* 0x003fe20003800000 */
.L_x_6437:
[----:B------:R-:W-:Y:S01]  /*2bc40*/  IMAD.MOV.U32 R12, RZ, RZ, 0x10 ;  /* 0x00000010ff0c7424 */ /* 0x000fe200078e00ff */
[----:B------:R-:W-:-:S05]  /*2bc50*/  SEL R14, R14, RZ, P4 ;  /* 0x000000ff0e0e7207 */ /* 0x000fca0002000000 */
[----:B------:R-:W-:-:S04]  /*2bc60*/  IMAD.IADD R5, R3, 0x1, R14 ;  /* 0x0000000103057824 */ /* 0x000fc800078e020e */
[----:B------:R-:W-:-:S07]  /*2bc70*/  IMAD.MOV.U32 R13, RZ, RZ, R5 ;  /* 0x000000ffff0d7224 */ /* 0x000fce00078e0005 */
[----:B------:R-:W-:Y:S05]  /*2bc80*/  WARPSYNC.COLLECTIVE R15, `(.L_x_6438) ;  /* 0x000000000f087348 */ /* 0x000fea0003c00000 */
[----:B------:R0:W1:Y:S02]  /*2bc90*/  SHFL.UP P6, R14, R13, R12, R11 ;  /* 0x0400000c0d0e7389 */ /* 0x00006400000c000b */
[----:B01----:R-:W-:Y:S01]  /*2bca0*/  ENDCOLLECTIVE ;  /* 0x000000000000791b */ /* 0x003fe20003800000 */
.L_x_6438:
        /* <DEDUP_REMOVED lines=8> */
.L_x_6439:
[----:B------:R-:W-:Y:S05]  /*2bd30*/  BRA `(.L_x_6440) ;  /* 0xffffffa400ac7947 */ /* 0x000fea000383ffff */
.L_x_6266:
[----:B------:R-:W-:Y:S01]  /*2bd40*/  BSSY B0, `(.L_x_6441) ;  /* 0x0000007000007945 */ /* 0x000fe20003800000 */
[----:B-1----:R-:W-:Y:S02]  /*2bd50*/  IMAD.MOV.U32 R12, RZ, RZ, 0x1 ;  /* 0x00000001ff0c7424 */ /* 0x002fe400078e00ff */
[----:B------:R-:W-:Y:S02]  /*2bd60*/  IMAD.MOV.U32 R11, RZ, RZ, RZ ;  /* 0x000000ffff0b7224 */ /* 0x000fe400078e00ff */
[----:B------:R-:W-:-:S07]  /*2bd70*/  IMAD.MOV.U32 R15, RZ, RZ, -0x1 ;  /* 0xffffffffff0f7424 */ /* 0x000fce00078e00ff */
[----:B------:R-:W-:Y:S05]  /*2bd80*/  WARPSYNC.COLLECTIVE R15, `(.L_x_6442) ;  /* 0x000000000f087348 */ /* 0x000fea0003c00000 */
[----:B------:R0:W1:Y:S02]  /*2bd90*/  SHFL.UP P6, R14, R13, R12, R11 ;  /* 0x0400000c0d0e7389 */ /* 0x00006400000c000b */
[----:B01----:R-:W-:Y:S01]  /*2bda0*/  ENDCOLLECTIVE ;  /* 0x000000000000791b */ /* 0x003fe20003800000 */
.L_x_6442:
[----:B------:R-:W-:Y:S05]  /*2bdb0*/  BSYNC B0 ;  /* 0x0000000000007941 */ /* 0x000fea0003800000 */
.L_x_6441:
        /* <DEDUP_REMOVED lines=8> */
.L_x_6443:
[----:B------:R-:W-:Y:S01]  /*2be40*/  IMAD.MOV.U32 R12, RZ, RZ, 0x4 ;  /* 0x00000004ff0c7424 */ /* 0x000fe200078e00ff */
[----:B------:R-:W-:-:S05]  /*2be50*/  SEL R2, R14, RZ, P2 ;  /* 0x000000ff0e027207 */ /* 0x000fca0001000000 */
[----:B------:R-:W-:-:S04]  /*2be60*/  IMAD.IADD R2, R13, 0x1, R2 ;  /* 0x000000010d027824 */ /* 0x000fc800078e0202 */
[----:B------:R-:W-:-:S07]  /*2be70*/  IMAD.MOV.U32 R13, RZ, RZ, R2 ;  /* 0x000000ffff0d7224 */ /* 0x000fce00078e0002 */
[----:B------:R-:W-:Y:S05]  /*2be80*/  WARPSYNC.COLLECTIVE R15, `(.L_x_6444) ;  /* 0x000000000f087348 */ /* 0x000fea0003c00000 */
[----:B------:R0:W1:Y:S02]  /*2be90*/  SHFL.UP P6, R14, R13, R12, R11 ;  /* 0x0400000c0d0e7389 */ /* 0x00006400000c000b */
[----:B01----:R-:W-:Y:S01]  /*2bea0*/  ENDCOLLECTIVE ;  /* 0x000000000000791b */ /* 0x003fe20003800000 */
.L_x_6444:
[----:B------:R-:W-:Y:S01]  /*2beb0*/  IMAD.MOV.U32 R12, RZ, RZ, 0x8 ;  /* 0x00000008ff0c7424 */ /* 0x000fe200078e00ff */
[----:B------:R-:W-:-:S05]  /*2bec0*/  SEL R3, R14, RZ, P3 ;  /* 0x000000ff0e037207 */ /* 0x000fca0001800000 */
[----:B------:R-:W-:-:S04]  /*2bed0*/  IMAD.IADD R3, R2, 0x1, R3 ;  /* 0x0000000102037824 */ /* 0x000fc800078e0203 */
[----:B------:R-:W-:-:S07]  /*2bee0*/  IMAD.MOV.U32 R13, RZ, RZ, R3 ;  /* 0x000000ffff0d7224 */ /* 0x000fce00078e0003 */
[----:B------:R-:W-:Y:S05]  /*2bef0*/  WARPSYNC.COLLECTIVE R15, `(.L_x_6445) ;  /* 0x000000000f087348 */ /* 0x000fea0003c00000 */
[----:B------:R0:W1:Y:S02]  /*2bf00*/  SHFL.UP P6, R14, R13, R12, R11 ;  /* 0x0400000c0d0e7389 */ /* 0x00006400000c000b */
[----:B01----:R-:W-:Y:S01]  /*2bf10*/  ENDCOLLECTIVE ;  /* 0x000000000000791b */ /* 0x003fe20003800000 */
.L_x_6445:
[----:B------:R-:W-:Y:S01]  /*2bf20*/  IMAD.MOV.U32 R12, RZ, RZ, 0x10 ;  /* 0x00000010ff0c7424 */ /* 0x000fe200078e00ff */
[----:B------:R-:W-:-:S05]  /*2bf30*/  SEL R14, R14, RZ, P4 ;  /* 0x000000ff0e0e7207 */ /* 0x000fca0002000000 */
[----:B------:R-:W-:-:S04]  /*2bf40*/  IMAD.IADD R5, R3, 0x1, R14 ;  /* 0x0000000103057824 */ /* 0x000fc800078e020e */
[----:B------:R-:W-:-:S07]  /*2bf50*/  IMAD.MOV.U32 R13, RZ, RZ, R5 ;  /* 0x000000ffff0d7224 */ /* 0x000fce00078e0005 */
[----:B------:R-:W-:Y:S05]  /*2bf60*/  WARPSYNC.COLLECTIVE R15, `(.L_x_6446) ;  /* 0x000000000f087348 */ /* 0x000fea0003c00000 */
[----:B------:R0:W1:Y:S02]  /*2bf70*/  SHFL.UP P6, R14, R13, R12, R11 ;  /* 0x0400000c0d0e7389 */ /* 0x00006400000c000b */
[----:B01----:R-:W-:Y:S01]  /*2bf80*/  ENDCOLLECTIVE ;  /* 0x000000000000791b */ /* 0x003fe20003800000 */
.L_x_6446:
        /* <DEDUP_REMOVED lines=8> */
.L_x_6447:
[----:B------:R-:W-:Y:S05]  /*2c010*/  BRA `(.L_x_6448) ;  /* 0xffffffa4009c7947 */ /* 0x000fea000383ffff */
.L_x_6268:
[----:B------:R-:W-:Y:S01]  /*2c020*/  BSSY B0, `(.L_x_6449) ;  /* 0x0000006000007945 */ /* 0x000fe20003800000 */
[----:B------:R-:W-:Y:S01]  /*2c030*/  PLOP3.LUT P6, PT, P6, PT, PT, 0x8, 0x0 ;  /* 0x000000000000781c */ /* 0x000fe200037ce170 */
[----:B------:R-:W-:-:S12]  /*2c040*/  IMAD.MOV.U32 R15, RZ, RZ, -0x1 ;  /* 0xffffffffff0f7424 */ /* 0x000fd800078e00ff */
[----:B01----:R-:W-:Y:S05]  /*2c050*/  WARPSYNC.COLLECTIVE R15, `(.L_x_6450) ;  /* 0x000000000f087348 */ /* 0x003fea0003c00000 */
[----:B------:R-:W-:Y:S01]  /*2c060*/  VOTE.ANY R14, PT, P6 ;  /* 0x00000000000e7806 */ /* 0x000fe200030e0100 */
[----:B01----:R-:W-:Y:S06]  /*2c070*/  ENDCOLLECTIVE ;  /* 0x000000000000791b */ /* 0x003fec0003800000 */
.L_x_6450:
[----:B------:R-:W-:Y:S05]  /*2c080*/  BSYNC B0 ;  /* 0x0000000000007941 */ /* 0x000fea0003800000 */
.L_x_6449:
        /* <DEDUP_REMOVED lines=8> */
.L_x_6451:
[----:B------:R-:W-:Y:S02]  /*2c110*/  IMAD.IADD R27, R12, 0x1, R27 ;  /* 0x000000010c1b7824 */ /* 0x000fe400078e021b */
[----:B------:R-:W-:Y:S02]  /*2c120*/  IMAD.MOV.U32 R13, RZ, RZ, R4 ;  /* 0x000000ffff0d7224 */ /* 0x000fe400078e0004 */
[----:B------:R-:W-:-:S07]  /*2c130*/  IMAD.MOV.U32 R25, RZ, RZ, R14 ;  /* 0x000000ffff197224 */ /* 0x000fce00078e000e */
[----:B------:R-:W-:Y:S05]  /*2c140*/  WARPSYNC.COLLECTIVE R15, `(.L_x_6452) ;  /* 0x000000000f087348 */ /* 0x000fea0003c00000 */
[----:B------:R0:W1:Y:S02]  /*2c150*/  SHFL.IDX P6, R14, R13, R12, R11 ;  /* 0x0000000c0d0e7389 */ /* 0x00006400000c000b */
[----:B01----:R-:W-:Y:S01]  /*2c160*/  ENDCOLLECTIVE ;  /* 0x000000000000791b */ /* 0x003fe20003800000 */
.L_x_6452:
[----:B------:R-:W-:Y:S01]  /*2c170*/  IMAD.MOV.U32 R4, RZ, RZ, R14 ;  /* 0x000000ffff047224 */ /* 0x000fe200078e000e */
[----:B------:R-:W-:Y:S06]  /*2c180*/  BRA `(.L_x_6453) ;  /* 0xffffffa400807947 */ /* 0x000fec000383ffff */
.L_x_6270:
[----:B------:R-:W-:Y:S01]  /*2c190*/  BSSY B0, `(.L_x_6454) ;  /* 0x0000007000007945 */ /* 0x000fe20003800000 */
[----:B------:R-:W-:Y:S02]  /*2c1a0*/  IMAD.MOV.U32 R13, RZ, RZ, R2 ;  /* 0x000000ffff0d7224 */ /* 0x000fe400078e0002 */
[----:B------:R-:W-:Y:S02]  /*2c1b0*/  IMAD.MOV.U32 R11, RZ, RZ, 0x1f ;  /* 0x0000001fff0b7424 */ /* 0x000fe400078e00ff */
[----:B------:R-:W-:-:S07]  /*2c1c0*/  IMAD.MOV.U32 R15, RZ, RZ, -0x1 ;  /* 0xffffffffff0f7424 */ /* 0x000fce00078e00ff */
[----:B0-23--:R-:W-:Y:S05]  /*2c1d0*/  WARPSYNC.COLLECTIVE R15, `(.L_x_6455) ;  /* 0x000000000f087348 */ /* 0x00dfea0003c00000 */
[----:B------:R1:W4:Y:S02]  /*2c1e0*/  SHFL.IDX P6, R14, R13, R12, R11 ;  /* 0x0000000c0d0e7389 */ /* 0x00032400000c000b */
[----:B01234-:R-:W-:Y:S01]  /*2c1f0*/  ENDCOLLECTIVE ;  /* 0x000000000000791b */ /* 0x01ffe20003800000 */
.L_x_6455:
[----:B------:R-:W-:Y:S05]  /*2c200*/  BSYNC B0 ;  /* 0x0000000000007941 */ /* 0x000fea0003800000 */
.L_x_6454:
[----:B------:R-:W-:Y:S01]  /*2c210*/  IMAD.MOV.U32 R6, RZ, RZ, R14 ;  /* 0x000000ffff067224 */ /* 0x000fe200078e000e */
[----:B------:R-:W-:Y:S06]  /*2c220*/  BRA `(.L_x_6269) ;  /* 0xffffffa400707947 */ /* 0x000fec000383ffff */
.L_x_6276:
[----:B-1----:R1:W3:Y:S02]  /*2c230*/  SYNCS.PHASECHK.TRANS64.TRYWAIT P0, [R5+URZ+0x30820], R0 ;  /* 0x03082000050075a7 */ /* 0x0022e4000800017f */
[----:B---3--:R-:W-:Y:S05]  /*2c240*/  @!P0 NANOSLEEP.SYNCS 0x989680 ;  /* 0x009896800000895d */ /* 0x008fea0003900000 */
[----:B------:R-:W3:Y:S02]  /*2c250*/  @!P0 SYNCS.PHASECHK.TRANS64 P0, [R5+URZ+0x30820], R0 ;  /* 0x03082000050085a7 */ /* 0x000ee4000800007f */
[----:B---3--:R-:W-:Y:S05]  /*2c260*/  @!P0 BRA `(.L_x_6276) ;  /* 0xfffffffc00f08947 */ /* 0x008fea000383ffff */
[----:B------:R-:W-:Y:S05]  /*2c270*/  BRA `(.L_x_6456) ;  /* 0xffffffac00cc7947 */ /* 0x000fea000383ffff */
.L_x_6277:
        /* <DEDUP_REMOVED lines=11> */
.L_x_6458:
[----:B------:R-:W-:Y:S05]  /*2c330*/  BSYNC B0 ;  /* 0x0000000000007941 */ /* 0x000fea0003800000 */
.L_x_6457:
[----:B------:R-:W-:Y:S05]  /*2c340*/  BRA `(.L_x_6459) ;  /* 0xffffffac00b47947 */ /* 0x000fea000383ffff */
.L_x_6278:
[----:B------:R-:W-:Y:S01]  /*2c350*/  BSSY B0, `(.L_x_6460) ;  /* 0x0000006000007945 */ /* 0x000fe20003800000 */
[----:B------:R-:W-:-:S07]  /*2c360*/  IMAD.MOV.U32 R15, RZ, RZ, -0x1 ;  /* 0xffffffffff0f7424 */ /* 0x000fce00078e00ff */
[----:B012---:R-:W-:Y:S05]  /*2c370*/  WARPSYNC.COLLECTIVE R15, `(.L_x_6461) ;  /* 0x000000000f0c7348 */ /* 0x007fea0003c00000 */
[----:B------:R-:W-:Y:S02]  /*2c380*/  ELECT P6, UR62, PT ;  /* 0x00000000003e782f */ /* 0x000fe400038c0000 */
[----:B------:R-:W-:Y:S01]  /*2c390*/  MOV R14, UR62 ;  /* 0x0000003e000e7c02 */ /* 0x000fe20008000f00 */
[----:B012---:R-:W-:Y:S10]  /*2c3a0*/  ENDCOLLECTIVE ;  /* 0x000000000000791b */ /* 0x007ff40003800000 */
.L_x_6461:
[----:B------:R-:W-:Y:S05]  /*2c3b0*/  BSYNC B0 ;  /* 0x0000000000007941 */ /* 0x000fea0003800000 */
.L_x_6460:
[----:B------:R-:W-:Y:S05]  /*2c3c0*/  BRA `(.L_x_6462) ;  /* 0xffffffac00a87947 */ /* 0x000fea000383ffff */
.L_x_6280:
[----:B-1----:R1:W3:Y:S02]  /*2c3d0*/  SYNCS.PHASECHK.TRANS64.TRYWAIT P1, [R3+URZ+0x30840], R2 ;  /* 0x03084002030075a7 */ /* 0x0022e4000802017f */
[----:B---3--:R-:W-:Y:S05]  /*2c3e0*/  @!P1 NANOSLEEP.SYNCS 0x989680 ;  /* 0x009896800000995d */ /* 0x008fea0003900000 */
[----:B------:R-:W3:Y:S02]  /*2c3f0*/  @!P1 SYNCS.PHASECHK.TRANS64 P1, [R3+URZ+0x30840], R2 ;  /* 0x03084002030095a7 */ /* 0x000ee4000802007f */
[----:B---3--:R-:W-:Y:S05]  /*2c400*/  @!P1 BRA `(.L_x_6280) ;  /* 0xfffffffc00f09947 */ /* 0x008fea000383ffff */
[----:B------:R-:W-:Y:S05]  /*2c410*/  BRA `(.L_x_6463) ;  /* 0xffffffac00c87947 */ /* 0x000fea000383ffff */
.L_x_6282:
[----:B---3--:R3:W4:Y:S02]  /*2c420*/  SYNCS.PHASECHK.TRANS64.TRYWAIT P1, [R23+URZ+0x30840], R0 ;  /* 0x03084000170075a7 */ /* 0x008724000802017f */
[----:B----4-:R-:W-:Y:S05]  /*2c430*/  @!P1 NANOSLEEP.SYNCS 0x989680 ;  /* 0x009896800000995d */ /* 0x010fea0003900000 */
[----:B------:R-:W4:Y:S02]  /*2c440*/  @!P1 SYNCS.PHASECHK.TRANS64 P1, [R23+URZ+0x30840], R0 ;  /* 0x03084000170095a7 */ /* 0x000f24000802007f */
[----:B----4-:R-:W-:Y:S05]  /*2c450*/  @!P1 BRA `(.L_x_6282) ;  /* 0xfffffffc00f09947 */ /* 0x010fea000383ffff */
[----:B------:R-:W-:Y:S05]  /*2c460*/  BRA `(.L_x_6464) ;  /* 0xffffffac00d47947 */ /* 0x000fea000383ffff */
.L_x_6284:
[----:B----4-:R4:W0:Y:S02]  /*2c470*/  SYNCS.PHASECHK.TRANS64.TRYWAIT P1, [R3+URZ+0x30860], R2 ;  /* 0x03086002030075a7 */ /* 0x010824000802017f */
[----:B0-----:R-:W-:Y:S05]  /*2c480*/  @!P1 NANOSLEEP.SYNCS 0x989680 ;  /* 0x009896800000995d */ /* 0x001fea0003900000 */
[----:B------:R-:W0:Y:S02]  /*2c490*/  @!P1 SYNCS.PHASECHK.TRANS64 P1, [R3+URZ+0x30860], R2 ;  /* 0x03086002030095a7 */ /* 0x000e24000802007f */
[----:B0-----:R-:W-:Y:S05]  /*2c4a0*/  @!P1 BRA `(.L_x_6284) ;  /* 0xfffffffc00f09947 */ /* 0x001fea000383ffff */
[----:B------:R-:W-:Y:S05]  /*2c4b0*/  BRA `(.L_x_6465) ;  /* 0xffffffac00d07947 */ /* 0x000fea000383ffff */
.L_x_6466:
        /* <DEDUP_REMOVED lines=12> */
.L_x_15973:


//--------------------- .text._ZN7cutlass13device_kernelIN5flash11enable_sm90INS1_16FlashAttnFwdSm90INS1_25CollectiveMainloopFwdSm90ILi2EN4cute5tupleIJNS5_1CILi1EEES8_S8_EEENS6_IJNS7_ILi128EEESA_SA_EEELi128ENS_10bfloat16_tEfNS_4arch4Sm90ELb0ELb0ELb0ELb0ELb1ELb0ELb0ELb1ELb1ELb1ELb1ELb0EEENS1_21CollectiveEpilogueFwdISB_S9_SC_SE_Li256ELb0ELb1ELb1ELb0EEENS1_19SingleTileSchedulerILb0ELb1ELb1ELi128EEEEEEEEEvNT_6ParamsE --------------------------
	.section	.text._ZN7cutlass13device_kernelIN5flash11enable_sm90INS1_16FlashAttnFwdSm90INS1_25CollectiveMainloopFwdSm90ILi2EN4cute5tupleIJNS5_1CILi1EEES8_S8_EEENS6_IJNS7_ILi128EEESA_SA_EEELi128ENS_10bfloat16_tEfNS_4arch4Sm90ELb0ELb0ELb0ELb0ELb1ELb0ELb0ELb1ELb1ELb1ELb1ELb0EEENS1_21CollectiveEpilogueFwdISB_S9_SC_SE_Li256ELb0ELb1ELb1ELb0EEENS1_19SingleTileSchedulerILb0ELb1ELb1ELi128EEEEEEEEEvNT_6ParamsE,"ax",@progbits
	.align	128
.text._ZN7cutlass13device_kernelIN5flash11enable_sm90INS1_16FlashAttnFwdSm90INS1_25CollectiveMainloopFwdSm90ILi2EN4cute5tupleIJNS5_1CILi1EEES8_S8_EEENS6_IJNS7_ILi128EEESA_SA_EEELi128ENS_10bfloat16_tEfNS_4arch4Sm90ELb0ELb0ELb0ELb0ELb1ELb0ELb0ELb1ELb1ELb1ELb1ELb0EEENS1_21CollectiveEpilogueFwdISB_S9_SC_SE_Li256ELb0ELb1ELb1ELb0EEENS1_19SingleTileSchedulerILb0ELb1ELb1ELi128EEEEEEEEEvNT_6ParamsE:
        .type           _ZN7cutlass13device_kernelIN5flash11enable_sm90INS1_16FlashAttnFwdSm90INS1_25CollectiveMainloopFwdSm90ILi2EN4cute5tupleIJNS5_1CILi1EEES8_S8_EEENS6_IJNS7_ILi128EEESA_SA_EEELi128ENS_10bfloat16_tEfNS_4arch4Sm90ELb0ELb0ELb0ELb0ELb1ELb0ELb0ELb1ELb1ELb1ELb1ELb0EEENS1_21CollectiveEpilogueFwdISB_S9_SC_SE_Li256ELb0ELb1ELb1ELb0EEENS1_19SingleTileSchedulerILb0ELb1ELb1ELi128EEEEEEEEEvNT_6ParamsE,@function
        .size           _ZN7cutlass13device_kernelIN5flash11enable_sm90INS1_16FlashAttnFwdSm90INS1_25CollectiveMainloopFwdSm90ILi2EN4cute5tupleIJNS5_1CILi1EEES8_S8_EEENS6_IJNS7_ILi128EEESA_SA_EEELi128ENS_10bfloat16_tEfNS_4arch4Sm90ELb0ELb0ELb0ELb0ELb1ELb0ELb0ELb1ELb1ELb1ELb1ELb0EEENS1_21CollectiveEpilogueFwdISB_S9_SC_SE_Li256ELb0ELb1ELb1ELb0EEENS1_19SingleTileSchedulerILb0ELb1ELb1ELi128EEEEEEEEEvNT_6ParamsE,(.L_x_15974 - _ZN7cutlass13device_kernelIN5flash11enable_sm90INS1_16FlashAttnFwdSm90INS1_25CollectiveMainloopFwdSm90ILi2EN4cute5tupleIJNS5_1CILi1EEES8_S8_EEENS6_IJNS7_ILi128EEESA_SA_EEELi128ENS_10bfloat16_tEfNS_4arch4Sm90ELb0ELb0ELb0ELb0ELb1ELb0ELb0ELb1ELb1ELb1ELb1ELb0EEENS1_21CollectiveEpilogueFwdISB_S9_SC_SE_Li256ELb0ELb1ELb1ELb0EEENS1_19SingleTileSchedulerILb0ELb1ELb1ELi128EEEEEEEEEvNT_6ParamsE)
        .other          _ZN7cutlass13device_kernelIN5flash11enable_sm90INS1_16FlashAttnFwdSm90INS1_25CollectiveMainloopFwdSm90ILi2EN4cute5tupleIJNS5_1CILi1EEES8_S8_EEENS6_IJNS7_ILi128EEESA_SA_EEELi128ENS_10bfloat16_tEfNS_4arch4Sm90ELb0ELb0ELb0ELb0ELb1ELb0ELb0ELb1ELb1ELb1ELb1ELb0EEENS1_21CollectiveEpilogueFwdISB_S9_SC_SE_Li256ELb0ELb1ELb1ELb0EEENS1_19SingleTileSchedulerILb0ELb1ELb1ELi128EEEEEEEEEvNT_6ParamsE,@"STO_CUDA_ENTRY STV_DEFAULT"
_ZN7cutlass13device_kernelIN5flash11enable_sm90INS1_16FlashAttnFwdSm90INS1_25CollectiveMainloopFwdSm90ILi2EN4cute5tupleIJNS5_1CILi1EEES8_S8_EEENS6_IJNS7_ILi128EEESA_SA_EEELi128ENS_10bfloat16_tEfNS_4arch4Sm90ELb0ELb0ELb0ELb0ELb1ELb0ELb0ELb1ELb1ELb1ELb1ELb0EEENS1_21CollectiveEpilogueFwdISB_S9_SC_SE_Li256ELb0ELb1ELb1ELb0EEENS1_19SingleTileSchedulerILb0ELb1ELb1ELi128EEEEEEEEEvNT_6ParamsE:
[----:B------:R-:W0:Y:S01]  /*0000*/  LDC R1, c[0x0][0x28] ;  /* 0x00000a00ff017b82 */ /* 0x000e220000000800 */
[----:B------:R-:W1:Y:S01]  /*0010*/  S2R R19, SR_TID.X ;  /* 0x0000000000137919 */ /* 0x000e620000002100 */
[----:B------:R-:W-:Y:S01]  /*0020*/  ELECT P0, URZ, PT ;  /* 0x00000000003f782f */ /* 0x000fe20003800000 */
[----:B------:R-:W-:Y:S01]  /*0030*/  UMOV UR4, 0x80 ;  /* 0x0000008000047882 */ /* 0x000fe20000000000 */
[----:B------:R-:W-:Y:S01]  /*0040*/  UMOV UR7, 0x100 ;  /* 0x0000010000077882 */ /* 0x000fe20000000000 */
[--C-:B-1----:R-:W-:Y:S02]  /*0050*/  SHF.R.U32.HI R17, RZ, 0x5, R19.reuse ;  /* 0x00000005ff117819 */ /* 0x102fe40000011613 */
[----:B------:R-:W-:-:S03]  /*0060*/  SHF.R.U32.HI R2, RZ, 0x7, R19 ;  /* 0x00000007ff027819 */ /* 0x000fc60000011613 */
[----:B------:R-:W1:Y:S04]  /*0070*/  SHFL.IDX PT, R0, R17, RZ, 0x1f ;  /* 0x00001fff11007589 */ /* 0x000e6800000e0000 */
[----:B------:R2:W3:Y:S01]  /*0080*/  SHFL.IDX PT, R3, R2, RZ, 0x1f ;  /* 0x00001fff02037589 */ /* 0x0004e200000e0000 */
[C---:B-1----:R-:W-:Y:S02]  /*0090*/  ISETP.NE.OR P0, PT, R0.reuse, RZ, !P0 ;  /* 0x000000ff0000720c */ /* 0x042fe40004705670 */
[----:B------:R-:W-:-:S11]  /*00a0*/  ISETP.NE.AND P1, PT, R0, RZ, PT ;  /* 0x000000ff0000720c */ /* 0x000fd60003f25270 */
        /* <DEDUP_REMOVED lines=12> */
[----:B------:R2:W1:Y:S06]  /*0170*/  @!UP0 SYNCS.EXCH.64 URZ, [UR8+0x28800], UR4 ;  /* 0x02880004083f85b2 */ /* 0x00046c0008000100 */
[----:B------:R2:W4:Y:S02]  /*0180*/  @!UP1 SYNCS.EXCH.64 URZ, [UR8+0x28820], UR6 ;  /* 0x02882006083f95b2 */ /* 0x0005240008000100 */
[----:B0-23--:R-:W-:Y:S05]  /*0190*/  @P1 BRA `(.L_x_6467) ;  /* 0x0000000000481947 */ /* 0x00dfea0003800000 */
        /* <DEDUP_REMOVED lines=13> */
[----:B0-----:R0:W2:Y:S08]  /*0270*/  SYNCS.EXCH.64 URZ, [UR8+0x28830], UR4 ;  /* 0x02883004083f75b2 */ /* 0x0010b00008000100 */
[----:B------:R0:W3:Y:S01]  /*0280*/  SYNCS.EXCH.64 URZ, [UR8+0x28840], UR6 ;  /* 0x02884006083f75b2 */ /* 0x0000e20008000100 */
[----:B------:R0:W0:Y:S01]  /*0290*/  SYNCS.EXCH.64 URZ, [UR8+0x28838], UR4 ;  /* 0x02883804083f75b2 */ /* 0x0000220008000100 */
[----:B------:R0:W0:Y:S01]  /*02a0*/  SYNCS.EXCH.64 URZ, [UR8+0x28848], UR6 ;  /* 0x02884806083f75b2 */ /* 0x0000220008000100 */
[----:B------:R-:W-:Y:S01]  /*02b0*/  NOP ;  /* 0x0000000000007918 */ /* 0x000fe20000000000 */
.L_x_6467:
        /* <DEDUP_REMOVED lines=22> */
.L_x_6468:
        /* <DEDUP_REMOVED lines=18> */
.L_x_6469:
        /* <DEDUP_REMOVED lines=22> */
.L_x_6470:
        /* <DEDUP_REMOVED lines=23> */
.L_x_6471:
[----:B------:R-:W-:Y:S01]  /*0810*/  UISETP.NE.AND UP0, UPT, UR9, URZ, UPT ;  /* 0x0000003f0900728c */ /* 0x000fe2000bf05270 */
[----:B------:R-:W-:Y:S01]  /*0820*/  NOP ;  /* 0x0000000000007918 */ /* 0x000fe20000000000 */
[----:B------:R-:W-:Y:S01]  /*0830*/  UMOV UR40, 0x1 ;  /* 0x0000000100287882 */ /* 0x000fe20000000000 */
[----:B------:R-:W-:Y:S01]  /*0840*/  ULDC.64 UR38, c[0x0][0x208] ;  /* 0x0000820000267ab9 */ /* 0x000fe20000000a00 */
[----:B------:R-:W-:Y:S01]  /*0850*/  USEL UR40, UR40, 0x2, !UP0 ;  /* 0x0000000228287887 */ /* 0x000fe2000c000000 */
[----:B------:R-:W-:Y:S01]  /*0860*/  BSSY B6, `(.L_x_6472) ;  /* 0x0000adf000067945 */ /* 0x000fe20003800000 */
[----:B01234-:R-:W-:Y:S01]  /*0870*/  BAR.SYNC.DEFER_BLOCKING 0x0 ;  /* 0x0000000000007b1d */ /* 0x01ffe20000010000 */
[----:B------:R-:W-:-:S13]  /*0880*/  PLOP3.LUT P0, PT, PT, PT, UP0, 0x80, 0x0 ;  /* 0x000000000000781c */ /* 0x000fda0003f0f008 */
[----:B------:R-:W-:Y:S05]  /*0890*/  @!P0 BRA `(.L_x_6473) ;  /* 0x00000070009c8947 */ /* 0x000fea0003800000 */
.L_x_6474:
[----:B------:R-:W-:-:S08]  /*08a0*/  NOP ;  /* 0x0000000000007918 */ /* 0x000fd00000000000 */
[----:B------:R-:W0:Y:S02]  /*08b0*/  USETMAXREG.TRY_ALLOC.CTAPOOL UP0, 0xe8 ;  /* 0x000000e8000079c8 */ /* 0x000e240008000600 */
[----:B0-----:R-:W-:-:S13]  /*08c0*/  PLOP3.LUT P0, PT, PT, PT, UP0, 0x80, 0x0 ;  /* 0x000000000000781c */ /* 0x001fda0003f0f008 */
[----:B------:R-:W-:Y:S05]  /*08d0*/  @!P0 BRA `(.L_x_6474) ;  /* 0xfffffffc00f08947 */ /* 0x000fea000383ffff */
[----:B------:R-:W0:Y:S01]  /*08e0*/  S2UR UR6, SR_CTAID.Y ;  /* 0x00000000000679c3 */ /* 0x000e220000002600 */
[----:B------:R-:W-:Y:S01]  /*08f0*/  LOP3.LUT R0, R19, 0xffffff80, RZ, 0xc0, !PT ;  /* 0xffffff8013007812 */ /* 0x000fe200078ec0ff */
[----:B------:R-:W-:Y:S02]  /*0900*/  ULDC UR7, c[0x0][0xc50] ;  /* 0x0003140000077ab9 */ /* 0x000fe40000000800 */
[----:B------:R-:W-:-:S04]  /*0910*/  UISETP.NE.AND UP0, UPT, UR7, 0x1, UPT ;  /* 0x000000010700788c */ /* 0x000fc8000bf05270 */
[----:B------:R-:W-:Y:S08]  /*0920*/  BAR.ARV 0x8, 0x180 ;  /* 0x0206000000007b1d */ /* 0x000ff00000002000 */
[----:B------:R-:W1:Y:S01]  /*0930*/  S2UR UR8, SR_CTAID.Z ;  /* 0x00000000000879c3 */ /* 0x000e620000002700 */
[----:B------:R-:W-:Y:S01]  /*0940*/  ISETP.NE.AND P0, PT, R0, 0x80, PT ;  /* 0x000000800000780c */ /* 0x000fe20003f05270 */
[----:B------:R-:W-:Y:S01]  /*0950*/  @UP0 ULDC UR4, c[0x0][0xc54] ;  /* 0x0003150000040ab9 */ /* 0x000fe20000000800 */
[----:B------:R-:W-:Y:S01]  /*0960*/  @UP0 ULDC UR9, c[0x0][0xc58] ;  /* 0x0003160000090ab9 */ /* 0x000fe20000000800 */
[----:B0-----:R-:W-:-:S10]  /*0970*/  UIMAD.WIDE.U32 UR4, UR6, UR4, URZ ;  /* 0x00000004060472a5 */ /* 0x001fd4000f8e003f */
[----:B------:R-:W-:Y:S06]  /*0980*/  @!P0 BAR.ARV 0x9, 0x100 ;  /* 0x0244000000008b1d */ /* 0x000fec0000002000 */
[----:B------:R-:W-:Y:S01]  /*0990*/  UMOV UR37, UR6 ;  /* 0x0000000600257c82 */ /* 0x000fe20008000000 */
[----:B------:R-:W-:Y:S01]  /*09a0*/  @UP0 USHF.R.U32.HI UR37, URZ, UR9, UR5 ;  /* 0x000000093f250299 */ /* 0x000fe20008011605 */
[----:B-1----:R-:W-:-:S03]  /*09b0*/  ISETP.LE.AND P0, PT, RZ, UR8, PT ;  /* 0x00000008ff007c0c */ /* 0x002fc6000bf03270 */
[----:B------:R-:W-:-:S04]  /*09c0*/  UIADD3 UR4, -UR37, URZ, URZ ;  /* 0x0000003f25047290 */ /* 0x000fc8000fffe13f */
[----:B------:R-:W-:-:S06]  /*09d0*/  UIMAD UR7, UR7, UR4, UR6 ;  /* 0x00000004070772a4 */ /* 0x000fcc000f8e0206 */
[----:B------:R-:W-:Y:S06]  /*09e0*/  @!P0 BRA `(.L_x_6475) ;  /* 0x000000ac00188947 */ /* 0x000fec0003800000 */
[----:B------:R-:W-:Y:S01]  /*09f0*/  ULDC.64 UR4, c[0x0][0x418] ;  /* 0x0001060000047ab9 */ /* 0x000fe20000000a00 */
[----:B------:R-:W-:Y:S01]  /*0a00*/  ULDC UR43, c[0x0][0x424] ;  /* 0x00010900002b7ab9 */ /* 0x000fe20000000800 */
[----:B------:R-:W-:Y:S01]  /*0a10*/  UISETP.NE.U32.AND UP0, UPT, UR4, URZ, UPT ;  /* 0x0000003f0400728c */ /* 0x000fe2000bf05070 */
[----:B------:R-:W-:Y:S01]  /*0a20*/  IMAD.MOV.U32 R3, RZ, RZ, RZ ;  /* 0x000000ffff037224 */ /* 0x000fe200078e00ff */
        /* <DEDUP_REMOVED lines=8> */
[----:B------:R-:W-:-:S04]  /*0ab0*/  USHF.R.S32.HI UR5, URZ, 0x1f, UR4 ;  /* 0x0000001f3f057899 */ /* 0x000fc80008011404 */
[----:B------:R-:W-:-:S04]  /*0ac0*/  ULEA.HI UR5, UR5, UR4, URZ, 0x7 ;  /* 0x0000000405057291 */ /* 0x000fc8000f8f383f */
[----:B------:R-:W-:-:S04]  /*0ad0*/  USHF.R.S32.HI UR5, URZ, 0x7, UR5 ;  /* 0x000000073f057899 */ /* 0x000fc80008011405 */
[----:B------:R-:W-:Y:S08]  /*0ae0*/  @!P0 BRA `(.L_x_6476) ;  /* 0x0000000000808947 */ /* 0x000ff00003800000 */
[----:B------:R-:W-:-:S04]  /*0af0*/  USHF.R.U32.HI UR4, URZ, 0x10, UR7 ;  /* 0x000000103f047899 */ /* 0x000fc80008011607 */
[----:B------:R-:W-:-:S11]  /*0b00*/  UISETP.NE.AND UP0, UPT, UR4, URZ, UPT ;  /* 0x0000003f0400728c */ /* 0x000fd6000bf05270 */
[----:B------:R-:W-:Y:S02]  /*0b10*/  @!UP0 ULDC UR4, c[0x0][0x9f0] ;  /* 0x00027c0000048ab9 */ /* 0x000fe40000000800 */
[----:B------:R-:W-:Y:S01]  /*0b20*/  IMAD.U32 R6, RZ, RZ, UR4 ;  /* 0x00000004ff067e24 */ /* 0x000fe2000f8e00ff */
[----:B------:R-:W-:-:S04]  /*0b30*/  UIADD3 UR6, UR5, -0x1, UR4 ;  /* 0xffffffff05067890 */ /* 0x000fc8000fffe004 */
[-C--:B------:R-:W-:Y:S02]  /*0b40*/  IABS R3, R6.reuse ;  /* 0x0000000600037213 */ /* 0x080fe40000000000 */
[----:B------:R-:W-:Y:S01]  /*0b50*/  IABS R6, R6 ;  /* 0x0000000600067213 */ /* 0x000fe20000000000 */
[----:B------:R-:W-:Y:S01]  /*0b60*/  IMAD.U32 R8, RZ, RZ, UR6 ;  /* 0x00000006ff087e24 */ /* 0x000fe2000f8e00ff */
[----:B------:R-:W0:Y:S01]  /*0b70*/  I2F.RP R0, R3 ;  /* 0x0000000300007306 */ /* 0x000e220000209400 */
[----:B------:R-:W-:Y:S02]  /*0b80*/  ULOP3.LUT UR6, UR6, UR4, URZ, 0x3c, !UPT ;  /* 0x0000000406067292 */ /* 0x000fe4000f8e3c3f */
[----:B------:R-:W-:-:S04]  /*0b90*/  IMAD.MOV R6, RZ, RZ, -R6 ;  /* 0x000000ffff067224 */ /* 0x000fc800078e0a06 */
[----:B------:R-:W-:Y:S01]  /*0ba0*/  ISETP.LE.AND P2, PT, RZ, UR6, PT ;  /* 0x00000006ff007c0c */ /* 0x000fe2000bf43270 */
[----:B0-----:R-:W0:Y:S02]  /*0bb0*/  MUFU.RCP R0, R0 ;  /* 0x0000000000007308 */ /* 0x001e240000001000 */
[----:B0-----:R-:W-:Y:S01]  /*0bc0*/  VIADD R4, R0, 0xffffffe ;  /* 0x0ffffffe00047836 */ /* 0x001fe20000000000 */
[----:B------:R-:W-:-:S05]  /*0bd0*/  IABS R0, R8 ;  /* 0x0000000800007213 */ /* 0x000fca0000000000 */
[----:B------:R0:W1:Y:S02]  /*0be0*/  F2I.FTZ.U32.TRUNC.NTZ R5, R4 ;  /* 0x0000000400057305 */ /* 0x000064000021f000 */
[----:B0-----:R-:W-:Y:S01]  /*0bf0*/  IMAD.MOV.U32 R4, RZ, RZ, RZ ;  /* 0x000000ffff047224 */ /* 0x001fe200078e00ff */
[----:B-1----:R-:W-:-:S05]  /*0c00*/  IADD3 R10, RZ, -R5, RZ ;  /* 0x80000005ff0a7210 */ /* 0x002fca0007ffe0ff */
[----:B------:R-:W-:-:S04]  /*0c10*/  IMAD R7, R10, R3, RZ ;  /* 0x000000030a077224 */ /* 0x000fc800078e02ff */
[----:B------:R-:W-:Y:S01]  /*0c20*/  IMAD.HI.U32 R5, R5, R7, R4 ;  /* 0x0000000705057227 */ /* 0x000fe200078e0004 */
[----:B------:R-:W-:-:S05]  /*0c30*/  MOV R4, R6 ;  /* 0x0000000600047202 */ /* 0x000fca0000000f00 */
[----:B------:R-:W-:-:S04]  /*0c40*/  IMAD.HI.U32 R5, R5, R0, RZ ;  /* 0x0000000005057227 */ /* 0x000fc800078e00ff */
[----:B------:R-:W-:-:S05]  /*0c50*/  IMAD R0, R5, R4, R0 ;  /* 0x0000000405007224 */ /* 0x000fca00078e0200 */
[----:B------:R-:W-:-:S13]  /*0c60*/  ISETP.GT.U32.AND P1, PT, R3, R0, PT ;  /* 0x000000000300720c */ /* 0x000fda0003f24070 */
[----:B------:R-:W-:Y:S02]  /*0c70*/  @!P1 IMAD.IADD R0, R0, 0x1, -R3 ;  /* 0x0000000100009824 */ /* 0x000fe400078e0a03 */
[----:B------:R-:W-:Y:S01]  /*0c80*/  @!P1 VIADD R5, R5, 0x1 ;  /* 0x0000000105059836 */ /* 0x000fe20000000000 */
[----:B------:R-:W-:Y:S02]  /*0c90*/  ISETP.NE.AND P1, PT, RZ, UR4, PT ;  /* 0x00000004ff007c0c */ /* 0x000fe4000bf25270 */
[----:B------:R-:W-:-:S13]  /*0ca0*/  ISETP.GE.U32.AND P0, PT, R0, R3, PT ;  /* 0x000000030000720c */ /* 0x000fda0003f06070 */
[----:B------:R-:W-:-:S05]  /*0cb0*/  @P0 VIADD R5, R5, 0x1 ;  /* 0x0000000105050836 */ /* 0x000fca0000000000 */
[----:B------:R-:W-:-:S05]  /*0cc0*/  MOV R3, R5 ;  /* 0x0000000500037202 */ /* 0x000fca0000000f00 */
[----:B------:R-:W-:Y:S01]  /*0cd0*/  @!P2 IMAD.MOV R3, RZ, RZ, -R3 ;  /* 0x000000ffff03a224 */ /* 0x000fe200078e0a03 */
[----:B------:R-:W-:-:S07]  /*0ce0*/  @!P1 LOP3.LUT R3, RZ, UR4, RZ, 0x33, !PT ;  /* 0x00000004ff039c12 */ /* 0x000fce000f8e33ff */
.L_x_6476:
[----:B------:R-:W-:Y:S01]  /*0cf0*/  IMAD R16, R3, UR8, RZ ;  /* 0x0000000803107c24 */ /* 0x000fe2000f8e02ff */
[----:B------:R-:W-:Y:S01]  /*0d00*/  PLOP3.LUT P0, PT, PT, PT, PT, 0x80, 0x0 ;  /* 0x000000000000781c */ /* 0x000fe20003f0f070 */
[----:B------:R-:W-:Y:S01]  /*0d10*/  VIADD R88, R19, 0xffffff80 ;  /* 0xffffff8013587836 */ /* 0x000fe20000000000 */
[----:B------:R-:W-:Y:S01]  /*0d20*/  MOV R17, RZ ;  /* 0x000000ff00117202 */ /* 0x000fe20000000f00 */
[----:B------:R-:W-:Y:S01]  /*0d30*/  IMAD.MOV.U32 R0, RZ, RZ, RZ ;  /* 0x000000ffff007224 */ /* 0x000fe200078e00ff */
[----:B------:R-:W-:Y:S02]  /*0d40*/  VIADDMNMX R3, R16, R3, UR5, PT ;  /* 0x0000000510037e46 */ /* 0x000fe4000b800103 */
[----:B------:R-:W-:Y:S02]  /*0d50*/  CS2R R150, SRZ ;  /* 0x0000000000967805 */ /* 0x000fe4000001ff00 */
        /* <DEDUP_REMOVED lines=15> */
[----:B------:R-:W-:Y:S02]  /*0e50*/  ISETP.LT.AND P1, PT, R16, UR42, PT ;  /* 0x0000002a10007c0c */ /* 0x000fe4000bf21270 */
        /* <DEDUP_REMOVED lines=52> */
.L_x_6478:
[----:B------:R-:W-:-:S04]  /*11a0*/  SHF.L.U32 R3, RZ, 0x1f, RZ ;  /* 0x0000001fff037819 */ /* 0x000fc800000006ff */
[----:B------:R-:W0:Y:S02]  /*11b0*/  SYNCS.PHASECHK.TRANS64.TRYWAIT P0, [UR36+0x28800], R3 ;  /* 0x02880003ff0075a7 */ /* 0x000e240008000164 */
[----:B0-----:R-:W-:Y:S05]  /*11c0*/  @!P0 BRA `(.L_x_6479) ;  /* 0x000000a400288947 */ /* 0x001fea0003800000 */
.L_x_6552:
[----:B------:R-:W-:-:S06]  /*11d0*/  ULOP3.LUT UR4, UR40, 0x1, URZ, 0xfc, !UPT ;  /* 0x0000000128047892 */ /* 0x000fcc000f8efc3f */
[----:B0-----:R-:W-:-:S05]  /*11e0*/  IMAD.U32 R0, RZ, RZ, UR4 ;  /* 0x00000004ff007e24 */ /* 0x001fca000f8e00ff */
[----:B------:R-:W-:-:S13]  /*11f0*/  ISETP.NE.AND P0, PT, R0, 0x3, PT ;  /* 0x000000030000780c */ /* 0x000fda0003f05270 */
[----:B------:R-:W-:Y:S05]  /*1200*/  @!P0 BRA `(.L_x_6480) ;  /* 0x0000000000048947 */ /* 0x000fea0003800000 */
[----:B------:R-:W-:Y:S01]  /*1210*/  BPT.TRAP 0x1 ;  /* 0x000000040000795c */ /* 0x000fe20000300000 */
.L_x_6480:
[----:B------:R0:W1:Y:S01]  /*1220*/  SYNCS.PHASECHK.TRANS64.TRYWAIT P1, [UR36+0x28830], R3 ;  /* 0x02883003ff0075a7 */ /* 0x0000620008020164 */
[----:B------:R-:W-:Y:S05]  /*1230*/  @!P0 BRA `(.L_x_6481) ;  /* 0x0000000000048947 */ /* 0x000fea0003800000 */
[----:B------:R-:W-:Y:S01]  /*1240*/  BPT.TRAP 0x1 ;  /* 0x000000040000795c */ /* 0x000fe20000300000 */
.L_x_6481:
[----:B------:R-:W-:Y:S01]  /*1250*/  IMAD.U32 R5, RZ, RZ, UR44 ;  /* 0x0000002cff057e24 */ /* 0x000fe2000f8e00ff */
[----:B------:R-:W-:Y:S01]  /*1260*/  MOV R0, RZ ;  /* 0x000000ff00007202 */ /* 0x000fe20000000f00 */
[----:B-1----:R-:W-:Y:S06]  /*1270*/  @P1 BRA `(.L_x_6482) ;  /* 0x0000000000081947 */ /* 0x002fec0003800000 */
[----:B------:R-:W1:Y:S02]  /*1280*/  SYNCS.PHASECHK.TRANS64.TRYWAIT P1, [UR36+0x28830], R3 ;  /* 0x02883003ff0075a7 */ /* 0x000e640008020164 */
[----:B-1----:R-:W-:Y:S05]  /*1290*/  @!P1 BRA `(.L_x_6483) ;  /* 0x000000a4000c9947 */ /* 0x002fea0003800000 */
.L_x_6482:
[----:B------:R-:W-:Y:S05]  /*12a0*/  WARPSYNC.ALL ;  /* 0x0000000000007948 */ /* 0x000fea0003800000 */
[----:B-1----:R-:W-:Y:S01]  /*12b0*/  LOP3.LUT R4, R5, 0x10000, RZ, 0xfc, !PT ;  /* 0x0001000005047812 */ /* 0x002fe200078efcff */
[----:B------:R-:W-:Y:S02]  /*12c0*/  IMAD.MOV.U32 R151, RZ, RZ, RZ ;  /* 0x000000ffff977224 */ /* 0x000fe400078e00ff */
[----:B------:R-:W-:Y:S01]  /*12d0*/  IMAD.MOV.U32 R5, RZ, RZ, 0x40000040 ;  /* 0x40000040ff057424 */ /* 0x000fe200078e00ff */
[----:B------:R-:W-:Y:S01]  /*12e0*/  UIADD3 UR4, UR36, 0x18400, URZ ;  /* 0x0001840024047890 */ /* 0x000fe2000fffe03f */
[----:B------:R-:W-:Y:S01]  /*12f0*/  R2UR UR8, R4 ;  /* 0x00000000040872ca */ /* 0x000fe200000e0000 */
[----:B------:R-:W-:-:S02]  /*1300*/  WARPGROUP.ARRIVE ;  /* 0x00000000000079c5 */ /* 0x000fc40000000000 */
[----:B------:R-:W-:Y:S01]  /*1310*/  R2UR UR9, R5 ;  /* 0x00000000050972ca */ /* 0x000fe200000e0000 */
[----:B------:R-:W-:Y:S01]  /*1320*/  USHF.R.U32.HI UR4, URZ, 0x4, UR4 ;  /* 0x000000043f047899 */ /* 0x000fe20008011604 */
[----:B------:R-:W-:Y:S01]  /*1330*/  R2UR UR32, R4 ;  /* 0x00000000042072ca */ /* 0x000fe200000e0000 */
[----:B------:R-:W-:Y:S01]  /*1340*/  UMOV UR11, 0x40000040 ;  /* 0x40000040000b7882 */ /* 0x000fe20000000000 */
[----:B------:R-:W-:Y:S01]  /*1350*/  UMOV UR13, 0x40000040 ;  /* 0x40000040000d7882 */ /* 0x000fe20000000000 */
[----:B------:R-:W-:Y:S01]  /*1360*/  ULOP3.LUT UR4, UR4, 0x3fff, URZ, 0xc0, !UPT ;  /* 0x00003fff04047892 */ /* 0x000fe2000f8ec03f */
[----:B------:R-:W1:Y:S01]  /*1370*/  S2UR UR7, SR_CgaCtaId ;  /* 0x00000000000779c3 */ /* 0x000e620000008800 */
[----:B------:R-:W-:Y:S01]  /*1380*/  UMOV UR15, 0x40000040 ;  /* 0x40000040000f7882 */ /* 0x000fe20000000000 */
[----:B------:R-:W-:Y:S01]  /*1390*/  UMOV UR17, 0x40000040 ;  /* 0x4000004000117882 */ /* 0x000fe20000000000 */
[----:B------:R-:W-:Y:S01]  /*13a0*/  ULOP3.LUT UR48, UR4, 0x10000, URZ, 0xfc, !UPT ;  /* 0x0001000004307892 */ /* 0x000fe2000f8efc3f */
[----:B------:R-:W-:Y:S01]  /*13b0*/  UMOV UR19, 0x40000040 ;  /* 0x4000004000137882 */ /* 0x000fe20000000000 */
[----:B------:R-:W-:-:S02]  /*13c0*/  UMOV UR21, 0x40000040 ;  /* 0x4000004000157882 */ /* 0x000fc40000000000 */
[----:B------:R-:W-:Y:S02]  /*13d0*/  UIADD3 UR14, UR48, 0x4, URZ ;  /* 0x00000004300e7890 */ /* 0x000fe4000fffe03f */
[----:B------:R-:W-:Y:S01]  /*13e0*/  UIADD3 UR12, UR32, 0x4, URZ ;  /* 0x00000004200c7890 */ /* 0x000fe2000fffe03f */
[----:B------:R-:W-:Y:S01]  /*13f0*/  UMOV UR10, UR48 ;  /* 0x00000030000a7c82 */ /* 0x000fe20008000000 */
[----:B------:R-:W-:Y:S01]  /*1400*/  UIADD3 UR16, UR32, 0x6, URZ ;  /* 0x0000000620107890 */ /* 0x000fe2000fffe03f */
[----:B------:R-:W-:Y:S01]  /*1410*/  HGMMA.64x128x16.F32.BF16 R24, gdesc[UR8], RZ, !UPT, gsb0 ;  /* 0x01e00000081879f0 */ /* 0x000fe2000c0018ff */
[----:B------:R-:W-:Y:S02]  /*1420*/  UIADD3 UR8, UR32, 0x2, URZ ;  /* 0x0000000220087890 */ /* 0x000fe4000fffe03f */
[----:B------:R-:W-:Y:S01]  /*1430*/  UIADD3 UR10, UR48, 0x2, URZ ;  /* 0x00000002300a7890 */ /* 0x000fe2000fffe03f */
[----:B------:R-:W-:Y:S01]  /*1440*/  UMOV UR9, 0x40000040 ;  /* 0x4000004000097882 */ /* 0x000fe20000000000 */
[----:B------:R-:W-:Y:S01]  /*1450*/  UMOV UR11, 0x40000040 ;  /* 0x40000040000b7882 */ /* 0x000fe20000000000 */
[----:B------:R-:W-:-:S02]  /*1460*/  UIADD3 UR18, UR48, 0x6, URZ ;  /* 0x0000000630127890 */ /* 0x000fc4000fffe03f */
[----:B------:R-:W-:Y:S02]  /*1470*/  UIADD3 UR20, UR32, 0x400, URZ ;  /* 0x0000040020147890 */ /* 0x000fe4000fffe03f */
[----:B------:R-:W-:Y:S01]  /*1480*/  UIADD3 UR22, UR48, 0x400, URZ ;  /* 0x0000040030167890 */ /* 0x000fe2000fffe03f */
        /* <DEDUP_REMOVED lines=15> */
[----:B------:R-:W-:Y:S03]  /*1580*/  HGMMA.64x128x16.F32.BF16 R24, gdesc[UR8], R24, gsb0 ;  /* 0x01e00000081879f0 */ /* 0x000fe60008001818 */
[----:B------:R-:W-:Y:S02]  /*1590*/  WARPGROUP.DEPBAR.LE gsb0, 0x0 ;  /* 0x00008000000079c5 */ /* 0x000fe40000010000 */
[----:B------:R-:W-:-:S07]  /*15a0*/  WARPGROUP.ARRIVE ;  /* 0x00000000000079c5 */ /* 0x000fce0000000000 */
        /* <DEDUP_REMOVED lines=17> */
[----:B-1----:R-:W-:Y:S05]  /*16c0*/  @!P0 BRA `(.L_x_6484) ;  /* 0x0000000000048947 */ /* 0x002fea0003800000 */
[----:B------:R-:W-:Y:S01]  /*16d0*/  BPT.TRAP 0x1 ;  /* 0x000000040000795c */ /* 0x000fe20000300000 */
.L_x_6484:
[----:B------:R-:W-:Y:S01]  /*16e0*/  LOP3.LUT R17, R17, 0xffffff80, RZ, 0xc0, !PT ;  /* 0xffffff8011117812 */ /* 0x000fe200078ec0ff */
[----:B------:R-:W-:Y:S01]  /*16f0*/  IMAD.U32 R7, RZ, RZ, UR42 ;  /* 0x0000002aff077e24 */ /* 0x000fe2000f8e00ff */
[----:B0-----:R-:W-:Y:S01]  /*1700*/  MOV R3, 0xfffffffe ;  /* 0xfffffffe00037802 */ /* 0x001fe20000000f00 */
[----:B------:R-:W-:Y:S01]  /*1710*/  ULDC UR4, c[0x0][0x988] ;  /* 0x0002620000047ab9 */ /* 0x000fe20000000800 */
[----:B------:R-:W-:Y:S01]  /*1720*/  P2R R23, PR, RZ, 0x1 ;  /* 0x00000001ff177803 */ /* 0x000fe20000000000 */
[----:B------:R-:W-:Y:S01]  /*1730*/  IMAD.IADD R17, R88, 0x1, -R17 ;  /* 0x0000000158117824 */ /* 0x000fe200078e0a11 */
[----:B------:R-:W-:Y:S01]  /*1740*/  UIADD3 UR42, UR42, -0x2, URZ ;  /* 0xfffffffe2a2a7890 */ /* 0x000fe2000fffe03f */
[--C-:B------:R-:W-:Y:S01]  /*1750*/  IMAD.MOV.U32 R150, RZ, RZ, R151.reuse ;  /* 0x000000ffff967224 */ /* 0x100fe200078e0097 */
[-C--:B------:R-:W-:Y:S01]  /*1760*/  MOV R147, R151.reuse ;  /* 0x0000009700937202 */ /* 0x080fe20000000f00 */
[----:B------:R-:W-:Y:S01]  /*1770*/  IMAD.MOV.U32 R149, RZ, RZ, R151 ;  /* 0x000000ffff957224 */ /* 0x000fe200078e0097 */
[----:B------:R-:W-:Y:S01]  /*1780*/  SHF.R.S32.HI R6, RZ, 0x1f, R17 ;  /* 0x0000001fff067819 */ /* 0x000fe20000011411 */
[--C-:B------:R-:W-:Y:S01]  /*1790*/  IMAD.MOV.U32 R148, RZ, RZ, R151.reuse ;  /* 0x000000ffff947224 */ /* 0x100fe200078e0097 */
[----:B------:R-:W-:Y:S01]  /*17a0*/  MOV R143, R151 ;  /* 0x00000097008f7202 */ /* 0x000fe20000000f00 */
        /* <DEDUP_REMOVED lines=8> */
[--C-:B------:R-:W-:Y:S01]  /*1830*/  IMAD.MOV.U32 R129, RZ, RZ, R151.reuse ;  /* 0x000000ffff817224 */ /* 0x100fe200078e0097 */
[-C--:B------:R-:W-:Y:S01]  /*1840*/  MOV R131, R151.reuse ;  /* 0x0000009700837202 */ /* 0x080fe20000000f00 */
[----:B------:R-:W-:Y:S01]  /*1850*/  IMAD.IADD R6, R17, 0x1, -R6 ;  /* 0x0000000111067824 */ /* 0x000fe200078e0a06 */
[-C--:B------:R-:W-:Y:S01]  /*1860*/  MOV R127, R151.reuse ;  /* 0x00000097007f7202 */ /* 0x080fe20000000f00 */
[--C-:B------:R-:W-:Y:S01]  /*1870*/  IMAD.MOV.U32 R125, RZ, RZ, R151.reuse ;  /* 0x000000ffff7d7224 */ /* 0x100fe200078e0097 */
[----:B------:R-:W-:Y:S01]  /*1880*/  MOV R123, R151 ;  /* 0x00000097007b7202 */ /* 0x000fe20000000f00 */
[----:B------:R-:W-:Y:S01]  /*1890*/  IMAD R6, R6, R3, 0x80 ;  /* 0x0000008006067424 */ /* 0x000fe200078e0203 */
[-C--:B------:R-:W-:Y:S01]  /*18a0*/  MOV R119, R151.reuse ;  /* 0x0000009700777202 */ /* 0x080fe20000000f00 */
[--C-:B------:R-:W-:Y:S01]  /*18b0*/  IMAD.MOV.U32 R121, RZ, RZ, R151.reuse ;  /* 0x000000ffff797224 */ /* 0x100fe200078e0097 */
[-C--:B------:R-:W-:Y:S01]  /*18c0*/  MOV R115, R151.reuse ;  /* 0x0000009700737202 */ /* 0x080fe20000000f00 */
[----:B------:R-:W-:Y:S01]  /*18d0*/  VIADD R6, R6, UR43 ;  /* 0x0000002b06067c36 */ /* 0x000fe20008000000 */
[-C--:B------:R-:W-:Y:S01]  /*18e0*/  MOV R111, R151.reuse ;  /* 0x00000097006f7202 */ /* 0x080fe20000000f00 */
[--C-:B------:R-:W-:Y:S01]  /*18f0*/  IMAD.MOV.U32 R117, RZ, RZ, R151.reuse ;  /* 0x000000ffff757224 */ /* 0x100fe200078e0097 */
[-C--:B------:R-:W-:Y:S01]  /*1900*/  MOV R107, R151.reuse ;  /* 0x00000097006b7202 */ /* 0x080fe20000000f00 */
[----:B------:R-:W-:Y:S01]  /*1910*/  IMAD R7, R7, -0x80, R6 ;  /* 0xffffff8007077824 */ /* 0x000fe200078e0206 */
[-C--:B------:R-:W-:Y:S01]  /*1920*/  MOV R103, R151.reuse ;  /* 0x0000009700677202 */ /* 0x080fe20000000f00 */
[--C-:B------:R-:W-:Y:S01]  /*1930*/  IMAD.MOV.U32 R113, RZ, RZ, R151.reuse ;  /* 0x000000ffff717224 */ /* 0x100fe200078e0097 */
[----:B------:R-:W-:Y:S01]  /*1940*/  MOV R99, R151 ;  /* 0x0000009700637202 */ /* 0x000fe20000000f00 */
        /* <DEDUP_REMOVED lines=10> */
[----:B------:R-:W-:Y:S01]  /*19f0*/  IMAD.MOV.U32 R89, RZ, RZ, R151 ;  /* 0x000000ffff597224 */ /* 0x000fe200078e0097 */
        /* <DEDUP_REMOVED lines=77> */
[----:B------:R-:W-:Y:S02]  /*1ed0*/  ISETP.GT.AND P0, PT, R7, 0x59, PT ;  /* 0x000000590700780c */ /* 0x000fe40003f04270 */
[----:B------:R-:W-:-:S02]  /*1ee0*/  FSEL R128, R70, -INF , P6 ;  /* 0xff80000046807808 */ /* 0x000fc40003000000 */
[----:B------:R-:W-:Y:S02]  /*1ef0*/  FMNMX.FTZ R3, R126, R3, !PT ;  /* 0x000000037e037209 */ /* 0x000fe40007810000 */
[----:B------:R-:W-:Y:S02]  /*1f00*/  FSEL R30, R57, -INF , P5 ;  /* 0xff800000391e7808 */ /* 0x000fe40002800000 */
[----:B------:R-:W-:Y:S02]  /*1f10*/  FSEL R130, R71, -INF , P0 ;  /* 0xff80000047827808 */ /* 0x000fe40000000000 */
[----:B------:R-:W-:Y:S02]  /*1f20*/  FSEL R64, R64, -INF , P1 ;  /* 0xff80000040407808 */ /* 0x000fe40000800000 */
[----:B------:R-:W-:Y:S02]  /*1f30*/  FSEL R38, R65, -INF , P2 ;  /* 0xff80000041267808 */ /* 0x000fe40001000000 */
[----:B------:R-:W-:-:S02]  /*1f40*/  ISETP.GT.AND P5, PT, R7, 0x60, PT ;  /* 0x000000600700780c */ /* 0x000fc40003fa4270 */
[C---:B------:R-:W-:Y:S02]  /*1f50*/  ISETP.GT.AND P0, PT, R7.reuse, 0x61, PT ;  /* 0x000000610700780c */ /* 0x040fe40003f04270 */
[C---:B------:R-:W-:Y:S02]  /*1f60*/  ISETP.GT.AND P1, PT, R7.reuse, 0x68, PT ;  /* 0x000000680700780c */ /* 0x040fe40003f24270 */
[----:B------:R-:W-:Y:S02]  /*1f70*/  ISETP.GT.AND P2, PT, R7, 0x69, PT ;  /* 0x000000690700780c */ /* 0x000fe40003f44270 */
[----:B------:R-:W-:Y:S02]  /*1f80*/  FMNMX.FTZ R3, R128, R3, !PT ;  /* 0x0000000380037209 */ /* 0x000fe40007810000 */
[----:B------:R-:W-:Y:S02]  /*1f90*/  FSEL R60, R60, -INF , P4 ;  /* 0xff8000003c3c7808 */ /* 0x000fe40002000000 */
[----:B------:R-:W-:-:S02]  /*1fa0*/  FSEL R34, R61, -INF , P3 ;  /* 0xff8000003d227808 */ /* 0x000fc40001800000 */
[----:B------:R-:W-:Y:S02]  /*1fb0*/  FSEL R132, R74, -INF , P5 ;  /* 0xff8000004a847808 */ /* 0x000fe40002800000 */
[----:B------:R-:W-:Y:S02]  /*1fc0*/  FSEL R134, R75, -INF , P0 ;  /* 0xff8000004b867808 */ /* 0x000fe40000000000 */
[----:B------:R-:W-:Y:S02]  /*1fd0*/  P2R R21, PR, RZ, 0x1 ;  /* 0x00000001ff157803 */ /* 0x000fe40000000000 */
[----:B------:R-:W-:Y:S02]  /*1fe0*/  FSEL R136, R78, -INF , P1 ;  /* 0xff8000004e887808 */ /* 0x000fe40000800000 */
[----:B------:R-:W-:Y:S02]  /*1ff0*/  P2R R19, PR, RZ, 0x2 ;  /* 0x00000002ff137803 */ /* 0x000fe40000000000 */
[----:B------:R-:W-:-:S02]  /*2000*/  FSEL R138, R79, -INF , P2 ;  /* 0xff8000004f8a7808 */ /* 0x000fc40001000000 */
[----:B------:R-:W-:Y:S02]  /*2010*/  P2R R17, PR, RZ, 0x4 ;  /* 0x00000004ff117803 */ /* 0x000fe40000000000 */
[----:B------:R-:W-:Y:S02]  /*2020*/  FMNMX.FTZ R3, R130, R3, !PT ;  /* 0x0000000382037209 */ /* 0x000fe40007810000 */
[C---:B------:R-:W-:Y:S02]  /*2030*/  ISETP.GT.AND P3, PT, R7.reuse, 0x70, PT ;  /* 0x000000700700780c */ /* 0x040fe40003f64270 */
[C---:B------:R-:W-:Y:S02]  /*2040*/  ISETP.GT.AND P4, PT, R7.reuse, 0x71, PT ;  /* 0x000000710700780c */ /* 0x040fe40003f84270 */
[C---:B------:R-:W-:Y:S02]  /*2050*/  ISETP.GT.AND P5, PT, R7.reuse, 0x78, PT ;  /* 0x000000780700780c */ /* 0x040fe40003fa4270 */
[----:B------:R-:W-:-:S02]  /*2060*/  ISETP.GT.AND P6, PT, R7, 0x79, PT ;  /* 0x000000790700780c */ /* 0x000fc40003fc4270 */
[C---:B------:R-:W-:Y:S02]  /*2070*/  ISETP.GT.AND P2, PT, R7.reuse, 0x58, PT ;  /* 0x000000580700780c */ /* 0x040fe40003f44270 */
[C---:B------:R-:W-:Y:S02]  /*2080*/  ISETP.GT.AND P1, PT, R7.reuse, 0x59, PT ;  /* 0x000000590700780c */ /* 0x040fe40003f24270 */
[----:B------:R-:W-:Y:S02]  /*2090*/  ISETP.GT.AND P0, PT, R7, 0x60, PT ;  /* 0x000000600700780c */ /* 0x000fe40003f04270 */
[----:B------:R-:W-:Y:S02]  /*20a0*/  FMNMX.FTZ R7, R24, R25, !PT ;  /* 0x0000001918077209 */ /* 0x000fe40007810000 */
[----:B------:R-:W-:Y:S02]  /*20b0*/  FMNMX.FTZ R3, R132, R3, !PT ;  /* 0x0000000384037209 */ /* 0x000fe40007810000 */
[----:B------:R-:W-:-:S02]  /*20c0*/  FMNMX.FTZ R7, R28, R7, !PT ;  /* 0x000000071c077209 */ /* 0x000fc40007810000 */
[----:B------:R-:W-:Y:S02]  /*20d0*/  FMNMX.FTZ R3, R134, R3, !PT ;  /* 0x0000000386037209 */ /* 0x000fe40007810000 */
[----:B------:R-:W-:Y:S02]  /*20e0*/  FMNMX.FTZ R7, R10, R7, !PT ;  /* 0x000000070a077209 */ /* 0x000fe40007810000 */
[----:B------:R-:W-:Y:S02]  /*20f0*/  FMNMX.FTZ R3, R136, R3, !PT ;  /* 0x0000000388037209 */ /* 0x000fe40007810000 */
[----:B------:R-:W-:Y:S02]  /*2100*/  FMNMX.FTZ R7, R32, R7, !PT ;  /* 0x0000000720077209 */ /* 0x000fe40007810000 */
[----:B------:R-:W-:Y:S02]  /*2110*/  FSEL R140, R82, -INF , P3 ;  /* 0xff800000528c7808 */ /* 0x000fe40001800000 */
[----:B------:R-:W-:-:S02]  /*2120*/  FMNMX.FTZ R3, R138, R3, !PT ;  /* 0x000000038a037209 */ /* 0x000fc40007810000 */
[----:B------:R-:W-:Y:S02]  /*2130*/  FMNMX.FTZ R7, R12, R7, !PT ;  /* 0x000000070c077209 */ /* 0x000fe40007810000 */
[----:B------:R-:W-:Y:S02]  /*2140*/  FSEL R142, R83, -INF , P4 ;  /* 0xff800000538e7808 */ /* 0x000fe40002000000 */
        /* <DEDUP_REMOVED lines=8> */
[----:B------:R-:W-:Y:S02]  /*21d0*/  FMNMX.FTZ R9, R146, R3, !PT ;  /* 0x0000000392097209 */ /* 0x000fe40007810000 */
[----:B------:R-:W-:-:S02]  /*21e0*/  FMNMX.FTZ R7, R18, R7, !PT ;  /* 0x0000000712077209 */ /* 0x000fc40007810000 */
[----:B------:R-:W-:Y:S01]  /*21f0*/  FSEL R68, R68, -INF , P2 ;  /* 0xff80000044447808 */ /* 0x000fe20001000000 */
[----:B------:R-:W0:Y:S01]  /*2200*/  SHFL.BFLY PT, R6, R9, 0x2, 0x1f ;  /* 0x0c401f0009067f89 */ /* 0x000e2200000e0000 */
[----:B------:R-:W-:Y:S02]  /*2210*/  FMNMX.FTZ R7, R44, R7, !PT ;  /* 0x000000072c077209 */ /* 0x000fe40007810000 */
[----:B------:R-:W-:Y:S02]  /*2220*/  FSEL R54, R69, -INF , P1 ;  /* 0xff80000045367808 */ /* 0x000fe40000800000 */
[----:B------:R-:W-:Y:S02]  /*2230*/  FMNMX.FTZ R7, R20, R7, !PT ;  /* 0x0000000714077209 */ /* 0x000fe40007810000 */
[----:B------:R-:W-:Y:S02]  /*2240*/  FSEL R72, R72, -INF , P0 ;  /* 0xff80000048487808 */ /* 0x000fe40000000000 */
[----:B------:R-:W-:-:S02]  /*2250*/  FMNMX.FTZ R7, R48, R7, !PT ;  /* 0x0000000730077209 */ /* 0x000fc40007810000 */
[----:B------:R-:W-:Y:S02]  /*2260*/  ISETP.NE.AND P0, PT, R21, RZ, PT ;  /* 0x000000ff1500720c */ /* 0x000fe40003f05270 */
[----:B------:R-:W-:Y:S02]  /*2270*/  FMNMX.FTZ R7, R22, R7, !PT ;  /* 0x0000000716077209 */ /* 0x000fe40007810000 */
[----:B------:R-:W-:Y:S01]  /*2280*/  MOV R3, UR4 ;  /* 0x0000000400037c02 */ /* 0x000fe20008000f00 */
[----:B------:R-:W-:Y:S01]  /*2290*/  UIADD3 UR4, UR36, 0x28840, URZ ;  /* 0x0002884024047890 */ /* 0x000fe2000fffe03f */
[----:B------:R-:W-:Y:S02]  /*22a0*/  FMNMX.FTZ R7, R52, R7, !PT ;  /* 0x0000000734077209 */ /* 0x000fe40007810000 */
[----:B------:R-:W-:Y:S01]  /*22b0*/  ISETP.NE.AND P1, PT, R19, RZ, PT ;  /* 0x000000ff1300720c */ /* 0x000fe20003f25270 */
[----:B------:R-:W-:Y:S01]  /*22c0*/  UPRMT UR4, UR7, 0x654, UR4 ;  /* 0x0000065407047896 */ /* 0x000fe20008000004 */
[----:B------:R-:W-:-:S02]  /*22d0*/  FMNMX.FTZ R7, R26, R7, !PT ;  /* 0x000000071a077209 */ /* 0x000fc40007810000 */
[----:B------:R-:W-:Y:S02]  /*22e0*/  FSEL R50, R73, -INF , P0 ;  /* 0xff80000049327808 */ /* 0x000fe40000000000 */
[----:B0-----:R-:W-:Y:S02]  /*22f0*/  FMNMX.FTZ R11, R9, R6, !PT ;  /* 0x00000006090b7209 */ /* 0x001fe40007810000 */
[----:B------:R-:W-:Y:S02]  /*2300*/  FMNMX.FTZ R7, R56, R7, !PT ;  /* 0x0000000738077209 */ /* 0x000fe40007810000 */
[----:B------:R-:W-:Y:S01]  /*2310*/  P2R R15, PR, RZ, 0x8 ;  /* 0x00000008ff0f7803 */ /* 0x000fe20000000000 */
[----:B------:R-:W0:Y:S01]  /*2320*/  SHFL.BFLY PT, R6, R11, 0x1, 0x1f ;  /* 0x0c201f000b067f89 */ /* 0x000e2200000e0000 */
[----:B------:R-:W-:Y:S01]  /*2330*/  FMNMX.FTZ R7, R30, R7, !PT ;  /* 0x000000071e077209 */ /* 0x000fe20007810000 */
[----:B------:R-:W-:Y:S01]  /*2340*/  SYNCS.ARRIVE.TRANS64.RED.A1T0 RZ, [UR4], RZ ;  /* 0x000000ffffff79a7 */ /* 0x000fe20008100404 */
[----:B------:R-:W-:Y:S01]  /*2350*/  ISETP.NE.AND P2, PT, R17, RZ, PT ;  /* 0x000000ff1100720c */ /* 0x000fe20003f45270 */
[----:B------:R-:W-:Y:S01]  /*2360*/  UMOV UR4, URZ ;  /* 0x0000003f00047c82 */ /* 0x000fe20008000000 */
        /* <DEDUP_REMOVED lines=9> */
[----:B------:R-:W-:Y:S02]  /*2400*/  ISETP.NE.AND P0, PT, R23, RZ, PT ;  /* 0x000000ff1700720c */ /* 0x000fe40003f05270 */
[----:B------:R-:W-:Y:S02]  /*2410*/  FMNMX.FTZ R7, R54, R7, !PT ;  /* 0x0000000736077209 */ /* 0x000fe40007810000 */
[----:B0-----:R-:W-:Y:S02]  /*2420*/  FMNMX.FTZ R6, R11, R6, !PT ;  /* 0x000000060b067209 */ /* 0x001fe40007810000 */
[----:B------:R-:W-:-:S02]  /*2430*/  FMNMX.FTZ R7, R72, R7, !PT ;  /* 0x0000000748077209 */ /* 0x000fc40007810000 */
[C---:B------:R-:W-:Y:S01]  /*2440*/  FSETP.NEU.FTZ.AND P3, PT, R6.reuse, -INF , PT ;  /* 0xff8000000600780b */ /* 0x040fe20003f7d000 */
[----:B------:R-:W-:Y:S01]  /*2450*/  FMUL.FTZ R13, R6, R3 ;  /* 0x00000003060d7220 */ /* 0x000fe20000410000 */
[----:B------:R-:W-:Y:S02]  /*2460*/  FMNMX.FTZ R7, R50, R7, !PT ;  /* 0x0000000732077209 */ /* 0x000fe40007810000 */
[----:B------:R-:W-:Y:S02]  /*2470*/  MOV R95, R151 ;  /* 0x00000097005f7202 */ /* 0x000fe40000000f00 */
[----:B------:R-:W-:Y:S02]  /*2480*/  FSEL R13, R13, RZ, P3 ;  /* 0x000000ff0d0d7208 */ /* 0x000fe40001800000 */
[----:B------:R-:W-:Y:S02]  /*2490*/  ISETP.NE.AND P3, PT, R15, RZ, PT ;  /* 0x000000ff0f00720c */ /* 0x000fe40003f65270 */
        /* <DEDUP_REMOVED lines=9> */
[----:B------:R-:W-:Y:S01]  /*2530*/  MUFU.EX2 R153, R153 ;  /* 0x0000009900997308 */ /* 0x000fe20000000800 */
[-CC-:B------:R-:W-:Y:S01]  /*2540*/  FFMA.FTZ R157, R92, R3.reuse, -R13.reuse ;  /* 0x000000035c9d7223 */ /* 0x180fe2000001080d */
[--C-:B------:R-:W-:Y:S01]  /*2550*/  FFMA.FTZ R58, R94, R3, -R13.reuse ;  /* 0x000000035e3a7223 */ /* 0x100fe2000001080d */
[----:B------:R-:W-:Y:S01]  /*2560*/  FMNMX.FTZ R7, R86, R7, !PT ;  /* 0x0000000756077209 */ /* 0x000fe20007810000 */
[-CC-:B------:R-:W-:Y:S01]  /*2570*/  FFMA.FTZ R159, R96, R3.reuse, -R13.reuse ;  /* 0x00000003609f7223 */ /* 0x180fe2000001080d */
[-CC-:B------:R-:W-:Y:S01]  /*2580*/  FFMA.FTZ R62, R98, R3.reuse, -R13.reuse ;  /* 0x00000003623e7223 */ /* 0x180fe2000001080d */
[--C-:B------:R-:W-:Y:S01]  /*2590*/  FFMA.FTZ R161, R100, R3, -R13.reuse ;  /* 0x0000000364a17223 */ /* 0x100fe2000001080d */
[----:B------:R-:W-:Y:S01]  /*25a0*/  FMNMX.FTZ R7, R84, R7, !PT ;  /* 0x0000000754077209 */ /* 0x000fe20007810000 */
[----:B------:R-:W0:Y:S01]  /*25b0*/  MUFU.EX2 R42, R42 ;  /* 0x0000002a002a7308 */ /* 0x000e220000000800 */
[-CC-:B------:R-:W-:Y:S01]  /*25c0*/  FFMA.FTZ R66, R102, R3.reuse, -R13.reuse ;  /* 0x0000000366427223 */ /* 0x180fe2000001080d */
[--C-:B------:R-:W-:Y:S01]  /*25d0*/  FFMA.FTZ R163, R104, R3, -R13.reuse ;  /* 0x0000000368a37223 */ /* 0x100fe2000001080d */
[----:B------:R-:W-:Y:S01]  /*25e0*/  FMNMX.FTZ R7, R88, R7, !PT ;  /* 0x0000000758077209 */ /* 0x000fe20007810000 */
[-CC-:B------:R-:W-:Y:S01]  /*25f0*/  FFMA.FTZ R70, R106, R3.reuse, -R13.reuse ;  /* 0x000000036a467223 */ /* 0x180fe2000001080d */
[-CC-:B------:R-:W-:Y:S01]  /*2600*/  FFMA.FTZ R165, R108, R3.reuse, -R13.reuse ;  /* 0x000000036ca57223 */ /* 0x180fe2000001080d */
[-CC-:B------:R-:W-:Y:S01]  /*2610*/  FFMA.FTZ R74, R110, R3.reuse, -R13.reuse ;  /* 0x000000036e4a7223 */ /* 0x180fe2000001080d */
[-CC-:B------:R-:W-:Y:S01]  /*2620*/  FFMA.FTZ R167, R112, R3.reuse, -R13.reuse ;  /* 0x0000000370a77223 */ /* 0x180fe2000001080d */
[----:B------:R-:W1:Y:S01]  /*2630*/  SHFL.BFLY PT, R8, R7, 0x2, 0x1f ;  /* 0x0c401f0007087f89 */ /* 0x000e6200000e0000 */
[----:B------:R-:W2:Y:S01]  /*2640*/  MUFU.EX2 R155, R155 ;  /* 0x0000009b009b7308 */ /* 0x000ea20000000800 */
[-CC-:B------:R-:W-:Y:S01]  /*2650*/  FFMA.FTZ R76, R114, R3.reuse, -R13.reuse ;  /* 0x00000003724c7223 */ /* 0x180fe2000001080d */
[-CC-:B------:R-:W-:Y:S01]  /*2660*/  FFMA.FTZ R181, R116, R3.reuse, -R13.reuse ;  /* 0x0000000374b57223 */ /* 0x180fe2000001080d */
[-CC-:B------:R-:W-:Y:S01]  /*2670*/  FFMA.FTZ R118, R118, R3.reuse, -R13.reuse ;  /* 0x0000000376767223 */ /* 0x180fe2000001080d */
[-CC-:B------:R-:W-:Y:S01]  /*2680*/  FFMA.FTZ R120, R120, R3.reuse, -R13.reuse ;  /* 0x0000000378787223 */ /* 0x180fe2000001080d */
[-CC-:B------:R-:W-:Y:S01]  /*2690*/  FFMA.FTZ R122, R122, R3.reuse, -R13.reuse ;  /* 0x000000037a7a7223 */ /* 0x180fe2000001080d */
[-CC-:B------:R-:W-:Y:S01]  /*26a0*/  FFMA.FTZ R124, R124, R3.reuse, -R13.reuse ;  /* 0x000000037c7c7223 */ /* 0x180fe2000001080d */
[-CC-:B------:R-:W-:Y:S01]  /*26b0*/  FFMA.FTZ R126, R126, R3.reuse, -R13.reuse ;  /* 0x000000037e7e7223 */ /* 0x180fe2000001080d */
[----:B------:R-:W3:Y:S01]  /*26c0*/  MUFU.EX2 R46, R46 ;  /* 0x0000002e002e7308 */ /* 0x000ee20000000800 */
[-CC-:B------:R-:W-:Y:S01]  /*26d0*/  FFMA.FTZ R128, R128, R3.reuse, -R13.reuse ;  /* 0x0000000380807223 */ /* 0x180fe2000001080d */
[-CC-:B------:R-:W-:Y:S01]  /*26e0*/  FFMA.FTZ R130, R130, R3.reuse, -R13.reuse ;  /* 0x0000000382827223 */ /* 0x180fe2000001080d */
[-CC-:B------:R-:W-:Y:S01]  /*26f0*/  FFMA.FTZ R132, R132, R3.reuse, -R13.reuse ;  /* 0x0000000384847223 */ /* 0x180fe2000001080d */
[-CC-:B------:R-:W-:Y:S01]  /*2700*/  FFMA.FTZ R134, R134, R3.reuse, -R13.reuse ;  /* 0x0000000386867223 */ /* 0x180fe2000001080d */
[-CC-:B------:R-:W-:Y:S01]  /*2710*/  FFMA.FTZ R136, R136, R3.reuse, -R13.reuse ;  /* 0x0000000388887223 */ /* 0x180fe2000001080d */
[-CC-:B------:R-:W-:Y:S01]  /*2720*/  FFMA.FTZ R138, R138, R3.reuse, -R13.reuse ;  /* 0x000000038a8a7223 */ /* 0x180fe2000001080d */
[-CC-:B------:R-:W-:Y:S01]  /*2730*/  FFMA.FTZ R140, R140, R3.reuse, -R13.reuse ;  /* 0x000000038c8c7223 */ /* 0x180fe2000001080d */
[----:B------:R-:W4:Y:S01]  /*2740*/  MUFU.EX2 R157, R157 ;  /* 0x0000009d009d7308 */ /* 0x000f220000000800 */
[-CC-:B------:R-:W-:Y:S01]  /*2750*/  FFMA.FTZ R142, R142, R3.reuse, -R13.reuse ;  /* 0x000000038e8e7223 */ /* 0x180fe2000001080d */
[-CC-:B------:R-:W-:Y:S01]  /*2760*/  FFMA.FTZ R144, R144, R3.reuse, -R13.reuse ;  /* 0x0000000390907223 */ /* 0x180fe2000001080d */
[----:B------:R-:W-:Y:S01]  /*2770*/  FFMA.FTZ R13, R146, R3, -R13 ;  /* 0x00000003920d7223 */ /* 0x000fe2000001080d */
[--C-:B------:R-:W-:Y:S01]  /*2780*/  IMAD.MOV.U32 R146, RZ, RZ, R151.reuse ;  /* 0x000000ffff927224 */ /* 0x100fe200078e0097 */
[----:B------:R-:W-:Y:S01]  /*2790*/  MOV R91, R151 ;  /* 0x00000097005b7202 */ /* 0x000fe20000000f00 */
[--C-:B------:R-:W-:Y:S01]  /*27a0*/  IMAD.MOV.U32 R116, RZ, RZ, R151.reuse ;  /* 0x000000ffff747224 */ /* 0x100fe200078e0097 */
[----:B-1----:R-:W-:Y:S01]  /*27b0*/  FMNMX.FTZ R9, R7, R8, !PT ;  /* 0x0000000807097209 */ /* 0x002fe20007810000 */
[----:B------:R-:W1:Y:S01]  /*27c0*/  MUFU.EX2 R58, R58 ;  /* 0x0000003a003a7308 */ /* 0x000e620000000800 */
[----:B------:R-:W-:-:S02]  /*27d0*/  IMAD.MOV.U32 R114, RZ, RZ, R151 ;  /* 0x000000ffff727224 */ /* 0x000fc400078e0097 */
[--C-:B------:R-:W-:Y:S01]  /*27e0*/  IMAD.MOV.U32 R112, RZ, RZ, R151.reuse ;  /* 0x000000ffff707224 */ /* 0x100fe200078e0097 */
[----:B------:R-:W5:Y:S01]  /*27f0*/  SHFL.BFLY PT, R8, R9, 0x1, 0x1f ;  /* 0x0c201f0009087f89 */ /* 0x000f6200000e0000 */
[--C-:B------:R-:W-:Y:S02]  /*2800*/  IMAD.MOV.U32 R110, RZ, RZ, R151.reuse ;  /* 0x000000ffff6e7224 */ /* 0x100fe400078e0097 */
[--C-:B------:R-:W-:Y:S01]  /*2810*/  IMAD.MOV.U32 R108, RZ, RZ, R151.reuse ;  /* 0x000000ffff6c7224 */ /* 0x100fe200078e0097 */
[----:B------:R-:W1:Y:S01]  /*2820*/  MUFU.EX2 R159, R159 ;  /* 0x0000009f009f7308 */ /* 0x000e620000000800 */
[--C-:B------:R-:W-:Y:S02]  /*2830*/  IMAD.MOV.U32 R106, RZ, RZ, R151.reuse ;  /* 0x000000ffff6a7224 */ /* 0x100fe400078e0097 */
[--C-:B------:R-:W-:Y:S02]  /*2840*/  IMAD.MOV.U32 R104, RZ, RZ, R151.reuse ;  /* 0x000000ffff687224 */ /* 0x100fe400078e0097 */
[----:B------:R-:W-:-:S02]  /*2850*/  IMAD.MOV.U32 R102, RZ, RZ, R151 ;  /* 0x000000ffff667224 */ /* 0x000fc400078e0097 */
[--C-:B------:R-:W-:Y:S01]  /*2860*/  IMAD.MOV.U32 R100, RZ, RZ, R151.reuse ;  /* 0x000000ffff647224 */ /* 0x100fe200078e0097 */
[----:B------:R-:W-:Y:S01]  /*2870*/  MUFU.EX2 R62, R62 ;  /* 0x0000003e003e7308 */ /* 0x000fe20000000800 */
[--C-:B------:R-:W-:Y:S02]  /*2880*/  IMAD.MOV.U32 R98, RZ, RZ, R151.reuse ;  /* 0x000000ffff627224 */ /* 0x100fe400078e0097 */
[--C-:B------:R-:W-:Y:S02]  /*2890*/  IMAD.MOV.U32 R96, RZ, RZ, R151.reuse ;  /* 0x000000ffff607224 */ /* 0x100fe400078e0097 */
[--C-:B------:R-:W-:Y:S02]  /*28a0*/  IMAD.MOV.U32 R94, RZ, RZ, R151.reuse ;  /* 0x000000ffff5e7224 */ /* 0x100fe400078e0097 */
[--C-:B------:R-:W-:Y:S01]  /*28b0*/  IMAD.MOV.U32 R92, RZ, RZ, R151.reuse ;  /* 0x000000ffff5c7224 */ /* 0x100fe200078e0097 */
[----:B------:R-:W-:Y:S01]  /*28c0*/  MUFU.EX2 R161, R161 ;  /* 0x000000a100a17308 */ /* 0x000fe20000000800 */
[----:B------:R-:W-:Y:S01]  /*28d0*/  IMAD.MOV.U32 R90, RZ, RZ, R151 ;  /* 0x000000ffff5a7224 */ /* 0x000fe200078e0097 */
[----:B-----5:R-:W-:-:S04]  /*28e0*/  FMNMX.FTZ R8, R9, R8, !PT ;  /* 0x0000000809087209 */ /* 0x020fc80007810000 */
[C---:B------:R-:W-:Y:S01]  /*28f0*/  FSETP.NEU.FTZ.AND P1, PT, R8.reuse, -INF , PT ;  /* 0xff8000000800780b */ /* 0x040fe20003f3d000 */
[-C--:B------:R-:W-:Y:S01]  /*2900*/  FMUL.FTZ R7, R8, R3.reuse ;  /* 0x0000000308077220 */ /* 0x080fe20000410000 */
[----:B------:R-:W-:Y:S04]  /*2910*/  MUFU.EX2 R66, R66 ;  /* 0x0000004200427308 */ /* 0x000fe80000000800 */
[----:B------:R-:W-:Y:S02]  /*2920*/  FSEL R7, R7, RZ, P1 ;  /* 0x000000ff07077208 */ /* 0x000fe40000800000 */
[----:B------:R-:W-:Y:S02]  /*2930*/  ISETP.LE.AND P1, PT, R16, UR42, PT ;  /* 0x0000002a10007c0c */ /* 0x000fe4000bf23270 */
        /* <DEDUP_REMOVED lines=21> */
[----:B--2---:R-:W-:Y:S01]  /*2a90*/  FADD.FTZ R23, R155, R10 ;  /* 0x0000000a9b177221 */ /* 0x004fe20000010000 */
[-CC-:B------:R-:W-:Y:S01]  /*2aa0*/  FFMA.FTZ R30, R30, R3.reuse, -R7.reuse ;  /* 0x000000031e1e7223 */ /* 0x180fe20000010807 */
[-C--:B------:R-:W-:Y:S01]  /*2ab0*/  FFMA.FTZ R60, R60, R3.reuse, -R7 ;  /* 0x000000033c3c7223 */ /* 0x080fe20000010807 */
[----:B------:R-:W0:Y:S01]  /*2ac0*/  MUFU.EX2 R25, R25 ;  /* 0x0000001900197308 */ /* 0x000e220000000800 */
[----:B---3--:R-:W-:Y:S01]  /*2ad0*/  FADD.FTZ R10, R46, R23 ;  /* 0x000000172e0a7221 */ /* 0x008fe20000010000 */
[-CC-:B------:R-:W-:Y:S01]  /*2ae0*/  FFMA.FTZ R34, R34, R3.reuse, -R7.reuse ;  /* 0x0000000322227223 */ /* 0x180fe20000010807 */
[-CC-:B------:R-:W-:Y:S01]  /*2af0*/  FFMA.FTZ R64, R64, R3.reuse, -R7.reuse ;  /* 0x0000000340407223 */ /* 0x180fe20000010807 */
[-CC-:B------:R-:W-:Y:S01]  /*2b00*/  FFMA.FTZ R38, R38, R3.reuse, -R7.reuse ;  /* 0x0000000326267223 */ /* 0x180fe20000010807 */
[----:B----4-:R-:W-:Y:S01]  /*2b10*/  FADD.FTZ R27, R157, R10 ;  /* 0x0000000a9d1b7221 */ /* 0x010fe20000010000 */
[-CC-:B------:R-:W-:Y:S01]  /*2b20*/  FFMA.FTZ R68, R68, R3.reuse, -R7.reuse ;  /* 0x0000000344447223 */ /* 0x180fe20000010807 */
[-C--:B------:R-:W-:Y:S01]  /*2b30*/  FFMA.FTZ R54, R54, R3.reuse, -R7 ;  /* 0x0000000336367223 */ /* 0x080fe20000010807 */
[----:B------:R-:W2:Y:S01]  /*2b40*/  MUFU.EX2 R28, R28 ;  /* 0x0000001c001c7308 */ /* 0x000ea20000000800 */
[----:B-1----:R-:W-:Y:S01]  /*2b50*/  FADD.FTZ R10, R58, R27 ;  /* 0x0000001b3a0a7221 */ /* 0x002fe20000010000 */
[-CC-:B------:R-:W-:Y:S01]  /*2b60*/  FFMA.FTZ R72, R72, R3.reuse, -R7.reuse ;  /* 0x0000000348487223 */ /* 0x180fe20000010807 */
[-CC-:B------:R-:W-:Y:S01]  /*2b70*/  FFMA.FTZ R50, R50, R3.reuse, -R7.reuse ;  /* 0x0000000332327223 */ /* 0x180fe20000010807 */
[-CC-:B------:R-:W-:Y:S01]  /*2b80*/  FFMA.FTZ R78, R78, R3.reuse, -R7.reuse ;  /* 0x000000034e4e7223 */ /* 0x180fe20000010807 */
[----:B------:R-:W-:Y:S01]  /*2b90*/  FADD.FTZ R29, R159, R10 ;  /* 0x0000000a9f1d7221 */ /* 0x000fe20000010000 */
[-CC-:B------:R-:W-:Y:S01]  /*2ba0*/  FFMA.FTZ R82, R82, R3.reuse, -R7.reuse ;  /* 0x0000000352527223 */ /* 0x180fe20000010807 */
[-C--:B------:R-:W-:Y:S01]  /*2bb0*/  FFMA.FTZ R80, R80, R3.reuse, -R7 ;  /* 0x0000000350507223 */ /* 0x080fe20000010807 */
[----:B------:R-:W1:Y:S01]  /*2bc0*/  MUFU.EX2 R32, R32 ;  /* 0x0000002000207308 */ /* 0x000e620000000800 */
[----:B0-----:R-:W-:Y:S01]  /*2bd0*/  FADD.FTZ R27, R24, R25 ;  /* 0x00000019181b7221 */ /* 0x001fe20000010000 */
[-CC-:B------:R-:W-:Y:S01]  /*2be0*/  FFMA.FTZ R86, R86, R3.reuse, -R7.reuse ;  /* 0x0000000356567223 */ /* 0x180fe20000010807 */
[-CC-:B------:R-:W-:Y:S01]  /*2bf0*/  FFMA.FTZ R84, R84, R3.reuse, -R7.reuse ;  /* 0x0000000354547223 */ /* 0x180fe20000010807 */
[----:B------:R-:W-:Y:S01]  /*2c00*/  FFMA.FTZ R88, R88, R3, -R7 ;  /* 0x0000000358587223 */ /* 0x000fe20000010807 */
[----:B------:R-:W-:-:S02]  /*2c10*/  F2FP.BF16.F32.PACK_AB R153, R42, R153 ;  /* 0x000000992a99723e */ /* 0x000fc400000010ff */
[----:B------:R-:W-:Y:S01]  /*2c20*/  F2FP.BF16.F32.PACK_AB R155, R46, R155 ;  /* 0x0000009b2e9b723e */ /* 0x000fe200000010ff */
[----:B------:R0:W3:Y:S01]  /*2c30*/  MUFU.EX2 R11, R12 ;  /* 0x0000000c000b7308 */ /* 0x0000e20000000800 */
[----:B--2---:R-:W-:Y:S01]  /*2c40*/  FADD.FTZ R10, R28, R27 ;  /* 0x0000001b1c0a7221 */ /* 0x004fe20000010000 */
[C---:B------:R-:W-:Y:S02]  /*2c50*/  F2FP.BF16.F32.PACK_AB R154, R9.reuse, R28 ;  /* 0x0000001c099a723e */ /* 0x040fe400000010ff */
[----:B------:R-:W-:Y:S02]  /*2c60*/  F2FP.BF16.F32.PACK_AB R157, R58, R157 ;  /* 0x0000009d3a9d723e */ /* 0x000fe400000010ff */
[C---:B------:R-:W-:Y:S02]  /*2c70*/  F2FP.BF16.F32.PACK_AB R159, R62.reuse, R159 ;  /* 0x0000009f3e9f723e */ /* 0x040fe400000010ff */
[----:B------:R-:W2:Y:S01]  /*2c80*/  MUFU.EX2 R70, R70 ;  /* 0x0000004600467308 */ /* 0x000ea20000000800 */
[----:B0-----:R-:W-:Y:S01]  /*2c90*/  FADD.FTZ R12, R62, R29 ;  /* 0x0000001d3e0c7221 */ /* 0x001fe20000010000 */
[----:B------:R-:W-:Y:S01]  /*2ca0*/  FADD.FTZ R29, R9, R10 ;  /* 0x0000000a091d7221 */ /* 0x000fe20000010000 */
[----:B------:R-:W-:-:S02]  /*2cb0*/  F2FP.BF16.F32.PACK_AB R152, R25, R24 ;  /* 0x000000181998723e */ /* 0x000fc400000010ff */
[----:B------:R-:W-:Y:S01]  /*2cc0*/  FADD.FTZ R31, R161, R12 ;  /* 0x0000000ca11f7221 */ /* 0x000fe20000010000 */
[----:B-1----:R-:W-:Y:S01]  /*2cd0*/  FADD.FTZ R10, R32, R29 ;  /* 0x0000001d200a7221 */ /* 0x002fe20000010000 */
[C---:B------:R-:W-:Y:S01]  /*2ce0*/  F2FP.BF16.F32.PACK_AB R161, R66.reuse, R161 ;  /* 0x000000a142a1723e */ /* 0x040fe200000010ff */
[----:B------:R-:W0:Y:S01]  /*2cf0*/  MUFU.EX2 R36, R36 ;  /* 0x0000002400247308 */ /* 0x000e220000000800 */
[----:B------:R-:W-:Y:S01]  /*2d00*/  FADD.FTZ R12, R66, R31 ;  /* 0x0000001f420c7221 */ /* 0x000fe20000010000 */
[C---:B---3--:R-:W-:Y:S01]  /*2d10*/  FADD.FTZ R29, R11.reuse, R10 ;  /* 0x0000000a0b1d7221 */ /* 0x048fe20000010000 */
[----:B------:R-:W-:Y:S02]  /*2d20*/  F2FP.BF16.F32.PACK_AB R156, R11, R32 ;  /* 0x000000200b9c723e */ /* 0x000fe400000010ff */
[----:B------:R-:W-:-:S03]  /*2d30*/  FADD.FTZ R31, R163, R12 ;  /* 0x0000000ca31f7221 */ /* 0x000fc60000010000 */
[----:B------:R-:W1:Y:S01]  /*2d40*/  MUFU.EX2 R165, R165 ;  /* 0x000000a500a57308 */ /* 0x000e620000000800 */
[C---:B--2---:R-:W-:Y:S01]  /*2d50*/  FADD.FTZ R12, R70.reuse, R31 ;  /* 0x0000001f460c7221 */ /* 0x044fe20000010000 */
[----:B------:R-:W-:-:S06]  /*2d60*/  F2FP.BF16.F32.PACK_AB R163, R70, R163 ;  /* 0x000000a346a3723e */ /* 0x000fcc00000010ff */
[----:B------:R-:W-:Y:S01]  /*2d70*/  MUFU.EX2 R171, R13 ;  /* 0x0000000d00ab7308 */ /* 0x000fe20000000800 */
[----:B0-----:R-:W-:-:S07]  /*2d80*/  FADD.FTZ R10, R36, R29 ;  /* 0x0000001d240a7221 */ /* 0x001fce0000010000 */
[----:B------:R-:W0:Y:S01]  /*2d90*/  MUFU.EX2 R13, R14 ;  /* 0x0000000e000d7308 */ /* 0x000e220000000800 */
[----:B-1----:R-:W-:-:S07]  /*2da0*/  FADD.FTZ R33, R165, R12 ;  /* 0x0000000ca5217221 */ /* 0x002fce0000010000 */
[----:B------:R-:W1:Y:S08]  /*2db0*/  MUFU.EX2 R74, R74 ;  /* 0x0000004a004a7308 */ /* 0x000e700000000800 */
        /* <DEDUP_REMOVED lines=25> */
[----:B------:R-:W-:Y:S01]  /*2f50*/  F2FP.BF16.F32.PACK_AB R181, R118, R181 ;  /* 0x000000b576b5723e */ /* 0x000fe200000010ff */
[----:B------:R-:W-:-:S05]  /*2f60*/  IMAD.MOV.U32 R118, RZ, RZ, R151 ;  /* 0x000000ffff767224 */ /* 0x000fca00078e0097 */
[----:B------:R-:W0:Y:S01]  /*2f70*/  MUFU.EX2 R19, R22 ;  /* 0x0000001600137308 */ /* 0x000e220000000800 */
[----:B-1----:R-:W-:-:S07]  /*2f80*/  FADD.FTZ R10, R48, R33 ;  /* 0x00000021300a7221 */ /* 0x002fce0000010000 */
[----:B------:R1:W3:Y:S01]  /*2f90*/  MUFU.EX2 R183, R122 ;  /* 0x0000007a00b77308 */ /* 0x0002e20000000800 */
[----:B--2---:R-:W-:-:S07]  /*2fa0*/  FADD.FTZ R12, R120, R35 ;  /* 0x00000023780c7221 */ /* 0x004fce0000010000 */
[----:B------:R-:W2:Y:S01]  /*2fb0*/  MUFU.EX2 R52, R52 ;  /* 0x0000003400347308 */ /* 0x000ea20000000800 */
[C---:B0-----:R-:W-:Y:S01]  /*2fc0*/  FADD.FTZ R33, R19.reuse, R10 ;  /* 0x0000000a13217221 */ /* 0x041fe20000010000 */
[----:B------:R-:W-:Y:S01]  /*2fd0*/  F2FP.BF16.F32.PACK_AB R164, R19, R48 ;  /* 0x0000003013a4723e */ /* 0x000fe200000010ff */
[----:B-1----:R-:W-:-:S05]  /*2fe0*/  IMAD.MOV.U32 R122, RZ, RZ, R151 ;  /* 0x000000ffff7a7224 */ /* 0x002fca00078e0097 */
[----:B------:R-:W0:Y:S01]  /*2ff0*/  MUFU.EX2 R124, R124 ;  /* 0x0000007c007c7308 */ /* 0x000e220000000800 */
[C---:B---3--:R-:W-:Y:S01]  /*3000*/  FADD.FTZ R35, R183.reuse, R12 ;  /* 0x0000000cb7237221 */ /* 0x048fe20000010000 */
[----:B------:R-:W-:Y:S01]  /*3010*/  F2FP.BF16.F32.PACK_AB R183, R183, R120 ;  /* 0x00000078b7b7723e */ /* 0x000fe200000010ff */
[----:B------:R-:W-:-:S05]  /*3020*/  IMAD.MOV.U32 R120, RZ, RZ, R151 ;  /* 0x000000ffff787224 */ /* 0x000fca00078e0097 */
[----:B------:R-:W1:Y:S01]  /*3030*/  MUFU.EX2 R21, R26 ;  /* 0x0000001a00157308 */ /* 0x000e620000000800 */
[----:B--2---:R-:W-:-:S07]  /*3040*/  FADD.FTZ R10, R52, R33 ;  /* 0x00000021340a7221 */ /* 0x004fce0000010000 */
[----:B------:R2:W3:Y:S01]  /*3050*/  MUFU.EX2 R177, R126 ;  /* 0x0000007e00b17308 */ /* 0x0004e20000000800 */
[----:B0-----:R-:W-:-:S07]  /*3060*/  FADD.FTZ R12, R124, R35 ;  /* 0x000000237c0c7221 */ /* 0x001fce0000010000 */
[----:B------:R-:W0:Y:S01]  /*3070*/  MUFU.EX2 R56, R56 ;  /* 0x0000003800387308 */ /* 0x000e220000000800 */
[C---:B-1----:R-:W-:Y:S01]  /*3080*/  FADD.FTZ R7, R21.reuse, R10 ;  /* 0x0000000a15077221 */ /* 0x042fe20000010000 */
[----:B------:R-:W-:Y:S01]  /*3090*/  F2FP.BF16.F32.PACK_AB R166, R21, R52 ;  /* 0x0000003415a6723e */ /* 0x000fe200000010ff */
[----:B--2---:R-:W-:-:S05]  /*30a0*/  IMAD.MOV.U32 R126, RZ, RZ, R151 ;  /* 0x000000ffff7e7224 */ /* 0x004fca00078e0097 */
[----:B------:R-:W1:Y:S01]  /*30b0*/  MUFU.EX2 R128, R128 ;  /* 0x0000008000807308 */ /* 0x000e620000000800 */
[C---:B---3--:R-:W-:Y:S01]  /*30c0*/  FADD.FTZ R35, R177.reuse, R12 ;  /* 0x0000000cb1237221 */ /* 0x048fe20000010000 */
        /* <DEDUP_REMOVED lines=9> */
[----:B0-----:R-:W-:-:S05]  /*3160*/  IMAD.MOV.U32 R130, RZ, RZ, R151 ;  /* 0x000000ffff827224 */ /* 0x001fca00078e0097 */
        /* <DEDUP_REMOVED lines=11> */
[----:B-1----:R-:W-:-:S05]  /*3220*/  IMAD.MOV.U32 R134, RZ, RZ, R151 ;  /* 0x000000ffff867224 */ /* 0x002fca00078e0097 */
        /* <DEDUP_REMOVED lines=30> */
[----:B------:R-:W0:Y:S01]  /*3410*/  MUFU.EX2 R78, R78 ;  /* 0x0000004e004e7308 */ /* 0x000e220000000800 */
[----:B-1----:R-:W-:-:S04]  /*3420*/  FADD.FTZ R12, R144, R39 ;  /* 0x00000027900c7221 */ /* 0x002fc80000010000 */
[C---:B------:R-:W-:Y:S01]  /*3430*/  FADD.FTZ R7, R171.reuse, R12 ;  /* 0x0000000cab077221 */ /* 0x040fe20000010000 */
[----:B------:R-:W-:Y:S01]  /*3440*/  F2FP.BF16.F32.PACK_AB R171, R171, R144 ;  /* 0x00000090abab723e */ /* 0x000fe200000010ff */
[----:B------:R-:W-:Y:S01]  /*3450*/  IMAD.MOV.U32 R144, RZ, RZ, R151 ;  /* 0x000000ffff907224 */ /* 0x000fe200078e0097 */
        /* <DEDUP_REMOVED lines=10> */
[----:B------:R2:W3:Y:S01]  /*3500*/  MUFU.EX2 R11, R88 ;  /* 0x00000058000b7308 */ /* 0x0004e20000000800 */
[C---:B0-----:R-:W-:Y:S01]  /*3510*/  FADD.FTZ R9, R37.reuse, R10 ;  /* 0x0000000a25097221 */ /* 0x041fe20000010000 */
[----:B------:R-:W-:-:S03]  /*3520*/  F2FP.BF16.F32.PACK_AB R168, R37, R80 ;  /* 0x0000005025a8723e */ /* 0x000fc600000010ff */
[----:B-1----:R-:W-:Y:S01]  /*3530*/  FADD.FTZ R10, R84, R9 ;  /* 0x00000009540a7221 */ /* 0x002fe20000010000 */
[----:B--2---:R-:W-:-:S03]  /*3540*/  IMAD.MOV.U32 R88, RZ, RZ, R151 ;  /* 0x000000ffff587224 */ /* 0x004fc600078e0097 */
[C---:B---3--:R-:W-:Y:S01]  /*3550*/  FADD.FTZ R9, R11.reuse, R10 ;  /* 0x0000000a0b097221 */ /* 0x048fe20000010000 */
[----:B------:R-:W-:Y:S01]  /*3560*/  F2FP.BF16.F32.PACK_AB R170, R11, R84 ;  /* 0x000000540baa723e */ /* 0x000fe200000010ff */
[----:B------:R-:W-:Y:S06]  /*3570*/  @!P1 BRA `(.L_x_6485) ;  /* 0x0000002000a49947 */ /* 0x000fec0003800000 */
[----:B------:R-:W-:Y:S01]  /*3580*/  MOV R13, R6 ;  /* 0x00000006000d7202 */ /* 0x000fe20000000f00 */
        /* <DEDUP_REMOVED lines=33> */
[----:B------:R-:W-:Y:S01]  /*37a0*/  UMOV UR6, URZ ;  /* 0x0000003f00067c82 */ /* 0x000fe20008000000 */
[----:B------:R-:W-:-:S05]  /*37b0*/  UMOV UR5, URZ ;  /* 0x0000003f00057c82 */ /* 0x000fca0008000000 */
.L_x_6496:
[----:B------:R-:W-:Y:S01]  /*37c0*/  ISETP.NE.AND P2, PT, RZ, UR41, PT ;  /* 0x00000029ff007c0c */ /* 0x000fe2000bf45270 */
[----:B------:R-:W-:-:S04]  /*37d0*/  UISETP.NE.AND UP0, UPT, UR5, 0x1, UPT ;  /* 0x000000010500788c */ /* 0x000fc8000bf05270 */
[----:B------:R-:W-:-:S04]  /*37e0*/  USEL UR4, URZ, 0x1, UP0 ;  /* 0x000000013f047887 */ /* 0x000fc80008000000 */
[----:B------:R-:W-:-:S04]  /*37f0*/  ULOP3.LUT UR4, UR6, UR4, URZ, 0x3c, !UPT ;  /* 0x0000000406047292 */ /* 0x000fc8000f8e3c3f */
[----:B------:R-:W-:Y:S08]  /*3800*/  @P2 BRA `(.L_x_6486) ;  /* 0x0000000000382947 */ /* 0x000ff00003800000 */
[----:B------:R-:W-:Y:S05]  /*3810*/  @!P0 BRA `(.L_x_6487) ;  /* 0x0000000000048947 */ /* 0x000fea0003800000 */
[----:B------:R-:W-:Y:S01]  /*3820*/  BPT.TRAP 0x1 ;  /* 0x000000040000795c */ /* 0x000fe20000300000 */
.L_x_6487:
        /* <DEDUP_REMOVED lines=9> */
.L_x_6488:
[----:B-1----:R-:W-:Y:S05]  /*38c0*/  @P1 BRA `(.L_x_6486) ;  /* 0x0000000000081947 */ /* 0x002fea0003800000 */
[----:B------:R-:W1:Y:S02]  /*38d0*/  SYNCS.PHASECHK.TRANS64.TRYWAIT P1, [UR10+0x28830], R0 ;  /* 0x02883000ff0075a7 */ /* 0x000e64000802014a */
[----:B-1----:R-:W-:Y:S05]  /*38e0*/  @!P1 BRA `(.L_x_6489) ;  /* 0x0000007c00909947 */ /* 0x002fea0003800000 */
.L_x_6486:
[----:B01----:R-:W-:Y:S01]  /*38f0*/  VIADD R0, R2, 0x8 ;  /* 0x0000000802007836 */ /* 0x003fe20000000000 */
[----:B------:R-:W-:Y:S01]  /*3900*/  UIADD3 UR10, UR5, 0x1, URZ ;  /* 0x00000001050a7890 */ /* 0x000fe2000fffe03f */
[----:B------:R-:W-:Y:S01]  /*3910*/  R2UR UR44, R4 ;  /* 0x00000000042c72ca */ /* 0x000fe200000e0000 */
[----:B------:R-:W-:Y:S01]  /*3920*/  UMOV UR47, 0x40000040 ;  /* 0x40000040002f7882 */ /* 0x000fe20000000000 */
[----:B------:R-:W-:Y:S01]  /*3930*/  R2UR UR45, R5 ;  /* 0x00000000052d72ca */ /* 0x000fe200000e0000 */
[----:B------:R0:W-:Y:S01]  /*3940*/  BAR.SYNC.DEFER_BLOCKING R0, 0x100 ;  /* 0x000400000000751d */ /* 0x0001e20000010000 */
[----:B------:R-:W-:-:S04]  /*3950*/  UISETP.NE.AND UP0, UPT, UR10, 0x2, UPT ;  /* 0x000000020a00788c */ /* 0x000fc8000bf05270 */
[----:B------:R-:W-:Y:S01]  /*3960*/  USEL UR43, UR10, URZ, UP0 ;  /* 0x0000003f0a2b7287 */ /* 0x000fe20008000000 */
[----:B------:R-:W-:Y:S01]  /*3970*/  UMOV UR11, 0x40000040 ;  /* 0x40000040000b7882 */ /* 0x000fe20000000000 */
[----:B------:R-:W-:Y:S02]  /*3980*/  UMOV UR15, 0x40000040 ;  /* 0x40000040000f7882 */ /* 0x000fe40000000000 */
[----:B------:R-:W-:Y:S01]  /*3990*/  ULEA UR46, UR43, UR48, 0xb ;  /* 0x000000302b2e7291 */ /* 0x000fe2000f8e583f */
[----:B------:R-:W-:Y:S01]  /*39a0*/  UMOV UR19, 0x40000040 ;  /* 0x4000004000137882 */ /* 0x000fe20000000000 */
[----:B------:R-:W-:Y:S02]  /*39b0*/  UMOV UR23, 0x40000040 ;  /* 0x4000004000177882 */ /* 0x000fe40000000000 */
[----:B------:R-:W-:Y:S01]  /*39c0*/  UIADD3 UR10, UR46, 0x2, URZ ;  /* 0x000000022e0a7890 */ /* 0x000fe2000fffe03f */
[----:B0-----:R-:W-:Y:S01]  /*39d0*/  MOV R0, UR43 ;  /* 0x0000002b00007c02 */ /* 0x001fe20008000f00 */
[----:B------:R-:W-:-:S02]  /*39e0*/  UIADD3 UR14, UR46, 0x4, URZ ;  /* 0x000000042e0e7890 */ /* 0x000fc4000fffe03f */
[----:B------:R-:W-:Y:S02]  /*39f0*/  UIADD3 UR18, UR46, 0x6, URZ ;  /* 0x000000062e127890 */ /* 0x000fe4000fffe03f */
[----:B------:R-:W-:Y:S02]  /*3a00*/  UIADD3 UR22, UR46, 0x400, URZ ;  /* 0x000004002e167890 */ /* 0x000fe4000fffe03f */
[----:B------:R-:W-:Y:S01]  /*3a10*/  UIADD3 UR26, UR46, 0x402, URZ ;  /* 0x000004022e1a7890 */ /* 0x000fe2000fffe03f */
[----:B------:R-:W-:Y:S01]  /*3a20*/  UMOV UR27, 0x40000040 ;  /* 0x40000040001b7882 */ /* 0x000fe20000000000 */
[----:B------:R-:W-:Y:S01]  /*3a30*/  WARPGROUP.ARRIVE ;  /* 0x00000000000079c5 */ /* 0x000fe20000000000 */
[----:B------:R-:W-:Y:S01]  /*3a40*/  UIADD3 UR30, UR46, 0x404, URZ ;  /* 0x000004042e1e7890 */ /* 0x000fe2000fffe03f */
[----:B------:R-:W-:Y:S01]  /*3a50*/  UMOV UR31, 0x40000040 ;  /* 0x40000040001f7882 */ /* 0x000fe20000000000 */
[----:B------:R-:W-:-:S03]  /*3a60*/  UIADD3 UR34, UR46, 0x406, URZ ;  /* 0x000004062e227890 */ /* 0x000fc6000fffe03f */
[----:B------:R-:W-:Y:S01]  /*3a70*/  HGMMA.64x128x16.F32.BF16 R24, gdesc[UR44], RZ, !UPT, gsb0 ;  /* 0x01e000002c1879f0 */ /* 0x000fe2000c0018ff */
[----:B------:R-:W-:Y:S02]  /*3a80*/  UMOV UR35, 0x40000040 ;  /* 0x4000004000237882 */ /* 0x000fe40000000000 */
        /* <DEDUP_REMOVED lines=22> */
[----:B------:R-:W-:Y:S05]  /*3bf0*/  @P2 BRA `(.L_x_6490) ;  /* 0x00000000002c2947 */ /* 0x000fea0003800000 */
[----:B------:R-:W-:Y:S05]  /*3c00*/  @!P0 BRA `(.L_x_6491) ;  /* 0x0000000000048947 */ /* 0x000fea0003800000 */
[----:B------:R-:W-:Y:S01]  /*3c10*/  BPT.TRAP 0x1 ;  /* 0x000000040000795c */ /* 0x000fe20000300000 */
.L_x_6491:
[----:B------:R-:W-:Y:S01]  /*3c20*/  ULEA UR10, UR5, UR36, 0x3 ;  /* 0x00000024050a7291 */ /* 0x000fe2000f8e183f */
[----:B------:R-:W-:-:S05]  /*3c30*/  IMAD.U32 R3, RZ, RZ, UR6 ;  /* 0x00000006ff037e24 */ /* 0x000fca000f8e00ff */
[----:B------:R-:W-:-:S04]  /*3c40*/  SHF.L.U32 R3, R3, 0x1f, RZ ;  /* 0x0000001f03037819 */ /* 0x000fc800000006ff */
[----:B------:R0:W1:Y:S01]  /*3c50*/  SYNCS.PHASECHK.TRANS64.TRYWAIT P1, [UR10+0x28850], R3 ;  /* 0x02885003ff0075a7 */ /* 0x000062000802014a */
[----:B------:R-:W-:Y:S05]  /*3c60*/  @!P0 BRA `(.L_x_6492) ;  /* 0x0000000000048947 */ /* 0x000fea0003800000 */
[----:B------:R-:W-:Y:S01]  /*3c70*/  BPT.TRAP 0x1 ;  /* 0x000000040000795c */ /* 0x000fe20000300000 */
.L_x_6492:
[----:B-1----:R-:W-:Y:S05]  /*3c80*/  @P1 BRA `(.L_x_6490) ;  /* 0x0000000000081947 */ /* 0x002fea0003800000 */
[----:B------:R-:W1:Y:S02]  /*3c90*/  SYNCS.PHASECHK.TRANS64.TRYWAIT P1, [UR10+0x28850], R3 ;  /* 0x02885003ff0075a7 */ /* 0x000e64000802014a */
[----:B-1----:R-:W-:Y:S05]  /*3ca0*/  @!P1 BRA `(.L_x_6493) ;  /* 0x0000007800b89947 */ /* 0x002fea0003800000 */
.L_x_6490:
[----:B------:R-:W-:Y:S01]  /*3cb0*/  UIADD3 UR6, UR36, 0x400, URZ ;  /* 0x0000040024067890 */ /* 0x000fe2000fffe03f */
[----:B------:R-:W-:Y:S01]  /*3cc0*/  WARPGROUP.ARRIVE ;  /* 0x00000000000079c5 */ /* 0x000fe20000000000 */
[----:B------:R-:W-:Y:S01]  /*3cd0*/  UMOV UR11, 0x40000040 ;  /* 0x40000040000b7882 */ /* 0x000fe20000000000 */
[----:B01----:R-:W-:Y:S01]  /*3ce0*/  IADD3 R3, -R2, 0xb, RZ ;  /* 0x0000000b02037810 */ /* 0x003fe20007ffe1ff */
[----:B------:R-:W-:-:S04]  /*3cf0*/  USHF.R.U32.HI UR6, URZ, 0x4, UR6 ;  /* 0x000000043f067899 */ /* 0x000fc80008011606 */
[----:B------:R-:W-:-:S04]  /*3d00*/  ULOP3.LUT UR6, UR6, 0x3fff, URZ, 0xc0, !UPT ;  /* 0x00003fff06067892 */ /* 0x000fc8000f8ec03f */
[----:B------:R-:W-:-:S04]  /*3d10*/  ULOP3.LUT UR6, UR6, 0x4000000, URZ, 0xfc, !UPT ;  /* 0x0400000006067892 */ /* 0x000fc8000f8efc3f */
[----:B------:R-:W-:-:S07]  /*3d20*/  ULEA UR6, UR5, UR6, 0xb ;  /* 0x0000000605067291 */ /* 0x000fce000f8e583f */
[----:B------:R-:W-:Y:S02]  /*3d30*/  UMOV UR10, UR6 ;  /* 0x00000006000a7c82 */ /* 0x000fe40008000000 */
[----:B------:R-:W-:Y:S01]  /*3d40*/  HGMMA.64x128x16.F32.BF16 R88, R152, gdesc[UR8].tnspB, R88, gsb0 ;  /* 0x41e0000898587df0 */ /* 0x000fe20008001858 */
[----:B------:R-:W-:Y:S01]  /*3d50*/  UIADD3 UR10, UR6, 0x80, URZ ;  /* 0x00000080060a7890 */ /* 0x000fe2000fffe03f */
[----:B------:R-:W-:Y:S01]  /*3d60*/  UMOV UR11, 0x40000040 ;  /* 0x40000040000b7882 */ /* 0x000fe20000000000 */
[----:B------:R-:W-:Y:S02]  /*3d70*/  WARPGROUP.DEPBAR.LE gsb0, 0x0 ;  /* 0x00008000000079c5 */ /* 0x000fe40000010000 */
[----:B------:R-:W-:-:S07]  /*3d80*/  WARPGROUP.ARRIVE ;  /* 0x00000000000079c5 */ /* 0x000fce0000000000 */
        /* <DEDUP_REMOVED lines=23> */
[----:B------:R-:W-:Y:S01]  /*3f00*/  UIADD3 UR6, UR6, 0x380, URZ ;  /* 0x0000038006067890 */ /* 0x000fe2000fffe03f */
[----:B------:R-:W-:Y:S02]  /*3f10*/  WARPGROUP.DEPBAR.LE gsb0, 0x0 ;  /* 0x00008000000079c5 */ /* 0x000fe40000010000 */
[----:B------:R-:W-:-:S06]  /*3f20*/  WARPGROUP.ARRIVE ;  /* 0x00000000000079c5 */ /* 0x000fcc0000000000 */
[----:B------:R-:W-:Y:S01]  /*3f30*/  HGMMA.64x128x16.F32.BF16 R88, R172, gdesc[UR8].tnspB, R88, gsb0 ;  /* 0x41e00008ac587df0 */ /* 0x000fe20008001858 */
[----:B------:R-:W-:Y:S01]  /*3f40*/  UMOV UR10, UR6 ;  /* 0x00000006000a7c82 */ /* 0x000fe20008000000 */
[----:B------:R-:W-:Y:S01]  /*3f50*/  UMOV UR11, 0x40000040 ;  /* 0x40000040000b7882 */ /* 0x000fe20000000000 */
[----:B------:R-:W-:Y:S02]  /*3f60*/  WARPGROUP.DEPBAR.LE gsb0, 0x0 ;  /* 0x00008000000079c5 */ /* 0x000fe40000010000 */
[----:B------:R-:W-:-:S07]  /*3f70*/  WARPGROUP.ARRIVE ;  /* 0x00000000000079c5 */ /* 0x000fce0000000000 */
[----:B------:R-:W-:Y:S03]  /*3f80*/  HGMMA.64x128x16.F32.BF16 R88, R168, gdesc[UR8].tnspB, R88, gsb0 ;  /* 0x41e00008a8587df0 */ /* 0x000fe60008001858 */
[----:B------:R-:W-:Y:S02]  /*3f90*/  WARPGROUP.DEPBAR.LE gsb0, 0x0 ;  /* 0x00008000000079c5 */ /* 0x000fe40000010000 */
[----:B------:R0:W-:Y:S06]  /*3fa0*/  BAR.ARV R3, 0x100 ;  /* 0x000400030000751d */ /* 0x0001ec0000002000 */
[----:B------:R-:W-:Y:S05]  /*3fb0*/  @!P0 BRA `(.L_x_6494) ;  /* 0x0000000000048947 */ /* 0x000fea0003800000 */
[----:B------:R-:W-:Y:S01]  /*3fc0*/  BPT.TRAP 0x1 ;  /* 0x000000040000795c */ /* 0x000fe20000300000 */
.L_x_6494:
[----:B------:R-:W-:Y:S02]  /*3fd0*/  FMNMX.FTZ R8, R26, R13, !PT ;  /* 0x0000000d1a087209 */ /* 0x000fe40007810000 */
[----:B------:R-:W-:Y:S02]  /*3fe0*/  FMNMX.FTZ R6, R24, R11, !PT ;  /* 0x0000000b18067209 */ /* 0x000fe40007810000 */
[----:B------:R-:W-:Y:S02]  /*3ff0*/  FMNMX.FTZ R15, R27, R8, !PT ;  /* 0x000000081b0f7209 */ /* 0x000fe40007810000 */
[----:B0-----:R-:W-:Y:S02]  /*4000*/  FMNMX.FTZ R3, R25, R6, !PT ;  /* 0x0000000619037209 */ /* 0x001fe40007810000 */
        /* <DEDUP_REMOVED lines=61> */
[----:B------:R-:W0:Y:S04]  /*43e0*/  SHFL.BFLY PT, R15, R12, 0x2, 0x1f ;  /* 0x0c401f000c0f7f89 */ /* 0x000e2800000e0000 */
[----:B------:R-:W1:Y:S08]  /*43f0*/  SHFL.BFLY PT, R3, R10, 0x2, 0x1f ;  /* 0x0c401f000a037f89 */ /* 0x000e7000000e0000 */
[----:B------:R-:W-:-:S04]  /*4400*/  ULEA UR6, UR6, UR36, 0x3 ;  /* 0x0000002406067291 */ /* 0x000fc8000f8e183f */
[----:B------:R-:W-:-:S04]  /*4410*/  UIADD3 UR6, UR6, 0x28840, URZ ;  /* 0x0002884006067890 */ /* 0x000fc8000fffe03f */
[----:B------:R-:W-:Y:S01]  /*4420*/  UPRMT UR6, UR7, 0x654, UR6 ;  /* 0x0000065407067896 */ /* 0x000fe20008000006 */
[----:B0-----:R-:W-:Y:S02]  /*4430*/  FMNMX.FTZ R17, R12, R15, !PT ;  /* 0x0000000f0c117209 */ /* 0x001fe40007810000 */
[----:B-1----:R-:W-:-:S03]  /*4440*/  FMNMX.FTZ R14, R10, R3, !PT ;  /* 0x000000030a0e7209 */ /* 0x002fc60007810000 */
[----:B------:R-:W0:Y:S01]  /*4450*/  SHFL.BFLY PT, R6, R17, 0x1, 0x1f ;  /* 0x0c201f0011067f89 */ /* 0x000e2200000e0000 */
[----:B------:R-:W1:Y:S03]  /*4460*/  LDC R3, c[0x0][0x988] ;  /* 0x00026200ff037b82 */ /* 0x000e660000000800 */
[----:B------:R-:W2:Y:S01]  /*4470*/  SHFL.BFLY PT, R15, R14, 0x1, 0x1f ;  /* 0x0c201f000e0f7f89 */ /* 0x000ea200000e0000 */
[----:B------:R-:W-:Y:S01]  /*4480*/  SYNCS.ARRIVE.TRANS64.RED.A1T0 RZ, [UR6], RZ ;  /* 0x000000ffffff79a7 */ /* 0x000fe20008100406 */
[----:B0-----:R-:W-:Y:S02]  /*4490*/  FMNMX.FTZ R6, R17, R6, !PT ;  /* 0x0000000611067209 */ /* 0x001fe40007810000 */
[----:B--2---:R-:W-:-:S03]  /*44a0*/  FMNMX.FTZ R8, R14, R15, !PT ;  /* 0x0000000f0e087209 */ /* 0x004fc60007810000 */
[C---:B------:R-:W-:Y:S01]  /*44b0*/  FADD.FTZ R20, -R6.reuse, R13 ;  /* 0x0000000d06147221 */ /* 0x040fe20000010100 */
[----:B-1----:R-:W-:-:S03]  /*44c0*/  FMUL.FTZ R14, R6, R3 ;  /* 0x00000003060e7220 */ /* 0x002fc60000410000 */
[-C--:B------:R-:W-:Y:S01]  /*44d0*/  FMUL.FTZ R12, R20, R3.reuse ;  /* 0x00000003140c7220 */ /* 0x080fe20000410000 */
[C---:B------:R-:W-:Y:S01]  /*44e0*/  FADD.FTZ R18, -R8.reuse, R11 ;  /* 0x0000000b08127221 */ /* 0x040fe20000010100 */
[-C--:B------:R-:W-:Y:S01]  /*44f0*/  FMUL.FTZ R20, R8, R3.reuse ;  /* 0x0000000308147220 */ /* 0x080fe20000410000 */
[-CC-:B------:R-:W-:Y:S01]  /*4500*/  FFMA.FTZ R153, R26, R3.reuse, -R14.reuse ;  /* 0x000000031a997223 */ /* 0x180fe2000001080e */
[-C--:B------:R-:W-:Y:S01]  /*4510*/  FFMA.FTZ R155, R30, R3.reuse, -R14 ;  /* 0x000000031e9b7223 */ /* 0x080fe2000001080e */
[-C--:B------:R-:W-:Y:S01]  /*4520*/  FMUL.FTZ R18, R18, R3.reuse ;  /* 0x0000000312127220 */ /* 0x080fe20000410000 */
        /* <DEDUP_REMOVED lines=17> */
[-C--:B------:R-:W-:Y:S01]  /*4640*/  FFMA.FTZ R164, R48, R3.reuse, -R20 ;  /* 0x0000000330a47223 */ /* 0x080fe20000010814 */
[----:B------:R-:W1:Y:S01]  /*4650*/  MUFU.EX2 R11, R11 ;  /* 0x0000000b000b7308 */ /* 0x000e620000000800 */
[-C--:B0-----:R-:W-:Y:S01]  /*4660*/  FFMA.FTZ R18, R27, R3.reuse, -R14 ;  /* 0x000000031b127223 */ /* 0x081fe2000001080e */
        /* <DEDUP_REMOVED lines=14> */
[----:B------:R-:W2:Y:S01]  /*4750*/  MUFU.EX2 R152, R152 ;  /* 0x0000009800987308 */ /* 0x000ea20000000800 */
[-CC-:B------:R-:W-:Y:S01]  /*4760*/  FFMA.FTZ R53, R81, R3.reuse, -R20.reuse ;  /* 0x0000000351357223 */ /* 0x180fe20000010814 */
[-CC-:B------:R-:W-:Y:S01]  /*4770*/  FFMA.FTZ R170, R84, R3.reuse, -R20.reuse ;  /* 0x0000000354aa7223 */ /* 0x180fe20000010814 */
[-C--:B------:R-:W-:Y:S01]  /*4780*/  FFMA.FTZ R57, R85, R3.reuse, -R20 ;  /* 0x0000000355397223 */ /* 0x080fe20000010814 */
[-CC-:B------:R-:W-:Y:S01]  /*4790*/  FFMA.FTZ R20, R31, R3.reuse, -R14.reuse ;  /* 0x000000031f147223 */ /* 0x180fe2000001080e */
[-CC-:B------:R-:W-:Y:S01]  /*47a0*/  FFMA.FTZ R157, R34, R3.reuse, -R14.reuse ;  /* 0x00000003229d7223 */ /* 0x180fe2000001080e */
[--C-:B------:R-:W-:Y:S01]  /*47b0*/  FFMA.FTZ R22, R35, R3, -R14.reuse ;  /* 0x0000000323167223 */ /* 0x100fe2000001080e */
[----:B-1----:R-:W-:Y:S01]  /*47c0*/  FFMA.FTZ R9, R10, R9, R11 ;  /* 0x000000090a097223 */ /* 0x002fe2000001000b */
[----:B------:R-:W1:Y:S01]  /*47d0*/  MUFU.EX2 R18, R18 ;  /* 0x0000001200127308 */ /* 0x000e620000000800 */
[----:B0-----:R-:W-:Y:S01]  /*47e0*/  FFMA.FTZ R7, R12, R7, R153 ;  /* 0x000000070c077223 */ /* 0x001fe20000010099 */
[-CC-:B------:R-:W-:Y:S01]  /*47f0*/  FFMA.FTZ R159, R38, R3.reuse, -R14.reuse ;  /* 0x00000003269f7223 */ /* 0x180fe2000001080e */
[-CC-:B------:R-:W-:Y:S01]  /*4800*/  FFMA.FTZ R24, R39, R3.reuse, -R14.reuse ;  /* 0x0000000327187223 */ /* 0x180fe2000001080e */
[-CC-:B------:R-:W-:Y:S01]  /*4810*/  FFMA.FTZ R161, R42, R3.reuse, -R14.reuse ;  /* 0x000000032aa17223 */ /* 0x180fe2000001080e */
[-CC-:B------:R-:W-:Y:S01]  /*4820*/  FFMA.FTZ R26, R43, R3.reuse, -R14.reuse ;  /* 0x000000032b1a7223 */ /* 0x180fe2000001080e */
[-CC-:B------:R-:W-:Y:S01]  /*4830*/  FFMA.FTZ R163, R46, R3.reuse, -R14.reuse ;  /* 0x000000032ea37223 */ /* 0x180fe2000001080e */
[-CC-:B------:R-:W-:Y:S01]  /*4840*/  FFMA.FTZ R28, R47, R3.reuse, -R14.reuse ;  /* 0x000000032f1c7223 */ /* 0x180fe2000001080e */
[----:B------:R-:W0:Y:S01]  /*4850*/  MUFU.EX2 R154, R154 ;  /* 0x0000009a009a7308 */ /* 0x000e220000000800 */
[----:B--2---:R-:W-:Y:S01]  /*4860*/  FADD.FTZ R9, R152, R9 ;  /* 0x0000000998097221 */ /* 0x004fe20000010000 */
[-CC-:B------:R-:W-:Y:S01]  /*4870*/  FFMA.FTZ R165, R50, R3.reuse, -R14.reuse ;  /* 0x0000000332a57223 */ /* 0x180fe2000001080e */
[-CC-:B------:R-:W-:Y:S01]  /*4880*/  FFMA.FTZ R30, R51, R3.reuse, -R14.reuse ;  /* 0x00000003331e7223 */ /* 0x180fe2000001080e */
[-CC-:B------:R-:W-:Y:S01]  /*4890*/  FFMA.FTZ R167, R54, R3.reuse, -R14.reuse ;  /* 0x0000000336a77223 */ /* 0x180fe2000001080e */
[-CC-:B------:R-:W-:Y:S01]  /*48a0*/  FFMA.FTZ R32, R55, R3.reuse, -R14.reuse ;  /* 0x0000000337207223 */ /* 0x180fe2000001080e */
[-CC-:B------:R-:W-:Y:S01]  /*48b0*/  FFMA.FTZ R181, R58, R3.reuse, -R14.reuse ;  /* 0x000000033ab57223 */ /* 0x180fe2000001080e */
[-CC-:B------:R-:W-:Y:S01]  /*48c0*/  FFMA.FTZ R34, R59, R3.reuse, -R14.reuse ;  /* 0x000000033b227223 */ /* 0x180fe2000001080e */
[----:B------:R-:W2:Y:S01]  /*48d0*/  MUFU.EX2 R155, R155 ;  /* 0x0000009b009b7308 */ /* 0x000ea20000000800 */
[----:B-1----:R-:W-:Y:S01]  /*48e0*/  FADD.FTZ R38, R18, R7 ;  /* 0x0000000712267221 */ /* 0x002fe20000010000 */
[-CC-:B------:R-:W-:Y:S01]  /*48f0*/  FFMA.FTZ R183, R62, R3.reuse, -R14.reuse ;  /* 0x000000033eb77223 */ /* 0x180fe2000001080e */
[-CC-:B------:R-:W-:Y:S01]  /*4900*/  FFMA.FTZ R36, R63, R3.reuse, -R14.reuse ;  /* 0x000000033f247223 */ /* 0x180fe2000001080e */
[-CC-:B------:R-:W-:Y:S01]  /*4910*/  FFMA.FTZ R177, R66, R3.reuse, -R14.reuse ;  /* 0x0000000342b17223 */ /* 0x180fe2000001080e */
[-CC-:B------:R-:W-:Y:S01]  /*4920*/  FFMA.FTZ R70, R70, R3.reuse, -R14.reuse ;  /* 0x0000000346467223 */ /* 0x180fe2000001080e */
[-CC-:B------:R-:W-:Y:S01]  /*4930*/  FFMA.FTZ R71, R71, R3.reuse, -R14.reuse ;  /* 0x0000000347477223 */ /* 0x180fe2000001080e */
[-CC-:B------:R-:W-:Y:S01]  /*4940*/  FFMA.FTZ R74, R74, R3.reuse, -R14.reuse ;  /* 0x000000034a4a7223 */ /* 0x180fe2000001080e */
[----:B------:R-:W1:Y:S01]  /*4950*/  MUFU.EX2 R13, R13 ;  /* 0x0000000d000d7308 */ /* 0x000e620000000800 */
[----:B0-----:R-:W-:Y:S01]  /*4960*/  FADD.FTZ R40, R154, R9 ;  /* 0x000000099a287221 */ /* 0x001fe20000010000 */
[-CC-:B------:R-:W-:Y:S01]  /*4970*/  FFMA.FTZ R75, R75, R3.reuse, -R14.reuse ;  /* 0x000000034b4b7223 */ /* 0x180fe2000001080e */
[-CC-:B------:R-:W-:Y:S01]  /*4980*/  FFMA.FTZ R78, R78, R3.reuse, -R14.reuse ;  /* 0x000000034e4e7223 */ /* 0x180fe2000001080e */
[-CC-:B------:R-:W-:Y:S01]  /*4990*/  FFMA.FTZ R79, R79, R3.reuse, -R14.reuse ;  /* 0x000000034f4f7223 */ /* 0x180fe2000001080e */
[-CC-:B------:R-:W-:Y:S01]  /*49a0*/  FFMA.FTZ R82, R82, R3.reuse, -R14.reuse ;  /* 0x0000000352527223 */ /* 0x180fe2000001080e */
[-CC-:B------:R-:W-:Y:S01]  /*49b0*/  FFMA.FTZ R83, R83, R3.reuse, -R14.reuse ;  /* 0x0000000353537223 */ /* 0x180fe2000001080e */
[----:B------:R-:W-:Y:S01]  /*49c0*/  FFMA.FTZ R86, R86, R3, -R14 ;  /* 0x0000000356567223 */ /* 0x000fe2000001080e */
        /* <DEDUP_REMOVED lines=10> */
[-CC-:B------:R-:W-:Y:S01]  /*4a70*/  FFMA.FTZ R38, R67, R3.reuse, -R14.reuse ;  /* 0x0000000343267223 */ /* 0x180fe2000001080e */
[----:B------:R-:W-:-:S05]  /*4a80*/  FFMA.FTZ R14, R87, R3, -R14 ;  /* 0x00000003570e7223 */ /* 0x000fca000001080e */
        /* <DEDUP_REMOVED lines=108> */
.L_x_6495:
[----:B------:R-:W-:Y:S01]  /*5150*/  ULEA UR5, UR5, UR36, 0x3 ;  /* 0x0000002405057291 */ /* 0x000fe2000f8e183f */
[----:B------:R-:W-:Y:S01]  /*5160*/  ISETP.LT.AND P1, PT, R16, UR42, PT ;  /* 0x0000002a10007c0c */ /* 0x000fe2000bf21270 */
[----:B------:R-:W-:Y:S01]  /*5170*/  UIADD3 UR10, UR42, -0x1, URZ ;  /* 0xffffffff2a0a7890 */ /* 0x000fe2000fffe03f */
[----:B------:R-:W-:Y:S01]  /*5180*/  F2FP.BF16.F32.PACK_AB R152, R152, R11 ;  /* 0x0000000b9898723e */ /* 0x000fe200000010ff */
[----:B------:R-:W-:Y:S01]  /*5190*/  UIADD3 UR5, UR5, 0x28860, URZ ;  /* 0x0002886005057890 */ /* 0x000fe2000fffe03f */
[----:B------:R-:W-:Y:S01]  /*51a0*/  F2FP.BF16.F32.PACK_AB R154, R13, R154 ;  /* 0x0000009a0d9a723e */ /* 0x000fe200000010ff */
[----:B------:R-:W-:Y:S01]  /*51b0*/  UMOV UR6, UR4 ;  /* 0x0000000400067c82 */ /* 0x000fe20008000000 */
[----:B------:R-:W-:Y:S01]  /*51c0*/  F2FP.BF16.F32.PACK_AB R153, R18, R153 ;  /* 0x000000991299723e */ /* 0x000fe200000010ff */
[----:B------:R-:W-:Y:S01]  /*51d0*/  UPRMT UR5, UR7, 0x654, UR5 ;  /* 0x0000065407057896 */ /* 0x000fe20008000005 */
[----:B------:R-:W-:Y:S01]  /*51e0*/  F2FP.BF16.F32.PACK_AB R155, R20, R155 ;  /* 0x0000009b149b723e */ /* 0x000fe200000010ff */
[----:B------:R-:W-:Y:S01]  /*51f0*/  UMOV UR42, UR10 ;  /* 0x0000000a002a7c82 */ /* 0x000fe20008000000 */
[----:B------:R-:W-:Y:S01]  /*5200*/  F2FP.BF16.F32.PACK_AB R156, R15, R156 ;  /* 0x0000009c0f9c723e */ /* 0x000fe200000010ff */
[-C--:B------:R-:W-:Y:S01]  /*5210*/  FMUL.FTZ R88, R88, R10.reuse ;  /* 0x0000000a58587220 */ /* 0x080fe20000410000 */
[----:B------:R-:W-:Y:S01]  /*5220*/  F2FP.BF16.F32.PACK_AB R157, R22, R157 ;  /* 0x0000009d169d723e */ /* 0x000fe200000010ff */
[----:B------:R-:W-:Y:S01]  /*5230*/  FMUL.FTZ R89, R89, R10 ;  /* 0x0000000a59597220 */ /* 0x000fe20000410000 */
[----:B------:R-:W-:Y:S01]  /*5240*/  F2FP.BF16.F32.PACK_AB R158, R17, R158 ;  /* 0x0000009e119e723e */ /* 0x000fe200000010ff */
[-C--:B------:R-:W-:Y:S01]  /*5250*/  FMUL.FTZ R92, R92, R10.reuse ;  /* 0x0000000a5c5c7220 */ /* 0x080fe20000410000 */
[----:B------:R-:W-:Y:S01]  /*5260*/  SYNCS.ARRIVE.TRANS64.RED.A1T0 RZ, [UR5], RZ ;  /* 0x000000ffffff79a7 */ /* 0x000fe20008100405 */
[----:B------:R-:W-:Y:S01]  /*5270*/  R2UR UR5, R0 ;  /* 0x00000000000572ca */ /* 0x000fe200000e0000 */
[-C--:B------:R-:W-:Y:S01]  /*5280*/  FMUL.FTZ R93, R93, R10.reuse ;  /* 0x0000000a5d5d7220 */ /* 0x080fe20000410000 */
[----:B------:R-:W-:Y:S01]  /*5290*/  F2FP.BF16.F32.PACK_AB R159, R24, R159 ;  /* 0x0000009f189f723e */ /* 0x000fe200000010ff */
[----:B------:R-:W-:Y:S01]  /*52a0*/  FMUL.FTZ R96, R96, R10 ;  /* 0x0000000a60607220 */ /* 0x000fe20000410000 */
[----:B------:R-:W-:Y:S01]  /*52b0*/  F2FP.BF16.F32.PACK_AB R160, R19, R160 ;  /* 0x000000a013a0723e */ /* 0x000fe200000010ff */
        /* <DEDUP_REMOVED lines=82> */
[----:B------:R-:W-:-:S02]  /*57e0*/  IMAD.MOV.U32 R13, RZ, RZ, R6 ;  /* 0x000000ffff0d7224 */ /* 0x000fc400078e0006 */
[----:B------:R-:W-:Y:S01]  /*57f0*/  IMAD.MOV.U32 R11, RZ, RZ, R8 ;  /* 0x000000ffff0b7224 */ /* 0x000fe200078e0008 */
[----:B------:R-:W-:Y:S06]  /*5800*/  @P1 BRA `(.L_x_6496) ;  /* 0xffffffdc00ec1947 */ /* 0x000fec000383ffff */
.L_x_6485:
[----:B------:R-:W-:Y:S06]  /*5810*/  BAR.ARV 0x8, 0x180 ;  /* 0x0206000000007b1d */ /* 0x000fec0000002000 */
[----:B------:R-:W-:Y:S05]  /*5820*/  @!P0 BRA `(.L_x_6497) ;  /* 0x0000000000048947 */ /* 0x000fea0003800000 */
[----:B------:R-:W-:Y:S01]  /*5830*/  BPT.TRAP 0x1 ;  /* 0x000000040000795c */ /* 0x000fe20000300000 */
.L_x_6497:
[----:B------:R-:W-:Y:S02]  /*5840*/  R2UR UR5, R0 ;  /* 0x00000000000572ca */ /* 0x000fe400000e0000 */
[----:B------:R-:W-:-:S04]  /*5850*/  MOV R2, UR4 ;  /* 0x0000000400027c02 */ /* 0x000fc80008000f00 */
[----:B------:R-:W-:-:S07]  /*5860*/  SHF.L.U32 R2, R2, 0x1f, RZ ;  /* 0x0000001f02027819 */ /* 0x000fce00000006ff */
[----:B------:R-:W-:-:S09]  /*5870*/  ULEA UR5, UR5, UR36, 0x3 ;  /* 0x0000002405057291 */ /* 0x000fd2000f8e183f */
[----:B------:R0:W1:Y:S01]  /*5880*/  SYNCS.PHASECHK.TRANS64.TRYWAIT P1, [UR5+0x28850], R2 ;  /* 0x02885002ff0075a7 */ /* 0x0000620008020145 */
[----:B------:R-:W-:Y:S05]  /*5890*/  @!P0 BRA `(.L_x_6498) ;  /* 0x0000000000048947 */ /* 0x000fea0003800000 */
[----:B------:R-:W-:Y:S01]  /*58a0*/  BPT.TRAP 0x1 ;  /* 0x000000040000795c */ /* 0x000fe20000300000 */
.L_x_6498:
[----:B-1----:R-:W-:Y:S05]  /*58b0*/  @P1 BRA `(.L_x_6499) ;  /* 0x0000000000081947 */ /* 0x002fea0003800000 */
[----:B------:R-:W1:Y:S02]  /*58c0*/  SYNCS.PHASECHK.TRANS64.TRYWAIT P1, [UR5+0x28850], R2 ;  /* 0x02885002ff0075a7 */ /* 0x000e640008020145 */
[----:B-1----:R-:W-:Y:S05]  /*58d0*/  @!P1 BRA `(.L_x_6500) ;  /* 0x0000005c00c49947 */ /* 0x002fea0003800000 */
.L_x_6499:
[----:B------:R-:W-:Y:S01]  /*58e0*/  UIADD3 UR36, UR36, 0x400, URZ ;  /* 0x0000040024247890 */ /* 0x000fe2000fffe03f */
[----:B------:R-:W-:Y:S01]  /*58f0*/  R2UR UR6, R0 ;  /* 0x00000000000672ca */ /* 0x000fe200000e0000 */
[----:B------:R-:W-:Y:S01]  /*5900*/  WARPGROUP.ARRIVE ;  /* 0x00000000000079c5 */ /* 0x000fe20000000000 */
[----:B------:R-:W-:Y:S01]  /*5910*/  UMOV UR11, 0x40000040 ;  /* 0x40000040000b7882 */ /* 0x000fe20000000000 */
[----:B------:R-:W-:Y:S01]  /*5920*/  USHF.R.U32.HI UR36, URZ, 0x4, UR36 ;  /* 0x000000043f247899 */ /* 0x000fe20008011624 */
[----:B------:R-:W2:Y:S01]  /*5930*/  SHFL.BFLY PT, R0, R9, 0x2, 0x1f ;  /* 0x0c401f0009007f89 */ /* 0x000ea200000e0000 */
[----:B------:R-:W-:Y:S02]  /*5940*/  IMAD.MOV.U32 R67, RZ, RZ, RZ ;  /* 0x000000ffff437224 */ /* 0x000fe400078e00ff */
[----:B------:R-:W-:Y:S01]  /*5950*/  ULOP3.LUT UR36, UR36, 0x3fff, URZ, 0xc0, !UPT ;  /* 0x00003fff24247892 */ /* 0x000fe2000f8ec03f */
[----:B01----:R-:W0:Y:S01]  /*5960*/  SHFL.BFLY PT, R2, R7, 0x2, 0x1f ;  /* 0x0c401f0007027f89 */ /* 0x003e2200000e0000 */
[----:B------:R-:W-:-:S02]  /*5970*/  IMAD.MOV.U32 R16, RZ, RZ, RZ ;  /* 0x000000ffff107224 */ /* 0x000fc400078e00ff */
[----:B------:R-:W-:Y:S01]  /*5980*/  ULOP3.LUT UR4, UR36, 0x4000000, URZ, 0xfc, !UPT ;  /* 0x0400000024047892 */ /* 0x000fe2000f8efc3f */
[----:B------:R-:W-:-:S03]  /*5990*/  IMAD.MOV.U32 R17, RZ, RZ, -0x800000 ;  /* 0xff800000ff117424 */ /* 0x000fc600078e00ff */
[----:B------:R-:W-:-:S04]  /*59a0*/  ULEA UR4, UR6, UR4, 0xb ;  /* 0x0000000406047291 */ /* 0x000fc8000f8e583f */
[----:B------:R-:W-:-:S03]  /*59b0*/  UIADD3 UR6, UR4, 0x80, URZ ;  /* 0x0000008004067890 */ /* 0x000fc6000fffe03f */
[----:B------:R-:W-:Y:S02]  /*59c0*/  UMOV UR10, UR4 ;  /* 0x00000004000a7c82 */ /* 0x000fe40008000000 */
[----:B------:R-:W-:Y:S01]  /*59d0*/  HGMMA.64x128x16.F32.BF16 R88, R152, gdesc[UR8].tnspB, R88, gsb0 ;  /* 0x41e0000898587df0 */ /* 0x000fe20008001858 */
[----:B------:R-:W-:Y:S01]  /*59e0*/  UMOV UR11, 0x40000040 ;  /* 0x40000040000b7882 */ /* 0x000fe20000000000 */
[----:B------:R-:W-:Y:S01]  /*59f0*/  UMOV UR10, UR6 ;  /* 0x00000006000a7c82 */ /* 0x000fe20008000000 */
[----:B------:R-:W-:Y:S01]  /*5a00*/  UIADD3 UR6, UR4, 0x100, URZ ;  /* 0x0000010004067890 */ /* 0x000fe2000fffe03f */
[----:B--2---:R-:W-:Y:S01]  /*5a10*/  FADD.FTZ R0, R0, R9 ;  /* 0x0000000900007221 */ /* 0x004fe20000010000 */
[----:B0-----:R-:W-:-:S04]  /*5a20*/  FADD.FTZ R2, R2, R7 ;  /* 0x0000000702027221 */ /* 0x001fc80000010000 */
[----:B------:R-:W0:Y:S04]  /*5a30*/  SHFL.BFLY PT, R5, R0, 0x1, 0x1f ;  /* 0x0c201f0000057f89 */ /* 0x000e2800000e0000 */
[----:B------:R-:W1:Y:S01]  /*5a40*/  SHFL.BFLY PT, R11, R2, 0x1, 0x1f ;  /* 0x0c201f00020b7f89 */ /* 0x000e6200000e0000 */
[----:B0-----:R-:W-:Y:S01]  /*5a50*/  FADD.FTZ R10, R0, R5 ;  /* 0x00000005000a7221 */ /* 0x001fe20000010000 */
[----:B------:R-:W-:Y:S01]  /*5a60*/  MOV R0, 0xff800000 ;  /* 0xff80000000007802 */ /* 0x000fe20000000f00 */
[----:B-1----:R-:W-:-:S03]  /*5a70*/  FADD.FTZ R11, R2, R11 ;  /* 0x0000000b020b7221 */ /* 0x002fc60000010000 */
[----:B------:R-:W-:Y:S02]  /*5a80*/  FSETP.NE.FTZ.AND P1, PT, R10, RZ, PT ;  /* 0x000000ff0a00720b */ /* 0x000fe40003f35000 */
[----:B------:R-:W-:-:S11]  /*5a90*/  FSETP.NE.FTZ.AND P2, PT, R11, RZ, PT ;  /* 0x000000ff0b00720b */ /* 0x000fd60003f55000 */
[----:B------:R-:W0:Y:S01]  /*5aa0*/  @P1 MUFU.LG2 R4, R10 ;  /* 0x0000000a00041308 */ /* 0x000e220000000c00 */
[C---:B------:R-:W-:Y:S01]  /*5ab0*/  @P1 FMUL.FTZ R5, R3.reuse, 0.69314718246459960938 ;  /* 0x3f31721803051820 */ /* 0x040fe20000410000 */
[----:B------:R-:W-:-:S06]  /*5ac0*/  @P2 FMUL.FTZ R2, R3, 0.69314718246459960938 ;  /* 0x3f31721803022820 */ /* 0x000fcc0000410000 */
        /* <DEDUP_REMOVED lines=9> */
[----:B------:R-:W-:Y:S01]  /*5b60*/  HGMMA.64x128x16.F32.BF16 R88, R156, gdesc[UR8].tnspB, R88, gsb0 ;  /* 0x41e000089c587df0 */ /* 0x000fe20008001858 */
[----:B------:R-:W-:Y:S01]  /*5b70*/  UMOV UR10, UR6 ;  /* 0x00000006000a7c82 */ /* 0x000fe20008000000 */
[----:B------:R-:W-:Y:S01]  /*5b80*/  UMOV UR11, 0x40000040 ;  /* 0x40000040000b7882 */ /* 0x000fe20000000000 */
[----:B------:R-:W-:Y:S01]  /*5b90*/  UIADD3 UR6, UR4, 0x180, URZ ;  /* 0x0000018004067890 */ /* 0x000fe2000fffe03f */
        /* <DEDUP_REMOVED lines=17> */
[----:B------:R-:W-:Y:S02]  /*5cb0*/  UIADD3 UR6, UR4, 0x300, URZ ;  /* 0x0000030004067890 */ /* 0x000fe4000fffe03f */
        /* <DEDUP_REMOVED lines=8> */
[----:B------:R-:W-:Y:S01]  /*5d40*/  HGMMA.64x128x16.F32.BF16 R88, R172, gdesc[UR8].tnspB, R88, gsb0 ;  /* 0x41e00008ac587df0 */ /* 0x000fe20008001858 */
[----:B------:R-:W-:Y:S01]  /*5d50*/  UMOV UR10, UR4 ;  /* 0x00000004000a7c82 */ /* 0x000fe20008000000 */
[----:B------:R-:W-:Y:S01]  /*5d60*/  UMOV UR11, 0x40000040 ;  /* 0x40000040000b7882 */ /* 0x000fe20000000000 */
[----:B------:R-:W-:Y:S02]  /*5d70*/  WARPGROUP.DEPBAR.LE gsb0, 0x0 ;  /* 0x00008000000079c5 */ /* 0x000fe40000010000 */
[----:B------:R-:W-:-:S07]  /*5d80*/  WARPGROUP.ARRIVE ;  /* 0x00000000000079c5 */ /* 0x000fce0000000000 */
[----:B------:R-:W-:Y:S03]  /*5d90*/  HGMMA.64x128x16.F32.BF16 R88, R168, gdesc[UR8].tnspB, R88, gsb0 ;  /* 0x41e00008a8587df0 */ /* 0x000fe60008001858 */
[----:B------:R-:W-:Y:S02]  /*5da0*/  WARPGROUP.DEPBAR.LE gsb0, 0x0 ;  /* 0x00008000000079c5 */ /* 0x000fe40000010000 */
[----:B0-23--:R-:W-:Y:S05]  /*5db0*/  @!P0 BRA `(.L_x_6501) ;  /* 0x0000000000048947 */ /* 0x00dfea0003800000 */
[----:B------:R-:W-:Y:S01]  /*5dc0*/  BPT.TRAP 0x1 ;  /* 0x000000040000795c */ /* 0x000fe20000300000 */
.L_x_6501:
[----:B------:R-:W-:Y:S01]  /*5dd0*/  UIADD3 UR4, UR5, 0x28860, URZ ;  /* 0x0002886005047890 */ /* 0x000fe2000fffe03f */
[-C--:B------:R-:W-:Y:S01]  /*5de0*/  FMUL.FTZ R48, R88, R67.reuse ;  /* 0x0000004358307220 */ /* 0x080fe20000410000 */
[-C--:B------:R-:W-:Y:S01]  /*5df0*/  FMUL.FTZ R49, R89, R67.reuse ;  /* 0x0000004359317220 */ /* 0x080fe20000410000 */
[-C--:B------:R-:W-:Y:S01]  /*5e00*/  FMUL.FTZ R52, R92, R67.reuse ;  /* 0x000000435c347220 */ /* 0x080fe20000410000 */
[----:B------:R-:W-:Y:S01]  /*5e10*/  UPRMT UR4, UR7, 0x654, UR4 ;  /* 0x0000065407047896 */ /* 0x000fe20008000004 */
        /* <DEDUP_REMOVED lines=63> */
.L_x_6477:
[----:B------:R-:W-:Y:S05]  /*6210*/  @P0 BRA `(.L_x_6502) ;  /* 0x00000014004c0947 */ /* 0x000fea0003800000 */
[----:B------:R-:W0:Y:S01]  /*6220*/  S2R R2, SR_TID.X ;  /* 0x0000000000027919 */ /* 0x000e220000002100 */
[----:B------:R-:W1:Y:S01]  /*6230*/  LDC R78, c[0x0][0xbe8] ;  /* 0x0002fa00ff4e7b82 */ /* 0x000e620000000800 */
[----:B------:R-:W-:Y:S02]  /*6240*/  USHF.R.S32.HI UR7, URZ, 0x1f, UR37 ;  /* 0x0000001f3f077899 */ /* 0x000fe40008011425 */
[----:B------:R-:W-:Y:S01]  /*6250*/  IMAD R76, RZ, RZ, -UR37 ;  /* 0x80000025ff4c7e24 */ /* 0x000fe2000f8e02ff */
[----:B------:R-:W2:Y:S01]  /*6260*/  S2R R72, SR_CTAID.X ;  /* 0x0000000000487919 */ /* 0x000ea20000002500 */
[----:B------:R-:W-:Y:S01]  /*6270*/  ULDC.64 UR8, c[0x0][0xbd0] ;  /* 0x0002f40000087ab9 */ /* 0x000fe20000000a00 */
[----:B------:R-:W-:Y:S01]  /*6280*/  BSSY B0, `(.L_x_6503) ;  /* 0x00000e8000007945 */ /* 0x000fe20003800000 */
[----:B------:R-:W-:Y:S01]  /*6290*/  UIMAD UR6, UR7, UR8, URZ ;  /* 0x00000008070672a4 */ /* 0x000fe2000f8e023f */
[----:B------:R-:W3:Y:S01]  /*62a0*/  S2UR UR12, SR_CTAID.Z ;  /* 0x00000000000c79c3 */ /* 0x000ee20000002700 */
[----:B------:R-:W-:-:S02]  /*62b0*/  UIMAD.WIDE.U32 UR4, UR37, UR8, URZ ;  /* 0x00000008250472a5 */ /* 0x000fc4000f8e003f */
[----:B------:R-:W-:-:S03]  /*62c0*/  UIMAD UR6, UR37, UR9, UR6 ;  /* 0x00000009250672a4 */ /* 0x000fc6000f8e0206 */
[----:B------:R-:W-:Y:S01]  /*62d0*/  ULDC.64 UR8, c[0x0][0xb38] ;  /* 0x0002ce0000087ab9 */ /* 0x000fe20000000a00 */
[----:B------:R-:W-:Y:S01]  /*62e0*/  UIADD3 UR6, UR5, UR6, URZ ;  /* 0x0000000605067290 */ /* 0x000fe2000fffe03f */
[----:B------:R-:W4:Y:S01]  /*62f0*/  LDC.64 R74, c[0x0][0xbd8] ;  /* 0x0002f600ff4a7b82 */ /* 0x000f220000000a00 */
[----:B------:R-:W-:-:S07]  /*6300*/  UIMAD UR7, UR7, UR8, URZ ;  /* 0x00000008070772a4 */ /* 0x000fce000f8e023f */
[----:B------:R-:W-:Y:S01]  /*6310*/  BAR.SYNC.DEFER_BLOCKING 0x1, 0x100 ;  /* 0x0044000000007b1d */ /* 0x000fe20000010000 */
[----:B-1----:R-:W-:-:S07]  /*6320*/  ISETP.NE.AND P0, PT, R78, 0x1, PT ;  /* 0x000000014e00780c */ /* 0x002fce0003f05270 */
[----:B------:R-:W1:Y:S01]  /*6330*/  S2UR UR11, SR_CTAID.Y ;  /* 0x00000000000b79c3 */ /* 0x000e620000002600 */
[----:B0-----:R-:W-:Y:S01]  /*6340*/  VIADD R70, R2, 0xffffff80 ;  /* 0xffffff8002467836 */ /* 0x001fe20000000000 */
[----:B---3--:R-:W-:-:S06]  /*6350*/  USHF.R.S32.HI UR10, URZ, 0x1f, UR12 ;  /* 0x0000001f3f0a7899 */ /* 0x008fcc000801140c */
[----:B------:R-:W1:Y:S01]  /*6360*/  LDC R79, c[0x0][0xc50] ;  /* 0x00031400ff4f7b82 */ /* 0x000e620000000800 */
[----:B------:R-:W-:-:S04]  /*6370*/  SHF.R.S32.HI R69, RZ, 0x1f, R70 ;  /* 0x0000001fff457819 */ /* 0x000fc80000011446 */
[----:B------:R-:W-:-:S03]  /*6380*/  LEA.HI R2, R69, R70, RZ, 0x7 ;  /* 0x0000004645027211 */ /* 0x000fc600078f38ff */
[----:B------:R-:W0:Y:S01]  /*6390*/  LDC.64 R80, c[0x0][0xb40] ;  /* 0x0002d000ff507b82 */ /* 0x000e220000000a00 */
[----:B------:R-:W-:Y:S02]  /*63a0*/  LEA.HI R68, R69, R70, RZ, 0x2 ;  /* 0x0000004645447211 */ /* 0x000fe400078f10ff */
[----:B------:R-:W-:Y:S02]  /*63b0*/  LOP3.LUT R3, R2, 0xffffff80, RZ, 0xc0, !PT ;  /* 0xffffff8002037812 */ /* 0x000fe400078ec0ff */
[----:B------:R-:W-:Y:S02]  /*63c0*/  SHF.R.S32.HI R71, RZ, 0x7, R2 ;  /* 0x00000007ff477819 */ /* 0x000fe40000011402 */
[----:B------:R-:W-:Y:S01]  /*63d0*/  LOP3.LUT R69, R68, 0xfffffffc, RZ, 0xc0, !PT ;  /* 0xfffffffc44457812 */ /* 0x000fe200078ec0ff */
[----:B------:R-:W-:Y:S01]  /*63e0*/  IMAD.IADD R82, R70, 0x1, -R3 ;  /* 0x0000000146527824 */ /* 0x000fe200078e0a03 */
[----:B------:R-:W-:Y:S01]  /*63f0*/  LEA.HI R2, R2, R71, RZ, 0x1 ;  /* 0x0000004702027211 */ /* 0x000fe200078f08ff */
[----:B------:R-:W3:Y:S02]  /*6400*/  @P0 LDC R86, c[0x0][0xbec] ;  /* 0x0002fb00ff560b82 */ /* 0x000ee40000000800 */
[----:B------:R-:W-:Y:S01]  /*6410*/  IMAD.IADD R69, R70, 0x1, -R69 ;  /* 0x0000000146457824 */ /* 0x000fe200078e0a45 */
[----:B------:R-:W-:-:S02]  /*6420*/  SHF.R.S32.HI R73, RZ, 0x1f, R82 ;  /* 0x0000001fff497819 */ /* 0x000fc40000011452 */
[----:B------:R-:W-:Y:S01]  /*6430*/  LOP3.LUT R2, R2, 0x3fffffe, RZ, 0xc0, !PT ;  /* 0x03fffffe02027812 */ /* 0x000fe200078ec0ff */
[----:B-1----:R-:W-:Y:S01]  /*6440*/  IMAD R83, R79, R76, UR11 ;  /* 0x0000000b4f537e24 */ /* 0x002fe2000f8e024c */
[----:B------:R-:W-:Y:S01]  /*6450*/  LEA.HI R84, R73, R82, RZ, 0x2 ;  /* 0x0000005249547211 */ /* 0x000fe200078f10ff */
[----:B------:R-:W1:Y:S03]  /*6460*/  @P0 LDC R70, c[0x0][0xbec] ;  /* 0x0002fb00ff460b82 */ /* 0x000e660000000800 */
[--C-:B------:R-:W-:Y:S02]  /*6470*/  SHF.R.S32.HI R3, RZ, 0x2, R84.reuse ;  /* 0x00000002ff037819 */ /* 0x100fe40000011454 */
[----:B------:R-:W-:Y:S02]  /*6480*/  SHF.R.S32.HI R16, RZ, 0x1f, R84 ;  /* 0x0000001fff107819 */ /* 0x000fe40000011454 */
[----:B------:R-:W-:Y:S01]  /*6490*/  SHF.R.S32.HI R76, RZ, 0x1f, R83 ;  /* 0x0000001fff4c7819 */ /* 0x000fe20000011453 */
[----:B------:R-:W5:Y:S01]  /*64a0*/  @P0 LDC R77, c[0x0][0xbf0] ;  /* 0x0002fc00ff4d0b82 */ /* 0x000f620000000800 */
[----:B------:R-:W-:-:S04]  /*64b0*/  LEA.HI R16, R16, R3, RZ, 0x3 ;  /* 0x0000000310107211 */ /* 0x000fc800078f18ff */
[----:B------:R-:W-:Y:S02]  /*64c0*/  LOP3.LUT R68, R16, 0xfffffff8, RZ, 0xc0, !PT ;  /* 0xfffffff810447812 */ /* 0x000fe400078ec0ff */
[----:B------:R-:W-:Y:S01]  /*64d0*/  IADD3 R16, R71, -R2, RZ ;  /* 0x8000000247107210 */ /* 0x000fe20007ffe0ff */
[----:B------:R-:W5:Y:S01]  /*64e0*/  @P0 LDC R85, c[0x0][0xbf0] ;  /* 0x0002fc00ff550b82 */ /* 0x000f620000000800 */
[----:B------:R-:W-:Y:S01]  /*64f0*/  LEA.HI R2, R73, R82, RZ, 0x5 ;  /* 0x0000005249027211 */ /* 0x000fe200078f28ff */
[----:B------:R-:W-:Y:S01]  /*6500*/  IMAD.IADD R3, R3, 0x1, -R68 ;  /* 0x0000000103037824 */ /* 0x000fe200078e0a44 */
[----:B------:R-:W-:Y:S02]  /*6510*/  LEA.HI R68, R69, R69, RZ, 0x1 ;  /* 0x0000004545447211 */ /* 0x000fe400078f08ff */
[----:B------:R-:W-:Y:S02]  /*6520*/  SHF.R.S32.HI R2, RZ, 0x5, R2 ;  /* 0x00000005ff027819 */ /* 0x000fe40000011402 */
[----:B------:R-:W-:-:S05]  /*6530*/  LOP3.LUT R68, R68, 0x1ffffffe, RZ, 0xc0, !PT ;  /* 0x1ffffffe44447812 */ /* 0x000fca00078ec0ff */
        /* <DEDUP_REMOVED lines=8> */
[C---:B----4-:R-:W-:Y:S01]  /*65c0*/  IMAD R68, R74.reuse, UR10, RZ ;  /* 0x0000000a4a447c24 */ /* 0x050fe2000f8e02ff */
[-C--:B------:R-:W-:Y:S01]  /*65d0*/  LEA R71, R71, R16.reuse, 0x3 ;  /* 0x0000001047477211 */ /* 0x080fe200078e18ff */
[----:B------:R-:W-:Y:S01]  /*65e0*/  IMAD.WIDE.U32 R2, R74, UR12, R2 ;  /* 0x0000000c4a027c25 */ /* 0x000fe2000f8e0002 */
[----:B------:R-:W-:Y:S01]  /*65f0*/  UIADD3 UR6, UR5, UR6, URZ ;  /* 0x0000000605067290 */ /* 0x000fe2000fffe03f */
[C---:B--2---:R-:W-:Y:S01]  /*6600*/  LEA R16, R72.reuse, R16, 0x7 ;  /* 0x0000001048107211 */ /* 0x044fe200078e38ff */
[----:B------:R-:W-:Y:S01]  /*6610*/  ULDC.64 UR8, c[0x0][0xb28] ;  /* 0x0002ca0000087ab9 */ /* 0x000fe20000000a00 */
[----:B------:R-:W-:-:S02]  /*6620*/  IMAD R71, R72, 0x80, R71 ;  /* 0x0000008048477824 */ /* 0x000fc400078e0247 */
[----:B------:R-:W-:Y:S02]  /*6630*/  IMAD R75, R75, UR12, R68 ;  /* 0x0000000c4b4b7c24 */ /* 0x000fe4000f8e0244 */
[----:B------:R-:W-:Y:S01]  /*6640*/  IMAD.U32 R69, RZ, RZ, UR5 ;  /* 0x00000005ff457e24 */ /* 0x000fe2000f8e00ff */
[----:B------:R-:W-:Y:S01]  /*6650*/  MOV R69, UR6 ;  /* 0x0000000600457c02 */ /* 0x000fe20008000f00 */
[----:B-1----:R-:W-:Y:S01]  /*6660*/  @P0 IMAD.HI.U32 R70, R71, R70, RZ ;  /* 0x0000004647460227 */ /* 0x002fe200078e00ff */
[----:B------:R-:W-:-:S03]  /*6670*/  ULDC.64 UR6, c[0x0][0xb48] ;  /* 0x0002d20000067ab9 */ /* 0x000fc60000000a00 */
[----:B------:R-:W-:Y:S01]  /*6680*/  IMAD.U32 R68, RZ, RZ, UR4 ;  /* 0x00000004ff447e24 */ /* 0x000fe2000f8e00ff */
[----:B------:R-:W-:Y:S01]  /*6690*/  ULDC.64 UR4, c[0x0][0xbe0] ;  /* 0x0002f80000047ab9 */ /* 0x000fe20000000a00 */
[----:B------:R-:W-:Y:S01]  /*66a0*/  IMAD.IADD R3, R3, 0x1, R75 ;  /* 0x0000000103037824 */ /* 0x000fe200078e024b */
[----:B------:R-:W-:Y:S01]  /*66b0*/  MOV R75, R71 ;  /* 0x00000047004b7202 */ /* 0x000fe20000000f00 */
[----:B0-----:R-:W-:Y:S02]  /*66c0*/  IMAD R74, R80, UR10, RZ ;  /* 0x0000000a504a7c24 */ /* 0x001fe4000f8e02ff */
[----:B---3--:R-:W-:-:S04]  /*66d0*/  @P0 IMAD.HI.U32 R86, R71, R86, RZ ;  /* 0x0000005647560227 */ /* 0x008fc800078e00ff */
[----:B------:R-:W-:Y:S01]  /*66e0*/  IMAD.MOV.U32 R73, RZ, RZ, R71 ;  /* 0x000000ffff497224 */ /* 0x000fe200078e0047 */
[----:B-----5:R-:W-:Y:S01]  /*66f0*/  @P0 SHF.R.U32.HI R73, RZ, R77, R70 ;  /* 0x0000004dff490219 */ /* 0x020fe20000011646 */
[----:B------:R-:W-:Y:S01]  /*6700*/  IMAD R77, R81, UR12, R74 ;  /* 0x0000000c514d7c24 */ /* 0x000fe2000f8e024a */
[----:B------:R-:W-:Y:S01]  /*6710*/  @P0 SHF.R.U32.HI R75, RZ, R85, R86 ;  /* 0x00000055ff4b0219 */ /* 0x000fe20000011656 */
[----:B------:R-:W-:-:S04]  /*6720*/  IMAD.WIDE.U32 R68, R80, UR12, R68 ;  /* 0x0000000c50447c25 */ /* 0x000fc8000f8e0044 */
[----:B------:R-:W-:Y:S02]  /*6730*/  IMAD R70, R76, UR4, RZ ;  /* 0x000000044c467c24 */ /* 0x000fe4000f8e02ff */
[----:B------:R-:W-:-:S04]  /*6740*/  IMAD.WIDE.U32 R2, R83, UR4, R2 ;  /* 0x0000000453027c25 */ /* 0x000fc8000f8e0002 */
[----:B------:R-:W-:Y:S01]  /*6750*/  IMAD.IADD R69, R69, 0x1, R77 ;  /* 0x0000000145457824 */ /* 0x000fe200078e024d */
[----:B------:R-:W-:Y:S01]  /*6760*/  SHF.R.S32.HI R77, RZ, 0x1f, R73 ;  /* 0x0000001fff4d7819 */ /* 0x000fe20000011449 */
[----:B------:R-:W-:Y:S01]  /*6770*/  IMAD R76, R76, UR6, RZ ;  /* 0x000000064c4c7c24 */ /* 0x000fe2000f8e02ff */
[----:B------:R-:W-:Y:S01]  /*6780*/  IADD3 R2, P0, R73, R2, RZ ;  /* 0x0000000249027210 */ /* 0x000fe20007f1e0ff */
[C---:B------:R-:W-:Y:S01]  /*6790*/  IMAD R74, R83.reuse, UR5, R70 ;  /* 0x00000005534a7c24 */ /* 0x040fe2000f8e0246 */
[----:B------:R-:W-:Y:S01]  /*67a0*/  SHF.R.S32.HI R70, RZ, 0x1f, R75 ;  /* 0x0000001fff467819 */ /* 0x000fe2000001144b */
[----:B------:R-:W-:Y:S01]  /*67b0*/  IMAD.MOV R73, RZ, RZ, -R73 ;  /* 0x000000ffff497224 */ /* 0x000fe200078e0a49 */
[----:B------:R-:W-:Y:S01]  /*67c0*/  ULDC.64 UR4, c[0x0][0xb30] ;  /* 0x0002cc0000047ab9 */ /* 0x000fe20000000a00 */
[----:B------:R-:W-:Y:S01]  /*67d0*/  IMAD R79, R83, UR7, R76 ;  /* 0x00000007534f7c24 */ /* 0x000fe2000f8e024c */
[----:B------:R-:W-:Y:S01]  /*67e0*/  IADD3.X R3, R77, R3, R74, P0, !PT ;  /* 0x000000034d037210 */ /* 0x000fe200007fe44a */
[----:B------:R-:W-:Y:S01]  /*67f0*/  IMAD.WIDE.U32 R68, R83, UR6, R68 ;  /* 0x0000000653447c25 */ /* 0x000fe2000f8e0044 */
[----:B------:R-:W-:-:S03]  /*6800*/  ULDC.64 UR6, c[0x0][0xbc8] ;  /* 0x0002f20000067ab9 */ /* 0x000fc60000000a00 */
        /* <DEDUP_REMOVED lines=25> */
[----:B0-----:R-:W-:Y:S02]  /*69a0*/  ULEA UR4, UR5, UR4, 0x18 ;  /* 0x0000000405047291 */ /* 0x001fe4000f8ec03f */
[----:B------:R-:W-:Y:S01]  /*69b0*/  LEA.HI.X R75, R2, UR7, R71, 0x2, P0 ;  /* 0x00000007024b7c11 */ /* 0x000fe200080f1447 */
[----:B------:R-:W-:Y:S01]  /*69c0*/  IMAD R73, R78, UR6, RZ ;  /* 0x000000064e497c24 */ /* 0x000fe2000f8e02ff */
[----:B------:R-:W-:Y:S01]  /*69d0*/  LEA.HI.X R80, R68, UR9, R3, 0x2, P1 ;  /* 0x0000000944507c11 */ /* 0x000fe200088f1403 */
[----:B------:R-:W-:Y:S01]  /*69e0*/  SHFL.IDX PT, R2, R74, RZ, 0x1c1f ;  /* 0x001c1fff4a027589 */ /* 0x000fe200000e0000 */
[----:B------:R-:W-:Y:S01]  /*69f0*/  LOP3.LUT P0, RZ, R82, 0x3, RZ, 0xc0, !PT ;  /* 0x0000000352ff7812 */ /* 0x000fe2000780c0ff */
[C---:B------:R-:W-:Y:S01]  /*6a00*/  VIADD R72, R16.reuse, 0x8 ;  /* 0x0000000810487836 */ /* 0x040fe20000000000 */
[----:B------:R-:W-:Y:S01]  /*6a10*/  UIADD3 UR4, UR4, 0x28820, URZ ;  /* 0x0002882004047890 */ /* 0x000fe2000fffe03f */
[----:B------:R-:W0:Y:S01]  /*6a20*/  SHFL.IDX PT, R3, R75, RZ, 0x1c1f ;  /* 0x001c1fff4b037589 */ /* 0x000e2200000e0000 */
[----:B------:R-:W-:-:S02]  /*6a30*/  ISETP.GE.OR P1, PT, R16, R73, P0 ;  /* 0x000000491000720c */ /* 0x000fc40000726670 */
[-C--:B------:R-:W-:Y:S01]  /*6a40*/  ISETP.GE.OR P0, PT, R72, R73.reuse, P0 ;  /* 0x000000494800720c */ /* 0x080fe20000706670 */
[----:B------:R-:W-:Y:S01]  /*6a50*/  SHFL.IDX PT, R68, R74, 0x1, 0x1c1f ;  /* 0x003c1f004a447f89 */ /* 0x000fe200000e0000 */
[----:B------:R-:W-:Y:S01]  /*6a60*/  UPRMT UR4, URZ, 0x654, UR4 ;  /* 0x000006543f047896 */ /* 0x000fe20008000004 */
[----:B------:R-:W-:Y:S02]  /*6a70*/  ISETP.GE.AND P2, PT, R16, R73, PT ;  /* 0x000000491000720c */ /* 0x000fe40003f46270 */
[----:B------:R1:W2:Y:S04]  /*6a80*/  SHFL.IDX PT, R69, R75, 0x1, 0x1c1f ;  /* 0x003c1f004b457f89 */ /* 0x0002a800000e0000 */
[----:B------:R3:W4:Y:S02]  /*6a90*/  SHFL.IDX PT, R70, R79, RZ, 0x1c1f ;  /* 0x001c1fff4f467589 */ /* 0x00072400000e0000 */
[----:B------:R-:W-:Y:S01]  /*6aa0*/  SYNCS.ARRIVE.TRANS64.RED.A1T0 RZ, [UR4], RZ ;  /* 0x000000ffffff79a7 */ /* 0x000fe20008100404 */
[----:B-1----:R-:W-:Y:S01]  /*6ab0*/  LOP3.LUT R75, R84, 0x7ffffffc, RZ, 0xc0, !PT ;  /* 0x7ffffffc544b7812 */ /* 0x002fe200078ec0ff */
[----:B------:R3:W1:Y:S04]  /*6ac0*/  SHFL.IDX PT, R71, R80, RZ, 0x1c1f ;  /* 0x001c1fff50477589 */ /* 0x00066800000e0000 */
[----:B------:R-:W-:Y:S01]  /*6ad0*/  IMAD.IADD R75, R82, 0x1, -R75 ;  /* 0x00000001524b7824 */ /* 0x000fe200078e0a4b */
[----:B0-----:R3:W-:Y:S03]  /*6ae0*/  @!P1 ST.E desc[UR38][R2.64], R17 ;  /* 0x0000001102009985 */ /* 0x0017e6000c101926 */
[----:B------:R-:W-:Y:S01]  /*6af0*/  IMAD.SHL.U32 R75, R75, 0x2, RZ ;  /* 0x000000024b4b7824 */ /* 0x000fe200078e00ff */
[----:B--2---:R3:W-:Y:S01]  /*6b00*/  @!P0 ST.E desc[UR38][R68.64], R0 ;  /* 0x0000000044008985 */ /* 0x0047e2000c101926 */
[----:B------:R-:W-:Y:S05]  /*6b10*/  @P2 BRA `(.L_x_6504) ;  /* 0x0000000400782947 */ /* 0x000fea0003800000 */
[C---:B---3--:R-:W-:Y:S01]  /*6b20*/  IADD3 R0, R75.reuse, 0x8, RZ ;  /* 0x000000084b007810 */ /* 0x048fe20007ffe0ff */
        /* <DEDUP_REMOVED lines=12> */
[----:B------:R-:W-:Y:S01]  /*6bf0*/  ISETP.GE.AND P5, PT, R77, UR4, PT ;  /* 0x000000044d007c0c */ /* 0x000fe2000bfa6270 */
[C---:B-1--4-:R-:W-:Y:S01]  /*6c00*/  @!P2 IMAD.WIDE R2, R75.reuse, 0x4, R70 ;  /* 0x000000044b02a825 */ /* 0x052fe200078e0246 */
[----:B------:R-:W-:Y:S02]  /*6c10*/  ISETP.GE.AND P6, PT, R78, UR4, PT ;  /* 0x000000044e007c0c */ /* 0x000fe4000bfc6270 */
[----:B------:R-:W-:Y:S02]  /*6c20*/  @!P3 LEA.HI R0, R0, R0, RZ, 0x1 ;  /* 0x000000000000b211 */ /* 0x000fe400078f08ff */
[----:B------:R0:W-:Y:S01]  /*6c30*/  @!P2 ST.E.64 desc[UR38][R2.64], R48 ;  /* 0x000000300200a985 */ /* 0x0001e2000c101b26 */
[----:B------:R-:W-:Y:S02]  /*6c40*/  @!P0 LEA.HI R68, R68, R68, RZ, 0x1 ;  /* 0x0000004444448211 */ /* 0x000fe400078f08ff */
[----:B------:R-:W-:Y:S01]  /*6c50*/  @!P3 LOP3.LUT R17, R0, 0xfffffffe, RZ, 0xc0, !PT ;  /* 0xfffffffe0011b812 */ /* 0x000fe200078ec0ff */
[----:B------:R-:W-:Y:S01]  /*6c60*/  VIADD R0, R75, 0x20 ;  /* 0x000000204b007836 */ /* 0x000fe20000000000 */
[----:B------:R-:W-:-:S02]  /*6c70*/  @!P1 LEA.HI R69, R69, R69, RZ, 0x1 ;  /* 0x0000004545459211 */ /* 0x000fc400078f08ff */
[----:B------:R-:W-:Y:S01]  /*6c80*/  @!P4 LEA.HI R76, R76, R76, RZ, 0x1 ;  /* 0x0000004c4c4cc211 */ /* 0x000fe200078f08ff */
[----:B------:R-:W-:Y:S01]  /*6c90*/  @!P3 IMAD.WIDE R16, R17, 0x4, R70 ;  /* 0x000000041110b825 */ /* 0x000fe200078e0246 */
[----:B------:R-:W-:Y:S02]  /*6ca0*/  ISETP.GE.AND P2, PT, R0, UR4, PT ;  /* 0x0000000400007c0c */ /* 0x000fe4000bf46270 */
[----:B------:R-:W-:Y:S02]  /*6cb0*/  @!P5 LEA.HI R77, R77, R77, RZ, 0x1 ;  /* 0x0000004d4d4dd211 */ /* 0x000fe400078f08ff */
[----:B------:R1:W-:Y:S01]  /*6cc0*/  @!P3 ST.E.64 desc[UR38][R16.64], R52 ;  /* 0x000000341000b985 */ /* 0x0003e2000c101b26 */
[----:B------:R-:W-:Y:S02]  /*6cd0*/  ISETP.GE.AND P3, PT, R74, UR4, PT ;  /* 0x000000044a007c0c */ /* 0x000fe4000bf66270 */
[----:B0-----:R-:W-:Y:S01]  /*6ce0*/  @!P0 LOP3.LUT R3, R68, 0xfffffffe, RZ, 0xc0, !PT ;  /* 0xfffffffe44038812 */ /* 0x001fe200078ec0ff */
[----:B------:R-:W-:Y:S01]  /*6cf0*/  VIADD R68, R75, 0x60 ;  /* 0x000000604b447836 */ /* 0x000fe20000000000 */
[----:B------:R-:W-:-:S03]  /*6d00*/  @!P6 LEA.HI R78, R78, R78, RZ, 0x1 ;  /* 0x0000004e4e4ee211 */ /* 0x000fc600078f08ff */
[----:B------:R-:W-:Y:S01]  /*6d10*/  @!P0 IMAD.WIDE R2, R3, 0x4, R70 ;  /* 0x0000000403028825 */ /* 0x000fe200078e0246 */
[----:B------:R-:W-:-:S04]  /*6d20*/  @!P2 LEA.HI R0, R0, R0, RZ, 0x1 ;  /* 0x000000000000a211 */ /* 0x000fc800078f08ff */
[----:B------:R-:W-:Y:S01]  /*6d30*/  @!P2 LOP3.LUT R49, R0, 0xfffffffe, RZ, 0xc0, !PT ;  /* 0xfffffffe0031a812 */ /* 0x000fe200078ec0ff */
[----:B------:R0:W-:Y:S01]  /*6d40*/  @!P0 ST.E.64 desc[UR38][R2.64], R44 ;  /* 0x0000002c02008985 */ /* 0x0001e2000c101b26 */
[----:B------:R-:W-:Y:S02]  /*6d50*/  @!P3 LEA.HI R74, R74, R74, RZ, 0x1 ;  /* 0x0000004a4a4ab211 */ /* 0x000fe400078f08ff */
[----:B-1----:R-:W-:Y:S01]  /*6d60*/  @!P1 LOP3.LUT R17, R69, 0xfffffffe, RZ, 0xc0, !PT ;  /* 0xfffffffe45119812 */ /* 0x002fe200078ec0ff */
[--C-:B------:R-:W-:Y:S01]  /*6d70*/  @!P2 IMAD.WIDE R48, R49, 0x4, R70.reuse ;  /* 0x000000043130a825 */ /* 0x100fe200078e0246 */
[----:B------:R-:W-:Y:S02]  /*6d80*/  @!P3 LOP3.LUT R53, R74, 0xfffffffe, RZ, 0xc0, !PT ;  /* 0xfffffffe4a35b812 */ /* 0x000fe400078ec0ff */
[----:B------:R-:W-:Y:S01]  /*6d90*/  @!P4 LOP3.LUT R69, R76, 0xfffffffe, RZ, 0xc0, !PT ;  /* 0xfffffffe4c45c812 */ /* 0x000fe200078ec0ff */
[----:B------:R-:W-:Y:S01]  /*6da0*/  @!P1 IMAD.WIDE R16, R17, 0x4, R70 ;  /* 0x0000000411109825 */ /* 0x000fe200078e0246 */
[----:B------:R-:W-:-:S04]  /*6db0*/  IADD3 R0, R75, 0x48, RZ ;  /* 0x000000484b007810 */ /* 0x000fc80007ffe0ff */
[----:B------:R1:W-:Y:S01]  /*6dc0*/  @!P1 ST.E.64 desc[UR38][R16.64], R56 ;  /* 0x0000003810009985 */ /* 0x0003e2000c101b26 */
[----:B0-----:R-:W-:Y:S01]  /*6dd0*/  @!P5 LOP3.LUT R45, R77, 0xfffffffe, RZ, 0xc0, !PT ;  /* 0xfffffffe4d2dd812 */ /* 0x001fe200078ec0ff */
[--C-:B------:R-:W-:Y:S01]  /*6de0*/  @!P3 IMAD.WIDE R2, R53, 0x4, R70.reuse ;  /* 0x000000043502b825 */ /* 0x100fe200078e0246 */
[----:B------:R-:W-:Y:S01]  /*6df0*/  @!P6 LOP3.LUT R53, R78, 0xfffffffe, RZ, 0xc0, !PT ;  /* 0xfffffffe4e35e812 */ /* 0x000fe200078ec0ff */
[----:B------:R0:W-:Y:S01]  /*6e00*/  @!P2 ST.E.64 desc[UR38][R48.64], R32 ;  /* 0x000000203000a985 */ /* 0x0001e2000c101b26 */
[----:B------:R-:W-:Y:S01]  /*6e10*/  ISETP.GE.AND P0, PT, R0, UR4, PT ;  /* 0x0000000400007c0c */ /* 0x000fe2000bf06270 */
[--C-:B------:R-:W-:Y:S02]  /*6e20*/  @!P5 IMAD.WIDE R44, R45, 0x4, R70.reuse ;  /* 0x000000042d2cd825 */ /* 0x100fe400078e0246 */
[----:B------:R2:W-:Y:S01]  /*6e30*/  @!P3 ST.E.64 desc[UR38][R2.64], R30 ;  /* 0x0000001e0200b985 */ /* 0x0005e2000c101b26 */
[----:B------:R-:W-:Y:S01]  /*6e40*/  ISETP.GE.AND P3, PT, R68, UR4, PT ;  /* 0x0000000444007c0c */ /* 0x000fe2000bf66270 */
[----:B------:R-:W-:-:S04]  /*6e50*/  @!P6 IMAD.WIDE R52, R53, 0x4, R70 ;  /* 0x000000043534e825 */ /* 0x000fc800078e0246 */
[----:B-1----:R-:W-:-:S04]  /*6e60*/  @!P4 IMAD.WIDE R16, R69, 0x4, R70 ;  /* 0x000000044510c825 */ /* 0x002fc800078e0246 */
[C---:B------:R-:W-:Y:S01]  /*6e70*/  VIADD R56, R75.reuse, 0x50 ;  /* 0x000000504b387836 */ /* 0x040fe20000000000 */
[----:B------:R1:W-:Y:S01]  /*6e80*/  @!P4 ST.E.64 desc[UR38][R16.64], R26 ;  /* 0x0000001a1000c985 */ /* 0x0003e2000c101b26 */
[C---:B------:R-:W-:Y:S01]  /*6e90*/  VIADD R57, R75.reuse, 0x58 ;  /* 0x000000584b397836 */ /* 0x040fe20000000000 */
[C---:B0-----:R-:W-:Y:S01]  /*6ea0*/  IADD3 R32, R75.reuse, 0x68, RZ ;  /* 0x000000684b207810 */ /* 0x041fe20007ffe0ff */
[C---:B--2---:R-:W-:Y:S01]  /*6eb0*/  VIADD R3, R75.reuse, 0x78 ;  /* 0x000000784b037836 */ /* 0x044fe20000000000 */
[----:B------:R0:W-:Y:S01]  /*6ec0*/  @!P5 ST.E.64 desc[UR38][R44.64], R40 ;  /* 0x000000282c00d985 */ /* 0x0001e2000c101b26 */
[----:B------:R-:W-:Y:S01]  /*6ed0*/  VIADD R33, R75, 0x70 ;  /* 0x000000704b217836 */ /* 0x000fe20000000000 */
[----:B------:R-:W-:Y:S02]  /*6ee0*/  ISETP.GE.AND P1, PT, R56, UR4, PT ;  /* 0x0000000438007c0c */ /* 0x000fe4000bf26270 */
[----:B------:R2:W-:Y:S01]  /*6ef0*/  @!P6 ST.E.64 desc[UR38][R52.64], R60 ;  /* 0x0000003c3400e985 */ /* 0x0005e2000c101b26 */
[----:B------:R-:W-:-:S02]  /*6f00*/  ISETP.GE.AND P2, PT, R57, UR4, PT ;  /* 0x0000000439007c0c */ /* 0x000fc4000bf46270 */
[----:B------:R-:W-:Y:S02]  /*6f10*/  ISETP.GE.AND P6, PT, R3, UR4, PT ;  /* 0x0000000403007c0c */ /* 0x000fe4000bfc6270 */
[----:B------:R-:W-:Y:S02]  /*6f20*/  ISETP.GE.AND P4, PT, R32, UR4, PT ;  /* 0x0000000420007c0c */ /* 0x000fe4000bf86270 */
[----:B------:R-:W-:Y:S02]  /*6f30*/  ISETP.GE.AND P5, PT, R33, UR4, PT ;  /* 0x0000000421007c0c */ /* 0x000fe4000bfa6270 */
[----:B------:R-:W-:Y:S02]  /*6f40*/  @!P0 LEA.HI R0, R0, R0, RZ, 0x1 ;  /* 0x0000000000008211 */ /* 0x000fe400078f08ff */
[----:B------:R-:W-:Y:S02]  /*6f50*/  @!P1 LEA.HI R56, R56, R56, RZ, 0x1 ;  /* 0x0000003838389211 */ /* 0x000fe400078f08ff */
[----:B------:R-:W-:-:S02]  /*6f60*/  @!P3 LEA.HI R68, R68, R68, RZ, 0x1 ;  /* 0x000000444444b211 */ /* 0x000fc400078f08ff */
[----:B------:R-:W-:Y:S02]  /*6f70*/  @!P2 LEA.HI R57, R57, R57, RZ, 0x1 ;  /* 0x000000393939a211 */ /* 0x000fe400078f08ff */
[----:B-1----:R-:W-:Y:S02]  /*6f80*/  @!P6 LEA.HI R16, R3, R3, RZ, 0x1 ;  /* 0x000000030310e211 */ /* 0x002fe400078f08ff */
[----:B------:R-:W-:Y:S02]  /*6f90*/  @!P4 LEA.HI R32, R32, R32, RZ, 0x1 ;  /* 0x000000202020c211 */ /* 0x000fe400078f08ff */
[----:B------:R-:W-:Y:S02]  /*6fa0*/  @!P5 LEA.HI R2, R33, R33, RZ, 0x1 ;  /* 0x000000212102d211 */ /* 0x000fe400078f08ff */
[----:B------:R-:W-:Y:S02]  /*6fb0*/  @!P0 LOP3.LUT R3, R0, 0xfffffffe, RZ, 0xc0, !PT ;  /* 0xfffffffe00038812 */ /* 0x000fe400078ec0ff */
[----:B------:R-:W-:-:S02]  /*6fc0*/  @!P1 LOP3.LUT R17, R56, 0xfffffffe, RZ, 0xc0, !PT ;  /* 0xfffffffe38119812 */ /* 0x000fc400078ec0ff */
[----:B------:R-:W-:Y:S02]  /*6fd0*/  @!P2 LOP3.LUT R27, R57, 0xfffffffe, RZ, 0xc0, !PT ;  /* 0xfffffffe391ba812 */ /* 0x000fe400078ec0ff */
[----:B------:R-:W-:Y:S02]  /*6fe0*/  @!P3 LOP3.LUT R31, R68, 0xfffffffe, RZ, 0xc0, !PT ;  /* 0xfffffffe441fb812 */ /* 0x000fe400078ec0ff */
[----:B------:R-:W-:Y:S01]  /*6ff0*/  @!P4 LOP3.LUT R33, R32, 0xfffffffe, RZ, 0xc0, !PT ;  /* 0xfffffffe2021c812 */ /* 0x000fe200078ec0ff */
[--C-:B------:R-:W-:Y:S01]  /*7000*/  @!P2 IMAD.WIDE R26, R27, 0x4, R70.reuse ;  /* 0x000000041b1aa825 */ /* 0x100fe200078e0246 */
[----:B0-----:R-:W-:Y:S02]  /*7010*/  @!P5 LOP3.LUT R41, R2, 0xfffffffe, RZ, 0xc0, !PT ;  /* 0xfffffffe0229d812 */ /* 0x001fe400078ec0ff */
        /* <DEDUP_REMOVED lines=14> */
.L_x_6504:
[----:B------:R-:W-:Y:S05]  /*7100*/  BSYNC B0 ;  /* 0x0000000000007941 */ /* 0x000fea0003800000 */
.L_x_6503:
[----:B------:R-:W-:Y:S01]  /*7110*/  ISETP.GE.AND P0, PT, R72, R73, PT ;  /* 0x000000494800720c */ /* 0x000fe20003f06270 */
[----:B--23--:R2:W3:Y:S04]  /*7120*/  SHFL.IDX PT, R17, R80, 0x1, 0x1c1f ;  /* 0x003c1f0050117f89 */ /* 0x00c4e800000e0000 */
[----:B------:R2:W0:Y:S08]  /*7130*/  SHFL.IDX PT, R16, R79, 0x1, 0x1c1f ;  /* 0x003c1f004f107f89 */ /* 0x00043000000e0000 */
[----:B--2---:R-:W-:Y:S05]  /*7140*/  @P0 BRA `(.L_x_6475) ;  /* 0x0000004400400947 */ /* 0x004fea0003800000 */
[----:B------:R-:W-:Y:S01]  /*7150*/  ULDC UR4, c[0x0][0xac8] ;  /* 0x0002b20000047ab9 */ /* 0x000fe20000000800 */
[C---:B------:R-:W-:Y:S01]  /*7160*/  VIADD R0, R75.reuse, 0x8 ;  /* 0x000000084b007836 */ /* 0x040fe20000000000 */
[C---:B------:R-:W-:Y:S01]  /*7170*/  ISETP.GE.AND P0, PT, R75.reuse, UR4, PT ;  /* 0x000000044b007c0c */ /* 0x040fe2000bf06270 */
[C---:B------:R-:W-:Y:S01]  /*7180*/  VIADD R6, R75.reuse, 0x18 ;  /* 0x000000184b067836 */ /* 0x040fe20000000000 */
[C---:B------:R-:W-:Y:S01]  /*7190*/  IADD3 R4, R75.reuse, 0x10, RZ ;  /* 0x000000104b047810 */ /* 0x040fe20007ffe0ff */
[C---:B------:R-:W-:Y:S01]  /*71a0*/  VIADD R8, R75.reuse, 0x20 ;  /* 0x000000204b087836 */ /* 0x040fe20000000000 */
[----:B------:R-:W-:Y:S01]  /*71b0*/  ISETP.GE.AND P5, PT, R0, UR4, PT ;  /* 0x0000000400007c0c */ /* 0x000fe2000bfa6270 */
[C---:B------:R-:W-:Y:S01]  /*71c0*/  VIADD R9, R75.reuse, 0x28 ;  /* 0x000000284b097836 */ /* 0x040fe20000000000 */
[----:B------:R-:W-:Y:S01]  /*71d0*/  ISETP.GE.AND P6, PT, R4, UR4, PT ;  /* 0x0000000404007c0c */ /* 0x000fe2000bfc6270 */
[C---:B------:R-:W-:Y:S01]  /*71e0*/  VIADD R15, R75.reuse, 0x38 ;  /* 0x000000384b0f7836 */ /* 0x040fe20000000000 */
[C---:B------:R-:W-:Y:S01]  /*71f0*/  IADD3 R14, R75.reuse, 0x30, RZ ;  /* 0x000000304b0e7810 */ /* 0x040fe20007ffe0ff */
[C---:B------:R-:W-:Y:S01]  /*7200*/  VIADD R26, R75.reuse, 0x40 ;  /* 0x000000404b1a7836 */ /* 0x040fe20000000000 */
[----:B------:R-:W-:Y:S01]  /*7210*/  ISETP.GE.AND P4, PT, R8, UR4, PT ;  /* 0x0000000408007c0c */ /* 0x000fe2000bf86270 */
[----:B------:R-:W-:Y:S01]  /*7220*/  VIADD R30, R75, 0x48 ;  /* 0x000000484b1e7836 */ /* 0x000fe20000000000 */
[----:B------:R-:W-:Y:S01]  /*7230*/  ISETP.GE.AND P3, PT, R9, UR4, PT ;  /* 0x0000000409007c0c */ /* 0x000fe2000bf66270 */
[----:B0--3--:R-:W-:Y:S01]  /*7240*/  @!P0 IMAD.WIDE R2, R75, 0x4, R16 ;  /* 0x000000044b028825 */ /* 0x009fe200078e0210 */
[----:B------:R-:W-:-:S02]  /*7250*/  ISETP.GE.AND P2, PT, R14, UR4, PT ;  /* 0x000000040e007c0c */ /* 0x000fc4000bf46270 */
[----:B------:R-:W-:Y:S02]  /*7260*/  ISETP.GE.AND P1, PT, R15, UR4, PT ;  /* 0x000000040f007c0c */ /* 0x000fe4000bf26270 */
[----:B------:R0:W-:Y:S01]  /*7270*/  @!P0 ST.E.64 desc[UR38][R2.64], R50 ;  /* 0x0000003202008985 */ /* 0x0001e2000c101b26 */
[----:B------:R-:W-:Y:S02]  /*7280*/  ISETP.GE.AND P0, PT, R6, UR4, PT ;  /* 0x0000000406007c0c */ /* 0x000fe4000bf06270 */
[----:B------:R-:W-:Y:S02]  /*7290*/  @!P5 LEA.HI R0, R0, R0, RZ, 0x1 ;  /* 0x000000000000d211 */ /* 0x000fe400078f08ff */
[----:B------:R-:W-:Y:S02]  /*72a0*/  @!P6 LEA.HI R4, R4, R4, RZ, 0x1 ;  /* 0x000000040404e211 */ /* 0x000fe400078f08ff */
[----:B------:R-:W-:Y:S02]  /*72b0*/  @!P5 LOP3.LUT R5, R0, 0xfffffffe, RZ, 0xc0, !PT ;  /* 0xfffffffe0005d812 */ /* 0x000fe400078ec0ff */
[----:B------:R-:W-:-:S02]  /*72c0*/  @!P6 LOP3.LUT R7, R4, 0xfffffffe, RZ, 0xc0, !PT ;  /* 0xfffffffe0407e812 */ /* 0x000fc400078ec0ff */
[----:B------:R-:W-:Y:S02]  /*72d0*/  @!P4 LEA.HI R8, R8, R8, RZ, 0x1 ;  /* 0x000000080808c211 */ /* 0x000fe400078f08ff */
[----:B------:R-:W-:Y:S01]  /*72e0*/  @!P3 LEA.HI R0, R9, R9, RZ, 0x1 ;  /* 0x000000090900b211 */ /* 0x000fe200078f08ff */
[--C-:B0-----:R-:W-:Y:S01]  /*72f0*/  @!P5 IMAD.WIDE R2, R5, 0x4, R16.reuse ;  /* 0x000000040502d825 */ /* 0x101fe200078e0210 */
[----:B------:R-:W-:Y:S02]  /*7300*/  @!P0 LEA.HI R6, R6, R6, RZ, 0x1 ;  /* 0x0000000606068211 */ /* 0x000fe400078f08ff */
[----:B------:R-:W-:Y:S01]  /*7310*/  @!P2 LEA.HI R14, R14, R14, RZ, 0x1 ;  /* 0x0000000e0e0ea211 */ /* 0x000fe200078f08ff */
[----:B------:R-:W-:Y:S01]  /*7320*/  @!P6 IMAD.WIDE R4, R7, 0x4, R16 ;  /* 0x000000040704e825 */ /* 0x000fe200078e0210 */
[----:B------:R-:W-:Y:S01]  /*7330*/  @!P1 LEA.HI R22, R15, R15, RZ, 0x1 ;  /* 0x0000000f0f169211 */ /* 0x000fe200078f08ff */
[----:B------:R0:W-:Y:S01]  /*7340*/  @!P5 ST.E.64 desc[UR38][R2.64], R46 ;  /* 0x0000002e0200d985 */ /* 0x0001e2000c101b26 */
[----:B------:R-:W-:-:S02]  /*7350*/  @!P0 LOP3.LUT R7, R6, 0xfffffffe, RZ, 0xc0, !PT ;  /* 0xfffffffe06078812 */ /* 0x000fc400078ec0ff */
[----:B------:R-:W-:Y:S01]  /*7360*/  @!P4 LOP3.LUT R9, R8, 0xfffffffe, RZ, 0xc0, !PT ;  /* 0xfffffffe0809c812 */ /* 0x000fe200078ec0ff */
[----:B------:R2:W-:Y:S01]  /*7370*/  @!P6 ST.E.64 desc[UR38][R4.64], R54 ;  /* 0x000000360400e985 */ /* 0x0005e2000c101b26 */
[----:B------:R-:W-:Y:S02]  /*7380*/  @!P3 LOP3.LUT R15, R0, 0xfffffffe, RZ, 0xc0, !PT ;  /* 0xfffffffe000fb812 */ /* 0x000fe400078ec0ff */
[----:B------:R-:W-:Y:S02]  /*7390*/  @!P2 LOP3.LUT R23, R14, 0xfffffffe, RZ, 0xc0, !PT ;  /* 0xfffffffe0e17a812 */ /* 0x000fe400078ec0ff */
[----:B------:R-:W-:Y:S01]  /*73a0*/  @!P1 LOP3.LUT R27, R22, 0xfffffffe, RZ, 0xc0, !PT ;  /* 0xfffffffe161b9812 */ /* 0x000fe200078ec0ff */
[----:B------:R-:W-:Y:S01]  /*73b0*/  VIADD R22, R75, 0x58 ;  /* 0x000000584b167836 */ /* 0x000fe20000000000 */
[----:B------:R-:W-:Y:S02]  /*73c0*/  ISETP.GE.AND P5, PT, R26, UR4, PT ;  /* 0x000000041a007c0c */ /* 0x000fe4000bfa6270 */
[----:B------:R-:W-:Y:S01]  /*73d0*/  ISETP.GE.AND P6, PT, R30, UR4, PT ;  /* 0x000000041e007c0c */ /* 0x000fe2000bfc6270 */
[----:B0-----:R-:W-:Y:S01]  /*73e0*/  @!P0 IMAD.WIDE R2, R7, 0x4, R16 ;  /* 0x0000000407028825 */ /* 0x001fe200078e0210 */
[----:B------:R-:W-:-:S02]  /*73f0*/  IADD3 R0, R75, 0x50, RZ ;  /* 0x000000504b007810 */ /* 0x000fc40007ffe0ff */
[----:B------:R-:W-:Y:S01]  /*7400*/  IADD3 R31, R75, 0x70, RZ ;  /* 0x000000704b1f7810 */ /* 0x000fe20007ffe0ff */
[--C-:B--2---:R-:W-:Y:S01]  /*7410*/  @!P4 IMAD.WIDE R4, R9, 0x4, R16.reuse ;  /* 0x000000040904c825 */ /* 0x104fe200078e0210 */
        /* <DEDUP_REMOVED lines=10> */
[----:B------:R-:W-:Y:S02]  /*74c0*/  @!P6 LEA.HI R30, R30, R30, RZ, 0x1 ;  /* 0x0000001e1e1ee211 */ /* 0x000fe400078f08ff */
[C---:B------:R-:W-:Y:S01]  /*74d0*/  VIADD R23, R75.reuse, 0x60 ;  /* 0x000000604b177836 */ /* 0x040fe20000000000 */
[----:B------:R-:W-:Y:S01]  /*74e0*/  @!P1 ST.E.64 desc[UR38][R14.64], R58 ;  /* 0x0000003a0e009985 */ /* 0x000fe2000c101b26 */
[C---:B------:R-:W-:Y:S01]  /*74f0*/  VIADD R27, R75.reuse, 0x68 ;  /* 0x000000684b1b7836 */ /* 0x040fe20000000000 */
[----:B------:R-:W-:Y:S01]  /*7500*/  ISETP.GE.AND P1, PT, R22, UR4, PT ;  /* 0x0000000416007c0c */ /* 0x000fe2000bf26270 */
[----:B------:R-:W-:Y:S01]  /*7510*/  VIADD R75, R75, 0x78 ;  /* 0x000000784b4b7836 */ /* 0x000fe20000000000 */
[----:B------:R-:W-:Y:S02]  /*7520*/  ISETP.GE.AND P2, PT, R23, UR4, PT ;  /* 0x0000000417007c0c */ /* 0x000fe4000bf46270 */
[----:B------:R-:W-:-:S02]  /*7530*/  ISETP.GE.AND P3, PT, R27, UR4, PT ;  /* 0x000000041b007c0c */ /* 0x000fc4000bf66270 */
[----:B0-----:R-:W-:Y:S02]  /*7540*/  @!P5 LOP3.LUT R3, R26, 0xfffffffe, RZ, 0xc0, !PT ;  /* 0xfffffffe1a03d812 */ /* 0x001fe400078ec0ff */
[----:B--2---:R-:W-:Y:S02]  /*7550*/  @!P6 LOP3.LUT R5, R30, 0xfffffffe, RZ, 0xc0, !PT ;  /* 0xfffffffe1e05e812 */ /* 0x004fe400078ec0ff */
        /* <DEDUP_REMOVED lines=8> */
[----:B---3--:R-:W-:Y:S01]  /*75e0*/  @!P0 LOP3.LUT R7, R0, 0xfffffffe, RZ, 0xc0, !PT ;  /* 0xfffffffe00078812 */ /* 0x008fe200078ec0ff */
[----:B------:R2:W-:Y:S01]  /*75f0*/  @!P6 ST.E.64 desc[UR38][R4.64], R62 ;  /* 0x0000003e0400e985 */ /* 0x0005e2000c101b26 */
[----:B-----5:R-:W-:Y:S02]  /*7600*/  @!P1 LOP3.LUT R9, R22, 0xfffffffe, RZ, 0xc0, !PT ;  /* 0xfffffffe16099812 */ /* 0x020fe400078ec0ff */
[----:B------:R-:W-:Y:S02]  /*7610*/  @!P2 LOP3.LUT R23, R23, 0xfffffffe, RZ, 0xc0, !PT ;  /* 0xfffffffe1717a812 */ /* 0x000fe400078ec0ff */
[----:B------:R-:W-:Y:S02]  /*7620*/  @!P3 LOP3.LUT R27, R27, 0xfffffffe, RZ, 0xc0, !PT ;  /* 0xfffffffe1b1bb812 */ /* 0x000fe400078ec0ff */
[----:B------:R-:W-:Y:S01]  /*7630*/  @!P4 LOP3.LUT R13, R31, 0xfffffffe, RZ, 0xc0, !PT ;  /* 0xfffffffe1f0dc812 */ /* 0x000fe200078ec0ff */
[----:B0-----:R-:W-:-:S04]  /*7640*/  @!P0 IMAD.WIDE R2, R7, 0x4, R16 ;  /* 0x0000000407028825 */ /* 0x001fc800078e0210 */
[--C-:B--2---:R-:W-:Y:S01]  /*7650*/  @!P1 IMAD.WIDE R4, R9, 0x4, R16.reuse ;  /* 0x0000000409049825 */ /* 0x104fe200078e0210 */
        /* <DEDUP_REMOVED lines=11> */
[----:B--2---:R-:W-:-:S05]  /*7710*/  LOP3.LUT R3, R75, 0xfffffffe, RZ, 0xc0, !PT ;  /* 0xfffffffe4b037812 */ /* 0x004fca00078ec0ff */
[----:B------:R-:W-:-:S05]  /*7720*/  IMAD.WIDE R2, R3, 0x4, R16 ;  /* 0x0000000403027825 */ /* 0x000fca00078e0210 */
[----:B------:R0:W-:Y:S01]  /*7730*/  ST.E.64 desc[UR38][R2.64], R150 ;  /* 0x0000009602007985 */ /* 0x0001e2000c101b26 */
[----:B------:R-:W-:Y:S05]  /*7740*/  BRA `(.L_x_6475) ;  /* 0x0000003c00c07947 */ /* 0x000fea0003800000 */
.L_x_6502:
        /* <DEDUP_REMOVED lines=14> */
[----:B------:R-:W-:Y:S01]  /*7830*/  USHF.R.S32.HI UR6, URZ, 0x1f, UR37 ;  /* 0x0000001f3f067899 */ /* 0x000fe20008011425 */
[----:B------:R-:W-:Y:S01]  /*7840*/  IMAD.MOV.U32 R5, RZ, RZ, R0 ;  /* 0x000000ffff057224 */ /* 0x000fe200078e0000 */
[----:B------:R-:W-:Y:S02]  /*7850*/  ULDC.64 UR8, c[0x0][0xbd0] ;  /* 0x0002f40000087ab9 */ /* 0x000fe40000000a00 */
[----:B------:R-:W-:Y:S02]  /*7860*/  UIMAD UR6, UR6, UR8, URZ ;  /* 0x00000008060672a4 */ /* 0x000fe4000f8e023f */
[----:B------:R-:W-:Y:S01]  /*7870*/  UIMAD.WIDE.U32 UR4, UR37, UR8, URZ ;  /* 0x00000008250472a5 */ /* 0x000fe2000f8e003f */
[----:B------:R-:W1:Y:S01]  /*7880*/  LDC.64 R10, c[0x0][0xbd8] ;  /* 0x0002f600ff0a7b82 */ /* 0x000e620000000a00 */
[----:B------:R-:W-:-:S04]  /*7890*/  UIMAD UR6, UR37, UR9, UR6 ;  /* 0x00000009250672a4 */ /* 0x000fc8000f8e0206 */
[----:B------:R-:W-:Y:S02]  /*78a0*/  UIADD3 UR6, UR5, UR6, URZ ;  /* 0x0000000605067290 */ /* 0x000fe4000fffe03f */
[----:B------:R-:W-:Y:S01]  /*78b0*/  IMAD.U32 R3, RZ, RZ, UR5 ;  /* 0x00000005ff037e24 */ /* 0x000fe2000f8e00ff */
[----:B------:R-:W2:Y:S01]  /*78c0*/  @P0 LDC R7, c[0x0][0xbec] ;  /* 0x0002fb00ff070b82 */ /* 0x000ea20000000800 */
[----:B------:R-:W-:Y:S01]  /*78d0*/  IMAD.U32 R2, RZ, RZ, UR4 ;  /* 0x00000004ff027e24 */ /* 0x000fe2000f8e00ff */
[----:B------:R-:W-:Y:S01]  /*78e0*/  ULDC.64 UR4, c[0x0][0xbe0] ;  /* 0x0002f80000047ab9 */ /* 0x000fe20000000a00 */
[----:B------:R-:W-:-:S05]  /*78f0*/  MOV R3, UR6 ;  /* 0x0000000600037c02 */ /* 0x000fca0008000f00 */
[----:B------:R-:W3:Y:S01]  /*7900*/  @P0 LDC R9, c[0x0][0xbf0] ;  /* 0x0002fc00ff090b82 */ /* 0x000ee20000000800 */
[----:B0-----:R-:W-:-:S07]  /*7910*/  USHF.R.S32.HI UR8, URZ, 0x1f, UR7 ;  /* 0x0000001f3f087899 */ /* 0x001fce0008011407 */
[----:B------:R-:W0:Y:S01]  /*7920*/  S2UR UR10, SR_CTAID.Y ;  /* 0x00000000000a79c3 */ /* 0x000e220000002600 */
[C---:B-1----:R-:W-:Y:S02]  /*7930*/  IMAD R12, R10.reuse, UR8, RZ ;  /* 0x000000080a0c7c24 */ /* 0x042fe4000f8e02ff */
[----:B------:R-:W-:-:S04]  /*7940*/  IMAD.WIDE.U32 R2, R10, UR7, R2 ;  /* 0x000000070a027c25 */ /* 0x000fc8000f8e0002 */
[----:B------:R-:W-:Y:S01]  /*7950*/  IMAD R11, R11, UR7, R12 ;  /* 0x000000070b0b7c24 */ /* 0x000fe2000f8e020c */
[----:B------:R-:W0:Y:S01]  /*7960*/  LDC R8, c[0x0][0xc50] ;  /* 0x00031400ff087b82 */ /* 0x000e220000000800 */
[----:B--2---:R-:W-:-:S04]  /*7970*/  @P0 IMAD.HI.U32 R4, R0, R7, RZ ;  /* 0x0000000700040227 */ /* 0x004fc800078e00ff */
[----:B------:R-:W-:Y:S02]  /*7980*/  IMAD R7, RZ, RZ, -UR37 ;  /* 0x80000025ff077e24 */ /* 0x000fe4000f8e02ff */
[----:B------:R-:W-:Y:S01]  /*7990*/  IMAD.IADD R3, R11, 0x1, R3 ;  /* 0x000000010b037824 */ /* 0x000fe200078e0203 */
[----:B---3--:R-:W-:Y:S01]  /*79a0*/  @P0 SHF.R.U32.HI R5, RZ, R9, R4 ;  /* 0x00000009ff050219 */ /* 0x008fe20000011604 */
[----:B0-----:R-:W-:-:S04]  /*79b0*/  IMAD R9, R8, R7, UR10 ;  /* 0x0000000a08097e24 */ /* 0x001fc8000f8e0207 */
        /* <DEDUP_REMOVED lines=21> */
.L_x_6473:
[----:B------:R-:W-:-:S08]  /*7b10*/  NOP ;  /* 0x0000000000007918 */ /* 0x000fd00000000000 */
[----:B------:R-:W0:-:S00]  /*7b20*/  USETMAXREG.DEALLOC.CTAPOOL 0x28 ;  /* 0x00000028000079c8 */ /* 0x000e0000080e0500 */
        /* <DEDUP_REMOVED lines=16> */
.L_x_6505:
[----:B------:R-:W-:Y:S01]  /*7c30*/  ULDC UR7, c[0x0][0xc50] ;  /* 0x0003140000077ab9 */ /* 0x000fe20000000800 */
[----:B------:R-:W-:Y:S01]  /*7c40*/  UMOV UR42, UR6 ;  /* 0x00000006002a7c82 */ /* 0x000fe20008000000 */
[----:B------:R-:W-:-:S11]  /*7c50*/  UISETP.NE.AND UP0, UPT, UR7, 0x1, UPT ;  /* 0x000000010700788c */ /* 0x000fd6000bf05270 */
[----:B------:R-:W-:Y:S01]  /*7c60*/  @UP0 ULDC UR4, c[0x0][0xc54] ;  /* 0x0003150000040ab9 */ /* 0x000fe20000000800 */
[----:B------:R-:W-:Y:S01]  /*7c70*/  @UP0 ULDC UR8, c[0x0][0xc58] ;  /* 0x0003160000080ab9 */ /* 0x000fe20000000800 */
[----:B------:R-:W-:-:S04]  /*7c80*/  UIMAD.WIDE.U32 UR4, UR6, UR4, URZ ;  /* 0x00000004060472a5 */ /* 0x000fc8000f8e003f */
[----:B------:R-:W-:-:S12]  /*7c90*/  @UP0 USHF.R.U32.HI UR42, URZ, UR8, UR5 ;  /* 0x000000083f2a0299 */ /* 0x000fd80008011605 */
.L_x_6506:
        /* <DEDUP_REMOVED lines=8> */
[----:B------:R-:W-:Y:S01]  /*7d20*/  ULDC.64 UR6, c[0x0][0x418] ;  /* 0x0001060000067ab9 */ /* 0x000fe20000000a00 */
[----:B------:R-:W-:Y:S01]  /*7d30*/  ULDC UR5, c[0x0][0x424] ;  /* 0x0001090000057ab9 */ /* 0x000fe20000000800 */
[----:B------:R-:W-:Y:S01]  /*7d40*/  ULDC UR43, c[0x0][0x2f0] ;  /* 0x0000bc00002b7ab9 */ /* 0x000fe20000000800 */
[----:B------:R-:W-:Y:S01]  /*7d50*/  IMAD.MOV.U32 R31, RZ, RZ, RZ ;  /* 0x000000ffff1f7224 */ /* 0x000fe200078e00ff */
[----:B0-----:R-:W-:-:S04]  /*7d60*/  ISETP.NE.U32.AND P0, PT, R2, RZ, PT ;  /* 0x000000ff0200720c */ /* 0x001fc80003f05070 */
[----:B------:R-:W-:Y:S01]  /*7d70*/  ISETP.NE.AND.EX P0, PT, R3, RZ, PT, P0 ;  /* 0x000000ff0300720c */ /* 0x000fe20003f05300 */
[----:B------:R-:W-:-:S12]  /*7d80*/  UISETP.NE.U32.AND UP0, UPT, UR6, URZ, UPT ;  /* 0x0000003f0600728c */ /* 0x000fd8000bf05070 */
        /* <DEDUP_REMOVED lines=10> */
[----:B------:R-:W-:Y:S02]  /*7e30*/  USHF.R.S32.HI UR6, URZ, 0x1f, UR5 ;  /* 0x0000001f3f067899 */ /* 0x000fe40008011405 */
[----:B------:R-:W-:Y:S02]  /*7e40*/  ULOP3.LUT UR47, UR4, 0xffff, URZ, 0xc0, !UPT ;  /* 0x0000ffff042f7892 */ /* 0x000fe4000f8ec03f */
[----:B------:R-:W-:Y:S01]  /*7e50*/  ULEA.HI UR6, UR6, UR5, URZ, 0x7 ;  /* 0x0000000506067291 */ /* 0x000fe2000f8f383f */
[----:B------:R-:W-:-:S03]  /*7e60*/  UMOV UR41, URZ ;  /* 0x0000003f00297c82 */ /* 0x000fc60008000000 */
[----:B------:R-:W-:-:S04]  /*7e70*/  USHF.R.S32.HI UR44, URZ, 0x7, UR6 ;  /* 0x000000073f2c7899 */ /* 0x000fc80008011406 */
[----:B01----:R-:W-:Y:S08]  /*7e80*/  @!P0 BRA `(.L_x_6508) ;  /* 0x0000000000848947 */ /* 0x003ff00003800000 */
[----:B------:R-:W-:-:S03]  /*7e90*/  USHF.R.U32.HI UR6, URZ, 0x10, UR4 ;  /* 0x000000103f067899 */ /* 0x000fc60008011604 */
[----:B------:R-:W-:Y:S01]  /*7ea0*/  UMOV UR4, URZ ;  /* 0x0000003f00047c82 */ /* 0x000fe20008000000 */
        /* <DEDUP_REMOVED lines=31> */
.L_x_6508:
        /* <DEDUP_REMOVED lines=33> */
.L_x_6509:
        /* <DEDUP_REMOVED lines=20> */
.L_x_6511:
        /* <DEDUP_REMOVED lines=15> */
.L_x_6510:
[----:B------:R-:W0:Y:S01]  /*84e0*/  LDC.64 R2, c[0x0][0x9f8] ;  /* 0x00027e00ff027b82 */ /* 0x000e220000000a00 */
[----:B------:R-:W-:-:S07]  /*84f0*/  IMAD.MOV.U32 R30, RZ, RZ, R34 ;  /* 0x000000ffff1e7224 */ /* 0x000fce00078e0022 */
[----:B------:R-:W1:Y:S01]  /*8500*/  LDC R29, c[0x0][0x430] ;  /* 0x00010c00ff1d7b82 */ /* 0x000e620000000800 */
[----:B------:R-:W-:Y:S02]  /*8510*/  MOV R22, UR49 ;  /* 0x0000003100167c02 */ /* 0x000fe40008000f00 */
[C---:B------:R-:W-:Y:S01]  /*8520*/  LOP3.LUT R0, R19.reuse, 0x7f, RZ, 0xc0, !PT ;  /* 0x0000007f13007812 */ /* 0x040fe200078ec0ff */
[----:B------:R-:W-:Y:S01]  /*8530*/  IMAD.SHL.U32 R33, R19, 0x10, RZ ;  /* 0x0000001013217824 */ /* 0x000fe200078e00ff */
[----:B------:R-:W-:Y:S01]  /*8540*/  LOP3.LUT R23, R23, 0xfffffff7, RZ, 0xc0, !PT ;  /* 0xfffffff717177812 */ /* 0x000fe200078ec0ff */
[----:B------:R-:W-:Y:S01]  /*8550*/  ULDC UR4, c[0x0][0x2f4] ;  /* 0x0000bd0000047ab9 */ /* 0x000fe20000000800 */
[----:B0-----:R-:W-:-:S04]  /*8560*/  ISETP.NE.U32.AND P0, PT, R2, RZ, PT ;  /* 0x000000ff0200720c */ /* 0x001fc80003f05070 */
[----:B------:R-:W-:-:S13]  /*8570*/  ISETP.NE.AND.EX P0, PT, R3, RZ, PT, P0 ;  /* 0x000000ff0300720c */ /* 0x000fda0003f05300 */
[----:B------:R-:W0:Y:S02]  /*8580*/  @P0 LDC.64 R2, c[0x0][0x9f8] ;  /* 0x00027e00ff020b82 */ /* 0x000e240000000a00 */
[----:B0-----:R-:W-:-:S05]  /*8590*/  @P0 IMAD.WIDE R2, R34, 0x4, R2 ;  /* 0x0000000422020825 */ /* 0x001fca00078e0202 */
[----:B------:R0:W2:Y:S01]  /*85a0*/  @P0 LDG.E R30, desc[UR38][R2.64] ;  /* 0x00000026021e0981 */ /* 0x0000a2000c1e1900 */
[----:B------:R-:W-:Y:S01]  /*85b0*/  SHF.R.U32.HI R28, RZ, 0x3, R0 ;  /* 0x00000003ff1c7819 */ /* 0x000fe20000011600 */
[----:B------:R-:W-:Y:S01]  /*85c0*/  VIADD R22, R22, 0xffffffff ;  /* 0xffffffff16167836 */ /* 0x000fe20000000000 */
[----:B------:R-:W-:Y:S02]  /*85d0*/  LOP3.LUT R33, R33, 0x70, RZ, 0xc0, !PT ;  /* 0x0000007021217812 */ /* 0x000fe400078ec0ff */
[----:B-1----:R-:W-:Y:S01]  /*85e0*/  ISETP.NE.AND P1, PT, R29, 0x1, PT ;  /* 0x000000011d00780c */ /* 0x002fe20003f25270 */
[----:B------:R-:W-:-:S05]  /*85f0*/  IMAD R4, R22, 0x80, R28 ;  /* 0x0000008016047824 */ /* 0x000fca00078e021c */
[----:B------:R-:W-:-:S04]  /*8600*/  IADD3 R8, R33, R4, RZ ;  /* 0x0000000421087210 */ /* 0x000fc80007ffe0ff */
[C---:B------:R-:W-:Y:S01]  /*8610*/  ISETP.GE.AND P0, PT, R8.reuse, UR43, PT ;  /* 0x0000002b08007c0c */ /* 0x040fe2000bf06270 */
[----:B-----5:R-:W-:Y:S02]  /*8620*/  IMAD.IADD R8, R8, 0x1, R31 ;  /* 0x0000000108087824 */ /* 0x020fe400078e021f */
[----:B0-----:R-:W0:Y:S01]  /*8630*/  @P1 LDC R3, c[0x0][0x434] ;  /* 0x00010d00ff031b82 */ /* 0x001e220000000800 */
[----:B------:R-:W-:Y:S01]  /*8640*/  @P1 LOP3.LUT R23, R23, 0x8, RZ, 0xfc, !PT ;  /* 0x0000000817171812 */ /* 0x000fe200078efcff */
[----:B------:R-:W-:-:S06]  /*8650*/  IMAD.MOV.U32 R9, RZ, RZ, R8 ;  /* 0x000000ffff097224 */ /* 0x000fcc00078e0008 */
[----:B------:R-:W1:Y:S08]  /*8660*/  @P1 LDC R11, c[0x0][0x438] ;  /* 0x00010e00ff0b1b82 */ /* 0x000e700000000800 */
[----:B------:R-:W3:Y:S08]  /*8670*/  @!P0 LDC.64 R4, c[0x0][0x428] ;  /* 0x00010a00ff048b82 */ /* 0x000ef00000000a00 */
[----:B------:R-:W4:Y:S01]  /*8680*/  @!P0 LDC.64 R6, c[0x0][0x418] ;  /* 0x00010600ff068b82 */ /* 0x000f220000000a00 */
[----:B0-----:R-:W-:-:S05]  /*8690*/  @P1 IMAD.HI.U32 R2, R8, R3, RZ ;  /* 0x0000000308021227 */ /* 0x001fca00078e00ff */
[----:B-1----:R-:W-:-:S04]  /*86a0*/  @P1 SHF.R.U32.HI R9, RZ, R11, R2 ;  /* 0x0000000bff091219 */ /* 0x002fc80000011602 */
[----:B------:R-:W-:Y:S02]  /*86b0*/  @!P0 SHF.R.S32.HI R3, RZ, 0x1f, R9 ;  /* 0x0000001fff038819 */ /* 0x000fe40000011409 */
[----:B------:R-:W-:Y:S01]  /*86c0*/  LOP3.LUT R23, R23, 0xfffffffe, RZ, 0xc0, !PT ;  /* 0xfffffffe17177812 */ /* 0x000fe200078ec0ff */
[----:B------:R-:W-:-:S03]  /*86d0*/  UMOV UR5, 0xffffffff ;  /* 0xffffffff00057882 */ /* 0x000fc60000000000 */
[----:B------:R-:W-:Y:S02]  /*86e0*/  LOP3.LUT R23, R23, 0xfffffffd, RZ, 0xc0, !PT ;  /* 0xfffffffd17177812 */ /* 0x000fe400078ec0ff */
[----:B--2---:R-:W-:-:S05]  /*86f0*/  SHF.R.S32.HI R27, RZ, 0x1f, R30 ;  /* 0x0000001fff1b7819 */ /* 0x004fca000001141e */
[----:B---3--:R-:W-:-:S04]  /*8700*/  @!P0 IMAD R2, R27, R4, RZ ;  /* 0x000000041b028224 */ /* 0x008fc800078e02ff */
[----:B------:R-:W-:Y:S02]  /*8710*/  @!P0 IMAD R11, R30, R5, R2 ;  /* 0x000000051e0b8224 */ /* 0x000fe400078e0202 */
[----:B------:R-:W-:-:S04]  /*8720*/  @!P0 IMAD.MOV.U32 R2, RZ, RZ, R9 ;  /* 0x000000ffff028224 */ /* 0x000fc800078e0009 */
[----:B------:R-:W-:-:S03]  /*8730*/  @!P0 IMAD.WIDE.U32 R4, R30, R4, R2 ;  /* 0x000000041e048225 */ /* 0x000fc600078e0002 */
[----:B----4-:R-:W-:Y:S01]  /*8740*/  @!P0 LEA R2, P1, R4, R6, 0x2 ;  /* 0x0000000604028211 */ /* 0x010fe200078210ff */
[----:B------:R-:W-:Y:S01]  /*8750*/  IMAD.SHL.U32 R6, R19, 0x8, RZ ;  /* 0x0000000813067824 */ /* 0x000fe200078e00ff */
[----:B------:R-:W-:-:S04]  /*8760*/  @!P0 IADD3 R3, R5, R11, RZ ;  /* 0x0000000b05038210 */ /* 0x000fc80007ffe0ff */
[----:B------:R-:W-:Y:S01]  /*8770*/  @!P0 LEA.HI.X R3, R4, R7, R3, 0x2, P1 ;  /* 0x0000000704038211 */ /* 0x000fe200008f1403 */
[----:B------:R-:W-:Y:S01]  /*8780*/  IMAD.MOV.U32 R7, RZ, RZ, RZ ;  /* 0x000000ffff077224 */ /* 0x000fe200078e00ff */
[----:B------:R-:W-:-:S04]  /*8790*/  LOP3.LUT R26, R6, 0x38, RZ, 0xc0, !PT ;  /* 0x00000038061a7812 */ /* 0x000fc800078ec0ff */
[C---:B------:R-:W-:Y:S01]  /*87a0*/  LOP3.LUT R25, R26.reuse, 0x40, RZ, 0xfc, !PT ;  /* 0x000000401a197812 */ /* 0x040fe200078efcff */
[----:B------:R0:W5:Y:S01]  /*87b0*/  @!P0 LDG.E R7, desc[UR38][R2.64] ;  /* 0x0000002602078981 */ /* 0x000162000c1e1900 */
[----:B------:R-:W-:Y:S02]  /*87c0*/  ISETP.GE.AND P1, PT, R26, UR4, PT ;  /* 0x000000041a007c0c */ /* 0x000fe4000bf26270 */
[----:B------:R-:W-:-:S11]  /*87d0*/  ISETP.GE.AND P0, PT, R25, UR4, PT ;  /* 0x0000000419007c0c */ /* 0x000fd6000bf06270 */
[----:B------:R-:W-:-:S04]  /*87e0*/  @P1 LOP3.LUT R23, R23, 0x2, RZ, 0xfc, !PT ;  /* 0x0000000217171812 */ /* 0x000fc800078efcff */
[----:B------:R-:W-:Y:S01]  /*87f0*/  @P0 LOP3.LUT R23, R23, 0x1, RZ, 0xfc, !PT ;  /* 0x0000000117170812 */ /* 0x000fe200078efcff */
[----:B0-----:R-:W-:Y:S06]  /*8800*/  BRA.DIV UR5, `(.L_x_6512) ;  /* 0x0000003205107947 */ /* 0x001fec000b800000 */
.L_x_6554:
[----:B------:R-:W-:Y:S01]  /*8810*/  ULOP3.LUT UR4, UR40, 0x2, URZ, 0xfc, !UPT ;  /* 0x0000000228047892 */ /* 0x000fe2000f8efc3f */
[----:B------:R-:W-:Y:S01]  /*8820*/  IADD3 R4, -R9, RZ, RZ ;  /* 0x000000ff09047210 */ /* 0x000fe20007ffe1ff */
[----:B------:R-:W-:Y:S01]  /*8830*/  IMAD.U32 R24, RZ, RZ, UR42 ;  /* 0x0000002aff187e24 */ /* 0x000fe2000f8e00ff */
[----:B------:R-:W-:-:S03]  /*8840*/  LOP3.LUT R23, R23, 0xfffffffb, RZ, 0xc0, !PT ;  /* 0xfffffffb17177812 */ /* 0x000fc600078ec0ff */
[----:B------:R-:W-:Y:S01]  /*8850*/  IMAD.U32 R18, RZ, RZ, UR4 ;  /* 0x00000004ff127e24 */ /* 0x000fe2000f8e00ff */
[----:B------:R-:W-:Y:S01]  /*8860*/  SHF.R.S32.HI R24, RZ, 0x1f, R24 ;  /* 0x0000001fff187819 */ /* 0x000fe20000011418 */
[----:B------:R-:W-:-:S03]  /*8870*/  IMAD R4, R29, R4, R8 ;  /* 0x000000041d047224 */ /* 0x000fc600078e0208 */
[----:B------:R-:W-:-:S13]  /*8880*/  ISETP.NE.AND P0, PT, R18, 0x3, PT ;  /* 0x000000031200780c */ /* 0x000fda0003f05270 */
[----:B------:R-:W-:Y:S01]  /*8890*/  @P0 LOP3.LUT R23, R23, 0x4, RZ, 0xfc, !PT ;  /* 0x0000000417170812 */ /* 0x000fe200078efcff */
[----:B------:R-:W-:Y:S06]  /*88a0*/  @!P0 BRA `(.L_x_6513) ;  /* 0x0000000000048947 */ /* 0x000fec0003800000 */
[----:B------:R-:W-:Y:S01]  /*88b0*/  BPT.TRAP 0x1 ;  /* 0x000000040000795c */ /* 0x000fe20000300000 */
.L_x_6513:
        /* <DEDUP_REMOVED lines=9> */
[----:B------:R-:W-:Y:S02]  /*8950*/  IMAD.MOV.U32 R9, RZ, RZ, 0x1 ;  /* 0x00000001ff097424 */ /* 0x000fe400078e00ff */
[----:B------:R-:W-:Y:S02]  /*8960*/  IMAD R10, R8, UR4, RZ ;  /* 0x00000004080a7c24 */ /* 0x000fe4000f8e02ff */
[----:B------:R-:W-:Y:S01]  /*8970*/  IMAD.WIDE.U32 R2, R7, UR4, R2 ;  /* 0x0000000407027c25 */ /* 0x000fe2000f8e0002 */
[----:B------:R-:W-:-:S03]  /*8980*/  SHF.L.U32 R9, R9, 0x1f, RZ ;  /* 0x0000001f09097819 */ /* 0x000fc600000006ff */
[----:B------:R-:W-:Y:S01]  /*8990*/  IMAD R11, R7, UR5, R10 ;  /* 0x00000005070b7c24 */ /* 0x000fe2000f8e020a */
[----:B------:R-:W0:Y:S01]  /*89a0*/  SYNCS.PHASECHK.TRANS64.TRYWAIT P0, [UR45+0x28840], R9 ;  /* 0x02884009ff0075a7 */ /* 0x000e22000800016d */
[----:B------:R-:W-:-:S03]  /*89b0*/  ULDC.64 UR4, c[0x0][0x330] ;  /* 0x0000cc0000047ab9 */ /* 0x000fc60000000a00 */
        /* <DEDUP_REMOVED lines=9> */
[----:B0-----:R-:W-:Y:S06]  /*8a50*/  @!P0 BRA `(.L_x_6514) ;  /* 0x0000002c009c8947 */ /* 0x001fec0003800000 */
.L_x_6555:
[----:B------:R-:W-:Y:S01]  /*8a60*/  ULDC.64 UR4, c[0x0][0x300] ;  /* 0x0000c00000047ab9 */ /* 0x000fe20000000a00 */
[----:B------:R-:W-:Y:S01]  /*8a70*/  R2UR UR6, R24 ;  /* 0x00000000180672ca */ /* 0x000fe200000e0000 */
[----:B------:R-:W-:Y:S01]  /*8a80*/  IMAD R5, R5, UR4, RZ ;  /* 0x0000000405057c24 */ /* 0x000fe2000f8e02ff */
[C---:B------:R-:W-:Y:S02]  /*8a90*/  LOP3.LUT P3, RZ, R23.reuse, 0x2, RZ, 0xc0, !PT ;  /* 0x0000000217ff7812 */ /* 0x040fe4000786c0ff */
[----:B------:R-:W-:Y:S01]  /*8aa0*/  LOP3.LUT P2, RZ, R23, 0x1, RZ, 0xc0, !PT ;  /* 0x0000000117ff7812 */ /* 0x000fe2000784c0ff */
[C---:B------:R-:W-:Y:S02]  /*8ab0*/  IMAD R3, R4.reuse, UR5, R5 ;  /* 0x0000000504037c24 */ /* 0x040fe4000f8e0205 */
[----:B------:R-:W-:Y:S01]  /*8ac0*/  IMAD.WIDE.U32 R4, R4, UR4, RZ ;  /* 0x0000000404047c25 */ /* 0x000fe2000f8e00ff */
[----:B------:R-:W-:-:S03]  /*8ad0*/  ULDC.64 UR4, c[0x0][0x310] ;  /* 0x0000c40000047ab9 */ /* 0x000fc60000000a00 */
[----:B------:R-:W-:Y:S01]  /*8ae0*/  IMAD.IADD R5, R5, 0x1, R3 ;  /* 0x0000000105057824 */ /* 0x000fe200078e0203 */
[----:B------:R-:W-:Y:S01]  /*8af0*/  LOP3.LUT R3, R6, 0x1c0, RZ, 0xc0, !PT ;  /* 0x000001c006037812 */ /* 0x000fe200078ec0ff */
[----:B------:R-:W-:Y:S02]  /*8b00*/  IMAD R8, R8, UR4, RZ ;  /* 0x0000000408087c24 */ /* 0x000fe4000f8e02ff */
[----:B------:R-:W-:Y:S01]  /*8b10*/  IMAD.WIDE.U32 R4, R7, UR4, R4 ;  /* 0x0000000407047c25 */ /* 0x000fe2000f8e0004 */
[----:B------:R-:W-:-:S03]  /*8b20*/  LOP3.LUT R6, R3, 0x38, R6, 0xf8, !PT ;  /* 0x0000003803067812 */ /* 0x000fc600078ef806 */
[----:B0-----:R-:W-:Y:S01]  /*8b30*/  IMAD R9, R7, UR5, R8 ;  /* 0x0000000507097c24 */ /* 0x001fe2000f8e0208 */
[----:B------:R-:W-:Y:S01]  /*8b40*/  ULDC.64 UR4, c[0x0][0x308] ;  /* 0x0000c20000047ab9 */ /* 0x000fe20000000a00 */
[----:B------:R-:W-:Y:S01]  /*8b50*/  IMAD.MOV.U32 R3, RZ, RZ, -0x80 ;  /* 0xffffff80ff037424 */ /* 0x000fe200078e00ff */
[----:B------:R-:W-:Y:S01]  /*8b60*/  LOP3.LUT R8, R6, 0x38, R19, 0x78, !PT ;  /* 0x0000003806087812 */ /* 0x000fe200078e7813 */
[----:B------:R-:W-:Y:S01]  /*8b70*/  IMAD.U32 R7, RZ, RZ, UR4 ;  /* 0x00000004ff077e24 */ /* 0x000fe2000f8e00ff */
[----:B------:R-:W-:Y:S01]  /*8b80*/  UIMAD UR4, UR6, UR4, URZ ;  /* 0x00000004060472a4 */ /* 0x000fe2000f8e023f */
[----:B------:R-:W-:Y:S01]  /*8b90*/  IADD3 R5, R5, R9, RZ ;  /* 0x0000000905057210 */ /* 0x000fe20007ffe0ff */
[----:B------:R-:W-:Y:S01]  /*8ba0*/  IMAD R3, R22, R3, UR43 ;  /* 0x0000002b16037e24 */ /* 0x000fe2000f8e0203 */
[----:B------:R-:W-:Y:S01]  /*8bb0*/  ULDC.64 UR6, c[0x0][0x2e8] ;  /* 0x0000ba0000067ab9 */ /* 0x000fe20000000a00 */
[----:B------:R-:W-:Y:S01]  /*8bc0*/  UIMAD UR4, UR42, UR5, UR4 ;  /* 0x000000052a0472a4 */ /* 0x000fe2000f8e0204 */
[----:B------:R-:W-:Y:S01]  /*8bd0*/  SHF.L.U32 R19, R0, 0x3, RZ ;  /* 0x0000000300137819 */ /* 0x000fe200000006ff */
[----:B------:R-:W-:-:S03]  /*8be0*/  IMAD.WIDE.U32 R4, R7, UR42, R4 ;  /* 0x0000002a07047c25 */ /* 0x000fc6000f8e0004 */
[----:B------:R-:W-:Y:S01]  /*8bf0*/  LOP3.LUT R19, R8, 0x200, R19, 0xf8, !PT ;  /* 0x0000020008137812 */ /* 0x000fe200078ef813 */
[----:B------:R-:W-:Y:S01]  /*8c00*/  IMAD.IADD R6, R3, 0x1, -R28 ;  /* 0x0000000103067824 */ /* 0x000fe200078e0a1c */
[----:B------:R-:W-:Y:S01]  /*8c10*/  LEA R0, P1, R4, UR6, 0x1 ;  /* 0x0000000604007c11 */ /* 0x000fe2000f8208ff */
[----:B------:R-:W-:Y:S01]  /*8c20*/  VIADD R3, R5, UR4 ;  /* 0x0000000405037c36 */ /* 0x000fe20008000000 */
[----:B------:R-:W-:Y:S02]  /*8c30*/  UMOV UR4, 0xffffffff ;  /* 0xffffffff00047882 */ /* 0x000fe40000000000 */
[----:B------:R-:W-:Y:S02]  /*8c40*/  ISETP.GE.AND P0, PT, R6, 0x1, PT ;  /* 0x000000010600780c */ /* 0x000fe40003f06270 */
[----:B------:R-:W-:Y:S01]  /*8c50*/  LEA.HI.X R3, R4, UR7, R3, 0x1, P1 ;  /* 0x0000000704037c11 */ /* 0x000fe200088f0c03 */
[----:B------:R-:W-:Y:S10]  /*8c60*/  BRA.DIV UR4, `(.L_x_6515) ;  /* 0x0000002e04307947 */ /* 0x000ff4000b800000 */
[----:B------:R-:W-:Y:S01]  /*8c70*/  SHFL.IDX PT, R5, R3, RZ, 0x181f ;  /* 0x00181fff03057589 */ /* 0x000fe200000e0000 */
[----:B------:R-:W-:Y:S02]  /*8c80*/  @P0 LEA R9, R19, UR45, 0x1 ;  /* 0x0000002d13090c11 */ /* 0x000fe4000f8e08ff */
[----:B------:R-:W-:Y:S01]  /*8c90*/  ISETP.GE.AND P1, PT, R6, 0x21, PT ;  /* 0x000000210600780c */ /* 0x000fe20003f26270 */
[----:B------:R-:W0:Y:S04]  /*8ca0*/  SHFL.IDX PT, R4, R0, RZ, 0x181f ;  /* 0x00181fff00047589 */ /* 0x000e2800000e0000 */
[----:B------:R-:W-:Y:S04]  /*8cb0*/  SHFL.IDX PT, R8, R3, 0x1, 0x181f ;  /* 0x00381f0003087f89 */ /* 0x000fe800000e0000 */
[----:B------:R-:W1:Y:S04]  /*8cc0*/  SHFL.IDX PT, R14, R0, 0x1, 0x181f ;  /* 0x00381f00000e7f89 */ /* 0x000e6800000e0000 */
[----:B------:R-:W2:Y:S04]  /*8cd0*/  SHFL.IDX PT, R37, R0, 0x2, 0x181f ;  /* 0x00581f0000257f89 */ /* 0x000ea800000e0000 */
[----:B------:R-:W3:Y:S04]  /*8ce0*/  SHFL.IDX PT, R10, R3, 0x2, 0x181f ;  /* 0x00581f00030a7f89 */ /* 0x000ee800000e0000 */
[----:B------:R-:W-:Y:S01]  /*8cf0*/  SHFL.IDX PT, R7, R3, 0x3, 0x181f ;  /* 0x00781f0003077f89 */ /* 0x000fe200000e0000 */
[----:B0-----:R-:W-:-:S03]  /*8d00*/  @P0 IMAD.WIDE.U32 R4, R26, 0x2, R4 ;  /* 0x000000021a040825 */ /* 0x001fc600078e0004 */
[----:B------:R-:W0:Y:S04]  /*8d10*/  SHFL.IDX PT, R32, R0, 0x3, 0x181f ;  /* 0x00781f0000207f89 */ /* 0x000e2800000e0000 */
[----:B------:R-:W-:Y:S04]  /*8d20*/  @P0 LDGSTS.E.BYPASS.LTC128B.128 [R9+0x18400], desc[UR38][R4.64], !P3 ;  /* 0x1840000004090fae */ /* 0x000fe8000d901d66 */
[----:B------:R1:W-:Y:S01]  /*8d30*/  @P0 LDGSTS.E.BYPASS.LTC128B.128 [R9+0x1c400], desc[UR38][R4.64+0x80], !P2 ;  /* 0x1c40008004090fae */ /* 0x0003e2000d101d66 */
[----:B------:R-:W-:Y:S01]  /*8d40*/  ISETP.GE.AND P0, PT, R6, 0x11, PT ;  /* 0x000000110600780c */ /* 0x000fe20003f06270 */
[----:B-1----:R-:W-:-:S02]  /*8d50*/  IMAD.MOV.U32 R4, RZ, RZ, R14 ;  /* 0x000000ffff047224 */ /* 0x002fc400078e000e */
[----:B------:R-:W-:-:S10]  /*8d60*/  IMAD.MOV.U32 R5, RZ, RZ, R8 ;  /* 0x000000ffff057224 */ /* 0x000fd400078e0008 */
[C---:B------:R-:W-:Y:S01]  /*8d70*/  @P0 LEA R36, R19.reuse, UR45, 0x1 ;  /* 0x0000002d13240c11 */ /* 0x040fe2000f8e08ff */
[----:B------:R-:W1:Y:S01]  /*8d80*/  SHFL.IDX PT, R14, R0, 0x4, 0x181f ;  /* 0x00981f00000e7f89 */ /* 0x000e6200000e0000 */
[C---:B------:R-:W-:Y:S01]  /*8d90*/  @P0 IMAD.WIDE.U32 R20, R26.reuse, 0x2, R4 ;  /* 0x000000021a140825 */ /* 0x040fe200078e0004 */
[----:B--2---:R-:W-:Y:S02]  /*8da0*/  MOV R4, R37 ;  /* 0x0000002500047202 */ /* 0x004fe40000000f00 */
[----:B------:R-:W-:Y:S01]  /*8db0*/  @P1 LEA R37, R19, UR45, 0x1 ;  /* 0x0000002d13251c11 */ /* 0x000fe2000f8e08ff */
[----:B---3--:R-:W-:Y:S01]  /*8dc0*/  IMAD.MOV.U32 R5, RZ, RZ, R10 ;  /* 0x000000ffff057224 */ /* 0x008fe200078e000a */
[----:B------:R-:W-:Y:S01]  /*8dd0*/  @P0 LDGSTS.E.BYPASS.LTC128B.128 [R36+0x18c00], desc[UR38][R20.64], !P3 ;  /* 0x18c0000014240fae */ /* 0x000fe2000d901d66 */
[----:B------:R-:W-:-:S03]  /*8de0*/  @P1 IMAD.WIDE.U32 R8, R26, 0x2, R4 ;  /* 0x000000021a081825 */ /* 0x000fc600078e0004 */
[----:B------:R-:W-:Y:S01]  /*8df0*/  @P0 LDGSTS.E.BYPASS.LTC128B.128 [R36+0x1cc00], desc[UR38][R20.64+0x80], !P2 ;  /* 0x1cc0008014240fae */ /* 0x000fe2000d101d66 */
[----:B------:R-:W-:Y:S01]  /*8e00*/  ISETP.GE.AND P0, PT, R6, 0x31, PT ;  /* 0x000000310600780c */ /* 0x000fe20003f06270 */
[----:B0-----:R-:W-:Y:S02]  /*8e10*/  IMAD.MOV.U32 R4, RZ, RZ, R32 ;  /* 0x000000ffff047224 */ /* 0x001fe400078e0020 */
[----:B------:R-:W0:Y:S01]  /*8e20*/  SHFL.IDX PT, R10, R3, 0x4, 0x181f ;  /* 0x00981f00030a7f89 */ /* 0x000e2200000e0000 */
[----:B------:R-:W-:-:S03]  /*8e30*/  IMAD.MOV.U32 R5, RZ, RZ, R7 ;  /* 0x000000ffff057224 */ /* 0x000fc600078e0007 */
[----:B------:R-:W-:Y:S04]  /*8e40*/  @P1 LDGSTS.E.BYPASS.LTC128B.128 [R37+0x19400], desc[UR38][R8.64], !P3 ;  /* 0x1940000008251fae */ /* 0x000fe8000d901d66 */
[----:B------:R2:W-:Y:S01]  /*8e50*/  @P1 LDGSTS.E.BYPASS.LTC128B.128 [R37+0x1d400], desc[UR38][R8.64+0x80], !P2 ;  /* 0x1d40008008251fae */ /* 0x0005e2000d101d66 */
[----:B------:R-:W-:Y:S01]  /*8e60*/  ISETP.GE.AND P1, PT, R6, 0x51, PT ;  /* 0x000000510600780c */ /* 0x000fe20003f26270 */
[----:B------:R-:W-:Y:S01]  /*8e70*/  @P0 IMAD.WIDE.U32 R4, R26, 0x2, R4 ;  /* 0x000000021a040825 */ /* 0x000fe200078e0004 */
[----:B------:R-:W-:Y:S01]  /*8e80*/  @P0 LEA R7, R19, UR45, 0x1 ;  /* 0x0000002d13070c11 */ /* 0x000fe2000f8e08ff */
[----:B------:R-:W3:Y:S04]  /*8e90*/  SHFL.IDX PT, R32, R3, 0x5, 0x181f ;  /* 0x00b81f0003207f89 */ /* 0x000ee800000e0000 */
[----:B------:R-:W-:Y:S04]  /*8ea0*/  @P0 LDGSTS.E.BYPASS.LTC128B.128 [R7+0x19c00], desc[UR38][R4.64], !P3 ;  /* 0x19c0000004070fae */ /* 0x000fe8000d901d66 */
[----:B------:R4:W-:Y:S01]  /*8eb0*/  @P0 LDGSTS.E.BYPASS.LTC128B.128 [R7+0x1dc00], desc[UR38][R4.64+0x80], !P2 ;  /* 0x1dc0008004070fae */ /* 0x0009e2000d101d66 */
[----:B------:R-:W-:-:S03]  /*8ec0*/  ISETP.GE.AND P0, PT, R6, 0x41, PT ;  /* 0x000000410600780c */ /* 0x000fc60003f06270 */
[----:B--2---:R-:W2:Y:S04]  /*8ed0*/  SHFL.IDX PT, R37, R0, 0x5, 0x181f ;  /* 0x00b81f0000257f89 */ /* 0x004ea800000e0000 */
[----:B------:R-:W5:Y:S04]  /*8ee0*/  SHFL.IDX PT, R36, R0, 0x6, 0x181f ;  /* 0x00d81f0000247f89 */ /* 0x000f6800000e0000 */
[----:B----4-:R-:W4:Y:S01]  /*8ef0*/  SHFL.IDX PT, R7, R3, 0x6, 0x181f ;  /* 0x00d81f0003077f89 */ /* 0x010f2200000e0000 */
[----:B-1----:R-:W-:Y:S01]  /*8f00*/  MOV R4, R14 ;  /* 0x0000000e00047202 */ /* 0x002fe20000000f00 */
[----:B0-----:R-:W-:Y:S01]  /*8f10*/  IMAD.MOV.U32 R5, RZ, RZ, R10 ;  /* 0x000000ffff057224 */ /* 0x001fe200078e000a */
[----:B------:R-:W-:Y:S01]  /*8f20*/  @P0 LEA R10, R19, UR45, 0x1 ;  /* 0x0000002d130a0c11 */ /* 0x000fe2000f8e08ff */
[----:B------:R-:W0:Y:S02]  /*8f30*/  SHFL.IDX PT, R3, R3, 0x7, 0x181f ;  /* 0x00f81f0003037f89 */ /* 0x000e2400000e0000 */
[----:B------:R-:W-:-:S02]  /*8f40*/  @P0 IMAD.WIDE.U32 R20, R26, 0x2, R4 ;  /* 0x000000021a140825 */ /* 0x000fc400078e0004 */
[----:B------:R1:W0:Y:S02]  /*8f50*/  SHFL.IDX PT, R14, R0, 0x7, 0x181f ;  /* 0x00f81f00000e7f89 */ /* 0x00022400000e0000 */
[----:B---3--:R-:W-:Y:S02]  /*8f60*/  IMAD.MOV.U32 R5, RZ, RZ, R32 ;  /* 0x000000ffff057224 */ /* 0x008fe400078e0020 */
[----:B------:R1:W-:Y:S04]  /*8f70*/  @P0 LDGSTS.E.BYPASS.LTC128B.128 [R10+0x1a400], desc[UR38][R20.64], !P3 ;  /* 0x1a400000140a0fae */ /* 0x0003e8000d901d66 */
[----:B------:R1:W-:Y:S01]  /*8f80*/  @P0 LDGSTS.E.BYPASS.LTC128B.128 [R10+0x1e400], desc[UR38][R20.64+0x80], !P2 ;  /* 0x1e400080140a0fae */ /* 0x0003e2000d101d66 */
[----:B------:R-:W-:Y:S01]  /*8f90*/  ISETP.GE.AND P0, PT, R6, 0x61, PT ;  /* 0x000000610600780c */ /* 0x000fe20003f06270 */
[----:B--2---:R-:W-:Y:S01]  /*8fa0*/  IMAD.MOV.U32 R4, RZ, RZ, R37 ;  /* 0x000000ffff047224 */ /* 0x004fe200078e0025 */
[----:B------:R-:W-:-:S03]  /*8fb0*/  @P1 LEA R37, R19, UR45, 0x1 ;  /* 0x0000002d13251c11 */ /* 0x000fc6000f8e08ff */
[----:B------:R-:W-:Y:S01]  /*8fc0*/  @P1 IMAD.WIDE.U32 R8, R26, 0x2, R4 ;  /* 0x000000021a081825 */ /* 0x000fe200078e0004 */
[----:B-----5:R-:W-:-:S03]  /*8fd0*/  MOV R4, R36 ;  /* 0x0000002400047202 */ /* 0x020fc60000000f00 */
[----:B----4-:R-:W-:Y:S01]  /*8fe0*/  IMAD.MOV.U32 R5, RZ, RZ, R7 ;  /* 0x000000ffff057224 */ /* 0x010fe200078e0007 */
[----:B------:R1:W-:Y:S03]  /*8ff0*/  @P1 LDGSTS.E.BYPASS.LTC128B.128 [R37+0x1ac00], desc[UR38][R8.64], !P3 ;  /* 0x1ac0000008251fae */ /* 0x0003e6000d901d66 */
[----:B------:R-:W-:Y:S01]  /*9000*/  @P0 IMAD.WIDE.U32 R4, R26, 0x2, R4 ;  /* 0x000000021a040825 */ /* 0x000fe200078e0004 */
[----:B------:R-:W-:Y:S01]  /*9010*/  @P0 LEA R7, R19, UR45, 0x1 ;  /* 0x0000002d13070c11 */ /* 0x000fe2000f8e08ff */
[----:B------:R1:W-:Y:S04]  /*9020*/  @P1 LDGSTS.E.BYPASS.LTC128B.128 [R37+0x1ec00], desc[UR38][R8.64+0x80], !P2 ;  /* 0x1ec0008008251fae */ /* 0x0003e8000d101d66 */
[----:B------:R1:W-:Y:S04]  /*9030*/  @P0 LDGSTS.E.BYPASS.LTC128B.128 [R7+0x1b400], desc[UR38][R4.64], !P3 ;  /* 0x1b40000004070fae */ /* 0x0003e8000d901d66 */
[----:B0-----:R1:W-:Y:S02]  /*9040*/  @P0 LDGSTS.E.BYPASS.LTC128B.128 [R7+0x1f400], desc[UR38][R4.64+0x80], !P2 ;  /* 0x1f40008004070fae */ /* 0x0013e4000d101d66 */
.L_x_6573:
[----:B------:R-:W-:Y:S01]  /*9050*/  ISETP.GE.AND P0, PT, R6, 0x71, PT ;  /* 0x000000710600780c */ /* 0x000fe20003f06270 */
[----:B-1----:R-:W-:Y:S02]  /*9060*/  IMAD.MOV.U32 R4, RZ, RZ, R14 ;  /* 0x000000ffff047224 */ /* 0x002fe400078e000e */
[----:B------:R-:W-:-:S10]  /*9070*/  IMAD.MOV.U32 R5, RZ, RZ, R3 ;  /* 0x000000ffff057224 */ /* 0x000fd400078e0003 */
[----:B------:R-:W-:Y:S01]  /*9080*/  @P0 IMAD.WIDE.U32 R4, R26, 0x2, R4 ;  /* 0x000000021a040825 */ /* 0x000fe200078e0004 */
[----:B------:R-:W-:-:S05]  /*9090*/  @P0 LEA R3, R19, UR45, 0x1 ;  /* 0x0000002d13030c11 */ /* 0x000fca000f8e08ff */
[----:B------:R-:W-:Y:S01]  /*90a0*/  @!PT LDS RZ, [RZ] ;  /* 0x00000000fffff984 */ /* 0x000fe20000000800 */
[----:B------:R-:W-:Y:S01]  /*90b0*/  @!PT LDS RZ, [RZ] ;  /* 0x00000000fffff984 */ /* 0x000fe20000000800 */
[----:B------:R-:W-:Y:S01]  /*90c0*/  @!PT LDS RZ, [RZ] ;  /* 0x00000000fffff984 */ /* 0x000fe20000000800 */
[----:B------:R0:W-:Y:S04]  /*90d0*/  @P0 LDGSTS.E.BYPASS.LTC128B.128 [R3+0x1bc00], desc[UR38][R4.64], !P3 ;  /* 0x1bc0000004030fae */ /* 0x0001e8000d901d66 */
[----:B------:R0:W-:Y:S01]  /*90e0*/  @P0 LDGSTS.E.BYPASS.LTC128B.128 [R3+0x1fc00], desc[UR38][R4.64+0x80], !P2 ;  /* 0x1fc0008004030fae */ /* 0x0001e2000d101d66 */
[----:B------:R-:W-:Y:S01]  /*90f0*/  NOP ;  /* 0x0000000000007918 */ /* 0x000fe20000000000 */
[----:B------:R-:W-:Y:S02]  /*9100*/  SYNCS.ARRIVE.TRANS64.RED.A0T1 RZ, [UR45+0x28830], RZ ;  /* 0x028830ffffff79a7 */ /* 0x000fe4000820042d */
[----:B------:R-:W-:Y:S01]  /*9110*/  ARRIVES.LDGSTSBAR.64.TRANSCNT [UR45+0x28830] ;  /* 0x02883000ff0079b0 */ /* 0x000fe20008000aad */
[----:B------:R-:W-:Y:S01]  /*9120*/  NOP ;  /* 0x0000000000007918 */ /* 0x000fe20000000000 */
[----:B------:R-:W-:-:S13]  /*9130*/  ISETP.NE.AND P1, PT, R18, 0x3, PT ;  /* 0x000000031200780c */ /* 0x000fda0003f25270 */
[----:B0-----:R-:W-:Y:S05]  /*9140*/  @!P1 BRA `(.L_x_6516) ;  /* 0x0000000000049947 */ /* 0x001fea0003800000 */
[----:B------:R-:W-:Y:S01]  /*9150*/  BPT.TRAP 0x1 ;  /* 0x000000040000795c */ /* 0x000fe20000300000 */
.L_x_6516:
        /* <DEDUP_REMOVED lines=30> */
.L_x_6517:
[----:B------:R-:W0:Y:S01]  /*9340*/  LDC R0, c[0x0][0x448] ;  /* 0x00011200ff007b82 */ /* 0x000e220000000800 */
[----:B------:R-:W-:Y:S01]  /*9350*/  IMAD.IADD R4, R33, 0x1, R28 ;  /* 0x0000000121047824 */ /* 0x000fe200078e021c */
[----:B------:R-:W-:Y:S01]  /*9360*/  ULDC.64 UR4, c[0x0][0x2e0] ;  /* 0x0000b80000047ab9 */ /* 0x000fe20000000a00 */
[----:B------:R-:W-:Y:S01]  /*9370*/  IMAD.U32 R7, RZ, RZ, UR46 ;  /* 0x0000002eff077e24 */ /* 0x000fe2000f8e00ff */
[----:B------:R-:W-:Y:S01]  /*9380*/  ULDC.64 UR6, c[0x0][0x2c8] ;  /* 0x0000b20000067ab9 */ /* 0x000fe20000000a00 */
[----:B------:R-:W-:Y:S01]  /*9390*/  IMAD R3, R35, 0x80, R4 ;  /* 0x0000008023037824 */ /* 0x000fe200078e0204 */
[----:B------:R-:W-:Y:S01]  /*93a0*/  MOV R4, UR36 ;  /* 0x0000002400047c02 */ /* 0x000fe20008000f00 */
[----:B------:R-:W-:Y:S02]  /*93b0*/  IMAD R9, R32, UR4, RZ ;  /* 0x0000000420097c24 */ /* 0x000fe4000f8e02ff */
[----:B------:R-:W-:Y:S02]  /*93c0*/  IMAD.U32 R5, RZ, RZ, UR37 ;  /* 0x00000025ff057e24 */ /* 0x000fe4000f8e00ff */
[----:B------:R-:W-:-:S02]  /*93d0*/  IMAD.MOV.U32 R6, RZ, RZ, R4 ;  /* 0x000000ffff067224 */ /* 0x000fc400078e0004 */
[C---:B------:R-:W-:Y:S02]  /*93e0*/  IMAD R5, R34.reuse, UR5, R9 ;  /* 0x0000000522057c24 */ /* 0x040fe4000f8e0209 */
[----:B------:R-:W-:Y:S02]  /*93f0*/  IMAD.MOV.U32 R9, RZ, RZ, R3 ;  /* 0x000000ffff097224 */ /* 0x000fe400078e0003 */
[----:B------:R-:W-:Y:S01]  /*9400*/  IMAD.WIDE.U32 R6, R34, UR4, R6 ;  /* 0x0000000422067c25 */ /* 0x000fe2000f8e0006 */
[----:B------:R-:W-:-:S04]  /*9410*/  ULDC.64 UR4, c[0x0][0x2d0] ;  /* 0x0000b40000047ab9 */ /* 0x000fc80000000a00 */
[----:B------:R-:W-:Y:S02]  /*9420*/  IADD3 R7, R7, R5, RZ ;  /* 0x0000000507077210 */ /* 0x000fe40007ffe0ff */
[----:B0-----:R-:W-:-:S13]  /*9430*/  ISETP.NE.AND P0, PT, R0, 0x1, PT ;  /* 0x000000010000780c */ /* 0x001fda0003f05270 */
[----:B------:R-:W0:Y:S08]  /*9440*/  @P0 LDC R8, c[0x0][0x44c] ;  /* 0x00011300ff080b82 */ /* 0x000e300000000800 */
[----:B------:R-:W1:Y:S01]  /*9450*/  @P0 LDC R11, c[0x0][0x450] ;  /* 0x00011400ff0b0b82 */ /* 0x000e620000000800 */
[----:B0-----:R-:W-:-:S05]  /*9460*/  @P0 IMAD.HI.U32 R4, R3, R8, RZ ;  /* 0x0000000803040227 */ /* 0x001fca00078e00ff */
[----:B-1----:R-:W-:-:S04]  /*9470*/  @P0 SHF.R.U32.HI R9, RZ, R11, R4 ;  /* 0x0000000bff090219 */ /* 0x002fc80000011604 */
[----:B------:R-:W-:-:S05]  /*9480*/  SHF.R.S32.HI R4, RZ, 0x1f, R9 ;  /* 0x0000001fff047819 */ /* 0x000fca0000011409 */
[----:B------:R-:W-:Y:S02]  /*9490*/  IMAD R8, R4, UR4, RZ ;  /* 0x0000000404087c24 */ /* 0x000fe4000f8e02ff */
[----:B------:R-:W-:Y:S01]  /*94a0*/  IMAD.WIDE.U32 R4, R9, UR4, R6 ;  /* 0x0000000409047c25 */ /* 0x000fe2000f8e0006 */
[----:B------:R-:W-:Y:S02]  /*94b0*/  ULDC UR4, c[0x0][0x2b8] ;  /* 0x0000ae0000047ab9 */ /* 0x000fe40000000800 */
[----:B------:R-:W-:Y:S01]  /*94c0*/  ISETP.GE.AND P0, PT, R26, UR4, PT ;  /* 0x000000041a007c0c */ /* 0x000fe2000bf06270 */
[----:B------:R-:W-:Y:S01]  /*94d0*/  IMAD.MOV R6, RZ, RZ, -R9 ;  /* 0x000000ffff067224 */ /* 0x000fe200078e0a09 */
[----:B------:R-:W-:Y:S01]  /*94e0*/  ISETP.GE.AND P1, PT, R25, UR4, PT ;  /* 0x0000000419007c0c */ /* 0x000fe2000bf26270 */
[----:B------:R-:W-:Y:S01]  /*94f0*/  IMAD R7, R9, UR5, R8 ;  /* 0x0000000509077c24 */ /* 0x000fe2000f8e0208 */
[----:B------:R-:W-:Y:S01]  /*9500*/  UMOV UR4, 0xffffffff ;  /* 0xffffffff00047882 */ /* 0x000fe20000000000 */
[----:B------:R-:W-:-:S02]  /*9510*/  IMAD R3, R0, R6, R3 ;  /* 0x0000000600037224 */ /* 0x000fc400078e0203 */
[----:B------:R-:W-:-:S03]  /*9520*/  IMAD.IADD R5, R5, 0x1, R7 ;  /* 0x0000000105057824 */ /* 0x000fc600078e0207 */
[----:B------:R-:W-:Y:S01]  /*9530*/  SHF.R.S32.HI R6, RZ, 0x1f, R3 ;  /* 0x0000001fff067819 */ /* 0x000fe20000011403 */
[----:B------:R-:W-:-:S04]  /*9540*/  IMAD.WIDE.U32 R4, R3, UR6, R4 ;  /* 0x0000000603047c25 */ /* 0x000fc8000f8e0004 */
[----:B------:R-:W-:-:S04]  /*9550*/  IMAD R6, R6, UR6, RZ ;  /* 0x0000000606067c24 */ /* 0x000fc8000f8e02ff */
[----:B------:R-:W-:Y:S01]  /*9560*/  IMAD R3, R3, UR7, R6 ;  /* 0x0000000703037c24 */ /* 0x000fe2000f8e0206 */
[----:B------:R-:W-:Y:S02]  /*9570*/  ULDC.64 UR6, c[0x0][0x280] ;  /* 0x0000a00000067ab9 */ /* 0x000fe40000000a00 */
[----:B------:R-:W-:Y:S01]  /*9580*/  LEA R6, P2, R4, UR6, 0x1 ;  /* 0x0000000604067c11 */ /* 0x000fe2000f8408ff */
[----:B------:R-:W-:-:S05]  /*9590*/  IMAD.IADD R3, R5, 0x1, R3 ;  /* 0x0000000105037824 */ /* 0x000fca00078e0203 */
[----:B------:R-:W-:Y:S01]  /*95a0*/  LEA.HI.X R3, R4, UR7, R3, 0x1, P2 ;  /* 0x0000000704037c11 */ /* 0x000fe200090f0c03 */
[----:B------:R-:W-:Y:S06]  /*95b0*/  BRA.DIV UR4, `(.L_x_6518) ;  /* 0x0000002e045c7947 */ /* 0x000fec000b800000 */
[----:B------:R-:W-:Y:S01]  /*95c0*/  SHFL.IDX PT, R5, R3, RZ, 0x181f ;  /* 0x00181fff03057589 */ /* 0x000fe200000e0000 */
[----:B------:R-:W-:Y:S01]  /*95d0*/  ULDC UR4, c[0x0][0x288] ;  /* 0x0000a20000047ab9 */ /* 0x000fe20000000800 */
[----:B------:R-:W-:Y:S01]  /*95e0*/  LEA R35, R35, R28, 0x7 ;  /* 0x0000001c23237211 */ /* 0x000fe200078e38ff */
[----:B------:R-:W-:Y:S01]  /*95f0*/  IMAD R0, R0, UR4, RZ ;  /* 0x0000000400007c24 */ /* 0x000fe2000f8e02ff */
[----:B------:R-:W0:Y:S02]  /*9600*/  SHFL.IDX PT, R4, R6, RZ, 0x181f ;  /* 0x00181fff06047589 */ /* 0x000e2400000e0000 */
[C---:B------:R-:W-:Y:S01]  /*9610*/  IADD3 R11, R35.reuse, 0x20, RZ ;  /* 0x00000020230b7810 */ /* 0x040fe20007ffe0ff */
[C---:B------:R-:W-:Y:S01]  /*9620*/  VIADD R9, R35.reuse, 0x10 ;  /* 0x0000001023097836 */ /* 0x040fe20000000000 */
[----:B------:R-:W-:Y:S01]  /*9630*/  SHFL.IDX PT, R7, R3, 0x1, 0x181f ;  /* 0x00381f0003077f89 */ /* 0x000fe200000e0000 */
[----:B------:R-:W-:-:S03]  /*9640*/  ISETP.GE.AND P2, PT, R35, R0, PT ;  /* 0x000000002300720c */ /* 0x000fc60003f46270 */
[----:B------:R-:W1:Y:S10]  /*9650*/  SHFL.IDX PT, R14, R6, 0x1, 0x181f ;  /* 0x00381f00060e7f89 */ /* 0x000e7400000e0000 */
[----:B------:R-:W-:Y:S01]  /*9660*/  @!P2 LEA R21, R19, UR45, 0x1 ;  /* 0x0000002d1315ac11 */ /* 0x000fe2000f8e08ff */
[----:B0-----:R-:W-:-:S05]  /*9670*/  @!P2 IMAD.WIDE.U32 R4, R26, 0x2, R4 ;  /* 0x000000021a04a825 */ /* 0x001fca00078e0004 */
[----:B------:R-:W-:Y:S04]  /*9680*/  @!P2 LDGSTS.E.BYPASS.LTC128B.128 [R21+0x10400], desc[UR38][R4.64], !P0 ;  /* 0x104000000415afae */ /* 0x000fe8000c101d66 */
[----:B------:R1:W-:Y:S01]  /*9690*/  @!P2 LDGSTS.E.BYPASS.LTC128B.128 [R21+0x14400], desc[UR38][R4.64+0x80], !P1 ;  /* 0x144000800415afae */ /* 0x0003e2000c901d66 */
[-C--:B------:R-:W-:Y:S01]  /*96a0*/  ISETP.GE.AND P2, PT, R9, R0.reuse, PT ;  /* 0x000000000900720c */ /* 0x080fe20003f46270 */
[----:B-1----:R-:W-:Y:S02]  /*96b0*/  IMAD.MOV.U32 R4, RZ, RZ, R14 ;  /* 0x000000ffff047224 */ /* 0x002fe400078e000e */
[----:B------:R-:W-:Y:S01]  /*96c0*/  IMAD.MOV.U32 R5, RZ, RZ, R7 ;  /* 0x000000ffff057224 */ /* 0x000fe200078e0007 */
[----:B------:R-:W0:Y:S09]  /*96d0*/  SHFL.IDX PT, R14, R6, 0x2, 0x181f ;  /* 0x00581f00060e7f89 */ /* 0x000e3200000e0000 */
[----:B------:R-:W-:Y:S01]  /*96e0*/  @!P2 LEA R37, R19, UR45, 0x1 ;  /* 0x0000002d1325ac11 */ /* 0x000fe2000f8e08ff */
[----:B------:R-:W-:Y:S01]  /*96f0*/  @!P2 IMAD.WIDE.U32 R8, R26, 0x2, R4 ;  /* 0x000000021a08a825 */ /* 0x000fe200078e0004 */
[----:B------:R-:W1:Y:S04]  /*9700*/  SHFL.IDX PT, R7, R3, 0x2, 0x181f ;  /* 0x00581f0003077f89 */ /* 0x000e6800000e0000 */
[----:B------:R-:W-:Y:S04]  /*9710*/  @!P2 LDGSTS.E.BYPASS.LTC128B.128 [R37+0x10c00], desc[UR38][R8.64], !P0 ;  /* 0x10c000000825afae */ /* 0x000fe8000c101d66 */
[----:B------:R-:W-:Y:S01]  /*9720*/  @!P2 LDGSTS.E.BYPASS.LTC128B.128 [R37+0x14c00], desc[UR38][R8.64+0x80], !P1 ;  /* 0x14c000800825afae */ /* 0x000fe2000c901d66 */
[----:B------:R-:W-:Y:S01]  /*9730*/  ISETP.GE.AND P2, PT, R11, R0, PT ;  /* 0x000000000b00720c */ /* 0x000fe20003f46270 */
[----:B------:R-:W-:-:S02]  /*9740*/  VIADD R11, R35, 0x30 ;  /* 0x00000030230b7836 */ /* 0x000fc40000000000 */
[----:B0-----:R-:W-:Y:S02]  /*9750*/  IMAD.MOV.U32 R4, RZ, RZ, R14 ;  /* 0x000000ffff047224 */ /* 0x001fe400078e000e */
[----:B------:R-:W0:Y:S08]  /*9760*/  SHFL.IDX PT, R14, R6, 0x3, 0x181f ;  /* 0x00781f00060e7f89 */ /* 0x000e3000000e0000 */
[----:B------:R-:W-:Y:S01]  /*9770*/  @!P2 LEA R21, R19, UR45, 0x1 ;  /* 0x0000002d1315ac11 */ /* 0x000fe2000f8e08ff */
[----:B-1----:R-:W-:-:S02]  /*9780*/  IMAD.MOV.U32 R5, RZ, RZ, R7 ;  /* 0x000000ffff057224 */ /* 0x002fc400078e0007 */
[----:B------:R-:W1:Y:S01]  /*9790*/  SHFL.IDX PT, R7, R3, 0x3, 0x181f ;  /* 0x00781f0003077f89 */ /* 0x000e6200000e0000 */
[----:B------:R-:W-:-:S05]  /*97a0*/  @!P2 IMAD.WIDE.U32 R4, R26, 0x2, R4 ;  /* 0x000000021a04a825 */ /* 0x000fca00078e0004 */
[----:B------:R-:W-:Y:S04]  /*97b0*/  @!P2 LDGSTS.E.BYPASS.LTC128B.128 [R21+0x11400], desc[UR38][R4.64], !P0 ;  /* 0x114000000415afae */ /* 0x000fe8000c101d66 */
[----:B------:R0:W-:Y:S01]  /*97c0*/  @!P2 LDGSTS.E.BYPASS.LTC128B.128 [R21+0x15400], desc[UR38][R4.64+0x80], !P1 ;  /* 0x154000800415afae */ /* 0x0001e2000c901d66 */
[----:B------:R-:W-:Y:S01]  /*97d0*/  ISETP.GE.AND P2, PT, R11, R0, PT ;  /* 0x000000000b00720c */ /* 0x000fe20003f46270 */
[----:B------:R-:W-:Y:S01]  /*97e0*/  VIADD R11, R35, 0x40 ;  /* 0x00000040230b7836 */ /* 0x000fe20000000000 */
[----:B0-----:R-:W-:Y:S01]  /*97f0*/  MOV R4, R14 ;  /* 0x0000000e00047202 */ /* 0x001fe20000000f00 */
[----:B-1----:R-:W-:Y:S01]  /*9800*/  IMAD.MOV.U32 R5, RZ, RZ, R7 ;  /* 0x000000ffff057224 */ /* 0x002fe200078e0007 */
        /* <DEDUP_REMOVED lines=10> */
[----:B------:R-:W-:-:S02]  /*98b0*/  @!P2 LEA R21, R19, UR45, 0x1 ;  /* 0x0000002d1315ac11 */ /* 0x000fc4000f8e08ff */
[----:B-1----:R-:W-:Y:S02]  /*98c0*/  MOV R5, R7 ;  /* 0x0000000700057202 */ /* 0x002fe40000000f00 */
[----:B------:R-:W1:Y:S01]  /*98d0*/  SHFL.IDX PT, R7, R3, 0x5, 0x181f ;  /* 0x00b81f0003077f89 */ /* 0x000e6200000e0000 */
[----:B------:R-:W-:-:S05]  /*98e0*/  @!P2 IMAD.WIDE.U32 R4, R26, 0x2, R4 ;  /* 0x000000021a04a825 */ /* 0x000fca00078e0004 */
[----:B------:R-:W-:Y:S04]  /*98f0*/  @!P2 LDGSTS.E.BYPASS.LTC128B.128 [R21+0x12400], desc[UR38][R4.64], !P0 ;  /* 0x124000000415afae */ /* 0x000fe8000c101d66 */
[----:B------:R0:W-:Y:S01]  /*9900*/  @!P2 LDGSTS.E.BYPASS.LTC128B.128 [R21+0x16400], desc[UR38][R4.64+0x80], !P1 ;  /* 0x164000800415afae */ /* 0x0001e2000c901d66 */
[-C--:B------:R-:W-:Y:S02]  /*9910*/  ISETP.GE.AND P2, PT, R11, R0.reuse, PT ;  /* 0x000000000b00720c */ /* 0x080fe40003f46270 */
[----:B------:R-:W-:Y:S01]  /*9920*/  IADD3 R11, R35, 0x60, RZ ;  /* 0x00000060230b7810 */ /* 0x000fe20007ffe0ff */
[----:B0-----:R-:W-:Y:S02]  /*9930*/  IMAD.MOV.U32 R4, RZ, RZ, R14 ;  /* 0x000000ffff047224 */ /* 0x001fe400078e000e */
[----:B-1----:R-:W-:Y:S01]  /*9940*/  IMAD.MOV.U32 R5, RZ, RZ, R7 ;  /* 0x000000ffff057224 */ /* 0x002fe200078e0007 */
[----:B------:R-:W0:Y:S07]  /*9950*/  SHFL.IDX PT, R14, R6, 0x6, 0x181f ;  /* 0x00d81f00060e7f89 */ /* 0x000e2e00000e0000 */
[----:B------:R-:W-:Y:S01]  /*9960*/  @!P2 LEA R37, R19, UR45, 0x1 ;  /* 0x0000002d1325ac11 */ /* 0x000fe2000f8e08ff */
[----:B------:R-:W-:Y:S01]  /*9970*/  @!P2 IMAD.WIDE.U32 R8, R26, 0x2, R4 ;  /* 0x000000021a08a825 */ /* 0x000fe200078e0004 */
[----:B------:R-:W1:Y:S04]  /*9980*/  SHFL.IDX PT, R7, R3, 0x6, 0x181f ;  /* 0x00d81f0003077f89 */ /* 0x000e6800000e0000 */
[----:B------:R2:W-:Y:S04]  /*9990*/  @!P2 LDGSTS.E.BYPASS.LTC128B.128 [R37+0x12c00], desc[UR38][R8.64], !P0 ;  /* 0x12c000000825afae */ /* 0x0005e8000c101d66 */
[----:B------:R2:W-:Y:S01]  /*99a0*/  @!P2 LDGSTS.E.BYPASS.LTC128B.128 [R37+0x16c00], desc[UR38][R8.64+0x80], !P1 ;  /* 0x16c000800825afae */ /* 0x0005e2000c901d66 */
[----:B------:R-:W-:-:S03]  /*99b0*/  ISETP.GE.AND P2, PT, R11, R0, PT ;  /* 0x000000000b00720c */ /* 0x000fc60003f46270 */
[----:B------:R-:W3:Y:S01]  /*99c0*/  SHFL.IDX PT, R3, R3, 0x7, 0x181f ;  /* 0x00f81f0003037f89 */ /* 0x000ee200000e0000 */
[----:B0-----:R-:W-:-:S03]  /*99d0*/  IMAD.MOV.U32 R4, RZ, RZ, R14 ;  /* 0x000000ffff047224 */ /* 0x001fc600078e000e */
[----:B------:R2:W0:Y:S01]  /*99e0*/  SHFL.IDX PT, R14, R6, 0x7, 0x181f ;  /* 0x00f81f00060e7f89 */ /* 0x00042200000e0000 */
[----:B-1----:R-:W-:-:S05]  /*99f0*/  IMAD.MOV.U32 R5, RZ, RZ, R7 ;  /* 0x000000ffff057224 */ /* 0x002fca00078e0007 */
[----:B------:R-:W-:Y:S01]  /*9a00*/  @!P2 LEA R7, R19, UR45, 0x1 ;  /* 0x0000002d1307ac11 */ /* 0x000fe2000f8e08ff */
[----:B------:R-:W-:-:S05]  /*9a10*/  @!P2 IMAD.WIDE.U32 R4, R26, 0x2, R4 ;  /* 0x000000021a04a825 */ /* 0x000fca00078e0004 */
[----:B------:R2:W-:Y:S04]  /*9a20*/  @!P2 LDGSTS.E.BYPASS.LTC128B.128 [R7+0x13400], desc[UR38][R4.64], !P0 ;  /* 0x134000000407afae */ /* 0x0005e8000c101d66 */
[----:B---3--:R2:W-:Y:S02]  /*9a30*/  @!P2 LDGSTS.E.BYPASS.LTC128B.128 [R7+0x17400], desc[UR38][R4.64+0x80], !P1 ;  /* 0x174000800407afae */ /* 0x0085e4000c901d66 */
.L_x_6590:
[----:B------:R-:W-:Y:S01]  /*9a40*/  VIADD R35, R35, 0x70 ;  /* 0x0000007023237836 */ /* 0x000fe20000000000 */
[----:B------:R-:W-:Y:S01]  /*9a50*/  BSSY B0, `(.L_x_6519) ;  /* 0x000000e000007945 */ /* 0x000fe20003800000 */
[----:B0-2---:R-:W-:Y:S02]  /*9a60*/  IMAD.MOV.U32 R4, RZ, RZ, R14 ;  /* 0x000000ffff047224 */ /* 0x005fe400078e000e */
[----:B------:R-:W-:Y:S01]  /*9a70*/  IMAD.MOV.U32 R5, RZ, RZ, R3 ;  /* 0x000000ffff057224 */ /* 0x000fe200078e0003 */
[----:B------:R-:W-:Y:S02]  /*9a80*/  ISETP.GE.AND P2, PT, R35, R0, PT ;  /* 0x000000002300720c */ /* 0x000fe40003f46270 */
[----:B------:R-:W-:-:S04]  /*9a90*/  MOV R0, 0x1 ;  /* 0x0000000100007802 */ /* 0x000fc80000000f00 */
[----:B------:R-:W-:-:S07]  /*9aa0*/  SHF.L.U32 R0, R0, 0x1f, RZ ;  /* 0x0000001f00007819 */ /* 0x000fce00000006ff */
[----:B------:R-:W-:Y:S05]  /*9ab0*/  @P2 BRA `(.L_x_6520) ;  /* 0x00000000001c2947 */ /* 0x000fea0003800000 */
[----:B------:R-:W-:Y:S01]  /*9ac0*/  IMAD.WIDE.U32 R4, R26, 0x2, R4 ;  /* 0x000000021a047825 */ /* 0x000fe200078e0004 */
[----:B------:R-:W-:-:S05]  /*9ad0*/  LEA R3, R19, UR45, 0x1 ;  /* 0x0000002d13037c11 */ /* 0x000fca000f8e08ff */
[----:B------:R-:W-:Y:S01]  /*9ae0*/  @!PT LDS RZ, [RZ] ;  /* 0x00000000fffff984 */ /* 0x000fe20000000800 */
[----:B------:R-:W-:Y:S01]  /*9af0*/  @!PT LDS RZ, [RZ] ;  /* 0x00000000fffff984 */ /* 0x000fe20000000800 */
[----:B------:R-:W-:Y:S01]  /*9b00*/  @!PT LDS RZ, [RZ] ;  /* 0x00000000fffff984 */ /* 0x000fe20000000800 */
[----:B------:R0:W-:Y:S04]  /*9b10*/  LDGSTS.E.BYPASS.LTC128B.128 [R3+0x13c00], desc[UR38][R4.64], !P0 ;  /* 0x13c0000004037fae */ /* 0x0001e8000c101d66 */
[----:B------:R0:W-:Y:S02]  /*9b20*/  LDGSTS.E.BYPASS.LTC128B.128 [R3+0x17c00], desc[UR38][R4.64+0x80], !P1 ;  /* 0x17c0008004037fae */ /* 0x0001e4000c901d66 */
.L_x_6520:
[----:B------:R-:W-:Y:S05]  /*9b30*/  BSYNC B0 ;  /* 0x0000000000007941 */ /* 0x000fea0003800000 */
.L_x_6519:
[----:B------:R-:W-:Y:S01]  /*9b40*/  NOP ;  /* 0x0000000000007918 */ /* 0x000fe20000000000 */
[----:B------:R-:W-:Y:S01]  /*9b50*/  SYNCS.ARRIVE.TRANS64.RED.A0T1 RZ, [UR45+0x28800], RZ ;  /* 0x028800ffffff79a7 */ /* 0x000fe2000820042d */
[----:B------:R-:W-:Y:S01]  /*9b60*/  ARRIVES.LDGSTSBAR.64.TRANSCNT [UR45+0x28800] ;  /* 0x02880000ff0079b0 */ /* 0x000fe20008000aad */
[----:B------:R-:W-:Y:S01]  /*9b70*/  NOP ;  /* 0x0000000000007918 */ /* 0x000fe20000000000 */
[----:B------:R-:W-:Y:S01]  /*9b80*/  SYNCS.ARRIVE.TRANS64.A1T0 RZ, [UR45+0x28800], RZ ;  /* 0x028800ffffff79a7 */ /* 0x000fe2000810002d */
[----:B------:R-:W1:Y:S02]  /*9b90*/  SYNCS.PHASECHK.TRANS64.TRYWAIT P0, [UR45+0x28820], R0 ;  /* 0x02882000ff0075a7 */ /* 0x000e64000800016d */
[----:B-1----:R-:W-:Y:S05]  /*9ba0*/  @!P0 BRA `(.L_x_6521) ;  /* 0x0000003000648947 */ /* 0x002fea0003800000 */
.L_x_6591:
[----:B------:R-:W-:Y:S01]  /*9bb0*/  UIADD3 UR4, UR49, -0x2, URZ ;  /* 0xfffffffe31047890 */ /* 0x000fe2000fffe03f */
[----:B------:R-:W-:Y:S01]  /*9bc0*/  IMAD.MOV.U32 R8, RZ, RZ, 0x1 ;  /* 0x00000001ff087424 */ /* 0x000fe200078e00ff */
[----:B------:R-:W-:Y:S02]  /*9bd0*/  MOV R10, RZ ;  /* 0x000000ff000a7202 */ /* 0x000fe40000000f00 */
[----:B------:R-:W-:-:S06]  /*9be0*/  UISETP.GE.AND UP0, UPT, UR4, UR48, UPT ;  /* 0x000000300400728c */ /* 0x000fcc000bf06270 */
[----:B------:R-:W-:-:S13]  /*9bf0*/  PLOP3.LUT P0, PT, PT, PT, UP0, 0x80, 0x0 ;  /* 0x000000000000781c */ /* 0x000fda0003f0f008 */
[----:B------:R-:W-:Y:S05]  /*9c00*/  @!P0 BRA `(.L_x_6522) ;  /* 0x0000001000288947 */ /* 0x000fea0003800000 */
[----:B------:R-:W-:Y:S01]  /*9c10*/  UIADD3 UR4, UR47, 0x1, URZ ;  /* 0x000000012f047890 */ /* 0x000fe2000fffe03f */
[----:B0-----:R-:W-:Y:S01]  /*9c20*/  LOP3.LUT R3, RZ, UR44, RZ, 0x33, !PT ;  /* 0x0000002cff037c12 */ /* 0x001fe2000f8e33ff */
[----:B------:R-:W-:Y:S01]  /*9c30*/  BSSY B0, `(.L_x_6522) ;  /* 0x0000107000007945 */ /* 0x000fe20003800000 */
[----:B------:R-:W-:Y:S01]  /*9c40*/  IADD3 R31, R33, R31, R28 ;  /* 0x0000001f211f7210 */ /* 0x000fe20007ffe01c */
[----:B------:R-:W-:Y:S01]  /*9c50*/  UIMAD UR4, UR4, UR41, URZ ;  /* 0x00000029040472a4 */ /* 0x000fe2000f8e023f */
[----:B------:R-:W-:Y:S01]  /*9c60*/  IMAD.MOV.U32 R9, RZ, RZ, 0x1 ;  /* 0x00000001ff097424 */ /* 0x000fe200078e00ff */
[----:B------:R-:W-:Y:S02]  /*9c70*/  MOV R20, RZ ;  /* 0x000000ff00147202 */ /* 0x000fe40000000f00 */
[----:B------:R-:W-:Y:S02]  /*9c80*/  VIADD R31, R31, 0xfffffe80 ;  /* 0xfffffe801f1f7836 */ /* 0x000fe40000000000 */
[----:B------:R-:W-:Y:S01]  /*9c90*/  LOP3.LUT R0, RZ, UR4, RZ, 0x33, !PT ;  /* 0x00000004ff007c12 */ /* 0x000fe2000f8e33ff */
[----:B------:R-:W-:-:S02]  /*9ca0*/  ULDC UR4, c[0x0][0x2f4] ;  /* 0x0000bd0000047ab9 */ /* 0x000fc40000000800 */
[----:B------:R-:W-:Y:S02]  /*9cb0*/  ISETP.GE.AND P2, PT, R26, UR4, PT ;  /* 0x000000041a007c0c */ /* 0x000fe4000bf46270 */
[----:B------:R-:W-:Y:S02]  /*9cc0*/  VIMNMX R0, R0, R3, !PT ;  /* 0x0000000300007248 */ /* 0x000fe40007fe0100 */
[----:B------:R-:W-:Y:S02]  /*9cd0*/  IADD3 R3, -R28, UR43, RZ ;  /* 0x0000002b1c037c10 */ /* 0x000fe4000fffe1ff */
[----:B------:R-:W-:Y:S01]  /*9ce0*/  ISETP.GE.AND P1, PT, R25, UR4, PT ;  /* 0x0000000419007c0c */ /* 0x000fe2000bf26270 */
[C---:B------:R-:W-:Y:S01]  /*9cf0*/  IMAD R21, R0.reuse, -0x80, R31 ;  /* 0xffffff8000157824 */ /* 0x040fe200078e021f */
[C---:B------:R-:W-:Y:S01]  /*9d00*/  IADD3 R22, -R0.reuse, -0x2, RZ ;  /* 0xfffffffe00167810 */ /* 0x040fe20007ffe1ff */
[----:B------:R-:W-:-:S04]  /*9d10*/  IMAD R3, R0, 0x80, R3 ;  /* 0x0000008000037824 */ /* 0x000fc800078e0203 */
[----:B------:R-:W-:-:S07]  /*9d20*/  VIADD R31, R3, 0x100 ;  /* 0x00000100031f7836 */ /* 0x000fce0000000000 */
.L_x_6535:
[----:B------:R-:W-:Y:S01]  /*9d30*/  ISETP.NE.AND P0, PT, R29, 0x1, PT ;  /* 0x000000011d00780c */ /* 0x000fe20003f05270 */
[----:B------:R-:W-:-:S12]  /*9d40*/  ULDC.64 UR4, c[0x0][0x428] ;  /* 0x00010a0000047ab9 */ /* 0x000fd80000000a00 */
[----:B------:R-:W0:Y:S08]  /*9d50*/  @P0 LDC R0, c[0x0][0x434] ;  /* 0x00010d00ff000b82 */ /* 0x000e300000000800 */
[----:B------:R-:W1:Y:S01]  /*9d60*/  @P0 LDC R4, c[0x0][0x438] ;  /* 0x00010e00ff040b82 */ /* 0x000e620000000800 */
[----:B0-----:R-:W-:-:S04]  /*9d70*/  @P0 IMAD.HI.U32 R3, R21, R0, RZ ;  /* 0x0000000015030227 */ /* 0x001fc800078e00ff */
[----:B------:R-:W-:Y:S01]  /*9d80*/  IMAD.MOV.U32 R0, RZ, RZ, R21 ;  /* 0x000000ffff007224 */ /* 0x000fe200078e0015 */
[----:B-1----:R-:W-:Y:S01]  /*9d90*/  @P0 SHF.R.U32.HI R0, RZ, R4, R3 ;  /* 0x00000004ff000219 */ /* 0x002fe20000011603 */
[----:B------:R-:W-:-:S03]  /*9da0*/  IMAD R3, R27, UR4, RZ ;  /* 0x000000041b037c24 */ /* 0x000fc6000f8e02ff */
[--C-:B------:R-:W-:Y:S01]  /*9db0*/  SHF.R.S32.HI R5, RZ, 0x1f, R0.reuse ;  /* 0x0000001fff057819 */ /* 0x100fe20000011400 */
[----:B------:R-:W-:Y:S02]  /*9dc0*/  IMAD.MOV.U32 R4, RZ, RZ, R0 ;  /* 0x000000ffff047224 */ /* 0x000fe400078e0000 */
[C---:B------:R-:W-:Y:S02]  /*9dd0*/  IMAD R3, R30.reuse, UR5, R3 ;  /* 0x000000051e037c24 */ /* 0x040fe4000f8e0203 */
[----:B------:R-:W-:Y:S01]  /*9de0*/  IMAD.WIDE.U32 R6, R30, UR4, R4 ;  /* 0x000000041e067c25 */ /* 0x000fe2000f8e0004 */
[----:B------:R-:W-:-:S04]  /*9df0*/  ULDC.64 UR4, c[0x0][0x418] ;  /* 0x0001060000047ab9 */ /* 0x000fc80000000a00 */
[----:B------:R-:W-:Y:S02]  /*9e00*/  IADD3 R3, R3, R7, RZ ;  /* 0x0000000703037210 */ /* 0x000fe40007ffe0ff */
[----:B------:R-:W-:-:S04]  /*9e10*/  LEA R4, P0, R6, UR4, 0x2 ;  /* 0x0000000406047c11 */ /* 0x000fc8000f8010ff */
[----:B------:R-:W-:-:S05]  /*9e20*/  LEA.HI.X R5, R6, UR5, R3, 0x2, P0 ;  /* 0x0000000506057c11 */ /* 0x000fca00080f1403 */
[----:B--2---:R-:W2:Y:S01]  /*9e30*/  LDG.E R32, desc[UR38][R4.64] ;  /* 0x0000002604207981 */ /* 0x004ea2000c1e1900 */
[----:B------:R-:W-:Y:S01]  /*9e40*/  ISETP.NE.AND P3, PT, R18, 0x3, PT ;  /* 0x000000031200780c */ /* 0x000fe20003f65270 */
[----:B------:R-:W-:-:S05]  /*9e50*/  VIADD R10, R20, 0x1 ;  /* 0x00000001140a7836 */ /* 0x000fca0000000000 */
[----:B------:R-:W-:-:S04]  /*9e60*/  ISETP.NE.AND P0, PT, R10, 0x2, PT ;  /* 0x000000020a00780c */ /* 0x000fc80003f05270 */
[----:B------:R-:W-:Y:S02]  /*9e70*/  SEL R8, RZ, 0x1, P0 ;  /* 0x00000001ff087807 */ /* 0x000fe40000000000 */
[----:B------:R-:W-:Y:S02]  /*9e80*/  SEL R10, R10, RZ, P0 ;  /* 0x000000ff0a0a7207 */ /* 0x000fe40000000000 */
[----:B------:R-:W-:Y:S02]  /*9e90*/  LOP3.LUT R8, R9, R8, RZ, 0x3c, !PT ;  /* 0x0000000809087212 */ /* 0x000fe400078e3cff */
[----:B--2---:R-:W-:Y:S01]  /*9ea0*/  SHF.R.S32.HI R33, RZ, 0x1f, R32 ;  /* 0x0000001fff217819 */ /* 0x004fe20000011420 */
[----:B------:R-:W-:Y:S06]  /*9eb0*/  @!P3 BRA `(.L_x_6523) ;  /* 0x000000000004b947 */ /* 0x000fec0003800000 */
[----:B------:R-:W-:Y:S01]  /*9ec0*/  BPT.TRAP 0x1 ;  /* 0x000000040000795c */ /* 0x000fe20000300000 */
.L_x_6523:
[----:B------:R-:W-:Y:S01]  /*9ed0*/  LEA R34, R10, UR45, 0x3 ;  /* 0x0000002d0a227c11 */ /* 0x000fe2000f8e18ff */
[----:B------:R-:W-:Y:S01]  /*9ee0*/  BSSY B1, `(.L_x_6524) ;  /* 0x0000004000017945 */ /* 0x000fe20003800000 */
[----:B------:R-:W-:-:S04]  /*9ef0*/  SHF.L.U32 R3, R8, 0x1f, RZ ;  /* 0x0000001f08037819 */ /* 0x000fc800000006ff */
[----:B------:R-:W0:Y:S02]  /*9f00*/  SYNCS.PHASECHK.TRANS64.TRYWAIT P0, [R34+URZ+0x28840], R3 ;  /* 0x02884003220075a7 */ /* 0x000e24000800017f */
[----:B0-----:R-:W-:Y:S05]  /*9f10*/  @!P0 BRA `(.L_x_6525) ;  /* 0x0000002c00a08947 */ /* 0x001fea0003800000 */
.L_x_6592:
[----:B------:R-:W-:Y:S05]  /*9f20*/  BSYNC B1 ;  /* 0x0000000000017941 */ /* 0x000fea0003800000 */
.L_x_6524:
[----:B------:R-:W-:Y:S01]  /*9f30*/  ULDC UR4, c[0x0][0x430] ;  /* 0x00010c0000047ab9 */ /* 0x000fe20000000800 */
[----:B------:R-:W-:Y:S01]  /*9f40*/  R2UR UR6, R24 ;  /* 0x00000000180672ca */ /* 0x000fe200000e0000 */
[----:B------:R-:W-:Y:S01]  /*9f50*/  UIADD3 UR4, -UR4, URZ, URZ ;  /* 0x0000003f04047290 */ /* 0x000fe2000fffe13f */
[C---:B------:R-:W-:Y:S02]  /*9f60*/  LOP3.LUT P4, RZ, R23.reuse, 0x2, RZ, 0xc0, !PT ;  /* 0x0000000217ff7812 */ /* 0x040fe4000788c0ff */
[----:B------:R-:W-:-:S03]  /*9f70*/  LOP3.LUT P3, RZ, R23, 0x1, RZ, 0xc0, !PT ;  /* 0x0000000117ff7812 */ /* 0x000fc6000786c0ff */
[----:B------:R-:W-:Y:S01]  /*9f80*/  IMAD R35, R0, UR4, R21 ;  /* 0x0000000400237c24 */ /* 0x000fe2000f8e0215 */
[----:B------:R-:W-:-:S03]  /*9f90*/  ULDC.64 UR4, c[0x0][0x300] ;  /* 0x0000c00000047ab9 */ /* 0x000fc60000000a00 */
[----:B------:R-:W-:Y:S01]  /*9fa0*/  IMAD.WIDE.U32 R4, R35, UR4, RZ ;  /* 0x0000000423047c25 */ /* 0x000fe2000f8e00ff */
[----:B------:R-:W-:-:S05]  /*9fb0*/  SHF.R.S32.HI R36, RZ, 0x1f, R35 ;  /* 0x0000001fff247819 */ /* 0x000fca0000011423 */
[----:B------:R-:W-:-:S04]  /*9fc0*/  IMAD R0, R36, UR4, RZ ;  /* 0x0000000424007c24 */ /* 0x000fc8000f8e02ff */
[----:B0-----:R-:W-:Y:S01]  /*9fd0*/  IMAD R3, R35, UR5, R0 ;  /* 0x0000000523037c24 */ /* 0x001fe2000f8e0200 */
        /* <DEDUP_REMOVED lines=16> */
[----:B------:R-:W-:Y:S01]  /*a0e0*/  IMAD R4, R10, 0x4000, R19 ;  /* 0x000040000a047824 */ /* 0x000fe200078e0213 */
[----:B------:R-:W-:Y:S07]  /*a0f0*/  BRA.DIV UR4, `(.L_x_6526) ;  /* 0x0000002e043c7947 */ /* 0x000fee000b800000 */
[----:B------:R-:W0:Y:S01]  /*a100*/  SHFL.IDX PT, R14, R6, RZ, 0x181f ;  /* 0x00181fff060e7589 */ /* 0x000e2200000e0000 */
[----:B------:R-:W-:Y:S01]  /*a110*/  IMAD.SHL.U32 R3, R26, 0x2, RZ ;  /* 0x000000021a037824 */ /* 0x000fe200078e00ff */
[----:B------:R-:W-:Y:S02]  /*a120*/  LEA R4, R4, UR45, 0x1 ;  /* 0x0000002d04047c11 */ /* 0x000fe4000f8e08ff */
[----:B------:R-:W1:Y:S04]  /*a130*/  SHFL.IDX PT, R0, R5, RZ, 0x181f ;  /* 0x00181fff05007589 */ /* 0x000e6800000e0000 */
[----:B------:R-:W2:Y:S04]  /*a140*/  SHFL.IDX PT, R37, R6, 0x1, 0x181f ;  /* 0x00381f0006257f89 */ /* 0x000ea800000e0000 */
[----:B------:R-:W-:Y:S01]  /*a150*/  SHFL.IDX PT, R7, R5, 0x2, 0x181f ;  /* 0x00581f0005077f89 */ /* 0x000fe200000e0000 */
[----:B0-----:R-:W-:-:S04]  /*a160*/  IADD3 R14, P0, R14, R3, RZ ;  /* 0x000000030e0e7210 */ /* 0x001fc80007f1e0ff */
[----:B-1----:R-:W-:Y:S02]  /*a170*/  IADD3.X R15, RZ, R0, RZ, P0, !PT ;  /* 0x00000000ff0f7210 */ /* 0x002fe400007fe4ff */
[----:B------:R-:W0:Y:S01]  /*a180*/  SHFL.IDX PT, R0, R5, 0x1, 0x181f ;  /* 0x00381f0005007f89 */ /* 0x000e2200000e0000 */
[----:B--2---:R-:W-:-:S03]  /*a190*/  IADD3 R12, P0, R37, R3, RZ ;  /* 0x00000003250c7210 */ /* 0x004fc60007f1e0ff */
[----:B------:R-:W-:Y:S04]  /*a1a0*/  LDGSTS.E.BYPASS.LTC128B.128 [R4+0x18400], desc[UR38][R14.64], !P4 ;  /* 0x184000000e047fae */ /* 0x000fe8000e101d66 */
[----:B------:R1:W-:Y:S04]  /*a1b0*/  LDGSTS.E.BYPASS.LTC128B.128 [R4+0x1c400], desc[UR38][R14.64+0x80], !P3 ;  /* 0x1c4000800e047fae */ /* 0x0003e8000d901d66 */
[----:B------:R-:W-:Y:S04]  /*a1c0*/  SHFL.IDX PT, R37, R6, 0x3, 0x181f ;  /* 0x00781f0006257f89 */ /* 0x000fe800000e0000 */
[----:B-1----:R-:W1:Y:S01]  /*a1d0*/  SHFL.IDX PT, R14, R6, 0x2, 0x181f ;  /* 0x00581f00060e7f89 */ /* 0x002e6200000e0000 */
[----:B0-----:R-:W-:-:S03]  /*a1e0*/  IMAD.X R13, RZ, RZ, R0, P0 ;  /* 0x000000ffff0d7224 */ /* 0x001fc600000e0600 */
[----:B------:R-:W0:Y:S04]  /*a1f0*/  SHFL.IDX PT, R0, R5, 0x3, 0x181f ;  /* 0x00781f0005007f89 */ /* 0x000e2800000e0000 */
[----:B------:R-:W-:Y:S04]  /*a200*/  LDGSTS.E.BYPASS.LTC128B.128 [R4+0x18c00], desc[UR38][R12.64], !P4 ;  /* 0x18c000000c047fae */ /* 0x000fe8000e101d66 */
[----:B------:R1:W-:Y:S02]  /*a210*/  LDGSTS.E.BYPASS.LTC128B.128 [R4+0x1cc00], desc[UR38][R12.64+0x80], !P3 ;  /* 0x1cc000800c047fae */ /* 0x0003e4000d901d66 */
[----:B-1----:R-:W-:-:S05]  /*a220*/  IADD3 R12, P0, R14, R3, RZ ;  /* 0x000000030e0c7210 */ /* 0x002fca0007f1e0ff */
[----:B------:R-:W-:Y:S01]  /*a230*/  IMAD.X R13, RZ, RZ, R7, P0 ;  /* 0x000000ffff0d7224 */ /* 0x000fe200000e0607 */
[----:B------:R-:W-:Y:S01]  /*a240*/  IADD3 R14, P0, R37, R3, RZ ;  /* 0x00000003250e7210 */ /* 0x000fe20007f1e0ff */
[----:B------:R-:W-:Y:S04]  /*a250*/  SHFL.IDX PT, R7, R5, 0x5, 0x181f ;  /* 0x00b81f0005077f89 */ /* 0x000fe800000e0000 */
[----:B------:R-:W1:Y:S01]  /*a260*/  SHFL.IDX PT, R37, R6, 0x4, 0x181f ;  /* 0x00981f0006257f89 */ /* 0x000e6200000e0000 */
[----:B0-----:R-:W-:-:S03]  /*a270*/  IMAD.X R15, RZ, RZ, R0, P0 ;  /* 0x000000ffff0f7224 */ /* 0x001fc600000e0600 */
[----:B------:R-:W0:Y:S04]  /*a280*/  SHFL.IDX PT, R0, R5, 0x4, 0x181f ;  /* 0x00981f0005007f89 */ /* 0x000e2800000e0000 */
[----:B------:R-:W-:Y:S04]  /*a290*/  LDGSTS.E.BYPASS.LTC128B.128 [R4+0x19400], desc[UR38][R12.64], !P4 ;  /* 0x194000000c047fae */ /* 0x000fe8000e101d66 */
[----:B------:R1:W-:Y:S04]  /*a2a0*/  LDGSTS.E.BYPASS.LTC128B.128 [R4+0x1d400], desc[UR38][R12.64+0x80], !P3 ;  /* 0x1d4000800c047fae */ /* 0x0003e8000d901d66 */
[----:B------:R-:W-:Y:S04]  /*a2b0*/  LDGSTS.E.BYPASS.LTC128B.128 [R4+0x19c00], desc[UR38][R14.64], !P4 ;  /* 0x19c000000e047fae */ /* 0x000fe8000e101d66 */
[----:B------:R2:W-:Y:S01]  /*a2c0*/  LDGSTS.E.BYPASS.LTC128B.128 [R4+0x1dc00], desc[UR38][R14.64+0x80], !P3 ;  /* 0x1dc000800e047fae */ /* 0x0005e2000d901d66 */
[----:B-1----:R-:W-:-:S03]  /*a2d0*/  IADD3 R12, P0, R37, R3, RZ ;  /* 0x00000003250c7210 */ /* 0x002fc60007f1e0ff */
[----:B------:R-:W-:Y:S01]  /*a2e0*/  SHFL.IDX PT, R37, R6, 0x6, 0x181f ;  /* 0x00d81f0006257f89 */ /* 0x000fe200000e0000 */
[----:B0-----:R-:W-:-:S03]  /*a2f0*/  IADD3.X R13, RZ, R0, RZ, P0, !PT ;  /* 0x00000000ff0d7210 */ /* 0x001fc600007fe4ff */
[----:B------:R-:W-:Y:S04]  /*a300*/  SHFL.IDX PT, R0, R5, 0x6, 0x181f ;  /* 0x00d81f0005007f89 */ /* 0x000fe800000e0000 */
[----:B--2---:R-:W0:Y:S04]  /*a310*/  SHFL.IDX PT, R14, R6, 0x5, 0x181f ;  /* 0x00b81f00060e7f89 */ /* 0x004e2800000e0000 */
[----:B------:R-:W-:Y:S04]  /*a320*/  LDGSTS.E.BYPASS.LTC128B.128 [R4+0x1a400], desc[UR38][R12.64], !P4 ;  /* 0x1a4000000c047fae */ /* 0x000fe8000e101d66 */
[----:B------:R1:W-:Y:S04]  /*a330*/  LDGSTS.E.BYPASS.LTC128B.128 [R4+0x1e400], desc[UR38][R12.64+0x80], !P3 ;  /* 0x1e4000800c047fae */ /* 0x0003e8000d901d66 */
[----:B------:R-:W2:Y:S04]  /*a340*/  SHFL.IDX PT, R6, R6, 0x7, 0x181f ;  /* 0x00f81f0006067f89 */ /* 0x000ea800000e0000 */
[----:B------:R-:W3:Y:S01]  /*a350*/  SHFL.IDX PT, R5, R5, 0x7, 0x181f ;  /* 0x00f81f0005057f89 */ /* 0x000ee200000e0000 */
[----:B0-----:R-:W-:-:S05]  /*a360*/  IADD3 R14, P0, R14, R3, RZ ;  /* 0x000000030e0e7210 */ /* 0x001fca0007f1e0ff */
[----:B------:R-:W-:Y:S01]  /*a370*/  IMAD.X R15, RZ, RZ, R7, P0 ;  /* 0x000000ffff0f7224 */ /* 0x000fe200000e0607 */
[----:B-1----:R-:W-:-:S04]  /*a380*/  IADD3 R12, P0, R37, R3, RZ ;  /* 0x00000003250c7210 */ /* 0x002fc80007f1e0ff */
[----:B------:R0:W-:Y:S01]  /*a390*/  LDGSTS.E.BYPASS.LTC128B.128 [R4+0x1ac00], desc[UR38][R14.64], !P4 ;  /* 0x1ac000000e047fae */ /* 0x0001e2000e101d66 */
[----:B------:R-:W-:-:S03]  /*a3a0*/  IMAD.X R13, RZ, RZ, R0, P0 ;  /* 0x000000ffff0d7224 */ /* 0x000fc600000e0600 */
[----:B------:R0:W-:Y:S04]  /*a3b0*/  LDGSTS.E.BYPASS.LTC128B.128 [R4+0x1ec00], desc[UR38][R14.64+0x80], !P3 ;  /* 0x1ec000800e047fae */ /* 0x0001e8000d901d66 */
[----:B------:R0:W-:Y:S04]  /*a3c0*/  LDGSTS.E.BYPASS.LTC128B.128 [R4+0x1b400], desc[UR38][R12.64], !P4 ;  /* 0x1b4000000c047fae */ /* 0x0001e8000e101d66 */
[----:B--23--:R0:W-:Y:S02]  /*a3d0*/  LDGSTS.E.BYPASS.LTC128B.128 [R4+0x1f400], desc[UR38][R12.64+0x80], !P3 ;  /* 0x1f4000800c047fae */ /* 0x00c1e4000d901d66 */
.L_x_6610:
[----:B------:R-:W-:-:S05]  /*a3e0*/  IADD3 R6, P0, R6, R3, RZ ;  /* 0x0000000306067210 */ /* 0x000fca0007f1e0ff */
[----:B------:R-:W-:Y:S01]  /*a3f0*/  IMAD.X R7, RZ, RZ, R5, P0 ;  /* 0x000000ffff077224 */ /* 0x000fe200000e0605 */
[----:B------:R-:W-:-:S04]  /*a400*/  PLOP3.LUT P0, PT, PT, PT, PT, 0x80, 0x0 ;  /* 0x000000000000781c */ /* 0x000fc80003f0f070 */
[----:B------:R-:W-:Y:S01]  /*a410*/  @!PT LDS RZ, [RZ] ;  /* 0x00000000fffff984 */ /* 0x000fe20000000800 */
[----:B------:R-:W-:Y:S01]  /*a420*/  @!PT LDS RZ, [RZ] ;  /* 0x00000000fffff984 */ /* 0x000fe20000000800 */
[----:B------:R-:W-:Y:S01]  /*a430*/  @!PT LDS RZ, [RZ] ;  /* 0x00000000fffff984 */ /* 0x000fe20000000800 */
[----:B------:R1:W-:Y:S04]  /*a440*/  LDGSTS.E.BYPASS.LTC128B.128 [R4+0x1bc00], desc[UR38][R6.64], !P4 ;  /* 0x1bc0000006047fae */ /* 0x0003e8000e101d66 */
[----:B------:R1:W-:Y:S01]  /*a450*/  LDGSTS.E.BYPASS.LTC128B.128 [R4+0x1fc00], desc[UR38][R6.64+0x80], !P3 ;  /* 0x1fc0008006047fae */ /* 0x0003e2000d901d66 */
[----:B------:R-:W-:-:S04]  /*a460*/  NOP ;  /* 0x0000000000007918 */ /* 0x000fc80000000000 */
.L_x_6527:
[----:B------:R-:W-:Y:S02]  /*a470*/  PLOP3.LUT P3, PT, P3, P0, PT, 0xa2, 0x0 ;  /* 0x000000000000781c */ /* 0x000fe40001f61472 */
[----:B------:R-:W-:-:S08]  /*a480*/  @P0 R2UR P3, UR4, R34 ;  /* 0x00000000220402ca */ /* 0x000fd00000060000 */
[----:B------:R-:W-:-:S05]  /*a490*/  @P0 PLOP3.LUT P0, PT, P3, PT, PT, 0x80, 0x0 ;  /* 0x000000000000081c */ /* 0x000fca0001f0f070 */
[----:B------:R-:W-:Y:S01]  /*a4a0*/  @!P3 SYNCS.ARRIVE.TRANS64.RED.A0T1 RZ, [UR4+0x28830], RZ ;  /* 0x028830ffffffb9a7 */ /* 0x000fe20008200404 */
[----:B------:R-:W-:Y:S07]  /*a4b0*/  @!P3 ARRIVES.LDGSTSBAR.64.TRANSCNT [UR4+0x28830] ;  /* 0x02883000ff00b9b0 */ /* 0x000fee0008000a84 */
[----:B------:R-:W-:Y:S05]  /*a4c0*/  @P0 BRA.U.ANY `(.L_x_6527) ;  /* 0xfffffffd00e80947 */ /* 0x000fea000393ffff */
[----:B------:R-:W-:Y:S01]  /*a4d0*/  NOP ;  /* 0x0000000000007918 */ /* 0x000fe20000000000 */
[----:B------:R-:W-:-:S13]  /*a4e0*/  ISETP.NE.AND P4, PT, R18, 0x3, PT ;  /* 0x000000031200780c */ /* 0x000fda0003f85270 */
[----:B------:R-:W-:Y:S05]  /*a4f0*/  @!P4 BRA `(.L_x_6528) ;  /* 0x000000000004c947 */ /* 0x000fea0003800000 */
[----:B------:R-:W-:Y:S01]  /*a500*/  BPT.TRAP 0x1 ;  /* 0x000000040000795c */ /* 0x000fe20000300000 */
.L_x_6528:
[----:B------:R2:W-:Y:S01]  /*a510*/  SYNCS.ARRIVE.TRANS64.A1T0 RZ, [R34+URZ+0x28830], RZ ;  /* 0x028830ff22ff79a7 */ /* 0x0005e2000810003f */
[----:B------:R-:W-:Y:S05]  /*a520*/  @!P4 BRA `(.L_x_6529) ;  /* 0x000000000004c947 */ /* 0x000fea0003800000 */
[----:B------:R-:W-:Y:S01]  /*a530*/  BPT.TRAP 0x1 ;  /* 0x000000040000795c */ /* 0x000fe20000300000 */
.L_x_6529:
[----:B------:R-:W-:Y:S01]  /*a540*/  SHF.L.U32 R5, R9, 0x1f, RZ ;  /* 0x0000001f09057819 */ /* 0x000fe200000006ff */
[----:B------:R-:W-:Y:S01]  /*a550*/  BSSY B1, `(.L_x_6530) ;  /* 0x0000004000017945 */ /* 0x000fe20003800000 */
[----:B------:R-:W-:-:S04]  /*a560*/  LEA R0, R20, UR45, 0x3 ;  /* 0x0000002d14007c11 */ /* 0x000fc8000f8e18ff */
[----:B------:R-:W3:Y:S02]  /*a570*/  SYNCS.PHASECHK.TRANS64.TRYWAIT P0, [R0+URZ+0x28860], R5 ;  /* 0x02886005000075a7 */ /* 0x000ee4000800017f */
[----:B---3--:R-:W-:Y:S05]  /*a580*/  @!P0 BRA `(.L_x_6531) ;  /* 0x0000003000748947 */ /* 0x008fea0003800000 */
.L_x_6611:
[----:B------:R-:W-:Y:S05]  /*a590*/  BSYNC B1 ;  /* 0x0000000000017941 */ /* 0x000fea0003800000 */
.L_x_6530:
[----:B------:R-:W-:Y:S01]  /*a5a0*/  UMOV UR4, 0xffffffff ;  /* 0xffffffff00047882 */ /* 0x000fe20000000000 */
[----:B-1----:R-:W-:Y:S02]  /*a5b0*/  LEA R7, R20, R19, 0xe ;  /* 0x0000001314077211 */ /* 0x002fe400078e70ff */
[----:B------:R-:W-:Y:S05]  /*a5c0*/  BRA.DIV UR4, `(.L_x_6532) ;  /* 0x0000003204787947 */ /* 0x000fea000b800000 */
[----:B0-----:R-:W0:Y:S01]  /*a5d0*/  SHFL.IDX PT, R14, R16, RZ, 0x181f ;  /* 0x00181fff100e7589 */ /* 0x001e2200000e0000 */
[----:B------:R-:W-:-:S03]  /*a5e0*/  LEA R7, R7, UR45, 0x1 ;  /* 0x0000002d07077c11 */ /* 0x000fc6000f8e08ff */
[----:B---3--:R-:W1:Y:S04]  /*a5f0*/  SHFL.IDX PT, R5, R2, RZ, 0x181f ;  /* 0x00181fff02057589 */ /* 0x008e6800000e0000 */
[----:B------:R-:W-:Y:S01]  /*a600*/  SHFL.IDX PT, R6, R2, 0x1, 0x181f ;  /* 0x00381f0002067f89 */ /* 0x000fe200000e0000 */
[----:B0-----:R-:W-:-:S03]  /*a610*/  IADD3 R4, P0, R14, R3, RZ ;  /* 0x000000030e047210 */ /* 0x001fc60007f1e0ff */
[----:B------:R-:W0:Y:S02]  /*a620*/  SHFL.IDX PT, R14, R16, 0x1, 0x181f ;  /* 0x00381f00100e7f89 */ /* 0x000e2400000e0000 */
[----:B-1----:R-:W-:Y:S01]  /*a630*/  IMAD.X R5, RZ, RZ, R5, P0 ;  /* 0x000000ffff057224 */ /* 0x002fe200000e0605 */
[----:B------:R-:W-:-:S13]  /*a640*/  ISETP.LT.OR P0, PT, R31, 0x1, P2 ;  /* 0x000000011f00780c */ /* 0x000fda0001701670 */
[----:B------:R-:W-:Y:S01]  /*a650*/  LDGSTS.E.BYPASS.LTC128B.128 [R7+0x400], desc[UR38][R4.64], !P0 ;  /* 0x0040000004077fae */ /* 0x000fe2000c101d66 */
[----:B------:R-:W-:-:S13]  /*a660*/  ISETP.LT.OR P0, PT, R31, 0x1, P1 ;  /* 0x000000011f00780c */ /* 0x000fda0000f01670 */
[----:B------:R1:W-:Y:S01]  /*a670*/  LDGSTS.E.BYPASS.LTC128B.128 [R7+0x4400], desc[UR38][R4.64+0x80], !P0 ;  /* 0x0440008004077fae */ /* 0x0003e2000c101d66 */
[----:B0-----:R-:W-:-:S03]  /*a680*/  IADD3 R12, P0, R14, R3, RZ ;  /* 0x000000030e0c7210 */ /* 0x001fc60007f1e0ff */
[----:B------:R-:W1:Y:S02]  /*a690*/  SHFL.IDX PT, R14, R16, 0x2, 0x181f ;  /* 0x00581f00100e7f89 */ /* 0x000e6400000e0000 */
[----:B------:R-:W-:Y:S01]  /*a6a0*/  IMAD.X R13, RZ, RZ, R6, P0 ;  /* 0x000000ffff0d7224 */ /* 0x000fe200000e0606 */
[----:B------:R-:W-:Y:S01]  /*a6b0*/  ISETP.LT.OR P0, PT, R31, 0x11, P2 ;  /* 0x000000111f00780c */ /* 0x000fe20001701670 */
[----:B------:R-:W0:-:S12]  /*a6c0*/  SHFL.IDX PT, R6, R2, 0x2, 0x181f ;  /* 0x00581f0002067f89 */ /* 0x000e1800000e0000 */
[----:B------:R-:W-:Y:S01]  /*a6d0*/  LDGSTS.E.BYPASS.LTC128B.128 [R7+0xc00], desc[UR38][R12.64], !P0 ;  /* 0x00c000000c077fae */ /* 0x000fe2000c101d66 */
[----:B------:R-:W-:-:S13]  /*a6e0*/  ISETP.LT.OR P0, PT, R31, 0x11, P1 ;  /* 0x000000111f00780c */ /* 0x000fda0000f01670 */
[----:B------:R3:W-:Y:S01]  /*a6f0*/  LDGSTS.E.BYPASS.LTC128B.128 [R7+0x4c00], desc[UR38][R12.64+0x80], !P0 ;  /* 0x04c000800c077fae */ /* 0x0007e2000c101d66 */
[----:B-1----:R-:W-:-:S03]  /*a700*/  IADD3 R4, P0, R14, R3, RZ ;  /* 0x000000030e047210 */ /* 0x002fc60007f1e0ff */
[----:B------:R-:W3:Y:S02]  /*a710*/  SHFL.IDX PT, R14, R16, 0x3, 0x181f ;  /* 0x00781f00100e7f89 */ /* 0x000ee400000e0000 */
[----:B0-----:R-:W-:Y:S01]  /*a720*/  IMAD.X R5, RZ, RZ, R6, P0 ;  /* 0x000000ffff057224 */ /* 0x001fe200000e0606 */
[----:B------:R-:W-:Y:S01]  /*a730*/  ISETP.LT.OR P0, PT, R31, 0x21, P2 ;  /* 0x000000211f00780c */ /* 0x000fe20001701670 */
[----:B------:R-:W0:-:S12]  /*a740*/  SHFL.IDX PT, R6, R2, 0x3, 0x181f ;  /* 0x00781f0002067f89 */ /* 0x000e1800000e0000 */
[----:B------:R-:W-:Y:S01]  /*a750*/  LDGSTS.E.BYPASS.LTC128B.128 [R7+0x1400], desc[UR38][R4.64], !P0 ;  /* 0x0140000004077fae */ /* 0x000fe2000c101d66 */
[----:B------:R-:W-:-:S13]  /*a760*/  ISETP.LT.OR P0, PT, R31, 0x21, P1 ;  /* 0x000000211f00780c */ /* 0x000fda0000f01670 */
[----:B------:R1:W-:Y:S01]  /*a770*/  LDGSTS.E.BYPASS.LTC128B.128 [R7+0x5400], desc[UR38][R4.64+0x80], !P0 ;  /* 0x0540008004077fae */ /* 0x0003e2000c101d66 */
[----:B---3--:R-:W-:-:S03]  /*a780*/  IADD3 R12, P0, R14, R3, RZ ;  /* 0x000000030e0c7210 */ /* 0x008fc60007f1e0ff */
[----:B------:R-:W1:Y:S01]  /*a790*/  SHFL.IDX PT, R14, R16, 0x4, 0x181f ;  /* 0x00981f00100e7f89 */ /* 0x000e6200000e0000 */
[----:B0-----:R-:W-:Y:S02]  /*a7a0*/  IADD3.X R13, RZ, R6, RZ, P0, !PT ;  /* 0x00000006ff0d7210 */ /* 0x001fe400007fe4ff */
        /* <DEDUP_REMOVED lines=14> */
[----:B------:R-:W1:Y:S02]  /*a890*/  SHFL.IDX PT, R14, R16, 0x6, 0x181f ;  /* 0x00d81f00100e7f89 */ /* 0x000e6400000e0000 */
[----:B0-----:R-:W-:Y:S01]  /*a8a0*/  IMAD.X R13, RZ, RZ, R6, P0 ;  /* 0x000000ffff0d7224 */ /* 0x001fe200000e0606 */
[----:B------:R-:W-:Y:S01]  /*a8b0*/  ISETP.LT.OR P0, PT, R31, 0x51, P2 ;  /* 0x000000511f00780c */ /* 0x000fe20001701670 */
[----:B------:R-:W0:-:S12]  /*a8c0*/  SHFL.IDX PT, R6, R2, 0x6, 0x181f ;  /* 0x00d81f0002067f89 */ /* 0x000e1800000e0000 */
[----:B------:R3:W-:Y:S01]  /*a8d0*/  LDGSTS.E.BYPASS.LTC128B.128 [R7+0x2c00], desc[UR38][R12.64], !P0 ;  /* 0x02c000000c077fae */ /* 0x0007e2000c101d66 */
[----:B------:R-:W-:-:S13]  /*a8e0*/  ISETP.LT.OR P0, PT, R31, 0x51, P1 ;  /* 0x000000511f00780c */ /* 0x000fda0000f01670 */
[----:B------:R3:W-:Y:S01]  /*a8f0*/  LDGSTS.E.BYPASS.LTC128B.128 [R7+0x6c00], desc[UR38][R12.64+0x80], !P0 ;  /* 0x06c000800c077fae */ /* 0x0007e2000c101d66 */
[----:B-1----:R-:W-:-:S03]  /*a900*/  IADD3 R4, P0, R14, R3, RZ ;  /* 0x000000030e047210 */ /* 0x002fc60007f1e0ff */
[----:B------:R3:W1:Y:S02]  /*a910*/  SHFL.IDX PT, R14, R16, 0x7, 0x181f ;  /* 0x00f81f00100e7f89 */ /* 0x00066400000e0000 */
[----:B0-----:R-:W-:Y:S01]  /*a920*/  IMAD.X R5, RZ, RZ, R6, P0 ;  /* 0x000000ffff057224 */ /* 0x001fe200000e0606 */
[----:B------:R-:W-:Y:S01]  /*a930*/  ISETP.LT.OR P0, PT, R31, 0x61, P2 ;  /* 0x000000611f00780c */ /* 0x000fe20001701670 */
[----:B------:R3:W4:-:S12]  /*a940*/  SHFL.IDX PT, R6, R2, 0x7, 0x181f ;  /* 0x00f81f0002067f89 */ /* 0x00071800000e0000 */
[----:B------:R3:W-:Y:S01]  /*a950*/  LDGSTS.E.BYPASS.LTC128B.128 [R7+0x3400], desc[UR38][R4.64], !P0 ;  /* 0x0340000004077fae */ /* 0x0007e2000c101d66 */
[----:B------:R-:W-:-:S13]  /*a960*/  ISETP.LT.OR P0, PT, R31, 0x61, P1 ;  /* 0x000000611f00780c */ /* 0x000fda0000f01670 */
[----:B-1--4-:R3:W-:Y:S02]  /*a970*/  LDGSTS.E.BYPASS.LTC128B.128 [R7+0x7400], desc[UR38][R4.64+0x80], !P0 ;  /* 0x0740008004077fae */ /* 0x0127e4000c101d66 */
.L_x_6629:
[----:B---3--:R-:W-:Y:S01]  /*a980*/  IADD3 R2, P0, R14, R3, RZ ;  /* 0x000000030e027210 */ /* 0x008fe20007f1e0ff */
[----:B------:R-:W-:Y:S02]  /*a990*/  ULDC.64 UR4, c[0x0][0x328] ;  /* 0x0000ca0000047ab9 */ /* 0x000fe40000000a00 */
[----:B------:R-:W-:Y:S01]  /*a9a0*/  IMAD R36, R36, UR4, RZ ;  /* 0x0000000424247c24 */ /* 0x000fe2000f8e02ff */
[----:B------:R-:W-:Y:S01]  /*a9b0*/  IADD3.X R3, RZ, R6, RZ, P0, !PT ;  /* 0x00000006ff037210 */ /* 0x000fe200007fe4ff */
[----:B0-----:R-:W-:Y:S01]  /*a9c0*/  IMAD.WIDE.U32 R4, R35, UR4, RZ ;  /* 0x0000000423047c25 */ /* 0x001fe2000f8e00ff */
[----:B------:R-:W-:-:S03]  /*a9d0*/  ISETP.LT.OR P0, PT, R31, 0x71, P2 ;  /* 0x000000711f00780c */ /* 0x000fc60001701670 */
[----:B------:R-:W-:Y:S01]  /*a9e0*/  IMAD R9, R35, UR5, R36 ;  /* 0x0000000523097c24 */ /* 0x000fe2000f8e0224 */
[----:B------:R-:W-:Y:S02]  /*a9f0*/  ULDC.64 UR4, c[0x0][0x338] ;  /* 0x0000ce0000047ab9 */ /* 0x000fe40000000a00 */
[----:B------:R-:W-:Y:S02]  /*aa00*/  IMAD R33, R33, UR4, RZ ;  /* 0x0000000421217c24 */ /* 0x000fe4000f8e02ff */
[----:B------:R-:W-:Y:S02]  /*aa10*/  IMAD.IADD R5, R5, 0x1, R9 ;  /* 0x0000000105057824 */ /* 0x000fe400078e0209 */
[C---:B------:R-:W-:Y:S02]  /*aa20*/  IMAD R33, R32.reuse, UR5, R33 ;  /* 0x0000000520217c24 */ /* 0x040fe4000f8e0221 */
[----:B------:R-:W-:Y:S01]  /*aa30*/  IMAD.WIDE.U32 R4, R32, UR4, R4 ;  /* 0x0000000420047c25 */ /* 0x000fe2000f8e0004 */
[----:B------:R-:W-:Y:S01]  /*aa40*/  @!PT LDS RZ, [RZ] ;  /* 0x00000000fffff984 */ /* 0x000fe20000000800 */
[----:B------:R-:W-:Y:S01]  /*aa50*/  @!PT LDS RZ, [RZ] ;  /* 0x00000000fffff984 */ /* 0x000fe20000000800 */
[----:B------:R-:W-:Y:S01]  /*aa60*/  @!PT LDS RZ, [RZ] ;  /* 0x00000000fffff984 */ /* 0x000fe20000000800 */
[----:B------:R0:W-:Y:S01]  /*aa70*/  LDGSTS.E.BYPASS.LTC128B.128 [R7+0x3c00], desc[UR38][R2.64], !P0 ;  /* 0x03c0000002077fae */ /* 0x0001e2000c101d66 */
[----:B------:R-:W-:-:S02]  /*aa80*/  ISETP.LT.OR P0, PT, R31, 0x71, P1 ;  /* 0x000000711f00780c */ /* 0x000fc40000f01670 */
[----:B------:R-:W-:-:S11]  /*aa90*/  IMAD.IADD R33, R5, 0x1, R33 ;  /* 0x0000000105217824 */ /* 0x000fd600078e0221 */
[----:B------:R0:W-:Y:S01]  /*aaa0*/  LDGSTS.E.BYPASS.LTC128B.128 [R7+0x7c00], desc[UR38][R2.64+0x80], !P0 ;  /* 0x07c0008002077fae */ /* 0x0001e2000c101d66 */
[----:B------:R-:W-:Y:S01]  /*aab0*/  PLOP3.LUT P0, PT, PT, PT, PT, 0x80, 0x0 ;  /* 0x000000000000781c */ /* 0x000fe20003f0f070 */
[----:B------:R-:W-:-:S12]  /*aac0*/  NOP ;  /* 0x0000000000007918 */ /* 0x000fd80000000000 */
.L_x_6533:
        /* <DEDUP_REMOVED lines=10> */
.L_x_6534:
[----:B------:R-:W-:Y:S01]  /*ab70*/  R2UR UR4, R24 ;  /* 0x00000000180472ca */ /* 0x000fe200000e0000 */
[----:B------:R-:W-:Y:S01]  /*ab80*/  ULDC.64 UR6, c[0x0][0x330] ;  /* 0x0000cc0000067ab9 */ /* 0x000fe20000000a00 */
[----:B------:R-:W-:Y:S01]  /*ab90*/  MOV R5, R33 ;  /* 0x0000002100057202 */ /* 0x000fe20000000f00 */
[----:B0-----:R-:W-:Y:S01]  /*aba0*/  IMAD.U32 R3, RZ, RZ, UR6 ;  /* 0x00000006ff037e24 */ /* 0x001fe2000f8e00ff */
        /* <DEDUP_REMOVED lines=16> */
.L_x_6522:
[----:B------:R-:W-:-:S13]  /*acb0*/  ISETP.NE.AND P0, PT, R18, 0x3, PT ;  /* 0x000000031200780c */ /* 0x000fda0003f05270 */
[----:B------:R-:W-:Y:S05]  /*acc0*/  @!P0 BRA `(.L_x_6536) ;  /* 0x0000000000048947 */ /* 0x000fea0003800000 */
[----:B------:R-:W-:Y:S01]  /*acd0*/  BPT.TRAP 0x1 ;  /* 0x000000040000795c */ /* 0x000fe20000300000 */
.L_x_6536:
[----:B0-----:R-:W-:Y:S01]  /*ace0*/  LEA R0, R10, UR45, 0x3 ;  /* 0x0000002d0a007c11 */ /* 0x001fe2000f8e18ff */
[----:B------:R-:W-:Y:S01]  /*acf0*/  IMAD.MOV.U32 R3, RZ, RZ, -0x80 ;  /* 0xffffff80ff037424 */ /* 0x000fe200078e00ff */
[----:B------:R-:W-:Y:S01]  /*ad00*/  SHF.L.U32 R5, R8, 0x1f, RZ ;  /* 0x0000001f08057819 */ /* 0x000fe200000006ff */
[----:B------:R-:W-:Y:S01]  /*ad10*/  BSSY B0, `(.L_x_6537) ;  /* 0x0000006000007945 */ /* 0x000fe20003800000 */
[----:B------:R-:W-:Y:S01]  /*ad20*/  LEA R6, R10, R19, 0xe ;  /* 0x000000130a067211 */ /* 0x000fe200078e70ff */
[----:B------:R-:W-:Y:S01]  /*ad30*/  IMAD R3, R22, R3, UR43 ;  /* 0x0000002b16037e24 */ /* 0x000fe2000f8e0203 */
[----:B------:R-:W0:Y:S03]  /*ad40*/  SYNCS.PHASECHK.TRANS64.TRYWAIT P0, [R0+URZ+0x28860], R5 ;  /* 0x02886005000075a7 */ /* 0x000e26000800017f */
[----:B------:R-:W-:Y:S01]  /*ad50*/  IMAD.IADD R28, R3, 0x1, -R28 ;  /* 0x00000001031c7824 */ /* 0x000fe200078e0a1c */
[----:B0-----:R-:W-:Y:S06]  /*ad60*/  @!P0 BRA `(.L_x_6538) ;  /* 0x0000003400448947 */ /* 0x001fec0003800000 */
.L_x_6630:
[----:B------:R-:W-:Y:S05]  /*ad70*/  BSYNC B0 ;  /* 0x0000000000007941 */ /* 0x000fea0003800000 */
.L_x_6537:
[----:B------:R-:W-:-:S03]  /*ad80*/  UMOV UR4, 0xffffffff ;  /* 0xffffffff00047882 */ /* 0x000fc60000000000 */
[----:B------:R-:W-:Y:S05]  /*ad90*/  BRA.DIV UR4, `(.L_x_6539) ;  /* 0x00000036044c7947 */ /* 0x000fea000b800000 */
[----:B0-----:R-:W0:Y:S01]  /*ada0*/  SHFL.IDX PT, R5, R2, RZ, 0x181f ;  /* 0x00181fff02057589 */ /* 0x001e2200000e0000 */
[----:B------:R-:W-:Y:S01]  /*adb0*/  ULDC UR4, c[0x0][0x2f4] ;  /* 0x0000bd0000047ab9 */ /* 0x000fe20000000800 */
[----:B------:R-:W-:Y:S02]  /*adc0*/  LEA R3, R6, UR45, 0x1 ;  /* 0x0000002d06037c11 */ /* 0x000fe4000f8e08ff */
[----:B------:R-:W1:Y:S01]  /*add0*/  SHFL.IDX PT, R4, R16, RZ, 0x181f ;  /* 0x00181fff10047589 */ /* 0x000e6200000e0000 */
[----:B------:R-:W-:Y:S02]  /*ade0*/  ISETP.GE.AND P1, PT, R26, UR4, PT ;  /* 0x000000041a007c0c */ /* 0x000fe4000bf26270 */
[----:B------:R-:W-:Y:S01]  /*adf0*/  ISETP.GE.AND P0, PT, R25, UR4, PT ;  /* 0x0000000419007c0c */ /* 0x000fe2000bf06270 */
[----:B------:R-:W3:Y:S01]  /*ae00*/  SHFL.IDX PT, R14, R16, 0x1, 0x181f ;  /* 0x00381f00100e7f89 */ /* 0x000ee200000e0000 */
[C---:B------:R-:W-:Y:S02]  /*ae10*/  ISETP.LT.OR P4, PT, R28.reuse, 0x1, P1 ;  /* 0x000000011c00780c */ /* 0x040fe40000f81670 */
[C---:B------:R-:W-:Y:S01]  /*ae20*/  ISETP.LT.OR P5, PT, R28.reuse, 0x1, P0 ;  /* 0x000000011c00780c */ /* 0x040fe200007a1670 */
[----:B------:R-:W4:Y:S01]  /*ae30*/  SHFL.IDX PT, R19, R2, 0x1, 0x181f ;  /* 0x00381f0002137f89 */ /* 0x000f2200000e0000 */
[----:B------:R-:W-:-:S02]  /*ae40*/  ISETP.LT.OR P2, PT, R28, 0x11, P1 ;  /* 0x000000111c00780c */ /* 0x000fc40000f41670 */
[----:B------:R-:W-:Y:S01]  /*ae50*/  ISETP.LT.OR P3, PT, R28, 0x11, P0 ;  /* 0x000000111c00780c */ /* 0x000fe20000761670 */
[----:B------:R-:W-:Y:S04]  /*ae60*/  SHFL.IDX PT, R23, R2, 0x2, 0x181f ;  /* 0x00581f0002177f89 */ /* 0x000fe800000e0000 */
[----:B------:R-:W5:Y:S01]  /*ae70*/  SHFL.IDX PT, R22, R16, 0x2, 0x181f ;  /* 0x00581f0010167f89 */ /* 0x000f6200000e0000 */
[----:B0-----:R-:W-:-:S03]  /*ae80*/  IMAD.MOV.U32 R7, RZ, RZ, R5 ;  /* 0x000000ffff077224 */ /* 0x001fc600078e0005 */
[----:B------:R-:W0:Y:S01]  /*ae90*/  SHFL.IDX PT, R9, R2, 0x4, 0x181f ;  /* 0x00981f0002097f89 */ /* 0x000e2200000e0000 */
[----:B-1----:R-:W-:-:S03]  /*aea0*/  IMAD.MOV.U32 R6, RZ, RZ, R4 ;  /* 0x000000ffff067224 */ /* 0x002fc600078e0004 */
[----:B------:R-:W1:Y:S01]  /*aeb0*/  SHFL.IDX PT, R24, R16, 0x4, 0x181f ;  /* 0x00981f0010187f89 */ /* 0x000e6200000e0000 */
[----:B------:R-:W-:-:S03]  /*aec0*/  IMAD.WIDE.U32 R6, R26, 0x2, R6 ;  /* 0x000000021a067825 */ /* 0x000fc600078e0006 */
[----:B------:R-:W-:Y:S01]  /*aed0*/  SHFL.IDX PT, R21, R2, 0x3, 0x181f ;  /* 0x00781f0002157f89 */ /* 0x000fe200000e0000 */
[----:B---3--:R-:W-:Y:S01]  /*aee0*/  MOV R4, R14 ;  /* 0x0000000e00047202 */ /* 0x008fe20000000f00 */
[----:B----4-:R-:W-:Y:S02]  /*aef0*/  IMAD.MOV.U32 R5, RZ, RZ, R19 ;  /* 0x000000ffff057224 */ /* 0x010fe400078e0013 */
[----:B------:R-:W3:Y:S02]  /*af00*/  SHFL.IDX PT, R20, R16, 0x3, 0x181f ;  /* 0x00781f0010147f89 */ /* 0x000ee400000e0000 */
[----:B------:R-:W-:Y:S02]  /*af10*/  IMAD.WIDE.U32 R4, R26, 0x2, R4 ;  /* 0x000000021a047825 */ /* 0x000fe400078e0004 */
[----:B------:R-:W-:Y:S01]  /*af20*/  LDGSTS.E.BYPASS.LTC128B.128 [R3+0x400], desc[UR38][R6.64], !P4 ;  /* 0x0040000006037fae */ /* 0x000fe2000e101d66 */
[----:B------:R-:W-:Y:S01]  /*af30*/  ISETP.LT.OR P4, PT, R28, 0x21, P1 ;  /* 0x000000211c00780c */ /* 0x000fe20000f81670 */
[----:B-----5:R-:W-:-:S02]  /*af40*/  IMAD.WIDE.U32 R22, R26, 0x2, R22 ;  /* 0x000000021a167825 */ /* 0x020fc400078e0016 */
[----:B------:R4:W-:Y:S01]  /*af50*/  LDGSTS.E.BYPASS.LTC128B.128 [R3+0x4400], desc[UR38][R6.64+0x80], !P5 ;  /* 0x0440008006037fae */ /* 0x0009e2000e901d66 */
[----:B------:R-:W-:-:S03]  /*af60*/  ISETP.LT.OR P5, PT, R28, 0x21, P0 ;  /* 0x000000211c00780c */ /* 0x000fc600007a1670 */
[----:B------:R-:W4:Y:S01]  /*af70*/  SHFL.IDX PT, R14, R16, 0x5, 0x181f ;  /* 0x00b81f00100e7f89 */ /* 0x000f2200000e0000 */
[----:B0-----:R-:W-:Y:S01]  /*af80*/  IMAD.MOV.U32 R13, RZ, RZ, R9 ;  /* 0x000000ffff0d7224 */ /* 0x001fe200078e0009 */
[----:B------:R-:W-:Y:S02]  /*af90*/  MOV R9, RZ ;  /* 0x000000ff00097202 */ /* 0x000fe40000000f00 */
[----:B------:R-:W0:Y:S01]  /*afa0*/  SHFL.IDX PT, R19, R2, 0x5, 0x181f ;  /* 0x00b81f0002137f89 */ /* 0x000e2200000e0000 */
[----:B-1----:R-:W-:-:S03]  /*afb0*/  IMAD.MOV.U32 R12, RZ, RZ, R24 ;  /* 0x000000ffff0c7224 */ /* 0x002fc600078e0018 */
[----:B------:R-:W1:Y:S01]  /*afc0*/  SHFL.IDX PT, R25, R2, 0x6, 0x181f ;  /* 0x00d81f0002197f89 */ /* 0x000e6200000e0000 */
[----:B------:R-:W-:-:S03]  /*afd0*/  IMAD.WIDE.U32 R12, R26, 0x2, R12 ;  /* 0x000000021a0c7825 */ /* 0x000fc600078e000c */
[----:B------:R-:W5:Y:S01]  /*afe0*/  SHFL.IDX PT, R30, R16, 0x6, 0x181f ;  /* 0x00d81f00101e7f89 */ /* 0x000f6200000e0000 */
[----:B---3--:R-:W-:-:S03]  /*aff0*/  IMAD.WIDE.U32 R20, R26, 0x2, R20 ;  /* 0x000000021a147825 */ /* 0x008fc600078e0014 */
[----:B------:R-:W-:Y:S01]  /*b000*/  LDGSTS.E.BYPASS.LTC128B.128 [R3+0xc00], desc[UR38][R4.64], !P2 ;  /* 0x00c0000004037fae */ /* 0x000fe2000d101d66 */
[----:B------:R-:W-:-:S03]  /*b010*/  ISETP.LT.OR P2, PT, R28, 0x31, P1 ;  /* 0x000000311c00780c */ /* 0x000fc60000f41670 */
[----:B------:R1:W-:Y:S01]  /*b020*/  LDGSTS.E.BYPASS.LTC128B.128 [R3+0x4c00], desc[UR38][R4.64+0x80], !P3 ;  /* 0x04c0008004037fae */ /* 0x0003e2000d901d66 */
[----:B------:R-:W-:-:S03]  /*b030*/  ISETP.LT.OR P3, PT, R28, 0x31, P0 ;  /* 0x000000311c00780c */ /* 0x000fc60000761670 */
[----:B------:R3:W-:Y:S01]  /*b040*/  LDGSTS.E.BYPASS.LTC128B.128 [R3+0x1400], desc[UR38][R22.64], !P4 ;  /* 0x0140000016037fae */ /* 0x0007e2000e101d66 */
[C---:B------:R-:W-:Y:S02]  /*b050*/  ISETP.LT.OR P4, PT, R28.reuse, 0x41, P1 ;  /* 0x000000411c00780c */ /* 0x040fe40000f81670 */
[----:B----4-:R-:W-:Y:S01]  /*b060*/  MOV R6, R14 ;  /* 0x0000000e00067202 */ /* 0x010fe20000000f00 */
[----:B------:R3:W-:Y:S01]  /*b070*/  LDGSTS.E.BYPASS.LTC128B.128 [R3+0x5400], desc[UR38][R22.64+0x80], !P5 ;  /* 0x0540008016037fae */ /* 0x0007e2000e901d66 */
[C---:B------:R-:W-:Y:S01]  /*b080*/  ISETP.LT.OR P5, PT, R28.reuse, 0x41, P0 ;  /* 0x000000411c00780c */ /* 0x040fe200007a1670 */
[----:B0-----:R-:W-:Y:S02]  /*b090*/  IMAD.MOV.U32 R7, RZ, RZ, R19 ;  /* 0x000000ffff077224 */ /* 0x001fe400078e0013 */
[----:B------:R3:W-:Y:S01]  /*b0a0*/  LDGSTS.E.BYPASS.LTC128B.128 [R3+0x1c00], desc[UR38][R20.64], !P2 ;  /* 0x01c0000014037fae */ /* 0x0007e2000d101d66 */
[----:B------:R-:W-:Y:S01]  /*b0b0*/  ISETP.LT.OR P2, PT, R28, 0x51, P1 ;  /* 0x000000511c00780c */ /* 0x000fe20000f41670 */
[----:B-1----:R-:W-:-:S02]  /*b0c0*/  IMAD.MOV.U32 R5, RZ, RZ, R25 ;  /* 0x000000ffff057224 */ /* 0x002fc400078e0019 */
[----:B------:R3:W-:Y:S01]  /*b0d0*/  LDGSTS.E.BYPASS.LTC128B.128 [R3+0x5c00], desc[UR38][R20.64+0x80], !P3 ;  /* 0x05c0008014037fae */ /* 0x0007e2000d901d66 */
[C---:B------:R-:W-:Y:S01]  /*b0e0*/  ISETP.LT.OR P3, PT, R28.reuse, 0x51, P0 ;  /* 0x000000511c00780c */ /* 0x040fe20000761670 */
[----:B-----5:R-:W-:Y:S02]  /*b0f0*/  IMAD.MOV.U32 R4, RZ, RZ, R30 ;  /* 0x000000ffff047224 */ /* 0x020fe400078e001e */
[----:B------:R3:W-:Y:S01]  /*b100*/  LDGSTS.E.BYPASS.LTC128B.128 [R3+0x2400], desc[UR38][R12.64], !P4 ;  /* 0x024000000c037fae */ /* 0x0007e2000e101d66 */
[----:B------:R-:W-:Y:S01]  /*b110*/  ISETP.LT.OR P4, PT, R28, 0x61, P1 ;  /* 0x000000611c00780c */ /* 0x000fe20000f81670 */
[----:B------:R-:W-:Y:S02]  /*b120*/  IMAD.WIDE.U32 R6, R26, 0x2, R6 ;  /* 0x000000021a067825 */ /* 0x000fe400078e0006 */
[----:B------:R3:W-:Y:S01]  /*b130*/  LDGSTS.E.BYPASS.LTC128B.128 [R3+0x6400], desc[UR38][R12.64+0x80], !P5 ;  /* 0x064000800c037fae */ /* 0x0007e2000e901d66 */
[----:B------:R-:W-:Y:S01]  /*b140*/  ISETP.LT.OR P5, PT, R28, 0x61, P0 ;  /* 0x000000611c00780c */ /* 0x000fe200007a1670 */
[----:B------:R-:W-:-:S02]  /*b150*/  IMAD.WIDE.U32 R4, R26, 0x2, R4 ;  /* 0x000000021a047825 */ /* 0x000fc400078e0004 */
[----:B------:R3:W-:Y:S04]  /*b160*/  LDGSTS.E.BYPASS.LTC128B.128 [R3+0x2c00], desc[UR38][R6.64], !P2 ;  /* 0x02c0000006037fae */ /* 0x0007e8000d101d66 */
[----:B------:R3:W-:Y:S04]  /*b170*/  LDGSTS.E.BYPASS.LTC128B.128 [R3+0x6c00], desc[UR38][R6.64+0x80], !P3 ;  /* 0x06c0008006037fae */ /* 0x0007e8000d901d66 */
[----:B------:R3:W-:Y:S04]  /*b180*/  LDGSTS.E.BYPASS.LTC128B.128 [R3+0x3400], desc[UR38][R4.64], !P4 ;  /* 0x0340000004037fae */ /* 0x0007e8000e101d66 */
[----:B------:R-:W0:Y:S04]  /*b190*/  SHFL.IDX PT, R2, R2, 0x7, 0x181f ;  /* 0x00f81f0002027f89 */ /* 0x000e2800000e0000 */
[----:B------:R3:W1:Y:S04]  /*b1a0*/  SHFL.IDX PT, R14, R16, 0x7, 0x181f ;  /* 0x00f81f00100e7f89 */ /* 0x00066800000e0000 */
[----:B------:R3:W-:Y:S02]  /*b1b0*/  LDGSTS.E.BYPASS.LTC128B.128 [R3+0x7400], desc[UR38][R4.64+0x80], !P5 ;  /* 0x0740008004037fae */ /* 0x0007e4000e901d66 */
.L_x_6648:
[C---:B------:R-:W-:Y:S01]  /*b1c0*/  ISETP.LT.OR P1, PT, R28.reuse, 0x71, P1 ;  /* 0x000000711c00780c */ /* 0x040fe20000f21670 */
[----:B-1-3--:R-:W-:Y:S01]  /*b1d0*/  IMAD.MOV.U32 R4, RZ, RZ, R14 ;  /* 0x000000ffff047224 */ /* 0x00afe200078e000e */
[----:B------:R-:W-:Y:S01]  /*b1e0*/  ISETP.LT.OR P0, PT, R28, 0x71, P0 ;  /* 0x000000711c00780c */ /* 0x000fe20000701670 */
[----:B0-----:R-:W-:Y:S02]  /*b1f0*/  IMAD.MOV.U32 R5, RZ, RZ, R2 ;  /* 0x000000ffff057224 */ /* 0x001fe400078e0002 */
[----:B------:R-:W-:-:S08]  /*b200*/  IMAD.WIDE.U32 R4, R26, 0x2, R4 ;  /* 0x000000021a047825 */ /* 0x000fd000078e0004 */
[----:B------:R-:W-:Y:S01]  /*b210*/  @!PT LDS RZ, [RZ] ;  /* 0x00000000fffff984 */ /* 0x000fe20000000800 */
[----:B------:R-:W-:Y:S01]  /*b220*/  @!PT LDS RZ, [RZ] ;  /* 0x00000000fffff984 */ /* 0x000fe20000000800 */
[----:B------:R-:W-:Y:S01]  /*b230*/  @!PT LDS RZ, [RZ] ;  /* 0x00000000fffff984 */ /* 0x000fe20000000800 */
[----:B------:R0:W-:Y:S04]  /*b240*/  LDGSTS.E.BYPASS.LTC128B.128 [R3+0x3c00], desc[UR38][R4.64], !P1 ;  /* 0x03c0000004037fae */ /* 0x0001e8000c901d66 */
[----:B------:R0:W-:Y:S01]  /*b250*/  LDGSTS.E.BYPASS.LTC128B.128 [R3+0x7c00], desc[UR38][R4.64+0x80], !P0 ;  /* 0x07c0008004037fae */ /* 0x0001e2000c101d66 */
[----:B------:R-:W-:Y:S01]  /*b260*/  PLOP3.LUT P0, PT, PT, PT, PT, 0x80, 0x0 ;  /* 0x000000000000781c */ /* 0x000fe20003f0f070 */
[----:B------:R-:W-:-:S12]  /*b270*/  NOP ;  /* 0x0000000000007918 */ /* 0x000fd80000000000 */
.L_x_6540:
        /* <DEDUP_REMOVED lines=10> */
.L_x_6541:
[----:B------:R1:W-:Y:S02]  /*b320*/  SYNCS.ARRIVE.TRANS64.A1T0 RZ, [R0+URZ+0x28850], RZ ;  /* 0x028850ff00ff79a7 */ /* 0x0003e4000810003f */
[----:B-1----:R-:W-:-:S05]  /*b330*/  VIADD R0, R10, 0x1 ;  /* 0x000000010a007836 */ /* 0x002fca0000000000 */
[----:B------:R-:W-:-:S04]  /*b340*/  ISETP.NE.AND P0, PT, R0, 0x2, PT ;  /* 0x000000020000780c */ /* 0x000fc80003f05270 */
[----:B0-----:R-:W-:Y:S02]  /*b350*/  SEL R3, RZ, 0x1, P0 ;  /* 0x00000001ff037807 */ /* 0x001fe40000000000 */
[----:B------:R-:W-:Y:S02]  /*b360*/  SEL R0, R0, RZ, P0 ;  /* 0x000000ff00007207 */ /* 0x000fe40000000000 */
[----:B------:R-:W-:-:S07]  /*b370*/  LOP3.LUT R8, R8, R3, RZ, 0x3c, !PT ;  /* 0x0000000308087212 */ /* 0x000fce00078e3cff */
.L_x_6507:
[----:B------:R-:W0:Y:S01]  /*b380*/  S2R R3, SR_CgaCtaId ;  /* 0x0000000000037919 */ /* 0x000e220000008800 */
[----:B------:R-:W-:Y:S02]  /*b390*/  MOV R2, 0x400 ;  /* 0x0000040000027802 */ /* 0x000fe40000000f00 */
[----:B------:R-:W-:Y:S02]  /*b3a0*/  SHF.L.U32 R9, R9, 0x1f, RZ ;  /* 0x0000001f09097819 */ /* 0x000fe400000006ff */
[----:B0-----:R-:W-:-:S04]  /*b3b0*/  LEA R7, R3, R2, 0x18 ;  /* 0x0000000203077211 */ /* 0x001fc800078ec0ff */
[----:B------:R-:W0:Y:S02]  /*b3c0*/  SYNCS.PHASECHK.TRANS64.TRYWAIT P0, [R7+URZ+0x28820], R9 ;  /* 0x02882009070075a7 */ /* 0x000e24000800017f */
[----:B0-----:R-:W-:Y:S05]  /*b3d0*/  @!P0 BRA `(.L_x_6542) ;  /* 0x0000003800548947 */ /* 0x001fea0003800000 */
.L_x_6649:
[----:B------:R-:W-:-:S03]  /*b3e0*/  UMOV UR4, 0xffffffff ;  /* 0xffffffff00047882 */ /* 0x000fc60000000000 */
[----:B------:R-:W-:Y:S05]  /*b3f0*/  BRA.DIV UR4, `(.L_x_6543) ;  /* 0x0000003a04607947 */ /* 0x000fea000b800000 */
[----:B------:R1:W3:Y:S02]  /*b400*/  SHFL.IDX PT, R14, R17, RZ, 0x1f ;  /* 0x00001fff110e7589 */ /* 0x0002e400000e0000 */
.L_x_6652:
[----:B---3--:R-:W-:-:S13]  /*b410*/  ISETP.NE.AND P0, PT, R14, RZ, PT ;  /* 0x000000ff0e00720c */ /* 0x008fda0003f05270 */
[----:B------:R-:W-:Y:S05]  /*b420*/  @P0 BRA `(.L_x_6475) ;  /* 0x0000000000880947 */ /* 0x000fea0003800000 */
[----:B------:R-:W-:-:S03]  /*b430*/  UMOV UR4, 0xffffffff ;  /* 0xffffffff00047882 */ /* 0x000fc60000000000 */
[----:B------:R-:W-:Y:S05]  /*b440*/  BRA.DIV UR4, `(.L_x_6544) ;  /* 0x0000003a04747947 */ /* 0x000fea000b800000 */
[----:B------:R-:W-:-:S13]  /*b450*/  ELECT P6, URZ, PT ;  /* 0x00000000003f782f */ /* 0x000fda00038c0000 */
.L_x_6655:
[----:B------:R-:W-:Y:S05]  /*b460*/  @!P6 BRA `(.L_x_6475) ;  /* 0x000000000078e947 */ /* 0x000fea0003800000 */
[----:B------:R-:W-:-:S06]  /*b470*/  ULOP3.LUT UR4, UR40, 0x2, URZ, 0xfc, !UPT ;  /* 0x0000000228047892 */ /* 0x000fcc000f8efc3f */
[----:B------:R-:W-:-:S04]  /*b480*/  MOV R2, UR4 ;  /* 0x0000000400027c02 */ /* 0x000fc80008000f00 */
[----:B------:R-:W-:-:S13]  /*b490*/  ISETP.NE.AND P0, PT, R2, 0x3, PT ;  /* 0x000000030200780c */ /* 0x000fda0003f05270 */
[----:B------:R-:W-:Y:S05]  /*b4a0*/  @!P0 BRA `(.L_x_6545) ;  /* 0x0000000000048947 */ /* 0x000fea0003800000 */
[----:B------:R-:W-:Y:S01]  /*b4b0*/  BPT.TRAP 0x1 ;  /* 0x000000040000795c */ /* 0x000fe20000300000 */
.L_x_6545:
[----:B------:R-:W-:Y:S01]  /*b4c0*/  IMAD R5, R0, 0x8, R7 ;  /* 0x0000000800057824 */ /* 0x000fe200078e0207 */
[----:B------:R-:W-:Y:S01]  /*b4d0*/  SHF.L.U32 R2, R8, 0x1f, RZ ;  /* 0x0000001f08027819 */ /* 0x000fe200000006ff */
[----:B------:R-:W-:-:S03]  /*b4e0*/  VIADD R0, R0, 0x1 ;  /* 0x0000000100007836 */ /* 0x000fc60000000000 */
[----:B------:R-:W3:Y:S02]  /*b4f0*/  SYNCS.PHASECHK.TRANS64.TRYWAIT P1, [R5+URZ+0x28840], R2 ;  /* 0x02884002050075a7 */ /* 0x000ee4000802017f */
[----:B------:R-:W-:-:S04]  /*b500*/  ISETP.NE.AND P2, PT, R0, 0x2, PT ;  /* 0x000000020000780c */ /* 0x000fc80003f45270 */
[----:B------:R-:W-:Y:S01]  /*b510*/  SEL R3, RZ, 0x1, P2 ;  /* 0x00000001ff037807 */ /* 0x000fe20001000000 */
[----:B---3--:R-:W-:Y:S08]  /*b520*/  @!P1 BRA `(.L_x_6546) ;  /* 0x00000038005c9947 */ /* 0x008ff00003800000 */
.L_x_6656:
[----:B------:R-:W-:Y:S02]  /*b530*/  SEL R0, R0, RZ, P2 ;  /* 0x000000ff00007207 */ /* 0x000fe40001000000 */
[----:B------:R-:W-:Y:S01]  /*b540*/  LOP3.LUT R3, R8, R3, RZ, 0x3c, !PT ;  /* 0x0000000308037212 */ /* 0x000fe200078e3cff */
[----:B------:R-:W-:Y:S06]  /*b550*/  @!P0 BRA `(.L_x_6547) ;  /* 0x0000000000048947 */ /* 0x000fec0003800000 */
[----:B------:R-:W-:Y:S01]  /*b560*/  BPT.TRAP 0x1 ;  /* 0x000000040000795c */ /* 0x000fe20000300000 */
.L_x_6547:
[----:B0-----:R-:W-:Y:S01]  /*b570*/  IMAD R7, R0, 0x8, R7 ;  /* 0x0000000800077824 */ /* 0x001fe200078e0207 */
[----:B------:R-:W-:-:S04]  /*b580*/  SHF.L.U32 R0, R3, 0x1f, RZ ;  /* 0x0000001f03007819 */ /* 0x000fc800000006ff */
[----:B------:R-:W0:Y:S02]  /*b590*/  SYNCS.PHASECHK.TRANS64.TRYWAIT P1, [R7+URZ+0x28840], R0 ;  /* 0x02884000070075a7 */ /* 0x000e24000802017f */
[----:B0-----:R-:W-:Y:S05]  /*b5a0*/  @!P1 BRA `(.L_x_6548) ;  /* 0x0000003800509947 */ /* 0x001fea0003800000 */
.L_x_6657:
[----:B------:R-:W-:Y:S05]  /*b5b0*/  @!P0 BRA `(.L_x_6549) ;  /* 0x0000000000048947 */ /* 0x000fea0003800000 */
[----:B------:R-:W-:Y:S01]  /*b5c0*/  BPT.TRAP 0x1 ;  /* 0x000000040000795c */ /* 0x000fe20000300000 */
.L_x_6549:
[----:B------:R-:W4:Y:S02]  /*b5d0*/  SYNCS.PHASECHK.TRANS64.TRYWAIT P1, [R5+URZ+0x28860], R2 ;  /* 0x02886002050075a7 */ /* 0x000f24000802017f */
[----:B----4-:R-:W-:Y:S05]  /*b5e0*/  @!P1 BRA `(.L_x_6550) ;  /* 0x0000003800549947 */ /* 0x010fea0003800000 */
.L_x_6658:
[----:B------:R-:W-:Y:S05]  /*b5f0*/  @!P0 BRA `(.L_x_6551) ;  /* 0x0000000000048947 */ /* 0x000fea0003800000 */
[----:B------:R-:W-:Y:S01]  /*b600*/  BPT.TRAP 0x1 ;  /* 0x000000040000795c */ /* 0x000fe20000300000 */
.L_x_6551:
[----:B------:R0:W0:Y:S02]  /*b610*/  SYNCS.PHASECHK.TRANS64.TRYWAIT P0, [R7+URZ+0x28860], R0 ;  /* 0x02886000070075a7 */ /* 0x000024000800017f */
[----:B0-----:R-:W-:Y:S05]  /*b620*/  @!P0 NANOSLEEP.SYNCS 0x989680 ;  /* 0x009896800000895d */ /* 0x001fea0003900000 */
[----:B------:R-:W0:Y:S02]  /*b630*/  @!P0 SYNCS.PHASECHK.TRANS64 P0, [R7+URZ+0x28860], R0 ;  /* 0x02886000070085a7 */ /* 0x000e24000800007f */
[----:B0-----:R-:W-:Y:S05]  /*b640*/  @!P0 BRA `(.L_x_6551) ;  /* 0xfffffffc00f08947 */ /* 0x001fea000383ffff */
.L_x_6475:
[----:B------:R-:W-:Y:S05]  /*b650*/  BSYNC B6 ;  /* 0x0000000000067941 */ /* 0x000fea0003800000 */
.L_x_6472:
[----:B------:R-:W-:Y:S05]  /*b660*/  EXIT ;  /* 0x000000000000794d */ /* 0x000fea0003800000 */
.L_x_6479:
[----:B0-----:R-:W-:-:S04]  /*b670*/  MOV R0, UR36 ;  /* 0x0000002400007c02 */ /* 0x001fc80008000f00 */
[----:B------:R0:W1:Y:S03]  /*b680*/  SYNCS.PHASECHK.TRANS64.TRYWAIT P0, [R0+URZ+0x28800], R3 ;  /* 0x02880003000075a7 */ /* 0x000066000800017f */
[----:B-1----:R-:W-:Y:S05]  /*b690*/  @!P0 NANOSLEEP.SYNCS 0x989680 ;  /* 0x009896800000895d */ /* 0x002fea0003900000 */
[----:B------:R-:W1:Y:S02]  /*b6a0*/  @!P0 SYNCS.PHASECHK.TRANS64 P0, [R0+URZ+0x28800], R3 ;  /* 0x02880003000085a7 */ /* 0x000e64000800007f */
[----:B-1----:R-:W-:Y:S05]  /*b6b0*/  @!P0 BRA `(.L_x_6479) ;  /* 0xfffffffc00ec8947 */ /* 0x002fea000383ffff */
[----:B------:R-:W-:Y:S05]  /*b6c0*/  BRA `(.L_x_6552) ;  /* 0xffffff5800c07947 */ /* 0x000fea000383ffff */
.L_x_6483:
[----:B-1----:R-:W-:-:S04]  /*b6d0*/  IMAD.U32 R4, RZ, RZ, UR36 ;  /* 0x00000024ff047e24 */ /* 0x002fc8000f8e00ff */
[----:B------:R1:W2:Y:S03]  /*b6e0*/  SYNCS.PHASECHK.TRANS64.TRYWAIT P1, [R4+URZ+0x28830], R3 ;  /* 0x02883003040075a7 */ /* 0x0002a6000802017f */
[----:B--2---:R-:W-:Y:S05]  /*b6f0*/  @!P1 NANOSLEEP.SYNCS 0x989680 ;  /* 0x009896800000995d */ /* 0x004fea0003900000 */
[----:B------:R-:W2:Y:S02]  /*b700*/  @!P1 SYNCS.PHASECHK.TRANS64 P1, [R4+URZ+0x28830], R3 ;  /* 0x02883003040095a7 */ /* 0x000ea4000802007f */
[----:B--2---:R-:W-:Y:S05]  /*b710*/  @!P1 BRA `(.L_x_6483) ;  /* 0xfffffffc00ec9947 */ /* 0x004fea000383ffff */
[----:B------:R-:W-:Y:S05]  /*b720*/  BRA `(.L_x_6482) ;  /* 0xffffff5800dc7947 */ /* 0x000fea000383ffff */
.L_x_6489:
[----:B-1----:R-:W-:-:S04]  /*b730*/  IMAD.U32 R3, RZ, RZ, UR10 ;  /* 0x0000000aff037e24 */ /* 0x002fc8000f8e00ff */
[----:B------:R1:W2:Y:S03]  /*b740*/  SYNCS.PHASECHK.TRANS64.TRYWAIT P1, [R3+URZ+0x28830], R0 ;  /* 0x02883000030075a7 */ /* 0x0002a6000802017f */
[----:B--2---:R-:W-:Y:S05]  /*b750*/  @!P1 NANOSLEEP.SYNCS 0x989680 ;  /* 0x009896800000995d */ /* 0x004fea0003900000 */
[----:B------:R-:W2:Y:S02]  /*b760*/  @!P1 SYNCS.PHASECHK.TRANS64 P1, [R3+URZ+0x28830], R0 ;  /* 0x02883000030095a7 */ /* 0x000ea4000802007f */
[----:B--2---:R-:W-:Y:S05]  /*b770*/  @!P1 BRA `(.L_x_6489) ;  /* 0xfffffffc00ec9947 */ /* 0x004fea000383ffff */
[----:B------:R-:W-:Y:S05]  /*b780*/  BRA `(.L_x_6486) ;  /* 0xffffff8000587947 */ /* 0x000fea000383ffff */
.L_x_6493:
[----:B-1----:R-:W-:-:S04]  /*b790*/  IMAD.U32 R6, RZ, RZ, UR10 ;  /* 0x0000000aff067e24 */ /* 0x002fc8000f8e00ff */
[----:B------:R1:W2:Y:S03]  /*b7a0*/  SYNCS.PHASECHK.TRANS64.TRYWAIT P1, [R6+URZ+0x28850], R3 ;  /* 0x02885003060075a7 */ /* 0x0002a6000802017f */
[----:B--2---:R-:W-:Y:S05]  /*b7b0*/  @!P1 NANOSLEEP.SYNCS 0x989680 ;  /* 0x009896800000995d */ /* 0x004fea0003900000 */
[----:B------:R-:W2:Y:S02]  /*b7c0*/  @!P1 SYNCS.PHASECHK.TRANS64 P1, [R6+URZ+0x28850], R3 ;  /* 0x02885003060095a7 */ /* 0x000ea4000802007f */
[----:B--2---:R-:W-:Y:S05]  /*b7d0*/  @!P1 BRA `(.L_x_6493) ;  /* 0xfffffffc00ec9947 */ /* 0x004fea000383ffff */
[----:B------:R-:W-:Y:S05]  /*b7e0*/  BRA `(.L_x_6490) ;  /* 0xffffff8400307947 */ /* 0x000fea000383ffff */
.L_x_6500:
[----:B-1----:R-:W-:-:S04]  /*b7f0*/  MOV R5, UR5 ;  /* 0x0000000500057c02 */ /* 0x002fc80008000f00 */
[----:B------:R1:W2:Y:S03]  /*b800*/  SYNCS.PHASECHK.TRANS64.TRYWAIT P1, [R5+URZ+0x28850], R2 ;  /* 0x02885002050075a7 */ /* 0x0002a6000802017f */
[----:B--2---:R-:W-:Y:S05]  /*b810*/  @!P1 NANOSLEEP.SYNCS 0x989680 ;  /* 0x009896800000995d */ /* 0x004fea0003900000 */
[----:B------:R-:W2:Y:S02]  /*b820*/  @!P1 SYNCS.PHASECHK.TRANS64 P1, [R5+URZ+0x28850], R2 ;  /* 0x02885002050095a7 */ /* 0x000ea4000802007f */
[----:B--2---:R-:W-:Y:S05]  /*b830*/  @!P1 BRA `(.L_x_6500) ;  /* 0xfffffffc00ec9947 */ /* 0x004fea000383ffff */
[----:B------:R-:W-:Y:S05]  /*b840*/  BRA `(.L_x_6499) ;  /* 0xffffffa000247947 */ /* 0x000fea000383ffff */
.L_x_6512:
[----:B------:R-:W-:Y:S01]  /*b850*/  IMAD.MOV.U32 R13, RZ, RZ, R17 ;  /* 0x000000ffff0d7224 */ /* 0x000fe200078e0011 */
[----:B------:R-:W-:Y:S01]  /*b860*/  MOV R15, 0xffffffff ;  /* 0xffffffff000f7802 */ /* 0x000fe20000000f00 */
[----:B------:R-:W-:Y:S02]  /*b870*/  IMAD.MOV.U32 R12, RZ, RZ, RZ ;  /* 0x000000ffff0c7224 */ /* 0x000fe400078e00ff */
[----:B------:R-:W-:-:S07]  /*b880*/  IMAD.MOV.U32 R11, RZ, RZ, 0x1f ;  /* 0x0000001fff0b7424 */ /* 0x000fce00078e00ff */
[----:B-----5:R-:W-:Y:S05]  /*b890*/  WARPSYNC.COLLECTIVE R15, `(.L_x_6553) ;  /* 0x000000000f087348 */ /* 0x020fea0003c00000 */
[----:B------:R0:W1:Y:S02]  /*b8a0*/  SHFL.IDX P6, R14, R13, R12, R11 ;  /* 0x0000000c0d0e7389 */ /* 0x00006400000c000b */
[----:B01---5:R-:W-:Y:S01]  /*b8b0*/  ENDCOLLECTIVE ;  /* 0x000000000000791b */ /* 0x023fe20003800000 */
.L_x_6553:
[----:B------:R-:W-:Y:S05]  /*b8c0*/  BRA `(.L_x_6554) ;  /* 0xffffffcc00d07947 */ /* 0x000fea000383ffff */
.L_x_6514:
[----:B0-----:R-:W-:-:S04]  /*b8d0*/  IMAD.U32 R10, RZ, RZ, UR45 ;  /* 0x0000002dff0a7e24 */ /* 0x001fc8000f8e00ff */
[----:B------:R0:W1:Y:S03]  /*b8e0*/  SYNCS.PHASECHK.TRANS64.TRYWAIT P0, [R10+URZ+0x28840], R9 ;  /* 0x028840090a0075a7 */ /* 0x000066000800017f */
[----:B-1----:R-:W-:Y:S05]  /*b8f0*/  @!P0 NANOSLEEP.SYNCS 0x989680 ;  /* 0x009896800000895d */ /* 0x002fea0003900000 */
[----:B------:R-:W1:Y:S02]  /*b900*/  @!P0 SYNCS.PHASECHK.TRANS64 P0, [R10+URZ+0x28840], R9 ;  /* 0x028840090a0085a7 */ /* 0x000e64000800007f */
[----:B-1----:R-:W-:Y:S05]  /*b910*/  @!P0 BRA `(.L_x_6514) ;  /* 0xfffffffc00ec8947 */ /* 0x002fea000383ffff */
[----:B------:R-:W-:Y:S05]  /*b920*/  BRA `(.L_x_6555) ;  /* 0xffffffd0004c7947 */ /* 0x000fea000383ffff */
.L_x_6515:
        /* <DEDUP_REMOVED lines=8> */
.L_x_6557:
[----:B------:R-:W-:Y:S05]  /*b9b0*/  BSYNC B0 ;  /* 0x0000000000007941 */ /* 0x000fea0003800000 */
.L_x_6556:
[----:B------:R-:W-:Y:S01]  /*b9c0*/  IMAD.MOV.U32 R13, RZ, RZ, R0 ;  /* 0x000000ffff0d7224 */ /* 0x000fe200078e0000 */
[----:B------:R-:W-:Y:S01]  /*b9d0*/  MOV R12, RZ ;  /* 0x000000ff000c7202 */ /* 0x000fe20000000f00 */
[----:B------:R-:W-:Y:S01]  /*b9e0*/  IMAD.MOV.U32 R11, RZ, RZ, 0x181f ;  /* 0x0000181fff0b7424 */ /* 0x000fe200078e00ff */
[----:B------:R-:W-:Y:S01]  /*b9f0*/  @P0 LEA R9, R19, UR45, 0x1 ;  /* 0x0000002d13090c11 */ /* 0x000fe2000f8e08ff */
[----:B------:R-:W-:Y:S02]  /*ba00*/  IMAD.MOV.U32 R15, RZ, RZ, -0x1 ;  /* 0xffffffffff0f7424 */ /* 0x000fe400078e00ff */
[----:B------:R-:W-:-:S07]  /*ba10*/  IMAD.MOV.U32 R5, RZ, RZ, R14 ;  /* 0x000000ffff057224 */ /* 0x000fce00078e000e */
[----:B------:R-:W-:Y:S05]  /*ba20*/  WARPSYNC.COLLECTIVE R15, `(.L_x_6558) ;  /* 0x000000000f087348 */ /* 0x000fea0003c00000 */
[----:B------:R0:W1:Y:S02]  /*ba30*/  SHFL.IDX P6, R14, R13, R12, R11 ;  /* 0x0000000c0d0e7389 */ /* 0x00006400000c000b */
[----:B01----:R-:W-:Y:S01]  /*ba40*/  ENDCOLLECTIVE ;  /* 0x000000000000791b */ /* 0x003fe20003800000 */
.L_x_6558:
[----:B------:R-:W-:Y:S01]  /*ba50*/  MOV R13, R3 ;  /* 0x00000003000d7202 */ /* 0x000fe20000000f00 */
[----:B------:R-:W-:Y:S02]  /*ba60*/  IMAD.MOV.U32 R12, RZ, RZ, 0x1 ;  /* 0x00000001ff0c7424 */ /* 0x000fe400078e00ff */
[----:B------:R-:W-:-:S07]  /*ba70*/  IMAD.MOV.U32 R4, RZ, RZ, R14 ;  /* 0x000000ffff047224 */ /* 0x000fce00078e000e */
[----:B------:R-:W-:Y:S05]  /*ba80*/  WARPSYNC.COLLECTIVE R15, `(.L_x_6559) ;  /* 0x000000000f087348 */ /* 0x000fea0003c00000 */
[----:B------:R0:W1:Y:S02]  /*ba90*/  SHFL.IDX P6, R14, R13, R12, R11 ;  /* 0x0000000c0d0e7389 */ /* 0x00006400000c000b */
[----:B01----:R-:W-:Y:S01]  /*baa0*/  ENDCOLLECTIVE ;  /* 0x000000000000791b */ /* 0x003fe20003800000 */
.L_x_6559:
[----:B------:R-:W-:-:S05]  /*bab0*/  @P0 IMAD.WIDE.U32 R4, R26, 0x2, R4 ;  /* 0x000000021a040825 */ /* 0x000fca00078e0004 */
[----:B------:R-:W-:Y:S01]  /*bac0*/  @!PT LDS RZ, [RZ] ;  /* 0x00000000fffff984 */ /* 0x000fe20000000800 */
[----:B------:R-:W-:Y:S01]  /*bad0*/  @!PT LDS RZ, [RZ] ;  /* 0x00000000fffff984 */ /* 0x000fe20000000800 */
[----:B------:R-:W-:Y:S01]  /*bae0*/  @!PT LDS RZ, [RZ] ;  /* 0x00000000fffff984 */ /* 0x000fe20000000800 */
[----:B------:R0:W-:Y:S04]  /*baf0*/  @P0 LDGSTS.E.BYPASS.LTC128B.128 [R9+0x18400], desc[UR38][R4.64], !P3 ;  /* 0x1840000004090fae */ /* 0x0001e8000d901d66 */
[----:B------:R0:W-:Y:S01]  /*bb00*/  @P0 LDGSTS.E.BYPASS.LTC128B.128 [R9+0x1c400], desc[UR38][R4.64+0x80], !P2 ;  /* 0x1c40008004090fae */ /* 0x0001e2000d101d66 */
[----:B------:R-:W-:Y:S01]  /*bb10*/  ISETP.GE.AND P0, PT, R6, 0x11, PT ;  /* 0x000000110600780c */ /* 0x000fe20003f06270 */
[----:B------:R-:W-:Y:S02]  /*bb20*/  IMAD.MOV.U32 R13, RZ, RZ, R0 ;  /* 0x000000ffff0d7224 */ /* 0x000fe400078e0000 */
[----:B------:R-:W-:-:S10]  /*bb30*/  IMAD.MOV.U32 R8, RZ, RZ, R14 ;  /* 0x000000ffff087224 */ /* 0x000fd400078e000e */
[----:B0-----:R-:W-:-:S07]  /*bb40*/  @P0 LEA R36, R19, UR45, 0x1 ;  /* 0x0000002d13240c11 */ /* 0x001fce000f8e08ff */
[----:B------:R-:W-:Y:S05]  /*bb50*/  WARPSYNC.COLLECTIVE R15, `(.L_x_6560) ;  /* 0x000000000f087348 */ /* 0x000fea0003c00000 */
[----:B------:R0:W1:Y:S02]  /*bb60*/  SHFL.IDX P6, R14, R13, R12, R11 ;  /* 0x0000000c0d0e7389 */ /* 0x00006400000c000b */
[----:B01----:R-:W-:Y:S01]  /*bb70*/  ENDCOLLECTIVE ;  /* 0x000000000000791b */ /* 0x003fe20003800000 */
.L_x_6560:
[----:B------:R-:W-:Y:S02]  /*bb80*/  IMAD.MOV.U32 R5, RZ, RZ, R8 ;  /* 0x000000ffff057224 */ /* 0x000fe400078e0008 */
[----:B------:R-:W-:Y:S02]  /*bb90*/  IMAD.MOV.U32 R13, RZ, RZ, R3 ;  /* 0x000000ffff0d7224 */ /* 0x000fe400078e0003 */
[----:B------:R-:W-:Y:S01]  /*bba0*/  IMAD.MOV.U32 R12, RZ, RZ, 0x2 ;  /* 0x00000002ff0c7424 */ /* 0x000fe200078e00ff */
[----:B------:R-:W-:-:S07]  /*bbb0*/  MOV R4, R14 ;  /* 0x0000000e00047202 */ /* 0x000fce0000000f00 */
[----:B------:R-:W-:Y:S05]  /*bbc0*/  WARPSYNC.COLLECTIVE R15, `(.L_x_6561) ;  /* 0x000000000f087348 */ /* 0x000fea0003c00000 */
[----:B------:R0:W1:Y:S02]  /*bbd0*/  SHFL.IDX P6, R14, R13, R12, R11 ;  /* 0x0000000c0d0e7389 */ /* 0x00006400000c000b */
[----:B01----:R-:W-:Y:S01]  /*bbe0*/  ENDCOLLECTIVE ;  /* 0x000000000000791b */ /* 0x003fe20003800000 */
.L_x_6561:
[----:B------:R-:W-:-:S05]  /*bbf0*/  @P0 IMAD.WIDE.U32 R20, R26, 0x2, R4 ;  /* 0x000000021a140825 */ /* 0x000fca00078e0004 */
[----:B------:R-:W-:Y:S01]  /*bc00*/  @!PT LDS RZ, [RZ] ;  /* 0x00000000fffff984 */ /* 0x000fe20000000800 */
[----:B------:R-:W-:Y:S01]  /*bc10*/  @!PT LDS RZ, [RZ] ;  /* 0x00000000fffff984 */ /* 0x000fe20000000800 */
[----:B------:R-:W-:Y:S01]  /*bc20*/  @!PT LDS RZ, [RZ] ;  /* 0x00000000fffff984 */ /* 0x000fe20000000800 */
[----:B------:R0:W-:Y:S04]  /*bc30*/  @P0 LDGSTS.E.BYPASS.LTC128B.128 [R36+0x18c00], desc[UR38][R20.64], !P3 ;  /* 0x18c0000014240fae */ /* 0x0001e8000d901d66 */
[----:B------:R0:W-:Y:S01]  /*bc40*/  @P0 LDGSTS.E.BYPASS.LTC128B.128 [R36+0x1cc00], desc[UR38][R20.64+0x80], !P2 ;  /* 0x1cc0008014240fae */ /* 0x0001e2000d101d66 */
[----:B------:R-:W-:Y:S01]  /*bc50*/  ISETP.GE.AND P0, PT, R6, 0x21, PT ;  /* 0x000000210600780c */ /* 0x000fe20003f06270 */
[----:B------:R-:W-:Y:S01]  /*bc60*/  IMAD.MOV.U32 R13, RZ, RZ, R0 ;  /* 0x000000ffff0d7224 */ /* 0x000fe200078e0000 */
[----:B------:R-:W-:-:S11]  /*bc70*/  MOV R10, R14 ;  /* 0x0000000e000a7202 */ /* 0x000fd60000000f00 */
[----:B0-----:R-:W-:Y:S05]  /*bc80*/  WARPSYNC.COLLECTIVE R15, `(.L_x_6562) ;  /* 0x000000000f087348 */ /* 0x001fea0003c00000 */
[----:B------:R1:W2:Y:S02]  /*bc90*/  SHFL.IDX P6, R14, R13, R12, R11 ;  /* 0x0000000c0d0e7389 */ /* 0x0002a400000c000b */
[----:B012---:R-:W-:Y:S01]  /*bca0*/  ENDCOLLECTIVE ;  /* 0x000000000000791b */ /* 0x007fe20003800000 */
.L_x_6562:
[----:B------:R-:W-:Y:S01]  /*bcb0*/  MOV R5, R10 ;  /* 0x0000000a00057202 */ /* 0x000fe20000000f00 */
[----:B------:R-:W-:Y:S02]  /*bcc0*/  IMAD.MOV.U32 R13, RZ, RZ, R3 ;  /* 0x000000ffff0d7224 */ /* 0x000fe400078e0003 */
[----:B------:R-:W-:Y:S02]  /*bcd0*/  IMAD.MOV.U32 R12, RZ, RZ, 0x3 ;  /* 0x00000003ff0c7424 */ /* 0x000fe400078e00ff */
[----:B------:R-:W-:-:S07]  /*bce0*/  IMAD.MOV.U32 R37, RZ, RZ, R14 ;  /* 0x000000ffff257224 */ /* 0x000fce00078e000e */
[----:B------:R-:W-:Y:S05]  /*bcf0*/  WARPSYNC.COLLECTIVE R15, `(.L_x_6563) ;  /* 0x000000000f087348 */ /* 0x000fea0003c00000 */
[----:B------:R0:W1:Y:S02]  /*bd00*/  SHFL.IDX P6, R14, R13, R12, R11 ;  /* 0x0000000c0d0e7389 */ /* 0x00006400000c000b */
[----:B01----:R-:W-:Y:S01]  /*bd10*/  ENDCOLLECTIVE ;  /* 0x000000000000791b */ /* 0x003fe20003800000 */
.L_x_6563:
[----:B------:R-:W-:Y:S01]  /*bd20*/  IMAD.MOV.U32 R4, RZ, RZ, R37 ;  /* 0x000000ffff047224 */ /* 0x000fe200078e0025 */
[----:B------:R-:W-:-:S03]  /*bd30*/  @P0 LEA R37, R19, UR45, 0x1 ;  /* 0x0000002d13250c11 */ /* 0x000fc6000f8e08ff */
[----:B------:R-:W-:-:S05]  /*bd40*/  @P0 IMAD.WIDE.U32 R8, R26, 0x2, R4 ;  /* 0x000000021a080825 */ /* 0x000fca00078e0004 */
[----:B------:R-:W-:Y:S01]  /*bd50*/  @!PT LDS RZ, [RZ] ;  /* 0x00000000fffff984 */ /* 0x000fe20000000800 */
[----:B------:R-:W-:Y:S01]  /*bd60*/  @!PT LDS RZ, [RZ] ;  /* 0x00000000fffff984 */ /* 0x000fe20000000800 */
[----:B------:R-:W-:Y:S01]  /*bd70*/  @!PT LDS RZ, [RZ] ;  /* 0x00000000fffff984 */ /* 0x000fe20000000800 */
        /* <DEDUP_REMOVED lines=8> */
.L_x_6564:
        /* <DEDUP_REMOVED lines=8> */
.L_x_6565:
[----:B------:R-:W-:-:S04]  /*be80*/  IMAD.MOV.U32 R4, RZ, RZ, R32 ;  /* 0x000000ffff047224 */ /* 0x000fc800078e0020 */
[----:B------:R-:W-:-:S05]  /*be90*/  @P0 IMAD.WIDE.U32 R4, R26, 0x2, R4 ;  /* 0x000000021a040825 */ /* 0x000fca00078e0004 */
[----:B------:R-:W-:Y:S01]  /*bea0*/  @!PT LDS RZ, [RZ] ;  /* 0x00000000fffff984 */ /* 0x000fe20000000800 */
[----:B------:R-:W-:Y:S01]  /*beb0*/  @!PT LDS RZ, [RZ] ;  /* 0x00000000fffff984 */ /* 0x000fe20000000800 */
[----:B------:R-:W-:Y:S01]  /*bec0*/  @!PT LDS RZ, [RZ] ;  /* 0x00000000fffff984 */ /* 0x000fe20000000800 */
        /* <DEDUP_REMOVED lines=8> */
.L_x_6566:
        /* <DEDUP_REMOVED lines=8> */
.L_x_6567:
        /* <DEDUP_REMOVED lines=12> */
.L_x_6568:
[----:B------:R-:W-:Y:S01]  /*c090*/  MOV R5, R32 ;  /* 0x0000002000057202 */ /* 0x000fe20000000f00 */
[----:B------:R-:W-:Y:S02]  /*c0a0*/  IMAD.MOV.U32 R13, RZ, RZ, R3 ;  /* 0x000000ffff0d7224 */ /* 0x000fe400078e0003 */
[----:B------:R-:W-:Y:S02]  /*c0b0*/  IMAD.MOV.U32 R12, RZ, RZ, 0x6 ;  /* 0x00000006ff0c7424 */ /* 0x000fe400078e00ff */
[----:B------:R-:W-:-:S07]  /*c0c0*/  IMAD.MOV.U32 R37, RZ, RZ, R14 ;  /* 0x000000ffff257224 */ /* 0x000fce00078e000e */
[----:B------:R-:W-:Y:S05]  /*c0d0*/  WARPSYNC.COLLECTIVE R15, `(.L_x_6569) ;  /* 0x000000000f087348 */ /* 0x000fea0003c00000 */
[----:B------:R0:W1:Y:S02]  /*c0e0*/  SHFL.IDX P6, R14, R13, R12, R11 ;  /* 0x0000000c0d0e7389 */ /* 0x00006400000c000b */
[----:B01----:R-:W-:Y:S01]  /*c0f0*/  ENDCOLLECTIVE ;  /* 0x000000000000791b */ /* 0x003fe20003800000 */
.L_x_6569:
        /* <DEDUP_REMOVED lines=14> */
.L_x_6570:
        /* <DEDUP_REMOVED lines=8> */
.L_x_6571:
        /* <DEDUP_REMOVED lines=8> */
[----:B------:R-:W-:-:S07]  /*c2e0*/  IMAD.MOV.U32 R3, RZ, RZ, R14 ;  /* 0x000000ffff037224 */ /* 0x000fce00078e000e */
[----:B0-----:R-:W-:Y:S05]  /*c2f0*/  WARPSYNC.COLLECTIVE R15, `(.L_x_6572) ;  /* 0x000000000f087348 */ /* 0x001fea0003c00000 */
[----:B------:R1:W2:Y:S02]  /*c300*/  SHFL.IDX P6, R14, R13, R12, R11 ;  /* 0x0000000c0d0e7389 */ /* 0x0002a400000c000b */
[----:B012---:R-:W-:Y:S01]  /*c310*/  ENDCOLLECTIVE ;  /* 0x000000000000791b */ /* 0x007fe20003800000 */
.L_x_6572:
[----:B------:R-:W-:Y:S05]  /*c320*/  BRA `(.L_x_6573) ;  /* 0xffffffcc00487947 */ /* 0x000fea000383ffff */
.L_x_6518:
[----:B------:R-:W-:Y:S01]  /*c330*/  MOV R13, R3 ;  /* 0x00000003000d7202 */ /* 0x000fe20000000f00 */
[----:B------:R-:W-:Y:S02]  /*c340*/  IMAD.MOV.U32 R12, RZ, RZ, RZ ;  /* 0x000000ffff0c7224 */ /* 0x000fe400078e00ff */
[----:B------:R-:W-:Y:S02]  /*c350*/  IMAD.MOV.U32 R11, RZ, RZ, 0x181f ;  /* 0x0000181fff0b7424 */ /* 0x000fe400078e00ff */
[----:B------:R-:W-:Y:S02]  /*c360*/  IMAD.MOV.U32 R15, RZ, RZ, -0x1 ;  /* 0xffffffffff0f7424 */ /* 0x000fe400078e00ff */
[----:B------:R-:W-:-:S07]  /*c370*/  IMAD R35, R35, 0x80, R28 ;  /* 0x0000008023237824 */ /* 0x000fce00078e021c */
[----:B------:R-:W-:Y:S05]  /*c380*/  WARPSYNC.COLLECTIVE R15, `(.L_x_6574) ;  /* 0x000000000f087348 */ /* 0x000fea0003c00000 */
[----:B------:R0:W1:Y:S02]  /*c390*/  SHFL.IDX P6, R14, R13, R12, R11 ;  /* 0x0000000c0d0e7389 */ /* 0x00006400000c000b */
[----:B01----:R-:W-:Y:S01]  /*c3a0*/  ENDCOLLECTIVE ;  /* 0x000000000000791b */ /* 0x003fe20003800000 */
.L_x_6574:
[----:B------:R-:W-:Y:S01]  /*c3b0*/  IADD3 R7, R35, 0x10, RZ ;  /* 0x0000001023077810 */ /* 0x000fe20007ffe0ff */
[----:B------:R-:W-:Y:S01]  /*c3c0*/  IMAD.MOV.U32 R13, RZ, RZ, R6 ;  /* 0x000000ffff0d7224 */ /* 0x000fe200078e0006 */
[----:B------:R-:W-:-:S07]  /*c3d0*/  MOV R5, R14 ;  /* 0x0000000e00057202 */ /* 0x000fce0000000f00 */
[----:B------:R-:W-:Y:S05]  /*c3e0*/  WARPSYNC.COLLECTIVE R15, `(.L_x_6575) ;  /* 0x000000000f087348 */ /* 0x000fea0003c00000 */
[----:B------:R0:W1:Y:S02]  /*c3f0*/  SHFL.IDX P6, R14, R13, R12, R11 ;  /* 0x0000000c0d0e7389 */ /* 0x00006400000c000b */
[----:B01----:R-:W-:Y:S01]  /*c400*/  ENDCOLLECTIVE ;  /* 0x000000000000791b */ /* 0x003fe20003800000 */
.L_x_6575:
        /* <DEDUP_REMOVED lines=10> */
.L_x_6576:
[----:B------:R-:W-:-:S05]  /*c4b0*/  @!P2 IMAD.WIDE.U32 R4, R26, 0x2, R4 ;  /* 0x000000021a04a825 */ /* 0x000fca00078e0004 */
[----:B------:R-:W-:Y:S01]  /*c4c0*/  @!PT LDS RZ, [RZ] ;  /* 0x00000000fffff984 */ /* 0x000fe20000000800 */
[----:B------:R-:W-:Y:S01]  /*c4d0*/  @!PT LDS RZ, [RZ] ;  /* 0x00000000fffff984 */ /* 0x000fe20000000800 */
[----:B------:R-:W-:Y:S01]  /*c4e0*/  @!PT LDS RZ, [RZ] ;  /* 0x00000000fffff984 */ /* 0x000fe20000000800 */
[----:B------:R0:W-:Y:S04]  /*c4f0*/  @!P2 LDGSTS.E.BYPASS.LTC128B.128 [R21+0x10400], desc[UR38][R4.64], !P0 ;  /* 0x104000000415afae */ /* 0x0001e8000c101d66 */
[----:B------:R0:W-:Y:S01]  /*c500*/  @!P2 LDGSTS.E.BYPASS.LTC128B.128 [R21+0x14400], desc[UR38][R4.64+0x80], !P1 ;  /* 0x144000800415afae */ /* 0x0001e2000c901d66 */
[----:B------:R-:W-:Y:S02]  /*c510*/  ISETP.GE.AND P2, PT, R7, R0, PT ;  /* 0x000000000700720c */ /* 0x000fe40003f46270 */
[----:B------:R-:W-:Y:S01]  /*c520*/  MOV R13, R6 ;  /* 0x00000006000d7202 */ /* 0x000fe20000000f00 */
[----:B------:R-:W-:-:S10]  /*c530*/  IMAD.MOV.U32 R7, RZ, RZ, R14 ;  /* 0x000000ffff077224 */ /* 0x000fd400078e000e */
[----:B0-----:R-:W-:-:S07]  /*c540*/  @!P2 LEA R37, R19, UR45, 0x1 ;  /* 0x0000002d1325ac11 */ /* 0x001fce000f8e08ff */
[----:B------:R-:W-:Y:S05]  /*c550*/  WARPSYNC.COLLECTIVE R15, `(.L_x_6577) ;  /* 0x000000000f087348 */ /* 0x000fea0003c00000 */
[----:B------:R0:W1:Y:S02]  /*c560*/  SHFL.IDX P6, R14, R13, R12, R11 ;  /* 0x0000000c0d0e7389 */ /* 0x00006400000c000b */
[----:B01----:R-:W-:Y:S01]  /*c570*/  ENDCOLLECTIVE ;  /* 0x000000000000791b */ /* 0x003fe20003800000 */
.L_x_6577:
[----:B------:R-:W-:Y:S01]  /*c580*/  IMAD.MOV.U32 R5, RZ, RZ, R7 ;  /* 0x000000ffff057224 */ /* 0x000fe200078e0007 */
[----:B------:R-:W-:Y:S01]  /*c590*/  MOV R13, R3 ;  /* 0x00000003000d7202 */ /* 0x000fe20000000f00 */
[----:B------:R-:W-:Y:S02]  /*c5a0*/  IMAD.MOV.U32 R12, RZ, RZ, 0x2 ;  /* 0x00000002ff0c7424 */ /* 0x000fe400078e00ff */
[----:B------:R-:W-:-:S07]  /*c5b0*/  IMAD.MOV.U32 R4, RZ, RZ, R14 ;  /* 0x000000ffff047224 */ /* 0x000fce00078e000e */
[----:B------:R-:W-:Y:S05]  /*c5c0*/  WARPSYNC.COLLECTIVE R15, `(.L_x_6578) ;  /* 0x000000000f087348 */ /* 0x000fea0003c00000 */
[----:B------:R0:W1:Y:S02]  /*c5d0*/  SHFL.IDX P6, R14, R13, R12, R11 ;  /* 0x0000000c0d0e7389 */ /* 0x00006400000c000b */
[----:B01----:R-:W-:Y:S01]  /*c5e0*/  ENDCOLLECTIVE ;  /* 0x000000000000791b */ /* 0x003fe20003800000 */
.L_x_6578:
[----:B------:R-:W-:-:S04]  /*c5f0*/  @!P2 IMAD.WIDE.U32 R8, R26, 0x2, R4 ;  /* 0x000000021a08a825 */ /* 0x000fc800078e0004 */
[----:B------:R-:W-:Y:S01]  /*c600*/  VIADD R5, R35, 0x20 ;  /* 0x0000002023057836 */ /* 0x000fe20000000000 */
[----:B------:R-:W-:Y:S01]  /*c610*/  @!PT LDS RZ, [RZ] ;  /* 0x00000000fffff984 */ /* 0x000fe20000000800 */
[----:B------:R-:W-:Y:S01]  /*c620*/  @!PT LDS RZ, [RZ] ;  /* 0x00000000fffff984 */ /* 0x000fe20000000800 */
[----:B------:R-:W-:Y:S01]  /*c630*/  @!PT LDS RZ, [RZ] ;  /* 0x00000000fffff984 */ /* 0x000fe20000000800 */
[----:B------:R0:W-:Y:S04]  /*c640*/  @!P2 LDGSTS.E.BYPASS.LTC128B.128 [R37+0x10c00], desc[UR38][R8.64], !P0 ;  /* 0x10c000000825afae */ /* 0x0001e8000c101d66 */
[----:B------:R0:W-:Y:S01]  /*c650*/  @!P2 LDGSTS.E.BYPASS.LTC128B.128 [R37+0x14c00], desc[UR38][R8.64+0x80], !P1 ;  /* 0x14c000800825afae */ /* 0x0001e2000c901d66 */
[----:B------:R-:W-:Y:S01]  /*c660*/  ISETP.GE.AND P2, PT, R5, R0, PT ;  /* 0x000000000500720c */ /* 0x000fe20003f46270 */
[----:B------:R-:W-:Y:S02]  /*c670*/  IMAD.MOV.U32 R13, RZ, RZ, R6 ;  /* 0x000000ffff0d7224 */ /* 0x000fe400078e0006 */
[----:B------:R-:W-:-:S10]  /*c680*/  IMAD.MOV.U32 R7, RZ, RZ, R14 ;  /* 0x000000ffff077224 */ /* 0x000fd400078e000e */
[----:B0-----:R-:W-:-:S07]  /*c690*/  @!P2 LEA R21, R19, UR45, 0x1 ;  /* 0x0000002d1315ac11 */ /* 0x001fce000f8e08ff */
[----:B------:R-:W-:Y:S05]  /*c6a0*/  WARPSYNC.COLLECTIVE R15, `(.L_x_6579) ;  /* 0x000000000f087348 */ /* 0x000fea0003c00000 */
[----:B------:R0:W1:Y:S02]  /*c6b0*/  SHFL.IDX P6, R14, R13, R12, R11 ;  /* 0x0000000c0d0e7389 */ /* 0x00006400000c000b */
[----:B01----:R-:W-:Y:S01]  /*c6c0*/  ENDCOLLECTIVE ;  /* 0x000000000000791b */ /* 0x003fe20003800000 */
.L_x_6579:
[----:B------:R-:W-:Y:S02]  /*c6d0*/  IMAD.MOV.U32 R5, RZ, RZ, R7 ;  /* 0x000000ffff057224 */ /* 0x000fe400078e0007 */
[----:B------:R-:W-:Y:S02]  /*c6e0*/  VIADD R7, R35, 0x30 ;  /* 0x0000003023077836 */ /* 0x000fe40000000000 */
[----:B------:R-:W-:Y:S01]  /*c6f0*/  IMAD.MOV.U32 R13, RZ, RZ, R3 ;  /* 0x000000ffff0d7224 */ /* 0x000fe200078e0003 */
[----:B------:R-:W-:Y:S02]  /*c700*/  MOV R12, 0x3 ;  /* 0x00000003000c7802 */ /* 0x000fe40000000f00 */
[----:B------:R-:W-:-:S07]  /*c710*/  MOV R4, R14 ;  /* 0x0000000e00047202 */ /* 0x000fce0000000f00 */
[----:B------:R-:W-:Y:S05]  /*c720*/  WARPSYNC.COLLECTIVE R15, `(.L_x_6580) ;  /* 0x000000000f087348 */ /* 0x000fea0003c00000 */
[----:B------:R0:W1:Y:S02]  /*c730*/  SHFL.IDX P6, R14, R13, R12, R11 ;  /* 0x0000000c0d0e7389 */ /* 0x00006400000c000b */
[----:B01----:R-:W-:Y:S01]  /*c740*/  ENDCOLLECTIVE ;  /* 0x000000000000791b */ /* 0x003fe20003800000 */
.L_x_6580:
[----:B------:R-:W-:-:S05]  /*c750*/  @!P2 IMAD.WIDE.U32 R4, R26, 0x2, R4 ;  /* 0x000000021a04a825 */ /* 0x000fca00078e0004 */
        /* <DEDUP_REMOVED lines=8> */
[----:B0-----:R-:W-:Y:S05]  /*c7e0*/  WARPSYNC.COLLECTIVE R15, `(.L_x_6581) ;  /* 0x000000000f087348 */ /* 0x001fea0003c00000 */
[----:B------:R1:W2:Y:S02]  /*c7f0*/  SHFL.IDX P6, R14, R13, R12, R11 ;  /* 0x0000000c0d0e7389 */ /* 0x0002a400000c000b */
[----:B012---:R-:W-:Y:S01]  /*c800*/  ENDCOLLECTIVE ;  /* 0x000000000000791b */ /* 0x007fe20003800000 */
.L_x_6581:
[----:B------:R-:W-:Y:S02]  /*c810*/  @!P2 LEA R37, R19, UR45, 0x1 ;  /* 0x0000002d1325ac11 */ /* 0x000fe4000f8e08ff */
[----:B------:R-:W-:Y:S01]  /*c820*/  MOV R5, R7 ;  /* 0x0000000700057202 */ /* 0x000fe20000000f00 */
[----:B------:R-:W-:Y:S02]  /*c830*/  IMAD.MOV.U32 R13, RZ, RZ, R3 ;  /* 0x000000ffff0d7224 */ /* 0x000fe400078e0003 */
[----:B------:R-:W-:Y:S02]  /*c840*/  IMAD.MOV.U32 R12, RZ, RZ, 0x4 ;  /* 0x00000004ff0c7424 */ /* 0x000fe400078e00ff */
[----:B------:R-:W-:-:S07]  /*c850*/  IMAD.MOV.U32 R4, RZ, RZ, R14 ;  /* 0x000000ffff047224 */ /* 0x000fce00078e000e */
[----:B------:R-:W-:Y:S05]  /*c860*/  WARPSYNC.COLLECTIVE R15, `(.L_x_6582) ;  /* 0x000000000f087348 */ /* 0x000fea0003c00000 */
[----:B------:R0:W1:Y:S02]  /*c870*/  SHFL.IDX P6, R14, R13, R12, R11 ;  /* 0x0000000c0d0e7389 */ /* 0x00006400000c000b */
[----:B01----:R-:W-:Y:S01]  /*c880*/  ENDCOLLECTIVE ;  /* 0x000000000000791b */ /* 0x003fe20003800000 */
.L_x_6582:
        /* <DEDUP_REMOVED lines=8> */
[----:B------:R-:W-:Y:S01]  /*c910*/  IMAD.MOV.U32 R13, RZ, RZ, R6 ;  /* 0x000000ffff0d7224 */ /* 0x000fe200078e0006 */
[----:B------:R-:W-:-:S11]  /*c920*/  MOV R7, R14 ;  /* 0x0000000e00077202 */ /* 0x000fd60000000f00 */
[----:B0-----:R-:W-:Y:S05]  /*c930*/  WARPSYNC.COLLECTIVE R15, `(.L_x_6583) ;  /* 0x000000000f087348 */ /* 0x001fea0003c00000 */
[----:B------:R1:W2:Y:S02]  /*c940*/  SHFL.IDX P6, R14, R13, R12, R11 ;  /* 0x0000000c0d0e7389 */ /* 0x0002a400000c000b */
[----:B012---:R-:W-:Y:S01]  /*c950*/  ENDCOLLECTIVE ;  /* 0x000000000000791b */ /* 0x007fe20003800000 */
.L_x_6583:
[----:B------:R-:W-:Y:S01]  /*c960*/  @!P2 LEA R21, R19, UR45, 0x1 ;  /* 0x0000002d1315ac11 */ /* 0x000fe2000f8e08ff */
[----:B------:R-:W-:Y:S01]  /*c970*/  IMAD.MOV.U32 R5, RZ, RZ, R7 ;  /* 0x000000ffff057224 */ /* 0x000fe200078e0007 */
[----:B------:R-:W-:Y:S01]  /*c980*/  IADD3 R7, R35, 0x50, RZ ;  /* 0x0000005023077810 */ /* 0x000fe20007ffe0ff */
[----:B------:R-:W-:Y:S02]  /*c990*/  IMAD.MOV.U32 R13, RZ, RZ, R3 ;  /* 0x000000ffff0d7224 */ /* 0x000fe400078e0003 */
[----:B------:R-:W-:Y:S02]  /*c9a0*/  IMAD.MOV.U32 R12, RZ, RZ, 0x5 ;  /* 0x00000005ff0c7424 */ /* 0x000fe400078e00ff */
[----:B------:R-:W-:-:S07]  /*c9b0*/  IMAD.MOV.U32 R4, RZ, RZ, R14 ;  /* 0x000000ffff047224 */ /* 0x000fce00078e000e */
[----:B------:R-:W-:Y:S05]  /*c9c0*/  WARPSYNC.COLLECTIVE R15, `(.L_x_6584) ;  /* 0x000000000f087348 */ /* 0x000fea0003c00000 */
[----:B------:R0:W1:Y:S02]  /*c9d0*/  SHFL.IDX P6, R14, R13, R12, R11 ;  /* 0x0000000c0d0e7389 */ /* 0x00006400000c000b */
[----:B01----:R-:W-:Y:S01]  /*c9e0*/  ENDCOLLECTIVE ;  /* 0x000000000000791b */ /* 0x003fe20003800000 */
.L_x_6584:
        /* <DEDUP_REMOVED lines=13> */
.L_x_6585:
[----:B------:R-:W-:Y:S01]  /*cac0*/  IMAD.MOV.U32 R5, RZ, RZ, R7 ;  /* 0x000000ffff057224 */ /* 0x000fe200078e0007 */
[----:B------:R-:W-:Y:S01]  /*cad0*/  MOV R13, R3 ;  /* 0x00000003000d7202 */ /* 0x000fe20000000f00 */
[----:B------:R-:W-:Y:S02]  /*cae0*/  IMAD.MOV.U32 R12, RZ, RZ, 0x6 ;  /* 0x00000006ff0c7424 */ /* 0x000fe400078e00ff */
[----:B------:R-:W-:-:S07]  /*caf0*/  IMAD.MOV.U32 R4, RZ, RZ, R14 ;  /* 0x000000ffff047224 */ /* 0x000fce00078e000e */
[----:B------:R-:W-:Y:S05]  /*cb00*/  WARPSYNC.COLLECTIVE R15, `(.L_x_6586) ;  /* 0x000000000f087348 */ /* 0x000fea0003c00000 */
[----:B------:R0:W1:Y:S02]  /*cb10*/  SHFL.IDX P6, R14, R13, R12, R11 ;  /* 0x0000000c0d0e7389 */ /* 0x00006400000c000b */
[----:B01----:R-:W-:Y:S01]  /*cb20*/  ENDCOLLECTIVE ;  /* 0x000000000000791b */ /* 0x003fe20003800000 */
.L_x_6586:
        /* <DEDUP_REMOVED lines=13> */
.L_x_6587:
[----:B------:R-:W-:Y:S01]  /*cc00*/  IMAD.MOV.U32 R5, RZ, RZ, R7 ;  /* 0x000000ffff057224 */ /* 0x000fe200078e0007 */
[----:B------:R-:W-:Y:S01]  /*cc10*/  @!P2 LEA R7, R19, UR45, 0x1 ;  /* 0x0000002d1307ac11 */ /* 0x000fe2000f8e08ff */
[----:B------:R-:W-:Y:S02]  /*cc20*/  IMAD.MOV.U32 R13, RZ, RZ, R3 ;  /* 0x000000ffff0d7224 */ /* 0x000fe400078e0003 */
[----:B------:R-:W-:Y:S01]  /*cc30*/  IMAD.MOV.U32 R12, RZ, RZ, 0x7 ;  /* 0x00000007ff0c7424 */ /* 0x000fe200078e00ff */
[----:B------:R-:W-:-:S07]  /*cc40*/  MOV R4, R14 ;  /* 0x0000000e00047202 */ /* 0x000fce0000000f00 */
[----:B------:R-:W-:Y:S05]  /*cc50*/  WARPSYNC.COLLECTIVE R15, `(.L_x_6588) ;  /* 0x000000000f087348 */ /* 0x000fea0003c00000 */
[----:B------:R0:W1:Y:S02]  /*cc60*/  SHFL.IDX P6, R14, R13, R12, R11 ;  /* 0x0000000c0d0e7389 */ /* 0x00006400000c000b */
[----:B01----:R-:W-:Y:S01]  /*cc70*/  ENDCOLLECTIVE ;  /* 0x000000000000791b */ /* 0x003fe20003800000 */
.L_x_6588:
[----:B------:R-:W-:-:S05]  /*cc80*/  @!P2 IMAD.WIDE.U32 R4, R26, 0x2, R4 ;  /* 0x000000021a04a825 */ /* 0x000fca00078e0004 */
[----:B------:R-:W-:Y:S01]  /*cc90*/  @!PT LDS RZ, [RZ] ;  /* 0x00000000fffff984 */ /* 0x000fe20000000800 */
[----:B------:R-:W-:Y:S01]  /*cca0*/  @!PT LDS RZ, [RZ] ;  /* 0x00000000fffff984 */ /* 0x000fe20000000800 */
[----:B------:R-:W-:Y:S01]  /*ccb0*/  @!PT LDS RZ, [RZ] ;  /* 0x00000000fffff984 */ /* 0x000fe20000000800 */
[----:B------:R0:W-:Y:S04]  /*ccc0*/  @!P2 LDGSTS.E.BYPASS.LTC128B.128 [R7+0x13400], desc[UR38][R4.64], !P0 ;  /* 0x134000000407afae */ /* 0x0001e8000c101d66 */
[----:B------:R0:W-:Y:S01]  /*ccd0*/  @!P2 LDGSTS.E.BYPASS.LTC128B.128 [R7+0x17400], desc[UR38][R4.64+0x80], !P1 ;  /* 0x174000800407afae */ /* 0x0001e2000c901d66 */
[----:B------:R-:W-:Y:S01]  /*cce0*/  IMAD.MOV.U32 R13, RZ, RZ, R6 ;  /* 0x000000ffff0d7224 */ /* 0x000fe200078e0006 */
[----:B------:R-:W-:-:S07]  /*ccf0*/  MOV R3, R14 ;  /* 0x0000000e00037202 */ /* 0x000fce0000000f00 */
[----:B0-----:R-:W-:Y:S05]  /*cd00*/  WARPSYNC.COLLECTIVE R15, `(.L_x_6589) ;  /* 0x000000000f087348 */ /* 0x001fea0003c00000 */
[----:B------:R1:W2:Y:S02]  /*cd10*/  SHFL.IDX P6, R14, R13, R12, R11 ;  /* 0x0000000c0d0e7389 */ /* 0x0002a400000c000b */
[----:B012---:R-:W-:Y:S01]  /*cd20*/  ENDCOLLECTIVE ;  /* 0x000000000000791b */ /* 0x007fe20003800000 */
.L_x_6589:
[----:B------:R-:W-:Y:S05]  /*cd30*/  BRA `(.L_x_6590) ;  /* 0xffffffcc00407947 */ /* 0x000fea000383ffff */
.L_x_6521:
[----:B0-----:R-:W-:-:S04]  /*cd40*/  IMAD.U32 R3, RZ, RZ, UR45 ;  /* 0x0000002dff037e24 */ /* 0x001fc8000f8e00ff */
[----:B------:R0:W1:Y:S03]  /*cd50*/  SYNCS.PHASECHK.TRANS64.TRYWAIT P0, [R3+URZ+0x28820], R0 ;  /* 0x02882000030075a7 */ /* 0x000066000800017f */
[----:B-1----:R-:W-:Y:S05]  /*cd60*/  @!P0 NANOSLEEP.SYNCS 0x989680 ;  /* 0x009896800000895d */ /* 0x002fea0003900000 */
[----:B------:R-:W1:Y:S02]  /*cd70*/  @!P0 SYNCS.PHASECHK.TRANS64 P0, [R3+URZ+0x28820], R0 ;  /* 0x02882000030085a7 */ /* 0x000e64000800007f */
[----:B-1----:R-:W-:Y:S05]  /*cd80*/  @!P0 BRA `(.L_x_6521) ;  /* 0xfffffffc00ec8947 */ /* 0x002fea000383ffff */
[----:B------:R-:W-:Y:S05]  /*cd90*/  BRA `(.L_x_6591) ;  /* 0xffffffcc00847947 */ /* 0x000fea000383ffff */
.L_x_6525:
[----:B0-----:R0:W1:Y:S02]  /*cda0*/  SYNCS.PHASECHK.TRANS64.TRYWAIT P0, [R34+URZ+0x28840], R3 ;  /* 0x02884003220075a7 */ /* 0x001064000800017f */
[----:B-1----:R-:W-:Y:S05]  /*cdb0*/  @!P0 NANOSLEEP.SYNCS 0x989680 ;  /* 0x009896800000895d */ /* 0x002fea0003900000 */
[----:B------:R-:W1:Y:S02]  /*cdc0*/  @!P0 SYNCS.PHASECHK.TRANS64 P0, [R34+URZ+0x28840], R3 ;  /* 0x02884003220085a7 */ /* 0x000e64000800007f */
[----:B-1----:R-:W-:Y:S05]  /*cdd0*/  @!P0 BRA `(.L_x_6525) ;  /* 0xfffffffc00f08947 */ /* 0x002fea000383ffff */
[----:B------:R-:W-:Y:S05]  /*cde0*/  BRA `(.L_x_6592) ;  /* 0xffffffd0004c7947 */ /* 0x000fea000383ffff */
.L_x_6526:
[----:B------:R-:W-:Y:S01]  /*cdf0*/  BSSY B1, `(.L_x_6593) ;  /* 0x0000008000017945 */ /* 0x000fe20003800000 */
[----:B------:R-:W-:Y:S01]  /*ce00*/  IMAD.MOV.U32 R13, RZ, RZ, R5 ;  /* 0x000000ffff0d7224 */ /* 0x000fe200078e0005 */
[----:B------:R-:W-:Y:S01]  /*ce10*/  MOV R12, RZ ;  /* 0x000000ff000c7202 */ /* 0x000fe20000000f00 */
[----:B------:R-:W-:Y:S02]  /*ce20*/  IMAD.MOV.U32 R11, RZ, RZ, 0x181f ;  /* 0x0000181fff0b7424 */ /* 0x000fe400078e00ff */
[----:B------:R-:W-:-:S07]  /*ce30*/  IMAD.MOV.U32 R15, RZ, RZ, -0x1 ;  /* 0xffffffffff0f7424 */ /* 0x000fce00078e00ff */
[----:B------:R-:W-:Y:S05]  /*ce40*/  WARPSYNC.COLLECTIVE R15, `(.L_x_6594) ;  /* 0x000000000f087348 */ /* 0x000fea0003c00000 */
[----:B------:R0:W1:Y:S02]  /*ce50*/  SHFL.IDX P6, R14, R13, R12, R11 ;  /* 0x0000000c0d0e7389 */ /* 0x00006400000c000b */
[----:B01----:R-:W-:Y:S01]  /*ce60*/  ENDCOLLECTIVE ;  /* 0x000000000000791b */ /* 0x003fe20003800000 */
.L_x_6594:
[----:B------:R-:W-:Y:S05]  /*ce70*/  BSYNC B1 ;  /* 0x0000000000017941 */ /* 0x000fea0003800000 */
.L_x_6593:
[----:B------:R-:W-:Y:S01]  /*ce80*/  MOV R13, R6 ;  /* 0x00000006000d7202 */ /* 0x000fe20000000f00 */
[----:B------:R-:W-:Y:S01]  /*ce90*/  IMAD.MOV.U32 R12, RZ, RZ, RZ ;  /* 0x000000ffff0c7224 */ /* 0x000fe200078e00ff */
[----:B------:R-:W-:Y:S01]  /*cea0*/  SHF.L.U32 R3, R26, 0x1, RZ ;  /* 0x000000011a037819 */ /* 0x000fe200000006ff */
[----:B------:R-:W-:Y:S01]  /*ceb0*/  IMAD.MOV.U32 R11, RZ, RZ, 0x181f ;  /* 0x0000181fff0b7424 */ /* 0x000fe200078e00ff */
[----:B------:R-:W-:Y:S01]  /*cec0*/  LEA R4, R4, UR45, 0x1 ;  /* 0x0000002d04047c11 */ /* 0x000fe2000f8e08ff */
[----:B------:R-:W-:Y:S02]  /*ced0*/  IMAD.MOV.U32 R15, RZ, RZ, -0x1 ;  /* 0xffffffffff0f7424 */ /* 0x000fe400078e00ff */
[----:B------:R-:W-:-:S07]  /*cee0*/  IMAD.MOV.U32 R0, RZ, RZ, R14 ;  /* 0x000000ffff007224 */ /* 0x000fce00078e000e */
[----:B------:R-:W-:Y:S05]  /*cef0*/  WARPSYNC.COLLECTIVE R15, `(.L_x_6595) ;  /* 0x000000000f087348 */ /* 0x000fea0003c00000 */
[----:B------:R0:W1:Y:S02]  /*cf00*/  SHFL.IDX P6, R14, R13, R12, R11 ;  /* 0x0000000c0d0e7389 */ /* 0x00006400000c000b */
[----:B01----:R-:W-:Y:S01]  /*cf10*/  ENDCOLLECTIVE ;  /* 0x000000000000791b */ /* 0x003fe20003800000 */
.L_x_6595:
[----:B------:R-:W-:Y:S02]  /*cf20*/  IMAD.MOV.U32 R13, RZ, RZ, R5 ;  /* 0x000000ffff0d7224 */ /* 0x000fe400078e0005 */
[----:B------:R-:W-:Y:S01]  /*cf30*/  IMAD.MOV.U32 R12, RZ, RZ, 0x1 ;  /* 0x00000001ff0c7424 */ /* 0x000fe200078e00ff */
[----:B------:R-:W-:-:S05]  /*cf40*/  IADD3 R14, P0, R14, R3, RZ ;  /* 0x000000030e0e7210 */ /* 0x000fca0007f1e0ff */
[----:B------:R-:W-:-:S05]  /*cf50*/  IMAD.X R15, RZ, RZ, R0, P0 ;  /* 0x000000ffff0f7224 */ /* 0x000fca00000e0600 */
[----:B------:R-:W-:Y:S01]  /*cf60*/  @!PT LDS RZ, [RZ] ;  /* 0x00000000fffff984 */ /* 0x000fe20000000800 */
[----:B------:R-:W-:Y:S01]  /*cf70*/  @!PT LDS RZ, [RZ] ;  /* 0x00000000fffff984 */ /* 0x000fe20000000800 */
[----:B------:R-:W-:Y:S01]  /*cf80*/  @!PT LDS RZ, [RZ] ;  /* 0x00000000fffff984 */ /* 0x000fe20000000800 */
[----:B------:R-:W-:Y:S04]  /*cf90*/  LDGSTS.E.BYPASS.LTC128B.128 [R4+0x18400], desc[UR38][R14.64], !P4 ;  /* 0x184000000e047fae */ /* 0x000fe8000e101d66 */
[----:B------:R0:W-:Y:S02]  /*cfa0*/  LDGSTS.E.BYPASS.LTC128B.128 [R4+0x1c400], desc[UR38][R14.64+0x80], !P3 ;  /* 0x1c4000800e047fae */ /* 0x0001e4000d901d66 */
[----:B0-----:R-:W-:-:S07]  /*cfb0*/  MOV R15, 0xffffffff ;  /* 0xffffffff000f7802 */ /* 0x001fce0000000f00 */
[----:B------:R-:W-:Y:S05]  /*cfc0*/  WARPSYNC.COLLECTIVE R15, `(.L_x_6596) ;  /* 0x000000000f087348 */ /* 0x000fea0003c00000 */
[----:B------:R0:W1:Y:S02]  /*cfd0*/  SHFL.IDX P6, R14, R13, R12, R11 ;  /* 0x0000000c0d0e7389 */ /* 0x00006400000c000b */
[----:B01----:R-:W-:Y:S01]  /*cfe0*/  ENDCOLLECTIVE ;  /* 0x000000000000791b */ /* 0x003fe20003800000 */
.L_x_6596:
[----:B------:R-:W-:Y:S02]  /*cff0*/  IMAD.MOV.U32 R13, RZ, RZ, R6 ;  /* 0x000000ffff0d7224 */ /* 0x000fe400078e0006 */
[----:B------:R-:W-:-:S07]  /*d000*/  IMAD.MOV.U32 R0, RZ, RZ, R14 ;  /* 0x000000ffff007224 */ /* 0x000fce00078e000e */
[----:B------:R-:W-:Y:S05]  /*d010*/  WARPSYNC.COLLECTIVE R15, `(.L_x_6597) ;  /* 0x000000000f087348 */ /* 0x000fea0003c00000 */
[----:B------:R0:W1:Y:S02]  /*d020*/  SHFL.IDX P6, R14, R13, R12, R11 ;  /* 0x0000000c0d0e7389 */ /* 0x00006400000c000b */
[----:B01----:R-:W-:Y:S01]  /*d030*/  ENDCOLLECTIVE ;  /* 0x000000000000791b */ /* 0x003fe20003800000 */
.L_x_6597:
[----:B------:R-:W-:Y:S02]  /*d040*/  IMAD.MOV.U32 R13, RZ, RZ, R5 ;  /* 0x000000ffff0d7224 */ /* 0x000fe400078e0005 */
[----:B------:R-:W-:Y:S02]  /*d050*/  IMAD.MOV.U32 R12, RZ, RZ, 0x2 ;  /* 0x00000002ff0c7424 */ /* 0x000fe400078e00ff */
[----:B------:R-:W-:-:S05]  /*d060*/  IMAD.MOV.U32 R37, RZ, RZ, R14 ;  /* 0x000000ffff257224 */ /* 0x000fca00078e000e */
[----:B------:R-:W-:-:S04]  /*d070*/  IADD3 R14, P0, R37, R3, RZ ;  /* 0x00000003250e7210 */ /* 0x000fc80007f1e0ff */
[----:B------:R-:W-:-:S05]  /*d080*/  IADD3.X R15, RZ, R0, RZ, P0, !PT ;  /* 0x00000000ff0f7210 */ /* 0x000fca00007fe4ff */
[----:B------:R-:W-:Y:S01]  /*d090*/  @!PT LDS RZ, [RZ] ;  /* 0x00000000fffff984 */ /* 0x000fe20000000800 */
[----:B------:R-:W-:Y:S01]  /*d0a0*/  @!PT LDS RZ, [RZ] ;  /* 0x00000000fffff984 */ /* 0x000fe20000000800 */
[----:B------:R-:W-:Y:S01]  /*d0b0*/  @!PT LDS RZ, [RZ] ;  /* 0x00000000fffff984 */ /* 0x000fe20000000800 */
[----:B------:R-:W-:Y:S04]  /*d0c0*/  LDGSTS.E.BYPASS.LTC128B.128 [R4+0x18c00], desc[UR38][R14.64], !P4 ;  /* 0x18c000000e047fae */ /* 0x000fe8000e101d66 */
[----:B------:R0:W-:Y:S02]  /*d0d0*/  LDGSTS.E.BYPASS.LTC128B.128 [R4+0x1cc00], desc[UR38][R14.64+0x80], !P3 ;  /* 0x1cc000800e047fae */ /* 0x0001e4000d901d66 */
[----:B0-----:R-:W-:-:S07]  /*d0e0*/  IMAD.MOV.U32 R15, RZ, RZ, -0x1 ;  /* 0xffffffffff0f7424 */ /* 0x001fce00078e00ff */
[----:B------:R-:W-:Y:S05]  /*d0f0*/  WARPSYNC.COLLECTIVE R15, `(.L_x_6598) ;  /* 0x000000000f087348 */ /* 0x000fea0003c00000 */
[----:B------:R0:W1:Y:S02]  /*d100*/  SHFL.IDX P6, R14, R13, R12, R11 ;  /* 0x0000000c0d0e7389 */ /* 0x00006400000c000b */
[----:B01----:R-:W-:Y:S01]  /*d110*/  ENDCOLLECTIVE ;  /* 0x000000000000791b */ /* 0x003fe20003800000 */
.L_x_6598:
[----:B------:R-:W-:Y:S01]  /*d120*/  IMAD.MOV.U32 R13, RZ, RZ, R6 ;  /* 0x000000ffff0d7224 */ /* 0x000fe200078e0006 */
[----:B------:R-:W-:-:S07]  /*d130*/  MOV R7, R14 ;  /* 0x0000000e00077202 */ /* 0x000fce0000000f00 */
[----:B------:R-:W-:Y:S05]  /*d140*/  WARPSYNC.COLLECTIVE R15, `(.L_x_6599) ;  /* 0x000000000f087348 */ /* 0x000fea0003c00000 */
[----:B------:R0:W1:Y:S02]  /*d150*/  SHFL.IDX P6, R14, R13, R12, R11 ;  /* 0x0000000c0d0e7389 */ /* 0x00006400000c000b */
[----:B01----:R-:W-:Y:S01]  /*d160*/  ENDCOLLECTIVE ;  /* 0x000000000000791b */ /* 0x003fe20003800000 */
.L_x_6599:
[----:B------:R-:W-:Y:S01]  /*d170*/  IMAD.MOV.U32 R13, RZ, RZ, R5 ;  /* 0x000000ffff0d7224 */ /* 0x000fe200078e0005 */
[----:B------:R-:W-:Y:S02]  /*d180*/  MOV R12, 0x3 ;  /* 0x00000003000c7802 */ /* 0x000fe40000000f00 */
[----:B------:R-:W-:-:S05]  /*d190*/  IADD3 R14, P0, R14, R3, RZ ;  /* 0x000000030e0e7210 */ /* 0x000fca0007f1e0ff */
[----:B------:R-:W-:-:S05]  /*d1a0*/  IMAD.X R15, RZ, RZ, R7, P0 ;  /* 0x000000ffff0f7224 */ /* 0x000fca00000e0607 */
        /* <DEDUP_REMOVED lines=9> */
.L_x_6600:
[----:B------:R-:W-:Y:S02]  /*d240*/  IMAD.MOV.U32 R13, RZ, RZ, R6 ;  /* 0x000000ffff0d7224 */ /* 0x000fe400078e0006 */
[----:B------:R-:W-:-:S07]  /*d250*/  IMAD.MOV.U32 R0, RZ, RZ, R14 ;  /* 0x000000ffff007224 */ /* 0x000fce00078e000e */
[----:B------:R-:W-:Y:S05]  /*d260*/  WARPSYNC.COLLECTIVE R15, `(.L_x_6601) ;  /* 0x000000000f087348 */ /* 0x000fea0003c00000 */
[----:B------:R0:W1:Y:S02]  /*d270*/  SHFL.IDX P6, R14, R13, R12, R11 ;  /* 0x0000000c0d0e7389 */ /* 0x00006400000c000b */
[----:B01----:R-:W-:Y:S01]  /*d280*/  ENDCOLLECTIVE ;  /* 0x000000000000791b */ /* 0x003fe20003800000 */
.L_x_6601:
[----:B------:R-:W-:Y:S02]  /*d290*/  IMAD.MOV.U32 R13, RZ, RZ, R5 ;  /* 0x000000ffff0d7224 */ /* 0x000fe400078e0005 */
[----:B------:R-:W-:Y:S01]  /*d2a0*/  IMAD.MOV.U32 R12, RZ, RZ, 0x4 ;  /* 0x00000004ff0c7424 */ /* 0x000fe200078e00ff */
[----:B------:R-:W-:-:S04]  /*d2b0*/  MOV R37, R14 ;  /* 0x0000000e00257202 */ /* 0x000fc80000000f00 */
        /* <DEDUP_REMOVED lines=11> */
.L_x_6602:
[----:B------:R-:W-:Y:S02]  /*d370*/  IMAD.MOV.U32 R13, RZ, RZ, R6 ;  /* 0x000000ffff0d7224 */ /* 0x000fe400078e0006 */
[----:B------:R-:W-:-:S07]  /*d380*/  IMAD.MOV.U32 R0, RZ, RZ, R14 ;  /* 0x000000ffff007224 */ /* 0x000fce00078e000e */
[----:B------:R-:W-:Y:S05]  /*d390*/  WARPSYNC.COLLECTIVE R15, `(.L_x_6603) ;  /* 0x000000000f087348 */ /* 0x000fea0003c00000 */
[----:B------:R0:W1:Y:S02]  /*d3a0*/  SHFL.IDX P6, R14, R13, R12, R11 ;  /* 0x0000000c0d0e7389 */ /* 0x00006400000c000b */
[----:B01----:R-:W-:Y:S01]  /*d3b0*/  ENDCOLLECTIVE ;  /* 0x000000000000791b */ /* 0x003fe20003800000 */
.L_x_6603:
[----:B------:R-:W-:Y:S01]  /*d3c0*/  IMAD.MOV.U32 R13, RZ, RZ, R5 ;  /* 0x000000ffff0d7224 */ /* 0x000fe200078e0005 */
[----:B------:R-:W-:Y:S02]  /*d3d0*/  MOV R12, 0x5 ;  /* 0x00000005000c7802 */ /* 0x000fe40000000f00 */
        /* <DEDUP_REMOVED lines=12> */
.L_x_6604:
[----:B------:R-:W-:Y:S01]  /*d4a0*/  MOV R13, R6 ;  /* 0x00000006000d7202 */ /* 0x000fe20000000f00 */
[----:B------:R-:W-:-:S07]  /*d4b0*/  IMAD.MOV.U32 R7, RZ, RZ, R14 ;  /* 0x000000ffff077224 */ /* 0x000fce00078e000e */
[----:B------:R-:W-:Y:S05]  /*d4c0*/  WARPSYNC.COLLECTIVE R15, `(.L_x_6605) ;  /* 0x000000000f087348 */ /* 0x000fea0003c00000 */
[----:B------:R0:W1:Y:S02]  /*d4d0*/  SHFL.IDX P6, R14, R13, R12, R11 ;  /* 0x0000000c0d0e7389 */ /* 0x00006400000c000b */
[----:B01----:R-:W-:Y:S01]  /*d4e0*/  ENDCOLLECTIVE ;  /* 0x000000000000791b */ /* 0x003fe20003800000 */
.L_x_6605:
        /* <DEDUP_REMOVED lines=13> */
.L_x_6606:
[----:B------:R-:W-:Y:S01]  /*d5c0*/  MOV R13, R6 ;  /* 0x00000006000d7202 */ /* 0x000fe20000000f00 */
[----:B------:R-:W-:-:S07]  /*d5d0*/  IMAD.MOV.U32 R0, RZ, RZ, R14 ;  /* 0x000000ffff007224 */ /* 0x000fce00078e000e */
[----:B------:R-:W-:Y:S05]  /*d5e0*/  WARPSYNC.COLLECTIVE R15, `(.L_x_6607) ;  /* 0x000000000f087348 */ /* 0x000fea0003c00000 */
[----:B------:R0:W1:Y:S02]  /*d5f0*/  SHFL.IDX P6, R14, R13, R12, R11 ;  /* 0x0000000c0d0e7389 */ /* 0x00006400000c000b */
[----:B01----:R-:W-:Y:S01]  /*d600*/  ENDCOLLECTIVE ;  /* 0x000000000000791b */ /* 0x003fe20003800000 */
.L_x_6607:
        /* <DEDUP_REMOVED lines=14> */
.L_x_6608:
[----:B------:R-:W-:Y:S01]  /*d6f0*/  IMAD.MOV.U32 R13, RZ, RZ, R6 ;  /* 0x000000ffff0d7224 */ /* 0x000fe200078e0006 */
[----:B------:R-:W-:-:S07]  /*d700*/  MOV R5, R14 ;  /* 0x0000000e00057202 */ /* 0x000fce0000000f00 */
[----:B------:R-:W-:Y:S05]  /*d710*/  WARPSYNC.COLLECTIVE R15, `(.L_x_6609) ;  /* 0x000000000f087348 */ /* 0x000fea0003c00000 */
[----:B------:R0:W1:Y:S02]  /*d720*/  SHFL.IDX P6, R14, R13, R12, R11 ;  /* 0x0000000c0d0e7389 */ /* 0x00006400000c000b */
[----:B01----:R-:W-:Y:S01]  /*d730*/  ENDCOLLECTIVE ;  /* 0x000000000000791b */ /* 0x003fe20003800000 */
.L_x_6609:
[----:B------:R-:W-:Y:S01]  /*d740*/  IMAD.MOV.U32 R6, RZ, RZ, R14 ;  /* 0x000000ffff067224 */ /* 0x000fe200078e000e */
[----:B------:R-:W-:Y:S06]  /*d750*/  BRA `(.L_x_6610) ;  /* 0xffffffcc00207947 */ /* 0x000fec000383ffff */
.L_x_6531:
[----:B---3--:R3:W4:Y:S02]  /*d760*/  SYNCS.PHASECHK.TRANS64.TRYWAIT P0, [R0+URZ+0x28860], R5 ;  /* 0x02886005000075a7 */ /* 0x008724000800017f */
[----:B----4-:R-:W-:Y:S05]  /*d770*/  @!P0 NANOSLEEP.SYNCS 0x989680 ;  /* 0x009896800000895d */ /* 0x010fea0003900000 */
[----:B------:R-:W4:Y:S02]  /*d780*/  @!P0 SYNCS.PHASECHK.TRANS64 P0, [R0+URZ+0x28860], R5 ;  /* 0x02886005000085a7 */ /* 0x000f24000800007f */
[----:B----4-:R-:W-:Y:S05]  /*d790*/  @!P0 BRA `(.L_x_6531) ;  /* 0xfffffffc00f08947 */ /* 0x010fea000383ffff */
[----:B------:R-:W-:Y:S05]  /*d7a0*/  BRA `(.L_x_6611) ;  /* 0xffffffcc00787947 */ /* 0x000fea000383ffff */
.L_x_6532:
[----:B------:R-:W-:Y:S01]  /*d7b0*/  BSSY B1, `(.L_x_6612) ;  /* 0x0000008000017945 */ /* 0x000fe20003800000 */
[----:B0-----:R-:W-:Y:S01]  /*d7c0*/  MOV R13, R2 ;  /* 0x00000002000d7202 */ /* 0x001fe20000000f00 */
[----:B------:R-:W-:Y:S01]  /*d7d0*/  IMAD.MOV.U32 R12, RZ, RZ, RZ ;  /* 0x000000ffff0c7224 */ /* 0x000fe200078e00ff */
[----:B------:R-:W-:Y:S01]  /*d7e0*/  MOV R15, 0xffffffff ;  /* 0xffffffff000f7802 */ /* 0x000fe20000000f00 */
[----:B------:R-:W-:-:S07]  /*d7f0*/  IMAD.MOV.U32 R11, RZ, RZ, 0x181f ;  /* 0x0000181fff0b7424 */ /* 0x000fce00078e00ff */
[----:B--23--:R-:W-:Y:S05]  /*d800*/  WARPSYNC.COLLECTIVE R15, `(.L_x_6613) ;  /* 0x000000000f087348 */ /* 0x00cfea0003c00000 */
[----:B------:R0:W1:Y:S02]  /*d810*/  SHFL.IDX P6, R14, R13, R12, R11 ;  /* 0x0000000c0d0e7389 */ /* 0x00006400000c000b */
[----:B0123--:R-:W-:Y:S01]  /*d820*/  ENDCOLLECTIVE ;  /* 0x000000000000791b */ /* 0x00ffe20003800000 */
.L_x_6613:
[----:B------:R-:W-:Y:S05]  /*d830*/  BSYNC B1 ;  /* 0x0000000000017941 */ /* 0x000fea0003800000 */
.L_x_6612:
        /* <DEDUP_REMOVED lines=9> */
.L_x_6614:
[----:B------:R-:W-:Y:S02]  /*d8d0*/  IMAD.MOV.U32 R13, RZ, RZ, R2 ;  /* 0x000000ffff0d7224 */ /* 0x000fe400078e0002 */
[----:B------:R-:W-:Y:S01]  /*d8e0*/  IMAD.MOV.U32 R12, RZ, RZ, 0x1 ;  /* 0x00000001ff0c7424 */ /* 0x000fe200078e00ff */
[----:B------:R-:W-:-:S13]  /*d8f0*/  IADD3 R4, P0, R14, R3, RZ ;  /* 0x000000030e047210 */ /* 0x000fda0007f1e0ff */
[----:B------:R-:W-:Y:S05]  /*d900*/  WARPSYNC.COLLECTIVE R15, `(.L_x_6615) ;  /* 0x000000000f087348 */ /* 0x000fea0003c00000 */
[----:B------:R0:W1:Y:S02]  /*d910*/  SHFL.IDX P6, R14, R13, R12, R11 ;  /* 0x0000000c0d0e7389 */ /* 0x00006400000c000b */
[----:B01----:R-:W-:Y:S01]  /*d920*/  ENDCOLLECTIVE ;  /* 0x000000000000791b */ /* 0x003fe20003800000 */
.L_x_6615:
        /* <DEDUP_REMOVED lines=12> */
.L_x_6616:
[----:B------:R-:W-:Y:S01]  /*d9f0*/  @!PT LDS RZ, [RZ] ;  /* 0x00000000fffff984 */ /* 0x000fe20000000800 */
[----:B------:R-:W-:Y:S01]  /*da00*/  @!PT LDS RZ, [RZ] ;  /* 0x00000000fffff984 */ /* 0x000fe20000000800 */
[----:B------:R-:W-:Y:S01]  /*da10*/  @!PT LDS RZ, [RZ] ;  /* 0x00000000fffff984 */ /* 0x000fe20000000800 */
[----:B------:R0:W-:Y:S01]  /*da20*/  LDGSTS.E.BYPASS.LTC128B.128 [R7+0x4400], desc[UR38][R4.64+0x80], !P0 ;  /* 0x0440008004077fae */ /* 0x0001e2000c101d66 */
[----:B------:R-:W-:Y:S01]  /*da30*/  MOV R13, R2 ;  /* 0x00000002000d7202 */ /* 0x000fe20000000f00 */
[----:B------:R-:W-:Y:S01]  /*da40*/  IMAD.MOV.U32 R12, RZ, RZ, 0x2 ;  /* 0x00000002ff0c7424 */ /* 0x000fe200078e00ff */
[----:B0-----:R-:W-:-:S13]  /*da50*/  IADD3 R4, P0, R14, R3, RZ ;  /* 0x000000030e047210 */ /* 0x001fda0007f1e0ff */
[----:B------:R-:W-:Y:S05]  /*da60*/  WARPSYNC.COLLECTIVE R15, `(.L_x_6617) ;  /* 0x000000000f087348 */ /* 0x000fea0003c00000 */
[----:B------:R0:W1:Y:S02]  /*da70*/  SHFL.IDX P6, R14, R13, R12, R11 ;  /* 0x0000000c0d0e7389 */ /* 0x00006400000c000b */
[----:B01----:R-:W-:Y:S01]  /*da80*/  ENDCOLLECTIVE ;  /* 0x000000000000791b */ /* 0x003fe20003800000 */
.L_x_6617:
        /* <DEDUP_REMOVED lines=12> */
.L_x_6618:
[----:B------:R-:W-:Y:S01]  /*db50*/  @!PT LDS RZ, [RZ] ;  /* 0x00000000fffff984 */ /* 0x000fe20000000800 */
[----:B------:R-:W-:Y:S01]  /*db60*/  @!PT LDS RZ, [RZ] ;  /* 0x00000000fffff984 */ /* 0x000fe20000000800 */
[----:B------:R-:W-:Y:S01]  /*db70*/  @!PT LDS RZ, [RZ] ;  /* 0x00000000fffff984 */ /* 0x000fe20000000800 */
[----:B------:R0:W-:Y:S01]  /*db80*/  LDGSTS.E.BYPASS.LTC128B.128 [R7+0x4c00], desc[UR38][R4.64+0x80], !P0 ;  /* 0x04c0008004077fae */ /* 0x0001e2000c101d66 */
[----:B------:R-:W-:Y:S01]  /*db90*/  IMAD.MOV.U32 R13, RZ, RZ, R2 ;  /* 0x000000ffff0d7224 */ /* 0x000fe200078e0002 */
[----:B------:R-:W-:Y:S02]  /*dba0*/  MOV R12, 0x3 ;  /* 0x00000003000c7802 */ /* 0x000fe40000000f00 */
[----:B0-----:R-:W-:-:S13]  /*dbb0*/  IADD3 R4, P0, R14, R3, RZ ;  /* 0x000000030e047210 */ /* 0x001fda0007f1e0ff */
[----:B------:R-:W-:Y:S05]  /*dbc0*/  WARPSYNC.COLLECTIVE R15, `(.L_x_6619) ;  /* 0x000000000f087348 */ /* 0x000fea0003c00000 */
[----:B------:R0:W1:Y:S02]  /*dbd0*/  SHFL.IDX P6, R14, R13, R12, R11 ;  /* 0x0000000c0d0e7389 */ /* 0x00006400000c000b */
[----:B01----:R-:W-:Y:S01]  /*dbe0*/  ENDCOLLECTIVE ;  /* 0x000000000000791b */ /* 0x003fe20003800000 */
.L_x_6619:
        /* <DEDUP_REMOVED lines=12> */
.L_x_6620:
[----:B------:R-:W-:Y:S01]  /*dcb0*/  @!PT LDS RZ, [RZ] ;  /* 0x00000000fffff984 */ /* 0x000fe20000000800 */
[----:B------:R-:W-:Y:S01]  /*dcc0*/  @!PT LDS RZ, [RZ] ;  /* 0x00000000fffff984 */ /* 0x000fe20000000800 */
[----:B------:R-:W-:Y:S01]  /*dcd0*/  @!PT LDS RZ, [RZ] ;  /* 0x00000000fffff984 */ /* 0x000fe20000000800 */
[----:B------:R0:W-:Y:S01]  /*dce0*/  LDGSTS.E.BYPASS.LTC128B.128 [R7+0x5400], desc[UR38][R4.64+0x80], !P0 ;  /* 0x0540008004077fae */ /* 0x0001e2000c101d66 */
[----:B------:R-:W-:Y:S02]  /*dcf0*/  IMAD.MOV.U32 R13, RZ, RZ, R2 ;  /* 0x000000ffff0d7224 */ /* 0x000fe400078e0002 */
[----:B------:R-:W-:Y:S01]  /*dd00*/  IMAD.MOV.U32 R12, RZ, RZ, 0x4 ;  /* 0x00000004ff0c7424 */ /* 0x000fe200078e00ff */
[----:B0-----:R-:W-:-:S13]  /*dd10*/  IADD3 R4, P0, R14, R3, RZ ;  /* 0x000000030e047210 */ /* 0x001fda0007f1e0ff */
[----:B------:R-:W-:Y:S05]  /*dd20*/  WARPSYNC.COLLECTIVE R15, `(.L_x_6621) ;  /* 0x000000000f087348 */ /* 0x000fea0003c00000 */
[----:B------:R0:W1:Y:S02]  /*dd30*/  SHFL.IDX P6, R14, R13, R12, R11 ;  /* 0x0000000c0d0e7389 */ /* 0x00006400000c000b */
[----:B01----:R-:W-:Y:S01]  /*dd40*/  ENDCOLLECTIVE ;  /* 0x000000000000791b */ /* 0x003fe20003800000 */
.L_x_6621:
        /* <DEDUP_REMOVED lines=12> */
.L_x_6622:
        /* <DEDUP_REMOVED lines=10> */
.L_x_6623:
        /* <DEDUP_REMOVED lines=12> */
.L_x_6624:
        /* <DEDUP_REMOVED lines=10> */
.L_x_6625:
        /* <DEDUP_REMOVED lines=12> */
.L_x_6626:
        /* <DEDUP_REMOVED lines=10> */
.L_x_6627:
        /* <DEDUP_REMOVED lines=12> */
.L_x_6628:
[----:B------:R-:W-:Y:S01]  /*e230*/  @!PT LDS RZ, [RZ] ;  /* 0x00000000fffff984 */ /* 0x000fe20000000800 */
[----:B------:R-:W-:Y:S01]  /*e240*/  @!PT LDS RZ, [RZ] ;  /* 0x00000000fffff984 */ /* 0x000fe20000000800 */
[----:B------:R-:W-:Y:S01]  /*e250*/  @!PT LDS RZ, [RZ] ;  /* 0x00000000fffff984 */ /* 0x000fe20000000800 */
[----:B------:R0:W-:Y:S01]  /*e260*/  LDGSTS.E.BYPASS.LTC128B.128 [R7+0x7400], desc[UR38][R4.64+0x80], !P0 ;  /* 0x0740008004077fae */ /* 0x0001e2000c101d66 */
[----:B------:R-:W-:Y:S05]  /*e270*/  BRA `(.L_x_6629) ;  /* 0xffffffc400c07947 */ /* 0x000fea000383ffff */
.L_x_6538:
[----:B0-----:R0:W1:Y:S02]  /*e280*/  SYNCS.PHASECHK.TRANS64.TRYWAIT P0, [R0+URZ+0x28860], R5 ;  /* 0x02886005000075a7 */ /* 0x001064000800017f */
[----:B-1----:R-:W-:Y:S05]  /*e290*/  @!P0 NANOSLEEP.SYNCS 0x989680 ;  /* 0x009896800000895d */ /* 0x002fea0003900000 */
[----:B------:R-:W1:Y:S02]  /*e2a0*/  @!P0 SYNCS.PHASECHK.TRANS64 P0, [R0+URZ+0x28860], R5 ;  /* 0x02886005000085a7 */ /* 0x000e64000800007f */
[----:B-1----:R-:W-:Y:S05]  /*e2b0*/  @!P0 BRA `(.L_x_6538) ;  /* 0xfffffffc00f08947 */ /* 0x002fea000383ffff */
[----:B------:R-:W-:Y:S05]  /*e2c0*/  BRA `(.L_x_6630) ;  /* 0xffffffc800a87947 */ /* 0x000fea000383ffff */
.L_x_6539:
[----:B------:R-:W-:Y:S01]  /*e2d0*/  BSSY B0, `(.L_x_6631) ;  /* 0x0000008000007945 */ /* 0x000fe20003800000 */
[----:B------:R-:W-:Y:S01]  /*e2e0*/  IMAD.MOV.U32 R13, RZ, RZ, R2 ;  /* 0x000000ffff0d7224 */ /* 0x000fe200078e0002 */
[----:B------:R-:W-:Y:S01]  /*e2f0*/  MOV R12, RZ ;  /* 0x000000ff000c7202 */ /* 0x000fe20000000f00 */
[----:B------:R-:W-:Y:S02]  /*e300*/  IMAD.MOV.U32 R11, RZ, RZ, 0x181f ;  /* 0x0000181fff0b7424 */ /* 0x000fe400078e00ff */
[----:B------:R-:W-:-:S07]  /*e310*/  IMAD.MOV.U32 R15, RZ, RZ, -0x1 ;  /* 0xffffffffff0f7424 */ /* 0x000fce00078e00ff */
[----:B0-2---:R-:W-:Y:S05]  /*e320*/  WARPSYNC.COLLECTIVE R15, `(.L_x_6632) ;  /* 0x000000000f087348 */ /* 0x005fea0003c00000 */
[----:B------:R1:W3:Y:S02]  /*e330*/  SHFL.IDX P6, R14, R13, R12, R11 ;  /* 0x0000000c0d0e7389 */ /* 0x0002e400000c000b */
[----:B0123--:R-:W-:Y:S01]  /*e340*/  ENDCOLLECTIVE ;  /* 0x000000000000791b */ /* 0x00ffe20003800000 */
.L_x_6632:
[----:B------:R-:W-:Y:S05]  /*e350*/  BSYNC B0 ;  /* 0x0000000000007941 */ /* 0x000fea0003800000 */
.L_x_6631:
[----:B------:R-:W-:Y:S01]  /*e360*/  IMAD.MOV.U32 R13, RZ, RZ, R16 ;  /* 0x000000ffff0d7224 */ /* 0x000fe200078e0010 */
[----:B------:R-:W-:Y:S01]  /*e370*/  MOV R11, 0x181f ;  /* 0x0000181f000b7802 */ /* 0x000fe20000000f00 */
[----:B------:R-:W-:Y:S01]  /*e380*/  IMAD.MOV.U32 R12, RZ, RZ, RZ ;  /* 0x000000ffff0c7224 */ /* 0x000fe200078e00ff */
[----:B------:R-:W-:Y:S01]  /*e390*/  MOV R5, R14 ;  /* 0x0000000e00057202 */ /* 0x000fe20000000f00 */
[----:B------:R-:W-:Y:S01]  /*e3a0*/  IMAD.MOV.U32 R15, RZ, RZ, -0x1 ;  /* 0xffffffffff0f7424 */ /* 0x000fe200078e00ff */
[----:B------:R-:W-:-:S07]  /*e3b0*/  LEA R3, R6, UR45, 0x1 ;  /* 0x0000002d06037c11 */ /* 0x000fce000f8e08ff */
[----:B------:R-:W-:Y:S05]  /*e3c0*/  WARPSYNC.COLLECTIVE R15, `(.L_x_6633) ;  /* 0x000000000f087348 */ /* 0x000fea0003c00000 */
[----:B------:R0:W1:Y:S02]  /*e3d0*/  SHFL.IDX P6, R14, R13, R12, R11 ;  /* 0x0000000c0d0e7389 */ /* 0x00006400000c000b */
[----:B01----:R-:W-:Y:S01]  /*e3e0*/  ENDCOLLECTIVE ;  /* 0x000000000000791b */ /* 0x003fe20003800000 */
.L_x_6633:
[----:B------:R-:W-:Y:S02]  /*e3f0*/  ULDC UR4, c[0x0][0x2f4] ;  /* 0x0000bd0000047ab9 */ /* 0x000fe40000000800 */
[----:B------:R-:W-:Y:S02]  /*e400*/  ISETP.GE.AND P0, PT, R25, UR4, PT ;  /* 0x0000000419007c0c */ /* 0x000fe4000bf06270 */
[----:B------:R-:W-:Y:S02]  /*e410*/  ISETP.GE.AND P1, PT, R26, UR4, PT ;  /* 0x000000041a007c0c */ /* 0x000fe4000bf26270 */
[C---:B------:R-:W-:Y:S02]  /*e420*/  ISETP.LT.OR P3, PT, R28.reuse, 0x1, P0 ;  /* 0x000000011c00780c */ /* 0x040fe40000761670 */
[----:B------:R-:W-:Y:S02]  /*e430*/  ISETP.LT.OR P2, PT, R28, 0x1, P1 ;  /* 0x000000011c00780c */ /* 0x000fe40000f41670 */
[----:B------:R-:W-:Y:S01]  /*e440*/  MOV R13, R2 ;  /* 0x00000002000d7202 */ /* 0x000fe20000000f00 */
[----:B------:R-:W-:-:S02]  /*e450*/  IMAD.MOV.U32 R12, RZ, RZ, 0x1 ;  /* 0x00000001ff0c7424 */ /* 0x000fc400078e00ff */
[----:B------:R-:W-:-:S08]  /*e460*/  IMAD.MOV.U32 R4, RZ, RZ, R14 ;  /* 0x000000ffff047224 */ /* 0x000fd000078e000e */
[----:B------:R-:W-:Y:S05]  /*e470*/  WARPSYNC.COLLECTIVE R15, `(.L_x_6634) ;  /* 0x000000000f087348 */ /* 0x000fea0003c00000 */
[----:B------:R0:W1:Y:S02]  /*e480*/  SHFL.IDX P6, R14, R13, R12, R11 ;  /* 0x0000000c0d0e7389 */ /* 0x00006400000c000b */
[----:B01----:R-:W-:Y:S01]  /*e490*/  ENDCOLLECTIVE ;  /* 0x000000000000791b */ /* 0x003fe20003800000 */
.L_x_6634:
        /* <DEDUP_REMOVED lines=8> */
[----:B------:R-:W-:Y:S01]  /*e520*/  MOV R13, R16 ;  /* 0x00000010000d7202 */ /* 0x000fe20000000f00 */
[----:B------:R-:W-:-:S10]  /*e530*/  IMAD.MOV.U32 R19, RZ, RZ, R14 ;  /* 0x000000ffff137224 */ /* 0x000fd400078e000e */
[----:B0-----:R-:W-:Y:S05]  /*e540*/  WARPSYNC.COLLECTIVE R15, `(.L_x_6635) ;  /* 0x000000000f087348 */ /* 0x001fea0003c00000 */
[----:B------:R1:W2:Y:S02]  /*e550*/  SHFL.IDX P6, R14, R13, R12, R11 ;  /* 0x0000000c0d0e7389 */ /* 0x0002a400000c000b */
[----:B012---:R-:W-:Y:S01]  /*e560*/  ENDCOLLECTIVE ;  /* 0x000000000000791b */ /* 0x007fe20003800000 */
.L_x_6635:
[----:B------:R-:W-:Y:S01]  /*e570*/  IMAD.MOV.U32 R5, RZ, RZ, R19 ;  /* 0x000000ffff057224 */ /* 0x000fe200078e0013 */
[----:B------:R-:W-:Y:S01]  /*e580*/  MOV R13, R2 ;  /* 0x00000002000d7202 */ /* 0x000fe20000000f00 */
[----:B------:R-:W-:Y:S02]  /*e590*/  IMAD.MOV.U32 R12, RZ, RZ, 0x2 ;  /* 0x00000002ff0c7424 */ /* 0x000fe400078e00ff */
[----:B------:R-:W-:-:S07]  /*e5a0*/  IMAD.MOV.U32 R4, RZ, RZ, R14 ;  /* 0x000000ffff047224 */ /* 0x000fce00078e000e */
[----:B------:R-:W-:Y:S05]  /*e5b0*/  WARPSYNC.COLLECTIVE R15, `(.L_x_6636) ;  /* 0x000000000f087348 */ /* 0x000fea0003c00000 */
[----:B------:R0:W1:Y:S02]  /*e5c0*/  SHFL.IDX P6, R14, R13, R12, R11 ;  /* 0x0000000c0d0e7389 */ /* 0x00006400000c000b */
[----:B01----:R-:W-:Y:S01]  /*e5d0*/  ENDCOLLECTIVE ;  /* 0x000000000000791b */ /* 0x003fe20003800000 */
.L_x_6636:
        /* <DEDUP_REMOVED lines=13> */
.L_x_6637:
[----:B------:R-:W-:Y:S01]  /*e6b0*/  MOV R5, R23 ;  /* 0x0000001700057202 */ /* 0x000fe20000000f00 */
[----:B------:R-:W-:Y:S02]  /*e6c0*/  IMAD.MOV.U32 R13, RZ, RZ, R2 ;  /* 0x000000ffff0d7224 */ /* 0x000fe400078e0002 */
[----:B------:R-:W-:Y:S02]  /*e6d0*/  IMAD.MOV.U32 R12, RZ, RZ, 0x3 ;  /* 0x00000003ff0c7424 */ /* 0x000fe400078e00ff */
[----:B------:R-:W-:-:S07]  /*e6e0*/  IMAD.MOV.U32 R22, RZ, RZ, R14 ;  /* 0x000000ffff167224 */ /* 0x000fce00078e000e */
[----:B------:R-:W-:Y:S05]  /*e6f0*/  WARPSYNC.COLLECTIVE R15, `(.L_x_6638) ;  /* 0x000000000f087348 */ /* 0x000fea0003c00000 */
[----:B------:R0:W1:Y:S02]  /*e700*/  SHFL.IDX P6, R14, R13, R12, R11 ;  /* 0x0000000c0d0e7389 */ /* 0x00006400000c000b */
[----:B01----:R-:W-:Y:S01]  /*e710*/  ENDCOLLECTIVE ;  /* 0x000000000000791b */ /* 0x003fe20003800000 */
.L_x_6638:
        /* <DEDUP_REMOVED lines=9> */
[----:B------:R-:W-:Y:S02]  /*e7b0*/  ISETP.LT.OR P3, PT, R28, 0x31, P0 ;  /* 0x000000311c00780c */ /* 0x000fe40000761670 */
[----:B------:R-:W-:-:S11]  /*e7c0*/  MOV R21, R14 ;  /* 0x0000000e00157202 */ /* 0x000fd60000000f00 */
[----:B0-----:R-:W-:Y:S05]  /*e7d0*/  WARPSYNC.COLLECTIVE R15, `(.L_x_6639) ;  /* 0x000000000f087348 */ /* 0x001fea0003c00000 */
[----:B------:R1:W2:Y:S02]  /*e7e0*/  SHFL.IDX P6, R14, R13, R12, R11 ;  /* 0x0000000c0d0e7389 */ /* 0x0002a400000c000b */
[----:B012---:R-:W-:Y:S01]  /*e7f0*/  ENDCOLLECTIVE ;  /* 0x000000000000791b */ /* 0x007fe20003800000 */
.L_x_6639:
[----:B------:R-:W-:Y:S02]  /*e800*/  IMAD.MOV.U32 R5, RZ, RZ, R21 ;  /* 0x000000ffff057224 */ /* 0x000fe400078e0015 */
[----:B------:R-:W-:Y:S01]  /*e810*/  IMAD.MOV.U32 R13, RZ, RZ, R2 ;  /* 0x000000ffff0d7224 */ /* 0x000fe200078e0002 */
[----:B------:R-:W-:Y:S01]  /*e820*/  MOV R12, 0x4 ;  /* 0x00000004000c7802 */ /* 0x000fe20000000f00 */
[----:B------:R-:W-:-:S07]  /*e830*/  IMAD.MOV.U32 R20, RZ, RZ, R14 ;  /* 0x000000ffff147224 */ /* 0x000fce00078e000e */
[----:B------:R-:W-:Y:S05]  /*e840*/  WARPSYNC.COLLECTIVE R15, `(.L_x_6640) ;  /* 0x000000000f087348 */ /* 0x000fea0003c00000 */
[----:B------:R0:W1:Y:S02]  /*e850*/  SHFL.IDX P6, R14, R13, R12, R11 ;  /* 0x0000000c0d0e7389 */ /* 0x00006400000c000b */
[----:B01----:R-:W-:Y:S01]  /*e860*/  ENDCOLLECTIVE ;  /* 0x000000000000791b */ /* 0x003fe20003800000 */
.L_x_6640:
[----:B------:R-:W-:-:S05]  /*e870*/  MOV R4, R20 ;  /* 0x0000001400047202 */ /* 0x000fca0000000f00 */
[----:B------:R-:W-:-:S05]  /*e880*/  IMAD.WIDE.U32 R4, R26, 0x2, R4 ;  /* 0x000000021a047825 */ /* 0x000fca00078e0004 */
[----:B------:R-:W-:Y:S01]  /*e890*/  @!PT LDS RZ, [RZ] ;  /* 0x00000000fffff984 */ /* 0x000fe20000000800 */
[----:B------:R-:W-:Y:S01]  /*e8a0*/  @!PT LDS RZ, [RZ] ;  /* 0x00000000fffff984 */ /* 0x000fe20000000800 */
[----:B------:R-:W-:Y:S01]  /*e8b0*/  @!PT LDS RZ, [RZ] ;  /* 0x00000000fffff984 */ /* 0x000fe20000000800 */
[----:B------:R0:W-:Y:S01]  /*e8c0*/  LDGSTS.E.BYPASS.LTC128B.128 [R3+0x1c00], desc[UR38][R4.64], !P2 ;  /* 0x01c0000004037fae */ /* 0x0001e2000d101d66 */
[----:B------:R-:W-:Y:S01]  /*e8d0*/  IMAD.MOV.U32 R13, RZ, RZ, R16 ;  /* 0x000000ffff0d7224 */ /* 0x000fe200078e0010 */
[C---:B------:R-:W-:Y:S02]  /*e8e0*/  ISETP.LT.OR P2, PT, R28.reuse, 0x41, P1 ;  /* 0x000000411c00780c */ /* 0x040fe40000f41670 */
[----:B------:R0:W-:Y:S01]  /*e8f0*/  LDGSTS.E.BYPASS.LTC128B.128 [R3+0x5c00], desc[UR38][R4.64+0x80], !P3 ;  /* 0x05c0008004037fae */ /* 0x0001e2000d901d66 */
[----:B------:R-:W-:Y:S01]  /*e900*/  ISETP.LT.OR P3, PT, R28, 0x41, P0 ;  /* 0x000000411c00780c */ /* 0x000fe20000761670 */
[----:B------:R-:W-:-:S12]  /*e910*/  IMAD.MOV.U32 R9, RZ, RZ, R14 ;  /* 0x000000ffff097224 */ /* 0x000fd800078e000e */
[----:B0-----:R-:W-:Y:S05]  /*e920*/  WARPSYNC.COLLECTIVE R15, `(.L_x_6641) ;  /* 0x000000000f087348 */ /* 0x001fea0003c00000 */
[----:B------:R1:W2:Y:S02]  /*e930*/  SHFL.IDX P6, R14, R13, R12, R11 ;  /* 0x0000000c0d0e7389 */ /* 0x0002a400000c000b */
[----:B012---:R-:W-:Y:S01]  /*e940*/  ENDCOLLECTIVE ;  /* 0x000000000000791b */ /* 0x007fe20003800000 */
.L_x_6641:
[----:B------:R-:W-:Y:S02]  /*e950*/  IMAD.MOV.U32 R5, RZ, RZ, R9 ;  /* 0x000000ffff057224 */ /* 0x000fe400078e0009 */
[----:B------:R-:W-:Y:S01]  /*e960*/  IMAD.MOV.U32 R9, RZ, RZ, RZ ;  /* 0x000000ffff097224 */ /* 0x000fe200078e00ff */
[----:B------:R-:W-:Y:S01]  /*e970*/  MOV R13, R2 ;  /* 0x00000002000d7202 */ /* 0x000fe20000000f00 */
[----:B------:R-:W-:Y:S01]  /*e980*/  IMAD.MOV.U32 R12, RZ, RZ, 0x5 ;  /* 0x00000005ff0c7424 */ /* 0x000fe200078e00ff */
[----:B------:R-:W-:-:S07]  /*e990*/  MOV R24, R14 ;  /* 0x0000000e00187202 */ /* 0x000fce0000000f00 */
[----:B------:R-:W-:Y:S05]  /*e9a0*/  WARPSYNC.COLLECTIVE R15, `(.L_x_6642) ;  /* 0x000000000f087348 */ /* 0x000fea0003c00000 */
[----:B------:R0:W1:Y:S02]  /*e9b0*/  SHFL.IDX P6, R14, R13, R12, R11 ;  /* 0x0000000c0d0e7389 */ /* 0x00006400000c000b */
[----:B01----:R-:W-:Y:S01]  /*e9c0*/  ENDCOLLECTIVE ;  /* 0x000000000000791b */ /* 0x003fe20003800000 */
.L_x_6642:
        /* <DEDUP_REMOVED lines=14> */
.L_x_6643:
[----:B------:R-:W-:Y:S01]  /*eab0*/  IMAD.MOV.U32 R5, RZ, RZ, R19 ;  /* 0x000000ffff057224 */ /* 0x000fe200078e0013 */
[----:B------:R-:W-:Y:S01]  /*eac0*/  MOV R13, R2 ;  /* 0x00000002000d7202 */ /* 0x000fe20000000f00 */
[----:B------:R-:W-:Y:S02]  /*ead0*/  IMAD.MOV.U32 R12, RZ, RZ, 0x6 ;  /* 0x00000006ff0c7424 */ /* 0x000fe400078e00ff */
[----:B------:R-:W-:-:S07]  /*eae0*/  IMAD.MOV.U32 R4, RZ, RZ, R14 ;  /* 0x000000ffff047224 */ /* 0x000fce00078e000e */
[----:B------:R-:W-:Y:S05]  /*eaf0*/  WARPSYNC.COLLECTIVE R15, `(.L_x_6644) ;  /* 0x000000000f087348 */ /* 0x000fea0003c00000 */
[----:B------:R0:W1:Y:S02]  /*eb00*/  SHFL.IDX P6, R14, R13, R12, R11 ;  /* 0x0000000c0d0e7389 */ /* 0x00006400000c000b */
[----:B01----:R-:W-:Y:S01]  /*eb10*/  ENDCOLLECTIVE ;  /* 0x000000000000791b */ /* 0x003fe20003800000 */
.L_x_6644:
        /* <DEDUP_REMOVED lines=13> */
.L_x_6645:
[----:B------:R-:W-:Y:S01]  /*ebf0*/  MOV R5, R25 ;  /* 0x0000001900057202 */ /* 0x000fe20000000f00 */
[----:B------:R-:W-:Y:S02]  /*ec00*/  IMAD.MOV.U32 R13, RZ, RZ, R2 ;  /* 0x000000ffff0d7224 */ /* 0x000fe400078e0002 */
[----:B------:R-:W-:Y:S02]  /*ec10*/  IMAD.MOV.U32 R12, RZ, RZ, 0x7 ;  /* 0x00000007ff0c7424 */ /* 0x000fe400078e00ff */
[----:B------:R-:W-:-:S07]  /*ec20*/  IMAD.MOV.U32 R30, RZ, RZ, R14 ;  /* 0x000000ffff1e7224 */ /* 0x000fce00078e000e */
[----:B------:R-:W-:Y:S05]  /*ec30*/  WARPSYNC.COLLECTIVE R15, `(.L_x_6646) ;  /* 0x000000000f087348 */ /* 0x000fea0003c00000 */
[----:B------:R0:W1:Y:S02]  /*ec40*/  SHFL.IDX P6, R14, R13, R12, R11 ;  /* 0x0000000c0d0e7389 */ /* 0x00006400000c000b */
[----:B01----:R-:W-:Y:S01]  /*ec50*/  ENDCOLLECTIVE ;  /* 0x000000000000791b */ /* 0x003fe20003800000 */
.L_x_6646:
[----:B------:R-:W-:-:S04]  /*ec60*/  IMAD.MOV.U32 R4, RZ, RZ, R30 ;  /* 0x000000ffff047224 */ /* 0x000fc800078e001e */
[----:B------:R-:W-:-:S05]  /*ec70*/  IMAD.WIDE.U32 R4, R26, 0x2, R4 ;  /* 0x000000021a047825 */ /* 0x000fca00078e0004 */
[----:B------:R-:W-:Y:S01]  /*ec80*/  @!PT LDS RZ, [RZ] ;  /* 0x00000000fffff984 */ /* 0x000fe20000000800 */
[----:B------:R-:W-:Y:S01]  /*ec90*/  @!PT LDS RZ, [RZ] ;  /* 0x00000000fffff984 */ /* 0x000fe20000000800 */
[----:B------:R-:W-:Y:S01]  /*eca0*/  @!PT LDS RZ, [RZ] ;  /* 0x00000000fffff984 */ /* 0x000fe20000000800 */
[----:B------:R0:W-:Y:S01]  /*ecb0*/  LDGSTS.E.BYPASS.LTC128B.128 [R3+0x3400], desc[UR38][R4.64], !P2 ;  /* 0x0340000004037fae */ /* 0x0001e2000d101d66 */
[----:B------:R-:W-:-:S03]  /*ecc0*/  IMAD.MOV.U32 R13, RZ, RZ, R16 ;  /* 0x000000ffff0d7224 */ /* 0x000fc600078e0010 */
[----:B------:R0:W-:Y:S01]  /*ecd0*/  LDGSTS.E.BYPASS.LTC128B.128 [R3+0x7400], desc[UR38][R4.64+0x80], !P3 ;  /* 0x0740008004037fae */ /* 0x0001e2000d901d66 */
[----:B------:R-:W-:-:S07]  /*ece0*/  MOV R2, R14 ;  /* 0x0000000e00027202 */ /* 0x000fce0000000f00 */
[----:B0-----:R-:W-:Y:S05]  /*ecf0*/  WARPSYNC.COLLECTIVE R15, `(.L_x_6647) ;  /* 0x000000000f087348 */ /* 0x001fea0003c00000 */
[----:B------:R1:W2:Y:S02]  /*ed00*/  SHFL.IDX P6, R14, R13, R12, R11 ;  /* 0x0000000c0d0e7389 */ /* 0x0002a400000c000b */
[----:B012---:R-:W-:Y:S01]  /*ed10*/  ENDCOLLECTIVE ;  /* 0x000000000000791b */ /* 0x007fe20003800000 */
.L_x_6647:
[----:B------:R-:W-:Y:S05]  /*ed20*/  BRA `(.L_x_6648) ;  /* 0xffffffc400247947 */ /* 0x000fea000383ffff */
.L_x_6542:
[----:B0-----:R0:W1:Y:S02]  /*ed30*/  SYNCS.PHASECHK.TRANS64.TRYWAIT P0, [R7+URZ+0x28820], R9 ;  /* 0x02882009070075a7 */ /* 0x001064000800017f */
[----:B-1----:R-:W-:Y:S05]  /*ed40*/  @!P0 NANOSLEEP.SYNCS 0x989680 ;  /* 0x009896800000895d */ /* 0x002fea0003900000 */
[----:B------:R-:W1:Y:S02]  /*ed50*/  @!P0 SYNCS.PHASECHK.TRANS64 P0, [R7+URZ+0x28820], R9 ;  /* 0x02882009070085a7 */ /* 0x000e64000800007f */
[----:B-1----:R-:W-:Y:S05]  /*ed60*/  @!P0 BRA `(.L_x_6542) ;  /* 0xfffffffc00f08947 */ /* 0x002fea000383ffff */
[----:B------:R-:W-:Y:S05]  /*ed70*/  BRA `(.L_x_6649) ;  /* 0xffffffc400987947 */ /* 0x000fea000383ffff */
.L_x_6543:
[----:B------:R-:W-:Y:S01]  /*ed80*/  BSSY B0, `(.L_x_6650) ;  /* 0x0000008000007945 */ /* 0x000fe20003800000 */
[----:B------:R-:W-:Y:S01]  /*ed90*/  MOV R13, R17 ;  /* 0x00000011000d7202 */ /* 0x000fe20000000f00 */
[----:B------:R-:W-:Y:S01]  /*eda0*/  IMAD.MOV.U32 R12, RZ, RZ, RZ ;  /* 0x000000ffff0c7224 */ /* 0x000fe200078e00ff */
[----:B------:R-:W-:Y:S01]  /*edb0*/  MOV R15, 0xffffffff ;  /* 0xffffffff000f7802 */ /* 0x000fe20000000f00 */
[----:B------:R-:W-:-:S07]  /*edc0*/  IMAD.MOV.U32 R11, RZ, RZ, 0x1f ;  /* 0x0000001fff0b7424 */ /* 0x000fce00078e00ff */
[----:B0-2--5:R-:W-:Y:S05]  /*edd0*/  WARPSYNC.COLLECTIVE R15, `(.L_x_6651) ;  /* 0x000000000f087348 */ /* 0x025fea0003c00000 */
[----:B------:R1:W3:Y:S02]  /*ede0*/  SHFL.IDX P6, R14, R13, R12, R11 ;  /* 0x0000000c0d0e7389 */ /* 0x0002e400000c000b */
[----:B0123-5:R-:W-:Y:S01]  /*edf0*/  ENDCOLLECTIVE ;  /* 0x000000000000791b */ /* 0x02ffe20003800000 */
.L_x_6651:
[----:B------:R-:W-:Y:S05]  /*ee00*/  BSYNC B0 ;  /* 0x0000000000007941 */ /* 0x000fea0003800000 */
.L_x_6650:
[----:B------:R-:W-:Y:S05]  /*ee10*/  BRA `(.L_x_6652) ;  /* 0xffffffc4007c7947 */ /* 0x000fea000383ffff */
.L_x_6544:
[----:B------:R-:W-:Y:S01]  /*ee20*/  BSSY B0, `(.L_x_6653) ;  /* 0x0000006000007945 */ /* 0x000fe20003800000 */
[----:B------:R-:W-:-:S07]  /*ee30*/  IMAD.MOV.U32 R15, RZ, RZ, -0x1 ;  /* 0xffffffffff0f7424 */ /* 0x000fce00078e00ff */
[----:B012--5:R-:W-:Y:S05]  /*ee40*/  WARPSYNC.COLLECTIVE R15, `(.L_x_6654) ;  /* 0x000000000f0c7348 */ /* 0x027fea0003c00000 */
[----:B------:R-:W-:Y:S02]  /*ee50*/  ELECT P6, UR62, PT ;  /* 0x00000000003e782f */ /* 0x000fe400038c0000 */
[----:B------:R-:W-:Y:S01]  /*ee60*/  MOV R14, UR62 ;  /* 0x0000003e000e7c02 */ /* 0x000fe20008000f00 */
[----:B012--5:R-:W-:Y:S10]  /*ee70*/  ENDCOLLECTIVE ;  /* 0x000000000000791b */ /* 0x027ff40003800000 */
.L_x_6654:
[----:B------:R-:W-:Y:S05]  /*ee80*/  BSYNC B0 ;  /* 0x0000000000007941 */ /* 0x000fea0003800000 */
.L_x_6653:
[----:B------:R-:W-:Y:S05]  /*ee90*/  BRA `(.L_x_6655) ;  /* 0xffffffc400707947 */ /* 0x000fea000383ffff */
.L_x_6546:
[----:B---3--:R3:W4:Y:S02]  /*eea0*/  SYNCS.PHASECHK.TRANS64.TRYWAIT P1, [R5+URZ+0x28840], R2 ;  /* 0x02884002050075a7 */ /* 0x008724000802017f */
[----:B----4-:R-:W-:Y:S05]  /*eeb0*/  @!P1 NANOSLEEP.SYNCS 0x989680 ;  /* 0x009896800000995d */ /* 0x010fea0003900000 */
[----:B------:R-:W4:Y:S02]  /*eec0*/  @!P1 SYNCS.PHASECHK.TRANS64 P1, [R5+URZ+0x28840], R2 ;  /* 0x02884002050095a7 */ /* 0x000f24000802007f */
[----:B----4-:R-:W-:Y:S05]  /*eed0*/  @!P1 BRA `(.L_x_6546) ;  /* 0xfffffffc00f09947 */ /* 0x010fea000383ffff */
[----:B------:R-:W-:Y:S05]  /*eee0*/  BRA `(.L_x_6656) ;  /* 0xffffffc400907947 */ /* 0x000fea000383ffff */
.L_x_6548:
[----:B0-----:R0:W4:Y:S02]  /*eef0*/  SYNCS.PHASECHK.TRANS64.TRYWAIT P1, [R7+URZ+0x28840], R0 ;  /* 0x02884000070075a7 */ /* 0x001124000802017f */
[----:B----4-:R-:W-:Y:S05]  /*ef00*/  @!P1 NANOSLEEP.SYNCS 0x989680 ;  /* 0x009896800000995d */ /* 0x010fea0003900000 */
[----:B------:R-:W4:Y:S02]  /*ef10*/  @!P1 SYNCS.PHASECHK.TRANS64 P1, [R7+URZ+0x28840], R0 ;  /* 0x02884000070095a7 */ /* 0x000f24000802007f */
[----:B----4-:R-:W-:Y:S05]  /*ef20*/  @!P1 BRA `(.L_x_6548) ;  /* 0xfffffffc00f09947 */ /* 0x010fea000383ffff */
[----:B------:R-:W-:Y:S05]  /*ef30*/  BRA `(.L_x_6657) ;  /* 0xffffffc4009c7947 */ /* 0x000fea000383ffff */
.L_x_6550:
[----:B----4-:R4:W0:Y:S02]  /*ef40*/  SYNCS.PHASECHK.TRANS64.TRYWAIT P1, [R5+URZ+0x28860], R2 ;  /* 0x02886002050075a7 */ /* 0x010824000802017f */
[----:B0-----:R-:W-:Y:S05]  /*ef50*/  @!P1 NANOSLEEP.SYNCS 0x989680 ;  /* 0x009896800000995d */ /* 0x001fea0003900000 */
[----:B------:R-:W0:Y:S02]  /*ef60*/  @!P1 SYNCS.PHASECHK.TRANS64 P1, [R5+URZ+0x28860], R2 ;  /* 0x02886002050095a7 */ /* 0x000e24000802007f */
[----:B0-----:R-:W-:Y:S05]  /*ef70*/  @!P1 BRA `(.L_x_6550) ;  /* 0xfffffffc00f09947 */ /* 0x001fea000383ffff */
[----:B------:R-:W-:Y:S05]  /*ef80*/  BRA `(.L_x_6658) ;  /* 0xffffffc400987947 */ /* 0x000fea000383ffff */
.L_x_6659:
        /* <DEDUP_REMOVED lines=15> */
.L_x_15974:


//--------------------- .text._ZN7cutlass13device_kernelIN5flash11enable_sm90INS1_16FlashAttnFwdSm90INS1_25CollectiveMainloopFwdSm90ILi2EN4cute5tupleIJNS5_1CILi1EEES8_S8_EEENS6_IJNS7_ILi128EEESA_SA_EEELi128ENS_10bfloat16_tEfNS_4arch4Sm90ELb0ELb0ELb0ELb1ELb1ELb0ELb0ELb1ELb1ELb1ELb1ELb0EEENS1_21CollectiveEpilogueFwdISB_S9_SC_SE_Li256ELb1ELb1ELb1ELb0EEENS1_36VarlenDynamicPersistentTileSchedulerILi128ELi128ELi256ELi128ELb1ELb1ELb1ELb0ELb1ELb1EEEEEEEEEvNT_6ParamsE --------------------------
	.section	.text._ZN7cutlass13device_kernelIN5flash11enable_sm90INS1_16FlashAttnFwdSm90INS1_25CollectiveMainloopFwdSm90ILi2EN4cute5tupleIJNS5_1CILi1EEES8_S8_EEENS6_IJNS7_ILi128EEESA_SA_EEELi128ENS_10bfloat16_tEfNS_4arch4Sm90ELb0ELb0ELb0ELb1ELb1ELb0ELb0ELb1ELb1ELb1ELb1ELb0EEENS1_21CollectiveEpilogueFwdISB_S9_SC_SE_Li256ELb1ELb1ELb1ELb0EEENS1_36VarlenDynamicPersistentTileSchedulerILi128ELi128ELi256ELi128ELb1ELb1ELb1ELb0ELb1ELb1EEEEEEEEEvNT_6ParamsE,"ax",@progbits
	.align	128
.text._ZN7cutlass13device_kernelIN5flash11enable_sm90INS1_16FlashAttnFwdSm90INS1_25CollectiveMainloopFwdSm90ILi2EN4cute5tupleIJNS5_1CILi1EEES8_S8_EEENS6_IJNS7_ILi128EEESA_SA_EEELi128ENS_10bfloat16_tEfNS_4arch4Sm90ELb0ELb0ELb0ELb1ELb1ELb0ELb0ELb1ELb1ELb1ELb1ELb0EEENS1_21CollectiveEpilogueFwdISB_S9_SC_SE_Li256ELb1ELb1ELb1ELb0EEENS1_36VarlenDynamicPersistentTileSchedulerILi128ELi128ELi256ELi128ELb1ELb1ELb1ELb0ELb1ELb1EEEEEEEEEvNT_6ParamsE:
        .type           _ZN7cutlass13device_kernelIN5flash11enable_sm90INS1_16FlashAttnFwdSm90INS1_25CollectiveMainloopFwdSm90ILi2EN4cute5tupleIJNS5_1CILi1EEES8_S8_EEENS6_IJNS7_ILi128EEESA_SA_EEELi128ENS_10bfloat16_tEfNS_4arch4Sm90ELb0ELb0ELb0ELb1ELb1ELb0ELb0ELb1ELb1ELb1ELb1ELb0EEENS1_21CollectiveEpilogueFwdISB_S9_SC_SE_Li256ELb1ELb1ELb1ELb0EEENS1_36VarlenDynamicPersistentTileSchedulerILi128ELi128ELi256ELi128ELb1ELb1ELb1ELb0ELb1ELb1EEEEEEEEEvNT_6ParamsE,@function
        .size           _ZN7cutlass13device_kernelIN5flash11enable_sm90INS1_16FlashAttnFwdSm90INS1_25CollectiveMainloopFwdSm90ILi2EN4cute5tupleIJNS5_1CILi1EEES8_S8_EEENS6_IJNS7_ILi128EEESA_SA_EEELi128ENS_10bfloat16_tEfNS_4arch4Sm90ELb0ELb0ELb0ELb1ELb1ELb0ELb0ELb1ELb1ELb1ELb1ELb0EEENS1_21CollectiveEpilogueFwdISB_S9_SC_SE_Li256ELb1ELb1ELb1ELb0EEENS1_36VarlenDynamicPersistentTileSchedulerILi128ELi128ELi256ELi128ELb1ELb1ELb1ELb0ELb1ELb1EEEEEEEEEvNT_6ParamsE,(.L_x_15975 - _ZN7cutlass13device_kernelIN5flash11enable_sm90INS1_16FlashAttnFwdSm90INS1_25CollectiveMainloopFwdSm90ILi2EN4cute5tupleIJNS5_1CILi1EEES8_S8_EEENS6_IJNS7_ILi128EEESA_SA_EEELi128ENS_10bfloat16_tEfNS_4arch4Sm90ELb0ELb0ELb0ELb1ELb1ELb0ELb0ELb1ELb1ELb1ELb1ELb0EEENS1_21CollectiveEpilogueFwdISB_S9_SC_SE_Li256ELb1ELb1ELb1ELb0EEENS1_36VarlenDynamicPersistentTileSchedulerILi128ELi128ELi256ELi128ELb1ELb1ELb1ELb0ELb1ELb1EEEEEEEEEvNT_6ParamsE)
        .other          _ZN7cutlass13device_kernelIN5flash11enable_sm90INS1_16FlashAttnFwdSm90INS1_25CollectiveMainloopFwdSm90ILi2EN4cute5tupleIJNS5_1CILi1EEES8_S8_EEENS6_IJNS7_ILi128EEESA_SA_EEELi128ENS_10bfloat16_tEfNS_4arch4Sm90ELb0ELb0ELb0ELb1ELb1ELb0ELb0ELb1ELb1ELb1ELb1ELb0EEENS1_21CollectiveEpilogueFwdISB_S9_SC_SE_Li256ELb1ELb1ELb1ELb0EEENS1_36VarlenDynamicPersistentTileSchedulerILi128ELi128ELi256ELi128ELb1ELb1ELb1ELb0ELb1ELb1EEEEEEEEEvNT_6ParamsE,@"STO_CUDA_ENTRY STV_DEFAULT"
_ZN7cutlass13device_kernelIN5flash11enable_sm90INS1_16FlashAttnFwdSm90INS1_25CollectiveMainloopFwdSm90ILi2EN4cute5tupleIJNS5_1CILi1EEES8_S8_EEENS6_IJNS7_ILi128EEESA_SA_EEELi128ENS_10bfloat16_tEfNS_4arch4Sm90ELb0ELb0ELb0ELb1ELb1ELb0ELb0ELb1ELb1ELb1ELb1ELb0EEENS1_21CollectiveEpilogueFwdISB_S9_SC_SE_Li256ELb1ELb1ELb1ELb0EEENS1_36VarlenDynamicPersistentTileSchedulerILi128ELi128ELi256ELi128ELb1ELb1ELb1ELb0ELb1ELb1EEEEEEEEEvNT_6ParamsE:
[----:B------:R-:W0:Y:S02]  /*0000*/  LDC R1, c[0x0][0x28] ;  /* 0x00000a00ff017b82 */ /* 0x000e240000000800 */
[----:B0-----:R-:W-:Y:S01]  /*0010*/  VIADD R1, R1, 0xffffffd8 ;  /* 0xffffffd801017836 */ /* 0x001fe20000000000 */
[----:B------:R-:W0:Y:S01]  /*0020*/  S2R R3, SR_TID.X ;  /* 0x0000000000037919 */ /* 0x000e220000002100 */
[----:B------:R-:W-:Y:S01]  /*0030*/  ELECT P0, URZ, PT ;  /* 0x00000000003f782f */ /* 0x000fe20003800000 */
[----:B------:R-:W-:Y:S01]  /*0040*/  UMOV UR4, 0x80 ;  /* 0x0000008000047882 */ /* 0x000fe20000000000 */
[----:B------:R-:W-:Y:S01]  /*0050*/  UMOV UR7, 0x100 ;  /* 0x0000010000077882 */ /* 0x000fe20000000000 */
[--C-:B0-----:R-:W-:Y:S02]  /*0060*/  SHF.R.U32.HI R0, RZ, 0x5, R3.reuse ;  /* 0x00000005ff007819 */ /* 0x101fe40000011603 */
[----:B------:R-:W-:-:S03]  /*0070*/  SHF.R.U32.HI R3, RZ, 0x7, R3 ;  /* 0x00000007ff037819 */ /* 0x000fc60000011603 */
[----:B------:R-:W0:Y:S02]  /*0080*/  SHFL.IDX PT, R2, R0, RZ, 0x1f ;  /* 0x00001fff00027589 */ /* 0x000e2400000e0000 */
[C---:B0-----:R-:W-:Y:S02]  /*0090*/  ISETP.NE.OR P0, PT, R2.reuse, RZ, !P0 ;  /* 0x000000ff0200720c */ /* 0x041fe40004705670 */
[----:B------:R-:W-:Y:S02]  /*00a0*/  ISETP.NE.AND P1, PT, R2, RZ, PT ;  /* 0x000000ff0200720c */ /* 0x000fe40003f25270 */
[----:B------:R0:W1:Y:S09]  /*00b0*/  SHFL.IDX PT, R2, R3, RZ, 0x1f ;  /* 0x00001fff03027589 */ /* 0x00007200000e0000 */
[----:B------:R-:W-:Y:S01]  /*00c0*/  VOTEU.ALL UP0, P0 ;  /* 0x00000000003f7886 */ /* 0x000fe20000000000 */
[----:B------:R-:W-:-:S04]  /*00d0*/  VOTEU.ALL UP1, P0 ;  /* 0x00000000003f7886 */ /* 0x000fc80000020000 */
[----:B------:R-:W2:Y:S01]  /*00e0*/  @!UP0 S2UR UR8, SR_CgaCtaId ;  /* 0x00000000000889c3 */ /* 0x000ea20000008800 */
[----:B------:R-:W-:Y:S01]  /*00f0*/  @!UP0 UMOV UR6, 0x400 ;  /* 0x0000040000068882 */ /* 0x000fe20000000000 */
[----:B------:R-:W-:-:S04]  /*0100*/  @!UP0 UIADD3 UR4, -UR4, 0x100000, URZ ;  /* 0x0010000004048890 */ /* 0x000fc8000fffe13f */
[----:B------:R-:W-:Y:S02]  /*0110*/  @!UP0 USHF.L.U32 UR5, UR4, 0xb, URZ ;  /* 0x0000000b04058899 */ /* 0x000fe4000800063f */
[----:B------:R-:W-:Y:S02]  /*0120*/  @!UP0 USHF.L.U32 UR4, UR4, 0x1, URZ ;  /* 0x0000000104048899 */ /* 0x000fe4000800063f */
[----:B--2---:R-:W-:Y:S02]  /*0130*/  @!UP0 ULEA UR8, UR8, UR6, 0x18 ;  /* 0x0000000608088291 */ /* 0x004fe4000f8ec03f */
        /* <DEDUP_REMOVED lines=25> */
.L_x_6660:
        /* <DEDUP_REMOVED lines=22> */
.L_x_6661:
        /* <DEDUP_REMOVED lines=18> */
.L_x_6662:
        /* <DEDUP_REMOVED lines=22> */
.L_x_6663:
        /* <DEDUP_REMOVED lines=22> */
.L_x_6664:
[----:B------:R-:W-:Y:S01]  /*0810*/  ISETP.NE.AND P0, PT, R2, RZ, PT ;  /* 0x000000ff0200720c */ /* 0x000fe20003f05270 */
[----:B------:R-:W-:Y:S01]  /*0820*/  IMAD.MOV.U32 R2, RZ, RZ, 0x1 ;  /* 0x00000001ff027424 */ /* 0x000fe200078e00ff */
[----:B------:R-:W-:Y:S01]  /*0830*/  NOP ;  /* 0x0000000000007918 */ /* 0x000fe20000000000 */
[----:B------:R-:W-:-:S03]  /*0840*/  ULDC.64 UR36, c[0x0][0x208] ;  /* 0x0000820000247ab9 */ /* 0x000fc60000000a00 */
[----:B------:R-:W-:-:S05]  /*0850*/  SEL R2, R2, 0x2, !P0 ;  /* 0x0000000202027807 */ /* 0x000fca0004000000 */
[----:B------:R0:W-:Y:S02]  /*0860*/  STL [R1+0x4], R2 ;  /* 0x0000040201007387 */ /* 0x0001e40000100800 */
[----:B01234-:R-:W-:Y:S06]  /*0870*/  BAR.SYNC.DEFER_BLOCKING 0x0 ;  /* 0x0000000000007b1d */ /* 0x01ffec0000010000 */
[----:B------:R-:W-:Y:S05]  /*0880*/  @!P0 BRA `(.L_x_6665) ;  /* 0x0000008c00588947 */ /* 0x000fea0003800000 */
.L_x_6666:
[----:B------:R-:W-:-:S08]  /*0890*/  NOP ;  /* 0x0000000000007918 */ /* 0x000fd00000000000 */
[----:B------:R-:W0:Y:S02]  /*08a0*/  USETMAXREG.TRY_ALLOC.CTAPOOL UP0, 0xe8 ;  /* 0x000000e8000079c8 */ /* 0x000e240008000600 */
[----:B0-----:R-:W-:-:S13]  /*08b0*/  PLOP3.LUT P0, PT, PT, PT, UP0, 0x80, 0x0 ;  /* 0x000000000000781c */ /* 0x001fda0003f0f008 */
[----:B------:R-:W-:Y:S05]  /*08c0*/  @!P0 BRA `(.L_x_6666) ;  /* 0xfffffffc00f08947 */ /* 0x000fea000383ffff */
[----:B------:R-:W0:Y:S01]  /*08d0*/  S2R R2, SR_TID.X ;  /* 0x0000000000027919 */ /* 0x000e220000002100 */
[----:B------:R-:W1:Y:S01]  /*08e0*/  S2UR UR5, SR_CgaCtaId ;  /* 0x00000000000579c3 */ /* 0x000e620000008800 */
[----:B------:R-:W-:-:S07]  /*08f0*/  UMOV UR4, 0x400 ;  /* 0x0000040000047882 */ /* 0x000fce0000000000 */
[----:B------:R-:W-:Y:S06]  /*0900*/  BAR.ARV 0x8, 0x180 ;  /* 0x0206000000007b1d */ /* 0x000fec0000002000 */
[----:B-1----:R-:W-:Y:S01]  /*0910*/  ULEA UR4, UR5, UR4, 0x18 ;  /* 0x0000000405047291 */ /* 0x002fe2000f8ec03f */
[----:B0-----:R-:W-:-:S04]  /*0920*/  LOP3.LUT R0, R2, 0xffffff80, RZ, 0xc0, !PT ;  /* 0xffffff8002007812 */ /* 0x001fc800078ec0ff */
[----:B------:R-:W-:-:S13]  /*0930*/  ISETP.NE.AND P0, PT, R0, 0x80, PT ;  /* 0x000000800000780c */ /* 0x000fda0003f05270 */
[----:B------:R-:W-:Y:S08]  /*0940*/  @!P0 BAR.ARV 0x9, 0x100 ;  /* 0x0244000000008b1d */ /* 0x000ff00000002000 */
[----:B------:R-:W-:Y:S06]  /*0950*/  BAR.SYNC.DEFER_BLOCKING 0x5, 0x180 ;  /* 0x0146000000007b1d */ /* 0x000fec0000010000 */
[----:B------:R-:W0:Y:S01]  /*0960*/  LDS.128 R16, [UR4+0x288d0] ;  /* 0x0288d004ff107984 */ /* 0x000e220008000c00 */
[----:B------:R-:W-:Y:S01]  /*0970*/  ULDC UR4, c[0x0][0xc3c] ;  /* 0x00030f0000047ab9 */ /* 0x000fe20000000800 */
[----:B------:R-:W-:Y:S06]  /*0980*/  BAR.ARV 0x4, 0x180 ;  /* 0x0106000000007b1d */ /* 0x000fec0000002000 */
[----:B0-----:R-:W-:-:S13]  /*0990*/  ISETP.GE.AND P0, PT, R19, UR4, PT ;  /* 0x0000000413007c0c */ /* 0x001fda000bf06270 */
[----:B------:R-:W-:Y:S05]  /*09a0*/  @P0 EXIT ;  /* 0x000000000000094d */ /* 0x000fea0003800000 */
[----:B------:R-:W2:Y:S01]  /*09b0*/  LDL.LU R10, [R1+0x4] ;  /* 0x00000400010a7983 */ /* 0x000ea20000300800 */
[----:B------:R-:W-:-:S05]  /*09c0*/  VIADD R228, R2, 0xffffff80 ;  /* 0xffffff8002e47836 */ /* 0x000fca0000000000 */
[----:B------:R-:W-:-:S04]  /*09d0*/  SHF.R.S32.HI R3, RZ, 0x1f, R228 ;  /* 0x0000001fff037819 */ /* 0x000fc800000114e4 */
[----:B------:R-:W-:-:S04]  /*09e0*/  LEA.HI R5, R3, R228, RZ, 0x7 ;  /* 0x000000e403057211 */ /* 0x000fc800078f38ff */
[----:B------:R-:W-:-:S05]  /*09f0*/  LOP3.LUT R7, R5, 0xffffff80, RZ, 0xc0, !PT ;  /* 0xffffff8005077812 */ /* 0x000fca00078ec0ff */
[----:B------:R-:W-:-:S05]  /*0a00*/  IMAD.IADD R206, R228, 0x1, -R7 ;  /* 0x00000001e4ce7824 */ /* 0x000fca00078e0a07 */
[----:B------:R-:W-:-:S04]  /*0a10*/  SHF.R.S32.HI R11, RZ, 0x1f, R206 ;  /* 0x0000001fff0b7819 */ /* 0x000fc800000114ce */
[----:B------:R-:W-:-:S04]  /*0a20*/  LEA.HI R4, R11, R206, RZ, 0x2 ;  /* 0x000000ce0b047211 */ /* 0x000fc800078f10ff */
[--C-:B------:R-:W-:Y:S02]  /*0a30*/  SHF.R.S32.HI R6, RZ, 0x2, R4.reuse ;  /* 0x00000002ff067819 */ /* 0x100fe40000011404 */
[----:B------:R-:W-:Y:S02]  /*0a40*/  SHF.R.S32.HI R9, RZ, 0x1f, R4 ;  /* 0x0000001fff097819 */ /* 0x000fe40000011404 */
[----:B------:R-:W-:Y:S02]  /*0a50*/  LEA.HI R0, R3, R228, RZ, 0x4 ;  /* 0x000000e403007211 */ /* 0x000fe400078f20ff */
[----:B------:R-:W-:Y:S02]  /*0a60*/  LEA.HI R9, R9, R6, RZ, 0x3 ;  /* 0x0000000609097211 */ /* 0x000fe400078f18ff */
[----:B------:R-:W-:Y:S02]  /*0a70*/  LEA.HI R2, R3, R228, RZ, 0x5 ;  /* 0x000000e403027211 */ /* 0x000fe400078f28ff */
[----:B------:R-:W-:-:S02]  /*0a80*/  LOP3.LUT R13, R9, 0xfffffff8, RZ, 0xc0, !PT ;  /* 0xfffffff8090d7812 */ /* 0x000fc400078ec0ff */
[----:B------:R-:W-:Y:S01]  /*0a90*/  SHF.R.S32.HI R9, RZ, 0x4, R0 ;  /* 0x00000004ff097819 */ /* 0x000fe20000011400 */
[----:B------:R-:W-:Y:S01]  /*0aa0*/  IMAD.SHL.U32 R2, R2, 0x20, RZ ;  /* 0x0000002002027824 */ /* 0x000fe200078e00ff */
[C---:B------:R-:W-:Y:S02]  /*0ab0*/  LOP3.LUT R7, R0.reuse, 0x3fffff0, RZ, 0xc0, !PT ;  /* 0x03fffff000077812 */ /* 0x040fe400078ec0ff */
[----:B------:R-:W-:Y:S02]  /*0ac0*/  LEA.HI R0, R0, R9, RZ, 0x1 ;  /* 0x0000000900007211 */ /* 0x000fe400078f08ff */
[----:B------:R-:W-:Y:S01]  /*0ad0*/  LOP3.LUT R2, R2, 0xfffffc00, RZ, 0xc0, !PT ;  /* 0xfffffc0002027812 */ /* 0x000fe200078ec0ff */
[----:B------:R-:W-:Y:S01]  /*0ae0*/  IMAD.IADD R7, R228, 0x1, -R7 ;  /* 0x00000001e4077824 */ /* 0x000fe200078e0a07 */
[----:B------:R-:W-:Y:S02]  /*0af0*/  LOP3.LUT R0, R0, 0x1ffffffe, RZ, 0xc0, !PT ;  /* 0x1ffffffe00007812 */ /* 0x000fe400078ec0ff */
[CC--:B------:R-:W-:Y:S01]  /*0b00*/  LEA.HI R8, R3.reuse, R228.reuse, RZ, 0x2 ;  /* 0x000000e403087211 */ /* 0x0c0fe200078f10ff */
[----:B------:R-:W-:Y:S01]  /*0b10*/  IMAD.IADD R6, R6, 0x1, -R13 ;  /* 0x0000000106067824 */ /* 0x000fe200078e0a0d */
[----:B------:R-:W-:Y:S01]  /*0b20*/  LEA.HI R3, R3, R228, RZ, 0x3 ;  /* 0x000000e403037211 */ /* 0x000fe200078f18ff */
[----:B------:R-:W-:Y:S01]  /*0b30*/  IMAD R7, R7, 0x40, R2 ;  /* 0x0000004007077824 */ /* 0x000fe200078e0202 */
[----:B------:R-:W-:Y:S01]  /*0b40*/  LOP3.LUT R13, R8, 0xfffffffc, RZ, 0xc0, !PT ;  /* 0xfffffffc080d7812 */ /* 0x000fe200078ec0ff */
[----:B------:R-:W-:Y:S01]  /*0b50*/  IMAD.IADD R0, R9, 0x1, -R0 ;  /* 0x0000000109007824 */ /* 0x000fe200078e0a00 */
[----:B------:R-:W-:-:S02]  /*0b60*/  SHF.R.S32.HI R222, RZ, 0x7, R5 ;  /* 0x00000007ffde7819 */ /* 0x000fc40000011405 */
[----:B------:R-:W-:Y:S01]  /*0b70*/  LOP3.LUT R9, R4, 0x7ffffffc, RZ, 0xc0, !PT ;  /* 0x7ffffffc04097812 */ /* 0x000fe200078ec0ff */
[----:B------:R-:W-:Y:S01]  /*0b80*/  IMAD R225, R0, 0x8, R7 ;  /* 0x0000000800e17824 */ /* 0x000fe200078e0207 */
[----:B------:R-:W-:Y:S01]  /*0b90*/  LOP3.LUT R7, R3, 0xfffffff8, RZ, 0xc0, !PT ;  /* 0xfffffff803077812 */ /* 0x000fe200078ec0ff */
[----:B------:R-:W-:Y:S01]  /*0ba0*/  IMAD.IADD R13, R228, 0x1, -R13 ;  /* 0x00000001e40d7824 */ /* 0x000fe200078e0a0d */
[----:B------:R-:W-:Y:S02]  /*0bb0*/  LEA.HI R11, R11, R206, RZ, 0x5 ;  /* 0x000000ce0b0b7211 */ /* 0x000fe400078f28ff */
[----:B------:R-:W-:Y:S01]  /*0bc0*/  LEA.HI R5, R5, R222, RZ, 0x1 ;  /* 0x000000de05057211 */ /* 0x000fe200078f08ff */
[----:B------:R-:W-:Y:S01]  /*0bd0*/  IMAD.IADD R9, R206, 0x1, -R9 ;  /* 0x00000001ce097824 */ /* 0x000fe200078e0a09 */
[----:B------:R-:W-:Y:S02]  /*0be0*/  IADD3 R154, R228, -R7, RZ ;  /* 0x80000007e49a7210 */ /* 0x000fe40007ffe0ff */
[----:B------:R-:W-:-:S02]  /*0bf0*/  SHF.R.S32.HI R11, RZ, 0x5, R11 ;  /* 0x00000005ff0b7819 */ /* 0x000fc4000001140b */
[----:B------:R-:W-:Y:S02]  /*0c00*/  LEA.HI R2, R13, R13, RZ, 0x1 ;  /* 0x0000000d0d027211 */ /* 0x000fe400078f08ff */
[----:B------:R-:W-:Y:S01]  /*0c10*/  LOP3.LUT R5, R5, 0x3fffffe, RZ, 0xc0, !PT ;  /* 0x03fffffe05057812 */ /* 0x000fe200078ec0ff */
[----:B------:R-:W-:Y:S01]  /*0c20*/  IMAD.SHL.U32 R153, R154, 0x8, RZ ;  /* 0x000000089a997824 */ /* 0x000fe200078e00ff */
[----:B------:R-:W-:Y:S01]  /*0c30*/  LOP3.LUT R2, R2, 0x1ffffffe, RZ, 0xc0, !PT ;  /* 0x1ffffffe02027812 */ /* 0x000fe200078ec0ff */
[----:B------:R-:W-:Y:S02]  /*0c40*/  IMAD.SHL.U32 R203, R9, 0x2, RZ ;  /* 0x0000000209cb7824 */ /* 0x000fe400078e00ff */
[----:B------:R-:W-:Y:S02]  /*0c50*/  IMAD R6, R11, 0x10, R6 ;  /* 0x000000100b067824 */ /* 0x000fe400078e0206 */
[----:B------:R-:W-:Y:S01]  /*0c60*/  IMAD.IADD R5, R222, 0x1, -R5 ;  /* 0x00000001de057824 */ /* 0x000fe200078e0a05 */
[----:B------:R-:W-:Y:S01]  /*0c70*/  IADD3 R192, R203, 0x50, RZ ;  /* 0x00000050cbc07810 */ /* 0x000fe20007ffe0ff */
        /* <DEDUP_REMOVED lines=15> */
[----:B------:R-:W-:Y:S02]  /*0d70*/  IMAD.IADD R2, R13, 0x1, -R2 ;  /* 0x000000010d027824 */ /* 0x000fe400078e0a02 */
[----:B------:R-:W-:Y:S01]  /*0d80*/  IMAD R223, R5, 0x40, R6 ;  /* 0x0000004005df7824 */ /* 0x000fe200078e0206 */
[----:B------:R-:W-:Y:S01]  /*0d90*/  SHF.R.S32.HI R204, RZ, 0x3, R3 ;  /* 0x00000003ffcc7819 */ /* 0x000fe20000011403 */
[----:B------:R-:W-:Y:S01]  /*0da0*/  IMAD.MOV.U32 R5, RZ, RZ, R17 ;  /* 0x000000ffff057224 */ /* 0x000fe200078e0011 */
[----:B------:R-:W-:Y:S01]  /*0db0*/  SHF.R.S32.HI R227, RZ, 0x1f, R153 ;  /* 0x0000001fffe37819 */ /* 0x000fe20000011499 */
[----:B------:R-:W-:Y:S01]  /*0dc0*/  IMAD.MOV.U32 R6, RZ, RZ, R18 ;  /* 0x000000ffff067224 */ /* 0x000fe200078e0012 */
[----:B------:R-:W-:Y:S01]  /*0dd0*/  SHF.R.S32.HI R226, RZ, 0x1f, R23 ;  /* 0x0000001fffe27819 */ /* 0x000fe20000011417 */
[----:B------:R-:W-:Y:S01]  /*0de0*/  IMAD.MOV.U32 R7, RZ, RZ, R19 ;  /* 0x000000ffff077224 */ /* 0x000fe200078e0013 */
[----:B------:R-:W-:Y:S01]  /*0df0*/  SHF.R.S32.HI R221, RZ, 0x1f, R201 ;  /* 0x0000001fffdd7819 */ /* 0x000fe200000114c9 */
[----:B------:R-:W-:Y:S01]  /*0e00*/  IMAD.MOV.U32 R205, RZ, RZ, RZ ;  /* 0x000000ffffcd7224 */ /* 0x000fe200078e00ff */
        /* <DEDUP_REMOVED lines=11> */
[----:B------:R-:W-:Y:S02]  /*0ec0*/  SHF.R.S32.HI R210, RZ, 0x1f, R190 ;  /* 0x0000001fffd27819 */ /* 0x000fe400000114be */
[----:B------:R-:W-:Y:S02]  /*0ed0*/  SHF.R.S32.HI R209, RZ, 0x1f, R189 ;  /* 0x0000001fffd17819 */ /* 0x000fe400000114bd */
[----:B------:R-:W-:Y:S02]  /*0ee0*/  SHF.R.S32.HI R208, RZ, 0x1f, R188 ;  /* 0x0000001fffd07819 */ /* 0x000fe400000114bc */
[----:B------:R-:W-:Y:S01]  /*0ef0*/  SHF.R.S32.HI R207, RZ, 0x1f, R155 ;  /* 0x0000001fffcf7819 */ /* 0x000fe2000001149b */
[----:B------:R-:W-:Y:S01]  /*0f00*/  UMOV UR38, URZ ;  /* 0x0000003f00267c82 */ /* 0x000fe20008000000 */
[----:B------:R-:W-:Y:S01]  /*0f10*/  UMOV UR39, URZ ;  /* 0x0000003f00277c82 */ /* 0x000fe20008000000 */
[----:B--2---:R-:W-:-:S07]  /*0f20*/  LOP3.LUT R152, R10, 0x1, RZ, 0xfc, !PT ;  /* 0x000000010a987812 */ /* 0x004fce00078efcff */
.L_x_6716:
[----:B0-2-4-:R-:W0:Y:S01]  /*0f30*/  LDC.64 R2, c[0x0][0xc88] ;  /* 0x00032200ff027b82 */ /* 0x015e220000000a00 */
[----:B------:R-:W-:-:S07]  /*0f40*/  ULDC.64 UR4, c[0x0][0xa28] ;  /* 0x00028a0000047ab9 */ /* 0x000fce0000000a00 */
[----:B------:R-:W1:Y:S08]  /*0f50*/  LDC.64 R10, c[0x0][0x418] ;  /* 0x00010600ff0a7b82 */ /* 0x000e700000000a00 */
[----:B------:R-:W2:Y:S01]  /*0f60*/  LDC R0, c[0x0][0x424] ;  /* 0x00010900ff007b82 */ /* 0x000ea20000000800 */
[----:B0-----:R-:W-:-:S07]  /*0f70*/  IMAD.WIDE R2, R7, 0x4, R2 ;  /* 0x0000000407027825 */ /* 0x001fce00078e0202 */
[----:B------:R-:W0:Y:S01]  /*0f80*/  LDC R13, c[0x0][0x2f0] ;  /* 0x0000bc00ff0d7b82 */ /* 0x000e220000000800 */
[----:B---3--:R-:W3:Y:S01]  /*0f90*/  LDG.E R22, desc[UR36][R2.64] ;  /* 0x0000002402167981 */ /* 0x008ee2000c1e1900 */
[----:B------:R-:W-:Y:S01]  /*0fa0*/  ISETP.NE.U32.AND P0, PT, RZ, UR4, PT ;  /* 0x00000004ff007c0c */ /* 0x000fe2000bf05070 */
[----:B------:R-:W-:-:S03]  /*0fb0*/  IMAD.MOV.U32 R7, RZ, RZ, RZ ;  /* 0x000000ffff077224 */ /* 0x000fc600078e00ff */
[----:B------:R-:W-:Y:S02]  /*0fc0*/  ISETP.NE.AND.EX P0, PT, RZ, UR5, PT, P0 ;  /* 0x00000005ff007c0c */ /* 0x000fe4000bf05300 */
[----:B---3--:R-:W-:-:S11]  /*0fd0*/  SHF.R.S32.HI R19, RZ, 0x1f, R22 ;  /* 0x0000001fff137819 */ /* 0x008fd60000011416 */
[----:B------:R-:W-:-:S04]  /*0fe0*/  @P0 LEA R8, P1, R22, UR4, 0x2 ;  /* 0x0000000416080c11 */ /* 0x000fc8000f8210ff */
[----:B------:R-:W-:Y:S01]  /*0ff0*/  @P0 LEA.HI.X R9, R22, UR5, R19, 0x2, P1 ;  /* 0x0000000516090c11 */ /* 0x000fe200088f1413 */
[----:B------:R-:W-:Y:S02]  /*1000*/  ULDC.64 UR4, c[0x0][0xa20] ;  /* 0x0002880000047ab9 */ /* 0x000fe40000000a00 */
[----:B------:R-:W-:Y:S02]  /*1010*/  ISETP.NE.U32.AND P1, PT, RZ, UR4, PT ;  /* 0x00000004ff007c0c */ /* 0x000fe4000bf25070 */
[----:B------:R3:W5:Y:S01]  /*1020*/  @P0 LDG.E R7, desc[UR36][R8.64] ;  /* 0x0000002408070981 */ /* 0x000762000c1e1900 */
[----:B-1----:R-:W-:Y:S02]  /*1030*/  ISETP.NE.U32.AND P0, PT, R10, RZ, PT ;  /* 0x000000ff0a00720c */ /* 0x002fe40003f05070 */
[----:B------:R-:W-:Y:S02]  /*1040*/  ISETP.NE.AND.EX P1, PT, RZ, UR5, PT, P1 ;  /* 0x00000005ff007c0c */ /* 0x000fe4000bf25310 */
[----:B------:R-:W-:-:S04]  /*1050*/  ISETP.NE.AND.EX P0, PT, R11, RZ, PT, P0 ;  /* 0x000000ff0b00720c */ /* 0x000fc80003f05300 */
[----:B--2---:R-:W-:-:S05]  /*1060*/  SEL R0, R0, 0x1, P0 ;  /* 0x0000000100007807 */ /* 0x004fca0000000000 */
[----:B0-----:R-:W-:Y:S02]  /*1070*/  IMAD R98, R0, R13, RZ ;  /* 0x0000000d00627224 */ /* 0x001fe400078e02ff */
[----:B------:R-:W-:-:S04]  /*1080*/  @P1 LEA R2, P2, R22, UR4, 0x2 ;  /* 0x0000000416021c11 */ /* 0x000fc8000f8410ff */
[----:B------:R-:W-:-:S05]  /*1090*/  @P1 LEA.HI.X R3, R22, UR5, R19, 0x2, P2 ;  /* 0x0000000516031c11 */ /* 0x000fca00090f1413 */
[----:B------:R3:W5:Y:S01]  /*10a0*/  @P1 LDG.E R98, desc[UR36][R2.64] ;  /* 0x0000002402621981 */ /* 0x000762000c1e1900 */
[----:B------:R-:W-:Y:S05]  /*10b0*/  @P1 BRA `(.L_x_6667) ;  /* 0x0000000000241947 */ /* 0x000fea0003800000 */
[----:B------:R-:W-:Y:S02]  /*10c0*/  ULDC.64 UR4, c[0x0][0xa08] ;  /* 0x0002820000047ab9 */ /* 0x000fe40000000a00 */
[----:B------:R-:W-:-:S04]  /*10d0*/  ISETP.NE.U32.AND P0, PT, RZ, UR4, PT ;  /* 0x00000004ff007c0c */ /* 0x000fc8000bf05070 */
[----:B------:R-:W-:-:S13]  /*10e0*/  ISETP.NE.AND.EX P0, PT, RZ, UR5, PT, P0 ;  /* 0x00000005ff007c0c */ /* 0x000fda000bf05300 */
[----:B------:R-:W-:Y:S05]  /*10f0*/  @!P0 BRA `(.L_x_6667) ;  /* 0x0000000000148947 */ /* 0x000fea0003800000 */
[----:B---3--:R-:W0:Y:S02]  /*1100*/  LDC.64 R2, c[0x0][0xa08] ;  /* 0x00028200ff027b82 */ /* 0x008e240000000a00 */
[----:B0-----:R-:W-:-:S05]  /*1110*/  IMAD.WIDE R2, R22, 0x4, R2 ;  /* 0x0000000416027825 */ /* 0x001fca00078e0202 */
[----:B-----5:R-:W2:Y:S04]  /*1120*/  LDG.E R98, desc[UR36][R2.64] ;  /* 0x0000002402627981 */ /* 0x020ea8000c1e1900 */
[----:B------:R-:W2:Y:S02]  /*1130*/  LDG.E R9, desc[UR36][R2.64+0x4] ;  /* 0x0000042402097981 */ /* 0x000ea4000c1e1900 */
[----:B--2---:R-:W-:-:S07]  /*1140*/  IMAD.IADD R98, R9, 0x1, -R98 ;  /* 0x0000000109627824 */ /* 0x004fce00078e0a62 */
.L_x_6667:
[----:B-----5:R-:W-:Y:S01]  /*1150*/  IMAD.IADD R98, R98, 0x1, -R7 ;  /* 0x0000000162627824 */ /* 0x020fe200078e0a07 */
[C---:B---3--:R-:W-:Y:S01]  /*1160*/  LOP3.LUT R2, R6.reuse, 0xff000000, RZ, 0xc0, !PT ;  /* 0xff00000006027812 */ /* 0x048fe200078ec0ff */
[----:B------:R-:W-:Y:S01]  /*1170*/  IMAD.MOV.U32 R88, RZ, RZ, RZ ;  /* 0x000000ffff587224 */ /* 0x000fe200078e00ff */
[----:B------:R-:W-:Y:S01]  /*1180*/  LOP3.LUT R0, R6, 0xff0000, RZ, 0xc0, !PT ;  /* 0x00ff000006007812 */ /* 0x000fe200078ec0ff */
[C---:B------:R-:W-:Y:S01]  /*1190*/  VIADD R4, R98.reuse, 0x7f ;  /* 0x0000007f62047836 */ /* 0x040fe20000000000 */
[----:B------:R-:W-:Y:S02]  /*11a0*/  ISETP.GE.AND P0, PT, R98, 0x1, PT ;  /* 0x000000016200780c */ /* 0x000fe40003f06270 */
[----:B------:R-:W-:Y:S02]  /*11b0*/  SHF.R.U32.HI R3, RZ, 0x8, R2 ;  /* 0x00000008ff037819 */ /* 0x000fe40000011602 */
[----:B------:R-:W-:Y:S02]  /*11c0*/  SHF.R.S32.HI R7, RZ, 0x1f, R4 ;  /* 0x0000001fff077819 */ /* 0x000fe40000011404 */
[----:B------:R-:W-:-:S02]  /*11d0*/  LEA.HI R0, R0, R3, RZ, 0x10 ;  /* 0x0000000300007211 */ /* 0x000fc400078f80ff */
[----:B------:R-:W-:Y:S02]  /*11e0*/  LEA.HI R7, R7, R4, RZ, 0x7 ;  /* 0x0000000407077211 */ /* 0x000fe400078f38ff */
[----:B------:R-:W-:Y:S02]  /*11f0*/  LOP3.LUT R202, R0, 0xff, RZ, 0xc0, !PT ;  /* 0x000000ff00ca7812 */ /* 0x000fe400078ec0ff */
[----:B------:R-:W-:Y:S02]  /*1200*/  SHF.R.U32.HI R18, RZ, 0x10, R0 ;  /* 0x00000010ff127819 */ /* 0x000fe40000011600 */
[----:B------:R-:W-:Y:S01]  /*1210*/  SHF.R.S32.HI R8, RZ, 0x7, R7 ;  /* 0x00000007ff087819 */ /* 0x000fe20000011407 */
[----:B------:R-:W-:Y:S06]  /*1220*/  @!P0 BRA `(.L_x_6668) ;  /* 0x0000000000788947 */ /* 0x000fec0003800000 */
[----:B------:R-:W0:Y:S01]  /*1230*/  LDC R3, c[0x0][0x9f0] ;  /* 0x00027c00ff037b82 */ /* 0x000e220000000800 */
[----:B------:R-:W-:-:S04]  /*1240*/  ISETP.NE.AND P0, PT, R18, RZ, PT ;  /* 0x000000ff1200720c */ /* 0x000fc80003f05270 */
[----:B0-----:R-:W-:-:S04]  /*1250*/  SEL R11, R18, R3, P0 ;  /* 0x00000003120b7207 */ /* 0x001fc80000000000 */
        /* <DEDUP_REMOVED lines=19> */
[-C--:B------:R-:W-:Y:S01]  /*1390*/  @!P1 IADD3 R2, R2, -R7.reuse, RZ ;  /* 0x8000000702029210 */ /* 0x080fe20007ffe0ff */
[----:B------:R-:W-:Y:S01]  /*13a0*/  @!P1 VIADD R3, R3, 0x1 ;  /* 0x0000000103039836 */ /* 0x000fe20000000000 */
[----:B------:R-:W-:Y:S02]  /*13b0*/  ISETP.NE.AND P1, PT, R11, RZ, PT ;  /* 0x000000ff0b00720c */ /* 0x000fe40003f25270 */
[----:B------:R-:W-:-:S13]  /*13c0*/  ISETP.GE.U32.AND P0, PT, R2, R7, PT ;  /* 0x000000070200720c */ /* 0x000fda0003f06070 */
[----:B------:R-:W-:-:S04]  /*13d0*/  @P0 VIADD R3, R3, 0x1 ;  /* 0x0000000103030836 */ /* 0x000fc80000000000 */
[----:B------:R-:W-:Y:S01]  /*13e0*/  @!P2 IMAD.MOV R3, RZ, RZ, -R3 ;  /* 0x000000ffff03a224 */ /* 0x000fe200078e0a03 */
[----:B------:R-:W-:-:S05]  /*13f0*/  @!P1 LOP3.LUT R3, RZ, R11, RZ, 0x33, !PT ;  /* 0x0000000bff039212 */ /* 0x000fca00078e33ff */
[----:B------:R-:W-:-:S07]  /*1400*/  IMAD.MOV.U32 R88, RZ, RZ, R3 ;  /* 0x000000ffff587224 */ /* 0x000fce00078e0003 */
.L_x_6668:
[-C--:B------:R-:W-:Y:S01]  /*1410*/  IMAD R17, R202, R88.reuse, RZ ;  /* 0x00000058ca117224 */ /* 0x080fe200078e02ff */
[----:B------:R-:W-:Y:S01]  /*1420*/  LOP3.LUT R2, R6, 0xffff, RZ, 0xc0, !PT ;  /* 0x0000ffff06027812 */ /* 0x000fe200078ec0ff */
[----:B------:R-:W-:Y:S01]  /*1430*/  IMAD.MOV.U32 R16, RZ, RZ, R5 ;  /* 0x000000ffff107224 */ /* 0x000fe200078e0005 */
[----:B------:R-:W-:Y:S02]  /*1440*/  PLOP3.LUT P0, PT, PT, PT, PT, 0x80, 0x0 ;  /* 0x000000000000781c */ /* 0x000fe40003f0f070 */
[----:B------:R-:W-:Y:S02]  /*1450*/  CS2R R156, SRZ ;  /* 0x00000000009c7805 */ /* 0x000fe4000001ff00 */
[----:B------:R-:W-:Y:S02]  /*1460*/  VIADDMNMX R88, R17, R88, R8, PT ;  /* 0x0000005811587246 */ /* 0x000fe40003800108 */
[----:B------:R-:W-:Y:S02]  /*1470*/  CS2R R150, SRZ ;  /* 0x0000000000967805 */ /* 0x000fe4000001ff00 */
[----:B------:R-:W-:-:S02]  /*1480*/  CS2R R64, SRZ ;  /* 0x0000000000407805 */ /* 0x000fc4000001ff00 */
[----:B------:R-:W-:Y:S02]  /*1490*/  CS2R R96, SRZ ;  /* 0x0000000000607805 */ /* 0x000fe4000001ff00 */
[----:B------:R-:W-:Y:S02]  /*14a0*/  ISETP.GT.AND P1, PT, R88, R17, PT ;  /* 0x000000115800720c */ /* 0x000fe40003f24270 */
        /* <DEDUP_REMOVED lines=30> */
[----:B------:R-:W0:Y:S01]  /*1690*/  SHFL.IDX PT, R0, R222, RZ, 0x1f ;  /* 0x00001fffde007589 */ /* 0x000e2200000e0000 */
[----:B------:R-:W1:Y:S01]  /*16a0*/  S2UR UR40, SR_CgaCtaId ;  /* 0x00000000002879c3 */ /* 0x000e620000008800 */
[----:B------:R-:W-:Y:S01]  /*16b0*/  UMOV UR5, 0x400 ;  /* 0x0000040000057882 */ /* 0x000fe20000000000 */
[----:B0-----:R-:W-:Y:S01]  /*16c0*/  R2UR UR41, R0 ;  /* 0x00000000002972ca */ /* 0x001fe200000e0000 */
[----:B-1----:R-:W-:-:S04]  /*16d0*/  ULEA UR42, UR40, UR5, 0x18 ;  /* 0x00000005282a7291 */ /* 0x002fc8000f8ec03f */
[----:B------:R-:W-:-:S04]  /*16e0*/  UIADD3 UR5, UR42, 0x10400, URZ ;  /* 0x000104002a057890 */ /* 0x000fc8000fffe03f */
[----:B------:R-:W-:-:S04]  /*16f0*/  ULOP3.LUT UP0, URZ, UR5, 0x3ff, URZ, 0xc0, !UPT ;  /* 0x000003ff053f7892 */ /* 0x000fc8000f80c03f */
[----:B------:R-:W-:Y:S02]  /*1700*/  ULEA.HI UR4, UR41, UR41, URZ, 0x1 ;  /* 0x0000002929047291 */ /* 0x000fe4000f8f083f */
[----:B------:R-:W-:Y:S02]  /*1710*/  PLOP3.LUT P0, PT, PT, PT, UP0, 0x80, 0x0 ;  /* 0x000000000000781c */ /* 0x000fe40003f0f008 */
        /* <DEDUP_REMOVED lines=22> */
.L_x_6670:
[----:B------:R-:W-:Y:S02]  /*1880*/  LEA.HI R0, R205, R205, RZ, 0x1 ;  /* 0x000000cdcd007211 */ /* 0x000fe400078f08ff */
[----:B------:R-:W-:Y:S02]  /*1890*/  ISETP.NE.AND P0, PT, R152, 0x3, PT ;  /* 0x000000039800780c */ /* 0x000fe40003f05270 */
[----:B------:R-:W-:-:S05]  /*18a0*/  LOP3.LUT R0, R0, 0xfffffffe, RZ, 0xc0, !PT ;  /* 0xfffffffe00007812 */ /* 0x000fca00078ec0ff */
[----:B------:R-:W-:-:S05]  /*18b0*/  IMAD.IADD R0, R205, 0x1, -R0 ;  /* 0x00000001cd007824 */ /* 0x000fca00078e0a00 */
[----:B------:R-:W-:-:S04]  /*18c0*/  SHF.L.U32 R0, R0, 0x1f, RZ ;  /* 0x0000001f00007819 */ /* 0x000fc800000006ff */
[----:B------:R-:W0:Y:S02]  /*18d0*/  SYNCS.PHASECHK.TRANS64.TRYWAIT P1, [UR42+0x28800], R0 ;  /* 0x02880000ff0075a7 */ /* 0x000e24000802016a */
[----:B0-----:R-:W-:Y:S05]  /*18e0*/  @!P1 BRA `(.L_x_6671) ;  /* 0x000000d400e49947 */ /* 0x001fea0003800000 */
.L_x_6801:
[----:B------:R-:W-:Y:S05]  /*18f0*/  @!P0 BRA `(.L_x_6672) ;  /* 0x0000000000048947 */ /* 0x000fea0003800000 */
[----:B------:R-:W-:Y:S01]  /*1900*/  BPT.TRAP 0x1 ;  /* 0x000000040000795c */ /* 0x000fe20000300000 */
.L_x_6672:
[----:B------:R-:W-:Y:S01]  /*1910*/  IMAD.U32 R4, RZ, RZ, UR39 ;  /* 0x00000027ff047e24 */ /* 0x000fe2000f8e00ff */
[----:B0-----:R-:W-:-:S04]  /*1920*/  MOV R3, UR38 ;  /* 0x0000002600037c02 */ /* 0x001fc80008000f00 */
[----:B------:R-:W-:Y:S02]  /*1930*/  LEA R4, R4, UR42, 0x3 ;  /* 0x0000002a04047c11 */ /* 0x000fe4000f8e18ff */
[----:B------:R-:W-:-:S04]  /*1940*/  SHF.L.U32 R3, R3, 0x1f, RZ ;  /* 0x0000001f03037819 */ /* 0x000fc800000006ff */
[----:B------:R0:W1:Y:S01]  /*1950*/  SYNCS.PHASECHK.TRANS64.TRYWAIT P1, [R4+URZ+0x28830], R3 ;  /* 0x02883003040075a7 */ /* 0x000062000802017f */
[----:B------:R-:W-:Y:S05]  /*1960*/  @!P0 BRA `(.L_x_6673) ;  /* 0x0000000000048947 */ /* 0x000fea0003800000 */
[----:B------:R-:W-:Y:S01]  /*1970*/  BPT.TRAP 0x1 ;  /* 0x000000040000795c */ /* 0x000fe20000300000 */
.L_x_6673:
[----:B------:R-:W-:Y:S01]  /*1980*/  IMAD.MOV.U32 R151, RZ, RZ, RZ ;  /* 0x000000ffff977224 */ /* 0x000fe200078e00ff */
[----:B-1----:R-:W-:Y:S06]  /*1990*/  @P1 BRA `(.L_x_6674) ;  /* 0x0000000000081947 */ /* 0x002fec0003800000 */
[----:B------:R-:W1:Y:S02]  /*19a0*/  SYNCS.PHASECHK.TRANS64.TRYWAIT P1, [R4+URZ+0x28830], R3 ;  /* 0x02883003040075a7 */ /* 0x000e64000802017f */
[----:B-1----:R-:W-:Y:S05]  /*19b0*/  @!P1 BRA `(.L_x_6675) ;  /* 0x000000d400c89947 */ /* 0x002fea0003800000 */
.L_x_6674:
[----:B------:R-:W-:Y:S05]  /*19c0*/  WARPSYNC.ALL ;  /* 0x0000000000007948 */ /* 0x000fea0003800000 */
[----:B------:R-:W-:Y:S01]  /*19d0*/  UIADD3 UR4, UR42, 0x18400, URZ ;  /* 0x000184002a047890 */ /* 0x000fe2000fffe03f */
[----:B------:R-:W-:Y:S01]  /*19e0*/  WARPGROUP.ARRIVE ;  /* 0x00000000000079c5 */ /* 0x000fe20000000000 */
[----:B------:R-:W-:Y:S02]  /*19f0*/  ULOP3.LUT UR32, UR43, 0x10000, URZ, 0xfc, !UPT ;  /* 0x000100002b207892 */ /* 0x000fe4000f8efc3f */
[----:B------:R-:W-:Y:S01]  /*1a00*/  USHF.R.U32.HI UR4, URZ, 0x4, UR4 ;  /* 0x000000043f047899 */ /* 0x000fe20008011604 */
[----:B------:R-:W-:Y:S01]  /*1a10*/  UMOV UR33, 0x40000040 ;  /* 0x4000004000217882 */ /* 0x000fe20000000000 */
[----:B------:R-:W-:-:S02]  /*1a20*/  UMOV UR35, 0x40000040 ;  /* 0x4000004000237882 */ /* 0x000fc40000000000 */
[----:B------:R-:W-:Y:S01]  /*1a30*/  ULOP3.LUT UR4, UR4, 0x3fff, URZ, 0xc0, !UPT ;  /* 0x00003fff04047892 */ /* 0x000fe2000f8ec03f */
[----:B------:R-:W-:Y:S01]  /*1a40*/  UMOV UR5, 0x40000040 ;  /* 0x4000004000057882 */ /* 0x000fe20000000000 */
[----:B------:R-:W-:Y:S02]  /*1a50*/  UMOV UR7, 0x40000040 ;  /* 0x4000004000077882 */ /* 0x000fe40000000000 */
[----:B------:R-:W-:Y:S02]  /*1a60*/  ULOP3.LUT UR42, UR4, 0x10000, URZ, 0xfc, !UPT ;  /* 0x00010000042a7892 */ /* 0x000fe4000f8efc3f */
[----:B------:R-:W-:Y:S02]  /*1a70*/  UIADD3 UR4, UR32, 0x2, URZ ;  /* 0x0000000220047890 */ /* 0x000fe4000fffe03f */
[----:B------:R-:W-:Y:S02]  /*1a80*/  ULEA UR34, UR39, UR42, 0xb ;  /* 0x0000002a27227291 */ /* 0x000fe4000f8e583f */
[----:B------:R-:W-:-:S02]  /*1a90*/  UIADD3 UR8, UR32, 0x4, URZ ;  /* 0x0000000420087890 */ /* 0x000fc4000fffe03f */
[----:B------:R-:W-:Y:S02]  /*1aa0*/  UIADD3 UR6, UR34, 0x2, URZ ;  /* 0x0000000222067890 */ /* 0x000fe4000fffe03f */
[----:B------:R-:W-:Y:S01]  /*1ab0*/  UIADD3 UR10, UR34, 0x4, URZ ;  /* 0x00000004220a7890 */ /* 0x000fe2000fffe03f */
[----:B------:R-:W-:Y:S02]  /*1ac0*/  UMOV UR9, 0x40000040 ;  /* 0x4000004000097882 */ /* 0x000fe40000000000 */
[----:B------:R-:W-:Y:S01]  /*1ad0*/  HGMMA.64x128x16.F32.BF16 R24, gdesc[UR32], RZ, !UPT, gsb0 ;  /* 0x01e00000201879f0 */ /* 0x000fe2000c0018ff */
        /* <DEDUP_REMOVED lines=43> */
[----:B------:R-:W-:Y:S05]  /*1d90*/  @!P0 BRA `(.L_x_6676) ;  /* 0x0000000000048947 */ /* 0x000fea0003800000 */
[----:B------:R-:W-:Y:S01]  /*1da0*/  BPT.TRAP 0x1 ;  /* 0x000000040000795c */ /* 0x000fe20000300000 */
.L_x_6676:
[----:B01----:R-:W-:Y:S01]  /*1db0*/  IADD3 R3, R98, 0x80, -R203 ;  /* 0x0000008062037810 */ /* 0x003fe20007ffe8cb */
[----:B------:R-:W-:Y:S01]  /*1dc0*/  ULDC UR6, c[0x0][0x988] ;  /* 0x0002620000067ab9 */ /* 0x000fe20000000800 */
[----:B------:R-:W-:Y:S01]  /*1dd0*/  P2R R90, PR, RZ, 0x1 ;  /* 0x00000001ff5a7803 */ /* 0x000fe20000000000 */
[----:B------:R-:W-:Y:S01]  /*1de0*/  IMAD.MOV.U32 R150, RZ, RZ, R151 ;  /* 0x000000ffff967224 */ /* 0x000fe200078e0097 */
[-C--:B------:R-:W-:Y:S01]  /*1df0*/  MOV R137, R151.reuse ;  /* 0x0000009700897202 */ /* 0x080fe20000000f00 */
[----:B------:R-:W-:Y:S01]  /*1e00*/  IMAD R6, R88, -0x80, R3 ;  /* 0xffffff8058067824 */ /* 0x000fe200078e0203 */
[----:B------:R-:W-:Y:S01]  /*1e10*/  MOV R120, R151 ;  /* 0x0000009700787202 */ /* 0x000fe20000000f00 */
[--C-:B------:R-:W-:Y:S02]  /*1e20*/  IMAD.MOV.U32 R149, RZ, RZ, R151.reuse ;  /* 0x000000ffff957224 */ /* 0x100fe400078e0097 */
        /* <DEDUP_REMOVED lines=72> */
[C---:B------:R-:W-:Y:S02]  /*22b0*/  ISETP.GT.AND P4, PT, R6.reuse, 0x30, PT ;  /* 0x000000300600780c */ /* 0x040fe40003f84270 */
        /* <DEDUP_REMOVED lines=61> */
[----:B------:R-:W-:Y:S02]  /*2690*/  FSEL R105, R77, -INF , P2 ;  /* 0xff8000004d697808 */ /* 0x000fe40001000000 */
[----:B------:R-:W-:Y:S02]  /*26a0*/  FMNMX.FTZ R0, R103, R0, !PT ;  /* 0x0000000067007209 */ /* 0x000fe40007810000 */
[----:B------:R-:W-:Y:S02]  /*26b0*/  ISETP.GT.AND P3, PT, R6, 0x70, PT ;  /* 0x000000700600780c */ /* 0x000fe40003f64270 */
[----:B------:R-:W-:-:S02]  /*26c0*/  FSEL R37, R62, -INF , P4 ;  /* 0xff8000003e257808 */ /* 0x000fc40002000000 */
[----:B------:R-:W-:Y:S02]  /*26d0*/  FSEL R107, R80, -INF , P3 ;  /* 0xff800000506b7808 */ /* 0x000fe40001800000 */
[----:B------:R-:W-:Y:S02]  /*26e0*/  FMNMX.FTZ R0, R105, R0, !PT ;  /* 0x0000000069007209 */ /* 0x000fe40007810000 */
[C---:B------:R-:W-:Y:S02]  /*26f0*/  ISETP.GT.AND P4, PT, R6.reuse, 0x71, PT ;  /* 0x000000710600780c */ /* 0x040fe40003f84270 */
[----:B------:R-:W-:Y:S02]  /*2700*/  FMNMX.FTZ R0, R107, R0, !PT ;  /* 0x000000006b007209 */ /* 0x000fe40007810000 */
[----:B------:R-:W-:Y:S02]  /*2710*/  FSEL R111, R81, -INF , P4 ;  /* 0xff800000516f7808 */ /* 0x000fe40002000000 */
[----:B------:R-:W-:-:S02]  /*2720*/  ISETP.GT.AND P5, PT, R6, 0x78, PT ;  /* 0x000000780600780c */ /* 0x000fc40003fa4270 */
[----:B------:R-:W-:Y:S02]  /*2730*/  FMNMX.FTZ R0, R111, R0, !PT ;  /* 0x000000006f007209 */ /* 0x000fe40007810000 */
[----:B------:R-:W-:Y:S02]  /*2740*/  FSEL R109, R84, -INF , P5 ;  /* 0xff800000546d7808 */ /* 0x000fe40002800000 */
[----:B------:R-:W-:Y:S02]  /*2750*/  ISETP.GT.AND P6, PT, R6, 0x79, PT ;  /* 0x000000790600780c */ /* 0x000fe40003fc4270 */
[----:B------:R-:W-:Y:S02]  /*2760*/  FMNMX.FTZ R0, R109, R0, !PT ;  /* 0x000000006d007209 */ /* 0x000fe40007810000 */
[----:B------:R-:W-:Y:S02]  /*2770*/  FSEL R85, R85, -INF , P6 ;  /* 0xff80000055557808 */ /* 0x000fe40003000000 */
[----:B------:R-:W-:-:S02]  /*2780*/  P2R R20, PR, RZ, 0x4 ;  /* 0x00000004ff147803 */ /* 0x000fc40000000000 */
[----:B------:R-:W-:Y:S01]  /*2790*/  FMNMX.FTZ R8, R85, R0, !PT ;  /* 0x0000000055087209 */ /* 0x000fe20007810000 */
[----:B------:R-:W-:Y:S01]  /*27a0*/  IMAD.U32 R0, RZ, RZ, UR6 ;  /* 0x00000006ff007e24 */ /* 0x000fe2000f8e00ff */
[C---:B------:R-:W-:Y:S02]  /*27b0*/  ISETP.GT.AND P2, PT, R6.reuse, 0x58, PT ;  /* 0x000000580600780c */ /* 0x040fe40003f44270 */
[----:B------:R-:W-:Y:S01]  /*27c0*/  P2R R24, PR, RZ, 0x2 ;  /* 0x00000002ff187803 */ /* 0x000fe20000000000 */
[----:B------:R-:W0:Y:S01]  /*27d0*/  SHFL.BFLY PT, R3, R8, 0x2, 0x1f ;  /* 0x0c401f0008037f89 */ /* 0x000e2200000e0000 */
[----:B------:R-:W-:Y:S02]  /*27e0*/  ISETP.GT.AND P1, PT, R6, 0x59, PT ;  /* 0x000000590600780c */ /* 0x000fe40003f24270 */
[----:B------:R-:W-:Y:S02]  /*27f0*/  FSEL R69, R70, -INF , P2 ;  /* 0xff80000046457808 */ /* 0x000fe40001000000 */
[----:B------:R-:W-:-:S02]  /*2800*/  P2R R26, PR, RZ, 0x1 ;  /* 0x00000001ff1a7803 */ /* 0x000fc40000000000 */
[----:B------:R-:W-:Y:S02]  /*2810*/  ISETP.GT.AND P0, PT, R6, 0x60, PT ;  /* 0x000000600600780c */ /* 0x000fe40003f04270 */
[----:B------:R-:W-:Y:S02]  /*2820*/  FSEL R71, R71, -INF , P1 ;  /* 0xff80000047477808 */ /* 0x000fe40000800000 */
[----:B------:R-:W-:Y:S02]  /*2830*/  P2R R14, PR, RZ, 0x8 ;  /* 0x00000008ff0e7803 */ /* 0x000fe40000000000 */
[----:B------:R-:W-:Y:S02]  /*2840*/  FSEL R73, R74, -INF , P0 ;  /* 0xff8000004a497808 */ /* 0x000fe40000000000 */
[----:B------:R-:W-:Y:S02]  /*2850*/  ISETP.NE.AND P0, PT, R26, RZ, PT ;  /* 0x000000ff1a00720c */ /* 0x000fe40003f05270 */
[----:B------:R-:W-:-:S02]  /*2860*/  ISETP.NE.AND P1, PT, R24, RZ, PT ;  /* 0x000000ff1800720c */ /* 0x000fc40003f25270 */
[----:B------:R-:W-:Y:S02]  /*2870*/  FSEL R75, R75, -INF , P0 ;  /* 0xff8000004b4b7808 */ /* 0x000fe40000000000 */
[----:B------:R-:W-:Y:S02]  /*2880*/  ISETP.NE.AND P2, PT, R20, RZ, PT ;  /* 0x000000ff1400720c */ /* 0x000fe40003f45270 */
[----:B------:R-:W-:Y:S02]  /*2890*/  FSEL R83, R83, -INF , P4 ;  /* 0xff80000053537808 */ /* 0x000fe40002000000 */
[----:B0-----:R-:W-:Y:S02]  /*28a0*/  FMNMX.FTZ R10, R8, R3, !PT ;  /* 0x00000003080a7209 */ /* 0x001fe40007810000 */
[----:B------:R-:W-:Y:S02]  /*28b0*/  FMNMX.FTZ R8, R5, R27, !PT ;  /* 0x0000001b05087209 */ /* 0x000fe40007810000 */
[----:B------:R-:W-:Y:S01]  /*28c0*/  FSEL R79, R79, -INF , P2 ;  /* 0xff8000004f4f7808 */ /* 0x000fe20001000000 */
[----:B------:R-:W0:Y:S01]  /*28d0*/  SHFL.BFLY PT, R3, R10, 0x1, 0x1f ;  /* 0x0c201f000a037f89 */ /* 0x000e2200000e0000 */
[----:B------:R-:W-:-:S02]  /*28e0*/  FMNMX.FTZ R8, R9, R8, !PT ;  /* 0x0000000809087209 */ /* 0x000fc40007810000 */
[----:B------:R-:W-:Y:S02]  /*28f0*/  FSEL R87, R87, -INF , P6 ;  /* 0xff80000057577808 */ /* 0x000fe40003000000 */
[----:B------:R-:W-:Y:S02]  /*2900*/  FMNMX.FTZ R8, R31, R8, !PT ;  /* 0x000000081f087209 */ /* 0x000fe40007810000 */
[----:B------:R-:W-:Y:S02]  /*2910*/  R2UR UR6, R4 ;  /* 0x00000000040672ca */ /* 0x000fe400000e0000 */
[----:B------:R-:W-:Y:S02]  /*2920*/  FMNMX.FTZ R8, R11, R8, !PT ;  /* 0x000000080b087209 */ /* 0x000fe40007810000 */
[----:B------:R-:W-:Y:S01]  /*2930*/  ISETP.NE.AND P0, PT, R90, RZ, PT ;  /* 0x000000ff5a00720c */ /* 0x000fe20003f05270 */
[----:B------:R-:W-:Y:S01]  /*2940*/  IMAD.MOV.U32 R90, RZ, RZ, R151 ;  /* 0x000000ffff5a7224 */ /* 0x000fe200078e0097 */
[----:B------:R-:W-:-:S04]  /*2950*/  FMNMX.FTZ R8, R35, R8, !PT ;  /* 0x0000000823087209 */ /* 0x000fc80007810000 */
[----:B------:R-:W-:-:S03]  /*2960*/  FMNMX.FTZ R8, R13, R8, !PT ;  /* 0x000000080d087209 */ /* 0x000fc60007810000 */
[----:B------:R-:W-:Y:S01]  /*2970*/  UIADD3 UR6, UR6, 0x28840, URZ ;  /* 0x0002884006067890 */ /* 0x000fe2000fffe03f */
[----:B------:R-:W-:Y:S02]  /*2980*/  FMNMX.FTZ R8, R39, R8, !PT ;  /* 0x0000000827087209 */ /* 0x000fe40007810000 */
[----:B0-----:R-:W-:Y:S01]  /*2990*/  FMNMX.FTZ R3, R10, R3, !PT ;  /* 0x000000030a037209 */ /* 0x001fe20007810000 */
[----:B------:R-:W-:Y:S01]  /*29a0*/  UPRMT UR6, UR40, 0x654, UR6 ;  /* 0x0000065428067896 */ /* 0x000fe20008000006 */
[----:B------:R-:W-:Y:S02]  /*29b0*/  FMNMX.FTZ R8, R15, R8, !PT ;  /* 0x000000080f087209 */ /* 0x000fe40007810000 */
[C---:B------:R-:W-:Y:S01]  /*29c0*/  FSETP.NEU.FTZ.AND P3, PT, R3.reuse, -INF , PT ;  /* 0xff8000000300780b */ /* 0x040fe20003f7d000 */
[----:B------:R-:W-:Y:S01]  /*29d0*/  FMUL.FTZ R12, R3, R0 ;  /* 0x00000000030c7220 */ /* 0x000fe20000410000 */
[----:B------:R-:W-:-:S04]  /*29e0*/  FMNMX.FTZ R8, R43, R8, !PT ;  /* 0x000000082b087209 */ /* 0x000fc80007810000 */
[----:B------:R-:W-:Y:S01]  /*29f0*/  FMNMX.FTZ R8, R21, R8, !PT ;  /* 0x0000000815087209 */ /* 0x000fe20007810000 */
[----:B------:R-:W-:Y:S01]  /*2a00*/  SYNCS.ARRIVE.TRANS64.RED.A1T0 RZ, [UR6], RZ ;  /* 0x000000ffffff79a7 */ /* 0x000fe20008100406 */
[----:B------:R-:W-:Y:S02]  /*2a10*/  FSEL R6, R12, RZ, P3 ;  /* 0x000000ff0c067208 */ /* 0x000fe40001800000 */
[----:B------:R-:W-:Y:S02]  /*2a20*/  FMNMX.FTZ R8, R47, R8, !PT ;  /* 0x000000082f087209 */ /* 0x000fe40007810000 */
[----:B------:R-:W-:Y:S01]  /*2a30*/  ISETP.NE.AND P3, PT, R14, RZ, PT ;  /* 0x000000ff0e00720c */ /* 0x000fe20003f65270 */
        /* <DEDUP_REMOVED lines=28> */
[--C-:B------:R-:W-:Y:S01]  /*2c00*/  FFMA.FTZ R113, R133, R0, -R6.reuse ;  /* 0x0000000085717223 */ /* 0x100fe20000010806 */
[----:B------:R-:W-:Y:S01]  /*2c10*/  FMNMX.FTZ R8, R63, R8, !PT ;  /* 0x000000083f087209 */ /* 0x000fe20007810000 */
[----:B------:R-:W1:Y:S01]  /*2c20*/  MUFU.EX2 R158, R158 ;  /* 0x0000009e009e7308 */ /* 0x000e620000000800 */
[-CC-:B------:R-:W-:Y:S01]  /*2c30*/  FFMA.FTZ R162, R135, R0.reuse, -R6.reuse ;  /* 0x0000000087a27223 */ /* 0x180fe20000010806 */
[--C-:B------:R-:W-:Y:S01]  /*2c40*/  FFMA.FTZ R115, R115, R0, -R6.reuse ;  /* 0x0000000073737223 */ /* 0x100fe20000010806 */
[----:B------:R-:W-:Y:S01]  /*2c50*/  FMNMX.FTZ R8, R41, R8, !PT ;  /* 0x0000000829087209 */ /* 0x000fe20007810000 */
[-CC-:B------:R-:W-:Y:S01]  /*2c60*/  FFMA.FTZ R164, R123, R0.reuse, -R6.reuse ;  /* 0x000000007ba47223 */ /* 0x180fe20000010806 */
[-CC-:B------:R-:W-:Y:S01]  /*2c70*/  FFMA.FTZ R117, R117, R0.reuse, -R6.reuse ;  /* 0x0000000075757223 */ /* 0x180fe20000010806 */
[--C-:B------:R-:W-:Y:S01]  /*2c80*/  FFMA.FTZ R119, R119, R0, -R6.reuse ;  /* 0x0000000077777223 */ /* 0x100fe20000010806 */
[----:B------:R-:W-:Y:S01]  /*2c90*/  FMNMX.FTZ R8, R67, R8, !PT ;  /* 0x0000000843087209 */ /* 0x000fe20007810000 */
[----:B------:R-:W2:Y:S01]  /*2ca0*/  MUFU.EX2 R81, R81 ;  /* 0x0000005100517308 */ /* 0x000ea20000000800 */
[-CC-:B------:R-:W-:Y:S01]  /*2cb0*/  FFMA.FTZ R91, R91, R0.reuse, -R6.reuse ;  /* 0x000000005b5b7223 */ /* 0x180fe20000010806 */
[--C-:B------:R-:W-:Y:S01]  /*2cc0*/  FFMA.FTZ R53, R53, R0, -R6.reuse ;  /* 0x0000000035357223 */ /* 0x100fe20000010806 */
[----:B------:R-:W-:Y:S01]  /*2cd0*/  FMNMX.FTZ R8, R69, R8, !PT ;  /* 0x0000000845087209 */ /* 0x000fe20007810000 */
[-CC-:B------:R-:W-:Y:S01]  /*2ce0*/  FFMA.FTZ R180, R99, R0.reuse, -R6.reuse ;  /* 0x0000000063b47223 */ /* 0x180fe20000010806 */
        /* <DEDUP_REMOVED lines=8> */
[----:B------:R-:W-:Y:S01]  /*2d70*/  FFMA.FTZ R85, R85, R0, -R6 ;  /* 0x0000000055557223 */ /* 0x000fe20000010806 */
[----:B------:R-:W3:Y:S01]  /*2d80*/  MUFU.EX2 R160, R160 ;  /* 0x000000a000a07308 */ /* 0x000ee20000000800 */
[----:B------:R-:W-:Y:S01]  /*2d90*/  FMNMX.FTZ R8, R75, R8, !PT ;  /* 0x000000084b087209 */ /* 0x000fe20007810000 */
[--C-:B------:R-:W-:Y:S01]  /*2da0*/  IMAD.MOV.U32 R135, RZ, RZ, R151.reuse ;  /* 0x000000ffff877224 */ /* 0x100fe200078e0097 */
[----:B------:R-:W-:Y:S01]  /*2db0*/  MOV R103, R151 ;  /* 0x0000009700677202 */ /* 0x000fe20000000f00 */
[--C-:B------:R-:W-:Y:S01]  /*2dc0*/  IMAD.MOV.U32 R133, RZ, RZ, R151.reuse ;  /* 0x000000ffff857224 */ /* 0x100fe200078e0097 */
[----:B------:R-:W-:Y:S01]  /*2dd0*/  FMNMX.FTZ R8, R93, R8, !PT ;  /* 0x000000085d087209 */ /* 0x000fe20007810000 */
[----:B------:R-:W-:-:S02]  /*2de0*/  IMAD.MOV.U32 R131, RZ, RZ, R151 ;  /* 0x000000ffff837224 */ /* 0x000fc400078e0097 */
[----:B------:R-:W4:Y:S01]  /*2df0*/  MUFU.EX2 R113, R113 ;  /* 0x0000007100717308 */ /* 0x000f220000000800 */
[----:B------:R-:W-:Y:S01]  /*2e00*/  FMNMX.FTZ R8, R79, R8, !PT ;  /* 0x000000084f087209 */ /* 0x000fe20007810000 */
[--C-:B------:R-:W-:Y:S02]  /*2e10*/  IMAD.MOV.U32 R129, RZ, RZ, R151.reuse ;  /* 0x000000ffff817224 */ /* 0x100fe400078e0097 */
[--C-:B------:R-:W-:Y:S01]  /*2e20*/  IMAD.MOV.U32 R127, RZ, RZ, R151.reuse ;  /* 0x000000ffff7f7224 */ /* 0x100fe200078e0097 */
[----:B------:R-:W-:Y:S01]  /*2e30*/  FMNMX.FTZ R8, R95, R8, !PT ;  /* 0x000000085f087209 */ /* 0x000fe20007810000 */
[--C-:B------:R-:W-:Y:S02]  /*2e40*/  IMAD.MOV.U32 R125, RZ, RZ, R151.reuse ;  /* 0x000000ffff7d7224 */ /* 0x100fe400078e0097 */
[----:B------:R-:W5:Y:S01]  /*2e50*/  MUFU.EX2 R162, R162 ;  /* 0x000000a200a27308 */ /* 0x000f620000000800 */
[----:B------:R-:W-:Y:S01]  /*2e60*/  FMNMX.FTZ R8, R83, R8, !PT ;  /* 0x0000000853087209 */ /* 0x000fe20007810000 */
[----:B------:R-:W-:-:S02]  /*2e70*/  IMAD.MOV.U32 R123, RZ, RZ, R151 ;  /* 0x000000ffff7b7224 */ /* 0x000fc400078e0097 */
[--C-:B------:R-:W-:Y:S01]  /*2e80*/  IMAD.MOV.U32 R111, RZ, RZ, R151.reuse ;  /* 0x000000ffff6f7224 */ /* 0x100fe200078e0097 */
[----:B------:R-:W-:Y:S01]  /*2e90*/  FMNMX.FTZ R8, R121, R8, !PT ;  /* 0x0000000879087209 */ /* 0x000fe20007810000 */
[--C-:B------:R-:W-:Y:S02]  /*2ea0*/  IMAD.MOV.U32 R109, RZ, RZ, R151.reuse ;  /* 0x000000ffff6d7224 */ /* 0x100fe400078e0097 */
[----:B------:R-:W5:Y:S01]  /*2eb0*/  MUFU.EX2 R115, R115 ;  /* 0x0000007300737308 */ /* 0x000f620000000800 */
[----:B------:R-:W-:Y:S01]  /*2ec0*/  FMNMX.FTZ R8, R87, R8, !PT ;  /* 0x0000000857087209 */ /* 0x000fe20007810000 */
[--C-:B------:R-:W-:Y:S02]  /*2ed0*/  IMAD.MOV.U32 R107, RZ, RZ, R151.reuse ;  /* 0x000000ffff6b7224 */ /* 0x100fe400078e0097 */
[--C-:B------:R-:W-:Y:S02]  /*2ee0*/  IMAD.MOV.U32 R105, RZ, RZ, R151.reuse ;  /* 0x000000ffff697224 */ /* 0x100fe400078e0097 */
[----:B------:R-:W0:Y:S01]  /*2ef0*/  SHFL.BFLY PT, R7, R8, 0x2, 0x1f ;  /* 0x0c401f0008077f89 */ /* 0x000e2200000e0000 */
[--C-:B------:R-:W-:Y:S01]  /*2f00*/  IMAD.MOV.U32 R101, RZ, RZ, R151.reuse ;  /* 0x000000ffff657224 */ /* 0x100fe200078e0097 */
[----:B------:R-:W-:Y:S01]  /*2f10*/  MUFU.EX2 R164, R164 ;  /* 0x000000a400a47308 */ /* 0x000fe20000000800 */
[----:B------:R-:W-:-:S07]  /*2f20*/  IMAD.MOV.U32 R99, RZ, RZ, R151 ;  /* 0x000000ffff637224 */ /* 0x000fce00078e0097 */
        /* <DEDUP_REMOVED lines=17> */
[----:B------:R-:W-:Y:S01]  /*3040*/  FADD.FTZ R5, R156, R77 ;  /* 0x0000004d9c057221 */ /* 0x000fe20000010000 */
[-CC-:B------:R-:W-:Y:S01]  /*3050*/  FFMA.FTZ R8, R31, R0.reuse, -R30.reuse ;  /* 0x000000001f087223 */ /* 0x180fe2000001081e */
[-CC-:B------:R-:W-:Y:S01]  /*3060*/  FFMA.FTZ R161, R11, R0.reuse, -R30.reuse ;  /* 0x000000000ba17223 */ /* 0x180fe2000001081e */
[-CC-:B------:R-:W-:Y:S01]  /*3070*/  FFMA.FTZ R10, R35, R0.reuse, -R30.reuse ;  /* 0x00000000230a7223 */ /* 0x180fe2000001081e */
[----:B------:R-:W-:Y:S01]  /*3080*/  MUFU.EX2 R157, R157 ;  /* 0x0000009d009d7308 */ /* 0x000fe20000000800 */
[----:B-1----:R-:W-:Y:S01]  /*3090*/  FADD.FTZ R28, R158, R5 ;  /* 0x000000059e1c7221 */ /* 0x002fe20000010000 */
[-CC-:B------:R-:W-:Y:S01]  /*30a0*/  FFMA.FTZ R163, R13, R0.reuse, -R30.reuse ;  /* 0x000000000da37223 */ /* 0x180fe2000001081e */
[-CC-:B------:R-:W-:Y:S01]  /*30b0*/  FFMA.FTZ R12, R39, R0.reuse, -R30.reuse ;  /* 0x00000000270c7223 */ /* 0x180fe2000001081e */
[-C--:B------:R-:W-:Y:S01]  /*30c0*/  FFMA.FTZ R165, R15, R0.reuse, -R30 ;  /* 0x000000000fa57223 */ /* 0x080fe2000001081e */
[----:B--2---:R-:W-:Y:S01]  /*30d0*/  FADD.FTZ R5, R81, R28 ;  /* 0x0000001c51057221 */ /* 0x004fe20000010000 */
[-CC-:B------:R-:W-:Y:S01]  /*30e0*/  FFMA.FTZ R14, R43, R0.reuse, -R30.reuse ;  /* 0x000000002b0e7223 */ /* 0x180fe2000001081e */
[-CC-:B------:R-:W-:Y:S01]  /*30f0*/  FFMA.FTZ R167, R21, R0.reuse, -R30.reuse ;  /* 0x0000000015a77223 */ /* 0x180fe2000001081e */
[----:B------:R-:W0:Y:S01]  /*3100*/  MUFU.EX2 R6, R6 ;  /* 0x0000000600067308 */ /* 0x000e220000000800 */
[----:B---3--:R-:W-:Y:S01]  /*3110*/  FADD.FTZ R32, R160, R5 ;  /* 0x00000005a0207221 */ /* 0x008fe20000010000 */
[-CC-:B------:R-:W-:Y:S01]  /*3120*/  FFMA.FTZ R20, R47, R0.reuse, -R30.reuse ;  /* 0x000000002f147223 */ /* 0x180fe2000001081e */
[-CC-:B------:R-:W-:Y:S01]  /*3130*/  FFMA.FTZ R169, R25, R0.reuse, -R30.reuse ;  /* 0x0000000019a97223 */ /* 0x180fe2000001081e */
[-C--:B------:R-:W-:Y:S01]  /*3140*/  FFMA.FTZ R24, R51, R0.reuse, -R30 ;  /* 0x0000000033187223 */ /* 0x080fe2000001081e */
[----:B----4-:R-:W-:Y:S01]  /*3150*/  FADD.FTZ R5, R113, R32 ;  /* 0x0000002071057221 */ /* 0x010fe20000010000 */
[-CC-:B------:R-:W-:Y:S01]  /*3160*/  FFMA.FTZ R171, R29, R0.reuse, -R30.reuse ;  /* 0x000000001dab7223 */ /* 0x180fe2000001081e */
[-CC-:B------:R-:W-:Y:S01]  /*3170*/  FFMA.FTZ R26, R55, R0.reuse, -R30.reuse ;  /* 0x00000000371a7223 */ /* 0x180fe2000001081e */
[----:B------:R-:W1:Y:S01]  /*3180*/  MUFU.EX2 R159, R159 ;  /* 0x0000009f009f7308 */ /* 0x000e620000000800 */
[----:B-----5:R-:W-:Y:S01]  /*3190*/  FADD.FTZ R34, R162, R5 ;  /* 0x00000005a2227221 */ /* 0x020fe20000010000 */
[-CC-:B------:R-:W-:Y:S01]  /*31a0*/  FFMA.FTZ R173, R33, R0.reuse, -R30.reuse ;  /* 0x0000000021ad7223 */ /* 0x180fe2000001081e */
[-CC-:B------:R-:W-:Y:S01]  /*31b0*/  FFMA.FTZ R28, R59, R0.reuse, -R30.reuse ;  /* 0x000000003b1c7223 */ /* 0x180fe2000001081e */
[-C--:B------:R-:W-:Y:S01]  /*31c0*/  FFMA.FTZ R175, R37, R0.reuse, -R30 ;  /* 0x0000000025af7223 */ /* 0x080fe2000001081e */
[----:B------:R-:W-:Y:S01]  /*31d0*/  FADD.FTZ R9, R115, R34 ;  /* 0x0000002273097221 */ /* 0x000fe20000010000 */
[-CC-:B------:R-:W-:Y:S01]  /*31e0*/  FFMA.FTZ R63, R63, R0.reuse, -R30.reuse ;  /* 0x000000003f3f7223 */ /* 0x180fe2000001081e */
[-C--:B------:R-:W-:Y:S01]  /*31f0*/  FFMA.FTZ R41, R41, R0.reuse, -R30 ;  /* 0x0000000029297223 */ /* 0x080fe2000001081e */
[----:B------:R-:W2:Y:S01]  /*3200*/  MUFU.EX2 R8, R8 ;  /* 0x0000000800087308 */ /* 0x000ea20000000800 */
[----:B0-----:R-:W-:Y:S01]  /*3210*/  FADD.FTZ R32, R157, R6 ;  /* 0x000000069d207221 */ /* 0x001fe20000010000 */
[----:B------:R-:W-:Y:S01]  /*3220*/  FADD.FTZ R36, R164, R9 ;  /* 0x00000009a4247221 */ /* 0x000fe20000010000 */
[-CC-:B------:R-:W-:Y:S01]  /*3230*/  FFMA.FTZ R67, R67, R0.reuse, -R30.reuse ;  /* 0x0000000043437223 */ /* 0x180fe2000001081e */
[-CC-:B------:R-:W-:Y:S01]  /*3240*/  FFMA.FTZ R69, R69, R0.reuse, -R30.reuse ;  /* 0x0000000045457223 */ /* 0x180fe2000001081e */
[-C--:B------:R-:W-:Y:S01]  /*3250*/  FFMA.FTZ R71, R71, R0.reuse, -R30 ;  /* 0x0000000047477223 */ /* 0x080fe2000001081e */
[----:B------:R-:W-:Y:S01]  /*3260*/  FADD.FTZ R9, R117, R36 ;  /* 0x0000002475097221 */ /* 0x000fe20000010000 */
[-C--:B------:R-:W-:Y:S01]  /*3270*/  FFMA.FTZ R73, R73, R0.reuse, -R30 ;  /* 0x0000000049497223 */ /* 0x080fe2000001081e */
[----:B------:R-:W0:Y:S01]  /*3280*/  MUFU.EX2 R161, R161 ;  /* 0x000000a100a17308 */ /* 0x000e220000000800 */
[----:B-1----:R-:W-:Y:S01]  /*3290*/  FADD.FTZ R5, R159, R32 ;  /* 0x000000209f057221 */ /* 0x002fe20000010000 */
[----:B------:R-:W-:Y:S01]  /*32a0*/  FADD.FTZ R36, R166, R9 ;  /* 0x00000009a6247221 */ /* 0x000fe20000010000 */
[-CC-:B------:R-:W-:Y:S01]  /*32b0*/  FFMA.FTZ R75, R75, R0.reuse, -R30.reuse ;  /* 0x000000004b4b7223 */ /* 0x180fe2000001081e */
[-CC-:B------:R-:W-:Y:S01]  /*32c0*/  FFMA.FTZ R93, R93, R0.reuse, -R30.reuse ;  /* 0x000000005d5d7223 */ /* 0x180fe2000001081e */
[-C--:B------:R-:W-:Y:S01]  /*32d0*/  FFMA.FTZ R79, R79, R0.reuse, -R30 ;  /* 0x000000004f4f7223 */ /* 0x080fe2000001081e */
[----:B------:R-:W-:Y:S01]  /*32e0*/  FADD.FTZ R9, R119, R36 ;  /* 0x0000002477097221 */ /* 0x000fe20000010000 */
[-CC-:B------:R-:W-:Y:S01]  /*32f0*/  FFMA.FTZ R95, R95, R0.reuse, -R30.reuse ;  /* 0x000000005f5f7223 */ /* 0x180fe2000001081e */
[----:B------:R-:W1:Y:S01]  /*3300*/  MUFU.EX2 R10, R10 ;  /* 0x0000000a000a7308 */ /* 0x000e620000000800 */
[----:B--2---:R-:W-:Y:S01]  /*3310*/  FADD.FTZ R34, R8, R5 ;  /* 0x0000000508227221 */ /* 0x004fe20000010000 */
[----:B------:R-:W-:Y:S01]  /*3320*/  FADD.FTZ R38, R168, R9 ;  /* 0x00000009a8267221 */ /* 0x000fe20000010000 */
[-CC-:B------:R-:W-:Y:S01]  /*3330*/  FFMA.FTZ R83, R83, R0.reuse, -R30.reuse ;  /* 0x0000000053537223 */ /* 0x180fe2000001081e */
[-CC-:B------:R-:W-:Y:S01]  /*3340*/  FFMA.FTZ R121, R121, R0.reuse, -R30.reuse ;  /* 0x0000000079797223 */ /* 0x180fe2000001081e */
[----:B------:R-:W-:Y:S01]  /*3350*/  FFMA.FTZ R87, R87, R0, -R30 ;  /* 0x0000000057577223 */ /* 0x000fe2000001081e */
[----:B------:R-:W-:Y:S01]  /*3360*/  FADD.FTZ R9, R91, R38 ;  /* 0x000000265b097221 */ /* 0x000fe20000010000 */
[----:B------:R-:W-:Y:S01]  /*3370*/  F2FP.BF16.F32.PACK_AB R159, R8, R159 ;  /* 0x0000009f089f723e */ /* 0x000fe200000010ff */
[----:B------:R-:W2:Y:S01]  /*3380*/  MUFU.EX2 R163, R163 ;  /* 0x000000a300a37308 */ /* 0x000ea20000000800 */
[----:B0-----:R-:W-:Y:S01]  /*3390*/  FADD.FTZ R5, R161, R34 ;  /* 0x00000022a1057221 */ /* 0x001fe20000010000 */
[----:B------:R-:W-:-:S02]  /*33a0*/  F2FP.BF16.F32.PACK_AB R157, R6, R157 ;  /* 0x0000009d069d723e */ /* 0x000fc400000010ff */
[----:B------:R-:W-:Y:S01]  /*33b0*/  F2FP.BF16.F32.PACK_AB R160, R113, R160 ;  /* 0x000000a071a0723e */ /* 0x000fe200000010ff */
[--C-:B------:R-:W-:Y:S01]  /*33c0*/  IMAD.MOV.U32 R113, RZ, RZ, R151.reuse ;  /* 0x000000ffff717224 */ /* 0x100fe200078e0097 */
[----:B------:R-:W-:Y:S01]  /*33d0*/  F2FP.BF16.F32.PACK_AB R162, R115, R162 ;  /* 0x000000a273a2723e */ /* 0x000fe200000010ff */
[----:B------:R-:W-:Y:S01]  /*33e0*/  IMAD.MOV.U32 R115, RZ, RZ, R151 ;  /* 0x000000ffff737224 */ /* 0x000fe200078e0097 */
        /* <DEDUP_REMOVED lines=9> */
[----:B--2---:R-:W-:Y:S01]  /*3480*/  FADD.FTZ R5, R163, R34 ;  /* 0x00000022a3057221 */ /* 0x004fe20000010000 */
[----:B------:R-:W-:-:S02]  /*3490*/  F2FP.BF16.F32.PACK_AB R156, R77, R156 ;  /* 0x0000009c4d9c723e */ /* 0x000fc400000010ff */
[----:B------:R-:W-:Y:S02]  /*34a0*/  F2FP.BF16.F32.PACK_AB R158, R81, R158 ;  /* 0x0000009e519e723e */ /* 0x000fe400000010ff */
[----:B------:R-:W-:Y:S02]  /*34b0*/  F2FP.BF16.F32.PACK_AB R161, R10, R161 ;  /* 0x000000a10aa1723e */ /* 0x000fe400000010ff */
[----:B------:R-:W2:Y:S01]  /*34c0*/  MUFU.EX2 R14, R14 ;  /* 0x0000000e000e7308 */ /* 0x000ea20000000800 */
[C---:B0-----:R-:W-:Y:S01]  /*34d0*/  FADD.FTZ R36, R12.reuse, R5 ;  /* 0x000000050c247221 */ /* 0x041fe20000010000 */
[----:B------:R-:W-:-:S06]  /*34e0*/  F2FP.BF16.F32.PACK_AB R163, R12, R163 ;  /* 0x000000a30ca3723e */ /* 0x000fcc00000010ff */
[----:B------:R-:W0:Y:S01]  /*34f0*/  MUFU.EX2 R167, R167 ;  /* 0x000000a700a77308 */ /* 0x000e220000000800 */
[----:B-1----:R-:W-:Y:S01]  /*3500*/  FADD.FTZ R5, R165, R36 ;  /* 0x00000024a5057221 */ /* 0x002fe20000010000 */
[----:B------:R-:W-:Y:S01]  /*3510*/  FADD.FTZ R36, R170, R9 ;  /* 0x00000009aa247221 */ /* 0x000fe20000010000 */
[----:B------:R-:W-:-:S03]  /*3520*/  F2FP.BF16.F32.PACK_AB R170, R53, R170 ;  /* 0x000000aa35aa723e */ /* 0x000fc600000010ff */
[----:B------:R-:W-:Y:S02]  /*3530*/  FADD.FTZ R9, R53, R36 ;  /* 0x0000002435097221 */ /* 0x000fe40000010000 */
[----:B------:R-:W1:Y:S01]  /*3540*/  MUFU.EX2 R20, R20 ;  /* 0x0000001400147308 */ /* 0x000e620000000800 */
[----:B--2---:R-:W-:Y:S01]  /*3550*/  FADD.FTZ R4, R14, R5 ;  /* 0x000000050e047221 */ /* 0x004fe20000010000 */
[----:B------:R-:W-:Y:S01]  /*3560*/  FADD.FTZ R38, R172, R9 ;  /* 0x00000009ac267221 */ /* 0x000fe20000010000 */
[----:B------:R-:W-:-:S05]  /*3570*/  F2FP.BF16.F32.PACK_AB R165, R14, R165 ;  /* 0x000000a50ea5723e */ /* 0x000fca00000010ff */
        /* <DEDUP_REMOVED lines=59> */
[----:B------:R-:W-:Y:S01]  /*3930*/  F2FP.BF16.F32.PACK_AB R182, R89, R182 ;  /* 0x000000b659b6723e */ /* 0x000fe200000010ff */
[----:B------:R-:W-:-:S05]  /*3940*/  IMAD.MOV.U32 R89, RZ, RZ, R151 ;  /* 0x000000ffff597224 */ /* 0x000fca00078e0097 */
        /* <DEDUP_REMOVED lines=9> */
[----:B------:R-:W-:Y:S01]  /*39e0*/  F2FP.BF16.F32.PACK_AB R184, R97, R184 ;  /* 0x000000b861b8723e */ /* 0x000fe200000010ff */
[----:B------:R-:W-:-:S05]  /*39f0*/  IMAD.MOV.U32 R97, RZ, RZ, R151 ;  /* 0x000000ffff617224 */ /* 0x000fca00078e0097 */
        /* <DEDUP_REMOVED lines=9> */
[----:B------:R-:W-:Y:S01]  /*3a90*/  F2FP.BF16.F32.PACK_AB R183, R36, R93 ;  /* 0x0000005d24b7723e */ /* 0x000fe200000010ff */
[----:B------:R-:W-:-:S05]  /*3aa0*/  IMAD.MOV.U32 R93, RZ, RZ, R151 ;  /* 0x000000ffff5d7224 */ /* 0x000fca00078e0097 */
[----:B------:R-:W1:Y:S01]  /*3ab0*/  MUFU.EX2 R121, R121 ;  /* 0x0000007900797308 */ /* 0x000e620000000800 */
[----:B--2---:R-:W-:-:S07]  /*3ac0*/  FADD.FTZ R9, R95, R8 ;  /* 0x000000085f097221 */ /* 0x004fce0000010000 */
[----:B------:R-:W2:Y:S01]  /*3ad0*/  MUFU.EX2 R6, R87 ;  /* 0x0000005700067308 */ /* 0x000ea20000000800 */
[C---:B0-----:R-:W-:Y:S01]  /*3ae0*/  FADD.FTZ R8, R38.reuse, R9 ;  /* 0x0000000926087221 */ /* 0x041fe20000010000 */
[----:B------:R-:W-:Y:S01]  /*3af0*/  F2FP.BF16.F32.PACK_AB R185, R38, R95 ;  /* 0x0000005f26b9723e */ /* 0x000fe200000010ff */
[----:B------:R-:W-:-:S05]  /*3b00*/  IMAD.MOV.U32 R95, RZ, RZ, R151 ;  /* 0x000000ffff5f7224 */ /* 0x000fca00078e0097 */
[----:B------:R-:W0:Y:S01]  /*3b10*/  MUFU.EX2 R85, R85 ;  /* 0x0000005500557308 */ /* 0x000e220000000800 */
[----:B-1----:R-:W-:Y:S01]  /*3b20*/  FADD.FTZ R9, R121, R8 ;  /* 0x0000000879097221 */ /* 0x002fe20000010000 */
[----:B------:R-:W-:Y:S02]  /*3b30*/  VIADD R8, R88, 0xfffffffe ;  /* 0xfffffffe58087836 */ /* 0x000fe40000000000 */
[----:B------:R-:W-:-:S03]  /*3b40*/  IMAD.MOV.U32 R88, RZ, RZ, R151 ;  /* 0x000000ffff587224 */ /* 0x000fc600078e0097 */
[----:B------:R-:W-:Y:S02]  /*3b50*/  ISETP.GE.AND P1, PT, R8, R17, PT ;  /* 0x000000110800720c */ /* 0x000fe40003f26270 */
[C---:B--2---:R-:W-:Y:S01]  /*3b60*/  F2FP.BF16.F32.PACK_AB R187, R6.reuse, R121 ;  /* 0x0000007906bb723e */ /* 0x044fe200000010ff */
[----:B------:R-:W-:Y:S01]  /*3b70*/  FADD.FTZ R4, R6, R9 ;  /* 0x0000000906047221 */ /* 0x000fe20000010000 */
[----:B------:R-:W-:Y:S02]  /*3b80*/  IMAD.MOV.U32 R121, RZ, RZ, R151 ;  /* 0x000000ffff797224 */ /* 0x000fe400078e0097 */
[C---:B0-----:R-:W-:Y:S01]  /*3b90*/  FADD.FTZ R5, R85.reuse, R42 ;  /* 0x0000002a55057221 */ /* 0x041fe20000010000 */
[----:B------:R-:W-:-:S06]  /*3ba0*/  F2FP.BF16.F32.PACK_AB R186, R85, R186 ;  /* 0x000000ba55ba723e */ /* 0x000fcc00000010ff */
[----:B------:R-:W-:Y:S05]  /*3bb0*/  @!P1 BRA `(.L_x_6677) ;  /* 0x0000002000c49947 */ /* 0x000fea0003800000 */
[----:B------:R-:W-:Y:S01]  /*3bc0*/  IMAD.MOV.U32 R9, RZ, RZ, R7 ;  /* 0x000000ffff097224 */ /* 0x000fe200078e0007 */
[----:B------:R-:W-:Y:S02]  /*3bd0*/  MOV R6, R3 ;  /* 0x0000000300067202 */ /* 0x000fe40000000f00 */
        /* <DEDUP_REMOVED lines=32> */
[----:B------:R-:W-:Y:S01]  /*3de0*/  UMOV UR43, UR38 ;  /* 0x00000026002b7c82 */ /* 0x000fe20008000000 */
[----:B------:R-:W-:-:S05]  /*3df0*/  UMOV UR40, UR39 ;  /* 0x0000002700287c82 */ /* 0x000fca0008000000 */
.L_x_6688:
[----:B------:R-:W-:Y:S01]  /*3e00*/  ISETP.NE.AND P2, PT, RZ, UR41, PT ;  /* 0x00000029ff007c0c */ /* 0x000fe2000bf45270 */
[----:B------:R-:W-:-:S04]  /*3e10*/  UISETP.NE.AND UP0, UPT, UR40, 0x1, UPT ;  /* 0x000000012800788c */ /* 0x000fc8000bf05270 */
[----:B------:R-:W-:-:S04]  /*3e20*/  USEL UR38, URZ, 0x1, UP0 ;  /* 0x000000013f267887 */ /* 0x000fc80008000000 */
[----:B------:R-:W-:-:S04]  /*3e30*/  ULOP3.LUT UR38, UR43, UR38, URZ, 0x3c, !UPT ;  /* 0x000000262b267292 */ /* 0x000fc8000f8e3c3f */
[----:B------:R-:W-:Y:S08]  /*3e40*/  @P2 BRA `(.L_x_6678) ;  /* 0x0000000000442947 */ /* 0x000ff00003800000 */
[----:B------:R-:W-:Y:S05]  /*3e50*/  @!P0 BRA `(.L_x_6679) ;  /* 0x0000000000048947 */ /* 0x000fea0003800000 */
[----:B------:R-:W-:Y:S01]  /*3e60*/  BPT.TRAP 0x1 ;  /* 0x000000040000795c */ /* 0x000fe20000300000 */
.L_x_6679:
[----:B------:R-:W0:Y:S01]  /*3e70*/  S2UR UR10, SR_CgaCtaId ;  /* 0x00000000000a79c3 */ /* 0x000e220000008800 */
[----:B------:R-:W-:Y:S01]  /*3e80*/  UIADD3 UR6, UR40, 0x1, URZ ;  /* 0x0000000128067890 */ /* 0x000fe2000fffe03f */
[----:B------:R-:W-:Y:S01]  /*3e90*/  IMAD.U32 R0, RZ, RZ, UR38 ;  /* 0x00000026ff007e24 */ /* 0x000fe2000f8e00ff */
[----:B------:R-:W-:Y:S02]  /*3ea0*/  UMOV UR7, 0x400 ;  /* 0x0000040000077882 */ /* 0x000fe40000000000 */
[----:B------:R-:W-:Y:S02]  /*3eb0*/  UISETP.NE.AND UP0, UPT, UR6, 0x2, UPT ;  /* 0x000000020600788c */ /* 0x000fe4000bf05270 */
[----:B------:R-:W-:Y:S02]  /*3ec0*/  SHF.L.U32 R0, R0, 0x1f, RZ ;  /* 0x0000001f00007819 */ /* 0x000fe400000006ff */
[----:B------:R-:W-:Y:S02]  /*3ed0*/  USEL UR6, UR6, URZ, UP0 ;  /* 0x0000003f06067287 */ /* 0x000fe40008000000 */
[----:B0-----:R-:W-:-:S04]  /*3ee0*/  ULEA UR7, UR10, UR7, 0x18 ;  /* 0x000000070a077291 */ /* 0x001fc8000f8ec03f */
[----:B------:R-:W-:-:S09]  /*3ef0*/  ULEA UR6, UR6, UR7, 0x3 ;  /* 0x0000000706067291 */ /* 0x000fd2000f8e183f */
[----:B------:R0:W1:Y:S01]  /*3f00*/  SYNCS.PHASECHK.TRANS64.TRYWAIT P1, [UR6+0x28830], R0 ;  /* 0x02883000ff0075a7 */ /* 0x0000620008020146 */
[----:B------:R-:W-:Y:S05]  /*3f10*/  @!P0 BRA `(.L_x_6680) ;  /* 0x0000000000048947 */ /* 0x000fea0003800000 */
[----:B------:R-:W-:Y:S01]  /*3f20*/  BPT.TRAP 0x1 ;  /* 0x000000040000795c */ /* 0x000fe20000300000 */
.L_x_6680:
[----:B-1----:R-:W-:Y:S05]  /*3f30*/  @P1 BRA `(.L_x_6678) ;  /* 0x0000000000081947 */ /* 0x002fea0003800000 */
[----:B------:R-:W1:Y:S02]  /*3f40*/  SYNCS.PHASECHK.TRANS64.TRYWAIT P1, [UR6+0x28830], R0 ;  /* 0x02883000ff0075a7 */ /* 0x000e640008020146 */
[----:B-1----:R-:W-:Y:S05]  /*3f50*/  @!P1 BRA `(.L_x_6681) ;  /* 0x000000b000749947 */ /* 0x002fea0003800000 */
.L_x_6678:
[----:B-1----:R-:W1:Y:S01]  /*3f60*/  S2R R3, SR_TID.X ;  /* 0x0000000000037919 */ /* 0x002e620000002100 */
[----:B------:R-:W-:Y:S01]  /*3f70*/  UIADD3 UR39, UR40, 0x1, URZ ;  /* 0x0000000128277890 */ /* 0x000fe2000fffe03f */
[----:B------:R-:W-:Y:S01]  /*3f80*/  UMOV UR35, 0x40000040 ;  /* 0x4000004000237882 */ /* 0x000fe20000000000 */
[----:B------:R-:W-:Y:S02]  /*3f90*/  UMOV UR7, 0x40000040 ;  /* 0x4000004000077882 */ /* 0x000fe40000000000 */
[----:B------:R-:W-:Y:S01]  /*3fa0*/  UISETP.NE.AND UP0, UPT, UR39, 0x2, UPT ;  /* 0x000000022700788c */ /* 0x000fe2000bf05270 */
[----:B------:R-:W-:Y:S01]  /*3fb0*/  UMOV UR11, 0x40000040 ;  /* 0x40000040000b7882 */ /* 0x000fe20000000000 */
[----:B------:R-:W-:Y:S02]  /*3fc0*/  UMOV UR15, 0x40000040 ;  /* 0x40000040000f7882 */ /* 0x000fe40000000000 */
[----:B------:R-:W-:Y:S01]  /*3fd0*/  USEL UR39, UR39, URZ, UP0 ;  /* 0x0000003f27277287 */ /* 0x000fe20008000000 */
[----:B------:R-:W-:Y:S01]  /*3fe0*/  UMOV UR19, 0x40000040 ;  /* 0x4000004000137882 */ /* 0x000fe20000000000 */
[----:B------:R-:W-:-:S02]  /*3ff0*/  UMOV UR23, 0x40000040 ;  /* 0x4000004000177882 */ /* 0x000fc40000000000 */
[----:B------:R-:W-:Y:S01]  /*4000*/  ULEA UR34, UR39, UR42, 0xb ;  /* 0x0000002a27227291 */ /* 0x000fe2000f8e583f */
[----:B------:R-:W-:Y:S01]  /*4010*/  UMOV UR27, 0x40000040 ;  /* 0x40000040001b7882 */ /* 0x000fe20000000000 */
[----:B------:R-:W-:Y:S02]  /*4020*/  UMOV UR31, 0x40000040 ;  /* 0x40000040001f7882 */ /* 0x000fe40000000000 */
[----:B------:R-:W-:Y:S02]  /*4030*/  UIADD3 UR6, UR34, 0x2, URZ ;  /* 0x0000000222067890 */ /* 0x000fe4000fffe03f */
[----:B------:R-:W-:Y:S02]  /*4040*/  UIADD3 UR10, UR34, 0x4, URZ ;  /* 0x00000004220a7890 */ /* 0x000fe4000fffe03f */
[----:B------:R-:W-:Y:S02]  /*4050*/  UIADD3 UR14, UR34, 0x6, URZ ;  /* 0x00000006220e7890 */ /* 0x000fe4000fffe03f */
[----:B------:R-:W-:-:S02]  /*4060*/  UIADD3 UR18, UR34, 0x400, URZ ;  /* 0x0000040022127890 */ /* 0x000fc4000fffe03f */
[----:B------:R-:W-:Y:S02]  /*4070*/  UIADD3 UR22, UR34, 0x402, URZ ;  /* 0x0000040222167890 */ /* 0x000fe4000fffe03f */
[----:B------:R-:W-:Y:S02]  /*4080*/  UIADD3 UR26, UR34, 0x404, URZ ;  /* 0x00000404221a7890 */ /* 0x000fe4000fffe03f */
[----:B------:R-:W-:Y:S01]  /*4090*/  UIADD3 UR30, UR34, 0x406, URZ ;  /* 0x00000406221e7890 */ /* 0x000fe2000fffe03f */
[----:B-1----:R-:W-:-:S05]  /*40a0*/  SHF.R.U32.HI R3, RZ, 0x7, R3 ;  /* 0x00000007ff037819 */ /* 0x002fca0000011603 */
[----:B0-----:R-:W-:-:S05]  /*40b0*/  VIADD R0, R3, 0x8 ;  /* 0x0000000803007836 */ /* 0x001fca0000000000 */
[----:B------:R0:W-:Y:S06]  /*40c0*/  BAR.SYNC.DEFER_BLOCKING R0, 0x100 ;  /* 0x000400000000751d */ /* 0x0001ec0000010000 */
[----:B------:R-:W-:-:S06]  /*40d0*/  WARPGROUP.ARRIVE ;  /* 0x00000000000079c5 */ /* 0x000fcc0000000000 */
[----:B------:R-:W-:Y:S03]  /*40e0*/  HGMMA.64x128x16.F32.BF16 R24, gdesc[UR32], RZ, !UPT, gsb0 ;  /* 0x01e00000201879f0 */ /* 0x000fe6000c0018ff */
        /* <DEDUP_REMOVED lines=22> */
[----:B0-----:R-:W-:Y:S05]  /*4250*/  @P2 BRA `(.L_x_6682) ;  /* 0x0000000000382947 */ /* 0x001fea0003800000 */
[----:B------:R-:W-:Y:S05]  /*4260*/  @!P0 BRA `(.L_x_6683) ;  /* 0x0000000000048947 */ /* 0x000fea0003800000 */
[----:B------:R-:W-:Y:S01]  /*4270*/  BPT.TRAP 0x1 ;  /* 0x000000040000795c */ /* 0x000fe20000300000 */
.L_x_6683:
[----:B------:R-:W0:Y:S01]  /*4280*/  S2UR UR7, SR_CgaCtaId ;  /* 0x00000000000779c3 */ /* 0x000e220000008800 */
[----:B------:R-:W-:Y:S01]  /*4290*/  UMOV UR6, 0x400 ;  /* 0x0000040000067882 */ /* 0x000fe20000000000 */
[----:B------:R-:W-:-:S05]  /*42a0*/  IMAD.U32 R0, RZ, RZ, UR43 ;  /* 0x0000002bff007e24 */ /* 0x000fca000f8e00ff */
[----:B------:R-:W-:Y:S01]  /*42b0*/  SHF.L.U32 R0, R0, 0x1f, RZ ;  /* 0x0000001f00007819 */ /* 0x000fe200000006ff */
[----:B0-----:R-:W-:-:S04]  /*42c0*/  ULEA UR6, UR7, UR6, 0x18 ;  /* 0x0000000607067291 */ /* 0x001fc8000f8ec03f */
[----:B------:R-:W-:-:S09]  /*42d0*/  ULEA UR6, UR40, UR6, 0x3 ;  /* 0x0000000628067291 */ /* 0x000fd2000f8e183f */
[----:B------:R0:W1:Y:S01]  /*42e0*/  SYNCS.PHASECHK.TRANS64.TRYWAIT P1, [UR6+0x28850], R0 ;  /* 0x02885000ff0075a7 */ /* 0x0000620008020146 */
[----:B------:R-:W-:Y:S05]  /*42f0*/  @!P0 BRA `(.L_x_6684) ;  /* 0x0000000000048947 */ /* 0x000fea0003800000 */
[----:B------:R-:W-:Y:S01]  /*4300*/  BPT.TRAP 0x1 ;  /* 0x000000040000795c */ /* 0x000fe20000300000 */
.L_x_6684:
[----:B-1----:R-:W-:Y:S05]  /*4310*/  @P1 BRA `(.L_x_6682) ;  /* 0x0000000000081947 */ /* 0x002fea0003800000 */
[----:B------:R-:W1:Y:S02]  /*4320*/  SYNCS.PHASECHK.TRANS64.TRYWAIT P1, [UR6+0x28850], R0 ;  /* 0x02885000ff0075a7 */ /* 0x000e640008020146 */
[----:B-1----:R-:W-:Y:S05]  /*4330*/  @!P1 BRA `(.L_x_6685) ;  /* 0x000000ac00949947 */ /* 0x002fea0003800000 */
.L_x_6682:
[----:B------:R-:W2:Y:S01]  /*4340*/  S2UR UR6, SR_CgaCtaId ;  /* 0x00000000000679c3 */ /* 0x000ea20000008800 */
[----:B------:R-:W-:Y:S01]  /*4350*/  UMOV UR7, 0x400 ;  /* 0x0000040000077882 */ /* 0x000fe20000000000 */
[----:B------:R-:W-:Y:S01]  /*4360*/  WARPGROUP.ARRIVE ;  /* 0x00000000000079c5 */ /* 0x000fe20000000000 */
[----:B------:R-:W-:-:S05]  /*4370*/  UMOV UR15, 0x40000040 ;  /* 0x40000040000f7882 */ /* 0x000fca0000000000 */
[----:B-1----:R-:W1:Y:S01]  /*4380*/  S2R R3, SR_TID.X ;  /* 0x0000000000037919 */ /* 0x002e620000002100 */
[----:B--2---:R-:W-:-:S04]  /*4390*/  ULEA UR11, UR6, UR7, 0x18 ;  /* 0x00000007060b7291 */ /* 0x004fc8000f8ec03f */
[----:B------:R-:W-:-:S04]  /*43a0*/  UIADD3 UR7, UR11, 0x400, URZ ;  /* 0x000004000b077890 */ /* 0x000fc8000fffe03f */
[----:B------:R-:W-:-:S04]  /*43b0*/  USHF.R.U32.HI UR7, URZ, 0x4, UR7 ;  /* 0x000000043f077899 */ /* 0x000fc80008011607 */
[----:B------:R-:W-:Y:S01]  /*43c0*/  ULOP3.LUT UR7, UR7, 0x3fff, URZ, 0xc0, !UPT ;  /* 0x00003fff07077892 */ /* 0x000fe2000f8ec03f */
[----:B-1----:R-:W-:-:S03]  /*43d0*/  SHF.R.U32.HI R3, RZ, 0x7, R3 ;  /* 0x00000007ff037819 */ /* 0x002fc60000011603 */
[----:B------:R-:W-:Y:S01]  /*43e0*/  ULOP3.LUT UR7, UR7, 0x4000000, URZ, 0xfc, !UPT ;  /* 0x0400000007077892 */ /* 0x000fe2000f8efc3f */
[----:B0-----:R-:W-:-:S03]  /*43f0*/  IADD3 R0, -R3, 0xb, RZ ;  /* 0x0000000b03007810 */ /* 0x001fc60007ffe1ff */
        /* <DEDUP_REMOVED lines=43> */
.L_x_6686:
[----:B0-----:R-:W-:Y:S01]  /*46b0*/  FMNMX.FTZ R0, R24, R6, !PT ;  /* 0x0000000618007209 */ /* 0x001fe20007810000 */
[----:B------:R-:W-:Y:S01]  /*46c0*/  ULEA UR7, UR39, UR11, 0x3 ;  /* 0x0000000b27077291 */ /* 0x000fe2000f8e183f */
[----:B------:R-:W-:Y:S02]  /*46d0*/  FMNMX.FTZ R10, R26, R9, !PT ;  /* 0x000000091a0a7209 */ /* 0x000fe40007810000 */
[----:B------:R-:W-:Y:S01]  /*46e0*/  FMNMX.FTZ R3, R25, R0, !PT ;  /* 0x0000000019037209 */ /* 0x000fe20007810000 */
[----:B------:R-:W-:Y:S01]  /*46f0*/  UIADD3 UR7, UR7, 0x28840, URZ ;  /* 0x0002884007077890 */ /* 0x000fe2000fffe03f */
[----:B------:R-:W-:Y:S02]  /*4700*/  FMNMX.FTZ R7, R27, R10, !PT ;  /* 0x0000000a1b077209 */ /* 0x000fe40007810000 */
[----:B------:R-:W-:Y:S01]  /*4710*/  FMNMX.FTZ R0, R28, R3, !PT ;  /* 0x000000031c007209 */ /* 0x000fe20007810000 */
[----:B------:R-:W-:Y:S01]  /*4720*/  UPRMT UR7, UR6, 0x654, UR7 ;  /* 0x0000065406077896 */ /* 0x000fe20008000007 */
[----:B------:R-:W-:-:S02]  /*4730*/  FMNMX.FTZ R10, R30, R7, !PT ;  /* 0x000000071e0a7209 */ /* 0x000fc40007810000 */
        /* <DEDUP_REMOVED lines=71> */
[-C--:B------:R-:W-:Y:S01]  /*4bb0*/  FFMA.FTZ R41, R53, R0.reuse, -R157 ;  /* 0x0000000035297223 */ /* 0x080fe2000001089d */
[C---:B------:R-:W-:Y:S01]  /*4bc0*/  FADD.FTZ R9, -R7.reuse, R9 ;  /* 0x0000000907097221 */ /* 0x040fe20000010100 */
[-C--:B------:R-:W-:Y:S01]  /*4bd0*/  FMUL.FTZ R53, R7, R0.reuse ;  /* 0x0000000007357220 */ /* 0x080fe20000410000 */
[-C--:B------:R-:W-:Y:S01]  /*4be0*/  FMUL.FTZ R6, R15, R0.reuse ;  /* 0x000000000f067220 */ /* 0x080fe20000410000 */
[-C--:B------:R-:W-:Y:S01]  /*4bf0*/  FFMA.FTZ R11, R24, R0.reuse, -R157 ;  /* 0x00000000180b7223 */ /* 0x080fe2000001089d */
[-C--:B------:R-:W-:Y:S01]  /*4c00*/  FMUL.FTZ R9, R9, R0.reuse ;  /* 0x0000000009097220 */ /* 0x080fe20000410000 */
[-C--:B------:R-:W-:Y:S01]  /*4c10*/  FFMA.FTZ R10, R26, R0.reuse, -R53 ;  /* 0x000000001a0a7223 */ /* 0x080fe20000010835 */
        /* <DEDUP_REMOVED lines=55> */
[----:B0-----:R-:W-:Y:S01]  /*4f90*/  FFMA.FTZ R5, R6, R5, R11 ;  /* 0x0000000506057223 */ /* 0x001fe2000001000b */
[-CC-:B------:R-:W-:Y:S01]  /*4fa0*/  FFMA.FTZ R183, R78, R0.reuse, -R53.reuse ;  /* 0x000000004eb77223 */ /* 0x180fe20000010835 */
[-CC-:B------:R-:W-:Y:S01]  /*4fb0*/  FFMA.FTZ R185, R82, R0.reuse, -R53.reuse ;  /* 0x0000000052b97223 */ /* 0x180fe20000010835 */
[----:B------:R-:W-:-:S04]  /*4fc0*/  FFMA.FTZ R187, R86, R0, -R53 ;  /* 0x0000000056bb7223 */ /* 0x000fc80000010835 */
        /* <DEDUP_REMOVED lines=23> */
[----:B------:R-:W-:-:S06]  /*5140*/  FFMA.FTZ R36, R67, R0, -R53 ;  /* 0x0000000043247223 */ /* 0x000fcc0000010835 */
        /* <DEDUP_REMOVED lines=16> */
[----:B------:R-:W-:-:S06]  /*5250*/  FFMA.FTZ R38, R71, R0, -R53 ;  /* 0x0000000047267223 */ /* 0x000fcc0000010835 */
        /* <DEDUP_REMOVED lines=48> */
[----:B------:R-:W-:-:S06]  /*5560*/  FFMA.FTZ R44, R83, R0, -R53 ;  /* 0x00000000532c7223 */ /* 0x000fcc0000010835 */
        /* <DEDUP_REMOVED lines=39> */
[----:B0-----:R-:W-:-:S03]  /*57e0*/  FADD.FTZ R5, R49, R48 ;  /* 0x0000003031057221 */ /* 0x001fc60000010000 */
[----:B--2---:R-:W-:Y:S01]  /*57f0*/  FADD.FTZ R4, R46, R47 ;  /* 0x0000002f2e047221 */ /* 0x004fe20000010000 */
[----:B------:R-:W-:Y:S06]  /*5800*/  @!P0 BRA `(.L_x_6687) ;  /* 0x0000000000048947 */ /* 0x000fec0003800000 */
[----:B------:R-:W-:Y:S01]  /*5810*/  BPT.TRAP 0x1 ;  /* 0x000000040000795c */ /* 0x000fe20000300000 */
.L_x_6687:
[----:B------:R-:W-:Y:S01]  /*5820*/  ULEA UR7, UR40, UR11, 0x3 ;  /* 0x0000000b28077291 */ /* 0x000fe2000f8e183f */
[----:B------:R-:W-:Y:S01]  /*5830*/  ISETP.GT.AND P1, PT, R8, R17, PT ;  /* 0x000000110800720c */ /* 0x000fe20003f24270 */
[----:B------:R-:W-:Y:S01]  /*5840*/  UMOV UR43, UR38 ;  /* 0x00000026002b7c82 */ /* 0x000fe20008000000 */
[----:B------:R-:W-:Y:S01]  /*5850*/  UMOV UR40, UR39 ;  /* 0x0000002700287c82 */ /* 0x000fe20008000000 */
[----:B------:R-:W-:Y:S01]  /*5860*/  UIADD3 UR7, UR7, 0x28860, URZ ;  /* 0x0002886007077890 */ /* 0x000fe2000fffe03f */
[----:B------:R-:W-:Y:S01]  /*5870*/  F2FP.BF16.F32.PACK_AB R158, R159, R158 ;  /* 0x0000009e9f9e723e */ /* 0x000fe200000010ff */
[----:B------:R-:W-:Y:S01]  /*5880*/  FMUL.FTZ R88, R88, R6 ;  /* 0x0000000658587220 */ /* 0x000fe20000410000 */
[----:B------:R-:W-:Y:S01]  /*5890*/  F2FP.BF16.F32.PACK_AB R160, R161, R160 ;  /* 0x000000a0a1a0723e */ /* 0x000fe200000010ff */
[----:B------:R-:W-:Y:S01]  /*58a0*/  UPRMT UR7, UR6, 0x654, UR7 ;  /* 0x0000065406077896 */ /* 0x000fe20008000007 */
        /* <DEDUP_REMOVED lines=96> */
[----:B------:R-:W-:Y:S01]  /*5eb0*/  F2FP.BF16.F32.PACK_AB R187, R46, R187 ;  /* 0x000000bb2ebb723e */ /* 0x000fe200000010ff */
[----:B------:R-:W-:Y:S06]  /*5ec0*/  @P1 BRA `(.L_x_6688) ;  /* 0xffffffdc00cc1947 */ /* 0x000fec000383ffff */
.L_x_6677:
[----:B------:R-:W-:Y:S06]  /*5ed0*/  BAR.ARV 0x8, 0x180 ;  /* 0x0206000000007b1d */ /* 0x000fec0000002000 */
[----:B------:R-:W-:Y:S05]  /*5ee0*/  @!P0 BRA `(.L_x_6689) ;  /* 0x0000000000048947 */ /* 0x000fea0003800000 */
[----:B------:R-:W-:Y:S01]  /*5ef0*/  BPT.TRAP 0x1 ;  /* 0x000000040000795c */ /* 0x000fe20000300000 */
.L_x_6689:
        /* <DEDUP_REMOVED lines=9> */
.L_x_6690:
[----:B-1----:R-:W-:Y:S05]  /*5f90*/  @P1 BRA `(.L_x_6691) ;  /* 0x0000000000081947 */ /* 0x002fea0003800000 */
[----:B------:R-:W1:Y:S02]  /*5fa0*/  SYNCS.PHASECHK.TRANS64.TRYWAIT P1, [UR5+0x28850], R6 ;  /* 0x02885006ff0075a7 */ /* 0x000e640008020145 */
[----:B-1----:R-:W-:Y:S05]  /*5fb0*/  @!P1 BRA `(.L_x_6692) ;  /* 0x00000090008c9947 */ /* 0x002fea0003800000 */
.L_x_6691:
[----:B------:R-:W-:Y:S01]  /*5fc0*/  UIADD3 UR4, UR4, 0x400, URZ ;  /* 0x0000040004047890 */ /* 0x000fe2000fffe03f */
[----:B------:R-:W-:Y:S01]  /*5fd0*/  WARPGROUP.ARRIVE ;  /* 0x00000000000079c5 */ /* 0x000fe20000000000 */
[----:B------:R-:W-:Y:S01]  /*5fe0*/  UMOV UR11, 0x40000040 ;  /* 0x40000040000b7882 */ /* 0x000fe20000000000 */
[----:B01----:R-:W0:Y:S01]  /*5ff0*/  SHFL.BFLY PT, R6, R5, 0x2, 0x1f ;  /* 0x0c401f0005067f89 */ /* 0x003e2200000e0000 */
[----:B------:R-:W-:Y:S01]  /*6000*/  USHF.R.U32.HI UR4, URZ, 0x4, UR4 ;  /* 0x000000043f047899 */ /* 0x000fe20008011604 */
[----:B------:R-:W-:Y:S02]  /*6010*/  IMAD.MOV.U32 R65, RZ, RZ, RZ ;  /* 0x000000ffff417224 */ /* 0x000fe400078e00ff */
[----:B------:R-:W1:Y:S01]  /*6020*/  SHFL.BFLY PT, R9, R4, 0x2, 0x1f ;  /* 0x0c401f0004097f89 */ /* 0x000e6200000e0000 */
[----:B------:R-:W-:-:S04]  /*6030*/  ULOP3.LUT UR4, UR4, 0x3fff, URZ, 0xc0, !UPT ;  /* 0x00003fff04047892 */ /* 0x000fc8000f8ec03f */
[----:B------:R-:W-:-:S04]  /*6040*/  ULOP3.LUT UR4, UR4, 0x4000000, URZ, 0xfc, !UPT ;  /* 0x0400000004047892 */ /* 0x000fc8000f8efc3f */
[----:B------:R-:W-:-:S04]  /*6050*/  ULEA UR4, UR39, UR4, 0xb ;  /* 0x0000000427047291 */ /* 0x000fc8000f8e583f */
[----:B------:R-:W-:-:S03]  /*6060*/  UIADD3 UR6, UR4, 0x80, URZ ;  /* 0x0000008004067890 */ /* 0x000fc6000fffe03f */
[----:B------:R-:W-:Y:S02]  /*6070*/  UMOV UR10, UR4 ;  /* 0x00000004000a7c82 */ /* 0x000fe40008000000 */
[----:B------:R-:W-:Y:S01]  /*6080*/  HGMMA.64x128x16.F32.BF16 R88, R156, gdesc[UR8].tnspB, R88, gsb0 ;  /* 0x41e000089c587df0 */ /* 0x000fe20008001858 */
[----:B------:R-:W-:Y:S01]  /*6090*/  UMOV UR11, 0x40000040 ;  /* 0x40000040000b7882 */ /* 0x000fe20000000000 */
[----:B------:R-:W-:Y:S01]  /*60a0*/  UMOV UR10, UR6 ;  /* 0x00000006000a7c82 */ /* 0x000fe20008000000 */
[----:B------:R-:W-:Y:S01]  /*60b0*/  UIADD3 UR6, UR4, 0x100, URZ ;  /* 0x0000010004067890 */ /* 0x000fe2000fffe03f */
[----:B0-----:R-:W-:Y:S01]  /*60c0*/  FADD.FTZ R6, R6, R5 ;  /* 0x0000000506067221 */ /* 0x001fe20000010000 */
[----:B-1----:R-:W-:-:S04]  /*60d0*/  FADD.FTZ R8, R9, R4 ;  /* 0x0000000409087221 */ /* 0x002fc80000010000 */
[----:B------:R-:W0:Y:S04]  /*60e0*/  SHFL.BFLY PT, R9, R6, 0x1, 0x1f ;  /* 0x0c201f0006097f89 */ /* 0x000e2800000e0000 */
[----:B------:R-:W1:Y:S01]  /*60f0*/  SHFL.BFLY PT, R11, R8, 0x1, 0x1f ;  /* 0x0c201f00080b7f89 */ /* 0x000e6200000e0000 */
[----:B0-----:R-:W-:Y:S01]  /*6100*/  FADD.FTZ R12, R6, R9 ;  /* 0x00000009060c7221 */ /* 0x001fe20000010000 */
[----:B------:R-:W-:Y:S02]  /*6110*/  IMAD.MOV.U32 R9, RZ, RZ, RZ ;  /* 0x000000ffff097224 */ /* 0x000fe400078e00ff */
[----:B-1----:R-:W-:Y:S02]  /*6120*/  FADD.FTZ R11, R8, R11 ;  /* 0x0000000b080b7221 */ /* 0x002fe40000010000 */
[----:B------:R-:W-:-:S03]  /*6130*/  FSETP.NE.FTZ.AND P1, PT, R12, RZ, PT ;  /* 0x000000ff0c00720b */ /* 0x000fc60003f35000 */
[----:B------:R-:W-:-:S10]  /*6140*/  FSETP.NE.FTZ.AND P2, PT, R11, RZ, PT ;  /* 0x000000ff0b00720b */ /* 0x000fd40003f55000 */
[----:B------:R-:W0:Y:S01]  /*6150*/  @P1 MUFU.LG2 R5, R12 ;  /* 0x0000000c00051308 */ /* 0x000e220000000c00 */
[C---:B------:R-:W-:Y:S02]  /*6160*/  @P1 FMUL.FTZ R4, R0.reuse, 0.69314718246459960938 ;  /* 0x3f31721800041820 */ /* 0x040fe40000410000 */
[----:B------:R-:W-:-:S05]  /*6170*/  @P2 FMUL.FTZ R13, R0, 0.69314718246459960938 ;  /* 0x3f317218000d2820 */ /* 0x000fca0000410000 */
[----:B------:R-:W1:Y:S08]  /*6180*/  @P2 MUFU.LG2 R10, R11 ;  /* 0x0000000b000a2308 */ /* 0x000e700000000c00 */
[----:B------:R2:W3:Y:S01]  /*6190*/  @P1 MUFU.RCP R65, R12 ;  /* 0x0000000c00411308 */ /* 0x0004e20000001000 */
[----:B0-----:R-:W-:-:S07]  /*61a0*/  @P1 FMUL.FTZ R5, R5, 0.69314718246459960938 ;  /* 0x3f31721805051820 */ /* 0x001fce0000410000 */
[----:B------:R2:W0:Y:S01]  /*61b0*/  @P2 MUFU.RCP R9, R11 ;  /* 0x0000000b00092308 */ /* 0x0004220000001000 */
[----:B-1----:R-:W-:Y:S01]  /*61c0*/  @P2 FMUL.FTZ R10, R10, 0.69314718246459960938 ;  /* 0x3f3172180a0a2820 */ /* 0x002fe20000410000 */
[----:B------:R-:W-:Y:S02]  /*61d0*/  WARPGROUP.DEPBAR.LE gsb0, 0x0 ;  /* 0x00008000000079c5 */ /* 0x000fe40000010000 */
[----:B------:R-:W-:Y:S01]  /*61e0*/  WARPGROUP.ARRIVE ;  /* 0x00000000000079c5 */ /* 0x000fe20000000000 */
[----:B------:R-:W-:Y:S02]  /*61f0*/  IMAD.MOV.U32 R156, RZ, RZ, -0x800000 ;  /* 0xff800000ff9c7424 */ /* 0x000fe400078e00ff */
[----:B------:R-:W-:Y:S01]  /*6200*/  @P1 FFMA.FTZ R156, R4, R3, R5 ;  /* 0x00000003049c1223 */ /* 0x000fe20000010005 */
[----:B------:R-:W-:Y:S02]  /*6210*/  IMAD.MOV.U32 R157, RZ, RZ, -0x800000 ;  /* 0xff800000ff9d7424 */ /* 0x000fe400078e00ff */
[----:B------:R-:W-:Y:S01]  /*6220*/  @P2 FFMA.FTZ R157, R13, R7, R10 ;  /* 0x000000070d9d2223 */ /* 0x000fe2000001000a */
[----:B------:R-:W-:Y:S01]  /*6230*/  HGMMA.64x128x16.F32.BF16 R88, R160, gdesc[UR8].tnspB, R88, gsb0 ;  /* 0x41e00008a0587df0 */ /* 0x000fe20008001858 */
[----:B------:R-:W-:Y:S01]  /*6240*/  UMOV UR10, UR6 ;  /* 0x00000006000a7c82 */ /* 0x000fe20008000000 */
[----:B------:R-:W-:Y:S01]  /*6250*/  UMOV UR11, 0x40000040 ;  /* 0x40000040000b7882 */ /* 0x000fe20000000000 */
[----:B------:R-:W-:Y:S01]  /*6260*/  UIADD3 UR6, UR4, 0x180, URZ ;  /* 0x0000018004067890 */ /* 0x000fe2000fffe03f */
[----:B------:R-:W-:-:S02]  /*6270*/  WARPGROUP.DEPBAR.LE gsb0, 0x0 ;  /* 0x00008000000079c5 */ /* 0x000fc40000010000 */
        /* <DEDUP_REMOVED lines=34> */
.L_x_6693:
        /* <DEDUP_REMOVED lines=39> */
[----:B------:R-:W-:Y:S01]  /*6710*/  FMUL.FTZ R69, R95, R9 ;  /* 0x000000095f457220 */ /* 0x000fe20000410000 */
[----:B------:R-:W-:Y:S01]  /*6720*/  USEL UR4, URZ, 0x1, UP0 ;  /* 0x000000013f047887 */ /* 0x000fe20008000000 */
        /* <DEDUP_REMOVED lines=30> */
[----:B------:R-:W-:Y:S01]  /*6910*/  VIADD R205, R205, 0x1 ;  /* 0x00000001cdcd7836 */ /* 0x000fe20000000000 */
[----:B------:R-:W-:-:S02]  /*6920*/  USEL UR39, UR39, URZ, UP0 ;  /* 0x0000003f27277287 */ /* 0x000fc40008000000 */
[----:B------:R-:W-:-:S12]  /*6930*/  ULOP3.LUT UR38, UR38, UR4, URZ, 0x3c, !UPT ;  /* 0x0000000426267292 */ /* 0x000fd8000f8e3c3f */
.L_x_6669:
[----:B------:R-:W0:Y:S01]  /*6940*/  S2R R3, SR_CgaCtaId ;  /* 0x0000000000037919 */ /* 0x000e220000008800 */
[----:B------:R-:W-:Y:S01]  /*6950*/  MOV R0, 0x400 ;  /* 0x0000040000007802 */ /* 0x000fe20000000f00 */
[----:B------:R-:W-:Y:S01]  /*6960*/  BSSY B0, `(.L_x_6694) ;  /* 0x00002c4000007945 */ /* 0x000fe20003800000 */
[----:B------:R-:W-:Y:S02]  /*6970*/  BAR.SYNC.DEFER_BLOCKING 0x5, 0x180 ;  /* 0x0146000000007b1d */ /* 0x000fe40000010000 */
[----:B0-----:R-:W-:-:S05]  /*6980*/  LEA R0, R3, R0, 0x18 ;  /* 0x0000000003007211 */ /* 0x001fca00078ec0ff */
[----:B------:R0:W1:Y:S01]  /*6990*/  LDS.128 R4, [R0+0x288d0] ;  /* 0x0288d00000047984 */ /* 0x0000620000000c00 */
[----:B------:R-:W-:Y:S06]  /*69a0*/  BAR.ARV 0x4, 0x180 ;  /* 0x0106000000007b1d */ /* 0x000fec0000002000 */
[----:B------:R-:W-:Y:S05]  /*69b0*/  @P0 BRA `(.L_x_6695) ;  /* 0x00000020001c0947 */ /* 0x000fea0003800000 */
[----:B------:R-:W2:Y:S01]  /*69c0*/  S2R R3, SR_SWINHI ;  /* 0x0000000000037919 */ /* 0x000ea20000002f00 */
[C---:B------:R-:W-:Y:S01]  /*69d0*/  IMAD.SHL.U32 R105, R22.reuse, 0x4, RZ ;  /* 0x0000000416697824 */ /* 0x040fe200078e00ff */
[----:B------:R-:W-:Y:S01]  /*69e0*/  SHF.L.U64.HI R104, R22, 0x2, R19 ;  /* 0x0000000216687819 */ /* 0x000fe20000010213 */
[----:B------:R-:W-:Y:S01]  /*69f0*/  ULDC.64 UR4, c[0x0][0xc08] ;  /* 0x0003020000047ab9 */ /* 0x000fe20000000a00 */
[----:B------:R-:W-:Y:S02]  /*6a00*/  MOV R88, R0 ;  /* 0x0000000000587202 */ /* 0x000fe40000000f00 */
[----:B--2---:R-:W-:-:S03]  /*6a10*/  MOV R89, R3 ;  /* 0x0000000300597202 */ /* 0x004fc60000000f00 */
[----:B------:R-:W-:-:S03]  /*6a20*/  IMAD.WIDE R12, R225, 0x2, R88 ;  /* 0x00000002e10c7825 */ /* 0x000fc600078e0258 */
[C---:B------:R-:W-:Y:S02]  /*6a30*/  LOP3.LUT R3, R12.reuse, 0x380, RZ, 0xc0, !PT ;  /* 0x000003800c037812 */ /* 0x040fe400078ec0ff */
[C---:B------:R-:W-:Y:S02]  /*6a40*/  IADD3 R15, P2, R12.reuse, 0x4020, RZ ;  /* 0x000040200c0f7810 */ /* 0x040fe40007f5e0ff */
[----:B------:R-:W-:Y:S02]  /*6a50*/  SHF.R.U64 R3, R3, 0x3, RZ ;  /* 0x0000000303037819 */ /* 0x000fe400000012ff */
[C---:B------:R-:W-:Y:S01]  /*6a60*/  IADD3 R8, P3, R12.reuse, 0x4000, RZ ;  /* 0x000040000c087810 */ /* 0x040fe20007f7e0ff */
[--C-:B------:R-:W-:Y:S01]  /*6a70*/  IMAD.X R33, RZ, RZ, R13.reuse, P2 ;  /* 0x000000ffff217224 */ /* 0x100fe200010e060d */
[----:B------:R-:W-:Y:S01]  /*6a80*/  BAR.SYNC.DEFER_BLOCKING 0x1, 0x100 ;  /* 0x0044000000007b1d */ /* 0x000fe20000010000 */
[C---:B------:R-:W-:Y:S02]  /*6a90*/  IADD3 R101, P0, R12.reuse, 0x4060, RZ ;  /* 0x000040600c657810 */ /* 0x040fe40007f1e0ff */
[C---:B------:R-:W-:Y:S01]  /*6aa0*/  IADD3 R99, P1, R12.reuse, 0x4040, RZ ;  /* 0x000040400c637810 */ /* 0x040fe20007f3e0ff */
[--C-:B------:R-:W-:Y:S01]  /*6ab0*/  IMAD.X R29, RZ, RZ, R13.reuse, P3 ;  /* 0x000000ffff1d7224 */ /* 0x100fe200018e060d */
[C---:B-1----:R-:W-:Y:S01]  /*6ac0*/  IADD3 R4, P6, R12.reuse, 0x20, RZ ;  /* 0x000000200c047810 */ /* 0x042fe20007fde0ff */
[--C-:B------:R-:W-:Y:S01]  /*6ad0*/  IMAD.X R31, RZ, RZ, R13.reuse, P0 ;  /* 0x000000ffff1f7224 */ /* 0x100fe200000e060d */
[C---:B------:R-:W-:Y:S01]  /*6ae0*/  IADD3 R35, P4, R12.reuse, 0x60, RZ ;  /* 0x000000600c237810 */ /* 0x040fe20007f9e0ff */
[----:B------:R-:W-:Y:S01]  /*6af0*/  IMAD.X R27, RZ, RZ, R13, P1 ;  /* 0x000000ffff1b7224 */ /* 0x000fe200008e060d */
[----:B------:R-:W-:-:S02]  /*6b00*/  IADD3 R17, P5, R12, 0x40, RZ ;  /* 0x000000400c117810 */ /* 0x000fc40007fbe0ff */
[----:B------:R-:W-:Y:S01]  /*6b10*/  LOP3.LUT R12, R3, R12, RZ, 0x3c, !PT ;  /* 0x0000000c030c7212 */ /* 0x000fe200078e3cff */
[--C-:B------:R-:W-:Y:S01]  /*6b20*/  IMAD.X R11, RZ, RZ, R13.reuse, P4 ;  /* 0x000000ffff0b7224 */ /* 0x100fe200020e060d */
[----:B------:R-:W-:Y:S01]  /*6b30*/  LOP3.LUT R10, R15, 0x380, RZ, 0xc0, !PT ;  /* 0x000003800f0a7812 */ /* 0x000fe200078ec0ff */
[----:B------:R-:W-:Y:S01]  /*6b40*/  IMAD.X R9, RZ, RZ, R13, P5 ;  /* 0x000000ffff097224 */ /* 0x000fe200028e060d */
[----:B------:R-:W-:Y:S02]  /*6b50*/  LOP3.LUT R3, R8, 0x380, RZ, 0xc0, !PT ;  /* 0x0000038008037812 */ /* 0x000fe400078ec0ff */
[----:B------:R-:W-:Y:S02]  /*6b60*/  SHF.R.U64 R10, R10, 0x3, RZ ;  /* 0x000000030a0a7819 */ /* 0x000fe400000012ff */
[----:B------:R-:W-:Y:S02]  /*6b70*/  SHF.R.U64 R3, R3, 0x3, RZ ;  /* 0x0000000303037819 */ /* 0x000fe400000012ff */
[----:B------:R-:W-:-:S02]  /*6b80*/  LOP3.LUT R14, R99, 0x380, RZ, 0xc0, !PT ;  /* 0x00000380630e7812 */ /* 0x000fc400078ec0ff */
[----:B------:R-:W-:Y:S02]  /*6b90*/  LOP3.LUT R32, R10, R15, RZ, 0x3c, !PT ;  /* 0x0000000f0a207212 */ /* 0x000fe400078e3cff */
[----:B------:R-:W-:Y:S02]  /*6ba0*/  LOP3.LUT R28, R3, R8, RZ, 0x3c, !PT ;  /* 0x00000008031c7212 */ /* 0x000fe400078e3cff */
[----:B------:R-:W-:Y:S02]  /*6bb0*/  LOP3.LUT R24, R101, 0x380, RZ, 0xc0, !PT ;  /* 0x0000038065187812 */ /* 0x000fe400078ec0ff */
[----:B------:R-:W-:Y:S02]  /*6bc0*/  LOP3.LUT R10, R35, 0x380, RZ, 0xc0, !PT ;  /* 0x00000380230a7812 */ /* 0x000fe400078ec0ff */
[----:B------:R-:W-:Y:S02]  /*6bd0*/  LOP3.LUT R8, R17, 0x380, RZ, 0xc0, !PT ;  /* 0x0000038011087812 */ /* 0x000fe400078ec0ff */
[----:B------:R-:W-:-:S02]  /*6be0*/  LOP3.LUT R3, R4, 0x380, RZ, 0xc0, !PT ;  /* 0x0000038004037812 */ /* 0x000fc400078ec0ff */
[----:B------:R-:W-:Y:S02]  /*6bf0*/  SHF.R.U64 R14, R14, 0x3, RZ ;  /* 0x000000030e0e7819 */ /* 0x000fe400000012ff */
[----:B------:R-:W-:Y:S02]  /*6c00*/  SHF.R.U64 R24, R24, 0x3, RZ ;  /* 0x0000000318187819 */ /* 0x000fe400000012ff */
[----:B------:R-:W-:Y:S02]  /*6c10*/  SHF.R.U64 R10, R10, 0x3, RZ ;  /* 0x000000030a0a7819 */ /* 0x000fe400000012ff */
[----:B------:R-:W-:Y:S02]  /*6c20*/  SHF.R.U64 R8, R8, 0x3, RZ ;  /* 0x0000000308087819 */ /* 0x000fe400000012ff */
[----:B------:R-:W-:Y:S02]  /*6c30*/  SHF.R.U64 R3, R3, 0x3, RZ ;  /* 0x0000000303037819 */ /* 0x000fe400000012ff */
[----:B------:R-:W-:-:S02]  /*6c40*/  IADD3.X R25, RZ, R13, RZ, P6, !PT ;  /* 0x0000000dff197210 */ /* 0x000fc400037fe4ff */
[----:B------:R-:W-:Y:S02]  /*6c50*/  LOP3.LUT R26, R14, R99, RZ, 0x3c, !PT ;  /* 0x000000630e1a7212 */ /* 0x000fe400078e3cff */
[----:B------:R-:W-:Y:S01]  /*6c60*/  MOV R34, R12 ;  /* 0x0000000c00227202 */ /* 0x000fe20000000f00 */
[----:B------:R-:W1:Y:S01]  /*6c70*/  LDC.64 R98, c[0x0][0xc00] ;  /* 0x00030000ff627b82 */ /* 0x000e620000000a00 */
[----:B------:R-:W-:Y:S02]  /*6c80*/  LOP3.LUT R30, R24, R101, RZ, 0x3c, !PT ;  /* 0x00000065181e7212 */ /* 0x000fe400078e3cff */
[----:B------:R-:W-:Y:S02]  /*6c90*/  F2FP.BF16.F32.PACK_AB R12, R21, R20 ;  /* 0x00000014150c723e */ /* 0x000fe400000010ff */
[----:B------:R-:W-:Y:S02]  /*6ca0*/  F2FP.BF16.F32.PACK_AB R13, R67, R66 ;  /* 0x00000042430d723e */ /* 0x000fe400000010ff */
[----:B------:R-:W-:-:S02]  /*6cb0*/  F2FP.BF16.F32.PACK_AB R14, R37, R36 ;  /* 0x00000024250e723e */ /* 0x000fc400000010ff */
[----:B------:R-:W-:Y:S02]  /*6cc0*/  F2FP.BF16.F32.PACK_AB R15, R69, R68 ;  /* 0x00000044450f723e */ /* 0x000fe400000010ff */
[----:B------:R-:W-:Y:S02]  /*6cd0*/  LOP3.LUT R10, R10, R35, RZ, 0x3c, !PT ;  /* 0x000000230a0a7212 */ /* 0x000fe400078e3cff */
[----:B------:R-:W-:Y:S01]  /*6ce0*/  LOP3.LUT R8, R8, R17, RZ, 0x3c, !PT ;  /* 0x0000001108087212 */ /* 0x000fe200078e3cff */
[----:B------:R2:W-:Y:S01]  /*6cf0*/  STSM.16.M88.4 [R34], R12 ;  /* 0x0000000c22007844 */ /* 0x0005e20000000200 */
[----:B------:R-:W-:Y:S02]  /*6d00*/  LOP3.LUT R24, R3, R4, RZ, 0x3c, !PT ;  /* 0x0000000403187212 */ /* 0x000fe400078e3cff */
[----:B------:R-:W-:Y:S02]  /*6d10*/  MOV R101, R10 ;  /* 0x0000000a00657202 */ /* 0x000fe40000000f00 */
[----:B------:R-:W-:-:S02]  /*6d20*/  MOV R102, R8 ;  /* 0x0000000800667202 */ /* 0x000fc40000000f00 */
[----:B------:R-:W-:Y:S02]  /*6d30*/  MOV R103, R24 ;  /* 0x0000001800677202 */ /* 0x000fe40000000f00 */
[----:B------:R-:W-:Y:S02]  /*6d40*/  F2FP.BF16.F32.PACK_AB R8, R39, R38 ;  /* 0x000000262708723e */ /* 0x000fe400000010ff */
[----:B------:R-:W-:Y:S02]  /*6d50*/  F2FP.BF16.F32.PACK_AB R9, R71, R70 ;  /* 0x000000464709723e */ /* 0x000fe400000010ff */
[----:B------:R-:W-:Y:S02]  /*6d60*/  F2FP.BF16.F32.PACK_AB R10, R41, R40 ;  /* 0x00000028290a723e */ /* 0x000fe400000010ff */
[----:B------:R-:W-:Y:S02]  /*6d70*/  F2FP.BF16.F32.PACK_AB R11, R73, R72 ;  /* 0x00000048490b723e */ /* 0x000fe400000010ff */
[----:B--2---:R-:W-:-:S02]  /*6d80*/  F2FP.BF16.F32.PACK_AB R12, R43, R42 ;  /* 0x0000002a2b0c723e */ /* 0x004fc400000010ff */
[----:B------:R-:W-:Y:S01]  /*6d90*/  F2FP.BF16.F32.PACK_AB R13, R75, R74 ;  /* 0x0000004a4b0d723e */ /* 0x000fe200000010ff */
[----:B------:R2:W-:Y:S01]  /*6da0*/  STSM.16.M88.4 [R103], R8 ;  /* 0x0000000867007844 */ /* 0x0005e20000000200 */
[----:B------:R-:W-:Y:S02]  /*6db0*/  F2FP.BF16.F32.PACK_AB R14, R45, R44 ;  /* 0x0000002c2d0e723e */ /* 0x000fe400000010ff */
[----:B------:R-:W-:Y:S02]  /*6dc0*/  F2FP.BF16.F32.PACK_AB R15, R77, R76 ;  /* 0x0000004c4d0f723e */ /* 0x000fe400000010ff */
[----:B------:R-:W-:Y:S02]  /*6dd0*/  MOV R17, R26 ;  /* 0x0000001a00117202 */ /* 0x000fe40000000f00 */
[----:B------:R-:W-:Y:S01]  /*6de0*/  MOV R3, R30 ;  /* 0x0000001e00037202 */ /* 0x000fe20000000f00 */
[----:B------:R3:W-:Y:S01]  /*6df0*/  STSM.16.M88.4 [R102], R12 ;  /* 0x0000000c66007844 */ /* 0x0007e20000000200 */
[----:B------:R-:W-:-:S02]  /*6e00*/  MOV R4, R28 ;  /* 0x0000001c00047202 */ /* 0x000fc40000000f00 */
[----:B------:R-:W-:Y:S02]  /*6e10*/  F2FP.BF16.F32.PACK_AB R24, R47, R46 ;  /* 0x0000002e2f18723e */ /* 0x000fe400000010ff */
        /* <DEDUP_REMOVED lines=8> */
[----:B------:R-:W-:Y:S02]  /*6ea0*/  MOV R100, R32 ;  /* 0x0000002000647202 */ /* 0x000fe40000000f00 */
[----:B------:R-:W-:Y:S01]  /*6eb0*/  F2FP.BF16.F32.PACK_AB R32, R55, R54 ;  /* 0x000000363720723e */ /* 0x000fe200000010ff */
[----:B------:R4:W-:Y:S01]  /*6ec0*/  STSM.16.M88.4 [R4], R28 ;  /* 0x0000001c04007844 */ /* 0x0009e20000000200 */
[----:B------:R-:W-:Y:S02]  /*6ed0*/  F2FP.BF16.F32.PACK_AB R33, R87, R86 ;  /* 0x000000565721723e */ /* 0x000fe400000010ff */
[----:B------:R-:W-:Y:S02]  /*6ee0*/  F2FP.BF16.F32.PACK_AB R34, R57, R56 ;  /* 0x000000383922723e */ /* 0x000fe400000010ff */
[----:B------:R-:W-:-:S02]  /*6ef0*/  F2FP.BF16.F32.PACK_AB R35, R91, R90 ;  /* 0x0000005a5b23723e */ /* 0x000fc400000010ff */
[----:B--2---:R-:W-:Y:S02]  /*6f00*/  F2FP.BF16.F32.PACK_AB R8, R59, R58 ;  /* 0x0000003a3b08723e */ /* 0x004fe400000010ff */
[----:B------:R-:W-:Y:S01]  /*6f10*/  F2FP.BF16.F32.PACK_AB R9, R93, R92 ;  /* 0x0000005c5d09723e */ /* 0x000fe200000010ff */
[----:B------:R-:W-:Y:S01]  /*6f20*/  STSM.16.M88.4 [R100], R32 ;  /* 0x0000002064007844 */ /* 0x000fe20000000200 */
[----:B------:R-:W-:Y:S02]  /*6f30*/  F2FP.BF16.F32.PACK_AB R10, R61, R60 ;  /* 0x0000003c3d0a723e */ /* 0x000fe400000010ff */
[----:B------:R-:W-:Y:S02]  /*6f40*/  F2FP.BF16.F32.PACK_AB R11, R95, R94 ;  /* 0x0000005e5f0b723e */ /* 0x000fe400000010ff */
[----:B---3--:R-:W-:Y:S01]  /*6f50*/  F2FP.BF16.F32.PACK_AB R12, R63, R62 ;  /* 0x0000003e3f0c723e */ /* 0x008fe200000010ff */
[----:B----4-:R-:W-:Y:S01]  /*6f60*/  IMAD.MOV.U32 R4, RZ, RZ, RZ ;  /* 0x000000ffff047224 */ /* 0x010fe200078e00ff */
[----:B------:R-:W-:Y:S01]  /*6f70*/  F2FP.BF16.F32.PACK_AB R13, R97, R96 ;  /* 0x00000060610d723e */ /* 0x000fe200000010ff */
[----:B------:R2:W-:Y:S01]  /*6f80*/  STSM.16.M88.4 [R17], R8 ;  /* 0x0000000811007844 */ /* 0x0005e20000000200 */
[----:B------:R-:W-:-:S02]  /*6f90*/  F2FP.BF16.F32.PACK_AB R14, R65, R64 ;  /* 0x00000040410e723e */ /* 0x000fc400000010ff */
[----:B------:R-:W-:Y:S02]  /*6fa0*/  F2FP.BF16.F32.PACK_AB R15, R151, R150 ;  /* 0x00000096970f723e */ /* 0x000fe400000010ff */
[----:B-1----:R-:W-:Y:S02]  /*6fb0*/  ISETP.NE.U32.AND P0, PT, R98, RZ, PT ;  /* 0x000000ff6200720c */ /* 0x002fe40003f05070 */
[----:B------:R-:W-:Y:S01]  /*6fc0*/  IADD3 R24, P1, R105, R98, RZ ;  /* 0x0000006269187210 */ /* 0x000fe20007f3e0ff */
[----:B------:R1:W-:Y:S01]  /*6fd0*/  STSM.16.M88.4 [R3], R12 ;  /* 0x0000000c03007844 */ /* 0x0003e20000000200 */
[----:B------:R-:W-:Y:S01]  /*6fe0*/  BAR.SYNC.DEFER_BLOCKING 0x1, 0x100 ;  /* 0x0044000000007b1d */ /* 0x000fe20000010000 */
[----:B------:R-:W-:Y:S02]  /*6ff0*/  ISETP.NE.AND.EX P0, PT, R99, RZ, PT, P0 ;  /* 0x000000ff6300720c */ /* 0x000fe40003f05300 */
[----:B------:R-:W-:-:S05]  /*7000*/  IMAD.X R25, R104, 0x1, R99, P1 ;  /* 0x0000000168197824 */ /* 0x000fca00008e0663 */
[----:B--2---:R-:W2:Y:S08]  /*7010*/  LDC R9, c[0x0][0xad4] ;  /* 0x0002b500ff097b82 */ /* 0x004eb00000000800 */
[----:B-1----:R-:W1:Y:S01]  /*7020*/  LDC R3, c[0x0][0xbe8] ;  /* 0x0002fa00ff037b82 */ /* 0x002e620000000800 */
[----:B------:R-:W3:Y:S01]  /*7030*/  @P0 LDG.E R4, desc[UR36][R24.64] ;  /* 0x0000002418040981 */ /* 0x000ee2000c1e1900 */
[----:B------:R-:W-:-:S04]  /*7040*/  ISETP.NE.U32.AND P1, PT, RZ, UR4, PT ;  /* 0x00000004ff007c0c */ /* 0x000fc8000bf25070 */
[----:B------:R-:W-:Y:S01]  /*7050*/  ISETP.NE.AND.EX P1, PT, RZ, UR5, PT, P1 ;  /* 0x00000005ff007c0c */ /* 0x000fe2000bf25310 */
[----:B------:R-:W-:-:S12]  /*7060*/  IMAD.MOV.U32 R29, RZ, RZ, 0x9b8 ;  /* 0x000009b8ff1d7424 */ /* 0x000fd800078e00ff */
[----:B------:R-:W-:Y:S01]  /*7070*/  @P1 IADD3 R26, P2, R105, UR4, RZ ;  /* 0x00000004691a1c10 */ /* 0x000fe2000ff5e0ff */
[----:B------:R-:W-:Y:S01]  /*7080*/  ULDC UR4, c[0x0][0xa88] ;  /* 0x0002a20000047ab9 */ /* 0x000fe20000000800 */
[----:B-1----:R-:W-:Y:S01]  /*7090*/  ISETP.NE.AND P4, PT, R3, 0x1, PT ;  /* 0x000000010300780c */ /* 0x002fe20003f85270 */
[----:B------:R-:W-:Y:S01]  /*70a0*/  IMAD.U32 R28, RZ, RZ, UR4 ;  /* 0x00000004ff1c7e24 */ /* 0x000fe2000f8e00ff */
[----:B------:R-:W-:Y:S02]  /*70b0*/  @P1 IADD3.X R27, R104, UR5, RZ, P2, !PT ;  /* 0x00000005681b1c10 */ /* 0x000fe400097fe4ff */
[----:B------:R-:W-:-:S03]  /*70c0*/  ISETP.NE.AND P2, PT, R18, RZ, PT ;  /* 0x000000ff1200720c */ /* 0x000fc60003f45270 */
[----:B------:R1:W5:Y:S01]  /*70d0*/  @P1 LDG.E R28, desc[UR36][R26.64] ;  /* 0x000000241a1c1981 */ /* 0x000362000c1e1900 */
[----:B--2---:R-:W-:Y:S02]  /*70e0*/  SEL R9, R18, R9, P2 ;  /* 0x0000000912097207 */ /* 0x004fe40001000000 */
[----:B------:R-:W-:Y:S02]  /*70f0*/  ISETP.NE.U32.AND P2, PT, R98, RZ, PT ;  /* 0x000000ff6200720c */ /* 0x000fe40003f45070 */
[----:B------:R-:W-:Y:S01]  /*7100*/  ISETP.GT.AND P3, PT, R9, 0x1, PT ;  /* 0x000000010900780c */ /* 0x000fe20003f64270 */
[----:B------:R-:W2:Y:S01]  /*7110*/  @P4 LDC R33, c[0x0][0xbf0] ;  /* 0x0002fc00ff214b82 */ /* 0x000ea20000000800 */
[----:B------:R-:W-:Y:S01]  /*7120*/  ISETP.NE.AND.EX P2, PT, R99, RZ, PT, P2 ;  /* 0x000000ff6300720c */ /* 0x000fe20003f45320 */
[----:B------:R-:W-:Y:S01]  /*7130*/  IMAD R99, R16, 0x80, R224 ;  /* 0x0000008010637824 */ /* 0x000fe200078e02e0 */
[----:B------:R-:W-:Y:S02]  /*7140*/  SEL R29, R29, 0x978, P3 ;  /* 0x000009781d1d7807 */ /* 0x000fe40001800000 */
[----:B------:R-:W-:-:S02]  /*7150*/  SEL R22, R22, RZ, !P2 ;  /* 0x000000ff16167207 */ /* 0x000fc40005000000 */
[----:B------:R-:W-:Y:S01]  /*7160*/  SEL R19, R19, RZ, !P2 ;  /* 0x000000ff13137207 */ /* 0x000fe20005000000 */
[----:B------:R-:W4:Y:S01]  /*7170*/  LDC.64 R14, c[0x0][R29+0x220] ;  /* 0x000088001d0e7b82 */ /* 0x000f220000000a00 */
[----:B------:R-:W-:-:S07]  /*7180*/  SEL R17, R202, RZ, P3 ;  /* 0x000000ffca117207 */ /* 0x000fce0001800000 */
[----:B------:R-:W0:Y:S08]  /*7190*/  LDC.64 R10, c[0x0][R29+0x218] ;  /* 0x000086001d0a7b82 */ /* 0x000e300000000a00 */
[----:B-1----:R-:W1:Y:S08]  /*71a0*/  @P4 LDC R26, c[0x0][0xbec] ;  /* 0x0002fb00ff1a4b82 */ /* 0x002e700000000800 */
[----:B------:R-:W2:Y:S01]  /*71b0*/  LDC.64 R8, c[0x0][0xba8] ;  /* 0x0002ea00ff087b82 */ /* 0x000ea20000000a00 */
[----:B----4-:R-:W-:-:S04]  /*71c0*/  IMAD R15, R15, R22, RZ ;  /* 0x000000160f0f7224 */ /* 0x010fc800078e02ff */
[C---:B------:R-:W-:Y:S02]  /*71d0*/  IMAD R31, R14.reuse, R19, R15 ;  /* 0x000000130e1f7224 */ /* 0x040fe400078e020f */
[----:B------:R-:W-:Y:S01]  /*71e0*/  IMAD.WIDE.U32 R14, R14, R22, RZ ;  /* 0x000000160e0e7225 */ /* 0x000fe200078e00ff */
[----:B------:R-:W4:Y:S03]  /*71f0*/  LDC.64 R12, c[0x0][R29+0x228] ;  /* 0x00008a001d0c7b82 */ /* 0x000f260000000a00 */
[-C--:B0-----:R-:W-:Y:S02]  /*7200*/  IMAD R27, R11, R2.reuse, RZ ;  /* 0x000000020b1b7224 */ /* 0x081fe400078e02ff */
[----:B------:R-:W-:-:S03]  /*7210*/  IMAD.WIDE.U32 R18, R10, R2, RZ ;  /* 0x000000020a127225 */ /* 0x000fc600078e00ff */
[----:B------:R-:W0:Y:S01]  /*7220*/  LDC.64 R10, c[0x0][R29+0x210] ;  /* 0x000084001d0a7b82 */ /* 0x000e220000000a00 */
[----:B------:R-:W-:Y:S02]  /*7230*/  IMAD.IADD R35, R19, 0x1, R27 ;  /* 0x0000000113237824 */ /* 0x000fe400078e021b */
[----:B------:R-:W-:Y:S02]  /*7240*/  IMAD.IADD R31, R15, 0x1, R31 ;  /* 0x000000010f1f7824 */ /* 0x000fe400078e021f */
[----:B------:R-:W-:-:S03]  /*7250*/  IMAD.MOV.U32 R15, RZ, RZ, R99 ;  /* 0x000000ffff0f7224 */ /* 0x000fc600078e0063 */
[----:B--2---:R-:W2:Y:S01]  /*7260*/  @!P3 LDC R8, c[0x0][0xb50] ;  /* 0x0002d400ff08bb82 */ /* 0x004ea20000000800 */
[----:B----4-:R-:W-:-:S07]  /*7270*/  IMAD R27, R13, R17, RZ ;  /* 0x000000110d1b7224 */ /* 0x010fce00078e02ff */
[----:B------:R-:W4:Y:S01]  /*7280*/  @!P3 LDC R9, c[0x0][0xb54] ;  /* 0x0002d500ff09bb82 */ /* 0x000f220000000800 */
[----:B------:R-:W-:-:S04]  /*7290*/  IMAD.WIDE.U32 R12, R12, R17, RZ ;  /* 0x000000110c0c7225 */ /* 0x000fc800078e00ff */
[----:B------:R-:W-:Y:S01]  /*72a0*/  IMAD.IADD R27, R13, 0x1, R27 ;  /* 0x000000010d1b7824 */ /* 0x000fe200078e021b */
[--C-:B---3--:R-:W-:Y:S01]  /*72b0*/  IADD3 R19, P2, P5, R14, R18, R4.reuse ;  /* 0x000000120e137210 */ /* 0x108fe20007d5e004 */
[----:B-1----:R-:W-:Y:S01]  /*72c0*/  @P4 IMAD.HI.U32 R14, R99, R26, RZ ;  /* 0x0000001a630e4227 */ /* 0x002fe200078e00ff */
        /* <DEDUP_REMOVED lines=8> */
[----:B0-----:R-:W-:Y:S01]  /*7350*/  IMAD R11, R11, R15, RZ ;  /* 0x0000000f0b0b7224 */ /* 0x001fe200078e02ff */
[----:B------:R-:W-:-:S05]  /*7360*/  SHF.R.S32.HI R17, RZ, 0x1f, R15 ;  /* 0x0000001fff117819 */ /* 0x000fca000001140f */
[C---:B------:R-:W-:Y:S02]  /*7370*/  IMAD R17, R10.reuse, R17, R11 ;  /* 0x000000110a117224 */ /* 0x040fe400078e020b */
[----:B------:R-:W-:-:S04]  /*7380*/  IMAD.WIDE.U32 R10, R10, R15, R12 ;  /* 0x0000000f0a0a7225 */ /* 0x000fc800078e000c */
[----:B------:R-:W-:Y:S01]  /*7390*/  IMAD.IADD R11, R11, 0x1, R17 ;  /* 0x000000010b0b7824 */ /* 0x000fe200078e0211 */
[----:B--2---:R-:W-:-:S04]  /*73a0*/  LEA R13, P2, R10, R8, 0x2 ;  /* 0x000000080a0d7211 */ /* 0x004fc800078410ff */
[----:B----4-:R-:W-:Y:S01]  /*73b0*/  LEA.HI.X R14, R10, R9, R11, 0x2, P2 ;  /* 0x000000090a0e7211 */ /* 0x010fe200010f140b */
[----:B------:R-:W-:Y:S08]  /*73c0*/  @P1 BRA `(.L_x_6696) ;  /* 0x0000000000101947 */ /* 0x000ff00003800000 */
[----:B------:R-:W-:Y:S05]  /*73d0*/  @!P0 BRA `(.L_x_6696) ;  /* 0x00000000000c8947 */ /* 0x000fea0003800000 */
[----:B------:R-:W2:Y:S04]  /*73e0*/  LDG.E R9, desc[UR36][R24.64] ;  /* 0x0000002418097981 */ /* 0x000ea8000c1e1900 */
[----:B-----5:R-:W2:Y:S02]  /*73f0*/  LDG.E R28, desc[UR36][R24.64+0x4] ;  /* 0x00000424181c7981 */ /* 0x020ea4000c1e1900 */
[----:B--2---:R-:W-:-:S07]  /*7400*/  IMAD.IADD R28, R28, 0x1, -R9 ;  /* 0x000000011c1c7824 */ /* 0x004fce00078e0a09 */
.L_x_6696:
[----:B------:R-:W-:Y:S01]  /*7410*/  SHFL.IDX PT, R8, R13, RZ, 0x1c1f ;  /* 0x001c1fff0d087589 */ /* 0x000fe200000e0000 */
[----:B------:R-:W-:Y:S01]  /*7420*/  IMAD R24, R16, 0x80, R223 ;  /* 0x0000008010187824 */ /* 0x000fe200078e02df */
[----:B------:R-:W-:Y:S01]  /*7430*/  LOP3.LUT P0, RZ, R206, 0x3, RZ, 0xc0, !PT ;  /* 0x00000003ceff7812 */ /* 0x000fe2000780c0ff */
[----:B-----5:R-:W-:Y:S01]  /*7440*/  IMAD R17, R28, R3, RZ ;  /* 0x000000031c117224 */ /* 0x020fe200078e02ff */
[----:B------:R-:W0:Y:S02]  /*7450*/  SHFL.IDX PT, R9, R14, RZ, 0x1c1f ;  /* 0x001c1fff0e097589 */ /* 0x000e2400000e0000 */
[C---:B------:R-:W-:Y:S02]  /*7460*/  IADD3 R12, R24.reuse, 0x8, RZ ;  /* 0x00000008180c7810 */ /* 0x040fe40007ffe0ff */
[----:B------:R-:W-:Y:S01]  /*7470*/  SHFL.IDX PT, R10, R13, 0x1, 0x1c1f ;  /* 0x003c1f000d0a7f89 */ /* 0x000fe200000e0000 */
[-C--:B------:R-:W-:Y:S02]  /*7480*/  ISETP.GE.OR P1, PT, R24, R17.reuse, P0 ;  /* 0x000000111800720c */ /* 0x080fe40000726670 */
[-C--:B------:R-:W-:Y:S01]  /*7490*/  ISETP.GE.OR P0, PT, R12, R17.reuse, P0 ;  /* 0x000000110c00720c */ /* 0x080fe20000706670 */
[----:B------:R-:W1:Y:S01]  /*74a0*/  SHFL.IDX PT, R11, R14, 0x1, 0x1c1f ;  /* 0x003c1f000e0b7f89 */ /* 0x000e6200000e0000 */
[----:B------:R-:W-:-:S09]  /*74b0*/  ISETP.GE.AND P2, PT, R24, R17, PT ;  /* 0x000000111800720c */ /* 0x000fd20003f46270 */
[----:B0-----:R0:W-:Y:S04]  /*74c0*/  @!P1 ST.E desc[UR36][R8.64], R156 ;  /* 0x0000009c08009985 */ /* 0x0011e8000c101924 */
[----:B-1----:R0:W-:Y:S01]  /*74d0*/  @!P0 ST.E desc[UR36][R10.64], R157 ;  /* 0x0000009d0a008985 */ /* 0x0021e2000c101924 */
[----:B------:R-:W-:Y:S01]  /*74e0*/  ISETP.GE.AND P0, PT, R12, R17, PT ;  /* 0x000000110c00720c */ /* 0x000fe20003f06270 */
[----:B------:R-:W-:-:S12]  /*74f0*/  @P3 BRA `(.L_x_6697) ;  /* 0x00000008007c3947 */ /* 0x000fd80003800000 */
[----:B0-----:R-:W-:Y:S01]  /*7500*/  IMAD R9, R204, 0x40, R153 ;  /* 0x00000040cc097824 */ /* 0x001fe200078e0299 */
[----:B------:R-:W0:Y:S01]  /*7510*/  @P4 LDC R51, c[0x0][0xbec] ;  /* 0x0002fb00ff334b82 */ /* 0x000e220000000800 */
[----:B------:R-:W-:Y:S02]  /*7520*/  ULDC.64 UR4, c[0x0][0xaa0] ;  /* 0x0002a80000047ab9 */ /* 0x000fe40000000a00 */
[----:B------:R-:W-:-:S04]  /*7530*/  IMAD.WIDE R88, R9, 0x2, R88 ;  /* 0x0000000209587825 */ /* 0x000fc800078e0258 */
[----:B------:R-:W-:Y:S01]  /*7540*/  IMAD R19, R18, UR4, RZ ;  /* 0x0000000412137c24 */ /* 0x000fe2000f8e02ff */
[----:B------:R-:W1:Y:S01]  /*7550*/  @P4 LDC R53, c[0x0][0xbf0] ;  /* 0x0002fc00ff354b82 */ /* 0x000e620000000800 */
[----:B------:R-:W-:Y:S02]  /*7560*/  IADD3 R13, P6, R88, 0x1000, RZ ;  /* 0x00001000580d7810 */ /* 0x000fe40007fde0ff */
[----:B------:R-:W-:Y:S01]  /*7570*/  IMAD R21, R4, UR5, R19 ;  /* 0x0000000504157c24 */ /* 0x000fe2000f8e0213 */
[----:B------:R-:W-:Y:S01]  /*7580*/  IADD3 R25, P5, R88, 0x2000, RZ ;  /* 0x0000200058197810 */ /* 0x000fe20007fbe0ff */
[----:B------:R-:W-:Y:S01]  /*7590*/  IMAD.WIDE.U32 R18, R4, UR4, RZ ;  /* 0x0000000404127c25 */ /* 0x000fe2000f8e00ff */
[----:B------:R-:W-:Y:S01]  /*75a0*/  LOP3.LUT R12, R13, 0x380, RZ, 0xc0, !PT ;  /* 0x000003800d0c7812 */ /* 0x000fe200078ec0ff */
[----:B------:R-:W-:Y:S01]  /*75b0*/  ULDC.64 UR4, c[0x0][0xae8] ;  /* 0x0002ba0000047ab9 */ /* 0x000fe20000000a00 */
[----:B------:R-:W-:Y:S01]  /*75c0*/  IADD3 R29, P3, R88, 0x3000, RZ ;  /* 0x00003000581d7810 */ /* 0x000fe20007f7e0ff */
[----:B------:R-:W-:Y:S01]  /*75d0*/  IMAD.IADD R19, R19, 0x1, R21 ;  /* 0x0000000113137824 */ /* 0x000fe200078e0215 */
[----:B------:R-:W-:Y:S01]  /*75e0*/  SHF.R.U64 R12, R12, 0x3, RZ ;  /* 0x000000030c0c7819 */ /* 0x000fe200000012ff */
[----:B------:R-:W-:Y:S01]  /*75f0*/  IMAD R21, R154, 0x20, R204 ;  /* 0x000000209a157824 */ /* 0x000fe200078e02cc */
[----:B------:R-:W-:Y:S01]  /*7600*/  IADD3 R33, P2, R88, 0x4000, RZ ;  /* 0x0000400058217810 */ /* 0x000fe20007f5e0ff */
[----:B------:R-:W-:Y:S01]  /*7610*/  IMAD.WIDE.U32 R18, R2, UR4, R18 ;  /* 0x0000000402127c25 */ /* 0x000fe2000f8e0012 */
[----:B------:R-:W-:-:S02]  /*7620*/  LOP3.LUT R12, R12, R13, RZ, 0x3c, !PT ;  /* 0x0000000d0c0c7212 */ /* 0x000fc400078e3cff */
[----:B------:R-:W-:Y:S01]  /*7630*/  IADD3 R37, P1, R88, 0x5000, RZ ;  /* 0x0000500058257810 */ /* 0x000fe20007f3e0ff */
[----:B------:R-:W-:Y:S01]  /*7640*/  IMAD R20, R16, 0x80, R21 ;  /* 0x0000008010147824 */ /* 0x000fe200078e0215 */
[C---:B------:R-:W-:Y:S01]  /*7650*/  IADD3 R41, P0, R88.reuse, 0x6000, RZ ;  /* 0x0000600058297810 */ /* 0x040fe20007f1e0ff */
[----:B------:R-:W-:Y:S01]  /*7660*/  IMAD.X R13, RZ, RZ, R89, P6 ;  /* 0x000000ffff0d7224 */ /* 0x000fe200030e0659 */
[----:B------:R-:W-:Y:S01]  /*7670*/  IADD3 R9, P6, R88, 0x7000, RZ ;  /* 0x0000700058097810 */ /* 0x000fe20007fde0ff */
[----:B------:R-:W-:Y:S01]  /*7680*/  IMAD R19, R2, UR5, R19 ;  /* 0x0000000502137c24 */ /* 0x000fe2000f8e0213 */
[----:B------:R-:W-:Y:S01]  /*7690*/  SHF.R.S32.HI R49, RZ, 0x1f, R22 ;  /* 0x0000001fff317819 */ /* 0x000fe20000011416 */
[----:B0-----:R-:W-:Y:S01]  /*76a0*/  @P4 IMAD.HI.U32 R2, R20, R51, RZ ;  /* 0x0000003314024227 */ /* 0x001fe200078e00ff */
[----:B------:R-:W-:Y:S01]  /*76b0*/  LOP3.LUT R24, R25, 0x380, RZ, 0xc0, !PT ;  /* 0x0000038019187812 */ /* 0x000fe200078ec0ff */
[----:B------:R-:W-:Y:S01]  /*76c0*/  ULDC.64 UR4, c[0x0][0xaf0] ;  /* 0x0002bc0000047ab9 */ /* 0x000fe20000000a00 */
[----:B------:R-:W-:-:S02]  /*76d0*/  LOP3.LUT R28, R29, 0x380, RZ, 0xc0, !PT ;  /* 0x000003801d1c7812 */ /* 0x000fc400078ec0ff */
[----:B------:R-:W-:Y:S02]  /*76e0*/  LOP3.LUT R32, R33, 0x380, RZ, 0xc0, !PT ;  /* 0x0000038021207812 */ /* 0x000fe400078ec0ff */
[----:B------:R-:W-:Y:S01]  /*76f0*/  LOP3.LUT R36, R37, 0x380, RZ, 0xc0, !PT ;  /* 0x0000038025247812 */ /* 0x000fe200078ec0ff */
[----:B------:R-:W-:Y:S01]  /*7700*/  IMAD.MOV.U32 R21, RZ, RZ, R20 ;  /* 0x000000ffff157224 */ /* 0x000fe200078e0014 */
[----:B------:R-:W-:Y:S01]  /*7710*/  LOP3.LUT R40, R41, 0x380, RZ, 0xc0, !PT ;  /* 0x0000038029287812 */ /* 0x000fe200078ec0ff */
[----:B------:R-:W-:Y:S01]  /*7720*/  IMAD.X R45, RZ, RZ, R89, P6 ;  /* 0x000000ffff2d7224 */ /* 0x000fe200030e0659 */
[----:B------:R-:W-:Y:S02]  /*7730*/  LOP3.LUT R8, R9, 0x380, RZ, 0xc0, !PT ;  /* 0x0000038009087812 */ /* 0x000fe400078ec0ff */
[----:B------:R-:W-:Y:S01]  /*7740*/  LOP3.LUT R11, R88, 0x380, RZ, 0xc0, !PT ;  /* 0x00000380580b7812 */ /* 0x000fe200078ec0ff */
[----:B------:R-:W-:Y:S01]  /*7750*/  IMAD R49, R49, UR4, RZ ;  /* 0x0000000431317c24 */ /* 0x000fe2000f8e02ff */
[----:B------:R-:W-:Y:S01]  /*7760*/  SHF.R.U64 R24, R24, 0x3, RZ ;  /* 0x0000000318187819 */ /* 0x000fe200000012ff */
[----:B------:R-:W5:Y:S01]  /*7770*/  LD.E.128 R12, desc[UR36][R12.64] ;  /* 0x000000240c0c7980 */ /* 0x000f62000c101d00 */
[----:B------:R-:W-:-:S02]  /*7780*/  SHF.R.U64 R28, R28, 0x3, RZ ;  /* 0x000000031c1c7819 */ /* 0x000fc400000012ff */
[----:B------:R-:W-:Y:S02]  /*7790*/  SHF.R.U64 R32, R32, 0x3, RZ ;  /* 0x0000000320207819 */ /* 0x000fe400000012ff */
[----:B------:R-:W-:Y:S02]  /*77a0*/  SHF.R.U64 R36, R36, 0x3, RZ ;  /* 0x0000000324247819 */ /* 0x000fe400000012ff */
[----:B------:R-:W-:Y:S02]  /*77b0*/  SHF.R.U64 R40, R40, 0x3, RZ ;  /* 0x0000000328287819 */ /* 0x000fe400000012ff */
[----:B-1----:R-:W-:Y:S02]  /*77c0*/  @P4 SHF.R.U32.HI R21, RZ, R53, R2 ;  /* 0x00000035ff154219 */ /* 0x002fe40000011602 */
[----:B------:R-:W-:Y:S02]  /*77d0*/  SHF.R.U64 R8, R8, 0x3, RZ ;  /* 0x0000000308087819 */ /* 0x000fe400000012ff */
[----:B------:R-:W-:Y:S01]  /*77e0*/  SHF.R.U64 R11, R11, 0x3, RZ ;  /* 0x000000030b0b7819 */ /* 0x000fe200000012ff */
[----:B------:R-:W-:Y:S01]  /*77f0*/  IMAD R49, R22, UR5, R49 ;  /* 0x0000000516317c24 */ /* 0x000fe2000f8e0231 */
[----:B------:R-:W-:Y:S01]  /*7800*/  LOP3.LUT R24, R24, R25, RZ, 0x3c, !PT ;  /* 0x0000001918187212 */ /* 0x000fe200078e3cff */
[----:B------:R-:W-:Y:S01]  /*7810*/  IMAD.WIDE.U32 R18, R22, UR4, R18 ;  /* 0x0000000416127c25 */ /* 0x000fe2000f8e0012 */
        /* <DEDUP_REMOVED lines=10> */
[----:B------:R-:W-:Y:S01]  /*78c0*/  SHF.R.S32.HI R2, RZ, 0x1f, R21 ;  /* 0x0000001fff027819 */ /* 0x000fe20000011415 */
[----:B------:R-:W-:Y:S01]  /*78d0*/  IMAD.X R41, RZ, RZ, R89, P0 ;  /* 0x000000ffff297224 */ /* 0x000fe200000e0659 */
[----:B------:R-:W-:Y:S01]  /*78e0*/  LOP3.LUT R88, R11, R88, RZ, 0x3c, !PT ;  /* 0x000000580b587212 */ /* 0x000fe200078e3cff */
[----:B------:R-:W-:Y:S01]  /*78f0*/  IMAD.MOV R4, RZ, RZ, -R21 ;  /* 0x000000ffff047224 */ /* 0x000fe200078e0a15 */
[----:B------:R-:W5:Y:S01]  /*7900*/  LD.E.128 R24, desc[UR36][R24.64] ;  /* 0x0000002418187980 */ /* 0x000f62000c101d00 */
[----:B------:R-:W-:-:S02]  /*7910*/  IMAD.IADD R19, R19, 0x1, R49 ;  /* 0x0000000113137824 */ /* 0x000fc400078e0231 */
[----:B------:R-:W-:Y:S01]  /*7920*/  IMAD R49, R3, R4, R20 ;  /* 0x0000000403317224 */ /* 0x000fe200078e0214 */
[----:B------:R0:W5:Y:S01]  /*7930*/  LD.E.128 R8, desc[UR36][R88.64] ;  /* 0x0000002458087980 */ /* 0x000162000c101d00 */
[----:B------:R-:W-:-:S03]  /*7940*/  IMAD R2, R2, UR4, RZ ;  /* 0x0000000402027c24 */ /* 0x000fc6000f8e02ff */
[----:B------:R-:W5:Y:S01]  /*7950*/  LD.E.128 R28, desc[UR36][R28.64] ;  /* 0x000000241c1c7980 */ /* 0x000f62000c101d00 */
[----:B------:R-:W-:-:S03]  /*7960*/  IMAD R51, R21, UR5, R2 ;  /* 0x0000000515337c24 */ /* 0x000fc6000f8e0202 */
[----:B------:R-:W5:Y:S01]  /*7970*/  LD.E.128 R32, desc[UR36][R32.64] ;  /* 0x0000002420207980 */ /* 0x000f62000c101d00 */
[----:B------:R-:W-:-:S03]  /*7980*/  SHF.R.S32.HI R4, RZ, 0x1f, R49 ;  /* 0x0000001fff047819 */ /* 0x000fc60000011431 */
[----:B------:R-:W5:Y:S04]  /*7990*/  LD.E.128 R36, desc[UR36][R36.64] ;  /* 0x0000002424247980 */ /* 0x000f68000c101d00 */
[----:B------:R-:W5:Y:S04]  /*79a0*/  LD.E.128 R40, desc[UR36][R40.64] ;  /* 0x0000002428287980 */ /* 0x000f68000c101d00 */
[----:B------:R-:W5:Y:S01]  /*79b0*/  LD.E.128 R44, desc[UR36][R44.64] ;  /* 0x000000242c2c7980 */ /* 0x000f62000c101d00 */
[----:B------:R-:W-:Y:S01]  /*79c0*/  IMAD.WIDE.U32 R2, R21, UR4, R18 ;  /* 0x0000000415027c25 */ /* 0x000fe2000f8e0012 */
[----:B------:R-:W-:Y:S01]  /*79d0*/  ULDC.64 UR4, c[0x0][0xad8] ;  /* 0x0002b60000047ab9 */ /* 0x000fe20000000a00 */
[----:B------:R-:W-:Y:S01]  /*79e0*/  @!PT LDS RZ, [RZ] ;  /* 0x00000000fffff984 */ /* 0x000fe20000000800 */
[----:B------:R-:W-:Y:S01]  /*79f0*/  @!PT LDS RZ, [RZ] ;  /* 0x00000000fffff984 */ /* 0x000fe20000000800 */
[----:B------:R-:W-:Y:S01]  /*7a00*/  @!PT LDS RZ, [RZ] ;  /* 0x00000000fffff984 */ /* 0x000fe20000000800 */
[----:B------:R-:W-:Y:S01]  /*7a10*/  @!PT LDS RZ, [RZ] ;  /* 0x00000000fffff984 */ /* 0x000fe20000000800 */
[----:B------:R1:W-:Y:S06]  /*7a20*/  MEMBAR.ALL.CTA ;  /* 0x0000000000007992 */ /* 0x0003ec0000008000 */
[----:B-1----:R-:W1:Y:S01]  /*7a30*/  FENCE.VIEW.ASYNC.S ;  /* 0x00000000000073c6 */ /* 0x002e620000000000 */
[----:B------:R-:W-:-:S02]  /*7a40*/  IMAD R20, R16, 0x80, R204 ;  /* 0x0000008010147824 */ /* 0x000fc400078e02cc */
[----:B------:R-:W-:Y:S02]  /*7a50*/  IMAD.IADD R3, R3, 0x1, R51 ;  /* 0x0000000103037824 */ /* 0x000fe400078e0233 */
[----:B------:R-:W-:Y:S01]  /*7a60*/  IMAD R16, R4, UR4, RZ ;  /* 0x0000000404107c24 */ /* 0x000fe2000f8e02ff */
[C---:B------:R-:W-:Y:S01]  /*7a70*/  IADD3 R4, R20.reuse, 0x20, RZ ;  /* 0x0000002014047810 */ /* 0x040fe20007ffe0ff */
[----:B------:R-:W-:Y:S01]  /*7a80*/  IMAD.WIDE.U32 R2, R49, UR4, R2 ;  /* 0x0000000431027c25 */ /* 0x000fe2000f8e0002 */
[----:B------:R-:W-:-:S03]  /*7a90*/  ISETP.GE.AND P2, PT, R20, R17, PT ;  /* 0x000000111400720c */ /* 0x000fc60003f46270 */
[----:B------:R-:W-:Y:S01]  /*7aa0*/  IMAD R19, R49, UR5, R16 ;  /* 0x0000000531137c24 */ /* 0x000fe2000f8e0210 */
[-C--:B------:R-:W-:Y:S01]  /*7ab0*/  ISETP.GE.AND P0, PT, R4, R17.reuse, PT ;  /* 0x000000110400720c */ /* 0x080fe20003f06270 */
[----:B------:R-:W-:Y:S01]  /*7ac0*/  VIADD R0, R0, 0x28820 ;  /* 0x0002882000007836 */ /* 0x000fe20000000000 */
[----:B------:R-:W-:Y:S01]  /*7ad0*/  ULDC.64 UR4, c[0x0][0xa80] ;  /* 0x0002a00000047ab9 */ /* 0x000fe20000000a00 */
[----:B------:R-:W-:Y:S01]  /*7ae0*/  VIADD R4, R20, 0x40 ;  /* 0x0000004014047836 */ /* 0x000fe20000000000 */
[----:B------:R-:W-:Y:S01]  /*7af0*/  LEA R16, P3, R2, UR4, 0x1 ;  /* 0x0000000402107c11 */ /* 0x000fe2000f8608ff */
[----:B------:R-:W-:Y:S01]  /*7b00*/  IMAD.IADD R3, R3, 0x1, R19 ;  /* 0x0000000103037824 */ /* 0x000fe200078e0213 */
[----:B------:R-:W-:Y:S02]  /*7b10*/  PRMT R0, RZ, 0x654, R0 ;  /* 0x00000654ff007816 */ /* 0x000fe40000000000 */
[----:B------:R-:W-:Y:S02]  /*7b20*/  ISETP.GE.AND P1, PT, R4, R17, PT ;  /* 0x000000110400720c */ /* 0x000fe40003f26270 */
[----:B------:R-:W-:Y:S01]  /*7b30*/  LEA.HI.X R4, R2, UR5, R3, 0x1, P3 ;  /* 0x0000000502047c11 */ /* 0x000fe200098f0c03 */
[----:B-1----:R0:W1:Y:S01]  /*7b40*/  SHFL.IDX PT, R18, R16, RZ, 0x181f ;  /* 0x00181fff10127589 */ /* 0x00206200000e0000 */
[----:B------:R2:W-:Y:S01]  /*7b50*/  SYNCS.ARRIVE.TRANS64.RED.A1T0 RZ, [R0+URZ], RZ ;  /* 0x000000ff00ff79a7 */ /* 0x0005e2000810043f */
[----:B------:R-:W-:Y:S02]  /*7b60*/  BSSY B1, `(.L_x_6698) ;  /* 0x000000c000017945 */ /* 0x000fe40003800000 */
[----:B--2---:R0:W2:Y:S02]  /*7b70*/  SHFL.IDX PT, R0, R4, RZ, 0x181f ;  /* 0x00181fff04007589 */ /* 0x0040a400000e0000 */
[----:B------:R-:W-:Y:S05]  /*7b80*/  @P2 BRA `(.L_x_6699) ;  /* 0x0000000000242947 */ /* 0x000fea0003800000 */
[----:B------:R-:W-:Y:S02]  /*7b90*/  ULDC UR4, c[0x0][0xac8] ;  /* 0x0002b20000047ab9 */ /* 0x000fe40000000800 */
[----:B------:R-:W-:Y:S02]  /*7ba0*/  ISETP.GE.AND P2, PT, R153, UR4, PT ;  /* 0x0000000499007c0c */ /* 0x000fe4000bf46270 */
[----:B------:R-:W-:-:S11]  /*7bb0*/  ISETP.GE.AND P3, PT, R23, UR4, PT ;  /* 0x0000000417007c0c */ /* 0x000fd6000bf66270 */
[-C--:B-1----:R-:W-:Y:S02]  /*7bc0*/  @!P2 LEA R2, P4, R153, R18.reuse, 0x1 ;  /* 0x000000129902a211 */ /* 0x082fe400078808ff */
[----:B------:R-:W-:Y:S02]  /*7bd0*/  @!P3 LEA R18, P5, R23, R18, 0x1 ;  /* 0x000000121712b211 */ /* 0x000fe400078a08ff */
[-C--:B--2---:R-:W-:Y:S02]  /*7be0*/  @!P2 LEA.HI.X R3, R153, R0.reuse, R227, 0x1, P4 ;  /* 0x000000009903a211 */ /* 0x084fe400020f0ce3 */
[----:B------:R-:W-:-:S03]  /*7bf0*/  @!P3 LEA.HI.X R19, R23, R0, R226, 0x1, P5 ;  /* 0x000000001713b211 */ /* 0x000fc600028f0ce2 */
[----:B-----5:R3:W-:Y:S04]  /*7c00*/  @!P2 ST.E.128 desc[UR36][R2.64], R8 ;  /* 0x000000080200a985 */ /* 0x0207e8000c101d24 */
[----:B------:R3:W-:Y:S02]  /*7c10*/  @!P3 ST.E.128 desc[UR36][R18.64], R32 ;  /* 0x000000201200b985 */ /* 0x0007e4000c101d24 */
.L_x_6699:
[----:B------:R-:W-:Y:S05]  /*7c20*/  BSYNC B1 ;  /* 0x0000000000017941 */ /* 0x000fea0003800000 */
.L_x_6698:
[----:B--2---:R2:W4:Y:S01]  /*7c30*/  SHFL.IDX PT, R0, R4, 0x1, 0x181f ;  /* 0x00381f0004007f89 */ /* 0x00452200000e0000 */
[----:B------:R-:W-:Y:S03]  /*7c40*/  BSSY B1, `(.L_x_6700) ;  /* 0x000000c000017945 */ /* 0x000fe60003800000 */
[----:B---3-5:R2:W3:Y:S01]  /*7c50*/  SHFL.IDX PT, R8, R16, 0x1, 0x181f ;  /* 0x00381f0010087f89 */ /* 0x0284e200000e0000 */
[----:B------:R-:W-:Y:S05]  /*7c60*/  @P0 BRA `(.L_x_6701) ;  /* 0x0000000000240947 */ /* 0x000fea0003800000 */
[----:B------:R-:W-:Y:S02]  /*7c70*/  ULDC UR4, c[0x0][0xac8] ;  /* 0x0002b20000047ab9 */ /* 0x000fe40000000800 */
[----:B------:R-:W-:Y:S02]  /*7c80*/  ISETP.GE.AND P3, PT, R153, UR4, PT ;  /* 0x0000000499007c0c */ /* 0x000fe4000bf66270 */
[----:B------:R-:W-:-:S11]  /*7c90*/  ISETP.GE.AND P4, PT, R23, UR4, PT ;  /* 0x0000000417007c0c */ /* 0x000fd6000bf86270 */
[-C--:B---3--:R-:W-:Y:S02]  /*7ca0*/  @!P3 LEA R2, P0, R153, R8.reuse, 0x1 ;  /* 0x000000089902b211 */ /* 0x088fe400078008ff */
[----:B------:R-:W-:Y:S02]  /*7cb0*/  @!P4 LEA R8, P2, R23, R8, 0x1 ;  /* 0x000000081708c211 */ /* 0x000fe400078408ff */
[-C--:B----4-:R-:W-:Y:S02]  /*7cc0*/  @!P3 LEA.HI.X R3, R153, R0.reuse, R227, 0x1, P0 ;  /* 0x000000009903b211 */ /* 0x090fe400000f0ce3 */
[----:B------:R-:W-:-:S03]  /*7cd0*/  @!P4 LEA.HI.X R9, R23, R0, R226, 0x1, P2 ;  /* 0x000000001709c211 */ /* 0x000fc600010f0ce2 */
[----:B------:R3:W-:Y:S04]  /*7ce0*/  @!P3 ST.E.128 desc[UR36][R2.64], R12 ;  /* 0x0000000c0200b985 */ /* 0x0007e8000c101d24 */
[----:B------:R3:W-:Y:S02]  /*7cf0*/  @!P4 ST.E.128 desc[UR36][R8.64], R36 ;  /* 0x000000240800c985 */ /* 0x0007e4000c101d24 */
.L_x_6701:
[----:B------:R-:W-:Y:S05]  /*7d00*/  BSYNC B1 ;  /* 0x0000000000017941 */ /* 0x000fea0003800000 */
.L_x_6700:
[----:B----4-:R4:W0:Y:S01]  /*7d10*/  SHFL.IDX PT, R0, R4, 0x2, 0x181f ;  /* 0x00581f0004007f89 */ /* 0x01082200000e0000 */
[----:B------:R-:W-:Y:S03]  /*7d20*/  BSSY B1, `(.L_x_6702) ;  /* 0x000000c000017945 */ /* 0x000fe60003800000 */
[----:B---3--:R4:W3:Y:S01]  /*7d30*/  SHFL.IDX PT, R8, R16, 0x2, 0x181f ;  /* 0x00581f0010087f89 */ /* 0x0088e200000e0000 */
[----:B------:R-:W-:Y:S05]  /*7d40*/  @P1 BRA `(.L_x_6703) ;  /* 0x0000000000241947 */ /* 0x000fea0003800000 */
[----:B------:R-:W-:Y:S02]  /*7d50*/  ULDC UR4, c[0x0][0xac8] ;  /* 0x0002b20000047ab9 */ /* 0x000fe40000000800 */
[----:B------:R-:W-:Y:S02]  /*7d60*/  ISETP.GE.AND P2, PT, R153, UR4, PT ;  /* 0x0000000499007c0c */ /* 0x000fe4000bf46270 */
[----:B------:R-:W-:-:S11]  /*7d70*/  ISETP.GE.AND P3, PT, R23, UR4, PT ;  /* 0x0000000417007c0c */ /* 0x000fd6000bf66270 */
[-C--:B---3--:R-:W-:Y:S02]  /*7d80*/  @!P2 LEA R2, P0, R153, R8.reuse, 0x1 ;  /* 0x000000089902a211 */ /* 0x088fe400078008ff */
[----:B------:R-:W-:Y:S02]  /*7d90*/  @!P3 LEA R8, P1, R23, R8, 0x1 ;  /* 0x000000081708b211 */ /* 0x000fe400078208ff */
[-C--:B0-----:R-:W-:Y:S02]  /*7da0*/  @!P2 LEA.HI.X R3, R153, R0.reuse, R227, 0x1, P0 ;  /* 0x000000009903a211 */ /* 0x081fe400000f0ce3 */
[----:B------:R-:W-:-:S03]  /*7db0*/  @!P3 LEA.HI.X R9, R23, R0, R226, 0x1, P1 ;  /* 0x000000001709b211 */ /* 0x000fc600008f0ce2 */
[----:B------:R0:W-:Y:S04]  /*7dc0*/  @!P2 ST.E.128 desc[UR36][R2.64], R24 ;  /* 0x000000180200a985 */ /* 0x0001e8000c101d24 */
[----:B------:R0:W-:Y:S02]  /*7dd0*/  @!P3 ST.E.128 desc[UR36][R8.64], R40 ;  /* 0x000000280800b985 */ /* 0x0001e4000c101d24 */
.L_x_6703:
[----:B------:R-:W-:Y:S05]  /*7de0*/  BSYNC B1 ;  /* 0x0000000000017941 */ /* 0x000fea0003800000 */
.L_x_6702:
[----:B0-----:R-:W-:Y:S01]  /*7df0*/  VIADD R0, R20, 0x60 ;  /* 0x0000006014007836 */ /* 0x001fe20000000000 */
[----:B--2-4-:R-:W0:Y:S04]  /*7e00*/  SHFL.IDX PT, R4, R4, 0x3, 0x181f ;  /* 0x00781f0004047f89 */ /* 0x014e2800000e0000 */
[----:B------:R-:W-:Y:S01]  /*7e10*/  ISETP.GE.AND P0, PT, R0, R17, PT ;  /* 0x000000110000720c */ /* 0x000fe20003f06270 */
[----:B------:R-:W2:-:S12]  /*7e20*/  SHFL.IDX PT, R16, R16, 0x3, 0x181f ;  /* 0x00781f0010107f89 */ /* 0x000e9800000e0000 */
[----:B------:R-:W-:Y:S05]  /*7e30*/  @P0 BRA `(.L_x_6704) ;  /* 0x0000001400d80947 */ /* 0x000fea0003800000 */
[----:B------:R-:W-:Y:S02]  /*7e40*/  ULDC UR4, c[0x0][0xac8] ;  /* 0x0002b20000047ab9 */ /* 0x000fe40000000800 */
[----:B------:R-:W-:-:S13]  /*7e50*/  ISETP.GE.AND P1, PT, R153, UR4, PT ;  /* 0x0000000499007c0c */ /* 0x000fda000bf26270 */
[----:B--2---:R-:W-:-:S04]  /*7e60*/  @!P1 LEA R2, P0, R153, R16, 0x1 ;  /* 0x0000001099029211 */ /* 0x004fc800078008ff */
[----:B0-----:R-:W-:Y:S02]  /*7e70*/  @!P1 LEA.HI.X R3, R153, R4, R227, 0x1, P0 ;  /* 0x0000000499039211 */ /* 0x001fe400000f0ce3 */
[----:B------:R-:W-:-:S03]  /*7e80*/  ISETP.GE.AND P0, PT, R23, UR4, PT ;  /* 0x0000000417007c0c */ /* 0x000fc6000bf06270 */
[----:B------:R0:W-:Y:S10]  /*7e90*/  @!P1 ST.E.128 desc[UR36][R2.64], R28 ;  /* 0x0000001c02009985 */ /* 0x0001f4000c101d24 */
[----:B------:R-:W-:Y:S05]  /*7ea0*/  @P0 BRA `(.L_x_6704) ;  /* 0x0000001400bc0947 */ /* 0x000fea0003800000 */
[----:B0-----:R-:W-:-:S04]  /*7eb0*/  LEA R2, P0, R23, R16, 0x1 ;  /* 0x0000001017027211 */ /* 0x001fc800078008ff */
[----:B------:R-:W-:-:S05]  /*7ec0*/  LEA.HI.X R3, R23, R4, R226, 0x1, P0 ;  /* 0x0000000417037211 */ /* 0x000fca00000f0ce2 */
[----:B------:R0:W-:Y:S01]  /*7ed0*/  ST.E.128 desc[UR36][R2.64], R44 ;  /* 0x0000002c02007985 */ /* 0x0001e2000c101d24 */
[----:B------:R-:W-:Y:S05]  /*7ee0*/  BRA `(.L_x_6704) ;  /* 0x0000001400ac7947 */ /* 0x000fea0003800000 */
.L_x_6697:
[----:B0-----:R-:W0:Y:S01]  /*7ef0*/  @P4 LDC R10, c[0x0][0xbec] ;  /* 0x0002fb00ff0a4b82 */ /* 0x001e220000000800 */
[----:B------:R-:W-:Y:S01]  /*7f00*/  ULDC.64 UR4, c[0x0][0xb08] ;  /* 0x0002c20000047ab9 */ /* 0x000fe20000000a00 */
[----:B------:R-:W-:Y:S01]  /*7f10*/  ULDC.64 UR6, c[0x0][0xb30] ;  /* 0x0002cc0000067ab9 */ /* 0x000fe20000000a00 */
[----:B------:R-:W-:Y:S01]  /*7f20*/  IMAD R11, R18, UR4, RZ ;  /* 0x00000004120b7c24 */ /* 0x000fe2000f8e02ff */
[----:B------:R-:W-:Y:S01]  /*7f30*/  BSSY B1, `(.L_x_6705) ;  /* 0x000006a000017945 */ /* 0x000fe20003800000 */
[----:B------:R-:W-:-:S03]  /*7f40*/  IMAD.WIDE.U32 R8, R4, UR4, RZ ;  /* 0x0000000404087c25 */ /* 0x000fc6000f8e00ff */
[----:B------:R-:W1:Y:S01]  /*7f50*/  @P4 LDC R15, c[0x0][0xbf0] ;  /* 0x0002fc00ff0f4b82 */ /* 0x000e620000000800 */
[----:B------:R-:W-:Y:S01]  /*7f60*/  IMAD R11, R4, UR5, R11 ;  /* 0x00000005040b7c24 */ /* 0x000fe2000f8e020b */
[----:B------:R-:W-:-:S03]  /*7f70*/  ULDC.64 UR4, c[0x0][0xb38] ;  /* 0x0002ce0000047ab9 */ /* 0x000fc60000000a00 */
[----:B------:R-:W-:Y:S01]  /*7f80*/  IMAD.IADD R9, R9, 0x1, R11 ;  /* 0x0000000109097824 */ /* 0x000fe200078e020b */
[----:B------:R-:W-:Y:S01]  /*7f90*/  SHF.R.S32.HI R11, RZ, 0x1f, R22 ;  /* 0x0000001fff0b7819 */ /* 0x000fe20000011416 */
[----:B------:R-:W-:-:S04]  /*7fa0*/  IMAD.WIDE.U32 R8, R2, UR4, R8 ;  /* 0x0000000402087c25 */ /* 0x000fc8000f8e0008 */
[----:B------:R-:W-:Y:S01]  /*7fb0*/  IMAD R9, R2, UR5, R9 ;  /* 0x0000000502097c24 */ /* 0x000fe2000f8e0209 */
[----:B------:R-:W-:Y:S02]  /*7fc0*/  ULDC.64 UR4, c[0x0][0xb40] ;  /* 0x0002d00000047ab9 */ /* 0x000fe40000000a00 */
[----:B------:R-:W-:Y:S02]  /*7fd0*/  IMAD R11, R11, UR4, RZ ;  /* 0x000000040b0b7c24 */ /* 0x000fe4000f8e02ff */
[----:B0-----:R-:W-:-:S04]  /*7fe0*/  @P4 IMAD.HI.U32 R10, R99, R10, RZ ;  /* 0x0000000a630a4227 */ /* 0x001fc800078e00ff */
[C---:B------:R-:W-:Y:S02]  /*7ff0*/  IMAD R13, R22.reuse, UR5, R11 ;  /* 0x00000005160d7c24 */ /* 0x040fe4000f8e020b */
[----:B------:R-:W-:Y:S01]  /*8000*/  IMAD.WIDE.U32 R8, R22, UR4, R8 ;  /* 0x0000000416087c25 */ /* 0x000fe2000f8e0008 */
[----:B------:R-:W-:-:S03]  /*8010*/  ULDC.64 UR4, c[0x0][0xb48] ;  /* 0x0002d20000047ab9 */ /* 0x000fc60000000a00 */
[----:B------:R-:W-:Y:S01]  /*8020*/  IMAD.MOV.U32 R11, RZ, RZ, R99 ;  /* 0x000000ffff0b7224 */ /* 0x000fe200078e0063 */
[----:B-1----:R-:W-:Y:S01]  /*8030*/  @P4 SHF.R.U32.HI R11, RZ, R15, R10 ;  /* 0x0000000fff0b4219 */ /* 0x002fe2000001160a */
[----:B------:R-:W-:-:S03]  /*8040*/  IMAD.IADD R9, R9, 0x1, R13 ;  /* 0x0000000109097824 */ /* 0x000fc600078e020d */
[--C-:B------:R-:W-:Y:S01]  /*8050*/  SHF.R.S32.HI R2, RZ, 0x1f, R11.reuse ;  /* 0x0000001fff027819 */ /* 0x100fe2000001140b */
[----:B------:R-:W-:Y:S02]  /*8060*/  IMAD.MOV R4, RZ, RZ, -R11 ;  /* 0x000000ffff047224 */ /* 0x000fe400078e0a0b */
[----:B------:R-:W-:-:S04]  /*8070*/  IMAD.WIDE.U32 R8, R202, UR4, R8 ;  /* 0x00000004ca087c25 */ /* 0x000fc8000f8e0008 */
[----:B------:R-:W-:Y:S02]  /*8080*/  IMAD R13, R3, R4, R99 ;  /* 0x00000004030d7224 */ /* 0x000fe400078e0263 */
[----:B------:R-:W-:Y:S02]  /*8090*/  IMAD R2, R2, UR6, RZ ;  /* 0x0000000602027c24 */ /* 0x000fe4000f8e02ff */
[----:B------:R-:W-:Y:S01]  /*80a0*/  IMAD R9, R202, UR5, R9 ;  /* 0x00000005ca097c24 */ /* 0x000fe2000f8e0209 */
[----:B------:R-:W-:Y:S01]  /*80b0*/  SHF.R.S32.HI R4, RZ, 0x1f, R13 ;  /* 0x0000001fff047819 */ /* 0x000fe2000001140d */
[C---:B------:R-:W-:Y:S01]  /*80c0*/  IMAD R15, R11.reuse, UR7, R2 ;  /* 0x000000070b0f7c24 */ /* 0x040fe2000f8e0202 */
[----:B------:R-:W-:Y:S01]  /*80d0*/  ULDC.64 UR4, c[0x0][0xb28] ;  /* 0x0002ca0000047ab9 */ /* 0x000fe20000000a00 */
[----:B------:R-:W-:-:S04]  /*80e0*/  IMAD.WIDE.U32 R2, R11, UR6, R8 ;  /* 0x000000060b027c25 */ /* 0x000fc8000f8e0008 */
[----:B------:R-:W-:Y:S02]  /*80f0*/  IMAD R4, R4, UR4, RZ ;  /* 0x0000000404047c24 */ /* 0x000fe4000f8e02ff */
[----:B------:R-:W-:Y:S02]  /*8100*/  IMAD.IADD R3, R3, 0x1, R15 ;  /* 0x0000000103037824 */ /* 0x000fe400078e020f */
[C---:B------:R-:W-:Y:S02]  /*8110*/  IMAD R9, R13.reuse, UR5, R4 ;  /* 0x000000050d097c24 */ /* 0x040fe4000f8e0204 */
[----:B------:R-:W-:Y:S01]  /*8120*/  IMAD.WIDE.U32 R2, R13, UR4, R2 ;  /* 0x000000040d027c25 */ /* 0x000fe2000f8e0002 */
[----:B------:R-:W-:-:S03]  /*8130*/  ULDC.64 UR4, c[0x0][0xb00] ;  /* 0x0002c00000047ab9 */ /* 0x000fc60000000a00 */
[----:B------:R-:W-:Y:S01]  /*8140*/  VIADD R4, R0, 0x28820 ;  /* 0x0002882000047836 */ /* 0x000fe20000000000 */
[----:B------:R-:W-:Y:S01]  /*8150*/  LEA R0, P1, R2, UR4, 0x2 ;  /* 0x0000000402007c11 */ /* 0x000fe2000f8210ff */
[----:B------:R-:W-:-:S03]  /*8160*/  IMAD.IADD R3, R3, 0x1, R9 ;  /* 0x0000000103037824 */ /* 0x000fc600078e0209 */
[----:B------:R-:W-:Y:S02]  /*8170*/  PRMT R8, RZ, 0x654, R4 ;  /* 0x00000654ff087816 */ /* 0x000fe40000000004 */
[----:B------:R-:W-:Y:S02]  /*8180*/  LEA.HI.X R4, R2, UR5, R3, 0x2, P1 ;  /* 0x0000000502047c11 */ /* 0x000fe400088f1403 */
[----:B------:R0:W-:Y:S03]  /*8190*/  SYNCS.ARRIVE.TRANS64.RED.A1T0 RZ, [R8+URZ], RZ ;  /* 0x000000ff08ff79a7 */ /* 0x0001e6000810043f */
[----:B------:R1:W2:Y:S04]  /*81a0*/  SHFL.IDX PT, R9, R4, RZ, 0x1c1f ;  /* 0x001c1fff04097589 */ /* 0x0002a800000e0000 */
[----:B0-----:R1:W0:Y:S01]  /*81b0*/  SHFL.IDX PT, R8, R0, RZ, 0x1c1f ;  /* 0x001c1fff00087589 */ /* 0x00122200000e0000 */
[----:B------:R-:W-:Y:S05]  /*81c0*/  @P2 BRA `(.L_x_6706) ;  /* 0x0000000400002947 */ /* 0x000fea0003800000 */
[----:B------:R-:W-:Y:S02]  /*81d0*/  ULDC UR4, c[0x0][0xac8] ;  /* 0x0002b20000047ab9 */ /* 0x000fe40000000800 */
[----:B------:R-:W-:Y:S02]  /*81e0*/  ISETP.GE.AND P3, PT, R201, UR4, PT ;  /* 0x00000004c9007c0c */ /* 0x000fe4000bf66270 */
[----:B------:R-:W-:Y:S02]  /*81f0*/  ISETP.GE.AND P1, PT, R203, UR4, PT ;  /* 0x00000004cb007c0c */ /* 0x000fe4000bf26270 */
[----:B------:R-:W-:Y:S02]  /*8200*/  ISETP.GE.AND P4, PT, R200, UR4, PT ;  /* 0x00000004c8007c0c */ /* 0x000fe4000bf86270 */
[----:B------:R-:W-:-:S07]  /*8210*/  ISETP.GE.AND P2, PT, R199, UR4, PT ;  /* 0x00000004c7007c0c */ /* 0x000fce000bf46270 */
[-C--:B0-----:R-:W-:Y:S02]  /*8220*/  @!P3 LEA R10, P5, R201, R8.reuse, 0x2 ;  /* 0x00000008c90ab211 */ /* 0x081fe400078a10ff */
[----:B--2---:R-:W-:Y:S02]  /*8230*/  @!P1 IMAD.WIDE R2, R203, 0x4, R8 ;  /* 0x00000004cb029825 */ /* 0x004fe400078e0208 */
[----:B------:R-:W-:Y:S02]  /*8240*/  @!P3 LEA.HI.X R11, R201, R9, R221, 0x2, P5 ;  /* 0x00000009c90bb211 */ /* 0x000fe400028f14dd */
[-C--:B------:R-:W-:Y:S01]  /*8250*/  @!P4 LEA R12, P5, R200, R8.reuse, 0x2 ;  /* 0x00000008c80cc211 */ /* 0x080fe200078a10ff */
[----:B------:R0:W-:Y:S01]  /*8260*/  @!P1 ST.E.64 desc[UR36][R2.64], R20 ;  /* 0x0000001402009985 */ /* 0x0001e2000c101b24 */
[----:B------:R-:W-:Y:S02]  /*8270*/  ISETP.GE.AND P1, PT, R198, UR4, PT ;  /* 0x00000004c6007c0c */ /* 0x000fe4000bf26270 */
[----:B------:R-:W-:Y:S01]  /*8280*/  @!P2 LEA R14, P6, R199, R8, 0x2 ;  /* 0x00000008c70ea211 */ /* 0x000fe200078c10ff */
[----:B------:R2:W-:Y:S01]  /*8290*/  @!P3 ST.E.64 desc[UR36][R10.64], R36 ;  /* 0x000000240a00b985 */ /* 0x0005e2000c101b24 */
[----:B------:R-:W-:-:S02]  /*82a0*/  ISETP.GE.AND P3, PT, R197, UR4, PT ;  /* 0x00000004c5007c0c */ /* 0x000fc4000bf66270 */
[-C--:B------:R-:W-:Y:S02]  /*82b0*/  @!P4 LEA.HI.X R13, R200, R9.reuse, R220, 0x2, P5 ;  /* 0x00000009c80dc211 */ /* 0x080fe400028f14dc */
[----:B------:R-:W-:Y:S02]  /*82c0*/  @!P2 LEA.HI.X R15, R199, R9, R219, 0x2, P6 ;  /* 0x00000009c70fa211 */ /* 0x000fe400030f14db */
[----:B------:R-:W-:Y:S01]  /*82d0*/  ISETP.GE.AND P5, PT, R196, UR4, PT ;  /* 0x00000004c4007c0c */ /* 0x000fe2000bfa6270 */
[----:B------:R3:W-:Y:S02]  /*82e0*/  @!P4 ST.E.64 desc[UR36][R12.64], R38 ;  /* 0x000000260c00c985 */ /* 0x0007e4000c101b24 */
[----:B------:R-:W-:Y:S02]  /*82f0*/  @!P1 LEA R16, P4, R198, R8, 0x2 ;  /* 0x00000008c6109211 */ /* 0x000fe400078810ff */
[----:B------:R4:W-:Y:S01]  /*8300*/  @!P2 ST.E.64 desc[UR36][R14.64], R40 ;  /* 0x000000280e00a985 */ /* 0x0009e2000c101b24 */
[----:B------:R-:W-:-:S02]  /*8310*/  ISETP.GE.AND P2, PT, R195, UR4, PT ;  /* 0x00000004c3007c0c */ /* 0x000fc4000bf46270 */
[CC--:B0-----:R-:W-:Y:S02]  /*8320*/  @!P3 LEA R2, P6, R197.reuse, R8.reuse, 0x2 ;  /* 0x00000008c502b211 */ /* 0x0c1fe400078c10ff */
[-C--:B------:R-:W-:Y:S02]  /*8330*/  @!P1 LEA.HI.X R17, R198, R9.reuse, R218, 0x2, P4 ;  /* 0x00000009c6119211 */ /* 0x080fe400020f14da */
[----:B------:R-:W-:Y:S02]  /*8340*/  @!P3 LEA.HI.X R3, R197, R9, R217, 0x2, P6 ;  /* 0x00000009c503b211 */ /* 0x000fe400030f14d9 */
[----:B------:R-:W-:Y:S01]  /*8350*/  ISETP.GE.AND P4, PT, R194, UR4, PT ;  /* 0x00000004c2007c0c */ /* 0x000fe2000bf86270 */
[----:B------:R0:W-:Y:S01]  /*8360*/  @!P1 ST.E.64 desc[UR36][R16.64], R42 ;  /* 0x0000002a10009985 */ /* 0x0001e2000c101b24 */
[----:B--2---:R-:W-:-:S03]  /*8370*/  @!P5 LEA R10, P1, R196, R8, 0x2 ;  /* 0x00000008c40ad211 */ /* 0x004fc600078210ff */
[----:B------:R2:W-:Y:S01]  /*8380*/  @!P3 ST.E.64 desc[UR36][R2.64], R44 ;  /* 0x0000002c0200b985 */ /* 0x0005e2000c101b24 */
[-C--:B---3--:R-:W-:Y:S02]  /*8390*/  @!P2 LEA R12, P6, R195, R8.reuse, 0x2 ;  /* 0x00000008c30ca211 */ /* 0x088fe400078c10ff */
[----:B------:R-:W-:Y:S02]  /*83a0*/  ISETP.GE.AND P3, PT, R193, UR4, PT ;  /* 0x00000004c1007c0c */ /* 0x000fe4000bf66270 */
[-C--:B------:R-:W-:Y:S02]  /*83b0*/  @!P5 LEA.HI.X R11, R196, R9.reuse, R216, 0x2, P1 ;  /* 0x00000009c40bd211 */ /* 0x080fe400008f14d8 */
[----:B------:R-:W-:Y:S02]  /*83c0*/  ISETP.GE.AND P1, PT, R192, UR4, PT ;  /* 0x00000004c0007c0c */ /* 0x000fe4000bf26270 */
[----:B------:R-:W-:Y:S01]  /*83d0*/  @!P2 LEA.HI.X R13, R195, R9, R215, 0x2, P6 ;  /* 0x00000009c30da211 */ /* 0x000fe200030f14d7 */
[----:B------:R3:W-:Y:S01]  /*83e0*/  @!P5 ST.E.64 desc[UR36][R10.64], R46 ;  /* 0x0000002e0a00d985 */ /* 0x0007e2000c101b24 */
[----:B----4-:R-:W-:-:S03]  /*83f0*/  @!P4 LEA R14, P6, R194, R8, 0x2 ;  /* 0x00000008c20ec211 */ /* 0x010fc600078c10ff */
[----:B------:R4:W-:Y:S01]  /*8400*/  @!P2 ST.E.64 desc[UR36][R12.64], R48 ;  /* 0x000000300c00a985 */ /* 0x0009e2000c101b24 */
[----:B------:R-:W-:Y:S02]  /*8410*/  ISETP.GE.AND P2, PT, R191, UR4, PT ;  /* 0x00000004bf007c0c */ /* 0x000fe4000bf46270 */
[-C--:B------:R-:W-:Y:S02]  /*8420*/  @!P4 LEA.HI.X R15, R194, R9.reuse, R214, 0x2, P6 ;  /* 0x00000009c20fc211 */ /* 0x080fe400030f14d6 */
[CC--:B0-----:R-:W-:Y:S02]  /*8430*/  @!P3 LEA R16, P5, R193.reuse, R8.reuse, 0x2 ;  /* 0x00000008c110b211 */ /* 0x0c1fe400078a10ff */
[----:B--2---:R-:W-:Y:S01]  /*8440*/  @!P1 LEA R2, P6, R192, R8, 0x2 ;  /* 0x00000008c0029211 */ /* 0x004fe200078c10ff */
[----:B------:R0:W-:Y:S01]  /*8450*/  @!P4 ST.E.64 desc[UR36][R14.64], R50 ;  /* 0x000000320e00c985 */ /* 0x0001e2000c101b24 */
[----:B------:R-:W-:Y:S02]  /*8460*/  @!P3 LEA.HI.X R17, R193, R9, R213, 0x2, P5 ;  /* 0x00000009c111b211 */ /* 0x000fe400028f14d5 */
[----:B------:R-:W-:-:S02]  /*8470*/  ISETP.GE.AND P4, PT, R190, UR4, PT ;  /* 0x00000004be007c0c */ /* 0x000fc4000bf86270 */
[-C--:B------:R-:W-:Y:S01]  /*8480*/  @!P1 LEA.HI.X R3, R192, R9.reuse, R212, 0x2, P6 ;  /* 0x00000009c0039211 */ /* 0x080fe200030f14d4 */
[----:B------:R2:W-:Y:S01]  /*8490*/  @!P3 ST.E.64 desc[UR36][R16.64], R52 ;  /* 0x000000341000b985 */ /* 0x0005e2000c101b24 */
[----:B------:R-:W-:Y:S02]  /*84a0*/  ISETP.GE.AND P5, PT, R189, UR4, PT ;  /* 0x00000004bd007c0c */ /* 0x000fe4000bfa6270 */
[----:B---3--:R-:W-:Y:S01]  /*84b0*/  @!P2 LEA R10, P6, R191, R8, 0x2 ;  /* 0x00000008bf0aa211 */ /* 0x008fe200078c10ff */
[----:B------:R3:W-:Y:S01]  /*84c0*/  @!P1 ST.E.64 desc[UR36][R2.64], R54 ;  /* 0x0000003602009985 */ /* 0x0007e2000c101b24 */
[----:B------:R-:W-:Y:S02]  /*84d0*/  ISETP.GE.AND P3, PT, R188, UR4, PT ;  /* 0x00000004bc007c0c */ /* 0x000fe4000bf66270 */
[----:B------:R-:W-:Y:S02]  /*84e0*/  ISETP.GE.AND P1, PT, R155, UR4, PT ;  /* 0x000000049b007c0c */ /* 0x000fe4000bf26270 */
[----:B------:R-:W-:-:S02]  /*84f0*/  @!P2 LEA.HI.X R11, R191, R9, R211, 0x2, P6 ;  /* 0x00000009bf0ba211 */ /* 0x000fc400030f14d3 */
[----:B----4-:R-:W-:-:S03]  /*8500*/  @!P4 LEA R12, P6, R190, R8, 0x2 ;  /* 0x00000008be0cc211 */ /* 0x010fc600078c10ff */
[----:B------:R3:W-:Y:S01]  /*8510*/  @!P2 ST.E.64 desc[UR36][R10.64], R56 ;  /* 0x000000380a00a985 */ /* 0x0007e2000c101b24 */
[CC--:B0-----:R-:W-:Y:S02]  /*8520*/  @!P5 LEA R14, P2, R189.reuse, R8.reuse, 0x2 ;  /* 0x00000008bd0ed211 */ /* 0x0c1fe400078410ff */
[-C--:B------:R-:W-:Y:S02]  /*8530*/  @!P4 LEA.HI.X R13, R190, R9.reuse, R210, 0x2, P6 ;  /* 0x00000009be0dc211 */ /* 0x080fe400030f14d2 */
[CC--:B--2---:R-:W-:Y:S02]  /*8540*/  @!P3 LEA R16, P6, R188.reuse, R8.reuse, 0x2 ;  /* 0x00000008bc10b211 */ /* 0x0c4fe400078c10ff */
        /* <DEDUP_REMOVED lines=8> */
.L_x_6706:
[----:B------:R-:W-:Y:S05]  /*85d0*/  BSYNC B1 ;  /* 0x0000000000017941 */ /* 0x000fea0003800000 */
.L_x_6705:
[----:B--23--:R2:W3:Y:S04]  /*85e0*/  SHFL.IDX PT, R9, R4, 0x1, 0x1c1f ;  /* 0x003c1f0004097f89 */ /* 0x00c4e800000e0000 */
[----:B0-----:R2:W0:Y:S01]  /*85f0*/  SHFL.IDX PT, R8, R0, 0x1, 0x1c1f ;  /* 0x003c1f0000087f89 */ /* 0x00142200000e0000 */
[----:B------:R-:W-:Y:S05]  /*8600*/  @P0 BRA `(.L_x_6704) ;  /* 0x0000000c00e40947 */ /* 0x000fea0003800000 */
[----:B------:R-:W-:Y:S02]  /*8610*/  ULDC UR4, c[0x0][0xac8] ;  /* 0x0002b20000047ab9 */ /* 0x000fe40000000800 */
[----:B------:R-:W-:Y:S02]  /*8620*/  ISETP.GE.AND P1, PT, R201, UR4, PT ;  /* 0x00000004c9007c0c */ /* 0x000fe4000bf26270 */
[----:B------:R-:W-:Y:S02]  /*8630*/  ISETP.GE.AND P0, PT, R200, UR4, PT ;  /* 0x00000004c8007c0c */ /* 0x000fe4000bf06270 */
[----:B------:R-:W-:Y:S02]  /*8640*/  ISETP.GE.AND P2, PT, R203, UR4, PT ;  /* 0x00000004cb007c0c */ /* 0x000fe4000bf46270 */
[----:B------:R-:W-:Y:S02]  /*8650*/  ISETP.GE.AND P4, PT, R198, UR4, PT ;  /* 0x00000004c6007c0c */ /* 0x000fe4000bf86270 */
[----:B------:R-:W-:-:S05]  /*8660*/  ISETP.GE.AND P3, PT, R199, UR4, PT ;  /* 0x00000004c7007c0c */ /* 0x000fca000bf66270 */
[CC--:B0-----:R-:W-:Y:S02]  /*8670*/  @!P1 LEA R10, P5, R201.reuse, R8.reuse, 0x2 ;  /* 0x00000008c90a9211 */ /* 0x0c1fe400078a10ff */
[CC--:B------:R-:W-:Y:S02]  /*8680*/  @!P0 LEA R12, P6, R200.reuse, R8.reuse, 0x2 ;  /* 0x00000008c80c8211 */ /* 0x0c0fe400078c10ff */
[-C--:B---3--:R-:W-:Y:S01]  /*8690*/  @!P1 LEA.HI.X R11, R201, R9.reuse, R221, 0x2, P5 ;  /* 0x00000009c90b9211 */ /* 0x088fe200028f14dd */
[----:B------:R-:W-:Y:S01]  /*86a0*/  @!P2 IMAD.WIDE R2, R203, 0x4, R8 ;  /* 0x00000004cb02a825 */ /* 0x000fe200078e0208 */
[----:B------:R-:W-:Y:S02]  /*86b0*/  ISETP.GE.AND P5, PT, R197, UR4, PT ;  /* 0x00000004c5007c0c */ /* 0x000fe4000bfa6270 */
[----:B------:R-:W-:Y:S02]  /*86c0*/  @!P0 LEA.HI.X R13, R200, R9, R220, 0x2, P6 ;  /* 0x00000009c80d8211 */ /* 0x000fe400030f14dc */
[----:B------:R0:W-:Y:S01]  /*86d0*/  @!P2 ST.E.64 desc[UR36][R2.64], R66 ;  /* 0x000000420200a985 */ /* 0x0001e2000c101b24 */
[----:B------:R-:W-:-:S02]  /*86e0*/  @!P4 LEA R16, P2, R198, R8, 0x2 ;  /* 0x00000008c610c211 */ /* 0x000fc400078410ff */
[----:B------:R-:W-:Y:S01]  /*86f0*/  @!P3 LEA R14, P6, R199, R8, 0x2 ;  /* 0x00000008c70eb211 */ /* 0x000fe200078c10ff */
[----:B------:R-:W-:Y:S01]  /*8700*/  @!P1 ST.E.64 desc[UR36][R10.64], R68 ;  /* 0x000000440a009985 */ /* 0x000fe2000c101b24 */
        /* <DEDUP_REMOVED lines=12> */
[-C--:B---3--:R-:W-:Y:S01]  /*87d0*/  @!P2 LEA R12, P6, R194, R8.reuse, 0x2 ;  /* 0x00000008c20ca211 */ /* 0x088fe200078c10ff */
[----:B------:R-:W-:Y:S01]  /*87e0*/  @!P5 ST.E.64 desc[UR36][R18.64], R76 ;  /* 0x0000004c1200d985 */ /* 0x000fe2000c101b24 */
[----:B------:R-:W-:Y:S02]  /*87f0*/  @!P1 LEA R10, P5, R195, R8, 0x2 ;  /* 0x00000008c30a9211 */ /* 0x000fe400078a10ff */
[----:B------:R-:W-:-:S02]  /*8800*/  @!P0 LEA.HI.X R3, R196, R9, R216, 0x2, P4 ;  /* 0x00000009c4038211 */ /* 0x000fc400020f14d8 */
[-C--:B------:R-:W-:Y:S02]  /*8810*/  @!P1 LEA.HI.X R11, R195, R9.reuse, R215, 0x2, P5 ;  /* 0x00000009c30b9211 */ /* 0x080fe400028f14d7 */
[----:B------:R-:W-:Y:S01]  /*8820*/  ISETP.GE.AND P4, PT, R192, UR4, PT ;  /* 0x00000004c0007c0c */ /* 0x000fe2000bf86270 */
[----:B------:R-:W-:Y:S01]  /*8830*/  @!P0 ST.E.64 desc[UR36][R2.64], R78 ;  /* 0x0000004e02008985 */ /* 0x000fe2000c101b24 */
[----:B------:R-:W-:Y:S02]  /*8840*/  @!P2 LEA.HI.X R13, R194, R9, R214, 0x2, P6 ;  /* 0x00000009c20da211 */ /* 0x000fe400030f14d6 */
[----:B----4-:R-:W-:Y:S01]  /*8850*/  @!P3 LEA R14, P5, R193, R8, 0x2 ;  /* 0x00000008c10eb211 */ /* 0x010fe200078a10ff */
[----:B------:R0:W-:Y:S01]  /*8860*/  @!P1 ST.E.64 desc[UR36][R10.64], R80 ;  /* 0x000000500a009985 */ /* 0x0001e2000c101b24 */
[----:B------:R-:W-:Y:S02]  /*8870*/  ISETP.GE.AND P1, PT, R190, UR4, PT ;  /* 0x00000004be007c0c */ /* 0x000fe4000bf26270 */
[----:B------:R-:W-:Y:S01]  /*8880*/  ISETP.GE.AND P0, PT, R189, UR4, PT ;  /* 0x00000004bd007c0c */ /* 0x000fe2000bf06270 */
[----:B------:R3:W-:Y:S01]  /*8890*/  @!P2 ST.E.64 desc[UR36][R12.64], R82 ;  /* 0x000000520c00a985 */ /* 0x0007e2000c101b24 */
[----:B------:R-:W-:-:S02]  /*88a0*/  ISETP.GE.AND P2, PT, R191, UR4, PT ;  /* 0x00000004bf007c0c */ /* 0x000fc4000bf46270 */
[-C--:B------:R-:W-:Y:S02]  /*88b0*/  @!P3 LEA.HI.X R15, R193, R9.reuse, R213, 0x2, P5 ;  /* 0x00000009c10fb211 */ /* 0x080fe400028f14d5 */
[----:B------:R-:W-:Y:S02]  /*88c0*/  ISETP.GE.AND P5, PT, R188, UR4, PT ;  /* 0x00000004bc007c0c */ /* 0x000fe4000bfa6270 */
[CC--:B-----5:R-:W-:Y:S01]  /*88d0*/  @!P4 LEA R16, P6, R192.reuse, R8.reuse, 0x2 ;  /* 0x00000008c010c211 */ /* 0x0e0fe200078c10ff */
[----:B------:R4:W-:Y:S03]  /*88e0*/  @!P3 ST.E.64 desc[UR36][R14.64], R84 ;  /* 0x000000540e00b985 */ /* 0x0009e6000c101b24 */
[----:B------:R-:W-:Y:S02]  /*88f0*/  @!P4 LEA.HI.X R17, R192, R9, R212, 0x2, P6 ;  /* 0x00000009c011c211 */ /* 0x000fe400030f14d4 */
[----:B0-----:R-:W-:-:S02]  /*8900*/  @!P1 LEA R10, P6, R190, R8, 0x2 ;  /* 0x00000008be0a9211 */ /* 0x001fc400078c10ff */
[-C--:B------:R-:W-:Y:S01]  /*8910*/  @!P2 LEA R2, P3, R191, R8.reuse, 0x2 ;  /* 0x00000008bf02a211 */ /* 0x080fe200078610ff */
[----:B------:R4:W-:Y:S01]  /*8920*/  @!P4 ST.E.64 desc[UR36][R16.64], R86 ;  /* 0x000000561000c985 */ /* 0x0009e2000c101b24 */
[-C--:B---3--:R-:W-:Y:S02]  /*8930*/  @!P0 LEA R12, P4, R189, R8.reuse, 0x2 ;  /* 0x00000008bd0c8211 */ /* 0x088fe400078810ff */
[-C--:B------:R-:W-:Y:S02]  /*8940*/  @!P2 LEA.HI.X R3, R191, R9.reuse, R211, 0x2, P3 ;  /* 0x00000009bf03a211 */ /* 0x080fe400018f14d3 */
[----:B------:R-:W-:Y:S02]  /*8950*/  @!P5 LEA R18, P3, R188, R8, 0x2 ;  /* 0x00000008bc12d211 */ /* 0x000fe400078610ff */
[-C--:B------:R-:W-:Y:S01]  /*8960*/  @!P1 LEA.HI.X R11, R190, R9.reuse, R210, 0x2, P6 ;  /* 0x00000009be0b9211 */ /* 0x080fe200030f14d2 */
[----:B------:R4:W-:Y:S01]  /*8970*/  @!P2 ST.E.64 desc[UR36][R2.64], R90 ;  /* 0x0000005a0200a985 */ /* 0x0009e2000c101b24 */
[----:B------:R-:W-:-:S02]  /*8980*/  @!P0 LEA.HI.X R13, R189, R9, R209, 0x2, P4 ;  /* 0x00000009bd0d8211 */ /* 0x000fc400020f14d1 */
[----:B------:R-:W-:Y:S01]  /*8990*/  @!P5 LEA.HI.X R19, R188, R9, R208, 0x2, P3 ;  /* 0x00000009bc13d211 */ /* 0x000fe200018f14d0 */
[----:B------:R4:W-:Y:S04]  /*89a0*/  @!P1 ST.E.64 desc[UR36][R10.64], R92 ;  /* 0x0000005c0a009985 */ /* 0x0009e8000c101b24 */
[----:B------:R4:W-:Y:S01]  /*89b0*/  @!P0 ST.E.64 desc[UR36][R12.64], R94 ;  /* 0x0000005e0c008985 */ /* 0x0009e2000c101b24 */
[----:B------:R-:W-:-:S03]  /*89c0*/  ISETP.GE.AND P0, PT, R155, UR4, PT ;  /* 0x000000049b007c0c */ /* 0x000fc6000bf06270 */
[----:B------:R4:W-:Y:S10]  /*89d0*/  @!P5 ST.E.64 desc[UR36][R18.64], R96 ;  /* 0x000000601200d985 */ /* 0x0009f4000c101b24 */
[----:B------:R-:W-:Y:S05]  /*89e0*/  @P0 BRA `(.L_x_6704) ;  /* 0x0000000800ec0947 */ /* 0x000fea0003800000 */
[----:B----4-:R-:W-:-:S04]  /*89f0*/  LEA R2, P0, R155, R8, 0x2 ;  /* 0x000000089b027211 */ /* 0x010fc800078010ff */
[----:B------:R-:W-:-:S05]  /*8a00*/  LEA.HI.X R3, R155, R9, R207, 0x2, P0 ;  /* 0x000000099b037211 */ /* 0x000fca00000f14cf */
[----:B------:R0:W-:Y:S01]  /*8a10*/  ST.E.64 desc[UR36][R2.64], R150 ;  /* 0x0000009602007985 */ /* 0x0001e2000c101b24 */
[----:B------:R-:W-:Y:S05]  /*8a20*/  BRA `(.L_x_6704) ;  /* 0x0000000800dc7947 */ /* 0x000fea0003800000 */
.L_x_6695:
[----:B------:R-:W2:Y:S01]  /*8a30*/  LDC.64 R10, c[0x0][0xc00] ;  /* 0x00030000ff0a7b82 */ /* 0x000ea20000000a00 */
[----:B------:R-:W-:Y:S01]  /*8a40*/  ULDC.64 UR4, c[0x0][0xc08] ;  /* 0x0003020000047ab9 */ /* 0x000fe20000000a00 */
[----:B------:R-:W-:Y:S01]  /*8a50*/  IMAD.MOV.U32 R3, RZ, RZ, RZ ;  /* 0x000000ffff037224 */ /* 0x000fe200078e00ff */
[----:B------:R-:W-:-:S04]  /*8a60*/  ISETP.NE.U32.AND P1, PT, RZ, UR4, PT ;  /* 0x00000004ff007c0c */ /* 0x000fc8000bf25070 */
[----:B------:R-:W-:Y:S01]  /*8a70*/  ISETP.NE.AND.EX P1, PT, RZ, UR5, PT, P1 ;  /* 0x00000005ff007c0c */ /* 0x000fe2000bf25310 */
[----:B------:R-:W3:Y:S01]  /*8a80*/  LDC.64 R8, c[0x0][0xc00] ;  /* 0x00030000ff087b82 */ /* 0x000ee20000000a00 */
[----:B--2---:R-:W-:-:S04]  /*8a90*/  ISETP.NE.U32.AND P0, PT, R10, RZ, PT ;  /* 0x000000ff0a00720c */ /* 0x004fc80003f05070 */
[----:B------:R-:W-:Y:S01]  /*8aa0*/  ISETP.NE.AND.EX P0, PT, R11, RZ, PT, P0 ;  /* 0x000000ff0b00720c */ /* 0x000fe20003f05300 */
[----:B---3--:R-:W-:-:S06]  /*8ab0*/  IMAD.WIDE R10, R22, 0x4, R8 ;  /* 0x00000004160a7825 */ /* 0x008fcc00078e0208 */
[C---:B------:R-:W-:Y:S01]  /*8ac0*/  @P1 LEA R8, P2, R22.reuse, UR4, 0x2 ;  /* 0x0000000416081c11 */ /* 0x040fe2000f8410ff */
[----:B------:R-:W-:Y:S02]  /*8ad0*/  ULDC UR4, c[0x0][0xa88] ;  /* 0x0002a20000047ab9 */ /* 0x000fe40000000800 */
[----:B0-----:R-:W-:Y:S01]  /*8ae0*/  IMAD.U32 R0, RZ, RZ, UR4 ;  /* 0x00000004ff007e24 */ /* 0x001fe2000f8e00ff */
[----:B------:R-:W-:Y:S02]  /*8af0*/  @P1 LEA.HI.X R9, R22, UR5, R19, 0x2, P2 ;  /* 0x0000000516091c11 */ /* 0x000fe400090f1413 */
[----:B------:R0:W5:Y:S04]  /*8b00*/  @P0 LDG.E R3, desc[UR36][R10.64] ;  /* 0x000000240a030981 */ /* 0x000168000c1e1900 */
[----:B------:R0:W5:Y:S01]  /*8b10*/  @P1 LDG.E R0, desc[UR36][R8.64] ;  /* 0x0000002408001981 */ /* 0x000162000c1e1900 */
[----:B------:R-:W-:-:S02]  /*8b20*/  ISETP.NE.AND P2, PT, R18, RZ, PT ;  /* 0x000000ff1200720c */ /* 0x000fc40003f45270 */
[----:B------:R-:W-:-:S11]  /*8b30*/  ISETP.GT.AND P3, PT, R228, 0x7f, PT ;  /* 0x0000007fe400780c */ /* 0x000fd60003f64270 */
[----:B------:R-:W2:Y:S02]  /*8b40*/  @!P2 LDC R18, c[0x0][0xad4] ;  /* 0x0002b500ff12ab82 */ /* 0x000ea40000000800 */
[----:B--2---:R-:W-:Y:S01]  /*8b50*/  ISETP.GT.AND P2, PT, R18, 0x1, PT ;  /* 0x000000011200780c */ /* 0x004fe20003f44270 */
[----:B0-----:R-:W-:-:S12]  /*8b60*/  @P1 BRA `(.L_x_6707) ;  /* 0x0000000000101947 */ /* 0x001fd80003800000 */
[----:B------:R-:W-:Y:S05]  /*8b70*/  @!P0 BRA `(.L_x_6707) ;  /* 0x00000000000c8947 */ /* 0x000fea0003800000 */
[----:B------:R-:W2:Y:S04]  /*8b80*/  LDG.E R9, desc[UR36][R10.64] ;  /* 0x000000240a097981 */ /* 0x000ea8000c1e1900 */
[----:B-----5:R-:W2:Y:S02]  /*8b90*/  LDG.E R0, desc[UR36][R10.64+0x4] ;  /* 0x000004240a007981 */ /* 0x020ea4000c1e1900 */
[----:B--2---:R-:W-:-:S07]  /*8ba0*/  IMAD.IADD R0, R0, 0x1, -R9 ;  /* 0x0000000100007824 */ /* 0x004fce00078e0a09 */
.L_x_6707:
[----:B------:R-:W-:Y:S01]  /*8bb0*/  BSSY B1, `(.L_x_6708) ;  /* 0x0000037000017945 */ /* 0x000fe20003800000 */
[----:B------:R-:W-:Y:S02]  /*8bc0*/  SEL R27, R22, RZ, !P0 ;  /* 0x000000ff161b7207 */ /* 0x000fe40004000000 */
[----:B------:R-:W-:Y:S02]  /*8bd0*/  SEL R24, R19, RZ, !P0 ;  /* 0x000000ff13187207 */ /* 0x000fe40004000000 */
[----:B-----5:R-:W-:Y:S01]  /*8be0*/  SHF.R.S32.HI R22, RZ, 0x1f, R3 ;  /* 0x0000001fff167819 */ /* 0x020fe20000011403 */
[----:B------:R-:W-:Y:S06]  /*8bf0*/  @P3 BRA `(.L_x_6709) ;  /* 0x0000000000c83947 */ /* 0x000fec0003800000 */
[----:B-1----:R-:W0:Y:S01]  /*8c00*/  S2R R4, SR_TID.X ;  /* 0x0000000000047919 */ /* 0x002e220000002100 */
[----:B------:R-:W1:Y:S02]  /*8c10*/  LDC R33, c[0x0][0xbe8] ;  /* 0x0002fa00ff217b82 */ /* 0x000e640000000800 */
[----:B-1----:R-:W-:Y:S02]  /*8c20*/  IMAD R8, R0, R33, RZ ;  /* 0x0000002100087224 */ /* 0x002fe400078e02ff */
[----:B0-----:R-:W-:-:S04]  /*8c30*/  IMAD R4, R16, 0x80, R4 ;  /* 0x0000008010047824 */ /* 0x001fc800078e0204 */
[----:B------:R-:W-:-:S05]  /*8c40*/  VIADD R29, R4, 0xffffff80 ;  /* 0xffffff80041d7836 */ /* 0x000fca0000000000 */
[----:B------:R-:W-:-:S13]  /*8c50*/  ISETP.GE.AND P0, PT, R29, R8, PT ;  /* 0x000000081d00720c */ /* 0x000fda0003f06270 */
[----:B------:R-:W-:Y:S05]  /*8c60*/  @P0 BRA `(.L_x_6709) ;  /* 0x0000000000ac0947 */ /* 0x000fea0003800000 */
[----:B------:R-:W-:Y:S01]  /*8c70*/  ISETP.NE.AND P1, PT, R33, 0x1, PT ;  /* 0x000000012100780c */ /* 0x000fe20003f25270 */
[----:B------:R-:W0:Y:S01]  /*8c80*/  LDC.64 R30, c[0x0][0xba8] ;  /* 0x0002ea00ff1e7b82 */ /* 0x000e220000000a00 */
[----:B------:R-:W-:Y:S01]  /*8c90*/  ISETP.GT.AND P0, PT, R18, 0x1, PT ;  /* 0x000000011200780c */ /* 0x000fe20003f04270 */
[----:B------:R-:W-:Y:S01]  /*8ca0*/  IMAD.MOV.U32 R17, RZ, RZ, R29 ;  /* 0x000000ffff117224 */ /* 0x000fe200078e001d */
[----:B------:R-:W-:-:S04]  /*8cb0*/  MOV R20, 0x9b8 ;  /* 0x000009b800147802 */ /* 0x000fc80000000f00 */
[----:B------:R-:W-:-:S04]  /*8cc0*/  SEL R20, R20, 0x978, P0 ;  /* 0x0000097814147807 */ /* 0x000fc80000000000 */
[----:B------:R-:W1:Y:S08]  /*8cd0*/  LDC.64 R10, c[0x0][R20+0x220] ;  /* 0x00008800140a7b82 */ /* 0x000e700000000a00 */
[----:B------:R-:W2:Y:S08]  /*8ce0*/  @P1 LDC R4, c[0x0][0xbec] ;  /* 0x0002fb00ff041b82 */ /* 0x000eb00000000800 */
[----:B------:R-:W3:Y:S08]  /*8cf0*/  LDC.64 R8, c[0x0][R20+0x218] ;  /* 0x0000860014087b82 */ /* 0x000ef00000000a00 */
[----:B------:R-:W4:Y:S01]  /*8d00*/  @P1 LDC R25, c[0x0][0xbf0] ;  /* 0x0002fc00ff191b82 */ /* 0x000f220000000800 */
[----:B-1----:R-:W-:-:S02]  /*8d10*/  IMAD R11, R11, R27, RZ ;  /* 0x0000001b0b0b7224 */ /* 0x002fc400078e02ff */
[----:B------:R-:W-:-:S05]  /*8d20*/  IMAD.WIDE.U32 R18, R10, R27, RZ ;  /* 0x0000001b0a127225 */ /* 0x000fca00078e00ff */
[----:B------:R-:W1:Y:S01]  /*8d30*/  LDC.64 R12, c[0x0][R20+0x228] ;  /* 0x00008a00140c7b82 */ /* 0x000e620000000a00 */
[----:B--2---:R-:W-:-:S07]  /*8d40*/  @P1 IMAD.HI.U32 R4, R29, R4, RZ ;  /* 0x000000041d041227 */ /* 0x004fce00078e00ff */
[----:B------:R-:W2:Y:S01]  /*8d50*/  LDC.64 R14, c[0x0][R20+0x210] ;  /* 0x00008400140e7b82 */ /* 0x000ea20000000a00 */
[-C--:B---3--:R-:W-:Y:S02]  /*8d60*/  IMAD R21, R9, R2.reuse, RZ ;  /* 0x0000000209157224 */ /* 0x088fe400078e02ff */
[----:B------:R-:W-:-:S04]  /*8d70*/  IMAD.WIDE.U32 R8, R8, R2, RZ ;  /* 0x0000000208087225 */ /* 0x000fc800078e00ff */
[----:B------:R-:W-:Y:S01]  /*8d80*/  IMAD.IADD R21, R9, 0x1, R21 ;  /* 0x0000000109157824 */ /* 0x000fe200078e0215 */
[----:B----4-:R-:W-:Y:S01]  /*8d90*/  @P1 SHF.R.U32.HI R17, RZ, R25, R4 ;  /* 0x00000019ff111219 */ /* 0x010fe20000011604 */
[----:B------:R-:W-:Y:S01]  /*8da0*/  IMAD R25, R10, R24, R11 ;  /* 0x000000180a197224 */ /* 0x000fe200078e020b */
[----:B------:R-:W-:Y:S01]  /*8db0*/  SEL R11, R202, RZ, P0 ;  /* 0x000000ffca0b7207 */ /* 0x000fe20000000000 */
[----:B0-----:R-:W0:Y:S01]  /*8dc0*/  @!P0 LDC R30, c[0x0][0xb50] ;  /* 0x0002d400ff1e8b82 */ /* 0x001e220000000800 */
[----:B------:R-:W-:Y:S01]  /*8dd0*/  IADD3 R4, P1, P3, R18, R8, R3 ;  /* 0x0000000812047210 */ /* 0x000fe20007b3e003 */
[----:B------:R-:W-:Y:S02]  /*8de0*/  IMAD.MOV R10, RZ, RZ, -R17 ;  /* 0x000000ffff0a7224 */ /* 0x000fe400078e0a11 */
[----:B------:R-:W-:Y:S02]  /*8df0*/  IMAD.IADD R25, R19, 0x1, R25 ;  /* 0x0000000113197824 */ /* 0x000fe400078e0219 */
[----:B-1----:R-:W-:-:S02]  /*8e00*/  IMAD.WIDE.U32 R8, R12, R11, RZ ;  /* 0x0000000b0c087225 */ /* 0x002fc400078e00ff */
[----:B------:R-:W1:Y:S02]  /*8e10*/  @!P0 LDC R31, c[0x0][0xb54] ;  /* 0x0002d500ff1f8b82 */ /* 0x000e640000000800 */
[----:B------:R-:W-:Y:S02]  /*8e20*/  IMAD R13, R13, R11, RZ ;  /* 0x0000000b0d0d7224 */ /* 0x000fe400078e02ff */
[----:B------:R-:W-:Y:S01]  /*8e30*/  IMAD R11, R33, R10, R29 ;  /* 0x0000000a210b7224 */ /* 0x000fe200078e021d */
[----:B------:R-:W-:Y:S01]  /*8e40*/  IADD3.X R10, R25, R21, R22, P1, P3 ;  /* 0x00000015190a7210 */ /* 0x000fe20000fe6416 */
[----:B------:R-:W-:Y:S01]  /*8e50*/  IMAD.IADD R13, R9, 0x1, R13 ;  /* 0x00000001090d7824 */ /* 0x000fe200078e020d */
[----:B------:R-:W-:Y:S01]  /*8e60*/  IADD3 R8, P0, P1, R17, R4, R8 ;  /* 0x0000000411087210 */ /* 0x000fe2000791e008 */
[----:B--2---:R-:W-:Y:S01]  /*8e70*/  IMAD R4, R15, R11, RZ ;  /* 0x0000000b0f047224 */ /* 0x004fe200078e02ff */
[----:B------:R-:W-:-:S04]  /*8e80*/  SHF.R.S32.HI R17, RZ, 0x1f, R17 ;  /* 0x0000001fff117819 */ /* 0x000fc80000011411 */
[----:B------:R-:W-:Y:S02]  /*8e90*/  IADD3.X R9, R17, R10, R13, P0, P1 ;  /* 0x0000000a11097210 */ /* 0x000fe400007e240d */
[----:B------:R-:W-:Y:S01]  /*8ea0*/  SHF.R.S32.HI R13, RZ, 0x1f, R11 ;  /* 0x0000001fff0d7819 */ /* 0x000fe2000001140b */
[----:B------:R-:W-:-:S04]  /*8eb0*/  IMAD.WIDE.U32 R8, R14, R11, R8 ;  /* 0x0000000b0e087225 */ /* 0x000fc800078e0008 */
[----:B------:R-:W-:Y:S01]  /*8ec0*/  IMAD R13, R14, R13, R4 ;  /* 0x0000000d0e0d7224 */ /* 0x000fe200078e0204 */
[----:B0-----:R-:W-:-:S03]  /*8ed0*/  LEA R10, P0, R8, R30, 0x2 ;  /* 0x0000001e080a7211 */ /* 0x001fc600078010ff */
[----:B------:R-:W-:Y:S02]  /*8ee0*/  IMAD.IADD R4, R9, 0x1, R13 ;  /* 0x0000000109047824 */ /* 0x000fe400078e020d */
[----:B------:R-:W-:-:S03]  /*8ef0*/  IMAD.MOV.U32 R9, RZ, RZ, -0x800000 ;  /* 0xff800000ff097424 */ /* 0x000fc600078e00ff */
[----:B-1----:R-:W-:-:S05]  /*8f00*/  LEA.HI.X R11, R8, R31, R4, 0x2, P0 ;  /* 0x0000001f080b7211 */ /* 0x002fca00000f1404 */
[----:B------:R0:W-:Y:S02]  /*8f10*/  STG.E desc[UR36][R10.64], R9 ;  /* 0x000000090a007986 */ /* 0x0001e4000c101924 */
.L_x_6709:
[----:B------:R-:W-:Y:S05]  /*8f20*/  BSYNC B1 ;  /* 0x0000000000017941 */ /* 0x000fea0003800000 */
.L_x_6708:
[----:B------:R-:W-:Y:S05]  /*8f30*/  @P2 BRA `(.L_x_6704) ;  /* 0x0000000400982947 */ /* 0x000fea0003800000 */
[----:B------:R-:W2:Y:S01]  /*8f40*/  LDC R15, c[0x0][0xbe8] ;  /* 0x0002fa00ff0f7b82 */ /* 0x000ea20000000800 */
[----:B------:R-:W-:Y:S01]  /*8f50*/  ULDC.64 UR4, c[0x0][0xaa0] ;  /* 0x0002a80000047ab9 */ /* 0x000fe20000000a00 */
[----:B------:R-:W-:Y:S01]  /*8f60*/  ULDC.64 UR6, c[0x0][0xaf0] ;  /* 0x0002bc0000067ab9 */ /* 0x000fe20000000a00 */
[----:B-1----:R-:W-:Y:S01]  /*8f70*/  IMAD R4, R22, UR4, RZ ;  /* 0x0000000416047c24 */ /* 0x002fe2000f8e02ff */
[----:B------:R-:W-:Y:S01]  /*8f80*/  BSSY B1, `(.L_x_6710) ;  /* 0x0000037000017945 */ /* 0x000fe20003800000 */
[----:B0-----:R-:W-:-:S04]  /*8f90*/  IMAD.WIDE.U32 R8, R3, UR4, RZ ;  /* 0x0000000403087c25 */ /* 0x001fc8000f8e00ff */
[----:B------:R-:W-:Y:S01]  /*8fa0*/  IMAD R11, R3, UR5, R4 ;  /* 0x00000005030b7c24 */ /* 0x000fe2000f8e0204 */
[----:B------:R-:W-:Y:S01]  /*8fb0*/  ULDC.64 UR4, c[0x0][0xae8] ;  /* 0x0002ba0000047ab9 */ /* 0x000fe20000000a00 */
[----:B------:R-:W-:Y:S02]  /*8fc0*/  IMAD R3, R154, 0x20, R204 ;  /* 0x000000209a037824 */ /* 0x000fe400078e02cc */
[----:B------:R-:W-:Y:S02]  /*8fd0*/  IMAD.IADD R9, R9, 0x1, R11 ;  /* 0x0000000109097824 */ /* 0x000fe400078e020b */
[----:B------:R-:W-:Y:S02]  /*8fe0*/  IMAD R10, R16, 0x80, R3 ;  /* 0x00000080100a7824 */ /* 0x000fe400078e0203 */
[----:B------:R-:W-:-:S04]  /*8ff0*/  IMAD.WIDE.U32 R8, R2, UR4, R8 ;  /* 0x0000000402087c25 */ /* 0x000fc8000f8e0008 */
[----:B------:R-:W-:Y:S02]  /*9000*/  IMAD.MOV.U32 R11, RZ, RZ, R10 ;  /* 0x000000ffff0b7224 */ /* 0x000fe400078e000a */
[----:B------:R-:W-:Y:S01]  /*9010*/  IMAD R4, R24, UR6, RZ ;  /* 0x0000000618047c24 */ /* 0x000fe2000f8e02ff */
[----:B--2---:R-:W-:Y:S01]  /*9020*/  ISETP.NE.AND P0, PT, R15, 0x1, PT ;  /* 0x000000010f00780c */ /* 0x004fe20003f05270 */
[----:B------:R-:W-:Y:S01]  /*9030*/  IMAD R9, R2, UR5, R9 ;  /* 0x0000000502097c24 */ /* 0x000fe2000f8e0209 */
[----:B------:R-:W-:-:S11]  /*9040*/  ULDC.64 UR4, c[0x0][0xae0] ;  /* 0x0002b80000047ab9 */ /* 0x000fd60000000a00 */
[----:B------:R-:W0:Y:S08]  /*9050*/  @P0 LDC R13, c[0x0][0xbec] ;  /* 0x0002fb00ff0d0b82 */ /* 0x000e300000000800 */
[----:B------:R-:W1:Y:S01]  /*9060*/  @P0 LDC R12, c[0x0][0xbf0] ;  /* 0x0002fc00ff0c0b82 */ /* 0x000e620000000800 */
[----:B0-----:R-:W-:-:S04]  /*9070*/  @P0 IMAD.HI.U32 R3, R10, R13, RZ ;  /* 0x0000000d0a030227 */ /* 0x001fc800078e00ff */
[C---:B------:R-:W-:Y:S01]  /*9080*/  IMAD R13, R27.reuse, UR7, R4 ;  /* 0x000000071b0d7c24 */ /* 0x040fe2000f8e0204 */
[----:B-1----:R-:W-:Y:S01]  /*9090*/  @P0 SHF.R.U32.HI R11, RZ, R12, R3 ;  /* 0x0000000cff0b0219 */ /* 0x002fe20000011603 */
[----:B------:R-:W-:-:S03]  /*90a0*/  IMAD.WIDE.U32 R2, R27, UR6, R8 ;  /* 0x000000061b027c25 */ /* 0x000fc6000f8e0008 */
[--C-:B------:R-:W-:Y:S01]  /*90b0*/  SHF.R.S32.HI R4, RZ, 0x1f, R11.reuse ;  /* 0x0000001fff047819 */ /* 0x100fe2000001140b */
        /* <DEDUP_REMOVED lines=10> */
[----:B------:R-:W-:Y:S02]  /*9160*/  IMAD R10, R16, 0x80, R204 ;  /* 0x00000080100a7824 */ /* 0x000fe400078e02cc */
[----:B------:R-:W-:Y:S02]  /*9170*/  IMAD R15, R0, R15, RZ ;  /* 0x0000000f000f7224 */ /* 0x000fe400078e02ff */
[C---:B------:R-:W-:Y:S02]  /*9180*/  IMAD R11, R9.reuse, UR5, R4 ;  /* 0x00000005090b7c24 */ /* 0x040fe4000f8e0204 */
[----:B------:R-:W-:Y:S01]  /*9190*/  IMAD.WIDE.U32 R2, R9, UR4, R2 ;  /* 0x0000000409027c25 */ /* 0x000fe2000f8e0002 */
[----:B------:R-:W-:Y:S01]  /*91a0*/  ISETP.GE.AND P2, PT, R10, R15, PT ;  /* 0x0000000f0a00720c */ /* 0x000fe20003f46270 */
[----:B------:R-:W-:-:S02]  /*91b0*/  ULDC.64 UR4, c[0x0][0xa80] ;  /* 0x0002a00000047ab9 */ /* 0x000fc40000000a00 */
[----:B------:R-:W-:Y:S01]  /*91c0*/  VIADD R0, R10, 0x20 ;  /* 0x000000200a007836 */ /* 0x000fe20000000000 */
[----:B------:R-:W-:Y:S01]  /*91d0*/  LEA R4, P3, R2, UR4, 0x1 ;  /* 0x0000000402047c11 */ /* 0x000fe2000f8608ff */
[----:B------:R-:W-:-:S03]  /*91e0*/  IMAD.IADD R3, R3, 0x1, R11 ;  /* 0x0000000103037824 */ /* 0x000fc600078e020b */
[-C--:B------:R-:W-:Y:S02]  /*91f0*/  ISETP.GE.AND P1, PT, R0, R15.reuse, PT ;  /* 0x0000000f0000720c */ /* 0x080fe40003f26270 */
[----:B------:R-:W-:Y:S02]  /*9200*/  IADD3 R0, R10, 0x40, RZ ;  /* 0x000000400a007810 */ /* 0x000fe40007ffe0ff */
[----:B------:R-:W-:Y:S02]  /*9210*/  LEA.HI.X R8, R2, UR5, R3, 0x1, P3 ;  /* 0x0000000502087c11 */ /* 0x000fe400098f0c03 */
[----:B------:R-:W-:Y:S01]  /*9220*/  ISETP.GE.AND P0, PT, R0, R15, PT ;  /* 0x0000000f0000720c */ /* 0x000fe20003f06270 */
[----:B------:R0:W1:Y:S04]  /*9230*/  SHFL.IDX PT, R2, R4, RZ, 0x181f ;  /* 0x00181fff04027589 */ /* 0x00006800000e0000 */
[----:B------:R0:W2:Y:S01]  /*9240*/  SHFL.IDX PT, R0, R8, RZ, 0x181f ;  /* 0x00181fff08007589 */ /* 0x0000a200000e0000 */
[----:B------:R-:W-:Y:S07]  /*9250*/  @P2 BRA `(.L_x_6711) ;  /* 0x0000000000242947 */ /* 0x000fee0003800000 */
[----:B------:R-:W-:Y:S02]  /*9260*/  ULDC UR4, c[0x0][0xac8] ;  /* 0x0002b20000047ab9 */ /* 0x000fe40000000800 */
[----:B------:R-:W-:Y:S02]  /*9270*/  ISETP.GE.AND P4, PT, R153, UR4, PT ;  /* 0x0000000499007c0c */ /* 0x000fe4000bf86270 */
[----:B------:R-:W-:-:S11]  /*9280*/  ISETP.GE.AND P5, PT, R23, UR4, PT ;  /* 0x0000000417007c0c */ /* 0x000fd6000bfa6270 */
[-C--:B-1----:R-:W-:Y:S02]  /*9290*/  @!P4 LEA R12, P2, R153, R2.reuse, 0x1 ;  /* 0x00000002990cc211 */ /* 0x082fe400078408ff */
[----:B------:R-:W-:Y:S02]  /*92a0*/  @!P5 LEA R2, P3, R23, R2, 0x1 ;  /* 0x000000021702d211 */ /* 0x000fe400078608ff */
[-C--:B--2---:R-:W-:Y:S02]  /*92b0*/  @!P4 LEA.HI.X R13, R153, R0.reuse, R227, 0x1, P2 ;  /* 0x00000000990dc211 */ /* 0x084fe400010f0ce3 */
[----:B------:R-:W-:-:S03]  /*92c0*/  @!P5 LEA.HI.X R3, R23, R0, R226, 0x1, P3 ;  /* 0x000000001703d211 */ /* 0x000fc600018f0ce2 */
[----:B------:R3:W-:Y:S04]  /*92d0*/  @!P4 ST.E.128 desc[UR36][R12.64], RZ ;  /* 0x000000ff0c00c985 */ /* 0x0007e8000c101d24 */
[----:B------:R3:W-:Y:S02]  /*92e0*/  @!P5 ST.E.128 desc[UR36][R2.64], RZ ;  /* 0x000000ff0200d985 */ /* 0x0007e4000c101d24 */
.L_x_6711:
[----:B------:R-:W-:Y:S05]  /*92f0*/  BSYNC B1 ;  /* 0x0000000000017941 */ /* 0x000fea0003800000 */
.L_x_6710:
[----:B--2---:R2:W4:Y:S01]  /*9300*/  SHFL.IDX PT, R0, R8, 0x1, 0x181f ;  /* 0x00381f0008007f89 */ /* 0x00452200000e0000 */
[----:B------:R-:W-:Y:S03]  /*9310*/  BSSY B1, `(.L_x_6712) ;  /* 0x000000c000017945 */ /* 0x000fe60003800000 */
[----:B-1-3--:R2:W1:Y:S01]  /*9320*/  SHFL.IDX PT, R2, R4, 0x1, 0x181f ;  /* 0x00381f0004027f89 */ /* 0x00a46200000e0000 */
[----:B------:R-:W-:Y:S05]  /*9330*/  @P1 BRA `(.L_x_6713) ;  /* 0x0000000000241947 */ /* 0x000fea0003800000 */
[----:B------:R-:W-:Y:S02]  /*9340*/  ULDC UR4, c[0x0][0xac8] ;  /* 0x0002b20000047ab9 */ /* 0x000fe40000000800 */
[----:B------:R-:W-:Y:S02]  /*9350*/  ISETP.GE.AND P3, PT, R153, UR4, PT ;  /* 0x0000000499007c0c */ /* 0x000fe4000bf66270 */
[----:B------:R-:W-:-:S11]  /*9360*/  ISETP.GE.AND P4, PT, R23, UR4, PT ;  /* 0x0000000417007c0c */ /* 0x000fd6000bf86270 */
[-C--:B-1----:R-:W-:Y:S02]  /*9370*/  @!P3 LEA R12, P1, R153, R2.reuse, 0x1 ;  /* 0x00000002990cb211 */ /* 0x082fe400078208ff */
[----:B------:R-:W-:Y:S02]  /*9380*/  @!P4 LEA R2, P2, R23, R2, 0x1 ;  /* 0x000000021702c211 */ /* 0x000fe400078408ff */
[-C--:B----4-:R-:W-:Y:S02]  /*9390*/  @!P3 LEA.HI.X R13, R153, R0.reuse, R227, 0x1, P1 ;  /* 0x00000000990db211 */ /* 0x090fe400008f0ce3 */
[----:B------:R-:W-:-:S03]  /*93a0*/  @!P4 LEA.HI.X R3, R23, R0, R226, 0x1, P2 ;  /* 0x000000001703c211 */ /* 0x000fc600010f0ce2 */
[----:B------:R3:W-:Y:S04]  /*93b0*/  @!P3 ST.E.128 desc[UR36][R12.64], RZ ;  /* 0x000000ff0c00b985 */ /* 0x0007e8000c101d24 */
[----:B------:R3:W-:Y:S02]  /*93c0*/  @!P4 ST.E.128 desc[UR36][R2.64], RZ ;  /* 0x000000ff0200c985 */ /* 0x0007e4000c101d24 */
.L_x_6713:
[----:B------:R-:W-:Y:S05]  /*93d0*/  BSYNC B1 ;  /* 0x0000000000017941 */ /* 0x000fea0003800000 */
.L_x_6712:
[----:B----4-:R4:W0:Y:S01]  /*93e0*/  SHFL.IDX PT, R0, R8, 0x2, 0x181f ;  /* 0x00581f0008007f89 */ /* 0x01082200000e0000 */
        /* <DEDUP_REMOVED lines=8> */
[-C--:B0-----:R-:W-:Y:S02]  /*9470*/  @!P2 LEA.HI.X R13, R153, R0.reuse, R227, 0x1, P0 ;  /* 0x00000000990da211 */ /* 0x081fe400000f0ce3 */
[----:B------:R-:W-:-:S03]  /*9480*/  @!P3 LEA.HI.X R3, R23, R0, R226, 0x1, P1 ;  /* 0x000000001703b211 */ /* 0x000fc600008f0ce2 */
[----:B------:R3:W-:Y:S04]  /*9490*/  @!P2 ST.E.128 desc[UR36][R12.64], RZ ;  /* 0x000000ff0c00a985 */ /* 0x0007e8000c101d24 */
[----:B------:R3:W-:Y:S02]  /*94a0*/  @!P3 ST.E.128 desc[UR36][R2.64], RZ ;  /* 0x000000ff0200b985 */ /* 0x0007e4000c101d24 */
.L_x_6715:
[----:B------:R-:W-:Y:S05]  /*94b0*/  BSYNC B1 ;  /* 0x0000000000017941 */ /* 0x000fea0003800000 */
.L_x_6714:
[----:B0-----:R-:W-:Y:S01]  /*94c0*/  VIADD R0, R10, 0x60 ;  /* 0x000000600a007836 */ /* 0x001fe20000000000 */
[----:B--2-4-:R-:W0:Y:S04]  /*94d0*/  SHFL.IDX PT, R8, R8, 0x3, 0x181f ;  /* 0x00781f0008087f89 */ /* 0x014e2800000e0000 */
[----:B------:R-:W-:Y:S01]  /*94e0*/  ISETP.GE.AND P0, PT, R0, R15, PT ;  /* 0x0000000f0000720c */ /* 0x000fe20003f06270 */
[----:B-1-3--:R1:W2:-:S12]  /*94f0*/  SHFL.IDX PT, R2, R4, 0x3, 0x181f ;  /* 0x00781f0004027f89 */ /* 0x00a29800000e0000 */
[----:B-1----:R-:W-:Y:S05]  /*9500*/  @P0 BRA `(.L_x_6704) ;  /* 0x0000000000240947 */ /* 0x002fea0003800000 */
[----:B------:R-:W-:Y:S02]  /*9510*/  ULDC UR4, c[0x0][0xac8] ;  /* 0x0002b20000047ab9 */ /* 0x000fe40000000800 */
[----:B------:R-:W-:Y:S02]  /*9520*/  ISETP.GE.AND P2, PT, R153, UR4, PT ;  /* 0x0000000499007c0c */ /* 0x000fe4000bf46270 */
[----:B------:R-:W-:-:S11]  /*9530*/  ISETP.GE.AND P3, PT, R23, UR4, PT ;  /* 0x0000000417007c0c */ /* 0x000fd6000bf66270 */
[-C--:B--2---:R-:W-:Y:S02]  /*9540*/  @!P2 LEA R10, P0, R153, R2.reuse, 0x1 ;  /* 0x00000002990aa211 */ /* 0x084fe400078008ff */
[----:B------:R-:W-:Y:S02]  /*9550*/  @!P3 LEA R2, P1, R23, R2, 0x1 ;  /* 0x000000021702b211 */ /* 0x000fe400078208ff */
[-C--:B0-----:R-:W-:Y:S02]  /*9560*/  @!P2 LEA.HI.X R11, R153, R8.reuse, R227, 0x1, P0 ;  /* 0x00000008990ba211 */ /* 0x081fe400000f0ce3 */
[----:B------:R-:W-:-:S03]  /*9570*/  @!P3 LEA.HI.X R3, R23, R8, R226, 0x1, P1 ;  /* 0x000000081703b211 */ /* 0x000fc600008f0ce2 */
[----:B------:R0:W-:Y:S04]  /*9580*/  @!P2 ST.E.128 desc[UR36][R10.64], RZ ;  /* 0x000000ff0a00a985 */ /* 0x0001e8000c101d24 */
[----:B------:R0:W-:Y:S02]  /*9590*/  @!P3 ST.E.128 desc[UR36][R2.64], RZ ;  /* 0x000000ff0200b985 */ /* 0x0001e4000c101d24 */
.L_x_6704:
[----:B------:R-:W-:Y:S05]  /*95a0*/  BSYNC B0 ;  /* 0x0000000000007941 */ /* 0x000fea0003800000 */
.L_x_6694:
[----:B------:R-:W-:Y:S02]  /*95b0*/  ULDC UR4, c[0x0][0xc3c] ;  /* 0x00030f0000047ab9 */ /* 0x000fe40000000800 */
[----:B-1----:R-:W-:-:S13]  /*95c0*/  ISETP.GE.AND P0, PT, R7, UR4, PT ;  /* 0x0000000407007c0c */ /* 0x002fda000bf06270 */
[----:B------:R-:W-:Y:S05]  /*95d0*/  @!P0 BRA `(.L_x_6716) ;  /* 0xffffff7800548947 */ /* 0x000fea000383ffff */
[----:B------:R-:W-:Y:S05]  /*95e0*/  EXIT ;  /* 0x000000000000794d */ /* 0x000fea0003800000 */
.L_x_6665:
[----:B------:R-:W-:-:S08]  /*95f0*/  NOP ;  /* 0x0000000000007918 */ /* 0x000fd00000000000 */
[----:B------:R-:W0:-:S00]  /*9600*/  USETMAXREG.DEALLOC.CTAPOOL 0x28 ;  /* 0x00000028000079c8 */ /* 0x000e0000080e0500 */
[----:B0-----:R-:W-:Y:S02]  /*9610*/  LOP3.LUT R0, R0, 0x3, RZ, 0xc0, !PT ;  /* 0x0000000300007812 */ /* 0x001fe400078ec0ff */
[----:B------:R-:W-:-:S04]  /*9620*/  LOP3.LUT R27, R27, 0xffffffdf, RZ, 0xc0, !PT ;  /* 0xffffffdf1b1b7812 */ /* 0x000fc800078ec0ff */
[----:B------:R-:W0:Y:S02]  /*9630*/  SHFL.IDX PT, R0, R0, RZ, 0x1f ;  /* 0x00001fff00007589 */ /* 0x000e2400000e0000 */
[----:B0-----:R-:W-:Y:S01]  /*9640*/  ISETP.NE.AND P0, PT, R0, RZ, PT ;  /* 0x000000ff0000720c */ /* 0x001fe20003f05270 */
[----:B------:R-:W-:-:S12]  /*9650*/  IMAD.MOV.U32 R0, RZ, RZ, RZ ;  /* 0x000000ffff007224 */ /* 0x000fd800078e00ff */
        /* <DEDUP_REMOVED lines=9> */
.L_x_6717:
        /* <DEDUP_REMOVED lines=44> */
.L_x_6721:
[----:B------:R-:W0:Y:S01]  /*99b0*/  LDC R0, c[0x0][0xc3c] ;  /* 0x00030f00ff007b82 */ /* 0x000e220000000800 */
[----:B------:R-:W-:-:S06]  /*99c0*/  UIADD3 UR4, UR4, 0x1f, URZ ;  /* 0x0000001f04047890 */ /* 0x000fcc000fffe03f */
[----:B0-----:R-:W-:-:S13]  /*99d0*/  ISETP.LE.AND P6, PT, R0, UR4, PT ;  /* 0x0000000400007c0c */ /* 0x001fda000bfc3270 */
[----:B------:R-:W-:Y:S05]  /*99e0*/  @P6 BRA `(.L_x_6720) ;  /* 0x0000000400a86947 */ /* 0x000fea0003800000 */
[----:B------:R-:W-:-:S05]  /*99f0*/  VIADD R9, R7, UR4 ;  /* 0x0000000407097c36 */ /* 0x000fca0008000000 */
[----:B------:R-:W-:Y:S01]  /*9a00*/  ISETP.GE.OR P6, PT, R9, R0, !P0 ;  /* 0x000000000900720c */ /* 0x000fe200047c6670 */
[----:B------:R-:W-:-:S12]  /*9a10*/  IMAD.MOV.U32 R0, RZ, RZ, RZ ;  /* 0x000000ffff007224 */ /* 0x000fd800078e00ff */
        /* <DEDUP_REMOVED lines=28> */
.L_x_6719:
        /* <DEDUP_REMOVED lines=18> */
.L_x_6722:
[----:B-1----:R-:W-:Y:S01]  /*9d00*/  IMAD R16, R16, UR5, R10 ;  /* 0x0000000510107c24 */ /* 0x002fe2000f8e020a */
[----:B------:R-:W-:Y:S01]  /*9d10*/  IABS R10, R0 ;  /* 0x00000000000a7213 */ /* 0x000fe20000000000 */
[----:B------:R-:W-:Y:S01]  /*9d20*/  IMAD R11, R11, R4, RZ ;  /* 0x000000040b0b7224 */ /* 0x000fe200078e02ff */
[----:B0-----:R-:W-:Y:S01]  /*9d30*/  IABS R5, R9 ;  /* 0x0000000900057213 */ /* 0x001fe20000000000 */
[----:B------:R-:W-:Y:S01]  /*9d40*/  IMAD.MOV.U32 R2, RZ, RZ, RZ ;  /* 0x000000ffff027224 */ /* 0x000fe200078e00ff */
[----:B------:R-:W-:Y:S01]  /*9d50*/  IADD3 R17, -R16, UR6, RZ ;  /* 0x0000000610117c10 */ /* 0x000fe2000fffe1ff */
[----:B------:R-:W-:Y:S01]  /*9d60*/  IMAD.MOV R10, RZ, RZ, -R10 ;  /* 0x000000ffff0a7224 */ /* 0x000fe200078e0a0a */
[----:B------:R-:W0:Y:S01]  /*9d70*/  I2F.RP R6, R5 ;  /* 0x0000000500067306 */ /* 0x000e220000209400 */
[----:B------:R-:W-:Y:S01]  /*9d80*/  IMAD.HI.U32 R2, R3, R11, R2 ;  /* 0x0000000b03027227 */ /* 0x000fe200078e0002 */
[----:B------:R-:W-:-:S03]  /*9d90*/  IABS R8, R17 ;  /* 0x0000001100087213 */ /* 0x000fc60000000000 */
[----:B------:R-:W-:Y:S02]  /*9da0*/  VIADD R19, R19, UR4 ;  /* 0x0000000413137c36 */ /* 0x000fe40008000000 */
[----:B------:R-:W-:Y:S02]  /*9db0*/  IMAD.MOV.U32 R3, RZ, RZ, R8 ;  /* 0x000000ffff037224 */ /* 0x000fe400078e0008 */
[----:B------:R-:W-:Y:S02]  /*9dc0*/  IMAD.MOV.U32 R8, RZ, RZ, R10 ;  /* 0x000000ffff087224 */ /* 0x000fe400078e000a */
[----:B------:R-:W-:-:S04]  /*9dd0*/  IMAD.HI.U32 R2, R2, R3, RZ ;  /* 0x0000000302027227 */ /* 0x000fc800078e00ff */
[----:B------:R-:W-:Y:S01]  /*9de0*/  IMAD R3, R2, R8, R3 ;  /* 0x0000000802037224 */ /* 0x000fe200078e0203 */
[----:B0-----:R-:W0:Y:S04]  /*9df0*/  MUFU.RCP R6, R6 ;  /* 0x0000000600067308 */ /* 0x001e280000001000 */
        /* <DEDUP_REMOVED lines=10> */
[----:B------:R-:W-:Y:S02]  /*9ea0*/  @P0 VIADD R2, R2, 0x1 ;  /* 0x0000000102020836 */ /* 0x000fe40000000000 */
[----:B------:R-:W-:-:S03]  /*9eb0*/  IMAD.MOV R8, RZ, RZ, -R8 ;  /* 0x000000ffff087224 */ /* 0x000fc600078e0a08 */
[----:B------:R-:W-:Y:S01]  /*9ec0*/  MOV R6, R2 ;  /* 0x0000000200067202 */ /* 0x000fe20000000f00 */
[----:B-1----:R-:W-:-:S04]  /*9ed0*/  IMAD.MOV R2, RZ, RZ, -R3 ;  /* 0x000000ffff027224 */ /* 0x002fc800078e0a03 */
[----:B------:R-:W-:Y:S01]  /*9ee0*/  @!P2 IMAD.MOV R6, RZ, RZ, -R6 ;  /* 0x000000ffff06a224 */ /* 0x000fe200078e0a06 */
[----:B------:R-:W-:Y:S01]  /*9ef0*/  @!P1 LOP3.LUT R6, RZ, R0, RZ, 0x33, !PT ;  /* 0x00000000ff069212 */ /* 0x000fe200078e33ff */
[----:B------:R-:W-:Y:S02]  /*9f00*/  IMAD R11, R2, R5, RZ ;  /* 0x00000005020b7224 */ /* 0x000fe400078e02ff */
[----:B------:R-:W-:Y:S01]  /*9f10*/  IMAD.MOV.U32 R2, RZ, RZ, RZ ;  /* 0x000000ffff027224 */ /* 0x000fe200078e00ff */
[-C--:B------:R-:W-:Y:S01]  /*9f20*/  IABS R4, R6.reuse ;  /* 0x0000000600047213 */ /* 0x080fe20000000000 */
[----:B------:R-:W-:Y:S02]  /*9f30*/  IMAD R0, R0, R6, RZ ;  /* 0x0000000600007224 */ /* 0x000fe400078e02ff */
        /* <DEDUP_REMOVED lines=21> */
.L_x_6720:
[----:B------:R-:W-:Y:S01]  /*a090*/  ULDC UR4, c[0x0][0xc3c] ;  /* 0x00030f0000047ab9 */ /* 0x000fe20000000800 */
[----:B------:R-:W-:Y:S01]  /*a0a0*/  IMAD.MOV.U32 R17, RZ, RZ, RZ ;  /* 0x000000ffff117224 */ /* 0x000fe200078e00ff */
[----:B------:R-:W-:Y:S01]  /*a0b0*/  MOV R16, UR6 ;  /* 0x0000000600107c02 */ /* 0x000fe20008000f00 */
[----:B------:R-:W-:Y:S02]  /*a0c0*/  IMAD.MOV.U32 R18, RZ, RZ, RZ ;  /* 0x000000ffff127224 */ /* 0x000fe400078e00ff */
[----:B------:R-:W-:-:S07]  /*a0d0*/  IMAD.U32 R19, RZ, RZ, UR4 ;  /* 0x00000004ff137e24 */ /* 0x000fce000f8e00ff */
.L_x_6723:
[----:B------:R-:W-:-:S13]  /*a0e0*/  ISETP.NE.AND P0, PT, R7, RZ, PT ;  /* 0x000000ff0700720c */ /* 0x000fda0003f05270 */
[----:B------:R-:W0:Y:S01]  /*a0f0*/  @!P0 S2R R3, SR_CgaCtaId ;  /* 0x0000000000038919 */ /* 0x000e220000008800 */
[----:B------:R-:W-:-:S04]  /*a100*/  @!P0 MOV R0, 0x400 ;  /* 0x0000040000008802 */ /* 0x000fc80000000f00 */
[----:B0-----:R-:W-:-:S05]  /*a110*/  @!P0 LEA R0, R3, R0, 0x18 ;  /* 0x0000000003008211 */ /* 0x001fca00078ec0ff */
[----:B------:R0:W-:Y:S01]  /*a120*/  @!P0 STS.128 [R0+0x288d0], R16 ;  /* 0x0288d01000008388 */ /* 0x0001e20000000c00 */
[----:B------:R-:W-:Y:S06]  /*a130*/  BAR.ARV 0x5, 0x180 ;  /* 0x0146000000007b1d */ /* 0x000fec0000002000 */
.L_x_6718:
[----:B------:R2:W-:Y:S01]  /*a140*/  STL [R1+0x20], RZ ;  /* 0x000020ff01007387 */ /* 0x0005e20000100800 */
[----:B------:R-:W-:Y:S01]  /*a150*/  ULDC UR4, c[0x0][0xc3c] ;  /* 0x00030f0000047ab9 */ /* 0x000fe20000000800 */
[----:B------:R-:W-:Y:S01]  /*a160*/  IMAD.MOV.U32 R28, RZ, RZ, 0x1 ;  /* 0x00000001ff1c7424 */ /* 0x000fe200078e00ff */
[----:B-1----:R-:W-:Y:S01]  /*a170*/  ISETP.GE.AND P0, PT, R19, UR4, PT ;  /* 0x0000000413007c0c */ /* 0x002fe2000bf06270 */
[----:B------:R-:W-:-:S12]  /*a180*/  IMAD.MOV.U32 R25, RZ, RZ, RZ ;  /* 0x000000ffff197224 */ /* 0x000fd800078e00ff */
[----:B--2---:R-:W-:Y:S05]  /*a190*/  @P0 BRA `(.L_x_6724) ;  /* 0x0000004800d00947 */ /* 0x004fea0003800000 */
[----:B------:R-:W2:Y:S01]  /*a1a0*/  LDL R3, [R1+0x4] ;  /* 0x0000040001037983 */ /* 0x000ea20000100800 */
[----:B------:R-:W1:Y:S01]  /*a1b0*/  S2R R4, SR_TID.X ;  /* 0x0000000000047919 */ /* 0x000e620000002100 */
[----:B------:R-:W3:Y:S01]  /*a1c0*/  S2UR UR5, SR_CgaCtaId ;  /* 0x00000000000579c3 */ /* 0x000ee20000008800 */
[----:B------:R-:W-:Y:S01]  /*a1d0*/  UMOV UR4, 0x400 ;  /* 0x0000040000047882 */ /* 0x000fe20000000000 */
[----:B-1----:R-:W-:Y:S01]  /*a1e0*/  IMAD.SHL.U32 R30, R4, 0x8, RZ ;  /* 0x00000008041e7824 */ /* 0x002fe200078e00ff */
[----:B---3--:R-:W-:-:S04]  /*a1f0*/  ULEA UR4, UR5, UR4, 0x18 ;  /* 0x0000000405047291 */ /* 0x008fc8000f8ec03f */
[----:B0-----:R-:W-:-:S04]  /*a200*/  LOP3.LUT R0, R30, 0x1f8, RZ, 0xc0, !PT ;  /* 0x000001f81e007812 */ /* 0x001fc800078ec0ff */
[----:B------:R-:W-:Y:S01]  /*a210*/  LOP3.LUT R33, R0, 0x38, R4, 0x78, !PT ;  /* 0x0000003800217812 */ /* 0x000fe200078e7804 */
[----:B------:R-:W-:-:S03]  /*a220*/  IMAD.U32 R22, RZ, RZ, UR4 ;  /* 0x00000004ff167e24 */ /* 0x000fc6000f8e00ff */
[----:B------:R-:W-:Y:S02]  /*a230*/  LOP3.LUT R33, R33, 0x200, R30, 0xf8, !PT ;  /* 0x0000020021217812 */ /* 0x000fe400078ef81e */
[----:B------:R-:W-:Y:S01]  /*a240*/  LOP3.LUT R30, R30, 0x38, RZ, 0xc0, !PT ;  /* 0x000000381e1e7812 */ /* 0x000fe200078ec0ff */
[----:B------:R-:W-:Y:S01]  /*a250*/  BSSY B8, `(.L_x_6724) ;  /* 0x00004a8000087945 */ /* 0x000fe20003800000 */
[----:B------:R-:W-:Y:S02]  /*a260*/  IMAD.MOV.U32 R28, RZ, RZ, 0x1 ;  /* 0x00000001ff1c7424 */ /* 0x000fe400078e00ff */
[----:B------:R-:W-:Y:S01]  /*a270*/  IMAD.MOV.U32 R25, RZ, RZ, RZ ;  /* 0x000000ffff197224 */ /* 0x000fe200078e00ff */
[----:B------:R-:W-:Y:S01]  /*a280*/  LOP3.LUT R29, R30, 0x40, RZ, 0xfc, !PT ;  /* 0x000000401e1d7812 */ /* 0x000fe200078efcff */
[----:B------:R-:W-:Y:S01]  /*a290*/  ULDC UR38, c[0x0][0xc] ;  /* 0x0000030000267ab9 */ /* 0x000fe20000000800 */
[----:B--2---:R-:W-:-:S05]  /*a2a0*/  LOP3.LUT R0, R3, 0x2, RZ, 0xfc, !PT ;  /* 0x0000000203007812 */ /* 0x004fca00078efcff */
[----:B------:R0:W-:Y:S04]  /*a2b0*/  STL [R1+0x24], R0 ;  /* 0x0000240001007387 */ /* 0x0001e80000100800 */
[----:B------:R1:W-:Y:S01]  /*a2c0*/  STL [R1+0x20], RZ ;  /* 0x000020ff01007387 */ /* 0x0003e20000100800 */
[----:B0-----:R-:W-:-:S05]  /*a2d0*/  IMAD R0, R33, 0x2, R22 ;  /* 0x0000000221007824 */ /* 0x001fca00078e0216 */
[----:B------:R1:W-:Y:S02]  /*a2e0*/  STL [R1], R0 ;  /* 0x0000000001007387 */ /* 0x0003e40000100800 */
.L_x_6787:
[----:B0-----:R-:W0:Y:S02]  /*a2f0*/  LDC.64 R2, c[0x0][0xc88] ;  /* 0x00032200ff027b82 */ /* 0x001e240000000a00 */
[----:B0-----:R-:W-:-:S05]  /*a300*/  IMAD.WIDE R2, R19, 0x4, R2 ;  /* 0x0000000413027825 */ /* 0x001fca00078e0202 */
[----:B-1----:R-:W1:Y:S01]  /*a310*/  LDG.E R31, desc[UR36][R2.64] ;  /* 0x00000024021f7981 */ /* 0x002e62000c1e1900 */
[----:B------:R-:W-:Y:S05]  /*a320*/  YIELD ;  /* 0x0000000000007946 */ /* 0x000fea0003800000 */
[----:B------:R-:W-:Y:S01]  /*a330*/  ULDC.64 UR4, c[0x0][0xa28] ;  /* 0x00028a0000047ab9 */ /* 0x000fe20000000a00 */
[----:B------:R-:W-:Y:S01]  /*a340*/  IMAD.MOV.U32 R36, RZ, RZ, RZ ;  /* 0x000000ffff247224 */ /* 0x000fe200078e00ff */
[----:B------:R-:W-:Y:S01]  /*a350*/  ISETP.NE.U32.AND P0, PT, RZ, UR4, PT ;  /* 0x00000004ff007c0c */ /* 0x000fe2000bf05070 */
[----:B------:R-:W-:-:S03]  /*a360*/  ULDC.64 UR6, c[0x0][0xa18] ;  /* 0x0002860000067ab9 */ /* 0x000fc60000000a00 */
[----:B------:R-:W-:Y:S02]  /*a370*/  ISETP.NE.AND.EX P0, PT, RZ, UR5, PT, P0 ;  /* 0x00000005ff007c0c */ /* 0x000fe4000bf05300 */
[----:B-1----:R-:W-:-:S11]  /*a380*/  SHF.R.S32.HI R0, RZ, 0x1f, R31 ;  /* 0x0000001fff007819 */ /* 0x002fd6000001141f */
[C---:B------:R-:W-:Y:S01]  /*a390*/  @P0 LEA R2, P1, R31.reuse, UR4, 0x2 ;  /* 0x000000041f020c11 */ /* 0x040fe2000f8210ff */
[C---:B------:R-:W-:Y:S01]  /*a3a0*/  IMAD.SHL.U32 R23, R31.reuse, 0x4, RZ ;  /* 0x000000041f177824 */ /* 0x040fe200078e00ff */
[C-C-:B------:R-:W-:Y:S01]  /*a3b0*/  SHF.L.U64.HI R24, R31.reuse, 0x2, R0.reuse ;  /* 0x000000021f187819 */ /* 0x140fe20000010200 */
[----:B------:R0:W-:Y:S01]  /*a3c0*/  STL [R1+0x10], R0 ;  /* 0x0000100001007387 */ /* 0x0001e20000100800 */
[----:B------:R-:W-:Y:S01]  /*a3d0*/  @P0 LEA.HI.X R3, R31, UR5, R0, 0x2, P1 ;  /* 0x000000051f030c11 */ /* 0x000fe200088f1400 */
[----:B------:R-:W-:-:S04]  /*a3e0*/  ULDC.64 UR4, c[0x0][0xa00] ;  /* 0x0002800000047ab9 */ /* 0x000fc80000000a00 */
[----:B------:R1:W5:Y:S01]  /*a3f0*/  @P0 LDG.E R36, desc[UR36][R2.64] ;  /* 0x0000002402240981 */ /* 0x000362000c1e1900 */
[----:B------:R-:W-:Y:S02]  /*a400*/  ISETP.NE.U32.AND P0, PT, RZ, UR4, PT ;  /* 0x00000004ff007c0c */ /* 0x000fe4000bf05070 */
[----:B------:R-:W-:Y:S01]  /*a410*/  LOP3.LUT R27, R27, 0xffffffef, RZ, 0xc0, !PT ;  /* 0xffffffef1b1b7812 */ /* 0x000fe200078ec0ff */
[----:B0-----:R-:W-:Y:S01]  /*a420*/  IMAD.MOV.U32 R0, RZ, RZ, RZ ;  /* 0x000000ffff007224 */ /* 0x001fe200078e00ff */
[----:B------:R-:W-:Y:S02]  /*a430*/  ISETP.NE.AND.EX P2, PT, RZ, UR5, PT, P0 ;  /* 0x00000005ff007c0c */ /* 0x000fe4000bf45300 */
[----:B------:R-:W-:Y:S02]  /*a440*/  ISETP.NE.U32.AND P0, PT, RZ, UR6, PT ;  /* 0x00000006ff007c0c */ /* 0x000fe4000bf05070 */
[----:B-1----:R-:W-:Y:S02]  /*a450*/  IADD3 R2, P1, R23, UR4, RZ ;  /* 0x0000000417027c10 */ /* 0x002fe4000ff3e0ff */
[----:B------:R-:W-:-:S02]  /*a460*/  ISETP.NE.AND.EX P0, PT, RZ, UR7, PT, P0 ;  /* 0x00000007ff007c0c */ /* 0x000fc4000bf05300 */
[----:B------:R-:W-:Y:S01]  /*a470*/  IADD3.X R3, R24, UR5, RZ, P1, !PT ;  /* 0x0000000518037c10 */ /* 0x000fe20008ffe4ff */
[----:B------:R-:W-:-:S04]  /*a480*/  ULDC.64 UR4, c[0x0][0x418] ;  /* 0x0001060000047ab9 */ /* 0x000fc80000000a00 */
[----:B------:R-:W-:Y:S01]  /*a490*/  @P2 LOP3.LUT R27, R27, 0x10, RZ, 0xfc, !PT ;  /* 0x000000101b1b2812 */ /* 0x000fe200078efcff */
[----:B--2---:R-:W2:Y:S05]  /*a4a0*/  @P2 LDG.E R0, desc[UR36][R2.64] ;  /* 0x0000002402002981 */ /* 0x004eaa000c1e1900 */
[----:B------:R-:W-:-:S04]  /*a4b0*/  @P0 IADD3 R4, P1, R23, UR6, RZ ;  /* 0x0000000617040c10 */ /* 0x000fc8000ff3e0ff */
[----:B------:R-:W-:Y:S01]  /*a4c0*/  @P0 IADD3.X R5, R24, UR7, RZ, P1, !PT ;  /* 0x0000000718050c10 */ /* 0x000fe20008ffe4ff */
[----:B--2---:R0:W-:Y:S04]  /*a4d0*/  STL [R1+0x8], R0 ;  /* 0x0000080001007387 */ /* 0x0041e80000100800 */
[----:B0-----:R-:W2:Y:S01]  /*a4e0*/  @P0 LDG.E R0, desc[UR36][R4.64] ;  /* 0x0000002404000981 */ /* 0x001ea2000c1e1900 */
[----:B------:R-:W-:-:S03]  /*a4f0*/  UISETP.NE.U32.AND UP0, UPT, UR4, URZ, UPT ;  /* 0x0000003f0400728c */ /* 0x000fc6000bf05070 */
[----:B------:R-:W-:Y:S01]  /*a500*/  ULDC UR4, c[0x0][0x424] ;  /* 0x0001090000047ab9 */ /* 0x000fe20000000800 */
[----:B------:R-:W-:-:S03]  /*a510*/  UISETP.NE.AND.EX UP0, UPT, UR5, URZ, UPT, UP0 ;  /* 0x0000003f0500728c */ /* 0x000fc6000bf05300 */
[----:B------:R-:W-:Y:S01]  /*a520*/  ULDC UR5, c[0x0][0x2f0] ;  /* 0x0000bc0000057ab9 */ /* 0x000fe20000000800 */
[----:B------:R-:W-:-:S04]  /*a530*/  USEL UR4, UR4, 0x1, UP0 ;  /* 0x0000000104047887 */ /* 0x000fc80008000000 */
[----:B------:R-:W-:-:S06]  /*a540*/  UIMAD UR4, UR4, UR5, URZ ;  /* 0x00000005040472a4 */ /* 0x000fcc000f8e023f */
[----:B------:R-:W-:Y:S01]  /*a550*/  IMAD.U32 R7, RZ, RZ, UR4 ;  /* 0x00000004ff077e24 */ /* 0x000fe2000f8e00ff */
[----:B--2---:R0:W-:Y:S01]  /*a560*/  @P0 STL [R1+0x14], R0 ;  /* 0x0000140001000387 */ /* 0x0041e20000100800 */
[----:B------:R-:W-:Y:S05]  /*a570*/  @P0 BRA `(.L_x_6725) ;  /* 0x0000000000200947 */ /* 0x000fea0003800000 */
[----:B------:R-:W-:Y:S02]  /*a580*/  ULDC UR4, c[0x0][0x288] ;  /* 0x0000a20000047ab9 */ /* 0x000fe40000000800 */
[----:B0-----:R-:W-:-:S05]  /*a590*/  IMAD.U32 R0, RZ, RZ, UR4 ;  /* 0x00000004ff007e24 */ /* 0x001fca000f8e00ff */
[----:B------:R1:W-:Y:S01]  /*a5a0*/  STL [R1+0x14], R0 ;  /* 0x0000140001007387 */ /* 0x0003e20000100800 */
[----:B------:R-:W-:Y:S05]  /*a5b0*/  @!P2 BRA `(.L_x_6725) ;  /* 0x000000000010a947 */ /* 0x000fea0003800000 */
[----:B------:R-:W2:Y:S04]  /*a5c0*/  LDG.E R5, desc[UR36][R2.64] ;  /* 0x0000002402057981 */ /* 0x000ea8000c1e1900 */
[----:B-1----:R-:W2:Y:S02]  /*a5d0*/  LDG.E R0, desc[UR36][R2.64+0x4] ;  /* 0x0000042402007981 */ /* 0x002ea4000c1e1900 */
[----:B--2---:R-:W-:-:S05]  /*a5e0*/  IMAD.IADD R0, R0, 0x1, -R5 ;  /* 0x0000000100007824 */ /* 0x004fca00078e0a05 */
[----:B------:R2:W-:Y:S02]  /*a5f0*/  STL [R1+0x14], R0 ;  /* 0x0000140001007387 */ /* 0x0005e40000100800 */
.L_x_6725:
[----:B------:R-:W-:Y:S01]  /*a600*/  ULDC.64 UR4, c[0x0][0xa20] ;  /* 0x0002880000047ab9 */ /* 0x000fe20000000a00 */
[----:B------:R-:W-:Y:S01]  /*a610*/  IMAD.MOV.U32 R32, RZ, RZ, R31 ;  /* 0x000000ffff207224 */ /* 0x000fe200078e001f */
[----:B------:R-:W-:-:S04]  /*a620*/  ISETP.NE.U32.AND P0, PT, RZ, UR4, PT ;  /* 0x00000004ff007c0c */ /* 0x000fc8000bf05070 */
[----:B------:R-:W-:-:S13]  /*a630*/  ISETP.NE.AND.EX P0, PT, RZ, UR5, PT, P0 ;  /* 0x00000005ff007c0c */ /* 0x000fda000bf05300 */
[----:B------:R-:W-:Y:S05]  /*a640*/  @!P0 BRA `(.L_x_6726) ;  /* 0x0000000000108947 */ /* 0x000fea0003800000 */
[----:B------:R-:W-:-:S04]  /*a650*/  IADD3 R2, P0, R23, UR4, RZ ;  /* 0x0000000417027c10 */ /* 0x000fc8000ff1e0ff */
[----:B------:R-:W-:-:S05]  /*a660*/  IADD3.X R3, R24, UR5, RZ, P0, !PT ;  /* 0x0000000518037c10 */ /* 0x000fca00087fe4ff */
[----:B------:R3:W5:Y:S01]  /*a670*/  LDG.E R7, desc[UR36][R2.64] ;  /* 0x0000002402077981 */ /* 0x000762000c1e1900 */
[----:B------:R-:W-:Y:S05]  /*a680*/  BRA `(.L_x_6727) ;  /* 0x0000000000247947 */ /* 0x000fea0003800000 */
.L_x_6726:
[----:B------:R-:W-:Y:S02]  /*a690*/  ULDC.64 UR4, c[0x0][0xa08] ;  /* 0x0002820000047ab9 */ /* 0x000fe40000000a00 */
[----:B------:R-:W-:-:S04]  /*a6a0*/  ISETP.NE.U32.AND P0, PT, RZ, UR4, PT ;  /* 0x00000004ff007c0c */ /* 0x000fc8000bf05070 */
[----:B------:R-:W-:-:S13]  /*a6b0*/  ISETP.NE.AND.EX P0, PT, RZ, UR5, PT, P0 ;  /* 0x00000005ff007c0c */ /* 0x000fda000bf05300 */
[----:B------:R-:W-:Y:S05]  /*a6c0*/  @!P0 BRA `(.L_x_6727) ;  /* 0x0000000000148947 */ /* 0x000fea0003800000 */
[----:B------:R-:W3:Y:S02]  /*a6d0*/  LDC.64 R2, c[0x0][0xa08] ;  /* 0x00028200ff027b82 */ /* 0x000ee40000000a00 */
[----:B---3--:R-:W-:-:S05]  /*a6e0*/  IMAD.WIDE R2, R32, 0x4, R2 ;  /* 0x0000000420027825 */ /* 0x008fca00078e0202 */
[----:B------:R-:W3:Y:S04]  /*a6f0*/  LDG.E R7, desc[UR36][R2.64] ;  /* 0x0000002402077981 */ /* 0x000ee8000c1e1900 */
[----:B012---:R-:W3:Y:S02]  /*a700*/  LDG.E R0, desc[UR36][R2.64+0x4] ;  /* 0x0000042402007981 */ /* 0x007ee4000c1e1900 */
[----:B---3--:R-:W-:-:S07]  /*a710*/  IADD3 R7, -R7, R0, RZ ;  /* 0x0000000007077210 */ /* 0x008fce0007ffe1ff */
.L_x_6727:
[----:B-----5:R-:W-:Y:S01]  /*a720*/  IMAD.IADD R34, R7, 0x1, -R36 ;  /* 0x0000000107227824 */ /* 0x020fe200078e0a24 */
[----:B------:R-:W-:Y:S03]  /*a730*/  BSSY B0, `(.L_x_6728) ;  /* 0x0000029000007945 */ /* 0x000fe60003800000 */
[C---:B012---:R-:W-:Y:S01]  /*a740*/  VIADD R0, R34.reuse, 0x7f ;  /* 0x0000007f22007836 */ /* 0x047fe20000000000 */
[----:B------:R-:W-:-:S04]  /*a750*/  ISETP.GE.AND P0, PT, R34, 0x1, PT ;  /* 0x000000012200780c */ /* 0x000fc80003f06270 */
[----:B---3--:R-:W-:-:S04]  /*a760*/  SHF.R.S32.HI R3, RZ, 0x1f, R0 ;  /* 0x0000001fff037819 */ /* 0x008fc80000011400 */
[----:B------:R-:W-:Y:S02]  /*a770*/  LEA.HI R2, R3, R0, RZ, 0x7 ;  /* 0x0000000003027211 */ /* 0x000fe400078f38ff */
[----:B------:R-:W-:-:S04]  /*a780*/  LOP3.LUT R0, R18, 0xff000000, RZ, 0xc0, !PT ;  /* 0xff00000012007812 */ /* 0x000fc800078ec0ff */
[----:B------:R-:W-:Y:S02]  /*a790*/  SHF.R.U32.HI R3, RZ, 0x8, R0 ;  /* 0x00000008ff037819 */ /* 0x000fe40000011600 */
[----:B------:R-:W-:-:S04]  /*a7a0*/  LOP3.LUT R0, R18, 0xff0000, RZ, 0xc0, !PT ;  /* 0x00ff000012007812 */ /* 0x000fc800078ec0ff */
[----:B------:R-:W-:Y:S02]  /*a7b0*/  LEA.HI R3, R0, R3, RZ, 0x10 ;  /* 0x0000000300037211 */ /* 0x000fe400078f80ff */
[----:B------:R-:W-:Y:S01]  /*a7c0*/  SHF.R.S32.HI R0, RZ, 0x7, R2 ;  /* 0x00000007ff007819 */ /* 0x000fe20000011402 */
[----:B------:R-:W-:Y:S01]  /*a7d0*/  IMAD.MOV.U32 R2, RZ, RZ, RZ ;  /* 0x000000ffff027224 */ /* 0x000fe200078e00ff */
[----:B------:R-:W-:Y:S01]  /*a7e0*/  LOP3.LUT R35, R3, 0xff, RZ, 0xc0, !PT ;  /* 0x000000ff03237812 */ /* 0x000fe200078ec0ff */
        /* <DEDUP_REMOVED lines=29> */
.L_x_6729:
[----:B------:R-:W-:Y:S05]  /*a9c0*/  BSYNC B0 ;  /* 0x0000000000007941 */ /* 0x000fea0003800000 */
.L_x_6728:
[-C--:B------:R-:W-:Y:S01]  /*a9d0*/  IMAD R35, R35, R2.reuse, RZ ;  /* 0x0000000223237224 */ /* 0x080fe200078e02ff */
[----:B------:R-:W-:Y:S04]  /*a9e0*/  BSSY B7, `(.L_x_6730) ;  /* 0x000036c000077945 */ /* 0x000fe80003800000 */
[----:B------:R-:W-:-:S04]  /*a9f0*/  VIADDMNMX R0, R35, R2, R0, PT ;  /* 0x0000000223007246 */ /* 0x000fc80003800100 */
        /* <DEDUP_REMOVED lines=20> */
.L_x_6731:
        /* <DEDUP_REMOVED lines=20> */
.L_x_6734:
[----:B------:R-:W-:Y:S05]  /*ac80*/  BSYNC B6 ;  /* 0x0000000000067941 */ /* 0x000fea0003800000 */
.L_x_6733:
        /* <DEDUP_REMOVED lines=20> */
.L_x_6737:
[----:B------:R0:W1:Y:S01]  /*add0*/  LDC.64 R2, c[0x4][R26] ;  /* 0x010000001a027b82 */ /* 0x0000620000000a00 */
[----:B------:R-:W-:Y:S01]  /*ade0*/  ULDC.64 UR6, c[0x4][0x138] ;  /* 0x01004e0000067ab9 */ /* 0x000fe20000000a00 */
[----:B------:R-:W-:Y:S01]  /*adf0*/  ULDC.64 UR8, c[0x4][0x140] ;  /* 0x0100500000087ab9 */ /* 0x000fe20000000a00 */
[----:B------:R-:W-:Y:S01]  /*ae00*/  ULDC.64 UR4, c[0x4][0x60] ;  /* 0x0100180000047ab9 */ /* 0x000fe20000000a00 */
[----:B------:R-:W-:Y:S01]  /*ae10*/  MOV R4, UR6 ;  /* 0x0000000600047c02 */ /* 0x000fe20008000f00 */
[----:B------:R-:W-:Y:S02]  /*ae20*/  IMAD.U32 R5, RZ, RZ, UR7 ;  /* 0x00000007ff057e24 */ /* 0x000fe4000f8e00ff */
        /* <DEDUP_REMOVED lines=9> */
.L_x_6736:
[----:B------:R-:W-:Y:S05]  /*aec0*/  BSYNC B6 ;  /* 0x0000000000067941 */ /* 0x000fea0003800000 */
.L_x_6735:
[----:B------:R-:W2:Y:S01]  /*aed0*/  LDL R26, [R1+0x18] ;  /* 0x00001800011a7983 */ /* 0x000ea20000100800 */
[----:B------:R-:W-:Y:S01]  /*aee0*/  ULDC.64 UR4, c[0x0][0x9f8] ;  /* 0x00027e0000047ab9 */ /* 0x000fe20000000a00 */
[----:B------:R-:W0:Y:S01]  /*aef0*/  LDC R10, c[0x0][0x430] ;  /* 0x00010c00ff0a7b82 */ /* 0x000e220000000800 */
[----:B------:R-:W-:Y:S01]  /*af00*/  ISETP.NE.U32.AND P0, PT, RZ, UR4, PT ;  /* 0x00000004ff007c0c */ /* 0x000fe2000bf05070 */
[----:B------:R-:W3:Y:S03]  /*af10*/  LDL R20, [R1+0x24] ;  /* 0x0000240001147983 */ /* 0x000ee60000100800 */
[----:B------:R-:W-:-:S13]  /*af20*/  ISETP.NE.AND.EX P0, PT, RZ, UR5, PT, P0 ;  /* 0x00000005ff007c0c */ /* 0x000fda000bf05300 */
[----:B------:R-:W-:Y:S01]  /*af30*/  @P0 IADD3 R2, P1, R23, UR4, RZ ;  /* 0x0000000417020c10 */ /* 0x000fe2000ff3e0ff */
[----:B------:R-:W1:Y:S01]  /*af40*/  S2R R0, SR_TID.X ;  /* 0x0000000000007919 */ /* 0x000e620000002100 */
[----:B------:R-:W4:Y:S02]  /*af50*/  S2R R21, SR_TID.X ;  /* 0x0000000000157919 */ /* 0x000f240000002100 */
[----:B------:R-:W-:Y:S01]  /*af60*/  @P0 IADD3.X R3, R24, UR5, RZ, P1, !PT ;  /* 0x0000000518030c10 */ /* 0x000fe20008ffe4ff */
[----:B------:R-:W-:-:S04]  /*af70*/  ULDC UR4, c[0x0][0x2f4] ;  /* 0x0000bd0000047ab9 */ /* 0x000fc80000000800 */
[----:B------:R2:W3:Y:S01]  /*af80*/  @P0 LDG.E R32, desc[UR36][R2.64] ;  /* 0x0000002402200981 */ /* 0x0004e2000c1e1900 */
[----:B0-----:R-:W-:Y:S02]  /*af90*/  ISETP.NE.AND P2, PT, R10, 0x1, PT ;  /* 0x000000010a00780c */ /* 0x001fe40003f45270 */
[----:B------:R-:W-:-:S11]  /*afa0*/  LOP3.LUT R27, R27, 0xfffffff7, RZ, 0xc0, !PT ;  /* 0xfffffff71b1b7812 */ /* 0x000fd600078ec0ff */
[----:B------:R-:W0:Y:S01]  /*afb0*/  @P2 LDC R7, c[0x0][0x434] ;  /* 0x00010d00ff072b82 */ /* 0x000e220000000800 */
[----:B------:R-:W-:Y:S01]  /*afc0*/  @P2 LOP3.LUT R27, R27, 0x8, RZ, 0xfc, !PT ;  /* 0x000000081b1b2812 */ /* 0x000fe200078efcff */
[----:B-1----:R-:W-:-:S06]  /*afd0*/  IMAD.SHL.U32 R0, R0, 0x10, RZ ;  /* 0x0000001000007824 */ /* 0x002fcc00078e00ff */
[----:B------:R-:W1:Y:S01]  /*afe0*/  @P2 LDC R5, c[0x0][0x438] ;  /* 0x00010e00ff052b82 */ /* 0x000e620000000800 */
[----:B----4-:R-:W-:Y:S02]  /*aff0*/  LOP3.LUT R21, R21, 0x7f, RZ, 0xc0, !PT ;  /* 0x0000007f15157812 */ /* 0x010fe400078ec0ff */
[----:B------:R-:W-:Y:S02]  /*b000*/  LOP3.LUT R0, R0, 0x70, RZ, 0xc0, !PT ;  /* 0x0000007000007812 */ /* 0x000fe400078ec0ff */
[----:B------:R-:W-:Y:S02]  /*b010*/  SHF.R.U32.HI R21, RZ, 0x3, R21 ;  /* 0x00000003ff157819 */ /* 0x000fe40000011615 */
[----:B------:R-:W-:Y:S01]  /*b020*/  LOP3.LUT R27, R27, 0xfffffffb, RZ, 0xc0, !PT ;  /* 0xfffffffb1b1b7812 */ /* 0x000fe200078ec0ff */
[----:B------:R-:W-:Y:S01]  /*b030*/  UMOV UR5, 0xffffffff ;  /* 0xffffffff00057882 */ /* 0x000fe20000000000 */
[----:B--2---:R-:W-:-:S04]  /*b040*/  VIADD R26, R26, 0xffffffff ;  /* 0xffffffff1a1a7836 */ /* 0x004fc80000000000 */
[----:B------:R-:W-:-:S05]  /*b050*/  IMAD.SHL.U32 R8, R26, 0x80, RZ ;  /* 0x000000801a087824 */ /* 0x000fca00078e00ff */
[----:B------:R-:W-:-:S04]  /*b060*/  LOP3.LUT R9, R8, R21, R0, 0xfe, !PT ;  /* 0x0000001508097212 */ /* 0x000fc800078efe00 */
[C---:B------:R-:W-:Y:S01]  /*b070*/  ISETP.GE.AND P0, PT, R9.reuse, R34, PT ;  /* 0x000000220900720c */ /* 0x040fe20003f06270 */
[----:B------:R-:W-:-:S04]  /*b080*/  IMAD.IADD R0, R9, 0x1, R36 ;  /* 0x0000000109007824 */ /* 0x000fc800078e0224 */
[----:B0-----:R-:W-:-:S04]  /*b090*/  @P2 IMAD.HI.U32 R6, R0, R7, RZ ;  /* 0x0000000700062227 */ /* 0x001fc800078e00ff */
[----:B------:R-:W-:Y:S01]  /*b0a0*/  IMAD.MOV.U32 R4, RZ, RZ, R0 ;  /* 0x000000ffff047224 */ /* 0x000fe200078e0000 */
[----:B-1----:R-:W-:-:S03]  /*b0b0*/  @P2 SHF.R.U32.HI R4, RZ, R5, R6 ;  /* 0x00000005ff042219 */ /* 0x002fc60000011606 */
[----:B------:R-:W0:Y:S02]  /*b0c0*/  @!P0 LDC.64 R2, c[0x0][0x428] ;  /* 0x00010a00ff028b82 */ /* 0x000e240000000a00 */
[----:B------:R-:W-:Y:S01]  /*b0d0*/  IMAD.MOV R5, RZ, RZ, -R4 ;  /* 0x000000ffff057224 */ /* 0x000fe200078e0a04 */
[----:B---3--:R-:W-:-:S03]  /*b0e0*/  SHF.R.S32.HI R37, RZ, 0x1f, R32 ;  /* 0x0000001fff257819 */ /* 0x008fc60000011420 */
[----:B------:R-:W-:Y:S01]  /*b0f0*/  IMAD R0, R10, R5, R0 ;  /* 0x000000050a007224 */ /* 0x000fe200078e0200 */
[--C-:B------:R-:W-:Y:S01]  /*b100*/  @!P0 SHF.R.S32.HI R5, RZ, 0x1f, R4.reuse ;  /* 0x0000001fff058819 */ /* 0x100fe20000011404 */
[-C--:B0-----:R-:W-:Y:S02]  /*b110*/  @!P0 IMAD R6, R37, R2.reuse, RZ ;  /* 0x0000000225068224 */ /* 0x081fe400078e02ff */
[----:B------:R-:W-:-:S04]  /*b120*/  @!P0 IMAD.WIDE.U32 R4, R32, R2, R4 ;  /* 0x0000000220048225 */ /* 0x000fc800078e0004 */
[----:B------:R-:W-:Y:S02]  /*b130*/  @!P0 IMAD R6, R32, R3, R6 ;  /* 0x0000000320068224 */ /* 0x000fe400078e0206 */
[----:B------:R-:W0:Y:S02]  /*b140*/  @!P0 LDC.64 R2, c[0x0][0x418] ;  /* 0x00010600ff028b82 */ /* 0x000e240000000a00 */
[----:B------:R-:W-:Y:S01]  /*b150*/  @!P0 IMAD.IADD R6, R5, 0x1, R6 ;  /* 0x0000000105068824 */ /* 0x000fe200078e0206 */
[----:B------:R-:W-:Y:S02]  /*b160*/  ISETP.NE.AND P2, PT, R20, 0x3, PT ;  /* 0x000000031400780c */ /* 0x000fe40003f45270 */
[----:B0-----:R-:W-:-:S04]  /*b170*/  @!P0 LEA R2, P1, R4, R2, 0x2 ;  /* 0x0000000204028211 */ /* 0x001fc800078210ff */
[----:B------:R-:W-:Y:S02]  /*b180*/  @!P0 LEA.HI.X R3, R4, R3, R6, 0x2, P1 ;  /* 0x0000000304038211 */ /* 0x000fe400008f1406 */
[----:B------:R-:W-:-:S06]  /*b190*/  MOV R4, RZ ;  /* 0x000000ff00047202 */ /* 0x000fcc0000000f00 */
[----:B------:R0:W5:Y:S01]  /*b1a0*/  @!P0 LDG.E R4, desc[UR36][R2.64] ;  /* 0x0000002402048981 */ /* 0x000162000c1e1900 */
[----:B------:R-:W-:Y:S02]  /*b1b0*/  ISETP.GE.AND P0, PT, R30, UR4, PT ;  /* 0x000000041e007c0c */ /* 0x000fe4000bf06270 */
[----:B------:R-:W-:-:S04]  /*b1c0*/  @P2 LOP3.LUT R27, R27, 0x4, RZ, 0xfc, !PT ;  /* 0x000000041b1b2812 */ /* 0x000fc800078efcff */
[----:B------:R-:W-:-:S07]  /*b1d0*/  LOP3.LUT R27, R27, 0xfffffffd, RZ, 0xc0, !PT ;  /* 0xfffffffd1b1b7812 */ /* 0x000fce00078ec0ff */
[----:B------:R-:W-:Y:S02]  /*b1e0*/  @P0 LOP3.LUT R27, R27, 0x2, RZ, 0xfc, !PT ;  /* 0x000000021b1b0812 */ /* 0x000fe400078efcff */
[----:B------:R-:W-:Y:S02]  /*b1f0*/  ISETP.GE.AND P0, PT, R29, UR4, PT ;  /* 0x000000041d007c0c */ /* 0x000fe4000bf06270 */
[----:B------:R-:W-:-:S11]  /*b200*/  LOP3.LUT R27, R27, 0xfffffffe, RZ, 0xc0, !PT ;  /* 0xfffffffe1b1b7812 */ /* 0x000fd600078ec0ff */
[----:B------:R-:W-:Y:S01]  /*b210*/  @P0 LOP3.LUT R27, R27, 0x1, RZ, 0xfc, !PT ;  /* 0x000000011b1b0812 */ /* 0x000fe200078efcff */
[----:B0-----:R-:W-:Y:S06]  /*b220*/  BRA.DIV UR5, `(.L_x_6738) ;  /* 0x0000004205087947 */ /* 0x001fec000b800000 */
.L_x_6804:
[----:B------:R-:W-:Y:S01]  /*b230*/  LOP3.LUT R24, R18, 0xffff, RZ, 0xc0, !PT ;  /* 0x0000ffff12187812 */ /* 0x000fe200078ec0ff */
[----:B------:R-:W-:Y:S06]  /*b240*/  @!P2 BRA `(.L_x_6739) ;  /* 0x000000000004a947 */ /* 0x000fec0003800000 */
[----:B------:R-:W-:Y:S01]  /*b250*/  BPT.TRAP 0x1 ;  /* 0x000000040000795c */ /* 0x000fe20000300000 */
.L_x_6739:
        /* <DEDUP_REMOVED lines=23> */
.L_x_6805:
[----:B------:R-:W-:Y:S05]  /*b3d0*/  BSYNC B0 ;  /* 0x0000000000007941 */ /* 0x000fea0003800000 */
.L_x_6740:
[----:B------:R-:W1:Y:S01]  /*b3e0*/  S2R R9, SR_TID.X ;  /* 0x0000000000097919 */ /* 0x000e620000002100 */
[----:B------:R-:W-:Y:S01]  /*b3f0*/  ULDC.64 UR4, c[0x0][0x300] ;  /* 0x0000c00000047ab9 */ /* 0x000fe20000000a00 */
[----:B------:R-:W-:Y:S01]  /*b400*/  ULDC.64 UR6, c[0x0][0x2e8] ;  /* 0x0000ba0000067ab9 */ /* 0x000fe20000000a00 */
[----:B------:R-:W-:Y:S01]  /*b410*/  IMAD R5, R5, UR4, RZ ;  /* 0x0000000405057c24 */ /* 0x000fe2000f8e02ff */
[C---:B------:R-:W-:Y:S01]  /*b420*/  LOP3.LUT P3, RZ, R27.reuse, 0x2, RZ, 0xc0, !PT ;  /* 0x000000021bff7812 */ /* 0x040fe2000786c0ff */
[----:B0-----:R-:W-:Y:S01]  /*b430*/  IMAD.WIDE.U32 R2, R0, UR4, RZ ;  /* 0x0000000400027c25 */ /* 0x001fe2000f8e00ff */
[----:B------:R-:W-:-:S03]  /*b440*/  LOP3.LUT P2, RZ, R27, 0x1, RZ, 0xc0, !PT ;  /* 0x000000011bff7812 */ /* 0x000fc6000784c0ff */
        /* <DEDUP_REMOVED lines=12> */
[C---:B------:R-:W-:Y:S02]  /*b510*/  LEA R4, P0, R2.reuse, UR6, 0x1 ;  /* 0x0000000602047c11 */ /* 0x040fe4000f8008ff */
[----:B-1----:R-:W-:Y:S02]  /*b520*/  LOP3.LUT R9, R9, 0x7f, RZ, 0xc0, !PT ;  /* 0x0000007f09097812 */ /* 0x002fe400078ec0ff */
[----:B------:R-:W-:Y:S02]  /*b530*/  LEA.HI.X R0, R2, UR7, R0, 0x1, P0 ;  /* 0x0000000702007c11 */ /* 0x000fe400080f0c00 */
[----:B------:R-:W-:-:S04]  /*b540*/  SHF.R.U32.HI R9, RZ, 0x3, R9 ;  /* 0x00000003ff097819 */ /* 0x000fc80000011609 */
[----:B------:R-:W-:-:S04]  /*b550*/  IADD3 R6, -R9, R34, -R8 ;  /* 0x0000002209067210 */ /* 0x000fc80007ffe908 */
        /* <DEDUP_REMOVED lines=48> */
[----:B------:R-:W-:Y:S01]  /*b860*/  @P1 LEA R8, R5, R22, 0x1 ;  /* 0x0000001605081211 */ /* 0x000fe200078e08ff */
        /* <DEDUP_REMOVED lines=30> */
[----:B------:R0:W-:Y:S04]  /*ba50*/  @P1 LDGSTS.E.BYPASS.LTC128B.128 [R8+0x1f400], desc[UR36][R2.64+0x80], !P2 ;  /* 0x1f40008002081fae */ /* 0x0001e8000d101d64 */
[----:B0-2---:R0:W1:Y:S02]  /*ba60*/  SHFL.IDX PT, R2, R4, 0x7, 0x181f ;  /* 0x00f81f0004027f89 */ /* 0x00506400000e0000 */
.L_x_6823:
        /* <DEDUP_REMOVED lines=8> */
[----:B------:R1:W-:Y:S01]  /*baf0*/  @P0 LDGSTS.E.BYPASS.LTC128B.128 [R5+0x1fc00], desc[UR36][R2.64+0x80], !P2 ;  /* 0x1fc0008002050fae */ /* 0x0003e2000d101d64 */
[----:B------:R-:W-:Y:S01]  /*bb00*/  PLOP3.LUT P0, PT, PT, PT, PT, 0x80, 0x0 ;  /* 0x000000000000781c */ /* 0x000fe20003f0f070 */
[----:B------:R-:W-:-:S12]  /*bb10*/  NOP ;  /* 0x0000000000007918 */ /* 0x000fd80000000000 */
.L_x_6743:
        /* <DEDUP_REMOVED lines=11> */
.L_x_6744:
[----:B-1----:R1:W5:Y:S01]  /*bbd0*/  LDL.LU R3, [R1+0x8] ;  /* 0x0000080001037983 */ /* 0x0023620000300800 */
[----:B------:R1:W-:Y:S03]  /*bbe0*/  SYNCS.ARRIVE.TRANS64.A1T0 RZ, [R7+URZ+0x28830], RZ ;  /* 0x028830ff07ff79a7 */ /* 0x0003e6000810003f */
[----:B0-----:R1:W5:Y:S02]  /*bbf0*/  LDL.LU R4, [R1+0x10] ;  /* 0x0000100001047983 */ /* 0x0013640000300800 */
[----:B------:R-:W-:Y:S05]  /*bc00*/  WARPSYNC.ALL ;  /* 0x0000000000007948 */ /* 0x000fea0003800000 */
[----:B------:R-:W-:Y:S01]  /*bc10*/  ULDC.64 UR4, c[0x0][0x298] ;  /* 0x0000a60000047ab9 */ /* 0x000fe20000000a00 */
[----:B------:R-:W-:Y:S01]  /*bc20*/  VIADD R2, R22, 0x10400 ;  /* 0x0001040016027836 */ /* 0x000fe20000000000 */
[----:B------:R-:W-:Y:S01]  /*bc30*/  BAR.SYNC.DEFER_BLOCKING 0x8, 0x180 ;  /* 0x0206000000007b1d */ /* 0x000fe20000010000 */
[----:B------:R-:W-:-:S03]  /*bc40*/  LOP3.LUT P1, RZ, R27, 0x10, RZ, 0xc0, !PT ;  /* 0x000000101bff7812 */ /* 0x000fc6000782c0ff */
[----:B------:R-:W-:Y:S02]  /*bc50*/  LOP3.LUT P0, RZ, R2, 0x3ff, RZ, 0xc0, !PT ;  /* 0x000003ff02ff7812 */ /* 0x000fe4000780c0ff */
[----:B------:R-:W-:Y:S01]  /*bc60*/  BSSY B6, `(.L_x_6745) ;  /* 0x000001c000067945 */ /* 0x000fe20003800000 */
[----:B------:R-:W-:Y:S02]  /*bc70*/  SEL R31, R31, RZ, !P1 ;  /* 0x000000ff1f1f7207 */ /* 0x000fe40004800000 */
[----:B-----5:R-:W-:Y:S02]  /*bc80*/  SHF.R.S32.HI R0, RZ, 0x1f, R3 ;  /* 0x0000001fff007819 */ /* 0x020fe40000011403 */
[----:B------:R-:W-:-:S03]  /*bc90*/  SEL R4, R4, RZ, !P1 ;  /* 0x000000ff04047207 */ /* 0x000fc60004800000 */
[----:B------:R-:W-:-:S04]  /*bca0*/  IMAD R0, R0, UR4, RZ ;  /* 0x0000000400007c24 */ /* 0x000fc8000f8e02ff */
[C---:B------:R-:W-:Y:S02]  /*bcb0*/  IMAD R0, R3.reuse, UR5, R0 ;  /* 0x0000000503007c24 */ /* 0x040fe4000f8e0200 */
[----:B------:R-:W-:-:S04]  /*bcc0*/  IMAD.WIDE.U32 R2, R3, UR4, RZ ;  /* 0x0000000403027c25 */ /* 0x000fc8000f8e00ff */
[----:B------:R-:W-:Y:S01]  /*bcd0*/  IMAD.IADD R0, R3, 0x1, R0 ;  /* 0x0000000103007824 */ /* 0x000fe200078e0200 */
[----:B------:R0:W-:Y:S04]  /*bce0*/  STL.64 [R1+0x8], R2 ;  /* 0x0000080201007387 */ /* 0x0001e80000100a00 */
[----:B------:R0:W-:Y:S04]  /*bcf0*/  STL [R1+0x1c], R4 ;  /* 0x00001c0401007387 */ /* 0x0001e80000100800 */
[----:B------:R0:W-:Y:S01]  /*bd00*/  STL [R1+0x10], R0 ;  /* 0x0000100001007387 */ /* 0x0001e20000100800 */
[----:B------:R-:W-:Y:S05]  /*bd10*/  @!P0 BRA `(.L_x_6746) ;  /* 0x0000000000408947 */ /* 0x000fea0003800000 */
[----:B0-----:R-:W-:Y:S01]  /*bd20*/  MOV R2, 0x0 ;  /* 0x0000000000027802 */ /* 0x001fe20000000f00 */
[----:B------:R-:W-:Y:S01]  /*bd30*/  ULDC.64 UR4, c[0x4][0x138] ;  /* 0x01004e0000047ab9 */ /* 0x000fe20000000a00 */
[----:B------:R-:W-:Y:S01]  /*bd40*/  ULDC.64 UR6, c[0x4][0x140] ;  /* 0x0100500000067ab9 */ /* 0x000fe20000000a00 */
[----:B------:R-:W-:Y:S01]  /*bd50*/  ULDC.64 UR8, c[0x4][0x68] ;  /* 0x01001a0000087ab9 */ /* 0x000fe20000000a00 */
[----:B------:R-:W-:Y:S01]  /*bd60*/  IMAD.U32 R4, RZ, RZ, UR4 ;  /* 0x00000004ff047e24 */ /* 0x000fe2000f8e00ff */
[----:B------:R-:W-:Y:S01]  /*bd70*/  MOV R12, 0x1 ;  /* 0x00000001000c7802 */ /* 0x000fe20000000f00 */
[----:B------:R-:W0:Y:S01]  /*bd80*/  LDC.64 R2, c[0x4][R2] ;  /* 0x0100000002027b82 */ /* 0x000e220000000a00 */
[----:B------:R-:W-:Y:S02]  /*bd90*/  IMAD.U32 R5, RZ, RZ, UR5 ;  /* 0x00000005ff057e24 */ /* 0x000fe4000f8e00ff */
[----:B------:R-:W-:Y:S02]  /*bda0*/  IMAD.U32 R6, RZ, RZ, UR6 ;  /* 0x00000006ff067e24 */ /* 0x000fe4000f8e00ff */
[----:B-1----:R-:W-:-:S02]  /*bdb0*/  IMAD.U32 R7, RZ, RZ, UR7 ;  /* 0x00000007ff077e24 */ /* 0x002fc4000f8e00ff */
[----:B------:R-:W-:Y:S02]  /*bdc0*/  IMAD.U32 R10, RZ, RZ, UR8 ;  /* 0x00000008ff0a7e24 */ /* 0x000fe4000f8e00ff */
[----:B------:R-:W-:Y:S02]  /*bdd0*/  IMAD.U32 R11, RZ, RZ, UR9 ;  /* 0x00000009ff0b7e24 */ /* 0x000fe4000f8e00ff */
[----:B------:R-:W-:Y:S02]  /*bde0*/  IMAD.MOV.U32 R8, RZ, RZ, 0x70 ;  /* 0x00000070ff087424 */ /* 0x000fe400078e00ff */
[----:B------:R-:W-:-:S07]  /*bdf0*/  IMAD.MOV.U32 R13, RZ, RZ, RZ ;  /* 0x000000ffff0d7224 */ /* 0x000fce00078e00ff */
[----:B------:R-:W-:-:S07]  /*be00*/  LEPC R20, `(.L_x_6746) ;  /* 0x000000001014794e */ /* 0x000fce0000000000 */
[----:B0-----:R-:W-:Y:S05]  /*be10*/  CALL.ABS.NOINC R2 ;  /* 0x0000000002007343 */ /* 0x001fea0003c00000 */
.L_x_6746:
[----:B------:R-:W-:Y:S05]  /*be20*/  BSYNC B6 ;  /* 0x0000000000067941 */ /* 0x000fea0003800000 */
.L_x_6745:
[----:B------:R-:W2:Y:S01]  /*be30*/  LDL.LU R20, [R1+0x1c] ;  /* 0x00001c0001147983 */ /* 0x000ea20000300800 */
[----:B------:R-:W-:Y:S01]  /*be40*/  ULDC.64 UR4, c[0x0][0x2d8] ;  /* 0x0000b60000047ab9 */ /* 0x000fe20000000a00 */
[----:B------:R-:W3:Y:S02]  /*be50*/  LDC R6, c[0x0][0x448] ;  /* 0x00011200ff067b82 */ /* 0x000ee40000000800 */
[----:B------:R-:W4:Y:S04]  /*be60*/  LDL.LU R21, [R1+0x10] ;  /* 0x0000100001157983 */ /* 0x000f280000300800 */
[----:B0-----:R-:W4:Y:S04]  /*be70*/  LDL.LU.64 R2, [R1+0x8] ;  /* 0x0000080001027983 */ /* 0x001f280000300a00 */
[----:B------:R0:W5:Y:S01]  /*be80*/  LDL R9, [R1] ;  /* 0x0000000001097983 */ /* 0x0001620000100800 */
[----:B---3--:R-:W-:Y:S01]  /*be90*/  ISETP.NE.AND P0, PT, R6, 0x1, PT ;  /* 0x000000010600780c */ /* 0x008fe20003f05270 */
[----:B------:R-:W-:-:S12]  /*bea0*/  IMAD.SHL.U32 R4, R17, 0x80, RZ ;  /* 0x0000008011047824 */ /* 0x000fd800078e00ff */
[----:B-1----:R-:W1:Y:S01]  /*beb0*/  @P0 LDC R7, c[0x0][0x450] ;  /* 0x00011400ff070b82 */ /* 0x002e620000000800 */
[----:B----4-:R-:W-:Y:S02]  /*bec0*/  IMAD.MOV.U32 R3, RZ, RZ, R21 ;  /* 0x000000ffff037224 */ /* 0x010fe400078e0015 */
[----:B------:R-:W3:Y:S01]  /*bed0*/  S2R R21, SR_TID.X ;  /* 0x0000000000157919 */ /* 0x000ee20000002100 */
        /* <DEDUP_REMOVED lines=9> */
[----:B------:R-:W4:Y:S01]  /*bf70*/  @P0 LDC R0, c[0x0][0x44c] ;  /* 0x00011300ff000b82 */ /* 0x000f220000000800 */
[----:B--2---:R-:W-:-:S04]  /*bf80*/  LOP3.LUT R20, R20, 0x7f, RZ, 0xc0, !PT ;  /* 0x0000007f14147812 */ /* 0x004fc800078ec0ff */
[----:B------:R-:W-:Y:S02]  /*bf90*/  SHF.R.U32.HI R10, RZ, 0x3, R20 ;  /* 0x00000003ff0a7819 */ /* 0x000fe40000011614 */
[----:B------:R0:W5:Y:S01]  /*bfa0*/  LDL R20, [R1+0x14] ;  /* 0x0000140001147983 */ /* 0x0001620000100800 */
[----:B---3--:R-:W-:-:S05]  /*bfb0*/  IMAD.SHL.U32 R5, R21, 0x10, RZ ;  /* 0x0000001015057824 */ /* 0x008fca00078e00ff */
[----:B------:R-:W-:-:S04]  /*bfc0*/  LOP3.LUT R5, R5, 0x70, RZ, 0xc0, !PT ;  /* 0x0000007005057812 */ /* 0x000fc800078ec0ff */
[----:B------:R-:W-:-:S05]  /*bfd0*/  LOP3.LUT R8, R4, R10, R5, 0xfe, !PT ;  /* 0x0000000a04087212 */ /* 0x000fca00078efe05 */
[----:B----4-:R-:W-:-:S04]  /*bfe0*/  @P0 IMAD.HI.U32 R0, R8, R0, RZ ;  /* 0x0000000008000227 */ /* 0x010fc800078e00ff */
[----:B------:R-:W-:Y:S01]  /*bff0*/  IMAD.MOV.U32 R5, RZ, RZ, R8 ;  /* 0x000000ffff057224 */ /* 0x000fe200078e0008 */
[----:B-1----:R-:W-:-:S05]  /*c000*/  @P0 SHF.R.U32.HI R5, RZ, R7, R0 ;  /* 0x00000007ff050219 */ /* 0x002fca0000011600 */
        /* <DEDUP_REMOVED lines=17> */
[----:B------:R-:W-:Y:S02]  /*c120*/  LEA.HI.X R5, R2, UR5, R5, 0x1, P0 ;  /* 0x0000000502057c11 */ /* 0x000fe400080f0c05 */
[----:B------:R-:W-:Y:S01]  /*c130*/  ISETP.GE.AND P0, PT, R30, UR4, PT ;  /* 0x000000041e007c0c */ /* 0x000fe2000bf06270 */
[----:B------:R-:W-:-:S03]  /*c140*/  UMOV UR4, 0xffffffff ;  /* 0xffffffff00047882 */ /* 0x000fc60000000000 */
[----:B0-----:R-:W-:Y:S09]  /*c150*/  BRA.DIV UR4, `(.L_x_6747) ;  /* 0x0000003e04507947 */ /* 0x001ff2000b800000 */
        /* <DEDUP_REMOVED lines=11> */
[----:B------:R1:W-:Y:S01]  /*c210*/  @!P2 LDGSTS.E.BYPASS.LTC128B.128 [R9+0x14400], desc[UR36][R2.64+0x80], !P1 ;  /* 0x144000800209afae */ /* 0x0003e2000c901d64 */
[----:B------:R-:W-:-:S03]  /*c220*/  ISETP.GE.AND P2, PT, R7, R6, PT ;  /* 0x000000060700720c */ /* 0x000fc60003f46270 */
[----:B-1----:R-:W1:Y:S10]  /*c230*/  SHFL.IDX PT, R2, R5, 0x1, 0x181f ;  /* 0x00381f0005027f89 */ /* 0x002e7400000e0000 */
[----:B0-----:R-:W-:-:S05]  /*c240*/  @!P2 LEA R14, P3, R30, R14, 0x1 ;  /* 0x0000000e1e0ea211 */ /* 0x001fca00078608ff */
[----:B-1----:R-:W-:Y:S02]  /*c250*/  @!P2 IMAD.X R7, RZ, RZ, R2, P3 ;  /* 0x000000ffff07a224 */ /* 0x002fe400018e0602 */
[----:B------:R-:W-:Y:S02]  /*c260*/  @!P2 IMAD.MOV.U32 R2, RZ, RZ, R14 ;  /* 0x000000ffff02a224 */ /* 0x000fe400078e000e */
[----:B------:R-:W0:Y:S01]  /*c270*/  SHFL.IDX PT, R14, R0, 0x2, 0x181f ;  /* 0x00581f00000e7f89 */ /* 0x000e2200000e0000 */
[----:B------:R-:W-:Y:S01]  /*c280*/  @!P2 MOV R3, R7 ;  /* 0x000000070003a202 */ /* 0x000fe20000000f00 */
[----:B------:R-:W-:-:S04]  /*c290*/  VIADD R7, R4, 0x20 ;  /* 0x0000002004077836 */ /* 0x000fc80000000000 */
        /* <DEDUP_REMOVED lines=51> */
[----:B0-----:R1:W-:Y:S02]  /*c5d0*/  @!P2 LDGSTS.E.BYPASS.LTC128B.128 [R9+0x17400], desc[UR36][R2.64+0x80], !P1 ;  /* 0x174000800209afae */ /* 0x0013e4000c901d64 */
.L_x_6840:
        /* <DEDUP_REMOVED lines=10> */
[----:B------:R0:W-:Y:S02]  /*c680*/  LDGSTS.E.BYPASS.LTC128B.128 [R9+0x17c00], desc[UR36][R2.64+0x80], !P1 ;  /* 0x17c0008002097fae */ /* 0x0001e4000c901d64 */
.L_x_6749:
[----:B------:R-:W-:Y:S05]  /*c690*/  BSYNC B0 ;  /* 0x0000000000007941 */ /* 0x000fea0003800000 */
.L_x_6748:
[----:B------:R-:W-:Y:S01]  /*c6a0*/  NOP ;  /* 0x0000000000007918 */ /* 0x000fe20000000000 */
[----:B------:R-:W-:-:S13]  /*c6b0*/  PLOP3.LUT P0, PT, PT, PT, PT, 0x80, 0x0 ;  /* 0x000000000000781c */ /* 0x000fda0003f0f070 */
.L_x_6750:
        /* <DEDUP_REMOVED lines=18> */
[----:B---3--:R-:W-:-:S05]  /*c7e0*/  VIADD R6, R2, 0xfffffffe ;  /* 0xfffffffe02067836 */ /* 0x008fca0000000000 */
[----:B------:R-:W-:Y:S01]  /*c7f0*/  ISETP.GE.AND P0, PT, R6, R35, PT ;  /* 0x000000230600720c */ /* 0x000fe20003f06270 */
[----:B01----:R-:W-:-:S12]  /*c800*/  @!P1 BRA `(.L_x_6752) ;  /* 0x0000004000249947 */ /* 0x003fd80003800000 */
.L_x_6841:
[----:B------:R-:W-:Y:S05]  /*c810*/  BSYNC B0 ;  /* 0x0000000000007941 */ /* 0x000fea0003800000 */
.L_x_6751:
[----:B------:R-:W-:Y:S04]  /*c820*/  BSSY B0, `(.L_x_6753) ;  /* 0x0000108000007945 */ /* 0x000fe80003800000 */
[----:B------:R-:W-:Y:S05]  /*c830*/  @!P0 BRA `(.L_x_6754) ;  /* 0x0000001000188947 */ /* 0x000fea0003800000 */
[----:B------:R-:W-:Y:S01]  /*c840*/  ULDC UR4, c[0x0][0x2f4] ;  /* 0x0000bd0000047ab9 */ /* 0x000fe20000000800 */
[----:B------:R-:W-:Y:S01]  /*c850*/  IMAD.MOV.U32 R10, RZ, RZ, R25 ;  /* 0x000000ffff0a7224 */ /* 0x000fe200078e0019 */
[----:B------:R-:W-:Y:S01]  /*c860*/  ISETP.GE.AND P2, PT, R30, UR4, PT ;  /* 0x000000041e007c0c */ /* 0x000fe2000bf46270 */
[----:B------:R-:W-:Y:S01]  /*c870*/  IMAD.MOV.U32 R17, RZ, RZ, R28 ;  /* 0x000000ffff117224 */ /* 0x000fe200078e001c */
[----:B------:R-:W-:Y:S01]  /*c880*/  ISETP.GE.AND P1, PT, R29, UR4, PT ;  /* 0x000000041d007c0c */ /* 0x000fe2000bf26270 */
[----:B------:R-:W-:-:S12]  /*c890*/  IMAD.MOV.U32 R31, RZ, RZ, R26 ;  /* 0x000000ffff1f7224 */ /* 0x000fd800078e001a */
.L_x_6767:
[----:B0-----:R-:W0:Y:S01]  /*c8a0*/  S2R R3, SR_TID.X ;  /* 0x0000000000037919 */ /* 0x001e220000002100 */
[----:B------:R-:W1:Y:S01]  /*c8b0*/  LDC R4, c[0x0][0x430] ;  /* 0x00010c00ff047b82 */ /* 0x000e620000000800 */
[----:B------:R-:W3:Y:S01]  /*c8c0*/  LDL R9, [R1+0x24] ;  /* 0x0000240001097983 */ /* 0x000ee20000100800 */
[----:B-1----:R-:W-:Y:S02]  /*c8d0*/  ISETP.NE.AND P0, PT, R4, 0x1, PT ;  /* 0x000000010400780c */ /* 0x002fe40003f05270 */
[----:B0-----:R-:W-:-:S04]  /*c8e0*/  LOP3.LUT R0, R3, 0x7f, RZ, 0xc0, !PT ;  /* 0x0000007f03007812 */ /* 0x001fc800078ec0ff */
[----:B------:R-:W-:-:S07]  /*c8f0*/  SHF.R.U32.HI R5, RZ, 0x3, R0 ;  /* 0x00000003ff057819 */ /* 0x000fce0000011600 */
[----:B------:R-:W0:Y:S01]  /*c900*/  @P0 LDC R0, c[0x0][0x434] ;  /* 0x00010d00ff000b82 */ /* 0x000e220000000800 */
[----:B------:R-:W-:-:S07]  /*c910*/  IMAD.SHL.U32 R4, R3, 0x10, RZ ;  /* 0x0000001003047824 */ /* 0x000fce00078e00ff */
[----:B------:R-:W1:Y:S01]  /*c920*/  @P0 LDC R3, c[0x0][0x438] ;  /* 0x00010e00ff030b82 */ /* 0x000e620000000800 */
[----:B------:R-:W-:Y:S01]  /*c930*/  IMAD R7, R6, 0x80, R5 ;  /* 0x0000008006077824 */ /* 0x000fe200078e0205 */
[----:B------:R-:W-:-:S04]  /*c940*/  LOP3.LUT R4, R4, 0x70, RZ, 0xc0, !PT ;  /* 0x0000007004047812 */ /* 0x000fc800078ec0ff */
[----:B------:R-:W-:Y:S01]  /*c950*/  IADD3 R7, R4, R7, R36 ;  /* 0x0000000704077210 */ /* 0x000fe20007ffe024 */
[----:B------:R-:W-:Y:S05]  /*c960*/  YIELD ;  /* 0x0000000000007946 */ /* 0x000fea0003800000 */
[----:B------:R-:W-:Y:S01]  /*c970*/  IMAD.MOV.U32 R8, RZ, RZ, R7 ;  /* 0x000000ffff087224 */ /* 0x000fe200078e0007 */
[----:B------:R-:W-:Y:S01]  /*c980*/  ULDC.64 UR4, c[0x0][0x428] ;  /* 0x00010a0000047ab9 */ /* 0x000fe20000000a00 */
[----:B0-----:R-:W-:-:S05]  /*c990*/  @P0 IMAD.HI.U32 R0, R7, R0, RZ ;  /* 0x0000000007000227 */ /* 0x001fca00078e00ff */
[----:B-1----:R-:W-:Y:S01]  /*c9a0*/  @P0 SHF.R.U32.HI R8, RZ, R3, R0 ;  /* 0x00000003ff080219 */ /* 0x002fe20000011600 */
[----:B------:R-:W-:-:S03]  /*c9b0*/  IMAD R5, R37, UR4, RZ ;  /* 0x0000000425057c24 */ /* 0x000fc6000f8e02ff */
[----:B------:R-:W-:Y:S02]  /*c9c0*/  SHF.R.S32.HI R3, RZ, 0x1f, R8 ;  /* 0x0000001fff037819 */ /* 0x000fe40000011408 */
[----:B------:R-:W-:Y:S01]  /*c9d0*/  MOV R2, R8 ;  /* 0x0000000800027202 */ /* 0x000fe20000000f00 */
[----:B------:R-:W-:-:S04]  /*c9e0*/  IMAD R5, R32, UR5, R5 ;  /* 0x0000000520057c24 */ /* 0x000fc8000f8e0205 */
[----:B------:R-:W-:Y:S01]  /*c9f0*/  IMAD.WIDE.U32 R2, R32, UR4, R2 ;  /* 0x0000000420027c25 */ /* 0x000fe2000f8e0002 */
[----:B------:R-:W-:-:S03]  /*ca00*/  ULDC.64 UR4, c[0x0][0x418] ;  /* 0x0001060000047ab9 */ /* 0x000fc60000000a00 */
[----:B------:R-:W-:Y:S01]  /*ca10*/  IMAD.IADD R3, R5, 0x1, R3 ;  /* 0x0000000105037824 */ /* 0x000fe200078e0203 */
[----:B------:R-:W-:Y:S01]  /*ca20*/  LEA R4, P0, R2, UR4, 0x2 ;  /* 0x0000000402047c11 */ /* 0x000fe2000f8010ff */
[----:B------:R-:W-:Y:S01]  /*ca30*/  VIADD R25, R10, 0x1 ;  /* 0x000000010a197836 */ /* 0x000fe20000000000 */
[----:B------:R-:W-:Y:S02]  /*ca40*/  ULDC UR4, c[0x0][0x430] ;  /* 0x00010c0000047ab9 */ /* 0x000fe40000000800 */
[----:B------:R-:W-:-:S05]  /*ca50*/  LEA.HI.X R5, R2, UR5, R3, 0x2, P0 ;  /* 0x0000000502057c11 */ /* 0x000fca00080f1403 */
[----:B------:R0:W4:Y:S01]  /*ca60*/  LDG.E R0, desc[UR36][R4.64] ;  /* 0x0000002404007981 */ /* 0x000122000c1e1900 */
[----:B------:R-:W-:Y:S01]  /*ca70*/  ISETP.NE.AND P0, PT, R25, 0x2, PT ;  /* 0x000000021900780c */ /* 0x000fe20003f05270 */
[----:B------:R-:W-:-:S03]  /*ca80*/  IMAD.MOV R2, RZ, RZ, -R8 ;  /* 0x000000ffff027224 */ /* 0x000fc600078e0a08 */
[----:B------:R-:W-:Y:S01]  /*ca90*/  SEL R28, RZ, 0x1, P0 ;  /* 0x00000001ff1c7807 */ /* 0x000fe20000000000 */
[----:B------:R-:W-:Y:S01]  /*caa0*/  IMAD.MOV.U32 R26, RZ, RZ, R6 ;  /* 0x000000ffff1a7224 */ /* 0x000fe200078e0006 */
[----:B------:R-:W-:Y:S01]  /*cab0*/  SEL R25, R25, RZ, P0 ;  /* 0x000000ff19197207 */ /* 0x000fe20000000000 */
[----:B0-----:R-:W-:Y:S01]  /*cac0*/  IMAD R4, R2, UR4, R7 ;  /* 0x0000000402047c24 */ /* 0x001fe2000f8e0207 */
[----:B------:R-:W-:Y:S02]  /*cad0*/  LOP3.LUT R28, R17, R28, RZ, 0x3c, !PT ;  /* 0x0000001c111c7212 */ /* 0x000fe400078e3cff */
[----:B---3--:R-:W-:Y:S02]  /*cae0*/  ISETP.NE.AND P3, PT, R9, 0x3, PT ;  /* 0x000000030900780c */ /* 0x008fe40003f65270 */
[----:B----4-:R-:W-:-:S11]  /*caf0*/  SHF.R.S32.HI R21, RZ, 0x1f, R0 ;  /* 0x0000001fff157819 */ /* 0x010fd60000011400 */
[----:B------:R-:W-:Y:S05]  /*cb00*/  @!P3 BRA `(.L_x_6755) ;  /* 0x000000000004b947 */ /* 0x000fea0003800000 */
[----:B------:R-:W-:Y:S01]  /*cb10*/  BPT.TRAP 0x1 ;  /* 0x000000040000795c */ /* 0x000fe20000300000 */
.L_x_6755:
[----:B------:R-:W-:Y:S01]  /*cb20*/  IMAD R6, R25, 0x8, R22 ;  /* 0x0000000819067824 */ /* 0x000fe200078e0216 */
[----:B------:R-:W-:Y:S01]  /*cb30*/  SHF.L.U32 R3, R28, 0x1f, RZ ;  /* 0x0000001f1c037819 */ /* 0x000fe200000006ff */
[----:B------:R-:W-:Y:S03]  /*cb40*/  BSSY B1, `(.L_x_6756) ;  /* 0x0000003000017945 */ /* 0x000fe60003800000 */
[----:B------:R-:W0:Y:S02]  /*cb50*/  SYNCS.PHASECHK.TRANS64.TRYWAIT P0, [R6+URZ+0x28840], R3 ;  /* 0x02884003060075a7 */ /* 0x000e24000800017f */
[----:B0-----:R-:W-:Y:S05]  /*cb60*/  @!P0 BRA `(.L_x_6757) ;  /* 0x0000003c00608947 */ /* 0x001fea0003800000 */
.L_x_6842:
[----:B------:R-:W-:Y:S05]  /*cb70*/  BSYNC B1 ;  /* 0x0000000000017941 */ /* 0x000fea0003800000 */
.L_x_6756:
[----:B------:R-:W-:Y:S01]  /*cb80*/  SHF.R.S32.HI R20, RZ, 0x1f, R4 ;  /* 0x0000001fff147819 */ /* 0x000fe20000011404 */
[----:B------:R-:W-:Y:S01]  /*cb90*/  ULDC.64 UR4, c[0x0][0x300] ;  /* 0x0000c00000047ab9 */ /* 0x000fe20000000a00 */
[----:B------:R-:W-:Y:S01]  /*cba0*/  ULDC.64 UR6, c[0x0][0x2e8] ;  /* 0x0000ba0000067ab9 */ /* 0x000fe20000000a00 */
[----:B0-----:R-:W-:Y:S01]  /*cbb0*/  IMAD.WIDE.U32 R2, R4, UR4, RZ ;  /* 0x0000000404027c25 */ /* 0x001fe2000f8e00ff */
[C---:B------:R-:W-:Y:S02]  /*cbc0*/  LOP3.LUT P4, RZ, R27.reuse, 0x2, RZ, 0xc0, !PT ;  /* 0x000000021bff7812 */ /* 0x040fe4000788c0ff */
[----:B------:R-:W-:Y:S01]  /*cbd0*/  LOP3.LUT P3, RZ, R27, 0x1, RZ, 0xc0, !PT ;  /* 0x000000011bff7812 */ /* 0x000fe2000786c0ff */
        /* <DEDUP_REMOVED lines=17> */
[----:B------:R-:W-:Y:S02]  /*ccf0*/  IMAD.SHL.U32 R5, R30, 0x2, RZ ;  /* 0x000000021e057824 */ /* 0x000fe400078e00ff */
[----:B------:R-:W-:Y:S01]  /*cd00*/  IMAD R7, R7, 0x2, R22 ;  /* 0x0000000207077824 */ /* 0x000fe200078e0216 */
[----:B------:R-:W1:Y:S02]  /*cd10*/  SHFL.IDX PT, R3, R9, RZ, 0x181f ;  /* 0x00181fff09037589 */ /* 0x000e6400000e0000 */
[----:B0-----:R-:W-:-:S05]  /*cd20*/  IADD3 R2, P0, R2, R5, RZ ;  /* 0x0000000502027210 */ /* 0x001fca0007f1e0ff */
[----:B-1----:R-:W-:-:S05]  /*cd30*/  IMAD.X R3, RZ, RZ, R3, P0 ;  /* 0x000000ffff037224 */ /* 0x002fca00000e0603 */
[----:B------:R-:W-:Y:S01]  /*cd40*/  @!PT LDS RZ, [RZ] ;  /* 0x00000000fffff984 */ /* 0x000fe20000000800 */
[----:B------:R-:W-:Y:S04]  /*cd50*/  LDGSTS.E.BYPASS.LTC128B.128 [R7+0x18400], desc[UR36][R2.64], !P4 ;  /* 0x1840000002077fae */ /* 0x000fe8000e101d64 */
[----:B------:R0:W-:Y:S04]  /*cd60*/  LDGSTS.E.BYPASS.LTC128B.128 [R7+0x1c400], desc[UR36][R2.64+0x80], !P3 ;  /* 0x1c40008002077fae */ /* 0x0001e8000d901d64 */
[----:B0-----:R-:W0:Y:S04]  /*cd70*/  SHFL.IDX PT, R2, R8, 0x1, 0x181f ;  /* 0x00381f0008027f89 */ /* 0x001e2800000e0000 */
[----:B------:R-:W1:Y:S01]  /*cd80*/  SHFL.IDX PT, R3, R9, 0x1, 0x181f ;  /* 0x00381f0009037f89 */ /* 0x000e6200000e0000 */
[----:B0-----:R-:W-:-:S05]  /*cd90*/  IADD3 R2, P0, R2, R5, RZ ;  /* 0x0000000502027210 */ /* 0x001fca0007f1e0ff */
[----:B-1----:R-:W-:-:S05]  /*cda0*/  IMAD.X R3, RZ, RZ, R3, P0 ;  /* 0x000000ffff037224 */ /* 0x002fca00000e0603 */
        /* <DEDUP_REMOVED lines=22> */
[----:B0-----:R-:W-:-:S04]  /*cf10*/  IADD3 R2, P0, R2, R5, RZ ;  /* 0x0000000502027210 */ /* 0x001fc80007f1e0ff */
[----:B-1----:R-:W-:-:S05]  /*cf20*/  IADD3.X R3, RZ, R3, RZ, P0, !PT ;  /* 0x00000003ff037210 */ /* 0x002fca00007fe4ff */
[----:B------:R-:W-:Y:S04]  /*cf30*/  LDGSTS.E.BYPASS.LTC128B.128 [R7+0x1ac00], desc[UR36][R2.64], !P4 ;  /* 0x1ac0000002077fae */ /* 0x000fe8000e101d64 */
[----:B------:R0:W-:Y:S04]  /*cf40*/  LDGSTS.E.BYPASS.LTC128B.128 [R7+0x1ec00], desc[UR36][R2.64+0x80], !P3 ;  /* 0x1ec0008002077fae */ /* 0x0001e8000d901d64 */
[----:B0-----:R-:W0:Y:S04]  /*cf50*/  SHFL.IDX PT, R2, R8, 0x6, 0x181f ;  /* 0x00d81f0008027f89 */ /* 0x001e2800000e0000 */
[----:B------:R-:W1:Y:S04]  /*cf60*/  SHFL.IDX PT, R3, R9, 0x6, 0x181f ;  /* 0x00d81f0009037f89 */ /* 0x000e6800000e0000 */
[----:B------:R-:W3:Y:S01]  /*cf70*/  SHFL.IDX PT, R9, R9, 0x7, 0x181f ;  /* 0x00f81f0009097f89 */ /* 0x000ee200000e0000 */
[----:B0-----:R-:W-:-:S05]  /*cf80*/  IADD3 R2, P0, R2, R5, RZ ;  /* 0x0000000502027210 */ /* 0x001fca0007f1e0ff */
[----:B-1----:R-:W-:-:S05]  /*cf90*/  IMAD.X R3, RZ, RZ, R3, P0 ;  /* 0x000000ffff037224 */ /* 0x002fca00000e0603 */
[----:B------:R-:W-:Y:S04]  /*cfa0*/  LDGSTS.E.BYPASS.LTC128B.128 [R7+0x1b400], desc[UR36][R2.64], !P4 ;  /* 0x1b40000002077fae */ /* 0x000fe8000e101d64 */
[----:B------:R0:W-:Y:S04]  /*cfb0*/  LDGSTS.E.BYPASS.LTC128B.128 [R7+0x1f400], desc[UR36][R2.64+0x80], !P3 ;  /* 0x1f40008002077fae */ /* 0x0001e8000d901d64 */
[----:B0--3--:R0:W1:Y:S02]  /*cfc0*/  SHFL.IDX PT, R2, R8, 0x7, 0x181f ;  /* 0x00f81f0008027f89 */ /* 0x00906400000e0000 */
.L_x_6860:
[----:B-1----:R-:W-:-:S05]  /*cfd0*/  IADD3 R2, P0, R2, R5, RZ ;  /* 0x0000000502027210 */ /* 0x002fca0007f1e0ff */
        /* <DEDUP_REMOVED lines=8> */
.L_x_6759:
[----:B------:R-:W-:Y:S02]  /*d060*/  PLOP3.LUT P3, PT, P3, P0, PT, 0xa2, 0x0 ;  /* 0x000000000000781c */ /* 0x000fe40001f61472 */
[----:B------:R-:W-:-:S08]  /*d070*/  @P0 R2UR P3, UR4, R6 ;  /* 0x00000000060402ca */ /* 0x000fd00000060000 */
[----:B------:R-:W-:-:S05]  /*d080*/  @P0 PLOP3.LUT P0, PT, P3, PT, PT, 0x80, 0x0 ;  /* 0x000000000000081c */ /* 0x000fca0001f0f070 */
[----:B------:R-:W-:Y:S01]  /*d090*/  @!P3 SYNCS.ARRIVE.TRANS64.RED.A0T1 RZ, [UR4+0x28830], RZ ;  /* 0x028830ffffffb9a7 */ /* 0x000fe20008200404 */
[----:B------:R-:W-:Y:S07]  /*d0a0*/  @!P3 ARRIVES.LDGSTSBAR.64.TRANSCNT [UR4+0x28830] ;  /* 0x02883000ff00b9b0 */ /* 0x000fee0008000a84 */
[----:B------:R-:W-:Y:S05]  /*d0b0*/  @P0 BRA.U.ANY `(.L_x_6759) ;  /* 0xfffffffd00e80947 */ /* 0x000fea000393ffff */
[----:B------:R-:W-:Y:S01]  /*d0c0*/  NOP ;  /* 0x0000000000007918 */ /* 0x000fe20000000000 */
[----:B-1----:R-:W3:Y:S02]  /*d0d0*/  LDL R2, [R1+0x24] ;  /* 0x0000240001027983 */ /* 0x002ee40000100800 */
[----:B---3--:R-:W-:-:S13]  /*d0e0*/  ISETP.NE.AND P4, PT, R2, 0x3, PT ;  /* 0x000000030200780c */ /* 0x008fda0003f85270 */
[----:B------:R-:W-:Y:S05]  /*d0f0*/  @!P4 BRA `(.L_x_6760) ;  /* 0x000000000004c947 */ /* 0x000fea0003800000 */
[----:B------:R-:W-:Y:S01]  /*d100*/  BPT.TRAP 0x1 ;  /* 0x000000040000795c */ /* 0x000fe20000300000 */
.L_x_6760:
[----:B------:R1:W-:Y:S01]  /*d110*/  SYNCS.ARRIVE.TRANS64.A1T0 RZ, [R6+URZ+0x28830], RZ ;  /* 0x028830ff06ff79a7 */ /* 0x0003e2000810003f */
[----:B------:R-:W-:Y:S05]  /*d120*/  @!P4 BRA `(.L_x_6761) ;  /* 0x000000000004c947 */ /* 0x000fea0003800000 */
[----:B------:R-:W-:Y:S01]  /*d130*/  BPT.TRAP 0x1 ;  /* 0x000000040000795c */ /* 0x000fe20000300000 */
.L_x_6761:
[----:B------:R-:W-:Y:S01]  /*d140*/  SHF.L.U32 R3, R17, 0x1f, RZ ;  /* 0x0000001f11037819 */ /* 0x000fe200000006ff */
[----:B-1----:R-:W-:Y:S01]  /*d150*/  IMAD R6, R10, 0x8, R22 ;  /* 0x000000080a067824 */ /* 0x002fe200078e0216 */
[----:B------:R-:W-:Y:S03]  /*d160*/  BSSY B1, `(.L_x_6762) ;  /* 0x0000003000017945 */ /* 0x000fe60003800000 */
[----:B------:R-:W1:Y:S02]  /*d170*/  SYNCS.PHASECHK.TRANS64.TRYWAIT P0, [R6+URZ+0x28860], R3 ;  /* 0x02886003060075a7 */ /* 0x000e64000800017f */
[----:B-1----:R-:W-:Y:S05]  /*d180*/  @!P0 BRA `(.L_x_6763) ;  /* 0x0000004000388947 */ /* 0x002fea0003800000 */
.L_x_6861:
[----:B------:R-:W-:Y:S05]  /*d190*/  BSYNC B1 ;  /* 0x0000000000017941 */ /* 0x000fea0003800000 */
.L_x_6762:
[----:B------:R-:W3:Y:S01]  /*d1a0*/  S2R R2, SR_TID.X ;  /* 0x0000000000027919 */ /* 0x000ee20000002100 */
[----:B------:R-:W-:Y:S01]  /*d1b0*/  UMOV UR4, 0xffffffff ;  /* 0xffffffff00047882 */ /* 0x000fe20000000000 */
[----:B0-----:R-:W-:Y:S02]  /*d1c0*/  IMAD R8, R31, -0x80, R34 ;  /* 0xffffff801f087824 */ /* 0x001fe400078e0222 */
[----:B------:R-:W-:Y:S01]  /*d1d0*/  IMAD R7, R10, 0x4000, R33 ;  /* 0x000040000a077824 */ /* 0x000fe200078e0221 */
[----:B---3--:R-:W-:-:S04]  /*d1e0*/  LOP3.LUT R2, R2, 0x7f, RZ, 0xc0, !PT ;  /* 0x0000007f02027812 */ /* 0x008fc800078ec0ff */
[----:B------:R-:W-:-:S05]  /*d1f0*/  SHF.R.U32.HI R2, RZ, 0x3, R2 ;  /* 0x00000003ff027819 */ /* 0x000fca0000011602 */
[----:B------:R-:W-:Y:S01]  /*d200*/  IMAD.IADD R8, R8, 0x1, -R2 ;  /* 0x0000000108087824 */ /* 0x000fe200078e0a02 */
[----:B------:R-:W-:Y:S06]  /*d210*/  BRA.DIV UR4, `(.L_x_6764) ;  /* 0x0000004204287947 */ /* 0x000fec000b800000 */
[----:B------:R-:W0:Y:S01]  /*d220*/  SHFL.IDX PT, R2, R18, RZ, 0x181f ;  /* 0x00181fff12027589 */ /* 0x000e2200000e0000 */
[----:B------:R-:W-:-:S03]  /*d230*/  IMAD R7, R7, 0x2, R22 ;  /* 0x0000000207077824 */ /* 0x000fc600078e0216 */
[----:B-1----:R-:W1:Y:S04]  /*d240*/  SHFL.IDX PT, R3, R23, RZ, 0x181f ;  /* 0x00181fff17037589 */ /* 0x002e6800000e0000 */
[----:B--2---:R-:W-:Y:S01]  /*d250*/  SHFL.IDX PT, R14, R18, 0x7, 0x181f ;  /* 0x00f81f00120e7f89 */ /* 0x004fe200000e0000 */
[----:B0-----:R-:W-:-:S05]  /*d260*/  IADD3 R2, P0, R2, R5, RZ ;  /* 0x0000000502027210 */ /* 0x001fca0007f1e0ff */
[----:B-1----:R-:W-:Y:S01]  /*d270*/  IMAD.X R3, RZ, RZ, R3, P0 ;  /* 0x000000ffff037224 */ /* 0x002fe200000e0603 */
        /* <DEDUP_REMOVED lines=52> */
[----:B--2---:R1:W-:Y:S02]  /*d5c0*/  LDGSTS.E.BYPASS.LTC128B.128 [R7+0x7400], desc[UR36][R2.64+0x80], !P0 ;  /* 0x0740008002077fae */ /* 0x0043e4000c101d64 */
.L_x_6879:
        /* <DEDUP_REMOVED lines=20> */
[----:B------:R-:W-:-:S03]  /*d710*/  NOP ;  /* 0x0000000000007918 */ /* 0x000fc60000000000 */
[----:B------:R-:W-:-:S03]  /*d720*/  IADD3 R3, R3, R21, RZ ;  /* 0x0000001503037210 */ /* 0x000fc60007ffe0ff */
[----:B------:R-:W-:-:S04]  /*d730*/  IMAD.WIDE.U32 R2, R24, UR4, R2 ;  /* 0x0000000418027c25 */ /* 0x000fc8000f8e0002 */
[----:B------:R-:W-:Y:S01]  /*d740*/  IMAD R3, R24, UR5, R3 ;  /* 0x0000000518037c24 */ /* 0x000fe2000f8e0203 */
[----:B------:R-:W-:-:S04]  /*d750*/  LEA R18, P0, R2, UR6, 0x1 ;  /* 0x0000000602127c11 */ /* 0x000fc8000f8008ff */
[----:B------:R-:W-:Y:S02]  /*d760*/  LEA.HI.X R23, R2, UR7, R3, 0x1, P0 ;  /* 0x0000000702177c11 */ /* 0x000fe400080f0c03 */
[----:B------:R-:W-:-:S13]  /*d770*/  PLOP3.LUT P0, PT, PT, PT, PT, 0x80, 0x0 ;  /* 0x000000000000781c */ /* 0x000fda0003f0f070 */
.L_x_6765:
        /* <DEDUP_REMOVED lines=11> */
.L_x_6766:
[C---:B------:R-:W-:Y:S01]  /*d830*/  ISETP.GT.AND P0, PT, R26.reuse, R35, PT ;  /* 0x000000231a00720c */ /* 0x040fe20003f04270 */
[----:B------:R0:W-:Y:S01]  /*d840*/  SYNCS.ARRIVE.TRANS64.A1T0 RZ, [R6+URZ+0x28850], RZ ;  /* 0x028850ff06ff79a7 */ /* 0x0001e2000810003f */
[----:B------:R-:W-:Y:S02]  /*d850*/  IMAD.MOV.U32 R10, RZ, RZ, R25 ;  /* 0x000000ffff0a7224 */ /* 0x000fe400078e0019 */
[----:B------:R-:W-:Y:S02]  /*d860*/  IMAD.MOV.U32 R17, RZ, RZ, R28 ;  /* 0x000000ffff117224 */ /* 0x000fe400078e001c */
[----:B------:R-:W-:Y:S02]  /*d870*/  IMAD.MOV.U32 R31, RZ, RZ, R26 ;  /* 0x000000ffff1f7224 */ /* 0x000fe400078e001a */
[----:B0-----:R-:W-:-:S05]  /*d880*/  VIADD R6, R26, 0xffffffff ;  /* 0xffffffff1a067836 */ /* 0x001fca0000000000 */
[----:B------:R-:W-:Y:S05]  /*d890*/  @P0 BRA `(.L_x_6767) ;  /* 0xfffffff000000947 */ /* 0x000fea000383ffff */
.L_x_6754:
[----:B------:R-:W-:Y:S05]  /*d8a0*/  BSYNC B0 ;  /* 0x0000000000007941 */ /* 0x000fea0003800000 */
.L_x_6753:
        /* <DEDUP_REMOVED lines=17> */
.L_x_6769:
[----:B------:R-:W-:Y:S05]  /*d9c0*/  BSYNC B0 ;  /* 0x0000000000007941 */ /* 0x000fea0003800000 */
.L_x_6768:
[----:B------:R-:W3:Y:S02]  /*d9d0*/  LDL R0, [R1+0x24] ;  /* 0x0000240001007983 */ /* 0x000ee40000100800 */
[----:B---3--:R-:W-:-:S13]  /*d9e0*/  ISETP.NE.AND P0, PT, R0, 0x3, PT ;  /* 0x000000030000780c */ /* 0x008fda0003f05270 */
[----:B------:R-:W-:Y:S05]  /*d9f0*/  @!P0 BRA `(.L_x_6770) ;  /* 0x0000000000048947 */ /* 0x000fea0003800000 */
[----:B------:R-:W-:Y:S01]  /*da00*/  BPT.TRAP 0x1 ;  /* 0x000000040000795c */ /* 0x000fe20000300000 */
.L_x_6770:
[----:B------:R-:W-:Y:S01]  /*da10*/  IMAD R0, R25, 0x8, R22 ;  /* 0x0000000819007824 */ /* 0x000fe200078e0216 */
[----:B0-----:R-:W-:Y:S01]  /*da20*/  SHF.L.U32 R3, R28, 0x1f, RZ ;  /* 0x0000001f1c037819 */ /* 0x001fe200000006ff */
[----:B------:R-:W-:Y:S01]  /*da30*/  BSSY B0, `(.L_x_6771) ;  /* 0x0000004000007945 */ /* 0x000fe20003800000 */
[----:B------:R-:W-:Y:S02]  /*da40*/  IMAD R6, R26, -0x80, R34 ;  /* 0xffffff801a067824 */ /* 0x000fe400078e0222 */
[----:B------:R-:W0:Y:S02]  /*da50*/  SYNCS.PHASECHK.TRANS64.TRYWAIT P0, [R0+URZ+0x28860], R3 ;  /* 0x02886003000075a7 */ /* 0x000e24000800017f */
[----:B0-----:R-:W-:Y:S05]  /*da60*/  @!P0 BRA `(.L_x_6772) ;  /* 0x00000040009c8947 */ /* 0x001fea0003800000 */
.L_x_6880:
[----:B------:R-:W-:Y:S05]  /*da70*/  BSYNC B0 ;  /* 0x0000000000007941 */ /* 0x000fea0003800000 */
.L_x_6771:
        /* <DEDUP_REMOVED lines=12> */
[----:B------:R-:W-:Y:S01]  /*db40*/  ISETP.GE.AND P0, PT, R29, UR4, PT ;  /* 0x000000041d007c0c */ /* 0x000fe2000bf06270 */
[----:B------:R-:W-:Y:S01]  /*db50*/  IMAD R4, R9, 0x2, R22 ;  /* 0x0000000209047824 */ /* 0x000fe200078e0216 */
[C---:B------:R-:W-:Y:S01]  /*db60*/  ISETP.LT.OR P2, PT, R6.reuse, 0x1, P1 ;  /* 0x000000010600780c */ /* 0x040fe20000f41670 */
[----:B------:R-:W2:Y:S01]  /*db70*/  SHFL.IDX PT, R10, R18, 0x1, 0x181f ;  /* 0x00381f00120a7f89 */ /* 0x000ea200000e0000 */
[----:B------:R-:W-:-:S03]  /*db80*/  ISETP.LT.OR P3, PT, R6, 0x1, P0 ;  /* 0x000000010600780c */ /* 0x000fc60000761670 */
[----:B------:R-:W3:Y:S04]  /*db90*/  SHFL.IDX PT, R7, R23, 0x1, 0x181f ;  /* 0x00381f0017077f89 */ /* 0x000ee800000e0000 */
[----:B------:R-:W-:Y:S01]  /*dba0*/  SHFL.IDX PT, R8, R23, 0x2, 0x181f ;  /* 0x00581f0017087f89 */ /* 0x000fe200000e0000 */
[----:B-1----:R-:W-:-:S03]  /*dbb0*/  IADD3 R2, P4, R14, R5, RZ ;  /* 0x000000050e027210 */ /* 0x002fc60007f9e0ff */
[----:B------:R-:W1:Y:S02]  /*dbc0*/  SHFL.IDX PT, R14, R18, 0x2, 0x181f ;  /* 0x00581f00120e7f89 */ /* 0x000e6400000e0000 */
[----:B0-----:R-:W-:-:S05]  /*dbd0*/  IMAD.X R3, RZ, RZ, R3, P4 ;  /* 0x000000ffff037224 */ /* 0x001fca00020e0603 */
[----:B------:R-:W-:Y:S01]  /*dbe0*/  LDGSTS.E.BYPASS.LTC128B.128 [R4+0x400], desc[UR36][R2.64], !P2 ;  /* 0x0040000002047fae */ /* 0x000fe2000d101d64 */
[----:B------:R-:W-:-:S03]  /*dbf0*/  ISETP.LT.OR P2, PT, R6, 0x11, P1 ;  /* 0x000000110600780c */ /* 0x000fc60000f41670 */
[----:B------:R2:W-:Y:S01]  /*dc00*/  LDGSTS.E.BYPASS.LTC128B.128 [R4+0x4400], desc[UR36][R2.64+0x80], !P3 ;  /* 0x0440008002047fae */ /* 0x0005e2000d901d64 */
[----:B------:R-:W-:Y:S02]  /*dc10*/  ISETP.LT.OR P3, PT, R6, 0x11, P0 ;  /* 0x000000110600780c */ /* 0x000fe40000761670 */
[----:B--2---:R-:W-:Y:S02]  /*dc20*/  IADD3 R2, P4, R10, R5, RZ ;  /* 0x000000050a027210 */ /* 0x004fe40007f9e0ff */
[----:B------:R-:W-:Y:S03]  /*dc30*/  SHFL.IDX PT, R10, R18, 0x4, 0x181f ;  /* 0x00981f00120a7f89 */ /* 0x000fe600000e0000 */
[----:B---3--:R-:W-:Y:S02]  /*dc40*/  IMAD.X R3, RZ, RZ, R7, P4 ;  /* 0x000000ffff037224 */ /* 0x008fe400020e0607 */
[----:B------:R-:W-:Y:S04]  /*dc50*/  SHFL.IDX PT, R7, R23, 0x3, 0x181f ;  /* 0x00781f0017077f89 */ /* 0x000fe800000e0000 */
[----:B------:R-:W-:Y:S01]  /*dc60*/  LDGSTS.E.BYPASS.LTC128B.128 [R4+0xc00], desc[UR36][R2.64], !P2 ;  /* 0x00c0000002047fae */ /* 0x000fe2000d101d64 */
[----:B------:R-:W-:-:S03]  /*dc70*/  ISETP.LT.OR P2, PT, R6, 0x21, P1 ;  /* 0x000000210600780c */ /* 0x000fc60000f41670 */
[----:B------:R1:W-:Y:S01]  /*dc80*/  LDGSTS.E.BYPASS.LTC128B.128 [R4+0x4c00], desc[UR36][R2.64+0x80], !P3 ;  /* 0x04c0008002047fae */ /* 0x0003e2000d901d64 */
[----:B------:R-:W-:Y:S02]  /*dc90*/  ISETP.LT.OR P3, PT, R6, 0x21, P0 ;  /* 0x000000210600780c */ /* 0x000fe40000761670 */
[----:B-1----:R-:W-:Y:S02]  /*dca0*/  IADD3 R2, P4, R14, R5, RZ ;  /* 0x000000050e027210 */ /* 0x002fe40007f9e0ff */
[----:B------:R-:W0:Y:S03]  /*dcb0*/  SHFL.IDX PT, R14, R18, 0x3, 0x181f ;  /* 0x00781f00120e7f89 */ /* 0x000e2600000e0000 */
[----:B------:R-:W-:Y:S02]  /*dcc0*/  IMAD.X R3, RZ, RZ, R8, P4 ;  /* 0x000000ffff037224 */ /* 0x000fe400020e0608 */
[----:B------:R-:W1:Y:S04]  /*dcd0*/  SHFL.IDX PT, R8, R23, 0x4, 0x181f ;  /* 0x00981f0017087f89 */ /* 0x000e6800000e0000 */
[----:B------:R-:W-:Y:S01]  /*dce0*/  LDGSTS.E.BYPASS.LTC128B.128 [R4+0x1400], desc[UR36][R2.64], !P2 ;  /* 0x0140000002047fae */ /* 0x000fe2000d101d64 */
[----:B------:R-:W-:-:S03]  /*dcf0*/  ISETP.LT.OR P2, PT, R6, 0x31, P1 ;  /* 0x000000310600780c */ /* 0x000fc60000f41670 */
[----:B------:R0:W-:Y:S01]  /*dd00*/  LDGSTS.E.BYPASS.LTC128B.128 [R4+0x5400], desc[UR36][R2.64+0x80], !P3 ;  /* 0x0540008002047fae */ /* 0x0001e2000d901d64 */
[----:B------:R-:W-:Y:S02]  /*dd10*/  ISETP.LT.OR P3, PT, R6, 0x31, P0 ;  /* 0x000000310600780c */ /* 0x000fe40000761670 */
[----:B0-----:R-:W-:Y:S02]  /*dd20*/  IADD3 R2, P4, R14, R5, RZ ;  /* 0x000000050e027210 */ /* 0x001fe40007f9e0ff */
[----:B------:R-:W0:Y:S03]  /*dd30*/  SHFL.IDX PT, R14, R18, 0x5, 0x181f ;  /* 0x00b81f00120e7f89 */ /* 0x000e2600000e0000 */
[----:B------:R-:W-:Y:S02]  /*dd40*/  IMAD.X R3, RZ, RZ, R7, P4 ;  /* 0x000000ffff037224 */ /* 0x000fe400020e0607 */
[----:B------:R-:W2:Y:S04]  /*dd50*/  SHFL.IDX PT, R7, R23, 0x5, 0x181f ;  /* 0x00b81f0017077f89 */ /* 0x000ea800000e0000 */
[----:B------:R-:W-:Y:S01]  /*dd60*/  LDGSTS.E.BYPASS.LTC128B.128 [R4+0x1c00], desc[UR36][R2.64], !P2 ;  /* 0x01c0000002047fae */ /* 0x000fe2000d101d64 */
[----:B------:R-:W-:-:S03]  /*dd70*/  ISETP.LT.OR P2, PT, R6, 0x41, P1 ;  /* 0x000000410600780c */ /* 0x000fc60000f41670 */
[----:B------:R3:W-:Y:S01]  /*dd80*/  LDGSTS.E.BYPASS.LTC128B.128 [R4+0x5c00], desc[UR36][R2.64+0x80], !P3 ;  /* 0x05c0008002047fae */ /* 0x0007e2000d901d64 */
[----:B------:R-:W-:Y:S02]  /*dd90*/  ISETP.LT.OR P3, PT, R6, 0x41, P0 ;  /* 0x000000410600780c */ /* 0x000fe40000761670 */
[----:B---3--:R-:W-:Y:S02]  /*dda0*/  IADD3 R2, P4, R10, R5, RZ ;  /* 0x000000050a027210 */ /* 0x008fe40007f9e0ff */
[----:B------:R-:W3:Y:S03]  /*ddb0*/  SHFL.IDX PT, R10, R18, 0x6, 0x181f ;  /* 0x00d81f00120a7f89 */ /* 0x000ee600000e0000 */
[----:B-1----:R-:W-:Y:S02]  /*ddc0*/  IMAD.X R3, RZ, RZ, R8, P4 ;  /* 0x000000ffff037224 */ /* 0x002fe400020e0608 */
[----:B------:R-:W1:Y:S04]  /*ddd0*/  SHFL.IDX PT, R8, R23, 0x6, 0x181f ;  /* 0x00d81f0017087f89 */ /* 0x000e6800000e0000 */
[----:B------:R-:W-:Y:S01]  /*dde0*/  LDGSTS.E.BYPASS.LTC128B.128 [R4+0x2400], desc[UR36][R2.64], !P2 ;  /* 0x0240000002047fae */ /* 0x000fe2000d101d64 */
[----:B------:R-:W-:-:S03]  /*ddf0*/  ISETP.LT.OR P2, PT, R6, 0x51, P1 ;  /* 0x000000510600780c */ /* 0x000fc60000f41670 */
[----:B------:R0:W-:Y:S01]  /*de00*/  LDGSTS.E.BYPASS.LTC128B.128 [R4+0x6400], desc[UR36][R2.64+0x80], !P3 ;  /* 0x0640008002047fae */ /* 0x0001e2000d901d64 */
[----:B------:R-:W-:-:S03]  /*de10*/  ISETP.LT.OR P3, PT, R6, 0x51, P0 ;  /* 0x000000510600780c */ /* 0x000fc60000761670 */
[----:B------:R-:W4:Y:S01]  /*de20*/  SHFL.IDX PT, R23, R23, 0x7, 0x181f ;  /* 0x00f81f0017177f89 */ /* 0x000f2200000e0000 */
[----:B0-----:R-:W-:-:S03]  /*de30*/  IADD3 R2, P4, R14, R5, RZ ;  /* 0x000000050e027210 */ /* 0x001fc60007f9e0ff */
[----:B------:R0:W0:Y:S02]  /*de40*/  SHFL.IDX PT, R14, R18, 0x7, 0x181f ;  /* 0x00f81f00120e7f89 */ /* 0x00002400000e0000 */
[----:B--2---:R-:W-:-:S05]  /*de50*/  IMAD.X R3, RZ, RZ, R7, P4 ;  /* 0x000000ffff037224 */ /* 0x004fca00020e0607 */
[----:B------:R-:W-:Y:S01]  /*de60*/  LDGSTS.E.BYPASS.LTC128B.128 [R4+0x2c00], desc[UR36][R2.64], !P2 ;  /* 0x02c0000002047fae */ /* 0x000fe2000d101d64 */
[----:B------:R-:W-:-:S03]  /*de70*/  ISETP.LT.OR P2, PT, R6, 0x61, P1 ;  /* 0x000000610600780c */ /* 0x000fc60000f41670 */
[----:B------:R3:W-:Y:S01]  /*de80*/  LDGSTS.E.BYPASS.LTC128B.128 [R4+0x6c00], desc[UR36][R2.64+0x80], !P3 ;  /* 0x06c0008002047fae */ /* 0x0007e2000d901d64 */
[----:B------:R-:W-:Y:S02]  /*de90*/  ISETP.LT.OR P3, PT, R6, 0x61, P0 ;  /* 0x000000610600780c */ /* 0x000fe40000761670 */
[----:B---3--:R-:W-:-:S04]  /*dea0*/  IADD3 R2, P4, R10, R5, RZ ;  /* 0x000000050a027210 */ /* 0x008fc80007f9e0ff */
[----:B-1----:R-:W-:-:S05]  /*deb0*/  IADD3.X R3, RZ, R8, RZ, P4, !PT ;  /* 0x00000008ff037210 */ /* 0x002fca00027fe4ff */
[----:B------:R1:W-:Y:S04]  /*dec0*/  LDGSTS.E.BYPASS.LTC128B.128 [R4+0x3400], desc[UR36][R2.64], !P2 ;  /* 0x0340000002047fae */ /* 0x0003e8000d101d64 */
[----:B0---4-:R1:W-:Y:S02]  /*ded0*/  LDGSTS.E.BYPASS.LTC128B.128 [R4+0x7400], desc[UR36][R2.64+0x80], !P3 ;  /* 0x0740008002047fae */ /* 0x0113e4000d901d64 */
.L_x_6898:
[C---:B------:R-:W-:Y:S02]  /*dee0*/  ISETP.LT.OR P1, PT, R6.reuse, 0x71, P1 ;  /* 0x000000710600780c */ /* 0x040fe40000f21670 */
[----:B------:R-:W-:Y:S02]  /*def0*/  ISETP.LT.OR P0, PT, R6, 0x71, P0 ;  /* 0x000000710600780c */ /* 0x000fe40000701670 */
[----:B-1----:R-:W-:-:S05]  /*df00*/  IADD3 R2, P2, R14, R5, RZ ;  /* 0x000000050e027210 */ /* 0x002fca0007f5e0ff */
[----:B------:R-:W-:-:S05]  /*df10*/  IMAD.X R3, RZ, RZ, R23, P2 ;  /* 0x000000ffff037224 */ /* 0x000fca00010e0617 */
[----:B------:R-:W-:Y:S01]  /*df20*/  @!PT LDS RZ, [RZ] ;  /* 0x00000000fffff984 */ /* 0x000fe20000000800 */
[----:B------:R-:W-:Y:S01]  /*df30*/  @!PT LDS RZ, [RZ] ;  /* 0x00000000fffff984 */ /* 0x000fe20000000800 */
[----:B------:R-:W-:Y:S01]  /*df40*/  @!PT LDS RZ, [RZ] ;  /* 0x00000000fffff984 */ /* 0x000fe20000000800 */
[----:B------:R0:W-:Y:S04]  /*df50*/  LDGSTS.E.BYPASS.LTC128B.128 [R4+0x3c00], desc[UR36][R2.64], !P1 ;  /* 0x03c0000002047fae */ /* 0x0001e8000c901d64 */
[----:B------:R0:W-:Y:S01]  /*df60*/  LDGSTS.E.BYPASS.LTC128B.128 [R4+0x7c00], desc[UR36][R2.64+0x80], !P0 ;  /* 0x07c0008002047fae */ /* 0x0001e2000c101d64 */
[----:B------:R-:W-:Y:S01]  /*df70*/  PLOP3.LUT P0, PT, PT, PT, PT, 0x80, 0x0 ;  /* 0x000000000000781c */ /* 0x000fe20003f0f070 */
[----:B------:R-:W-:-:S12]  /*df80*/  NOP ;  /* 0x0000000000007918 */ /* 0x000fd80000000000 */
.L_x_6774:
        /* <DEDUP_REMOVED lines=11> */
.L_x_6775:
[----:B------:R0:W-:Y:S01]  /*e040*/  SYNCS.ARRIVE.TRANS64.A1T0 RZ, [R0+URZ+0x28850], RZ ;  /* 0x028850ff00ff79a7 */ /* 0x0001e2000810003f */
[----:B------:R-:W-:-:S05]  /*e050*/  VIADD R25, R25, 0x1 ;  /* 0x0000000119197836 */ /* 0x000fca0000000000 */
[----:B------:R-:W-:-:S04]  /*e060*/  ISETP.NE.AND P0, PT, R25, 0x2, PT ;  /* 0x000000021900780c */ /* 0x000fc80003f05270 */
[----:B------:R-:W-:Y:S02]  /*e070*/  SEL R3, RZ, 0x1, P0 ;  /* 0x00000001ff037807 */ /* 0x000fe40000000000 */
[----:B------:R-:W-:Y:S02]  /*e080*/  SEL R25, R25, RZ, P0 ;  /* 0x000000ff19197207 */ /* 0x000fe40000000000 */
[----:B0-----:R-:W-:-:S07]  /*e090*/  LOP3.LUT R28, R28, R3, RZ, 0x3c, !PT ;  /* 0x000000031c1c7212 */ /* 0x001fce00078e3cff */
.L_x_6732:
[----:B------:R-:W-:Y:S05]  /*e0a0*/  BSYNC B7 ;  /* 0x0000000000077941 */ /* 0x000fea0003800000 */
.L_x_6730:
        /* <DEDUP_REMOVED lines=8> */
[----:B------:R2:W3:Y:S01]  /*e130*/  LDS.128 R16, [R22+0x288d0] ;  /* 0x0288d00016107984 */ /* 0x0004e20000000c00 */
[----:B------:R-:W-:Y:S06]  /*e140*/  BAR.ARV 0x4, 0x180 ;  /* 0x0106000000007b1d */ /* 0x000fec0000002000 */
[----:B------:R-:W-:Y:S05]  /*e150*/  BRA `(.L_x_6777) ;  /* 0x0000000800d07947 */ /* 0x000fea0003800000 */
.L_x_6776:
        /* <DEDUP_REMOVED lines=43> */
.L_x_6908:
[----:B------:R-:W-:Y:S02]  /*e410*/  ULDC UR4, c[0x0][0xc38] ;  /* 0x00030e0000047ab9 */ /* 0x000fe40000000800 */
[----:B------:R-:W-:-:S04]  /*e420*/  IMAD.U32 R5, RZ, RZ, UR4 ;  /* 0x00000004ff057e24 */ /* 0x000fc8000f8e00ff */
[----:B-1----:R-:W-:-:S05]  /*e430*/  IMAD R14, R14, R5, RZ ;  /* 0x000000050e0e7224 */ /* 0x002fca00078e02ff */
[----:B------:R-:W-:-:S04]  /*e440*/  IADD3 R9, R8, R14, RZ ;  /* 0x0000000e08097210 */ /* 0x000fc80007ffe0ff */
[----:B------:R-:W-:-:S13]  /*e450*/  ISETP.GT.AND P6, PT, R9, R0, PT ;  /* 0x000000000900720c */ /* 0x000fda0003fc4270 */
[----:B------:R-:W-:Y:S05]  /*e460*/  @P6 BRA `(.L_x_6779) ;  /* 0x0000000000a46947 */ /* 0x000fea0003800000 */
.L_x_6782:
        /* <DEDUP_REMOVED lines=35> */
.L_x_6916:
[----:B------:R-:W-:Y:S02]  /*e6a0*/  ULDC UR4, c[0x0][0xc38] ;  /* 0x00030e0000047ab9 */ /* 0x000fe40000000800 */
[----:B------:R-:W-:-:S04]  /*e6b0*/  IMAD.U32 R5, RZ, RZ, UR4 ;  /* 0x00000004ff057e24 */ /* 0x000fc8000f8e00ff */
[----:B-1----:R-:W-:-:S04]  /*e6c0*/  IMAD R14, R14, R5, RZ ;  /* 0x000000050e0e7224 */ /* 0x002fc800078e02ff */
[----:B------:R-:W-:-:S05]  /*e6d0*/  IMAD.IADD R9, R14, 0x1, R9 ;  /* 0x000000010e097824 */ /* 0x000fca00078e0209 */
[----:B------:R-:W-:-:S13]  /*e6e0*/  ISETP.GT.AND P6, PT, R9, R0, PT ;  /* 0x000000000900720c */ /* 0x000fda0003fc4270 */
[----:B------:R-:W-:Y:S05]  /*e6f0*/  @!P6 BRA `(.L_x_6782) ;  /* 0xfffffffc005ce947 */ /* 0x000fea000383ffff */
.L_x_6779:
        /* <DEDUP_REMOVED lines=9> */
.L_x_6921:
[----:B------:R-:W-:-:S13]  /*e790*/  ISETP.NE.AND P0, PT, R3, RZ, PT ;  /* 0x000000ff0300720c */ /* 0x000fda0003f05270 */
[----:B------:R-:W-:Y:S05]  /*e7a0*/  @!P0 BRA `(.L_x_6784) ;  /* 0x0000000000108947 */ /* 0x000fea0003800000 */
[----:B------:R-:W-:Y:S01]  /*e7b0*/  UMOV UR4, 0xffffffff ;  /* 0xffffffff00047882 */ /* 0x000fe20000000000 */
[----:B------:R-:W-:Y:S02]  /*e7c0*/  VIADD R12, R8, 0xffffffff ;  /* 0xffffffff080c7836 */ /* 0x000fe40000000000 */
[----:B------:R-:W-:Y:S05]  /*e7d0*/  BRA.DIV UR4, `(.L_x_6785) ;  /* 0x0000004a04207947 */ /* 0x000fea000b800000 */
[----:B------:R4:W0:Y:S02]  /*e7e0*/  SHFL.IDX PT, R6, R2, R12, 0x1f ;  /* 0x00001f0c02067589 */ /* 0x00082400000e0000 */
.L_x_6784:
        /* <DEDUP_REMOVED lines=11> */
[----:B0-----:R-:W-:Y:S01]  /*e8a0*/  MOV R2, RZ ;  /* 0x000000ff00027202 */ /* 0x001fe20000000f00 */
        /* <DEDUP_REMOVED lines=41> */
[----:B------:R-:W-:Y:S01]  /*eb40*/  IMAD.MOV R3, RZ, RZ, -R9 ;  /* 0x000000ffff037224 */ /* 0x000fe200078e0a09 */
[----:B------:R-:W-:-:S03]  /*eb50*/  LEA R9, R4, R9, 0x18 ;  /* 0x0000000904097211 */ /* 0x000fc600078ec0ff */
[----:B------:R-:W-:-:S04]  /*eb60*/  IMAD R18, R4, R3, R6 ;  /* 0x0000000304127224 */ /* 0x000fc800078e0206 */
[----:B------:R-:W-:Y:S01]  /*eb70*/  IMAD R18, R18, 0x10000, R9 ;  /* 0x0001000012127824 */ /* 0x000fe200078e0209 */
[----:B------:R-:W-:Y:S06]  /*eb80*/  BRA `(.L_x_6786) ;  /* 0x00000000001c7947 */ /* 0x000fec0003800000 */
.L_x_6780:
[----:B------:R-:W-:Y:S01]  /*eb90*/  UMOV UR4, URZ ;  /* 0x0000003f00047c82 */ /* 0x000fe20008000000 */
[----:B------:R-:W-:Y:S01]  /*eba0*/  UMOV UR5, URZ ;  /* 0x0000003f00057c82 */ /* 0x000fe20008000000 */
[----:B------:R-:W-:Y:S01]  /*ebb0*/  ULDC UR6, c[0x0][0xc3c] ;  /* 0x00030f0000067ab9 */ /* 0x000fe20000000800 */
[----:B------:R-:W-:Y:S02]  /*ebc0*/  IMAD.MOV.U32 R16, RZ, RZ, R0 ;  /* 0x000000ffff107224 */ /* 0x000fe400078e0000 */
[----:B------:R-:W-:Y:S02]  /*ebd0*/  IMAD.U32 R17, RZ, RZ, UR4 ;  /* 0x00000004ff117e24 */ /* 0x000fe4000f8e00ff */
[----:B------:R-:W-:Y:S02]  /*ebe0*/  IMAD.U32 R18, RZ, RZ, UR5 ;  /* 0x00000005ff127e24 */ /* 0x000fe4000f8e00ff */
[----:B------:R-:W-:-:S07]  /*ebf0*/  IMAD.U32 R19, RZ, RZ, UR6 ;  /* 0x00000006ff137e24 */ /* 0x000fce000f8e00ff */
.L_x_6786:
        /* <DEDUP_REMOVED lines=10> */
.L_x_6777:
[----:B------:R-:W-:Y:S02]  /*eca0*/  ULDC UR4, c[0x0][0xc3c] ;  /* 0x00030f0000047ab9 */ /* 0x000fe40000000800 */
[----:B---3--:R-:W-:-:S13]  /*ecb0*/  ISETP.GE.AND P0, PT, R19, UR4, PT ;  /* 0x0000000413007c0c */ /* 0x008fda000bf06270 */
[----:B------:R-:W-:Y:S05]  /*ecc0*/  @!P0 BRA `(.L_x_6787) ;  /* 0xffffffb400888947 */ /* 0x000fea000383ffff */
[----:B------:R-:W-:Y:S05]  /*ecd0*/  BSYNC B8 ;  /* 0x0000000000087941 */ /* 0x000fea0003800000 */
.L_x_6724:
[----:B0-----:R-:W3:Y:S01]  /*ece0*/  LDL.LU R0, [R1+0x20] ;  /* 0x0000200001007983 */ /* 0x001ee20000300800 */
[----:B------:R-:W-:Y:S01]  /*ecf0*/  BSSY B0, `(.L_x_6788) ;  /* 0x000000b000007945 */ /* 0x000fe20003800000 */
[----:B------:R-:W0:Y:S01]  /*ed00*/  S2R R5, SR_CgaCtaId ;  /* 0x0000000000057919 */ /* 0x000e220000008800 */
[----:B---3--:R-:W-:-:S05]  /*ed10*/  VIADD R0, R0, 0x1 ;  /* 0x0000000100007836 */ /* 0x008fca0000000000 */
[----:B------:R-:W-:-:S04]  /*ed20*/  LEA.HI R2, R0, R0, RZ, 0x1 ;  /* 0x0000000000027211 */ /* 0x000fc800078f08ff */
[----:B------:R-:W-:Y:S02]  /*ed30*/  LOP3.LUT R3, R2, 0xfffffffe, RZ, 0xc0, !PT ;  /* 0xfffffffe02037812 */ /* 0x000fe400078ec0ff */
[----:B------:R-:W-:-:S03]  /*ed40*/  MOV R2, 0x400 ;  /* 0x0000040000027802 */ /* 0x000fc60000000f00 */
[----:B------:R-:W-:Y:S01]  /*ed50*/  IMAD.IADD R0, R0, 0x1, -R3 ;  /* 0x0000000100007824 */ /* 0x000fe200078e0a03 */
[----:B0-----:R-:W-:-:S04]  /*ed60*/  LEA R4, R5, R2, 0x18 ;  /* 0x0000000205047211 */ /* 0x001fc800078ec0ff */
[----:B------:R-:W-:-:S04]  /*ed70*/  SHF.L.U32 R0, R0, 0x1f, RZ ;  /* 0x0000001f00007819 */ /* 0x000fc800000006ff */
[----:B------:R-:W0:Y:S02]  /*ed80*/  SYNCS.PHASECHK.TRANS64.TRYWAIT P0, [R4+URZ+0x28820], R0 ;  /* 0x02882000040075a7 */ /* 0x000e24000800017f */
[----:B0-----:R-:W-:Y:S05]  /*ed90*/  @!P0 BRA `(.L_x_6789) ;  /* 0x0000004000d88947 */ /* 0x001fea0003800000 */
.L_x_6924:
[----:B------:R-:W-:Y:S05]  /*eda0*/  BSYNC B0 ;  /* 0x0000000000007941 */ /* 0x000fea0003800000 */
.L_x_6788:
[----:B------:R-:W-:-:S03]  /*edb0*/  UMOV UR4, 0xffffffff ;  /* 0xffffffff00047882 */ /* 0x000fc60000000000 */
[----:B------:R-:W-:Y:S05]  /*edc0*/  BRA.DIV UR4, `(.L_x_6790) ;  /* 0x0000004204e07947 */ /* 0x000fea000b800000 */
[----:B0-----:R-:W0:Y:S02]  /*edd0*/  S2R R0, SR_TID.X ;  /* 0x0000000000007919 */ /* 0x001e240000002100 */
[----:B0-----:R-:W-:-:S04]  /*ede0*/  SHF.R.U32.HI R0, RZ, 0x5, R0 ;  /* 0x00000005ff007819 */ /* 0x001fc80000011600 */
[----:B------:R-:W-:-:S05]  /*edf0*/  LOP3.LUT R0, R0, 0x3, RZ, 0xc0, !PT ;  /* 0x0000000300007812 */ /* 0x000fca00078ec0ff */
[----:B------:R0:W3:Y:S02]  /*ee00*/  SHFL.IDX PT, R14, R0, RZ, 0x1f ;  /* 0x00001fff000e7589 */ /* 0x0000e400000e0000 */
.L_x_6927:
[----:B---3--:R-:W-:Y:S01]  /*ee10*/  ISETP.NE.AND P0, PT, R14, RZ, PT ;  /* 0x000000ff0e00720c */ /* 0x008fe20003f05270 */
[----:B------:R-:W-:-:S12]  /*ee20*/  BSSY B0, `(.L_x_6791) ;  /* 0x0000024000007945 */ /* 0x000fd80003800000 */
[----:B------:R-:W-:Y:S05]  /*ee30*/  @P0 BRA `(.L_x_6792) ;  /* 0x0000000000880947 */ /* 0x000fea0003800000 */
[----:B------:R-:W-:-:S03]  /*ee40*/  UMOV UR4, 0xffffffff ;  /* 0xffffffff00047882 */ /* 0x000fc60000000000 */
[----:B------:R-:W-:Y:S05]  /*ee50*/  BRA.DIV UR4, `(.L_x_6793) ;  /* 0x0000004204f07947 */ /* 0x000fea000b800000 */
[----:B------:R-:W-:-:S13]  /*ee60*/  ELECT P6, URZ, PT ;  /* 0x00000000003f782f */ /* 0x000fda00038c0000 */
.L_x_6930:
[----:B------:R-:W-:Y:S05]  /*ee70*/  @!P6 BRA `(.L_x_6792) ;  /* 0x000000000078e947 */ /* 0x000fea0003800000 */
[----:B0-----:R-:W3:Y:S02]  /*ee80*/  LDL.LU R0, [R1+0x4] ;  /* 0x0000040001007983 */ /* 0x001ee40000300800 */
[----:B---3--:R-:W-:-:S04]  /*ee90*/  LOP3.LUT R0, R0, 0x2, RZ, 0xfc, !PT ;  /* 0x0000000200007812 */ /* 0x008fc800078efcff */
[----:B------:R-:W-:-:S13]  /*eea0*/  ISETP.NE.AND P0, PT, R0, 0x3, PT ;  /* 0x000000030000780c */ /* 0x000fda0003f05270 */
[----:B------:R-:W-:Y:S05]  /*eeb0*/  @!P0 BRA `(.L_x_6794) ;  /* 0x0000000000048947 */ /* 0x000fea0003800000 */
[----:B------:R-:W-:Y:S01]  /*eec0*/  BPT.TRAP 0x1 ;  /* 0x000000040000795c */ /* 0x000fe20000300000 */
.L_x_6794:
[C---:B------:R-:W-:Y:S01]  /*eed0*/  IMAD R5, R25.reuse, 0x8, R4 ;  /* 0x0000000819057824 */ /* 0x040fe200078e0204 */
[----:B------:R-:W-:Y:S01]  /*eee0*/  SHF.L.U32 R0, R28, 0x1f, RZ ;  /* 0x0000001f1c007819 */ /* 0x000fe200000006ff */
[----:B------:R-:W-:-:S03]  /*eef0*/  VIADD R25, R25, 0x1 ;  /* 0x0000000119197836 */ /* 0x000fc60000000000 */
[----:B------:R-:W0:Y:S02]  /*ef00*/  SYNCS.PHASECHK.TRANS64.TRYWAIT P1, [R5+URZ+0x28840], R0 ;  /* 0x02884000050075a7 */ /* 0x000e24000802017f */
[----:B------:R-:W-:-:S04]  /*ef10*/  ISETP.NE.AND P2, PT, R25, 0x2, PT ;  /* 0x000000021900780c */ /* 0x000fc80003f45270 */
[----:B------:R-:W-:Y:S01]  /*ef20*/  SEL R3, RZ, 0x1, P2 ;  /* 0x00000001ff037807 */ /* 0x000fe20001000000 */
[----:B0-----:R-:W-:Y:S08]  /*ef30*/  @!P1 BRA `(.L_x_6795) ;  /* 0x0000004000d89947 */ /* 0x001ff00003800000 */
.L_x_6931:
[----:B------:R-:W-:Y:S02]  /*ef40*/  SEL R25, R25, RZ, P2 ;  /* 0x000000ff19197207 */ /* 0x000fe40001000000 */
[----:B------:R-:W-:Y:S01]  /*ef50*/  LOP3.LUT R2, R28, R3, RZ, 0x3c, !PT ;  /* 0x000000031c027212 */ /* 0x000fe200078e3cff */
[----:B------:R-:W-:Y:S06]  /*ef60*/  @!P0 BRA `(.L_x_6796) ;  /* 0x0000000000048947 */ /* 0x000fec0003800000 */
[----:B------:R-:W-:Y:S01]  /*ef70*/  BPT.TRAP 0x1 ;  /* 0x000000040000795c */ /* 0x000fe20000300000 */
.L_x_6796:
[----:B------:R-:W-:Y:S01]  /*ef80*/  IMAD R25, R25, 0x8, R4 ;  /* 0x0000000819197824 */ /* 0x000fe200078e0204 */
[----:B------:R-:W-:-:S04]  /*ef90*/  SHF.L.U32 R2, R2, 0x1f, RZ ;  /* 0x0000001f02027819 */ /* 0x000fc800000006ff */
[----:B------:R-:W3:Y:S02]  /*efa0*/  SYNCS.PHASECHK.TRANS64.TRYWAIT P1, [R25+URZ+0x28840], R2 ;  /* 0x02884002190075a7 */ /* 0x000ee4000802017f */
[----:B---3--:R-:W-:Y:S05]  /*efb0*/  @!P1 BRA `(.L_x_6797) ;  /* 0x0000004000cc9947 */ /* 0x008fea0003800000 */
.L_x_6932:
[----:B------:R-:W-:Y:S05]  /*efc0*/  @!P0 BRA `(.L_x_6798) ;  /* 0x0000000000048947 */ /* 0x000fea0003800000 */
[----:B------:R-:W-:Y:S01]  /*efd0*/  BPT.TRAP 0x1 ;  /* 0x000000040000795c */ /* 0x000fe20000300000 */
.L_x_6798:
[----:B------:R-:W4:Y:S02]  /*efe0*/  SYNCS.PHASECHK.TRANS64.TRYWAIT P1, [R5+URZ+0x28860], R0 ;  /* 0x02886000050075a7 */ /* 0x000f24000802017f */
[----:B----4-:R-:W-:Y:S05]  /*eff0*/  @!P1 BRA `(.L_x_6799) ;  /* 0x0000004000d09947 */ /* 0x010fea0003800000 */
.L_x_6933:
[----:B------:R-:W-:Y:S05]  /*f000*/  @!P0 BRA `(.L_x_6800) ;  /* 0x0000000000048947 */ /* 0x000fea0003800000 */
[----:B------:R-:W-:Y:S01]  /*f010*/  BPT.TRAP 0x1 ;  /* 0x000000040000795c */ /* 0x000fe20000300000 */
.L_x_6800:
[----:B------:R0:W0:Y:S02]  /*f020*/  SYNCS.PHASECHK.TRANS64.TRYWAIT P0, [R25+URZ+0x28860], R2 ;  /* 0x02886002190075a7 */ /* 0x000024000800017f */
[----:B0-----:R-:W-:Y:S05]  /*f030*/  @!P0 NANOSLEEP.SYNCS 0x989680 ;  /* 0x009896800000895d */ /* 0x001fea0003900000 */
[----:B------:R-:W0:Y:S02]  /*f040*/  @!P0 SYNCS.PHASECHK.TRANS64 P0, [R25+URZ+0x28860], R2 ;  /* 0x02886002190085a7 */ /* 0x000e24000800007f */
[----:B0-----:R-:W-:Y:S05]  /*f050*/  @!P0 BRA `(.L_x_6800) ;  /* 0xfffffffc00f08947 */ /* 0x001fea000383ffff */
.L_x_6792:
[----:B------:R-:W-:Y:S05]  /*f060*/  BSYNC B0 ;  /* 0x0000000000007941 */ /* 0x000fea0003800000 */
.L_x_6791:
[----:B------:R-:W-:Y:S05]  /*f070*/  EXIT ;  /* 0x000000000000794d */ /* 0x000fea0003800000 */
.L_x_6671:
[----:B0-----:R-:W-:-:S04]  /*f080*/  IMAD.U32 R3, RZ, RZ, UR42 ;  /* 0x0000002aff037e24 */ /* 0x001fc8000f8e00ff */
[----:B------:R0:W1:Y:S03]  /*f090*/  SYNCS.PHASECHK.TRANS64.TRYWAIT P1, [R3+URZ+0x28800], R0 ;  /* 0x02880000030075a7 */ /* 0x000066000802017f */
[----:B-1----:R-:W-:Y:S05]  /*f0a0*/  @!P1 NANOSLEEP.SYNCS 0x989680 ;  /* 0x009896800000995d */ /* 0x002fea0003900000 */
[----:B------:R-:W1:Y:S02]  /*f0b0*/  @!P1 SYNCS.PHASECHK.TRANS64 P1, [R3+URZ+0x28800], R0 ;  /* 0x02880000030095a7 */ /* 0x000e64000802007f */
[----:B-1----:R-:W-:Y:S05]  /*f0c0*/  @!P1 BRA `(.L_x_6671) ;  /* 0xfffffffc00ec9947 */ /* 0x002fea000383ffff */
[----:B------:R-:W-:Y:S05]  /*f0d0*/  BRA `(.L_x_6801) ;  /* 0xffffff2800047947 */ /* 0x000fea000383ffff */
.L_x_6675:
[----:B-1----:R1:W2:Y:S02]  /*f0e0*/  SYNCS.PHASECHK.TRANS64.TRYWAIT P1, [R4+URZ+0x28830], R3 ;  /* 0x02883003040075a7 */ /* 0x0022a4000802017f */
[----:B--2---:R-:W-:Y:S05]  /*f0f0*/  @!P1 NANOSLEEP.SYNCS 0x989680 ;  /* 0x009896800000995d */ /* 0x004fea0003900000 */
[----:B------:R-:W2:Y:S02]  /*f100*/  @!P1 SYNCS.PHASECHK.TRANS64 P1, [R4+URZ+0x28830], R3 ;  /* 0x02883003040095a7 */ /* 0x000ea4000802007f */
[----:B--2---:R-:W-:Y:S05]  /*f110*/  @!P1 BRA `(.L_x_6675) ;  /* 0xfffffffc00f09947 */ /* 0x004fea000383ffff */
[----:B------:R-:W-:Y:S05]  /*f120*/  BRA `(.L_x_6674) ;  /* 0xffffff2800247947 */ /* 0x000fea000383ffff */
.L_x_6681:
[----:B-1----:R-:W-:-:S04]  /*f130*/  IMAD.U32 R3, RZ, RZ, UR6 ;  /* 0x00000006ff037e24 */ /* 0x002fc8000f8e00ff */
[----:B------:R1:W2:Y:S03]  /*f140*/  SYNCS.PHASECHK.TRANS64.TRYWAIT P1, [R3+URZ+0x28830], R0 ;  /* 0x02883000030075a7 */ /* 0x0002a6000802017f */
[----:B--2---:R-:W-:Y:S05]  /*f150*/  @!P1 NANOSLEEP.SYNCS 0x989680 ;  /* 0x009896800000995d */ /* 0x004fea0003900000 */
[----:B------:R-:W2:Y:S02]  /*f160*/  @!P1 SYNCS.PHASECHK.TRANS64 P1, [R3+URZ+0x28830], R0 ;  /* 0x02883000030095a7 */ /* 0x000ea4000802007f */
[----:B--2---:R-:W-:Y:S05]  /*f170*/  @!P1 BRA `(.L_x_6681) ;  /* 0xfffffffc00ec9947 */ /* 0x004fea000383ffff */
[----:B------:R-:W-:Y:S05]  /*f180*/  BRA `(.L_x_6678) ;  /* 0xffffff4c00747947 */ /* 0x000fea000383ffff */
.L_x_6685:
[----:B-1----:R-:W-:-:S04]  /*f190*/  IMAD.U32 R3, RZ, RZ, UR6 ;  /* 0x00000006ff037e24 */ /* 0x002fc8000f8e00ff */
[----:B------:R1:W2:Y:S03]  /*f1a0*/  SYNCS.PHASECHK.TRANS64.TRYWAIT P1, [R3+URZ+0x28850], R0 ;  /* 0x02885000030075a7 */ /* 0x0002a6000802017f */
[----:B--2---:R-:W-:Y:S05]  /*f1b0*/  @!P1 NANOSLEEP.SYNCS 0x989680 ;  /* 0x009896800000995d */ /* 0x004fea0003900000 */
[----:B------:R-:W2:Y:S02]  /*f1c0*/  @!P1 SYNCS.PHASECHK.TRANS64 P1, [R3+URZ+0x28850], R0 ;  /* 0x02885000030095a7 */ /* 0x000ea4000802007f */
[----:B--2---:R-:W-:Y:S05]  /*f1d0*/  @!P1 BRA `(.L_x_6685) ;  /* 0xfffffffc00ec9947 */ /* 0x004fea000383ffff */
[----:B------:R-:W-:Y:S05]  /*f1e0*/  BRA `(.L_x_6682) ;  /* 0xffffff5000547947 */ /* 0x000fea000383ffff */
.L_x_6692:
[----:B-1----:R-:W-:-:S04]  /*f1f0*/  MOV R9, UR5 ;  /* 0x0000000500097c02 */ /* 0x002fc80008000f00 */
[----:B------:R1:W2:Y:S03]  /*f200*/  SYNCS.PHASECHK.TRANS64.TRYWAIT P1, [R9+URZ+0x28850], R6 ;  /* 0x02885006090075a7 */ /* 0x0002a6000802017f */
[----:B--2---:R-:W-:Y:S05]  /*f210*/  @!P1 NANOSLEEP.SYNCS 0x989680 ;  /* 0x009896800000995d */ /* 0x004fea0003900000 */
[----:B------:R-:W2:Y:S02]  /*f220*/  @!P1 SYNCS.PHASECHK.TRANS64 P1, [R9+URZ+0x28850], R6 ;  /* 0x02885006090095a7 */ /* 0x000ea4000802007f */
[----:B--2---:R-:W-:Y:S05]  /*f230*/  @!P1 BRA `(.L_x_6692) ;  /* 0xfffffffc00ec9947 */ /* 0x004fea000383ffff */
[----:B------:R-:W-:Y:S05]  /*f240*/  BRA `(.L_x_6691) ;  /* 0xffffff6c005c7947 */ /* 0x000fea000383ffff */
.L_x_6738:
        /* <DEDUP_REMOVED lines=11> */
.L_x_6803:
[----:B------:R-:W-:Y:S05]  /*f300*/  BSYNC B0 ;  /* 0x0000000000007941 */ /* 0x000fea0003800000 */
.L_x_6802:
[----:B------:R-:W-:Y:S05]  /*f310*/  BRA `(.L_x_6804) ;  /* 0xffffffbc00c47947 */ /* 0x000fea000383ffff */
.L_x_6741:
[----:B0-----:R0:W1:Y:S02]  /*f320*/  SYNCS.PHASECHK.TRANS64.TRYWAIT P0, [R7+URZ+0x28840], R2 ;  /* 0x02884002070075a7 */ /* 0x001064000800017f */
[----:B-1----:R-:W-:Y:S05]  /*f330*/  @!P0 NANOSLEEP.SYNCS 0x989680 ;  /* 0x009896800000895d */ /* 0x002fea0003900000 */
[----:B------:R-:W1:Y:S02]  /*f340*/  @!P0 SYNCS.PHASECHK.TRANS64 P0, [R7+URZ+0x28840], R2 ;  /* 0x02884002070085a7 */ /* 0x000e64000800007f */
[----:B-1----:R-:W-:Y:S05]  /*f350*/  @!P0 BRA `(.L_x_6741) ;  /* 0xfffffffc00f08947 */ /* 0x002fea000383ffff */
[----:B------:R-:W-:Y:S05]  /*f360*/  BRA `(.L_x_6805) ;  /* 0xffffffc000187947 */ /* 0x000fea000383ffff */
.L_x_6742:
        /* <DEDUP_REMOVED lines=8> */
.L_x_6807:
[----:B------:R-:W-:Y:S05]  /*f3f0*/  BSYNC B0 ;  /* 0x0000000000007941 */ /* 0x000fea0003800000 */
.L_x_6806:
[----:B------:R-:W-:Y:S01]  /*f400*/  IMAD.MOV.U32 R13, RZ, RZ, R4 ;  /* 0x000000ffff0d7224 */ /* 0x000fe200078e0004 */
[----:B------:R-:W-:Y:S01]  /*f410*/  @P0 LEA R8, R5, R22, 0x1 ;  /* 0x0000001605080211 */ /* 0x000fe200078e08ff */
[----:B------:R-:W-:Y:S02]  /*f420*/  IMAD.MOV.U32 R12, RZ, RZ, RZ ;  /* 0x000000ffff0c7224 */ /* 0x000fe400078e00ff */
[----:B------:R-:W-:Y:S02]  /*f430*/  IMAD.MOV.U32 R11, RZ, RZ, 0x181f ;  /* 0x0000181fff0b7424 */ /* 0x000fe400078e00ff */
[----:B------:R-:W-:Y:S02]  /*f440*/  IMAD.MOV.U32 R15, RZ, RZ, -0x1 ;  /* 0xffffffffff0f7424 */ /* 0x000fe400078e00ff */
[----:B------:R-:W-:-:S07]  /*f450*/  IMAD.MOV.U32 R2, RZ, RZ, R14 ;  /* 0x000000ffff027224 */ /* 0x000fce00078e000e */
[----:B------:R-:W-:Y:S05]  /*f460*/  WARPSYNC.COLLECTIVE R15, `(.L_x_6808) ;  /* 0x000000000f087348 */ /* 0x000fea0003c00000 */
[----:B------:R0:W1:Y:S02]  /*f470*/  SHFL.IDX P6, R14, R13, R12, R11 ;  /* 0x0000000c0d0e7389 */ /* 0x00006400000c000b */
[----:B01----:R-:W-:Y:S01]  /*f480*/  ENDCOLLECTIVE ;  /* 0x000000000000791b */ /* 0x003fe20003800000 */
.L_x_6808:
[----:B------:R-:W-:Y:S02]  /*f490*/  IMAD.MOV.U32 R13, RZ, RZ, R0 ;  /* 0x000000ffff0d7224 */ /* 0x000fe400078e0000 */
[----:B------:R-:W-:Y:S02]  /*f4a0*/  IMAD.MOV.U32 R12, RZ, RZ, 0x1 ;  /* 0x00000001ff0c7424 */ /* 0x000fe400078e00ff */
[----:B------:R-:W-:-:S07]  /*f4b0*/  IMAD.MOV.U32 R3, RZ, RZ, R14 ;  /* 0x000000ffff037224 */ /* 0x000fce00078e000e */
[----:B------:R-:W-:Y:S05]  /*f4c0*/  WARPSYNC.COLLECTIVE R15, `(.L_x_6809) ;  /* 0x000000000f087348 */ /* 0x000fea0003c00000 */
[----:B------:R0:W1:Y:S02]  /*f4d0*/  SHFL.IDX P6, R14, R13, R12, R11 ;  /* 0x0000000c0d0e7389 */ /* 0x00006400000c000b */
[----:B01----:R-:W-:Y:S01]  /*f4e0*/  ENDCOLLECTIVE ;  /* 0x000000000000791b */ /* 0x003fe20003800000 */
.L_x_6809:
        /* <DEDUP_REMOVED lines=11> */
[----:B------:R0:W-:Y:S02]  /*f5a0*/  @P0 LDGSTS.E.BYPASS.LTC128B.128 [R8+0x1c400], desc[UR36][R2.64+0x80], !P2 ;  /* 0x1c40008002080fae */ /* 0x0001e4000d101d64 */
[----:B0-----:R-:W-:-:S07]  /*f5b0*/  IMAD.MOV.U32 R2, RZ, RZ, R14 ;  /* 0x000000ffff027224 */ /* 0x001fce00078e000e */
[----:B------:R-:W-:Y:S05]  /*f5c0*/  WARPSYNC.COLLECTIVE R15, `(.L_x_6810) ;  /* 0x000000000f087348 */ /* 0x000fea0003c00000 */
[----:B------:R0:W1:Y:S02]  /*f5d0*/  SHFL.IDX P6, R14, R13, R12, R11 ;  /* 0x0000000c0d0e7389 */ /* 0x00006400000c000b */
[----:B01----:R-:W-:Y:S01]  /*f5e0*/  ENDCOLLECTIVE ;  /* 0x000000000000791b */ /* 0x003fe20003800000 */
.L_x_6810:
[----:B------:R-:W-:Y:S02]  /*f5f0*/  @P1 IMAD R8, R5, 0x2, R22 ;  /* 0x0000000205081824 */ /* 0x000fe400078e0216 */
[----:B------:R-:W-:Y:S02]  /*f600*/  IMAD.MOV.U32 R13, RZ, RZ, R0 ;  /* 0x000000ffff0d7224 */ /* 0x000fe400078e0000 */
[----:B------:R-:W-:Y:S02]  /*f610*/  IMAD.MOV.U32 R12, RZ, RZ, 0x2 ;  /* 0x00000002ff0c7424 */ /* 0x000fe400078e00ff */
[----:B------:R-:W-:-:S07]  /*f620*/  IMAD.MOV.U32 R3, RZ, RZ, R14 ;  /* 0x000000ffff037224 */ /* 0x000fce00078e000e */
[----:B------:R-:W-:Y:S05]  /*f630*/  WARPSYNC.COLLECTIVE R15, `(.L_x_6811) ;  /* 0x000000000f087348 */ /* 0x000fea0003c00000 */
[----:B------:R0:W1:Y:S02]  /*f640*/  SHFL.IDX P6, R14, R13, R12, R11 ;  /* 0x0000000c0d0e7389 */ /* 0x00006400000c000b */
[----:B01----:R-:W-:Y:S01]  /*f650*/  ENDCOLLECTIVE ;  /* 0x000000000000791b */ /* 0x003fe20003800000 */
.L_x_6811:
        /* <DEDUP_REMOVED lines=10> */
[----:B------:R0:W-:Y:S01]  /*f700*/  @P1 LDGSTS.E.BYPASS.LTC128B.128 [R8+0x1cc00], desc[UR36][R2.64+0x80], !P2 ;  /* 0x1cc0008002081fae */ /* 0x0001e2000d101d64 */
[----:B------:R-:W-:Y:S01]  /*f710*/  ISETP.GE.AND P1, PT, R6, 0x21, PT ;  /* 0x000000210600780c */ /* 0x000fe20003f26270 */
[----:B0-----:R-:W-:-:S12]  /*f720*/  IMAD.MOV.U32 R2, RZ, RZ, R14 ;  /* 0x000000ffff027224 */ /* 0x001fd800078e000e */
[----:B------:R-:W-:Y:S05]  /*f730*/  WARPSYNC.COLLECTIVE R15, `(.L_x_6812) ;  /* 0x000000000f087348 */ /* 0x000fea0003c00000 */
[----:B------:R0:W1:Y:S02]  /*f740*/  SHFL.IDX P6, R14, R13, R12, R11 ;  /* 0x0000000c0d0e7389 */ /* 0x00006400000c000b */
[----:B01----:R-:W-:Y:S01]  /*f750*/  ENDCOLLECTIVE ;  /* 0x000000000000791b */ /* 0x003fe20003800000 */
.L_x_6812:
[----:B------:R-:W-:Y:S02]  /*f760*/  @P1 IMAD R8, R5, 0x2, R22 ;  /* 0x0000000205081824 */ /* 0x000fe400078e0216 */
[----:B------:R-:W-:Y:S01]  /*f770*/  IMAD.MOV.U32 R13, RZ, RZ, R0 ;  /* 0x000000ffff0d7224 */ /* 0x000fe200078e0000 */
[----:B------:R-:W-:Y:S01]  /*f780*/  MOV R12, 0x3 ;  /* 0x00000003000c7802 */ /* 0x000fe20000000f00 */
[----:B------:R-:W-:-:S07]  /*f790*/  IMAD.MOV.U32 R3, RZ, RZ, R14 ;  /* 0x000000ffff037224 */ /* 0x000fce00078e000e */
[----:B------:R-:W-:Y:S05]  /*f7a0*/  WARPSYNC.COLLECTIVE R15, `(.L_x_6813) ;  /* 0x000000000f087348 */ /* 0x000fea0003c00000 */
[----:B------:R0:W1:Y:S02]  /*f7b0*/  SHFL.IDX P6, R14, R13, R12, R11 ;  /* 0x0000000c0d0e7389 */ /* 0x00006400000c000b */
[----:B01----:R-:W-:Y:S01]  /*f7c0*/  ENDCOLLECTIVE ;  /* 0x000000000000791b */ /* 0x003fe20003800000 */
.L_x_6813:
        /* <DEDUP_REMOVED lines=16> */
.L_x_6814:
[----:B------:R-:W-:Y:S02]  /*f8d0*/  @P1 IMAD R8, R5, 0x2, R22 ;  /* 0x0000000205081824 */ /* 0x000fe400078e0216 */
[----:B------:R-:W-:Y:S02]  /*f8e0*/  IMAD.MOV.U32 R13, RZ, RZ, R0 ;  /* 0x000000ffff0d7224 */ /* 0x000fe400078e0000 */
[----:B------:R-:W-:Y:S02]  /*f8f0*/  IMAD.MOV.U32 R12, RZ, RZ, 0x4 ;  /* 0x00000004ff0c7424 */ /* 0x000fe400078e00ff */
[----:B------:R-:W-:-:S07]  /*f900*/  IMAD.MOV.U32 R3, RZ, RZ, R14 ;  /* 0x000000ffff037224 */ /* 0x000fce00078e000e */
[----:B------:R-:W-:Y:S05]  /*f910*/  WARPSYNC.COLLECTIVE R15, `(.L_x_6815) ;  /* 0x000000000f087348 */ /* 0x000fea0003c00000 */
[----:B------:R0:W1:Y:S02]  /*f920*/  SHFL.IDX P6, R14, R13, R12, R11 ;  /* 0x0000000c0d0e7389 */ /* 0x00006400000c000b */
[----:B01----:R-:W-:Y:S01]  /*f930*/  ENDCOLLECTIVE ;  /* 0x000000000000791b */ /* 0x003fe20003800000 */
.L_x_6815:
        /* <DEDUP_REMOVED lines=16> */
.L_x_6816:
[----:B------:R-:W-:Y:S02]  /*fa40*/  @P1 IMAD R8, R5, 0x2, R22 ;  /* 0x0000000205081824 */ /* 0x000fe400078e0216 */
[----:B------:R-:W-:Y:S02]  /*fa50*/  IMAD.MOV.U32 R13, RZ, RZ, R0 ;  /* 0x000000ffff0d7224 */ /* 0x000fe400078e0000 */
[----:B------:R-:W-:Y:S02]  /*fa60*/  IMAD.MOV.U32 R12, RZ, RZ, 0x5 ;  /* 0x00000005ff0c7424 */ /* 0x000fe400078e00ff */
[----:B------:R-:W-:-:S07]  /*fa70*/  IMAD.MOV.U32 R3, RZ, RZ, R14 ;  /* 0x000000ffff037224 */ /* 0x000fce00078e000e */
[----:B------:R-:W-:Y:S05]  /*fa80*/  WARPSYNC.COLLECTIVE R15, `(.L_x_6817) ;  /* 0x000000000f087348 */ /* 0x000fea0003c00000 */
[----:B------:R0:W1:Y:S02]  /*fa90*/  SHFL.IDX P6, R14, R13, R12, R11 ;  /* 0x0000000c0d0e7389 */ /* 0x00006400000c000b */
[----:B01----:R-:W-:Y:S01]  /*faa0*/  ENDCOLLECTIVE ;  /* 0x000000000000791b */ /* 0x003fe20003800000 */
.L_x_6817:
        /* <DEDUP_REMOVED lines=16> */
.L_x_6818:
[----:B------:R-:W-:Y:S02]  /*fbb0*/  @P1 IMAD R8, R5, 0x2, R22 ;  /* 0x0000000205081824 */ /* 0x000fe400078e0216 */
[----:B------:R-:W-:Y:S02]  /*fbc0*/  IMAD.MOV.U32 R13, RZ, RZ, R0 ;  /* 0x000000ffff0d7224 */ /* 0x000fe400078e0000 */
[----:B------:R-:W-:Y:S02]  /*fbd0*/  IMAD.MOV.U32 R12, RZ, RZ, 0x6 ;  /* 0x00000006ff0c7424 */ /* 0x000fe400078e00ff */
[----:B------:R-:W-:-:S07]  /*fbe0*/  IMAD.MOV.U32 R3, RZ, RZ, R14 ;  /* 0x000000ffff037224 */ /* 0x000fce00078e000e */
[----:B------:R-:W-:Y:S05]  /*fbf0*/  WARPSYNC.COLLECTIVE R15, `(.L_x_6819) ;  /* 0x000000000f087348 */ /* 0x000fea0003c00000 */
[----:B------:R0:W1:Y:S02]  /*fc00*/  SHFL.IDX P6, R14, R13, R12, R11 ;  /* 0x0000000c0d0e7389 */ /* 0x00006400000c000b */
[----:B01----:R-:W-:Y:S01]  /*fc10*/  ENDCOLLECTIVE ;  /* 0x000000000000791b */ /* 0x003fe20003800000 */
.L_x_6819:
        /* <DEDUP_REMOVED lines=16> */
.L_x_6820:
[----:B------:R-:W-:Y:S02]  /*fd20*/  @P1 IMAD R8, R5, 0x2, R22 ;  /* 0x0000000205081824 */ /* 0x000fe400078e0216 */
[----:B------:R-:W-:Y:S02]  /*fd30*/  IMAD.MOV.U32 R13, RZ, RZ, R0 ;  /* 0x000000ffff0d7224 */ /* 0x000fe400078e0000 */
[----:B------:R-:W-:Y:S02]  /*fd40*/  IMAD.MOV.U32 R12, RZ, RZ, 0x7 ;  /* 0x00000007ff0c7424 */ /* 0x000fe400078e00ff */
[----:B------:R-:W-:-:S07]  /*fd50*/  IMAD.MOV.U32 R3, RZ, RZ, R14 ;  /* 0x000000ffff037224 */ /* 0x000fce00078e000e */
[----:B------:R-:W-:Y:S05]  /*fd60*/  WARPSYNC.COLLECTIVE R15, `(.L_x_6821) ;  /* 0x000000000f087348 */ /* 0x000fea0003c00000 */
[----:B------:R0:W1:Y:S02]  /*fd70*/  SHFL.IDX P6, R14, R13, R12, R11 ;  /* 0x0000000c0d0e7389 */ /* 0x00006400000c000b */
[----:B01----:R-:W-:Y:S01]  /*fd80*/  ENDCOLLECTIVE ;  /* 0x000000000000791b */ /* 0x003fe20003800000 */
.L_x_6821:
        /* <DEDUP_REMOVED lines=10> */
.L_x_6822:
[----:B------:R-:W-:Y:S01]  /*fe30*/  @!PT LDS RZ, [RZ] ;  /* 0x00000000fffff984 */ /* 0x000fe20000000800 */
[----:B------:R-:W-:Y:S01]  /*fe40*/  @!PT LDS RZ, [RZ] ;  /* 0x00000000fffff984 */ /* 0x000fe20000000800 */
[----:B------:R-:W-:Y:S01]  /*fe50*/  @!PT LDS RZ, [RZ] ;  /* 0x00000000fffff984 */ /* 0x000fe20000000800 */
[----:B------:R-:W-:Y:S04]  /*fe60*/  @P1 LDGSTS.E.BYPASS.LTC128B.128 [R8+0x1b400], desc[UR36][R2.64], !P3 ;  /* 0x1b40000002081fae */ /* 0x000fe8000d901d64 */
[----:B------:R0:W-:Y:S02]  /*fe70*/  @P1 LDGSTS.E.BYPASS.LTC128B.128 [R8+0x1f400], desc[UR36][R2.64+0x80], !P2 ;  /* 0x1f40008002081fae */ /* 0x0001e4000d101d64 */
[----:B0-----:R-:W-:Y:S01]  /*fe80*/  IMAD.MOV.U32 R2, RZ, RZ, R14 ;  /* 0x000000ffff027224 */ /* 0x001fe200078e000e */
[----:B------:R-:W-:Y:S06]  /*fe90*/  BRA `(.L_x_6823) ;  /* 0xffffffb800f47947 */ /* 0x000fec000383ffff */
.L_x_6747:
[----:B------:R-:W-:Y:S01]  /*fea0*/  MOV R13, R5 ;  /* 0x00000005000d7202 */ /* 0x000fe20000000f00 */
        /* <DEDUP_REMOVED lines=8> */
.L_x_6824:
[C---:B------:R-:W-:Y:S01]  /*ff30*/  VIADD R7, R4.reuse, 0x10 ;  /* 0x0000001004077836 */ /* 0x040fe20000000000 */
[----:B------:R-:W-:Y:S01]  /*ff40*/  ISETP.GE.AND P2, PT, R4, R6, PT ;  /* 0x000000060400720c */ /* 0x000fe20003f46270 */
[----:B------:R-:W-:Y:S02]  /*ff50*/  IMAD.MOV.U32 R13, RZ, RZ, R0 ;  /* 0x000000ffff0d7224 */ /* 0x000fe400078e0000 */
[----:B------:R-:W-:-:S10]  /*ff60*/  IMAD.MOV.U32 R2, RZ, RZ, R14 ;  /* 0x000000ffff027224 */ /* 0x000fd400078e000e */
[----:B------:R-:W-:Y:S05]  /*ff70*/  WARPSYNC.COLLECTIVE R15, `(.L_x_6825) ;  /* 0x000000000f087348 */ /* 0x000fea0003c00000 */
[----:B------:R0:W1:Y:S02]  /*ff80*/  SHFL.IDX P6, R14, R13, R12, R11 ;  /* 0x0000000c0d0e7389 */ /* 0x00006400000c000b */
[----:B01----:R-:W-:Y:S01]  /*ff90*/  ENDCOLLECTIVE ;  /* 0x000000000000791b */ /* 0x003fe20003800000 */
.L_x_6825:
        /* <DEDUP_REMOVED lines=8> */
.L_x_6826:
[----:B------:R-:W-:Y:S01]  /*10020*/  @!PT LDS RZ, [RZ] ;  /* 0x00000000fffff984 */ /* 0x000fe20000000800 */
[----:B------:R-:W-:Y:S01]  /*10030*/  @!PT LDS RZ, [RZ] ;  /* 0x00000000fffff984 */ /* 0x000fe20000000800 */
[----:B------:R-:W-:Y:S01]  /*10040*/  @!PT LDS RZ, [RZ] ;  /* 0x00000000fffff984 */ /* 0x000fe20000000800 */
[----:B------:R-:W-:Y:S04]  /*10050*/  @!P2 LDGSTS.E.BYPASS.LTC128B.128 [R9+0x10400], desc[UR36][R2.64], !P0 ;  /* 0x104000000209afae */ /* 0x000fe8000c101d64 */
[----:B------:R0:W-:Y:S01]  /*10060*/  @!P2 LDGSTS.E.BYPASS.LTC128B.128 [R9+0x14400], desc[UR36][R2.64+0x80], !P1 ;  /* 0x144000800209afae */ /* 0x0001e2000c901d64 */
[----:B------:R-:W-:Y:S01]  /*10070*/  ISETP.GE.AND P2, PT, R7, R6, PT ;  /* 0x000000060700720c */ /* 0x000fe20003f46270 */
[----:B------:R-:W-:Y:S02]  /*10080*/  IMAD.MOV.U32 R13, RZ, RZ, R0 ;  /* 0x000000ffff0d7224 */ /* 0x000fe400078e0000 */
[----:B0-----:R-:W-:-:S10]  /*10090*/  IMAD.MOV.U32 R2, RZ, RZ, R14 ;  /* 0x000000ffff027224 */ /* 0x001fd400078e000e */
[----:B------:R-:W-:Y:S05]  /*100a0*/  WARPSYNC.COLLECTIVE R15, `(.L_x_6827) ;  /* 0x000000000f087348 */ /* 0x000fea0003c00000 */
[----:B------:R0:W1:Y:S02]  /*100b0*/  SHFL.IDX P6, R14, R13, R12, R11 ;  /* 0x0000000c0d0e7389 */ /* 0x00006400000c000b */
[----:B01----:R-:W-:Y:S01]  /*100c0*/  ENDCOLLECTIVE ;  /* 0x000000000000791b */ /* 0x003fe20003800000 */
.L_x_6827:
        /* <DEDUP_REMOVED lines=8> */
.L_x_6828:
[----:B------:R-:W-:Y:S01]  /*10150*/  @!P2 MOV R3, R7 ;  /* 0x000000070003a202 */ /* 0x000fe20000000f00 */
[----:B------:R-:W-:-:S04]  /*10160*/  VIADD R7, R4, 0x20 ;  /* 0x0000002004077836 */ /* 0x000fc80000000000 */
        /* <DEDUP_REMOVED lines=11> */
.L_x_6829:
        /* <DEDUP_REMOVED lines=8> */
.L_x_6830:
[----:B------:R-:W-:Y:S02]  /*102a0*/  @!P2 IMAD.MOV.U32 R3, RZ, RZ, R7 ;  /* 0x000000ffff03a224 */ /* 0x000fe400078e0007 */
[----:B------:R-:W-:-:S03]  /*102b0*/  VIADD R7, R4, 0x30 ;  /* 0x0000003004077836 */ /* 0x000fc60000000000 */
        /* <DEDUP_REMOVED lines=11> */
.L_x_6831:
        /* <DEDUP_REMOVED lines=8> */
.L_x_6832:
        /* <DEDUP_REMOVED lines=13> */
.L_x_6833:
        /* <DEDUP_REMOVED lines=8> */
.L_x_6834:
        /* <DEDUP_REMOVED lines=13> */
.L_x_6835:
        /* <DEDUP_REMOVED lines=8> */
.L_x_6836:
        /* <DEDUP_REMOVED lines=13> */
.L_x_6837:
        /* <DEDUP_REMOVED lines=8> */
.L_x_6838:
[----:B------:R-:W-:-:S05]  /*107e0*/  @!P2 IMAD.MOV.U32 R3, RZ, RZ, R7 ;  /* 0x000000ffff03a224 */ /* 0x000fca00078e0007 */
[----:B------:R-:W-:Y:S01]  /*107f0*/  @!PT LDS RZ, [RZ] ;  /* 0x00000000fffff984 */ /* 0x000fe20000000800 */
[----:B------:R-:W-:Y:S01]  /*10800*/  @!PT LDS RZ, [RZ] ;  /* 0x00000000fffff984 */ /* 0x000fe20000000800 */
[----:B------:R-:W-:Y:S01]  /*10810*/  @!PT LDS RZ, [RZ] ;  /* 0x00000000fffff984 */ /* 0x000fe20000000800 */
[----:B------:R0:W-:Y:S04]  /*10820*/  @!P2 LDGSTS.E.BYPASS.LTC128B.128 [R9+0x13400], desc[UR36][R2.64], !P0 ;  /* 0x134000000209afae */ /* 0x0001e8000c101d64 */
[----:B------:R0:W-:Y:S01]  /*10830*/  @!P2 LDGSTS.E.BYPASS.LTC128B.128 [R9+0x17400], desc[UR36][R2.64+0x80], !P1 ;  /* 0x174000800209afae */ /* 0x0001e2000c901d64 */
[----:B------:R-:W-:Y:S02]  /*10840*/  IMAD.MOV.U32 R13, RZ, RZ, R0 ;  /* 0x000000ffff0d7224 */ /* 0x000fe400078e0000 */
[----:B------:R-:W-:-:S07]  /*10850*/  IMAD.MOV.U32 R5, RZ, RZ, R14 ;  /* 0x000000ffff057224 */ /* 0x000fce00078e000e */
[----:B0-----:R-:W-:Y:S05]  /*10860*/  WARPSYNC.COLLECTIVE R15, `(.L_x_6839) ;  /* 0x000000000f087348 */ /* 0x001fea0003c00000 */
[----:B------:R1:W2:Y:S02]  /*10870*/  SHFL.IDX P6, R14, R13, R12, R11 ;  /* 0x0000000c0d0e7389 */ /* 0x0002a400000c000b */
[----:B012---:R-:W-:Y:S01]  /*10880*/  ENDCOLLECTIVE ;  /* 0x000000000000791b */ /* 0x007fe20003800000 */
.L_x_6839:
[----:B------:R-:W-:Y:S05]  /*10890*/  BRA `(.L_x_6840) ;  /* 0xffffffbc00507947 */ /* 0x000fea000383ffff */
.L_x_6752:
[----:B0-----:R0:W1:Y:S02]  /*108a0*/  SYNCS.PHASECHK.TRANS64.TRYWAIT P1, [R22+URZ+0x28820], R3 ;  /* 0x02882003160075a7 */ /* 0x001064000802017f */
[----:B-1----:R-:W-:Y:S05]  /*108b0*/  @!P1 NANOSLEEP.SYNCS 0x989680 ;  /* 0x009896800000995d */ /* 0x002fea0003900000 */
[----:B------:R-:W1:Y:S02]  /*108c0*/  @!P1 SYNCS.PHASECHK.TRANS64 P1, [R22+URZ+0x28820], R3 ;  /* 0x02882003160095a7 */ /* 0x000e64000802007f */
[----:B-1----:R-:W-:Y:S05]  /*108d0*/  @!P1 BRA `(.L_x_6752) ;  /* 0xfffffffc00f09947 */ /* 0x002fea000383ffff */
[----:B------:R-:W-:Y:S05]  /*108e0*/  BRA `(.L_x_6841) ;  /* 0xffffffbc00c87947 */ /* 0x000fea000383ffff */
.L_x_6757:
[----:B0-----:R0:W1:Y:S02]  /*108f0*/  SYNCS.PHASECHK.TRANS64.TRYWAIT P0, [R6+URZ+0x28840], R3 ;  /* 0x02884003060075a7 */ /* 0x001064000800017f */
[----:B-1----:R-:W-:Y:S05]  /*10900*/  @!P0 NANOSLEEP.SYNCS 0x989680 ;  /* 0x009896800000895d */ /* 0x002fea0003900000 */
[----:B------:R-:W1:Y:S02]  /*10910*/  @!P0 SYNCS.PHASECHK.TRANS64 P0, [R6+URZ+0x28840], R3 ;  /* 0x02884003060085a7 */ /* 0x000e64000800007f */
[----:B-1----:R-:W-:Y:S05]  /*10920*/  @!P0 BRA `(.L_x_6757) ;  /* 0xfffffffc00f08947 */ /* 0x002fea000383ffff */
[----:B------:R-:W-:Y:S05]  /*10930*/  BRA `(.L_x_6842) ;  /* 0xffffffc0008c7947 */ /* 0x000fea000383ffff */
.L_x_6758:
[----:B------:R-:W-:Y:S01]  /*10940*/  BSSY B1, `(.L_x_6843) ;  /* 0x0000008000017945 */ /* 0x000fe20003800000 */
[----:B------:R-:W-:Y:S01]  /*10950*/  IMAD.MOV.U32 R13, RZ, RZ, R9 ;  /* 0x000000ffff0d7224 */ /* 0x000fe200078e0009 */
[----:B------:R-:W-:Y:S01]  /*10960*/  MOV R15, 0xffffffff ;  /* 0xffffffff000f7802 */ /* 0x000fe20000000f00 */
[----:B------:R-:W-:Y:S02]  /*10970*/  IMAD.MOV.U32 R12, RZ, RZ, RZ ;  /* 0x000000ffff0c7224 */ /* 0x000fe400078e00ff */
[----:B------:R-:W-:-:S07]  /*10980*/  IMAD.MOV.U32 R11, RZ, RZ, 0x181f ;  /* 0x0000181fff0b7424 */ /* 0x000fce00078e00ff */
[----:B--2---:R-:W-:Y:S05]  /*10990*/  WARPSYNC.COLLECTIVE R15, `(.L_x_6844) ;  /* 0x000000000f087348 */ /* 0x004fea0003c00000 */
[----:B--2---:R0:W1:Y:S02]  /*109a0*/  SHFL.IDX P6, R14, R13, R12, R11 ;  /* 0x0000000c0d0e7389 */ /* 0x00406400000c000b */
[----:B01----:R-:W-:Y:S01]  /*109b0*/  ENDCOLLECTIVE ;  /* 0x000000000000791b */ /* 0x003fe20003800000 */
.L_x_6844:
[----:B------:R-:W-:Y:S05]  /*109c0*/  BSYNC B1 ;  /* 0x0000000000017941 */ /* 0x000fea0003800000 */
.L_x_6843:
        /* <DEDUP_REMOVED lines=9> */
.L_x_6845:
[----:B------:R-:W-:Y:S02]  /*10a60*/  IMAD R7, R7, 0x2, R22 ;  /* 0x0000000207077824 */ /* 0x000fe400078e0216 */
[----:B------:R-:W-:Y:S02]  /*10a70*/  IMAD.MOV.U32 R13, RZ, RZ, R9 ;  /* 0x000000ffff0d7224 */ /* 0x000fe400078e0009 */
[----:B------:R-:W-:Y:S02]  /*10a80*/  IMAD.MOV.U32 R12, RZ, RZ, 0x1 ;  /* 0x00000001ff0c7424 */ /* 0x000fe400078e00ff */
[----:B------:R-:W-:-:S07]  /*10a90*/  IMAD.MOV.U32 R2, RZ, RZ, R14 ;  /* 0x000000ffff027224 */ /* 0x000fce00078e000e */
[----:B------:R-:W-:Y:S05]  /*10aa0*/  WARPSYNC.COLLECTIVE R15, `(.L_x_6846) ;  /* 0x000000000f087348 */ /* 0x000fea0003c00000 */
[----:B------:R0:W1:Y:S02]  /*10ab0*/  SHFL.IDX P6, R14, R13, R12, R11 ;  /* 0x0000000c0d0e7389 */ /* 0x00006400000c000b */
[----:B01----:R-:W-:Y:S01]  /*10ac0*/  ENDCOLLECTIVE ;  /* 0x000000000000791b */ /* 0x003fe20003800000 */
.L_x_6846:
[----:B------:R-:W-:-:S05]  /*10ad0*/  IADD3 R2, P0, R2, R5, RZ ;  /* 0x0000000502027210 */ /* 0x000fca0007f1e0ff */
[----:B------:R-:W-:-:S05]  /*10ae0*/  IMAD.X R3, RZ, RZ, R3, P0 ;  /* 0x000000ffff037224 */ /* 0x000fca00000e0603 */
[----:B------:R-:W-:Y:S01]  /*10af0*/  @!PT LDS RZ, [RZ] ;  /* 0x00000000fffff984 */ /* 0x000fe20000000800 */
[----:B------:R-:W-:Y:S01]  /*10b00*/  @!PT LDS RZ, [RZ] ;  /* 0x00000000fffff984 */ /* 0x000fe20000000800 */
[----:B------:R-:W-:Y:S01]  /*10b10*/  @!PT LDS RZ, [RZ] ;  /* 0x00000000fffff984 */ /* 0x000fe20000000800 */
[----:B------:R-:W-:Y:S01]  /*10b20*/  LDGSTS.E.BYPASS.LTC128B.128 [R7+0x18400], desc[UR36][R2.64], !P4 ;  /* 0x1840000002077fae */ /* 0x000fe2000e101d64 */
[----:B------:R-:W-:-:S03]  /*10b30*/  IMAD.MOV.U32 R13, RZ, RZ, R8 ;  /* 0x000000ffff0d7224 */ /* 0x000fc600078e0008 */
[----:B------:R0:W-:Y:S02]  /*10b40*/  LDGSTS.E.BYPASS.LTC128B.128 [R7+0x1c400], desc[UR36][R2.64+0x80], !P3 ;  /* 0x1c40008002077fae */ /* 0x0001e4000d901d64 */
[----:B0-----:R-:W-:-:S07]  /*10b50*/  IMAD.MOV.U32 R3, RZ, RZ, R14 ;  /* 0x000000ffff037224 */ /* 0x001fce00078e000e */
[----:B------:R-:W-:Y:S05]  /*10b60*/  WARPSYNC.COLLECTIVE R15, `(.L_x_6847) ;  /* 0x000000000f087348 */ /* 0x000fea0003c00000 */
[----:B------:R0:W1:Y:S02]  /*10b70*/  SHFL.IDX P6, R14, R13, R12, R11 ;  /* 0x0000000c0d0e7389 */ /* 0x00006400000c000b */
[----:B01----:R-:W-:Y:S01]  /*10b80*/  ENDCOLLECTIVE ;  /* 0x000000000000791b */ /* 0x003fe20003800000 */
.L_x_6847:
[----:B------:R-:W-:Y:S01]  /*10b90*/  MOV R13, R9 ;  /* 0x00000009000d7202 */ /* 0x000fe20000000f00 */
[----:B------:R-:W-:Y:S02]  /*10ba0*/  IMAD.MOV.U32 R12, RZ, RZ, 0x2 ;  /* 0x00000002ff0c7424 */ /* 0x000fe400078e00ff */
[----:B------:R-:W-:-:S07]  /*10bb0*/  IMAD.MOV.U32 R2, RZ, RZ, R14 ;  /* 0x000000ffff027224 */ /* 0x000fce00078e000e */
[----:B------:R-:W-:Y:S05]  /*10bc0*/  WARPSYNC.COLLECTIVE R15, `(.L_x_6848) ;  /* 0x000000000f087348 */ /* 0x000fea0003c00000 */
[----:B------:R0:W1:Y:S02]  /*10bd0*/  SHFL.IDX P6, R14, R13, R12, R11 ;  /* 0x0000000c0d0e7389 */ /* 0x00006400000c000b */
[----:B01----:R-:W-:Y:S01]  /*10be0*/  ENDCOLLECTIVE ;  /* 0x000000000000791b */ /* 0x003fe20003800000 */
.L_x_6848:
        /* <DEDUP_REMOVED lines=12> */
.L_x_6849:
[----:B------:R-:W-:Y:S02]  /*10cb0*/  IMAD.MOV.U32 R13, RZ, RZ, R9 ;  /* 0x000000ffff0d7224 */ /* 0x000fe400078e0009 */
[----:B------:R-:W-:Y:S02]  /*10cc0*/  IMAD.MOV.U32 R12, RZ, RZ, 0x3 ;  /* 0x00000003ff0c7424 */ /* 0x000fe400078e00ff */
[----:B------:R-:W-:-:S07]  /*10cd0*/  IMAD.MOV.U32 R2, RZ, RZ, R14 ;  /* 0x000000ffff027224 */ /* 0x000fce00078e000e */
[----:B------:R-:W-:Y:S05]  /*10ce0*/  WARPSYNC.COLLECTIVE R15, `(.L_x_6850) ;  /* 0x000000000f087348 */ /* 0x000fea0003c00000 */
[----:B------:R0:W1:Y:S02]  /*10cf0*/  SHFL.IDX P6, R14, R13, R12, R11 ;  /* 0x0000000c0d0e7389 */ /* 0x00006400000c000b */
[----:B01----:R-:W-:Y:S01]  /*10d00*/  ENDCOLLECTIVE ;  /* 0x000000000000791b */ /* 0x003fe20003800000 */
.L_x_6850:
        /* <DEDUP_REMOVED lines=12> */
.L_x_6851:
[----:B------:R-:W-:Y:S02]  /*10dd0*/  IMAD.MOV.U32 R13, RZ, RZ, R9 ;  /* 0x000000ffff0d7224 */ /* 0x000fe400078e0009 */
[----:B------:R-:W-:Y:S02]  /*10de0*/  IMAD.MOV.U32 R12, RZ, RZ, 0x4 ;  /* 0x00000004ff0c7424 */ /* 0x000fe400078e00ff */
[----:B------:R-:W-:-:S07]  /*10df0*/  IMAD.MOV.U32 R2, RZ, RZ, R14 ;  /* 0x000000ffff027224 */ /* 0x000fce00078e000e */
[----:B------:R-:W-:Y:S05]  /*10e00*/  WARPSYNC.COLLECTIVE R15, `(.L_x_6852) ;  /* 0x000000000f087348 */ /* 0x000fea0003c00000 */
[----:B------:R0:W1:Y:S02]  /*10e10*/  SHFL.IDX P6, R14, R13, R12, R11 ;  /* 0x0000000c0d0e7389 */ /* 0x00006400000c000b */
[----:B01----:R-:W-:Y:S01]  /*10e20*/  ENDCOLLECTIVE ;  /* 0x000000000000791b */ /* 0x003fe20003800000 */
.L_x_6852:
        /* <DEDUP_REMOVED lines=12> */
.L_x_6853:
[----:B------:R-:W-:Y:S02]  /*10ef0*/  IMAD.MOV.U32 R13, RZ, RZ, R9 ;  /* 0x000000ffff0d7224 */ /* 0x000fe400078e0009 */
[----:B------:R-:W-:Y:S01]  /*10f00*/  IMAD.MOV.U32 R12, RZ, RZ, 0x5 ;  /* 0x00000005ff0c7424 */ /* 0x000fe200078e00ff */
[----:B------:R-:W-:-:S07]  /*10f10*/  MOV R2, R14 ;  /* 0x0000000e00027202 */ /* 0x000fce0000000f00 */
[----:B------:R-:W-:Y:S05]  /*10f20*/  WARPSYNC.COLLECTIVE R15, `(.L_x_6854) ;  /* 0x000000000f087348 */ /* 0x000fea0003c00000 */
[----:B------:R0:W1:Y:S02]  /*10f30*/  SHFL.IDX P6, R14, R13, R12, R11 ;  /* 0x0000000c0d0e7389 */ /* 0x00006400000c000b */
[----:B01----:R-:W-:Y:S01]  /*10f40*/  ENDCOLLECTIVE ;  /* 0x000000000000791b */ /* 0x003fe20003800000 */
.L_x_6854:
        /* <DEDUP_REMOVED lines=12> */
.L_x_6855:
[----:B------:R-:W-:Y:S02]  /*11010*/  IMAD.MOV.U32 R13, RZ, RZ, R9 ;  /* 0x000000ffff0d7224 */ /* 0x000fe400078e0009 */
[----:B------:R-:W-:Y:S02]  /*11020*/  IMAD.MOV.U32 R12, RZ, RZ, 0x6 ;  /* 0x00000006ff0c7424 */ /* 0x000fe400078e00ff */
[----:B------:R-:W-:-:S07]  /*11030*/  IMAD.MOV.U32 R2, RZ, RZ, R14 ;  /* 0x000000ffff027224 */ /* 0x000fce00078e000e */
[----:B------:R-:W-:Y:S05]  /*11040*/  WARPSYNC.COLLECTIVE R15, `(.L_x_6856) ;  /* 0x000000000f087348 */ /* 0x000fea0003c00000 */
[----:B------:R0:W1:Y:S02]  /*11050*/  SHFL.IDX P6, R14, R13, R12, R11 ;  /* 0x0000000c0d0e7389 */ /* 0x00006400000c000b */
[----:B01----:R-:W-:Y:S01]  /*11060*/  ENDCOLLECTIVE ;  /* 0x000000000000791b */ /* 0x003fe20003800000 */
.L_x_6856:
        /* <DEDUP_REMOVED lines=12> */
.L_x_6857:
[----:B------:R-:W-:Y:S02]  /*11130*/  IMAD.MOV.U32 R13, RZ, RZ, R9 ;  /* 0x000000ffff0d7224 */ /* 0x000fe400078e0009 */
[----:B------:R-:W-:Y:S02]  /*11140*/  IMAD.MOV.U32 R12, RZ, RZ, 0x7 ;  /* 0x00000007ff0c7424 */ /* 0x000fe400078e00ff */
[----:B------:R-:W-:-:S07]  /*11150*/  IMAD.MOV.U32 R2, RZ, RZ, R14 ;  /* 0x000000ffff027224 */ /* 0x000fce00078e000e */
[----:B------:R-:W-:Y:S05]  /*11160*/  WARPSYNC.COLLECTIVE R15, `(.L_x_6858) ;  /* 0x000000000f087348 */ /* 0x000fea0003c00000 */
[----:B------:R0:W1:Y:S02]  /*11170*/  SHFL.IDX P6, R14, R13, R12, R11 ;  /* 0x0000000c0d0e7389 */ /* 0x00006400000c000b */
[----:B01----:R-:W-:Y:S01]  /*11180*/  ENDCOLLECTIVE ;  /* 0x000000000000791b */ /* 0x003fe20003800000 */
.L_x_6858:
[----:B------:R-:W-:-:S05]  /*11190*/  IADD3 R2, P0, R2, R5, RZ ;  /* 0x0000000502027210 */ /* 0x000fca0007f1e0ff */
[----:B------:R-:W-:-:S05]  /*111a0*/  IMAD.X R3, RZ, RZ, R3, P0 ;  /* 0x000000ffff037224 */ /* 0x000fca00000e0603 */
        /* <DEDUP_REMOVED lines=10> */
.L_x_6859:
[----:B------:R-:W-:Y:S01]  /*11250*/  IMAD.MOV.U32 R2, RZ, RZ, R14 ;  /* 0x000000ffff027224 */ /* 0x000fe200078e000e */
[----:B------:R-:W-:Y:S06]  /*11260*/  BRA `(.L_x_6860) ;  /* 0xffffffbc00587947 */ /* 0x000fec000383ffff */
.L_x_6763:
[----:B-1----:R1:W3:Y:S02]  /*11270*/  SYNCS.PHASECHK.TRANS64.TRYWAIT P0, [R6+URZ+0x28860], R3 ;  /* 0x02886003060075a7 */ /* 0x0022e4000800017f */
[----:B---3--:R-:W-:Y:S05]  /*11280*/  @!P0 NANOSLEEP.SYNCS 0x989680 ;  /* 0x009896800000895d */ /* 0x008fea0003900000 */
[----:B------:R-:W3:Y:S02]  /*11290*/  @!P0 SYNCS.PHASECHK.TRANS64 P0, [R6+URZ+0x28860], R3 ;  /* 0x02886003060085a7 */ /* 0x000ee4000800007f */
[----:B---3--:R-:W-:Y:S05]  /*112a0*/  @!P0 BRA `(.L_x_6763) ;  /* 0xfffffffc00f08947 */ /* 0x008fea000383ffff */
[----:B------:R-:W-:Y:S05]  /*112b0*/  BRA `(.L_x_6861) ;  /* 0xffffffbc00b47947 */ /* 0x000fea000383ffff */
.L_x_6764:
[----:B------:R-:W-:Y:S01]  /*112c0*/  BSSY B1, `(.L_x_6862) ;  /* 0x0000008000017945 */ /* 0x000fe20003800000 */
[----:B------:R-:W-:Y:S02]  /*112d0*/  IMAD.MOV.U32 R13, RZ, RZ, R23 ;  /* 0x000000ffff0d7224 */ /* 0x000fe400078e0017 */
[----:B------:R-:W-:Y:S02]  /*112e0*/  IMAD.MOV.U32 R12, RZ, RZ, RZ ;  /* 0x000000ffff0c7224 */ /* 0x000fe400078e00ff */
[----:B------:R-:W-:Y:S02]  /*112f0*/  IMAD.MOV.U32 R11, RZ, RZ, 0x181f ;  /* 0x0000181fff0b7424 */ /* 0x000fe400078e00ff */
[----:B------:R-:W-:-:S07]  /*11300*/  IMAD.MOV.U32 R15, RZ, RZ, -0x1 ;  /* 0xffffffffff0f7424 */ /* 0x000fce00078e00ff */
[----:B-12---:R-:W-:Y:S05]  /*11310*/  WARPSYNC.COLLECTIVE R15, `(.L_x_6863) ;  /* 0x000000000f087348 */ /* 0x006fea0003c00000 */
[----:B--2---:R0:W2:Y:S02]  /*11320*/  SHFL.IDX P6, R14, R13, R12, R11 ;  /* 0x0000000c0d0e7389 */ /* 0x0040a400000c000b */
[----:B012---:R-:W-:Y:S01]  /*11330*/  ENDCOLLECTIVE ;  /* 0x000000000000791b */ /* 0x007fe20003800000 */
.L_x_6863:
[----:B------:R-:W-:Y:S05]  /*11340*/  BSYNC B1 ;  /* 0x0000000000017941 */ /* 0x000fea0003800000 */
.L_x_6862:
        /* <DEDUP_REMOVED lines=9> */
.L_x_6864:
[----:B------:R-:W-:Y:S01]  /*113e0*/  IMAD.MOV.U32 R13, RZ, RZ, R23 ;  /* 0x000000ffff0d7224 */ /* 0x000fe200078e0017 */
[----:B------:R-:W-:Y:S01]  /*113f0*/  MOV R12, 0x1 ;  /* 0x00000001000c7802 */ /* 0x000fe20000000f00 */
[----:B------:R-:W-:-:S07]  /*11400*/  IMAD.MOV.U32 R2, RZ, RZ, R14 ;  /* 0x000000ffff027224 */ /* 0x000fce00078e000e */
[----:B------:R-:W-:Y:S05]  /*11410*/  WARPSYNC.COLLECTIVE R15, `(.L_x_6865) ;  /* 0x000000000f087348 */ /* 0x000fea0003c00000 */
[----:B------:R0:W1:Y:S02]  /*11420*/  SHFL.IDX P6, R14, R13, R12, R11 ;  /* 0x0000000c0d0e7389 */ /* 0x00006400000c000b */
[----:B01----:R-:W-:Y:S01]  /*11430*/  ENDCOLLECTIVE ;  /* 0x000000000000791b */ /* 0x003fe20003800000 */
.L_x_6865:
        /* <DEDUP_REMOVED lines=9> */
[----:B------:R0:W-:Y:S02]  /*114d0*/  LDGSTS.E.BYPASS.LTC128B.128 [R7+0x4400], desc[UR36][R2.64+0x80], !P0 ;  /* 0x0440008002077fae */ /* 0x0001e4000c101d64 */
[----:B0-----:R-:W-:-:S07]  /*114e0*/  IMAD.MOV.U32 R3, RZ, RZ, R14 ;  /* 0x000000ffff037224 */ /* 0x001fce00078e000e */
[----:B------:R-:W-:Y:S05]  /*114f0*/  WARPSYNC.COLLECTIVE R15, `(.L_x_6866) ;  /* 0x000000000f087348 */ /* 0x000fea0003c00000 */
[----:B------:R0:W1:Y:S02]  /*11500*/  SHFL.IDX P6, R14, R13, R12, R11 ;  /* 0x0000000c0d0e7389 */ /* 0x00006400000c000b */
[----:B01----:R-:W-:Y:S01]  /*11510*/  ENDCOLLECTIVE ;  /* 0x000000000000791b */ /* 0x003fe20003800000 */
.L_x_6866:
[----:B------:R-:W-:Y:S02]  /*11520*/  IMAD.MOV.U32 R13, RZ, RZ, R23 ;  /* 0x000000ffff0d7224 */ /* 0x000fe400078e0017 */
[----:B------:R-:W-:Y:S02]  /*11530*/  IMAD.MOV.U32 R12, RZ, RZ, 0x2 ;  /* 0x00000002ff0c7424 */ /* 0x000fe400078e00ff */
[----:B------:R-:W-:-:S07]  /*11540*/  IMAD.MOV.U32 R2, RZ, RZ, R14 ;  /* 0x000000ffff027224 */ /* 0x000fce00078e000e */
[----:B------:R-:W-:Y:S05]  /*11550*/  WARPSYNC.COLLECTIVE R15, `(.L_x_6867) ;  /* 0x000000000f087348 */ /* 0x000fea0003c00000 */
[----:B------:R0:W1:Y:S02]  /*11560*/  SHFL.IDX P6, R14, R13, R12, R11 ;  /* 0x0000000c0d0e7389 */ /* 0x00006400000c000b */
[----:B01----:R-:W-:Y:S01]  /*11570*/  ENDCOLLECTIVE ;  /* 0x000000000000791b */ /* 0x003fe20003800000 */
.L_x_6867:
        /* <DEDUP_REMOVED lines=14> */
.L_x_6868:
[----:B------:R-:W-:Y:S02]  /*11660*/  IMAD.MOV.U32 R13, RZ, RZ, R23 ;  /* 0x000000ffff0d7224 */ /* 0x000fe400078e0017 */
[----:B------:R-:W-:Y:S02]  /*11670*/  IMAD.MOV.U32 R12, RZ, RZ, 0x3 ;  /* 0x00000003ff0c7424 */ /* 0x000fe400078e00ff */
[----:B------:R-:W-:-:S07]  /*11680*/  IMAD.MOV.U32 R2, RZ, RZ, R14 ;  /* 0x000000ffff027224 */ /* 0x000fce00078e000e */
[----:B------:R-:W-:Y:S05]  /*11690*/  WARPSYNC.COLLECTIVE R15, `(.L_x_6869) ;  /* 0x000000000f087348 */ /* 0x000fea0003c00000 */
[----:B------:R0:W1:Y:S02]  /*116a0*/  SHFL.IDX P6, R14, R13, R12, R11 ;  /* 0x0000000c0d0e7389 */ /* 0x00006400000c000b */
[----:B01----:R-:W-:Y:S01]  /*116b0*/  ENDCOLLECTIVE ;  /* 0x000000000000791b */ /* 0x003fe20003800000 */
.L_x_6869:
        /* <DEDUP_REMOVED lines=14> */
.L_x_6870:
[----:B------:R-:W-:Y:S02]  /*117a0*/  IMAD.MOV.U32 R13, RZ, RZ, R23 ;  /* 0x000000ffff0d7224 */ /* 0x000fe400078e0017 */
[----:B------:R-:W-:Y:S02]  /*117b0*/  IMAD.MOV.U32 R12, RZ, RZ, 0x4 ;  /* 0x00000004ff0c7424 */ /* 0x000fe400078e00ff */
[----:B------:R-:W-:-:S07]  /*117c0*/  IMAD.MOV.U32 R2, RZ, RZ, R14 ;  /* 0x000000ffff027224 */ /* 0x000fce00078e000e */
[----:B------:R-:W-:Y:S05]  /*117d0*/  WARPSYNC.COLLECTIVE R15, `(.L_x_6871) ;  /* 0x000000000f087348 */ /* 0x000fea0003c00000 */
[----:B------:R0:W1:Y:S02]  /*117e0*/  SHFL.IDX P6, R14, R13, R12, R11 ;  /* 0x0000000c0d0e7389 */ /* 0x00006400000c000b */
[----:B01----:R-:W-:Y:S01]  /*117f0*/  ENDCOLLECTIVE ;  /* 0x000000000000791b */ /* 0x003fe20003800000 */
.L_x_6871:
        /* <DEDUP_REMOVED lines=14> */
.L_x_6872:
[----:B------:R-:W-:Y:S02]  /*118e0*/  IMAD.MOV.U32 R13, RZ, RZ, R23 ;  /* 0x000000ffff0d7224 */ /* 0x000fe400078e0017 */
[----:B------:R-:W-:Y:S02]  /*118f0*/  IMAD.MOV.U32 R12, RZ, RZ, 0x5 ;  /* 0x00000005ff0c7424 */ /* 0x000fe400078e00ff */
[----:B------:R-:W-:-:S07]  /*11900*/  IMAD.MOV.U32 R2, RZ, RZ, R14 ;  /* 0x000000ffff027224 */ /* 0x000fce00078e000e */
[----:B------:R-:W-:Y:S05]  /*11910*/  WARPSYNC.COLLECTIVE R15, `(.L_x_6873) ;  /* 0x000000000f087348 */ /* 0x000fea0003c00000 */
[----:B------:R0:W1:Y:S02]  /*11920*/  SHFL.IDX P6, R14, R13, R12, R11 ;  /* 0x0000000c0d0e7389 */ /* 0x00006400000c000b */
[----:B01----:R-:W-:Y:S01]  /*11930*/  ENDCOLLECTIVE ;  /* 0x000000000000791b */ /* 0x003fe20003800000 */
.L_x_6873:
        /* <DEDUP_REMOVED lines=14> */
.L_x_6874:
[----:B------:R-:W-:Y:S02]  /*11a20*/  IMAD.MOV.U32 R13, RZ, RZ, R23 ;  /* 0x000000ffff0d7224 */ /* 0x000fe400078e0017 */
[----:B------:R-:W-:Y:S02]  /*11a30*/  IMAD.MOV.U32 R12, RZ, RZ, 0x6 ;  /* 0x00000006ff0c7424 */ /* 0x000fe400078e00ff */
[----:B------:R-:W-:-:S07]  /*11a40*/  IMAD.MOV.U32 R2, RZ, RZ, R14 ;  /* 0x000000ffff027224 */ /* 0x000fce00078e000e */
[----:B------:R-:W-:Y:S05]  /*11a50*/  WARPSYNC.COLLECTIVE R15, `(.L_x_6875) ;  /* 0x000000000f087348 */ /* 0x000fea0003c00000 */
[----:B------:R0:W1:Y:S02]  /*11a60*/  SHFL.IDX P6, R14, R13, R12, R11 ;  /* 0x0000000c0d0e7389 */ /* 0x00006400000c000b */
[----:B01----:R-:W-:Y:S01]  /*11a70*/  ENDCOLLECTIVE ;  /* 0x000000000000791b */ /* 0x003fe20003800000 */
.L_x_6875:
[----:B------:R-:W-:-:S05]  /*11a80*/  IADD3 R2, P0, R2, R5, RZ ;  /* 0x0000000502027210 */ /* 0x000fca0007f1e0ff */
[----:B------:R-:W-:Y:S01]  /*11a90*/  IMAD.X R3, RZ, RZ, R3, P0 ;  /* 0x000000ffff037224 */ /* 0x000fe200000e0603 */
[----:B------:R-:W-:Y:S02]  /*11aa0*/  ISETP.LT.OR P0, PT, R8, 0x51, P2 ;  /* 0x000000510800780c */ /* 0x000fe40001701670 */
[----:B------:R-:W-:-:S11]  /*11ab0*/  MOV R13, R18 ;  /* 0x00000012000d7202 */ /* 0x000fd60000000f00 */
        /* <DEDUP_REMOVED lines=10> */
.L_x_6876:
[----:B------:R-:W-:Y:S02]  /*11b60*/  IMAD.MOV.U32 R13, RZ, RZ, R23 ;  /* 0x000000ffff0d7224 */ /* 0x000fe400078e0017 */
[----:B------:R-:W-:Y:S02]  /*11b70*/  IMAD.MOV.U32 R12, RZ, RZ, 0x7 ;  /* 0x00000007ff0c7424 */ /* 0x000fe400078e00ff */
[----:B------:R-:W-:-:S07]  /*11b80*/  IMAD.MOV.U32 R2, RZ, RZ, R14 ;  /* 0x000000ffff027224 */ /* 0x000fce00078e000e */
[----:B------:R-:W-:Y:S05]  /*11b90*/  WARPSYNC.COLLECTIVE R15, `(.L_x_6877) ;  /* 0x000000000f087348 */ /* 0x000fea0003c00000 */
[----:B------:R0:W1:Y:S02]  /*11ba0*/  SHFL.IDX P6, R14, R13, R12, R11 ;  /* 0x0000000c0d0e7389 */ /* 0x00006400000c000b */
[----:B01----:R-:W-:Y:S01]  /*11bb0*/  ENDCOLLECTIVE ;  /* 0x000000000000791b */ /* 0x003fe20003800000 */
.L_x_6877:
        /* <DEDUP_REMOVED lines=13> */
.L_x_6878:
[----:B------:R-:W-:Y:S01]  /*11c90*/  @!PT LDS RZ, [RZ] ;  /* 0x00000000fffff984 */ /* 0x000fe20000000800 */
[----:B------:R-:W-:Y:S01]  /*11ca0*/  @!PT LDS RZ, [RZ] ;  /* 0x00000000fffff984 */ /* 0x000fe20000000800 */
[----:B------:R-:W-:Y:S01]  /*11cb0*/  @!PT LDS RZ, [RZ] ;  /* 0x00000000fffff984 */ /* 0x000fe20000000800 */
[----:B------:R0:W-:Y:S01]  /*11cc0*/  LDGSTS.E.BYPASS.LTC128B.128 [R7+0x7400], desc[UR36][R2.64+0x80], !P0 ;  /* 0x0740008002077fae */ /* 0x0001e2000c101d64 */
[----:B------:R-:W-:Y:S05]  /*11cd0*/  BRA `(.L_x_6879) ;  /* 0xffffffb8003c7947 */ /* 0x000fea000383ffff */
.L_x_6772:
[----:B0-----:R0:W1:Y:S02]  /*11ce0*/  SYNCS.PHASECHK.TRANS64.TRYWAIT P0, [R0+URZ+0x28860], R3 ;  /* 0x02886003000075a7 */ /* 0x001064000800017f */
[----:B-1----:R-:W-:Y:S05]  /*11cf0*/  @!P0 NANOSLEEP.SYNCS 0x989680 ;  /* 0x009896800000895d */ /* 0x002fea0003900000 */
[----:B------:R-:W1:Y:S02]  /*11d00*/  @!P0 SYNCS.PHASECHK.TRANS64 P0, [R0+URZ+0x28860], R3 ;  /* 0x02886003000085a7 */ /* 0x000e64000800007f */
[----:B-1----:R-:W-:Y:S05]  /*11d10*/  @!P0 BRA `(.L_x_6772) ;  /* 0xfffffffc00f08947 */ /* 0x002fea000383ffff */
[----:B------:R-:W-:Y:S05]  /*11d20*/  BRA `(.L_x_6880) ;  /* 0xffffffbc00507947 */ /* 0x000fea000383ffff */
.L_x_6773:
        /* <DEDUP_REMOVED lines=8> */
.L_x_6882:
[----:B------:R-:W-:Y:S05]  /*11db0*/  BSYNC B0 ;  /* 0x0000000000007941 */ /* 0x000fea0003800000 */
.L_x_6881:
[----:B------:R-:W-:Y:S01]  /*11dc0*/  IMAD.MOV.U32 R13, RZ, RZ, R18 ;  /* 0x000000ffff0d7224 */ /* 0x000fe200078e0012 */
[----:B------:R-:W-:Y:S01]  /*11dd0*/  SHF.L.U32 R5, R30, 0x1, RZ ;  /* 0x000000011e057819 */ /* 0x000fe200000006ff */
        /* <DEDUP_REMOVED lines=8> */
.L_x_6883:
[----:B------:R-:W-:Y:S02]  /*11e60*/  ULDC UR4, c[0x0][0x2f4] ;  /* 0x0000bd0000047ab9 */ /* 0x000fe40000000800 */
[----:B------:R-:W-:Y:S02]  /*11e70*/  ISETP.GE.AND P1, PT, R30, UR4, PT ;  /* 0x000000041e007c0c */ /* 0x000fe4000bf26270 */
[----:B------:R-:W-:Y:S02]  /*11e80*/  ISETP.GE.AND P0, PT, R29, UR4, PT ;  /* 0x000000041d007c0c */ /* 0x000fe4000bf06270 */
[C---:B------:R-:W-:Y:S02]  /*11e90*/  ISETP.LT.OR P3, PT, R6.reuse, 0x1, P1 ;  /* 0x000000010600780c */ /* 0x040fe40000f61670 */
[----:B------:R-:W-:Y:S01]  /*11ea0*/  ISETP.LT.OR P4, PT, R6, 0x1, P0 ;  /* 0x000000010600780c */ /* 0x000fe20000781670 */
[----:B------:R-:W-:Y:S02]  /*11eb0*/  IMAD.MOV.U32 R13, RZ, RZ, R23 ;  /* 0x000000ffff0d7224 */ /* 0x000fe400078e0017 */
[----:B------:R-:W-:Y:S01]  /*11ec0*/  IMAD.MOV.U32 R12, RZ, RZ, 0x1 ;  /* 0x00000001ff0c7424 */ /* 0x000fe200078e00ff */
[----:B------:R-:W-:-:S13]  /*11ed0*/  IADD3 R2, P2, R14, R5, RZ ;  /* 0x000000050e027210 */ /* 0x000fda0007f5e0ff */
[----:B------:R-:W-:Y:S05]  /*11ee0*/  WARPSYNC.COLLECTIVE R15, `(.L_x_6884) ;  /* 0x000000000f087348 */ /* 0x000fea0003c00000 */
[----:B------:R0:W1:Y:S02]  /*11ef0*/  SHFL.IDX P6, R14, R13, R12, R11 ;  /* 0x0000000c0d0e7389 */ /* 0x00006400000c000b */
[----:B01----:R-:W-:Y:S01]  /*11f00*/  ENDCOLLECTIVE ;  /* 0x000000000000791b */ /* 0x003fe20003800000 */
.L_x_6884:
[----:B------:R-:W-:-:S05]  /*11f10*/  IMAD.X R3, RZ, RZ, R3, P2 ;  /* 0x000000ffff037224 */ /* 0x000fca00010e0603 */
[----:B------:R-:W-:Y:S01]  /*11f20*/  @!PT LDS RZ, [RZ] ;  /* 0x00000000fffff984 */ /* 0x000fe20000000800 */
[----:B------:R-:W-:Y:S01]  /*11f30*/  @!PT LDS RZ, [RZ] ;  /* 0x00000000fffff984 */ /* 0x000fe20000000800 */
[----:B------:R-:W-:Y:S01]  /*11f40*/  @!PT LDS RZ, [RZ] ;  /* 0x00000000fffff984 */ /* 0x000fe20000000800 */
[----:B------:R0:W-:Y:S01]  /*11f50*/  LDGSTS.E.BYPASS.LTC128B.128 [R4+0x400], desc[UR36][R2.64], !P3 ;  /* 0x0040000002047fae */ /* 0x0001e2000d901d64 */
[----:B------:R-:W-:-:S03]  /*11f60*/  ISETP.LT.OR P3, PT, R6, 0x11, P1 ;  /* 0x000000110600780c */ /* 0x000fc60000f61670 */
[----:B------:R0:W-:Y:S01]  /*11f70*/  LDGSTS.E.BYPASS.LTC128B.128 [R4+0x4400], desc[UR36][R2.64+0x80], !P4 ;  /* 0x0440008002047fae */ /* 0x0001e2000e101d64 */
[----:B------:R-:W-:Y:S01]  /*11f80*/  ISETP.LT.OR P4, PT, R6, 0x11, P0 ;  /* 0x000000110600780c */ /* 0x000fe20000781670 */
[----:B------:R-:W-:Y:S02]  /*11f90*/  IMAD.MOV.U32 R13, RZ, RZ, R18 ;  /* 0x000000ffff0d7224 */ /* 0x000fe400078e0012 */
[----:B------:R-:W-:-:S10]  /*11fa0*/  IMAD.MOV.U32 R7, RZ, RZ, R14 ;  /* 0x000000ffff077224 */ /* 0x000fd400078e000e */
[----:B0-----:R-:W-:Y:S05]  /*11fb0*/  WARPSYNC.COLLECTIVE R15, `(.L_x_6885) ;  /* 0x000000000f087348 */ /* 0x001fea0003c00000 */
[----:B------:R1:W2:Y:S02]  /*11fc0*/  SHFL.IDX P6, R14, R13, R12, R11 ;  /* 0x0000000c0d0e7389 */ /* 0x0002a400000c000b */
[----:B012---:R-:W-:Y:S01]  /*11fd0*/  ENDCOLLECTIVE ;  /* 0x000000000000791b */ /* 0x007fe20003800000 */
.L_x_6885:
[----:B------:R-:W-:Y:S02]  /*11fe0*/  IMAD.MOV.U32 R13, RZ, RZ, R23 ;  /* 0x000000ffff0d7224 */ /* 0x000fe400078e0017 */
[----:B------:R-:W-:Y:S02]  /*11ff0*/  IMAD.MOV.U32 R12, RZ, RZ, 0x2 ;  /* 0x00000002ff0c7424 */ /* 0x000fe400078e00ff */
[----:B------:R-:W-:-:S07]  /*12000*/  IMAD.MOV.U32 R10, RZ, RZ, R14 ;  /* 0x000000ffff0a7224 */ /* 0x000fce00078e000e */
[----:B------:R-:W-:Y:S05]  /*12010*/  WARPSYNC.COLLECTIVE R15, `(.L_x_6886) ;  /* 0x000000000f087348 */ /* 0x000fea0003c00000 */
[----:B------:R0:W1:Y:S02]  /*12020*/  SHFL.IDX P6, R14, R13, R12, R11 ;  /* 0x0000000c0d0e7389 */ /* 0x00006400000c000b */
[----:B01----:R-:W-:Y:S01]  /*12030*/  ENDCOLLECTIVE ;  /* 0x000000000000791b */ /* 0x003fe20003800000 */
.L_x_6886:
[----:B------:R-:W-:-:S05]  /*12040*/  IADD3 R2, P2, R10, R5, RZ ;  /* 0x000000050a027210 */ /* 0x000fca0007f5e0ff */
[----:B------:R-:W-:-:S05]  /*12050*/  IMAD.X R3, RZ, RZ, R7, P2 ;  /* 0x000000ffff037224 */ /* 0x000fca00010e0607 */
        /* <DEDUP_REMOVED lines=12> */
.L_x_6887:
[----:B------:R-:W-:Y:S02]  /*12120*/  IMAD.MOV.U32 R13, RZ, RZ, R23 ;  /* 0x000000ffff0d7224 */ /* 0x000fe400078e0017 */
[----:B------:R-:W-:Y:S01]  /*12130*/  IMAD.MOV.U32 R12, RZ, RZ, 0x3 ;  /* 0x00000003ff0c7424 */ /* 0x000fe200078e00ff */
[----:B------:R-:W-:-:S13]  /*12140*/  IADD3 R2, P2, R14, R5, RZ ;  /* 0x000000050e027210 */ /* 0x000fda0007f5e0ff */
[----:B------:R-:W-:Y:S05]  /*12150*/  WARPSYNC.COLLECTIVE R15, `(.L_x_6888) ;  /* 0x000000000f087348 */ /* 0x000fea0003c00000 */
[----:B------:R0:W1:Y:S02]  /*12160*/  SHFL.IDX P6, R14, R13, R12, R11 ;  /* 0x0000000c0d0e7389 */ /* 0x00006400000c000b */
[----:B01----:R-:W-:Y:S01]  /*12170*/  ENDCOLLECTIVE ;  /* 0x000000000000791b */ /* 0x003fe20003800000 */
.L_x_6888:
        /* <DEDUP_REMOVED lines=8> */
[----:B------:R-:W-:Y:S01]  /*12200*/  IMAD.MOV.U32 R13, RZ, RZ, R18 ;  /* 0x000000ffff0d7224 */ /* 0x000fe200078e0012 */
[----:B------:R-:W-:-:S11]  /*12210*/  MOV R7, R14 ;  /* 0x0000000e00077202 */ /* 0x000fd60000000f00 */
[----:B0-----:R-:W-:Y:S05]  /*12220*/  WARPSYNC.COLLECTIVE R15, `(.L_x_6889) ;  /* 0x000000000f087348 */ /* 0x001fea0003c00000 */
[----:B------:R1:W2:Y:S02]  /*12230*/  SHFL.IDX P6, R14, R13, R12, R11 ;  /* 0x0000000c0d0e7389 */ /* 0x0002a400000c000b */
[----:B012---:R-:W-:Y:S01]  /*12240*/  ENDCOLLECTIVE ;  /* 0x000000000000791b */ /* 0x007fe20003800000 */
.L_x_6889:
[----:B------:R-:W-:Y:S02]  /*12250*/  IMAD.MOV.U32 R13, RZ, RZ, R23 ;  /* 0x000000ffff0d7224 */ /* 0x000fe400078e0017 */
[----:B------:R-:W-:Y:S01]  /*12260*/  IMAD.MOV.U32 R12, RZ, RZ, 0x4 ;  /* 0x00000004ff0c7424 */ /* 0x000fe200078e00ff */
[----:B------:R-:W-:-:S13]  /*12270*/  IADD3 R2, P2, R14, R5, RZ ;  /* 0x000000050e027210 */ /* 0x000fda0007f5e0ff */
[----:B------:R-:W-:Y:S05]  /*12280*/  WARPSYNC.COLLECTIVE R15, `(.L_x_6890) ;  /* 0x000000000f087348 */ /* 0x000fea0003c00000 */
[----:B------:R0:W1:Y:S02]  /*12290*/  SHFL.IDX P6, R14, R13, R12, R11 ;  /* 0x0000000c0d0e7389 */ /* 0x00006400000c000b */
[----:B01----:R-:W-:Y:S01]  /*122a0*/  ENDCOLLECTIVE ;  /* 0x000000000000791b */ /* 0x003fe20003800000 */
.L_x_6890:
        /* <DEDUP_REMOVED lines=13> */
.L_x_6891:
[----:B------:R-:W-:Y:S02]  /*12380*/  IMAD.MOV.U32 R13, RZ, RZ, R23 ;  /* 0x000000ffff0d7224 */ /* 0x000fe400078e0017 */
[----:B------:R-:W-:Y:S02]  /*12390*/  IMAD.MOV.U32 R12, RZ, RZ, 0x5 ;  /* 0x00000005ff0c7424 */ /* 0x000fe400078e00ff */
[----:B------:R-:W-:-:S07]  /*123a0*/  IMAD.MOV.U32 R10, RZ, RZ, R14 ;  /* 0x000000ffff0a7224 */ /* 0x000fce00078e000e */
[----:B------:R-:W-:Y:S05]  /*123b0*/  WARPSYNC.COLLECTIVE R15, `(.L_x_6892) ;  /* 0x000000000f087348 */ /* 0x000fea0003c00000 */
[----:B------:R0:W1:Y:S02]  /*123c0*/  SHFL.IDX P6, R14, R13, R12, R11 ;  /* 0x0000000c0d0e7389 */ /* 0x00006400000c000b */
[----:B01----:R-:W-:Y:S01]  /*123d0*/  ENDCOLLECTIVE ;  /* 0x000000000000791b */ /* 0x003fe20003800000 */
.L_x_6892:
        /* <DEDUP_REMOVED lines=14> */
.L_x_6893:
[----:B------:R-:W-:Y:S02]  /*124c0*/  IMAD.MOV.U32 R13, RZ, RZ, R23 ;  /* 0x000000ffff0d7224 */ /* 0x000fe400078e0017 */
[----:B------:R-:W-:Y:S01]  /*124d0*/  IMAD.MOV.U32 R12, RZ, RZ, 0x6 ;  /* 0x00000006ff0c7424 */ /* 0x000fe200078e00ff */
[----:B------:R-:W-:-:S13]  /*124e0*/  IADD3 R2, P2, R14, R5, RZ ;  /* 0x000000050e027210 */ /* 0x000fda0007f5e0ff */
[----:B------:R-:W-:Y:S05]  /*124f0*/  WARPSYNC.COLLECTIVE R15, `(.L_x_6894) ;  /* 0x000000000f087348 */ /* 0x000fea0003c00000 */
[----:B------:R0:W1:Y:S02]  /*12500*/  SHFL.IDX P6, R14, R13, R12, R11 ;  /* 0x0000000c0d0e7389 */ /* 0x00006400000c000b */
[----:B01----:R-:W-:Y:S01]  /*12510*/  ENDCOLLECTIVE ;  /* 0x000000000000791b */ /* 0x003fe20003800000 */
.L_x_6894:
        /* <DEDUP_REMOVED lines=13> */
.L_x_6895:
[----:B------:R-:W-:Y:S02]  /*125f0*/  IMAD.MOV.U32 R13, RZ, RZ, R23 ;  /* 0x000000ffff0d7224 */ /* 0x000fe400078e0017 */
[----:B------:R-:W-:Y:S02]  /*12600*/  IMAD.MOV.U32 R12, RZ, RZ, 0x7 ;  /* 0x00000007ff0c7424 */ /* 0x000fe400078e00ff */
[----:B------:R-:W-:-:S07]  /*12610*/  IMAD.MOV.U32 R10, RZ, RZ, R14 ;  /* 0x000000ffff0a7224 */ /* 0x000fce00078e000e */
[----:B------:R-:W-:Y:S05]  /*12620*/  WARPSYNC.COLLECTIVE R15, `(.L_x_6896) ;  /* 0x000000000f087348 */ /* 0x000fea0003c00000 */
[----:B------:R0:W1:Y:S02]  /*12630*/  SHFL.IDX P6, R14, R13, R12, R11 ;  /* 0x0000000c0d0e7389 */ /* 0x00006400000c000b */
[----:B01----:R-:W-:Y:S01]  /*12640*/  ENDCOLLECTIVE ;  /* 0x000000000000791b */ /* 0x003fe20003800000 */
.L_x_6896:
        /* <DEDUP_REMOVED lines=8> */
[----:B------:R-:W-:-:S07]  /*126d0*/  IMAD.MOV.U32 R23, RZ, RZ, R14 ;  /* 0x000000ffff177224 */ /* 0x000fce00078e000e */
[----:B0-----:R-:W-:Y:S05]  /*126e0*/  WARPSYNC.COLLECTIVE R15, `(.L_x_6897) ;  /* 0x000000000f087348 */ /* 0x001fea0003c00000 */
[----:B------:R1:W2:Y:S02]  /*126f0*/  SHFL.IDX P6, R14, R13, R12, R11 ;  /* 0x0000000c0d0e7389 */ /* 0x0002a400000c000b */
[----:B012---:R-:W-:Y:S01]  /*12700*/  ENDCOLLECTIVE ;  /* 0x000000000000791b */ /* 0x007fe20003800000 */
.L_x_6897:
[----:B------:R-:W-:Y:S05]  /*12710*/  BRA `(.L_x_6898) ;  /* 0xffffffb400f07947 */ /* 0x000fea000383ffff */
.L_x_6778:
        /* <DEDUP_REMOVED lines=8> */
.L_x_6900:
[----:B------:R-:W-:Y:S05]  /*127a0*/  BSYNC B0 ;  /* 0x0000000000007941 */ /* 0x000fea0003800000 */
.L_x_6899:
[----:B------:R-:W-:Y:S01]  /*127b0*/  IMAD.MOV.U32 R13, RZ, RZ, R16 ;  /* 0x000000ffff0d7224 */ /* 0x000fe200078e0010 */
[----:B------:R-:W-:Y:S01]  /*127c0*/  MOV R15, 0xffffffff ;  /* 0xffffffff000f7802 */ /* 0x000fe20000000f00 */
[----:B------:R-:W-:Y:S02]  /*127d0*/  IMAD.MOV.U32 R12, RZ, RZ, 0x1 ;  /* 0x00000001ff0c7424 */ /* 0x000fe400078e00ff */
[----:B------:R-:W-:Y:S02]  /*127e0*/  IMAD.MOV.U32 R11, RZ, RZ, 0x1f ;  /* 0x0000001fff0b7424 */ /* 0x000fe400078e00ff */
[----:B------:R-:W-:Y:S02]  /*127f0*/  IMAD.IADD R7, R19, 0x1, R9 ;  /* 0x0000000113077824 */ /* 0x000fe400078e0209 */
[----:B------:R-:W-:-:S07]  /*12800*/  IMAD.MOV.U32 R0, RZ, RZ, R14 ;  /* 0x000000ffff007224 */ /* 0x000fce00078e000e */
[----:B------:R-:W-:Y:S05]  /*12810*/  WARPSYNC.COLLECTIVE R15, `(.L_x_6901) ;  /* 0x000000000f087348 */ /* 0x000fea0003c00000 */
[----:B------:R0:W1:Y:S02]  /*12820*/  SHFL.IDX P6, R14, R13, R12, R11 ;  /* 0x0000000c0d0e7389 */ /* 0x00006400000c000b */
[----:B01----:R-:W-:Y:S01]  /*12830*/  ENDCOLLECTIVE ;  /* 0x000000000000791b */ /* 0x003fe20003800000 */
.L_x_6901:
        /* <DEDUP_REMOVED lines=24> */
.L_x_6902:
[----:B------:R-:W-:Y:S01]  /*129c0*/  IMAD.MOV.U32 R12, RZ, RZ, 0x2 ;  /* 0x00000002ff0c7424 */ /* 0x000fe200078e00ff */
[----:B------:R-:W-:-:S05]  /*129d0*/  SEL R14, R14, RZ, P1 ;  /* 0x000000ff0e0e7207 */ /* 0x000fca0000800000 */
[----:B------:R-:W-:-:S04]  /*129e0*/  IMAD.IADD R5, R13, 0x1, R14 ;  /* 0x000000010d057824 */ /* 0x000fc800078e020e */
[----:B------:R-:W-:-:S07]  /*129f0*/  IMAD.MOV.U32 R13, RZ, RZ, R5 ;  /* 0x000000ffff0d7224 */ /* 0x000fce00078e0005 */
[----:B------:R-:W-:Y:S05]  /*12a00*/  WARPSYNC.COLLECTIVE R15, `(.L_x_6903) ;  /* 0x000000000f087348 */ /* 0x000fea0003c00000 */
[----:B------:R0:W1:Y:S02]  /*12a10*/  SHFL.UP P6, R14, R13, R12, R11 ;  /* 0x0400000c0d0e7389 */ /* 0x00006400000c000b */
[----:B01----:R-:W-:Y:S01]  /*12a20*/  ENDCOLLECTIVE ;  /* 0x000000000000791b */ /* 0x003fe20003800000 */
.L_x_6903:
[----:B------:R-:W-:Y:S01]  /*12a30*/  IMAD.MOV.U32 R12, RZ, RZ, 0x4 ;  /* 0x00000004ff0c7424 */ /* 0x000fe200078e00ff */
[----:B------:R-:W-:-:S05]  /*12a40*/  SEL R2, R14, RZ, P2 ;  /* 0x000000ff0e027207 */ /* 0x000fca0001000000 */
[----:B------:R-:W-:-:S04]  /*12a50*/  IMAD.IADD R2, R5, 0x1, R2 ;  /* 0x0000000105027824 */ /* 0x000fc800078e0202 */
[----:B------:R-:W-:-:S07]  /*12a60*/  IMAD.MOV.U32 R13, RZ, RZ, R2 ;  /* 0x000000ffff0d7224 */ /* 0x000fce00078e0002 */
[----:B------:R-:W-:Y:S05]  /*12a70*/  WARPSYNC.COLLECTIVE R15, `(.L_x_6904) ;  /* 0x000000000f087348 */ /* 0x000fea0003c00000 */
[----:B------:R0:W1:Y:S02]  /*12a80*/  SHFL.UP P6, R14, R13, R12, R11 ;  /* 0x0400000c0d0e7389 */ /* 0x00006400000c000b */
[----:B01----:R-:W-:Y:S01]  /*12a90*/  ENDCOLLECTIVE ;  /* 0x000000000000791b */ /* 0x003fe20003800000 */
.L_x_6904:
[----:B------:R-:W-:Y:S02]  /*12aa0*/  MOV R12, 0x8 ;  /* 0x00000008000c7802 */ /* 0x000fe40000000f00 */
[----:B------:R-:W-:-:S05]  /*12ab0*/  SEL R3, R14, RZ, P3 ;  /* 0x000000ff0e037207 */ /* 0x000fca0001800000 */
[----:B------:R-:W-:-:S04]  /*12ac0*/  IMAD.IADD R3, R2, 0x1, R3 ;  /* 0x0000000102037824 */ /* 0x000fc800078e0203 */
[----:B------:R-:W-:-:S07]  /*12ad0*/  IMAD.MOV.U32 R13, RZ, RZ, R3 ;  /* 0x000000ffff0d7224 */ /* 0x000fce00078e0003 */
[----:B------:R-:W-:Y:S05]  /*12ae0*/  WARPSYNC.COLLECTIVE R15, `(.L_x_6905) ;  /* 0x000000000f087348 */ /* 0x000fea0003c00000 */
[----:B------:R0:W1:Y:S02]  /*12af0*/  SHFL.UP P6, R14, R13, R12, R11 ;  /* 0x0400000c0d0e7389 */ /* 0x00006400000c000b */
[----:B01----:R-:W-:Y:S01]  /*12b00*/  ENDCOLLECTIVE ;  /* 0x000000000000791b */ /* 0x003fe20003800000 */
.L_x_6905:
[----:B------:R-:W-:Y:S01]  /*12b10*/  IMAD.MOV.U32 R12, RZ, RZ, 0x10 ;  /* 0x00000010ff0c7424 */ /* 0x000fe200078e00ff */
[----:B------:R-:W-:-:S05]  /*12b20*/  SEL R14, R14, RZ, P4 ;  /* 0x000000ff0e0e7207 */ /* 0x000fca0002000000 */
[----:B------:R-:W-:-:S04]  /*12b30*/  IMAD.IADD R5, R3, 0x1, R14 ;  /* 0x0000000103057824 */ /* 0x000fc800078e020e */
[----:B------:R-:W-:-:S07]  /*12b40*/  IMAD.MOV.U32 R13, RZ, RZ, R5 ;  /* 0x000000ffff0d7224 */ /* 0x000fce00078e0005 */
[----:B------:R-:W-:Y:S05]  /*12b50*/  WARPSYNC.COLLECTIVE R15, `(.L_x_6906) ;  /* 0x000000000f087348 */ /* 0x000fea0003c00000 */
[----:B------:R0:W1:Y:S02]  /*12b60*/  SHFL.UP P6, R14, R13, R12, R11 ;  /* 0x0400000c0d0e7389 */ /* 0x00006400000c000b */
[----:B01----:R-:W-:Y:S01]  /*12b70*/  ENDCOLLECTIVE ;  /* 0x000000000000791b */ /* 0x003fe20003800000 */
.L_x_6906:
        /* <DEDUP_REMOVED lines=8> */
.L_x_6907:
[----:B------:R-:W-:Y:S05]  /*12c00*/  BRA `(.L_x_6908) ;  /* 0xffffffb800007947 */ /* 0x000fea000383ffff */
.L_x_6781:
[----:B------:R-:W-:Y:S01]  /*12c10*/  BSSY B0, `(.L_x_6909) ;  /* 0x0000007000007945 */ /* 0x000fe20003800000 */
[----:B------:R-:W-:Y:S02]  /*12c20*/  IMAD.MOV.U32 R12, RZ, RZ, 0x1 ;  /* 0x00000001ff0c7424 */ /* 0x000fe400078e00ff */
[----:B------:R-:W-:Y:S02]  /*12c30*/  IMAD.MOV.U32 R11, RZ, RZ, RZ ;  /* 0x000000ffff0b7224 */ /* 0x000fe400078e00ff */
[----:B------:R-:W-:-:S07]  /*12c40*/  IMAD.MOV.U32 R15, RZ, RZ, -0x1 ;  /* 0xffffffffff0f7424 */ /* 0x000fce00078e00ff */
[----:B------:R-:W-:Y:S05]  /*12c50*/  WARPSYNC.COLLECTIVE R15, `(.L_x_6910) ;  /* 0x000000000f087348 */ /* 0x000fea0003c00000 */
[----:B------:R0:W1:Y:S02]  /*12c60*/  SHFL.UP P6, R14, R13, R12, R11 ;  /* 0x0400000c0d0e7389 */ /* 0x00006400000c000b */
[----:B01----:R-:W-:Y:S01]  /*12c70*/  ENDCOLLECTIVE ;  /* 0x000000000000791b */ /* 0x003fe20003800000 */
.L_x_6910:
[----:B------:R-:W-:Y:S05]  /*12c80*/  BSYNC B0 ;  /* 0x0000000000007941 */ /* 0x000fea0003800000 */
.L_x_6909:
        /* <DEDUP_REMOVED lines=8> */
.L_x_6911:
[----:B------:R-:W-:Y:S01]  /*12d10*/  IMAD.MOV.U32 R12, RZ, RZ, 0x4 ;  /* 0x00000004ff0c7424 */ /* 0x000fe200078e00ff */
[----:B------:R-:W-:-:S04]  /*12d20*/  SEL R2, R14, RZ, P2 ;  /* 0x000000ff0e027207 */ /* 0x000fc80001000000 */
[----:B------:R-:W-:-:S05]  /*12d30*/  IADD3 R2, R13, R2, RZ ;  /* 0x000000020d027210 */ /* 0x000fca0007ffe0ff */
[----:B------:R-:W-:-:S07]  /*12d40*/  IMAD.MOV.U32 R13, RZ, RZ, R2 ;  /* 0x000000ffff0d7224 */ /* 0x000fce00078e0002 */
[----:B------:R-:W-:Y:S05]  /*12d50*/  WARPSYNC.COLLECTIVE R15, `(.L_x_6912) ;  /* 0x000000000f087348 */ /* 0x000fea0003c00000 */
[----:B------:R0:W1:Y:S02]  /*12d60*/  SHFL.UP P6, R14, R13, R12, R11 ;  /* 0x0400000c0d0e7389 */ /* 0x00006400000c000b */
[----:B01----:R-:W-:Y:S01]  /*12d70*/  ENDCOLLECTIVE ;  /* 0x000000000000791b */ /* 0x003fe20003800000 */
.L_x_6912:
[----:B------:R-:W-:Y:S01]  /*12d80*/  IMAD.MOV.U32 R12, RZ, RZ, 0x8 ;  /* 0x00000008ff0c7424 */ /* 0x000fe200078e00ff */
[----:B------:R-:W-:-:S05]  /*12d90*/  SEL R3, R14, RZ, P3 ;  /* 0x000000ff0e037207 */ /* 0x000fca0001800000 */
[----:B------:R-:W-:-:S04]  /*12da0*/  IMAD.IADD R3, R2, 0x1, R3 ;  /* 0x0000000102037824 */ /* 0x000fc800078e0203 */
[----:B------:R-:W-:-:S07]  /*12db0*/  IMAD.MOV.U32 R13, RZ, RZ, R3 ;  /* 0x000000ffff0d7224 */ /* 0x000fce00078e0003 */
[----:B------:R-:W-:Y:S05]  /*12dc0*/  WARPSYNC.COLLECTIVE R15, `(.L_x_6913) ;  /* 0x000000000f087348 */ /* 0x000fea0003c00000 */
[----:B------:R0:W1:Y:S02]  /*12dd0*/  SHFL.UP P6, R14, R13, R12, R11 ;  /* 0x0400000c0d0e7389 */ /* 0x00006400000c000b */
[----:B01----:R-:W-:Y:S01]  /*12de0*/  ENDCOLLECTIVE ;  /* 0x000000000000791b */ /* 0x003fe20003800000 */
.L_x_6913:
[----:B------:R-:W-:Y:S01]  /*12df0*/  IMAD.MOV.U32 R12, RZ, RZ, 0x10 ;  /* 0x00000010ff0c7424 */ /* 0x000fe200078e00ff */
[----:B------:R-:W-:-:S05]  /*12e00*/  SEL R14, R14, RZ, P4 ;  /* 0x000000ff0e0e7207 */ /* 0x000fca0002000000 */
[----:B------:R-:W-:-:S04]  /*12e10*/  IMAD.IADD R5, R3, 0x1, R14 ;  /* 0x0000000103057824 */ /* 0x000fc800078e020e */
[----:B------:R-:W-:-:S07]  /*12e20*/  IMAD.MOV.U32 R13, RZ, RZ, R5 ;  /* 0x000000ffff0d7224 */ /* 0x000fce00078e0005 */
[----:B------:R-:W-:Y:S05]  /*12e30*/  WARPSYNC.COLLECTIVE R15, `(.L_x_6914) ;  /* 0x000000000f087348 */ /* 0x000fea0003c00000 */
[----:B------:R0:W1:Y:S02]  /*12e40*/  SHFL.UP P6, R14, R13, R12, R11 ;  /* 0x0400000c0d0e7389 */ /* 0x00006400000c000b */
[----:B01----:R-:W-:Y:S01]  /*12e50*/  ENDCOLLECTIVE ;  /* 0x000000000000791b */ /* 0x003fe20003800000 */
.L_x_6914:
        /* <DEDUP_REMOVED lines=8> */
.L_x_6915:
[----:B------:R-:W-:Y:S05]  /*12ee0*/  BRA `(.L_x_6916) ;  /* 0xffffffb400ec7947 */ /* 0x000fea000383ffff */
.L_x_6783:
[----:B------:R-:W-:Y:S01]  /*12ef0*/  BSSY B0, `(.L_x_6917) ;  /* 0x0000006000007945 */ /* 0x000fe20003800000 */
[----:B------:R-:W-:Y:S01]  /*12f00*/  PLOP3.LUT P6, PT, P6, PT, PT, 0x8, 0x0 ;  /* 0x000000000000781c */ /* 0x000fe200037ce170 */
[----:B------:R-:W-:-:S12]  /*12f10*/  IMAD.MOV.U32 R15, RZ, RZ, -0x1 ;  /* 0xffffffffff0f7424 */ /* 0x000fd800078e00ff */
[----:B0-----:R-:W-:Y:S05]  /*12f20*/  WARPSYNC.COLLECTIVE R15, `(.L_x_6918) ;  /* 0x000000000f087348 */ /* 0x001fea0003c00000 */
[----:B------:R-:W-:Y:S01]  /*12f30*/  VOTE.ANY R14, PT, P6 ;  /* 0x00000000000e7806 */ /* 0x000fe200030e0100 */
[----:B0-----:R-:W-:Y:S06]  /*12f40*/  ENDCOLLECTIVE ;  /* 0x000000000000791b */ /* 0x001fec0003800000 */
.L_x_6918:
[----:B------:R-:W-:Y:S05]  /*12f50*/  BSYNC B0 ;  /* 0x0000000000007941 */ /* 0x000fea0003800000 */
.L_x_6917:
        /* <DEDUP_REMOVED lines=9> */
.L_x_6919:
[----:B------:R-:W-:Y:S02]  /*12ff0*/  IMAD.MOV.U32 R13, RZ, RZ, R4 ;  /* 0x000000ffff0d7224 */ /* 0x000fe400078e0004 */
[----:B------:R-:W-:-:S07]  /*13000*/  IMAD.MOV.U32 R7, RZ, RZ, R14 ;  /* 0x000000ffff077224 */ /* 0x000fce00078e000e */
[----:B------:R-:W-:Y:S05]  /*13010*/  WARPSYNC.COLLECTIVE R15, `(.L_x_6920) ;  /* 0x000000000f087348 */ /* 0x000fea0003c00000 */
[----:B------:R0:W1:Y:S02]  /*13020*/  SHFL.IDX P6, R14, R13, R12, R11 ;  /* 0x0000000c0d0e7389 */ /* 0x00006400000c000b */
[----:B01----:R-:W-:Y:S01]  /*13030*/  ENDCOLLECTIVE ;  /* 0x000000000000791b */ /* 0x003fe20003800000 */
.L_x_6920:
[----:B------:R-:W-:Y:S01]  /*13040*/  IMAD.MOV.U32 R4, RZ, RZ, R14 ;  /* 0x000000ffff047224 */ /* 0x000fe200078e000e */
[----:B------:R-:W-:Y:S06]  /*13050*/  BRA `(.L_x_6921) ;  /* 0xffffffb400cc7947 */ /* 0x000fec000383ffff */
.L_x_6785:
[----:B------:R-:W-:Y:S01]  /*13060*/  BSSY B0, `(.L_x_6922) ;  /* 0x0000007000007945 */ /* 0x000fe20003800000 */
[----:B------:R-:W-:Y:S02]  /*13070*/  IMAD.MOV.U32 R13, RZ, RZ, R2 ;  /* 0x000000ffff0d7224 */ /* 0x000fe400078e0002 */
[----:B------:R-:W-:Y:S02]  /*13080*/  IMAD.MOV.U32 R11, RZ, RZ, 0x1f ;  /* 0x0000001fff0b7424 */ /* 0x000fe400078e00ff */
[----:B------:R-:W-:-:S07]  /*13090*/  IMAD.MOV.U32 R15, RZ, RZ, -0x1 ;  /* 0xffffffffff0f7424 */ /* 0x000fce00078e00ff */
[----:B0123--:R-:W-:Y:S05]  /*130a0*/  WARPSYNC.COLLECTIVE R15, `(.L_x_6923) ;  /* 0x000000000f087348 */ /* 0x00ffea0003c00000 */
[----:B------:R4:W0:Y:S02]  /*130b0*/  SHFL.IDX P6, R14, R13, R12, R11 ;  /* 0x0000000c0d0e7389 */ /* 0x00082400000c000b */
[----:B01234-:R-:W-:Y:S01]  /*130c0*/  ENDCOLLECTIVE ;  /* 0x000000000000791b */ /* 0x01ffe20003800000 */
.L_x_6923:
[----:B------:R-:W-:Y:S05]  /*130d0*/  BSYNC B0 ;  /* 0x0000000000007941 */ /* 0x000fea0003800000 */
.L_x_6922:
[----:B------:R-:W-:Y:S01]  /*130e0*/  IMAD.MOV.U32 R6, RZ, RZ, R14 ;  /* 0x000000ffff067224 */ /* 0x000fe200078e000e */
[----:B------:R-:W-:Y:S06]  /*130f0*/  BRA `(.L_x_6784) ;  /* 0xffffffb400bc7947 */ /* 0x000fec000383ffff */
.L_x_6789:
[----:B0-----:R0:W3:Y:S02]  /*13100*/  SYNCS.PHASECHK.TRANS64.TRYWAIT P0, [R4+URZ+0x28820], R0 ;  /* 0x02882000040075a7 */ /* 0x0010e4000800017f */
[----:B---3--:R-:W-:Y:S05]  /*13110*/  @!P0 NANOSLEEP.SYNCS 0x989680 ;  /* 0x009896800000895d */ /* 0x008fea0003900000 */
[----:B------:R-:W3:Y:S02]  /*13120*/  @!P0 SYNCS.PHASECHK.TRANS64 P0, [R4+URZ+0x28820], R0 ;  /* 0x02882000040085a7 */ /* 0x000ee4000800007f */
[----:B---3--:R-:W-:Y:S05]  /*13130*/  @!P0 BRA `(.L_x_6789) ;  /* 0xfffffffc00f08947 */ /* 0x008fea000383ffff */
[----:B------:R-:W-:Y:S05]  /*13140*/  BRA `(.L_x_6924) ;  /* 0xffffffbc00147947 */ /* 0x000fea000383ffff */
.L_x_6790:
        /* <DEDUP_REMOVED lines=11> */
.L_x_6926:
[----:B------:R-:W-:Y:S05]  /*13200*/  BSYNC B0 ;  /* 0x0000000000007941 */ /* 0x000fea0003800000 */
.L_x_6925:
[----:B------:R-:W-:Y:S05]  /*13210*/  BRA `(.L_x_6927) ;  /* 0xffffffb800fc7947 */ /* 0x000fea000383ffff */
.L_x_6793:
[----:B------:R-:W-:Y:S01]  /*13220*/  BSSY B1, `(.L_x_6928) ;  /* 0x0000006000017945 */ /* 0x000fe20003800000 */
[----:B------:R-:W-:-:S07]  /*13230*/  IMAD.MOV.U32 R15, RZ, RZ, -0x1 ;  /* 0xffffffffff0f7424 */ /* 0x000fce00078e00ff */
[----:B012---:R-:W-:Y:S05]  /*13240*/  WARPSYNC.COLLECTIVE R15, `(.L_x_6929) ;  /* 0x000000000f0c7348 */ /* 0x007fea0003c00000 */
[----:B------:R-:W-:Y:S02]  /*13250*/  ELECT P6, UR62, PT ;  /* 0x00000000003e782f */ /* 0x000fe400038c0000 */
[----:B------:R-:W-:Y:S01]  /*13260*/  MOV R14, UR62 ;  /* 0x0000003e000e7c02 */ /* 0x000fe20008000f00 */
[----:B012---:R-:W-:Y:S10]  /*13270*/  ENDCOLLECTIVE ;  /* 0x000000000000791b */ /* 0x007ff40003800000 */
.L_x_6929:
[----:B------:R-:W-:Y:S05]  /*13280*/  BSYNC B1 ;  /* 0x0000000000017941 */ /* 0x000fea0003800000 */
.L_x_6928:
[----:B------:R-:W-:Y:S05]  /*13290*/  BRA `(.L_x_6930) ;  /* 0xffffffb800f47947 */ /* 0x000fea000383ffff */
.L_x_6795:
[----:B0-----:R0:W3:Y:S02]  /*132a0*/  SYNCS.PHASECHK.TRANS64.TRYWAIT P1, [R5+URZ+0x28840], R0 ;  /* 0x02884000050075a7 */ /* 0x0010e4000802017f */
[----:B---3--:R-:W-:Y:S05]  /*132b0*/  @!P1 NANOSLEEP.SYNCS 0x989680 ;  /* 0x009896800000995d */ /* 0x008fea0003900000 */
[----:B------:R-:W3:Y:S02]  /*132c0*/  @!P1 SYNCS.PHASECHK.TRANS64 P1, [R5+URZ+0x28840], R0 ;  /* 0x02884000050095a7 */ /* 0x000ee4000802007f */
[----:B---3--:R-:W-:Y:S05]  /*132d0*/  @!P1 BRA `(.L_x_6795) ;  /* 0xfffffffc00f09947 */ /* 0x008fea000383ffff */
[----:B------:R-:W-:Y:S05]  /*132e0*/  BRA `(.L_x_6931) ;  /* 0xffffffbc00147947 */ /* 0x000fea000383ffff */
.L_x_6797:
[----:B---3--:R3:W4:Y:S02]  /*132f0*/  SYNCS.PHASECHK.TRANS64.TRYWAIT P1, [R25+URZ+0x28840], R2 ;  /* 0x02884002190075a7 */ /* 0x008724000802017f */
[----:B----4-:R-:W-:Y:S05]  /*13300*/  @!P1 NANOSLEEP.SYNCS 0x989680 ;  /* 0x009896800000995d */ /* 0x010fea0003900000 */
[----:B------:R-:W4:Y:S02]  /*13310*/  @!P1 SYNCS.PHASECHK.TRANS64 P1, [R25+URZ+0x28840], R2 ;  /* 0x02884002190095a7 */ /* 0x000f24000802007f */
[----:B----4-:R-:W-:Y:S05]  /*13320*/  @!P1 BRA `(.L_x_6797) ;  /* 0xfffffffc00f09947 */ /* 0x010fea000383ffff */
[----:B------:R-:W-:Y:S05]  /*13330*/  BRA `(.L_x_6932) ;  /* 0xffffffbc00207947 */ /* 0x000fea000383ffff */
.L_x_6799:
[----:B----4-:R4:W0:Y:S02]  /*13340*/  SYNCS.PHASECHK.TRANS64.TRYWAIT P1, [R5+URZ+0x28860], R0 ;  /* 0x02886000050075a7 */ /* 0x010824000802017f */
[----:B0-----:R-:W-:Y:S05]  /*13350*/  @!P1 NANOSLEEP.SYNCS 0x989680 ;  /* 0x009896800000995d */ /* 0x001fea0003900000 */
[----:B------:R-:W0:Y:S02]  /*13360*/  @!P1 SYNCS.PHASECHK.TRANS64 P1, [R5+URZ+0x28860], R0 ;  /* 0x02886000050095a7 */ /* 0x000e24000802007f */
[----:B0-----:R-:W-:Y:S05]  /*13370*/  @!P1 BRA `(.L_x_6799) ;  /* 0xfffffffc00f09947 */ /* 0x001fea000383ffff */
[----:B------:R-:W-:Y:S05]  /*13380*/  BRA `(.L_x_6933) ;  /* 0xffffffbc001c7947 */ /* 0x000fea000383ffff */
.L_x_6934:
        /* <DEDUP_REMOVED lines=15> */
.L_x_15975:


//--------------------- .text._ZN7cutlass13device_kernelIN5flash11enable_sm90INS1_16FlashAttnFwdSm90INS1_25CollectiveMainloopFwdSm90ILi2EN4cute5tupleIJNS5_1CILi1EEES8_S8_EEENS6_IJNS7_ILi128EEESA_SA_EEELi128ENS_10bfloat16_tEfNS_4arch4Sm90ELb0ELb0ELb0ELb1ELb1ELb1ELb0ELb1ELb1ELb1ELb1ELb0EEENS1_21CollectiveEpilogueFwdISB_S9_SC_SE_Li256ELb1ELb1ELb1ELb0EEENS1_36VarlenDynamicPersistentTileSchedulerILi128ELi128ELi256ELi128ELb1ELb1ELb1ELb0ELb1ELb1EEEEEEEEEvNT_6ParamsE --------------------------
	.section	.text._ZN7cutlass13device_kernelIN5flash11enable_sm90INS1_16FlashAttnFwdSm90INS1_25CollectiveMainloopFwdSm90ILi2EN4cute5tupleIJNS5_1CILi1EEES8_S8_EEENS6_IJNS7_ILi128EEESA_SA_EEELi128ENS_10bfloat16_tEfNS_4arch4Sm90ELb0ELb0ELb0ELb1ELb1ELb1ELb0ELb1ELb1ELb1ELb1ELb0EEENS1_21CollectiveEpilogueFwdISB_S9_SC_SE_Li256ELb1ELb1ELb1ELb0EEENS1_36VarlenDynamicPersistentTileSchedulerILi128ELi128ELi256ELi128ELb1ELb1ELb1ELb0ELb1ELb1EEEEEEEEEvNT_6ParamsE,"ax",@progbits
	.align	128
.text._ZN7cutlass13device_kernelIN5flash11enable_sm90INS1_16FlashAttnFwdSm90INS1_25CollectiveMainloopFwdSm90ILi2EN4cute5tupleIJNS5_1CILi1EEES8_S8_EEENS6_IJNS7_ILi128EEESA_SA_EEELi128ENS_10bfloat16_tEfNS_4arch4Sm90ELb0ELb0ELb0ELb1ELb1ELb1ELb0ELb1ELb1ELb1ELb1ELb0EEENS1_21CollectiveEpilogueFwdISB_S9_SC_SE_Li256ELb1ELb1ELb1ELb0EEENS1_36VarlenDynamicPersistentTileSchedulerILi128ELi128ELi256ELi128ELb1ELb1ELb1ELb0ELb1ELb1EEEEEEEEEvNT_6ParamsE:
        .type           _ZN7cutlass13device_kernelIN5flash11enable_sm90INS1_16FlashAttnFwdSm90INS1_25CollectiveMainloopFwdSm90ILi2EN4cute5tupleIJNS5_1CILi1EEES8_S8_EEENS6_IJNS7_ILi128EEESA_SA_EEELi128ENS_10bfloat16_tEfNS_4arch4Sm90ELb0ELb0ELb0ELb1ELb1ELb1ELb0ELb1ELb1ELb1ELb1ELb0EEENS1_21CollectiveEpilogueFwdISB_S9_SC_SE_Li256ELb1ELb1ELb1ELb0EEENS1_36VarlenDynamicPersistentTileSchedulerILi128ELi128ELi256ELi128ELb1ELb1ELb1ELb0ELb1ELb1EEEEEEEEEvNT_6ParamsE,@function
        .size           _ZN7cutlass13device_kernelIN5flash11enable_sm90INS1_16FlashAttnFwdSm90INS1_25CollectiveMainloopFwdSm90ILi2EN4cute5tupleIJNS5_1CILi1EEES8_S8_EEENS6_IJNS7_ILi128EEESA_SA_EEELi128ENS_10bfloat16_tEfNS_4arch4Sm90ELb0ELb0ELb0ELb1ELb1ELb1ELb0ELb1ELb1ELb1ELb1ELb0EEENS1_21CollectiveEpilogueFwdISB_S9_SC_SE_Li256ELb1ELb1ELb1ELb0EEENS1_36VarlenDynamicPersistentTileSchedulerILi128ELi128ELi256ELi128ELb1ELb1ELb1ELb0ELb1ELb1EEEEEEEEEvNT_6ParamsE,(.L_x_15976 - _ZN7cutlass13device_kernelIN5flash11enable_sm90INS1_16FlashAttnFwdSm90INS1_25CollectiveMainloopFwdSm90ILi2EN4cute5tupleIJNS5_1CILi1EEES8_S8_EEENS6_IJNS7_ILi128EEESA_SA_EEELi128ENS_10bfloat16_tEfNS_4arch4Sm90ELb0ELb0ELb0ELb1ELb1ELb1ELb0ELb1ELb1ELb1ELb1ELb0EEENS1_21CollectiveEpilogueFwdISB_S9_SC_SE_Li256ELb1ELb1ELb1ELb0EEENS1_36VarlenDynamicPersistentTileSchedulerILi128ELi128ELi256ELi128ELb1ELb1ELb1ELb0ELb1ELb1EEEEEEEEEvNT_6ParamsE)
        .other          _ZN7cutlass13device_kernelIN5flash11enable_sm90INS1_16FlashAttnFwdSm90INS1_25CollectiveMainloopFwdSm90ILi2EN4cute5tupleIJNS5_1CILi1EEES8_S8_EEENS6_IJNS7_ILi128EEESA_SA_EEELi128ENS_10bfloat16_tEfNS_4arch4Sm90ELb0ELb0ELb0ELb1ELb1ELb1ELb0ELb1ELb1ELb1ELb1ELb0EEENS1_21CollectiveEpilogueFwdISB_S9_SC_SE_Li256ELb1ELb1ELb1ELb0EEENS1_36VarlenDynamicPersistentTileSchedulerILi128ELi128ELi256ELi128ELb1ELb1ELb1ELb0ELb1ELb1EEEEEEEEEvNT_6ParamsE,@"STO_CUDA_ENTRY STV_DEFAULT"
_ZN7cutlass13device_kernelIN5flash11enable_sm90INS1_16FlashAttnFwdSm90INS1_25CollectiveMainloopFwdSm90ILi2EN4cute5tupleIJNS5_1CILi1EEES8_S8_EEENS6_IJNS7_ILi128EEESA_SA_EEELi128ENS_10bfloat16_tEfNS_4arch4Sm90ELb0ELb0ELb0ELb1ELb1ELb1ELb0ELb1ELb1ELb1ELb1ELb0EEENS1_21CollectiveEpilogueFwdISB_S9_SC_SE_Li256ELb1ELb1ELb1ELb0EEENS1_36VarlenDynamicPersistentTileSchedulerILi128ELi128ELi256ELi128ELb1ELb1ELb1ELb0ELb1ELb1EEEEEEEEEvNT_6ParamsE:
[----:B------:R-:W0:Y:S02]  /*0000*/  LDC R1, c[0x0][0x28] ;  /* 0x00000a00ff017b82 */ /* 0x000e240000000800 */
[----:B0-----:R-:W-:Y:S01]  /*0010*/  VIADD R1, R1, 0xffffffd8 ;  /* 0xffffffd801017836 */ /* 0x001fe20000000000 */
[----:B------:R-:W0:Y:S01]  /*0020*/  S2R R0, SR_TID.X ;  /* 0x0000000000007919 */ /* 0x000e220000002100 */
[----:B------:R-:W-:Y:S01]  /*0030*/  ELECT P0, URZ, PT ;  /* 0x00000000003f782f */ /* 0x000fe20003800000 */
[----:B------:R-:W-:Y:S01]  /*0040*/  BSSY B0, `(.L_x_6935) ;  /* 0x000000e000007945 */ /* 0x000fe20003800000 */
[--C-:B0-----:R-:W-:Y:S02]  /*0050*/  SHF.R.U32.HI R2, RZ, 0x5, R0.reuse ;  /* 0x00000005ff027819 */ /* 0x101fe40000011600 */
[----:B------:R-:W-:-:S03]  /*0060*/  SHF.R.U32.HI R4, RZ, 0x7, R0 ;  /* 0x00000007ff047819 */ /* 0x000fc60000011600 */
        /* <DEDUP_REMOVED lines=11> */
.L_x_6936:
[----:B------:R-:W-:Y:S05]  /*0120*/  BSYNC B0 ;  /* 0x0000000000007941 */ /* 0x000fea0003800000 */
.L_x_6935:
        /* <DEDUP_REMOVED lines=41> */
.L_x_6937:
        /* <DEDUP_REMOVED lines=22> */
.L_x_6938:
        /* <DEDUP_REMOVED lines=18> */
.L_x_6939:
        /* <DEDUP_REMOVED lines=22> */
.L_x_6940:
        /* <DEDUP_REMOVED lines=22> */
.L_x_6941:
[----:B------:R-:W-:Y:S01]  /*0900*/  PLOP3.LUT P0, PT, PT, PT, UP0, 0x80, 0x0 ;  /* 0x000000000000781c */ /* 0x000fe20003f0f008 */
[----:B------:R-:W-:Y:S01]  /*0910*/  UMOV UR36, 0x1 ;  /* 0x0000000100247882 */ /* 0x000fe20000000000 */
[----:B------:R-:W-:Y:S01]  /*0920*/  NOP ;  /* 0x0000000000007918 */ /* 0x000fe20000000000 */
[----:B------:R-:W-:Y:S01]  /*0930*/  USEL UR36, UR36, 0x2, !UP0 ;  /* 0x0000000224247887 */ /* 0x000fe2000c000000 */
[----:B------:R-:W-:Y:S01]  /*0940*/  BSSY B9, `(.L_x_6942) ;  /* 0x0001b45000097945 */ /* 0x000fe20003800000 */
[----:B------:R-:W-:Y:S01]  /*0950*/  ULDC.64 UR42, c[0x0][0x208] ;  /* 0x00008200002a7ab9 */ /* 0x000fe20000000a00 */
[----:B012-4-:R-:W-:Y:S07]  /*0960*/  BAR.SYNC.DEFER_BLOCKING 0x0 ;  /* 0x0000000000007b1d */ /* 0x017fee0000010000 */
[----:B------:R-:W-:Y:S05]  /*0970*/  @!P0 BRA `(.L_x_6943) ;  /* 0x0000014400348947 */ /* 0x000fea0003800000 */
.L_x_6944:
[----:B------:R-:W-:-:S08]  /*0980*/  NOP ;  /* 0x0000000000007918 */ /* 0x000fd00000000000 */
[----:B------:R-:W0:Y:S02]  /*0990*/  USETMAXREG.TRY_ALLOC.CTAPOOL UP0, 0xe8 ;  /* 0x000000e8000079c8 */ /* 0x000e240008000600 */
[----:B0-----:R-:W-:-:S13]  /*09a0*/  PLOP3.LUT P0, PT, PT, PT, UP0, 0x80, 0x0 ;  /* 0x000000000000781c */ /* 0x001fda0003f0f008 */
[----:B------:R-:W-:Y:S05]  /*09b0*/  @!P0 BRA `(.L_x_6944) ;  /* 0xfffffffc00f08947 */ /* 0x000fea000383ffff */
[----:B------:R-:W2:Y:S01]  /*09c0*/  LDL.LU R2, [R1] ;  /* 0x0000000001027983 */ /* 0x000ea20000300800 */
[----:B------:R-:W-:Y:S01]  /*09d0*/  SHF.R.U32.HI R3, RZ, 0x7, R0 ;  /* 0x00000007ff037819 */ /* 0x000fe20000011600 */
[----:B------:R-:W0:Y:S01]  /*09e0*/  S2UR UR38, SR_CgaCtaId ;  /* 0x00000000002679c3 */ /* 0x000e220000008800 */
[----:B------:R-:W-:-:S07]  /*09f0*/  UMOV UR4, 0x400 ;  /* 0x0000040000047882 */ /* 0x000fce0000000000 */
[----:B------:R-:W-:Y:S06]  /*0a00*/  BAR.ARV 0x8, 0x180 ;  /* 0x0206000000007b1d */ /* 0x000fec0000002000 */
[----:B------:R-:W-:-:S13]  /*0a10*/  ISETP.NE.AND P0, PT, R3, 0x1, PT ;  /* 0x000000010300780c */ /* 0x000fda0003f05270 */
[----:B------:R-:W-:Y:S06]  /*0a20*/  @!P0 BAR.ARV 0x9, 0x100 ;  /* 0x0244000000008b1d */ /* 0x000fec0000002000 */
[----:B0-----:R-:W-:Y:S02]  /*0a30*/  ULEA UR4, UR38, UR4, 0x18 ;  /* 0x0000000426047291 */ /* 0x001fe4000f8ec03f */
[----:B------:R-:W-:Y:S04]  /*0a40*/  BAR.SYNC.DEFER_BLOCKING 0x5, 0x180 ;  /* 0x0146000000007b1d */ /* 0x000fe80000010000 */
[----:B------:R-:W-:-:S02]  /*0a50*/  IMAD.U32 R156, RZ, RZ, UR4 ;  /* 0x00000004ff9c7e24 */ /* 0x000fc4000f8e00ff */
[----:B------:R-:W-:-:S03]  /*0a60*/  ULDC UR4, c[0x0][0xc3c] ;  /* 0x00030f0000047ab9 */ /* 0x000fc60000000800 */
[----:B------:R-:W0:Y:S01]  /*0a70*/  LDS.128 R28, [R156+0x288d0] ;  /* 0x0288d0009c1c7984 */ /* 0x000e220000000c00 */
[----:B------:R-:W-:Y:S06]  /*0a80*/  BAR.ARV 0x4, 0x180 ;  /* 0x0106000000007b1d */ /* 0x000fec0000002000 */
[----:B--2---:R-:W-:-:S04]  /*0a90*/  LOP3.LUT R2, R2, 0xffffffef, RZ, 0xc0, !PT ;  /* 0xffffffef02027812 */ /* 0x004fc800078ec0ff */
[----:B------:R-:W-:Y:S02]  /*0aa0*/  @P0 LOP3.LUT R2, R2, 0x10, RZ, 0xfc, !PT ;  /* 0x0000001002020812 */ /* 0x000fe400078efcff */
[----:B0-----:R-:W-:-:S03]  /*0ab0*/  ISETP.GE.AND P0, PT, R31, UR4, PT ;  /* 0x000000041f007c0c */ /* 0x001fc6000bf06270 */
[----:B------:R0:W-:Y:S10]  /*0ac0*/  STL [R1], R2 ;  /* 0x0000000201007387 */ /* 0x0001f40000100800 */
[----:B0-----:R-:W-:Y:S05]  /*0ad0*/  @P0 BRA `(.L_x_6945) ;  /* 0x000001b000ac0947 */ /* 0x001fea0003800000 */
[----:B------:R-:W-:Y:S01]  /*0ae0*/  VIADD R12, R0, 0xffffff80 ;  /* 0xffffff80000c7836 */ /* 0x000fe20000000000 */
[----:B------:R-:W-:Y:S02]  /*0af0*/  R2UR UR40, R156 ;  /* 0x000000009c2872ca */ /* 0x000fe400000e0000 */
[----:B------:R-:W-:Y:S01]  /*0b00*/  CS2R R154, SRZ ;  /* 0x00000000009a7805 */ /* 0x000fe2000001ff00 */
[----:B------:R-:W-:Y:S01]  /*0b10*/  IMAD.MOV.U32 R158, RZ, RZ, RZ ;  /* 0x000000ffff9e7224 */ /* 0x000fe200078e00ff */
[----:B------:R-:W-:Y:S01]  /*0b20*/  ULOP3.LUT UR41, UR36, 0x1, URZ, 0xfc, !UPT ;  /* 0x0000000124297892 */ /* 0x000fe2000f8efc3f */
[----:B------:R-:W-:Y:S01]  /*0b30*/  SHF.R.S32.HI R0, RZ, 0x1f, R12 ;  /* 0x0000001fff007819 */ /* 0x000fe2000001140c */
[----:B------:R-:W-:Y:S01]  /*0b40*/  IMAD.MOV.U32 R157, RZ, RZ, RZ ;  /* 0x000000ffff9d7224 */ /* 0x000fe200078e00ff */
[----:B------:R-:W-:Y:S02]  /*0b50*/  UMOV UR39, URZ ;  /* 0x0000003f00277c82 */ /* 0x000fe40008000000 */
[----:B------:R-:W-:-:S02]  /*0b60*/  LEA.HI R2, R0, R12, RZ, 0x7 ;  /* 0x0000000c00027211 */ /* 0x000fc400078f38ff */
[-C--:B------:R-:W-:Y:S02]  /*0b70*/  LEA.HI R4, R0, R12.reuse, RZ, 0x5 ;  /* 0x0000000c00047211 */ /* 0x080fe400078f28ff */
[----:B------:R-:W-:Y:S01]  /*0b80*/  LOP3.LUT R218, R2, 0xffffff80, RZ, 0xc0, !PT ;  /* 0xffffff8002da7812 */ /* 0x000fe200078ec0ff */
[----:B------:R-:W-:Y:S01]  /*0b90*/  UIADD3 UR40, UR40, 0x10400, URZ ;  /* 0x0001040028287890 */ /* 0x000fe2000fffe03f */
[-C--:B------:R-:W-:Y:S01]  /*0ba0*/  LEA.HI R3, R0, R12.reuse, RZ, 0x4 ;  /* 0x0000000c00037211 */ /* 0x080fe200078f20ff */
[----:B------:R-:W-:Y:S01]  /*0bb0*/  IMAD.SHL.U32 R5, R4, 0x20, RZ ;  /* 0x0000002004057824 */ /* 0x000fe200078e00ff */
[----:B------:R-:W-:Y:S01]  /*0bc0*/  LEA.HI R153, R0, R12, RZ, 0x3 ;  /* 0x0000000c00997211 */ /* 0x000fe200078f18ff */
[----:B------:R-:W-:Y:S01]  /*0bd0*/  IMAD.IADD R218, R12, 0x1, -R218 ;  /* 0x000000010cda7824 */ /* 0x000fe200078e0ada */
[----:B------:R-:W-:Y:S02]  /*0be0*/  LOP3.LUT R4, R3, 0x3fffff0, RZ, 0xc0, !PT ;  /* 0x03fffff003047812 */ /* 0x000fe400078ec0ff */
[----:B------:R-:W-:-:S02]  /*0bf0*/  LOP3.LUT R5, R5, 0xfffffc00, RZ, 0xc0, !PT ;  /* 0xfffffc0005057812 */ /* 0x000fc400078ec0ff */
[----:B------:R-:W-:Y:S01]  /*0c00*/  SHF.R.S32.HI R7, RZ, 0x1f, R218 ;  /* 0x0000001fff077819 */ /* 0x000fe200000114da */
[----:B------:R-:W-:Y:S01]  /*0c10*/  IMAD.IADD R4, R12, 0x1, -R4 ;  /* 0x000000010c047824 */ /* 0x000fe200078e0a04 */
[----:B------:R-:W-:Y:S02]  /*0c20*/  LEA.HI R11, R0, R12, RZ, 0x2 ;  /* 0x0000000c000b7211 */ /* 0x000fe400078f10ff */
[CC--:B------:R-:W-:Y:S02]  /*0c30*/  LEA.HI R8, R7.reuse, R218.reuse, RZ, 0x2 ;  /* 0x000000da07087211 */ /* 0x0c0fe400078f10ff */
[----:B------:R-:W-:Y:S02]  /*0c40*/  LEA.HI R7, R7, R218, RZ, 0x5 ;  /* 0x000000da07077211 */ /* 0x000fe400078f28ff */
[--C-:B------:R-:W-:Y:S02]  /*0c50*/  SHF.R.S32.HI R9, RZ, 0x2, R8.reuse ;  /* 0x00000002ff097819 */ /* 0x100fe40000011408 */
[----:B------:R-:W-:-:S02]  /*0c60*/  SHF.R.S32.HI R6, RZ, 0x1f, R8 ;  /* 0x0000001fff067819 */ /* 0x000fc40000011408 */
[----:B------:R-:W-:Y:S02]  /*0c70*/  SHF.R.S32.HI R7, RZ, 0x5, R7 ;  /* 0x00000005ff077819 */ /* 0x000fe40000011407 */
[----:B------:R-:W-:Y:S02]  /*0c80*/  LEA.HI R6, R6, R9, RZ, 0x3 ;  /* 0x0000000906067211 */ /* 0x000fe400078f18ff */
[----:B------:R-:W-:Y:S02]  /*0c90*/  LEA.HI R0, R0, R12, RZ, 0x6 ;  /* 0x0000000c00007211 */ /* 0x000fe400078f30ff */
[----:B------:R-:W-:Y:S01]  /*0ca0*/  LOP3.LUT R10, R6, 0xfffffff8, RZ, 0xc0, !PT ;  /* 0xfffffff8060a7812 */ /* 0x000fe200078ec0ff */
[----:B------:R-:W-:Y:S01]  /*0cb0*/  IMAD R6, R4, 0x40, R5 ;  /* 0x0000004004067824 */ /* 0x000fe200078e0205 */
[----:B------:R-:W-:Y:S01]  /*0cc0*/  LOP3.LUT R203, R153, 0xfffffff8, RZ, 0xc0, !PT ;  /* 0xfffffff899cb7812 */ /* 0x000fe200078ec0ff */
[----:B------:R-:W-:Y:S01]  /*0cd0*/  IMAD.SHL.U32 R0, R0, 0x8, RZ ;  /* 0x0000000800007824 */ /* 0x000fe200078e00ff */
[----:B------:R-:W-:Y:S01]  /*0ce0*/  SHF.R.S32.HI R153, RZ, 0x3, R153 ;  /* 0x00000003ff997819 */ /* 0x000fe20000011499 */
[----:B------:R-:W-:Y:S01]  /*0cf0*/  IMAD.IADD R10, R9, 0x1, -R10 ;  /* 0x00000001090a7824 */ /* 0x000fe200078e0a0a */
[----:B------:R-:W-:Y:S01]  /*0d00*/  SHF.R.S32.HI R4, RZ, 0x4, R3 ;  /* 0x00000004ff047819 */ /* 0x000fe20000011403 */
[C---:B------:R-:W-:Y:S01]  /*0d10*/  IMAD.IADD R203, R12.reuse, 0x1, -R203 ;  /* 0x000000010ccb7824 */ /* 0x040fe200078e0acb */
[----:B------:R-:W-:Y:S01]  /*0d20*/  LOP3.LUT R11, R11, 0xfffffffc, RZ, 0xc0, !PT ;  /* 0xfffffffc0b0b7812 */ /* 0x000fe200078ec0ff */
[----:B------:R-:W-:Y:S01]  /*0d30*/  IMAD R7, R7, 0x10, R10 ;  /* 0x0000001007077824 */ /* 0x000fe200078e020a */
[----:B------:R-:W-:Y:S01]  /*0d40*/  SHF.R.S32.HI R13, RZ, 0x7, R2 ;  /* 0x00000007ff0d7819 */ /* 0x000fe20000011402 */
[----:B------:R-:W-:Y:S01]  /*0d50*/  VIADD R10, R153, 0x20 ;  /* 0x00000020990a7836 */ /* 0x000fe20000000000 */
[----:B------:R-:W-:Y:S01]  /*0d60*/  LEA.HI R3, R3, R4, RZ, 0x1 ;  /* 0x0000000403037211 */ /* 0x000fe200078f08ff */
[----:B------:R-:W-:Y:S01]  /*0d70*/  IMAD.IADD R11, R12, 0x1, -R11 ;  /* 0x000000010c0b7824 */ /* 0x000fe200078e0a0b */
[----:B------:R-:W-:Y:S01]  /*0d80*/  LEA.HI R2, R2, R13, RZ, 0x1 ;  /* 0x0000000d02027211 */ /* 0x000fe200078f08ff */
[----:B------:R-:W-:Y:S01]  /*0d90*/  IMAD.SHL.U32 R16, R203, 0x8, RZ ;  /* 0x00000008cb107824 */ /* 0x000fe200078e00ff */
[----:B------:R-:W-:Y:S01]  /*0da0*/  LOP3.LUT R201, R0, 0xfffffe00, RZ, 0xc0, !PT ;  /* 0xfffffe0000c97812 */ /* 0x000fe200078ec0ff */
[----:B------:R-:W-:Y:S01]  /*0db0*/  IMAD.SHL.U32 R193, R10, 0x40, RZ ;  /* 0x000000400ac17824 */ /* 0x000fe200078e00ff */
[----:B------:R-:W-:Y:S01]  /*0dc0*/  LOP3.LUT R3, R3, 0x1ffffffe, RZ, 0xc0, !PT ;  /* 0x1ffffffe03037812 */ /* 0x000fe200078ec0ff */
[----:B------:R-:W-:Y:S01]  /*0dd0*/  VIADD R23, R16, 0x40 ;  /* 0x0000004010177836 */ /* 0x000fe20000000000 */
[----:B------:R-:W-:-:S02]  /*0de0*/  SHF.R.S32.HI R0, RZ, 0x1f, R10 ;  /* 0x0000001fff007819 */ /* 0x000fc4000001140a */
[----:B------:R-:W-:Y:S01]  /*0df0*/  LEA.HI R5, R11, R11, RZ, 0x1 ;  /* 0x0000000b0b057211 */ /* 0x000fe200078f08ff */
[----:B------:R-:W-:Y:S01]  /*0e00*/  IMAD.IADD R3, R4, 0x1, -R3 ;  /* 0x0000000104037824 */ /* 0x000fe200078e0a03 */
[----:B------:R-:W-:Y:S02]  /*0e10*/  LOP3.LUT R2, R2, 0x3fffffe, RZ, 0xc0, !PT ;  /* 0x03fffffe02027812 */ /* 0x000fe400078ec0ff */
[----:B------:R-:W-:Y:S01]  /*0e20*/  LEA.HI R0, R0, R10, RZ, 0x3 ;  /* 0x0000000a00007211 */ /* 0x000fe200078f18ff */
[----:B------:R-:W-:Y:S01]  /*0e30*/  IMAD R3, R3, 0x8, R6 ;  /* 0x0000000803037824 */ /* 0x000fe200078e0206 */
[----:B------:R-:W-:Y:S01]  /*0e40*/  LOP3.LUT R4, R5, 0x1ffffffe, RZ, 0xc0, !PT ;  /* 0x1ffffffe05047812 */ /* 0x000fe200078ec0ff */
[----:B------:R-:W-:Y:S01]  /*0e50*/  IMAD.IADD R2, R13, 0x1, -R2 ;  /* 0x000000010d027824 */ /* 0x000fe200078e0a02 */
[----:B------:R-:W-:Y:S01]  /*0e60*/  SHF.L.U32 R18, R203, 0x2, RZ ;  /* 0x00000002cb127819 */ /* 0x000fe200000006ff */
[----:B------:R-:W-:Y:S01]  /*0e70*/  IMAD.SHL.U32 R0, R0, 0x40, RZ ;  /* 0x0000004000007824 */ /* 0x000fe200078e00ff */
[----:B------:R-:W-:Y:S01]  /*0e80*/  IADD3 R4, R11, -R4, RZ ;  /* 0x800000040b047210 */ /* 0x000fe20007ffe0ff */
[----:B------:R-:W-:Y:S01]  /*0e90*/  IMAD R9, R2, 0x40, R7 ;  /* 0x0000004002097824 */ /* 0x000fe200078e0207 */
[----:B------:R0:W-:Y:S01]  /*0ea0*/  STL [R1+0x20], R3 ;  /* 0x0000200301007387 */ /* 0x0001e20000100800 */
[C---:B------:R-:W-:Y:S01]  /*0eb0*/  IMAD.SHL.U32 R2, R153.reuse, 0x40, RZ ;  /* 0x0000004099027824 */ /* 0x040fe200078e00ff */
[----:B------:R-:W-:Y:S01]  /*0ec0*/  LOP3.LUT R199, R0, 0xfffffe00, RZ, 0xc0, !PT ;  /* 0xfffffe0000c77812 */ /* 0x000fe200078ec0ff */
[C---:B------:R-:W-:Y:S01]  /*0ed0*/  VIADD R7, R153.reuse, 0x40 ;  /* 0x0000004099077836 */ /* 0x040fe20000000000 */
[----:B------:R1:W-:Y:S01]  /*0ee0*/  STL [R1+0x18], R9 ;  /* 0x0000180901007387 */ /* 0x0003e20000100800 */
[----:B------:R-:W-:Y:S01]  /*0ef0*/  VIADD R6, R153, 0x60 ;  /* 0x0000006099067836 */ /* 0x000fe20000000000 */
[----:B------:R-:W-:Y:S01]  /*0f00*/  LOP3.LUT R193, R193, 0x1c0, RZ, 0xc0, !PT ;  /* 0x000001c0c1c17812 */ /* 0x000fe200078ec0ff */
[----:B------:R-:W-:Y:S01]  /*0f10*/  IMAD R0, R4, 0x8, R9 ;  /* 0x0000000804007824 */ /* 0x000fe200078e0209 */
[----:B------:R-:W-:Y:S01]  /*0f20*/  SHF.R.S32.HI R19, RZ, 0x1f, R18 ;  /* 0x0000001fff137819 */ /* 0x000fe20000011412 */
[----:B------:R-:W-:Y:S01]  /*0f30*/  IMAD.SHL.U32 R192, R7, 0x40, RZ ;  /* 0x0000004007c07824 */ /* 0x000fe200078e00ff */
[----:B0-----:R-:W-:Y:S01]  /*0f40*/  LOP3.LUT R3, R2, 0x1c0, RZ, 0xc0, !PT ;  /* 0x000001c002037812 */ /* 0x001fe200078ec0ff */
[----:B------:R-:W-:Y:S01]  /*0f50*/  IMAD.SHL.U32 R159, R6, 0x40, RZ ;  /* 0x00000040069f7824 */ /* 0x000fe200078e00ff */
[----:B------:R-:W-:Y:S01]  /*0f60*/  SHF.R.S32.HI R2, RZ, 0x1f, R7 ;  /* 0x0000001fff027819 */ /* 0x000fe20000011407 */
[----:B------:R1:W-:Y:S01]  /*0f70*/  STL [R1+0x1c], R0 ;  /* 0x00001c0001007387 */ /* 0x0003e20000100800 */
[----:B------:R-:W-:Y:S01]  /*0f80*/  SHF.R.S32.HI R5, RZ, 0x1f, R6 ;  /* 0x0000001fff057819 */ /* 0x000fe20000011406 */
[----:B------:R-:W-:Y:S01]  /*0f90*/  VIADD R152, R18, 0x20 ;  /* 0x0000002012987836 */ /* 0x000fe20000000000 */
[----:B------:R-:W-:-:S02]  /*0fa0*/  SHF.R.U32.HI R200, RZ, 0x3, R3 ;  /* 0x00000003ffc87819 */ /* 0x000fc40000011603 */
[----:B------:R-:W-:Y:S01]  /*0fb0*/  LOP3.LUT R196, R3, 0x38, R16, 0xf8, !PT ;  /* 0x0000003803c47812 */ /* 0x000fe200078ef810 */
[----:B------:R-:W-:Y:S01]  /*0fc0*/  IMAD.SHL.U32 R220, R152, 0x2, RZ ;  /* 0x0000000298dc7824 */ /* 0x000fe200078e00ff */
[----:B------:R-:W-:Y:S02]  /*0fd0*/  LEA.HI R2, R2, R7, RZ, 0x3 ;  /* 0x0000000702027211 */ /* 0x000fe400078f18ff */
[----:B------:R-:W-:Y:S02]  /*0fe0*/  LEA.HI R5, R5, R6, RZ, 0x3 ;  /* 0x0000000605057211 */ /* 0x000fe400078f18ff */
[----:B------:R-:W-:Y:S01]  /*0ff0*/  LOP3.LUT R3, R8, 0x7ffffffc, RZ, 0xc0, !PT ;  /* 0x7ffffffc08037812 */ /* 0x000fe200078ec0ff */
[----:B------:R-:W-:Y:S01]  /*1000*/  IMAD.SHL.U32 R2, R2, 0x40, RZ ;  /* 0x0000004002027824 */ /* 0x000fe200078e00ff */
[----:B------:R-:W-:Y:S01]  /*1010*/  LOP3.LUT R192, R192, 0x1c0, RZ, 0xc0, !PT ;  /* 0x000001c0c0c07812 */ /* 0x000fe200078ec0ff */
[----:B------:R-:W-:Y:S01]  /*1020*/  IMAD.SHL.U32 R5, R5, 0x40, RZ ;  /* 0x0000004005057824 */ /* 0x000fe200078e00ff */
[----:B------:R-:W-:Y:S01]  /*1030*/  LOP3.LUT R159, R159, 0x1c0, RZ, 0xc0, !PT ;  /* 0x000001c09f9f7812 */ /* 0x000fe200078ec0ff */
[----:B------:R-:W-:Y:S01]  /*1040*/  IMAD.IADD R3, R218, 0x1, -R3 ;  /* 0x00000001da037824 */ /* 0x000fe200078e0a03 */
[----:B------:R-:W-:-:S02]  /*1050*/  SHF.R.U32.HI R12, RZ, 0x3, R193 ;  /* 0x00000003ff0c7819 */ /* 0x000fc400000116c1 */
[----:B------:R-:W-:Y:S01]  /*1060*/  LOP3.LUT R6, R193, 0x38, R16, 0xf8, !PT ;  /* 0x00000038c1067812 */ /* 0x000fe200078ef810 */
[----:B------:R-:W-:Y:S01]  /*1070*/  IMAD.SHL.U32 R202, R3, 0x2, RZ ;  /* 0x0000000203ca7824 */ /* 0x000fe200078e00ff */
[----:B------:R-:W-:Y:S02]  /*1080*/  SHF.R.U32.HI R11, RZ, 0x3, R192 ;  /* 0x00000003ff0b7819 */ /* 0x000fe400000116c0 */
[--C-:B------:R-:W-:Y:S01]  /*1090*/  LOP3.LUT R7, R192, 0x38, R16.reuse, 0xf8, !PT ;  /* 0x00000038c0077812 */ /* 0x100fe200078ef810 */
[C---:B------:R-:W-:Y:S01]  /*10a0*/  VIADD R216, R202.reuse, 0x50 ;  /* 0x00000050cad87836 */ /* 0x040fe20000000000 */
[----:B------:R-:W-:Y:S01]  /*10b0*/  SHF.R.U32.HI R10, RZ, 0x3, R159 ;  /* 0x00000003ff0a7819 */ /* 0x000fe2000001169f */
[C---:B------:R-:W-:Y:S01]  /*10c0*/  VIADD R215, R202.reuse, 0x58 ;  /* 0x00000058cad77836 */ /* 0x040fe20000000000 */
[----:B------:R-:W-:Y:S01]  /*10d0*/  LOP3.LUT R8, R159, 0x38, R16, 0xf8, !PT ;  /* 0x000000389f087812 */ /* 0x000fe200078ef810 */
[----:B------:R-:W-:Y:S01]  /*10e0*/  VIADD R214, R202, 0x60 ;  /* 0x00000060cad67836 */ /* 0x000fe20000000000 */
[----:B------:R-:W-:Y:S01]  /*10f0*/  LOP3.LUT R198, R2, 0xfffffe00, RZ, 0xc0, !PT ;  /* 0xfffffe0002c67812 */ /* 0x000fe200078ec0ff */
[C---:B------:R-:W-:Y:S01]  /*1100*/  VIADD R213, R202.reuse, 0x68 ;  /* 0x00000068cad57836 */ /* 0x040fe20000000000 */
[----:B------:R-:W-:Y:S01]  /*1110*/  LOP3.LUT R197, R5, 0xfffffe00, RZ, 0xc0, !PT ;  /* 0xfffffe0005c57812 */ /* 0x000fe200078ec0ff */
[C---:B------:R-:W-:Y:S01]  /*1120*/  VIADD R211, R202.reuse, 0x78 ;  /* 0x00000078cad37836 */ /* 0x040fe20000000000 */
[----:B------:R-:W-:Y:S01]  /*1130*/  SHF.R.S32.HI R219, RZ, 0x1f, R152 ;  /* 0x0000001fffdb7819 */ /* 0x000fe20000011498 */
[----:B------:R-:W-:Y:S01]  /*1140*/  VIADD R210, R202, 0x48 ;  /* 0x00000048cad27836 */ /* 0x000fe20000000000 */
[----:B------:R-:W-:-:S02]  /*1150*/  LOP3.LUT R6, R199, R6, R12, 0xf6, !PT ;  /* 0x00000006c7067212 */ /* 0x000fc400078ef60c */
[----:B------:R-:W-:Y:S02]  /*1160*/  LOP3.LUT R7, R198, R7, R11, 0xf6, !PT ;  /* 0x00000007c6077212 */ /* 0x000fe400078ef60b */
[----:B------:R-:W-:Y:S02]  /*1170*/  LOP3.LUT R8, R197, R8, R10, 0xf6, !PT ;  /* 0x00000008c5087212 */ /* 0x000fe400078ef60a */
[----:B------:R-:W-:Y:S02]  /*1180*/  IADD3 R212, R202, 0x70, RZ ;  /* 0x00000070cad47810 */ /* 0x000fe40007ffe0ff */
[----:B------:R-:W-:Y:S02]  /*1190*/  SHF.R.S32.HI R17, RZ, 0x1f, R16 ;  /* 0x0000001fff117819 */ /* 0x000fe40000011410 */
[----:B------:R-:W-:Y:S02]  /*11a0*/  LOP3.LUT R196, R201, R196, R200, 0xf6, !PT ;  /* 0x000000c4c9c47212 */ /* 0x000fe400078ef6c8 */
[----:B------:R-:W-:-:S02]  /*11b0*/  SHF.R.S32.HI R22, RZ, 0x1f, R23 ;  /* 0x0000001fff167819 */ /* 0x000fc40000011417 */
[----:B------:R-:W-:Y:S02]  /*11c0*/  SHF.L.U64.HI R219, R152, 0x1, R219 ;  /* 0x0000000198db7819 */ /* 0x000fe400000102db */
[----:B------:R-:W-:Y:S02]  /*11d0*/  LEA R229, R6, UR40, 0x1 ;  /* 0x0000002806e57c11 */ /* 0x000fe4000f8e08ff */
[----:B------:R-:W-:Y:S02]  /*11e0*/  LEA R228, R7, UR40, 0x1 ;  /* 0x0000002807e47c11 */ /* 0x000fe4000f8e08ff */
[----:B------:R-:W-:Y:S02]  /*11f0*/  LEA R227, R8, UR40, 0x1 ;  /* 0x0000002808e37c11 */ /* 0x000fe4000f8e08ff */
[----:B------:R-:W-:Y:S02]  /*1200*/  SHF.R.S32.HI R226, RZ, 0x1f, R216 ;  /* 0x0000001fffe27819 */ /* 0x000fe400000114d8 */
[----:B------:R-:W-:-:S02]  /*1210*/  SHF.R.S32.HI R225, RZ, 0x1f, R215 ;  /* 0x0000001fffe17819 */ /* 0x000fc400000114d7 */
[----:B------:R-:W-:Y:S02]  /*1220*/  SHF.R.S32.HI R224, RZ, 0x1f, R214 ;  /* 0x0000001fffe07819 */ /* 0x000fe400000114d6 */
[----:B------:R-:W-:Y:S02]  /*1230*/  SHF.R.S32.HI R223, RZ, 0x1f, R213 ;  /* 0x0000001fffdf7819 */ /* 0x000fe400000114d5 */
[----:B------:R-:W-:Y:S02]  /*1240*/  SHF.R.S32.HI R222, RZ, 0x1f, R212 ;  /* 0x0000001fffde7819 */ /* 0x000fe400000114d4 */
[----:B-1----:R-:W-:-:S07]  /*1250*/  SHF.R.S32.HI R221, RZ, 0x1f, R211 ;  /* 0x0000001fffdd7819 */ /* 0x002fce00000114d3 */
.L_x_7154:
[----:B01--4-:R-:W0:Y:S02]  /*1260*/  LDC.64 R2, c[0x0][0xc88] ;  /* 0x00032200ff027b82 */ /* 0x013e240000000a00 */
[----:B0-----:R-:W-:-:S05]  /*1270*/  IMAD.WIDE R2, R31, 0x4, R2 ;  /* 0x000000041f027825 */ /* 0x001fca00078e0202 */
[----:B--2---:R-:W2:Y:S01]  /*1280*/  LDG.E R205, desc[UR42][R2.64] ;  /* 0x0000002a02cd7981 */ /* 0x004ea2000c1e1900 */
[----:B------:R-:W-:Y:S05]  /*1290*/  YIELD ;  /* 0x0000000000007946 */ /* 0x000fea0003800000 */
[----:B------:R-:W-:Y:S01]  /*12a0*/  ULDC.64 UR4, c[0x0][0xa28] ;  /* 0x00028a0000047ab9 */ /* 0x000fe20000000a00 */
[----:B------:R-:W-:Y:S01]  /*12b0*/  ULDC.64 UR8, c[0x0][0xa18] ;  /* 0x0002860000087ab9 */ /* 0x000fe20000000a00 */
[----:B------:R-:W-:Y:S01]  /*12c0*/  ISETP.NE.U32.AND P1, PT, RZ, UR4, PT ;  /* 0x00000004ff007c0c */ /* 0x000fe2000bf25070 */
[----:B------:R-:W-:Y:S01]  /*12d0*/  ULDC.64 UR6, c[0x0][0xa08] ;  /* 0x0002820000067ab9 */ /* 0x000fe20000000a00 */
[----:B------:R-:W-:Y:S01]  /*12e0*/  IMAD.MOV.U32 R9, RZ, RZ, RZ ;  /* 0x000000ffff097224 */ /* 0x000fe200078e00ff */
[----:B------:R-:W-:Y:S01]  /*12f0*/  ISETP.NE.U32.AND P0, PT, RZ, UR6, PT ;  /* 0x00000006ff007c0c */ /* 0x000fe2000bf05070 */
[----:B------:R-:W-:Y:S01]  /*1300*/  IMAD.MOV.U32 R31, RZ, RZ, RZ ;  /* 0x000000ffff1f7224 */ /* 0x000fe200078e00ff */
[----:B------:R-:W-:-:S02]  /*1310*/  ISETP.NE.AND.EX P1, PT, RZ, UR5, PT, P1 ;  /* 0x00000005ff007c0c */ /* 0x000fc4000bf25310 */
[----:B------:R-:W-:Y:S02]  /*1320*/  ISETP.NE.AND.EX P0, PT, RZ, UR7, PT, P0 ;  /* 0x00000007ff007c0c */ /* 0x000fe4000bf05300 */
[----:B--2---:R-:W-:Y:S01]  /*1330*/  SHF.R.S32.HI R217, RZ, 0x1f, R205 ;  /* 0x0000001fffd97819 */ /* 0x004fe200000114cd */
[----:B------:R-:W-:-:S08]  /*1340*/  IMAD.SHL.U32 R206, R205, 0x4, RZ ;  /* 0x00000004cdce7824 */ /* 0x000fd000078e00ff */
[C---:B------:R-:W-:Y:S02]  /*1350*/  @P1 LEA R4, P2, R205.reuse, UR4, 0x2 ;  /* 0x00000004cd041c11 */ /* 0x040fe4000f8410ff */
[C-C-:B------:R-:W-:Y:S02]  /*1360*/  SHF.L.U64.HI R207, R205.reuse, 0x2, R217.reuse ;  /* 0x00000002cdcf7819 */ /* 0x140fe400000102d9 */
[----:B------:R-:W-:Y:S02]  /*1370*/  @P1 LEA.HI.X R5, R205, UR5, R217, 0x2, P2 ;  /* 0x00000005cd051c11 */ /* 0x000fe400090f14d9 */
[----:B------:R-:W-:Y:S01]  /*1380*/  ISETP.NE.U32.AND P2, PT, RZ, UR8, PT ;  /* 0x00000008ff007c0c */ /* 0x000fe2000bf45070 */
[----:B------:R-:W-:Y:S01]  /*1390*/  ULDC UR4, c[0x0][0x288] ;  /* 0x0000a20000047ab9 */ /* 0x000fe20000000800 */
[----:B------:R-:W-:Y:S01]  /*13a0*/  IADD3 R6, P3, R206, UR6, RZ ;  /* 0x00000006ce067c10 */ /* 0x000fe2000ff7e0ff */
[----:B------:R0:W5:Y:S01]  /*13b0*/  @P1 LDG.E R9, desc[UR42][R4.64] ;  /* 0x0000002a04091981 */ /* 0x000162000c1e1900 */
[----:B------:R-:W-:Y:S01]  /*13c0*/  ISETP.NE.AND.EX P2, PT, RZ, UR9, PT, P2 ;  /* 0x00000009ff007c0c */ /* 0x000fe2000bf45320 */
[----:B------:R-:W-:Y:S01]  /*13d0*/  IMAD.U32 R93, RZ, RZ, UR4 ;  /* 0x00000004ff5d7e24 */ /* 0x000fe2000f8e00ff */
[----:B------:R-:W-:Y:S01]  /*13e0*/  IADD3.X R7, R207, UR7, RZ, P3, !PT ;  /* 0x00000007cf077c10 */ /* 0x000fe20009ffe4ff */
[----:B------:R-:W-:-:S04]  /*13f0*/  ULDC.64 UR4, c[0x0][0x418] ;  /* 0x0001060000047ab9 */ /* 0x000fc80000000a00 */
[----:B------:R0:W5:Y:S06]  /*1400*/  @P0 LDG.E R31, desc[UR42][R6.64] ;  /* 0x0000002a061f0981 */ /* 0x00016c000c1e1900 */
[----:B------:R-:W-:-:S04]  /*1410*/  @P2 IADD3 R2, P1, R206, UR8, RZ ;  /* 0x00000008ce022c10 */ /* 0x000fc8000ff3e0ff */
[----:B------:R-:W-:-:S05]  /*1420*/  @P2 IADD3.X R3, R207, UR9, RZ, P1, !PT ;  /* 0x00000009cf032c10 */ /* 0x000fca0008ffe4ff */
[----:B------:R0:W5:Y:S01]  /*1430*/  @P2 LDG.E R93, desc[UR42][R2.64] ;  /* 0x0000002a025d2981 */ /* 0x000162000c1e1900 */
[----:B------:R-:W-:-:S03]  /*1440*/  UISETP.NE.U32.AND UP0, UPT, UR4, URZ, UPT ;  /* 0x0000003f0400728c */ /* 0x000fc6000bf05070 */
[----:B------:R-:W-:Y:S01]  /*1450*/  ULDC UR4, c[0x0][0x424] ;  /* 0x0001090000047ab9 */ /* 0x000fe20000000800 */
[----:B------:R-:W-:-:S03]  /*1460*/  UISETP.NE.AND.EX UP0, UPT, UR5, URZ, UPT, UP0 ;  /* 0x0000003f0500728c */ /* 0x000fc6000bf05300 */
[----:B------:R-:W-:Y:S01]  /*1470*/  ULDC UR5, c[0x0][0x2f0] ;  /* 0x0000bc0000057ab9 */ /* 0x000fe20000000800 */
[----:B------:R-:W-:-:S04]  /*1480*/  USEL UR4, UR4, 0x1, UP0 ;  /* 0x0000000104047887 */ /* 0x000fc80008000000 */
[----:B------:R-:W-:-:S03]  /*1490*/  UIMAD UR4, UR4, UR5, URZ ;  /* 0x00000005040472a4 */ /* 0x000fc6000f8e023f */
[----:B------:R-:W-:Y:S02]  /*14a0*/  ULDC UR5, c[0x0][0x348] ;  /* 0x0000d20000057ab9 */ /* 0x000fe40000000800 */
[----:B------:R-:W-:Y:S02]  /*14b0*/  IMAD.U32 R25, RZ, RZ, UR5 ;  /* 0x00000005ff197e24 */ /* 0x000fe4000f8e00ff */
[----:B------:R-:W-:Y:S01]  /*14c0*/  IMAD.U32 R28, RZ, RZ, UR4 ;  /* 0x00000004ff1c7e24 */ /* 0x000fe2000f8e00ff */
[----:B0-----:R-:W-:Y:S06]  /*14d0*/  @P2 BRA `(.L_x_6946) ;  /* 0x0000000000242947 */ /* 0x001fec0003800000 */
        /* <DEDUP_REMOVED lines=9> */
.L_x_6946:
[----:B------:R-:W-:Y:S01]  /*1570*/  ULDC.64 UR4, c[0x0][0xa20] ;  /* 0x0002880000047ab9 */ /* 0x000fe20000000a00 */
[C---:B------:R-:W-:Y:S01]  /*1580*/  LOP3.LUT R2, R30.reuse, 0xff000000, RZ, 0xc0, !PT ;  /* 0xff0000001e027812 */ /* 0x040fe200078ec0ff */
[----:B------:R-:W-:Y:S01]  /*1590*/  IMAD.MOV.U32 R208, RZ, RZ, R29 ;  /* 0x000000ffffd07224 */ /* 0x000fe200078e001d */
[----:B------:R-:W-:Y:S02]  /*15a0*/  ISETP.NE.U32.AND P1, PT, RZ, UR4, PT ;  /* 0x00000004ff007c0c */ /* 0x000fe4000bf25070 */
[C---:B------:R-:W-:Y:S02]  /*15b0*/  LOP3.LUT R0, R30.reuse, 0xff0000, RZ, 0xc0, !PT ;  /* 0x00ff00001e007812 */ /* 0x040fe400078ec0ff */
[----:B------:R-:W-:Y:S02]  /*15c0*/  ISETP.NE.AND.EX P1, PT, RZ, UR5, PT, P1 ;  /* 0x00000005ff007c0c */ /* 0x000fe4000bf25310 */
[----:B------:R-:W-:Y:S02]  /*15d0*/  SHF.R.U32.HI R3, RZ, 0x8, R2 ;  /* 0x00000008ff037819 */ /* 0x000fe40000011602 */
[----:B------:R-:W-:-:S02]  /*15e0*/  LOP3.LUT R2, R30, 0xffff, RZ, 0xc0, !PT ;  /* 0x0000ffff1e027812 */ /* 0x000fc400078ec0ff */
[----:B------:R-:W-:-:S07]  /*15f0*/  LEA.HI R204, R0, R3, RZ, 0x10 ;  /* 0x0000000300cc7211 */ /* 0x000fce00078f80ff */
[----:B------:R-:W-:Y:S05]  /*1600*/  @!P1 BRA `(.L_x_6947) ;  /* 0x0000000000109947 */ /* 0x000fea0003800000 */
[----:B------:R-:W-:-:S04]  /*1610*/  IADD3 R4, P0, R206, UR4, RZ ;  /* 0x00000004ce047c10 */ /* 0x000fc8000ff1e0ff */
[----:B------:R-:W-:-:S05]  /*1620*/  IADD3.X R5, R207, UR5, RZ, P0, !PT ;  /* 0x00000005cf057c10 */ /* 0x000fca00087fe4ff */
[----:B------:R0:W5:Y:S01]  /*1630*/  LDG.E R28, desc[UR42][R4.64] ;  /* 0x0000002a041c7981 */ /* 0x000162000c1e1900 */
[----:B------:R-:W-:Y:S05]  /*1640*/  BRA `(.L_x_6948) ;  /* 0x0000000000107947 */ /* 0x000fea0003800000 */
.L_x_6947:
[----:B------:R-:W-:Y:S05]  /*1650*/  @!P0 BRA `(.L_x_6948) ;  /* 0x00000000000c8947 */ /* 0x000fea0003800000 */
[----:B------:R-:W2:Y:S04]  /*1660*/  LDG.E R3, desc[UR42][R6.64] ;  /* 0x0000002a06037981 */ /* 0x000ea8000c1e1900 */
[----:B------:R-:W2:Y:S02]  /*1670*/  LDG.E R28, desc[UR42][R6.64+0x4] ;  /* 0x0000042a061c7981 */ /* 0x000ea4000c1e1900 */
[----:B--2---:R-:W-:-:S07]  /*1680*/  IMAD.IADD R28, R28, 0x1, -R3 ;  /* 0x000000011c1c7824 */ /* 0x004fce00078e0a03 */
.L_x_6948:
[----:B------:R-:W-:Y:S01]  /*1690*/  ULDC.64 UR4, c[0x0][0xa10] ;  /* 0x0002840000047ab9 */ /* 0x000fe20000000a00 */
[----:B------:R-:W2:Y:S01]  /*16a0*/  LDL.LU R8, [R1] ;  /* 0x0000000001087983 */ /* 0x000ea20000300800 */
[----:B------:R-:W-:-:S04]  /*16b0*/  ISETP.NE.U32.AND P0, PT, RZ, UR4, PT ;  /* 0x00000004ff007c0c */ /* 0x000fc8000bf05070 */
[----:B------:R-:W-:Y:S01]  /*16c0*/  ISETP.NE.AND.EX P0, PT, RZ, UR5, PT, P0 ;  /* 0x00000005ff007c0c */ /* 0x000fe2000bf05300 */
[----:B------:R-:W-:Y:S02]  /*16d0*/  ULDC.64 UR4, c[0x0][0xa30] ;  /* 0x00028c0000047ab9 */ /* 0x000fe40000000a00 */
[----:B------:R-:W-:-:S10]  /*16e0*/  ISETP.NE.U32.AND P1, PT, RZ, UR4, PT ;  /* 0x00000004ff007c0c */ /* 0x000fd4000bf25070 */
[----:B0-----:R-:W0:Y:S02]  /*16f0*/  @P0 LDC.64 R4, c[0x0][0xa10] ;  /* 0x00028400ff040b82 */ /* 0x001e240000000a00 */
[----:B0-----:R-:W-:-:S05]  /*1700*/  @P0 IMAD.WIDE R4, R205, 0x4, R4 ;  /* 0x00000004cd040825 */ /* 0x001fca00078e0204 */
[----:B------:R-:W3:Y:S04]  /*1710*/  @P0 LDG.E R0, desc[UR42][R4.64] ;  /* 0x0000002a04000981 */ /* 0x000ee8000c1e1900 */
[----:B------:R-:W3:Y:S01]  /*1720*/  @P0 LDG.E R3, desc[UR42][R4.64+0x4] ;  /* 0x0000042a04030981 */ /* 0x000ee2000c1e1900 */
[----:B------:R-:W-:Y:S01]  /*1730*/  ISETP.NE.AND.EX P1, PT, RZ, UR5, PT, P1 ;  /* 0x00000005ff007c0c */ /* 0x000fe2000bf25310 */
[----:B-----5:R-:W-:-:S12]  /*1740*/  IMAD.MOV.U32 R24, RZ, RZ, R28 ;  /* 0x000000ffff187224 */ /* 0x020fd800078e001c */
[----:B------:R-:W-:-:S04]  /*1750*/  @P1 IADD3 R6, P2, R206, UR4, RZ ;  /* 0x00000004ce061c10 */ /* 0x000fc8000ff5e0ff */
[----:B------:R-:W-:-:S05]  /*1760*/  @P1 IADD3.X R7, R207, UR5, RZ, P2, !PT ;  /* 0x00000005cf071c10 */ /* 0x000fca00097fe4ff */
[----:B------:R0:W5:Y:S01]  /*1770*/  @P1 LDG.E R24, desc[UR42][R6.64] ;  /* 0x0000002a06181981 */ /* 0x000162000c1e1900 */
[----:B------:R-:W-:Y:S01]  /*1780*/  IMAD.IADD R10, R28, 0x1, -R9 ;  /* 0x000000011c0a7824 */ /* 0x000fe200078e0a09 */
[----:B------:R-:W-:Y:S01]  /*1790*/  BSSY B0, `(.L_x_6949) ;  /* 0x000002c000007945 */ /* 0x000fe20003800000 */
[----:B------:R-:W-:Y:S02]  /*17a0*/  LOP3.LUT R209, R204, 0xff, RZ, 0xc0, !PT ;  /* 0x000000ffccd17812 */ /* 0x000fe400078ec0ff */
[----:B------:R-:W-:Y:S02]  /*17b0*/  SHF.R.U32.HI R204, RZ, 0x10, R204 ;  /* 0x00000010ffcc7819 */ /* 0x000fe400000116cc */
[----:B--2---:R-:W-:Y:S02]  /*17c0*/  LOP3.LUT R8, R8, 0xfffffff7, RZ, 0xc0, !PT ;  /* 0xfffffff708087812 */ /* 0x004fe400078ec0ff */
[----:B---3--:R-:W-:-:S05]  /*17d0*/  @P0 IADD3 R25, -R0, R3, RZ ;  /* 0x0000000300190210 */ /* 0x008fca0007ffe1ff */
[----:B------:R-:W-:-:S04]  /*17e0*/  IMAD.IADD R95, R10, 0x1, R25 ;  /* 0x000000010a5f7824 */ /* 0x000fc800078e0219 */
[C---:B------:R-:W-:Y:S01]  /*17f0*/  VIADD R0, R95.reuse, 0x7f ;  /* 0x0000007f5f007836 */ /* 0x040fe20000000000 */
[----:B------:R-:W-:-:S04]  /*1800*/  ISETP.GE.AND P3, PT, R95, 0x1, PT ;  /* 0x000000015f00780c */ /* 0x000fc80003f66270 */
[----:B------:R-:W-:-:S04]  /*1810*/  SHF.R.S32.HI R3, RZ, 0x1f, R0 ;  /* 0x0000001fff037819 */ /* 0x000fc80000011400 */
[----:B------:R-:W-:Y:S01]  /*1820*/  LEA.HI R3, R3, R0, RZ, 0x7 ;  /* 0x0000000003037211 */ /* 0x000fe200078f38ff */
[----:B------:R-:W-:-:S03]  /*1830*/  IMAD.MOV.U32 R0, RZ, RZ, RZ ;  /* 0x000000ffff007224 */ /* 0x000fc600078e00ff */
[----:B------:R-:W-:Y:S02]  /*1840*/  SHF.R.S32.HI R92, RZ, 0x7, R3 ;  /* 0x00000007ff5c7819 */ /* 0x000fe40000011403 */
        /* <DEDUP_REMOVED lines=9> */
[-C--:B------:R-:W-:Y:S02]  /*18e0*/  IABS R11, R9.reuse ;  /* 0x00000009000b7213 */ /* 0x080fe40000000000 */
        /* <DEDUP_REMOVED lines=10> */
[----:B------:R-:W-:-:S06]  /*1990*/  IMAD.HI.U32 R5, R5, R7, R4 ;  /* 0x0000000705057227 */ /* 0x000fcc00078e0004 */
        /* <DEDUP_REMOVED lines=11> */
.L_x_6950:
[----:B------:R-:W-:Y:S05]  /*1a50*/  BSYNC B0 ;  /* 0x0000000000007941 */ /* 0x000fea0003800000 */
.L_x_6949:
[----:B------:R-:W-:-:S05]  /*1a60*/  IMAD R3, R209, R0, RZ ;  /* 0x00000000d1037224 */ /* 0x000fca00078e02ff */
[C---:B------:R-:W-:Y:S01]  /*1a70*/  VIADDMNMX R0, R3.reuse, R0, R92, PT ;  /* 0x0000000003007246 */ /* 0x040fe2000380015c */
[----:B------:R-:W-:-:S03]  /*1a80*/  IMAD R3, R3, 0x80, -R10 ;  /* 0x0000008003037824 */ /* 0x000fc600078e0a0a */
[----:B------:R-:W-:Y:S02]  /*1a90*/  LEA R0, R0, -R10, 0x7 ;  /* 0x8000000a00007211 */ /* 0x000fe400078e38ff */
[----:B------:R-:W-:Y:S02]  /*1aa0*/  VIMNMX R3, RZ, R3, !PT ;  /* 0x00000003ff037248 */ /* 0x000fe40007fe0100 */
        /* <DEDUP_REMOVED lines=23> */
[----:B0-----:R-:W-:Y:S02]  /*1c20*/  IMAD.U32 R6, RZ, RZ, UR4 ;  /* 0x00000004ff067e24 */ /* 0x001fe4000f8e00ff */
[----:B------:R-:W-:-:S02]  /*1c30*/  IMAD.U32 R7, RZ, RZ, UR5 ;  /* 0x00000005ff077e24 */ /* 0x000fc4000f8e00ff */
[----:B------:R-:W-:Y:S02]  /*1c40*/  IMAD.U32 R11, RZ, RZ, UR7 ;  /* 0x00000007ff0b7e24 */ /* 0x000fe4000f8e00ff */
[----:B------:R-:W-:Y:S02]  /*1c50*/  IMAD.MOV.U32 R8, RZ, RZ, 0x70 ;  /* 0x00000070ff087424 */ /* 0x000fe400078e00ff */
[----:B------:R-:W-:Y:S02]  /*1c60*/  IMAD.MOV.U32 R12, RZ, RZ, 0x1 ;  /* 0x00000001ff0c7424 */ /* 0x000fe400078e00ff */
[----:B-1----:R-:W-:-:S07]  /*1c70*/  IMAD.MOV.U32 R13, RZ, RZ, RZ ;  /* 0x000000ffff0d7224 */ /* 0x002fce00078e00ff */
[----:B------:R-:W-:-:S07]  /*1c80*/  LEPC R20, `(.L_x_6953) ;  /* 0x000000001014794e */ /* 0x000fce0000000000 */
[----:B--2--5:R-:W-:Y:S05]  /*1c90*/  CALL.ABS.NOINC R14 ;  /* 0x000000000e007343 */ /* 0x024fea0003c00000 */
.L_x_6953:
[----:B------:R-:W-:Y:S05]  /*1ca0*/  BSYNC B6 ;  /* 0x0000000000067941 */ /* 0x000fea0003800000 */
.L_x_6952:
[----:B------:R-:W-:Y:S01]  /*1cb0*/  VIADD R0, R156, 0x400 ;  /* 0x000004009c007836 */ /* 0x000fe20000000000 */
[----:B------:R-:W-:Y:S04]  /*1cc0*/  BSSY B6, `(.L_x_6954) ;  /* 0x0000013000067945 */ /* 0x000fe80003800000 */
[----:B------:R-:W-:-:S13]  /*1cd0*/  LOP3.LUT P0, RZ, R0, 0x3ff, RZ, 0xc0, !PT ;  /* 0x000003ff00ff7812 */ /* 0x000fda000780c0ff */
[----:B------:R-:W-:Y:S05]  /*1ce0*/  @!P0 BRA `(.L_x_6955) ;  /* 0x0000000000408947 */ /* 0x000fea0003800000 */
[----:B------:R-:W-:Y:S01]  /*1cf0*/  MOV R0, 0x0 ;  /* 0x0000000000007802 */ /* 0x000fe20000000f00 */
[----:B------:R-:W-:Y:S01]  /*1d00*/  ULDC.64 UR4, c[0x4][0x138] ;  /* 0x01004e0000047ab9 */ /* 0x000fe20000000a00 */
[----:B------:R-:W-:Y:S01]  /*1d10*/  ULDC.64 UR6, c[0x4][0x60] ;  /* 0x0100180000067ab9 */ /* 0x000fe20000000a00 */
[----:B------:R-:W-:Y:S01]  /*1d20*/  MOV R4, UR4 ;  /* 0x0000000400047c02 */ /* 0x000fe20008000f00 */
        /* <DEDUP_REMOVED lines=12> */
.L_x_6955:
[----:B------:R-:W-:Y:S05]  /*1df0*/  BSYNC B6 ;  /* 0x0000000000067941 */ /* 0x000fea0003800000 */
.L_x_6954:
[----:B------:R-:W-:Y:S01]  /*1e00*/  ULDC.64 UR4, c[0x0][0x9f8] ;  /* 0x00027e0000047ab9 */ /* 0x000fe20000000a00 */
[----:B------:R-:W-:Y:S01]  /*1e10*/  IMAD.MOV.U32 R0, RZ, RZ, R205 ;  /* 0x000000ffff007224 */ /* 0x000fe200078e00cd */
[----:B------:R-:W-:Y:S01]  /*1e20*/  ISETP.NE.U32.AND P0, PT, RZ, UR4, PT ;  /* 0x00000004ff007c0c */ /* 0x000fe2000bf05070 */
[----:B------:R-:W1:Y:S03]  /*1e30*/  LDC R37, c[0x0][0x3f4] ;  /* 0x0000fd00ff257b82 */ /* 0x000e660000000800 */
[----:B------:R-:W-:-:S05]  /*1e40*/  ISETP.NE.AND.EX P0, PT, RZ, UR5, PT, P0 ;  /* 0x00000005ff007c0c */ /* 0x000fca000bf05300 */
[----:B------:R-:W0:Y:S08]  /*1e50*/  LDC.64 R14, c[0x0][0x3f8] ;  /* 0x0000fe00ff0e7b82 */ /* 0x000e300000000a00 */
[----:B------:R-:W-:Y:S01]  /*1e60*/  @P0 IADD3 R4, P1, R206, UR4, RZ ;  /* 0x00000004ce040c10 */ /* 0x000fe2000ff3e0ff */
[----:B------:R-:W2:Y:S03]  /*1e70*/  LDC.64 R12, c[0x0][0x408] ;  /* 0x00010200ff0c7b82 */ /* 0x000ea60000000a00 */
[----:B------:R-:W-:-:S05]  /*1e80*/  @P0 IADD3.X R5, R207, UR5, RZ, P1, !PT ;  /* 0x00000005cf050c10 */ /* 0x000fca0008ffe4ff */
[----:B------:R3:W4:Y:S01]  /*1e90*/  @P0 LDG.E R0, desc[UR42][R4.64] ;  /* 0x0000002a04000981 */ /* 0x000722000c1e1900 */
[----:B-1----:R-:W-:Y:S01]  /*1ea0*/  ISETP.GE.AND P0, PT, R16, R37, PT ;  /* 0x000000251000720c */ /* 0x002fe20003f06270 */
[----:B------:R-:W-:Y:S01]  /*1eb0*/  IMAD.SHL.U32 R33, R153, 0x40, RZ ;  /* 0x0000004099217824 */ /* 0x000fe200078e00ff */
[----:B------:R-:W-:Y:S01]  /*1ec0*/  SHF.R.S32.HI R9, RZ, 0x1f, R153 ;  /* 0x0000001fff097819 */ /* 0x000fe20000011499 */
[----:B------:R-:W1:Y:S01]  /*1ed0*/  S2R R38, SR_TID.X ;  /* 0x0000000000267919 */ /* 0x000e620000002100 */
[----:B-----5:R-:W-:Y:S01]  /*1ee0*/  SHF.R.S32.HI R11, RZ, 0x1f, R24 ;  /* 0x0000001fff0b7819 */ /* 0x020fe20000011418 */
[----:B------:R-:W-:Y:S01]  /*1ef0*/  IMAD.IADD R3, R31, 0x1, R28 ;  /* 0x000000011f037824 */ /* 0x000fe200078e021c */
[----:B------:R-:W-:Y:S01]  /*1f00*/  SHF.R.U32.HI R32, RZ, 0x3, R193 ;  /* 0x00000003ff207819 */ /* 0x000fe200000116c1 */
[-C--:B0-----:R-:W-:Y:S01]  /*1f10*/  IMAD R6, R9, R14.reuse, RZ ;  /* 0x0000000e09067224 */ /* 0x081fe200078e02ff */
[----:B------:R-:W-:Y:S01]  /*1f20*/  SHF.R.U32.HI R30, RZ, 0x3, R192 ;  /* 0x00000003ff1e7819 */ /* 0x000fe200000116c0 */
[----:B------:R-:W-:Y:S01]  /*1f30*/  IMAD.WIDE.U32 R80, R153, R14, R18 ;  /* 0x0000000e99507225 */ /* 0x000fe200078e0012 */
[----:B---3--:R-:W-:-:S02]  /*1f40*/  SEL R5, R37, RZ, P0 ;  /* 0x000000ff25057207 */ /* 0x008fc40000000000 */
[----:B------:R-:W-:Y:S01]  /*1f50*/  SHF.R.U32.HI R21, RZ, 0x3, R159 ;  /* 0x00000003ff157819 */ /* 0x000fe2000001169f */
[----:B------:R-:W-:Y:S02]  /*1f60*/  IMAD R83, R153, R15, R6 ;  /* 0x0000000f99537224 */ /* 0x000fe400078e0206 */
[----:B--2---:R-:W-:Y:S01]  /*1f70*/  IMAD R4, R9, R12, RZ ;  /* 0x0000000c09047224 */ /* 0x004fe200078e02ff */
[----:B------:R-:W-:Y:S01]  /*1f80*/  SHF.L.U64.HI R31, R12, 0x6, R13 ;  /* 0x000000060c1f7819 */ /* 0x000fe2000001020d */
[----:B------:R-:W-:Y:S02]  /*1f90*/  IMAD.IADD R5, R16, 0x1, R5 ;  /* 0x0000000110057824 */ /* 0x000fe400078e0205 */
[C---:B------:R-:W-:Y:S02]  /*1fa0*/  IMAD R9, R153.reuse, R13, R4 ;  /* 0x0000000d99097224 */ /* 0x040fe400078e0204 */
[----:B------:R-:W-:Y:S01]  /*1fb0*/  IMAD.WIDE.U32 R6, R153, R14, R16 ;  /* 0x0000000e99067225 */ /* 0x000fe200078e0010 */
[----:B------:R-:W-:-:S03]  /*1fc0*/  SHF.R.S32.HI R4, RZ, 0x1f, R5 ;  /* 0x0000001fff047819 */ /* 0x000fc60000011405 */
[----:B------:R-:W-:Y:S01]  /*1fd0*/  IMAD.MOV.U32 R82, RZ, RZ, R6 ;  /* 0x000000ffff527224 */ /* 0x000fe200078e0006 */
[CC--:B------:R-:W-:Y:S01]  /*1fe0*/  LEA.HI R40, R4.reuse, R5.reuse, RZ, 0x3 ;  /* 0x0000000504287211 */ /* 0x0c0fe200078f18ff */
[CC--:B------:R-:W-:Y:S01]  /*1ff0*/  IMAD.WIDE.U32 R84, R153.reuse, R12.reuse, R18 ;  /* 0x0000000c99547225 */ /* 0x0c0fe200078e0012 */
[----:B------:R-:W-:Y:S02]  /*2000*/  LEA.HI R6, R4, R5, RZ, 0x6 ;  /* 0x0000000504067211 */ /* 0x000fe400078f30ff */
[----:B------:R-:W-:Y:S01]  /*2010*/  LOP3.LUT R4, R40, 0x38, RZ, 0xc0, !PT ;  /* 0x0000003828047812 */ /* 0x000fe200078ec0ff */
[----:B------:R-:W-:Y:S01]  /*2020*/  IMAD.WIDE.U32 R86, R153, R12, R16 ;  /* 0x0000000c99567225 */ /* 0x000fe200078e0010 */
[----:B------:R-:W-:Y:S02]  /*2030*/  IADD3 R85, R85, R9, RZ ;  /* 0x0000000955557210 */ /* 0x000fe40007ffe0ff */
[----:B------:R-:W-:Y:S01]  /*2040*/  LOP3.LUT R10, R159, 0x38, R40, 0xf8, !PT ;  /* 0x000000389f0a7812 */ /* 0x000fe200078ef828 */
[----:B------:R-:W-:Y:S01]  /*2050*/  IMAD.IADD R81, R81, 0x1, R83 ;  /* 0x0000000151517824 */ /* 0x000fe200078e0253 */
[----:B-1----:R-:W-:Y:S01]  /*2060*/  SHF.R.U32.HI R38, RZ, 0x7, R38 ;  /* 0x00000007ff267819 */ /* 0x002fe20000011626 */
[----:B------:R-:W-:Y:S01]  /*2070*/  IMAD.IADD R83, R83, 0x1, R7 ;  /* 0x0000000153537824 */ /* 0x000fe200078e0207 */
[--C-:B------:R-:W-:Y:S01]  /*2080*/  LOP3.LUT R7, R193, 0x38, R40.reuse, 0xf8, !PT ;  /* 0x00000038c1077812 */ /* 0x100fe200078ef828 */
[----:B------:R-:W-:Y:S01]  /*2090*/  IMAD.SHL.U32 R6, R6, 0x80, RZ ;  /* 0x0000008006067824 */ /* 0x000fe200078e00ff */
[----:B------:R-:W-:Y:S01]  /*20a0*/  ISETP.NE.AND P6, PT, R38, 0x1, PT ;  /* 0x000000012600780c */ /* 0x000fe20003fc5270 */
[----:B------:R-:W-:Y:S01]  /*20b0*/  IMAD.IADD R87, R9, 0x1, R87 ;  /* 0x0000000109577824 */ /* 0x000fe200078e0257 */
[----:B------:R-:W-:Y:S01]  /*20c0*/  LOP3.LUT R9, R192, 0x38, R40, 0xf8, !PT ;  /* 0x00000038c0097812 */ /* 0x000fe200078ef828 */
[C---:B------:R-:W-:Y:S01]  /*20d0*/  IMAD R20, R11.reuse, R14, RZ ;  /* 0x0000000e0b147224 */ /* 0x040fe200078e02ff */
[----:B------:R-:W-:Y:S01]  /*20e0*/  LOP3.LUT R5, R4, 0x1c0, R33, 0xf8, !PT ;  /* 0x000001c004057812 */ /* 0x000fe200078ef821 */
[----:B------:R-:W-:Y:S01]  /*20f0*/  IMAD R11, R11, R12, RZ ;  /* 0x0000000c0b0b7224 */ /* 0x000fe200078e02ff */
[----:B------:R-:W-:Y:S01]  /*2100*/  LOP3.LUT R8, R6, 0xffffe000, RZ, 0xc0, !PT ;  /* 0xffffe00006087812 */ /* 0x000fe200078ec0ff */
[C---:B------:R-:W-:Y:S01]  /*2110*/  IMAD R39, R24.reuse, R15, R20 ;  /* 0x0000000f18277224 */ /* 0x040fe200078e0214 */
[----:B------:R-:W-:Y:S01]  /*2120*/  LOP3.LUT R4, R7, R32, RZ, 0x3c, !PT ;  /* 0x0000002007047212 */ /* 0x000fe200078e3cff */
[----:B------:R-:W-:Y:S01]  /*2130*/  IMAD.WIDE.U32 R80, R24, R14, R80 ;  /* 0x0000000e18507225 */ /* 0x000fe200078e0050 */
[----:B------:R-:W-:-:S02]  /*2140*/  LOP3.LUT R9, R9, R30, RZ, 0x3c, !PT ;  /* 0x0000001e09097212 */ /* 0x000fc400078e3cff */
[----:B------:R-:W-:Y:S01]  /*2150*/  LOP3.LUT R6, R10, R21, RZ, 0x3c, !PT ;  /* 0x000000150a067212 */ /* 0x000fe200078e3cff */
[----:B------:R-:W-:Y:S05]  /*2160*/  @!P6 WARPSYNC.ALL ;  /* 0x000000000000e948 */ /* 0x000fea0003800000 */
[----:B------:R-:W-:Y:S01]  /*2170*/  LOP3.LUT R7, R5, R200, RZ, 0x3c, !PT ;  /* 0x000000c805077212 */ /* 0x000fe200078e3cff */
[----:B------:R-:W-:Y:S01]  /*2180*/  IMAD.WIDE.U32 R82, R24, R14, R82 ;  /* 0x0000000e18527225 */ /* 0x000fe200078e0052 */
[----:B------:R-:W-:Y:S01]  /*2190*/  LOP3.LUT R77, R40, 0xfffffff8, RZ, 0xc0, !PT ;  /* 0xfffffff8284d7812 */ /* 0x000fe200078ec0ff */
[----:B------:R-:W-:Y:S01]  /*21a0*/  ULDC UR4, c[0x0][0x2f4] ;  /* 0x0000bd0000047ab9 */ /* 0x000fe20000000800 */
[-C--:B------:R-:W-:Y:S01]  /*21b0*/  IADD3 R4, R4, R8.reuse, R199 ;  /* 0x0000000804047210 */ /* 0x080fe20007ffe0c7 */
[C---:B------:R-:W-:Y:S01]  /*21c0*/  IMAD R11, R24.reuse, R13, R11 ;  /* 0x0000000d180b7224 */ /* 0x040fe200078e020b */
[----:B------:R-:W-:Y:S01]  /*21d0*/  IADD3 R5, R9, R8, R198 ;  /* 0x0000000809057210 */ /* 0x000fe20007ffe0c6 */
[----:B------:R-:W-:Y:S01]  /*21e0*/  IMAD.WIDE.U32 R84, R24, R12, R84 ;  /* 0x0000000c18547225 */ /* 0x000fe200078e0054 */
[----:B------:R-:W-:-:S02]  /*21f0*/  IADD3 R6, R6, R8, R197 ;  /* 0x0000000806067210 */ /* 0x000fc40007ffe0c5 */
[----:B------:R-:W-:Y:S01]  /*2200*/  IADD3 R7, R7, R8, R201 ;  /* 0x0000000807077210 */ /* 0x000fe20007ffe0c9 */
[----:B------:R-:W-:Y:S01]  /*2210*/  IMAD.WIDE.U32 R86, R24, R12, R86 ;  /* 0x0000000c18567225 */ /* 0x000fe200078e0056 */
[C-C-:B------:R-:W-:Y:S02]  /*2220*/  SHF.L.U64.HI R8, R14.reuse, 0x5, R15.reuse ;  /* 0x000000050e087819 */ /* 0x140fe4000001020f */
[--C-:B------:R-:W-:Y:S01]  /*2230*/  SHF.L.U64.HI R9, R14, 0x6, R15.reuse ;  /* 0x000000060e097819 */ /* 0x100fe2000001020f */
[----:B------:R-:W-:Y:S01]  /*2240*/  VIADD R94, R38, 0x8 ;  /* 0x00000008265e7836 */ /* 0x000fe20000000000 */
[----:B------:R-:W-:Y:S01]  /*2250*/  IADD3 R38, R81, R39, RZ ;  /* 0x0000002751267210 */ /* 0x000fe20007ffe0ff */
[C---:B------:R-:W-:Y:S01]  /*2260*/  IMAD.SHL.U32 R20, R14.reuse, 0x20, RZ ;  /* 0x000000200e147824 */ /* 0x040fe200078e00ff */
[C---:B------:R-:W-:Y:S01]  /*2270*/  SHF.L.U64.HI R10, R14.reuse, 0x7, R15 ;  /* 0x000000070e0a7819 */ /* 0x040fe2000001020f */
[----:B------:R-:W-:Y:S01]  /*2280*/  IMAD.SHL.U32 R21, R14, 0x40, RZ ;  /* 0x000000400e157824 */ /* 0x000fe200078e00ff */
[--C-:B------:R-:W-:Y:S01]  /*2290*/  SHF.L.U64.HI R30, R12, 0x5, R13.reuse ;  /* 0x000000050c1e7819 */ /* 0x100fe2000001020d */
[----:B------:R-:W-:Y:S01]  /*22a0*/  IMAD.SHL.U32 R28, R14, 0x80, RZ ;  /* 0x000000800e1c7824 */ /* 0x000fe200078e00ff */
[C---:B------:R-:W-:Y:S01]  /*22b0*/  SHF.L.U64.HI R32, R12.reuse, 0x7, R13 ;  /* 0x000000070c207819 */ /* 0x040fe2000001020d */
[----:B------:R-:W-:Y:S01]  /*22c0*/  IMAD.SHL.U32 R33, R12, 0x20, RZ ;  /* 0x000000200c217824 */ /* 0x000fe200078e00ff */
[----:B------:R-:W-:Y:S01]  /*22d0*/  ISETP.GE.AND P1, PT, R16, UR4, PT ;  /* 0x0000000410007c0c */ /* 0x000fe2000bf26270 */
[C---:B------:R-:W-:Y:S01]  /*22e0*/  IMAD.SHL.U32 R34, R12.reuse, 0x40, RZ ;  /* 0x000000400c227824 */ /* 0x040fe200078e00ff */
[----:B------:R-:W-:Y:S01]  /*22f0*/  ISETP.GE.AND P2, PT, R23, UR4, PT ;  /* 0x0000000417007c0c */ /* 0x000fe2000bf46270 */
[----:B------:R-:W-:Y:S01]  /*2300*/  IMAD.SHL.U32 R35, R12, 0x80, RZ ;  /* 0x000000800c237824 */ /* 0x000fe200078e00ff */
[----:B------:R-:W-:Y:S01]  /*2310*/  SHF.R.S32.HI R79, RZ, 0x3, R40 ;  /* 0x00000003ff4f7819 */ /* 0x000fe20000011428 */
[----:B------:R-:W-:Y:S01]  /*2320*/  IMAD R36, R203, 0x20, R153 ;  /* 0x00000020cb247824 */ /* 0x000fe200078e0299 */
[----:B------:R-:W-:Y:S01]  /*2330*/  SHF.R.S32.HI R89, RZ, 0x1f, R77 ;  /* 0x0000001fff597819 */ /* 0x000fe2000001144d */
[----:B------:R-:W-:-:S02]  /*2340*/  IMAD.SHL.U32 R37, R37, 0x2, RZ ;  /* 0x0000000225257824 */ /* 0x000fc400078e00ff */
[----:B------:R-:W-:Y:S02]  /*2350*/  IMAD.IADD R39, R39, 0x1, R83 ;  /* 0x0000000127277824 */ /* 0x000fe400078e0253 */
[----:B------:R-:W-:Y:S02]  /*2360*/  IMAD.IADD R76, R85, 0x1, R11 ;  /* 0x00000001554c7824 */ /* 0x000fe400078e020b */
[----:B------:R-:W-:Y:S01]  /*2370*/  IMAD.IADD R78, R11, 0x1, R87 ;  /* 0x000000010b4e7824 */ /* 0x000fe200078e0257 */
[----:B------:R-:W-:Y:S01]  /*2380*/  @!P6 BAR.SYNC.DEFER_BLOCKING 0x9, 0x100 ;  /* 0x024400000000eb1d */ /* 0x000fe20000010000 */
[----:B----4-:R-:W-:-:S07]  /*2390*/  SHF.R.S32.HI R88, RZ, 0x1f, R0 ;  /* 0x0000001fff587819 */ /* 0x010fce0000011400 */
.L_x_7053:
[----:B--2-4-:R-:W2:Y:S01]  /*23a0*/  LDL.LU R43, [R1] ;  /* 0x00000000012b7983 */ /* 0x014ea20000300800 */
[----:B------:R-:W0:Y:S01]  /*23b0*/  LDC R99, c[0x0][0x430] ;  /* 0x00010c00ff637b82 */ /* 0x000e220000000800 */
[----:B------:R-:W-:Y:S02]  /*23c0*/  VIADD R27, R27, 0xffffffff ;  /* 0xffffffff1b1b7836 */ /* 0x000fe40000000000 */
[----:B------:R-:W-:Y:S02]  /*23d0*/  IMAD.MOV.U32 R100, RZ, RZ, RZ ;  /* 0x000000ffff647224 */ /* 0x000fe400078e00ff */
[----:B------:R-:W-:-:S03]  /*23e0*/  IMAD R12, R27, 0x80, R36 ;  /* 0x000000801b0c7824 */ /* 0x000fc600078e0224 */
[----:B-1----:R-:W1:Y:S01]  /*23f0*/  LDC R102, c[0x0][0x3f4] ;  /* 0x0000fd00ff667b82 */ /* 0x002e620000000800 */
        /* <DEDUP_REMOVED lines=22> */
[----:B------:R-:W-:Y:S05]  /*2560*/  YIELD ;  /* 0x0000000000007946 */ /* 0x000fea0003800000 */
[----:B------:R-:W-:Y:S01]  /*2570*/  IMAD R91, R155, 0x4000, R196 ;  /* 0x000040009b5b7824 */ /* 0x000fe200078e02c4 */
[----:B------:R-:W-:Y:S01]  /*2580*/  BSSY B0, `(.L_x_6956) ;  /* 0x00005d8000007945 */ /* 0x000fe20003800000 */
[----:B------:R-:W-:-:S02]  /*2590*/  IMAD R99, R99, R14, R44 ;  /* 0x0000000e63637224 */ /* 0x000fc400078e022c */
[----:B------:R-:W-:Y:S01]  /*25a0*/  IMAD R91, R91, 0x2, R156 ;  /* 0x000000025b5b7824 */ /* 0x000fe200078e029c */
[----:B--2---:R-:W-:-:S04]  /*25b0*/  LOP3.LUT R43, R43, 0xfffffffb, RZ, 0xc0, !PT ;  /* 0xfffffffb2b2b7812 */ /* 0x004fc800078ec0ff */
[----:B------:R-:W-:-:S05]  /*25c0*/  @P4 LOP3.LUT R43, R43, 0x4, RZ, 0xfc, !PT ;  /* 0x000000042b2b4812 */ /* 0x000fca00078efcff */
[----:B------:R0:W-:Y:S01]  /*25d0*/  STL [R1], R43 ;  /* 0x0000002b01007387 */ /* 0x0001e20000100800 */
[----:B------:R-:W-:Y:S05]  /*25e0*/  @!P3 BRA `(.L_x_6957) ;  /* 0x0000005400a0b947 */ /* 0x000fea0003800000 */
[----:B------:R-:W-:Y:S01]  /*25f0*/  SHF.R.S32.HI R98, RZ, 0x1f, R99 ;  /* 0x0000001fff627819 */ /* 0x000fe20000011463 */
[----:B------:R-:W-:Y:S01]  /*2600*/  ULDC.64 UR4, c[0x0][0x300] ;  /* 0x0000c00000047ab9 */ /* 0x000fe20000000a00 */
[----:B-----5:R-:W-:Y:S01]  /*2610*/  SHF.R.S32.HI R97, RZ, 0x1f, R100 ;  /* 0x0000001fff617819 */ /* 0x020fe20000011464 */
[----:B0-----:R-:W-:-:S04]  /*2620*/  IMAD.WIDE.U32 R12, R99, UR4, RZ ;  /* 0x00000004630c7c25 */ /* 0x001fc8000f8e00ff */
[----:B------:R-:W-:Y:S02]  /*2630*/  IMAD R14, R98, UR4, RZ ;  /* 0x00000004620e7c24 */ /* 0x000fe4000f8e02ff */
[----:B------:R-:W-:Y:S02]  /*2640*/  IMAD R96, R27, -0x80, R25 ;  /* 0xffffff801b607824 */ /* 0x000fe400078e0219 */
[----:B------:R-:W-:Y:S01]  /*2650*/  IMAD R11, R99, UR5, R14 ;  /* 0x00000005630b7c24 */ /* 0x000fe2000f8e020e */
[----:B------:R-:W-:Y:S01]  /*2660*/  ULDC.64 UR4, c[0x0][0x310] ;  /* 0x0000c40000047ab9 */ /* 0x000fe20000000a00 */
[----:B------:R-:W-:Y:S01]  /*2670*/  IMAD R14, R32, R27, RZ ;  /* 0x0000001b200e7224 */ /* 0x000fe200078e02ff */
[----:B------:R-:W-:Y:S01]  /*2680*/  VIMNMX R96, R96, 0x80, PT ;  /* 0x0000008060607848 */ /* 0x000fe20003fe0100 */
[----:B------:R-:W-:Y:S02]  /*2690*/  IMAD R15, R97, UR4, RZ ;  /* 0x00000004610f7c24 */ /* 0x000fe4000f8e02ff */
[----:B------:R-:W-:Y:S01]  /*26a0*/  IMAD.IADD R13, R13, 0x1, R11 ;  /* 0x000000010d0d7824 */ /* 0x000fe200078e020b */
[----:B------:R-:W-:Y:S01]  /*26b0*/  SHF.R.S32.HI R11, RZ, 0x1f, R27 ;  /* 0x0000001fff0b7819 */ /* 0x000fe2000001141b */
[----:B------:R-:W-:-:S02]  /*26c0*/  IMAD R15, R100, UR5, R15 ;  /* 0x00000005640f7c24 */ /* 0x000fc4000f8e020f */
[----:B------:R-:W-:Y:S01]  /*26d0*/  IMAD.WIDE.U32 R12, R100, UR4, R12 ;  /* 0x00000004640c7c25 */ /* 0x000fe2000f8e000c */
[----:B------:R-:W-:-:S04]  /*26e0*/  ULDC.64 UR4, c[0x0][0x308] ;  /* 0x0000c20000047ab9 */ /* 0x000fc80000000a00 */
[----:B------:R-:W-:-:S03]  /*26f0*/  IADD3 R13, R13, R15, RZ ;  /* 0x0000000f0d0d7210 */ /* 0x000fc60007ffe0ff */
[----:B------:R-:W-:-:S04]  /*2700*/  IMAD.WIDE.U32 R106, R2, UR4, R12 ;  /* 0x00000004026a7c25 */ /* 0x000fc8000f8e000c */
[----:B------:R-:W-:Y:S01]  /*2710*/  IMAD R13, R2, UR5, R107 ;  /* 0x00000005020d7c24 */ /* 0x000fe2000f8e026b */
[----:B------:R-:W-:Y:S01]  /*2720*/  ULDC.64 UR4, c[0x0][0x2e8] ;  /* 0x0000ba0000047ab9 */ /* 0x000fe20000000a00 */
[----:B------:R-:W-:Y:S01]  /*2730*/  IMAD R12, R10, R27, RZ ;  /* 0x0000001b0a0c7224 */ /* 0x000fe200078e02ff */
[C---:B------:R-:W-:Y:S01]  /*2740*/  LEA R107, P3, R106.reuse, UR4, 0x1 ;  /* 0x000000046a6b7c11 */ /* 0x040fe2000f8608ff */
[----:B------:R-:W-:Y:S02]  /*2750*/  ULDC.U8 UR4, c[0x0][0x410] ;  /* 0x0001040000047ab9 */ /* 0x000fe40000000000 */
[C---:B------:R-:W-:Y:S01]  /*2760*/  IMAD R41, R11.reuse, R28, R12 ;  /* 0x0000001c0b297224 */ /* 0x040fe200078e020c */
        /* <DEDUP_REMOVED lines=13> */
[----:B------:R-:W-:Y:S02]  /*2840*/  P2R R138, PR, RZ, 0x8 ;  /* 0x00000008ff8a7803 */ /* 0x000fe40000000000 */
        /* <DEDUP_REMOVED lines=23> */
.L_x_6960:
[----:B------:R-:W-:Y:S05]  /*29c0*/  BSYNC B1 ;  /* 0x0000000000017941 */ /* 0x000fea0003800000 */
.L_x_6959:
[----:B------:R-:W-:Y:S01]  /*29d0*/  VIADD R44, R153, 0x20 ;  /* 0x00000020992c7836 */ /* 0x000fe20000000000 */
[----:B------:R-:W-:Y:S01]  /*29e0*/  BSSY B1, `(.L_x_6961) ;  /* 0x000002b000017945 */ /* 0x000fe20003800000 */
[----:B0----5:R-:W-:Y:S01]  /*29f0*/  IMAD.MOV.U32 R40, RZ, RZ, R64 ;  /* 0x000000ffff287224 */ /* 0x021fe200078e0040 */
[----:B------:R-:W-:Y:S01]  /*2a00*/  CS2R R60, SRZ ;  /* 0x00000000003c7805 */ /* 0x000fe2000001ff00 */
[----:B------:R-:W-:Y:S01]  /*2a10*/  IMAD.MOV.U32 R41, RZ, RZ, R65 ;  /* 0x000000ffff297224 */ /* 0x000fe200078e0041 */
[----:B------:R-:W-:Y:S01]  /*2a20*/  ISETP.GE.AND P3, PT, R44, R96, PT ;  /* 0x000000602c00720c */ /* 0x000fe20003f66270 */
        /* <DEDUP_REMOVED lines=14> */
[----:B------:R-:W-:Y:S02]  /*2b10*/  CS2R R62, SRZ ;  /* 0x00000000003e7805 */ /* 0x000fe4000001ff00 */
[----:B------:R-:W-:Y:S02]  /*2b20*/  PRMT R134, R43, 0x7610, R134 ;  /* 0x000076102b867816 */ /* 0x000fe40000000086 */
[----:B------:R-:W-:Y:S01]  /*2b30*/  P2R R128, PR, RZ, 0x8 ;  /* 0x00000008ff807803 */ /* 0x000fe20000000000 */
[----:B------:R-:W-:Y:S06]  /*2b40*/  @P3 BRA `(.L_x_6962) ;  /* 0x0000000000503947 */ /* 0x000fec0003800000 */
        /* <DEDUP_REMOVED lines=20> */
.L_x_6962:
[----:B------:R-:W-:Y:S05]  /*2c90*/  BSYNC B1 ;  /* 0x0000000000017941 */ /* 0x000fea0003800000 */
.L_x_6961:
[----:B------:R-:W-:Y:S01]  /*2ca0*/  VIADD R72, R153, 0x40 ;  /* 0x0000004099487836 */ /* 0x000fe20000000000 */
[----:B0----5:R-:W-:Y:S01]  /*2cb0*/  MOV R40, R56 ;  /* 0x0000003800287202 */ /* 0x021fe20000000f00 */
[----:B------:R-:W-:Y:S01]  /*2cc0*/  IMAD.MOV.U32 R41, RZ, RZ, R57 ;  /* 0x000000ffff297224 */ /* 0x000fe200078e0039 */
[----:B------:R-:W-:Y:S01]  /*2cd0*/  BSSY B1, `(.L_x_6963) ;  /* 0x000002d000017945 */ /* 0x000fe20003800000 */
        /* <DEDUP_REMOVED lines=16> */
[----:B------:R-:W-:Y:S02]  /*2de0*/  CS2R R52, SRZ ;  /* 0x0000000000347805 */ /* 0x000fe4000001ff00 */
[----:B------:R-:W-:-:S02]  /*2df0*/  PRMT R120, R43, 0x7610, R120 ;  /* 0x000076102b787816 */ /* 0x000fc40000000078 */
[----:B------:R-:W-:Y:S02]  /*2e00*/  CS2R R50, SRZ ;  /* 0x0000000000327805 */ /* 0x000fe4000001ff00 */
[----:B------:R-:W-:Y:S02]  /*2e10*/  CS2R R54, SRZ ;  /* 0x0000000000367805 */ /* 0x000fe4000001ff00 */
[----:B------:R-:W-:Y:S02]  /*2e20*/  CS2R R44, SRZ ;  /* 0x00000000002c7805 */ /* 0x000fe4000001ff00 */
[----:B------:R-:W-:Y:S02]  /*2e30*/  CS2R R42, SRZ ;  /* 0x00000000002a7805 */ /* 0x000fe4000001ff00 */
[----:B------:R-:W-:Y:S01]  /*2e40*/  CS2R R46, SRZ ;  /* 0x00000000002e7805 */ /* 0x000fe2000001ff00 */
        /* <DEDUP_REMOVED lines=21> */
.L_x_6964:
[----:B------:R-:W-:Y:S05]  /*2fa0*/  BSYNC B1 ;  /* 0x0000000000017941 */ /* 0x000fea0003800000 */
.L_x_6963:
[----:B0-----:R-:W-:Y:S01]  /*2fb0*/  VIADD R72, R153, 0x60 ;  /* 0x0000006099487836 */ /* 0x001fe20000000000 */
[----:B------:R-:W-:Y:S04]  /*2fc0*/  BSSY B1, `(.L_x_6965) ;  /* 0x000001f000017945 */ /* 0x000fe80003800000 */
[----:B------:R-:W-:-:S13]  /*2fd0*/  ISETP.GE.AND P4, PT, R72, R96, PT ;  /* 0x000000604800720c */ /* 0x000fda0003f86270 */
[----:B------:R-:W-:Y:S05]  /*2fe0*/  @P4 BRA `(.L_x_6966) ;  /* 0x0000000000704947 */ /* 0x000fea0003800000 */
[----:B------:R-:W0:Y:S01]  /*2ff0*/  LDC.64 R40, c[0x0][0x3f8] ;  /* 0x0000fe00ff287b82 */ /* 0x000e220000000a00 */
[----:B------:R-:W-:Y:S01]  /*3000*/  IMAD.MOV.U32 R15, RZ, RZ, R90 ;  /* 0x000000ffff0f7224 */ /* 0x000fe200078e005a */
[----:B------:R-:W-:Y:S01]  /*3010*/  ULDC.64 UR4, c[0x0][0x3e8] ;  /* 0x0000fa0000047ab9 */ /* 0x000fe20000000a00 */
[----:B------:R-:W-:Y:S02]  /*3020*/  CS2R R44, SRZ ;  /* 0x00000000002c7805 */ /* 0x000fe4000001ff00 */
[----:B------:R-:W-:Y:S01]  /*3030*/  CS2R R46, SRZ ;  /* 0x00000000002e7805 */ /* 0x000fe2000001ff00 */
[----:B0-----:R-:W-:-:S04]  /*3040*/  IMAD.WIDE.U32 R14, R40, 0x60, R14 ;  /* 0x00000060280e7825 */ /* 0x001fc800078e000e */
[----:B------:R-:W-:Y:S01]  /*3050*/  IMAD R13, R41, 0x60, RZ ;  /* 0x00000060290d7824 */ /* 0x000fe200078e02ff */
[----:B------:R-:W-:-:S04]  /*3060*/  IADD3 R41, P5, R80, R14, RZ ;  /* 0x0000000e50297210 */ /* 0x000fc80007fbe0ff */
[----:B------:R-:W-:Y:S01]  /*3070*/  IADD3.X R42, R38, R15, R13, P5, !PT ;  /* 0x0000000f262a7210 */ /* 0x000fe20002ffe40d */
[----:B------:R-:W-:Y:S01]  /*3080*/  IMAD.MOV.U32 R13, RZ, RZ, R11 ;  /* 0x000000ffff0d7224 */ /* 0x000fe200078e000b */
[----:B------:R-:W0:Y:S02]  /*3090*/  LDC.64 R14, c[0x0][0x408] ;  /* 0x00010200ff0e7b82 */ /* 0x000e240000000a00 */
[----:B0-----:R-:W-:-:S04]  /*30a0*/  IMAD.WIDE.U32 R12, R14, 0x60, R12 ;  /* 0x000000600e0c7825 */ /* 0x001fc800078e000c */
[----:B------:R-:W-:Y:S01]  /*30b0*/  IMAD R15, R15, 0x60, RZ ;  /* 0x000000600f0f7824 */ /* 0x000fe200078e02ff */
[----:B------:R-:W-:-:S04]  /*30c0*/  IADD3 R11, P5, R84, R12, RZ ;  /* 0x0000000c540b7210 */ /* 0x000fc80007fbe0ff */
[----:B------:R-:W-:Y:S02]  /*30d0*/  IADD3.X R40, R76, R13, R15, P5, !PT ;  /* 0x0000000d4c287210 */ /* 0x000fe40002ffe40f */
        /* <DEDUP_REMOVED lines=13> */
.L_x_6966:
[----:B------:R-:W-:Y:S05]  /*31b0*/  BSYNC B1 ;  /* 0x0000000000017941 */ /* 0x000fea0003800000 */
.L_x_6965:
[----:B-----5:R-:W-:Y:S01]  /*31c0*/  IMAD.MOV.U32 R11, RZ, RZ, R48 ;  /* 0x000000ffff0b7224 */ /* 0x020fe200078e0030 */
[----:B0-----:R-:W-:Y:S01]  /*31d0*/  MOV R13, R52 ;  /* 0x00000034000d7202 */ /* 0x001fe20000000f00 */
[----:B------:R-:W-:Y:S01]  /*31e0*/  IMAD.MOV.U32 R12, RZ, RZ, R49 ;  /* 0x000000ffff0c7224 */ /* 0x000fe200078e0031 */
[----:B------:R-:W-:Y:S01]  /*31f0*/  UISETP.NE.AND UP0, UPT, UR41, 0x3, UPT ;  /* 0x000000032900788c */ /* 0x000fe2000bf05270 */
        /* <DEDUP_REMOVED lines=28> */
[----:B------:R-:W-:Y:S02]  /*33c0*/  PRMT R115, R13, 0x7610, R115 ;  /* 0x000076100d737816 */ /* 0x000fe40000000073 */
[----:B------:R-:W-:Y:S01]  /*33d0*/  PRMT R116, R14, 0x7610, R116 ;  /* 0x000076100e747816 */ /* 0x000fe20000000074 */
[----:B------:R-:W-:Y:S06]  /*33e0*/  @!P5 BRA `(.L_x_6967) ;  /* 0x000000000004d947 */ /* 0x000fec0003800000 */
[----:B------:R-:W-:Y:S01]  /*33f0*/  BPT.TRAP 0x1 ;  /* 0x000000040000795c */ /* 0x000fe20000300000 */
.L_x_6967:
[----:B------:R-:W-:Y:S01]  /*3400*/  LEA R90, R155, R156, 0x3 ;  /* 0x0000009c9b5a7211 */ /* 0x000fe200078e18ff */
[----:B------:R-:W-:Y:S01]  /*3410*/  BSSY B1, `(.L_x_6968) ;  /* 0x0000004000017945 */ /* 0x000fe20003800000 */
[----:B------:R-:W-:-:S04]  /*3420*/  SHF.L.U32 R101, R154, 0x1f, RZ ;  /* 0x0000001f9a657819 */ /* 0x000fc800000006ff */
[----:B------:R-:W0:Y:S02]  /*3430*/  SYNCS.PHASECHK.TRANS64.TRYWAIT P6, [R90+URZ+0x28890], R101 ;  /* 0x028890655a0075a7 */ /* 0x000e2400080c017f */
[----:B0-----:R-:W-:Y:S05]  /*3440*/  @!P6 BRA `(.L_x_6969) ;  /* 0x000001880058e947 */ /* 0x001fea0003800000 */
.L_x_7275:
[----:B------:R-:W-:Y:S05]  /*3450*/  BSYNC B1 ;  /* 0x0000000000017941 */ /* 0x000fea0003800000 */
.L_x_6968:
[----:B------:R-:W-:-:S03]  /*3460*/  UMOV UR4, 0xffffffff ;  /* 0xffffffff00047882 */ /* 0x000fc60000000000 */
[----:B------:R-:W-:Y:S05]  /*3470*/  BRA.DIV UR4, `(.L_x_6970) ;  /* 0x0000018a04607947 */ /* 0x000fea000b800000 */
[----:B------:R1:W2:Y:S04]  /*3480*/  SHFL.IDX PT, R75, R106, RZ, 0x181f ;  /* 0x00181fff6a4b7589 */ /* 0x0002a800000e0000 */
[----:B------:R1:W3:Y:S02]  /*3490*/  SHFL.IDX PT, R74, R107, RZ, 0x181f ;  /* 0x00181fff6b4a7589 */ /* 0x0002e400000e0000 */
.L_x_7279:
[----:B------:R-:W-:Y:S01]  /*34a0*/  ISETP.NE.AND P6, PT, R138, RZ, PT ;  /* 0x000000ff8a00720c */ /* 0x000fe20003fc5270 */
[----:B------:R-:W-:-:S12]  /*34b0*/  BSSY B1, `(.L_x_6971) ;  /* 0x0000071000017945 */ /* 0x000fd80003800000 */
[----:B------:R-:W-:Y:S05]  /*34c0*/  @P6 BRA `(.L_x_6972) ;  /* 0x0000000400bc6947 */ /* 0x000fea0003800000 */
[----:B------:R-:W-:Y:S04]  /*34d0*/  BSSY B2, `(.L_x_6973) ;  /* 0x0000037000027945 */ /* 0x000fe80003800000 */
[----:B------:R-:W-:Y:S05]  /*34e0*/  @P1 BRA `(.L_x_6974) ;  /* 0x0000000000d41947 */ /* 0x000fea0003800000 */
[----:B------:R4:W0:Y:S01]  /*34f0*/  LDS.128 R12, [R91+0x18400] ;  /* 0x018400005b0c7984 */ /* 0x0008220000000c00 */
[C---:B---3--:R-:W-:Y:S01]  /*3500*/  LEA R72, P6, R16.reuse, R74, 0x1 ;  /* 0x0000004a10487211 */ /* 0x048fe200078c08ff */
[----:B------:R-:W-:Y:S03]  /*3510*/  BSSY B3, `(.L_x_6975) ;  /* 0x0000031000037945 */ /* 0x000fe60003800000 */
[----:B--2---:R-:W-:Y:S02]  /*3520*/  LEA.HI.X R73, R16, R75, R17, 0x1, P6 ;  /* 0x0000004b10497211 */ /* 0x004fe400030f0c11 */
[----:B------:R-:W-:-:S13]  /*3530*/  ISETP.GE.AND P6, PT, R18, R102, PT ;  /* 0x000000661200720c */ /* 0x000fda0003fc6270 */
[----:B----4-:R-:W-:Y:S05]  /*3540*/  @P6 BRA `(.L_x_6976) ;  /* 0x0000000000b46947 */ /* 0x010fea0003800000 */
[----:B------:R-:W-:Y:S02]  /*3550*/  SHF.R.U64 R138, R70, 0x10, R71 ;  /* 0x00000010468a7819 */ /* 0x000fe40000001247 */
[----:B------:R-:W-:Y:S01]  /*3560*/  SHF.R.U64 R140, R68, 0x10, R69 ;  /* 0x00000010448c7819 */ /* 0x000fe20000001245 */
[----:B0-----:R-:W-:Y:S01]  /*3570*/  IMAD.U32 R68, R14, 0x10000, RZ ;  /* 0x000100000e447824 */ /* 0x001fe200078e00ff */
[----:B------:R-:W-:Y:S02]  /*3580*/  SHF.R.U32.HI R139, RZ, 0x10, R71 ;  /* 0x00000010ff8b7819 */ /* 0x000fe40000011647 */
[----:B------:R-:W-:Y:S02]  /*3590*/  SHF.R.U32.HI R11, RZ, 0x10, R69 ;  /* 0x00000010ff0b7819 */ /* 0x000fe40000011645 */
[----:B------:R-:W-:Y:S02]  /*35a0*/  PRMT R135, R135, 0x5410, R138 ;  /* 0x0000541087877816 */ /* 0x000fe4000000008a */
[----:B------:R-:W-:-:S02]  /*35b0*/  PRMT R137, R137, 0x5410, R140 ;  /* 0x0000541089897816 */ /* 0x000fc4000000008c */
[----:B------:R-:W-:Y:S01]  /*35c0*/  LOP3.LUT R69, R14, 0xffff0000, RZ, 0xc0, !PT ;  /* 0xffff00000e457812 */ /* 0x000fe200078ec0ff */
[C---:B------:R-:W-:Y:S01]  /*35d0*/  IMAD.U32 R14, R13.reuse, 0x10000, RZ ;  /* 0x000100000d0e7824 */ /* 0x040fe200078e00ff */
[----:B------:R-:W-:Y:S02]  /*35e0*/  PRMT R139, R134, 0x5410, R139 ;  /* 0x00005410868b7816 */ /* 0x000fe4000000008b */
[----:B------:R-:W-:Y:S01]  /*35f0*/  PRMT R136, R136, 0x5410, R11 ;  /* 0x0000541088887816 */ /* 0x000fe2000000000b */
[----:B------:R-:W-:Y:S01]  /*3600*/  IMAD.U32 R11, R12, 0x10000, RZ ;  /* 0x000100000c0b7824 */ /* 0x000fe200078e00ff */
        /* <DEDUP_REMOVED lines=11> */
[----:B------:R-:W-:-:S02]  /*36c0*/  IMAD.U32 R135, R135, 0x10000, RZ ;  /* 0x0001000087877824 */ /* 0x000fc400078e00ff */
[----:B------:R-:W-:Y:S01]  /*36d0*/  FMUL.FTZ R69, R69, R134 ;  /* 0x0000008645457220 */ /* 0x000fe20000410000 */
[----:B------:R-:W-:Y:S01]  /*36e0*/  LOP3.LUT R136, R136, 0xffff0000, RZ, 0xc0, !PT ;  /* 0xffff000088887812 */ /* 0x000fe200078ec0ff */
[----:B------:R-:W-:Y:S02]  /*36f0*/  IMAD.U32 R137, R137, 0x10000, RZ ;  /* 0x0001000089897824 */ /* 0x000fe400078e00ff */
[C---:B------:R-:W-:Y:S01]  /*3700*/  FFMA.FTZ R141, R14.reuse, R71, -R141 ;  /* 0x000000470e8d7223 */ /* 0x040fe2000001088d */
[----:B------:R-:W-:Y:S01]  /*3710*/  FFMA.FTZ R138, R14, R138, R13 ;  /* 0x0000008a0e8a7223 */ /* 0x000fe2000001000d */
[----:B------:R-:W-:Y:S01]  /*3720*/  FFMA.FTZ R143, R68, R134, -R143 ;  /* 0x00000086448f7223 */ /* 0x000fe2000001088f */
[----:B------:R-:W-:Y:S01]  /*3730*/  FMUL.FTZ R14, R12, R135 ;  /* 0x000000870c0e7220 */ /* 0x000fe20000410000 */
[----:B------:R-:W-:Y:S02]  /*3740*/  IMAD.U32 R15, R15, 0x10000, RZ ;  /* 0x000100000f0f7824 */ /* 0x000fe400078e00ff */
[----:B------:R-:W-:Y:S01]  /*3750*/  FFMA.FTZ R68, R68, R140, R69 ;  /* 0x0000008c44447223 */ /* 0x000fe20000010045 */
[----:B------:R-:W-:Y:S01]  /*3760*/  FMUL.FTZ R134, R70, R139 ;  /* 0x0000008b46867220 */ /* 0x000fe20000410000 */
[-C--:B------:R-:W-:Y:S01]  /*3770*/  FMUL.FTZ R12, R12, R137.reuse ;  /* 0x000000890c0c7220 */ /* 0x080fe20000410000 */
[-C--:B------:R-:W-:Y:S01]  /*3780*/  FMUL.FTZ R70, R70, R136.reuse ;  /* 0x0000008846467220 */ /* 0x080fe20000410000 */
[----:B------:R-:W-:Y:S01]  /*3790*/  FFMA.FTZ R14, R11, R137, -R14 ;  /* 0x000000890b0e7223 */ /* 0x000fe2000001080e */
[----:B------:R-:W-:Y:S01]  /*37a0*/  FFMA.FTZ R134, R15, R136, -R134 ;  /* 0x000000880f867223 */ /* 0x000fe20000010886 */
[----:B------:R-:W-:Y:S01]  /*37b0*/  FFMA.FTZ R11, R11, R135, R12 ;  /* 0x000000870b0b7223 */ /* 0x000fe2000001000c */
[----:B------:R-:W-:Y:S01]  /*37c0*/  FFMA.FTZ R15, R15, R139, R70 ;  /* 0x0000008b0f0f7223 */ /* 0x000fe20000010046 */
[----:B------:R-:W-:-:S02]  /*37d0*/  F2FP.BF16.F32.PACK_AB R68, R68, R143 ;  /* 0x0000008f4444723e */ /* 0x000fc400000010ff */
[----:B------:R-:W-:Y:S02]  /*37e0*/  F2FP.BF16.F32.PACK_AB R13, R138, R141 ;  /* 0x0000008d8a0d723e */ /* 0x000fe400000010ff */
[----:B------:R-:W-:Y:S01]  /*37f0*/  F2FP.BF16.F32.PACK_AB R12, R11, R14 ;  /* 0x0000000e0b0c723e */ /* 0x000fe200000010ff */
[----:B------:R-:W-:Y:S01]  /*3800*/  IMAD.MOV.U32 R14, RZ, RZ, R68 ;  /* 0x000000ffff0e7224 */ /* 0x000fe200078e0044 */
[----:B------:R-:W-:-:S07]  /*3810*/  F2FP.BF16.F32.PACK_AB R15, R15, R134 ;  /* 0x000000860f0f723e */ /* 0x000fce00000010ff */
.L_x_6976:
[----:B------:R-:W-:Y:S05]  /*3820*/  BSYNC B3 ;  /* 0x0000000000037941 */ /* 0x000fea0003800000 */
.L_x_6975:
[----:B0-----:R4:W-:Y:S02]  /*3830*/  ST.E.128 desc[UR42][R72.64], R12 ;  /* 0x0000000c48007985 */ /* 0x0019e4000c101d2a */
.L_x_6974:
[----:B------:R-:W-:Y:S05]  /*3840*/  BSYNC B2 ;  /* 0x0000000000027941 */ /* 0x000fea0003800000 */
.L_x_6973:
[----:B------:R-:W-:Y:S05]  /*3850*/  @P2 BRA `(.L_x_6972) ;  /* 0x0000000000d82947 */ /* 0x000fea0003800000 */
[----:B----4-:R4:W0:Y:S01]  /*3860*/  LDS.128 R12, [R91+0x1c400] ;  /* 0x01c400005b0c7984 */ /* 0x0108220000000c00 */
[C---:B---3--:R-:W-:Y:S01]  /*3870*/  LEA R68, P6, R23.reuse, R74, 0x1 ;  /* 0x0000004a17447211 */ /* 0x048fe200078c08ff */
[----:B------:R-:W-:Y:S03]  /*3880*/  BSSY B2, `(.L_x_6977) ;  /* 0x0000032000027945 */ /* 0x000fe60003800000 */
[----:B--2---:R-:W-:Y:S02]  /*3890*/  LEA.HI.X R69, R23, R75, R22, 0x1, P6 ;  /* 0x0000004b17457211 */ /* 0x004fe400030f0c16 */
[----:B------:R-:W-:-:S13]  /*38a0*/  ISETP.GE.AND P6, PT, R152, R102, PT ;  /* 0x000000669800720c */ /* 0x000fda0003fc6270 */
[----:B----4-:R-:W-:Y:S05]  /*38b0*/  @P6 BRA `(.L_x_6978) ;  /* 0x0000000000b86947 */ /* 0x010fea0003800000 */
[----:B------:R-:W-:Y:S01]  /*38c0*/  SHF.R.U64 R72, R64, 0x10, R65 ;  /* 0x0000001040487819 */ /* 0x000fe20000001241 */
[----:B0-----:R-:W-:Y:S01]  /*38d0*/  IMAD.U32 R64, R14, 0x10000, RZ ;  /* 0x000100000e407824 */ /* 0x001fe200078e00ff */
        /* <DEDUP_REMOVED lines=10> */
[----:B------:R-:W-:Y:S02]  /*3980*/  LOP3.LUT R13, R13, 0xffff0000, RZ, 0xc0, !PT ;  /* 0xffff00000d0d7812 */ /* 0x000fe400078ec0ff */
[----:B------:R-:W-:Y:S01]  /*3990*/  LOP3.LUT R71, R123, 0xffff0000, RZ, 0xc0, !PT ;  /* 0xffff00007b477812 */ /* 0x000fe200078ec0ff */
[----:B------:R-:W-:Y:S01]  /*39a0*/  IMAD.U32 R70, R122, 0x10000, RZ ;  /* 0x000100007a467824 */ /* 0x000fe200078e00ff */
[----:B------:R-:W-:Y:S01]  /*39b0*/  LOP3.LUT R67, R121, 0xffff0000, RZ, 0xc0, !PT ;  /* 0xffff000079437812 */ /* 0x000fe200078ec0ff */
[----:B------:R-:W-:Y:S01]  /*39c0*/  IMAD.U32 R123, R123, 0x10000, RZ ;  /* 0x000100007b7b7824 */ /* 0x000fe200078e00ff */
[----:B------:R-:W-:Y:S01]  /*39d0*/  SHF.L.U32 R72, R124, 0x10, RZ ;  /* 0x000000107c487819 */ /* 0x000fe200000006ff */
[C---:B------:R-:W-:Y:S01]  /*39e0*/  FMUL.FTZ R73, R13.reuse, R71 ;  /* 0x000000470d497220 */ /* 0x040fe20000410000 */
[----:B------:R-:W-:Y:S01]  /*39f0*/  LOP3.LUT R12, R12, 0xffff0000, RZ, 0xc0, !PT ;  /* 0xffff00000c0c7812 */ /* 0x000fe200078ec0ff */
[-C--:B------:R-:W-:Y:S01]  /*3a00*/  FMUL.FTZ R74, R13, R67.reuse ;  /* 0x000000430d4a7220 */ /* 0x080fe20000410000 */
[----:B------:R-:W-:Y:S01]  /*3a10*/  LOP3.LUT R66, R15, 0xffff0000, RZ, 0xc0, !PT ;  /* 0xffff00000f427812 */ /* 0x000fe200078ec0ff */
        /* <DEDUP_REMOVED lines=13> */
[-C--:B------:R-:W-:Y:S01]  /*3af0*/  FMUL.FTZ R65, R66, R122.reuse ;  /* 0x0000007a42417220 */ /* 0x080fe20000410000 */
        /* <DEDUP_REMOVED lines=10> */
.L_x_6978:
[----:B------:R-:W-:Y:S05]  /*3ba0*/  BSYNC B2 ;  /* 0x0000000000027941 */ /* 0x000fea0003800000 */
.L_x_6977:
[----:B0-----:R0:W-:Y:S02]  /*3bb0*/  ST.E.128 desc[UR42][R68.64], R12 ;  /* 0x0000000c44007985 */ /* 0x0011e4000c101d2a */
.L_x_6972:
[----:B------:R-:W-:Y:S05]  /*3bc0*/  BSYNC B1 ;  /* 0x0000000000017941 */ /* 0x000fea0003800000 */
.L_x_6971:
[----:B------:R-:W-:-:S03]  /*3bd0*/  UMOV UR4, 0xffffffff ;  /* 0xffffffff00047882 */ /* 0x000fc60000000000 */
[----:B------:R-:W-:Y:S05]  /*3be0*/  BRA.DIV UR4, `(.L_x_6979) ;  /* 0x0000018204d07947 */ /* 0x000fea000b800000 */
[----:B------:R0:W0:Y:S04]  /*3bf0*/  SHFL.IDX PT, R67, R106, 0x1, 0x181f ;  /* 0x00381f006a437f89 */ /* 0x00002800000e0000 */
[----:B------:R0:W0:Y:S02]  /*3c00*/  SHFL.IDX PT, R66, R107, 0x1, 0x181f ;  /* 0x00381f006b427f89 */ /* 0x00002400000e0000 */
.L_x_7283:
[----:B------:R-:W-:Y:S01]  /*3c10*/  ISETP.NE.AND P6, PT, R128, RZ, PT ;  /* 0x000000ff8000720c */ /* 0x000fe20003fc5270 */
[----:B------:R-:W-:-:S12]  /*3c20*/  BSSY B1, `(.L_x_6980) ;  /* 0x0000072000017945 */ /* 0x000fd80003800000 */
[----:B------:R-:W-:Y:S05]  /*3c30*/  @P6 BRA `(.L_x_6981) ;  /* 0x0000000400c06947 */ /* 0x000fea0003800000 */
[----:B------:R-:W-:Y:S04]  /*3c40*/  BSSY B2, `(.L_x_6982) ;  /* 0x0000038000027945 */ /* 0x000fe80003800000 */
[----:B------:R-:W-:Y:S05]  /*3c50*/  @P1 BRA `(.L_x_6983) ;  /* 0x0000000000d81947 */ /* 0x000fea0003800000 */
[----:B0---4-:R0:W4:Y:S01]  /*3c60*/  LDS.128 R12, [R91+0x19400] ;  /* 0x019400005b0c7984 */ /* 0x0111220000000c00 */
[C---:B------:R-:W-:Y:S01]  /*3c70*/  LEA R64, P6, R16.reuse, R66, 0x1 ;  /* 0x0000004210407211 */ /* 0x040fe200078c08ff */
[----:B------:R-:W-:Y:S03]  /*3c80*/  BSSY B3, `(.L_x_6984) ;  /* 0x0000032000037945 */ /* 0x000fe60003800000 */
[----:B------:R-:W-:Y:S02]  /*3c90*/  LEA.HI.X R65, R16, R67, R17, 0x1, P6 ;  /* 0x0000004310417211 */ /* 0x000fe400030f0c11 */
[----:B------:R-:W-:-:S13]  /*3ca0*/  ISETP.GE.AND P6, PT, R18, R102, PT ;  /* 0x000000661200720c */ /* 0x000fda0003fc6270 */
[----:B0-----:R-:W-:Y:S05]  /*3cb0*/  @P6 BRA `(.L_x_6985) ;  /* 0x0000000000b86947 */ /* 0x001fea0003800000 */
[----:B------:R-:W-:Y:S01]  /*3cc0*/  SHF.R.U64 R70, R60, 0x10, R61 ;  /* 0x000000103c467819 */ /* 0x000fe2000000123d */
[----:B----4-:R-:W-:Y:S01]  /*3cd0*/  IMAD.U32 R60, R14, 0x10000, RZ ;  /* 0x000100000e3c7824 */ /* 0x010fe200078e00ff */
        /* <DEDUP_REMOVED lines=42> */
[----:B------:R-:W-:-:S02]  /*3f80*/  F2FP.BF16.F32.PACK_AB R15, R61, R68 ;  /* 0x000000443d0f723e */ /* 0x000fc400000010ff */
[----:B------:R-:W-:-:S07]  /*3f90*/  MOV R14, R60 ;  /* 0x0000003c000e7202 */ /* 0x000fce0000000f00 */
.L_x_6985:
[----:B------:R-:W-:Y:S05]  /*3fa0*/  BSYNC B3 ;  /* 0x0000000000037941 */ /* 0x000fea0003800000 */
.L_x_6984:
[----:B----4-:R0:W-:Y:S02]  /*3fb0*/  ST.E.128 desc[UR42][R64.64], R12 ;  /* 0x0000000c40007985 */ /* 0x0101e4000c101d2a */
.L_x_6983:
[----:B------:R-:W-:Y:S05]  /*3fc0*/  BSYNC B2 ;  /* 0x0000000000027941 */ /* 0x000fea0003800000 */
.L_x_6982:
        /* <DEDUP_REMOVED lines=53> */
.L_x_6987:
[----:B------:R-:W-:Y:S05]  /*4320*/  BSYNC B2 ;  /* 0x0000000000027941 */ /* 0x000fea0003800000 */
.L_x_6986:
[----:B----4-:R0:W-:Y:S02]  /*4330*/  ST.E.128 desc[UR42][R60.64], R12 ;  /* 0x0000000c3c007985 */ /* 0x0101e4000c101d2a */
.L_x_6981:
[----:B------:R-:W-:Y:S05]  /*4340*/  BSYNC B1 ;  /* 0x0000000000017941 */ /* 0x000fea0003800000 */
.L_x_6980:
[----:B------:R-:W-:-:S03]  /*4350*/  UMOV UR4, 0xffffffff ;  /* 0xffffffff00047882 */ /* 0x000fc60000000000 */
[----:B------:R-:W-:Y:S05]  /*4360*/  BRA.DIV UR4, `(.L_x_6988) ;  /* 0x0000017e043c7947 */ /* 0x000fea000b800000 */
[----:B------:R0:W0:Y:S04]  /*4370*/  SHFL.IDX PT, R59, R106, 0x2, 0x181f ;  /* 0x00581f006a3b7f89 */ /* 0x00002800000e0000 */
[----:B------:R0:W0:Y:S02]  /*4380*/  SHFL.IDX PT, R58, R107, 0x2, 0x181f ;  /* 0x00581f006b3a7f89 */ /* 0x00002400000e0000 */
.L_x_7287:
[----:B------:R-:W-:Y:S04]  /*4390*/  BSSY B1, `(.L_x_6989) ;  /* 0x0000072000017945 */ /* 0x000fe80003800000 */
        /* <DEDUP_REMOVED lines=15> */
[----:B------:R-:W-:Y:S01]  /*4490*/  PRMT R132, R132, 0x5410, R11 ;  /* 0x0000541084847816 */ /* 0x000fe2000000000b */
[----:B------:R-:W-:Y:S01]  /*44a0*/  IMAD.U32 R11, R12, 0x10000, RZ ;  /* 0x000100000c0b7824 */ /* 0x000fe200078e00ff */
[----:B------:R-:W-:-:S02]  /*44b0*/  PRMT R133, R133, 0x5410, R60 ;  /* 0x0000541085857816 */ /* 0x000fc4000000003c */
[----:B------:R-:W-:Y:S02]  /*44c0*/  LOP3.LUT R53, R14, 0xffff0000, RZ, 0xc0, !PT ;  /* 0xffff00000e357812 */ /* 0x000fe400078ec0ff */
[----:B------:R-:W-:Y:S01]  /*44d0*/  PRMT R131, R131, 0x5410, R62 ;  /* 0x0000541083837816 */ /* 0x000fe2000000003e */
[----:B------:R-:W-:Y:S01]  /*44e0*/  IMAD.U32 R62, R133, 0x10000, RZ ;  /* 0x00010000853e7824 */ /* 0x000fe200078e00ff */
[C---:B------:R-:W-:Y:S02]  /*44f0*/  SHF.L.U32 R14, R13.reuse, 0x10, RZ ;  /* 0x000000100d0e7819 */ /* 0x040fe400000006ff */
[----:B------:R-:W-:Y:S01]  /*4500*/  LOP3.LUT R13, R13, 0xffff0000, RZ, 0xc0, !PT ;  /* 0xffff00000d0d7812 */ /* 0x000fe200078ec0ff */
[----:B------:R-:W-:Y:S01]  /*4510*/  IMAD.U32 R60, R131, 0x10000, RZ ;  /* 0x00010000833c7824 */ /* 0x000fe200078e00ff */
[C---:B------:R-:W-:Y:S01]  /*4520*/  LOP3.LUT R61, R132.reuse, 0xffff0000, RZ, 0xc0, !PT ;  /* 0xffff0000843d7812 */ /* 0x040fe200078ec0ff */
[----:B------:R-:W-:Y:S01]  /*4530*/  IMAD.U32 R132, R132, 0x10000, RZ ;  /* 0x0001000084847824 */ /* 0x000fe200078e00ff */
[C---:B------:R-:W-:Y:S01]  /*4540*/  LOP3.LUT R55, R130.reuse, 0xffff0000, RZ, 0xc0, !PT ;  /* 0xffff000082377812 */ /* 0x040fe200078ec0ff */
[----:B------:R-:W-:Y:S01]  /*4550*/  IMAD.U32 R130, R130, 0x10000, RZ ;  /* 0x0001000082827824 */ /* 0x000fe200078e00ff */
[----:B------:R-:W-:Y:S01]  /*4560*/  LOP3.LUT R54, R15, 0xffff0000, RZ, 0xc0, !PT ;  /* 0xffff00000f367812 */ /* 0x000fe200078ec0ff */
[C---:B------:R-:W-:Y:S01]  /*4570*/  FMUL.FTZ R63, R13.reuse, R61 ;  /* 0x0000003d0d3f7220 */ /* 0x040fe20000410000 */
[----:B------:R-:W-:Y:S01]  /*4580*/  LOP3.LUT R12, R12, 0xffff0000, RZ, 0xc0, !PT ;  /* 0xffff00000c0c7812 */ /* 0x000fe200078ec0ff */
[-C--:B------:R-:W-:Y:S01]  /*4590*/  FMUL.FTZ R64, R13, R55.reuse ;  /* 0x000000370d407220 */ /* 0x080fe20000410000 */
[C---:B------:R-:W-:Y:S01]  /*45a0*/  FMUL.FTZ R13, R53.reuse, R62 ;  /* 0x0000003e350d7220 */ /* 0x040fe20000410000 */
[-C--:B------:R-:W-:Y:S01]  /*45b0*/  FMUL.FTZ R53, R53, R60.reuse ;  /* 0x0000003c35357220 */ /* 0x080fe20000410000 */
[----:B------:R-:W-:Y:S01]  /*45c0*/  LOP3.LUT R133, R133, 0xffff0000, RZ, 0xc0, !PT ;  /* 0xffff000085857812 */ /* 0x000fe200078ec0ff */
[C---:B------:R-:W-:Y:S01]  /*45d0*/  FFMA.FTZ R63, R14.reuse, R55, -R63 ;  /* 0x000000370e3f7223 */ /* 0x040fe2000001083f */
[----:B------:R-:W-:Y:S01]  /*45e0*/  LOP3.LUT R131, R131, 0xffff0000, RZ, 0xc0, !PT ;  /* 0xffff000083837812 */ /* 0x000fe200078ec0ff */
[----:B------:R-:W-:Y:S01]  /*45f0*/  FFMA.FTZ R64, R14, R61, R64 ;  /* 0x0000003d0e407223 */ /* 0x000fe20000010040 */
[C---:B------:R-:W-:Y:S01]  /*4600*/  FFMA.FTZ R60, R52.reuse, R60, -R13 ;  /* 0x0000003c343c7223 */ /* 0x040fe2000001080d */
[----:B------:R-:W-:Y:S01]  /*4610*/  FFMA.FTZ R53, R52, R62, R53 ;  /* 0x0000003e34357223 */ /* 0x000fe20000010035 */
[----:B------:R-:W-:-:S02]  /*4620*/  IMAD.U32 R15, R15, 0x10000, RZ ;  /* 0x000100000f0f7824 */ /* 0x000fc400078e00ff */
        /* <DEDUP_REMOVED lines=8> */
[----:B------:R-:W-:Y:S02]  /*46b0*/  F2FP.BF16.F32.PACK_AB R63, R64, R63 ;  /* 0x0000003f403f723e */ /* 0x000fe400000010ff */
[----:B------:R-:W-:-:S02]  /*46c0*/  F2FP.BF16.F32.PACK_AB R60, R53, R60 ;  /* 0x0000003c353c723e */ /* 0x000fc400000010ff */
[----:B------:R-:W-:Y:S01]  /*46d0*/  F2FP.BF16.F32.PACK_AB R12, R13, R14 ;  /* 0x0000000e0d0c723e */ /* 0x000fe200000010ff */
[----:B------:R-:W-:Y:S01]  /*46e0*/  IMAD.MOV.U32 R13, RZ, RZ, R63 ;  /* 0x000000ffff0d7224 */ /* 0x000fe200078e003f */
[----:B------:R-:W-:Y:S01]  /*46f0*/  F2FP.BF16.F32.PACK_AB R15, R15, R52 ;  /* 0x000000340f0f723e */ /* 0x000fe200000010ff */
[----:B------:R-:W-:-:S07]  /*4700*/  IMAD.MOV.U32 R14, RZ, RZ, R60 ;  /* 0x000000ffff0e7224 */ /* 0x000fce00078e003c */
.L_x_6994:
[----:B------:R-:W-:Y:S05]  /*4710*/  BSYNC B3 ;  /* 0x0000000000037941 */ /* 0x000fea0003800000 */
.L_x_6993:
[----:B----4-:R0:W-:Y:S02]  /*4720*/  ST.E.128 desc[UR42][R56.64], R12 ;  /* 0x0000000c38007985 */ /* 0x0101e4000c101d2a */
.L_x_6992:
[----:B------:R-:W-:Y:S05]  /*4730*/  BSYNC B2 ;  /* 0x0000000000027941 */ /* 0x000fea0003800000 */
.L_x_6991:
        /* <DEDUP_REMOVED lines=23> */
[C---:B------:R-:W-:Y:S01]  /*48b0*/  LOP3.LUT R51, R125.reuse, 0xffff0000, RZ, 0xc0, !PT ;  /* 0xffff00007d337812 */ /* 0x040fe200078ec0ff */
[----:B------:R-:W-:Y:S01]  /*48c0*/  IMAD.U32 R125, R125, 0x10000, RZ ;  /* 0x000100007d7d7824 */ /* 0x000fe200078e00ff */
[----:B------:R-:W-:Y:S01]  /*48d0*/  LOP3.LUT R12, R12, 0xffff0000, RZ, 0xc0, !PT ;  /* 0xffff00000c0c7812 */ /* 0x000fe200078ec0ff */
[----:B------:R-:W-:Y:S01]  /*48e0*/  FMUL.FTZ R57, R13, R55 ;  /* 0x000000370d397220 */ /* 0x000fe20000410000 */
[----:B------:R-:W-:Y:S01]  /*48f0*/  SHF.L.U32 R127, R127, 0x10, RZ ;  /* 0x000000107f7f7819 */ /* 0x000fe200000006ff */
[-C--:B------:R-:W-:Y:S01]  /*4900*/  FMUL.FTZ R58, R13, R51.reuse ;  /* 0x000000330d3a7220 */ /* 0x080fe20000410000 */
[----:B------:R-:W-:Y:S01]  /*4910*/  LOP3.LUT R50, R15, 0xffff0000, RZ, 0xc0, !PT ;  /* 0xffff00000f327812 */ /* 0x000fe200078ec0ff */
[----:B------:R-:W-:Y:S01]  /*4920*/  FMUL.FTZ R13, R49, R56 ;  /* 0x00000038310d7220 */ /* 0x000fe20000410000 */
[----:B------:R-:W-:Y:S01]  /*4930*/  LOP3.LUT R129, R129, 0xffff0000, RZ, 0xc0, !PT ;  /* 0xffff000081817812 */ /* 0x000fe200078ec0ff */
[-C--:B------:R-:W-:Y:S01]  /*4940*/  FMUL.FTZ R49, R49, R54.reuse ;  /* 0x0000003631317220 */ /* 0x080fe20000410000 */
[----:B------:R-:W-:Y:S01]  /*4950*/  LOP3.LUT R126, R126, 0xffff0000, RZ, 0xc0, !PT ;  /* 0xffff00007e7e7812 */ /* 0x000fe200078ec0ff */
[C---:B------:R-:W-:Y:S01]  /*4960*/  FFMA.FTZ R57, R14.reuse, R51, -R57 ;  /* 0x000000330e397223 */ /* 0x040fe20000010839 */
[----:B------:R-:W-:Y:S01]  /*4970*/  FFMA.FTZ R58, R14, R55, R58 ;  /* 0x000000370e3a7223 */ /* 0x000fe2000001003a */
[----:B------:R-:W-:Y:S01]  /*4980*/  FFMA.FTZ R13, R48, R54, -R13 ;  /* 0x00000036300d7223 */ /* 0x000fe2000001080d */
[----:B------:R-:W-:Y:S01]  /*4990*/  FMUL.FTZ R14, R12, R127 ;  /* 0x0000007f0c0e7220 */ /* 0x000fe20000410000 */
[----:B------:R-:W-:-:S02]  /*49a0*/  IMAD.U32 R15, R15, 0x10000, RZ ;  /* 0x000100000f0f7824 */ /* 0x000fc400078e00ff */
        /* <DEDUP_REMOVED lines=14> */
.L_x_6996:
[----:B------:R-:W-:Y:S05]  /*4a90*/  BSYNC B2 ;  /* 0x0000000000027941 */ /* 0x000fea0003800000 */
.L_x_6995:
[----:B----4-:R0:W-:Y:S02]  /*4aa0*/  ST.E.128 desc[UR42][R52.64], R12 ;  /* 0x0000000c34007985 */ /* 0x0101e4000c101d2a */
.L_x_6990:
[----:B------:R-:W-:Y:S05]  /*4ab0*/  BSYNC B1 ;  /* 0x0000000000017941 */ /* 0x000fea0003800000 */
.L_x_6989:
[----:B------:R-:W-:-:S03]  /*4ac0*/  UMOV UR4, 0xffffffff ;  /* 0xffffffff00047882 */ /* 0x000fc60000000000 */
[----:B------:R-:W-:Y:S05]  /*4ad0*/  BRA.DIV UR4, `(.L_x_6997) ;  /* 0x0000017604ac7947 */ /* 0x000fea000b800000 */
[----:B------:R2:W2:Y:S04]  /*4ae0*/  SHFL.IDX PT, R51, R106, 0x3, 0x181f ;  /* 0x00781f006a337f89 */ /* 0x0004a800000e0000 */
[----:B01----:R-:W0:Y:S02]  /*4af0*/  SHFL.IDX PT, R107, R107, 0x3, 0x181f ;  /* 0x00781f006b6b7f89 */ /* 0x003e2400000e0000 */
.L_x_7291:
[----:B------:R-:W-:Y:S05]  /*4b00*/  @P4 BRA `(.L_x_6998) ;  /* 0x0000003400fc4947 */ /* 0x000fea0003800000 */
[----:B------:R-:W-:Y:S04]  /*4b10*/  BSSY B1, `(.L_x_6999) ;  /* 0x0000038000017945 */ /* 0x000fe80003800000 */
[----:B------:R-:W-:Y:S05]  /*4b20*/  @P1 BRA `(.L_x_7000) ;  /* 0x0000000000d81947 */ /* 0x000fea0003800000 */
[----:B----4-:R1:W4:Y:S01]  /*4b30*/  LDS.128 R12, [R91+0x1b400] ;  /* 0x01b400005b0c7984 */ /* 0x0103220000000c00 */
[C---:B0-----:R-:W-:Y:S01]  /*4b40*/  LEA R48, P3, R16.reuse, R107, 0x1 ;  /* 0x0000006b10307211 */ /* 0x041fe200078608ff */
[----:B------:R-:W-:Y:S03]  /*4b50*/  BSSY B2, `(.L_x_7001) ;  /* 0x0000032000027945 */ /* 0x000fe60003800000 */
[----:B--2---:R-:W-:Y:S02]  /*4b60*/  LEA.HI.X R49, R16, R51, R17, 0x1, P3 ;  /* 0x0000003310317211 */ /* 0x004fe400018f0c11 */
[----:B------:R-:W-:-:S13]  /*4b70*/  ISETP.GE.AND P3, PT, R18, R102, PT ;  /* 0x000000661200720c */ /* 0x000fda0003f66270 */
[----:B-1----:R-:W-:Y:S05]  /*4b80*/  @P3 BRA `(.L_x_7002) ;  /* 0x0000000000b83947 */ /* 0x002fea0003800000 */
[----:B------:R-:W-:Y:S02]  /*4b90*/  SHF.R.U64 R50, R46, 0x10, R47 ;  /* 0x000000102e327819 */ /* 0x000fe4000000122f */
[----:B------:R-:W-:Y:S01]  /*4ba0*/  SHF.R.U64 R52, R44, 0x10, R45 ;  /* 0x000000102c347819 */ /* 0x000fe2000000122d */
[----:B----4-:R-:W-:Y:S01]  /*4bb0*/  IMAD.U32 R44, R14, 0x10000, RZ ;  /* 0x000100000e2c7824 */ /* 0x010fe200078e00ff */
        /* <DEDUP_REMOVED lines=22> */
[----:B------:R-:W-:Y:S01]  /*4d20*/  FMUL.FTZ R45, R45, R50 ;  /* 0x000000322d2d7220 */ /* 0x000fe20000410000 */
[----:B------:R-:W-:-:S02]  /*4d30*/  IMAD.U32 R113, R113, 0x10000, RZ ;  /* 0x0001000071717824 */ /* 0x000fc400078e00ff */
[C---:B------:R-:W-:Y:S01]  /*4d40*/  FFMA.FTZ R55, R14.reuse, R47, -R55 ;  /* 0x0000002f0e377223 */ /* 0x040fe20000010837 */
[----:B------:R-:W-:Y:S01]  /*4d50*/  FFMA.FTZ R52, R14, R52, R13 ;  /* 0x000000340e347223 */ /* 0x000fe2000001000d */
[----:B------:R-:W-:Y:S01]  /*4d60*/  FFMA.FTZ R57, R44, R50, -R57 ;  /* 0x000000322c397223 */ /* 0x000fe20000010839 */
[----:B------:R-:W-:Y:S01]  /*4d70*/  FMUL.FTZ R14, R12, R115 ;  /* 0x000000730c0e7220 */ /* 0x000fe20000410000 */
[----:B------:R-:W-:Y:S02]  /*4d80*/  IMAD.U32 R15, R15, 0x10000, RZ ;  /* 0x000100000f0f7824 */ /* 0x000fe400078e00ff */
[----:B------:R-:W-:Y:S01]  /*4d90*/  FFMA.FTZ R44, R44, R53, R45 ;  /* 0x000000352c2c7223 */ /* 0x000fe2000001002d */
        /* <DEDUP_REMOVED lines=13> */
.L_x_7002:
[----:B------:R-:W-:Y:S05]  /*4e70*/  BSYNC B2 ;  /* 0x0000000000027941 */ /* 0x000fea0003800000 */
.L_x_7001:
[----:B----4-:R1:W-:Y:S02]  /*4e80*/  ST.E.128 desc[UR42][R48.64], R12 ;  /* 0x0000000c30007985 */ /* 0x0103e4000c101d2a */
.L_x_7000:
[----:B------:R-:W-:Y:S05]  /*4e90*/  BSYNC B1 ;  /* 0x0000000000017941 */ /* 0x000fea0003800000 */
.L_x_6999:
[----:B------:R-:W-:Y:S05]  /*4ea0*/  @P2 BRA `(.L_x_6998) ;  /* 0x0000003400142947 */ /* 0x000fea0003800000 */
[----:B-1--4-:R1:W4:Y:S01]  /*4eb0*/  LDS.128 R12, [R91+0x1f400] ;  /* 0x01f400005b0c7984 */ /* 0x0123220000000c00 */
[C---:B0-----:R-:W-:Y:S01]  /*4ec0*/  LEA R44, P3, R23.reuse, R107, 0x1 ;  /* 0x0000006b172c7211 */ /* 0x041fe200078608ff */
[----:B------:R-:W-:Y:S03]  /*4ed0*/  BSSY B1, `(.L_x_7003) ;  /* 0x0000032000017945 */ /* 0x000fe60003800000 */
[----:B--2---:R-:W-:Y:S02]  /*4ee0*/  LEA.HI.X R45, R23, R51, R22, 0x1, P3 ;  /* 0x00000033172d7211 */ /* 0x004fe400018f0c16 */
[----:B------:R-:W-:-:S13]  /*4ef0*/  ISETP.GE.AND P3, PT, R152, R102, PT ;  /* 0x000000669800720c */ /* 0x000fda0003f66270 */
[----:B-1----:R-:W-:Y:S05]  /*4f00*/  @P3 BRA `(.L_x_7004) ;  /* 0x0000000000b83947 */ /* 0x002fea0003800000 */
[----:B------:R-:W-:Y:S02]  /*4f10*/  SHF.R.U64 R48, R40, 0x10, R41 ;  /* 0x0000001028307819 */ /* 0x000fe40000001229 */
[--C-:B------:R-:W-:Y:S02]  /*4f20*/  SHF.R.U64 R46, R42, 0x10, R43.reuse ;  /* 0x000000102a2e7819 */ /* 0x100fe4000000122b */
[----:B------:R-:W-:Y:S02]  /*4f30*/  SHF.R.U32.HI R43, RZ, 0x10, R43 ;  /* 0x00000010ff2b7819 */ /* 0x000fe4000001162b */
[----:B------:R-:W-:Y:S02]  /*4f40*/  SHF.R.U32.HI R11, RZ, 0x10, R41 ;  /* 0x00000010ff0b7819 */ /* 0x000fe40000011629 */
[----:B------:R-:W-:Y:S02]  /*4f50*/  PRMT R103, R103, 0x5410, R48 ;  /* 0x0000541067677816 */ /* 0x000fe40000000030 */
[----:B------:R-:W-:-:S02]  /*4f60*/  PRMT R105, R105, 0x5410, R46 ;  /* 0x0000541069697816 */ /* 0x000fc4000000002e */
[----:B------:R-:W-:Y:S02]  /*4f70*/  PRMT R108, R108, 0x5410, R43 ;  /* 0x000054106c6c7816 */ /* 0x000fe4000000002b */
[C---:B----4-:R-:W-:Y:S02]  /*4f80*/  SHF.L.U32 R40, R14.reuse, 0x10, RZ ;  /* 0x000000100e287819 */ /* 0x050fe400000006ff */
        /* <DEDUP_REMOVED lines=38> */
.L_x_7004:
[----:B------:R-:W-:Y:S05]  /*51f0*/  BSYNC B1 ;  /* 0x0000000000017941 */ /* 0x000fea0003800000 */
.L_x_7003:
[----:B----4-:R0:W-:Y:S01]  /*5200*/  ST.E.128 desc[UR42][R44.64], R12 ;  /* 0x0000000c2c007985 */ /* 0x0101e2000c101d2a */
[----:B------:R-:W-:Y:S05]  /*5210*/  BRA `(.L_x_6998) ;  /* 0x0000003000387947 */ /* 0x000fea0003800000 */
.L_x_6958:
[----:B------:R-:W-:-:S05]  /*5220*/  VIADD R40, R153, 0x20 ;  /* 0x0000002099287836 */ /* 0x000fca0000000000 */
[----:B------:R-:W-:Y:S01]  /*5230*/  ISETP.GE.AND P4, PT, R40, R96, PT ;  /* 0x000000602800720c */ /* 0x000fe20003f86270 */
[----:B------:R-:W-:-:S03]  /*5240*/  VIADD R40, R153, 0x40 ;  /* 0x0000004099287836 */ /* 0x000fc60000000000 */
[----:B------:R-:W-:-:S13]  /*5250*/  ISETP.GE.OR P4, PT, R16, R102, P4 ;  /* 0x000000661000720c */ /* 0x000fda0002786670 */
[----:B------:R-:W-:Y:S01]  /*5260*/  @!P4 IADD3 R46, P3, P5, R82, R14, R20 ;  /* 0x0000000e522ec210 */ /* 0x000fe20007d7e014 */
[----:B------:R-:W0:Y:S03]  /*5270*/  @!P4 LDC.64 R56, c[0x0][0x3e8] ;  /* 0x0000fa00ff38cb82 */ /* 0x000e260000000a00 */
[----:B------:R-:W-:Y:S02]  /*5280*/  @!P4 IADD3.X R47, R39, R90, R8, P3, P5 ;  /* 0x0000005a272fc210 */ /* 0x000fe40001fea408 */
[----:B------:R-:W-:-:S03]  /*5290*/  @!P4 IADD3 R44, P3, P5, R86, R12, R33 ;  /* 0x0000000c562cc210 */ /* 0x000fc60007d7e021 */
[----:B------:R-:W1:Y:S01]  /*52a0*/  @!P4 LDC.64 R58, c[0x0][0x400] ;  /* 0x00010000ff3acb82 */ /* 0x000e620000000a00 */
[----:B------:R-:W-:Y:S02]  /*52b0*/  @!P4 IADD3.X R45, R78, R11, R30, P3, P5 ;  /* 0x0000000b4e2dc210 */ /* 0x000fe40001fea41e */
[----:B------:R-:W-:-:S04]  /*52c0*/  ISETP.GE.AND P3, PT, R40, R96, PT ;  /* 0x000000602800720c */ /* 0x000fc80003f66270 */
[----:B------:R-:W-:-:S13]  /*52d0*/  ISETP.GE.OR P3, PT, R16, R102, P3 ;  /* 0x000000661000720c */ /* 0x000fda0001f66670 */
[----:B------:R-:W-:Y:S01]  /*52e0*/  @!P3 IADD3 R42, P5, P6, R82, R21, R14 ;  /* 0x00000015522ab210 */ /* 0x000fe20007ebe00e */
[----:B------:R-:W2:Y:S03]  /*52f0*/  @!P3 LDC.64 R64, c[0x0][0x3e8] ;  /* 0x0000fa00ff40bb82 */ /* 0x000ea60000000a00 */
[----:B------:R-:W-:Y:S02]  /*5300*/  @!P3 IADD3.X R43, R39, R9, R90, P5, P6 ;  /* 0x00000009272bb210 */ /* 0x000fe40002fec45a */
[----:B------:R-:W-:-:S03]  /*5310*/  @!P3 IADD3 R40, P5, P6, R86, R34, R12 ;  /* 0x000000225628b210 */ /* 0x000fc60007ebe00c */
[----:B------:R-:W3:Y:S01]  /*5320*/  @!P3 LDC.64 R66, c[0x0][0x400] ;  /* 0x00010000ff42bb82 */ /* 0x000ee20000000a00 */
[----:B------:R-:W-:Y:S02]  /*5330*/  @!P3 IADD3.X R41, R78, R31, R11, P5, P6 ;  /* 0x0000001f4e29b210 */ /* 0x000fe40002fec40b */
[----:B------:R-:W-:-:S04]  /*5340*/  ISETP.GE.AND P5, PT, R153, R96, PT ;  /* 0x000000609900720c */ /* 0x000fc80003fa6270 */
[----:B------:R-:W-:-:S13]  /*5350*/  ISETP.GE.OR P5, PT, R16, R102, P5 ;  /* 0x000000661000720c */ /* 0x000fda0002fa6670 */
[----:B------:R-:W4:Y:S01]  /*5360*/  @!P5 LDC.64 R48, c[0x0][0x3e8] ;  /* 0x0000fa00ff30db82 */ /* 0x000f220000000a00 */
[----:B------:R-:W-:-:S05]  /*5370*/  @!P5 IADD3 R50, P6, R82, R14, RZ ;  /* 0x0000000e5232d210 */ /* 0x000fca0007fde0ff */
[----:B------:R-:W-:Y:S01]  /*5380*/  @!P5 IMAD.X R51, R90, 0x1, R39, P6 ;  /* 0x000000015a33d824 */ /* 0x000fe200030e0627 */
[----:B----4-:R-:W-:-:S04]  /*5390*/  @!P5 LEA R48, P6, R50, R48, 0x1 ;  /* 0x000000303230d211 */ /* 0x010fc800078c08ff */
[----:B------:R-:W-:Y:S02]  /*53a0*/  @!P5 LEA.HI.X R49, R50, R49, R51, 0x1, P6 ;  /* 0x000000313231d211 */ /* 0x000fe400030f0c33 */
[----:B------:R-:W4:Y:S01]  /*53b0*/  @!P5 LDC.64 R50, c[0x0][0x400] ;  /* 0x00010000ff32db82 */ /* 0x000f220000000a00 */
[----:B------:R-:W-:-:S05]  /*53c0*/  @!P5 IADD3 R52, P6, R86, R12, RZ ;  /* 0x0000000c5634d210 */ /* 0x000fca0007fde0ff */
[----:B------:R-:W-:Y:S01]  /*53d0*/  @!P5 IMAD.X R53, R11, 0x1, R78, P6 ;  /* 0x000000010b35d824 */ /* 0x000fe200030e064e */
[----:B----4-:R-:W-:-:S04]  /*53e0*/  @!P5 LEA R50, P6, R52, R50, 0x1 ;  /* 0x000000323432d211 */ /* 0x010fc800078c08ff */
[----:B------:R-:W-:Y:S02]  /*53f0*/  @!P5 LEA.HI.X R51, R52, R51, R53, 0x1, P6 ;  /* 0x000000333433d211 */ /* 0x000fe400030f0c35 */
[----:B0-----:R-:W-:-:S04]  /*5400*/  @!P4 LEA R56, P6, R46, R56, 0x1 ;  /* 0x000000382e38c211 */ /* 0x001fc800078c08ff */
[----:B------:R-:W-:Y:S02]  /*5410*/  @!P4 LEA.HI.X R57, R46, R57, R47, 0x1, P6 ;  /* 0x000000392e39c211 */ /* 0x000fe400030f0c2f */
[----:B------:R-:W-:Y:S02]  /*5420*/  CS2R R46, SRZ ;  /* 0x00000000002e7805 */ /* 0x000fe4000001ff00 */
[----:B-1----:R-:W-:-:S04]  /*5430*/  @!P4 LEA R58, P6, R44, R58, 0x1 ;  /* 0x0000003a2c3ac211 */ /* 0x002fc800078c08ff */
[----:B------:R-:W-:Y:S02]  /*5440*/  @!P4 LEA.HI.X R59, R44, R59, R45, 0x1, P6 ;  /* 0x0000003b2c3bc211 */ /* 0x000fe400030f0c2d */
[----:B------:R-:W-:Y:S02]  /*5450*/  CS2R R44, SRZ ;  /* 0x00000000002c7805 */ /* 0x000fe4000001ff00 */
[----:B--2---:R-:W-:-:S04]  /*5460*/  @!P3 LEA R64, P6, R42, R64, 0x1 ;  /* 0x000000402a40b211 */ /* 0x004fc800078c08ff */
[----:B------:R-:W-:Y:S02]  /*5470*/  @!P3 LEA.HI.X R65, R42, R65, R43, 0x1, P6 ;  /* 0x000000412a41b211 */ /* 0x000fe400030f0c2b */
[----:B------:R-:W-:Y:S02]  /*5480*/  CS2R R42, SRZ ;  /* 0x00000000002a7805 */ /* 0x000fe4000001ff00 */
[C---:B---3--:R-:W-:Y:S01]  /*5490*/  @!P3 LEA R66, P6, R40.reuse, R66, 0x1 ;  /* 0x000000422842b211 */ /* 0x048fe200078c08ff */
[----:B------:R0:W5:Y:S03]  /*54a0*/  @!P5 LDG.E.128 R44, desc[UR42][R50.64] ;  /* 0x0000002a322cd981 */ /* 0x000166000c1e1d00 */
[----:B------:R-:W-:Y:S02]  /*54b0*/  @!P3 LEA.HI.X R67, R40, R67, R41, 0x1, P6 ;  /* 0x000000432843b211 */ /* 0x000fe400030f0c29 */
[----:B------:R-:W-:-:S02]  /*54c0*/  CS2R R40, SRZ ;  /* 0x0000000000287805 */ /* 0x000fc4000001ff00 */
[----:B------:R-:W-:Y:S02]  /*54d0*/  CS2R R54, SRZ ;  /* 0x0000000000367805 */ /* 0x000fe4000001ff00 */
[----:B------:R-:W-:Y:S02]  /*54e0*/  CS2R R52, SRZ ;  /* 0x0000000000347805 */ /* 0x000fe4000001ff00 */
[----:B------:R1:W5:Y:S01]  /*54f0*/  @!P5 LDG.E.128 R40, desc[UR42][R48.64] ;  /* 0x0000002a3028d981 */ /* 0x000362000c1e1d00 */
[----:B0-----:R-:W-:Y:S02]  /*5500*/  CS2R R50, SRZ ;  /* 0x0000000000327805 */ /* 0x001fe4000001ff00 */
[----:B------:R-:W-:Y:S01]  /*5510*/  IADD3 R68, R153, 0x60, RZ ;  /* 0x0000006099447810 */ /* 0x000fe20007ffe0ff */
[----:B------:R0:W5:Y:S01]  /*5520*/  @!P4 LDG.E.128 R52, desc[UR42][R58.64] ;  /* 0x0000002a3a34c981 */ /* 0x000162000c1e1d00 */
[----:B-1----:R-:W-:-:S06]  /*5530*/  CS2R R48, SRZ ;  /* 0x0000000000307805 */ /* 0x002fcc000001ff00 */
[----:B------:R1:W5:Y:S01]  /*5540*/  @!P4 LDG.E.128 R48, desc[UR42][R56.64] ;  /* 0x0000002a3830c981 */ /* 0x000362000c1e1d00 */
[----:B------:R-:W-:-:S04]  /*5550*/  ISETP.GE.AND P4, PT, R68, R96, PT ;  /* 0x000000604400720c */ /* 0x000fc80003f86270 */
[----:B------:R-:W-:Y:S02]  /*5560*/  ISETP.GE.OR P4, PT, R16, R102, P4 ;  /* 0x000000661000720c */ /* 0x000fe40002786670 */
[----:B0-----:R-:W-:Y:S02]  /*5570*/  CS2R R58, SRZ ;  /* 0x00000000003a7805 */ /* 0x001fe4000001ff00 */
[----:B------:R-:W-:Y:S02]  /*5580*/  CS2R R62, SRZ ;  /* 0x00000000003e7805 */ /* 0x000fe4000001ff00 */
[----:B------:R-:W-:Y:S02]  /*5590*/  CS2R R60, SRZ ;  /* 0x00000000003c7805 */ /* 0x000fe4000001ff00 */
[----:B-1----:R-:W-:Y:S01]  /*55a0*/  CS2R R56, SRZ ;  /* 0x0000000000387805 */ /* 0x002fe2000001ff00 */
[----:B------:R-:W-:Y:S01]  /*55b0*/  BSSY B1, `(.L_x_7005) ;  /* 0x000001d000017945 */ /* 0x000fe20003800000 */
[----:B------:R-:W-:-:S02]  /*55c0*/  CS2R R70, SRZ ;  /* 0x0000000000467805 */ /* 0x000fc4000001ff00 */
[----:B------:R-:W-:Y:S01]  /*55d0*/  CS2R R68, SRZ ;  /* 0x0000000000447805 */ /* 0x000fe2000001ff00 */
[----:B------:R0:W5:Y:S04]  /*55e0*/  @!P3 LDG.E.128 R60, desc[UR42][R66.64] ;  /* 0x0000002a423cb981 */ /* 0x000168000c1e1d00 */
[----:B------:R1:W5:Y:S01]  /*55f0*/  @!P3 LDG.E.128 R56, desc[UR42][R64.64] ;  /* 0x0000002a4038b981 */ /* 0x000362000c1e1d00 */
[----:B------:R-:W-:Y:S02]  /*5600*/  ISETP.GE.AND P3, PT, R16, R102, PT ;  /* 0x000000661000720c */ /* 0x000fe40003f66270 */
[----:B0-----:R-:W-:Y:S02]  /*5610*/  CS2R R66, SRZ ;  /* 0x0000000000427805 */ /* 0x001fe4000001ff00 */
[----:B-1----:R-:W-:Y:S01]  /*5620*/  CS2R R64, SRZ ;  /* 0x0000000000407805 */ /* 0x002fe2000001ff00 */
[----:B------:R-:W-:Y:S08]  /*5630*/  @P4 BRA `(.L_x_7006) ;  /* 0x0000000000504947 */ /* 0x000ff00003800000 */
[----:B------:R-:W0:Y:S01]  /*5640*/  LDC.64 R64, c[0x0][0x3f8] ;  /* 0x0000fe00ff407b82 */ /* 0x000e220000000a00 */
[----:B------:R-:W-:Y:S01]  /*5650*/  IMAD.MOV.U32 R15, RZ, RZ, R90 ;  /* 0x000000ffff0f7224 */ /* 0x000fe200078e005a */
[----:B------:R-:W-:Y:S01]  /*5660*/  ULDC.64 UR4, c[0x0][0x3e8] ;  /* 0x0000fa0000047ab9 */ /* 0x000fe20000000a00 */
[----:B------:R-:W-:Y:S02]  /*5670*/  IMAD.MOV.U32 R13, RZ, RZ, R11 ;  /* 0x000000ffff0d7224 */ /* 0x000fe400078e000b */
[----:B0-----:R-:W-:-:S04]  /*5680*/  IMAD.WIDE.U32 R14, R64, 0x60, R14 ;  /* 0x00000060400e7825 */ /* 0x001fc800078e000e */
[----:B------:R-:W-:Y:S01]  /*5690*/  IMAD R66, R65, 0x60, RZ ;  /* 0x0000006041427824 */ /* 0x000fe200078e02ff */
[----:B------:R-:W-:-:S04]  /*56a0*/  IADD3 R65, P4, R82, R14, RZ ;  /* 0x0000000e52417210 */ /* 0x000fc80007f9e0ff */
[----:B------:R-:W-:Y:S02]  /*56b0*/  IADD3.X R66, R39, R15, R66, P4, !PT ;  /* 0x0000000f27427210 */ /* 0x000fe400027fe442 */
        /* <DEDUP_REMOVED lines=8> */
[----:B------:R-:W-:-:S03]  /*5740*/  LEA R68, P4, R11, UR4, 0x1 ;  /* 0x000000040b447c11 */ /* 0x000fc6000f8808ff */
[----:B------:R-:W5:Y:S01]  /*5750*/  LDG.E.128 R64, desc[UR42][R64.64] ;  /* 0x0000002a40407981 */ /* 0x000f62000c1e1d00 */
[----:B------:R-:W-:-:S06]  /*5760*/  LEA.HI.X R69, R11, UR5, R12, 0x1, P4 ;  /* 0x000000050b457c11 */ /* 0x000fcc000a0f0c0c */
[----:B------:R-:W5:Y:S03]  /*5770*/  LDG.E.128 R68, desc[UR42][R68.64] ;  /* 0x0000002a44447981 */ /* 0x000f66000c1e1d00 */
.L_x_7006:
[----:B------:R-:W-:Y:S05]  /*5780*/  BSYNC B1 ;  /* 0x0000000000017941 */ /* 0x000fea0003800000 */
.L_x_7005:
[----:B-----5:R-:W-:Y:S01]  /*5790*/  IMAD.MOV.U32 R11, RZ, RZ, R66 ;  /* 0x000000ffff0b7224 */ /* 0x020fe200078e0042 */
[----:B------:R-:W-:Y:S01]  /*57a0*/  UISETP.NE.AND UP0, UPT, UR41, 0x3, UPT ;  /* 0x000000032900788c */ /* 0x000fe2000bf05270 */
        /* <DEDUP_REMOVED lines=50> */
[----:B------:R-:W-:Y:S02]  /*5ad0*/  PRMT R128, R12, 0x7610, R128 ;  /* 0x000076100c807816 */ /* 0x000fe40000000080 */
[----:B------:R-:W-:Y:S02]  /*5ae0*/  MOV R12, R59 ;  /* 0x0000003b000c7202 */ /* 0x000fe40000000f00 */
        /* <DEDUP_REMOVED lines=14> */
.L_x_7007:
[----:B------:R-:W-:Y:S01]  /*5bd0*/  IMAD R90, R155, 0x8, R156 ;  /* 0x000000089b5a7824 */ /* 0x000fe200078e029c */
[----:B------:R-:W-:Y:S01]  /*5be0*/  SHF.L.U32 R101, R154, 0x1f, RZ ;  /* 0x0000001f9a657819 */ /* 0x000fe200000006ff */
[----:B------:R-:W0:Y:S01]  /*5bf0*/  LDC R108, c[0x0][0x2f4] ;  /* 0x0000bd00ff6c7b82 */ /* 0x000e220000000800 */
[----:B------:R-:W-:Y:S02]  /*5c00*/  BSSY B1, `(.L_x_7008) ;  /* 0x0000003000017945 */ /* 0x000fe40003800000 */
[----:B------:R-:W1:Y:S02]  /*5c10*/  SYNCS.PHASECHK.TRANS64.TRYWAIT P4, [R90+URZ+0x28890], R101 ;  /* 0x028890655a0075a7 */ /* 0x000e64000808017f */
[----:B-1----:R-:W-:Y:S05]  /*5c20*/  @!P4 BRA `(.L_x_7009) ;  /* 0x0000016400a4c947 */ /* 0x002fea0003800000 */
.L_x_7292:
[----:B------:R-:W-:Y:S05]  /*5c30*/  BSYNC B1 ;  /* 0x0000000000017941 */ /* 0x000fea0003800000 */
.L_x_7008:
[----:B------:R-:W-:Y:S01]  /*5c40*/  UMOV UR4, 0xffffffff ;  /* 0xffffffff00047882 */ /* 0x000fe20000000000 */
[----:B0-----:R-:W-:Y:S02]  /*5c50*/  IMAD.IADD R110, R108, 0x1, -R37 ;  /* 0x000000016c6e7824 */ /* 0x001fe400078e0a25 */
[----:B------:R-:W-:Y:S05]  /*5c60*/  BRA.DIV UR4, `(.L_x_7010) ;  /* 0x0000016604a87947 */ /* 0x000fea000b800000 */
[----:B------:R0:W2:Y:S04]  /*5c70*/  SHFL.IDX PT, R105, R106, RZ, 0x181f ;  /* 0x00181fff6a697589 */ /* 0x0000a800000e0000 */
[----:B------:R0:W3:Y:S02]  /*5c80*/  SHFL.IDX PT, R104, R107, RZ, 0x181f ;  /* 0x00181fff6b687589 */ /* 0x0000e400000e0000 */
.L_x_7296:
[----:B------:R-:W-:Y:S01]  /*5c90*/  ISETP.GE.OR P4, PT, R153, R96, P1 ;  /* 0x000000609900720c */ /* 0x000fe20000f86670 */
[----:B------:R-:W-:-:S12]  /*5ca0*/  BSSY B1, `(.L_x_7011) ;  /* 0x000007a000017945 */ /* 0x000fd80003800000 */
[----:B------:R-:W-:Y:S05]  /*5cb0*/  @P4 BRA `(.L_x_7012) ;  /* 0x0000000400e04947 */ /* 0x000fea0003800000 */
[----:B------:R-:W-:Y:S01]  /*5cc0*/  SEL R11, R37, R110, !P0 ;  /* 0x0000006e250b7207 */ /* 0x000fe20004000000 */
[----:B------:R-:W-:Y:S01]  /*5cd0*/  IMAD.SHL.U32 R15, R153, 0x40, RZ ;  /* 0x00000040990f7824 */ /* 0x000fe200078e00ff */
[C---:B---3--:R-:W-:Y:S01]  /*5ce0*/  LEA R102, P4, R77.reuse, R104, 0x1 ;  /* 0x000000684d667211 */ /* 0x048fe200078808ff */
[----:B------:R-:W-:Y:S01]  /*5cf0*/  BSSY B2, `(.L_x_7013) ;  /* 0x0000070000027945 */ /* 0x000fe20003800000 */
[----:B------:R-:W-:Y:S02]  /*5d00*/  SHF.R.S32.HI R12, RZ, 0x1f, R11 ;  /* 0x0000001fff0c7819 */ /* 0x000fe4000001140b */
[----:B--2---:R-:W-:Y:S02]  /*5d10*/  LEA.HI.X R103, R77, R105, R89, 0x1, P4 ;  /* 0x000000694d677211 */ /* 0x004fe400020f0c59 */
[----:B------:R-:W-:-:S04]  /*5d20*/  LEA.HI R12, R12, R11, RZ, 0x4 ;  /* 0x0000000b0c0c7211 */ /* 0x000fc800078f20ff */
[----:B------:R-:W-:-:S04]  /*5d30*/  LEA.HI.SX32 R12, R12, R79, 0x1c ;  /* 0x0000004f0c0c7211 */ /* 0x000fc800078fe2ff */
[----:B------:R-:W-:Y:S01]  /*5d40*/  SHF.R.S32.HI R13, RZ, 0x1f, R12 ;  /* 0x0000001fff0d7819 */ /* 0x000fe2000001140c */
[----:B------:R-:W-:-:S03]  /*5d50*/  IMAD.SHL.U32 R11, R12, 0x8, RZ ;  /* 0x000000080c0b7824 */ /* 0x000fc600078e00ff */
[----:B------:R-:W-:Y:S02]  /*5d60*/  LEA.HI R13, R13, R12, RZ, 0x3 ;  /* 0x0000000c0d0d7211 */ /* 0x000fe400078f18ff */
[----:B------:R-:W-:-:S03]  /*5d70*/  LOP3.LUT R12, R11, 0x38, RZ, 0xc0, !PT ;  /* 0x000000380b0c7812 */ /* 0x000fc600078ec0ff */
[----:B------:R-:W-:Y:S01]  /*5d80*/  IMAD.SHL.U32 R14, R13, 0x400, RZ ;  /* 0x000004000d0e7824 */ /* 0x000fe200078e00ff */
[----:B------:R-:W-:-:S04]  /*5d90*/  LOP3.LUT R13, R12, 0x1c0, R15, 0xf8, !PT ;  /* 0x000001c00c0d7812 */ /* 0x000fc800078ef80f */
[----:B------:R-:W-:Y:S02]  /*5da0*/  LOP3.LUT R14, R14, 0x7fffe000, RZ, 0xc0, !PT ;  /* 0x7fffe0000e0e7812 */ /* 0x000fe400078ec0ff */
[----:B------:R-:W-:-:S04]  /*5db0*/  LOP3.LUT R13, R13, R200, RZ, 0x3c, !PT ;  /* 0x000000c80d0d7212 */ /* 0x000fc800078e3cff */
[----:B------:R-:W-:Y:S01]  /*5dc0*/  IADD3 R14, R13, R14, R201 ;  /* 0x0000000e0d0e7210 */ /* 0x000fe20007ffe0c9 */
[----:B------:R-:W-:-:S04]  /*5dd0*/  IMAD R13, R155, 0x4000, R7 ;  /* 0x000040009b0d7824 */ /* 0x000fc800078e0207 */
[----:B------:R-:W-:Y:S01]  /*5de0*/  IMAD R15, R155, 0x4000, R14 ;  /* 0x000040009b0f7824 */ /* 0x000fe200078e020e */
[----:B------:R-:W-:-:S03]  /*5df0*/  LEA R13, R13, R156, 0x1 ;  /* 0x0000009c0d0d7211 */ /* 0x000fc600078e08ff */
[----:B------:R-:W-:-:S03]  /*5e00*/  IMAD R72, R15, 0x2, R156 ;  /* 0x000000020f487824 */ /* 0x000fc600078e029c */
[----:B------:R-:W2:Y:S04]  /*5e10*/  LDS.128 R12, [R13+0x18400] ;  /* 0x018400000d0c7984 */ /* 0x000ea80000000c00 */
[----:B------:R-:W3:Y:S01]  /*5e20*/  LDS.128 R72, [R72+0x18400] ;  /* 0x0184000048487984 */ /* 0x000ee20000000c00 */
[----:B------:R-:W-:Y:S05]  /*5e30*/  @P3 BRA `(.L_x_7014) ;  /* 0x00000004006c3947 */ /* 0x000fea0003800000 */
[----:B------:R-:W-:Y:S01]  /*5e40*/  SHF.R.U32.HI R143, RZ, 0x10, R45 ;  /* 0x00000010ff8f7819 */ /* 0x000fe2000001162d */
[----:B---3--:R-:W-:Y:S01]  /*5e50*/  IMAD.U32 R141, R75, 0x10000, RZ ;  /* 0x000100004b8d7824 */ /* 0x008fe200078e00ff */
[----:B------:R-:W-:Y:S02]  /*5e60*/  SHF.R.U32.HI R148, RZ, 0x10, R41 ;  /* 0x00000010ff947819 */ /* 0x000fe40000011629 */
[----:B------:R-:W-:Y:S02]  /*5e70*/  SHF.R.U64 R144, R42, 0x10, R43 ;  /* 0x000000102a907819 */ /* 0x000fe4000000122b */
[----:B------:R-:W-:Y:S02]  /*5e80*/  PRMT R143, R138, 0x5410, R143 ;  /* 0x000054108a8f7816 */ /* 0x000fe4000000008f */
[----:B------:R-:W-:Y:S02]  /*5e90*/  SHF.R.U32.HI R142, RZ, 0x10, R43 ;  /* 0x00000010ff8e7819 */ /* 0x000fe4000001162b */
[----:B------:R-:W-:Y:S01]  /*5ea0*/  SHF.R.U64 R147, R44, 0x10, R45 ;  /* 0x000000102c937819 */ /* 0x000fe2000000122d */
[----:B------:R-:W-:Y:S01]  /*5eb0*/  IMAD.U32 R45, R73, 0x10000, RZ ;  /* 0x00010000492d7824 */ /* 0x000fe200078e00ff */
[----:B------:R-:W-:-:S02]  /*5ec0*/  PRMT R139, R139, 0x5410, R148 ;  /* 0x000054108b8b7816 */ /* 0x000fc40000000094 */
[----:B------:R-:W-:Y:S02]  /*5ed0*/  SHF.R.U32.HI R145, RZ, 0x10, R47 ;  /* 0x00000010ff917819 */ /* 0x000fe4000001162f */
[----:B------:R-:W-:Y:S01]  /*5ee0*/  PRMT R43, R109, 0x5432, R144 ;  /* 0x000054326d2b7816 */ /* 0x000fe20000000090 */
[----:B------:R-:W-:Y:S01]  /*5ef0*/  IMAD.U32 R144, R143, 0x10000, RZ ;  /* 0x000100008f907824 */ /* 0x000fe200078e00ff */
[----:B------:R-:W-:Y:S02]  /*5f00*/  PRMT R138, R137, 0x5410, R142 ;  /* 0x00005410898a7816 */ /* 0x000fe4000000008e */
[----:B------:R-:W-:Y:S01]  /*5f10*/  PRMT R142, R136, 0x5410, R147 ;  /* 0x00005410888e7816 */ /* 0x000fe20000000093 */
[----:B------:R-:W-:Y:S01]  /*5f20*/  IMAD.U32 R136, R139, 0x10000, RZ ;  /* 0x000100008b887824 */ /* 0x000fe200078e00ff */
[----:B------:R-:W-:Y:S01]  /*5f30*/  SHF.R.U64 R146, R46, 0x10, R47 ;  /* 0x000000102e927819 */ /* 0x000fe2000000122f */
[----:B--2---:R-:W-:Y:S01]  /*5f40*/  IMAD.U32 R46, R13, 0x10000, RZ ;  /* 0x000100000d2e7824 */ /* 0x004fe200078e00ff */
[----:B------:R-:W-:Y:S01]  /*5f50*/  PRMT R145, R134, 0x5410, R145 ;  /* 0x0000541086917816 */ /* 0x000fe20000000091 */
[----:B------:R-:W-:Y:S01]  /*5f60*/  FMUL.FTZ R147, R45, R144 ;  /* 0x000000902d937220 */ /* 0x000fe20000410000 */
[----:B------:R-:W-:Y:S01]  /*5f70*/  LOP3.LUT R137, R143, 0xffff0000, RZ, 0xc0, !PT ;  /* 0xffff00008f897812 */ /* 0x000fe200078ec0ff */
[-C--:B------:R-:W-:Y:S01]  /*5f80*/  FMUL.FTZ R143, R45, R136.reuse ;  /* 0x000000882d8f7220 */ /* 0x080fe20000410000 */
[----:B------:R-:W-:Y:S01]  /*5f90*/  LOP3.LUT R140, R73, 0xffff0000, RZ, 0xc0, !PT ;  /* 0xffff0000498c7812 */ /* 0x000fe200078ec0ff */
[----:B------:R-:W-:Y:S01]  /*5fa0*/  FFMA.FTZ R45, R46, R136, -R147 ;  /* 0x000000882e2d7223 */ /* 0x000fe20000010893 */
[----:B------:R-:W-:Y:S01]  /*5fb0*/  LOP3.LUT R139, R139, 0xffff0000, RZ, 0xc0, !PT ;  /* 0xffff00008b8b7812 */ /* 0x000fe200078ec0ff */
[----:B------:R-:W-:Y:S01]  /*5fc0*/  IMAD.U32 R136, R138, 0x10000, RZ ;  /* 0x000100008a887824 */ /* 0x000fe200078e00ff */
[----:B------:R-:W-:Y:S01]  /*5fd0*/  PRMT R135, R135, 0x5410, R146 ;  /* 0x0000541087877816 */ /* 0x000fe20000000092 */
[----:B------:R-:W-:-:S02]  /*5fe0*/  IMAD.U32 R146, R145, 0x10000, RZ ;  /* 0x0001000091927824 */ /* 0x000fc400078e00ff */
[----:B------:R-:W-:Y:S01]  /*5ff0*/  FFMA.FTZ R46, R46, R144, R143 ;  /* 0x000000902e2e7223 */ /* 0x000fe2000001008f */
[----:B------:R-:W-:Y:S01]  /*6000*/  SHF.R.U64 R150, R40, 0x10, R41 ;  /* 0x0000001028967819 */ /* 0x000fe20000001229 */
[C---:B------:R-:W-:Y:S01]  /*6010*/  FMUL.FTZ R147, R140.reuse, R137 ;  /* 0x000000898c937220 */ /* 0x040fe20000410000 */
[----:B------:R-:W-:Y:S01]  /*6020*/  LOP3.LUT R44, R13, 0xffff0000, RZ, 0xc0, !PT ;  /* 0xffff00000d2c7812 */ /* 0x000fe200078ec0ff */
[-C--:B------:R-:W-:Y:S01]  /*6030*/  FMUL.FTZ R143, R140, R139.reuse ;  /* 0x0000008b8c8f7220 */ /* 0x080fe20000410000 */
[----:B------:R-:W-:Y:S01]  /*6040*/  FMUL.FTZ R140, R141, R146 ;  /* 0x000000928d8c7220 */ /* 0x000fe20000410000 */
[----:B------:R-:W-:Y:S01]  /*6050*/  IMAD.U32 R73, R15, 0x10000, RZ ;  /* 0x000100000f497824 */ /* 0x000fe200078e00ff */
[----:B------:R-:W-:Y:S01]  /*6060*/  LOP3.LUT R47, R75, 0xffff0000, RZ, 0xc0, !PT ;  /* 0xffff00004b2f7812 */ /* 0x000fe200078ec0ff */
[-C--:B------:R-:W-:Y:S01]  /*6070*/  FMUL.FTZ R141, R141, R136.reuse ;  /* 0x000000888d8d7220 */ /* 0x080fe20000410000 */
[----:B------:R-:W-:Y:S01]  /*6080*/  LOP3.LUT R145, R145, 0xffff0000, RZ, 0xc0, !PT ;  /* 0xffff000091917812 */ /* 0x000fe200078ec0ff */
[C---:B------:R-:W-:Y:S01]  /*6090*/  FFMA.FTZ R134, R44.reuse, R139, -R147 ;  /* 0x0000008b2c867223 */ /* 0x040fe20000010893 */
[----:B------:R-:W-:Y:S01]  /*60a0*/  PRMT R75, R111, 0x5432, R150 ;  /* 0x000054326f4b7816 */ /* 0x000fe20000000096 */
[----:B------:R-:W-:Y:S01]  /*60b0*/  FFMA.FTZ R137, R44, R137, R143 ;  /* 0x000000892c897223 */ /* 0x000fe2000001008f */
[----:B------:R-:W-:Y:S01]  /*60c0*/  LOP3.LUT R42, R15, 0xffff0000, RZ, 0xc0, !PT ;  /* 0xffff00000f2a7812 */ /* 0x000fe200078ec0ff */
[C---:B------:R-:W-:Y:S01]  /*60d0*/  FFMA.FTZ R44, R73.reuse, R136, -R140 ;  /* 0x00000088492c7223 */ /* 0x040fe2000001088c */
[----:B------:R-:W-:Y:S01]  /*60e0*/  LOP3.LUT R138, R138, 0xffff0000, RZ, 0xc0, !PT ;  /* 0xffff00008a8a7812 */ /* 0x000fe200078ec0ff */
[----:B------:R-:W-:Y:S01]  /*60f0*/  FFMA.FTZ R141, R73, R146, R141 ;  /* 0x00000092498d7223 */ /* 0x000fe2000001008d */
[----:B------:R-:W-:Y:S01]  /*6100*/  FMUL.FTZ R73, R47, R145 ;  /* 0x000000912f497220 */ /* 0x000fe20000410000 */
[----:B------:R-:W-:Y:S01]  /*6110*/  IMAD.U32 R41, R72, 0x10000, RZ ;  /* 0x0001000048297824 */ /* 0x000fe200078e00ff */
[----:B------:R-:W-:Y:S01]  /*6120*/  SHF.L.U32 R136, R75, 0x10, RZ ;  /* 0x000000104b887819 */ /* 0x000fe200000006ff */
[----:B------:R-:W-:-:S02]  /*6130*/  IMAD.U32 R140, R142, 0x10000, RZ ;  /* 0x000100008e8c7824 */ /* 0x000fc400078e00ff */
[-C--:B------:R-:W-:Y:S01]  /*6140*/  FMUL.FTZ R139, R47, R138.reuse ;  /* 0x0000008a2f8b7220 */ /* 0x080fe20000410000 */
[----:B------:R-:W-:Y:S01]  /*6150*/  FFMA.FTZ R143, R42, R138, -R73 ;  /* 0x0000008a2a8f7223 */ /* 0x000fe20000010849 */
[----:B------:R-:W-:Y:S02]  /*6160*/  IMAD.U32 R13, R12, 0x10000, RZ ;  /* 0x000100000c0d7824 */ /* 0x000fe400078e00ff */
[C---:B------:R-:W-:Y:S01]  /*6170*/  FMUL.FTZ R138, R41.reuse, R140 ;  /* 0x0000008c298a7220 */ /* 0x040fe20000410000 */
[----:B------:R-:W-:Y:S01]  /*6180*/  FMUL.FTZ R41, R41, R136 ;  /* 0x0000008829297220 */ /* 0x000fe20000410000 */
[----:B------:R-:W-:Y:S01]  /*6190*/  LOP3.LUT R72, R72, 0xffff0000, RZ, 0xc0, !PT ;  /* 0xffff000048487812 */ /* 0x000fe200078ec0ff */
[----:B------:R-:W-:Y:S01]  /*61a0*/  IMAD.U32 R15, R14, 0x10000, RZ ;  /* 0x000100000e0f7824 */ /* 0x000fe200078e00ff */
[----:B------:R-:W-:Y:S01]  /*61b0*/  LOP3.LUT R47, R142, 0xffff0000, RZ, 0xc0, !PT ;  /* 0xffff00008e2f7812 */ /* 0x000fe200078ec0ff */
[----:B------:R-:W-:Y:S01]  /*61c0*/  FFMA.FTZ R140, R13, R140, R41 ;  /* 0x0000008c0d8c7223 */ /* 0x000fe20000010029 */
[----:B------:R-:W-:Y:S01]  /*61d0*/  LOP3.LUT R75, R75, 0xffff0000, RZ, 0xc0, !PT ;  /* 0xffff00004b4b7812 */ /* 0x000fe200078ec0ff */
[----:B------:R-:W-:Y:S01]  /*61e0*/  FFMA.FTZ R42, R42, R145, R139 ;  /* 0x000000912a2a7223 */ /* 0x000fe2000001008b */
[----:B------:R-:W-:Y:S01]  /*61f0*/  LOP3.LUT R40, R14, 0xffff0000, RZ, 0xc0, !PT ;  /* 0xffff00000e287812 */ /* 0x000fe200078ec0ff */
[----:B------:R-:W-:Y:S01]  /*6200*/  IMAD.U32 R14, R74, 0x10000, RZ ;  /* 0x000100004a0e7824 */ /* 0x000fe200078e00ff */
[----:B------:R-:W-:Y:S01]  /*6210*/  LOP3.LUT R12, R12, 0xffff0000, RZ, 0xc0, !PT ;  /* 0xffff00000c0c7812 */ /* 0x000fe200078ec0ff */
[C---:B------:R-:W-:Y:S01]  /*6220*/  IMAD.U32 R41, R135.reuse, 0x10000, RZ ;  /* 0x0001000087297824 */ /* 0x040fe200078e00ff */
[----:B------:R-:W-:Y:S01]  /*6230*/  LOP3.LUT R74, R74, 0xffff0000, RZ, 0xc0, !PT ;  /* 0xffff00004a4a7812 */ /* 0x000fe200078ec0ff */
[C---:B------:R-:W-:Y:S01]  /*6240*/  FMUL.FTZ R73, R72.reuse, R47 ;  /* 0x0000002f48497220 */ /* 0x040fe20000410000 */
[----:B------:R-:W-:Y:S01]  /*6250*/  FMUL.FTZ R139, R72, R75 ;  /* 0x0000004b488b7220 */ /* 0x000fe20000410000 */
[----:B------:R-:W-:Y:S01]  /*6260*/  LOP3.LUT R135, R135, 0xffff0000, RZ, 0xc0, !PT ;  /* 0xffff000087877812 */ /* 0x000fe200078ec0ff */
[----:B------:R-:W-:Y:S01]  /*6270*/  FFMA.FTZ R138, R13, R136, -R138 ;  /* 0x000000880d8a7223 */ /* 0x000fe2000001088a */
[----:B------:R-:W-:-:S02]  /*6280*/  IMAD.U32 R13, R43, 0x10000, RZ ;  /* 0x000100002b0d7824 */ /* 0x000fc400078e00ff */
[C---:B------:R-:W-:Y:S01]  /*6290*/  FFMA.FTZ R73, R12.reuse, R75, -R73 ;  /* 0x0000004b0c497223 */ /* 0x040fe20000010849 */
[----:B------:R-:W-:Y:S01]  /*62a0*/  LOP3.LUT R43, R43, 0xffff0000, RZ, 0xc0, !PT ;  /* 0xffff00002b2b7812 */ /* 0x000fe200078ec0ff */
[----:B------:R-:W-:Y:S01]  /*62b0*/  FFMA.FTZ R139, R12, R47, R139 ;  /* 0x0000002f0c8b7223 */ /* 0x000fe2000001008b */
[----:B------:R-:W-:Y:S01]  /*62c0*/  FMUL.FTZ R12, R14, R41 ;  /* 0x000000290e0c7220 */ /* 0x000fe20000410000 */
[----:B------:R-:W-:Y:S01]  /*62d0*/  FMUL.FTZ R47, R74, R135 ;  /* 0x000000874a2f7220 */ /* 0x000fe20000410000 */
        /* <DEDUP_REMOVED lines=11> */
[----:B------:R-:W-:Y:S01]  /*6390*/  IMAD.MOV.U32 R12, RZ, RZ, R138 ;  /* 0x000000ffff0c7224 */ /* 0x000fe200078e008a */
[----:B------:R-:W-:Y:S01]  /*63a0*/  F2FP.BF16.F32.PACK_AB R13, R134, R45 ;  /* 0x0000002d860d723e */ /* 0x000fe200000010ff */
[----:B------:R-:W-:Y:S01]  /*63b0*/  IMAD.MOV.U32 R14, RZ, RZ, R40 ;  /* 0x000000ffff0e7224 */ /* 0x000fe200078e0028 */
[----:B------:R-:W-:Y:S02]  /*63c0*/  F2FP.BF16.F32.PACK_AB R15, R143, R44 ;  /* 0x0000002c8f0f723e */ /* 0x000fe400000010ff */
[----:B------:R-:W-:-:S02]  /*63d0*/  F2FP.BF16.F32.PACK_AB R75, R42, R141 ;  /* 0x0000008d2a4b723e */ /* 0x000fc400000010ff */
[----:B------:R-:W-:-:S07]  /*63e0*/  F2FP.BF16.F32.PACK_AB R72, R139, R140 ;  /* 0x0000008c8b48723e */ /* 0x000fce00000010ff */
.L_x_7014:
[----:B------:R-:W-:Y:S05]  /*63f0*/  BSYNC B2 ;  /* 0x0000000000027941 */ /* 0x000fea0003800000 */
.L_x_7013:
[----:B------:R-:W-:Y:S01]  /*6400*/  ISETP.GE.AND P4, PT, R11, R108, PT ;  /* 0x0000006c0b00720c */ /* 0x000fe20003f86270 */
[----:B--2---:R4:W-:-:S12]  /*6410*/  ST.E.128 desc[UR42][R102.64], R12 ;  /* 0x0000000c66007985 */ /* 0x0049d8000c101d2a */
[----:B------:R-:W-:-:S05]  /*6420*/  @!P4 IMAD.WIDE R104, R11, 0x2, R104 ;  /* 0x000000020b68c825 */ /* 0x000fca00078e0268 */
[----:B---3--:R4:W-:Y:S02]  /*6430*/  @!P4 ST.E.128 desc[UR42][R104.64], R72 ;  /* 0x000000486800c985 */ /* 0x0089e4000c101d2a */
.L_x_7012:
[----:B------:R-:W-:Y:S05]  /*6440*/  BSYNC B1 ;  /* 0x0000000000017941 */ /* 0x000fea0003800000 */
.L_x_7011:
[----:B------:R-:W-:-:S03]  /*6450*/  UMOV UR4, 0xffffffff ;  /* 0xffffffff00047882 */ /* 0x000fc60000000000 */
[----:B------:R-:W-:Y:S05]  /*6460*/  BRA.DIV UR4, `(.L_x_7015) ;  /* 0x0000015e04f47947 */ /* 0x000fea000b800000 */
[----:B------:R0:W0:Y:S04]  /*6470*/  SHFL.IDX PT, R47, R106, 0x1, 0x181f ;  /* 0x00381f006a2f7f89 */ /* 0x00002800000e0000 */
[----:B------:R0:W0:Y:S02]  /*6480*/  SHFL.IDX PT, R46, R107, 0x1, 0x181f ;  /* 0x00381f006b2e7f89 */ /* 0x00002400000e0000 */
.L_x_7300:
[----:B------:R-:W-:Y:S01]  /*6490*/  VIADD R11, R153, 0x20 ;  /* 0x00000020990b7836 */ /* 0x000fe20000000000 */
[----:B------:R-:W-:Y:S04]  /*64a0*/  BSSY B1, `(.L_x_7016) ;  /* 0x000007a000017945 */ /* 0x000fe80003800000 */
[----:B------:R-:W-:-:S13]  /*64b0*/  ISETP.GE.OR P4, PT, R11, R96, P1 ;  /* 0x000000600b00720c */ /* 0x000fda0000f86670 */
[----:B------:R-:W-:Y:S05]  /*64c0*/  @P4 BRA `(.L_x_7017) ;  /* 0x0000000400dc4947 */ /* 0x000fea0003800000 */
[----:B------:R-:W-:Y:S01]  /*64d0*/  SEL R11, R37, R110, !P0 ;  /* 0x0000006e250b7207 */ /* 0x000fe20004000000 */
[----:B------:R-:W-:Y:S01]  /*64e0*/  BSSY B2, `(.L_x_7018) ;  /* 0x0000071000027945 */ /* 0x000fe20003800000 */
[----:B----4-:R-:W-:Y:S02]  /*64f0*/  SHF.R.U32.HI R14, RZ, 0x3, R193 ;  /* 0x00000003ff0e7819 */ /* 0x010fe400000116c1 */
[----:B------:R-:W-:Y:S02]  /*6500*/  SHF.R.S32.HI R12, RZ, 0x1f, R11 ;  /* 0x0000001fff0c7819 */ /* 0x000fe4000001140b */
[C---:B0-----:R-:W-:Y:S02]  /*6510*/  LEA R44, P4, R77.reuse, R46, 0x1 ;  /* 0x0000002e4d2c7211 */ /* 0x041fe400078808ff */
[----:B------:R-:W-:Y:S02]  /*6520*/  LEA.HI R12, R12, R11, RZ, 0x4 ;  /* 0x0000000b0c0c7211 */ /* 0x000fe400078f20ff */
[----:B------:R-:W-:-:S02]  /*6530*/  LEA.HI.X R45, R77, R47, R89, 0x1, P4 ;  /* 0x0000002f4d2d7211 */ /* 0x000fc400020f0c59 */
[----:B------:R-:W-:-:S04]  /*6540*/  LEA.HI.SX32 R12, R12, R79, 0x1c ;  /* 0x0000004f0c0c7211 */ /* 0x000fc800078fe2ff */
[----:B------:R-:W-:Y:S01]  /*6550*/  SHF.R.S32.HI R13, RZ, 0x1f, R12 ;  /* 0x0000001fff0d7819 */ /* 0x000fe2000001140c */
[----:B------:R-:W-:-:S03]  /*6560*/  IMAD.SHL.U32 R11, R12, 0x8, RZ ;  /* 0x000000080c0b7824 */ /* 0x000fc600078e00ff */
[----:B------:R-:W-:Y:S02]  /*6570*/  LEA.HI R13, R13, R12, RZ, 0x3 ;  /* 0x0000000c0d0d7211 */ /* 0x000fe400078f18ff */
[----:B------:R-:W-:-:S03]  /*6580*/  LOP3.LUT R12, R193, 0x38, R11, 0xf8, !PT ;  /* 0x00000038c10c7812 */ /* 0x000fc600078ef80b */
[----:B------:R-:W-:Y:S01]  /*6590*/  IMAD.SHL.U32 R13, R13, 0x400, RZ ;  /* 0x000004000d0d7824 */ /* 0x000fe200078e00ff */
[----:B------:R-:W-:-:S04]  /*65a0*/  LOP3.LUT R12, R12, R14, RZ, 0x3c, !PT ;  /* 0x0000000e0c0c7212 */ /* 0x000fc800078e3cff */
[----:B------:R-:W-:-:S04]  /*65b0*/  LOP3.LUT R13, R13, 0x7fffe000, RZ, 0xc0, !PT ;  /* 0x7fffe0000d0d7812 */ /* 0x000fc800078ec0ff */
[----:B------:R-:W-:Y:S01]  /*65c0*/  IADD3 R12, R12, R13, R199 ;  /* 0x0000000d0c0c7210 */ /* 0x000fe20007ffe0c7 */
[----:B------:R-:W-:-:S04]  /*65d0*/  IMAD R13, R155, 0x4000, R4 ;  /* 0x000040009b0d7824 */ /* 0x000fc800078e0204 */
[----:B------:R-:W-:Y:S02]  /*65e0*/  IMAD R15, R155, 0x4000, R12 ;  /* 0x000040009b0f7824 */ /* 0x000fe400078e020c */
[--C-:B------:R-:W-:Y:S02]  /*65f0*/  IMAD R13, R13, 0x2, R156.reuse ;  /* 0x000000020d0d7824 */ /* 0x100fe400078e029c */
[----:B------:R-:W-:-:S04]  /*6600*/  IMAD R40, R15, 0x2, R156 ;  /* 0x000000020f287824 */ /* 0x000fc800078e029c */
[----:B------:R-:W0:Y:S04]  /*6610*/  LDS.128 R12, [R13+0x18400] ;  /* 0x018400000d0c7984 */ /* 0x000e280000000c00 */
[----:B------:R-:W4:Y:S01]  /*6620*/  LDS.128 R40, [R40+0x18400] ;  /* 0x0184000028287984 */ /* 0x000f220000000c00 */
[----:B------:R-:W-:Y:S05]  /*6630*/  @P3 BRA `(.L_x_7019) ;  /* 0x00000004006c3947 */ /* 0x000fea0003800000 */
[----:B--2---:R-:W-:Y:S02]  /*6640*/  SHF.R.U32.HI R105, RZ, 0x10, R49 ;  /* 0x00000010ff697819 */ /* 0x004fe40000011631 */
[--C-:B------:R-:W-:Y:S02]  /*6650*/  SHF.R.U32.HI R73, RZ, 0x10, R53.reuse ;  /* 0x00000010ff497819 */ /* 0x100fe40000011635 */
[----:B------:R-:W-:Y:S01]  /*6660*/  SHF.R.U64 R72, R52, 0x10, R53 ;  /* 0x0000001034487819 */ /* 0x000fe20000001235 */
[----:B----4-:R-:W-:Y:S01]  /*6670*/  IMAD.U32 R53, R41, 0x10000, RZ ;  /* 0x0001000029357824 */ /* 0x010fe200078e00ff */
[----:B------:R-:W-:Y:S01]  /*6680*/  PRMT R132, R132, 0x5410, R105 ;  /* 0x0000541084847816 */ /* 0x000fe20000000069 */
[----:B0-----:R-:W-:Y:S01]  /*6690*/  IMAD.U32 R52, R15, 0x10000, RZ ;  /* 0x000100000f347824 */ /* 0x001fe200078e00ff */
[----:B------:R-:W-:Y:S02]  /*66a0*/  PRMT R130, R130, 0x5410, R73 ;  /* 0x0000541082827816 */ /* 0x000fe40000000049 */
[----:B------:R-:W-:-:S02]  /*66b0*/  SHF.R.U32.HI R75, RZ, 0x10, R51 ;  /* 0x00000010ff4b7819 */ /* 0x000fc40000011633 */
[----:B------:R-:W-:Y:S01]  /*66c0*/  SHF.R.U32.HI R103, RZ, 0x10, R55 ;  /* 0x00000010ff677819 */ /* 0x000fe20000011637 */
[----:B------:R-:W-:Y:S01]  /*66d0*/  IMAD.U32 R73, R130, 0x10000, RZ ;  /* 0x0001000082497824 */ /* 0x000fe200078e00ff */
[----:B------:R-:W-:Y:S01]  /*66e0*/  PRMT R129, R129, 0x5410, R72 ;  /* 0x0000541081817816 */ /* 0x000fe20000000048 */
[----:B------:R-:W-:Y:S01]  /*66f0*/  IMAD.U32 R72, R132, 0x10000, RZ ;  /* 0x0001000084487824 */ /* 0x000fe200078e00ff */
[----:B------:R-:W-:Y:S02]  /*6700*/  SHF.R.U64 R102, R50, 0x10, R51 ;  /* 0x0000001032667819 */ /* 0x000fe40000001233 */
[----:B------:R-:W-:Y:S02]  /*6710*/  SHF.L.U32 R50, R13, 0x10, RZ ;  /* 0x000000100d327819 */ /* 0x000fe400000006ff */
[----:B------:R-:W-:Y:S01]  /*6720*/  PRMT R126, R126, 0x5410, R75 ;  /* 0x000054107e7e7816 */ /* 0x000fe2000000004b */
[CC--:B------:R-:W-:Y:S01]  /*6730*/  FMUL.FTZ R75, R53.reuse, R73.reuse ;  /* 0x00000049354b7220 */ /* 0x0c0fe20000410000 */
[----:B------:R-:W-:Y:S01]  /*6740*/  PRMT R128, R128, 0x5410, R103 ;  /* 0x0000541080807816 */ /* 0x000fe20000000067 */
[-C--:B------:R-:W-:Y:S01]  /*6750*/  FMUL.FTZ R103, R53, R72.reuse ;  /* 0x0000004835677220 */ /* 0x080fe20000410000 */
[----:B------:R-:W-:Y:S01]  /*6760*/  SHF.R.U64 R74, R54, 0x10, R55 ;  /* 0x00000010364a7819 */ /* 0x000fe20000001237 */
[C---:B------:R-:W-:Y:S01]  /*6770*/  FFMA.FTZ R75, R50.reuse, R72, -R75 ;  /* 0x00000048324b7223 */ /* 0x040fe2000001084b */
[----:B------:R-:W-:Y:S01]  /*6780*/  LOP3.LUT R54, R41, 0xffff0000, RZ, 0xc0, !PT ;  /* 0xffff000029367812 */ /* 0x000fe200078ec0ff */
[----:B------:R-:W-:Y:S01]  /*6790*/  FFMA.FTZ R103, R50, R73, R103 ;  /* 0x0000004932677223 */ /* 0x000fe20000010067 */
[----:B------:R-:W-:Y:S01]  /*67a0*/  LOP3.LUT R130, R130, 0xffff0000, RZ, 0xc0, !PT ;  /* 0xffff000082827812 */ /* 0x000fe200078ec0ff */
[----:B------:R-:W-:Y:S01]  /*67b0*/  IMAD.U32 R55, R43, 0x10000, RZ ;  /* 0x000100002b377824 */ /* 0x000fe200078e00ff */
[----:B------:R-:W-:Y:S01]  /*67c0*/  LOP3.LUT R132, R132, 0xffff0000, RZ, 0xc0, !PT ;  /* 0xffff000084847812 */ /* 0x000fe200078ec0ff */
[----:B------:R-:W-:Y:S01]  /*67d0*/  IMAD.U32 R53, R128, 0x10000, RZ ;  /* 0x0001000080357824 */ /* 0x000fe200078e00ff */
[----:B---3--:R-:W-:Y:S01]  /*67e0*/  SHF.R.U64 R104, R48, 0x10, R49 ;  /* 0x0000001030687819 */ /* 0x008fe20000001231 */
[----:B------:R-:W-:Y:S01]  /*67f0*/  IMAD.U32 R50, R126, 0x10000, RZ ;  /* 0x000100007e327824 */ /* 0x000fe200078e00ff */
[----:B------:R-:W-:Y:S01]  /*6800*/  PRMT R127, R127, 0x5410, R74 ;  /* 0x000054107f7f7816 */ /* 0x000fe2000000004a */
[----:B------:R-:W-:Y:S01]  /*6810*/  FMUL.FTZ R72, R54, R130 ;  /* 0x0000008236487220 */ /* 0x000fe20000410000 */
[----:B------:R-:W-:Y:S01]  /*6820*/  LOP3.LUT R51, R13, 0xffff0000, RZ, 0xc0, !PT ;  /* 0xffff00000d337812 */ /* 0x000fe200078ec0ff */
[-C--:B------:R-:W-:Y:S01]  /*6830*/  FMUL.FTZ R73, R55, R53.reuse ;  /* 0x0000003537497220 */ /* 0x080fe20000410000 */
[----:B------:R-:W-:Y:S01]  /*6840*/  LOP3.LUT R43, R43, 0xffff0000, RZ, 0xc0, !PT ;  /* 0xffff00002b2b7812 */ /* 0x000fe200078ec0ff */
[----:B------:R-:W-:Y:S01]  /*6850*/  FMUL.FTZ R74, R55, R50 ;  /* 0x00000032374a7220 */ /* 0x000fe20000410000 */
[----:B------:R-:W-:Y:S01]  /*6860*/  LOP3.LUT R128, R128, 0xffff0000, RZ, 0xc0, !PT ;  /* 0xffff000080807812 */ /* 0x000fe200078ec0ff */
[----:B------:R-:W-:Y:S01]  /*6870*/  FMUL.FTZ R54, R54, R132 ;  /* 0x0000008436367220 */ /* 0x000fe20000410000 */
[----:B------:R-:W-:Y:S01]  /*6880*/  PRMT R133, R133, 0x5410, R104 ;  /* 0x0000541085857816 */ /* 0x000fe20000000068 */
[----:B------:R-:W-:Y:S01]  /*6890*/  FFMA.FTZ R73, R52, R50, -R73 ;  /* 0x0000003234497223 */ /* 0x000fe20000010849 */
[----:B------:R-:W-:Y:S01]  /*68a0*/  LOP3.LUT R126, R126, 0xffff0000, RZ, 0xc0, !PT ;  /* 0xffff00007e7e7812 */ /* 0x000fe200078ec0ff */
[----:B------:R-:W-:Y:S01]  /*68b0*/  FFMA.FTZ R74, R52, R53, R74 ;  /* 0x00000035344a7223 */ /* 0x000fe2000001004a */
[----:B------:R-:W-:Y:S01]  /*68c0*/  LOP3.LUT R49, R15, 0xffff0000, RZ, 0xc0, !PT ;  /* 0xffff00000f317812 */ /* 0x000fe200078ec0ff */
[C---:B------:R-:W-:Y:S01]  /*68d0*/  FFMA.FTZ R72, R51.reuse, R132, -R72 ;  /* 0x0000008433487223 */ /* 0x040fe20000010848 */
        /* <DEDUP_REMOVED lines=9> */
[C---:B------:R-:W-:Y:S01]  /*6970*/  IMAD.U32 R48, R12.reuse, 0x10000, RZ ;  /* 0x000100000c307824 */ /* 0x040fe200078e00ff */
[----:B------:R-:W-:Y:S01]  /*6980*/  LOP3.LUT R133, R133, 0xffff0000, RZ, 0xc0, !PT ;  /* 0xffff000085857812 */ /* 0x000fe200078ec0ff */
[C---:B------:R-:W-:Y:S01]  /*6990*/  FMUL.FTZ R43, R41.reuse, R51 ;  /* 0x00000033292b7220 */ /* 0x040fe20000410000 */
[----:B------:R-:W-:Y:S01]  /*69a0*/  FMUL.FTZ R52, R41, R50 ;  /* 0x0000003229347220 */ /* 0x000fe20000410000 */
[----:B------:R-:W-:Y:S01]  /*69b0*/  PRMT R131, R131, 0x5410, R102 ;  /* 0x0000541083837816 */ /* 0x000fe20000000066 */
[----:B------:R-:W-:Y:S01]  /*69c0*/  FFMA.FTZ R53, R49, R128, R54 ;  /* 0x0000008031357223 */ /* 0x000fe20000010036 */
[----:B------:R-:W-:Y:S01]  /*69d0*/  LOP3.LUT R13, R12, 0xffff0000, RZ, 0xc0, !PT ;  /* 0xffff00000c0d7812 */ /* 0x000fe200078ec0ff */
[----:B------:R-:W-:Y:S01]  /*69e0*/  FMUL.FTZ R54, R40, R129 ;  /* 0x0000008128367220 */ /* 0x000fe20000410000 */
[C---:B------:R-:W-:Y:S01]  /*69f0*/  FFMA.FTZ R43, R48.reuse, R50, -R43 ;  /* 0x00000032302b7223 */ /* 0x040fe2000001082b */
[----:B------:R-:W-:Y:S01]  /*6a00*/  FFMA.FTZ R52, R48, R51, R52 ;  /* 0x0000003330347223 */ /* 0x000fe20000010034 */
[----:B------:R-:W-:-:S02]  /*6a10*/  IMAD.U32 R15, R42, 0x10000, RZ ;  /* 0x000100002a0f7824 */ /* 0x000fc400078e00ff */
[-C--:B------:R-:W-:Y:S01]  /*6a20*/  FMUL.FTZ R48, R40, R133.reuse ;  /* 0x0000008528307220 */ /* 0x080fe20000410000 */
[----:B------:R-:W-:Y:S01]  /*6a30*/  SHF.L.U32 R41, R127, 0x10, RZ ;  /* 0x000000107f297819 */ /* 0x000fe200000006ff */
        /* <DEDUP_REMOVED lines=14> */
[----:B------:R-:W-:Y:S01]  /*6b20*/  FFMA.FTZ R12, R14, R131, -R15 ;  /* 0x000000830e0c7223 */ /* 0x000fe2000001080f */
[----:B------:R-:W-:Y:S01]  /*6b30*/  F2FP.BF16.F32.PACK_AB R43, R54, R43 ;  /* 0x0000002b362b723e */ /* 0x000fe200000010ff */
        /* <DEDUP_REMOVED lines=10> */
[----:B------:R-:W-:-:S07]  /*6be0*/  F2FP.BF16.F32.PACK_AB R42, R127, R48 ;  /* 0x000000307f2a723e */ /* 0x000fce00000010ff */
.L_x_7019:
[----:B------:R-:W-:Y:S05]  /*6bf0*/  BSYNC B2 ;  /* 0x0000000000027941 */ /* 0x000fea0003800000 */
.L_x_7018:
[----:B------:R-:W-:Y:S01]  /*6c00*/  ISETP.GE.AND P4, PT, R11, R108, PT ;  /* 0x0000006c0b00720c */ /* 0x000fe20003f86270 */
[----:B0-----:R0:W-:-:S12]  /*6c10*/  ST.E.128 desc[UR42][R44.64], R12 ;  /* 0x0000000c2c007985 */ /* 0x0011d8000c101d2a */
[----:B------:R-:W-:-:S05]  /*6c20*/  @!P4 IMAD.WIDE R46, R11, 0x2, R46 ;  /* 0x000000020b2ec825 */ /* 0x000fca00078e022e */
[----:B----4-:R0:W-:Y:S02]  /*6c30*/  @!P4 ST.E.128 desc[UR42][R46.64], R40 ;  /* 0x000000282e00c985 */ /* 0x0101e4000c101d2a */
.L_x_7017:
[----:B------:R-:W-:Y:S05]  /*6c40*/  BSYNC B1 ;  /* 0x0000000000017941 */ /* 0x000fea0003800000 */
.L_x_7016:
[----:B------:R-:W-:-:S03]  /*6c50*/  UMOV UR4, 0xffffffff ;  /* 0xffffffff00047882 */ /* 0x000fc60000000000 */
[----:B------:R-:W-:Y:S05]  /*6c60*/  BRA.DIV UR4, `(.L_x_7020) ;  /* 0x0000015a04407947 */ /* 0x000fea000b800000 */
[----:B0-----:R0:W0:Y:S04]  /*6c70*/  SHFL.IDX PT, R47, R106, 0x2, 0x181f ;  /* 0x00581f006a2f7f89 */ /* 0x00102800000e0000 */
[----:B------:R0:W0:Y:S02]  /*6c80*/  SHFL.IDX PT, R46, R107, 0x2, 0x181f ;  /* 0x00581f006b2e7f89 */ /* 0x00002400000e0000 */
.L_x_7304:
        /* <DEDUP_REMOVED lines=27> */
[----:B------:R-:W-:Y:S01]  /*6e40*/  SHF.R.U64 R73, R60, 0x10, R61 ;  /* 0x000000103c497819 */ /* 0x000fe2000000123d */
[----:B0-----:R-:W-:Y:S01]  /*6e50*/  IMAD.U32 R49, R13, 0x10000, RZ ;  /* 0x000100000d317824 */ /* 0x001fe200078e00ff */
[----:B------:R-:W-:Y:S01]  /*6e60*/  SHF.R.U64 R75, R56, 0x10, R57 ;  /* 0x00000010384b7819 */ /* 0x000fe20000001239 */
[----:B----4-:R-:W-:Y:S01]  /*6e70*/  IMAD.U32 R54, R43, 0x10000, RZ ;  /* 0x000100002b367824 */ /* 0x010fe200078e00ff */
[----:B------:R-:W-:Y:S02]  /*6e80*/  SHF.R.U32.HI R60, RZ, 0x10, R61 ;  /* 0x00000010ff3c7819 */ /* 0x000fe4000001163d */
[----:B------:R-:W-:Y:S02]  /*6e90*/  SHF.R.U32.HI R56, RZ, 0x10, R57 ;  /* 0x00000010ff387819 */ /* 0x000fe40000011639 */
[----:B------:R-:W-:Y:S02]  /*6ea0*/  SHF.R.U64 R57, R58, 0x10, R59 ;  /* 0x000000103a397819 */ /* 0x000fe4000000123b */
[----:B------:R-:W-:-:S02]  /*6eb0*/  PRMT R125, R125, 0x5410, R60 ;  /* 0x000054107d7d7816 */ /* 0x000fc4000000003c */
[----:B------:R-:W-:Y:S02]  /*6ec0*/  PRMT R121, R121, 0x5410, R56 ;  /* 0x0000541079797816 */ /* 0x000fe40000000038 */
[----:B------:R-:W-:Y:S02]  /*6ed0*/  SHF.R.U32.HI R58, RZ, 0x10, R59 ;  /* 0x00000010ff3a7819 */ /* 0x000fe4000001163b */
[----:B------:R-:W-:Y:S01]  /*6ee0*/  SHF.L.U32 R52, R41, 0x10, RZ ;  /* 0x0000001029347819 */ /* 0x000fe200000006ff */
[----:B------:R-:W-:Y:S01]  /*6ef0*/  IMAD.U32 R56, R121, 0x10000, RZ ;  /* 0x0001000079387824 */ /* 0x000fe200078e00ff */
[----:B------:R-:W-:Y:S01]  /*6f00*/  PRMT R118, R118, 0x5410, R57 ;  /* 0x0000541076767816 */ /* 0x000fe20000000039 */
[----:B------:R-:W-:Y:S01]  /*6f10*/  IMAD.U32 R57, R125, 0x10000, RZ ;  /* 0x000100007d397824 */ /* 0x000fe200078e00ff */
[--C-:B------:R-:W-:Y:S02]  /*6f20*/  SHF.R.U64 R59, R62, 0x10, R63.reuse ;  /* 0x000000103e3b7819 */ /* 0x100fe4000000123f */
[----:B------:R-:W-:-:S02]  /*6f30*/  SHF.R.U32.HI R62, RZ, 0x10, R63 ;  /* 0x00000010ff3e7819 */ /* 0x000fc4000001163f */
[----:B------:R-:W-:Y:S01]  /*6f40*/  PRMT R119, R119, 0x5410, R58 ;  /* 0x0000541077777816 */ /* 0x000fe2000000003a */
[CC--:B------:R-:W-:Y:S01]  /*6f50*/  FMUL.FTZ R58, R52.reuse, R57.reuse ;  /* 0x00000039343a7220 */ /* 0x0c0fe20000410000 */
[----:B------:R-:W-:Y:S01]  /*6f60*/  LOP3.LUT R53, R41, 0xffff0000, RZ, 0xc0, !PT ;  /* 0xffff000029357812 */ /* 0x000fe200078ec0ff */
[-C--:B------:R-:W-:Y:S01]  /*6f70*/  FMUL.FTZ R52, R52, R56.reuse ;  /* 0x0000003834347220 */ /* 0x080fe20000410000 */
[----:B------:R-:W-:Y:S01]  /*6f80*/  PRMT R123, R123, 0x5410, R62 ;  /* 0x000054107b7b7816 */ /* 0x000fe2000000003e */
[----:B------:R-:W-:Y:S01]  /*6f90*/  FFMA.FTZ R58, R49, R56, -R58 ;  /* 0x00000038313a7223 */ /* 0x000fe2000001083a */
[----:B------:R-:W-:Y:S01]  /*6fa0*/  LOP3.LUT R125, R125, 0xffff0000, RZ, 0xc0, !PT ;  /* 0xffff00007d7d7812 */ /* 0x000fe200078ec0ff */
[----:B------:R-:W-:Y:S01]  /*6fb0*/  FFMA.FTZ R57, R49, R57, R52 ;  /* 0x0000003931397223 */ /* 0x000fe20000010034 */
[----:B------:R-:W-:Y:S01]  /*6fc0*/  LOP3.LUT R121, R121, 0xffff0000, RZ, 0xc0, !PT ;  /* 0xffff000079797812 */ /* 0x000fe200078ec0ff */
[----:B------:R-:W-:Y:S01]  /*6fd0*/  IMAD.U32 R49, R119, 0x10000, RZ ;  /* 0x0001000077317824 */ /* 0x000fe200078e00ff */
[----:B------:R-:W-:Y:S01]  /*6fe0*/  PRMT R122, R122, 0x5410, R59 ;  /* 0x000054107a7a7816 */ /* 0x000fe2000000003b */
[----:B------:R-:W-:Y:S01]  /*6ff0*/  IMAD.U32 R59, R123, 0x10000, RZ ;  /* 0x000100007b3b7824 */ /* 0x000fe200078e00ff */
[----:B------:R-:W-:Y:S01]  /*7000*/  LOP3.LUT R50, R13, 0xffff0000, RZ, 0xc0, !PT ;  /* 0xffff00000d327812 */ /* 0x000fe200078ec0ff */
[C---:B------:R-:W-:Y:S01]  /*7010*/  FMUL.FTZ R61, R53.reuse, R125 ;  /* 0x0000007d353d7220 */ /* 0x040fe20000410000 */
[----:B------:R-:W-:Y:S01]  /*7020*/  FMUL.FTZ R53, R53, R121 ;  /* 0x0000007935357220 */ /* 0x000fe20000410000 */
[C---:B------:R-:W-:Y:S01]  /*7030*/  IMAD.U32 R41, R40.reuse, 0x10000, RZ ;  /* 0x0001000028297824 */ /* 0x040fe200078e00ff */
[----:B------:R-:W-:Y:S01]  /*7040*/  LOP3.LUT R51, R40, 0xffff0000, RZ, 0xc0, !PT ;  /* 0xffff000028337812 */ /* 0x000fe200078ec0ff */
[C---:B------:R-:W-:Y:S01]  /*7050*/  FMUL.FTZ R63, R54.reuse, R59 ;  /* 0x0000003b363f7220 */ /* 0x040fe20000410000 */
[----:B------:R-:W-:Y:S01]  /*7060*/  LOP3.LUT R55, R43, 0xffff0000, RZ, 0xc0, !PT ;  /* 0xffff00002b377812 */ /* 0x000fe200078ec0ff */
[----:B------:R-:W-:Y:S01]  /*7070*/  FMUL.FTZ R52, R54, R49 ;  /* 0x0000003136347220 */ /* 0x000fe20000410000 */
[----:B------:R-:W-:Y:S01]  /*7080*/  LOP3.LUT R56, R123, 0xffff0000, RZ, 0xc0, !PT ;  /* 0xffff00007b387812 */ /* 0x000fe200078ec0ff */
[----:B------:R-:W-:Y:S01]  /*7090*/  IMAD.U32 R40, R15, 0x10000, RZ ;  /* 0x000100000f287824 */ /* 0x000fe200078e00ff */
[----:B------:R-:W-:Y:S01]  /*70a0*/  PRMT R124, R124, 0x5410, R73 ;  /* 0x000054107c7c7816 */ /* 0x000fe20000000049 */
[C---:B------:R-:W-:Y:S01]  /*70b0*/  FFMA.FTZ R61, R50.reuse, R121, -R61 ;  /* 0x00000079323d7223 */ /* 0x040fe2000001083d */
[----:B------:R-:W-:Y:S01]  /*70c0*/  FFMA.FTZ R54, R50, R125, R53 ;  /* 0x0000007d32367223 */ /* 0x000fe20000010035 */
[----:B------:R-:W-:Y:S01]  /*70d0*/  PRMT R120, R120, 0x5410, R75 ;  /* 0x0000541078787816 */ /* 0x000fe2000000004b */
[C---:B------:R-:W-:Y:S01]  /*70e0*/  FFMA.FTZ R59, R40.reuse, R59, R52 ;  /* 0x0000003b283b7223 */ /* 0x040fe20000010034 */
[----:B------:R-:W-:Y:S01]  /*70f0*/  LOP3.LUT R50, R119, 0xffff0000, RZ, 0xc0, !PT ;  /* 0xffff000077327812 */ /* 0x000fe200078ec0ff */
[----:B------:R-:W-:Y:S01]  /*7100*/  FMUL.FTZ R60, R55, R56 ;  /* 0x00000038373c7220 */ /* 0x000fe20000410000 */
[----:B------:R-:W-:Y:S01]  /*7110*/  LOP3.LUT R15, R15, 0xffff0000, RZ, 0xc0, !PT ;  /* 0xffff00000f0f7812 */ /* 0x000fe200078ec0ff */
[----:B------:R-:W-:Y:S01]  /*7120*/  FFMA.FTZ R63, R40, R49, -R63 ;  /* 0x00000031283f7223 */ /* 0x000fe2000001083f */
[----:B------:R-:W-:-:S02]  /*7130*/  IMAD.U32 R52, R124, 0x10000, RZ ;  /* 0x000100007c347824 */ /* 0x000fc400078e00ff */
[-C--:B------:R-:W-:Y:S01]  /*7140*/  FMUL.FTZ R62, R55, R50.reuse ;  /* 0x00000032373e7220 */ /* 0x080fe20000410000 */
[----:B------:R-:W-:Y:S01]  /*7150*/  IMAD.U32 R40, R120, 0x10000, RZ ;  /* 0x0001000078287824 */ /* 0x000fe200078e00ff */
[----:B------:R-:W-:Y:S01]  /*7160*/  LOP3.LUT R124, R124, 0xffff0000, RZ, 0xc0, !PT ;  /* 0xffff00007c7c7812 */ /* 0x000fe200078ec0ff */
[----:B------:R-:W-:Y:S01]  /*7170*/  FFMA.FTZ R60, R15, R50, -R60 ;  /* 0x000000320f3c7223 */ /* 0x000fe2000001083c */
[C---:B------:R-:W-:Y:S01]  /*7180*/  FMUL.FTZ R50, R41.reuse, R52 ;  /* 0x0000003429327220 */ /* 0x040fe20000410000 */
[C---:B------:R-:W-:Y:S01]  /*7190*/  IMAD.U32 R13, R12.reuse, 0x10000, RZ ;  /* 0x000100000c0d7824 */ /* 0x040fe200078e00ff */
[----:B------:R-:W-:Y:S01]  /*71a0*/  LOP3.LUT R48, R12, 0xffff0000, RZ, 0xc0, !PT ;  /* 0xffff00000c307812 */ /* 0x000fe200078ec0ff */
[----:B------:R-:W-:Y:S01]  /*71b0*/  FMUL.FTZ R41, R41, R40 ;  /* 0x0000002829297220 */ /* 0x000fe20000410000 */
[----:B------:R-:W-:Y:S01]  /*71c0*/  LOP3.LUT R120, R120, 0xffff0000, RZ, 0xc0, !PT ;  /* 0xffff000078787812 */ /* 0x000fe200078ec0ff */
[----:B------:R-:W-:Y:S01]  /*71d0*/  FFMA.FTZ R62, R15, R56, R62 ;  /* 0x000000380f3e7223 */ /* 0x000fe2000001003e */
[----:B------:R-:W-:Y:S01]  /*71e0*/  FMUL.FTZ R15, R51, R124 ;  /* 0x0000007c330f7220 */ /* 0x000fe20000410000 */
[----:B------:R-:W-:-:S02]  /*71f0*/  IMAD.U32 R43, R42, 0x10000, RZ ;  /* 0x000100002a2b7824 */ /* 0x000fc400078e00ff */
[C---:B------:R-:W-:Y:S01]  /*7200*/  FFMA.FTZ R50, R13.reuse, R40, -R50 ;  /* 0x000000280d327223 */ /* 0x040fe20000010832 */
[----:B------:R-:W-:Y:S01]  /*7210*/  FFMA.FTZ R52, R13, R52, R41 ;  /* 0x000000340d347223 */ /* 0x000fe20000010029 */
[----:B------:R-:W-:Y:S01]  /*7220*/  LOP3.LUT R42, R42, 0xffff0000, RZ, 0xc0, !PT ;  /* 0xffff00002a2a7812 */ /* 0x000fe200078ec0ff */
[----:B------:R-:W-:Y:S01]  /*7230*/  FFMA.FTZ R49, R48, R120, -R15 ;  /* 0x0000007830317223 */ /* 0x000fe2000001080f */
[C---:B------:R-:W-:Y:S01]  /*7240*/  IMAD.U32 R40, R122.reuse, 0x10000, RZ ;  /* 0x000100007a287824 */ /* 0x040fe200078e00ff */
[----:B------:R-:W-:Y:S01]  /*7250*/  LOP3.LUT R41, R122, 0xffff0000, RZ, 0xc0, !PT ;  /* 0xffff00007a297812 */ /* 0x000fe200078ec0ff */
[C---:B------:R-:W-:Y:S01]  /*7260*/  IMAD.U32 R13, R118.reuse, 0x10000, RZ ;  /* 0x00010000760d7824 */ /* 0x040fe200078e00ff */
[----:B------:R-:W-:Y:S01]  /*7270*/  LOP3.LUT R15, R118, 0xffff0000, RZ, 0xc0, !PT ;  /* 0xffff0000760f7812 */ /* 0x000fe200078ec0ff */
[C---:B------:R-:W-:Y:S02]  /*7280*/  IMAD.U32 R12, R14.reuse, 0x10000, RZ ;  /* 0x000100000e0c7824 */ /* 0x040fe400078e00ff */
[C---:B------:R-:W-:Y:S01]  /*7290*/  FMUL.FTZ R53, R43.reuse, R40 ;  /* 0x000000282b357220 */ /* 0x040fe20000410000 */
[----:B------:R-:W-:Y:S01]  /*72a0*/  LOP3.LUT R14, R14, 0xffff0000, RZ, 0xc0, !PT ;  /* 0xffff00000e0e7812 */ /* 0x000fe200078ec0ff */
[----:B------:R-:W-:Y:S01]  /*72b0*/  FMUL.FTZ R43, R43, R13 ;  /* 0x0000000d2b2b7220 */ /* 0x000fe20000410000 */
[C---:B------:R-:W-:Y:S01]  /*72c0*/  FMUL.FTZ R55, R42.reuse, R41 ;  /* 0x000000292a377220 */ /* 0x040fe20000410000 */
[----:B------:R-:W-:Y:S01]  /*72d0*/  FMUL.FTZ R42, R42, R15 ;  /* 0x0000000f2a2a7220 */ /* 0x000fe20000410000 */
[----:B------:R-:W-:Y:S01]  /*72e0*/  FMUL.FTZ R51, R51, R120 ;  /* 0x0000007833337220 */ /* 0x000fe20000410000 */
[C---:B------:R-:W-:Y:S01]  /*72f0*/  FFMA.FTZ R53, R12.reuse, R13, -R53 ;  /* 0x0000000d0c357223 */ /* 0x040fe20000010835 */
[----:B------:R-:W-:Y:S01]  /*7300*/  FFMA.FTZ R43, R12, R40, R43 ;  /* 0x000000280c2b7223 */ /* 0x000fe2000001002b */
        /* <DEDUP_REMOVED lines=11> */
[----:B------:R-:W-:Y:S02]  /*73c0*/  F2FP.BF16.F32.PACK_AB R40, R51, R52 ;  /* 0x000000343328723e */ /* 0x000fe400000010ff */
[----:B------:R-:W-:-:S07]  /*73d0*/  MOV R12, R50 ;  /* 0x00000032000c7202 */ /* 0x000fce0000000f00 */
.L_x_7024:
[----:B------:R-:W-:Y:S05]  /*73e0*/  BSYNC B2 ;  /* 0x0000000000027941 */ /* 0x000fea0003800000 */
.L_x_7023:
[----:B------:R-:W-:Y:S01]  /*73f0*/  ISETP.GE.AND P4, PT, R11, R108, PT ;  /* 0x0000006c0b00720c */ /* 0x000fe20003f86270 */
[----:B0-----:R0:W-:-:S12]  /*7400*/  ST.E.128 desc[UR42][R44.64], R12 ;  /* 0x0000000c2c007985 */ /* 0x0011d8000c101d2a */
[----:B------:R-:W-:-:S05]  /*7410*/  @!P4 IMAD.WIDE R46, R11, 0x2, R46 ;  /* 0x000000020b2ec825 */ /* 0x000fca00078e022e */
[----:B----4-:R0:W-:Y:S02]  /*7420*/  @!P4 ST.E.128 desc[UR42][R46.64], R40 ;  /* 0x000000282e00c985 */ /* 0x0101e4000c101d2a */
.L_x_7022:
[----:B------:R-:W-:Y:S05]  /*7430*/  BSYNC B1 ;  /* 0x0000000000017941 */ /* 0x000fea0003800000 */
.L_x_7021:
[----:B------:R-:W-:-:S03]  /*7440*/  UMOV UR4, 0xffffffff ;  /* 0xffffffff00047882 */ /* 0x000fc60000000000 */
[----:B------:R-:W-:Y:S05]  /*7450*/  BRA.DIV UR4, `(.L_x_7025) ;  /* 0x0000015204907947 */ /* 0x000fea000b800000 */
[----:B0-----:R-:W0:Y:S04]  /*7460*/  SHFL.IDX PT, R106, R106, 0x3, 0x181f ;  /* 0x00781f006a6a7f89 */ /* 0x001e2800000e0000 */
[----:B------:R-:W0:Y:S02]  /*7470*/  SHFL.IDX PT, R107, R107, 0x3, 0x181f ;  /* 0x00781f006b6b7f89 */ /* 0x000e2400000e0000 */
.L_x_7308:
[----:B------:R-:W-:-:S05]  /*7480*/  VIADD R11, R153, 0x60 ;  /* 0x00000060990b7836 */ /* 0x000fca0000000000 */
[----:B------:R-:W-:-:S13]  /*7490*/  ISETP.GE.OR P4, PT, R11, R96, P1 ;  /* 0x000000600b00720c */ /* 0x000fda0000f86670 */
[----:B------:R-:W-:Y:S05]  /*74a0*/  @P4 BRA `(.L_x_6998) ;  /* 0x0000000c00944947 */ /* 0x000fea0003800000 */
[----:B------:R-:W-:Y:S01]  /*74b0*/  SEL R110, R37, R110, !P0 ;  /* 0x0000006e256e7207 */ /* 0x000fe20004000000 */
[----:B------:R-:W-:Y:S01]  /*74c0*/  BSSY B1, `(.L_x_7026) ;  /* 0x0000072000017945 */ /* 0x000fe20003800000 */
[----:B----4-:R-:W-:Y:S02]  /*74d0*/  SHF.R.U32.HI R14, RZ, 0x3, R159 ;  /* 0x00000003ff0e7819 */ /* 0x010fe4000001169f */
[----:B------:R-:W-:Y:S02]  /*74e0*/  SHF.R.S32.HI R11, RZ, 0x1f, R110 ;  /* 0x0000001fff0b7819 */ /* 0x000fe4000001146e */
[----:B0-----:R-:W-:Y:S02]  /*74f0*/  LEA R44, P4, R77, R107, 0x1 ;  /* 0x0000006b4d2c7211 */ /* 0x001fe400078808ff */
        /* <DEDUP_REMOVED lines=18> */
[--C-:B------:R-:W-:Y:S01]  /*7620*/  SHF.R.U64 R56, R68, 0x10, R69.reuse ;  /* 0x0000001044387819 */ /* 0x100fe20000001245 */
[----:B----4-:R-:W-:Y:S01]  /*7630*/  IMAD.U32 R50, R41, 0x10000, RZ ;  /* 0x0001000029327824 */ /* 0x010fe200078e00ff */
[----:B------:R-:W-:Y:S01]  /*7640*/  SHF.R.U32.HI R68, RZ, 0x10, R69 ;  /* 0x00000010ff447819 */ /* 0x000fe20000011645 */
[----:B0-----:R-:W-:Y:S01]  /*7650*/  IMAD.U32 R46, R13, 0x10000, RZ ;  /* 0x000100000d2e7824 */ /* 0x001fe200078e00ff */
[--C-:B------:R-:W-:Y:S01]  /*7660*/  SHF.R.U64 R60, R64, 0x10, R65.reuse ;  /* 0x00000010403c7819 */ /* 0x100fe20000001241 */
[----:B------:R-:W-:Y:S01]  /*7670*/  IMAD.U32 R52, R43, 0x10000, RZ ;  /* 0x000100002b347824 */ /* 0x000fe200078e00ff */
[----:B------:R-:W-:Y:S01]  /*7680*/  SHF.R.U32.HI R65, RZ, 0x10, R65 ;  /* 0x00000010ff417819 */ /* 0x000fe20000011641 */
[----:B------:R-:W-:Y:S01]  /*7690*/  IMAD.U32 R48, R40, 0x10000, RZ ;  /* 0x0001000028307824 */ /* 0x000fe200078e00ff */
[----:B------:R-:W-:Y:S02]  /*76a0*/  PRMT R109, R109, 0x5410, R68 ;  /* 0x000054106d6d7816 */ /* 0x000fe40000000044 */
[----:B------:R-:W-:-:S02]  /*76b0*/  SHF.R.U64 R54, R70, 0x10, R71 ;  /* 0x0000001046367819 */ /* 0x000fc40000001247 */
[----:B------:R-:W-:Y:S01]  /*76c0*/  PRMT R114, R114, 0x5410, R65 ;  /* 0x0000541072727816 */ /* 0x000fe20000000041 */
[----:B------:R-:W-:Y:S01]  /*76d0*/  IMAD.U32 R57, R109, 0x10000, RZ ;  /* 0x000100006d397824 */ /* 0x000fe200078e00ff */
[----:B------:R-:W-:Y:S02]  /*76e0*/  SHF.R.U64 R58, R66, 0x10, R67 ;  /* 0x00000010423a7819 */ /* 0x000fe40000001243 */
[----:B------:R-:W-:Y:S01]  /*76f0*/  SHF.R.U32.HI R71, RZ, 0x10, R71 ;  /* 0x00000010ff477819 */ /* 0x000fe20000011647 */
[----:B------:R-:W-:Y:S01]  /*7700*/  IMAD.U32 R55, R114, 0x10000, RZ ;  /* 0x0001000072377824 */ /* 0x000fe200078e00ff */
[----:B------:R-:W-:Y:S01]  /*7710*/  SHF.R.U32.HI R67, RZ, 0x10, R67 ;  /* 0x00000010ff437819 */ /* 0x000fe20000011643 */
[----:B------:R-:W-:Y:S01]  /*7720*/  FMUL.FTZ R59, R50, R57 ;  /* 0x00000039323b7220 */ /* 0x000fe20000410000 */
[----:B------:R-:W-:Y:S01]  /*7730*/  PRMT R112, R112, 0x5410, R71 ;  /* 0x0000541070707816 */ /* 0x000fe20000000047 */
[----:B------:R-:W-:Y:S01]  /*7740*/  FMUL.FTZ R61, R50, R55 ;  /* 0x00000037323d7220 */ /* 0x000fe20000410000 */
[----:B------:R-:W-:-:S02]  /*7750*/  PRMT R116, R116, 0x5410, R67 ;  /* 0x0000541074747816 */ /* 0x000fc40000000043 */
[----:B------:R-:W-:Y:S01]  /*7760*/  PRMT R111, R111, 0x5410, R56 ;  /* 0x000054106f6f7816 */ /* 0x000fe20000000038 */
[----:B------:R-:W-:Y:S01]  /*7770*/  FFMA.FTZ R56, R46, R55, -R59 ;  /* 0x000000372e387223 */ /* 0x000fe2000001083b */
[----:B------:R-:W-:Y:S01]  /*7780*/  PRMT R113, R113, 0x5410, R54 ;  /* 0x0000541071717816 */ /* 0x000fe20000000036 */
        /* <DEDUP_REMOVED lines=10> */
[----:B------:R-:W-:Y:S01]  /*7830*/  IMAD.U32 R40, R15, 0x10000, RZ ;  /* 0x000100000f287824 */ /* 0x000fe200078e00ff */
[----:B------:R-:W-:Y:S01]  /*7840*/  LOP3.LUT R53, R43, 0xffff0000, RZ, 0xc0, !PT ;  /* 0xffff00002b357812 */ /* 0x000fe200078ec0ff */
[-C--:B------:R-:W-:Y:S01]  /*7850*/  FMUL.FTZ R52, R52, R55.reuse ;  /* 0x0000003734347220 */ /* 0x080fe20000410000 */
[----:B------:R-:W-:Y:S01]  /*7860*/  PRMT R115, R115, 0x5410, R60 ;  /* 0x0000541073737816 */ /* 0x000fe2000000003c */
[-C--:B------:R-:W-:Y:S01]  /*7870*/  FMUL.FTZ R46, R51, R114.reuse ;  /* 0x00000072332e7220 */ /* 0x080fe20000410000 */
[----:B------:R-:W-:Y:S01]  /*7880*/  LOP3.LUT R112, R112, 0xffff0000, RZ, 0xc0, !PT ;  /* 0xffff000070707812 */ /* 0x000fe200078ec0ff */
[----:B------:R-:W-:Y:S01]  /*7890*/  FFMA.FTZ R51, R47, R114, -R50 ;  /* 0x000000722f337223 */ /* 0x000fe20000010832 */
[----:B------:R-:W-:Y:S01]  /*78a0*/  LOP3.LUT R116, R116, 0xffff0000, RZ, 0xc0, !PT ;  /* 0xffff000074747812 */ /* 0x000fe200078ec0ff */
[C---:B------:R-:W-:Y:S01]  /*78b0*/  FFMA.FTZ R57, R40.reuse, R55, -R57 ;  /* 0x0000003728397223 */ /* 0x040fe20000010839 */
[----:B------:R-:W-:Y:S01]  /*78c0*/  LOP3.LUT R41, R15, 0xffff0000, RZ, 0xc0, !PT ;  /* 0xffff00000f297812 */ /* 0x000fe200078ec0ff */
[----:B------:R-:W-:Y:S01]  /*78d0*/  FFMA.FTZ R52, R40, R59, R52 ;  /* 0x0000003b28347223 */ /* 0x000fe20000010034 */
[----:B------:R-:W-:Y:S01]  /*78e0*/  FFMA.FTZ R54, R47, R54, R46 ;  /* 0x000000362f367223 */ /* 0x000fe2000001002e */
[----:B------:R-:W-:Y:S01]  /*78f0*/  FMUL.FTZ R50, R53, R112 ;  /* 0x0000007035327220 */ /* 0x000fe20000410000 */
[----:B------:R-:W-:Y:S01]  /*7900*/  IMAD.U32 R40, R115, 0x10000, RZ ;  /* 0x0001000073287824 */ /* 0x000fe200078e00ff */
[----:B------:R-:W-:Y:S01]  /*7910*/  PRMT R117, R117, 0x5410, R58 ;  /* 0x0000541075757816 */ /* 0x000fe2000000003a */
[----:B------:R-:W-:-:S02]  /*7920*/  IMAD.U32 R46, R111, 0x10000, RZ ;  /* 0x000100006f2e7824 */ /* 0x000fc400078e00ff */
[-C--:B------:R-:W-:Y:S01]  /*7930*/  FMUL.FTZ R58, R53, R116.reuse ;  /* 0x00000074353a7220 */ /* 0x080fe20000410000 */
[----:B------:R-:W-:Y:S02]  /*7940*/  IMAD.U32 R13, R12, 0x10000, RZ ;  /* 0x000100000c0d7824 */ /* 0x000fe400078e00ff */
[----:B------:R-:W-:Y:S01]  /*7950*/  FFMA.FTZ R116, R41, R116, -R50 ;  /* 0x0000007429747223 */ /* 0x000fe20000010832 */
[C---:B------:R-:W-:Y:S01]  /*7960*/  FMUL.FTZ R47, R48.reuse, R40 ;  /* 0x00000028302f7220 */ /* 0x040fe20000410000 */
[-C--:B------:R-:W-:Y:S01]  /*7970*/  FMUL.FTZ R50, R48, R46.reuse ;  /* 0x0000002e30327220 */ /* 0x080fe20000410000 */
[----:B------:R-:W-:Y:S01]  /*7980*/  LOP3.LUT R111, R111, 0xffff0000, RZ, 0xc0, !PT ;  /* 0xffff00006f6f7812 */ /* 0x000fe200078ec0ff */
[C---:B------:R-:W-:Y:S02]  /*7990*/  IMAD.U32 R43, R42.reuse, 0x10000, RZ ;  /* 0x000100002a2b7824 */ /* 0x040fe400078e00ff */
[C---:B------:R-:W-:Y:S01]  /*79a0*/  FFMA.FTZ R47, R13.reuse, R46, R47 ;  /* 0x0000002e0d2f7223 */ /* 0x040fe2000001002f */
        /* <DEDUP_REMOVED lines=12> */
[C---:B------:R-:W-:Y:S01]  /*7a70*/  SHF.L.U32 R15, R14.reuse, 0x10, RZ ;  /* 0x000000100e0f7819 */ /* 0x040fe200000006ff */
[-C--:B------:R-:W-:Y:S01]  /*7a80*/  FMUL.FTZ R49, R49, R115.reuse ;  /* 0x0000007331317220 */ /* 0x080fe20000410000 */
[----:B------:R-:W-:Y:S01]  /*7a90*/  LOP3.LUT R14, R14, 0xffff0000, RZ, 0xc0, !PT ;  /* 0xffff00000e0e7812 */ /* 0x000fe200078ec0ff */
[----:B------:R-:W-:Y:S01]  /*7aa0*/  FFMA.FTZ R41, R12, R115, -R41 ;  /* 0x000000730c297223 */ /* 0x000fe20000010829 */
[-C--:B------:R-:W-:Y:S01]  /*7ab0*/  FMUL.FTZ R43, R43, R40.reuse ;  /* 0x000000282b2b7220 */ /* 0x080fe20000410000 */
[----:B------:R-:W-:Y:S01]  /*7ac0*/  FMUL.FTZ R42, R42, R117 ;  /* 0x000000752a2a7220 */ /* 0x000fe20000410000 */
        /* <DEDUP_REMOVED lines=17> */
.L_x_7027:
[----:B------:R-:W-:Y:S05]  /*7be0*/  BSYNC B1 ;  /* 0x0000000000017941 */ /* 0x000fea0003800000 */
.L_x_7026:
[----:B------:R-:W-:Y:S01]  /*7bf0*/  ISETP.GE.AND P3, PT, R11, R108, PT ;  /* 0x0000006c0b00720c */ /* 0x000fe20003f66270 */
[----:B0-----:R0:W-:Y:S02]  /*7c00*/  ST.E.128 desc[UR42][R44.64], R12 ;  /* 0x0000000c2c007985 */ /* 0x0011e4000c101d2a */
[----:B0-----:R-:W-:Y:S02]  /*7c10*/  IMAD.MOV.U32 R12, RZ, RZ, R107 ;  /* 0x000000ffff0c7224 */ /* 0x001fe400078e006b */
[----:B------:R-:W-:-:S08]  /*7c20*/  IMAD.MOV.U32 R13, RZ, RZ, R106 ;  /* 0x000000ffff0d7224 */ /* 0x000fd000078e006a */
[----:B------:R-:W-:Y:S05]  /*7c30*/  @P3 BRA `(.L_x_6998) ;  /* 0x0000000400b03947 */ /* 0x000fea0003800000 */
[----:B------:R-:W-:-:S05]  /*7c40*/  IMAD.WIDE R12, R11, 0x2, R12 ;  /* 0x000000020b0c7825 */ /* 0x000fca00078e020c */
[----:B----4-:R0:W-:Y:S01]  /*7c50*/  ST.E.128 desc[UR42][R12.64], R40 ;  /* 0x000000280c007985 */ /* 0x0101e2000c101d2a */
[----:B------:R-:W-:Y:S05]  /*7c60*/  BRA `(.L_x_6998) ;  /* 0x0000000400a47947 */ /* 0x000fea0003800000 */
.L_x_6957:
[----:B------:R-:W-:-:S06]  /*7c70*/  UISETP.NE.AND UP0, UPT, UR41, 0x3, UPT ;  /* 0x000000032900788c */ /* 0x000fcc000bf05270 */
[----:B------:R-:W-:-:S13]  /*7c80*/  PLOP3.LUT P5, PT, PT, PT, UP0, 0x80, 0x0 ;  /* 0x000000000000781c */ /* 0x000fda0003faf008 */
[----:B------:R-:W-:Y:S05]  /*7c90*/  @!P5 BRA `(.L_x_7028) ;  /* 0x000000000004d947 */ /* 0x000fea0003800000 */
[----:B------:R-:W-:Y:S01]  /*7ca0*/  BPT.TRAP 0x1 ;  /* 0x000000040000795c */ /* 0x000fe20000300000 */
.L_x_7028:
[----:B------:R-:W-:Y:S01]  /*7cb0*/  IMAD R90, R155, 0x8, R156 ;  /* 0x000000089b5a7824 */ /* 0x000fe200078e029c */
[----:B------:R-:W-:Y:S01]  /*7cc0*/  SHF.L.U32 R101, R154, 0x1f, RZ ;  /* 0x0000001f9a657819 */ /* 0x000fe200000006ff */
[----:B------:R-:W-:Y:S01]  /*7cd0*/  BSSY B1, `(.L_x_7029) ;  /* 0x0000004000017945 */ /* 0x000fe20003800000 */
[----:B------:R-:W-:Y:S02]  /*7ce0*/  SHF.R.S32.HI R98, RZ, 0x1f, R99 ;  /* 0x0000001fff627819 */ /* 0x000fe40000011463 */
[----:B------:R-:W1:Y:S02]  /*7cf0*/  SYNCS.PHASECHK.TRANS64.TRYWAIT P3, [R90+URZ+0x28890], R101 ;  /* 0x028890655a0075a7 */ /* 0x000e64000806017f */
[----:B-1----:R-:W-:Y:S05]  /*7d00*/  @!P3 BRA `(.L_x_7030) ;  /* 0x0000014800b0b947 */ /* 0x002fea0003800000 */
.L_x_7309:
[----:B------:R-:W-:Y:S05]  /*7d10*/  BSYNC B1 ;  /* 0x0000000000017941 */ /* 0x000fea0003800000 */
.L_x_7029:
[----:B------:R-:W-:Y:S01]  /*7d20*/  ULDC.64 UR4, c[0x0][0x300] ;  /* 0x0000c00000047ab9 */ /* 0x000fe20000000a00 */
[----:B-----5:R-:W-:Y:S01]  /*7d30*/  SHF.R.S32.HI R97, RZ, 0x1f, R100 ;  /* 0x0000001fff617819 */ /* 0x020fe20000011464 */
[----:B------:R-:W-:Y:S01]  /*7d40*/  IMAD R14, R98, UR4, RZ ;  /* 0x00000004620e7c24 */ /* 0x000fe2000f8e02ff */
[----:B------:R-:W-:Y:S01]  /*7d50*/  ULDC.64 UR6, c[0x0][0x2e8] ;  /* 0x0000ba0000067ab9 */ /* 0x000fe20000000a00 */
[----:B0-----:R-:W-:-:S04]  /*7d60*/  IMAD.WIDE.U32 R12, R99, UR4, RZ ;  /* 0x00000004630c7c25 */ /* 0x001fc8000f8e00ff */
        /* <DEDUP_REMOVED lines=20> */
.L_x_7313:
[----:B------:R-:W-:Y:S04]  /*7eb0*/  BSSY B1, `(.L_x_7032) ;  /* 0x000000d000017945 */ /* 0x000fe80003800000 */
[----:B------:R-:W-:Y:S05]  /*7ec0*/  @!P3 BRA `(.L_x_7033) ;  /* 0x00000000002cb947 */ /* 0x000fea0003800000 */
[----:B------:R-:W-:Y:S02]  /*7ed0*/  ULDC UR4, c[0x0][0x2f4] ;  /* 0x0000bd0000047ab9 */ /* 0x000fe40000000800 */
[----:B------:R-:W-:-:S13]  /*7ee0*/  ISETP.GE.AND P3, PT, R16, UR4, PT ;  /* 0x0000000410007c0c */ /* 0x000fda000bf66270 */
[----:B---3--:R-:W-:-:S04]  /*7ef0*/  @!P3 LEA R42, P4, R16, R14, 0x1 ;  /* 0x0000000e102ab211 */ /* 0x008fc800078808ff */
[----:B--2---:R-:W-:Y:S02]  /*7f00*/  @!P3 LEA.HI.X R43, R16, R41, R17, 0x1, P4 ;  /* 0x00000029102bb211 */ /* 0x004fe400020f0c11 */
[----:B------:R-:W-:-:S13]  /*7f10*/  ISETP.GE.AND P4, PT, R23, UR4, PT ;  /* 0x0000000417007c0c */ /* 0x000fda000bf86270 */
[C---:B------:R-:W-:Y:S02]  /*7f20*/  @!P4 LEA R40, P6, R23.reuse, R14, 0x1 ;  /* 0x0000000e1728c211 */ /* 0x040fe400078c08ff */
[----:B------:R-:W2:Y:S02]  /*7f30*/  @!P3 LDS.128 R12, [R91+0x18400] ;  /* 0x018400005b0cb984 */ /* 0x000ea40000000c00 */
[----:B------:R-:W-:Y:S02]  /*7f40*/  @!P4 LEA.HI.X R41, R23, R41, R22, 0x1, P6 ;  /* 0x000000291729c211 */ /* 0x000fe400030f0c16 */
[----:B--2---:R-:W-:Y:S04]  /*7f50*/  @!P3 ST.E.128 desc[UR42][R42.64], R12 ;  /* 0x0000000c2a00b985 */ /* 0x004fe8000c101d2a */
[----:B------:R-:W2:Y:S04]  /*7f60*/  @!P4 LDS.128 R12, [R91+0x1c400] ;  /* 0x01c400005b0cc984 */ /* 0x000ea80000000c00 */
[----:B--2---:R4:W-:Y:S02]  /*7f70*/  @!P4 ST.E.128 desc[UR42][R40.64], R12 ;  /* 0x0000000c2800c985 */ /* 0x0049e4000c101d2a */
.L_x_7033:
[----:B------:R-:W-:Y:S05]  /*7f80*/  BSYNC B1 ;  /* 0x0000000000017941 */ /* 0x000fea0003800000 */
.L_x_7032:
[----:B------:R-:W-:-:S03]  /*7f90*/  UMOV UR4, 0xffffffff ;  /* 0xffffffff00047882 */ /* 0x000fc60000000000 */
[----:B------:R-:W-:Y:S05]  /*7fa0*/  BRA.DIV UR4, `(.L_x_7034) ;  /* 0x0000014a04647947 */ /* 0x000fea000b800000 */
[----:B--2-4-:R2:W4:Y:S04]  /*7fb0*/  SHFL.IDX PT, R41, R45, 0x1, 0x181f ;  /* 0x00381f002d297f89 */ /* 0x01452800000e0000 */
[----:B---3--:R2:W3:Y:S02]  /*7fc0*/  SHFL.IDX PT, R14, R44, 0x1, 0x181f ;  /* 0x00381f002c0e7f89 */ /* 0x0084e400000e0000 */
.L_x_7317:
[----:B------:R-:W-:Y:S01]  /*7fd0*/  ISETP.GE.AND P3, PT, R46, 0x21, PT ;  /* 0x000000212e00780c */ /* 0x000fe20003f66270 */
[----:B------:R-:W-:-:S12]  /*7fe0*/  BSSY B1, `(.L_x_7035) ;  /* 0x000000d000017945 */ /* 0x000fd80003800000 */
[----:B------:R-:W-:Y:S05]  /*7ff0*/  @!P3 BRA `(.L_x_7036) ;  /* 0x00000000002cb947 */ /* 0x000fea0003800000 */
[----:B------:R-:W-:Y:S02]  /*8000*/  ULDC UR4, c[0x0][0x2f4] ;  /* 0x0000bd0000047ab9 */ /* 0x000fe40000000800 */
[----:B------:R-:W-:-:S13]  /*8010*/  ISETP.GE.AND P3, PT, R16, UR4, PT ;  /* 0x0000000410007c0c */ /* 0x000fda000bf66270 */
[----:B---3--:R-:W-:-:S04]  /*8020*/  @!P3 LEA R42, P4, R16, R14, 0x1 ;  /* 0x0000000e102ab211 */ /* 0x008fc800078808ff */
[----:B----4-:R-:W-:Y:S02]  /*8030*/  @!P3 LEA.HI.X R43, R16, R41, R17, 0x1, P4 ;  /* 0x00000029102bb211 */ /* 0x010fe400020f0c11 */
[----:B------:R-:W-:-:S13]  /*8040*/  ISETP.GE.AND P4, PT, R23, UR4, PT ;  /* 0x0000000417007c0c */ /* 0x000fda000bf86270 */
[C---:B------:R-:W-:Y:S02]  /*8050*/  @!P4 LEA R40, P6, R23.reuse, R14, 0x1 ;  /* 0x0000000e1728c211 */ /* 0x040fe400078c08ff */
[----:B------:R-:W3:Y:S02]  /*8060*/  @!P3 LDS.128 R12, [R91+0x19400] ;  /* 0x019400005b0cb984 */ /* 0x000ee40000000c00 */
[----:B------:R-:W-:Y:S02]  /*8070*/  @!P4 LEA.HI.X R41, R23, R41, R22, 0x1, P6 ;  /* 0x000000291729c211 */ /* 0x000fe400030f0c16 */
[----:B---3--:R-:W-:Y:S04]  /*8080*/  @!P3 ST.E.128 desc[UR42][R42.64], R12 ;  /* 0x0000000c2a00b985 */ /* 0x008fe8000c101d2a */
[----:B------:R-:W3:Y:S04]  /*8090*/  @!P4 LDS.128 R12, [R91+0x1d400] ;  /* 0x01d400005b0cc984 */ /* 0x000ee80000000c00 */
[----:B---3--:R3:W-:Y:S02]  /*80a0*/  @!P4 ST.E.128 desc[UR42][R40.64], R12 ;  /* 0x0000000c2800c985 */ /* 0x0087e4000c101d2a */
.L_x_7036:
[----:B------:R-:W-:Y:S05]  /*80b0*/  BSYNC B1 ;  /* 0x0000000000017941 */ /* 0x000fea0003800000 */
.L_x_7035:
[----:B------:R-:W-:-:S03]  /*80c0*/  UMOV UR4, 0xffffffff ;  /* 0xffffffff00047882 */ /* 0x000fc60000000000 */
[----:B------:R-:W-:Y:S05]  /*80d0*/  BRA.DIV UR4, `(.L_x_7037) ;  /* 0x0000014a04607947 */ /* 0x000fea000b800000 */
[----:B---34-:R3:W4:Y:S04]  /*80e0*/  SHFL.IDX PT, R41, R45, 0x2, 0x181f ;  /* 0x00581f002d297f89 */ /* 0x01872800000e0000 */
[----:B------:R3:W0:Y:S02]  /*80f0*/  SHFL.IDX PT, R14, R44, 0x2, 0x181f ;  /* 0x00581f002c0e7f89 */ /* 0x00062400000e0000 */
.L_x_7321:
[----:B------:R-:W-:Y:S01]  /*8100*/  ISETP.GE.AND P3, PT, R46, 0x41, PT ;  /* 0x000000412e00780c */ /* 0x000fe20003f66270 */
[----:B------:R-:W-:-:S12]  /*8110*/  BSSY B1, `(.L_x_7038) ;  /* 0x000000d000017945 */ /* 0x000fd80003800000 */
[----:B------:R-:W-:Y:S05]  /*8120*/  @!P3 BRA `(.L_x_7039) ;  /* 0x00000000002cb947 */ /* 0x000fea0003800000 */
[----:B------:R-:W-:Y:S02]  /*8130*/  ULDC UR4, c[0x0][0x2f4] ;  /* 0x0000bd0000047ab9 */ /* 0x000fe40000000800 */
[----:B------:R-:W-:-:S13]  /*8140*/  ISETP.GE.AND P3, PT, R16, UR4, PT ;  /* 0x0000000410007c0c */ /* 0x000fda000bf66270 */
[----:B0-----:R-:W-:-:S04]  /*8150*/  @!P3 LEA R42, P4, R16, R14, 0x1 ;  /* 0x0000000e102ab211 */ /* 0x001fc800078808ff */
[----:B----4-:R-:W-:Y:S02]  /*8160*/  @!P3 LEA.HI.X R43, R16, R41, R17, 0x1, P4 ;  /* 0x00000029102bb211 */ /* 0x010fe400020f0c11 */
[----:B------:R-:W-:-:S13]  /*8170*/  ISETP.GE.AND P4, PT, R23, UR4, PT ;  /* 0x0000000417007c0c */ /* 0x000fda000bf86270 */
[C---:B------:R-:W-:Y:S02]  /*8180*/  @!P4 LEA R40, P6, R23.reuse, R14, 0x1 ;  /* 0x0000000e1728c211 */ /* 0x040fe400078c08ff */
[----:B------:R-:W0:Y:S02]  /*8190*/  @!P3 LDS.128 R12, [R91+0x1a400] ;  /* 0x01a400005b0cb984 */ /* 0x000e240000000c00 */
[----:B------:R-:W-:Y:S02]  /*81a0*/  @!P4 LEA.HI.X R41, R23, R41, R22, 0x1, P6 ;  /* 0x000000291729c211 */ /* 0x000fe400030f0c16 */
[----:B0-----:R-:W-:Y:S04]  /*81b0*/  @!P3 ST.E.128 desc[UR42][R42.64], R12 ;  /* 0x0000000c2a00b985 */ /* 0x001fe8000c101d2a */
[----:B------:R-:W0:Y:S04]  /*81c0*/  @!P4 LDS.128 R12, [R91+0x1e400] ;  /* 0x01e400005b0cc984 */ /* 0x000e280000000c00 */
[----:B0-----:R0:W-:Y:S02]  /*81d0*/  @!P4 ST.E.128 desc[UR42][R40.64], R12 ;  /* 0x0000000c2800c985 */ /* 0x0011e4000c101d2a */
.L_x_7039:
[----:B------:R-:W-:Y:S05]  /*81e0*/  BSYNC B1 ;  /* 0x0000000000017941 */ /* 0x000fea0003800000 */
.L_x_7038:
[----:B------:R-:W-:-:S03]  /*81f0*/  UMOV UR4, 0xffffffff ;  /* 0xffffffff00047882 */ /* 0x000fc60000000000 */
[----:B------:R-:W-:Y:S05]  /*8200*/  BRA.DIV UR4, `(.L_x_7040) ;  /* 0x0000014a045c7947 */ /* 0x000fea000b800000 */
[----:B0---4-:R0:W4:Y:S04]  /*8210*/  SHFL.IDX PT, R41, R45, 0x3, 0x181f ;  /* 0x00781f002d297f89 */ /* 0x01112800000e0000 */
[----:B------:R0:W0:Y:S02]  /*8220*/  SHFL.IDX PT, R14, R44, 0x3, 0x181f ;  /* 0x00781f002c0e7f89 */ /* 0x00002400000e0000 */
.L_x_7325:
[----:B------:R-:W-:-:S13]  /*8230*/  ISETP.GE.AND P3, PT, R46, 0x61, PT ;  /* 0x000000612e00780c */ /* 0x000fda0003f66270 */
        /* <DEDUP_REMOVED lines=12> */
.L_x_6998:
[----:B------:R-:W-:Y:S05]  /*8300*/  BSYNC B0 ;  /* 0x0000000000007941 */ /* 0x000fea0003800000 */
.L_x_6956:
[----:B------:R-:W5:Y:S01]  /*8310*/  S2R R11, SR_TID.X ;  /* 0x00000000000b7919 */ /* 0x000f620000002100 */
        /* <DEDUP_REMOVED lines=8> */
[----:B-----5:R-:W-:Y:S01]  /*83a0*/  LOP3.LUT R11, R11, 0x7f, RZ, 0xc0, !PT ;  /* 0x0000007f0b0b7812 */ /* 0x020fe200078ec0ff */
[----:B---3--:R3:W-:Y:S03]  /*83b0*/  BAR.SYNC.DEFER_BLOCKING R94, 0x80 ;  /* 0x0002005e0000751d */ /* 0x0087e60000010000 */
[----:B------:R-:W-:-:S13]  /*83c0*/  ISETP.NE.AND P3, PT, R11, RZ, PT ;  /* 0x000000ff0b00720c */ /* 0x000fda0003f65270 */
[----:B------:R-:W-:-:S05]  /*83d0*/  @!P3 VIADD R11, R90, 0x288a0 ;  /* 0x000288a05a0bb836 */ /* 0x000fca0000000000 */
[----:B------:R-:W-:-:S04]  /*83e0*/  @!P3 PRMT R11, RZ, 0x654, R11 ;  /* 0x00000654ff0bb816 */ /* 0x000fc8000000000b */
[----:B------:R3:W-:Y:S01]  /*83f0*/  @!P3 SYNCS.ARRIVE.TRANS64.RED.A1T0 RZ, [R11+URZ], RZ ;  /* 0x000000ff0bffb9a7 */ /* 0x0007e2000810043f */
[----:B------:R-:W-:Y:S05]  /*8400*/  @!P5 BRA `(.L_x_7042) ;  /* 0x000000000004d947 */ /* 0x000fea0003800000 */
[----:B------:R-:W-:Y:S01]  /*8410*/  BPT.TRAP 0x1 ;  /* 0x000000040000795c */ /* 0x000fe20000300000 */
.L_x_7042:
[----:B------:R-:W-:Y:S05]  /*8420*/  BSYNC B0 ;  /* 0x0000000000007941 */ /* 0x000fea0003800000 */
.L_x_7041:
[----:B------:R-:W5:Y:S01]  /*8430*/  SYNCS.PHASECHK.TRANS64.TRYWAIT P4, [R90+URZ+0x288b0], R101 ;  /* 0x0288b0655a0075a7 */ /* 0x000f62000808017f */
[----:B------:R-:W-:Y:S01]  /*8440*/  ULDC UR37, c[0x0][0x2f4] ;  /* 0x0000bd0000257ab9 */ /* 0x000fe20000000800 */
[----:B------:R-:W-:Y:S04]  /*8450*/  BSSY B0, `(.L_x_7043) ;  /* 0x0000002000007945 */ /* 0x000fe80003800000 */
[----:B-----5:R-:W-:Y:S05]  /*8460*/  @!P4 BRA `(.L_x_7044) ;  /* 0x00000148000cc947 */ /* 0x020fea0003800000 */
.L_x_7326:
[----:B------:R-:W-:Y:S05]  /*8470*/  BSYNC B0 ;  /* 0x0000000000007941 */ /* 0x000fea0003800000 */
.L_x_7043:
[----:B------:R-:W-:Y:S01]  /*8480*/  ULDC.64 UR4, c[0x0][0x328] ;  /* 0x0000ca0000047ab9 */ /* 0x000fe20000000a00 */
[----:B------:R-:W-:Y:S01]  /*8490*/  ULDC.64 UR6, c[0x0][0x318] ;  /* 0x0000c60000067ab9 */ /* 0x000fe20000000a00 */
[----:B------:R-:W-:Y:S01]  /*84a0*/  IMAD R98, R98, UR4, RZ ;  /* 0x0000000462627c24 */ /* 0x000fe2000f8e02ff */
[----:B------:R-:W-:Y:S01]  /*84b0*/  BSSY B0, `(.L_x_7045) ;  /* 0x000001d000007945 */ /* 0x000fe20003800000 */
[----:B01--4-:R-:W-:-:S04]  /*84c0*/  IMAD.WIDE.U32 R12, R99, UR4, RZ ;  /* 0x00000004630c7c25 */ /* 0x013fc8000f8e00ff */
        /* <DEDUP_REMOVED lines=10> */
[----:B---3--:R-:W-:Y:S01]  /*8570*/  IMAD R11, R2, UR5, R13 ;  /* 0x00000005020b7c24 */ /* 0x008fe2000f8e020d */
[----:B--2---:R-:W-:-:S04]  /*8580*/  LEA R44, P4, R12, UR6, 0x1 ;  /* 0x000000060c2c7c11 */ /* 0x004fc8000f8808ff */
[----:B------:R-:W-:Y:S01]  /*8590*/  LEA.HI.X R11, R12, UR7, R11, 0x1, P4 ;  /* 0x000000070c0b7c11 */ /* 0x000fe2000a0f0c0b */
[----:B------:R0:W1:Y:S01]  /*85a0*/  SHFL.IDX PT, R40, R44, RZ, 0x181f ;  /* 0x00181fff2c287589 */ /* 0x00006200000e0000 */
[----:B------:R-:W-:-:S03]  /*85b0*/  ISETP.GE.AND P4, PT, R96, 0x1, PT ;  /* 0x000000016000780c */ /* 0x000fc60003f86270 */
[----:B------:R0:W2:Y:S10]  /*85c0*/  SHFL.IDX PT, R13, R11, RZ, 0x181f ;  /* 0x00181fff0b0d7589 */ /* 0x0000b400000e0000 */
[----:B0-----:R-:W-:Y:S05]  /*85d0*/  @!P4 BRA `(.L_x_7046) ;  /* 0x000000000028c947 */ /* 0x001fea0003800000 */
[----:B------:R-:W-:-:S13]  /*85e0*/  ISETP.GE.AND P4, PT, R16, UR37, PT ;  /* 0x0000002510007c0c */ /* 0x000fda000bf86270 */
[----:B-1----:R-:W-:-:S04]  /*85f0*/  @!P4 LEA R42, P5, R16, R40, 0x1 ;  /* 0x00000028102ac211 */ /* 0x002fc800078a08ff */
[----:B--2---:R-:W-:Y:S02]  /*8600*/  @!P4 LEA.HI.X R43, R16, R13, R17, 0x1, P5 ;  /* 0x0000000d102bc211 */ /* 0x004fe400028f0c11 */
[----:B------:R-:W-:-:S13]  /*8610*/  ISETP.GE.AND P5, PT, R23, UR37, PT ;  /* 0x0000002517007c0c */ /* 0x000fda000bfa6270 */
[----:B------:R-:W-:-:S04]  /*8620*/  @!P5 LEA R40, P6, R23, R40, 0x1 ;  /* 0x000000281728d211 */ /* 0x000fc800078c08ff */
[----:B------:R-:W-:Y:S02]  /*8630*/  @!P5 LEA.HI.X R41, R23, R13, R22, 0x1, P6 ;  /* 0x0000000d1729d211 */ /* 0x000fe400030f0c16 */
[----:B------:R-:W0:Y:S04]  /*8640*/  @!P4 LDS.128 R12, [R91+0x400] ;  /* 0x000400005b0cc984 */ /* 0x000e280000000c00 */
[----:B0-----:R-:W-:Y:S04]  /*8650*/  @!P4 ST.E.128 desc[UR42][R42.64], R12 ;  /* 0x0000000c2a00c985 */ /* 0x001fe8000c101d2a */
[----:B------:R-:W0:Y:S04]  /*8660*/  @!P5 LDS.128 R12, [R91+0x4400] ;  /* 0x004400005b0cd984 */ /* 0x000e280000000c00 */
[----:B0-----:R0:W-:Y:S02]  /*8670*/  @!P5 ST.E.128 desc[UR42][R40.64], R12 ;  /* 0x0000000c2800d985 */ /* 0x0011e4000c101d2a */
.L_x_7046:
[----:B------:R-:W-:Y:S05]  /*8680*/  BSYNC B0 ;  /* 0x0000000000007941 */ /* 0x000fea0003800000 */
.L_x_7045:
[----:B------:R-:W-:Y:S01]  /*8690*/  ISETP.GE.AND P4, PT, R96, 0x21, PT ;  /* 0x000000216000780c */ /* 0x000fe20003f86270 */
[----:B0-2---:R0:W2:Y:S01]  /*86a0*/  SHFL.IDX PT, R13, R11, 0x1, 0x181f ;  /* 0x00381f000b0d7f89 */ /* 0x0050a200000e0000 */
[----:B------:R-:W-:Y:S03]  /*86b0*/  BSSY B0, `(.L_x_7047) ;  /* 0x000000d000007945 */ /* 0x000fe60003800000 */
[----:B-1----:R0:W1:Y:S08]  /*86c0*/  SHFL.IDX PT, R40, R44, 0x1, 0x181f ;  /* 0x00381f002c287f89 */ /* 0x00207000000e0000 */
        /* <DEDUP_REMOVED lines=11> */
.L_x_7048:
[----:B------:R-:W-:Y:S05]  /*8780*/  BSYNC B0 ;  /* 0x0000000000007941 */ /* 0x000fea0003800000 */
.L_x_7047:
        /* <DEDUP_REMOVED lines=15> */
.L_x_7050:
[----:B------:R-:W-:Y:S05]  /*8880*/  BSYNC B0 ;  /* 0x0000000000007941 */ /* 0x000fea0003800000 */
.L_x_7049:
[----:B------:R-:W-:Y:S01]  /*8890*/  ISETP.GE.AND P4, PT, R96, 0x61, PT ;  /* 0x000000616000780c */ /* 0x000fe20003f86270 */
[----:B------:R-:W3:Y:S01]  /*88a0*/  SHFL.IDX PT, R11, R11, 0x3, 0x181f ;  /* 0x00781f000b0b7f89 */ /* 0x000ee200000e0000 */
[----:B------:R-:W-:Y:S03]  /*88b0*/  BSSY B0, `(.L_x_7051) ;  /* 0x000000d000007945 */ /* 0x000fe60003800000 */
[----:B------:R4:W0:Y:S08]  /*88c0*/  SHFL.IDX PT, R42, R44, 0x3, 0x181f ;  /* 0x00781f002c2a7f89 */ /* 0x00083000000e0000 */
[----:B----4-:R-:W-:Y:S05]  /*88d0*/  @!P4 BRA `(.L_x_7052) ;  /* 0x000000000028c947 */ /* 0x010fea0003800000 */
[----:B------:R-:W-:-:S13]  /*88e0*/  ISETP.GE.AND P4, PT, R16, UR37, PT ;  /* 0x0000002510007c0c */ /* 0x000fda000bf86270 */
[----:B0-2---:R-:W0:Y:S01]  /*88f0*/  @!P4 LDS.128 R12, [R91+0x3400] ;  /* 0x003400005b0cc984 */ /* 0x005e220000000c00 */
[----:B-1----:R-:W-:-:S04]  /*8900*/  @!P4 LEA R40, P5, R16, R42, 0x1 ;  /* 0x0000002a1028c211 */ /* 0x002fc800078a08ff */
[----:B---3--:R-:W-:Y:S02]  /*8910*/  @!P4 LEA.HI.X R41, R16, R11, R17, 0x1, P5 ;  /* 0x0000000b1029c211 */ /* 0x008fe400028f0c11 */
[----:B------:R-:W-:-:S13]  /*8920*/  ISETP.GE.AND P5, PT, R23, UR37, PT ;  /* 0x0000002517007c0c */ /* 0x000fda000bfa6270 */
[----:B------:R-:W-:-:S04]  /*8930*/  @!P5 LEA R42, P6, R23, R42, 0x1 ;  /* 0x0000002a172ad211 */ /* 0x000fc800078c08ff */
[----:B------:R-:W-:Y:S01]  /*8940*/  @!P5 LEA.HI.X R43, R23, R11, R22, 0x1, P6 ;  /* 0x0000000b172bd211 */ /* 0x000fe200030f0c16 */
[----:B0-----:R-:W-:Y:S04]  /*8950*/  @!P4 ST.E.128 desc[UR42][R40.64], R12 ;  /* 0x0000000c2800c985 */ /* 0x001fe8000c101d2a */
[----:B------:R-:W0:Y:S04]  /*8960*/  @!P5 LDS.128 R12, [R91+0x7400] ;  /* 0x007400005b0cd984 */ /* 0x000e280000000c00 */
[----:B0-----:R4:W-:Y:S02]  /*8970*/  @!P5 ST.E.128 desc[UR42][R42.64], R12 ;  /* 0x0000000c2a00d985 */ /* 0x0019e4000c101d2a */
.L_x_7052:
[----:B------:R-:W-:Y:S05]  /*8980*/  BSYNC B0 ;  /* 0x0000000000007941 */ /* 0x000fea0003800000 */
.L_x_7051:
[----:B---3--:R-:W3:Y:S01]  /*8990*/  LDL R11, [R1] ;  /* 0x00000000010b7983 */ /* 0x008ee20000100800 */
[----:B------:R-:W-:Y:S02]  /*89a0*/  @!P3 VIADD R90, R90, 0x288c0 ;  /* 0x000288c05a5ab836 */ /* 0x000fe40000000000 */
[----:B------:R-:W-:Y:S01]  /*89b0*/  VIADD R155, R155, 0x1 ;  /* 0x000000019b9b7836 */ /* 0x000fe20000000000 */
[----:B------:R-:W-:Y:S01]  /*89c0*/  @!PT LDS RZ, [RZ] ;  /* 0x00000000fffff984 */ /* 0x000fe20000000800 */
[----:B------:R-:W-:Y:S01]  /*89d0*/  @!PT LDS RZ, [RZ] ;  /* 0x00000000fffff984 */ /* 0x000fe20000000800 */
[----:B------:R-:W-:Y:S01]  /*89e0*/  @!PT LDS RZ, [RZ] ;  /* 0x00000000fffff984 */ /* 0x000fe20000000800 */
[----:B------:R-:W-:Y:S01]  /*89f0*/  @!PT LDS RZ, [RZ] ;  /* 0x00000000fffff984 */ /* 0x000fe20000000800 */
[----:B------:R5:W-:Y:S06]  /*8a00*/  MEMBAR.ALL.CTA ;  /* 0x0000000000007992 */ /* 0x000bec0000008000 */
[----:B-----5:R-:W5:Y:S01]  /*8a10*/  FENCE.VIEW.ASYNC.S ;  /* 0x00000000000073c6 */ /* 0x020f620000000000 */
[----:B------:R-:W-:Y:S01]  /*8a20*/  @!P3 PRMT R90, RZ, 0x654, R90 ;  /* 0x00000654ff5ab816 */ /* 0x000fe2000000005a */
[----:B-----5:R0:W-:Y:S06]  /*8a30*/  BAR.SYNC.DEFER_BLOCKING R94, 0x80 ;  /* 0x0002005e0000751d */ /* 0x0201ec0000010000 */
[----:B------:R0:W-:Y:S01]  /*8a40*/  @!P3 SYNCS.ARRIVE.TRANS64.RED.A1T0 RZ, [R90+URZ], RZ ;  /* 0x000000ff5affb9a7 */ /* 0x0001e2000810043f */
[----:B------:R-:W-:-:S04]  /*8a50*/  ISETP.NE.AND P3, PT, R155, 0x2, PT ;  /* 0x000000029b00780c */ /* 0x000fc80003f65270 */
[----:B------:R-:W-:Y:S02]  /*8a60*/  SEL R155, R155, RZ, P3 ;  /* 0x000000ff9b9b7207 */ /* 0x000fe40001800000 */
[----:B---3--:R-:W-:Y:S02]  /*8a70*/  LOP3.LUT P4, RZ, R11, 0x4, RZ, 0xc0, !PT ;  /* 0x000000040bff7812 */ /* 0x008fe4000788c0ff */
[----:B------:R-:W-:-:S04]  /*8a80*/  SEL R11, RZ, 0x1, P3 ;  /* 0x00000001ff0b7807 */ /* 0x000fc80001800000 */
[----:B------:R-:W-:-:S07]  /*8a90*/  LOP3.LUT R154, R154, R11, RZ, 0x3c, !PT ;  /* 0x0000000b9a9a7212 */ /* 0x000fce00078e3cff */
[----:B0-----:R-:W-:Y:S05]  /*8aa0*/  @P4 BRA `(.L_x_7053) ;  /* 0xffffff98003c4947 */ /* 0x001fea000383ffff */
[----:B----4-:R-:W0:Y:S01]  /*8ab0*/  S2R R12, SR_TID.X ;  /* 0x00000000000c7919 */ /* 0x010e220000002100 */
[----:B------:R-:W-:Y:S02]  /*8ac0*/  PLOP3.LUT P0, PT, PT, PT, PT, 0x8, 0x0 ;  /* 0x000000000000781c */ /* 0x000fe40003f0e170 */
[----:B0-----:R-:W-:-:S04]  /*8ad0*/  SHF.R.U32.HI R12, RZ, 0x7, R12 ;  /* 0x00000007ff0c7819 */ /* 0x001fc8000001160c */
[----:B------:R-:W-:-:S13]  /*8ae0*/  ISETP.NE.AND P4, PT, R12, 0x1, PT ;  /* 0x000000010c00780c */ /* 0x000fda0003f85270 */
[----:B------:R-:W-:Y:S06]  /*8af0*/  @!P4 BAR.ARV 0x9, 0x100 ;  /* 0x024400000000cb1d */ /* 0x000fec0000002000 */
.L_x_6951:
[----:B------:R-:W-:Y:S01]  /*8b00*/  IMAD.MOV.U32 R3, RZ, RZ, RZ ;  /* 0x000000ffff037224 */ /* 0x000fe200078e00ff */
[----:B------:R-:W-:Y:S06]  /*8b10*/  @P0 BRA `(.L_x_7054) ;  /* 0x00000000000c0947 */ /* 0x000fec0003800000 */
[----:B------:R-:W3:Y:S01]  /*8b20*/  FENCE.VIEW.ASYNC.G ;  /* 0x00000000000073c6 */ /* 0x000ee20000000100 */
[----:B------:R-:W-:Y:S05]  /*8b30*/  WARPSYNC.ALL ;  /* 0x0000000000007948 */ /* 0x000fea0003800000 */
[----:B---3--:R-:W-:Y:S06]  /*8b40*/  BAR.ARV 0xc, 0x180 ;  /* 0x0306000000007b1d */ /* 0x008fec0000002000 */
.L_x_7054:
[----:B------:R-:W3:Y:S01]  /*8b50*/  LDL R0, [R1] ;  /* 0x0000000001007983 */ /* 0x000ee20000100800 */
[----:B------:R-:W-:Y:S01]  /*8b60*/  BSSY B0, `(.L_x_7055) ;  /* 0x0000020000007945 */ /* 0x000fe20003800000 */
[----:B---3--:R-:W-:-:S13]  /*8b70*/  LOP3.LUT P0, RZ, R0, 0x8, RZ, 0xc0, !PT ;  /* 0x0000000800ff7812 */ /* 0x008fda000780c0ff */
        /* <DEDUP_REMOVED lines=12> */
[----:B0-----:R-:W-:Y:S01]  /*8c40*/  IADD3 R4, R3, 0xffffffe, RZ ;  /* 0x0ffffffe03047810 */ /* 0x001fe20007ffe0ff */
[----:B------:R-:W-:-:S05]  /*8c50*/  IMAD.MOV R3, RZ, RZ, -R10 ;  /* 0x000000ffff037224 */ /* 0x000fca00078e0a0a */
[----:B------:R0:W3:Y:S02]  /*8c60*/  F2I.FTZ.U32.TRUNC.NTZ R5, R4 ;  /* 0x0000000400057305 */ /* 0x0000e4000021f000 */
[----:B0-----:R-:W-:Y:S02]  /*8c70*/  IMAD.MOV.U32 R4, RZ, RZ, RZ ;  /* 0x000000ffff047224 */ /* 0x001fe400078e00ff */
[----:B---3--:R-:W-:-:S04]  /*8c80*/  IMAD.MOV R7, RZ, RZ, -R5 ;  /* 0x000000ffff077224 */ /* 0x008fc800078e0a05 */
        /* <DEDUP_REMOVED lines=13> */
.L_x_7056:
[----:B------:R-:W-:Y:S05]  /*8d60*/  BSYNC B0 ;  /* 0x0000000000007941 */ /* 0x000fea0003800000 */
.L_x_7055:
[-C--:B------:R-:W-:Y:S01]  /*8d70*/  IMAD R194, R209, R3.reuse, RZ ;  /* 0x00000003d1c27224 */ /* 0x080fe200078e02ff */
[----:B------:R-:W-:Y:S01]  /*8d80*/  PLOP3.LUT P0, PT, PT, PT, PT, 0x80, 0x0 ;  /* 0x000000000000781c */ /* 0x000fe20003f0f070 */
[----:B------:R-:W-:Y:S01]  /*8d90*/  IMAD.MOV.U32 R0, RZ, RZ, RZ ;  /* 0x000000ffff007224 */ /* 0x000fe200078e00ff */
[----:B------:R-:W-:Y:S02]  /*8da0*/  CS2R R150, SRZ ;  /* 0x0000000000967805 */ /* 0x000fe4000001ff00 */
[----:B------:R-:W-:Y:S02]  /*8db0*/  CS2R R68, SRZ ;  /* 0x0000000000447805 */ /* 0x000fe4000001ff00 */
[----:B------:R-:W-:Y:S01]  /*8dc0*/  VIADDMNMX R92, R194, R3, R92, PT ;  /* 0x00000003c25c7246 */ /* 0x000fe2000380015c */
[----:B------:R-:W-:Y:S01]  /*8dd0*/  IMAD.MOV.U32 R3, RZ, RZ, RZ ;  /* 0x000000ffff037224 */ /* 0x000fe200078e00ff */
[----:B------:R-:W-:Y:S02]  /*8de0*/  CS2R R102, SRZ ;  /* 0x0000000000667805 */ /* 0x000fe4000001ff00 */
[----:B------:R-:W-:-:S02]  /*8df0*/  CS2R R66, SRZ ;  /* 0x0000000000427805 */ /* 0x000fc4000001ff00 */
[----:B------:R-:W-:Y:S02]  /*8e00*/  ISETP.GT.AND P1, PT, R92, R194, PT ;  /* 0x000000c25c00720c */ /* 0x000fe40003f24270 */
        /* <DEDUP_REMOVED lines=25> */
[----:B-1----:R-:W-:Y:S02]  /*8fa0*/  CS2R R40, SRZ ;  /* 0x0000000000287805 */ /* 0x002fe4000001ff00 */
[----:B------:R-:W-:Y:S02]  /*8fb0*/  CS2R R70, SRZ ;  /* 0x0000000000467805 */ /* 0x000fe4000001ff00 */
[----:B------:R-:W-:Y:S01]  /*8fc0*/  CS2R R20, SRZ ;  /* 0x0000000000147805 */ /* 0x000fe2000001ff00 */
[----:B------:R-:W-:Y:S06]  /*8fd0*/  @!P1 BRA `(.L_x_7057) ;  /* 0x0000008c00b89947 */ /* 0x000fec0003800000 */
[----:B------:R-:W-:-:S03]  /*8fe0*/  UMOV UR4, 0xffffffff ;  /* 0xffffffff00047882 */ /* 0x000fc60000000000 */
[----:B------:R-:W-:Y:S05]  /*8ff0*/  BRA.DIV UR4, `(.L_x_7058) ;  /* 0x0000013e043c7947 */ /* 0x000fea000b800000 */
[----:B------:R-:W1:Y:S02]  /*9000*/  S2R R3, SR_TID.X ;  /* 0x0000000000037919 */ /* 0x000e640000002100 */
[----:B-1----:R-:W-:-:S05]  /*9010*/  VIADD R3, R3, 0xffffff80 ;  /* 0xffffff8003037836 */ /* 0x002fca0000000000 */
[----:B------:R-:W-:-:S04]  /*9020*/  SHF.R.S32.HI R0, RZ, 0x1f, R3 ;  /* 0x0000001fff007819 */ /* 0x000fc80000011403 */
[----:B------:R-:W-:-:S04]  /*9030*/  LEA.HI R0, R0, R3, RZ, 0x7 ;  /* 0x0000000300007211 */ /* 0x000fc800078f38ff */
[----:B------:R-:W-:-:S05]  /*9040*/  SHF.R.S32.HI R0, RZ, 0x7, R0 ;  /* 0x00000007ff007819 */ /* 0x000fca0000011400 */
[----:B------:R1:W3:Y:S02]  /*9050*/  SHFL.IDX PT, R195, R0, RZ, 0x1f ;  /* 0x00001fff00c37589 */ /* 0x0002e400000e0000 */
.L_x_7329:
[----:B-1-3--:R-:W-:Y:S01]  /*9060*/  LEA.HI R0, R195, R195, RZ, 0x1 ;  /* 0x000000c3c3007211 */ /* 0x00afe200078f08ff */
[----:B------:R-:W-:-:S03]  /*9070*/  IMAD.U32 R3, RZ, RZ, UR40 ;  /* 0x00000028ff037e24 */ /* 0x000fc6000f8e00ff */
[----:B------:R-:W-:Y:S02]  /*9080*/  LOP3.LUT R0, R0, 0x1e, RZ, 0xc0, !PT ;  /* 0x0000001e00007812 */ /* 0x000fe400078ec0ff */
[----:B------:R-:W-:-:S03]  /*9090*/  LOP3.LUT P0, RZ, R3, 0x3ff, RZ, 0xc0, !PT ;  /* 0x000003ff03ff7812 */ /* 0x000fc6000780c0ff */
[----:B------:R-:W-:Y:S01]  /*90a0*/  IMAD.IADD R0, R195, 0x1, -R0 ;  /* 0x00000001c3007824 */ /* 0x000fe200078e0a00 */
[----:B------:R-:W-:-:S04]  /*90b0*/  P2R R26, PR, RZ, 0x1 ;  /* 0x00000001ff1a7803 */ /* 0x000fc80000000000 */
[----:B------:R-:W-:-:S04]  /*90c0*/  LEA R0, R0, UR40, 0xd ;  /* 0x0000002800007c11 */ /* 0x000fc8000f8e68ff */
[----:B------:R-:W-:-:S04]  /*90d0*/  SHF.R.U32.HI R0, RZ, 0x4, R0 ;  /* 0x00000004ff007819 */ /* 0x000fc80000011600 */
[----:B------:R-:W-:Y:S01]  /*90e0*/  LOP3.LUT R25, R0, 0x3fff, RZ, 0xc0, !PT ;  /* 0x00003fff00197812 */ /* 0x000fe200078ec0ff */
[----:B------:R-:W-:Y:S06]  /*90f0*/  @!P0 BRA `(.L_x_7059) ;  /* 0x0000000000408947 */ /* 0x000fec0003800000 */
[----:B------:R-:W-:Y:S01]  /*9100*/  MOV R0, 0x0 ;  /* 0x0000000000007802 */ /* 0x000fe20000000f00 */
[----:B------:R-:W-:Y:S01]  /*9110*/  ULDC.64 UR4, c[0x4][0x138] ;  /* 0x01004e0000047ab9 */ /* 0x000fe20000000a00 */
[----:B------:R-:W-:Y:S01]  /*9120*/  ULDC.64 UR6, c[0x4][0x140] ;  /* 0x0100500000067ab9 */ /* 0x000fe20000000a00 */
[----:B------:R-:W-:Y:S01]  /*9130*/  MOV R4, UR4 ;  /* 0x0000000400047c02 */ /* 0x000fe20008000f00 */
[----:B------:R1:W3:Y:S01]  /*9140*/  LDC.64 R14, c[0x4][R0] ;  /* 0x01000000000e7b82 */ /* 0x0002e20000000a00 */
[----:B------:R-:W-:Y:S01]  /*9150*/  IMAD.U32 R5, RZ, RZ, UR5 ;  /* 0x00000005ff057e24 */ /* 0x000fe2000f8e00ff */
[----:B------:R-:W-:Y:S01]  /*9160*/  ULDC.64 UR4, c[0x4][0x68] ;  /* 0x01001a0000047ab9 */ /* 0x000fe20000000a00 */
[----:B0-----:R-:W-:Y:S02]  /*9170*/  IMAD.U32 R6, RZ, RZ, UR6 ;  /* 0x00000006ff067e24 */ /* 0x001fe4000f8e00ff */
[----:B------:R-:W-:Y:S02]  /*9180*/  IMAD.U32 R7, RZ, RZ, UR7 ;  /* 0x00000007ff077e24 */ /* 0x000fe4000f8e00ff */
[----:B------:R-:W-:-:S02]  /*9190*/  IMAD.U32 R10, RZ, RZ, UR4 ;  /* 0x00000004ff0a7e24 */ /* 0x000fc4000f8e00ff */
[----:B------:R-:W-:Y:S02]  /*91a0*/  IMAD.U32 R11, RZ, RZ, UR5 ;  /* 0x00000005ff0b7e24 */ /* 0x000fe4000f8e00ff */
[----:B------:R-:W-:Y:S02]  /*91b0*/  IMAD.MOV.U32 R8, RZ, RZ, 0x70 ;  /* 0x00000070ff087424 */ /* 0x000fe400078e00ff */
[----:B------:R-:W-:Y:S02]  /*91c0*/  IMAD.MOV.U32 R12, RZ, RZ, 0x1 ;  /* 0x00000001ff0c7424 */ /* 0x000fe400078e00ff */
[----:B-12---:R-:W-:-:S07]  /*91d0*/  IMAD.MOV.U32 R13, RZ, RZ, RZ ;  /* 0x000000ffff0d7224 */ /* 0x006fce00078e00ff */
[----:B------:R-:W-:-:S07]  /*91e0*/  LEPC R20, `(.L_x_7059) ;  /* 0x000000001014794e */ /* 0x000fce0000000000 */
[----:B---3-5:R-:W-:Y:S05]  /*91f0*/  CALL.ABS.NOINC R14 ;  /* 0x000000000e007343 */ /* 0x028fea0003c00000 */
.L_x_7059:
[----:B------:R-:W-:Y:S02]  /*9200*/  ULDC UR4, c[0x0][0x3f4] ;  /* 0x0000fd0000047ab9 */ /* 0x000fe40000000800 */
[----:B------:R-:W-:-:S13]  /*9210*/  ISETP.LT.AND P0, PT, RZ, UR4, PT ;  /* 0x00000004ff007c0c */ /* 0x000fda000bf01270 */
[----:B------:R-:W-:Y:S05]  /*9220*/  @P0 BRA `(.L_x_7060) ;  /* 0x0000000000400947 */ /* 0x000fea0003800000 */
[----:B------:R-:W-:-:S04]  /*9230*/  ULEA.HI UR4, UR39, UR39, URZ, 0x1 ;  /* 0x0000002727047291 */ /* 0x000fc8000f8f083f */
[----:B------:R-:W-:-:S04]  /*9240*/  ULOP3.LUT UR4, UR4, 0xfffffffe, URZ, 0xc0, !UPT ;  /* 0xfffffffe04047892 */ /* 0x000fc8000f8ec03f */
[----:B------:R-:W-:-:S06]  /*9250*/  UIADD3 UR4, UR39, -UR4, URZ ;  /* 0x8000000427047290 */ /* 0x000fcc000fffe03f */
[----:B------:R-:W-:-:S05]  /*9260*/  IMAD.U32 R3, RZ, RZ, UR4 ;  /* 0x00000004ff037e24 */ /* 0x000fca000f8e00ff */
[----:B------:R-:W-:-:S04]  /*9270*/  SHF.L.U32 R3, R3, 0x1f, RZ ;  /* 0x0000001f03037819 */ /* 0x000fc800000006ff */
[----:B------:R1:W3:Y:S03]  /*9280*/  SYNCS.PHASECHK.TRANS64.TRYWAIT P0, [R156+URZ+0x28800], R3 ;  /* 0x028800039c0075a7 */ /* 0x0002e6000800017f */
[----:B---3--:R-:W-:Y:S05]  /*9290*/  @!P0 NANOSLEEP.SYNCS 0x989680 ;  /* 0x009896800000895d */ /* 0x008fea0003900000 */
[----:B------:R-:W3:Y:S01]  /*92a0*/  @!P0 SYNCS.PHASECHK.TRANS64 P0, [R156+URZ+0x28800], R3 ;  /* 0x028800039c0085a7 */ /* 0x000ee2000800007f */
[----:B------:R-:W-:Y:S04]  /*92b0*/  BSSY B0, `(.L_x_7061) ;  /* 0x0000006000007945 */ /* 0x000fe80003800000 */
[----:B---3--:R-:W-:Y:S05]  /*92c0*/  @P0 BRA `(.L_x_7062) ;  /* 0x0000000000100947 */ /* 0x008fea0003800000 */
.L_x_7063:
[----:B---3--:R3:W4:Y:S02]  /*92d0*/  SYNCS.PHASECHK.TRANS64.TRYWAIT P0, [R156+URZ+0x28800], R3 ;  /* 0x028800039c0075a7 */ /* 0x008724000800017f */
[----:B----4-:R-:W-:Y:S05]  /*92e0*/  @!P0 NANOSLEEP.SYNCS 0x989680 ;  /* 0x009896800000895d */ /* 0x010fea0003900000 */
[----:B------:R-:W4:Y:S02]  /*92f0*/  @!P0 SYNCS.PHASECHK.TRANS64 P0, [R156+URZ+0x28800], R3 ;  /* 0x028800039c0085a7 */ /* 0x000f24000800007f */
[----:B----4-:R-:W-:Y:S05]  /*9300*/  @!P0 BRA `(.L_x_7063) ;  /* 0xfffffffc00f08947 */ /* 0x010fea000383ffff */
.L_x_7062:
[----:B------:R-:W-:Y:S05]  /*9310*/  BSYNC B0 ;  /* 0x0000000000007941 */ /* 0x000fea0003800000 */
.L_x_7061:
[----:B------:R-:W-:Y:S05]  /*9320*/  BRA `(.L_x_7064) ;  /* 0x00000038001c7947 */ /* 0x000fea0003800000 */
.L_x_7060:
[----:B-----5:R-:W-:Y:S01]  /*9330*/  SHF.R.S32.HI R0, RZ, 0x1f, R24 ;  /* 0x0000001fff007819 */ /* 0x020fe20000011418 */
[----:B------:R-:W-:Y:S01]  /*9340*/  ULDC.64 UR4, c[0x0][0x3f8] ;  /* 0x0000fe0000047ab9 */ /* 0x000fe20000000a00 */
[----:B------:R-:W-:Y:S01]  /*9350*/  ULDC.64 UR6, c[0x0][0x408] ;  /* 0x0001020000067ab9 */ /* 0x000fe20000000a00 */
[----:B------:R-:W-:Y:S01]  /*9360*/  ISETP.NE.AND P2, PT, R26, RZ, PT ;  /* 0x000000ff1a00720c */ /* 0x000fe20003f45270 */
[----:B------:R-:W-:-:S04]  /*9370*/  IMAD.WIDE.U32 R4, R24, UR4, RZ ;  /* 0x0000000418047c25 */ /* 0x000fc8000f8e00ff */
[C---:B------:R-:W-:Y:S02]  /*9380*/  IMAD R3, R0.reuse, UR4, RZ ;  /* 0x0000000400037c24 */ /* 0x040fe4000f8e02ff */
[----:B------:R-:W-:Y:S02]  /*9390*/  IMAD R9, R0, UR6, RZ ;  /* 0x0000000600097c24 */ /* 0x000fe4000f8e02ff */
[C---:B------:R-:W-:Y:S01]  /*93a0*/  IMAD R3, R24.reuse, UR5, R3 ;  /* 0x0000000518037c24 */ /* 0x040fe2000f8e0203 */
[----:B------:R-:W-:Y:S01]  /*93b0*/  ULDC.64 UR4, c[0x0][0x3e8] ;  /* 0x0000fa0000047ab9 */ /* 0x000fe20000000a00 */
[----:B0-----:R-:W-:-:S04]  /*93c0*/  IMAD.WIDE.U32 R6, R24, UR6, RZ ;  /* 0x0000000618067c25 */ /* 0x001fc8000f8e00ff */
[----:B------:R-:W-:Y:S01]  /*93d0*/  IMAD R9, R24, UR7, R9 ;  /* 0x0000000718097c24 */ /* 0x000fe2000f8e0209 */
[----:B------:R-:W-:Y:S01]  /*93e0*/  ULDC.64 UR6, c[0x0][0x400] ;  /* 0x0001000000067ab9 */ /* 0x000fe20000000a00 */
[----:B------:R-:W-:Y:S01]  /*93f0*/  IMAD.IADD R5, R3, 0x1, R5 ;  /* 0x0000000103057824 */ /* 0x000fe200078e0205 */
[----:B------:R-:W-:Y:S01]  /*9400*/  LEA R24, P0, R4, UR4, 0x1 ;  /* 0x0000000404187c11 */ /* 0x000fe2000f8008ff */
[----:B------:R-:W-:Y:S01]  /*9410*/  IMAD.IADD R3, R9, 0x1, R7 ;  /* 0x0000000109037824 */ /* 0x000fe200078e0207 */
[----:B------:R-:W-:Y:S02]  /*9420*/  LEA R27, P1, R6, UR6, 0x1 ;  /* 0x00000006061b7c11 */ /* 0x000fe4000f8208ff */
[----:B------:R-:W-:Y:S02]  /*9430*/  LEA.HI.X R26, R4, UR5, R5, 0x1, P0 ;  /* 0x00000005041a7c11 */ /* 0x000fe400080f0c05 */
[----:B------:R-:W-:Y:S01]  /*9440*/  LEA.HI.X R28, R6, UR7, R3, 0x1, P1 ;  /* 0x00000007061c7c11 */ /* 0x000fe200088f0c03 */
[----:B------:R-:W-:Y:S08]  /*9450*/  @!P2 BRA `(.L_x_7065) ;  /* 0x000000000040a947 */ /* 0x000ff00003800000 */
        /* <DEDUP_REMOVED lines=13> */
[----:B0-2---:R-:W-:-:S07]  /*9530*/  IMAD.MOV.U32 R13, RZ, RZ, RZ ;  /* 0x000000ffff0d7224 */ /* 0x005fce00078e00ff */
[----:B------:R-:W-:-:S07]  /*9540*/  LEPC R20, `(.L_x_7065) ;  /* 0x000000001014794e */ /* 0x000fce0000000000 */
[----:B-1----:R-:W-:Y:S05]  /*9550*/  CALL.ABS.NOINC R14 ;  /* 0x000000000e007343 */ /* 0x002fea0003c00000 */
.L_x_7065:
[----:B------:R-:W-:Y:S01]  /*9560*/  ULDC.U8 UR4, c[0x0][0x410] ;  /* 0x0001040000047ab9 */ /* 0x000fe20000000000 */
[----:B------:R-:W-:Y:S01]  /*9570*/  BSSY B0, `(.L_x_7066) ;  /* 0x000035a000007945 */ /* 0x000fe20003800000 */
[----:B------:R-:W-:Y:S01]  /*9580*/  ISETP.NE.AND P0, PT, RZ, UR4, PT ;  /* 0x00000004ff007c0c */ /* 0x000fe2000bf05270 */
[----:B------:R-:W-:Y:S01]  /*9590*/  IMAD R5, R29, 0x80, R153 ;  /* 0x000000801d057824 */ /* 0x000fe200078e0299 */
[----:B------:R-:W-:-:S11]  /*95a0*/  LEA R21, R196, UR40, 0x1 ;  /* 0x00000028c4157c11 */ /* 0x000fd6000f8e08ff */
[----:B------:R-:W-:Y:S05]  /*95b0*/  @!P0 BRA `(.L_x_7067) ;  /* 0x0000001800988947 */ /* 0x000fea0003800000 */
[----:B------:R-:W-:-:S03]  /*95c0*/  UMOV UR4, 0xffffffff ;  /* 0xffffffff00047882 */ /* 0x000fc60000000000 */
[----:B------:R-:W-:Y:S05]  /*95d0*/  BRA.DIV UR4, `(.L_x_7068) ;  /* 0x0000013a04047947 */ /* 0x000fea000b800000 */
[----:B------:R0:W1:Y:S04]  /*95e0*/  SHFL.IDX PT, R0, R26, RZ, 0x181f ;  /* 0x00181fff1a007589 */ /* 0x00006800000e0000 */
[----:B------:R0:W3:Y:S04]  /*95f0*/  SHFL.IDX PT, R3, R24, RZ, 0x181f ;  /* 0x00181fff18037589 */ /* 0x0000e800000e0000 */
[----:B------:R0:W4:Y:S04]  /*9600*/  SHFL.IDX PT, R4, R28, RZ, 0x181f ;  /* 0x00181fff1c047589 */ /* 0x00012800000e0000 */
[----:B------:R0:W0:Y:S02]  /*9610*/  SHFL.IDX PT, R14, R27, RZ, 0x181f ;  /* 0x00181fff1b0e7589 */ /* 0x00002400000e0000 */
.L_x_7335:
[----:B------:R-:W-:Y:S01]  /*9620*/  ULDC UR4, c[0x0][0x448] ;  /* 0x0001120000047ab9 */ /* 0x000fe20000000800 */
[----:B------:R-:W-:Y:S01]  /*9630*/  BSSY B1, `(.L_x_7069) ;  /* 0x000001d000017945 */ /* 0x000fe20003800000 */
[----:B------:R-:W-:Y:S01]  /*9640*/  IMAD R20, R93, UR4, RZ ;  /* 0x000000045d147c24 */ /* 0x000fe2000f8e02ff */
[----:B------:R-:W-:Y:S02]  /*9650*/  CS2R R6, SRZ ;  /* 0x0000000000067805 */ /* 0x000fe4000001ff00 */
[----:B------:R-:W-:Y:S02]  /*9660*/  CS2R R8, SRZ ;  /* 0x0000000000087805 */ /* 0x000fe4000001ff00 */
[----:B------:R-:W-:Y:S02]  /*9670*/  CS2R R10, SRZ ;  /* 0x00000000000a7805 */ /* 0x000fe4000001ff00 */
[----:B--2---:R-:W-:Y:S02]  /*9680*/  CS2R R12, SRZ ;  /* 0x00000000000c7805 */ /* 0x004fe4000001ff00 */
[----:B------:R-:W-:-:S13]  /*9690*/  ISETP.GE.AND P0, PT, R5, R20, PT ;  /* 0x000000140500720c */ /* 0x000fda0003f06270 */
[----:B------:R-:W-:Y:S05]  /*96a0*/  @P0 BRA `(.L_x_7070) ;  /* 0x0000000000540947 */ /* 0x000fea0003800000 */
[----:B------:R-:W-:Y:S01]  /*96b0*/  ULDC UR4, c[0x0][0x3f4] ;  /* 0x0000fd0000047ab9 */ /* 0x000fe20000000800 */
[----:B------:R-:W-:Y:S02]  /*96c0*/  CS2R R12, SRZ ;  /* 0x00000000000c7805 */ /* 0x000fe4000001ff00 */
[----:B------:R-:W-:Y:S02]  /*96d0*/  ISETP.GE.AND P4, PT, R18, UR4, PT ;  /* 0x0000000412007c0c */ /* 0x000fe4000bf86270 */
[----:B------:R-:W-:Y:S02]  /*96e0*/  CS2R R8, SRZ ;  /* 0x0000000000087805 */ /* 0x000fe4000001ff00 */
[----:B------:R-:W-:-:S09]  /*96f0*/  ISETP.GE.AND P5, PT, R152, UR4, PT ;  /* 0x0000000498007c0c */ /* 0x000fd2000bfa6270 */
[C---:B------:R-:W-:Y:S01]  /*9700*/  @!P4 IMAD.SHL.U32 R30, R18.reuse, 0x2, RZ ;  /* 0x00000002121ec824 */ /* 0x040fe200078e00ff */
[----:B------:R-:W-:-:S03]  /*9710*/  @!P4 SHF.L.U64.HI R5, R18, 0x1, R19 ;  /* 0x000000011205c819 */ /* 0x000fc60000010213 */
[C---:B---3--:R-:W-:Y:S02]  /*9720*/  @!P5 IADD3 R32, P2, R3.reuse, R220, RZ ;  /* 0x000000dc0320d210 */ /* 0x048fe40007f5e0ff */
[-C--:B0-----:R-:W-:Y:S02]  /*9730*/  @!P4 IADD3 R26, P0, R3, R30.reuse, RZ ;  /* 0x0000001e031ac210 */ /* 0x081fe40007f1e0ff */
[C---:B------:R-:W-:Y:S02]  /*9740*/  @!P4 IADD3 R30, P1, R14.reuse, R30, RZ ;  /* 0x0000001e0e1ec210 */ /* 0x040fe40007f3e0ff */
[----:B------:R-:W-:Y:S02]  /*9750*/  CS2R R10, SRZ ;  /* 0x00000000000a7805 */ /* 0x000fe4000001ff00 */
[----:B------:R-:W-:Y:S02]  /*9760*/  @!P5 IADD3 R14, P3, R14, R220, RZ ;  /* 0x000000dc0e0ed210 */ /* 0x000fe40007f7e0ff */
[----:B------:R-:W-:Y:S01]  /*9770*/  CS2R R6, SRZ ;  /* 0x0000000000067805 */ /* 0x000fe2000001ff00 */
[----:B-1----:R-:W-:-:S02]  /*9780*/  @!P5 IMAD.X R33, R0, 0x1, R219, P2 ;  /* 0x000000010021d824 */ /* 0x002fc400010e06db */
[--C-:B------:R-:W-:Y:S02]  /*9790*/  @!P4 IMAD.X R27, R0, 0x1, R5.reuse, P0 ;  /* 0x00000001001bc824 */ /* 0x100fe400000e0605 */
[C---:B----4-:R-:W-:Y:S01]  /*97a0*/  @!P4 IMAD.X R31, R4.reuse, 0x1, R5, P1 ;  /* 0x00000001041fc824 */ /* 0x050fe200008e0605 */
[----:B------:R2:W5:Y:S01]  /*97b0*/  @!P5 LD.E.64 R12, desc[UR42][R32.64] ;  /* 0x0000002a200cd980 */ /* 0x000562000c101b00 */
[----:B------:R-:W-:-:S03]  /*97c0*/  @!P5 IMAD.X R15, R4, 0x1, R219, P3 ;  /* 0x00000001040fd824 */ /* 0x000fc600018e06db */
[----:B------:R2:W5:Y:S04]  /*97d0*/  @!P4 LD.E.64 R10, desc[UR42][R26.64] ;  /* 0x0000002a1a0ac980 */ /* 0x000568000c101b00 */
[----:B------:R2:W5:Y:S04]  /*97e0*/  @!P5 LD.E.64 R8, desc[UR42][R14.64] ;  /* 0x0000002a0e08d980 */ /* 0x000568000c101b00 */
[----:B------:R2:W5:Y:S02]  /*97f0*/  @!P4 LD.E.64 R6, desc[UR42][R30.64] ;  /* 0x0000002a1e06c980 */ /* 0x000564000c101b00 */
.L_x_7070:
[----:B------:R-:W-:Y:S05]  /*9800*/  BSYNC B1 ;  /* 0x0000000000017941 */ /* 0x000fea0003800000 */
.L_x_7069:
[----:B------:R-:W-:Y:S01]  /*9810*/  ULEA.HI UR4, UR39, UR39, URZ, 0x1 ;  /* 0x0000002727047291 */ /* 0x000fe2000f8f083f */
[----:B-1----:R-:W-:Y:S01]  /*9820*/  IMAD R0, R29, -0x80, R20 ;  /* 0xffffff801d007824 */ /* 0x002fe200078e0214 */
[----:B---3-5:R-:W-:Y:S01]  /*9830*/  MOV R3, R10 ;  /* 0x0000000a00037202 */ /* 0x028fe20000000f00 */
[--C-:B--2---:R-:W-:Y:S01]  /*9840*/  IMAD.MOV.U32 R15, RZ, RZ, R11.reuse ;  /* 0x000000ffff0f7224 */ /* 0x104fe200078e000b */
[----:B------:R-:W-:Y:S01]  /*9850*/  ULOP3.LUT UR4, UR4, 0xfffffffe, URZ, 0xc0, !UPT ;  /* 0xfffffffe04047892 */ /* 0x000fe2000f8ec03f */
[--C-:B------:R-:W-:Y:S01]  /*9860*/  SHF.R.U64 R30, R10, 0x10, R11.reuse ;  /* 0x000000100a1e7819 */ /* 0x100fe2000000120b */
[----:B------:R-:W-:Y:S01]  /*9870*/  IMAD.MOV.U32 R20, RZ, RZ, R12 ;  /* 0x000000ffff147224 */ /* 0x000fe200078e000c */
[----:B0-----:R-:W-:Y:S01]  /*9880*/  SHF.R.U32.HI R28, RZ, 0x10, R11 ;  /* 0x00000010ff1c7819 */ /* 0x001fe2000001160b */
[----:B------:R-:W-:Y:S01]  /*9890*/  UIADD3 UR4, UR39, -UR4, URZ ;  /* 0x8000000427047290 */ /* 0x000fe2000fffe03f */
[--C-:B------:R-:W-:Y:S01]  /*98a0*/  IMAD.MOV.U32 R24, RZ, RZ, R13.reuse ;  /* 0x000000ffff187224 */ /* 0x100fe200078e000d */
[--C-:B------:R-:W-:Y:S01]  /*98b0*/  SHF.R.U64 R31, R12, 0x10, R13.reuse ;  /* 0x000000100c1f7819 */ /* 0x100fe2000000120d */
[----:B------:R-:W-:Y:S01]  /*98c0*/  BSSY B1, `(.L_x_7071) ;  /* 0x0000014000017945 */ /* 0x000fe20003800000 */
[----:B------:R-:W-:Y:S01]  /*98d0*/  SHF.R.U32.HI R29, RZ, 0x10, R13 ;  /* 0x00000010ff1d7819 */ /* 0x000fe2000001160d */
[----:B------:R-:W-:Y:S01]  /*98e0*/  IMAD.MOV.U32 R13, RZ, RZ, R6 ;  /* 0x000000ffff0d7224 */ /* 0x000fe200078e0006 */
[----:B------:R-:W-:Y:S01]  /*98f0*/  VIMNMX R10, R0, 0x80, PT ;  /* 0x00000080000a7848 */ /* 0x000fe20003fe0100 */
[----:B------:R-:W-:Y:S01]  /*9900*/  IMAD.U32 R5, RZ, RZ, UR4 ;  /* 0x00000004ff057e24 */ /* 0x000fe2000f8e00ff */
[--C-:B------:R-:W-:Y:S01]  /*9910*/  SHF.R.U64 R26, R6, 0x10, R7.reuse ;  /* 0x00000010061a7819 */ /* 0x100fe20000001207 */
[--C-:B------:R-:W-:Y:S01]  /*9920*/  IMAD.MOV.U32 R14, RZ, RZ, R7.reuse ;  /* 0x000000ffff0e7224 */ /* 0x100fe200078e0007 */
[----:B------:R-:W-:Y:S01]  /*9930*/  SHF.R.U32.HI R27, RZ, 0x10, R7 ;  /* 0x00000010ff1b7819 */ /* 0x000fe20000011607 */
[--C-:B------:R-:W-:Y:S01]  /*9940*/  IMAD.MOV.U32 R6, RZ, RZ, R9.reuse ;  /* 0x000000ffff067224 */ /* 0x100fe200078e0009 */
[----:B------:R-:W-:Y:S01]  /*9950*/  SHF.L.U32 R5, R5, 0x1f, RZ ;  /* 0x0000001f05057819 */ /* 0x000fe200000006ff */
[----:B----4-:R-:W-:Y:S01]  /*9960*/  IMAD.MOV.U32 R4, RZ, RZ, R8 ;  /* 0x000000ffff047224 */ /* 0x010fe200078e0008 */
[----:B------:R-:W-:-:S02]  /*9970*/  SHF.R.U64 R7, R8, 0x10, R9 ;  /* 0x0000001008077819 */ /* 0x000fc40000001209 */
[----:B------:R-:W0:Y:S01]  /*9980*/  SYNCS.PHASECHK.TRANS64.TRYWAIT P0, [R156+URZ+0x28800], R5 ;  /* 0x028800059c0075a7 */ /* 0x000e22000800017f */
[----:B------:R-:W-:Y:S02]  /*9990*/  PRMT R11, R3, 0x5410, R30 ;  /* 0x00005410030b7816 */ /* 0x000fe4000000001e */
[----:B------:R-:W-:Y:S02]  /*99a0*/  ISETP.GE.AND P1, PT, R153, R10, PT ;  /* 0x0000000a9900720c */ /* 0x000fe40003f26270 */
[----:B------:R-:W-:Y:S02]  /*99b0*/  SHF.R.U32.HI R9, RZ, 0x10, R9 ;  /* 0x00000010ff097819 */ /* 0x000fe40000011609 */
[----:B------:R-:W-:Y:S02]  /*99c0*/  PRMT R12, R15, 0x5410, R28 ;  /* 0x000054100f0c7816 */ /* 0x000fe4000000001c */
[----:B------:R-:W-:Y:S02]  /*99d0*/  PRMT R0, R20, 0x5410, R31 ;  /* 0x0000541014007816 */ /* 0x000fe4000000001f */
[----:B------:R-:W-:Y:S01]  /*99e0*/  PRMT R3, R24, 0x5410, R29 ;  /* 0x0000541018037816 */ /* 0x000fe2000000001d */
[----:B0-----:R-:W-:Y:S06]  /*99f0*/  @!P0 BRA `(.L_x_7072) ;  /* 0x00000134006c8947 */ /* 0x001fec0003800000 */
.L_x_7336:
[----:B------:R-:W-:Y:S05]  /*9a00*/  BSYNC B1 ;  /* 0x0000000000017941 */ /* 0x000fea0003800000 */
.L_x_7071:
[----:B------:R-:W-:Y:S01]  /*9a10*/  BSSY B1, `(.L_x_7073) ;  /* 0x0000059000017945 */ /* 0x000fe20003800000 */
[----:B------:R-:W-:Y:S02]  /*9a20*/  PRMT R13, R13, 0x5410, R26 ;  /* 0x000054100d0d7816 */ /* 0x000fe4000000001a */
[----:B------:R-:W-:Y:S02]  /*9a30*/  PRMT R14, R14, 0x5410, R27 ;  /* 0x000054100e0e7816 */ /* 0x000fe4000000001b */
[----:B------:R-:W-:Y:S02]  /*9a40*/  PRMT R8, R4, 0x5410, R7 ;  /* 0x0000541004087816 */ /* 0x000fe40000000007 */
[----:B------:R-:W-:Y:S01]  /*9a50*/  PRMT R9, R6, 0x5410, R9 ;  /* 0x0000541006097816 */ /* 0x000fe20000000009 */
[----:B------:R-:W-:Y:S06]  /*9a60*/  @P1 BRA `(.L_x_7074) ;  /* 0x00000004004c1947 */ /* 0x000fec0003800000 */
[----:B0-----:R-:W0:Y:S01]  /*9a70*/  LDC R5, c[0x0][0x3f4] ;  /* 0x0000fd00ff057b82 */ /* 0x001e220000000800 */
[----:B------:R-:W-:Y:S01]  /*9a80*/  BSSY B2, `(.L_x_7075) ;  /* 0x000002a000027945 */ /* 0x000fe20003800000 */
[-C--:B0-----:R-:W-:Y:S02]  /*9a90*/  ISETP.GE.AND P0, PT, R18, R5.reuse, PT ;  /* 0x000000051200720c */ /* 0x081fe40003f06270 */
[----:B------:R-:W-:-:S11]  /*9aa0*/  ISETP.GE.AND P1, PT, R152, R5, PT ;  /* 0x000000059800720c */ /* 0x000fd60003f26270 */
[----:B------:R-:W-:Y:S05]  /*9ab0*/  @P0 BRA `(.L_x_7076) ;  /* 0x0000000000980947 */ /* 0x000fea0003800000 */
[----:B------:R-:W0:Y:S01]  /*9ac0*/  LDS.128 R4, [R21] ;  /* 0x0000000015047984 */ /* 0x000e220000000c00 */
        /* <DEDUP_REMOVED lines=37> */
.L_x_7076:
[----:B------:R-:W-:Y:S05]  /*9d20*/  BSYNC B2 ;  /* 0x0000000000027941 */ /* 0x000fea0003800000 */
.L_x_7075:
[----:B------:R-:W-:Y:S05]  /*9d30*/  @P1 BRA `(.L_x_7074) ;  /* 0x0000000000981947 */ /* 0x000fea0003800000 */
[----:B0-----:R-:W0:Y:S01]  /*9d40*/  LDS.128 R4, [R21+0x4000] ;  /* 0x0040000015047984 */ /* 0x001e220000000c00 */
        /* <DEDUP_REMOVED lines=37> */
.L_x_7074:
[----:B------:R-:W-:Y:S05]  /*9fa0*/  BSYNC B1 ;  /* 0x0000000000017941 */ /* 0x000fea0003800000 */
.L_x_7073:
[----:B01----:R-:W-:Y:S01]  /*9fb0*/  VIADD R4, R153, 0x20 ;  /* 0x0000002099047836 */ /* 0x003fe20000000000 */
[----:B------:R-:W-:Y:S04]  /*9fc0*/  BSSY B1, `(.L_x_7077) ;  /* 0x0000056000017945 */ /* 0x000fe80003800000 */
[----:B------:R-:W-:-:S13]  /*9fd0*/  ISETP.GE.AND P0, PT, R4, R10, PT ;  /* 0x0000000a0400720c */ /* 0x000fda0003f06270 */
[----:B------:R-:W-:Y:S05]  /*9fe0*/  @P0 BRA `(.L_x_7078) ;  /* 0x00000004004c0947 */ /* 0x000fea0003800000 */
[----:B------:R-:W0:Y:S01]  /*9ff0*/  LDC R5, c[0x0][0x3f4] ;  /* 0x0000fd00ff057b82 */ /* 0x000e220000000800 */
[----:B------:R-:W-:Y:S01]  /*a000*/  BSSY B2, `(.L_x_7079) ;  /* 0x000002a000027945 */ /* 0x000fe20003800000 */
[-C--:B0-----:R-:W-:Y:S02]  /*a010*/  ISETP.GE.AND P0, PT, R18, R5.reuse, PT ;  /* 0x000000051200720c */ /* 0x081fe40003f06270 */
[----:B------:R-:W-:-:S11]  /*a020*/  ISETP.GE.AND P1, PT, R152, R5, PT ;  /* 0x000000059800720c */ /* 0x000fd60003f26270 */
[----:B------:R-:W-:Y:S05]  /*a030*/  @P0 BRA `(.L_x_7080) ;  /* 0x0000000000980947 */ /* 0x000fea0003800000 */
[----:B------:R-:W0:Y:S01]  /*a040*/  LDS.128 R4, [R21+0x1000] ;  /* 0x0010000015047984 */ /* 0x000e220000000c00 */
[----:B------:R-:W-:Y:S01]  /*a050*/  SHF.L.U32 R31, R13, 0x10, RZ ;  /* 0x000000100d1f7819 */ /* 0x000fe200000006ff */
[----:B------:R-:W-:Y:S01]  /*a060*/  IMAD.U32 R29, R11, 0x10000, RZ ;  /* 0x000100000b1d7824 */ /* 0x000fe200078e00ff */
        /* <DEDUP_REMOVED lines=35> */
.L_x_7080:
[----:B------:R-:W-:Y:S05]  /*a2a0*/  BSYNC B2 ;  /* 0x0000000000027941 */ /* 0x000fea0003800000 */
.L_x_7079:
[----:B------:R-:W-:Y:S05]  /*a2b0*/  @P1 BRA `(.L_x_7078) ;  /* 0x0000000000981947 */ /* 0x000fea0003800000 */
[----:B0-----:R-:W0:Y:S01]  /*a2c0*/  LDS.128 R4, [R21+0x5000] ;  /* 0x0050000015047984 */ /* 0x001e220000000c00 */
        /* <DEDUP_REMOVED lines=37> */
.L_x_7078:
[----:B------:R-:W-:Y:S05]  /*a520*/  BSYNC B1 ;  /* 0x0000000000017941 */ /* 0x000fea0003800000 */
.L_x_7077:
        /* <DEDUP_REMOVED lines=10> */
[C---:B------:R-:W-:Y:S01]  /*a5d0*/  IMAD.U32 R31, R13.reuse, 0x10000, RZ ;  /* 0x000100000d1f7824 */ /* 0x040fe200078e00ff */
[----:B------:R-:W-:Y:S01]  /*a5e0*/  LOP3.LUT R34, R13, 0xffff0000, RZ, 0xc0, !PT ;  /* 0xffff00000d227812 */ /* 0x000fe200078ec0ff */
[C---:B------:R-:W-:Y:S01]  /*a5f0*/  IMAD.U32 R29, R11.reuse, 0x10000, RZ ;  /* 0x000100000b1d7824 */ /* 0x040fe200078e00ff */
[----:B------:R-:W-:Y:S02]  /*a600*/  LOP3.LUT R32, R11, 0xffff0000, RZ, 0xc0, !PT ;  /* 0xffff00000b207812 */ /* 0x000fe400078ec0ff */
[----:B------:R-:W-:Y:S02]  /*a610*/  LOP3.LUT R36, R14, 0xffff0000, RZ, 0xc0, !PT ;  /* 0xffff00000e247812 */ /* 0x000fe400078ec0ff */
[C---:B0-----:R-:W-:Y:S01]  /*a620*/  SHF.L.U32 R15, R4.reuse, 0x10, RZ ;  /* 0x00000010040f7819 */ /* 0x041fe200000006ff */
[----:B------:R-:W-:Y:S01]  /*a630*/  IMAD.U32 R20, R5, 0x10000, RZ ;  /* 0x0001000005147824 */ /* 0x000fe200078e00ff */
[----:B------:R-:W-:Y:S01]  /*a640*/  LOP3.LUT R4, R4, 0xffff0000, RZ, 0xc0, !PT ;  /* 0xffff000004047812 */ /* 0x000fe200078ec0ff */
[----:B------:R-:W-:Y:S01]  /*a650*/  IMAD.U32 R26, R7, 0x10000, RZ ;  /* 0x00010000071a7824 */ /* 0x000fe200078e00ff */
[----:B------:R-:W-:Y:S01]  /*a660*/  LOP3.LUT R5, R5, 0xffff0000, RZ, 0xc0, !PT ;  /* 0xffff000005057812 */ /* 0x000fe200078ec0ff */
[----:B------:R-:W-:Y:S01]  /*a670*/  IMAD.U32 R24, R6, 0x10000, RZ ;  /* 0x0001000006187824 */ /* 0x000fe200078e00ff */
[----:B------:R-:W-:Y:S01]  /*a680*/  LOP3.LUT R7, R7, 0xffff0000, RZ, 0xc0, !PT ;  /* 0xffff000007077812 */ /* 0x000fe200078ec0ff */
[-C--:B------:R-:W-:Y:S01]  /*a690*/  FMUL.FTZ R28, R31, R4.reuse ;  /* 0x000000041f1c7220 */ /* 0x080fe20000410000 */
[C---:B------:R-:W-:Y:S01]  /*a6a0*/  FMUL.FTZ R30, R29.reuse, R4 ;  /* 0x000000041d1e7220 */ /* 0x040fe20000410000 */
[----:B------:R-:W-:Y:S01]  /*a6b0*/  FMUL.FTZ R27, R34, R5 ;  /* 0x00000005221b7220 */ /* 0x000fe20000410000 */
[----:B------:R-:W-:Y:S01]  /*a6c0*/  LOP3.LUT R6, R6, 0xffff0000, RZ, 0xc0, !PT ;  /* 0xffff000006067812 */ /* 0x000fe200078ec0ff */
[-C--:B------:R-:W-:Y:S01]  /*a6d0*/  FFMA.FTZ R4, R29, R15.reuse, -R28 ;  /* 0x0000000f1d047223 */ /* 0x080fe2000001081c */
[----:B------:R-:W-:Y:S01]  /*a6e0*/  FFMA.FTZ R15, R31, R15, R30 ;  /* 0x0000000f1f0f7223 */ /* 0x000fe2000001001e */
[C---:B------:R-:W-:Y:S01]  /*a6f0*/  FMUL.FTZ R29, R32.reuse, R5 ;  /* 0x00000005201d7220 */ /* 0x040fe20000410000 */
[----:B------:R-:W-:Y:S01]  /*a700*/  FFMA.FTZ R5, R32, R20, -R27 ;  /* 0x0000001420057223 */ /* 0x000fe2000001081b */
[----:B------:R-:W-:Y:S01]  /*a710*/  LOP3.LUT R30, R12, 0xffff0000, RZ, 0xc0, !PT ;  /* 0xffff00000c1e7812 */ /* 0x000fe200078ec0ff */
[----:B------:R-:W-:-:S02]  /*a720*/  IMAD.U32 R32, R14, 0x10000, RZ ;  /* 0x000100000e207824 */ /* 0x000fc400078e00ff */
        /* <DEDUP_REMOVED lines=15> */
.L_x_7084:
[----:B------:R-:W-:Y:S05]  /*a820*/  BSYNC B2 ;  /* 0x0000000000027941 */ /* 0x000fea0003800000 */
.L_x_7083:
        /* <DEDUP_REMOVED lines=17> */
[----:B------:R-:W-:Y:S01]  /*a940*/  FFMA.FTZ R4, R29, R15, -R28 ;  /* 0x0000000f1d047223 */ /* 0x000fe2000001081c */
[C---:B------:R-:W-:Y:S01]  /*a950*/  FMUL.FTZ R29, R32.reuse, R5 ;  /* 0x00000005201d7220 */ /* 0x040fe20000410000 */
[----:B------:R-:W-:Y:S01]  /*a960*/  FFMA.FTZ R15, R31, R15, R30 ;  /* 0x0000000f1f0f7223 */ /* 0x000fe2000001001e */
        /* <DEDUP_REMOVED lines=19> */
.L_x_7082:
[----:B------:R-:W-:Y:S05]  /*aaa0*/  BSYNC B1 ;  /* 0x0000000000017941 */ /* 0x000fea0003800000 */
.L_x_7081:
[----:B01----:R-:W-:-:S05]  /*aab0*/  VIADD R4, R153, 0x60 ;  /* 0x0000006099047836 */ /* 0x003fca0000000000 */
        /* <DEDUP_REMOVED lines=8> */
[----:B------:R-:W-:Y:S01]  /*ab40*/  IMAD.U32 R24, R11, 0x10000, RZ ;  /* 0x000100000b187824 */ /* 0x000fe200078e00ff */
[C---:B------:R-:W-:Y:S01]  /*ab50*/  LOP3.LUT R33, R13.reuse, 0xffff0000, RZ, 0xc0, !PT ;  /* 0xffff00000d217812 */ /* 0x040fe200078ec0ff */
[----:B------:R-:W-:Y:S01]  /*ab60*/  IMAD.U32 R26, R13, 0x10000, RZ ;  /* 0x000100000d1a7824 */ /* 0x000fe200078e00ff */
        /* <DEDUP_REMOVED lines=18> */
[C---:B------:R-:W-:Y:S01]  /*ac90*/  IMAD.U32 R27, R12.reuse, 0x10000, RZ ;  /* 0x000100000c1b7824 */ /* 0x040fe200078e00ff */
[----:B------:R-:W-:Y:S01]  /*aca0*/  LOP3.LUT R31, R12, 0xffff0000, RZ, 0xc0, !PT ;  /* 0xffff00000c1f7812 */ /* 0x000fe200078ec0ff */
[-C--:B------:R-:W-:Y:S01]  /*acb0*/  FMUL.FTZ R12, R35, R6.reuse ;  /* 0x00000006230c7220 */ /* 0x080fe20000410000 */
[----:B------:R-:W-:Y:S01]  /*acc0*/  FFMA.FTZ R10, R33, R15, R10 ;  /* 0x0000000f210a7223 */ /* 0x000fe2000001000a */
[----:B------:R-:W-:Y:S01]  /*acd0*/  FMUL.FTZ R14, R27, R6 ;  /* 0x000000061b0e7220 */ /* 0x000fe20000410000 */
[-C--:B------:R-:W-:Y:S01]  /*ace0*/  FMUL.FTZ R20, R37, R7.reuse ;  /* 0x0000000725147220 */ /* 0x080fe20000410000 */
[----:B------:R-:W-:Y:S01]  /*acf0*/  FMUL.FTZ R24, R31, R7 ;  /* 0x000000071f187220 */ /* 0x000fe20000410000 */
[-C--:B------:R-:W-:Y:S01]  /*ad00*/  FFMA.FTZ R6, R27, R11.reuse, -R12 ;  /* 0x0000000b1b067223 */ /* 0x080fe2000001080c */
[----:B------:R-:W-:Y:S01]  /*ad10*/  FFMA.FTZ R11, R35, R11, R14 ;  /* 0x0000000b230b7223 */ /* 0x000fe2000001000e */
[-C--:B------:R-:W-:Y:S01]  /*ad20*/  FFMA.FTZ R7, R31, R13.reuse, -R20 ;  /* 0x0000000d1f077223 */ /* 0x080fe20000010814 */
[----:B------:R-:W-:Y:S01]  /*ad30*/  FFMA.FTZ R24, R37, R13, R24 ;  /* 0x0000000d25187223 */ /* 0x000fe20000010018 */
[----:B------:R-:W-:-:S02]  /*ad40*/  F2FP.BF16.F32.PACK_AB R4, R29, R4 ;  /* 0x000000041d04723e */ /* 0x000fc400000010ff */
[----:B------:R-:W-:Y:S02]  /*ad50*/  F2FP.BF16.F32.PACK_AB R5, R10, R5 ;  /* 0x000000050a05723e */ /* 0x000fe400000010ff */
[----:B------:R-:W-:Y:S02]  /*ad60*/  F2FP.BF16.F32.PACK_AB R6, R11, R6 ;  /* 0x000000060b06723e */ /* 0x000fe400000010ff */
[----:B------:R-:W-:-:S05]  /*ad70*/  F2FP.BF16.F32.PACK_AB R7, R24, R7 ;  /* 0x000000071807723e */ /* 0x000fca00000010ff */
[----:B------:R0:W-:Y:S02]  /*ad80*/  STS.128 [R21+0x3000], R4 ;  /* 0x0030000415007388 */ /* 0x0001e40000000c00 */
.L_x_7087:
[----:B------:R-:W-:Y:S05]  /*ad90*/  BSYNC B1 ;  /* 0x0000000000017941 */ /* 0x000fea0003800000 */
.L_x_7086:
[----:B------:R-:W-:Y:S05]  /*ada0*/  @P1 BRA `(.L_x_7085) ;  /* 0x0000001c00581947 */ /* 0x000fea0003800000 */
[----:B0-----:R-:W0:Y:S01]  /*adb0*/  LDS.128 R4, [R21+0x7000] ;  /* 0x0070000015047984 */ /* 0x001e220000000c00 */
        /* <DEDUP_REMOVED lines=38> */
.L_x_7067:
[----:B------:R-:W-:-:S03]  /*b020*/  UMOV UR4, 0xffffffff ;  /* 0xffffffff00047882 */ /* 0x000fc60000000000 */
[----:B------:R-:W-:Y:S05]  /*b030*/  BRA.DIV UR4, `(.L_x_7088) ;  /* 0x0000011e04f07947 */ /* 0x000fea000b800000 */
[----:B------:R0:W1:Y:S04]  /*b040*/  SHFL.IDX PT, R0, R26, RZ, 0x181f ;  /* 0x00181fff1a007589 */ /* 0x00006800000e0000 */
[----:B------:R0:W3:Y:S04]  /*b050*/  SHFL.IDX PT, R3, R24, RZ, 0x181f ;  /* 0x00181fff18037589 */ /* 0x0000e800000e0000 */
[----:B------:R0:W4:Y:S04]  /*b060*/  SHFL.IDX PT, R20, R28, RZ, 0x181f ;  /* 0x00181fff1c147589 */ /* 0x00012800000e0000 */
[----:B------:R0:W0:Y:S02]  /*b070*/  SHFL.IDX PT, R14, R27, RZ, 0x181f ;  /* 0x00181fff1b0e7589 */ /* 0x00002400000e0000 */
.L_x_7342:
[----:B------:R-:W-:Y:S01]  /*b080*/  ULDC UR4, c[0x0][0x448] ;  /* 0x0001120000047ab9 */ /* 0x000fe20000000800 */
[----:B------:R-:W-:Y:S01]  /*b090*/  BSSY B1, `(.L_x_7089) ;  /* 0x0000014000017945 */ /* 0x000fe20003800000 */
[----:B0-----:R-:W-:Y:S01]  /*b0a0*/  IMAD R24, R93, UR4, RZ ;  /* 0x000000045d187c24 */ /* 0x001fe2000f8e02ff */
[----:B------:R-:W-:Y:S02]  /*b0b0*/  CS2R R6, SRZ ;  /* 0x0000000000067805 */ /* 0x000fe4000001ff00 */
[----:B------:R-:W-:Y:S02]  /*b0c0*/  CS2R R8, SRZ ;  /* 0x0000000000087805 */ /* 0x000fe4000001ff00 */
[----:B------:R-:W-:Y:S02]  /*b0d0*/  CS2R R10, SRZ ;  /* 0x00000000000a7805 */ /* 0x000fe4000001ff00 */
[----:B------:R-:W-:Y:S02]  /*b0e0*/  ISETP.GE.AND P0, PT, R5, R24, PT ;  /* 0x000000180500720c */ /* 0x000fe40003f06270 */
[----:B------:R-:W-:-:S11]  /*b0f0*/  CS2R R4, SRZ ;  /* 0x0000000000047805 */ /* 0x000fd6000001ff00 */
[----:B------:R-:W-:Y:S05]  /*b100*/  @P0 BRA `(.L_x_7090) ;  /* 0x0000000000300947 */ /* 0x000fea0003800000 */
[----:B------:R-:W-:Y:S01]  /*b110*/  ULDC UR4, c[0x0][0x3f4] ;  /* 0x0000fd0000047ab9 */ /* 0x000fe20000000800 */
[C---:B------:R-:W-:Y:S01]  /*b120*/  IMAD.SHL.U32 R15, R16.reuse, 0x2, RZ ;  /* 0x00000002100f7824 */ /* 0x040fe200078e00ff */
[C---:B------:R-:W-:Y:S02]  /*b130*/  ISETP.GE.AND P2, PT, R16.reuse, UR4, PT ;  /* 0x0000000410007c0c */ /* 0x040fe4000bf46270 */
[----:B------:R-:W-:Y:S02]  /*b140*/  SHF.L.U64.HI R5, R16, 0x1, R17 ;  /* 0x0000000110057819 */ /* 0x000fe40000010211 */
[-C--:B---3--:R-:W-:Y:S02]  /*b150*/  IADD3 R12, P0, R3, R15.reuse, RZ ;  /* 0x0000000f030c7210 */ /* 0x088fe40007f1e0ff */
[----:B------:R-:W-:-:S03]  /*b160*/  IADD3 R14, P1, R14, R15, RZ ;  /* 0x0000000f0e0e7210 */ /* 0x000fc60007f3e0ff */
[--C-:B-12---:R-:W-:Y:S02]  /*b170*/  IMAD.X R13, R0, 0x1, R5.reuse, P0 ;  /* 0x00000001000d7824 */ /* 0x106fe400000e0605 */
[----:B----4-:R-:W-:Y:S01]  /*b180*/  IMAD.X R15, R20, 0x1, R5, P1 ;  /* 0x00000001140f7824 */ /* 0x010fe200008e0605 */
[----:B------:R-:W-:Y:S01]  /*b190*/  CS2R R4, SRZ ;  /* 0x0000000000047805 */ /* 0x000fe2000001ff00 */
[----:B------:R-:W-:Y:S06]  /*b1a0*/  @P2 BRA `(.L_x_7090) ;  /* 0x0000000000082947 */ /* 0x000fec0003800000 */
[----:B------:R0:W5:Y:S04]  /*b1b0*/  LD.E.128 R4, desc[UR42][R12.64] ;  /* 0x0000002a0c047980 */ /* 0x000168000c101d00 */
[----:B------:R0:W5:Y:S02]  /*b1c0*/  LD.E.128 R8, desc[UR42][R14.64] ;  /* 0x0000002a0e087980 */ /* 0x000164000c101d00 */
.L_x_7090:
[----:B------:R-:W-:Y:S05]  /*b1d0*/  BSYNC B1 ;  /* 0x0000000000017941 */ /* 0x000fea0003800000 */
.L_x_7089:
[----:B------:R-:W-:Y:S01]  /*b1e0*/  ULEA.HI UR4, UR39, UR39, URZ, 0x1 ;  /* 0x0000002727047291 */ /* 0x000fe2000f8f083f */
[----:B-1----:R-:W1:Y:S01]  /*b1f0*/  LDC R0, c[0x0][0x3f4] ;  /* 0x0000fd00ff007b82 */ /* 0x002e620000000800 */
[----:B---3--:R-:W-:Y:S01]  /*b200*/  IMAD R3, R29, -0x80, R24 ;  /* 0xffffff801d037824 */ /* 0x008fe200078e0218 */
[----:B-----5:R-:W-:Y:S01]  /*b210*/  SHF.R.U64 R33, R4, 0x10, R5 ;  /* 0x0000001004217819 */ /* 0x020fe20000001205 */
[----:B------:R-:W-:Y:S01]  /*b220*/  ULOP3.LUT UR4, UR4, 0xfffffffe, URZ, 0xc0, !UPT ;  /* 0xfffffffe04047892 */ /* 0x000fe2000f8ec03f */
[----:B0-----:R-:W-:Y:S01]  /*b230*/  IMAD.MOV.U32 R12, RZ, RZ, R4 ;  /* 0x000000ffff0c7224 */ /* 0x001fe200078e0004 */
[----:B------:R-:W-:Y:S01]  /*b240*/  SHF.R.U64 R31, R6, 0x10, R7 ;  /* 0x00000010061f7819 */ /* 0x000fe20000001207 */
[----:B------:R-:W-:Y:S01]  /*b250*/  IMAD.MOV.U32 R4, RZ, RZ, R6 ;  /* 0x000000ffff047224 */ /* 0x000fe200078e0006 */
[----:B------:R-:W-:Y:S01]  /*b260*/  UIADD3 UR4, UR39, -UR4, URZ ;  /* 0x8000000427047290 */ /* 0x000fe2000fffe03f */
[----:B--2---:R-:W-:Y:S01]  /*b270*/  IMAD.MOV.U32 R13, RZ, RZ, R5 ;  /* 0x000000ffff0d7224 */ /* 0x004fe200078e0005 */
[----:B------:R-:W-:Y:S01]  /*b280*/  SHF.R.U64 R6, R8, 0x10, R9 ;  /* 0x0000001008067819 */ /* 0x000fe20000001209 */
[----:B------:R-:W-:Y:S01]  /*b290*/  IMAD.MOV.U32 R15, RZ, RZ, R8 ;  /* 0x000000ffff0f7224 */ /* 0x000fe200078e0008 */
[----:B------:R-:W-:Y:S01]  /*b2a0*/  SHF.R.U32.HI R28, RZ, 0x10, R5 ;  /* 0x00000010ff1c7819 */ /* 0x000fe20000011605 */
[C---:B------:R-:W-:Y:S01]  /*b2b0*/  VIADD R34, R153.reuse, 0x20 ;  /* 0x0000002099227836 */ /* 0x040fe20000000000 */
[--C-:B------:R-:W-:Y:S01]  /*b2c0*/  SHF.R.U32.HI R29, RZ, 0x10, R7.reuse ;  /* 0x00000010ff1d7819 */ /* 0x100fe20000011607 */
[----:B------:R-:W-:Y:S01]  /*b2d0*/  IMAD.U32 R27, RZ, RZ, UR4 ;  /* 0x00000004ff1b7e24 */ /* 0x000fe2000f8e00ff */
[----:B----4-:R-:W-:Y:S01]  /*b2e0*/  MOV R20, R9 ;  /* 0x0000000900147202 */ /* 0x010fe20000000f00 */
[----:B------:R-:W-:Y:S01]  /*b2f0*/  VIADD R32, R153, 0x40 ;  /* 0x0000004099207836 */ /* 0x000fe20000000000 */
[----:B------:R-:W-:Y:S01]  /*b300*/  VIMNMX R8, R3, 0x80, PT ;  /* 0x0000008003087848 */ /* 0x000fe20003fe0100 */
[----:B------:R-:W-:Y:S01]  /*b310*/  IMAD.MOV.U32 R14, RZ, RZ, R7 ;  /* 0x000000ffff0e7224 */ /* 0x000fe200078e0007 */
[----:B------:R-:W-:Y:S01]  /*b320*/  SHF.L.U32 R27, R27, 0x1f, RZ ;  /* 0x0000001f1b1b7819 */ /* 0x000fe200000006ff */
[----:B------:R-:W-:Y:S01]  /*b330*/  IMAD.MOV.U32 R24, RZ, RZ, R10 ;  /* 0x000000ffff187224 */ /* 0x000fe200078e000a */
[----:B------:R-:W-:Y:S01]  /*b340*/  SHF.R.U32.HI R9, RZ, 0x10, R9 ;  /* 0x00000010ff097819 */ /* 0x000fe20000011609 */
[--C-:B------:R-:W-:Y:S01]  /*b350*/  IMAD.MOV.U32 R26, RZ, RZ, R11.reuse ;  /* 0x000000ffff1a7224 */ /* 0x100fe200078e000b */
[----:B------:R-:W0:Y:S01]  /*b360*/  SYNCS.PHASECHK.TRANS64.TRYWAIT P4, [R156+URZ+0x28800], R27 ;  /* 0x0288001b9c0075a7 */ /* 0x000e22000808017f */
[----:B-1----:R-:W-:Y:S01]  /*b370*/  ISETP.GE.AND P0, PT, R16, R0, PT ;  /* 0x000000001000720c */ /* 0x002fe20003f06270 */
[----:B------:R-:W-:Y:S01]  /*b380*/  VIADD R30, R153, 0x60 ;  /* 0x00000060991e7836 */ /* 0x000fe20000000000 */
[--C-:B------:R-:W-:Y:S01]  /*b390*/  SHF.R.U64 R7, R10, 0x10, R11.reuse ;  /* 0x000000100a077819 */ /* 0x100fe2000000120b */
[----:B------:R-:W-:Y:S01]  /*b3a0*/  BSSY B1, `(.L_x_7091) ;  /* 0x000000f000017945 */ /* 0x000fe20003800000 */
[----:B------:R-:W-:-:S02]  /*b3b0*/  SHF.R.U32.HI R5, RZ, 0x10, R11 ;  /* 0x00000010ff057819 */ /* 0x000fc4000001160b */
[----:B------:R-:W-:Y:S02]  /*b3c0*/  PRMT R3, R12, 0x5410, R33 ;  /* 0x000054100c037816 */ /* 0x000fe40000000021 */
[-C--:B------:R-:W-:Y:S02]  /*b3d0*/  ISETP.GE.OR P3, PT, R153, R8.reuse, P0 ;  /* 0x000000089900720c */ /* 0x080fe40000766670 */
[-C--:B------:R-:W-:Y:S02]  /*b3e0*/  ISETP.GE.OR P2, PT, R34, R8.reuse, P0 ;  /* 0x000000082200720c */ /* 0x080fe40000746670 */
[-C--:B------:R-:W-:Y:S02]  /*b3f0*/  ISETP.GE.OR P1, PT, R32, R8.reuse, P0 ;  /* 0x000000082000720c */ /* 0x080fe40000726670 */
[----:B------:R-:W-:Y:S02]  /*b400*/  PRMT R12, R13, 0x5410, R28 ;  /* 0x000054100d0c7816 */ /* 0x000fe4000000001c */
[----:B------:R-:W-:-:S02]  /*b410*/  ISETP.GE.OR P0, PT, R30, R8, P0 ;  /* 0x000000081e00720c */ /* 0x000fc40000706670 */
[----:B------:R-:W-:Y:S02]  /*b420*/  PRMT R13, R4, 0x5410, R31 ;  /* 0x00005410040d7816 */ /* 0x000fe4000000001f */
[----:B------:R-:W-:Y:S02]  /*b430*/  PRMT R14, R14, 0x5410, R29 ;  /* 0x000054100e0e7816 */ /* 0x000fe4000000001d */
[----:B------:R-:W-:Y:S02]  /*b440*/  PRMT R15, R15, 0x5410, R6 ;  /* 0x000054100f0f7816 */ /* 0x000fe40000000006 */
[----:B------:R-:W-:Y:S02]  /*b450*/  PRMT R20, R20, 0x5410, R9 ;  /* 0x0000541014147816 */ /* 0x000fe40000000009 */
[----:B------:R-:W-:Y:S02]  /*b460*/  PRMT R24, R24, 0x5410, R7 ;  /* 0x0000541018187816 */ /* 0x000fe40000000007 */
[----:B------:R-:W-:Y:S01]  /*b470*/  PRMT R26, R26, 0x5410, R5 ;  /* 0x000054101a1a7816 */ /* 0x000fe20000000005 */
[----:B0-----:R-:W-:Y:S06]  /*b480*/  @!P4 BRA `(.L_x_7092) ;  /* 0x0000011c004cc947 */ /* 0x001fec0003800000 */
.L_x_7343:
[----:B------:R-:W-:Y:S05]  /*b490*/  BSYNC B1 ;  /* 0x0000000000017941 */ /* 0x000fea0003800000 */
.L_x_7091:
[----:B------:R-:W-:Y:S04]  /*b4a0*/  BSSY B1, `(.L_x_7093) ;  /* 0x000005a000017945 */ /* 0x000fe80003800000 */
[----:B------:R-:W-:Y:S05]  /*b4b0*/  @P3 BRA `(.L_x_7094) ;  /* 0x0000000400603947 */ /* 0x000fea0003800000 */
[----:B------:R-:W-:Y:S01]  /*b4c0*/  LEA.HI R4, R0, R203, RZ, 0x1d ;  /* 0x000000cb00047211 */ /* 0x000fe200078fe8ff */
[----:B------:R-:W-:Y:S01]  /*b4d0*/  IMAD.SHL.U32 R6, R153, 0x40, RZ ;  /* 0x0000004099067824 */ /* 0x000fe200078e00ff */
[C---:B------:R-:W-:Y:S01]  /*b4e0*/  LOP3.LUT R41, R15.reuse, 0xffff0000, RZ, 0xc0, !PT ;  /* 0xffff00000f297812 */ /* 0x040fe200078ec0ff */
[----:B------:R-:W-:Y:S01]  /*b4f0*/  IMAD.U32 R39, R15, 0x10000, RZ ;  /* 0x000100000f277824 */ /* 0x000fe200078e00ff */
[----:B------:R-:W-:Y:S01]  /*b500*/  SHF.R.S32.HI R7, RZ, 0x1f, R4 ;  /* 0x0000001fff077819 */ /* 0x000fe20000011404 */
[----:B------:R-:W-:Y:S02]  /*b510*/  IMAD.SHL.U32 R5, R4, 0x8, RZ ;  /* 0x0000000804057824 */ /* 0x000fe400078e00ff */
[----:B------:R-:W-:Y:S01]  /*b520*/  IMAD.U32 R37, R3, 0x10000, RZ ;  /* 0x0001000003257824 */ /* 0x000fe200078e00ff */
[----:B------:R-:W-:Y:S02]  /*b530*/  LEA.HI R7, R7, R4, RZ, 0x3 ;  /* 0x0000000407077211 */ /* 0x000fe400078f18ff */
[----:B------:R-:W-:-:S03]  /*b540*/  LOP3.LUT R5, R5, 0x38, RZ, 0xc0, !PT ;  /* 0x0000003805057812 */ /* 0x000fc600078ec0ff */
[----:B------:R-:W-:Y:S01]  /*b550*/  IMAD.SHL.U32 R7, R7, 0x400, RZ ;  /* 0x0000040007077824 */ /* 0x000fe200078e00ff */
[----:B------:R-:W-:-:S04]  /*b560*/  LOP3.LUT R5, R5, 0x1c0, R6, 0xf8, !PT ;  /* 0x000001c005057812 */ /* 0x000fc800078ef806 */
[----:B------:R-:W-:Y:S02]  /*b570*/  LOP3.LUT R5, R5, R200, RZ, 0x3c, !PT ;  /* 0x000000c805057212 */ /* 0x000fe400078e3cff */
[----:B------:R-:W-:-:S04]  /*b580*/  LOP3.LUT R4, R7, 0x7fffe000, RZ, 0xc0, !PT ;  /* 0x7fffe00007047812 */ /* 0x000fc800078ec0ff */
[----:B------:R-:W-:Y:S02]  /*b590*/  IADD3 R9, R5, R4, R201 ;  /* 0x0000000405097210 */ /* 0x000fe40007ffe0c9 */
[----:B------:R-:W1:Y:S03]  /*b5a0*/  LDS.128 R4, [R21] ;  /* 0x0000000015047984 */ /* 0x000e660000000c00 */
[----:B0-----:R-:W-:-:S05]  /*b5b0*/  IMAD R27, R9, 0x2, R156 ;  /* 0x00000002091b7824 */ /* 0x001fca00078e029c */
[----:B------:R-:W0:Y:S01]  /*b5c0*/  LDS.128 R8, [R27+0x10400] ;  /* 0x010400001b087984 */ /* 0x000e220000000c00 */
[C---:B-1----:R-:W-:Y:S01]  /*b5d0*/  IMAD.U32 R28, R4.reuse, 0x10000, RZ ;  /* 0x00010000041c7824 */ /* 0x042fe200078e00ff */
[----:B------:R-:W-:Y:S01]  /*b5e0*/  LOP3.LUT R4, R4, 0xffff0000, RZ, 0xc0, !PT ;  /* 0xffff000004047812 */ /* 0x000fe200078ec0ff */
[C---:B------:R-:W-:Y:S01]  /*b5f0*/  IMAD.U32 R29, R5.reuse, 0x10000, RZ ;  /* 0x00010000051d7824 */ /* 0x040fe200078e00ff */
[----:B------:R-:W-:Y:S01]  /*b600*/  LOP3.LUT R5, R5, 0xffff0000, RZ, 0xc0, !PT ;  /* 0xffff000005057812 */ /* 0x000fe200078ec0ff */
[C---:B------:R-:W-:Y:S01]  /*b610*/  IMAD.U32 R30, R6.reuse, 0x10000, RZ ;  /* 0x00010000061e7824 */ /* 0x040fe200078e00ff */
[----:B------:R-:W-:Y:S01]  /*b620*/  LOP3.LUT R6, R6, 0xffff0000, RZ, 0xc0, !PT ;  /* 0xffff000006067812 */ /* 0x000fe200078ec0ff */
[C---:B------:R-:W-:Y:S01]  /*b630*/  IMAD.U32 R31, R7.reuse, 0x10000, RZ ;  /* 0x00010000071f7824 */ /* 0x040fe200078e00ff */
[----:B------:R-:W-:Y:S01]  /*b640*/  LOP3.LUT R7, R7, 0xffff0000, RZ, 0xc0, !PT ;  /* 0xffff000007077812 */ /* 0x000fe200078ec0ff */
[----:B0-----:R-:W-:Y:S01]  /*b650*/  IMAD.U32 R33, R9, 0x10000, RZ ;  /* 0x0001000009217824 */ /* 0x001fe200078e00ff */
[----:B------:R-:W-:Y:S01]  /*b660*/  SHF.L.U32 R32, R8, 0x10, RZ ;  /* 0x0000001008207819 */ /* 0x000fe200000006ff */
[----:B------:R-:W-:Y:S01]  /*b670*/  IMAD.U32 R34, R10, 0x10000, RZ ;  /* 0x000100000a227824 */ /* 0x000fe200078e00ff */
[----:B------:R-:W-:Y:S01]  /*b680*/  LOP3.LUT R8, R8, 0xffff0000, RZ, 0xc0, !PT ;  /* 0xffff000008087812 */ /* 0x000fe200078ec0ff */
[----:B------:R-:W-:Y:S01]  /*b690*/  IMAD.U32 R35, R11, 0x10000, RZ ;  /* 0x000100000b237824 */ /* 0x000fe200078e00ff */
[----:B------:R-:W-:Y:S01]  /*b6a0*/  LOP3.LUT R10, R10, 0xffff0000, RZ, 0xc0, !PT ;  /* 0xffff00000a0a7812 */ /* 0x000fe200078ec0ff */
[C---:B------:R-:W-:Y:S01]  /*b6b0*/  FMUL.FTZ R43, R32.reuse, R39 ;  /* 0x00000027202b7220 */ /* 0x040fe20000410000 */
[----:B------:R-:W-:Y:S01]  /*b6c0*/  FMUL.FTZ R45, R32, R37 ;  /* 0x00000025202d7220 */ /* 0x000fe20000410000 */
[----:B------:R-:W-:Y:S01]  /*b6d0*/  FMUL.FTZ R47, R8, R41 ;  /* 0x00000029082f7220 */ /* 0x000fe20000410000 */
[----:B------:R-:W-:-:S02]  /*b6e0*/  IMAD.U32 R32, R20, 0x10000, RZ ;  /* 0x0001000014207824 */ /* 0x000fc400078e00ff */
[C---:B------:R-:W-:Y:S01]  /*b6f0*/  FFMA.FTZ R43, R28.reuse, R37, -R43 ;  /* 0x000000251c2b7223 */ /* 0x040fe2000001082b */
[----:B------:R-:W-:Y:S01]  /*b700*/  LOP3.LUT R37, R3, 0xffff0000, RZ, 0xc0, !PT ;  /* 0xffff000003257812 */ /* 0x000fe200078ec0ff */
[----:B------:R-:W-:Y:S01]  /*b710*/  FFMA.FTZ R45, R28, R39, R45 ;  /* 0x000000271c2d7223 */ /* 0x000fe2000001002d */
[----:B------:R-:W-:Y:S01]  /*b720*/  IMAD.U32 R28, R12, 0x10000, RZ ;  /* 0x000100000c1c7824 */ /* 0x000fe200078e00ff */
[----:B------:R-:W-:Y:S02]  /*b730*/  LOP3.LUT R9, R9, 0xffff0000, RZ, 0xc0, !PT ;  /* 0xffff000009097812 */ /* 0x000fe400078ec0ff */
[-C--:B------:R-:W-:Y:S01]  /*b740*/  FMUL.FTZ R39, R8, R37.reuse ;  /* 0x0000002508277220 */ /* 0x080fe20000410000 */
[----:B------:R-:W-:Y:S01]  /*b750*/  FFMA.FTZ R36, R4, R37, -R47 ;  /* 0x0000002504247223 */ /* 0x000fe2000001082f */
[C---:B------:R-:W-:Y:S01]  /*b760*/  FMUL.FTZ R8, R33.reuse, R32 ;  /* 0x0000002021087220 */ /* 0x040fe20000410000 */
[----:B------:R-:W-:Y:S02]  /*b770*/  IMAD.U32 R37, R24, 0x10000, RZ ;  /* 0x0001000018257824 */ /* 0x000fe400078e00ff */
[-C--:B------:R-:W-:Y:S01]  /*b780*/  FMUL.FTZ R47, R33, R28.reuse ;  /* 0x0000001c212f7220 */ /* 0x080fe20000410000 */
[----:B------:R-:W-:Y:S01]  /*b790*/  FFMA.FTZ R38, R4, R41, R39 ;  /* 0x0000002904267223 */ /* 0x000fe20000010027 */
[----:B------:R-:W-:Y:S01]  /*b7a0*/  FFMA.FTZ R40, R29, R28, -R8 ;  /* 0x0000001c1d287223 */ /* 0x000fe20000010808 */
[----:B------:R-:W-:-:S02]  /*b7b0*/  IMAD.U32 R33, R13, 0x10000, RZ ;  /* 0x000100000d217824 */ /* 0x000fc400078e00ff */
        /* <DEDUP_REMOVED lines=40> */
.L_x_7094:
[----:B------:R-:W-:Y:S05]  /*ba40*/  BSYNC B1 ;  /* 0x0000000000017941 */ /* 0x000fea0003800000 */
.L_x_7093:
[----:B------:R-:W-:Y:S04]  /*ba50*/  BSSY B1, `(.L_x_7095) ;  /* 0x0000059000017945 */ /* 0x000fe80003800000 */
[----:B------:R-:W-:Y:S05]  /*ba60*/  @P2 BRA `(.L_x_7096) ;  /* 0x00000004005c2947 */ /* 0x000fea0003800000 */
[----:B-1----:R-:W-:Y:S01]  /*ba70*/  LEA.HI R4, R0, R203, RZ, 0x1d ;  /* 0x000000cb00047211 */ /* 0x002fe200078fe8ff */
[----:B------:R-:W-:Y:S01]  /*ba80*/  IMAD.U32 R37, R15, 0x10000, RZ ;  /* 0x000100000f257824 */ /* 0x000fe200078e00ff */
[----:B------:R-:W-:Y:S01]  /*ba90*/  SHF.R.U32.HI R7, RZ, 0x3, R193 ;  /* 0x00000003ff077819 */ /* 0x000fe200000116c1 */
[----:B------:R-:W-:Y:S01]  /*baa0*/  IMAD.U32 R35, R3, 0x10000, RZ ;  /* 0x0001000003237824 */ /* 0x000fe200078e00ff */
[----:B------:R-:W-:Y:S01]  /*bab0*/  SHF.R.S32.HI R5, RZ, 0x1f, R4 ;  /* 0x0000001fff057819 */ /* 0x000fe20000011404 */
[----:B------:R-:W-:Y:S01]  /*bac0*/  IMAD.SHL.U32 R6, R4, 0x8, RZ ;  /* 0x0000000804067824 */ /* 0x000fe200078e00ff */
[----:B------:R-:W-:Y:S01]  /*bad0*/  LOP3.LUT R44, R15, 0xffff0000, RZ, 0xc0, !PT ;  /* 0xffff00000f2c7812 */ /* 0x000fe200078ec0ff */
[----:B------:R-:W-:Y:S01]  /*bae0*/  IMAD.U32 R46, R20, 0x10000, RZ ;  /* 0x00010000142e7824 */ /* 0x000fe200078e00ff */
[----:B------:R-:W-:Y:S01]  /*baf0*/  LEA.HI R5, R5, R4, RZ, 0x3 ;  /* 0x0000000405057211 */ /* 0x000fe200078f18ff */
[----:B------:R-:W-:Y:S01]  /*bb00*/  IMAD.U32 R42, R12, 0x10000, RZ ;  /* 0x000100000c2a7824 */ /* 0x000fe200078e00ff */
[----:B------:R-:W-:Y:S01]  /*bb10*/  LOP3.LUT R4, R193, 0x38, R6, 0xf8, !PT ;  /* 0x00000038c1047812 */ /* 0x000fe200078ef806 */
[----:B------:R-:W-:Y:S01]  /*bb20*/  IMAD.U32 R41, R24, 0x10000, RZ ;  /* 0x0001000018297824 */ /* 0x000fe200078e00ff */
[----:B------:R-:W-:Y:S01]  /*bb30*/  LOP3.LUT R40, R3, 0xffff0000, RZ, 0xc0, !PT ;  /* 0xffff000003287812 */ /* 0x000fe200078ec0ff */
[----:B------:R-:W-:Y:S01]  /*bb40*/  IMAD.SHL.U32 R5, R5, 0x400, RZ ;  /* 0x0000040005057824 */ /* 0x000fe200078e00ff */
[----:B------:R-:W-:-:S02]  /*bb50*/  LOP3.LUT R4, R4, R7, RZ, 0x3c, !PT ;  /* 0x0000000704047212 */ /* 0x000fc400078e3cff */
[----:B------:R-:W-:Y:S02]  /*bb60*/  SHF.L.U32 R39, R13, 0x10, RZ ;  /* 0x000000100d277819 */ /* 0x000fe400000006ff */
[----:B------:R-:W-:Y:S02]  /*bb70*/  LOP3.LUT R5, R5, 0x7fffe000, RZ, 0xc0, !PT ;  /* 0x7fffe00005057812 */ /* 0x000fe400078ec0ff */
[----:B------:R-:W-:Y:S02]  /*bb80*/  LOP3.LUT R47, R20, 0xffff0000, RZ, 0xc0, !PT ;  /* 0xffff0000142f7812 */ /* 0x000fe400078ec0ff */
[----:B------:R-:W-:Y:S02]  /*bb90*/  IADD3 R9, R4, R5, R199 ;  /* 0x0000000504097210 */ /* 0x000fe40007ffe0c7 */
[----:B------:R-:W0:Y:S01]  /*bba0*/  LDS.128 R4, [R229] ;  /* 0x00000000e5047984 */ /* 0x000e220000000c00 */
[----:B------:R-:W-:Y:S02]  /*bbb0*/  LOP3.LUT R49, R26, 0xffff0000, RZ, 0xc0, !PT ;  /* 0xffff00001a317812 */ /* 0x000fe400078ec0ff */
[----:B------:R-:W-:-:S02]  /*bbc0*/  LEA R21, R9, R156, 0x1 ;  /* 0x0000009c09157211 */ /* 0x000fc400078e08ff */
[----:B------:R-:W-:Y:S02]  /*bbd0*/  LOP3.LUT R43, R12, 0xffff0000, RZ, 0xc0, !PT ;  /* 0xffff00000c2b7812 */ /* 0x000fe400078ec0ff */
[----:B------:R-:W-:Y:S01]  /*bbe0*/  LOP3.LUT R45, R14, 0xffff0000, RZ, 0xc0, !PT ;  /* 0xffff00000e2d7812 */ /* 0x000fe200078ec0ff */
        /* <DEDUP_REMOVED lines=20> */
[-C--:B------:R-:W-:Y:S01]  /*bd30*/  FMUL.FTZ R35, R46, R32.reuse ;  /* 0x000000202e237220 */ /* 0x080fe20000410000 */
[----:B------:R-:W-:Y:S01]  /*bd40*/  FMUL.FTZ R37, R42, R32 ;  /* 0x000000202a257220 */ /* 0x000fe20000410000 */
[-C--:B------:R-:W-:Y:S01]  /*bd50*/  FFMA.FTZ R31, R40, R4.reuse, -R31 ;  /* 0x00000004281f7223 */ /* 0x080fe2000001081f */
[----:B------:R-:W-:Y:S01]  /*bd60*/  FFMA.FTZ R27, R44, R4, R27 ;  /* 0x000000042c1b7223 */ /* 0x000fe2000001001b */
[----:B------:R-:W-:Y:S01]  /*bd70*/  LOP3.LUT R10, R10, 0xffff0000, RZ, 0xc0, !PT ;  /* 0xffff00000a0a7812 */ /* 0x000fe200078ec0ff */
[-C--:B------:R-:W-:Y:S01]  /*bd80*/  FMUL.FTZ R4, R41, R33.reuse ;  /* 0x0000002129047220 */ /* 0x080fe20000410000 */
[----:B------:R-:W-:Y:S01]  /*bd90*/  LOP3.LUT R32, R13, 0xffff0000, RZ, 0xc0, !PT ;  /* 0xffff00000d207812 */ /* 0x000fe200078ec0ff */
[-C--:B------:R-:W-:Y:S01]  /*bda0*/  FFMA.FTZ R35, R42, R28.reuse, -R35 ;  /* 0x0000001c2a237223 */ /* 0x080fe20000010823 */
[----:B------:R-:W-:Y:S01]  /*bdb0*/  LOP3.LUT R40, R24, 0xffff0000, RZ, 0xc0, !PT ;  /* 0xffff000018287812 */ /* 0x000fe200078ec0ff */
[----:B------:R-:W-:Y:S01]  /*bdc0*/  FFMA.FTZ R37, R46, R28, R37 ;  /* 0x0000001c2e257223 */ /* 0x000fe20000010025 */
[----:B------:R-:W-:Y:S01]  /*bdd0*/  FMUL.FTZ R28, R39, R33 ;  /* 0x00000021271c7220 */ /* 0x000fe20000410000 */
[----:B------:R-:W-:-:S02]  /*bde0*/  IMAD.U32 R34, R11, 0x10000, RZ ;  /* 0x000100000b227824 */ /* 0x000fc400078e00ff */
[-C--:B------:R-:W-:Y:S01]  /*bdf0*/  FFMA.FTZ R8, R39, R29.reuse, -R4 ;  /* 0x0000001d27087223 */ /* 0x080fe20000010804 */
[----:B------:R-:W-:Y:S02]  /*be00*/  IMAD.U32 R42, R26, 0x10000, RZ ;  /* 0x000100001a2a7824 */ /* 0x000fe400078e00ff */
[-C--:B------:R-:W-:Y:S01]  /*be10*/  FMUL.FTZ R33, R40, R10.reuse ;  /* 0x0000000a28217220 */ /* 0x080fe20000410000 */
[----:B------:R-:W-:Y:S01]  /*be20*/  FMUL.FTZ R39, R32, R10 ;  /* 0x0000000a20277220 */ /* 0x000fe20000410000 */
[----:B------:R-:W-:Y:S01]  /*be30*/  FFMA.FTZ R10, R41, R29, R28 ;  /* 0x0000001d290a7223 */ /* 0x000fe2000001001c */
[----:B------:R-:W-:Y:S01]  /*be40*/  LOP3.LUT R11, R11, 0xffff0000, RZ, 0xc0, !PT ;  /* 0xffff00000b0b7812 */ /* 0x000fe200078ec0ff */
[----:B------:R-:W-:Y:S02]  /*be50*/  IMAD.U32 R4, R14, 0x10000, RZ ;  /* 0x000100000e047824 */ /* 0x000fe400078e00ff */
[----:B------:R-:W-:Y:S01]  /*be60*/  FMUL.FTZ R29, R42, R34 ;  /* 0x000000222a1d7220 */ /* 0x000fe20000410000 */
        /* <DEDUP_REMOVED lines=23> */
.L_x_7096:
[----:B------:R-:W-:Y:S05]  /*bfe0*/  BSYNC B1 ;  /* 0x0000000000017941 */ /* 0x000fea0003800000 */
.L_x_7095:
[----:B------:R-:W-:Y:S04]  /*bff0*/  BSSY B1, `(.L_x_7097) ;  /* 0x0000059000017945 */ /* 0x000fe80003800000 */
[----:B------:R-:W-:Y:S05]  /*c000*/  @P1 BRA `(.L_x_7098) ;  /* 0x00000004005c1947 */ /* 0x000fea0003800000 */
[----:B-12---:R-:W-:Y:S01]  /*c010*/  LEA.HI R4, R0, R203, RZ, 0x1d ;  /* 0x000000cb00047211 */ /* 0x006fe200078fe8ff */
        /* <DEDUP_REMOVED lines=13> */
[----:B------:R-:W-:Y:S01]  /*c0f0*/  LOP3.LUT R5, R4, R6, RZ, 0x3c, !PT ;  /* 0x0000000604057212 */ /* 0x000fe200078e3cff */
[----:B------:R-:W-:Y:S01]  /*c100*/  IMAD.U32 R39, R13, 0x10000, RZ ;  /* 0x000100000d277824 */ /* 0x000fe200078e00ff */
[----:B------:R-:W-:-:S02]  /*c110*/  LOP3.LUT R47, R20, 0xffff0000, RZ, 0xc0, !PT ;  /* 0xffff0000142f7812 */ /* 0x000fc400078ec0ff */
[----:B------:R-:W-:Y:S02]  /*c120*/  LOP3.LUT R7, R7, 0x7fffe000, RZ, 0xc0, !PT ;  /* 0x7fffe00007077812 */ /* 0x000fe400078ec0ff */
[----:B------:R-:W-:Y:S02]  /*c130*/  LOP3.LUT R49, R26, 0xffff0000, RZ, 0xc0, !PT ;  /* 0xffff00001a317812 */ /* 0x000fe400078ec0ff */
[----:B------:R-:W-:Y:S02]  /*c140*/  IADD3 R9, R5, R7, R198 ;  /* 0x0000000705097210 */ /* 0x000fe40007ffe0c6 */
        /* <DEDUP_REMOVED lines=18> */
[C---:B------:R-:W-:Y:S01]  /*c270*/  FMUL.FTZ R38, R35.reuse, R31 ;  /* 0x0000001f23267220 */ /* 0x040fe20000410000 */
[-C--:B------:R-:W-:Y:S01]  /*c280*/  FMUL.FTZ R31, R44, R8.reuse ;  /* 0x000000082c1f7220 */ /* 0x080fe20000410000 */
[----:B------:R-:W-:Y:S01]  /*c290*/  LOP3.LUT R10, R10, 0xffff0000, RZ, 0xc0, !PT ;  /* 0xffff00000a0a7812 */ /* 0x000fe200078ec0ff */
[-C--:B------:R-:W-:Y:S01]  /*c2a0*/  FFMA.FTZ R36, R35, R27.reuse, -R36 ;  /* 0x0000001b23247223 */ /* 0x080fe20000010824 */
[----:B------:R-:W-:Y:S01]  /*c2b0*/  FFMA.FTZ R38, R37, R27, R38 ;  /* 0x0000001b25267223 */ /* 0x000fe20000010026 */
[----:B------:R-:W-:Y:S01]  /*c2c0*/  FMUL.FTZ R27, R40, R8 ;  /* 0x00000008281b7220 */ /* 0x000fe20000410000 */
[-C--:B------:R-:W-:Y:S01]  /*c2d0*/  FMUL.FTZ R35, R46, R32.reuse ;  /* 0x000000202e237220 */ /* 0x080fe20000410000 */
[----:B------:R-:W-:Y:S01]  /*c2e0*/  FMUL.FTZ R37, R42, R32 ;  /* 0x000000202a257220 */ /* 0x000fe20000410000 */
[-C--:B------:R-:W-:Y:S01]  /*c2f0*/  FFMA.FTZ R31, R40, R4.reuse, -R31 ;  /* 0x00000004281f7223 */ /* 0x080fe2000001081f */
[----:B------:R-:W-:Y:S01]  /*c300*/  FFMA.FTZ R27, R44, R4, R27 ;  /* 0x000000042c1b7223 */ /* 0x000fe2000001001b */
        /* <DEDUP_REMOVED lines=13> */
[----:B------:R-:W-:Y:S01]  /*c3e0*/  IMAD.U32 R4, R14, 0x10000, RZ ;  /* 0x000100000e047824 */ /* 0x000fe200078e00ff */
[----:B------:R-:W-:Y:S01]  /*c3f0*/  LOP3.LUT R11, R11, 0xffff0000, RZ, 0xc0, !PT ;  /* 0xffff00000b0b7812 */ /* 0x000fe200078ec0ff */
[----:B------:R-:W-:Y:S01]  /*c400*/  FMUL.FTZ R29, R42, R34 ;  /* 0x000000222a1d7220 */ /* 0x000fe20000410000 */
[----:B------:R-:W-:Y:S01]  /*c410*/  FFMA.FTZ R33, R32, R6, -R33 ;  /* 0x0000000620217223 */ /* 0x000fe20000010821 */
[----:B------:R-:W-:Y:S01]  /*c420*/  FMUL.FTZ R41, R4, R34 ;  /* 0x0000002204297220 */ /* 0x000fe20000410000 */
[----:B------:R-:W-:Y:S01]  /*c430*/  FFMA.FTZ R39, R40, R6, R39 ;  /* 0x0000000628277223 */ /* 0x000fe20000010027 */
        /* <DEDUP_REMOVED lines=20> */
.L_x_7098:
[----:B------:R-:W-:Y:S05]  /*c580*/  BSYNC B1 ;  /* 0x0000000000017941 */ /* 0x000fea0003800000 */
.L_x_7097:
[----:B------:R-:W-:Y:S05]  /*c590*/  @P0 BRA `(.L_x_7085) ;  /* 0x00000004005c0947 */ /* 0x000fea0003800000 */
[----:B------:R-:W-:Y:S01]  /*c5a0*/  LEA.HI R0, R0, R203, RZ, 0x1d ;  /* 0x000000cb00007211 */ /* 0x000fe200078fe8ff */
[----:B------:R-:W-:Y:S01]  /*c5b0*/  IMAD.U32 R37, R15, 0x10000, RZ ;  /* 0x000100000f257824 */ /* 0x000fe200078e00ff */
[----:B-123--:R-:W-:Y:S01]  /*c5c0*/  SHF.R.U32.HI R6, RZ, 0x3, R159 ;  /* 0x00000003ff067819 */ /* 0x00efe2000001169f */
[----:B------:R-:W-:Y:S01]  /*c5d0*/  IMAD.U32 R35, R3, 0x10000, RZ ;  /* 0x0001000003237824 */ /* 0x000fe200078e00ff */
[----:B------:R-:W-:Y:S01]  /*c5e0*/  SHF.R.S32.HI R5, RZ, 0x1f, R0 ;  /* 0x0000001fff057819 */ /* 0x000fe20000011400 */
[----:B------:R-:W-:Y:S01]  /*c5f0*/  IMAD.SHL.U32 R4, R0, 0x8, RZ ;  /* 0x0000000800047824 */ /* 0x000fe200078e00ff */
[----:B------:R-:W-:Y:S01]  /*c600*/  LOP3.LUT R38, R15, 0xffff0000, RZ, 0xc0, !PT ;  /* 0xffff00000f267812 */ /* 0x000fe200078ec0ff */
[----:B------:R-:W-:Y:S01]  /*c610*/  IMAD.U32 R40, R24, 0x10000, RZ ;  /* 0x0001000018287824 */ /* 0x000fe200078e00ff */
[----:B------:R-:W-:Y:S01]  /*c620*/  LEA.HI R5, R5, R0, RZ, 0x3 ;  /* 0x0000000005057211 */ /* 0x000fe200078f18ff */
[----:B------:R-:W-:Y:S01]  /*c630*/  IMAD.U32 R39, R26, 0x10000, RZ ;  /* 0x000100001a277824 */ /* 0x000fe200078e00ff */
[----:B------:R-:W-:-:S02]  /*c640*/  LOP3.LUT R0, R159, 0x38, R4, 0xf8, !PT ;  /* 0x000000389f007812 */ /* 0x000fc400078ef804 */
[----:B------:R-:W-:Y:S01]  /*c650*/  LOP3.LUT R36, R3, 0xffff0000, RZ, 0xc0, !PT ;  /* 0xffff000003247812 */ /* 0x000fe200078ec0ff */
[----:B------:R-:W-:Y:S01]  /*c660*/  IMAD.SHL.U32 R5, R5, 0x400, RZ ;  /* 0x0000040005057824 */ /* 0x000fe200078e00ff */
[----:B------:R-:W-:Y:S02]  /*c670*/  LOP3.LUT R0, R0, R6, RZ, 0x3c, !PT ;  /* 0x0000000600007212 */ /* 0x000fe400078e3cff */
[----:B------:R-:W-:Y:S02]  /*c680*/  LOP3.LUT R24, R24, 0xffff0000, RZ, 0xc0, !PT ;  /* 0xffff000018187812 */ /* 0x000fe400078ec0ff */
[----:B------:R-:W-:Y:S02]  /*c690*/  LOP3.LUT R5, R5, 0x7fffe000, RZ, 0xc0, !PT ;  /* 0x7fffe00005057812 */ /* 0x000fe400078ec0ff */
[----:B------:R-:W-:Y:S02]  /*c6a0*/  LOP3.LUT R41, R26, 0xffff0000, RZ, 0xc0, !PT ;  /* 0xffff00001a297812 */ /* 0x000fe400078ec0ff */
[----:B------:R-:W-:-:S02]  /*c6b0*/  IADD3 R9, R0, R5, R197 ;  /* 0x0000000500097210 */ /* 0x000fc40007ffe0c5 */
[----:B------:R-:W1:Y:S03]  /*c6c0*/  LDS.128 R4, [R227] ;  /* 0x00000000e3047984 */ /* 0x000e660000000c00 */
[----:B------:R-:W-:-:S05]  /*c6d0*/  IMAD R0, R9, 0x2, R156 ;  /* 0x0000000209007824 */ /* 0x000fca00078e029c */
[----:B------:R-:W2:Y:S01]  /*c6e0*/  LDS.128 R8, [R0+0x10400] ;  /* 0x0104000000087984 */ /* 0x000ea20000000c00 */
[C---:B-1----:R-:W-:Y:S01]  /*c6f0*/  IMAD.U32 R21, R4.reuse, 0x10000, RZ ;  /* 0x0001000004157824 */ /* 0x042fe200078e00ff */
[----:B------:R-:W-:Y:S01]  /*c700*/  LOP3.LUT R4, R4, 0xffff0000, RZ, 0xc0, !PT ;  /* 0xffff000004047812 */ /* 0x000fe200078ec0ff */
[----:B0-----:R-:W-:Y:S01]  /*c710*/  IMAD.U32 R27, R5, 0x10000, RZ ;  /* 0x00010000051b7824 */ /* 0x001fe200078e00ff */
[----:B------:R-:W-:Y:S01]  /*c720*/  SHF.L.U32 R29, R7, 0x10, RZ ;  /* 0x00000010071d7819 */ /* 0x000fe200000006ff */
[C---:B------:R-:W-:Y:S01]  /*c730*/  IMAD.U32 R28, R6.reuse, 0x10000, RZ ;  /* 0x00010000061c7824 */ /* 0x040fe200078e00ff */
[----:B------:R-:W-:Y:S02]  /*c740*/  LOP3.LUT R6, R6, 0xffff0000, RZ, 0xc0, !PT ;  /* 0xffff000006067812 */ /* 0x000fe400078ec0ff */
[----:B------:R-:W-:Y:S01]  /*c750*/  LOP3.LUT R5, R5, 0xffff0000, RZ, 0xc0, !PT ;  /* 0xffff000005057812 */ /* 0x000fe200078ec0ff */
[C---:B--2---:R-:W-:Y:S01]  /*c760*/  IMAD.U32 R30, R8.reuse, 0x10000, RZ ;  /* 0x00010000081e7824 */ /* 0x044fe200078e00ff */
[----:B------:R-:W-:Y:S01]  /*c770*/  LOP3.LUT R8, R8, 0xffff0000, RZ, 0xc0, !PT ;  /* 0xffff000008087812 */ /* 0x000fe200078ec0ff */
[C---:B------:R-:W-:Y:S01]  /*c780*/  IMAD.U32 R31, R9.reuse, 0x10000, RZ ;  /* 0x00010000091f7824 */ /* 0x040fe200078e00ff */
[----:B------:R-:W-:Y:S01]  /*c790*/  LOP3.LUT R9, R9, 0xffff0000, RZ, 0xc0, !PT ;  /* 0xffff000009097812 */ /* 0x000fe200078ec0ff */
[-C--:B------:R-:W-:Y:S01]  /*c7a0*/  FMUL.FTZ R34, R37, R30.reuse ;  /* 0x0000001e25227220 */ /* 0x080fe20000410000 */
[C---:B------:R-:W-:Y:S01]  /*c7b0*/  FMUL.FTZ R30, R35.reuse, R30 ;  /* 0x0000001e231e7220 */ /* 0x040fe20000410000 */
[-C--:B------:R-:W-:Y:S01]  /*c7c0*/  FMUL.FTZ R3, R38, R8.reuse ;  /* 0x0000000826037220 */ /* 0x080fe20000410000 */
[----:B------:R-:W-:Y:S01]  /*c7d0*/  FMUL.FTZ R15, R36, R8 ;  /* 0x00000008240f7220 */ /* 0x000fe20000410000 */
[----:B------:R-:W-:Y:S01]  /*c7e0*/  FFMA.FTZ R34, R35, R21, -R34 ;  /* 0x0000001523227223 */ /* 0x000fe20000010822 */
[----:B------:R-:W-:-:S02]  /*c7f0*/  IMAD.U32 R35, R20, 0x10000, RZ ;  /* 0x0001000014237824 */ /* 0x000fc400078e00ff */
[----:B------:R-:W-:Y:S01]  /*c800*/  FFMA.FTZ R30, R37, R21, R30 ;  /* 0x00000015251e7223 */ /* 0x000fe2000001001e */
[----:B------:R-:W-:Y:S02]  /*c810*/  IMAD.U32 R21, R12, 0x10000, RZ ;  /* 0x000100000c157824 */ /* 0x000fe400078e00ff */
[-C--:B------:R-:W-:Y:S01]  /*c820*/  FFMA.FTZ R3, R36, R4.reuse, -R3 ;  /* 0x0000000424037223 */ /* 0x080fe20000010803 */
[-C--:B------:R-:W-:Y:S01]  /*c830*/  FMUL.FTZ R8, R35, R31.reuse ;  /* 0x0000001f23087220 */ /* 0x080fe20000410000 */
[C---:B------:R-:W-:Y:S02]  /*c840*/  IMAD.U32 R32, R10.reuse, 0x10000, RZ ;  /* 0x000100000a207824 */ /* 0x040fe400078e00ff */
[C---:B------:R-:W-:Y:S01]  /*c850*/  FMUL.FTZ R36, R21.reuse, R31 ;  /* 0x0000001f15247220 */ /* 0x040fe20000410000 */
[----:B------:R-:W-:Y:S01]  /*c860*/  LOP3.LUT R10, R10, 0xffff0000, RZ, 0xc0, !PT ;  /* 0xffff00000a0a7812 */ /* 0x000fe200078ec0ff */
[-C--:B------:R-:W-:Y:S01]  /*c870*/  FFMA.FTZ R21, R21, R27.reuse, -R8 ;  /* 0x0000001b15157223 */ /* 0x080fe20000010808 */
[----:B------:R-:W-:Y:S01]  /*c880*/  FFMA.FTZ R15, R38, R4, R15 ;  /* 0x00000004260f7223 */ /* 0x000fe2000001000f */
[----:B------:R-:W-:Y:S01]  /*c890*/  FFMA.FTZ R36, R35, R27, R36 ;  /* 0x0000001b23247223 */ /* 0x000fe20000010024 */
[C---:B------:R-:W-:Y:S01]  /*c8a0*/  LOP3.LUT R8, R13.reuse, 0xffff0000, RZ, 0xc0, !PT ;  /* 0xffff00000d087812 */ /* 0x040fe200078ec0ff */
[----:B------:R-:W-:-:S02]  /*c8b0*/  IMAD.U32 R4, R13, 0x10000, RZ ;  /* 0x000100000d047824 */ /* 0x000fc400078e00ff */
[----:B------:R-:W-:Y:S01]  /*c8c0*/  FMUL.FTZ R27, R40, R32 ;  /* 0x00000020281b7220 */ /* 0x000fe20000410000 */
[----:B------:R-:W-:Y:S02]  /*c8d0*/  IMAD.U32 R33, R11, 0x10000, RZ ;  /* 0x000100000b217824 */ /* 0x000fe400078e00ff */
[----:B------:R-:W-:Y:S01]  /*c8e0*/  FMUL.FTZ R31, R24, R10 ;  /* 0x0000000a181f7220 */ /* 0x000fe20000410000 */
[C---:B------:R-:W-:Y:S01]  /*c8f0*/  FMUL.FTZ R13, R4.reuse, R32 ;  /* 0x00000020040d7220 */ /* 0x040fe20000410000 */
[----:B------:R-:W-:Y:S01]  /*c900*/  FFMA.FTZ R27, R4, R28, -R27 ;  /* 0x0000001c041b7223 */ /* 0x000fe2000001081b */
        /* <DEDUP_REMOVED lines=11> */
[----:B------:R-:W-:Y:S02]  /*c9c0*/  LOP3.LUT R31, R12, 0xffff0000, RZ, 0xc0, !PT ;  /* 0xffff00000c1f7812 */ /* 0x000fe400078ec0ff */
        /* <DEDUP_REMOVED lines=20> */
.L_x_7085:
[----:B------:R-:W-:Y:S05]  /*cb10*/  BSYNC B0 ;  /* 0x0000000000007941 */ /* 0x000fea0003800000 */
.L_x_7066:
        /* <DEDUP_REMOVED lines=8> */
.L_x_7064:
[----:B----4-:R-:W-:-:S05]  /*cba0*/  IMAD.U32 R0, RZ, RZ, UR41 ;  /* 0x00000029ff007e24 */ /* 0x010fca000f8e00ff */
[----:B------:R-:W-:-:S13]  /*cbb0*/  ISETP.NE.AND P0, PT, R0, 0x3, PT ;  /* 0x000000030000780c */ /* 0x000fda0003f05270 */
[----:B------:R-:W-:Y:S05]  /*cbc0*/  @!P0 BRA `(.L_x_7099) ;  /* 0x0000000000048947 */ /* 0x000fea0003800000 */
[----:B------:R-:W-:Y:S01]  /*cbd0*/  BPT.TRAP 0x1 ;  /* 0x000000040000795c */ /* 0x000fe20000300000 */
.L_x_7099:
[----:B-1-3--:R-:W-:Y:S02]  /*cbe0*/  LEA R3, R157, R156, 0x3 ;  /* 0x0000009c9d037211 */ /* 0x00afe400078e18ff */
[----:B------:R-:W-:-:S04]  /*cbf0*/  SHF.L.U32 R0, R158, 0x1f, RZ ;  /* 0x0000001f9e007819 */ /* 0x000fc800000006ff */
[----:B------:R1:W3:Y:S01]  /*cc00*/  SYNCS.PHASECHK.TRANS64.TRYWAIT P1, [R3+URZ+0x28830], R0 ;  /* 0x02883000030075a7 */ /* 0x0002e2000802017f */
[----:B------:R-:W-:Y:S05]  /*cc10*/  @!P0 BRA `(.L_x_7100) ;  /* 0x0000000000048947 */ /* 0x000fea0003800000 */
[----:B------:R-:W-:Y:S01]  /*cc20*/  BPT.TRAP 0x1 ;  /* 0x000000040000795c */ /* 0x000fe20000300000 */
.L_x_7100:
[----:B------:R-:W-:Y:S01]  /*cc30*/  IMAD.MOV.U32 R151, RZ, RZ, RZ ;  /* 0x000000ffff977224 */ /* 0x000fe200078e00ff */
[----:B---3--:R-:W-:Y:S06]  /*cc40*/  @P1 BRA `(.L_x_7101) ;  /* 0x0000000000081947 */ /* 0x008fec0003800000 */
[----:B------:R-:W3:Y:S02]  /*cc50*/  SYNCS.PHASECHK.TRANS64.TRYWAIT P1, [R3+URZ+0x28830], R0 ;  /* 0x02883000030075a7 */ /* 0x000ee4000802017f */
[----:B---3--:R-:W-:Y:S05]  /*cc60*/  @!P1 BRA `(.L_x_7102) ;  /* 0x0000010400689947 */ /* 0x008fea0003800000 */
.L_x_7101:
[----:B------:R-:W-:Y:S05]  /*cc70*/  WARPSYNC.ALL ;  /* 0x0000000000007948 */ /* 0x000fea0003800000 */
[----:B-1-3--:R-:W-:Y:S01]  /*cc80*/  VIADD R0, R156, 0x18400 ;  /* 0x000184009c007836 */ /* 0x00afe20000000000 */
[----:B------:R-:W-:Y:S01]  /*cc90*/  R2UR UR4, R25 ;  /* 0x00000000190472ca */ /* 0x000fe200000e0000 */
[----:B0-2---:R-:W-:Y:S01]  /*cca0*/  IMAD.MOV.U32 R5, RZ, RZ, 0x40000040 ;  /* 0x40000040ff057424 */ /* 0x005fe200078e00ff */
[----:B-----5:R-:W-:Y:S01]  /*ccb0*/  WARPGROUP.ARRIVE ;  /* 0x00000000000079c5 */ /* 0x020fe20000000000 */
[----:B------:R-:W-:Y:S01]  /*ccc0*/  UMOV UR5, 0x40000040 ;  /* 0x4000004000057882 */ /* 0x000fe20000000000 */
[----:B------:R-:W-:Y:S01]  /*ccd0*/  SHF.R.U32.HI R0, RZ, 0x4, R0 ;  /* 0x00000004ff007819 */ /* 0x000fe20000011600 */
[----:B------:R-:W-:Y:S01]  /*cce0*/  IMAD.MOV.U32 R7, RZ, RZ, 0x40000040 ;  /* 0x40000040ff077424 */ /* 0x000fe200078e00ff */
[----:B------:R-:W-:Y:S01]  /*ccf0*/  R2UR UR7, R5 ;  /* 0x00000000050772ca */ /* 0x000fe200000e0000 */
[----:B------:R-:W-:Y:S01]  /*cd00*/  UMOV UR9, 0x40000040 ;  /* 0x4000004000097882 */ /* 0x000fe20000000000 */
[----:B------:R-:W-:Y:S01]  /*cd10*/  LOP3.LUT R0, R0, 0x3fff, RZ, 0xc0, !PT ;  /* 0x00003fff00007812 */ /* 0x000fe200078ec0ff */
[----:B------:R-:W-:Y:S01]  /*cd20*/  UMOV UR13, 0x40000040 ;  /* 0x40000040000d7882 */ /* 0x000fe20000000000 */
[----:B------:R-:W-:Y:S01]  /*cd30*/  R2UR UR11, R7 ;  /* 0x00000000070b72ca */ /* 0x000fe200000e0000 */
[----:B------:R-:W-:Y:S01]  /*cd40*/  IMAD.MOV.U32 R7, RZ, RZ, 0x40000040 ;  /* 0x40000040ff077424 */ /* 0x000fe200078e00ff */
[----:B------:R-:W-:Y:S01]  /*cd50*/  LOP3.LUT R0, R0, 0x10000, RZ, 0xfc, !PT ;  /* 0x0001000000007812 */ /* 0x000fe200078efcff */
[----:B------:R-:W-:Y:S01]  /*cd60*/  ULOP3.LUT UR4, UR4, 0x10000, URZ, 0xfc, !UPT ;  /* 0x0001000004047892 */ /* 0x000fe2000f8efc3f */
[----:B------:R-:W-:Y:S01]  /*cd70*/  IMAD.MOV.U32 R5, RZ, RZ, 0x40000040 ;  /* 0x40000040ff057424 */ /* 0x000fe200078e00ff */
[----:B------:R-:W-:Y:S01]  /*cd80*/  UMOV UR17, 0x40000040 ;  /* 0x4000004000117882 */ /* 0x000fe20000000000 */
[----:B------:R-:W-:Y:S01]  /*cd90*/  R2UR UR15, R7 ;  /* 0x00000000070f72ca */ /* 0x000fe200000e0000 */
[----:B------:R-:W-:Y:S01]  /*cda0*/  IMAD R4, R157, 0x800, R0 ;  /* 0x000008009d047824 */ /* 0x000fe200078e0200 */
[----:B------:R-:W-:Y:S01]  /*cdb0*/  UIADD3 UR8, UR4, 0x2, URZ ;  /* 0x0000000204087890 */ /* 0x000fe2000fffe03f */
[----:B------:R-:W-:Y:S01]  /*cdc0*/  IMAD.MOV.U32 R7, RZ, RZ, 0x40000040 ;  /* 0x40000040ff077424 */ /* 0x000fe200078e00ff */
[----:B------:R-:W-:Y:S01]  /*cdd0*/  UIADD3 UR12, UR4, 0x4, URZ ;  /* 0x00000004040c7890 */ /* 0x000fe2000fffe03f */
[C---:B------:R-:W-:Y:S01]  /*cde0*/  VIADD R6, R4.reuse, 0x2 ;  /* 0x0000000204067836 */ /* 0x040fe20000000000 */
[----:B------:R-:W-:Y:S01]  /*cdf0*/  R2UR UR6, R4 ;  /* 0x00000000040672ca */ /* 0x000fe200000e0000 */
[----:B------:R-:W-:Y:S01]  /*ce00*/  UIADD3 UR16, UR4, 0x6, URZ ;  /* 0x0000000604107890 */ /* 0x000fe2000fffe03f */
[----:B------:R-:W-:Y:S01]  /*ce10*/  R2UR UR19, R7 ;  /* 0x00000000071372ca */ /* 0x000fe200000e0000 */
[----:B------:R-:W-:Y:S01]  /*ce20*/  IMAD.MOV.U32 R7, RZ, RZ, 0x40000040 ;  /* 0x40000040ff077424 */ /* 0x000fe200078e00ff */
[----:B------:R-:W-:Y:S01]  /*ce30*/  R2UR UR10, R6 ;  /* 0x00000000060a72ca */ /* 0x000fe200000e0000 */
[----:B------:R-:W-:Y:S01]  /*ce40*/  VIADD R6, R4, 0x4 ;  /* 0x0000000404067836 */ /* 0x000fe20000000000 */
[----:B------:R-:W-:Y:S01]  /*ce50*/  UIADD3 UR20, UR4, 0x400, URZ ;  /* 0x0000040004147890 */ /* 0x000fe2000fffe03f */
[----:B------:R-:W-:Y:S01]  /*ce60*/  R2UR UR35, R5 ;  /* 0x00000000052372ca */ /* 0x000fe200000e0000 */
[----:B------:R-:W-:Y:S01]  /*ce70*/  UMOV UR21, 0x40000040 ;  /* 0x4000004000157882 */ /* 0x000fe20000000000 */
[----:B------:R-:W-:Y:S01]  /*ce80*/  R2UR UR23, R7 ;  /* 0x00000000071772ca */ /* 0x000fe200000e0000 */
[----:B------:R-:W-:Y:S01]  /*ce90*/  UIADD3 UR24, UR4, 0x402, URZ ;  /* 0x0000040204187890 */ /* 0x000fe2000fffe03f */
[----:B------:R-:W-:Y:S01]  /*cea0*/  R2UR UR14, R6 ;  /* 0x00000000060e72ca */ /* 0x000fe200000e0000 */
[----:B------:R-:W-:Y:S01]  /*ceb0*/  VIADD R6, R4, 0x6 ;  /* 0x0000000604067836 */ /* 0x000fe20000000000 */
[----:B------:R-:W-:Y:S01]  /*cec0*/  HGMMA.64x128x16.F32.BF16 R24, gdesc[UR4], RZ, !UPT, gsb0 ;  /* 0x01e00000041879f0 */ /* 0x000fe2000c0018ff */
[----:B------:R-:W-:Y:S01]  /*ced0*/  MOV R7, 0x40000040 ;  /* 0x4000004000077802 */ /* 0x000fe20000000f00 */
[----:B------:R-:W-:Y:S01]  /*cee0*/  UMOV UR25, 0x40000040 ;  /* 0x4000004000197882 */ /* 0x000fe20000000000 */
[----:B------:R-:W-:Y:S01]  /*cef0*/  UIADD3 UR28, UR4, 0x404, URZ ;  /* 0x00000404041c7890 */ /* 0x000fe2000fffe03f */
[----:B------:R-:W-:Y:S01]  /*cf00*/  R2UR UR18, R6 ;  /* 0x00000000061272ca */ /* 0x000fe200000e0000 */
[----:B------:R-:W-:Y:S01]  /*cf10*/  VIADD R6, R4, 0x400 ;  /* 0x0000040004067836 */ /* 0x000fe20000000000 */
[----:B------:R-:W-:Y:S01]  /*cf20*/  R2UR UR27, R7 ;  /* 0x00000000071b72ca */ /* 0x000fe200000e0000 */
[----:B------:R-:W-:Y:S01]  /*cf30*/  IMAD.MOV.U32 R7, RZ, RZ, 0x40000040 ;  /* 0x40000040ff077424 */ /* 0x000fe200078e00ff */
[----:B------:R-:W-:Y:S01]  /*cf40*/  UMOV UR29, 0x40000040 ;  /* 0x40000040001d7882 */ /* 0x000fe20000000000 */
[----:B------:R-:W-:Y:S01]  /*cf50*/  UIADD3 UR32, UR4, 0x406, URZ ;  /* 0x0000040604207890 */ /* 0x000fe2000fffe03f */
[----:B------:R-:W-:Y:S01]  /*cf60*/  R2UR UR22, R6 ;  /* 0x00000000061672ca */ /* 0x000fe200000e0000 */
[----:B------:R-:W-:Y:S01]  /*cf70*/  VIADD R6, R4, 0x402 ;  /* 0x0000040204067836 */ /* 0x000fe20000000000 */
[----:B------:R-:W-:Y:S01]  /*cf80*/  R2UR UR31, R7 ;  /* 0x00000000071f72ca */ /* 0x000fe200000e0000 */
[----:B------:R-:W-:-:S03]  /*cf90*/  UMOV UR33, 0x40000040 ;  /* 0x4000004000217882 */ /* 0x000fc60000000000 */
[----:B------:R-:W-:Y:S01]  /*cfa0*/  R2UR UR26, R6 ;  /* 0x00000000061a72ca */ /* 0x000fe200000e0000 */
[C---:B------:R-:W-:Y:S02]  /*cfb0*/  VIADD R6, R4.reuse, 0x404 ;  /* 0x0000040404067836 */ /* 0x040fe40000000000 */
[----:B------:R-:W-:-:S03]  /*cfc0*/  VIADD R4, R4, 0x406 ;  /* 0x0000040604047836 */ /* 0x000fc60000000000 */
[----:B------:R-:W-:Y:S02]  /*cfd0*/  R2UR UR30, R6 ;  /* 0x00000000061e72ca */ /* 0x000fe400000e0000 */
[----:B------:R-:W-:Y:S01]  /*cfe0*/  R2UR UR34, R4 ;  /* 0x00000000042272ca */ /* 0x000fe200000e0000 */
        /* <DEDUP_REMOVED lines=24> */
.L_x_7103:
[----:B------:R-:W-:Y:S01]  /*d170*/  IADD3 R5, R95, 0x80, -R202 ;  /* 0x000000805f057810 */ /* 0x000fe20007ffe8ca */
[----:B------:R-:W-:Y:S01]  /*d180*/  ULDC UR45, c[0x0][0x988] ;  /* 0x00026200002d7ab9 */ /* 0x000fe20000000800 */
[----:B------:R-:W-:Y:S01]  /*d190*/  P2R R6, PR, RZ, 0x1 ;  /* 0x00000001ff067803 */ /* 0x000fe20000000000 */
[----:B------:R-:W-:Y:S01]  /*d1a0*/  VIADD R3, R3, 0x28840 ;  /* 0x0002884003037836 */ /* 0x000fe20000000000 */
[----:B------:R-:W-:Y:S01]  /*d1b0*/  ULDC UR44, c[0x0][0x988] ;  /* 0x00026200002c7ab9 */ /* 0x000fe20000000800 */
        /* <DEDUP_REMOVED lines=114> */
[----:B------:R-:W-:Y:S01]  /*d8e0*/  IMAD.MOV.U32 R89, RZ, RZ, R151 ;  /* 0x000000ffff597224 */ /* 0x000fe200078e0097 */
        /* <DEDUP_REMOVED lines=46> */
[----:B------:R-:W-:Y:S02]  /*dbd0*/  FSEL R77, R77, -INF , P2 ;  /* 0xff8000004d4d7808 */ /* 0x000fe40001000000 */
[----:B------:R-:W-:Y:S02]  /*dbe0*/  FMNMX.FTZ R4, R76, R7, !PT ;  /* 0x000000074c047209 */ /* 0x000fe40007810000 */
[----:B------:R-:W-:-:S02]  /*dbf0*/  ISETP.GT.AND P3, PT, R5, 0x70, PT ;  /* 0x000000700500780c */ /* 0x000fc40003f64270 */
[----:B------:R-:W-:Y:S02]  /*dc00*/  FSEL R63, R63, -INF , P4 ;  /* 0xff8000003f3f7808 */ /* 0x000fe40002000000 */
[----:B------:R-:W-:Y:S02]  /*dc10*/  FSEL R80, R80, -INF , P3 ;  /* 0xff80000050507808 */ /* 0x000fe40001800000 */
[----:B------:R-:W-:Y:S02]  /*dc20*/  FMNMX.FTZ R7, R77, R4, !PT ;  /* 0x000000044d077209 */ /* 0x000fe40007810000 */
[----:B------:R-:W-:Y:S02]  /*dc30*/  ISETP.GT.AND P4, PT, R5, 0x71, PT ;  /* 0x000000710500780c */ /* 0x000fe40003f84270 */
[----:B------:R-:W-:Y:S02]  /*dc40*/  FSEL R62, R62, -INF , P5 ;  /* 0xff8000003e3e7808 */ /* 0x000fe40002800000 */
[----:B------:R-:W-:-:S02]  /*dc50*/  FSEL R81, R81, -INF , P4 ;  /* 0xff80000051517808 */ /* 0x000fc40002000000 */
[----:B------:R-:W-:Y:S02]  /*dc60*/  FMNMX.FTZ R4, R80, R7, !PT ;  /* 0x0000000750047209 */ /* 0x000fe40007810000 */
[----:B------:R-:W-:Y:S02]  /*dc70*/  ISETP.GT.AND P5, PT, R5, 0x78, PT ;  /* 0x000000780500780c */ /* 0x000fe40003fa4270 */
[----:B------:R-:W-:Y:S02]  /*dc80*/  FMNMX.FTZ R7, R81, R4, !PT ;  /* 0x0000000451077209 */ /* 0x000fe40007810000 */
[----:B------:R-:W-:Y:S02]  /*dc90*/  FSEL R84, R84, -INF , P5 ;  /* 0xff80000054547808 */ /* 0x000fe40002800000 */
[----:B------:R-:W-:Y:S02]  /*dca0*/  ISETP.GT.AND P6, PT, R5, 0x79, PT ;  /* 0x000000790500780c */ /* 0x000fe40003fc4270 */
[----:B------:R-:W-:-:S02]  /*dcb0*/  FMNMX.FTZ R4, R84, R7, !PT ;  /* 0x0000000754047209 */ /* 0x000fc40007810000 */
[----:B------:R-:W-:Y:S02]  /*dcc0*/  FSEL R85, R85, -INF , P6 ;  /* 0xff80000055557808 */ /* 0x000fe40003000000 */
[----:B------:R-:W-:Y:S02]  /*dcd0*/  P2R R12, PR, RZ, 0x1 ;  /* 0x00000001ff0c7803 */ /* 0x000fe40000000000 */
[----:B------:R-:W-:Y:S02]  /*dce0*/  FMNMX.FTZ R7, R85, R4, !PT ;  /* 0x0000000455077209 */ /* 0x000fe40007810000 */
[----:B------:R-:W-:Y:S02]  /*dcf0*/  ISETP.GT.AND P0, PT, R5, 0x60, PT ;  /* 0x000000600500780c */ /* 0x000fe40003f04270 */
[----:B------:R-:W-:Y:S01]  /*dd00*/  P2R R11, PR, RZ, 0x2 ;  /* 0x00000002ff0b7803 */ /* 0x000fe20000000000 */
[----:B------:R-:W0:Y:S01]  /*dd10*/  SHFL.BFLY PT, R4, R7, 0x2, 0x1f ;  /* 0x0c401f0007047f89 */ /* 0x000e2200000e0000 */
[----:B------:R-:W-:-:S02]  /*dd20*/  FSEL R74, R74, -INF , P0 ;  /* 0xff8000004a4a7808 */ /* 0x000fc40000000000 */
[----:B------:R-:W-:Y:S02]  /*dd30*/  ISETP.NE.AND P0, PT, R12, RZ, PT ;  /* 0x000000ff0c00720c */ /* 0x000fe40003f05270 */
[----:B------:R-:W-:Y:S02]  /*dd40*/  ISETP.GT.AND P1, PT, R5, 0x59, PT ;  /* 0x000000590500780c */ /* 0x000fe40003f24270 */
[----:B------:R-:W-:Y:S02]  /*dd50*/  FSEL R75, R75, -INF , P0 ;  /* 0xff8000004b4b7808 */ /* 0x000fe40000000000 */
[----:B------:R-:W-:Y:S02]  /*dd60*/  ISETP.NE.AND P0, PT, R6, RZ, PT ;  /* 0x000000ff0600720c */ /* 0x000fe40003f05270 */
[----:B------:R-:W-:Y:S02]  /*dd70*/  FSEL R71, R71, -INF , P1 ;  /* 0xff80000047477808 */ /* 0x000fe40000800000 */
[----:B------:R-:W-:-:S02]  /*dd80*/  ISETP.NE.AND P1, PT, R11, RZ, PT ;  /* 0x000000ff0b00720c */ /* 0x000fc40003f25270 */
[----:B------:R-:W-:Y:S02]  /*dd90*/  P2R R10, PR, RZ, 0x4 ;  /* 0x00000004ff0a7803 */ /* 0x000fe40000000000 */
[----:B------:R-:W-:Y:S02]  /*dda0*/  FSEL R78, R78, -INF , P1 ;  /* 0xff8000004e4e7808 */ /* 0x000fe40000800000 */
[----:B------:R-:W-:Y:S02]  /*ddb0*/  FSEL R82, R82, -INF , P3 ;  /* 0xff80000052527808 */ /* 0x000fe40001800000 */
[----:B------:R-:W-:Y:S02]  /*ddc0*/  FSEL R83, R83, -INF , P4 ;  /* 0xff80000053537808 */ /* 0x000fe40002000000 */
[----:B------:R-:W-:Y:S02]  /*ddd0*/  FSEL R86, R86, -INF , P5 ;  /* 0xff80000056567808 */ /* 0x000fe40002800000 */
[----:B0-----:R-:W-:-:S02]  /*dde0*/  FMNMX.FTZ R9, R7, R4, !PT ;  /* 0x0000000407097209 */ /* 0x001fc40007810000 */
[----:B------:R-:W-:Y:S02]  /*ddf0*/  FSEL R87, R87, -INF , P6 ;  /* 0xff80000057577808 */ /* 0x000fe40003000000 */
[-C--:B------:R-:W-:Y:S01]  /*de00*/  MOV R116, R151.reuse ;  /* 0x0000009700747202 */ /* 0x080fe20000000f00 */
[----:B------:R-:W0:Y:S01]  /*de10*/  SHFL.BFLY PT, R4, R9, 0x1, 0x1f ;  /* 0x0c201f0009047f89 */ /* 0x000e2200000e0000 */
[-C--:B------:R-:W-:Y:S02]  /*de20*/  MOV R102, R151.reuse ;  /* 0x0000009700667202 */ /* 0x080fe40000000f00 */
[----:B------:R-:W-:Y:S02]  /*de30*/  MOV R88, R151 ;  /* 0x0000009700587202 */ /* 0x000fe40000000f00 */
[----:B0-----:R-:W-:Y:S02]  /*de40*/  FMNMX.FTZ R4, R9, R4, !PT ;  /* 0x0000000409047209 */ /* 0x001fe40007810000 */
[----:B------:R-:W-:-:S02]  /*de50*/  FMNMX.FTZ R9, R26, R27, !PT ;  /* 0x0000001b1a097209 */ /* 0x000fc40007810000 */
[C---:B------:R-:W-:Y:S01]  /*de60*/  FSETP.NEU.FTZ.AND P2, PT, R4.reuse, -INF , PT ;  /* 0xff8000000400780b */ /* 0x040fe20003f5d000 */
[----:B------:R-:W-:Y:S01]  /*de70*/  FMUL.FTZ R8, R4, UR45 ;  /* 0x0000002d04087c20 */ /* 0x000fe20008410000 */
[----:B------:R-:W-:-:S04]  /*de80*/  FMNMX.FTZ R6, R30, R9, !PT ;  /* 0x000000091e067209 */ /* 0x000fc80007810000 */
[----:B------:R-:W-:Y:S02]  /*de90*/  FMNMX.FTZ R9, R31, R6, !PT ;  /* 0x000000061f097209 */ /* 0x000fe40007810000 */
[----:B------:R-:W-:Y:S02]  /*dea0*/  FSEL R8, R8, RZ, P2 ;  /* 0x000000ff08087208 */ /* 0x000fe40001000000 */
[----:B------:R-:W-:Y:S02]  /*deb0*/  FMNMX.FTZ R6, R34, R9, !PT ;  /* 0x0000000922067209 */ /* 0x000fe40007810000 */
[----:B------:R-:W-:Y:S01]  /*dec0*/  ISETP.NE.AND P2, PT, R10, RZ, PT ;  /* 0x000000ff0a00720c */ /* 0x000fe20003f45270 */
[--C-:B------:R-:W-:Y:S01]  /*ded0*/  FFMA.FTZ R5, R25, UR45, -R8.reuse ;  /* 0x0000002d19057c23 */ /* 0x100fe20008010808 */
[----:B------:R-:W-:Y:S01]  /*dee0*/  FMNMX.FTZ R11, R35, R6, !PT ;  /* 0x00000006230b7209 */ /* 0x000fe20007810000 */
[--C-:B------:R-:W-:Y:S01]  /*def0*/  FFMA.FTZ R7, R29, UR45, -R8.reuse ;  /* 0x0000002d1d077c23 */ /* 0x100fe20008010808 */
[----:B------:R-:W-:Y:S01]  /*df00*/  FSEL R79, R79, -INF , P2 ;  /* 0xff8000004f4f7808 */ /* 0x000fe20001000000 */
        /* <DEDUP_REMOVED lines=12> */
[----:B------:R-:W0:Y:S01]  /*dfd0*/  MUFU.EX2 R160, R160 ;  /* 0x000000a000a07308 */ /* 0x000e220000000800 */
        /* <DEDUP_REMOVED lines=11> */
[--C-:B------:R-:W-:Y:S01]  /*e090*/  FFMA.FTZ R184, R72, UR45, -R8.reuse ;  /* 0x0000002d48b87c23 */ /* 0x100fe20008010808 */
[----:B------:R-:W-:Y:S01]  /*e0a0*/  FMNMX.FTZ R6, R50, R13, !PT ;  /* 0x0000000d32067209 */ /* 0x000fe20007810000 */
[--C-:B------:R-:W-:Y:S01]  /*e0b0*/  FFMA.FTZ R13, R41, UR45, -R8.reuse ;  /* 0x0000002d290d7c23 */ /* 0x100fe20008010808 */
[--C-:B------:R-:W-:Y:S01]  /*e0c0*/  FFMA.FTZ R41, R69, UR45, -R8.reuse ;  /* 0x0000002d45297c23 */ /* 0x100fe20008010808 */
[----:B------:R-:W2:Y:S01]  /*e0d0*/  MUFU.EX2 R7, R7 ;  /* 0x0000000700077308 */ /* 0x000ea20000000800 */
[----:B------:R-:W-:Y:S01]  /*e0e0*/  FMNMX.FTZ R15, R51, R6, !PT ;  /* 0x00000006330f7209 */ /* 0x000fe20007810000 */
[--C-:B------:R-:W-:Y:S01]  /*e0f0*/  FFMA.FTZ R186, R76, UR45, -R8.reuse ;  /* 0x0000002d4cba7c23 */ /* 0x100fe20008010808 */
[--C-:B------:R-:W-:Y:S01]  /*e100*/  FFMA.FTZ R188, R80, UR45, -R8.reuse ;  /* 0x0000002d50bc7c23 */ /* 0x100fe20008010808 */
[--C-:B------:R-:W-:Y:S01]  /*e110*/  FFMA.FTZ R81, R81, UR45, -R8.reuse ;  /* 0x0000002d51517c23 */ /* 0x100fe20008010808 */
[----:B------:R-:W-:Y:S01]  /*e120*/  FMNMX.FTZ R6, R54, R15, !PT ;  /* 0x0000000f36067209 */ /* 0x000fe20007810000 */
[----:B------:R-:W-:-:S02]  /*e130*/  FFMA.FTZ R190, R84, UR45, -R8 ;  /* 0x0000002d54be7c23 */ /* 0x000fc40008010808 */
[----:B------:R-:W3:Y:S01]  /*e140*/  MUFU.EX2 R164, R164 ;  /* 0x000000a400a47308 */ /* 0x000ee20000000800 */
[----:B------:R-:W-:-:S04]  /*e150*/  FMNMX.FTZ R15, R55, R6, !PT ;  /* 0x00000006370f7209 */ /* 0x000fc80007810000 */
[----:B------:R-:W-:Y:S01]  /*e160*/  FMNMX.FTZ R6, R58, R15, !PT ;  /* 0x0000000f3a067209 */ /* 0x000fe20007810000 */
[----:B------:R-:W-:Y:S02]  /*e170*/  FFMA.FTZ R15, R45, UR45, -R8 ;  /* 0x0000002d2d0f7c23 */ /* 0x000fe40008010808 */
[----:B------:R-:W4:Y:S01]  /*e180*/  MUFU.EX2 R9, R9 ;  /* 0x0000000900097308 */ /* 0x000f220000000800 */
[----:B------:R-:W-:-:S04]  /*e190*/  FMNMX.FTZ R21, R59, R6, !PT ;  /* 0x000000063b157209 */ /* 0x000fc80007810000 */
[----:B------:R-:W-:-:S03]  /*e1a0*/  FMNMX.FTZ R6, R62, R21, !PT ;  /* 0x000000153e067209 */ /* 0x000fc60007810000 */
[----:B------:R-:W5:Y:S01]  /*e1b0*/  MUFU.EX2 R166, R166 ;  /* 0x000000a600a67308 */ /* 0x000f620000000800 */
[----:B------:R-:W-:-:S04]  /*e1c0*/  FMNMX.FTZ R21, R63, R6, !PT ;  /* 0x000000063f157209 */ /* 0x000fc80007810000 */
[----:B------:R-:W-:Y:S01]  /*e1d0*/  FMNMX.FTZ R6, R66, R21, !PT ;  /* 0x0000001542067209 */ /* 0x000fe20007810000 */
[--C-:B------:R-:W-:Y:S01]  /*e1e0*/  FFMA.FTZ R21, R49, UR45, -R8.reuse ;  /* 0x0000002d31157c23 */ /* 0x100fe20008010808 */
[----:B------:R-:W-:Y:S01]  /*e1f0*/  FFMA.FTZ R49, R77, UR45, -R8 ;  /* 0x0000002d4d317c23 */ /* 0x000fe20008010808 */
[----:B------:R-:W5:Y:S01]  /*e200*/  MUFU.EX2 R11, R11 ;  /* 0x0000000b000b7308 */ /* 0x000f620000000800 */
[----:B------:R-:W-:-:S04]  /*e210*/  FMNMX.FTZ R25, R67, R6, !PT ;  /* 0x0000000643197209 */ /* 0x000fc80007810000 */
[----:B------:R-:W-:-:S03]  /*e220*/  FMNMX.FTZ R6, R70, R25, !PT ;  /* 0x0000001946067209 */ /* 0x000fc60007810000 */
[----:B------:R-:W5:Y:S01]  /*e230*/  MUFU.EX2 R168, R168 ;  /* 0x000000a800a87308 */ /* 0x000f620000000800 */
[----:B------:R-:W-:-:S04]  /*e240*/  FMNMX.FTZ R25, R71, R6, !PT ;  /* 0x0000000647197209 */ /* 0x000fc80007810000 */
[----:B------:R-:W-:Y:S01]  /*e250*/  FMNMX.FTZ R6, R74, R25, !PT ;  /* 0x000000194a067209 */ /* 0x000fe20007810000 */
[----:B------:R-:W-:Y:S02]  /*e260*/  FFMA.FTZ R25, R53, UR45, -R8 ;  /* 0x0000002d35197c23 */ /* 0x000fe40008010808 */
[----:B------:R-:W-:Y:S01]  /*e270*/  MUFU.EX2 R13, R13 ;  /* 0x0000000d000d7308 */ /* 0x000fe20000000800 */
[----:B------:R-:W-:-:S04]  /*e280*/  FMNMX.FTZ R29, R75, R6, !PT ;  /* 0x000000064b1d7209 */ /* 0x000fc80007810000 */
[----:B------:R-:W-:-:S03]  /*e290*/  FMNMX.FTZ R6, R78, R29, !PT ;  /* 0x0000001d4e067209 */ /* 0x000fc60007810000 */
[----:B------:R-:W-:Y:S01]  /*e2a0*/  MUFU.EX2 R170, R170 ;  /* 0x000000aa00aa7308 */ /* 0x000fe20000000800 */
[----:B------:R-:W-:-:S04]  /*e2b0*/  FMNMX.FTZ R29, R79, R6, !PT ;  /* 0x000000064f1d7209 */ /* 0x000fc80007810000 */
[----:B------:R-:W-:Y:S01]  /*e2c0*/  FMNMX.FTZ R6, R82, R29, !PT ;  /* 0x0000001d52067209 */ /* 0x000fe20007810000 */
[--C-:B------:R-:W-:Y:S01]  /*e2d0*/  FFMA.FTZ R29, R57, UR45, -R8.reuse ;  /* 0x0000002d391d7c23 */ /* 0x100fe20008010808 */
[----:B------:R-:W-:Y:S01]  /*e2e0*/  FFMA.FTZ R57, R85, UR45, -R8 ;  /* 0x0000002d55397c23 */ /* 0x000fe20008010808 */
[----:B------:R-:W-:Y:S01]  /*e2f0*/  MUFU.EX2 R15, R15 ;  /* 0x0000000f000f7308 */ /* 0x000fe20000000800 */
[----:B------:R-:W-:-:S04]  /*e300*/  FMNMX.FTZ R33, R83, R6, !PT ;  /* 0x0000000653217209 */ /* 0x000fc80007810000 */
[----:B------:R-:W-:Y:S01]  /*e310*/  FMNMX.FTZ R6, R86, R33, !PT ;  /* 0x0000002156067209 */ /* 0x000fe20007810000 */
[----:B------:R-:W-:Y:S02]  /*e320*/  FFMA.FTZ R33, R61, UR45, -R8 ;  /* 0x0000002d3d217c23 */ /* 0x000fe40008010808 */
[----:B------:R-:W-:Y:S01]  /*e330*/  MUFU.EX2 R172, R172 ;  /* 0x000000ac00ac7308 */ /* 0x000fe20000000800 */
[----:B------:R-:W-:-:S05]  /*e340*/  FMNMX.FTZ R6, R87, R6, !PT ;  /* 0x0000000657067209 */ /* 0x000fca0007810000 */
[----:B------:R-:W0:Y:S02]  /*e350*/  SHFL.BFLY PT, R45, R6, 0x2, 0x1f ;  /* 0x0c401f00062d7f89 */ /* 0x000e2400000e0000 */
[----:B------:R-:W-:Y:S08]  /*e360*/  MUFU.EX2 R21, R21 ;  /* 0x0000001500157308 */ /* 0x000ff00000000800 */
[----:B------:R-:W-:Y:S08]  /*e370*/  MUFU.EX2 R174, R174 ;  /* 0x000000ae00ae7308 */ /* 0x000ff00000000800 */
[----:B------:R-:W-:Y:S01]  /*e380*/  MUFU.EX2 R25, R25 ;  /* 0x0000001900197308 */ /* 0x000fe20000000800 */
[----:B0-----:R-:W-:Y:S01]  /*e390*/  FMNMX.FTZ R10, R6, R45, !PT ;  /* 0x0000002d060a7209 */ /* 0x001fe20007810000 */
[----:B------:R-:W-:-:S06]  /*e3a0*/  FFMA.FTZ R45, R73, UR45, -R8 ;  /* 0x0000002d492d7c23 */ /* 0x000fcc0008010808 */
[----:B------:R-:W-:Y:S01]  /*e3b0*/  MUFU.EX2 R176, R176 ;  /* 0x000000b000b07308 */ /* 0x000fe20000000800 */
[----:B------:R-:W0:Y:S07]  /*e3c0*/  SHFL.BFLY PT, R53, R10, 0x1, 0x1f ;  /* 0x0c201f000a357f89 */ /* 0x000e2e00000e0000 */
[----:B------:R-:W-:Y:S08]  /*e3d0*/  MUFU.EX2 R29, R29 ;  /* 0x0000001d001d7308 */ /* 0x000ff00000000800 */
[----:B------:R-:W-:Y:S08]  /*e3e0*/  MUFU.EX2 R178, R178 ;  /* 0x000000b200b27308 */ /* 0x000ff00000000800 */
[----:B------:R-:W-:Y:S01]  /*e3f0*/  MUFU.EX2 R33, R33 ;  /* 0x0000002100217308 */ /* 0x000fe20000000800 */
[----:B0-----:R-:W-:-:S04]  /*e400*/  FMNMX.FTZ R6, R10, R53, !PT ;  /* 0x000000350a067209 */ /* 0x001fc80007810000 */
[C---:B------:R-:W-:Y:S01]  /*e410*/  FSETP.NEU.FTZ.AND P1, PT, R6.reuse, -INF , PT ;  /* 0xff8000000600780b */ /* 0x040fe20003f3d000 */
[----:B------:R-:W-:Y:S02]  /*e420*/  FMUL.FTZ R32, R6, UR45 ;  /* 0x0000002d06207c20 */ /* 0x000fe40008410000 */
[----:B------:R-:W-:Y:S03]  /*e430*/  MUFU.EX2 R180, R180 ;  /* 0x000000b400b47308 */ /* 0x000fe60000000800 */
[----:B------:R-:W-:-:S05]  /*e440*/  FSEL R32, R32, RZ, P1 ;  /* 0x000000ff20207208 */ /* 0x000fca0000800000 */
[----:B------:R-:W-:Y:S01]  /*e450*/  MUFU.EX2 R37, R37 ;  /* 0x0000002500257308 */ /* 0x000fe20000000800 */
[--C-:B------:R-:W-:Y:S01]  /*e460*/  FFMA.FTZ R161, R26, UR45, -R32.reuse ;  /* 0x0000002d1aa17c23 */ /* 0x100fe20008010820 */
[--C-:B------:R-:W-:Y:S01]  /*e470*/  FFMA.FTZ R8, R27, UR45, -R32.reuse ;  /* 0x0000002d1b087c23 */ /* 0x100fe20008010820 */
[----:B------:R-:W-:Y:S01]  /*e480*/  FADD.FTZ R27, R160, R5 ;  /* 0x00000005a01b7221 */ /* 0x000fe20000010000 */
[--C-:B------:R-:W-:Y:S01]  /*e490*/  FFMA.FTZ R163, R30, UR45, -R32.reuse ;  /* 0x0000002d1ea37c23 */ /* 0x100fe20008010820 */
[--C-:B------:R-:W-:Y:S01]  /*e4a0*/  FFMA.FTZ R10, R31, UR45, -R32.reuse ;  /* 0x0000002d1f0a7c23 */ /* 0x100fe20008010820 */
[--C-:B------:R-:W-:Y:S01]  /*e4b0*/  FFMA.FTZ R165, R34, UR45, -R32.reuse ;  /* 0x0000002d22a57c23 */ /* 0x100fe20008010820 */
[----:B-1----:R-:W-:Y:S01]  /*e4c0*/  FADD.FTZ R30, R162, R27 ;  /* 0x0000001ba21e7221 */ /* 0x002fe20000010000 */
[----:B------:R-:W-:Y:S01]  /*e4d0*/  MUFU.EX2 R161, R161 ;  /* 0x000000a100a17308 */ /* 0x000fe20000000800 */
[--C-:B------:R-:W-:Y:S01]  /*e4e0*/  FFMA.FTZ R12, R35, UR45, -R32.reuse ;  /* 0x0000002d230c7c23 */ /* 0x100fe20008010820 */
[----:B------:R-:W-:Y:S01]  /*e4f0*/  FFMA.FTZ R167, R38, UR45, -R32 ;  /* 0x0000002d26a77c23 */ /* 0x000fe20008010820 */
[----:B--2---:R-:W-:Y:S01]  /*e500*/  FADD.FTZ R27, R7, R30 ;  /* 0x0000001e071b7221 */ /* 0x004fe20000010000 */
[--C-:B------:R-:W-:Y:S01]  /*e510*/  FFMA.FTZ R14, R39, UR45, -R32.reuse ;  /* 0x0000002d270e7c23 */ /* 0x100fe20008010820 */
[--C-:B------:R-:W-:Y:S01]  /*e520*/  FFMA.FTZ R169, R42, UR45, -R32.reuse ;  /* 0x0000002d2aa97c23 */ /* 0x100fe20008010820 */
[--C-:B------:R-:W-:Y:S01]  /*e530*/  FFMA.FTZ R20, R43, UR45, -R32.reuse ;  /* 0x0000002d2b147c23 */ /* 0x100fe20008010820 */
[----:B---3--:R-:W-:Y:S01]  /*e540*/  FADD.FTZ R34, R164, R27 ;  /* 0x0000001ba4227221 */ /* 0x008fe20000010000 */
[----:B------:R-:W0:Y:S01]  /*e550*/  MUFU.EX2 R8, R8 ;  /* 0x0000000800087308 */ /* 0x000e220000000800 */
[--C-:B------:R-:W-:Y:S01]  /*e560*/  FFMA.FTZ R171, R46, UR45, -R32.reuse ;  /* 0x0000002d2eab7c23 */ /* 0x100fe20008010820 */
[----:B------:R-:W-:Y:S01]  /*e570*/  FFMA.FTZ R24, R47, UR45, -R32 ;  /* 0x0000002d2f187c23 */ /* 0x000fe20008010820 */
[----:B----4-:R-:W-:Y:S01]  /*e580*/  FADD.FTZ R27, R9, R34 ;  /* 0x00000022091b7221 */ /* 0x010fe20000010000 */
[--C-:B------:R-:W-:Y:S01]  /*e590*/  FFMA.FTZ R173, R50, UR45, -R32.reuse ;  /* 0x0000002d32ad7c23 */ /* 0x100fe20008010820 */
[----:B------:R-:W-:Y:S01]  /*e5a0*/  FFMA.FTZ R26, R51, UR45, -R32 ;  /* 0x0000002d331a7c23 */ /* 0x000fe20008010820 */
[----:B------:R-:W-:-:S02]  /*e5b0*/  IMAD.U32 R42, RZ, RZ, UR38 ;  /* 0x00000026ff2a7e24 */ /* 0x000fc4000f8e00ff */
[----:B-----5:R-:W-:Y:S01]  /*e5c0*/  FADD.FTZ R34, R166, R27 ;  /* 0x0000001ba6227221 */ /* 0x020fe20000010000 */
[----:B------:R-:W1:Y:S01]  /*e5d0*/  MUFU.EX2 R163, R163 ;  /* 0x000000a300a37308 */ /* 0x000e620000000800 */
[--C-:B------:R-:W-:Y:S01]  /*e5e0*/  FFMA.FTZ R175, R54, UR45, -R32.reuse ;  /* 0x0000002d36af7c23 */ /* 0x100fe20008010820 */
[----:B------:R-:W-:Y:S01]  /*e5f0*/  FFMA.FTZ R28, R55, UR45, -R32 ;  /* 0x0000002d371c7c23 */ /* 0x000fe20008010820 */
[----:B------:R-:W-:Y:S01]  /*e600*/  FADD.FTZ R31, R11, R34 ;  /* 0x000000220b1f7221 */ /* 0x000fe20000010000 */
[----:B------:R-:W-:Y:S01]  /*e610*/  PRMT R3, R42, 0x654, R3 ;  /* 0x000006542a037816 */ /* 0x000fe20000000003 */
[--C-:B------:R-:W-:Y:S01]  /*e620*/  FFMA.FTZ R177, R58, UR45, -R32.reuse ;  /* 0x0000002d3ab17c23 */ /* 0x100fe20008010820 */
[----:B------:R-:W-:Y:S01]  /*e630*/  FFMA.FTZ R30, R59, UR45, -R32 ;  /* 0x0000002d3b1e7c23 */ /* 0x000fe20008010820 */
[----:B------:R-:W-:Y:S01]  /*e640*/  FADD.FTZ R38, R168, R31 ;  /* 0x0000001fa8267221 */ /* 0x000fe20000010000 */
[----:B------:R-:W2:Y:S01]  /*e650*/  MUFU.EX2 R10, R10 ;  /* 0x0000000a000a7308 */ /* 0x000ea20000000800 */
[----:B0-----:R-:W-:Y:S01]  /*e660*/  FADD.FTZ R36, R161, R8 ;  /* 0x00000008a1247221 */ /* 0x001fe20000010000 */
[----:B------:R0:W-:Y:S01]  /*e670*/  SYNCS.ARRIVE.TRANS64.RED.A1T0 RZ, [R3+URZ], RZ ;  /* 0x000000ff03ff79a7 */ /* 0x0001e2000810043f */
[----:B------:R-:W-:Y:S01]  /*e680*/  FADD.FTZ R31, R13, R38 ;  /* 0x000000260d1f7221 */ /* 0x000fe20000010000 */
[--C-:B------:R-:W-:Y:S01]  /*e690*/  FFMA.FTZ R179, R62, UR45, -R32.reuse ;  /* 0x0000002d3eb37c23 */ /* 0x100fe20008010820 */
[--C-:B------:R-:W-:Y:S01]  /*e6a0*/  FFMA.FTZ R34, R63, UR45, -R32.reuse ;  /* 0x0000002d3f227c23 */ /* 0x100fe20008010820 */
[--C-:B------:R-:W-:Y:S01]  /*e6b0*/  FFMA.FTZ R181, R66, UR45, -R32.reuse ;  /* 0x0000002d42b57c23 */ /* 0x100fe20008010820 */
[----:B------:R-:W-:Y:S01]  /*e6c0*/  FFMA.FTZ R70, R70, UR45, -R32 ;  /* 0x0000002d46467c23 */ /* 0x000fe20008010820 */
[----:B------:R-:W3:Y:S01]  /*e6d0*/  MUFU.EX2 R165, R165 ;  /* 0x000000a500a57308 */ /* 0x000ee20000000800 */
[----:B-1----:R-:W-:Y:S01]  /*e6e0*/  FADD.FTZ R27, R163, R36 ;  /* 0x00000024a31b7221 */ /* 0x002fe20000010000 */
[--C-:B------:R-:W-:Y:S01]  /*e6f0*/  FFMA.FTZ R71, R71, UR45, -R32.reuse ;  /* 0x0000002d47477c23 */ /* 0x100fe20008010820 */
[----:B------:R-:W-:Y:S01]  /*e700*/  F2FP.BF16.F32.PACK_AB R160, R5, R160 ;  /* 0x000000a005a0723e */ /* 0x000fe200000010ff */
        /* <DEDUP_REMOVED lines=8> */
[----:B------:R-:W-:Y:S01]  /*e790*/  FFMA.FTZ R86, R86, UR45, -R32 ;  /* 0x0000002d56567c23 */ /* 0x000fe20008010820 */
[----:B------:R-:W-:-:S02]  /*e7a0*/  F2FP.BF16.F32.PACK_AB R161, R8, R161 ;  /* 0x000000a108a1723e */ /* 0x000fc400000010ff */
[----:B------:R-:W-:Y:S01]  /*e7b0*/  F2FP.BF16.F32.PACK_AB R164, R9, R164 ;  /* 0x000000a409a4723e */ /* 0x000fe200000010ff */
[----:B------:R-:W2:Y:S01]  /*e7c0*/  MUFU.EX2 R167, R167 ;  /* 0x000000a700a77308 */ /* 0x000ea20000000800 */
[----:B---3--:R-:W-:Y:S01]  /*e7d0*/  FADD.FTZ R27, R165, R36 ;  /* 0x00000024a51b7221 */ /* 0x008fe20000010000 */
[----:B------:R-:W-:Y:S01]  /*e7e0*/  FADD.FTZ R36, R170, R31 ;  /* 0x0000001faa247221 */ /* 0x000fe20000010000 */
[----:B------:R-:W-:Y:S01]  /*e7f0*/  VIADD R9, R92, 0xfffffffe ;  /* 0xfffffffe5c097836 */ /* 0x000fe20000000000 */
[----:B------:R-:W-:Y:S01]  /*e800*/  F2FP.BF16.F32.PACK_AB R162, R7, R162 ;  /* 0x000000a207a2723e */ /* 0x000fe200000010ff */
[----:B------:R-:W-:Y:S02]  /*e810*/  IMAD.MOV.U32 R92, RZ, RZ, R151 ;  /* 0x000000ffff5c7224 */ /* 0x000fe400078e0097 */
[----:B------:R-:W-:Y:S01]  /*e820*/  FADD.FTZ R31, R15, R36 ;  /* 0x000000240f1f7221 */ /* 0x000fe20000010000 */
[--C-:B------:R-:W-:Y:S01]  /*e830*/  FFMA.FTZ R36, R67, UR45, -R32.reuse ;  /* 0x0000002d43247c23 */ /* 0x100fe20008010820 */
[----:B------:R-:W3:Y:S01]  /*e840*/  MUFU.EX2 R14, R14 ;  /* 0x0000000e000e7308 */ /* 0x000ee20000000800 */
[----:B-1----:R-:W-:Y:S01]  /*e850*/  FADD.FTZ R38, R12, R27 ;  /* 0x0000001b0c267221 */ /* 0x002fe20000010000 */
[----:B------:R-:W-:Y:S01]  /*e860*/  FADD.FTZ R40, R172, R31 ;  /* 0x0000001fac287221 */ /* 0x000fe20000010000 */
[----:B------:R-:W-:Y:S01]  /*e870*/  FFMA.FTZ R32, R87, UR45, -R32 ;  /* 0x0000002d57207c23 */ /* 0x000fe20008010820 */
[----:B------:R-:W-:-:S02]  /*e880*/  ISETP.GE.AND P1, PT, R9, R194, PT ;  /* 0x000000c20900720c */ /* 0x000fc40003f26270 */
[----:B------:R-:W-:Y:S01]  /*e890*/  FADD.FTZ R31, R21, R40 ;  /* 0x00000028151f7221 */ /* 0x000fe20000010000 */
[----:B------:R-:W-:Y:S01]  /*e8a0*/  F2FP.BF16.F32.PACK_AB R166, R11, R166 ;  /* 0x000000a60ba6723e */ /* 0x000fe200000010ff */
[----:B------:R-:W1:Y:S01]  /*e8b0*/  MUFU.EX2 R169, R169 ;  /* 0x000000a900a97308 */ /* 0x000e620000000800 */
[----:B--2---:R-:W-:Y:S01]  /*e8c0*/  FADD.FTZ R27, R167, R38 ;  /* 0x00000026a71b7221 */ /* 0x004fe20000010000 */
[----:B------:R-:W-:Y:S01]  /*e8d0*/  FADD.FTZ R40, R174, R31 ;  /* 0x0000001fae287221 */ /* 0x000fe20000010000 */
[----:B------:R-:W-:Y:S02]  /*e8e0*/  F2FP.BF16.F32.PACK_AB R168, R13, R168 ;  /* 0x000000a80da8723e */ /* 0x000fe400000010ff */
[----:B------:R-:W-:Y:S02]  /*e8f0*/  F2FP.BF16.F32.PACK_AB R170, R15, R170 ;  /* 0x000000aa0faa723e */ /* 0x000fe400000010ff */
[----:B------:R-:W-:Y:S01]  /*e900*/  F2FP.BF16.F32.PACK_AB R172, R21, R172 ;  /* 0x000000ac15ac723e */ /* 0x000fe200000010ff */
[----:B------:R-:W2:Y:S01]  /*e910*/  MUFU.EX2 R20, R20 ;  /* 0x0000001400147308 */ /* 0x000ea20000000800 */
[----:B---3--:R-:W-:Y:S01]  /*e920*/  FADD.FTZ R38, R14, R27 ;  /* 0x0000001b0e267221 */ /* 0x008fe20000010000 */
[----:B------:R-:W-:-:S02]  /*e930*/  F2FP.BF16.F32.PACK_AB R174, R25, R174 ;  /* 0x000000ae19ae723e */ /* 0x000fc400000010ff */
[----:B------:R-:W-:Y:S02]  /*e940*/  F2FP.BF16.F32.PACK_AB R163, R10, R163 ;  /* 0x000000a30aa3723e */ /* 0x000fe400000010ff */
[----:B------:R-:W-:Y:S02]  /*e950*/  F2FP.BF16.F32.PACK_AB R165, R12, R165 ;  /* 0x000000a50ca5723e */ /* 0x000fe400000010ff */
[----:B------:R-:W0:Y:S01]  /*e960*/  MUFU.EX2 R171, R171 ;  /* 0x000000ab00ab7308 */ /* 0x000e220000000800 */
[----:B-1----:R-:W-:Y:S01]  /*e970*/  FADD.FTZ R27, R169, R38 ;  /* 0x00000026a91b7221 */ /* 0x002fe20000010000 */
[----:B------:R-:W-:-:S06]  /*e980*/  F2FP.BF16.F32.PACK_AB R167, R14, R167 ;  /* 0x000000a70ea7723e */ /* 0x000fcc00000010ff */
[----:B------:R-:W1:Y:S01]  /*e990*/  MUFU.EX2 R24, R24 ;  /* 0x0000001800187308 */ /* 0x000e620000000800 */
[C---:B--2---:R-:W-:Y:S01]  /*e9a0*/  FADD.FTZ R38, R20.reuse, R27 ;  /* 0x0000001b14267221 */ /* 0x044fe20000010000 */
[----:B------:R-:W-:Y:S01]  /*e9b0*/  FADD.FTZ R27, R25, R40 ;  /* 0x00000028191b7221 */ /* 0x000fe20000010000 */
[----:B------:R-:W-:-:S03]  /*e9c0*/  F2FP.BF16.F32.PACK_AB R169, R20, R169 ;  /* 0x000000a914a9723e */ /* 0x000fc600000010ff */
[----:B------:R-:W-:Y:S01]  /*e9d0*/  FADD.FTZ R40, R176, R27 ;  /* 0x0000001bb0287221 */ /* 0x000fe20000010000 */
[----:B------:R-:W-:Y:S01]  /*e9e0*/  F2FP.BF16.F32.PACK_AB R176, R29, R176 ;  /* 0x000000b01db0723e */ /* 0x000fe200000010ff */
[----:B------:R-:W2:Y:S01]  /*e9f0*/  MUFU.EX2 R173, R173 ;  /* 0x000000ad00ad7308 */ /* 0x000ea20000000800 */
[----:B0-----:R-:W-:Y:S01]  /*ea00*/  FADD.FTZ R3, R171, R38 ;  /* 0x00000026ab037221 */ /* 0x001fe20000010000 */
[----:B------:R-:W-:-:S04]  /*ea10*/  FADD.FTZ R27, R29, R40 ;  /* 0x000000281d1b7221 */ /* 0x000fc80000010000 */
[----:B------:R-:W-:Y:S01]  /*ea20*/  FADD.FTZ R40, R178, R27 ;  /* 0x0000001bb2287221 */ /* 0x000fe20000010000 */
[C---:B------:R-:W-:Y:S01]  /*ea30*/  F2FP.BF16.F32.PACK_AB R178, R33.reuse, R178 ;  /* 0x000000b221b2723e */ /* 0x040fe200000010ff */
[----:B------:R-:W0:Y:S01]  /*ea40*/  MUFU.EX2 R26, R26 ;  /* 0x0000001a001a7308 */ /* 0x000e220000000800 */
[C---:B-1----:R-:W-:Y:S01]  /*ea50*/  FADD.FTZ R38, R24.reuse, R3 ;  /* 0x0000000318267221 */ /* 0x042fe20000010000 */
[----:B------:R-:W-:Y:S01]  /*ea60*/  FADD.FTZ R27, R33, R40 ;  /* 0x00000028211b7221 */ /* 0x000fe20000010000 */
[----:B------:R-:W-:-:S03]  /*ea70*/  F2FP.BF16.F32.PACK_AB R171, R24, R171 ;  /* 0x000000ab18ab723e */ /* 0x000fc600000010ff */
[----:B------:R-:W-:Y:S01]  /*ea80*/  FADD.FTZ R40, R180, R27 ;  /* 0x0000001bb4287221 */ /* 0x000fe20000010000 */
[----:B------:R-:W-:Y:S01]  /*ea90*/  F2FP.BF16.F32.PACK_AB R180, R37, R180 ;  /* 0x000000b425b4723e */ /* 0x000fe200000010ff */
[----:B------:R-:W1:Y:S01]  /*eaa0*/  MUFU.EX2 R175, R175 ;  /* 0x000000af00af7308 */ /* 0x000e620000000800 */
[----:B--2---:R-:W-:Y:S01]  /*eab0*/  FADD.FTZ R3, R173, R38 ;  /* 0x00000026ad037221 */ /* 0x004fe20000010000 */
[----:B------:R-:W-:-:S06]  /*eac0*/  FADD.FTZ R27, R37, R40 ;  /* 0x00000028251b7221 */ /* 0x000fcc0000010000 */
        /* <DEDUP_REMOVED lines=66> */
[----:B--2---:R-:W-:-:S04]  /*eef0*/  FADD.FTZ R8, R86, R5 ;  /* 0x0000000556087221 */ /* 0x004fc80000010000 */
[C---:B0-----:R-:W-:Y:S01]  /*ef00*/  FADD.FTZ R8, R191.reuse, R8 ;  /* 0x00000008bf087221 */ /* 0x041fe20000010000 */
[----:B------:R-:W-:Y:S01]  /*ef10*/  F2FP.BF16.F32.PACK_AB R191, R191, R86 ;  /* 0x00000056bfbf723e */ /* 0x000fe200000010ff */
[C---:B-1----:R-:W-:Y:S01]  /*ef20*/  FADD.FTZ R3, R57.reuse, R40 ;  /* 0x0000002839037221 */ /* 0x042fe20000010000 */
[----:B------:R-:W-:Y:S01]  /*ef30*/  F2FP.BF16.F32.PACK_AB R190, R57, R190 ;  /* 0x000000be39be723e */ /* 0x000fe200000010ff */
        /* <DEDUP_REMOVED lines=36> */
[----:B------:R-:W-:-:S07]  /*f180*/  CS2R R88, SRZ ;  /* 0x0000000000587805 */ /* 0x000fce000001ff00 */
.L_x_7116:
[----:B------:R-:W-:Y:S01]  /*f190*/  ISETP.NE.AND P1, PT, R12, 0x1, PT ;  /* 0x000000010c00780c */ /* 0x000fe20003f25270 */
[----:B------:R-:W-:Y:S05]  /*f1a0*/  YIELD ;  /* 0x0000000000007946 */ /* 0x000fea0003800000 */
[----:B------:R-:W-:Y:S02]  /*f1b0*/  SEL R158, RZ, 0x1, P1 ;  /* 0x00000001ff9e7807 */ /* 0x000fe40000800000 */
[----:B------:R-:W-:Y:S02]  /*f1c0*/  ISETP.NE.AND P1, PT, R195, RZ, PT ;  /* 0x000000ffc300720c */ /* 0x000fe40003f25270 */
[----:B------:R-:W-:-:S11]  /*f1d0*/  LOP3.LUT R158, R5, R158, RZ, 0x3c, !PT ;  /* 0x0000009e059e7212 */ /* 0x000fd600078e3cff */
[----:B------:R-:W-:Y:S05]  /*f1e0*/  @P1 BRA `(.L_x_7105) ;  /* 0x00000000003c1947 */ /* 0x000fea0003800000 */
[----:B------:R-:W-:Y:S05]  /*f1f0*/  @!P0 BRA `(.L_x_7106) ;  /* 0x0000000000048947 */ /* 0x000fea0003800000 */
[----:B------:R-:W-:Y:S01]  /*f200*/  BPT.TRAP 0x1 ;  /* 0x000000040000795c */ /* 0x000fe20000300000 */
.L_x_7106:
[----:B------:R-:W-:-:S05]  /*f210*/  VIADD R4, R12, 0x1 ;  /* 0x000000010c047836 */ /* 0x000fca0000000000 */
[----:B------:R-:W-:-:S04]  /*f220*/  ISETP.NE.AND P2, PT, R4, 0x2, PT ;  /* 0x000000020400780c */ /* 0x000fc80003f45270 */
[----:B------:R-:W-:Y:S02]  /*f230*/  SEL R7, R4, RZ, P2 ;  /* 0x000000ff04077207 */ /* 0x000fe40001000000 */
[----:B------:R-:W-:-:S03]  /*f240*/  SHF.L.U32 R4, R158, 0x1f, RZ ;  /* 0x0000001f9e047819 */ /* 0x000fc600000006ff */
[----:B------:R-:W-:-:S04]  /*f250*/  IMAD R7, R7, 0x8, R156 ;  /* 0x0000000807077824 */ /* 0x000fc800078e029c */
[----:B------:R0:W1:Y:S01]  /*f260*/  SYNCS.PHASECHK.TRANS64.TRYWAIT P2, [R7+URZ+0x28830], R4 ;  /* 0x02883004070075a7 */ /* 0x000062000804017f */
[----:B------:R-:W-:Y:S05]  /*f270*/  @!P0 BRA `(.L_x_7107) ;  /* 0x0000000000048947 */ /* 0x000fea0003800000 */
[----:B------:R-:W-:Y:S01]  /*f280*/  BPT.TRAP 0x1 ;  /* 0x000000040000795c */ /* 0x000fe20000300000 */
.L_x_7107:
[----:B------:R-:W-:Y:S04]  /*f290*/  BSSY B0, `(.L_x_7105) ;  /* 0x0000004000007945 */ /* 0x000fe80003800000 */
[----:B-1----:R-:W-:Y:S05]  /*f2a0*/  @P2 BRA `(.L_x_7108) ;  /* 0x0000000000082947 */ /* 0x002fea0003800000 */
[----:B------:R-:W1:Y:S02]  /*f2b0*/  SYNCS.PHASECHK.TRANS64.TRYWAIT P2, [R7+URZ+0x28830], R4 ;  /* 0x02883004070075a7 */ /* 0x000e64000804017f */
[----:B-1----:R-:W-:Y:S05]  /*f2c0*/  @!P2 BRA `(.L_x_7109) ;  /* 0x000000dc00e4a947 */ /* 0x002fea0003800000 */
.L_x_7108:
[----:B------:R-:W-:Y:S05]  /*f2d0*/  BSYNC B0 ;  /* 0x0000000000007941 */ /* 0x000fea0003800000 */
.L_x_7105:
[----:B01----:R-:W0:Y:S01]  /*f2e0*/  S2R R4, SR_TID.X ;  /* 0x0000000000047919 */ /* 0x003e220000002100 */
[----:B------:R-:W-:Y:S01]  /*f2f0*/  VIADD R157, R12, 0x1 ;  /* 0x000000010c9d7836 */ /* 0x000fe20000000000 */
[----:B------:R-:W-:Y:S05]  /*f300*/  WARPSYNC.ALL ;  /* 0x0000000000007948 */ /* 0x000fea0003800000 */
[C---:B------:R-:W-:Y:S01]  /*f310*/  ISETP.NE.AND P2, PT, R157.reuse, 0x2, PT ;  /* 0x000000029d00780c */ /* 0x040fe20003f45270 */
[----:B------:R-:W-:Y:S01]  /*f320*/  IMAD.MOV.U32 R7, RZ, RZ, 0x40000040 ;  /* 0x40000040ff077424 */ /* 0x000fe200078e00ff */
[----:B------:R-:W-:Y:S01]  /*f330*/  MOV R21, 0x40000040 ;  /* 0x4000004000157802 */ /* 0x000fe20000000f00 */
[----:B------:R-:W-:Y:S01]  /*f340*/  IMAD.MOV.U32 R25, RZ, RZ, 0x40000040 ;  /* 0x40000040ff197424 */ /* 0x000fe200078e00ff */
[----:B------:R-:W-:Y:S01]  /*f350*/  SEL R157, R157, RZ, P2 ;  /* 0x000000ff9d9d7207 */ /* 0x000fe20001000000 */
[----:B------:R-:W-:Y:S01]  /*f360*/  IMAD.MOV.U32 R15, RZ, RZ, 0x40000040 ;  /* 0x40000040ff0f7424 */ /* 0x000fe200078e00ff */
[----:B------:R-:W-:-:S02]  /*f370*/  R2UR UR7, R7 ;  /* 0x00000000070772ca */ /* 0x000fc400000e0000 */
[----:B------:R-:W-:Y:S01]  /*f380*/  R2UR UR15, R25 ;  /* 0x00000000190f72ca */ /* 0x000fe200000e0000 */
[----:B------:R-:W-:Y:S01]  /*f390*/  IMAD R6, R157, 0x800, R0 ;  /* 0x000008009d067824 */ /* 0x000fe200078e0200 */
[----:B------:R-:W-:Y:S02]  /*f3a0*/  R2UR UR31, R25 ;  /* 0x00000000191f72ca */ /* 0x000fe400000e0000 */
[----:B------:R-:W-:Y:S01]  /*f3b0*/  R2UR UR11, R21 ;  /* 0x00000000150b72ca */ /* 0x000fe200000e0000 */
[C---:B------:R-:W-:Y:S01]  /*f3c0*/  VIADD R24, R6.reuse, 0x4 ;  /* 0x0000000406187836 */ /* 0x040fe20000000000 */
[C---:B------:R-:W-:Y:S01]  /*f3d0*/  R2UR UR6, R6.reuse ;  /* 0x00000000060672ca */ /* 0x040fe200000e0000 */
[C---:B------:R-:W-:Y:S01]  /*f3e0*/  VIADD R20, R6.reuse, 0x2 ;  /* 0x0000000206147836 */ /* 0x040fe20000000000 */
        /* <DEDUP_REMOVED lines=10> */
[----:B0-----:R-:W-:-:S02]  /*f490*/  SHF.R.U32.HI R4, RZ, 0x7, R4 ;  /* 0x00000007ff047819 */ /* 0x001fc40000011604 */
[----:B------:R-:W-:Y:S02]  /*f4a0*/  R2UR UR22, R20 ;  /* 0x00000000141672ca */ /* 0x000fe400000e0000 */
[----:B------:R-:W-:Y:S01]  /*f4b0*/  R2UR UR23, R21 ;  /* 0x00000000151772ca */ /* 0x000fe200000e0000 */
[----:B------:R-:W-:Y:S01]  /*f4c0*/  VIADD R4, R4, 0x8 ;  /* 0x0000000804047836 */ /* 0x000fe20000000000 */
[----:B------:R-:W-:Y:S02]  /*f4d0*/  R2UR UR26, R14 ;  /* 0x000000000e1a72ca */ /* 0x000fe400000e0000 */
[----:B------:R-:W-:Y:S02]  /*f4e0*/  R2UR UR27, R15 ;  /* 0x000000000f1b72ca */ /* 0x000fe400000e0000 */
[----:B------:R0:W-:Y:S01]  /*f4f0*/  BAR.SYNC.DEFER_BLOCKING R4, 0x100 ;  /* 0x000400040000751d */ /* 0x0001e20000010000 */
[----:B------:R-:W-:Y:S02]  /*f500*/  R2UR UR34, R6 ;  /* 0x00000000062272ca */ /* 0x000fe400000e0000 */
[----:B------:R-:W-:-:S03]  /*f510*/  R2UR UR35, R7 ;  /* 0x00000000072372ca */ /* 0x000fc600000e0000 */
        /* <DEDUP_REMOVED lines=27> */
.L_x_7111:
[----:B------:R-:W-:Y:S01]  /*f6d0*/  SHF.L.U32 R4, R5, 0x1f, RZ ;  /* 0x0000001f05047819 */ /* 0x000fe200000006ff */
[----:B------:R-:W-:-:S04]  /*f6e0*/  IMAD R5, R12, 0x8, R156 ;  /* 0x000000080c057824 */ /* 0x000fc800078e029c */
[----:B------:R0:W1:Y:S01]  /*f6f0*/  SYNCS.PHASECHK.TRANS64.TRYWAIT P1, [R5+URZ+0x28850], R4 ;  /* 0x02885004050075a7 */ /* 0x000062000802017f */
[----:B------:R-:W-:Y:S05]  /*f700*/  @!P0 BRA `(.L_x_7112) ;  /* 0x0000000000048947 */ /* 0x000fea0003800000 */
[----:B------:R-:W-:Y:S01]  /*f710*/  BPT.TRAP 0x1 ;  /* 0x000000040000795c */ /* 0x000fe20000300000 */
.L_x_7112:
[----:B-1----:R-:W-:Y:S05]  /*f720*/  @P1 BRA `(.L_x_7110) ;  /* 0x0000000000081947 */ /* 0x002fea0003800000 */
[----:B------:R-:W1:Y:S02]  /*f730*/  SYNCS.PHASECHK.TRANS64.TRYWAIT P1, [R5+URZ+0x28850], R4 ;  /* 0x02885004050075a7 */ /* 0x000e64000802017f */
[----:B-1----:R-:W-:Y:S05]  /*f740*/  @!P1 BRA `(.L_x_7113) ;  /* 0x000000d800d89947 */ /* 0x002fea0003800000 */
.L_x_7110:
[----:B01----:R-:W-:Y:S01]  /*f750*/  VIADD R4, R156, 0x400 ;  /* 0x000004009c047836 */ /* 0x003fe20000000000 */
[----:B------:R-:W-:Y:S05]  /*f760*/  WARPSYNC.ALL ;  /* 0x0000000000007948 */ /* 0x000fea0003800000 */
[----:B------:R-:W-:Y:S01]  /*f770*/  SHF.R.U32.HI R4, RZ, 0x4, R4 ;  /* 0x00000004ff047819 */ /* 0x000fe20000011604 */
[----:B------:R-:W-:Y:S01]  /*f780*/  IMAD.MOV.U32 R5, RZ, RZ, 0x40000040 ;  /* 0x40000040ff057424 */ /* 0x000fe200078e00ff */
[----:B------:R-:W-:Y:S01]  /*f790*/  WARPGROUP.ARRIVE ;  /* 0x00000000000079c5 */ /* 0x000fe20000000000 */
[----:B------:R-:W-:Y:S01]  /*f7a0*/  IMAD.MOV.U32 R7, RZ, RZ, 0x40000040 ;  /* 0x40000040ff077424 */ /* 0x000fe200078e00ff */
[----:B------:R-:W-:-:S04]  /*f7b0*/  LOP3.LUT R4, R4, 0x3fff, RZ, 0xc0, !PT ;  /* 0x00003fff04047812 */ /* 0x000fc800078ec0ff */
[----:B------:R-:W0:Y:S01]  /*f7c0*/  S2R R13, SR_TID.X ;  /* 0x00000000000d7919 */ /* 0x000e220000002100 */
[----:B------:R-:W-:Y:S01]  /*f7d0*/  R2UR UR7, R5 ;  /* 0x00000000050772ca */ /* 0x000fe200000e0000 */
[----:B------:R-:W-:Y:S01]  /*f7e0*/  IMAD.MOV.U32 R5, RZ, RZ, 0x40000040 ;  /* 0x40000040ff057424 */ /* 0x000fe200078e00ff */
[----:B------:R-:W-:-:S05]  /*f7f0*/  LOP3.LUT R4, R4, 0x4000000, RZ, 0xfc, !PT ;  /* 0x0400000004047812 */ /* 0x000fca00078efcff */
[----:B------:R-:W-:-:S04]  /*f800*/  IMAD R4, R12, 0x800, R4 ;  /* 0x000008000c047824 */ /* 0x000fc800078e0204 */
[C---:B------:R-:W-:Y:S01]  /*f810*/  VIADD R6, R4.reuse, 0x80 ;  /* 0x0000008004067836 */ /* 0x040fe20000000000 */
[----:B------:R-:W-:-:S13]  /*f820*/  R2UR UR6, R4 ;  /* 0x00000000040672ca */ /* 0x000fda00000e0000 */
[----:B------:R-:W-:Y:S01]  /*f830*/  HGMMA.64x128x16.F32.BF16 R88, R160, gdesc[UR4].tnspB, R88, gsb0 ;  /* 0x41e00004a0587df0 */ /* 0x000fe20008001858 */
[----:B------:R-:W-:Y:S01]  /*f840*/  R2UR UR6, R6 ;  /* 0x00000000060672ca */ /* 0x000fe200000e0000 */
[----:B------:R-:W-:Y:S01]  /*f850*/  VIADD R6, R4, 0x100 ;  /* 0x0000010004067836 */ /* 0x000fe20000000000 */
[----:B------:R-:W-:Y:S02]  /*f860*/  R2UR UR7, R7 ;  /* 0x00000000070772ca */ /* 0x000fe400000e0000 */
[----:B------:R-:W-:Y:S02]  /*f870*/  MOV R7, 0x40000040 ;  /* 0x4000004000077802 */ /* 0x000fe40000000f00 */
[----:B0-----:R-:W-:Y:S01]  /*f880*/  SHF.R.U32.HI R13, RZ, 0x7, R13 ;  /* 0x00000007ff0d7819 */ /* 0x001fe2000001160d */
[----:B------:R-:W-:Y:S02]  /*f890*/  WARPGROUP.DEPBAR.LE gsb0, 0x0 ;  /* 0x00008000000079c5 */ /* 0x000fe40000010000 */
[----:B------:R-:W-:-:S06]  /*f8a0*/  WARPGROUP.ARRIVE ;  /* 0x00000000000079c5 */ /* 0x000fcc0000000000 */
[----:B------:R-:W-:Y:S01]  /*f8b0*/  HGMMA.64x128x16.F32.BF16 R88, R164, gdesc[UR4].tnspB, R88, gsb0 ;  /* 0x41e00004a4587df0 */ /* 0x000fe20008001858 */
[----:B------:R-:W-:Y:S01]  /*f8c0*/  R2UR UR6, R6 ;  /* 0x00000000060672ca */ /* 0x000fe200000e0000 */
[----:B------:R-:W-:Y:S01]  /*f8d0*/  VIADD R6, R4, 0x180 ;  /* 0x0000018004067836 */ /* 0x000fe20000000000 */
[----:B------:R-:W-:Y:S01]  /*f8e0*/  R2UR UR7, R7 ;  /* 0x00000000070772ca */ /* 0x000fe200000e0000 */
[----:B------:R-:W-:Y:S01]  /*f8f0*/  IMAD.MOV.U32 R7, RZ, RZ, 0x40000040 ;  /* 0x40000040ff077424 */ /* 0x000fe200078e00ff */
[----:B------:R-:W-:Y:S02]  /*f900*/  WARPGROUP.DEPBAR.LE gsb0, 0x0 ;  /* 0x00008000000079c5 */ /* 0x000fe40000010000 */
[----:B------:R-:W-:-:S09]  /*f910*/  WARPGROUP.ARRIVE ;  /* 0x00000000000079c5 */ /* 0x000fd20000000000 */
        /* <DEDUP_REMOVED lines=16> */
[C---:B------:R-:W-:Y:S01]  /*fa20*/  VIADD R6, R4.reuse, 0x300 ;  /* 0x0000030004067836 */ /* 0x040fe20000000000 */
[----:B------:R-:W-:Y:S01]  /*fa30*/  R2UR UR7, R7 ;  /* 0x00000000070772ca */ /* 0x000fe200000e0000 */
[----:B------:R-:W-:Y:S02]  /*fa40*/  IMAD.MOV.U32 R7, RZ, RZ, 0x40000040 ;  /* 0x40000040ff077424 */ /* 0x000fe400078e00ff */
[----:B------:R-:W-:Y:S01]  /*fa50*/  VIADD R4, R4, 0x380 ;  /* 0x0000038004047836 */ /* 0x000fe20000000000 */
[----:B------:R-:W-:Y:S02]  /*fa60*/  WARPGROUP.DEPBAR.LE gsb0, 0x0 ;  /* 0x00008000000079c5 */ /* 0x000fe40000010000 */
[----:B------:R-:W-:-:S07]  /*fa70*/  WARPGROUP.ARRIVE ;  /* 0x00000000000079c5 */ /* 0x000fce0000000000 */
[----:B------:R-:W-:Y:S01]  /*fa80*/  HGMMA.64x128x16.F32.BF16 R88, R180, gdesc[UR4].tnspB, R88, gsb0 ;  /* 0x41e00004b4587df0 */ /* 0x000fe20008001858 */
[----:B------:R-:W-:Y:S02]  /*fa90*/  R2UR UR6, R6 ;  /* 0x00000000060672ca */ /* 0x000fe400000e0000 */
[----:B------:R-:W-:Y:S01]  /*faa0*/  R2UR UR7, R7 ;  /* 0x00000000070772ca */ /* 0x000fe200000e0000 */
[----:B------:R-:W-:Y:S02]  /*fab0*/  WARPGROUP.DEPBAR.LE gsb0, 0x0 ;  /* 0x00008000000079c5 */ /* 0x000fe40000010000 */
[----:B------:R-:W-:-:S10]  /*fac0*/  WARPGROUP.ARRIVE ;  /* 0x00000000000079c5 */ /* 0x000fd40000000000 */
[----:B------:R-:W-:Y:S01]  /*fad0*/  HGMMA.64x128x16.F32.BF16 R88, R184, gdesc[UR4].tnspB, R88, gsb0 ;  /* 0x41e00004b8587df0 */ /* 0x000fe20008001858 */
[----:B------:R-:W-:Y:S02]  /*fae0*/  R2UR UR6, R4 ;  /* 0x00000000040672ca */ /* 0x000fe400000e0000 */
[----:B------:R-:W-:Y:S02]  /*faf0*/  R2UR UR7, R5 ;  /* 0x00000000050772ca */ /* 0x000fe400000e0000 */
[----:B------:R-:W-:Y:S01]  /*fb00*/  IADD3 R4, -R13, 0xb, RZ ;  /* 0x0000000b0d047810 */ /* 0x000fe20007ffe1ff */
[----:B------:R-:W-:Y:S02]  /*fb10*/  WARPGROUP.DEPBAR.LE gsb0, 0x0 ;  /* 0x00008000000079c5 */ /* 0x000fe40000010000 */
[----:B------:R-:W-:-:S08]  /*fb20*/  WARPGROUP.ARRIVE ;  /* 0x00000000000079c5 */ /* 0x000fd00000000000 */
[----:B------:R-:W-:Y:S03]  /*fb30*/  HGMMA.64x128x16.F32.BF16 R88, R188, gdesc[UR4].tnspB, R88, gsb0 ;  /* 0x41e00004bc587df0 */ /* 0x000fe60008001858 */
[----:B------:R-:W-:Y:S02]  /*fb40*/  WARPGROUP.DEPBAR.LE gsb0, 0x0 ;  /* 0x00008000000079c5 */ /* 0x000fe40000010000 */
[----:B------:R0:W-:Y:S06]  /*fb50*/  BAR.ARV R4, 0x100 ;  /* 0x000400040000751d */ /* 0x0001ec0000002000 */
[----:B------:R-:W-:Y:S05]  /*fb60*/  @!P0 BRA `(.L_x_7114) ;  /* 0x0000000000048947 */ /* 0x000fea0003800000 */
[----:B------:R-:W-:Y:S01]  /*fb70*/  BPT.TRAP 0x1 ;  /* 0x000000040000795c */ /* 0x000fe20000300000 */
.L_x_7114:
[----:B------:R-:W-:Y:S01]  /*fb80*/  FMNMX.FTZ R6, R26, R10, !PT ;  /* 0x0000000a1a067209 */ /* 0x000fe20007810000 */
[----:B------:R-:W-:Y:S01]  /*fb90*/  UMOV UR45, UR44 ;  /* 0x0000002c002d7c82 */ /* 0x000fe20008000000 */
[----:B0-----:R-:W-:Y:S02]  /*fba0*/  FMNMX.FTZ R4, R24, R11, !PT ;  /* 0x0000000b18047209 */ /* 0x001fe40007810000 */
        /* <DEDUP_REMOVED lines=75> */
[----:B------:R-:W-:Y:S01]  /*10060*/  FMUL.FTZ R36, R6, UR45 ;  /* 0x0000002d06247c20 */ /* 0x000fe20008410000 */
[--C-:B------:R-:W-:Y:S01]  /*10070*/  FFMA.FTZ R160, R24, UR45, -R10.reuse ;  /* 0x0000002d18a07c23 */ /* 0x100fe2000801080a */
[----:B------:R-:W-:Y:S01]  /*10080*/  FMUL.FTZ R11, R11, UR45 ;  /* 0x0000002d0b0b7c20 */ /* 0x000fe20008410000 */
[----:B------:R-:W-:Y:S01]  /*10090*/  FFMA.FTZ R161, R25, UR45, -R10 ;  /* 0x0000002d19a17c23 */ /* 0x000fe2000801080a */
[----:B------:R-:W-:Y:S01]  /*100a0*/  FFMA.FTZ R26, R26, UR45, -R36 ;  /* 0x0000002d1a1a7c23 */ /* 0x000fe20008010824 */
[----:B------:R-:W-:Y:S01]  /*100b0*/  FFMA.FTZ R174, R52, UR45, -R10 ;  /* 0x0000002d34ae7c23 */ /* 0x000fe2000801080a */
[----:B------:R-:W-:Y:S01]  /*100c0*/  FFMA.FTZ R52, R27, UR45, -R36 ;  /* 0x0000002d1b347c23 */ /* 0x000fe20008010824 */
[----:B------:R-:W-:Y:S01]  /*100d0*/  MUFU.EX2 R5, R11 ;  /* 0x0000000b00057308 */ /* 0x000fe20000000800 */
[----:B------:R-:W-:Y:S01]  /*100e0*/  FFMA.FTZ R162, R28, UR45, -R10 ;  /* 0x0000002d1ca27c23 */ /* 0x000fe2000801080a */
[----:B------:R-:W-:Y:S01]  /*100f0*/  FFMA.FTZ R27, R30, UR45, -R36 ;  /* 0x0000002d1e1b7c23 */ /* 0x000fe20008010824 */
[--C-:B------:R-:W-:Y:S01]  /*10100*/  FFMA.FTZ R163, R29, UR45, -R10.reuse ;  /* 0x0000002d1da37c23 */ /* 0x100fe2000801080a */
[----:B------:R-:W-:Y:S01]  /*10110*/  FFMA.FTZ R28, R49, UR45, -R10 ;  /* 0x0000002d311c7c23 */ /* 0x000fe2000801080a */
[----:B------:R-:W-:Y:S01]  /*10120*/  FFMA.FTZ R49, R31, UR45, -R36 ;  /* 0x0000002d1f317c23 */ /* 0x000fe20008010824 */
[----:B------:R-:W-:Y:S01]  /*10130*/  FFMA.FTZ R164, R32, UR45, -R10 ;  /* 0x0000002d20a47c23 */ /* 0x000fe2000801080a */
[----:B------:R-:W-:Y:S01]  /*10140*/  FFMA.FTZ R30, R34, UR45, -R36 ;  /* 0x0000002d221e7c23 */ /* 0x000fe20008010824 */
[----:B------:R-:W0:Y:S01]  /*10150*/  MUFU.EX2 R160, R160 ;  /* 0x000000a000a07308 */ /* 0x000e220000000800 */
[--C-:B------:R-:W-:Y:S01]  /*10160*/  FFMA.FTZ R165, R33, UR45, -R10.reuse ;  /* 0x0000002d21a57c23 */ /* 0x100fe2000801080a */
[----:B------:R-:W-:Y:S01]  /*10170*/  FFMA.FTZ R172, R48, UR45, -R10 ;  /* 0x0000002d30ac7c23 */ /* 0x000fe2000801080a */
[--C-:B------:R-:W-:Y:S01]  /*10180*/  FFMA.FTZ R48, R35, UR45, -R36.reuse ;  /* 0x0000002d23307c23 */ /* 0x100fe20008010824 */
[----:B------:R-:W-:Y:S01]  /*10190*/  FFMA.FTZ R167, R38, UR45, -R36 ;  /* 0x0000002d26a77c23 */ /* 0x000fe20008010824 */
[--C-:B------:R-:W-:Y:S01]  /*101a0*/  FFMA.FTZ R33, R37, UR45, -R10.reuse ;  /* 0x0000002d25217c23 */ /* 0x100fe2000801080a */
[----:B------:R-:W-:Y:S01]  /*101b0*/  FFMA.FTZ R29, R45, UR45, -R10 ;  /* 0x0000002d2d1d7c23 */ /* 0x000fe2000801080a */
[----:B------:R-:W-:Y:S01]  /*101c0*/  FFMA.FTZ R45, R39, UR45, -R36 ;  /* 0x0000002d272d7c23 */ /* 0x000fe20008010824 */
[----:B------:R-:W-:Y:S01]  /*101d0*/  MUFU.EX2 R7, R7 ;  /* 0x0000000700077308 */ /* 0x000fe20000000800 */
[----:B------:R-:W-:Y:S01]  /*101e0*/  FFMA.FTZ R168, R40, UR45, -R10 ;  /* 0x0000002d28a87c23 */ /* 0x000fe2000801080a */
[----:B------:R-:W-:Y:S01]  /*101f0*/  FFMA.FTZ R169, R42, UR45, -R36 ;  /* 0x0000002d2aa97c23 */ /* 0x000fe20008010824 */
[--C-:B------:R-:W-:Y:S01]  /*10200*/  FFMA.FTZ R32, R41, UR45, -R10.reuse ;  /* 0x0000002d29207c23 */ /* 0x100fe2000801080a */
[----:B------:R-:W-:Y:S01]  /*10210*/  FFMA.FTZ R170, R44, UR45, -R10 ;  /* 0x0000002d2caa7c23 */ /* 0x000fe2000801080a */
[--C-:B------:R-:W-:Y:S01]  /*10220*/  FFMA.FTZ R44, R43, UR45, -R36.reuse ;  /* 0x0000002d2b2c7c23 */ /* 0x100fe20008010824 */
[--C-:B------:R-:W-:Y:S01]  /*10230*/  FFMA.FTZ R171, R46, UR45, -R36.reuse ;  /* 0x0000002d2eab7c23 */ /* 0x100fe20008010824 */
[----:B------:R-:W-:Y:S01]  /*10240*/  FFMA.FTZ R43, R47, UR45, -R36 ;  /* 0x0000002d2f2b7c23 */ /* 0x000fe20008010824 */
[----:B------:R-:W1:Y:S01]  /*10250*/  MUFU.EX2 R26, R26 ;  /* 0x0000001a001a7308 */ /* 0x000e620000000800 */
[----:B0-----:R-:W-:Y:S01]  /*10260*/  FFMA.FTZ R34, R5, R3, R160 ;  /* 0x0000000305227223 */ /* 0x001fe200000100a0 */
[--C-:B------:R-:W-:Y:S01]  /*10270*/  FFMA.FTZ R173, R50, UR45, -R36.reuse ;  /* 0x0000002d32ad7c23 */ /* 0x100fe20008010824 */
[--C-:B------:R-:W-:Y:S01]  /*10280*/  FFMA.FTZ R42, R51, UR45, -R36.reuse ;  /* 0x0000002d332a7c23 */ /* 0x100fe20008010824 */
        /* <DEDUP_REMOVED lines=31> */
[----:B------:R-:W-:Y:S01]  /*10480*/  FFMA.FTZ R187, R78, UR45, -R36 ;  /* 0x0000002d4ebb7c23 */ /* 0x000fe20008010824 */
[--C-:B------:R-:W-:Y:S01]  /*10490*/  FFMA.FTZ R13, R77, UR45, -R10.reuse ;  /* 0x0000002d4d0d7c23 */ /* 0x100fe2000801080a */
[----:B------:R-:W-:Y:S01]  /*104a0*/  FFMA.FTZ R188, R80, UR45, -R10 ;  /* 0x0000002d50bc7c23 */ /* 0x000fe2000801080a */
[----:B------:R-:W-:Y:S01]  /*104b0*/  FFMA.FTZ R189, R82, UR45, -R36 ;  /* 0x0000002d52bd7c23 */ /* 0x000fe20008010824 */
[----:B------:R-:W-:Y:S01]  /*104c0*/  FFMA.FTZ R11, R81, UR45, -R10 ;  /* 0x0000002d510b7c23 */ /* 0x000fe2000801080a */
[----:B------:R-:W2:Y:S01]  /*104d0*/  MUFU.EX2 R163, R163 ;  /* 0x000000a300a37308 */ /* 0x000ea20000000800 */
[----:B-1----:R-:W-:Y:S01]  /*104e0*/  FADD.FTZ R34, R162, R31 ;  /* 0x0000001fa2227221 */ /* 0x002fe20000010000 */
[----:B------:R-:W-:-:S02]  /*104f0*/  IMAD R50, R157, 0x8, R156 ;  /* 0x000000089d327824 */ /* 0x000fc400078e029c */
[----:B------:R-:W-:Y:S01]  /*10500*/  FFMA.FTZ R190, R84, UR45, -R10 ;  /* 0x0000002d54be7c23 */ /* 0x000fe2000801080a */
[----:B------:R-:W-:Y:S01]  /*10510*/  FFMA.FTZ R191, R86, UR45, -R36 ;  /* 0x0000002d56bf7c23 */ /* 0x000fe20008010824 */
[----:B------:R-:W-:Y:S02]  /*10520*/  FFMA.FTZ R10, R85, UR45, -R10 ;  /* 0x0000002d550a7c23 */ /* 0x000fe4000801080a */
        /* <DEDUP_REMOVED lines=79> */
[--C-:B------:R-:W-:Y:S01]  /*10a20*/  FFMA.FTZ R31, R83, UR45, -R36.reuse ;  /* 0x0000002d531f7c23 */ /* 0x100fe20008010824 */
[----:B------:R-:W-:-:S05]  /*10a30*/  FFMA.FTZ R36, R87, UR45, -R36 ;  /* 0x0000002d57247c23 */ /* 0x000fca0008010824 */
[----:B------:R-:W1:Y:S01]  /*10a40*/  MUFU.EX2 R15, R15 ;  /* 0x0000000f000f7308 */ /* 0x000e620000000800 */
[----:B0-----:R-:W-:-:S07]  /*10a50*/  FADD.FTZ R46, R182, R3 ;  /* 0x00000003b62e7221 */ /* 0x001fce0000010000 */
[----:B------:R-:W0:Y:S01]  /*10a60*/  MUFU.EX2 R37, R37 ;  /* 0x0000002500257308 */ /* 0x000e220000000800 */
[----:B--2---:R-:W-:-:S07]  /*10a70*/  FADD.FTZ R8, R183, R8 ;  /* 0x00000008b7087221 */ /* 0x004fce0000010000 */
[----:B------:R-:W2:Y:S01]  /*10a80*/  MUFU.EX2 R184, R184 ;  /* 0x000000b800b87308 */ /* 0x000ea20000000800 */
[----:B-1----:R-:W-:Y:S01]  /*10a90*/  FADD.FTZ R3, R15, R46 ;  /* 0x0000002e0f037221 */ /* 0x002fe20000010000 */
[----:B------:R-:W-:-:S06]  /*10aa0*/  IMAD.U32 R46, RZ, RZ, UR38 ;  /* 0x00000026ff2e7e24 */ /* 0x000fcc000f8e00ff */
[----:B------:R-:W1:Y:S01]  /*10ab0*/  MUFU.EX2 R185, R185 ;  /* 0x000000b900b97308 */ /* 0x000e620000000800 */
[----:B0-----:R-:W-:-:S07]  /*10ac0*/  FADD.FTZ R8, R37, R8 ;  /* 0x0000000825087221 */ /* 0x001fce0000010000 */
[----:B------:R-:W0:Y:S01]  /*10ad0*/  MUFU.EX2 R14, R14 ;  /* 0x0000000e000e7308 */ /* 0x000e220000000800 */
[----:B--2---:R-:W-:Y:S01]  /*10ae0*/  FADD.FTZ R47, R184, R3 ;  /* 0x00000003b82f7221 */ /* 0x004fe20000010000 */
[----:B------:R-:W-:-:S05]  /*10af0*/  VIADD R3, R50, 0x28840 ;  /* 0x0002884032037836 */ /* 0x000fca0000000000 */
[----:B------:R-:W-:Y:S01]  /*10b00*/  PRMT R3, R46, 0x654, R3 ;  /* 0x000006542e037816 */ /* 0x000fe20000000003 */
[----:B------:R-:W2:Y:S01]  /*10b10*/  MUFU.EX2 R35, R35 ;  /* 0x0000002300237308 */ /* 0x000ea20000000800 */
[----:B-1----:R-:W-:Y:S02]  /*10b20*/  FADD.FTZ R8, R185, R8 ;  /* 0x00000008b9087221 */ /* 0x002fe40000010000 */
[----:B------:R1:W-:Y:S05]  /*10b30*/  SYNCS.ARRIVE.TRANS64.RED.A1T0 RZ, [R3+URZ], RZ ;  /* 0x000000ff03ff79a7 */ /* 0x0003ea000810043f */
[----:B------:R-:W3:Y:S01]  /*10b40*/  MUFU.EX2 R186, R186 ;  /* 0x000000ba00ba7308 */ /* 0x000ee20000000800 */
[----:B0-----:R-:W-:-:S07]  /*10b50*/  FADD.FTZ R47, R14, R47 ;  /* 0x0000002f0e2f7221 */ /* 0x001fce0000010000 */
[----:B------:R-:W0:Y:S01]  /*10b60*/  MUFU.EX2 R187, R187 ;  /* 0x000000bb00bb7308 */ /* 0x000e220000000800 */
[----:B--2---:R-:W-:-:S07]  /*10b70*/  FADD.FTZ R8, R35, R8 ;  /* 0x0000000823087221 */ /* 0x004fce0000010000 */
[----:B------:R-:W1:Y:S01]  /*10b80*/  MUFU.EX2 R13, R13 ;  /* 0x0000000d000d7308 */ /* 0x000e620000000800 */
[----:B---3--:R-:W-:-:S07]  /*10b90*/  FADD.FTZ R46, R186, R47 ;  /* 0x0000002fba2e7221 */ /* 0x008fce0000010000 */
        /* <DEDUP_REMOVED lines=22> */
.L_x_7115:
[----:B------:R-:W-:Y:S01]  /*10d00*/  LEA R12, R12, R156, 0x3 ;  /* 0x0000009c0c0c7211 */ /* 0x000fe200078e18ff */
[----:B------:R-:W-:Y:S01]  /*10d10*/  IMAD.U32 R47, RZ, RZ, UR38 ;  /* 0x00000026ff2f7e24 */ /* 0x000fe2000f8e00ff */
[----:B------:R-:W-:Y:S01]  /*10d20*/  ISETP.GT.AND P1, PT, R9, R194, PT ;  /* 0x000000c20900720c */ /* 0x000fe20003f24270 */
[-C--:B------:R-:W-:Y:S01]  /*10d30*/  FMUL.FTZ R88, R88, R5.reuse ;  /* 0x0000000558587220 */ /* 0x080fe20000410000 */
[----:B------:R-:W-:Y:S01]  /*10d40*/  F2FP.BF16.F32.PACK_AB R160, R161, R160 ;  /* 0x000000a0a1a0723e */ /* 0x000fe200000010ff */
[----:B------:R-:W-:Y:S01]  /*10d50*/  VIADD R12, R12, 0x28860 ;  /* 0x000288600c0c7836 */ /* 0x000fe20000000000 */
[----:B------:R-:W-:Y:S01]  /*10d60*/  F2FP.BF16.F32.PACK_AB R162, R163, R162 ;  /* 0x000000a2a3a2723e */ /* 0x000fe200000010ff */
[-C--:B------:R-:W-:Y:S01]  /*10d70*/  FMUL.FTZ R89, R89, R5.reuse ;  /* 0x0000000559597220 */ /* 0x080fe20000410000 */
[----:B------:R-:W-:Y:S01]  /*10d80*/  F2FP.BF16.F32.PACK_AB R164, R165, R164 ;  /* 0x000000a4a5a4723e */ /* 0x000fe200000010ff */
[-C--:B------:R-:W-:Y:S01]  /*10d90*/  FMUL.FTZ R92, R92, R5.reuse ;  /* 0x000000055c5c7220 */ /* 0x080fe20000410000 */
[----:B------:R-:W-:Y:S01]  /*10da0*/  PRMT R12, R47, 0x654, R12 ;  /* 0x000006542f0c7816 */ /* 0x000fe2000000000c */
[-C--:B------:R-:W-:Y:S01]  /*10db0*/  FMUL.FTZ R93, R93, R5.reuse ;  /* 0x000000055d5d7220 */ /* 0x080fe20000410000 */
[----:B------:R-:W-:Y:S01]  /*10dc0*/  F2FP.BF16.F32.PACK_AB R188, R11, R188 ;  /* 0x000000bc0bbc723e */ /* 0x000fe200000010ff */
[-C--:B------:R-:W-:Y:S01]  /*10dd0*/  FMUL.FTZ R96, R96, R5.reuse ;  /* 0x0000000560607220 */ /* 0x080fe20000410000 */
[----:B------:R0:W-:Y:S01]  /*10de0*/  SYNCS.ARRIVE.TRANS64.RED.A1T0 RZ, [R12+URZ], RZ ;  /* 0x000000ff0cff79a7 */ /* 0x0001e2000810043f */
[----:B------:R-:W-:Y:S01]  /*10df0*/  F2FP.BF16.F32.PACK_AB R190, R10, R190 ;  /* 0x000000be0abe723e */ /* 0x000fe200000010ff */
        /* <DEDUP_REMOVED lines=28> */
[----:B------:R-:W-:Y:S01]  /*10fc0*/  FMUL.FTZ R90, R90, R7 ;  /* 0x000000075a5a7220 */ /* 0x000fe20000410000 */
[----:B------:R-:W-:Y:S01]  /*10fd0*/  F2FP.BF16.F32.PACK_AB R163, R49, R27 ;  /* 0x0000001b31a3723e */ /* 0x000fe200000010ff */
[-C--:B------:R-:W-:Y:S01]  /*10fe0*/  FMUL.FTZ R91, R91, R7.reuse ;  /* 0x000000075b5b7220 */ /* 0x080fe20000410000 */
        /* <DEDUP_REMOVED lines=52> */
[-C--:B------:R-:W-:Y:S01]  /*11330*/  FMUL.FTZ R147, R147, R7.reuse ;  /* 0x0000000793937220 */ /* 0x080fe20000410000 */
[-C--:B------:R-:W-:Y:S01]  /*11340*/  FMUL.FTZ R150, R150, R7.reuse ;  /* 0x0000000796967220 */ /* 0x080fe20000410000 */
[----:B------:R-:W-:Y:S01]  /*11350*/  FMUL.FTZ R151, R151, R7 ;  /* 0x0000000797977220 */ /* 0x000fe20000410000 */
[----:B------:R-:W-:-:S02]  /*11360*/  VIADD R9, R9, 0xffffffff ;  /* 0xffffffff09097836 */ /* 0x000fc40000000000 */
[----:B------:R-:W-:Y:S02]  /*11370*/  IMAD.MOV.U32 R10, RZ, RZ, R6 ;  /* 0x000000ffff0a7224 */ /* 0x000fe400078e0006 */
[----:B------:R-:W-:Y:S02]  /*11380*/  IMAD.MOV.U32 R11, RZ, RZ, R4 ;  /* 0x000000ffff0b7224 */ /* 0x000fe400078e0004 */
[----:B------:R-:W-:Y:S02]  /*11390*/  IMAD.MOV.U32 R5, RZ, RZ, R158 ;  /* 0x000000ffff057224 */ /* 0x000fe400078e009e */
[----:B0-----:R-:W-:Y:S01]  /*113a0*/  IMAD.MOV.U32 R12, RZ, RZ, R157 ;  /* 0x000000ffff0c7224 */ /* 0x001fe200078e009d */
[----:B------:R-:W-:Y:S06]  /*113b0*/  @P1 BRA `(.L_x_7116) ;  /* 0xffffffdc00741947 */ /* 0x000fec000383ffff */
.L_x_7104:
[----:B------:R-:W-:Y:S05]  /*113c0*/  WARPSYNC.ALL ;  /* 0x0000000000007948 */ /* 0x000fea0003800000 */
[----:B------:R-:W-:Y:S06]  /*113d0*/  BAR.ARV 0x8, 0x180 ;  /* 0x0206000000007b1d */ /* 0x000fec0000002000 */
[----:B------:R-:W-:Y:S05]  /*113e0*/  @!P0 BRA `(.L_x_7117) ;  /* 0x0000000000048947 */ /* 0x000fea0003800000 */
[----:B------:R-:W-:Y:S01]  /*113f0*/  BPT.TRAP 0x1 ;  /* 0x000000040000795c */ /* 0x000fe20000300000 */
.L_x_7117:
[----:B------:R-:W-:Y:S01]  /*11400*/  IMAD R15, R157, 0x8, R156 ;  /* 0x000000089d0f7824 */ /* 0x000fe200078e029c */
[----:B------:R-:W-:-:S04]  /*11410*/  SHF.L.U32 R0, R158, 0x1f, RZ ;  /* 0x0000001f9e007819 */ /* 0x000fc800000006ff */
[----:B------:R0:W1:Y:S01]  /*11420*/  SYNCS.PHASECHK.TRANS64.TRYWAIT P1, [R15+URZ+0x28850], R0 ;  /* 0x028850000f0075a7 */ /* 0x000062000802017f */
[----:B------:R-:W-:Y:S05]  /*11430*/  @!P0 BRA `(.L_x_7118) ;  /* 0x0000000000048947 */ /* 0x000fea0003800000 */
[----:B------:R-:W-:Y:S01]  /*11440*/  BPT.TRAP 0x1 ;  /* 0x000000040000795c */ /* 0x000fe20000300000 */
.L_x_7118:
[----:B------:R-:W-:-:S05]  /*11450*/  VIADD R156, R156, 0x400 ;  /* 0x000004009c9c7836 */ /* 0x000fca0000000000 */
[----:B------:R-:W-:-:S04]  /*11460*/  SHF.R.U32.HI R156, RZ, 0x4, R156 ;  /* 0x00000004ff9c7819 */ /* 0x000fc8000001169c */
[----:B------:R-:W-:-:S04]  /*11470*/  LOP3.LUT R156, R156, 0x3fff, RZ, 0xc0, !PT ;  /* 0x00003fff9c9c7812 */ /* 0x000fc800078ec0ff */
[----:B------:R-:W-:Y:S01]  /*11480*/  LOP3.LUT R156, R156, 0x4000000, RZ, 0xfc, !PT ;  /* 0x040000009c9c7812 */ /* 0x000fe200078efcff */
[----:B-1----:R-:W-:Y:S06]  /*11490*/  @P1 BRA `(.L_x_7119) ;  /* 0x0000000000081947 */ /* 0x002fec0003800000 */
[----:B------:R-:W1:Y:S02]  /*114a0*/  SYNCS.PHASECHK.TRANS64.TRYWAIT P1, [R15+URZ+0x28850], R0 ;  /* 0x028850000f0075a7 */ /* 0x000e64000802017f */
[----:B-1----:R-:W-:Y:S05]  /*114b0*/  @!P1 BRA `(.L_x_7120) ;  /* 0x000000bc00909947 */ /* 0x002fea0003800000 */
.L_x_7119:
        /* <DEDUP_REMOVED lines=9> */
[----:B------:R-:W-:Y:S01]  /*11550*/  IMAD.MOV.U32 R11, RZ, RZ, 0x40000040 ;  /* 0x40000040ff0b7424 */ /* 0x000fe200078e00ff */
[----:B------:R-:W1:Y:S01]  /*11560*/  SHFL.BFLY PT, R5, R8, 0x2, 0x1f ;  /* 0x0c401f0008057f89 */ /* 0x000e6200000e0000 */
[----:B------:R-:W-:Y:S02]  /*11570*/  IMAD.MOV.U32 R69, RZ, RZ, RZ ;  /* 0x000000ffff457224 */ /* 0x000fe400078e00ff */
[----:B------:R-:W-:-:S06]  /*11580*/  IMAD.U32 R14, RZ, RZ, UR45 ;  /* 0x0000002dff0e7e24 */ /* 0x000fcc000f8e00ff */
[----:B------:R-:W-:Y:S01]  /*11590*/  HGMMA.64x128x16.F32.BF16 R88, R160, gdesc[UR4].tnspB, R88, gsb0 ;  /* 0x41e00004a0587df0 */ /* 0x000fe20008001858 */
[----:B------:R-:W-:Y:S02]  /*115a0*/  R2UR UR6, R12 ;  /* 0x000000000c0672ca */ /* 0x000fe400000e0000 */
[----:B------:R-:W-:Y:S01]  /*115b0*/  R2UR UR7, R13 ;  /* 0x000000000d0772ca */ /* 0x000fe200000e0000 */
[----:B------:R-:W-:Y:S01]  /*115c0*/  IMAD.MOV.U32 R13, RZ, RZ, 0x40000040 ;  /* 0x40000040ff0d7424 */ /* 0x000fe200078e00ff */
[----:B------:R-:W-:Y:S01]  /*115d0*/  IADD3 R12, R10, 0x100, RZ ;  /* 0x000001000a0c7810 */ /* 0x000fe20007ffe0ff */
[----:B0-----:R-:W-:Y:S01]  /*115e0*/  FADD.FTZ R0, R0, R3 ;  /* 0x0000000300007221 */ /* 0x001fe20000010000 */
[----:B------:R-:W-:Y:S02]  /*115f0*/  IMAD.MOV.U32 R3, RZ, RZ, -0x800000 ;  /* 0xff800000ff037424 */ /* 0x000fe400078e00ff */
[----:B-1----:R-:W-:Y:S02]  /*11600*/  FADD.FTZ R7, R5, R8 ;  /* 0x0000000805077221 */ /* 0x002fe40000010000 */
[----:B------:R-:W0:Y:S01]  /*11610*/  SHFL.BFLY PT, R5, R0, 0x1, 0x1f ;  /* 0x0c201f0000057f89 */ /* 0x000e2200000e0000 */
[----:B------:R-:W-:-:S02]  /*11620*/  WARPGROUP.DEPBAR.LE gsb0, 0x0 ;  /* 0x00008000000079c5 */ /* 0x000fc40000010000 */
        /* <DEDUP_REMOVED lines=31> */
[----:B------:R-:W-:Y:S01]  /*11820*/  R2UR UR6, R12 ;  /* 0x000000000c0672ca */ /* 0x000fe200000e0000 */
[----:B0-----:R-:W-:Y:S01]  /*11830*/  FADD.FTZ R12, R0, R5 ;  /* 0x00000005000c7221 */ /* 0x001fe20000010000 */
[----:B------:R-:W-:Y:S01]  /*11840*/  R2UR UR7, R13 ;  /* 0x000000000d0772ca */ /* 0x000fe200000e0000 */
[----:B------:R-:W-:Y:S01]  /*11850*/  IMAD.MOV.U32 R0, RZ, RZ, -0x800000 ;  /* 0xff800000ff007424 */ /* 0x000fe200078e00ff */
[----:B------:R-:W-:Y:S02]  /*11860*/  MOV R5, UR45 ;  /* 0x0000002d00057c02 */ /* 0x000fe40008000f00 */
[----:B------:R-:W-:-:S13]  /*11870*/  FSETP.NE.FTZ.AND P1, PT, R12, RZ, PT ;  /* 0x000000ff0c00720b */ /* 0x000fda0003f35000 */
[----:B------:R-:W0:Y:S01]  /*11880*/  @P1 MUFU.LG2 R9, R12 ;  /* 0x0000000c00091308 */ /* 0x000e220000000c00 */
[----:B------:R-:W-:-:S07]  /*11890*/  @P1 FMUL.FTZ R5, R5, 0.69314718246459960938 ;  /* 0x3f31721805051820 */ /* 0x000fce0000410000 */
[----:B------:R-:W-:Y:S01]  /*118a0*/  @P1 MUFU.RCP R69, R12 ;  /* 0x0000000c00451308 */ /* 0x000fe20000001000 */
[----:B0-----:R-:W-:-:S04]  /*118b0*/  @P1 FMUL.FTZ R8, R9, 0.69314718246459960938 ;  /* 0x3f31721809081820 */ /* 0x001fc80000410000 */
[----:B------:R-:W-:Y:S01]  /*118c0*/  @P1 FFMA.FTZ R3, R5, R4, R8 ;  /* 0x0000000405031223 */ /* 0x000fe20000010008 */
[----:B------:R-:W-:Y:S02]  /*118d0*/  WARPGROUP.DEPBAR.LE gsb0, 0x0 ;  /* 0x00008000000079c5 */ /* 0x000fe40000010000 */
[----:B------:R-:W-:-:S06]  /*118e0*/  WARPGROUP.ARRIVE ;  /* 0x00000000000079c5 */ /* 0x000fcc0000000000 */
[----:B------:R-:W-:Y:S01]  /*118f0*/  HGMMA.64x128x16.F32.BF16 R88, R184, gdesc[UR4].tnspB, R88, gsb0 ;  /* 0x41e00004b8587df0 */ /* 0x000fe20008001858 */
[----:B------:R-:W-:Y:S02]  /*11900*/  R2UR UR6, R10 ;  /* 0x000000000a0672ca */ /* 0x000fe400000e0000 */
[----:B------:R-:W-:Y:S01]  /*11910*/  R2UR UR7, R11 ;  /* 0x000000000b0772ca */ /* 0x000fe200000e0000 */
[----:B------:R-:W0:Y:S02]  /*11920*/  SHFL.BFLY PT, R10, R7, 0x1, 0x1f ;  /* 0x0c201f00070a7f89 */ /* 0x000e2400000e0000 */
[----:B0-----:R-:W-:Y:S01]  /*11930*/  FADD.FTZ R13, R7, R10 ;  /* 0x0000000a070d7221 */ /* 0x001fe20000010000 */
[----:B------:R-:W-:-:S04]  /*11940*/  IMAD.MOV.U32 R10, RZ, RZ, RZ ;  /* 0x000000ffff0a7224 */ /* 0x000fc800078e00ff */
[----:B------:R-:W-:-:S13]  /*11950*/  FSETP.NE.FTZ.AND P2, PT, R13, RZ, PT ;  /* 0x000000ff0d00720b */ /* 0x000fda0003f55000 */
[----:B------:R-:W0:Y:S01]  /*11960*/  @P2 MUFU.LG2 R11, R13 ;  /* 0x0000000d000b2308 */ /* 0x000e220000000c00 */
[----:B------:R-:W-:-:S07]  /*11970*/  @P2 FMUL.FTZ R14, R14, 0.69314718246459960938 ;  /* 0x3f3172180e0e2820 */ /* 0x000fce0000410000 */
[----:B------:R1:W2:Y:S01]  /*11980*/  @P2 MUFU.RCP R10, R13 ;  /* 0x0000000d000a2308 */ /* 0x0002a20000001000 */
[----:B0-----:R-:W-:-:S04]  /*11990*/  @P2 FMUL.FTZ R11, R11, 0.69314718246459960938 ;  /* 0x3f3172180b0b2820 */ /* 0x001fc80000410000 */
[----:B------:R-:W-:Y:S01]  /*119a0*/  @P2 FFMA.FTZ R0, R14, R6, R11 ;  /* 0x000000060e002223 */ /* 0x000fe2000001000b */
[----:B------:R-:W-:Y:S02]  /*119b0*/  WARPGROUP.DEPBAR.LE gsb0, 0x0 ;  /* 0x00008000000079c5 */ /* 0x000fe40000010000 */
[----:B------:R-:W-:-:S06]  /*119c0*/  WARPGROUP.ARRIVE ;  /* 0x00000000000079c5 */ /* 0x000fcc0000000000 */
[----:B------:R-:W-:Y:S03]  /*119d0*/  HGMMA.64x128x16.F32.BF16 R88, R188, gdesc[UR4].tnspB, R88, gsb0 ;  /* 0x41e00004bc587df0 */ /* 0x000fe60008001858 */
[----:B------:R-:W-:Y:S02]  /*119e0*/  WARPGROUP.DEPBAR.LE gsb0, 0x0 ;  /* 0x00008000000079c5 */ /* 0x000fe40000010000 */
[----:B-12---:R-:W-:Y:S05]  /*119f0*/  @!P0 BRA `(.L_x_7121) ;  /* 0x0000000000048947 */ /* 0x006fea0003800000 */
[----:B------:R-:W-:Y:S01]  /*11a00*/  BPT.TRAP 0x1 ;  /* 0x000000040000795c */ /* 0x000fe20000300000 */
.L_x_7121:
[----:B------:R-:W-:Y:S02]  /*11a10*/  VIADD R4, R15, 0x28860 ;  /* 0x000288600f047836 */ /* 0x000fe40000000000 */
[-C--:B------:R-:W-:Y:S01]  /*11a20*/  FMUL.FTZ R20, R88, R69.reuse ;  /* 0x0000004558147220 */ /* 0x080fe20000410000 */
[----:B------:R-:W-:Y:S02]  /*11a30*/  IMAD.U32 R5, RZ, RZ, UR38 ;  /* 0x00000026ff057e24 */ /* 0x000fe4000f8e00ff */
        /* <DEDUP_REMOVED lines=70> */
[----:B------:R-:W-:Y:S01]  /*11ea0*/  UIADD3 UR39, UR39, 0x1, URZ ;  /* 0x0000000127277890 */ /* 0x000fe2000fffe03f */
[----:B-1----:R-:W-:-:S11]  /*11eb0*/  SEL R157, R157, RZ, P1 ;  /* 0x000000ff9d9d7207 */ /* 0x002fd60000800000 */
.L_x_7057:
[----:B------:R-:W-:Y:S05]  /*11ec0*/  WARPSYNC.ALL ;  /* 0x0000000000007948 */ /* 0x000fea0003800000 */
[----:B------:R-:W1:Y:S08]  /*11ed0*/  S2UR UR38, SR_CgaCtaId ;  /* 0x00000000002679c3 */ /* 0x000e700000008800 */
[----:B------:R-:W-:Y:S06]  /*11ee0*/  BAR.SYNC.DEFER_BLOCKING 0x5, 0x180 ;  /* 0x0146000000007b1d */ /* 0x000fec0000010000 */
[----:B------:R-:W-:Y:S01]  /*11ef0*/  UMOV UR4, 0x400 ;  /* 0x0000040000047882 */ /* 0x000fe20000000000 */
[----:B------:R-:W-:Y:S01]  /*11f00*/  BSSY B0, `(.L_x_7122) ;  /* 0x00002f0000007945 */ /* 0x000fe20003800000 */
[----:B-1----:R-:W-:-:S06]  /*11f10*/  ULEA UR4, UR38, UR4, 0x18 ;  /* 0x0000000426047291 */ /* 0x002fcc000f8ec03f */
[----:B------:R-:W-:-:S05]  /*11f20*/  IMAD.U32 R156, RZ, RZ, UR4 ;  /* 0x00000004ff9c7e24 */ /* 0x000fca000f8e00ff */
[----:B------:R1:W3:Y:S01]  /*11f30*/  LDS.128 R28, [R156+0x288d0] ;  /* 0x0288d0009c1c7984 */ /* 0x0002e20000000c00 */
[----:B------:R-:W-:Y:S06]  /*11f40*/  BAR.ARV 0x4, 0x180 ;  /* 0x0106000000007b1d */ /* 0x000fec0000002000 */
[----:B------:R-:W-:Y:S05]  /*11f50*/  @P0 BRA `(.L_x_7123) ;  /* 0x0000002000a40947 */ /* 0x000fea0003800000 */
[----:B------:R-:W0:Y:S01]  /*11f60*/  LDL R4, [R1+0x20] ;  /* 0x0000200001047983 */ /* 0x000e220000100800 */
[----:B------:R-:W-:Y:S01]  /*11f70*/  ULDC UR4, c[0x0][0xad4] ;  /* 0x0002b50000047ab9 */ /* 0x000fe20000000800 */
[----:B------:R-:W-:Y:S01]  /*11f80*/  F2FP.BF16.F32.PACK_AB R34, R61, R60 ;  /* 0x0000003c3d22723e */ /* 0x000fe200000010ff */
[----:B------:R-:W4:Y:S01]  /*11f90*/  S2R R5, SR_SWINHI ;  /* 0x0000000000057919 */ /* 0x000f220000002f00 */
[----:B------:R-:W-:Y:S02]  /*11fa0*/  F2FP.BF16.F32.PACK_AB R36, R63, R62 ;  /* 0x0000003e3f24723e */ /* 0x000fe400000010ff */
[----:B------:R-:W-:Y:S02]  /*11fb0*/  MOV R92, R156 ;  /* 0x0000009c005c7202 */ /* 0x000fe40000000f00 */
[----:B----4-:R-:W-:-:S03]  /*11fc0*/  MOV R93, R5 ;  /* 0x00000005005d7202 */ /* 0x010fc60000000f00 */
[----:B0-----:R-:W-:-:S03]  /*11fd0*/  IMAD.WIDE R8, R4, 0x2, R92 ;  /* 0x0000000204087825 */ /* 0x001fc600078e025c */
[C---:B------:R-:W-:Y:S02]  /*11fe0*/  IADD3 R37, P0, R8.reuse, 0x40, RZ ;  /* 0x0000004008257810 */ /* 0x040fe40007f1e0ff */
[C---:B------:R-:W-:Y:S02]  /*11ff0*/  IADD3 R35, P5, R8.reuse, 0x20, RZ ;  /* 0x0000002008237810 */ /* 0x040fe40007fbe0ff */
[----:B------:R-:W-:Y:S01]  /*12000*/  IADD3 R39, P1, R8, 0x60, RZ ;  /* 0x0000006008277810 */ /* 0x000fe20007f3e0ff */
[--C-:B------:R-:W-:Y:S01]  /*12010*/  IMAD.X R25, RZ, RZ, R9.reuse, P0 ;  /* 0x000000ffff197224 */ /* 0x100fe200000e0609 */
[----:B------:R-:W-:Y:S01]  /*12020*/  ISETP.NE.AND P0, PT, R204, RZ, PT ;  /* 0x000000ffcc00720c */ /* 0x000fe20003f05270 */
[--C-:B------:R-:W-:Y:S01]  /*12030*/  IMAD.X R27, RZ, RZ, R9.reuse, P5 ;  /* 0x000000ffff1b7224 */ /* 0x100fe200028e0609 */
[----:B------:R-:W-:Y:S01]  /*12040*/  LOP3.LUT R11, R8, 0x380, RZ, 0xc0, !PT ;  /* 0x00000380080b7812 */ /* 0x000fe200078ec0ff */
[----:B------:R-:W-:Y:S01]  /*12050*/  IMAD.X R15, RZ, RZ, R9, P1 ;  /* 0x000000ffff0f7224 */ /* 0x000fe200008e0609 */
[----:B------:R-:W-:Y:S01]  /*12060*/  SEL R204, R204, UR4, P0 ;  /* 0x00000004cccc7c07 */ /* 0x000fe20008000000 */
[----:B------:R-:W-:Y:S05]  /*12070*/  WARPSYNC.ALL ;  /* 0x0000000000007948 */ /* 0x000fea0003800000 */
[----:B------:R-:W-:Y:S01]  /*12080*/  LOP3.LUT R4, R35, 0x380, RZ, 0xc0, !PT ;  /* 0x0000038023047812 */ /* 0x000fe200078ec0ff */
[----:B------:R-:W-:Y:S01]  /*12090*/  ULDC.64 UR6, c[0x0][0xc08] ;  /* 0x0003020000067ab9 */ /* 0x000fe20000000a00 */
[----:B------:R-:W-:Y:S01]  /*120a0*/  LOP3.LUT R10, R39, 0x380, RZ, 0xc0, !PT ;  /* 0x00000380270a7812 */ /* 0x000fe200078ec0ff */
[----:B------:R-:W-:Y:S01]  /*120b0*/  ULDC.64 UR4, c[0x0][0xc00] ;  /* 0x0003000000047ab9 */ /* 0x000fe20000000a00 */
[----:B------:R-:W-:-:S02]  /*120c0*/  LOP3.LUT R6, R37, 0x380, RZ, 0xc0, !PT ;  /* 0x0000038025067812 */ /* 0x000fc400078ec0ff */
[----:B------:R-:W-:Y:S02]  /*120d0*/  SHF.R.U64 R11, R11, 0x3, RZ ;  /* 0x000000030b0b7819 */ /* 0x000fe400000012ff */
[----:B------:R-:W-:Y:S02]  /*120e0*/  SHF.R.U64 R4, R4, 0x3, RZ ;  /* 0x0000000304047819 */ /* 0x000fe400000012ff */
[C---:B------:R-:W-:Y:S02]  /*120f0*/  IADD3 R95, P2, R8.reuse, 0x4000, RZ ;  /* 0x00004000085f7810 */ /* 0x040fe40007f5e0ff */
[----:B---3--:R-:W-:Y:S02]  /*12100*/  IADD3 R28, P5, R8, 0x4060, RZ ;  /* 0x00004060081c7810 */ /* 0x008fe40007fbe0ff */
[----:B------:R-:W-:Y:S01]  /*12110*/  SHF.R.U64 R10, R10, 0x3, RZ ;  /* 0x000000030a0a7819 */ /* 0x000fe200000012ff */
[----:B--2---:R-:W-:Y:S01]  /*12120*/  IMAD.X R13, RZ, RZ, R9, P2 ;  /* 0x000000ffff0d7224 */ /* 0x004fe200010e0609 */
[----:B------:R-:W-:-:S02]  /*12130*/  IADD3 R107, P4, R8, 0x4040, RZ ;  /* 0x00004040086b7810 */ /* 0x000fc40007f9e0ff */
[----:B------:R-:W-:Y:S02]  /*12140*/  SHF.R.U64 R6, R6, 0x3, RZ ;  /* 0x0000000306067819 */ /* 0x000fe400000012ff */
[----:B------:R-:W-:Y:S01]  /*12150*/  IADD3 R105, P3, R8, 0x4020, RZ ;  /* 0x0000402008697810 */ /* 0x000fe20007f7e0ff */
[--C-:B------:R-:W-:Y:S01]  /*12160*/  IMAD.X R5, RZ, RZ, R9.reuse, P4 ;  /* 0x000000ffff057224 */ /* 0x100fe200020e0609 */
[----:B------:R-:W-:Y:S02]  /*12170*/  LOP3.LUT R8, R11, R8, RZ, 0x3c, !PT ;  /* 0x000000080b087212 */ /* 0x000fe400078e3cff */
[----:B------:R-:W-:Y:S01]  /*12180*/  LOP3.LUT R26, R4, R35, RZ, 0x3c, !PT ;  /* 0x00000023041a7212 */ /* 0x000fe200078e3cff */
[----:B------:R-:W-:Y:S01]  /*12190*/  IMAD.X R7, RZ, RZ, R9, P3 ;  /* 0x000000ffff077224 */ /* 0x000fe200018e0609 */
[----:B------:R-:W-:Y:S02]  /*121a0*/  LOP3.LUT R14, R10, R39, RZ, 0x3c, !PT ;  /* 0x000000270a0e7212 */ /* 0x000fe400078e3cff */
[----:B------:R-:W-:-:S02]  /*121b0*/  LOP3.LUT R4, R95, 0x380, RZ, 0xc0, !PT ;  /* 0x000003805f047812 */ /* 0x000fc400078ec0ff */
[----:B------:R-:W-:Y:S02]  /*121c0*/  LOP3.LUT R11, R28, 0x380, RZ, 0xc0, !PT ;  /* 0x000003801c0b7812 */ /* 0x000fe400078ec0ff */
[----:B-----5:R-:W-:Y:S02]  /*121d0*/  LOP3.LUT R24, R6, R37, RZ, 0x3c, !PT ;  /* 0x0000002506187212 */ /* 0x020fe400078e3cff */
[----:B------:R-:W-:Y:S02]  /*121e0*/  LOP3.LUT R10, R107, 0x380, RZ, 0xc0, !PT ;  /* 0x000003806b0a7812 */ /* 0x000fe400078ec0ff */
[----:B------:R-:W-:Y:S02]  /*121f0*/  LOP3.LUT R6, R105, 0x380, RZ, 0xc0, !PT ;  /* 0x0000038069067812 */ /* 0x000fe400078ec0ff */
[----:B------:R-:W-:Y:S02]  /*12200*/  SHF.R.U64 R4, R4, 0x3, RZ ;  /* 0x0000000304047819 */ /* 0x000fe400000012ff */
[----:B------:R-:W-:-:S02]  /*12210*/  SHF.R.U64 R11, R11, 0x3, RZ ;  /* 0x000000030b0b7819 */ /* 0x000fc400000012ff */
[----:B------:R-:W-:Y:S02]  /*12220*/  SHF.R.U64 R10, R10, 0x3, RZ ;  /* 0x000000030a0a7819 */ /* 0x000fe400000012ff */
[----:B------:R-:W-:Y:S02]  /*12230*/  SHF.R.U64 R6, R6, 0x3, RZ ;  /* 0x0000000306067819 */ /* 0x000fe400000012ff */
[----:B------:R-:W-:Y:S02]  /*12240*/  LOP3.LUT R12, R4, R95, RZ, 0x3c, !PT ;  /* 0x0000005f040c7212 */ /* 0x000fe400078e3cff */
[----:B------:R-:W-:Y:S02]  /*12250*/  LOP3.LUT R32, R11, R28, RZ, 0x3c, !PT ;  /* 0x0000001c0b207212 */ /* 0x000fe400078e3cff */
[----:B------:R-:W-:Y:S02]  /*12260*/  IADD3.X R33, RZ, R9, RZ, P5, !PT ;  /* 0x00000009ff217210 */ /* 0x000fe40002ffe4ff */
[----:B------:R-:W-:-:S02]  /*12270*/  LOP3.LUT R4, R10, R107, RZ, 0x3c, !PT ;  /* 0x0000006b0a047212 */ /* 0x000fc400078e3cff */
[----:B------:R-:W-:Y:S02]  /*12280*/  MOV R28, R8 ;  /* 0x00000008001c7202 */ /* 0x000fe40000000f00 */
[----:B------:R-:W-:Y:S02]  /*12290*/  LOP3.LUT R6, R6, R105, RZ, 0x3c, !PT ;  /* 0x0000006906067212 */ /* 0x000fe400078e3cff */
[----:B------:R-:W-:Y:S02]  /*122a0*/  F2FP.BF16.F32.PACK_AB R8, R21, R20 ;  /* 0x000000141508723e */ /* 0x000fe400000010ff */
[----:B------:R-:W-:Y:S02]  /*122b0*/  F2FP.BF16.F32.PACK_AB R9, R71, R70 ;  /* 0x000000464709723e */ /* 0x000fe400000010ff */
[----:B------:R-:W-:Y:S02]  /*122c0*/  F2FP.BF16.F32.PACK_AB R10, R41, R40 ;  /* 0x00000028290a723e */ /* 0x000fe400000010ff */
[----:B------:R-:W-:Y:S01]  /*122d0*/  F2FP.BF16.F32.PACK_AB R11, R73, R72 ;  /* 0x00000048490b723e */ /* 0x000fe200000010ff */
[----:B------:R-:W-:Y:S01]  /*122e0*/  BAR.SYNC.DEFER_BLOCKING 0x1, 0x100 ;  /* 0x0044000000007b1d */ /* 0x000fe20000010000 */
[----:B------:R-:W-:-:S02]  /*122f0*/  MOV R95, R6 ;  /* 0x00000006005f7202 */ /* 0x000fc40000000f00 */
[----:B------:R-:W-:Y:S02]  /*12300*/  MOV R94, R4 ;  /* 0x00000004005e7202 */ /* 0x000fe40000000f00 */
[----:B------:R-:W-:Y:S02]  /*12310*/  MOV R37, R26 ;  /* 0x0000001a00257202 */ /* 0x000fe40000000f00 */
[----:B------:R-:W-:Y:S02]  /*12320*/  F2FP.BF16.F32.PACK_AB R4, R43, R42 ;  /* 0x0000002a2b04723e */ /* 0x000fe400000010ff */
[----:B------:R-:W-:Y:S02]  /*12330*/  F2FP.BF16.F32.PACK_AB R5, R75, R74 ;  /* 0x0000004a4b05723e */ /* 0x000fe400000010ff */
[----:B------:R-:W-:Y:S02]  /*12340*/  F2FP.BF16.F32.PACK_AB R6, R45, R44 ;  /* 0x0000002c2d06723e */ /* 0x000fe400000010ff */
[----:B------:R-:W-:-:S02]  /*12350*/  F2FP.BF16.F32.PACK_AB R7, R77, R76 ;  /* 0x0000004c4d07723e */ /* 0x000fc400000010ff */
[----:B------:R-:W-:Y:S02]  /*12360*/  MOV R38, R24 ;  /* 0x0000001800267202 */ /* 0x000fe40000000f00 */
[----:B------:R-:W-:Y:S02]  /*12370*/  MOV R39, R14 ;  /* 0x0000000e00277202 */ /* 0x000fe40000000f00 */
[----:B------:R-:W-:Y:S02]  /*12380*/  MOV R104, R12 ;  /* 0x0000000c00687202 */ /* 0x000fe40000000f00 */
[----:B------:R-:W-:Y:S02]  /*12390*/  F2FP.BF16.F32.PACK_AB R12, R51, R50 ;  /* 0x00000032330c723e */ /* 0x000fe400000010ff */
[----:B------:R-:W-:Y:S01]  /*123a0*/  F2FP.BF16.F32.PACK_AB R13, R83, R82 ;  /* 0x00000052530d723e */ /* 0x000fe200000010ff */
[----:B------:R0:W-:Y:S01]  /*123b0*/  STSM.16.M88.4 [R28], R8 ;  /* 0x000000081c007844 */ /* 0x0001e20000000200 */
[----:B------:R-:W-:-:S02]  /*123c0*/  F2FP.BF16.F32.PACK_AB R14, R53, R52 ;  /* 0x00000034350e723e */ /* 0x000fc400000010ff */
[----:B------:R-:W-:Y:S01]  /*123d0*/  F2FP.BF16.F32.PACK_AB R15, R85, R84 ;  /* 0x00000054550f723e */ /* 0x000fe200000010ff */
[----:B------:R2:W-:Y:S01]  /*123e0*/  STSM.16.M88.4 [R37], R4 ;  /* 0x0000000425007844 */ /* 0x0005e20000000200 */
[----:B------:R-:W-:Y:S02]  /*123f0*/  F2FP.BF16.F32.PACK_AB R24, R55, R54 ;  /* 0x000000363718723e */ /* 0x000fe400000010ff */
[----:B------:R-:W-:Y:S02]  /*12400*/  F2FP.BF16.F32.PACK_AB R25, R87, R86 ;  /* 0x000000565719723e */ /* 0x000fe400000010ff */
[----:B------:R-:W-:Y:S02]  /*12410*/  F2FP.BF16.F32.PACK_AB R26, R57, R56 ;  /* 0x00000038391a723e */ /* 0x000fe400000010ff */
[----:B------:R-:W-:Y:S02]  /*12420*/  F2FP.BF16.F32.PACK_AB R27, R89, R88 ;  /* 0x00000058591b723e */ /* 0x000fe400000010ff */
[----:B------:R-:W-:-:S02]  /*12430*/  F2FP.BF16.F32.PACK_AB R35, R97, R96 ;  /* 0x000000606123723e */ /* 0x000fc400000010ff */
[----:B------:R-:W-:Y:S02]  /*12440*/  ISETP.NE.U32.AND P0, PT, RZ, UR4, PT ;  /* 0x00000004ff007c0c */ /* 0x000fe4000bf05070 */
[----:B0-----:R-:W-:Y:S02]  /*12450*/  F2FP.BF16.F32.PACK_AB R8, R47, R46 ;  /* 0x0000002e2f08723e */ /* 0x001fe400000010ff */
[----:B------:R-:W-:Y:S02]  /*12460*/  F2FP.BF16.F32.PACK_AB R9, R79, R78 ;  /* 0x0000004e4f09723e */ /* 0x000fe400000010ff */
[----:B------:R-:W-:Y:S02]  /*12470*/  F2FP.BF16.F32.PACK_AB R10, R49, R48 ;  /* 0x00000030310a723e */ /* 0x000fe400000010ff */
[----:B------:R-:W-:Y:S02]  /*12480*/  F2FP.BF16.F32.PACK_AB R11, R81, R80 ;  /* 0x00000050510b723e */ /* 0x000fe400000010ff */
[----:B------:R-:W-:-:S02]  /*12490*/  MOV R28, R32 ;  /* 0x00000020001c7202 */ /* 0x000fc40000000f00 */
[----:B------:R-:W-:Y:S01]  /*124a0*/  F2FP.BF16.F32.PACK_AB R32, R59, R58 ;  /* 0x0000003a3b20723e */ /* 0x000fe200000010ff */
[----:B------:R0:W-:Y:S01]  /*124b0*/  STSM.16.M88.4 [R38], R8 ;  /* 0x0000000826007844 */ /* 0x0001e20000000200 */
[----:B------:R-:W-:Y:S02]  /*124c0*/  F2FP.BF16.F32.PACK_AB R33, R91, R90 ;  /* 0x0000005a5b21723e */ /* 0x000fe400000010ff */
[----:B--2---:R-:W-:Y:S01]  /*124d0*/  F2FP.BF16.F32.PACK_AB R37, R99, R98 ;  /* 0x000000626325723e */ /* 0x004fe200000010ff */
[----:B------:R2:W-:Y:S01]  /*124e0*/  STSM.16.M88.4 [R39], R12 ;  /* 0x0000000c27007844 */ /* 0x0005e20000000200 */
[----:B------:R-:W-:Y:S02]  /*124f0*/  F2FP.BF16.F32.PACK_AB R4, R67, R66 ;  /* 0x000000424304723e */ /* 0x000fe400000010ff */
[----:B------:R-:W-:Y:S01]  /*12500*/  F2FP.BF16.F32.PACK_AB R5, R103, R102 ;  /* 0x000000666705723e */ /* 0x000fe200000010ff */
[----:B------:R-:W-:Y:S01]  /*12510*/  STSM.16.M88.4 [R104], R24 ;  /* 0x0000001868007844 */ /* 0x000fe20000000200 */
[----:B------:R-:W-:-:S02]  /*12520*/  F2FP.BF16.F32.PACK_AB R6, R69, R68 ;  /* 0x000000444506723e */ /* 0x000fc400000010ff */
[----:B------:R-:W-:Y:S01]  /*12530*/  F2FP.BF16.F32.PACK_AB R7, R151, R150 ;  /* 0x000000969707723e */ /* 0x000fe200000010ff */
[----:B------:R-:W-:Y:S01]  /*12540*/  STSM.16.M88.4 [R95], R32 ;  /* 0x000000205f007844 */ /* 0x000fe20000000200 */
[----:B------:R-:W-:Y:S02]  /*12550*/  ISETP.NE.U32.AND P3, PT, RZ, UR6, PT ;  /* 0x00000006ff007c0c */ /* 0x000fe4000bf65070 */
[----:B------:R-:W-:Y:S01]  /*12560*/  ISETP.NE.AND.EX P0, PT, RZ, UR5, PT, P0 ;  /* 0x00000005ff007c0c */ /* 0x000fe2000bf05300 */
[----:B0-----:R-:W-:Y:S01]  /*12570*/  IMAD.MOV.U32 R10, RZ, RZ, RZ ;  /* 0x000000ffff0a7224 */ /* 0x001fe200078e00ff */
[----:B------:R-:W-:Y:S01]  /*12580*/  F2FP.BF16.F32.PACK_AB R38, R65, R64 ;  /* 0x000000404126723e */ /* 0x000fe200000010ff */
[----:B------:R-:W0:Y:S01]  /*12590*/  LDC R9, c[0x0][0xbe8] ;  /* 0x0002fa00ff097b82 */ /* 0x000e220000000800 */
[----:B--2---:R-:W-:Y:S02]  /*125a0*/  F2FP.BF16.F32.PACK_AB R39, R101, R100 ;  /* 0x000000646527723e */ /* 0x004fe400000010ff */
[----:B------:R-:W-:-:S03]  /*125b0*/  IADD3 R14, P1, R206, UR4, RZ ;  /* 0x00000004ce0e7c10 */ /* 0x000fc6000ff3e0ff */
[----:B------:R-:W-:Y:S01]  /*125c0*/  STSM.16.M88.4 [R94], R36 ;  /* 0x000000245e007844 */ /* 0x000fe20000000200 */
[----:B------:R-:W-:Y:S02]  /*125d0*/  ISETP.NE.AND.EX P3, PT, RZ, UR7, PT, P3 ;  /* 0x00000007ff007c0c */ /* 0x000fe4000bf65330 */
[----:B------:R-:W-:Y:S01]  /*125e0*/  IADD3.X R15, R207, UR5, RZ, P1, !PT ;  /* 0x00000005cf0f7c10 */ /* 0x000fe20008ffe4ff */
[----:B------:R2:W-:Y:S01]  /*125f0*/  STSM.16.M88.4 [R28], R4 ;  /* 0x000000041c007844 */ /* 0x0005e20000000200 */
[----:B------:R-:W-:Y:S09]  /*12600*/  BAR.SYNC.DEFER_BLOCKING 0x1, 0x100 ;  /* 0x0044000000007b1d */ /* 0x000ff20000010000 */
[----:B------:R-:W-:Y:S01]  /*12610*/  @P3 IADD3 R206, P1, R206, UR6, RZ ;  /* 0x00000006cece3c10 */ /* 0x000fe2000ff3e0ff */
[----:B------:R-:W-:-:S02]  /*12620*/  ULDC UR6, c[0x0][0xa88] ;  /* 0x0002a20000067ab9 */ /* 0x000fc40000000800 */
[----:B------:R-:W-:Y:S01]  /*12630*/  IMAD.U32 R8, RZ, RZ, UR6 ;  /* 0x00000006ff087e24 */ /* 0x000fe2000f8e00ff */
[----:B------:R-:W-:Y:S01]  /*12640*/  @P3 IADD3.X R207, R207, UR7, RZ, P1, !PT ;  /* 0x00000007cfcf3c10 */ /* 0x000fe20008ffe4ff */
[----:B------:R3:W5:Y:S04]  /*12650*/  @P0 LDG.E R10, desc[UR42][R14.64] ;  /* 0x0000002a0e0a0981 */ /* 0x000768000c1e1900 */
[----:B------:R3:W5:Y:S01]  /*12660*/  @P3 LDG.E R8, desc[UR42][R206.64] ;  /* 0x0000002ace083981 */ /* 0x000762000c1e1900 */
[----:B--2---:R-:W-:Y:S01]  /*12670*/  IMAD.MOV.U32 R6, RZ, RZ, 0x9b8 ;  /* 0x000009b8ff067424 */ /* 0x004fe200078e00ff */
[----:B------:R-:W-:Y:S02]  /*12680*/  ISETP.GT.AND P2, PT, R204, 0x1, PT ;  /* 0x00000001cc00780c */ /* 0x000fe40003f44270 */
[----:B0-----:R-:W-:-:S02]  /*12690*/  ISETP.NE.AND P1, PT, R9, 0x1, PT ;  /* 0x000000010900780c */ /* 0x001fc40003f25270 */
[----:B------:R-:W-:-:S04]  /*126a0*/  SEL R6, R6, 0x978, P2 ;  /* 0x0000097806067807 */ /* 0x000fc80001000000 */
[----:B------:R3:W0:Y:S08]  /*126b0*/  LDC.64 R24, c[0x0][R6+0x220] ;  /* 0x0000880006187b82 */ /* 0x0006300000000a00 */
[----:B------:R3:W2:Y:S08]  /*126c0*/  LDC.64 R26, c[0x0][R6+0x218] ;  /* 0x00008600061a7b82 */ /* 0x0006b00000000a00 */
[----:B------:R3:W4:Y:S01]  /*126d0*/  LDC.64 R12, c[0x0][R6+0x228] ;  /* 0x00008a00060c7b82 */ /* 0x0007220000000a00 */
[----:B------:R-:W-:Y:S05]  /*126e0*/  @P3 BRA `(.L_x_7124) ;  /* 0x0000000000103947 */ /* 0x000fea0003800000 */
[----:B------:R-:W-:Y:S05]  /*126f0*/  @!P0 BRA `(.L_x_7124) ;  /* 0x00000000000c8947 */ /* 0x000fea0003800000 */
[----:B------:R-:W3:Y:S04]  /*12700*/  LDG.E R5, desc[UR42][R14.64] ;  /* 0x0000002a0e057981 */ /* 0x000ee8000c1e1900 */
[----:B-----5:R-:W3:Y:S02]  /*12710*/  LDG.E R8, desc[UR42][R14.64+0x4] ;  /* 0x0000042a0e087981 */ /* 0x020ee4000c1e1900 */
[----:B---3--:R-:W-:-:S07]  /*12720*/  IMAD.IADD R8, R8, 0x1, -R5 ;  /* 0x0000000108087824 */ /* 0x008fce00078e0a05 */
.L_x_7124:
[----:B---3--:R-:W3:Y:S01]  /*12730*/  LDL R15, [R1+0x1c] ;  /* 0x00001c00010f7983 */ /* 0x008ee20000100800 */
[----:B------:R-:W1:Y:S01]  /*12740*/  LDC.64 R6, c[0x0][R6+0x210] ;  /* 0x0000840006067b82 */ /* 0x000e620000000a00 */
[----:B------:R-:W-:Y:S02]  /*12750*/  ISETP.NE.U32.AND P0, PT, RZ, UR4, PT ;  /* 0x00000004ff007c0c */ /* 0x000fe4000bf05070 */
[----:B------:R-:W4:Y:S02]  /*12760*/  LDL R32, [R1+0x18] ;  /* 0x0000180001207983 */ /* 0x000f240000100800 */
[----:B------:R-:W-:-:S03]  /*12770*/  ISETP.NE.AND.EX P0, PT, RZ, UR5, PT, P0 ;  /* 0x00000005ff007c0c */ /* 0x000fc6000bf05300 */
[----:B------:R-:W1:Y:S01]  /*12780*/  @P1 LDC R14, c[0x0][0xbec] ;  /* 0x0002fb00ff0e1b82 */ /* 0x000e620000000800 */
[----:B------:R-:W-:Y:S02]  /*12790*/  SEL R205, R205, RZ, !P0 ;  /* 0x000000ffcdcd7207 */ /* 0x000fe40004000000 */
[----:B------:R-:W-:-:S03]  /*127a0*/  SEL R217, R217, RZ, !P0 ;  /* 0x000000ffd9d97207 */ /* 0x000fc60004000000 */
[----:B0-----:R-:W-:Y:S02]  /*127b0*/  IMAD R11, R25, R205, RZ ;  /* 0x000000cd190b7224 */ /* 0x001fe400078e02ff */
[----:B------:R-:W0:Y:S02]  /*127c0*/  @P1 LDC R33, c[0x0][0xbf0] ;  /* 0x0002fc00ff211b82 */ /* 0x000e240000000800 */
[C---:B------:R-:W-:Y:S02]  /*127d0*/  IMAD R217, R24.reuse, R217, R11 ;  /* 0x000000d918d97224 */ /* 0x040fe400078e020b */
[----:B------:R-:W-:-:S04]  /*127e0*/  IMAD.WIDE.U32 R24, R24, R205, RZ ;  /* 0x000000cd18187225 */ /* 0x000fc800078e00ff */
[----:B------:R-:W1:Y:S01]  /*127f0*/  LDC.64 R4, c[0x0][0xba8] ;  /* 0x0002ea00ff047b82 */ /* 0x000e620000000a00 */
[-C--:B--2---:R-:W-:Y:S02]  /*12800*/  IMAD R11, R27, R2.reuse, RZ ;  /* 0x000000021b0b7224 */ /* 0x084fe400078e02ff */
[----:B------:R-:W-:Y:S02]  /*12810*/  IMAD.IADD R217, R25, 0x1, R217 ;  /* 0x0000000119d97824 */ /* 0x000fe400078e02d9 */
[----:B------:R-:W-:-:S04]  /*12820*/  IMAD.WIDE.U32 R26, R26, R2, RZ ;  /* 0x000000021a1a7225 */ /* 0x000fc800078e00ff */
[----:B------:R-:W-:Y:S01]  /*12830*/  IMAD.IADD R28, R27, 0x1, R11 ;  /* 0x000000011b1c7824 */ /* 0x000fe200078e020b */
[--C-:B-----5:R-:W-:Y:S02]  /*12840*/  IADD3 R24, P0, P3, R24, R26, R10.reuse ;  /* 0x0000001a18187210 */ /* 0x120fe40007b1e00a */
[----:B------:R-:W-:Y:S01]  /*12850*/  SHF.R.S32.HI R11, RZ, 0x1f, R10 ;  /* 0x0000001fff0b7819 */ /* 0x000fe2000001140a */
[----:B-1----:R-:W1:Y:S08]  /*12860*/  @!P2 LDC R4, c[0x0][0xb50] ;  /* 0x0002d400ff04ab82 */ /* 0x002e700000000800 */
[----:B------:R-:W2:Y:S01]  /*12870*/  @!P2 LDC R5, c[0x0][0xb54] ;  /* 0x0002d500ff05ab82 */ /* 0x000ea20000000800 */
[----:B------:R-:W-:-:S02]  /*12880*/  IMAD R8, R8, R9, RZ ;  /* 0x0000000908087224 */ /* 0x000fc400078e02ff */
[----:B---3--:R-:W-:-:S04]  /*12890*/  IMAD R35, R208, 0x80, R15 ;  /* 0x00000080d0237824 */ /* 0x008fc800078e020f */
[----:B------:R-:W-:Y:S01]  /*128a0*/  @P1 IMAD.HI.U32 R14, R35, R14, RZ ;  /* 0x0000000e230e1227 */ /* 0x000fe200078e00ff */
[----:B------:R-:W-:-:S03]  /*128b0*/  SEL R15, R209, RZ, P2 ;  /* 0x000000ffd10f7207 */ /* 0x000fc60001000000 */
[----:B------:R-:W-:Y:S01]  /*128c0*/  IMAD.MOV.U32 R25, RZ, RZ, R35 ;  /* 0x000000ffff197224 */ /* 0x000fe200078e0023 */
[----:B0-----:R-:W-:Y:S01]  /*128d0*/  @P1 SHF.R.U32.HI R25, RZ, R33, R14 ;  /* 0x00000021ff191219 */ /* 0x001fe2000001160e */
[-C--:B----4-:R-:W-:Y:S02]  /*128e0*/  IMAD R27, R13, R15.reuse, RZ ;  /* 0x0000000f0d1b7224 */ /* 0x090fe400078e02ff */
[----:B------:R-:W-:-:S04]  /*128f0*/  IMAD.WIDE.U32 R12, R12, R15, RZ ;  /* 0x0000000f0c0c7225 */ /* 0x000fc800078e00ff */
[----:B------:R-:W-:Y:S01]  /*12900*/  IMAD.MOV R26, RZ, RZ, -R25 ;  /* 0x000000ffff1a7224 */ /* 0x000fe200078e0a19 */
[----:B------:R-:W-:Y:S01]  /*12910*/  IADD3.X R14, R217, R28, R11, P0, P3 ;  /* 0x0000001cd90e7210 */ /* 0x000fe200007e640b */
[----:B------:R-:W-:Y:S02]  /*12920*/  IMAD.IADD R27, R13, 0x1, R27 ;  /* 0x000000010d1b7824 */ /* 0x000fe400078e021b */
[----:B------:R-:W-:Y:S01]  /*12930*/  IMAD R15, R9, R26, R35 ;  /* 0x0000001a090f7224 */ /* 0x000fe200078e0223 */
[----:B------:R-:W-:Y:S02]  /*12940*/  IADD3 R12, P0, P3, R25, R24, R12 ;  /* 0x00000018190c7210 */ /* 0x000fe40007b1e00c */
[----:B------:R-:W-:Y:S01]  /*12950*/  SHF.R.S32.HI R13, RZ, 0x1f, R25 ;  /* 0x0000001fff0d7819 */ /* 0x000fe20000011419 */
[----:B------:R-:W-:Y:S01]  /*12960*/  IMAD R7, R7, R15, RZ ;  /* 0x0000000f07077224 */ /* 0x000fe200078e02ff */
[----:B------:R-:W-:Y:S02]  /*12970*/  SHF.R.S32.HI R25, RZ, 0x1f, R15 ;  /* 0x0000001fff197819 */ /* 0x000fe4000001140f */
[----:B------:R-:W-:-:S03]  /*12980*/  IADD3.X R13, R13, R14, R27, P0, P3 ;  /* 0x0000000e0d0d7210 */ /* 0x000fc600007e641b */
[C---:B------:R-:W-:Y:S02]  /*12990*/  IMAD R25, R6.reuse, R25, R7 ;  /* 0x0000001906197224 */ /* 0x040fe400078e0207 */
[----:B------:R-:W-:-:S04]  /*129a0*/  IMAD.WIDE.U32 R6, R6, R15, R12 ;  /* 0x0000000f06067225 */ /* 0x000fc800078e000c */
[----:B------:R-:W-:Y:S01]  /*129b0*/  IMAD.IADD R7, R7, 0x1, R25 ;  /* 0x0000000107077824 */ /* 0x000fe200078e0219 */
[----:B-1----:R-:W-:-:S04]  /*129c0*/  LEA R4, P0, R6, R4, 0x2 ;  /* 0x0000000406047211 */ /* 0x002fc800078010ff */
[----:B--2---:R-:W-:Y:S01]  /*129d0*/  LEA.HI.X R14, R6, R5, R7, 0x2, P0 ;  /* 0x00000005060e7211 */ /* 0x004fe200000f1407 */
[----:B------:R-:W-:Y:S01]  /*129e0*/  SHFL.IDX PT, R12, R4, 0x1, 0x1c1f ;  /* 0x003c1f00040c7f89 */ /* 0x000fe200000e0000 */
[----:B------:R-:W-:-:S03]  /*129f0*/  IMAD R25, R208, 0x80, R32 ;  /* 0x00000080d0197824 */ /* 0x000fc600078e0220 */
[----:B------:R-:W-:Y:S04]  /*12a00*/  SHFL.IDX PT, R6, R4, RZ, 0x1c1f ;  /* 0x001c1fff04067589 */ /* 0x000fe800000e0000 */
[----:B------:R-:W0:Y:S04]  /*12a10*/  SHFL.IDX PT, R7, R14, RZ, 0x1c1f ;  /* 0x001c1fff0e077589 */ /* 0x000e2800000e0000 */
[----:B------:R-:W1:Y:S01]  /*12a20*/  SHFL.IDX PT, R13, R14, 0x1, 0x1c1f ;  /* 0x003c1f000e0d7f89 */ /* 0x000e6200000e0000 */
[----:B------:R-:W-:Y:S01]  /*12a30*/  LOP3.LUT P0, RZ, R218, 0x3, RZ, 0xc0, !PT ;  /* 0x00000003daff7812 */ /* 0x000fe2000780c0ff */
[----:B------:R-:W-:-:S03]  /*12a40*/  VIADD R5, R25, 0x8 ;  /* 0x0000000819057836 */ /* 0x000fc60000000000 */
[-C--:B------:R-:W-:Y:S02]  /*12a50*/  ISETP.GE.OR P3, PT, R25, R8.reuse, P0 ;  /* 0x000000081900720c */ /* 0x080fe40000766670 */
[----:B------:R-:W-:-:S11]  /*12a60*/  ISETP.GE.OR P0, PT, R5, R8, P0 ;  /* 0x000000080500720c */ /* 0x000fd60000706670 */
[----:B0-----:R0:W-:Y:S04]  /*12a70*/  @!P3 ST.E desc[UR42][R6.64], R3 ;  /* 0x000000030600b985 */ /* 0x0011e8000c10192a */
[----:B-1----:R0:W-:Y:S01]  /*12a80*/  @!P0 ST.E desc[UR42][R12.64], R0 ;  /* 0x000000000c008985 */ /* 0x0021e2000c10192a */
[----:B------:R-:W-:Y:S05]  /*12a90*/  @P2 BRA `(.L_x_7125) ;  /* 0x0000000800a02947 */ /* 0x000fea0003800000 */
[----:B------:R-:W-:Y:S01]  /*12aa0*/  SHF.L.U32 R32, R153, 0x6, RZ ;  /* 0x0000000699207819 */ /* 0x000fe200000006ff */
[----:B0-----:R-:W0:Y:S01]  /*12ab0*/  @P1 LDC R13, c[0x0][0xbec] ;  /* 0x0002fb00ff0d1b82 */ /* 0x001e220000000800 */
[----:B------:R-:W-:-:S03]  /*12ac0*/  ULDC.64 UR4, c[0x0][0xaa0] ;  /* 0x0002a80000047ab9 */ /* 0x000fc60000000a00 */
[----:B------:R-:W-:-:S04]  /*12ad0*/  IMAD.IADD R3, R16, 0x1, R32 ;  /* 0x0000000110037824 */ /* 0x000fc800078e0220 */
[----:B------:R-:W-:Y:S01]  /*12ae0*/  IMAD.WIDE R92, R3, 0x2, R92 ;  /* 0x00000002035c7825 */ /* 0x000fe200078e025c */
[----:B------:R-:W1:Y:S02]  /*12af0*/  @P1 LDC R21, c[0x0][0xbf0] ;  /* 0x0002fc00ff151b82 */ /* 0x000e640000000800 */
[C---:B------:R-:W-:Y:S02]  /*12b00*/  IADD3 R33, P0, R92.reuse, 0x2000, RZ ;  /* 0x000020005c217810 */ /* 0x040fe40007f1e0ff */
[----:B------:R-:W-:Y:S02]  /*12b10*/  IADD3 R25, P5, R92, 0x1000, RZ ;  /* 0x000010005c197810 */ /* 0x000fe40007fbe0ff */
[----:B------:R-:W-:Y:S02]  /*12b20*/  LOP3.LUT R32, R33, 0x380, RZ, 0xc0, !PT ;  /* 0x0000038021207812 */ /* 0x000fe400078ec0ff */
[----:B------:R-:W-:Y:S02]  /*12b30*/  LOP3.LUT R24, R25, 0x380, RZ, 0xc0, !PT ;  /* 0x0000038019187812 */ /* 0x000fe400078ec0ff */
[----:B------:R-:W-:-:S02]  /*12b40*/  SHF.R.U64 R32, R32, 0x3, RZ ;  /* 0x0000000320207819 */ /* 0x000fc400000012ff */
[----:B------:R-:W-:Y:S02]  /*12b50*/  SHF.R.U64 R24, R24, 0x3, RZ ;  /* 0x0000000318187819 */ /* 0x000fe400000012ff */
[----:B------:R-:W-:Y:S01]  /*12b60*/  LOP3.LUT R32, R32, R33, RZ, 0x3c, !PT ;  /* 0x0000002120207212 */ /* 0x000fe200078e3cff */
[--C-:B------:R-:W-:Y:S01]  /*12b70*/  IMAD.X R33, RZ, RZ, R93.reuse, P0 ;  /* 0x000000ffff217224 */ /* 0x100fe200000e065d */
[----:B------:R-:W-:Y:S02]  /*12b80*/  IADD3 R3, P0, R92, 0x7000, RZ ;  /* 0x000070005c037810 */ /* 0x000fe40007f1e0ff */
[----:B------:R-:W-:Y:S01]  /*12b90*/  LOP3.LUT R24, R24, R25, RZ, 0x3c, !PT ;  /* 0x0000001918187212 */ /* 0x000fe200078e3cff */
[--C-:B------:R-:W-:Y:S01]  /*12ba0*/  IMAD.X R25, RZ, RZ, R93.reuse, P5 ;  /* 0x000000ffff197224 */ /* 0x100fe200028e065d */
[C---:B------:R-:W-:Y:S01]  /*12bb0*/  IADD3 R37, P2, R92.reuse, 0x3000, RZ ;  /* 0x000030005c257810 */ /* 0x040fe20007f5e0ff */
[----:B------:R-:W-:Y:S01]  /*12bc0*/  IMAD R11, R11, UR4, RZ ;  /* 0x000000040b0b7c24 */ /* 0x000fe2000f8e02ff */
[C---:B------:R-:W-:Y:S01]  /*12bd0*/  IADD3 R41, P3, R92.reuse, 0x4000, RZ ;  /* 0x000040005c297810 */ /* 0x040fe20007f7e0ff */
[----:B------:R-:W-:Y:S01]  /*12be0*/  IMAD.X R53, RZ, RZ, R93, P0 ;  /* 0x000000ffff357224 */ /* 0x000fe200000e065d */
[C---:B------:R-:W-:Y:S01]  /*12bf0*/  IADD3 R45, P4, R92.reuse, 0x5000, RZ ;  /* 0x000050005c2d7810 */ /* 0x040fe20007f9e0ff */
[----:B------:R-:W5:Y:S01]  /*12c00*/  LD.E.128 R24, desc[UR42][R24.64] ;  /* 0x0000002a18187980 */ /* 0x000f62000c101d00 */
[----:B------:R-:W-:-:S02]  /*12c10*/  IADD3 R49, P5, R92, 0x6000, RZ ;  /* 0x000060005c317810 */ /* 0x000fc40007fbe0ff */
[----:B------:R-:W-:Y:S01]  /*12c20*/  LOP3.LUT R0, R3, 0x380, RZ, 0xc0, !PT ;  /* 0x0000038003007812 */ /* 0x000fe200078ec0ff */
[----:B------:R-:W5:Y:S01]  /*12c30*/  LD.E.128 R32, desc[UR42][R32.64] ;  /* 0x0000002a20207980 */ /* 0x000f62000c101d00 */
[----:B------:R-:W-:Y:S02]  /*12c40*/  LOP3.LUT R36, R37, 0x380, RZ, 0xc0, !PT ;  /* 0x0000038025247812 */ /* 0x000fe400078ec0ff */
[----:B------:R-:W-:Y:S02]  /*12c50*/  LOP3.LUT R40, R41, 0x380, RZ, 0xc0, !PT ;  /* 0x0000038029287812 */ /* 0x000fe400078ec0ff */
[----:B------:R-:W-:Y:S02]  /*12c60*/  LOP3.LUT R44, R45, 0x380, RZ, 0xc0, !PT ;  /* 0x000003802d2c7812 */ /* 0x000fe400078ec0ff */
[----:B------:R-:W-:Y:S02]  /*12c70*/  LOP3.LUT R48, R49, 0x380, RZ, 0xc0, !PT ;  /* 0x0000038031307812 */ /* 0x000fe400078ec0ff */
[----:B------:R-:W-:-:S02]  /*12c80*/  SHF.R.U64 R0, R0, 0x3, RZ ;  /* 0x0000000300007819 */ /* 0x000fc400000012ff */
[----:B------:R-:W-:Y:S02]  /*12c90*/  LOP3.LUT R5, R92, 0x380, RZ, 0xc0, !PT ;  /* 0x000003805c057812 */ /* 0x000fe400078ec0ff */
[----:B------:R-:W-:Y:S02]  /*12ca0*/  SHF.R.U64 R36, R36, 0x3, RZ ;  /* 0x0000000324247819 */ /* 0x000fe400000012ff */
[----:B------:R-:W-:Y:S02]  /*12cb0*/  SHF.R.U64 R40, R40, 0x3, RZ ;  /* 0x0000000328287819 */ /* 0x000fe400000012ff */
[----:B------:R-:W-:Y:S02]  /*12cc0*/  SHF.R.U64 R44, R44, 0x3, RZ ;  /* 0x000000032c2c7819 */ /* 0x000fe400000012ff */
[----:B------:R-:W-:Y:S02]  /*12cd0*/  SHF.R.U64 R48, R48, 0x3, RZ ;  /* 0x0000000330307819 */ /* 0x000fe400000012ff */
[----:B------:R-:W-:Y:S01]  /*12ce0*/  LOP3.LUT R52, R0, R3, RZ, 0x3c, !PT ;  /* 0x0000000300347212 */ /* 0x000fe200078e3cff */
[C---:B------:R-:W-:Y:S01]  /*12cf0*/  IMAD R3, R10.reuse, UR5, R11 ;  /* 0x000000050a037c24 */ /* 0x040fe2000f8e020b */
[----:B------:R-:W-:Y:S01]  /*12d00*/  SHF.R.U64 R5, R5, 0x3, RZ ;  /* 0x0000000305057819 */ /* 0x000fe200000012ff */
[----:B------:R-:W-:Y:S01]  /*12d10*/  IMAD.WIDE.U32 R10, R10, UR4, RZ ;  /* 0x000000040a0a7c25 */ /* 0x000fe2000f8e00ff */
        /* <DEDUP_REMOVED lines=11> */
[----:B------:R-:W-:-:S02]  /*12dd0*/  IMAD.IADD R11, R11, 0x1, R3 ;  /* 0x000000010b0b7824 */ /* 0x000fc400078e0203 */
[----:B------:R-:W-:Y:S01]  /*12de0*/  IMAD R3, R203, 0x20, R153 ;  /* 0x00000020cb037824 */ /* 0x000fe200078e0299 */
[----:B------:R2:W5:Y:S01]  /*12df0*/  LD.E.128 R4, desc[UR42][R92.64] ;  /* 0x0000002a5c047980 */ /* 0x000562000c101d00 */
[----:B------:R-:W-:Y:S01]  /*12e00*/  IMAD.WIDE.U32 R10, R2, UR4, R10 ;  /* 0x00000004020a7c25 */ /* 0x000fe2000f8e000a */
[----:B------:R-:W-:Y:S02]  /*12e10*/  SHF.R.S32.HI R0, RZ, 0x1f, R205 ;  /* 0x0000001fff007819 */ /* 0x000fe400000114cd */
[----:B------:R-:W5:Y:S01]  /*12e20*/  LD.E.128 R40, desc[UR42][R40.64] ;  /* 0x0000002a28287980 */ /* 0x000f62000c101d00 */
[----:B------:R-:W-:-:S03]  /*12e30*/  IMAD R14, R208, 0x80, R3 ;  /* 0x00000080d00e7824 */ /* 0x000fc600078e0203 */
[----:B------:R-:W5:Y:S01]  /*12e40*/  LD.E.128 R44, desc[UR42][R44.64] ;  /* 0x0000002a2c2c7980 */ /* 0x000f62000c101d00 */
[----:B------:R-:W-:Y:S01]  /*12e50*/  IMAD R11, R2, UR5, R11 ;  /* 0x00000005020b7c24 */ /* 0x000fe2000f8e020b */
[----:B------:R-:W-:Y:S02]  /*12e60*/  ULDC.64 UR4, c[0x0][0xaf0] ;  /* 0x0002bc0000047ab9 */ /* 0x000fe40000000a00 */
[----:B------:R-:W5:Y:S04]  /*12e70*/  LD.E.128 R48, desc[UR42][R48.64] ;  /* 0x0000002a30307980 */ /* 0x000f68000c101d00 */
[----:B------:R-:W5:Y:S01]  /*12e80*/  LD.E.128 R52, desc[UR42][R52.64] ;  /* 0x0000002a34347980 */ /* 0x000f62000c101d00 */
[----:B------:R-:W-:Y:S01]  /*12e90*/  @!PT LDS RZ, [RZ] ;  /* 0x00000000fffff984 */ /* 0x000fe20000000800 */
[----:B------:R-:W-:Y:S01]  /*12ea0*/  @!PT LDS RZ, [RZ] ;  /* 0x00000000fffff984 */ /* 0x000fe20000000800 */
[----:B------:R-:W-:Y:S01]  /*12eb0*/  @!PT LDS RZ, [RZ] ;  /* 0x00000000fffff984 */ /* 0x000fe20000000800 */
[----:B------:R-:W-:Y:S01]  /*12ec0*/  @!PT LDS RZ, [RZ] ;  /* 0x00000000fffff984 */ /* 0x000fe20000000800 */
[----:B------:R3:W-:Y:S06]  /*12ed0*/  MEMBAR.ALL.CTA ;  /* 0x0000000000007992 */ /* 0x0007ec0000008000 */
[----:B---3--:R-:W3:Y:S01]  /*12ee0*/  FENCE.VIEW.ASYNC.S ;  /* 0x00000000000073c6 */ /* 0x008ee20000000000 */
[----:B------:R-:W-:-:S02]  /*12ef0*/  IMAD R2, R0, UR4, RZ ;  /* 0x0000000400027c24 */ /* 0x000fc4000f8e02ff */
[----:B0-----:R-:W-:-:S04]  /*12f00*/  @P1 IMAD.HI.U32 R0, R14, R13, RZ ;  /* 0x0000000d0e001227 */ /* 0x001fc800078e00ff */
[----:B------:R-:W-:Y:S01]  /*12f10*/  IMAD.MOV.U32 R13, RZ, RZ, R14 ;  /* 0x000000ffff0d7224 */ /* 0x000fe200078e000e */
[----:B-1----:R-:W-:Y:S01]  /*12f20*/  @P1 SHF.R.U32.HI R13, RZ, R21, R0 ;  /* 0x00000015ff0d1219 */ /* 0x002fe20000011600 */
[C---:B------:R-:W-:Y:S02]  /*12f30*/  IMAD R15, R205.reuse, UR5, R2 ;  /* 0x00000005cd0f7c24 */ /* 0x040fe4000f8e0202 */
[----:B------:R-:W-:Y:S01]  /*12f40*/  IMAD.WIDE.U32 R2, R205, UR4, R10 ;  /* 0x00000004cd027c25 */ /* 0x000fe2000f8e000a */
[----:B------:R-:W-:Y:S01]  /*12f50*/  IADD3 R12, -R13, RZ, RZ ;  /* 0x000000ff0d0c7210 */ /* 0x000fe20007ffe1ff */
[----:B------:R-:W-:Y:S01]  /*12f60*/  ULDC.64 UR4, c[0x0][0xae0] ;  /* 0x0002b80000047ab9 */ /* 0x000fe20000000a00 */
[----:B------:R-:W-:Y:S01]  /*12f70*/  SHF.R.S32.HI R10, RZ, 0x1f, R13 ;  /* 0x0000001fff0a7819 */ /* 0x000fe2000001140d */
[----:B------:R-:W-:Y:S02]  /*12f80*/  VIADD R0, R156, 0x28820 ;  /* 0x000288209c007836 */ /* 0x000fe40000000000 */
[----:B------:R-:W-:-:S02]  /*12f90*/  IMAD R9, R9, R12, R14 ;  /* 0x0000000c09097224 */ /* 0x000fc400078e020e */
[----:B------:R-:W-:Y:S01]  /*12fa0*/  IMAD.IADD R3, R3, 0x1, R15 ;  /* 0x0000000103037824 */ /* 0x000fe200078e020f */
[----:B------:R-:W-:Y:S01]  /*12fb0*/  PRMT R0, RZ, 0x654, R0 ;  /* 0x00000654ff007816 */ /* 0x000fe20000000000 */
[----:B------:R-:W-:Y:S02]  /*12fc0*/  IMAD R10, R10, UR4, RZ ;  /* 0x000000040a0a7c24 */ /* 0x000fe4000f8e02ff */
[C---:B------:R-:W-:Y:S01]  /*12fd0*/  IMAD.WIDE.U32 R2, R13.reuse, UR4, R2 ;  /* 0x000000040d027c25 */ /* 0x040fe2000f8e0002 */
[----:B---3--:R0:W-:Y:S03]  /*12fe0*/  SYNCS.ARRIVE.TRANS64.RED.A1T0 RZ, [R0+URZ], RZ ;  /* 0x000000ff00ff79a7 */ /* 0x0081e6000810043f */
[----:B------:R-:W-:Y:S01]  /*12ff0*/  IMAD R11, R13, UR5, R10 ;  /* 0x000000050d0b7c24 */ /* 0x000fe2000f8e020a */
[----:B------:R-:W-:Y:S01]  /*13000*/  ULDC.64 UR4, c[0x0][0xad8] ;  /* 0x0002b60000047ab9 */ /* 0x000fe20000000a00 */
[----:B0-----:R-:W-:-:S02]  /*13010*/  SHF.R.S32.HI R0, RZ, 0x1f, R9 ;  /* 0x0000001fff007819 */ /* 0x001fc40000011409 */
[----:B------:R-:W-:-:S03]  /*13020*/  IMAD.IADD R3, R3, 0x1, R11 ;  /* 0x0000000103037824 */ /* 0x000fc600078e020b */
[----:B------:R-:W-:Y:S02]  /*13030*/  IMAD R0, R0, UR4, RZ ;  /* 0x0000000400007c24 */ /* 0x000fe4000f8e02ff */
[----:B------:R-:W-:-:S04]  /*13040*/  IMAD.WIDE.U32 R2, R9, UR4, R2 ;  /* 0x0000000409027c25 */ /* 0x000fc8000f8e0002 */
[----:B------:R-:W-:Y:S01]  /*13050*/  IMAD R9, R9, UR5, R0 ;  /* 0x0000000509097c24 */ /* 0x000fe2000f8e0200 */
[----:B------:R-:W-:Y:S02]  /*13060*/  ULDC.64 UR4, c[0x0][0xa80] ;  /* 0x0002a00000047ab9 */ /* 0x000fe40000000a00 */
[----:B------:R-:W-:Y:S01]  /*13070*/  LEA R0, P0, R2, UR4, 0x1 ;  /* 0x0000000402007c11 */ /* 0x000fe2000f8008ff */
[----:B------:R-:W-:Y:S01]  /*13080*/  IMAD.IADD R3, R3, 0x1, R9 ;  /* 0x0000000103037824 */ /* 0x000fe200078e0209 */
[----:B------:R-:W-:Y:S01]  /*13090*/  UMOV UR4, 0xffffffff ;  /* 0xffffffff00047882 */ /* 0x000fe20000000000 */
[----:B------:R-:W-:-:S03]  /*130a0*/  IMAD R9, R208, 0x80, R153 ;  /* 0x00000080d0097824 */ /* 0x000fc600078e0299 */
[----:B------:R-:W-:Y:S01]  /*130b0*/  LEA.HI.X R2, R2, UR5, R3, 0x1, P0 ;  /* 0x0000000502027c11 */ /* 0x000fe200080f0c03 */
[----:B--2---:R-:W-:Y:S06]  /*130c0*/  BRA.DIV UR4, `(.L_x_7126) ;  /* 0x000000a204a07947 */ /* 0x004fec000b800000 */
[----:B------:R0:W1:Y:S04]  /*130d0*/  SHFL.IDX PT, R3, R2, RZ, 0x181f ;  /* 0x00181fff02037589 */ /* 0x00006800000e0000 */
[----:B------:R0:W2:Y:S02]  /*130e0*/  SHFL.IDX PT, R14, R0, RZ, 0x181f ;  /* 0x00181fff000e7589 */ /* 0x0000a400000e0000 */
.L_x_7346:
[----:B------:R-:W-:Y:S01]  /*130f0*/  ISETP.GE.AND P0, PT, R9, R8, PT ;  /* 0x000000080900720c */ /* 0x000fe20003f06270 */
[----:B------:R-:W-:-:S12]  /*13100*/  BSSY B1, `(.L_x_7127) ;  /* 0x000000b000017945 */ /* 0x000fd80003800000 */
[----:B------:R-:W-:Y:S05]  /*13110*/  @P0 BRA `(.L_x_7128) ;  /* 0x0000000000240947 */ /* 0x000fea0003800000 */
[----:B------:R-:W-:Y:S02]  /*13120*/  ULDC UR4, c[0x0][0xac8] ;  /* 0x0002b20000047ab9 */ /* 0x000fe40000000800 */
[----:B------:R-:W-:Y:S02]  /*13130*/  ISETP.GE.AND P0, PT, R16, UR4, PT ;  /* 0x0000000410007c0c */ /* 0x000fe4000bf06270 */
[----:B------:R-:W-:-:S11]  /*13140*/  ISETP.GE.AND P1, PT, R23, UR4, PT ;  /* 0x0000000417007c0c */ /* 0x000fd6000bf26270 */
[CC--:B--2---:R-:W-:Y:S02]  /*13150*/  @!P0 LEA R10, P2, R16.reuse, R14.reuse, 0x1 ;  /* 0x0000000e100a8211 */ /* 0x0c4fe400078408ff */
[C---:B------:R-:W-:Y:S02]  /*13160*/  @!P1 LEA R14, P3, R23.reuse, R14, 0x1 ;  /* 0x0000000e170e9211 */ /* 0x040fe400078608ff */
[-C--:B-1----:R-:W-:Y:S02]  /*13170*/  @!P0 LEA.HI.X R11, R16, R3.reuse, R17, 0x1, P2 ;  /* 0x00000003100b8211 */ /* 0x082fe400010f0c11 */
[----:B------:R-:W-:-:S03]  /*13180*/  @!P1 LEA.HI.X R15, R23, R3, R22, 0x1, P3 ;  /* 0x00000003170f9211 */ /* 0x000fc600018f0c16 */
[----:B-----5:R3:W-:Y:S04]  /*13190*/  @!P0 ST.E.128 desc[UR42][R10.64], R4 ;  /* 0x000000040a008985 */ /* 0x0207e8000c101d2a */
[----:B------:R3:W-:Y:S02]  /*131a0*/  @!P1 ST.E.128 desc[UR42][R14.64], R40 ;  /* 0x000000280e009985 */ /* 0x0007e4000c101d2a */
.L_x_7128:
[----:B------:R-:W-:Y:S05]  /*131b0*/  BSYNC B1 ;  /* 0x0000000000017941 */ /* 0x000fea0003800000 */
.L_x_7127:
[----:B------:R-:W-:-:S03]  /*131c0*/  UMOV UR4, 0xffffffff ;  /* 0xffffffff00047882 */ /* 0x000fc60000000000 */
[----:B------:R-:W-:Y:S05]  /*131d0*/  BRA.DIV UR4, `(.L_x_7129) ;  /* 0x000000a204907947 */ /* 0x000fea000b800000 */
[----:B-1----:R1:W4:Y:S04]  /*131e0*/  SHFL.IDX PT, R3, R2, 0x1, 0x181f ;  /* 0x00381f0002037f89 */ /* 0x00232800000e0000 */
[----:B--23--:R1:W2:Y:S02]  /*131f0*/  SHFL.IDX PT, R14, R0, 0x1, 0x181f ;  /* 0x00381f00000e7f89 */ /* 0x00c2a400000e0000 */
.L_x_7350:
[----:B-----5:R-:W-:Y:S01]  /*13200*/  VIADD R5, R9, 0x20 ;  /* 0x0000002009057836 */ /* 0x020fe20000000000 */
[----:B------:R-:W-:Y:S04]  /*13210*/  BSSY B1, `(.L_x_7130) ;  /* 0x000000c000017945 */ /* 0x000fe80003800000 */
[----:B------:R-:W-:-:S13]  /*13220*/  ISETP.GE.AND P0, PT, R5, R8, PT ;  /* 0x000000080500720c */ /* 0x000fda0003f06270 */
[----:B------:R-:W-:Y:S05]  /*13230*/  @P0 BRA `(.L_x_7131) ;  /* 0x0000000000240947 */ /* 0x000fea0003800000 */
[----:B------:R-:W-:Y:S02]  /*13240*/  ULDC UR4, c[0x0][0xac8] ;  /* 0x0002b20000047ab9 */ /* 0x000fe40000000800 */
[----:B------:R-:W-:Y:S02]  /*13250*/  ISETP.GE.AND P2, PT, R16, UR4, PT ;  /* 0x0000000410007c0c */ /* 0x000fe4000bf46270 */
[----:B------:R-:W-:-:S11]  /*13260*/  ISETP.GE.AND P3, PT, R23, UR4, PT ;  /* 0x0000000417007c0c */ /* 0x000fd6000bf66270 */
[CC--:B--2---:R-:W-:Y:S02]  /*13270*/  @!P2 LEA R4, P0, R16.reuse, R14.reuse, 0x1 ;  /* 0x0000000e1004a211 */ /* 0x0c4fe400078008ff */
[C---:B------:R-:W-:Y:S02]  /*13280*/  @!P3 LEA R14, P1, R23.reuse, R14, 0x1 ;  /* 0x0000000e170eb211 */ /* 0x040fe400078208ff */
[-C--:B----4-:R-:W-:Y:S02]  /*13290*/  @!P2 LEA.HI.X R5, R16, R3.reuse, R17, 0x1, P0 ;  /* 0x000000031005a211 */ /* 0x090fe400000f0c11 */
[----:B------:R-:W-:-:S03]  /*132a0*/  @!P3 LEA.HI.X R15, R23, R3, R22, 0x1, P1 ;  /* 0x00000003170fb211 */ /* 0x000fc600008f0c16 */
[----:B------:R3:W-:Y:S04]  /*132b0*/  @!P2 ST.E.128 desc[UR42][R4.64], R24 ;  /* 0x000000180400a985 */ /* 0x0007e8000c101d2a */
[----:B------:R3:W-:Y:S02]  /*132c0*/  @!P3 ST.E.128 desc[UR42][R14.64], R44 ;  /* 0x0000002c0e00b985 */ /* 0x0007e4000c101d2a */
.L_x_7131:
[----:B------:R-:W-:Y:S05]  /*132d0*/  BSYNC B1 ;  /* 0x0000000000017941 */ /* 0x000fea0003800000 */
.L_x_7130:
[----:B------:R-:W-:-:S03]  /*132e0*/  UMOV UR4, 0xffffffff ;  /* 0xffffffff00047882 */ /* 0x000fc60000000000 */
[----:B------:R-:W-:Y:S05]  /*132f0*/  BRA.DIV UR4, `(.L_x_7132) ;  /* 0x000000a204907947 */ /* 0x000fea000b800000 */
[----:B----4-:R4:W0:Y:S04]  /*13300*/  SHFL.IDX PT, R3, R2, 0x2, 0x181f ;  /* 0x00581f0002037f89 */ /* 0x01082800000e0000 */
[----:B--23--:R4:W2:Y:S02]  /*13310*/  SHFL.IDX PT, R14, R0, 0x2, 0x181f ;  /* 0x00581f00000e7f89 */ /* 0x00c8a400000e0000 */
.L_x_7354:
[----:B------:R-:W-:Y:S01]  /*13320*/  VIADD R5, R9, 0x40 ;  /* 0x0000004009057836 */ /* 0x000fe20000000000 */
        /* <DEDUP_REMOVED lines=8> */
[-C--:B0-----:R-:W-:Y:S02]  /*133b0*/  @!P2 LEA.HI.X R5, R16, R3.reuse, R17, 0x1, P0 ;  /* 0x000000031005a211 */ /* 0x081fe400000f0c11 */
[----:B------:R-:W-:-:S03]  /*133c0*/  @!P3 LEA.HI.X R15, R23, R3, R22, 0x1, P1 ;  /* 0x00000003170fb211 */ /* 0x000fc600008f0c16 */
[----:B------:R3:W-:Y:S04]  /*133d0*/  @!P2 ST.E.128 desc[UR42][R4.64], R32 ;  /* 0x000000200400a985 */ /* 0x0007e8000c101d2a */
[----:B------:R3:W-:Y:S02]  /*133e0*/  @!P3 ST.E.128 desc[UR42][R14.64], R48 ;  /* 0x000000300e00b985 */ /* 0x0007e4000c101d2a */
.L_x_7134:
[----:B------:R-:W-:Y:S05]  /*133f0*/  BSYNC B1 ;  /* 0x0000000000017941 */ /* 0x000fea0003800000 */
.L_x_7133:
[----:B------:R-:W-:-:S03]  /*13400*/  UMOV UR4, 0xffffffff ;  /* 0xffffffff00047882 */ /* 0x000fc60000000000 */
[----:B------:R-:W-:Y:S05]  /*13410*/  BRA.DIV UR4, `(.L_x_7135) ;  /* 0x000000a204907947 */ /* 0x000fea000b800000 */
[----:B0-----:R0:W0:Y:S04]  /*13420*/  SHFL.IDX PT, R3, R2, 0x3, 0x181f ;  /* 0x00781f0002037f89 */ /* 0x00102800000e0000 */
[----:B--23--:R2:W3:Y:S02]  /*13430*/  SHFL.IDX PT, R14, R0, 0x3, 0x181f ;  /* 0x00781f00000e7f89 */ /* 0x00c4e400000e0000 */
.L_x_7358:
[----:B------:R-:W-:-:S05]  /*13440*/  VIADD R5, R9, 0x60 ;  /* 0x0000006009057836 */ /* 0x000fca0000000000 */
[----:B------:R-:W-:-:S13]  /*13450*/  ISETP.GE.AND P0, PT, R5, R8, PT ;  /* 0x000000080500720c */ /* 0x000fda0003f06270 */
[----:B------:R-:W-:Y:S05]  /*13460*/  @P0 BRA `(.L_x_7136) ;  /* 0x0000001800640947 */ /* 0x000fea0003800000 */
[----:B------:R-:W-:Y:S02]  /*13470*/  ULDC UR4, c[0x0][0xac8] ;  /* 0x0002b20000047ab9 */ /* 0x000fe40000000800 */
[----:B------:R-:W-:-:S13]  /*13480*/  ISETP.GE.AND P1, PT, R16, UR4, PT ;  /* 0x0000000410007c0c */ /* 0x000fda000bf26270 */
[----:B---3--:R-:W-:-:S04]  /*13490*/  @!P1 LEA R4, P0, R16, R14, 0x1 ;  /* 0x0000000e10049211 */ /* 0x008fc800078008ff */
[----:B0-----:R-:W-:Y:S02]  /*134a0*/  @!P1 LEA.HI.X R5, R16, R3, R17, 0x1, P0 ;  /* 0x0000000310059211 */ /* 0x001fe400000f0c11 */
[----:B------:R-:W-:-:S03]  /*134b0*/  ISETP.GE.AND P0, PT, R23, UR4, PT ;  /* 0x0000000417007c0c */ /* 0x000fc6000bf06270 */
[----:B------:R0:W-:Y:S10]  /*134c0*/  @!P1 ST.E.128 desc[UR42][R4.64], R36 ;  /* 0x0000002404009985 */ /* 0x0001f4000c101d2a */
[----:B------:R-:W-:Y:S05]  /*134d0*/  @P0 BRA `(.L_x_7136) ;  /* 0x0000001800480947 */ /* 0x000fea0003800000 */
[----:B------:R-:W-:-:S04]  /*134e0*/  LEA R14, P0, R23, R14, 0x1 ;  /* 0x0000000e170e7211 */ /* 0x000fc800078008ff */
[----:B------:R-:W-:-:S05]  /*134f0*/  LEA.HI.X R15, R23, R3, R22, 0x1, P0 ;  /* 0x00000003170f7211 */ /* 0x000fca00000f0c16 */
[----:B------:R3:W-:Y:S01]  /*13500*/  ST.E.128 desc[UR42][R14.64], R52 ;  /* 0x000000340e007985 */ /* 0x0007e2000c101d2a */
[----:B------:R-:W-:Y:S05]  /*13510*/  BRA `(.L_x_7136) ;  /* 0x0000001800387947 */ /* 0x000fea0003800000 */
.L_x_7125:
[----:B------:R-:W1:Y:S01]  /*13520*/  @P1 LDC R4, c[0x0][0xbec] ;  /* 0x0002fb00ff041b82 */ /* 0x000e620000000800 */
[----:B------:R-:W-:Y:S01]  /*13530*/  ULDC.64 UR4, c[0x0][0xb08] ;  /* 0x0002c20000047ab9 */ /* 0x000fe20000000a00 */
[----:B0-----:R-:W-:Y:S01]  /*13540*/  SHF.R.S32.HI R0, RZ, 0x1f, R205 ;  /* 0x0000001fff007819 */ /* 0x001fe200000114cd */
[----:B------:R-:W-:Y:S01]  /*13550*/  IMAD R11, R11, UR4, RZ ;  /* 0x000000040b0b7c24 */ /* 0x000fe2000f8e02ff */
[----:B------:R-:W-:Y:S01]  /*13560*/  ULDC.64 UR6, c[0x0][0xb30] ;  /* 0x0002cc0000067ab9 */ /* 0x000fe20000000a00 */
[C---:B------:R-:W-:Y:S01]  /*13570*/  IMAD.WIDE.U32 R6, R10.reuse, UR4, RZ ;  /* 0x000000040a067c25 */ /* 0x040fe2000f8e00ff */
[----:B------:R-:W-:Y:S02]  /*13580*/  SHF.R.S32.HI R105, RZ, 0x1f, R210 ;  /* 0x0000001fff697819 */ /* 0x000fe400000114d2 */
[----:B------:R-:W0:Y:S01]  /*13590*/  @P1 LDC R13, c[0x0][0xbf0] ;  /* 0x0002fc00ff0d1b82 */ /* 0x000e220000000800 */
[----:B------:R-:W-:Y:S01]  /*135a0*/  IMAD R11, R10, UR5, R11 ;  /* 0x000000050a0b7c24 */ /* 0x000fe2000f8e020b */
[----:B------:R-:W-:Y:S01]  /*135b0*/  ULDC.64 UR4, c[0x0][0xb38] ;  /* 0x0002ce0000047ab9 */ /* 0x000fe20000000a00 */
[----:B------:R-:W-:-:S02]  /*135c0*/  VIADD R28, R202, 0x10 ;  /* 0x00000010ca1c7836 */ /* 0x000fc40000000000 */
[----:B------:R-:W-:Y:S02]  /*135d0*/  IMAD.IADD R7, R7, 0x1, R11 ;  /* 0x0000000107077824 */ /* 0x000fe400078e020b */
[----:B------:R-:W-:Y:S01]  /*135e0*/  VIADD R33, R202, 0x18 ;  /* 0x00000018ca217836 */ /* 0x000fe20000000000 */
[----:B------:R-:W-:Y:S01]  /*135f0*/  SHF.R.S32.HI R32, RZ, 0x1f, R28 ;  /* 0x0000001fff207819 */ /* 0x000fe2000001141c */
[----:B------:R-:W-:-:S03]  /*13600*/  IMAD.WIDE.U32 R6, R2, UR4, R6 ;  /* 0x0000000402067c25 */ /* 0x000fc6000f8e0006 */
[----:B------:R-:W-:Y:S01]  /*13610*/  SHF.R.S32.HI R34, RZ, 0x1f, R33 ;  /* 0x0000001fff227819 */ /* 0x000fe20000011421 */
[----:B------:R-:W-:Y:S01]  /*13620*/  IMAD R7, R2, UR5, R7 ;  /* 0x0000000502077c24 */ /* 0x000fe2000f8e0207 */
[----:B------:R-:W-:Y:S01]  /*13630*/  ULDC.64 UR4, c[0x0][0xb40] ;  /* 0x0002d00000047ab9 */ /* 0x000fe20000000a00 */
[----:B------:R-:W-:Y:S02]  /*13640*/  VIADD R37, R202, 0x28 ;  /* 0x00000028ca257836 */ /* 0x000fe40000000000 */
[----:B------:R-:W-:Y:S02]  /*13650*/  IMAD R0, R0, UR4, RZ ;  /* 0x0000000400007c24 */ /* 0x000fe4000f8e02ff */
[----:B-1----:R-:W-:Y:S01]  /*13660*/  @P1 IMAD.HI.U32 R4, R35, R4, RZ ;  /* 0x0000000423041227 */ /* 0x002fe200078e00ff */
[----:B------:R-:W-:-:S03]  /*13670*/  SHF.R.S32.HI R38, RZ, 0x1f, R37 ;  /* 0x0000001fff267819 */ /* 0x000fc60000011425 */
[----:B------:R-:W-:-:S04]  /*13680*/  IMAD.WIDE.U32 R2, R205, UR4, R6 ;  /* 0x00000004cd027c25 */ /* 0x000fc8000f8e0006 */
[----:B------:R-:W-:Y:S01]  /*13690*/  IMAD R11, R205, UR5, R0 ;  /* 0x00000005cd0b7c24 */ /* 0x000fe2000f8e0200 */
[----:B------:R-:W-:Y:S01]  /*136a0*/  ULDC.64 UR4, c[0x0][0xb48] ;  /* 0x0002d20000047ab9 */ /* 0x000fe20000000a00 */
[----:B------:R-:W-:Y:S01]  /*136b0*/  IMAD.MOV.U32 R7, RZ, RZ, R35 ;  /* 0x000000ffff077224 */ /* 0x000fe200078e0023 */
[----:B0-----:R-:W-:Y:S01]  /*136c0*/  @P1 SHF.R.U32.HI R7, RZ, R13, R4 ;  /* 0x0000000dff071219 */ /* 0x001fe20000011604 */
[----:B------:R-:W-:Y:S02]  /*136d0*/  IMAD.IADD R3, R3, 0x1, R11 ;  /* 0x0000000103037824 */ /* 0x000fe400078e020b */
[----:B------:R-:W-:Y:S01]  /*136e0*/  VIADD R39, R202, 0x30 ;  /* 0x00000030ca277836 */ /* 0x000fe20000000000 */
[--C-:B------:R-:W-:Y:S01]  /*136f0*/  SHF.R.S32.HI R0, RZ, 0x1f, R7.reuse ;  /* 0x0000001fff007819 */ /* 0x100fe20000011407 */
[----:B------:R-:W-:Y:S02]  /*13700*/  IMAD.MOV R4, RZ, RZ, -R7 ;  /* 0x000000ffff047224 */ /* 0x000fe400078e0a07 */
[----:B------:R-:W-:Y:S01]  /*13710*/  IMAD.WIDE.U32 R2, R209, UR4, R2 ;  /* 0x00000004d1027c25 */ /* 0x000fe2000f8e0002 */
[----:B------:R-:W-:-:S03]  /*13720*/  SHF.R.S32.HI R92, RZ, 0x1f, R39 ;  /* 0x0000001fff5c7819 */ /* 0x000fc60000011427 */
        /* <DEDUP_REMOVED lines=9> */
[----:B------:R-:W-:Y:S02]  /*137c0*/  VIADD R4, R156, 0x28820 ;  /* 0x000288209c047836 */ /* 0x000fe40000000000 */
[C---:B------:R-:W-:Y:S02]  /*137d0*/  IMAD R7, R9.reuse, UR5, R0 ;  /* 0x0000000509077c24 */ /* 0x040fe4000f8e0200 */
[----:B------:R-:W-:Y:S01]  /*137e0*/  IMAD.WIDE.U32 R2, R9, UR4, R2 ;  /* 0x0000000409027c25 */ /* 0x000fe2000f8e0002 */
[----:B------:R-:W-:Y:S01]  /*137f0*/  PRMT R4, RZ, 0x654, R4 ;  /* 0x00000654ff047816 */ /* 0x000fe20000000004 */
[----:B------:R-:W-:-:S02]  /*13800*/  ULDC.64 UR4, c[0x0][0xb00] ;  /* 0x0002c00000047ab9 */ /* 0x000fc40000000a00 */
[----:B------:R-:W-:Y:S01]  /*13810*/  VIADD R35, R202, 0x20 ;  /* 0x00000020ca237836 */ /* 0x000fe20000000000 */
[----:B------:R-:W-:Y:S01]  /*13820*/  IADD3 R3, R3, R7, RZ ;  /* 0x0000000703037210 */ /* 0x000fe20007ffe0ff */
[----:B------:R0:W-:Y:S01]  /*13830*/  SYNCS.ARRIVE.TRANS64.RED.A1T0 RZ, [R4+URZ], RZ ;  /* 0x000000ff04ff79a7 */ /* 0x0001e2000810043f */
[----:B------:R-:W-:Y:S01]  /*13840*/  LEA R0, P0, R2, UR4, 0x2 ;  /* 0x0000000402007c11 */ /* 0x000fe2000f8010ff */
[C---:B------:R-:W-:Y:S01]  /*13850*/  VIADD R93, R202.reuse, 0x38 ;  /* 0x00000038ca5d7836 */ /* 0x040fe20000000000 */
[----:B------:R-:W-:Y:S01]  /*13860*/  UMOV UR4, 0xffffffff ;  /* 0xffffffff00047882 */ /* 0x000fe20000000000 */
[----:B------:R-:W-:Y:S01]  /*13870*/  VIADD R95, R202, 0x40 ;  /* 0x00000040ca5f7836 */ /* 0x000fe20000000000 */
[----:B------:R-:W-:Y:S02]  /*13880*/  LEA.HI.X R2, R2, UR5, R3, 0x2, P0 ;  /* 0x0000000502027c11 */ /* 0x000fe400080f1403 */
[----:B------:R-:W-:Y:S01]  /*13890*/  SHF.R.S32.HI R36, RZ, 0x1f, R35 ;  /* 0x0000001fff247819 */ /* 0x000fe20000011423 */
[----:B0-----:R-:W-:Y:S01]  /*138a0*/  VIADD R4, R202, 0x8 ;  /* 0x00000008ca047836 */ /* 0x001fe20000000000 */
[----:B------:R-:W-:-:S02]  /*138b0*/  SHF.R.S32.HI R94, RZ, 0x1f, R93 ;  /* 0x0000001fff5e7819 */ /* 0x000fc4000001145d */
[----:B------:R-:W-:Y:S02]  /*138c0*/  SHF.R.S32.HI R104, RZ, 0x1f, R95 ;  /* 0x0000001fff687819 */ /* 0x000fe4000001145f */
[----:B------:R-:W-:Y:S01]  /*138d0*/  SHF.R.S32.HI R9, RZ, 0x1f, R4 ;  /* 0x0000001fff097819 */ /* 0x000fe20000011404 */
[----:B------:R-:W-:Y:S06]  /*138e0*/  BRA.DIV UR4, `(.L_x_7137) ;  /* 0x0000009e04a47947 */ /* 0x000fec000b800000 */
[----:B------:R0:W1:Y:S04]  /*138f0*/  SHFL.IDX PT, R3, R2, RZ, 0x1c1f ;  /* 0x001c1fff02037589 */ /* 0x00006800000e0000 */
[----:B------:R0:W2:Y:S02]  /*13900*/  SHFL.IDX PT, R14, R0, RZ, 0x1c1f ;  /* 0x001c1fff000e7589 */ /* 0x0000a400000e0000 */
.L_x_7361:
[----:B------:R-:W-:Y:S01]  /*13910*/  ISETP.GE.AND P0, PT, R25, R8, PT ;  /* 0x000000081900720c */ /* 0x000fe20003f06270 */
[----:B------:R-:W-:-:S12]  /*13920*/  BSSY B1, `(.L_x_7138) ;  /* 0x0000043000017945 */ /* 0x000fd80003800000 */
[----:B------:R-:W-:Y:S05]  /*13930*/  @P0 BRA `(.L_x_7139) ;  /* 0x0000000400040947 */ /* 0x000fea0003800000 */
[----:B------:R-:W-:Y:S02]  /*13940*/  ULDC UR4, c[0x0][0xac8] ;  /* 0x0002b20000047ab9 */ /* 0x000fe40000000800 */
[----:B------:R-:W-:Y:S02]  /*13950*/  ISETP.GE.AND P0, PT, R202, UR4, PT ;  /* 0x00000004ca007c0c */ /* 0x000fe4000bf06270 */
[----:B------:R-:W-:Y:S02]  /*13960*/  ISETP.GE.AND P2, PT, R4, UR4, PT ;  /* 0x0000000404007c0c */ /* 0x000fe4000bf46270 */
[----:B------:R-:W-:Y:S02]  /*13970*/  ISETP.GE.AND P3, PT, R28, UR4, PT ;  /* 0x000000041c007c0c */ /* 0x000fe4000bf66270 */
[----:B------:R-:W-:-:S07]  /*13980*/  ISETP.GE.AND P1, PT, R33, UR4, PT ;  /* 0x0000000421007c0c */ /* 0x000fce000bf26270 */
[----:B-1----:R-:W-:Y:S02]  /*13990*/  @!P0 IMAD.MOV.U32 R15, RZ, RZ, R3 ;  /* 0x000000ffff0f8224 */ /* 0x002fe400078e0003 */
[----:B--2---:R-:W-:Y:S01]  /*139a0*/  @!P2 LEA R6, P4, R4, R14, 0x2 ;  /* 0x0000000e0406a211 */ /* 0x004fe200078810ff */
[----:B------:R-:W-:-:S03]  /*139b0*/  @!P0 IMAD.WIDE R10, R202, 0x4, R14 ;  /* 0x00000004ca0a8825 */ /* 0x000fc600078e020e */
[-C--:B------:R-:W-:Y:S02]  /*139c0*/  @!P2 LEA.HI.X R7, R4, R3.reuse, R9, 0x2, P4 ;  /* 0x000000030407a211 */ /* 0x080fe400020f1409 */
[CC--:B------:R-:W-:Y:S01]  /*139d0*/  @!P3 LEA R12, P4, R28.reuse, R14.reuse, 0x2 ;  /* 0x0000000e1c0cb211 */ /* 0x0c0fe200078810ff */
[----:B------:R1:W-:Y:S01]  /*139e0*/  @!P0 ST.E.64 desc[UR42][R10.64], R20 ;  /* 0x000000140a008985 */ /* 0x0003e2000c101b2a */
[----:B------:R-:W-:Y:S02]  /*139f0*/  ISETP.GE.AND P0, PT, R35, UR4, PT ;  /* 0x0000000423007c0c */ /* 0x000fe4000bf06270 */
[----:B------:R-:W-:Y:S01]  /*13a00*/  @!P1 LEA R24, P5, R33, R14, 0x2 ;  /* 0x0000000e21189211 */ /* 0x000fe200078a10ff */
[----:B------:R2:W-:Y:S01]  /*13a10*/  @!P2 ST.E.64 desc[UR42][R6.64], R40 ;  /* 0x000000280600a985 */ /* 0x0005e2000c101b2a */
[----:B------:R-:W-:Y:S02]  /*13a20*/  ISETP.GE.AND P2, PT, R37, UR4, PT ;  /* 0x0000000425007c0c */ /* 0x000fe4000bf46270 */
[----:B------:R-:W-:-:S02]  /*13a30*/  @!P3 LEA.HI.X R13, R28, R3, R32, 0x2, P4 ;  /* 0x000000031c0db211 */ /* 0x000fc400020f1420 */
[----:B------:R-:W-:Y:S02]  /*13a40*/  @!P1 LEA.HI.X R25, R33, R3, R34, 0x2, P5 ;  /* 0x0000000321199211 */ /* 0x000fe400028f1422 */
[----:B------:R-:W-:Y:S01]  /*13a50*/  ISETP.GE.AND P4, PT, R39, UR4, PT ;  /* 0x0000000427007c0c */ /* 0x000fe2000bf86270 */
[----:B------:R3:W-:Y:S02]  /*13a60*/  @!P3 ST.E.64 desc[UR42][R12.64], R42 ;  /* 0x0000002a0c00b985 */ /* 0x0007e4000c101b2a */
[-C--:B------:R-:W-:Y:S02]  /*13a70*/  @!P0 LEA R26, P3, R35, R14.reuse, 0x2 ;  /* 0x0000000e231a8211 */ /* 0x080fe400078610ff */
[----:B------:R4:W-:Y:S01]  /*13a80*/  @!P1 ST.E.64 desc[UR42][R24.64], R44 ;  /* 0x0000002c18009985 */ /* 0x0009e2000c101b2a */
[----:B------:R-:W-:Y:S02]  /*13a90*/  ISETP.GE.AND P1, PT, R93, UR4, PT ;  /* 0x000000045d007c0c */ /* 0x000fe4000bf26270 */
[----:B-1----:R-:W-:-:S02]  /*13aa0*/  @!P2 LEA R10, P5, R37, R14, 0x2 ;  /* 0x0000000e250aa211 */ /* 0x002fc400078a10ff */
[-C--:B------:R-:W-:Y:S02]  /*13ab0*/  @!P0 LEA.HI.X R27, R35, R3.reuse, R36, 0x2, P3 ;  /* 0x00000003231b8211 */ /* 0x080fe400018f1424 */
[----:B------:R-:W-:Y:S02]  /*13ac0*/  @!P2 LEA.HI.X R11, R37, R3, R38, 0x2, P5 ;  /* 0x00000003250ba211 */ /* 0x000fe400028f1426 */
[----:B------:R-:W-:Y:S01]  /*13ad0*/  ISETP.GE.AND P3, PT, R95, UR4, PT ;  /* 0x000000045f007c0c */ /* 0x000fe2000bf66270 */
[----:B------:R-:W-:Y:S01]  /*13ae0*/  @!P0 ST.E.64 desc[UR42][R26.64], R46 ;  /* 0x0000002e1a008985 */ /* 0x000fe2000c101b2a */
        /* <DEDUP_REMOVED lines=8> */
[----:B------:R-:W-:-:S03]  /*13b70*/  @!P3 LEA R20, P5, R95, R14, 0x2 ;  /* 0x0000000e5f14b211 */ /* 0x000fc600078a10ff */
[----:B------:R3:W-:Y:S01]  /*13b80*/  @!P1 ST.E.64 desc[UR42][R12.64], R52 ;  /* 0x000000340c009985 */ /* 0x0007e2000c101b2a */
[----:B------:R-:W-:Y:S02]  /*13b90*/  ISETP.GE.AND P1, PT, R215, UR4, PT ;  /* 0x00000004d7007c0c */ /* 0x000fe4000bf26270 */
[-C--:B------:R-:W-:Y:S02]  /*13ba0*/  @!P3 LEA.HI.X R21, R95, R3.reuse, R104, 0x2, P5 ;  /* 0x000000035f15b211 */ /* 0x080fe400028f1468 */
[-C--:B----4-:R-:W-:Y:S02]  /*13bb0*/  @!P2 LEA R24, P4, R210, R14.reuse, 0x2 ;  /* 0x0000000ed218a211 */ /* 0x090fe400078810ff */
[----:B-1----:R-:W-:Y:S01]  /*13bc0*/  @!P0 LEA R10, P5, R216, R14, 0x2 ;  /* 0x0000000ed80a8211 */ /* 0x002fe200078a10ff */
        /* <DEDUP_REMOVED lines=11> */
[----:B---3--:R-:W-:-:S03]  /*13c80*/  @!P3 LEA R12, P5, R214, R14, 0x2 ;  /* 0x0000000ed60cb211 */ /* 0x008fc600078a10ff */
[----:B------:R2:W-:Y:S01]  /*13c90*/  @!P1 ST.E.64 desc[UR42][R6.64], R60 ;  /* 0x0000003c06009985 */ /* 0x0005e2000c101b2a */
[CC--:B-1----:R-:W-:Y:S02]  /*13ca0*/  @!P4 LEA R20, P1, R213.reuse, R14.reuse, 0x2 ;  /* 0x0000000ed514c211 */ /* 0x0c2fe400078210ff */
[-C--:B------:R-:W-:Y:S02]  /*13cb0*/  @!P3 LEA.HI.X R13, R214, R3.reuse, R224, 0x2, P5 ;  /* 0x00000003d60db211 */ /* 0x080fe400028f14e0 */
[CC--:B----4-:R-:W-:Y:S02]  /*13cc0*/  @!P2 LEA R24, P5, R212.reuse, R14.reuse, 0x2 ;  /* 0x0000000ed418a211 */ /* 0x0d0fe400078a10ff */
        /* <DEDUP_REMOVED lines=8> */
.L_x_7139:
[----:B------:R-:W-:Y:S05]  /*13d50*/  BSYNC B1 ;  /* 0x0000000000017941 */ /* 0x000fea0003800000 */
.L_x_7138:
[----:B------:R-:W-:-:S03]  /*13d60*/  UMOV UR4, 0xffffffff ;  /* 0xffffffff00047882 */ /* 0x000fc60000000000 */
[----:B------:R-:W-:Y:S05]  /*13d70*/  BRA.DIV UR4, `(.L_x_7140) ;  /* 0x0000009a04b47947 */ /* 0x000fea000b800000 */
[----:B-1----:R1:W3:Y:S04]  /*13d80*/  SHFL.IDX PT, R3, R2, 0x1, 0x1c1f ;  /* 0x003c1f0002037f89 */ /* 0x0022e800000e0000 */
[----:B--2---:R1:W2:Y:S02]  /*13d90*/  SHFL.IDX PT, R14, R0, 0x1, 0x1c1f ;  /* 0x003c1f00000e7f89 */ /* 0x0042a400000e0000 */
.L_x_7365:
[----:B------:R-:W-:-:S13]  /*13da0*/  ISETP.GE.AND P0, PT, R5, R8, PT ;  /* 0x000000080500720c */ /* 0x000fda0003f06270 */
[----:B------:R-:W-:Y:S05]  /*13db0*/  @P0 BRA `(.L_x_7136) ;  /* 0x0000001000100947 */ /* 0x000fea0003800000 */
[----:B------:R-:W-:Y:S02]  /*13dc0*/  ULDC UR4, c[0x0][0xac8] ;  /* 0x0002b20000047ab9 */ /* 0x000fe40000000800 */
[----:B------:R-:W-:Y:S02]  /*13dd0*/  ISETP.GE.AND P3, PT, R4, UR4, PT ;  /* 0x0000000404007c0c */ /* 0x000fe4000bf66270 */
[----:B------:R-:W-:Y:S02]  /*13de0*/  ISETP.GE.AND P1, PT, R202, UR4, PT ;  /* 0x00000004ca007c0c */ /* 0x000fe4000bf26270 */
[----:B------:R-:W-:Y:S02]  /*13df0*/  ISETP.GE.AND P4, PT, R28, UR4, PT ;  /* 0x000000041c007c0c */ /* 0x000fe4000bf86270 */
[----:B------:R-:W-:-:S07]  /*13e00*/  ISETP.GE.AND P2, PT, R33, UR4, PT ;  /* 0x0000000421007c0c */ /* 0x000fce000bf46270 */
[CC--:B--2---:R-:W-:Y:S02]  /*13e10*/  @!P3 LEA R6, P0, R4.reuse, R14.reuse, 0x2 ;  /* 0x0000000e0406b211 */ /* 0x0c4fe400078010ff */
[----:B01----:R-:W-:Y:S02]  /*13e20*/  @!P1 IMAD.MOV.U32 R2, RZ, RZ, R14 ;  /* 0x000000ffff029224 */ /* 0x003fe400078e000e */
[----:B---3--:R-:W-:Y:S02]  /*13e30*/  @!P3 LEA.HI.X R7, R4, R3, R9, 0x2, P0 ;  /* 0x000000030407b211 */ /* 0x008fe400000f1409 */
[----:B------:R-:W-:Y:S01]  /*13e40*/  @!P1 IMAD.WIDE R4, R202, 0x4, R2 ;  /* 0x00000004ca049825 */ /* 0x000fe200078e0202 */
[----:B------:R-:W-:Y:S02]  /*13e50*/  ISETP.GE.AND P0, PT, R35, UR4, PT ;  /* 0x0000000423007c0c */ /* 0x000fe4000bf06270 */
[----:B------:R-:W-:Y:S02]  /*13e60*/  @!P4 LEA R8, P5, R28, R14, 0x2 ;  /* 0x0000000e1c08c211 */ /* 0x000fe400078a10ff */
[----:B------:R0:W-:Y:S01]  /*13e70*/  @!P1 ST.E.64 desc[UR42][R4.64], R70 ;  /* 0x0000004604009985 */ /* 0x0001e2000c101b2a */
[----:B------:R-:W-:-:S02]  /*13e80*/  ISETP.GE.AND P1, PT, R37, UR4, PT ;  /* 0x0000000425007c0c */ /* 0x000fc4000bf26270 */
[-C--:B------:R-:W-:Y:S01]  /*13e90*/  @!P4 LEA.HI.X R9, R28, R3.reuse, R32, 0x2, P5 ;  /* 0x000000031c09c211 */ /* 0x080fe200028f1420 */
[----:B------:R1:W-:Y:S01]  /*13ea0*/  @!P3 ST.E.64 desc[UR42][R6.64], R72 ;  /* 0x000000480600b985 */ /* 0x0003e2000c101b2a */
[-C--:B------:R-:W-:Y:S02]  /*13eb0*/  @!P2 LEA R10, P5, R33, R14.reuse, 0x2 ;  /* 0x0000000e210aa211 */ /* 0x080fe400078a10ff */
[----:B------:R-:W-:Y:S01]  /*13ec0*/  ISETP.GE.AND P3, PT, R93, UR4, PT ;  /* 0x000000045d007c0c */ /* 0x000fe2000bf66270 */
[----:B------:R2:W-:Y:S01]  /*13ed0*/  @!P4 ST.E.64 desc[UR42][R8.64], R74 ;  /* 0x0000004a0800c985 */ /* 0x0005e2000c101b2a */
[-C--:B------:R-:W-:Y:S02]  /*13ee0*/  @!P2 LEA.HI.X R11, R33, R3.reuse, R34, 0x2, P5 ;  /* 0x00000003210ba211 */ /* 0x080fe400028f1422 */
[----:B------:R-:W-:Y:S02]  /*13ef0*/  @!P0 LEA R12, P5, R35, R14, 0x2 ;  /* 0x0000000e230c8211 */ /* 0x000fe400078a10ff */
[----:B------:R-:W-:Y:S01]  /*13f00*/  ISETP.GE.AND P4, PT, R39, UR4, PT ;  /* 0x0000000427007c0c */ /* 0x000fe2000bf86270 */
[----:B------:R3:W-:Y:S01]  /*13f10*/  @!P2 ST.E.64 desc[UR42][R10.64], R76 ;  /* 0x0000004c0a00a985 */ /* 0x0007e2000c101b2a */
[----:B------:R-:W-:-:S02]  /*13f20*/  @!P0 LEA.HI.X R13, R35, R3, R36, 0x2, P5 ;  /* 0x00000003230d8211 */ /* 0x000fc400028f1424 */
[----:B------:R-:W-:Y:S02]  /*13f30*/  @!P1 LEA R20, P5, R37, R14, 0x2 ;  /* 0x0000000e25149211 */ /* 0x000fe400078a10ff */
[----:B------:R-:W-:Y:S01]  /*13f40*/  ISETP.GE.AND P2, PT, R95, UR4, PT ;  /* 0x000000045f007c0c */ /* 0x000fe2000bf46270 */
[----:B------:R4:W-:Y:S01]  /*13f50*/  @!P0 ST.E.64 desc[UR42][R12.64], R78 ;  /* 0x0000004e0c008985 */ /* 0x0009e2000c101b2a */
[----:B------:R-:W-:Y:S02]  /*13f60*/  @!P1 LEA.HI.X R21, R37, R3, R38, 0x2, P5 ;  /* 0x0000000325159211 */ /* 0x000fe400028f1426 */
[----:B------:R-:W-:-:S03]  /*13f70*/  ISETP.GE.AND P0, PT, R210, UR4, PT ;  /* 0x00000004d2007c0c */ /* 0x000fc6000bf06270 */
[----:B------:R-:W-:Y:S01]  /*13f80*/  @!P1 ST.E.64 desc[UR42][R20.64], R80 ;  /* 0x0000005014009985 */ /* 0x000fe2000c101b2a */
[-C--:B0-----:R-:W-:Y:S02]  /*13f90*/  @!P4 LEA R4, P5, R39, R14.reuse, 0x2 ;  /* 0x0000000e2704c211 */ /* 0x081fe400078a10ff */
[-C--:B-1----:R-:W-:Y:S02]  /*13fa0*/  @!P3 LEA R6, P1, R93, R14.reuse, 0x2 ;  /* 0x0000000e5d06b211 */ /* 0x082fe400078210ff */
[-C--:B------:R-:W-:Y:S02]  /*13fb0*/  @!P4 LEA.HI.X R5, R39, R3.reuse, R92, 0x2, P5 ;  /* 0x000000032705c211 */ /* 0x080fe400028f145c */
[----:B------:R-:W-:Y:S02]  /*13fc0*/  @!P3 LEA.HI.X R7, R93, R3, R94, 0x2, P1 ;  /* 0x000000035d07b211 */ /* 0x000fe400008f145e */
[----:B------:R-:W-:Y:S01]  /*13fd0*/  ISETP.GE.AND P1, PT, R216, UR4, PT ;  /* 0x00000004d8007c0c */ /* 0x000fe2000bf26270 */
[----:B------:R0:W-:Y:S01]  /*13fe0*/  @!P4 ST.E.64 desc[UR42][R4.64], R82 ;  /* 0x000000520400c985 */ /* 0x0001e2000c101b2a */
[----:B--2---:R-:W-:-:S02]  /*13ff0*/  @!P2 LEA R8, P5, R95, R14, 0x2 ;  /* 0x0000000e5f08a211 */ /* 0x004fc400078a10ff */
[CC--:B---3--:R-:W-:Y:S01]  /*14000*/  @!P0 LEA R10, P4, R210.reuse, R14.reuse, 0x2 ;  /* 0x0000000ed20a8211 */ /* 0x0c8fe200078810ff */
[----:B------:R1:W-:Y:S01]  /*14010*/  @!P3 ST.E.64 desc[UR42][R6.64], R84 ;  /* 0x000000540600b985 */ /* 0x0003e2000c101b2a */
[-C--:B------:R-:W-:Y:S02]  /*14020*/  @!P2 LEA.HI.X R9, R95, R3.reuse, R104, 0x2, P5 ;  /* 0x000000035f09a211 */ /* 0x080fe400028f1468 */
[----:B------:R-:W-:Y:S02]  /*14030*/  ISETP.GE.AND P3, PT, R215, UR4, PT ;  /* 0x00000004d7007c0c */ /* 0x000fe4000bf66270 */
[----:B------:R-:W-:Y:S01]  /*14040*/  @!P0 LEA.HI.X R11, R210, R3, R105, 0x2, P4 ;  /* 0x00000003d20b8211 */ /* 0x000fe200020f1469 */
[----:B------:R2:W-:Y:S01]  /*14050*/  @!P2 ST.E.64 desc[UR42][R8.64], R86 ;  /* 0x000000560800a985 */ /* 0x0005e2000c101b2a */
[----:B------:R-:W-:Y:S02]  /*14060*/  ISETP.GE.AND P4, PT, R214, UR4, PT ;  /* 0x00000004d6007c0c */ /* 0x000fe4000bf86270 */
[----:B----4-:R-:W-:Y:S01]  /*14070*/  @!P1 LEA R12, P5, R216, R14, 0x2 ;  /* 0x0000000ed80c9211 */ /* 0x010fe200078a10ff */
[----:B------:R3:W-:Y:S01]  /*14080*/  @!P0 ST.E.64 desc[UR42][R10.64], R88 ;  /* 0x000000580a008985 */ /* 0x0007e2000c101b2a */
[----:B------:R-:W-:-:S02]  /*14090*/  ISETP.GE.AND P2, PT, R213, UR4, PT ;  /* 0x00000004d5007c0c */ /* 0x000fc4000bf46270 */
[----:B------:R-:W-:Y:S02]  /*140a0*/  ISETP.GE.AND P0, PT, R212, UR4, PT ;  /* 0x00000004d4007c0c */ /* 0x000fe4000bf06270 */
[----:B------:R-:W-:Y:S02]  /*140b0*/  @!P1 LEA.HI.X R13, R216, R3, R226, 0x2, P5 ;  /* 0x00000003d80d9211 */ /* 0x000fe400028f14e2 */
[----:B0-----:R-:W-:-:S03]  /*140c0*/  @!P3 LEA R4, P5, R215, R14, 0x2 ;  /* 0x0000000ed704b211 */ /* 0x001fc600078a10ff */
[----:B------:R3:W-:Y:S01]  /*140d0*/  @!P1 ST.E.64 desc[UR42][R12.64], R90 ;  /* 0x0000005a0c009985 */ /* 0x0007e2000c101b2a */
[CC--:B-1----:R-:W-:Y:S02]  /*140e0*/  @!P4 LEA R6, P1, R214.reuse, R14.reuse, 0x2 ;  /* 0x0000000ed606c211 */ /* 0x0c2fe400078210ff */
        /* <DEDUP_REMOVED lines=9> */
[----:B------:R3:W-:Y:S01]  /*14180*/  @!P0 ST.E.64 desc[UR42][R20.64], R102 ;  /* 0x0000006614008985 */ /* 0x0007e2000c101b2a */
[----:B------:R-:W-:-:S13]  /*14190*/  ISETP.GE.AND P0, PT, R211, UR4, PT ;  /* 0x00000004d3007c0c */ /* 0x000fda000bf06270 */
[----:B---3--:R-:W-:Y:S05]  /*141a0*/  @P0 BRA `(.L_x_7136) ;  /* 0x0000000c00140947 */ /* 0x008fea0003800000 */
[----:B------:R-:W-:-:S04]  /*141b0*/  LEA R14, P0, R211, R14, 0x2 ;  /* 0x0000000ed30e7211 */ /* 0x000fc800078010ff */
[----:B------:R-:W-:-:S05]  /*141c0*/  LEA.HI.X R15, R211, R3, R221, 0x2, P0 ;  /* 0x00000003d30f7211 */ /* 0x000fca00000f14dd */
[----:B------:R0:W-:Y:S01]  /*141d0*/  ST.E.64 desc[UR42][R14.64], R150 ;  /* 0x000000960e007985 */ /* 0x0001e2000c101b2a */
[----:B------:R-:W-:Y:S05]  /*141e0*/  BRA `(.L_x_7136) ;  /* 0x0000000c00047947 */ /* 0x000fea0003800000 */
.L_x_7123:
        /* <DEDUP_REMOVED lines=16> */
[----:B------:R-:W0:-:S12]  /*142f0*/  S2R R0, SR_TID.X ;  /* 0x0000000000007919 */ /* 0x000e180000002100 */
[----:B------:R-:W2:Y:S01]  /*14300*/  @!P2 LDC R204, c[0x0][0xad4] ;  /* 0x0002b500ffccab82 */ /* 0x000ea20000000800 */
[----:B0-----:R-:W-:Y:S01]  /*14310*/  VIADD R0, R0, 0xffffff80 ;  /* 0xffffff8000007836 */ /* 0x001fe20000000000 */
[----:B--2---:R-:W-:-:S04]  /*14320*/  ISETP.GT.AND P2, PT, R204, 0x1, PT ;  /* 0x00000001cc00780c */ /* 0x004fc80003f44270 */
[----:B------:R-:W-:Y:S01]  /*14330*/  ISETP.GT.AND P3, PT, R0, 0x7f, PT ;  /* 0x0000007f0000780c */ /* 0x000fe20003f64270 */
[----:B----4-:R-:W-:-:S12]  /*14340*/  @P1 BRA `(.L_x_7141) ;  /* 0x0000000000101947 */ /* 0x010fd80003800000 */
[----:B------:R-:W-:Y:S05]  /*14350*/  @!P0 BRA `(.L_x_7141) ;  /* 0x00000000000c8947 */ /* 0x000fea0003800000 */
[----:B------:R-:W2:Y:S04]  /*14360*/  LDG.E R7, desc[UR42][R4.64] ;  /* 0x0000002a04077981 */ /* 0x000ea8000c1e1900 */
[----:B-----5:R-:W2:Y:S02]  /*14370*/  LDG.E R20, desc[UR42][R4.64+0x4] ;  /* 0x0000042a04147981 */ /* 0x020ea4000c1e1900 */
[----:B--2---:R-:W-:-:S07]  /*14380*/  IADD3 R20, -R7, R20, RZ ;  /* 0x0000001407147210 */ /* 0x004fce0007ffe1ff */
.L_x_7141:
[----:B------:R-:W-:Y:S01]  /*14390*/  BSSY B1, `(.L_x_7142) ;  /* 0x0000037000017945 */ /* 0x000fe20003800000 */
[----:B------:R-:W-:Y:S02]  /*143a0*/  SEL R205, R205, RZ, !P0 ;  /* 0x000000ffcdcd7207 */ /* 0x000fe40004000000 */
[----:B------:R-:W-:Y:S02]  /*143b0*/  SEL R217, R217, RZ, !P0 ;  /* 0x000000ffd9d97207 */ /* 0x000fe40004000000 */
[----:B-----5:R-:W-:Y:S01]  /*143c0*/  SHF.R.S32.HI R24, RZ, 0x1f, R3 ;  /* 0x0000001fff187819 */ /* 0x020fe20000011403 */
[----:B------:R-:W-:Y:S06]  /*143d0*/  @P3 BRA `(.L_x_7143) ;  /* 0x0000000000c83947 */ /* 0x000fec0003800000 */
[----:B------:R-:W0:Y:S01]  /*143e0*/  S2R R5, SR_TID.X ;  /* 0x0000000000057919 */ /* 0x000e220000002100 */
[----:B------:R-:W2:Y:S02]  /*143f0*/  LDC R33, c[0x0][0xbe8] ;  /* 0x0002fa00ff217b82 */ /* 0x000ea40000000800 */
[----:B--2---:R-:W-:Y:S02]  /*14400*/  IMAD R4, R20, R33, RZ ;  /* 0x0000002114047224 */ /* 0x004fe400078e02ff */
[----:B0-----:R-:W-:-:S04]  /*14410*/  IMAD R0, R208, 0x80, R5 ;  /* 0x00000080d0007824 */ /* 0x001fc800078e0205 */
[----:B------:R-:W-:-:S05]  /*14420*/  VIADD R25, R0, 0xffffff80 ;  /* 0xffffff8000197836 */ /* 0x000fca0000000000 */
[----:B------:R-:W-:-:S13]  /*14430*/  ISETP.GE.AND P0, PT, R25, R4, PT ;  /* 0x000000041900720c */ /* 0x000fda0003f06270 */
[----:B------:R-:W-:Y:S05]  /*14440*/  @P0 BRA `(.L_x_7143) ;  /* 0x0000000000ac0947 */ /* 0x000fea0003800000 */
[----:B------:R-:W-:Y:S01]  /*14450*/  IMAD.MOV.U32 R14, RZ, RZ, 0x9b8 ;  /* 0x000009b8ff0e7424 */ /* 0x000fe200078e00ff */
[----:B------:R-:W-:Y:S01]  /*14460*/  ISETP.GT.AND P0, PT, R204, 0x1, PT ;  /* 0x00000001cc00780c */ /* 0x000fe20003f04270 */
[----:B------:R-:W0:Y:S01]  /*14470*/  LDC.64 R26, c[0x0][0xba8] ;  /* 0x0002ea00ff1a7b82 */ /* 0x000e220000000a00 */
[----:B------:R-:W-:Y:S01]  /*14480*/  ISETP.NE.AND P1, PT, R33, 0x1, PT ;  /* 0x000000012100780c */ /* 0x000fe20003f25270 */
[----:B------:R-:W-:Y:S01]  /*14490*/  IMAD.MOV.U32 R15, RZ, RZ, R25 ;  /* 0x000000ffff0f7224 */ /* 0x000fe200078e0019 */
[----:B------:R-:W-:Y:S02]  /*144a0*/  SEL R14, R14, 0x978, P0 ;  /* 0x000009780e0e7807 */ /* 0x000fe40000000000 */
[----:B------:R-:W-:-:S03]  /*144b0*/  SEL R209, R209, RZ, P0 ;  /* 0x000000ffd1d17207 */ /* 0x000fc60000000000 */
[----:B------:R-:W2:Y:S08]  /*144c0*/  LDC.64 R6, c[0x0][R14+0x220] ;  /* 0x000088000e067b82 */ /* 0x000eb00000000a00 */
[----:B------:R-:W4:Y:S08]  /*144d0*/  LDC.64 R4, c[0x0][R14+0x218] ;  /* 0x000086000e047b82 */ /* 0x000f300000000a00 */
[----:B------:R-:W5:Y:S08]  /*144e0*/  LDC.64 R8, c[0x0][R14+0x228] ;  /* 0x00008a000e087b82 */ /* 0x000f700000000a00 */
[----:B------:R-:W1:Y:S08]  /*144f0*/  LDC.64 R10, c[0x0][R14+0x210] ;  /* 0x000084000e0a7b82 */ /* 0x000e700000000a00 */
[----:B------:R-:W3:Y:S08]  /*14500*/  @P1 LDC R0, c[0x0][0xbec] ;  /* 0x0002fb00ff001b82 */ /* 0x000ef00000000800 */
[----:B------:R-:W5:Y:S01]  /*14510*/  @P1 LDC R35, c[0x0][0xbf0] ;  /* 0x0002fc00ff231b82 */ /* 0x000f620000000800 */
[----:B--2---:R-:W-:-:S07]  /*14520*/  IMAD R7, R7, R205, RZ ;  /* 0x000000cd07077224 */ /* 0x004fce00078e02ff */
[----:B0-----:R-:W0:Y:S01]  /*14530*/  @!P0 LDC R26, c[0x0][0xb50] ;  /* 0x0002d400ff1a8b82 */ /* 0x001e220000000800 */
[----:B------:R-:W-:-:S04]  /*14540*/  IMAD.WIDE.U32 R12, R6, R205, RZ ;  /* 0x000000cd060c7225 */ /* 0x000fc800078e00ff */
[----:B------:R-:W-:Y:S02]  /*14550*/  IMAD R7, R6, R217, R7 ;  /* 0x000000d906077224 */ /* 0x000fe400078e0207 */
[----:B---3--:R-:W-:Y:S01]  /*14560*/  @P1 IMAD.HI.U32 R0, R25, R0, RZ ;  /* 0x0000000019001227 */ /* 0x008fe200078e00ff */
[----:B------:R-:W2:Y:S03]  /*14570*/  @!P0 LDC R27, c[0x0][0xb54] ;  /* 0x0002d500ff1b8b82 */ /* 0x000ea60000000800 */
[-C--:B----4-:R-:W-:Y:S02]  /*14580*/  IMAD R21, R5, R2.reuse, RZ ;  /* 0x0000000205157224 */ /* 0x090fe400078e02ff */
[----:B------:R-:W-:Y:S01]  /*14590*/  IMAD.WIDE.U32 R4, R4, R2, RZ ;  /* 0x0000000204047225 */ /* 0x000fe200078e00ff */
[----:B-----5:R-:W-:-:S03]  /*145a0*/  @P1 SHF.R.U32.HI R15, RZ, R35, R0 ;  /* 0x00000023ff0f1219 */ /* 0x020fc60000011600 */
[----:B------:R-:W-:Y:S01]  /*145b0*/  IMAD.IADD R21, R5, 0x1, R21 ;  /* 0x0000000105157824 */ /* 0x000fe200078e0215 */
[----:B------:R-:W-:Y:S01]  /*145c0*/  IADD3 R0, P1, P3, R12, R4, R3 ;  /* 0x000000040c007210 */ /* 0x000fe20007b3e003 */
[----:B------:R-:W-:Y:S02]  /*145d0*/  IMAD.IADD R12, R13, 0x1, R7 ;  /* 0x000000010d0c7824 */ /* 0x000fe400078e0207 */
[----:B------:R-:W-:Y:S02]  /*145e0*/  IMAD.MOV R6, RZ, RZ, -R15 ;  /* 0x000000ffff067224 */ /* 0x000fe400078e0a0f */
[----:B------:R-:W-:-:S04]  /*145f0*/  IMAD.WIDE.U32 R4, R8, R209, RZ ;  /* 0x000000d108047225 */ /* 0x000fc800078e00ff */
[----:B------:R-:W-:Y:S02]  /*14600*/  IMAD R9, R9, R209, RZ ;  /* 0x000000d109097224 */ /* 0x000fe400078e02ff */
[----:B------:R-:W-:Y:S01]  /*14610*/  IMAD R7, R33, R6, R25 ;  /* 0x0000000621077224 */ /* 0x000fe200078e0219 */
[----:B------:R-:W-:Y:S01]  /*14620*/  IADD3.X R6, R12, R21, R24, P1, P3 ;  /* 0x000000150c067210 */ /* 0x000fe20000fe6418 */
[----:B------:R-:W-:Y:S01]  /*14630*/  IMAD.IADD R9, R5, 0x1, R9 ;  /* 0x0000000105097824 */ /* 0x000fe200078e0209 */
[----:B------:R-:W-:Y:S01]  /*14640*/  IADD3 R4, P0, P1, R15, R0, R4 ;  /* 0x000000000f047210 */ /* 0x000fe2000791e004 */
[----:B-1----:R-:W-:Y:S01]  /*14650*/  IMAD R0, R11, R7, RZ ;  /* 0x000000070b007224 */ /* 0x002fe200078e02ff */
        /* <DEDUP_REMOVED lines=8> */
[----:B--2---:R-:W-:-:S05]  /*146e0*/  LEA.HI.X R7, R4, R27, R0, 0x2, P0 ;  /* 0x0000001b04077211 */ /* 0x004fca00000f1400 */
[----:B------:R0:W-:Y:S02]  /*146f0*/  STG.E desc[UR42][R6.64], R5 ;  /* 0x0000000506007986 */ /* 0x0001e4000c10192a */
.L_x_7143:
[----:B------:R-:W-:Y:S05]  /*14700*/  BSYNC B1 ;  /* 0x0000000000017941 */ /* 0x000fea0003800000 */
.L_x_7142:
[----:B------:R-:W-:Y:S05]  /*14710*/  @P2 BRA `(.L_x_7136) ;  /* 0x0000000400b82947 */ /* 0x000fea0003800000 */
[----:B------:R-:W2:Y:S01]  /*14720*/  LDC R21, c[0x0][0xbe8] ;  /* 0x0002fa00ff157b82 */ /* 0x000ea20000000800 */
[----:B------:R-:W-:Y:S01]  /*14730*/  ULDC.64 UR4, c[0x0][0xaa0] ;  /* 0x0002a80000047ab9 */ /* 0x000fe20000000a00 */
[----:B------:R-:W-:Y:S01]  /*14740*/  ULDC.64 UR6, c[0x0][0xaf0] ;  /* 0x0002bc0000067ab9 */ /* 0x000fe20000000a00 */
[----:B------:R-:W-:Y:S02]  /*14750*/  IMAD R0, R24, UR4, RZ ;  /* 0x0000000418007c24 */ /* 0x000fe4000f8e02ff */
[----:B0-----:R-:W-:-:S04]  /*14760*/  IMAD.WIDE.U32 R4, R3, UR4, RZ ;  /* 0x0000000403047c25 */ /* 0x001fc8000f8e00ff */
[----:B------:R-:W-:Y:S01]  /*14770*/  IMAD R7, R3, UR5, R0 ;  /* 0x0000000503077c24 */ /* 0x000fe2000f8e0200 */
[----:B------:R-:W-:Y:S01]  /*14780*/  ULDC.64 UR4, c[0x0][0xae8] ;  /* 0x0002ba0000047ab9 */ /* 0x000fe20000000a00 */
[----:B------:R-:W-:Y:S02]  /*14790*/  IMAD R3, R203, 0x20, R153 ;  /* 0x00000020cb037824 */ /* 0x000fe400078e0299 */
[----:B------:R-:W-:Y:S02]  /*147a0*/  IMAD.IADD R5, R5, 0x1, R7 ;  /* 0x0000000105057824 */ /* 0x000fe400078e0207 */
[----:B------:R-:W-:Y:S02]  /*147b0*/  IMAD R6, R208, 0x80, R3 ;  /* 0x00000080d0067824 */ /* 0x000fe400078e0203 */
[----:B------:R-:W-:-:S03]  /*147c0*/  IMAD.WIDE.U32 R4, R2, UR4, R4 ;  /* 0x0000000402047c25 */ /* 0x000fc6000f8e0004 */
[----:B------:R-:W-:Y:S01]  /*147d0*/  MOV R7, R6 ;  /* 0x0000000600077202 */ /* 0x000fe20000000f00 */
[----:B------:R-:W-:Y:S02]  /*147e0*/  IMAD R3, R217, UR6, RZ ;  /* 0x00000006d9037c24 */ /* 0x000fe4000f8e02ff */
[----:B------:R-:W-:Y:S01]  /*147f0*/  IMAD R5, R2, UR5, R5 ;  /* 0x0000000502057c24 */ /* 0x000fe2000f8e0205 */
[----:B--2---:R-:W-:Y:S01]  /*14800*/  ISETP.NE.AND P0, PT, R21, 0x1, PT ;  /* 0x000000011500780c */ /* 0x004fe20003f05270 */
[----:B------:R-:W-:-:S12]  /*14810*/  ULDC.64 UR4, c[0x0][0xae0] ;  /* 0x0002b80000047ab9 */ /* 0x000fd80000000a00 */
[----:B------:R-:W0:Y:S08]  /*14820*/  @P0 LDC R9, c[0x0][0xbec] ;  /* 0x0002fb00ff090b82 */ /* 0x000e300000000800 */
[----:B------:R-:W2:Y:S01]  /*14830*/  @P0 LDC R11, c[0x0][0xbf0] ;  /* 0x0002fc00ff0b0b82 */ /* 0x000ea20000000800 */
[----:B0-----:R-:W-:-:S04]  /*14840*/  @P0 IMAD.HI.U32 R0, R6, R9, RZ ;  /* 0x0000000906000227 */ /* 0x001fc800078e00ff */
[C---:B------:R-:W-:Y:S02]  /*14850*/  IMAD R9, R205.reuse, UR7, R3 ;  /* 0x00000007cd097c24 */ /* 0x040fe4000f8e0203 */
[----:B------:R-:W-:Y:S01]  /*14860*/  IMAD.WIDE.U32 R2, R205, UR6, R4 ;  /* 0x00000006cd027c25 */ /* 0x000fe2000f8e0004 */
[----:B--2---:R-:W-:-:S03]  /*14870*/  @P0 SHF.R.U32.HI R7, RZ, R11, R0 ;  /* 0x0000000bff070219 */ /* 0x004fc60000011600 */
[----:B------:R-:W-:Y:S01]  /*14880*/  IMAD.IADD R3, R3, 0x1, R9 ;  /* 0x0000000103037824 */ /* 0x000fe200078e0209 */
[--C-:B------:R-:W-:Y:S01]  /*14890*/  SHF.R.S32.HI R0, RZ, 0x1f, R7.reuse ;  /* 0x0000001fff007819 */ /* 0x100fe20000011407 */
[----:B------:R-:W-:Y:S02]  /*148a0*/  IMAD.MOV R5, RZ, RZ, -R7 ;  /* 0x000000ffff057224 */ /* 0x000fe400078e0a07 */
[----:B------:R-:W-:-:S04]  /*148b0*/  IMAD.WIDE.U32 R2, R7, UR4, R2 ;  /* 0x0000000407027c25 */ /* 0x000fc8000f8e0002 */
[----:B------:R-:W-:Y:S02]  /*148c0*/  IMAD R0, R0, UR4, RZ ;  /* 0x0000000400007c24 */ /* 0x000fe4000f8e02ff */
[----:B------:R-:W-:Y:S02]  /*148d0*/  IMAD R5, R21, R5, R6 ;  /* 0x0000000515057224 */ /* 0x000fe400078e0206 */
[----:B------:R-:W-:Y:S01]  /*148e0*/  IMAD R9, R7, UR5, R0 ;  /* 0x0000000507097c24 */ /* 0x000fe2000f8e0200 */
[----:B------:R-:W-:Y:S02]  /*148f0*/  ULDC.64 UR4, c[0x0][0xad8] ;  /* 0x0002b60000047ab9 */ /* 0x000fe40000000a00 */
[----:B------:R-:W-:Y:S01]  /*14900*/  SHF.R.S32.HI R0, RZ, 0x1f, R5 ;  /* 0x0000001fff007819 */ /* 0x000fe20000011405 */
[----:B------:R-:W-:-:S04]  /*14910*/  IMAD.IADD R3, R3, 0x1, R9 ;  /* 0x0000000103037824 */ /* 0x000fc800078e0209 */
        /* <DEDUP_REMOVED lines=9> */
[----:B------:R-:W-:Y:S06]  /*149b0*/  BRA.DIV UR4, `(.L_x_7144) ;  /* 0x0000008e04ec7947 */ /* 0x000fec000b800000 */
[----:B------:R0:W2:Y:S04]  /*149c0*/  SHFL.IDX PT, R3, R2, RZ, 0x181f ;  /* 0x00181fff02037589 */ /* 0x0000a800000e0000 */
[----:B------:R0:W4:Y:S02]  /*149d0*/  SHFL.IDX PT, R14, R0, RZ, 0x181f ;  /* 0x00181fff000e7589 */ /* 0x00012400000e0000 */
.L_x_7368:
[----:B------:R-:W-:Y:S01]  /*149e0*/  IMAD R21, R20, R21, RZ ;  /* 0x0000001514157224 */ /* 0x000fe200078e02ff */
[----:B------:R-:W-:Y:S04]  /*149f0*/  BSSY B1, `(.L_x_7145) ;  /* 0x000000c000017945 */ /* 0x000fe80003800000 */
[----:B------:R-:W-:-:S13]  /*14a00*/  ISETP.GE.AND P0, PT, R5, R21, PT ;  /* 0x000000150500720c */ /* 0x000fda0003f06270 */
[----:B------:R-:W-:Y:S05]  /*14a10*/  @P0 BRA `(.L_x_7146) ;  /* 0x0000000000240947 */ /* 0x000fea0003800000 */
[----:B------:R-:W-:Y:S02]  /*14a20*/  ULDC UR4, c[0x0][0xac8] ;  /* 0x0002b20000047ab9 */ /* 0x000fe40000000800 */
[----:B------:R-:W-:Y:S02]  /*14a30*/  ISETP.GE.AND P2, PT, R16, UR4, PT ;  /* 0x0000000410007c0c */ /* 0x000fe4000bf46270 */
[----:B------:R-:W-:-:S11]  /*14a40*/  ISETP.GE.AND P3, PT, R23, UR4, PT ;  /* 0x0000000417007c0c */ /* 0x000fd6000bf66270 */
[CC--:B----4-:R-:W-:Y:S02]  /*14a50*/  @!P2 LEA R6, P0, R16.reuse, R14.reuse, 0x1 ;  /* 0x0000000e1006a211 */ /* 0x0d0fe400078008ff */
[C---:B------:R-:W-:Y:S02]  /*14a60*/  @!P3 LEA R14, P1, R23.reuse, R14, 0x1 ;  /* 0x0000000e170eb211 */ /* 0x040fe400078208ff */
[-C--:B--2---:R-:W-:Y:S02]  /*14a70*/  @!P2 LEA.HI.X R7, R16, R3.reuse, R17, 0x1, P0 ;  /* 0x000000031007a211 */ /* 0x084fe400000f0c11 */
[----:B------:R-:W-:-:S03]  /*14a80*/  @!P3 LEA.HI.X R15, R23, R3, R22, 0x1, P1 ;  /* 0x00000003170fb211 */ /* 0x000fc600008f0c16 */
[----:B------:R2:W-:Y:S04]  /*14a90*/  @!P2 ST.E.128 desc[UR42][R6.64], RZ ;  /* 0x000000ff0600a985 */ /* 0x0005e8000c101d2a */
[----:B------:R2:W-:Y:S02]  /*14aa0*/  @!P3 ST.E.128 desc[UR42][R14.64], RZ ;  /* 0x000000ff0e00b985 */ /* 0x0005e4000c101d2a */
.L_x_7146:
[----:B------:R-:W-:Y:S05]  /*14ab0*/  BSYNC B1 ;  /* 0x0000000000017941 */ /* 0x000fea0003800000 */
.L_x_7145:
[----:B------:R-:W-:-:S03]  /*14ac0*/  UMOV UR4, 0xffffffff ;  /* 0xffffffff00047882 */ /* 0x000fc60000000000 */
[----:B------:R-:W-:Y:S05]  /*14ad0*/  BRA.DIV UR4, `(.L_x_7147) ;  /* 0x0000008e04d87947 */ /* 0x000fea000b800000 */
[----:B--2---:R2:W0:Y:S04]  /*14ae0*/  SHFL.IDX PT, R3, R2, 0x1, 0x181f ;  /* 0x00381f0002037f89 */ /* 0x00442800000e0000 */
[----:B----4-:R2:W4:Y:S02]  /*14af0*/  SHFL.IDX PT, R14, R0, 0x1, 0x181f ;  /* 0x00381f00000e7f89 */ /* 0x01052400000e0000 */
.L_x_7372:
[----:B------:R-:W-:Y:S01]  /*14b00*/  VIADD R4, R5, 0x20 ;  /* 0x0000002005047836 */ /* 0x000fe20000000000 */
        /* <DEDUP_REMOVED lines=8> */
[-C--:B0-----:R-:W-:Y:S02]  /*14b90*/  @!P2 LEA.HI.X R7, R16, R3.reuse, R17, 0x1, P0 ;  /* 0x000000031007a211 */ /* 0x081fe400000f0c11 */
[----:B------:R-:W-:-:S03]  /*14ba0*/  @!P3 LEA.HI.X R15, R23, R3, R22, 0x1, P1 ;  /* 0x00000003170fb211 */ /* 0x000fc600008f0c16 */
[----:B------:R0:W-:Y:S04]  /*14bb0*/  @!P2 ST.E.128 desc[UR42][R6.64], RZ ;  /* 0x000000ff0600a985 */ /* 0x0001e8000c101d2a */
[----:B------:R0:W-:Y:S02]  /*14bc0*/  @!P3 ST.E.128 desc[UR42][R14.64], RZ ;  /* 0x000000ff0e00b985 */ /* 0x0001e4000c101d2a */
.L_x_7149:
[----:B------:R-:W-:Y:S05]  /*14bd0*/  BSYNC B1 ;  /* 0x0000000000017941 */ /* 0x000fea0003800000 */
.L_x_7148:
[----:B------:R-:W-:-:S03]  /*14be0*/  UMOV UR4, 0xffffffff ;  /* 0xffffffff00047882 */ /* 0x000fc60000000000 */
[----:B------:R-:W-:Y:S05]  /*14bf0*/  BRA.DIV UR4, `(.L_x_7150) ;  /* 0x0000008e04d87947 */ /* 0x000fea000b800000 */
[----:B0-----:R0:W0:Y:S04]  /*14c00*/  SHFL.IDX PT, R3, R2, 0x2, 0x181f ;  /* 0x00581f0002037f89 */ /* 0x00102800000e0000 */
[----:B----4-:R4:W0:Y:S02]  /*14c10*/  SHFL.IDX PT, R14, R0, 0x2, 0x181f ;  /* 0x00581f00000e7f89 */ /* 0x01082400000e0000 */
.L_x_7376:
[----:B------:R-:W-:Y:S01]  /*14c20*/  VIADD R4, R5, 0x40 ;  /* 0x0000004005047836 */ /* 0x000fe20000000000 */
[----:B------:R-:W-:Y:S04]  /*14c30*/  BSSY B1, `(.L_x_7151) ;  /* 0x000000c000017945 */ /* 0x000fe80003800000 */
[----:B------:R-:W-:-:S13]  /*14c40*/  ISETP.GE.AND P0, PT, R4, R21, PT ;  /* 0x000000150400720c */ /* 0x000fda0003f06270 */
[----:B------:R-:W-:Y:S05]  /*14c50*/  @P0 BRA `(.L_x_7152) ;  /* 0x0000000000240947 */ /* 0x000fea0003800000 */
[----:B------:R-:W-:Y:S02]  /*14c60*/  ULDC UR4, c[0x0][0xac8] ;  /* 0x0002b20000047ab9 */ /* 0x000fe40000000800 */
[----:B------:R-:W-:Y:S02]  /*14c70*/  ISETP.GE.AND P2, PT, R16, UR4, PT ;  /* 0x0000000410007c0c */ /* 0x000fe4000bf46270 */
[----:B------:R-:W-:-:S11]  /*14c80*/  ISETP.GE.AND P3, PT, R23, UR4, PT ;  /* 0x0000000417007c0c */ /* 0x000fd6000bf66270 */
[CC--:B0-----:R-:W-:Y:S02]  /*14c90*/  @!P2 LEA R6, P0, R16.reuse, R14.reuse, 0x1 ;  /* 0x0000000e1006a211 */ /* 0x0c1fe400078008ff */
[C---:B------:R-:W-:Y:S02]  /*14ca0*/  @!P3 LEA R14, P1, R23.reuse, R14, 0x1 ;  /* 0x0000000e170eb211 */ /* 0x040fe400078208ff */
[-C--:B------:R-:W-:Y:S02]  /*14cb0*/  @!P2 LEA.HI.X R7, R16, R3.reuse, R17, 0x1, P0 ;  /* 0x000000031007a211 */ /* 0x080fe400000f0c11 */
[----:B------:R-:W-:-:S03]  /*14cc0*/  @!P3 LEA.HI.X R15, R23, R3, R22, 0x1, P1 ;  /* 0x00000003170fb211 */ /* 0x000fc600008f0c16 */
[----:B------:R0:W-:Y:S04]  /*14cd0*/  @!P2 ST.E.128 desc[UR42][R6.64], RZ ;  /* 0x000000ff0600a985 */ /* 0x0001e8000c101d2a */
[----:B------:R0:W-:Y:S02]  /*14ce0*/  @!P3 ST.E.128 desc[UR42][R14.64], RZ ;  /* 0x000000ff0e00b985 */ /* 0x0001e4000c101d2a */
.L_x_7152:
[----:B------:R-:W-:Y:S05]  /*14cf0*/  BSYNC B1 ;  /* 0x0000000000017941 */ /* 0x000fea0003800000 */
.L_x_7151:
[----:B------:R-:W-:-:S03]  /*14d00*/  UMOV UR4, 0xffffffff ;  /* 0xffffffff00047882 */ /* 0x000fc60000000000 */
[----:B------:R-:W-:Y:S05]  /*14d10*/  BRA.DIV UR4, `(.L_x_7153) ;  /* 0x0000008e04d87947 */ /* 0x000fea000b800000 */
[----:B0-----:R0:W0:Y:S04]  /*14d20*/  SHFL.IDX PT, R3, R2, 0x3, 0x181f ;  /* 0x00781f0002037f89 */ /* 0x00102800000e0000 */
[----:B------:R0:W0:Y:S02]  /*14d30*/  SHFL.IDX PT, R14, R0, 0x3, 0x181f ;  /* 0x00781f00000e7f89 */ /* 0x00002400000e0000 */
.L_x_7380:
[----:B0-2-4-:R-:W-:-:S05]  /*14d40*/  VIADD R0, R5, 0x60 ;  /* 0x0000006005007836 */ /* 0x015fca0000000000 */
[----:B------:R-:W-:-:S13]  /*14d50*/  ISETP.GE.AND P0, PT, R0, R21, PT ;  /* 0x000000150000720c */ /* 0x000fda0003f06270 */
[----:B------:R-:W-:Y:S05]  /*14d60*/  @P0 BRA `(.L_x_7136) ;  /* 0x0000000000240947 */ /* 0x000fea0003800000 */
[----:B------:R-:W-:Y:S02]  /*14d70*/  ULDC UR4, c[0x0][0xac8] ;  /* 0x0002b20000047ab9 */ /* 0x000fe40000000800 */
[----:B------:R-:W-:Y:S02]  /*14d80*/  ISETP.GE.AND P2, PT, R16, UR4, PT ;  /* 0x0000000410007c0c */ /* 0x000fe4000bf46270 */
[----:B------:R-:W-:-:S11]  /*14d90*/  ISETP.GE.AND P3, PT, R23, UR4, PT ;  /* 0x0000000417007c0c */ /* 0x000fd6000bf66270 */
[CC--:B------:R-:W-:Y:S02]  /*14da0*/  @!P2 LEA R4, P0, R16.reuse, R14.reuse, 0x1 ;  /* 0x0000000e1004a211 */ /* 0x0c0fe400078008ff */
[C---:B------:R-:W-:Y:S02]  /*14db0*/  @!P3 LEA R14, P1, R23.reuse, R14, 0x1 ;  /* 0x0000000e170eb211 */ /* 0x040fe400078208ff */
[-C--:B------:R-:W-:Y:S02]  /*14dc0*/  @!P2 LEA.HI.X R5, R16, R3.reuse, R17, 0x1, P0 ;  /* 0x000000031005a211 */ /* 0x080fe400000f0c11 */
[----:B------:R-:W-:-:S03]  /*14dd0*/  @!P3 LEA.HI.X R15, R23, R3, R22, 0x1, P1 ;  /* 0x00000003170fb211 */ /* 0x000fc600008f0c16 */
[----:B------:R2:W-:Y:S04]  /*14de0*/  @!P2 ST.E.128 desc[UR42][R4.64], RZ ;  /* 0x000000ff0400a985 */ /* 0x0005e8000c101d2a */
[----:B------:R2:W-:Y:S02]  /*14df0*/  @!P3 ST.E.128 desc[UR42][R14.64], RZ ;  /* 0x000000ff0e00b985 */ /* 0x0005e4000c101d2a */
.L_x_7136:
[----:B------:R-:W-:Y:S05]  /*14e00*/  BSYNC B0 ;  /* 0x0000000000007941 */ /* 0x000fea0003800000 */
.L_x_7122:
[----:B------:R-:W-:Y:S02]  /*14e10*/  ULDC UR4, c[0x0][0xc3c] ;  /* 0x00030f0000047ab9 */ /* 0x000fe40000000800 */
[----:B---3--:R-:W-:-:S13]  /*14e20*/  ISETP.GE.AND P0, PT, R31, UR4, PT ;  /* 0x000000041f007c0c */ /* 0x008fda000bf06270 */
[----:B------:R-:W-:Y:S05]  /*14e30*/  @!P0 BRA `(.L_x_7154) ;  /* 0xfffffec400088947 */ /* 0x000fea000383ffff */
[----:B------:R-:W-:Y:S05]  /*14e40*/  BRA `(.L_x_6945) ;  /* 0x0000006c00d07947 */ /* 0x000fea0003800000 */
.L_x_6943:
[----:B------:R-:W-:-:S08]  /*14e50*/  NOP ;  /* 0x0000000000007918 */ /* 0x000fd00000000000 */
[----:B------:R-:W0:-:S00]  /*14e60*/  USETMAXREG.DEALLOC.CTAPOOL 0x28 ;  /* 0x00000028000079c8 */ /* 0x000e0000080e0500 */
        /* <DEDUP_REMOVED lines=16> */
.L_x_7155:
        /* <DEDUP_REMOVED lines=43> */
.L_x_7159:
        /* <DEDUP_REMOVED lines=37> */
.L_x_7157:
        /* <DEDUP_REMOVED lines=18> */
.L_x_7160:
        /* <DEDUP_REMOVED lines=10> */
[----:B------:R-:W-:Y:S01]  /*15630*/  IMAD.HI.U32 R2, R3, R11, R2 ;  /* 0x0000000b03027227 */ /* 0x000fe200078e0002 */
[----:B------:R-:W-:-:S03]  /*15640*/  IADD3 R19, R19, UR4, RZ ;  /* 0x0000000413137c10 */ /* 0x000fc6000fffe0ff */
        /* <DEDUP_REMOVED lines=46> */
.L_x_7158:
[----:B------:R-:W-:Y:S02]  /*15930*/  IMAD.MOV.U32 R17, RZ, RZ, RZ ;  /* 0x000000ffff117224 */ /* 0x000fe400078e00ff */
[----:B------:R-:W-:Y:S02]  /*15940*/  IMAD.U32 R16, RZ, RZ, UR6 ;  /* 0x00000006ff107e24 */ /* 0x000fe4000f8e00ff */
[----:B------:R-:W-:-:S07]  /*15950*/  IMAD.MOV.U32 R18, RZ, RZ, RZ ;  /* 0x000000ffff127224 */ /* 0x000fce00078e00ff */
.L_x_7161:
[----:B------:R-:W-:-:S13]  /*15960*/  ISETP.NE.AND P0, PT, R7, RZ, PT ;  /* 0x000000ff0700720c */ /* 0x000fda0003f05270 */
[----:B------:R-:W0:Y:S01]  /*15970*/  @!P0 S2R R3, SR_CgaCtaId ;  /* 0x0000000000038919 */ /* 0x000e220000008800 */
[----:B------:R-:W-:-:S04]  /*15980*/  @!P0 MOV R2, 0x400 ;  /* 0x0000040000028802 */ /* 0x000fc80000000f00 */
[----:B0-----:R-:W-:-:S05]  /*15990*/  @!P0 LEA R2, R3, R2, 0x18 ;  /* 0x0000000203028211 */ /* 0x001fca00078ec0ff */
[----:B------:R0:W-:Y:S01]  /*159a0*/  @!P0 STS.128 [R2+0x288d0], R16 ;  /* 0x0288d01002008388 */ /* 0x0001e20000000c00 */
[----:B------:R-:W-:Y:S06]  /*159b0*/  BAR.ARV 0x5, 0x180 ;  /* 0x0146000000007b1d */ /* 0x000fec0000002000 */
.L_x_7156:
[----:B------:R2:W-:Y:S01]  /*159c0*/  STL [R1+0x24], RZ ;  /* 0x000024ff01007387 */ /* 0x0005e20000100800 */
[----:B------:R-:W-:Y:S01]  /*159d0*/  ULDC UR4, c[0x0][0xc3c] ;  /* 0x00030f0000047ab9 */ /* 0x000fe20000000800 */
[----:B------:R-:W-:Y:S01]  /*159e0*/  IMAD.MOV.U32 R28, RZ, RZ, 0x1 ;  /* 0x00000001ff1c7424 */ /* 0x000fe200078e00ff */
[----:B-1----:R-:W-:Y:S01]  /*159f0*/  ISETP.GE.AND P0, PT, R19, UR4, PT ;  /* 0x0000000413007c0c */ /* 0x002fe2000bf06270 */
[----:B------:R-:W-:-:S12]  /*15a00*/  IMAD.MOV.U32 R25, RZ, RZ, RZ ;  /* 0x000000ffff197224 */ /* 0x000fd800078e00ff */
[----:B--2---:R-:W-:Y:S05]  /*15a10*/  @P0 BRA `(.L_x_7162) ;  /* 0x0000006000000947 */ /* 0x004fea0003800000 */
[----:B------:R-:W1:Y:S01]  /*15a20*/  S2UR UR5, SR_CgaCtaId ;  /* 0x00000000000579c3 */ /* 0x000e620000008800 */
[C---:B------:R-:W-:Y:S01]  /*15a30*/  IMAD.SHL.U32 R31, R0.reuse, 0x8, RZ ;  /* 0x00000008001f7824 */ /* 0x040fe200078e00ff */
[----:B0-----:R-:W-:Y:S01]  /*15a40*/  LOP3.LUT R2, R0, 0x7f, RZ, 0xc0, !PT ;  /* 0x0000007f00027812 */ /* 0x001fe200078ec0ff */
[----:B------:R-:W-:Y:S01]  /*15a50*/  UMOV UR4, 0x400 ;  /* 0x0000040000047882 */ /* 0x000fe20000000000 */
[----:B------:R0:W-:Y:S01]  /*15a60*/  STL [R1+0x24], RZ ;  /* 0x000024ff01007387 */ /* 0x0001e20000100800 */
[----:B------:R-:W-:Y:S01]  /*15a70*/  BSSY B8, `(.L_x_7162) ;  /* 0x00005fa000087945 */ /* 0x000fe20003800000 */
[C---:B------:R-:W-:Y:S01]  /*15a80*/  LOP3.LUT R3, R31.reuse, 0x1f8, RZ, 0xc0, !PT ;  /* 0x000001f81f037812 */ /* 0x040fe200078ec0ff */
[----:B------:R-:W-:Y:S01]  /*15a90*/  IMAD.SHL.U32 R34, R2, 0x8, RZ ;  /* 0x0000000802227824 */ /* 0x000fe200078e00ff */
[----:B------:R-:W-:Y:S01]  /*15aa0*/  LOP3.LUT R31, R31, 0x38, RZ, 0xc0, !PT ;  /* 0x000000381f1f7812 */ /* 0x000fe200078ec0ff */
[----:B------:R-:W-:Y:S01]  /*15ab0*/  IMAD.MOV.U32 R29, RZ, RZ, 0x1 ;  /* 0x00000001ff1d7424 */ /* 0x000fe200078e00ff */
[----:B------:R-:W-:Y:S01]  /*15ac0*/  LOP3.LUT R3, R3, 0x38, R0, 0x78, !PT ;  /* 0x0000003803037812 */ /* 0x000fe200078e7800 */
[----:B------:R-:W-:Y:S01]  /*15ad0*/  IMAD.MOV.U32 R27, RZ, RZ, RZ ;  /* 0x000000ffff1b7224 */ /* 0x000fe200078e00ff */
[----:B------:R-:W-:Y:S01]  /*15ae0*/  LOP3.LUT R30, R31, 0x40, RZ, 0xfc, !PT ;  /* 0x000000401f1e7812 */ /* 0x000fe200078efcff */
[----:B------:R-:W-:Y:S01]  /*15af0*/  IMAD.MOV.U32 R25, RZ, RZ, RZ ;  /* 0x000000ffff197224 */ /* 0x000fe200078e00ff */
[----:B------:R-:W-:Y:S01]  /*15b00*/  LOP3.LUT R34, R3, 0x200, R34, 0xf8, !PT ;  /* 0x0000020003227812 */ /* 0x000fe200078ef822 */
[----:B------:R-:W-:Y:S01]  /*15b10*/  IMAD.MOV.U32 R28, RZ, RZ, 0x1 ;  /* 0x00000001ff1c7424 */ /* 0x000fe200078e00ff */
[----:B------:R-:W-:Y:S01]  /*15b20*/  ULOP3.LUT UR38, UR36, 0x2, URZ, 0xfc, !UPT ;  /* 0x0000000224267892 */ /* 0x000fe2000f8efc3f */
[----:B------:R-:W-:Y:S01]  /*15b30*/  ULDC.64 UR40, c[0x0][0x198] ;  /* 0x0000660000287ab9 */ /* 0x000fe20000000a00 */
[----:B------:R-:W-:Y:S01]  /*15b40*/  ULDC UR37, c[0x0][0xc] ;  /* 0x0000030000257ab9 */ /* 0x000fe20000000800 */
[----:B-1----:R-:W-:-:S06]  /*15b50*/  ULEA UR4, UR5, UR4, 0x18 ;  /* 0x0000000405047291 */ /* 0x002fcc000f8ec03f */
[----:B------:R-:W-:-:S05]  /*15b60*/  IMAD.U32 R22, RZ, RZ, UR4 ;  /* 0x00000004ff167e24 */ /* 0x000fca000f8e00ff */
[----:B------:R-:W-:-:S05]  /*15b70*/  LEA R0, R34, R22, 0x1 ;  /* 0x0000001622007211 */ /* 0x000fca00078e08ff */
[----:B------:R0:W-:Y:S02]  /*15b80*/  STL [R1+0x8], R0 ;  /* 0x0000080001007387 */ /* 0x0001e40000100800 */
.L_x_7263:
[----:B------:R-:W1:Y:S02]  /*15b90*/  LDC.64 R32, c[0x0][0xc88] ;  /* 0x00032200ff207b82 */ /* 0x000e640000000a00 */
[----:B-1----:R-:W-:-:S06]  /*15ba0*/  IMAD.WIDE R32, R19, 0x4, R32 ;  /* 0x0000000413207825 */ /* 0x002fcc00078e0220 */
[----:B0-----:R-:W0:Y:S01]  /*15bb0*/  LDG.E R32, desc[UR42][R32.64] ;  /* 0x0000002a20207981 */ /* 0x001e22000c1e1900 */
[----:B------:R-:W-:Y:S05]  /*15bc0*/  YIELD ;  /* 0x0000000000007946 */ /* 0x000fea0003800000 */
[----:B------:R-:W-:Y:S01]  /*15bd0*/  ULDC.64 UR4, c[0x0][0xa28] ;  /* 0x00028a0000047ab9 */ /* 0x000fe20000000a00 */
[----:B------:R-:W-:Y:S01]  /*15be0*/  IMAD.MOV.U32 R37, RZ, RZ, RZ ;  /* 0x000000ffff257224 */ /* 0x000fe200078e00ff */
[----:B------:R-:W-:Y:S01]  /*15bf0*/  ISETP.NE.U32.AND P0, PT, RZ, UR4, PT ;  /* 0x00000004ff007c0c */ /* 0x000fe2000bf05070 */
[----:B------:R-:W-:Y:S01]  /*15c00*/  IMAD.MOV.U32 R6, RZ, RZ, RZ ;  /* 0x000000ffff067224 */ /* 0x000fe200078e00ff */
[----:B------:R-:W-:Y:S01]  /*15c10*/  ULDC.64 UR8, c[0x0][0xa18] ;  /* 0x0002860000087ab9 */ /* 0x000fe20000000a00 */
[----:B------:R-:W-:Y:S01]  /*15c20*/  ULDC.64 UR6, c[0x0][0xa10] ;  /* 0x0002840000067ab9 */ /* 0x000fe20000000a00 */
[----:B------:R-:W-:-:S02]  /*15c30*/  ISETP.NE.AND.EX P0, PT, RZ, UR5, PT, P0 ;  /* 0x00000005ff007c0c */ /* 0x000fc4000bf05300 */
[----:B0-----:R-:W-:-:S11]  /*15c40*/  SHF.R.S32.HI R0, RZ, 0x1f, R32 ;  /* 0x0000001fff007819 */ /* 0x001fd60000011420 */
        /* <DEDUP_REMOVED lines=8> */
[----:B------:R-:W-:Y:S01]  /*15cd0*/  ISETP.NE.U32.AND P1, PT, RZ, UR8, PT ;  /* 0x00000008ff007c0c */ /* 0x000fe2000bf25070 */
[----:B0-----:R-:W-:Y:S01]  /*15ce0*/  IMAD.MOV.U32 R0, RZ, RZ, RZ ;  /* 0x000000ffff007224 */ /* 0x001fe200078e00ff */
[----:B------:R-:W-:Y:S02]  /*15cf0*/  ISETP.NE.AND.EX P0, PT, RZ, UR5, PT, P0 ;  /* 0x00000005ff007c0c */ /* 0x000fe4000bf05300 */
[----:B------:R-:W-:Y:S02]  /*15d00*/  ISETP.NE.AND.EX P1, PT, RZ, UR9, PT, P1 ;  /* 0x00000009ff007c0c */ /* 0x000fe4000bf25310 */
[----:B------:R-:W-:Y:S02]  /*15d10*/  ISETP.NE.U32.AND P2, PT, RZ, UR6, PT ;  /* 0x00000006ff007c0c */ /* 0x000fe4000bf45070 */
[----:B-1----:R-:W-:-:S02]  /*15d20*/  IADD3 R2, P3, R23, UR4, RZ ;  /* 0x0000000417027c10 */ /* 0x002fc4000ff7e0ff */
[----:B------:R-:W-:Y:S02]  /*15d30*/  ISETP.NE.AND.EX P2, PT, RZ, UR7, PT, P2 ;  /* 0x00000007ff007c0c */ /* 0x000fe4000bf45320 */
[----:B------:R-:W-:Y:S02]  /*15d40*/  IADD3.X R3, R24, UR5, RZ, P3, !PT ;  /* 0x0000000518037c10 */ /* 0x000fe40009ffe4ff */
[----:B------:R-:W-:-:S03]  /*15d50*/  IADD3 R4, P4, R23, UR6, RZ ;  /* 0x0000000617047c10 */ /* 0x000fc6000ff9e0ff */
[----:B--2---:R-:W2:Y:S01]  /*15d60*/  @P0 LDG.E R6, desc[UR42][R2.64] ;  /* 0x0000002a02060981 */ /* 0x004ea2000c1e1900 */
[----:B------:R-:W-:Y:S01]  /*15d70*/  ULDC UR4, c[0x0][0x288] ;  /* 0x0000a20000047ab9 */ /* 0x000fe20000000800 */
[----:B------:R-:W-:Y:S01]  /*15d80*/  IADD3.X R5, R24, UR7, RZ, P4, !PT ;  /* 0x0000000718057c10 */ /* 0x000fe2000a7fe4ff */
[----:B------:R-:W-:Y:S01]  /*15d90*/  IMAD.U32 R8, RZ, RZ, UR4 ;  /* 0x00000004ff087e24 */ /* 0x000fe2000f8e00ff */
[----:B------:R-:W-:-:S03]  /*15da0*/  ULDC.64 UR4, c[0x0][0x418] ;  /* 0x0001060000047ab9 */ /* 0x000fc60000000a00 */
[----:B------:R-:W5:Y:S04]  /*15db0*/  @P2 LDG.E R0, desc[UR42][R4.64] ;  /* 0x0000002a04002981 */ /* 0x000f68000c1e1900 */
[----:B--2---:R0:W-:Y:S02]  /*15dc0*/  STL [R1+0xc], R6 ;  /* 0x00000c0601007387 */ /* 0x0041e40000100800 */
[----:B0-----:R-:W-:-:S04]  /*15dd0*/  @P1 IADD3 R6, P3, R23, UR8, RZ ;  /* 0x0000000817061c10 */ /* 0x001fc8000ff7e0ff */
[----:B------:R-:W-:-:S05]  /*15de0*/  @P1 IADD3.X R7, R24, UR9, RZ, P3, !PT ;  /* 0x0000000918071c10 */ /* 0x000fca0009ffe4ff */
[----:B------:R0:W2:Y:S01]  /*15df0*/  @P1 LDG.E R8, desc[UR42][R6.64] ;  /* 0x0000002a06081981 */ /* 0x0000a2000c1e1900 */
        /* <DEDUP_REMOVED lines=8> */
[----:B--2---:R0:W-:Y:S02]  /*15e80*/  STL [R1+0x20], R8 ;  /* 0x0000200801007387 */ /* 0x0041e40000100800 */
[----:B0-----:R-:W-:Y:S01]  /*15e90*/  IMAD.U32 R8, RZ, RZ, UR4 ;  /* 0x00000004ff087e24 */ /* 0x001fe2000f8e00ff */
[----:B------:R-:W-:Y:S06]  /*15ea0*/  @P1 BRA `(.L_x_7163) ;  /* 0x0000000000141947 */ /* 0x000fec0003800000 */
[----:B------:R-:W-:Y:S05]  /*15eb0*/  @!P0 BRA `(.L_x_7163) ;  /* 0x0000000000108947 */ /* 0x000fea0003800000 */
[----:B------:R-:W2:Y:S04]  /*15ec0*/  LDG.E R10, desc[UR42][R2.64] ;  /* 0x0000002a020a7981 */ /* 0x000ea8000c1e1900 */
[----:B------:R-:W2:Y:S02]  /*15ed0*/  LDG.E R7, desc[UR42][R2.64+0x4] ;  /* 0x0000042a02077981 */ /* 0x000ea4000c1e1900 */
[----:B--2---:R-:W-:-:S05]  /*15ee0*/  IMAD.IADD R2, R7, 0x1, -R10 ;  /* 0x0000000107027824 */ /* 0x004fca00078e0a0a */
[----:B------:R0:W-:Y:S02]  /*15ef0*/  STL [R1+0x20], R2 ;  /* 0x0000200201007387 */ /* 0x0001e40000100800 */
.L_x_7163:
[----:B------:R-:W-:Y:S01]  /*15f00*/  ULDC.64 UR4, c[0x0][0xa20] ;  /* 0x0002880000047ab9 */ /* 0x000fe20000000a00 */
[C---:B0-----:R-:W-:Y:S01]  /*15f10*/  LOP3.LUT R2, R18.reuse, 0xff000000, RZ, 0xc0, !PT ;  /* 0xff00000012027812 */ /* 0x041fe200078ec0ff */
        /* <DEDUP_REMOVED lines=8> */
[----:B------:R-:W-:-:S04]  /*15fa0*/  IADD3 R2, P0, R23, UR4, RZ ;  /* 0x0000000417027c10 */ /* 0x000fc8000ff1e0ff */
[----:B------:R-:W-:-:S05]  /*15fb0*/  IADD3.X R3, R24, UR5, RZ, P0, !PT ;  /* 0x0000000518037c10 */ /* 0x000fca00087fe4ff */
[----:B------:R0:W5:Y:S01]  /*15fc0*/  LDG.E R8, desc[UR42][R2.64] ;  /* 0x0000002a02087981 */ /* 0x000162000c1e1900 */
[----:B------:R-:W-:Y:S05]  /*15fd0*/  BRA `(.L_x_7165) ;  /* 0x0000000000247947 */ /* 0x000fea0003800000 */
.L_x_7164:
        /* <DEDUP_REMOVED lines=9> */
.L_x_7165:
        /* <DEDUP_REMOVED lines=8> */
[C---:B------:R-:W-:Y:S02]  /*160f0*/  ISETP.GE.AND P1, PT, R35.reuse, 0x1, PT ;  /* 0x000000012300780c */ /* 0x040fe40003f26270 */
[----:B------:R-:W-:-:S04]  /*16100*/  IADD3 R2, R35, 0x7f, RZ ;  /* 0x0000007f23027810 */ /* 0x000fc80007ffe0ff */
[----:B------:R-:W-:-:S04]  /*16110*/  SHF.R.S32.HI R3, RZ, 0x1f, R2 ;  /* 0x0000001fff037819 */ /* 0x000fc80000011402 */
[----:B------:R-:W-:-:S04]  /*16120*/  LEA.HI R3, R3, R2, RZ, 0x7 ;  /* 0x0000000203037211 */ /* 0x000fc800078f38ff */
[----:B------:R-:W-:Y:S01]  /*16130*/  SHF.R.S32.HI R4, RZ, 0x7, R3 ;  /* 0x00000007ff047819 */ /* 0x000fe20000011403 */
        /* <DEDUP_REMOVED lines=31> */
.L_x_7167:
[----:B------:R-:W-:Y:S05]  /*16330*/  BSYNC B0 ;  /* 0x0000000000007941 */ /* 0x000fea0003800000 */
.L_x_7166:
[-C--:B------:R-:W-:Y:S01]  /*16340*/  IMAD R7, R36, R3.reuse, RZ ;  /* 0x0000000324077224 */ /* 0x080fe200078e02ff */
[----:B------:R-:W-:Y:S04]  /*16350*/  BSSY B0, `(.L_x_7168) ;  /* 0x0000114000007945 */ /* 0x000fe80003800000 */
[C---:B------:R-:W-:Y:S01]  /*16360*/  VIADDMNMX R3, R7.reuse, R3, R4, PT ;  /* 0x0000000307037246 */ /* 0x040fe20003800104 */
[----:B------:R-:W-:-:S04]  /*16370*/  IMAD R7, R7, 0x80, -R8 ;  /* 0x0000008007077824 */ /* 0x000fc800078e0a08 */
[----:B------:R-:W-:Y:S01]  /*16380*/  IMAD R3, R3, 0x80, -R8 ;  /* 0x0000008003037824 */ /* 0x000fe200078e0a08 */
[----:B------:R-:W-:-:S04]  /*16390*/  VIMNMX R7, RZ, R7, !PT ;  /* 0x00000007ff077248 */ /* 0x000fc80007fe0100 */
[----:B------:R-:W-:Y:S02]  /*163a0*/  VIMNMX R2, R3, R6, PT ;  /* 0x0000000603027248 */ /* 0x000fe40003fe0100 */
[----:B------:R-:W-:Y:S02]  /*163b0*/  SHF.R.U32.HI R6, RZ, 0x7, R7 ;  /* 0x00000007ff067819 */ /* 0x000fe40000011607 */
[----:B------:R-:W-:-:S13]  /*163c0*/  ISETP.GT.AND P0, PT, R2, R7, PT ;  /* 0x000000070200720c */ /* 0x000fda0003f04270 */
[----:B------:R-:W-:-:S05]  /*163d0*/  @P0 VIADD R2, R2, 0x7f ;  /* 0x0000007f02020836 */ /* 0x000fca0000000000 */
[----:B------:R-:W-:-:S04]  /*163e0*/  @P0 SHF.R.S32.HI R3, RZ, 0x1f, R2 ;  /* 0x0000001fff030819 */ /* 0x000fc80000011402 */
[----:B------:R-:W-:Y:S02]  /*163f0*/  @P0 LEA.HI R2, R3, R2, RZ, 0x7 ;  /* 0x0000000203020211 */ /* 0x000fe400078f38ff */
[-C--:B------:R-:W-:Y:S02]  /*16400*/  MOV R3, R6.reuse ;  /* 0x0000000600037202 */ /* 0x080fe40000000f00 */
        /* <DEDUP_REMOVED lines=11> */
.L_x_7383:
[----:B-1----:R-:W-:Y:S02]  /*164c0*/  ISETP.NE.AND P0, PT, R14, RZ, PT ;  /* 0x000000ff0e00720c */ /* 0x002fe40003f05270 */
[----:B------:R-:W-:-:S11]  /*164d0*/  PLOP3.LUT P6, PT, PT, PT, PT, 0x8, 0x0 ;  /* 0x000000000000781c */ /* 0x000fd60003fce170 */
[----:B------:R-:W-:Y:S05]  /*164e0*/  @P0 BRA `(.L_x_7171) ;  /* 0x00000000000c0947 */ /* 0x000fea0003800000 */
[----:B------:R-:W-:-:S03]  /*164f0*/  UMOV UR4, 0xffffffff ;  /* 0xffffffff00047882 */ /* 0x000fc60000000000 */
[----:B------:R-:W-:Y:S05]  /*16500*/  BRA.DIV UR4, `(.L_x_7172) ;  /* 0x0000007a04587947 */ /* 0x000fea000b800000 */
[----:B------:R-:W-:-:S13]  /*16510*/  ELECT P6, URZ, PT ;  /* 0x00000000003f782f */ /* 0x000fda00038c0000 */
.L_x_7171:
        /* <DEDUP_REMOVED lines=9> */
.L_x_7386:
[----:B------:R-:W-:Y:S05]  /*165b0*/  BSYNC B1 ;  /* 0x0000000000017941 */ /* 0x000fea0003800000 */
.L_x_7173:
        /* <DEDUP_REMOVED lines=10> */
.L_x_7387:
[----:B------:R-:W-:Y:S05]  /*16660*/  BSYNC B2 ;  /* 0x0000000000027941 */ /* 0x000fea0003800000 */
.L_x_7177:
        /* <DEDUP_REMOVED lines=9> */
.L_x_7180:
[----:B------:R-:W-:Y:S05]  /*16700*/  BSYNC B2 ;  /* 0x0000000000027941 */ /* 0x000fea0003800000 */
.L_x_7179:
[----:B------:R-:W-:Y:S01]  /*16710*/  IMAD.MOV.U32 R20, RZ, RZ, RZ ;  /* 0x000000ffff147224 */ /* 0x000fe200078e00ff */
[----:B------:R-:W-:Y:S01]  /*16720*/  UIADD3 UR4, UP0, UR40, 0x570, URZ ;  /* 0x0000057028047890 */ /* 0x000fe2000ff1e03f */
[----:B------:R-:W-:Y:S01]  /*16730*/  IMAD R8, R3, 0x80, R0 ;  /* 0x0000008003087824 */ /* 0x000fe200078e0200 */
[----:B------:R-:W-:Y:S01]  /*16740*/  PLOP3.LUT P0, PT, PT, PT, PT, 0x80, 0x0 ;  /* 0x000000000000781c */ /* 0x000fe20003f0f070 */
[C---:B0-----:R-:W-:Y:S01]  /*16750*/  IMAD R7, R27.reuse, 0x8000, R22 ;  /* 0x000080001b077824 */ /* 0x041fe200078e0216 */
        /* <DEDUP_REMOVED lines=8> */
.L_x_7181:
        /* <DEDUP_REMOVED lines=16> */
.L_x_7182:
        /* <DEDUP_REMOVED lines=13> */
.L_x_7388:
[----:B------:R-:W-:Y:S05]  /*169b0*/  BSYNC B2 ;  /* 0x0000000000027941 */ /* 0x000fea0003800000 */
.L_x_7183:
[----:B------:R-:W-:Y:S01]  /*169c0*/  BSSY B2, `(.L_x_7185) ;  /* 0x000000b000027945 */ /* 0x000fe20003800000 */
[----:B------:R-:W-:Y:S01]  /*169d0*/  MOV R14, 0x0 ;  /* 0x00000000000e7802 */ /* 0x000fe20000000f00 */
[----:B------:R-:W-:Y:S02]  /*169e0*/  IMAD.MOV.U32 R15, RZ, RZ, 0x12f00000 ;  /* 0x12f00000ff0f7424 */ /* 0x000fe400078e00ff */
        /* <DEDUP_REMOVED lines=8> */
.L_x_7186:
[----:B------:R-:W-:Y:S05]  /*16a70*/  BSYNC B2 ;  /* 0x0000000000027941 */ /* 0x000fea0003800000 */
.L_x_7185:
        /* <DEDUP_REMOVED lines=9> */
.L_x_7187:
        /* <DEDUP_REMOVED lines=15> */
.L_x_7188:
        /* <DEDUP_REMOVED lines=10> */
.L_x_7176:
[----:B------:R-:W-:Y:S05]  /*16ca0*/  BSYNC B1 ;  /* 0x0000000000017941 */ /* 0x000fea0003800000 */
.L_x_7175:
        /* <DEDUP_REMOVED lines=9> */
.L_x_7203:
        /* <DEDUP_REMOVED lines=11> */
.L_x_7389:
[----:B------:R-:W-:Y:S05]  /*16df0*/  BSYNC B2 ;  /* 0x0000000000027941 */ /* 0x000fea0003800000 */
.L_x_7191:
        /* <DEDUP_REMOVED lines=9> */
.L_x_7194:
[----:B------:R-:W-:Y:S05]  /*16e90*/  BSYNC B2 ;  /* 0x0000000000027941 */ /* 0x000fea0003800000 */
.L_x_7193:
[----:B------:R-:W-:Y:S01]  /*16ea0*/  IMAD.MOV.U32 R14, RZ, RZ, RZ ;  /* 0x000000ffff0e7224 */ /* 0x000fe200078e00ff */
[----:B------:R-:W-:Y:S01]  /*16eb0*/  UIADD3 UR4, UP0, UR40, 0x570, URZ ;  /* 0x0000057028047890 */ /* 0x000fe2000ff1e03f */
[----:B------:R-:W-:Y:S01]  /*16ec0*/  IMAD R8, R27, 0x8000, R22 ;  /* 0x000080001b087824 */ /* 0x000fe200078e0216 */
[----:B------:R-:W-:Y:S01]  /*16ed0*/  PLOP3.LUT P2, PT, PT, PT, PT, 0x80, 0x0 ;  /* 0x000000000000781c */ /* 0x000fe20003f4f070 */
[----:B0-----:R-:W-:Y:S01]  /*16ee0*/  IMAD R7, R11, 0x80, R0 ;  /* 0x000000800b077824 */ /* 0x001fe200078e0200 */
[----:B------:R-:W-:Y:S01]  /*16ef0*/  R2UR UR10, R14 ;  /* 0x000000000e0a72ca */ /* 0x000fe200000e0000 */
[----:B------:R-:W-:Y:S01]  /*16f00*/  VIADD R12, R8, 0x18400 ;  /* 0x00018400080c7836 */ /* 0x000fe20000000000 */
[----:B------:R-:W-:Y:S01]  /*16f10*/  IADD3 R3, R10, 0x28890, RZ ;  /* 0x000288900a037810 */ /* 0x000fe20007ffe0ff */
[----:B------:R-:W-:Y:S01]  /*16f20*/  UIADD3.X UR5, URZ, UR41, URZ, UP0, !UPT ;  /* 0x000000293f057290 */ /* 0x000fe200087fe43f */
[----:B------:R-:W-:Y:S01]  /*16f30*/  UMOV UR6, 0x0 ;  /* 0x0000000000067882 */ /* 0x000fe20000000000 */
[----:B------:R-:W-:-:S10]  /*16f40*/  UMOV UR7, 0x12f00000 ;  /* 0x12f0000000077882 */ /* 0x000fd40000000000 */
.L_x_7195:
        /* <DEDUP_REMOVED lines=16> */
.L_x_7196:
        /* <DEDUP_REMOVED lines=13> */
.L_x_7390:
[----:B------:R-:W-:Y:S05]  /*17120*/  BSYNC B2 ;  /* 0x0000000000027941 */ /* 0x000fea0003800000 */
.L_x_7197:
        /* <DEDUP_REMOVED lines=11> */
.L_x_7200:
[----:B------:R-:W-:Y:S05]  /*171e0*/  BSYNC B2 ;  /* 0x0000000000027941 */ /* 0x000fea0003800000 */
.L_x_7199:
        /* <DEDUP_REMOVED lines=8> */
.L_x_7201:
        /* <DEDUP_REMOVED lines=15> */
.L_x_7202:
        /* <DEDUP_REMOVED lines=10> */
.L_x_7190:
[----:B------:R-:W-:Y:S05]  /*17400*/  BSYNC B1 ;  /* 0x0000000000017941 */ /* 0x000fea0003800000 */
.L_x_7189:
        /* <DEDUP_REMOVED lines=8> */
.L_x_7169:
[----:B------:R-:W-:Y:S05]  /*17490*/  BSYNC B0 ;  /* 0x0000000000007941 */ /* 0x000fea0003800000 */
.L_x_7168:
[----:B------:R-:W-:Y:S05]  /*174a0*/  @!P0 WARPSYNC.ALL ;  /* 0x0000000000008948 */ /* 0x000fea0003800000 */
[----:B------:R-:W-:Y:S01]  /*174b0*/  @!P0 BAR.SYNC.DEFER_BLOCKING 0xc, 0x180 ;  /* 0x0306000000008b1d */ /* 0x000fe20000010000 */
[----:B------:R-:W-:-:S05]  /*174c0*/  IMAD.MOV.U32 R3, RZ, RZ, RZ ;  /* 0x000000ffff037224 */ /* 0x000fca00078e00ff */
[----:B------:R-:W-:Y:S04]  /*174d0*/  BSSY B0, `(.L_x_7204) ;  /* 0x000001d000007945 */ /* 0x000fe80003800000 */
[----:B------:R-:W-:Y:S05]  /*174e0*/  @!P1 BRA `(.L_x_7205) ;  /* 0x00000000006c9947 */ /* 0x000fea0003800000 */
[----:B------:R-:W-:Y:S01]  /*174f0*/  ISETP.NE.AND P0, PT, R5, RZ, PT ;  /* 0x000000ff0500720c */ /* 0x000fe20003f05270 */
[----:B------:R-:W-:-:S12]  /*17500*/  IMAD.MOV.U32 R2, RZ, RZ, RZ ;  /* 0x000000ffff027224 */ /* 0x000fd800078e00ff */
[----:B------:R-:W1:Y:S02]  /*17510*/  @!P0 LDC R5, c[0x0][0x9f0] ;  /* 0x00027c00ff058b82 */ /* 0x000e640000000800 */
[----:B-1----:R-:W-:-:S04]  /*17520*/  IABS R0, R5 ;  /* 0x0000000500007213 */ /* 0x002fc80000000000 */
[----:B0-----:R-:W0:Y:S08]  /*17530*/  I2F.RP R7, R0 ;  /* 0x0000000000077306 */ /* 0x001e300000209400 */
[----:B0-----:R-:W0:Y:S02]  /*17540*/  MUFU.RCP R7, R7 ;  /* 0x0000000700077308 */ /* 0x001e240000001000 */
[----:B0-----:R-:W-:-:S06]  /*17550*/  VIADD R8, R7, 0xffffffe ;  /* 0x0ffffffe07087836 */ /* 0x001fcc0000000000 */
[----:B------:R-:W0:Y:S02]  /*17560*/  F2I.FTZ.U32.TRUNC.NTZ R3, R8 ;  /* 0x0000000800037305 */ /* 0x000e24000021f000 */
[----:B0-----:R-:W-:-:S05]  /*17570*/  IADD3 R9, RZ, -R3, RZ ;  /* 0x80000003ff097210 */ /* 0x001fca0007ffe0ff */
        /* <DEDUP_REMOVED lines=18> */
.L_x_7205:
[----:B------:R-:W-:Y:S05]  /*176a0*/  BSYNC B0 ;  /* 0x0000000000007941 */ /* 0x000fea0003800000 */
.L_x_7204:
[-C--:B------:R-:W-:Y:S01]  /*176b0*/  IMAD R36, R36, R3.reuse, RZ ;  /* 0x0000000324247224 */ /* 0x080fe200078e02ff */
[----:B------:R-:W-:Y:S04]  /*176c0*/  BSSY B7, `(.L_x_7206) ;  /* 0x0000371000077945 */ /* 0x000fe80003800000 */
[----:B------:R-:W-:-:S04]  /*176d0*/  VIADDMNMX R0, R36, R3, R4, PT ;  /* 0x0000000324007246 */ /* 0x000fc80003800104 */
        /* <DEDUP_REMOVED lines=16> */
[----:B0-----:R-:W0:Y:S01]  /*177e0*/  POPC R7, R4 ;  /* 0x0000000400077309 */ /* 0x001e220000000000 */
[----:B--2---:R-:W0:Y:S02]  /*177f0*/  SHFL.IDX PT, R0, R3, R0, 0x1f ;  /* 0x00001f0003007589 */ /* 0x004e2400000e0000 */
[----:B0-----:R-:W-:Y:S01]  /*17800*/  IADD3 R16, R0, UR37, R7 ;  /* 0x0000002500107c10 */ /* 0x001fe2000fffe007 */
[----:B------:R-:W-:Y:S06]  /*17810*/  BRA `(.L_x_7208) ;  /* 0x00000034006c7947 */ /* 0x000fec0003800000 */
.L_x_7207:
        /* <DEDUP_REMOVED lines=9> */
[----:B------:R-:W-:Y:S01]  /*178b0*/  MOV R8, 0x70 ;  /* 0x0000007000087802 */ /* 0x000fe20000000f00 */
[----:B------:R-:W1:Y:S01]  /*178c0*/  LDC.64 R2, c[0x4][R2] ;  /* 0x0100000002027b82 */ /* 0x000e620000000a00 */
[----:B------:R-:W-:Y:S02]  /*178d0*/  IMAD.U32 R5, RZ, RZ, UR7 ;  /* 0x00000007ff057e24 */ /* 0x000fe4000f8e00ff */
[----:B------:R-:W-:Y:S02]  /*178e0*/  IMAD.U32 R6, RZ, RZ, UR8 ;  /* 0x00000008ff067e24 */ /* 0x000fe4000f8e00ff */
[----:B0-----:R-:W-:-:S02]  /*178f0*/  IMAD.U32 R7, RZ, RZ, UR9 ;  /* 0x00000009ff077e24 */ /* 0x001fc4000f8e00ff */
[----:B------:R-:W-:Y:S02]  /*17900*/  IMAD.U32 R10, RZ, RZ, UR4 ;  /* 0x00000004ff0a7e24 */ /* 0x000fe4000f8e00ff */
[----:B------:R-:W-:Y:S02]  /*17910*/  IMAD.U32 R11, RZ, RZ, UR5 ;  /* 0x00000005ff0b7e24 */ /* 0x000fe4000f8e00ff */
[----:B------:R-:W-:Y:S02]  /*17920*/  IMAD.MOV.U32 R12, RZ, RZ, 0x1 ;  /* 0x00000001ff0c7424 */ /* 0x000fe400078e00ff */
[----:B------:R-:W-:-:S07]  /*17930*/  IMAD.MOV.U32 R13, RZ, RZ, RZ ;  /* 0x000000ffff0d7224 */ /* 0x000fce00078e00ff */
[----:B------:R-:W-:-:S07]  /*17940*/  LEPC R20, `(.L_x_7210) ;  /* 0x000000001014794e */ /* 0x000fce0000000000 */
[----:B-1----:R-:W-:Y:S05]  /*17950*/  CALL.ABS.NOINC R2 ;  /* 0x0000000002007343 */ /* 0x002fea0003c00000 */
.L_x_7210:
[----:B------:R-:W-:Y:S05]  /*17960*/  BSYNC B6 ;  /* 0x0000000000067941 */ /* 0x000fea0003800000 */
.L_x_7209:
        /* <DEDUP_REMOVED lines=12> */
[----:B0-----:R-:W-:-:S02]  /*17a30*/  IMAD.U32 R7, RZ, RZ, UR9 ;  /* 0x00000009ff077e24 */ /* 0x001fc4000f8e00ff */
[----:B------:R-:W-:Y:S02]  /*17a40*/  IMAD.U32 R10, RZ, RZ, UR4 ;  /* 0x00000004ff0a7e24 */ /* 0x000fe4000f8e00ff */
[----:B------:R-:W-:Y:S02]  /*17a50*/  IMAD.U32 R11, RZ, RZ, UR5 ;  /* 0x00000005ff0b7e24 */ /* 0x000fe4000f8e00ff */
[----:B------:R-:W-:Y:S02]  /*17a60*/  IMAD.MOV.U32 R8, RZ, RZ, 0x70 ;  /* 0x00000070ff087424 */ /* 0x000fe400078e00ff */
[----:B------:R-:W-:Y:S02]  /*17a70*/  IMAD.MOV.U32 R12, RZ, RZ, 0x1 ;  /* 0x00000001ff0c7424 */ /* 0x000fe400078e00ff */
[----:B-1----:R-:W-:-:S07]  /*17a80*/  IMAD.MOV.U32 R13, RZ, RZ, RZ ;  /* 0x000000ffff0d7224 */ /* 0x002fce00078e00ff */
[----:B------:R-:W-:-:S07]  /*17a90*/  LEPC R20, `(.L_x_7213) ;  /* 0x000000001014794e */ /* 0x000fce0000000000 */
[----:B--2---:R-:W-:Y:S05]  /*17aa0*/  CALL.ABS.NOINC R2 ;  /* 0x0000000002007343 */ /* 0x004fea0003c00000 */
.L_x_7213:
        /* <DEDUP_REMOVED lines=15> */
.L_x_7212:
[----:B------:R-:W-:Y:S05]  /*17ba0*/  BSYNC B6 ;  /* 0x0000000000067941 */ /* 0x000fea0003800000 */
.L_x_7211:
[----:B------:R-:W2:Y:S01]  /*17bb0*/  LDL R26, [R1+0x1c] ;  /* 0x00001c00011a7983 */ /* 0x000ea20000100800 */
[----:B------:R-:W-:Y:S01]  /*17bc0*/  ULDC.64 UR4, c[0x0][0x9f8] ;  /* 0x00027e0000047ab9 */ /* 0x000fe20000000a00 */
[----:B------:R-:W1:Y:S01]  /*17bd0*/  LDC R0, c[0x0][0x430] ;  /* 0x00010c00ff007b82 */ /* 0x000e620000000800 */
[----:B------:R-:W-:Y:S01]  /*17be0*/  ISETP.NE.U32.AND P0, PT, RZ, UR4, PT ;  /* 0x00000004ff007c0c */ /* 0x000fe2000bf05070 */
[----:B------:R-:W3:Y:S03]  /*17bf0*/  LDL.LU R20, [R1] ;  /* 0x0000000001147983 */ /* 0x000ee60000300800 */
[----:B------:R-:W-:-:S13]  /*17c00*/  ISETP.NE.AND.EX P0, PT, RZ, UR5, PT, P0 ;  /* 0x00000005ff007c0c */ /* 0x000fda000bf05300 */
[----:B------:R-:W-:Y:S01]  /*17c10*/  @P0 IADD3 R2, P1, R23, UR4, RZ ;  /* 0x0000000417020c10 */ /* 0x000fe2000ff3e0ff */
[----:B------:R-:W4:Y:S01]  /*17c20*/  S2R R4, SR_TID.X ;  /* 0x0000000000047919 */ /* 0x000f220000002100 */
[----:B------:R-:W-:Y:S02]  /*17c30*/  ULDC UR4, c[0x0][0x2f4] ;  /* 0x0000bd0000047ab9 */ /* 0x000fe40000000800 */
[----:B------:R-:W-:-:S05]  /*17c40*/  @P0 IADD3.X R3, R24, UR5, RZ, P1, !PT ;  /* 0x0000000518030c10 */ /* 0x000fca0008ffe4ff */
[----:B------:R0:W3:Y:S01]  /*17c50*/  @P0 LDG.E R33, desc[UR42][R2.64] ;  /* 0x0000002a02210981 */ /* 0x0000e2000c1e1900 */
[----:B-1----:R-:W-:Y:S01]  /*17c60*/  ISETP.NE.AND P1, PT, R0, 0x1, PT ;  /* 0x000000010000780c */ /* 0x002fe20003f25270 */
[----:B------:R-:W1:-:S12]  /*17c70*/  S2R R21, SR_TID.X ;  /* 0x0000000000157919 */ /* 0x000e580000002100 */
[----:B------:R-:W0:Y:S08]  /*17c80*/  @P1 LDC R10, c[0x0][0x434] ;  /* 0x00010d00ff0a1b82 */ /* 0x000e300000000800 */
[----:B------:R-:W0:Y:S01]  /*17c90*/  @P1 LDC R6, c[0x0][0x438] ;  /* 0x00010e00ff061b82 */ /* 0x000e220000000800 */
[----:B----4-:R-:W-:-:S05]  /*17ca0*/  IMAD.SHL.U32 R4, R4, 0x10, RZ ;  /* 0x0000001004047824 */ /* 0x010fca00078e00ff */
[----:B------:R-:W-:Y:S02]  /*17cb0*/  LOP3.LUT R4, R4, 0x70, RZ, 0xc0, !PT ;  /* 0x0000007004047812 */ /* 0x000fe400078ec0ff */
[----:B-1----:R-:W-:-:S04]  /*17cc0*/  LOP3.LUT R21, R21, 0x7f, RZ, 0xc0, !PT ;  /* 0x0000007f15157812 */ /* 0x002fc800078ec0ff */
[----:B------:R-:W-:Y:S01]  /*17cd0*/  SHF.R.U32.HI R21, RZ, 0x3, R21 ;  /* 0x00000003ff157819 */ /* 0x000fe20000011615 */
        /* <DEDUP_REMOVED lines=8> */
[----:B------:R-:W-:-:S03]  /*17d60*/  @P1 SHF.R.U32.HI R4, RZ, R6, R7 ;  /* 0x00000006ff041219 */ /* 0x000fc60000011607 */
[----:B------:R-:W0:Y:S02]  /*17d70*/  @!P0 LDC.64 R2, c[0x0][0x428] ;  /* 0x00010a00ff028b82 */ /* 0x000e240000000a00 */
[----:B------:R-:W-:Y:S01]  /*17d80*/  IMAD.MOV R6, RZ, RZ, -R4 ;  /* 0x000000ffff067224 */ /* 0x000fe200078e0a04 */
[----:B---3--:R-:W-:-:S03]  /*17d90*/  SHF.R.S32.HI R9, RZ, 0x1f, R33 ;  /* 0x0000001fff097819 */ /* 0x008fc60000011421 */
[----:B------:R-:W-:Y:S01]  /*17da0*/  IMAD R0, R0, R6, R5 ;  /* 0x0000000600007224 */ /* 0x000fe200078e0205 */
[--C-:B------:R-:W-:Y:S01]  /*17db0*/  @!P0 SHF.R.S32.HI R5, RZ, 0x1f, R4.reuse ;  /* 0x0000001fff058819 */ /* 0x100fe20000011404 */
[----:B------:R-:W-:Y:S01]  /*17dc0*/  IMAD.U32 R7, RZ, RZ, UR38 ;  /* 0x00000026ff077e24 */ /* 0x000fe2000f8e00ff */
[----:B------:R-:W-:Y:S01]  /*17dd0*/  LOP3.LUT R20, R20, 0xfffffffb, RZ, 0xc0, !PT ;  /* 0xfffffffb14147812 */ /* 0x000fe200078ec0ff */
[----:B------:R1:W-:Y:S01]  /*17de0*/  STL [R1+0x4], R9 ;  /* 0x0000040901007387 */ /* 0x0003e20000100800 */
[-C--:B0-----:R-:W-:Y:S02]  /*17df0*/  @!P0 IMAD R6, R9, R2.reuse, RZ ;  /* 0x0000000209068224 */ /* 0x081fe400078e02ff */
[----:B------:R-:W-:-:S04]  /*17e00*/  @!P0 IMAD.WIDE.U32 R4, R33, R2, R4 ;  /* 0x0000000221048225 */ /* 0x000fc800078e0004 */
[----:B------:R-:W-:Y:S02]  /*17e10*/  @!P0 IMAD R6, R33, R3, R6 ;  /* 0x0000000321068224 */ /* 0x000fe400078e0206 */
[----:B------:R-:W0:Y:S03]  /*17e20*/  @!P0 LDC.64 R2, c[0x0][0x418] ;  /* 0x00010600ff028b82 */ /* 0x000e260000000a00 */
[----:B------:R-:W-:Y:S02]  /*17e30*/  @!P0 IADD3 R6, R5, R6, RZ ;  /* 0x0000000605068210 */ /* 0x000fe40007ffe0ff */
[----:B------:R-:W-:Y:S02]  /*17e40*/  ISETP.NE.AND P2, PT, R7, 0x3, PT ;  /* 0x000000030700780c */ /* 0x000fe40003f45270 */
[----:B0-----:R-:W-:-:S04]  /*17e50*/  @!P0 LEA R2, P1, R4, R2, 0x2 ;  /* 0x0000000204028211 */ /* 0x001fc800078210ff */
[----:B------:R-:W-:Y:S01]  /*17e60*/  @!P0 LEA.HI.X R3, R4, R3, R6, 0x2, P1 ;  /* 0x0000000304038211 */ /* 0x000fe200008f1406 */
[----:B------:R-:W-:-:S06]  /*17e70*/  IMAD.MOV.U32 R4, RZ, RZ, RZ ;  /* 0x000000ffff047224 */ /* 0x000fcc00078e00ff */
[----:B------:R1:W5:Y:S01]  /*17e80*/  @!P0 LDG.E R4, desc[UR42][R2.64] ;  /* 0x0000002a02048981 */ /* 0x000362000c1e1900 */
[----:B------:R-:W-:Y:S02]  /*17e90*/  ISETP.GE.AND P0, PT, R31, UR4, PT ;  /* 0x000000041f007c0c */ /* 0x000fe4000bf06270 */
[----:B------:R-:W-:-:S04]  /*17ea0*/  @P2 LOP3.LUT R20, R20, 0x4, RZ, 0xfc, !PT ;  /* 0x0000000414142812 */ /* 0x000fc800078efcff */
[----:B------:R-:W-:-:S07]  /*17eb0*/  LOP3.LUT R20, R20, 0xfffffffd, RZ, 0xc0, !PT ;  /* 0xfffffffd14147812 */ /* 0x000fce00078ec0ff */
[----:B------:R-:W-:Y:S02]  /*17ec0*/  @P0 LOP3.LUT R20, R20, 0x2, RZ, 0xfc, !PT ;  /* 0x0000000214140812 */ /* 0x000fe400078efcff */
[----:B------:R-:W-:Y:S02]  /*17ed0*/  ISETP.GE.AND P0, PT, R30, UR4, PT ;  /* 0x000000041e007c0c */ /* 0x000fe4000bf06270 */
[----:B------:R-:W-:-:S11]  /*17ee0*/  LOP3.LUT R20, R20, 0xfffffffe, RZ, 0xc0, !PT ;  /* 0xfffffffe14147812 */ /* 0x000fd600078ec0ff */
[----:B------:R-:W-:-:S05]  /*17ef0*/  @P0 LOP3.LUT R20, R20, 0x1, RZ, 0xfc, !PT ;  /* 0x0000000114140812 */ /* 0x000fca00078efcff */
[----:B------:R1:W-:Y:S01]  /*17f00*/  STL [R1], R20 ;  /* 0x0000001401007387 */ /* 0x0003e20000100800 */
[----:B------:R-:W-:Y:S05]  /*17f10*/  BRA.DIV UR5, `(.L_x_7214) ;  /* 0x0000006205587947 */ /* 0x000fea000b800000 */
.L_x_7393:
[----:B------:R-:W-:Y:S05]  /*17f20*/  @!P2 BRA `(.L_x_7215) ;  /* 0x000000000004a947 */ /* 0x000fea0003800000 */
[----:B------:R-:W-:Y:S01]  /*17f30*/  BPT.TRAP 0x1 ;  /* 0x000000040000795c */ /* 0x000fe20000300000 */
.L_x_7215:
[----:B------:R-:W-:Y:S01]  /*17f40*/  SHF.R.S32.HI R5, RZ, 0x1f, R0 ;  /* 0x0000001fff057819 */ /* 0x000fe20000011400 */
[----:B------:R-:W-:Y:S01]  /*17f50*/  ULDC.64 UR4, c[0x0][0x328] ;  /* 0x0000ca0000047ab9 */ /* 0x000fe20000000a00 */
[----:B------:R-:W-:Y:S01]  /*17f60*/  ULDC.64 UR6, c[0x0][0x318] ;  /* 0x0000c60000067ab9 */ /* 0x000fe20000000a00 */
[----:B------:R-:W-:Y:S02]  /*17f70*/  BSSY B0, `(.L_x_7216) ;  /* 0x0000014000007945 */ /* 0x000fe40003800000 */
[----:B-1----:R-:W-:-:S04]  /*17f80*/  IMAD R3, R5, UR4, RZ ;  /* 0x0000000405037c24 */ /* 0x002fc8000f8e02ff */
        /* <DEDUP_REMOVED lines=18> */
.L_x_7394:
[----:B------:R-:W-:Y:S05]  /*180b0*/  BSYNC B0 ;  /* 0x0000000000007941 */ /* 0x000fea0003800000 */
.L_x_7216:
[----:B------:R-:W2:Y:S01]  /*180c0*/  LDL R3, [R1] ;  /* 0x0000000001037983 */ /* 0x000ea20000100800 */
[----:B------:R-:W-:Y:S01]  /*180d0*/  ULDC.64 UR4, c[0x0][0x300] ;  /* 0x0000c00000047ab9 */ /* 0x000fe20000000a00 */
[----:B------:R-:W-:Y:S01]  /*180e0*/  ULDC.64 UR6, c[0x0][0x2e8] ;  /* 0x0000ba0000067ab9 */ /* 0x000fe20000000a00 */
[----:B------:R-:W-:Y:S01]  /*180f0*/  IMAD R5, R5, UR4, RZ ;  /* 0x0000000405057c24 */ /* 0x000fe2000f8e02ff */
[----:B------:R-:W1:Y:S03]  /*18100*/  S2R R9, SR_TID.X ;  /* 0x0000000000097919 */ /* 0x000e660000002100 */
[----:B------:R-:W-:Y:S01]  /*18110*/  IMAD R5, R0, UR5, R5 ;  /* 0x0000000500057c24 */ /* 0x000fe2000f8e0205 */
[----:B-1----:R-:W-:-:S04]  /*18120*/  LOP3.LUT R9, R9, 0x7f, RZ, 0xc0, !PT ;  /* 0x0000007f09097812 */ /* 0x002fc800078ec0ff */
[----:B------:R-:W-:Y:S02]  /*18130*/  SHF.R.U32.HI R9, RZ, 0x3, R9 ;  /* 0x00000003ff097819 */ /* 0x000fe40000011609 */
        /* <DEDUP_REMOVED lines=10> */
[----:B------:R-:W-:Y:S01]  /*181e0*/  IMAD.IADD R3, R3, 0x1, R6 ;  /* 0x0000000103037824 */ /* 0x000fe200078e0206 */
[----:B------:R-:W-:Y:S01]  /*181f0*/  IADD3 R6, -R9, R35, -R8 ;  /* 0x0000002309067210 */ /* 0x000fe20007ffe908 */
[----:B------:R-:W-:Y:S01]  /*18200*/  IMAD.WIDE.U32 R2, R18, UR4, R2 ;  /* 0x0000000412027c25 */ /* 0x000fe2000f8e0002 */
[----:B------:R-:W-:-:S03]  /*18210*/  UMOV UR4, 0xffffffff ;  /* 0xffffffff00047882 */ /* 0x000fc60000000000 */
[----:B------:R-:W-:Y:S01]  /*18220*/  IMAD R0, R18, UR5, R3 ;  /* 0x0000000512007c24 */ /* 0x000fe2000f8e0203 */
[----:B------:R-:W-:-:S04]  /*18230*/  LEA R4, P0, R2, UR6, 0x1 ;  /* 0x0000000602047c11 */ /* 0x000fc8000f8008ff */
[----:B------:R-:W-:Y:S02]  /*18240*/  LEA.HI.X R0, R2, UR7, R0, 0x1, P0 ;  /* 0x0000000702007c11 */ /* 0x000fe400080f0c00 */
[----:B------:R-:W-:Y:S01]  /*18250*/  ISETP.GE.AND P0, PT, R6, 0x1, PT ;  /* 0x000000010600780c */ /* 0x000fe20003f06270 */
[----:B------:R-:W-:-:S12]  /*18260*/  BRA.DIV UR4, `(.L_x_7218) ;  /* 0x0000005e04cc7947 */ /* 0x000fd8000b800000 */
[----:B------:R-:W0:Y:S01]  /*18270*/  SHFL.IDX PT, R3, R4, RZ, 0x181f ;  /* 0x00181fff04037589 */ /* 0x000e2200000e0000 */
[----:B------:R-:W-:-:S03]  /*18280*/  @P0 IMAD R8, R5, 0x2, R22 ;  /* 0x0000000205080824 */ /* 0x000fc600078e0216 */
[----:B------:R-:W1:Y:S01]  /*18290*/  SHFL.IDX PT, R2, R0, RZ, 0x181f ;  /* 0x00181fff00027589 */ /* 0x000e6200000e0000 */
[----:B0-----:R-:W-:-:S05]  /*182a0*/  @P0 LEA R3, P1, R31, R3, 0x1 ;  /* 0x000000031f030211 */ /* 0x001fca00078208ff */
[----:B-1----:R-:W-:-:S05]  /*182b0*/  @P0 IMAD.X R2, RZ, RZ, R2, P1 ;  /* 0x000000ffff020224 */ /* 0x002fca00008e0602 */
[----:B------:R-:W-:-:S04]  /*182c0*/  @P0 LOP3.LUT R3, R3, R2, RZ, 0x3c, !PT ;  /* 0x0000000203030212 */ /* 0x000fc800078e3cff */
[----:B------:R-:W-:-:S04]  /*182d0*/  @P0 LOP3.LUT R2, R3, R2, RZ, 0x3c, !PT ;  /* 0x0000000203020212 */ /* 0x000fc800078e3cff */
[----:B------:R-:W-:-:S05]  /*182e0*/  @P0 LOP3.LUT R3, R3, R2, RZ, 0x3c, !PT ;  /* 0x0000000203030212 */ /* 0x000fca00078e3cff */
[----:B------:R-:W-:Y:S01]  /*182f0*/  @!PT LDS RZ, [RZ] ;  /* 0x00000000fffff984 */ /* 0x000fe20000000800 */
        /* <DEDUP_REMOVED lines=70> */
.L_x_7412:
        /* <DEDUP_REMOVED lines=11> */
.L_x_7219:
        /* <DEDUP_REMOVED lines=11> */
.L_x_7220:
[----:B-1----:R1:W5:Y:S01]  /*188c0*/  LDL.LU R3, [R1+0xc] ;  /* 0x00000c0001037983 */ /* 0x0023620000300800 */
[----:B------:R1:W-:Y:S03]  /*188d0*/  SYNCS.ARRIVE.TRANS64.A1T0 RZ, [R7+URZ+0x28830], RZ ;  /* 0x028830ff07ff79a7 */ /* 0x0003e6000810003f */
[----:B0-----:R1:W5:Y:S02]  /*188e0*/  LDL.LU R4, [R1+0x18] ;  /* 0x0000180001047983 */ /* 0x0013640000300800 */
[----:B------:R-:W-:Y:S05]  /*188f0*/  WARPSYNC.ALL ;  /* 0x0000000000007948 */ /* 0x000fea0003800000 */
[----:B------:R-:W-:Y:S01]  /*18900*/  ULDC.64 UR4, c[0x0][0x298] ;  /* 0x0000a60000047ab9 */ /* 0x000fe20000000a00 */
[----:B------:R-:W-:Y:S01]  /*18910*/  ULDC.64 UR6, c[0x0][0xa00] ;  /* 0x0002800000067ab9 */ /* 0x000fe20000000a00 */
[----:B------:R-:W-:Y:S01]  /*18920*/  VIADD R2, R22, 0x10400 ;  /* 0x0001040016027836 */ /* 0x000fe20000000000 */
[----:B------:R-:W-:Y:S01]  /*18930*/  BAR.SYNC.DEFER_BLOCKING 0x8, 0x180 ;  /* 0x0206000000007b1d */ /* 0x000fe20000010000 */
[----:B------:R-:W-:-:S03]  /*18940*/  ISETP.NE.U32.AND P0, PT, RZ, UR6, PT ;  /* 0x00000006ff007c0c */ /* 0x000fc6000bf05070 */
[----:B------:R-:W-:Y:S02]  /*18950*/  LOP3.LUT P1, RZ, R2, 0x3ff, RZ, 0xc0, !PT ;  /* 0x000003ff02ff7812 */ /* 0x000fe4000782c0ff */
[----:B------:R-:W-:Y:S01]  /*18960*/  ISETP.NE.AND.EX P0, PT, RZ, UR7, PT, P0 ;  /* 0x00000007ff007c0c */ /* 0x000fe2000bf05300 */
[----:B------:R-:W-:Y:S03]  /*18970*/  BSSY B6, `(.L_x_7221) ;  /* 0x000001c000067945 */ /* 0x000fe60003800000 */
        /* <DEDUP_REMOVED lines=15> */
[----:B------:R-:W-:Y:S01]  /*18a70*/  MOV R4, UR4 ;  /* 0x0000000400047c02 */ /* 0x000fe20008000f00 */
[----:B------:R-:W-:Y:S01]  /*18a80*/  IMAD.U32 R5, RZ, RZ, UR5 ;  /* 0x00000005ff057e24 */ /* 0x000fe2000f8e00ff */
[----:B------:R-:W0:Y:S01]  /*18a90*/  LDC.64 R2, c[0x4][R2] ;  /* 0x0100000002027b82 */ /* 0x000e220000000a00 */
[----:B------:R-:W-:Y:S02]  /*18aa0*/  IMAD.U32 R6, RZ, RZ, UR6 ;  /* 0x00000006ff067e24 */ /* 0x000fe4000f8e00ff */
[----:B-1----:R-:W-:Y:S02]  /*18ab0*/  IMAD.U32 R7, RZ, RZ, UR7 ;  /* 0x00000007ff077e24 */ /* 0x002fe4000f8e00ff */
[----:B------:R-:W-:-:S02]  /*18ac0*/  IMAD.U32 R10, RZ, RZ, UR8 ;  /* 0x00000008ff0a7e24 */ /* 0x000fc4000f8e00ff */
[----:B------:R-:W-:Y:S02]  /*18ad0*/  IMAD.U32 R11, RZ, RZ, UR9 ;  /* 0x00000009ff0b7e24 */ /* 0x000fe4000f8e00ff */
[----:B------:R-:W-:Y:S02]  /*18ae0*/  IMAD.MOV.U32 R8, RZ, RZ, 0x70 ;  /* 0x00000070ff087424 */ /* 0x000fe400078e00ff */
[----:B------:R-:W-:Y:S02]  /*18af0*/  IMAD.MOV.U32 R12, RZ, RZ, 0x1 ;  /* 0x00000001ff0c7424 */ /* 0x000fe400078e00ff */
[----:B------:R-:W-:-:S07]  /*18b00*/  IMAD.MOV.U32 R13, RZ, RZ, RZ ;  /* 0x000000ffff0d7224 */ /* 0x000fce00078e00ff */
[----:B------:R-:W-:-:S07]  /*18b10*/  LEPC R20, `(.L_x_7222) ;  /* 0x000000001014794e */ /* 0x000fce0000000000 */
[----:B0-----:R-:W-:Y:S05]  /*18b20*/  CALL.ABS.NOINC R2 ;  /* 0x0000000002007343 */ /* 0x001fea0003c00000 */
.L_x_7222:
[----:B------:R-:W-:Y:S05]  /*18b30*/  BSYNC B6 ;  /* 0x0000000000067941 */ /* 0x000fea0003800000 */
.L_x_7221:
[----:B------:R-:W2:Y:S01]  /*18b40*/  LDL.LU R20, [R1+0x18] ;  /* 0x0000180001147983 */ /* 0x000ea20000300800 */
[----:B------:R-:W-:Y:S01]  /*18b50*/  ULDC.64 UR4, c[0x0][0x2d8] ;  /* 0x0000b60000047ab9 */ /* 0x000fe20000000a00 */
[----:B-1----:R-:W1:Y:S01]  /*18b60*/  LDC R7, c[0x0][0x448] ;  /* 0x00011200ff077b82 */ /* 0x002e620000000800 */
[----:B------:R-:W3:Y:S01]  /*18b70*/  S2R R6, SR_TID.X ;  /* 0x0000000000067919 */ /* 0x000ee20000002100 */
[----:B0-----:R-:W-:Y:S01]  /*18b80*/  IMAD.SHL.U32 R4, R17, 0x80, RZ ;  /* 0x0000008011047824 */ /* 0x001fe200078e00ff */
[----:B------:R-:W-:Y:S01]  /*18b90*/  ULDC.64 UR6, c[0x0][0x280] ;  /* 0x0000a00000067ab9 */ /* 0x000fe20000000a00 */
[----:B------:R-:W4:Y:S04]  /*18ba0*/  LDL.LU R21, [R1+0xc] ;  /* 0x00000c0001157983 */ /* 0x000f280000300800 */
[----:B------:R-:W4:Y:S04]  /*18bb0*/  LDL.LU.64 R2, [R1+0x10] ;  /* 0x0000100001027983 */ /* 0x000f280000300a00 */
[----:B------:R0:W5:Y:S01]  /*18bc0*/  LDL R9, [R1+0x8] ;  /* 0x0000080001097983 */ /* 0x0001620000100800 */
[----:B-1----:R-:W-:Y:S01]  /*18bd0*/  ISETP.NE.AND P0, PT, R7, 0x1, PT ;  /* 0x000000010700780c */ /* 0x002fe20003f05270 */
[----:B----4-:R-:W-:-:S02]  /*18be0*/  IMAD.MOV.U32 R3, RZ, RZ, R21 ;  /* 0x000000ffff037224 */ /* 0x010fc400078e0015 */
[----:B------:R-:W-:-:S04]  /*18bf0*/  IMAD.WIDE.U32 R2, R18, UR4, R2 ;  /* 0x0000000412027c25 */ /* 0x000fc8000f8e0002 */
[----:B------:R-:W-:Y:S01]  /*18c00*/  IMAD R3, R18, UR5, R3 ;  /* 0x0000000512037c24 */ /* 0x000fe2000f8e0203 */
[----:B------:R-:W-:Y:S02]  /*18c10*/  ULDC.64 UR4, c[0x0][0x2e0] ;  /* 0x0000b80000047ab9 */ /* 0x000fe40000000a00 */
[----:B--2---:R-:W-:Y:S02]  /*18c20*/  IMAD R5, R20, UR4, RZ ;  /* 0x0000000414057c24 */ /* 0x004fe4000f8e02ff */
[----:B------:R-:W1:Y:S01]  /*18c30*/  S2R R20, SR_TID.X ;  /* 0x0000000000147919 */ /* 0x000e620000002100 */
[----:B------:R-:W-:-:S04]  /*18c40*/  IMAD.WIDE.U32 R2, R32, UR4, R2 ;  /* 0x0000000420027c25 */ /* 0x000fc8000f8e0002 */
[----:B------:R-:W-:Y:S01]  /*18c50*/  IMAD R0, R32, UR5, R5 ;  /* 0x0000000520007c24 */ /* 0x000fe2000f8e0205 */
[----:B------:R-:W-:Y:S01]  /*18c60*/  ULDC.64 UR4, c[0x0][0x2d0] ;  /* 0x0000b40000047ab9 */ /* 0x000fe20000000a00 */
[----:B------:R-:W2:Y:S02]  /*18c70*/  @P0 LDC R5, c[0x0][0x44c] ;  /* 0x00011300ff050b82 */ /* 0x000ea40000000800 */
[----:B------:R-:W-:-:S06]  /*18c80*/  IMAD.IADD R3, R3, 0x1, R0 ;  /* 0x0000000103037824 */ /* 0x000fcc00078e0200 */
[----:B------:R-:W4:Y:S01]  /*18c90*/  @P0 LDC R0, c[0x0][0x450] ;  /* 0x00011400ff000b82 */ /* 0x000f220000000800 */
[----:B-1----:R-:W-:-:S04]  /*18ca0*/  LOP3.LUT R20, R20, 0x7f, RZ, 0xc0, !PT ;  /* 0x0000007f14147812 */ /* 0x002fc800078ec0ff */
[----:B------:R-:W-:Y:S02]  /*18cb0*/  SHF.R.U32.HI R10, RZ, 0x3, R20 ;  /* 0x00000003ff0a7819 */ /* 0x000fe40000011614 */
[----:B------:R0:W5:Y:S01]  /*18cc0*/  LDL R20, [R1+0x20] ;  /* 0x0000200001147983 */ /* 0x0001620000100800 */
[----:B---3--:R-:W-:-:S05]  /*18cd0*/  IMAD.SHL.U32 R6, R6, 0x10, RZ ;  /* 0x0000001006067824 */ /* 0x008fca00078e00ff */
[----:B------:R-:W-:-:S04]  /*18ce0*/  LOP3.LUT R6, R6, 0x70, RZ, 0xc0, !PT ;  /* 0x0000007006067812 */ /* 0x000fc800078ec0ff */
[----:B------:R-:W-:-:S05]  /*18cf0*/  LOP3.LUT R6, R4, R10, R6, 0xfe, !PT ;  /* 0x0000000a04067212 */ /* 0x000fca00078efe06 */
[----:B--2---:R-:W-:-:S04]  /*18d00*/  @P0 IMAD.HI.U32 R8, R6, R5, RZ ;  /* 0x0000000506080227 */ /* 0x004fc800078e00ff */
[----:B------:R-:W-:Y:S01]  /*18d10*/  IMAD.MOV.U32 R5, RZ, RZ, R6 ;  /* 0x000000ffff057224 */ /* 0x000fe200078e0006 */
[----:B----4-:R-:W-:-:S04]  /*18d20*/  @P0 SHF.R.U32.HI R5, RZ, R0, R8 ;  /* 0x00000000ff050219 */ /* 0x010fc80000011608 */
[----:B------:R-:W-:-:S05]  /*18d30*/  IADD3 R0, -R5, RZ, RZ ;  /* 0x000000ff05007210 */ /* 0x000fca0007ffe1ff */
[----:B------:R-:W-:Y:S01]  /*18d40*/  IMAD R0, R7, R0, R6 ;  /* 0x0000000007007224 */ /* 0x000fe200078e0206 */
[----:B------:R-:W-:Y:S01]  /*18d50*/  SHF.R.S32.HI R6, RZ, 0x1f, R5 ;  /* 0x0000001fff067819 */ /* 0x000fe20000011405 */
[----:B------:R-:W-:-:S04]  /*18d60*/  IMAD.WIDE.U32 R2, R5, UR4, R2 ;  /* 0x0000000405027c25 */ /* 0x000fc8000f8e0002 */
[----:B------:R-:W-:-:S04]  /*18d70*/  IMAD R6, R6, UR4, RZ ;  /* 0x0000000406067c24 */ /* 0x000fc8000f8e02ff */
[----:B------:R-:W-:Y:S01]  /*18d80*/  IMAD R5, R5, UR5, R6 ;  /* 0x0000000505057c24 */ /* 0x000fe2000f8e0206 */
[----:B------:R-:W-:-:S03]  /*18d90*/  ULDC.64 UR4, c[0x0][0x2c8] ;  /* 0x0000b20000047ab9 */ /* 0x000fc60000000a00 */
[----:B------:R-:W-:Y:S01]  /*18da0*/  IMAD.IADD R3, R3, 0x1, R5 ;  /* 0x0000000103037824 */ /* 0x000fe200078e0205 */
[----:B------:R-:W-:-:S05]  /*18db0*/  SHF.R.S32.HI R5, RZ, 0x1f, R0 ;  /* 0x0000001fff057819 */ /* 0x000fca0000011400 */
[----:B------:R-:W-:Y:S02]  /*18dc0*/  IMAD R5, R5, UR4, RZ ;  /* 0x0000000405057c24 */ /* 0x000fe4000f8e02ff */
[----:B------:R-:W-:Y:S01]  /*18dd0*/  IMAD.WIDE.U32 R2, R0, UR4, R2 ;  /* 0x0000000400027c25 */ /* 0x000fe2000f8e0002 */
[----:B------:R-:W-:-:S03]  /*18de0*/  ULDC UR4, c[0x0][0x2b8] ;  /* 0x0000ae0000047ab9 */ /* 0x000fc60000000800 */
[----:B------:R-:W-:Y:S01]  /*18df0*/  IMAD R5, R0, UR5, R5 ;  /* 0x0000000500057c24 */ /* 0x000fe2000f8e0205 */
[----:B------:R-:W-:-:S03]  /*18e00*/  LEA R0, P2, R2, UR6, 0x1 ;  /* 0x0000000602007c11 */ /* 0x000fc6000f8408ff */
[----:B------:R-:W-:Y:S01]  /*18e10*/  IMAD.IADD R5, R3, 0x1, R5 ;  /* 0x0000000103057824 */ /* 0x000fe200078e0205 */
[----:B------:R-:W-:Y:S02]  /*18e20*/  ISETP.GE.AND P0, PT, R31, UR4, PT ;  /* 0x000000041f007c0c */ /* 0x000fe4000bf06270 */
[----:B------:R-:W-:Y:S01]  /*18e30*/  ISETP.GE.AND P1, PT, R30, UR4, PT ;  /* 0x000000041e007c0c */ /* 0x000fe2000bf26270 */
[----:B------:R-:W-:Y:S01]  /*18e40*/  UMOV UR4, 0xffffffff ;  /* 0xffffffff00047882 */ /* 0x000fe20000000000 */
[----:B------:R-:W-:Y:S02]  /*18e50*/  LEA.HI.X R5, R2, UR7, R5, 0x1, P2 ;  /* 0x0000000702057c11 */ /* 0x000fe400090f0c05 */
        /* <DEDUP_REMOVED lines=73> */
.L_x_7429:
        /* <DEDUP_REMOVED lines=11> */
.L_x_7225:
[----:B------:R-:W-:Y:S05]  /*193a0*/  BSYNC B0 ;  /* 0x0000000000007941 */ /* 0x000fea0003800000 */
.L_x_7224:
[----:B------:R-:W-:Y:S01]  /*193b0*/  NOP ;  /* 0x0000000000007918 */ /* 0x000fe20000000000 */
[----:B------:R-:W-:-:S13]  /*193c0*/  PLOP3.LUT P0, PT, PT, PT, PT, 0x80, 0x0 ;  /* 0x000000000000781c */ /* 0x000fda0003f0f070 */
.L_x_7226:
        /* <DEDUP_REMOVED lines=21> */
.L_x_7430:
[----:B------:R-:W-:Y:S05]  /*19520*/  BSYNC B0 ;  /* 0x0000000000007941 */ /* 0x000fea0003800000 */
.L_x_7227:
        /* <DEDUP_REMOVED lines=8> */
.L_x_7243:
[----:B------:R-:W3:Y:S01]  /*195b0*/  LDL R4, [R1+0x4] ;  /* 0x0000040001047983 */ /* 0x000ee20000100800 */
[----:B------:R-:W1:Y:S01]  /*195c0*/  LDC R7, c[0x0][0x430] ;  /* 0x00010c00ff077b82 */ /* 0x000e620000000800 */
[----:B------:R-:W-:Y:S05]  /*195d0*/  YIELD ;  /* 0x0000000000007946 */ /* 0x000fea0003800000 */
[----:B0-----:R-:W0:Y:S01]  /*195e0*/  S2R R3, SR_TID.X ;  /* 0x0000000000037919 */ /* 0x001e220000002100 */
[----:B------:R-:W-:Y:S01]  /*195f0*/  ULDC.64 UR4, c[0x0][0x428] ;  /* 0x00010a0000047ab9 */ /* 0x000fe20000000a00 */
[----:B------:R-:W4:Y:S01]  /*19600*/  S2R R0, SR_TID.X ;  /* 0x0000000000007919 */ /* 0x000f220000002100 */
[----:B-1----:R-:W-:-:S13]  /*19610*/  ISETP.NE.AND P0, PT, R7, 0x1, PT ;  /* 0x000000010700780c */ /* 0x002fda0003f05270 */
[----:B------:R-:W1:Y:S01]  /*19620*/  @P0 LDC R5, c[0x0][0x438] ;  /* 0x00010e00ff050b82 */ /* 0x000e620000000800 */
[----:B0-----:R-:W-:-:S04]  /*19630*/  LOP3.LUT R3, R3, 0x7f, RZ, 0xc0, !PT ;  /* 0x0000007f03037812 */ /* 0x001fc800078ec0ff */
[----:B------:R-:W-:Y:S01]  /*19640*/  SHF.R.U32.HI R8, RZ, 0x3, R3 ;  /* 0x00000003ff087819 */ /* 0x000fe20000011603 */
[----:B----4-:R-:W-:Y:S02]  /*19650*/  IMAD.SHL.U32 R0, R0, 0x10, RZ ;  /* 0x0000001000007824 */ /* 0x010fe400078e00ff */
[----:B------:R-:W0:Y:S01]  /*19660*/  @P0 LDC R3, c[0x0][0x434] ;  /* 0x00010d00ff030b82 */ /* 0x000e220000000800 */
[----:B------:R-:W-:Y:S02]  /*19670*/  LEA R8, R6, R8, 0x7 ;  /* 0x0000000806087211 */ /* 0x000fe400078e38ff */
[----:B------:R-:W-:-:S04]  /*19680*/  LOP3.LUT R0, R0, 0x70, RZ, 0xc0, !PT ;  /* 0x0000007000007812 */ /* 0x000fc800078ec0ff */
[----:B------:R-:W-:-:S05]  /*19690*/  IADD3 R8, R0, R8, R37 ;  /* 0x0000000800087210 */ /* 0x000fca0007ffe025 */
[----:B------:R-:W-:Y:S02]  /*196a0*/  IMAD.MOV.U32 R9, RZ, RZ, R8 ;  /* 0x000000ffff097224 */ /* 0x000fe400078e0008 */
[----:B0-----:R-:W-:-:S05]  /*196b0*/  @P0 IMAD.HI.U32 R0, R8, R3, RZ ;  /* 0x0000000308000227 */ /* 0x001fca00078e00ff */
[----:B-1----:R-:W-:-:S04]  /*196c0*/  @P0 SHF.R.U32.HI R9, RZ, R5, R0 ;  /* 0x00000005ff090219 */ /* 0x002fc80000011600 */
[--C-:B------:R-:W-:Y:S01]  /*196d0*/  SHF.R.S32.HI R3, RZ, 0x1f, R9.reuse ;  /* 0x0000001fff037819 */ /* 0x100fe20000011409 */
[----:B------:R-:W-:-:S04]  /*196e0*/  IMAD.MOV.U32 R2, RZ, RZ, R9 ;  /* 0x000000ffff027224 */ /* 0x000fc800078e0009 */
[----:B------:R-:W-:-:S04]  /*196f0*/  IMAD.WIDE.U32 R2, R33, UR4, R2 ;  /* 0x0000000421027c25 */ /* 0x000fc8000f8e0002 */
[----:B---3--:R-:W-:-:S04]  /*19700*/  IMAD R0, R4, UR4, RZ ;  /* 0x0000000404007c24 */ /* 0x008fc8000f8e02ff */
[----:B------:R-:W-:Y:S01]  /*19710*/  IMAD R5, R33, UR5, R0 ;  /* 0x0000000521057c24 */ /* 0x000fe2000f8e0200 */
[----:B------:R-:W-:Y:S02]  /*19720*/  ULDC.64 UR4, c[0x0][0x418] ;  /* 0x0001060000047ab9 */ /* 0x000fe40000000a00 */
[----:B------:R-:W-:Y:S01]  /*19730*/  LEA R4, P0, R2, UR4, 0x2 ;  /* 0x0000000402047c11 */ /* 0x000fe2000f8010ff */
[----:B------:R-:W-:-:S05]  /*19740*/  IMAD.IADD R3, R5, 0x1, R3 ;  /* 0x0000000105037824 */ /* 0x000fca00078e0203 */
[----:B------:R-:W-:-:S05]  /*19750*/  LEA.HI.X R5, R2, UR5, R3, 0x2, P0 ;  /* 0x0000000502057c11 */ /* 0x000fca00080f1403 */
[----:B------:R0:W3:Y:S01]  /*19760*/  LDG.E R0, desc[UR42][R4.64] ;  /* 0x0000002a04007981 */ /* 0x0000e2000c1e1900 */
[----:B------:R-:W-:Y:S02]  /*19770*/  IMAD.U32 R11, RZ, RZ, UR38 ;  /* 0x00000026ff0b7e24 */ /* 0x000fe4000f8e00ff */
[----:B------:R-:W-:Y:S02]  /*19780*/  VIADD R25, R10, 0x1 ;  /* 0x000000010a197836 */ /* 0x000fe40000000000 */
[----:B------:R-:W-:Y:S01]  /*19790*/  IMAD.MOV R2, RZ, RZ, -R9 ;  /* 0x000000ffff027224 */ /* 0x000fe200078e0a09 */
[----:B------:R-:W-:Y:S01]  /*197a0*/  ISETP.NE.AND P3, PT, R11, 0x3, PT ;  /* 0x000000030b00780c */ /* 0x000fe20003f65270 */
[----:B------:R-:W-:Y:S01]  /*197b0*/  IMAD.MOV.U32 R26, RZ, RZ, R6 ;  /* 0x000000ffff1a7224 */ /* 0x000fe200078e0006 */
[----:B------:R-:W-:Y:S01]  /*197c0*/  ISETP.NE.AND P0, PT, R25, 0x2, PT ;  /* 0x000000021900780c */ /* 0x000fe20003f05270 */
[----:B0-----:R-:W-:-:S03]  /*197d0*/  IMAD R4, R7, R2, R8 ;  /* 0x0000000207047224 */ /* 0x001fc600078e0208 */
[----:B------:R-:W-:Y:S02]  /*197e0*/  SEL R28, RZ, 0x1, P0 ;  /* 0x00000001ff1c7807 */ /* 0x000fe40000000000 */
[----:B------:R-:W-:Y:S02]  /*197f0*/  SEL R25, R25, RZ, P0 ;  /* 0x000000ff19197207 */ /* 0x000fe40000000000 */
[----:B------:R-:W-:Y:S02]  /*19800*/  LOP3.LUT R28, R17, R28, RZ, 0x3c, !PT ;  /* 0x0000001c111c7212 */ /* 0x000fe400078e3cff */
[----:B---3--:R-:W-:Y:S01]  /*19810*/  SHF.R.S32.HI R21, RZ, 0x1f, R0 ;  /* 0x0000001fff157819 */ /* 0x008fe20000011400 */
[----:B------:R-:W-:Y:S06]  /*19820*/  @!P3 BRA `(.L_x_7231) ;  /* 0x000000000004b947 */ /* 0x000fec0003800000 */
[----:B------:R-:W-:Y:S01]  /*19830*/  BPT.TRAP 0x1 ;  /* 0x000000040000795c */ /* 0x000fe20000300000 */
.L_x_7231:
[----:B------:R-:W-:Y:S01]  /*19840*/  IMAD R6, R25, 0x8, R22 ;  /* 0x0000000819067824 */ /* 0x000fe200078e0216 */
[----:B------:R-:W-:Y:S01]  /*19850*/  SHF.L.U32 R3, R28, 0x1f, RZ ;  /* 0x0000001f1c037819 */ /* 0x000fe200000006ff */
[----:B------:R-:W-:Y:S03]  /*19860*/  BSSY B1, `(.L_x_7232) ;  /* 0x0000003000017945 */ /* 0x000fe60003800000 */
[----:B------:R-:W0:Y:S02]  /*19870*/  SYNCS.PHASECHK.TRANS64.TRYWAIT P0, [R6+URZ+0x28840], R3 ;  /* 0x02884003060075a7 */ /* 0x000e24000800017f */
[----:B0-----:R-:W-:Y:S05]  /*19880*/  @!P0 BRA `(.L_x_7233) ;  /* 0x0000005c00a48947 */ /* 0x001fea0003800000 */
.L_x_7431:
[----:B------:R-:W-:Y:S05]  /*19890*/  BSYNC B1 ;  /* 0x0000000000017941 */ /* 0x000fea0003800000 */
.L_x_7232:
[----:B------:R-:W3:Y:S01]  /*198a0*/  LDL R2, [R1] ;  /* 0x0000000001027983 */ /* 0x000ee20000100800 */
[----:B------:R-:W-:Y:S01]  /*198b0*/  SHF.R.S32.HI R20, RZ, 0x1f, R4 ;  /* 0x0000001fff147819 */ /* 0x000fe20000011404 */
[----:B------:R-:W-:Y:S01]  /*198c0*/  ULDC.64 UR4, c[0x0][0x300] ;  /* 0x0000c00000047ab9 */ /* 0x000fe20000000a00 */
[----:B------:R-:W-:Y:S01]  /*198d0*/  ULDC.64 UR6, c[0x0][0x2e8] ;  /* 0x0000ba0000067ab9 */ /* 0x000fe20000000a00 */
[----:B------:R-:W-:Y:S02]  /*198e0*/  IMAD R8, R25, 0x4000, R34 ;  /* 0x0000400019087824 */ /* 0x000fe400078e0222 */
[----:B------:R-:W-:-:S04]  /*198f0*/  IMAD R5, R20, UR4, RZ ;  /* 0x0000000414057c24 */ /* 0x000fc8000f8e02ff */
[----:B------:R-:W-:Y:S01]  /*19900*/  IMAD R5, R4, UR5, R5 ;  /* 0x0000000504057c24 */ /* 0x000fe2000f8e0205 */
[C---:B---3--:R-:W-:Y:S02]  /*19910*/  LOP3.LUT P4, RZ, R2.reuse, 0x2, RZ, 0xc0, !PT ;  /* 0x0000000202ff7812 */ /* 0x048fe4000788c0ff */
        /* <DEDUP_REMOVED lines=19> */
[----:B0-----:R-:W-:-:S04]  /*19a50*/  IADD3 R2, P0, R2, R5, RZ ;  /* 0x0000000502027210 */ /* 0x001fc80007f1e0ff */
[----:B-1----:R-:W-:-:S05]  /*19a60*/  IADD3.X R3, RZ, R3, RZ, P0, !PT ;  /* 0x00000003ff037210 */ /* 0x002fca00007fe4ff */
        /* <DEDUP_REMOVED lines=41> */
.L_x_7449:
        /* <DEDUP_REMOVED lines=9> */
.L_x_7235:
        /* <DEDUP_REMOVED lines=11> */
.L_x_7236:
[----:B------:R1:W-:Y:S01]  /*19e40*/  SYNCS.ARRIVE.TRANS64.A1T0 RZ, [R6+URZ+0x28830], RZ ;  /* 0x028830ff06ff79a7 */ /* 0x0003e2000810003f */
[----:B------:R-:W-:Y:S05]  /*19e50*/  @!P4 BRA `(.L_x_7237) ;  /* 0x000000000004c947 */ /* 0x000fea0003800000 */
[----:B------:R-:W-:Y:S01]  /*19e60*/  BPT.TRAP 0x1 ;  /* 0x000000040000795c */ /* 0x000fe20000300000 */
.L_x_7237:
[----:B------:R-:W-:Y:S01]  /*19e70*/  SHF.L.U32 R3, R17, 0x1f, RZ ;  /* 0x0000001f11037819 */ /* 0x000fe200000006ff */
[----:B-1----:R-:W-:Y:S01]  /*19e80*/  IMAD R6, R10, 0x8, R22 ;  /* 0x000000080a067824 */ /* 0x002fe200078e0216 */
[----:B------:R-:W-:Y:S03]  /*19e90*/  BSSY B1, `(.L_x_7238) ;  /* 0x0000003000017945 */ /* 0x000fe60003800000 */
[----:B------:R-:W1:Y:S02]  /*19ea0*/  SYNCS.PHASECHK.TRANS64.TRYWAIT P0, [R6+URZ+0x28860], R3 ;  /* 0x02886003060075a7 */ /* 0x000e64000800017f */
[----:B-1----:R-:W-:Y:S05]  /*19eb0*/  @!P0 BRA `(.L_x_7239) ;  /* 0x0000006000788947 */ /* 0x002fea0003800000 */
.L_x_7450:
[----:B------:R-:W-:Y:S05]  /*19ec0*/  BSYNC B1 ;  /* 0x0000000000017941 */ /* 0x000fea0003800000 */
.L_x_7238:
[----:B------:R-:W3:Y:S01]  /*19ed0*/  S2R R2, SR_TID.X ;  /* 0x0000000000027919 */ /* 0x000ee20000002100 */
[----:B------:R-:W-:Y:S01]  /*19ee0*/  UMOV UR4, 0xffffffff ;  /* 0xffffffff00047882 */ /* 0x000fe20000000000 */
[----:B------:R-:W-:Y:S02]  /*19ef0*/  IMAD R8, R32, -0x80, R35 ;  /* 0xffffff8020087824 */ /* 0x000fe400078e0223 */
[----:B0-----:R-:W-:Y:S01]  /*19f00*/  IMAD R7, R10, 0x4000, R34 ;  /* 0x000040000a077824 */ /* 0x001fe200078e0222 */
        /* <DEDUP_REMOVED lines=8> */
[----:B0-----:R-:W-:-:S04]  /*19f90*/  IADD3 R2, P0, R2, R5, RZ ;  /* 0x0000000502027210 */ /* 0x001fc80007f1e0ff */
[----:B-1----:R-:W-:Y:S02]  /*19fa0*/  IADD3.X R3, RZ, R3, RZ, P0, !PT ;  /* 0x00000003ff037210 */ /* 0x002fe400007fe4ff */
        /* <DEDUP_REMOVED lines=53> */
.L_x_7468:
        /* <DEDUP_REMOVED lines=27> */
.L_x_7241:
        /* <DEDUP_REMOVED lines=11> */
.L_x_7242:
[C---:B------:R-:W-:Y:S01]  /*1a560*/  ISETP.GT.AND P0, PT, R26.reuse, R36, PT ;  /* 0x000000241a00720c */ /* 0x040fe20003f04270 */
[----:B------:R0:W-:Y:S01]  /*1a570*/  SYNCS.ARRIVE.TRANS64.A1T0 RZ, [R6+URZ+0x28850], RZ ;  /* 0x028850ff06ff79a7 */ /* 0x0001e2000810003f */
[----:B------:R-:W-:Y:S01]  /*1a580*/  MOV R10, R25 ;  /* 0x00000019000a7202 */ /* 0x000fe20000000f00 */
[----:B------:R-:W-:Y:S02]  /*1a590*/  IMAD.MOV.U32 R17, RZ, RZ, R28 ;  /* 0x000000ffff117224 */ /* 0x000fe400078e001c */
[----:B------:R-:W-:Y:S02]  /*1a5a0*/  IMAD.MOV.U32 R32, RZ, RZ, R26 ;  /* 0x000000ffff207224 */ /* 0x000fe400078e001a */
[----:B0-----:R-:W-:-:S06]  /*1a5b0*/  VIADD R6, R26, 0xffffffff ;  /* 0xffffffff1a067836 */ /* 0x001fcc0000000000 */
[----:B------:R-:W-:Y:S05]  /*1a5c0*/  @P0 BRA `(.L_x_7243) ;  /* 0xffffffec00f80947 */ /* 0x000fea000383ffff */
.L_x_7230:
[----:B------:R-:W-:Y:S05]  /*1a5d0*/  BSYNC B0 ;  /* 0x0000000000007941 */ /* 0x000fea0003800000 */
.L_x_7229:
        /* <DEDUP_REMOVED lines=17> */
.L_x_7245:
[----:B------:R-:W-:Y:S05]  /*1a6f0*/  BSYNC B0 ;  /* 0x0000000000007941 */ /* 0x000fea0003800000 */
.L_x_7244:
[----:B------:R-:W-:-:S05]  /*1a700*/  IMAD.U32 R0, RZ, RZ, UR38 ;  /* 0x00000026ff007e24 */ /* 0x000fca000f8e00ff */
[----:B------:R-:W-:-:S13]  /*1a710*/  ISETP.NE.AND P0, PT, R0, 0x3, PT ;  /* 0x000000030000780c */ /* 0x000fda0003f05270 */
[----:B------:R-:W-:Y:S05]  /*1a720*/  @!P0 BRA `(.L_x_7246) ;  /* 0x0000000000048947 */ /* 0x000fea0003800000 */
[----:B------:R-:W-:Y:S01]  /*1a730*/  BPT.TRAP 0x1 ;  /* 0x000000040000795c */ /* 0x000fe20000300000 */
.L_x_7246:
[----:B------:R-:W-:Y:S01]  /*1a740*/  IMAD R0, R25, 0x8, R22 ;  /* 0x0000000819007824 */ /* 0x000fe200078e0216 */
[----:B0-----:R-:W-:Y:S01]  /*1a750*/  SHF.L.U32 R3, R28, 0x1f, RZ ;  /* 0x0000001f1c037819 */ /* 0x001fe200000006ff */
[----:B------:R-:W-:Y:S01]  /*1a760*/  BSSY B0, `(.L_x_7247) ;  /* 0x0000004000007945 */ /* 0x000fe20003800000 */
[----:B------:R-:W-:Y:S02]  /*1a770*/  IMAD R6, R26, -0x80, R35 ;  /* 0xffffff801a067824 */ /* 0x000fe400078e0223 */
[----:B------:R-:W0:Y:S02]  /*1a780*/  SYNCS.PHASECHK.TRANS64.TRYWAIT P0, [R0+URZ+0x28860], R3 ;  /* 0x02886003000075a7 */ /* 0x000e24000800017f */
[----:B0-----:R-:W-:Y:S05]  /*1a790*/  @!P0 BRA `(.L_x_7248) ;  /* 0x0000006000dc8947 */ /* 0x001fea0003800000 */
.L_x_7469:
[----:B------:R-:W-:Y:S05]  /*1a7a0*/  BSYNC B0 ;  /* 0x0000000000007941 */ /* 0x000fea0003800000 */
.L_x_7247:
        /* <DEDUP_REMOVED lines=51> */
[----:B------:R-:W3:Y:S02]  /*1aae0*/  SHFL.IDX PT, R10, R23, 0x6, 0x181f ;  /* 0x00d81f00170a7f89 */ /* 0x000ee400000e0000 */
[----:B-1----:R-:W-:Y:S02]  /*1aaf0*/  IADD3.X R3, RZ, R8, RZ, P4, !PT ;  /* 0x00000008ff037210 */ /* 0x002fe400027fe4ff */
        /* <DEDUP_REMOVED lines=13> */
[----:B---3--:R-:W-:-:S05]  /*1abd0*/  IADD3 R2, P4, R10, R5, RZ ;  /* 0x000000050a027210 */ /* 0x008fca0007f9e0ff */
[----:B-1----:R-:W-:-:S05]  /*1abe0*/  IMAD.X R3, RZ, RZ, R8, P4 ;  /* 0x000000ffff037224 */ /* 0x002fca00020e0608 */
[----:B------:R1:W-:Y:S04]  /*1abf0*/  LDGSTS.E.BYPASS.LTC128B.128 [R4+0x3400], desc[UR42][R2.64], !P2 ;  /* 0x0340000002047fae */ /* 0x0003e8000d101d6a */
[----:B0---4-:R1:W-:Y:S02]  /*1ac00*/  LDGSTS.E.BYPASS.LTC128B.128 [R4+0x7400], desc[UR42][R2.64+0x80], !P3 ;  /* 0x0740008002047fae */ /* 0x0113e4000d901d6a */
.L_x_7487:
        /* <DEDUP_REMOVED lines=11> */
.L_x_7250:
        /* <DEDUP_REMOVED lines=11> */
.L_x_7251:
[----:B------:R0:W-:Y:S01]  /*1ad70*/  SYNCS.ARRIVE.TRANS64.A1T0 RZ, [R0+URZ+0x28850], RZ ;  /* 0x028850ff00ff79a7 */ /* 0x0001e2000810003f */
[----:B------:R-:W-:-:S05]  /*1ad80*/  VIADD R25, R25, 0x1 ;  /* 0x0000000119197836 */ /* 0x000fca0000000000 */
[----:B------:R-:W-:-:S04]  /*1ad90*/  ISETP.NE.AND P0, PT, R25, 0x2, PT ;  /* 0x000000021900780c */ /* 0x000fc80003f05270 */
[----:B------:R-:W-:Y:S02]  /*1ada0*/  SEL R3, RZ, 0x1, P0 ;  /* 0x00000001ff037807 */ /* 0x000fe40000000000 */
[----:B------:R-:W-:Y:S02]  /*1adb0*/  SEL R25, R25, RZ, P0 ;  /* 0x000000ff19197207 */ /* 0x000fe40000000000 */
[----:B0-----:R-:W-:-:S07]  /*1adc0*/  LOP3.LUT R28, R28, R3, RZ, 0x3c, !PT ;  /* 0x000000031c1c7212 */ /* 0x001fce00078e3cff */
.L_x_7208:
[----:B------:R-:W-:Y:S05]  /*1add0*/  BSYNC B7 ;  /* 0x0000000000077941 */ /* 0x000fea0003800000 */
.L_x_7206:
        /* <DEDUP_REMOVED lines=12> */
.L_x_7252:
[----:B------:R-:W1:Y:S01]  /*1aea0*/  S2R R9, SR_TID.X ;  /* 0x0000000000097919 */ /* 0x000e620000002100 */
[----:B------:R-:W-:Y:S01]  /*1aeb0*/  UMOV UR4, 0xffffffff ;  /* 0xffffffff00047882 */ /* 0x000fe20000000000 */
[----:B-1----:R-:W-:-:S04]  /*1aec0*/  LOP3.LUT R9, R9, 0x1f, RZ, 0xc0, !PT ;  /* 0x0000001f09097812 */ /* 0x002fc800078ec0ff */
[----:B------:R-:W-:Y:S01]  /*1aed0*/  ISETP.NE.AND P0, PT, R9, 0x1f, PT ;  /* 0x0000001f0900780c */ /* 0x000fe20003f05270 */
[----:B------:R-:W-:-:S12]  /*1aee0*/  BRA.DIV UR4, `(.L_x_7254) ;  /* 0x0000006604987947 */ /* 0x000fd8000b800000 */
[----:B0-----:R-:W-:Y:S01]  /*1aef0*/  IMAD.IADD R7, R19, 0x1, R9 ;  /* 0x0000000113077824 */ /* 0x001fe200078e0209 */
        /* <DEDUP_REMOVED lines=37> */
.L_x_7497:
[----:B------:R-:W-:Y:S02]  /*1b150*/  ULDC UR4, c[0x0][0xc38] ;  /* 0x00030e0000047ab9 */ /* 0x000fe40000000800 */
[----:B------:R-:W-:-:S04]  /*1b160*/  IMAD.U32 R5, RZ, RZ, UR4 ;  /* 0x00000004ff057e24 */ /* 0x000fc8000f8e00ff */
[----:B-1----:R-:W-:-:S04]  /*1b170*/  IMAD R14, R14, R5, RZ ;  /* 0x000000050e0e7224 */ /* 0x002fc800078e02ff */
[----:B------:R-:W-:-:S05]  /*1b180*/  IMAD.IADD R9, R8, 0x1, R14 ;  /* 0x0000000108097824 */ /* 0x000fca00078e020e */
[----:B------:R-:W-:-:S13]  /*1b190*/  ISETP.GT.AND P6, PT, R9, R0, PT ;  /* 0x000000000900720c */ /* 0x000fda0003fc4270 */
[----:B------:R-:W-:Y:S05]  /*1b1a0*/  @P6 BRA `(.L_x_7255) ;  /* 0x0000000000a46947 */ /* 0x000fea0003800000 */
.L_x_7258:
        /* <DEDUP_REMOVED lines=34> */
[----:B------:R0:W1:Y:S02]  /*1b3d0*/  SHFL.IDX PT, R14, R2, 0x1f, 0x1f ;  /* 0x03e01f00020e7f89 */ /* 0x00006400000e0000 */
.L_x_7505:
[----:B------:R-:W-:Y:S02]  /*1b3e0*/  ULDC UR4, c[0x0][0xc38] ;  /* 0x00030e0000047ab9 */ /* 0x000fe40000000800 */
[----:B------:R-:W-:-:S04]  /*1b3f0*/  IMAD.U32 R5, RZ, RZ, UR4 ;  /* 0x00000004ff057e24 */ /* 0x000fc8000f8e00ff */
[----:B-1----:R-:W-:-:S04]  /*1b400*/  IMAD R14, R14, R5, RZ ;  /* 0x000000050e0e7224 */ /* 0x002fc800078e02ff */
[----:B------:R-:W-:-:S05]  /*1b410*/  IMAD.IADD R9, R14, 0x1, R9 ;  /* 0x000000010e097824 */ /* 0x000fca00078e0209 */
[----:B------:R-:W-:-:S13]  /*1b420*/  ISETP.GT.AND P6, PT, R9, R0, PT ;  /* 0x000000000900720c */ /* 0x000fda0003fc4270 */
[----:B------:R-:W-:Y:S05]  /*1b430*/  @!P6 BRA `(.L_x_7258) ;  /* 0xfffffffc005ce947 */ /* 0x000fea000383ffff */
.L_x_7255:
        /* <DEDUP_REMOVED lines=9> */
.L_x_7510:
[----:B------:R-:W-:-:S13]  /*1b4d0*/  ISETP.NE.AND P0, PT, R3, RZ, PT ;  /* 0x000000ff0300720c */ /* 0x000fda0003f05270 */
[----:B------:R-:W-:Y:S05]  /*1b4e0*/  @!P0 BRA `(.L_x_7260) ;  /* 0x0000000000108947 */ /* 0x000fea0003800000 */
[----:B------:R-:W-:Y:S01]  /*1b4f0*/  UMOV UR4, 0xffffffff ;  /* 0xffffffff00047882 */ /* 0x000fe20000000000 */
[----:B------:R-:W-:Y:S02]  /*1b500*/  VIADD R12, R8, 0xffffffff ;  /* 0xffffffff080c7836 */ /* 0x000fe40000000000 */
[----:B------:R-:W-:Y:S05]  /*1b510*/  BRA.DIV UR4, `(.L_x_7261) ;  /* 0x0000006a045c7947 */ /* 0x000fea000b800000 */
[----:B------:R4:W0:Y:S02]  /*1b520*/  SHFL.IDX PT, R6, R2, R12, 0x1f ;  /* 0x00001f0c02067589 */ /* 0x00082400000e0000 */
.L_x_7260:
[----:B--2---:R-:W-:Y:S01]  /*1b530*/  IABS R10, R7 ;  /* 0x00000007000a7213 */ /* 0x004fe20000000000 */
[----:B0-----:R-:W-:Y:S01]  /*1b540*/  IMAD R16, R6, R5, R9 ;  /* 0x0000000506107224 */ /* 0x001fe200078e0209 */
[----:B---3--:R-:W-:Y:S02]  /*1b550*/  IABS R5, R4 ;  /* 0x0000000400057213 */ /* 0x008fe40000000000 */
[----:B------:R-:W0:Y:S01]  /*1b560*/  I2F.RP R11, R10 ;  /* 0x0000000a000b7306 */ /* 0x000e220000209400 */
[----:B------:R-:W-:Y:S01]  /*1b570*/  IMAD.IADD R0, R0, 0x1, -R16 ;  /* 0x0000000100007824 */ /* 0x000fe200078e0a10 */
[----:B------:R-:W-:-:S06]  /*1b580*/  IADD3 R19, R8, R19, RZ ;  /* 0x0000001308137210 */ /* 0x000fcc0007ffe0ff */
        /* <DEDUP_REMOVED lines=17> */
[-C--:B------:R-:W-:Y:S01]  /*1b6a0*/  @!P1 IADD3 R9, R9, -R10.reuse, RZ ;  /* 0x8000000a09099210 */ /* 0x080fe20007ffe0ff */
        /* <DEDUP_REMOVED lines=34> */
.L_x_7256:
[----:B------:R-:W-:Y:S01]  /*1b8d0*/  UMOV UR4, URZ ;  /* 0x0000003f00047c82 */ /* 0x000fe20008000000 */
[----:B------:R-:W-:Y:S01]  /*1b8e0*/  UMOV UR5, URZ ;  /* 0x0000003f00057c82 */ /* 0x000fe20008000000 */
[----:B------:R-:W-:Y:S01]  /*1b8f0*/  ULDC UR6, c[0x0][0xc3c] ;  /* 0x00030f0000067ab9 */ /* 0x000fe20000000800 */
[----:B------:R-:W-:Y:S02]  /*1b900*/  IMAD.MOV.U32 R16, RZ, RZ, R0 ;  /* 0x000000ffff107224 */ /* 0x000fe400078e0000 */
[----:B------:R-:W-:Y:S02]  /*1b910*/  IMAD.U32 R17, RZ, RZ, UR4 ;  /* 0x00000004ff117e24 */ /* 0x000fe4000f8e00ff */
[----:B------:R-:W-:Y:S02]  /*1b920*/  IMAD.U32 R18, RZ, RZ, UR5 ;  /* 0x00000005ff127e24 */ /* 0x000fe4000f8e00ff */
[----:B------:R-:W-:-:S07]  /*1b930*/  IMAD.U32 R19, RZ, RZ, UR6 ;  /* 0x00000006ff137e24 */ /* 0x000fce000f8e00ff */
.L_x_7262:
        /* <DEDUP_REMOVED lines=10> */
.L_x_7253:
[----:B------:R-:W-:Y:S02]  /*1b9e0*/  ULDC UR4, c[0x0][0xc3c] ;  /* 0x00030f0000047ab9 */ /* 0x000fe40000000800 */
[----:B-1----:R-:W-:-:S13]  /*1b9f0*/  ISETP.GE.AND P0, PT, R19, UR4, PT ;  /* 0x0000000413007c0c */ /* 0x002fda000bf06270 */
[----:B------:R-:W-:Y:S05]  /*1ba00*/  @!P0 BRA `(.L_x_7263) ;  /* 0xffffffa000608947 */ /* 0x000fea000383ffff */
[----:B------:R-:W-:Y:S05]  /*1ba10*/  BSYNC B8 ;  /* 0x0000000000087941 */ /* 0x000fea0003800000 */
.L_x_7162:
        /* <DEDUP_REMOVED lines=12> */
.L_x_7513:
[----:B------:R-:W-:Y:S05]  /*1bae0*/  BSYNC B0 ;  /* 0x0000000000007941 */ /* 0x000fea0003800000 */
.L_x_7264:
[----:B------:R-:W-:-:S03]  /*1baf0*/  UMOV UR4, 0xffffffff ;  /* 0xffffffff00047882 */ /* 0x000fc60000000000 */
[----:B------:R-:W-:Y:S05]  /*1bb00*/  BRA.DIV UR4, `(.L_x_7266) ;  /* 0x00000066041c7947 */ /* 0x000fea000b800000 */
[----:B0-----:R-:W0:Y:S02]  /*1bb10*/  S2R R0, SR_TID.X ;  /* 0x0000000000007919 */ /* 0x001e240000002100 */
[----:B0-----:R-:W-:-:S04]  /*1bb20*/  SHF.R.U32.HI R0, RZ, 0x5, R0 ;  /* 0x00000005ff007819 */ /* 0x001fc80000011600 */
[----:B------:R-:W-:-:S05]  /*1bb30*/  LOP3.LUT R0, R0, 0x3, RZ, 0xc0, !PT ;  /* 0x0000000300007812 */ /* 0x000fca00078ec0ff */
[----:B------:R0:W1:Y:S02]  /*1bb40*/  SHFL.IDX PT, R14, R0, RZ, 0x1f ;  /* 0x00001fff000e7589 */ /* 0x00006400000e0000 */
.L_x_7516:
[----:B-1----:R-:W-:-:S13]  /*1bb50*/  ISETP.NE.AND P0, PT, R14, RZ, PT ;  /* 0x000000ff0e00720c */ /* 0x002fda0003f05270 */
[----:B------:R-:W-:Y:S05]  /*1bb60*/  @P0 BRA `(.L_x_6945) ;  /* 0x0000000000880947 */ /* 0x000fea0003800000 */
[----:B------:R-:W-:-:S03]  /*1bb70*/  UMOV UR4, 0xffffffff ;  /* 0xffffffff00047882 */ /* 0x000fc60000000000 */
[----:B------:R-:W-:Y:S05]  /*1bb80*/  BRA.DIV UR4, `(.L_x_7267) ;  /* 0x0000006604307947 */ /* 0x000fea000b800000 */
[----:B------:R-:W-:-:S13]  /*1bb90*/  ELECT P6, URZ, PT ;  /* 0x00000000003f782f */ /* 0x000fda00038c0000 */
.L_x_7519:
[----:B------:R-:W-:Y:S05]  /*1bba0*/  @!P6 BRA `(.L_x_6945) ;  /* 0x000000000078e947 */ /* 0x000fea0003800000 */
[----:B------:R-:W-:-:S06]  /*1bbb0*/  ULOP3.LUT UR4, UR36, 0x2, URZ, 0xfc, !UPT ;  /* 0x0000000224047892 */ /* 0x000fcc000f8efc3f */
[----:B0-----:R-:W-:-:S05]  /*1bbc0*/  IMAD.U32 R0, RZ, RZ, UR4 ;  /* 0x00000004ff007e24 */ /* 0x001fca000f8e00ff */
[----:B------:R-:W-:-:S13]  /*1bbd0*/  ISETP.NE.AND P0, PT, R0, 0x3, PT ;  /* 0x000000030000780c */ /* 0x000fda0003f05270 */
[----:B------:R-:W-:Y:S05]  /*1bbe0*/  @!P0 BRA `(.L_x_7268) ;  /* 0x0000000000048947 */ /* 0x000fea0003800000 */
[----:B------:R-:W-:Y:S01]  /*1bbf0*/  BPT.TRAP 0x1 ;  /* 0x000000040000795c */ /* 0x000fe20000300000 */
.L_x_7268:
[C---:B------:R-:W-:Y:S01]  /*1bc00*/  IMAD R5, R25.reuse, 0x8, R4 ;  /* 0x0000000819057824 */ /* 0x040fe200078e0204 */
[----:B------:R-:W-:Y:S01]  /*1bc10*/  SHF.L.U32 R0, R28, 0x1f, RZ ;  /* 0x0000001f1c007819 */ /* 0x000fe200000006ff */
[----:B------:R-:W-:-:S03]  /*1bc20*/  VIADD R25, R25, 0x1 ;  /* 0x0000000119197836 */ /* 0x000fc60000000000 */
[----:B------:R-:W0:Y:S02]  /*1bc30*/  SYNCS.PHASECHK.TRANS64.TRYWAIT P1, [R5+URZ+0x28840], R0 ;  /* 0x02884000050075a7 */ /* 0x000e24000802017f */
[----:B------:R-:W-:-:S04]  /*1bc40*/  ISETP.NE.AND P2, PT, R25, 0x2, PT ;  /* 0x000000021900780c */ /* 0x000fc80003f45270 */
[----:B------:R-:W-:Y:S01]  /*1bc50*/  SEL R3, RZ, 0x1, P2 ;  /* 0x00000001ff037807 */ /* 0x000fe20001000000 */
[----:B0-----:R-:W-:Y:S08]  /*1bc60*/  @!P1 BRA `(.L_x_7269) ;  /* 0x0000006400189947 */ /* 0x001ff00003800000 */
.L_x_7520:
[----:B------:R-:W-:Y:S02]  /*1bc70*/  SEL R25, R25, RZ, P2 ;  /* 0x000000ff19197207 */ /* 0x000fe40001000000 */
[----:B------:R-:W-:Y:S01]  /*1bc80*/  LOP3.LUT R2, R28, R3, RZ, 0x3c, !PT ;  /* 0x000000031c027212 */ /* 0x000fe200078e3cff */
[----:B------:R-:W-:Y:S06]  /*1bc90*/  @!P0 BRA `(.L_x_7270) ;  /* 0x0000000000048947 */ /* 0x000fec0003800000 */
[----:B------:R-:W-:Y:S01]  /*1bca0*/  BPT.TRAP 0x1 ;  /* 0x000000040000795c */ /* 0x000fe20000300000 */
.L_x_7270:
[----:B------:R-:W-:Y:S01]  /*1bcb0*/  IMAD R25, R25, 0x8, R4 ;  /* 0x0000000819197824 */ /* 0x000fe200078e0204 */
[----:B------:R-:W-:-:S04]  /*1bcc0*/  SHF.L.U32 R2, R2, 0x1f, RZ ;  /* 0x0000001f02027819 */ /* 0x000fc800000006ff */
[----:B------:R-:W1:Y:S02]  /*1bcd0*/  SYNCS.PHASECHK.TRANS64.TRYWAIT P1, [R25+URZ+0x28840], R2 ;  /* 0x02884002190075a7 */ /* 0x000e64000802017f */
[----:B-1----:R-:W-:Y:S05]  /*1bce0*/  @!P1 BRA `(.L_x_7271) ;  /* 0x00000064000c9947 */ /* 0x002fea0003800000 */
.L_x_7521:
[----:B------:R-:W-:Y:S05]  /*1bcf0*/  @!P0 BRA `(.L_x_7272) ;  /* 0x0000000000048947 */ /* 0x000fea0003800000 */
[----:B------:R-:W-:Y:S01]  /*1bd00*/  BPT.TRAP 0x1 ;  /* 0x000000040000795c */ /* 0x000fe20000300000 */
.L_x_7272:
[----:B------:R-:W3:Y:S02]  /*1bd10*/  SYNCS.PHASECHK.TRANS64.TRYWAIT P1, [R5+URZ+0x28860], R0 ;  /* 0x02886000050075a7 */ /* 0x000ee4000802017f */
[----:B---3--:R-:W-:Y:S05]  /*1bd20*/  @!P1 BRA `(.L_x_7273) ;  /* 0x0000006400109947 */ /* 0x008fea0003800000 */
.L_x_7522:
[----:B------:R-:W-:Y:S05]  /*1bd30*/  @!P0 BRA `(.L_x_7274) ;  /* 0x0000000000048947 */ /* 0x000fea0003800000 */
[----:B------:R-:W-:Y:S01]  /*1bd40*/  BPT.TRAP 0x1 ;  /* 0x000000040000795c */ /* 0x000fe20000300000 */
.L_x_7274:
[----:B----4-:R4:W0:Y:S02]  /*1bd50*/  SYNCS.PHASECHK.TRANS64.TRYWAIT P0, [R25+URZ+0x28860], R2 ;  /* 0x02886002190075a7 */ /* 0x010824000800017f */
[----:B0-----:R-:W-:Y:S05]  /*1bd60*/  @!P0 NANOSLEEP.SYNCS 0x989680 ;  /* 0x009896800000895d */ /* 0x001fea0003900000 */
[----:B------:R-:W0:Y:S02]  /*1bd70*/  @!P0 SYNCS.PHASECHK.TRANS64 P0, [R25+URZ+0x28860], R2 ;  /* 0x02886002190085a7 */ /* 0x000e24000800007f */
[----:B0-----:R-:W-:Y:S05]  /*1bd80*/  @!P0 BRA `(.L_x_7274) ;  /* 0xfffffffc00f08947 */ /* 0x001fea000383ffff */
.L_x_6945:
[----:B------:R-:W-:Y:S05]  /*1bd90*/  BSYNC B9 ;  /* 0x0000000000097941 */ /* 0x000fea0003800000 */
.L_x_6942:
[----:B------:R-:W-:Y:S05]  /*1bda0*/  EXIT ;  /* 0x000000000000794d */ /* 0x000fea0003800000 */
.L_x_6969:
[----:B0-----:R0:W1:Y:S02]  /*1bdb0*/  SYNCS.PHASECHK.TRANS64.TRYWAIT P6, [R90+URZ+0x28890], R101 ;  /* 0x028890655a0075a7 */ /* 0x00106400080c017f */
[----:B-1----:R-:W-:Y:S05]  /*1bdc0*/  @!P6 NANOSLEEP.SYNCS 0x989680 ;  /* 0x009896800000e95d */ /* 0x002fea0003900000 */
[----:B------:R-:W1:Y:S02]  /*1bdd0*/  @!P6 SYNCS.PHASECHK.TRANS64 P6, [R90+URZ+0x28890], R101 ;  /* 0x028890655a00e5a7 */ /* 0x000e6400080c007f */
[----:B-1----:R-:W-:Y:S05]  /*1bde0*/  @!P6 BRA `(.L_x_6969) ;  /* 0xfffffffc00f0e947 */ /* 0x002fea000383ffff */
[----:B------:R-:W-:Y:S05]  /*1bdf0*/  BRA `(.L_x_7275) ;  /* 0xfffffe7400947947 */ /* 0x000fea000383ffff */
.L_x_6970:
[----:B------:R-:W-:Y:S01]  /*1be00*/  BSSY B1, `(.L_x_7276) ;  /* 0x0000008000017945 */ /* 0x000fe20003800000 */
[----:B------:R-:W-:Y:S01]  /*1be10*/  MOV R13, R106 ;  /* 0x0000006a000d7202 */ /* 0x000fe20000000f00 */
[----:B------:R-:W-:Y:S02]  /*1be20*/  IMAD.MOV.U32 R12, RZ, RZ, RZ ;  /* 0x000000ffff0c7224 */ /* 0x000fe400078e00ff */
[----:B------:R-:W-:Y:S02]  /*1be30*/  IMAD.MOV.U32 R11, RZ, RZ, 0x181f ;  /* 0x0000181fff0b7424 */ /* 0x000fe400078e00ff */
[----:B------:R-:W-:-:S07]  /*1be40*/  IMAD.MOV.U32 R15, RZ, RZ, -0x1 ;  /* 0xffffffffff0f7424 */ /* 0x000fce00078e00ff */
[----:B0-----:R-:W-:Y:S05]  /*1be50*/  WARPSYNC.COLLECTIVE R15, `(.L_x_7277) ;  /* 0x000000000f087348 */ /* 0x001fea0003c00000 */
[----:B------:R1:W2:Y:S02]  /*1be60*/  SHFL.IDX P6, R14, R13, R12, R11 ;  /* 0x0000000c0d0e7389 */ /* 0x0002a400000c000b */
[----:B012---:R-:W-:Y:S01]  /*1be70*/  ENDCOLLECTIVE ;  /* 0x000000000000791b */ /* 0x007fe20003800000 */
.L_x_7277:
[----:B------:R-:W-:Y:S05]  /*1be80*/  BSYNC B1 ;  /* 0x0000000000017941 */ /* 0x000fea0003800000 */
.L_x_7276:
        /* <DEDUP_REMOVED lines=8> */
.L_x_7278:
[----:B------:R-:W-:Y:S01]  /*1bf10*/  IMAD.MOV.U32 R74, RZ, RZ, R14 ;  /* 0x000000ffff4a7224 */ /* 0x000fe200078e000e */
[----:B------:R-:W-:Y:S06]  /*1bf20*/  BRA `(.L_x_7279) ;  /* 0xfffffe74005c7947 */ /* 0x000fec000383ffff */
.L_x_6979:
[----:B------:R-:W-:Y:S01]  /*1bf30*/  BSSY B1, `(.L_x_7280) ;  /* 0x0000008000017945 */ /* 0x000fe20003800000 */
[----:B0---4-:R-:W-:Y:S01]  /*1bf40*/  IMAD.MOV.U32 R13, RZ, RZ, R106 ;  /* 0x000000ffff0d7224 */ /* 0x011fe200078e006a */
[----:B------:R-:W-:Y:S01]  /*1bf50*/  MOV R15, 0xffffffff ;  /* 0xffffffff000f7802 */ /* 0x000fe20000000f00 */
[----:B------:R-:W-:Y:S02]  /*1bf60*/  IMAD.MOV.U32 R12, RZ, RZ, 0x1 ;  /* 0x00000001ff0c7424 */ /* 0x000fe400078e00ff */
[----:B------:R-:W-:-:S07]  /*1bf70*/  IMAD.MOV.U32 R11, RZ, RZ, 0x181f ;  /* 0x0000181fff0b7424 */ /* 0x000fce00078e00ff */
[----:B-123--:R-:W-:Y:S05]  /*1bf80*/  WARPSYNC.COLLECTIVE R15, `(.L_x_7281) ;  /* 0x000000000f087348 */ /* 0x00efea0003c00000 */
[----:B------:R0:W4:Y:S02]  /*1bf90*/  SHFL.IDX P6, R14, R13, R12, R11 ;  /* 0x0000000c0d0e7389 */ /* 0x00012400000c000b */
[----:B01234-:R-:W-:Y:S01]  /*1bfa0*/  ENDCOLLECTIVE ;  /* 0x000000000000791b */ /* 0x01ffe20003800000 */
.L_x_7281:
[----:B------:R-:W-:Y:S05]  /*1bfb0*/  BSYNC B1 ;  /* 0x0000000000017941 */ /* 0x000fea0003800000 */
.L_x_7280:
        /* <DEDUP_REMOVED lines=8> */
.L_x_7282:
[----:B------:R-:W-:Y:S01]  /*1c040*/  IMAD.MOV.U32 R66, RZ, RZ, R14 ;  /* 0x000000ffff427224 */ /* 0x000fe200078e000e */
[----:B------:R-:W-:Y:S06]  /*1c050*/  BRA `(.L_x_7283) ;  /* 0xfffffe7800ec7947 */ /* 0x000fec000383ffff */
.L_x_6988:
        /* <DEDUP_REMOVED lines=8> */
.L_x_7285:
[----:B------:R-:W-:Y:S05]  /*1c0e0*/  BSYNC B1 ;  /* 0x0000000000017941 */ /* 0x000fea0003800000 */
.L_x_7284:
        /* <DEDUP_REMOVED lines=8> */
.L_x_7286:
[----:B------:R-:W-:Y:S01]  /*1c170*/  IMAD.MOV.U32 R58, RZ, RZ, R14 ;  /* 0x000000ffff3a7224 */ /* 0x000fe200078e000e */
[----:B------:R-:W-:Y:S06]  /*1c180*/  BRA `(.L_x_7287) ;  /* 0xfffffe8000807947 */ /* 0x000fec000383ffff */
.L_x_6997:
        /* <DEDUP_REMOVED lines=8> */
.L_x_7289:
[----:B------:R-:W-:Y:S05]  /*1c210*/  BSYNC B1 ;  /* 0x0000000000017941 */ /* 0x000fea0003800000 */
.L_x_7288:
        /* <DEDUP_REMOVED lines=8> */
.L_x_7290:
[----:B------:R-:W-:Y:S01]  /*1c2a0*/  MOV R107, R14 ;  /* 0x0000000e006b7202 */ /* 0x000fe20000000f00 */
[----:B------:R-:W-:Y:S06]  /*1c2b0*/  BRA `(.L_x_7291) ;  /* 0xfffffe8800107947 */ /* 0x000fec000383ffff */
.L_x_7009:
[----:B-1----:R1:W2:Y:S02]  /*1c2c0*/  SYNCS.PHASECHK.TRANS64.TRYWAIT P4, [R90+URZ+0x28890], R101 ;  /* 0x028890655a0075a7 */ /* 0x0022a4000808017f */
[----:B--2---:R-:W-:Y:S05]  /*1c2d0*/  @!P4 NANOSLEEP.SYNCS 0x989680 ;  /* 0x009896800000c95d */ /* 0x004fea0003900000 */
[----:B------:R-:W2:Y:S02]  /*1c2e0*/  @!P4 SYNCS.PHASECHK.TRANS64 P4, [R90+URZ+0x28890], R101 ;  /* 0x028890655a00c5a7 */ /* 0x000ea4000808007f */
[----:B--2---:R-:W-:Y:S05]  /*1c2f0*/  @!P4 BRA `(.L_x_7009) ;  /* 0xfffffffc00f0c947 */ /* 0x004fea000383ffff */
[----:B------:R-:W-:Y:S05]  /*1c300*/  BRA `(.L_x_7292) ;  /* 0xfffffe9800487947 */ /* 0x000fea000383ffff */
.L_x_7010:
        /* <DEDUP_REMOVED lines=8> */
.L_x_7294:
[----:B------:R-:W-:Y:S05]  /*1c390*/  BSYNC B1 ;  /* 0x0000000000017941 */ /* 0x000fea0003800000 */
.L_x_7293:
        /* <DEDUP_REMOVED lines=8> */
.L_x_7295:
[----:B------:R-:W-:Y:S01]  /*1c420*/  IMAD.MOV.U32 R104, RZ, RZ, R14 ;  /* 0x000000ffff687224 */ /* 0x000fe200078e000e */
[----:B------:R-:W-:Y:S06]  /*1c430*/  BRA `(.L_x_7296) ;  /* 0xfffffe9800147947 */ /* 0x000fec000383ffff */
.L_x_7015:
[----:B------:R-:W-:Y:S01]  /*1c440*/  BSSY B1, `(.L_x_7297) ;  /* 0x0000008000017945 */ /* 0x000fe20003800000 */
[----:B----4-:R-:W-:Y:S01]  /*1c450*/  IMAD.MOV.U32 R13, RZ, RZ, R106 ;  /* 0x000000ffff0d7224 */ /* 0x010fe200078e006a */
[----:B------:R-:W-:Y:S01]  /*1c460*/  MOV R11, 0x181f ;  /* 0x0000181f000b7802 */ /* 0x000fe20000000f00 */
[----:B------:R-:W-:Y:S02]  /*1c470*/  IMAD.MOV.U32 R12, RZ, RZ, 0x1 ;  /* 0x00000001ff0c7424 */ /* 0x000fe400078e00ff */
[----:B------:R-:W-:-:S07]  /*1c480*/  IMAD.MOV.U32 R15, RZ, RZ, -0x1 ;  /* 0xffffffffff0f7424 */ /* 0x000fce00078e00ff */
[----:B0123--:R-:W-:Y:S05]  /*1c490*/  WARPSYNC.COLLECTIVE R15, `(.L_x_7298) ;  /* 0x000000000f087348 */ /* 0x00ffea0003c00000 */
[----:B------:R4:W0:Y:S02]  /*1c4a0*/  SHFL.IDX P6, R14, R13, R12, R11 ;  /* 0x0000000c0d0e7389 */ /* 0x00082400000c000b */
[----:B01234-:R-:W-:Y:S01]  /*1c4b0*/  ENDCOLLECTIVE ;  /* 0x000000000000791b */ /* 0x01ffe20003800000 */
.L_x_7298:
[----:B------:R-:W-:Y:S05]  /*1c4c0*/  BSYNC B1 ;  /* 0x0000000000017941 */ /* 0x000fea0003800000 */
.L_x_7297:
        /* <DEDUP_REMOVED lines=8> */
.L_x_7299:
[----:B------:R-:W-:Y:S01]  /*1c550*/  IMAD.MOV.U32 R46, RZ, RZ, R14 ;  /* 0x000000ffff2e7224 */ /* 0x000fe200078e000e */
[----:B------:R-:W-:Y:S06]  /*1c560*/  BRA `(.L_x_7300) ;  /* 0xfffffe9c00c87947 */ /* 0x000fec000383ffff */
.L_x_7020:
        /* <DEDUP_REMOVED lines=8> */
.L_x_7302:
[----:B------:R-:W-:Y:S05]  /*1c5f0*/  BSYNC B1 ;  /* 0x0000000000017941 */ /* 0x000fea0003800000 */
.L_x_7301:
        /* <DEDUP_REMOVED lines=8> */
.L_x_7303:
[----:B------:R-:W-:Y:S01]  /*1c680*/  IMAD.MOV.U32 R46, RZ, RZ, R14 ;  /* 0x000000ffff2e7224 */ /* 0x000fe200078e000e */
[----:B------:R-:W-:Y:S06]  /*1c690*/  BRA `(.L_x_7304) ;  /* 0xfffffea4007c7947 */ /* 0x000fec000383ffff */
.L_x_7025:
        /* <DEDUP_REMOVED lines=8> */
.L_x_7306:
[----:B------:R-:W-:Y:S05]  /*1c720*/  BSYNC B1 ;  /* 0x0000000000017941 */ /* 0x000fea0003800000 */
.L_x_7305:
[----:B------:R-:W-:Y:S01]  /*1c730*/  IMAD.MOV.U32 R13, RZ, RZ, R107 ;  /* 0x000000ffff0d7224 */ /* 0x000fe200078e006b */
[----:B------:R-:W-:Y:S01]  /*1c740*/  MOV R15, 0xffffffff ;  /* 0xffffffff000f7802 */ /* 0x000fe20000000f00 */
[----:B------:R-:W-:Y:S02]  /*1c750*/  IMAD.MOV.U32 R12, RZ, RZ, 0x3 ;  /* 0x00000003ff0c7424 */ /* 0x000fe400078e00ff */
[----:B------:R-:W-:Y:S02]  /*1c760*/  IMAD.MOV.U32 R11, RZ, RZ, 0x181f ;  /* 0x0000181fff0b7424 */ /* 0x000fe400078e00ff */
[----:B------:R-:W-:-:S07]  /*1c770*/  IMAD.MOV.U32 R106, RZ, RZ, R14 ;  /* 0x000000ffff6a7224 */ /* 0x000fce00078e000e */
[----:B------:R-:W-:Y:S05]  /*1c780*/  WARPSYNC.COLLECTIVE R15, `(.L_x_7307) ;  /* 0x000000000f087348 */ /* 0x000fea0003c00000 */
[----:B------:R0:W1:Y:S02]  /*1c790*/  SHFL.IDX P6, R14, R13, R12, R11 ;  /* 0x0000000c0d0e7389 */ /* 0x00006400000c000b */
[----:B01----:R-:W-:Y:S01]  /*1c7a0*/  ENDCOLLECTIVE ;  /* 0x000000000000791b */ /* 0x003fe20003800000 */
.L_x_7307:
[----:B------:R-:W-:Y:S01]  /*1c7b0*/  IMAD.MOV.U32 R107, RZ, RZ, R14 ;  /* 0x000000ffff6b7224 */ /* 0x000fe200078e000e */
[----:B------:R-:W-:Y:S06]  /*1c7c0*/  BRA `(.L_x_7308) ;  /* 0xfffffeac002c7947 */ /* 0x000fec000383ffff */
.L_x_7030:
[----:B-1----:R1:W2:Y:S02]  /*1c7d0*/  SYNCS.PHASECHK.TRANS64.TRYWAIT P3, [R90+URZ+0x28890], R101 ;  /* 0x028890655a0075a7 */ /* 0x0022a4000806017f */
[----:B--2---:R-:W-:Y:S05]  /*1c7e0*/  @!P3 NANOSLEEP.SYNCS 0x989680 ;  /* 0x009896800000b95d */ /* 0x004fea0003900000 */
[----:B------:R-:W2:Y:S02]  /*1c7f0*/  @!P3 SYNCS.PHASECHK.TRANS64 P3, [R90+URZ+0x28890], R101 ;  /* 0x028890655a00b5a7 */ /* 0x000ea4000806007f */
[----:B--2---:R-:W-:Y:S05]  /*1c800*/  @!P3 BRA `(.L_x_7030) ;  /* 0xfffffffc00f0b947 */ /* 0x004fea000383ffff */
[----:B------:R-:W-:Y:S05]  /*1c810*/  BRA `(.L_x_7309) ;  /* 0xfffffeb4003c7947 */ /* 0x000fea000383ffff */
.L_x_7031:
        /* <DEDUP_REMOVED lines=8> */
.L_x_7311:
[----:B------:R-:W-:Y:S05]  /*1c8a0*/  BSYNC B1 ;  /* 0x0000000000017941 */ /* 0x000fea0003800000 */
.L_x_7310:
        /* <DEDUP_REMOVED lines=8> */
.L_x_7312:
[----:B------:R-:W-:Y:S05]  /*1c930*/  BRA `(.L_x_7313) ;  /* 0xfffffeb4005c7947 */ /* 0x000fea000383ffff */
.L_x_7034:
[----:B------:R-:W-:Y:S01]  /*1c940*/  BSSY B1, `(.L_x_7314) ;  /* 0x0000008000017945 */ /* 0x000fe20003800000 */
[----:B----4-:R-:W-:Y:S01]  /*1c950*/  IMAD.MOV.U32 R13, RZ, RZ, R45 ;  /* 0x000000ffff0d7224 */ /* 0x010fe200078e002d */
[----:B------:R-:W-:Y:S01]  /*1c960*/  MOV R11, 0x181f ;  /* 0x0000181f000b7802 */ /* 0x000fe20000000f00 */
[----:B------:R-:W-:Y:S02]  /*1c970*/  IMAD.MOV.U32 R12, RZ, RZ, 0x1 ;  /* 0x00000001ff0c7424 */ /* 0x000fe400078e00ff */
[----:B------:R-:W-:-:S07]  /*1c980*/  IMAD.MOV.U32 R15, RZ, RZ, -0x1 ;  /* 0xffffffffff0f7424 */ /* 0x000fce00078e00ff */
[----:B0123--:R-:W-:Y:S05]  /*1c990*/  WARPSYNC.COLLECTIVE R15, `(.L_x_7315) ;  /* 0x000000000f087348 */ /* 0x00ffea0003c00000 */
[----:B---3--:R3:W4:Y:S02]  /*1c9a0*/  SHFL.IDX P6, R14, R13, R12, R11 ;  /* 0x0000000c0d0e7389 */ /* 0x00872400000c000b */
[----:B01234-:R-:W-:Y:S01]  /*1c9b0*/  ENDCOLLECTIVE ;  /* 0x000000000000791b */ /* 0x01ffe20003800000 */
.L_x_7315:
[----:B------:R-:W-:Y:S05]  /*1c9c0*/  BSYNC B1 ;  /* 0x0000000000017941 */ /* 0x000fea0003800000 */
.L_x_7314:
        /* <DEDUP_REMOVED lines=8> */
.L_x_7316:
[----:B------:R-:W-:Y:S05]  /*1ca50*/  BRA `(.L_x_7317) ;  /* 0xfffffeb4005c7947 */ /* 0x000fea000383ffff */
.L_x_7037:
[----:B------:R-:W-:Y:S01]  /*1ca60*/  BSSY B1, `(.L_x_7318) ;  /* 0x0000008000017945 */ /* 0x000fe20003800000 */
[----:B---3--:R-:W-:Y:S02]  /*1ca70*/  IMAD.MOV.U32 R13, RZ, RZ, R45 ;  /* 0x000000ffff0d7224 */ /* 0x008fe400078e002d */
[----:B------:R-:W-:Y:S02]  /*1ca80*/  IMAD.MOV.U32 R12, RZ, RZ, 0x2 ;  /* 0x00000002ff0c7424 */ /* 0x000fe400078e00ff */
[----:B------:R-:W-:Y:S02]  /*1ca90*/  IMAD.MOV.U32 R11, RZ, RZ, 0x181f ;  /* 0x0000181fff0b7424 */ /* 0x000fe400078e00ff */
[----:B------:R-:W-:-:S07]  /*1caa0*/  IMAD.MOV.U32 R15, RZ, RZ, -0x1 ;  /* 0xffffffffff0f7424 */ /* 0x000fce00078e00ff */
[----:B012-4-:R-:W-:Y:S05]  /*1cab0*/  WARPSYNC.COLLECTIVE R15, `(.L_x_7319) ;  /* 0x000000000f087348 */ /* 0x017fea0003c00000 */
[----:B------:R3:W0:Y:S02]  /*1cac0*/  SHFL.IDX P6, R14, R13, R12, R11 ;  /* 0x0000000c0d0e7389 */ /* 0x00062400000c000b */
[----:B01234-:R-:W-:Y:S01]  /*1cad0*/  ENDCOLLECTIVE ;  /* 0x000000000000791b */ /* 0x01ffe20003800000 */
.L_x_7319:
[----:B------:R-:W-:Y:S05]  /*1cae0*/  BSYNC B1 ;  /* 0x0000000000017941 */ /* 0x000fea0003800000 */
.L_x_7318:
        /* <DEDUP_REMOVED lines=8> */
.L_x_7320:
[----:B------:R-:W-:Y:S05]  /*1cb70*/  BRA `(.L_x_7321) ;  /* 0xfffffeb400607947 */ /* 0x000fea000383ffff */
.L_x_7040:
[----:B------:R-:W-:Y:S01]  /*1cb80*/  BSSY B1, `(.L_x_7322) ;  /* 0x0000008000017945 */ /* 0x000fe20003800000 */
[----:B0-----:R-:W-:Y:S02]  /*1cb90*/  IMAD.MOV.U32 R13, RZ, RZ, R45 ;  /* 0x000000ffff0d7224 */ /* 0x001fe400078e002d */
[----:B------:R-:W-:Y:S02]  /*1cba0*/  IMAD.MOV.U32 R12, RZ, RZ, 0x3 ;  /* 0x00000003ff0c7424 */ /* 0x000fe400078e00ff */
[----:B------:R-:W-:Y:S02]  /*1cbb0*/  IMAD.MOV.U32 R11, RZ, RZ, 0x181f ;  /* 0x0000181fff0b7424 */ /* 0x000fe400078e00ff */
[----:B------:R-:W-:-:S07]  /*1cbc0*/  IMAD.MOV.U32 R15, RZ, RZ, -0x1 ;  /* 0xffffffffff0f7424 */ /* 0x000fce00078e00ff */
[----:B-1234-:R-:W-:Y:S05]  /*1cbd0*/  WARPSYNC.COLLECTIVE R15, `(.L_x_7323) ;  /* 0x000000000f087348 */ /* 0x01efea0003c00000 */
[----:B------:R0:W0:Y:S02]  /*1cbe0*/  SHFL.IDX P6, R14, R13, R12, R11 ;  /* 0x0000000c0d0e7389 */ /* 0x00002400000c000b */
[----:B01234-:R-:W-:Y:S01]  /*1cbf0*/  ENDCOLLECTIVE ;  /* 0x000000000000791b */ /* 0x01ffe20003800000 */
.L_x_7323:
[----:B------:R-:W-:Y:S05]  /*1cc00*/  BSYNC B1 ;  /* 0x0000000000017941 */ /* 0x000fea0003800000 */
.L_x_7322:
        /* <DEDUP_REMOVED lines=8> */
.L_x_7324:
[----:B------:R-:W-:Y:S05]  /*1cc90*/  BRA `(.L_x_7325) ;  /* 0xfffffeb400647947 */ /* 0x000fea000383ffff */
.L_x_7044:
[----:B------:R0:W0:Y:S02]  /*1cca0*/  SYNCS.PHASECHK.TRANS64.TRYWAIT P4, [R90+URZ+0x288b0], R101 ;  /* 0x0288b0655a0075a7 */ /* 0x000024000808017f */
[----:B0-----:R-:W-:Y:S05]  /*1ccb0*/  @!P4 NANOSLEEP.SYNCS 0x989680 ;  /* 0x009896800000c95d */ /* 0x001fea0003900000 */
[----:B------:R-:W0:Y:S02]  /*1ccc0*/  @!P4 SYNCS.PHASECHK.TRANS64 P4, [R90+URZ+0x288b0], R101 ;  /* 0x0288b0655a00c5a7 */ /* 0x000e24000808007f */
[----:B0-----:R-:W-:Y:S05]  /*1ccd0*/  @!P4 BRA `(.L_x_7044) ;  /* 0xfffffffc00f0c947 */ /* 0x001fea000383ffff */
[----:B------:R-:W-:Y:S05]  /*1cce0*/  BRA `(.L_x_7326) ;  /* 0xfffffeb400e07947 */ /* 0x000fea000383ffff */
.L_x_7058:
[----:B------:R-:W1:Y:S01]  /*1ccf0*/  S2R R5, SR_TID.X ;  /* 0x0000000000057919 */ /* 0x000e620000002100 */
[----:B------:R-:W-:Y:S01]  /*1cd00*/  BSSY B0, `(.L_x_7327) ;  /* 0x000000c000007945 */ /* 0x000fe20003800000 */
[----:B------:R-:W-:Y:S02]  /*1cd10*/  IMAD.MOV.U32 R12, RZ, RZ, RZ ;  /* 0x000000ffff0c7224 */ /* 0x000fe400078e00ff */
[----:B------:R-:W-:Y:S02]  /*1cd20*/  IMAD.MOV.U32 R11, RZ, RZ, 0x1f ;  /* 0x0000001fff0b7424 */ /* 0x000fe400078e00ff */
[----:B------:R-:W-:Y:S02]  /*1cd30*/  IMAD.MOV.U32 R15, RZ, RZ, -0x1 ;  /* 0xffffffffff0f7424 */ /* 0x000fe400078e00ff */
[----:B-1----:R-:W-:-:S05]  /*1cd40*/  VIADD R5, R5, 0xffffff80 ;  /* 0xffffff8005057836 */ /* 0x002fca0000000000 */
[----:B------:R-:W-:-:S04]  /*1cd50*/  SHF.R.S32.HI R4, RZ, 0x1f, R5 ;  /* 0x0000001fff047819 */ /* 0x000fc80000011405 */
[----:B------:R-:W-:-:S04]  /*1cd60*/  LEA.HI R4, R4, R5, RZ, 0x7 ;  /* 0x0000000504047211 */ /* 0x000fc800078f38ff */
[----:B------:R-:W-:-:S04]  /*1cd70*/  SHF.R.S32.HI R4, RZ, 0x7, R4 ;  /* 0x00000007ff047819 */ /* 0x000fc80000011404 */
[----:B--2---:R-:W-:-:S07]  /*1cd80*/  MOV R13, R4 ;  /* 0x00000004000d7202 */ /* 0x004fce0000000f00 */
[----:B0----5:R-:W-:Y:S05]  /*1cd90*/  WARPSYNC.COLLECTIVE R15, `(.L_x_7328) ;  /* 0x000000000f087348 */ /* 0x021fea0003c00000 */
[----:B------:R1:W2:Y:S02]  /*1cda0*/  SHFL.IDX P6, R14, R13, R12, R11 ;  /* 0x0000000c0d0e7389 */ /* 0x0002a400000c000b */
[----:B012--5:R-:W-:Y:S01]  /*1cdb0*/  ENDCOLLECTIVE ;  /* 0x000000000000791b */ /* 0x027fe20003800000 */
.L_x_7328:
[----:B------:R-:W-:Y:S05]  /*1cdc0*/  BSYNC B0 ;  /* 0x0000000000007941 */ /* 0x000fea0003800000 */
.L_x_7327:
[----:B------:R-:W-:Y:S01]  /*1cdd0*/  IMAD.MOV.U32 R195, RZ, RZ, R14 ;  /* 0x000000ffffc37224 */ /* 0x000fe200078e000e */
[----:B------:R-:W-:Y:S06]  /*1cde0*/  BRA `(.L_x_7329) ;  /* 0xfffffec0009c7947 */ /* 0x000fec000383ffff */
.L_x_7068:
[----:B------:R-:W-:Y:S01]  /*1cdf0*/  BSSY B1, `(.L_x_7330) ;  /* 0x0000008000017945 */ /* 0x000fe20003800000 */
[----:B--2---:R-:W-:Y:S02]  /*1ce00*/  IMAD.MOV.U32 R13, RZ, RZ, R26 ;  /* 0x000000ffff0d7224 */ /* 0x004fe400078e001a */
[----:B------:R-:W-:Y:S02]  /*1ce10*/  IMAD.MOV.U32 R12, RZ, RZ, RZ ;  /* 0x000000ffff0c7224 */ /* 0x000fe400078e00ff */
[----:B------:R-:W-:Y:S02]  /*1ce20*/  IMAD.MOV.U32 R11, RZ, RZ, 0x181f ;  /* 0x0000181fff0b7424 */ /* 0x000fe400078e00ff */
[----:B------:R-:W-:-:S07]  /*1ce30*/  IMAD.MOV.U32 R15, RZ, RZ, -0x1 ;  /* 0xffffffffff0f7424 */ /* 0x000fce00078e00ff */
[----:B------:R-:W-:Y:S05]  /*1ce40*/  WARPSYNC.COLLECTIVE R15, `(.L_x_7331) ;  /* 0x000000000f087348 */ /* 0x000fea0003c00000 */
[----:B------:R0:W1:Y:S02]  /*1ce50*/  SHFL.IDX P6, R14, R13, R12, R11 ;  /* 0x0000000c0d0e7389 */ /* 0x00006400000c000b */
[----:B01----:R-:W-:Y:S01]  /*1ce60*/  ENDCOLLECTIVE ;  /* 0x000000000000791b */ /* 0x003fe20003800000 */
.L_x_7331:
[----:B------:R-:W-:Y:S05]  /*1ce70*/  BSYNC B1 ;  /* 0x0000000000017941 */ /* 0x000fea0003800000 */
.L_x_7330:
[----:B------:R-:W-:Y:S01]  /*1ce80*/  IMAD.MOV.U32 R13, RZ, RZ, R24 ;  /* 0x000000ffff0d7224 */ /* 0x000fe200078e0018 */
[----:B------:R-:W-:Y:S01]  /*1ce90*/  MOV R15, 0xffffffff ;  /* 0xffffffff000f7802 */ /* 0x000fe20000000f00 */
[----:B------:R-:W-:Y:S02]  /*1cea0*/  IMAD.MOV.U32 R12, RZ, RZ, RZ ;  /* 0x000000ffff0c7224 */ /* 0x000fe400078e00ff */
[----:B------:R-:W-:Y:S02]  /*1ceb0*/  IMAD.MOV.U32 R11, RZ, RZ, 0x181f ;  /* 0x0000181fff0b7424 */ /* 0x000fe400078e00ff */
[----:B------:R-:W-:-:S07]  /*1cec0*/  IMAD.MOV.U32 R0, RZ, RZ, R14 ;  /* 0x000000ffff007224 */ /* 0x000fce00078e000e */
[----:B------:R-:W-:Y:S05]  /*1ced0*/  WARPSYNC.COLLECTIVE R15, `(.L_x_7332) ;  /* 0x000000000f087348 */ /* 0x000fea0003c00000 */
[----:B------:R0:W1:Y:S02]  /*1cee0*/  SHFL.IDX P6, R14, R13, R12, R11 ;  /* 0x0000000c0d0e7389 */ /* 0x00006400000c000b */
[----:B01----:R-:W-:Y:S01]  /*1cef0*/  ENDCOLLECTIVE ;  /* 0x000000000000791b */ /* 0x003fe20003800000 */
.L_x_7332:
[----:B------:R-:W-:Y:S02]  /*1cf00*/  IMAD.MOV.U32 R13, RZ, RZ, R28 ;  /* 0x000000ffff0d7224 */ /* 0x000fe400078e001c */
[----:B------:R-:W-:-:S07]  /*1cf10*/  IMAD.MOV.U32 R3, RZ, RZ, R14 ;  /* 0x000000ffff037224 */ /* 0x000fce00078e000e */
[----:B------:R-:W-:Y:S05]  /*1cf20*/  WARPSYNC.COLLECTIVE R15, `(.L_x_7333) ;  /* 0x000000000f087348 */ /* 0x000fea0003c00000 */
[----:B------:R0:W1:Y:S02]  /*1cf30*/  SHFL.IDX P6, R14, R13, R12, R11 ;  /* 0x0000000c0d0e7389 */ /* 0x00006400000c000b */
[----:B01----:R-:W-:Y:S01]  /*1cf40*/  ENDCOLLECTIVE ;  /* 0x000000000000791b */ /* 0x003fe20003800000 */
.L_x_7333:
[----:B------:R-:W-:Y:S02]  /*1cf50*/  IMAD.MOV.U32 R13, RZ, RZ, R27 ;  /* 0x000000ffff0d7224 */ /* 0x000fe400078e001b */
[----:B------:R-:W-:-:S07]  /*1cf60*/  IMAD.MOV.U32 R4, RZ, RZ, R14 ;  /* 0x000000ffff047224 */ /* 0x000fce00078e000e */
[----:B------:R-:W-:Y:S05]  /*1cf70*/  WARPSYNC.COLLECTIVE R15, `(.L_x_7334) ;  /* 0x000000000f087348 */ /* 0x000fea0003c00000 */
[----:B------:R0:W1:Y:S02]  /*1cf80*/  SHFL.IDX P6, R14, R13, R12, R11 ;  /* 0x0000000c0d0e7389 */ /* 0x00006400000c000b */
[----:B01----:R-:W-:Y:S01]  /*1cf90*/  ENDCOLLECTIVE ;  /* 0x000000000000791b */ /* 0x003fe20003800000 */
.L_x_7334:
[----:B------:R-:W-:Y:S05]  /*1cfa0*/  BRA `(.L_x_7335) ;  /* 0xfffffec4009c7947 */ /* 0x000fea000383ffff */
.L_x_7072:
[----:B0-----:R0:W1:Y:S02]  /*1cfb0*/  SYNCS.PHASECHK.TRANS64.TRYWAIT P0, [R156+URZ+0x28800], R5 ;  /* 0x028800059c0075a7 */ /* 0x001064000800017f */
[----:B-1----:R-:W-:Y:S05]  /*1cfc0*/  @!P0 NANOSLEEP.SYNCS 0x989680 ;  /* 0x009896800000895d */ /* 0x002fea0003900000 */
[----:B------:R-:W1:Y:S02]  /*1cfd0*/  @!P0 SYNCS.PHASECHK.TRANS64 P0, [R156+URZ+0x28800], R5 ;  /* 0x028800059c0085a7 */ /* 0x000e64000800007f */
[----:B-1----:R-:W-:Y:S05]  /*1cfe0*/  @!P0 BRA `(.L_x_7072) ;  /* 0xfffffffc00f08947 */ /* 0x002fea000383ffff */
[----:B------:R-:W-:Y:S05]  /*1cff0*/  BRA `(.L_x_7336) ;  /* 0xfffffec800807947 */ /* 0x000fea000383ffff */
.L_x_7088:
        /* <DEDUP_REMOVED lines=8> */
.L_x_7338:
[----:B------:R-:W-:Y:S05]  /*1d080*/  BSYNC B1 ;  /* 0x0000000000017941 */ /* 0x000fea0003800000 */
.L_x_7337:
        /* <DEDUP_REMOVED lines=8> */
.L_x_7339:
[----:B------:R-:W-:Y:S02]  /*1d110*/  IMAD.MOV.U32 R13, RZ, RZ, R28 ;  /* 0x000000ffff0d7224 */ /* 0x000fe400078e001c */
[----:B------:R-:W-:-:S07]  /*1d120*/  IMAD.MOV.U32 R3, RZ, RZ, R14 ;  /* 0x000000ffff037224 */ /* 0x000fce00078e000e */
[----:B------:R-:W-:Y:S05]  /*1d130*/  WARPSYNC.COLLECTIVE R15, `(.L_x_7340) ;  /* 0x000000000f087348 */ /* 0x000fea0003c00000 */
[----:B------:R0:W1:Y:S02]  /*1d140*/  SHFL.IDX P6, R14, R13, R12, R11 ;  /* 0x0000000c0d0e7389 */ /* 0x00006400000c000b */
[----:B01----:R-:W-:Y:S01]  /*1d150*/  ENDCOLLECTIVE ;  /* 0x000000000000791b */ /* 0x003fe20003800000 */
.L_x_7340:
[----:B------:R-:W-:Y:S02]  /*1d160*/  IMAD.MOV.U32 R13, RZ, RZ, R27 ;  /* 0x000000ffff0d7224 */ /* 0x000fe400078e001b */
[----:B------:R-:W-:-:S07]  /*1d170*/  IMAD.MOV.U32 R20, RZ, RZ, R14 ;  /* 0x000000ffff147224 */ /* 0x000fce00078e000e */
[----:B------:R-:W-:Y:S05]  /*1d180*/  WARPSYNC.COLLECTIVE R15, `(.L_x_7341) ;  /* 0x000000000f087348 */ /* 0x000fea0003c00000 */
[----:B------:R0:W1:Y:S02]  /*1d190*/  SHFL.IDX P6, R14, R13, R12, R11 ;  /* 0x0000000c0d0e7389 */ /* 0x00006400000c000b */
[----:B01----:R-:W-:Y:S01]  /*1d1a0*/  ENDCOLLECTIVE ;  /* 0x000000000000791b */ /* 0x003fe20003800000 */
.L_x_7341:
[----:B------:R-:W-:Y:S05]  /*1d1b0*/  BRA `(.L_x_7342) ;  /* 0xfffffedc00b07947 */ /* 0x000fea000383ffff */
.L_x_7092:
[----:B0-----:R0:W1:Y:S02]  /*1d1c0*/  SYNCS.PHASECHK.TRANS64.TRYWAIT P4, [R156+URZ+0x28800], R27 ;  /* 0x0288001b9c0075a7 */ /* 0x001064000808017f */
[----:B-1----:R-:W-:Y:S05]  /*1d1d0*/  @!P4 NANOSLEEP.SYNCS 0x989680 ;  /* 0x009896800000c95d */ /* 0x002fea0003900000 */
[----:B------:R-:W1:Y:S02]  /*1d1e0*/  @!P4 SYNCS.PHASECHK.TRANS64 P4, [R156+URZ+0x28800], R27 ;  /* 0x0288001b9c00c5a7 */ /* 0x000e64000808007f */
[----:B-1----:R-:W-:Y:S05]  /*1d1f0*/  @!P4 BRA `(.L_x_7092) ;  /* 0xfffffffc00f0c947 */ /* 0x002fea000383ffff */
[----:B------:R-:W-:Y:S05]  /*1d200*/  BRA `(.L_x_7343) ;  /* 0xfffffee000a07947 */ /* 0x000fea000383ffff */
.L_x_7102:
[----:B---3--:R3:W4:Y:S02]  /*1d210*/  SYNCS.PHASECHK.TRANS64.TRYWAIT P1, [R3+URZ+0x28830], R0 ;  /* 0x02883000030075a7 */ /* 0x008724000802017f */
[----:B----4-:R-:W-:Y:S05]  /*1d220*/  @!P1 NANOSLEEP.SYNCS 0x989680 ;  /* 0x009896800000995d */ /* 0x010fea0003900000 */
[----:B------:R-:W4:Y:S02]  /*1d230*/  @!P1 SYNCS.PHASECHK.TRANS64 P1, [R3+URZ+0x28830], R0 ;  /* 0x02883000030095a7 */ /* 0x000f24000802007f */
[----:B----4-:R-:W-:Y:S05]  /*1d240*/  @!P1 BRA `(.L_x_7102) ;  /* 0xfffffffc00f09947 */ /* 0x010fea000383ffff */
[----:B------:R-:W-:Y:S05]  /*1d250*/  BRA `(.L_x_7101) ;  /* 0xfffffef800847947 */ /* 0x000fea000383ffff */
.L_x_7109:
[----:B-1----:R1:W2:Y:S02]  /*1d260*/  SYNCS.PHASECHK.TRANS64.TRYWAIT P2, [R7+URZ+0x28830], R4 ;  /* 0x02883004070075a7 */ /* 0x0022a4000804017f */
[----:B--2---:R-:W-:Y:S05]  /*1d270*/  @!P2 NANOSLEEP.SYNCS 0x989680 ;  /* 0x009896800000a95d */ /* 0x004fea0003900000 */
[----:B------:R-:W2:Y:S02]  /*1d280*/  @!P2 SYNCS.PHASECHK.TRANS64 P2, [R7+URZ+0x28830], R4 ;  /* 0x028830040700a5a7 */ /* 0x000ea4000804007f */
[----:B--2---:R-:W-:Y:S05]  /*1d290*/  @!P2 BRA `(.L_x_7109) ;  /* 0xfffffffc00f0a947 */ /* 0x004fea000383ffff */
[----:B------:R-:W-:Y:S05]  /*1d2a0*/  BRA `(.L_x_7108) ;  /* 0xffffff2000087947 */ /* 0x000fea000383ffff */
.L_x_7113:
[----:B-1----:R1:W2:Y:S02]  /*1d2b0*/  SYNCS.PHASECHK.TRANS64.TRYWAIT P1, [R5+URZ+0x28850], R4 ;  /* 0x02885004050075a7 */ /* 0x0022a4000802017f */
[----:B--2---:R-:W-:Y:S05]  /*1d2c0*/  @!P1 NANOSLEEP.SYNCS 0x989680 ;  /* 0x009896800000995d */ /* 0x004fea0003900000 */
[----:B------:R-:W2:Y:S02]  /*1d2d0*/  @!P1 SYNCS.PHASECHK.TRANS64 P1, [R5+URZ+0x28850], R4 ;  /* 0x02885004050095a7 */ /* 0x000ea4000802007f */
[----:B--2---:R-:W-:Y:S05]  /*1d2e0*/  @!P1 BRA `(.L_x_7113) ;  /* 0xfffffffc00f09947 */ /* 0x004fea000383ffff */
[----:B------:R-:W-:Y:S05]  /*1d2f0*/  BRA `(.L_x_7110) ;  /* 0xffffff2400147947 */ /* 0x000fea000383ffff */
.L_x_7120:
[----:B-1----:R1:W2:Y:S02]  /*1d300*/  SYNCS.PHASECHK.TRANS64.TRYWAIT P1, [R15+URZ+0x28850], R0 ;  /* 0x028850000f0075a7 */ /* 0x0022a4000802017f */
[----:B--2---:R-:W-:Y:S05]  /*1d310*/  @!P1 NANOSLEEP.SYNCS 0x989680 ;  /* 0x009896800000995d */ /* 0x004fea0003900000 */
[----:B------:R-:W2:Y:S02]  /*1d320*/  @!P1 SYNCS.PHASECHK.TRANS64 P1, [R15+URZ+0x28850], R0 ;  /* 0x028850000f0095a7 */ /* 0x000ea4000802007f */
[----:B--2---:R-:W-:Y:S05]  /*1d330*/  @!P1 BRA `(.L_x_7120) ;  /* 0xfffffffc00f09947 */ /* 0x004fea000383ffff */
[----:B------:R-:W-:Y:S05]  /*1d340*/  BRA `(.L_x_7119) ;  /* 0xffffff40005c7947 */ /* 0x000fea000383ffff */
.L_x_7126:
[----:B------:R-:W-:Y:S02]  /*1d350*/  IMAD.MOV.U32 R13, RZ, RZ, R2 ;  /* 0x000000ffff0d7224 */ /* 0x000fe400078e0002 */
[----:B------:R-:W-:Y:S02]  /*1d360*/  IMAD.MOV.U32 R12, RZ, RZ, RZ ;  /* 0x000000ffff0c7224 */ /* 0x000fe400078e00ff */
[----:B------:R-:W-:Y:S02]  /*1d370*/  IMAD.MOV.U32 R11, RZ, RZ, 0x181f ;  /* 0x0000181fff0b7424 */ /* 0x000fe400078e00ff */
[----:B------:R-:W-:-:S07]  /*1d380*/  IMAD.MOV.U32 R15, RZ, RZ, -0x1 ;  /* 0xffffffffff0f7424 */ /* 0x000fce00078e00ff */
[----:B-----5:R-:W-:Y:S05]  /*1d390*/  WARPSYNC.COLLECTIVE R15, `(.L_x_7344) ;  /* 0x000000000f087348 */ /* 0x020fea0003c00000 */
[----:B------:R0:W1:Y:S02]  /*1d3a0*/  SHFL.IDX P6, R14, R13, R12, R11 ;  /* 0x0000000c0d0e7389 */ /* 0x00006400000c000b */
[----:B01---5:R-:W-:Y:S01]  /*1d3b0*/  ENDCOLLECTIVE ;  /* 0x000000000000791b */ /* 0x023fe20003800000 */
.L_x_7344:
[----:B------:R-:W-:Y:S02]  /*1d3c0*/  IMAD.MOV.U32 R13, RZ, RZ, R0 ;  /* 0x000000ffff0d7224 */ /* 0x000fe400078e0000 */
[----:B------:R-:W-:-:S07]  /*1d3d0*/  IMAD.MOV.U32 R3, RZ, RZ, R14 ;  /* 0x000000ffff037224 */ /* 0x000fce00078e000e */
[----:B------:R-:W-:Y:S05]  /*1d3e0*/  WARPSYNC.COLLECTIVE R15, `(.L_x_7345) ;  /* 0x000000000f087348 */ /* 0x000fea0003c00000 */
[----:B------:R0:W1:Y:S02]  /*1d3f0*/  SHFL.IDX P6, R14, R13, R12, R11 ;  /* 0x0000000c0d0e7389 */ /* 0x00006400000c000b */
[----:B01----:R-:W-:Y:S01]  /*1d400*/  ENDCOLLECTIVE ;  /* 0x000000000000791b */ /* 0x003fe20003800000 */
.L_x_7345:
[----:B------:R-:W-:Y:S05]  /*1d410*/  BRA `(.L_x_7346) ;  /* 0xffffff5c00347947 */ /* 0x000fea000383ffff */
.L_x_7129:
[----:B------:R-:W-:Y:S01]  /*1d420*/  BSSY B1, `(.L_x_7347) ;  /* 0x0000008000017945 */ /* 0x000fe20003800000 */
[----:B------:R-:W-:Y:S01]  /*1d430*/  IMAD.MOV.U32 R13, RZ, RZ, R2 ;  /* 0x000000ffff0d7224 */ /* 0x000fe200078e0002 */
[----:B---3--:R-:W-:Y:S01]  /*1d440*/  MOV R11, 0x181f ;  /* 0x0000181f000b7802 */ /* 0x008fe20000000f00 */
[----:B------:R-:W-:Y:S02]  /*1d450*/  IMAD.MOV.U32 R12, RZ, RZ, 0x1 ;  /* 0x00000001ff0c7424 */ /* 0x000fe400078e00ff */
[----:B------:R-:W-:-:S07]  /*1d460*/  IMAD.MOV.U32 R15, RZ, RZ, -0x1 ;  /* 0xffffffffff0f7424 */ /* 0x000fce00078e00ff */
[----:B012--5:R-:W-:Y:S05]  /*1d470*/  WARPSYNC.COLLECTIVE R15, `(.L_x_7348) ;  /* 0x000000000f087348 */ /* 0x027fea0003c00000 */
[----:B--2---:R2:W3:Y:S02]  /*1d480*/  SHFL.IDX P6, R14, R13, R12, R11 ;  /* 0x0000000c0d0e7389 */ /* 0x0044e400000c000b */
[----:B0123-5:R-:W-:Y:S01]  /*1d490*/  ENDCOLLECTIVE ;  /* 0x000000000000791b */ /* 0x02ffe20003800000 */
.L_x_7348:
[----:B------:R-:W-:Y:S05]  /*1d4a0*/  BSYNC B1 ;  /* 0x0000000000017941 */ /* 0x000fea0003800000 */
.L_x_7347:
        /* <DEDUP_REMOVED lines=8> */
.L_x_7349:
[----:B------:R-:W-:Y:S05]  /*1d530*/  BRA `(.L_x_7350) ;  /* 0xffffff5c00307947 */ /* 0x000fea000383ffff */
.L_x_7132:
[----:B------:R-:W-:Y:S01]  /*1d540*/  BSSY B1, `(.L_x_7351) ;  /* 0x0000008000017945 */ /* 0x000fe20003800000 */
[----:B------:R-:W-:Y:S02]  /*1d550*/  IMAD.MOV.U32 R13, RZ, RZ, R2 ;  /* 0x000000ffff0d7224 */ /* 0x000fe400078e0002 */
[----:B------:R-:W-:Y:S02]  /*1d560*/  IMAD.MOV.U32 R12, RZ, RZ, 0x2 ;  /* 0x00000002ff0c7424 */ /* 0x000fe400078e00ff */
[----:B------:R-:W-:Y:S02]  /*1d570*/  IMAD.MOV.U32 R11, RZ, RZ, 0x181f ;  /* 0x0000181fff0b7424 */ /* 0x000fe400078e00ff */
[----:B---3--:R-:W-:-:S07]  /*1d580*/  IMAD.MOV.U32 R15, RZ, RZ, -0x1 ;  /* 0xffffffffff0f7424 */ /* 0x008fce00078e00ff */
[----:B012-4-:R-:W-:Y:S05]  /*1d590*/  WARPSYNC.COLLECTIVE R15, `(.L_x_7352) ;  /* 0x000000000f087348 */ /* 0x017fea0003c00000 */
[----:B--2---:R2:W3:Y:S02]  /*1d5a0*/  SHFL.IDX P6, R14, R13, R12, R11 ;  /* 0x0000000c0d0e7389 */ /* 0x0044e400000c000b */
[----:B01234-:R-:W-:Y:S01]  /*1d5b0*/  ENDCOLLECTIVE ;  /* 0x000000000000791b */ /* 0x01ffe20003800000 */
.L_x_7352:
[----:B------:R-:W-:Y:S05]  /*1d5c0*/  BSYNC B1 ;  /* 0x0000000000017941 */ /* 0x000fea0003800000 */
.L_x_7351:
        /* <DEDUP_REMOVED lines=8> */
.L_x_7353:
[----:B------:R-:W-:Y:S05]  /*1d650*/  BRA `(.L_x_7354) ;  /* 0xffffff5c00307947 */ /* 0x000fea000383ffff */
.L_x_7135:
        /* <DEDUP_REMOVED lines=8> */
.L_x_7356:
[----:B------:R-:W-:Y:S05]  /*1d6e0*/  BSYNC B1 ;  /* 0x0000000000017941 */ /* 0x000fea0003800000 */
.L_x_7355:
        /* <DEDUP_REMOVED lines=8> */
.L_x_7357:
[----:B------:R-:W-:Y:S05]  /*1d770*/  BRA `(.L_x_7358) ;  /* 0xffffff5c00307947 */ /* 0x000fea000383ffff */
.L_x_7137:
[----:B------:R-:W-:Y:S01]  /*1d780*/  IMAD.MOV.U32 R13, RZ, RZ, R2 ;  /* 0x000000ffff0d7224 */ /* 0x000fe200078e0002 */
[----:B------:R-:W-:Y:S01]  /*1d790*/  MOV R12, RZ ;  /* 0x000000ff000c7202 */ /* 0x000fe20000000f00 */
[----:B------:R-:W-:Y:S02]  /*1d7a0*/  IMAD.MOV.U32 R11, RZ, RZ, 0x1c1f ;  /* 0x00001c1fff0b7424 */ /* 0x000fe400078e00ff */
[----:B------:R-:W-:-:S07]  /*1d7b0*/  IMAD.MOV.U32 R15, RZ, RZ, -0x1 ;  /* 0xffffffffff0f7424 */ /* 0x000fce00078e00ff */
[----:B------:R-:W-:Y:S05]  /*1d7c0*/  WARPSYNC.COLLECTIVE R15, `(.L_x_7359) ;  /* 0x000000000f087348 */ /* 0x000fea0003c00000 */
[----:B------:R0:W1:Y:S02]  /*1d7d0*/  SHFL.IDX P6, R14, R13, R12, R11 ;  /* 0x0000000c0d0e7389 */ /* 0x00006400000c000b */
[----:B01----:R-:W-:Y:S01]  /*1d7e0*/  ENDCOLLECTIVE ;  /* 0x000000000000791b */ /* 0x003fe20003800000 */
.L_x_7359:
[----:B------:R-:W-:Y:S02]  /*1d7f0*/  IMAD.MOV.U32 R13, RZ, RZ, R0 ;  /* 0x000000ffff0d7224 */ /* 0x000fe400078e0000 */
[----:B------:R-:W-:-:S07]  /*1d800*/  IMAD.MOV.U32 R3, RZ, RZ, R14 ;  /* 0x000000ffff037224 */ /* 0x000fce00078e000e */
[----:B------:R-:W-:Y:S05]  /*1d810*/  WARPSYNC.COLLECTIVE R15, `(.L_x_7360) ;  /* 0x000000000f087348 */ /* 0x000fea0003c00000 */
[----:B------:R0:W1:Y:S02]  /*1d820*/  SHFL.IDX P6, R14, R13, R12, R11 ;  /* 0x0000000c0d0e7389 */ /* 0x00006400000c000b */
[----:B01----:R-:W-:Y:S01]  /*1d830*/  ENDCOLLECTIVE ;  /* 0x000000000000791b */ /* 0x003fe20003800000 */
.L_x_7360:
[----:B------:R-:W-:Y:S05]  /*1d840*/  BRA `(.L_x_7361) ;  /* 0xffffff6000307947 */ /* 0x000fea000383ffff */
.L_x_7140:
[----:B------:R-:W-:Y:S01]  /*1d850*/  BSSY B1, `(.L_x_7362) ;  /* 0x0000008000017945 */ /* 0x000fe20003800000 */
[----:B--2---:R-:W-:Y:S02]  /*1d860*/  IMAD.MOV.U32 R13, RZ, RZ, R2 ;  /* 0x000000ffff0d7224 */ /* 0x004fe400078e0002 */
[----:B------:R-:W-:Y:S02]  /*1d870*/  IMAD.MOV.U32 R12, RZ, RZ, 0x1 ;  /* 0x00000001ff0c7424 */ /* 0x000fe400078e00ff */
[----:B------:R-:W-:Y:S02]  /*1d880*/  IMAD.MOV.U32 R11, RZ, RZ, 0x1c1f ;  /* 0x00001c1fff0b7424 */ /* 0x000fe400078e00ff */
[----:B------:R-:W-:-:S07]  /*1d890*/  IMAD.MOV.U32 R15, RZ, RZ, -0x1 ;  /* 0xffffffffff0f7424 */ /* 0x000fce00078e00ff */
[----:B01----:R-:W-:Y:S05]  /*1d8a0*/  WARPSYNC.COLLECTIVE R15, `(.L_x_7363) ;  /* 0x000000000f087348 */ /* 0x003fea0003c00000 */
[----:B------:R2:W3:Y:S02]  /*1d8b0*/  SHFL.IDX P6, R14, R13, R12, R11 ;  /* 0x0000000c0d0e7389 */ /* 0x0004e400000c000b */
[----:B0123--:R-:W-:Y:S01]  /*1d8c0*/  ENDCOLLECTIVE ;  /* 0x000000000000791b */ /* 0x00ffe20003800000 */
.L_x_7363:
[----:B------:R-:W-:Y:S05]  /*1d8d0*/  BSYNC B1 ;  /* 0x0000000000017941 */ /* 0x000fea0003800000 */
.L_x_7362:
        /* <DEDUP_REMOVED lines=8> */
.L_x_7364:
[----:B------:R-:W-:Y:S05]  /*1d960*/  BRA `(.L_x_7365) ;  /* 0xffffff64000c7947 */ /* 0x000fea000383ffff */
.L_x_7144:
[----:B------:R-:W-:Y:S02]  /*1d970*/  IMAD.MOV.U32 R13, RZ, RZ, R2 ;  /* 0x000000ffff0d7224 */ /* 0x000fe400078e0002 */
[----:B------:R-:W-:Y:S02]  /*1d980*/  IMAD.MOV.U32 R12, RZ, RZ, RZ ;  /* 0x000000ffff0c7224 */ /* 0x000fe400078e00ff */
[----:B------:R-:W-:Y:S02]  /*1d990*/  IMAD.MOV.U32 R11, RZ, RZ, 0x181f ;  /* 0x0000181fff0b7424 */ /* 0x000fe400078e00ff */
[----:B------:R-:W-:-:S07]  /*1d9a0*/  IMAD.MOV.U32 R15, RZ, RZ, -0x1 ;  /* 0xffffffffff0f7424 */ /* 0x000fce00078e00ff */
[----:B-1-3--:R-:W-:Y:S05]  /*1d9b0*/  WARPSYNC.COLLECTIVE R15, `(.L_x_7366) ;  /* 0x000000000f087348 */ /* 0x00afea0003c00000 */
[----:B------:R0:W2:Y:S02]  /*1d9c0*/  SHFL.IDX P6, R14, R13, R12, R11 ;  /* 0x0000000c0d0e7389 */ /* 0x0000a400000c000b */
[----:B0123--:R-:W-:Y:S01]  /*1d9d0*/  ENDCOLLECTIVE ;  /* 0x000000000000791b */ /* 0x00ffe20003800000 */
.L_x_7366:
[----:B------:R-:W-:Y:S02]  /*1d9e0*/  IMAD.MOV.U32 R13, RZ, RZ, R0 ;  /* 0x000000ffff0d7224 */ /* 0x000fe400078e0000 */
[----:B------:R-:W-:-:S07]  /*1d9f0*/  IMAD.MOV.U32 R3, RZ, RZ, R14 ;  /* 0x000000ffff037224 */ /* 0x000fce00078e000e */
[----:B------:R-:W-:Y:S05]  /*1da00*/  WARPSYNC.COLLECTIVE R15, `(.L_x_7367) ;  /* 0x000000000f087348 */ /* 0x000fea0003c00000 */
[----:B------:R0:W1:Y:S02]  /*1da10*/  SHFL.IDX P6, R14, R13, R12, R11 ;  /* 0x0000000c0d0e7389 */ /* 0x00006400000c000b */
[----:B01----:R-:W-:Y:S01]  /*1da20*/  ENDCOLLECTIVE ;  /* 0x000000000000791b */ /* 0x003fe20003800000 */
.L_x_7367:
[----:B------:R-:W-:Y:S05]  /*1da30*/  BRA `(.L_x_7368) ;  /* 0xffffff6c00e87947 */ /* 0x000fea000383ffff */
.L_x_7147:
[----:B------:R-:W-:Y:S01]  /*1da40*/  BSSY B1, `(.L_x_7369) ;  /* 0x0000008000017945 */ /* 0x000fe20003800000 */
[----:B------:R-:W-:Y:S02]  /*1da50*/  IMAD.MOV.U32 R13, RZ, RZ, R2 ;  /* 0x000000ffff0d7224 */ /* 0x000fe400078e0002 */
[----:B------:R-:W-:Y:S02]  /*1da60*/  IMAD.MOV.U32 R12, RZ, RZ, 0x1 ;  /* 0x00000001ff0c7424 */ /* 0x000fe400078e00ff */
[----:B------:R-:W-:Y:S02]  /*1da70*/  IMAD.MOV.U32 R11, RZ, RZ, 0x181f ;  /* 0x0000181fff0b7424 */ /* 0x000fe400078e00ff */
[----:B--2---:R-:W-:-:S07]  /*1da80*/  IMAD.MOV.U32 R15, RZ, RZ, -0x1 ;  /* 0xffffffffff0f7424 */ /* 0x004fce00078e00ff */
[----:B01-34-:R-:W-:Y:S05]  /*1da90*/  WARPSYNC.COLLECTIVE R15, `(.L_x_7370) ;  /* 0x000000000f087348 */ /* 0x01bfea0003c00000 */
[----:B----4-:R2:W4:Y:S02]  /*1daa0*/  SHFL.IDX P6, R14, R13, R12, R11 ;  /* 0x0000000c0d0e7389 */ /* 0x01052400000c000b */
[----:B01234-:R-:W-:Y:S01]  /*1dab0*/  ENDCOLLECTIVE ;  /* 0x000000000000791b */ /* 0x01ffe20003800000 */
.L_x_7370:
[----:B------:R-:W-:Y:S05]  /*1dac0*/  BSYNC B1 ;  /* 0x0000000000017941 */ /* 0x000fea0003800000 */
.L_x_7369:
        /* <DEDUP_REMOVED lines=8> */
.L_x_7371:
[----:B------:R-:W-:Y:S05]  /*1db50*/  BRA `(.L_x_7372) ;  /* 0xffffff6c00e87947 */ /* 0x000fea000383ffff */
.L_x_7150:
[----:B------:R-:W-:Y:S01]  /*1db60*/  BSSY B1, `(.L_x_7373) ;  /* 0x0000008000017945 */ /* 0x000fe20003800000 */
[----:B------:R-:W-:Y:S02]  /*1db70*/  IMAD.MOV.U32 R13, RZ, RZ, R2 ;  /* 0x000000ffff0d7224 */ /* 0x000fe400078e0002 */
[----:B------:R-:W-:Y:S02]  /*1db80*/  IMAD.MOV.U32 R12, RZ, RZ, 0x2 ;  /* 0x00000002ff0c7424 */ /* 0x000fe400078e00ff */
[----:B------:R-:W-:Y:S02]  /*1db90*/  IMAD.MOV.U32 R11, RZ, RZ, 0x181f ;  /* 0x0000181fff0b7424 */ /* 0x000fe400078e00ff */
[----:B0-----:R-:W-:-:S07]  /*1dba0*/  IMAD.MOV.U32 R15, RZ, RZ, -0x1 ;  /* 0xffffffffff0f7424 */ /* 0x001fce00078e00ff */
[----:B-1234-:R-:W-:Y:S05]  /*1dbb0*/  WARPSYNC.COLLECTIVE R15, `(.L_x_7374) ;  /* 0x000000000f087348 */ /* 0x01efea0003c00000 */
[----:B----4-:R0:W4:Y:S02]  /*1dbc0*/  SHFL.IDX P6, R14, R13, R12, R11 ;  /* 0x0000000c0d0e7389 */ /* 0x01012400000c000b */
[----:B01234-:R-:W-:Y:S01]  /*1dbd0*/  ENDCOLLECTIVE ;  /* 0x000000000000791b */ /* 0x01ffe20003800000 */
.L_x_7374:
[----:B------:R-:W-:Y:S05]  /*1dbe0*/  BSYNC B1 ;  /* 0x0000000000017941 */ /* 0x000fea0003800000 */
.L_x_7373:
        /* <DEDUP_REMOVED lines=8> */
.L_x_7375:
[----:B------:R-:W-:Y:S05]  /*1dc70*/  BRA `(.L_x_7376) ;  /* 0xffffff6c00e87947 */ /* 0x000fea000383ffff */
.L_x_7153:
[----:B------:R-:W-:Y:S01]  /*1dc80*/  BSSY B1, `(.L_x_7377) ;  /* 0x0000008000017945 */ /* 0x000fe20003800000 */
[----:B------:R-:W-:Y:S01]  /*1dc90*/  IMAD.MOV.U32 R13, RZ, RZ, R2 ;  /* 0x000000ffff0d7224 */ /* 0x000fe200078e0002 */
[----:B------:R-:W-:Y:S01]  /*1dca0*/  MOV R12, 0x3 ;  /* 0x00000003000c7802 */ /* 0x000fe20000000f00 */
[----:B------:R-:W-:Y:S02]  /*1dcb0*/  IMAD.MOV.U32 R11, RZ, RZ, 0x181f ;  /* 0x0000181fff0b7424 */ /* 0x000fe400078e00ff */
[----:B0-----:R-:W-:-:S07]  /*1dcc0*/  IMAD.MOV.U32 R15, RZ, RZ, -0x1 ;  /* 0xffffffffff0f7424 */ /* 0x001fce00078e00ff */
[----:B-1234-:R-:W-:Y:S05]  /*1dcd0*/  WARPSYNC.COLLECTIVE R15, `(.L_x_7378) ;  /* 0x000000000f087348 */ /* 0x01efea0003c00000 */
[----:B------:R0:W0:Y:S02]  /*1dce0*/  SHFL.IDX P6, R14, R13, R12, R11 ;  /* 0x0000000c0d0e7389 */ /* 0x00002400000c000b */
[----:B01234-:R-:W-:Y:S01]  /*1dcf0*/  ENDCOLLECTIVE ;  /* 0x000000000000791b */ /* 0x01ffe20003800000 */
.L_x_7378:
[----:B------:R-:W-:Y:S05]  /*1dd00*/  BSYNC B1 ;  /* 0x0000000000017941 */ /* 0x000fea0003800000 */
.L_x_7377:
        /* <DEDUP_REMOVED lines=8> */
.L_x_7379:
[----:B------:R-:W-:Y:S05]  /*1dd90*/  BRA `(.L_x_7380) ;  /* 0xffffff6c00e87947 */ /* 0x000fea000383ffff */
.L_x_7170:
        /* <DEDUP_REMOVED lines=11> */
.L_x_7382:
[----:B------:R-:W-:Y:S05]  /*1de50*/  BSYNC B1 ;  /* 0x0000000000017941 */ /* 0x000fea0003800000 */
.L_x_7381:
[----:B------:R-:W-:Y:S05]  /*1de60*/  BRA `(.L_x_7383) ;  /* 0xffffff8400947947 */ /* 0x000fea000383ffff */
.L_x_7172:
[----:B------:R-:W-:Y:S01]  /*1de70*/  BSSY B1, `(.L_x_7384) ;  /* 0x0000006000017945 */ /* 0x000fe20003800000 */
[----:B------:R-:W-:-:S07]  /*1de80*/  IMAD.MOV.U32 R15, RZ, RZ, -0x1 ;  /* 0xffffffffff0f7424 */ /* 0x000fce00078e00ff */
[----:B0-----:R-:W-:Y:S05]  /*1de90*/  WARPSYNC.COLLECTIVE R15, `(.L_x_7385) ;  /* 0x000000000f0c7348 */ /* 0x001fea0003c00000 */
[----:B------:R-:W-:Y:S02]  /*1dea0*/  ELECT P6, UR62, PT ;  /* 0x00000000003e782f */ /* 0x000fe400038c0000 */
[----:B------:R-:W-:Y:S01]  /*1deb0*/  MOV R14, UR62 ;  /* 0x0000003e000e7c02 */ /* 0x000fe20008000f00 */
[----:B0-----:R-:W-:Y:S10]  /*1dec0*/  ENDCOLLECTIVE ;  /* 0x000000000000791b */ /* 0x001ff40003800000 */
.L_x_7385:
[----:B------:R-:W-:Y:S05]  /*1ded0*/  BSYNC B1 ;  /* 0x0000000000017941 */ /* 0x000fea0003800000 */
.L_x_7384:
[----:B------:R-:W-:Y:S05]  /*1dee0*/  BRA `(.L_x_7171) ;  /* 0xffffff84008c7947 */ /* 0x000fea000383ffff */
.L_x_7174:
[----:B0-----:R0:W1:Y:S02]  /*1def0*/  SYNCS.PHASECHK.TRANS64.TRYWAIT P0, [R22+URZ+0x28820], R7 ;  /* 0x02882007160075a7 */ /* 0x001064000800017f */
[----:B-1----:R-:W-:Y:S05]  /*1df00*/  @!P0 NANOSLEEP.SYNCS 0x989680 ;  /* 0x009896800000895d */ /* 0x002fea0003900000 */
[----:B------:R-:W1:Y:S02]  /*1df10*/  @!P0 SYNCS.PHASECHK.TRANS64 P0, [R22+URZ+0x28820], R7 ;  /* 0x02882007160085a7 */ /* 0x000e64000800007f */
[----:B-1----:R-:W-:Y:S05]  /*1df20*/  @!P0 BRA `(.L_x_7174) ;  /* 0xfffffffc00f08947 */ /* 0x002fea000383ffff */
[----:B------:R-:W-:Y:S05]  /*1df30*/  BRA `(.L_x_7386) ;  /* 0xffffff84009c7947 */ /* 0x000fea000383ffff */
.L_x_7178:
[----:B-1----:R1:W2:Y:S02]  /*1df40*/  SYNCS.PHASECHK.TRANS64.TRYWAIT P0, [R10+URZ+0x288a0], R9 ;  /* 0x0288a0090a0075a7 */ /* 0x0022a4000800017f */
[----:B--2---:R-:W-:Y:S05]  /*1df50*/  @!P0 NANOSLEEP.SYNCS 0x989680 ;  /* 0x009896800000895d */ /* 0x004fea0003900000 */
[----:B------:R-:W2:Y:S02]  /*1df60*/  @!P0 SYNCS.PHASECHK.TRANS64 P0, [R10+URZ+0x288a0], R9 ;  /* 0x0288a0090a0085a7 */ /* 0x000ea4000800007f */
[----:B--2---:R-:W-:Y:S05]  /*1df70*/  @!P0 BRA `(.L_x_7178) ;  /* 0xfffffffc00f08947 */ /* 0x004fea000383ffff */
[----:B------:R-:W-:Y:S05]  /*1df80*/  BRA `(.L_x_7387) ;  /* 0xffffff8400b47947 */ /* 0x000fea000383ffff */
.L_x_7184:
[----:B0-----:R0:W2:Y:S02]  /*1df90*/  SYNCS.PHASECHK.TRANS64.TRYWAIT P0, [R10+URZ+0x288c0], R9 ;  /* 0x0288c0090a0075a7 */ /* 0x0010a4000800017f */
[----:B--2---:R-:W-:Y:S05]  /*1dfa0*/  @!P0 NANOSLEEP.SYNCS 0x989680 ;  /* 0x009896800000895d */ /* 0x004fea0003900000 */
[----:B------:R-:W2:Y:S02]  /*1dfb0*/  @!P0 SYNCS.PHASECHK.TRANS64 P0, [R10+URZ+0x288c0], R9 ;  /* 0x0288c0090a0085a7 */ /* 0x000ea4000800007f */
[----:B--2---:R-:W-:Y:S05]  /*1dfc0*/  @!P0 BRA `(.L_x_7184) ;  /* 0xfffffffc00f08947 */ /* 0x004fea000383ffff */
[----:B------:R-:W-:Y:S05]  /*1dfd0*/  BRA `(.L_x_7388) ;  /* 0xffffff8800747947 */ /* 0x000fea000383ffff */
.L_x_7192:
[----:B-1----:R1:W2:Y:S02]  /*1dfe0*/  SYNCS.PHASECHK.TRANS64.TRYWAIT P2, [R10+URZ+0x288a0], R9 ;  /* 0x0288a0090a0075a7 */ /* 0x0022a4000804017f */
[----:B--2---:R-:W-:Y:S05]  /*1dff0*/  @!P2 NANOSLEEP.SYNCS 0x989680 ;  /* 0x009896800000a95d */ /* 0x004fea0003900000 */
[----:B------:R-:W2:Y:S02]  /*1e000*/  @!P2 SYNCS.PHASECHK.TRANS64 P2, [R10+URZ+0x288a0], R9 ;  /* 0x0288a0090a00a5a7 */ /* 0x000ea4000804007f */
[----:B--2---:R-:W-:Y:S05]  /*1e010*/  @!P2 BRA `(.L_x_7192) ;  /* 0xfffffffc00f0a947 */ /* 0x004fea000383ffff */
[----:B------:R-:W-:Y:S05]  /*1e020*/  BRA `(.L_x_7389) ;  /* 0xffffff8c00707947 */ /* 0x000fea000383ffff */
.L_x_7198:
[----:B0-----:R0:W2:Y:S02]  /*1e030*/  SYNCS.PHASECHK.TRANS64.TRYWAIT P2, [R10+URZ+0x288c0], R9 ;  /* 0x0288c0090a0075a7 */ /* 0x0010a4000804017f */
[----:B--2---:R-:W-:Y:S05]  /*1e040*/  @!P2 NANOSLEEP.SYNCS 0x989680 ;  /* 0x009896800000a95d */ /* 0x004fea0003900000 */
[----:B------:R-:W2:Y:S02]  /*1e050*/  @!P2 SYNCS.PHASECHK.TRANS64 P2, [R10+URZ+0x288c0], R9 ;  /* 0x0288c0090a00a5a7 */ /* 0x000ea4000804007f */
[----:B--2---:R-:W-:Y:S05]  /*1e060*/  @!P2 BRA `(.L_x_7198) ;  /* 0xfffffffc00f0a947 */ /* 0x004fea000383ffff */
[----:B------:R-:W-:Y:S05]  /*1e070*/  BRA `(.L_x_7390) ;  /* 0xffffff9000287947 */ /* 0x000fea000383ffff */
.L_x_7214:
[----:B-1----:R-:W0:Y:S01]  /*1e080*/  S2R R9, SR_TID.X ;  /* 0x0000000000097919 */ /* 0x002e220000002100 */
[----:B------:R-:W-:Y:S01]  /*1e090*/  BSSY B0, `(.L_x_7391) ;  /* 0x000000a000007945 */ /* 0x000fe20003800000 */
[----:B------:R-:W-:Y:S02]  /*1e0a0*/  IMAD.MOV.U32 R12, RZ, RZ, RZ ;  /* 0x000000ffff0c7224 */ /* 0x000fe400078e00ff */
[----:B------:R-:W-:Y:S02]  /*1e0b0*/  IMAD.MOV.U32 R11, RZ, RZ, 0x1f ;  /* 0x0000001fff0b7424 */ /* 0x000fe400078e00ff */
[----:B------:R-:W-:Y:S01]  /*1e0c0*/  IMAD.MOV.U32 R15, RZ, RZ, -0x1 ;  /* 0xffffffffff0f7424 */ /* 0x000fe200078e00ff */
[----:B0-----:R-:W-:-:S04]  /*1e0d0*/  SHF.R.U32.HI R9, RZ, 0x5, R9 ;  /* 0x00000005ff097819 */ /* 0x001fc80000011609 */
[----:B------:R-:W-:-:S04]  /*1e0e0*/  LOP3.LUT R9, R9, 0x3, RZ, 0xc0, !PT ;  /* 0x0000000309097812 */ /* 0x000fc800078ec0ff */
[----:B------:R-:W-:-:S07]  /*1e0f0*/  MOV R13, R9 ;  /* 0x00000009000d7202 */ /* 0x000fce0000000f00 */
[----:B-----5:R-:W-:Y:S05]  /*1e100*/  WARPSYNC.COLLECTIVE R15, `(.L_x_7392) ;  /* 0x000000000f087348 */ /* 0x020fea0003c00000 */
[----:B------:R0:W1:Y:S02]  /*1e110*/  SHFL.IDX P6, R14, R13, R12, R11 ;  /* 0x0000000c0d0e7389 */ /* 0x00006400000c000b */
[----:B01---5:R-:W-:Y:S01]  /*1e120*/  ENDCOLLECTIVE ;  /* 0x000000000000791b */ /* 0x023fe20003800000 */
.L_x_7392:
[----:B------:R-:W-:Y:S05]  /*1e130*/  BSYNC B0 ;  /* 0x0000000000007941 */ /* 0x000fea0003800000 */
.L_x_7391:
[----:B------:R-:W-:Y:S05]  /*1e140*/  BRA `(.L_x_7393) ;  /* 0xffffff9c00747947 */ /* 0x000fea000383ffff */
.L_x_7217:
[----:B0-----:R0:W1:Y:S02]  /*1e150*/  SYNCS.PHASECHK.TRANS64.TRYWAIT P0, [R7+URZ+0x28840], R2 ;  /* 0x02884002070075a7 */ /* 0x001064000800017f */
[----:B-1----:R-:W-:Y:S05]  /*1e160*/  @!P0 NANOSLEEP.SYNCS 0x989680 ;  /* 0x009896800000895d */ /* 0x002fea0003900000 */
[----:B------:R-:W1:Y:S02]  /*1e170*/  @!P0 SYNCS.PHASECHK.TRANS64 P0, [R7+URZ+0x28840], R2 ;  /* 0x02884002070085a7 */ /* 0x000e64000800007f */
[----:B-1----:R-:W-:Y:S05]  /*1e180*/  @!P0 BRA `(.L_x_7217) ;  /* 0xfffffffc00f08947 */ /* 0x002fea000383ffff */
[----:B------:R-:W-:Y:S05]  /*1e190*/  BRA `(.L_x_7394) ;  /* 0xffffff9c00c47947 */ /* 0x000fea000383ffff */
.L_x_7218:
        /* <DEDUP_REMOVED lines=8> */
.L_x_7396:
[----:B------:R-:W-:Y:S05]  /*1e220*/  BSYNC B0 ;  /* 0x0000000000007941 */ /* 0x000fea0003800000 */
.L_x_7395:
        /* <DEDUP_REMOVED lines=9> */
.L_x_7397:
[----:B------:R-:W-:Y:S02]  /*1e2c0*/  IMAD.MOV.U32 R13, RZ, RZ, R0 ;  /* 0x000000ffff0d7224 */ /* 0x000fe400078e0000 */
[----:B------:R-:W-:Y:S01]  /*1e2d0*/  IMAD.MOV.U32 R12, RZ, RZ, 0x1 ;  /* 0x00000001ff0c7424 */ /* 0x000fe200078e00ff */
[----:B------:R-:W-:-:S07]  /*1e2e0*/  MOV R3, R14 ;  /* 0x0000000e00037202 */ /* 0x000fce0000000f00 */
[----:B------:R-:W-:Y:S05]  /*1e2f0*/  WARPSYNC.COLLECTIVE R15, `(.L_x_7398) ;  /* 0x000000000f087348 */ /* 0x000fea0003c00000 */
[----:B------:R0:W1:Y:S02]  /*1e300*/  SHFL.IDX P6, R14, R13, R12, R11 ;  /* 0x0000000c0d0e7389 */ /* 0x00006400000c000b */
[----:B01----:R-:W-:Y:S01]  /*1e310*/  ENDCOLLECTIVE ;  /* 0x000000000000791b */ /* 0x003fe20003800000 */
.L_x_7398:
        /* <DEDUP_REMOVED lines=16> */
.L_x_7399:
[----:B------:R-:W-:Y:S02]  /*1e420*/  @P0 IMAD R8, R5, 0x2, R22 ;  /* 0x0000000205080824 */ /* 0x000fe400078e0216 */
[----:B------:R-:W-:Y:S02]  /*1e430*/  IMAD.MOV.U32 R13, RZ, RZ, R0 ;  /* 0x000000ffff0d7224 */ /* 0x000fe400078e0000 */
[----:B------:R-:W-:Y:S02]  /*1e440*/  IMAD.MOV.U32 R12, RZ, RZ, 0x2 ;  /* 0x00000002ff0c7424 */ /* 0x000fe400078e00ff */
[----:B------:R-:W-:-:S07]  /*1e450*/  IMAD.MOV.U32 R3, RZ, RZ, R14 ;  /* 0x000000ffff037224 */ /* 0x000fce00078e000e */
[----:B------:R-:W-:Y:S05]  /*1e460*/  WARPSYNC.COLLECTIVE R15, `(.L_x_7400) ;  /* 0x000000000f087348 */ /* 0x000fea0003c00000 */
[----:B------:R0:W1:Y:S02]  /*1e470*/  SHFL.IDX P6, R14, R13, R12, R11 ;  /* 0x0000000c0d0e7389 */ /* 0x00006400000c000b */
[----:B01----:R-:W-:Y:S01]  /*1e480*/  ENDCOLLECTIVE ;  /* 0x000000000000791b */ /* 0x003fe20003800000 */
.L_x_7400:
        /* <DEDUP_REMOVED lines=16> */
.L_x_7401:
[----:B------:R-:W-:Y:S02]  /*1e590*/  @P0 IMAD R8, R5, 0x2, R22 ;  /* 0x0000000205080824 */ /* 0x000fe400078e0216 */
[----:B------:R-:W-:Y:S02]  /*1e5a0*/  IMAD.MOV.U32 R13, RZ, RZ, R0 ;  /* 0x000000ffff0d7224 */ /* 0x000fe400078e0000 */
[----:B------:R-:W-:Y:S02]  /*1e5b0*/  IMAD.MOV.U32 R12, RZ, RZ, 0x3 ;  /* 0x00000003ff0c7424 */ /* 0x000fe400078e00ff */
[----:B------:R-:W-:-:S07]  /*1e5c0*/  IMAD.MOV.U32 R3, RZ, RZ, R14 ;  /* 0x000000ffff037224 */ /* 0x000fce00078e000e */
[----:B------:R-:W-:Y:S05]  /*1e5d0*/  WARPSYNC.COLLECTIVE R15, `(.L_x_7402) ;  /* 0x000000000f087348 */ /* 0x000fea0003c00000 */
[----:B------:R0:W1:Y:S02]  /*1e5e0*/  SHFL.IDX P6, R14, R13, R12, R11 ;  /* 0x0000000c0d0e7389 */ /* 0x00006400000c000b */
[----:B01----:R-:W-:Y:S01]  /*1e5f0*/  ENDCOLLECTIVE ;  /* 0x000000000000791b */ /* 0x003fe20003800000 */
.L_x_7402:
        /* <DEDUP_REMOVED lines=16> */
.L_x_7403:
[----:B------:R-:W-:Y:S02]  /*1e700*/  @P0 IMAD R8, R5, 0x2, R22 ;  /* 0x0000000205080824 */ /* 0x000fe400078e0216 */
[----:B------:R-:W-:Y:S02]  /*1e710*/  IMAD.MOV.U32 R13, RZ, RZ, R0 ;  /* 0x000000ffff0d7224 */ /* 0x000fe400078e0000 */
[----:B------:R-:W-:Y:S02]  /*1e720*/  IMAD.MOV.U32 R12, RZ, RZ, 0x4 ;  /* 0x00000004ff0c7424 */ /* 0x000fe400078e00ff */
[----:B------:R-:W-:-:S07]  /*1e730*/  IMAD.MOV.U32 R3, RZ, RZ, R14 ;  /* 0x000000ffff037224 */ /* 0x000fce00078e000e */
[----:B------:R-:W-:Y:S05]  /*1e740*/  WARPSYNC.COLLECTIVE R15, `(.L_x_7404) ;  /* 0x000000000f087348 */ /* 0x000fea0003c00000 */
[----:B------:R0:W1:Y:S02]  /*1e750*/  SHFL.IDX P6, R14, R13, R12, R11 ;  /* 0x0000000c0d0e7389 */ /* 0x00006400000c000b */
[----:B01----:R-:W-:Y:S01]  /*1e760*/  ENDCOLLECTIVE ;  /* 0x000000000000791b */ /* 0x003fe20003800000 */
.L_x_7404:
        /* <DEDUP_REMOVED lines=11> */
[----:B------:R-:W-:Y:S02]  /*1e820*/  ISETP.GE.AND P0, PT, R6, 0x41, PT ;  /* 0x000000410600780c */ /* 0x000fe40003f06270 */
[----:B0-----:R-:W-:-:S11]  /*1e830*/  MOV R2, R14 ;  /* 0x0000000e00027202 */ /* 0x001fd60000000f00 */
[----:B------:R-:W-:Y:S05]  /*1e840*/  WARPSYNC.COLLECTIVE R15, `(.L_x_7405) ;  /* 0x000000000f087348 */ /* 0x000fea0003c00000 */
[----:B------:R0:W1:Y:S02]  /*1e850*/  SHFL.IDX P6, R14, R13, R12, R11 ;  /* 0x0000000c0d0e7389 */ /* 0x00006400000c000b */
[----:B01----:R-:W-:Y:S01]  /*1e860*/  ENDCOLLECTIVE ;  /* 0x000000000000791b */ /* 0x003fe20003800000 */
.L_x_7405:
[----:B------:R-:W-:Y:S02]  /*1e870*/  @P0 IMAD R8, R5, 0x2, R22 ;  /* 0x0000000205080824 */ /* 0x000fe400078e0216 */
[----:B------:R-:W-:Y:S02]  /*1e880*/  IMAD.MOV.U32 R13, RZ, RZ, R0 ;  /* 0x000000ffff0d7224 */ /* 0x000fe400078e0000 */
[----:B------:R-:W-:Y:S02]  /*1e890*/  IMAD.MOV.U32 R12, RZ, RZ, 0x5 ;  /* 0x00000005ff0c7424 */ /* 0x000fe400078e00ff */
[----:B------:R-:W-:-:S07]  /*1e8a0*/  IMAD.MOV.U32 R3, RZ, RZ, R14 ;  /* 0x000000ffff037224 */ /* 0x000fce00078e000e */
[----:B------:R-:W-:Y:S05]  /*1e8b0*/  WARPSYNC.COLLECTIVE R15, `(.L_x_7406) ;  /* 0x000000000f087348 */ /* 0x000fea0003c00000 */
[----:B------:R0:W1:Y:S02]  /*1e8c0*/  SHFL.IDX P6, R14, R13, R12, R11 ;  /* 0x0000000c0d0e7389 */ /* 0x00006400000c000b */
[----:B01----:R-:W-:Y:S01]  /*1e8d0*/  ENDCOLLECTIVE ;  /* 0x000000000000791b */ /* 0x003fe20003800000 */
.L_x_7406:
        /* <DEDUP_REMOVED lines=16> */
.L_x_7407:
[----:B------:R-:W-:Y:S02]  /*1e9e0*/  @P0 IMAD R8, R5, 0x2, R22 ;  /* 0x0000000205080824 */ /* 0x000fe400078e0216 */
[----:B------:R-:W-:Y:S01]  /*1e9f0*/  IMAD.MOV.U32 R13, RZ, RZ, R0 ;  /* 0x000000ffff0d7224 */ /* 0x000fe200078e0000 */
[----:B------:R-:W-:Y:S01]  /*1ea00*/  MOV R12, 0x6 ;  /* 0x00000006000c7802 */ /* 0x000fe20000000f00 */
[----:B------:R-:W-:-:S07]  /*1ea10*/  IMAD.MOV.U32 R3, RZ, RZ, R14 ;  /* 0x000000ffff037224 */ /* 0x000fce00078e000e */
[----:B------:R-:W-:Y:S05]  /*1ea20*/  WARPSYNC.COLLECTIVE R15, `(.L_x_7408) ;  /* 0x000000000f087348 */ /* 0x000fea0003c00000 */
[----:B------:R0:W1:Y:S02]  /*1ea30*/  SHFL.IDX P6, R14, R13, R12, R11 ;  /* 0x0000000c0d0e7389 */ /* 0x00006400000c000b */
[----:B01----:R-:W-:Y:S01]  /*1ea40*/  ENDCOLLECTIVE ;  /* 0x000000000000791b */ /* 0x003fe20003800000 */
.L_x_7408:
        /* <DEDUP_REMOVED lines=16> */
.L_x_7409:
[----:B------:R-:W-:Y:S02]  /*1eb50*/  @P0 IMAD R8, R5, 0x2, R22 ;  /* 0x0000000205080824 */ /* 0x000fe400078e0216 */
[----:B------:R-:W-:Y:S02]  /*1eb60*/  IMAD.MOV.U32 R13, RZ, RZ, R0 ;  /* 0x000000ffff0d7224 */ /* 0x000fe400078e0000 */
[----:B------:R-:W-:Y:S02]  /*1eb70*/  IMAD.MOV.U32 R12, RZ, RZ, 0x7 ;  /* 0x00000007ff0c7424 */ /* 0x000fe400078e00ff */
[----:B------:R-:W-:-:S07]  /*1eb80*/  IMAD.MOV.U32 R3, RZ, RZ, R14 ;  /* 0x000000ffff037224 */ /* 0x000fce00078e000e */
[----:B------:R-:W-:Y:S05]  /*1eb90*/  WARPSYNC.COLLECTIVE R15, `(.L_x_7410) ;  /* 0x000000000f087348 */ /* 0x000fea0003c00000 */
[----:B------:R0:W1:Y:S02]  /*1eba0*/  SHFL.IDX P6, R14, R13, R12, R11 ;  /* 0x0000000c0d0e7389 */ /* 0x00006400000c000b */
[----:B01----:R-:W-:Y:S01]  /*1ebb0*/  ENDCOLLECTIVE ;  /* 0x000000000000791b */ /* 0x003fe20003800000 */
.L_x_7410:
        /* <DEDUP_REMOVED lines=10> */
.L_x_7411:
[----:B------:R-:W-:Y:S01]  /*1ec60*/  @!PT LDS RZ, [RZ] ;  /* 0x00000000fffff984 */ /* 0x000fe20000000800 */
[----:B------:R-:W-:Y:S01]  /*1ec70*/  @!PT LDS RZ, [RZ] ;  /* 0x00000000fffff984 */ /* 0x000fe20000000800 */
[----:B------:R-:W-:Y:S01]  /*1ec80*/  @!PT LDS RZ, [RZ] ;  /* 0x00000000fffff984 */ /* 0x000fe20000000800 */
[----:B------:R-:W-:Y:S04]  /*1ec90*/  @P0 LDGSTS.E.BYPASS.LTC128B.128 [R8+0x1b400], desc[UR42][R2.64], !P3 ;  /* 0x1b40000002080fae */ /* 0x000fe8000d901d6a */
[----:B------:R0:W-:Y:S02]  /*1eca0*/  @P0 LDGSTS.E.BYPASS.LTC128B.128 [R8+0x1f400], desc[UR42][R2.64+0x80], !P2 ;  /* 0x1f40008002080fae */ /* 0x0001e4000d101d6a */
[----:B0-----:R-:W-:Y:S01]  /*1ecb0*/  IMAD.MOV.U32 R2, RZ, RZ, R14 ;  /* 0x000000ffff027224 */ /* 0x001fe200078e000e */
[----:B------:R-:W-:Y:S06]  /*1ecc0*/  BRA `(.L_x_7412) ;  /* 0xffffff9800a47947 */ /* 0x000fec000383ffff */
.L_x_7223:
        /* <DEDUP_REMOVED lines=9> */
.L_x_7413:
[C---:B------:R-:W-:Y:S01]  /*1ed60*/  VIADD R7, R4.reuse, 0x10 ;  /* 0x0000001004077836 */ /* 0x040fe20000000000 */
[----:B------:R-:W-:Y:S01]  /*1ed70*/  ISETP.GE.AND P3, PT, R4, R6, PT ;  /* 0x000000060400720c */ /* 0x000fe20003f66270 */
[----:B------:R-:W-:Y:S02]  /*1ed80*/  IMAD.MOV.U32 R13, RZ, RZ, R0 ;  /* 0x000000ffff0d7224 */ /* 0x000fe400078e0000 */
[----:B------:R-:W-:-:S10]  /*1ed90*/  IMAD.MOV.U32 R2, RZ, RZ, R14 ;  /* 0x000000ffff027224 */ /* 0x000fd400078e000e */
[----:B------:R-:W-:Y:S05]  /*1eda0*/  WARPSYNC.COLLECTIVE R15, `(.L_x_7414) ;  /* 0x000000000f087348 */ /* 0x000fea0003c00000 */
[----:B------:R0:W1:Y:S02]  /*1edb0*/  SHFL.IDX P6, R14, R13, R12, R11 ;  /* 0x0000000c0d0e7389 */ /* 0x00006400000c000b */
[----:B01----:R-:W-:Y:S01]  /*1edc0*/  ENDCOLLECTIVE ;  /* 0x000000000000791b */ /* 0x003fe20003800000 */
.L_x_7414:
        /* <DEDUP_REMOVED lines=8> */
.L_x_7415:
        /* <DEDUP_REMOVED lines=11> */
.L_x_7416:
        /* <DEDUP_REMOVED lines=8> */
.L_x_7417:
        /* <DEDUP_REMOVED lines=13> */
.L_x_7418:
        /* <DEDUP_REMOVED lines=8> */
.L_x_7419:
        /* <DEDUP_REMOVED lines=8> */
[----:B------:R-:W-:Y:S01]  /*1f150*/  IMAD.MOV.U32 R13, RZ, RZ, R0 ;  /* 0x000000ffff0d7224 */ /* 0x000fe200078e0000 */
[----:B0-----:R-:W-:-:S11]  /*1f160*/  MOV R2, R14 ;  /* 0x0000000e00027202 */ /* 0x001fd60000000f00 */
[----:B------:R-:W-:Y:S05]  /*1f170*/  WARPSYNC.COLLECTIVE R15, `(.L_x_7420) ;  /* 0x000000000f087348 */ /* 0x000fea0003c00000 */
[----:B------:R0:W1:Y:S02]  /*1f180*/  SHFL.IDX P6, R14, R13, R12, R11 ;  /* 0x0000000c0d0e7389 */ /* 0x00006400000c000b */
[----:B01----:R-:W-:Y:S01]  /*1f190*/  ENDCOLLECTIVE ;  /* 0x000000000000791b */ /* 0x003fe20003800000 */
.L_x_7420:
        /* <DEDUP_REMOVED lines=8> */
.L_x_7421:
        /* <DEDUP_REMOVED lines=13> */
.L_x_7422:
        /* <DEDUP_REMOVED lines=8> */
.L_x_7423:
[----:B------:R-:W-:Y:S01]  /*1f370*/  @!P3 IMAD.MOV.U32 R3, RZ, RZ, R7 ;  /* 0x000000ffff03b224 */ /* 0x000fe200078e0007 */
[----:B------:R-:W-:-:S04]  /*1f380*/  IADD3 R7, R4, 0x50, RZ ;  /* 0x0000005004077810 */ /* 0x000fc80007ffe0ff */
        /* <DEDUP_REMOVED lines=11> */
.L_x_7424:
        /* <DEDUP_REMOVED lines=8> */
.L_x_7425:
[----:B------:R-:W-:-:S05]  /*1f4c0*/  @!P3 IMAD.MOV.U32 R3, RZ, RZ, R7 ;  /* 0x000000ffff03b224 */ /* 0x000fca00078e0007 */
[----:B------:R-:W-:Y:S01]  /*1f4d0*/  @!PT LDS RZ, [RZ] ;  /* 0x00000000fffff984 */ /* 0x000fe20000000800 */
[----:B------:R-:W-:Y:S01]  /*1f4e0*/  @!PT LDS RZ, [RZ] ;  /* 0x00000000fffff984 */ /* 0x000fe20000000800 */
[----:B------:R-:W-:Y:S01]  /*1f4f0*/  @!PT LDS RZ, [RZ] ;  /* 0x00000000fffff984 */ /* 0x000fe20000000800 */
[----:B------:R-:W-:Y:S04]  /*1f500*/  @!P3 LDGSTS.E.BYPASS.LTC128B.128 [R9+0x12c00], desc[UR42][R2.64], !P0 ;  /* 0x12c000000209bfae */ /* 0x000fe8000c101d6a */
[----:B------:R0:W-:Y:S01]  /*1f510*/  @!P3 LDGSTS.E.BYPASS.LTC128B.128 [R9+0x16c00], desc[UR42][R2.64+0x80], !P1 ;  /* 0x16c000800209bfae */ /* 0x0001e2000c901d6a */
[----:B------:R-:W-:Y:S02]  /*1f520*/  IMAD.MOV.U32 R13, RZ, RZ, R0 ;  /* 0x000000ffff0d7224 */ /* 0x000fe400078e0000 */
[----:B0-----:R-:W-:Y:S02]  /*1f530*/  VIADD R3, R4, 0x60 ;  /* 0x0000006004037836 */ /* 0x001fe40000000000 */
[----:B------:R-:W-:-:S07]  /*1f540*/  IMAD.MOV.U32 R2, RZ, RZ, R14 ;  /* 0x000000ffff027224 */ /* 0x000fce00078e000e */
[----:B------:R-:W-:Y:S05]  /*1f550*/  WARPSYNC.COLLECTIVE R15, `(.L_x_7426) ;  /* 0x000000000f087348 */ /* 0x000fea0003c00000 */
[----:B------:R0:W1:Y:S02]  /*1f560*/  SHFL.IDX P6, R14, R13, R12, R11 ;  /* 0x0000000c0d0e7389 */ /* 0x00006400000c000b */
[----:B01----:R-:W-:Y:S01]  /*1f570*/  ENDCOLLECTIVE ;  /* 0x000000000000791b */ /* 0x003fe20003800000 */
.L_x_7426:
[----:B------:R-:W-:Y:S01]  /*1f580*/  ISETP.GE.AND P3, PT, R3, R6, PT ;  /* 0x000000060300720c */ /* 0x000fe20003f66270 */
[----:B------:R-:W-:Y:S02]  /*1f590*/  IMAD.MOV.U32 R13, RZ, RZ, R5 ;  /* 0x000000ffff0d7224 */ /* 0x000fe400078e0005 */
[----:B------:R-:W-:-:S10]  /*1f5a0*/  IMAD.MOV.U32 R12, RZ, RZ, 0x7 ;  /* 0x00000007ff0c7424 */ /* 0x000fd400078e00ff */
[----:B------:R-:W-:-:S04]  /*1f5b0*/  @!P3 LEA R14, P2, R31, R14, 0x1 ;  /* 0x0000000e1f0eb211 */ /* 0x000fc800078408ff */
[----:B------:R-:W-:Y:S01]  /*1f5c0*/  @!P3 IADD3.X R7, RZ, R2, RZ, P2, !PT ;  /* 0x00000002ff07b210 */ /* 0x000fe200017fe4ff */
[----:B------:R-:W-:-:S08]  /*1f5d0*/  @!P3 IMAD.MOV.U32 R2, RZ, RZ, R14 ;  /* 0x000000ffff02b224 */ /* 0x000fd000078e000e */
[----:B------:R-:W-:Y:S05]  /*1f5e0*/  WARPSYNC.COLLECTIVE R15, `(.L_x_7427) ;  /* 0x000000000f087348 */ /* 0x000fea0003c00000 */
[----:B------:R0:W1:Y:S02]  /*1f5f0*/  SHFL.IDX P6, R14, R13, R12, R11 ;  /* 0x0000000c0d0e7389 */ /* 0x00006400000c000b */
[----:B01----:R-:W-:Y:S01]  /*1f600*/  ENDCOLLECTIVE ;  /* 0x000000000000791b */ /* 0x003fe20003800000 */
.L_x_7427:
        /* <DEDUP_REMOVED lines=11> */
.L_x_7428:
[----:B------:R-:W-:Y:S05]  /*1f6c0*/  BRA `(.L_x_7429) ;  /* 0xffffff9c00087947 */ /* 0x000fea000383ffff */
.L_x_7228:
[----:B0-----:R0:W1:Y:S02]  /*1f6d0*/  SYNCS.PHASECHK.TRANS64.TRYWAIT P0, [R22+URZ+0x28820], R3 ;  /* 0x02882003160075a7 */ /* 0x001064000800017f */
[----:B-1----:R-:W-:Y:S05]  /*1f6e0*/  @!P0 NANOSLEEP.SYNCS 0x989680 ;  /* 0x009896800000895d */ /* 0x002fea0003900000 */
[----:B------:R-:W1:Y:S02]  /*1f6f0*/  @!P0 SYNCS.PHASECHK.TRANS64 P0, [R22+URZ+0x28820], R3 ;  /* 0x02882003160085a7 */ /* 0x000e64000800007f */
[----:B-1----:R-:W-:Y:S05]  /*1f700*/  @!P0 BRA `(.L_x_7228) ;  /* 0xfffffffc00f08947 */ /* 0x002fea000383ffff */
[----:B------:R-:W-:Y:S05]  /*1f710*/  BRA `(.L_x_7430) ;  /* 0xffffff9c00807947 */ /* 0x000fea000383ffff */
.L_x_7233:
[----:B0-----:R0:W1:Y:S02]  /*1f720*/  SYNCS.PHASECHK.TRANS64.TRYWAIT P0, [R6+URZ+0x28840], R3 ;  /* 0x02884003060075a7 */ /* 0x001064000800017f */
[----:B-1----:R-:W-:Y:S05]  /*1f730*/  @!P0 NANOSLEEP.SYNCS 0x989680 ;  /* 0x009896800000895d */ /* 0x002fea0003900000 */
[----:B------:R-:W1:Y:S02]  /*1f740*/  @!P0 SYNCS.PHASECHK.TRANS64 P0, [R6+URZ+0x28840], R3 ;  /* 0x02884003060085a7 */ /* 0x000e64000800007f */
[----:B-1----:R-:W-:Y:S05]  /*1f750*/  @!P0 BRA `(.L_x_7233) ;  /* 0xfffffffc00f08947 */ /* 0x002fea000383ffff */
[----:B------:R-:W-:Y:S05]  /*1f760*/  BRA `(.L_x_7431) ;  /* 0xffffffa000487947 */ /* 0x000fea000383ffff */
.L_x_7234:
        /* <DEDUP_REMOVED lines=8> */
.L_x_7433:
[----:B------:R-:W-:Y:S05]  /*1f7f0*/  BSYNC B1 ;  /* 0x0000000000017941 */ /* 0x000fea0003800000 */
.L_x_7432:
        /* <DEDUP_REMOVED lines=9> */
.L_x_7434:
[----:B------:R-:W-:Y:S02]  /*1f890*/  IMAD R8, R8, 0x2, R22 ;  /* 0x0000000208087824 */ /* 0x000fe400078e0216 */
[----:B------:R-:W-:Y:S02]  /*1f8a0*/  IMAD.MOV.U32 R13, RZ, RZ, R9 ;  /* 0x000000ffff0d7224 */ /* 0x000fe400078e0009 */
[----:B------:R-:W-:Y:S02]  /*1f8b0*/  IMAD.MOV.U32 R12, RZ, RZ, 0x1 ;  /* 0x00000001ff0c7424 */ /* 0x000fe400078e00ff */
[----:B------:R-:W-:-:S07]  /*1f8c0*/  IMAD.MOV.U32 R2, RZ, RZ, R14 ;  /* 0x000000ffff027224 */ /* 0x000fce00078e000e */
[----:B------:R-:W-:Y:S05]  /*1f8d0*/  WARPSYNC.COLLECTIVE R15, `(.L_x_7435) ;  /* 0x000000000f087348 */ /* 0x000fea0003c00000 */
[----:B------:R0:W1:Y:S02]  /*1f8e0*/  SHFL.IDX P6, R14, R13, R12, R11 ;  /* 0x0000000c0d0e7389 */ /* 0x00006400000c000b */
[----:B01----:R-:W-:Y:S01]  /*1f8f0*/  ENDCOLLECTIVE ;  /* 0x000000000000791b */ /* 0x003fe20003800000 */
.L_x_7435:
        /* <DEDUP_REMOVED lines=12> */
.L_x_7436:
[----:B------:R-:W-:Y:S01]  /*1f9c0*/  MOV R13, R9 ;  /* 0x00000009000d7202 */ /* 0x000fe20000000f00 */
[----:B------:R-:W-:Y:S02]  /*1f9d0*/  IMAD.MOV.U32 R12, RZ, RZ, 0x2 ;  /* 0x00000002ff0c7424 */ /* 0x000fe400078e00ff */
[----:B------:R-:W-:-:S07]  /*1f9e0*/  IMAD.MOV.U32 R2, RZ, RZ, R14 ;  /* 0x000000ffff027224 */ /* 0x000fce00078e000e */
[----:B------:R-:W-:Y:S05]  /*1f9f0*/  WARPSYNC.COLLECTIVE R15, `(.L_x_7437) ;  /* 0x000000000f087348 */ /* 0x000fea0003c00000 */
[----:B------:R0:W1:Y:S02]  /*1fa00*/  SHFL.IDX P6, R14, R13, R12, R11 ;  /* 0x0000000c0d0e7389 */ /* 0x00006400000c000b */
[----:B01----:R-:W-:Y:S01]  /*1fa10*/  ENDCOLLECTIVE ;  /* 0x000000000000791b */ /* 0x003fe20003800000 */
.L_x_7437:
        /* <DEDUP_REMOVED lines=12> */
.L_x_7438:
[----:B------:R-:W-:Y:S02]  /*1fae0*/  IMAD.MOV.U32 R13, RZ, RZ, R9 ;  /* 0x000000ffff0d7224 */ /* 0x000fe400078e0009 */
[----:B------:R-:W-:Y:S02]  /*1faf0*/  IMAD.MOV.U32 R12, RZ, RZ, 0x3 ;  /* 0x00000003ff0c7424 */ /* 0x000fe400078e00ff */
[----:B------:R-:W-:-:S07]  /*1fb00*/  IMAD.MOV.U32 R2, RZ, RZ, R14 ;  /* 0x000000ffff027224 */ /* 0x000fce00078e000e */
[----:B------:R-:W-:Y:S05]  /*1fb10*/  WARPSYNC.COLLECTIVE R15, `(.L_x_7439) ;  /* 0x000000000f087348 */ /* 0x000fea0003c00000 */
[----:B------:R0:W1:Y:S02]  /*1fb20*/  SHFL.IDX P6, R14, R13, R12, R11 ;  /* 0x0000000c0d0e7389 */ /* 0x00006400000c000b */
[----:B01----:R-:W-:Y:S01]  /*1fb30*/  ENDCOLLECTIVE ;  /* 0x000000000000791b */ /* 0x003fe20003800000 */
.L_x_7439:
        /* <DEDUP_REMOVED lines=12> */
.L_x_7440:
[----:B------:R-:W-:Y:S01]  /*1fc00*/  IMAD.MOV.U32 R13, RZ, RZ, R9 ;  /* 0x000000ffff0d7224 */ /* 0x000fe200078e0009 */
[----:B------:R-:W-:Y:S01]  /*1fc10*/  MOV R12, 0x4 ;  /* 0x00000004000c7802 */ /* 0x000fe20000000f00 */
[----:B------:R-:W-:-:S07]  /*1fc20*/  IMAD.MOV.U32 R2, RZ, RZ, R14 ;  /* 0x000000ffff027224 */ /* 0x000fce00078e000e */
[----:B------:R-:W-:Y:S05]  /*1fc30*/  WARPSYNC.COLLECTIVE R15, `(.L_x_7441) ;  /* 0x000000000f087348 */ /* 0x000fea0003c00000 */
[----:B------:R0:W1:Y:S02]  /*1fc40*/  SHFL.IDX P6, R14, R13, R12, R11 ;  /* 0x0000000c0d0e7389 */ /* 0x00006400000c000b */
[----:B01----:R-:W-:Y:S01]  /*1fc50*/  ENDCOLLECTIVE ;  /* 0x000000000000791b */ /* 0x003fe20003800000 */
.L_x_7441:
        /* <DEDUP_REMOVED lines=12> */
.L_x_7442:
[----:B------:R-:W-:Y:S02]  /*1fd20*/  IMAD.MOV.U32 R13, RZ, RZ, R9 ;  /* 0x000000ffff0d7224 */ /* 0x000fe400078e0009 */
[----:B------:R-:W-:Y:S02]  /*1fd30*/  IMAD.MOV.U32 R12, RZ, RZ, 0x5 ;  /* 0x00000005ff0c7424 */ /* 0x000fe400078e00ff */
[----:B------:R-:W-:-:S07]  /*1fd40*/  IMAD.MOV.U32 R2, RZ, RZ, R14 ;  /* 0x000000ffff027224 */ /* 0x000fce00078e000e */
[----:B------:R-:W-:Y:S05]  /*1fd50*/  WARPSYNC.COLLECTIVE R15, `(.L_x_7443) ;  /* 0x000000000f087348 */ /* 0x000fea0003c00000 */
[----:B------:R0:W1:Y:S02]  /*1fd60*/  SHFL.IDX P6, R14, R13, R12, R11 ;  /* 0x0000000c0d0e7389 */ /* 0x00006400000c000b */
[----:B01----:R-:W-:Y:S01]  /*1fd70*/  ENDCOLLECTIVE ;  /* 0x000000000000791b */ /* 0x003fe20003800000 */
.L_x_7443:
        /* <DEDUP_REMOVED lines=12> */
.L_x_7444:
[----:B------:R-:W-:Y:S02]  /*1fe40*/  IMAD.MOV.U32 R13, RZ, RZ, R9 ;  /* 0x000000ffff0d7224 */ /* 0x000fe400078e0009 */
[----:B------:R-:W-:Y:S02]  /*1fe50*/  IMAD.MOV.U32 R12, RZ, RZ, 0x6 ;  /* 0x00000006ff0c7424 */ /* 0x000fe400078e00ff */
[----:B------:R-:W-:-:S07]  /*1fe60*/  IMAD.MOV.U32 R2, RZ, RZ, R14 ;  /* 0x000000ffff027224 */ /* 0x000fce00078e000e */
[----:B------:R-:W-:Y:S05]  /*1fe70*/  WARPSYNC.COLLECTIVE R15, `(.L_x_7445) ;  /* 0x000000000f087348 */ /* 0x000fea0003c00000 */
[----:B------:R0:W1:Y:S02]  /*1fe80*/  SHFL.IDX P6, R14, R13, R12, R11 ;  /* 0x0000000c0d0e7389 */ /* 0x00006400000c000b */
[----:B01----:R-:W-:Y:S01]  /*1fe90*/  ENDCOLLECTIVE ;  /* 0x000000000000791b */ /* 0x003fe20003800000 */
.L_x_7445:
        /* <DEDUP_REMOVED lines=8> */
[----:B0-----:R-:W-:-:S07]  /*1ff20*/  MOV R3, R14 ;  /* 0x0000000e00037202 */ /* 0x001fce0000000f00 */
[----:B------:R-:W-:Y:S05]  /*1ff30*/  WARPSYNC.COLLECTIVE R15, `(.L_x_7446) ;  /* 0x000000000f087348 */ /* 0x000fea0003c00000 */
[----:B------:R0:W1:Y:S02]  /*1ff40*/  SHFL.IDX P6, R14, R13, R12, R11 ;  /* 0x0000000c0d0e7389 */ /* 0x00006400000c000b */
[----:B01----:R-:W-:Y:S01]  /*1ff50*/  ENDCOLLECTIVE ;  /* 0x000000000000791b */ /* 0x003fe20003800000 */
.L_x_7446:
[----:B------:R-:W-:Y:S02]  /*1ff60*/  IMAD.MOV.U32 R13, RZ, RZ, R9 ;  /* 0x000000ffff0d7224 */ /* 0x000fe400078e0009 */
[----:B------:R-:W-:Y:S02]  /*1ff70*/  IMAD.MOV.U32 R12, RZ, RZ, 0x7 ;  /* 0x00000007ff0c7424 */ /* 0x000fe400078e00ff */
[----:B------:R-:W-:-:S07]  /*1ff80*/  IMAD.MOV.U32 R2, RZ, RZ, R14 ;  /* 0x000000ffff027224 */ /* 0x000fce00078e000e */
[----:B------:R-:W-:Y:S05]  /*1ff90*/  WARPSYNC.COLLECTIVE R15, `(.L_x_7447) ;  /* 0x000000000f087348 */ /* 0x000fea0003c00000 */
[----:B------:R0:W1:Y:S02]  /*1ffa0*/  SHFL.IDX P6, R14, R13, R12, R11 ;  /* 0x0000000c0d0e7389 */ /* 0x00006400000c000b */
[----:B01----:R-:W-:Y:S01]  /*1ffb0*/  ENDCOLLECTIVE ;  /* 0x000000000000791b */ /* 0x003fe20003800000 */
.L_x_7447:
        /* <DEDUP_REMOVED lines=12> */
.L_x_7448:
[----:B------:R-:W-:Y:S01]  /*20080*/  IMAD.MOV.U32 R2, RZ, RZ, R14 ;  /* 0x000000ffff027224 */ /* 0x000fe200078e000e */
[----:B------:R-:W-:Y:S06]  /*20090*/  BRA `(.L_x_7449) ;  /* 0xffffff9c00187947 */ /* 0x000fec000383ffff */
.L_x_7239:
[----:B-1----:R1:W3:Y:S02]  /*200a0*/  SYNCS.PHASECHK.TRANS64.TRYWAIT P0, [R6+URZ+0x28860], R3 ;  /* 0x02886003060075a7 */ /* 0x0022e4000800017f */
[----:B---3--:R-:W-:Y:S05]  /*200b0*/  @!P0 NANOSLEEP.SYNCS 0x989680 ;  /* 0x009896800000895d */ /* 0x008fea0003900000 */
[----:B------:R-:W3:Y:S02]  /*200c0*/  @!P0 SYNCS.PHASECHK.TRANS64 P0, [R6+URZ+0x28860], R3 ;  /* 0x02886003060085a7 */ /* 0x000ee4000800007f */
[----:B---3--:R-:W-:Y:S05]  /*200d0*/  @!P0 BRA `(.L_x_7239) ;  /* 0xfffffffc00f08947 */ /* 0x008fea000383ffff */
[----:B------:R-:W-:Y:S05]  /*200e0*/  BRA `(.L_x_7450) ;  /* 0xffffff9c00747947 */ /* 0x000fea000383ffff */
.L_x_7240:
        /* <DEDUP_REMOVED lines=8> */
.L_x_7452:
[----:B------:R-:W-:Y:S05]  /*20170*/  BSYNC B1 ;  /* 0x0000000000017941 */ /* 0x000fea0003800000 */
.L_x_7451:
[----:B------:R-:W-:Y:S01]  /*20180*/  IMAD.MOV.U32 R13, RZ, RZ, R23 ;  /* 0x000000ffff0d7224 */ /* 0x000fe200078e0017 */
        /* <DEDUP_REMOVED lines=8> */
.L_x_7453:
[----:B------:R-:W-:Y:S02]  /*20210*/  IMAD.MOV.U32 R13, RZ, RZ, R24 ;  /* 0x000000ffff0d7224 */ /* 0x000fe400078e0018 */
[----:B------:R-:W-:Y:S02]  /*20220*/  IMAD.MOV.U32 R12, RZ, RZ, 0x1 ;  /* 0x00000001ff0c7424 */ /* 0x000fe400078e00ff */
[----:B------:R-:W-:-:S07]  /*20230*/  IMAD.MOV.U32 R2, RZ, RZ, R14 ;  /* 0x000000ffff027224 */ /* 0x000fce00078e000e */
[----:B------:R-:W-:Y:S05]  /*20240*/  WARPSYNC.COLLECTIVE R15, `(.L_x_7454) ;  /* 0x000000000f087348 */ /* 0x000fea0003c00000 */
[----:B------:R0:W1:Y:S02]  /*20250*/  SHFL.IDX P6, R14, R13, R12, R11 ;  /* 0x0000000c0d0e7389 */ /* 0x00006400000c000b */
[----:B01----:R-:W-:Y:S01]  /*20260*/  ENDCOLLECTIVE ;  /* 0x000000000000791b */ /* 0x003fe20003800000 */
.L_x_7454:
        /* <DEDUP_REMOVED lines=14> */
.L_x_7455:
[----:B------:R-:W-:Y:S02]  /*20350*/  IMAD.MOV.U32 R13, RZ, RZ, R24 ;  /* 0x000000ffff0d7224 */ /* 0x000fe400078e0018 */
[----:B------:R-:W-:Y:S02]  /*20360*/  IMAD.MOV.U32 R12, RZ, RZ, 0x2 ;  /* 0x00000002ff0c7424 */ /* 0x000fe400078e00ff */
[----:B------:R-:W-:-:S07]  /*20370*/  IMAD.MOV.U32 R2, RZ, RZ, R14 ;  /* 0x000000ffff027224 */ /* 0x000fce00078e000e */
[----:B------:R-:W-:Y:S05]  /*20380*/  WARPSYNC.COLLECTIVE R15, `(.L_x_7456) ;  /* 0x000000000f087348 */ /* 0x000fea0003c00000 */
[----:B------:R0:W1:Y:S02]  /*20390*/  SHFL.IDX P6, R14, R13, R12, R11 ;  /* 0x0000000c0d0e7389 */ /* 0x00006400000c000b */
[----:B01----:R-:W-:Y:S01]  /*203a0*/  ENDCOLLECTIVE ;  /* 0x000000000000791b */ /* 0x003fe20003800000 */
.L_x_7456:
        /* <DEDUP_REMOVED lines=14> */
.L_x_7457:
[----:B------:R-:W-:Y:S02]  /*20490*/  IMAD.MOV.U32 R13, RZ, RZ, R24 ;  /* 0x000000ffff0d7224 */ /* 0x000fe400078e0018 */
[----:B------:R-:W-:Y:S02]  /*204a0*/  IMAD.MOV.U32 R12, RZ, RZ, 0x3 ;  /* 0x00000003ff0c7424 */ /* 0x000fe400078e00ff */
[----:B------:R-:W-:-:S07]  /*204b0*/  IMAD.MOV.U32 R2, RZ, RZ, R14 ;  /* 0x000000ffff027224 */ /* 0x000fce00078e000e */
[----:B------:R-:W-:Y:S05]  /*204c0*/  WARPSYNC.COLLECTIVE R15, `(.L_x_7458) ;  /* 0x000000000f087348 */ /* 0x000fea0003c00000 */
[----:B------:R0:W1:Y:S02]  /*204d0*/  SHFL.IDX P6, R14, R13, R12, R11 ;  /* 0x0000000c0d0e7389 */ /* 0x00006400000c000b */
[----:B01----:R-:W-:Y:S01]  /*204e0*/  ENDCOLLECTIVE ;  /* 0x000000000000791b */ /* 0x003fe20003800000 */
.L_x_7458:
        /* <DEDUP_REMOVED lines=14> */
.L_x_7459:
[----:B------:R-:W-:Y:S01]  /*205d0*/  MOV R13, R24 ;  /* 0x00000018000d7202 */ /* 0x000fe20000000f00 */
[----:B------:R-:W-:Y:S02]  /*205e0*/  IMAD.MOV.U32 R12, RZ, RZ, 0x4 ;  /* 0x00000004ff0c7424 */ /* 0x000fe400078e00ff */
[----:B------:R-:W-:-:S07]  /*205f0*/  IMAD.MOV.U32 R2, RZ, RZ, R14 ;  /* 0x000000ffff027224 */ /* 0x000fce00078e000e */
[----:B------:R-:W-:Y:S05]  /*20600*/  WARPSYNC.COLLECTIVE R15, `(.L_x_7460) ;  /* 0x000000000f087348 */ /* 0x000fea0003c00000 */
[----:B------:R0:W1:Y:S02]  /*20610*/  SHFL.IDX P6, R14, R13, R12, R11 ;  /* 0x0000000c0d0e7389 */ /* 0x00006400000c000b */
[----:B01----:R-:W-:Y:S01]  /*20620*/  ENDCOLLECTIVE ;  /* 0x000000000000791b */ /* 0x003fe20003800000 */
.L_x_7460:
        /* <DEDUP_REMOVED lines=14> */
.L_x_7461:
[----:B------:R-:W-:Y:S02]  /*20710*/  IMAD.MOV.U32 R13, RZ, RZ, R24 ;  /* 0x000000ffff0d7224 */ /* 0x000fe400078e0018 */
[----:B------:R-:W-:Y:S02]  /*20720*/  IMAD.MOV.U32 R12, RZ, RZ, 0x5 ;  /* 0x00000005ff0c7424 */ /* 0x000fe400078e00ff */
[----:B------:R-:W-:-:S07]  /*20730*/  IMAD.MOV.U32 R2, RZ, RZ, R14 ;  /* 0x000000ffff027224 */ /* 0x000fce00078e000e */
[----:B------:R-:W-:Y:S05]  /*20740*/  WARPSYNC.COLLECTIVE R15, `(.L_x_7462) ;  /* 0x000000000f087348 */ /* 0x000fea0003c00000 */
[----:B------:R0:W1:Y:S02]  /*20750*/  SHFL.IDX P6, R14, R13, R12, R11 ;  /* 0x0000000c0d0e7389 */ /* 0x00006400000c000b */
[----:B01----:R-:W-:Y:S01]  /*20760*/  ENDCOLLECTIVE ;  /* 0x000000000000791b */ /* 0x003fe20003800000 */
.L_x_7462:
        /* <DEDUP_REMOVED lines=14> */
.L_x_7463:
[----:B------:R-:W-:Y:S01]  /*20850*/  IMAD.MOV.U32 R13, RZ, RZ, R24 ;  /* 0x000000ffff0d7224 */ /* 0x000fe200078e0018 */
[----:B------:R-:W-:Y:S01]  /*20860*/  MOV R12, 0x6 ;  /* 0x00000006000c7802 */ /* 0x000fe20000000f00 */
[----:B------:R-:W-:-:S07]  /*20870*/  IMAD.MOV.U32 R2, RZ, RZ, R14 ;  /* 0x000000ffff027224 */ /* 0x000fce00078e000e */
[----:B------:R-:W-:Y:S05]  /*20880*/  WARPSYNC.COLLECTIVE R15, `(.L_x_7464) ;  /* 0x000000000f087348 */ /* 0x000fea0003c00000 */
[----:B------:R0:W1:Y:S02]  /*20890*/  SHFL.IDX P6, R14, R13, R12, R11 ;  /* 0x0000000c0d0e7389 */ /* 0x00006400000c000b */
[----:B01----:R-:W-:Y:S01]  /*208a0*/  ENDCOLLECTIVE ;  /* 0x000000000000791b */ /* 0x003fe20003800000 */
.L_x_7464:
        /* <DEDUP_REMOVED lines=14> */
.L_x_7465:
[----:B------:R-:W-:Y:S02]  /*20990*/  IMAD.MOV.U32 R13, RZ, RZ, R24 ;  /* 0x000000ffff0d7224 */ /* 0x000fe400078e0018 */
[----:B------:R-:W-:Y:S02]  /*209a0*/  IMAD.MOV.U32 R12, RZ, RZ, 0x7 ;  /* 0x00000007ff0c7424 */ /* 0x000fe400078e00ff */
[----:B------:R-:W-:-:S07]  /*209b0*/  IMAD.MOV.U32 R2, RZ, RZ, R14 ;  /* 0x000000ffff027224 */ /* 0x000fce00078e000e */
[----:B------:R-:W-:Y:S05]  /*209c0*/  WARPSYNC.COLLECTIVE R15, `(.L_x_7466) ;  /* 0x000000000f087348 */ /* 0x000fea0003c00000 */
[----:B------:R0:W1:Y:S02]  /*209d0*/  SHFL.IDX P6, R14, R13, R12, R11 ;  /* 0x0000000c0d0e7389 */ /* 0x00006400000c000b */
[----:B01----:R-:W-:Y:S01]  /*209e0*/  ENDCOLLECTIVE ;  /* 0x000000000000791b */ /* 0x003fe20003800000 */
.L_x_7466:
        /* <DEDUP_REMOVED lines=13> */
.L_x_7467:
[----:B------:R-:W-:Y:S01]  /*20ac0*/  @!PT LDS RZ, [RZ] ;  /* 0x00000000fffff984 */ /* 0x000fe20000000800 */
[----:B------:R-:W-:Y:S01]  /*20ad0*/  @!PT LDS RZ, [RZ] ;  /* 0x00000000fffff984 */ /* 0x000fe20000000800 */
[----:B------:R-:W-:Y:S01]  /*20ae0*/  @!PT LDS RZ, [RZ] ;  /* 0x00000000fffff984 */ /* 0x000fe20000000800 */
[----:B------:R1:W-:Y:S01]  /*20af0*/  LDGSTS.E.BYPASS.LTC128B.128 [R7+0x7400], desc[UR42][R2.64+0x80], !P0 ;  /* 0x0740008002077fae */ /* 0x0003e2000c101d6a */
[----:B------:R-:W-:Y:S05]  /*20b00*/  BRA `(.L_x_7468) ;  /* 0xffffff9400fc7947 */ /* 0x000fea000383ffff */
.L_x_7248:
[----:B0-----:R0:W1:Y:S02]  /*20b10*/  SYNCS.PHASECHK.TRANS64.TRYWAIT P0, [R0+URZ+0x28860], R3 ;  /* 0x02886003000075a7 */ /* 0x001064000800017f */
[----:B-1----:R-:W-:Y:S05]  /*20b20*/  @!P0 NANOSLEEP.SYNCS 0x989680 ;  /* 0x009896800000895d */ /* 0x002fea0003900000 */
[----:B------:R-:W1:Y:S02]  /*20b30*/  @!P0 SYNCS.PHASECHK.TRANS64 P0, [R0+URZ+0x28860], R3 ;  /* 0x02886003000085a7 */ /* 0x000e64000800007f */
[----:B-1----:R-:W-:Y:S05]  /*20b40*/  @!P0 BRA `(.L_x_7248) ;  /* 0xfffffffc00f08947 */ /* 0x002fea000383ffff */
[----:B------:R-:W-:Y:S05]  /*20b50*/  BRA `(.L_x_7469) ;  /* 0xffffff9c00107947 */ /* 0x000fea000383ffff */
.L_x_7249:
        /* <DEDUP_REMOVED lines=8> */
.L_x_7471:
[----:B------:R-:W-:Y:S05]  /*20be0*/  BSYNC B0 ;  /* 0x0000000000007941 */ /* 0x000fea0003800000 */
.L_x_7470:
[----:B------:R-:W-:Y:S01]  /*20bf0*/  IMAD.MOV.U32 R13, RZ, RZ, R23 ;  /* 0x000000ffff0d7224 */ /* 0x000fe200078e0017 */
[----:B------:R-:W-:Y:S01]  /*20c00*/  MOV R3, R14 ;  /* 0x0000000e00037202 */ /* 0x000fe20000000f00 */
[----:B------:R-:W-:Y:S02]  /*20c10*/  IMAD.MOV.U32 R12, RZ, RZ, RZ ;  /* 0x000000ffff0c7224 */ /* 0x000fe400078e00ff */
[----:B------:R-:W-:Y:S02]  /*20c20*/  IMAD.MOV.U32 R11, RZ, RZ, 0x181f ;  /* 0x0000181fff0b7424 */ /* 0x000fe400078e00ff */
[----:B------:R-:W-:Y:S02]  /*20c30*/  IMAD.MOV.U32 R15, RZ, RZ, -0x1 ;  /* 0xffffffffff0f7424 */ /* 0x000fe400078e00ff */
[----:B------:R-:W-:Y:S02]  /*20c40*/  IMAD.SHL.U32 R5, R31, 0x2, RZ ;  /* 0x000000021f057824 */ /* 0x000fe400078e00ff */
[----:B------:R-:W-:-:S07]  /*20c50*/  IMAD R4, R9, 0x2, R22 ;  /* 0x0000000209047824 */ /* 0x000fce00078e0216 */
[----:B------:R-:W-:Y:S05]  /*20c60*/  WARPSYNC.COLLECTIVE R15, `(.L_x_7472) ;  /* 0x000000000f087348 */ /* 0x000fea0003c00000 */
[----:B------:R0:W1:Y:S02]  /*20c70*/  SHFL.IDX P6, R14, R13, R12, R11 ;  /* 0x0000000c0d0e7389 */ /* 0x00006400000c000b */
[----:B01----:R-:W-:Y:S01]  /*20c80*/  ENDCOLLECTIVE ;  /* 0x000000000000791b */ /* 0x003fe20003800000 */
.L_x_7472:
        /* <DEDUP_REMOVED lines=11> */
.L_x_7473:
        /* <DEDUP_REMOVED lines=13> */
.L_x_7474:
[----:B------:R-:W-:Y:S02]  /*20e10*/  IMAD.MOV.U32 R13, RZ, RZ, R24 ;  /* 0x000000ffff0d7224 */ /* 0x000fe400078e0018 */
[----:B------:R-:W-:Y:S02]  /*20e20*/  IMAD.MOV.U32 R12, RZ, RZ, 0x2 ;  /* 0x00000002ff0c7424 */ /* 0x000fe400078e00ff */
[----:B------:R-:W-:-:S07]  /*20e30*/  IMAD.MOV.U32 R10, RZ, RZ, R14 ;  /* 0x000000ffff0a7224 */ /* 0x000fce00078e000e */
[----:B------:R-:W-:Y:S05]  /*20e40*/  WARPSYNC.COLLECTIVE R15, `(.L_x_7475) ;  /* 0x000000000f087348 */ /* 0x000fea0003c00000 */
[----:B------:R0:W1:Y:S02]  /*20e50*/  SHFL.IDX P6, R14, R13, R12, R11 ;  /* 0x0000000c0d0e7389 */ /* 0x00006400000c000b */
[----:B01----:R-:W-:Y:S01]  /*20e60*/  ENDCOLLECTIVE ;  /* 0x000000000000791b */ /* 0x003fe20003800000 */
.L_x_7475:
[----:B------:R-:W-:-:S04]  /*20e70*/  IADD3 R2, P2, R10, R5, RZ ;  /* 0x000000050a027210 */ /* 0x000fc80007f5e0ff */
[----:B------:R-:W-:-:S05]  /*20e80*/  IADD3.X R3, RZ, R7, RZ, P2, !PT ;  /* 0x00000007ff037210 */ /* 0x000fca00017fe4ff */
[----:B------:R-:W-:Y:S01]  /*20e90*/  @!PT LDS RZ, [RZ] ;  /* 0x00000000fffff984 */ /* 0x000fe20000000800 */
[----:B------:R-:W-:Y:S01]  /*20ea0*/  @!PT LDS RZ, [RZ] ;  /* 0x00000000fffff984 */ /* 0x000fe20000000800 */
[----:B------:R-:W-:Y:S01]  /*20eb0*/  @!PT LDS RZ, [RZ] ;  /* 0x00000000fffff984 */ /* 0x000fe20000000800 */
        /* <DEDUP_REMOVED lines=9> */
.L_x_7476:
[----:B------:R-:W-:Y:S02]  /*20f50*/  IMAD.MOV.U32 R13, RZ, RZ, R24 ;  /* 0x000000ffff0d7224 */ /* 0x000fe400078e0018 */
[----:B------:R-:W-:Y:S01]  /*20f60*/  IMAD.MOV.U32 R12, RZ, RZ, 0x3 ;  /* 0x00000003ff0c7424 */ /* 0x000fe200078e00ff */
[----:B------:R-:W-:-:S13]  /*20f70*/  IADD3 R2, P2, R14, R5, RZ ;  /* 0x000000050e027210 */ /* 0x000fda0007f5e0ff */
[----:B------:R-:W-:Y:S05]  /*20f80*/  WARPSYNC.COLLECTIVE R15, `(.L_x_7477) ;  /* 0x000000000f087348 */ /* 0x000fea0003c00000 */
[----:B------:R0:W1:Y:S02]  /*20f90*/  SHFL.IDX P6, R14, R13, R12, R11 ;  /* 0x0000000c0d0e7389 */ /* 0x00006400000c000b */
[----:B01----:R-:W-:Y:S01]  /*20fa0*/  ENDCOLLECTIVE ;  /* 0x000000000000791b */ /* 0x003fe20003800000 */
.L_x_7477:
        /* <DEDUP_REMOVED lines=13> */
.L_x_7478:
[----:B------:R-:W-:Y:S02]  /*21080*/  IMAD.MOV.U32 R13, RZ, RZ, R24 ;  /* 0x000000ffff0d7224 */ /* 0x000fe400078e0018 */
[----:B------:R-:W-:Y:S01]  /*21090*/  IMAD.MOV.U32 R12, RZ, RZ, 0x4 ;  /* 0x00000004ff0c7424 */ /* 0x000fe200078e00ff */
[----:B------:R-:W-:-:S13]  /*210a0*/  IADD3 R2, P2, R14, R5, RZ ;  /* 0x000000050e027210 */ /* 0x000fda0007f5e0ff */
[----:B------:R-:W-:Y:S05]  /*210b0*/  WARPSYNC.COLLECTIVE R15, `(.L_x_7479) ;  /* 0x000000000f087348 */ /* 0x000fea0003c00000 */
[----:B------:R0:W1:Y:S02]  /*210c0*/  SHFL.IDX P6, R14, R13, R12, R11 ;  /* 0x0000000c0d0e7389 */ /* 0x00006400000c000b */
[----:B01----:R-:W-:Y:S01]  /*210d0*/  ENDCOLLECTIVE ;  /* 0x000000000000791b */ /* 0x003fe20003800000 */
.L_x_7479:
        /* <DEDUP_REMOVED lines=13> */
.L_x_7480:
[----:B------:R-:W-:Y:S02]  /*211b0*/  IMAD.MOV.U32 R13, RZ, RZ, R24 ;  /* 0x000000ffff0d7224 */ /* 0x000fe400078e0018 */
[----:B------:R-:W-:Y:S02]  /*211c0*/  IMAD.MOV.U32 R12, RZ, RZ, 0x5 ;  /* 0x00000005ff0c7424 */ /* 0x000fe400078e00ff */
[----:B------:R-:W-:-:S07]  /*211d0*/  IMAD.MOV.U32 R10, RZ, RZ, R14 ;  /* 0x000000ffff0a7224 */ /* 0x000fce00078e000e */
[----:B------:R-:W-:Y:S05]  /*211e0*/  WARPSYNC.COLLECTIVE R15, `(.L_x_7481) ;  /* 0x000000000f087348 */ /* 0x000fea0003c00000 */
[----:B------:R0:W1:Y:S02]  /*211f0*/  SHFL.IDX P6, R14, R13, R12, R11 ;  /* 0x0000000c0d0e7389 */ /* 0x00006400000c000b */
[----:B01----:R-:W-:Y:S01]  /*21200*/  ENDCOLLECTIVE ;  /* 0x000000000000791b */ /* 0x003fe20003800000 */
.L_x_7481:
        /* <DEDUP_REMOVED lines=14> */
.L_x_7482:
[----:B------:R-:W-:Y:S02]  /*212f0*/  IMAD.MOV.U32 R13, RZ, RZ, R24 ;  /* 0x000000ffff0d7224 */ /* 0x000fe400078e0018 */
[----:B------:R-:W-:Y:S01]  /*21300*/  IMAD.MOV.U32 R12, RZ, RZ, 0x6 ;  /* 0x00000006ff0c7424 */ /* 0x000fe200078e00ff */
[----:B------:R-:W-:-:S13]  /*21310*/  IADD3 R2, P2, R14, R5, RZ ;  /* 0x000000050e027210 */ /* 0x000fda0007f5e0ff */
[----:B------:R-:W-:Y:S05]  /*21320*/  WARPSYNC.COLLECTIVE R15, `(.L_x_7483) ;  /* 0x000000000f087348 */ /* 0x000fea0003c00000 */
[----:B------:R0:W1:Y:S02]  /*21330*/  SHFL.IDX P6, R14, R13, R12, R11 ;  /* 0x0000000c0d0e7389 */ /* 0x00006400000c000b */
[----:B01----:R-:W-:Y:S01]  /*21340*/  ENDCOLLECTIVE ;  /* 0x000000000000791b */ /* 0x003fe20003800000 */
.L_x_7483:
        /* <DEDUP_REMOVED lines=13> */
.L_x_7484:
[----:B------:R-:W-:Y:S02]  /*21420*/  IMAD.MOV.U32 R13, RZ, RZ, R24 ;  /* 0x000000ffff0d7224 */ /* 0x000fe400078e0018 */
[----:B------:R-:W-:Y:S01]  /*21430*/  IMAD.MOV.U32 R12, RZ, RZ, 0x7 ;  /* 0x00000007ff0c7424 */ /* 0x000fe200078e00ff */
[----:B------:R-:W-:-:S07]  /*21440*/  MOV R10, R14 ;  /* 0x0000000e000a7202 */ /* 0x000fce0000000f00 */
[----:B------:R-:W-:Y:S05]  /*21450*/  WARPSYNC.COLLECTIVE R15, `(.L_x_7485) ;  /* 0x000000000f087348 */ /* 0x000fea0003c00000 */
[----:B------:R0:W1:Y:S02]  /*21460*/  SHFL.IDX P6, R14, R13, R12, R11 ;  /* 0x0000000c0d0e7389 */ /* 0x00006400000c000b */
[----:B01----:R-:W-:Y:S01]  /*21470*/  ENDCOLLECTIVE ;  /* 0x000000000000791b */ /* 0x003fe20003800000 */
.L_x_7485:
        /* <DEDUP_REMOVED lines=12> */
.L_x_7486:
[----:B------:R-:W-:Y:S05]  /*21540*/  BRA `(.L_x_7487) ;  /* 0xffffff9400b07947 */ /* 0x000fea000383ffff */
.L_x_7254:
        /* <DEDUP_REMOVED lines=8> */
.L_x_7489:
[----:B------:R-:W-:Y:S05]  /*215d0*/  BSYNC B0 ;  /* 0x0000000000007941 */ /* 0x000fea0003800000 */
.L_x_7488:
[----:B------:R-:W-:Y:S01]  /*215e0*/  IMAD.MOV.U32 R13, RZ, RZ, R16 ;  /* 0x000000ffff0d7224 */ /* 0x000fe200078e0010 */
[----:B------:R-:W-:Y:S01]  /*215f0*/  MOV R11, 0x1f ;  /* 0x0000001f000b7802 */ /* 0x000fe20000000f00 */
[----:B------:R-:W-:Y:S02]  /*21600*/  IMAD.MOV.U32 R12, RZ, RZ, 0x1 ;  /* 0x00000001ff0c7424 */ /* 0x000fe400078e00ff */
[----:B------:R-:W-:Y:S02]  /*21610*/  IMAD.MOV.U32 R15, RZ, RZ, -0x1 ;  /* 0xffffffffff0f7424 */ /* 0x000fe400078e00ff */
[----:B------:R-:W-:Y:S02]  /*21620*/  IMAD.IADD R7, R19, 0x1, R9 ;  /* 0x0000000113077824 */ /* 0x000fe400078e0209 */
[----:B------:R-:W-:-:S07]  /*21630*/  IMAD.MOV.U32 R0, RZ, RZ, R14 ;  /* 0x000000ffff007224 */ /* 0x000fce00078e000e */
[----:B------:R-:W-:Y:S05]  /*21640*/  WARPSYNC.COLLECTIVE R15, `(.L_x_7490) ;  /* 0x000000000f087348 */ /* 0x000fea0003c00000 */
[----:B------:R0:W1:Y:S02]  /*21650*/  SHFL.IDX P6, R14, R13, R12, R11 ;  /* 0x0000000c0d0e7389 */ /* 0x00006400000c000b */
[----:B01----:R-:W-:Y:S01]  /*21660*/  ENDCOLLECTIVE ;  /* 0x000000000000791b */ /* 0x003fe20003800000 */
.L_x_7490:
        /* <DEDUP_REMOVED lines=24> */
.L_x_7491:
[----:B------:R-:W-:Y:S01]  /*217f0*/  IMAD.MOV.U32 R12, RZ, RZ, 0x2 ;  /* 0x00000002ff0c7424 */ /* 0x000fe200078e00ff */
[----:B------:R-:W-:-:S05]  /*21800*/  SEL R14, R14, RZ, P1 ;  /* 0x000000ff0e0e7207 */ /* 0x000fca0000800000 */
[----:B------:R-:W-:-:S04]  /*21810*/  IMAD.IADD R5, R13, 0x1, R14 ;  /* 0x000000010d057824 */ /* 0x000fc800078e020e */
[----:B------:R-:W-:-:S07]  /*21820*/  IMAD.MOV.U32 R13, RZ, RZ, R5 ;  /* 0x000000ffff0d7224 */ /* 0x000fce00078e0005 */
[----:B------:R-:W-:Y:S05]  /*21830*/  WARPSYNC.COLLECTIVE R15, `(.L_x_7492) ;  /* 0x000000000f087348 */ /* 0x000fea0003c00000 */
[----:B------:R0:W1:Y:S02]  /*21840*/  SHFL.UP P6, R14, R13, R12, R11 ;  /* 0x0400000c0d0e7389 */ /* 0x00006400000c000b */
[----:B01----:R-:W-:Y:S01]  /*21850*/  ENDCOLLECTIVE ;  /* 0x000000000000791b */ /* 0x003fe20003800000 */
.L_x_7492:
[----:B------:R-:W-:Y:S01]  /*21860*/  IMAD.MOV.U32 R12, RZ, RZ, 0x4 ;  /* 0x00000004ff0c7424 */ /* 0x000fe200078e00ff */
[----:B------:R-:W-:-:S05]  /*21870*/  SEL R2, R14, RZ, P2 ;  /* 0x000000ff0e027207 */ /* 0x000fca0001000000 */
[----:B------:R-:W-:-:S05]  /*21880*/  IMAD.IADD R2, R5, 0x1, R2 ;  /* 0x0000000105027824 */ /* 0x000fca00078e0202 */
[----:B------:R-:W-:-:S07]  /*21890*/  MOV R13, R2 ;  /* 0x00000002000d7202 */ /* 0x000fce0000000f00 */
[----:B------:R-:W-:Y:S05]  /*218a0*/  WARPSYNC.COLLECTIVE R15, `(.L_x_7493) ;  /* 0x000000000f087348 */ /* 0x000fea0003c00000 */
[----:B------:R0:W1:Y:S02]  /*218b0*/  SHFL.UP P6, R14, R13, R12, R11 ;  /* 0x0400000c0d0e7389 */ /* 0x00006400000c000b */
[----:B01----:R-:W-:Y:S01]  /*218c0*/  ENDCOLLECTIVE ;  /* 0x000000000000791b */ /* 0x003fe20003800000 */
.L_x_7493:
[----:B------:R-:W-:Y:S01]  /*218d0*/  IMAD.MOV.U32 R12, RZ, RZ, 0x8 ;  /* 0x00000008ff0c7424 */ /* 0x000fe200078e00ff */
[----:B------:R-:W-:-:S05]  /*218e0*/  SEL R3, R14, RZ, P3 ;  /* 0x000000ff0e037207 */ /* 0x000fca0001800000 */
[----:B------:R-:W-:-:S04]  /*218f0*/  IMAD.IADD R3, R2, 0x1, R3 ;  /* 0x0000000102037824 */ /* 0x000fc800078e0203 */
[----:B------:R-:W-:-:S07]  /*21900*/  IMAD.MOV.U32 R13, RZ, RZ, R3 ;  /* 0x000000ffff0d7224 */ /* 0x000fce00078e0003 */
[----:B------:R-:W-:Y:S05]  /*21910*/  WARPSYNC.COLLECTIVE R15, `(.L_x_7494) ;  /* 0x000000000f087348 */ /* 0x000fea0003c00000 */
[----:B------:R0:W1:Y:S02]  /*21920*/  SHFL.UP P6, R14, R13, R12, R11 ;  /* 0x0400000c0d0e7389 */ /* 0x00006400000c000b */
[----:B01----:R-:W-:Y:S01]  /*21930*/  ENDCOLLECTIVE ;  /* 0x000000000000791b */ /* 0x003fe20003800000 */
.L_x_7494:
[----:B------:R-:W-:Y:S01]  /*21940*/  IMAD.MOV.U32 R12, RZ, RZ, 0x10 ;  /* 0x00000010ff0c7424 */ /* 0x000fe200078e00ff */
[----:B------:R-:W-:-:S05]  /*21950*/  SEL R14, R14, RZ, P4 ;  /* 0x000000ff0e0e7207 */ /* 0x000fca0002000000 */
[----:B------:R-:W-:-:S04]  /*21960*/  IMAD.IADD R5, R3, 0x1, R14 ;  /* 0x0000000103057824 */ /* 0x000fc800078e020e */
[----:B------:R-:W-:-:S07]  /*21970*/  IMAD.MOV.U32 R13, RZ, RZ, R5 ;  /* 0x000000ffff0d7224 */ /* 0x000fce00078e0005 */
[----:B------:R-:W-:Y:S05]  /*21980*/  WARPSYNC.COLLECTIVE R15, `(.L_x_7495) ;  /* 0x000000000f087348 */ /* 0x000fea0003c00000 */
[----:B------:R0:W1:Y:S02]  /*21990*/  SHFL.UP P6, R14, R13, R12, R11 ;  /* 0x0400000c0d0e7389 */ /* 0x00006400000c000b */
[----:B01----:R-:W-:Y:S01]  /*219a0*/  ENDCOLLECTIVE ;  /* 0x000000000000791b */ /* 0x003fe20003800000 */
.L_x_7495:
        /* <DEDUP_REMOVED lines=8> */
.L_x_7496:
[----:B------:R-:W-:Y:S05]  /*21a30*/  BRA `(.L_x_7497) ;  /* 0xffffff9400c47947 */ /* 0x000fea000383ffff */
.L_x_7257:
[----:B------:R-:W-:Y:S01]  /*21a40*/  BSSY B0, `(.L_x_7498) ;  /* 0x0000007000007945 */ /* 0x000fe20003800000 */
[----:B------:R-:W-:Y:S01]  /*21a50*/  MOV R12, 0x1 ;  /* 0x00000001000c7802 */ /* 0x000fe20000000f00 */
[----:B------:R-:W-:Y:S02]  /*21a60*/  IMAD.MOV.U32 R11, RZ, RZ, RZ ;  /* 0x000000ffff0b7224 */ /* 0x000fe400078e00ff */
[----:B------:R-:W-:-:S07]  /*21a70*/  IMAD.MOV.U32 R15, RZ, RZ, -0x1 ;  /* 0xffffffffff0f7424 */ /* 0x000fce00078e00ff */
[----:B------:R-:W-:Y:S05]  /*21a80*/  WARPSYNC.COLLECTIVE R15, `(.L_x_7499) ;  /* 0x000000000f087348 */ /* 0x000fea0003c00000 */
[----:B------:R0:W1:Y:S02]  /*21a90*/  SHFL.UP P6, R14, R13, R12, R11 ;  /* 0x0400000c0d0e7389 */ /* 0x00006400000c000b */
[----:B01----:R-:W-:Y:S01]  /*21aa0*/  ENDCOLLECTIVE ;  /* 0x000000000000791b */ /* 0x003fe20003800000 */
.L_x_7499:
[----:B------:R-:W-:Y:S05]  /*21ab0*/  BSYNC B0 ;  /* 0x0000000000007941 */ /* 0x000fea0003800000 */
.L_x_7498:
        /* <DEDUP_REMOVED lines=8> */
.L_x_7500:
[----:B------:R-:W-:Y:S01]  /*21b40*/  IMAD.MOV.U32 R12, RZ, RZ, 0x4 ;  /* 0x00000004ff0c7424 */ /* 0x000fe200078e00ff */
[----:B------:R-:W-:-:S05]  /*21b50*/  SEL R2, R14, RZ, P2 ;  /* 0x000000ff0e027207 */ /* 0x000fca0001000000 */
[----:B------:R-:W-:-:S04]  /*21b60*/  IMAD.IADD R2, R13, 0x1, R2 ;  /* 0x000000010d027824 */ /* 0x000fc800078e0202 */
[----:B------:R-:W-:-:S07]  /*21b70*/  IMAD.MOV.U32 R13, RZ, RZ, R2 ;  /* 0x000000ffff0d7224 */ /* 0x000fce00078e0002 */
[----:B------:R-:W-:Y:S05]  /*21b80*/  WARPSYNC.COLLECTIVE R15, `(.L_x_7501) ;  /* 0x000000000f087348 */ /* 0x000fea0003c00000 */
[----:B------:R0:W1:Y:S02]  /*21b90*/  SHFL.UP P6, R14, R13, R12, R11 ;  /* 0x0400000c0d0e7389 */ /* 0x00006400000c000b */
[----:B01----:R-:W-:Y:S01]  /*21ba0*/  ENDCOLLECTIVE ;  /* 0x000000000000791b */ /* 0x003fe20003800000 */
.L_x_7501:
[----:B------:R-:W-:Y:S01]  /*21bb0*/  IMAD.MOV.U32 R12, RZ, RZ, 0x8 ;  /* 0x00000008ff0c7424 */ /* 0x000fe200078e00ff */
[----:B------:R-:W-:-:S05]  /*21bc0*/  SEL R3, R14, RZ, P3 ;  /* 0x000000ff0e037207 */ /* 0x000fca0001800000 */
[----:B------:R-:W-:-:S04]  /*21bd0*/  IMAD.IADD R3, R2, 0x1, R3 ;  /* 0x0000000102037824 */ /* 0x000fc800078e0203 */
[----:B------:R-:W-:-:S07]  /*21be0*/  IMAD.MOV.U32 R13, RZ, RZ, R3 ;  /* 0x000000ffff0d7224 */ /* 0x000fce00078e0003 */
[----:B------:R-:W-:Y:S05]  /*21bf0*/  WARPSYNC.COLLECTIVE R15, `(.L_x_7502) ;  /* 0x000000000f087348 */ /* 0x000fea0003c00000 */
[----:B------:R0:W1:Y:S02]  /*21c00*/  SHFL.UP P6, R14, R13, R12, R11 ;  /* 0x0400000c0d0e7389 */ /* 0x00006400000c000b */
[----:B01----:R-:W-:Y:S01]  /*21c10*/  ENDCOLLECTIVE ;  /* 0x000000000000791b */ /* 0x003fe20003800000 */
.L_x_7502:
[----:B------:R-:W-:Y:S01]  /*21c20*/  IMAD.MOV.U32 R12, RZ, RZ, 0x10 ;  /* 0x00000010ff0c7424 */ /* 0x000fe200078e00ff */
[----:B------:R-:W-:-:S04]  /*21c30*/  SEL R14, R14, RZ, P4 ;  /* 0x000000ff0e0e7207 */ /* 0x000fc80002000000 */
[----:B------:R-:W-:-:S05]  /*21c40*/  IADD3 R5, R3, R14, RZ ;  /* 0x0000000e03057210 */ /* 0x000fca0007ffe0ff */
[----:B------:R-:W-:-:S07]  /*21c50*/  IMAD.MOV.U32 R13, RZ, RZ, R5 ;  /* 0x000000ffff0d7224 */ /* 0x000fce00078e0005 */
[----:B------:R-:W-:Y:S05]  /*21c60*/  WARPSYNC.COLLECTIVE R15, `(.L_x_7503) ;  /* 0x000000000f087348 */ /* 0x000fea0003c00000 */
[----:B------:R0:W1:Y:S02]  /*21c70*/  SHFL.UP P6, R14, R13, R12, R11 ;  /* 0x0400000c0d0e7389 */ /* 0x00006400000c000b */
[----:B01----:R-:W-:Y:S01]  /*21c80*/  ENDCOLLECTIVE ;  /* 0x000000000000791b */ /* 0x003fe20003800000 */
.L_x_7503:
        /* <DEDUP_REMOVED lines=8> */
.L_x_7504:
[----:B------:R-:W-:Y:S05]  /*21d10*/  BRA `(.L_x_7505) ;  /* 0xffffff9400b07947 */ /* 0x000fea000383ffff */
.L_x_7259:
[----:B------:R-:W-:Y:S01]  /*21d20*/  BSSY B0, `(.L_x_7506) ;  /* 0x0000006000007945 */ /* 0x000fe20003800000 */
[----:B------:R-:W-:Y:S01]  /*21d30*/  PLOP3.LUT P6, PT, P6, PT, PT, 0x8, 0x0 ;  /* 0x000000000000781c */ /* 0x000fe200037ce170 */
[----:B------:R-:W-:-:S12]  /*21d40*/  IMAD.MOV.U32 R15, RZ, RZ, -0x1 ;  /* 0xffffffffff0f7424 */ /* 0x000fd800078e00ff */
[----:B0-----:R-:W-:Y:S05]  /*21d50*/  WARPSYNC.COLLECTIVE R15, `(.L_x_7507) ;  /* 0x000000000f087348 */ /* 0x001fea0003c00000 */
[----:B------:R-:W-:Y:S01]  /*21d60*/  VOTE.ANY R14, PT, P6 ;  /* 0x00000000000e7806 */ /* 0x000fe200030e0100 */
[----:B0-----:R-:W-:Y:S06]  /*21d70*/  ENDCOLLECTIVE ;  /* 0x000000000000791b */ /* 0x001fec0003800000 */
.L_x_7507:
[----:B------:R-:W-:Y:S05]  /*21d80*/  BSYNC B0 ;  /* 0x0000000000007941 */ /* 0x000fea0003800000 */
.L_x_7506:
        /* <DEDUP_REMOVED lines=9> */
.L_x_7508:
[----:B------:R-:W-:Y:S01]  /*21e20*/  IMAD.MOV.U32 R13, RZ, RZ, R4 ;  /* 0x000000ffff0d7224 */ /* 0x000fe200078e0004 */
[----:B------:R-:W-:-:S07]  /*21e30*/  MOV R7, R14 ;  /* 0x0000000e00077202 */ /* 0x000fce0000000f00 */
[----:B------:R-:W-:Y:S05]  /*21e40*/  WARPSYNC.COLLECTIVE R15, `(.L_x_7509) ;  /* 0x000000000f087348 */ /* 0x000fea0003c00000 */
[----:B------:R0:W1:Y:S02]  /*21e50*/  SHFL.IDX P6, R14, R13, R12, R11 ;  /* 0x0000000c0d0e7389 */ /* 0x00006400000c000b */
[----:B01----:R-:W-:Y:S01]  /*21e60*/  ENDCOLLECTIVE ;  /* 0x000000000000791b */ /* 0x003fe20003800000 */
.L_x_7509:
[----:B------:R-:W-:Y:S01]  /*21e70*/  IMAD.MOV.U32 R4, RZ, RZ, R14 ;  /* 0x000000ffff047224 */ /* 0x000fe200078e000e */
[----:B------:R-:W-:Y:S06]  /*21e80*/  BRA `(.L_x_7510) ;  /* 0xffffff9400907947 */ /* 0x000fec000383ffff */
.L_x_7261:
[----:B------:R-:W-:Y:S01]  /*21e90*/  BSSY B0, `(.L_x_7511) ;  /* 0x0000007000007945 */ /* 0x000fe20003800000 */
[----:B------:R-:W-:Y:S02]  /*21ea0*/  IMAD.MOV.U32 R13, RZ, RZ, R2 ;  /* 0x000000ffff0d7224 */ /* 0x000fe400078e0002 */
[----:B------:R-:W-:Y:S02]  /*21eb0*/  IMAD.MOV.U32 R11, RZ, RZ, 0x1f ;  /* 0x0000001fff0b7424 */ /* 0x000fe400078e00ff */
[----:B------:R-:W-:-:S07]  /*21ec0*/  IMAD.MOV.U32 R15, RZ, RZ, -0x1 ;  /* 0xffffffffff0f7424 */ /* 0x000fce00078e00ff */
[----:B0123--:R-:W-:Y:S05]  /*21ed0*/  WARPSYNC.COLLECTIVE R15, `(.L_x_7512) ;  /* 0x000000000f087348 */ /* 0x00ffea0003c00000 */
[----:B------:R4:W0:Y:S02]  /*21ee0*/  SHFL.IDX P6, R14, R13, R12, R11 ;  /* 0x0000000c0d0e7389 */ /* 0x00082400000c000b */
[----:B01234-:R-:W-:Y:S01]  /*21ef0*/  ENDCOLLECTIVE ;  /* 0x000000000000791b */ /* 0x01ffe20003800000 */
.L_x_7512:
[----:B------:R-:W-:Y:S05]  /*21f00*/  BSYNC B0 ;  /* 0x0000000000007941 */ /* 0x000fea0003800000 */
.L_x_7511:
[----:B------:R-:W-:Y:S01]  /*21f10*/  IMAD.MOV.U32 R6, RZ, RZ, R14 ;  /* 0x000000ffff067224 */ /* 0x000fe200078e000e */
[----:B------:R-:W-:Y:S06]  /*21f20*/  BRA `(.L_x_7260) ;  /* 0xffffff9400807947 */ /* 0x000fec000383ffff */
.L_x_7265:
[----:B0-----:R0:W1:Y:S02]  /*21f30*/  SYNCS.PHASECHK.TRANS64.TRYWAIT P0, [R4+URZ+0x28820], R0 ;  /* 0x02882000040075a7 */ /* 0x001064000800017f */
[----:B-1----:R-:W-:Y:S05]  /*21f40*/  @!P0 NANOSLEEP.SYNCS 0x989680 ;  /* 0x009896800000895d */ /* 0x002fea0003900000 */
[----:B------:R-:W1:Y:S02]  /*21f50*/  @!P0 SYNCS.PHASECHK.TRANS64 P0, [R4+URZ+0x28820], R0 ;  /* 0x02882000040085a7 */ /* 0x000e64000800007f */
[----:B-1----:R-:W-:Y:S05]  /*21f60*/  @!P0 BRA `(.L_x_7265) ;  /* 0xfffffffc00f08947 */ /* 0x002fea000383ffff */
[----:B------:R-:W-:Y:S05]  /*21f70*/  BRA `(.L_x_7513) ;  /* 0xffffff9800d87947 */ /* 0x000fea000383ffff */
.L_x_7266:
        /* <DEDUP_REMOVED lines=11> */
.L_x_7515:
[----:B------:R-:W-:Y:S05]  /*22030*/  BSYNC B0 ;  /* 0x0000000000007941 */ /* 0x000fea0003800000 */
.L_x_7514:
[----:B------:R-:W-:Y:S05]  /*22040*/  BRA `(.L_x_7516) ;  /* 0xffffff9800c07947 */ /* 0x000fea000383ffff */
.L_x_7267:
[----:B------:R-:W-:Y:S01]  /*22050*/  BSSY B0, `(.L_x_7517) ;  /* 0x0000006000007945 */ /* 0x000fe20003800000 */
[----:B------:R-:W-:-:S07]  /*22060*/  IMAD.MOV.U32 R15, RZ, RZ, -0x1 ;  /* 0xffffffffff0f7424 */ /* 0x000fce00078e00ff */
[----:B0-2---:R-:W-:Y:S05]  /*22070*/  WARPSYNC.COLLECTIVE R15, `(.L_x_7518) ;  /* 0x000000000f0c7348 */ /* 0x005fea0003c00000 */
[----:B------:R-:W-:Y:S02]  /*22080*/  ELECT P6, UR62, PT ;  /* 0x00000000003e782f */ /* 0x000fe400038c0000 */
[----:B------:R-:W-:Y:S01]  /*22090*/  MOV R14, UR62 ;  /* 0x0000003e000e7c02 */ /* 0x000fe20008000f00 */
[----:B0-2---:R-:W-:Y:S10]  /*220a0*/  ENDCOLLECTIVE ;  /* 0x000000000000791b */ /* 0x005ff40003800000 */
.L_x_7518:
[----:B------:R-:W-:Y:S05]  /*220b0*/  BSYNC B0 ;  /* 0x0000000000007941 */ /* 0x000fea0003800000 */
.L_x_7517:
[----:B------:R-:W-:Y:S05]  /*220c0*/  BRA `(.L_x_7519) ;  /* 0xffffff9800b47947 */ /* 0x000fea000383ffff */
.L_x_7269:
[----:B0-----:R0:W1:Y:S02]  /*220d0*/  SYNCS.PHASECHK.TRANS64.TRYWAIT P1, [R5+URZ+0x28840], R0 ;  /* 0x02884000050075a7 */ /* 0x001064000802017f */
[----:B-1----:R-:W-:Y:S05]  /*220e0*/  @!P1 NANOSLEEP.SYNCS 0x989680 ;  /* 0x009896800000995d */ /* 0x002fea0003900000 */
[----:B------:R-:W1:Y:S02]  /*220f0*/  @!P1 SYNCS.PHASECHK.TRANS64 P1, [R5+URZ+0x28840], R0 ;  /* 0x02884000050095a7 */ /* 0x000e64000802007f */
[----:B-1----:R-:W-:Y:S05]  /*22100*/  @!P1 BRA `(.L_x_7269) ;  /* 0xfffffffc00f09947 */ /* 0x002fea000383ffff */
[----:B------:R-:W-:Y:S05]  /*22110*/  BRA `(.L_x_7520) ;  /* 0xffffff9800d47947 */ /* 0x000fea000383ffff */
.L_x_7271:
[----:B-1----:R1:W3:Y:S02]  /*22120*/  SYNCS.PHASECHK.TRANS64.TRYWAIT P1, [R25+URZ+0x28840], R2 ;  /* 0x02884002190075a7 */ /* 0x0022e4000802017f */
[----:B---3--:R-:W-:Y:S05]  /*22130*/  @!P1 NANOSLEEP.SYNCS 0x989680 ;  /* 0x009896800000995d */ /* 0x008fea0003900000 */
[----:B------:R-:W3:Y:S02]  /*22140*/  @!P1 SYNCS.PHASECHK.TRANS64 P1, [R25+URZ+0x28840], R2 ;  /* 0x02884002190095a7 */ /* 0x000ee4000802007f */
[----:B---3--:R-:W-:Y:S05]  /*22150*/  @!P1 BRA `(.L_x_7271) ;  /* 0xfffffffc00f09947 */ /* 0x008fea000383ffff */
[----:B------:R-:W-:Y:S05]  /*22160*/  BRA `(.L_x_7521) ;  /* 0xffffff9800e07947 */ /* 0x000fea000383ffff */
.L_x_7273:
[----:B---3--:R3:W4:Y:S02]  /*22170*/  SYNCS.PHASECHK.TRANS64.TRYWAIT P1, [R5+URZ+0x28860], R0 ;  /* 0x02886000050075a7 */ /* 0x008724000802017f */
[----:B----4-:R-:W-:Y:S05]  /*22180*/  @!P1 NANOSLEEP.SYNCS 0x989680 ;  /* 0x009896800000995d */ /* 0x010fea0003900000 */
[----:B------:R-:W4:Y:S02]  /*22190*/  @!P1 SYNCS.PHASECHK.TRANS64 P1, [R5+URZ+0x28860], R0 ;  /* 0x02886000050095a7 */ /* 0x000f24000802007f */
[----:B----4-:R-:W-:Y:S05]  /*221a0*/  @!P1 BRA `(.L_x_7273) ;  /* 0xfffffffc00f09947 */ /* 0x010fea000383ffff */
[----:B------:R-:W-:Y:S05]  /*221b0*/  BRA `(.L_x_7522) ;  /* 0xffffff9800dc7947 */ /* 0x000fea000383ffff */
.L_x_7523:
        /* <DEDUP_REMOVED lines=12> */
.L_x_15976:


//--------------------- .text._ZN7cutlass13device_kernelIN5flash11enable_sm90INS1_16FlashAttnFwdSm90INS1_25CollectiveMainloopFwdSm90ILi2EN4cute5tupleIJNS5_1CILi1EEES8_S8_EEENS6_IJNS7_ILi128EEESA_SA_EEELi128ENS_10bfloat16_tEfNS_4arch4Sm90ELb0ELb1ELb0ELb0ELb1ELb0ELb0ELb1ELb1ELb1ELb1ELb0EEENS1_21CollectiveEpilogueFwdISB_S9_SC_SE_Li256ELb0ELb1ELb1ELb0EEENS1_19SingleTileSchedulerILb0ELb1ELb1ELi128EEEEEEEEEvNT_6ParamsE --------------------------
	.section	.text._ZN7cutlass13device_kernelIN5flash11enable_sm90INS1_16FlashAttnFwdSm90INS1_25CollectiveMainloopFwdSm90ILi2EN4cute5tupleIJNS5_1CILi1EEES8_S8_EEENS6_IJNS7_ILi128EEESA_SA_EEELi128ENS_10bfloat16_tEfNS_4arch4Sm90ELb0ELb1ELb0ELb0ELb1ELb0ELb0ELb1ELb1ELb1ELb1ELb0EEENS1_21CollectiveEpilogueFwdISB_S9_SC_SE_Li256ELb0ELb1ELb1ELb0EEENS1_19SingleTileSchedulerILb0ELb1ELb1ELi128EEEEEEEEEvNT_6ParamsE,"ax",@progbits
	.align	128
.text._ZN7cutlass13device_kernelIN5flash11enable_sm90INS1_16FlashAttnFwdSm90INS1_25CollectiveMainloopFwdSm90ILi2EN4cute5tupleIJNS5_1CILi1EEES8_S8_EEENS6_IJNS7_ILi128EEESA_SA_EEELi128ENS_10bfloat16_tEfNS_4arch4Sm90ELb0ELb1ELb0ELb0ELb1ELb0ELb0ELb1ELb1ELb1ELb1ELb0EEENS1_21CollectiveEpilogueFwdISB_S9_SC_SE_Li256ELb0ELb1ELb1ELb0EEENS1_19SingleTileSchedulerILb0ELb1ELb1ELi128EEEEEEEEEvNT_6ParamsE:
        .type           _ZN7cutlass13device_kernelIN5flash11enable_sm90INS1_16FlashAttnFwdSm90INS1_25CollectiveMainloopFwdSm90ILi2EN4cute5tupleIJNS5_1CILi1EEES8_S8_EEENS6_IJNS7_ILi128EEESA_SA_EEELi128ENS_10bfloat16_tEfNS_4arch4Sm90ELb0ELb1ELb0ELb0ELb1ELb0ELb0ELb1ELb1ELb1ELb1ELb0EEENS1_21CollectiveEpilogueFwdISB_S9_SC_SE_Li256ELb0ELb1ELb1ELb0EEENS1_19SingleTileSchedulerILb0ELb1ELb1ELi128EEEEEEEEEvNT_6ParamsE,@function
        .size           _ZN7cutlass13device_kernelIN5flash11enable_sm90INS1_16FlashAttnFwdSm90INS1_25CollectiveMainloopFwdSm90ILi2EN4cute5tupleIJNS5_1CILi1EEES8_S8_EEENS6_IJNS7_ILi128EEESA_SA_EEELi128ENS_10bfloat16_tEfNS_4arch4Sm90ELb0ELb1ELb0ELb0ELb1ELb0ELb0ELb1ELb1ELb1ELb1ELb0EEENS1_21CollectiveEpilogueFwdISB_S9_SC_SE_Li256ELb0ELb1ELb1ELb0EEENS1_19SingleTileSchedulerILb0ELb1ELb1ELi128EEEEEEEEEvNT_6ParamsE,(.L_x_15977 - _ZN7cutlass13device_kernelIN5flash11enable_sm90INS1_16FlashAttnFwdSm90INS1_25CollectiveMainloopFwdSm90ILi2EN4cute5tupleIJNS5_1CILi1EEES8_S8_EEENS6_IJNS7_ILi128EEESA_SA_EEELi128ENS_10bfloat16_tEfNS_4arch4Sm90ELb0ELb1ELb0ELb0ELb1ELb0ELb0ELb1ELb1ELb1ELb1ELb0EEENS1_21CollectiveEpilogueFwdISB_S9_SC_SE_Li256ELb0ELb1ELb1ELb0EEENS1_19SingleTileSchedulerILb0ELb1ELb1ELi128EEEEEEEEEvNT_6ParamsE)
        .other          _ZN7cutlass13device_kernelIN5flash11enable_sm90INS1_16FlashAttnFwdSm90INS1_25CollectiveMainloopFwdSm90ILi2EN4cute5tupleIJNS5_1CILi1EEES8_S8_EEENS6_IJNS7_ILi128EEESA_SA_EEELi128ENS_10bfloat16_tEfNS_4arch4Sm90ELb0ELb1ELb0ELb0ELb1ELb0ELb0ELb1ELb1ELb1ELb1ELb0EEENS1_21CollectiveEpilogueFwdISB_S9_SC_SE_Li256ELb0ELb1ELb1ELb0EEENS1_19SingleTileSchedulerILb0ELb1ELb1ELi128EEEEEEEEEvNT_6ParamsE,@"STO_CUDA_ENTRY STV_DEFAULT"
_ZN7cutlass13device_kernelIN5flash11enable_sm90INS1_16FlashAttnFwdSm90INS1_25CollectiveMainloopFwdSm90ILi2EN4cute5tupleIJNS5_1CILi1EEES8_S8_EEENS6_IJNS7_ILi128EEESA_SA_EEELi128ENS_10bfloat16_tEfNS_4arch4Sm90ELb0ELb1ELb0ELb0ELb1ELb0ELb0ELb1ELb1ELb1ELb1ELb0EEENS1_21CollectiveEpilogueFwdISB_S9_SC_SE_Li256ELb0ELb1ELb1ELb0EEENS1_19SingleTileSchedulerILb0ELb1ELb1ELi128EEEEEEEEEvNT_6ParamsE:
        /* <DEDUP_REMOVED lines=44> */
.L_x_7524:
        /* <DEDUP_REMOVED lines=22> */
.L_x_7525:
        /* <DEDUP_REMOVED lines=18> */
.L_x_7526:
        /* <DEDUP_REMOVED lines=22> */
.L_x_7527:
        /* <DEDUP_REMOVED lines=23> */
.L_x_7528:
        /* <DEDUP_REMOVED lines=9> */
.L_x_7531:
        /* <DEDUP_REMOVED lines=21> */
[----:B------:R-:W0:Y:S01]  /*09f0*/  LDC.64 R8, c[0x0][0x418] ;  /* 0x00010600ff087b82 */ /* 0x000e220000000a00 */
[----:B------:R-:W-:Y:S01]  /*0a00*/  ULDC UR4, c[0x0][0x448] ;  /* 0x0001120000047ab9 */ /* 0x000fe20000000800 */
[----:B------:R-:W-:Y:S01]  /*0a10*/  VIADD R19, R19, 0xffffff80 ;  /* 0xffffff8013137836 */ /* 0x000fe20000000000 */
[----:B------:R-:W-:-:S03]  /*0a20*/  UISETP.NE.AND UP0, UPT, UR4, 0x1, UPT ;  /* 0x000000010400788c */ /* 0x000fc6000bf05270 */
[----:B------:R-:W-:Y:S01]  /*0a30*/  ULDC.64 UR4, c[0x0][0x9e0] ;  /* 0x0002780000047ab9 */ /* 0x000fe20000000a00 */
[----:B------:R-:W-:Y:S01]  /*0a40*/  UP2UR UR42, UPR, URZ, 0x1 ;  /* 0x000000013f2a7883 */ /* 0x000fe20008000000 */
[----:B------:R-:W1:Y:S06]  /*0a50*/  LDC R5, c[0x0][0x288] ;  /* 0x0000a200ff057b82 */ /* 0x000e6c0000000800 */
[----:B------:R-:W-:Y:S01]  /*0a60*/  @UP0 ULDC UR9, c[0x0][0x44c] ;  /* 0x0001130000090ab9 */ /* 0x000fe20000000800 */
[----:B------:R-:W-:Y:S01]  /*0a70*/  @UP0 ULDC UR11, c[0x0][0x450] ;  /* 0x00011400000b0ab9 */ /* 0x000fe20000000800 */
[----:B------:R-:W2:Y:S08]  /*0a80*/  LDC R2, c[0x0][0x424] ;  /* 0x00010900ff027b82 */ /* 0x000eb00000000800 */
        /* <DEDUP_REMOVED lines=16> */
[----:B------:R-:W-:-:S04]  /*0b90*/  UIADD3 UR7, UR10, UR7, URZ ;  /* 0x000000070a077290 */ /* 0x000fc8000fffe03f */
        /* <DEDUP_REMOVED lines=13> */
.L_x_7534:
[----:B------:R-:W-:-:S11]  /*0c70*/  UISETP.NE.AND UP0, UPT, UR5, 0x1, UPT ;  /* 0x000000010500788c */ /* 0x000fd6000bf05270 */
[----:B------:R-:W-:Y:S02]  /*0c80*/  @UP0 ULDC.64 UR10, c[0x0][0x9e8] ;  /* 0x00027a00000a0ab9 */ /* 0x000fe40000000a00 */
[----:B------:R-:W-:-:S04]  /*0c90*/  UIMAD.WIDE.U32 UR8, UR4, UR10, URZ ;  /* 0x0000000a040872a5 */ /* 0x000fc8000f8e003f */
[----:B------:R-:W-:-:S12]  /*0ca0*/  @UP0 USHF.R.U32.HI UR4, URZ, UR11, UR9 ;  /* 0x0000000b3f040299 */ /* 0x000fd80008011609 */
.L_x_7535:
[----:B------:R-:W-:-:S06]  /*0cb0*/  UIMAD UR4, UR4, UR5, UR5 ;  /* 0x00000005040472a4 */ /* 0x000fcc000f8e0205 */
[----:B------:R-:W-:-:S07]  /*0cc0*/  VIMNMX R0, R0, UR4, PT ;  /* 0x0000000400007c48 */ /* 0x000fce000bfe0100 */
.L_x_7533:
[----:B------:R-:W-:Y:S01]  /*0cd0*/  UISETP.NE.AND UP0, UPT, UR42, URZ, UPT ;  /* 0x0000003f2a00728c */ /* 0x000fe2000bf05270 */
[-C--:B------:R-:W-:Y:S01]  /*0ce0*/  IMAD R18, R2, R7.reuse, -R5 ;  /* 0x0000000702127224 */ /* 0x080fe200078e0a05 */
[----:B------:R-:W-:Y:S01]  /*0cf0*/  UMOV UR4, UR45 ;  /* 0x0000002d00047c82 */ /* 0x000fe20008000000 */
[----:B------:R-:W-:Y:S02]  /*0d00*/  VIADD R4, R0, 0x7f ;  /* 0x0000007f00047836 */ /* 0x000fe40000000000 */
[----:B------:R-:W-:Y:S01]  /*0d10*/  IMAD R0, R2, R7, 0x7f ;  /* 0x0000007f02007424 */ /* 0x000fe200078e0207 */
[----:B------:R-:W-:Y:S02]  /*0d20*/  R2UR UR7, R18 ;  /* 0x00000000120772ca */ /* 0x000fe400000e0000 */
[----:B------:R-:W-:Y:S02]  /*0d30*/  SHF.R.S32.HI R5, RZ, 0x1f, R4 ;  /* 0x0000001fff057819 */ /* 0x000fe40000011404 */
[----:B------:R-:W-:Y:S01]  /*0d40*/  SHF.R.S32.HI R3, RZ, 0x1f, R0 ;  /* 0x0000001fff037819 */ /* 0x000fe20000011400 */
[----:B------:R-:W-:Y:S01]  /*0d50*/  @UP0 ULDC UR8, c[0x0][0x44c] ;  /* 0x0001130000080ab9 */ /* 0x000fe20000000800 */
[----:B------:R-:W-:Y:S01]  /*0d60*/  @UP0 ULDC UR10, c[0x0][0x450] ;  /* 0x00011400000a0ab9 */ /* 0x000fe20000000800 */
[----:B------:R-:W-:Y:S01]  /*0d70*/  UIMAD.WIDE.U32 UR8, UR45, UR8, URZ ;  /* 0x000000082d0872a5 */ /* 0x000fe2000f8e003f */
[----:B------:R-:W-:-:S02]  /*0d80*/  LEA.HI R5, R5, R4, RZ, 0x7 ;  /* 0x0000000405057211 */ /* 0x000fc400078f38ff */
[----:B------:R-:W-:Y:S01]  /*0d90*/  LEA.HI R3, R3, R0, RZ, 0x7 ;  /* 0x0000000003037211 */ /* 0x000fe200078f38ff */
[----:B------:R-:W-:Y:S01]  /*0da0*/  @UP0 USHF.R.U32.HI UR4, URZ, UR10, UR9 ;  /* 0x0000000a3f040299 */ /* 0x000fe20008011609 */
[----:B------:R-:W-:Y:S01]  /*0db0*/  SHF.R.S32.HI R0, RZ, 0x7, R5 ;  /* 0x00000007ff007819 */ /* 0x000fe20000011405 */
[----:B------:R-:W-:Y:S01]  /*0dc0*/  UISETP.GE.AND UP0, UPT, UR5, 0x1, UPT ;  /* 0x000000010500788c */ /* 0x000fe2000bf06270 */
[----:B------:R-:W-:Y:S01]  /*0dd0*/  SHF.R.S32.HI R3, RZ, 0x7, R3 ;  /* 0x00000007ff037819 */ /* 0x000fe20000011403 */
[----:B------:R-:W-:-:S03]  /*0de0*/  UIADD3 UR4, UR7, UR4, URZ ;  /* 0x0000000407047290 */ /* 0x000fc6000fffe03f */
[----:B------:R-:W-:Y:S01]  /*0df0*/  ULDC UR7, c[0x0][0x9dc] ;  /* 0x0002770000077ab9 */ /* 0x000fe20000000800 */
[----:B------:R-:W-:Y:S01]  /*0e00*/  PLOP3.LUT P0, PT, PT, PT, UP0, 0x40, 0x0 ;  /* 0x000000000000781c */ /* 0x000fe20003f0e808 */
[----:B------:R-:W-:Y:S01]  /*0e10*/  UIADD3 UR7, UR4, -UR7, URZ ;  /* 0x8000000704077290 */ /* 0x000fe2000fffe03f */
[----:B------:R-:W-:-:S11]  /*0e20*/  VIMNMX R17, R3, R0, PT ;  /* 0x0000000003117248 */ /* 0x000fd60003fe0100 */
        /* <DEDUP_REMOVED lines=11> */
.L_x_7537:
[----:B------:R-:W-:-:S11]  /*0ee0*/  UISETP.NE.AND UP0, UPT, UR5, 0x1, UPT ;  /* 0x000000010500788c */ /* 0x000fd6000bf05270 */
[----:B------:R-:W-:Y:S02]  /*0ef0*/  @UP0 ULDC.64 UR10, c[0x0][0x9e8] ;  /* 0x00027a00000a0ab9 */ /* 0x000fe40000000a00 */
[----:B------:R-:W-:-:S04]  /*0f00*/  UIMAD.WIDE.U32 UR8, UR4, UR10, URZ ;  /* 0x0000000a040872a5 */ /* 0x000fc8000f8e003f */
[----:B------:R-:W-:-:S12]  /*0f10*/  @UP0 USHF.R.U32.HI UR4, URZ, UR11, UR9 ;  /* 0x0000000b3f040299 */ /* 0x000fd80008011609 */
.L_x_7538:
[----:B------:R-:W-:-:S04]  /*0f20*/  UIMAD UR4, UR4, UR5, URZ ;  /* 0x00000005040472a4 */ /* 0x000fc8000f8e023f */
[----:B------:R-:W-:-:S04]  /*0f30*/  UISETP.LT.AND UP0, UPT, UR7, UR4, UPT ;  /* 0x000000040700728c */ /* 0x000fc8000bf01270 */
[----:B------:R-:W-:-:S12]  /*0f40*/  USEL UR7, UR7, UR4, !UP0 ;  /* 0x0000000407077287 */ /* 0x000fd8000c000000 */
.L_x_7536:
        /* <DEDUP_REMOVED lines=47> */
.L_x_7539:
[----:B------:R-:W-:Y:S02]  /*1240*/  UIMAD UR38, UR38, UR4, UR9 ;  /* 0x00000004262672a4 */ /* 0x000fe4000f8e0209 */
[----:B------:R-:W-:Y:S01]  /*1250*/  IMAD.U32 R4, RZ, RZ, UR4 ;  /* 0x00000004ff047e24 */ /* 0x000fe2000f8e00ff */
[----:B------:R-:W-:Y:S01]  /*1260*/  PLOP3.LUT P0, PT, PT, PT, PT, 0x80, 0x0 ;  /* 0x000000000000781c */ /* 0x000fe20003f0f070 */
[----:B------:R-:W-:Y:S01]  /*1270*/  IMAD.MOV.U32 R0, RZ, RZ, RZ ;  /* 0x000000ffff007224 */ /* 0x000fe200078e00ff */
[----:B------:R-:W-:Y:S01]  /*1280*/  CS2R R150, SRZ ;  /* 0x0000000000967805 */ /* 0x000fe2000001ff00 */
[----:B------:R-:W-:Y:S01]  /*1290*/  IMAD.MOV.U32 R3, RZ, RZ, RZ ;  /* 0x000000ffff037224 */ /* 0x000fe200078e00ff */
[----:B------:R-:W-:Y:S02]  /*12a0*/  VIADDMNMX R17, R4, UR38, R17, PT ;  /* 0x0000002604117c46 */ /* 0x000fe4000b800111 */
[----:B------:R-:W-:Y:S02]  /*12b0*/  CS2R R148, SRZ ;  /* 0x0000000000947805 */ /* 0x000fe4000001ff00 */
        /* <DEDUP_REMOVED lines=66> */
.L_x_7541:
[----:B------:R-:W-:-:S04]  /*16e0*/  SHF.L.U32 R0, RZ, 0x1f, RZ ;  /* 0x0000001fff007819 */ /* 0x000fc800000006ff */
[----:B------:R-:W0:Y:S02]  /*16f0*/  SYNCS.PHASECHK.TRANS64.TRYWAIT P0, [UR40+0x28800], R0 ;  /* 0x02880000ff0075a7 */ /* 0x000e240008000168 */
[----:B0-----:R-:W-:Y:S05]  /*1700*/  @!P0 BRA `(.L_x_7542) ;  /* 0x0000011c00588947 */ /* 0x001fea0003800000 */
.L_x_7675:
[----:B------:R-:W-:-:S06]  /*1710*/  ULOP3.LUT UR4, UR36, 0x1, URZ, 0xfc, !UPT ;  /* 0x0000000124047892 */ /* 0x000fcc000f8efc3f */
[----:B0-----:R-:W-:-:S05]  /*1720*/  IMAD.U32 R3, RZ, RZ, UR4 ;  /* 0x00000004ff037e24 */ /* 0x001fca000f8e00ff */
[----:B------:R-:W-:-:S13]  /*1730*/  ISETP.NE.AND P0, PT, R3, 0x3, PT ;  /* 0x000000030300780c */ /* 0x000fda0003f05270 */
[----:B------:R-:W-:Y:S05]  /*1740*/  @!P0 BRA `(.L_x_7543) ;  /* 0x0000000000048947 */ /* 0x000fea0003800000 */
[----:B------:R-:W-:Y:S01]  /*1750*/  BPT.TRAP 0x1 ;  /* 0x000000040000795c */ /* 0x000fe20000300000 */
.L_x_7543:
[----:B------:R0:W1:Y:S01]  /*1760*/  SYNCS.PHASECHK.TRANS64.TRYWAIT P1, [UR40+0x28830], R0 ;  /* 0x02883000ff0075a7 */ /* 0x0000620008020168 */
[----:B------:R-:W-:Y:S05]  /*1770*/  @!P0 BRA `(.L_x_7544) ;  /* 0x0000000000048947 */ /* 0x000fea0003800000 */
[----:B------:R-:W-:Y:S01]  /*1780*/  BPT.TRAP 0x1 ;  /* 0x000000040000795c */ /* 0x000fe20000300000 */
.L_x_7544:
[----:B------:R-:W-:-:S05]  /*1790*/  IMAD.U32 R10, RZ, RZ, UR43 ;  /* 0x0000002bff0a7e24 */ /* 0x000fca000f8e00ff */
[----:B------:R-:W-:Y:S01]  /*17a0*/  LOP3.LUT R10, R10, 0x10000, RZ, 0xfc, !PT ;  /* 0x000100000a0a7812 */ /* 0x000fe200078efcff */
[----:B-1----:R-:W-:Y:S06]  /*17b0*/  @P1 BRA `(.L_x_7545) ;  /* 0x0000000000081947 */ /* 0x002fec0003800000 */
[----:B------:R-:W1:Y:S02]  /*17c0*/  SYNCS.PHASECHK.TRANS64.TRYWAIT P1, [UR40+0x28830], R0 ;  /* 0x02883000ff0075a7 */ /* 0x000e640008020168 */
[----:B-1----:R-:W-:Y:S05]  /*17d0*/  @!P1 BRA `(.L_x_7546) ;  /* 0x0000011c003c9947 */ /* 0x002fea0003800000 */
.L_x_7545:
[----:B------:R-:W-:Y:S05]  /*17e0*/  WARPSYNC.ALL ;  /* 0x0000000000007948 */ /* 0x000fea0003800000 */
[----:B------:R-:W-:Y:S01]  /*17f0*/  IMAD.MOV.U32 R11, RZ, RZ, 0x40000040 ;  /* 0x40000040ff0b7424 */ /* 0x000fe200078e00ff */
[----:B------:R-:W-:Y:S01]  /*1800*/  UIADD3 UR4, UR40, 0x18400, URZ ;  /* 0x0001840028047890 */ /* 0x000fe2000fffe03f */
[C---:B------:R-:W-:Y:S01]  /*1810*/  R2UR UR8, R10.reuse ;  /* 0x000000000a0872ca */ /* 0x040fe200000e0000 */
[----:B------:R-:W-:Y:S02]  /*1820*/  WARPGROUP.ARRIVE ;  /* 0x00000000000079c5 */ /* 0x000fe40000000000 */
[----:B------:R-:W-:Y:S01]  /*1830*/  R2UR UR9, R11 ;  /* 0x000000000b0972ca */ /* 0x000fe200000e0000 */
[----:B------:R-:W-:Y:S01]  /*1840*/  USHF.R.U32.HI UR4, URZ, 0x4, UR4 ;  /* 0x000000043f047899 */ /* 0x000fe20008011604 */
[----:B------:R-:W-:Y:S01]  /*1850*/  R2UR UR6, R10 ;  /* 0x000000000a0672ca */ /* 0x000fe200000e0000 */
[----:B------:R-:W-:Y:S01]  /*1860*/  UMOV UR11, 0x40000040 ;  /* 0x40000040000b7882 */ /* 0x000fe20000000000 */
[----:B------:R-:W-:Y:S01]  /*1870*/  UMOV UR5, 0x40000040 ;  /* 0x4000004000057882 */ /* 0x000fe20000000000 */
[----:B------:R-:W-:Y:S01]  /*1880*/  ULOP3.LUT UR4, UR4, 0x3fff, URZ, 0xc0, !UPT ;  /* 0x00003fff04047892 */ /* 0x000fe2000f8ec03f */
[----:B------:R-:W2:Y:S01]  /*1890*/  S2UR UR43, SR_CgaCtaId ;  /* 0x00000000002b79c3 */ /* 0x000ea20000008800 */
        /* <DEDUP_REMOVED lines=10> */
[----:B------:R-:W-:-:S03]  /*1940*/  UIADD3 UR10, UR44, 0x2, URZ ;  /* 0x000000022c0a7890 */ /* 0x000fc6000fffe03f */
[----:B------:R-:W-:Y:S01]  /*1950*/  UMOV UR8, UR4 ;  /* 0x0000000400087c82 */ /* 0x000fe20008000000 */
[----:B------:R-:W-:Y:S01]  /*1960*/  UMOV UR9, UR5 ;  /* 0x0000000500097c82 */ /* 0x000fe20008000000 */
        /* <DEDUP_REMOVED lines=17> */
[----:B------:R-:W-:Y:S01]  /*1a80*/  HGMMA.64x128x16.F32.BF16 R24, gdesc[UR8], R24, gsb0 ;  /* 0x01e00000081879f0 */ /* 0x000fe20008001818 */
[----:B------:R-:W-:Y:S02]  /*1a90*/  UIADD3 UR8, UR6, 0x4, URZ ;  /* 0x0000000406087890 */ /* 0x000fe4000fffe03f */
        /* <DEDUP_REMOVED lines=22> */
[----:B--2---:R-:W-:Y:S05]  /*1c00*/  @!P0 BRA `(.L_x_7547) ;  /* 0x0000000000048947 */ /* 0x004fea0003800000 */
[----:B------:R-:W-:Y:S01]  /*1c10*/  BPT.TRAP 0x1 ;  /* 0x000000040000795c */ /* 0x000fe20000300000 */
.L_x_7547:
[----:B01----:R-:W-:Y:S01]  /*1c20*/  LOP3.LUT R0, R23, 0xffffff80, RZ, 0xc0, !PT ;  /* 0xffffff8017007812 */ /* 0x003fe200078ec0ff */
[----:B------:R-:W-:Y:S01]  /*1c30*/  UISETP.NE.AND UP1, UPT, UR42, URZ, UPT ;  /* 0x0000003f2a00728c */ /* 0x000fe2000bf25270 */
[----:B------:R-:W-:Y:S01]  /*1c40*/  LEA.HI R22, R22, R19, RZ, 0x2 ;  /* 0x0000001316167211 */ /* 0x000fe200078f10ff */
[----:B------:R-:W-:Y:S01]  /*1c50*/  UISETP.NE.AND UP0, UPT, UR41, URZ, UPT ;  /* 0x0000003f2900728c */ /* 0x000fe2000bf05270 */
[----:B------:R-:W-:Y:S01]  /*1c60*/  LEA.HI R6, R88, R88, RZ, 0x1 ;  /* 0x0000005858067211 */ /* 0x000fe200078f08ff */
[C---:B------:R-:W-:Y:S01]  /*1c70*/  IMAD.IADD R3, R19.reuse, 0x1, -R0 ;  /* 0x0000000113037824 */ /* 0x040fe200078e0a00 */
[----:B------:R-:W-:Y:S01]  /*1c80*/  LOP3.LUT R22, R22, 0xfffffffc, RZ, 0xc0, !PT ;  /* 0xfffffffc16167812 */ /* 0x000fe200078ec0ff */
[----:B------:R-:W-:Y:S01]  /*1c90*/  ULDC UR51, c[0x0][0x2f0] ;  /* 0x0000bc0000337ab9 */ /* 0x000fe20000000800 */
[----:B------:R-:W-:Y:S01]  /*1ca0*/  LOP3.LUT R9, R6, 0x3fffffe, RZ, 0xc0, !PT ;  /* 0x03fffffe06097812 */ /* 0x000fe200078ec0ff */
[----:B------:R-:W-:Y:S01]  /*1cb0*/  ULDC UR47, c[0x0][0x9dc] ;  /* 0x00027700002f7ab9 */ /* 0x000fe20000000800 */
[----:B------:R-:W-:Y:S01]  /*1cc0*/  SHF.R.S32.HI R0, RZ, 0x1f, R3 ;  /* 0x0000001fff007819 */ /* 0x000fe20000011403 */
[----:B------:R-:W-:Y:S01]  /*1cd0*/  IMAD.IADD R22, R19, 0x1, -R22 ;  /* 0x0000000113167824 */ /* 0x000fe200078e0a16 */
[----:B------:R-:W-:Y:S01]  /*1ce0*/  PLOP3.LUT P1, PT, PT, PT, UP1, 0x80, 0x0 ;  /* 0x000000000000781c */ /* 0x000fe20003f2f018 */
[----:B------:R-:W-:Y:S01]  /*1cf0*/  IMAD.IADD R9, R88, 0x1, -R9 ;  /* 0x0000000158097824 */ /* 0x000fe200078e0a09 */
[CC--:B------:R-:W-:Y:S01]  /*1d00*/  LEA.HI R4, R0.reuse, R3.reuse, RZ, 0x2 ;  /* 0x0000000300047211 */ /* 0x0c0fe200078f10ff */
[----:B------:R-:W-:Y:S01]  /*1d10*/  @UP1 ULDC UR6, c[0x0][0x44c] ;  /* 0x0001130000061ab9 */ /* 0x000fe20000000800 */
[----:B------:R-:W-:Y:S01]  /*1d20*/  LEA.HI R5, R0, R3, RZ, 0x5 ;  /* 0x0000000300057211 */ /* 0x000fe200078f28ff */
[----:B------:R-:W-:Y:S01]  /*1d30*/  @UP1 ULDC UR7, c[0x0][0x450] ;  /* 0x0001140000071ab9 */ /* 0x000fe20000000800 */
[--C-:B------:R-:W-:Y:S01]  /*1d40*/  SHF.R.S32.HI R0, RZ, 0x2, R4.reuse ;  /* 0x00000002ff007819 */ /* 0x100fe20000011404 */
[----:B------:R-:W-:Y:S01]  /*1d50*/  ULOP3.LUT UR47, URZ, UR47, URZ, 0x33, !UPT ;  /* 0x0000002f3f2f7292 */ /* 0x000fe2000f8e333f */
[----:B------:R-:W-:Y:S01]  /*1d60*/  SHF.R.S32.HI R7, RZ, 0x1f, R4 ;  /* 0x0000001fff077819 */ /* 0x000fe20000011404 */
[----:B------:R-:W-:Y:S01]  /*1d70*/  ULDC UR10, c[0x0][0x9e0] ;  /* 0x00027800000a7ab9 */ /* 0x000fe20000000800 */
[----:B------:R-:W-:-:S02]  /*1d80*/  SHF.R.S32.HI R5, RZ, 0x5, R5 ;  /* 0x00000005ff057819 */ /* 0x000fc40000011405 */
[----:B------:R-:W-:Y:S02]  /*1d90*/  LEA.HI R7, R7, R0, RZ, 0x3 ;  /* 0x0000000007077211 */ /* 0x000fe400078f18ff */
[----:B------:R-:W-:Y:S02]  /*1da0*/  LEA.HI R6, R22, R22, RZ, 0x1 ;  /* 0x0000001616067211 */ /* 0x000fe400078f08ff */
[----:B------:R-:W-:Y:S02]  /*1db0*/  LEA R8, R5, UR45, 0x4 ;  /* 0x0000002d05087c11 */ /* 0x000fe4000f8e20ff */
[----:B------:R-:W-:Y:S02]  /*1dc0*/  LOP3.LUT R7, R7, 0xfffffff8, RZ, 0xc0, !PT ;  /* 0xfffffff807077812 */ /* 0x000fe400078ec0ff */
[----:B------:R-:W-:Y:S02]  /*1dd0*/  LOP3.LUT R5, R6, 0x1ffffffe, RZ, 0xc0, !PT ;  /* 0x1ffffffe06057812 */ /* 0x000fe400078ec0ff */
[----:B------:R-:W-:-:S02]  /*1de0*/  IADD3 R8, R8, R0, -R7 ;  /* 0x0000000008087210 */ /* 0x000fc40007ffe807 */
[----:B------:R-:W-:Y:S01]  /*1df0*/  PLOP3.LUT P2, PT, PT, PT, UP1, 0x80, 0x0 ;  /* 0x000000000000781c */ /* 0x000fe20003f4f018 */
[----:B------:R-:W-:Y:S01]  /*1e00*/  IMAD.IADD R0, R22, 0x1, -R5 ;  /* 0x0000000116007824 */ /* 0x000fe200078e0a05 */
[----:B------:R-:W-:Y:S01]  /*1e10*/  LOP3.LUT R4, R4, 0x7ffffffc, RZ, 0xc0, !PT ;  /* 0x7ffffffc04047812 */ /* 0x000fe200078ec0ff */
[----:B------:R-:W-:Y:S01]  /*1e20*/  IMAD R9, R9, 0x40, R8 ;  /* 0x0000004009097824 */ /* 0x000fe200078e0208 */
[C---:B------:R-:W-:Y:S01]  /*1e30*/  LEA R14, R17.reuse, 0xffffff80, 0x7 ;  /* 0xffffff80110e7811 */ /* 0x040fe200078e38ff */
[----:B------:R-:W-:Y:S02]  /*1e40*/  IMAD.MOV.U32 R8, RZ, RZ, -0x80 ;  /* 0xffffff80ff087424 */ /* 0x000fe400078e00ff */
[----:B------:R-:W-:Y:S02]  /*1e50*/  IMAD R0, R0, 0x8, R9 ;  /* 0x0000000800007824 */ /* 0x000fe400078e0209 */
[----:B------:R-:W-:Y:S02]  /*1e60*/  IMAD R23, R17, R8, 0x80 ;  /* 0x0000008011177424 */ /* 0x000fe400078e0208 */
[----:B------:R-:W-:Y:S01]  /*1e70*/  @P1 IMAD.HI.U32 R5, R0, UR6, RZ ;  /* 0x0000000600051c27 */ /* 0x000fe2000f8e00ff */
[----:B------:R-:W-:Y:S01]  /*1e80*/  UIADD3 UR6, UR40, 0x28840, URZ ;  /* 0x0002884028067890 */ /* 0x000fe2000fffe03f */
[----:B------:R-:W-:-:S02]  /*1e90*/  PLOP3.LUT P1, PT, PT, PT, UP0, 0x40, 0x0 ;  /* 0x000000000000781c */ /* 0x000fc40003f2e808 */
[----:B------:R-:W-:Y:S01]  /*1ea0*/  IMAD.MOV.U32 R6, RZ, RZ, R0 ;  /* 0x000000ffff067224 */ /* 0x000fe200078e0000 */
[----:B------:R-:W-:Y:S01]  /*1eb0*/  @P2 SHF.R.U32.HI R6, RZ, UR7, R5 ;  /* 0x00000007ff062c19 */ /* 0x000fe20008011605 */
[----:B------:R-:W-:Y:S01]  /*1ec0*/  UPRMT UR6, UR43, 0x654, UR6 ;  /* 0x000006542b067896 */ /* 0x000fe20008000006 */
[----:B------:R-:W-:Y:S02]  /*1ed0*/  IMAD.IADD R3, R3, 0x1, -R4 ;  /* 0x0000000103037824 */ /* 0x000fe400078e0a04 */
[----:B------:R-:W-:Y:S01]  /*1ee0*/  VIADD R4, R23, 0x1 ;  /* 0x0000000117047836 */ /* 0x000fe20000000000 */
[----:B------:R-:W0:Y:S03]  /*1ef0*/  SHFL.IDX PT, R9, R6, RZ, 0x1c1f ;  /* 0x001c1fff06097589 */ /* 0x000e2600000e0000 */
[----:B------:R-:W-:Y:S02]  /*1f00*/  IMAD R5, R3, -0x2, R4 ;  /* 0xfffffffe03057824 */ /* 0x000fe400078e0204 */
[----:B------:R-:W-:Y:S01]  /*1f10*/  SYNCS.ARRIVE.TRANS64.RED.A1T0 RZ, [UR6], RZ ;  /* 0x000000ffffff79a7 */ /* 0x000fe20008100406 */
[----:B------:R-:W-:Y:S01]  /*1f20*/  ULDC UR6, c[0x0][0x288] ;  /* 0x0000a20000067ab9 */ /* 0x000fe20000000800 */
[----:B------:R-:W-:-:S02]  /*1f30*/  IMAD R5, R2, UR51, R5 ;  /* 0x0000003302057c24 */ /* 0x000fc4000f8e0205 */
[----:B------:R-:W-:Y:S02]  /*1f40*/  IMAD.U32 R8, RZ, RZ, UR6 ;  /* 0x00000006ff087e24 */ /* 0x000fe4000f8e00ff */
[----:B------:R-:W-:Y:S02]  /*1f50*/  IMAD R4, R2, UR51, R23 ;  /* 0x0000003302047c24 */ /* 0x000fe4000f8e0217 */
[----:B------:R-:W-:Y:S02]  /*1f60*/  IMAD.IADD R5, R5, 0x1, -R8 ;  /* 0x0000000105057824 */ /* 0x000fe400078e0a08 */
[----:B------:R-:W-:Y:S02]  /*1f70*/  IMAD R20, R3, -0x2, R4 ;  /* 0xfffffffe03147824 */ /* 0x000fe400078e0204 */
[C---:B------:R-:W-:Y:S02]  /*1f80*/  VIADD R89, R5.reuse, UR10 ;  /* 0x0000000a05597c36 */ /* 0x040fe40008000000 */
[----:B------:R-:W-:-:S03]  /*1f90*/  VIADD R22, R5, UR47 ;  /* 0x0000002f05167c36 */ /* 0x000fc60008000000 */
[----:B0-----:R-:W-:Y:S01]  /*1fa0*/  VIADDMNMX R4, R9, R89, R20, PT ;  /* 0x0000005909047246 */ /* 0x001fe20003800114 */
        /* <DEDUP_REMOVED lines=16> */
.L_x_7550:
[----:B------:R-:W-:Y:S02]  /*20b0*/  ULDC UR6, c[0x0][0x9e4] ;  /* 0x0002790000067ab9 */ /* 0x000fe40000000800 */
[----:B------:R-:W-:-:S05]  /*20c0*/  IMAD.U32 R9, RZ, RZ, UR6 ;  /* 0x00000006ff097e24 */ /* 0x000fca000f8e00ff */
[----:B------:R-:W-:-:S13]  /*20d0*/  ISETP.NE.AND P1, PT, R9, 0x1, PT ;  /* 0x000000010900780c */ /* 0x000fda0003f25270 */
[----:B------:R-:W0:Y:S02]  /*20e0*/  @P1 LDC.64 R12, c[0x0][0x9e8] ;  /* 0x00027a00ff0c1b82 */ /* 0x000e240000000a00 */
[----:B0-----:R-:W-:-:S05]  /*20f0*/  @P1 IMAD.HI.U32 R12, R5, R12, RZ ;  /* 0x0000000c050c1227 */ /* 0x001fca00078e00ff */
[----:B------:R-:W-:-:S07]  /*2100*/  @P1 SHF.R.U32.HI R5, RZ, R13, R12 ;  /* 0x0000000dff051219 */ /* 0x000fce000001160c */
.L_x_7551:
[----:B------:R-:W-:Y:S05]  /*2110*/  BSYNC B0 ;  /* 0x0000000000007941 */ /* 0x000fea0003800000 */
.L_x_7549:
[----:B------:R-:W-:-:S04]  /*2120*/  IMAD R12, R5, R9, -R14 ;  /* 0x00000009050c7224 */ /* 0x000fc800078e0a0e */
[----:B------:R-:W-:-:S05]  /*2130*/  IMAD R12, R3, -0x2, R12 ;  /* 0xfffffffe030c7824 */ /* 0x000fca00078e020c */
[----:B------:R-:W-:Y:S02]  /*2140*/  VIADDMNMX R4, R12, R9, R4, PT ;  /* 0x000000090c047246 */ /* 0x000fe40003800104 */
[----:B------:R-:W-:-:S07]  /*2150*/  VIMNMX R7, R7, R12, !PT ;  /* 0x0000000c07077248 */ /* 0x000fce0007fe0100 */
.L_x_7548:
[C---:B------:R-:W-:Y:S01]  /*2160*/  ISETP.GE.AND P2, PT, R23.reuse, 0x9, PT ;  /* 0x000000091700780c */ /* 0x040fe20003f46270 */
[----:B------:R-:W-:Y:S01]  /*2170*/  UISETP.NE.AND UP0, UPT, UR41, URZ, UPT ;  /* 0x0000003f2900728c */ /* 0x000fe2000bf05270 */
        /* <DEDUP_REMOVED lines=129> */
[----:B------:R-:W-:Y:S02]  /*2990*/  P2R R29, PR, RZ, 0x20 ;  /* 0x00000020ff1d7803 */ /* 0x000fe40000000000 */
[----:B------:R-:W-:-:S02]  /*29a0*/  FSEL R77, R77, -INF , !P3 ;  /* 0xff8000004d4d7808 */ /* 0x000fc40005800000 */
        /* <DEDUP_REMOVED lines=20> */
[----:B------:R-:W-:Y:S02]  /*2af0*/  ISETP.GT.AND P6, PT, R7, 0x79, !P6 ;  /* 0x000000790700780c */ /* 0x000fe400077c4270 */
[----:B------:R-:W0:Y:S02]  /*2b00*/  SHFL.IDX PT, R7, R6, 0x1, 0x1c1f ;  /* 0x003c1f0006077f89 */ /* 0x000e2400000e0000 */
[----:B------:R-:W-:-:S04]  /*2b10*/  ISETP.LT.OR P6, PT, R4, 0x7a, P6 ;  /* 0x0000007a0400780c */ /* 0x000fc800037c1670 */
[----:B------:R-:W-:Y:S02]  /*2b20*/  FSEL R85, R85, -INF , !P6 ;  /* 0xff80000055557808 */ /* 0x000fe40007000000 */
[----:B------:R-:W-:Y:S02]  /*2b30*/  PLOP3.LUT P6, PT, PT, PT, UP0, 0x40, 0x0 ;  /* 0x000000000000781c */ /* 0x000fe40003fce808 */
[----:B0-----:R-:W-:Y:S01]  /*2b40*/  VIADDMNMX R4, R7, R89, R20, PT ;  /* 0x0000005907047246 */ /* 0x001fe20003800114 */
[----:B------:R-:W-:-:S10]  /*2b50*/  IMAD.IADD R12, R22, 0x1, R7 ;  /* 0x00000001160c7824 */ /* 0x000fd400078e0207 */
        /* <DEDUP_REMOVED lines=15> */
.L_x_7554:
[----:B------:R-:W-:Y:S02]  /*2c50*/  ULDC UR6, c[0x0][0x9e4] ;  /* 0x0002790000067ab9 */ /* 0x000fe40000000800 */
[----:B------:R-:W-:-:S05]  /*2c60*/  IMAD.U32 R20, RZ, RZ, UR6 ;  /* 0x00000006ff147e24 */ /* 0x000fca000f8e00ff */
[----:B------:R-:W-:-:S13]  /*2c70*/  ISETP.NE.AND P6, PT, R20, 0x1, PT ;  /* 0x000000011400780c */ /* 0x000fda0003fc5270 */
[----:B------:R-:W0:Y:S02]  /*2c80*/  @P6 LDC.64 R22, c[0x0][0x9e8] ;  /* 0x00027a00ff166b82 */ /* 0x000e240000000a00 */
[----:B0-----:R-:W-:-:S05]  /*2c90*/  @P6 IMAD.HI.U32 R6, R7, R22, RZ ;  /* 0x0000001607066227 */ /* 0x001fca00078e00ff */
[----:B------:R-:W-:-:S07]  /*2ca0*/  @P6 SHF.R.U32.HI R7, RZ, R23, R6 ;  /* 0x00000017ff076219 */ /* 0x000fce0000011606 */
.L_x_7555:
[----:B------:R-:W-:Y:S05]  /*2cb0*/  BSYNC B0 ;  /* 0x0000000000007941 */ /* 0x000fea0003800000 */
.L_x_7553:
[----:B------:R-:W-:-:S04]  /*2cc0*/  IMAD R6, R7, R20, -R14 ;  /* 0x0000001407067224 */ /* 0x000fc800078e0a0e */
[----:B------:R-:W-:-:S05]  /*2cd0*/  IMAD R7, R3, -0x2, R6 ;  /* 0xfffffffe03077824 */ /* 0x000fca00078e0206 */
[----:B------:R-:W-:Y:S02]  /*2ce0*/  VIADDMNMX R4, R7, R20, R4, PT ;  /* 0x0000001407047246 */ /* 0x000fe40003800104 */
[----:B------:R-:W-:-:S07]  /*2cf0*/  VIMNMX R12, R12, R7, !PT ;  /* 0x000000070c0c7248 */ /* 0x000fce0007fe0100 */
.L_x_7552:
[----:B------:R-:W-:Y:S01]  /*2d00*/  ISETP.GT.AND P1, PT, R12, 0x1, !P1 ;  /* 0x000000010c00780c */ /* 0x000fe20004f24270 */
[----:B------:R-:W-:Y:S01]  /*2d10*/  ULDC UR6, c[0x0][0x988] ;  /* 0x0002620000067ab9 */ /* 0x000fe20000000800 */
[----:B------:R-:W-:Y:S01]  /*2d20*/  ISETP.NE.AND P6, PT, R25, RZ, PT ;  /* 0x000000ff1900720c */ /* 0x000fe20003fc5270 */
[----:B------:R-:W-:Y:S01]  /*2d30*/  UISETP.NE.AND UP1, UPT, UR42, URZ, UPT ;  /* 0x0000003f2a00728c */ /* 0x000fe2000bf25270 */
[----:B------:R-:W-:Y:S01]  /*2d40*/  ISETP.LT.OR P1, PT, R4, 0x2, P1 ;  /* 0x000000020400780c */ /* 0x000fe20000f21670 */
[----:B------:R-:W-:Y:S01]  /*2d50*/  UISETP.NE.AND UP0, UPT, UR41, URZ, UPT ;  /* 0x0000003f2900728c */ /* 0x000fe2000bf05270 */
[----:B------:R-:W-:Y:S02]  /*2d60*/  FMNMX.FTZ R6, R93, R95, !PT ;  /* 0x0000005f5d067209 */ /* 0x000fe40007810000 */
[----:B------:R-:W-:Y:S02]  /*2d70*/  FSEL R27, R27, -INF , !P1 ;  /* 0xff8000001b1b7808 */ /* 0x000fe40004800000 */
[----:B------:R-:W-:-:S02]  /*2d80*/  ISETP.GT.AND P1, PT, R12, 0x9, !P6 ;  /* 0x000000090c00780c */ /* 0x000fc40007724270 */
[----:B------:R-:W-:Y:S02]  /*2d90*/  FMNMX.FTZ R6, R97, R6, !PT ;  /* 0x0000000661067209 */ /* 0x000fe40007810000 */
[----:B------:R-:W-:Y:S01]  /*2da0*/  ISETP.LT.OR P1, PT, R4, 0xa, P1 ;  /* 0x0000000a0400780c */ /* 0x000fe20000f21670 */
[----:B------:R-:W-:Y:S01]  /*2db0*/  @UP1 ULDC UR14, c[0x0][0x450] ;  /* 0x00011400000e1ab9 */ /* 0x000fe20000000800 */
[----:B------:R-:W-:Y:S02]  /*2dc0*/  FMNMX.FTZ R6, R125, R6, !PT ;  /* 0x000000067d067209 */ /* 0x000fe40007810000 */
[----:B------:R-:W-:Y:S02]  /*2dd0*/  FSEL R31, R31, -INF , !P1 ;  /* 0xff8000001f1f7808 */ /* 0x000fe40004800000 */
[----:B------:R-:W-:Y:S02]  /*2de0*/  ISETP.NE.AND P1, PT, R88, RZ, PT ;  /* 0x000000ff5800720c */ /* 0x000fe40003f25270 */
[----:B------:R-:W-:-:S02]  /*2df0*/  FMNMX.FTZ R6, R127, R6, !PT ;  /* 0x000000067f067209 */ /* 0x000fc40007810000 */
[----:B------:R-:W-:Y:S02]  /*2e00*/  ISETP.GT.AND P1, PT, R12, 0x10, !P1 ;  /* 0x000000100c00780c */ /* 0x000fe40004f24270 */
[----:B------:R-:W-:Y:S02]  /*2e10*/  FMNMX.FTZ R6, R129, R6, !PT ;  /* 0x0000000681067209 */ /* 0x000fe40007810000 */
[----:B------:R-:W-:Y:S02]  /*2e20*/  ISETP.LT.OR P1, PT, R4, 0x11, P1 ;  /* 0x000000110400780c */ /* 0x000fe40000f21670 */
[----:B------:R-:W-:Y:S02]  /*2e30*/  ISETP.GT.AND P2, PT, R12, 0x8, !P2 ;  /* 0x000000080c00780c */ /* 0x000fe40005744270 */
[----:B------:R-:W-:Y:S02]  /*2e40*/  FSEL R25, R34, -INF , !P1 ;  /* 0xff80000022197808 */ /* 0x000fe40004800000 */
[----:B------:R-:W-:-:S02]  /*2e50*/  ISETP.NE.AND P1, PT, R29, RZ, PT ;  /* 0x000000ff1d00720c */ /* 0x000fc40003f25270 */
[----:B------:R-:W-:Y:S02]  /*2e60*/  FMNMX.FTZ R6, R123, R6, !PT ;  /* 0x000000067b067209 */ /* 0x000fe40007810000 */
[----:B------:R-:W-:Y:S02]  /*2e70*/  ISETP.GT.AND P1, PT, R12, 0x11, !P1 ;  /* 0x000000110c00780c */ /* 0x000fe40004f24270 */
[C---:B------:R-:W-:Y:S02]  /*2e80*/  ISETP.LT.OR P2, PT, R4.reuse, 0x9, P2 ;  /* 0x000000090400780c */ /* 0x040fe40001741670 */
[----:B------:R-:W-:Y:S02]  /*2e90*/  ISETP.LT.OR P1, PT, R4, 0x12, P1 ;  /* 0x000000120400780c */ /* 0x000fe40000f21670 */
[----:B------:R-:W-:Y:S02]  /*2ea0*/  FMNMX.FTZ R6, R99, R6, !PT ;  /* 0x0000000663067209 */ /* 0x000fe40007810000 */
[----:B------:R-:W-:-:S02]  /*2eb0*/  FSEL R35, R35, -INF , !P1 ;  /* 0xff80000023237808 */ /* 0x000fc40004800000 */
[----:B------:R-:W-:Y:S02]  /*2ec0*/  ISETP.NE.AND P1, PT, R32, RZ, PT ;  /* 0x000000ff2000720c */ /* 0x000fe40003f25270 */
[----:B------:R-:W-:Y:S02]  /*2ed0*/  FSEL R23, R30, -INF , !P2 ;  /* 0xff8000001e177808 */ /* 0x000fe40005000000 */
[----:B------:R-:W-:Y:S02]  /*2ee0*/  ISETP.GT.AND P1, PT, R12, 0x18, !P1 ;  /* 0x000000180c00780c */ /* 0x000fe40004f24270 */
[----:B------:R-:W-:Y:S02]  /*2ef0*/  ISETP.NE.AND P2, PT, R45, RZ, PT ;  /* 0x000000ff2d00720c */ /* 0x000fe40003f45270 */
[----:B------:R-:W-:Y:S02]  /*2f00*/  ISETP.LT.OR P1, PT, R4, 0x19, P1 ;  /* 0x000000190400780c */ /* 0x000fe40000f21670 */
[----:B------:R-:W-:-:S02]  /*2f10*/  FMNMX.FTZ R6, R121, R6, !PT ;  /* 0x0000000679067209 */ /* 0x000fc40007810000 */
[----:B------:R-:W-:Y:S02]  /*2f20*/  FSEL R29, R38, -INF , !P1 ;  /* 0xff800000261d7808 */ /* 0x000fe40004800000 */
[----:B------:R-:W-:Y:S02]  /*2f30*/  ISETP.NE.AND P1, PT, R33, RZ, PT ;  /* 0x000000ff2100720c */ /* 0x000fe40003f25270 */
[----:B------:R-:W-:Y:S02]  /*2f40*/  FMNMX.FTZ R6, R101, R6, !PT ;  /* 0x0000000665067209 */ /* 0x000fe40007810000 */
[----:B------:R-:W-:Y:S02]  /*2f50*/  ISETP.GT.AND P1, PT, R12, 0x19, !P1 ;  /* 0x000000190c00780c */ /* 0x000fe40004f24270 */
[----:B------:R-:W-:Y:S02]  /*2f60*/  ISETP.NE.AND P6, PT, R48, RZ, PT ;  /* 0x000000ff3000720c */ /* 0x000fe40003fc5270 */
        /* <DEDUP_REMOVED lines=51> */
[----:B------:R-:W-:Y:S01]  /*32a0*/  FMNMX.FTZ R14, R85, R6, !PT ;  /* 0x00000006550e7209 */ /* 0x000fe20007810000 */
[----:B------:R-:W-:Y:S01]  /*32b0*/  IMAD.U32 R6, RZ, RZ, UR6 ;  /* 0x00000006ff067e24 */ /* 0x000fe2000f8e00ff */
[----:B------:R-:W-:Y:S01]  /*32c0*/  ISETP.LT.OR P1, PT, R4, 0x3a, P1 ;  /* 0x0000003a0400780c */ /* 0x000fe20000f21670 */
[----:B------:R-:W-:Y:S01]  /*32d0*/  @UP1 ULDC UR6, c[0x0][0x44c] ;  /* 0x0001130000061ab9 */ /* 0x000fe20000000800 */
[----:B------:R-:W-:Y:S01]  /*32e0*/  ISETP.NE.AND P2, PT, R91, RZ, PT ;  /* 0x000000ff5b00720c */ /* 0x000fe20003f45270 */
[----:B------:R-:W0:Y:S01]  /*32f0*/  SHFL.BFLY PT, R7, R14, 0x2, 0x1f ;  /* 0x0c401f000e077f89 */ /* 0x000e2200000e0000 */
[----:B------:R-:W-:Y:S01]  /*3300*/  FSEL R55, R55, -INF , !P1 ;  /* 0xff80000037377808 */ /* 0x000fe20004800000 */
[----:B------:R-:W-:Y:S01]  /*3310*/  UIMAD.WIDE.U32 UR6, UR45, UR6, URZ ;  /* 0x000000062d0672a5 */ /* 0x000fe2000f8e003f */
[----:B------:R-:W-:-:S02]  /*3320*/  ISETP.NE.AND P1, PT, R52, RZ, PT ;  /* 0x000000ff3400720c */ /* 0x000fc40003f25270 */
[----:B------:R-:W-:Y:S01]  /*3330*/  ISETP.NE.AND P6, PT, R72, RZ, PT ;  /* 0x000000ff4800720c */ /* 0x000fe20003fc5270 */
[----:B------:R-:W-:Y:S01]  /*3340*/  @UP1 USHF.R.U32.HI UR45, URZ, UR14, UR7 ;  /* 0x0000000e3f2d1299 */ /* 0x000fe20008011607 */
[C---:B------:R-:W-:Y:S02]  /*3350*/  ISETP.GT.AND P1, PT, R12.reuse, 0x40, !P1 ;  /* 0x000000400c00780c */ /* 0x040fe40004f24270 */
[----:B------:R-:W-:Y:S02]  /*3360*/  ISETP.GT.AND P3, PT, R12, 0x70, !P3 ;  /* 0x000000700c00780c */ /* 0x000fe40005f64270 */
[----:B------:R-:W-:Y:S02]  /*3370*/  ISETP.LT.OR P1, PT, R4, 0x41, P1 ;  /* 0x000000410400780c */ /* 0x000fe40000f21670 */
[----:B------:R-:W-:Y:S02]  /*3380*/  ISETP.GT.AND P4, PT, R12, 0x71, !P4 ;  /* 0x000000710c00780c */ /* 0x000fe40006784270 */
[----:B------:R-:W-:-:S02]  /*3390*/  FSEL R49, R58, -INF , !P1 ;  /* 0xff8000003a317808 */ /* 0x000fc40004800000 */
[----:B------:R-:W-:Y:S02]  /*33a0*/  ISETP.NE.AND P1, PT, R53, RZ, PT ;  /* 0x000000ff3500720c */ /* 0x000fe40003f25270 */
[----:B------:R-:W-:Y:S02]  /*33b0*/  ISETP.LT.OR P3, PT, R4, 0x71, P3 ;  /* 0x000000710400780c */ /* 0x000fe40001f61670 */
[C---:B------:R-:W-:Y:S02]  /*33c0*/  ISETP.GT.AND P1, PT, R12.reuse, 0x41, !P1 ;  /* 0x000000410c00780c */ /* 0x040fe40004f24270 */
[----:B------:R-:W-:Y:S02]  /*33d0*/  ISETP.GT.AND P5, PT, R12, 0x78, !P5 ;  /* 0x000000780c00780c */ /* 0x000fe40006fa4270 */
[----:B------:R-:W-:Y:S02]  /*33e0*/  ISETP.LT.OR P1, PT, R4, 0x42, P1 ;  /* 0x000000420400780c */ /* 0x000fe40000f21670 */
[----:B0-----:R-:W-:-:S02]  /*33f0*/  FMNMX.FTZ R20, R14, R7, !PT ;  /* 0x000000070e147209 */ /* 0x001fc40007810000 */
[----:B------:R-:W-:Y:S02]  /*3400*/  FSEL R59, R59, -INF , !P1 ;  /* 0xff8000003b3b7808 */ /* 0x000fe40004800000 */
[----:B------:R-:W-:Y:S01]  /*3410*/  ISETP.NE.AND P1, PT, R56, RZ, PT ;  /* 0x000000ff3800720c */ /* 0x000fe20003f25270 */
[----:B------:R-:W0:Y:S01]  /*3420*/  SHFL.BFLY PT, R7, R20, 0x1, 0x1f ;  /* 0x0c201f0014077f89 */ /* 0x000e2200000e0000 */
[----:B------:R-:W-:Y:S02]  /*3430*/  ISETP.LT.OR P4, PT, R4, 0x72, P4 ;  /* 0x000000720400780c */ /* 0x000fe40002781670 */
[----:B------:R-:W-:Y:S02]  /*3440*/  ISETP.GT.AND P1, PT, R12, 0x48, !P1 ;  /* 0x000000480c00780c */ /* 0x000fe40004f24270 */
[C---:B------:R-:W-:Y:S02]  /*3450*/  ISETP.LT.OR P5, PT, R4.reuse, 0x79, P5 ;  /* 0x000000790400780c */ /* 0x040fe40002fa1670 */
[----:B------:R-:W-:-:S02]  /*3460*/  ISETP.LT.OR P1, PT, R4, 0x49, P1 ;  /* 0x000000490400780c */ /* 0x000fc40000f21670 */
[----:B------:R-:W-:Y:S02]  /*3470*/  FSEL R83, R83, -INF , !P4 ;  /* 0xff80000053537808 */ /* 0x000fe40006000000 */
[----:B------:R-:W-:Y:S02]  /*3480*/  FSEL R53, R62, -INF , !P1 ;  /* 0xff8000003e357808 */ /* 0x000fe40004800000 */
[----:B------:R-:W-:Y:S02]  /*3490*/  ISETP.NE.AND P1, PT, R57, RZ, PT ;  /* 0x000000ff3900720c */ /* 0x000fe40003f25270 */
[----:B------:R-:W-:Y:S02]  /*34a0*/  R2UR UR11, R18 ;  /* 0x00000000120b72ca */ /* 0x000fe400000e0000 */
[----:B------:R-:W-:-:S04]  /*34b0*/  ISETP.GT.AND P1, PT, R12, 0x49, !P1 ;  /* 0x000000490c00780c */ /* 0x000fc80004f24270 */
[----:B------:R-:W-:Y:S02]  /*34c0*/  ISETP.LT.OR P1, PT, R4, 0x4a, P1 ;  /* 0x0000004a0400780c */ /* 0x000fe40000f21670 */
[----:B0-----:R-:W-:Y:S02]  /*34d0*/  FMNMX.FTZ R7, R20, R7, !PT ;  /* 0x0000000714077209 */ /* 0x001fe40007810000 */
[----:B------:R-:W-:Y:S02]  /*34e0*/  FSEL R63, R63, -INF , !P1 ;  /* 0xff8000003f3f7808 */ /* 0x000fe40004800000 */
[----:B------:R-:W-:Y:S01]  /*34f0*/  ISETP.NE.AND P1, PT, R60, RZ, PT ;  /* 0x000000ff3c00720c */ /* 0x000fe20003f25270 */
[----:B------:R-:W-:Y:S01]  /*3500*/  FMUL.FTZ R22, R7, R6 ;  /* 0x0000000607167220 */ /* 0x000fe20000410000 */
[----:B------:R-:W-:Y:S02]  /*3510*/  UIADD3 UR45, UR11, UR45, URZ ;  /* 0x0000002d0b2d7290 */ /* 0x000fe4000fffe03f */
[----:B------:R-:W-:-:S02]  /*3520*/  ISETP.GT.AND P1, PT, R12, 0x50, !P1 ;  /* 0x000000500c00780c */ /* 0x000fc40004f24270 */
[----:B------:R-:W-:Y:S02]  /*3530*/  UIADD3 UR10, UR45, UR10, URZ ;  /* 0x0000000a2d0a7290 */ /* 0x000fe4000fffe03f */
[----:B------:R-:W-:-:S04]  /*3540*/  ISETP.LT.OR P1, PT, R4, 0x51, P1 ;  /* 0x000000510400780c */ /* 0x000fc80000f21670 */
[----:B------:R-:W-:Y:S02]  /*3550*/  FSEL R57, R66, -INF , !P1 ;  /* 0xff80000042397808 */ /* 0x000fe40004800000 */
[----:B------:R-:W-:-:S04]  /*3560*/  ISETP.NE.AND P1, PT, R64, RZ, PT ;  /* 0x000000ff4000720c */ /* 0x000fc80003f25270 */
[----:B------:R-:W-:-:S04]  /*3570*/  ISETP.GT.AND P1, PT, R12, 0x51, !P1 ;  /* 0x000000510c00780c */ /* 0x000fc80004f24270 */
        /* <DEDUP_REMOVED lines=10> */
[----:B------:R-:W-:Y:S02]  /*3620*/  ISETP.GT.AND P1, PT, R12, 0x60, !P2 ;  /* 0x000000600c00780c */ /* 0x000fe40005724270 */
[----:B------:R-:W-:Y:S02]  /*3630*/  ISETP.NE.AND P2, PT, R76, RZ, PT ;  /* 0x000000ff4c00720c */ /* 0x000fe40003f45270 */
[----:B------:R-:W-:Y:S02]  /*3640*/  ISETP.LT.OR P1, PT, R4, 0x61, P1 ;  /* 0x000000610400780c */ /* 0x000fe40000f21670 */
[----:B------:R-:W-:Y:S02]  /*3650*/  ISETP.GT.AND P2, PT, R12, 0x69, !P2 ;  /* 0x000000690c00780c */ /* 0x000fe40005744270 */
[----:B------:R-:W-:-:S02]  /*3660*/  FSEL R91, R74, -INF , !P1 ;  /* 0xff8000004a5b7808 */ /* 0x000fc40004800000 */
[----:B------:R-:W-:Y:S02]  /*3670*/  ISETP.GT.AND P1, PT, R12, 0x61, !P6 ;  /* 0x000000610c00780c */ /* 0x000fe40007724270 */
[----:B------:R-:W-:Y:S02]  /*3680*/  ISETP.NE.AND P6, PT, R28, RZ, PT ;  /* 0x000000ff1c00720c */ /* 0x000fe40003fc5270 */
[C---:B------:R-:W-:Y:S02]  /*3690*/  ISETP.LT.OR P1, PT, R4.reuse, 0x62, P1 ;  /* 0x000000620400780c */ /* 0x040fe40000f21670 */
[----:B------:R-:W-:Y:S02]  /*36a0*/  ISETP.LT.OR P2, PT, R4, 0x6a, P2 ;  /* 0x0000006a0400780c */ /* 0x000fe40001741670 */
[----:B------:R-:W-:Y:S02]  /*36b0*/  FSEL R75, R75, -INF , !P1 ;  /* 0xff8000004b4b7808 */ /* 0x000fe40004800000 */
[----:B------:R-:W-:-:S02]  /*36c0*/  FSETP.NEU.FTZ.AND P1, PT, R7, -INF , PT ;  /* 0xff8000000700780b */ /* 0x000fc40003f3d000 */
[----:B------:R-:W-:Y:S02]  /*36d0*/  FSEL R79, R79, -INF , !P2 ;  /* 0xff8000004f4f7808 */ /* 0x000fe40005000000 */
[----:B------:R-:W-:Y:S02]  /*36e0*/  FSEL R22, R22, RZ, P1 ;  /* 0x000000ff16167208 */ /* 0x000fe40000800000 */
[----:B------:R-:W-:Y:S02]  /*36f0*/  ISETP.GT.AND P1, PT, R12, RZ, !P6 ;  /* 0x000000ff0c00720c */ /* 0x000fe40007724270 */
[----:B------:R-:W-:Y:S01]  /*3700*/  ISETP.NE.AND P6, PT, R24, RZ, PT ;  /* 0x000000ff1800720c */ /* 0x000fe20003fc5270 */
[-CC-:B------:R-:W-:Y:S01]  /*3710*/  FFMA.FTZ R170, R115, R6.reuse, -R22.reuse ;  /* 0x0000000673aa7223 */ /* 0x180fe20000010816 */
[----:B------:R-:W-:Y:S01]  /*3720*/  ISETP.LT.OR P1, PT, R4, 0x1, P1 ;  /* 0x000000010400780c */ /* 0x000fe20000f21670 */
[-CC-:B------:R-:W-:Y:S01]  /*3730*/  FFMA.FTZ R164, R113, R6.reuse, -R22.reuse ;  /* 0x0000000671a47223 */ /* 0x180fe20000010816 */
[----:B------:R-:W-:Y:S01]  /*3740*/  FSEL R113, R82, -INF , !P3 ;  /* 0xff80000052717808 */ /* 0x000fe20005800000 */
[-CC-:B------:R-:W-:Y:S01]  /*3750*/  FFMA.FTZ R9, R9, R6.reuse, -R22.reuse ;  /* 0x0000000609097223 */ /* 0x180fe20000010816 */
[----:B------:R-:W-:Y:S01]  /*3760*/  FSEL R26, R26, -INF , !P1 ;  /* 0xff8000001a1a7808 */ /* 0x000fe20004800000 */
[-CC-:B------:R-:W-:Y:S01]  /*3770*/  FFMA.FTZ R180, R93, R6.reuse, -R22.reuse ;  /* 0x000000065db47223 */ /* 0x180fe20000010816 */
[----:B------:R-:W-:Y:S01]  /*3780*/  ISETP.NE.AND P1, PT, R92, RZ, PT ;  /* 0x000000ff5c00720c */ /* 0x000fe20003f25270 */
[-CC-:B------:R-:W-:Y:S01]  /*3790*/  FFMA.FTZ R93, R95, R6.reuse, -R22.reuse ;  /* 0x000000065f5d7223 */ /* 0x180fe20000010816 */
        /* <DEDUP_REMOVED lines=14> */
[----:B------:R-:W-:Y:S01]  /*3880*/  ISETP.GT.AND P6, PT, R12, 0x79, !P6 ;  /* 0x000000790c00780c */ /* 0x000fe200077c4270 */
[--C-:B------:R-:W-:Y:S01]  /*3890*/  FFMA.FTZ R12, R111, R6, -R22.reuse ;  /* 0x000000066f0c7223 */ /* 0x100fe20000010816 */
[----:B------:R-:W-:Y:S01]  /*38a0*/  FMNMX.FTZ R14, R35, R14, !PT ;  /* 0x0000000e230e7209 */ /* 0x000fe20007810000 */
[----:B------:R-:W0:Y:S01]  /*38b0*/  MUFU.EX2 R93, R93 ;  /* 0x0000005d005d7308 */ /* 0x000e220000000800 */
[----:B------:R-:W-:Y:S01]  /*38c0*/  ISETP.LT.OR P6, PT, R4, 0x7a, P6 ;  /* 0x0000007a0400780c */ /* 0x000fe200037c1670 */
[--C-:B------:R-:W-:Y:S01]  /*38d0*/  FFMA.FTZ R4, R61, R6, -R22.reuse ;  /* 0x000000063d047223 */ /* 0x100fe20000010816 */
[----:B------:R-:W-:Y:S01]  /*38e0*/  FMNMX.FTZ R14, R29, R14, !PT ;  /* 0x0000000e1d0e7209 */ /* 0x000fe20007810000 */
[-CC-:B------:R-:W-:Y:S01]  /*38f0*/  FFMA.FTZ R168, R117, R6.reuse, -R22.reuse ;  /* 0x0000000675a87223 */ /* 0x180fe20000010816 */
[----:B------:R-:W-:Y:S01]  /*3900*/  FSEL R111, R86, -INF , !P5 ;  /* 0xff800000566f7808 */ /* 0x000fe20006800000 */
[--C-:B------:R-:W-:Y:S01]  /*3910*/  FFMA.FTZ R99, R99, R6, -R22.reuse ;  /* 0x0000000663637223 */ /* 0x100fe20000010816 */
[----:B------:R-:W-:Y:S01]  /*3920*/  FMNMX.FTZ R14, R39, R14, !PT ;  /* 0x0000000e270e7209 */ /* 0x000fe20007810000 */
[----:B------:R1:W-:Y:S01]  /*3930*/  MUFU.EX2 R166, R4 ;  /* 0x0000000400a67308 */ /* 0x0003e20000000800 */
[----:B------:R-:W-:Y:S01]  /*3940*/  FSEL R87, R87, -INF , !P6 ;  /* 0xff80000057577808 */ /* 0x000fe20007000000 */
        /* <DEDUP_REMOVED lines=14> */
[----:B------:R-:W3:Y:S01]  /*3a30*/  MUFU.EX2 R95, R95 ;  /* 0x0000005f005f7308 */ /* 0x000ee20000000800 */
[-CC-:B------:R-:W-:Y:S01]  /*3a40*/  FFMA.FTZ R69, R69, R6.reuse, -R22.reuse ;  /* 0x0000000645457223 */ /* 0x180fe20000010816 */
[--C-:B------:R-:W-:Y:S01]  /*3a50*/  FFMA.FTZ R13, R13, R6, -R22.reuse ;  /* 0x000000060d0d7223 */ /* 0x100fe20000010816 */
[----:B------:R-:W-:Y:S01]  /*3a60*/  FMNMX.FTZ R14, R41, R14, !PT ;  /* 0x0000000e290e7209 */ /* 0x000fe20007810000 */
[-CC-:B------:R-:W-:Y:S01]  /*3a70*/  FFMA.FTZ R73, R73, R6.reuse, -R22.reuse ;  /* 0x0000000649497223 */ /* 0x180fe20000010816 */
[-CC-:B------:R-:W-:Y:S01]  /*3a80*/  FFMA.FTZ R15, R15, R6.reuse, -R22.reuse ;  /* 0x000000060f0f7223 */ /* 0x180fe20000010816 */
[--C-:B------:R-:W-:Y:S01]  /*3a90*/  FFMA.FTZ R77, R77, R6, -R22.reuse ;  /* 0x000000064d4d7223 */ /* 0x100fe20000010816 */
[----:B------:R-:W-:Y:S01]  /*3aa0*/  FMNMX.FTZ R14, R51, R14, !PT ;  /* 0x0000000e330e7209 */ /* 0x000fe20007810000 */
[----:B------:R-:W4:Y:S01]  /*3ab0*/  MUFU.EX2 R176, R176 ;  /* 0x000000b000b07308 */ /* 0x000f220000000800 */
[-CC-:B------:R-:W-:Y:S01]  /*3ac0*/  FFMA.FTZ R19, R19, R6.reuse, -R22.reuse ;  /* 0x0000000613137223 */ /* 0x180fe20000010816 */
[--C-:B------:R-:W-:Y:S01]  /*3ad0*/  FFMA.FTZ R81, R81, R6, -R22.reuse ;  /* 0x0000000651517223 */ /* 0x100fe20000010816 */
[----:B------:R-:W-:Y:S01]  /*3ae0*/  FMNMX.FTZ R14, R45, R14, !PT ;  /* 0x0000000e2d0e7209 */ /* 0x000fe20007810000 */
[-CC-:B------:R-:W-:Y:S01]  /*3af0*/  FFMA.FTZ R21, R21, R6.reuse, -R22.reuse ;  /* 0x0000000615157223 */ /* 0x180fe20000010816 */
[----:B------:R-:W-:-:S02]  /*3b00*/  FFMA.FTZ R22, R85, R6, -R22 ;  /* 0x0000000655167223 */ /* 0x000fc40000010816 */
[----:B------:R-:W-:Y:S01]  /*3b10*/  FMNMX.FTZ R14, R55, R14, !PT ;  /* 0x0000000e370e7209 */ /* 0x000fe20007810000 */
[----:B------:R-:W-:Y:S03]  /*3b20*/  MUFU.EX2 R117, R12 ;  /* 0x0000000c00757308 */ /* 0x000fe60000000800 */
[----:B------:R-:W-:-:S04]  /*3b30*/  FMNMX.FTZ R14, R49, R14, !PT ;  /* 0x0000000e310e7209 */ /* 0x000fc80007810000 */
[----:B------:R-:W-:Y:S01]  /*3b40*/  FMNMX.FTZ R14, R59, R14, !PT ;  /* 0x0000000e3b0e7209 */ /* 0x000fe20007810000 */
[----:B------:R-:W5:Y:S03]  /*3b50*/  MUFU.EX2 R97, R97 ;  /* 0x0000006100617308 */ /* 0x000f660000000800 */
        /* <DEDUP_REMOVED lines=20> */
[----:B------:R-:W-:Y:S04]  /*3ca0*/  MUFU.EX2 R168, R168 ;  /* 0x000000a800a87308 */ /* 0x000fe80000000800 */
[----:B------:R-:W0:Y:S04]  /*3cb0*/  SHFL.BFLY PT, R61, R14, 0x2, 0x1f ;  /* 0x0c401f000e3d7f89 */ /* 0x000e2800000e0000 */
[----:B------:R-:W-:Y:S08]  /*3cc0*/  MUFU.EX2 R105, R105 ;  /* 0x0000006900697308 */ /* 0x000ff00000000800 */
[----:B------:R-:W-:Y:S08]  /*3cd0*/  MUFU.EX2 R170, R170 ;  /* 0x000000aa00aa7308 */ /* 0x000ff00000000800 */
[----:B------:R-:W-:Y:S01]  /*3ce0*/  MUFU.EX2 R107, R107 ;  /* 0x0000006b006b7308 */ /* 0x000fe20000000800 */
[----:B0-----:R-:W-:-:S07]  /*3cf0*/  FMNMX.FTZ R61, R14, R61, !PT ;  /* 0x0000003d0e3d7209 */ /* 0x001fce0007810000 */
[----:B------:R-:W-:Y:S01]  /*3d00*/  MUFU.EX2 R164, R164 ;  /* 0x000000a400a47308 */ /* 0x000fe20000000800 */
[----:B-1----:R-:W0:Y:S07]  /*3d10*/  SHFL.BFLY PT, R4, R61, 0x1, 0x1f ;  /* 0x0c201f003d047f89 */ /* 0x002e2e00000e0000 */
[----:B------:R-:W-:Y:S08]  /*3d20*/  MUFU.EX2 R109, R109 ;  /* 0x0000006d006d7308 */ /* 0x000ff00000000800 */
[----:B------:R-:W-:Y:S08]  /*3d30*/  MUFU.EX2 R5, R5 ;  /* 0x0000000500057308 */ /* 0x000ff00000000800 */
[----:B------:R-:W-:Y:S01]  /*3d40*/  MUFU.EX2 R160, R65 ;  /* 0x0000004100a07308 */ /* 0x000fe20000000800 */
[----:B0-----:R-:W-:-:S04]  /*3d50*/  FMNMX.FTZ R9, R61, R4, !PT ;  /* 0x000000043d097209 */ /* 0x001fc80007810000 */
[C---:B------:R-:W-:Y:S01]  /*3d60*/  FSETP.NEU.FTZ.AND P1, PT, R9.reuse, -INF , PT ;  /* 0xff8000000900780b */ /* 0x040fe20003f3d000 */
[----:B------:R-:W-:Y:S02]  /*3d70*/  FMUL.FTZ R4, R9, R6 ;  /* 0x0000000609047220 */ /* 0x000fe40000410000 */
[----:B------:R-:W-:Y:S03]  /*3d80*/  MUFU.EX2 R69, R69 ;  /* 0x0000004500457308 */ /* 0x000fe60000000800 */
[----:B------:R-:W-:Y:S02]  /*3d90*/  FSEL R4, R4, RZ, P1 ;  /* 0x000000ff04047208 */ /* 0x000fe40000800000 */
[----:B------:R-:W-:-:S03]  /*3da0*/  PLOP3.LUT P1, PT, PT, PT, UP0, 0x40, 0x0 ;  /* 0x000000000000781c */ /* 0x000fc60003f2e808 */
        /* <DEDUP_REMOVED lines=28> */
[----:B------:R-:W1:Y:S01]  /*3f70*/  MUFU.EX2 R23, R23 ;  /* 0x0000001700177308 */ /* 0x000e620000000800 */
[----:B-----5:R-:W-:Y:S01]  /*3f80*/  FADD.FTZ R31, R97, R34 ;  /* 0x00000022611f7221 */ /* 0x020fe20000010000 */
[-CC-:B------:R-:W-:Y:S01]  /*3f90*/  FFMA.FTZ R67, R67, R6.reuse, -R4.reuse ;  /* 0x0000000643437223 */ /* 0x180fe20000010804 */
[-CC-:B------:R-:W-:Y:S01]  /*3fa0*/  FFMA.FTZ R89, R89, R6.reuse, -R4.reuse ;  /* 0x0000000659597223 */ /* 0x180fe20000010804 */
[-CC-:B------:R-:W-:Y:S01]  /*3fb0*/  FFMA.FTZ R71, R71, R6.reuse, -R4.reuse ;  /* 0x0000000647477223 */ /* 0x180fe20000010804 */
[----:B------:R-:W-:Y:S01]  /*3fc0*/  FADD.FTZ R34, R178, R31 ;  /* 0x0000001fb2227221 */ /* 0x000fe20000010000 */
[-CC-:B------:R-:W-:Y:S01]  /*3fd0*/  FFMA.FTZ R91, R91, R6.reuse, -R4.reuse ;  /* 0x000000065b5b7223 */ /* 0x180fe20000010804 */
[-C--:B------:R-:W-:Y:S01]  /*3fe0*/  FFMA.FTZ R75, R75, R6.reuse, -R4 ;  /* 0x000000064b4b7223 */ /* 0x080fe20000010804 */
[----:B------:R-:W2:Y:S01]  /*3ff0*/  MUFU.EX2 R25, R25 ;  /* 0x0000001900197308 */ /* 0x000ea20000000800 */
[----:B------:R-:W-:Y:S01]  /*4000*/  FADD.FTZ R31, R99, R34 ;  /* 0x00000022631f7221 */ /* 0x000fe20000010000 */
[-CC-:B------:R-:W-:Y:S01]  /*4010*/  FFMA.FTZ R115, R115, R6.reuse, -R4.reuse ;  /* 0x0000000673737223 */ /* 0x180fe20000010804 */
[-CC-:B------:R-:W-:Y:S01]  /*4020*/  FFMA.FTZ R79, R79, R6.reuse, -R4.reuse ;  /* 0x000000064f4f7223 */ /* 0x180fe20000010804 */
[-CC-:B------:R-:W-:Y:S01]  /*4030*/  FFMA.FTZ R113, R113, R6.reuse, -R4.reuse ;  /* 0x0000000671717223 */ /* 0x180fe20000010804 */
[----:B------:R-:W-:Y:S01]  /*4040*/  FADD.FTZ R36, R172, R31 ;  /* 0x0000001fac247221 */ /* 0x000fe20000010000 */
[-CC-:B------:R-:W-:Y:S01]  /*4050*/  FFMA.FTZ R83, R83, R6.reuse, -R4.reuse ;  /* 0x0000000653537223 */ /* 0x180fe20000010804 */
[-C--:B------:R-:W-:Y:S01]  /*4060*/  FFMA.FTZ R111, R111, R6.reuse, -R4 ;  /* 0x000000066f6f7223 */ /* 0x080fe20000010804 */
[----:B------:R3:W4:Y:S01]  /*4070*/  MUFU.EX2 R14, R35 ;  /* 0x00000023000e7308 */ /* 0x0007220000000800 */
[----:B------:R-:W-:Y:S01]  /*4080*/  FADD.FTZ R31, R101, R36 ;  /* 0x00000024651f7221 */ /* 0x000fe20000010000 */
[----:B0-----:R-:W-:Y:S01]  /*4090*/  FADD.FTZ R36, R26, R27 ;  /* 0x0000001b1a247221 */ /* 0x001fe20000010000 */
[----:B------:R-:W-:Y:S01]  /*40a0*/  FFMA.FTZ R87, R87, R6, -R4 ;  /* 0x0000000657577223 */ /* 0x000fe20000010804 */
[----:B------:R-:W-:Y:S01]  /*40b0*/  F2FP.BF16.F32.PACK_AB R181, R27, R26 ;  /* 0x0000001a1bb5723e */ /* 0x000fe200000010ff */
[----:B------:R-:W-:Y:S01]  /*40c0*/  FADD.FTZ R38, R174, R31 ;  /* 0x0000001fae267221 */ /* 0x000fe20000010000 */
[----:B-1----:R-:W-:Y:S01]  /*40d0*/  FADD.FTZ R31, R23, R36 ;  /* 0x00000024171f7221 */ /* 0x002fe20000010000 */
[C---:B------:R-:W-:Y:S01]  /*40e0*/  F2FP.BF16.F32.PACK_AB R183, R12.reuse, R23 ;  /* 0x000000170cb7723e */ /* 0x040fe200000010ff */
[----:B------:R-:W0:Y:S01]  /*40f0*/  MUFU.EX2 R29, R29 ;  /* 0x0000001d001d7308 */ /* 0x000e220000000800 */
[----:B---3--:R-:W-:Y:S01]  /*4100*/  FADD.FTZ R35, R103, R38 ;  /* 0x0000002667237221 */ /* 0x008fe20000010000 */
[----:B------:R-:W-:Y:S01]  /*4110*/  FADD.FTZ R38, R12, R31 ;  /* 0x0000001f0c267221 */ /* 0x000fe20000010000 */
[----:B------:R-:W-:-:S02]  /*4120*/  F2FP.BF16.F32.PACK_AB R180, R93, R180 ;  /* 0x000000b45db4723e */ /* 0x000fc400000010ff */
[----:B------:R-:W-:Y:S01]  /*4130*/  FADD.FTZ R40, R168, R35 ;  /* 0x00000023a8287221 */ /* 0x000fe20000010000 */
[----:B--2---:R-:W-:Y:S01]  /*4140*/  FADD.FTZ R31, R25, R38 ;  /* 0x00000026191f7221 */ /* 0x004fe20000010000 */
[----:B------:R-:W-:Y:S01]  /*4150*/  F2FP.BF16.F32.PACK_AB R182, R95, R182 ;  /* 0x000000b65fb6723e */ /* 0x000fe200000010ff */
[----:B------:R-:W1:Y:S01]  /*4160*/  MUFU.EX2 R20, R39 ;  /* 0x0000002700147308 */ /* 0x000e620000000800 */
[----:B------:R-:W-:Y:S01]  /*4170*/  FADD.FTZ R35, R105, R40 ;  /* 0x0000002869237221 */ /* 0x000fe20000010000 */
[C---:B----4-:R-:W-:Y:S01]  /*4180*/  FADD.FTZ R18, R14.reuse, R31 ;  /* 0x0000001f0e127221 */ /* 0x050fe20000010000 */
[----:B------:R-:W-:Y:S02]  /*4190*/  F2FP.BF16.F32.PACK_AB R177, R14, R25 ;  /* 0x000000190eb1723e */ /* 0x000fe400000010ff */
[----:B------:R-:W-:Y:S01]  /*41a0*/  FADD.FTZ R38, R170, R35 ;  /* 0x00000023aa267221 */ /* 0x000fe20000010000 */
[----:B------:R-:W-:Y:S02]  /*41b0*/  F2FP.BF16.F32.PACK_AB R176, R97, R176 ;  /* 0x000000b061b0723e */ /* 0x000fe400000010ff */
[----:B------:R-:W2:Y:S01]  /*41c0*/  MUFU.EX2 R33, R33 ;  /* 0x0000002100217308 */ /* 0x000ea20000000800 */
[----:B0-----:R-:W-:Y:S01]  /*41d0*/  FADD.FTZ R31, R29, R18 ;  /* 0x000000121d1f7221 */ /* 0x001fe20000010000 */
[----:B------:R-:W-:Y:S01]  /*41e0*/  FADD.FTZ R35, R107, R38 ;  /* 0x000000266b237221 */ /* 0x000fe20000010000 */
[----:B------:R-:W-:-:S02]  /*41f0*/  F2FP.BF16.F32.PACK_AB R178, R99, R178 ;  /* 0x000000b263b2723e */ /* 0x000fc400000010ff */
[----:B------:R-:W-:Y:S01]  /*4200*/  F2FP.BF16.F32.PACK_AB R172, R101, R172 ;  /* 0x000000ac65ac723e */ /* 0x000fe200000010ff */
[----:B------:R-:W-:Y:S01]  /*4210*/  FADD.FTZ R40, R164, R35 ;  /* 0x00000023a4287221 */ /* 0x000fe20000010000 */
[----:B------:R-:W-:Y:S01]  /*4220*/  F2FP.BF16.F32.PACK_AB R174, R103, R174 ;  /* 0x000000ae67ae723e */ /* 0x000fe200000010ff */
[----:B------:R-:W0:Y:S01]  /*4230*/  MUFU.EX2 R24, R43 ;  /* 0x0000002b00187308 */ /* 0x000e220000000800 */
[----:B-1----:R-:W-:Y:S01]  /*4240*/  FADD.FTZ R38, R20, R31 ;  /* 0x0000001f14267221 */ /* 0x002fe20000010000 */
[----:B------:R-:W-:Y:S01]  /*4250*/  FADD.FTZ R40, R117, R40 ;  /* 0x0000002875287221 */ /* 0x000fe20000010000 */
[----:B------:R-:W-:Y:S02]  /*4260*/  F2FP.BF16.F32.PACK_AB R168, R105, R168 ;  /* 0x000000a869a8723e */ /* 0x000fe400000010ff */
[----:B------:R-:W-:Y:S01]  /*4270*/  F2FP.BF16.F32.PACK_AB R170, R107, R170 ;  /* 0x000000aa6baa723e */ /* 0x000fe200000010ff */
[----:B------:R-:W-:Y:S01]  /*4280*/  FADD.FTZ R35, R109, R40 ;  /* 0x000000286d237221 */ /* 0x000fe20000010000 */
[----:B------:R-:W-:Y:S01]  /*4290*/  F2FP.BF16.F32.PACK_AB R164, R117, R164 ;  /* 0x000000a475a4723e */ /* 0x000fe200000010ff */
[----:B------:R-:W1:Y:S01]  /*42a0*/  MUFU.EX2 R37, R37 ;  /* 0x0000002500257308 */ /* 0x000e620000000800 */
[----:B--2---:R-:W-:Y:S01]  /*42b0*/  FADD.FTZ R31, R33, R38 ;  /* 0x00000026211f7221 */ /* 0x004fe20000010000 */
[C---:B------:R-:W-:Y:S01]  /*42c0*/  FADD.FTZ R42, R166.reuse, R35 ;  /* 0x00000023a62a7221 */ /* 0x040fe20000010000 */
[----:B------:R-:W-:-:S02]  /*42d0*/  F2FP.BF16.F32.PACK_AB R166, R166, R109 ;  /* 0x0000006da6a6723e */ /* 0x000fc400000010ff */
[----:B------:R-:W-:Y:S01]  /*42e0*/  F2FP.BF16.F32.PACK_AB R179, R20, R29 ;  /* 0x0000001d14b3723e */ /* 0x000fe200000010ff */
[----:B------:R-:W-:Y:S02]  /*42f0*/  FADD.FTZ R35, R5, R42 ;  /* 0x0000002a05237221 */ /* 0x000fe40000010000 */
[----:B------:R-:W2:Y:S01]  /*4300*/  MUFU.EX2 R28, R47 ;  /* 0x0000002f001c7308 */ /* 0x000ea20000000800 */
[----:B0-----:R-:W-:Y:S01]  /*4310*/  FADD.FTZ R38, R24, R31 ;  /* 0x0000001f18267221 */ /* 0x001fe20000010000 */
[C---:B------:R-:W-:Y:S01]  /*4320*/  FADD.FTZ R35, R160.reuse, R35 ;  /* 0x00000023a0237221 */ /* 0x040fe20000010000 */
[----:B------:R-:W-:Y:S02]  /*4330*/  F2FP.BF16.F32.PACK_AB R160, R160, R5 ;  /* 0x00000005a0a0723e */ /* 0x000fe400000010ff */
[----:B------:R-:W-:-:S03]  /*4340*/  F2FP.BF16.F32.PACK_AB R173, R24, R33 ;  /* 0x0000002118ad723e */ /* 0x000fc600000010ff */
[----:B------:R-:W0:Y:S01]  /*4350*/  MUFU.EX2 R41, R41 ;  /* 0x0000002900297308 */ /* 0x000e220000000800 */
[----:B-1----:R-:W-:-:S07]  /*4360*/  FADD.FTZ R31, R37, R38 ;  /* 0x00000026251f7221 */ /* 0x002fce0000010000 */
[----:B------:R-:W1:Y:S01]  /*4370*/  MUFU.EX2 R30, R51 ;  /* 0x00000033001e7308 */ /* 0x000e620000000800 */
[C---:B--2---:R-:W-:Y:S01]  /*4380*/  FADD.FTZ R40, R28.reuse, R31 ;  /* 0x0000001f1c287221 */ /* 0x044fe20000010000 */
[----:B------:R-:W-:-:S06]  /*4390*/  F2FP.BF16.F32.PACK_AB R175, R28, R37 ;  /* 0x000000251caf723e */ /* 0x000fcc00000010ff */
[----:B------:R-:W2:Y:S01]  /*43a0*/  MUFU.EX2 R45, R45 ;  /* 0x0000002d002d7308 */ /* 0x000ea20000000800 */
[----:B0-----:R-:W-:Y:S01]  /*43b0*/  FADD.FTZ R31, R41, R40 ;  /* 0x00000028291f7221 */ /* 0x001fe20000010000 */
[----:B------:R-:W-:Y:S01]  /*43c0*/  FADD.FTZ R40, R162, R35 ;  /* 0x00000023a2287221 */ /* 0x000fe20000010000 */
[----:B------:R-:W-:-:S03]  /*43d0*/  F2FP.BF16.F32.PACK_AB R162, R69, R162 ;  /* 0x000000a245a2723e */ /* 0x000fc600000010ff */
        /* <DEDUP_REMOVED lines=63> */
[----:B------:R-:W-:-:S03]  /*47d0*/  F2FP.BF16.F32.PACK_AB R153, R22, R113 ;  /* 0x000000711699723e */ /* 0x000fc600000010ff */
[----:B--2---:R-:W-:Y:S01]  /*47e0*/  FADD.FTZ R13, R111, R14 ;  /* 0x0000000e6f0d7221 */ /* 0x004fe20000010000 */
[----:B------:R-:W-:-:S03]  /*47f0*/  VIADD R14, R17, 0xfffffffe ;  /* 0xfffffffe110e7836 */ /* 0x000fc60000000000 */
        /* <DEDUP_REMOVED lines=14> */
.L_x_7557:
[----:B------:R-:W-:Y:S02]  /*48e0*/  ULDC UR14, c[0x0][0x9e4] ;  /* 0x00027900000e7ab9 */ /* 0x000fe40000000800 */
[----:B------:R-:W-:-:S11]  /*48f0*/  UISETP.NE.AND UP0, UPT, UR14, 0x1, UPT ;  /* 0x000000010e00788c */ /* 0x000fd6000bf05270 */
[----:B------:R-:W-:Y:S02]  /*4900*/  @UP0 ULDC.64 UR18, c[0x0][0x9e8] ;  /* 0x00027a0000120ab9 */ /* 0x000fe40000000a00 */
[----:B------:R-:W-:-:S04]  /*4910*/  UIMAD.WIDE.U32 UR6, UR11, UR18, URZ ;  /* 0x000000120b0672a5 */ /* 0x000fc8000f8e003f */
[----:B------:R-:W-:-:S12]  /*4920*/  @UP0 USHF.R.U32.HI UR11, URZ, UR19, UR7 ;  /* 0x000000133f0b0299 */ /* 0x000fd80008011607 */
.L_x_7558:
[----:B------:R-:W-:-:S04]  /*4930*/  UIMAD UR11, UR11, UR14, UR14 ;  /* 0x0000000e0b0b72a4 */ /* 0x000fc8000f8e020e */
[----:B------:R-:W-:-:S04]  /*4940*/  UISETP.LT.AND UP0, UPT, UR10, UR11, UPT ;  /* 0x0000000b0a00728c */ /* 0x000fc8000bf01270 */
[----:B------:R-:W-:-:S12]  /*4950*/  USEL UR10, UR10, UR11, UP0 ;  /* 0x0000000b0a0a7287 */ /* 0x000fd80008000000 */
.L_x_7556:
[----:B------:R-:W-:Y:S01]  /*4960*/  USHF.R.S32.HI UR6, URZ, 0x1f, UR10 ;  /* 0x0000001f3f067899 */ /* 0x000fe2000801140a */
[----:B------:R-:W-:Y:S01]  /*4970*/  CS2R R150, SRZ ;  /* 0x0000000000967805 */ /* 0x000fe2000001ff00 */
[----:B------:R-:W-:Y:S01]  /*4980*/  UMOV UR46, URZ ;  /* 0x0000003f002e7c82 */ /* 0x000fe20008000000 */
[----:B------:R-:W-:Y:S01]  /*4990*/  UMOV UR45, URZ ;  /* 0x0000003f002d7c82 */ /* 0x000fe20008000000 */
        /* <DEDUP_REMOVED lines=41> */
[----:B------:R-:W-:Y:S01]  /*4c30*/  IMAD.MOV.U32 R151, RZ, RZ, RZ ;  /* 0x000000ffff977224 */ /* 0x000fe200078e00ff */
[----:B------:R-:W-:Y:S01]  /*4c40*/  ULDC UR50, c[0x0][0x9e4] ;  /* 0x0002790000327ab9 */ /* 0x000fe20000000800 */
[----:B------:R-:W-:Y:S01]  /*4c50*/  ULDC UR51, c[0x0][0x2f0] ;  /* 0x0000bc0000337ab9 */ /* 0x000fe20000000800 */
[----:B------:R-:W-:-:S05]  /*4c60*/  ULDC UR52, c[0x0][0x9e0] ;  /* 0x0002780000347ab9 */ /* 0x000fca0000000800 */
.L_x_7578:
[----:B------:R-:W-:Y:S01]  /*4c70*/  ISETP.NE.AND P2, PT, RZ, UR39, PT ;  /* 0x00000027ff007c0c */ /* 0x000fe2000bf45270 */
[----:B------:R-:W-:-:S04]  /*4c80*/  UISETP.NE.AND UP0, UPT, UR54, 0x1, UPT ;  /* 0x000000013600788c */ /* 0x000fc8000bf05270 */
[----:B------:R-:W-:-:S04]  /*4c90*/  USEL UR45, URZ, 0x1, UP0 ;  /* 0x000000013f2d7887 */ /* 0x000fc80008000000 */
[----:B------:R-:W-:-:S04]  /*4ca0*/  ULOP3.LUT UR45, UR55, UR45, URZ, 0x3c, !UPT ;  /* 0x0000002d372d7292 */ /* 0x000fc8000f8e3c3f */
[----:B------:R-:W-:Y:S08]  /*4cb0*/  @P2 BRA `(.L_x_7560) ;  /* 0x0000000000382947 */ /* 0x000ff00003800000 */
[----:B------:R-:W-:Y:S05]  /*4cc0*/  @!P0 BRA `(.L_x_7561) ;  /* 0x0000000000048947 */ /* 0x000fea0003800000 */
[----:B------:R-:W-:Y:S01]  /*4cd0*/  BPT.TRAP 0x1 ;  /* 0x000000040000795c */ /* 0x000fe20000300000 */
.L_x_7561:
        /* <DEDUP_REMOVED lines=9> */
.L_x_7562:
[----:B-1----:R-:W-:Y:S05]  /*4d70*/  @P1 BRA `(.L_x_7560) ;  /* 0x0000000000081947 */ /* 0x002fea0003800000 */
[----:B------:R-:W1:Y:S02]  /*4d80*/  SYNCS.PHASECHK.TRANS64.TRYWAIT P1, [UR6+0x28830], R6 ;  /* 0x02883006ff0075a7 */ /* 0x000e640008020146 */
[----:B-1----:R-:W-:Y:S05]  /*4d90*/  @!P1 BRA `(.L_x_7563) ;  /* 0x000000e400e49947 */ /* 0x002fea0003800000 */
.L_x_7560:
        /* <DEDUP_REMOVED lines=13> */
[----:B------:R-:W-:Y:S02]  /*4e70*/  UIADD3 UR6, UR34, 0x2, URZ ;  /* 0x0000000222067890 */ /* 0x000fe4000fffe03f */
        /* <DEDUP_REMOVED lines=36> */
.L_x_7565:
[----:B------:R-:W-:Y:S01]  /*50c0*/  ULEA UR6, UR54, UR40, 0x3 ;  /* 0x0000002836067291 */ /* 0x000fe2000f8e183f */
[----:B------:R-:W-:-:S05]  /*50d0*/  IMAD.U32 R6, RZ, RZ, UR55 ;  /* 0x00000037ff067e24 */ /* 0x000fca000f8e00ff */
[----:B------:R-:W-:-:S04]  /*50e0*/  SHF.L.U32 R6, R6, 0x1f, RZ ;  /* 0x0000001f06067819 */ /* 0x000fc800000006ff */
[----:B------:R0:W1:Y:S01]  /*50f0*/  SYNCS.PHASECHK.TRANS64.TRYWAIT P1, [UR6+0x28850], R6 ;  /* 0x02885006ff0075a7 */ /* 0x0000620008020146 */
[----:B------:R-:W-:Y:S05]  /*5100*/  @!P0 BRA `(.L_x_7566) ;  /* 0x0000000000048947 */ /* 0x000fea0003800000 */
[----:B------:R-:W-:Y:S01]  /*5110*/  BPT.TRAP 0x1 ;  /* 0x000000040000795c */ /* 0x000fe20000300000 */
.L_x_7566:
[----:B-1----:R-:W-:Y:S05]  /*5120*/  @P1 BRA `(.L_x_7564) ;  /* 0x0000000000081947 */ /* 0x002fea0003800000 */
[----:B------:R-:W1:Y:S02]  /*5130*/  SYNCS.PHASECHK.TRANS64.TRYWAIT P1, [UR6+0x28850], R6 ;  /* 0x02885006ff0075a7 */ /* 0x000e640008020146 */
[----:B-1----:R-:W-:Y:S05]  /*5140*/  @!P1 BRA `(.L_x_7567) ;  /* 0x000000e400109947 */ /* 0x002fea0003800000 */
.L_x_7564:
        /* <DEDUP_REMOVED lines=49> */
.L_x_7568:
[----:B------:R-:W-:Y:S01]  /*5460*/  UISETP.NE.AND UP1, UPT, UR42, URZ, UPT ;  /* 0x0000003f2a00728c */ /* 0x000fe2000bf25270 */
[----:B------:R-:W1:Y:S01]  /*5470*/  LDC R8, c[0x0][0x288] ;  /* 0x0000a200ff087b82 */ /* 0x000e620000000800 */
[----:B0-----:R-:W-:Y:S01]  /*5480*/  IMAD.MOV.U32 R6, RZ, RZ, R0 ;  /* 0x000000ffff067224 */ /* 0x001fe200078e0000 */
[----:B------:R-:W-:Y:S01]  /*5490*/  UISETP.NE.AND UP0, UPT, UR41, URZ, UPT ;  /* 0x0000003f2900728c */ /* 0x000fe2000bf05270 */
[----:B------:R-:W-:Y:S01]  /*54a0*/  IMAD.SHL.U32 R22, R14, 0x80, RZ ;  /* 0x000000800e167824 */ /* 0x000fe200078e00ff */
[----:B------:R-:W-:Y:S01]  /*54b0*/  ULEA UR6, UR46, UR40, 0x3 ;  /* 0x000000282e067291 */ /* 0x000fe2000f8e183f */
[----:B------:R-:W-:Y:S02]  /*54c0*/  PLOP3.LUT P1, PT, PT, PT, UP1, 0x80, 0x0 ;  /* 0x000000000000781c */ /* 0x000fe40003f2f018 */
[----:B------:R-:W-:Y:S01]  /*54d0*/  PLOP3.LUT P2, PT, PT, PT, UP1, 0x80, 0x0 ;  /* 0x000000000000781c */ /* 0x000fe20003f4f018 */
[----:B------:R-:W-:Y:S01]  /*54e0*/  UIADD3 UR6, UR6, 0x28840, URZ ;  /* 0x0002884006067890 */ /* 0x000fe2000fffe03f */
[----:B------:R-:W-:Y:S01]  /*54f0*/  IADD3 R18, -R22, 0x1, RZ ;  /* 0x0000000116127810 */ /* 0x000fe20007ffe1ff */
[----:B------:R-:W-:Y:S01]  /*5500*/  @UP1 ULDC UR7, c[0x0][0x44c] ;  /* 0x0001130000071ab9 */ /* 0x000fe20000000800 */
[----:B------:R-:W-:Y:S01]  /*5510*/  @UP1 ULDC UR10, c[0x0][0x450] ;  /* 0x00011400000a1ab9 */ /* 0x000fe20000000800 */
[----:B------:R-:W-:-:S06]  /*5520*/  UPRMT UR6, UR43, 0x654, UR6 ;  /* 0x000006542b067896 */ /* 0x000fcc0008000006 */
[----:B------:R-:W-:Y:S01]  /*5530*/  @P1 IMAD.HI.U32 R7, R0, UR7, RZ ;  /* 0x0000000700071c27 */ /* 0x000fe2000f8e00ff */
[----:B------:R-:W-:Y:S02]  /*5540*/  PLOP3.LUT P1, PT, PT, PT, UP0, 0x40, 0x0 ;  /* 0x000000000000781c */ /* 0x000fe40003f2e808 */
[----:B------:R-:W-:Y:S02]  /*5550*/  SYNCS.ARRIVE.TRANS64.RED.A1T0 RZ, [UR6], RZ ;  /* 0x000000ffffff79a7 */ /* 0x000fe40008100406 */
[----:B------:R-:W-:Y:S01]  /*5560*/  @P2 SHF.R.U32.HI R6, RZ, UR10, R7 ;  /* 0x0000000aff062c19 */ /* 0x000fe20008011607 */
[----:B------:R-:W-:-:S04]  /*5570*/  IMAD R7, R3, -0x2, R18 ;  /* 0xfffffffe03077824 */ /* 0x000fc800078e0212 */
[----:B------:R-:W0:Y:S01]  /*5580*/  SHFL.IDX PT, R9, R6, RZ, 0x1c1f ;  /* 0x001c1fff06097589 */ /* 0x000e2200000e0000 */
[----:B------:R-:W-:-:S04]  /*5590*/  IMAD R7, R2, UR51, R7 ;  /* 0x0000003302077c24 */ /* 0x000fc8000f8e0207 */
[----:B-1----:R-:W-:-:S04]  /*55a0*/  IMAD.IADD R7, R7, 0x1, -R8 ;  /* 0x0000000107077824 */ /* 0x002fc800078e0a08 */
[C---:B------:R-:W-:Y:S02]  /*55b0*/  VIADD R152, R7.reuse, UR52 ;  /* 0x0000003407987c36 */ /* 0x040fe40008000000 */
[----:B------:R-:W-:Y:S02]  /*55c0*/  VIADD R154, R7, UR47 ;  /* 0x0000002f079a7c36 */ /* 0x000fe40008000000 */
[--C-:B0-----:R-:W-:Y:S02]  /*55d0*/  IMAD.IADD R7, R152, 0x1, R9.reuse ;  /* 0x0000000198077824 */ /* 0x101fe400078e0209 */
[----:B------:R-:W-:Y:S01]  /*55e0*/  IMAD.IADD R18, R154, 0x1, R9 ;  /* 0x000000019a127824 */ /* 0x000fe200078e0209 */
[----:B------:R-:W-:Y:S06]  /*55f0*/  @P1 BRA `(.L_x_7569) ;  /* 0x00000000005c1947 */ /* 0x000fec0003800000 */
[----:B------:R-:W-:Y:S01]  /*5600*/  IMAD R9, R2, UR51, R9 ;  /* 0x0000003302097c24 */ /* 0x000fe2000f8e0209 */
[----:B------:R-:W-:Y:S03]  /*5610*/  BSSY B0, `(.L_x_7570) ;  /* 0x0000011000007945 */ /* 0x000fe60003800000 */
[----:B------:R-:W-:-:S05]  /*5620*/  IMAD.IADD R9, R9, 0x1, -R8 ;  /* 0x0000000109097824 */ /* 0x000fca00078e0a08 */
[----:B------:R-:W-:-:S13]  /*5630*/  ISETP.GT.AND P1, PT, R9, -0x1, PT ;  /* 0xffffffff0900780c */ /* 0x000fda0003f24270 */
[----:B------:R-:W-:Y:S05]  /*5640*/  @P1 BRA `(.L_x_7571) ;  /* 0x0000000000201947 */ /* 0x000fea0003800000 */
[----:B------:R-:W-:Y:S01]  /*5650*/  IMAD.U32 R15, RZ, RZ, UR50 ;  /* 0x00000032ff0f7e24 */ /* 0x000fe2000f8e00ff */
[----:B------:R-:W-:-:S04]  /*5660*/  LOP3.LUT R9, RZ, R9, RZ, 0x33, !PT ;  /* 0x00000009ff097212 */ /* 0x000fc800078e33ff */
[----:B------:R-:W-:-:S13]  /*5670*/  ISETP.NE.AND P1, PT, R15, 0x1, PT ;  /* 0x000000010f00780c */ /* 0x000fda0003f25270 */
[----:B------:R-:W0:Y:S02]  /*5680*/  @P1 LDC.64 R20, c[0x0][0x9e8] ;  /* 0x00027a00ff141b82 */ /* 0x000e240000000a00 */
[----:B0-----:R-:W-:-:S05]  /*5690*/  @P1 IMAD.HI.U32 R20, R9, R20, RZ ;  /* 0x0000001409141227 */ /* 0x001fca00078e00ff */
[----:B------:R-:W-:-:S04]  /*56a0*/  @P1 SHF.R.U32.HI R9, RZ, R21, R20 ;  /* 0x00000015ff091219 */ /* 0x000fc80000011614 */
[----:B------:R-:W-:Y:S01]  /*56b0*/  LOP3.LUT R9, RZ, R9, RZ, 0x33, !PT ;  /* 0x00000009ff097212 */ /* 0x000fe200078e33ff */
[----:B------:R-:W-:Y:S06]  /*56c0*/  BRA `(.L_x_7572) ;  /* 0x0000000000147947 */ /* 0x000fec0003800000 */
.L_x_7571:
[----:B------:R-:W-:-:S05]  /*56d0*/  IMAD.U32 R15, RZ, RZ, UR50 ;  /* 0x00000032ff0f7e24 */ /* 0x000fca000f8e00ff */
[----:B------:R-:W-:-:S13]  /*56e0*/  ISETP.NE.AND P1, PT, R15, 0x1, PT ;  /* 0x000000010f00780c */ /* 0x000fda0003f25270 */
[----:B------:R-:W0:Y:S02]  /*56f0*/  @P1 LDC.64 R20, c[0x0][0x9e8] ;  /* 0x00027a00ff141b82 */ /* 0x000e240000000a00 */
[----:B0-----:R-:W-:-:S05]  /*5700*/  @P1 IMAD.HI.U32 R20, R9, R20, RZ ;  /* 0x0000001409141227 */ /* 0x001fca00078e00ff */
[----:B------:R-:W-:-:S07]  /*5710*/  @P1 SHF.R.U32.HI R9, RZ, R21, R20 ;  /* 0x00000015ff091219 */ /* 0x000fce0000011614 */
.L_x_7572:
[----:B------:R-:W-:Y:S05]  /*5720*/  BSYNC B0 ;  /* 0x0000000000007941 */ /* 0x000fea0003800000 */
.L_x_7570:
[----:B------:R-:W-:-:S04]  /*5730*/  IMAD R20, R9, R15, -R22 ;  /* 0x0000000f09147224 */ /* 0x000fc800078e0a16 */
[----:B------:R-:W-:-:S05]  /*5740*/  IMAD R20, R3, -0x2, R20 ;  /* 0xfffffffe03147824 */ /* 0x000fca00078e0214 */
[----:B------:R-:W-:Y:S02]  /*5750*/  VIADDMNMX R7, R20, R15, R7, PT ;  /* 0x0000000f14077246 */ /* 0x000fe40003800107 */
[----:B------:R-:W-:-:S07]  /*5760*/  VIMNMX R18, R18, R20, !PT ;  /* 0x0000001412127248 */ /* 0x000fce0007fe0100 */
.L_x_7569:
[----:B------:R-:W-:Y:S01]  /*5770*/  ISETP.GT.AND P1, PT, R14, -0x1, PT ;  /* 0xffffffff0e00780c */ /* 0x000fe20003f24270 */
[----:B------:R-:W0:Y:S01]  /*5780*/  SHFL.IDX PT, R159, R6, 0x1, 0x1c1f ;  /* 0x003c1f00069f7f89 */ /* 0x000e2200000e0000 */
[----:B------:R-:W-:Y:S02]  /*5790*/  UISETP.NE.AND UP0, UPT, UR41, URZ, UPT ;  /* 0x0000003f2900728c */ /* 0x000fe4000bf05270 */
[C---:B------:R-:W-:Y:S02]  /*57a0*/  ISETP.GT.AND P2, PT, R18.reuse, 0x1, P1 ;  /* 0x000000011200780c */ /* 0x040fe40000f44270 */
[----:B------:R-:W-:Y:S02]  /*57b0*/  ISETP.GT.AND P3, PT, R18, 0x8, P1 ;  /* 0x000000081200780c */ /* 0x000fe40000f64270 */
[C---:B------:R-:W-:Y:S02]  /*57c0*/  ISETP.LT.OR P2, PT, R7.reuse, 0x2, P2 ;  /* 0x000000020700780c */ /* 0x040fe40001741670 */
[----:B------:R-:W-:-:S02]  /*57d0*/  ISETP.LT.OR P3, PT, R7, 0x9, P3 ;  /* 0x000000090700780c */ /* 0x000fc40001f61670 */
[C---:B------:R-:W-:Y:S02]  /*57e0*/  ISETP.GT.AND P6, PT, R18.reuse, RZ, P1 ;  /* 0x000000ff1200720c */ /* 0x040fe40000fc4270 */
[----:B------:R-:W-:Y:S02]  /*57f0*/  FSEL R15, R25, -INF , !P2 ;  /* 0xff800000190f7808 */ /* 0x000fe40005000000 */
[----:B------:R-:W-:Y:S02]  /*5800*/  ISETP.GT.AND P2, PT, R18, 0x18, P1 ;  /* 0x000000181200780c */ /* 0x000fe40000f44270 */
[----:B------:R-:W-:Y:S02]  /*5810*/  FSEL R173, R28, -INF , !P3 ;  /* 0xff8000001cad7808 */ /* 0x000fe40005800000 */
[----:B------:R-:W-:Y:S02]  /*5820*/  ISETP.GT.AND P3, PT, R18, 0x19, P1 ;  /* 0x000000191200780c */ /* 0x000fe40000f64270 */
[----:B------:R-:W-:-:S02]  /*5830*/  ISETP.LT.OR P6, PT, R7, 0x1, P6 ;  /* 0x000000010700780c */ /* 0x000fc400037c1670 */
[C---:B------:R-:W-:Y:S01]  /*5840*/  ISETP.LT.OR P2, PT, R7.reuse, 0x19, P2 ;  /* 0x000000190700780c */ /* 0x040fe20001741670 */
[----:B0-----:R-:W-:Y:S01]  /*5850*/  IMAD.IADD R20, R154, 0x1, R159 ;  /* 0x000000019a147824 */ /* 0x001fe200078e029f */
[----:B------:R-:W-:Y:S02]  /*5860*/  ISETP.LT.OR P3, PT, R7, 0x1a, P3 ;  /* 0x0000001a0700780c */ /* 0x000fe40001f61670 */
[----:B------:R-:W-:Y:S02]  /*5870*/  FSEL R167, R24, -INF , !P6 ;  /* 0xff80000018a77808 */ /* 0x000fe40007000000 */
[C---:B------:R-:W-:Y:S02]  /*5880*/  ISETP.GT.AND P5, PT, R18.reuse, 0x9, P1 ;  /* 0x000000091200780c */ /* 0x040fe40000fa4270 */
[C---:B------:R-:W-:Y:S02]  /*5890*/  ISETP.GT.AND P4, PT, R18.reuse, 0x10, P1 ;  /* 0x000000101200780c */ /* 0x040fe40000f84270 */
[----:B------:R-:W-:-:S02]  /*58a0*/  ISETP.GT.AND P6, PT, R18, 0x11, P1 ;  /* 0x000000111200780c */ /* 0x000fc40000fc4270 */
[----:B------:R-:W-:Y:S02]  /*58b0*/  FSEL R177, R36, -INF , !P2 ;  /* 0xff80000024b17808 */ /* 0x000fe40005000000 */
[C---:B------:R-:W-:Y:S02]  /*58c0*/  ISETP.GT.AND P2, PT, R18.reuse, 0x29, P1 ;  /* 0x000000291200780c */ /* 0x040fe40000f44270 */
        /* <DEDUP_REMOVED lines=10> */
[C---:B------:R-:W-:Y:S02]  /*5970*/  ISETP.GT.AND P5, PT, R18.reuse, 0x20, P1 ;  /* 0x000000201200780c */ /* 0x040fe40000fa4270 */
[C---:B------:R-:W-:Y:S02]  /*5980*/  ISETP.GT.AND P4, PT, R18.reuse, 0x21, P1 ;  /* 0x000000211200780c */ /* 0x040fe40000f84270 */
[----:B------:R-:W-:Y:S02]  /*5990*/  ISETP.GT.AND P6, PT, R18, 0x28, P1 ;  /* 0x000000281200780c */ /* 0x000fe40000fc4270 */
[----:B------:R-:W-:Y:S02]  /*59a0*/  FSEL R153, R45, -INF , !P2 ;  /* 0xff8000002d997808 */ /* 0x000fe40005000000 */
[----:B------:R-:W-:Y:S02]  /*59b0*/  FSEL R45, R48, -INF , !P3 ;  /* 0xff800000302d7808 */ /* 0x000fe40005800000 */
[----:B------:R-:W-:-:S02]  /*59c0*/  ISETP.GT.AND P3, PT, R18, 0x41, P1 ;  /* 0x000000411200780c */ /* 0x000fc40000f64270 */
[C---:B------:R-:W-:Y:S02]  /*59d0*/  ISETP.LT.OR P5, PT, R7.reuse, 0x21, P5 ;  /* 0x000000210700780c */ /* 0x040fe40002fa1670 */
[C---:B------:R-:W-:Y:S02]  /*59e0*/  ISETP.LT.OR P4, PT, R7.reuse, 0x22, P4 ;  /* 0x000000220700780c */ /* 0x040fe40002781670 */
[C---:B------:R-:W-:Y:S02]  /*59f0*/  ISETP.LT.OR P6, PT, R7.reuse, 0x29, P6 ;  /* 0x000000290700780c */ /* 0x040fe400037c1670 */
[----:B------:R-:W-:Y:S02]  /*5a00*/  ISETP.LT.OR P3, PT, R7, 0x42, P3 ;  /* 0x000000420700780c */ /* 0x000fe40001f61670 */
        /* <DEDUP_REMOVED lines=8> */
[----:B------:R-:W-:Y:S02]  /*5a90*/  ISETP.GT.AND P3, PT, R18, 0x58, P1 ;  /* 0x000000581200780c */ /* 0x000fe40000f64270 */
[C---:B------:R-:W-:Y:S02]  /*5aa0*/  ISETP.LT.OR P5, PT, R7.reuse, 0x32, P5 ;  /* 0x000000320700780c */ /* 0x040fe40002fa1670 */
[C---:B------:R-:W-:Y:S02]  /*5ab0*/  ISETP.LT.OR P4, PT, R7.reuse, 0x39, P4 ;  /* 0x000000390700780c */ /* 0x040fe40002781670 */
[C---:B------:R-:W-:Y:S02]  /*5ac0*/  ISETP.LT.OR P6, PT, R7.reuse, 0x3a, P6 ;  /* 0x0000003a0700780c */ /* 0x040fe400037c1670 */
[C---:B------:R-:W-:Y:S02]  /*5ad0*/  ISETP.LT.OR P2, PT, R7.reuse, 0x41, P2 ;  /* 0x000000410700780c */ /* 0x040fe40001741670 */
[----:B------:R-:W-:-:S02]  /*5ae0*/  ISETP.LT.OR P3, PT, R7, 0x59, P3 ;  /* 0x000000590700780c */ /* 0x000fc40001f61670 */
[----:B------:R-:W-:Y:S02]  /*5af0*/  FSEL R49, R49, -INF , !P5 ;  /* 0xff80000031317808 */ /* 0x000fe40006800000 */
[----:B------:R-:W-:Y:S02]  /*5b00*/  FSEL R41, R52, -INF , !P4 ;  /* 0xff80000034297808 */ /* 0x000fe40006000000 */
[----:B------:R-:W-:Y:S02]  /*5b10*/  FSEL R53, R53, -INF , !P6 ;  /* 0xff80000035357808 */ /* 0x000fe40007000000 */
[----:B------:R-:W-:Y:S02]  /*5b20*/  FSEL R37, R56, -INF , !P2 ;  /* 0xff80000038257808 */ /* 0x000fe40005000000 */
[C---:B------:R-:W-:Y:S02]  /*5b30*/  ISETP.GT.AND P5, PT, R18.reuse, 0x48, P1 ;  /* 0x000000481200780c */ /* 0x040fe40000fa4270 */
[----:B------:R-:W-:-:S02]  /*5b40*/  ISETP.GT.AND P4, PT, R18, 0x49, P1 ;  /* 0x000000491200780c */ /* 0x000fc40000f84270 */
[C---:B------:R-:W-:Y:S02]  /*5b50*/  ISETP.GT.AND P6, PT, R18.reuse, 0x50, P1 ;  /* 0x000000501200780c */ /* 0x040fe40000fc4270 */
[----:B------:R-:W-:Y:S02]  /*5b60*/  ISETP.GT.AND P2, PT, R18, 0x51, P1 ;  /* 0x000000511200780c */ /* 0x000fe40000f44270 */
        /* <DEDUP_REMOVED lines=28> */
[----:B------:R-:W-:Y:S01]  /*5d30*/  ISETP.GT.AND P2, PT, R18, 0x79, P1 ;  /* 0x000000791200780c */ /* 0x000fe20000f44270 */
[----:B------:R-:W-:Y:S01]  /*5d40*/  IMAD.IADD R18, R152, 0x1, R159 ;  /* 0x0000000198127824 */ /* 0x000fe200078e029f */
        /* <DEDUP_REMOVED lines=22> */
.L_x_7575:
[----:B------:R-:W-:-:S05]  /*5eb0*/  IMAD.U32 R24, RZ, RZ, UR50 ;  /* 0x00000032ff187e24 */ /* 0x000fca000f8e00ff */
[----:B------:R-:W-:-:S13]  /*5ec0*/  ISETP.NE.AND P2, PT, R24, 0x1, PT ;  /* 0x000000011800780c */ /* 0x000fda0003f45270 */
[----:B------:R-:W0:Y:S02]  /*5ed0*/  @P2 LDC.64 R158, c[0x0][0x9e8] ;  /* 0x00027a00ff9e2b82 */ /* 0x000e240000000a00 */
[----:B0-----:R-:W-:-:S05]  /*5ee0*/  @P2 IMAD.HI.U32 R6, R7, R158, RZ ;  /* 0x0000009e07062227 */ /* 0x001fca00078e00ff */
[----:B------:R-:W-:-:S07]  /*5ef0*/  @P2 SHF.R.U32.HI R7, RZ, R159, R6 ;  /* 0x0000009fff072219 */ /* 0x000fce0000011606 */
.L_x_7576:
[----:B------:R-:W-:Y:S05]  /*5f00*/  BSYNC B0 ;  /* 0x0000000000007941 */ /* 0x000fea0003800000 */
.L_x_7574:
[----:B------:R-:W-:-:S04]  /*5f10*/  IMAD R6, R7, R24, -R22 ;  /* 0x0000001807067224 */ /* 0x000fc800078e0a16 */
[----:B------:R-:W-:-:S05]  /*5f20*/  IMAD R7, R3, -0x2, R6 ;  /* 0xfffffffe03077824 */ /* 0x000fca00078e0206 */
[----:B------:R-:W-:Y:S02]  /*5f30*/  VIADDMNMX R18, R7, R24, R18, PT ;  /* 0x0000001807127246 */ /* 0x000fe40003800112 */
[----:B------:R-:W-:-:S07]  /*5f40*/  VIMNMX R20, R20, R7, !PT ;  /* 0x0000000714147248 */ /* 0x000fce0007fe0100 */
.L_x_7573:
        /* <DEDUP_REMOVED lines=13> */
[C---:B------:R-:W-:Y:S02]  /*6020*/  ISETP.GT.AND P5, PT, R20.reuse, RZ, P1 ;  /* 0x000000ff1400720c */ /* 0x040fe40000fa4270 */
        /* <DEDUP_REMOVED lines=17> */
[----:B------:R-:W-:Y:S02]  /*6140*/  ISETP.LT.OR P4, PT, R18, 0xa, P4 ;  /* 0x0000000a1200780c */ /* 0x000fe40002781670 */
[----:B------:R-:W-:Y:S02]  /*6150*/  FMNMX.FTZ R6, R37, R6, !PT ;  /* 0x0000000625067209 */ /* 0x000fe40007810000 */
[----:B------:R-:W-:Y:S02]  /*6160*/  FSEL R161, R30, -INF , !P3 ;  /* 0xff8000001ea17808 */ /* 0x000fe40005800000 */
[----:B------:R-:W-:Y:S02]  /*6170*/  FMNMX.FTZ R6, R57, R6, !PT ;  /* 0x0000000639067209 */ /* 0x000fe40007810000 */
[----:B------:R-:W-:-:S02]  /*6180*/  ISETP.GT.AND P2, PT, R20, 0x11, P1 ;  /* 0x000000111400780c */ /* 0x000fc40000f44270 */
[----:B------:R-:W-:Y:S02]  /*6190*/  FMNMX.FTZ R6, R25, R6, !PT ;  /* 0x0000000619067209 */ /* 0x000fe40007810000 */
[----:B------:R-:W-:Y:S02]  /*61a0*/  FSEL R31, R31, -INF , !P4 ;  /* 0xff8000001f1f7808 */ /* 0x000fe40006000000 */
[----:B------:R-:W-:Y:S02]  /*61b0*/  FMNMX.FTZ R6, R61, R6, !PT ;  /* 0x000000063d067209 */ /* 0x000fe40007810000 */
[----:B------:R-:W-:Y:S02]  /*61c0*/  ISETP.GT.AND P3, PT, R20, 0x18, P1 ;  /* 0x000000181400780c */ /* 0x000fe40000f64270 */
[----:B------:R-:W-:Y:S02]  /*61d0*/  FMNMX.FTZ R6, R17, R6, !PT ;  /* 0x0000000611067209 */ /* 0x000fe40007810000 */
[----:B------:R-:W-:-:S02]  /*61e0*/  ISETP.LT.OR P2, PT, R18, 0x12, P2 ;  /* 0x000000121200780c */ /* 0x000fc40001741670 */
[----:B------:R-:W-:Y:S02]  /*61f0*/  FMNMX.FTZ R6, R65, R6, !PT ;  /* 0x0000000641067209 */ /* 0x000fe40007810000 */
[----:B------:R-:W-:Y:S02]  /*6200*/  ISETP.GT.AND P4, PT, R20, 0x19, P1 ;  /* 0x000000191400780c */ /* 0x000fe40000f84270 */
[----:B------:R-:W-:Y:S02]  /*6210*/  FMNMX.FTZ R6, R19, R6, !PT ;  /* 0x0000000613067209 */ /* 0x000fe40007810000 */
[C---:B------:R-:W-:Y:S02]  /*6220*/  ISETP.LT.OR P3, PT, R18.reuse, 0x19, P3 ;  /* 0x000000191200780c */ /* 0x040fe40001f61670 */
[----:B------:R-:W-:Y:S02]  /*6230*/  FMNMX.FTZ R6, R69, R6, !PT ;  /* 0x0000000645067209 */ /* 0x000fe40007810000 */
[----:B------:R-:W-:-:S02]  /*6240*/  ISETP.LT.OR P4, PT, R18, 0x1a, P4 ;  /* 0x0000001a1200780c */ /* 0x000fc40002781670 */
[----:B------:R-:W-:Y:S02]  /*6250*/  FMNMX.FTZ R6, R21, R6, !PT ;  /* 0x0000000615067209 */ /* 0x000fe40007810000 */
[----:B------:R-:W-:Y:S02]  /*6260*/  FSEL R169, R38, -INF , !P3 ;  /* 0xff80000026a97808 */ /* 0x000fe40005800000 */
[----:B------:R-:W-:Y:S02]  /*6270*/  FMNMX.FTZ R6, R73, R6, !PT ;  /* 0x0000000649067209 */ /* 0x000fe40007810000 */
[----:B------:R-:W-:Y:S02]  /*6280*/  FSEL R39, R39, -INF , !P4 ;  /* 0xff80000027277808 */ /* 0x000fe40006000000 */
[----:B------:R-:W-:Y:S02]  /*6290*/  FMNMX.FTZ R6, R9, R6, !PT ;  /* 0x0000000609067209 */ /* 0x000fe40007810000 */
[----:B------:R-:W-:-:S02]  /*62a0*/  ISETP.GT.AND P3, PT, R20, 0x28, P1 ;  /* 0x000000281400780c */ /* 0x000fc40000f64270 */
        /* <DEDUP_REMOVED lines=9> */
[----:B------:R-:W0:Y:S01]  /*6340*/  LDC R6, c[0x0][0x988] ;  /* 0x00026200ff067b82 */ /* 0x000e220000000800 */
[C---:B------:R-:W-:Y:S02]  /*6350*/  ISETP.GT.AND P5, PT, R20.reuse, 0x38, P1 ;  /* 0x000000381400780c */ /* 0x040fe40000fa4270 */
[----:B------:R-:W1:Y:S01]  /*6360*/  SHFL.BFLY PT, R7, R22, 0x2, 0x1f ;  /* 0x0c401f0016077f89 */ /* 0x000e6200000e0000 */
[----:B------:R-:W-:-:S02]  /*6370*/  ISETP.GT.AND P4, PT, R20, 0x39, P1 ;  /* 0x000000391400780c */ /* 0x000fc40000f84270 */
[C---:B------:R-:W-:Y:S02]  /*6380*/  ISETP.LT.OR P5, PT, R18.reuse, 0x39, P5 ;  /* 0x000000391200780c */ /* 0x040fe40002fa1670 */
[----:B------:R-:W-:Y:S02]  /*6390*/  ISETP.LT.OR P4, PT, R18, 0x3a, P4 ;  /* 0x0000003a1200780c */ /* 0x000fe40002781670 */
[----:B-1----:R-:W-:-:S05]  /*63a0*/  FMNMX.FTZ R24, R22, R7, !PT ;  /* 0x0000000716187209 */ /* 0x002fca0007810000 */
[----:B------:R-:W1:Y:S02]  /*63b0*/  SHFL.BFLY PT, R7, R24, 0x1, 0x1f ;  /* 0x0c201f0018077f89 */ /* 0x000e6400000e0000 */
[----:B-1----:R-:W-:Y:S02]  /*63c0*/  FMNMX.FTZ R7, R24, R7, !PT ;  /* 0x0000000718077209 */ /* 0x002fe40007810000 */
[----:B------:R-:W-:Y:S02]  /*63d0*/  FMNMX.FTZ R24, R26, R13, !PT ;  /* 0x0000000d1a187209 */ /* 0x000fe40007810000 */
[C---:B------:R-:W-:Y:S01]  /*63e0*/  FSETP.NEU.FTZ.AND P6, PT, R7.reuse, -INF , PT ;  /* 0xff8000000700780b */ /* 0x040fe20003fdd000 */
[----:B0-----:R-:W-:Y:S01]  /*63f0*/  FMUL.FTZ R22, R7, R6 ;  /* 0x0000000607167220 */ /* 0x001fe20000410000 */
[----:B------:R-:W-:-:S04]  /*6400*/  FMNMX.FTZ R24, R159, R24, !PT ;  /* 0x000000189f187209 */ /* 0x000fc80007810000 */
[----:B------:R-:W-:Y:S02]  /*6410*/  FMNMX.FTZ R24, R161, R24, !PT ;  /* 0x00000018a1187209 */ /* 0x000fe40007810000 */
[----:B------:R-:W-:Y:S02]  /*6420*/  FSEL R22, R22, RZ, P6 ;  /* 0x000000ff16167208 */ /* 0x000fe40003000000 */
[----:B------:R-:W-:-:S03]  /*6430*/  FMNMX.FTZ R24, R31, R24, !PT ;  /* 0x000000181f187209 */ /* 0x000fc60007810000 */
[-CC-:B------:R-:W-:Y:S01]  /*6440*/  FFMA.FTZ R180, R167, R6.reuse, -R22.reuse ;  /* 0x00000006a7b47223 */ /* 0x180fe20000010816 */
[----:B------:R-:W-:Y:S01]  /*6450*/  FSEL R167, R35, -INF , !P2 ;  /* 0xff80000023a77808 */ /* 0x000fe20005000000 */
[--C-:B------:R-:W-:Y:S01]  /*6460*/  FFMA.FTZ R182, R173, R6, -R22.reuse ;  /* 0x00000006adb67223 */ /* 0x100fe20000010816 */
[----:B------:R-:W-:Y:S01]  /*6470*/  FMNMX.FTZ R24, R163, R24, !PT ;  /* 0x00000018a3187209 */ /* 0x000fe20007810000 */
[-CC-:B------:R-:W-:Y:S01]  /*6480*/  FFMA.FTZ R176, R179, R6.reuse, -R22.reuse ;  /* 0x00000006b3b07223 */ /* 0x180fe20000010816 */
[----:B------:R-:W-:Y:S01]  /*6490*/  ISETP.GT.AND P2, PT, R20, 0x21, P1 ;  /* 0x000000211400780c */ /* 0x000fe20000f44270 */
        /* <DEDUP_REMOVED lines=20> */
[-CC-:B------:R-:W-:Y:S01]  /*65e0*/  FFMA.FTZ R37, R57, R6.reuse, -R22.reuse ;  /* 0x0000000639257223 */ /* 0x180fe20000010816 */
[----:B------:R-:W-:Y:S01]  /*65f0*/  ISETP.LT.OR P2, PT, R18, 0x31, P2 ;  /* 0x000000311200780c */ /* 0x000fe20001741670 */
[--C-:B------:R-:W-:Y:S01]  /*6600*/  FFMA.FTZ R166, R25, R6, -R22.reuse ;  /* 0x0000000619a67223 */ /* 0x100fe20000010816 */
[----:B------:R-:W-:Y:S01]  /*6610*/  FMNMX.FTZ R24, R173, R24, !PT ;  /* 0x00000018ad187209 */ /* 0x000fe20007810000 */
[-CC-:B------:R-:W-:Y:S01]  /*6620*/  FFMA.FTZ R25, R61, R6.reuse, -R22.reuse ;  /* 0x000000063d197223 */ /* 0x180fe20000010816 */
[----:B------:R-:W-:Y:S01]  /*6630*/  FSEL R179, R50, -INF , !P2 ;  /* 0xff80000032b37808 */ /* 0x000fe20005000000 */
        /* <DEDUP_REMOVED lines=10> */
[----:B------:R-:W-:Y:S01]  /*66e0*/  MUFU.EX2 R180, R180 ;  /* 0x000000b400b47308 */ /* 0x000fe20000000800 */
[----:B------:R-:W-:Y:S01]  /*66f0*/  FSEL R177, R54, -INF , !P5 ;  /* 0xff80000036b17808 */ /* 0x000fe20006800000 */
[--C-:B------:R-:W-:Y:S01]  /*6700*/  FFMA.FTZ R162, R19, R6, -R22.reuse ;  /* 0x0000000613a27223 */ /* 0x100fe20000010816 */
[----:B------:R-:W-:Y:S01]  /*6710*/  FMNMX.FTZ R24, R181, R24, !PT ;  /* 0x00000018b5187209 */ /* 0x000fe20007810000 */
[-CC-:B------:R-:W-:Y:S01]  /*6720*/  FFMA.FTZ R156, R21, R6.reuse, -R22.reuse ;  /* 0x00000006159c7223 */ /* 0x180fe20000010816 */
[----:B------:R-:W-:Y:S01]  /*6730*/  ISETP.GT.AND P3, PT, R20, 0x41, P1 ;  /* 0x000000411400780c */ /* 0x000fe20000f64270 */
[-CC-:B------:R-:W-:Y:S01]  /*6740*/  FFMA.FTZ R152, R33, R6.reuse, -R22.reuse ;  /* 0x0000000621987223 */ /* 0x180fe20000010816 */
[----:B------:R-:W-:Y:S01]  /*6750*/  ISETP.LT.OR P2, PT, R18, 0x41, P2 ;  /* 0x000000411200780c */ /* 0x000fe20001741670 */
[-CC-:B------:R-:W-:Y:S01]  /*6760*/  FFMA.FTZ R154, R29, R6.reuse, -R22.reuse ;  /* 0x000000061d9a7223 */ /* 0x180fe20000010816 */
[----:B------:R-:W-:Y:S01]  /*6770*/  FSEL R175, R55, -INF , !P4 ;  /* 0xff80000037af7808 */ /* 0x000fe20006000000 */
[--C-:B------:R-:W-:Y:S01]  /*6780*/  FFMA.FTZ R55, R153, R6, -R22.reuse ;  /* 0x0000000699377223 */ /* 0x100fe20000010816 */
[----:B------:R-:W-:Y:S01]  /*6790*/  FMNMX.FTZ R24, R177, R24, !PT ;  /* 0x00000018b1187209 */ /* 0x000fe20007810000 */
[-CC-:B------:R-:W-:Y:S01]  /*67a0*/  FFMA.FTZ R23, R23, R6.reuse, -R22.reuse ;  /* 0x0000000617177223 */ /* 0x180fe20000010816 */
[----:B------:R-:W-:Y:S01]  /*67b0*/  ISETP.GT.AND P5, PT, R20, 0x48, P1 ;  /* 0x000000481400780c */ /* 0x000fe20000fa4270 */
[-CC-:B------:R-:W-:Y:S01]  /*67c0*/  FFMA.FTZ R19, R69, R6.reuse, -R22.reuse ;  /* 0x0000000645137223 */ /* 0x180fe20000010816 */
[----:B------:R-:W-:Y:S01]  /*67d0*/  FSEL R183, R58, -INF , !P2 ;  /* 0xff8000003ab77808 */ /* 0x000fe20005000000 */
[-CC-:B------:R-:W-:Y:S01]  /*67e0*/  FFMA.FTZ R21, R73, R6.reuse, -R22.reuse ;  /* 0x0000000649157223 */ /* 0x180fe20000010816 */
[----:B------:R-:W-:Y:S01]  /*67f0*/  ISETP.LT.OR P3, PT, R18, 0x42, P3 ;  /* 0x000000421200780c */ /* 0x000fe20001f61670 */
[--C-:B------:R-:W-:Y:S01]  /*6800*/  FFMA.FTZ R33, R81, R6, -R22.reuse ;  /* 0x0000000651217223 */ /* 0x100fe20000010816 */
[----:B------:R-:W-:Y:S01]  /*6810*/  FMNMX.FTZ R24, R175, R24, !PT ;  /* 0x00000018af187209 */ /* 0x000fe20007810000 */
[----:B------:R-:W-:Y:S01]  /*6820*/  FFMA.FTZ R29, R85, R6, -R22 ;  /* 0x00000006551d7223 */ /* 0x000fe20000010816 */
[----:B------:R-:W-:Y:S01]  /*6830*/  ISETP.GT.AND P4, PT, R20, 0x49, P1 ;  /* 0x000000491400780c */ /* 0x000fe20000f84270 */
[----:B------:R-:W-:Y:S01]  /*6840*/  MUFU.EX2 R15, R15 ;  /* 0x0000000f000f7308 */ /* 0x000fe20000000800 */
[----:B------:R-:W-:-:S02]  /*6850*/  ISETP.LT.OR P5, PT, R18, 0x49, P5 ;  /* 0x000000491200780c */ /* 0x000fc40002fa1670 */
[----:B------:R-:W-:Y:S02]  /*6860*/  FSEL R59, R59, -INF , !P3 ;  /* 0xff8000003b3b7808 */ /* 0x000fe40005800000 */
[----:B------:R-:W-:Y:S02]  /*6870*/  FMNMX.FTZ R24, R183, R24, !PT ;  /* 0x00000018b7187209 */ /* 0x000fe40007810000 */
[----:B------:R-:W-:Y:S01]  /*6880*/  ISETP.GT.AND P2, PT, R20, 0x50, P1 ;  /* 0x000000501400780c */ /* 0x000fe20000f44270 */
[----:B------:R-:W-:Y:S01]  /*6890*/  MUFU.EX2 R182, R182 ;  /* 0x000000b600b67308 */ /* 0x000fe20000000800 */
[----:B------:R-:W-:Y:S02]  /*68a0*/  FSEL R157, R62, -INF , !P5 ;  /* 0xff8000003e9d7808 */ /* 0x000fe40006800000 */
[----:B------:R-:W-:Y:S02]  /*68b0*/  ISETP.LT.OR P4, PT, R18, 0x4a, P4 ;  /* 0x0000004a1200780c */ /* 0x000fe40002781670 */
[----:B------:R-:W-:-:S02]  /*68c0*/  FMNMX.FTZ R24, R59, R24, !PT ;  /* 0x000000183b187209 */ /* 0x000fc40007810000 */
[----:B------:R-:W-:Y:S01]  /*68d0*/  ISETP.GT.AND P3, PT, R20, 0x51, P1 ;  /* 0x000000511400780c */ /* 0x000fe20000f64270 */
[----:B------:R-:W-:Y:S01]  /*68e0*/  MUFU.EX2 R23, R23 ;  /* 0x0000001700177308 */ /* 0x000fe20000000800 */
[----:B------:R-:W-:Y:S02]  /*68f0*/  ISETP.LT.OR P2, PT, R18, 0x51, P2 ;  /* 0x000000511200780c */ /* 0x000fe40001741670 */
[----:B------:R-:W-:Y:S02]  /*6900*/  FSEL R63, R63, -INF , !P4 ;  /* 0xff8000003f3f7808 */ /* 0x000fe40006000000 */
[----:B------:R-:W-:Y:S02]  /*6910*/  FMNMX.FTZ R24, R157, R24, !PT ;  /* 0x000000189d187209 */ /* 0x000fe40007810000 */
[----:B------:R-:W-:Y:S01]  /*6920*/  ISETP.GT.AND P5, PT, R20, 0x58, P1 ;  /* 0x000000581400780c */ /* 0x000fe20000fa4270 */
[----:B------:R-:W-:Y:S01]  /*6930*/  MUFU.EX2 R176, R176 ;  /* 0x000000b000b07308 */ /* 0x000fe20000000800 */
[----:B------:R-:W-:-:S02]  /*6940*/  FSEL R155, R66, -INF , !P2 ;  /* 0xff800000429b7808 */ /* 0x000fc40005000000 */
[----:B------:R-:W-:Y:S02]  /*6950*/  ISETP.LT.OR P3, PT, R18, 0x52, P3 ;  /* 0x000000521200780c */ /* 0x000fe40001f61670 */
[----:B------:R-:W-:Y:S02]  /*6960*/  FMNMX.FTZ R24, R63, R24, !PT ;  /* 0x000000183f187209 */ /* 0x000fe40007810000 */
[----:B------:R-:W-:Y:S01]  /*6970*/  ISETP.GT.AND P4, PT, R20, 0x59, P1 ;  /* 0x000000591400780c */ /* 0x000fe20000f84270 */
[----:B------:R-:W-:Y:S01]  /*6980*/  MUFU.EX2 R27, R27 ;  /* 0x0000001b001b7308 */ /* 0x000fe20000000800 */
[----:B------:R-:W-:Y:S02]  /*6990*/  ISETP.LT.OR P5, PT, R18, 0x59, P5 ;  /* 0x000000591200780c */ /* 0x000fe40002fa1670 */
[----:B------:R-:W-:Y:S02]  /*69a0*/  FSEL R67, R67, -INF , !P3 ;  /* 0xff80000043437808 */ /* 0x000fe40005800000 */
[----:B------:R-:W-:-:S02]  /*69b0*/  FMNMX.FTZ R24, R155, R24, !PT ;  /* 0x000000189b187209 */ /* 0x000fc40007810000 */
[----:B------:R-:W-:Y:S01]  /*69c0*/  ISETP.GT.AND P2, PT, R20, 0x60, P1 ;  /* 0x000000601400780c */ /* 0x000fe20000f44270 */
[----:B------:R-:W-:Y:S01]  /*69d0*/  MUFU.EX2 R178, R178 ;  /* 0x000000b200b27308 */ /* 0x000fe20000000800 */
[----:B------:R-:W-:Y:S02]  /*69e0*/  FSEL R153, R70, -INF , !P5 ;  /* 0xff80000046997808 */ /* 0x000fe40006800000 */
[----:B------:R-:W-:Y:S02]  /*69f0*/  ISETP.LT.OR P4, PT, R18, 0x5a, P4 ;  /* 0x0000005a1200780c */ /* 0x000fe40002781670 */
[----:B------:R-:W-:Y:S02]  /*6a00*/  FMNMX.FTZ R24, R67, R24, !PT ;  /* 0x0000001843187209 */ /* 0x000fe40007810000 */
        /* <DEDUP_REMOVED lines=32> */
[----:B------:R-:W-:-:S02]  /*6c10*/  ISETP.LT.OR P5, PT, R18, 0x79, P5 ;  /* 0x000000791200780c */ /* 0x000fc40002fa1670 */
[----:B------:R-:W-:Y:S02]  /*6c20*/  FSEL R83, R83, -INF , !P3 ;  /* 0xff80000053537808 */ /* 0x000fe40005800000 */
[----:B------:R-:W-:Y:S02]  /*6c30*/  FMNMX.FTZ R24, R165, R24, !PT ;  /* 0x00000018a5187209 */ /* 0x000fe40007810000 */
[----:B------:R-:W-:Y:S01]  /*6c40*/  ISETP.LT.OR P1, PT, R18, 0x7a, P1 ;  /* 0x0000007a1200780c */ /* 0x000fe20000f21670 */
[----:B------:R-:W-:Y:S01]  /*6c50*/  MUFU.EX2 R170, R170 ;  /* 0x000000aa00aa7308 */ /* 0x000fe20000000800 */
[----:B------:R-:W-:Y:S02]  /*6c60*/  FSEL R185, R86, -INF , !P5 ;  /* 0xff80000056b97808 */ /* 0x000fe40006800000 */
[----:B------:R-:W-:Y:S02]  /*6c70*/  FMNMX.FTZ R24, R83, R24, !PT ;  /* 0x0000001853187209 */ /* 0x000fe40007810000 */
[----:B------:R-:W-:-:S02]  /*6c80*/  FSEL R87, R87, -INF , !P1 ;  /* 0xff80000057577808 */ /* 0x000fc40004800000 */
[----:B------:R-:W-:Y:S01]  /*6c90*/  FMNMX.FTZ R24, R185, R24, !PT ;  /* 0x00000018b9187209 */ /* 0x000fe20007810000 */
[----:B------:R-:W-:Y:S01]  /*6ca0*/  MUFU.EX2 R41, R41 ;  /* 0x0000002900297308 */ /* 0x000fe20000000800 */
[----:B------:R-:W-:Y:S02]  /*6cb0*/  FSEL R65, R7, RZ, P6 ;  /* 0x000000ff07417208 */ /* 0x000fe40003000000 */
[----:B------:R-:W-:-:S03]  /*6cc0*/  FMNMX.FTZ R24, R87, R24, !PT ;  /* 0x0000001857187209 */ /* 0x000fc60007810000 */
[----:B------:R-:W-:Y:S02]  /*6cd0*/  FADD.FTZ R65, -R65, R12 ;  /* 0x0000000c41417221 */ /* 0x000fe40000010100 */
[----:B------:R-:W0:Y:S01]  /*6ce0*/  SHFL.BFLY PT, R57, R24, 0x2, 0x1f ;  /* 0x0c401f0018397f89 */ /* 0x000e2200000e0000 */
[----:B------:R-:W-:Y:S08]  /*6cf0*/  MUFU.EX2 R164, R164 ;  /* 0x000000a400a47308 */ /* 0x000ff00000000800 */
[----:B------:R-:W-:Y:S08]  /*6d00*/  MUFU.EX2 R37, R37 ;  /* 0x0000002500257308 */ /* 0x000ff00000000800 */
[----:B------:R-:W-:Y:S01]  /*6d10*/  MUFU.EX2 R166, R166 ;  /* 0x000000a600a67308 */ /* 0x000fe20000000800 */
[----:B0-----:R-:W-:Y:S01]  /*6d20*/  FMNMX.FTZ R18, R24, R57, !PT ;  /* 0x0000003918127209 */ /* 0x001fe20007810000 */
[----:B------:R-:W-:-:S06]  /*6d30*/  FFMA.FTZ R57, R77, R6, -R22 ;  /* 0x000000064d397223 */ /* 0x000fcc0000010816 */
[----:B------:R-:W-:Y:S01]  /*6d40*/  MUFU.EX2 R25, R25 ;  /* 0x0000001900197308 */ /* 0x000fe20000000800 */
[----:B------:R-:W0:Y:S07]  /*6d50*/  SHFL.BFLY PT, R61, R18, 0x1, 0x1f ;  /* 0x0c201f00123d7f89 */ /* 0x000e2e00000e0000 */
[----:B------:R-:W-:Y:S08]  /*6d60*/  MUFU.EX2 R160, R160 ;  /* 0x000000a000a07308 */ /* 0x000ff00000000800 */
[----:B------:R-:W-:Y:S08]  /*6d70*/  MUFU.EX2 R17, R17 ;  /* 0x0000001100117308 */ /* 0x000ff00000000800 */
[----:B------:R-:W-:Y:S01]  /*6d80*/  MUFU.EX2 R162, R162 ;  /* 0x000000a200a27308 */ /* 0x000fe20000000800 */
[----:B0-----:R-:W-:Y:S01]  /*6d90*/  FMNMX.FTZ R9, R18, R61, !PT ;  /* 0x0000003d12097209 */ /* 0x001fe20007810000 */
[----:B------:R-:W-:-:S03]  /*6da0*/  FMUL.FTZ R61, R65, R6 ;  /* 0x00000006413d7220 */ /* 0x000fc60000410000 */
[C---:B------:R-:W-:Y:S01]  /*6db0*/  FSETP.NEU.FTZ.AND P1, PT, R9.reuse, -INF , PT ;  /* 0xff8000000900780b */ /* 0x040fe20003f3d000 */
[C---:B------:R-:W-:Y:S02]  /*6dc0*/  FMUL.FTZ R12, R9.reuse, R6 ;  /* 0x00000006090c7220 */ /* 0x040fe40000410000 */
        /* <DEDUP_REMOVED lines=24> */
[-C--:B------:R-:W-:Y:S01]  /*6f50*/  FFMA.FTZ R171, R177, R6.reuse, -R12 ;  /* 0x00000006b1ab7223 */ /* 0x080fe2000001080c */
[----:B------:R-:W-:Y:S01]  /*6f60*/  FADD.FTZ R59, R15, R38 ;  /* 0x000000260f3b7221 */ /* 0x000fe20000010000 */
        /* <DEDUP_REMOVED lines=9> */
[--C-:B------:R-:W-:Y:S01]  /*7000*/  FFMA.FTZ R75, R75, R6, -R12.reuse ;  /* 0x000000064b4b7223 */ /* 0x100fe2000001080c */
[----:B------:R-:W2:Y:S01]  /*7010*/  MUFU.EX2 R22, R22 ;  /* 0x0000001600167308 */ /* 0x000ea20000000800 */
[----:B-1----:R-:W-:Y:S01]  /*7020*/  FFMA.FTZ R5, R18, R4, R65 ;  /* 0x0000000412057223 */ /* 0x002fe20000010041 */
[----:B------:R-:W-:Y:S01]  /*7030*/  FADD.FTZ R4, R182, R59 ;  /* 0x0000003bb6047221 */ /* 0x000fe20000010000 */
[-CC-:B------:R-:W-:Y:S01]  /*7040*/  FFMA.FTZ R53, R53, R6.reuse, -R12.reuse ;  /* 0x0000000635357223 */ /* 0x180fe2000001080c */
[-CC-:B------:R-:W-:Y:S01]  /*7050*/  FFMA.FTZ R79, R79, R6.reuse, -R12.reuse ;  /* 0x000000064f4f7223 */ /* 0x180fe2000001080c */
[-CC-:B------:R-:W-:Y:S01]  /*7060*/  FFMA.FTZ R165, R165, R6.reuse, -R12.reuse ;  /* 0x00000006a5a57223 */ /* 0x180fe2000001080c */
[-CC-:B------:R-:W-:Y:S01]  /*7070*/  FFMA.FTZ R83, R83, R6.reuse, -R12.reuse ;  /* 0x0000000653537223 */ /* 0x180fe2000001080c */
[----:B------:R-:W-:Y:S01]  /*7080*/  FFMA.FTZ R185, R185, R6, -R12 ;  /* 0x00000006b9b97223 */ /* 0x000fe2000001080c */
[----:B------:R-:W1:Y:S01]  /*7090*/  MUFU.EX2 R31, R31 ;  /* 0x0000001f001f7308 */ /* 0x000e620000000800 */
[----:B0-----:R-:W-:-:S07]  /*70a0*/  FADD.FTZ R5, R20, R5 ;  /* 0x0000000514057221 */ /* 0x001fce0000010000 */
        /* <DEDUP_REMOVED lines=14> */
[----:B------:R-:W-:Y:S01]  /*7190*/  FADD.FTZ R5, R51, R4 ;  /* 0x0000000433057221 */ /* 0x000fe20000010000 */
[-CC-:B------:R-:W-:Y:S01]  /*71a0*/  FFMA.FTZ R40, R67, R6.reuse, -R12.reuse ;  /* 0x0000000643287223 */ /* 0x180fe2000001080c */
[----:B------:R-:W-:Y:S02]  /*71b0*/  FFMA.FTZ R12, R87, R6, -R12 ;  /* 0x00000006570c7223 */ /* 0x000fe4000001080c */
[----:B------:R-:W-:Y:S02]  /*71c0*/  FADD.FTZ R4, R174, R5 ;  /* 0x00000005ae047221 */ /* 0x000fe40000010000 */
[----:B------:R-:W2:Y:S01]  /*71d0*/  MUFU.EX2 R28, R28 ;  /* 0x0000001c001c7308 */ /* 0x000ea20000000800 */
[----:B-1----:R-:W-:Y:S01]  /*71e0*/  FADD.FTZ R42, R26, R59 ;  /* 0x0000003b1a2a7221 */ /* 0x002fe20000010000 */
[----:B------:R-:W-:-:S04]  /*71f0*/  FADD.FTZ R5, R55, R4 ;  /* 0x0000000437057221 */ /* 0x000fc80000010000 */
[----:B------:R-:W-:Y:S02]  /*7200*/  FADD.FTZ R4, R168, R5 ;  /* 0x00000005a8047221 */ /* 0x000fe40000010000 */
        /* <DEDUP_REMOVED lines=30> */
[----:B------:R0:W-:Y:S01]  /*73f0*/  MUFU.EX2 R157, R49 ;  /* 0x00000031009d7308 */ /* 0x0001e20000000800 */
[----:B--2---:R-:W-:-:S07]  /*7400*/  FADD.FTZ R5, R161, R4 ;  /* 0x00000004a1057221 */ /* 0x004fce0000010000 */
[----:B------:R-:W2:Y:S01]  /*7410*/  MUFU.EX2 R163, R163 ;  /* 0x000000a300a37308 */ /* 0x000ea20000000800 */
[----:B0-----:R-:W-:Y:S01]  /*7420*/  FADD.FTZ R49, R37, R42 ;  /* 0x0000002a25317221 */ /* 0x001fe20000010000 */
[----:B-1----:R-:W-:-:S03]  /*7430*/  FADD.FTZ R4, R40, R5 ;  /* 0x0000000528047221 */ /* 0x002fc60000010000 */
[----:B------:R-:W-:-:S03]  /*7440*/  FADD.FTZ R42, R166, R49 ;  /* 0x00000031a62a7221 */ /* 0x000fc60000010000 */
[----:B------:R-:W0:Y:S01]  /*7450*/  MUFU.EX2 R71, R71 ;  /* 0x0000004700477308 */ /* 0x000e220000000800 */
[----:B------:R-:W-:-:S04]  /*7460*/  FADD.FTZ R49, R25, R42 ;  /* 0x0000002a19317221 */ /* 0x000fc80000010000 */
[----:B------:R-:W-:-:S03]  /*7470*/  FADD.FTZ R42, R160, R49 ;  /* 0x00000031a02a7221 */ /* 0x000fc60000010000 */
[----:B------:R-:W1:Y:S01]  /*7480*/  MUFU.EX2 R156, R156 ;  /* 0x0000009c009c7308 */ /* 0x000e620000000800 */
[----:B------:R-:W-:Y:S01]  /*7490*/  FADD.FTZ R49, R17, R42 ;  /* 0x0000002a11317221 */ /* 0x000fe20000010000 */
[----:B--2---:R-:W-:-:S03]  /*74a0*/  FADD.FTZ R4, R163, R4 ;  /* 0x00000004a3047221 */ /* 0x004fc60000010000 */
[----:B------:R-:W-:-:S03]  /*74b0*/  FADD.FTZ R42, R162, R49 ;  /* 0x00000031a22a7221 */ /* 0x000fc60000010000 */
[----:B------:R-:W2:Y:S01]  /*74c0*/  MUFU.EX2 R21, R21 ;  /* 0x0000001500157308 */ /* 0x000ea20000000800 */
[----:B------:R-:W-:Y:S01]  /*74d0*/  FADD.FTZ R5, R19, R42 ;  /* 0x0000002a13057221 */ /* 0x000fe20000010000 */
[----:B0-----:R-:W-:-:S04]  /*74e0*/  FADD.FTZ R4, R71, R4 ;  /* 0x0000000447047221 */ /* 0x001fc80000010000 */
        /* <DEDUP_REMOVED lines=31> */
.L_x_7577:
[----:B------:R-:W-:Y:S01]  /*76e0*/  ULEA UR6, UR54, UR40, 0x3 ;  /* 0x0000002836067291 */ /* 0x000fe2000f8e183f */
[----:B------:R-:W-:Y:S01]  /*76f0*/  ISETP.GT.AND P1, PT, R14, UR53, PT ;  /* 0x000000350e007c0c */ /* 0x000fe2000bf24270 */
        /* <DEDUP_REMOVED lines=10> */
[-C--:B------:R-:W-:Y:S01]  /*77a0*/  FMUL.FTZ R92, R92, R61.reuse ;  /* 0x0000003d5c5c7220 */ /* 0x080fe20000410000 */
[----:B------:R-:W-:Y:S01]  /*77b0*/  F2FP.BF16.F32.PACK_AB R182, R23, R182 ;  /* 0x000000b617b6723e */ /* 0x000fe200000010ff */
[-C--:B------:R-:W-:Y:S01]  /*77c0*/  FMUL.FTZ R93, R93, R61.reuse ;  /* 0x0000003d5d5d7220 */ /* 0x080fe20000410000 */
[----:B------:R-:W-:Y:S01]  /*77d0*/  F2FP.BF16.F32.PACK_AB R183, R31, R22 ;  /* 0x000000161fb7723e */ /* 0x000fe200000010ff */
[-C--:B------:R-:W-:Y:S01]  /*77e0*/  FMUL.FTZ R96, R96, R61.reuse ;  /* 0x0000003d60607220 */ /* 0x080fe20000410000 */
[----:B------:R-:W-:Y:S01]  /*77f0*/  SYNCS.ARRIVE.TRANS64.RED.A1T0 RZ, [UR6], RZ ;  /* 0x000000ffffff79a7 */ /* 0x000fe20008100406 */
[----:B------:R-:W-:Y:S01]  /*7800*/  F2FP.BF16.F32.PACK_AB R176, R27, R176 ;  /* 0x000000b01bb0723e */ /* 0x000fe200000010ff */
[-C--:B------:R-:W-:Y:S01]  /*7810*/  FMUL.FTZ R97, R97, R61.reuse ;  /* 0x0000003d61617220 */ /* 0x080fe20000410000 */
        /* <DEDUP_REMOVED lines=50> */
[----:B------:R-:W-:Y:S01]  /*7b40*/  FMUL.FTZ R149, R149, R61 ;  /* 0x0000003d95957220 */ /* 0x000fe20000410000 */
[----:B------:R-:W-:-:S02]  /*7b50*/  VIADD R14, R14, 0xffffffff ;  /* 0xffffffff0e0e7836 */ /* 0x000fc40000000000 */
        /* <DEDUP_REMOVED lines=35> */
.L_x_7559:
[----:B------:R-:W0:Y:S01]  /*7d90*/  S2UR UR6, SR_CTAID.X ;  /* 0x00000000000679c3 */ /* 0x000e220000002500 */
[----:B------:R-:W-:Y:S01]  /*7da0*/  IADD3 R13, -R8, 0x1, RZ ;  /* 0x00000001080d7810 */ /* 0x000fe20007ffe1ff */
[----:B------:R-:W-:Y:S02]  /*7db0*/  UISETP.NE.AND UP1, UPT, UR42, URZ, UPT ;  /* 0x0000003f2a00728c */ /* 0x000fe4000bf25270 */
[----:B------:R-:W-:Y:S02]  /*7dc0*/  UISETP.NE.AND UP0, UPT, UR41, URZ, UPT ;  /* 0x0000003f2900728c */ /* 0x000fe4000bf05270 */
[----:B------:R-:W-:-:S04]  /*7dd0*/  IMAD R13, R2, UR51, R13 ;  /* 0x00000033020d7c24 */ /* 0x000fc8000f8e020d */
[----:B------:R-:W-:Y:S02]  /*7de0*/  PLOP3.LUT P1, PT, PT, PT, UP0, 0x40, 0x0 ;  /* 0x000000000000781c */ /* 0x000fe40003f2e808 */
[----:B------:R-:W-:Y:S01]  /*7df0*/  R2UR UR11, R13 ;  /* 0x000000000d0b72ca */ /* 0x000fe200000e0000 */
[----:B------:R-:W-:Y:S01]  /*7e00*/  @UP1 ULDC UR14, c[0x0][0x450] ;  /* 0x00011400000e1ab9 */ /* 0x000fe20000000800 */
[----:B0-----:R-:W-:-:S03]  /*7e10*/  ULEA UR10, UR6, 0x7f, 0x7 ;  /* 0x0000007f060a7891 */ /* 0x001fc6000f8e383f */
[----:B------:R-:W-:Y:S02]  /*7e20*/  @UP1 ULDC UR6, c[0x0][0x44c] ;  /* 0x0001130000061ab9 */ /* 0x000fe40000000800 */
        /* <DEDUP_REMOVED lines=17> */
.L_x_7580:
[----:B------:R-:W-:Y:S02]  /*7f40*/  ULDC UR14, c[0x0][0x9e4] ;  /* 0x00027900000e7ab9 */ /* 0x000fe40000000800 */
[----:B------:R-:W-:-:S11]  /*7f50*/  UISETP.NE.AND UP0, UPT, UR14, 0x1, UPT ;  /* 0x000000010e00788c */ /* 0x000fd6000bf05270 */
[----:B------:R-:W-:Y:S02]  /*7f60*/  @UP0 ULDC.64 UR18, c[0x0][0x9e8] ;  /* 0x00027a0000120ab9 */ /* 0x000fe40000000a00 */
[----:B------:R-:W-:-:S04]  /*7f70*/  UIMAD.WIDE.U32 UR6, UR10, UR18, URZ ;  /* 0x000000120a0672a5 */ /* 0x000fc8000f8e003f */
[----:B------:R-:W-:-:S12]  /*7f80*/  @UP0 USHF.R.U32.HI UR10, URZ, UR19, UR7 ;  /* 0x000000133f0a0299 */ /* 0x000fd80008011607 */
.L_x_7581:
[----:B------:R-:W-:-:S04]  /*7f90*/  UIMAD UR10, UR10, UR14, URZ ;  /* 0x0000000e0a0a72a4 */ /* 0x000fc8000f8e023f */
[----:B------:R-:W-:-:S04]  /*7fa0*/  UISETP.LT.AND UP0, UPT, UR11, UR10, UPT ;  /* 0x0000000a0b00728c */ /* 0x000fc8000bf01270 */
[----:B------:R-:W-:-:S12]  /*7fb0*/  USEL UR11, UR11, UR10, !UP0 ;  /* 0x0000000a0b0b7287 */ /* 0x000fd8000c000000 */
.L_x_7579:
[----:B------:R-:W-:-:S04]  /*7fc0*/  UIADD3 UR11, UR11, 0x7f, URZ ;  /* 0x0000007f0b0b7890 */ /* 0x000fc8000fffe03f */
        /* <DEDUP_REMOVED lines=12> */
.L_x_7593:
[----:B------:R-:W-:Y:S01]  /*8090*/  ISETP.NE.AND P2, PT, RZ, UR39, PT ;  /* 0x00000027ff007c0c */ /* 0x000fe2000bf45270 */
[----:B------:R-:W-:-:S04]  /*80a0*/  UISETP.NE.AND UP0, UPT, UR51, 0x1, UPT ;  /* 0x000000013300788c */ /* 0x000fc8000bf05270 */
[----:B------:R-:W-:-:S04]  /*80b0*/  USEL UR45, URZ, 0x1, UP0 ;  /* 0x000000013f2d7887 */ /* 0x000fc80008000000 */
[----:B------:R-:W-:-:S04]  /*80c0*/  ULOP3.LUT UR45, UR52, UR45, URZ, 0x3c, !UPT ;  /* 0x0000002d342d7292 */ /* 0x000fc8000f8e3c3f */
[----:B------:R-:W-:Y:S08]  /*80d0*/  @P2 BRA `(.L_x_7583) ;  /* 0x0000000000382947 */ /* 0x000ff00003800000 */
[----:B------:R-:W-:Y:S05]  /*80e0*/  @!P0 BRA `(.L_x_7584) ;  /* 0x0000000000048947 */ /* 0x000fea0003800000 */
[----:B------:R-:W-:Y:S01]  /*80f0*/  BPT.TRAP 0x1 ;  /* 0x000000040000795c */ /* 0x000fe20000300000 */
.L_x_7584:
        /* <DEDUP_REMOVED lines=9> */
.L_x_7585:
[----:B-1----:R-:W-:Y:S05]  /*8190*/  @P1 BRA `(.L_x_7583) ;  /* 0x0000000000081947 */ /* 0x002fea0003800000 */
[----:B------:R-:W1:Y:S02]  /*81a0*/  SYNCS.PHASECHK.TRANS64.TRYWAIT P1, [UR6+0x28830], R6 ;  /* 0x02883006ff0075a7 */ /* 0x000e640008020146 */
[----:B-1----:R-:W-:Y:S05]  /*81b0*/  @!P1 BRA `(.L_x_7586) ;  /* 0x000000b4000c9947 */ /* 0x002fea0003800000 */
.L_x_7583:
        /* <DEDUP_REMOVED lines=50> */
.L_x_7588:
[----:B------:R-:W-:Y:S01]  /*84e0*/  ULEA UR6, UR51, UR40, 0x3 ;  /* 0x0000002833067291 */ /* 0x000fe2000f8e183f */
[----:B------:R-:W-:-:S05]  /*84f0*/  IMAD.U32 R6, RZ, RZ, UR52 ;  /* 0x00000034ff067e24 */ /* 0x000fca000f8e00ff */
[----:B------:R-:W-:-:S04]  /*8500*/  SHF.L.U32 R6, R6, 0x1f, RZ ;  /* 0x0000001f06067819 */ /* 0x000fc800000006ff */
[----:B------:R0:W1:Y:S01]  /*8510*/  SYNCS.PHASECHK.TRANS64.TRYWAIT P1, [UR6+0x28850], R6 ;  /* 0x02885006ff0075a7 */ /* 0x0000620008020146 */
[----:B------:R-:W-:Y:S05]  /*8520*/  @!P0 BRA `(.L_x_7589) ;  /* 0x0000000000048947 */ /* 0x000fea0003800000 */
[----:B------:R-:W-:Y:S01]  /*8530*/  BPT.TRAP 0x1 ;  /* 0x000000040000795c */ /* 0x000fe20000300000 */
.L_x_7589:
[----:B-1----:R-:W-:Y:S05]  /*8540*/  @P1 BRA `(.L_x_7587) ;  /* 0x0000000000081947 */ /* 0x002fea0003800000 */
[----:B------:R-:W1:Y:S02]  /*8550*/  SYNCS.PHASECHK.TRANS64.TRYWAIT P1, [UR6+0x28850], R6 ;  /* 0x02885006ff0075a7 */ /* 0x000e640008020146 */
[----:B-1----:R-:W-:Y:S05]  /*8560*/  @!P1 BRA `(.L_x_7590) ;  /* 0x000000b000389947 */ /* 0x002fea0003800000 */
.L_x_7587:
        /* <DEDUP_REMOVED lines=49> */
.L_x_7591:
        /* <DEDUP_REMOVED lines=88> */
[-C--:B------:R-:W-:Y:S01]  /*8e00*/  FFMA.FTZ R180, R25, R6.reuse, -R153 ;  /* 0x0000000619b47223 */ /* 0x080fe20000010899 */
[-C--:B------:R-:W-:Y:S01]  /*8e10*/  FFMA.FTZ R181, R27, R6.reuse, -R69 ;  /* 0x000000061bb57223 */ /* 0x080fe20000010845 */
[----:B------:R-:W-:Y:S01]  /*8e20*/  MUFU.EX2 R12, R12 ;  /* 0x0000000c000c7308 */ /* 0x000fe20000000800 */
[-C--:B------:R-:W-:Y:S01]  /*8e30*/  FFMA.FTZ R182, R28, R6.reuse, -R153 ;  /* 0x000000061cb67223 */ /* 0x080fe20000010899 */
[-CC-:B------:R-:W-:Y:S01]  /*8e40*/  FFMA.FTZ R183, R30, R6.reuse, -R69.reuse ;  /* 0x000000061eb77223 */ /* 0x180fe20000010845 */
[-C--:B------:R-:W-:Y:S01]  /*8e50*/  FFMA.FTZ R18, R31, R6.reuse, -R69 ;  /* 0x000000061f127223 */ /* 0x080fe20000010845 */
[-C--:B------:R-:W-:Y:S01]  /*8e60*/  FFMA.FTZ R176, R32, R6.reuse, -R153 ;  /* 0x0000000620b07223 */ /* 0x080fe20000010899 */
[-C--:B------:R-:W-:Y:S01]  /*8e70*/  FFMA.FTZ R177, R34, R6.reuse, -R69 ;  /* 0x0000000622b17223 */ /* 0x080fe20000010845 */
[-C--:B------:R-:W-:Y:S01]  /*8e80*/  FFMA.FTZ R19, R33, R6.reuse, -R153 ;  /* 0x0000000621137223 */ /* 0x080fe20000010899 */
[-C--:B------:R-:W-:Y:S01]  /*8e90*/  FFMA.FTZ R20, R35, R6.reuse, -R69 ;  /* 0x0000000623147223 */ /* 0x080fe20000010845 */
[----:B------:R-:W0:Y:S01]  /*8ea0*/  MUFU.EX2 R15, R15 ;  /* 0x0000000f000f7308 */ /* 0x000e220000000800 */
[-C--:B------:R-:W-:Y:S01]  /*8eb0*/  FFMA.FTZ R178, R36, R6.reuse, -R153 ;  /* 0x0000000624b27223 */ /* 0x080fe20000010899 */
        /* <DEDUP_REMOVED lines=31> */
[----:B-1----:R-:W-:Y:S01]  /*90b0*/  FFMA.FTZ R4, R13, R4, R14 ;  /* 0x000000040d047223 */ /* 0x002fe2000001000e */
[-C--:B------:R-:W-:Y:S01]  /*90c0*/  FFMA.FTZ R160, R64, R6.reuse, -R153 ;  /* 0x0000000640a07223 */ /* 0x080fe20000010899 */
[-C--:B------:R-:W-:Y:S01]  /*90d0*/  FFMA.FTZ R161, R66, R6.reuse, -R69 ;  /* 0x0000000642a17223 */ /* 0x080fe20000010845 */
[-CC-:B------:R-:W-:Y:S01]  /*90e0*/  FFMA.FTZ R45, R65, R6.reuse, -R153.reuse ;  /* 0x00000006412d7223 */ /* 0x180fe20000010899 */
[-C--:B------:R-:W-:Y:S01]  /*90f0*/  FFMA.FTZ R162, R68, R6.reuse, -R153 ;  /* 0x0000000644a27223 */ /* 0x080fe20000010899 */
[-CC-:B------:R-:W-:Y:S01]  /*9100*/  FFMA.FTZ R163, R70, R6.reuse, -R69.reuse ;  /* 0x0000000646a37223 */ /* 0x180fe20000010845 */
[-C--:B------:R-:W-:Y:S01]  /*9110*/  FFMA.FTZ R71, R71, R6.reuse, -R69 ;  /* 0x0000000647477223 */ /* 0x080fe20000010845 */
[----:B------:R-:W1:Y:S01]  /*9120*/  MUFU.EX2 R182, R182 ;  /* 0x000000b600b67308 */ /* 0x000e620000000800 */
[----:B0-----:R-:W-:Y:S01]  /*9130*/  FADD.FTZ R5, R180, R5 ;  /* 0x00000005b4057221 */ /* 0x001fe20000010000 */
[-C--:B------:R-:W-:Y:S01]  /*9140*/  FFMA.FTZ R156, R72, R6.reuse, -R153 ;  /* 0x00000006489c7223 */ /* 0x080fe20000010899 */
[-C--:B------:R-:W-:Y:S01]  /*9150*/  FFMA.FTZ R74, R74, R6.reuse, -R69 ;  /* 0x000000064a4a7223 */ /* 0x080fe20000010845 */
[-C--:B------:R-:W-:Y:S01]  /*9160*/  FFMA.FTZ R53, R73, R6.reuse, -R153 ;  /* 0x0000000649357223 */ /* 0x080fe20000010899 */
[-C--:B------:R-:W-:Y:S01]  /*9170*/  FFMA.FTZ R75, R75, R6.reuse, -R69 ;  /* 0x000000064b4b7223 */ /* 0x080fe20000010845 */
[-C--:B------:R-:W-:Y:S01]  /*9180*/  FFMA.FTZ R158, R76, R6.reuse, -R153 ;  /* 0x000000064c9e7223 */ /* 0x080fe20000010899 */
[-C--:B------:R-:W-:Y:S01]  /*9190*/  FFMA.FTZ R78, R78, R6.reuse, -R69 ;  /* 0x000000064e4e7223 */ /* 0x080fe20000010845 */
[----:B------:R-:W0:Y:S01]  /*91a0*/  MUFU.EX2 R183, R183 ;  /* 0x000000b700b77308 */ /* 0x000e220000000800 */
[----:B--2---:R-:W-:Y:S01]  /*91b0*/  FADD.FTZ R4, R181, R4 ;  /* 0x00000004b5047221 */ /* 0x004fe20000010000 */
[-C--:B------:R-:W-:Y:S01]  /*91c0*/  FFMA.FTZ R57, R77, R6.reuse, -R153 ;  /* 0x000000064d397223 */ /* 0x080fe20000010899 */
[-C--:B------:R-:W-:Y:S01]  /*91d0*/  FFMA.FTZ R79, R79, R6.reuse, -R69 ;  /* 0x000000064f4f7223 */ /* 0x080fe20000010845 */
[-C--:B------:R-:W-:Y:S01]  /*91e0*/  FFMA.FTZ R152, R80, R6.reuse, -R153 ;  /* 0x0000000650987223 */ /* 0x080fe20000010899 */
[-C--:B------:R-:W-:Y:S01]  /*91f0*/  FFMA.FTZ R82, R82, R6.reuse, -R69 ;  /* 0x0000000652527223 */ /* 0x080fe20000010845 */
[-C--:B------:R-:W-:Y:S01]  /*9200*/  FFMA.FTZ R61, R81, R6.reuse, -R153 ;  /* 0x00000006513d7223 */ /* 0x080fe20000010899 */
[-C--:B------:R-:W-:Y:S01]  /*9210*/  FFMA.FTZ R83, R83, R6.reuse, -R69 ;  /* 0x0000000653537223 */ /* 0x080fe20000010845 */
[----:B------:R-:W2:Y:S01]  /*9220*/  MUFU.EX2 R17, R17 ;  /* 0x0000001100117308 */ /* 0x000ea20000000800 */
[----:B-1----:R-:W-:Y:S01]  /*9230*/  FADD.FTZ R36, R182, R5 ;  /* 0x00000005b6247221 */ /* 0x002fe20000010000 */
[-CC-:B------:R-:W-:Y:S01]  /*9240*/  FFMA.FTZ R154, R84, R6.reuse, -R153.reuse ;  /* 0x00000006549a7223 */ /* 0x180fe20000010899 */
[-C--:B------:R-:W-:Y:S01]  /*9250*/  FFMA.FTZ R65, R85, R6.reuse, -R153 ;  /* 0x0000000655417223 */ /* 0x080fe20000010899 */
[----:B------:R-:W-:-:S04]  /*9260*/  FFMA.FTZ R86, R86, R6, -R69 ;  /* 0x0000000656567223 */ /* 0x000fc80000010845 */
        /* <DEDUP_REMOVED lines=120> */
.L_x_7592:
[----:B------:R-:W-:Y:S01]  /*99f0*/  ULEA UR6, UR51, UR40, 0x3 ;  /* 0x0000002833067291 */ /* 0x000fe2000f8e183f */
[----:B------:R-:W-:Y:S01]  /*9a00*/  ISETP.GT.AND P1, PT, R8, UR50, PT ;  /* 0x0000003208007c0c */ /* 0x000fe2000bf24270 */
[----:B------:R-:W-:Y:S01]  /*9a10*/  UMOV UR52, UR45 ;  /* 0x0000002d00347c82 */ /* 0x000fe20008000000 */
[----:B------:R-:W-:Y:S01]  /*9a20*/  UMOV UR51, UR46 ;  /* 0x0000002e00337c82 */ /* 0x000fe20008000000 */
        /* <DEDUP_REMOVED lines=103> */
[----:B------:R-:W-:-:S07]  /*a0a0*/  IMAD.MOV.U32 R14, RZ, RZ, R8 ;  /* 0x000000ffff0e7224 */ /* 0x000fce00078e0008 */
.L_x_7582:
[----:B------:R-:W-:-:S13]  /*a0b0*/  ISETP.GE.AND P1, PT, R14, UR38, PT ;  /* 0x000000260e007c0c */ /* 0x000fda000bf26270 */
[----:B------:R-:W-:Y:S05]  /*a0c0*/  @!P1 BRA `(.L_x_7594) ;  /* 0x0000003000549947 */ /* 0x000fea0003800000 */
[C---:B------:R-:W-:Y:S01]  /*a0d0*/  VIADD R8, R16.reuse, 0x8 ;  /* 0x0000000810087836 */ /* 0x040fe20000000000 */
[----:B------:R-:W-:Y:S01]  /*a0e0*/  IADD3 R16, -R16, 0xb, RZ ;  /* 0x0000000b10107810 */ /* 0x000fe20007ffe1ff */
        /* <DEDUP_REMOVED lines=8> */
.L_x_7613:
[----:B------:R-:W-:Y:S01]  /*a170*/  UIADD3 UR46, UR54, 0x1, URZ ;  /* 0x00000001362e7890 */ /* 0x000fe2000fffe03f */
[----:B------:R-:W-:-:S03]  /*a180*/  ISETP.NE.AND P2, PT, RZ, UR39, PT ;  /* 0x00000027ff007c0c */ /* 0x000fc6000bf45270 */
[----:B------:R-:W-:-:S04]  /*a190*/  UISETP.NE.AND UP0, UPT, UR46, 0x2, UPT ;  /* 0x000000022e00788c */ /* 0x000fc8000bf05270 */
[----:B------:R-:W-:Y:S02]  /*a1a0*/  USEL UR45, URZ, 0x1, UP0 ;  /* 0x000000013f2d7887 */ /* 0x000fe40008000000 */
[----:B------:R-:W-:Y:S02]  /*a1b0*/  USEL UR46, UR46, URZ, UP0 ;  /* 0x0000003f2e2e7287 */ /* 0x000fe40008000000 */
[----:B------:R-:W-:Y:S02]  /*a1c0*/  ULOP3.LUT UR45, UR55, UR45, URZ, 0x3c, !UPT ;  /* 0x0000002d372d7292 */ /* 0x000fe4000f8e3c3f */
[----:B--2---:R-:W-:Y:S10]  /*a1d0*/  @P2 BRA `(.L_x_7595) ;  /* 0x00000000002c2947 */ /* 0x004ff40003800000 */
[----:B------:R-:W-:Y:S05]  /*a1e0*/  @!P0 BRA `(.L_x_7596) ;  /* 0x0000000000048947 */ /* 0x000fea0003800000 */
[----:B------:R-:W-:Y:S01]  /*a1f0*/  BPT.TRAP 0x1 ;  /* 0x000000040000795c */ /* 0x000fe20000300000 */
.L_x_7596:
[----:B------:R-:W-:Y:S01]  /*a200*/  ULEA UR6, UR46, UR40, 0x3 ;  /* 0x000000282e067291 */ /* 0x000fe2000f8e183f */
[----:B------:R-:W-:-:S05]  /*a210*/  IMAD.U32 R6, RZ, RZ, UR45 ;  /* 0x0000002dff067e24 */ /* 0x000fca000f8e00ff */
[----:B------:R-:W-:-:S04]  /*a220*/  SHF.L.U32 R6, R6, 0x1f, RZ ;  /* 0x0000001f06067819 */ /* 0x000fc800000006ff */
[----:B------:R0:W1:Y:S01]  /*a230*/  SYNCS.PHASECHK.TRANS64.TRYWAIT P1, [UR6+0x28830], R6 ;  /* 0x02883006ff0075a7 */ /* 0x0000620008020146 */
[----:B------:R-:W-:Y:S05]  /*a240*/  @!P0 BRA `(.L_x_7597) ;  /* 0x0000000000048947 */ /* 0x000fea0003800000 */
[----:B------:R-:W-:Y:S01]  /*a250*/  BPT.TRAP 0x1 ;  /* 0x000000040000795c */ /* 0x000fe20000300000 */
.L_x_7597:
[----:B-1----:R-:W-:Y:S05]  /*a260*/  @P1 BRA `(.L_x_7595) ;  /* 0x0000000000081947 */ /* 0x002fea0003800000 */
[----:B------:R-:W1:Y:S02]  /*a270*/  SYNCS.PHASECHK.TRANS64.TRYWAIT P1, [UR6+0x28830], R6 ;  /* 0x02883006ff0075a7 */ /* 0x000e640008020146 */
[----:B-1----:R-:W-:Y:S05]  /*a280*/  @!P1 BRA `(.L_x_7598) ;  /* 0x0000009400089947 */ /* 0x002fea0003800000 */
.L_x_7595:
[----:B------:R2:W-:Y:S01]  /*a290*/  BAR.SYNC.DEFER_BLOCKING R8, 0x100 ;  /* 0x000400080000751d */ /* 0x0005e20000010000 */
[----:B------:R-:W-:Y:S01]  /*a2a0*/  R2UR UR32, R10 ;  /* 0x000000000a2072ca */ /* 0x000fe200000e0000 */
[----:B------:R-:W-:Y:S01]  /*a2b0*/  ULEA UR34, UR46, UR44, 0xb ;  /* 0x0000002c2e227291 */ /* 0x000fe2000f8e583f */
[----:B------:R-:W-:-:S03]  /*a2c0*/  R2UR UR33, R11 ;  /* 0x000000000b2172ca */ /* 0x000fc600000e0000 */
        /* <DEDUP_REMOVED lines=12> */
[----:B------:R-:W-:Y:S01]  /*a390*/  WARPGROUP.ARRIVE ;  /* 0x00000000000079c5 */ /* 0x000fe20000000000 */
[----:B------:R-:W-:Y:S01]  /*a3a0*/  UMOV UR27, 0x40000040 ;  /* 0x40000040001b7882 */ /* 0x000fe20000000000 */
[----:B------:R-:W-:Y:S01]  /*a3b0*/  UIADD3 UR30, UR34, 0x406, URZ ;  /* 0x00000406221e7890 */ /* 0x000fe2000fffe03f */
[----:B------:R-:W-:-:S03]  /*a3c0*/  UMOV UR31, 0x40000040 ;  /* 0x40000040001f7882 */ /* 0x000fc60000000000 */
        /* <DEDUP_REMOVED lines=23> */
[----:B--2---:R-:W-:Y:S05]  /*a540*/  @P2 BRA `(.L_x_7599) ;  /* 0x00000000002c2947 */ /* 0x004fea0003800000 */
[----:B------:R-:W-:Y:S05]  /*a550*/  @!P0 BRA `(.L_x_7600) ;  /* 0x0000000000048947 */ /* 0x000fea0003800000 */
[----:B------:R-:W-:Y:S01]  /*a560*/  BPT.TRAP 0x1 ;  /* 0x000000040000795c */ /* 0x000fe20000300000 */
.L_x_7600:
[----:B------:R-:W-:Y:S01]  /*a570*/  ULEA UR6, UR54, UR40, 0x3 ;  /* 0x0000002836067291 */ /* 0x000fe2000f8e183f */
[----:B01----:R-:W-:-:S05]  /*a580*/  IMAD.U32 R6, RZ, RZ, UR55 ;  /* 0x00000037ff067e24 */ /* 0x003fca000f8e00ff */
[----:B------:R-:W-:-:S04]  /*a590*/  SHF.L.U32 R6, R6, 0x1f, RZ ;  /* 0x0000001f06067819 */ /* 0x000fc800000006ff */
[----:B------:R0:W1:Y:S01]  /*a5a0*/  SYNCS.PHASECHK.TRANS64.TRYWAIT P1, [UR6+0x28850], R6 ;  /* 0x02885006ff0075a7 */ /* 0x0000620008020146 */
[----:B------:R-:W-:Y:S05]  /*a5b0*/  @!P0 BRA `(.L_x_7601) ;  /* 0x0000000000048947 */ /* 0x000fea0003800000 */
[----:B------:R-:W-:Y:S01]  /*a5c0*/  BPT.TRAP 0x1 ;  /* 0x000000040000795c */ /* 0x000fe20000300000 */
.L_x_7601:
[----:B-1----:R-:W-:Y:S05]  /*a5d0*/  @P1 BRA `(.L_x_7599) ;  /* 0x0000000000081947 */ /* 0x002fea0003800000 */
[----:B------:R-:W1:Y:S02]  /*a5e0*/  SYNCS.PHASECHK.TRANS64.TRYWAIT P1, [UR6+0x28850], R6 ;  /* 0x02885006ff0075a7 */ /* 0x000e640008020146 */
[----:B-1----:R-:W-:Y:S05]  /*a5f0*/  @!P1 BRA `(.L_x_7602) ;  /* 0x0000009000449947 */ /* 0x002fea0003800000 */
.L_x_7599:
        /* <DEDUP_REMOVED lines=48> */
.L_x_7603:
[----:B------:R-:W-:Y:S01]  /*a900*/  UISETP.NE.AND UP1, UPT, UR42, URZ, UPT ;  /* 0x0000003f2a00728c */ /* 0x000fe2000bf25270 */
[----:B01----:R-:W-:Y:S01]  /*a910*/  IMAD.MOV.U32 R6, RZ, RZ, R0 ;  /* 0x000000ffff067224 */ /* 0x003fe200078e0000 */
[----:B------:R-:W-:Y:S01]  /*a920*/  UISETP.NE.AND UP0, UPT, UR41, URZ, UPT ;  /* 0x0000003f2900728c */ /* 0x000fe2000bf05270 */
[----:B------:R-:W-:Y:S01]  /*a930*/  IMAD.SHL.U32 R22, R14, 0x80, RZ ;  /* 0x000000800e167824 */ /* 0x000fe200078e00ff */
[----:B------:R-:W-:Y:S02]  /*a940*/  ULEA UR6, UR46, UR40, 0x3 ;  /* 0x000000282e067291 */ /* 0x000fe4000f8e183f */
[----:B------:R-:W-:Y:S02]  /*a950*/  PLOP3.LUT P1, PT, PT, PT, UP1, 0x80, 0x0 ;  /* 0x000000000000781c */ /* 0x000fe40003f2f018 */
[----:B------:R-:W-:Y:S01]  /*a960*/  PLOP3.LUT P2, PT, PT, PT, UP1, 0x80, 0x0 ;  /* 0x000000000000781c */ /* 0x000fe20003f4f018 */
[----:B------:R-:W-:Y:S01]  /*a970*/  UIADD3 UR6, UR6, 0x28840, URZ ;  /* 0x0002884006067890 */ /* 0x000fe2000fffe03f */
[----:B------:R-:W-:Y:S01]  /*a980*/  IADD3 R18, -R22, 0x1, RZ ;  /* 0x0000000116127810 */ /* 0x000fe20007ffe1ff */
[----:B------:R-:W-:-:S02]  /*a990*/  @UP1 ULDC UR7, c[0x0][0x44c] ;  /* 0x0001130000071ab9 */ /* 0x000fc40000000800 */
[----:B------:R-:W-:-:S06]  /*a9a0*/  UPRMT UR6, UR43, 0x654, UR6 ;  /* 0x000006542b067896 */ /* 0x000fcc0008000006 */
[----:B------:R-:W-:Y:S01]  /*a9b0*/  @P1 IMAD.HI.U32 R7, R0, UR7, RZ ;  /* 0x0000000700071c27 */ /* 0x000fe2000f8e00ff */
[----:B------:R-:W-:Y:S01]  /*a9c0*/  @UP1 ULDC UR7, c[0x0][0x450] ;  /* 0x0001140000071ab9 */ /* 0x000fe20000000800 */
[----:B------:R-:W-:Y:S01]  /*a9d0*/  PLOP3.LUT P1, PT, PT, PT, UP0, 0x40, 0x0 ;  /* 0x000000000000781c */ /* 0x000fe20003f2e808 */
[----:B------:R-:W-:Y:S02]  /*a9e0*/  SYNCS.ARRIVE.TRANS64.RED.A1T0 RZ, [UR6], RZ ;  /* 0x000000ffffff79a7 */ /* 0x000fe40008100406 */
[----:B------:R-:W-:Y:S01]  /*a9f0*/  @P2 SHF.R.U32.HI R6, RZ, UR7, R7 ;  /* 0x00000007ff062c19 */ /* 0x000fe20008011607 */
[----:B------:R-:W-:-:S04]  /*aa00*/  IMAD R7, R3, -0x2, R18 ;  /* 0xfffffffe03077824 */ /* 0x000fc800078e0212 */
[----:B------:R-:W0:Y:S01]  /*aa10*/  SHFL.IDX PT, R9, R6, RZ, 0x1c1f ;  /* 0x001c1fff06097589 */ /* 0x000e2200000e0000 */
[----:B------:R-:W-:-:S04]  /*aa20*/  IMAD R7, R2, UR53, R7 ;  /* 0x0000003502077c24 */ /* 0x000fc8000f8e0207 */
[----:B------:R-:W-:-:S04]  /*aa30*/  VIADD R7, R7, -UR52 ;  /* 0x8000003407077c36 */ /* 0x000fc80008000000 */
[C---:B------:R-:W-:Y:S02]  /*aa40*/  VIADD R152, R7.reuse, UR51 ;  /* 0x0000003307987c36 */ /* 0x040fe40008000000 */
[----:B------:R-:W-:Y:S02]  /*aa50*/  VIADD R154, R7, UR47 ;  /* 0x0000002f079a7c36 */ /* 0x000fe40008000000 */
[--C-:B0-----:R-:W-:Y:S02]  /*aa60*/  IMAD.IADD R7, R152, 0x1, R9.reuse ;  /* 0x0000000198077824 */ /* 0x101fe400078e0209 */
[----:B------:R-:W-:Y:S01]  /*aa70*/  IMAD.IADD R18, R154, 0x1, R9 ;  /* 0x000000019a127824 */ /* 0x000fe200078e0209 */
[----:B------:R-:W-:Y:S06]  /*aa80*/  @P1 BRA `(.L_x_7604) ;  /* 0x00000000005c1947 */ /* 0x000fec0003800000 */
[----:B------:R-:W-:Y:S01]  /*aa90*/  IMAD R9, R2, UR53, R9 ;  /* 0x0000003502097c24 */ /* 0x000fe2000f8e0209 */
[----:B------:R-:W-:Y:S03]  /*aaa0*/  BSSY B0, `(.L_x_7605) ;  /* 0x0000011000007945 */ /* 0x000fe60003800000 */
[----:B------:R-:W-:-:S05]  /*aab0*/  VIADD R9, R9, -UR52 ;  /* 0x8000003409097c36 */ /* 0x000fca0008000000 */
        /* <DEDUP_REMOVED lines=10> */
.L_x_7606:
[----:B------:R-:W-:-:S05]  /*ab60*/  IMAD.U32 R15, RZ, RZ, UR50 ;  /* 0x00000032ff0f7e24 */ /* 0x000fca000f8e00ff */
[----:B------:R-:W-:-:S13]  /*ab70*/  ISETP.NE.AND P1, PT, R15, 0x1, PT ;  /* 0x000000010f00780c */ /* 0x000fda0003f25270 */
[----:B------:R-:W0:Y:S02]  /*ab80*/  @P1 LDC.64 R20, c[0x0][0x9e8] ;  /* 0x00027a00ff141b82 */ /* 0x000e240000000a00 */
[----:B0-----:R-:W-:-:S05]  /*ab90*/  @P1 IMAD.HI.U32 R20, R9, R20, RZ ;  /* 0x0000001409141227 */ /* 0x001fca00078e00ff */
[----:B------:R-:W-:-:S07]  /*aba0*/  @P1 SHF.R.U32.HI R9, RZ, R21, R20 ;  /* 0x00000015ff091219 */ /* 0x000fce0000011614 */
.L_x_7607:
[----:B------:R-:W-:Y:S05]  /*abb0*/  BSYNC B0 ;  /* 0x0000000000007941 */ /* 0x000fea0003800000 */
.L_x_7605:
[----:B------:R-:W-:-:S04]  /*abc0*/  IMAD R20, R9, R15, -R22 ;  /* 0x0000000f09147224 */ /* 0x000fc800078e0a16 */
[----:B------:R-:W-:-:S05]  /*abd0*/  IMAD R20, R3, -0x2, R20 ;  /* 0xfffffffe03147824 */ /* 0x000fca00078e0214 */
[----:B------:R-:W-:Y:S02]  /*abe0*/  VIADDMNMX R7, R20, R15, R7, PT ;  /* 0x0000000f14077246 */ /* 0x000fe40003800107 */
[----:B------:R-:W-:-:S07]  /*abf0*/  VIMNMX R18, R18, R20, !PT ;  /* 0x0000001412127248 */ /* 0x000fce0007fe0100 */
.L_x_7604:
        /* <DEDUP_REMOVED lines=116> */
.L_x_7610:
[----:B------:R-:W-:-:S05]  /*b340*/  IMAD.U32 R24, RZ, RZ, UR50 ;  /* 0x00000032ff187e24 */ /* 0x000fca000f8e00ff */
[----:B------:R-:W-:-:S13]  /*b350*/  ISETP.NE.AND P2, PT, R24, 0x1, PT ;  /* 0x000000011800780c */ /* 0x000fda0003f45270 */
[----:B------:R-:W0:Y:S02]  /*b360*/  @P2 LDC.64 R158, c[0x0][0x9e8] ;  /* 0x00027a00ff9e2b82 */ /* 0x000e240000000a00 */
[----:B0-----:R-:W-:-:S05]  /*b370*/  @P2 IMAD.HI.U32 R6, R7, R158, RZ ;  /* 0x0000009e07062227 */ /* 0x001fca00078e00ff */
[----:B------:R-:W-:-:S07]  /*b380*/  @P2 SHF.R.U32.HI R7, RZ, R159, R6 ;  /* 0x0000009fff072219 */ /* 0x000fce0000011606 */
.L_x_7611:
[----:B------:R-:W-:Y:S05]  /*b390*/  BSYNC B0 ;  /* 0x0000000000007941 */ /* 0x000fea0003800000 */
.L_x_7609:
[----:B------:R-:W-:-:S04]  /*b3a0*/  IMAD R6, R7, R24, -R22 ;  /* 0x0000001807067224 */ /* 0x000fc800078e0a16 */
[----:B------:R-:W-:-:S05]  /*b3b0*/  IMAD R7, R3, -0x2, R6 ;  /* 0xfffffffe03077824 */ /* 0x000fca00078e0206 */
[----:B------:R-:W-:Y:S02]  /*b3c0*/  VIADDMNMX R18, R7, R24, R18, PT ;  /* 0x0000001807127246 */ /* 0x000fe40003800112 */
[----:B------:R-:W-:-:S07]  /*b3d0*/  VIMNMX R20, R20, R7, !PT ;  /* 0x0000000714147248 */ /* 0x000fce0007fe0100 */
.L_x_7608:
        /* <DEDUP_REMOVED lines=268> */
[----:B------:R-:W3:Y:S01]  /*c4a0*/  MUFU.EX2 R22, R22 ;  /* 0x0000001600167308 */ /* 0x000ee20000000800 */
        /* <DEDUP_REMOVED lines=22> */
[----:B---3--:R-:W-:Y:S01]  /*c610*/  FADD.FTZ R59, R69, R40 ;  /* 0x00000028453b7221 */ /* 0x008fe20000010000 */
[----:B------:R-:W-:Y:S01]  /*c620*/  FADD.FTZ R5, R51, R4 ;  /* 0x0000000433057221 */ /* 0x000fe20000010000 */
[-CC-:B------:R-:W-:Y:S01]  /*c630*/  FFMA.FTZ R40, R67, R6.reuse, -R12.reuse ;  /* 0x0000000643287223 */ /* 0x180fe2000001080c */
[----:B------:R-:W-:Y:S02]  /*c640*/  FFMA.FTZ R12, R87, R6, -R12 ;  /* 0x00000006570c7223 */ /* 0x000fe4000001080c */
[----:B------:R-:W-:Y:S02]  /*c650*/  FADD.FTZ R4, R174, R5 ;  /* 0x00000005ae047221 */ /* 0x000fe40000010000 */
[----:B------:R-:W3:Y:S01]  /*c660*/  MUFU.EX2 R28, R28 ;  /* 0x0000001c001c7308 */ /* 0x000ee20000000800 */
[----:B-1----:R-:W-:Y:S01]  /*c670*/  FADD.FTZ R42, R26, R59 ;  /* 0x0000003b1a2a7221 */ /* 0x002fe20000010000 */
[----:B------:R-:W-:-:S04]  /*c680*/  FADD.FTZ R5, R55, R4 ;  /* 0x0000000437057221 */ /* 0x000fc80000010000 */
[----:B------:R-:W-:Y:S02]  /*c690*/  FADD.FTZ R4, R168, R5 ;  /* 0x00000005a8047221 */ /* 0x000fe40000010000 */
[----:B------:R-:W1:Y:S01]  /*c6a0*/  MUFU.EX2 R43, R43 ;  /* 0x0000002b002b7308 */ /* 0x000e620000000800 */
[----:B0-----:R-:W-:-:S07]  /*c6b0*/  FADD.FTZ R59, R39, R42 ;  /* 0x0000002a273b7221 */ /* 0x001fce0000010000 */
[----:B------:R-:W0:Y:S01]  /*c6c0*/  MUFU.EX2 R30, R30 ;  /* 0x0000001e001e7308 */ /* 0x000e220000000800 */
[----:B---3--:R-:W-:-:S07]  /*c6d0*/  FADD.FTZ R42, R28, R59 ;  /* 0x0000003b1c2a7221 */ /* 0x008fce0000010000 */
[----:B------:R-:W3:Y:S01]  /*c6e0*/  MUFU.EX2 R47, R47 ;  /* 0x0000002f002f7308 */ /* 0x000ee20000000800 */
[----:B-1----:R-:W-:-:S07]  /*c6f0*/  FADD.FTZ R59, R43, R42 ;  /* 0x0000002a2b3b7221 */ /* 0x002fce0000010000 */
[----:B------:R-:W1:Y:S01]  /*c700*/  MUFU.EX2 R169, R169 ;  /* 0x000000a900a97308 */ /* 0x000e620000000800 */
[----:B0-----:R-:W-:Y:S01]  /*c710*/  FADD.FTZ R42, R30, R59 ;  /* 0x0000003b1e2a7221 */ /* 0x001fe20000010000 */
[----:B------:R-:W-:-:S06]  /*c720*/  FADD.FTZ R59, R45, R4 ;  /* 0x000000042d3b7221 */ /* 0x000fcc0000010000 */
[----:B------:R-:W0:Y:S01]  /*c730*/  MUFU.EX2 R32, R32 ;  /* 0x0000002000207308 */ /* 0x000e220000000800 */
[----:B---3--:R-:W-:-:S07]  /*c740*/  FADD.FTZ R42, R47, R42 ;  /* 0x0000002a2f2a7221 */ /* 0x008fce0000010000 */
[----:B------:R-:W3:Y:S01]  /*c750*/  MUFU.EX2 R171, R171 ;  /* 0x000000ab00ab7308 */ /* 0x000ee20000000800 */
[----:B-1----:R-:W-:Y:S01]  /*c760*/  FADD.FTZ R5, R169, R42 ;  /* 0x0000002aa9057221 */ /* 0x002fe20000010000 */
[----:B------:R-:W-:-:S04]  /*c770*/  FADD.FTZ R42, R170, R59 ;  /* 0x0000003baa2a7221 */ /* 0x000fc80000010000 */
[----:B------:R-:W-:Y:S02]  /*c780*/  FADD.FTZ R59, R41, R42 ;  /* 0x0000002a293b7221 */ /* 0x000fe40000010000 */
[----:B------:R-:W1:Y:S01]  /*c790*/  MUFU.EX2 R34, R34 ;  /* 0x0000002200227308 */ /* 0x000e620000000800 */
[----:B0-----:R-:W-:Y:S01]  /*c7a0*/  FADD.FTZ R4, R32, R5 ;  /* 0x0000000520047221 */ /* 0x001fe20000010000 */
[----:B------:R-:W-:-:S06]  /*c7b0*/  FADD.FTZ R42, R164, R59 ;  /* 0x0000003ba42a7221 */ /* 0x000fcc0000010000 */
[----:B------:R-:W0:Y:S01]  /*c7c0*/  MUFU.EX2 R13, R13 ;  /* 0x0000000d000d7308 */ /* 0x000e220000000800 */
[----:B---3--:R-:W-:-:S07]  /*c7d0*/  FADD.FTZ R5, R171, R4 ;  /* 0x00000004ab057221 */ /* 0x008fce0000010000 */
[----:B------:R-:W3:Y:S01]  /*c7e0*/  MUFU.EX2 R36, R36 ;  /* 0x0000002400247308 */ /* 0x000ee20000000800 */
[----:B-1----:R-:W-:-:S07]  /*c7f0*/  FADD.FTZ R4, R34, R5 ;  /* 0x0000000522047221 */ /* 0x002fce0000010000 */
[----:B------:R-:W1:Y:S01]  /*c800*/  MUFU.EX2 R167, R167 ;  /* 0x000000a700a77308 */ /* 0x000e620000000800 */
[----:B0-----:R-:W-:-:S07]  /*c810*/  FADD.FTZ R5, R13, R4 ;  /* 0x000000040d057221 */ /* 0x001fce0000010000 */
[----:B------:R-:W0:Y:S01]  /*c820*/  MUFU.EX2 R38, R38 ;  /* 0x0000002600267308 */ /* 0x000e220000000800 */
[----:B---3--:R-:W-:-:S07]  /*c830*/  FADD.FTZ R4, R36, R5 ;  /* 0x0000000524047221 */ /* 0x008fce0000010000 */
[----:B------:R-:W3:Y:S01]  /*c840*/  MUFU.EX2 R161, R161 ;  /* 0x000000a100a17308 */ /* 0x000ee20000000800 */
[----:B-1----:R-:W-:-:S07]  /*c850*/  FADD.FTZ R5, R167, R4 ;  /* 0x00000004a7057221 */ /* 0x002fce0000010000 */
[----:B------:R-:W1:Y:S01]  /*c860*/  MUFU.EX2 R40, R40 ;  /* 0x0000002800287308 */ /* 0x000e620000000800 */
[----:B0-----:R-:W-:-:S07]  /*c870*/  FADD.FTZ R4, R38, R5 ;  /* 0x0000000526047221 */ /* 0x001fce0000010000 */
[----:B------:R0:W-:Y:S01]  /*c880*/  MUFU.EX2 R157, R49 ;  /* 0x00000031009d7308 */ /* 0x0001e20000000800 */
[----:B---3--:R-:W-:-:S07]  /*c890*/  FADD.FTZ R5, R161, R4 ;  /* 0x00000004a1057221 */ /* 0x008fce0000010000 */
[----:B------:R-:W3:Y:S01]  /*c8a0*/  MUFU.EX2 R163, R163 ;  /* 0x000000a300a37308 */ /* 0x000ee20000000800 */
        /* <DEDUP_REMOVED lines=8> */
[----:B---3--:R-:W-:-:S03]  /*c930*/  FADD.FTZ R4, R163, R4 ;  /* 0x00000004a3047221 */ /* 0x008fc60000010000 */
[----:B------:R-:W-:-:S03]  /*c940*/  FADD.FTZ R42, R162, R49 ;  /* 0x00000031a22a7221 */ /* 0x000fc60000010000 */
[----:B------:R-:W3:Y:S01]  /*c950*/  MUFU.EX2 R21, R21 ;  /* 0x0000001500157308 */ /* 0x000ee20000000800 */
[----:B------:R-:W-:Y:S01]  /*c960*/  FADD.FTZ R5, R19, R42 ;  /* 0x0000002a13057221 */ /* 0x000fe20000010000 */
[----:B0-----:R-:W-:-:S04]  /*c970*/  FADD.FTZ R4, R71, R4 ;  /* 0x0000000447047221 */ /* 0x001fc80000010000 */
[----:B------:R-:W-:Y:S02]  /*c980*/  FADD.FTZ R4, R157, R4 ;  /* 0x000000049d047221 */ /* 0x000fe40000010000 */
[----:B------:R-:W0:Y:S01]  /*c990*/  MUFU.EX2 R75, R75 ;  /* 0x0000004b004b7308 */ /* 0x000e220000000800 */
[----:B-1----:R-:W-:-:S07]  /*c9a0*/  FADD.FTZ R42, R156, R5 ;  /* 0x000000059c2a7221 */ /* 0x002fce0000010000 */
[----:B------:R-:W1:Y:S01]  /*c9b0*/  MUFU.EX2 R158, R158 ;  /* 0x0000009e009e7308 */ /* 0x000e620000000800 */
[----:B---3--:R-:W-:-:S07]  /*c9c0*/  FADD.FTZ R5, R21, R42 ;  /* 0x0000002a15057221 */ /* 0x008fce0000010000 */
[----:B------:R-:W3:Y:S01]  /*c9d0*/  MUFU.EX2 R53, R53 ;  /* 0x0000003500357308 */ /* 0x000ee20000000800 */
[----:B0-----:R-:W-:-:S07]  /*c9e0*/  FADD.FTZ R4, R75, R4 ;  /* 0x000000044b047221 */ /* 0x001fce0000010000 */
        /* <DEDUP_REMOVED lines=19> */
[----:B-1----:R-:W-:Y:S01]  /*cb20*/  FADD.FTZ R4, R155, R4 ;  /* 0x000000049b047221 */ /* 0x002fe20000010000 */
[----:B---3--:R-:W-:-:S03]  /*cb30*/  FADD.FTZ R5, R29, R42 ;  /* 0x0000002a1d057221 */ /* 0x008fc60000010000 */
[----:B0-----:R-:W-:Y:S01]  /*cb40*/  FADD.FTZ R4, R12, R4 ;  /* 0x000000040c047221 */ /* 0x001fe20000010000 */
[----:B------:R-:W-:Y:S06]  /*cb50*/  @!P0 BRA `(.L_x_7612) ;  /* 0x0000000000048947 */ /* 0x000fec0003800000 */
[----:B------:R-:W-:Y:S01]  /*cb60*/  BPT.TRAP 0x1 ;  /* 0x000000040000795c */ /* 0x000fe20000300000 */
.L_x_7612:
        /* <DEDUP_REMOVED lines=107> */
.L_x_7594:
[----:B------:R-:W-:Y:S06]  /*d220*/  BAR.ARV 0x8, 0x180 ;  /* 0x0206000000007b1d */ /* 0x000fec0000002000 */
[----:B------:R-:W-:Y:S05]  /*d230*/  @!P0 BRA `(.L_x_7614) ;  /* 0x0000000000048947 */ /* 0x000fea0003800000 */
[----:B------:R-:W-:Y:S01]  /*d240*/  BPT.TRAP 0x1 ;  /* 0x000000040000795c */ /* 0x000fe20000300000 */
.L_x_7614:
[----:B------:R-:W-:Y:S01]  /*d250*/  ULEA UR5, UR46, UR40, 0x3 ;  /* 0x000000282e057291 */ /* 0x000fe2000f8e183f */
[----:B------:R-:W-:-:S05]  /*d260*/  IMAD.U32 R0, RZ, RZ, UR45 ;  /* 0x0000002dff007e24 */ /* 0x000fca000f8e00ff */
[----:B------:R-:W-:-:S04]  /*d270*/  SHF.L.U32 R0, R0, 0x1f, RZ ;  /* 0x0000001f00007819 */ /* 0x000fc800000006ff */
[----:B------:R0:W1:Y:S01]  /*d280*/  SYNCS.PHASECHK.TRANS64.TRYWAIT P1, [UR5+0x28850], R0 ;  /* 0x02885000ff0075a7 */ /* 0x0000620008020145 */
[----:B------:R-:W-:Y:S05]  /*d290*/  @!P0 BRA `(.L_x_7615) ;  /* 0x0000000000048947 */ /* 0x000fea0003800000 */
[----:B------:R-:W-:Y:S01]  /*d2a0*/  BPT.TRAP 0x1 ;  /* 0x000000040000795c */ /* 0x000fe20000300000 */
.L_x_7615:
[----:B-1----:R-:W-:Y:S05]  /*d2b0*/  @P1 BRA `(.L_x_7616) ;  /* 0x0000000000081947 */ /* 0x002fea0003800000 */
[----:B------:R-:W1:Y:S02]  /*d2c0*/  SYNCS.PHASECHK.TRANS64.TRYWAIT P1, [UR5+0x28850], R0 ;  /* 0x02885000ff0075a7 */ /* 0x000e640008020145 */
[----:B-1----:R-:W-:Y:S05]  /*d2d0*/  @!P1 BRA `(.L_x_7617) ;  /* 0x0000006400249947 */ /* 0x002fea0003800000 */
.L_x_7616:
[----:B------:R-:W-:Y:S01]  /*d2e0*/  UIADD3 UR40, UR40, 0x400, URZ ;  /* 0x0000040028287890 */ /* 0x000fe2000fffe03f */
[----:B------:R-:W-:Y:S01]  /*d2f0*/  WARPGROUP.ARRIVE ;  /* 0x00000000000079c5 */ /* 0x000fe20000000000 */
[----:B------:R-:W-:Y:S01]  /*d300*/  UMOV UR47, 0x40000040 ;  /* 0x40000040002f7882 */ /* 0x000fe20000000000 */
[----:B------:R-:W-:Y:S01]  /*d310*/  UMOV UR7, 0x40000040 ;  /* 0x4000004000077882 */ /* 0x000fe20000000000 */
[----:B------:R-:W-:Y:S01]  /*d320*/  USHF.R.U32.HI UR40, URZ, 0x4, UR40 ;  /* 0x000000043f287899 */ /* 0x000fe20008011628 */
[----:B01----:R-:W0:Y:S01]  /*d330*/  SHFL.BFLY PT, R0, R5, 0x2, 0x1f ;  /* 0x0c401f0005007f89 */ /* 0x003e2200000e0000 */
[----:B------:R-:W-:Y:S02]  /*d340*/  IMAD.MOV.U32 R8, RZ, RZ, RZ ;  /* 0x000000ffff087224 */ /* 0x000fe400078e00ff */
[----:B------:R-:W-:Y:S01]  /*d350*/  ULOP3.LUT UR40, UR40, 0x3fff, URZ, 0xc0, !UPT ;  /* 0x00003fff28287892 */ /* 0x000fe2000f8ec03f */
[----:B------:R-:W1:Y:S03]  /*d360*/  SHFL.BFLY PT, R3, R4, 0x2, 0x1f ;  /* 0x0c401f0004037f89 */ /* 0x000e6600000e0000 */
[----:B------:R-:W-:-:S04]  /*d370*/  ULOP3.LUT UR40, UR40, 0x4000000, URZ, 0xfc, !UPT ;  /* 0x0400000028287892 */ /* 0x000fc8000f8efc3f */
[----:B------:R-:W-:-:S04]  /*d380*/  ULEA UR46, UR46, UR40, 0xb ;  /* 0x000000282e2e7291 */ /* 0x000fc8000f8e583f */
[----:B------:R-:W-:-:S05]  /*d390*/  UIADD3 UR4, UR46, 0x80, URZ ;  /* 0x000000802e047890 */ /* 0x000fca000fffe03f */
[----:B------:R-:W-:Y:S01]  /*d3a0*/  HGMMA.64x128x16.F32.BF16 R88, R180, gdesc[UR44].tnspB, R88, gsb0 ;  /* 0x41e0002cb4587df0 */ /* 0x000fe20008001858 */
[----:B------:R-:W-:Y:S01]  /*d3b0*/  UMOV UR47, 0x40000040 ;  /* 0x40000040002f7882 */ /* 0x000fe20000000000 */
[----:B------:R-:W-:Y:S01]  /*d3c0*/  UMOV UR6, UR4 ;  /* 0x0000000400067c82 */ /* 0x000fe20008000000 */
[----:B------:R-:W-:Y:S01]  /*d3d0*/  UIADD3 UR4, UR46, 0x100, URZ ;  /* 0x000001002e047890 */ /* 0x000fe2000fffe03f */
[----:B0-----:R-:W-:Y:S01]  /*d3e0*/  FADD.FTZ R0, R0, R5 ;  /* 0x0000000500007221 */ /* 0x001fe20000010000 */
[----:B-1----:R-:W-:Y:S01]  /*d3f0*/  FADD.FTZ R2, R3, R4 ;  /* 0x0000000403027221 */ /* 0x002fe20000010000 */
[----:B------:R-:W-:-:S03]  /*d400*/  IMAD.MOV.U32 R4, RZ, RZ, RZ ;  /* 0x000000ffff047224 */ /* 0x000fc600078e00ff */
[----:B------:R-:W0:Y:S04]  /*d410*/  SHFL.BFLY PT, R3, R0, 0x1, 0x1f ;  /* 0x0c201f0000037f89 */ /* 0x000e2800000e0000 */
[----:B------:R-:W1:Y:S01]  /*d420*/  SHFL.BFLY PT, R11, R2, 0x1, 0x1f ;  /* 0x0c201f00020b7f89 */ /* 0x000e6200000e0000 */
[----:B0-----:R-:W-:Y:S01]  /*d430*/  FADD.FTZ R12, R0, R3 ;  /* 0x00000003000c7221 */ /* 0x001fe20000010000 */
[----:B------:R-:W-:Y:S02]  /*d440*/  IMAD.MOV.U32 R3, RZ, RZ, -0x800000 ;  /* 0xff800000ff037424 */ /* 0x000fe400078e00ff */
[----:B------:R-:W-:Y:S02]  /*d450*/  IMAD.MOV.U32 R0, RZ, RZ, -0x800000 ;  /* 0xff800000ff007424 */ /* 0x000fe400078e00ff */
[----:B-1----:R-:W-:Y:S01]  /*d460*/  FADD.FTZ R11, R2, R11 ;  /* 0x0000000b020b7221 */ /* 0x002fe20000010000 */
[----:B------:R-:W-:-:S04]  /*d470*/  FSETP.NE.FTZ.AND P1, PT, R12, RZ, PT ;  /* 0x000000ff0c00720b */ /* 0x000fc80003f35000 */
[----:B------:R-:W-:-:S09]  /*d480*/  FSETP.NE.FTZ.AND P2, PT, R11, RZ, PT ;  /* 0x000000ff0b00720b */ /* 0x000fd20003f55000 */
[----:B------:R-:W0:Y:S01]  /*d490*/  @P1 MUFU.LG2 R5, R12 ;  /* 0x0000000c00051308 */ /* 0x000e220000000c00 */
[----:B------:R-:W-:-:S03]  /*d4a0*/  @P1 FMUL.FTZ R2, R6, 0.69314718246459960938 ;  /* 0x3f31721806021820 */ /* 0x000fc60000410000 */
[----:B------:R-:W-:-:S04]  /*d4b0*/  @P2 FMUL.FTZ R13, R6, 0.69314718246459960938 ;  /* 0x3f317218060d2820 */ /* 0x000fc80000410000 */
[----:B------:R-:W1:Y:S08]  /*d4c0*/  @P2 MUFU.LG2 R10, R11 ;  /* 0x0000000b000a2308 */ /* 0x000e700000000c00 */
[----:B------:R3:W4:Y:S01]  /*d4d0*/  @P1 MUFU.RCP R4, R12 ;  /* 0x0000000c00041308 */ /* 0x0007220000001000 */
        /* <DEDUP_REMOVED lines=39> */
[----:B------:R-:W-:-:S07]  /*d750*/  WARPGROUP.ARRIVE ;  /* 0x00000000000079c5 */ /* 0x000fce0000000000 */
[----:B------:R-:W-:Y:S03]  /*d760*/  HGMMA.64x128x16.F32.BF16 R88, R152, gdesc[UR44].tnspB, R88, gsb0 ;  /* 0x41e0002c98587df0 */ /* 0x000fe60008001858 */
[----:B------:R-:W-:Y:S02]  /*d770*/  WARPGROUP.DEPBAR.LE gsb0, 0x0 ;  /* 0x00008000000079c5 */ /* 0x000fe40000010000 */
[----:B0--34-:R-:W-:Y:S05]  /*d780*/  @!P0 BRA `(.L_x_7618) ;  /* 0x0000000000048947 */ /* 0x019fea0003800000 */
[----:B------:R-:W-:Y:S01]  /*d790*/  BPT.TRAP 0x1 ;  /* 0x000000040000795c */ /* 0x000fe20000300000 */
.L_x_7618:
        /* <DEDUP_REMOVED lines=68> */
.L_x_7540:
[----:B------:R-:W-:Y:S05]  /*dbe0*/  @P0 BRA `(.L_x_7619) ;  /* 0x00000014004c0947 */ /* 0x000fea0003800000 */
[----:B------:R-:W0:Y:S01]  /*dbf0*/  S2R R2, SR_TID.X ;  /* 0x0000000000027919 */ /* 0x000e220000002100 */
[----:B------:R-:W1:Y:S01]  /*dc00*/  LDC R17, c[0x0][0xbe8] ;  /* 0x0002fa00ff117b82 */ /* 0x000e620000000800 */
[----:B------:R-:W-:Y:S02]  /*dc10*/  USHF.R.S32.HI UR7, URZ, 0x1f, UR37 ;  /* 0x0000001f3f077899 */ /* 0x000fe40008011425 */
[----:B--2---:R-:W-:Y:S01]  /*dc20*/  IMAD R16, RZ, RZ, -UR37 ;  /* 0x80000025ff107e24 */ /* 0x004fe2000f8e02ff */
        /* <DEDUP_REMOVED lines=9> */
[----:B------:R-:W4:Y:S01]  /*dcc0*/  S2UR UR11, SR_CTAID.Y ;  /* 0x00000000000b79c3 */ /* 0x000f220000002600 */
[----:B------:R-:W-:-:S07]  /*dcd0*/  UIMAD UR7, UR7, UR8, URZ ;  /* 0x00000008070772a4 */ /* 0x000fce000f8e023f */
[----:B------:R-:W-:Y:S01]  /*dce0*/  BAR.SYNC.DEFER_BLOCKING 0x1, 0x100 ;  /* 0x0044000000007b1d */ /* 0x000fe20000010000 */
[----:B-1----:R-:W-:-:S07]  /*dcf0*/  ISETP.NE.AND P0, PT, R17, 0x1, PT ;  /* 0x000000011100780c */ /* 0x002fce0003f05270 */
[----:B------:R-:W4:Y:S01]  /*dd00*/  LDC R21, c[0x0][0xc50] ;  /* 0x00031400ff157b82 */ /* 0x000f220000000800 */
[----:B0-----:R-:W-:Y:S01]  /*dd10*/  VIADD R4, R2, 0xffffff80 ;  /* 0xffffff8002047836 */ /* 0x001fe20000000000 */
[----:B---3--:R-:W-:-:S06]  /*dd20*/  USHF.R.S32.HI UR10, URZ, 0x1f, UR12 ;  /* 0x0000001f3f0a7899 */ /* 0x008fcc000801140c */
[----:B------:R-:W0:Y:S01]  /*dd30*/  LDC.64 R14, c[0x0][0xb40] ;  /* 0x0002d000ff0e7b82 */ /* 0x000e220000000a00 */
[----:B------:R-:W-:-:S04]  /*dd40*/  SHF.R.S32.HI R5, RZ, 0x1f, R4 ;  /* 0x0000001fff057819 */ /* 0x000fc80000011404 */
[----:B------:R-:W-:-:S03]  /*dd50*/  LEA.HI R2, R5, R4, RZ, 0x7 ;  /* 0x0000000405027211 */ /* 0x000fc600078f38ff */
[----:B------:R-:W1:Y:S01]  /*dd60*/  @P0 LDC R13, c[0x0][0xbf0] ;  /* 0x0002fc00ff0d0b82 */ /* 0x000e620000000800 */
[----:B------:R-:W-:Y:S02]  /*dd70*/  LEA.HI R5, R5, R4, RZ, 0x2 ;  /* 0x0000000405057211 */ /* 0x000fe400078f10ff */
[----:B------:R-:W-:Y:S02]  /*dd80*/  LOP3.LUT R7, R2, 0xffffff80, RZ, 0xc0, !PT ;  /* 0xffffff8002077812 */ /* 0x000fe400078ec0ff */
[----:B------:R-:W-:-:S03]  /*dd90*/  LOP3.LUT R5, R5, 0xfffffffc, RZ, 0xc0, !PT ;  /* 0xfffffffc05057812 */ /* 0x000fc600078ec0ff */
[C---:B------:R-:W-:Y:S01]  /*dda0*/  IMAD.IADD R18, R4.reuse, 0x1, -R7 ;  /* 0x0000000104127824 */ /* 0x040fe200078e0a07 */
[----:B------:R-:W-:Y:S01]  /*ddb0*/  SHF.R.S32.HI R7, RZ, 0x7, R2 ;  /* 0x00000007ff077819 */ /* 0x000fe20000011402 */
[----:B------:R-:W-:Y:S01]  /*ddc0*/  IMAD.IADD R5, R4, 0x1, -R5 ;  /* 0x0000000104057824 */ /* 0x000fe200078e0a05 */
[----:B------:R-:W3:Y:S01]  /*ddd0*/  @P0 LDC R27, c[0x0][0xbec] ;  /* 0x0002fb00ff1b0b82 */ /* 0x000ee20000000800 */
[----:B----4-:R-:W-:Y:S01]  /*dde0*/  IMAD R21, R21, R16, UR11 ;  /* 0x0000000b15157e24 */ /* 0x010fe2000f8e0210 */
[----:B------:R-:W-:Y:S02]  /*ddf0*/  SHF.R.S32.HI R9, RZ, 0x1f, R18 ;  /* 0x0000001fff097819 */ /* 0x000fe40000011412 */
[----:B------:R-:W-:Y:S01]  /*de00*/  LEA.HI R2, R2, R7, RZ, 0x1 ;  /* 0x0000000702027211 */ /* 0x000fe200078f08ff */
[----:B0-----:R-:W-:Y:S01]  /*de10*/  IMAD R12, R14, UR10, RZ ;  /* 0x0000000a0e0c7c24 */ /* 0x001fe2000f8e02ff */
[----:B------:R-:W-:Y:S02]  /*de20*/  LEA.HI R23, R9, R18, RZ, 0x2 ;  /* 0x0000001209177211 */ /* 0x000fe400078f10ff */
[----:B------:R-:W-:Y:S01]  /*de30*/  LOP3.LUT R2, R2, 0x3fffffe, RZ, 0xc0, !PT ;  /* 0x03fffffe02027812 */ /* 0x000fe200078ec0ff */
[----:B------:R-:W0:Y:S01]  /*de40*/  @P0 LDC R20, c[0x0][0xbf0] ;  /* 0x0002fc00ff140b82 */ /* 0x000e220000000800 */
[----:B------:R-:W-:-:S02]  /*de50*/  SHF.R.S32.HI R6, RZ, 0x2, R23 ;  /* 0x00000002ff067819 */ /* 0x000fc40000011417 */
[----:B------:R-:W-:Y:S01]  /*de60*/  SHF.R.S32.HI R11, RZ, 0x1f, R23 ;  /* 0x0000001fff0b7819 */ /* 0x000fe20000011417 */
[----:B------:R-:W-:Y:S01]  /*de70*/  IMAD.IADD R2, R7, 0x1, -R2 ;  /* 0x0000000107027824 */ /* 0x000fe200078e0a02 */
[----:B------:R-:W-:Y:S02]  /*de80*/  LEA.HI R9, R9, R18, RZ, 0x5 ;  /* 0x0000001209097211 */ /* 0x000fe400078f28ff */
[----:B------:R-:W-:Y:S02]  /*de90*/  LEA.HI R11, R11, R6, RZ, 0x3 ;  /* 0x000000060b0b7211 */ /* 0x000fe400078f18ff */
[----:B------:R-:W-:Y:S02]  /*dea0*/  SHF.R.S32.HI R7, RZ, 0x5, R9 ;  /* 0x00000005ff077819 */ /* 0x000fe40000011409 */
[----:B------:R-:W-:Y:S01]  /*deb0*/  LOP3.LUT R11, R11, 0xfffffff8, RZ, 0xc0, !PT ;  /* 0xfffffff80b0b7812 */ /* 0x000fe200078ec0ff */
[----:B------:R-:W4:Y:S01]  /*dec0*/  @P0 LDC R9, c[0x0][0xbec] ;  /* 0x0002fb00ff090b82 */ /* 0x000f220000000800 */
[----:B------:R-:W-:-:S03]  /*ded0*/  LOP3.LUT R23, R23, 0x7ffffffc, RZ, 0xc0, !PT ;  /* 0x7ffffffc17177812 */ /* 0x000fc600078ec0ff */
[----:B------:R-:W-:Y:S01]  /*dee0*/  IMAD.IADD R4, R6, 0x1, -R11 ;  /* 0x0000000106047824 */ /* 0x000fe200078e0a0b */
[----:B------:R-:W-:-:S03]  /*def0*/  LEA.HI R6, R5, R5, RZ, 0x1 ;  /* 0x0000000505067211 */ /* 0x000fc600078f08ff */
[----:B------:R-:W5:Y:S01]  /*df00*/  LDC.64 R10, c[0x0][0xbd8] ;  /* 0x0002f600ff0a7b82 */ /* 0x000f620000000a00 */
        /* <DEDUP_REMOVED lines=13> */
[----:B--2---:R-:W-:Y:S02]  /*dfe0*/  IMAD R2, R19, 0x80, R2 ;  /* 0x0000008013027824 */ /* 0x004fe400078e0202 */
[----:B------:R-:W-:Y:S01]  /*dff0*/  IMAD.U32 R7, RZ, RZ, UR6 ;  /* 0x00000006ff077e24 */ /* 0x000fe2000f8e00ff */
[----:B------:R-:W-:Y:S01]  /*e000*/  ULDC.64 UR6, c[0x0][0xb48] ;  /* 0x0002d20000067ab9 */ /* 0x000fe20000000a00 */
[C---:B-----5:R-:W-:Y:S02]  /*e010*/  IMAD R8, R10.reuse, UR10, RZ ;  /* 0x0000000a0a087c24 */ /* 0x060fe4000f8e02ff */
[----:B------:R-:W-:-:S04]  /*e020*/  IMAD.WIDE.U32 R4, R10, UR12, R4 ;  /* 0x0000000c0a047c25 */ /* 0x000fc8000f8e0004 */
[----:B------:R-:W-:Y:S02]  /*e030*/  IMAD R11, R11, UR12, R8 ;  /* 0x0000000c0b0b7c24 */ /* 0x000fe4000f8e0208 */
[----:B------:R-:W-:Y:S02]  /*e040*/  IMAD R8, R19, 0x80, R6 ;  /* 0x0000008013087824 */ /* 0x000fe400078e0206 */
[----:B------:R-:W-:Y:S01]  /*e050*/  IMAD.U32 R6, RZ, RZ, UR4 ;  /* 0x00000004ff067e24 */ /* 0x000fe2000f8e00ff */
[----:B------:R-:W-:Y:S01]  /*e060*/  ULDC.64 UR4, c[0x0][0xbe0] ;  /* 0x0002f80000047ab9 */ /* 0x000fe20000000a00 */
[----:B----4-:R-:W-:-:S04]  /*e070*/  @P0 IMAD.HI.U32 R10, R8, R9, RZ ;  /* 0x00000009080a0227 */ /* 0x010fc800078e00ff */
[----:B------:R-:W-:Y:S01]  /*e080*/  IMAD.MOV.U32 R9, RZ, RZ, R8 ;  /* 0x000000ffff097224 */ /* 0x000fe200078e0008 */
[----:B-1----:R-:W-:Y:S01]  /*e090*/  @P0 SHF.R.U32.HI R9, RZ, R13, R10 ;  /* 0x0000000dff090219 */ /* 0x002fe2000001160a */
[----:B------:R-:W-:Y:S01]  /*e0a0*/  IMAD R13, R15, UR12, R12 ;  /* 0x0000000c0f0d7c24 */ /* 0x000fe2000f8e020c */
[----:B------:R-:W-:Y:S01]  /*e0b0*/  SHF.R.S32.HI R12, RZ, 0x1f, R21 ;  /* 0x0000001fff0c7819 */ /* 0x000fe20000011415 */
[----:B------:R-:W-:-:S04]  /*e0c0*/  IMAD.WIDE.U32 R6, R14, UR12, R6 ;  /* 0x0000000c0e067c25 */ /* 0x000fc8000f8e0006 */
[----:B------:R-:W-:Y:S02]  /*e0d0*/  IMAD.IADD R5, R5, 0x1, R11 ;  /* 0x0000000105057824 */ /* 0x000fe400078e020b */
[----:B---3--:R-:W-:-:S04]  /*e0e0*/  @P0 IMAD.HI.U32 R27, R8, R27, RZ ;  /* 0x0000001b081b0227 */ /* 0x008fc800078e00ff */
[----:B------:R-:W-:Y:S02]  /*e0f0*/  IMAD.IADD R7, R7, 0x1, R13 ;  /* 0x0000000107077824 */ /* 0x000fe400078e020d */
[----:B------:R-:W-:Y:S02]  /*e100*/  IMAD R13, R12, UR6, RZ ;  /* 0x000000060c0d7c24 */ /* 0x000fe4000f8e02ff */
[----:B------:R-:W-:-:S04]  /*e110*/  IMAD.WIDE.U32 R4, R21, UR4, R4 ;  /* 0x0000000415047c25 */ /* 0x000fc8000f8e0004 */
[----:B------:R-:W-:Y:S01]  /*e120*/  IMAD.MOV.U32 R11, RZ, RZ, R8 ;  /* 0x000000ffff0b7224 */ /* 0x000fe200078e0008 */
[----:B0-----:R-:W-:Y:S01]  /*e130*/  @P0 SHF.R.U32.HI R11, RZ, R20, R27 ;  /* 0x00000014ff0b0219 */ /* 0x001fe2000001161b */
        /* <DEDUP_REMOVED lines=36> */
[----:B0-----:R-:W-:Y:S01]  /*e380*/  ULEA UR4, UR5, UR4, 0x18 ;  /* 0x0000000405047291 */ /* 0x001fe2000f8ec03f */
[----:B------:R-:W-:Y:S01]  /*e390*/  IMAD R17, R17, UR6, RZ ;  /* 0x0000000611117c24 */ /* 0x000fe2000f8e02ff */
[----:B------:R-:W-:Y:S01]  /*e3a0*/  LEA.HI.X R9, R4, UR7, R9, 0x2, P0 ;  /* 0x0000000704097c11 */ /* 0x000fe200080f1409 */
[----:B------:R-:W-:Y:S01]  /*e3b0*/  VIADD R16, R2, 0x8 ;  /* 0x0000000802107836 */ /* 0x000fe20000000000 */
[----:B------:R-:W-:Y:S01]  /*e3c0*/  LEA.HI.X R22, R6, UR9, R5, 0x2, P1 ;  /* 0x0000000906167c11 */ /* 0x000fe200088f1405 */
        /* <DEDUP_REMOVED lines=8> */
[----:B------:R-:W-:Y:S01]  /*e450*/  SHFL.IDX PT, R6, R8, 0x1, 0x1c1f ;  /* 0x003c1f0008067f89 */ /* 0x000fe200000e0000 */
[----:B------:R-:W-:-:S03]  /*e460*/  IMAD.IADD R19, R18, 0x1, -R23 ;  /* 0x0000000112137824 */ /* 0x000fc600078e0a17 */
[----:B------:R-:W1:Y:S01]  /*e470*/  SHFL.IDX PT, R7, R9, 0x1, 0x1c1f ;  /* 0x003c1f0009077f89 */ /* 0x000e6200000e0000 */
[----:B------:R-:W-:Y:S02]  /*e480*/  IMAD.SHL.U32 R19, R19, 0x2, RZ ;  /* 0x0000000213137824 */ /* 0x000fe400078e00ff */
[----:B------:R-:W-:Y:S01]  /*e490*/  SYNCS.ARRIVE.TRANS64.RED.A1T0 RZ, [UR4], RZ ;  /* 0x000000ffffff79a7 */ /* 0x000fe20008100404 */
[----:B------:R2:W3:Y:S04]  /*e4a0*/  SHFL.IDX PT, R14, R20, RZ, 0x1c1f ;  /* 0x001c1fff140e7589 */ /* 0x0004e800000e0000 */
[----:B------:R2:W4:Y:S04]  /*e4b0*/  SHFL.IDX PT, R15, R22, RZ, 0x1c1f ;  /* 0x001c1fff160f7589 */ /* 0x00052800000e0000 */
[----:B0-----:R2:W-:Y:S04]  /*e4c0*/  @!P1 ST.E desc[UR48][R4.64], R3 ;  /* 0x0000000304009985 */ /* 0x0015e8000c101930 */
[----:B-1----:R2:W-:Y:S01]  /*e4d0*/  @!P0 ST.E desc[UR48][R6.64], R0 ;  /* 0x0000000006008985 */ /* 0x0025e2000c101930 */
[----:B------:R-:W-:Y:S05]  /*e4e0*/  @P2 BRA `(.L_x_7621) ;  /* 0x0000000400782947 */ /* 0x000fea0003800000 */
[C---:B--2---:R-:W-:Y:S01]  /*e4f0*/  VIADD R0, R19.reuse, 0x8 ;  /* 0x0000000813007836 */ /* 0x044fe20000000000 */
[----:B------:R-:W-:Y:S01]  /*e500*/  ULDC UR4, c[0x0][0xac8] ;  /* 0x0002b20000047ab9 */ /* 0x000fe20000000800 */
[C---:B------:R-:W-:Y:S01]  /*e510*/  VIADD R6, R19.reuse, 0x10 ;  /* 0x0000001013067836 */ /* 0x040fe20000000000 */
[C---:B------:R-:W-:Y:S01]  /*e520*/  ISETP.GE.AND P2, PT, R19.reuse, UR4, PT ;  /* 0x0000000413007c0c */ /* 0x040fe2000bf46270 */
[C---:B------:R-:W-:Y:S01]  /*e530*/  VIADD R7, R19.reuse, 0x18 ;  /* 0x0000001813077836 */ /* 0x040fe20000000000 */
[----:B------:R-:W-:Y:S01]  /*e540*/  ISETP.GE.AND P3, PT, R0, UR4, PT ;  /* 0x0000000400007c0c */ /* 0x000fe2000bf66270 */
[C---:B------:R-:W-:Y:S01]  /*e550*/  VIADD R8, R19.reuse, 0x28 ;  /* 0x0000002813087836 */ /* 0x040fe20000000000 */
[----:B------:R-:W-:Y:S01]  /*e560*/  ISETP.GE.AND P0, PT, R6, UR4, PT ;  /* 0x0000000406007c0c */ /* 0x000fe2000bf06270 */
[----:B------:R-:W-:Y:S01]  /*e570*/  VIADD R9, R19, 0x30 ;  /* 0x0000003013097836 */ /* 0x000fe20000000000 */
[----:B------:R-:W-:Y:S01]  /*e580*/  ISETP.GE.AND P1, PT, R7, UR4, PT ;  /* 0x0000000407007c0c */ /* 0x000fe2000bf26270 */
[----:B------:R-:W-:-:S02]  /*e590*/  VIADD R10, R19, 0x38 ;  /* 0x00000038130a7836 */ /* 0x000fc40000000000 */
[----:B------:R-:W-:Y:S01]  /*e5a0*/  VIADD R11, R19, 0x40 ;  /* 0x00000040130b7836 */ /* 0x000fe20000000000 */
[----:B------:R-:W-:Y:S01]  /*e5b0*/  ISETP.GE.AND P4, PT, R9, UR4, PT ;  /* 0x0000000409007c0c */ /* 0x000fe2000bf86270 */
[C---:B------:R-:W-:Y:S01]  /*e5c0*/  VIADD R12, R19.reuse, 0x50 ;  /* 0x00000050130c7836 */ /* 0x040fe20000000000 */
[----:B------:R-:W-:Y:S01]  /*e5d0*/  ISETP.GE.AND P5, PT, R10, UR4, PT ;  /* 0x000000040a007c0c */ /* 0x000fe2000bfa6270 */
[----:B---34-:R-:W-:Y:S01]  /*e5e0*/  @!P2 IMAD.WIDE R2, R19, 0x4, R14 ;  /* 0x000000041302a825 */ /* 0x018fe200078e020e */
[----:B------:R-:W-:Y:S02]  /*e5f0*/  ISETP.GE.AND P6, PT, R11, UR4, PT ;  /* 0x000000040b007c0c */ /* 0x000fe4000bfc6270 */
[----:B------:R-:W-:Y:S01]  /*e600*/  @!P3 LEA.HI R0, R0, R0, RZ, 0x1 ;  /* 0x000000000000b211 */ /* 0x000fe200078f08ff */
[----:B------:R-:W-:Y:S01]  /*e610*/  VIADD R18, R19, 0x60 ;  /* 0x0000006013127836 */ /* 0x000fe20000000000 */
[----:B------:R0:W-:Y:S01]  /*e620*/  @!P2 ST.E.64 desc[UR48][R2.64], R88 ;  /* 0x000000580200a985 */ /* 0x0001e2000c101b30 */
[----:B------:R-:W-:-:S02]  /*e630*/  @!P0 LEA.HI R6, R6, R6, RZ, 0x1 ;  /* 0x0000000606068211 */ /* 0x000fc400078f08ff */
[----:B------:R-:W-:Y:S01]  /*e640*/  @!P3 LOP3.LUT R5, R0, 0xfffffffe, RZ, 0xc0, !PT ;  /* 0xfffffffe0005b812 */ /* 0x000fe200078ec0ff */
[----:B------:R-:W-:Y:S01]  /*e650*/  VIADD R0, R19, 0x20 ;  /* 0x0000002013007836 */ /* 0x000fe20000000000 */
[----:B------:R-:W-:Y:S02]  /*e660*/  @!P1 LEA.HI R7, R7, R7, RZ, 0x1 ;  /* 0x0000000707079211 */ /* 0x000fe400078f08ff */
[----:B------:R-:W-:Y:S01]  /*e670*/  @!P5 LEA.HI R10, R10, R10, RZ, 0x1 ;  /* 0x0000000a0a0ad211 */ /* 0x000fe200078f08ff */
[----:B------:R-:W-:Y:S01]  /*e680*/  @!P3 IMAD.WIDE R4, R5, 0x4, R14 ;  /* 0x000000040504b825 */ /* 0x000fe200078e020e */
[----:B------:R-:W-:Y:S02]  /*e690*/  ISETP.GE.AND P2, PT, R0, UR4, PT ;  /* 0x0000000400007c0c */ /* 0x000fe4000bf46270 */
[----:B------:R-:W-:Y:S02]  /*e6a0*/  @!P5 LOP3.LUT R13, R10, 0xfffffffe, RZ, 0xc0, !PT ;  /* 0xfffffffe0a0dd812 */ /* 0x000fe400078ec0ff */
[----:B------:R1:W-:Y:S01]  /*e6b0*/  @!P3 ST.E.64 desc[UR48][R4.64], R92 ;  /* 0x0000005c0400b985 */ /* 0x0003e2000c101b30 */
[----:B------:R-:W-:-:S02]  /*e6c0*/  ISETP.GE.AND P3, PT, R8, UR4, PT ;  /* 0x0000000408007c0c */ /* 0x000fc4000bf66270 */
[----:B0-----:R-:W-:Y:S02]  /*e6d0*/  @!P0 LOP3.LUT R3, R6, 0xfffffffe, RZ, 0xc0, !PT ;  /* 0xfffffffe06038812 */ /* 0x001fe400078ec0ff */
[----:B------:R-:W-:-:S03]  /*e6e0*/  @!P4 LEA.HI R6, R9, R9, RZ, 0x1 ;  /* 0x000000090906c211 */ /* 0x000fc600078f08ff */
[----:B------:R-:W-:Y:S01]  /*e6f0*/  @!P0 IMAD.WIDE R2, R3, 0x4, R14 ;  /* 0x0000000403028825 */ /* 0x000fe200078e020e */
[----:B------:R-:W-:-:S04]  /*e700*/  @!P2 LEA.HI R0, R0, R0, RZ, 0x1 ;  /* 0x000000000000a211 */ /* 0x000fc800078f08ff */
[----:B------:R0:W-:Y:S01]  /*e710*/  @!P0 ST.E.64 desc[UR48][R2.64], R96 ;  /* 0x0000006002008985 */ /* 0x0001e2000c101b30 */
[----:B------:R-:W-:Y:S02]  /*e720*/  @!P3 LEA.HI R8, R8, R8, RZ, 0x1 ;  /* 0x000000080808b211 */ /* 0x000fe400078f08ff */
[----:B-1----:R-:W-:Y:S02]  /*e730*/  @!P1 LOP3.LUT R5, R7, 0xfffffffe, RZ, 0xc0, !PT ;  /* 0xfffffffe07059812 */ /* 0x002fe400078ec0ff */
[----:B------:R-:W-:Y:S02]  /*e740*/  @!P2 LOP3.LUT R7, R0, 0xfffffffe, RZ, 0xc0, !PT ;  /* 0xfffffffe0007a812 */ /* 0x000fe400078ec0ff */
[----:B------:R-:W-:Y:S01]  /*e750*/  @!P3 LOP3.LUT R9, R8, 0xfffffffe, RZ, 0xc0, !PT ;  /* 0xfffffffe0809b812 */ /* 0x000fe200078ec0ff */
[--C-:B------:R-:W-:Y:S01]  /*e760*/  @!P1 IMAD.WIDE R4, R5, 0x4, R14.reuse ;  /* 0x0000000405049825 */ /* 0x100fe200078e020e */
[----:B------:R-:W-:Y:S02]  /*e770*/  @!P6 LEA.HI R0, R11, R11, RZ, 0x1 ;  /* 0x0000000b0b00e211 */ /* 0x000fe400078f08ff */
[----:B------:R-:W-:Y:S01]  /*e780*/  @!P4 LOP3.LUT R11, R6, 0xfffffffe, RZ, 0xc0, !PT ;  /* 0xfffffffe060bc812 */ /* 0x000fe200078ec0ff */
[--C-:B------:R-:W-:Y:S01]  /*e790*/  @!P2 IMAD.WIDE R6, R7, 0x4, R14.reuse ;  /* 0x000000040706a825 */ /* 0x100fe200078e020e */
[----:B------:R-:W-:Y:S01]  /*e7a0*/  @!P6 LOP3.LUT R21, R0, 0xfffffffe, RZ, 0xc0, !PT ;  /* 0xfffffffe0015e812 */ /* 0x000fe200078ec0ff */
[----:B------:R1:W-:Y:S01]  /*e7b0*/  @!P1 ST.E.64 desc[UR48][R4.64], R100 ;  /* 0x0000006404009985 */ /* 0x0003e2000c101b30 */
[----:B------:R-:W-:Y:S01]  /*e7c0*/  ISETP.GE.AND P1, PT, R12, UR4, PT ;  /* 0x000000040c007c0c */ /* 0x000fe2000bf26270 */
[----:B0-----:R-:W-:-:S02]  /*e7d0*/  @!P3 IMAD.WIDE R2, R9, 0x4, R14 ;  /* 0x000000040902b825 */ /* 0x001fc400078e020e */
[----:B------:R0:W-:Y:S02]  /*e7e0*/  @!P2 ST.E.64 desc[UR48][R6.64], R104 ;  /* 0x000000680600a985 */ /* 0x0001e4000c101b30 */
[----:B------:R-:W-:Y:S02]  /*e7f0*/  VIADD R0, R19, 0x48 ;  /* 0x0000004813007836 */ /* 0x000fe40000000000 */
[--C-:B------:R-:W-:Y:S01]  /*e800*/  @!P5 IMAD.WIDE R8, R13, 0x4, R14.reuse ;  /* 0x000000040d08d825 */ /* 0x100fe200078e020e */
[----:B------:R2:W-:Y:S01]  /*e810*/  @!P3 ST.E.64 desc[UR48][R2.64], R108 ;  /* 0x0000006c0200b985 */ /* 0x0005e2000c101b30 */
[----:B------:R-:W-:Y:S02]  /*e820*/  ISETP.GE.AND P3, PT, R18, UR4, PT ;  /* 0x0000000412007c0c */ /* 0x000fe4000bf66270 */
[----:B------:R-:W-:Y:S01]  /*e830*/  VIADD R13, R19, 0x58 ;  /* 0x00000058130d7836 */ /* 0x000fe20000000000 */
[----:B------:R-:W-:Y:S01]  /*e840*/  ISETP.GE.AND P0, PT, R0, UR4, PT ;  /* 0x0000000400007c0c */ /* 0x000fe2000bf06270 */
[----:B-1----:R-:W-:Y:S01]  /*e850*/  @!P4 IMAD.WIDE R4, R11, 0x4, R14 ;  /* 0x000000040b04c825 */ /* 0x002fe200078e020e */
[----:B------:R-:W-:-:S02]  /*e860*/  @!P1 LEA.HI R12, R12, R12, RZ, 0x1 ;  /* 0x0000000c0c0c9211 */ /* 0x000fc400078f08ff */
[----:B------:R-:W-:Y:S01]  /*e870*/  ISETP.GE.AND P2, PT, R13, UR4, PT ;  /* 0x000000040d007c0c */ /* 0x000fe2000bf46270 */
[----:B------:R-:W-:Y:S01]  /*e880*/  @!P6 IMAD.WIDE R10, R21, 0x4, R14 ;  /* 0x00000004150ae825 */ /* 0x000fe200078e020e */
[----:B------:R1:W-:Y:S03]  /*e890*/  @!P4 ST.E.64 desc[UR48][R4.64], R112 ;  /* 0x000000700400c985 */ /* 0x0003e6000c101b30 */
[C---:B0-----:R-:W-:Y:S01]  /*e8a0*/  VIADD R6, R19.reuse, 0x68 ;  /* 0x0000006813067836 */ /* 0x041fe20000000000 */
[----:B------:R0:W-:Y:S01]  /*e8b0*/  @!P5 ST.E.64 desc[UR48][R8.64], R116 ;  /* 0x000000740800d985 */ /* 0x0001e2000c101b30 */
[C---:B--2---:R-:W-:Y:S01]  /*e8c0*/  VIADD R3, R19.reuse, 0x78 ;  /* 0x0000007813037836 */ /* 0x044fe20000000000 */
[----:B------:R-:W-:Y:S01]  /*e8d0*/  @!P3 LEA.HI R18, R18, R18, RZ, 0x1 ;  /* 0x000000121212b211 */ /* 0x000fe200078f08ff */
[----:B------:R-:W-:Y:S01]  /*e8e0*/  VIADD R7, R19, 0x70 ;  /* 0x0000007013077836 */ /* 0x000fe20000000000 */
[----:B------:R2:W-:Y:S01]  /*e8f0*/  @!P6 ST.E.64 desc[UR48][R10.64], R120 ;  /* 0x000000780a00e985 */ /* 0x0005e2000c101b30 */
[----:B------:R-:W-:-:S02]  /*e900*/  ISETP.GE.AND P4, PT, R6, UR4, PT ;  /* 0x0000000406007c0c */ /* 0x000fc4000bf86270 */
[----:B------:R-:W-:Y:S02]  /*e910*/  ISETP.GE.AND P6, PT, R3, UR4, PT ;  /* 0x0000000403007c0c */ /* 0x000fe4000bfc6270 */
[----:B------:R-:W-:Y:S02]  /*e920*/  ISETP.GE.AND P5, PT, R7, UR4, PT ;  /* 0x0000000407007c0c */ /* 0x000fe4000bfa6270 */
[----:B------:R-:W-:Y:S02]  /*e930*/  @!P0 LEA.HI R0, R0, R0, RZ, 0x1 ;  /* 0x0000000000008211 */ /* 0x000fe400078f08ff */
[----:B------:R-:W-:Y:S02]  /*e940*/  @!P2 LEA.HI R13, R13, R13, RZ, 0x1 ;  /* 0x0000000d0d0da211 */ /* 0x000fe400078f08ff */
[----:B-1----:R-:W-:Y:S02]  /*e950*/  @!P1 LOP3.LUT R5, R12, 0xfffffffe, RZ, 0xc0, !PT ;  /* 0xfffffffe0c059812 */ /* 0x002fe400078ec0ff */
[----:B0-----:R-:W-:-:S02]  /*e960*/  @!P3 LOP3.LUT R9, R18, 0xfffffffe, RZ, 0xc0, !PT ;  /* 0xfffffffe1209b812 */ /* 0x001fc400078ec0ff */
[----:B------:R-:W-:Y:S02]  /*e970*/  @!P4 LEA.HI R6, R6, R6, RZ, 0x1 ;  /* 0x000000060606c211 */ /* 0x000fe400078f08ff */
[----:B------:R-:W-:Y:S01]  /*e980*/  @!P6 LEA.HI R4, R3, R3, RZ, 0x1 ;  /* 0x000000030304e211 */ /* 0x000fe200078f08ff */
[----:B------:R-:W-:Y:S01]  /*e990*/  @!P3 IMAD.WIDE R8, R9, 0x4, R14 ;  /* 0x000000040908b825 */ /* 0x000fe200078e020e */
[----:B------:R-:W-:Y:S02]  /*e9a0*/  @!P5 LEA.HI R2, R7, R7, RZ, 0x1 ;  /* 0x000000070702d211 */ /* 0x000fe400078f08ff */
[----:B------:R-:W-:Y:S02]  /*e9b0*/  @!P0 LOP3.LUT R3, R0, 0xfffffffe, RZ, 0xc0, !PT ;  /* 0xfffffffe00038812 */ /* 0x000fe400078ec0ff */
[----:B------:R-:W-:Y:S02]  /*e9c0*/  @!P2 LOP3.LUT R7, R13, 0xfffffffe, RZ, 0xc0, !PT ;  /* 0xfffffffe0d07a812 */ /* 0x000fe400078ec0ff */
[----:B--2---:R-:W-:-:S02]  /*e9d0*/  @!P4 LOP3.LUT R11, R6, 0xfffffffe, RZ, 0xc0, !PT ;  /* 0xfffffffe060bc812 */ /* 0x004fc400078ec0ff */
        /* <DEDUP_REMOVED lines=15> */
.L_x_7621:
[----:B------:R-:W-:Y:S05]  /*ead0*/  BSYNC B0 ;  /* 0x0000000000007941 */ /* 0x000fea0003800000 */
.L_x_7620:
[----:B------:R-:W-:Y:S01]  /*eae0*/  ISETP.GE.AND P0, PT, R16, R17, PT ;  /* 0x000000111000720c */ /* 0x000fe20003f06270 */
[----:B0-----:R0:W1:Y:S04]  /*eaf0*/  SHFL.IDX PT, R13, R22, 0x1, 0x1c1f ;  /* 0x003c1f00160d7f89 */ /* 0x00106800000e0000 */
[----:B------:R0:W0:Y:S08]  /*eb00*/  SHFL.IDX PT, R12, R20, 0x1, 0x1c1f ;  /* 0x003c1f00140c7f89 */ /* 0x00003000000e0000 */
[----:B------:R-:W-:Y:S05]  /*eb10*/  @P0 BRA `(.L_x_7532) ;  /* 0x00000048004c0947 */ /* 0x000fea0003800000 */
[----:B------:R-:W-:Y:S01]  /*eb20*/  ULDC UR4, c[0x0][0xac8] ;  /* 0x0002b20000047ab9 */ /* 0x000fe20000000800 */
[C---:B--2---:R-:W-:Y:S01]  /*eb30*/  VIADD R0, R19.reuse, 0x8 ;  /* 0x0000000813007836 */ /* 0x044fe20000000000 */
[C---:B------:R-:W-:Y:S01]  /*eb40*/  ISETP.GE.AND P0, PT, R19.reuse, UR4, PT ;  /* 0x0000000413007c0c */ /* 0x040fe2000bf06270 */
[C---:B------:R-:W-:Y:S02]  /*eb50*/  VIADD R4, R19.reuse, 0x10 ;  /* 0x0000001013047836 */ /* 0x040fe40000000000 */
[C---:B------:R-:W-:Y:S01]  /*eb60*/  VIADD R6, R19.reuse, 0x18 ;  /* 0x0000001813067836 */ /* 0x040fe20000000000 */
[----:B------:R-:W-:Y:S01]  /*eb70*/  ISETP.GE.AND P5, PT, R0, UR4, PT ;  /* 0x0000000400007c0c */ /* 0x000fe2000bfa6270 */
[C---:B------:R-:W-:Y:S01]  /*eb80*/  VIADD R8, R19.reuse, 0x20 ;  /* 0x0000002013087836 */ /* 0x040fe20000000000 */
[----:B------:R-:W-:Y:S01]  /*eb90*/  ISETP.GE.AND P6, PT, R4, UR4, PT ;  /* 0x0000000404007c0c */ /* 0x000fe2000bfc6270 */
[C---:B------:R-:W-:Y:S02]  /*eba0*/  VIADD R9, R19.reuse, 0x28 ;  /* 0x0000002813097836 */ /* 0x040fe40000000000 */
[C---:B------:R-:W-:Y:S01]  /*ebb0*/  VIADD R10, R19.reuse, 0x30 ;  /* 0x00000030130a7836 */ /* 0x040fe20000000000 */
[----:B------:R-:W-:Y:S01]  /*ebc0*/  ISETP.GE.AND P4, PT, R8, UR4, PT ;  /* 0x0000000408007c0c */ /* 0x000fe2000bf86270 */
[----:B------:R-:W-:Y:S01]  /*ebd0*/  VIADD R11, R19, 0x38 ;  /* 0x00000038130b7836 */ /* 0x000fe20000000000 */
[----:B------:R-:W-:Y:S01]  /*ebe0*/  ISETP.GE.AND P3, PT, R9, UR4, PT ;  /* 0x0000000409007c0c */ /* 0x000fe2000bf66270 */
[----:B01----:R-:W-:Y:S01]  /*ebf0*/  @!P0 IMAD.WIDE R2, R19, 0x4, R12 ;  /* 0x0000000413028825 */ /* 0x003fe200078e020c */
[----:B------:R-:W-:-:S02]  /*ec00*/  ISETP.GE.AND P2, PT, R10, UR4, PT ;  /* 0x000000040a007c0c */ /* 0x000fc4000bf46270 */
[----:B------:R-:W-:Y:S01]  /*ec10*/  ISETP.GE.AND P1, PT, R11, UR4, PT ;  /* 0x000000040b007c0c */ /* 0x000fe2000bf26270 */
[C---:B------:R-:W-:Y:S01]  /*ec20*/  VIADD R16, R19.reuse, 0x40 ;  /* 0x0000004013107836 */ /* 0x040fe20000000000 */
[----:B------:R0:W-:Y:S01]  /*ec30*/  @!P0 ST.E.64 desc[UR48][R2.64], R90 ;  /* 0x0000005a02008985 */ /* 0x0001e2000c101b30 */
[----:B------:R-:W-:Y:S01]  /*ec40*/  ISETP.GE.AND P0, PT, R6, UR4, PT ;  /* 0x0000000406007c0c */ /* 0x000fe2000bf06270 */
[C---:B------:R-:W-:Y:S01]  /*ec50*/  VIADD R18, R19.reuse, 0x48 ;  /* 0x0000004813127836 */ /* 0x040fe20000000000 */
[----:B------:R-:W-:Y:S01]  /*ec60*/  @!P5 LEA.HI R0, R0, R0, RZ, 0x1 ;  /* 0x000000000000d211 */ /* 0x000fe200078f08ff */
[----:B------:R-:W-:Y:S01]  /*ec70*/  VIADD R20, R19, 0x70 ;  /* 0x0000007013147836 */ /* 0x000fe20000000000 */
        /* <DEDUP_REMOVED lines=9> */
[----:B---3--:R-:W-:Y:S01]  /*ed10*/  @!P1 LEA.HI R14, R11, R11, RZ, 0x1 ;  /* 0x0000000b0b0e9211 */ /* 0x008fe200078f08ff */
[----:B------:R0:W-:Y:S01]  /*ed20*/  @!P5 ST.E.64 desc[UR48][R2.64], R94 ;  /* 0x0000005e0200d985 */ /* 0x0001e2000c101b30 */
[----:B------:R-:W-:-:S02]  /*ed30*/  @!P0 LOP3.LUT R7, R6, 0xfffffffe, RZ, 0xc0, !PT ;  /* 0xfffffffe06078812 */ /* 0x000fc400078ec0ff */
[----:B------:R-:W-:Y:S01]  /*ed40*/  @!P4 LOP3.LUT R9, R8, 0xfffffffe, RZ, 0xc0, !PT ;  /* 0xfffffffe0809c812 */ /* 0x000fe200078ec0ff */
[----:B------:R1:W-:Y:S01]  /*ed50*/  @!P6 ST.E.64 desc[UR48][R4.64], R98 ;  /* 0x000000620400e985 */ /* 0x0003e2000c101b30 */
[----:B------:R-:W-:Y:S01]  /*ed60*/  @!P3 LOP3.LUT R11, R0, 0xfffffffe, RZ, 0xc0, !PT ;  /* 0xfffffffe000bb812 */ /* 0x000fe200078ec0ff */
[C---:B------:R-:W-:Y:S01]  /*ed70*/  VIADD R0, R19.reuse, 0x50 ;  /* 0x0000005013007836 */ /* 0x040fe20000000000 */
[----:B----4-:R-:W-:Y:S02]  /*ed80*/  @!P2 LOP3.LUT R15, R10, 0xfffffffe, RZ, 0xc0, !PT ;  /* 0xfffffffe0a0fa812 */ /* 0x010fe400078ec0ff */
[----:B------:R-:W-:Y:S01]  /*ed90*/  @!P1 LOP3.LUT R17, R14, 0xfffffffe, RZ, 0xc0, !PT ;  /* 0xfffffffe0e119812 */ /* 0x000fe200078ec0ff */
[----:B------:R-:W-:Y:S01]  /*eda0*/  VIADD R14, R19, 0x58 ;  /* 0x00000058130e7836 */ /* 0x000fe20000000000 */
        /* <DEDUP_REMOVED lines=35> */
[----:B------:R-:W-:Y:S02]  /*efe0*/  @!P2 LOP3.LUT R15, R15, 0xfffffffe, RZ, 0xc0, !PT ;  /* 0xfffffffe0f0fa812 */ /* 0x000fe400078ec0ff */
[----:B------:R-:W-:Y:S02]  /*eff0*/  @!P3 LOP3.LUT R17, R17, 0xfffffffe, RZ, 0xc0, !PT ;  /* 0xfffffffe1111b812 */ /* 0x000fe400078ec0ff */
[----:B----4-:R-:W-:Y:S01]  /*f000*/  @!P4 LOP3.LUT R11, R20, 0xfffffffe, RZ, 0xc0, !PT ;  /* 0xfffffffe140bc812 */ /* 0x010fe200078ec0ff */
        /* <DEDUP_REMOVED lines=17> */
.L_x_7619:
        /* <DEDUP_REMOVED lines=23> */
[----:B------:R-:W3:Y:S01]  /*f290*/  @P0 LDC R7, c[0x0][0xbec] ;  /* 0x0002fb00ff070b82 */ /* 0x000ee20000000800 */
[----:B------:R-:W-:Y:S01]  /*f2a0*/  IMAD.U32 R2, RZ, RZ, UR4 ;  /* 0x00000004ff027e24 */ /* 0x000fe2000f8e00ff */
[----:B------:R-:W-:Y:S01]  /*f2b0*/  ULDC.64 UR4, c[0x0][0xbe0] ;  /* 0x0002f80000047ab9 */ /* 0x000fe20000000a00 */
[----:B------:R-:W-:-:S05]  /*f2c0*/  IMAD.U32 R3, RZ, RZ, UR6 ;  /* 0x00000006ff037e24 */ /* 0x000fca000f8e00ff */
[----:B------:R-:W4:Y:S01]  /*f2d0*/  @P0 LDC R9, c[0x0][0xbf0] ;  /* 0x0002fc00ff090b82 */ /* 0x000f220000000800 */
[----:B0-----:R-:W-:-:S07]  /*f2e0*/  USHF.R.S32.HI UR8, URZ, 0x1f, UR7 ;  /* 0x0000001f3f087899 */ /* 0x001fce0008011407 */
[----:B------:R-:W0:Y:S01]  /*f2f0*/  S2UR UR10, SR_CTAID.Y ;  /* 0x00000000000a79c3 */ /* 0x000e220000002600 */
[C---:B-1----:R-:W-:Y:S02]  /*f300*/  IMAD R12, R10.reuse, UR8, RZ ;  /* 0x000000080a0c7c24 */ /* 0x042fe4000f8e02ff */
[----:B------:R-:W-:-:S04]  /*f310*/  IMAD.WIDE.U32 R2, R10, UR7, R2 ;  /* 0x000000070a027c25 */ /* 0x000fc8000f8e0002 */
[----:B------:R-:W-:Y:S01]  /*f320*/  IMAD R11, R11, UR7, R12 ;  /* 0x000000070b0b7c24 */ /* 0x000fe2000f8e020c */
[----:B------:R-:W0:Y:S01]  /*f330*/  LDC R8, c[0x0][0xc50] ;  /* 0x00031400ff087b82 */ /* 0x000e220000000800 */
[----:B---3--:R-:W-:-:S04]  /*f340*/  @P0 IMAD.HI.U32 R4, R0, R7, RZ ;  /* 0x0000000700040227 */ /* 0x008fc800078e00ff */
[----:B------:R-:W-:Y:S02]  /*f350*/  IMAD R7, RZ, RZ, -UR37 ;  /* 0x80000025ff077e24 */ /* 0x000fe4000f8e02ff */
[----:B------:R-:W-:Y:S01]  /*f360*/  IMAD.IADD R3, R11, 0x1, R3 ;  /* 0x000000010b037824 */ /* 0x000fe200078e0203 */
[----:B----4-:R-:W-:Y:S01]  /*f370*/  @P0 SHF.R.U32.HI R5, RZ, R9, R4 ;  /* 0x00000009ff050219 */ /* 0x010fe20000011604 */
        /* <DEDUP_REMOVED lines=22> */
.L_x_7530:
        /* <DEDUP_REMOVED lines=18> */
.L_x_7622:
[----:B------:R-:W-:Y:S01]  /*f600*/  ULDC UR7, c[0x0][0xc50] ;  /* 0x0003140000077ab9 */ /* 0x000fe20000000800 */
[----:B------:R-:W-:Y:S01]  /*f610*/  UMOV UR40, UR6 ;  /* 0x0000000600287c82 */ /* 0x000fe20008000000 */
[----:B------:R-:W-:-:S11]  /*f620*/  UISETP.NE.AND UP0, UPT, UR7, 0x1, UPT ;  /* 0x000000010700788c */ /* 0x000fd6000bf05270 */
[----:B------:R-:W-:Y:S01]  /*f630*/  @UP0 ULDC UR4, c[0x0][0xc54] ;  /* 0x0003150000040ab9 */ /* 0x000fe20000000800 */
[----:B------:R-:W-:Y:S01]  /*f640*/  @UP0 ULDC UR8, c[0x0][0xc58] ;  /* 0x0003160000080ab9 */ /* 0x000fe20000000800 */
[----:B------:R-:W-:-:S04]  /*f650*/  UIMAD.WIDE.U32 UR4, UR6, UR4, URZ ;  /* 0x00000004060472a5 */ /* 0x000fc8000f8e003f */
[----:B------:R-:W-:-:S12]  /*f660*/  @UP0 USHF.R.U32.HI UR40, URZ, UR8, UR5 ;  /* 0x000000083f280299 */ /* 0x000fd80008011605 */
.L_x_7623:
        /* <DEDUP_REMOVED lines=53> */
.L_x_7626:
[----:B------:R-:W-:-:S11]  /*f9c0*/  UISETP.NE.AND UP0, UPT, UR5, 0x1, UPT ;  /* 0x000000010500788c */ /* 0x000fd6000bf05270 */
[----:B------:R-:W-:Y:S02]  /*f9d0*/  @UP0 ULDC.64 UR12, c[0x0][0x9e8] ;  /* 0x00027a00000c0ab9 */ /* 0x000fe40000000a00 */
[----:B------:R-:W-:-:S04]  /*f9e0*/  UIMAD.WIDE.U32 UR6, UR8, UR12, URZ ;  /* 0x0000000c080672a5 */ /* 0x000fc8000f8e003f */
[----:B------:R-:W-:-:S12]  /*f9f0*/  @UP0 USHF.R.U32.HI UR8, URZ, UR13, UR7 ;  /* 0x0000000d3f080299 */ /* 0x000fd80008011607 */
.L_x_7627:
[----:B------:R-:W-:-:S04]  /*fa00*/  UIMAD UR8, UR8, UR5, UR5 ;  /* 0x00000005080872a4 */ /* 0x000fc8000f8e0205 */
[----:B------:R-:W-:-:S04]  /*fa10*/  UISETP.LT.AND UP0, UPT, UR4, UR8, UPT ;  /* 0x000000080400728c */ /* 0x000fc8000bf01270 */
[----:B------:R-:W-:-:S12]  /*fa20*/  USEL UR4, UR4, UR8, UP0 ;  /* 0x0000000804047287 */ /* 0x000fd80008000000 */
.L_x_7625:
        /* <DEDUP_REMOVED lines=26> */
.L_x_7629:
[----:B------:R-:W-:-:S11]  /*fbd0*/  UISETP.NE.AND UP0, UPT, UR5, 0x1, UPT ;  /* 0x000000010500788c */ /* 0x000fd6000bf05270 */
[----:B------:R-:W-:Y:S02]  /*fbe0*/  @UP0 ULDC.64 UR10, c[0x0][0x9e8] ;  /* 0x00027a00000a0ab9 */ /* 0x000fe40000000a00 */
[----:B------:R-:W-:-:S04]  /*fbf0*/  UIMAD.WIDE.U32 UR6, UR4, UR10, URZ ;  /* 0x0000000a040672a5 */ /* 0x000fc8000f8e003f */
[----:B------:R-:W-:-:S12]  /*fc00*/  @UP0 USHF.R.U32.HI UR4, URZ, UR11, UR7 ;  /* 0x0000000b3f040299 */ /* 0x000fd80008011607 */
.L_x_7630:
[----:B------:R-:W-:-:S04]  /*fc10*/  UIMAD UR4, UR4, UR5, URZ ;  /* 0x00000005040472a4 */ /* 0x000fc8000f8e023f */
[----:B------:R-:W-:-:S04]  /*fc20*/  UISETP.LT.AND UP0, UPT, UR8, UR4, UPT ;  /* 0x000000040800728c */ /* 0x000fc8000bf01270 */
[----:B------:R-:W-:-:S12]  /*fc30*/  USEL UR8, UR8, UR4, !UP0 ;  /* 0x0000000408087287 */ /* 0x000fd8000c000000 */
.L_x_7628:
        /* <DEDUP_REMOVED lines=44> */
.L_x_7631:
[----:B------:R-:W-:Y:S02]  /*ff00*/  UIMAD UR52, UR45, UR37, UR44 ;  /* 0x000000252d3472a4 */ /* 0x000fe4000f8e022c */
[----:B------:R-:W-:Y:S02]  /*ff10*/  IMAD.U32 R3, RZ, RZ, UR37 ;  /* 0x00000025ff037e24 */ /* 0x000fe4000f8e00ff */
[----:B------:R-:W-:Y:S02]  /*ff20*/  IMAD.MOV.U32 R0, RZ, RZ, RZ ;  /* 0x000000ffff007224 */ /* 0x000fe400078e00ff */
[----:B------:R-:W-:Y:S02]  /*ff30*/  IMAD.MOV.U32 R8, RZ, RZ, 0x1 ;  /* 0x00000001ff087424 */ /* 0x000fe400078e00ff */
[----:B------:R-:W-:Y:S02]  /*ff40*/  IMAD.U32 R32, RZ, RZ, UR52 ;  /* 0x00000034ff207e24 */ /* 0x000fe4000f8e00ff */
[----:B------:R-:W-:-:S03]  /*ff50*/  IMAD.MOV.U32 R9, RZ, RZ, 0x1 ;  /* 0x00000001ff097424 */ /* 0x000fc600078e00ff */
[----:B------:R-:W-:-:S04]  /*ff60*/  VIADDMNMX R32, R32, R3, UR12, PT ;  /* 0x0000000c20207e46 */ /* 0x000fc8000b800103 */
        /* <DEDUP_REMOVED lines=25> */
.L_x_7632:
        /* <DEDUP_REMOVED lines=20> */
.L_x_7634:
        /* <DEDUP_REMOVED lines=15> */
.L_x_7633:
[----:B------:R-:W0:Y:S01]  /*10330*/  LDC.64 R2, c[0x0][0x9f8] ;  /* 0x00027e00ff027b82 */ /* 0x000e220000000a00 */
[----:B------:R-:W-:-:S07]  /*10340*/  IMAD.MOV.U32 R30, RZ, RZ, R34 ;  /* 0x000000ffff1e7224 */ /* 0x000fce00078e0022 */
[----:B------:R-:W1:Y:S01]  /*10350*/  LDC R29, c[0x0][0x430] ;  /* 0x00010c00ff1d7b82 */ /* 0x000e620000000800 */
[C---:B------:R-:W-:Y:S01]  /*10360*/  LOP3.LUT R0, R19.reuse, 0x7f, RZ, 0xc0, !PT ;  /* 0x0000007f13007812 */ /* 0x040fe200078ec0ff */
[----:B------:R-:W-:Y:S02]  /*10370*/  IMAD.SHL.U32 R33, R19, 0x10, RZ ;  /* 0x0000001013217824 */ /* 0x000fe400078e00ff */
        /* <DEDUP_REMOVED lines=8> */
[----:B------:R-:W-:Y:S02]  /*10400*/  SHF.R.U32.HI R28, RZ, 0x3, R0 ;  /* 0x00000003ff1c7819 */ /* 0x000fe40000011600 */
[----:B------:R-:W-:Y:S02]  /*10410*/  LOP3.LUT R33, R33, 0x70, RZ, 0xc0, !PT ;  /* 0x0000007021217812 */ /* 0x000fe400078ec0ff */
[----:B-1----:R-:W-:Y:S01]  /*10420*/  ISETP.NE.AND P1, PT, R29, 0x1, PT ;  /* 0x000000011d00780c */ /* 0x002fe20003f25270 */
[----:B------:R-:W-:-:S04]  /*10430*/  IMAD R4, R22, 0x80, R28 ;  /* 0x0000008016047824 */ /* 0x000fc800078e021c */
[----:B------:R-:W-:-:S05]  /*10440*/  IMAD.IADD R8, R33, 0x1, R4 ;  /* 0x0000000121087824 */ /* 0x000fca00078e0204 */
        /* <DEDUP_REMOVED lines=18> */
[----:B------:R-:W-:-:S04]  /*10570*/  @!P0 IMAD.WIDE.U32 R4, R30, R4, R2 ;  /* 0x000000041e048225 */ /* 0x000fc800078e0002 */
[----:B------:R-:W-:Y:S01]  /*10580*/  @!P0 IMAD.IADD R3, R5, 0x1, R11 ;  /* 0x0000000105038824 */ /* 0x000fe200078e020b */
[----:B----4-:R-:W-:Y:S01]  /*10590*/  @!P0 LEA R2, P1, R4, R6, 0x2 ;  /* 0x0000000604028211 */ /* 0x010fe200078210ff */
[----:B------:R-:W-:-:S03]  /*105a0*/  IMAD.SHL.U32 R6, R19, 0x8, RZ ;  /* 0x0000000813067824 */ /* 0x000fc600078e00ff */
        /* <DEDUP_REMOVED lines=10> */
.L_x_7677:
[----:B------:R-:W-:Y:S01]  /*10650*/  ULOP3.LUT UR4, UR36, 0x2, URZ, 0xfc, !UPT ;  /* 0x0000000224047892 */ /* 0x000fe2000f8efc3f */
[----:B------:R-:W-:Y:S01]  /*10660*/  IMAD.U32 R24, RZ, RZ, UR40 ;  /* 0x00000028ff187e24 */ /* 0x000fe2000f8e00ff */
[----:B------:R-:W-:Y:S01]  /*10670*/  LOP3.LUT R23, R23, 0xfffffffb, RZ, 0xc0, !PT ;  /* 0xfffffffb17177812 */ /* 0x000fe200078ec0ff */
[----:B------:R-:W-:-:S03]  /*10680*/  IMAD.MOV R4, RZ, RZ, -R9 ;  /* 0x000000ffff047224 */ /* 0x000fc600078e0a09 */
[----:B------:R-:W-:Y:S01]  /*10690*/  IMAD.U32 R18, RZ, RZ, UR4 ;  /* 0x00000004ff127e24 */ /* 0x000fe2000f8e00ff */
[----:B------:R-:W-:Y:S01]  /*106a0*/  SHF.R.S32.HI R24, RZ, 0x1f, R24 ;  /* 0x0000001fff187819 */ /* 0x000fe20000011418 */
[----:B------:R-:W-:-:S03]  /*106b0*/  IMAD R4, R29, R4, R8 ;  /* 0x000000041d047224 */ /* 0x000fc600078e0208 */
[----:B------:R-:W-:-:S13]  /*106c0*/  ISETP.NE.AND P0, PT, R18, 0x3, PT ;  /* 0x000000031200780c */ /* 0x000fda0003f05270 */
[----:B------:R-:W-:Y:S01]  /*106d0*/  @P0 LOP3.LUT R23, R23, 0x4, RZ, 0xfc, !PT ;  /* 0x0000000417170812 */ /* 0x000fe200078efcff */
[----:B------:R-:W-:Y:S06]  /*106e0*/  @!P0 BRA `(.L_x_7636) ;  /* 0x0000000000048947 */ /* 0x000fec0003800000 */
[----:B------:R-:W-:Y:S01]  /*106f0*/  BPT.TRAP 0x1 ;  /* 0x000000040000795c */ /* 0x000fe20000300000 */
.L_x_7636:
        /* <DEDUP_REMOVED lines=15> */
[----:B------:R-:W-:Y:S02]  /*107f0*/  ULDC.64 UR4, c[0x0][0x330] ;  /* 0x0000cc0000047ab9 */ /* 0x000fe40000000a00 */
        /* <DEDUP_REMOVED lines=10> */
.L_x_7678:
        /* <DEDUP_REMOVED lines=19> */
[----:B------:R-:W-:Y:S02]  /*109d0*/  IMAD.IADD R5, R5, 0x1, R9 ;  /* 0x0000000105057824 */ /* 0x000fe400078e0209 */
[----:B------:R-:W-:Y:S01]  /*109e0*/  IMAD R3, R22, R3, UR50 ;  /* 0x0000003216037e24 */ /* 0x000fe2000f8e0203 */
[----:B------:R-:W-:Y:S02]  /*109f0*/  UIMAD UR4, UR40, UR5, UR4 ;  /* 0x00000005280472a4 */ /* 0x000fe4000f8e0204 */
[----:B------:R-:W-:Y:S01]  /*10a00*/  IMAD.WIDE.U32 R4, R7, UR40, R4 ;  /* 0x0000002807047c25 */ /* 0x000fe2000f8e0004 */
[----:B------:R-:W-:-:S03]  /*10a10*/  ULDC.64 UR6, c[0x0][0x2e8] ;  /* 0x0000ba0000067ab9 */ /* 0x000fc60000000a00 */
[----:B------:R-:W-:Y:S02]  /*10a20*/  IMAD.IADD R6, R3, 0x1, -R28 ;  /* 0x0000000103067824 */ /* 0x000fe400078e0a1c */
[----:B------:R-:W-:Y:S01]  /*10a30*/  IMAD.SHL.U32 R19, R0, 0x8, RZ ;  /* 0x0000000800137824 */ /* 0x000fe200078e00ff */
[----:B------:R-:W-:Y:S01]  /*10a40*/  LEA R0, P1, R4, UR6, 0x1 ;  /* 0x0000000604007c11 */ /* 0x000fe2000f8208ff */
[----:B------:R-:W-:Y:S01]  /*10a50*/  VIADD R3, R5, UR4 ;  /* 0x0000000405037c36 */ /* 0x000fe20008000000 */
[----:B------:R-:W-:Y:S01]  /*10a60*/  UMOV UR4, 0xffffffff ;  /* 0xffffffff00047882 */ /* 0x000fe20000000000 */
[----:B------:R-:W-:Y:S02]  /*10a70*/  ISETP.GE.AND P0, PT, R6, 0x1, PT ;  /* 0x000000010600780c */ /* 0x000fe40003f06270 */
[----:B------:R-:W-:Y:S02]  /*10a80*/  LOP3.LUT R19, R8, 0x200, R19, 0xf8, !PT ;  /* 0x0000020008137812 */ /* 0x000fe400078ef813 */
[----:B------:R-:W-:Y:S01]  /*10a90*/  LEA.HI.X R3, R4, UR7, R3, 0x1, P1 ;  /* 0x0000000704037c11 */ /* 0x000fe200088f0c03 */
[----:B------:R-:W-:Y:S08]  /*10aa0*/  BRA.DIV UR4, `(.L_x_7638) ;  /* 0x0000002e04807947 */ /* 0x000ff0000b800000 */
[----:B------:R-:W-:Y:S01]  /*10ab0*/  SHFL.IDX PT, R5, R3, RZ, 0x181f ;  /* 0x00181fff03057589 */ /* 0x000fe200000e0000 */
[----:B------:R-:W-:Y:S02]  /*10ac0*/  @P0 LEA R9, R19, UR46, 0x1 ;  /* 0x0000002e13090c11 */ /* 0x000fe4000f8e08ff */
[----:B------:R-:W-:Y:S01]  /*10ad0*/  ISETP.GE.AND P1, PT, R6, 0x21, PT ;  /* 0x000000210600780c */ /* 0x000fe20003f26270 */
[----:B------:R-:W0:Y:S04]  /*10ae0*/  SHFL.IDX PT, R4, R0, RZ, 0x181f ;  /* 0x00181fff00047589 */ /* 0x000e2800000e0000 */
[----:B------:R-:W-:Y:S04]  /*10af0*/  SHFL.IDX PT, R8, R3, 0x1, 0x181f ;  /* 0x00381f0003087f89 */ /* 0x000fe800000e0000 */
[----:B------:R-:W1:Y:S04]  /*10b00*/  SHFL.IDX PT, R14, R0, 0x1, 0x181f ;  /* 0x00381f00000e7f89 */ /* 0x000e6800000e0000 */
[----:B------:R-:W-:Y:S04]  /*10b10*/  SHFL.IDX PT, R10, R3, 0x2, 0x181f ;  /* 0x00581f00030a7f89 */ /* 0x000fe800000e0000 */
[----:B------:R-:W2:Y:S04]  /*10b20*/  SHFL.IDX PT, R35, R0, 0x2, 0x181f ;  /* 0x00581f0000237f89 */ /* 0x000ea800000e0000 */
        /* <DEDUP_REMOVED lines=8> */
[----:B------:R-:W-:Y:S01]  /*10bb0*/  @P0 LEA R37, R19, UR46, 0x1 ;  /* 0x0000002e13250c11 */ /* 0x000fe2000f8e08ff */
[----:B------:R-:W1:Y:S01]  /*10bc0*/  SHFL.IDX PT, R14, R0, 0x4, 0x181f ;  /* 0x00981f00000e7f89 */ /* 0x000e6200000e0000 */
[----:B------:R-:W-:-:S04]  /*10bd0*/  @P0 IMAD.WIDE.U32 R20, R26, 0x2, R4 ;  /* 0x000000021a140825 */ /* 0x000fc800078e0004 */
[----:B--2---:R-:W-:Y:S01]  /*10be0*/  IMAD.MOV.U32 R4, RZ, RZ, R35 ;  /* 0x000000ffff047224 */ /* 0x004fe200078e0023 */
[----:B------:R-:W-:Y:S01]  /*10bf0*/  @P0 LDGSTS.E.BYPASS.LTC128B.128 [R37+0x18c00], desc[UR48][R20.64], !P3 ;  /* 0x18c0000014250fae */ /* 0x000fe2000d901d70 */
[----:B------:R-:W-:-:S03]  /*10c00*/  IMAD.MOV.U32 R5, RZ, RZ, R10 ;  /* 0x000000ffff057224 */ /* 0x000fc600078e000a */
[----:B------:R-:W-:Y:S01]  /*10c10*/  @P0 LDGSTS.E.BYPASS.LTC128B.128 [R37+0x1cc00], desc[UR48][R20.64+0x80], !P2 ;  /* 0x1cc0008014250fae */ /* 0x000fe2000d101d70 */
[----:B------:R-:W-:Y:S01]  /*10c20*/  ISETP.GE.AND P0, PT, R6, 0x31, PT ;  /* 0x000000310600780c */ /* 0x000fe20003f06270 */
[----:B------:R-:W-:Y:S01]  /*10c30*/  @P1 IMAD.WIDE.U32 R8, R26, 0x2, R4 ;  /* 0x000000021a081825 */ /* 0x000fe200078e0004 */
[----:B------:R-:W-:Y:S01]  /*10c40*/  @P1 LEA R5, R19, UR46, 0x1 ;  /* 0x0000002e13051c11 */ /* 0x000fe2000f8e08ff */
[----:B------:R-:W2:Y:S02]  /*10c50*/  SHFL.IDX PT, R10, R3, 0x4, 0x181f ;  /* 0x00981f00030a7f89 */ /* 0x000ea400000e0000 */
[----:B0-----:R-:W-:Y:S02]  /*10c60*/  IMAD.MOV.U32 R4, RZ, RZ, R36 ;  /* 0x000000ffff047224 */ /* 0x001fe400078e0024 */
[----:B------:R-:W-:Y:S04]  /*10c70*/  @P1 LDGSTS.E.BYPASS.LTC128B.128 [R5+0x19400], desc[UR48][R8.64], !P3 ;  /* 0x1940000008051fae */ /* 0x000fe8000d901d70 */
[----:B------:R0:W-:Y:S01]  /*10c80*/  @P1 LDGSTS.E.BYPASS.LTC128B.128 [R5+0x1d400], desc[UR48][R8.64+0x80], !P2 ;  /* 0x1d40008008051fae */ /* 0x0001e2000d101d70 */
[----:B------:R-:W-:-:S03]  /*10c90*/  ISETP.GE.AND P1, PT, R6, 0x51, PT ;  /* 0x000000510600780c */ /* 0x000fc60003f26270 */
[----:B------:R-:W-:Y:S04]  /*10ca0*/  SHFL.IDX PT, R35, R3, 0x5, 0x181f ;  /* 0x00b81f0003237f89 */ /* 0x000fe800000e0000 */
[----:B------:R-:W3:Y:S01]  /*10cb0*/  SHFL.IDX PT, R36, R0, 0x5, 0x181f ;  /* 0x00b81f0000247f89 */ /* 0x000ee200000e0000 */
[----:B0-----:R-:W-:Y:S01]  /*10cc0*/  IMAD.MOV.U32 R5, RZ, RZ, R7 ;  /* 0x000000ffff057224 */ /* 0x001fe200078e0007 */
[----:B------:R-:W-:Y:S02]  /*10cd0*/  @P0 LEA R7, R19, UR46, 0x1 ;  /* 0x0000002e13070c11 */ /* 0x000fe4000f8e08ff */
[----:B------:R-:W0:Y:S01]  /*10ce0*/  SHFL.IDX PT, R37, R0, 0x6, 0x181f ;  /* 0x00d81f0000257f89 */ /* 0x000e2200000e0000 */
[----:B------:R-:W-:-:S05]  /*10cf0*/  @P0 IMAD.WIDE.U32 R4, R26, 0x2, R4 ;  /* 0x000000021a040825 */ /* 0x000fca00078e0004 */
[----:B------:R-:W-:Y:S04]  /*10d00*/  @P0 LDGSTS.E.BYPASS.LTC128B.128 [R7+0x19c00], desc[UR48][R4.64], !P3 ;  /* 0x19c0000004070fae */ /* 0x000fe8000d901d70 */
[----:B------:R4:W-:Y:S01]  /*10d10*/  @P0 LDGSTS.E.BYPASS.LTC128B.128 [R7+0x1dc00], desc[UR48][R4.64+0x80], !P2 ;  /* 0x1dc0008004070fae */ /* 0x0009e2000d101d70 */
[----:B------:R-:W-:-:S03]  /*10d20*/  ISETP.GE.AND P0, PT, R6, 0x41, PT ;  /* 0x000000410600780c */ /* 0x000fc60003f06270 */
[----:B----4-:R-:W4:Y:S01]  /*10d30*/  SHFL.IDX PT, R7, R3, 0x6, 0x181f ;  /* 0x00d81f0003077f89 */ /* 0x010f2200000e0000 */
[----:B-1----:R-:W-:Y:S02]  /*10d40*/  IMAD.MOV.U32 R4, RZ, RZ, R14 ;  /* 0x000000ffff047224 */ /* 0x002fe400078e000e */
[----:B--2---:R-:W-:-:S07]  /*10d50*/  IMAD.MOV.U32 R5, RZ, RZ, R10 ;  /* 0x000000ffff057224 */ /* 0x004fce00078e000a */
[----:B------:R-:W-:Y:S01]  /*10d60*/  @P0 LEA R10, R19, UR46, 0x1 ;  /* 0x0000002e130a0c11 */ /* 0x000fe2000f8e08ff */
[----:B------:R-:W1:Y:S01]  /*10d70*/  SHFL.IDX PT, R3, R3, 0x7, 0x181f ;  /* 0x00f81f0003037f89 */ /* 0x000e6200000e0000 */
[----:B------:R-:W-:-:S03]  /*10d80*/  @P0 IMAD.WIDE.U32 R20, R26, 0x2, R4 ;  /* 0x000000021a140825 */ /* 0x000fc600078e0004 */
[----:B------:R2:W1:Y:S01]  /*10d90*/  SHFL.IDX PT, R14, R0, 0x7, 0x181f ;  /* 0x00f81f00000e7f89 */ /* 0x00046200000e0000 */
[----:B---3--:R-:W-:-:S03]  /*10da0*/  IMAD.MOV.U32 R4, RZ, RZ, R36 ;  /* 0x000000ffff047224 */ /* 0x008fc600078e0024 */
[----:B------:R2:W-:Y:S01]  /*10db0*/  @P0 LDGSTS.E.BYPASS.LTC128B.128 [R10+0x1a400], desc[UR48][R20.64], !P3 ;  /* 0x1a400000140a0fae */ /* 0x0005e2000d901d70 */
[----:B------:R-:W-:Y:S01]  /*10dc0*/  IMAD.MOV.U32 R5, RZ, RZ, R35 ;  /* 0x000000ffff057224 */ /* 0x000fe200078e0023 */
[----:B------:R-:W-:Y:S02]  /*10dd0*/  @P1 LEA R35, R19, UR46, 0x1 ;  /* 0x0000002e13231c11 */ /* 0x000fe4000f8e08ff */
[----:B------:R2:W-:Y:S01]  /*10de0*/  @P0 LDGSTS.E.BYPASS.LTC128B.128 [R10+0x1e400], desc[UR48][R20.64+0x80], !P2 ;  /* 0x1e400080140a0fae */ /* 0x0005e2000d101d70 */
[----:B------:R-:W-:Y:S01]  /*10df0*/  ISETP.GE.AND P0, PT, R6, 0x61, PT ;  /* 0x000000610600780c */ /* 0x000fe20003f06270 */
[----:B------:R-:W-:-:S04]  /*10e00*/  @P1 IMAD.WIDE.U32 R8, R26, 0x2, R4 ;  /* 0x000000021a081825 */ /* 0x000fc800078e0004 */
[----:B0-----:R-:W-:Y:S01]  /*10e10*/  IMAD.MOV.U32 R4, RZ, RZ, R37 ;  /* 0x000000ffff047224 */ /* 0x001fe200078e0025 */
[----:B------:R2:W-:Y:S01]  /*10e20*/  @P1 LDGSTS.E.BYPASS.LTC128B.128 [R35+0x1ac00], desc[UR48][R8.64], !P3 ;  /* 0x1ac0000008231fae */ /* 0x0005e2000d901d70 */
[----:B----4-:R-:W-:-:S03]  /*10e30*/  IMAD.MOV.U32 R5, RZ, RZ, R7 ;  /* 0x000000ffff057224 */ /* 0x010fc600078e0007 */
[----:B------:R2:W-:Y:S03]  /*10e40*/  @P1 LDGSTS.E.BYPASS.LTC128B.128 [R35+0x1ec00], desc[UR48][R8.64+0x80], !P2 ;  /* 0x1ec0008008231fae */ /* 0x0005e6000d101d70 */
[----:B------:R-:W-:Y:S01]  /*10e50*/  @P0 IMAD.WIDE.U32 R4, R26, 0x2, R4 ;  /* 0x000000021a040825 */ /* 0x000fe200078e0004 */
[----:B------:R-:W-:-:S05]  /*10e60*/  @P0 LEA R7, R19, UR46, 0x1 ;  /* 0x0000002e13070c11 */ /* 0x000fca000f8e08ff */
[----:B------:R2:W-:Y:S04]  /*10e70*/  @P0 LDGSTS.E.BYPASS.LTC128B.128 [R7+0x1b400], desc[UR48][R4.64], !P3 ;  /* 0x1b40000004070fae */ /* 0x0005e8000d901d70 */
[----:B-1----:R2:W-:Y:S02]  /*10e80*/  @P0 LDGSTS.E.BYPASS.LTC128B.128 [R7+0x1f400], desc[UR48][R4.64+0x80], !P2 ;  /* 0x1f40008004070fae */ /* 0x0025e4000d101d70 */
.L_x_7696:
[----:B------:R-:W-:Y:S01]  /*10e90*/  ISETP.GE.AND P0, PT, R6, 0x71, PT ;  /* 0x000000710600780c */ /* 0x000fe20003f06270 */
[----:B--2---:R-:W-:Y:S02]  /*10ea0*/  IMAD.MOV.U32 R4, RZ, RZ, R14 ;  /* 0x000000ffff047224 */ /* 0x004fe400078e000e */
        /* <DEDUP_REMOVED lines=15> */
.L_x_7639:
        /* <DEDUP_REMOVED lines=30> */
.L_x_7640:
[----:B------:R-:W-:Y:S01]  /*11180*/  UISETP.NE.AND UP0, UPT, UR51, URZ, UPT ;  /* 0x0000003f3300728c */ /* 0x000fe2000bf05270 */
[----:B------:R-:W-:Y:S01]  /*11190*/  IMAD.U32 R4, RZ, RZ, UR38 ;  /* 0x00000026ff047e24 */ /* 0x000fe2000f8e00ff */
[----:B------:R-:W0:Y:S01]  /*111a0*/  LDC R0, c[0x0][0x448] ;  /* 0x00011200ff007b82 */ /* 0x000e220000000800 */
[----:B------:R-:W-:Y:S01]  /*111b0*/  IMAD.U32 R7, RZ, RZ, UR47 ;  /* 0x0000002fff077e24 */ /* 0x000fe2000f8e00ff */
[----:B------:R-:W-:Y:S01]  /*111c0*/  ULDC.64 UR4, c[0x0][0x2e0] ;  /* 0x0000b80000047ab9 */ /* 0x000fe20000000a00 */
[----:B------:R-:W-:Y:S01]  /*111d0*/  IMAD.MOV.U32 R6, RZ, RZ, R4 ;  /* 0x000000ffff067224 */ /* 0x000fe200078e0004 */
[----:B------:R-:W-:Y:S01]  /*111e0*/  PLOP3.LUT P0, PT, PT, PT, UP0, 0x80, 0x0 ;  /* 0x000000000000781c */ /* 0x000fe20003f0f008 */
[----:B------:R-:W-:Y:S01]  /*111f0*/  IMAD R35, R35, UR4, RZ ;  /* 0x0000000423237c24 */ /* 0x000fe2000f8e02ff */
[----:B------:R-:W-:Y:S01]  /*11200*/  PLOP3.LUT P1, PT, PT, PT, UP0, 0x80, 0x0 ;  /* 0x000000000000781c */ /* 0x000fe20003f2f008 */
[----:B------:R-:W-:Y:S01]  /*11210*/  IMAD.WIDE.U32 R6, R34, UR4, R6 ;  /* 0x0000000422067c25 */ /* 0x000fe2000f8e0006 */
[----:B------:R-:W-:Y:S01]  /*11220*/  IADD3 R3, R28, UR41, R33 ;  /* 0x000000291c037c10 */ /* 0x000fe2000fffe021 */
[----:B------:R-:W-:Y:S01]  /*11230*/  @UP0 ULDC UR4, c[0x0][0x44c] ;  /* 0x0001130000040ab9 */ /* 0x000fe20000000800 */
[----:B------:R-:W-:Y:S01]  /*11240*/  ULDC.64 UR6, c[0x0][0x280] ;  /* 0x0000a00000067ab9 */ /* 0x000fe20000000a00 */
[----:B------:R-:W-:-:S02]  /*11250*/  IMAD R35, R34, UR5, R35 ;  /* 0x0000000522237c24 */ /* 0x000fc4000f8e0223 */
[----:B------:R-:W-:Y:S02]  /*11260*/  IMAD.MOV.U32 R9, RZ, RZ, R3 ;  /* 0x000000ffff097224 */ /* 0x000fe400078e0003 */
[----:B------:R-:W-:Y:S02]  /*11270*/  IMAD.IADD R7, R7, 0x1, R35 ;  /* 0x0000000107077824 */ /* 0x000fe400078e0223 */
[----:B------:R-:W-:Y:S01]  /*11280*/  @P0 IMAD.HI.U32 R4, R3, UR4, RZ ;  /* 0x0000000403040c27 */ /* 0x000fe2000f8e00ff */
[----:B------:R-:W-:-:S03]  /*11290*/  @UP0 ULDC UR4, c[0x0][0x450] ;  /* 0x0001140000040ab9 */ /* 0x000fc60000000800 */
[----:B------:R-:W-:Y:S01]  /*112a0*/  IMAD.U32 R5, RZ, RZ, UR39 ;  /* 0x00000027ff057e24 */ /* 0x000fe2000f8e00ff */
[----:B------:R-:W-:Y:S01]  /*112b0*/  @P1 SHF.R.U32.HI R9, RZ, UR4, R4 ;  /* 0x00000004ff091c19 */ /* 0x000fe20008011604 */
[----:B------:R-:W-:-:S04]  /*112c0*/  ULDC.64 UR4, c[0x0][0x2d0] ;  /* 0x0000b40000047ab9 */ /* 0x000fc80000000a00 */
[----:B------:R-:W-:-:S04]  /*112d0*/  IMAD.MOV R4, RZ, RZ, -R9 ;  /* 0x000000ffff047224 */ /* 0x000fc800078e0a09 */
[----:B0-----:R-:W-:Y:S01]  /*112e0*/  IMAD R3, R0, R4, R3 ;  /* 0x0000000400037224 */ /* 0x001fe200078e0203 */
[----:B------:R-:W-:-:S05]  /*112f0*/  SHF.R.S32.HI R4, RZ, 0x1f, R9 ;  /* 0x0000001fff047819 */ /* 0x000fca0000011409 */
[----:B------:R-:W-:Y:S02]  /*11300*/  IMAD R8, R4, UR4, RZ ;  /* 0x0000000404087c24 */ /* 0x000fe4000f8e02ff */
[----:B------:R-:W-:Y:S01]  /*11310*/  IMAD.WIDE.U32 R4, R9, UR4, R6 ;  /* 0x0000000409047c25 */ /* 0x000fe2000f8e0006 */
[----:B------:R-:W-:-:S03]  /*11320*/  SHF.R.S32.HI R6, RZ, 0x1f, R3 ;  /* 0x0000001fff067819 */ /* 0x000fc60000011403 */
[----:B------:R-:W-:Y:S01]  /*11330*/  IMAD R9, R9, UR5, R8 ;  /* 0x0000000509097c24 */ /* 0x000fe2000f8e0208 */
[----:B------:R-:W-:Y:S02]  /*11340*/  ULDC.64 UR4, c[0x0][0x2c8] ;  /* 0x0000b20000047ab9 */ /* 0x000fe40000000a00 */
[----:B------:R-:W-:Y:S02]  /*11350*/  IMAD R6, R6, UR4, RZ ;  /* 0x0000000406067c24 */ /* 0x000fe4000f8e02ff */
[----:B------:R-:W-:Y:S02]  /*11360*/  IMAD.IADD R5, R5, 0x1, R9 ;  /* 0x0000000105057824 */ /* 0x000fe400078e0209 */
[C---:B------:R-:W-:Y:S02]  /*11370*/  IMAD R7, R3.reuse, UR5, R6 ;  /* 0x0000000503077c24 */ /* 0x040fe4000f8e0206 */
[----:B------:R-:W-:Y:S01]  /*11380*/  IMAD.WIDE.U32 R4, R3, UR4, R4 ;  /* 0x0000000403047c25 */ /* 0x000fe2000f8e0004 */
[----:B------:R-:W-:-:S02]  /*11390*/  ULDC UR4, c[0x0][0x2b8] ;  /* 0x0000ae0000047ab9 */ /* 0x000fc40000000800 */
[----:B------:R-:W-:Y:S01]  /*113a0*/  ISETP.GE.AND P0, PT, R26, UR4, PT ;  /* 0x000000041a007c0c */ /* 0x000fe2000bf06270 */
[----:B------:R-:W-:Y:S01]  /*113b0*/  IMAD.IADD R7, R5, 0x1, R7 ;  /* 0x0000000105077824 */ /* 0x000fe200078e0207 */
[C---:B------:R-:W-:Y:S02]  /*113c0*/  LEA R6, P2, R4.reuse, UR6, 0x1 ;  /* 0x0000000604067c11 */ /* 0x040fe4000f8408ff */
[----:B------:R-:W-:Y:S01]  /*113d0*/  ISETP.GE.AND P1, PT, R25, UR4, PT ;  /* 0x0000000419007c0c */ /* 0x000fe2000bf26270 */
[----:B------:R-:W-:Y:S01]  /*113e0*/  UMOV UR4, 0xffffffff ;  /* 0xffffffff00047882 */ /* 0x000fe20000000000 */
[----:B------:R-:W-:Y:S02]  /*113f0*/  LEA.HI.X R7, R4, UR7, R7, 0x1, P2 ;  /* 0x0000000704077c11 */ /* 0x000fe400090f0c07 */
[----:B------:R-:W-:Y:S09]  /*11400*/  BRA.DIV UR4, `(.L_x_7641) ;  /* 0x0000002e04a87947 */ /* 0x000ff2000b800000 */
[----:B------:R-:W-:Y:S01]  /*11410*/  SHFL.IDX PT, R5, R7, RZ, 0x181f ;  /* 0x00181fff07057589 */ /* 0x000fe200000e0000 */
[----:B------:R-:W-:Y:S01]  /*11420*/  ULDC UR4, c[0x0][0x288] ;  /* 0x0000a20000047ab9 */ /* 0x000fe20000000800 */
[----:B------:R-:W-:Y:S02]  /*11430*/  VIADD R3, R28, UR41 ;  /* 0x000000291c037c36 */ /* 0x000fe40008000000 */
[----:B------:R-:W0:Y:S01]  /*11440*/  SHFL.IDX PT, R4, R6, RZ, 0x181f ;  /* 0x00181fff06047589 */ /* 0x000e2200000e0000 */
[----:B------:R-:W-:Y:S02]  /*11450*/  IMAD R0, R0, UR4, RZ ;  /* 0x0000000400007c24 */ /* 0x000fe4000f8e02ff */
[C---:B------:R-:W-:Y:S01]  /*11460*/  VIADD R9, R3.reuse, 0x10 ;  /* 0x0000001003097836 */ /* 0x040fe20000000000 */
[----:B------:R-:W-:Y:S01]  /*11470*/  SHFL.IDX PT, R8, R7, 0x1, 0x181f ;  /* 0x00381f0007087f89 */ /* 0x000fe200000e0000 */
[C---:B------:R-:W-:Y:S01]  /*11480*/  VIADD R11, R3.reuse, 0x20 ;  /* 0x00000020030b7836 */ /* 0x040fe20000000000 */
[----:B------:R-:W-:-:S02]  /*11490*/  ISETP.GE.AND P2, PT, R3, R0, PT ;  /* 0x000000000300720c */ /* 0x000fc40003f46270 */
[----:B------:R-:W1:Y:S04]  /*114a0*/  SHFL.IDX PT, R14, R6, 0x1, 0x181f ;  /* 0x00381f00060e7f89 */ /* 0x000e6800000e0000 */
[----:B------:R-:W-:Y:S07]  /*114b0*/  SHFL.IDX PT, R10, R7, 0x3, 0x181f ;  /* 0x00781f00070a7f89 */ /* 0x000fee00000e0000 */
[----:B------:R-:W-:Y:S01]  /*114c0*/  @!P2 LEA R21, R19, UR46, 0x1 ;  /* 0x0000002e1315ac11 */ /* 0x000fe2000f8e08ff */
[----:B0-----:R-:W-:-:S05]  /*114d0*/  @!P2 IMAD.WIDE.U32 R4, R26, 0x2, R4 ;  /* 0x000000021a04a825 */ /* 0x001fca00078e0004 */
[----:B------:R-:W-:Y:S04]  /*114e0*/  @!P2 LDGSTS.E.BYPASS.LTC128B.128 [R21+0x10400], desc[UR48][R4.64], !P0 ;  /* 0x104000000415afae */ /* 0x000fe8000c101d70 */
[----:B------:R1:W-:Y:S01]  /*114f0*/  @!P2 LDGSTS.E.BYPASS.LTC128B.128 [R21+0x14400], desc[UR48][R4.64+0x80], !P1 ;  /* 0x144000800415afae */ /* 0x0003e2000c901d70 */
[----:B------:R-:W-:Y:S01]  /*11500*/  ISETP.GE.AND P2, PT, R9, R0, PT ;  /* 0x000000000900720c */ /* 0x000fe20003f46270 */
[----:B-1----:R-:W-:Y:S02]  /*11510*/  IMAD.MOV.U32 R4, RZ, RZ, R14 ;  /* 0x000000ffff047224 */ /* 0x002fe400078e000e */
[----:B------:R-:W-:-:S10]  /*11520*/  IMAD.MOV.U32 R5, RZ, RZ, R8 ;  /* 0x000000ffff057224 */ /* 0x000fd400078e0008 */
[----:B------:R-:W-:Y:S01]  /*11530*/  @!P2 LEA R35, R19, UR46, 0x1 ;  /* 0x0000002e1323ac11 */ /* 0x000fe2000f8e08ff */
[----:B------:R-:W-:Y:S01]  /*11540*/  SHFL.IDX PT, R14, R6, 0x3, 0x181f ;  /* 0x00781f00060e7f89 */ /* 0x000fe200000e0000 */
[----:B------:R-:W-:-:S03]  /*11550*/  @!P2 IMAD.WIDE.U32 R8, R26, 0x2, R4 ;  /* 0x000000021a08a825 */ /* 0x000fc600078e0004 */
[----:B------:R-:W-:Y:S04]  /*11560*/  SHFL.IDX PT, R5, R7, 0x2, 0x181f ;  /* 0x00581f0007057f89 */ /* 0x000fe800000e0000 */
[----:B------:R-:W0:Y:S04]  /*11570*/  SHFL.IDX PT, R4, R6, 0x2, 0x181f ;  /* 0x00581f0006047f89 */ /* 0x000e2800000e0000 */
[----:B------:R-:W-:Y:S04]  /*11580*/  @!P2 LDGSTS.E.BYPASS.LTC128B.128 [R35+0x10c00], desc[UR48][R8.64], !P0 ;  /* 0x10c000000823afae */ /* 0x000fe8000c101d70 */
[----:B------:R1:W-:Y:S01]  /*11590*/  @!P2 LDGSTS.E.BYPASS.LTC128B.128 [R35+0x14c00], desc[UR48][R8.64+0x80], !P1 ;  /* 0x14c000800823afae */ /* 0x0003e2000c901d70 */
[----:B------:R-:W-:Y:S01]  /*115a0*/  ISETP.GE.AND P2, PT, R11, R0, PT ;  /* 0x000000000b00720c */ /* 0x000fe20003f46270 */
[----:B------:R-:W-:-:S02]  /*115b0*/  VIADD R11, R3, 0x40 ;  /* 0x00000040030b7836 */ /* 0x000fc40000000000 */
[----:B-1----:R-:W-:-:S10]  /*115c0*/  VIADD R9, R3, 0x30 ;  /* 0x0000003003097836 */ /* 0x002fd40000000000 */
[----:B------:R-:W-:Y:S01]  /*115d0*/  @!P2 LEA R21, R19, UR46, 0x1 ;  /* 0x0000002e1315ac11 */ /* 0x000fe2000f8e08ff */
[----:B0-----:R-:W-:-:S05]  /*115e0*/  @!P2 IMAD.WIDE.U32 R4, R26, 0x2, R4 ;  /* 0x000000021a04a825 */ /* 0x001fca00078e0004 */
[----:B------:R-:W-:Y:S04]  /*115f0*/  @!P2 LDGSTS.E.BYPASS.LTC128B.128 [R21+0x11400], desc[UR48][R4.64], !P0 ;  /* 0x114000000415afae */ /* 0x000fe8000c101d70 */
[----:B------:R0:W-:Y:S01]  /*11600*/  @!P2 LDGSTS.E.BYPASS.LTC128B.128 [R21+0x15400], desc[UR48][R4.64+0x80], !P1 ;  /* 0x154000800415afae */ /* 0x0001e2000c901d70 */
[----:B------:R-:W-:Y:S01]  /*11610*/  ISETP.GE.AND P2, PT, R9, R0, PT ;  /* 0x000000000900720c */ /* 0x000fe20003f46270 */
[----:B0-----:R-:W-:Y:S02]  /*11620*/  IMAD.MOV.U32 R4, RZ, RZ, R14 ;  /* 0x000000ffff047224 */ /* 0x001fe400078e000e */
        /* <DEDUP_REMOVED lines=10> */
[----:B------:R-:W2:Y:S01]  /*116d0*/  SHFL.IDX PT, R14, R6, 0x5, 0x181f ;  /* 0x00b81f00060e7f89 */ /* 0x000ea200000e0000 */
[----:B-1----:R-:W-:-:S09]  /*116e0*/  VIADD R9, R3, 0x50 ;  /* 0x0000005003097836 */ /* 0x002fd20000000000 */
[----:B------:R-:W-:Y:S01]  /*116f0*/  @!P2 LEA R21, R19, UR46, 0x1 ;  /* 0x0000002e1315ac11 */ /* 0x000fe2000f8e08ff */
[----:B0-----:R-:W-:-:S05]  /*11700*/  @!P2 IMAD.WIDE.U32 R4, R26, 0x2, R4 ;  /* 0x000000021a04a825 */ /* 0x001fca00078e0004 */
[----:B------:R-:W-:Y:S04]  /*11710*/  @!P2 LDGSTS.E.BYPASS.LTC128B.128 [R21+0x12400], desc[UR48][R4.64], !P0 ;  /* 0x124000000415afae */ /* 0x000fe8000c101d70 */
[----:B------:R2:W-:Y:S01]  /*11720*/  @!P2 LDGSTS.E.BYPASS.LTC128B.128 [R21+0x16400], desc[UR48][R4.64+0x80], !P1 ;  /* 0x164000800415afae */ /* 0x0005e2000c901d70 */
[----:B------:R-:W-:Y:S01]  /*11730*/  ISETP.GE.AND P2, PT, R9, R0, PT ;  /* 0x000000000900720c */ /* 0x000fe20003f46270 */
[----:B--2---:R-:W-:Y:S02]  /*11740*/  IMAD.MOV.U32 R4, RZ, RZ, R14 ;  /* 0x000000ffff047224 */ /* 0x004fe400078e000e */
[----:B------:R-:W-:-:S10]  /*11750*/  IMAD.MOV.U32 R5, RZ, RZ, R10 ;  /* 0x000000ffff057224 */ /* 0x000fd400078e000a */
[----:B------:R-:W-:Y:S01]  /*11760*/  @!P2 LEA R35, R19, UR46, 0x1 ;  /* 0x0000002e1323ac11 */ /* 0x000fe2000f8e08ff */
[----:B------:R-:W-:Y:S01]  /*11770*/  SHFL.IDX PT, R10, R7, 0x7, 0x181f ;  /* 0x00f81f00070a7f89 */ /* 0x000fe200000e0000 */
[----:B------:R-:W-:-:S03]  /*11780*/  @!P2 IMAD.WIDE.U32 R8, R26, 0x2, R4 ;  /* 0x000000021a08a825 */ /* 0x000fc600078e0004 */
[----:B------:R-:W-:Y:S04]  /*11790*/  SHFL.IDX PT, R5, R7, 0x6, 0x181f ;  /* 0x00d81f0007057f89 */ /* 0x000fe800000e0000 */
[----:B------:R-:W0:Y:S04]  /*117a0*/  SHFL.IDX PT, R4, R6, 0x6, 0x181f ;  /* 0x00d81f0006047f89 */ /* 0x000e2800000e0000 */
[----:B------:R1:W-:Y:S04]  /*117b0*/  @!P2 LDGSTS.E.BYPASS.LTC128B.128 [R35+0x12c00], desc[UR48][R8.64], !P0 ;  /* 0x12c000000823afae */ /* 0x0003e8000c101d70 */
[----:B------:R1:W-:Y:S01]  /*117c0*/  @!P2 LDGSTS.E.BYPASS.LTC128B.128 [R35+0x16c00], desc[UR48][R8.64+0x80], !P1 ;  /* 0x16c000800823afae */ /* 0x0003e2000c901d70 */
[----:B------:R-:W-:-:S03]  /*117d0*/  ISETP.GE.AND P2, PT, R11, R0, PT ;  /* 0x000000000b00720c */ /* 0x000fc60003f46270 */
[----:B------:R1:W2:Y:S10]  /*117e0*/  SHFL.IDX PT, R14, R6, 0x7, 0x181f ;  /* 0x00f81f00060e7f89 */ /* 0x0002b400000e0000 */
[----:B------:R-:W-:Y:S01]  /*117f0*/  @!P2 LEA R21, R19, UR46, 0x1 ;  /* 0x0000002e1315ac11 */ /* 0x000fe2000f8e08ff */
[----:B0-----:R-:W-:-:S05]  /*11800*/  @!P2 IMAD.WIDE.U32 R4, R26, 0x2, R4 ;  /* 0x000000021a04a825 */ /* 0x001fca00078e0004 */
[----:B------:R1:W-:Y:S04]  /*11810*/  @!P2 LDGSTS.E.BYPASS.LTC128B.128 [R21+0x13400], desc[UR48][R4.64], !P0 ;  /* 0x134000000415afae */ /* 0x0003e8000c101d70 */
[----:B------:R1:W-:Y:S02]  /*11820*/  @!P2 LDGSTS.E.BYPASS.LTC128B.128 [R21+0x17400], desc[UR48][R4.64+0x80], !P1 ;  /* 0x174000800415afae */ /* 0x0003e4000c901d70 */
.L_x_7713:
[----:B------:R-:W-:Y:S01]  /*11830*/  VIADD R3, R3, 0x70 ;  /* 0x0000007003037836 */ /* 0x000fe20000000000 */
[----:B------:R-:W-:Y:S01]  /*11840*/  BSSY B0, `(.L_x_7642) ;  /* 0x000000e000007945 */ /* 0x000fe20003800000 */
[----:B-12---:R-:W-:Y:S02]  /*11850*/  IMAD.MOV.U32 R4, RZ, RZ, R14 ;  /* 0x000000ffff047224 */ /* 0x006fe400078e000e */
[----:B------:R-:W-:Y:S01]  /*11860*/  IMAD.MOV.U32 R5, RZ, RZ, R10 ;  /* 0x000000ffff057224 */ /* 0x000fe200078e000a */
[----:B------:R-:W-:Y:S01]  /*11870*/  ISETP.GE.AND P2, PT, R3, R0, PT ;  /* 0x000000000300720c */ /* 0x000fe20003f46270 */
[----:B------:R-:W-:-:S05]  /*11880*/  IMAD.MOV.U32 R0, RZ, RZ, 0x1 ;  /* 0x00000001ff007424 */ /* 0x000fca00078e00ff */
        /* <DEDUP_REMOVED lines=9> */
.L_x_7643:
[----:B------:R-:W-:Y:S05]  /*11920*/  BSYNC B0 ;  /* 0x0000000000007941 */ /* 0x000fea0003800000 */
.L_x_7642:
[----:B------:R-:W-:Y:S01]  /*11930*/  NOP ;  /* 0x0000000000007918 */ /* 0x000fe20000000000 */
[----:B------:R-:W-:Y:S01]  /*11940*/  SYNCS.ARRIVE.TRANS64.RED.A0T1 RZ, [UR46+0x28800], RZ ;  /* 0x028800ffffff79a7 */ /* 0x000fe2000820042e */
[----:B------:R-:W-:Y:S01]  /*11950*/  ARRIVES.LDGSTSBAR.64.TRANSCNT [UR46+0x28800] ;  /* 0x02880000ff0079b0 */ /* 0x000fe20008000aae */
[----:B------:R-:W-:Y:S01]  /*11960*/  NOP ;  /* 0x0000000000007918 */ /* 0x000fe20000000000 */
[----:B------:R-:W-:Y:S01]  /*11970*/  SYNCS.ARRIVE.TRANS64.A1T0 RZ, [UR46+0x28800], RZ ;  /* 0x028800ffffff79a7 */ /* 0x000fe2000810002e */
[----:B------:R-:W-:-:S05]  /*11980*/  VIADD R32, R32, 0xfffffffe ;  /* 0xfffffffe20207836 */ /* 0x000fca0000000000 */
[----:B------:R-:W-:Y:S01]  /*11990*/  ISETP.GE.AND P1, PT, R32, UR52, PT ;  /* 0x0000003420007c0c */ /* 0x000fe2000bf26270 */
[----:B------:R-:W1:Y:S02]  /*119a0*/  SYNCS.PHASECHK.TRANS64.TRYWAIT P0, [UR46+0x28820], R0 ;  /* 0x02882000ff0075a7 */ /* 0x000e64000800016e */
[----:B-1----:R-:W-:Y:S10]  /*119b0*/  @!P0 BRA `(.L_x_7644) ;  /* 0x0000003000b48947 */ /* 0x002ff40003800000 */
.L_x_7714:
[----:B------:R-:W-:Y:S02]  /*119c0*/  IMAD.MOV.U32 R8, RZ, RZ, 0x1 ;  /* 0x00000001ff087424 */ /* 0x000fe400078e00ff */
[----:B------:R-:W-:Y:S01]  /*119d0*/  IMAD.MOV.U32 R10, RZ, RZ, RZ ;  /* 0x000000ffff0a7224 */ /* 0x000fe200078e00ff */
[----:B------:R-:W-:Y:S06]  /*119e0*/  @!P1 BRA `(.L_x_7645) ;  /* 0x0000001000309947 */ /* 0x000fec0003800000 */
[----:B------:R-:W-:Y:S01]  /*119f0*/  UIADD3 UR4, UR45, 0x1, URZ ;  /* 0x000000012d047890 */ /* 0x000fe2000fffe03f */
[----:B0-----:R-:W-:Y:S01]  /*11a00*/  LOP3.LUT R3, RZ, UR43, RZ, 0x33, !PT ;  /* 0x0000002bff037c12 */ /* 0x001fe2000f8e33ff */
[----:B------:R-:W-:Y:S01]  /*11a10*/  BSSY B0, `(.L_x_7645) ;  /* 0x0000109000007945 */ /* 0x000fe20003800000 */
[----:B------:R-:W-:Y:S01]  /*11a20*/  LOP3.LUT R5, RZ, UR42, RZ, 0x33, !PT ;  /* 0x0000002aff057c12 */ /* 0x000fe2000f8e33ff */
[----:B------:R-:W-:Y:S01]  /*11a30*/  UIMAD UR4, UR4, UR37, URZ ;  /* 0x00000025040472a4 */ /* 0x000fe2000f8e023f */
[----:B------:R-:W-:Y:S01]  /*11a40*/  IADD3 R31, R33, R31, R28 ;  /* 0x0000001f211f7210 */ /* 0x000fe20007ffe01c */
[----:B------:R-:W-:Y:S02]  /*11a50*/  IMAD.MOV.U32 R9, RZ, RZ, 0x1 ;  /* 0x00000001ff097424 */ /* 0x000fe400078e00ff */
[----:B------:R-:W-:Y:S02]  /*11a60*/  IMAD.MOV.U32 R20, RZ, RZ, RZ ;  /* 0x000000ffff147224 */ /* 0x000fe400078e00ff */
[----:B------:R-:W-:Y:S01]  /*11a70*/  LOP3.LUT R0, RZ, UR4, RZ, 0x33, !PT ;  /* 0x00000004ff007c12 */ /* 0x000fe2000f8e33ff */
[----:B------:R-:W-:Y:S01]  /*11a80*/  VIADD R31, R31, 0xfffffe80 ;  /* 0xfffffe801f1f7836 */ /* 0x000fe20000000000 */
[----:B------:R-:W-:-:S02]  /*11a90*/  ULDC UR4, c[0x0][0x2f4] ;  /* 0x0000bd0000047ab9 */ /* 0x000fc40000000800 */
[----:B------:R-:W-:Y:S02]  /*11aa0*/  VIADDMNMX R0, R0, -UR44, R3, !PT ;  /* 0x8000002c00007c46 */ /* 0x000fe4000f800103 */
[----:B------:R-:W-:Y:S02]  /*11ab0*/  IADD3 R3, -R28, UR50, RZ ;  /* 0x000000321c037c10 */ /* 0x000fe4000fffe1ff */
[----:B------:R-:W-:Y:S02]  /*11ac0*/  VIMNMX R0, R0, R5, !PT ;  /* 0x0000000500007248 */ /* 0x000fe40007fe0100 */
[----:B------:R-:W-:Y:S02]  /*11ad0*/  ISETP.GE.AND P2, PT, R26, UR4, PT ;  /* 0x000000041a007c0c */ /* 0x000fe4000bf46270 */
[----:B------:R-:W-:Y:S01]  /*11ae0*/  ISETP.GE.AND P1, PT, R25, UR4, PT ;  /* 0x0000000419007c0c */ /* 0x000fe2000bf26270 */
[C---:B------:R-:W-:Y:S01]  /*11af0*/  IMAD R3, R0.reuse, 0x80, R3 ;  /* 0x0000008000037824 */ /* 0x040fe200078e0203 */
[C---:B------:R-:W-:Y:S01]  /*11b00*/  IADD3 R22, -R0.reuse, -0x2, RZ ;  /* 0xfffffffe00167810 */ /* 0x040fe20007ffe1ff */
[----:B------:R-:W-:-:S02]  /*11b10*/  IMAD R21, R0, -0x80, R31 ;  /* 0xffffff8000157824 */ /* 0x000fc400078e021f */
[----:B------:R-:W-:-:S08]  /*11b20*/  VIADD R31, R3, 0x100 ;  /* 0x00000100031f7836 */ /* 0x000fd00000000000 */
.L_x_7658:
        /* <DEDUP_REMOVED lines=12> */
[----:B------:R-:W-:-:S03]  /*11bf0*/  ULDC.64 UR4, c[0x0][0x418] ;  /* 0x0001060000047ab9 */ /* 0x000fc60000000a00 */
[----:B------:R-:W-:Y:S01]  /*11c00*/  IMAD.IADD R3, R3, 0x1, R7 ;  /* 0x0000000103037824 */ /* 0x000fe200078e0207 */
        /* <DEDUP_REMOVED lines=12> */
.L_x_7646:
[----:B------:R-:W-:Y:S01]  /*11cd0*/  LEA R34, R10, UR46, 0x3 ;  /* 0x0000002e0a227c11 */ /* 0x000fe2000f8e18ff */
[----:B------:R-:W-:Y:S01]  /*11ce0*/  BSSY B1, `(.L_x_7647) ;  /* 0x0000004000017945 */ /* 0x000fe20003800000 */
[----:B------:R-:W-:-:S04]  /*11cf0*/  SHF.L.U32 R3, R8, 0x1f, RZ ;  /* 0x0000001f08037819 */ /* 0x000fc800000006ff */
[----:B------:R-:W0:Y:S02]  /*11d00*/  SYNCS.PHASECHK.TRANS64.TRYWAIT P0, [R34+URZ+0x28840], R3 ;  /* 0x02884003220075a7 */ /* 0x000e24000800017f */
[----:B0-----:R-:W-:Y:S05]  /*11d10*/  @!P0 BRA `(.L_x_7648) ;  /* 0x0000002c00f48947 */ /* 0x001fea0003800000 */
.L_x_7715:
[----:B------:R-:W-:Y:S05]  /*11d20*/  BSYNC B1 ;  /* 0x0000000000017941 */ /* 0x000fea0003800000 */
.L_x_7647:
        /* <DEDUP_REMOVED lines=27> */
[----:B------:R-:W-:Y:S01]  /*11ee0*/  IMAD R4, R10, 0x4000, R19 ;  /* 0x000040000a047824 */ /* 0x000fe200078e0213 */
[----:B------:R-:W-:Y:S06]  /*11ef0*/  BRA.DIV UR4, `(.L_x_7649) ;  /* 0x0000002e04907947 */ /* 0x000fec000b800000 */
[----:B------:R-:W0:Y:S01]  /*11f00*/  SHFL.IDX PT, R14, R6, RZ, 0x181f ;  /* 0x00181fff060e7589 */ /* 0x000e2200000e0000 */
[----:B------:R-:W-:Y:S01]  /*11f10*/  IMAD.SHL.U32 R3, R26, 0x2, RZ ;  /* 0x000000021a037824 */ /* 0x000fe200078e00ff */
[----:B------:R-:W-:Y:S02]  /*11f20*/  LEA R4, R4, UR46, 0x1 ;  /* 0x0000002e04047c11 */ /* 0x000fe4000f8e08ff */
[----:B------:R-:W1:Y:S04]  /*11f30*/  SHFL.IDX PT, R0, R5, RZ, 0x181f ;  /* 0x00181fff05007589 */ /* 0x000e6800000e0000 */
[----:B------:R-:W2:Y:S04]  /*11f40*/  SHFL.IDX PT, R37, R6, 0x1, 0x181f ;  /* 0x00381f0006257f89 */ /* 0x000ea800000e0000 */
[----:B------:R-:W-:Y:S01]  /*11f50*/  SHFL.IDX PT, R7, R5, 0x2, 0x181f ;  /* 0x00581f0005077f89 */ /* 0x000fe200000e0000 */
[----:B0-----:R-:W-:-:S05]  /*11f60*/  IADD3 R14, P0, R14, R3, RZ ;  /* 0x000000030e0e7210 */ /* 0x001fca0007f1e0ff */
[----:B-1----:R-:W-:Y:S02]  /*11f70*/  IMAD.X R15, RZ, RZ, R0, P0 ;  /* 0x000000ffff0f7224 */ /* 0x002fe400000e0600 */
        /* <DEDUP_REMOVED lines=22> */
[----:B------:R-:W-:Y:S02]  /*120e0*/  SHFL.IDX PT, R37, R6, 0x6, 0x181f ;  /* 0x00d81f0006257f89 */ /* 0x000fe400000e0000 */
[----:B0-----:R-:W-:Y:S02]  /*120f0*/  IMAD.X R13, RZ, RZ, R0, P0 ;  /* 0x000000ffff0d7224 */ /* 0x001fe400000e0600 */
        /* <DEDUP_REMOVED lines=14> */
.L_x_7733:
        /* <DEDUP_REMOVED lines=9> */
.L_x_7650:
        /* <DEDUP_REMOVED lines=10> */
.L_x_7651:
[----:B------:R2:W-:Y:S01]  /*12310*/  SYNCS.ARRIVE.TRANS64.A1T0 RZ, [R34+URZ+0x28830], RZ ;  /* 0x028830ff22ff79a7 */ /* 0x0005e2000810003f */
[----:B------:R-:W-:Y:S05]  /*12320*/  @!P4 BRA `(.L_x_7652) ;  /* 0x000000000004c947 */ /* 0x000fea0003800000 */
[----:B------:R-:W-:Y:S01]  /*12330*/  BPT.TRAP 0x1 ;  /* 0x000000040000795c */ /* 0x000fe20000300000 */
.L_x_7652:
[----:B------:R-:W-:Y:S01]  /*12340*/  SHF.L.U32 R5, R9, 0x1f, RZ ;  /* 0x0000001f09057819 */ /* 0x000fe200000006ff */
[----:B------:R-:W-:Y:S01]  /*12350*/  BSSY B1, `(.L_x_7653) ;  /* 0x0000004000017945 */ /* 0x000fe20003800000 */
[----:B------:R-:W-:-:S04]  /*12360*/  LEA R0, R20, UR46, 0x3 ;  /* 0x0000002e14007c11 */ /* 0x000fc8000f8e18ff */
[----:B------:R-:W3:Y:S02]  /*12370*/  SYNCS.PHASECHK.TRANS64.TRYWAIT P0, [R0+URZ+0x28860], R5 ;  /* 0x02886005000075a7 */ /* 0x000ee4000800017f */
[----:B---3--:R-:W-:Y:S05]  /*12380*/  @!P0 BRA `(.L_x_7654) ;  /* 0x0000003000c88947 */ /* 0x008fea0003800000 */
.L_x_7734:
[----:B------:R-:W-:Y:S05]  /*12390*/  BSYNC B1 ;  /* 0x0000000000017941 */ /* 0x000fea0003800000 */
.L_x_7653:
[----:B------:R-:W-:Y:S01]  /*123a0*/  UMOV UR4, 0xffffffff ;  /* 0xffffffff00047882 */ /* 0x000fe20000000000 */
[----:B-1----:R-:W-:Y:S02]  /*123b0*/  IMAD R7, R20, 0x4000, R19 ;  /* 0x0000400014077824 */ /* 0x002fe400078e0213 */
        /* <DEDUP_REMOVED lines=56> */
[----:B------:R3:W0:-:S12]  /*12740*/  SHFL.IDX PT, R6, R2, 0x7, 0x181f ;  /* 0x00f81f0002067f89 */ /* 0x00061800000e0000 */
[----:B------:R3:W-:Y:S01]  /*12750*/  LDGSTS.E.BYPASS.LTC128B.128 [R7+0x3400], desc[UR48][R4.64], !P0 ;  /* 0x0340000004077fae */ /* 0x0007e2000c101d70 */
[----:B------:R-:W-:-:S13]  /*12760*/  ISETP.LT.OR P0, PT, R31, 0x61, P1 ;  /* 0x000000611f00780c */ /* 0x000fda0000f01670 */
[----:B01----:R3:W-:Y:S02]  /*12770*/  LDGSTS.E.BYPASS.LTC128B.128 [R7+0x7400], desc[UR48][R4.64+0x80], !P0 ;  /* 0x0740008004077fae */ /* 0x0037e4000c101d70 */
.L_x_7752:
[----:B---3--:R-:W-:Y:S01]  /*12780*/  IADD3 R2, P0, R14, R3, RZ ;  /* 0x000000030e027210 */ /* 0x008fe20007f1e0ff */
[----:B------:R-:W-:Y:S02]  /*12790*/  ULDC.64 UR4, c[0x0][0x328] ;  /* 0x0000ca0000047ab9 */ /* 0x000fe40000000a00 */
[----:B------:R-:W-:Y:S02]  /*127a0*/  IMAD R36, R36, UR4, RZ ;  /* 0x0000000424247c24 */ /* 0x000fe4000f8e02ff */
[----:B------:R-:W-:Y:S01]  /*127b0*/  IMAD.X R3, RZ, RZ, R6, P0 ;  /* 0x000000ffff037224 */ /* 0x000fe200000e0606 */
[----:B------:R-:W-:Y:S01]  /*127c0*/  ISETP.LT.OR P0, PT, R31, 0x71, P2 ;  /* 0x000000711f00780c */ /* 0x000fe20001701670 */
[C---:B------:R-:W-:Y:S02]  /*127d0*/  IMAD R9, R35.reuse, UR5, R36 ;  /* 0x0000000523097c24 */ /* 0x040fe4000f8e0224 */
[----:B0-----:R-:W-:Y:S01]  /*127e0*/  IMAD.WIDE.U32 R4, R35, UR4, RZ ;  /* 0x0000000423047c25 */ /* 0x001fe2000f8e00ff */
[----:B------:R-:W-:-:S03]  /*127f0*/  ULDC.64 UR4, c[0x0][0x338] ;  /* 0x0000ce0000047ab9 */ /* 0x000fc60000000a00 */
[----:B------:R-:W-:Y:S02]  /*12800*/  IMAD.IADD R5, R5, 0x1, R9 ;  /* 0x0000000105057824 */ /* 0x000fe400078e0209 */
[----:B------:R-:W-:Y:S02]  /*12810*/  IMAD R33, R33, UR4, RZ ;  /* 0x0000000421217c24 */ /* 0x000fe4000f8e02ff */
[C---:B------:R-:W-:Y:S02]  /*12820*/  IMAD.WIDE.U32 R4, R32.reuse, UR4, R4 ;  /* 0x0000000420047c25 */ /* 0x040fe4000f8e0004 */
[----:B------:R-:W-:Y:S01]  /*12830*/  @!PT LDS RZ, [RZ] ;  /* 0x00000000fffff984 */ /* 0x000fe20000000800 */
[----:B------:R-:W-:Y:S01]  /*12840*/  @!PT LDS RZ, [RZ] ;  /* 0x00000000fffff984 */ /* 0x000fe20000000800 */
[----:B------:R-:W-:Y:S01]  /*12850*/  @!PT LDS RZ, [RZ] ;  /* 0x00000000fffff984 */ /* 0x000fe20000000800 */
[----:B------:R0:W-:Y:S01]  /*12860*/  LDGSTS.E.BYPASS.LTC128B.128 [R7+0x3c00], desc[UR48][R2.64], !P0 ;  /* 0x03c0000002077fae */ /* 0x0001e2000c101d70 */
[----:B------:R-:W-:Y:S01]  /*12870*/  ISETP.LT.OR P0, PT, R31, 0x71, P1 ;  /* 0x000000711f00780c */ /* 0x000fe20000f01670 */
[----:B------:R-:W-:-:S04]  /*12880*/  IMAD R33, R32, UR5, R33 ;  /* 0x0000000520217c24 */ /* 0x000fc8000f8e0221 */
[----:B------:R-:W-:-:S08]  /*12890*/  IMAD.IADD R33, R5, 0x1, R33 ;  /* 0x0000000105217824 */ /* 0x000fd000078e0221 */
[----:B------:R0:W-:Y:S01]  /*128a0*/  LDGSTS.E.BYPASS.LTC128B.128 [R7+0x7c00], desc[UR48][R2.64+0x80], !P0 ;  /* 0x07c0008002077fae */ /* 0x0001e2000c101d70 */
[----:B------:R-:W-:Y:S01]  /*128b0*/  PLOP3.LUT P0, PT, PT, PT, PT, 0x80, 0x0 ;  /* 0x000000000000781c */ /* 0x000fe20003f0f070 */
[----:B------:R-:W-:-:S12]  /*128c0*/  NOP ;  /* 0x0000000000007918 */ /* 0x000fd80000000000 */
.L_x_7656:
        /* <DEDUP_REMOVED lines=10> */
.L_x_7657:
[----:B------:R-:W-:Y:S01]  /*12970*/  R2UR UR4, R24 ;  /* 0x00000000180472ca */ /* 0x000fe200000e0000 */
[----:B------:R-:W-:Y:S01]  /*12980*/  ULDC.64 UR6, c[0x0][0x330] ;  /* 0x0000cc0000067ab9 */ /* 0x000fe20000000a00 */
[----:B------:R-:W-:Y:S01]  /*12990*/  IMAD.MOV.U32 R5, RZ, RZ, R33 ;  /* 0x000000ffff057224 */ /* 0x000fe200078e0021 */
[----:B------:R1:W-:Y:S01]  /*129a0*/  SYNCS.ARRIVE.TRANS64.A1T0 RZ, [R0+URZ+0x28850], RZ ;  /* 0x028850ff00ff79a7 */ /* 0x0003e2000810003f */
[----:B0-----:R-:W-:Y:S02]  /*129b0*/  IMAD.U32 R3, RZ, RZ, UR6 ;  /* 0x00000006ff037e24 */ /* 0x001fe4000f8e00ff */
        /* <DEDUP_REMOVED lines=13> */
[----:B-1----:R-:W-:Y:S05]  /*12a90*/  @P0 BRA `(.L_x_7658) ;  /* 0xfffffff000240947 */ /* 0x002fea000383ffff */
[----:B------:R-:W-:Y:S05]  /*12aa0*/  BSYNC B0 ;  /* 0x0000000000007941 */ /* 0x000fea0003800000 */
.L_x_7645:
[----:B------:R-:W-:-:S13]  /*12ab0*/  ISETP.NE.AND P0, PT, R18, 0x3, PT ;  /* 0x000000031200780c */ /* 0x000fda0003f05270 */
[----:B------:R-:W-:Y:S05]  /*12ac0*/  @!P0 BRA `(.L_x_7659) ;  /* 0x0000000000048947 */ /* 0x000fea0003800000 */
[----:B------:R-:W-:Y:S01]  /*12ad0*/  BPT.TRAP 0x1 ;  /* 0x000000040000795c */ /* 0x000fe20000300000 */
.L_x_7659:
[----:B0-----:R-:W-:Y:S01]  /*12ae0*/  LEA R0, R10, UR46, 0x3 ;  /* 0x0000002e0a007c11 */ /* 0x001fe2000f8e18ff */
[----:B------:R-:W-:Y:S01]  /*12af0*/  IMAD.MOV.U32 R3, RZ, RZ, -0x80 ;  /* 0xffffff80ff037424 */ /* 0x000fe200078e00ff */
[----:B------:R-:W-:Y:S01]  /*12b00*/  SHF.L.U32 R5, R8, 0x1f, RZ ;  /* 0x0000001f08057819 */ /* 0x000fe200000006ff */
[----:B------:R-:W-:Y:S01]  /*12b10*/  BSSY B0, `(.L_x_7660) ;  /* 0x0000006000007945 */ /* 0x000fe20003800000 */
[----:B------:R-:W-:Y:S02]  /*12b20*/  IMAD R6, R10, 0x4000, R19 ;  /* 0x000040000a067824 */ /* 0x000fe400078e0213 */
[----:B------:R-:W0:Y:S01]  /*12b30*/  SYNCS.PHASECHK.TRANS64.TRYWAIT P0, [R0+URZ+0x28860], R5 ;  /* 0x02886005000075a7 */ /* 0x000e22000800017f */
[----:B------:R-:W-:-:S04]  /*12b40*/  IMAD R3, R22, R3, UR50 ;  /* 0x0000003216037e24 */ /* 0x000fc8000f8e0203 */
[----:B------:R-:W-:Y:S01]  /*12b50*/  IMAD.IADD R28, R3, 0x1, -R28 ;  /* 0x00000001031c7824 */ /* 0x000fe200078e0a1c */
[----:B0-----:R-:W-:Y:S06]  /*12b60*/  @!P0 BRA `(.L_x_7661) ;  /* 0x0000003400988947 */ /* 0x001fec0003800000 */
.L_x_7753:
[----:B------:R-:W-:Y:S05]  /*12b70*/  BSYNC B0 ;  /* 0x0000000000007941 */ /* 0x000fea0003800000 */
.L_x_7660:
        /* <DEDUP_REMOVED lines=8> */
[----:B------:R-:W-:Y:S01]  /*12c00*/  SHFL.IDX PT, R19, R2, 0x1, 0x181f ;  /* 0x00381f0002137f89 */ /* 0x000fe200000e0000 */
[C---:B------:R-:W-:Y:S02]  /*12c10*/  ISETP.LT.OR P4, PT, R28.reuse, 0x1, P1 ;  /* 0x000000011c00780c */ /* 0x040fe40000f81670 */
[C---:B------:R-:W-:Y:S01]  /*12c20*/  ISETP.LT.OR P5, PT, R28.reuse, 0x1, P0 ;  /* 0x000000011c00780c */ /* 0x040fe200007a1670 */
[----:B------:R-:W3:Y:S01]  /*12c30*/  SHFL.IDX PT, R14, R16, 0x1, 0x181f ;  /* 0x00381f00100e7f89 */ /* 0x000ee200000e0000 */
[----:B------:R-:W-:-:S02]  /*12c40*/  ISETP.LT.OR P2, PT, R28, 0x11, P1 ;  /* 0x000000111c00780c */ /* 0x000fc40000f41670 */
[----:B------:R-:W-:Y:S01]  /*12c50*/  ISETP.LT.OR P3, PT, R28, 0x11, P0 ;  /* 0x000000111c00780c */ /* 0x000fe20000761670 */
[----:B------:R-:W-:Y:S04]  /*12c60*/  SHFL.IDX PT, R23, R2, 0x2, 0x181f ;  /* 0x00581f0002177f89 */ /* 0x000fe800000e0000 */
[----:B------:R-:W4:Y:S01]  /*12c70*/  SHFL.IDX PT, R22, R16, 0x2, 0x181f ;  /* 0x00581f0010167f89 */ /* 0x000f2200000e0000 */
[----:B0-----:R-:W-:-:S03]  /*12c80*/  IMAD.MOV.U32 R7, RZ, RZ, R5 ;  /* 0x000000ffff077224 */ /* 0x001fc600078e0005 */
[----:B------:R-:W0:Y:S01]  /*12c90*/  SHFL.IDX PT, R9, R2, 0x4, 0x181f ;  /* 0x00981f0002097f89 */ /* 0x000e2200000e0000 */
[----:B-1----:R-:W-:-:S03]  /*12ca0*/  IMAD.MOV.U32 R6, RZ, RZ, R4 ;  /* 0x000000ffff067224 */ /* 0x002fc600078e0004 */
[----:B------:R-:W1:Y:S01]  /*12cb0*/  SHFL.IDX PT, R24, R16, 0x4, 0x181f ;  /* 0x00981f0010187f89 */ /* 0x000e6200000e0000 */
[----:B------:R-:W-:-:S03]  /*12cc0*/  IMAD.WIDE.U32 R6, R26, 0x2, R6 ;  /* 0x000000021a067825 */ /* 0x000fc600078e0006 */
[----:B------:R-:W-:Y:S01]  /*12cd0*/  SHFL.IDX PT, R21, R2, 0x3, 0x181f ;  /* 0x00781f0002157f89 */ /* 0x000fe200000e0000 */
[----:B---3--:R-:W-:-:S03]  /*12ce0*/  IMAD.MOV.U32 R4, RZ, RZ, R14 ;  /* 0x000000ffff047224 */ /* 0x008fc600078e000e */
[----:B------:R-:W3:Y:S01]  /*12cf0*/  SHFL.IDX PT, R20, R16, 0x3, 0x181f ;  /* 0x00781f0010147f89 */ /* 0x000ee200000e0000 */
[----:B------:R-:W-:-:S03]  /*12d00*/  IMAD.MOV.U32 R5, RZ, RZ, R19 ;  /* 0x000000ffff057224 */ /* 0x000fc600078e0013 */
[----:B------:R-:W-:Y:S01]  /*12d10*/  LDGSTS.E.BYPASS.LTC128B.128 [R3+0x400], desc[UR48][R6.64], !P4 ;  /* 0x0040000006037fae */ /* 0x000fe2000e101d70 */
[----:B------:R-:W-:Y:S01]  /*12d20*/  ISETP.LT.OR P4, PT, R28, 0x21, P1 ;  /* 0x000000211c00780c */ /* 0x000fe20000f81670 */
[----:B------:R-:W-:Y:S02]  /*12d30*/  IMAD.WIDE.U32 R4, R26, 0x2, R4 ;  /* 0x000000021a047825 */ /* 0x000fe400078e0004 */
[----:B------:R5:W-:Y:S01]  /*12d40*/  LDGSTS.E.BYPASS.LTC128B.128 [R3+0x4400], desc[UR48][R6.64+0x80], !P5 ;  /* 0x0440008006037fae */ /* 0x000be2000e901d70 */
[----:B------:R-:W-:Y:S01]  /*12d50*/  ISETP.LT.OR P5, PT, R28, 0x21, P0 ;  /* 0x000000211c00780c */ /* 0x000fe200007a1670 */
[----:B----4-:R-:W-:Y:S02]  /*12d60*/  IMAD.WIDE.U32 R22, R26, 0x2, R22 ;  /* 0x000000021a167825 */ /* 0x010fe400078e0016 */
[----:B------:R-:W5:Y:S02]  /*12d70*/  SHFL.IDX PT, R19, R2, 0x5, 0x181f ;  /* 0x00b81f0002137f89 */ /* 0x000f6400000e0000 */
[----:B0-----:R-:W-:-:S02]  /*12d80*/  IMAD.MOV.U32 R13, RZ, RZ, R9 ;  /* 0x000000ffff0d7224 */ /* 0x001fc400078e0009 */
[----:B------:R-:W0:Y:S01]  /*12d90*/  SHFL.IDX PT, R14, R16, 0x5, 0x181f ;  /* 0x00b81f00100e7f89 */ /* 0x000e2200000e0000 */
[----:B-1----:R-:W-:Y:S02]  /*12da0*/  IMAD.MOV.U32 R12, RZ, RZ, R24 ;  /* 0x000000ffff0c7224 */ /* 0x002fe400078e0018 */
[----:B------:R-:W-:Y:S01]  /*12db0*/  IMAD.MOV.U32 R9, RZ, RZ, RZ ;  /* 0x000000ffff097224 */ /* 0x000fe200078e00ff */
[----:B------:R-:W1:Y:S01]  /*12dc0*/  SHFL.IDX PT, R25, R2, 0x6, 0x181f ;  /* 0x00d81f0002197f89 */ /* 0x000e6200000e0000 */
[----:B------:R-:W-:-:S03]  /*12dd0*/  IMAD.WIDE.U32 R12, R26, 0x2, R12 ;  /* 0x000000021a0c7825 */ /* 0x000fc600078e000c */
[----:B------:R-:W4:Y:S01]  /*12de0*/  SHFL.IDX PT, R30, R16, 0x6, 0x181f ;  /* 0x00d81f00101e7f89 */ /* 0x000f2200000e0000 */
[----:B---3--:R-:W-:-:S03]  /*12df0*/  IMAD.WIDE.U32 R20, R26, 0x2, R20 ;  /* 0x000000021a147825 */ /* 0x008fc600078e0014 */
[----:B------:R-:W-:Y:S01]  /*12e00*/  LDGSTS.E.BYPASS.LTC128B.128 [R3+0xc00], desc[UR48][R4.64], !P2 ;  /* 0x00c0000004037fae */ /* 0x000fe2000d101d70 */
[----:B------:R-:W-:-:S03]  /*12e10*/  ISETP.LT.OR P2, PT, R28, 0x31, P1 ;  /* 0x000000311c00780c */ /* 0x000fc60000f41670 */
[----:B------:R1:W-:Y:S01]  /*12e20*/  LDGSTS.E.BYPASS.LTC128B.128 [R3+0x4c00], desc[UR48][R4.64+0x80], !P3 ;  /* 0x04c0008004037fae */ /* 0x0003e2000d901d70 */
[----:B------:R-:W-:-:S03]  /*12e30*/  ISETP.LT.OR P3, PT, R28, 0x31, P0 ;  /* 0x000000311c00780c */ /* 0x000fc60000761670 */
[----:B------:R3:W-:Y:S01]  /*12e40*/  LDGSTS.E.BYPASS.LTC128B.128 [R3+0x1400], desc[UR48][R22.64], !P4 ;  /* 0x0140000016037fae */ /* 0x0007e2000e101d70 */
[C---:B------:R-:W-:Y:S01]  /*12e50*/  ISETP.LT.OR P4, PT, R28.reuse, 0x41, P1 ;  /* 0x000000411c00780c */ /* 0x040fe20000f81670 */
[----:B-----5:R-:W-:Y:S02]  /*12e60*/  IMAD.MOV.U32 R7, RZ, RZ, R19 ;  /* 0x000000ffff077224 */ /* 0x020fe400078e0013 */
        /* <DEDUP_REMOVED lines=8> */
[----:B----4-:R-:W-:Y:S02]  /*12ef0*/  IMAD.MOV.U32 R4, RZ, RZ, R30 ;  /* 0x000000ffff047224 */ /* 0x010fe400078e001e */
        /* <DEDUP_REMOVED lines=12> */
.L_x_7771:
        /* <DEDUP_REMOVED lines=12> */
.L_x_7663:
        /* <DEDUP_REMOVED lines=10> */
.L_x_7664:
[----:B------:R1:W-:Y:S02]  /*13120*/  SYNCS.ARRIVE.TRANS64.A1T0 RZ, [R0+URZ+0x28850], RZ ;  /* 0x028850ff00ff79a7 */ /* 0x0003e4000810003f */
[----:B-1----:R-:W-:-:S05]  /*13130*/  VIADD R0, R10, 0x1 ;  /* 0x000000010a007836 */ /* 0x002fca0000000000 */
[----:B------:R-:W-:-:S04]  /*13140*/  ISETP.NE.AND P0, PT, R0, 0x2, PT ;  /* 0x000000020000780c */ /* 0x000fc80003f05270 */
[----:B0-----:R-:W-:Y:S02]  /*13150*/  SEL R3, RZ, 0x1, P0 ;  /* 0x00000001ff037807 */ /* 0x001fe40000000000 */
[----:B------:R-:W-:Y:S02]  /*13160*/  SEL R0, R0, RZ, P0 ;  /* 0x000000ff00007207 */ /* 0x000fe40000000000 */
[----:B------:R-:W-:-:S07]  /*13170*/  LOP3.LUT R8, R8, R3, RZ, 0x3c, !PT ;  /* 0x0000000308087212 */ /* 0x000fce00078e3cff */
.L_x_7624:
[----:B------:R-:W0:Y:S01]  /*13180*/  S2R R3, SR_CgaCtaId ;  /* 0x0000000000037919 */ /* 0x000e220000008800 */
[----:B------:R-:W-:Y:S02]  /*13190*/  MOV R2, 0x400 ;  /* 0x0000040000027802 */ /* 0x000fe40000000f00 */
[----:B------:R-:W-:Y:S02]  /*131a0*/  SHF.L.U32 R9, R9, 0x1f, RZ ;  /* 0x0000001f09097819 */ /* 0x000fe400000006ff */
[----:B0-----:R-:W-:-:S04]  /*131b0*/  LEA R7, R3, R2, 0x18 ;  /* 0x0000000203077211 */ /* 0x001fc800078ec0ff */
[----:B------:R-:W0:Y:S02]  /*131c0*/  SYNCS.PHASECHK.TRANS64.TRYWAIT P0, [R7+URZ+0x28820], R9 ;  /* 0x02882009070075a7 */ /* 0x000e24000800017f */
[----:B0-----:R-:W-:Y:S05]  /*131d0*/  @!P0 BRA `(.L_x_7665) ;  /* 0x0000003800a88947 */ /* 0x001fea0003800000 */
.L_x_7772:
[----:B------:R-:W-:-:S03]  /*131e0*/  UMOV UR4, 0xffffffff ;  /* 0xffffffff00047882 */ /* 0x000fc60000000000 */
[----:B------:R-:W-:Y:S05]  /*131f0*/  BRA.DIV UR4, `(.L_x_7666) ;  /* 0x0000003a04b47947 */ /* 0x000fea000b800000 */
[----:B------:R1:W3:Y:S02]  /*13200*/  SHFL.IDX PT, R14, R17, RZ, 0x1f ;  /* 0x00001fff110e7589 */ /* 0x0002e400000e0000 */
.L_x_7775:
[----:B---3--:R-:W-:-:S13]  /*13210*/  ISETP.NE.AND P0, PT, R14, RZ, PT ;  /* 0x000000ff0e00720c */ /* 0x008fda0003f05270 */
[----:B------:R-:W-:Y:S05]  /*13220*/  @P0 BRA `(.L_x_7532) ;  /* 0x0000000000880947 */ /* 0x000fea0003800000 */
[----:B------:R-:W-:-:S03]  /*13230*/  UMOV UR4, 0xffffffff ;  /* 0xffffffff00047882 */ /* 0x000fc60000000000 */
[----:B------:R-:W-:Y:S05]  /*13240*/  BRA.DIV UR4, `(.L_x_7667) ;  /* 0x0000003a04c87947 */ /* 0x000fea000b800000 */
[----:B------:R-:W-:-:S13]  /*13250*/  ELECT P6, URZ, PT ;  /* 0x00000000003f782f */ /* 0x000fda00038c0000 */
.L_x_7778:
[----:B------:R-:W-:Y:S05]  /*13260*/  @!P6 BRA `(.L_x_7532) ;  /* 0x000000000078e947 */ /* 0x000fea0003800000 */
[----:B------:R-:W-:-:S06]  /*13270*/  ULOP3.LUT UR4, UR36, 0x2, URZ, 0xfc, !UPT ;  /* 0x0000000224047892 */ /* 0x000fcc000f8efc3f */
[----:B------:R-:W-:-:S05]  /*13280*/  IMAD.U32 R2, RZ, RZ, UR4 ;  /* 0x00000004ff027e24 */ /* 0x000fca000f8e00ff */
[----:B------:R-:W-:-:S13]  /*13290*/  ISETP.NE.AND P0, PT, R2, 0x3, PT ;  /* 0x000000030200780c */ /* 0x000fda0003f05270 */
[----:B------:R-:W-:Y:S05]  /*132a0*/  @!P0 BRA `(.L_x_7668) ;  /* 0x0000000000048947 */ /* 0x000fea0003800000 */
[----:B------:R-:W-:Y:S01]  /*132b0*/  BPT.TRAP 0x1 ;  /* 0x000000040000795c */ /* 0x000fe20000300000 */
.L_x_7668:
[----:B------:R-:W-:Y:S01]  /*132c0*/  IMAD R5, R0, 0x8, R7 ;  /* 0x0000000800057824 */ /* 0x000fe200078e0207 */
[----:B------:R-:W-:Y:S01]  /*132d0*/  SHF.L.U32 R2, R8, 0x1f, RZ ;  /* 0x0000001f08027819 */ /* 0x000fe200000006ff */
[----:B------:R-:W-:-:S03]  /*132e0*/  VIADD R0, R0, 0x1 ;  /* 0x0000000100007836 */ /* 0x000fc60000000000 */
[----:B------:R-:W3:Y:S02]  /*132f0*/  SYNCS.PHASECHK.TRANS64.TRYWAIT P1, [R5+URZ+0x28840], R2 ;  /* 0x02884002050075a7 */ /* 0x000ee4000802017f */
[----:B------:R-:W-:-:S04]  /*13300*/  ISETP.NE.AND P2, PT, R0, 0x2, PT ;  /* 0x000000020000780c */ /* 0x000fc80003f45270 */
[----:B------:R-:W-:Y:S01]  /*13310*/  SEL R3, RZ, 0x1, P2 ;  /* 0x00000001ff037807 */ /* 0x000fe20001000000 */
[----:B---3--:R-:W-:Y:S08]  /*13320*/  @!P1 BRA `(.L_x_7669) ;  /* 0x0000003800b09947 */ /* 0x008ff00003800000 */
.L_x_7779:
[----:B------:R-:W-:Y:S02]  /*13330*/  SEL R0, R0, RZ, P2 ;  /* 0x000000ff00007207 */ /* 0x000fe40001000000 */
[----:B------:R-:W-:Y:S01]  /*13340*/  LOP3.LUT R3, R8, R3, RZ, 0x3c, !PT ;  /* 0x0000000308037212 */ /* 0x000fe200078e3cff */
[----:B------:R-:W-:Y:S06]  /*13350*/  @!P0 BRA `(.L_x_7670) ;  /* 0x0000000000048947 */ /* 0x000fec0003800000 */
[----:B------:R-:W-:Y:S01]  /*13360*/  BPT.TRAP 0x1 ;  /* 0x000000040000795c */ /* 0x000fe20000300000 */
.L_x_7670:
[----:B0-----:R-:W-:Y:S01]  /*13370*/  IMAD R7, R0, 0x8, R7 ;  /* 0x0000000800077824 */ /* 0x001fe200078e0207 */
[----:B------:R-:W-:-:S04]  /*13380*/  SHF.L.U32 R0, R3, 0x1f, RZ ;  /* 0x0000001f03007819 */ /* 0x000fc800000006ff */
[----:B------:R-:W0:Y:S02]  /*13390*/  SYNCS.PHASECHK.TRANS64.TRYWAIT P1, [R7+URZ+0x28840], R0 ;  /* 0x02884000070075a7 */ /* 0x000e24000802017f */
[----:B0-----:R-:W-:Y:S05]  /*133a0*/  @!P1 BRA `(.L_x_7671) ;  /* 0x0000003800a49947 */ /* 0x001fea0003800000 */
.L_x_7780:
[----:B------:R-:W-:Y:S05]  /*133b0*/  @!P0 BRA `(.L_x_7672) ;  /* 0x0000000000048947 */ /* 0x000fea0003800000 */
[----:B------:R-:W-:Y:S01]  /*133c0*/  BPT.TRAP 0x1 ;  /* 0x000000040000795c */ /* 0x000fe20000300000 */
.L_x_7672:
[----:B------:R-:W4:Y:S02]  /*133d0*/  SYNCS.PHASECHK.TRANS64.TRYWAIT P1, [R5+URZ+0x28860], R2 ;  /* 0x02886002050075a7 */ /* 0x000f24000802017f */
[----:B----4-:R-:W-:Y:S05]  /*133e0*/  @!P1 BRA `(.L_x_7673) ;  /* 0x0000003800a89947 */ /* 0x010fea0003800000 */
.L_x_7781:
[----:B------:R-:W-:Y:S05]  /*133f0*/  @!P0 BRA `(.L_x_7674) ;  /* 0x0000000000048947 */ /* 0x000fea0003800000 */
[----:B------:R-:W-:Y:S01]  /*13400*/  BPT.TRAP 0x1 ;  /* 0x000000040000795c */ /* 0x000fe20000300000 */
.L_x_7674:
[----:B------:R0:W0:Y:S02]  /*13410*/  SYNCS.PHASECHK.TRANS64.TRYWAIT P0, [R7+URZ+0x28860], R0 ;  /* 0x02886000070075a7 */ /* 0x000024000800017f */
[----:B0-----:R-:W-:Y:S05]  /*13420*/  @!P0 NANOSLEEP.SYNCS 0x989680 ;  /* 0x009896800000895d */ /* 0x001fea0003900000 */
[----:B------:R-:W0:Y:S02]  /*13430*/  @!P0 SYNCS.PHASECHK.TRANS64 P0, [R7+URZ+0x28860], R0 ;  /* 0x02886000070085a7 */ /* 0x000e24000800007f */
[----:B0-----:R-:W-:Y:S05]  /*13440*/  @!P0 BRA `(.L_x_7674) ;  /* 0xfffffffc00f08947 */ /* 0x001fea000383ffff */
.L_x_7532:
[----:B------:R-:W-:Y:S05]  /*13450*/  BSYNC B6 ;  /* 0x0000000000067941 */ /* 0x000fea0003800000 */
.L_x_7529:
[----:B------:R-:W-:Y:S05]  /*13460*/  EXIT ;  /* 0x000000000000794d */ /* 0x000fea0003800000 */
.L_x_7542:
[----:B0-----:R-:W-:-:S04]  /*13470*/  IMAD.U32 R3, RZ, RZ, UR40 ;  /* 0x00000028ff037e24 */ /* 0x001fc8000f8e00ff */
[----:B------:R0:W1:Y:S03]  /*13480*/  SYNCS.PHASECHK.TRANS64.TRYWAIT P0, [R3+URZ+0x28800], R0 ;  /* 0x02880000030075a7 */ /* 0x000066000800017f */
[----:B-1----:R-:W-:Y:S05]  /*13490*/  @!P0 NANOSLEEP.SYNCS 0x989680 ;  /* 0x009896800000895d */ /* 0x002fea0003900000 */
[----:B------:R-:W1:Y:S02]  /*134a0*/  @!P0 SYNCS.PHASECHK.TRANS64 P0, [R3+URZ+0x28800], R0 ;  /* 0x02880000030085a7 */ /* 0x000e64000800007f */
[----:B-1----:R-:W-:Y:S05]  /*134b0*/  @!P0 BRA `(.L_x_7542) ;  /* 0xfffffffc00ec8947 */ /* 0x002fea000383ffff */
[----:B------:R-:W-:Y:S05]  /*134c0*/  BRA `(.L_x_7675) ;  /* 0xfffffee000907947 */ /* 0x000fea000383ffff */
.L_x_7546:
[----:B-1----:R-:W-:-:S04]  /*134d0*/  IMAD.U32 R3, RZ, RZ, UR40 ;  /* 0x00000028ff037e24 */ /* 0x002fc8000f8e00ff */
[----:B------:R1:W2:Y:S03]  /*134e0*/  SYNCS.PHASECHK.TRANS64.TRYWAIT P1, [R3+URZ+0x28830], R0 ;  /* 0x02883000030075a7 */ /* 0x0002a6000802017f */
[----:B--2---:R-:W-:Y:S05]  /*134f0*/  @!P1 NANOSLEEP.SYNCS 0x989680 ;  /* 0x009896800000995d */ /* 0x004fea0003900000 */
[----:B------:R-:W2:Y:S02]  /*13500*/  @!P1 SYNCS.PHASECHK.TRANS64 P1, [R3+URZ+0x28830], R0 ;  /* 0x02883000030095a7 */ /* 0x000ea4000802007f */
[----:B--2---:R-:W-:Y:S05]  /*13510*/  @!P1 BRA `(.L_x_7546) ;  /* 0xfffffffc00ec9947 */ /* 0x004fea000383ffff */
[----:B------:R-:W-:Y:S05]  /*13520*/  BRA `(.L_x_7545) ;  /* 0xfffffee000ac7947 */ /* 0x000fea000383ffff */
.L_x_7563:
[----:B-1----:R-:W-:-:S04]  /*13530*/  IMAD.U32 R7, RZ, RZ, UR6 ;  /* 0x00000006ff077e24 */ /* 0x002fc8000f8e00ff */
[----:B------:R1:W2:Y:S03]  /*13540*/  SYNCS.PHASECHK.TRANS64.TRYWAIT P1, [R7+URZ+0x28830], R6 ;  /* 0x02883006070075a7 */ /* 0x0002a6000802017f */
[----:B--2---:R-:W-:Y:S05]  /*13550*/  @!P1 NANOSLEEP.SYNCS 0x989680 ;  /* 0x009896800000995d */ /* 0x004fea0003900000 */
[----:B------:R-:W2:Y:S02]  /*13560*/  @!P1 SYNCS.PHASECHK.TRANS64 P1, [R7+URZ+0x28830], R6 ;  /* 0x02883006070095a7 */ /* 0x000ea4000802007f */
[----:B--2---:R-:W-:Y:S05]  /*13570*/  @!P1 BRA `(.L_x_7563) ;  /* 0xfffffffc00ec9947 */ /* 0x004fea000383ffff */
[----:B------:R-:W-:Y:S05]  /*13580*/  BRA `(.L_x_7560) ;  /* 0xffffff1800047947 */ /* 0x000fea000383ffff */
.L_x_7567:
[----:B-1----:R-:W-:-:S04]  /*13590*/  IMAD.U32 R7, RZ, RZ, UR6 ;  /* 0x00000006ff077e24 */ /* 0x002fc8000f8e00ff */
[----:B------:R1:W2:Y:S03]  /*135a0*/  SYNCS.PHASECHK.TRANS64.TRYWAIT P1, [R7+URZ+0x28850], R6 ;  /* 0x02885006070075a7 */ /* 0x0002a6000802017f */
[----:B--2---:R-:W-:Y:S05]  /*135b0*/  @!P1 NANOSLEEP.SYNCS 0x989680 ;  /* 0x009896800000995d */ /* 0x004fea0003900000 */
[----:B------:R-:W2:Y:S02]  /*135c0*/  @!P1 SYNCS.PHASECHK.TRANS64 P1, [R7+URZ+0x28850], R6 ;  /* 0x02885006070095a7 */ /* 0x000ea4000802007f */
[----:B--2---:R-:W-:Y:S05]  /*135d0*/  @!P1 BRA `(.L_x_7567) ;  /* 0xfffffffc00ec9947 */ /* 0x004fea000383ffff */
[----:B------:R-:W-:Y:S05]  /*135e0*/  BRA `(.L_x_7564) ;  /* 0xffffff1800d87947 */ /* 0x000fea000383ffff */
.L_x_7586:
[----:B-1----:R-:W-:-:S04]  /*135f0*/  IMAD.U32 R7, RZ, RZ, UR6 ;  /* 0x00000006ff077e24 */ /* 0x002fc8000f8e00ff */
[----:B------:R1:W2:Y:S03]  /*13600*/  SYNCS.PHASECHK.TRANS64.TRYWAIT P1, [R7+URZ+0x28830], R6 ;  /* 0x02883006070075a7 */ /* 0x0002a6000802017f */
[----:B--2---:R-:W-:Y:S05]  /*13610*/  @!P1 NANOSLEEP.SYNCS 0x989680 ;  /* 0x009896800000995d */ /* 0x004fea0003900000 */
[----:B------:R-:W2:Y:S02]  /*13620*/  @!P1 SYNCS.PHASECHK.TRANS64 P1, [R7+URZ+0x28830], R6 ;  /* 0x02883006070095a7 */ /* 0x000ea4000802007f */
[----:B--2---:R-:W-:Y:S05]  /*13630*/  @!P1 BRA `(.L_x_7586) ;  /* 0xfffffffc00ec9947 */ /* 0x004fea000383ffff */
[----:B------:R-:W-:Y:S05]  /*13640*/  BRA `(.L_x_7583) ;  /* 0xffffff4800dc7947 */ /* 0x000fea000383ffff */
.L_x_7590:
[----:B-1----:R-:W-:-:S04]  /*13650*/  IMAD.U32 R7, RZ, RZ, UR6 ;  /* 0x00000006ff077e24 */ /* 0x002fc8000f8e00ff */
[----:B------:R1:W2:Y:S03]  /*13660*/  SYNCS.PHASECHK.TRANS64.TRYWAIT P1, [R7+URZ+0x28850], R6 ;  /* 0x02885006070075a7 */ /* 0x0002a6000802017f */
[----:B--2---:R-:W-:Y:S05]  /*13670*/  @!P1 NANOSLEEP.SYNCS 0x989680 ;  /* 0x009896800000995d */ /* 0x004fea0003900000 */
[----:B------:R-:W2:Y:S02]  /*13680*/  @!P1 SYNCS.PHASECHK.TRANS64 P1, [R7+URZ+0x28850], R6 ;  /* 0x02885006070095a7 */ /* 0x000ea4000802007f */
[----:B--2---:R-:W-:Y:S05]  /*13690*/  @!P1 BRA `(.L_x_7590) ;  /* 0xfffffffc00ec9947 */ /* 0x004fea000383ffff */
[----:B------:R-:W-:Y:S05]  /*136a0*/  BRA `(.L_x_7587) ;  /* 0xffffff4c00b07947 */ /* 0x000fea000383ffff */
.L_x_7598:
[----:B-1----:R-:W-:-:S04]  /*136b0*/  IMAD.U32 R7, RZ, RZ, UR6 ;  /* 0x00000006ff077e24 */ /* 0x002fc8000f8e00ff */
[----:B------:R1:W2:Y:S03]  /*136c0*/  SYNCS.PHASECHK.TRANS64.TRYWAIT P1, [R7+URZ+0x28830], R6 ;  /* 0x02883006070075a7 */ /* 0x0002a6000802017f */
[----:B--2---:R-:W-:Y:S05]  /*136d0*/  @!P1 NANOSLEEP.SYNCS 0x989680 ;  /* 0x009896800000995d */ /* 0x004fea0003900000 */
[----:B------:R-:W2:Y:S02]  /*136e0*/  @!P1 SYNCS.PHASECHK.TRANS64 P1, [R7+URZ+0x28830], R6 ;  /* 0x02883006070095a7 */ /* 0x000ea4000802007f */
[----:B--2---:R-:W-:Y:S05]  /*136f0*/  @!P1 BRA `(.L_x_7598) ;  /* 0xfffffffc00ec9947 */ /* 0x004fea000383ffff */
[----:B------:R-:W-:Y:S05]  /*13700*/  BRA `(.L_x_7595) ;  /* 0xffffff6800e07947 */ /* 0x000fea000383ffff */
.L_x_7602:
[----:B-1----:R-:W-:-:S04]  /*13710*/  IMAD.U32 R7, RZ, RZ, UR6 ;  /* 0x00000006ff077e24 */ /* 0x002fc8000f8e00ff */
[----:B------:R1:W2:Y:S03]  /*13720*/  SYNCS.PHASECHK.TRANS64.TRYWAIT P1, [R7+URZ+0x28850], R6 ;  /* 0x02885006070075a7 */ /* 0x0002a6000802017f */
[----:B--2---:R-:W-:Y:S05]  /*13730*/  @!P1 NANOSLEEP.SYNCS 0x989680 ;  /* 0x009896800000995d */ /* 0x004fea0003900000 */
[----:B------:R-:W2:Y:S02]  /*13740*/  @!P1 SYNCS.PHASECHK.TRANS64 P1, [R7+URZ+0x28850], R6 ;  /* 0x02885006070095a7 */ /* 0x000ea4000802007f */
[----:B--2---:R-:W-:Y:S05]  /*13750*/  @!P1 BRA `(.L_x_7602) ;  /* 0xfffffffc00ec9947 */ /* 0x004fea000383ffff */
[----:B------:R-:W-:Y:S05]  /*13760*/  BRA `(.L_x_7599) ;  /* 0xffffff6c00a47947 */ /* 0x000fea000383ffff */
.L_x_7617:
[----:B-1----:R-:W-:-:S04]  /*13770*/  IMAD.U32 R3, RZ, RZ, UR5 ;  /* 0x00000005ff037e24 */ /* 0x002fc8000f8e00ff */
[----:B------:R1:W3:Y:S03]  /*13780*/  SYNCS.PHASECHK.TRANS64.TRYWAIT P1, [R3+URZ+0x28850], R0 ;  /* 0x02885000030075a7 */ /* 0x0002e6000802017f */
[----:B---3--:R-:W-:Y:S05]  /*13790*/  @!P1 NANOSLEEP.SYNCS 0x989680 ;  /* 0x009896800000995d */ /* 0x008fea0003900000 */
[----:B------:R-:W3:Y:S02]  /*137a0*/  @!P1 SYNCS.PHASECHK.TRANS64 P1, [R3+URZ+0x28850], R0 ;  /* 0x02885000030095a7 */ /* 0x000ee4000802007f */
[----:B---3--:R-:W-:Y:S05]  /*137b0*/  @!P1 BRA `(.L_x_7617) ;  /* 0xfffffffc00ec9947 */ /* 0x008fea000383ffff */
[----:B------:R-:W-:Y:S05]  /*137c0*/  BRA `(.L_x_7616) ;  /* 0xffffff9800c47947 */ /* 0x000fea000383ffff */
.L_x_7635:
[----:B------:R-:W-:Y:S02]  /*137d0*/  IMAD.MOV.U32 R13, RZ, RZ, R17 ;  /* 0x000000ffff0d7224 */ /* 0x000fe400078e0011 */
[----:B------:R-:W-:Y:S02]  /*137e0*/  IMAD.MOV.U32 R12, RZ, RZ, RZ ;  /* 0x000000ffff0c7224 */ /* 0x000fe400078e00ff */
[----:B------:R-:W-:Y:S02]  /*137f0*/  IMAD.MOV.U32 R11, RZ, RZ, 0x1f ;  /* 0x0000001fff0b7424 */ /* 0x000fe400078e00ff */
[----:B------:R-:W-:-:S07]  /*13800*/  IMAD.MOV.U32 R15, RZ, RZ, -0x1 ;  /* 0xffffffffff0f7424 */ /* 0x000fce00078e00ff */
[----:B-----5:R-:W-:Y:S05]  /*13810*/  WARPSYNC.COLLECTIVE R15, `(.L_x_7676) ;  /* 0x000000000f087348 */ /* 0x020fea0003c00000 */
[----:B------:R0:W1:Y:S02]  /*13820*/  SHFL.IDX P6, R14, R13, R12, R11 ;  /* 0x0000000c0d0e7389 */ /* 0x00006400000c000b */
[----:B01---5:R-:W-:Y:S01]  /*13830*/  ENDCOLLECTIVE ;  /* 0x000000000000791b */ /* 0x023fe20003800000 */
.L_x_7676:
[----:B------:R-:W-:Y:S05]  /*13840*/  BRA `(.L_x_7677) ;  /* 0xffffffcc00807947 */ /* 0x000fea000383ffff */
.L_x_7637:
[----:B0-----:R-:W-:-:S04]  /*13850*/  IMAD.U32 R10, RZ, RZ, UR46 ;  /* 0x0000002eff0a7e24 */ /* 0x001fc8000f8e00ff */
[----:B------:R0:W1:Y:S03]  /*13860*/  SYNCS.PHASECHK.TRANS64.TRYWAIT P0, [R10+URZ+0x28840], R9 ;  /* 0x028840090a0075a7 */ /* 0x000066000800017f */
[----:B-1----:R-:W-:Y:S05]  /*13870*/  @!P0 NANOSLEEP.SYNCS 0x989680 ;  /* 0x009896800000895d */ /* 0x002fea0003900000 */
[----:B------:R-:W1:Y:S02]  /*13880*/  @!P0 SYNCS.PHASECHK.TRANS64 P0, [R10+URZ+0x28840], R9 ;  /* 0x028840090a0085a7 */ /* 0x000e64000800007f */
[----:B-1----:R-:W-:Y:S05]  /*13890*/  @!P0 BRA `(.L_x_7637) ;  /* 0xfffffffc00ec8947 */ /* 0x002fea000383ffff */
[----:B------:R-:W-:Y:S05]  /*138a0*/  BRA `(.L_x_7678) ;  /* 0xffffffcc00fc7947 */ /* 0x000fea000383ffff */
.L_x_7638:
        /* <DEDUP_REMOVED lines=8> */
.L_x_7680:
[----:B------:R-:W-:Y:S05]  /*13930*/  BSYNC B0 ;  /* 0x0000000000007941 */ /* 0x000fea0003800000 */
.L_x_7679:
        /* <DEDUP_REMOVED lines=9> */
.L_x_7681:
[----:B------:R-:W-:Y:S02]  /*139d0*/  IMAD.MOV.U32 R13, RZ, RZ, R3 ;  /* 0x000000ffff0d7224 */ /* 0x000fe400078e0003 */
[----:B------:R-:W-:Y:S02]  /*139e0*/  IMAD.MOV.U32 R12, RZ, RZ, 0x1 ;  /* 0x00000001ff0c7424 */ /* 0x000fe400078e00ff */
[----:B------:R-:W-:-:S07]  /*139f0*/  IMAD.MOV.U32 R4, RZ, RZ, R14 ;  /* 0x000000ffff047224 */ /* 0x000fce00078e000e */
[----:B------:R-:W-:Y:S05]  /*13a00*/  WARPSYNC.COLLECTIVE R15, `(.L_x_7682) ;  /* 0x000000000f087348 */ /* 0x000fea0003c00000 */
[----:B------:R0:W1:Y:S02]  /*13a10*/  SHFL.IDX P6, R14, R13, R12, R11 ;  /* 0x0000000c0d0e7389 */ /* 0x00006400000c000b */
[----:B01----:R-:W-:Y:S01]  /*13a20*/  ENDCOLLECTIVE ;  /* 0x000000000000791b */ /* 0x003fe20003800000 */
.L_x_7682:
        /* <DEDUP_REMOVED lines=13> */
.L_x_7683:
[----:B------:R-:W-:Y:S02]  /*13b00*/  IMAD.MOV.U32 R5, RZ, RZ, R8 ;  /* 0x000000ffff057224 */ /* 0x000fe400078e0008 */
[----:B------:R-:W-:Y:S02]  /*13b10*/  IMAD.MOV.U32 R13, RZ, RZ, R3 ;  /* 0x000000ffff0d7224 */ /* 0x000fe400078e0003 */
[----:B------:R-:W-:Y:S02]  /*13b20*/  IMAD.MOV.U32 R12, RZ, RZ, 0x2 ;  /* 0x00000002ff0c7424 */ /* 0x000fe400078e00ff */
[----:B------:R-:W-:-:S07]  /*13b30*/  IMAD.MOV.U32 R4, RZ, RZ, R14 ;  /* 0x000000ffff047224 */ /* 0x000fce00078e000e */
[----:B------:R-:W-:Y:S05]  /*13b40*/  WARPSYNC.COLLECTIVE R15, `(.L_x_7684) ;  /* 0x000000000f087348 */ /* 0x000fea0003c00000 */
[----:B------:R0:W1:Y:S02]  /*13b50*/  SHFL.IDX P6, R14, R13, R12, R11 ;  /* 0x0000000c0d0e7389 */ /* 0x00006400000c000b */
[----:B01----:R-:W-:Y:S01]  /*13b60*/  ENDCOLLECTIVE ;  /* 0x000000000000791b */ /* 0x003fe20003800000 */
.L_x_7684:
        /* <DEDUP_REMOVED lines=9> */
[----:B0-----:R-:W-:Y:S05]  /*13c00*/  WARPSYNC.COLLECTIVE R15, `(.L_x_7685) ;  /* 0x000000000f087348 */ /* 0x001fea0003c00000 */
[----:B------:R1:W2:Y:S02]  /*13c10*/  SHFL.IDX P6, R14, R13, R12, R11 ;  /* 0x0000000c0d0e7389 */ /* 0x0002a400000c000b */
[----:B012---:R-:W-:Y:S01]  /*13c20*/  ENDCOLLECTIVE ;  /* 0x000000000000791b */ /* 0x007fe20003800000 */
.L_x_7685:
[----:B------:R-:W-:Y:S02]  /*13c30*/  IMAD.MOV.U32 R5, RZ, RZ, R10 ;  /* 0x000000ffff057224 */ /* 0x000fe400078e000a */
[----:B------:R-:W-:Y:S02]  /*13c40*/  IMAD.MOV.U32 R13, RZ, RZ, R3 ;  /* 0x000000ffff0d7224 */ /* 0x000fe400078e0003 */
[----:B------:R-:W-:Y:S02]  /*13c50*/  IMAD.MOV.U32 R12, RZ, RZ, 0x3 ;  /* 0x00000003ff0c7424 */ /* 0x000fe400078e00ff */
[----:B------:R-:W-:-:S07]  /*13c60*/  IMAD.MOV.U32 R35, RZ, RZ, R14 ;  /* 0x000000ffff237224 */ /* 0x000fce00078e000e */
[----:B------:R-:W-:Y:S05]  /*13c70*/  WARPSYNC.COLLECTIVE R15, `(.L_x_7686) ;  /* 0x000000000f087348 */ /* 0x000fea0003c00000 */
[----:B------:R0:W1:Y:S02]  /*13c80*/  SHFL.IDX P6, R14, R13, R12, R11 ;  /* 0x0000000c0d0e7389 */ /* 0x00006400000c000b */
[----:B01----:R-:W-:Y:S01]  /*13c90*/  ENDCOLLECTIVE ;  /* 0x000000000000791b */ /* 0x003fe20003800000 */
.L_x_7686:
[----:B------:R-:W-:-:S04]  /*13ca0*/  IMAD.MOV.U32 R4, RZ, RZ, R35 ;  /* 0x000000ffff047224 */ /* 0x000fc800078e0023 */
[----:B------:R-:W-:Y:S01]  /*13cb0*/  @P0 IMAD.WIDE.U32 R8, R26, 0x2, R4 ;  /* 0x000000021a080825 */ /* 0x000fe200078e0004 */
[----:B------:R-:W-:-:S05]  /*13cc0*/  @P0 LEA R5, R19, UR46, 0x1 ;  /* 0x0000002e13050c11 */ /* 0x000fca000f8e08ff */
        /* <DEDUP_REMOVED lines=11> */
.L_x_7687:
        /* <DEDUP_REMOVED lines=8> */
.L_x_7688:
        /* <DEDUP_REMOVED lines=13> */
.L_x_7689:
        /* <DEDUP_REMOVED lines=8> */
.L_x_7690:
        /* <DEDUP_REMOVED lines=12> */
.L_x_7691:
        /* <DEDUP_REMOVED lines=8> */
.L_x_7692:
        /* <DEDUP_REMOVED lines=13> */
.L_x_7693:
        /* <DEDUP_REMOVED lines=8> */
.L_x_7694:
        /* <DEDUP_REMOVED lines=12> */
.L_x_7695:
[----:B------:R-:W-:Y:S05]  /*142a0*/  BRA `(.L_x_7696) ;  /* 0xffffffc800f87947 */ /* 0x000fea000383ffff */
.L_x_7641:
        /* <DEDUP_REMOVED lines=8> */
.L_x_7697:
[----:B------:R-:W-:Y:S02]  /*14330*/  VIADD R9, R3, 0x10 ;  /* 0x0000001003097836 */ /* 0x000fe40000000000 */
[----:B------:R-:W-:Y:S02]  /*14340*/  IMAD.MOV.U32 R13, RZ, RZ, R6 ;  /* 0x000000ffff0d7224 */ /* 0x000fe400078e0006 */
[----:B------:R-:W-:-:S07]  /*14350*/  IMAD.MOV.U32 R5, RZ, RZ, R14 ;  /* 0x000000ffff057224 */ /* 0x000fce00078e000e */
[----:B------:R-:W-:Y:S05]  /*14360*/  WARPSYNC.COLLECTIVE R15, `(.L_x_7698) ;  /* 0x000000000f087348 */ /* 0x000fea0003c00000 */
[----:B------:R0:W1:Y:S02]  /*14370*/  SHFL.IDX P6, R14, R13, R12, R11 ;  /* 0x0000000c0d0e7389 */ /* 0x00006400000c000b */
[----:B01----:R-:W-:Y:S01]  /*14380*/  ENDCOLLECTIVE ;  /* 0x000000000000791b */ /* 0x003fe20003800000 */
.L_x_7698:
        /* <DEDUP_REMOVED lines=10> */
.L_x_7699:
        /* <DEDUP_REMOVED lines=13> */
.L_x_7700:
[----:B------:R-:W-:Y:S02]  /*14500*/  IMAD.MOV.U32 R5, RZ, RZ, R8 ;  /* 0x000000ffff057224 */ /* 0x000fe400078e0008 */
[----:B------:R-:W-:Y:S02]  /*14510*/  IMAD.MOV.U32 R13, RZ, RZ, R7 ;  /* 0x000000ffff0d7224 */ /* 0x000fe400078e0007 */
[----:B------:R-:W-:Y:S02]  /*14520*/  IMAD.MOV.U32 R12, RZ, RZ, 0x2 ;  /* 0x00000002ff0c7424 */ /* 0x000fe400078e00ff */
[----:B------:R-:W-:-:S07]  /*14530*/  IMAD.MOV.U32 R4, RZ, RZ, R14 ;  /* 0x000000ffff047224 */ /* 0x000fce00078e000e */
[----:B------:R-:W-:Y:S05]  /*14540*/  WARPSYNC.COLLECTIVE R15, `(.L_x_7701) ;  /* 0x000000000f087348 */ /* 0x000fea0003c00000 */
[----:B------:R0:W1:Y:S02]  /*14550*/  SHFL.IDX P6, R14, R13, R12, R11 ;  /* 0x0000000c0d0e7389 */ /* 0x00006400000c000b */
[----:B01----:R-:W-:Y:S01]  /*14560*/  ENDCOLLECTIVE ;  /* 0x000000000000791b */ /* 0x003fe20003800000 */
.L_x_7701:
[----:B------:R-:W-:-:S04]  /*14570*/  @!P2 IMAD.WIDE.U32 R8, R26, 0x2, R4 ;  /* 0x000000021a08a825 */ /* 0x000fc800078e0004 */
[----:B------:R-:W-:Y:S01]  /*14580*/  VIADD R5, R3, 0x20 ;  /* 0x0000002003057836 */ /* 0x000fe20000000000 */
[----:B------:R-:W-:Y:S01]  /*14590*/  @!PT LDS RZ, [RZ] ;  /* 0x00000000fffff984 */ /* 0x000fe20000000800 */
[----:B------:R-:W-:Y:S01]  /*145a0*/  @!PT LDS RZ, [RZ] ;  /* 0x00000000fffff984 */ /* 0x000fe20000000800 */
[----:B------:R-:W-:Y:S01]  /*145b0*/  @!PT LDS RZ, [RZ] ;  /* 0x00000000fffff984 */ /* 0x000fe20000000800 */
[----:B------:R-:W-:Y:S04]  /*145c0*/  @!P2 LDGSTS.E.BYPASS.LTC128B.128 [R35+0x10c00], desc[UR48][R8.64], !P0 ;  /* 0x10c000000823afae */ /* 0x000fe8000c101d70 */
[----:B------:R0:W-:Y:S01]  /*145d0*/  @!P2 LDGSTS.E.BYPASS.LTC128B.128 [R35+0x14c00], desc[UR48][R8.64+0x80], !P1 ;  /* 0x14c000800823afae */ /* 0x0001e2000c901d70 */
[----:B------:R-:W-:Y:S01]  /*145e0*/  ISETP.GE.AND P2, PT, R5, R0, PT ;  /* 0x000000000500720c */ /* 0x000fe20003f46270 */
[----:B------:R-:W-:Y:S02]  /*145f0*/  IMAD.MOV.U32 R13, RZ, RZ, R6 ;  /* 0x000000ffff0d7224 */ /* 0x000fe400078e0006 */
[----:B0-----:R-:W-:Y:S02]  /*14600*/  VIADD R9, R3, 0x30 ;  /* 0x0000003003097836 */ /* 0x001fe40000000000 */
[----:B------:R-:W-:-:S08]  /*14610*/  IMAD.MOV.U32 R5, RZ, RZ, R14 ;  /* 0x000000ffff057224 */ /* 0x000fd000078e000e */
[----:B------:R-:W-:-:S07]  /*14620*/  @!P2 LEA R21, R19, UR46, 0x1 ;  /* 0x0000002e1315ac11 */ /* 0x000fce000f8e08ff */
[----:B------:R-:W-:Y:S05]  /*14630*/  WARPSYNC.COLLECTIVE R15, `(.L_x_7702) ;  /* 0x000000000f087348 */ /* 0x000fea0003c00000 */
[----:B------:R0:W1:Y:S02]  /*14640*/  SHFL.IDX P6, R14, R13, R12, R11 ;  /* 0x0000000c0d0e7389 */ /* 0x00006400000c000b */
[----:B01----:R-:W-:Y:S01]  /*14650*/  ENDCOLLECTIVE ;  /* 0x000000000000791b */ /* 0x003fe20003800000 */
.L_x_7702:
[----:B------:R-:W-:Y:S02]  /*14660*/  IMAD.MOV.U32 R13, RZ, RZ, R7 ;  /* 0x000000ffff0d7224 */ /* 0x000fe400078e0007 */
[----:B------:R-:W-:Y:S02]  /*14670*/  IMAD.MOV.U32 R12, RZ, RZ, 0x3 ;  /* 0x00000003ff0c7424 */ /* 0x000fe400078e00ff */
[----:B------:R-:W-:-:S07]  /*14680*/  IMAD.MOV.U32 R4, RZ, RZ, R14 ;  /* 0x000000ffff047224 */ /* 0x000fce00078e000e */
[----:B------:R-:W-:Y:S05]  /*14690*/  WARPSYNC.COLLECTIVE R15, `(.L_x_7703) ;  /* 0x000000000f087348 */ /* 0x000fea0003c00000 */
[----:B------:R0:W1:Y:S02]  /*146a0*/  SHFL.IDX P6, R14, R13, R12, R11 ;  /* 0x0000000c0d0e7389 */ /* 0x00006400000c000b */
[----:B01----:R-:W-:Y:S01]  /*146b0*/  ENDCOLLECTIVE ;  /* 0x000000000000791b */ /* 0x003fe20003800000 */
.L_x_7703:
        /* <DEDUP_REMOVED lines=13> */
.L_x_7704:
[----:B------:R-:W-:Y:S02]  /*14790*/  IMAD.MOV.U32 R5, RZ, RZ, R10 ;  /* 0x000000ffff057224 */ /* 0x000fe400078e000a */
[----:B------:R-:W-:Y:S02]  /*147a0*/  IMAD.MOV.U32 R13, RZ, RZ, R7 ;  /* 0x000000ffff0d7224 */ /* 0x000fe400078e0007 */
[----:B------:R-:W-:Y:S02]  /*147b0*/  IMAD.MOV.U32 R12, RZ, RZ, 0x4 ;  /* 0x00000004ff0c7424 */ /* 0x000fe400078e00ff */
[----:B------:R-:W-:-:S07]  /*147c0*/  IMAD.MOV.U32 R4, RZ, RZ, R14 ;  /* 0x000000ffff047224 */ /* 0x000fce00078e000e */
[----:B------:R-:W-:Y:S05]  /*147d0*/  WARPSYNC.COLLECTIVE R15, `(.L_x_7705) ;  /* 0x000000000f087348 */ /* 0x000fea0003c00000 */
[----:B------:R0:W1:Y:S02]  /*147e0*/  SHFL.IDX P6, R14, R13, R12, R11 ;  /* 0x0000000c0d0e7389 */ /* 0x00006400000c000b */
[----:B01----:R-:W-:Y:S01]  /*147f0*/  ENDCOLLECTIVE ;  /* 0x000000000000791b */ /* 0x003fe20003800000 */
.L_x_7705:
        /* <DEDUP_REMOVED lines=15> */
.L_x_7706:
[----:B------:R-:W-:Y:S02]  /*148f0*/  IMAD.MOV.U32 R13, RZ, RZ, R7 ;  /* 0x000000ffff0d7224 */ /* 0x000fe400078e0007 */
[----:B------:R-:W-:Y:S02]  /*14900*/  IMAD.MOV.U32 R12, RZ, RZ, 0x5 ;  /* 0x00000005ff0c7424 */ /* 0x000fe400078e00ff */
[----:B------:R-:W-:-:S07]  /*14910*/  IMAD.MOV.U32 R4, RZ, RZ, R14 ;  /* 0x000000ffff047224 */ /* 0x000fce00078e000e */
[----:B------:R-:W-:Y:S05]  /*14920*/  WARPSYNC.COLLECTIVE R15, `(.L_x_7707) ;  /* 0x000000000f087348 */ /* 0x000fea0003c00000 */
[----:B------:R0:W1:Y:S02]  /*14930*/  SHFL.IDX P6, R14, R13, R12, R11 ;  /* 0x0000000c0d0e7389 */ /* 0x00006400000c000b */
[----:B01----:R-:W-:Y:S01]  /*14940*/  ENDCOLLECTIVE ;  /* 0x000000000000791b */ /* 0x003fe20003800000 */
.L_x_7707:
        /* <DEDUP_REMOVED lines=13> */
.L_x_7708:
[----:B------:R-:W-:Y:S02]  /*14a20*/  IMAD.MOV.U32 R5, RZ, RZ, R10 ;  /* 0x000000ffff057224 */ /* 0x000fe400078e000a */
[----:B------:R-:W-:Y:S02]  /*14a30*/  IMAD.MOV.U32 R13, RZ, RZ, R7 ;  /* 0x000000ffff0d7224 */ /* 0x000fe400078e0007 */
[----:B------:R-:W-:Y:S02]  /*14a40*/  IMAD.MOV.U32 R12, RZ, RZ, 0x6 ;  /* 0x00000006ff0c7424 */ /* 0x000fe400078e00ff */
[----:B------:R-:W-:-:S07]  /*14a50*/  IMAD.MOV.U32 R4, RZ, RZ, R14 ;  /* 0x000000ffff047224 */ /* 0x000fce00078e000e */
[----:B------:R-:W-:Y:S05]  /*14a60*/  WARPSYNC.COLLECTIVE R15, `(.L_x_7709) ;  /* 0x000000000f087348 */ /* 0x000fea0003c00000 */
[----:B------:R0:W1:Y:S02]  /*14a70*/  SHFL.IDX P6, R14, R13, R12, R11 ;  /* 0x0000000c0d0e7389 */ /* 0x00006400000c000b */
[----:B01----:R-:W-:Y:S01]  /*14a80*/  ENDCOLLECTIVE ;  /* 0x000000000000791b */ /* 0x003fe20003800000 */
.L_x_7709:
        /* <DEDUP_REMOVED lines=14> */
.L_x_7710:
[----:B------:R-:W-:Y:S02]  /*14b70*/  IMAD.MOV.U32 R13, RZ, RZ, R7 ;  /* 0x000000ffff0d7224 */ /* 0x000fe400078e0007 */
[----:B------:R-:W-:Y:S02]  /*14b80*/  IMAD.MOV.U32 R12, RZ, RZ, 0x7 ;  /* 0x00000007ff0c7424 */ /* 0x000fe400078e00ff */
[----:B------:R-:W-:-:S07]  /*14b90*/  IMAD.MOV.U32 R4, RZ, RZ, R14 ;  /* 0x000000ffff047224 */ /* 0x000fce00078e000e */
[----:B------:R-:W-:Y:S05]  /*14ba0*/  WARPSYNC.COLLECTIVE R15, `(.L_x_7711) ;  /* 0x000000000f087348 */ /* 0x000fea0003c00000 */
[----:B------:R0:W1:Y:S02]  /*14bb0*/  SHFL.IDX P6, R14, R13, R12, R11 ;  /* 0x0000000c0d0e7389 */ /* 0x00006400000c000b */
[----:B01----:R-:W-:Y:S01]  /*14bc0*/  ENDCOLLECTIVE ;  /* 0x000000000000791b */ /* 0x003fe20003800000 */
.L_x_7711:
[----:B------:R-:W-:-:S05]  /*14bd0*/  @!P2 IMAD.WIDE.U32 R4, R26, 0x2, R4 ;  /* 0x000000021a04a825 */ /* 0x000fca00078e0004 */
        /* <DEDUP_REMOVED lines=10> */
.L_x_7712:
[----:B------:R-:W-:Y:S05]  /*14c80*/  BRA `(.L_x_7713) ;  /* 0xffffffc800e87947 */ /* 0x000fea000383ffff */
.L_x_7644:
[----:B0-----:R-:W-:-:S04]  /*14c90*/  IMAD.U32 R3, RZ, RZ, UR46 ;  /* 0x0000002eff037e24 */ /* 0x001fc8000f8e00ff */
[----:B------:R0:W1:Y:S03]  /*14ca0*/  SYNCS.PHASECHK.TRANS64.TRYWAIT P0, [R3+URZ+0x28820], R0 ;  /* 0x02882000030075a7 */ /* 0x000066000800017f */
[----:B-1----:R-:W-:Y:S05]  /*14cb0*/  @!P0 NANOSLEEP.SYNCS 0x989680 ;  /* 0x009896800000895d */ /* 0x002fea0003900000 */
[----:B------:R-:W1:Y:S02]  /*14cc0*/  @!P0 SYNCS.PHASECHK.TRANS64 P0, [R3+URZ+0x28820], R0 ;  /* 0x02882000030085a7 */ /* 0x000e64000800007f */
[----:B-1----:R-:W-:Y:S05]  /*14cd0*/  @!P0 BRA `(.L_x_7644) ;  /* 0xfffffffc00ec8947 */ /* 0x002fea000383ffff */
[----:B------:R-:W-:Y:S05]  /*14ce0*/  BRA `(.L_x_7714) ;  /* 0xffffffcc00347947 */ /* 0x000fea000383ffff */
.L_x_7648:
[----:B0-----:R0:W1:Y:S02]  /*14cf0*/  SYNCS.PHASECHK.TRANS64.TRYWAIT P0, [R34+URZ+0x28840], R3 ;  /* 0x02884003220075a7 */ /* 0x001064000800017f */
[----:B-1----:R-:W-:Y:S05]  /*14d00*/  @!P0 NANOSLEEP.SYNCS 0x989680 ;  /* 0x009896800000895d */ /* 0x002fea0003900000 */
[----:B------:R-:W1:Y:S02]  /*14d10*/  @!P0 SYNCS.PHASECHK.TRANS64 P0, [R34+URZ+0x28840], R3 ;  /* 0x02884003220085a7 */ /* 0x000e64000800007f */
[----:B-1----:R-:W-:Y:S05]  /*14d20*/  @!P0 BRA `(.L_x_7648) ;  /* 0xfffffffc00f08947 */ /* 0x002fea000383ffff */
[----:B------:R-:W-:Y:S05]  /*14d30*/  BRA `(.L_x_7715) ;  /* 0xffffffcc00f87947 */ /* 0x000fea000383ffff */
.L_x_7649:
        /* <DEDUP_REMOVED lines=8> */
.L_x_7717:
[----:B------:R-:W-:Y:S05]  /*14dc0*/  BSYNC B1 ;  /* 0x0000000000017941 */ /* 0x000fea0003800000 */
.L_x_7716:
[----:B------:R-:W-:Y:S01]  /*14dd0*/  IMAD.MOV.U32 R13, RZ, RZ, R6 ;  /* 0x000000ffff0d7224 */ /* 0x000fe200078e0006 */
[----:B------:R-:W-:Y:S01]  /*14de0*/  LEA R4, R4, UR46, 0x1 ;  /* 0x0000002e04047c11 */ /* 0x000fe2000f8e08ff */
        /* <DEDUP_REMOVED lines=8> */
.L_x_7718:
        /* <DEDUP_REMOVED lines=13> */
.L_x_7719:
[----:B------:R-:W-:Y:S02]  /*14f40*/  IMAD.MOV.U32 R13, RZ, RZ, R6 ;  /* 0x000000ffff0d7224 */ /* 0x000fe400078e0006 */
[----:B------:R-:W-:-:S07]  /*14f50*/  IMAD.MOV.U32 R0, RZ, RZ, R14 ;  /* 0x000000ffff007224 */ /* 0x000fce00078e000e */
[----:B------:R-:W-:Y:S05]  /*14f60*/  WARPSYNC.COLLECTIVE R15, `(.L_x_7720) ;  /* 0x000000000f087348 */ /* 0x000fea0003c00000 */
[----:B------:R0:W1:Y:S02]  /*14f70*/  SHFL.IDX P6, R14, R13, R12, R11 ;  /* 0x0000000c0d0e7389 */ /* 0x00006400000c000b */
[----:B01----:R-:W-:Y:S01]  /*14f80*/  ENDCOLLECTIVE ;  /* 0x000000000000791b */ /* 0x003fe20003800000 */
.L_x_7720:
        /* <DEDUP_REMOVED lines=14> */
.L_x_7721:
[----:B------:R-:W-:Y:S02]  /*15070*/  IMAD.MOV.U32 R13, RZ, RZ, R6 ;  /* 0x000000ffff0d7224 */ /* 0x000fe400078e0006 */
[----:B------:R-:W-:-:S07]  /*15080*/  IMAD.MOV.U32 R7, RZ, RZ, R14 ;  /* 0x000000ffff077224 */ /* 0x000fce00078e000e */
[----:B------:R-:W-:Y:S05]  /*15090*/  WARPSYNC.COLLECTIVE R15, `(.L_x_7722) ;  /* 0x000000000f087348 */ /* 0x000fea0003c00000 */
[----:B------:R0:W1:Y:S02]  /*150a0*/  SHFL.IDX P6, R14, R13, R12, R11 ;  /* 0x0000000c0d0e7389 */ /* 0x00006400000c000b */
[----:B01----:R-:W-:Y:S01]  /*150b0*/  ENDCOLLECTIVE ;  /* 0x000000000000791b */ /* 0x003fe20003800000 */
.L_x_7722:
        /* <DEDUP_REMOVED lines=13> */
.L_x_7723:
[----:B------:R-:W-:Y:S02]  /*15190*/  IMAD.MOV.U32 R13, RZ, RZ, R6 ;  /* 0x000000ffff0d7224 */ /* 0x000fe400078e0006 */
[----:B------:R-:W-:-:S07]  /*151a0*/  IMAD.MOV.U32 R0, RZ, RZ, R14 ;  /* 0x000000ffff007224 */ /* 0x000fce00078e000e */
[----:B------:R-:W-:Y:S05]  /*151b0*/  WARPSYNC.COLLECTIVE R15, `(.L_x_7724) ;  /* 0x000000000f087348 */ /* 0x000fea0003c00000 */
[----:B------:R0:W1:Y:S02]  /*151c0*/  SHFL.IDX P6, R14, R13, R12, R11 ;  /* 0x0000000c0d0e7389 */ /* 0x00006400000c000b */
[----:B01----:R-:W-:Y:S01]  /*151d0*/  ENDCOLLECTIVE ;  /* 0x000000000000791b */ /* 0x003fe20003800000 */
.L_x_7724:
        /* <DEDUP_REMOVED lines=14> */
.L_x_7725:
[----:B------:R-:W-:Y:S02]  /*152c0*/  IMAD.MOV.U32 R13, RZ, RZ, R6 ;  /* 0x000000ffff0d7224 */ /* 0x000fe400078e0006 */
[----:B------:R-:W-:-:S07]  /*152d0*/  IMAD.MOV.U32 R0, RZ, RZ, R14 ;  /* 0x000000ffff007224 */ /* 0x000fce00078e000e */
[----:B------:R-:W-:Y:S05]  /*152e0*/  WARPSYNC.COLLECTIVE R15, `(.L_x_7726) ;  /* 0x000000000f087348 */ /* 0x000fea0003c00000 */
[----:B------:R0:W1:Y:S02]  /*152f0*/  SHFL.IDX P6, R14, R13, R12, R11 ;  /* 0x0000000c0d0e7389 */ /* 0x00006400000c000b */
[----:B01----:R-:W-:Y:S01]  /*15300*/  ENDCOLLECTIVE ;  /* 0x000000000000791b */ /* 0x003fe20003800000 */
.L_x_7726:
        /* <DEDUP_REMOVED lines=14> */
.L_x_7727:
[----:B------:R-:W-:Y:S02]  /*153f0*/  IMAD.MOV.U32 R13, RZ, RZ, R6 ;  /* 0x000000ffff0d7224 */ /* 0x000fe400078e0006 */
[----:B------:R-:W-:-:S07]  /*15400*/  IMAD.MOV.U32 R7, RZ, RZ, R14 ;  /* 0x000000ffff077224 */ /* 0x000fce00078e000e */
[----:B------:R-:W-:Y:S05]  /*15410*/  WARPSYNC.COLLECTIVE R15, `(.L_x_7728) ;  /* 0x000000000f087348 */ /* 0x000fea0003c00000 */
[----:B------:R0:W1:Y:S02]  /*15420*/  SHFL.IDX P6, R14, R13, R12, R11 ;  /* 0x0000000c0d0e7389 */ /* 0x00006400000c000b */
[----:B01----:R-:W-:Y:S01]  /*15430*/  ENDCOLLECTIVE ;  /* 0x000000000000791b */ /* 0x003fe20003800000 */
.L_x_7728:
        /* <DEDUP_REMOVED lines=13> */
.L_x_7729:
[----:B------:R-:W-:Y:S02]  /*15510*/  IMAD.MOV.U32 R13, RZ, RZ, R6 ;  /* 0x000000ffff0d7224 */ /* 0x000fe400078e0006 */
[----:B------:R-:W-:-:S07]  /*15520*/  IMAD.MOV.U32 R0, RZ, RZ, R14 ;  /* 0x000000ffff007224 */ /* 0x000fce00078e000e */
[----:B------:R-:W-:Y:S05]  /*15530*/  WARPSYNC.COLLECTIVE R15, `(.L_x_7730) ;  /* 0x000000000f087348 */ /* 0x000fea0003c00000 */
[----:B------:R0:W1:Y:S02]  /*15540*/  SHFL.IDX P6, R14, R13, R12, R11 ;  /* 0x0000000c0d0e7389 */ /* 0x00006400000c000b */
[----:B01----:R-:W-:Y:S01]  /*15550*/  ENDCOLLECTIVE ;  /* 0x000000000000791b */ /* 0x003fe20003800000 */
.L_x_7730:
        /* <DEDUP_REMOVED lines=14> */
.L_x_7731:
[----:B------:R-:W-:Y:S02]  /*15640*/  IMAD.MOV.U32 R13, RZ, RZ, R6 ;  /* 0x000000ffff0d7224 */ /* 0x000fe400078e0006 */
[----:B------:R-:W-:-:S07]  /*15650*/  IMAD.MOV.U32 R5, RZ, RZ, R14 ;  /* 0x000000ffff057224 */ /* 0x000fce00078e000e */
[----:B------:R-:W-:Y:S05]  /*15660*/  WARPSYNC.COLLECTIVE R15, `(.L_x_7732) ;  /* 0x000000000f087348 */ /* 0x000fea0003c00000 */
[----:B------:R0:W1:Y:S02]  /*15670*/  SHFL.IDX P6, R14, R13, R12, R11 ;  /* 0x0000000c0d0e7389 */ /* 0x00006400000c000b */
[----:B01----:R-:W-:Y:S01]  /*15680*/  ENDCOLLECTIVE ;  /* 0x000000000000791b */ /* 0x003fe20003800000 */
.L_x_7732:
[----:B------:R-:W-:Y:S01]  /*15690*/  IMAD.MOV.U32 R6, RZ, RZ, R14 ;  /* 0x000000ffff067224 */ /* 0x000fe200078e000e */
[----:B------:R-:W-:Y:S06]  /*156a0*/  BRA `(.L_x_7733) ;  /* 0xffffffc800cc7947 */ /* 0x000fec000383ffff */
.L_x_7654:
[----:B---3--:R3:W4:Y:S02]  /*156b0*/  SYNCS.PHASECHK.TRANS64.TRYWAIT P0, [R0+URZ+0x28860], R5 ;  /* 0x02886005000075a7 */ /* 0x008724000800017f */
[----:B----4-:R-:W-:Y:S05]  /*156c0*/  @!P0 NANOSLEEP.SYNCS 0x989680 ;  /* 0x009896800000895d */ /* 0x010fea0003900000 */
[----:B------:R-:W4:Y:S02]  /*156d0*/  @!P0 SYNCS.PHASECHK.TRANS64 P0, [R0+URZ+0x28860], R5 ;  /* 0x02886005000085a7 */ /* 0x000f24000800007f */
[----:B----4-:R-:W-:Y:S05]  /*156e0*/  @!P0 BRA `(.L_x_7654) ;  /* 0xfffffffc00f08947 */ /* 0x010fea000383ffff */
[----:B------:R-:W-:Y:S05]  /*156f0*/  BRA `(.L_x_7734) ;  /* 0xffffffcc00247947 */ /* 0x000fea000383ffff */
.L_x_7655:
[----:B------:R-:W-:Y:S01]  /*15700*/  BSSY B1, `(.L_x_7735) ;  /* 0x0000008000017945 */ /* 0x000fe20003800000 */
[----:B0-----:R-:W-:Y:S02]  /*15710*/  IMAD.MOV.U32 R13, RZ, RZ, R2 ;  /* 0x000000ffff0d7224 */ /* 0x001fe400078e0002 */
[----:B------:R-:W-:Y:S02]  /*15720*/  IMAD.MOV.U32 R12, RZ, RZ, RZ ;  /* 0x000000ffff0c7224 */ /* 0x000fe400078e00ff */
[----:B------:R-:W-:Y:S02]  /*15730*/  IMAD.MOV.U32 R11, RZ, RZ, 0x181f ;  /* 0x0000181fff0b7424 */ /* 0x000fe400078e00ff */
[----:B------:R-:W-:-:S07]  /*15740*/  IMAD.MOV.U32 R15, RZ, RZ, -0x1 ;  /* 0xffffffffff0f7424 */ /* 0x000fce00078e00ff */
[----:B--23--:R-:W-:Y:S05]  /*15750*/  WARPSYNC.COLLECTIVE R15, `(.L_x_7736) ;  /* 0x000000000f087348 */ /* 0x00cfea0003c00000 */
[----:B------:R0:W1:Y:S02]  /*15760*/  SHFL.IDX P6, R14, R13, R12, R11 ;  /* 0x0000000c0d0e7389 */ /* 0x00006400000c000b */
[----:B0123--:R-:W-:Y:S01]  /*15770*/  ENDCOLLECTIVE ;  /* 0x000000000000791b */ /* 0x00ffe20003800000 */
.L_x_7736:
[----:B------:R-:W-:Y:S05]  /*15780*/  BSYNC B1 ;  /* 0x0000000000017941 */ /* 0x000fea0003800000 */
.L_x_7735:
        /* <DEDUP_REMOVED lines=9> */
.L_x_7737:
[----:B------:R-:W-:Y:S02]  /*15820*/  IMAD.MOV.U32 R13, RZ, RZ, R2 ;  /* 0x000000ffff0d7224 */ /* 0x000fe400078e0002 */
[----:B------:R-:W-:Y:S01]  /*15830*/  IMAD.MOV.U32 R12, RZ, RZ, 0x1 ;  /* 0x00000001ff0c7424 */ /* 0x000fe200078e00ff */
[----:B------:R-:W-:-:S13]  /*15840*/  IADD3 R4, P0, R14, R3, RZ ;  /* 0x000000030e047210 */ /* 0x000fda0007f1e0ff */
[----:B------:R-:W-:Y:S05]  /*15850*/  WARPSYNC.COLLECTIVE R15, `(.L_x_7738) ;  /* 0x000000000f087348 */ /* 0x000fea0003c00000 */
[----:B------:R0:W1:Y:S02]  /*15860*/  SHFL.IDX P6, R14, R13, R12, R11 ;  /* 0x0000000c0d0e7389 */ /* 0x00006400000c000b */
[----:B01----:R-:W-:Y:S01]  /*15870*/  ENDCOLLECTIVE ;  /* 0x000000000000791b */ /* 0x003fe20003800000 */
.L_x_7738:
        /* <DEDUP_REMOVED lines=12> */
.L_x_7739:
        /* <DEDUP_REMOVED lines=10> */
.L_x_7740:
        /* <DEDUP_REMOVED lines=12> */
.L_x_7741:
        /* <DEDUP_REMOVED lines=10> */
.L_x_7742:
        /* <DEDUP_REMOVED lines=12> */
.L_x_7743:
        /* <DEDUP_REMOVED lines=10> */
.L_x_7744:
        /* <DEDUP_REMOVED lines=12> */
.L_x_7745:
        /* <DEDUP_REMOVED lines=10> */
.L_x_7746:
        /* <DEDUP_REMOVED lines=12> */
.L_x_7747:
        /* <DEDUP_REMOVED lines=10> */
.L_x_7748:
        /* <DEDUP_REMOVED lines=12> */
.L_x_7749:
        /* <DEDUP_REMOVED lines=10> */
.L_x_7750:
        /* <DEDUP_REMOVED lines=12> */
.L_x_7751:
[----:B------:R-:W-:Y:S01]  /*16180*/  @!PT LDS RZ, [RZ] ;  /* 0x00000000fffff984 */ /* 0x000fe20000000800 */
[----:B------:R-:W-:Y:S01]  /*16190*/  @!PT LDS RZ, [RZ] ;  /* 0x00000000fffff984 */ /* 0x000fe20000000800 */
[----:B------:R-:W-:Y:S01]  /*161a0*/  @!PT LDS RZ, [RZ] ;  /* 0x00000000fffff984 */ /* 0x000fe20000000800 */
[----:B------:R0:W-:Y:S01]  /*161b0*/  LDGSTS.E.BYPASS.LTC128B.128 [R7+0x7400], desc[UR48][R4.64+0x80], !P0 ;  /* 0x0740008004077fae */ /* 0x0001e2000c101d70 */
[----:B------:R-:W-:Y:S05]  /*161c0*/  BRA `(.L_x_7752) ;  /* 0xffffffc4006c7947 */ /* 0x000fea000383ffff */
.L_x_7661:
[----:B0-----:R0:W1:Y:S02]  /*161d0*/  SYNCS.PHASECHK.TRANS64.TRYWAIT P0, [R0+URZ+0x28860], R5 ;  /* 0x02886005000075a7 */ /* 0x001064000800017f */
[----:B-1----:R-:W-:Y:S05]  /*161e0*/  @!P0 NANOSLEEP.SYNCS 0x989680 ;  /* 0x009896800000895d */ /* 0x002fea0003900000 */
[----:B------:R-:W1:Y:S02]  /*161f0*/  @!P0 SYNCS.PHASECHK.TRANS64 P0, [R0+URZ+0x28860], R5 ;  /* 0x02886005000085a7 */ /* 0x000e64000800007f */
[----:B-1----:R-:W-:Y:S05]  /*16200*/  @!P0 BRA `(.L_x_7661) ;  /* 0xfffffffc00f08947 */ /* 0x002fea000383ffff */
[----:B------:R-:W-:Y:S05]  /*16210*/  BRA `(.L_x_7753) ;  /* 0xffffffc800547947 */ /* 0x000fea000383ffff */
.L_x_7662:
[----:B------:R-:W-:Y:S01]  /*16220*/  BSSY B0, `(.L_x_7754) ;  /* 0x0000008000007945 */ /* 0x000fe20003800000 */
[----:B------:R-:W-:Y:S02]  /*16230*/  IMAD.MOV.U32 R13, RZ, RZ, R2 ;  /* 0x000000ffff0d7224 */ /* 0x000fe400078e0002 */
[----:B------:R-:W-:Y:S02]  /*16240*/  IMAD.MOV.U32 R12, RZ, RZ, RZ ;  /* 0x000000ffff0c7224 */ /* 0x000fe400078e00ff */
[----:B------:R-:W-:Y:S02]  /*16250*/  IMAD.MOV.U32 R11, RZ, RZ, 0x181f ;  /* 0x0000181fff0b7424 */ /* 0x000fe400078e00ff */
[----:B------:R-:W-:-:S07]  /*16260*/  IMAD.MOV.U32 R15, RZ, RZ, -0x1 ;  /* 0xffffffffff0f7424 */ /* 0x000fce00078e00ff */
[----:B0-2---:R-:W-:Y:S05]  /*16270*/  WARPSYNC.COLLECTIVE R15, `(.L_x_7755) ;  /* 0x000000000f087348 */ /* 0x005fea0003c00000 */
[----:B------:R1:W3:Y:S02]  /*16280*/  SHFL.IDX P6, R14, R13, R12, R11 ;  /* 0x0000000c0d0e7389 */ /* 0x0002e400000c000b */
[----:B0123--:R-:W-:Y:S01]  /*16290*/  ENDCOLLECTIVE ;  /* 0x000000000000791b */ /* 0x00ffe20003800000 */
.L_x_7755:
[----:B------:R-:W-:Y:S05]  /*162a0*/  BSYNC B0 ;  /* 0x0000000000007941 */ /* 0x000fea0003800000 */
.L_x_7754:
        /* <DEDUP_REMOVED lines=9> */
.L_x_7756:
[----:B------:R-:W-:Y:S02]  /*16340*/  ULDC UR4, c[0x0][0x2f4] ;  /* 0x0000bd0000047ab9 */ /* 0x000fe40000000800 */
[----:B------:R-:W-:Y:S02]  /*16350*/  ISETP.GE.AND P0, PT, R25, UR4, PT ;  /* 0x0000000419007c0c */ /* 0x000fe4000bf06270 */
[----:B------:R-:W-:Y:S02]  /*16360*/  ISETP.GE.AND P1, PT, R26, UR4, PT ;  /* 0x000000041a007c0c */ /* 0x000fe4000bf26270 */
[C---:B------:R-:W-:Y:S02]  /*16370*/  ISETP.LT.OR P3, PT, R28.reuse, 0x1, P0 ;  /* 0x000000011c00780c */ /* 0x040fe40000761670 */
[----:B------:R-:W-:Y:S01]  /*16380*/  ISETP.LT.OR P2, PT, R28, 0x1, P1 ;  /* 0x000000011c00780c */ /* 0x000fe20000f41670 */
[----:B------:R-:W-:Y:S02]  /*16390*/  IMAD.MOV.U32 R13, RZ, RZ, R2 ;  /* 0x000000ffff0d7224 */ /* 0x000fe400078e0002 */
[----:B------:R-:W-:-:S02]  /*163a0*/  IMAD.MOV.U32 R12, RZ, RZ, 0x1 ;  /* 0x00000001ff0c7424 */ /* 0x000fc400078e00ff */
[----:B------:R-:W-:-:S08]  /*163b0*/  IMAD.MOV.U32 R4, RZ, RZ, R14 ;  /* 0x000000ffff047224 */ /* 0x000fd000078e000e */
[----:B------:R-:W-:Y:S05]  /*163c0*/  WARPSYNC.COLLECTIVE R15, `(.L_x_7757) ;  /* 0x000000000f087348 */ /* 0x000fea0003c00000 */
[----:B------:R0:W1:Y:S02]  /*163d0*/  SHFL.IDX P6, R14, R13, R12, R11 ;  /* 0x0000000c0d0e7389 */ /* 0x00006400000c000b */
[----:B01----:R-:W-:Y:S01]  /*163e0*/  ENDCOLLECTIVE ;  /* 0x000000000000791b */ /* 0x003fe20003800000 */
.L_x_7757:
        /* <DEDUP_REMOVED lines=13> */
.L_x_7758:
[----:B------:R-:W-:Y:S02]  /*164c0*/  IMAD.MOV.U32 R5, RZ, RZ, R19 ;  /* 0x000000ffff057224 */ /* 0x000fe400078e0013 */
[----:B------:R-:W-:Y:S02]  /*164d0*/  IMAD.MOV.U32 R13, RZ, RZ, R2 ;  /* 0x000000ffff0d7224 */ /* 0x000fe400078e0002 */
[----:B------:R-:W-:Y:S02]  /*164e0*/  IMAD.MOV.U32 R12, RZ, RZ, 0x2 ;  /* 0x00000002ff0c7424 */ /* 0x000fe400078e00ff */
[----:B------:R-:W-:-:S07]  /*164f0*/  IMAD.MOV.U32 R4, RZ, RZ, R14 ;  /* 0x000000ffff047224 */ /* 0x000fce00078e000e */
[----:B------:R-:W-:Y:S05]  /*16500*/  WARPSYNC.COLLECTIVE R15, `(.L_x_7759) ;  /* 0x000000000f087348 */ /* 0x000fea0003c00000 */
[----:B------:R0:W1:Y:S02]  /*16510*/  SHFL.IDX P6, R14, R13, R12, R11 ;  /* 0x0000000c0d0e7389 */ /* 0x00006400000c000b */
[----:B01----:R-:W-:Y:S01]  /*16520*/  ENDCOLLECTIVE ;  /* 0x000000000000791b */ /* 0x003fe20003800000 */
.L_x_7759:
        /* <DEDUP_REMOVED lines=13> */
.L_x_7760:
[----:B------:R-:W-:Y:S02]  /*16600*/  IMAD.MOV.U32 R5, RZ, RZ, R23 ;  /* 0x000000ffff057224 */ /* 0x000fe400078e0017 */
[----:B------:R-:W-:Y:S02]  /*16610*/  IMAD.MOV.U32 R13, RZ, RZ, R2 ;  /* 0x000000ffff0d7224 */ /* 0x000fe400078e0002 */
[----:B------:R-:W-:Y:S02]  /*16620*/  IMAD.MOV.U32 R12, RZ, RZ, 0x3 ;  /* 0x00000003ff0c7424 */ /* 0x000fe400078e00ff */
[----:B------:R-:W-:-:S07]  /*16630*/  IMAD.MOV.U32 R22, RZ, RZ, R14 ;  /* 0x000000ffff167224 */ /* 0x000fce00078e000e */
[----:B------:R-:W-:Y:S05]  /*16640*/  WARPSYNC.COLLECTIVE R15, `(.L_x_7761) ;  /* 0x000000000f087348 */ /* 0x000fea0003c00000 */
[----:B------:R0:W1:Y:S02]  /*16650*/  SHFL.IDX P6, R14, R13, R12, R11 ;  /* 0x0000000c0d0e7389 */ /* 0x00006400000c000b */
[----:B01----:R-:W-:Y:S01]  /*16660*/  ENDCOLLECTIVE ;  /* 0x000000000000791b */ /* 0x003fe20003800000 */
.L_x_7761:
        /* <DEDUP_REMOVED lines=14> */
.L_x_7762:
[----:B------:R-:W-:Y:S02]  /*16750*/  IMAD.MOV.U32 R5, RZ, RZ, R21 ;  /* 0x000000ffff057224 */ /* 0x000fe400078e0015 */
[----:B------:R-:W-:Y:S02]  /*16760*/  IMAD.MOV.U32 R13, RZ, RZ, R2 ;  /* 0x000000ffff0d7224 */ /* 0x000fe400078e0002 */
[----:B------:R-:W-:Y:S02]  /*16770*/  IMAD.MOV.U32 R12, RZ, RZ, 0x4 ;  /* 0x00000004ff0c7424 */ /* 0x000fe400078e00ff */
[----:B------:R-:W-:-:S07]  /*16780*/  IMAD.MOV.U32 R20, RZ, RZ, R14 ;  /* 0x000000ffff147224 */ /* 0x000fce00078e000e */
[----:B------:R-:W-:Y:S05]  /*16790*/  WARPSYNC.COLLECTIVE R15, `(.L_x_7763) ;  /* 0x000000000f087348 */ /* 0x000fea0003c00000 */
[----:B------:R0:W1:Y:S02]  /*167a0*/  SHFL.IDX P6, R14, R13, R12, R11 ;  /* 0x0000000c0d0e7389 */ /* 0x00006400000c000b */
[----:B01----:R-:W-:Y:S01]  /*167b0*/  ENDCOLLECTIVE ;  /* 0x000000000000791b */ /* 0x003fe20003800000 */
.L_x_7763:
        /* <DEDUP_REMOVED lines=14> */
.L_x_7764:
        /* <DEDUP_REMOVED lines=8> */
.L_x_7765:
        /* <DEDUP_REMOVED lines=14> */
.L_x_7766:
[----:B------:R-:W-:Y:S02]  /*16a00*/  IMAD.MOV.U32 R5, RZ, RZ, R19 ;  /* 0x000000ffff057224 */ /* 0x000fe400078e0013 */
[----:B------:R-:W-:Y:S02]  /*16a10*/  IMAD.MOV.U32 R13, RZ, RZ, R2 ;  /* 0x000000ffff0d7224 */ /* 0x000fe400078e0002 */
[----:B------:R-:W-:Y:S02]  /*16a20*/  IMAD.MOV.U32 R12, RZ, RZ, 0x6 ;  /* 0x00000006ff0c7424 */ /* 0x000fe400078e00ff */
[----:B------:R-:W-:-:S07]  /*16a30*/  IMAD.MOV.U32 R4, RZ, RZ, R14 ;  /* 0x000000ffff047224 */ /* 0x000fce00078e000e */
[----:B------:R-:W-:Y:S05]  /*16a40*/  WARPSYNC.COLLECTIVE R15, `(.L_x_7767) ;  /* 0x000000000f087348 */ /* 0x000fea0003c00000 */
[----:B------:R0:W1:Y:S02]  /*16a50*/  SHFL.IDX P6, R14, R13, R12, R11 ;  /* 0x0000000c0d0e7389 */ /* 0x00006400000c000b */
[----:B01----:R-:W-:Y:S01]  /*16a60*/  ENDCOLLECTIVE ;  /* 0x000000000000791b */ /* 0x003fe20003800000 */
.L_x_7767:
        /* <DEDUP_REMOVED lines=13> */
.L_x_7768:
[----:B------:R-:W-:Y:S02]  /*16b40*/  IMAD.MOV.U32 R5, RZ, RZ, R25 ;  /* 0x000000ffff057224 */ /* 0x000fe400078e0019 */
[----:B------:R-:W-:Y:S02]  /*16b50*/  IMAD.MOV.U32 R13, RZ, RZ, R2 ;  /* 0x000000ffff0d7224 */ /* 0x000fe400078e0002 */
[----:B------:R-:W-:Y:S02]  /*16b60*/  IMAD.MOV.U32 R12, RZ, RZ, 0x7 ;  /* 0x00000007ff0c7424 */ /* 0x000fe400078e00ff */
[----:B------:R-:W-:-:S07]  /*16b70*/  IMAD.MOV.U32 R30, RZ, RZ, R14 ;  /* 0x000000ffff1e7224 */ /* 0x000fce00078e000e */
[----:B------:R-:W-:Y:S05]  /*16b80*/  WARPSYNC.COLLECTIVE R15, `(.L_x_7769) ;  /* 0x000000000f087348 */ /* 0x000fea0003c00000 */
[----:B------:R0:W1:Y:S02]  /*16b90*/  SHFL.IDX P6, R14, R13, R12, R11 ;  /* 0x0000000c0d0e7389 */ /* 0x00006400000c000b */
[----:B01----:R-:W-:Y:S01]  /*16ba0*/  ENDCOLLECTIVE ;  /* 0x000000000000791b */ /* 0x003fe20003800000 */
.L_x_7769:
        /* <DEDUP_REMOVED lines=12> */
.L_x_7770:
[----:B------:R-:W-:Y:S05]  /*16c70*/  BRA `(.L_x_7771) ;  /* 0xffffffc000d07947 */ /* 0x000fea000383ffff */
.L_x_7665:
[----:B0-----:R0:W1:Y:S02]  /*16c80*/  SYNCS.PHASECHK.TRANS64.TRYWAIT P0, [R7+URZ+0x28820], R9 ;  /* 0x02882009070075a7 */ /* 0x001064000800017f */
[----:B-1----:R-:W-:Y:S05]  /*16c90*/  @!P0 NANOSLEEP.SYNCS 0x989680 ;  /* 0x009896800000895d */ /* 0x002fea0003900000 */
[----:B------:R-:W1:Y:S02]  /*16ca0*/  @!P0 SYNCS.PHASECHK.TRANS64 P0, [R7+URZ+0x28820], R9 ;  /* 0x02882009070085a7 */ /* 0x000e64000800007f */
[----:B-1----:R-:W-:Y:S05]  /*16cb0*/  @!P0 BRA `(.L_x_7665) ;  /* 0xfffffffc00f08947 */ /* 0x002fea000383ffff */
[----:B------:R-:W-:Y:S05]  /*16cc0*/  BRA `(.L_x_7772) ;  /* 0xffffffc400447947 */ /* 0x000fea000383ffff */
.L_x_7666:
[----:B------:R-:W-:Y:S01]  /*16cd0*/  BSSY B0, `(.L_x_7773) ;  /* 0x0000008000007945 */ /* 0x000fe20003800000 */
[----:B------:R-:W-:Y:S02]  /*16ce0*/  IMAD.MOV.U32 R13, RZ, RZ, R17 ;  /* 0x000000ffff0d7224 */ /* 0x000fe400078e0011 */
[----:B------:R-:W-:Y:S02]  /*16cf0*/  IMAD.MOV.U32 R12, RZ, RZ, RZ ;  /* 0x000000ffff0c7224 */ /* 0x000fe400078e00ff */
[----:B------:R-:W-:Y:S02]  /*16d00*/  IMAD.MOV.U32 R11, RZ, RZ, 0x1f ;  /* 0x0000001fff0b7424 */ /* 0x000fe400078e00ff */
[----:B------:R-:W-:-:S07]  /*16d10*/  IMAD.MOV.U32 R15, RZ, RZ, -0x1 ;  /* 0xffffffffff0f7424 */ /* 0x000fce00078e00ff */
[----:B0-2--5:R-:W-:Y:S05]  /*16d20*/  WARPSYNC.COLLECTIVE R15, `(.L_x_7774) ;  /* 0x000000000f087348 */ /* 0x025fea0003c00000 */
[----:B------:R1:W3:Y:S02]  /*16d30*/  SHFL.IDX P6, R14, R13, R12, R11 ;  /* 0x0000000c0d0e7389 */ /* 0x0002e400000c000b */
[----:B0123-5:R-:W-:Y:S01]  /*16d40*/  ENDCOLLECTIVE ;  /* 0x000000000000791b */ /* 0x02ffe20003800000 */
.L_x_7774:
[----:B------:R-:W-:Y:S05]  /*16d50*/  BSYNC B0 ;  /* 0x0000000000007941 */ /* 0x000fea0003800000 */
.L_x_7773:
[----:B------:R-:W-:Y:S05]  /*16d60*/  BRA `(.L_x_7775) ;  /* 0xffffffc400287947 */ /* 0x000fea000383ffff */
.L_x_7667:
[----:B------:R-:W-:Y:S01]  /*16d70*/  BSSY B0, `(.L_x_7776) ;  /* 0x0000006000007945 */ /* 0x000fe20003800000 */
[----:B------:R-:W-:-:S07]  /*16d80*/  IMAD.MOV.U32 R15, RZ, RZ, -0x1 ;  /* 0xffffffffff0f7424 */ /* 0x000fce00078e00ff */
[----:B012--5:R-:W-:Y:S05]  /*16d90*/  WARPSYNC.COLLECTIVE R15, `(.L_x_7777) ;  /* 0x000000000f0c7348 */ /* 0x027fea0003c00000 */
[----:B------:R-:W-:Y:S02]  /*16da0*/  ELECT P6, UR62, PT ;  /* 0x00000000003e782f */ /* 0x000fe400038c0000 */
[----:B------:R-:W-:Y:S01]  /*16db0*/  MOV R14, UR62 ;  /* 0x0000003e000e7c02 */ /* 0x000fe20008000f00 */
[----:B012--5:R-:W-:Y:S10]  /*16dc0*/  ENDCOLLECTIVE ;  /* 0x000000000000791b */ /* 0x027ff40003800000 */
.L_x_7777:
[----:B------:R-:W-:Y:S05]  /*16dd0*/  BSYNC B0 ;  /* 0x0000000000007941 */ /* 0x000fea0003800000 */
.L_x_7776:
[----:B------:R-:W-:Y:S05]  /*16de0*/  BRA `(.L_x_7778) ;  /* 0xffffffc4001c7947 */ /* 0x000fea000383ffff */
.L_x_7669:
[----:B---3--:R3:W4:Y:S02]  /*16df0*/  SYNCS.PHASECHK.TRANS64.TRYWAIT P1, [R5+URZ+0x28840], R2 ;  /* 0x02884002050075a7 */ /* 0x008724000802017f */
[----:B----4-:R-:W-:Y:S05]  /*16e00*/  @!P1 NANOSLEEP.SYNCS 0x989680 ;  /* 0x009896800000995d */ /* 0x010fea0003900000 */
[----:B------:R-:W4:Y:S02]  /*16e10*/  @!P1 SYNCS.PHASECHK.TRANS64 P1, [R5+URZ+0x28840], R2 ;  /* 0x02884002050095a7 */ /* 0x000f24000802007f */
[----:B----4-:R-:W-:Y:S05]  /*16e20*/  @!P1 BRA `(.L_x_7669) ;  /* 0xfffffffc00f09947 */ /* 0x010fea000383ffff */
[----:B------:R-:W-:Y:S05]  /*16e30*/  BRA `(.L_x_7779) ;  /* 0xffffffc4003c7947 */ /* 0x000fea000383ffff */
.L_x_7671:
[----:B0-----:R0:W4:Y:S02]  /*16e40*/  SYNCS.PHASECHK.TRANS64.TRYWAIT P1, [R7+URZ+0x28840], R0 ;  /* 0x02884000070075a7 */ /* 0x001124000802017f */
[----:B----4-:R-:W-:Y:S05]  /*16e50*/  @!P1 NANOSLEEP.SYNCS 0x989680 ;  /* 0x009896800000995d */ /* 0x010fea0003900000 */
[----:B------:R-:W4:Y:S02]  /*16e60*/  @!P1 SYNCS.PHASECHK.TRANS64 P1, [R7+URZ+0x28840], R0 ;  /* 0x02884000070095a7 */ /* 0x000f24000802007f */
[----:B----4-:R-:W-:Y:S05]  /*16e70*/  @!P1 BRA `(.L_x_7671) ;  /* 0xfffffffc00f09947 */ /* 0x010fea000383ffff */
[----:B------:R-:W-:Y:S05]  /*16e80*/  BRA `(.L_x_7780) ;  /* 0xffffffc400487947 */ /* 0x000fea000383ffff */
.L_x_7673:
[----:B----4-:R4:W0:Y:S02]  /*16e90*/  SYNCS.PHASECHK.TRANS64.TRYWAIT P1, [R5+URZ+0x28860], R2 ;  /* 0x02886002050075a7 */ /* 0x010824000802017f */
[----:B0-----:R-:W-:Y:S05]  /*16ea0*/  @!P1 NANOSLEEP.SYNCS 0x989680 ;  /* 0x009896800000995d */ /* 0x001fea0003900000 */
[----:B------:R-:W0:Y:S02]  /*16eb0*/  @!P1 SYNCS.PHASECHK.TRANS64 P1, [R5+URZ+0x28860], R2 ;  /* 0x02886002050095a7 */ /* 0x000e24000802007f */
[----:B0-----:R-:W-:Y:S05]  /*16ec0*/  @!P1 BRA `(.L_x_7673) ;  /* 0xfffffffc00f09947 */ /* 0x001fea000383ffff */
[----:B------:R-:W-:Y:S05]  /*16ed0*/  BRA `(.L_x_7781) ;  /* 0xffffffc400447947 */ /* 0x000fea000383ffff */
.L_x_7782:
        /* <DEDUP_REMOVED lines=10> */
.L_x_15977:


//--------------------- .text._ZN7cutlass13device_kernelIN5flash11enable_sm90INS1_16FlashAttnFwdSm90INS1_25CollectiveMainloopFwdSm90ILi2EN4cute5tupleIJNS5_1CILi1EEES8_S8_EEENS6_IJNS7_ILi128EEESA_SA_EEELi128ENS_10bfloat16_tEfNS_4arch4Sm90ELb0ELb1ELb0ELb1ELb1ELb0ELb0ELb1ELb1ELb1ELb1ELb0EEENS1_21CollectiveEpilogueFwdISB_S9_SC_SE_Li256ELb1ELb1ELb1ELb0EEENS1_36VarlenDynamicPersistentTileSchedulerILi128ELi128ELi256ELi128ELb1ELb1ELb1ELb1ELb0ELb1EEEEEEEEEvNT_6ParamsE --------------------------
	.section	.text._ZN7cutlass13device_kernelIN5flash11enable_sm90INS1_16FlashAttnFwdSm90INS1_25CollectiveMainloopFwdSm90ILi2EN4cute5tupleIJNS5_1CILi1EEES8_S8_EEENS6_IJNS7_ILi128EEESA_SA_EEELi128ENS_10bfloat16_tEfNS_4arch4Sm90ELb0ELb1ELb0ELb1ELb1ELb0ELb0ELb1ELb1ELb1ELb1ELb0EEENS1_21CollectiveEpilogueFwdISB_S9_SC_SE_Li256ELb1ELb1ELb1ELb0EEENS1_36VarlenDynamicPersistentTileSchedulerILi128ELi128ELi256ELi128ELb1ELb1ELb1ELb1ELb0ELb1EEEEEEEEEvNT_6ParamsE,"ax",@progbits
	.align	128
.text._ZN7cutlass13device_kernelIN5flash11enable_sm90INS1_16FlashAttnFwdSm90INS1_25CollectiveMainloopFwdSm90ILi2EN4cute5tupleIJNS5_1CILi1EEES8_S8_EEENS6_IJNS7_ILi128EEESA_SA_EEELi128ENS_10bfloat16_tEfNS_4arch4Sm90ELb0ELb1ELb0ELb1ELb1ELb0ELb0ELb1ELb1ELb1ELb1ELb0EEENS1_21CollectiveEpilogueFwdISB_S9_SC_SE_Li256ELb1ELb1ELb1ELb0EEENS1_36VarlenDynamicPersistentTileSchedulerILi128ELi128ELi256ELi128ELb1ELb1ELb1ELb1ELb0ELb1EEEEEEEEEvNT_6ParamsE:
        .type           _ZN7cutlass13device_kernelIN5flash11enable_sm90INS1_16FlashAttnFwdSm90INS1_25CollectiveMainloopFwdSm90ILi2EN4cute5tupleIJNS5_1CILi1EEES8_S8_EEENS6_IJNS7_ILi128EEESA_SA_EEELi128ENS_10bfloat16_tEfNS_4arch4Sm90ELb0ELb1ELb0ELb1ELb1ELb0ELb0ELb1ELb1ELb1ELb1ELb0EEENS1_21CollectiveEpilogueFwdISB_S9_SC_SE_Li256ELb1ELb1ELb1ELb0EEENS1_36VarlenDynamicPersistentTileSchedulerILi128ELi128ELi256ELi128ELb1ELb1ELb1ELb1ELb0ELb1EEEEEEEEEvNT_6ParamsE,@function
        .size           _ZN7cutlass13device_kernelIN5flash11enable_sm90INS1_16FlashAttnFwdSm90INS1_25CollectiveMainloopFwdSm90ILi2EN4cute5tupleIJNS5_1CILi1EEES8_S8_EEENS6_IJNS7_ILi128EEESA_SA_EEELi128ENS_10bfloat16_tEfNS_4arch4Sm90ELb0ELb1ELb0ELb1ELb1ELb0ELb0ELb1ELb1ELb1ELb1ELb0EEENS1_21CollectiveEpilogueFwdISB_S9_SC_SE_Li256ELb1ELb1ELb1ELb0EEENS1_36VarlenDynamicPersistentTileSchedulerILi128ELi128ELi256ELi128ELb1ELb1ELb1ELb1ELb0ELb1EEEEEEEEEvNT_6ParamsE,(.L_x_15978 - _ZN7cutlass13device_kernelIN5flash11enable_sm90INS1_16FlashAttnFwdSm90INS1_25CollectiveMainloopFwdSm90ILi2EN4cute5tupleIJNS5_1CILi1EEES8_S8_EEENS6_IJNS7_ILi128EEESA_SA_EEELi128ENS_10bfloat16_tEfNS_4arch4Sm90ELb0ELb1ELb0ELb1ELb1ELb0ELb0ELb1ELb1ELb1ELb1ELb0EEENS1_21CollectiveEpilogueFwdISB_S9_SC_SE_Li256ELb1ELb1ELb1ELb0EEENS1_36VarlenDynamicPersistentTileSchedulerILi128ELi128ELi256ELi128ELb1ELb1ELb1ELb1ELb0ELb1EEEEEEEEEvNT_6ParamsE)
        .other          _ZN7cutlass13device_kernelIN5flash11enable_sm90INS1_16FlashAttnFwdSm90INS1_25CollectiveMainloopFwdSm90ILi2EN4cute5tupleIJNS5_1CILi1EEES8_S8_EEENS6_IJNS7_ILi128EEESA_SA_EEELi128ENS_10bfloat16_tEfNS_4arch4Sm90ELb0ELb1ELb0ELb1ELb1ELb0ELb0ELb1ELb1ELb1ELb1ELb0EEENS1_21CollectiveEpilogueFwdISB_S9_SC_SE_Li256ELb1ELb1ELb1ELb0EEENS1_36VarlenDynamicPersistentTileSchedulerILi128ELi128ELi256ELi128ELb1ELb1ELb1ELb1ELb0ELb1EEEEEEEEEvNT_6ParamsE,@"STO_CUDA_ENTRY STV_DEFAULT"
_ZN7cutlass13device_kernelIN5flash11enable_sm90INS1_16FlashAttnFwdSm90INS1_25CollectiveMainloopFwdSm90ILi2EN4cute5tupleIJNS5_1CILi1EEES8_S8_EEENS6_IJNS7_ILi128EEESA_SA_EEELi128ENS_10bfloat16_tEfNS_4arch4Sm90ELb0ELb1ELb0ELb1ELb1ELb0ELb0ELb1ELb1ELb1ELb1ELb0EEENS1_21CollectiveEpilogueFwdISB_S9_SC_SE_Li256ELb1ELb1ELb1ELb0EEENS1_36VarlenDynamicPersistentTileSchedulerILi128ELi128ELi256ELi128ELb1ELb1ELb1ELb1ELb0ELb1EEEEEEEEEvNT_6ParamsE:
        /* <DEDUP_REMOVED lines=8> */
[----:B------:R-:W0:Y:S04]  /*0080*/  SHFL.IDX PT, R3, R2, RZ, 0x1f ;  /* 0x00001fff02037589 */ /* 0x000e2800000e0000 */
[----:B------:R-:W1:Y:S01]  /*0090*/  SHFL.IDX PT, R4, R4, RZ, 0x1f ;  /* 0x00001fff04047589 */ /* 0x000e6200000e0000 */
[C---:B0-----:R-:W-:Y:S02]  /*00a0*/  ISETP.NE.OR P0, PT, R3.reuse, RZ, !P0 ;  /* 0x000000ff0300720c */ /* 0x041fe40004705670 */
[----:B------:R-:W-:-:S11]  /*00b0*/  ISETP.NE.AND P1, PT, R3, RZ, PT ;  /* 0x000000ff0300720c */ /* 0x000fd60003f25270 */
[----:B------:R-:W-:Y:S01]  /*00c0*/  VOTEU.ALL UP0, P0 ;  /* 0x00000000003f7886 */ /* 0x000fe20000000000 */
[----:B------:R-:W-:-:S04]  /*00d0*/  VOTEU.ALL UP1, P0 ;  /* 0x00000000003f7886 */ /* 0x000fc80000020000 */
[----:B------:R-:W0:Y:S01]  /*00e0*/  @!UP0 S2UR UR8, SR_CgaCtaId ;  /* 0x00000000000889c3 */ /* 0x000e220000008800 */
[----:B------:R-:W-:Y:S01]  /*00f0*/  @!UP0 UMOV UR6, 0x400 ;  /* 0x0000040000068882 */ /* 0x000fe20000000000 */
[----:B------:R-:W-:-:S04]  /*0100*/  @!UP0 UIADD3 UR4, -UR4, 0x100000, URZ ;  /* 0x0010000004048890 */ /* 0x000fc8000fffe13f */
[----:B------:R-:W-:Y:S02]  /*0110*/  @!UP0 USHF.L.U32 UR5, UR4, 0xb, URZ ;  /* 0x0000000b04058899 */ /* 0x000fe4000800063f */
[----:B------:R-:W-:Y:S02]  /*0120*/  @!UP0 USHF.L.U32 UR4, UR4, 0x1, URZ ;  /* 0x0000000104048899 */ /* 0x000fe4000800063f */
[----:B0-----:R-:W-:Y:S02]  /*0130*/  @!UP0 ULEA UR8, UR8, UR6, 0x18 ;  /* 0x0000000608088291 */ /* 0x001fe4000f8ec03f */
        /* <DEDUP_REMOVED lines=25> */
.L_x_7783:
        /* <DEDUP_REMOVED lines=22> */
.L_x_7784:
        /* <DEDUP_REMOVED lines=18> */
.L_x_7785:
        /* <DEDUP_REMOVED lines=22> */
.L_x_7786:
        /* <DEDUP_REMOVED lines=23> */
.L_x_7787:
        /* <DEDUP_REMOVED lines=10> */
.L_x_7789:
[----:B------:R-:W-:-:S08]  /*08c0*/  NOP ;  /* 0x0000000000007918 */ /* 0x000fd00000000000 */
[----:B------:R-:W1:Y:S02]  /*08d0*/  USETMAXREG.TRY_ALLOC.CTAPOOL UP0, 0xe8 ;  /* 0x000000e8000079c8 */ /* 0x000e640008000600 */
[----:B-1----:R-:W-:-:S13]  /*08e0*/  PLOP3.LUT P0, PT, PT, PT, UP0, 0x80, 0x0 ;  /* 0x000000000000781c */ /* 0x002fda0003f0f008 */
[----:B------:R-:W-:Y:S05]  /*08f0*/  @!P0 BRA `(.L_x_7789) ;  /* 0xfffffffc00f08947 */ /* 0x000fea000383ffff */
[----:B------:R-:W-:Y:S01]  /*0900*/  LOP3.LUT R2, R0, 0xffffff80, RZ, 0xc0, !PT ;  /* 0xffffff8000027812 */ /* 0x000fe200078ec0ff */
[----:B------:R-:W1:Y:S08]  /*0910*/  S2UR UR5, SR_CgaCtaId ;  /* 0x00000000000579c3 */ /* 0x000e700000008800 */
[----:B------:R-:W-:Y:S06]  /*0920*/  BAR.ARV 0x8, 0x180 ;  /* 0x0206000000007b1d */ /* 0x000fec0000002000 */
[----:B------:R-:W-:Y:S01]  /*0930*/  ISETP.NE.AND P0, PT, R2, 0x80, PT ;  /* 0x000000800200780c */ /* 0x000fe20003f05270 */
[----:B------:R-:W-:-:S12]  /*0940*/  UMOV UR4, 0x400 ;  /* 0x0000040000047882 */ /* 0x000fd80000000000 */
[----:B------:R-:W-:Y:S06]  /*0950*/  @!P0 BAR.ARV 0x9, 0x100 ;  /* 0x0244000000008b1d */ /* 0x000fec0000002000 */
[----:B-1----:R-:W-:Y:S02]  /*0960*/  ULEA UR4, UR5, UR4, 0x18 ;  /* 0x0000000405047291 */ /* 0x002fe4000f8ec03f */
[----:B------:R-:W-:Y:S07]  /*0970*/  BAR.SYNC.DEFER_BLOCKING 0x5, 0x180 ;  /* 0x0146000000007b1d */ /* 0x000fee0000010000 */
[----:B------:R-:W1:Y:S01]  /*0980*/  LDS.128 R12, [UR4+0x288d0] ;  /* 0x0288d004ff0c7984 */ /* 0x000e620008000c00 */
[----:B------:R-:W-:Y:S01]  /*0990*/  ULDC UR4, c[0x0][0xc3c] ;  /* 0x00030f0000047ab9 */ /* 0x000fe20000000800 */
[----:B------:R-:W-:Y:S06]  /*09a0*/  BAR.ARV 0x4, 0x180 ;  /* 0x0106000000007b1d */ /* 0x000fec0000002000 */
[----:B-1----:R-:W-:-:S13]  /*09b0*/  ISETP.GE.AND P0, PT, R15, UR4, PT ;  /* 0x000000040f007c0c */ /* 0x002fda000bf06270 */
[----:B------:R-:W-:Y:S05]  /*09c0*/  @P0 EXIT ;  /* 0x000000000000094d */ /* 0x000fea0003800000 */
[----:B0-----:R-:W2:Y:S01]  /*09d0*/  LDL R3, [R1+0x18] ;  /* 0x0000180001037983 */ /* 0x001ea20000100800 */
[----:B------:R-:W-:Y:S01]  /*09e0*/  VIADD R222, R0, 0xffffff80 ;  /* 0xffffff8000de7836 */ /* 0x000fe20000000000 */
[----:B------:R-:W-:Y:S01]  /*09f0*/  R2UR UR6, R13 ;  /* 0x000000000d0672ca */ /* 0x000fe200000e0000 */
[----:B------:R-:W-:Y:S01]  /*0a00*/  UMOV UR61, URZ ;  /* 0x0000003f003d7c82 */ /* 0x000fe20008000000 */
[----:B------:R-:W-:Y:S01]  /*0a10*/  R2UR UR5, R14 ;  /* 0x000000000e0572ca */ /* 0x000fe200000e0000 */
[----:B------:R-:W-:Y:S01]  /*0a20*/  UMOV UR39, URZ ;  /* 0x0000003f00277c82 */ /* 0x000fe20008000000 */
[----:B------:R-:W-:Y:S01]  /*0a30*/  R2UR UR7, R15 ;  /* 0x000000000f0772ca */ /* 0x000fe200000e0000 */
[----:B------:R-:W-:Y:S01]  /*0a40*/  UMOV UR38, URZ ;  /* 0x0000003f00267c82 */ /* 0x000fe20008000000 */
[----:B--2---:R-:W-:Y:S02]  /*0a50*/  R2UR UR4, R3 ;  /* 0x00000000030472ca */ /* 0x004fe400000e0000 */
[----:B------:R-:W-:-:S04]  /*0a60*/  SHF.R.S32.HI R3, RZ, 0x1f, R222 ;  /* 0x0000001fff037819 */ /* 0x000fc800000114de */
[CC--:B------:R-:W-:Y:S02]  /*0a70*/  LEA.HI R5, R3.reuse, R222.reuse, RZ, 0x7 ;  /* 0x000000de03057211 */ /* 0x0c0fe400078f38ff */
[CC--:B------:R-:W-:Y:S02]  /*0a80*/  LEA.HI R0, R3.reuse, R222.reuse, RZ, 0x4 ;  /* 0x000000de03007211 */ /* 0x0c0fe400078f20ff */
[----:B------:R-:W-:Y:S02]  /*0a90*/  LEA.HI R2, R3, R222, RZ, 0x5 ;  /* 0x000000de03027211 */ /* 0x000fe400078f28ff */
[----:B------:R-:W-:Y:S01]  /*0aa0*/  LOP3.LUT R199, R5, 0xffffff80, RZ, 0xc0, !PT ;  /* 0xffffff8005c77812 */ /* 0x000fe200078ec0ff */
[----:B------:R-:W-:Y:S01]  /*0ab0*/  ULOP3.LUT UR4, UR4, 0x1, URZ, 0xfc, !UPT ;  /* 0x0000000104047892 */ /* 0x000fe2000f8efc3f */
[----:B------:R-:W-:Y:S01]  /*0ac0*/  SHF.R.S32.HI R9, RZ, 0x4, R0 ;  /* 0x00000004ff097819 */ /* 0x000fe20000011400 */
[----:B------:R-:W-:Y:S01]  /*0ad0*/  IMAD.SHL.U32 R2, R2, 0x20, RZ ;  /* 0x0000002002027824 */ /* 0x000fe200078e00ff */
[----:B------:R-:W-:Y:S01]  /*0ae0*/  LOP3.LUT R7, R0, 0x3fffff0, RZ, 0xc0, !PT ;  /* 0x03fffff000077812 */ /* 0x000fe200078ec0ff */
[----:B------:R-:W-:Y:S01]  /*0af0*/  IMAD.IADD R199, R222, 0x1, -R199 ;  /* 0x00000001dec77824 */ /* 0x000fe200078e0ac7 */
[----:B------:R-:W-:Y:S01]  /*0b00*/  LEA.HI R0, R0, R9, RZ, 0x1 ;  /* 0x0000000900007211 */ /* 0x000fe200078f08ff */
[----:B------:R-:W-:Y:S01]  /*0b10*/  IMAD.U32 R219, RZ, RZ, UR4 ;  /* 0x00000004ffdb7e24 */ /* 0x000fe2000f8e00ff */
[----:B------:R-:W-:Y:S01]  /*0b20*/  LOP3.LUT R2, R2, 0xfffffc00, RZ, 0xc0, !PT ;  /* 0xfffffc0002027812 */ /* 0x000fe200078ec0ff */
[----:B------:R-:W-:Y:S01]  /*0b30*/  IMAD.IADD R7, R222, 0x1, -R7 ;  /* 0x00000001de077824 */ /* 0x000fe200078e0a07 */
[----:B------:R-:W-:-:S02]  /*0b40*/  LOP3.LUT R0, R0, 0x1ffffffe, RZ, 0xc0, !PT ;  /* 0x1ffffffe00007812 */ /* 0x000fc400078ec0ff */
[----:B------:R-:W-:Y:S01]  /*0b50*/  SHF.R.S32.HI R4, RZ, 0x1f, R199 ;  /* 0x0000001fff047819 */ /* 0x000fe200000114c7 */
[----:B------:R-:W-:Y:S01]  /*0b60*/  IMAD R7, R7, 0x40, R2 ;  /* 0x0000004007077824 */ /* 0x000fe200078e0202 */
[----:B------:R-:W-:Y:S01]  /*0b70*/  LEA.HI R2, R3, R222, RZ, 0x2 ;  /* 0x000000de03027211 */ /* 0x000fe200078f10ff */
[----:B------:R-:W-:Y:S01]  /*0b80*/  IMAD.IADD R0, R9, 0x1, -R0 ;  /* 0x0000000109007824 */ /* 0x000fe200078e0a00 */
[----:B------:R-:W-:Y:S02]  /*0b90*/  LEA.HI R6, R4, R199, RZ, 0x2 ;  /* 0x000000c704067211 */ /* 0x000fe400078f10ff */
[----:B------:R-:W-:Y:S01]  /*0ba0*/  SHF.R.S32.HI R216, RZ, 0x7, R5 ;  /* 0x00000007ffd87819 */ /* 0x000fe20000011405 */
[----:B------:R-:W-:Y:S01]  /*0bb0*/  IMAD R218, R0, 0x8, R7 ;  /* 0x0000000800da7824 */ /* 0x000fe200078e0207 */
[--C-:B------:R-:W-:Y:S02]  /*0bc0*/  SHF.R.S32.HI R8, RZ, 0x2, R6.reuse ;  /* 0x00000002ff087819 */ /* 0x100fe40000011406 */
[----:B------:R-:W-:-:S02]  /*0bd0*/  SHF.R.S32.HI R11, RZ, 0x1f, R6 ;  /* 0x0000001fff0b7819 */ /* 0x000fc40000011406 */
[----:B------:R-:W-:Y:S02]  /*0be0*/  LOP3.LUT R7, R2, 0xfffffffc, RZ, 0xc0, !PT ;  /* 0xfffffffc02077812 */ /* 0x000fe400078ec0ff */
[----:B------:R-:W-:Y:S02]  /*0bf0*/  LEA.HI R5, R5, R216, RZ, 0x1 ;  /* 0x000000d805057211 */ /* 0x000fe400078f08ff */
[----:B------:R-:W-:Y:S01]  /*0c00*/  LEA.HI R3, R3, R222, RZ, 0x3 ;  /* 0x000000de03037211 */ /* 0x000fe200078f18ff */
[----:B------:R-:W-:Y:S01]  /*0c10*/  IMAD.IADD R0, R222, 0x1, -R7 ;  /* 0x00000001de007824 */ /* 0x000fe200078e0a07 */
[----:B------:R-:W-:Y:S02]  /*0c20*/  LEA.HI R11, R11, R8, RZ, 0x3 ;  /* 0x000000080b0b7211 */ /* 0x000fe400078f18ff */
[----:B------:R-:W-:Y:S02]  /*0c30*/  LOP3.LUT R7, R5, 0x3fffffe, RZ, 0xc0, !PT ;  /* 0x03fffffe05077812 */ /* 0x000fe400078ec0ff */
[----:B------:R-:W-:-:S02]  /*0c40*/  LOP3.LUT R5, R3, 0xfffffff8, RZ, 0xc0, !PT ;  /* 0xfffffff803057812 */ /* 0x000fc400078ec0ff */
[----:B------:R-:W-:Y:S01]  /*0c50*/  LOP3.LUT R6, R6, 0x7ffffffc, RZ, 0xc0, !PT ;  /* 0x7ffffffc06067812 */ /* 0x000fe200078ec0ff */
[----:B------:R-:W-:Y:S01]  /*0c60*/  IMAD.IADD R7, R216, 0x1, -R7 ;  /* 0x00000001d8077824 */ /* 0x000fe200078e0a07 */
[----:B------:R-:W-:Y:S01]  /*0c70*/  LOP3.LUT R11, R11, 0xfffffff8, RZ, 0xc0, !PT ;  /* 0xfffffff80b0b7812 */ /* 0x000fe200078ec0ff */
[----:B------:R-:W-:Y:S01]  /*0c80*/  IMAD.IADD R22, R222, 0x1, -R5 ;  /* 0x00000001de167824 */ /* 0x000fe200078e0a05 */
[----:B------:R-:W-:Y:S01]  /*0c90*/  LEA.HI R4, R4, R199, RZ, 0x5 ;  /* 0x000000c704047211 */ /* 0x000fe200078f28ff */
[----:B------:R-:W-:Y:S01]  /*0ca0*/  IMAD.IADD R6, R199, 0x1, -R6 ;  /* 0x00000001c7067824 */ /* 0x000fe200078e0a06 */
[----:B------:R-:W-:Y:S01]  /*0cb0*/  LEA.HI R2, R0, R0, RZ, 0x1 ;  /* 0x0000000000027211 */ /* 0x000fe200078f08ff */
[----:B------:R-:W-:Y:S01]  /*0cc0*/  IMAD.IADD R11, R8, 0x1, -R11 ;  /* 0x00000001080b7824 */ /* 0x000fe200078e0a0b */
[----:B------:R-:W-:Y:S01]  /*0cd0*/  SHF.R.S32.HI R4, RZ, 0x5, R4 ;  /* 0x00000005ff047819 */ /* 0x000fe20000011404 */
[----:B------:R-:W-:Y:S01]  /*0ce0*/  IMAD.SHL.U32 R18, R22, 0x8, RZ ;  /* 0x0000000816127824 */ /* 0x000fe200078e00ff */
[----:B------:R-:W-:Y:S01]  /*0cf0*/  LOP3.LUT R9, R2, 0x1ffffffe, RZ, 0xc0, !PT ;  /* 0x1ffffffe02097812 */ /* 0x000fe200078ec0ff */
[----:B------:R-:W-:Y:S01]  /*0d00*/  IMAD.SHL.U32 R16, R6, 0x2, RZ ;  /* 0x0000000206107824 */ /* 0x000fe200078e00ff */
[----:B------:R-:W-:Y:S01]  /*0d10*/  SHF.R.S32.HI R198, RZ, 0x3, R3 ;  /* 0x00000003ffc67819 */ /* 0x000fe20000011403 */
[----:B------:R-:W-:Y:S01]  /*0d20*/  IMAD R4, R4, 0x10, R11 ;  /* 0x0000001004047824 */ /* 0x000fe200078e020b */
[----:B------:R-:W-:Y:S01]  /*0d30*/  SHF.R.S32.HI R221, RZ, 0x1f, R18 ;  /* 0x0000001fffdd7819 */ /* 0x000fe20000011412 */
[----:B------:R-:W-:Y:S01]  /*0d40*/  VIADD R19, R18, 0x40 ;  /* 0x0000004012137836 */ /* 0x000fe20000000000 */
        /* <DEDUP_REMOVED lines=30> */
[----:B------:R-:W-:Y:S01]  /*0f30*/  IMAD.IADD R0, R0, 0x1, -R9 ;  /* 0x0000000100007824 */ /* 0x000fe200078e0a09 */
[----:B------:R-:W-:Y:S01]  /*0f40*/  SHF.R.S32.HI R201, RZ, 0x1f, R184 ;  /* 0x0000001fffc97819 */ /* 0x000fe200000114b8 */
[----:B------:R-:W-:Y:S01]  /*0f50*/  IMAD R217, R7, 0x40, R4 ;  /* 0x0000004007d97824 */ /* 0x000fe200078e0204 */
[----:B------:R-:W-:-:S03]  /*0f60*/  SHF.R.S32.HI R200, RZ, 0x1f, R23 ;  /* 0x0000001fffc87819 */ /* 0x000fc60000011417 */
[----:B------:R-:W-:-:S07]  /*0f70*/  IMAD R17, R0, 0x8, R217 ;  /* 0x0000000800117824 */ /* 0x000fce00078e02d9 */
.L_x_7901:
        /* <DEDUP_REMOVED lines=11> */
[----:B012-4-:R-:W-:Y:S02]  /*1030*/  IMAD.U32 R2, RZ, RZ, UR8 ;  /* 0x00000008ff027e24 */ /* 0x017fe4000f8e00ff */
[----:B------:R-:W-:Y:S01]  /*1040*/  IMAD.U32 R3, RZ, RZ, UR9 ;  /* 0x00000009ff037e24 */ /* 0x000fe2000f8e00ff */
[----:B------:R-:W-:Y:S02]  /*1050*/  @UP1 ULDC.64 UR8, c[0x0][0xa18] ;  /* 0x0002860000081ab9 */ /* 0x000fe40000000a00 */
[----:B------:R-:W-:Y:S02]  /*1060*/  @UP1 UIMAD.WIDE UR8, UR7, 0x4, UR8 ;  /* 0x00000004070818a5 */ /* 0x000fe4000f8e0208 */
[----:B------:R-:W2:Y:S04]  /*1070*/  @P0 LDG.E R2, desc[UR36][R2.64] ;  /* 0x0000002402020981 */ /* 0x000ea8000c1e1900 */
[----:B---3--:R-:W-:-:S02]  /*1080*/  IMAD.U32 R4, RZ, RZ, UR8 ;  /* 0x00000008ff047e24 */ /* 0x008fc4000f8e00ff */
[----:B------:R-:W-:Y:S01]  /*1090*/  IMAD.U32 R5, RZ, RZ, UR9 ;  /* 0x00000009ff057e24 */ /* 0x000fe2000f8e00ff */
[----:B------:R-:W-:-:S04]  /*10a0*/  ULDC.64 UR8, c[0x0][0x418] ;  /* 0x0001060000087ab9 */ /* 0x000fc80000000a00 */
[----:B------:R-:W3:Y:S01]  /*10b0*/  @P2 LDG.E R4, desc[UR36][R4.64] ;  /* 0x0000002404042981 */ /* 0x000ee2000c1e1900 */
[----:B------:R-:W-:Y:S01]  /*10c0*/  UISETP.NE.U32.AND UP0, UPT, UR8, URZ, UPT ;  /* 0x0000003f0800728c */ /* 0x000fe2000bf05070 */
[----:B------:R-:W-:Y:S01]  /*10d0*/  UMOV UR41, URZ ;  /* 0x0000003f00297c82 */ /* 0x000fe20008000000 */
[----:B------:R-:W-:Y:S02]  /*10e0*/  ULOP3.LUT UR55, UR5, 0xffff, URZ, 0xc0, !UPT ;  /* 0x0000ffff05377892 */ /* 0x000fe4000f8ec03f */
[----:B------:R-:W-:-:S03]  /*10f0*/  UISETP.NE.AND.EX UP0, UPT, UR9, URZ, UPT, UP0 ;  /* 0x0000003f0900728c */ /* 0x000fc6000bf05300 */
[----:B------:R-:W-:Y:S01]  /*1100*/  ULDC.64 UR8, c[0x0][0xa20] ;  /* 0x0002880000087ab9 */ /* 0x000fe20000000a00 */
[----:B------:R-:W-:Y:S01]  /*1110*/  USEL UR4, UR4, 0x1, UP0 ;  /* 0x0000000104047887 */ /* 0x000fe20008000000 */
[----:B------:R-:W-:Y:S01]  /*1120*/  ISETP.NE.U32.AND P1, PT, RZ, UR8, PT ;  /* 0x00000008ff007c0c */ /* 0x000fe2000bf25070 */
[----:B------:R-:W-:Y:S02]  /*1130*/  ULDC UR8, c[0x0][0x2f0] ;  /* 0x0000bc0000087ab9 */ /* 0x000fe40000000800 */
[----:B------:R-:W-:Y:S01]  /*1140*/  UIMAD UR4, UR4, UR8, URZ ;  /* 0x00000008040472a4 */ /* 0x000fe2000f8e023f */
[----:B------:R-:W-:Y:S02]  /*1150*/  ISETP.NE.AND.EX P1, PT, RZ, UR9, PT, P1 ;  /* 0x00000009ff007c0c */ /* 0x000fe4000bf25310 */
        /* <DEDUP_REMOVED lines=17> */
.L_x_7790:
[----:B------:R-:W-:Y:S01]  /*1270*/  UMOV UR57, UR7 ;  /* 0x0000000700397c82 */ /* 0x000fe20008000000 */
        /* <DEDUP_REMOVED lines=8> */
.L_x_7791:
        /* <DEDUP_REMOVED lines=13> */
.L_x_7792:
[----:B------:R-:W-:Y:S01]  /*13d0*/  ULDC UR7, c[0x0][0x448] ;  /* 0x0001120000077ab9 */ /* 0x000fe20000000800 */
[----:B------:R-:W-:Y:S02]  /*13e0*/  USHF.L.U32 UR46, UR6, 0x7, URZ ;  /* 0x00000007062e7899 */ /* 0x000fe4000800063f */
[----:B------:R-:W-:Y:S02]  /*13f0*/  UISETP.NE.AND UP0, UPT, UR7, 0x1, UPT ;  /* 0x000000010700788c */ /* 0x000fe4000bf05270 */
[----:B------:R-:W-:Y:S01]  /*1400*/  UIADD3 UR10, UR46, 0x7f, URZ ;  /* 0x0000007f2e0a7890 */ /* 0x000fe2000fffe03f */
[----:B------:R-:W-:Y:S01]  /*1410*/  ULDC.64 UR6, c[0x0][0x9e0] ;  /* 0x0002780000067ab9 */ /* 0x000fe20000000a00 */
[----:B------:R-:W-:Y:S02]  /*1420*/  UP2UR UR50, UPR, URZ, 0x1 ;  /* 0x000000013f327883 */ /* 0x000fe40008000000 */
[----:B------:R-:W-:-:S05]  /*1430*/  UIADD3 UR41, -UR41, UR4, URZ ;  /* 0x0000000429297290 */ /* 0x000fca000fffe13f */
[----:B------:R-:W-:Y:S01]  /*1440*/  @UP0 ULDC UR8, c[0x0][0x44c] ;  /* 0x0001130000080ab9 */ /* 0x000fe20000000800 */
[----:B------:R-:W-:Y:S01]  /*1450*/  @UP0 ULDC UR11, c[0x0][0x450] ;  /* 0x00011400000b0ab9 */ /* 0x000fe20000000800 */
[----:B------:R-:W-:Y:S02]  /*1460*/  UIMAD.WIDE.U32 UR8, UR10, UR8, URZ ;  /* 0x000000080a0872a5 */ /* 0x000fe4000f8e003f */
        /* <DEDUP_REMOVED lines=18> */
.L_x_7794:
[----:B------:R-:W-:-:S11]  /*1590*/  UISETP.NE.AND UP0, UPT, UR7, 0x1, UPT ;  /* 0x000000010700788c */ /* 0x000fd6000bf05270 */
[----:B------:R-:W-:Y:S02]  /*15a0*/  @UP0 ULDC.64 UR10, c[0x0][0x9e8] ;  /* 0x00027a00000a0ab9 */ /* 0x000fe40000000a00 */
[----:B------:R-:W-:-:S04]  /*15b0*/  UIMAD.WIDE.U32 UR8, UR4, UR10, URZ ;  /* 0x0000000a040872a5 */ /* 0x000fc8000f8e003f */
[----:B------:R-:W-:-:S12]  /*15c0*/  @UP0 USHF.R.U32.HI UR4, URZ, UR11, UR9 ;  /* 0x0000000b3f040299 */ /* 0x000fd80008011609 */
.L_x_7795:
[----:B------:R-:W-:-:S04]  /*15d0*/  UIMAD UR4, UR4, UR7, UR7 ;  /* 0x00000007040472a4 */ /* 0x000fc8000f8e0207 */
[----:B------:R-:W-:-:S04]  /*15e0*/  UISETP.LT.AND UP0, UPT, UR6, UR4, UPT ;  /* 0x000000040600728c */ /* 0x000fc8000bf01270 */
[----:B------:R-:W-:-:S12]  /*15f0*/  USEL UR6, UR6, UR4, UP0 ;  /* 0x0000000406067287 */ /* 0x000fd80008000000 */
.L_x_7793:
[----:B------:R-:W-:Y:S02]  /*1600*/  UISETP.NE.AND UP0, UPT, UR50, URZ, UPT ;  /* 0x0000003f3200728c */ /* 0x000fe4000bf05270 */
[----:B------:R-:W-:Y:S02]  /*1610*/  UIADD3 UR4, UR41, 0x7f, URZ ;  /* 0x0000007f29047890 */ /* 0x000fe4000fffe03f */
[----:B------:R-:W-:Y:S02]  /*1620*/  UIADD3 UR10, UR6, 0x7f, URZ ;  /* 0x0000007f060a7890 */ /* 0x000fe4000fffe03f */
[----:B------:R-:W-:Y:S02]  /*1630*/  UISETP.GE.AND UP1, UPT, UR7, 0x1, UPT ;  /* 0x000000010700788c */ /* 0x000fe4000bf26270 */
[----:B------:R-:W-:Y:S02]  /*1640*/  USHF.R.S32.HI UR6, URZ, 0x1f, UR4 ;  /* 0x0000001f3f067899 */ /* 0x000fe40008011404 */
[----:B------:R-:W-:Y:S01]  /*1650*/  USHF.R.S32.HI UR11, URZ, 0x1f, UR10 ;  /* 0x0000001f3f0b7899 */ /* 0x000fe2000801140a */
[----:B------:R-:W-:Y:S01]  /*1660*/  @UP0 ULDC UR8, c[0x0][0x44c] ;  /* 0x0001130000080ab9 */ /* 0x000fe20000000800 */
[----:B------:R-:W-:Y:S01]  /*1670*/  ULEA.HI UR6, UR6, UR4, URZ, 0x7 ;  /* 0x0000000406067291 */ /* 0x000fe2000f8f383f */
[----:B------:R-:W-:Y:S01]  /*1680*/  PLOP3.LUT P0, PT, PT, PT, UP1, 0x40, 0x0 ;  /* 0x000000000000781c */ /* 0x000fe20003f0e818 */
[----:B------:R-:W-:-:S02]  /*1690*/  UIMAD.WIDE.U32 UR8, UR46, UR8, URZ ;  /* 0x000000082e0872a5 */ /* 0x000fc4000f8e003f */
[----:B------:R-:W-:Y:S01]  /*16a0*/  ULEA.HI UR11, UR11, UR10, URZ, 0x7 ;  /* 0x0000000a0b0b7291 */ /* 0x000fe2000f8f383f */
[----:B------:R-:W-:Y:S01]  /*16b0*/  @UP0 ULDC UR13, c[0x0][0x450] ;  /* 0x00011400000d0ab9 */ /* 0x000fe20000000800 */
[----:B------:R-:W-:Y:S01]  /*16c0*/  UMOV UR12, UR46 ;  /* 0x0000002e000c7c82 */ /* 0x000fe20008000000 */
[----:B------:R-:W-:Y:S02]  /*16d0*/  UIADD3 UR44, UR41, -UR42, URZ ;  /* 0x8000002a292c7290 */ /* 0x000fe4000fffe03f */
[----:B------:R-:W-:Y:S02]  /*16e0*/  USHF.R.S32.HI UR6, URZ, 0x7, UR6 ;  /* 0x000000073f067899 */ /* 0x000fe40008011406 */
[----:B------:R-:W-:Y:S02]  /*16f0*/  USHF.R.S32.HI UR11, URZ, 0x7, UR11 ;  /* 0x000000073f0b7899 */ /* 0x000fe4000801140b */
[----:B------:R-:W-:Y:S02]  /*1700*/  @UP0 USHF.R.U32.HI UR12, URZ, UR13, UR9 ;  /* 0x0000000d3f0c0299 */ /* 0x000fe40008011609 */
[----:B------:R-:W-:-:S02]  /*1710*/  UISETP.LT.AND UP0, UPT, UR6, UR11, UPT ;  /* 0x0000000b0600728c */ /* 0x000fc4000bf01270 */
[----:B------:R-:W-:Y:S01]  /*1720*/  UIADD3 UR4, UR44, UR12, URZ ;  /* 0x0000000c2c047290 */ /* 0x000fe2000fffe03f */
[----:B------:R-:W-:Y:S01]  /*1730*/  ULDC UR10, c[0x0][0x9dc] ;  /* 0x00027700000a7ab9 */ /* 0x000fe20000000800 */
        /* <DEDUP_REMOVED lines=13> */
.L_x_7797:
[----:B------:R-:W-:-:S11]  /*1810*/  UISETP.NE.AND UP0, UPT, UR7, 0x1, UPT ;  /* 0x000000010700788c */ /* 0x000fd6000bf05270 */
[----:B------:R-:W-:Y:S02]  /*1820*/  @UP0 ULDC.64 UR12, c[0x0][0x9e8] ;  /* 0x00027a00000c0ab9 */ /* 0x000fe40000000a00 */
[----:B------:R-:W-:-:S04]  /*1830*/  UIMAD.WIDE.U32 UR8, UR4, UR12, URZ ;  /* 0x0000000c040872a5 */ /* 0x000fc8000f8e003f */
[----:B------:R-:W-:-:S12]  /*1840*/  @UP0 USHF.R.U32.HI UR4, URZ, UR13, UR9 ;  /* 0x0000000d3f040299 */ /* 0x000fd80008011609 */
.L_x_7798:
[----:B------:R-:W-:-:S04]  /*1850*/  UIMAD UR4, UR4, UR7, URZ ;  /* 0x00000007040472a4 */ /* 0x000fc8000f8e023f */
[----:B------:R-:W-:-:S04]  /*1860*/  UISETP.LT.AND UP0, UPT, UR10, UR4, UPT ;  /* 0x000000040a00728c */ /* 0x000fc8000bf01270 */
[----:B------:R-:W-:-:S12]  /*1870*/  USEL UR10, UR10, UR4, !UP0 ;  /* 0x000000040a0a7287 */ /* 0x000fd8000c000000 */
.L_x_7796:
        /* <DEDUP_REMOVED lines=13> */
[----:B------:R-:W-:-:S10]  /*1950*/  USHF.R.U32.HI UR54, URZ, 0x10, UR5 ;  /* 0x000000103f367899 */ /* 0x000fd40008011605 */
[----:B------:R-:W-:Y:S05]  /*1960*/  @!P0 BRA `(.L_x_7799) ;  /* 0x0000000000948947 */ /* 0x000fea0003800000 */
[----:B------:R-:W-:Y:S01]  /*1970*/  UISETP.NE.AND UP0, UPT, UR54, URZ, UPT ;  /* 0x0000003f3600728c */ /* 0x000fe2000bf05270 */
[----:B------:R-:W-:-:S03]  /*1980*/  ULDC UR4, c[0x0][0x9f0] ;  /* 0x00027c0000047ab9 */ /* 0x000fc60000000800 */
[----:B------:R-:W-:-:S04]  /*1990*/  USEL UR10, UR54, UR4, UP0 ;  /* 0x00000004360a7287 */ /* 0x000fc80008000000 */
[----:B------:R-:W-:Y:S02]  /*19a0*/  UIADD3 UR4, UR10, -0x1, UR6 ;  /* 0xffffffff0a047890 */ /* 0x000fe4000fffe006 */
[----:B------:R-:W-:Y:S02]  /*19b0*/  IMAD.U32 R3, RZ, RZ, UR10 ;  /* 0x0000000aff037e24 */ /* 0x000fe4000f8e00ff */
[----:B------:R-:W-:-:S03]  /*19c0*/  UIADD3 UR7, -UR52, UR4, URZ ;  /* 0x0000000434077290 */ /* 0x000fc6000fffe13f */
[-C--:B------:R-:W-:Y:S01]  /*19d0*/  IABS R0, R3.reuse ;  /* 0x0000000300007213 */ /* 0x080fe20000000000 */
        /* <DEDUP_REMOVED lines=30> */
.L_x_7799:
[----:B------:R-:W-:Y:S01]  /*1bc0*/  UIMAD UR52, UR56, UR4, UR52 ;  /* 0x00000004383472a4 */ /* 0x000fe2000f8e0234 */
[----:B------:R-:W-:Y:S01]  /*1bd0*/  IMAD.U32 R90, RZ, RZ, UR6 ;  /* 0x00000006ff5a7e24 */ /* 0x000fe2000f8e00ff */
[----:B------:R-:W-:Y:S01]  /*1be0*/  PLOP3.LUT P0, PT, PT, PT, PT, 0x80, 0x0 ;  /* 0x000000000000781c */ /* 0x000fe20003f0f070 */
[----:B------:R-:W-:Y:S01]  /*1bf0*/  IMAD.U32 R3, RZ, RZ, UR4 ;  /* 0x00000004ff037e24 */ /* 0x000fe2000f8e00ff */
[----:B------:R-:W-:Y:S02]  /*1c00*/  CS2R R20, SRZ ;  /* 0x0000000000147805 */ /* 0x000fe4000001ff00 */
[----:B------:R-:W-:Y:S02]  /*1c10*/  CS2R R150, SRZ ;  /* 0x0000000000967805 */ /* 0x000fe4000001ff00 */
[----:B------:R-:W-:Y:S02]  /*1c20*/  CS2R R148, SRZ ;  /* 0x0000000000947805 */ /* 0x000fe4000001ff00 */
[----:B------:R-:W-:-:S02]  /*1c30*/  CS2R R146, SRZ ;  /* 0x0000000000927805 */ /* 0x000fc4000001ff00 */
[----:B------:R-:W-:Y:S02]  /*1c40*/  VIADDMNMX R90, R3, UR52, R90, PT ;  /* 0x00000034035a7c46 */ /* 0x000fe4000b80015a */
[----:B------:R-:W-:Y:S02]  /*1c50*/  CS2R R144, SRZ ;  /* 0x0000000000907805 */ /* 0x000fe4000001ff00 */
[----:B------:R-:W-:Y:S02]  /*1c60*/  CS2R R142, SRZ ;  /* 0x00000000008e7805 */ /* 0x000fe4000001ff00 */
[----:B------:R-:W-:Y:S02]  /*1c70*/  CS2R R140, SRZ ;  /* 0x00000000008c7805 */ /* 0x000fe4000001ff00 */
[----:B------:R-:W-:Y:S02]  /*1c80*/  ISETP.GT.AND P1, PT, R90, UR52, PT ;  /* 0x000000345a007c0c */ /* 0x000fe4000bf24270 */
        /* <DEDUP_REMOVED lines=58> */
.L_x_7801:
[----:B------:R-:W-:Y:S01]  /*2030*/  ULEA.HI UR4, UR61, UR61, URZ, 0x1 ;  /* 0x0000003d3d047291 */ /* 0x000fe2000f8f083f */
[----:B------:R-:W-:-:S03]  /*2040*/  R2UR UR5, R219 ;  /* 0x00000000db0572ca */ /* 0x000fc600000e0000 */
[----:B------:R-:W-:-:S04]  /*2050*/  ULOP3.LUT UR4, UR4, 0xfffffffe, URZ, 0xc0, !UPT ;  /* 0xfffffffe04047892 */ /* 0x000fc8000f8ec03f */
[----:B------:R-:W-:-:S06]  /*2060*/  UIADD3 UR4, UR61, -UR4, URZ ;  /* 0x800000043d047290 */ /* 0x000fcc000fffe03f */
[----:B------:R-:W-:Y:S02]  /*2070*/  IMAD.U32 R0, RZ, RZ, UR4 ;  /* 0x00000004ff007e24 */ /* 0x000fe4000f8e00ff */
[----:B------:R-:W-:-:S03]  /*2080*/  IMAD.U32 R2, RZ, RZ, UR5 ;  /* 0x00000005ff027e24 */ /* 0x000fc6000f8e00ff */
[----:B------:R-:W-:Y:S02]  /*2090*/  SHF.L.U32 R0, R0, 0x1f, RZ ;  /* 0x0000001f00007819 */ /* 0x000fe400000006ff */
[----:B------:R-:W-:Y:S02]  /*20a0*/  ISETP.NE.AND P0, PT, R2, 0x3, PT ;  /* 0x000000030200780c */ /* 0x000fe40003f05270 */
[----:B------:R-:W0:Y:S02]  /*20b0*/  SYNCS.PHASECHK.TRANS64.TRYWAIT P1, [UR40+0x28800], R0 ;  /* 0x02880000ff0075a7 */ /* 0x000e240008020168 */
[----:B0-----:R-:W-:Y:S09]  /*20c0*/  @!P1 BRA `(.L_x_7802) ;  /* 0x0000015800209947 */ /* 0x001ff20003800000 */
.L_x_7998:
[----:B------:R-:W-:Y:S05]  /*20d0*/  @!P0 BRA `(.L_x_7803) ;  /* 0x0000000000048947 */ /* 0x000fea0003800000 */
[----:B------:R-:W-:Y:S01]  /*20e0*/  BPT.TRAP 0x1 ;  /* 0x000000040000795c */ /* 0x000fe20000300000 */
.L_x_7803:
[----:B0-----:R-:W-:Y:S02]  /*20f0*/  IMAD.U32 R3, RZ, RZ, UR38 ;  /* 0x00000026ff037e24 */ /* 0x001fe4000f8e00ff */
[----:B------:R-:W-:-:S03]  /*2100*/  IMAD.U32 R0, RZ, RZ, UR39 ;  /* 0x00000027ff007e24 */ /* 0x000fc6000f8e00ff */
[----:B------:R-:W-:Y:S02]  /*2110*/  LEA R3, R3, UR40, 0x3 ;  /* 0x0000002803037c11 */ /* 0x000fe4000f8e18ff */
[----:B------:R-:W-:-:S04]  /*2120*/  SHF.L.U32 R0, R0, 0x1f, RZ ;  /* 0x0000001f00007819 */ /* 0x000fc800000006ff */
[----:B------:R0:W1:Y:S01]  /*2130*/  SYNCS.PHASECHK.TRANS64.TRYWAIT P1, [R3+URZ+0x28830], R0 ;  /* 0x02883000030075a7 */ /* 0x000062000802017f */
[----:B------:R-:W-:Y:S05]  /*2140*/  @!P0 BRA `(.L_x_7804) ;  /* 0x0000000000048947 */ /* 0x000fea0003800000 */
[----:B------:R-:W-:Y:S01]  /*2150*/  BPT.TRAP 0x1 ;  /* 0x000000040000795c */ /* 0x000fe20000300000 */
.L_x_7804:
[----:B-1----:R-:W-:Y:S05]  /*2160*/  @P1 BRA `(.L_x_7805) ;  /* 0x0000000000081947 */ /* 0x002fea0003800000 */
[----:B------:R-:W1:Y:S02]  /*2170*/  SYNCS.PHASECHK.TRANS64.TRYWAIT P1, [R3+URZ+0x28830], R0 ;  /* 0x02883000030075a7 */ /* 0x000e64000802017f */
[----:B-1----:R-:W-:Y:S05]  /*2180*/  @!P1 BRA `(.L_x_7806) ;  /* 0x0000015800089947 */ /* 0x002fea0003800000 */
.L_x_7805:
        /* <DEDUP_REMOVED lines=63> */
.L_x_7807:
[----:B------:R-:W-:Y:S01]  /*2580*/  UISETP.NE.AND UP1, UPT, UR50, URZ, UPT ;  /* 0x0000003f3200728c */ /* 0x000fe2000bf25270 */
[----:B01----:R-:W-:Y:S01]  /*2590*/  VIADD R0, R17, UR46 ;  /* 0x0000002e11007c36 */ /* 0x003fe20008000000 */
[----:B------:R-:W-:Y:S01]  /*25a0*/  R2UR UR6, R3 ;  /* 0x00000000030672ca */ /* 0x000fe200000e0000 */
[----:B------:R-:W-:Y:S01]  /*25b0*/  IMAD.MOV.U32 R3, RZ, RZ, -0x80 ;  /* 0xffffff80ff037424 */ /* 0x000fe200078e00ff */
[----:B------:R-:W-:Y:S01]  /*25c0*/  UISETP.NE.AND UP0, UPT, UR43, URZ, UPT ;  /* 0x0000003f2b00728c */ /* 0x000fe2000bf05270 */
[C---:B------:R-:W-:Y:S01]  /*25d0*/  LEA R6, R90.reuse, 0xffffff80, 0x7 ;  /* 0xffffff805a067811 */ /* 0x040fe200078e38ff */
[----:B------:R-:W-:Y:S01]  /*25e0*/  ULDC UR59, c[0x0][0x9dc] ;  /* 0x00027700003b7ab9 */ /* 0x000fe20000000800 */
[----:B------:R-:W-:Y:S01]  /*25f0*/  PLOP3.LUT P1, PT, PT, PT, UP1, 0x80, 0x0 ;  /* 0x000000000000781c */ /* 0x000fe20003f2f018 */
[----:B------:R-:W-:Y:S01]  /*2600*/  IMAD R7, R90, R3, 0x80 ;  /* 0x000000805a077424 */ /* 0x000fe200078e0203 */
[----:B------:R-:W-:Y:S01]  /*2610*/  PLOP3.LUT P2, PT, PT, PT, UP1, 0x80, 0x0 ;  /* 0x000000000000781c */ /* 0x000fe20003f4f018 */
[----:B------:R-:W-:Y:S01]  /*2620*/  IMAD.U32 R3, RZ, RZ, UR42 ;  /* 0x0000002aff037e24 */ /* 0x000fe2000f8e00ff */
[----:B------:R-:W-:Y:S01]  /*2630*/  @UP1 ULDC UR7, c[0x0][0x44c] ;  /* 0x0001130000071ab9 */ /* 0x000fe20000000800 */
[----:B------:R-:W-:Y:S01]  /*2640*/  ULDC UR14, c[0x0][0x9e0] ;  /* 0x00027800000e7ab9 */ /* 0x000fe20000000800 */
[----:B------:R-:W-:-:S02]  /*2650*/  IADD3 R8, -R16, UR41, R7 ;  /* 0x0000002910087c10 */ /* 0x000fc4000fffe107 */
[----:B------:R-:W-:-:S04]  /*2660*/  UIADD3 UR6, UR6, 0x28840, URZ ;  /* 0x0002884006067890 */ /* 0x000fc8000fffe03f */
[----:B------:R-:W-:Y:S01]  /*2670*/  UPRMT UR6, UR53, 0x654, UR6 ;  /* 0x0000065435067896 */ /* 0x000fe20008000006 */
[----:B------:R-:W-:Y:S01]  /*2680*/  @P1 IMAD.HI.U32 R2, R0, UR7, RZ ;  /* 0x0000000700021c27 */ /* 0x000fe2000f8e00ff */
[----:B------:R-:W-:Y:S01]  /*2690*/  @UP1 ULDC UR7, c[0x0][0x450] ;  /* 0x0001140000071ab9 */ /* 0x000fe20000000800 */
[----:B------:R-:W-:-:S03]  /*26a0*/  PLOP3.LUT P1, PT, PT, PT, UP0, 0x40, 0x0 ;  /* 0x000000000000781c */ /* 0x000fc60003f2e808 */
        /* <DEDUP_REMOVED lines=25> */
.L_x_7810:
[----:B------:R-:W-:Y:S02]  /*2840*/  ULDC UR6, c[0x0][0x9e4] ;  /* 0x0002790000067ab9 */ /* 0x000fe40000000800 */
[----:B------:R-:W-:-:S05]  /*2850*/  IMAD.U32 R11, RZ, RZ, UR6 ;  /* 0x00000006ff0b7e24 */ /* 0x000fca000f8e00ff */
[----:B------:R-:W-:-:S13]  /*2860*/  ISETP.NE.AND P1, PT, R11, 0x1, PT ;  /* 0x000000010b00780c */ /* 0x000fda0003f25270 */
[----:B------:R-:W0:Y:S02]  /*2870*/  @P1 LDC.64 R12, c[0x0][0x9e8] ;  /* 0x00027a00ff0c1b82 */ /* 0x000e240000000a00 */
[----:B0-----:R-:W-:-:S05]  /*2880*/  @P1 IMAD.HI.U32 R4, R5, R12, RZ ;  /* 0x0000000c05041227 */ /* 0x001fca00078e00ff */
[----:B------:R-:W-:-:S07]  /*2890*/  @P1 SHF.R.U32.HI R5, RZ, R13, R4 ;  /* 0x0000000dff051219 */ /* 0x000fce0000011604 */
.L_x_7811:
[----:B------:R-:W-:Y:S05]  /*28a0*/  BSYNC B0 ;  /* 0x0000000000007941 */ /* 0x000fea0003800000 */
.L_x_7809:
[----:B------:R-:W-:-:S04]  /*28b0*/  IMAD R5, R5, R11, -R6 ;  /* 0x0000000b05057224 */ /* 0x000fc800078e0a06 */
[----:B------:R-:W-:-:S05]  /*28c0*/  IMAD.IADD R5, R5, 0x1, -R16 ;  /* 0x0000000105057824 */ /* 0x000fca00078e0a10 */
[----:B------:R-:W-:Y:S02]  /*28d0*/  VIADDMNMX R2, R5, R11, R2, PT ;  /* 0x0000000b05027246 */ /* 0x000fe40003800102 */
[----:B------:R-:W-:-:S07]  /*28e0*/  VIMNMX R3, R3, R5, !PT ;  /* 0x0000000503037248 */ /* 0x000fce0007fe0100 */
.L_x_7808:
        /* <DEDUP_REMOVED lines=151> */
[----:B------:R-:W-:Y:S02]  /*3260*/  ISETP.GE.AND P6, PT, R7, 0x7a, PT ;  /* 0x0000007a0700780c */ /* 0x000fe40003fc6270 */
[----:B------:R-:W0:Y:S02]  /*3270*/  SHFL.IDX PT, R7, R0, 0x1, 0x1c1f ;  /* 0x003c1f0000077f89 */ /* 0x000e2400000e0000 */
[----:B------:R-:W-:Y:S02]  /*3280*/  P2R R24, PR, RZ, 0x40 ;  /* 0x00000040ff187803 */ /* 0x000fe40000000000 */
[----:B------:R-:W-:-:S04]  /*3290*/  ISETP.GT.AND P6, PT, R3, 0x79, !P6 ;  /* 0x000000790300780c */ /* 0x000fc800077c4270 */
[----:B------:R-:W-:-:S04]  /*32a0*/  ISETP.LT.OR P6, PT, R2, 0x7a, P6 ;  /* 0x0000007a0200780c */ /* 0x000fc800037c1670 */
[----:B------:R-:W-:Y:S02]  /*32b0*/  FSEL R85, R85, -INF , !P6 ;  /* 0xff80000055557808 */ /* 0x000fe40007000000 */
[----:B------:R-:W-:Y:S02]  /*32c0*/  PLOP3.LUT P6, PT, PT, PT, UP0, 0x40, 0x0 ;  /* 0x000000000000781c */ /* 0x000fe40003fce808 */
[----:B0-----:R-:W-:Y:S01]  /*32d0*/  VIADDMNMX R2, R7, R9, R8, PT ;  /* 0x0000000907027246 */ /* 0x001fe20003800108 */
[----:B------:R-:W-:-:S10]  /*32e0*/  IMAD.IADD R3, R10, 0x1, R7 ;  /* 0x000000010a037824 */ /* 0x000fd400078e0207 */
        /* <DEDUP_REMOVED lines=15> */
.L_x_7814:
[----:B------:R-:W-:Y:S02]  /*33e0*/  ULDC UR6, c[0x0][0x9e4] ;  /* 0x0002790000067ab9 */ /* 0x000fe40000000800 */
[----:B------:R-:W-:-:S05]  /*33f0*/  IMAD.U32 R0, RZ, RZ, UR6 ;  /* 0x00000006ff007e24 */ /* 0x000fca000f8e00ff */
[----:B------:R-:W-:-:S13]  /*3400*/  ISETP.NE.AND P6, PT, R0, 0x1, PT ;  /* 0x000000010000780c */ /* 0x000fda0003fc5270 */
[----:B------:R-:W0:Y:S02]  /*3410*/  @P6 LDC.64 R4, c[0x0][0x9e8] ;  /* 0x00027a00ff046b82 */ /* 0x000e240000000a00 */
[----:B0-----:R-:W-:-:S05]  /*3420*/  @P6 IMAD.HI.U32 R4, R7, R4, RZ ;  /* 0x0000000407046227 */ /* 0x001fca00078e00ff */
[----:B------:R-:W-:-:S07]  /*3430*/  @P6 SHF.R.U32.HI R7, RZ, R5, R4 ;  /* 0x00000005ff076219 */ /* 0x000fce0000011604 */
.L_x_7815:
[----:B------:R-:W-:Y:S05]  /*3440*/  BSYNC B0 ;  /* 0x0000000000007941 */ /* 0x000fea0003800000 */
.L_x_7813:
[----:B------:R-:W-:-:S04]  /*3450*/  IMAD R7, R7, R0, -R6 ;  /* 0x0000000007077224 */ /* 0x000fc800078e0a06 */
[----:B------:R-:W-:-:S05]  /*3460*/  IMAD.IADD R7, R7, 0x1, -R16 ;  /* 0x0000000107077824 */ /* 0x000fca00078e0a10 */
[----:B------:R-:W-:Y:S02]  /*3470*/  VIADDMNMX R2, R7, R0, R2, PT ;  /* 0x0000000007027246 */ /* 0x000fe40003800102 */
[----:B------:R-:W-:-:S07]  /*3480*/  VIMNMX R3, R3, R7, !PT ;  /* 0x0000000703037248 */ /* 0x000fce0007fe0100 */
.L_x_7812:
[----:B------:R-:W-:Y:S01]  /*3490*/  ISETP.GT.AND P1, PT, R3, 0x1, !P1 ;  /* 0x000000010300780c */ /* 0x000fe20004f24270 */
[----:B------:R-:W-:Y:S01]  /*34a0*/  ULDC UR6, c[0x0][0x988] ;  /* 0x0002620000067ab9 */ /* 0x000fe20000000800 */
[----:B------:R-:W-:Y:S01]  /*34b0*/  ISETP.NE.AND P6, PT, R15, RZ, PT ;  /* 0x000000ff0f00720c */ /* 0x000fe20003fc5270 */
[----:B------:R-:W-:Y:S01]  /*34c0*/  UISETP.NE.AND UP1, UPT, UR50, URZ, UPT ;  /* 0x0000003f3200728c */ /* 0x000fe2000bf25270 */
[----:B------:R-:W-:Y:S01]  /*34d0*/  ISETP.LT.OR P1, PT, R2, 0x2, P1 ;  /* 0x000000020200780c */ /* 0x000fe20000f21670 */
[----:B------:R-:W-:Y:S01]  /*34e0*/  UISETP.NE.AND UP0, UPT, UR43, URZ, UPT ;  /* 0x0000003f2b00728c */ /* 0x000fe2000bf05270 */
[----:B------:R-:W-:Y:S01]  /*34f0*/  FMNMX.FTZ R5, R11, R25, !PT ;  /* 0x000000190b057209 */ /* 0x000fe20007810000 */
[----:B------:R-:W-:Y:S01]  /*3500*/  UMOV UR7, UR46 ;  /* 0x0000002e00077c82 */ /* 0x000fe20008000000 */
[----:B------:R-:W-:Y:S02]  /*3510*/  FSEL R27, R27, -INF , !P1 ;  /* 0xff8000001b1b7808 */ /* 0x000fe40004800000 */
[----:B------:R-:W-:-:S02]  /*3520*/  ISETP.GT.AND P1, PT, R3, 0x9, !P6 ;  /* 0x000000090300780c */ /* 0x000fc40007724270 */
[----:B------:R-:W-:Y:S02]  /*3530*/  FMNMX.FTZ R0, R28, R5, !PT ;  /* 0x000000051c007209 */ /* 0x000fe40007810000 */
[----:B------:R-:W-:Y:S01]  /*3540*/  ISETP.LT.OR P1, PT, R2, 0xa, P1 ;  /* 0x0000000a0200780c */ /* 0x000fe20000f21670 */
[----:B------:R-:W-:Y:S01]  /*3550*/  @UP1 ULDC UR10, c[0x0][0x44c] ;  /* 0x00011300000a1ab9 */ /* 0x000fe20000000800 */
[----:B------:R-:W-:Y:S01]  /*3560*/  FMNMX.FTZ R5, R29, R0, !PT ;  /* 0x000000001d057209 */ /* 0x000fe20007810000 */
[----:B------:R-:W-:Y:S01]  /*3570*/  UIMAD.WIDE.U32 UR10, UR46, UR10, URZ ;  /* 0x0000000a2e0a72a5 */ /* 0x000fe2000f8e003f */
[----:B------:R-:W-:Y:S01]  /*3580*/  FSEL R31, R31, -INF , !P1 ;  /* 0xff8000001f1f7808 */ /* 0x000fe20004800000 */
[----:B------:R-:W-:Y:S01]  /*3590*/  @UP1 ULDC UR15, c[0x0][0x450] ;  /* 0x00011400000f1ab9 */ /* 0x000fe20000000800 */
[----:B------:R-:W-:Y:S01]  /*35a0*/  ISETP.NE.AND P1, PT, R20, RZ, PT ;  /* 0x000000ff1400720c */ /* 0x000fe20003f25270 */
[----:B------:R-:W-:Y:S01]  /*35b0*/  @UP1 USHF.R.U32.HI UR7, URZ, UR15, UR11 ;  /* 0x0000000f3f071299 */ /* 0x000fe2000801160b */
[----:B------:R-:W-:-:S02]  /*35c0*/  FMNMX.FTZ R0, R32, R5, !PT ;  /* 0x0000000520007209 */ /* 0x000fc40007810000 */
[----:B------:R-:W-:Y:S01]  /*35d0*/  ISETP.GT.AND P1, PT, R3, 0x10, !P1 ;  /* 0x000000100300780c */ /* 0x000fe20004f24270 */
[----:B------:R-:W-:Y:S01]  /*35e0*/  UIADD3 UR44, UR44, UR7, URZ ;  /* 0x000000072c2c7290 */ /* 0x000fe2000fffe03f */
[----:B------:R-:W-:Y:S02]  /*35f0*/  FMNMX.FTZ R5, R33, R0, !PT ;  /* 0x0000000021057209 */ /* 0x000fe40007810000 */
[----:B------:R-:W-:Y:S01]  /*3600*/  ISETP.LT.OR P1, PT, R2, 0x11, P1 ;  /* 0x000000110200780c */ /* 0x000fe20000f21670 */
[----:B------:R-:W-:Y:S01]  /*3610*/  UIADD3 UR7, UR44, UR14, URZ ;  /* 0x0000000e2c077290 */ /* 0x000fe2000fffe03f */
        /* <DEDUP_REMOVED lines=73> */
[----:B------:R-:W-:Y:S01]  /*3ab0*/  ISETP.NE.AND P2, PT, R107, RZ, PT ;  /* 0x000000ff6b00720c */ /* 0x000fe20003f45270 */
[----:B------:R-:W0:Y:S01]  /*3ac0*/  SHFL.BFLY PT, R5, R4, 0x2, 0x1f ;  /* 0x0c401f0004057f89 */ /* 0x000e2200000e0000 */
[----:B------:R-:W-:-:S02]  /*3ad0*/  FSEL R55, R55, -INF , !P1 ;  /* 0xff80000037377808 */ /* 0x000fc40004800000 */
[----:B------:R-:W-:Y:S02]  /*3ae0*/  ISETP.NE.AND P1, PT, R99, RZ, PT ;  /* 0x000000ff6300720c */ /* 0x000fe40003f25270 */
[----:B------:R-:W-:Y:S02]  /*3af0*/  ISETP.NE.AND P6, PT, R108, RZ, PT ;  /* 0x000000ff6c00720c */ /* 0x000fe40003fc5270 */
[C---:B------:R-:W-:Y:S02]  /*3b00*/  ISETP.GT.AND P1, PT, R3.reuse, 0x40, !P1 ;  /* 0x000000400300780c */ /* 0x040fe40004f24270 */
[C---:B------:R-:W-:Y:S02]  /*3b10*/  ISETP.GT.AND P3, PT, R3.reuse, 0x70, !P3 ;  /* 0x000000700300780c */ /* 0x040fe40005f64270 */
[----:B------:R-:W-:Y:S02]  /*3b20*/  ISETP.LT.OR P1, PT, R2, 0x41, P1 ;  /* 0x000000410200780c */ /* 0x000fe40000f21670 */
[----:B------:R-:W-:-:S02]  /*3b30*/  ISETP.GT.AND P4, PT, R3, 0x71, !P4 ;  /* 0x000000710300780c */ /* 0x000fc40006784270 */
[----:B------:R-:W-:Y:S02]  /*3b40*/  FSEL R58, R58, -INF , !P1 ;  /* 0xff8000003a3a7808 */ /* 0x000fe40004800000 */
[----:B------:R-:W-:Y:S02]  /*3b50*/  ISETP.NE.AND P1, PT, R100, RZ, PT ;  /* 0x000000ff6400720c */ /* 0x000fe40003f25270 */
[C---:B------:R-:W-:Y:S02]  /*3b60*/  ISETP.LT.OR P3, PT, R2.reuse, 0x71, P3 ;  /* 0x000000710200780c */ /* 0x040fe40001f61670 */
[C---:B------:R-:W-:Y:S02]  /*3b70*/  ISETP.GT.AND P1, PT, R3.reuse, 0x41, !P1 ;  /* 0x000000410300780c */ /* 0x040fe40004f24270 */
[----:B------:R-:W-:Y:S02]  /*3b80*/  ISETP.GT.AND P5, PT, R3, 0x78, !P5 ;  /* 0x000000780300780c */ /* 0x000fe40006fa4270 */
[----:B------:R-:W-:-:S02]  /*3b90*/  ISETP.LT.OR P1, PT, R2, 0x42, P1 ;  /* 0x000000420200780c */ /* 0x000fc40000f21670 */
[----:B0-----:R-:W-:Y:S02]  /*3ba0*/  FMNMX.FTZ R5, R4, R5, !PT ;  /* 0x0000000504057209 */ /* 0x001fe40007810000 */
[----:B------:R-:W-:Y:S02]  /*3bb0*/  FSEL R59, R59, -INF , !P1 ;  /* 0xff8000003b3b7808 */ /* 0x000fe40004800000 */
[----:B------:R-:W-:Y:S01]  /*3bc0*/  ISETP.NE.AND P1, PT, R101, RZ, PT ;  /* 0x000000ff6500720c */ /* 0x000fe20003f25270 */
[----:B------:R-:W0:Y:S01]  /*3bd0*/  SHFL.BFLY PT, R0, R5, 0x1, 0x1f ;  /* 0x0c201f0005007f89 */ /* 0x000e2200000e0000 */
[----:B------:R-:W-:Y:S02]  /*3be0*/  ISETP.LT.OR P4, PT, R2, 0x72, P4 ;  /* 0x000000720200780c */ /* 0x000fe40002781670 */
[----:B------:R-:W-:Y:S02]  /*3bf0*/  ISETP.GT.AND P1, PT, R3, 0x48, !P1 ;  /* 0x000000480300780c */ /* 0x000fe40004f24270 */
[----:B------:R-:W-:-:S02]  /*3c00*/  FSEL R82, R82, -INF , !P3 ;  /* 0xff80000052527808 */ /* 0x000fc40005800000 */
[C---:B------:R-:W-:Y:S02]  /*3c10*/  ISETP.LT.OR P1, PT, R2.reuse, 0x49, P1 ;  /* 0x000000490200780c */ /* 0x040fe40000f21670 */
[----:B------:R-:W-:Y:S02]  /*3c20*/  ISETP.LT.OR P5, PT, R2, 0x79, P5 ;  /* 0x000000790200780c */ /* 0x000fe40002fa1670 */
[----:B------:R-:W-:Y:S02]  /*3c30*/  FSEL R62, R62, -INF , !P1 ;  /* 0xff8000003e3e7808 */ /* 0x000fe40004800000 */
[----:B------:R-:W-:Y:S02]  /*3c40*/  ISETP.NE.AND P1, PT, R102, RZ, PT ;  /* 0x000000ff6600720c */ /* 0x000fe40003f25270 */
[----:B------:R-:W-:Y:S02]  /*3c50*/  FSEL R83, R83, -INF , !P4 ;  /* 0xff80000053537808 */ /* 0x000fe40006000000 */
[----:B------:R-:W-:-:S02]  /*3c60*/  ISETP.GT.AND P1, PT, R3, 0x49, !P1 ;  /* 0x000000490300780c */ /* 0x000fc40004f24270 */
[----:B------:R-:W-:Y:S02]  /*3c70*/  FSEL R86, R86, -INF , !P5 ;  /* 0xff80000056567808 */ /* 0x000fe40006800000 */
[----:B------:R-:W-:Y:S02]  /*3c80*/  ISETP.LT.OR P1, PT, R2, 0x4a, P1 ;  /* 0x0000004a0200780c */ /* 0x000fe40000f21670 */
[----:B0-----:R-:W-:Y:S02]  /*3c90*/  FMNMX.FTZ R0, R5, R0, !PT ;  /* 0x0000000005007209 */ /* 0x001fe40007810000 */
[----:B------:R-:W-:Y:S02]  /*3ca0*/  FSEL R63, R63, -INF , !P1 ;  /* 0xff8000003f3f7808 */ /* 0x000fe40004800000 */
[----:B------:R-:W-:Y:S01]  /*3cb0*/  ISETP.NE.AND P1, PT, R103, RZ, PT ;  /* 0x000000ff6700720c */ /* 0x000fe20003f25270 */
[----:B------:R-:W-:-:S03]  /*3cc0*/  FMUL.FTZ R6, R0, UR6 ;  /* 0x0000000600067c20 */ /* 0x000fc60008410000 */
        /* <DEDUP_REMOVED lines=30> */
[--C-:B------:R-:W-:Y:S01]  /*3eb0*/  FFMA.FTZ R180, R11, UR6, -R8.reuse ;  /* 0x000000060bb47c23 */ /* 0x100fe20008010808 */
[----:B------:R-:W-:Y:S01]  /*3ec0*/  ISETP.LT.OR P1, PT, R2, 0x1, P1 ;  /* 0x000000010200780c */ /* 0x000fe20000f21670 */
[--C-:B------:R-:W-:Y:S01]  /*3ed0*/  FFMA.FTZ R5, R25, UR6, -R8.reuse ;  /* 0x0000000619057c23 */ /* 0x100fe20008010808 */
[----:B------:R-:W-:Y:S01]  /*3ee0*/  ISETP.GT.AND P6, PT, R3, 0x79, !P6 ;  /* 0x000000790300780c */ /* 0x000fe200077c4270 */
[--C-:B------:R-:W-:Y:S01]  /*3ef0*/  FFMA.FTZ R7, R29, UR6, -R8.reuse ;  /* 0x000000061d077c23 */ /* 0x100fe20008010808 */
[----:B------:R-:W-:Y:S01]  /*3f00*/  FSEL R26, R26, -INF , !P1 ;  /* 0xff8000001a1a7808 */ /* 0x000fe20004800000 */
[--C-:B------:R-:W-:Y:S01]  /*3f10*/  FFMA.FTZ R41, R41, UR6, -R8.reuse ;  /* 0x0000000629297c23 */ /* 0x100fe20008010808 */
[----:B------:R-:W-:Y:S01]  /*3f20*/  ISETP.NE.AND P1, PT, R12, RZ, PT ;  /* 0x000000ff0c00720c */ /* 0x000fe20003f25270 */
[--C-:B------:R-:W-:Y:S01]  /*3f30*/  FFMA.FTZ R182, R28, UR6, -R8.reuse ;  /* 0x000000061cb67c23 */ /* 0x100fe20008010808 */
[----:B------:R-:W-:Y:S01]  /*3f40*/  FMNMX.FTZ R9, R26, R27, !PT ;  /* 0x0000001b1a097209 */ /* 0x000fe20007810000 */
[----:B------:R-:W-:Y:S01]  /*3f50*/  MUFU.EX2 R180, R180 ;  /* 0x000000b400b47308 */ /* 0x000fe20000000800 */
[----:B------:R-:W-:Y:S01]  /*3f60*/  ISETP.GT.AND P1, PT, R3, 0x68, !P1 ;  /* 0x000000680300780c */ /* 0x000fe20004f24270 */
[--C-:B------:R-:W-:Y:S01]  /*3f70*/  FFMA.FTZ R3, R53, UR6, -R8.reuse ;  /* 0x0000000635037c23 */ /* 0x100fe20008010808 */
[----:B------:R-:W-:Y:S01]  /*3f80*/  FMNMX.FTZ R4, R30, R9, !PT ;  /* 0x000000091e047209 */ /* 0x000fe20007810000 */
[--C-:B------:R-:W-:Y:S01]  /*3f90*/  FFMA.FTZ R176, R32, UR6, -R8.reuse ;  /* 0x0000000620b07c23 */ /* 0x100fe20008010808 */
[----:B------:R-:W-:Y:S01]  /*3fa0*/  ISETP.LT.OR P1, PT, R2, 0x69, P1 ;  /* 0x000000690200780c */ /* 0x000fe20000f21670 */
[--C-:B------:R-:W-:Y:S01]  /*3fb0*/  FFMA.FTZ R33, R33, UR6, -R8.reuse ;  /* 0x0000000621217c23 */ /* 0x100fe20008010808 */
[----:B------:R-:W-:Y:S01]  /*3fc0*/  FMNMX.FTZ R9, R31, R4, !PT ;  /* 0x000000041f097209 */ /* 0x000fe20007810000 */
[----:B------:R-:W0:Y:S01]  /*3fd0*/  MUFU.EX2 R5, R5 ;  /* 0x0000000500057308 */ /* 0x000e220000000800 */
[----:B------:R-:W-:Y:S01]  /*3fe0*/  FSEL R78, R78, -INF , !P1 ;  /* 0xff8000004e4e7808 */ /* 0x000fe20004800000 */
[--C-:B------:R-:W-:Y:S01]  /*3ff0*/  FFMA.FTZ R178, R36, UR6, -R8.reuse ;  /* 0x0000000624b27c23 */ /* 0x100fe20008010808 */
[----:B------:R-:W-:Y:S01]  /*4000*/  FMNMX.FTZ R4, R34, R9, !PT ;  /* 0x0000000922047209 */ /* 0x000fe20007810000 */
[--C-:B------:R-:W-:Y:S01]  /*4010*/  FFMA.FTZ R37, R37, UR6, -R8.reuse ;  /* 0x0000000625257c23 */ /* 0x100fe20008010808 */
[----:B------:R-:W-:Y:S01]  /*4020*/  ISETP.LT.OR P6, PT, R2, 0x7a, P6 ;  /* 0x0000007a0200780c */ /* 0x000fe200037c1670 */
[--C-:B------:R-:W-:Y:S01]  /*4030*/  FFMA.FTZ R172, R40, UR6, -R8.reuse ;  /* 0x0000000628ac7c23 */ /* 0x100fe20008010808 */
[----:B------:R-:W-:Y:S01]  /*4040*/  FMNMX.FTZ R11, R35, R4, !PT ;  /* 0x00000004230b7209 */ /* 0x000fe20007810000 */
[----:B------:R-:W1:Y:S01]  /*4050*/  MUFU.EX2 R182, R182 ;  /* 0x000000b600b67308 */ /* 0x000e620000000800 */
[----:B------:R-:W-:Y:S01]  /*4060*/  FSEL R87, R87, -INF , !P6 ;  /* 0xff80000057577808 */ /* 0x000fe20007000000 */
[--C-:B------:R-:W-:Y:S01]  /*4070*/  FFMA.FTZ R174, R44, UR6, -R8.reuse ;  /* 0x000000062cae7c23 */ /* 0x100fe20008010808 */
[----:B------:R-:W-:Y:S01]  /*4080*/  FMNMX.FTZ R4, R38, R11, !PT ;  /* 0x0000000b26047209 */ /* 0x000fe20007810000 */
[--C-:B------:R-:W-:Y:S01]  /*4090*/  FFMA.FTZ R45, R45, UR6, -R8.reuse ;  /* 0x000000062d2d7c23 */ /* 0x100fe20008010808 */
[--C-:B------:R-:W-:Y:S01]  /*40a0*/  FFMA.FTZ R168, R48, UR6, -R8.reuse ;  /* 0x0000000630a87c23 */ /* 0x100fe20008010808 */
[--C-:B------:R-:W-:Y:S01]  /*40b0*/  FFMA.FTZ R49, R49, UR6, -R8.reuse ;  /* 0x0000000631317c23 */ /* 0x100fe20008010808 */
[----:B------:R-:W-:Y:S01]  /*40c0*/  FMNMX.FTZ R11, R39, R4, !PT ;  /* 0x00000004270b7209 */ /* 0x000fe20007810000 */
[----:B------:R-:W2:Y:S01]  /*40d0*/  MUFU.EX2 R7, R7 ;  /* 0x0000000700077308 */ /* 0x000ea20000000800 */
[--C-:B------:R-:W-:Y:S01]  /*40e0*/  FFMA.FTZ R170, R52, UR6, -R8.reuse ;  /* 0x0000000634aa7c23 */ /* 0x100fe20008010808 */
[--C-:B------:R-:W-:Y:S01]  /*40f0*/  FFMA.FTZ R164, R56, UR6, -R8.reuse ;  /* 0x0000000638a47c23 */ /* 0x100fe20008010808 */
[----:B------:R-:W-:Y:S01]  /*4100*/  FMNMX.FTZ R4, R42, R11, !PT ;  /* 0x0000000b2a047209 */ /* 0x000fe20007810000 */
[--C-:B------:R-:W-:Y:S01]  /*4110*/  FFMA.FTZ R57, R57, UR6, -R8.reuse ;  /* 0x0000000639397c23 */ /* 0x100fe20008010808 */
[--C-:B------:R-:W-:Y:S01]  /*4120*/  FFMA.FTZ R166, R60, UR6, -R8.reuse ;  /* 0x000000063ca67c23 */ /* 0x100fe20008010808 */
[--C-:B------:R-:W-:Y:S01]  /*4130*/  FFMA.FTZ R160, R64, UR6, -R8.reuse ;  /* 0x0000000640a07c23 */ /* 0x100fe20008010808 */
[----:B------:R-:W-:Y:S01]  /*4140*/  FMNMX.FTZ R13, R43, R4, !PT ;  /* 0x000000042b0d7209 */ /* 0x000fe20007810000 */
[----:B------:R-:W3:Y:S01]  /*4150*/  MUFU.EX2 R176, R176 ;  /* 0x000000b000b07308 */ /* 0x000ee20000000800 */
[--C-:B------:R-:W-:Y:S01]  /*4160*/  FFMA.FTZ R162, R68, UR6, -R8.reuse ;  /* 0x0000000644a27c23 */ /* 0x100fe20008010808 */
[--C-:B------:R-:W-:Y:S01]  /*4170*/  FFMA.FTZ R156, R72, UR6, -R8.reuse ;  /* 0x00000006489c7c23 */ /* 0x100fe20008010808 */
[----:B------:R-:W-:Y:S01]  /*4180*/  FMNMX.FTZ R4, R46, R13, !PT ;  /* 0x0000000d2e047209 */ /* 0x000fe20007810000 */
[--C-:B------:R-:W-:Y:S01]  /*4190*/  FFMA.FTZ R158, R76, UR6, -R8.reuse ;  /* 0x000000064c9e7c23 */ /* 0x100fe20008010808 */
[--C-:B------:R-:W-:Y:S01]  /*41a0*/  FFMA.FTZ R152, R80, UR6, -R8.reuse ;  /* 0x0000000650987c23 */ /* 0x100fe20008010808 */
[----:B------:R-:W-:Y:S01]  /*41b0*/  FFMA.FTZ R154, R84, UR6, -R8 ;  /* 0x00000006549a7c23 */ /* 0x000fe20008010808 */
[----:B------:R-:W-:Y:S01]  /*41c0*/  FMNMX.FTZ R13, R47, R4, !PT ;  /* 0x000000042f0d7209 */ /* 0x000fe20007810000 */
[----:B------:R4:W5:Y:S03]  /*41d0*/  MUFU.EX2 R9, R33 ;  /* 0x0000002100097308 */ /* 0x0009660000000800 */
[----:B------:R-:W-:-:S04]  /*41e0*/  FMNMX.FTZ R4, R50, R13, !PT ;  /* 0x0000000d32047209 */ /* 0x000fc80007810000 */
[----:B------:R-:W-:Y:S01]  /*41f0*/  FMNMX.FTZ R15, R51, R4, !PT ;  /* 0x00000004330f7209 */ /* 0x000fe20007810000 */
[----:B------:R-:W-:Y:S01]  /*4200*/  MUFU.EX2 R13, R41 ;  /* 0x00000029000d7308 */ /* 0x000fe20000000800 */
[----:B----4-:R-:W-:Y:S02]  /*4210*/  FFMA.FTZ R33, R65, UR6, -R8 ;  /* 0x0000000641217c23 */ /* 0x010fe40008010808 */
[----:B------:R-:W-:-:S04]  /*4220*/  FMNMX.FTZ R4, R54, R15, !PT ;  /* 0x0000000f36047209 */ /* 0x000fc80007810000 */
[----:B------:R-:W-:Y:S01]  /*4230*/  FMNMX.FTZ R15, R55, R4, !PT ;  /* 0x00000004370f7209 */ /* 0x000fe20007810000 */
[----:B------:R-:W4:Y:S03]  /*4240*/  MUFU.EX2 R178, R178 ;  /* 0x000000b200b27308 */ /* 0x000f260000000800 */
[----:B------:R-:W-:-:S04]  /*4250*/  FMNMX.FTZ R4, R58, R15, !PT ;  /* 0x0000000f3a047209 */ /* 0x000fc80007810000 */
[----:B------:R-:W-:Y:S01]  /*4260*/  FMNMX.FTZ R21, R59, R4, !PT ;  /* 0x000000043b157209 */ /* 0x000fe20007810000 */
[----:B------:R0:W4:Y:S03]  /*4270*/  MUFU.EX2 R11, R37 ;  /* 0x00000025000b7308 */ /* 0x0001260000000800 */
[----:B------:R-:W-:-:S04]  /*4280*/  FMNMX.FTZ R4, R62, R21, !PT ;  /* 0x000000153e047209 */ /* 0x000fc80007810000 */
[----:B------:R-:W-:Y:S01]  /*4290*/  FMNMX.FTZ R21, R63, R4, !PT ;  /* 0x000000043f157209 */ /* 0x000fe20007810000 */
[----:B------:R-:W4:Y:S01]  /*42a0*/  MUFU.EX2 R172, R172 ;  /* 0x000000ac00ac7308 */ /* 0x000f220000000800 */
[----:B0-----:R-:W-:Y:S02]  /*42b0*/  FFMA.FTZ R37, R69, UR6, -R8 ;  /* 0x0000000645257c23 */ /* 0x001fe40008010808 */
        /* <DEDUP_REMOVED lines=9> */
[----:B0-----:R-:W-:Y:S02]  /*4350*/  FFMA.FTZ R45, R77, UR6, -R8 ;  /* 0x000000064d2d7c23 */ /* 0x001fe40008010808 */
[----:B------:R-:W-:-:S04]  /*4360*/  FMNMX.FTZ R4, R78, R25, !PT ;  /* 0x000000194e047209 */ /* 0x000fc80007810000 */
[----:B------:R-:W-:Y:S01]  /*4370*/  FMNMX.FTZ R25, R79, R4, !PT ;  /* 0x000000044f197209 */ /* 0x000fe20007810000 */
[----:B------:R0:W-:Y:S03]  /*4380*/  MUFU.EX2 R21, R49 ;  /* 0x0000003100157308 */ /* 0x0001e60000000800 */
[----:B------:R-:W-:-:S04]  /*4390*/  FMNMX.FTZ R4, R82, R25, !PT ;  /* 0x0000001952047209 */ /* 0x000fc80007810000 */
[----:B------:R-:W-:Y:S01]  /*43a0*/  FMNMX.FTZ R29, R83, R4, !PT ;  /* 0x00000004531d7209 */ /* 0x000fe20007810000 */
[----:B------:R-:W-:Y:S01]  /*43b0*/  MUFU.EX2 R170, R170 ;  /* 0x000000aa00aa7308 */ /* 0x000fe20000000800 */
[--C-:B0-----:R-:W-:Y:S02]  /*43c0*/  FFMA.FTZ R49, R81, UR6, -R8.reuse ;  /* 0x0000000651317c23 */ /* 0x101fe40008010808 */
[----:B------:R-:W-:Y:S01]  /*43d0*/  FMNMX.FTZ R2, R86, R29, !PT ;  /* 0x0000001d56027209 */ /* 0x000fe20007810000 */
[----:B------:R-:W-:-:S03]  /*43e0*/  FFMA.FTZ R29, R61, UR6, -R8 ;  /* 0x000000063d1d7c23 */ /* 0x000fc60008010808 */
[----:B------:R-:W-:Y:S01]  /*43f0*/  FMNMX.FTZ R2, R87, R2, !PT ;  /* 0x0000000257027209 */ /* 0x000fe20007810000 */
[----:B------:R-:W-:Y:S04]  /*4400*/  MUFU.EX2 R3, R3 ;  /* 0x0000000300037308 */ /* 0x000fe80000000800 */
[----:B------:R-:W0:Y:S04]  /*4410*/  SHFL.BFLY PT, R41, R2, 0x2, 0x1f ;  /* 0x0c401f0002297f89 */ /* 0x000e2800000e0000 */
        /* <DEDUP_REMOVED lines=10> */
[----:B0-----:R-:W-:Y:S01]  /*44c0*/  FMNMX.FTZ R4, R6, R53, !PT ;  /* 0x0000003506047209 */ /* 0x001fe20007810000 */
[----:B------:R-:W-:-:S03]  /*44d0*/  FFMA.FTZ R53, R85, UR6, -R8 ;  /* 0x0000000655357c23 */ /* 0x000fc60008010808 */
[C---:B------:R-:W-:Y:S01]  /*44e0*/  FSETP.NEU.FTZ.AND P1, PT, R4.reuse, -INF , PT ;  /* 0xff8000000400780b */ /* 0x040fe20003f3d000 */
[----:B------:R-:W-:Y:S02]  /*44f0*/  FMUL.FTZ R2, R4, UR6 ;  /* 0x0000000604027c20 */ /* 0x000fe40008410000 */
[----:B------:R-:W-:Y:S03]  /*4500*/  MUFU.EX2 R37, R37 ;  /* 0x0000002500257308 */ /* 0x000fe60000000800 */
[----:B------:R-:W-:Y:S02]  /*4510*/  FSEL R14, R2, RZ, P1 ;  /* 0x000000ff020e7208 */ /* 0x000fe40000800000 */
[----:B------:R-:W-:-:S03]  /*4520*/  PLOP3.LUT P1, PT, PT, PT, UP0, 0x40, 0x0 ;  /* 0x000000000000781c */ /* 0x000fc60003f2e808 */
        /* <DEDUP_REMOVED lines=17> */
[----:B-----5:R-:W-:Y:S01]  /*4640*/  FADD.FTZ R27, R9, R24 ;  /* 0x00000018091b7221 */ /* 0x020fe20000010000 */
[--C-:B------:R-:W-:Y:S01]  /*4650*/  FFMA.FTZ R47, R47, UR6, -R14.reuse ;  /* 0x000000062f2f7c23 */ /* 0x100fe2000801080e */
[--C-:B------:R-:W-:Y:S01]  /*4660*/  FFMA.FTZ R50, R50, UR6, -R14.reuse ;  /* 0x0000000632327c23 */ /* 0x100fe2000801080e */
[--C-:B------:R-:W-:Y:S01]  /*4670*/  FFMA.FTZ R51, R51, UR6, -R14.reuse ;  /* 0x0000000633337c23 */ /* 0x100fe2000801080e */
[----:B----4-:R-:W-:Y:S01]  /*4680*/  FADD.FTZ R24, R178, R27 ;  /* 0x0000001bb2187221 */ /* 0x010fe20000010000 */
[----:B------:R-:W1:Y:S01]  /*4690*/  MUFU.EX2 R183, R183 ;  /* 0x000000b700b77308 */ /* 0x000e620000000800 */
[--C-:B------:R-:W-:Y:S01]  /*46a0*/  FFMA.FTZ R54, R54, UR6, -R14.reuse ;  /* 0x0000000636367c23 */ /* 0x100fe2000801080e */
[----:B------:R-:W-:Y:S01]  /*46b0*/  FFMA.FTZ R55, R55, UR6, -R14 ;  /* 0x0000000637377c23 */ /* 0x000fe2000801080e */
[----:B------:R-:W-:Y:S01]  /*46c0*/  FADD.FTZ R27, R11, R24 ;  /* 0x000000180b1b7221 */ /* 0x000fe20000010000 */
[--C-:B------:R-:W-:Y:S01]  /*46d0*/  FFMA.FTZ R58, R58, UR6, -R14.reuse ;  /* 0x000000063a3a7c23 */ /* 0x100fe2000801080e */
[--C-:B------:R-:W-:Y:S01]  /*46e0*/  FFMA.FTZ R59, R59, UR6, -R14.reuse ;  /* 0x000000063b3b7c23 */ /* 0x100fe2000801080e */
[--C-:B------:R-:W-:Y:S01]  /*46f0*/  FFMA.FTZ R62, R62, UR6, -R14.reuse ;  /* 0x000000063e3e7c23 */ /* 0x100fe2000801080e */
[----:B------:R-:W-:Y:S01]  /*4700*/  FADD.FTZ R24, R172, R27 ;  /* 0x0000001bac187221 */ /* 0x000fe20000010000 */
[----:B------:R-:W2:Y:S01]  /*4710*/  MUFU.EX2 R6, R6 ;  /* 0x0000000600067308 */ /* 0x000ea20000000800 */
[----:B------:R-:W-:Y:S01]  /*4720*/  F2FP.BF16.F32.PACK_AB R180, R5, R180 ;  /* 0x000000b405b4723e */ /* 0x000fe200000010ff */
[----:B------:R-:W-:Y:S01]  /*4730*/  FFMA.FTZ R63, R63, UR6, -R14 ;  /* 0x000000063f3f7c23 */ /* 0x000fe2000801080e */
[----:B------:R-:W-:Y:S01]  /*4740*/  FADD.FTZ R27, R13, R24 ;  /* 0x000000180d1b7221 */ /* 0x000fe20000010000 */
[----:B0-----:R-:W-:Y:S01]  /*4750*/  FADD.FTZ R24, R181, R2 ;  /* 0x00000002b5187221 */ /* 0x001fe20000010000 */
[----:B------:R-:W-:Y:S01]  /*4760*/  F2FP.BF16.F32.PACK_AB R182, R7, R182 ;  /* 0x000000b607b6723e */ /* 0x000fe200000010ff */
[----:B------:R-:W-:Y:S01]  /*4770*/  FFMA.FTZ R66, R66, UR6, -R14 ;  /* 0x0000000642427c23 */ /* 0x000fe2000801080e */
[----:B------:R-:W-:Y:S01]  /*4780*/  FADD.FTZ R26, R174, R27 ;  /* 0x0000001bae1a7221 */ /* 0x000fe20000010000 */
[----:B------:R-:W0:Y:S01]  /*4790*/  MUFU.EX2 R177, R177 ;  /* 0x000000b100b17308 */ /* 0x000e220000000800 */
[----:B-1----:R-:W-:Y:S01]  /*47a0*/  FADD.FTZ R27, R183, R24 ;  /* 0x00000018b71b7221 */ /* 0x002fe20000010000 */
[----:B------:R-:W-:Y:S01]  /*47b0*/  FFMA.FTZ R67, R67, UR6, -R14 ;  /* 0x0000000643437c23 */ /* 0x000fe2000801080e */
[----:B------:R-:W-:Y:S01]  /*47c0*/  FADD.FTZ R31, R15, R26 ;  /* 0x0000001a0f1f7221 */ /* 0x000fe20000010000 */
[--C-:B------:R-:W-:Y:S01]  /*47d0*/  FFMA.FTZ R70, R70, UR6, -R14.reuse ;  /* 0x0000000646467c23 */ /* 0x100fe2000801080e */
[--C-:B------:R-:W-:Y:S01]  /*47e0*/  FFMA.FTZ R71, R71, UR6, -R14.reuse ;  /* 0x0000000647477c23 */ /* 0x100fe2000801080e */
[--C-:B------:R-:W-:Y:S01]  /*47f0*/  FFMA.FTZ R74, R74, UR6, -R14.reuse ;  /* 0x000000064a4a7c23 */ /* 0x100fe2000801080e */
[----:B------:R-:W-:Y:S01]  /*4800*/  FADD.FTZ R26, R168, R31 ;  /* 0x0000001fa81a7221 */ /* 0x000fe20000010000 */
[----:B------:R-:W1:Y:S01]  /*4810*/  MUFU.EX2 R8, R8 ;  /* 0x0000000800087308 */ /* 0x000e620000000800 */
[----:B--2---:R-:W-:Y:S01]  /*4820*/  FADD.FTZ R24, R6, R27 ;  /* 0x0000001b06187221 */ /* 0x004fe20000010000 */
[----:B------:R-:W-:Y:S01]  /*4830*/  FFMA.FTZ R75, R75, UR6, -R14 ;  /* 0x000000064b4b7c23 */ /* 0x000fe2000801080e */
[----:B------:R-:W-:Y:S01]  /*4840*/  FADD.FTZ R31, R21, R26 ;  /* 0x0000001a151f7221 */ /* 0x000fe20000010000 */
[--C-:B------:R-:W-:Y:S01]  /*4850*/  FFMA.FTZ R78, R78, UR6, -R14.reuse ;  /* 0x000000064e4e7c23 */ /* 0x100fe2000801080e */
[--C-:B------:R-:W-:Y:S01]  /*4860*/  FFMA.FTZ R79, R79, UR6, -R14.reuse ;  /* 0x000000064f4f7c23 */ /* 0x100fe2000801080e */
[----:B------:R-:W-:Y:S01]  /*4870*/  FFMA.FTZ R82, R82, UR6, -R14 ;  /* 0x0000000652527c23 */ /* 0x000fe2000801080e */
[----:B------:R-:W-:Y:S01]  /*4880*/  FADD.FTZ R26, R170, R31 ;  /* 0x0000001faa1a7221 */ /* 0x000fe20000010000 */
[----:B------:R-:W2:Y:S01]  /*4890*/  MUFU.EX2 R179, R179 ;  /* 0x000000b300b37308 */ /* 0x000ea20000000800 */
[----:B0-----:R-:W-:Y:S01]  /*48a0*/  FADD.FTZ R27, R177, R24 ;  /* 0x00000018b11b7221 */ /* 0x001fe20000010000 */
[C---:B------:R-:W-:Y:S01]  /*48b0*/  F2FP.BF16.F32.PACK_AB R170, R3.reuse, R170 ;  /* 0x000000aa03aa723e */ /* 0x040fe200000010ff */
[----:B------:R-:W-:Y:S01]  /*48c0*/  FADD.FTZ R31, R3, R26 ;  /* 0x0000001a031f7221 */ /* 0x000fe20000010000 */
[--C-:B------:R-:W-:Y:S01]  /*48d0*/  FFMA.FTZ R83, R83, UR6, -R14.reuse ;  /* 0x0000000653537c23 */ /* 0x100fe2000801080e */
[----:B------:R-:W-:Y:S01]  /*48e0*/  F2FP.BF16.F32.PACK_AB R181, R2, R181 ;  /* 0x000000b502b5723e */ /* 0x000fe200000010ff */
[--C-:B------:R-:W-:Y:S01]  /*48f0*/  FFMA.FTZ R86, R86, UR6, -R14.reuse ;  /* 0x0000000656567c23 */ /* 0x100fe2000801080e */
[----:B------:R-:W-:Y:S01]  /*4900*/  FADD.FTZ R26, R164, R31 ;  /* 0x0000001fa41a7221 */ /* 0x000fe20000010000 */
[----:B------:R-:W0:Y:S01]  /*4910*/  MUFU.EX2 R10, R10 ;  /* 0x0000000a000a7308 */ /* 0x000e220000000800 */
[C---:B-1----:R-:W-:Y:S01]  /*4920*/  FADD.FTZ R24, R8.reuse, R27 ;  /* 0x0000001b08187221 */ /* 0x042fe20000010000 */
[----:B------:R-:W-:Y:S01]  /*4930*/  FFMA.FTZ R14, R87, UR6, -R14 ;  /* 0x00000006570e7c23 */ /* 0x000fe2000801080e */
[----:B------:R-:W-:Y:S01]  /*4940*/  FADD.FTZ R31, R25, R26 ;  /* 0x0000001a191f7221 */ /* 0x000fe20000010000 */
[----:B------:R-:W-:Y:S01]  /*4950*/  F2FP.BF16.F32.PACK_AB R177, R8, R177 ;  /* 0x000000b108b1723e */ /* 0x000fe200000010ff */
[----:B------:R-:W-:Y:S01]  /*4960*/  VIADD R8, R90, 0xfffffffe ;  /* 0xfffffffe5a087836 */ /* 0x000fe20000000000 */
[----:B------:R-:W-:Y:S01]  /*4970*/  F2FP.BF16.F32.PACK_AB R176, R9, R176 ;  /* 0x000000b009b0723e */ /* 0x000fe200000010ff */
[----:B------:R-:W-:Y:S01]  /*4980*/  FADD.FTZ R26, R166, R31 ;  /* 0x0000001fa61a7221 */ /* 0x000fe20000010000 */
[----:B------:R-:W1:Y:S01]  /*4990*/  MUFU.EX2 R173, R173 ;  /* 0x000000ad00ad7308 */ /* 0x000e620000000800 */
[----:B--2---:R-:W-:Y:S01]  /*49a0*/  FADD.FTZ R27, R179, R24 ;  /* 0x00000018b31b7221 */ /* 0x004fe20000010000 */
[----:B------:R-:W-:Y:S01]  /*49b0*/  F2FP.BF16.F32.PACK_AB R178, R11, R178 ;  /* 0x000000b20bb2723e */ /* 0x000fe200000010ff */
[----:B------:R-:W-:Y:S01]  /*49c0*/  FADD.FTZ R31, R29, R26 ;  /* 0x0000001a1d1f7221 */ /* 0x000fe20000010000 */
[----:B------:R-:W-:-:S02]  /*49d0*/  F2FP.BF16.F32.PACK_AB R172, R13, R172 ;  /* 0x000000ac0dac723e */ /* 0x000fc400000010ff */
[----:B------:R-:W-:Y:S02]  /*49e0*/  F2FP.BF16.F32.PACK_AB R174, R15, R174 ;  /* 0x000000ae0fae723e */ /* 0x000fe400000010ff */
[----:B------:R-:W2:Y:S01]  /*49f0*/  MUFU.EX2 R12, R12 ;  /* 0x0000000c000c7308 */ /* 0x000ea20000000800 */
[----:B0-----:R-:W-:Y:S01]  /*4a00*/  FADD.FTZ R24, R10, R27 ;  /* 0x0000001b0a187221 */ /* 0x001fe20000010000 */
[----:B------:R-:W-:Y:S02]  /*4a10*/  F2FP.BF16.F32.PACK_AB R168, R21, R168 ;  /* 0x000000a815a8723e */ /* 0x000fe400000010ff */
[----:B------:R-:W-:Y:S02]  /*4a20*/  F2FP.BF16.F32.PACK_AB R164, R25, R164 ;  /* 0x000000a419a4723e */ /* 0x000fe400000010ff */
[----:B------:R-:W-:Y:S02]  /*4a30*/  F2FP.BF16.F32.PACK_AB R166, R29, R166 ;  /* 0x000000a61da6723e */ /* 0x000fe400000010ff */
[----:B------:R-:W0:Y:S01]  /*4a40*/  MUFU.EX2 R175, R175 ;  /* 0x000000af00af7308 */ /* 0x000e220000000800 */
[----:B-1----:R-:W-:Y:S01]  /*4a50*/  FADD.FTZ R27, R173, R24 ;  /* 0x00000018ad1b7221 */ /* 0x002fe20000010000 */
[----:B------:R-:W-:-:S02]  /*4a60*/  F2FP.BF16.F32.PACK_AB R183, R6, R183 ;  /* 0x000000b706b7723e */ /* 0x000fc400000010ff */
[----:B------:R-:W-:-:S04]  /*4a70*/  F2FP.BF16.F32.PACK_AB R179, R10, R179 ;  /* 0x000000b30ab3723e */ /* 0x000fc800000010ff */
        /* <DEDUP_REMOVED lines=9> */
[----:B-1----:R-:W-:Y:S01]  /*4b10*/  FADD.FTZ R27, R20, R27 ;  /* 0x0000001b141b7221 */ /* 0x002fe20000010000 */
[----:B------:R-:W-:Y:S01]  /*4b20*/  FADD.FTZ R26, R162, R31 ;  /* 0x0000001fa21a7221 */ /* 0x000fe20000010000 */
[C---:B------:R-:W-:Y:S02]  /*4b30*/  F2FP.BF16.F32.PACK_AB R162, R37.reuse, R162 ;  /* 0x000000a225a2723e */ /* 0x040fe400000010ff */
[----:B------:R-:W-:Y:S01]  /*4b40*/  F2FP.BF16.F32.PACK_AB R175, R20, R175 ;  /* 0x000000af14af723e */ /* 0x000fe200000010ff */
[----:B------:R-:W-:Y:S02]  /*4b50*/  FADD.FTZ R7, R37, R26 ;  /* 0x0000001a25077221 */ /* 0x000fe40000010000 */
        /* <DEDUP_REMOVED lines=63> */
[----:B0-----:R-:W-:-:S04]  /*4f50*/  FADD.FTZ R2, R86, R5 ;  /* 0x0000000556027221 */ /* 0x001fc80000010000 */
[C---:B-1----:R-:W-:Y:S01]  /*4f60*/  FADD.FTZ R2, R155.reuse, R2 ;  /* 0x000000029b027221 */ /* 0x042fe20000010000 */
[----:B------:R-:W-:Y:S01]  /*4f70*/  F2FP.BF16.F32.PACK_AB R155, R155, R86 ;  /* 0x000000569b9b723e */ /* 0x000fe200000010ff */
        /* <DEDUP_REMOVED lines=14> */
.L_x_7817:
[----:B------:R-:W-:Y:S02]  /*5060*/  ULDC UR19, c[0x0][0x9e4] ;  /* 0x0002790000137ab9 */ /* 0x000fe40000000800 */
[----:B------:R-:W-:-:S11]  /*5070*/  UISETP.NE.AND UP0, UPT, UR19, 0x1, UPT ;  /* 0x000000011300788c */ /* 0x000fd6000bf05270 */
[----:B------:R-:W-:Y:S02]  /*5080*/  @UP0 ULDC.64 UR10, c[0x0][0x9e8] ;  /* 0x00027a00000a0ab9 */ /* 0x000fe40000000a00 */
[----:B------:R-:W-:-:S04]  /*5090*/  UIMAD.WIDE.U32 UR14, UR18, UR10, URZ ;  /* 0x0000000a120e72a5 */ /* 0x000fc8000f8e003f */
[----:B------:R-:W-:-:S12]  /*50a0*/  @UP0 USHF.R.U32.HI UR18, URZ, UR11, UR15 ;  /* 0x0000000b3f120299 */ /* 0x000fd8000801160f */
.L_x_7818:
[----:B------:R-:W-:-:S04]  /*50b0*/  UIMAD UR18, UR18, UR19, UR19 ;  /* 0x00000013121272a4 */ /* 0x000fc8000f8e0213 */
[----:B------:R-:W-:-:S04]  /*50c0*/  UISETP.LT.AND UP0, UPT, UR7, UR18, UPT ;  /* 0x000000120700728c */ /* 0x000fc8000bf01270 */
[----:B------:R-:W-:-:S12]  /*50d0*/  USEL UR7, UR7, UR18, UP0 ;  /* 0x0000001207077287 */ /* 0x000fd80008000000 */
.L_x_7816:
[----:B------:R-:W-:Y:S01]  /*50e0*/  USHF.R.S32.HI UR10, URZ, 0x1f, UR7 ;  /* 0x0000001f3f0a7899 */ /* 0x000fe20008011407 */
[----:B------:R-:W-:Y:S02]  /*50f0*/  CS2R R150, SRZ ;  /* 0x0000000000967805 */ /* 0x000fe4000001ff00 */
[----:B------:R-:W-:Y:S02]  /*5100*/  CS2R R148, SRZ ;  /* 0x0000000000947805 */ /* 0x000fe4000001ff00 */
[----:B------:R-:W-:Y:S01]  /*5110*/  CS2R R146, SRZ ;  /* 0x0000000000927805 */ /* 0x000fe2000001ff00 */
        /* <DEDUP_REMOVED lines=39> */
[----:B------:R-:W-:Y:S01]  /*5390*/  IMAD.MOV.U32 R151, RZ, RZ, RZ ;  /* 0x000000ffff977224 */ /* 0x000fe200078e00ff */
[----:B------:R-:W-:Y:S01]  /*53a0*/  ULDC UR51, c[0x0][0x9e4] ;  /* 0x0002790000337ab9 */ /* 0x000fe20000000800 */
[----:B------:R-:W-:Y:S01]  /*53b0*/  ULDC UR59, c[0x0][0x9dc] ;  /* 0x00027700003b7ab9 */ /* 0x000fe20000000800 */
[----:B------:R-:W-:Y:S01]  /*53c0*/  ULDC UR58, c[0x0][0x988] ;  /* 0x00026200003a7ab9 */ /* 0x000fe20000000800 */
[----:B------:R-:W-:-:S05]  /*53d0*/  ULDC UR60, c[0x0][0x9e0] ;  /* 0x00027800003c7ab9 */ /* 0x000fca0000000800 */
.L_x_7838:
[----:B------:R-:W-:Y:S01]  /*53e0*/  ISETP.NE.AND P2, PT, RZ, UR49, PT ;  /* 0x00000031ff007c0c */ /* 0x000fe2000bf45270 */
[----:B------:R-:W-:-:S04]  /*53f0*/  UISETP.NE.AND UP0, UPT, UR45, 0x1, UPT ;  /* 0x000000012d00788c */ /* 0x000fc8000bf05270 */
[----:B------:R-:W-:-:S04]  /*5400*/  USEL UR39, URZ, 0x1, UP0 ;  /* 0x000000013f277887 */ /* 0x000fc80008000000 */
[----:B------:R-:W-:-:S04]  /*5410*/  ULOP3.LUT UR39, UR44, UR39, URZ, 0x3c, !UPT ;  /* 0x000000272c277292 */ /* 0x000fc8000f8e3c3f */
[----:B------:R-:W-:Y:S08]  /*5420*/  @P2 BRA `(.L_x_7820) ;  /* 0x0000000000382947 */ /* 0x000ff00003800000 */
[----:B------:R-:W-:Y:S05]  /*5430*/  @!P0 BRA `(.L_x_7821) ;  /* 0x0000000000048947 */ /* 0x000fea0003800000 */
[----:B------:R-:W-:Y:S01]  /*5440*/  BPT.TRAP 0x1 ;  /* 0x000000040000795c */ /* 0x000fe20000300000 */
.L_x_7821:
        /* <DEDUP_REMOVED lines=9> */
.L_x_7822:
[----:B-1----:R-:W-:Y:S05]  /*54e0*/  @P1 BRA `(.L_x_7820) ;  /* 0x0000000000081947 */ /* 0x002fea0003800000 */
[----:B------:R-:W1:Y:S02]  /*54f0*/  SYNCS.PHASECHK.TRANS64.TRYWAIT P1, [UR6+0x28830], R0 ;  /* 0x02883000ff0075a7 */ /* 0x000e640008020146 */
[----:B-1----:R-:W-:Y:S05]  /*5500*/  @!P1 BRA `(.L_x_7823) ;  /* 0x00000124003c9947 */ /* 0x002fea0003800000 */
.L_x_7820:
[----:B------:R-:W2:Y:S01]  /*5510*/  S2R R4, SR_TID.X ;  /* 0x0000000000047919 */ /* 0x000ea20000002100 */
        /* <DEDUP_REMOVED lines=14> */
[----:B------:R-:W-:Y:S01]  /*5600*/  UMOV UR34, UR30 ;  /* 0x0000001e00227c82 */ /* 0x000fe20008000000 */
[----:B------:R-:W-:Y:S02]  /*5610*/  UIADD3 UR14, UR30, 0x6, URZ ;  /* 0x000000061e0e7890 */ /* 0x000fe4000fffe03f */
[----:B------:R-:W-:-:S02]  /*5620*/  UIADD3 UR18, UR30, 0x400, URZ ;  /* 0x000004001e127890 */ /* 0x000fc4000fffe03f */
[----:B------:R-:W-:Y:S02]  /*5630*/  UIADD3 UR22, UR30, 0x402, URZ ;  /* 0x000004021e167890 */ /* 0x000fe4000fffe03f */
[----:B------:R-:W-:Y:S02]  /*5640*/  UIADD3 UR26, UR30, 0x404, URZ ;  /* 0x000004041e1a7890 */ /* 0x000fe4000fffe03f */
[----:B------:R-:W-:Y:S01]  /*5650*/  UIADD3 UR30, UR30, 0x406, URZ ;  /* 0x000004061e1e7890 */ /* 0x000fe2000fffe03f */
[----:B--2---:R-:W-:-:S05]  /*5660*/  SHF.R.U32.HI R4, RZ, 0x7, R4 ;  /* 0x00000007ff047819 */ /* 0x004fca0000011604 */
[----:B01----:R-:W-:-:S05]  /*5670*/  VIADD R0, R4, 0x8 ;  /* 0x0000000804007836 */ /* 0x003fca0000000000 */
        /* <DEDUP_REMOVED lines=28> */
.L_x_7825:
[----:B------:R-:W-:Y:S01]  /*5840*/  ULEA UR6, UR45, UR40, 0x3 ;  /* 0x000000282d067291 */ /* 0x000fe2000f8e183f */
[----:B------:R-:W-:-:S05]  /*5850*/  IMAD.U32 R0, RZ, RZ, UR44 ;  /* 0x0000002cff007e24 */ /* 0x000fca000f8e00ff */
[----:B------:R-:W-:-:S04]  /*5860*/  SHF.L.U32 R0, R0, 0x1f, RZ ;  /* 0x0000001f00007819 */ /* 0x000fc800000006ff */
[----:B------:R0:W1:Y:S01]  /*5870*/  SYNCS.PHASECHK.TRANS64.TRYWAIT P1, [UR6+0x28850], R0 ;  /* 0x02885000ff0075a7 */ /* 0x0000620008020146 */
[----:B------:R-:W-:Y:S05]  /*5880*/  @!P0 BRA `(.L_x_7826) ;  /* 0x0000000000048947 */ /* 0x000fea0003800000 */
[----:B------:R-:W-:Y:S01]  /*5890*/  BPT.TRAP 0x1 ;  /* 0x000000040000795c */ /* 0x000fe20000300000 */
.L_x_7826:
[----:B-1----:R-:W-:Y:S05]  /*58a0*/  @P1 BRA `(.L_x_7824) ;  /* 0x0000000000081947 */ /* 0x002fea0003800000 */
[----:B------:R-:W1:Y:S02]  /*58b0*/  SYNCS.PHASECHK.TRANS64.TRYWAIT P1, [UR6+0x28850], R0 ;  /* 0x02885000ff0075a7 */ /* 0x000e640008020146 */
[----:B-1----:R-:W-:Y:S05]  /*58c0*/  @!P1 BRA `(.L_x_7827) ;  /* 0x0000012000649947 */ /* 0x002fea0003800000 */
.L_x_7824:
[----:B------:R-:W-:Y:S01]  /*58d0*/  UIADD3 UR6, UR40, 0x400, URZ ;  /* 0x0000040028067890 */ /* 0x000fe2000fffe03f */
[----:B------:R-:W-:Y:S01]  /*58e0*/  WARPGROUP.ARRIVE ;  /* 0x00000000000079c5 */ /* 0x000fe20000000000 */
[----:B------:R-:W-:-:S05]  /*58f0*/  UMOV UR7, 0x40000040 ;  /* 0x4000004000077882 */ /* 0x000fca0000000000 */
[----:B------:R-:W2:Y:S01]  /*5900*/  S2R R4, SR_TID.X ;  /* 0x0000000000047919 */ /* 0x000ea20000002100 */
        /* <DEDUP_REMOVED lines=8> */
[----:B--2---:R-:W-:-:S04]  /*5990*/  SHF.R.U32.HI R4, RZ, 0x7, R4 ;  /* 0x00000007ff047819 */ /* 0x004fc80000011604 */
[----:B01----:R-:W-:Y:S01]  /*59a0*/  IADD3 R0, -R4, 0xb, RZ ;  /* 0x0000000b04007810 */ /* 0x003fe20007ffe1ff */
[----:B------:R-:W-:Y:S02]  /*59b0*/  WARPGROUP.DEPBAR.LE gsb0, 0x0 ;  /* 0x00008000000079c5 */ /* 0x000fe40000010000 */
[----:B------:R-:W-:-:S06]  /*59c0*/  WARPGROUP.ARRIVE ;  /* 0x00000000000079c5 */ /* 0x000fcc0000000000 */
        /* <DEDUP_REMOVED lines=35> */
.L_x_7828:
[----:B------:R-:W-:Y:S01]  /*5c00*/  UISETP.NE.AND UP1, UPT, UR50, URZ, UPT ;  /* 0x0000003f3200728c */ /* 0x000fe2000bf25270 */
[----:B0-----:R-:W-:Y:S01]  /*5c10*/  VIADD R0, R17, UR46 ;  /* 0x0000002e11007c36 */ /* 0x001fe20008000000 */
[----:B------:R-:W-:Y:S01]  /*5c20*/  ULEA UR6, UR38, UR40, 0x3 ;  /* 0x0000002826067291 */ /* 0x000fe2000f8e183f */
[----:B------:R-:W-:Y:S01]  /*5c30*/  IMAD.SHL.U32 R9, R8, 0x80, RZ ;  /* 0x0000008008097824 */ /* 0x000fe200078e00ff */
[----:B------:R-:W-:Y:S01]  /*5c40*/  UISETP.NE.AND UP0, UPT, UR43, URZ, UPT ;  /* 0x0000003f2b00728c */ /* 0x000fe2000bf05270 */
[----:B------:R-:W-:Y:S01]  /*5c50*/  IMAD.U32 R11, RZ, RZ, UR42 ;  /* 0x0000002aff0b7e24 */ /* 0x000fe2000f8e00ff */
[----:B------:R-:W-:Y:S01]  /*5c60*/  PLOP3.LUT P1, PT, PT, PT, UP1, 0x80, 0x0 ;  /* 0x000000000000781c */ /* 0x000fe20003f2f018 */
[----:B------:R-:W-:Y:S01]  /*5c70*/  UIADD3 UR6, UR6, 0x28840, URZ ;  /* 0x0002884006067890 */ /* 0x000fe2000fffe03f */
[----:B------:R-:W-:-:S03]  /*5c80*/  PLOP3.LUT P2, PT, PT, PT, UP1, 0x80, 0x0 ;  /* 0x000000000000781c */ /* 0x000fc60003f4f018 */
[----:B------:R-:W-:Y:S01]  /*5c90*/  @UP1 ULDC UR7, c[0x0][0x44c] ;  /* 0x0001130000071ab9 */ /* 0x000fe20000000800 */
[----:B------:R-:W-:-:S07]  /*5ca0*/  UPRMT UR6, UR53, 0x654, UR6 ;  /* 0x0000065435067896 */ /* 0x000fce0008000006 */
[----:B------:R-:W-:Y:S01]  /*5cb0*/  @P1 IMAD.HI.U32 R4, R0, UR7, RZ ;  /* 0x0000000700041c27 */ /* 0x000fe2000f8e00ff */
[----:B------:R-:W-:Y:S01]  /*5cc0*/  @UP1 ULDC UR7, c[0x0][0x450] ;  /* 0x0001140000071ab9 */ /* 0x000fe20000000800 */
[----:B------:R-:W-:Y:S01]  /*5cd0*/  PLOP3.LUT P1, PT, PT, PT, UP0, 0x40, 0x0 ;  /* 0x000000000000781c */ /* 0x000fe20003f2e808 */
[----:B------:R-:W-:Y:S01]  /*5ce0*/  SYNCS.ARRIVE.TRANS64.RED.A1T0 RZ, [UR6], RZ ;  /* 0x000000ffffff79a7 */ /* 0x000fe20008100406 */
[----:B------:R-:W-:Y:S01]  /*5cf0*/  ULOP3.LUT UR6, URZ, UR59, URZ, 0x33, !UPT ;  /* 0x0000003b3f067292 */ /* 0x000fe2000f8e333f */
[----:B------:R-:W-:Y:S02]  /*5d00*/  @P2 SHF.R.U32.HI R0, RZ, UR7, R4 ;  /* 0x00000007ff002c19 */ /* 0x000fe40008011604 */
[----:B------:R-:W-:-:S03]  /*5d10*/  IADD3 R4, -R16, 0x1, -R9 ;  /* 0x0000000110047810 */ /* 0x000fc60007ffe909 */
[----:B------:R-:W0:Y:S01]  /*5d20*/  SHFL.IDX PT, R5, R0, RZ, 0x1c1f ;  /* 0x001c1fff00057589 */ /* 0x000e2200000e0000 */
[----:B------:R-:W-:-:S05]  /*5d30*/  IADD3 R4, -R11, UR41, R4 ;  /* 0x000000290b047c10 */ /* 0x000fca000fffe104 */
[C---:B------:R-:W-:Y:S02]  /*5d40*/  VIADD R14, R4.reuse, UR60 ;  /* 0x0000003c040e7c36 */ /* 0x040fe40008000000 */
[----:B------:R-:W-:Y:S02]  /*5d50*/  VIADD R20, R4, UR6 ;  /* 0x0000000604147c36 */ /* 0x000fe40008000000 */
[--C-:B0-----:R-:W-:Y:S02]  /*5d60*/  IMAD.IADD R10, R14, 0x1, R5.reuse ;  /* 0x000000010e0a7824 */ /* 0x101fe400078e0205 */
[----:B------:R-:W-:Y:S01]  /*5d70*/  IMAD.IADD R11, R20, 0x1, R5 ;  /* 0x00000001140b7824 */ /* 0x000fe200078e0205 */
        /* <DEDUP_REMOVED lines=14> */
.L_x_7831:
[----:B------:R-:W-:-:S05]  /*5e60*/  IMAD.U32 R15, RZ, RZ, UR51 ;  /* 0x00000033ff0f7e24 */ /* 0x000fca000f8e00ff */
[----:B------:R-:W-:-:S13]  /*5e70*/  ISETP.NE.AND P1, PT, R15, 0x1, PT ;  /* 0x000000010f00780c */ /* 0x000fda0003f25270 */
[----:B------:R-:W0:Y:S02]  /*5e80*/  @P1 LDC.64 R4, c[0x0][0x9e8] ;  /* 0x00027a00ff041b82 */ /* 0x000e240000000a00 */
[----:B0-----:R-:W-:-:S05]  /*5e90*/  @P1 IMAD.HI.U32 R4, R12, R4, RZ ;  /* 0x000000040c041227 */ /* 0x001fca00078e00ff */
[----:B------:R-:W-:-:S07]  /*5ea0*/  @P1 SHF.R.U32.HI R12, RZ, R5, R4 ;  /* 0x00000005ff0c1219 */ /* 0x000fce0000011604 */
.L_x_7832:
[----:B------:R-:W-:Y:S05]  /*5eb0*/  BSYNC B0 ;  /* 0x0000000000007941 */ /* 0x000fea0003800000 */
.L_x_7830:
[----:B------:R-:W-:-:S04]  /*5ec0*/  IMAD R5, R12, R15, -R9 ;  /* 0x0000000f0c057224 */ /* 0x000fc800078e0a09 */
[----:B------:R-:W-:-:S05]  /*5ed0*/  IMAD.IADD R5, R5, 0x1, -R16 ;  /* 0x0000000105057824 */ /* 0x000fca00078e0a10 */
[----:B------:R-:W-:Y:S02]  /*5ee0*/  VIADDMNMX R10, R5, R15, R10, PT ;  /* 0x0000000f050a7246 */ /* 0x000fe4000380010a */
[----:B------:R-:W-:-:S07]  /*5ef0*/  VIMNMX R11, R11, R5, !PT ;  /* 0x000000050b0b7248 */ /* 0x000fce0007fe0100 */
.L_x_7829:
[----:B------:R-:W-:Y:S01]  /*5f00*/  ISETP.GT.AND P1, PT, R8, -0x1, PT ;  /* 0xffffffff0800780c */ /* 0x000fe20003f24270 */
[----:B------:R-:W0:Y:S01]  /*5f10*/  SHFL.IDX PT, R5, R0, 0x1, 0x1c1f ;  /* 0x003c1f0000057f89 */ /* 0x000e2200000e0000 */
[----:B------:R-:W-:Y:S02]  /*5f20*/  UISETP.NE.AND UP0, UPT, UR43, URZ, UPT ;  /* 0x0000003f2b00728c */ /* 0x000fe4000bf05270 */
[C---:B------:R-:W-:Y:S02]  /*5f30*/  ISETP.GT.AND P3, PT, R11.reuse, 0x8, P1 ;  /* 0x000000080b00780c */ /* 0x040fe40000f64270 */
[C---:B------:R-:W-:Y:S02]  /*5f40*/  ISETP.GT.AND P6, PT, R11.reuse, RZ, P1 ;  /* 0x000000ff0b00720c */ /* 0x040fe40000fc4270 */
        /* <DEDUP_REMOVED lines=87> */
[--C-:B0-----:R-:W-:Y:S01]  /*64c0*/  IMAD.IADD R11, R20, 0x1, R5.reuse ;  /* 0x00000001140b7824 */ /* 0x101fe200078e0205 */
[C---:B------:R-:W-:Y:S02]  /*64d0*/  ISETP.LT.OR P5, PT, R10.reuse, 0x71, P5 ;  /* 0x000000710a00780c */ /* 0x040fe40002fa1670 */
[C---:B------:R-:W-:Y:S02]  /*64e0*/  ISETP.LT.OR P4, PT, R10.reuse, 0x72, P4 ;  /* 0x000000720a00780c */ /* 0x040fe40002781670 */
[C---:B------:R-:W-:Y:S02]  /*64f0*/  ISETP.LT.OR P6, PT, R10.reuse, 0x79, P6 ;  /* 0x000000790a00780c */ /* 0x040fe400037c1670 */
[----:B------:R-:W-:Y:S01]  /*6500*/  ISETP.LT.OR P2, PT, R10, 0x7a, P2 ;  /* 0x0000007a0a00780c */ /* 0x000fe20001741670 */
[----:B------:R-:W-:Y:S01]  /*6510*/  IMAD.IADD R10, R14, 0x1, R5 ;  /* 0x000000010e0a7824 */ /* 0x000fe200078e0205 */
        /* <DEDUP_REMOVED lines=18> */
.L_x_7835:
[----:B------:R-:W-:-:S05]  /*6640*/  IMAD.U32 R12, RZ, RZ, UR51 ;  /* 0x00000033ff0c7e24 */ /* 0x000fca000f8e00ff */
[----:B------:R-:W-:-:S13]  /*6650*/  ISETP.NE.AND P2, PT, R12, 0x1, PT ;  /* 0x000000010c00780c */ /* 0x000fda0003f45270 */
[----:B------:R-:W0:Y:S02]  /*6660*/  @P2 LDC.64 R4, c[0x0][0x9e8] ;  /* 0x00027a00ff042b82 */ /* 0x000e240000000a00 */
[----:B0-----:R-:W-:-:S05]  /*6670*/  @P2 IMAD.HI.U32 R4, R0, R4, RZ ;  /* 0x0000000400042227 */ /* 0x001fca00078e00ff */
[----:B------:R-:W-:-:S07]  /*6680*/  @P2 SHF.R.U32.HI R0, RZ, R5, R4 ;  /* 0x00000005ff002219 */ /* 0x000fce0000011604 */
.L_x_7836:
[----:B------:R-:W-:Y:S05]  /*6690*/  BSYNC B0 ;  /* 0x0000000000007941 */ /* 0x000fea0003800000 */
.L_x_7834:
[----:B------:R-:W-:-:S04]  /*66a0*/  IMAD R9, R0, R12, -R9 ;  /* 0x0000000c00097224 */ /* 0x000fc800078e0a09 */
[----:B------:R-:W-:-:S05]  /*66b0*/  IMAD.IADD R9, R9, 0x1, -R16 ;  /* 0x0000000109097824 */ /* 0x000fca00078e0a10 */
[----:B------:R-:W-:Y:S02]  /*66c0*/  VIADDMNMX R10, R9, R12, R10, PT ;  /* 0x0000000c090a7246 */ /* 0x000fe4000380010a */
[----:B------:R-:W-:-:S07]  /*66d0*/  VIMNMX R11, R11, R9, !PT ;  /* 0x000000090b0b7248 */ /* 0x000fce0007fe0100 */
.L_x_7833:
[----:B------:R-:W-:Y:S01]  /*66e0*/  FMNMX.FTZ R0, R153, R6, !PT ;  /* 0x0000000699007209 */ /* 0x000fe20007810000 */
[----:B------:R-:W-:Y:S01]  /*66f0*/  UMOV UR6, UR58 ;  /* 0x0000003a00067c82 */ /* 0x000fe20008000000 */
        /* <DEDUP_REMOVED lines=12> */
[----:B------:R-:W-:Y:S02]  /*67c0*/  ISETP.GT.AND P5, PT, R11, RZ, P1 ;  /* 0x000000ff0b00720c */ /* 0x000fe40000fa4270 */
        /* <DEDUP_REMOVED lines=17> */
[----:B------:R-:W-:Y:S02]  /*68e0*/  FMNMX.FTZ R12, R26, R7, !PT ;  /* 0x000000071a0c7209 */ /* 0x000fe40007810000 */
        /* <DEDUP_REMOVED lines=9> */
[----:B------:R-:W-:-:S02]  /*6980*/  ISETP.GT.AND P3, PT, R11, 0x18, P1 ;  /* 0x000000180b00780c */ /* 0x000fc40000f64270 */
[----:B------:R-:W-:Y:S02]  /*6990*/  FMNMX.FTZ R5, R65, R0, !PT ;  /* 0x0000000041057209 */ /* 0x000fe40007810000 */
[----:B------:R-:W-:Y:S02]  /*69a0*/  ISETP.LT.OR P2, PT, R10, 0x12, P2 ;  /* 0x000000120a00780c */ /* 0x000fe40001741670 */
[----:B------:R-:W-:Y:S02]  /*69b0*/  FMNMX.FTZ R0, R68, R5, !PT ;  /* 0x0000000544007209 */ /* 0x000fe40007810000 */
[----:B------:R-:W-:Y:S02]  /*69c0*/  ISETP.GT.AND P4, PT, R11, 0x19, P1 ;  /* 0x000000190b00780c */ /* 0x000fe40000f84270 */
[----:B------:R-:W-:Y:S02]  /*69d0*/  FMNMX.FTZ R5, R69, R0, !PT ;  /* 0x0000000045057209 */ /* 0x000fe40007810000 */
[----:B------:R-:W-:-:S02]  /*69e0*/  ISETP.LT.OR P3, PT, R10, 0x19, P3 ;  /* 0x000000190a00780c */ /* 0x000fc40001f61670 */
[----:B------:R-:W-:Y:S02]  /*69f0*/  FMNMX.FTZ R0, R72, R5, !PT ;  /* 0x0000000548007209 */ /* 0x000fe40007810000 */
[----:B------:R-:W-:Y:S02]  /*6a00*/  FSEL R35, R35, -INF , !P2 ;  /* 0xff80000023237808 */ /* 0x000fe40005000000 */
        /* <DEDUP_REMOVED lines=11> */
[C---:B------:R-:W-:Y:S02]  /*6ac0*/  ISETP.LT.OR P2, PT, R10.reuse, 0x22, P2 ;  /* 0x000000220a00780c */ /* 0x040fe40001741670 */
[----:B------:R-:W-:Y:S02]  /*6ad0*/  FMNMX.FTZ R4, R85, R0, !PT ;  /* 0x0000000055047209 */ /* 0x000fe40007810000 */
[----:B------:R-:W-:Y:S02]  /*6ae0*/  ISETP.GT.AND P4, PT, R11, 0x29, P1 ;  /* 0x000000290b00780c */ /* 0x000fe40000f84270 */
[----:B------:R-:W-:Y:S01]  /*6af0*/  ISETP.LT.OR P3, PT, R10, 0x29, P3 ;  /* 0x000000290a00780c */ /* 0x000fe20001f61670 */
[----:B------:R-:W0:Y:S01]  /*6b00*/  SHFL.BFLY PT, R5, R4, 0x2, 0x1f ;  /* 0x0c401f0004057f89 */ /* 0x000e2200000e0000 */
[----:B------:R-:W-:-:S02]  /*6b10*/  FSEL R43, R43, -INF , !P2 ;  /* 0xff8000002b2b7808 */ /* 0x000fc40005000000 */
[C---:B------:R-:W-:Y:S02]  /*6b20*/  ISETP.GT.AND P2, PT, R11.reuse, 0x30, P1 ;  /* 0x000000300b00780c */ /* 0x040fe40000f44270 */
[----:B------:R-:W-:Y:S02]  /*6b30*/  FSEL R46, R46, -INF , !P3 ;  /* 0xff8000002e2e7808 */ /* 0x000fe40005800000 */
[C---:B------:R-:W-:Y:S02]  /*6b40*/  ISETP.LT.OR P4, PT, R10.reuse, 0x2a, P4 ;  /* 0x0000002a0a00780c */ /* 0x040fe40002781670 */
[----:B------:R-:W-:Y:S02]  /*6b50*/  ISETP.GT.AND P3, PT, R11, 0x31, P1 ;  /* 0x000000310b00780c */ /* 0x000fe40000f64270 */
[----:B------:R-:W-:Y:S02]  /*6b60*/  ISETP.LT.OR P2, PT, R10, 0x31, P2 ;  /* 0x000000310a00780c */ /* 0x000fe40001741670 */
[----:B------:R-:W-:-:S02]  /*6b70*/  FSEL R47, R47, -INF , !P4 ;  /* 0xff8000002f2f7808 */ /* 0x000fc40006000000 */
[C---:B------:R-:W-:Y:S02]  /*6b80*/  ISETP.GT.AND P5, PT, R11.reuse, 0x38, P1 ;  /* 0x000000380b00780c */ /* 0x040fe40000fa4270 */
[----:B------:R-:W-:Y:S02]  /*6b90*/  FSEL R50, R50, -INF , !P2 ;  /* 0xff80000032327808 */ /* 0x000fe40005000000 */
[C---:B------:R-:W-:Y:S02]  /*6ba0*/  ISETP.LT.OR P3, PT, R10.reuse, 0x32, P3 ;  /* 0x000000320a00780c */ /* 0x040fe40001f61670 */
[----:B------:R-:W-:Y:S02]  /*6bb0*/  ISETP.GT.AND P4, PT, R11, 0x39, P1 ;  /* 0x000000390b00780c */ /* 0x000fe40000f84270 */
[----:B------:R-:W-:Y:S02]  /*6bc0*/  ISETP.LT.OR P5, PT, R10, 0x39, P5 ;  /* 0x000000390a00780c */ /* 0x000fe40002fa1670 */
[----:B0-----:R-:W-:-:S02]  /*6bd0*/  FMNMX.FTZ R5, R4, R5, !PT ;  /* 0x0000000504057209 */ /* 0x001fc40007810000 */
[----:B------:R-:W-:Y:S02]  /*6be0*/  FSEL R51, R51, -INF , !P3 ;  /* 0xff80000033337808 */ /* 0x000fe40005800000 */
[C---:B------:R-:W-:Y:S01]  /*6bf0*/  ISETP.GT.AND P2, PT, R11.reuse, 0x40, P1 ;  /* 0x000000400b00780c */ /* 0x040fe20000f44270 */
[----:B------:R-:W0:Y:S01]  /*6c00*/  SHFL.BFLY PT, R0, R5, 0x1, 0x1f ;  /* 0x0c201f0005007f89 */ /* 0x000e2200000e0000 */
[----:B------:R-:W-:Y:S02]  /*6c10*/  FSEL R54, R54, -INF , !P5 ;  /* 0xff80000036367808 */ /* 0x000fe40006800000 */
[C---:B------:R-:W-:Y:S02]  /*6c20*/  ISETP.LT.OR P4, PT, R10.reuse, 0x3a, P4 ;  /* 0x0000003a0a00780c */ /* 0x040fe40002781670 */
[----:B------:R-:W-:Y:S02]  /*6c30*/  ISETP.GT.AND P3, PT, R11, 0x41, P1 ;  /* 0x000000410b00780c */ /* 0x000fe40000f64270 */
[----:B------:R-:W-:-:S02]  /*6c40*/  ISETP.LT.OR P2, PT, R10, 0x41, P2 ;  /* 0x000000410a00780c */ /* 0x000fc40001741670 */
[----:B------:R-:W-:Y:S02]  /*6c50*/  FSEL R55, R55, -INF , !P4 ;  /* 0xff80000037377808 */ /* 0x000fe40006000000 */
[C---:B------:R-:W-:Y:S02]  /*6c60*/  ISETP.GT.AND P5, PT, R11.reuse, 0x48, P1 ;  /* 0x000000480b00780c */ /* 0x040fe40000fa4270 */
[----:B------:R-:W-:Y:S02]  /*6c70*/  FSEL R58, R58, -INF , !P2 ;  /* 0xff8000003a3a7808 */ /* 0x000fe40005000000 */
[C---:B------:R-:W-:Y:S02]  /*6c80*/  ISETP.LT.OR P3, PT, R10.reuse, 0x42, P3 ;  /* 0x000000420a00780c */ /* 0x040fe40001f61670 */
[----:B------:R-:W-:Y:S02]  /*6c90*/  ISETP.GT.AND P4, PT, R11, 0x49, P1 ;  /* 0x000000490b00780c */ /* 0x000fe40000f84270 */
[----:B------:R-:W-:-:S02]  /*6ca0*/  ISETP.LT.OR P5, PT, R10, 0x49, P5 ;  /* 0x000000490a00780c */ /* 0x000fc40002fa1670 */
[----:B------:R-:W-:Y:S02]  /*6cb0*/  FSEL R59, R59, -INF , !P3 ;  /* 0xff8000003b3b7808 */ /* 0x000fe40005800000 */
[----:B------:R-:W-:Y:S02]  /*6cc0*/  ISETP.GT.AND P2, PT, R11, 0x50, P1 ;  /* 0x000000500b00780c */ /* 0x000fe40000f44270 */
[----:B0-----:R-:W-:Y:S02]  /*6cd0*/  FMNMX.FTZ R0, R5, R0, !PT ;  /* 0x0000000005007209 */ /* 0x001fe40007810000 */
[----:B------:R-:W-:Y:S02]  /*6ce0*/  FSEL R62, R62, -INF , !P5 ;  /* 0xff8000003e3e7808 */ /* 0x000fe40006800000 */
[C---:B------:R-:W-:Y:S01]  /*6cf0*/  FSETP.NEU.FTZ.AND P6, PT, R0.reuse, -INF , PT ;  /* 0xff8000000000780b */ /* 0x040fe20003fdd000 */
[----:B------:R-:W-:Y:S01]  /*6d00*/  FMUL.FTZ R9, R0, UR6 ;  /* 0x0000000600097c20 */ /* 0x000fe20008410000 */
[----:B------:R-:W-:-:S02]  /*6d10*/  ISETP.LT.OR P4, PT, R10, 0x4a, P4 ;  /* 0x0000004a0a00780c */ /* 0x000fc40002781670 */
[----:B------:R-:W-:Y:S02]  /*6d20*/  ISETP.GT.AND P3, PT, R11, 0x51, P1 ;  /* 0x000000510b00780c */ /* 0x000fe40000f64270 */
[----:B------:R-:W-:Y:S02]  /*6d30*/  FSEL R4, R9, RZ, P6 ;  /* 0x000000ff09047208 */ /* 0x000fe40003000000 */
[----:B------:R-:W-:Y:S02]  /*6d40*/  ISETP.LT.OR P2, PT, R10, 0x51, P2 ;  /* 0x000000510a00780c */ /* 0x000fe40001741670 */
        /* <DEDUP_REMOVED lines=9> */
[----:B------:R-:W-:Y:S01]  /*6de0*/  ISETP.GT.AND P5, PT, R11, 0x58, P1 ;  /* 0x000000580b00780c */ /* 0x000fe20000fa4270 */
        /* <DEDUP_REMOVED lines=36> */
[----:B------:R-:W-:Y:S01]  /*7030*/  MUFU.EX2 R180, R180 ;  /* 0x000000b400b47308 */ /* 0x000fe20000000800 */
[----:B------:R-:W-:Y:S01]  /*7040*/  FMNMX.FTZ R12, R50, R25, !PT ;  /* 0x00000019320c7209 */ /* 0x000fe20007810000 */
[--C-:B------:R-:W-:Y:S01]  /*7050*/  FFMA.FTZ R25, R45, UR6, -R4.reuse ;  /* 0x000000062d197c23 */ /* 0x100fe20008010804 */
[----:B------:R-:W-:Y:S01]  /*7060*/  ISETP.LT.OR P2, PT, R10, 0x61, P2 ;  /* 0x000000610a00780c */ /* 0x000fe20001741670 */
[----:B------:R-:W-:Y:S01]  /*7070*/  FFMA.FTZ R45, R77, UR6, -R4 ;  /* 0x000000064d2d7c23 */ /* 0x000fe20008010804 */
[----:B------:R-:W-:-:S02]  /*7080*/  FMNMX.FTZ R29, R51, R12, !PT ;  /* 0x0000000c331d7209 */ /* 0x000fc40007810000 */
[----:B------:R-:W-:Y:S01]  /*7090*/  FSEL R71, R71, -INF , !P4 ;  /* 0xff80000047477808 */ /* 0x000fe20006000000 */
[----:B------:R-:W-:Y:S01]  /*70a0*/  MUFU.EX2 R5, R5 ;  /* 0x0000000500057308 */ /* 0x000fe20000000800 */
[----:B------:R-:W-:Y:S02]  /*70b0*/  FMNMX.FTZ R12, R54, R29, !PT ;  /* 0x0000001d360c7209 */ /* 0x000fe40007810000 */
[----:B------:R-:W-:Y:S02]  /*70c0*/  ISETP.GT.AND P5, PT, R11, 0x68, P1 ;  /* 0x000000680b00780c */ /* 0x000fe40000fa4270 */
[----:B------:R-:W-:Y:S02]  /*70d0*/  FMNMX.FTZ R29, R55, R12, !PT ;  /* 0x0000000c371d7209 */ /* 0x000fe40007810000 */
[----:B------:R-:W-:Y:S01]  /*70e0*/  FSEL R74, R74, -INF , !P2 ;  /* 0xff8000004a4a7808 */ /* 0x000fe20005000000 */
[----:B------:R-:W-:Y:S01]  /*70f0*/  MUFU.EX2 R182, R182 ;  /* 0x000000b600b67308 */ /* 0x000fe20000000800 */
[----:B------:R-:W-:Y:S01]  /*7100*/  FMNMX.FTZ R12, R58, R29, !PT ;  /* 0x0000001d3a0c7209 */ /* 0x000fe20007810000 */
[--C-:B------:R-:W-:Y:S01]  /*7110*/  FFMA.FTZ R29, R49, UR6, -R4.reuse ;  /* 0x00000006311d7c23 */ /* 0x100fe20008010804 */
[----:B------:R-:W-:Y:S01]  /*7120*/  ISETP.LT.OR P3, PT, R10, 0x62, P3 ;  /* 0x000000620a00780c */ /* 0x000fe20001f61670 */
[----:B------:R-:W-:Y:S01]  /*7130*/  FFMA.FTZ R49, R73, UR6, -R4 ;  /* 0x0000000649317c23 */ /* 0x000fe20008010804 */
[----:B------:R-:W-:-:S02]  /*7140*/  FMNMX.FTZ R33, R59, R12, !PT ;  /* 0x0000000c3b217209 */ /* 0x000fc40007810000 */
[----:B------:R-:W-:Y:S01]  /*7150*/  ISETP.GT.AND P4, PT, R11, 0x69, P1 ;  /* 0x000000690b00780c */ /* 0x000fe20000f84270 */
[----:B------:R-:W-:Y:S01]  /*7160*/  MUFU.EX2 R9, R9 ;  /* 0x0000000900097308 */ /* 0x000fe20000000800 */
[----:B------:R-:W-:Y:S02]  /*7170*/  FMNMX.FTZ R12, R62, R33, !PT ;  /* 0x000000213e0c7209 */ /* 0x000fe40007810000 */
[----:B------:R-:W-:Y:S02]  /*7180*/  ISETP.LT.OR P5, PT, R10, 0x69, P5 ;  /* 0x000000690a00780c */ /* 0x000fe40002fa1670 */
[----:B------:R-:W-:Y:S02]  /*7190*/  FMNMX.FTZ R33, R63, R12, !PT ;  /* 0x0000000c3f217209 */ /* 0x000fe40007810000 */
[----:B------:R-:W-:Y:S01]  /*71a0*/  FSEL R75, R75, -INF , !P3 ;  /* 0xff8000004b4b7808 */ /* 0x000fe20005800000 */
[----:B------:R-:W-:Y:S01]  /*71b0*/  MUFU.EX2 R176, R176 ;  /* 0x000000b000b07308 */ /* 0x000fe20000000800 */
[----:B------:R-:W-:Y:S01]  /*71c0*/  FMNMX.FTZ R12, R66, R33, !PT ;  /* 0x00000021420c7209 */ /* 0x000fe20007810000 */
[--C-:B------:R-:W-:Y:S01]  /*71d0*/  FFMA.FTZ R33, R53, UR6, -R4.reuse ;  /* 0x0000000635217c23 */ /* 0x100fe20008010804 */
[----:B------:R-:W-:Y:S01]  /*71e0*/  ISETP.GT.AND P2, PT, R11, 0x70, P1 ;  /* 0x000000700b00780c */ /* 0x000fe20000f44270 */
[----:B------:R-:W-:Y:S01]  /*71f0*/  FFMA.FTZ R53, R69, UR6, -R4 ;  /* 0x0000000645357c23 */ /* 0x000fe20008010804 */
[----:B------:R-:W-:-:S02]  /*7200*/  FMNMX.FTZ R37, R67, R12, !PT ;  /* 0x0000000c43257209 */ /* 0x000fc40007810000 */
[----:B------:R-:W-:Y:S01]  /*7210*/  FSEL R78, R78, -INF , !P5 ;  /* 0xff8000004e4e7808 */ /* 0x000fe20006800000 */
[----:B------:R-:W-:Y:S01]  /*7220*/  MUFU.EX2 R13, R13 ;  /* 0x0000000d000d7308 */ /* 0x000fe20000000800 */
[----:B------:R-:W-:Y:S02]  /*7230*/  FMNMX.FTZ R12, R70, R37, !PT ;  /* 0x00000025460c7209 */ /* 0x000fe40007810000 */
[----:B------:R-:W-:Y:S02]  /*7240*/  ISETP.LT.OR P4, PT, R10, 0x6a, P4 ;  /* 0x0000006a0a00780c */ /* 0x000fe40002781670 */
[----:B------:R-:W-:Y:S02]  /*7250*/  FMNMX.FTZ R37, R71, R12, !PT ;  /* 0x0000000c47257209 */ /* 0x000fe40007810000 */
[----:B------:R-:W-:Y:S01]  /*7260*/  ISETP.GT.AND P3, PT, R11, 0x71, P1 ;  /* 0x000000710b00780c */ /* 0x000fe20000f64270 */
[----:B------:R-:W-:Y:S01]  /*7270*/  MUFU.EX2 R178, R178 ;  /* 0x000000b200b27308 */ /* 0x000fe20000000800 */
[----:B------:R-:W-:-:S02]  /*7280*/  FMNMX.FTZ R12, R74, R37, !PT ;  /* 0x000000254a0c7209 */ /* 0x000fc40007810000 */
[----:B------:R-:W-:Y:S02]  /*7290*/  ISETP.LT.OR P2, PT, R10, 0x71, P2 ;  /* 0x000000710a00780c */ /* 0x000fe40001741670 */
[----:B------:R-:W-:Y:S02]  /*72a0*/  FMNMX.FTZ R37, R75, R12, !PT ;  /* 0x0000000c4b257209 */ /* 0x000fe40007810000 */
[----:B------:R-:W-:Y:S01]  /*72b0*/  FSEL R79, R79, -INF , !P4 ;  /* 0xff8000004f4f7808 */ /* 0x000fe20006000000 */
[----:B------:R-:W-:Y:S01]  /*72c0*/  MUFU.EX2 R15, R15 ;  /* 0x0000000f000f7308 */ /* 0x000fe20000000800 */
[----:B------:R-:W-:Y:S02]  /*72d0*/  FMNMX.FTZ R12, R78, R37, !PT ;  /* 0x000000254e0c7209 */ /* 0x000fe40007810000 */
[----:B------:R-:W-:Y:S02]  /*72e0*/  ISETP.GT.AND P5, PT, R11, 0x78, P1 ;  /* 0x000000780b00780c */ /* 0x000fe40000fa4270 */
[----:B------:R-:W-:-:S02]  /*72f0*/  ISETP.LT.OR P3, PT, R10, 0x72, P3 ;  /* 0x000000720a00780c */ /* 0x000fc40001f61670 */
[----:B------:R-:W-:Y:S01]  /*7300*/  FSEL R82, R82, -INF , !P2 ;  /* 0xff80000052527808 */ /* 0x000fe20005000000 */
[----:B------:R-:W-:Y:S01]  /*7310*/  MUFU.EX2 R172, R172 ;  /* 0x000000ac00ac7308 */ /* 0x000fe20000000800 */
[----:B------:R-:W-:Y:S02]  /*7320*/  FMNMX.FTZ R37, R79, R12, !PT ;  /* 0x0000000c4f257209 */ /* 0x000fe40007810000 */
[----:B------:R-:W-:Y:S01]  /*7330*/  ISETP.GT.AND P1, PT, R11, 0x79, P1 ;  /* 0x000000790b00780c */ /* 0x000fe20000f24270 */
[--C-:B------:R-:W-:Y:S01]  /*7340*/  FFMA.FTZ R11, R57, UR6, -R4.reuse ;  /* 0x00000006390b7c23 */ /* 0x100fe20008010804 */
[----:B------:R-:W-:Y:S01]  /*7350*/  ISETP.LT.OR P5, PT, R10, 0x79, P5 ;  /* 0x000000790a00780c */ /* 0x000fe20002fa1670 */
[----:B------:R-:W-:Y:S01]  /*7360*/  FFMA.FTZ R57, R65, UR6, -R4 ;  /* 0x0000000641397c23 */ /* 0x000fe20008010804 */
[----:B------:R-:W-:Y:S01]  /*7370*/  FSEL R83, R83, -INF , !P3 ;  /* 0xff80000053537808 */ /* 0x000fe20005800000 */
[----:B------:R-:W-:Y:S01]  /*7380*/  MUFU.EX2 R21, R21 ;  /* 0x0000001500157308 */ /* 0x000fe20000000800 */
[----:B------:R-:W-:-:S02]  /*7390*/  FMNMX.FTZ R12, R82, R37, !PT ;  /* 0x00000025520c7209 */ /* 0x000fc40007810000 */
[----:B------:R-:W-:Y:S02]  /*73a0*/  ISETP.LT.OR P1, PT, R10, 0x7a, P1 ;  /* 0x0000007a0a00780c */ /* 0x000fe40000f21670 */
[----:B------:R-:W-:Y:S02]  /*73b0*/  FSEL R86, R86, -INF , !P5 ;  /* 0xff80000056567808 */ /* 0x000fe40006800000 */
[----:B------:R-:W-:Y:S01]  /*73c0*/  FMNMX.FTZ R37, R83, R12, !PT ;  /* 0x0000000c53257209 */ /* 0x000fe20007810000 */
[----:B------:R-:W-:Y:S01]  /*73d0*/  MUFU.EX2 R174, R174 ;  /* 0x000000ae00ae7308 */ /* 0x000fe20000000800 */
[----:B------:R-:W-:Y:S02]  /*73e0*/  FSEL R87, R87, -INF , !P1 ;  /* 0xff80000057577808 */ /* 0x000fe40004800000 */
[----:B------:R-:W-:Y:S02]  /*73f0*/  FMNMX.FTZ R10, R86, R37, !PT ;  /* 0x00000025560a7209 */ /* 0x000fe40007810000 */
[----:B------:R-:W-:-:S02]  /*7400*/  FSEL R65, R0, RZ, P6 ;  /* 0x000000ff00417208 */ /* 0x000fc40003000000 */
[----:B------:R-:W-:Y:S01]  /*7410*/  FMNMX.FTZ R10, R87, R10, !PT ;  /* 0x0000000a570a7209 */ /* 0x000fe20007810000 */
[----:B------:R-:W-:Y:S02]  /*7420*/  MUFU.EX2 R25, R25 ;  /* 0x0000001900197308 */ /* 0x000fe40000000800 */
[----:B------:R-:W-:Y:S02]  /*7430*/  FADD.FTZ R6, -R65, R6 ;  /* 0x0000000641067221 */ /* 0x000fe40000010100 */
[----:B------:R-:W0:Y:S04]  /*7440*/  SHFL.BFLY PT, R37, R10, 0x2, 0x1f ;  /* 0x0c401f000a257f89 */ /* 0x000e2800000e0000 */
        /* <DEDUP_REMOVED lines=10> */
[----:B------:R-:W-:-:S03]  /*74f0*/  FMUL.FTZ R37, R6, UR6 ;  /* 0x0000000606257c20 */ /* 0x000fc60008410000 */
[C---:B------:R-:W-:Y:S01]  /*7500*/  FSETP.NEU.FTZ.AND P1, PT, R4.reuse, -INF , PT ;  /* 0xff8000000400780b */ /* 0x040fe20003f3d000 */
[----:B------:R-:W-:Y:S02]  /*7510*/  FMUL.FTZ R10, R4, UR6 ;  /* 0x00000006040a7c20 */ /* 0x000fe40008410000 */
[----:B------:R-:W0:Y:S03]  /*7520*/  MUFU.EX2 R37, R37 ;  /* 0x0000002500257308 */ /* 0x000e260000000800 */
[----:B------:R-:W-:-:S05]  /*7530*/  FSEL R6, R10, RZ, P1 ;  /* 0x000000ff0a067208 */ /* 0x000fca0000800000 */
[--C-:B------:R-:W-:Y:S01]  /*7540*/  FFMA.FTZ R183, R30, UR6, -R6.reuse ;  /* 0x000000061eb77c23 */ /* 0x100fe20008010806 */
[----:B------:R-:W-:Y:S01]  /*7550*/  FSEL R30, R4, RZ, P1 ;  /* 0x000000ff041e7208 */ /* 0x000fe20000800000 */
[--C-:B------:R-:W-:Y:S01]  /*7560*/  FFMA.FTZ R10, R26, UR6, -R6.reuse ;  /* 0x000000061a0a7c23 */ /* 0x100fe20008010806 */
[--C-:B------:R-:W-:Y:S01]  /*7570*/  FFMA.FTZ R181, R27, UR6, -R6.reuse ;  /* 0x000000061bb57c23 */ /* 0x100fe20008010806 */
[--C-:B------:R-:W-:Y:S01]  /*7580*/  FFMA.FTZ R12, R31, UR6, -R6.reuse ;  /* 0x000000061f0c7c23 */ /* 0x100fe20008010806 */
[--C-:B------:R-:W-:Y:S01]  /*7590*/  FFMA.FTZ R177, R34, UR6, -R6.reuse ;  /* 0x0000000622b17c23 */ /* 0x100fe20008010806 */
[----:B------:R-:W-:Y:S01]  /*75a0*/  FADD.FTZ R30, -R30, R7 ;  /* 0x000000071e1e7221 */ /* 0x000fe20000010100 */
[----:B------:R-:W-:Y:S01]  /*75b0*/  MUFU.EX2 R183, R183 ;  /* 0x000000b700b77308 */ /* 0x000fe20000000800 */
[----:B------:R-:W-:Y:S01]  /*75c0*/  FFMA.FTZ R14, R35, UR6, -R6 ;  /* 0x00000006230e7c23 */ /* 0x000fe20008010806 */
[----:B0-----:R-:W-:Y:S01]  /*75d0*/  FFMA.FTZ R34, R37, R3, R180 ;  /* 0x0000000325227223 */ /* 0x001fe200000100b4 */
[----:B------:R-:W-:Y:S01]  /*75e0*/  FMUL.FTZ R7, R30, UR6 ;  /* 0x000000061e077c20 */ /* 0x000fe20008410000 */
        /* <DEDUP_REMOVED lines=27> */
[----:B------:R-:W-:Y:S01]  /*77a0*/  FFMA.FTZ R157, R74, UR6, -R6 ;  /* 0x000000064a9d7c23 */ /* 0x000fe20008010806 */
[----:B------:R-:W2:Y:S01]  /*77b0*/  MUFU.EX2 R12, R12 ;  /* 0x0000000c000c7308 */ /* 0x000ea20000000800 */
[----:B0-----:R-:W-:Y:S01]  /*77c0*/  FFMA.FTZ R2, R7, R2, R10 ;  /* 0x0000000207027223 */ /* 0x001fe2000001000a */
        /* <DEDUP_REMOVED lines=17> */
[----:B0-----:R-:W-:Y:S01]  /*78e0*/  FADD.FTZ R3, R177, R2 ;  /* 0x00000002b1037221 */ /* 0x001fe20000010000 */
[----:B------:R-:W-:-:S04]  /*78f0*/  FADD.FTZ R42, R170, R27 ;  /* 0x0000001baa2a7221 */ /* 0x000fc80000010000 */
[----:B------:R-:W-:Y:S02]  /*7900*/  FADD.FTZ R27, R33, R42 ;  /* 0x0000002a211b7221 */ /* 0x000fe40000010000 */
[----:B------:R-:W0:Y:S01]  /*7910*/  MUFU.EX2 R20, R20 ;  /* 0x0000001400147308 */ /* 0x000e220000000800 */
[----:B-1----:R-:W-:Y:S01]  /*7920*/  FADD.FTZ R2, R14, R3 ;  /* 0x000000030e027221 */ /* 0x002fe20000010000 */
[----:B------:R-:W-:-:S04]  /*7930*/  FADD.FTZ R42, R164, R27 ;  /* 0x0000001ba42a7221 */ /* 0x000fc80000010000 */
[----:B------:R-:W-:Y:S01]  /*7940*/  FADD.FTZ R27, R11, R42 ;  /* 0x0000002a0b1b7221 */ /* 0x000fe20000010000 */
[----:B------:R-:W-:Y:S01]  /*7950*/  FFMA.FTZ R42, R79, UR6, -R6 ;  /* 0x000000064f2a7c23 */ /* 0x000fe20008010806 */
        /* <DEDUP_REMOVED lines=81> */
.L_x_7837:
[----:B------:R-:W-:Y:S01]  /*7e70*/  ULEA UR7, UR45, UR40, 0x3 ;  /* 0x000000282d077291 */ /* 0x000fe2000f8e183f */
[----:B------:R-:W-:Y:S01]  /*7e80*/  ISETP.GT.AND P1, PT, R8, UR48, PT ;  /* 0x0000003008007c0c */ /* 0x000fe2000bf24270 */
[----:B------:R-:W-:Y:S01]  /*7e90*/  UMOV UR44, UR39 ;  /* 0x00000027002c7c82 */ /* 0x000fe20008000000 */
[----:B------:R-:W-:Y:S01]  /*7ea0*/  UMOV UR45, UR38 ;  /* 0x00000026002d7c82 */ /* 0x000fe20008000000 */
[----:B------:R-:W-:Y:S01]  /*7eb0*/  UIADD3 UR7, UR7, 0x28860, URZ ;  /* 0x0002886007077890 */ /* 0x000fe2000fffe03f */
[----:B------:R-:W-:Y:S01]  /*7ec0*/  F2FP.BF16.F32.PACK_AB R155, R6, R155 ;  /* 0x0000009b069b723e */ /* 0x000fe200000010ff */
        /* <DEDUP_REMOVED lines=98> */
[----:B------:R-:W-:Y:S02]  /*84f0*/  IMAD.MOV.U32 R7, RZ, RZ, R4 ;  /* 0x000000ffff077224 */ /* 0x000fe400078e0004 */
[----:B------:R-:W-:Y:S01]  /*8500*/  IMAD.MOV.U32 R6, RZ, RZ, R0 ;  /* 0x000000ffff067224 */ /* 0x000fe200078e0000 */
[----:B------:R-:W-:Y:S06]  /*8510*/  @P1 BRA `(.L_x_7838) ;  /* 0xffffffcc00b01947 */ /* 0x000fec000383ffff */
.L_x_7819:
[----:B------:R-:W-:Y:S02]  /*8520*/  UISETP.NE.AND UP1, UPT, UR50, URZ, UPT ;  /* 0x0000003f3200728c */ /* 0x000fe4000bf25270 */
[----:B------:R-:W-:Y:S02]  /*8530*/  UISETP.NE.AND UP0, UPT, UR43, URZ, UPT ;  /* 0x0000003f2b00728c */ /* 0x000fe4000bf05270 */
[----:B------:R-:W-:Y:S02]  /*8540*/  UIADD3 UR7, UR46, 0x7f, URZ ;  /* 0x0000007f2e077890 */ /* 0x000fe4000fffe03f */
[----:B------:R-:W-:Y:S02]  /*8550*/  UIADD3 UR14, UR41, 0x1, -UR42 ;  /* 0x00000001290e7890 */ /* 0x000fe4000fffe82a */
[----:B------:R-:W-:-:S03]  /*8560*/  PLOP3.LUT P1, PT, PT, PT, UP0, 0x40, 0x0 ;  /* 0x000000000000781c */ /* 0x000fc60003f2e808 */
        /* <DEDUP_REMOVED lines=18> */
.L_x_7840:
[----:B------:R-:W-:Y:S02]  /*8690*/  ULDC UR18, c[0x0][0x9e4] ;  /* 0x0002790000127ab9 */ /* 0x000fe40000000800 */
[----:B------:R-:W-:-:S11]  /*86a0*/  UISETP.NE.AND UP0, UPT, UR18, 0x1, UPT ;  /* 0x000000011200788c */ /* 0x000fd6000bf05270 */
[----:B------:R-:W-:Y:S02]  /*86b0*/  @UP0 ULDC.64 UR10, c[0x0][0x9e8] ;  /* 0x00027a00000a0ab9 */ /* 0x000fe40000000a00 */
[----:B------:R-:W-:-:S04]  /*86c0*/  UIMAD.WIDE.U32 UR14, UR7, UR10, URZ ;  /* 0x0000000a070e72a5 */ /* 0x000fc8000f8e003f */
[----:B------:R-:W-:-:S12]  /*86d0*/  @UP0 USHF.R.U32.HI UR7, URZ, UR11, UR15 ;  /* 0x0000000b3f070299 */ /* 0x000fd8000801160f */
.L_x_7841:
[----:B------:R-:W-:-:S04]  /*86e0*/  UIMAD UR7, UR7, UR18, URZ ;  /* 0x00000012070772a4 */ /* 0x000fc8000f8e023f */
[----:B------:R-:W-:-:S04]  /*86f0*/  UISETP.LT.AND UP0, UPT, UR59, UR7, UPT ;  /* 0x000000073b00728c */ /* 0x000fc8000bf01270 */
[----:B------:R-:W-:-:S12]  /*8700*/  USEL UR59, UR59, UR7, !UP0 ;  /* 0x000000073b3b7287 */ /* 0x000fd8000c000000 */
.L_x_7839:
        /* <DEDUP_REMOVED lines=13> */
.L_x_7853:
[----:B------:R-:W-:Y:S01]  /*87e0*/  ISETP.NE.AND P2, PT, RZ, UR49, PT ;  /* 0x00000031ff007c0c */ /* 0x000fe2000bf45270 */
[----:B------:R-:W-:-:S04]  /*87f0*/  UISETP.NE.AND UP0, UPT, UR45, 0x1, UPT ;  /* 0x000000012d00788c */ /* 0x000fc8000bf05270 */
[----:B------:R-:W-:-:S04]  /*8800*/  USEL UR39, URZ, 0x1, UP0 ;  /* 0x000000013f277887 */ /* 0x000fc80008000000 */
[----:B------:R-:W-:-:S04]  /*8810*/  ULOP3.LUT UR39, UR44, UR39, URZ, 0x3c, !UPT ;  /* 0x000000272c277292 */ /* 0x000fc8000f8e3c3f */
[----:B------:R-:W-:Y:S08]  /*8820*/  @P2 BRA `(.L_x_7843) ;  /* 0x0000000000382947 */ /* 0x000ff00003800000 */
[----:B------:R-:W-:Y:S05]  /*8830*/  @!P0 BRA `(.L_x_7844) ;  /* 0x0000000000048947 */ /* 0x000fea0003800000 */
[----:B------:R-:W-:Y:S01]  /*8840*/  BPT.TRAP 0x1 ;  /* 0x000000040000795c */ /* 0x000fe20000300000 */
.L_x_7844:
        /* <DEDUP_REMOVED lines=9> */
.L_x_7845:
[----:B-1----:R-:W-:Y:S05]  /*88e0*/  @P1 BRA `(.L_x_7843) ;  /* 0x0000000000081947 */ /* 0x002fea0003800000 */
[----:B------:R-:W1:Y:S02]  /*88f0*/  SYNCS.PHASECHK.TRANS64.TRYWAIT P1, [UR6+0x28830], R0 ;  /* 0x02883000ff0075a7 */ /* 0x000e640008020146 */
[----:B-1----:R-:W-:Y:S05]  /*8900*/  @!P1 BRA `(.L_x_7846) ;  /* 0x000000f0006c9947 */ /* 0x002fea0003800000 */
.L_x_7843:
        /* <DEDUP_REMOVED lines=51> */
.L_x_7848:
[----:B------:R-:W-:Y:S01]  /*8c40*/  ULEA UR6, UR45, UR40, 0x3 ;  /* 0x000000282d067291 */ /* 0x000fe2000f8e183f */
[----:B------:R-:W-:-:S05]  /*8c50*/  IMAD.U32 R0, RZ, RZ, UR44 ;  /* 0x0000002cff007e24 */ /* 0x000fca000f8e00ff */
[----:B------:R-:W-:-:S04]  /*8c60*/  SHF.L.U32 R0, R0, 0x1f, RZ ;  /* 0x0000001f00007819 */ /* 0x000fc800000006ff */
[----:B------:R0:W1:Y:S01]  /*8c70*/  SYNCS.PHASECHK.TRANS64.TRYWAIT P1, [UR6+0x28850], R0 ;  /* 0x02885000ff0075a7 */ /* 0x0000620008020146 */
[----:B------:R-:W-:Y:S05]  /*8c80*/  @!P0 BRA `(.L_x_7849) ;  /* 0x0000000000048947 */ /* 0x000fea0003800000 */
[----:B------:R-:W-:Y:S01]  /*8c90*/  BPT.TRAP 0x1 ;  /* 0x000000040000795c */ /* 0x000fe20000300000 */
.L_x_7849:
[----:B-1----:R-:W-:Y:S05]  /*8ca0*/  @P1 BRA `(.L_x_7847) ;  /* 0x0000000000081947 */ /* 0x002fea0003800000 */
[----:B------:R-:W1:Y:S02]  /*8cb0*/  SYNCS.PHASECHK.TRANS64.TRYWAIT P1, [UR6+0x28850], R0 ;  /* 0x02885000ff0075a7 */ /* 0x000e640008020146 */
[----:B-1----:R-:W-:Y:S05]  /*8cc0*/  @!P1 BRA `(.L_x_7850) ;  /* 0x000000ec00949947 */ /* 0x002fea0003800000 */
.L_x_7847:
        /* <DEDUP_REMOVED lines=51> */
.L_x_7851:
[----:B0-----:R-:W-:Y:S01]  /*9000*/  FMNMX.FTZ R0, R24, R5, !PT ;  /* 0x0000000518007209 */ /* 0x001fe20007810000 */
[----:B------:R-:W-:Y:S01]  /*9010*/  UMOV UR6, UR51 ;  /* 0x0000003300067c82 */ /* 0x000fe20008000000 */
[----:B------:R-:W-:Y:S01]  /*9020*/  FMNMX.FTZ R4, R26, R7, !PT ;  /* 0x000000071a047209 */ /* 0x000fe20007810000 */
        /* <DEDUP_REMOVED lines=75> */
[----:B------:R-:W-:-:S03]  /*94e0*/  FMUL.FTZ R10, R0, UR6 ;  /* 0x00000006000a7c20 */ /* 0x000fc60008410000 */
[----:B------:R-:W-:Y:S01]  /*94f0*/  FMUL.FTZ R13, R5, UR6 ;  /* 0x00000006050d7c20 */ /* 0x000fe20008410000 */
[--C-:B------:R-:W-:Y:S01]  /*9500*/  FFMA.FTZ R153, R41, UR6, -R10.reuse ;  /* 0x0000000629997c23 */ /* 0x100fe2000801080a */
[----:B------:R-:W-:Y:S01]  /*9510*/  FADD.FTZ R5, -R4, R7 ;  /* 0x0000000704057221 */ /* 0x000fe20000010100 */
        /* <DEDUP_REMOVED lines=25> */
[--C-:B0-----:R-:W-:Y:S01]  /*96b0*/  FFMA.FTZ R13, R73, UR6, -R10.reuse ;  /* 0x00000006490d7c23 */ /* 0x101fe2000801080a */
        /* <DEDUP_REMOVED lines=8> */
[----:B------:R-:W0:Y:S02]  /*9740*/  MUFU.EX2 R7, R7 ;  /* 0x0000000700077308 */ /* 0x000e240000000800 */
        /* <DEDUP_REMOVED lines=25> */
[----:B------:R-:W-:-:S05]  /*98e0*/  FFMA.FTZ R163, R70, UR6, -R10 ;  /* 0x0000000646a37c23 */ /* 0x000fca000801080a */
        /* <DEDUP_REMOVED lines=41> */
[----:B0-----:R-:W-:Y:S01]  /*9b80*/  FADD.FTZ R42, R174, R27 ;  /* 0x0000001bae2a7221 */ /* 0x001fe20000010000 */
[----:B------:R-:W-:-:S06]  /*9b90*/  FFMA.FTZ R27, R74, UR6, -R10 ;  /* 0x000000064a1b7c23 */ /* 0x000fcc000801080a */
        /* <DEDUP_REMOVED lines=93> */
.L_x_7852:
[----:B------:R-:W-:Y:S01]  /*a170*/  ULEA UR7, UR45, UR40, 0x3 ;  /* 0x000000282d077291 */ /* 0x000fe2000f8e183f */
[----:B------:R-:W-:Y:S01]  /*a180*/  ISETP.GT.AND P1, PT, R8, UR48, PT ;  /* 0x0000003008007c0c */ /* 0x000fe2000bf24270 */
[----:B------:R-:W-:Y:S01]  /*a190*/  UMOV UR44, UR39 ;  /* 0x00000027002c7c82 */ /* 0x000fe20008000000 */
[----:B------:R-:W-:Y:S01]  /*a1a0*/  UMOV UR45, UR38 ;  /* 0x00000026002d7c82 */ /* 0x000fe20008000000 */
[----:B------:R-:W-:Y:S01]  /*a1b0*/  UIADD3 UR7, UR7, 0x28860, URZ ;  /* 0x0002886007077890 */ /* 0x000fe2000fffe03f */
[----:B------:R-:W-:Y:S01]  /*a1c0*/  F2FP.BF16.F32.PACK_AB R180, R180, R7 ;  /* 0x00000007b4b4723e */ /* 0x000fe200000010ff */
[-C--:B------:R-:W-:Y:S01]  /*a1d0*/  FMUL.FTZ R90, R90, R5.reuse ;  /* 0x000000055a5a7220 */ /* 0x080fe20000410000 */
[----:B------:R-:W-:Y:S01]  /*a1e0*/  F2FP.BF16.F32.PACK_AB R182, R159, R182 ;  /* 0x000000b69fb6723e */ /* 0x000fe200000010ff */
[----:B------:R-:W-:Y:S01]  /*a1f0*/  UPRMT UR7, UR53, 0x654, UR7 ;  /* 0x0000065435077896 */ /* 0x000fe20008000007 */
[----:B------:R-:W-:Y:S01]  /*a200*/  F2FP.BF16.F32.PACK_AB R176, R157, R176 ;  /* 0x000000b09db0723e */ /* 0x000fe200000010ff */
[-C--:B------:R-:W-:Y:S01]  /*a210*/  FMUL.FTZ R91, R91, R5.reuse ;  /* 0x000000055b5b7220 */ /* 0x080fe20000410000 */
[----:B------:R-:W-:Y:S01]  /*a220*/  F2FP.BF16.F32.PACK_AB R178, R155, R178 ;  /* 0x000000b29bb2723e */ /* 0x000fe200000010ff */
[-C--:B------:R-:W-:Y:S01]  /*a230*/  FMUL.FTZ R94, R94, R5.reuse ;  /* 0x000000055e5e7220 */ /* 0x080fe20000410000 */
        /* <DEDUP_REMOVED lines=92> */
[----:B------:R-:W-:Y:S01]  /*a800*/  IMAD.MOV.U32 R5, RZ, RZ, R0 ;  /* 0x000000ffff057224 */ /* 0x000fe200078e0000 */
[----:B------:R-:W-:Y:S06]  /*a810*/  @P1 BRA `(.L_x_7853) ;  /* 0xffffffdc00f01947 */ /* 0x000fec000383ffff */
.L_x_7842:
        /* <DEDUP_REMOVED lines=10> */
.L_x_7873:
[----:B------:R-:W-:Y:S01]  /*a8c0*/  UIADD3 UR38, UR45, 0x1, URZ ;  /* 0x000000012d267890 */ /* 0x000fe2000fffe03f */
[----:B------:R-:W-:-:S03]  /*a8d0*/  ISETP.NE.AND P2, PT, RZ, UR49, PT ;  /* 0x00000031ff007c0c */ /* 0x000fc6000bf45270 */
[----:B------:R-:W-:-:S04]  /*a8e0*/  UISETP.NE.AND UP0, UPT, UR38, 0x2, UPT ;  /* 0x000000022600788c */ /* 0x000fc8000bf05270 */
[----:B------:R-:W-:Y:S02]  /*a8f0*/  USEL UR39, URZ, 0x1, UP0 ;  /* 0x000000013f277887 */ /* 0x000fe40008000000 */
[----:B------:R-:W-:Y:S02]  /*a900*/  USEL UR38, UR38, URZ, UP0 ;  /* 0x0000003f26267287 */ /* 0x000fe40008000000 */
[----:B------:R-:W-:Y:S02]  /*a910*/  ULOP3.LUT UR39, UR44, UR39, URZ, 0x3c, !UPT ;  /* 0x000000272c277292 */ /* 0x000fe4000f8e3c3f */
[----:B------:R-:W-:Y:S10]  /*a920*/  @P2 BRA `(.L_x_7855) ;  /* 0x00000000002c2947 */ /* 0x000ff40003800000 */
[----:B------:R-:W-:Y:S05]  /*a930*/  @!P0 BRA `(.L_x_7856) ;  /* 0x0000000000048947 */ /* 0x000fea0003800000 */
[----:B------:R-:W-:Y:S01]  /*a940*/  BPT.TRAP 0x1 ;  /* 0x000000040000795c */ /* 0x000fe20000300000 */
.L_x_7856:
[----:B------:R-:W-:Y:S01]  /*a950*/  ULEA UR6, UR38, UR40, 0x3 ;  /* 0x0000002826067291 */ /* 0x000fe2000f8e183f */
[----:B------:R-:W-:-:S05]  /*a960*/  IMAD.U32 R0, RZ, RZ, UR39 ;  /* 0x00000027ff007e24 */ /* 0x000fca000f8e00ff */
[----:B------:R-:W-:-:S04]  /*a970*/  SHF.L.U32 R0, R0, 0x1f, RZ ;  /* 0x0000001f00007819 */ /* 0x000fc800000006ff */
[----:B------:R0:W1:Y:S01]  /*a980*/  SYNCS.PHASECHK.TRANS64.TRYWAIT P1, [UR6+0x28830], R0 ;  /* 0x02883000ff0075a7 */ /* 0x0000620008020146 */
[----:B------:R-:W-:Y:S05]  /*a990*/  @!P0 BRA `(.L_x_7857) ;  /* 0x0000000000048947 */ /* 0x000fea0003800000 */
[----:B------:R-:W-:Y:S01]  /*a9a0*/  BPT.TRAP 0x1 ;  /* 0x000000040000795c */ /* 0x000fe20000300000 */
.L_x_7857:
[----:B-1----:R-:W-:Y:S05]  /*a9b0*/  @P1 BRA `(.L_x_7855) ;  /* 0x0000000000081947 */ /* 0x002fea0003800000 */
[----:B------:R-:W1:Y:S02]  /*a9c0*/  SYNCS.PHASECHK.TRANS64.TRYWAIT P1, [UR6+0x28830], R0 ;  /* 0x02883000ff0075a7 */ /* 0x000e640008020146 */
[----:B-1----:R-:W-:Y:S05]  /*a9d0*/  @!P1 BRA `(.L_x_7858) ;  /* 0x000000d000689947 */ /* 0x002fea0003800000 */
.L_x_7855:
[----:B------:R-:W2:Y:S01]  /*a9e0*/  S2R R4, SR_TID.X ;  /* 0x0000000000047919 */ /* 0x000ea20000002100 */
[----:B------:R-:W-:Y:S01]  /*a9f0*/  ULEA UR30, UR38, UR47, 0xb ;  /* 0x0000002f261e7291 */ /* 0x000fe2000f8e583f */
[----:B------:R-:W-:Y:S01]  /*aa00*/  UMOV UR35, 0x40000040 ;  /* 0x4000004000237882 */ /* 0x000fe20000000000 */
[----:B------:R-:W-:Y:S02]  /*aa10*/  UMOV UR7, 0x40000040 ;  /* 0x4000004000077882 */ /* 0x000fe40000000000 */
[----:B------:R-:W-:Y:S02]  /*aa20*/  UIADD3 UR6, UR30, 0x2, URZ ;  /* 0x000000021e067890 */ /* 0x000fe4000fffe03f */
[----:B------:R-:W-:Y:S02]  /*aa30*/  UIADD3 UR10, UR30, 0x4, URZ ;  /* 0x000000041e0a7890 */ /* 0x000fe4000fffe03f */
[----:B------:R-:W-:Y:S01]  /*aa40*/  UMOV UR34, UR30 ;  /* 0x0000001e00227c82 */ /* 0x000fe20008000000 */
        /* <DEDUP_REMOVED lines=41> */
.L_x_7860:
[----:B------:R-:W-:Y:S01]  /*ace0*/  ULEA UR6, UR45, UR40, 0x3 ;  /* 0x000000282d067291 */ /* 0x000fe2000f8e183f */
[----:B------:R-:W-:-:S05]  /*acf0*/  IMAD.U32 R0, RZ, RZ, UR44 ;  /* 0x0000002cff007e24 */ /* 0x000fca000f8e00ff */
[----:B------:R-:W-:-:S04]  /*ad00*/  SHF.L.U32 R0, R0, 0x1f, RZ ;  /* 0x0000001f00007819 */ /* 0x000fc800000006ff */
[----:B------:R0:W1:Y:S01]  /*ad10*/  SYNCS.PHASECHK.TRANS64.TRYWAIT P1, [UR6+0x28850], R0 ;  /* 0x02885000ff0075a7 */ /* 0x0000620008020146 */
[----:B------:R-:W-:Y:S05]  /*ad20*/  @!P0 BRA `(.L_x_7861) ;  /* 0x0000000000048947 */ /* 0x000fea0003800000 */
[----:B------:R-:W-:Y:S01]  /*ad30*/  BPT.TRAP 0x1 ;  /* 0x000000040000795c */ /* 0x000fe20000300000 */
.L_x_7861:
[----:B-1----:R-:W-:Y:S05]  /*ad40*/  @P1 BRA `(.L_x_7859) ;  /* 0x0000000000081947 */ /* 0x002fea0003800000 */
[----:B------:R-:W1:Y:S02]  /*ad50*/  SYNCS.PHASECHK.TRANS64.TRYWAIT P1, [UR6+0x28850], R0 ;  /* 0x02885000ff0075a7 */ /* 0x000e640008020146 */
[----:B-1----:R-:W-:Y:S05]  /*ad60*/  @!P1 BRA `(.L_x_7862) ;  /* 0x000000cc009c9947 */ /* 0x002fea0003800000 */
.L_x_7859:
        /* <DEDUP_REMOVED lines=51> */
.L_x_7863:
        /* <DEDUP_REMOVED lines=38> */
.L_x_7866:
[----:B------:R-:W-:-:S05]  /*b300*/  IMAD.U32 R15, RZ, RZ, UR48 ;  /* 0x00000030ff0f7e24 */ /* 0x000fca000f8e00ff */
[----:B------:R-:W-:-:S13]  /*b310*/  ISETP.NE.AND P1, PT, R15, 0x1, PT ;  /* 0x000000010f00780c */ /* 0x000fda0003f25270 */
[----:B------:R-:W0:Y:S02]  /*b320*/  @P1 LDC.64 R4, c[0x0][0x9e8] ;  /* 0x00027a00ff041b82 */ /* 0x000e240000000a00 */
[----:B0-----:R-:W-:-:S05]  /*b330*/  @P1 IMAD.HI.U32 R4, R12, R4, RZ ;  /* 0x000000040c041227 */ /* 0x001fca00078e00ff */
[----:B------:R-:W-:-:S07]  /*b340*/  @P1 SHF.R.U32.HI R12, RZ, R5, R4 ;  /* 0x00000005ff0c1219 */ /* 0x000fce0000011604 */
.L_x_7867:
[----:B------:R-:W-:Y:S05]  /*b350*/  BSYNC B0 ;  /* 0x0000000000007941 */ /* 0x000fea0003800000 */
.L_x_7865:
[----:B------:R-:W-:-:S04]  /*b360*/  IMAD R5, R12, R15, -R9 ;  /* 0x0000000f0c057224 */ /* 0x000fc800078e0a09 */
[----:B------:R-:W-:-:S05]  /*b370*/  IMAD.IADD R5, R5, 0x1, -R16 ;  /* 0x0000000105057824 */ /* 0x000fca00078e0a10 */
[----:B------:R-:W-:Y:S02]  /*b380*/  VIADDMNMX R10, R5, R15, R10, PT ;  /* 0x0000000f050a7246 */ /* 0x000fe4000380010a */
[----:B------:R-:W-:-:S07]  /*b390*/  VIMNMX R11, R11, R5, !PT ;  /* 0x000000050b0b7248 */ /* 0x000fce0007fe0100 */
.L_x_7864:
        /* <DEDUP_REMOVED lines=116> */
.L_x_7870:
[----:B------:R-:W-:-:S05]  /*bae0*/  IMAD.U32 R12, RZ, RZ, UR48 ;  /* 0x00000030ff0c7e24 */ /* 0x000fca000f8e00ff */
[----:B------:R-:W-:-:S13]  /*baf0*/  ISETP.NE.AND P2, PT, R12, 0x1, PT ;  /* 0x000000010c00780c */ /* 0x000fda0003f45270 */
[----:B------:R-:W0:Y:S02]  /*bb00*/  @P2 LDC.64 R4, c[0x0][0x9e8] ;  /* 0x00027a00ff042b82 */ /* 0x000e240000000a00 */
[----:B0-----:R-:W-:-:S05]  /*bb10*/  @P2 IMAD.HI.U32 R4, R0, R4, RZ ;  /* 0x0000000400042227 */ /* 0x001fca00078e00ff */
[----:B------:R-:W-:-:S07]  /*bb20*/  @P2 SHF.R.U32.HI R0, RZ, R5, R4 ;  /* 0x00000005ff002219 */ /* 0x000fce0000011604 */
.L_x_7871:
[----:B------:R-:W-:Y:S05]  /*bb30*/  BSYNC B0 ;  /* 0x0000000000007941 */ /* 0x000fea0003800000 */
.L_x_7869:
[----:B------:R-:W-:-:S04]  /*bb40*/  IMAD R9, R0, R12, -R9 ;  /* 0x0000000c00097224 */ /* 0x000fc800078e0a09 */
[----:B------:R-:W-:-:S05]  /*bb50*/  IMAD.IADD R9, R9, 0x1, -R16 ;  /* 0x0000000109097824 */ /* 0x000fca00078e0a10 */
[----:B------:R-:W-:Y:S02]  /*bb60*/  VIADDMNMX R10, R9, R12, R10, PT ;  /* 0x0000000c090a7246 */ /* 0x000fe4000380010a */
[----:B------:R-:W-:-:S07]  /*bb70*/  VIMNMX R11, R11, R9, !PT ;  /* 0x000000090b0b7248 */ /* 0x000fce0007fe0100 */
.L_x_7868:
        /* <DEDUP_REMOVED lines=377> */
.L_x_7872:
        /* <DEDUP_REMOVED lines=107> */
.L_x_7854:
[----:B------:R-:W-:Y:S06]  /*d9c0*/  BAR.ARV 0x8, 0x180 ;  /* 0x0206000000007b1d */ /* 0x000fec0000002000 */
[----:B------:R-:W-:Y:S05]  /*d9d0*/  @!P0 BRA `(.L_x_7874) ;  /* 0x0000000000048947 */ /* 0x000fea0003800000 */
[----:B------:R-:W-:Y:S01]  /*d9e0*/  BPT.TRAP 0x1 ;  /* 0x000000040000795c */ /* 0x000fe20000300000 */
.L_x_7874:
[----:B------:R-:W-:Y:S01]  /*d9f0*/  ULEA UR5, UR38, UR40, 0x3 ;  /* 0x0000002826057291 */ /* 0x000fe2000f8e183f */
[----:B------:R-:W-:-:S05]  /*da00*/  IMAD.U32 R5, RZ, RZ, UR39 ;  /* 0x00000027ff057e24 */ /* 0x000fca000f8e00ff */
[----:B------:R-:W-:-:S04]  /*da10*/  SHF.L.U32 R5, R5, 0x1f, RZ ;  /* 0x0000001f05057819 */ /* 0x000fc800000006ff */
[----:B------:R0:W1:Y:S01]  /*da20*/  SYNCS.PHASECHK.TRANS64.TRYWAIT P1, [UR5+0x28850], R5 ;  /* 0x02885005ff0075a7 */ /* 0x0000620008020145 */
[----:B------:R-:W-:Y:S05]  /*da30*/  @!P0 BRA `(.L_x_7875) ;  /* 0x0000000000048947 */ /* 0x000fea0003800000 */
[----:B------:R-:W-:Y:S01]  /*da40*/  BPT.TRAP 0x1 ;  /* 0x000000040000795c */ /* 0x000fe20000300000 */
.L_x_7875:
[----:B-1----:R-:W-:Y:S05]  /*da50*/  @P1 BRA `(.L_x_7876) ;  /* 0x0000000000081947 */ /* 0x002fea0003800000 */
[----:B------:R-:W1:Y:S02]  /*da60*/  SYNCS.PHASECHK.TRANS64.TRYWAIT P1, [UR5+0x28850], R5 ;  /* 0x02885005ff0075a7 */ /* 0x000e640008020145 */
[----:B-1----:R-:W-:Y:S05]  /*da70*/  @!P1 BRA `(.L_x_7877) ;  /* 0x000000a000709947 */ /* 0x002fea0003800000 */
.L_x_7876:
[----:B------:R-:W-:Y:S01]  /*da80*/  UIADD3 UR40, UR40, 0x400, URZ ;  /* 0x0000040028287890 */ /* 0x000fe2000fffe03f */
[----:B------:R-:W-:Y:S01]  /*da90*/  WARPGROUP.ARRIVE ;  /* 0x00000000000079c5 */ /* 0x000fe20000000000 */
[----:B------:R-:W-:Y:S01]  /*daa0*/  UMOV UR11, 0x40000040 ;  /* 0x40000040000b7882 */ /* 0x000fe20000000000 */
[----:B-1----:R-:W1:Y:S01]  /*dab0*/  SHFL.BFLY PT, R6, R3, 0x2, 0x1f ;  /* 0x0c401f0003067f89 */ /* 0x002e6200000e0000 */
[----:B------:R-:W-:Y:S01]  /*dac0*/  USHF.R.U32.HI UR40, URZ, 0x4, UR40 ;  /* 0x000000043f287899 */ /* 0x000fe20008011628 */
[----:B------:R-:W-:Y:S02]  /*dad0*/  IMAD.U32 R12, RZ, RZ, UR6 ;  /* 0x00000006ff0c7e24 */ /* 0x000fe4000f8e00ff */
[----:B0-----:R-:W0:Y:S01]  /*dae0*/  SHFL.BFLY PT, R5, R2, 0x2, 0x1f ;  /* 0x0c401f0002057f89 */ /* 0x001e2200000e0000 */
[----:B------:R-:W-:Y:S01]  /*daf0*/  ULOP3.LUT UR40, UR40, 0x3fff, URZ, 0xc0, !UPT ;  /* 0x00003fff28287892 */ /* 0x000fe2000f8ec03f */
[----:B------:R-:W-:Y:S02]  /*db00*/  IMAD.MOV.U32 R21, RZ, RZ, -0x800000 ;  /* 0xff800000ff157424 */ /* 0x000fe400078e00ff */
[----:B------:R-:W-:Y:S01]  /*db10*/  IMAD.MOV.U32 R20, RZ, RZ, -0x800000 ;  /* 0xff800000ff147424 */ /* 0x000fe200078e00ff */
[----:B------:R-:W-:-:S04]  /*db20*/  ULOP3.LUT UR4, UR40, 0x4000000, URZ, 0xfc, !UPT ;  /* 0x0400000028047892 */ /* 0x000fc8000f8efc3f */
[----:B------:R-:W-:-:S07]  /*db30*/  ULEA UR4, UR38, UR4, 0xb ;  /* 0x0000000426047291 */ /* 0x000fce000f8e583f */
[----:B------:R-:W-:Y:S02]  /*db40*/  UMOV UR10, UR4 ;  /* 0x00000004000a7c82 */ /* 0x000fe40008000000 */
[----:B------:R-:W-:Y:S01]  /*db50*/  HGMMA.64x128x16.F32.BF16 R88, R180, gdesc[UR8].tnspB, R88, gsb0 ;  /* 0x41e00008b4587df0 */ /* 0x000fe20008001858 */
[----:B------:R-:W-:Y:S01]  /*db60*/  UIADD3 UR10, UR4, 0x80, URZ ;  /* 0x00000080040a7890 */ /* 0x000fe2000fffe03f */
[----:B-1----:R-:W-:Y:S01]  /*db70*/  FADD.FTZ R6, R6, R3 ;  /* 0x0000000306067221 */ /* 0x002fe20000010000 */
[----:B------:R-:W-:Y:S01]  /*db80*/  UMOV UR11, 0x40000040 ;  /* 0x40000040000b7882 */ /* 0x000fe20000000000 */
[----:B------:R-:W-:Y:S02]  /*db90*/  IMAD.U32 R3, RZ, RZ, UR6 ;  /* 0x00000006ff037e24 */ /* 0x000fe4000f8e00ff */
[----:B0-----:R-:W-:Y:S01]  /*dba0*/  FADD.FTZ R7, R5, R2 ;  /* 0x0000000205077221 */ /* 0x001fe20000010000 */
[----:B------:R-:W-:Y:S01]  /*dbb0*/  IMAD.MOV.U32 R2, RZ, RZ, RZ ;  /* 0x000000ffff027224 */ /* 0x000fe200078e00ff */
[----:B------:R-:W0:Y:S04]  /*dbc0*/  SHFL.BFLY PT, R5, R6, 0x1, 0x1f ;  /* 0x0c201f0006057f89 */ /* 0x000e2800000e0000 */
[----:B------:R-:W1:Y:S01]  /*dbd0*/  SHFL.BFLY PT, R8, R7, 0x1, 0x1f ;  /* 0x0c201f0007087f89 */ /* 0x000e6200000e0000 */
[----:B0-----:R-:W-:Y:S01]  /*dbe0*/  FADD.FTZ R10, R6, R5 ;  /* 0x00000005060a7221 */ /* 0x001fe20000010000 */
[----:B-1----:R-:W-:-:S04]  /*dbf0*/  FADD.FTZ R11, R7, R8 ;  /* 0x00000008070b7221 */ /* 0x002fc80000010000 */
[----:B------:R-:W-:Y:S01]  /*dc00*/  FSETP.NE.FTZ.AND P1, PT, R10, RZ, PT ;  /* 0x000000ff0a00720b */ /* 0x000fe20003f35000 */
[----:B------:R-:W-:Y:S01]  /*dc10*/  IMAD.MOV.U32 R8, RZ, RZ, RZ ;  /* 0x000000ffff087224 */ /* 0x000fe200078e00ff */
[----:B------:R-:W-:-:S11]  /*dc20*/  FSETP.NE.FTZ.AND P2, PT, R11, RZ, PT ;  /* 0x000000ff0b00720b */ /* 0x000fd60003f55000 */
[----:B------:R-:W0:Y:S01]  /*dc30*/  @P1 MUFU.LG2 R5, R10 ;  /* 0x0000000a00051308 */ /* 0x000e220000000c00 */
[----:B------:R-:W-:Y:S01]  /*dc40*/  @P1 FMUL.FTZ R3, R3, 0.69314718246459960938 ;  /* 0x3f31721803031820 */ /* 0x000fe20000410000 */
        /* <DEDUP_REMOVED lines=45> */
.L_x_7878:
        /* <DEDUP_REMOVED lines=37> */
[----:B------:R-:W-:Y:S01]  /*e170*/  USEL UR4, URZ, 0x1, UP0 ;  /* 0x000000013f047887 */ /* 0x000fe20008000000 */
        /* <DEDUP_REMOVED lines=33> */
[----:B------:R-:W-:-:S02]  /*e390*/  UIADD3 UR61, UR61, 0x1, URZ ;  /* 0x000000013d3d7890 */ /* 0x000fc4000fffe03f */
[----:B------:R-:W-:Y:S02]  /*e3a0*/  USEL UR38, UR38, URZ, UP0 ;  /* 0x0000003f26267287 */ /* 0x000fe40008000000 */
[----:B------:R-:W-:-:S12]  /*e3b0*/  ULOP3.LUT UR39, UR39, UR4, URZ, 0x3c, !UPT ;  /* 0x0000000427277292 */ /* 0x000fd8000f8e3c3f */
.L_x_7800:
[----:B------:R-:W0:Y:S01]  /*e3c0*/  S2R R5, SR_CgaCtaId ;  /* 0x0000000000057919 */ /* 0x000e220000008800 */
[----:B------:R-:W-:Y:S01]  /*e3d0*/  MOV R0, 0x400 ;  /* 0x0000040000007802 */ /* 0x000fe20000000f00 */
[----:B------:R-:W-:Y:S01]  /*e3e0*/  BSSY B0, `(.L_x_7879) ;  /* 0x00002e8000007945 */ /* 0x000fe20003800000 */
[----:B------:R-:W-:Y:S02]  /*e3f0*/  BAR.SYNC.DEFER_BLOCKING 0x5, 0x180 ;  /* 0x0146000000007b1d */ /* 0x000fe40000010000 */
[----:B0-----:R-:W-:-:S05]  /*e400*/  LEA R0, R5, R0, 0x18 ;  /* 0x0000000005007211 */ /* 0x001fca00078ec0ff */
[----:B------:R-:W0:Y:S02]  /*e410*/  LDS.128 R4, [R0+0x288d0] ;  /* 0x0288d00000047984 */ /* 0x000e240000000c00 */
[----:B0-----:R-:W-:Y:S02]  /*e420*/  R2UR UR6, R5 ;  /* 0x00000000050672ca */ /* 0x001fe400000e0000 */
[----:B------:R-:W-:Y:S02]  /*e430*/  R2UR UR5, R6 ;  /* 0x00000000060572ca */ /* 0x000fe400000e0000 */
[----:B------:R-:W-:Y:S01]  /*e440*/  R2UR UR7, R7 ;  /* 0x00000000070772ca */ /* 0x000fe200000e0000 */
[----:B------:R-:W-:Y:S06]  /*e450*/  BAR.ARV 0x4, 0x180 ;  /* 0x0106000000007b1d */ /* 0x000fec0000002000 */
[----:B------:R-:W-:Y:S08]  /*e460*/  @P0 BRA `(.L_x_7880) ;  /* 0x0000002000640947 */ /* 0x000ff00003800000 */
[----:B------:R-:W0:Y:S01]  /*e470*/  S2R R5, SR_SWINHI ;  /* 0x0000000000057919 */ /* 0x000e220000002f00 */
[----:B------:R-:W-:Y:S01]  /*e480*/  ULDC.64 UR10, c[0x0][0xc00] ;  /* 0x00030000000a7ab9 */ /* 0x000fe20000000a00 */
[----:B------:R-:W-:Y:S01]  /*e490*/  ULDC.64 UR8, c[0x0][0xc00] ;  /* 0x0003000000087ab9 */ /* 0x000fe20000000a00 */
[----:B------:R-:W1:Y:S01]  /*e4a0*/  LDC R45, c[0x0][0xbe8] ;  /* 0x0002fa00ff2d7b82 */ /* 0x000e620000000800 */
[----:B------:R-:W-:Y:S01]  /*e4b0*/  UIMAD.WIDE UR8, UR57, 0x4, UR8 ;  /* 0x00000004390878a5 */ /* 0x000fe2000f8e0208 */
[----:B------:R-:W-:Y:S02]  /*e4c0*/  MOV R32, R0 ;  /* 0x0000000000207202 */ /* 0x000fe40000000f00 */
[----:B0-----:R-:W-:-:S03]  /*e4d0*/  MOV R33, R5 ;  /* 0x0000000500217202 */ /* 0x001fc60000000f00 */
[----:B------:R-:W-:-:S03]  /*e4e0*/  IMAD.WIDE R4, R218, 0x2, R32 ;  /* 0x00000002da047825 */ /* 0x000fc600078e0220 */
[C---:B------:R-:W-:Y:S02]  /*e4f0*/  LOP3.LUT R7, R4.reuse, 0x380, RZ, 0xc0, !PT ;  /* 0x0000038004077812 */ /* 0x040fe400078ec0ff */
[C---:B------:R-:W-:Y:S02]  /*e500*/  IADD3 R8, P5, R4.reuse, 0x40, RZ ;  /* 0x0000004004087810 */ /* 0x040fe40007fbe0ff */
[----:B------:R-:W-:Y:S02]  /*e510*/  SHF.R.U64 R7, R7, 0x3, RZ ;  /* 0x0000000307077819 */ /* 0x000fe400000012ff */
[C---:B------:R-:W-:Y:S01]  /*e520*/  IADD3 R31, P6, R4.reuse, 0x20, RZ ;  /* 0x00000020041f7810 */ /* 0x040fe20007fde0ff */
[--C-:B------:R-:W-:Y:S01]  /*e530*/  IMAD.X R27, RZ, RZ, R5.reuse, P5 ;  /* 0x000000ffff1b7224 */ /* 0x100fe200028e0605 */
[C---:B------:R-:W-:Y:S02]  /*e540*/  IADD3 R35, P4, R4.reuse, 0x60, RZ ;  /* 0x0000006004237810 */ /* 0x040fe40007f9e0ff */
        /* <DEDUP_REMOVED lines=14> */
[----:B------:R-:W-:Y:S02]  /*e630*/  LOP3.LUT R10, R35, 0x380, RZ, 0xc0, !PT ;  /* 0x00000380230a7812 */ /* 0x000fe400078ec0ff */
[----:B------:R-:W-:Y:S02]  /*e640*/  LOP3.LUT R12, R37, 0x380, RZ, 0xc0, !PT ;  /* 0x00000380250c7812 */ /* 0x000fe400078ec0ff */
[----:B------:R-:W-:Y:S02]  /*e650*/  LOP3.LUT R26, R7, R8, RZ, 0x3c, !PT ;  /* 0x00000008071a7212 */ /* 0x000fe400078e3cff */
[----:B------:R-:W-:Y:S02]  /*e660*/  SHF.R.U64 R6, R6, 0x3, RZ ;  /* 0x0000000306067819 */ /* 0x000fe400000012ff */
[----:B------:R-:W-:-:S02]  /*e670*/  SHF.R.U64 R10, R10, 0x3, RZ ;  /* 0x000000030a0a7819 */ /* 0x000fc400000012ff */
[----:B------:R-:W-:Y:S02]  /*e680*/  LOP3.LUT R8, R39, 0x380, RZ, 0xc0, !PT ;  /* 0x0000038027087812 */ /* 0x000fe400078ec0ff */
[----:B------:R-:W-:Y:S02]  /*e690*/  SHF.R.U64 R12, R12, 0x3, RZ ;  /* 0x000000030c0c7819 */ /* 0x000fe400000012ff */
[----:B------:R-:W-:Y:S02]  /*e6a0*/  LOP3.LUT R28, R6, R31, RZ, 0x3c, !PT ;  /* 0x0000001f061c7212 */ /* 0x000fe400078e3cff */
[----:B------:R-:W-:Y:S02]  /*e6b0*/  LOP3.LUT R24, R10, R35, RZ, 0x3c, !PT ;  /* 0x000000230a187212 */ /* 0x000fe400078e3cff */
[----:B------:R-:W-:Y:S02]  /*e6c0*/  SHF.R.U64 R8, R8, 0x3, RZ ;  /* 0x0000000308087819 */ /* 0x000fe400000012ff */
[----:B------:R-:W-:-:S02]  /*e6d0*/  LOP3.LUT R10, R41, 0x380, RZ, 0xc0, !PT ;  /* 0x00000380290a7812 */ /* 0x000fc400078ec0ff */
[----:B------:R-:W-:Y:S02]  /*e6e0*/  LOP3.LUT R31, R34, 0x380, RZ, 0xc0, !PT ;  /* 0x00000380221f7812 */ /* 0x000fe400078ec0ff */
[----:B------:R-:W-:Y:S02]  /*e6f0*/  LOP3.LUT R14, R12, R37, RZ, 0x3c, !PT ;  /* 0x000000250c0e7212 */ /* 0x000fe400078e3cff */
[----:B------:R-:W-:Y:S02]  /*e700*/  LOP3.LUT R12, R8, R39, RZ, 0x3c, !PT ;  /* 0x00000027080c7212 */ /* 0x000fe400078e3cff */
[----:B------:R-:W-:Y:S02]  /*e710*/  MOV R30, R4 ;  /* 0x00000004001e7202 */ /* 0x000fe40000000f00 */
[----:B------:R-:W-:Y:S02]  /*e720*/  SHF.R.U64 R10, R10, 0x3, RZ ;  /* 0x000000030a0a7819 */ /* 0x000fe400000012ff */
[----:B------:R-:W-:-:S02]  /*e730*/  SHF.R.U64 R31, R31, 0x3, RZ ;  /* 0x000000031f1f7819 */ /* 0x000fc400000012ff */
[----:B------:R-:W-:Y:S02]  /*e740*/  F2FP.BF16.F32.PACK_AB R4, R89, R88 ;  /* 0x000000585904723e */ /* 0x000fe400000010ff */
[----:B------:R-:W-:Y:S02]  /*e750*/  F2FP.BF16.F32.PACK_AB R5, R3, R2 ;  /* 0x000000020305723e */ /* 0x000fe400000010ff */
[----:B------:R-:W-:Y:S02]  /*e760*/  F2FP.BF16.F32.PACK_AB R6, R93, R92 ;  /* 0x0000005c5d06723e */ /* 0x000fe400000010ff */
[----:B------:R-:W-:Y:S01]  /*e770*/  F2FP.BF16.F32.PACK_AB R7, R95, R94 ;  /* 0x0000005e5f07723e */ /* 0x000fe200000010ff */
[----:B------:R-:W-:Y:S01]  /*e780*/  BAR.SYNC.DEFER_BLOCKING 0x1, 0x100 ;  /* 0x0044000000007b1d */ /* 0x000fe20000010000 */
[----:B------:R-:W-:Y:S02]  /*e790*/  MOV R37, R14 ;  /* 0x0000000e00257202 */ /* 0x000fe40000000f00 */
[----:B------:R-:W-:-:S02]  /*e7a0*/  MOV R36, R12 ;  /* 0x0000000c00247202 */ /* 0x000fc40000000f00 */
[----:B------:R-:W-:Y:S02]  /*e7b0*/  LOP3.LUT R10, R10, R41, RZ, 0x3c, !PT ;  /* 0x000000290a0a7212 */ /* 0x000fe400078e3cff */
[----:B------:R-:W-:Y:S02]  /*e7c0*/  LOP3.LUT R8, R31, R34, RZ, 0x3c, !PT ;  /* 0x000000221f087212 */ /* 0x000fe400078e3cff */
[----:B------:R-:W-:Y:S02]  /*e7d0*/  MOV R40, R28 ;  /* 0x0000001c00287202 */ /* 0x000fe40000000f00 */
[----:B------:R-:W-:Y:S02]  /*e7e0*/  MOV R39, R26 ;  /* 0x0000001a00277202 */ /* 0x000fe40000000f00 */
[----:B------:R-:W-:Y:S02]  /*e7f0*/  MOV R38, R24 ;  /* 0x0000001800267202 */ /* 0x000fe40000000f00 */
[----:B------:R-:W-:-:S02]  /*e800*/  F2FP.BF16.F32.PACK_AB R12, R97, R96 ;  /* 0x00000060610c723e */ /* 0x000fc400000010ff */
[----:B------:R-:W-:Y:S02]  /*e810*/  F2FP.BF16.F32.PACK_AB R13, R99, R98 ;  /* 0x00000062630d723e */ /* 0x000fe400000010ff */
[----:B------:R-:W-:Y:S02]  /*e820*/  F2FP.BF16.F32.PACK_AB R14, R101, R100 ;  /* 0x00000064650e723e */ /* 0x000fe400000010ff */
[----:B------:R-:W-:Y:S02]  /*e830*/  F2FP.BF16.F32.PACK_AB R15, R103, R102 ;  /* 0x00000066670f723e */ /* 0x000fe400000010ff */
[----:B------:R-:W-:Y:S01]  /*e840*/  F2FP.BF16.F32.PACK_AB R24, R105, R104 ;  /* 0x000000686918723e */ /* 0x000fe200000010ff */
[----:B------:R0:W-:Y:S01]  /*e850*/  STSM.16.M88.4 [R30], R4 ;  /* 0x000000041e007844 */ /* 0x0001e20000000200 */
[----:B------:R-:W-:Y:S02]  /*e860*/  F2FP.BF16.F32.PACK_AB R25, R107, R106 ;  /* 0x0000006a6b19723e */ /* 0x000fe400000010ff */
[----:B------:R-:W-:Y:S01]  /*e870*/  F2FP.BF16.F32.PACK_AB R26, R109, R108 ;  /* 0x0000006c6d1a723e */ /* 0x000fe200000010ff */
[----:B------:R2:W-:Y:S01]  /*e880*/  STSM.16.M88.4 [R40], R12 ;  /* 0x0000000c28007844 */ /* 0x0005e20000000200 */
[----:B------:R-:W-:-:S02]  /*e890*/  F2FP.BF16.F32.PACK_AB R27, R111, R110 ;  /* 0x0000006e6f1b723e */ /* 0x000fc400000010ff */
[----:B------:R-:W-:Y:S02]  /*e8a0*/  F2FP.BF16.F32.PACK_AB R28, R113, R112 ;  /* 0x00000070711c723e */ /* 0x000fe400000010ff */
[----:B------:R-:W-:Y:S01]  /*e8b0*/  F2FP.BF16.F32.PACK_AB R29, R115, R114 ;  /* 0x00000072731d723e */ /* 0x000fe200000010ff */
[----:B------:R-:W-:Y:S01]  /*e8c0*/  STSM.16.M88.4 [R39], R24 ;  /* 0x0000001827007844 */ /* 0x000fe20000000200 */
[----:B------:R-:W-:Y:S02]  /*e8d0*/  F2FP.BF16.F32.PACK_AB R31, R119, R118 ;  /* 0x00000076771f723e */ /* 0x000fe400000010ff */
[----:B------:R-:W-:Y:S02]  /*e8e0*/  MOV R35, R10 ;  /* 0x0000000a00237202 */ /* 0x000fe40000000f00 */
[----:B------:R-:W-:Y:S02]  /*e8f0*/  MOV R34, R8 ;  /* 0x0000000800227202 */ /* 0x000fe40000000f00 */
[----:B0-----:R-:W-:-:S02]  /*e900*/  F2FP.BF16.F32.PACK_AB R30, R117, R116 ;  /* 0x00000074751e723e */ /* 0x001fc400000010ff */
[----:B------:R-:W-:Y:S02]  /*e910*/  F2FP.BF16.F32.PACK_AB R4, R121, R120 ;  /* 0x000000787904723e */ /* 0x000fe400000010ff */
[----:B------:R-:W-:Y:S01]  /*e920*/  F2FP.BF16.F32.PACK_AB R5, R123, R122 ;  /* 0x0000007a7b05723e */ /* 0x000fe200000010ff */
[----:B------:R0:W-:Y:S01]  /*e930*/  STSM.16.M88.4 [R38], R28 ;  /* 0x0000001c26007844 */ /* 0x0001e20000000200 */
[----:B------:R-:W-:Y:S02]  /*e940*/  F2FP.BF16.F32.PACK_AB R6, R125, R124 ;  /* 0x0000007c7d06723e */ /* 0x000fe400000010ff */
[----:B------:R-:W-:Y:S02]  /*e950*/  F2FP.BF16.F32.PACK_AB R7, R127, R126 ;  /* 0x0000007e7f07723e */ /* 0x000fe400000010ff */
[----:B------:R-:W-:Y:S02]  /*e960*/  F2FP.BF16.F32.PACK_AB R8, R129, R128 ;  /* 0x000000808108723e */ /* 0x000fe400000010ff */
[----:B------:R-:W-:Y:S01]  /*e970*/  F2FP.BF16.F32.PACK_AB R9, R131, R130 ;  /* 0x000000828309723e */ /* 0x000fe200000010ff */
[----:B------:R3:W-:Y:S01]  /*e980*/  STSM.16.M88.4 [R37], R4 ;  /* 0x0000000425007844 */ /* 0x0007e20000000200 */
[----:B------:R-:W-:-:S02]  /*e990*/  F2FP.BF16.F32.PACK_AB R10, R133, R132 ;  /* 0x00000084850a723e */ /* 0x000fc400000010ff */
[----:B------:R-:W-:Y:S02]  /*e9a0*/  F2FP.BF16.F32.PACK_AB R11, R135, R134 ;  /* 0x00000086870b723e */ /* 0x000fe400000010ff */
[----:B--2---:R-:W-:Y:S02]  /*e9b0*/  F2FP.BF16.F32.PACK_AB R12, R137, R136 ;  /* 0x00000088890c723e */ /* 0x004fe400000010ff */
[----:B------:R-:W-:Y:S01]  /*e9c0*/  F2FP.BF16.F32.PACK_AB R13, R139, R138 ;  /* 0x0000008a8b0d723e */ /* 0x000fe200000010ff */
[----:B------:R2:W-:Y:S01]  /*e9d0*/  STSM.16.M88.4 [R36], R8 ;  /* 0x0000000824007844 */ /* 0x0005e20000000200 */
[----:B------:R-:W-:Y:S01]  /*e9e0*/  F2FP.BF16.F32.PACK_AB R14, R141, R140 ;  /* 0x0000008c8d0e723e */ /* 0x000fe200000010ff */
[----:B0-----:R-:W-:Y:S01]  /*e9f0*/  IMAD.U32 R28, RZ, RZ, UR8 ;  /* 0x00000008ff1c7e24 */ /* 0x001fe2000f8e00ff */
[----:B------:R-:W-:Y:S01]  /*ea00*/  F2FP.BF16.F32.PACK_AB R15, R143, R142 ;  /* 0x0000008e8f0f723e */ /* 0x000fe200000010ff */
[----:B------:R-:W-:Y:S01]  /*ea10*/  IMAD.U32 R29, RZ, RZ, UR9 ;  /* 0x00000009ff1d7e24 */ /* 0x000fe2000f8e00ff */
[----:B------:R-:W-:Y:S01]  /*ea20*/  F2FP.BF16.F32.PACK_AB R24, R145, R144 ;  /* 0x000000909118723e */ /* 0x000fe200000010ff */
[----:B------:R-:W-:Y:S01]  /*ea30*/  ULDC.64 UR8, c[0x0][0xc08] ;  /* 0x0003020000087ab9 */ /* 0x000fe20000000a00 */
[----:B------:R-:W-:Y:S01]  /*ea40*/  F2FP.BF16.F32.PACK_AB R25, R147, R146 ;  /* 0x000000929319723e */ /* 0x000fe200000010ff */
[----:B------:R0:W-:Y:S01]  /*ea50*/  STSM.16.M88.4 [R35], R12 ;  /* 0x0000000c23007844 */ /* 0x0001e20000000200 */
[----:B------:R-:W-:-:S02]  /*ea60*/  F2FP.BF16.F32.PACK_AB R26, R149, R148 ;  /* 0x00000094951a723e */ /* 0x000fc400000010ff */
[----:B------:R-:W-:Y:S02]  /*ea70*/  F2FP.BF16.F32.PACK_AB R27, R151, R150 ;  /* 0x00000096971b723e */ /* 0x000fe400000010ff */
[----:B------:R-:W-:-:S03]  /*ea80*/  ISETP.NE.U32.AND P0, PT, RZ, UR10, PT ;  /* 0x0000000aff007c0c */ /* 0x000fc6000bf05070 */
[----:B------:R4:W-:Y:S01]  /*ea90*/  STSM.16.M88.4 [R34], R24 ;  /* 0x0000001822007844 */ /* 0x0009e20000000200 */
[----:B------:R-:W-:Y:S01]  /*eaa0*/  BAR.SYNC.DEFER_BLOCKING 0x1, 0x100 ;  /* 0x0044000000007b1d */ /* 0x000fe20000010000 */
[----:B------:R-:W-:-:S13]  /*eab0*/  ISETP.NE.AND.EX P0, PT, RZ, UR11, PT, P0 ;  /* 0x0000000bff007c0c */ /* 0x000fda000bf05300 */
[----:B------:R-:W4:Y:S01]  /*eac0*/  @P0 LDG.E R30, desc[UR36][R28.64] ;  /* 0x000000241c1e0981 */ /* 0x000f22000c1e1900 */
[----:B------:R-:W-:Y:S01]  /*ead0*/  UISETP.NE.U32.AND UP0, UPT, UR8, URZ, UPT ;  /* 0x0000003f0800728c */ /* 0x000fe2000bf05070 */
[----:B-1----:R-:W-:Y:S01]  /*eae0*/  ISETP.NE.AND P1, PT, R45, 0x1, PT ;  /* 0x000000012d00780c */ /* 0x002fe20003f25270 */
[----:B------:R-:W-:Y:S02]  /*eaf0*/  ULDC UR4, c[0x0][0xa88] ;  /* 0x0002a20000047ab9 */ /* 0x000fe40000000800 */
[----:B------:R-:W-:Y:S01]  /*eb00*/  UISETP.NE.AND.EX UP0, UPT, UR9, URZ, UPT, UP0 ;  /* 0x0000003f0900728c */ /* 0x000fe2000bf05300 */
[----:B------:R-:W-:Y:S01]  /*eb10*/  IMAD.U32 R44, RZ, RZ, UR4 ;  /* 0x00000004ff2c7e24 */ /* 0x000fe2000f8e00ff */
[----:B------:R-:W-:-:S04]  /*eb20*/  ULDC UR4, c[0x0][0xad4] ;  /* 0x0002b50000047ab9 */ /* 0x000fc80000000800 */
[----:B------:R-:W-:-:S04]  /*eb30*/  PLOP3.LUT P4, PT, PT, PT, UP0, 0x80, 0x0 ;  /* 0x000000000000781c */ /* 0x000fc80003f8f008 */
[----:B---3--:R-:W1:Y:S01]  /*eb40*/  @P1 LDC R6, c[0x0][0xbec] ;  /* 0x0002fb00ff061b82 */ /* 0x008e620000000800 */
[----:B------:R-:W-:Y:S02]  /*eb50*/  @UP0 ULDC.64 UR8, c[0x0][0xc08] ;  /* 0x0003020000080ab9 */ /* 0x000fe40000000a00 */
[----:B------:R-:W-:Y:S02]  /*eb60*/  @UP0 UIMAD.WIDE UR8, UR57, 0x4, UR8 ;  /* 0x00000004390808a5 */ /* 0x000fe4000f8e0208 */
[----:B------:R-:W-:-:S03]  /*eb70*/  UISETP.NE.AND UP0, UPT, UR54, URZ, UPT ;  /* 0x0000003f3600728c */ /* 0x000fc6000bf05270 */
[----:B--2---:R-:W2:Y:S01]  /*eb80*/  @P1 LDC R9, c[0x0][0xbf0] ;  /* 0x0002fc00ff091b82 */ /* 0x004ea20000000800 */
[----:B------:R-:W-:Y:S01]  /*eb90*/  USEL UR4, UR54, UR4, UP0 ;  /* 0x0000000436047287 */ /* 0x000fe20008000000 */
[----:B------:R-:W-:Y:S01]  /*eba0*/  IMAD.U32 R4, RZ, RZ, UR8 ;  /* 0x00000008ff047e24 */ /* 0x000fe2000f8e00ff */
[----:B------:R-:W-:Y:S01]  /*ebb0*/  UMOV UR19, 0x9b8 ;  /* 0x000009b800137882 */ /* 0x000fe20000000000 */
[----:B------:R-:W-:Y:S01]  /*ebc0*/  IMAD.U32 R5, RZ, RZ, UR9 ;  /* 0x00000009ff057e24 */ /* 0x000fe2000f8e00ff */
[----:B------:R-:W-:Y:S02]  /*ebd0*/  UISETP.GT.AND UP1, UPT, UR4, 0x1, UPT ;  /* 0x000000010400788c */ /* 0x000fe4000bf24270 */
[----:B------:R-:W-:Y:S02]  /*ebe0*/  UISETP.NE.U32.AND UP0, UPT, UR10, URZ, UPT ;  /* 0x0000003f0a00728c */ /* 0x000fe4000bf05070 */
[----:B------:R-:W-:Y:S01]  /*ebf0*/  USEL UR19, UR19, 0x978, UP1 ;  /* 0x0000097813137887 */ /* 0x000fe20008800000 */
[----:B0-----:R-:W-:Y:S01]  /*ec00*/  VIADD R13, R17, UR46 ;  /* 0x0000002e110d7c36 */ /* 0x001fe20008000000 */
[----:B------:R-:W-:Y:S01]  /*ec10*/  UISETP.NE.AND.EX UP0, UPT, UR11, URZ, UPT, UP0 ;  /* 0x0000003f0b00728c */ /* 0x000fe2000bf05300 */
[----:B------:R1:W5:Y:S01]  /*ec20*/  @P4 LDG.E R44, desc[UR36][R4.64] ;  /* 0x00000024042c4981 */ /* 0x000362000c1e1900 */
[----:B------:R-:W-:Y:S01]  /*ec30*/  UMOV UR4, URZ ;  /* 0x0000003f00047c82 */ /* 0x000fe20008000000 */
[----:B------:R-:W-:Y:S01]  /*ec40*/  USHF.R.S32.HI UR10, URZ, 0x1f, UR57 ;  /* 0x0000001f3f0a7899 */ /* 0x000fe20008011439 */
[----:B------:R-:W-:Y:S01]  /*ec50*/  IMAD.MOV.U32 R7, RZ, RZ, R13 ;  /* 0x000000ffff077224 */ /* 0x000fe200078e000d */
[----:B------:R-:W-:-:S02]  /*ec60*/  USEL UR8, UR57, URZ, !UP0 ;  /* 0x0000003f39087287 */ /* 0x000fc4000c000000 */
[----:B------:R-:W-:Y:S02]  /*ec70*/  USEL UR9, UR56, URZ, UP1 ;  /* 0x0000003f38097287 */ /* 0x000fe40008800000 */
[----:B------:R-:W-:Y:S01]  /*ec80*/  USEL UR18, UR10, URZ, !UP0 ;  /* 0x0000003f0a127287 */ /* 0x000fe2000c000000 */
[----:B------:R-:W-:Y:S02]  /*ec90*/  ULDC.64 UR12, c[0x0][UR19+0x220] ;  /* 0x00008800130c7abb */ /* 0x000fe40008000a00 */
[----:B------:R-:W-:Y:S01]  /*eca0*/  ULDC.64 UR10, c[0x0][UR19+0x218] ;  /* 0x00008600130a7abb */ /* 0x000fe20008000a00 */
[----:B-1----:R-:W-:Y:S01]  /*ecb0*/  @P1 IMAD.HI.U32 R4, R13, R6, RZ ;  /* 0x000000060d041227 */ /* 0x002fe200078e00ff */
[----:B------:R-:W-:Y:S01]  /*ecc0*/  ULDC.64 UR14, c[0x0][UR19+0x228] ;  /* 0x00008a00130e7abb */ /* 0x000fe20008000a00 */
[----:B------:R-:W-:Y:S02]  /*ecd0*/  UIMAD UR13, UR13, UR8, URZ ;  /* 0x000000080d0d72a4 */ /* 0x000fe4000f8e023f */
[----:B------:R-:W-:Y:S01]  /*ece0*/  UIMAD.WIDE.U32 UR16, UR10, UR55, URZ ;  /* 0x000000370a1072a5 */ /* 0x000fe2000f8e003f */
[----:B--2---:R-:W-:Y:S01]  /*ecf0*/  @P1 SHF.R.U32.HI R7, RZ, R9, R4 ;  /* 0x00000009ff071219 */ /* 0x004fe20000011604 */
[----:B------:R-:W-:-:S02]  /*ed00*/  UIMAD UR20, UR11, UR55, URZ ;  /* 0x000000370b1472a4 */ /* 0x000fc4000f8e023f */
[----:B------:R-:W-:Y:S02]  /*ed10*/  UIMAD.WIDE.U32 UR10, UR12, UR8, URZ ;  /* 0x000000080c0a72a5 */ /* 0x000fe4000f8e003f */
[----:B------:R-:W-:Y:S01]  /*ed20*/  UIMAD.WIDE.U32 UR22, UR14, UR9, URZ ;  /* 0x000000090e1672a5 */ /* 0x000fe2000f8e003f */
[----:B------:R-:W-:Y:S01]  /*ed30*/  IMAD.MOV R6, RZ, RZ, -R7 ;  /* 0x000000ffff067224 */ /* 0x000fe200078e0a07 */
[----:B------:R-:W-:Y:S02]  /*ed40*/  UIMAD UR9, UR15, UR9, URZ ;  /* 0x000000090f0972a4 */ /* 0x000fe4000f8e023f */
[----:B------:R-:W-:Y:S01]  /*ed50*/  UIMAD UR13, UR12, UR18, UR13 ;  /* 0x000000120c0d72a4 */ /* 0x000fe2000f8e020d */
[----:B------:R-:W-:Y:S01]  /*ed60*/  IMAD R9, R45, R6, R13 ;  /* 0x000000062d097224 */ /* 0x000fe200078e020d */
[----:B------:R-:W-:Y:S01]  /*ed70*/  UIADD3 UR20, UR17, UR20, URZ ;  /* 0x0000001411147290 */ /* 0x000fe2000fffe03f */
[----:B------:R-:W-:Y:S02]  /*ed80*/  IMAD.U32 R4, RZ, RZ, UR22 ;  /* 0x00000016ff047e24 */ /* 0x000fe4000f8e00ff */
[----:B------:R-:W-:Y:S01]  /*ed90*/  IMAD.U32 R5, RZ, RZ, UR23 ;  /* 0x00000017ff057e24 */ /* 0x000fe2000f8e00ff */
[----:B------:R-:W-:-:S02]  /*eda0*/  SHF.R.S32.HI R5, RZ, 0x1f, R7 ;  /* 0x0000001fff057819 */ /* 0x000fc40000011407 */
[----:B------:R-:W-:Y:S02]  /*edb0*/  SHF.R.S32.HI R6, RZ, 0x1f, R9 ;  /* 0x0000001fff067819 */ /* 0x000fe40000011409 */
[----:B----4-:R-:W-:-:S13]  /*edc0*/  @P0 R2UR UR4, R30 ;  /* 0x000000001e0402ca */ /* 0x010fda00000e0000 */
[----:B------:R-:W-:Y:S02]  /*edd0*/  UIADD3 UR16, UP0, UP2, UR10, UR16, UR4 ;  /* 0x000000100a107290 */ /* 0x000fe4000fa1e004 */
[----:B------:R-:W-:Y:S02]  /*ede0*/  UIADD3 UR10, UR23, UR9, URZ ;  /* 0x00000009170a7290 */ /* 0x000fe4000fffe03f */
[----:B------:R-:W-:Y:S02]  /*edf0*/  UIADD3 UR9, UR11, UR13, URZ ;  /* 0x0000000d0b097290 */ /* 0x000fe4000fffe03f */
[----:B------:R-:W-:Y:S01]  /*ee00*/  USHF.R.S32.HI UR14, URZ, 0x1f, UR4 ;  /* 0x0000001f3f0e7899 */ /* 0x000fe20008011404 */
[----:B------:R-:W-:Y:S01]  /*ee10*/  IADD3 R4, P2, P3, R7, UR16, R4 ;  /* 0x0000001007047c10 */ /* 0x000fe2000fb5e004 */
[----:B------:R-:W-:Y:S01]  /*ee20*/  IMAD.U32 R8, RZ, RZ, UR10 ;  /* 0x0000000aff087e24 */ /* 0x000fe2000f8e00ff */
[----:B------:R-:W-:Y:S01]  /*ee30*/  ULDC.64 UR10, c[0x0][UR19+0x210] ;  /* 0x00008400130a7abb */ /* 0x000fe20008000a00 */
[----:B------:R-:W-:Y:S01]  /*ee40*/  UIADD3.X UR9, UR9, UR20, UR14, UP0, UP2 ;  /* 0x0000001409097290 */ /* 0x000fe200087e440e */
[----:B------:R-:W-:Y:S01]  /*ee50*/  IMAD R7, R9, UR11, RZ ;  /* 0x0000000b09077c24 */ /* 0x000fe2000f8e02ff */
[----:B------:R-:W-:Y:S01]  /*ee60*/  ULDC.64 UR12, c[0x0][0xba8] ;  /* 0x0002ea00000c7ab9 */ /* 0x000fe20000000a00 */
[----:B------:R-:W-:Y:S01]  /*ee70*/  @!UP1 ULDC UR12, c[0x0][0xb50] ;  /* 0x0002d400000c9ab9 */ /* 0x000fe20000000800 */
[----:B------:R-:W-:Y:S01]  /*ee80*/  @!UP1 ULDC UR13, c[0x0][0xb54] ;  /* 0x0002d500000d9ab9 */ /* 0x000fe20000000800 */
[----:B------:R-:W-:Y:S01]  /*ee90*/  IMAD R7, R6, UR10, R7 ;  /* 0x0000000a06077c24 */ /* 0x000fe2000f8e0207 */
[----:B------:R-:W-:-:S03]  /*eea0*/  IADD3.X R5, R5, UR9, R8, P2, P3 ;  /* 0x0000000905057c10 */ /* 0x000fc600097e6408 */
        /* <DEDUP_REMOVED lines=9> */
.L_x_7881:
[----:B------:R-:W-:Y:S01]  /*ef40*/  SHFL.IDX PT, R4, R8, RZ, 0x1c1f ;  /* 0x001c1fff08047589 */ /* 0x000fe200000e0000 */
[----:B------:R-:W-:Y:S01]  /*ef50*/  VIADD R11, R217, UR46 ;  /* 0x0000002ed90b7c36 */ /* 0x000fe20008000000 */
[----:B------:R-:W-:Y:S01]  /*ef60*/  LOP3.LUT P0, RZ, R199, 0x3, RZ, 0xc0, !PT ;  /* 0x00000003c7ff7812 */ /* 0x000fe2000780c0ff */
[----:B-----5:R-:W-:Y:S01]  /*ef70*/  IMAD R44, R44, R45, RZ ;  /* 0x0000002d2c2c7224 */ /* 0x020fe200078e02ff */
[----:B------:R-:W0:Y:S01]  /*ef80*/  SHFL.IDX PT, R5, R10, RZ, 0x1c1f ;  /* 0x001c1fff0a057589 */ /* 0x000e2200000e0000 */
[C---:B------:R-:W-:Y:S01]  /*ef90*/  VIADD R9, R11.reuse, 0x8 ;  /* 0x000000080b097836 */ /* 0x040fe20000000000 */
[----:B------:R-:W-:Y:S02]  /*efa0*/  PLOP3.LUT P3, PT, PT, PT, UP1, 0x80, 0x0 ;  /* 0x000000000000781c */ /* 0x000fe40003f6f018 */
[----:B------:R-:W-:Y:S01]  /*efb0*/  SHFL.IDX PT, R6, R8, 0x1, 0x1c1f ;  /* 0x003c1f0008067f89 */ /* 0x000fe200000e0000 */
[-C--:B------:R-:W-:Y:S02]  /*efc0*/  ISETP.GE.OR P2, PT, R11, R44.reuse, P0 ;  /* 0x0000002c0b00720c */ /* 0x080fe40000746670 */
[-C--:B------:R-:W-:Y:S01]  /*efd0*/  ISETP.GE.OR P0, PT, R9, R44.reuse, P0 ;  /* 0x0000002c0900720c */ /* 0x080fe20000706670 */
[----:B------:R-:W1:Y:S10]  /*efe0*/  SHFL.IDX PT, R7, R10, 0x1, 0x1c1f ;  /* 0x003c1f000a077f89 */ /* 0x000e7400000e0000 */
[----:B0-----:R0:W-:Y:S01]  /*eff0*/  @!P2 ST.E desc[UR36][R4.64], R21 ;  /* 0x000000150400a985 */ /* 0x0011e2000c101924 */
[----:B------:R-:W-:-:S03]  /*f000*/  ISETP.GE.AND P2, PT, R11, R44, PT ;  /* 0x0000002c0b00720c */ /* 0x000fc60003f46270 */
[----:B-1----:R0:W-:Y:S01]  /*f010*/  @!P0 ST.E desc[UR36][R6.64], R20 ;  /* 0x0000001406008985 */ /* 0x0021e2000c101924 */
[----:B------:R-:W-:Y:S01]  /*f020*/  ISETP.GE.AND P0, PT, R9, R44, PT ;  /* 0x0000002c0900720c */ /* 0x000fe20003f06270 */
[----:B------:R-:W-:-:S12]  /*f030*/  @P3 BRA `(.L_x_7882) ;  /* 0x00000008008c3947 */ /* 0x000fd80003800000 */
[----:B------:R-:W-:Y:S01]  /*f040*/  IMAD R3, R198, 0x40, R18 ;  /* 0x00000040c6037824 */ /* 0x000fe200078e0212 */
[----:B0-----:R-:W0:Y:S01]  /*f050*/  @P1 LDC R20, c[0x0][0xbec] ;  /* 0x0002fb00ff141b82 */ /* 0x001e220000000800 */
[----:B------:R-:W-:Y:S02]  /*f060*/  ULDC.64 UR12, c[0x0][0xaa0] ;  /* 0x0002a800000c7ab9 */ /* 0x000fe40000000a00 */
[----:B------:R-:W-:-:S03]  /*f070*/  IMAD.WIDE R32, R3, 0x2, R32 ;  /* 0x0000000203207825 */ /* 0x000fc600078e0220 */
[C---:B------:R-:W-:Y:S01]  /*f080*/  IADD3 R9, P6, R32.reuse, 0x1000, RZ ;  /* 0x0000100020097810 */ /* 0x040fe20007fde0ff */
[----:B------:R-:W-:Y:S01]  /*f090*/  UIMAD UR9, UR14, UR12, URZ ;  /* 0x0000000c0e0972a4 */ /* 0x000fe2000f8e023f */
[C---:B------:R-:W-:Y:S02]  /*f0a0*/  IADD3 R13, P5, R32.reuse, 0x2000, RZ ;  /* 0x00002000200d7810 */ /* 0x040fe40007fbe0ff */
[----:B------:R-:W-:Y:S01]  /*f0b0*/  LOP3.LUT R8, R9, 0x380, RZ, 0xc0, !PT ;  /* 0x0000038009087812 */ /* 0x000fe200078ec0ff */
[----:B------:R-:W-:Y:S01]  /*f0c0*/  UIMAD.WIDE.U32 UR10, UR4, UR12, URZ ;  /* 0x0000000c040a72a5 */ /* 0x000fe2000f8e003f */
[----:B------:R-:W-:Y:S02]  /*f0d0*/  IADD3 R25, P4, R32, 0x3000, RZ ;  /* 0x0000300020197810 */ /* 0x000fe40007f9e0ff */
[----:B------:R-:W-:Y:S01]  /*f0e0*/  SHF.R.U64 R8, R8, 0x3, RZ ;  /* 0x0000000308087819 */ /* 0x000fe200000012ff */
[----:B------:R-:W-:Y:S01]  /*f0f0*/  UIMAD UR9, UR4, UR13, UR9 ;  /* 0x0000000d040972a4 */ /* 0x000fe2000f8e0209 */
[----:B------:R-:W-:-:S02]  /*f100*/  IADD3 R29, P3, R32, 0x4000, RZ ;  /* 0x00004000201d7810 */ /* 0x000fc40007f7e0ff */
[----:B------:R-:W-:Y:S01]  /*f110*/  LOP3.LUT R8, R8, R9, RZ, 0x3c, !PT ;  /* 0x0000000908087212 */ /* 0x000fe200078e3cff */
[--C-:B------:R-:W-:Y:S01]  /*f120*/  IMAD.X R9, RZ, RZ, R33.reuse, P6 ;  /* 0x000000ffff097224 */ /* 0x100fe200030e0621 */
[C---:B------:R-:W-:Y:S01]  /*f130*/  IADD3 R3, P6, R32.reuse, 0x7000, RZ ;  /* 0x0000700020037810 */ /* 0x040fe20007fde0ff */
[----:B------:R-:W-:Y:S01]  /*f140*/  UIADD3 UR11, UR11, UR9, URZ ;  /* 0x000000090b0b7290 */ /* 0x000fe2000fffe03f */
[C---:B------:R-:W-:Y:S01]  /*f150*/  IADD3 R35, P2, R32.reuse, 0x5000, RZ ;  /* 0x0000500020237810 */ /* 0x040fe20007f5e0ff */
[----:B------:R-:W-:Y:S01]  /*f160*/  ULDC.64 UR12, c[0x0][0xae8] ;  /* 0x0002ba00000c7ab9 */ /* 0x000fe20000000a00 */
[----:B------:R-:W-:Y:S01]  /*f170*/  LOP3.LUT R2, R3, 0x380, RZ, 0xc0, !PT ;  /* 0x0000038003027812 */ /* 0x000fe200078ec0ff */
[----:B------:R-:W-:Y:S01]  /*f180*/  USHF.R.S32.HI UR4, URZ, 0x1f, UR8 ;  /* 0x0000001f3f047899 */ /* 0x000fe20008011408 */
[----:B------:R-:W-:Y:S01]  /*f190*/  IADD3 R37, P0, R32, 0x6000, RZ ;  /* 0x0000600020257810 */ /* 0x000fe20007f1e0ff */
[----:B------:R-:W-:Y:S01]  /*f1a0*/  IMAD.X R41, RZ, RZ, R33, P6 ;  /* 0x000000ffff297224 */ /* 0x000fe200030e0621 */
[----:B------:R-:W-:Y:S01]  /*f1b0*/  SHF.R.U64 R2, R2, 0x3, RZ ;  /* 0x0000000302027819 */ /* 0x000fe200000012ff */
[----:B------:R-:W-:Y:S01]  /*f1c0*/  UIMAD.WIDE.U32 UR10, UR55, UR12, UR10 ;  /* 0x0000000c370a72a5 */ /* 0x000fe2000f8e000a */
[----:B------:R-:W-:Y:S01]  /*f1d0*/  LOP3.LUT R12, R13, 0x380, RZ, 0xc0, !PT ;  /* 0x000003800d0c7812 */ /* 0x000fe200078ec0ff */
[----:B------:R-:W5:Y:S01]  /*f1e0*/  LD.E.128 R8, desc[UR36][R8.64] ;  /* 0x0000002408087980 */ /* 0x000f62000c101d00 */
[----:B------:R-:W-:-:S02]  /*f1f0*/  LOP3.LUT R40, R2, R3, RZ, 0x3c, !PT ;  /* 0x0000000302287212 */ /* 0x000fc400078e3cff */
[----:B------:R-:W1:Y:S01]  /*f200*/  @P1 LDC R3, c[0x0][0xbf0] ;  /* 0x0002fc00ff031b82 */ /* 0x000e620000000800 */
[----:B------:R-:W-:Y:S01]  /*f210*/  IMAD R2, R22, 0x20, R198 ;  /* 0x0000002016027824 */ /* 0x000fe200078e02c6 */
[----:B------:R-:W-:Y:S01]  /*f220*/  UIMAD UR11, UR55, UR13, UR11 ;  /* 0x0000000d370b72a4 */ /* 0x000fe2000f8e020b */
[----:B------:R-:W-:Y:S01]  /*f230*/  LOP3.LUT R24, R25, 0x380, RZ, 0xc0, !PT ;  /* 0x0000038019187812 */ /* 0x000fe200078ec0ff */
[----:B------:R-:W5:Y:S01]  /*f240*/  LD.E.128 R40, desc[UR36][R40.64] ;  /* 0x0000002428287980 */ /* 0x000f62000c101d00 */
[----:B------:R-:W-:Y:S01]  /*f250*/  VIADD R47, R2, UR46 ;  /* 0x0000002e022f7c36 */ /* 0x000fe20008000000 */
[----:B------:R-:W-:Y:S01]  /*f260*/  ULDC.64 UR12, c[0x0][0xaf0] ;  /* 0x0002bc00000c7ab9 */ /* 0x000fe20000000a00 */
[----:B------:R-:W-:Y:S01]  /*f270*/  LOP3.LUT R28, R29, 0x380, RZ, 0xc0, !PT ;  /* 0x000003801d1c7812 */ /* 0x000fe200078ec0ff */
[----:B------:R-:W-:Y:S01]  /*f280*/  UIMAD UR4, UR4, UR12, URZ ;  /* 0x0000000c040472a4 */ /* 0x000fe2000f8e023f */
[----:B0-----:R-:W-:Y:S01]  /*f290*/  @P1 IMAD.HI.U32 R2, R47, R20, RZ ;  /* 0x000000142f021227 */ /* 0x001fe200078e00ff */
[----:B------:R-:W-:-:S02]  /*f2a0*/  LOP3.LUT R34, R35, 0x380, RZ, 0xc0, !PT ;  /* 0x0000038023227812 */ /* 0x000fc400078ec0ff */
[----:B------:R-:W-:Y:S02]  /*f2b0*/  LOP3.LUT R36, R37, 0x380, RZ, 0xc0, !PT ;  /* 0x0000038025247812 */ /* 0x000fe400078ec0ff */
[----:B------:R-:W-:Y:S01]  /*f2c0*/  LOP3.LUT R5, R32, 0x380, RZ, 0xc0, !PT ;  /* 0x0000038020057812 */ /* 0x000fe200078ec0ff */
[----:B------:R-:W-:Y:S01]  /*f2d0*/  IMAD.MOV.U32 R21, RZ, RZ, R47 ;  /* 0x000000ffff157224 */ /* 0x000fe200078e002f */
[----:B------:R-:W-:Y:S01]  /*f2e0*/  SHF.R.U64 R12, R12, 0x3, RZ ;  /* 0x000000030c0c7819 */ /* 0x000fe200000012ff */
[----:B------:R-:W-:Y:S01]  /*f2f0*/  UIMAD UR4, UR8, UR13, UR4 ;  /* 0x0000000d080472a4 */ /* 0x000fe2000f8e0204 */
[----:B------:R-:W-:Y:S01]  /*f300*/  SHF.R.U64 R24, R24, 0x3, RZ ;  /* 0x0000000318187819 */ /* 0x000fe200000012ff */
[----:B------:R-:W-:Y:S01]  /*f310*/  UIMAD.WIDE.U32 UR8, UR8, UR12, UR10 ;  /* 0x0000000c080872a5 */ /* 0x000fe2000f8e000a */
[----:B------:R-:W-:Y:S02]  /*f320*/  SHF.R.U64 R28, R28, 0x3, RZ ;  /* 0x000000031c1c7819 */ /* 0x000fe400000012ff */
[----:B------:R-:W-:-:S02]  /*f330*/  SHF.R.U64 R34, R34, 0x3, RZ ;  /* 0x0000000322227819 */ /* 0x000fc400000012ff */
[----:B------:R-:W-:Y:S02]  /*f340*/  SHF.R.U64 R36, R36, 0x3, RZ ;  /* 0x0000000324247819 */ /* 0x000fe400000012ff */
[----:B------:R-:W-:Y:S02]  /*f350*/  SHF.R.U64 R5, R5, 0x3, RZ ;  /* 0x0000000305057819 */ /* 0x000fe400000012ff */
[----:B-1----:R-:W-:Y:S01]  /*f360*/  @P1 SHF.R.U32.HI R21, RZ, R3, R2 ;  /* 0x00000003ff151219 */ /* 0x002fe20000011602 */
        /* <DEDUP_REMOVED lines=13> */
[--C-:B------:R-:W-:Y:S01]  /*f440*/  SHF.R.S32.HI R20, RZ, 0x1f, R21.reuse ;  /* 0x0000001fff147819 */ /* 0x100fe20000011415 */
[----:B------:R-:W-:Y:S01]  /*f450*/  IMAD.MOV R46, RZ, RZ, -R21 ;  /* 0x000000ffff2e7224 */ /* 0x000fe200078e0a15 */
[----:B------:R-:W-:Y:S01]  /*f460*/  ULDC.64 UR10, c[0x0][0xae0] ;  /* 0x0002b800000a7ab9 */ /* 0x000fe20000000a00 */
[----:B------:R-:W-:Y:S01]  /*f470*/  IMAD.U32 R3, RZ, RZ, UR9 ;  /* 0x00000009ff037e24 */ /* 0x000fe2000f8e00ff */
[----:B------:R-:W5:Y:S01]  /*f480*/  LD.E.128 R12, desc[UR36][R12.64] ;  /* 0x000000240c0c7980 */ /* 0x000f62000c101d00 */
[----:B------:R-:W-:-:S02]  /*f490*/  IMAD R20, R20, UR10, RZ ;  /* 0x0000000a14147c24 */ /* 0x000fc4000f8e02ff */
[----:B------:R-:W-:Y:S01]  /*f4a0*/  IMAD R45, R45, R46, R47 ;  /* 0x0000002e2d2d7224 */ /* 0x000fe200078e022f */
[----:B------:R-:W5:Y:S01]  /*f4b0*/  LD.E.128 R4, desc[UR36][R4.64] ;  /* 0x0000002404047980 */ /* 0x000f62000c101d00 */
[----:B------:R-:W-:Y:S01]  /*f4c0*/  IMAD.U32 R2, RZ, RZ, UR8 ;  /* 0x00000008ff027e24 */ /* 0x000fe2000f8e00ff */
[----:B------:R-:W-:Y:S01]  /*f4d0*/  ULDC.64 UR8, c[0x0][0xad8] ;  /* 0x0002b60000087ab9 */ /* 0x000fe20000000a00 */
[----:B------:R-:W-:Y:S01]  /*f4e0*/  IMAD.U32 R3, RZ, RZ, UR4 ;  /* 0x00000004ff037e24 */ /* 0x000fe2000f8e00ff */
[----:B------:R-:W5:Y:S01]  /*f4f0*/  LD.E.128 R24, desc[UR36][R24.64] ;  /* 0x0000002418187980 */ /* 0x000f62000c101d00 */
[----:B------:R-:W-:-:S03]  /*f500*/  IMAD R47, R21, UR11, R20 ;  /* 0x0000000b152f7c24 */ /* 0x000fc6000f8e0214 */
[----:B------:R-:W5:Y:S01]  /*f510*/  LD.E.128 R28, desc[UR36][R28.64] ;  /* 0x000000241c1c7980 */ /* 0x000f62000c101d00 */
[----:B------:R-:W-:-:S03]  /*f520*/  SHF.R.S32.HI R20, RZ, 0x1f, R45 ;  /* 0x0000001fff147819 */ /* 0x000fc6000001142d */
[----:B------:R-:W5:Y:S04]  /*f530*/  LD.E.128 R32, desc[UR36][R34.64] ;  /* 0x0000002422207980 */ /* 0x000f68000c101d00 */
[----:B------:R-:W5:Y:S01]  /*f540*/  LD.E.128 R36, desc[UR36][R36.64] ;  /* 0x0000002424247980 */ /* 0x000f62000c101d00 */
[----:B------:R-:W-:Y:S01]  /*f550*/  IMAD.WIDE.U32 R2, R21, UR10, R2 ;  /* 0x0000000a15027c25 */ /* 0x000fe2000f8e0002 */
        /* <DEDUP_REMOVED lines=8> */
[----:B------:R-:W-:Y:S02]  /*f5e0*/  VIADD R49, R198, UR46 ;  /* 0x0000002ec6317c36 */ /* 0x000fe40008000000 */
[C---:B------:R-:W-:Y:S02]  /*f5f0*/  IMAD R47, R45.reuse, UR9, R20 ;  /* 0x000000092d2f7c24 */ /* 0x040fe4000f8e0214 */
[----:B------:R-:W-:Y:S01]  /*f600*/  IMAD.WIDE.U32 R2, R45, UR8, R2 ;  /* 0x000000082d027c25 */ /* 0x000fe2000f8e0002 */
[----:B------:R-:W-:Y:S01]  /*f610*/  ISETP.GE.AND P2, PT, R49, R44, PT ;  /* 0x0000002c3100720c */ /* 0x000fe20003f46270 */
[----:B------:R-:W-:Y:S02]  /*f620*/  ULDC.64 UR8, c[0x0][0xa80] ;  /* 0x0002a00000087ab9 */ /* 0x000fe40000000a00 */
[----:B------:R-:W-:Y:S01]  /*f630*/  VIADD R0, R0, 0x28820 ;  /* 0x0002882000007836 */ /* 0x000fe20000000000 */
[----:B------:R-:W-:Y:S01]  /*f640*/  LEA R45, P3, R2, UR8, 0x1 ;  /* 0x00000008022d7c11 */ /* 0x000fe2000f8608ff */
[----:B------:R-:W-:-:S02]  /*f650*/  IMAD.IADD R3, R3, 0x1, R47 ;  /* 0x0000000103037824 */ /* 0x000fc400078e022f */
[----:B------:R-:W-:Y:S01]  /*f660*/  VIADD R21, R49, 0x20 ;  /* 0x0000002031157836 */ /* 0x000fe20000000000 */
[----:B------:R-:W-:Y:S02]  /*f670*/  PRMT R0, RZ, 0x654, R0 ;  /* 0x00000654ff007816 */ /* 0x000fe40000000000 */
[----:B------:R-:W-:Y:S02]  /*f680*/  LEA.HI.X R46, R2, UR9, R3, 0x1, P3 ;  /* 0x00000009022e7c11 */ /* 0x000fe400098f0c03 */
[-C--:B------:R-:W-:Y:S01]  /*f690*/  ISETP.GE.AND P0, PT, R21, R44.reuse, PT ;  /* 0x0000002c1500720c */ /* 0x080fe20003f06270 */
[----:B------:R-:W-:Y:S01]  /*f6a0*/  VIADD R21, R49, 0x40 ;  /* 0x0000004031157836 */ /* 0x000fe20000000000 */
[----:B0-----:R0:W-:Y:S01]  /*f6b0*/  SYNCS.ARRIVE.TRANS64.RED.A1T0 RZ, [R0+URZ], RZ ;  /* 0x000000ff00ff79a7 */ /* 0x0011e2000810043f */
[----:B------:R1:W2:Y:S01]  /*f6c0*/  SHFL.IDX PT, R20, R45, RZ, 0x181f ;  /* 0x00181fff2d147589 */ /* 0x0002a200000e0000 */
[----:B------:R-:W-:Y:S02]  /*f6d0*/  BSSY B1, `(.L_x_7883) ;  /* 0x000000d000017945 */ /* 0x000fe40003800000 */
[----:B------:R-:W-:Y:S01]  /*f6e0*/  ISETP.GE.AND P1, PT, R21, R44, PT ;  /* 0x0000002c1500720c */ /* 0x000fe20003f26270 */
[----:B0-----:R1:W0:Y:S01]  /*f6f0*/  SHFL.IDX PT, R0, R46, RZ, 0x181f ;  /* 0x00181fff2e007589 */ /* 0x00122200000e0000 */
[----:B------:R-:W-:Y:S11]  /*f700*/  @P2 BRA `(.L_x_7884) ;  /* 0x0000000000242947 */ /* 0x000ff60003800000 */
[----:B------:R-:W-:Y:S02]  /*f710*/  ULDC UR4, c[0x0][0xac8] ;  /* 0x0002b20000047ab9 */ /* 0x000fe40000000800 */
[----:B------:R-:W-:Y:S02]  /*f720*/  ISETP.GE.AND P2, PT, R18, UR4, PT ;  /* 0x0000000412007c0c */ /* 0x000fe4000bf46270 */
[----:B------:R-:W-:-:S11]  /*f730*/  ISETP.GE.AND P3, PT, R19, UR4, PT ;  /* 0x0000000413007c0c */ /* 0x000fd6000bf66270 */
[CC--:B--2---:R-:W-:Y:S02]  /*f740*/  @!P2 LEA R2, P4, R18.reuse, R20.reuse, 0x1 ;  /* 0x000000141202a211 */ /* 0x0c4fe400078808ff */
[C---:B------:R-:W-:Y:S02]  /*f750*/  @!P3 LEA R20, P5, R19.reuse, R20, 0x1 ;  /* 0x000000141314b211 */ /* 0x040fe400078a08ff */
[-C--:B0-----:R-:W-:Y:S02]  /*f760*/  @!P2 LEA.HI.X R3, R18, R0.reuse, R221, 0x1, P4 ;  /* 0x000000001203a211 */ /* 0x081fe400020f0cdd */
[----:B------:R-:W-:-:S03]  /*f770*/  @!P3 LEA.HI.X R21, R19, R0, R220, 0x1, P5 ;  /* 0x000000001315b211 */ /* 0x000fc600028f0cdc */
[----:B-----5:R3:W-:Y:S04]  /*f780*/  @!P2 ST.E.128 desc[UR36][R2.64], R4 ;  /* 0x000000040200a985 */ /* 0x0207e8000c101d24 */
[----:B------:R3:W-:Y:S02]  /*f790*/  @!P3 ST.E.128 desc[UR36][R20.64], R28 ;  /* 0x0000001c1400b985 */ /* 0x0007e4000c101d24 */
.L_x_7884:
[----:B------:R-:W-:Y:S05]  /*f7a0*/  BSYNC B1 ;  /* 0x0000000000017941 */ /* 0x000fea0003800000 */
.L_x_7883:
[----:B0-----:R0:W4:Y:S01]  /*f7b0*/  SHFL.IDX PT, R0, R46, 0x1, 0x181f ;  /* 0x00381f002e007f89 */ /* 0x00112200000e0000 */
[----:B------:R-:W-:Y:S03]  /*f7c0*/  BSSY B1, `(.L_x_7885) ;  /* 0x000000c000017945 */ /* 0x000fe60003800000 */
[----:B---3-5:R0:W3:Y:S01]  /*f7d0*/  SHFL.IDX PT, R4, R45, 0x1, 0x181f ;  /* 0x00381f002d047f89 */ /* 0x0280e200000e0000 */
[----:B------:R-:W-:Y:S05]  /*f7e0*/  @P0 BRA `(.L_x_7886) ;  /* 0x0000000000240947 */ /* 0x000fea0003800000 */
[----:B------:R-:W-:Y:S02]  /*f7f0*/  ULDC UR4, c[0x0][0xac8] ;  /* 0x0002b20000047ab9 */ /* 0x000fe40000000800 */
[----:B------:R-:W-:Y:S02]  /*f800*/  ISETP.GE.AND P3, PT, R18, UR4, PT ;  /* 0x0000000412007c0c */ /* 0x000fe4000bf66270 */
[----:B------:R-:W-:-:S11]  /*f810*/  ISETP.GE.AND P4, PT, R19, UR4, PT ;  /* 0x0000000413007c0c */ /* 0x000fd6000bf86270 */
[CC--:B---3--:R-:W-:Y:S02]  /*f820*/  @!P3 LEA R2, P0, R18.reuse, R4.reuse, 0x1 ;  /* 0x000000041202b211 */ /* 0x0c8fe400078008ff */
[C---:B------:R-:W-:Y:S02]  /*f830*/  @!P4 LEA R4, P2, R19.reuse, R4, 0x1 ;  /* 0x000000041304c211 */ /* 0x040fe400078408ff */
[-C--:B----4-:R-:W-:Y:S02]  /*f840*/  @!P3 LEA.HI.X R3, R18, R0.reuse, R221, 0x1, P0 ;  /* 0x000000001203b211 */ /* 0x090fe400000f0cdd */
[----:B------:R-:W-:-:S03]  /*f850*/  @!P4 LEA.HI.X R5, R19, R0, R220, 0x1, P2 ;  /* 0x000000001305c211 */ /* 0x000fc600010f0cdc */
[----:B------:R3:W-:Y:S04]  /*f860*/  @!P3 ST.E.128 desc[UR36][R2.64], R8 ;  /* 0x000000080200b985 */ /* 0x0007e8000c101d24 */
[----:B------:R3:W-:Y:S02]  /*f870*/  @!P4 ST.E.128 desc[UR36][R4.64], R32 ;  /* 0x000000200400c985 */ /* 0x0007e4000c101d24 */
.L_x_7886:
[----:B------:R-:W-:Y:S05]  /*f880*/  BSYNC B1 ;  /* 0x0000000000017941 */ /* 0x000fea0003800000 */
.L_x_7885:
[----:B----4-:R4:W0:Y:S01]  /*f890*/  SHFL.IDX PT, R0, R46, 0x2, 0x181f ;  /* 0x00581f002e007f89 */ /* 0x01082200000e0000 */
[----:B------:R-:W-:Y:S03]  /*f8a0*/  BSSY B1, `(.L_x_7887) ;  /* 0x000000c000017945 */ /* 0x000fe60003800000 */
[----:B---3--:R4:W3:Y:S01]  /*f8b0*/  SHFL.IDX PT, R4, R45, 0x2, 0x181f ;  /* 0x00581f002d047f89 */ /* 0x0088e200000e0000 */
[----:B------:R-:W-:Y:S05]  /*f8c0*/  @P1 BRA `(.L_x_7888) ;  /* 0x0000000000241947 */ /* 0x000fea0003800000 */
[----:B------:R-:W-:Y:S02]  /*f8d0*/  ULDC UR4, c[0x0][0xac8] ;  /* 0x0002b20000047ab9 */ /* 0x000fe40000000800 */
[----:B------:R-:W-:Y:S02]  /*f8e0*/  ISETP.GE.AND P2, PT, R18, UR4, PT ;  /* 0x0000000412007c0c */ /* 0x000fe4000bf46270 */
[----:B------:R-:W-:-:S11]  /*f8f0*/  ISETP.GE.AND P3, PT, R19, UR4, PT ;  /* 0x0000000413007c0c */ /* 0x000fd6000bf66270 */
[CC--:B---3--:R-:W-:Y:S02]  /*f900*/  @!P2 LEA R2, P0, R18.reuse, R4.reuse, 0x1 ;  /* 0x000000041202a211 */ /* 0x0c8fe400078008ff */
[C---:B------:R-:W-:Y:S02]  /*f910*/  @!P3 LEA R4, P1, R19.reuse, R4, 0x1 ;  /* 0x000000041304b211 */ /* 0x040fe400078208ff */
[-C--:B0-----:R-:W-:Y:S02]  /*f920*/  @!P2 LEA.HI.X R3, R18, R0.reuse, R221, 0x1, P0 ;  /* 0x000000001203a211 */ /* 0x081fe400000f0cdd */
[----:B------:R-:W-:-:S03]  /*f930*/  @!P3 LEA.HI.X R5, R19, R0, R220, 0x1, P1 ;  /* 0x000000001305b211 */ /* 0x000fc600008f0cdc */
[----:B------:R0:W-:Y:S04]  /*f940*/  @!P2 ST.E.128 desc[UR36][R2.64], R12 ;  /* 0x0000000c0200a985 */ /* 0x0001e8000c101d24 */
[----:B------:R0:W-:Y:S02]  /*f950*/  @!P3 ST.E.128 desc[UR36][R4.64], R36 ;  /* 0x000000240400b985 */ /* 0x0001e4000c101d24 */
.L_x_7888:
[----:B------:R-:W-:Y:S05]  /*f960*/  BSYNC B1 ;  /* 0x0000000000017941 */ /* 0x000fea0003800000 */
.L_x_7887:
[----:B0-----:R-:W-:Y:S01]  /*f970*/  VIADD R3, R49, 0x60 ;  /* 0x0000006031037836 */ /* 0x001fe20000000000 */
[----:B-1--4-:R-:W0:Y:S04]  /*f980*/  SHFL.IDX PT, R46, R46, 0x3, 0x181f ;  /* 0x00781f002e2e7f89 */ /* 0x012e2800000e0000 */
[----:B------:R-:W-:Y:S01]  /*f990*/  ISETP.GE.AND P0, PT, R3, R44, PT ;  /* 0x0000002c0300720c */ /* 0x000fe20003f06270 */
[----:B------:R-:W1:-:S12]  /*f9a0*/  SHFL.IDX PT, R45, R45, 0x3, 0x181f ;  /* 0x00781f002d2d7f89 */ /* 0x000e5800000e0000 */
[----:B------:R-:W-:Y:S05]  /*f9b0*/  @P0 BRA `(.L_x_7889) ;  /* 0x0000001800280947 */ /* 0x000fea0003800000 */
[----:B------:R-:W-:Y:S02]  /*f9c0*/  ULDC UR4, c[0x0][0xac8] ;  /* 0x0002b20000047ab9 */ /* 0x000fe40000000800 */
[----:B------:R-:W-:-:S13]  /*f9d0*/  ISETP.GE.AND P1, PT, R18, UR4, PT ;  /* 0x0000000412007c0c */ /* 0x000fda000bf26270 */
[----:B-1----:R-:W-:-:S04]  /*f9e0*/  @!P1 LEA R2, P0, R18, R45, 0x1 ;  /* 0x0000002d12029211 */ /* 0x002fc800078008ff */
[----:B0-----:R-:W-:Y:S02]  /*f9f0*/  @!P1 LEA.HI.X R3, R18, R46, R221, 0x1, P0 ;  /* 0x0000002e12039211 */ /* 0x001fe400000f0cdd */
[----:B------:R-:W-:-:S03]  /*fa00*/  ISETP.GE.AND P0, PT, R19, UR4, PT ;  /* 0x0000000413007c0c */ /* 0x000fc6000bf06270 */
[----:B------:R4:W-:Y:S10]  /*fa10*/  @!P1 ST.E.128 desc[UR36][R2.64], R24 ;  /* 0x0000001802009985 */ /* 0x0009f4000c101d24 */
[----:B------:R-:W-:Y:S05]  /*fa20*/  @P0 BRA `(.L_x_7889) ;  /* 0x00000018000c0947 */ /* 0x000fea0003800000 */
[----:B----4-:R-:W-:-:S04]  /*fa30*/  LEA R2, P0, R19, R45, 0x1 ;  /* 0x0000002d13027211 */ /* 0x010fc800078008ff */
[----:B------:R-:W-:-:S05]  /*fa40*/  LEA.HI.X R3, R19, R46, R220, 0x1, P0 ;  /* 0x0000002e13037211 */ /* 0x000fca00000f0cdc */
[----:B------:R0:W-:Y:S01]  /*fa50*/  ST.E.128 desc[UR36][R2.64], R40 ;  /* 0x0000002802007985 */ /* 0x0001e2000c101d24 */
[----:B------:R-:W-:Y:S05]  /*fa60*/  BRA `(.L_x_7889) ;  /* 0x0000001400fc7947 */ /* 0x000fea0003800000 */
.L_x_7882:
[----:B------:R-:W-:Y:S01]  /*fa70*/  ULDC.64 UR12, c[0x0][0xb08] ;  /* 0x0002c200000c7ab9 */ /* 0x000fe20000000a00 */
[----:B0-----:R-:W0:Y:S01]  /*fa80*/  @P1 LDC R4, c[0x0][0xbec] ;  /* 0x0002fb00ff041b82 */ /* 0x001e220000000800 */
[----:B------:R-:W-:Y:S01]  /*fa90*/  UIMAD UR9, UR14, UR12, URZ ;  /* 0x0000000c0e0972a4 */ /* 0x000fe2000f8e023f */
[----:B------:R-:W-:Y:S01]  /*faa0*/  IMAD.MOV.U32 R7, RZ, RZ, R13 ;  /* 0x000000ffff077224 */ /* 0x000fe200078e000d */
[----:B------:R-:W-:Y:S01]  /*fab0*/  UIMAD.WIDE.U32 UR10, UR4, UR12, URZ ;  /* 0x0000000c040a72a5 */ /* 0x000fe2000f8e003f */
[----:B------:R-:W-:Y:S01]  /*fac0*/  BSSY B1, `(.L_x_7890) ;  /* 0x000006d000017945 */ /* 0x000fe20003800000 */
[----:B------:R-:W-:Y:S02]  /*fad0*/  UIMAD UR9, UR4, UR13, UR9 ;  /* 0x0000000d040972a4 */ /* 0x000fe4000f8e0209 */
[----:B------:R-:W-:Y:S01]  /*fae0*/  USHF.R.S32.HI UR4, URZ, 0x1f, UR8 ;  /* 0x0000001f3f047899 */ /* 0x000fe20008011408 */
[----:B------:R-:W1:Y:S01]  /*faf0*/  @P1 LDC R5, c[0x0][0xbf0] ;  /* 0x0002fc00ff051b82 */ /* 0x000e620000000800 */
[----:B------:R-:W-:Y:S01]  /*fb00*/  UIADD3 UR11, UR11, UR9, URZ ;  /* 0x000000090b0b7290 */ /* 0x000fe2000fffe03f */
[----:B------:R-:W-:-:S03]  /*fb10*/  ULDC.64 UR12, c[0x0][0xb38] ;  /* 0x0002ce00000c7ab9 */ /* 0x000fc60000000a00 */
[----:B------:R-:W-:-:S04]  /*fb20*/  UIMAD.WIDE.U32 UR10, UR55, UR12, UR10 ;  /* 0x0000000c370a72a5 */ /* 0x000fc8000f8e000a */
[----:B------:R-:W-:-:S03]  /*fb30*/  UIMAD UR11, UR55, UR13, UR11 ;  /* 0x0000000d370b72a4 */ /* 0x000fc6000f8e020b */
[----:B------:R-:W-:Y:S02]  /*fb40*/  ULDC.64 UR12, c[0x0][0xb40] ;  /* 0x0002d000000c7ab9 */ /* 0x000fe40000000a00 */
[----:B------:R-:W-:Y:S01]  /*fb50*/  UIMAD UR4, UR4, UR12, URZ ;  /* 0x0000000c040472a4 */ /* 0x000fe2000f8e023f */
[----:B0-----:R-:W-:-:S03]  /*fb60*/  @P1 IMAD.HI.U32 R4, R13, R4, RZ ;  /* 0x000000040d041227 */ /* 0x001fc600078e00ff */
[----:B------:R-:W-:Y:S02]  /*fb70*/  UIMAD UR4, UR8, UR13, UR4 ;  /* 0x0000000d080472a4 */ /* 0x000fe4000f8e0204 */
[----:B------:R-:W-:-:S03]  /*fb80*/  UIMAD.WIDE.U32 UR8, UR8, UR12, UR10 ;  /* 0x0000000c080872a5 */ /* 0x000fc6000f8e000a */
[----:B------:R-:W-:Y:S01]  /*fb90*/  ULDC.64 UR10, c[0x0][0xb48] ;  /* 0x0002d200000a7ab9 */ /* 0x000fe20000000a00 */
[----:B------:R-:W-:Y:S01]  /*fba0*/  UIADD3 UR9, UR9, UR4, URZ ;  /* 0x0000000409097290 */ /* 0x000fe2000fffe03f */
[----:B-1----:R-:W-:-:S03]  /*fbb0*/  @P1 SHF.R.U32.HI R7, RZ, R5, R4 ;  /* 0x00000005ff071219 */ /* 0x002fc60000011604 */
[----:B------:R-:W-:Y:S01]  /*fbc0*/  UIMAD.WIDE.U32 UR8, UR56, UR10, UR8 ;  /* 0x0000000a380872a5 */ /* 0x000fe2000f8e0008 */
[--C-:B------:R-:W-:Y:S01]  /*fbd0*/  SHF.R.S32.HI R4, RZ, 0x1f, R7.reuse ;  /* 0x0000001fff047819 */ /* 0x100fe20000011407 */
[----:B------:R-:W-:Y:S02]  /*fbe0*/  IMAD.MOV R6, RZ, RZ, -R7 ;  /* 0x000000ffff067224 */ /* 0x000fe400078e0a07 */
[----:B------:R-:W-:Y:S02]  /*fbf0*/  UIMAD UR56, UR56, UR11, UR9 ;  /* 0x0000000b383872a4 */ /* 0x000fe4000f8e0209 */
[----:B------:R-:W-:Y:S01]  /*fc00*/  IMAD R45, R45, R6, R13 ;  /* 0x000000062d2d7224 */ /* 0x000fe200078e020d */
[----:B------:R-:W-:Y:S01]  /*fc10*/  ULDC.64 UR10, c[0x0][0xb30] ;  /* 0x0002cc00000a7ab9 */ /* 0x000fe20000000a00 */
[----:B------:R-:W-:Y:S02]  /*fc20*/  IMAD.U32 R5, RZ, RZ, UR9 ;  /* 0x00000009ff057e24 */ /* 0x000fe4000f8e00ff */
        /* <DEDUP_REMOVED lines=15> */
[----:B------:R-:W-:Y:S01]  /*fd20*/  PRMT R6, RZ, 0x654, R6 ;  /* 0x00000654ff067816 */ /* 0x000fe20000000006 */
[----:B------:R0:W1:Y:S01]  /*fd30*/  SHFL.IDX PT, R14, R0, RZ, 0x1c1f ;  /* 0x001c1fff000e7589 */ /* 0x00006200000e0000 */
[----:B------:R-:W-:Y:S02]  /*fd40*/  LEA.HI.X R20, R4, UR9, R5, 0x2, P1 ;  /* 0x0000000904147c11 */ /* 0x000fe400088f1405 */
[----:B------:R0:W-:Y:S03]  /*fd50*/  SYNCS.ARRIVE.TRANS64.RED.A1T0 RZ, [R6+URZ], RZ ;  /* 0x000000ff06ff79a7 */ /* 0x0001e6000810043f */
[----:B------:R0:W2:Y:S01]  /*fd60*/  SHFL.IDX PT, R15, R20, RZ, 0x1c1f ;  /* 0x001c1fff140f7589 */ /* 0x0000a200000e0000 */
[----:B------:R-:W-:Y:S05]  /*fd70*/  @P2 BRA `(.L_x_7891) ;  /* 0x0000000400042947 */ /* 0x000fea0003800000 */
[----:B------:R-:W-:Y:S02]  /*fd80*/  ULDC UR4, c[0x0][0xac8] ;  /* 0x0002b20000047ab9 */ /* 0x000fe40000000800 */
[----:B------:R-:W-:Y:S02]  /*fd90*/  ISETP.GE.AND P1, PT, R16, UR4, PT ;  /* 0x0000000410007c0c */ /* 0x000fe4000bf26270 */
[----:B------:R-:W-:Y:S02]  /*fda0*/  ISETP.GE.AND P3, PT, R197, UR4, PT ;  /* 0x00000004c5007c0c */ /* 0x000fe4000bf66270 */
[----:B------:R-:W-:Y:S02]  /*fdb0*/  ISETP.GE.AND P4, PT, R196, UR4, PT ;  /* 0x00000004c4007c0c */ /* 0x000fe4000bf86270 */
[----:B------:R-:W-:-:S07]  /*fdc0*/  ISETP.GE.AND P2, PT, R195, UR4, PT ;  /* 0x00000004c3007c0c */ /* 0x000fce000bf46270 */
[CC--:B-1----:R-:W-:Y:S02]  /*fdd0*/  @!P1 LEA R4, P5, R16.reuse, R14.reuse, 0x2 ;  /* 0x0000000e10049211 */ /* 0x0c2fe400078a10ff */
[CC--:B0-----:R-:W-:Y:S02]  /*fde0*/  @!P3 LEA R6, P6, R197.reuse, R14.reuse, 0x2 ;  /* 0x0000000ec506b211 */ /* 0x0c1fe400078c10ff */
[-C--:B--2---:R-:W-:Y:S02]  /*fdf0*/  @!P1 LEA.HI.X R5, R16, R15.reuse, R215, 0x2, P5 ;  /* 0x0000000f10059211 */ /* 0x084fe400028f14d7 */
[----:B------:R-:W-:Y:S02]  /*fe00*/  @!P3 LEA.HI.X R7, R197, R15, R214, 0x2, P6 ;  /* 0x0000000fc507b211 */ /* 0x000fe400030f14d6 */
[----:B------:R-:W-:Y:S01]  /*fe10*/  @!P4 LEA R8, P5, R196, R14, 0x2 ;  /* 0x0000000ec408c211 */ /* 0x000fe200078a10ff */
[----:B------:R0:W-:Y:S01]  /*fe20*/  @!P1 ST.E.64 desc[UR36][R4.64], R88 ;  /* 0x0000005804009985 */ /* 0x0001e2000c101b24 */
[----:B------:R-:W-:-:S02]  /*fe30*/  ISETP.GE.AND P1, PT, R194, UR4, PT ;  /* 0x00000004c2007c0c */ /* 0x000fc4000bf26270 */
[-C--:B------:R-:W-:Y:S01]  /*fe40*/  @!P2 LEA R10, P6, R195, R14.reuse, 0x2 ;  /* 0x0000000ec30aa211 */ /* 0x080fe200078c10ff */
[----:B------:R1:W-:Y:S01]  /*fe50*/  @!P3 ST.E.64 desc[UR36][R6.64], R92 ;  /* 0x0000005c0600b985 */ /* 0x0003e2000c101b24 */
[----:B------:R-:W-:Y:S02]  /*fe60*/  ISETP.GE.AND P3, PT, R193, UR4, PT ;  /* 0x00000004c1007c0c */ /* 0x000fe4000bf66270 */
[-C--:B------:R-:W-:Y:S02]  /*fe70*/  @!P4 LEA.HI.X R9, R196, R15.reuse, R213, 0x2, P5 ;  /* 0x0000000fc409c211 */ /* 0x080fe400028f14d5 */
[----:B------:R-:W-:Y:S02]  /*fe80*/  @!P2 LEA.HI.X R11, R195, R15, R212, 0x2, P6 ;  /* 0x0000000fc30ba211 */ /* 0x000fe400030f14d4 */
[----:B------:R-:W-:Y:S01]  /*fe90*/  ISETP.GE.AND P5, PT, R192, UR4, PT ;  /* 0x00000004c0007c0c */ /* 0x000fe2000bfa6270 */
[----:B------:R2:W-:Y:S02]  /*fea0*/  @!P4 ST.E.64 desc[UR36][R8.64], R96 ;  /* 0x000000600800c985 */ /* 0x0005e4000c101b24 */
[----:B------:R-:W-:-:S02]  /*feb0*/  @!P1 LEA R12, P4, R194, R14, 0x2 ;  /* 0x0000000ec20c9211 */ /* 0x000fc400078810ff */
[----:B------:R3:W-:Y:S01]  /*fec0*/  @!P2 ST.E.64 desc[UR36][R10.64], R100 ;  /* 0x000000640a00a985 */ /* 0x0007e2000c101b24 */
[----:B------:R-:W-:Y:S02]  /*fed0*/  ISETP.GE.AND P2, PT, R191, UR4, PT ;  /* 0x00000004bf007c0c */ /* 0x000fe4000bf46270 */
[CC--:B0-----:R-:W-:Y:S02]  /*fee0*/  @!P3 LEA R4, P6, R193.reuse, R14.reuse, 0x2 ;  /* 0x0000000ec104b211 */ /* 0x0c1fe400078c10ff */
[-C--:B------:R-:W-:Y:S02]  /*fef0*/  @!P1 LEA.HI.X R13, R194, R15.reuse, R211, 0x2, P4 ;  /* 0x0000000fc20d9211 */ /* 0x080fe400020f14d3 */
[----:B------:R-:W-:Y:S02]  /*ff00*/  @!P3 LEA.HI.X R5, R193, R15, R210, 0x2, P6 ;  /* 0x0000000fc105b211 */ /* 0x000fe400030f14d2 */
[----:B------:R-:W-:Y:S01]  /*ff10*/  ISETP.GE.AND P4, PT, R190, UR4, PT ;  /* 0x00000004be007c0c */ /* 0x000fe2000bf86270 */
[----:B------:R0:W-:Y:S01]  /*ff20*/  @!P1 ST.E.64 desc[UR36][R12.64], R104 ;  /* 0x000000680c009985 */ /* 0x0001e2000c101b24 */
[----:B-1----:R-:W-:-:S03]  /*ff30*/  @!P5 LEA R6, P1, R192, R14, 0x2 ;  /* 0x0000000ec006d211 */ /* 0x002fc600078210ff */
[----:B------:R1:W-:Y:S01]  /*ff40*/  @!P3 ST.E.64 desc[UR36][R4.64], R108 ;  /* 0x0000006c0400b985 */ /* 0x0003e2000c101b24 */
[-C--:B--2---:R-:W-:Y:S02]  /*ff50*/  @!P2 LEA R8, P6, R191, R14.reuse, 0x2 ;  /* 0x0000000ebf08a211 */ /* 0x084fe400078c10ff */
[----:B------:R-:W-:Y:S02]  /*ff60*/  ISETP.GE.AND P3, PT, R189, UR4, PT ;  /* 0x00000004bd007c0c */ /* 0x000fe4000bf66270 */
[-C--:B------:R-:W-:Y:S02]  /*ff70*/  @!P5 LEA.HI.X R7, R192, R15.reuse, R209, 0x2, P1 ;  /* 0x0000000fc007d211 */ /* 0x080fe400008f14d1 */
[----:B------:R-:W-:Y:S02]  /*ff80*/  ISETP.GE.AND P1, PT, R188, UR4, PT ;  /* 0x00000004bc007c0c */ /* 0x000fe4000bf26270 */
[----:B------:R-:W-:Y:S01]  /*ff90*/  @!P2 LEA.HI.X R9, R191, R15, R208, 0x2, P6 ;  /* 0x0000000fbf09a211 */ /* 0x000fe200030f14d0 */
[----:B------:R2:W-:Y:S01]  /*ffa0*/  @!P5 ST.E.64 desc[UR36][R6.64], R112 ;  /* 0x000000700600d985 */ /* 0x0005e2000c101b24 */
[----:B---3--:R-:W-:-:S03]  /*ffb0*/  @!P4 LEA R10, P6, R190, R14, 0x2 ;  /* 0x0000000ebe0ac211 */ /* 0x008fc600078c10ff */
[----:B------:R3:W-:Y:S01]  /*ffc0*/  @!P2 ST.E.64 desc[UR36][R8.64], R116 ;  /* 0x000000740800a985 */ /* 0x0007e2000c101b24 */
[----:B------:R-:W-:Y:S02]  /*ffd0*/  ISETP.GE.AND P2, PT, R187, UR4, PT ;  /* 0x00000004bb007c0c */ /* 0x000fe4000bf46270 */
[-C--:B------:R-:W-:Y:S02]  /*ffe0*/  @!P4 LEA.HI.X R11, R190, R15.reuse, R207, 0x2, P6 ;  /* 0x0000000fbe0bc211 */ /* 0x080fe400030f14cf */
[CC--:B0-----:R-:W-:Y:S02]  /*fff0*/  @!P3 LEA R12, P5, R189.reuse, R14.reuse, 0x2 ;  /* 0x0000000ebd0cb211 */ /* 0x0c1fe400078a10ff */
        /* <DEDUP_REMOVED lines=14> */
[CC--:B0-----:R-:W-:Y:S02]  /*100e0*/  @!P5 LEA R10, P2, R185.reuse, R14.reuse, 0x2 ;  /* 0x0000000eb90ad211 */ /* 0x0c1fe400078410ff */
        /* <DEDUP_REMOVED lines=10> */
.L_x_7891:
[----:B------:R-:W-:Y:S05]  /*10190*/  BSYNC B1 ;  /* 0x0000000000017941 */ /* 0x000fea0003800000 */
.L_x_7890:
[----:B0-----:R-:W0:Y:S04]  /*101a0*/  SHFL.IDX PT, R20, R20, 0x1, 0x1c1f ;  /* 0x003c1f0014147f89 */ /* 0x001e2800000e0000 */
[----:B------:R-:W3:Y:S01]  /*101b0*/  SHFL.IDX PT, R0, R0, 0x1, 0x1c1f ;  /* 0x003c1f0000007f89 */ /* 0x000ee200000e0000 */
[----:B------:R-:W-:Y:S05]  /*101c0*/  @P0 BRA `(.L_x_7889) ;  /* 0x0000001000240947 */ /* 0x000fea0003800000 */
[----:B------:R-:W-:Y:S02]  /*101d0*/  ULDC UR4, c[0x0][0xac8] ;  /* 0x0002b20000047ab9 */ /* 0x000fe40000000800 */
[----:B------:R-:W-:Y:S02]  /*101e0*/  ISETP.GE.AND P2, PT, R16, UR4, PT ;  /* 0x0000000410007c0c */ /* 0x000fe4000bf46270 */
[----:B------:R-:W-:Y:S02]  /*101f0*/  ISETP.GE.AND P1, PT, R197, UR4, PT ;  /* 0x00000004c5007c0c */ /* 0x000fe4000bf26270 */
[----:B------:R-:W-:Y:S02]  /*10200*/  ISETP.GE.AND P0, PT, R196, UR4, PT ;  /* 0x00000004c4007c0c */ /* 0x000fe4000bf06270 */
[----:B------:R-:W-:Y:S02]  /*10210*/  ISETP.GE.AND P4, PT, R194, UR4, PT ;  /* 0x00000004c2007c0c */ /* 0x000fe4000bf86270 */
[----:B------:R-:W-:-:S05]  /*10220*/  ISETP.GE.AND P3, PT, R195, UR4, PT ;  /* 0x00000004c3007c0c */ /* 0x000fca000bf66270 */
[CC--:B---34-:R-:W-:Y:S02]  /*10230*/  @!P2 LEA R4, P6, R16.reuse, R0.reuse, 0x2 ;  /* 0x000000001004a211 */ /* 0x0d8fe400078c10ff */
[C---:B------:R-:W-:Y:S02]  /*10240*/  @!P1 LEA R6, P5, R197.reuse, R0, 0x2 ;  /* 0x00000000c5069211 */ /* 0x040fe400078a10ff */
[----:B0-----:R-:W-:Y:S02]  /*10250*/  @!P2 LEA.HI.X R5, R16, R20, R215, 0x2, P6 ;  /* 0x000000141005a211 */ /* 0x001fe400030f14d7 */
[----:B------:R-:W-:Y:S02]  /*10260*/  @!P0 LEA R8, P6, R196, R0, 0x2 ;  /* 0x00000000c4088211 */ /* 0x000fe400078c10ff */
[----:B------:R-:W-:Y:S01]  /*10270*/  @!P1 LEA.HI.X R7, R197, R20, R214, 0x2, P5 ;  /* 0x00000014c5079211 */ /* 0x000fe200028f14d6 */
[----:B------:R0:W-:Y:S01]  /*10280*/  @!P2 ST.E.64 desc[UR36][R4.64], R2 ;  /* 0x000000020400a985 */ /* 0x0001e2000c101b24 */
[----:B------:R-:W-:-:S02]  /*10290*/  ISETP.GE.AND P5, PT, R193, UR4, PT ;  /* 0x00000004c1007c0c */ /* 0x000fc4000bfa6270 */
[----:B------:R-:W-:Y:S01]  /*102a0*/  @!P0 LEA.HI.X R9, R196, R20, R213, 0x2, P6 ;  /* 0x00000014c4098211 */ /* 0x000fe200030f14d5 */
[----:B------:R3:W-:Y:S01]  /*102b0*/  @!P1 ST.E.64 desc[UR36][R6.64], R94 ;  /* 0x0000005e06009985 */ /* 0x0007e2000c101b24 */
[----:B------:R-:W-:Y:S02]  /*102c0*/  ISETP.GE.AND P2, PT, R192, UR4, PT ;  /* 0x00000004c0007c0c */ /* 0x000fe4000bf46270 */
[-C--:B------:R-:W-:Y:S01]  /*102d0*/  @!P3 LEA R10, P6, R195, R0.reuse, 0x2 ;  /* 0x00000000c30ab211 */ /* 0x080fe200078c10ff */
[----:B------:R4:W-:Y:S01]  /*102e0*/  @!P0 ST.E.64 desc[UR36][R8.64], R98 ;  /* 0x0000006208008985 */ /* 0x0009e2000c101b24 */
[C---:B------:R-:W-:Y:S02]  /*102f0*/  @!P4 LEA R12, P0, R194.reuse, R0, 0x2 ;  /* 0x00000000c20cc211 */ /* 0x040fe400078010ff */
[----:B------:R-:W-:Y:S02]  /*10300*/  ISETP.GE.AND P1, PT, R191, UR4, PT ;  /* 0x00000004bf007c0c */ /* 0x000fe4000bf26270 */
[----:B------:R-:W-:-:S02]  /*10310*/  @!P4 LEA.HI.X R13, R194, R20, R211, 0x2, P0 ;  /* 0x00000014c20dc211 */ /* 0x000fc400000f14d3 */
[----:B------:R-:W-:Y:S02]  /*10320*/  @!P3 LEA.HI.X R11, R195, R20, R212, 0x2, P6 ;  /* 0x00000014c30bb211 */ /* 0x000fe400030f14d4 */
[----:B------:R-:W-:Y:S02]  /*10330*/  ISETP.GE.AND P0, PT, R190, UR4, PT ;  /* 0x00000004be007c0c */ /* 0x000fe4000bf06270 */
[----:B-1----:R-:W-:Y:S01]  /*10340*/  @!P5 LEA R14, P6, R193, R0, 0x2 ;  /* 0x00000000c10ed211 */ /* 0x002fe200078c10ff */
[----:B------:R1:W-:Y:S01]  /*10350*/  @!P3 ST.E.64 desc[UR36][R10.64], R102 ;  /* 0x000000660a00b985 */ /* 0x0003e2000c101b24 */
[----:B------:R-:W-:Y:S02]  /*10360*/  ISETP.GE.AND P3, PT, R189, UR4, PT ;  /* 0x00000004bd007c0c */ /* 0x000fe4000bf66270 */
[----:B--2---:R-:W-:Y:S01]  /*10370*/  @!P5 LEA.HI.X R15, R193, R20, R210, 0x2, P6 ;  /* 0x00000014c10fd211 */ /* 0x004fe200030f14d2 */
[----:B------:R-:W-:Y:S01]  /*10380*/  @!P4 ST.E.64 desc[UR36][R12.64], R106 ;  /* 0x0000006a0c00c985 */ /* 0x000fe2000c101b24 */
[----:B0-----:R-:W-:-:S03]  /*10390*/  @!P2 LEA R2, P4, R192, R0, 0x2 ;  /* 0x00000000c002a211 */ /* 0x001fc600078810ff */
[----:B------:R-:W-:Y:S01]  /*103a0*/  @!P5 ST.E.64 desc[UR36][R14.64], R110 ;  /* 0x0000006e0e00d985 */ /* 0x000fe2000c101b24 */
[C---:B------:R-:W-:Y:S02]  /*103b0*/  @!P1 LEA R4, P5, R191.reuse, R0, 0x2 ;  /* 0x00000000bf049211 */ /* 0x040fe400078a10ff */
[----:B------:R-:W-:Y:S02]  /*103c0*/  @!P2 LEA.HI.X R3, R192, R20, R209, 0x2, P4 ;  /* 0x00000014c003a211 */ /* 0x000fe400020f14d1 */
[----:B---3--:R-:W-:Y:S02]  /*103d0*/  @!P0 LEA R6, P6, R190, R0, 0x2 ;  /* 0x00000000be068211 */ /* 0x008fe400078c10ff */
[----:B------:R-:W-:Y:S01]  /*103e0*/  ISETP.GE.AND P4, PT, R188, UR4, PT ;  /* 0x00000004bc007c0c */ /* 0x000fe2000bf86270 */
[----:B------:R0:W-:Y:S01]  /*103f0*/  @!P2 ST.E.64 desc[UR36][R2.64], R114 ;  /* 0x000000720200a985 */ /* 0x0001e2000c101b24 */
[-C--:B------:R-:W-:Y:S02]  /*10400*/  @!P1 LEA.HI.X R5, R191, R20.reuse, R208, 0x2, P5 ;  /* 0x00000014bf059211 */ /* 0x080fe400028f14d0 */
[----:B------:R-:W-:-:S02]  /*10410*/  @!P0 LEA.HI.X R7, R190, R20, R207, 0x2, P6 ;  /* 0x00000014be078211 */ /* 0x000fc400030f14cf */
[----:B------:R-:W-:Y:S01]  /*10420*/  ISETP.GE.AND P2, PT, R187, UR4, PT ;  /* 0x00000004bb007c0c */ /* 0x000fe2000bf46270 */
[----:B------:R2:W-:Y:S01]  /*10430*/  @!P1 ST.E.64 desc[UR36][R4.64], R118 ;  /* 0x0000007604009985 */ /* 0x0005e2000c101b24 */
[----:B----4-:R-:W-:Y:S02]  /*10440*/  @!P3 LEA R8, P5, R189, R0, 0x2 ;  /* 0x00000000bd08b211 */ /* 0x010fe400078a10ff */
[----:B------:R-:W-:Y:S01]  /*10450*/  ISETP.GE.AND P1, PT, R186, UR4, PT ;  /* 0x00000004ba007c0c */ /* 0x000fe2000bf26270 */
[----:B------:R3:W-:Y:S01]  /*10460*/  @!P0 ST.E.64 desc[UR36][R6.64], R122 ;  /* 0x0000007a06008985 */ /* 0x0007e2000c101b24 */
[----:B------:R-:W-:Y:S02]  /*10470*/  ISETP.GE.AND P0, PT, R185, UR4, PT ;  /* 0x00000004b9007c0c */ /* 0x000fe4000bf06270 */
[----:B------:R-:W-:Y:S02]  /*10480*/  @!P3 LEA.HI.X R9, R189, R20, R206, 0x2, P5 ;  /* 0x00000014bd09b211 */ /* 0x000fe400028f14ce */
[----:B------:R-:W-:-:S02]  /*10490*/  ISETP.GE.AND P5, PT, R184, UR4, PT ;  /* 0x00000004b8007c0c */ /* 0x000fc4000bfa6270 */
[CC--:B-1----:R-:W-:Y:S01]  /*104a0*/  @!P4 LEA R10, P6, R188.reuse, R0.reuse, 0x2 ;  /* 0x00000000bc0ac211 */ /* 0x0c2fe200078c10ff */
[----:B------:R1:W-:Y:S01]  /*104b0*/  @!P3 ST.E.64 desc[UR36][R8.64], R126 ;  /* 0x0000007e0800b985 */ /* 0x0003e2000c101b24 */
[C---:B0-----:R-:W-:Y:S02]  /*104c0*/  @!P2 LEA R2, P3, R187.reuse, R0, 0x2 ;  /* 0x00000000bb02a211 */ /* 0x041fe400078610ff */
[----:B------:R-:W-:Y:S02]  /*104d0*/  @!P4 LEA.HI.X R11, R188, R20, R205, 0x2, P6 ;  /* 0x00000014bc0bc211 */ /* 0x000fe400030f14cd */
[----:B--2---:R-:W-:Y:S02]  /*104e0*/  @!P1 LEA R4, P6, R186, R0, 0x2 ;  /* 0x00000000ba049211 */ /* 0x004fe400078c10ff */
[----:B------:R-:W-:Y:S01]  /*104f0*/  @!P2 LEA.HI.X R3, R187, R20, R204, 0x2, P3 ;  /* 0x00000014bb03a211 */ /* 0x000fe200018f14cc */
[----:B------:R1:W-:Y:S01]  /*10500*/  @!P4 ST.E.64 desc[UR36][R10.64], R130 ;  /* 0x000000820a00c985 */ /* 0x0003e2000c101b24 */
[----:B---3--:R-:W-:-:S02]  /*10510*/  @!P0 LEA R6, P4, R185, R0, 0x2 ;  /* 0x00000000b9068211 */ /* 0x008fc400078810ff */
        /* <DEDUP_REMOVED lines=10> */
[----:B-1----:R-:W-:-:S04]  /*105c0*/  LEA R2, P0, R23, R0, 0x2 ;  /* 0x0000000017027211 */ /* 0x002fc800078010ff */
[----:B------:R-:W-:-:S05]  /*105d0*/  LEA.HI.X R3, R23, R20, R200, 0x2, P0 ;  /* 0x0000001417037211 */ /* 0x000fca00000f14c8 */
[----:B------:R0:W-:Y:S01]  /*105e0*/  ST.E.64 desc[UR36][R2.64], R150 ;  /* 0x0000009602007985 */ /* 0x0001e2000c101b24 */
[----:B------:R-:W-:Y:S05]  /*105f0*/  BRA `(.L_x_7889) ;  /* 0x0000000c00187947 */ /* 0x000fea0003800000 */
.L_x_7880:
[----:B------:R-:W-:Y:S02]  /*10600*/  ULDC.64 UR8, c[0x0][0xc00] ;  /* 0x0003000000087ab9 */ /* 0x000fe40000000a00 */
[----:B------:R-:W-:-:S04]  /*10610*/  UISETP.NE.U32.AND UP0, UPT, UR8, URZ, UPT ;  /* 0x0000003f0800728c */ /* 0x000fc8000bf05070 */
[----:B------:R-:W-:-:S03]  /*10620*/  UISETP.NE.AND.EX UP0, UPT, UR9, URZ, UPT, UP0 ;  /* 0x0000003f0900728c */ /* 0x000fc6000bf05300 */
[----:B------:R-:W-:Y:S02]  /*10630*/  ULDC.64 UR8, c[0x0][0xc00] ;  /* 0x0003000000087ab9 */ /* 0x000fe40000000a00 */
[----:B------:R-:W-:Y:S01]  /*10640*/  UIMAD.WIDE UR8, UR57, 0x4, UR8 ;  /* 0x00000004390878a5 */ /* 0x000fe2000f8e0208 */
[----:B------:R-:W-:-:S05]  /*10650*/  PLOP3.LUT P1, PT, PT, PT, UP0, 0x80, 0x0 ;  /* 0x000000000000781c */ /* 0x000fca0003f2f008 */
[----:B------:R-:W-:Y:S02]  /*10660*/  IMAD.U32 R2, RZ, RZ, UR8 ;  /* 0x00000008ff027e24 */ /* 0x000fe4000f8e00ff */
[----:B------:R-:W-:Y:S01]  /*10670*/  IMAD.U32 R3, RZ, RZ, UR9 ;  /* 0x00000009ff037e24 */ /* 0x000fe2000f8e00ff */
[----:B------:R-:W-:Y:S02]  /*10680*/  ULDC.64 UR8, c[0x0][0xc08] ;  /* 0x0003020000087ab9 */ /* 0x000fe40000000a00 */
[----:B------:R-:W-:Y:S01]  /*10690*/  UISETP.NE.U32.AND UP1, UPT, UR8, URZ, UPT ;  /* 0x0000003f0800728c */ /* 0x000fe2000bf25070 */
[----:B------:R-:W-:Y:S02]  /*106a0*/  ULDC UR4, c[0x0][0xa88] ;  /* 0x0002a20000047ab9 */ /* 0x000fe40000000800 */
[----:B------:R-:W2:Y:S01]  /*106b0*/  @P1 LDG.E R6, desc[UR36][R2.64] ;  /* 0x0000002402061981 */ /* 0x000ea2000c1e1900 */
[----:B------:R-:W-:Y:S01]  /*106c0*/  UISETP.NE.AND.EX UP1, UPT, UR9, URZ, UPT, UP1 ;  /* 0x0000003f0900728c */ /* 0x000fe2000bf25310 */
[----:B------:R-:W-:-:S05]  /*106d0*/  IMAD.U32 R0, RZ, RZ, UR4 ;  /* 0x00000004ff007e24 */ /* 0x000fca000f8e00ff */
[----:B------:R-:W-:-:S05]  /*106e0*/  PLOP3.LUT P2, PT, PT, PT, UP1, 0x80, 0x0 ;  /* 0x000000000000781c */ /* 0x000fca0003f4f018 */
[----:B------:R-:W-:Y:S02]  /*106f0*/  @UP1 ULDC.64 UR8, c[0x0][0xc08] ;  /* 0x0003020000081ab9 */ /* 0x000fe40000000a00 */
[----:B------:R-:W-:-:S06]  /*10700*/  @UP1 UIMAD.WIDE UR8, UR57, 0x4, UR8 ;  /* 0x00000004390818a5 */ /* 0x000fcc000f8e0208 */
[----:B------:R-:W-:Y:S02]  /*10710*/  IMAD.U32 R4, RZ, RZ, UR8 ;  /* 0x00000008ff047e24 */ /* 0x000fe4000f8e00ff */
[----:B------:R-:W-:-:S05]  /*10720*/  IMAD.U32 R5, RZ, RZ, UR9 ;  /* 0x00000009ff057e24 */ /* 0x000fca000f8e00ff */
[----:B------:R0:W5:Y:S01]  /*10730*/  @P2 LDG.E R0, desc[UR36][R4.64] ;  /* 0x0000002404002981 */ /* 0x000162000c1e1900 */
[----:B------:R-:W-:Y:S01]  /*10740*/  UISETP.NE.AND UP1, UPT, UR54, URZ, UPT ;  /* 0x0000003f3600728c */ /* 0x000fe2000bf25270 */
[----:B------:R-:W-:Y:S01]  /*10750*/  ISETP.GT.AND P0, PT, R222, 0x7f, PT ;  /* 0x0000007fde00780c */ /* 0x000fe20003f04270 */
[----:B------:R-:W-:-:S09]  /*10760*/  UMOV UR4, URZ ;  /* 0x0000003f00047c82 */ /* 0x000fd20008000000 */
[----:B------:R-:W-:Y:S01]  /*10770*/  @!UP1 ULDC UR54, c[0x0][0xad4] ;  /* 0x0002b50000369ab9 */ /* 0x000fe20000000800 */
[----:B--2---:R-:W-:Y:S01]  /*10780*/  @P1 R2UR UR4, R6 ;  /* 0x00000000060412ca */ /* 0x004fe200000e0000 */
[----:B0-----:R-:W-:-:S14]  /*10790*/  @P2 BRA `(.L_x_7892) ;  /* 0x0000000000102947 */ /* 0x001fdc0003800000 */
[----:B------:R-:W-:Y:S05]  /*107a0*/  @!P1 BRA `(.L_x_7892) ;  /* 0x00000000000c9947 */ /* 0x000fea0003800000 */
[----:B------:R-:W2:Y:S04]  /*107b0*/  LDG.E R5, desc[UR36][R2.64] ;  /* 0x0000002402057981 */ /* 0x000ea8000c1e1900 */
[----:B-----5:R-:W2:Y:S02]  /*107c0*/  LDG.E R0, desc[UR36][R2.64+0x4] ;  /* 0x0000042402007981 */ /* 0x020ea4000c1e1900 */
[----:B--2---:R-:W-:-:S07]  /*107d0*/  IMAD.IADD R0, R0, 0x1, -R5 ;  /* 0x0000000100007824 */ /* 0x004fce00078e0a05 */
.L_x_7892:
[----:B------:R-:W-:Y:S01]  /*107e0*/  USHF.R.S32.HI UR13, URZ, 0x1f, UR57 ;  /* 0x0000001f3f0d7899 */ /* 0x000fe20008011439 */
[----:B------:R-:W-:Y:S01]  /*107f0*/  BSSY B1, `(.L_x_7893) ;  /* 0x000003a000017945 */ /* 0x000fe20003800000 */
[----:B------:R-:W-:Y:S02]  /*10800*/  USHF.R.S32.HI UR21, URZ, 0x1f, UR4 ;  /* 0x0000001f3f157899 */ /* 0x000fe40008011404 */
        /* <DEDUP_REMOVED lines=11> */
[----:B------:R-:W-:Y:S01]  /*108c0*/  UISETP.GT.AND UP0, UPT, UR54, 0x1, UPT ;  /* 0x000000013600788c */ /* 0x000fe2000bf04270 */
[----:B------:R-:W-:Y:S01]  /*108d0*/  IMAD.MOV.U32 R5, RZ, RZ, R4 ;  /* 0x000000ffff057224 */ /* 0x000fe200078e0004 */
[----:B------:R-:W-:Y:S02]  /*108e0*/  UMOV UR19, 0x9b8 ;  /* 0x000009b800137882 */ /* 0x000fe40000000000 */
[----:B------:R-:W-:Y:S02]  /*108f0*/  USEL UR19, UR19, 0x978, UP0 ;  /* 0x0000097813137887 */ /* 0x000fe40008000000 */
[----:B------:R-:W-:-:S06]  /*10900*/  USEL UR18, UR56, URZ, UP0 ;  /* 0x0000003f38127287 */ /* 0x000fcc0008000000 */
[----:B------:R-:W0:Y:S04]  /*10910*/  @P0 LDC R3, c[0x0][0xbec] ;  /* 0x0002fb00ff030b82 */ /* 0x000e280000000800 */
[----:B------:R-:W-:Y:S01]  /*10920*/  ULDC.64 UR8, c[0x0][UR19+0x218] ;  /* 0x0000860013087abb */ /* 0x000fe20008000a00 */
[----:B------:R-:W-:Y:S01]  /*10930*/  ULDC.64 UR14, c[0x0][UR19+0x220] ;  /* 0x00008800130e7abb */ /* 0x000fe20008000a00 */
[----:B------:R-:W-:Y:S01]  /*10940*/  ULDC.64 UR16, c[0x0][UR19+0x228] ;  /* 0x00008a0013107abb */ /* 0x000fe20008000a00 */
[----:B------:R-:W-:Y:S01]  /*10950*/  UIMAD.WIDE.U32 UR10, UR8, UR55, URZ ;  /* 0x00000037080a72a5 */ /* 0x000fe2000f8e003f */
[----:B------:R-:W1:Y:S01]  /*10960*/  @P0 LDC R7, c[0x0][0xbf0] ;  /* 0x0002fc00ff070b82 */ /* 0x000e620000000800 */
[----:B------:R-:W-:Y:S02]  /*10970*/  UIMAD UR20, UR9, UR55, URZ ;  /* 0x00000037091472a4 */ /* 0x000fe4000f8e023f */
[----:B------:R-:W-:-:S02]  /*10980*/  UIMAD UR15, UR15, UR12, URZ ;  /* 0x0000000c0f0f72a4 */ /* 0x000fc4000f8e023f */
[----:B------:R-:W-:Y:S02]  /*10990*/  UIMAD.WIDE.U32 UR22, UR16, UR18, URZ ;  /* 0x00000012101672a5 */ /* 0x000fe4000f8e003f */
[----:B------:R-:W-:Y:S02]  /*109a0*/  UIMAD.WIDE.U32 UR8, UR14, UR12, URZ ;  /* 0x0000000c0e0872a5 */ /* 0x000fe4000f8e003f */
[----:B------:R-:W-:Y:S02]  /*109b0*/  UIMAD UR16, UR17, UR18, URZ ;  /* 0x00000012111072a4 */ /* 0x000fe4000f8e023f */
[----:B------:R-:W-:Y:S02]  /*109c0*/  UIMAD UR15, UR14, UR13, UR15 ;  /* 0x0000000d0e0f72a4 */ /* 0x000fe4000f8e020f */
[----:B------:R-:W-:Y:S02]  /*109d0*/  UIADD3 UR10, UP1, UP2, UR8, UR10, UR4 ;  /* 0x0000000a080a7290 */ /* 0x000fe4000fa3e004 */
[----:B------:R-:W-:Y:S01]  /*109e0*/  UIADD3 UR16, UR23, UR16, URZ ;  /* 0x0000001017107290 */ /* 0x000fe2000fffe03f */
[----:B0-----:R-:W-:Y:S01]  /*109f0*/  @P0 IMAD.HI.U32 R2, R4, R3, RZ ;  /* 0x0000000304020227 */ /* 0x001fe200078e00ff */
[----:B------:R-:W-:-:S02]  /*10a00*/  UIADD3 UR20, UR11, UR20, URZ ;  /* 0x000000140b147290 */ /* 0x000fc4000fffe03f */
[----:B------:R-:W-:Y:S01]  /*10a10*/  UIADD3 UR15, UR9, UR15, URZ ;  /* 0x0000000f090f7290 */ /* 0x000fe2000fffe03f */
[----:B------:R-:W-:Y:S02]  /*10a20*/  IMAD.U32 R3, RZ, RZ, UR23 ;  /* 0x00000017ff037e24 */ /* 0x000fe4000f8e00ff */
[----:B------:R-:W-:Y:S01]  /*10a30*/  IMAD.U32 R6, RZ, RZ, UR16 ;  /* 0x00000010ff067e24 */ /* 0x000fe2000f8e00ff */
[----:B------:R-:W-:Y:S01]  /*10a40*/  ULDC.64 UR8, c[0x0][UR19+0x210] ;  /* 0x0000840013087abb */ /* 0x000fe20008000a00 */
[----:B-1----:R-:W-:Y:S01]  /*10a50*/  @P0 SHF.R.U32.HI R5, RZ, R7, R2 ;  /* 0x00000007ff050219 */ /* 0x002fe20000011602 */
[----:B------:R-:W-:-:S04]  /*10a60*/  IMAD.U32 R2, RZ, RZ, UR22 ;  /* 0x00000016ff027e24 */ /* 0x000fc8000f8e00ff */
[--C-:B------:R-:W-:Y:S01]  /*10a70*/  IMAD.MOV R7, RZ, RZ, -R5.reuse ;  /* 0x000000ffff077224 */ /* 0x100fe200078e0a05 */
[----:B------:R-:W-:Y:S01]  /*10a80*/  IADD3 R2, P0, P1, R5, UR10, R2 ;  /* 0x0000000a05027c10 */ /* 0x000fe2000f91e002 */
[----:B------:R-:W-:Y:S01]  /*10a90*/  UIADD3.X UR10, UR15, UR20, UR21, UP1, UP2 ;  /* 0x000000140f0a7290 */ /* 0x000fe20008fe4415 */
[----:B------:R-:W-:Y:S01]  /*10aa0*/  SHF.R.S32.HI R5, RZ, 0x1f, R5 ;  /* 0x0000001fff057819 */ /* 0x000fe20000011405 */
[----:B------:R-:W-:-:S04]  /*10ab0*/  IMAD R7, R9, R7, R4 ;  /* 0x0000000709077224 */ /* 0x000fc800078e0204 */
[----:B------:R-:W-:Y:S01]  /*10ac0*/  IADD3.X R3, R5, UR10, R6, P0, P1 ;  /* 0x0000000a05037c10 */ /* 0x000fe200087e2406 */
[C---:B------:R-:W-:Y:S01]  /*10ad0*/  IMAD R9, R7.reuse, UR9, RZ ;  /* 0x0000000907097c24 */ /* 0x040fe2000f8e02ff */
[----:B------:R-:W-:Y:S01]  /*10ae0*/  SHF.R.S32.HI R4, RZ, 0x1f, R7 ;  /* 0x0000001fff047819 */ /* 0x000fe20000011407 */
[----:B------:R-:W-:Y:S01]  /*10af0*/  ULDC.64 UR10, c[0x0][0xba8] ;  /* 0x0002ea00000a7ab9 */ /* 0x000fe20000000a00 */
[----:B------:R-:W-:Y:S01]  /*10b00*/  @!UP0 ULDC UR10, c[0x0][0xb50] ;  /* 0x0002d400000a8ab9 */ /* 0x000fe20000000800 */
[----:B------:R-:W-:Y:S01]  /*10b10*/  IMAD.WIDE.U32 R2, R7, UR8, R2 ;  /* 0x0000000807027c25 */ /* 0x000fe2000f8e0002 */
[----:B------:R-:W-:-:S03]  /*10b20*/  @!UP0 ULDC UR11, c[0x0][0xb54] ;  /* 0x0002d500000b8ab9 */ /* 0x000fc60000000800 */
[----:B------:R-:W-:Y:S01]  /*10b30*/  IMAD R9, R4, UR8, R9 ;  /* 0x0000000804097c24 */ /* 0x000fe2000f8e0209 */
[----:B------:R-:W-:-:S03]  /*10b40*/  LEA R4, P0, R2, UR10, 0x2 ;  /* 0x0000000a02047c11 */ /* 0x000fc6000f8010ff */
[----:B------:R-:W-:-:S05]  /*10b50*/  IMAD.IADD R3, R3, 0x1, R9 ;  /* 0x0000000103037824 */ /* 0x000fca00078e0209 */
[----:B------:R-:W-:Y:S01]  /*10b60*/  LEA.HI.X R5, R2, UR11, R3, 0x2, P0 ;  /* 0x0000000b02057c11 */ /* 0x000fe200080f1403 */
[----:B------:R-:W-:-:S05]  /*10b70*/  IMAD.MOV.U32 R3, RZ, RZ, -0x800000 ;  /* 0xff800000ff037424 */ /* 0x000fca00078e00ff */
[----:B------:R0:W-:Y:S02]  /*10b80*/  STG.E desc[UR36][R4.64], R3 ;  /* 0x0000000304007986 */ /* 0x0001e4000c101924 */
.L_x_7894:
[----:B------:R-:W-:Y:S05]  /*10b90*/  BSYNC B1 ;  /* 0x0000000000017941 */ /* 0x000fea0003800000 */
.L_x_7893:
[----:B------:R-:W-:-:S06]  /*10ba0*/  UISETP.GT.AND UP0, UPT, UR54, 0x1, UPT ;  /* 0x000000013600788c */ /* 0x000fcc000bf04270 */
[----:B------:R-:W-:-:S13]  /*10bb0*/  PLOP3.LUT P0, PT, PT, PT, UP0, 0x80, 0x0 ;  /* 0x000000000000781c */ /* 0x000fda0003f0f008 */
[----:B------:R-:W-:Y:S05]  /*10bc0*/  @P0 BRA `(.L_x_7889) ;  /* 0x0000000400a40947 */ /* 0x000fea0003800000 */
[----:B------:R-:W1:Y:S01]  /*10bd0*/  LDC R11, c[0x0][0xbe8] ;  /* 0x0002fa00ff0b7b82 */ /* 0x000e620000000800 */
[----:B------:R-:W-:Y:S01]  /*10be0*/  ULDC.64 UR14, c[0x0][0xaa0] ;  /* 0x0002a800000e7ab9 */ /* 0x000fe20000000a00 */
[----:B------:R-:W-:Y:S01]  /*10bf0*/  IMAD R2, R22, 0x20, R198 ;  /* 0x0000002016027824 */ /* 0x000fe200078e02c6 */
[----:B------:R-:W-:Y:S01]  /*10c00*/  UIMAD UR10, UR21, UR14, URZ ;  /* 0x0000000e150a72a4 */ /* 0x000fe2000f8e023f */
[----:B------:R-:W-:Y:S01]  /*10c10*/  BSSY B1, `(.L_x_7895) ;  /* 0x000003a000017945 */ /* 0x000fe20003800000 */
[----:B------:R-:W-:Y:S01]  /*10c20*/  UIMAD.WIDE.U32 UR8, UR4, UR14, URZ ;  /* 0x0000000e040872a5 */ /* 0x000fe2000f8e003f */
[----:B------:R-:W-:Y:S01]  /*10c30*/  VIADD R6, R2, UR46 ;  /* 0x0000002e02067c36 */ /* 0x000fe20008000000 */
[----:B------:R-:W-:-:S03]  /*10c40*/  UIMAD UR10, UR4, UR15, UR10 ;  /* 0x0000000f040a72a4 */ /* 0x000fc6000f8e020a */
[----:B0-----:R-:W-:Y:S01]  /*10c50*/  IMAD.MOV.U32 R5, RZ, RZ, R6 ;  /* 0x000000ffff057224 */ /* 0x001fe200078e0006 */
        /* <DEDUP_REMOVED lines=28> */
[----:B------:R-:W-:Y:S02]  /*10e20*/  VIADD R6, R198, UR46 ;  /* 0x0000002ec6067c36 */ /* 0x000fe40008000000 */
[----:B-----5:R-:W-:Y:S02]  /*10e30*/  IMAD R11, R0, R11, RZ ;  /* 0x0000000b000b7224 */ /* 0x020fe400078e02ff */
[C---:B------:R-:W-:Y:S02]  /*10e40*/  IMAD R5, R7.reuse, UR9, R4 ;  /* 0x0000000907057c24 */ /* 0x040fe4000f8e0204 */
[----:B------:R-:W-:Y:S01]  /*10e50*/  IMAD.WIDE.U32 R2, R7, UR8, R2 ;  /* 0x0000000807027c25 */ /* 0x000fe2000f8e0002 */
[----:B------:R-:W-:Y:S01]  /*10e60*/  ISETP.GE.AND P2, PT, R6, R11, PT ;  /* 0x0000000b0600720c */ /* 0x000fe20003f46270 */
[----:B------:R-:W-:-:S02]  /*10e70*/  ULDC.64 UR8, c[0x0][0xa80] ;  /* 0x0002a00000087ab9 */ /* 0x000fc40000000a00 */
[----:B------:R-:W-:Y:S01]  /*10e80*/  VIADD R0, R6, 0x20 ;  /* 0x0000002006007836 */ /* 0x000fe20000000000 */
[----:B------:R-:W-:Y:S01]  /*10e90*/  LEA R4, P3, R2, UR8, 0x1 ;  /* 0x0000000802047c11 */ /* 0x000fe2000f8608ff */
[----:B------:R-:W-:-:S03]  /*10ea0*/  IMAD.IADD R3, R3, 0x1, R5 ;  /* 0x0000000103037824 */ /* 0x000fc600078e0205 */
[-C--:B------:R-:W-:Y:S01]  /*10eb0*/  ISETP.GE.AND P1, PT, R0, R11.reuse, PT ;  /* 0x0000000b0000720c */ /* 0x080fe20003f26270 */
[----:B------:R-:W-:Y:S01]  /*10ec0*/  VIADD R0, R6, 0x40 ;  /* 0x0000004006007836 */ /* 0x000fe20000000000 */
[----:B------:R-:W-:Y:S02]  /*10ed0*/  LEA.HI.X R5, R2, UR9, R3, 0x1, P3 ;  /* 0x0000000902057c11 */ /* 0x000fe400098f0c03 */
[----:B------:R0:W1:Y:S02]  /*10ee0*/  SHFL.IDX PT, R2, R4, RZ, 0x181f ;  /* 0x00181fff04027589 */ /* 0x00006400000e0000 */
[----:B------:R-:W-:Y:S02]  /*10ef0*/  ISETP.GE.AND P0, PT, R0, R11, PT ;  /* 0x0000000b0000720c */ /* 0x000fe40003f06270 */
[----:B------:R0:W2:Y:S01]  /*10f00*/  SHFL.IDX PT, R0, R5, RZ, 0x181f ;  /* 0x00181fff05007589 */ /* 0x0000a200000e0000 */
[----:B------:R-:W-:Y:S10]  /*10f10*/  @P2 BRA `(.L_x_7896) ;  /* 0x0000000000242947 */ /* 0x000ff40003800000 */
[----:B------:R-:W-:Y:S02]  /*10f20*/  ULDC UR4, c[0x0][0xac8] ;  /* 0x0002b20000047ab9 */ /* 0x000fe40000000800 */
[----:B------:R-:W-:Y:S02]  /*10f30*/  ISETP.GE.AND P4, PT, R18, UR4, PT ;  /* 0x0000000412007c0c */ /* 0x000fe4000bf86270 */
[----:B------:R-:W-:-:S11]  /*10f40*/  ISETP.GE.AND P5, PT, R19, UR4, PT ;  /* 0x0000000413007c0c */ /* 0x000fd6000bfa6270 */
[CC--:B-1----:R-:W-:Y:S02]  /*10f50*/  @!P4 LEA R8, P2, R18.reuse, R2.reuse, 0x1 ;  /* 0x000000021208c211 */ /* 0x0c2fe400078408ff */
[C---:B------:R-:W-:Y:S02]  /*10f60*/  @!P5 LEA R2, P3, R19.reuse, R2, 0x1 ;  /* 0x000000021302d211 */ /* 0x040fe400078608ff */
[-C--:B--2---:R-:W-:Y:S02]  /*10f70*/  @!P4 LEA.HI.X R9, R18, R0.reuse, R221, 0x1, P2 ;  /* 0x000000001209c211 */ /* 0x084fe400010f0cdd */
[----:B------:R-:W-:-:S03]  /*10f80*/  @!P5 LEA.HI.X R3, R19, R0, R220, 0x1, P3 ;  /* 0x000000001303d211 */ /* 0x000fc600018f0cdc */
[----:B------:R3:W-:Y:S04]  /*10f90*/  @!P4 ST.E.128 desc[UR36][R8.64], RZ ;  /* 0x000000ff0800c985 */ /* 0x0007e8000c101d24 */
[----:B------:R3:W-:Y:S02]  /*10fa0*/  @!P5 ST.E.128 desc[UR36][R2.64], RZ ;  /* 0x000000ff0200d985 */ /* 0x0007e4000c101d24 */
.L_x_7896:
[----:B------:R-:W-:Y:S05]  /*10fb0*/  BSYNC B1 ;  /* 0x0000000000017941 */ /* 0x000fea0003800000 */
.L_x_7895:
[----:B--2---:R2:W4:Y:S01]  /*10fc0*/  SHFL.IDX PT, R0, R5, 0x1, 0x181f ;  /* 0x00381f0005007f89 */ /* 0x00452200000e0000 */
[----:B------:R-:W-:Y:S03]  /*10fd0*/  BSSY B1, `(.L_x_7897) ;  /* 0x000000c000017945 */ /* 0x000fe60003800000 */
[----:B-1-3--:R2:W1:Y:S01]  /*10fe0*/  SHFL.IDX PT, R2, R4, 0x1, 0x181f ;  /* 0x00381f0004027f89 */ /* 0x00a46200000e0000 */
[----:B------:R-:W-:Y:S05]  /*10ff0*/  @P1 BRA `(.L_x_7898) ;  /* 0x0000000000241947 */ /* 0x000fea0003800000 */
[----:B------:R-:W-:Y:S02]  /*11000*/  ULDC UR4, c[0x0][0xac8] ;  /* 0x0002b20000047ab9 */ /* 0x000fe40000000800 */
[----:B------:R-:W-:Y:S02]  /*11010*/  ISETP.GE.AND P3, PT, R18, UR4, PT ;  /* 0x0000000412007c0c */ /* 0x000fe4000bf66270 */
[----:B------:R-:W-:-:S11]  /*11020*/  ISETP.GE.AND P4, PT, R19, UR4, PT ;  /* 0x0000000413007c0c */ /* 0x000fd6000bf86270 */
[CC--:B-1----:R-:W-:Y:S02]  /*11030*/  @!P3 LEA R8, P1, R18.reuse, R2.reuse, 0x1 ;  /* 0x000000021208b211 */ /* 0x0c2fe400078208ff */
[C---:B------:R-:W-:Y:S02]  /*11040*/  @!P4 LEA R2, P2, R19.reuse, R2, 0x1 ;  /* 0x000000021302c211 */ /* 0x040fe400078408ff */
[-C--:B----4-:R-:W-:Y:S02]  /*11050*/  @!P3 LEA.HI.X R9, R18, R0.reuse, R221, 0x1, P1 ;  /* 0x000000001209b211 */ /* 0x090fe400008f0cdd */
[----:B------:R-:W-:-:S03]  /*11060*/  @!P4 LEA.HI.X R3, R19, R0, R220, 0x1, P2 ;  /* 0x000000001303c211 */ /* 0x000fc600010f0cdc */
[----:B------:R3:W-:Y:S04]  /*11070*/  @!P3 ST.E.128 desc[UR36][R8.64], RZ ;  /* 0x000000ff0800b985 */ /* 0x0007e8000c101d24 */
[----:B------:R3:W-:Y:S02]  /*11080*/  @!P4 ST.E.128 desc[UR36][R2.64], RZ ;  /* 0x000000ff0200c985 */ /* 0x0007e4000c101d24 */
.L_x_7898:
[----:B------:R-:W-:Y:S05]  /*11090*/  BSYNC B1 ;  /* 0x0000000000017941 */ /* 0x000fea0003800000 */
.L_x_7897:
[----:B----4-:R4:W0:Y:S01]  /*110a0*/  SHFL.IDX PT, R0, R5, 0x2, 0x181f ;  /* 0x00581f0005007f89 */ /* 0x01082200000e0000 */
        /* <DEDUP_REMOVED lines=8> */
[-C--:B0-----:R-:W-:Y:S02]  /*11130*/  @!P2 LEA.HI.X R9, R18, R0.reuse, R221, 0x1, P0 ;  /* 0x000000001209a211 */ /* 0x081fe400000f0cdd */
[----:B------:R-:W-:-:S03]  /*11140*/  @!P3 LEA.HI.X R3, R19, R0, R220, 0x1, P1 ;  /* 0x000000001303b211 */ /* 0x000fc600008f0cdc */
[----:B------:R3:W-:Y:S04]  /*11150*/  @!P2 ST.E.128 desc[UR36][R8.64], RZ ;  /* 0x000000ff0800a985 */ /* 0x0007e8000c101d24 */
[----:B------:R3:W-:Y:S02]  /*11160*/  @!P3 ST.E.128 desc[UR36][R2.64], RZ ;  /* 0x000000ff0200b985 */ /* 0x0007e4000c101d24 */
.L_x_7900:
[----:B------:R-:W-:Y:S05]  /*11170*/  BSYNC B1 ;  /* 0x0000000000017941 */ /* 0x000fea0003800000 */
.L_x_7899:
        /* <DEDUP_REMOVED lines=8> */
[CC--:B--2---:R-:W-:Y:S02]  /*11200*/  @!P2 LEA R6, P0, R18.reuse, R2.reuse, 0x1 ;  /* 0x000000021206a211 */ /* 0x0c4fe400078008ff */
[C---:B------:R-:W-:Y:S02]  /*11210*/  @!P3 LEA R2, P1, R19.reuse, R2, 0x1 ;  /* 0x000000021302b211 */ /* 0x040fe400078208ff */
[-C--:B0-----:R-:W-:Y:S02]  /*11220*/  @!P2 LEA.HI.X R7, R18, R5.reuse, R221, 0x1, P0 ;  /* 0x000000051207a211 */ /* 0x081fe400000f0cdd */
[----:B------:R-:W-:-:S03]  /*11230*/  @!P3 LEA.HI.X R3, R19, R5, R220, 0x1, P1 ;  /* 0x000000051303b211 */ /* 0x000fc600008f0cdc */
[----:B------:R0:W-:Y:S04]  /*11240*/  @!P2 ST.E.128 desc[UR36][R6.64], RZ ;  /* 0x000000ff0600a985 */ /* 0x0001e8000c101d24 */
[----:B------:R0:W-:Y:S02]  /*11250*/  @!P3 ST.E.128 desc[UR36][R2.64], RZ ;  /* 0x000000ff0200b985 */ /* 0x0001e4000c101d24 */
.L_x_7889:
[----:B------:R-:W-:Y:S05]  /*11260*/  BSYNC B0 ;  /* 0x0000000000007941 */ /* 0x000fea0003800000 */
.L_x_7879:
[----:B------:R-:W-:Y:S02]  /*11270*/  ULDC UR4, c[0x0][0xc3c] ;  /* 0x00030f0000047ab9 */ /* 0x000fe40000000800 */
[----:B------:R-:W-:-:S06]  /*11280*/  UISETP.GE.AND UP0, UPT, UR7, UR4, UPT ;  /* 0x000000040700728c */ /* 0x000fcc000bf06270 */
[----:B------:R-:W-:-:S13]  /*11290*/  PLOP3.LUT P0, PT, PT, PT, UP0, 0x80, 0x0 ;  /* 0x000000000000781c */ /* 0x000fda0003f0f008 */
[----:B------:R-:W-:Y:S05]  /*112a0*/  @!P0 BRA `(.L_x_7901) ;  /* 0xfffffefc00348947 */ /* 0x000fea000383ffff */
[----:B------:R-:W-:Y:S05]  /*112b0*/  EXIT ;  /* 0x000000000000794d */ /* 0x000fea0003800000 */
.L_x_7788:
        /* <DEDUP_REMOVED lines=16> */
.L_x_7902:
        /* <DEDUP_REMOVED lines=43> */
.L_x_7906:
        /* <DEDUP_REMOVED lines=35> */
.L_x_7904:
        /* <DEDUP_REMOVED lines=13> */
.L_x_7907:
        /* <DEDUP_REMOVED lines=62> */
.L_x_7908:
        /* <DEDUP_REMOVED lines=61> */
.L_x_7909:
[----:B------:R-:W-:-:S05]  /*12120*/  LOP3.LUT R17, RZ, R2, RZ, 0x33, !PT ;  /* 0x00000002ff117212 */ /* 0x000fca00078e33ff */
[----:B------:R-:W-:Y:S01]  /*12130*/  IMAD.IADD R17, R6, 0x1, R17 ;  /* 0x0000000106117824 */ /* 0x000fe200078e0211 */
[----:B------:R-:W-:Y:S06]  /*12140*/  BRA `(.L_x_7910) ;  /* 0x0000000000147947 */ /* 0x000fec0003800000 */
.L_x_7905:
[----:B------:R-:W-:Y:S01]  /*12150*/  ULDC UR4, c[0x0][0xc3c] ;  /* 0x00030f0000047ab9 */ /* 0x000fe20000000800 */
[----:B------:R-:W-:Y:S02]  /*12160*/  IMAD.MOV.U32 R17, RZ, RZ, RZ ;  /* 0x000000ffff117224 */ /* 0x000fe400078e00ff */
[----:B------:R-:W-:Y:S02]  /*12170*/  IMAD.U32 R16, RZ, RZ, UR6 ;  /* 0x00000006ff107e24 */ /* 0x000fe4000f8e00ff */
[----:B------:R-:W-:Y:S02]  /*12180*/  IMAD.MOV.U32 R18, RZ, RZ, RZ ;  /* 0x000000ffff127224 */ /* 0x000fe400078e00ff */
[----:B------:R-:W-:-:S07]  /*12190*/  IMAD.U32 R19, RZ, RZ, UR4 ;  /* 0x00000004ff137e24 */ /* 0x000fce000f8e00ff */
.L_x_7910:
[----:B------:R-:W-:-:S13]  /*121a0*/  ISETP.NE.AND P0, PT, R7, RZ, PT ;  /* 0x000000ff0700720c */ /* 0x000fda0003f05270 */
[----:B------:R-:W0:Y:S01]  /*121b0*/  @!P0 S2R R3, SR_CgaCtaId ;  /* 0x0000000000038919 */ /* 0x000e220000008800 */
[----:B------:R-:W-:-:S04]  /*121c0*/  @!P0 MOV R2, 0x400 ;  /* 0x0000040000028802 */ /* 0x000fc80000000f00 */
[----:B0-----:R-:W-:-:S05]  /*121d0*/  @!P0 LEA R2, R3, R2, 0x18 ;  /* 0x0000000203028211 */ /* 0x001fca00078ec0ff */
[----:B------:R1:W-:Y:S01]  /*121e0*/  @!P0 STS.128 [R2+0x288d0], R16 ;  /* 0x0288d01002008388 */ /* 0x0003e20000000c00 */
[----:B------:R-:W-:Y:S06]  /*121f0*/  BAR.ARV 0x5, 0x180 ;  /* 0x0146000000007b1d */ /* 0x000fec0000002000 */
.L_x_7903:
        /* <DEDUP_REMOVED lines=18> */
[----:B------:R-:W-:Y:S02]  /*12320*/  LOP3.LUT R29, R30, 0x40, RZ, 0xfc, !PT ;  /* 0x000000401e1d7812 */ /* 0x000fe400078efcff */
[----:B--2---:R-:W-:Y:S02]  /*12330*/  R2UR UR4, R2 ;  /* 0x00000000020472ca */ /* 0x004fe400000e0000 */
[C---:B------:R-:W-:Y:S01]  /*12340*/  LOP3.LUT R2, R0.reuse, 0x7f, RZ, 0xc0, !PT ;  /* 0x0000007f00027812 */ /* 0x040fe200078ec0ff */
[----:B------:R-:W-:-:S03]  /*12350*/  IMAD.SHL.U32 R0, R0, 0x10, RZ ;  /* 0x0000001000007824 */ /* 0x000fc600078e00ff */
[----:B------:R-:W-:Y:S02]  /*12360*/  SHF.R.U32.HI R2, RZ, 0x3, R2 ;  /* 0x00000003ff027819 */ /* 0x000fe40000011602 */
[----:B------:R-:W-:-:S04]  /*12370*/  LOP3.LUT R0, R0, 0x70, RZ, 0xc0, !PT ;  /* 0x0000007000007812 */ /* 0x000fc800078ec0ff */
[----:B------:R-:W-:Y:S01]  /*12380*/  LOP3.LUT R2, R2, R0, RZ, 0xfc, !PT ;  /* 0x0000000002027212 */ /* 0x000fe200078efcff */
[----:B------:R-:W-:-:S03]  /*12390*/  ULOP3.LUT UR38, UR4, 0x2, URZ, 0xfc, !UPT ;  /* 0x0000000204267892 */ /* 0x000fc6000f8efc3f */
[----:B------:R-:W-:Y:S02]  /*123a0*/  UMOV UR4, 0x400 ;  /* 0x0000040000047882 */ /* 0x000fe40000000000 */
[----:B0-----:R-:W-:-:S06]  /*123b0*/  ULEA UR4, UR5, UR4, 0x18 ;  /* 0x0000000405047291 */ /* 0x001fcc000f8ec03f */
[----:B------:R-:W-:-:S04]  /*123c0*/  IMAD.U32 R22, RZ, RZ, UR4 ;  /* 0x00000004ff167e24 */ /* 0x000fc8000f8e00ff */
[----:B------:R-:W-:-:S05]  /*123d0*/  IMAD R0, R33, 0x2, R22 ;  /* 0x0000000221007824 */ /* 0x000fca00078e0216 */
[----:B------:R1:W-:Y:S02]  /*123e0*/  STL [R1], R0 ;  /* 0x0000000001007387 */ /* 0x0003e40000100800 */
.L_x_7984:
        /* <DEDUP_REMOVED lines=8> */
[----:B------:R0:W5:Y:S01]  /*12470*/  @P0 LDG.E R36, desc[UR36][R2.64] ;  /* 0x0000002402240981 */ /* 0x000162000c1e1900 */
[----:B------:R-:W-:Y:S01]  /*12480*/  ISETP.NE.U32.AND P0, PT, RZ, UR4, PT ;  /* 0x00000004ff007c0c */ /* 0x000fe2000bf05070 */
[----:B-1----:R-:W-:Y:S01]  /*12490*/  IMAD.MOV.U32 R0, RZ, RZ, RZ ;  /* 0x000000ffff007224 */ /* 0x002fe200078e00ff */
        /* <DEDUP_REMOVED lines=10> */
[----:B--2---:R-:W2:Y:S01]  /*12540*/  @P2 LDG.E R0, desc[UR36][R2.64] ;  /* 0x0000002402002981 */ /* 0x004ea2000c1e1900 */
        /* <DEDUP_REMOVED lines=17> */
.L_x_7912:
[----:B------:R-:W-:Y:S02]  /*12660*/  ULDC.64 UR4, c[0x0][0xa20] ;  /* 0x0002880000047ab9 */ /* 0x000fe40000000a00 */
[----:B------:R-:W-:-:S04]  /*12670*/  ISETP.NE.U32.AND P0, PT, RZ, UR4, PT ;  /* 0x00000004ff007c0c */ /* 0x000fc8000bf05070 */
[----:B------:R-:W-:-:S13]  /*12680*/  ISETP.NE.AND.EX P0, PT, RZ, UR5, PT, P0 ;  /* 0x00000005ff007c0c */ /* 0x000fda000bf05300 */
[----:B------:R-:W-:Y:S05]  /*12690*/  @!P0 BRA `(.L_x_7913) ;  /* 0x0000000000108947 */ /* 0x000fea0003800000 */
[----:B------:R-:W1:Y:S02]  /*126a0*/  LDC.64 R2, c[0x0][0xa20] ;  /* 0x00028800ff027b82 */ /* 0x000e640000000a00 */
[----:B-1----:R-:W-:-:S05]  /*126b0*/  IMAD.WIDE R2, R19, 0x4, R2 ;  /* 0x0000000413027825 */ /* 0x002fca00078e0202 */
[----:B------:R1:W5:Y:S01]  /*126c0*/  LDG.E R7, desc[UR36][R2.64] ;  /* 0x0000002402077981 */ /* 0x000362000c1e1900 */
[----:B------:R-:W-:Y:S05]  /*126d0*/  BRA `(.L_x_7914) ;  /* 0x0000000000247947 */ /* 0x000fea0003800000 */
.L_x_7913:
[----:B------:R-:W-:Y:S02]  /*126e0*/  ULDC.64 UR4, c[0x0][0xa08] ;  /* 0x0002820000047ab9 */ /* 0x000fe40000000a00 */
[----:B------:R-:W-:-:S04]  /*126f0*/  ISETP.NE.U32.AND P0, PT, RZ, UR4, PT ;  /* 0x00000004ff007c0c */ /* 0x000fc8000bf05070 */
[----:B------:R-:W-:-:S13]  /*12700*/  ISETP.NE.AND.EX P0, PT, RZ, UR5, PT, P0 ;  /* 0x00000005ff007c0c */ /* 0x000fda000bf05300 */
[----:B------:R-:W-:Y:S05]  /*12710*/  @!P0 BRA `(.L_x_7914) ;  /* 0x0000000000148947 */ /* 0x000fea0003800000 */
[----:B------:R-:W1:Y:S02]  /*12720*/  LDC.64 R2, c[0x0][0xa08] ;  /* 0x00028200ff027b82 */ /* 0x000e640000000a00 */
[----:B-1----:R-:W-:-:S05]  /*12730*/  IMAD.WIDE R2, R19, 0x4, R2 ;  /* 0x0000000413027825 */ /* 0x002fca00078e0202 */
[----:B------:R-:W2:Y:S04]  /*12740*/  LDG.E R7, desc[UR36][R2.64] ;  /* 0x0000002402077981 */ /* 0x000ea8000c1e1900 */
[----:B0-----:R-:W2:Y:S02]  /*12750*/  LDG.E R0, desc[UR36][R2.64+0x4] ;  /* 0x0000042402007981 */ /* 0x001ea4000c1e1900 */
[----:B--2---:R-:W-:-:S07]  /*12760*/  IMAD.IADD R7, R0, 0x1, -R7 ;  /* 0x0000000100077824 */ /* 0x004fce00078e0a07 */
.L_x_7914:
[----:B0-----:R-:W0:Y:S01]  /*12770*/  LDC R0, c[0x0][0x448] ;  /* 0x00011200ff007b82 */ /* 0x001e220000000800 */
[----:B------:R-:W-:Y:S01]  /*12780*/  IMAD.SHL.U32 R27, R17, 0x80, RZ ;  /* 0x00000080111b7824 */ /* 0x000fe200078e00ff */
[----:B------:R-:W-:Y:S01]  /*12790*/  LOP3.LUT R23, R23, 0xffffffef, RZ, 0xc0, !PT ;  /* 0xffffffef17177812 */ /* 0x000fe200078ec0ff */
[----:B-----5:R-:W-:-:S05]  /*127a0*/  IMAD.IADD R34, R7, 0x1, -R36 ;  /* 0x0000000107227824 */ /* 0x020fca00078e0a24 */
[----:B-1----:R-:W1:Y:S01]  /*127b0*/  LDC.64 R2, c[0x0][0x9e0] ;  /* 0x00027800ff027b82 */ /* 0x002e620000000a00 */
[----:B0-----:R-:W-:Y:S01]  /*127c0*/  ISETP.NE.AND P2, PT, R0, 0x1, PT ;  /* 0x000000010000780c */ /* 0x001fe20003f45270 */
[----:B------:R-:W-:Y:S01]  /*127d0*/  VIADD R0, R27, 0x7f ;  /* 0x0000007f1b007836 */ /* 0x000fe20000000000 */
[----:B-1----:R-:W-:-:S11]  /*127e0*/  ISETP.GE.AND P1, PT, R3, 0x1, PT ;  /* 0x000000010300780c */ /* 0x002fd60003f26270 */
        /* <DEDUP_REMOVED lines=20> */
.L_x_7917:
[----:B------:R-:W-:-:S13]  /*12930*/  ISETP.NE.AND P0, PT, R3, 0x1, PT ;  /* 0x000000010300780c */ /* 0x000fda0003f05270 */
[----:B------:R-:W0:Y:S02]  /*12940*/  @P0 LDC.64 R4, c[0x0][0x9e8] ;  /* 0x00027a00ff040b82 */ /* 0x000e240000000a00 */
[----:B0-----:R-:W-:-:S05]  /*12950*/  @P0 IMAD.HI.U32 R4, R0, R4, RZ ;  /* 0x0000000400040227 */ /* 0x001fca00078e00ff */
[----:B------:R-:W-:-:S07]  /*12960*/  @P0 SHF.R.U32.HI R0, RZ, R5, R4 ;  /* 0x00000005ff000219 */ /* 0x000fce0000011604 */
.L_x_7918:
[----:B------:R-:W-:Y:S05]  /*12970*/  BSYNC B0 ;  /* 0x0000000000007941 */ /* 0x000fea0003800000 */
.L_x_7916:
[----:B------:R-:W-:-:S05]  /*12980*/  IMAD R5, R0, R3, R3 ;  /* 0x0000000300057224 */ /* 0x000fca00078e0203 */
[----:B------:R-:W-:-:S07]  /*12990*/  VIMNMX R2, R2, R5, PT ;  /* 0x0000000502027248 */ /* 0x000fce0003fe0100 */
.L_x_7915:
        /* <DEDUP_REMOVED lines=29> */
.L_x_7921:
[----:B------:R-:W-:-:S13]  /*12b70*/  ISETP.NE.AND P0, PT, R3, 0x1, PT ;  /* 0x000000010300780c */ /* 0x000fda0003f05270 */
[----:B------:R-:W0:Y:S02]  /*12b80*/  @P0 LDC.64 R4, c[0x0][0x9e8] ;  /* 0x00027a00ff040b82 */ /* 0x000e240000000a00 */
[----:B0-----:R-:W-:-:S05]  /*12b90*/  @P0 IMAD.HI.U32 R4, R6, R4, RZ ;  /* 0x0000000406040227 */ /* 0x001fca00078e00ff */
[----:B------:R-:W-:-:S07]  /*12ba0*/  @P0 SHF.R.U32.HI R6, RZ, R5, R4 ;  /* 0x00000005ff060219 */ /* 0x000fce0000011604 */
.L_x_7922:
[----:B------:R-:W-:Y:S05]  /*12bb0*/  BSYNC B0 ;  /* 0x0000000000007941 */ /* 0x000fea0003800000 */
.L_x_7920:
[----:B------:R-:W-:-:S05]  /*12bc0*/  IMAD R3, R6, R3, RZ ;  /* 0x0000000306037224 */ /* 0x000fca00078e02ff */
[----:B------:R-:W-:-:S07]  /*12bd0*/  VIMNMX R2, R2, R3, !PT ;  /* 0x0000000302027248 */ /* 0x000fce0007fe0100 */
.L_x_7919:
        /* <DEDUP_REMOVED lines=17> */
[----:B0-----:R-:W-:-:S04]  /*12cf0*/  IABS R6, R5 ;  /* 0x0000000500067213 */ /* 0x001fc80000000000 */
[----:B------:R-:W0:Y:S08]  /*12d00*/  I2F.RP R7, R6 ;  /* 0x0000000600077306 */ /* 0x000e300000209400 */
[----:B0-----:R-:W0:Y:S02]  /*12d10*/  MUFU.RCP R7, R7 ;  /* 0x0000000700077308 */ /* 0x001e240000001000 */
[----:B0-----:R-:W-:-:S06]  /*12d20*/  VIADD R8, R7, 0xffffffe ;  /* 0x0ffffffe07087836 */ /* 0x001fcc0000000000 */
[----:B------:R-:W0:Y:S02]  /*12d30*/  F2I.FTZ.U32.TRUNC.NTZ R3, R8 ;  /* 0x0000000800037305 */ /* 0x000e24000021f000 */
[----:B0-----:R-:W-:-:S04]  /*12d40*/  IMAD.MOV R9, RZ, RZ, -R3 ;  /* 0x000000ffff097224 */ /* 0x001fc800078e0a03 */
[----:B------:R-:W-:-:S04]  /*12d50*/  IMAD R9, R9, R6, RZ ;  /* 0x0000000609097224 */ /* 0x000fc800078e02ff */
[----:B------:R-:W-:Y:S01]  /*12d60*/  IMAD.HI.U32 R3, R3, R9, R2 ;  /* 0x0000000903037227 */ /* 0x000fe200078e0002 */
[----:B------:R-:W-:Y:S02]  /*12d70*/  IADD3 R2, R5, -0x1, R0 ;  /* 0xffffffff05027810 */ /* 0x000fe40007ffe000 */
[----:B------:R-:W-:-:S03]  /*12d80*/  IABS R9, R5 ;  /* 0x0000000500097213 */ /* 0x000fc60000000000 */
[----:B------:R-:W-:Y:S02]  /*12d90*/  IMAD.IADD R2, R2, 0x1, -R35 ;  /* 0x0000000102027824 */ /* 0x000fe400078e0a23 */
[----:B------:R-:W-:-:S03]  /*12da0*/  IMAD.MOV R7, RZ, RZ, -R9 ;  /* 0x000000ffff077224 */ /* 0x000fc600078e0a09 */
        /* <DEDUP_REMOVED lines=14> */
.L_x_7924:
[----:B------:R-:W-:Y:S05]  /*12e90*/  BSYNC B0 ;  /* 0x0000000000007941 */ /* 0x000fea0003800000 */
.L_x_7923:
[-C--:B------:R-:W-:Y:S01]  /*12ea0*/  IMAD R35, R4, R2.reuse, R35 ;  /* 0x0000000204237224 */ /* 0x080fe200078e0223 */
        /* <DEDUP_REMOVED lines=22> */
.L_x_7926:
        /* <DEDUP_REMOVED lines=20> */
.L_x_7929:
[----:B------:R-:W-:Y:S05]  /*13150*/  BSYNC B6 ;  /* 0x0000000000067941 */ /* 0x000fea0003800000 */
.L_x_7928:
        /* <DEDUP_REMOVED lines=20> */
.L_x_7932:
        /* <DEDUP_REMOVED lines=15> */
.L_x_7931:
[----:B------:R-:W-:Y:S05]  /*13390*/  BSYNC B6 ;  /* 0x0000000000067941 */ /* 0x000fea0003800000 */
.L_x_7930:
[----:B------:R-:W-:Y:S01]  /*133a0*/  ULDC.64 UR4, c[0x0][0x9f8] ;  /* 0x00027e0000047ab9 */ /* 0x000fe20000000a00 */
[----:B------:R-:W-:Y:S01]  /*133b0*/  IMAD.MOV.U32 R32, RZ, RZ, R19 ;  /* 0x000000ffff207224 */ /* 0x000fe200078e0013 */
[----:B------:R-:W-:Y:S01]  /*133c0*/  ISETP.NE.U32.AND P0, PT, RZ, UR4, PT ;  /* 0x00000004ff007c0c */ /* 0x000fe2000bf05070 */
[----:B------:R-:W0:Y:S01]  /*133d0*/  S2R R20, SR_TID.X ;  /* 0x0000000000147919 */ /* 0x000e220000002100 */
[----:B------:R-:W1:Y:S01]  /*133e0*/  LDC R6, c[0x0][0x430] ;  /* 0x00010c00ff067b82 */ /* 0x000e620000000800 */
[----:B------:R-:W2:Y:S01]  /*133f0*/  S2R R17, SR_TID.X ;  /* 0x0000000000117919 */ /* 0x000ea20000002100 */
[----:B------:R-:W-:Y:S01]  /*13400*/  ISETP.NE.AND.EX P0, PT, RZ, UR5, PT, P0 ;  /* 0x00000005ff007c0c */ /* 0x000fe2000bf05300 */
[----:B------:R-:W-:Y:S01]  /*13410*/  VIADD R26, R24, 0xffffffff ;  /* 0xffffffff181a7836 */ /* 0x000fe20000000000 */
[----:B------:R-:W-:Y:S01]  /*13420*/  LOP3.LUT R23, R23, 0xfffffff7, RZ, 0xc0, !PT ;  /* 0xfffffff717177812 */ /* 0x000fe200078ec0ff */
[----:B------:R-:W-:-:S10]  /*13430*/  ULDC UR4, c[0x0][0x2f4] ;  /* 0x0000bd0000047ab9 */ /* 0x000fd40000000800 */
[----:B------:R-:W3:Y:S02]  /*13440*/  @P0 LDC.64 R2, c[0x0][0x9f8] ;  /* 0x00027e00ff020b82 */ /* 0x000ee40000000a00 */
[----:B---3--:R-:W-:-:S05]  /*13450*/  @P0 IMAD.WIDE R2, R19, 0x4, R2 ;  /* 0x0000000413020825 */ /* 0x008fca00078e0202 */
[----:B------:R3:W4:Y:S01]  /*13460*/  @P0 LDG.E R32, desc[UR36][R2.64] ;  /* 0x0000002402200981 */ /* 0x000722000c1e1900 */
[----:B-1----:R-:W-:Y:S01]  /*13470*/  ISETP.NE.AND P1, PT, R6, 0x1, PT ;  /* 0x000000010600780c */ /* 0x002fe20003f25270 */
[----:B0-----:R-:W-:Y:S01]  /*13480*/  IMAD.SHL.U32 R20, R20, 0x10, RZ ;  /* 0x0000001014147824 */ /* 0x001fe200078e00ff */
[----:B--2---:R-:W-:Y:S01]  /*13490*/  LOP3.LUT R17, R17, 0x7f, RZ, 0xc0, !PT ;  /* 0x0000007f11117812 */ /* 0x004fe200078ec0ff */
[----:B------:R-:W-:-:S03]  /*134a0*/  IMAD.SHL.U32 R8, R26, 0x80, RZ ;  /* 0x000000801a087824 */ /* 0x000fc600078e00ff */
[----:B------:R-:W-:Y:S02]  /*134b0*/  SHF.R.U32.HI R17, RZ, 0x3, R17 ;  /* 0x00000003ff117819 */ /* 0x000fe40000011611 */
[----:B------:R-:W-:-:S04]  /*134c0*/  LOP3.LUT R20, R20, 0x70, RZ, 0xc0, !PT ;  /* 0x0000007014147812 */ /* 0x000fc800078ec0ff */
[----:B------:R-:W-:Y:S01]  /*134d0*/  LOP3.LUT R5, R8, R17, R20, 0xfe, !PT ;  /* 0x0000001108057212 */ /* 0x000fe200078efe14 */
[----:B------:R-:W0:Y:S01]  /*134e0*/  @P1 LDC R4, c[0x0][0x434] ;  /* 0x00010d00ff041b82 */ /* 0x000e220000000800 */
[----:B------:R-:W-:Y:S02]  /*134f0*/  @P1 LOP3.LUT R23, R23, 0x8, RZ, 0xfc, !PT ;  /* 0x0000000817171812 */ /* 0x000fe400078efcff */
[C---:B------:R-:W-:Y:S01]  /*13500*/  ISETP.GE.AND P0, PT, R5.reuse, R34, PT ;  /* 0x000000220500720c */ /* 0x040fe20003f06270 */
[----:B------:R-:W-:-:S04]  /*13510*/  IMAD.IADD R5, R5, 0x1, R36 ;  /* 0x0000000105057824 */ /* 0x000fc800078e0224 */
[----:B------:R-:W1:Y:S08]  /*13520*/  @P1 LDC R0, c[0x0][0x438] ;  /* 0x00010e00ff001b82 */ /* 0x000e700000000800 */
[----:B---3--:R-:W2:Y:S01]  /*13530*/  @!P0 LDC.64 R2, c[0x0][0x428] ;  /* 0x00010a00ff028b82 */ /* 0x008ea20000000a00 */
[----:B0-----:R-:W-:-:S04]  /*13540*/  @P1 IMAD.HI.U32 R7, R5, R4, RZ ;  /* 0x0000000405071227 */ /* 0x001fc800078e00ff */
[----:B------:R-:W-:Y:S01]  /*13550*/  IMAD.MOV.U32 R4, RZ, RZ, R5 ;  /* 0x000000ffff047224 */ /* 0x000fe200078e0005 */
[----:B-1----:R-:W-:-:S05]  /*13560*/  @P1 SHF.R.U32.HI R4, RZ, R0, R7 ;  /* 0x00000000ff041219 */ /* 0x002fca0000011607 */
[----:B------:R-:W-:-:S04]  /*13570*/  IMAD.MOV R0, RZ, RZ, -R4 ;  /* 0x000000ffff007224 */ /* 0x000fc800078e0a04 */
[----:B------:R-:W-:Y:S01]  /*13580*/  IMAD R0, R6, R0, R5 ;  /* 0x0000000006007224 */ /* 0x000fe200078e0205 */
[----:B------:R-:W-:Y:S02]  /*13590*/  @!P0 SHF.R.S32.HI R5, RZ, 0x1f, R4 ;  /* 0x0000001fff058819 */ /* 0x000fe40000011404 */
[----:B------:R-:W-:Y:S01]  /*135a0*/  LOP3.LUT R23, R23, 0xfffffffb, RZ, 0xc0, !PT ;  /* 0xfffffffb17177812 */ /* 0x000fe200078ec0ff */
[----:B------:R-:W-:Y:S01]  /*135b0*/  UMOV UR5, 0xffffffff ;  /* 0xffffffff00057882 */ /* 0x000fe20000000000 */
[----:B----4-:R-:W-:Y:S01]  /*135c0*/  SHF.R.S32.HI R37, RZ, 0x1f, R32 ;  /* 0x0000001fff257819 */ /* 0x010fe20000011420 */
[----:B--2---:R-:W-:-:S04]  /*135d0*/  @!P0 IMAD.WIDE.U32 R4, R32, R2, R4 ;  /* 0x0000000220048225 */ /* 0x004fc800078e0004 */
[----:B------:R-:W-:-:S04]  /*135e0*/  @!P0 IMAD R6, R37, R2, RZ ;  /* 0x0000000225068224 */ /* 0x000fc800078e02ff */
[----:B------:R-:W-:Y:S02]  /*135f0*/  @!P0 IMAD R6, R32, R3, R6 ;  /* 0x0000000320068224 */ /* 0x000fe400078e0206 */
[----:B------:R-:W0:Y:S02]  /*13600*/  @!P0 LDC.64 R2, c[0x0][0x418] ;  /* 0x00010600ff028b82 */ /* 0x000e240000000a00 */
[----:B------:R-:W-:Y:S01]  /*13610*/  @!P0 IMAD.IADD R5, R5, 0x1, R6 ;  /* 0x0000000105058824 */ /* 0x000fe200078e0206 */
[----:B0-----:R-:W-:-:S04]  /*13620*/  @!P0 LEA R2, P1, R4, R2, 0x2 ;  /* 0x0000000204028211 */ /* 0x001fc800078210ff */
[----:B------:R-:W-:Y:S01]  /*13630*/  @!P0 LEA.HI.X R3, R4, R3, R5, 0x2, P1 ;  /* 0x0000000304038211 */ /* 0x000fe200008f1405 */
[----:B------:R-:W-:Y:S02]  /*13640*/  IMAD.U32 R5, RZ, RZ, UR38 ;  /* 0x00000026ff057e24 */ /* 0x000fe4000f8e00ff */
[----:B------:R-:W-:-:S03]  /*13650*/  IMAD.MOV.U32 R4, RZ, RZ, RZ ;  /* 0x000000ffff047224 */ /* 0x000fc600078e00ff */
[----:B------:R-:W-:-:S03]  /*13660*/  ISETP.NE.AND P2, PT, R5, 0x3, PT ;  /* 0x000000030500780c */ /* 0x000fc60003f45270 */
[----:B------:R0:W5:Y:S01]  /*13670*/  @!P0 LDG.E R4, desc[UR36][R2.64] ;  /* 0x0000002402048981 */ /* 0x000162000c1e1900 */
[----:B------:R-:W-:-:S09]  /*13680*/  ISETP.GE.AND P0, PT, R30, UR4, PT ;  /* 0x000000041e007c0c */ /* 0x000fd2000bf06270 */
[----:B------:R-:W-:-:S04]  /*13690*/  @P2 LOP3.LUT R23, R23, 0x4, RZ, 0xfc, !PT ;  /* 0x0000000417172812 */ /* 0x000fc800078efcff */
[----:B------:R-:W-:-:S04]  /*136a0*/  LOP3.LUT R23, R23, 0xfffffffd, RZ, 0xc0, !PT ;  /* 0xfffffffd17177812 */ /* 0x000fc800078ec0ff */
[----:B------:R-:W-:Y:S02]  /*136b0*/  @P0 LOP3.LUT R23, R23, 0x2, RZ, 0xfc, !PT ;  /* 0x0000000217170812 */ /* 0x000fe400078efcff */
[----:B------:R-:W-:Y:S02]  /*136c0*/  ISETP.GE.AND P0, PT, R29, UR4, PT ;  /* 0x000000041d007c0c */ /* 0x000fe4000bf06270 */
[----:B------:R-:W-:-:S11]  /*136d0*/  LOP3.LUT R23, R23, 0xfffffffe, RZ, 0xc0, !PT ;  /* 0xfffffffe17177812 */ /* 0x000fd600078ec0ff */
[----:B------:R-:W-:Y:S01]  /*136e0*/  @P0 LOP3.LUT R23, R23, 0x1, RZ, 0xfc, !PT ;  /* 0x0000000117170812 */ /* 0x000fe200078efcff */
[----:B0-----:R-:W-:Y:S06]  /*136f0*/  BRA.DIV UR5, `(.L_x_7933) ;  /* 0x0000004605687947 */ /* 0x001fec000b800000 */
.L_x_8001:
[----:B------:R-:W-:Y:S01]  /*13700*/  LOP3.LUT R24, R18, 0xffff, RZ, 0xc0, !PT ;  /* 0x0000ffff12187812 */ /* 0x000fe200078ec0ff */
[----:B------:R-:W-:Y:S06]  /*13710*/  @!P2 BRA `(.L_x_7934) ;  /* 0x000000000004a947 */ /* 0x000fec0003800000 */
[----:B------:R-:W-:Y:S01]  /*13720*/  BPT.TRAP 0x1 ;  /* 0x000000040000795c */ /* 0x000fe20000300000 */
.L_x_7934:
[----:B------:R-:W-:Y:S01]  /*13730*/  SHF.R.S32.HI R6, RZ, 0x1f, R0 ;  /* 0x0000001fff067819 */ /* 0x000fe20000011400 */
[----:B------:R-:W-:Y:S01]  /*13740*/  ULDC.64 UR4, c[0x0][0x328] ;  /* 0x0000ca0000047ab9 */ /* 0x000fe20000000a00 */
[----:B------:R-:W-:Y:S01]  /*13750*/  ULDC.64 UR6, c[0x0][0x318] ;  /* 0x0000c60000067ab9 */ /* 0x000fe20000000a00 */
[----:B------:R-:W-:Y:S01]  /*13760*/  IMAD.WIDE.U32 R2, R0, UR4, RZ ;  /* 0x0000000400027c25 */ /* 0x000fe2000f8e00ff */
        /* <DEDUP_REMOVED lines=19> */
.L_x_8002:
[----:B------:R-:W-:Y:S05]  /*138a0*/  BSYNC B0 ;  /* 0x0000000000007941 */ /* 0x000fea0003800000 */
.L_x_7935:
        /* <DEDUP_REMOVED lines=105> */
.L_x_8020:
        /* <DEDUP_REMOVED lines=11> */
.L_x_7938:
        /* <DEDUP_REMOVED lines=10> */
.L_x_7939:
[----:B-1----:R1:W5:Y:S01]  /*14090*/  LDL.LU R2, [R1+0x4] ;  /* 0x0000040001027983 */ /* 0x0023620000300800 */
[----:B------:R1:W-:Y:S02]  /*140a0*/  SYNCS.ARRIVE.TRANS64.A1T0 RZ, [R7+URZ+0x28830], RZ ;  /* 0x028830ff07ff79a7 */ /* 0x0003e4000810003f */
[----:B------:R-:W-:Y:S05]  /*140b0*/  WARPSYNC.ALL ;  /* 0x0000000000007948 */ /* 0x000fea0003800000 */
[----:B------:R-:W-:Y:S01]  /*140c0*/  ULDC.64 UR4, c[0x0][0x298] ;  /* 0x0000a60000047ab9 */ /* 0x000fe20000000a00 */
[----:B------:R-:W-:Y:S01]  /*140d0*/  BSSY B6, `(.L_x_7940) ;  /* 0x000001c000067945 */ /* 0x000fe20003800000 */
[----:B------:R-:W-:Y:S01]  /*140e0*/  BAR.SYNC.DEFER_BLOCKING 0x8, 0x180 ;  /* 0x0206000000007b1d */ /* 0x000fe20000010000 */
[----:B-----5:R-:W-:Y:S01]  /*140f0*/  SHF.R.S32.HI R0, RZ, 0x1f, R2 ;  /* 0x0000001fff007819 */ /* 0x020fe20000011402 */
[----:B0-----:R-:W-:-:S04]  /*14100*/  IMAD.WIDE.U32 R4, R2, UR4, RZ ;  /* 0x0000000402047c25 */ /* 0x001fc8000f8e00ff */
[----:B------:R-:W-:Y:S01]  /*14110*/  IMAD R0, R0, UR4, RZ ;  /* 0x0000000400007c24 */ /* 0x000fe2000f8e02ff */
[----:B------:R0:W-:Y:S03]  /*14120*/  STL.64 [R1+0x8], R4 ;  /* 0x0000080401007387 */ /* 0x0001e60000100a00 */
[----:B------:R-:W-:Y:S02]  /*14130*/  IMAD R0, R2, UR5, R0 ;  /* 0x0000000502007c24 */ /* 0x000fe4000f8e0200 */
[----:B------:R-:W-:Y:S02]  /*14140*/  VIADD R2, R22, 0x10400 ;  /* 0x0001040016027836 */ /* 0x000fe40000000000 */
[----:B------:R-:W-:-:S03]  /*14150*/  IMAD.IADD R0, R5, 0x1, R0 ;  /* 0x0000000105007824 */ /* 0x000fc600078e0200 */
[----:B------:R-:W-:Y:S02]  /*14160*/  LOP3.LUT P0, RZ, R2, 0x3ff, RZ, 0xc0, !PT ;  /* 0x000003ff02ff7812 */ /* 0x000fe4000780c0ff */
[----:B------:R0:W-:Y:S11]  /*14170*/  STL [R1+0x4], R0 ;  /* 0x0000040001007387 */ /* 0x0001f60000100800 */
[----:B0-----:R-:W-:Y:S05]  /*14180*/  @!P0 BRA `(.L_x_7941) ;  /* 0x0000000000408947 */ /* 0x001fea0003800000 */
        /* <DEDUP_REMOVED lines=16> */
.L_x_7941:
[----:B------:R-:W-:Y:S05]  /*14290*/  BSYNC B6 ;  /* 0x0000000000067941 */ /* 0x000fea0003800000 */
.L_x_7940:
[----:B------:R-:W2:Y:S01]  /*142a0*/  LDL.LU R2, [R1+0x4] ;  /* 0x0000040001027983 */ /* 0x000ea20000300800 */
[----:B------:R-:W-:Y:S01]  /*142b0*/  LOP3.LUT P6, RZ, R23, 0x20, RZ, 0xc0, !PT ;  /* 0x0000002017ff7812 */ /* 0x000fe200078cc0ff */
[----:B------:R-:W-:Y:S01]  /*142c0*/  ULDC.64 UR6, c[0x0][0x2e0] ;  /* 0x0000b80000067ab9 */ /* 0x000fe20000000a00 */
[----:B------:R-:W-:Y:S01]  /*142d0*/  SHF.R.S32.HI R0, RZ, 0x1f, R19 ;  /* 0x0000001fff007819 */ /* 0x000fe20000011413 */
[----:B------:R-:W3:Y:S01]  /*142e0*/  LDL.LU.64 R20, [R1+0x8] ;  /* 0x0000080001147983 */ /* 0x000ee20000300a00 */
[----:B------:R-:W-:Y:S02]  /*142f0*/  ULDC.64 UR4, c[0x0][0x2d8] ;  /* 0x0000b60000047ab9 */ /* 0x000fe40000000a00 */
[----:B------:R-:W-:Y:S01]  /*14300*/  SEL R0, R0, RZ, !P6 ;  /* 0x000000ff00007207 */ /* 0x000fe20007000000 */
[----:B------:R0:W5:Y:S04]  /*14310*/  LDL R8, [R1] ;  /* 0x0000000001087983 */ /* 0x0001680000100800 */
[----:B------:R-:W-:Y:S01]  /*14320*/  IMAD R4, R0, UR6, RZ ;  /* 0x0000000600047c24 */ /* 0x000fe2000f8e02ff */
[----:B------:R-:W-:-:S05]  /*14330*/  SEL R0, R19, RZ, !P6 ;  /* 0x000000ff13007207 */ /* 0x000fca0007000000 */
[----:B------:R-:W-:Y:S02]  /*14340*/  IMAD R4, R0, UR7, R4 ;  /* 0x0000000700047c24 */ /* 0x000fe4000f8e0204 */
[----:B--2---:R-:W-:Y:S01]  /*14350*/  IMAD.MOV.U32 R3, RZ, RZ, R2 ;  /* 0x000000ffff037224 */ /* 0x004fe200078e0002 */
[----:B---3--:R-:W2:Y:S01]  /*14360*/  LDC R21, c[0x0][0x448] ;  /* 0x00011200ff157b82 */ /* 0x008ea20000000800 */
[----:B------:R-:W-:Y:S02]  /*14370*/  IMAD.MOV.U32 R2, RZ, RZ, R20 ;  /* 0x000000ffff027224 */ /* 0x000fe400078e0014 */
[----:B------:R-:W3:Y:S02]  /*14380*/  S2R R20, SR_TID.X ;  /* 0x0000000000147919 */ /* 0x000ee40000002100 */
[----:B------:R-:W-:-:S04]  /*14390*/  IMAD.WIDE.U32 R2, R24, UR4, R2 ;  /* 0x0000000418027c25 */ /* 0x000fc8000f8e0002 */
[----:B------:R-:W-:Y:S01]  /*143a0*/  IMAD R3, R24, UR5, R3 ;  /* 0x0000000518037c24 */ /* 0x000fe2000f8e0203 */
[----:B------:R-:W-:Y:S01]  /*143b0*/  ULDC.64 UR4, c[0x0][0x2d0] ;  /* 0x0000b40000047ab9 */ /* 0x000fe20000000a00 */
[----:B------:R-:W-:-:S04]  /*143c0*/  IMAD.WIDE.U32 R2, R0, UR6, R2 ;  /* 0x0000000600027c25 */ /* 0x000fc8000f8e0002 */
[----:B------:R-:W-:Y:S01]  /*143d0*/  IMAD.IADD R3, R3, 0x1, R4 ;  /* 0x0000000103037824 */ /* 0x000fe200078e0204 */
[----:B--2---:R-:W-:Y:S02]  /*143e0*/  ISETP.NE.AND P6, PT, R21, 0x1, PT ;  /* 0x000000011500780c */ /* 0x004fe40003fc5270 */
[----:B------:R-:W2:Y:S01]  /*143f0*/  S2R R21, SR_TID.X ;  /* 0x0000000000157919 */ /* 0x000ea20000002100 */
[----:B---3--:R-:W-:-:S10]  /*14400*/  LOP3.LUT R20, R20, 0x7f, RZ, 0xc0, !PT ;  /* 0x0000007f14147812 */ /* 0x008fd400078ec0ff */
[----:B------:R-:W3:Y:S01]  /*14410*/  @P6 LDC R5, c[0x0][0x44c] ;  /* 0x00011300ff056b82 */ /* 0x000ee20000000800 */
[----:B------:R-:W-:-:S07]  /*14420*/  SHF.R.U32.HI R20, RZ, 0x3, R20 ;  /* 0x00000003ff147819 */ /* 0x000fce0000011614 */
[----:B------:R-:W4:Y:S01]  /*14430*/  @P6 LDC R0, c[0x0][0x450] ;  /* 0x00011400ff006b82 */ /* 0x000f220000000800 */
[----:B--2---:R-:W-:-:S05]  /*14440*/  IMAD.SHL.U32 R21, R21, 0x10, RZ ;  /* 0x0000001015157824 */ /* 0x004fca00078e00ff */
[----:B------:R-:W-:-:S04]  /*14450*/  LOP3.LUT R21, R21, 0x70, RZ, 0xc0, !PT ;  /* 0x0000007015157812 */ /* 0x000fc800078ec0ff */
[----:B------:R-:W-:-:S05]  /*14460*/  LOP3.LUT R20, R20, R21, RZ, 0xfc, !PT ;  /* 0x0000001514147212 */ /* 0x000fca00078efcff */
[----:B------:R-:W-:-:S04]  /*14470*/  IMAD.IADD R4, R20, 0x1, R27 ;  /* 0x0000000114047824 */ /* 0x000fc800078e021b */
[----:B---3--:R-:W-:-:S04]  /*14480*/  @P6 IMAD.HI.U32 R5, R4, R5, RZ ;  /* 0x0000000504056227 */ /* 0x008fc800078e00ff */
[----:B------:R-:W-:Y:S01]  /*14490*/  IMAD.MOV.U32 R6, RZ, RZ, R4 ;  /* 0x000000ffff067224 */ /* 0x000fe200078e0004 */
[----:B----4-:R-:W-:Y:S02]  /*144a0*/  @P6 SHF.R.U32.HI R6, RZ, R0, R5 ;  /* 0x00000000ff066219 */ /* 0x010fe40000011605 */
[----:B------:R-:W2:Y:S03]  /*144b0*/  LDC R5, c[0x0][0x448] ;  /* 0x00011200ff057b82 */ /* 0x000ea60000000800 */
[----:B------:R-:W-:Y:S01]  /*144c0*/  IMAD.MOV R0, RZ, RZ, -R6 ;  /* 0x000000ffff007224 */ /* 0x000fe200078e0a06 */
[----:B------:R-:W3:Y:S01]  /*144d0*/  S2R R20, SR_TID.X ;  /* 0x0000000000147919 */ /* 0x000ee20000002100 */
[----:B------:R-:W-:-:S04]  /*144e0*/  IMAD.WIDE.U32 R2, R6, UR4, R2 ;  /* 0x0000000406027c25 */ /* 0x000fc8000f8e0002 */
[----:B--2---:R-:W-:Y:S01]  /*144f0*/  IMAD R0, R5, R0, R4 ;  /* 0x0000000005007224 */ /* 0x004fe200078e0204 */
[----:B------:R-:W-:-:S05]  /*14500*/  SHF.R.S32.HI R4, RZ, 0x1f, R6 ;  /* 0x0000001fff047819 */ /* 0x000fca0000011406 */
[----:B-1----:R-:W-:-:S04]  /*14510*/  IMAD R7, R4, UR4, RZ ;  /* 0x0000000404077c24 */ /* 0x002fc8000f8e02ff */
        /* <DEDUP_REMOVED lines=14> */
[----:B------:R-:W-:Y:S01]  /*14600*/  UMOV UR4, 0xffffffff ;  /* 0xffffffff00047882 */ /* 0x000fe20000000000 */
[----:B---3--:R-:W-:-:S04]  /*14610*/  LOP3.LUT R20, R20, 0x7f, RZ, 0xc0, !PT ;  /* 0x0000007f14147812 */ /* 0x008fc800078ec0ff */
[----:B------:R-:W-:Y:S01]  /*14620*/  SHF.R.U32.HI R9, RZ, 0x3, R20 ;  /* 0x00000003ff097819 */ /* 0x000fe20000011614 */
[----:B0-----:R-:W-:Y:S06]  /*14630*/  BRA.DIV UR4, `(.L_x_7942) ;  /* 0x0000004204ac7947 */ /* 0x001fec000b800000 */
        /* <DEDUP_REMOVED lines=72> */
.L_x_8037:
        /* <DEDUP_REMOVED lines=11> */
.L_x_7944:
[----:B------:R-:W-:Y:S05]  /*14b70*/  BSYNC B0 ;  /* 0x0000000000007941 */ /* 0x000fea0003800000 */
.L_x_7943:
[----:B------:R-:W-:Y:S01]  /*14b80*/  NOP ;  /* 0x0000000000007918 */ /* 0x000fe20000000000 */
[----:B------:R-:W-:-:S13]  /*14b90*/  PLOP3.LUT P0, PT, PT, PT, PT, 0x80, 0x0 ;  /* 0x000000000000781c */ /* 0x000fda0003f0f070 */
.L_x_7945:
        /* <DEDUP_REMOVED lines=21> */
.L_x_8038:
[----:B------:R-:W-:Y:S05]  /*14cf0*/  BSYNC B0 ;  /* 0x0000000000007941 */ /* 0x000fea0003800000 */
.L_x_7946:
        /* <DEDUP_REMOVED lines=8> */
.L_x_7962:
[----:B------:R-:W1:Y:S01]  /*14d80*/  LDC R0, c[0x0][0x430] ;  /* 0x00010c00ff007b82 */ /* 0x000e620000000800 */
[----:B------:R-:W3:Y:S01]  /*14d90*/  S2R R4, SR_TID.X ;  /* 0x0000000000047919 */ /* 0x000ee20000002100 */
[----:B------:R-:W-:Y:S05]  /*14da0*/  YIELD ;  /* 0x0000000000007946 */ /* 0x000fea0003800000 */
[----:B------:R-:W-:Y:S01]  /*14db0*/  ULDC.64 UR4, c[0x0][0x428] ;  /* 0x00010a0000047ab9 */ /* 0x000fe20000000a00 */
[----:B------:R-:W-:Y:S01]  /*14dc0*/  LOP3.LUT P3, RZ, R23, 0x4, RZ, 0xc0, !PT ;  /* 0x0000000417ff7812 */ /* 0x000fe2000786c0ff */
[----:B------:R-:W-:Y:S01]  /*14dd0*/  VIADD R25, R10, 0x1 ;  /* 0x000000010a197836 */ /* 0x000fe20000000000 */
[----:B-1----:R-:W-:-:S02]  /*14de0*/  ISETP.NE.AND P0, PT, R0, 0x1, PT ;  /* 0x000000010000780c */ /* 0x002fc40003f05270 */
[----:B------:R-:W1:Y:S01]  /*14df0*/  S2R R0, SR_TID.X ;  /* 0x0000000000007919 */ /* 0x000e620000002100 */
[----:B---3--:R-:W-:-:S10]  /*14e00*/  IMAD.SHL.U32 R4, R4, 0x10, RZ ;  /* 0x0000001004047824 */ /* 0x008fd400078e00ff */
[----:B0-----:R-:W0:Y:S01]  /*14e10*/  @P0 LDC R3, c[0x0][0x438] ;  /* 0x00010e00ff030b82 */ /* 0x001e220000000800 */
[----:B------:R-:W-:Y:S02]  /*14e20*/  LOP3.LUT R4, R4, 0x70, RZ, 0xc0, !PT ;  /* 0x0000007004047812 */ /* 0x000fe400078ec0ff */
[----:B-1----:R-:W-:-:S04]  /*14e30*/  LOP3.LUT R0, R0, 0x7f, RZ, 0xc0, !PT ;  /* 0x0000007f00007812 */ /* 0x002fc800078ec0ff */
[----:B------:R-:W-:Y:S02]  /*14e40*/  SHF.R.U32.HI R5, RZ, 0x3, R0 ;  /* 0x00000003ff057819 */ /* 0x000fe40000011600 */
[----:B------:R-:W1:Y:S03]  /*14e50*/  @P0 LDC R0, c[0x0][0x434] ;  /* 0x00010d00ff000b82 */ /* 0x000e660000000800 */
[----:B------:R-:W-:Y:S02]  /*14e60*/  IMAD R7, R6, 0x80, R5 ;  /* 0x0000008006077824 */ /* 0x000fe400078e0205 */
[----:B------:R-:W-:-:S03]  /*14e70*/  IMAD R5, R37, UR4, RZ ;  /* 0x0000000425057c24 */ /* 0x000fc6000f8e02ff */
[----:B------:R-:W-:Y:S01]  /*14e80*/  IADD3 R7, R4, R7, R36 ;  /* 0x0000000704077210 */ /* 0x000fe20007ffe024 */
[----:B------:R-:W-:-:S04]  /*14e90*/  IMAD R5, R32, UR5, R5 ;  /* 0x0000000520057c24 */ /* 0x000fc8000f8e0205 */
[----:B------:R-:W-:Y:S02]  /*14ea0*/  IMAD.MOV.U32 R8, RZ, RZ, R7 ;  /* 0x000000ffff087224 */ /* 0x000fe400078e0007 */
[----:B-1----:R-:W-:-:S05]  /*14eb0*/  @P0 IMAD.HI.U32 R0, R7, R0, RZ ;  /* 0x0000000007000227 */ /* 0x002fca00078e00ff */
[----:B0-----:R-:W-:-:S04]  /*14ec0*/  @P0 SHF.R.U32.HI R8, RZ, R3, R0 ;  /* 0x00000003ff080219 */ /* 0x001fc80000011600 */
[--C-:B------:R-:W-:Y:S01]  /*14ed0*/  SHF.R.S32.HI R3, RZ, 0x1f, R8.reuse ;  /* 0x0000001fff037819 */ /* 0x100fe20000011408 */
[----:B------:R-:W-:-:S04]  /*14ee0*/  IMAD.MOV.U32 R2, RZ, RZ, R8 ;  /* 0x000000ffff027224 */ /* 0x000fc800078e0008 */
[----:B------:R-:W-:Y:S01]  /*14ef0*/  IMAD.WIDE.U32 R2, R32, UR4, R2 ;  /* 0x0000000420027c25 */ /* 0x000fe2000f8e0002 */
[----:B------:R-:W-:-:S03]  /*14f00*/  ULDC.64 UR4, c[0x0][0x418] ;  /* 0x0001060000047ab9 */ /* 0x000fc60000000a00 */
[----:B------:R-:W-:Y:S01]  /*14f10*/  IMAD.IADD R3, R5, 0x1, R3 ;  /* 0x0000000105037824 */ /* 0x000fe200078e0203 */
[----:B------:R-:W-:Y:S01]  /*14f20*/  LEA R4, P0, R2, UR4, 0x2 ;  /* 0x0000000402047c11 */ /* 0x000fe2000f8010ff */
[----:B------:R-:W-:-:S03]  /*14f30*/  ULDC UR4, c[0x0][0x430] ;  /* 0x00010c0000047ab9 */ /* 0x000fc60000000800 */
[----:B------:R-:W-:Y:S01]  /*14f40*/  LEA.HI.X R5, R2, UR5, R3, 0x2, P0 ;  /* 0x0000000502057c11 */ /* 0x000fe200080f1403 */
[----:B------:R-:W-:Y:S01]  /*14f50*/  IMAD.MOV R2, RZ, RZ, -R8 ;  /* 0x000000ffff027224 */ /* 0x000fe200078e0a08 */
[----:B------:R-:W-:-:S03]  /*14f60*/  ISETP.NE.AND P0, PT, R25, 0x2, PT ;  /* 0x000000021900780c */ /* 0x000fc60003f05270 */
[----:B------:R0:W3:Y:S01]  /*14f70*/  LDG.E R0, desc[UR36][R4.64] ;  /* 0x0000002404007981 */ /* 0x0000e2000c1e1900 */
[----:B------:R-:W-:Y:S01]  /*14f80*/  SEL R28, RZ, 0x1, P0 ;  /* 0x00000001ff1c7807 */ /* 0x000fe20000000000 */
[----:B------:R-:W-:Y:S01]  /*14f90*/  IMAD.MOV.U32 R26, RZ, RZ, R6 ;  /* 0x000000ffff1a7224 */ /* 0x000fe200078e0006 */
[----:B------:R-:W-:Y:S02]  /*14fa0*/  SEL R25, R25, RZ, P0 ;  /* 0x000000ff19197207 */ /* 0x000fe40000000000 */
[----:B------:R-:W-:Y:S01]  /*14fb0*/  LOP3.LUT R28, R20, R28, RZ, 0x3c, !PT ;  /* 0x0000001c141c7212 */ /* 0x000fe200078e3cff */
[----:B0-----:R-:W-:Y:S01]  /*14fc0*/  IMAD R4, R2, UR4, R7 ;  /* 0x0000000402047c24 */ /* 0x001fe2000f8e0207 */
[----:B---3--:R-:W-:Y:S01]  /*14fd0*/  SHF.R.S32.HI R27, RZ, 0x1f, R0 ;  /* 0x0000001fff1b7819 */ /* 0x008fe20000011400 */
[----:B------:R-:W-:Y:S06]  /*14fe0*/  @!P3 BRA `(.L_x_7950) ;  /* 0x000000000004b947 */ /* 0x000fec0003800000 */
[----:B------:R-:W-:Y:S01]  /*14ff0*/  BPT.TRAP 0x1 ;  /* 0x000000040000795c */ /* 0x000fe20000300000 */
.L_x_7950:
[----:B------:R-:W-:Y:S01]  /*15000*/  IMAD R6, R25, 0x8, R22 ;  /* 0x0000000819067824 */ /* 0x000fe200078e0216 */
[----:B------:R-:W-:Y:S01]  /*15010*/  SHF.L.U32 R3, R28, 0x1f, RZ ;  /* 0x0000001f1c037819 */ /* 0x000fe200000006ff */
[----:B------:R-:W-:Y:S03]  /*15020*/  BSSY B1, `(.L_x_7951) ;  /* 0x0000003000017945 */ /* 0x000fe60003800000 */
[----:B------:R-:W0:Y:S02]  /*15030*/  SYNCS.PHASECHK.TRANS64.TRYWAIT P0, [R6+URZ+0x28840], R3 ;  /* 0x02884003060075a7 */ /* 0x000e24000800017f */
[----:B0-----:R-:W-:Y:S05]  /*15040*/  @!P0 BRA `(.L_x_7952) ;  /* 0x0000004000bc8947 */ /* 0x001fea0003800000 */
.L_x_8039:
[----:B------:R-:W-:Y:S05]  /*15050*/  BSYNC B1 ;  /* 0x0000000000017941 */ /* 0x000fea0003800000 */
.L_x_7951:
[----:B------:R-:W-:Y:S01]  /*15060*/  SHF.R.S32.HI R21, RZ, 0x1f, R4 ;  /* 0x0000001fff157819 */ /* 0x000fe20000011404 */
[----:B------:R-:W-:Y:S01]  /*15070*/  ULDC.64 UR4, c[0x0][0x300] ;  /* 0x0000c00000047ab9 */ /* 0x000fe20000000a00 */
[----:B------:R-:W-:Y:S01]  /*15080*/  ULDC.64 UR6, c[0x0][0x2e8] ;  /* 0x0000ba0000067ab9 */ /* 0x000fe20000000a00 */
[C---:B0-----:R-:W-:Y:S01]  /*15090*/  IMAD.WIDE.U32 R2, R4.reuse, UR4, RZ ;  /* 0x0000000404027c25 */ /* 0x041fe2000f8e00ff */
        /* <DEDUP_REMOVED lines=65> */
.L_x_8057:
        /* <DEDUP_REMOVED lines=9> */
.L_x_7954:
        /* <DEDUP_REMOVED lines=10> */
.L_x_7955:
[----:B------:R3:W-:Y:S01]  /*155e0*/  SYNCS.ARRIVE.TRANS64.A1T0 RZ, [R6+URZ+0x28830], RZ ;  /* 0x028830ff06ff79a7 */ /* 0x0007e2000810003f */
[----:B------:R-:W-:Y:S05]  /*155f0*/  @!P4 BRA `(.L_x_7956) ;  /* 0x000000000004c947 */ /* 0x000fea0003800000 */
[----:B------:R-:W-:Y:S01]  /*15600*/  BPT.TRAP 0x1 ;  /* 0x000000040000795c */ /* 0x000fe20000300000 */
.L_x_7956:
[----:B-1----:R-:W-:Y:S01]  /*15610*/  SHF.L.U32 R2, R20, 0x1f, RZ ;  /* 0x0000001f14027819 */ /* 0x002fe200000006ff */
[----:B---3--:R-:W-:Y:S01]  /*15620*/  IMAD R6, R10, 0x8, R22 ;  /* 0x000000080a067824 */ /* 0x008fe200078e0216 */
[----:B------:R-:W-:Y:S01]  /*15630*/  BSSY B1, `(.L_x_7957) ;  /* 0x0000004000017945 */ /* 0x000fe20003800000 */
[----:B------:R-:W-:Y:S02]  /*15640*/  IMAD R8, R31, -0x80, R34 ;  /* 0xffffff801f087824 */ /* 0x000fe400078e0222 */
[----:B------:R-:W1:Y:S02]  /*15650*/  SYNCS.PHASECHK.TRANS64.TRYWAIT P0, [R6+URZ+0x28860], R2 ;  /* 0x02886002060075a7 */ /* 0x000e64000800017f */
[----:B-1----:R-:W-:Y:S05]  /*15660*/  @!P0 BRA `(.L_x_7958) ;  /* 0x0000004400948947 */ /* 0x002fea0003800000 */
.L_x_8058:
[----:B------:R-:W-:Y:S05]  /*15670*/  BSYNC B1 ;  /* 0x0000000000017941 */ /* 0x000fea0003800000 */
.L_x_7957:
[----:B------:R-:W3:Y:S01]  /*15680*/  S2R R3, SR_TID.X ;  /* 0x0000000000037919 */ /* 0x000ee20000002100 */
[----:B------:R-:W-:Y:S01]  /*15690*/  UMOV UR4, 0xffffffff ;  /* 0xffffffff00047882 */ /* 0x000fe20000000000 */
[----:B0-----:R-:W-:Y:S01]  /*156a0*/  IMAD R7, R10, 0x4000, R33 ;  /* 0x000040000a077824 */ /* 0x001fe200078e0221 */
[----:B---3--:R-:W-:-:S04]  /*156b0*/  LOP3.LUT R3, R3, 0x7f, RZ, 0xc0, !PT ;  /* 0x0000007f03037812 */ /* 0x008fc800078ec0ff */
[----:B------:R-:W-:-:S05]  /*156c0*/  SHF.R.U32.HI R3, RZ, 0x3, R3 ;  /* 0x00000003ff037819 */ /* 0x000fca0000011603 */
[----:B------:R-:W-:Y:S01]  /*156d0*/  IMAD.IADD R8, R8, 0x1, -R3 ;  /* 0x0000000108087824 */ /* 0x000fe200078e0a03 */
[----:B------:R-:W-:Y:S06]  /*156e0*/  BRA.DIV UR4, `(.L_x_7959) ;  /* 0x0000004604887947 */ /* 0x000fec000b800000 */
[----:B-1----:R-:W0:Y:S01]  /*156f0*/  SHFL.IDX PT, R2, R17, RZ, 0x181f ;  /* 0x00181fff11027589 */ /* 0x002e2200000e0000 */
        /* <DEDUP_REMOVED lines=58> */
.L_x_8076:
        /* <DEDUP_REMOVED lines=27> */
.L_x_7960:
        /* <DEDUP_REMOVED lines=10> */
.L_x_7961:
[C---:B------:R-:W-:Y:S01]  /*15cf0*/  ISETP.GT.AND P0, PT, R26.reuse, R35, PT ;  /* 0x000000231a00720c */ /* 0x040fe20003f04270 */
[----:B------:R0:W-:Y:S01]  /*15d00*/  SYNCS.ARRIVE.TRANS64.A1T0 RZ, [R6+URZ+0x28850], RZ ;  /* 0x028850ff06ff79a7 */ /* 0x0001e2000810003f */
[----:B------:R-:W-:Y:S02]  /*15d10*/  IMAD.MOV.U32 R10, RZ, RZ, R25 ;  /* 0x000000ffff0a7224 */ /* 0x000fe400078e0019 */
[----:B------:R-:W-:Y:S02]  /*15d20*/  IMAD.MOV.U32 R20, RZ, RZ, R28 ;  /* 0x000000ffff147224 */ /* 0x000fe400078e001c */
[----:B------:R-:W-:Y:S02]  /*15d30*/  IMAD.MOV.U32 R31, RZ, RZ, R26 ;  /* 0x000000ffff1f7224 */ /* 0x000fe400078e001a */
[----:B0-----:R-:W-:-:S05]  /*15d40*/  VIADD R6, R26, 0xffffffff ;  /* 0xffffffff1a067836 */ /* 0x001fca0000000000 */
[----:B------:R-:W-:Y:S05]  /*15d50*/  @P0 BRA `(.L_x_7962) ;  /* 0xfffffff000080947 */ /* 0x000fea000383ffff */
.L_x_7949:
[----:B------:R-:W-:Y:S05]  /*15d60*/  BSYNC B0 ;  /* 0x0000000000007941 */ /* 0x000fea0003800000 */
.L_x_7948:
        /* <DEDUP_REMOVED lines=17> */
.L_x_7964:
[----:B------:R-:W-:Y:S05]  /*15e80*/  BSYNC B0 ;  /* 0x0000000000007941 */ /* 0x000fea0003800000 */
.L_x_7963:
[----:B------:R-:W-:-:S13]  /*15e90*/  LOP3.LUT P0, RZ, R23, 0x4, RZ, 0xc0, !PT ;  /* 0x0000000417ff7812 */ /* 0x000fda000780c0ff */
[----:B------:R-:W-:Y:S05]  /*15ea0*/  @!P0 BRA `(.L_x_7965) ;  /* 0x0000000000048947 */ /* 0x000fea0003800000 */
[----:B------:R-:W-:Y:S01]  /*15eb0*/  BPT.TRAP 0x1 ;  /* 0x000000040000795c */ /* 0x000fe20000300000 */
.L_x_7965:
[----:B------:R-:W-:Y:S01]  /*15ec0*/  IMAD R0, R25, 0x8, R22 ;  /* 0x0000000819007824 */ /* 0x000fe200078e0216 */
[----:B0-----:R-:W-:Y:S01]  /*15ed0*/  SHF.L.U32 R3, R28, 0x1f, RZ ;  /* 0x0000001f1c037819 */ /* 0x001fe200000006ff */
[----:B------:R-:W-:Y:S01]  /*15ee0*/  BSSY B0, `(.L_x_7966) ;  /* 0x0000004000007945 */ /* 0x000fe20003800000 */
[----:B------:R-:W-:Y:S02]  /*15ef0*/  IMAD R6, R26, -0x80, R34 ;  /* 0xffffff801a067824 */ /* 0x000fe400078e0222 */
[----:B------:R-:W0:Y:S02]  /*15f00*/  SYNCS.PHASECHK.TRANS64.TRYWAIT P0, [R0+URZ+0x28860], R3 ;  /* 0x02886003000075a7 */ /* 0x000e24000800017f */
[----:B0-----:R-:W-:Y:S05]  /*15f10*/  @!P0 BRA `(.L_x_7967) ;  /* 0x0000004800048947 */ /* 0x001fea0003800000 */
.L_x_8077:
[----:B------:R-:W-:Y:S05]  /*15f20*/  BSYNC B0 ;  /* 0x0000000000007941 */ /* 0x000fea0003800000 */
.L_x_7966:
        /* <DEDUP_REMOVED lines=70> */
.L_x_8095:
        /* <DEDUP_REMOVED lines=11> */
.L_x_7969:
        /* <DEDUP_REMOVED lines=10> */
.L_x_7970:
[----:B------:R1:W-:Y:S01]  /*164e0*/  SYNCS.ARRIVE.TRANS64.A1T0 RZ, [R0+URZ+0x28850], RZ ;  /* 0x028850ff00ff79a7 */ /* 0x0003e2000810003f */
[----:B------:R-:W-:-:S05]  /*164f0*/  VIADD R25, R25, 0x1 ;  /* 0x0000000119197836 */ /* 0x000fca0000000000 */
[----:B------:R-:W-:-:S04]  /*16500*/  ISETP.NE.AND P0, PT, R25, 0x2, PT ;  /* 0x000000021900780c */ /* 0x000fc80003f05270 */
[----:B0-----:R-:W-:Y:S02]  /*16510*/  SEL R3, RZ, 0x1, P0 ;  /* 0x00000001ff037807 */ /* 0x001fe40000000000 */
[----:B------:R-:W-:Y:S02]  /*16520*/  SEL R25, R25, RZ, P0 ;  /* 0x000000ff19197207 */ /* 0x000fe40000000000 */
[----:B-1----:R-:W-:-:S07]  /*16530*/  LOP3.LUT R28, R28, R3, RZ, 0x3c, !PT ;  /* 0x000000031c1c7212 */ /* 0x002fce00078e3cff */
.L_x_7927:
[----:B------:R-:W-:Y:S05]  /*16540*/  BSYNC B7 ;  /* 0x0000000000077941 */ /* 0x000fea0003800000 */
.L_x_7925:
        /* <DEDUP_REMOVED lines=11> */
.L_x_7971:
        /* <DEDUP_REMOVED lines=43> */
.L_x_8105:
[----:B------:R-:W-:Y:S02]  /*168b0*/  ULDC UR4, c[0x0][0xc38] ;  /* 0x00030e0000047ab9 */ /* 0x000fe40000000800 */
[----:B------:R-:W-:-:S04]  /*168c0*/  IMAD.U32 R5, RZ, RZ, UR4 ;  /* 0x00000004ff057e24 */ /* 0x000fc8000f8e00ff */
[----:B-1----:R-:W-:-:S04]  /*168d0*/  IMAD R14, R14, R5, RZ ;  /* 0x000000050e0e7224 */ /* 0x002fc800078e02ff */
[----:B------:R-:W-:-:S05]  /*168e0*/  IMAD.IADD R7, R7, 0x1, R14 ;  /* 0x0000000107077824 */ /* 0x000fca00078e020e */
[----:B------:R-:W-:-:S13]  /*168f0*/  ISETP.GT.AND P6, PT, R7, R0, PT ;  /* 0x000000000700720c */ /* 0x000fda0003fc4270 */
[----:B------:R-:W-:Y:S05]  /*16900*/  @P6 BRA `(.L_x_7974) ;  /* 0x0000000000a46947 */ /* 0x000fea0003800000 */
.L_x_7977:
        /* <DEDUP_REMOVED lines=35> */
.L_x_8113:
[----:B------:R-:W-:Y:S02]  /*16b40*/  ULDC UR4, c[0x0][0xc38] ;  /* 0x00030e0000047ab9 */ /* 0x000fe40000000800 */
[----:B------:R-:W-:-:S04]  /*16b50*/  IMAD.U32 R5, RZ, RZ, UR4 ;  /* 0x00000004ff057e24 */ /* 0x000fc8000f8e00ff */
[----:B-1----:R-:W-:-:S04]  /*16b60*/  IMAD R14, R14, R5, RZ ;  /* 0x000000050e0e7224 */ /* 0x002fc800078e02ff */
[----:B------:R-:W-:-:S05]  /*16b70*/  IMAD.IADD R7, R14, 0x1, R7 ;  /* 0x000000010e077824 */ /* 0x000fca00078e0207 */
[----:B------:R-:W-:-:S13]  /*16b80*/  ISETP.GT.AND P6, PT, R7, R0, PT ;  /* 0x000000000700720c */ /* 0x000fda0003fc4270 */
[----:B------:R-:W-:Y:S05]  /*16b90*/  @!P6 BRA `(.L_x_7977) ;  /* 0xfffffffc005ce947 */ /* 0x000fea000383ffff */
.L_x_7974:
        /* <DEDUP_REMOVED lines=10> */
.L_x_8118:
[----:B------:R-:W-:-:S13]  /*16c40*/  ISETP.NE.AND P0, PT, R3, RZ, PT ;  /* 0x000000ff0300720c */ /* 0x000fda0003f05270 */
[----:B------:R-:W-:Y:S05]  /*16c50*/  @!P0 BRA `(.L_x_7979) ;  /* 0x0000000000108947 */ /* 0x000fea0003800000 */
[----:B------:R-:W-:Y:S01]  /*16c60*/  UMOV UR4, 0xffffffff ;  /* 0xffffffff00047882 */ /* 0x000fe20000000000 */
[----:B-1----:R-:W-:Y:S02]  /*16c70*/  VIADD R12, R12, 0xffffffff ;  /* 0xffffffff0c0c7836 */ /* 0x002fe40000000000 */
[----:B------:R-:W-:Y:S05]  /*16c80*/  BRA.DIV UR4, `(.L_x_7980) ;  /* 0x0000004e04887947 */ /* 0x000fea000b800000 */
[----:B------:R4:W1:Y:S02]  /*16c90*/  SHFL.IDX PT, R6, R2, R12, 0x1f ;  /* 0x00001f0c02067589 */ /* 0x00086400000e0000 */
.L_x_7979:
        /* <DEDUP_REMOVED lines=59> */
.L_x_7981:
        /* <DEDUP_REMOVED lines=60> */
.L_x_7982:
[----:B------:R-:W-:-:S05]  /*17410*/  LOP3.LUT R2, RZ, R2, RZ, 0x33, !PT ;  /* 0x00000002ff027212 */ /* 0x000fca00078e33ff */
[----:B------:R-:W-:Y:S01]  /*17420*/  IMAD.IADD R17, R17, 0x1, R2 ;  /* 0x0000000111117824 */ /* 0x000fe200078e0202 */
[----:B------:R-:W-:Y:S06]  /*17430*/  BRA `(.L_x_7983) ;  /* 0x00000000001c7947 */ /* 0x000fec0003800000 */
.L_x_7975:
[----:B------:R-:W-:Y:S01]  /*17440*/  UMOV UR4, URZ ;  /* 0x0000003f00047c82 */ /* 0x000fe20008000000 */
[----:B------:R-:W-:Y:S01]  /*17450*/  UMOV UR5, URZ ;  /* 0x0000003f00057c82 */ /* 0x000fe20008000000 */
[----:B------:R-:W-:Y:S01]  /*17460*/  ULDC UR6, c[0x0][0xc3c] ;  /* 0x00030f0000067ab9 */ /* 0x000fe20000000800 */
[----:B------:R-:W-:Y:S02]  /*17470*/  IMAD.MOV.U32 R16, RZ, RZ, R0 ;  /* 0x000000ffff107224 */ /* 0x000fe400078e0000 */
[----:B------:R-:W-:Y:S02]  /*17480*/  IMAD.U32 R17, RZ, RZ, UR4 ;  /* 0x00000004ff117e24 */ /* 0x000fe4000f8e00ff */
[----:B------:R-:W-:Y:S02]  /*17490*/  IMAD.U32 R18, RZ, RZ, UR5 ;  /* 0x00000005ff127e24 */ /* 0x000fe4000f8e00ff */
[----:B------:R-:W-:-:S07]  /*174a0*/  IMAD.U32 R19, RZ, RZ, UR6 ;  /* 0x00000006ff137e24 */ /* 0x000fce000f8e00ff */
.L_x_7983:
        /* <DEDUP_REMOVED lines=10> */
.L_x_7972:
[----:B------:R-:W-:Y:S02]  /*17550*/  ULDC UR4, c[0x0][0xc3c] ;  /* 0x00030f0000047ab9 */ /* 0x000fe40000000800 */
[----:B-1----:R-:W-:-:S13]  /*17560*/  ISETP.GE.AND P0, PT, R19, UR4, PT ;  /* 0x0000000413007c0c */ /* 0x002fda000bf06270 */
[----:B------:R-:W-:Y:S05]  /*17570*/  @!P0 BRA `(.L_x_7984) ;  /* 0xffffffac009c8947 */ /* 0x000fea000383ffff */
[----:B------:R-:W-:Y:S05]  /*17580*/  BSYNC B8 ;  /* 0x0000000000087941 */ /* 0x000fea0003800000 */
.L_x_7911:
        /* <DEDUP_REMOVED lines=12> */
.L_x_8121:
[----:B------:R-:W-:Y:S05]  /*17650*/  BSYNC B0 ;  /* 0x0000000000007941 */ /* 0x000fea0003800000 */
.L_x_7985:
[----:B------:R-:W-:-:S03]  /*17660*/  UMOV UR4, 0xffffffff ;  /* 0xffffffff00047882 */ /* 0x000fc60000000000 */
[----:B------:R-:W-:Y:S05]  /*17670*/  BRA.DIV UR4, `(.L_x_7987) ;  /* 0x0000004604487947 */ /* 0x000fea000b800000 */
[----:B-1----:R-:W1:Y:S02]  /*17680*/  S2R R0, SR_TID.X ;  /* 0x0000000000007919 */ /* 0x002e640000002100 */
[----:B-1----:R-:W-:-:S04]  /*17690*/  SHF.R.U32.HI R0, RZ, 0x5, R0 ;  /* 0x00000005ff007819 */ /* 0x002fc80000011600 */
[----:B------:R-:W-:-:S05]  /*176a0*/  LOP3.LUT R0, R0, 0x3, RZ, 0xc0, !PT ;  /* 0x0000000300007812 */ /* 0x000fca00078ec0ff */
[----:B------:R1:W3:Y:S02]  /*176b0*/  SHFL.IDX PT, R14, R0, RZ, 0x1f ;  /* 0x00001fff000e7589 */ /* 0x0002e400000e0000 */
.L_x_8124:
[----:B---3--:R-:W-:Y:S01]  /*176c0*/  ISETP.NE.AND P0, PT, R14, RZ, PT ;  /* 0x000000ff0e00720c */ /* 0x008fe20003f05270 */
[----:B------:R-:W-:-:S12]  /*176d0*/  BSSY B0, `(.L_x_7988) ;  /* 0x0000026000007945 */ /* 0x000fd80003800000 */
[----:B------:R-:W-:Y:S05]  /*176e0*/  @P0 BRA `(.L_x_7989) ;  /* 0x0000000000900947 */ /* 0x000fea0003800000 */
[----:B------:R-:W-:-:S03]  /*176f0*/  UMOV UR4, 0xffffffff ;  /* 0xffffffff00047882 */ /* 0x000fc60000000000 */
[----:B------:R-:W-:Y:S05]  /*17700*/  BRA.DIV UR4, `(.L_x_7990) ;  /* 0x0000004604587947 */ /* 0x000fea000b800000 */
[----:B------:R-:W-:-:S13]  /*17710*/  ELECT P6, URZ, PT ;  /* 0x00000000003f782f */ /* 0x000fda00038c0000 */
.L_x_8127:
        /* <DEDUP_REMOVED lines=8> */
.L_x_7991:
[C---:B------:R-:W-:Y:S01]  /*177a0*/  IMAD R5, R25.reuse, 0x8, R4 ;  /* 0x0000000819057824 */ /* 0x040fe200078e0204 */
[----:B------:R-:W-:Y:S01]  /*177b0*/  SHF.L.U32 R0, R28, 0x1f, RZ ;  /* 0x0000001f1c007819 */ /* 0x000fe200000006ff */
[----:B------:R-:W-:-:S03]  /*177c0*/  VIADD R25, R25, 0x1 ;  /* 0x0000000119197836 */ /* 0x000fc60000000000 */
[----:B------:R-:W1:Y:S02]  /*177d0*/  SYNCS.PHASECHK.TRANS64.TRYWAIT P1, [R5+URZ+0x28840], R0 ;  /* 0x02884000050075a7 */ /* 0x000e64000802017f */
[----:B------:R-:W-:-:S04]  /*177e0*/  ISETP.NE.AND P2, PT, R25, 0x2, PT ;  /* 0x000000021900780c */ /* 0x000fc80003f45270 */
[----:B------:R-:W-:Y:S01]  /*177f0*/  SEL R3, RZ, 0x1, P2 ;  /* 0x00000001ff037807 */ /* 0x000fe20001000000 */
[----:B-1----:R-:W-:Y:S08]  /*17800*/  @!P1 BRA `(.L_x_7992) ;  /* 0x0000004400389947 */ /* 0x002ff00003800000 */
.L_x_8128:
[----:B------:R-:W-:Y:S02]  /*17810*/  SEL R25, R25, RZ, P2 ;  /* 0x000000ff19197207 */ /* 0x000fe40001000000 */
[----:B------:R-:W-:Y:S01]  /*17820*/  LOP3.LUT R2, R28, R3, RZ, 0x3c, !PT ;  /* 0x000000031c027212 */ /* 0x000fe200078e3cff */
[----:B------:R-:W-:Y:S06]  /*17830*/  @!P0 BRA `(.L_x_7993) ;  /* 0x0000000000048947 */ /* 0x000fec0003800000 */
[----:B------:R-:W-:Y:S01]  /*17840*/  BPT.TRAP 0x1 ;  /* 0x000000040000795c */ /* 0x000fe20000300000 */
.L_x_7993:
[----:B------:R-:W-:Y:S01]  /*17850*/  IMAD R25, R25, 0x8, R4 ;  /* 0x0000000819197824 */ /* 0x000fe200078e0204 */
[----:B------:R-:W-:-:S04]  /*17860*/  SHF.L.U32 R2, R2, 0x1f, RZ ;  /* 0x0000001f02027819 */ /* 0x000fc800000006ff */
[----:B------:R-:W3:Y:S02]  /*17870*/  SYNCS.PHASECHK.TRANS64.TRYWAIT P1, [R25+URZ+0x28840], R2 ;  /* 0x02884002190075a7 */ /* 0x000ee4000802017f */
[----:B---3--:R-:W-:Y:S05]  /*17880*/  @!P1 BRA `(.L_x_7994) ;  /* 0x00000044002c9947 */ /* 0x008fea0003800000 */
.L_x_8129:
[----:B------:R-:W-:Y:S05]  /*17890*/  @!P0 BRA `(.L_x_7995) ;  /* 0x0000000000048947 */ /* 0x000fea0003800000 */
[----:B------:R-:W-:Y:S01]  /*178a0*/  BPT.TRAP 0x1 ;  /* 0x000000040000795c */ /* 0x000fe20000300000 */
.L_x_7995:
[----:B------:R-:W4:Y:S02]  /*178b0*/  SYNCS.PHASECHK.TRANS64.TRYWAIT P1, [R5+URZ+0x28860], R0 ;  /* 0x02886000050075a7 */ /* 0x000f24000802017f */
[----:B----4-:R-:W-:Y:S05]  /*178c0*/  @!P1 BRA `(.L_x_7996) ;  /* 0x0000004400309947 */ /* 0x010fea0003800000 */
.L_x_8130:
[----:B------:R-:W-:Y:S05]  /*178d0*/  @!P0 BRA `(.L_x_7997) ;  /* 0x0000000000048947 */ /* 0x000fea0003800000 */
[----:B------:R-:W-:Y:S01]  /*178e0*/  BPT.TRAP 0x1 ;  /* 0x000000040000795c */ /* 0x000fe20000300000 */
.L_x_7997:
[----:B------:R0:W0:Y:S02]  /*178f0*/  SYNCS.PHASECHK.TRANS64.TRYWAIT P0, [R25+URZ+0x28860], R2 ;  /* 0x02886002190075a7 */ /* 0x000024000800017f */
[----:B0-----:R-:W-:Y:S05]  /*17900*/  @!P0 NANOSLEEP.SYNCS 0x989680 ;  /* 0x009896800000895d */ /* 0x001fea0003900000 */
[----:B------:R-:W0:Y:S02]  /*17910*/  @!P0 SYNCS.PHASECHK.TRANS64 P0, [R25+URZ+0x28860], R2 ;  /* 0x02886002190085a7 */ /* 0x000e24000800007f */
[----:B0-----:R-:W-:Y:S05]  /*17920*/  @!P0 BRA `(.L_x_7997) ;  /* 0xfffffffc00f08947 */ /* 0x001fea000383ffff */
.L_x_7989:
[----:B------:R-:W-:Y:S05]  /*17930*/  BSYNC B0 ;  /* 0x0000000000007941 */ /* 0x000fea0003800000 */
.L_x_7988:
[----:B------:R-:W-:Y:S05]  /*17940*/  EXIT ;  /* 0x000000000000794d */ /* 0x000fea0003800000 */
.L_x_7802:
[----:B0-----:R-:W-:-:S04]  /*17950*/  IMAD.U32 R3, RZ, RZ, UR40 ;  /* 0x00000028ff037e24 */ /* 0x001fc8000f8e00ff */
[----:B------:R0:W1:Y:S03]  /*17960*/  SYNCS.PHASECHK.TRANS64.TRYWAIT P1, [R3+URZ+0x28800], R0 ;  /* 0x02880000030075a7 */ /* 0x000066000802017f */
[----:B-1----:R-:W-:Y:S05]  /*17970*/  @!P1 NANOSLEEP.SYNCS 0x989680 ;  /* 0x009896800000995d */ /* 0x002fea0003900000 */
[----:B------:R-:W1:Y:S02]  /*17980*/  @!P1 SYNCS.PHASECHK.TRANS64 P1, [R3+URZ+0x28800], R0 ;  /* 0x02880000030095a7 */ /* 0x000e64000802007f */
[----:B-1----:R-:W-:Y:S05]  /*17990*/  @!P1 BRA `(.L_x_7802) ;  /* 0xfffffffc00ec9947 */ /* 0x002fea000383ffff */
[----:B------:R-:W-:Y:S05]  /*179a0*/  BRA `(.L_x_7998) ;  /* 0xfffffea400c87947 */ /* 0x000fea000383ffff */
.L_x_7806:
[----:B-1----:R1:W2:Y:S02]  /*179b0*/  SYNCS.PHASECHK.TRANS64.TRYWAIT P1, [R3+URZ+0x28830], R0 ;  /* 0x02883000030075a7 */ /* 0x0022a4000802017f */
[----:B--2---:R-:W-:Y:S05]  /*179c0*/  @!P1 NANOSLEEP.SYNCS 0x989680 ;  /* 0x009896800000995d */ /* 0x004fea0003900000 */
[----:B------:R-:W2:Y:S02]  /*179d0*/  @!P1 SYNCS.PHASECHK.TRANS64 P1, [R3+URZ+0x28830], R0 ;  /* 0x02883000030095a7 */ /* 0x000ea4000802007f */
[----:B--2---:R-:W-:Y:S05]  /*179e0*/  @!P1 BRA `(.L_x_7806) ;  /* 0xfffffffc00f09947 */ /* 0x004fea000383ffff */
[----:B------:R-:W-:Y:S05]  /*179f0*/  BRA `(.L_x_7805) ;  /* 0xfffffea400e47947 */ /* 0x000fea000383ffff */
.L_x_7823:
[----:B-1----:R-:W-:-:S04]  /*17a00*/  IMAD.U32 R5, RZ, RZ, UR6 ;  /* 0x00000006ff057e24 */ /* 0x002fc8000f8e00ff */
[----:B------:R1:W2:Y:S03]  /*17a10*/  SYNCS.PHASECHK.TRANS64.TRYWAIT P1, [R5+URZ+0x28830], R0 ;  /* 0x02883000050075a7 */ /* 0x0002a6000802017f */
[----:B--2---:R-:W-:Y:S05]  /*17a20*/  @!P1 NANOSLEEP.SYNCS 0x989680 ;  /* 0x009896800000995d */ /* 0x004fea0003900000 */
[----:B------:R-:W2:Y:S02]  /*17a30*/  @!P1 SYNCS.PHASECHK.TRANS64 P1, [R5+URZ+0x28830], R0 ;  /* 0x02883000050095a7 */ /* 0x000ea4000802007f */
[----:B--2---:R-:W-:Y:S05]  /*17a40*/  @!P1 BRA `(.L_x_7823) ;  /* 0xfffffffc00ec9947 */ /* 0x004fea000383ffff */
[----:B------:R-:W-:Y:S05]  /*17a50*/  BRA `(.L_x_7820) ;  /* 0xfffffed800ac7947 */ /* 0x000fea000383ffff */
.L_x_7827:
[----:B-1----:R-:W-:-:S04]  /*17a60*/  IMAD.U32 R5, RZ, RZ, UR6 ;  /* 0x00000006ff057e24 */ /* 0x002fc8000f8e00ff */
[----:B------:R1:W2:Y:S03]  /*17a70*/  SYNCS.PHASECHK.TRANS64.TRYWAIT P1, [R5+URZ+0x28850], R0 ;  /* 0x02885000050075a7 */ /* 0x0002a6000802017f */
[----:B--2---:R-:W-:Y:S05]  /*17a80*/  @!P1 NANOSLEEP.SYNCS 0x989680 ;  /* 0x009896800000995d */ /* 0x004fea0003900000 */
[----:B------:R-:W2:Y:S02]  /*17a90*/  @!P1 SYNCS.PHASECHK.TRANS64 P1, [R5+URZ+0x28850], R0 ;  /* 0x02885000050095a7 */ /* 0x000ea4000802007f */
[----:B--2---:R-:W-:Y:S05]  /*17aa0*/  @!P1 BRA `(.L_x_7827) ;  /* 0xfffffffc00ec9947 */ /* 0x004fea000383ffff */
[----:B------:R-:W-:Y:S05]  /*17ab0*/  BRA `(.L_x_7824) ;  /* 0xfffffedc00847947 */ /* 0x000fea000383ffff */
.L_x_7846:
[----:B-1----:R-:W-:-:S04]  /*17ac0*/  IMAD.U32 R9, RZ, RZ, UR6 ;  /* 0x00000006ff097e24 */ /* 0x002fc8000f8e00ff */
[----:B------:R1:W2:Y:S03]  /*17ad0*/  SYNCS.PHASECHK.TRANS64.TRYWAIT P1, [R9+URZ+0x28830], R0 ;  /* 0x02883000090075a7 */ /* 0x0002a6000802017f */
[----:B--2---:R-:W-:Y:S05]  /*17ae0*/  @!P1 NANOSLEEP.SYNCS 0x989680 ;  /* 0x009896800000995d */ /* 0x004fea0003900000 */
[----:B------:R-:W2:Y:S02]  /*17af0*/  @!P1 SYNCS.PHASECHK.TRANS64 P1, [R9+URZ+0x28830], R0 ;  /* 0x02883000090095a7 */ /* 0x000ea4000802007f */
[----:B--2---:R-:W-:Y:S05]  /*17b00*/  @!P1 BRA `(.L_x_7846) ;  /* 0xfffffffc00ec9947 */ /* 0x004fea000383ffff */
[----:B------:R-:W-:Y:S05]  /*17b10*/  BRA `(.L_x_7843) ;  /* 0xffffff0c007c7947 */ /* 0x000fea000383ffff */
.L_x_7850:
[----:B-1----:R-:W-:-:S04]  /*17b20*/  IMAD.U32 R9, RZ, RZ, UR6 ;  /* 0x00000006ff097e24 */ /* 0x002fc8000f8e00ff */
[----:B------:R1:W2:Y:S03]  /*17b30*/  SYNCS.PHASECHK.TRANS64.TRYWAIT P1, [R9+URZ+0x28850], R0 ;  /* 0x02885000090075a7 */ /* 0x0002a6000802017f */
[----:B--2---:R-:W-:Y:S05]  /*17b40*/  @!P1 NANOSLEEP.SYNCS 0x989680 ;  /* 0x009896800000995d */ /* 0x004fea0003900000 */
[----:B------:R-:W2:Y:S02]  /*17b50*/  @!P1 SYNCS.PHASECHK.TRANS64 P1, [R9+URZ+0x28850], R0 ;  /* 0x02885000090095a7 */ /* 0x000ea4000802007f */
[----:B--2---:R-:W-:Y:S05]  /*17b60*/  @!P1 BRA `(.L_x_7850) ;  /* 0xfffffffc00ec9947 */ /* 0x004fea000383ffff */
[----:B------:R-:W-:Y:S05]  /*17b70*/  BRA `(.L_x_7847) ;  /* 0xffffff1000547947 */ /* 0x000fea000383ffff */
.L_x_7858:
[----:B-1----:R-:W-:-:S04]  /*17b80*/  IMAD.U32 R5, RZ, RZ, UR6 ;  /* 0x00000006ff057e24 */ /* 0x002fc8000f8e00ff */
[----:B------:R1:W2:Y:S03]  /*17b90*/  SYNCS.PHASECHK.TRANS64.TRYWAIT P1, [R5+URZ+0x28830], R0 ;  /* 0x02883000050075a7 */ /* 0x0002a6000802017f */
[----:B--2---:R-:W-:Y:S05]  /*17ba0*/  @!P1 NANOSLEEP.SYNCS 0x989680 ;  /* 0x009896800000995d */ /* 0x004fea0003900000 */
[----:B------:R-:W2:Y:S02]  /*17bb0*/  @!P1 SYNCS.PHASECHK.TRANS64 P1, [R5+URZ+0x28830], R0 ;  /* 0x02883000050095a7 */ /* 0x000ea4000802007f */
[----:B--2---:R-:W-:Y:S05]  /*17bc0*/  @!P1 BRA `(.L_x_7858) ;  /* 0xfffffffc00ec9947 */ /* 0x004fea000383ffff */
[----:B------:R-:W-:Y:S05]  /*17bd0*/  BRA `(.L_x_7855) ;  /* 0xffffff2c00807947 */ /* 0x000fea000383ffff */
.L_x_7862:
[----:B-1----:R-:W-:-:S04]  /*17be0*/  IMAD.U32 R5, RZ, RZ, UR6 ;  /* 0x00000006ff057e24 */ /* 0x002fc8000f8e00ff */
[----:B------:R1:W2:Y:S03]  /*17bf0*/  SYNCS.PHASECHK.TRANS64.TRYWAIT P1, [R5+URZ+0x28850], R0 ;  /* 0x02885000050075a7 */ /* 0x0002a6000802017f */
[----:B--2---:R-:W-:Y:S05]  /*17c00*/  @!P1 NANOSLEEP.SYNCS 0x989680 ;  /* 0x009896800000995d */ /* 0x004fea0003900000 */
[----:B------:R-:W2:Y:S02]  /*17c10*/  @!P1 SYNCS.PHASECHK.TRANS64 P1, [R5+URZ+0x28850], R0 ;  /* 0x02885000050095a7 */ /* 0x000ea4000802007f */
[----:B--2---:R-:W-:Y:S05]  /*17c20*/  @!P1 BRA `(.L_x_7862) ;  /* 0xfffffffc00ec9947 */ /* 0x004fea000383ffff */
[----:B------:R-:W-:Y:S05]  /*17c30*/  BRA `(.L_x_7859) ;  /* 0xffffff30004c7947 */ /* 0x000fea000383ffff */
.L_x_7877:
[----:B-1----:R-:W-:-:S04]  /*17c40*/  IMAD.U32 R6, RZ, RZ, UR5 ;  /* 0x00000005ff067e24 */ /* 0x002fc8000f8e00ff */
[----:B------:R1:W2:Y:S03]  /*17c50*/  SYNCS.PHASECHK.TRANS64.TRYWAIT P1, [R6+URZ+0x28850], R5 ;  /* 0x02885005060075a7 */ /* 0x0002a6000802017f */
[----:B--2---:R-:W-:Y:S05]  /*17c60*/  @!P1 NANOSLEEP.SYNCS 0x989680 ;  /* 0x009896800000995d */ /* 0x004fea0003900000 */
[----:B------:R-:W2:Y:S02]  /*17c70*/  @!P1 SYNCS.PHASECHK.TRANS64 P1, [R6+URZ+0x28850], R5 ;  /* 0x02885005060095a7 */ /* 0x000ea4000802007f */
[----:B--2---:R-:W-:Y:S05]  /*17c80*/  @!P1 BRA `(.L_x_7877) ;  /* 0xfffffffc00ec9947 */ /* 0x004fea000383ffff */
[----:B------:R-:W-:Y:S05]  /*17c90*/  BRA `(.L_x_7876) ;  /* 0xffffff5c00787947 */ /* 0x000fea000383ffff */
.L_x_7933:
        /* <DEDUP_REMOVED lines=11> */
.L_x_8000:
[----:B------:R-:W-:Y:S05]  /*17d50*/  BSYNC B0 ;  /* 0x0000000000007941 */ /* 0x000fea0003800000 */
.L_x_7999:
[----:B------:R-:W-:Y:S05]  /*17d60*/  BRA `(.L_x_8001) ;  /* 0xffffffb800647947 */ /* 0x000fea000383ffff */
.L_x_7936:
[----:B0-----:R0:W1:Y:S02]  /*17d70*/  SYNCS.PHASECHK.TRANS64.TRYWAIT P0, [R7+URZ+0x28840], R2 ;  /* 0x02884002070075a7 */ /* 0x001064000800017f */
[----:B-1----:R-:W-:Y:S05]  /*17d80*/  @!P0 NANOSLEEP.SYNCS 0x989680 ;  /* 0x009896800000895d */ /* 0x002fea0003900000 */
[----:B------:R-:W1:Y:S02]  /*17d90*/  @!P0 SYNCS.PHASECHK.TRANS64 P0, [R7+URZ+0x28840], R2 ;  /* 0x02884002070085a7 */ /* 0x000e64000800007f */
[----:B-1----:R-:W-:Y:S05]  /*17da0*/  @!P0 BRA `(.L_x_7936) ;  /* 0xfffffffc00f08947 */ /* 0x002fea000383ffff */
[----:B------:R-:W-:Y:S05]  /*17db0*/  BRA `(.L_x_8002) ;  /* 0xffffffb800b87947 */ /* 0x000fea000383ffff */
.L_x_7937:
        /* <DEDUP_REMOVED lines=8> */
.L_x_8004:
[----:B------:R-:W-:Y:S05]  /*17e40*/  BSYNC B0 ;  /* 0x0000000000007941 */ /* 0x000fea0003800000 */
.L_x_8003:
        /* <DEDUP_REMOVED lines=9> */
.L_x_8005:
[----:B------:R-:W-:Y:S02]  /*17ee0*/  IMAD.MOV.U32 R13, RZ, RZ, R0 ;  /* 0x000000ffff0d7224 */ /* 0x000fe400078e0000 */
[----:B------:R-:W-:Y:S02]  /*17ef0*/  IMAD.MOV.U32 R12, RZ, RZ, 0x1 ;  /* 0x00000001ff0c7424 */ /* 0x000fe400078e00ff */
[----:B------:R-:W-:-:S07]  /*17f00*/  IMAD.MOV.U32 R3, RZ, RZ, R14 ;  /* 0x000000ffff037224 */ /* 0x000fce00078e000e */
[----:B------:R-:W-:Y:S05]  /*17f10*/  WARPSYNC.COLLECTIVE R15, `(.L_x_8006) ;  /* 0x000000000f087348 */ /* 0x000fea0003c00000 */
[----:B------:R0:W1:Y:S02]  /*17f20*/  SHFL.IDX P6, R14, R13, R12, R11 ;  /* 0x0000000c0d0e7389 */ /* 0x00006400000c000b */
[----:B01----:R-:W-:Y:S01]  /*17f30*/  ENDCOLLECTIVE ;  /* 0x000000000000791b */ /* 0x003fe20003800000 */
.L_x_8006:
        /* <DEDUP_REMOVED lines=16> */
.L_x_8007:
[----:B------:R-:W-:Y:S02]  /*18040*/  @P1 IMAD R8, R5, 0x2, R22 ;  /* 0x0000000205081824 */ /* 0x000fe400078e0216 */
[----:B------:R-:W-:Y:S02]  /*18050*/  IMAD.MOV.U32 R13, RZ, RZ, R0 ;  /* 0x000000ffff0d7224 */ /* 0x000fe400078e0000 */
[----:B------:R-:W-:Y:S02]  /*18060*/  IMAD.MOV.U32 R12, RZ, RZ, 0x2 ;  /* 0x00000002ff0c7424 */ /* 0x000fe400078e00ff */
[----:B------:R-:W-:-:S07]  /*18070*/  IMAD.MOV.U32 R3, RZ, RZ, R14 ;  /* 0x000000ffff037224 */ /* 0x000fce00078e000e */
[----:B------:R-:W-:Y:S05]  /*18080*/  WARPSYNC.COLLECTIVE R15, `(.L_x_8008) ;  /* 0x000000000f087348 */ /* 0x000fea0003c00000 */
[----:B------:R0:W1:Y:S02]  /*18090*/  SHFL.IDX P6, R14, R13, R12, R11 ;  /* 0x0000000c0d0e7389 */ /* 0x00006400000c000b */
[----:B01----:R-:W-:Y:S01]  /*180a0*/  ENDCOLLECTIVE ;  /* 0x000000000000791b */ /* 0x003fe20003800000 */
.L_x_8008:
        /* <DEDUP_REMOVED lines=16> */
.L_x_8009:
[----:B------:R-:W-:Y:S02]  /*181b0*/  @P1 IMAD R8, R5, 0x2, R22 ;  /* 0x0000000205081824 */ /* 0x000fe400078e0216 */
[----:B------:R-:W-:Y:S02]  /*181c0*/  IMAD.MOV.U32 R13, RZ, RZ, R0 ;  /* 0x000000ffff0d7224 */ /* 0x000fe400078e0000 */
[----:B------:R-:W-:Y:S02]  /*181d0*/  IMAD.MOV.U32 R12, RZ, RZ, 0x3 ;  /* 0x00000003ff0c7424 */ /* 0x000fe400078e00ff */
[----:B------:R-:W-:-:S07]  /*181e0*/  IMAD.MOV.U32 R3, RZ, RZ, R14 ;  /* 0x000000ffff037224 */ /* 0x000fce00078e000e */
[----:B------:R-:W-:Y:S05]  /*181f0*/  WARPSYNC.COLLECTIVE R15, `(.L_x_8010) ;  /* 0x000000000f087348 */ /* 0x000fea0003c00000 */
[----:B------:R0:W1:Y:S02]  /*18200*/  SHFL.IDX P6, R14, R13, R12, R11 ;  /* 0x0000000c0d0e7389 */ /* 0x00006400000c000b */
[----:B01----:R-:W-:Y:S01]  /*18210*/  ENDCOLLECTIVE ;  /* 0x000000000000791b */ /* 0x003fe20003800000 */
.L_x_8010:
        /* <DEDUP_REMOVED lines=16> */
.L_x_8011:
[----:B------:R-:W-:Y:S02]  /*18320*/  @P1 IMAD R8, R5, 0x2, R22 ;  /* 0x0000000205081824 */ /* 0x000fe400078e0216 */
[----:B------:R-:W-:Y:S02]  /*18330*/  IMAD.MOV.U32 R13, RZ, RZ, R0 ;  /* 0x000000ffff0d7224 */ /* 0x000fe400078e0000 */
[----:B------:R-:W-:Y:S02]  /*18340*/  IMAD.MOV.U32 R12, RZ, RZ, 0x4 ;  /* 0x00000004ff0c7424 */ /* 0x000fe400078e00ff */
[----:B------:R-:W-:-:S07]  /*18350*/  IMAD.MOV.U32 R3, RZ, RZ, R14 ;  /* 0x000000ffff037224 */ /* 0x000fce00078e000e */
[----:B------:R-:W-:Y:S05]  /*18360*/  WARPSYNC.COLLECTIVE R15, `(.L_x_8012) ;  /* 0x000000000f087348 */ /* 0x000fea0003c00000 */
[----:B------:R0:W1:Y:S02]  /*18370*/  SHFL.IDX P6, R14, R13, R12, R11 ;  /* 0x0000000c0d0e7389 */ /* 0x00006400000c000b */
[----:B01----:R-:W-:Y:S01]  /*18380*/  ENDCOLLECTIVE ;  /* 0x000000000000791b */ /* 0x003fe20003800000 */
.L_x_8012:
        /* <DEDUP_REMOVED lines=16> */
.L_x_8013:
[----:B------:R-:W-:Y:S02]  /*18490*/  @P1 IMAD R8, R5, 0x2, R22 ;  /* 0x0000000205081824 */ /* 0x000fe400078e0216 */
[----:B------:R-:W-:Y:S02]  /*184a0*/  IMAD.MOV.U32 R13, RZ, RZ, R0 ;  /* 0x000000ffff0d7224 */ /* 0x000fe400078e0000 */
[----:B------:R-:W-:Y:S02]  /*184b0*/  IMAD.MOV.U32 R12, RZ, RZ, 0x5 ;  /* 0x00000005ff0c7424 */ /* 0x000fe400078e00ff */
[----:B------:R-:W-:-:S07]  /*184c0*/  IMAD.MOV.U32 R3, RZ, RZ, R14 ;  /* 0x000000ffff037224 */ /* 0x000fce00078e000e */
[----:B------:R-:W-:Y:S05]  /*184d0*/  WARPSYNC.COLLECTIVE R15, `(.L_x_8014) ;  /* 0x000000000f087348 */ /* 0x000fea0003c00000 */
[----:B------:R0:W1:Y:S02]  /*184e0*/  SHFL.IDX P6, R14, R13, R12, R11 ;  /* 0x0000000c0d0e7389 */ /* 0x00006400000c000b */
[----:B01----:R-:W-:Y:S01]  /*184f0*/  ENDCOLLECTIVE ;  /* 0x000000000000791b */ /* 0x003fe20003800000 */
.L_x_8014:
        /* <DEDUP_REMOVED lines=16> */
.L_x_8015:
[----:B------:R-:W-:Y:S02]  /*18600*/  @P1 IMAD R8, R5, 0x2, R22 ;  /* 0x0000000205081824 */ /* 0x000fe400078e0216 */
[----:B------:R-:W-:Y:S02]  /*18610*/  IMAD.MOV.U32 R13, RZ, RZ, R0 ;  /* 0x000000ffff0d7224 */ /* 0x000fe400078e0000 */
[----:B------:R-:W-:Y:S02]  /*18620*/  IMAD.MOV.U32 R12, RZ, RZ, 0x6 ;  /* 0x00000006ff0c7424 */ /* 0x000fe400078e00ff */
[----:B------:R-:W-:-:S07]  /*18630*/  IMAD.MOV.U32 R3, RZ, RZ, R14 ;  /* 0x000000ffff037224 */ /* 0x000fce00078e000e */
[----:B------:R-:W-:Y:S05]  /*18640*/  WARPSYNC.COLLECTIVE R15, `(.L_x_8016) ;  /* 0x000000000f087348 */ /* 0x000fea0003c00000 */
[----:B------:R0:W1:Y:S02]  /*18650*/  SHFL.IDX P6, R14, R13, R12, R11 ;  /* 0x0000000c0d0e7389 */ /* 0x00006400000c000b */
[----:B01----:R-:W-:Y:S01]  /*18660*/  ENDCOLLECTIVE ;  /* 0x000000000000791b */ /* 0x003fe20003800000 */
.L_x_8016:
        /* <DEDUP_REMOVED lines=16> */
.L_x_8017:
[----:B------:R-:W-:Y:S02]  /*18770*/  @P1 IMAD R8, R5, 0x2, R22 ;  /* 0x0000000205081824 */ /* 0x000fe400078e0216 */
[----:B------:R-:W-:Y:S02]  /*18780*/  IMAD.MOV.U32 R13, RZ, RZ, R0 ;  /* 0x000000ffff0d7224 */ /* 0x000fe400078e0000 */
[----:B------:R-:W-:Y:S02]  /*18790*/  IMAD.MOV.U32 R12, RZ, RZ, 0x7 ;  /* 0x00000007ff0c7424 */ /* 0x000fe400078e00ff */
[----:B------:R-:W-:-:S07]  /*187a0*/  IMAD.MOV.U32 R3, RZ, RZ, R14 ;  /* 0x000000ffff037224 */ /* 0x000fce00078e000e */
[----:B------:R-:W-:Y:S05]  /*187b0*/  WARPSYNC.COLLECTIVE R15, `(.L_x_8018) ;  /* 0x000000000f087348 */ /* 0x000fea0003c00000 */
[----:B------:R0:W1:Y:S02]  /*187c0*/  SHFL.IDX P6, R14, R13, R12, R11 ;  /* 0x0000000c0d0e7389 */ /* 0x00006400000c000b */
[----:B01----:R-:W-:Y:S01]  /*187d0*/  ENDCOLLECTIVE ;  /* 0x000000000000791b */ /* 0x003fe20003800000 */
.L_x_8018:
        /* <DEDUP_REMOVED lines=10> */
.L_x_8019:
[----:B------:R-:W-:Y:S01]  /*18880*/  @!PT LDS RZ, [RZ] ;  /* 0x00000000fffff984 */ /* 0x000fe20000000800 */
[----:B------:R-:W-:Y:S01]  /*18890*/  @!PT LDS RZ, [RZ] ;  /* 0x00000000fffff984 */ /* 0x000fe20000000800 */
[----:B------:R-:W-:Y:S01]  /*188a0*/  @!PT LDS RZ, [RZ] ;  /* 0x00000000fffff984 */ /* 0x000fe20000000800 */
[----:B------:R-:W-:Y:S04]  /*188b0*/  @P1 LDGSTS.E.BYPASS.LTC128B.128 [R8+0x1b400], desc[UR36][R2.64], !P3 ;  /* 0x1b40000002081fae */ /* 0x000fe8000d901d64 */
[----:B------:R0:W-:Y:S02]  /*188c0*/  @P1 LDGSTS.E.BYPASS.LTC128B.128 [R8+0x1f400], desc[UR36][R2.64+0x80], !P2 ;  /* 0x1f40008002081fae */ /* 0x0001e4000d101d64 */
[----:B0-----:R-:W-:Y:S01]  /*188d0*/  IMAD.MOV.U32 R2, RZ, RZ, R14 ;  /* 0x000000ffff027224 */ /* 0x001fe200078e000e */
[----:B------:R-:W-:Y:S06]  /*188e0*/  BRA `(.L_x_8020) ;  /* 0xffffffb400947947 */ /* 0x000fec000383ffff */
.L_x_7942:
        /* <DEDUP_REMOVED lines=9> */
.L_x_8021:
[C---:B------:R-:W-:Y:S01]  /*18980*/  VIADD R6, R27.reuse, 0x10 ;  /* 0x000000101b067836 */ /* 0x040fe20000000000 */
[----:B------:R-:W-:Y:S01]  /*18990*/  ISETP.GE.AND P2, PT, R27, R31, PT ;  /* 0x0000001f1b00720c */ /* 0x000fe20003f46270 */
[----:B------:R-:W-:Y:S02]  /*189a0*/  IMAD.MOV.U32 R13, RZ, RZ, R0 ;  /* 0x000000ffff0d7224 */ /* 0x000fe400078e0000 */
[----:B------:R-:W-:-:S10]  /*189b0*/  IMAD.MOV.U32 R2, RZ, RZ, R14 ;  /* 0x000000ffff027224 */ /* 0x000fd400078e000e */
[----:B------:R-:W-:Y:S05]  /*189c0*/  WARPSYNC.COLLECTIVE R15, `(.L_x_8022) ;  /* 0x000000000f087348 */ /* 0x000fea0003c00000 */
[----:B------:R0:W1:Y:S02]  /*189d0*/  SHFL.IDX P6, R14, R13, R12, R11 ;  /* 0x0000000c0d0e7389 */ /* 0x00006400000c000b */
[----:B01----:R-:W-:Y:S01]  /*189e0*/  ENDCOLLECTIVE ;  /* 0x000000000000791b */ /* 0x003fe20003800000 */
.L_x_8022:
        /* <DEDUP_REMOVED lines=8> */
.L_x_8023:
[----:B------:R-:W-:Y:S01]  /*18a70*/  @!PT LDS RZ, [RZ] ;  /* 0x00000000fffff984 */ /* 0x000fe20000000800 */
[----:B------:R-:W-:Y:S01]  /*18a80*/  @!PT LDS RZ, [RZ] ;  /* 0x00000000fffff984 */ /* 0x000fe20000000800 */
[----:B------:R-:W-:Y:S01]  /*18a90*/  @!PT LDS RZ, [RZ] ;  /* 0x00000000fffff984 */ /* 0x000fe20000000800 */
[----:B------:R-:W-:Y:S04]  /*18aa0*/  @!P2 LDGSTS.E.BYPASS.LTC128B.128 [R8+0x10400], desc[UR36][R2.64], !P0 ;  /* 0x104000000208afae */ /* 0x000fe8000c101d64 */
[----:B------:R0:W-:Y:S01]  /*18ab0*/  @!P2 LDGSTS.E.BYPASS.LTC128B.128 [R8+0x14400], desc[UR36][R2.64+0x80], !P1 ;  /* 0x144000800208afae */ /* 0x0001e2000c901d64 */
[----:B------:R-:W-:Y:S01]  /*18ac0*/  ISETP.GE.AND P2, PT, R6, R31, PT ;  /* 0x0000001f0600720c */ /* 0x000fe20003f46270 */
[----:B------:R-:W-:Y:S02]  /*18ad0*/  VIADD R6, R27, 0x20 ;  /* 0x000000201b067836 */ /* 0x000fe40000000000 */
[----:B------:R-:W-:Y:S02]  /*18ae0*/  IMAD.MOV.U32 R13, RZ, RZ, R0 ;  /* 0x000000ffff0d7224 */ /* 0x000fe400078e0000 */
[----:B0-----:R-:W-:-:S08]  /*18af0*/  IMAD.MOV.U32 R2, RZ, RZ, R14 ;  /* 0x000000ffff027224 */ /* 0x001fd000078e000e */
[----:B------:R-:W-:Y:S05]  /*18b00*/  WARPSYNC.COLLECTIVE R15, `(.L_x_8024) ;  /* 0x000000000f087348 */ /* 0x000fea0003c00000 */
[----:B------:R0:W1:Y:S02]  /*18b10*/  SHFL.IDX P6, R14, R13, R12, R11 ;  /* 0x0000000c0d0e7389 */ /* 0x00006400000c000b */
[----:B01----:R-:W-:Y:S01]  /*18b20*/  ENDCOLLECTIVE ;  /* 0x000000000000791b */ /* 0x003fe20003800000 */
.L_x_8024:
        /* <DEDUP_REMOVED lines=8> */
.L_x_8025:
[----:B------:R-:W-:-:S05]  /*18bb0*/  @!P2 IMAD.MOV.U32 R3, RZ, RZ, R5 ;  /* 0x000000ffff03a224 */ /* 0x000fca00078e0005 */
        /* <DEDUP_REMOVED lines=12> */
.L_x_8026:
        /* <DEDUP_REMOVED lines=8> */
.L_x_8027:
        /* <DEDUP_REMOVED lines=13> */
.L_x_8028:
        /* <DEDUP_REMOVED lines=8> */
.L_x_8029:
        /* <DEDUP_REMOVED lines=13> */
.L_x_8030:
        /* <DEDUP_REMOVED lines=8> */
.L_x_8031:
        /* <DEDUP_REMOVED lines=13> */
.L_x_8032:
        /* <DEDUP_REMOVED lines=8> */
.L_x_8033:
[----:B------:R-:W-:-:S05]  /*190f0*/  @!P2 IMAD.MOV.U32 R3, RZ, RZ, R5 ;  /* 0x000000ffff03a224 */ /* 0x000fca00078e0005 */
        /* <DEDUP_REMOVED lines=11> */
.L_x_8034:
        /* <DEDUP_REMOVED lines=8> */
.L_x_8035:
        /* <DEDUP_REMOVED lines=11> */
.L_x_8036:
[----:B------:R-:W-:Y:S05]  /*192e0*/  BRA `(.L_x_8037) ;  /* 0xffffffb400f47947 */ /* 0x000fea000383ffff */
.L_x_7947:
[----:B0-----:R0:W1:Y:S02]  /*192f0*/  SYNCS.PHASECHK.TRANS64.TRYWAIT P1, [R22+URZ+0x28820], R3 ;  /* 0x02882003160075a7 */ /* 0x001064000802017f */
[----:B-1----:R-:W-:Y:S05]  /*19300*/  @!P1 NANOSLEEP.SYNCS 0x989680 ;  /* 0x009896800000995d */ /* 0x002fea0003900000 */
[----:B------:R-:W1:Y:S02]  /*19310*/  @!P1 SYNCS.PHASECHK.TRANS64 P1, [R22+URZ+0x28820], R3 ;  /* 0x02882003160095a7 */ /* 0x000e64000802007f */
[----:B-1----:R-:W-:Y:S05]  /*19320*/  @!P1 BRA `(.L_x_7947) ;  /* 0xfffffffc00f09947 */ /* 0x002fea000383ffff */
[----:B------:R-:W-:Y:S05]  /*19330*/  BRA `(.L_x_8038) ;  /* 0xffffffb8006c7947 */ /* 0x000fea000383ffff */
.L_x_7952:
[----:B0-----:R0:W1:Y:S02]  /*19340*/  SYNCS.PHASECHK.TRANS64.TRYWAIT P0, [R6+URZ+0x28840], R3 ;  /* 0x02884003060075a7 */ /* 0x001064000800017f */
[----:B-1----:R-:W-:Y:S05]  /*19350*/  @!P0 NANOSLEEP.SYNCS 0x989680 ;  /* 0x009896800000895d */ /* 0x002fea0003900000 */
[----:B------:R-:W1:Y:S02]  /*19360*/  @!P0 SYNCS.PHASECHK.TRANS64 P0, [R6+URZ+0x28840], R3 ;  /* 0x02884003060085a7 */ /* 0x000e64000800007f */
[----:B-1----:R-:W-:Y:S05]  /*19370*/  @!P0 BRA `(.L_x_7952) ;  /* 0xfffffffc00f08947 */ /* 0x002fea000383ffff */
[----:B------:R-:W-:Y:S05]  /*19380*/  BRA `(.L_x_8039) ;  /* 0xffffffbc00307947 */ /* 0x000fea000383ffff */
.L_x_7953:
        /* <DEDUP_REMOVED lines=8> */
.L_x_8041:
[----:B------:R-:W-:Y:S05]  /*19410*/  BSYNC B1 ;  /* 0x0000000000017941 */ /* 0x000fea0003800000 */
.L_x_8040:
        /* <DEDUP_REMOVED lines=9> */
.L_x_8042:
[----:B------:R-:W-:Y:S02]  /*194b0*/  IMAD R8, R8, 0x2, R22 ;  /* 0x0000000208087824 */ /* 0x000fe400078e0216 */
[----:B------:R-:W-:Y:S02]  /*194c0*/  IMAD.MOV.U32 R13, RZ, RZ, R9 ;  /* 0x000000ffff0d7224 */ /* 0x000fe400078e0009 */
[----:B------:R-:W-:Y:S02]  /*194d0*/  IMAD.MOV.U32 R12, RZ, RZ, 0x1 ;  /* 0x00000001ff0c7424 */ /* 0x000fe400078e00ff */
[----:B------:R-:W-:-:S07]  /*194e0*/  IMAD.MOV.U32 R2, RZ, RZ, R14 ;  /* 0x000000ffff027224 */ /* 0x000fce00078e000e */
[----:B------:R-:W-:Y:S05]  /*194f0*/  WARPSYNC.COLLECTIVE R15, `(.L_x_8043) ;  /* 0x000000000f087348 */ /* 0x000fea0003c00000 */
[----:B------:R0:W1:Y:S02]  /*19500*/  SHFL.IDX P6, R14, R13, R12, R11 ;  /* 0x0000000c0d0e7389 */ /* 0x00006400000c000b */
[----:B01----:R-:W-:Y:S01]  /*19510*/  ENDCOLLECTIVE ;  /* 0x000000000000791b */ /* 0x003fe20003800000 */
.L_x_8043:
        /* <DEDUP_REMOVED lines=12> */
.L_x_8044:
[----:B------:R-:W-:Y:S02]  /*195e0*/  IMAD.MOV.U32 R13, RZ, RZ, R9 ;  /* 0x000000ffff0d7224 */ /* 0x000fe400078e0009 */
[----:B------:R-:W-:Y:S02]  /*195f0*/  IMAD.MOV.U32 R12, RZ, RZ, 0x2 ;  /* 0x00000002ff0c7424 */ /* 0x000fe400078e00ff */
[----:B------:R-:W-:-:S07]  /*19600*/  IMAD.MOV.U32 R2, RZ, RZ, R14 ;  /* 0x000000ffff027224 */ /* 0x000fce00078e000e */
[----:B------:R-:W-:Y:S05]  /*19610*/  WARPSYNC.COLLECTIVE R15, `(.L_x_8045) ;  /* 0x000000000f087348 */ /* 0x000fea0003c00000 */
[----:B------:R0:W1:Y:S02]  /*19620*/  SHFL.IDX P6, R14, R13, R12, R11 ;  /* 0x0000000c0d0e7389 */ /* 0x00006400000c000b */
[----:B01----:R-:W-:Y:S01]  /*19630*/  ENDCOLLECTIVE ;  /* 0x000000000000791b */ /* 0x003fe20003800000 */
.L_x_8045:
        /* <DEDUP_REMOVED lines=12> */
.L_x_8046:
[----:B------:R-:W-:Y:S02]  /*19700*/  IMAD.MOV.U32 R13, RZ, RZ, R9 ;  /* 0x000000ffff0d7224 */ /* 0x000fe400078e0009 */
[----:B------:R-:W-:Y:S02]  /*19710*/  IMAD.MOV.U32 R12, RZ, RZ, 0x3 ;  /* 0x00000003ff0c7424 */ /* 0x000fe400078e00ff */
[----:B------:R-:W-:-:S07]  /*19720*/  IMAD.MOV.U32 R2, RZ, RZ, R14 ;  /* 0x000000ffff027224 */ /* 0x000fce00078e000e */
[----:B------:R-:W-:Y:S05]  /*19730*/  WARPSYNC.COLLECTIVE R15, `(.L_x_8047) ;  /* 0x000000000f087348 */ /* 0x000fea0003c00000 */
[----:B------:R0:W1:Y:S02]  /*19740*/  SHFL.IDX P6, R14, R13, R12, R11 ;  /* 0x0000000c0d0e7389 */ /* 0x00006400000c000b */
[----:B01----:R-:W-:Y:S01]  /*19750*/  ENDCOLLECTIVE ;  /* 0x000000000000791b */ /* 0x003fe20003800000 */
.L_x_8047:
        /* <DEDUP_REMOVED lines=12> */
.L_x_8048:
[----:B------:R-:W-:Y:S02]  /*19820*/  IMAD.MOV.U32 R13, RZ, RZ, R9 ;  /* 0x000000ffff0d7224 */ /* 0x000fe400078e0009 */
[----:B------:R-:W-:Y:S02]  /*19830*/  IMAD.MOV.U32 R12, RZ, RZ, 0x4 ;  /* 0x00000004ff0c7424 */ /* 0x000fe400078e00ff */
[----:B------:R-:W-:-:S07]  /*19840*/  IMAD.MOV.U32 R2, RZ, RZ, R14 ;  /* 0x000000ffff027224 */ /* 0x000fce00078e000e */
[----:B------:R-:W-:Y:S05]  /*19850*/  WARPSYNC.COLLECTIVE R15, `(.L_x_8049) ;  /* 0x000000000f087348 */ /* 0x000fea0003c00000 */
[----:B------:R0:W1:Y:S02]  /*19860*/  SHFL.IDX P6, R14, R13, R12, R11 ;  /* 0x0000000c0d0e7389 */ /* 0x00006400000c000b */
[----:B01----:R-:W-:Y:S01]  /*19870*/  ENDCOLLECTIVE ;  /* 0x000000000000791b */ /* 0x003fe20003800000 */
.L_x_8049:
        /* <DEDUP_REMOVED lines=12> */
.L_x_8050:
[----:B------:R-:W-:Y:S02]  /*19940*/  IMAD.MOV.U32 R13, RZ, RZ, R9 ;  /* 0x000000ffff0d7224 */ /* 0x000fe400078e0009 */
[----:B------:R-:W-:Y:S02]  /*19950*/  IMAD.MOV.U32 R12, RZ, RZ, 0x5 ;  /* 0x00000005ff0c7424 */ /* 0x000fe400078e00ff */
[----:B------:R-:W-:-:S07]  /*19960*/  IMAD.MOV.U32 R2, RZ, RZ, R14 ;  /* 0x000000ffff027224 */ /* 0x000fce00078e000e */
[----:B------:R-:W-:Y:S05]  /*19970*/  WARPSYNC.COLLECTIVE R15, `(.L_x_8051) ;  /* 0x000000000f087348 */ /* 0x000fea0003c00000 */
[----:B------:R0:W1:Y:S02]  /*19980*/  SHFL.IDX P6, R14, R13, R12, R11 ;  /* 0x0000000c0d0e7389 */ /* 0x00006400000c000b */
[----:B01----:R-:W-:Y:S01]  /*19990*/  ENDCOLLECTIVE ;  /* 0x000000000000791b */ /* 0x003fe20003800000 */
.L_x_8051:
        /* <DEDUP_REMOVED lines=12> */
.L_x_8052:
[----:B------:R-:W-:Y:S02]  /*19a60*/  IMAD.MOV.U32 R13, RZ, RZ, R9 ;  /* 0x000000ffff0d7224 */ /* 0x000fe400078e0009 */
[----:B------:R-:W-:Y:S02]  /*19a70*/  IMAD.MOV.U32 R12, RZ, RZ, 0x6 ;  /* 0x00000006ff0c7424 */ /* 0x000fe400078e00ff */
[----:B------:R-:W-:-:S07]  /*19a80*/  IMAD.MOV.U32 R2, RZ, RZ, R14 ;  /* 0x000000ffff027224 */ /* 0x000fce00078e000e */
[----:B------:R-:W-:Y:S05]  /*19a90*/  WARPSYNC.COLLECTIVE R15, `(.L_x_8053) ;  /* 0x000000000f087348 */ /* 0x000fea0003c00000 */
[----:B------:R0:W1:Y:S02]  /*19aa0*/  SHFL.IDX P6, R14, R13, R12, R11 ;  /* 0x0000000c0d0e7389 */ /* 0x00006400000c000b */
[----:B01----:R-:W-:Y:S01]  /*19ab0*/  ENDCOLLECTIVE ;  /* 0x000000000000791b */ /* 0x003fe20003800000 */
.L_x_8053:
        /* <DEDUP_REMOVED lines=12> */
.L_x_8054:
[----:B------:R-:W-:Y:S02]  /*19b80*/  IMAD.MOV.U32 R13, RZ, RZ, R9 ;  /* 0x000000ffff0d7224 */ /* 0x000fe400078e0009 */
[----:B------:R-:W-:Y:S02]  /*19b90*/  IMAD.MOV.U32 R12, RZ, RZ, 0x7 ;  /* 0x00000007ff0c7424 */ /* 0x000fe400078e00ff */
[----:B------:R-:W-:-:S07]  /*19ba0*/  IMAD.MOV.U32 R2, RZ, RZ, R14 ;  /* 0x000000ffff027224 */ /* 0x000fce00078e000e */
[----:B------:R-:W-:Y:S05]  /*19bb0*/  WARPSYNC.COLLECTIVE R15, `(.L_x_8055) ;  /* 0x000000000f087348 */ /* 0x000fea0003c00000 */
[----:B------:R0:W1:Y:S02]  /*19bc0*/  SHFL.IDX P6, R14, R13, R12, R11 ;  /* 0x0000000c0d0e7389 */ /* 0x00006400000c000b */
[----:B01----:R-:W-:Y:S01]  /*19bd0*/  ENDCOLLECTIVE ;  /* 0x000000000000791b */ /* 0x003fe20003800000 */
.L_x_8055:
        /* <DEDUP_REMOVED lines=12> */
.L_x_8056:
[----:B------:R-:W-:Y:S01]  /*19ca0*/  IMAD.MOV.U32 R2, RZ, RZ, R14 ;  /* 0x000000ffff027224 */ /* 0x000fe200078e000e */
[----:B------:R-:W-:Y:S06]  /*19cb0*/  BRA `(.L_x_8057) ;  /* 0xffffffb400fc7947 */ /* 0x000fec000383ffff */
.L_x_7958:
[----:B-1----:R1:W3:Y:S02]  /*19cc0*/  SYNCS.PHASECHK.TRANS64.TRYWAIT P0, [R6+URZ+0x28860], R2 ;  /* 0x02886002060075a7 */ /* 0x0022e4000800017f */
[----:B---3--:R-:W-:Y:S05]  /*19cd0*/  @!P0 NANOSLEEP.SYNCS 0x989680 ;  /* 0x009896800000895d */ /* 0x008fea0003900000 */
[----:B------:R-:W3:Y:S02]  /*19ce0*/  @!P0 SYNCS.PHASECHK.TRANS64 P0, [R6+URZ+0x28860], R2 ;  /* 0x02886002060085a7 */ /* 0x000ee4000800007f */
[----:B---3--:R-:W-:Y:S05]  /*19cf0*/  @!P0 BRA `(.L_x_7958) ;  /* 0xfffffffc00f08947 */ /* 0x008fea000383ffff */
[----:B------:R-:W-:Y:S05]  /*19d00*/  BRA `(.L_x_8058) ;  /* 0xffffffb800587947 */ /* 0x000fea000383ffff */
.L_x_7959:
        /* <DEDUP_REMOVED lines=8> */
.L_x_8060:
[----:B------:R-:W-:Y:S05]  /*19d90*/  BSYNC B1 ;  /* 0x0000000000017941 */ /* 0x000fea0003800000 */
.L_x_8059:
        /* <DEDUP_REMOVED lines=9> */
.L_x_8061:
[----:B------:R-:W-:Y:S02]  /*19e30*/  IMAD.MOV.U32 R13, RZ, RZ, R18 ;  /* 0x000000ffff0d7224 */ /* 0x000fe400078e0012 */
[----:B------:R-:W-:Y:S02]  /*19e40*/  IMAD.MOV.U32 R12, RZ, RZ, 0x1 ;  /* 0x00000001ff0c7424 */ /* 0x000fe400078e00ff */
[----:B------:R-:W-:-:S07]  /*19e50*/  IMAD.MOV.U32 R2, RZ, RZ, R14 ;  /* 0x000000ffff027224 */ /* 0x000fce00078e000e */
[----:B------:R-:W-:Y:S05]  /*19e60*/  WARPSYNC.COLLECTIVE R15, `(.L_x_8062) ;  /* 0x000000000f087348 */ /* 0x000fea0003c00000 */
[----:B------:R0:W1:Y:S02]  /*19e70*/  SHFL.IDX P6, R14, R13, R12, R11 ;  /* 0x0000000c0d0e7389 */ /* 0x00006400000c000b */
[----:B01----:R-:W-:Y:S01]  /*19e80*/  ENDCOLLECTIVE ;  /* 0x000000000000791b */ /* 0x003fe20003800000 */
.L_x_8062:
        /* <DEDUP_REMOVED lines=14> */
.L_x_8063:
[----:B------:R-:W-:Y:S02]  /*19f70*/  IMAD.MOV.U32 R13, RZ, RZ, R18 ;  /* 0x000000ffff0d7224 */ /* 0x000fe400078e0012 */
[----:B------:R-:W-:Y:S02]  /*19f80*/  IMAD.MOV.U32 R12, RZ, RZ, 0x2 ;  /* 0x00000002ff0c7424 */ /* 0x000fe400078e00ff */
[----:B------:R-:W-:-:S07]  /*19f90*/  IMAD.MOV.U32 R2, RZ, RZ, R14 ;  /* 0x000000ffff027224 */ /* 0x000fce00078e000e */
[----:B------:R-:W-:Y:S05]  /*19fa0*/  WARPSYNC.COLLECTIVE R15, `(.L_x_8064) ;  /* 0x000000000f087348 */ /* 0x000fea0003c00000 */
[----:B------:R0:W1:Y:S02]  /*19fb0*/  SHFL.IDX P6, R14, R13, R12, R11 ;  /* 0x0000000c0d0e7389 */ /* 0x00006400000c000b */
[----:B01----:R-:W-:Y:S01]  /*19fc0*/  ENDCOLLECTIVE ;  /* 0x000000000000791b */ /* 0x003fe20003800000 */
.L_x_8064:
        /* <DEDUP_REMOVED lines=14> */
.L_x_8065:
[----:B------:R-:W-:Y:S02]  /*1a0b0*/  IMAD.MOV.U32 R13, RZ, RZ, R18 ;  /* 0x000000ffff0d7224 */ /* 0x000fe400078e0012 */
[----:B------:R-:W-:Y:S02]  /*1a0c0*/  IMAD.MOV.U32 R12, RZ, RZ, 0x3 ;  /* 0x00000003ff0c7424 */ /* 0x000fe400078e00ff */
[----:B------:R-:W-:-:S07]  /*1a0d0*/  IMAD.MOV.U32 R2, RZ, RZ, R14 ;  /* 0x000000ffff027224 */ /* 0x000fce00078e000e */
[----:B------:R-:W-:Y:S05]  /*1a0e0*/  WARPSYNC.COLLECTIVE R15, `(.L_x_8066) ;  /* 0x000000000f087348 */ /* 0x000fea0003c00000 */
[----:B------:R0:W1:Y:S02]  /*1a0f0*/  SHFL.IDX P6, R14, R13, R12, R11 ;  /* 0x0000000c0d0e7389 */ /* 0x00006400000c000b */
[----:B01----:R-:W-:Y:S01]  /*1a100*/  ENDCOLLECTIVE ;  /* 0x000000000000791b */ /* 0x003fe20003800000 */
.L_x_8066:
        /* <DEDUP_REMOVED lines=14> */
.L_x_8067:
[----:B------:R-:W-:Y:S02]  /*1a1f0*/  IMAD.MOV.U32 R13, RZ, RZ, R18 ;  /* 0x000000ffff0d7224 */ /* 0x000fe400078e0012 */
[----:B------:R-:W-:Y:S02]  /*1a200*/  IMAD.MOV.U32 R12, RZ, RZ, 0x4 ;  /* 0x00000004ff0c7424 */ /* 0x000fe400078e00ff */
[----:B------:R-:W-:-:S07]  /*1a210*/  IMAD.MOV.U32 R2, RZ, RZ, R14 ;  /* 0x000000ffff027224 */ /* 0x000fce00078e000e */
[----:B------:R-:W-:Y:S05]  /*1a220*/  WARPSYNC.COLLECTIVE R15, `(.L_x_8068) ;  /* 0x000000000f087348 */ /* 0x000fea0003c00000 */
[----:B------:R0:W1:Y:S02]  /*1a230*/  SHFL.IDX P6, R14, R13, R12, R11 ;  /* 0x0000000c0d0e7389 */ /* 0x00006400000c000b */
[----:B01----:R-:W-:Y:S01]  /*1a240*/  ENDCOLLECTIVE ;  /* 0x000000000000791b */ /* 0x003fe20003800000 */
.L_x_8068:
        /* <DEDUP_REMOVED lines=14> */
.L_x_8069:
[----:B------:R-:W-:Y:S02]  /*1a330*/  IMAD.MOV.U32 R13, RZ, RZ, R18 ;  /* 0x000000ffff0d7224 */ /* 0x000fe400078e0012 */
[----:B------:R-:W-:Y:S02]  /*1a340*/  IMAD.MOV.U32 R12, RZ, RZ, 0x5 ;  /* 0x00000005ff0c7424 */ /* 0x000fe400078e00ff */
[----:B------:R-:W-:-:S07]  /*1a350*/  IMAD.MOV.U32 R2, RZ, RZ, R14 ;  /* 0x000000ffff027224 */ /* 0x000fce00078e000e */
[----:B------:R-:W-:Y:S05]  /*1a360*/  WARPSYNC.COLLECTIVE R15, `(.L_x_8070) ;  /* 0x000000000f087348 */ /* 0x000fea0003c00000 */
[----:B------:R0:W1:Y:S02]  /*1a370*/  SHFL.IDX P6, R14, R13, R12, R11 ;  /* 0x0000000c0d0e7389 */ /* 0x00006400000c000b */
[----:B01----:R-:W-:Y:S01]  /*1a380*/  ENDCOLLECTIVE ;  /* 0x000000000000791b */ /* 0x003fe20003800000 */
.L_x_8070:
        /* <DEDUP_REMOVED lines=14> */
.L_x_8071:
[----:B------:R-:W-:Y:S02]  /*1a470*/  IMAD.MOV.U32 R13, RZ, RZ, R18 ;  /* 0x000000ffff0d7224 */ /* 0x000fe400078e0012 */
[----:B------:R-:W-:Y:S02]  /*1a480*/  IMAD.MOV.U32 R12, RZ, RZ, 0x6 ;  /* 0x00000006ff0c7424 */ /* 0x000fe400078e00ff */
[----:B------:R-:W-:-:S07]  /*1a490*/  IMAD.MOV.U32 R2, RZ, RZ, R14 ;  /* 0x000000ffff027224 */ /* 0x000fce00078e000e */
[----:B------:R-:W-:Y:S05]  /*1a4a0*/  WARPSYNC.COLLECTIVE R15, `(.L_x_8072) ;  /* 0x000000000f087348 */ /* 0x000fea0003c00000 */
[----:B------:R0:W1:Y:S02]  /*1a4b0*/  SHFL.IDX P6, R14, R13, R12, R11 ;  /* 0x0000000c0d0e7389 */ /* 0x00006400000c000b */
[----:B01----:R-:W-:Y:S01]  /*1a4c0*/  ENDCOLLECTIVE ;  /* 0x000000000000791b */ /* 0x003fe20003800000 */
.L_x_8072:
        /* <DEDUP_REMOVED lines=14> */
.L_x_8073:
[----:B------:R-:W-:Y:S02]  /*1a5b0*/  IMAD.MOV.U32 R13, RZ, RZ, R18 ;  /* 0x000000ffff0d7224 */ /* 0x000fe400078e0012 */
[----:B------:R-:W-:Y:S02]  /*1a5c0*/  IMAD.MOV.U32 R12, RZ, RZ, 0x7 ;  /* 0x00000007ff0c7424 */ /* 0x000fe400078e00ff */
[----:B------:R-:W-:-:S07]  /*1a5d0*/  IMAD.MOV.U32 R2, RZ, RZ, R14 ;  /* 0x000000ffff027224 */ /* 0x000fce00078e000e */
[----:B------:R-:W-:Y:S05]  /*1a5e0*/  WARPSYNC.COLLECTIVE R15, `(.L_x_8074) ;  /* 0x000000000f087348 */ /* 0x000fea0003c00000 */
[----:B------:R0:W1:Y:S02]  /*1a5f0*/  SHFL.IDX P6, R14, R13, R12, R11 ;  /* 0x0000000c0d0e7389 */ /* 0x00006400000c000b */
[----:B01----:R-:W-:Y:S01]  /*1a600*/  ENDCOLLECTIVE ;  /* 0x000000000000791b */ /* 0x003fe20003800000 */
.L_x_8074:
        /* <DEDUP_REMOVED lines=13> */
.L_x_8075:
[----:B------:R-:W-:Y:S01]  /*1a6e0*/  @!PT LDS RZ, [RZ] ;  /* 0x00000000fffff984 */ /* 0x000fe20000000800 */
[----:B------:R-:W-:Y:S01]  /*1a6f0*/  @!PT LDS RZ, [RZ] ;  /* 0x00000000fffff984 */ /* 0x000fe20000000800 */
[----:B------:R-:W-:Y:S01]  /*1a700*/  @!PT LDS RZ, [RZ] ;  /* 0x00000000fffff984 */ /* 0x000fe20000000800 */
[----:B------:R0:W-:Y:S01]  /*1a710*/  LDGSTS.E.BYPASS.LTC128B.128 [R7+0x7400], desc[UR36][R2.64+0x80], !P0 ;  /* 0x0740008002077fae */ /* 0x0001e2000c101d64 */
[----:B------:R-:W-:Y:S05]  /*1a720*/  BRA `(.L_x_8076) ;  /* 0xffffffb000dc7947 */ /* 0x000fea000383ffff */
.L_x_7967:
[----:B0-----:R0:W1:Y:S02]  /*1a730*/  SYNCS.PHASECHK.TRANS64.TRYWAIT P0, [R0+URZ+0x28860], R3 ;  /* 0x02886003000075a7 */ /* 0x001064000800017f */
[----:B-1----:R-:W-:Y:S05]  /*1a740*/  @!P0 NANOSLEEP.SYNCS 0x989680 ;  /* 0x009896800000895d */ /* 0x002fea0003900000 */
[----:B------:R-:W1:Y:S02]  /*1a750*/  @!P0 SYNCS.PHASECHK.TRANS64 P0, [R0+URZ+0x28860], R3 ;  /* 0x02886003000085a7 */ /* 0x000e64000800007f */
[----:B-1----:R-:W-:Y:S05]  /*1a760*/  @!P0 BRA `(.L_x_7967) ;  /* 0xfffffffc00f08947 */ /* 0x002fea000383ffff */
[----:B------:R-:W-:Y:S05]  /*1a770*/  BRA `(.L_x_8077) ;  /* 0xffffffb400e87947 */ /* 0x000fea000383ffff */
.L_x_7968:
        /* <DEDUP_REMOVED lines=8> */
.L_x_8079:
[----:B------:R-:W-:Y:S05]  /*1a800*/  BSYNC B0 ;  /* 0x0000000000007941 */ /* 0x000fea0003800000 */
.L_x_8078:
        /* <DEDUP_REMOVED lines=9> */
.L_x_8080:
        /* <DEDUP_REMOVED lines=12> */
.L_x_8081:
        /* <DEDUP_REMOVED lines=13> */
.L_x_8082:
[----:B------:R-:W-:Y:S02]  /*1aa30*/  IMAD.MOV.U32 R13, RZ, RZ, R18 ;  /* 0x000000ffff0d7224 */ /* 0x000fe400078e0012 */
[----:B------:R-:W-:Y:S02]  /*1aa40*/  IMAD.MOV.U32 R12, RZ, RZ, 0x2 ;  /* 0x00000002ff0c7424 */ /* 0x000fe400078e00ff */
[----:B------:R-:W-:-:S07]  /*1aa50*/  IMAD.MOV.U32 R10, RZ, RZ, R14 ;  /* 0x000000ffff0a7224 */ /* 0x000fce00078e000e */
[----:B------:R-:W-:Y:S05]  /*1aa60*/  WARPSYNC.COLLECTIVE R15, `(.L_x_8083) ;  /* 0x000000000f087348 */ /* 0x000fea0003c00000 */
[----:B------:R0:W1:Y:S02]  /*1aa70*/  SHFL.IDX P6, R14, R13, R12, R11 ;  /* 0x0000000c0d0e7389 */ /* 0x00006400000c000b */
[----:B01----:R-:W-:Y:S01]  /*1aa80*/  ENDCOLLECTIVE ;  /* 0x000000000000791b */ /* 0x003fe20003800000 */
.L_x_8083:
        /* <DEDUP_REMOVED lines=14> */
.L_x_8084:
[----:B------:R-:W-:Y:S02]  /*1ab70*/  IMAD.MOV.U32 R13, RZ, RZ, R18 ;  /* 0x000000ffff0d7224 */ /* 0x000fe400078e0012 */
[----:B------:R-:W-:Y:S01]  /*1ab80*/  IMAD.MOV.U32 R12, RZ, RZ, 0x3 ;  /* 0x00000003ff0c7424 */ /* 0x000fe200078e00ff */
[----:B------:R-:W-:-:S13]  /*1ab90*/  IADD3 R2, P2, R14, R5, RZ ;  /* 0x000000050e027210 */ /* 0x000fda0007f5e0ff */
[----:B------:R-:W-:Y:S05]  /*1aba0*/  WARPSYNC.COLLECTIVE R15, `(.L_x_8085) ;  /* 0x000000000f087348 */ /* 0x000fea0003c00000 */
[----:B------:R0:W1:Y:S02]  /*1abb0*/  SHFL.IDX P6, R14, R13, R12, R11 ;  /* 0x0000000c0d0e7389 */ /* 0x00006400000c000b */
[----:B01----:R-:W-:Y:S01]  /*1abc0*/  ENDCOLLECTIVE ;  /* 0x000000000000791b */ /* 0x003fe20003800000 */
.L_x_8085:
        /* <DEDUP_REMOVED lines=13> */
.L_x_8086:
[----:B------:R-:W-:Y:S02]  /*1aca0*/  IMAD.MOV.U32 R13, RZ, RZ, R18 ;  /* 0x000000ffff0d7224 */ /* 0x000fe400078e0012 */
[----:B------:R-:W-:Y:S01]  /*1acb0*/  IMAD.MOV.U32 R12, RZ, RZ, 0x4 ;  /* 0x00000004ff0c7424 */ /* 0x000fe200078e00ff */
[----:B------:R-:W-:-:S13]  /*1acc0*/  IADD3 R2, P2, R14, R5, RZ ;  /* 0x000000050e027210 */ /* 0x000fda0007f5e0ff */
[----:B------:R-:W-:Y:S05]  /*1acd0*/  WARPSYNC.COLLECTIVE R15, `(.L_x_8087) ;  /* 0x000000000f087348 */ /* 0x000fea0003c00000 */
[----:B------:R0:W1:Y:S02]  /*1ace0*/  SHFL.IDX P6, R14, R13, R12, R11 ;  /* 0x0000000c0d0e7389 */ /* 0x00006400000c000b */
[----:B01----:R-:W-:Y:S01]  /*1acf0*/  ENDCOLLECTIVE ;  /* 0x000000000000791b */ /* 0x003fe20003800000 */
.L_x_8087:
        /* <DEDUP_REMOVED lines=13> */
.L_x_8088:
[----:B------:R-:W-:Y:S02]  /*1add0*/  IMAD.MOV.U32 R13, RZ, RZ, R18 ;  /* 0x000000ffff0d7224 */ /* 0x000fe400078e0012 */
[----:B------:R-:W-:Y:S02]  /*1ade0*/  IMAD.MOV.U32 R12, RZ, RZ, 0x5 ;  /* 0x00000005ff0c7424 */ /* 0x000fe400078e00ff */
[----:B------:R-:W-:-:S07]  /*1adf0*/  IMAD.MOV.U32 R10, RZ, RZ, R14 ;  /* 0x000000ffff0a7224 */ /* 0x000fce00078e000e */
[----:B------:R-:W-:Y:S05]  /*1ae00*/  WARPSYNC.COLLECTIVE R15, `(.L_x_8089) ;  /* 0x000000000f087348 */ /* 0x000fea0003c00000 */
[----:B------:R0:W1:Y:S02]  /*1ae10*/  SHFL.IDX P6, R14, R13, R12, R11 ;  /* 0x0000000c0d0e7389 */ /* 0x00006400000c000b */
[----:B01----:R-:W-:Y:S01]  /*1ae20*/  ENDCOLLECTIVE ;  /* 0x000000000000791b */ /* 0x003fe20003800000 */
.L_x_8089:
        /* <DEDUP_REMOVED lines=14> */
.L_x_8090:
[----:B------:R-:W-:Y:S02]  /*1af10*/  IMAD.MOV.U32 R13, RZ, RZ, R18 ;  /* 0x000000ffff0d7224 */ /* 0x000fe400078e0012 */
[----:B------:R-:W-:Y:S01]  /*1af20*/  IMAD.MOV.U32 R12, RZ, RZ, 0x6 ;  /* 0x00000006ff0c7424 */ /* 0x000fe200078e00ff */
[----:B------:R-:W-:-:S13]  /*1af30*/  IADD3 R2, P2, R14, R5, RZ ;  /* 0x000000050e027210 */ /* 0x000fda0007f5e0ff */
[----:B------:R-:W-:Y:S05]  /*1af40*/  WARPSYNC.COLLECTIVE R15, `(.L_x_8091) ;  /* 0x000000000f087348 */ /* 0x000fea0003c00000 */
[----:B------:R0:W1:Y:S02]  /*1af50*/  SHFL.IDX P6, R14, R13, R12, R11 ;  /* 0x0000000c0d0e7389 */ /* 0x00006400000c000b */
[----:B01----:R-:W-:Y:S01]  /*1af60*/  ENDCOLLECTIVE ;  /* 0x000000000000791b */ /* 0x003fe20003800000 */
.L_x_8091:
        /* <DEDUP_REMOVED lines=13> */
.L_x_8092:
[----:B------:R-:W-:Y:S02]  /*1b040*/  IMAD.MOV.U32 R13, RZ, RZ, R18 ;  /* 0x000000ffff0d7224 */ /* 0x000fe400078e0012 */
[----:B------:R-:W-:Y:S02]  /*1b050*/  IMAD.MOV.U32 R12, RZ, RZ, 0x7 ;  /* 0x00000007ff0c7424 */ /* 0x000fe400078e00ff */
[----:B------:R-:W-:-:S07]  /*1b060*/  IMAD.MOV.U32 R10, RZ, RZ, R14 ;  /* 0x000000ffff0a7224 */ /* 0x000fce00078e000e */
[----:B------:R-:W-:Y:S05]  /*1b070*/  WARPSYNC.COLLECTIVE R15, `(.L_x_8093) ;  /* 0x000000000f087348 */ /* 0x000fea0003c00000 */
[----:B------:R0:W1:Y:S02]  /*1b080*/  SHFL.IDX P6, R14, R13, R12, R11 ;  /* 0x0000000c0d0e7389 */ /* 0x00006400000c000b */
[----:B01----:R-:W-:Y:S01]  /*1b090*/  ENDCOLLECTIVE ;  /* 0x000000000000791b */ /* 0x003fe20003800000 */
.L_x_8093:
        /* <DEDUP_REMOVED lines=12> */
.L_x_8094:
[----:B------:R-:W-:Y:S05]  /*1b160*/  BRA `(.L_x_8095) ;  /* 0xffffffb000887947 */ /* 0x000fea000383ffff */
.L_x_7973:
        /* <DEDUP_REMOVED lines=8> */
.L_x_8097:
[----:B------:R-:W-:Y:S05]  /*1b1f0*/  BSYNC B0 ;  /* 0x0000000000007941 */ /* 0x000fea0003800000 */
.L_x_8096:
        /* <DEDUP_REMOVED lines=9> */
.L_x_8098:
        /* <DEDUP_REMOVED lines=23> */
.L_x_8099:
[----:B------:R-:W-:Y:S01]  /*1b400*/  IMAD.MOV.U32 R12, RZ, RZ, 0x2 ;  /* 0x00000002ff0c7424 */ /* 0x000fe200078e00ff */
[----:B------:R-:W-:-:S05]  /*1b410*/  SEL R6, R14, RZ, P1 ;  /* 0x000000ff0e067207 */ /* 0x000fca0000800000 */
[----:B------:R-:W-:-:S04]  /*1b420*/  IMAD.IADD R6, R13, 0x1, R6 ;  /* 0x000000010d067824 */ /* 0x000fc800078e0206 */
[----:B------:R-:W-:-:S07]  /*1b430*/  IMAD.MOV.U32 R13, RZ, RZ, R6 ;  /* 0x000000ffff0d7224 */ /* 0x000fce00078e0006 */
[----:B------:R-:W-:Y:S05]  /*1b440*/  WARPSYNC.COLLECTIVE R15, `(.L_x_8100) ;  /* 0x000000000f087348 */ /* 0x000fea0003c00000 */
[----:B------:R0:W1:Y:S02]  /*1b450*/  SHFL.UP P6, R14, R13, R12, R11 ;  /* 0x0400000c0d0e7389 */ /* 0x00006400000c000b */
[----:B01----:R-:W-:Y:S01]  /*1b460*/  ENDCOLLECTIVE ;  /* 0x000000000000791b */ /* 0x003fe20003800000 */
.L_x_8100:
        /* <DEDUP_REMOVED lines=8> */
.L_x_8101:
[----:B------:R-:W-:Y:S01]  /*1b4f0*/  IMAD.MOV.U32 R12, RZ, RZ, 0x8 ;  /* 0x00000008ff0c7424 */ /* 0x000fe200078e00ff */
[----:B------:R-:W-:-:S05]  /*1b500*/  SEL R3, R14, RZ, P3 ;  /* 0x000000ff0e037207 */ /* 0x000fca0001800000 */
[----:B------:R-:W-:-:S04]  /*1b510*/  IMAD.IADD R3, R2, 0x1, R3 ;  /* 0x0000000102037824 */ /* 0x000fc800078e0203 */
[----:B------:R-:W-:-:S07]  /*1b520*/  IMAD.MOV.U32 R13, RZ, RZ, R3 ;  /* 0x000000ffff0d7224 */ /* 0x000fce00078e0003 */
[----:B------:R-:W-:Y:S05]  /*1b530*/  WARPSYNC.COLLECTIVE R15, `(.L_x_8102) ;  /* 0x000000000f087348 */ /* 0x000fea0003c00000 */
[----:B------:R0:W1:Y:S02]  /*1b540*/  SHFL.UP P6, R14, R13, R12, R11 ;  /* 0x0400000c0d0e7389 */ /* 0x00006400000c000b */
[----:B01----:R-:W-:Y:S01]  /*1b550*/  ENDCOLLECTIVE ;  /* 0x000000000000791b */ /* 0x003fe20003800000 */
.L_x_8102:
[----:B------:R-:W-:Y:S01]  /*1b560*/  IMAD.MOV.U32 R12, RZ, RZ, 0x10 ;  /* 0x00000010ff0c7424 */ /* 0x000fe200078e00ff */
[----:B------:R-:W-:-:S05]  /*1b570*/  SEL R4, R14, RZ, P4 ;  /* 0x000000ff0e047207 */ /* 0x000fca0002000000 */
[----:B------:R-:W-:-:S04]  /*1b580*/  IMAD.IADD R4, R3, 0x1, R4 ;  /* 0x0000000103047824 */ /* 0x000fc800078e0204 */
[----:B------:R-:W-:-:S07]  /*1b590*/  IMAD.MOV.U32 R13, RZ, RZ, R4 ;  /* 0x000000ffff0d7224 */ /* 0x000fce00078e0004 */
[----:B------:R-:W-:Y:S05]  /*1b5a0*/  WARPSYNC.COLLECTIVE R15, `(.L_x_8103) ;  /* 0x000000000f087348 */ /* 0x000fea0003c00000 */
[----:B------:R0:W1:Y:S02]  /*1b5b0*/  SHFL.UP P6, R14, R13, R12, R11 ;  /* 0x0400000c0d0e7389 */ /* 0x00006400000c000b */
[----:B01----:R-:W-:Y:S01]  /*1b5c0*/  ENDCOLLECTIVE ;  /* 0x000000000000791b */ /* 0x003fe20003800000 */
.L_x_8103:
        /* <DEDUP_REMOVED lines=8> */
.L_x_8104:
[----:B------:R-:W-:Y:S05]  /*1b650*/  BRA `(.L_x_8105) ;  /* 0xffffffb000947947 */ /* 0x000fea000383ffff */
.L_x_7976:
[----:B------:R-:W-:Y:S01]  /*1b660*/  BSSY B0, `(.L_x_8106) ;  /* 0x0000007000007945 */ /* 0x000fe20003800000 */
[----:B------:R-:W-:Y:S02]  /*1b670*/  IMAD.MOV.U32 R12, RZ, RZ, 0x1 ;  /* 0x00000001ff0c7424 */ /* 0x000fe400078e00ff */
[----:B------:R-:W-:Y:S02]  /*1b680*/  IMAD.MOV.U32 R11, RZ, RZ, RZ ;  /* 0x000000ffff0b7224 */ /* 0x000fe400078e00ff */
[----:B------:R-:W-:-:S07]  /*1b690*/  IMAD.MOV.U32 R15, RZ, RZ, -0x1 ;  /* 0xffffffffff0f7424 */ /* 0x000fce00078e00ff */
[----:B------:R-:W-:Y:S05]  /*1b6a0*/  WARPSYNC.COLLECTIVE R15, `(.L_x_8107) ;  /* 0x000000000f087348 */ /* 0x000fea0003c00000 */
[----:B------:R0:W1:Y:S02]  /*1b6b0*/  SHFL.UP P6, R14, R13, R12, R11 ;  /* 0x0400000c0d0e7389 */ /* 0x00006400000c000b */
[----:B01----:R-:W-:Y:S01]  /*1b6c0*/  ENDCOLLECTIVE ;  /* 0x000000000000791b */ /* 0x003fe20003800000 */
.L_x_8107:
[----:B------:R-:W-:Y:S05]  /*1b6d0*/  BSYNC B0 ;  /* 0x0000000000007941 */ /* 0x000fea0003800000 */
.L_x_8106:
        /* <DEDUP_REMOVED lines=8> */
.L_x_8108:
[----:B------:R-:W-:Y:S01]  /*1b760*/  IMAD.MOV.U32 R12, RZ, RZ, 0x4 ;  /* 0x00000004ff0c7424 */ /* 0x000fe200078e00ff */
[----:B------:R-:W-:-:S05]  /*1b770*/  SEL R2, R14, RZ, P2 ;  /* 0x000000ff0e027207 */ /* 0x000fca0001000000 */
[----:B------:R-:W-:-:S04]  /*1b780*/  IMAD.IADD R2, R13, 0x1, R2 ;  /* 0x000000010d027824 */ /* 0x000fc800078e0202 */
[----:B------:R-:W-:-:S07]  /*1b790*/  IMAD.MOV.U32 R13, RZ, RZ, R2 ;  /* 0x000000ffff0d7224 */ /* 0x000fce00078e0002 */
[----:B------:R-:W-:Y:S05]  /*1b7a0*/  WARPSYNC.COLLECTIVE R15, `(.L_x_8109) ;  /* 0x000000000f087348 */ /* 0x000fea0003c00000 */
[----:B------:R0:W1:Y:S02]  /*1b7b0*/  SHFL.UP P6, R14, R13, R12, R11 ;  /* 0x0400000c0d0e7389 */ /* 0x00006400000c000b */
[----:B01----:R-:W-:Y:S01]  /*1b7c0*/  ENDCOLLECTIVE ;  /* 0x000000000000791b */ /* 0x003fe20003800000 */
.L_x_8109:
[----:B------:R-:W-:Y:S01]  /*1b7d0*/  IMAD.MOV.U32 R12, RZ, RZ, 0x8 ;  /* 0x00000008ff0c7424 */ /* 0x000fe200078e00ff */
[----:B------:R-:W-:-:S05]  /*1b7e0*/  SEL R3, R14, RZ, P3 ;  /* 0x000000ff0e037207 */ /* 0x000fca0001800000 */
[----:B------:R-:W-:-:S04]  /*1b7f0*/  IMAD.IADD R3, R2, 0x1, R3 ;  /* 0x0000000102037824 */ /* 0x000fc800078e0203 */
[----:B------:R-:W-:-:S07]  /*1b800*/  IMAD.MOV.U32 R13, RZ, RZ, R3 ;  /* 0x000000ffff0d7224 */ /* 0x000fce00078e0003 */
[----:B------:R-:W-:Y:S05]  /*1b810*/  WARPSYNC.COLLECTIVE R15, `(.L_x_8110) ;  /* 0x000000000f087348 */ /* 0x000fea0003c00000 */
[----:B------:R0:W1:Y:S02]  /*1b820*/  SHFL.UP P6, R14, R13, R12, R11 ;  /* 0x0400000c0d0e7389 */ /* 0x00006400000c000b */
[----:B01----:R-:W-:Y:S01]  /*1b830*/  ENDCOLLECTIVE ;  /* 0x000000000000791b */ /* 0x003fe20003800000 */
.L_x_8110:
[----:B------:R-:W-:Y:S01]  /*1b840*/  IMAD.MOV.U32 R12, RZ, RZ, 0x10 ;  /* 0x00000010ff0c7424 */ /* 0x000fe200078e00ff */
[----:B------:R-:W-:-:S05]  /*1b850*/  SEL R4, R14, RZ, P4 ;  /* 0x000000ff0e047207 */ /* 0x000fca0002000000 */
[----:B------:R-:W-:-:S04]  /*1b860*/  IMAD.IADD R4, R3, 0x1, R4 ;  /* 0x0000000103047824 */ /* 0x000fc800078e0204 */
[----:B------:R-:W-:-:S07]  /*1b870*/  IMAD.MOV.U32 R13, RZ, RZ, R4 ;  /* 0x000000ffff0d7224 */ /* 0x000fce00078e0004 */
[----:B------:R-:W-:Y:S05]  /*1b880*/  WARPSYNC.COLLECTIVE R15, `(.L_x_8111) ;  /* 0x000000000f087348 */ /* 0x000fea0003c00000 */
[----:B------:R0:W1:Y:S02]  /*1b890*/  SHFL.UP P6, R14, R13, R12, R11 ;  /* 0x0400000c0d0e7389 */ /* 0x00006400000c000b */
[----:B01----:R-:W-:Y:S01]  /*1b8a0*/  ENDCOLLECTIVE ;  /* 0x000000000000791b */ /* 0x003fe20003800000 */
.L_x_8111:
        /* <DEDUP_REMOVED lines=8> */
.L_x_8112:
[----:B------:R-:W-:Y:S05]  /*1b930*/  BRA `(.L_x_8113) ;  /* 0xffffffb000807947 */ /* 0x000fea000383ffff */
.L_x_7978:
[----:B------:R-:W-:Y:S01]  /*1b940*/  BSSY B0, `(.L_x_8114) ;  /* 0x0000006000007945 */ /* 0x000fe20003800000 */
[----:B------:R-:W-:Y:S01]  /*1b950*/  PLOP3.LUT P6, PT, P6, PT, PT, 0x8, 0x0 ;  /* 0x000000000000781c */ /* 0x000fe200037ce170 */
[----:B------:R-:W-:-:S12]  /*1b960*/  IMAD.MOV.U32 R15, RZ, RZ, -0x1 ;  /* 0xffffffffff0f7424 */ /* 0x000fd800078e00ff */
[----:B0-----:R-:W-:Y:S05]  /*1b970*/  WARPSYNC.COLLECTIVE R15, `(.L_x_8115) ;  /* 0x000000000f087348 */ /* 0x001fea0003c00000 */
[----:B------:R-:W-:Y:S01]  /*1b980*/  VOTE.ANY R14, PT, P6 ;  /* 0x00000000000e7806 */ /* 0x000fe200030e0100 */
[----:B0-----:R-:W-:Y:S06]  /*1b990*/  ENDCOLLECTIVE ;  /* 0x000000000000791b */ /* 0x001fec0003800000 */
.L_x_8115:
[----:B------:R-:W-:Y:S05]  /*1b9a0*/  BSYNC B0 ;  /* 0x0000000000007941 */ /* 0x000fea0003800000 */
.L_x_8114:
        /* <DEDUP_REMOVED lines=8> */
.L_x_8116:
[----:B------:R-:W-:Y:S02]  /*1ba30*/  IMAD.IADD R19, R12, 0x1, R19 ;  /* 0x000000010c137824 */ /* 0x000fe400078e0213 */
[----:B------:R-:W-:Y:S02]  /*1ba40*/  IMAD.MOV.U32 R13, RZ, RZ, R8 ;  /* 0x000000ffff0d7224 */ /* 0x000fe400078e0008 */
[----:B------:R-:W-:-:S07]  /*1ba50*/  IMAD.MOV.U32 R17, RZ, RZ, R14 ;  /* 0x000000ffff117224 */ /* 0x000fce00078e000e */
[----:B------:R-:W-:Y:S05]  /*1ba60*/  WARPSYNC.COLLECTIVE R15, `(.L_x_8117) ;  /* 0x000000000f087348 */ /* 0x000fea0003c00000 */
[----:B------:R0:W1:Y:S02]  /*1ba70*/  SHFL.IDX P6, R14, R13, R12, R11 ;  /* 0x0000000c0d0e7389 */ /* 0x00006400000c000b */
[----:B01----:R-:W-:Y:S01]  /*1ba80*/  ENDCOLLECTIVE ;  /* 0x000000000000791b */ /* 0x003fe20003800000 */
.L_x_8117:
[----:B------:R-:W-:Y:S01]  /*1ba90*/  IMAD.MOV.U32 R8, RZ, RZ, R14 ;  /* 0x000000ffff087224 */ /* 0x000fe200078e000e */
[----:B------:R-:W-:Y:S06]  /*1baa0*/  BRA `(.L_x_8118) ;  /* 0xffffffb000647947 */ /* 0x000fec000383ffff */
.L_x_7980:
[----:B------:R-:W-:Y:S01]  /*1bab0*/  BSSY B0, `(.L_x_8119) ;  /* 0x0000007000007945 */ /* 0x000fe20003800000 */
[----:B------:R-:W-:Y:S02]  /*1bac0*/  IMAD.MOV.U32 R13, RZ, RZ, R2 ;  /* 0x000000ffff0d7224 */ /* 0x000fe400078e0002 */
[----:B------:R-:W-:Y:S02]  /*1bad0*/  IMAD.MOV.U32 R11, RZ, RZ, 0x1f ;  /* 0x0000001fff0b7424 */ /* 0x000fe400078e00ff */
[----:B------:R-:W-:-:S07]  /*1bae0*/  IMAD.MOV.U32 R15, RZ, RZ, -0x1 ;  /* 0xffffffffff0f7424 */ /* 0x000fce00078e00ff */
[----:B0-23--:R-:W-:Y:S05]  /*1baf0*/  WARPSYNC.COLLECTIVE R15, `(.L_x_8120) ;  /* 0x000000000f087348 */ /* 0x00dfea0003c00000 */
[----:B------:R1:W4:Y:S02]  /*1bb00*/  SHFL.IDX P6, R14, R13, R12, R11 ;  /* 0x0000000c0d0e7389 */ /* 0x00032400000c000b */
[----:B01234-:R-:W-:Y:S01]  /*1bb10*/  ENDCOLLECTIVE ;  /* 0x000000000000791b */ /* 0x01ffe20003800000 */
.L_x_8120:
[----:B------:R-:W-:Y:S05]  /*1bb20*/  BSYNC B0 ;  /* 0x0000000000007941 */ /* 0x000fea0003800000 */
.L_x_8119:
[----:B------:R-:W-:Y:S01]  /*1bb30*/  IMAD.MOV.U32 R6, RZ, RZ, R14 ;  /* 0x000000ffff067224 */ /* 0x000fe200078e000e */
[----:B------:R-:W-:Y:S06]  /*1bb40*/  BRA `(.L_x_7979) ;  /* 0xffffffb000547947 */ /* 0x000fec000383ffff */
.L_x_7986:
[----:B-1----:R1:W3:Y:S02]  /*1bb50*/  SYNCS.PHASECHK.TRANS64.TRYWAIT P0, [R4+URZ+0x28820], R0 ;  /* 0x02882000040075a7 */ /* 0x0022e4000800017f */
[----:B---3--:R-:W-:Y:S05]  /*1bb60*/  @!P0 NANOSLEEP.SYNCS 0x989680 ;  /* 0x009896800000895d */ /* 0x008fea0003900000 */
[----:B------:R-:W3:Y:S02]  /*1bb70*/  @!P0 SYNCS.PHASECHK.TRANS64 P0, [R4+URZ+0x28820], R0 ;  /* 0x02882000040085a7 */ /* 0x000ee4000800007f */
[----:B---3--:R-:W-:Y:S05]  /*1bb80*/  @!P0 BRA `(.L_x_7986) ;  /* 0xfffffffc00f08947 */ /* 0x008fea000383ffff */
[----:B------:R-:W-:Y:S05]  /*1bb90*/  BRA `(.L_x_8121) ;  /* 0xffffffb800ac7947 */ /* 0x000fea000383ffff */
.L_x_7987:
        /* <DEDUP_REMOVED lines=11> */
.L_x_8123:
[----:B------:R-:W-:Y:S05]  /*1bc50*/  BSYNC B0 ;  /* 0x0000000000007941 */ /* 0x000fea0003800000 */
.L_x_8122:
[----:B------:R-:W-:Y:S05]  /*1bc60*/  BRA `(.L_x_8124) ;  /* 0xffffffb800947947 */ /* 0x000fea000383ffff */
.L_x_7990:
[----:B------:R-:W-:Y:S01]  /*1bc70*/  BSSY B1, `(.L_x_8125) ;  /* 0x0000006000017945 */ /* 0x000fe20003800000 */
[----:B------:R-:W-:-:S07]  /*1bc80*/  IMAD.MOV.U32 R15, RZ, RZ, -0x1 ;  /* 0xffffffffff0f7424 */ /* 0x000fce00078e00ff */
[----:B012---:R-:W-:Y:S05]  /*1bc90*/  WARPSYNC.COLLECTIVE R15, `(.L_x_8126) ;  /* 0x000000000f0c7348 */ /* 0x007fea0003c00000 */
[----:B------:R-:W-:Y:S02]  /*1bca0*/  ELECT P6, UR62, PT ;  /* 0x00000000003e782f */ /* 0x000fe400038c0000 */
[----:B------:R-:W-:Y:S01]  /*1bcb0*/  MOV R14, UR62 ;  /* 0x0000003e000e7c02 */ /* 0x000fe20008000f00 */
[----:B012---:R-:W-:Y:S10]  /*1bcc0*/  ENDCOLLECTIVE ;  /* 0x000000000000791b */ /* 0x007ff40003800000 */
.L_x_8126:
[----:B------:R-:W-:Y:S05]  /*1bcd0*/  BSYNC B1 ;  /* 0x0000000000017941 */ /* 0x000fea0003800000 */
.L_x_8125:
[----:B------:R-:W-:Y:S05]  /*1bce0*/  BRA `(.L_x_8127) ;  /* 0xffffffb8008c7947 */ /* 0x000fea000383ffff */
.L_x_7992:
[----:B-1----:R1:W3:Y:S02]  /*1bcf0*/  SYNCS.PHASECHK.TRANS64.TRYWAIT P1, [R5+URZ+0x28840], R0 ;  /* 0x02884000050075a7 */ /* 0x0022e4000802017f */
[----:B---3--:R-:W-:Y:S05]  /*1bd00*/  @!P1 NANOSLEEP.SYNCS 0x989680 ;  /* 0x009896800000995d */ /* 0x008fea0003900000 */
[----:B------:R-:W3:Y:S02]  /*1bd10*/  @!P1 SYNCS.PHASECHK.TRANS64 P1, [R5+URZ+0x28840], R0 ;  /* 0x02884000050095a7 */ /* 0x000ee4000802007f */
[----:B---3--:R-:W-:Y:S05]  /*1bd20*/  @!P1 BRA `(.L_x_7992) ;  /* 0xfffffffc00f09947 */ /* 0x008fea000383ffff */
[----:B------:R-:W-:Y:S05]  /*1bd30*/  BRA `(.L_x_8128) ;  /* 0xffffffb800b47947 */ /* 0x000fea000383ffff */
.L_x_7994:
[----:B---3--:R3:W4:Y:S02]  /*1bd40*/  SYNCS.PHASECHK.TRANS64.TRYWAIT P1, [R25+URZ+0x28840], R2 ;  /* 0x02884002190075a7 */ /* 0x008724000802017f */
[----:B----4-:R-:W-:Y:S05]  /*1bd50*/  @!P1 NANOSLEEP.SYNCS 0x989680 ;  /* 0x009896800000995d */ /* 0x010fea0003900000 */
[----:B------:R-:W4:Y:S02]  /*1bd60*/  @!P1 SYNCS.PHASECHK.TRANS64 P1, [R25+URZ+0x28840], R2 ;  /* 0x02884002190095a7 */ /* 0x000f24000802007f */
[----:B----4-:R-:W-:Y:S05]  /*1bd70*/  @!P1 BRA `(.L_x_7994) ;  /* 0xfffffffc00f09947 */ /* 0x010fea000383ffff */
[----:B------:R-:W-:Y:S05]  /*1bd80*/  BRA `(.L_x_8129) ;  /* 0xffffffb800c07947 */ /* 0x000fea000383ffff */
.L_x_7996:
[----:B----4-:R4:W0:Y:S02]  /*1bd90*/  SYNCS.PHASECHK.TRANS64.TRYWAIT P1, [R5+URZ+0x28860], R0 ;  /* 0x02886000050075a7 */ /* 0x010824000802017f */
[----:B0-----:R-:W-:Y:S05]  /*1bda0*/  @!P1 NANOSLEEP.SYNCS 0x989680 ;  /* 0x009896800000995d */ /* 0x001fea0003900000 */
[----:B------:R-:W0:Y:S02]  /*1bdb0*/  @!P1 SYNCS.PHASECHK.TRANS64 P1, [R5+URZ+0x28860], R0 ;  /* 0x02886000050095a7 */ /* 0x000e24000802007f */
[----:B0-----:R-:W-:Y:S05]  /*1bdc0*/  @!P1 BRA `(.L_x_7996) ;  /* 0xfffffffc00f09947 */ /* 0x001fea000383ffff */
[----:B------:R-:W-:Y:S05]  /*1bdd0*/  BRA `(.L_x_8130) ;  /* 0xffffffb800bc7947 */ /* 0x000fea000383ffff */
.L_x_8131:
        /* <DEDUP_REMOVED lines=10> */
.L_x_15978:


//--------------------- .text._ZN7cutlass13device_kernelIN5flash11enable_sm90INS1_16FlashAttnFwdSm90INS1_25CollectiveMainloopFwdSm90ILi2EN4cute5tupleIJNS5_1CILi1EEES8_S8_EEENS6_IJNS7_ILi128EEESA_SA_EEELi128ENS_10bfloat16_tEfNS_4arch4Sm90ELb0ELb1ELb0ELb1ELb1ELb1ELb0ELb1ELb1ELb1ELb1ELb0EEENS1_21CollectiveEpilogueFwdISB_S9_SC_SE_Li256ELb1ELb1ELb1ELb0EEENS1_36VarlenDynamicPersistentTileSchedulerILi128ELi128ELi256ELi128ELb1ELb1ELb1ELb1ELb0ELb1EEEEEEEEEvNT_6ParamsE --------------------------
	.section	.text._ZN7cutlass13device_kernelIN5flash11enable_sm90INS1_16FlashAttnFwdSm90INS1_25CollectiveMainloopFwdSm90ILi2EN4cute5tupleIJNS5_1CILi1EEES8_S8_EEENS6_IJNS7_ILi128EEESA_SA_EEELi128ENS_10bfloat16_tEfNS_4arch4Sm90ELb0ELb1ELb0ELb1ELb1ELb1ELb0ELb1ELb1ELb1ELb1ELb0EEENS1_21CollectiveEpilogueFwdISB_S9_SC_SE_Li256ELb1ELb1ELb1ELb0EEENS1_36VarlenDynamicPersistentTileSchedulerILi128ELi128ELi256ELi128ELb1ELb1ELb1ELb1ELb0ELb1EEEEEEEEEvNT_6ParamsE,"ax",@progbits
	.align	128
.text._ZN7cutlass13device_kernelIN5flash11enable_sm90INS1_16FlashAttnFwdSm90INS1_25CollectiveMainloopFwdSm90ILi2EN4cute5tupleIJNS5_1CILi1EEES8_S8_EEENS6_IJNS7_ILi128EEESA_SA_EEELi128ENS_10bfloat16_tEfNS_4arch4Sm90ELb0ELb1ELb0ELb1ELb1ELb1ELb0ELb1ELb1ELb1ELb1ELb0EEENS1_21CollectiveEpilogueFwdISB_S9_SC_SE_Li256ELb1ELb1ELb1ELb0EEENS1_36VarlenDynamicPersistentTileSchedulerILi128ELi128ELi256ELi128ELb1ELb1ELb1ELb1ELb0ELb1EEEEEEEEEvNT_6ParamsE:
        .type           _ZN7cutlass13device_kernelIN5flash11enable_sm90INS1_16FlashAttnFwdSm90INS1_25CollectiveMainloopFwdSm90ILi2EN4cute5tupleIJNS5_1CILi1EEES8_S8_EEENS6_IJNS7_ILi128EEESA_SA_EEELi128ENS_10bfloat16_tEfNS_4arch4Sm90ELb0ELb1ELb0ELb1ELb1ELb1ELb0ELb1ELb1ELb1ELb1ELb0EEENS1_21CollectiveEpilogueFwdISB_S9_SC_SE_Li256ELb1ELb1ELb1ELb0EEENS1_36VarlenDynamicPersistentTileSchedulerILi128ELi128ELi256ELi128ELb1ELb1ELb1ELb1ELb0ELb1EEEEEEEEEvNT_6ParamsE,@function
        .size           _ZN7cutlass13device_kernelIN5flash11enable_sm90INS1_16FlashAttnFwdSm90INS1_25CollectiveMainloopFwdSm90ILi2EN4cute5tupleIJNS5_1CILi1EEES8_S8_EEENS6_IJNS7_ILi128EEESA_SA_EEELi128ENS_10bfloat16_tEfNS_4arch4Sm90ELb0ELb1ELb0ELb1ELb1ELb1ELb0ELb1ELb1ELb1ELb1ELb0EEENS1_21CollectiveEpilogueFwdISB_S9_SC_SE_Li256ELb1ELb1ELb1ELb0EEENS1_36VarlenDynamicPersistentTileSchedulerILi128ELi128ELi256ELi128ELb1ELb1ELb1ELb1ELb0ELb1EEEEEEEEEvNT_6ParamsE,(.L_x_15979 - _ZN7cutlass13device_kernelIN5flash11enable_sm90INS1_16FlashAttnFwdSm90INS1_25CollectiveMainloopFwdSm90ILi2EN4cute5tupleIJNS5_1CILi1EEES8_S8_EEENS6_IJNS7_ILi128EEESA_SA_EEELi128ENS_10bfloat16_tEfNS_4arch4Sm90ELb0ELb1ELb0ELb1ELb1ELb1ELb0ELb1ELb1ELb1ELb1ELb0EEENS1_21CollectiveEpilogueFwdISB_S9_SC_SE_Li256ELb1ELb1ELb1ELb0EEENS1_36VarlenDynamicPersistentTileSchedulerILi128ELi128ELi256ELi128ELb1ELb1ELb1ELb1ELb0ELb1EEEEEEEEEvNT_6ParamsE)
        .other          _ZN7cutlass13device_kernelIN5flash11enable_sm90INS1_16FlashAttnFwdSm90INS1_25CollectiveMainloopFwdSm90ILi2EN4cute5tupleIJNS5_1CILi1EEES8_S8_EEENS6_IJNS7_ILi128EEESA_SA_EEELi128ENS_10bfloat16_tEfNS_4arch4Sm90ELb0ELb1ELb0ELb1ELb1ELb1ELb0ELb1ELb1ELb1ELb1ELb0EEENS1_21CollectiveEpilogueFwdISB_S9_SC_SE_Li256ELb1ELb1ELb1ELb0EEENS1_36VarlenDynamicPersistentTileSchedulerILi128ELi128ELi256ELi128ELb1ELb1ELb1ELb1ELb0ELb1EEEEEEEEEvNT_6ParamsE,@"STO_CUDA_ENTRY STV_DEFAULT"
_ZN7cutlass13device_kernelIN5flash11enable_sm90INS1_16FlashAttnFwdSm90INS1_25CollectiveMainloopFwdSm90ILi2EN4cute5tupleIJNS5_1CILi1EEES8_S8_EEENS6_IJNS7_ILi128EEESA_SA_EEELi128ENS_10bfloat16_tEfNS_4arch4Sm90ELb0ELb1ELb0ELb1ELb1ELb1ELb0ELb1ELb1ELb1ELb1ELb0EEENS1_21CollectiveEpilogueFwdISB_S9_SC_SE_Li256ELb1ELb1ELb1ELb0EEENS1_36VarlenDynamicPersistentTileSchedulerILi128ELi128ELi256ELi128ELb1ELb1ELb1ELb1ELb0ELb1EEEEEEEEEvNT_6ParamsE:
        /* <DEDUP_REMOVED lines=18> */
.L_x_8133:
[----:B------:R-:W-:Y:S05]  /*0120*/  BSYNC B0 ;  /* 0x0000000000007941 */ /* 0x000fea0003800000 */
.L_x_8132:
        /* <DEDUP_REMOVED lines=41> */
.L_x_8134:
        /* <DEDUP_REMOVED lines=22> */
.L_x_8135:
        /* <DEDUP_REMOVED lines=18> */
.L_x_8136:
        /* <DEDUP_REMOVED lines=22> */
.L_x_8137:
        /* <DEDUP_REMOVED lines=22> */
.L_x_8138:
        /* <DEDUP_REMOVED lines=8> */
.L_x_8141:
[----:B------:R-:W-:-:S08]  /*0980*/  NOP ;  /* 0x0000000000007918 */ /* 0x000fd00000000000 */
[----:B------:R-:W0:Y:S02]  /*0990*/  USETMAXREG.TRY_ALLOC.CTAPOOL UP0, 0xe8 ;  /* 0x000000e8000079c8 */ /* 0x000e240008000600 */
[----:B0-----:R-:W-:-:S13]  /*09a0*/  PLOP3.LUT P0, PT, PT, PT, UP0, 0x80, 0x0 ;  /* 0x000000000000781c */ /* 0x001fda0003f0f008 */
[----:B------:R-:W-:Y:S05]  /*09b0*/  @!P0 BRA `(.L_x_8141) ;  /* 0xfffffffc00f08947 */ /* 0x000fea000383ffff */
[----:B------:R-:W-:Y:S01]  /*09c0*/  SHF.R.U32.HI R2, RZ, 0x7, R0 ;  /* 0x00000007ff027819 */ /* 0x000fe20000011600 */
[----:B------:R-:W0:Y:S08]  /*09d0*/  S2UR UR38, SR_CgaCtaId ;  /* 0x00000000002679c3 */ /* 0x000e300000008800 */
[----:B------:R-:W-:Y:S06]  /*09e0*/  BAR.ARV 0x8, 0x180 ;  /* 0x0206000000007b1d */ /* 0x000fec0000002000 */
[----:B------:R-:W-:Y:S01]  /*09f0*/  ISETP.NE.AND P0, PT, R2, 0x1, PT ;  /* 0x000000010200780c */ /* 0x000fe20003f05270 */
[----:B------:R-:W-:-:S12]  /*0a00*/  UMOV UR4, 0x400 ;  /* 0x0000040000047882 */ /* 0x000fd80000000000 */
[----:B------:R-:W-:Y:S06]  /*0a10*/  @!P0 BAR.ARV 0x9, 0x100 ;  /* 0x0244000000008b1d */ /* 0x000fec0000002000 */
[----:B0-----:R-:W-:Y:S02]  /*0a20*/  ULEA UR4, UR38, UR4, 0x18 ;  /* 0x0000000426047291 */ /* 0x001fe4000f8ec03f */
[----:B------:R-:W-:Y:S04]  /*0a30*/  BAR.SYNC.DEFER_BLOCKING 0x5, 0x180 ;  /* 0x0146000000007b1d */ /* 0x000fe80000010000 */
[----:B------:R-:W-:-:S02]  /*0a40*/  IMAD.U32 R18, RZ, RZ, UR4 ;  /* 0x00000004ff127e24 */ /* 0x000fc4000f8e00ff */
[----:B------:R-:W-:-:S03]  /*0a50*/  ULDC UR4, c[0x0][0xc3c] ;  /* 0x00030f0000047ab9 */ /* 0x000fc60000000800 */
[----:B------:R-:W0:Y:S01]  /*0a60*/  LDS.128 R28, [R18+0x288d0] ;  /* 0x0288d000121c7984 */ /* 0x000e220000000c00 */
[----:B------:R-:W-:Y:S06]  /*0a70*/  BAR.ARV 0x4, 0x180 ;  /* 0x0106000000007b1d */ /* 0x000fec0000002000 */
[----:B0-----:R-:W-:-:S13]  /*0a80*/  ISETP.GE.AND P0, PT, R31, UR4, PT ;  /* 0x000000041f007c0c */ /* 0x001fda000bf06270 */
[----:B------:R-:W-:Y:S05]  /*0a90*/  @P0 BRA `(.L_x_8142) ;  /* 0x0000026000740947 */ /* 0x000fea0003800000 */
[----:B------:R-:W-:Y:S01]  /*0aa0*/  VIADD R0, R0, 0xffffff80 ;  /* 0xffffff8000007836 */ /* 0x000fe20000000000 */
[----:B------:R-:W-:Y:S01]  /*0ab0*/  ULOP3.LUT UR39, UR36, 0x1, URZ, 0xfc, !UPT ;  /* 0x0000000124277892 */ /* 0x000fe2000f8efc3f */
[----:B------:R-:W-:Y:S01]  /*0ac0*/  VIADD R214, R18, 0x10400 ;  /* 0x0001040012d67836 */ /* 0x000fe20000000000 */
[----:B------:R-:W-:Y:S01]  /*0ad0*/  UMOV UR37, URZ ;  /* 0x0000003f00257c82 */ /* 0x000fe20008000000 */
[----:B------:R-:W-:Y:S01]  /*0ae0*/  IMAD.MOV.U32 R19, RZ, RZ, RZ ;  /* 0x000000ffff137224 */ /* 0x000fe200078e00ff */
[----:B------:R-:W-:Y:S01]  /*0af0*/  SHF.R.S32.HI R3, RZ, 0x1f, R0 ;  /* 0x0000001fff037819 */ /* 0x000fe20000011400 */
[----:B------:R-:W-:Y:S02]  /*0b00*/  IMAD.MOV.U32 R199, RZ, RZ, RZ ;  /* 0x000000ffffc77224 */ /* 0x000fe400078e00ff */
[----:B------:R-:W-:Y:S01]  /*0b10*/  IMAD.MOV.U32 R187, RZ, RZ, RZ ;  /* 0x000000ffffbb7224 */ /* 0x000fe200078e00ff */
[CC--:B------:R-:W-:Y:S01]  /*0b20*/  LEA.HI R2, R3.reuse, R0.reuse, RZ, 0x7 ;  /* 0x0000000003027211 */ /* 0x0c0fe200078f38ff */
[----:B------:R-:W-:Y:S01]  /*0b30*/  IMAD.MOV.U32 R184, RZ, RZ, RZ ;  /* 0x000000ffffb87224 */ /* 0x000fe200078e00ff */
[----:B------:R-:W-:-:S02]  /*0b40*/  LEA.HI R4, R3, R0, RZ, 0x4 ;  /* 0x0000000003047211 */ /* 0x000fc400078f20ff */
[----:B------:R-:W-:Y:S02]  /*0b50*/  LOP3.LUT R5, R2, 0xffffff80, RZ, 0xc0, !PT ;  /* 0xffffff8002057812 */ /* 0x000fe400078ec0ff */
[----:B------:R-:W-:Y:S02]  /*0b60*/  SHF.R.S32.HI R7, RZ, 0x4, R4 ;  /* 0x00000004ff077819 */ /* 0x000fe40000011404 */
[----:B------:R-:W-:Y:S01]  /*0b70*/  SHF.R.S32.HI R13, RZ, 0x7, R2 ;  /* 0x00000007ff0d7819 */ /* 0x000fe20000011402 */
[----:B------:R-:W-:Y:S01]  /*0b80*/  IMAD.IADD R14, R0, 0x1, -R5 ;  /* 0x00000001000e7824 */ /* 0x000fe200078e0a05 */
[CC--:B------:R-:W-:Y:S02]  /*0b90*/  LEA.HI R5, R3.reuse, R0.reuse, RZ, 0x5 ;  /* 0x0000000003057211 */ /* 0x0c0fe400078f28ff */
[----:B------:R-:W-:Y:S02]  /*0ba0*/  LEA.HI R188, R3, R0, RZ, 0x3 ;  /* 0x0000000003bc7211 */ /* 0x000fe400078f18ff */
[----:B------:R-:W-:Y:S01]  /*0bb0*/  SHF.R.S32.HI R8, RZ, 0x1f, R14 ;  /* 0x0000001fff087819 */ /* 0x000fe2000001140e */
[----:B------:R-:W-:Y:S01]  /*0bc0*/  IMAD.SHL.U32 R6, R5, 0x20, RZ ;  /* 0x0000002005067824 */ /* 0x000fe200078e00ff */
[----:B------:R-:W-:Y:S01]  /*0bd0*/  LOP3.LUT R5, R4, 0x3fffff0, RZ, 0xc0, !PT ;  /* 0x03fffff004057812 */ /* 0x000fe200078ec0ff */
[----:B------:R-:W-:Y:S01]  /*0be0*/  STL [R1+0xc], R14 ;  /* 0x00000c0e01007387 */ /* 0x000fe20000100800 */
[----:B------:R-:W-:-:S02]  /*0bf0*/  LEA.HI R10, R8, R14, RZ, 0x2 ;  /* 0x0000000e080a7211 */ /* 0x000fc400078f10ff */
[----:B------:R-:W-:Y:S01]  /*0c00*/  LOP3.LUT R6, R6, 0xfffffc00, RZ, 0xc0, !PT ;  /* 0xfffffc0006067812 */ /* 0x000fe200078ec0ff */
[----:B------:R-:W-:Y:S01]  /*0c10*/  IMAD.IADD R5, R0, 0x1, -R5 ;  /* 0x0000000100057824 */ /* 0x000fe200078e0a05 */
[--C-:B------:R-:W-:Y:S01]  /*0c20*/  SHF.R.S32.HI R11, RZ, 0x2, R10.reuse ;  /* 0x00000002ff0b7819 */ /* 0x100fe2000001140a */
[----:B------:R0:W-:Y:S01]  /*0c30*/  STL [R1+0x34], R13 ;  /* 0x0000340d01007387 */ /* 0x0001e20000100800 */
[----:B------:R-:W-:Y:S01]  /*0c40*/  SHF.R.S32.HI R12, RZ, 0x1f, R10 ;  /* 0x0000001fff0c7819 */ /* 0x000fe2000001140a */
[----:B------:R-:W-:Y:S01]  /*0c50*/  IMAD R9, R5, 0x40, R6 ;  /* 0x0000004005097824 */ /* 0x000fe200078e0206 */
[----:B------:R-:W-:Y:S02]  /*0c60*/  LEA.HI R5, R3, R0, RZ, 0x2 ;  /* 0x0000000003057211 */ /* 0x000fe400078f10ff */
[----:B------:R-:W-:Y:S02]  /*0c70*/  LEA.HI R4, R4, R7, RZ, 0x1 ;  /* 0x0000000704047211 */ /* 0x000fe400078f08ff */
[----:B------:R-:W-:-:S02]  /*0c80*/  LOP3.LUT R5, R5, 0xfffffffc, RZ, 0xc0, !PT ;  /* 0xfffffffc05057812 */ /* 0x000fc400078ec0ff */
[----:B------:R-:W-:Y:S02]  /*0c90*/  LEA.HI R12, R12, R11, RZ, 0x3 ;  /* 0x0000000b0c0c7211 */ /* 0x000fe400078f18ff */
[----:B------:R-:W-:Y:S01]  /*0ca0*/  LOP3.LUT R4, R4, 0x1ffffffe, RZ, 0xc0, !PT ;  /* 0x1ffffffe04047812 */ /* 0x000fe200078ec0ff */
[----:B------:R-:W-:Y:S01]  /*0cb0*/  IMAD.IADD R6, R0, 0x1, -R5 ;  /* 0x0000000100067824 */ /* 0x000fe200078e0a05 */
[----:B------:R-:W-:Y:S02]  /*0cc0*/  LEA.HI R2, R2, R13, RZ, 0x1 ;  /* 0x0000000d02027211 */ /* 0x000fe400078f08ff */
[----:B------:R-:W-:Y:S01]  /*0cd0*/  LOP3.LUT R12, R12, 0xfffffff8, RZ, 0xc0, !PT ;  /* 0xfffffff80c0c7812 */ /* 0x000fe200078ec0ff */
[----:B------:R-:W-:Y:S01]  /*0ce0*/  IMAD.IADD R4, R7, 0x1, -R4 ;  /* 0x0000000107047824 */ /* 0x000fe200078e0a04 */
[----:B------:R-:W-:Y:S02]  /*0cf0*/  LEA.HI R8, R8, R14, RZ, 0x5 ;  /* 0x0000000e08087211 */ /* 0x000fe400078f28ff */
[----:B------:R-:W-:Y:S01]  /*0d00*/  LOP3.LUT R5, R188, 0xfffffff8, RZ, 0xc0, !PT ;  /* 0xfffffff8bc057812 */ /* 0x000fe200078ec0ff */
[----:B------:R-:W-:Y:S01]  /*0d10*/  IMAD.IADD R11, R11, 0x1, -R12 ;  /* 0x000000010b0b7824 */ /* 0x000fe200078e0a0c */
[----:B------:R-:W-:-:S02]  /*0d20*/  LOP3.LUT R2, R2, 0x3fffffe, RZ, 0xc0, !PT ;  /* 0x03fffffe02027812 */ /* 0x000fc400078ec0ff */
[----:B------:R-:W-:Y:S01]  /*0d30*/  SHF.R.S32.HI R188, RZ, 0x3, R188 ;  /* 0x00000003ffbc7819 */ /* 0x000fe200000114bc */
[----:B------:R-:W-:Y:S01]  /*0d40*/  IMAD.IADD R220, R0, 0x1, -R5 ;  /* 0x0000000100dc7824 */ /* 0x000fe200078e0a05 */
[----:B------:R-:W-:Y:S01]  /*0d50*/  SHF.R.S32.HI R8, RZ, 0x5, R8 ;  /* 0x00000005ff087819 */ /* 0x000fe20000011408 */
[----:B------:R-:W-:Y:S01]  /*0d60*/  IMAD.IADD R2, R13, 0x1, -R2 ;  /* 0x000000010d027824 */ /* 0x000fe200078e0a02 */
[----:B------:R-:W-:Y:S01]  /*0d70*/  LEA.HI R3, R3, R0, RZ, 0x6 ;  /* 0x0000000003037211 */ /* 0x000fe200078f30ff */
[----:B------:R-:W-:Y:S01]  /*0d80*/  IMAD R0, R4, 0x8, R9 ;  /* 0x0000000804007824 */ /* 0x000fe200078e0209 */
[----:B------:R-:W-:Y:S01]  /*0d90*/  LEA.HI R7, R6, R6, RZ, 0x1 ;  /* 0x0000000606077211 */ /* 0x000fe200078f08ff */
[----:B------:R-:W-:Y:S01]  /*0da0*/  VIADD R15, R188, 0x20 ;  /* 0x00000020bc0f7836 */ /* 0x000fe20000000000 */
[----:B------:R-:W-:Y:S01]  /*0db0*/  LOP3.LUT R10, R10, 0x7ffffffc, RZ, 0xc0, !PT ;  /* 0x7ffffffc0a0a7812 */ /* 0x000fe200078ec0ff */
[----:B------:R-:W-:Y:S01]  /*0dc0*/  IMAD R11, R8, 0x10, R11 ;  /* 0x00000010080b7824 */ /* 0x000fe200078e020b */
[----:B------:R1:W-:Y:S01]  /*0dd0*/  STL [R1+0x3c], R0 ;  /* 0x00003c0001007387 */ /* 0x0003e20000100800 */
[C---:B0-----:R-:W-:Y:S01]  /*0de0*/  VIADD R13, R188.reuse, 0x40 ;  /* 0x00000040bc0d7836 */ /* 0x041fe20000000000 */
[----:B------:R-:W-:Y:S01]  /*0df0*/  LOP3.LUT R7, R7, 0x1ffffffe, RZ, 0xc0, !PT ;  /* 0x1ffffffe07077812 */ /* 0x000fe200078ec0ff */
[----:B------:R-:W-:-:S02]  /*0e00*/  VIADD R12, R188, 0x60 ;  /* 0x00000060bc0c7836 */ /* 0x000fc40000000000 */
[----:B------:R-:W-:Y:S02]  /*0e10*/  IMAD.SHL.U32 R3, R3, 0x8, RZ ;  /* 0x0000000803037824 */ /* 0x000fe400078e00ff */
[----:B------:R-:W-:Y:S01]  /*0e20*/  IMAD R8, R2, 0x40, R11 ;  /* 0x0000004002087824 */ /* 0x000fe200078e020b */
[----:B------:R-:W-:Y:S01]  /*0e30*/  SHF.R.S32.HI R2, RZ, 0x1f, R13 ;  /* 0x0000001fff027819 */ /* 0x000fe2000001140d */
[----:B------:R-:W-:Y:S01]  /*0e40*/  IMAD.SHL.U32 R209, R188, 0x40, RZ ;  /* 0x00000040bcd17824 */ /* 0x000fe200078e00ff */
[----:B-1----:R-:W-:Y:S01]  /*0e50*/  SHF.R.S32.HI R0, RZ, 0x1f, R15 ;  /* 0x0000001fff007819 */ /* 0x002fe2000001140f */
[----:B------:R-:W-:Y:S01]  /*0e60*/  IMAD.SHL.U32 R205, R15, 0x40, RZ ;  /* 0x000000400fcd7824 */ /* 0x000fe200078e00ff */
[----:B------:R-:W-:Y:S01]  /*0e70*/  SHF.R.S32.HI R5, RZ, 0x1f, R12 ;  /* 0x0000001fff057819 */ /* 0x000fe2000001140c */
[----:B------:R-:W-:Y:S01]  /*0e80*/  IMAD.SHL.U32 R16, R220, 0x8, RZ ;  /* 0x00000008dc107824 */ /* 0x000fe200078e00ff */
[----:B------:R-:W-:Y:S01]  /*0e90*/  LOP3.LUT R213, R3, 0xfffffe00, RZ, 0xc0, !PT ;  /* 0xfffffe0003d57812 */ /* 0x000fe200078ec0ff */
[----:B------:R-:W-:Y:S01]  /*0ea0*/  IMAD.SHL.U32 R204, R13, 0x40, RZ ;  /* 0x000000400dcc7824 */ /* 0x000fe200078e00ff */
[----:B------:R-:W-:Y:S01]  /*0eb0*/  LEA.HI R3, R0, R15, RZ, 0x3 ;  /* 0x0000000f00037211 */ /* 0x000fe200078f18ff */
[----:B------:R-:W-:Y:S01]  /*0ec0*/  IMAD.SHL.U32 R203, R12, 0x40, RZ ;  /* 0x000000400ccb7824 */ /* 0x000fe200078e00ff */
[----:B------:R-:W-:Y:S01]  /*0ed0*/  LEA.HI R4, R2, R13, RZ, 0x3 ;  /* 0x0000000d02047211 */ /* 0x000fe200078f18ff */
[----:B------:R-:W-:Y:S01]  /*0ee0*/  IMAD.IADD R7, R6, 0x1, -R7 ;  /* 0x0000000106077824 */ /* 0x000fe200078e0a07 */
[----:B------:R-:W-:Y:S01]  /*0ef0*/  LOP3.LUT R209, R209, 0x1c0, RZ, 0xc0, !PT ;  /* 0x000001c0d1d17812 */ /* 0x000fe200078ec0ff */
[----:B------:R-:W-:Y:S01]  /*0f00*/  IMAD.SHL.U32 R3, R3, 0x40, RZ ;  /* 0x0000004003037824 */ /* 0x000fe200078e00ff */
[----:B------:R-:W-:Y:S01]  /*0f10*/  LEA.HI R5, R5, R12, RZ, 0x3 ;  /* 0x0000000c05057211 */ /* 0x000fe200078f18ff */
[----:B------:R-:W-:Y:S01]  /*0f20*/  IMAD.SHL.U32 R4, R4, 0x40, RZ ;  /* 0x0000004004047824 */ /* 0x000fe200078e00ff */
[----:B------:R-:W-:Y:S01]  /*0f30*/  LOP3.LUT R205, R205, 0x1c0, RZ, 0xc0, !PT ;  /* 0x000001c0cdcd7812 */ /* 0x000fe200078ec0ff */
[----:B------:R-:W-:Y:S01]  /*0f40*/  IMAD.IADD R10, R14, 0x1, -R10 ;  /* 0x000000010e0a7824 */ /* 0x000fe200078e0a0a */
[----:B------:R-:W-:Y:S01]  /*0f50*/  LOP3.LUT R0, R209, 0x38, R16, 0xf8, !PT ;  /* 0x00000038d1007812 */ /* 0x000fe200078ef810 */
[----:B------:R-:W-:Y:S01]  /*0f60*/  IMAD.SHL.U32 R5, R5, 0x40, RZ ;  /* 0x0000004005057824 */ /* 0x000fe200078e00ff */
[----:B------:R-:W-:Y:S01]  /*0f70*/  SHF.R.U32.HI R6, RZ, 0x3, R209 ;  /* 0x00000003ff067819 */ /* 0x000fe200000116d1 */
[----:B------:R-:W-:Y:S01]  /*0f80*/  STL [R1+0x38], R8 ;  /* 0x0000380801007387 */ /* 0x000fe20000100800 */
[----:B------:R-:W-:Y:S01]  /*0f90*/  LOP3.LUT R204, R204, 0x1c0, RZ, 0xc0, !PT ;  /* 0x000001c0cccc7812 */ /* 0x000fe200078ec0ff */
[----:B------:R-:W-:Y:S01]  /*0fa0*/  IMAD.SHL.U32 R189, R10, 0x2, RZ ;  /* 0x000000020abd7824 */ /* 0x000fe200078e00ff */
[----:B------:R-:W-:Y:S01]  /*0fb0*/  LOP3.LUT R203, R203, 0x1c0, RZ, 0xc0, !PT ;  /* 0x000001c0cbcb7812 */ /* 0x000fe200078ec0ff */
[----:B------:R-:W-:Y:S01]  /*0fc0*/  IMAD.SHL.U32 R22, R220, 0x4, RZ ;  /* 0x00000004dc167824 */ /* 0x000fe200078e00ff */
[----:B------:R-:W-:Y:S01]  /*0fd0*/  LOP3.LUT R219, R213, R0, R6, 0xf6, !PT ;  /* 0x00000000d5db7212 */ /* 0x000fe200078ef606 */
[C---:B------:R-:W-:Y:S01]  /*0fe0*/  VIADD R229, R189.reuse, 0x58 ;  /* 0x00000058bde57836 */ /* 0x040fe20000000000 */
[----:B------:R-:W-:Y:S01]  /*0ff0*/  SHF.R.U32.HI R13, RZ, 0x3, R205 ;  /* 0x00000003ff0d7819 */ /* 0x000fe200000116cd */
[----:B------:R-:W-:Y:S01]  /*1000*/  VIADD R228, R189, 0x60 ;  /* 0x00000060bde47836 */ /* 0x000fe20000000000 */
[----:B------:R-:W-:Y:S01]  /*1010*/  LOP3.LUT R9, R205, 0x38, R16, 0xf8, !PT ;  /* 0x00000038cd097812 */ /* 0x000fe200078ef810 */
[----:B------:R-:W-:Y:S01]  /*1020*/  VIADD R2, R16, 0x40 ;  /* 0x0000004010027836 */ /* 0x000fe20000000000 */
[----:B------:R-:W-:Y:S01]  /*1030*/  LOP3.LUT R212, R3, 0xfffffe00, RZ, 0xc0, !PT ;  /* 0xfffffe0003d47812 */ /* 0x000fe200078ec0ff */
[C---:B------:R-:W-:Y:S01]  /*1040*/  VIADD R227, R189.reuse, 0x68 ;  /* 0x00000068bde37836 */ /* 0x040fe20000000000 */
[----:B------:R-:W-:Y:S01]  /*1050*/  SHF.R.U32.HI R12, RZ, 0x3, R204 ;  /* 0x00000003ff0c7819 */ /* 0x000fe200000116cc */
[C---:B------:R-:W-:Y:S01]  /*1060*/  VIADD R226, R189.reuse, 0x70 ;  /* 0x00000070bde27836 */ /* 0x040fe20000000000 */
[--C-:B------:R-:W-:Y:S01]  /*1070*/  LOP3.LUT R0, R204, 0x38, R16.reuse, 0xf8, !PT ;  /* 0x00000038cc007812 */ /* 0x100fe200078ef810 */
[C---:B------:R-:W-:Y:S01]  /*1080*/  VIADD R225, R189.reuse, 0x78 ;  /* 0x00000078bde17836 */ /* 0x040fe20000000000 */
[----:B------:R-:W-:Y:S01]  /*1090*/  LOP3.LUT R211, R4, 0xfffffe00, RZ, 0xc0, !PT ;  /* 0xfffffe0004d37812 */ /* 0x000fe200078ec0ff */
[----:B------:R-:W-:Y:S01]  /*10a0*/  VIADD R186, R22, 0x20 ;  /* 0x0000002016ba7836 */ /* 0x000fe20000000000 */
[----:B------:R-:W-:Y:S01]  /*10b0*/  SHF.R.U32.HI R6, RZ, 0x3, R203 ;  /* 0x00000003ff067819 */ /* 0x000fe200000116cb */
[----:B------:R-:W-:Y:S01]  /*10c0*/  VIADD R224, R189, 0x40 ;  /* 0x00000040bde07836 */ /* 0x000fe20000000000 */
[----:B------:R-:W-:Y:S01]  /*10d0*/  LOP3.LUT R11, R203, 0x38, R16, 0xf8, !PT ;  /* 0x00000038cb0b7812 */ /* 0x000fe200078ef810 */
[----:B------:R-:W-:Y:S01]  /*10e0*/  IMAD R202, R7, 0x8, R8 ;  /* 0x0000000807ca7824 */ /* 0x000fe200078e0208 */
[----:B------:R-:W-:-:S02]  /*10f0*/  LOP3.LUT R210, R5, 0xfffffe00, RZ, 0xc0, !PT ;  /* 0xfffffe0005d27812 */ /* 0x000fc400078ec0ff */
[----:B------:R-:W-:Y:S02]  /*1100*/  LOP3.LUT R9, R212, R9, R13, 0xf6, !PT ;  /* 0x00000009d4097212 */ /* 0x000fe400078ef60d */
[----:B------:R-:W-:Y:S02]  /*1110*/  LOP3.LUT R3, R211, R0, R12, 0xf6, !PT ;  /* 0x00000000d3037212 */ /* 0x000fe400078ef60c */
[----:B------:R-:W-:Y:S01]  /*1120*/  LOP3.LUT R11, R210, R11, R6, 0xf6, !PT ;  /* 0x0000000bd20b7212 */ /* 0x000fe200078ef606 */
[----:B------:R-:W-:Y:S01]  /*1130*/  IMAD R4, R9, 0x2, R214 ;  /* 0x0000000209047824 */ /* 0x000fe200078e02d6 */
[----:B------:R-:W-:Y:S01]  /*1140*/  SHF.R.S32.HI R23, RZ, 0x1f, R22 ;  /* 0x0000001fff177819 */ /* 0x000fe20000011416 */
[----:B------:R-:W-:Y:S01]  /*1150*/  IMAD R3, R3, 0x2, R214 ;  /* 0x0000000203037824 */ /* 0x000fe200078e02d6 */
[----:B------:R-:W-:Y:S01]  /*1160*/  SHF.R.S32.HI R17, RZ, 0x1f, R16 ;  /* 0x0000001fff117819 */ /* 0x000fe20000011410 */
[----:B------:R-:W-:Y:S01]  /*1170*/  IMAD R0, R11, 0x2, R214 ;  /* 0x000000020b007824 */ /* 0x000fe200078e02d6 */
[----:B------:R-:W-:Y:S01]  /*1180*/  STL [R1+0x30], R4 ;  /* 0x0000300401007387 */ /* 0x000fe20000100800 */
[----:B------:R-:W-:Y:S01]  /*1190*/  SHF.R.S32.HI R185, RZ, 0x1f, R2 ;  /* 0x0000001fffb97819 */ /* 0x000fe20000011402 */
[----:B------:R-:W-:-:S02]  /*11a0*/  IMAD R214, R219, 0x2, R214 ;  /* 0x00000002dbd67824 */ /* 0x000fc400078e02d6 */
[----:B------:R0:W-:Y:S04]  /*11b0*/  STL [R1+0x2c], R3 ;  /* 0x00002c0301007387 */ /* 0x0001e80000100800 */
[----:B------:R1:W-:Y:S01]  /*11c0*/  STL [R1+0x28], R0 ;  /* 0x0000280001007387 */ /* 0x0003e20000100800 */
[C---:B0-----:R-:W-:Y:S02]  /*11d0*/  VIADD R3, R189.reuse, 0x48 ;  /* 0x00000048bd037836 */ /* 0x041fe40000000000 */
[----:B-1----:R-:W-:-:S03]  /*11e0*/  VIADD R0, R189, 0x50 ;  /* 0x00000050bd007836 */ /* 0x002fc60000000000 */
[----:B------:R-:W-:Y:S02]  /*11f0*/  SHF.R.S32.HI R5, RZ, 0x1f, R3 ;  /* 0x0000001fff057819 */ /* 0x000fe40000011403 */
[----:B------:R-:W-:Y:S02]  /*1200*/  SHF.R.S32.HI R3, RZ, 0x1f, R229 ;  /* 0x0000001fff037819 */ /* 0x000fe400000114e5 */
[----:B------:R-:W-:Y:S02]  /*1210*/  SHF.R.S32.HI R4, RZ, 0x1f, R0 ;  /* 0x0000001fff047819 */ /* 0x000fe40000011400 */
[----:B------:R-:W-:Y:S02]  /*1220*/  SHF.R.S32.HI R0, RZ, 0x1f, R228 ;  /* 0x0000001fff007819 */ /* 0x000fe400000114e4 */
[----:B------:R-:W-:Y:S02]  /*1230*/  SHF.R.S32.HI R4, RZ, 0x1f, R227 ;  /* 0x0000001fff047819 */ /* 0x000fe400000114e3 */
[----:B------:R-:W-:-:S02]  /*1240*/  SHF.R.S32.HI R3, RZ, 0x1f, R226 ;  /* 0x0000001fff037819 */ /* 0x000fc400000114e2 */
[----:B------:R-:W-:-:S07]  /*1250*/  SHF.R.S32.HI R0, RZ, 0x1f, R225 ;  /* 0x0000001fff007819 */ /* 0x000fce00000114e1 */
.L_x_8439:
[----:B------:R-:W-:Y:S05]  /*1260*/  YIELD ;  /* 0x0000000000007946 */ /* 0x000fea0003800000 */
[----:B------:R-:W-:Y:S01]  /*1270*/  ULDC.64 UR4, c[0x0][0xa28] ;  /* 0x00028a0000047ab9 */ /* 0x000fe20000000a00 */
[----:B01--4-:R-:W0:Y:S01]  /*1280*/  LDC.64 R6, c[0x0][0xa08] ;  /* 0x00028200ff067b82 */ /* 0x013e220000000a00 */
[----:B------:R-:W-:Y:S01]  /*1290*/  ISETP.NE.U32.AND P1, PT, RZ, UR4, PT ;  /* 0x00000004ff007c0c */ /* 0x000fe2000bf25070 */
[----:B------:R-:W-:Y:S02]  /*12a0*/  IMAD.MOV.U32 R12, RZ, RZ, RZ ;  /* 0x000000ffff0c7224 */ /* 0x000fe400078e00ff */
[----:B------:R-:W-:Y:S01]  /*12b0*/  IMAD.MOV.U32 R32, RZ, RZ, RZ ;  /* 0x000000ffff207224 */ /* 0x000fe200078e00ff */
[----:B------:R-:W-:Y:S01]  /*12c0*/  ISETP.NE.AND.EX P1, PT, RZ, UR5, PT, P1 ;  /* 0x00000005ff007c0c */ /* 0x000fe2000bf25310 */
[----:B------:R-:W-:-:S02]  /*12d0*/  ULDC.64 UR4, c[0x0][0xa18] ;  /* 0x0002860000047ab9 */ /* 0x000fc40000000a00 */
[----:B------:R-:W-:-:S04]  /*12e0*/  ISETP.NE.U32.AND P2, PT, RZ, UR4, PT ;  /* 0x00000004ff007c0c */ /* 0x000fc8000bf45070 */
[----:B------:R-:W-:Y:S01]  /*12f0*/  ISETP.NE.AND.EX P2, PT, RZ, UR5, PT, P2 ;  /* 0x00000005ff007c0c */ /* 0x000fe2000bf45320 */
[----:B------:R-:W-:Y:S02]  /*1300*/  ULDC.64 UR4, c[0x0][0xa08] ;  /* 0x0002820000047ab9 */ /* 0x000fe40000000a00 */
[----:B------:R-:W-:-:S03]  /*1310*/  ISETP.NE.U32.AND P0, PT, RZ, UR4, PT ;  /* 0x00000004ff007c0c */ /* 0x000fc6000bf05070 */
[----:B------:R-:W1:Y:S01]  /*1320*/  @P1 LDC.64 R4, c[0x0][0xa28] ;  /* 0x00028a00ff041b82 */ /* 0x000e620000000a00 */
[----:B------:R-:W-:Y:S01]  /*1330*/  ISETP.NE.AND.EX P0, PT, RZ, UR5, PT, P0 ;  /* 0x00000005ff007c0c */ /* 0x000fe2000bf05300 */
[----:B0-----:R-:W-:-:S06]  /*1340*/  IMAD.WIDE R10, R31, 0x4, R6 ;  /* 0x000000041f0a7825 */ /* 0x001fcc00078e0206 */
[----:B------:R-:W0:Y:S01]  /*1350*/  @P2 LDC.64 R8, c[0x0][0xa18] ;  /* 0x00028600ff082b82 */ /* 0x000e220000000a00 */
[----:B------:R-:W-:Y:S02]  /*1360*/  ULDC UR4, c[0x0][0x288] ;  /* 0x0000a20000047ab9 */ /* 0x000fe40000000800 */
[----:B------:R-:W-:Y:S01]  /*1370*/  IMAD.U32 R196, RZ, RZ, UR4 ;  /* 0x00000004ffc47e24 */ /* 0x000fe2000f8e00ff */
[----:B------:R-:W-:Y:S02]  /*1380*/  ULDC.64 UR4, c[0x0][0x418] ;  /* 0x0001060000047ab9 */ /* 0x000fe40000000a00 */
[----:B--2---:R2:W5:Y:S01]  /*1390*/  @P0 LDG.E R32, desc[UR52][R10.64] ;  /* 0x000000340a200981 */ /* 0x004562000c1e1900 */
[----:B-1----:R-:W-:-:S05]  /*13a0*/  @P1 IMAD.WIDE R4, R31, 0x4, R4 ;  /* 0x000000041f041825 */ /* 0x002fca00078e0204 */
[----:B------:R2:W5:Y:S01]  /*13b0*/  @P1 LDG.E R12, desc[UR52][R4.64] ;  /* 0x00000034040c1981 */ /* 0x000562000c1e1900 */
[----:B0-----:R-:W-:-:S05]  /*13c0*/  @P2 IMAD.WIDE R6, R31, 0x4, R8 ;  /* 0x000000041f062825 */ /* 0x001fca00078e0208 */
        /* <DEDUP_REMOVED lines=10> */
[----:B--2---:R-:W-:Y:S06]  /*1470*/  @P2 BRA `(.L_x_8143) ;  /* 0x0000000000242947 */ /* 0x004fec0003800000 */
        /* <DEDUP_REMOVED lines=9> */
.L_x_8143:
        /* <DEDUP_REMOVED lines=10> */
[----:B------:R-:W0:Y:S02]  /*15b0*/  LDC.64 R4, c[0x0][0xa20] ;  /* 0x00028800ff047b82 */ /* 0x000e240000000a00 */
[----:B0-----:R-:W-:-:S05]  /*15c0*/  IMAD.WIDE R4, R31, 0x4, R4 ;  /* 0x000000041f047825 */ /* 0x001fca00078e0204 */
[----:B------:R0:W5:Y:S01]  /*15d0*/  LDG.E R33, desc[UR52][R4.64] ;  /* 0x0000003404217981 */ /* 0x000162000c1e1900 */
[----:B------:R-:W-:Y:S05]  /*15e0*/  BRA `(.L_x_8145) ;  /* 0x0000000000107947 */ /* 0x000fea0003800000 */
.L_x_8144:
[----:B------:R-:W-:Y:S05]  /*15f0*/  @!P0 BRA `(.L_x_8145) ;  /* 0x00000000000c8947 */ /* 0x000fea0003800000 */
[----:B------:R-:W2:Y:S04]  /*1600*/  LDG.E R0, desc[UR52][R10.64] ;  /* 0x000000340a007981 */ /* 0x000ea8000c1e1900 */
[----:B------:R-:W2:Y:S02]  /*1610*/  LDG.E R33, desc[UR52][R10.64+0x4] ;  /* 0x000004340a217981 */ /* 0x000ea4000c1e1900 */
[----:B--2---:R-:W-:-:S07]  /*1620*/  IMAD.IADD R33, R33, 0x1, -R0 ;  /* 0x0000000121217824 */ /* 0x004fce00078e0a00 */
.L_x_8145:
[----:B------:R-:W-:Y:S01]  /*1630*/  ULDC.64 UR4, c[0x0][0xa10] ;  /* 0x0002840000047ab9 */ /* 0x000fe20000000a00 */
[----:B------:R-:W1:Y:S01]  /*1640*/  LDC R8, c[0x0][0x448] ;  /* 0x00011200ff087b82 */ /* 0x000e620000000800 */
[----:B------:R-:W-:-:S04]  /*1650*/  ISETP.NE.U32.AND P0, PT, RZ, UR4, PT ;  /* 0x00000004ff007c0c */ /* 0x000fc8000bf05070 */
[----:B------:R-:W-:Y:S01]  /*1660*/  ISETP.NE.AND.EX P0, PT, RZ, UR5, PT, P0 ;  /* 0x00000005ff007c0c */ /* 0x000fe2000bf05300 */
[----:B------:R-:W-:Y:S02]  /*1670*/  ULDC.64 UR4, c[0x0][0xa30] ;  /* 0x00028c0000047ab9 */ /* 0x000fe40000000a00 */
[----:B------:R-:W-:Y:S01]  /*1680*/  ISETP.NE.U32.AND P1, PT, RZ, UR4, PT ;  /* 0x00000004ff007c0c */ /* 0x000fe2000bf25070 */
[----:B-----5:R-:W-:Y:S01]  /*1690*/  IMAD.MOV.U32 R24, RZ, RZ, R33 ;  /* 0x000000ffff187224 */ /* 0x020fe200078e0021 */
[----:B------:R-:W2:Y:S02]  /*16a0*/  LDC.64 R10, c[0x0][0x9e0] ;  /* 0x00027800ff0a7b82 */ /* 0x000ea40000000a00 */
[----:B------:R-:W-:-:S06]  /*16b0*/  ISETP.NE.AND.EX P1, PT, RZ, UR5, PT, P1 ;  /* 0x00000005ff007c0c */ /* 0x000fcc000bf25310 */
[----:B0-----:R-:W0:Y:S08]  /*16c0*/  @P0 LDC.64 R4, c[0x0][0xa10] ;  /* 0x00028400ff040b82 */ /* 0x001e300000000a00 */
[----:B------:R-:W3:Y:S01]  /*16d0*/  @P1 LDC.64 R6, c[0x0][0xa30] ;  /* 0x00028c00ff061b82 */ /* 0x000ee20000000a00 */
[----:B0-----:R-:W-:-:S05]  /*16e0*/  @P0 IMAD.WIDE R4, R31, 0x4, R4 ;  /* 0x000000041f040825 */ /* 0x001fca00078e0204 */
[----:B------:R-:W4:Y:S04]  /*16f0*/  @P0 LDG.E R0, desc[UR52][R4.64] ;  /* 0x0000003404000981 */ /* 0x000f28000c1e1900 */
[----:B------:R-:W4:Y:S01]  /*1700*/  @P0 LDG.E R3, desc[UR52][R4.64+0x4] ;  /* 0x0000043404030981 */ /* 0x000f22000c1e1900 */
[----:B---3--:R-:W-:-:S05]  /*1710*/  @P1 IMAD.WIDE R6, R31, 0x4, R6 ;  /* 0x000000041f061825 */ /* 0x008fca00078e0206 */
[----:B------:R0:W5:Y:S01]  /*1720*/  @P1 LDG.E R24, desc[UR52][R6.64] ;  /* 0x0000003406181981 */ /* 0x000162000c1e1900 */
[----:B-1----:R-:W-:Y:S01]  /*1730*/  ISETP.NE.AND P1, PT, R8, 0x1, PT ;  /* 0x000000010800780c */ /* 0x002fe20003f25270 */
[----:B------:R-:W-:Y:S01]  /*1740*/  IMAD.SHL.U32 R200, R29, 0x80, RZ ;  /* 0x000000801dc87824 */ /* 0x000fe200078e00ff */
[----:B--2---:R-:W-:Y:S01]  /*1750*/  ISETP.GE.AND P2, PT, R11, 0x1, PT ;  /* 0x000000010b00780c */ /* 0x004fe20003f46270 */
[----:B------:R-:W-:-:S10]  /*1760*/  IMAD.IADD R12, R33, 0x1, -R12 ;  /* 0x00000001210c7824 */ /* 0x000fd400078e0a0c */
[----:B------:R-:W1:Y:S08]  /*1770*/  @P1 LDC R9, c[0x0][0x44c] ;  /* 0x00011300ff091b82 */ /* 0x000e700000000800 */
[----:B------:R-:W2:Y:S01]  /*1780*/  @P1 LDC R8, c[0x0][0x450] ;  /* 0x00011400ff081b82 */ /* 0x000ea20000000800 */
[----:B----4-:R-:W-:Y:S02]  /*1790*/  @P0 IMAD.IADD R25, R3, 0x1, -R0 ;  /* 0x0000000103190824 */ /* 0x010fe400078e0a00 */
[----:B------:R-:W-:-:S02]  /*17a0*/  VIADD R0, R200, 0x7f ;  /* 0x0000007fc8007836 */ /* 0x000fc40000000000 */
[----:B------:R-:W-:Y:S02]  /*17b0*/  IMAD.IADD R198, R12, 0x1, R25 ;  /* 0x000000010cc67824 */ /* 0x000fe400078e0219 */
[----:B-1----:R-:W-:-:S03]  /*17c0*/  @P1 IMAD.HI.U32 R3, R0, R9, RZ ;  /* 0x0000000900031227 */ /* 0x002fc600078e00ff */
[C---:B------:R-:W-:Y:S01]  /*17d0*/  IADD3 R5, R198.reuse, 0x1, -R196 ;  /* 0x00000001c6057810 */ /* 0x040fe20007ffe8c4 */
[----:B------:R-:W-:Y:S01]  /*17e0*/  IMAD.MOV.U32 R4, RZ, RZ, R0 ;  /* 0x000000ffff047224 */ /* 0x000fe200078e0000 */
[----:B--2---:R-:W-:Y:S01]  /*17f0*/  @P1 SHF.R.U32.HI R4, RZ, R8, R3 ;  /* 0x00000008ff041219 */ /* 0x004fe20000011603 */
[----:B------:R-:W-:-:S04]  /*1800*/  VIADD R0, R198, 0x7f ;  /* 0x0000007fc6007836 */ /* 0x000fc80000000000 */
[----:B0-----:R-:W-:Y:S01]  /*1810*/  IMAD.IADD R7, R5, 0x1, R4 ;  /* 0x0000000105077824 */ /* 0x001fe200078e0204 */
[----:B------:R-:W-:-:S04]  /*1820*/  SHF.R.S32.HI R3, RZ, 0x1f, R0 ;  /* 0x0000001fff037819 */ /* 0x000fc80000011400 */
[----:B------:R-:W-:Y:S01]  /*1830*/  LEA.HI R3, R3, R0, RZ, 0x7 ;  /* 0x0000000003037211 */ /* 0x000fe200078f38ff */
[----:B------:R-:W-:-:S03]  /*1840*/  IMAD.IADD R0, R7, 0x1, R10 ;  /* 0x0000000107007824 */ /* 0x000fc600078e020a */
[----:B------:R-:W-:Y:S01]  /*1850*/  SHF.R.S32.HI R94, RZ, 0x7, R3 ;  /* 0x00000007ff5e7819 */ /* 0x000fe20000011403 */
        /* <DEDUP_REMOVED lines=12> */
.L_x_8148:
[----:B------:R-:W-:-:S13]  /*1920*/  ISETP.NE.AND P0, PT, R11, 0x1, PT ;  /* 0x000000010b00780c */ /* 0x000fda0003f05270 */
[----:B------:R-:W0:Y:S02]  /*1930*/  @P0 LDC.64 R4, c[0x0][0x9e8] ;  /* 0x00027a00ff040b82 */ /* 0x000e240000000a00 */
[----:B0-----:R-:W-:-:S05]  /*1940*/  @P0 IMAD.HI.U32 R4, R3, R4, RZ ;  /* 0x0000000403040227 */ /* 0x001fca00078e00ff */
[----:B------:R-:W-:-:S07]  /*1950*/  @P0 SHF.R.U32.HI R3, RZ, R5, R4 ;  /* 0x00000005ff030219 */ /* 0x000fce0000011604 */
.L_x_8149:
[----:B------:R-:W-:Y:S05]  /*1960*/  BSYNC B0 ;  /* 0x0000000000007941 */ /* 0x000fea0003800000 */
.L_x_8147:
[----:B------:R-:W-:-:S05]  /*1970*/  IMAD R3, R3, R11, R11 ;  /* 0x0000000b03037224 */ /* 0x000fca00078e020b */
[----:B------:R-:W-:-:S07]  /*1980*/  VIMNMX R0, R0, R3, PT ;  /* 0x0000000300007248 */ /* 0x000fce0003fe0100 */
.L_x_8146:
[----:B------:R-:W0:Y:S01]  /*1990*/  @P1 LDC R5, c[0x0][0x44c] ;  /* 0x00011300ff051b82 */ /* 0x000e220000000800 */
[----:B------:R-:W-:Y:S01]  /*19a0*/  VIADD R0, R0, 0x7f ;  /* 0x0000007f00007836 */ /* 0x000fe20000000000 */
[----:B------:R-:W-:Y:S01]  /*19b0*/  ULDC UR4, c[0x0][0x9dc] ;  /* 0x0002770000047ab9 */ /* 0x000fe20000000800 */
[----:B------:R-:W-:Y:S02]  /*19c0*/  IMAD.MOV.U32 R4, RZ, RZ, R200 ;  /* 0x000000ffff047224 */ /* 0x000fe400078e00c8 */
[----:B------:R-:W-:Y:S01]  /*19d0*/  IMAD.IADD R93, R198, 0x1, -R196 ;  /* 0x00000001c65d7824 */ /* 0x000fe200078e0ac4 */
[----:B------:R-:W-:Y:S02]  /*19e0*/  SHF.R.S32.HI R3, RZ, 0x1f, R0 ;  /* 0x0000001fff037819 */ /* 0x000fe40000011400 */
[----:B------:R-:W1:Y:S02]  /*19f0*/  @P1 LDC R6, c[0x0][0x450] ;  /* 0x00011400ff061b82 */ /* 0x000e640000000800 */
[----:B------:R-:W-:-:S04]  /*1a00*/  LEA.HI R3, R3, R0, RZ, 0x7 ;  /* 0x0000000003037211 */ /* 0x000fc800078f38ff */
[----:B------:R-:W-:-:S04]  /*1a10*/  SHF.R.S32.HI R3, RZ, 0x7, R3 ;  /* 0x00000007ff037819 */ /* 0x000fc80000011403 */
[----:B------:R-:W-:Y:S01]  /*1a20*/  VIMNMX R8, R94, R3, PT ;  /* 0x000000035e087248 */ /* 0x000fe20003fe0100 */
[----:B0-----:R-:W-:-:S05]  /*1a30*/  @P1 IMAD.HI.U32 R5, R200, R5, RZ ;  /* 0x00000005c8051227 */ /* 0x001fca00078e00ff */
[----:B-1----:R-:W-:-:S05]  /*1a40*/  @P1 SHF.R.U32.HI R4, RZ, R6, R5 ;  /* 0x00000006ff041219 */ /* 0x002fca0000011605 */
[----:B------:R-:W-:-:S04]  /*1a50*/  IMAD.IADD R0, R93, 0x1, R4 ;  /* 0x000000015d007824 */ /* 0x000fc800078e0204 */
        /* <DEDUP_REMOVED lines=12> */
.L_x_8152:
[----:B------:R-:W-:-:S13]  /*1b20*/  ISETP.NE.AND P0, PT, R11, 0x1, PT ;  /* 0x000000010b00780c */ /* 0x000fda0003f05270 */
[----:B------:R-:W0:Y:S02]  /*1b30*/  @P0 LDC.64 R4, c[0x0][0x9e8] ;  /* 0x00027a00ff040b82 */ /* 0x000e240000000a00 */
[----:B0-----:R-:W-:-:S05]  /*1b40*/  @P0 IMAD.HI.U32 R4, R0, R4, RZ ;  /* 0x0000000400040227 */ /* 0x001fca00078e00ff */
[----:B------:R-:W-:-:S07]  /*1b50*/  @P0 SHF.R.U32.HI R0, RZ, R5, R4 ;  /* 0x00000005ff000219 */ /* 0x000fce0000011604 */
.L_x_8153:
[----:B------:R-:W-:Y:S05]  /*1b60*/  BSYNC B0 ;  /* 0x0000000000007941 */ /* 0x000fea0003800000 */
.L_x_8151:
[----:B------:R-:W-:-:S05]  /*1b70*/  IMAD R0, R0, R11, RZ ;  /* 0x0000000b00007224 */ /* 0x000fca00078e02ff */
[----:B------:R-:W-:-:S07]  /*1b80*/  VIMNMX R3, R3, R0, !PT ;  /* 0x0000000003037248 */ /* 0x000fce0007fe0100 */
.L_x_8150:
[----:B------:R-:W-:Y:S01]  /*1b90*/  SHF.R.S32.HI R0, RZ, 0x1f, R3 ;  /* 0x0000001fff007819 */ /* 0x000fe20000011403 */
[----:B------:R-:W-:Y:S01]  /*1ba0*/  BSSY B0, `(.L_x_8154) ;  /* 0x0000028000007945 */ /* 0x000fe20003800000 */
[----:B------:R-:W-:Y:S02]  /*1bb0*/  LOP3.LUT R223, R221, 0xff, RZ, 0xc0, !PT ;  /* 0x000000ffdddf7812 */ /* 0x000fe400078ec0ff */
[----:B------:R-:W-:Y:S02]  /*1bc0*/  LEA.HI R0, R0, R3, RZ, 0x7 ;  /* 0x0000000300007211 */ /* 0x000fe400078f38ff */
[----:B------:R-:W-:Y:S02]  /*1bd0*/  SHF.R.U32.HI R221, RZ, 0x10, R221 ;  /* 0x00000010ffdd7819 */ /* 0x000fe400000116dd */
[----:B------:R-:W-:-:S04]  /*1be0*/  SHF.R.S32.HI R0, RZ, 0x7, R0 ;  /* 0x00000007ff007819 */ /* 0x000fc80000011400 */
[----:B------:R-:W-:Y:S01]  /*1bf0*/  VIMNMX R9, RZ, R0, !PT ;  /* 0x00000000ff097248 */ /* 0x000fe20007fe0100 */
[----:B------:R-:W-:-:S03]  /*1c00*/  IMAD.MOV.U32 R0, RZ, RZ, RZ ;  /* 0x000000ffff007224 */ /* 0x000fc600078e00ff */
[----:B------:R-:W-:-:S13]  /*1c10*/  ISETP.GT.AND P0, PT, R8, R9, PT ;  /* 0x000000090800720c */ /* 0x000fda0003f04270 */
[----:B------:R-:W-:Y:S05]  /*1c20*/  @!P0 BRA `(.L_x_8155) ;  /* 0x00000000007c8947 */ /* 0x000fea0003800000 */
        /* <DEDUP_REMOVED lines=31> */
.L_x_8155:
[----:B------:R-:W-:Y:S05]  /*1e20*/  BSYNC B0 ;  /* 0x0000000000007941 */ /* 0x000fea0003800000 */
.L_x_8154:
        /* <DEDUP_REMOVED lines=36> */
.L_x_8158:
[----:B------:R-:W-:Y:S05]  /*2070*/  BSYNC B6 ;  /* 0x0000000000067941 */ /* 0x000fea0003800000 */
.L_x_8157:
        /* <DEDUP_REMOVED lines=20> */
.L_x_8160:
[----:B------:R-:W-:Y:S05]  /*21c0*/  BSYNC B6 ;  /* 0x0000000000067941 */ /* 0x000fea0003800000 */
.L_x_8159:
[----:B------:R-:W-:Y:S01]  /*21d0*/  ULDC.64 UR4, c[0x0][0x9f8] ;  /* 0x00027e0000047ab9 */ /* 0x000fe20000000a00 */
[----:B------:R-:W-:Y:S01]  /*21e0*/  IMAD.MOV.U32 R0, RZ, RZ, R31 ;  /* 0x000000ffff007224 */ /* 0x000fe200078e001f */
[----:B------:R-:W-:Y:S01]  /*21f0*/  ISETP.NE.U32.AND P0, PT, RZ, UR4, PT ;  /* 0x00000004ff007c0c */ /* 0x000fe2000bf05070 */
[----:B------:R-:W0:Y:S03]  /*2200*/  LDC R15, c[0x0][0x3f4] ;  /* 0x0000fd00ff0f7b82 */ /* 0x000e260000000800 */
[----:B------:R-:W-:-:S05]  /*2210*/  ISETP.NE.AND.EX P0, PT, RZ, UR5, PT, P0 ;  /* 0x00000005ff007c0c */ /* 0x000fca000bf05300 */
[----:B------:R-:W1:Y:S08]  /*2220*/  LDC.64 R28, c[0x0][0x3f8] ;  /* 0x0000fe00ff1c7b82 */ /* 0x000e700000000a00 */
[----:B------:R-:W2:Y:S08]  /*2230*/  @P0 LDC.64 R4, c[0x0][0x9f8] ;  /* 0x00027e00ff040b82 */ /* 0x000eb00000000a00 */
[----:B------:R-:W3:Y:S01]  /*2240*/  LDC.64 R34, c[0x0][0x408] ;  /* 0x00010200ff227b82 */ /* 0x000ee20000000a00 */
[----:B--2---:R-:W-:-:S05]  /*2250*/  @P0 IMAD.WIDE R4, R31, 0x4, R4 ;  /* 0x000000041f040825 */ /* 0x004fca00078e0204 */
[----:B------:R3:W2:Y:S01]  /*2260*/  @P0 LDG.E R0, desc[UR52][R4.64] ;  /* 0x0000003404000981 */ /* 0x0006a2000c1e1900 */
[----:B------:R-:W-:Y:S01]  /*2270*/  SHF.R.S32.HI R11, RZ, 0x1f, R188 ;  /* 0x0000001fff0b7819 */ /* 0x000fe200000114bc */
[-C--:B-1----:R-:W-:Y:S01]  /*2280*/  IMAD.WIDE.U32 R6, R188, R28.reuse, R22 ;  /* 0x0000001cbc067225 */ /* 0x082fe200078e0016 */
[----:B0-----:R-:W-:Y:S02]  /*2290*/  ISETP.GE.AND P0, PT, R16, R15, PT ;  /* 0x0000000f1000720c */ /* 0x001fe40003f06270 */
[----:B------:R-:W-:Y:S01]  /*22a0*/  SHF.R.U32.HI R36, RZ, 0x3, R209 ;  /* 0x00000003ff247819 */ /* 0x000fe200000116d1 */
[C---:B------:R-:W-:Y:S01]  /*22b0*/  IMAD R8, R11.reuse, R28, RZ ;  /* 0x0000001c0b087224 */ /* 0x040fe200078e02ff */
[----:B-----5:R-:W-:Y:S01]  /*22c0*/  SHF.R.S32.HI R13, RZ, 0x1f, R24 ;  /* 0x0000001fff0d7819 */ /* 0x020fe20000011418 */
[----:B------:R-:W-:Y:S01]  /*22d0*/  IMAD.MOV.U32 R80, RZ, RZ, R6 ;  /* 0x000000ffff507224 */ /* 0x000fe200078e0006 */
[----:B------:R-:W-:Y:S01]  /*22e0*/  SHF.R.U32.HI R30, RZ, 0x3, R205 ;  /* 0x00000003ff1e7819 */ /* 0x000fe200000116cd */
[-C--:B---3--:R-:W-:Y:S01]  /*22f0*/  IMAD R4, R11, R34.reuse, RZ ;  /* 0x000000220b047224 */ /* 0x088fe200078e02ff */
[----:B------:R-:W-:Y:S01]  /*2300*/  SEL R11, R15, RZ, P0 ;  /* 0x000000ff0f0b7207 */ /* 0x000fe20000000000 */
[----:B------:R-:W-:Y:S01]  /*2310*/  IMAD.WIDE.U32 R84, R188, R34, R22 ;  /* 0x00000022bc547225 */ /* 0x000fe200078e0016 */
[----:B------:R-:W-:-:S02]  /*2320*/  SHF.R.U32.HI R21, RZ, 0x3, R204 ;  /* 0x00000003ff157819 */ /* 0x000fc400000116cc */
[----:B------:R-:W-:Y:S01]  /*2330*/  SHF.R.U32.HI R20, RZ, 0x3, R203 ;  /* 0x00000003ff147819 */ /* 0x000fe200000116cb */
[----:B------:R-:W-:Y:S01]  /*2340*/  IMAD.IADD R11, R16, 0x1, R11 ;  /* 0x00000001100b7824 */ /* 0x000fe200078e020b */
[----:B------:R-:W-:Y:S01]  /*2350*/  SHF.L.U64.HI R31, R34, 0x7, R35 ;  /* 0x00000007221f7819 */ /* 0x000fe20000010223 */
[C---:B------:R-:W-:Y:S02]  /*2360*/  IMAD R87, R188.reuse, R35, R4 ;  /* 0x00000023bc577224 */ /* 0x040fe400078e0204 */
[----:B------:R-:W-:Y:S01]  /*2370*/  IMAD.WIDE.U32 R4, R188, R34, R16 ;  /* 0x00000022bc047225 */ /* 0x000fe200078e0010 */
[----:B------:R-:W-:-:S03]  /*2380*/  SHF.R.S32.HI R6, RZ, 0x1f, R11 ;  /* 0x0000001fff067819 */ /* 0x000fc6000001140b */
[----:B------:R-:W-:Y:S01]  /*2390*/  IMAD.MOV.U32 R86, RZ, RZ, R4 ;  /* 0x000000ffff567224 */ /* 0x000fe200078e0004 */
[----:B------:R-:W-:Y:S01]  /*23a0*/  LEA.HI R12, R6, R11, RZ, 0x3 ;  /* 0x0000000b060c7211 */ /* 0x000fe200078f18ff */
[----:B------:R-:W-:Y:S02]  /*23b0*/  IMAD.IADD R85, R85, 0x1, R87 ;  /* 0x0000000155557824 */ /* 0x000fe400078e0257 */
[----:B------:R-:W-:Y:S01]  /*23c0*/  IMAD.IADD R87, R87, 0x1, R5 ;  /* 0x0000000157577824 */ /* 0x000fe200078e0205 */
[----:B------:R-:W-:Y:S01]  /*23d0*/  LOP3.LUT R4, R209, 0x38, R12, 0xf8, !PT ;  /* 0x00000038d1047812 */ /* 0x000fe200078ef80c */
[----:B------:R-:W-:Y:S01]  /*23e0*/  IMAD R83, R188, R29, R8 ;  /* 0x0000001dbc537224 */ /* 0x000fe200078e0208 */
[----:B------:R-:W-:Y:S01]  /*23f0*/  LEA.HI R5, R6, R11, RZ, 0x6 ;  /* 0x0000000b06057211 */ /* 0x000fe200078f30ff */
[----:B------:R-:W-:Y:S01]  /*2400*/  IMAD.WIDE.U32 R8, R188, R28, R16 ;  /* 0x0000001cbc087225 */ /* 0x000fe200078e0010 */
[----:B------:R-:W-:Y:S02]  /*2410*/  LOP3.LUT R4, R4, R36, RZ, 0x3c, !PT ;  /* 0x0000002404047212 */ /* 0x000fe400078e3cff */
[----:B------:R-:W0:Y:S01]  /*2420*/  S2R R36, SR_TID.X ;  /* 0x0000000000247919 */ /* 0x000e220000002100 */
[----:B------:R-:W-:Y:S01]  /*2430*/  IMAD.SHL.U32 R5, R5, 0x80, RZ ;  /* 0x0000008005057824 */ /* 0x000fe200078e00ff */
[----:B------:R-:W-:Y:S01]  /*2440*/  LOP3.LUT R6, R205, 0x38, R12, 0xf8, !PT ;  /* 0x00000038cd067812 */ /* 0x000fe200078ef80c */
[----:B------:R-:W-:Y:S01]  /*2450*/  IMAD.IADD R81, R7, 0x1, R83 ;  /* 0x0000000107517824 */ /* 0x000fe200078e0253 */
[----:B------:R-:W-:Y:S01]  /*2460*/  LOP3.LUT R76, R12, 0xfffffff8, RZ, 0xc0, !PT ;  /* 0xfffffff80c4c7812 */ /* 0x000fe200078ec0ff */
[----:B------:R-:W-:Y:S01]  /*2470*/  IMAD.MOV.U32 R82, RZ, RZ, R8 ;  /* 0x000000ffff527224 */ /* 0x000fe200078e0008 */
[--C-:B------:R-:W-:Y:S01]  /*2480*/  LOP3.LUT R8, R204, 0x38, R12.reuse, 0xf8, !PT ;  /* 0x00000038cc087812 */ /* 0x100fe200078ef80c */
[----:B------:R-:W-:Y:S01]  /*2490*/  IMAD.IADD R83, R83, 0x1, R9 ;  /* 0x0000000153537824 */ /* 0x000fe200078e0209 */
[----:B------:R-:W-:Y:S01]  /*24a0*/  LOP3.LUT R9, R203, 0x38, R12, 0xf8, !PT ;  /* 0x00000038cb097812 */ /* 0x000fe200078ef80c */
[----:B------:R-:W-:Y:S01]  /*24b0*/  IMAD R10, R13, R28, RZ ;  /* 0x0000001c0d0a7224 */ /* 0x000fe200078e02ff */
[----:B------:R-:W-:Y:S01]  /*24c0*/  LOP3.LUT R7, R5, 0xffffe000, RZ, 0xc0, !PT ;  /* 0xffffe00005077812 */ /* 0x000fe200078ec0ff */
[----:B------:R-:W-:Y:S01]  /*24d0*/  IMAD R13, R13, R34, RZ ;  /* 0x000000220d0d7224 */ /* 0x000fe200078e02ff */
[----:B------:R-:W-:Y:S01]  /*24e0*/  LOP3.LUT R5, R6, R30, RZ, 0x3c, !PT ;  /* 0x0000001e06057212 */ /* 0x000fe200078e3cff */
[----:B------:R-:W-:Y:S01]  /*24f0*/  IMAD R39, R24, R29, R10 ;  /* 0x0000001d18277224 */ /* 0x000fe200078e020a */
[----:B------:R-:W-:Y:S01]  /*2500*/  LOP3.LUT R6, R8, R21, RZ, 0x3c, !PT ;  /* 0x0000001508067212 */ /* 0x000fe200078e3cff */
[----:B------:R-:W-:Y:S01]  /*2510*/  IMAD.WIDE.U32 R80, R24, R28, R80 ;  /* 0x0000001c18507225 */ /* 0x000fe200078e0050 */
[----:B------:R-:W-:-:S02]  /*2520*/  LOP3.LUT R9, R9, R20, RZ, 0x3c, !PT ;  /* 0x0000001409097212 */ /* 0x000fc400078e3cff */
[-C--:B------:R-:W-:Y:S01]  /*2530*/  IADD3 R4, R4, R7.reuse, R213 ;  /* 0x0000000704047210 */ /* 0x080fe20007ffe0d5 */
[----:B------:R-:W-:Y:S01]  /*2540*/  IMAD.WIDE.U32 R82, R24, R28, R82 ;  /* 0x0000001c18527225 */ /* 0x000fe200078e0052 */
[-C--:B------:R-:W-:Y:S02]  /*2550*/  IADD3 R5, R5, R7.reuse, R212 ;  /* 0x0000000705057210 */ /* 0x080fe40007ffe0d4 */
[----:B------:R-:W-:Y:S01]  /*2560*/  IADD3 R6, R6, R7, R211 ;  /* 0x0000000706067210 */ /* 0x000fe20007ffe0d3 */
[C---:B------:R-:W-:Y:S01]  /*2570*/  IMAD R13, R24.reuse, R35, R13 ;  /* 0x00000023180d7224 */ /* 0x040fe200078e020d */
[----:B------:R-:W-:Y:S01]  /*2580*/  IADD3 R7, R9, R7, R210 ;  /* 0x0000000709077210 */ /* 0x000fe20007ffe0d2 */
[-C--:B------:R-:W-:Y:S01]  /*2590*/  IMAD.WIDE.U32 R84, R24, R34.reuse, R84 ;  /* 0x0000002218547225 */ /* 0x080fe200078e0054 */
[C-C-:B------:R-:W-:Y:S02]  /*25a0*/  SHF.L.U64.HI R8, R28.reuse, 0x5, R29.reuse ;  /* 0x000000051c087819 */ /* 0x140fe4000001021d */
[----:B------:R-:W-:Y:S01]  /*25b0*/  SHF.L.U64.HI R9, R28, 0x6, R29 ;  /* 0x000000061c097819 */ /* 0x000fe2000001021d */
[----:B------:R-:W-:Y:S01]  /*25c0*/  IMAD.WIDE.U32 R86, R24, R34, R86 ;  /* 0x0000002218567225 */ /* 0x000fe200078e0056 */
[----:B------:R-:W-:-:S02]  /*25d0*/  SHF.L.U64.HI R10, R28, 0x7, R29 ;  /* 0x000000071c0a7819 */ /* 0x000fc4000001021d */
[----:B0-----:R-:W-:Y:S01]  /*25e0*/  SHF.R.U32.HI R36, RZ, 0x7, R36 ;  /* 0x00000007ff247819 */ /* 0x001fe20000011624 */
[----:B------:R-:W-:Y:S01]  /*25f0*/  IMAD.IADD R3, R32, 0x1, R33 ;  /* 0x0000000120037824 */ /* 0x000fe200078e0221 */
[--C-:B------:R-:W-:Y:S01]  /*2600*/  SHF.L.U64.HI R29, R34, 0x5, R35.reuse ;  /* 0x00000005221d7819 */ /* 0x100fe20000010223 */
[----:B------:R-:W-:Y:S01]  /*2610*/  IMAD.SHL.U32 R20, R28, 0x20, RZ ;  /* 0x000000201c147824 */ /* 0x000fe200078e00ff */
[----:B------:R-:W-:Y:S01]  /*2620*/  ISETP.NE.AND P6, PT, R36, 0x1, PT ;  /* 0x000000012400780c */ /* 0x000fe20003fc5270 */
[----:B------:R-:W-:Y:S01]  /*2630*/  IMAD.SHL.U32 R21, R28, 0x40, RZ ;  /* 0x000000401c157824 */ /* 0x000fe200078e00ff */
[C---:B------:R-:W-:Y:S01]  /*2640*/  SHF.L.U64.HI R30, R34.reuse, 0x6, R35 ;  /* 0x00000006221e7819 */ /* 0x040fe20000010223 */
[C---:B------:R-:W-:Y:S01]  /*2650*/  IMAD.SHL.U32 R32, R34.reuse, 0x20, RZ ;  /* 0x0000002022207824 */ /* 0x040fe200078e00ff */
[----:B------:R-:W-:Y:S01]  /*2660*/  SHF.R.S32.HI R79, RZ, 0x3, R12 ;  /* 0x00000003ff4f7819 */ /* 0x000fe2000001140c */
[----:B------:R-:W-:Y:S01]  /*2670*/  IMAD.SHL.U32 R33, R34, 0x40, RZ ;  /* 0x0000004022217824 */ /* 0x000fe200078e00ff */
[----:B------:R-:W-:Y:S01]  /*2680*/  SHF.R.S32.HI R88, RZ, 0x1f, R76 ;  /* 0x0000001fff587819 */ /* 0x000fe2000001144c */
[----:B------:R-:W-:-:S02]  /*2690*/  VIADD R92, R36, 0x8 ;  /* 0x00000008245c7836 */ /* 0x000fc40000000000 */
[----:B------:R-:W-:Y:S02]  /*26a0*/  IMAD.IADD R38, R81, 0x1, R39 ;  /* 0x0000000151267824 */ /* 0x000fe400078e0227 */
[----:B------:R-:W-:Y:S02]  /*26b0*/  IMAD.SHL.U32 R28, R28, 0x80, RZ ;  /* 0x000000801c1c7824 */ /* 0x000fe400078e00ff */
[----:B------:R-:W-:Y:S05]  /*26c0*/  @!P6 WARPSYNC.ALL ;  /* 0x000000000000e948 */ /* 0x000fea0003800000 */
[----:B------:R-:W-:Y:S01]  /*26d0*/  ULDC UR4, c[0x0][0x2f4] ;  /* 0x0000bd0000047ab9 */ /* 0x000fe20000000800 */
[----:B------:R-:W-:Y:S01]  /*26e0*/  IMAD.SHL.U32 R34, R34, 0x80, RZ ;  /* 0x0000008022227824 */ /* 0x000fe200078e00ff */
[----:B------:R-:W-:Y:S01]  /*26f0*/  ISETP.GE.AND P1, PT, R16, UR4, PT ;  /* 0x0000000410007c0c */ /* 0x000fe2000bf26270 */
[----:B------:R-:W-:Y:S01]  /*2700*/  IMAD R35, R220, 0x20, R188 ;  /* 0x00000020dc237824 */ /* 0x000fe200078e02bc */
[----:B------:R-:W-:Y:S01]  /*2710*/  @!P6 BAR.SYNC.DEFER_BLOCKING 0x9, 0x100 ;  /* 0x024400000000eb1d */ /* 0x000fe20000010000 */
[----:B------:R-:W-:Y:S01]  /*2720*/  IMAD.SHL.U32 R36, R15, 0x2, RZ ;  /* 0x000000020f247824 */ /* 0x000fe200078e00ff */
[----:B------:R-:W-:Y:S01]  /*2730*/  ISETP.GE.AND P2, PT, R2, UR4, PT ;  /* 0x0000000402007c0c */ /* 0x000fe2000bf46270 */
[----:B------:R-:W-:-:S02]  /*2740*/  IMAD.IADD R39, R39, 0x1, R83 ;  /* 0x0000000127277824 */ /* 0x000fc400078e0253 */
[----:B------:R-:W-:Y:S02]  /*2750*/  IMAD.IADD R77, R85, 0x1, R13 ;  /* 0x00000001554d7824 */ /* 0x000fe400078e020d */
[----:B------:R-:W-:Y:S01]  /*2760*/  IMAD.IADD R78, R13, 0x1, R87 ;  /* 0x000000010d4e7824 */ /* 0x000fe200078e0257 */
[----:B--2---:R-:W-:-:S07]  /*2770*/  SHF.R.S32.HI R37, RZ, 0x1f, R0 ;  /* 0x0000001fff257819 */ /* 0x004fce0000011400 */
.L_x_8258:
[----:B------:R-:W0:Y:S01]  /*2780*/  LDC R98, c[0x0][0x430] ;  /* 0x00010c00ff627b82 */ /* 0x000e220000000800 */
[----:B------:R-:W-:Y:S02]  /*2790*/  VIADD R42, R27, 0xffffffff ;  /* 0xffffffff1b2a7836 */ /* 0x000fe40000000000 */
[----:B------:R-:W-:Y:S02]  /*27a0*/  IMAD.MOV.U32 R99, RZ, RZ, RZ ;  /* 0x000000ffff637224 */ /* 0x000fe400078e00ff */
[----:B------:R-:W-:-:S03]  /*27b0*/  IMAD R12, R42, 0x80, R35 ;  /* 0x000000802a0c7824 */ /* 0x000fc600078e0223 */
[----:B-1----:R-:W1:Y:S01]  /*27c0*/  LDC R102, c[0x0][0x3f4] ;  /* 0x0000fd00ff667b82 */ /* 0x002e620000000800 */
[----:B------:R-:W-:Y:S01]  /*27d0*/  IMAD.IADD R43, R3, 0x1, R12 ;  /* 0x00000001032b7824 */ /* 0x000fe200078e020c */
[----:B------:R-:W-:-:S03]  /*27e0*/  ISETP.GE.AND P3, PT, R12, R25, PT ;  /* 0x000000190c00720c */ /* 0x000fc60003f66270 */
[----:B---3--:R-:W-:Y:S01]  /*27f0*/  IMAD.MOV.U32 R11, RZ, RZ, R43 ;  /* 0x000000ffff0b7224 */ /* 0x008fe200078e002b */
[----:B------:R-:W-:Y:S02]  /*2800*/  ISETP.GT.OR P3, PT, R35, 0x7f, P3 ;  /* 0x0000007f2300780c */ /* 0x000fe40001f64670 */
[----:B0-----:R-:W-:-:S11]  /*2810*/  ISETP.NE.AND P4, PT, R98, 0x1, PT ;  /* 0x000000016200780c */ /* 0x001fd60003f85270 */
[----:B------:R-:W0:Y:S08]  /*2820*/  @!P3 LDC.64 R40, c[0x0][0x428] ;  /* 0x00010a00ff28bb82 */ /* 0x000e300000000a00 */
[----:B--2---:R-:W2:Y:S08]  /*2830*/  @!P3 LDC.64 R12, c[0x0][0x418] ;  /* 0x00010600ff0cbb82 */ /* 0x004eb00000000a00 */
[----:B------:R-:W3:Y:S08]  /*2840*/  @P4 LDC R14, c[0x0][0x434] ;  /* 0x00010d00ff0e4b82 */ /* 0x000ef00000000800 */
[----:B----4-:R-:W4:Y:S01]  /*2850*/  @P4 LDC R15, c[0x0][0x438] ;  /* 0x00010e00ff0f4b82 */ /* 0x010f220000000800 */
        /* <DEDUP_REMOVED lines=8> */
[----:B--2---:R-:W-:-:S04]  /*28e0*/  @!P3 LEA R12, P4, R14, R12, 0x2 ;  /* 0x0000000c0e0cb211 */ /* 0x004fc800078810ff */
[----:B------:R-:W-:-:S05]  /*28f0*/  @!P3 LEA.HI.X R13, R14, R13, R15, 0x2, P4 ;  /* 0x0000000d0e0db211 */ /* 0x000fca00020f140f */
[----:B------:R0:W5:Y:S01]  /*2900*/  @!P3 LDG.E R99, desc[UR52][R12.64] ;  /* 0x000000340c63b981 */ /* 0x000162000c1e1900 */
[----:B-1----:R-:W-:Y:S01]  /*2910*/  ISETP.GE.AND P3, PT, R102, 0x1, PT ;  /* 0x000000016600780c */ /* 0x002fe20003f66270 */
[----:B------:R-:W-:Y:S01]  /*2920*/  IMAD.MOV R11, RZ, RZ, -R11 ;  /* 0x000000ffff0b7224 */ /* 0x000fe200078e0a0b */
[----:B------:R-:W-:Y:S01]  /*2930*/  ISETP.GT.AND P4, PT, R42, R26, PT ;  /* 0x0000001a2a00720c */ /* 0x000fe20003f84270 */
[----:B------:R-:W-:Y:S01]  /*2940*/  IMAD R91, R19, 0x4000, R219 ;  /* 0x00004000135b7824 */ /* 0x000fe200078e02db */
[----:B------:R-:W-:Y:S05]  /*2950*/  YIELD ;  /* 0x0000000000007946 */ /* 0x000fea0003800000 */
[----:B------:R-:W-:Y:S01]  /*2960*/  BSSY B0, `(.L_x_8161) ;  /* 0x00005d8000007945 */ /* 0x000fe20003800000 */
[----:B------:R-:W-:Y:S01]  /*2970*/  IMAD R98, R98, R11, R43 ;  /* 0x0000000b62627224 */ /* 0x000fe200078e022b */
[----:B------:R-:W-:Y:S01]  /*2980*/  P2R R90, PR, RZ, 0x10 ;  /* 0x00000010ff5a7803 */ /* 0x000fe20000000000 */
[----:B------:R-:W-:-:S02]  /*2990*/  IMAD R91, R91, 0x2, R18 ;  /* 0x000000025b5b7824 */ /* 0x000fc400078e0212 */
[----:B------:R-:W-:Y:S01]  /*29a0*/  IMAD.MOV.U32 R27, RZ, RZ, R42 ;  /* 0x000000ffff1b7224 */ /* 0x000fe200078e002a */
[----:B0-----:R-:W-:Y:S06]  /*29b0*/  @!P3 BRA `(.L_x_8162) ;  /* 0x0000005400a4b947 */ /* 0x001fec0003800000 */
[----:B------:R-:W-:Y:S01]  /*29c0*/  SHF.R.S32.HI R97, RZ, 0x1f, R98 ;  /* 0x0000001fff617819 */ /* 0x000fe20000011462 */
[----:B------:R-:W-:Y:S01]  /*29d0*/  ULDC.64 UR4, c[0x0][0x300] ;  /* 0x0000c00000047ab9 */ /* 0x000fe20000000a00 */
[----:B-----5:R-:W-:Y:S01]  /*29e0*/  SHF.R.S32.HI R96, RZ, 0x1f, R99 ;  /* 0x0000001fff607819 */ /* 0x020fe20000011463 */
[C---:B------:R-:W-:Y:S01]  /*29f0*/  IMAD.WIDE.U32 R12, R98.reuse, UR4, RZ ;  /* 0x00000004620c7c25 */ /* 0x040fe2000f8e00ff */
        /* <DEDUP_REMOVED lines=57> */
.L_x_8165:
[----:B------:R-:W-:Y:S05]  /*2d90*/  BSYNC B1 ;  /* 0x0000000000017941 */ /* 0x000fea0003800000 */
.L_x_8164:
        /* <DEDUP_REMOVED lines=15> */
[----:B------:R-:W-:Y:S01]  /*2e90*/  P2R R130, PR, RZ, 0x8 ;  /* 0x00000008ff827803 */ /* 0x000fe20000000000 */
[----:B------:R-:W-:Y:S01]  /*2ea0*/  IMAD.MOV.U32 R43, RZ, RZ, R71 ;  /* 0x000000ffff2b7224 */ /* 0x000fe200078e0047 */
[----:B------:R-:W-:-:S02]  /*2eb0*/  PRMT R122, R40, 0x7610, R122 ;  /* 0x00007610287a7816 */ /* 0x000fc4000000007a */
[----:B------:R-:W-:Y:S02]  /*2ec0*/  CS2R R58, SRZ ;  /* 0x00000000003a7805 */ /* 0x000fe4000001ff00 */
[----:B------:R-:W-:Y:S02]  /*2ed0*/  PRMT R123, R41, 0x7610, R123 ;  /* 0x00007610297b7816 */ /* 0x000fe4000000007b */
[----:B------:R-:W-:Y:S02]  /*2ee0*/  CS2R R62, SRZ ;  /* 0x00000000003e7805 */ /* 0x000fe4000001ff00 */
[----:B------:R-:W-:Y:S02]  /*2ef0*/  PRMT R135, R42, 0x7610, R135 ;  /* 0x000076102a877816 */ /* 0x000fe40000000087 */
[----:B------:R-:W-:Y:S01]  /*2f00*/  PRMT R136, R43, 0x7610, R136 ;  /* 0x000076102b887816 */ /* 0x000fe20000000088 */
        /* <DEDUP_REMOVED lines=21> */
.L_x_8167:
[----:B------:R-:W-:Y:S05]  /*3060*/  BSYNC B1 ;  /* 0x0000000000017941 */ /* 0x000fea0003800000 */
.L_x_8166:
        /* <DEDUP_REMOVED lines=23> */
[----:B------:R-:W-:-:S02]  /*31e0*/  CS2R R54, SRZ ;  /* 0x0000000000367805 */ /* 0x000fc4000001ff00 */
        /* <DEDUP_REMOVED lines=24> */
.L_x_8169:
[----:B------:R-:W-:Y:S05]  /*3370*/  BSYNC B1 ;  /* 0x0000000000017941 */ /* 0x000fea0003800000 */
.L_x_8168:
        /* <DEDUP_REMOVED lines=32> */
.L_x_8171:
[----:B------:R-:W-:Y:S05]  /*3580*/  BSYNC B1 ;  /* 0x0000000000017941 */ /* 0x000fea0003800000 */
.L_x_8170:
[----:B-----5:R-:W-:Y:S01]  /*3590*/  IMAD.MOV.U32 R11, RZ, RZ, R48 ;  /* 0x000000ffff0b7224 */ /* 0x020fe200078e0030 */
[----:B------:R-:W-:Y:S01]  /*35a0*/  UISETP.NE.AND UP0, UPT, UR39, 0x3, UPT ;  /* 0x000000032700788c */ /* 0x000fe2000bf05270 */
[----:B0-----:R-:W-:Y:S02]  /*35b0*/  IMAD.MOV.U32 R12, RZ, RZ, R49 ;  /* 0x000000ffff0c7224 */ /* 0x001fe400078e0031 */
        /* <DEDUP_REMOVED lines=33> */
.L_x_8172:
[----:B------:R-:W-:Y:S01]  /*37d0*/  IMAD R89, R19, 0x8, R18 ;  /* 0x0000000813597824 */ /* 0x000fe200078e0212 */
[----:B------:R-:W-:Y:S01]  /*37e0*/  SHF.L.U32 R100, R199, 0x1f, RZ ;  /* 0x0000001fc7647819 */ /* 0x000fe200000006ff */
[----:B------:R-:W-:Y:S03]  /*37f0*/  BSSY B1, `(.L_x_8173) ;  /* 0x0000003000017945 */ /* 0x000fe60003800000 */
[----:B------:R-:W0:Y:S02]  /*3800*/  SYNCS.PHASECHK.TRANS64.TRYWAIT P6, [R89+URZ+0x28890], R100 ;  /* 0x02889064590075a7 */ /* 0x000e2400080c017f */
[----:B0-----:R-:W-:Y:S05]  /*3810*/  @!P6 BRA `(.L_x_8174) ;  /* 0x00000234001ce947 */ /* 0x001fea0003800000 */
.L_x_8580:
[----:B------:R-:W-:Y:S05]  /*3820*/  BSYNC B1 ;  /* 0x0000000000017941 */ /* 0x000fea0003800000 */
.L_x_8173:
[----:B------:R-:W-:-:S03]  /*3830*/  UMOV UR4, 0xffffffff ;  /* 0xffffffff00047882 */ /* 0x000fc60000000000 */
[----:B------:R-:W-:Y:S05]  /*3840*/  BRA.DIV UR4, `(.L_x_8175) ;  /* 0x0000023604247947 */ /* 0x000fea000b800000 */
[----:B------:R1:W2:Y:S04]  /*3850*/  SHFL.IDX PT, R75, R101, RZ, 0x181f ;  /* 0x00181fff654b7589 */ /* 0x0002a800000e0000 */
[----:B------:R1:W3:Y:S02]  /*3860*/  SHFL.IDX PT, R103, R106, RZ, 0x181f ;  /* 0x00181fff6a677589 */ /* 0x0002e400000e0000 */
.L_x_8584:
        /* <DEDUP_REMOVED lines=57> */
.L_x_8181:
[----:B------:R-:W-:Y:S05]  /*3c00*/  BSYNC B3 ;  /* 0x0000000000037941 */ /* 0x000fea0003800000 */
.L_x_8180:
[----:B0-----:R4:W-:Y:S02]  /*3c10*/  ST.E.128 desc[UR52][R72.64], R12 ;  /* 0x0000000c48007985 */ /* 0x0019e4000c101d34 */
.L_x_8179:
[----:B------:R-:W-:Y:S05]  /*3c20*/  BSYNC B2 ;  /* 0x0000000000027941 */ /* 0x000fea0003800000 */
.L_x_8178:
        /* <DEDUP_REMOVED lines=13> */
[----:B------:R-:W-:Y:S01]  /*3d00*/  PRMT R122, R122, 0x5410, R11 ;  /* 0x000054107a7a7816 */ /* 0x000fe2000000000b */
[----:B------:R-:W-:Y:S01]  /*3d10*/  IMAD.U32 R11, R12, 0x10000, RZ ;  /* 0x000100000c0b7824 */ /* 0x000fe200078e00ff */
[----:B------:R-:W-:-:S02]  /*3d20*/  PRMT R123, R123, 0x5410, R70 ;  /* 0x000054107b7b7816 */ /* 0x000fc40000000046 */
[----:B------:R-:W-:Y:S01]  /*3d30*/  LOP3.LUT R65, R14, 0xffff0000, RZ, 0xc0, !PT ;  /* 0xffff00000e417812 */ /* 0x000fe200078ec0ff */
[----:B------:R-:W-:Y:S01]  /*3d40*/  IMAD.U32 R14, R13, 0x10000, RZ ;  /* 0x000100000d0e7824 */ /* 0x000fe200078e00ff */
        /* <DEDUP_REMOVED lines=35> */
.L_x_8183:
[----:B------:R-:W-:Y:S05]  /*3f80*/  BSYNC B2 ;  /* 0x0000000000027941 */ /* 0x000fea0003800000 */
.L_x_8182:
[----:B0-----:R0:W-:Y:S02]  /*3f90*/  ST.E.128 desc[UR52][R68.64], R12 ;  /* 0x0000000c44007985 */ /* 0x0011e4000c101d34 */
.L_x_8177:
[----:B------:R-:W-:Y:S05]  /*3fa0*/  BSYNC B1 ;  /* 0x0000000000017941 */ /* 0x000fea0003800000 */
.L_x_8176:
[----:B------:R-:W-:-:S03]  /*3fb0*/  UMOV UR4, 0xffffffff ;  /* 0xffffffff00047882 */ /* 0x000fc60000000000 */
[----:B------:R-:W-:Y:S05]  /*3fc0*/  BRA.DIV UR4, `(.L_x_8184) ;  /* 0x0000022e04907947 */ /* 0x000fea000b800000 */
[----:B------:R1:W1:Y:S04]  /*3fd0*/  SHFL.IDX PT, R67, R101, 0x1, 0x181f ;  /* 0x00381f0065437f89 */ /* 0x00026800000e0000 */
[----:B0-----:R0:W0:Y:S02]  /*3fe0*/  SHFL.IDX PT, R69, R106, 0x1, 0x181f ;  /* 0x00381f006a457f89 */ /* 0x00102400000e0000 */
.L_x_8588:
[----:B------:R-:W-:Y:S01]  /*3ff0*/  ISETP.NE.AND P6, PT, R130, RZ, PT ;  /* 0x000000ff8200720c */ /* 0x000fe20003fc5270 */
[----:B------:R-:W-:-:S12]  /*4000*/  BSSY B1, `(.L_x_8185) ;  /* 0x0000072000017945 */ /* 0x000fd80003800000 */
[----:B------:R-:W-:Y:S05]  /*4010*/  @P6 BRA `(.L_x_8186) ;  /* 0x0000000400c06947 */ /* 0x000fea0003800000 */
[----:B------:R-:W-:Y:S04]  /*4020*/  BSSY B2, `(.L_x_8187) ;  /* 0x0000038000027945 */ /* 0x000fe80003800000 */
[----:B------:R-:W-:Y:S05]  /*4030*/  @P1 BRA `(.L_x_8188) ;  /* 0x0000000000d81947 */ /* 0x000fea0003800000 */
[----:B----4-:R4:W2:Y:S01]  /*4040*/  LDS.128 R12, [R91+0x19400] ;  /* 0x019400005b0c7984 */ /* 0x0108a20000000c00 */
[C---:B0-----:R-:W-:Y:S01]  /*4050*/  LEA R64, P6, R16.reuse, R69, 0x1 ;  /* 0x0000004510407211 */ /* 0x041fe200078c08ff */
[----:B------:R-:W-:Y:S03]  /*4060*/  BSSY B3, `(.L_x_8189) ;  /* 0x0000032000037945 */ /* 0x000fe60003800000 */
[----:B-1----:R-:W-:Y:S02]  /*4070*/  LEA.HI.X R65, R16, R67, R17, 0x1, P6 ;  /* 0x0000004310417211 */ /* 0x002fe400030f0c11 */
[----:B------:R-:W-:-:S13]  /*4080*/  ISETP.GE.AND P6, PT, R22, R102, PT ;  /* 0x000000661600720c */ /* 0x000fda0003fc6270 */
[----:B----4-:R-:W-:Y:S05]  /*4090*/  @P6 BRA `(.L_x_8190) ;  /* 0x0000000000b86947 */ /* 0x010fea0003800000 */
[----:B------:R-:W-:Y:S02]  /*40a0*/  SHF.R.U64 R11, R62, 0x10, R63 ;  /* 0x000000103e0b7819 */ /* 0x000fe4000000123f */
[----:B------:R-:W-:Y:S01]  /*40b0*/  SHF.R.U64 R71, R60, 0x10, R61 ;  /* 0x000000103c477819 */ /* 0x000fe2000000123d */
[----:B--2---:R-:W-:Y:S01]  /*40c0*/  IMAD.U32 R60, R14, 0x10000, RZ ;  /* 0x000100000e3c7824 */ /* 0x004fe200078e00ff */
[----:B------:R-:W-:Y:S02]  /*40d0*/  SHF.R.U32.HI R66, RZ, 0x10, R63 ;  /* 0x00000010ff427819 */ /* 0x000fe4000001163f */
[----:B------:R-:W-:Y:S02]  /*40e0*/  SHF.R.U32.HI R68, RZ, 0x10, R61 ;  /* 0x00000010ff447819 */ /* 0x000fe4000001163d */
[----:B------:R-:W-:Y:S01]  /*40f0*/  PRMT R118, R118, 0x5410, R11 ;  /* 0x0000541076767816 */ /* 0x000fe2000000000b */
[----:B------:R-:W-:Y:S01]  /*4100*/  IMAD.U32 R11, R12, 0x10000, RZ ;  /* 0x000100000c0b7824 */ /* 0x000fe200078e00ff */
[----:B------:R-:W-:-:S02]  /*4110*/  PRMT R116, R116, 0x5410, R71 ;  /* 0x0000541074747816 */ /* 0x000fc40000000047 */
[----:B------:R-:W-:Y:S02]  /*4120*/  PRMT R119, R119, 0x5410, R66 ;  /* 0x0000541077777816 */ /* 0x000fe40000000042 */
        /* <DEDUP_REMOVED lines=8> */
[----:B------:R-:W-:Y:S01]  /*41b0*/  FMUL.FTZ R73, R61, R70 ;  /* 0x000000463d497220 */ /* 0x000fe20000410000 */
[----:B------:R-:W-:Y:S01]  /*41c0*/  LOP3.LUT R62, R15, 0xffff0000, RZ, 0xc0, !PT ;  /* 0xffff00000f3e7812 */ /* 0x000fe200078ec0ff */
[C---:B------:R-:W-:Y:S01]  /*41d0*/  FMUL.FTZ R71, R13.reuse, R68 ;  /* 0x000000440d477220 */ /* 0x040fe20000410000 */
[----:B------:R-:W-:Y:S01]  /*41e0*/  LOP3.LUT R12, R12, 0xffff0000, RZ, 0xc0, !PT ;  /* 0xffff00000c0c7812 */ /* 0x000fe200078ec0ff */
[----:B------:R-:W-:Y:S01]  /*41f0*/  FMUL.FTZ R13, R13, R63 ;  /* 0x0000003f0d0d7220 */ /* 0x000fe20000410000 */
[----:B------:R-:W-:Y:S01]  /*4200*/  LOP3.LUT R119, R119, 0xffff0000, RZ, 0xc0, !PT ;  /* 0xffff000077777812 */ /* 0x000fe200078ec0ff */
[----:B------:R-:W-:Y:S01]  /*4210*/  FMUL.FTZ R61, R61, R66 ;  /* 0x000000423d3d7220 */ /* 0x000fe20000410000 */
[----:B------:R-:W-:Y:S01]  /*4220*/  LOP3.LUT R117, R117, 0xffff0000, RZ, 0xc0, !PT ;  /* 0xffff000075757812 */ /* 0x000fe200078ec0ff */
[----:B------:R-:W-:-:S02]  /*4230*/  IMAD.U32 R118, R118, 0x10000, RZ ;  /* 0x0001000076767824 */ /* 0x000fc400078e00ff */
[----:B------:R-:W-:Y:S01]  /*4240*/  FFMA.FTZ R71, R14, R63, -R71 ;  /* 0x0000003f0e477223 */ /* 0x000fe20000010847 */
[----:B------:R-:W-:Y:S02]  /*4250*/  IMAD.U32 R116, R116, 0x10000, RZ ;  /* 0x0001000074747824 */ /* 0x000fe400078e00ff */
        /* <DEDUP_REMOVED lines=18> */
.L_x_8190:
[----:B------:R-:W-:Y:S05]  /*4380*/  BSYNC B3 ;  /* 0x0000000000037941 */ /* 0x000fea0003800000 */
.L_x_8189:
[----:B--2---:R0:W-:Y:S02]  /*4390*/  ST.E.128 desc[UR52][R64.64], R12 ;  /* 0x0000000c40007985 */ /* 0x0041e4000c101d34 */
.L_x_8188:
[----:B------:R-:W-:Y:S05]  /*43a0*/  BSYNC B2 ;  /* 0x0000000000027941 */ /* 0x000fea0003800000 */
.L_x_8187:
[----:B------:R-:W-:Y:S05]  /*43b0*/  @P2 BRA `(.L_x_8186) ;  /* 0x0000000000d82947 */ /* 0x000fea0003800000 */
        /* <DEDUP_REMOVED lines=52> */
.L_x_8192:
[----:B------:R-:W-:Y:S05]  /*4700*/  BSYNC B2 ;  /* 0x0000000000027941 */ /* 0x000fea0003800000 */
.L_x_8191:
[----:B----4-:R0:W-:Y:S02]  /*4710*/  ST.E.128 desc[UR52][R60.64], R12 ;  /* 0x0000000c3c007985 */ /* 0x0101e4000c101d34 */
.L_x_8186:
[----:B------:R-:W-:Y:S05]  /*4720*/  BSYNC B1 ;  /* 0x0000000000017941 */ /* 0x000fea0003800000 */
.L_x_8185:
[----:B------:R-:W-:-:S03]  /*4730*/  UMOV UR4, 0xffffffff ;  /* 0xffffffff00047882 */ /* 0x000fc60000000000 */
[----:B------:R-:W-:Y:S05]  /*4740*/  BRA.DIV UR4, `(.L_x_8193) ;  /* 0x0000022604fc7947 */ /* 0x000fea000b800000 */
[----:B------:R1:W1:Y:S04]  /*4750*/  SHFL.IDX PT, R59, R101, 0x2, 0x181f ;  /* 0x00581f00653b7f89 */ /* 0x00026800000e0000 */
[----:B0-----:R0:W0:Y:S02]  /*4760*/  SHFL.IDX PT, R61, R106, 0x2, 0x181f ;  /* 0x00581f006a3d7f89 */ /* 0x00102400000e0000 */
.L_x_8592:
[----:B------:R-:W-:Y:S04]  /*4770*/  BSSY B1, `(.L_x_8194) ;  /* 0x0000072000017945 */ /* 0x000fe80003800000 */
        /* <DEDUP_REMOVED lines=14> */
[----:B------:R-:W-:Y:S02]  /*4860*/  PRMT R131, R131, 0x5410, R58 ;  /* 0x0000541083837816 */ /* 0x000fe4000000003a */
[----:B------:R-:W-:Y:S01]  /*4870*/  PRMT R128, R128, 0x5410, R11 ;  /* 0x0000541080807816 */ /* 0x000fe2000000000b */
[----:B------:R-:W-:Y:S01]  /*4880*/  IMAD.U32 R11, R12, 0x10000, RZ ;  /* 0x000100000c0b7824 */ /* 0x000fe200078e00ff */
[----:B------:R-:W-:Y:S01]  /*4890*/  LOP3.LUT R53, R14, 0xffff0000, RZ, 0xc0, !PT ;  /* 0xffff00000e357812 */ /* 0x000fe200078ec0ff */
        /* <DEDUP_REMOVED lines=37> */
.L_x_8199:
[----:B------:R-:W-:Y:S05]  /*4af0*/  BSYNC B3 ;  /* 0x0000000000037941 */ /* 0x000fea0003800000 */
.L_x_8198:
[----:B--2---:R0:W-:Y:S02]  /*4b00*/  ST.E.128 desc[UR52][R56.64], R12 ;  /* 0x0000000c38007985 */ /* 0x0041e4000c101d34 */
.L_x_8197:
[----:B------:R-:W-:Y:S05]  /*4b10*/  BSYNC B2 ;  /* 0x0000000000027941 */ /* 0x000fea0003800000 */
.L_x_8196:
        /* <DEDUP_REMOVED lines=53> */
.L_x_8201:
[----:B------:R-:W-:Y:S05]  /*4e70*/  BSYNC B2 ;  /* 0x0000000000027941 */ /* 0x000fea0003800000 */
.L_x_8200:
[----:B----4-:R0:W-:Y:S02]  /*4e80*/  ST.E.128 desc[UR52][R52.64], R12 ;  /* 0x0000000c34007985 */ /* 0x0101e4000c101d34 */
.L_x_8195:
[----:B------:R-:W-:Y:S05]  /*4e90*/  BSYNC B1 ;  /* 0x0000000000017941 */ /* 0x000fea0003800000 */
.L_x_8194:
[----:B------:R-:W-:-:S03]  /*4ea0*/  UMOV UR4, 0xffffffff ;  /* 0xffffffff00047882 */ /* 0x000fc60000000000 */
[----:B------:R-:W-:Y:S05]  /*4eb0*/  BRA.DIV UR4, `(.L_x_8202) ;  /* 0x00000222046c7947 */ /* 0x000fea000b800000 */
[----:B-1----:R-:W1:Y:S04]  /*4ec0*/  SHFL.IDX PT, R101, R101, 0x3, 0x181f ;  /* 0x00781f0065657f89 */ /* 0x002e6800000e0000 */
[----:B------:R0:W0:Y:S02]  /*4ed0*/  SHFL.IDX PT, R51, R106, 0x3, 0x181f ;  /* 0x00781f006a337f89 */ /* 0x00002400000e0000 */
.L_x_8596:
[----:B------:R-:W-:Y:S05]  /*4ee0*/  @P4 BRA `(.L_x_8203) ;  /* 0x0000003400fc4947 */ /* 0x000fea0003800000 */
[----:B------:R-:W-:Y:S04]  /*4ef0*/  BSSY B1, `(.L_x_8204) ;  /* 0x0000038000017945 */ /* 0x000fe80003800000 */
[----:B------:R-:W-:Y:S05]  /*4f00*/  @P1 BRA `(.L_x_8205) ;  /* 0x0000000000d81947 */ /* 0x000fea0003800000 */
[----:B0---4-:R0:W4:Y:S01]  /*4f10*/  LDS.128 R12, [R91+0x1b400] ;  /* 0x01b400005b0c7984 */ /* 0x0111220000000c00 */
[C---:B------:R-:W-:Y:S01]  /*4f20*/  LEA R48, P3, R16.reuse, R51, 0x1 ;  /* 0x0000003310307211 */ /* 0x040fe200078608ff */
[----:B------:R-:W-:Y:S03]  /*4f30*/  BSSY B2, `(.L_x_8206) ;  /* 0x0000032000027945 */ /* 0x000fe60003800000 */
[----:B-1----:R-:W-:Y:S02]  /*4f40*/  LEA.HI.X R49, R16, R101, R17, 0x1, P3 ;  /* 0x0000006510317211 */ /* 0x002fe400018f0c11 */
[----:B------:R-:W-:-:S13]  /*4f50*/  ISETP.GE.AND P3, PT, R22, R102, PT ;  /* 0x000000661600720c */ /* 0x000fda0003f66270 */
[----:B0-----:R-:W-:Y:S05]  /*4f60*/  @P3 BRA `(.L_x_8207) ;  /* 0x0000000000b83947 */ /* 0x001fea0003800000 */
[----:B------:R-:W-:Y:S02]  /*4f70*/  SHF.R.U64 R11, R46, 0x10, R47 ;  /* 0x000000102e0b7819 */ /* 0x000fe4000000122f */
[----:B------:R-:W-:Y:S01]  /*4f80*/  SHF.R.U64 R53, R44, 0x10, R45 ;  /* 0x000000102c357819 */ /* 0x000fe2000000122d */
[----:B----4-:R-:W-:Y:S01]  /*4f90*/  IMAD.U32 R44, R14, 0x10000, RZ ;  /* 0x000100000e2c7824 */ /* 0x010fe200078e00ff */
        /* <DEDUP_REMOVED lines=43> */
.L_x_8207:
[----:B------:R-:W-:Y:S05]  /*5250*/  BSYNC B2 ;  /* 0x0000000000027941 */ /* 0x000fea0003800000 */
.L_x_8206:
[----:B----4-:R0:W-:Y:S02]  /*5260*/  ST.E.128 desc[UR52][R48.64], R12 ;  /* 0x0000000c30007985 */ /* 0x0101e4000c101d34 */
.L_x_8205:
[----:B------:R-:W-:Y:S05]  /*5270*/  BSYNC B1 ;  /* 0x0000000000017941 */ /* 0x000fea0003800000 */
.L_x_8204:
        /* <DEDUP_REMOVED lines=36> */
[----:B------:R-:W-:Y:S01]  /*54c0*/  FFMA.FTZ R13, R40, R46, -R13 ;  /* 0x0000002e280d7223 */ /* 0x000fe2000001080d */
[----:B------:R-:W-:Y:S01]  /*54d0*/  FMUL.FTZ R14, R12, R105 ;  /* 0x000000690c0e7220 */ /* 0x000fe20000410000 */
[----:B------:R-:W-:Y:S02]  /*54e0*/  IMAD.U32 R15, R15, 0x10000, RZ ;  /* 0x000100000f0f7824 */ /* 0x000fe400078e00ff */
[----:B------:R-:W-:Y:S01]  /*54f0*/  FFMA.FTZ R40, R40, R48, R41 ;  /* 0x0000003028287223 */ /* 0x000fe20000010029 */
        /* <DEDUP_REMOVED lines=13> */
.L_x_8209:
[----:B------:R-:W-:Y:S05]  /*55d0*/  BSYNC B1 ;  /* 0x0000000000017941 */ /* 0x000fea0003800000 */
.L_x_8208:
[----:B----4-:R0:W-:Y:S01]  /*55e0*/  ST.E.128 desc[UR52][R44.64], R12 ;  /* 0x0000000c2c007985 */ /* 0x0101e2000c101d34 */
[----:B------:R-:W-:Y:S05]  /*55f0*/  BRA `(.L_x_8203) ;  /* 0x0000003000387947 */ /* 0x000fea0003800000 */
.L_x_8163:
[C---:B------:R-:W-:Y:S01]  /*5600*/  VIADD R40, R188.reuse, 0x20 ;  /* 0x00000020bc287836 */ /* 0x040fe20000000000 */
[----:B------:R-:W-:Y:S01]  /*5610*/  CS2R R46, SRZ ;  /* 0x00000000002e7805 */ /* 0x000fe2000001ff00 */
[----:B------:R-:W-:-:S03]  /*5620*/  VIADD R44, R188, 0x40 ;  /* 0x00000040bc2c7836 */ /* 0x000fc60000000000 */
[----:B------:R-:W-:-:S04]  /*5630*/  ISETP.GE.AND P4, PT, R40, R95, PT ;  /* 0x0000005f2800720c */ /* 0x000fc80003f86270 */
        /* <DEDUP_REMOVED lines=19> */
[----:B------:R-:W-:Y:S02]  /*5770*/  @!P5 IMAD.X R45, R89, 0x1, R39, P6 ;  /* 0x00000001592dd824 */ /* 0x000fe400030e0627 */
[----:B------:R-:W0:Y:S01]  /*5780*/  @!P5 LDC.64 R50, c[0x0][0x400] ;  /* 0x00010000ff32db82 */ /* 0x000e220000000a00 */
[----:B----4-:R-:W-:-:S04]  /*5790*/  @!P5 LEA R48, P6, R44, R48, 0x1 ;  /* 0x000000302c30d211 */ /* 0x010fc800078c08ff */
[----:B------:R-:W-:Y:S02]  /*57a0*/  @!P5 LEA.HI.X R49, R44, R49, R45, 0x1, P6 ;  /* 0x000000312c31d211 */ /* 0x000fe400030f0c2d */
[----:B------:R-:W-:-:S05]  /*57b0*/  @!P5 IADD3 R44, P6, R86, R12, RZ ;  /* 0x0000000c562cd210 */ /* 0x000fca0007fde0ff */
[----:B------:R-:W-:Y:S01]  /*57c0*/  @!P5 IMAD.X R45, R11, 0x1, R78, P6 ;  /* 0x000000010b2dd824 */ /* 0x000fe200030e064e */
[----:B0-----:R-:W-:-:S04]  /*57d0*/  @!P5 LEA R50, P6, R44, R50, 0x1 ;  /* 0x000000322c32d211 */ /* 0x001fc800078c08ff */
[----:B------:R-:W-:Y:S02]  /*57e0*/  @!P5 LEA.HI.X R51, R44, R51, R45, 0x1, P6 ;  /* 0x000000332c33d211 */ /* 0x000fe400030f0c2d */
[----:B------:R-:W-:Y:S02]  /*57f0*/  CS2R R44, SRZ ;  /* 0x00000000002c7805 */ /* 0x000fe4000001ff00 */
[----:B------:R-:W-:-:S04]  /*5800*/  @!P4 LEA R56, P6, R42, R56, 0x1 ;  /* 0x000000382a38c211 */ /* 0x000fc800078c08ff */
[----:B------:R-:W-:Y:S02]  /*5810*/  @!P4 LEA.HI.X R57, R42, R57, R43, 0x1, P6 ;  /* 0x000000392a39c211 */ /* 0x000fe400030f0c2b */
[----:B------:R-:W-:Y:S02]  /*5820*/  CS2R R42, SRZ ;  /* 0x00000000002a7805 */ /* 0x000fe4000001ff00 */
[C---:B-1----:R-:W-:Y:S01]  /*5830*/  @!P4 LEA R58, P6, R40.reuse, R58, 0x1 ;  /* 0x0000003a283ac211 */ /* 0x042fe200078c08ff */
[----:B------:R0:W5:Y:S03]  /*5840*/  @!P5 LDG.E.128 R44, desc[UR52][R50.64] ;  /* 0x00000034322cd981 */ /* 0x000166000c1e1d00 */
[----:B------:R-:W-:Y:S02]  /*5850*/  @!P4 LEA.HI.X R59, R40, R59, R41, 0x1, P6 ;  /* 0x0000003b283bc211 */ /* 0x000fe400030f0c29 */
[----:B------:R-:W-:-:S02]  /*5860*/  CS2R R40, SRZ ;  /* 0x0000000000287805 */ /* 0x000fc4000001ff00 */
[----:B------:R-:W-:Y:S02]  /*5870*/  CS2R R54, SRZ ;  /* 0x0000000000367805 */ /* 0x000fe4000001ff00 */
[----:B------:R-:W-:Y:S02]  /*5880*/  CS2R R52, SRZ ;  /* 0x0000000000347805 */ /* 0x000fe4000001ff00 */
[----:B------:R1:W5:Y:S01]  /*5890*/  @!P5 LDG.E.128 R40, desc[UR52][R48.64] ;  /* 0x000000343028d981 */ /* 0x000362000c1e1d00 */
[----:B0-----:R-:W-:-:S03]  /*58a0*/  CS2R R50, SRZ ;  /* 0x0000000000327805 */ /* 0x001fc6000001ff00 */
[----:B------:R0:W5:Y:S01]  /*58b0*/  @!P4 LDG.E.128 R52, desc[UR52][R58.64] ;  /* 0x000000343a34c981 */ /* 0x000162000c1e1d00 */
[----:B-1----:R-:W-:-:S06]  /*58c0*/  CS2R R48, SRZ ;  /* 0x0000000000307805 */ /* 0x002fcc000001ff00 */
[----:B------:R1:W5:Y:S01]  /*58d0*/  @!P4 LDG.E.128 R48, desc[UR52][R56.64] ;  /* 0x000000343830c981 */ /* 0x000362000c1e1d00 */
[----:B--2---:R-:W-:Y:S01]  /*58e0*/  @!P3 LEA R64, P4, R62, R64, 0x1 ;  /* 0x000000403e40b211 */ /* 0x004fe200078808ff */
[----:B------:R-:W-:-:S03]  /*58f0*/  VIADD R68, R188, 0x60 ;  /* 0x00000060bc447836 */ /* 0x000fc60000000000 */
[----:B------:R-:W-:Y:S02]  /*5900*/  @!P3 LEA.HI.X R65, R62, R65, R63, 0x1, P4 ;  /* 0x000000413e41b211 */ /* 0x000fe400020f0c3f */
[----:B---3--:R-:W-:-:S04]  /*5910*/  @!P3 LEA R66, P4, R60, R66, 0x1 ;  /* 0x000000423c42b211 */ /* 0x008fc800078808ff */
[----:B------:R-:W-:Y:S02]  /*5920*/  @!P3 LEA.HI.X R67, R60, R67, R61, 0x1, P4 ;  /* 0x000000433c43b211 */ /* 0x000fe400020f0c3d */
[----:B------:R-:W-:-:S04]  /*5930*/  ISETP.GE.AND P4, PT, R68, R95, PT ;  /* 0x0000005f4400720c */ /* 0x000fc80003f86270 */
[----:B------:R-:W-:Y:S02]  /*5940*/  ISETP.GE.OR P4, PT, R16, R102, P4 ;  /* 0x000000661000720c */ /* 0x000fe40002786670 */
[----:B0-----:R-:W-:Y:S02]  /*5950*/  CS2R R58, SRZ ;  /* 0x00000000003a7805 */ /* 0x001fe4000001ff00 */
[----:B-1----:R-:W-:Y:S02]  /*5960*/  CS2R R56, SRZ ;  /* 0x0000000000387805 */ /* 0x002fe4000001ff00 */
[----:B------:R-:W-:Y:S02]  /*5970*/  CS2R R62, SRZ ;  /* 0x00000000003e7805 */ /* 0x000fe4000001ff00 */
[----:B------:R-:W-:Y:S01]  /*5980*/  CS2R R60, SRZ ;  /* 0x00000000003c7805 */ /* 0x000fe2000001ff00 */
        /* <DEDUP_REMOVED lines=12> */
[----:B------:R-:W-:Y:S01]  /*5a50*/  IMAD.MOV.U32 R13, RZ, RZ, R11 ;  /* 0x000000ffff0d7224 */ /* 0x000fe200078e000b */
[----:B------:R-:W-:-:S04]  /*5a60*/  ULDC.64 UR6, c[0x0][0x400] ;  /* 0x0001000000067ab9 */ /* 0x000fc80000000a00 */
[----:B------:R-:W1:Y:S01]  /*5a70*/  LDC.64 R66, c[0x0][0x408] ;  /* 0x00010200ff427b82 */ /* 0x000e620000000a00 */
[----:B0-----:R-:W-:-:S04]  /*5a80*/  IMAD.WIDE.U32 R14, R64, 0x60, R14 ;  /* 0x00000060400e7825 */ /* 0x001fc800078e000e */
[----:B------:R-:W-:Y:S01]  /*5a90*/  IMAD R65, R65, 0x60, RZ ;  /* 0x0000006041417824 */ /* 0x000fe200078e02ff */
[----:B------:R-:W-:Y:S01]  /*5aa0*/  IADD3 R14, P4, R82, R14, RZ ;  /* 0x0000000e520e7210 */ /* 0x000fe20007f9e0ff */
[----:B-1----:R-:W-:-:S03]  /*5ab0*/  IMAD.WIDE.U32 R12, R66, 0x60, R12 ;  /* 0x00000060420c7825 */ /* 0x002fc600078e000c */
[----:B------:R-:W-:Y:S01]  /*5ac0*/  IADD3.X R15, R39, R15, R65, P4, !PT ;  /* 0x0000000f270f7210 */ /* 0x000fe200027fe441 */
[----:B------:R-:W-:Y:S01]  /*5ad0*/  IMAD R67, R67, 0x60, RZ ;  /* 0x0000006043437824 */ /* 0x000fe200078e02ff */
[----:B------:R-:W-:-:S04]  /*5ae0*/  IADD3 R11, P4, R86, R12, RZ ;  /* 0x0000000c560b7210 */ /* 0x000fc80007f9e0ff */
[----:B------:R-:W-:Y:S02]  /*5af0*/  IADD3.X R12, R78, R13, R67, P4, !PT ;  /* 0x0000000d4e0c7210 */ /* 0x000fe400027fe443 */
[----:B------:R-:W-:-:S04]  /*5b00*/  LEA R64, P4, R14, UR4, 0x1 ;  /* 0x000000040e407c11 */ /* 0x000fc8000f8808ff */
[----:B------:R-:W-:Y:S02]  /*5b10*/  LEA.HI.X R65, R14, UR5, R15, 0x1, P4 ;  /* 0x000000050e417c11 */ /* 0x000fe4000a0f0c0f */
[----:B------:R-:W-:-:S04]  /*5b20*/  LEA R68, P4, R11, UR6, 0x1 ;  /* 0x000000060b447c11 */ /* 0x000fc8000f8808ff */
[----:B------:R-:W-:Y:S01]  /*5b30*/  LEA.HI.X R69, R11, UR7, R12, 0x1, P4 ;  /* 0x000000070b457c11 */ /* 0x000fe2000a0f0c0c */
[----:B------:R-:W5:Y:S05]  /*5b40*/  LDG.E.128 R64, desc[UR52][R64.64] ;  /* 0x0000003440407981 */ /* 0x000f6a000c1e1d00 */
[----:B------:R-:W5:Y:S03]  /*5b50*/  LDG.E.128 R68, desc[UR52][R68.64] ;  /* 0x0000003444447981 */ /* 0x000f66000c1e1d00 */
.L_x_8211:
[----:B------:R-:W-:Y:S05]  /*5b60*/  BSYNC B1 ;  /* 0x0000000000017941 */ /* 0x000fea0003800000 */
.L_x_8210:
        /* <DEDUP_REMOVED lines=68> */
.L_x_8212:
[----:B------:R-:W-:Y:S01]  /*5fb0*/  IMAD R89, R19, 0x8, R18 ;  /* 0x0000000813597824 */ /* 0x000fe200078e0212 */
[----:B------:R-:W-:Y:S01]  /*5fc0*/  SHF.L.U32 R100, R199, 0x1f, RZ ;  /* 0x0000001fc7647819 */ /* 0x000fe200000006ff */
[----:B------:R-:W0:Y:S01]  /*5fd0*/  LDC R107, c[0x0][0x2f4] ;  /* 0x0000bd00ff6b7b82 */ /* 0x000e220000000800 */
[----:B------:R-:W-:Y:S02]  /*5fe0*/  BSSY B1, `(.L_x_8213) ;  /* 0x0000003000017945 */ /* 0x000fe40003800000 */
[----:B------:R-:W1:Y:S02]  /*5ff0*/  SYNCS.PHASECHK.TRANS64.TRYWAIT P4, [R89+URZ+0x28890], R100 ;  /* 0x02889064590075a7 */ /* 0x000e64000808017f */
[----:B-1----:R-:W-:Y:S05]  /*6000*/  @!P4 BRA `(.L_x_8214) ;  /* 0x000002100064c947 */ /* 0x002fea0003800000 */
.L_x_8597:
[----:B------:R-:W-:Y:S05]  /*6010*/  BSYNC B1 ;  /* 0x0000000000017941 */ /* 0x000fea0003800000 */
.L_x_8213:
[----:B------:R-:W-:Y:S01]  /*6020*/  UMOV UR4, 0xffffffff ;  /* 0xffffffff00047882 */ /* 0x000fe20000000000 */
[----:B0-----:R-:W-:Y:S02]  /*6030*/  IMAD.IADD R109, R107, 0x1, -R36 ;  /* 0x000000016b6d7824 */ /* 0x001fe400078e0a24 */
[----:B------:R-:W-:Y:S05]  /*6040*/  BRA.DIV UR4, `(.L_x_8215) ;  /* 0x0000021204687947 */ /* 0x000fea000b800000 */
[----:B------:R0:W2:Y:S04]  /*6050*/  SHFL.IDX PT, R105, R101, RZ, 0x181f ;  /* 0x00181fff65697589 */ /* 0x0000a800000e0000 */
[----:B------:R0:W3:Y:S02]  /*6060*/  SHFL.IDX PT, R104, R106, RZ, 0x181f ;  /* 0x00181fff6a687589 */ /* 0x0000e400000e0000 */
.L_x_8601:
[----:B------:R-:W-:Y:S01]  /*6070*/  ISETP.GE.OR P4, PT, R188, R95, P1 ;  /* 0x0000005fbc00720c */ /* 0x000fe20000f86670 */
[----:B------:R-:W-:-:S12]  /*6080*/  BSSY B1, `(.L_x_8216) ;  /* 0x0000079000017945 */ /* 0x000fd80003800000 */
[----:B------:R-:W-:Y:S05]  /*6090*/  @P4 BRA `(.L_x_8217) ;  /* 0x0000000400dc4947 */ /* 0x000fea0003800000 */
[----:B------:R-:W-:Y:S01]  /*60a0*/  SEL R11, R36, R109, !P0 ;  /* 0x0000006d240b7207 */ /* 0x000fe20004000000 */
[----:B------:R-:W-:Y:S01]  /*60b0*/  BSSY B2, `(.L_x_8218) ;  /* 0x0000071000027945 */ /* 0x000fe20003800000 */
[----:B------:R-:W-:Y:S02]  /*60c0*/  SHF.R.U32.HI R13, RZ, 0x3, R209 ;  /* 0x00000003ff0d7819 */ /* 0x000fe400000116d1 */
[----:B------:R-:W-:Y:S02]  /*60d0*/  SHF.R.S32.HI R12, RZ, 0x1f, R11 ;  /* 0x0000001fff0c7819 */ /* 0x000fe4000001140b */
[----:B---3--:R-:W-:Y:S02]  /*60e0*/  LEA R102, P4, R76, R104, 0x1 ;  /* 0x000000684c667211 */ /* 0x008fe400078808ff */
[----:B------:R-:W-:Y:S02]  /*60f0*/  LEA.HI R12, R12, R11, RZ, 0x4 ;  /* 0x0000000b0c0c7211 */ /* 0x000fe400078f20ff */
[----:B--2---:R-:W-:-:S02]  /*6100*/  LEA.HI.X R103, R76, R105, R88, 0x1, P4 ;  /* 0x000000694c677211 */ /* 0x004fc400020f0c58 */
        /* <DEDUP_REMOVED lines=12> */
[----:B------:R-:W-:-:S03]  /*61d0*/  IMAD R72, R13, 0x2, R18 ;  /* 0x000000020d487824 */ /* 0x000fc600078e0212 */
[----:B------:R2:W3:Y:S04]  /*61e0*/  LDS.128 R12, [R11+0x18400] ;  /* 0x018400000b0c7984 */ /* 0x0004e80000000c00 */
[----:B------:R-:W4:Y:S01]  /*61f0*/  LDS.128 R72, [R72+0x18400] ;  /* 0x0184000048487984 */ /* 0x000f220000000c00 */
[----:B------:R-:W-:Y:S05]  /*6200*/  @P3 BRA `(.L_x_8219) ;  /* 0x00000004006c3947 */ /* 0x000fea0003800000 */
[----:B------:R-:W-:Y:S01]  /*6210*/  SHF.R.U32.HI R142, RZ, 0x10, R45 ;  /* 0x00000010ff8e7819 */ /* 0x000fe2000001162d */
[----:B----4-:R-:W-:Y:S01]  /*6220*/  IMAD.U32 R136, R75, 0x10000, RZ ;  /* 0x000100004b887824 */ /* 0x010fe200078e00ff */
[----:B------:R-:W-:Y:S01]  /*6230*/  SHF.R.U32.HI R147, RZ, 0x10, R41 ;  /* 0x00000010ff937819 */ /* 0x000fe20000011629 */
[----:B---3--:R-:W-:Y:S01]  /*6240*/  IMAD.U32 R135, R15, 0x10000, RZ ;  /* 0x000100000f877824 */ /* 0x008fe200078e00ff */
[----:B------:R-:W-:Y:S01]  /*6250*/  PRMT R141, R141, 0x5410, R142 ;  /* 0x000054108d8d7816 */ /* 0x000fe2000000008e */
[----:B--2---:R-:W-:Y:S01]  /*6260*/  IMAD.U32 R11, R14, 0x10000, RZ ;  /* 0x000100000e0b7824 */ /* 0x004fe200078e00ff */
[----:B------:R-:W-:Y:S02]  /*6270*/  PRMT R140, R140, 0x5410, R147 ;  /* 0x000054108c8c7816 */ /* 0x000fe40000000093 */
[----:B------:R-:W-:Y:S01]  /*6280*/  SHF.R.U64 R40, R40, 0x10, R41 ;  /* 0x0000001028287819 */ /* 0x000fe20000001229 */
[----:B------:R-:W-:Y:S01]  /*6290*/  IMAD.U32 R142, R141, 0x10000, RZ ;  /* 0x000100008d8e7824 */ /* 0x000fe200078e00ff */
[----:B------:R-:W-:Y:S01]  /*62a0*/  SHF.R.U32.HI R143, RZ, 0x10, R43 ;  /* 0x00000010ff8f7819 */ /* 0x000fe2000001162b */
[----:B------:R-:W-:Y:S01]  /*62b0*/  IMAD.U32 R41, R72, 0x10000, RZ ;  /* 0x0001000048297824 */ /* 0x000fe200078e00ff */
[----:B------:R-:W-:Y:S01]  /*62c0*/  SHF.R.U64 R146, R44, 0x10, R45 ;  /* 0x000000102c927819 */ /* 0x000fe2000000122d */
[----:B------:R-:W-:Y:S01]  /*62d0*/  IMAD.U32 R44, R13, 0x10000, RZ ;  /* 0x000100000d2c7824 */ /* 0x000fe200078e00ff */
[----:B------:R-:W-:Y:S01]  /*62e0*/  SHF.R.U64 R145, R42, 0x10, R43 ;  /* 0x000000102a917819 */ /* 0x000fe2000000122b */
[----:B------:R-:W-:Y:S01]  /*62f0*/  IMAD.U32 R43, R73, 0x10000, RZ ;  /* 0x00010000492b7824 */ /* 0x000fe200078e00ff */
[----:B------:R-:W-:-:S02]  /*6300*/  SHF.R.U64 R45, R46, 0x10, R47 ;  /* 0x000000102e2d7819 */ /* 0x000fc4000000122f */
[----:B------:R-:W-:Y:S02]  /*6310*/  SHF.R.U32.HI R144, RZ, 0x10, R47 ;  /* 0x00000010ff907819 */ /* 0x000fe4000001162f */
[----:B------:R-:W-:Y:S01]  /*6320*/  LOP3.LUT R47, R75, 0xffff0000, RZ, 0xc0, !PT ;  /* 0xffff00004b2f7812 */ /* 0x000fe200078ec0ff */
[----:B------:R-:W-:Y:S01]  /*6330*/  IMAD.U32 R75, R140, 0x10000, RZ ;  /* 0x000100008c4b7824 */ /* 0x000fe200078e00ff */
[----:B------:R-:W-:Y:S02]  /*6340*/  LOP3.LUT R46, R73, 0xffff0000, RZ, 0xc0, !PT ;  /* 0xffff0000492e7812 */ /* 0x000fe400078ec0ff */
[----:B------:R-:W-:Y:S02]  /*6350*/  PRMT R73, R111, 0x5432, R40 ;  /* 0x000054326f497816 */ /* 0x000fe40000000028 */
[----:B------:R-:W-:Y:S02]  /*6360*/  PRMT R138, R138, 0x5410, R143 ;  /* 0x000054108a8a7816 */ /* 0x000fe4000000008f */
[----:B------:R-:W-:-:S02]  /*6370*/  LOP3.LUT R141, R141, 0xffff0000, RZ, 0xc0, !PT ;  /* 0xffff00008d8d7812 */ /* 0x000fc400078ec0ff */
[----:B------:R-:W-:Y:S01]  /*6380*/  PRMT R40, R110, 0x5432, R145 ;  /* 0x000054326e287816 */ /* 0x000fe20000000091 */
[-C--:B------:R-:W-:Y:S01]  /*6390*/  FMUL.FTZ R145, R43, R142.reuse ;  /* 0x0000008e2b917220 */ /* 0x080fe20000410000 */
[----:B------:R-:W-:Y:S01]  /*63a0*/  PRMT R143, R137, 0x5410, R144 ;  /* 0x00005410898f7816 */ /* 0x000fe20000000090 */
[-C--:B------:R-:W-:Y:S01]  /*63b0*/  FMUL.FTZ R137, R43, R75.reuse ;  /* 0x0000004b2b897220 */ /* 0x080fe20000410000 */
[----:B------:R-:W-:Y:S01]  /*63c0*/  LOP3.LUT R140, R140, 0xffff0000, RZ, 0xc0, !PT ;  /* 0xffff00008c8c7812 */ /* 0x000fe200078ec0ff */
[----:B------:R-:W-:Y:S01]  /*63d0*/  FFMA.FTZ R43, R44, R75, -R145 ;  /* 0x0000004b2c2b7223 */ /* 0x000fe20000010891 */
[----:B------:R-:W-:Y:S01]  /*63e0*/  LOP3.LUT R133, R13, 0xffff0000, RZ, 0xc0, !PT ;  /* 0xffff00000d857812 */ /* 0x000fe200078ec0ff */
[----:B------:R-:W-:Y:S01]  /*63f0*/  IMAD.U32 R144, R143, 0x10000, RZ ;  /* 0x000100008f907824 */ /* 0x000fe200078e00ff */
[----:B------:R-:W-:Y:S01]  /*6400*/  PRMT R139, R139, 0x5410, R146 ;  /* 0x000054108b8b7816 */ /* 0x000fe20000000092 */
[----:B------:R-:W-:Y:S01]  /*6410*/  FMUL.FTZ R146, R46, R141 ;  /* 0x0000008d2e927220 */ /* 0x000fe20000410000 */
[----:B------:R-:W-:Y:S01]  /*6420*/  FFMA.FTZ R44, R44, R142, R137 ;  /* 0x0000008e2c2c7223 */ /* 0x000fe20000010089 */
[----:B------:R-:W-:Y:S01]  /*6430*/  FMUL.FTZ R142, R46, R140 ;  /* 0x0000008c2e8e7220 */ /* 0x000fe20000410000 */
[----:B------:R-:W-:-:S02]  /*6440*/  IMAD.U32 R137, R138, 0x10000, RZ ;  /* 0x000100008a897824 */ /* 0x000fc400078e00ff */
[----:B------:R-:W-:Y:S01]  /*6450*/  FFMA.FTZ R46, R133, R140, -R146 ;  /* 0x0000008c852e7223 */ /* 0x000fe20000010892 */
[----:B------:R-:W-:Y:S01]  /*6460*/  LOP3.LUT R143, R143, 0xffff0000, RZ, 0xc0, !PT ;  /* 0xffff00008f8f7812 */ /* 0x000fe200078ec0ff */
[C---:B------:R-:W-:Y:S01]  /*6470*/  FMUL.FTZ R140, R136.reuse, R144 ;  /* 0x00000090888c7220 */ /* 0x040fe20000410000 */
[----:B------:R-:W-:Y:S01]  /*6480*/  LOP3.LUT R42, R15, 0xffff0000, RZ, 0xc0, !PT ;  /* 0xffff00000f2a7812 */ /* 0x000fe200078ec0ff */
[----:B------:R-:W-:Y:S01]  /*6490*/  FMUL.FTZ R145, R136, R137 ;  /* 0x0000008988917220 */ /* 0x000fe20000410000 */
[----:B------:R-:W-:Y:S01]  /*64a0*/  FFMA.FTZ R75, R133, R141, R142 ;  /* 0x0000008d854b7223 */ /* 0x000fe2000001008e */
[----:B------:R-:W-:Y:S01]  /*64b0*/  LOP3.LUT R138, R138, 0xffff0000, RZ, 0xc0, !PT ;  /* 0xffff00008a8a7812 */ /* 0x000fe200078ec0ff */
[----:B------:R-:W-:Y:S01]  /*64c0*/  FFMA.FTZ R137, R135, R137, -R140 ;  /* 0x0000008987897223 */ /* 0x000fe2000001088c */
[----:B------:R-:W-:Y:S01]  /*64d0*/  FMUL.FTZ R133, R47, R143 ;  /* 0x0000008f2f857220 */ /* 0x000fe20000410000 */
[----:B------:R-:W-:Y:S01]  /*64e0*/  IMAD.U32 R140, R139, 0x10000, RZ ;  /* 0x000100008b8c7824 */ /* 0x000fe200078e00ff */
[----:B------:R-:W-:Y:S01]  /*64f0*/  LOP3.LUT R72, R72, 0xffff0000, RZ, 0xc0, !PT ;  /* 0xffff000048487812 */ /* 0x000fe200078ec0ff */
[----:B------:R-:W-:-:S02]  /*6500*/  IMAD.U32 R136, R73, 0x10000, RZ ;  /* 0x0001000049887824 */ /* 0x000fc400078e00ff */
[-C--:B------:R-:W-:Y:S01]  /*6510*/  FMUL.FTZ R47, R47, R138.reuse ;  /* 0x0000008a2f2f7220 */ /* 0x080fe20000410000 */
[----:B------:R-:W-:Y:S01]  /*6520*/  FFMA.FTZ R142, R42, R138, -R133 ;  /* 0x0000008a2a8e7223 */ /* 0x000fe20000010885 */
[----:B------:R-:W-:Y:S01]  /*6530*/  LOP3.LUT R139, R139, 0xffff0000, RZ, 0xc0, !PT ;  /* 0xffff00008b8b7812 */ /* 0x000fe200078ec0ff */
[----:B------:R-:W-:Y:S01]  /*6540*/  FMUL.FTZ R138, R41, R140 ;  /* 0x0000008c298a7220 */ /* 0x000fe20000410000 */
[----:B------:R-:W-:Y:S01]  /*6550*/  LOP3.LUT R73, R73, 0xffff0000, RZ, 0xc0, !PT ;  /* 0xffff000049497812 */ /* 0x000fe200078ec0ff */
[----:B------:R-:W-:Y:S01]  /*6560*/  IMAD.U32 R13, R12, 0x10000, RZ ;  /* 0x000100000c0d7824 */ /* 0x000fe200078e00ff */
[----:B------:R-:W-:Y:S01]  /*6570*/  PRMT R45, R108, 0x5432, R45 ;  /* 0x000054326c2d7816 */ /* 0x000fe2000000002d */
[----:B------:R-:W-:Y:S01]  /*6580*/  FMUL.FTZ R41, R41, R136 ;  /* 0x0000008829297220 */ /* 0x000fe20000410000 */
[----:B------:R-:W-:Y:S01]  /*6590*/  FFMA.FTZ R145, R135, R144, R145 ;  /* 0x0000009087917223 */ /* 0x000fe20000010091 */
[----:B------:R-:W-:Y:S01]  /*65a0*/  LOP3.LUT R12, R12, 0xffff0000, RZ, 0xc0, !PT ;  /* 0xffff00000c0c7812 */ /* 0x000fe200078ec0ff */
[----:B------:R-:W-:Y:S01]  /*65b0*/  FFMA.FTZ R144, R42, R143, R47 ;  /* 0x0000008f2a907223 */ /* 0x000fe2000001002f */
[----:B------:R-:W-:Y:S01]  /*65c0*/  LOP3.LUT R15, R14, 0xffff0000, RZ, 0xc0, !PT ;  /* 0xffff00000e0f7812 */ /* 0x000fe200078ec0ff */
[C---:B------:R-:W-:Y:S01]  /*65d0*/  FMUL.FTZ R47, R72.reuse, R139 ;  /* 0x0000008b482f7220 */ /* 0x040fe20000410000 */
[----:B------:R-:W-:Y:S01]  /*65e0*/  FFMA.FTZ R140, R13, R140, R41 ;  /* 0x0000008c0d8c7223 */ /* 0x000fe20000010029 */
[----:B------:R-:W-:Y:S01]  /*65f0*/  FMUL.FTZ R133, R72, R73 ;  /* 0x0000004948857220 */ /* 0x000fe20000410000 */
[----:B------:R-:W-:-:S02]  /*6600*/  IMAD.U32 R14, R74, 0x10000, RZ ;  /* 0x000100004a0e7824 */ /* 0x000fc400078e00ff */
[----:B------:R-:W-:Y:S01]  /*6610*/  FFMA.FTZ R138, R13, R136, -R138 ;  /* 0x000000880d8a7223 */ /* 0x000fe2000001088a */
[C---:B------:R-:W-:Y:S01]  /*6620*/  IMAD.U32 R41, R45.reuse, 0x10000, RZ ;  /* 0x000100002d297824 */ /* 0x040fe200078e00ff */
[----:B------:R-:W-:Y:S01]  /*6630*/  LOP3.LUT R74, R74, 0xffff0000, RZ, 0xc0, !PT ;  /* 0xffff00004a4a7812 */ /* 0x000fe200078ec0ff */
[----:B------:R-:W-:Y:S01]  /*6640*/  IMAD.U32 R13, R40, 0x10000, RZ ;  /* 0x00010000280d7824 */ /* 0x000fe200078e00ff */
[----:B------:R-:W-:Y:S01]  /*6650*/  LOP3.LUT R45, R45, 0xffff0000, RZ, 0xc0, !PT ;  /* 0xffff00002d2d7812 */ /* 0x000fe200078ec0ff */
[C---:B------:R-:W-:Y:S01]  /*6660*/  FFMA.FTZ R47, R12.reuse, R73, -R47 ;  /* 0x000000490c2f7223 */ /* 0x040fe2000001082f */
[----:B------:R-:W-:Y:S01]  /*6670*/  FFMA.FTZ R133, R12, R139, R133 ;  /* 0x0000008b0c857223 */ /* 0x000fe20000010085 */
[----:B------:R-:W-:Y:S01]  /*6680*/  FMUL.FTZ R12, R14, R41 ;  /* 0x000000290e0c7220 */ /* 0x000fe20000410000 */
[----:B------:R-:W-:Y:S01]  /*6690*/  LOP3.LUT R40, R40, 0xffff0000, RZ, 0xc0, !PT ;  /* 0xffff000028287812 */ /* 0x000fe200078ec0ff */
[----:B------:R-:W-:Y:S01]  /*66a0*/  FMUL.FTZ R14, R14, R13 ;  /* 0x0000000d0e0e7220 */ /* 0x000fe20000410000 */
[----:B------:R-:W-:Y:S01]  /*66b0*/  FMUL.FTZ R42, R74, R45 ;  /* 0x0000002d4a2a7220 */ /* 0x000fe20000410000 */
[C---:B------:R-:W-:Y:S01]  /*66c0*/  FFMA.FTZ R12, R11.reuse, R13, -R12 ;  /* 0x0000000d0b0c7223 */ /* 0x040fe2000001080c */
[----:B------:R-:W-:Y:S01]  /*66d0*/  F2FP.BF16.F32.PACK_AB R137, R142, R137 ;  /* 0x000000898e89723e */ /* 0x000fe200000010ff */
[----:B------:R-:W-:Y:S01]  /*66e0*/  FFMA.FTZ R14, R11, R41, R14 ;  /* 0x000000290b0e7223 */ /* 0x000fe2000001000e */
[-C--:B------:R-:W-:Y:S01]  /*66f0*/  FMUL.FTZ R74, R74, R40.reuse ;  /* 0x000000284a4a7220 */ /* 0x080fe20000410000 */
[----:B------:R-:W-:Y:S01]  /*6700*/  FFMA.FTZ R11, R15, R40, -R42 ;  /* 0x000000280f0b7223 */ /* 0x000fe2000001082a */
[----:B------:R-:W-:-:S02]  /*6710*/  F2FP.BF16.F32.PACK_AB R138, R47, R138 ;  /* 0x0000008a2f8a723e */ /* 0x000fc400000010ff */
[----:B------:R-:W-:Y:S01]  /*6720*/  FFMA.FTZ R15, R15, R45, R74 ;  /* 0x0000002d0f0f7223 */ /* 0x000fe2000001004a */
        /* <DEDUP_REMOVED lines=9> */
.L_x_8219:
[----:B------:R-:W-:Y:S05]  /*67c0*/  BSYNC B2 ;  /* 0x0000000000027941 */ /* 0x000fea0003800000 */
.L_x_8218:
[----:B------:R-:W-:Y:S01]  /*67d0*/  ISETP.GE.AND P4, PT, R134, R107, PT ;  /* 0x0000006b8600720c */ /* 0x000fe20003f86270 */
[----:B---3--:R3:W-:-:S12]  /*67e0*/  ST.E.128 desc[UR52][R102.64], R12 ;  /* 0x0000000c66007985 */ /* 0x0087d8000c101d34 */
[----:B------:R-:W-:-:S05]  /*67f0*/  @!P4 IMAD.WIDE R104, R134, 0x2, R104 ;  /* 0x000000028668c825 */ /* 0x000fca00078e0268 */
[----:B----4-:R3:W-:Y:S02]  /*6800*/  @!P4 ST.E.128 desc[UR52][R104.64], R72 ;  /* 0x000000486800c985 */ /* 0x0107e4000c101d34 */
.L_x_8217:
[----:B------:R-:W-:Y:S05]  /*6810*/  BSYNC B1 ;  /* 0x0000000000017941 */ /* 0x000fea0003800000 */
.L_x_8216:
[----:B------:R-:W-:-:S03]  /*6820*/  UMOV UR4, 0xffffffff ;  /* 0xffffffff00047882 */ /* 0x000fc60000000000 */
[----:B------:R-:W-:Y:S05]  /*6830*/  BRA.DIV UR4, `(.L_x_8220) ;  /* 0x0000020a04b87947 */ /* 0x000fea000b800000 */
[----:B------:R4:W0:Y:S04]  /*6840*/  SHFL.IDX PT, R47, R101, 0x1, 0x181f ;  /* 0x00381f00652f7f89 */ /* 0x00082800000e0000 */
[----:B------:R4:W0:Y:S02]  /*6850*/  SHFL.IDX PT, R46, R106, 0x1, 0x181f ;  /* 0x00381f006a2e7f89 */ /* 0x00082400000e0000 */
.L_x_8605:
[----:B--2---:R-:W-:Y:S01]  /*6860*/  VIADD R11, R188, 0x20 ;  /* 0x00000020bc0b7836 */ /* 0x004fe20000000000 */
[----:B------:R-:W-:Y:S04]  /*6870*/  BSSY B1, `(.L_x_8221) ;  /* 0x000007c000017945 */ /* 0x000fe80003800000 */
[----:B------:R-:W-:-:S13]  /*6880*/  ISETP.GE.OR P4, PT, R11, R95, P1 ;  /* 0x0000005f0b00720c */ /* 0x000fda0000f86670 */
[----:B------:R-:W-:Y:S05]  /*6890*/  @P4 BRA `(.L_x_8222) ;  /* 0x0000000400e44947 */ /* 0x000fea0003800000 */
[----:B------:R-:W-:Y:S01]  /*68a0*/  SEL R11, R36, R109, !P0 ;  /* 0x0000006d240b7207 */ /* 0x000fe20004000000 */
[----:B------:R-:W-:Y:S01]  /*68b0*/  BSSY B2, `(.L_x_8223) ;  /* 0x0000073000027945 */ /* 0x000fe20003800000 */
[----:B---3--:R-:W-:Y:S02]  /*68c0*/  SHF.R.U32.HI R13, RZ, 0x3, R205 ;  /* 0x00000003ff0d7819 */ /* 0x008fe400000116cd */
        /* <DEDUP_REMOVED lines=17> */
[----:B------:R0:W2:Y:S04]  /*69e0*/  LDS.128 R12, [R11+0x18400] ;  /* 0x018400000b0c7984 */ /* 0x0000a80000000c00 */
[----:B------:R-:W3:Y:S01]  /*69f0*/  LDS.128 R40, [R40+0x18400] ;  /* 0x0184000028287984 */ /* 0x000ee20000000c00 */
[----:B------:R-:W-:Y:S05]  /*6a00*/  @P3 BRA `(.L_x_8224) ;  /* 0x0000000400743947 */ /* 0x000fea0003800000 */
[----:B------:R-:W-:Y:S01]  /*6a10*/  SHF.R.U32.HI R105, RZ, 0x10, R49 ;  /* 0x00000010ff697819 */ /* 0x000fe20000011631 */
[----:B0-2---:R-:W-:Y:S01]  /*6a20*/  IMAD.U32 R11, R14, 0x10000, RZ ;  /* 0x000100000e0b7824 */ /* 0x005fe200078e00ff */
[----:B------:R-:W-:Y:S02]  /*6a30*/  SHF.R.U32.HI R73, RZ, 0x10, R53 ;  /* 0x00000010ff497819 */ /* 0x000fe40000011635 */
[----:B------:R-:W-:Y:S02]  /*6a40*/  PRMT R128, R128, 0x5410, R105 ;  /* 0x0000541080807816 */ /* 0x000fe40000000069 */
[----:B------:R-:W-:Y:S02]  /*6a50*/  PRMT R132, R132, 0x5410, R73 ;  /* 0x0000541084847816 */ /* 0x000fe40000000049 */
[----:B------:R-:W-:Y:S02]  /*6a60*/  SHF.R.U32.HI R75, RZ, 0x10, R55 ;  /* 0x00000010ff4b7819 */ /* 0x000fe40000011637 */
[----:B------:R-:W-:Y:S01]  /*6a70*/  SHF.R.U64 R102, R52, 0x10, R53 ;  /* 0x0000001034667819 */ /* 0x000fe20000001235 */
[----:B---3--:R-:W-:Y:S01]  /*6a80*/  IMAD.U32 R52, R41, 0x10000, RZ ;  /* 0x0001000029347824 */ /* 0x008fe200078e00ff */
[----:B------:R-:W-:Y:S01]  /*6a90*/  SHF.R.U64 R74, R54, 0x10, R55 ;  /* 0x00000010364a7819 */ /* 0x000fe20000001237 */
[----:B------:R-:W-:Y:S01]  /*6aa0*/  IMAD.U32 R73, R132, 0x10000, RZ ;  /* 0x0001000084497824 */ /* 0x000fe200078e00ff */
[----:B------:R-:W-:Y:S01]  /*6ab0*/  SHF.R.U32.HI R103, RZ, 0x10, R51 ;  /* 0x00000010ff677819 */ /* 0x000fe20000011633 */
[----:B------:R-:W-:Y:S01]  /*6ac0*/  IMAD.U32 R55, R128, 0x10000, RZ ;  /* 0x0001000080377824 */ /* 0x000fe200078e00ff */
[----:B------:R-:W-:Y:S01]  /*6ad0*/  PRMT R130, R130, 0x5410, R75 ;  /* 0x0000541082827816 */ /* 0x000fe2000000004b */
[----:B------:R-:W-:Y:S01]  /*6ae0*/  IMAD.U32 R54, R43, 0x10000, RZ ;  /* 0x000100002b367824 */ /* 0x000fe200078e00ff */
[----:B------:R-:W-:Y:S01]  /*6af0*/  SHF.R.U64 R134, R48, 0x10, R49 ;  /* 0x0000001030867819 */ /* 0x000fe20000001231 */
[----:B------:R-:W-:Y:S01]  /*6b00*/  IMAD.U32 R49, R13, 0x10000, RZ ;  /* 0x000100000d317824 */ /* 0x000fe200078e00ff */
[----:B------:R-:W-:Y:S01]  /*6b10*/  PRMT R131, R131, 0x5410, R102 ;  /* 0x0000541083837816 */ /* 0x000fe20000000066 */
[C---:B------:R-:W-:Y:S01]  /*6b20*/  FMUL.FTZ R102, R52.reuse, R55 ;  /* 0x0000003734667220 */ /* 0x040fe20000410000 */
[----:B------:R-:W-:Y:S01]  /*6b30*/  PRMT R129, R129, 0x5410, R74 ;  /* 0x0000541081817816 */ /* 0x000fe2000000004a */
[----:B------:R-:W-:Y:S01]  /*6b40*/  FMUL.FTZ R74, R52, R73 ;  /* 0x00000049344a7220 */ /* 0x000fe20000410000 */
[----:B------:R-:W-:Y:S01]  /*6b50*/  LOP3.LUT R53, R41, 0xffff0000, RZ, 0xc0, !PT ;  /* 0xffff000029357812 */ /* 0x000fe200078ec0ff */
[----:B------:R-:W-:Y:S01]  /*6b60*/  IMAD.U32 R52, R130, 0x10000, RZ ;  /* 0x0001000082347824 */ /* 0x000fe200078e00ff */
[----:B------:R-:W-:Y:S01]  /*6b70*/  PRMT R126, R126, 0x5410, R103 ;  /* 0x000054107e7e7816 */ /* 0x000fe20000000067 */
[C---:B------:R-:W-:Y:S01]  /*6b80*/  FFMA.FTZ R74, R49.reuse, R55, -R74 ;  /* 0x00000037314a7223 */ /* 0x040fe2000001084a */
[----:B------:R-:W-:Y:S01]  /*6b90*/  LOP3.LUT R132, R132, 0xffff0000, RZ, 0xc0, !PT ;  /* 0xffff000084847812 */ /* 0x000fe200078ec0ff */
[----:B------:R-:W-:Y:S01]  /*6ba0*/  FFMA.FTZ R102, R49, R73, R102 ;  /* 0x0000004931667223 */ /* 0x000fe20000010066 */
[----:B------:R-:W-:Y:S01]  /*6bb0*/  LOP3.LUT R128, R128, 0xffff0000, RZ, 0xc0, !PT ;  /* 0xffff000080807812 */ /* 0x000fe200078ec0ff */
[----:B------:R-:W-:Y:S01]  /*6bc0*/  IMAD.U32 R49, R126, 0x10000, RZ ;  /* 0x000100007e317824 */ /* 0x000fe200078e00ff */
[----:B------:R-:W-:Y:S01]  /*6bd0*/  SHF.R.U64 R104, R50, 0x10, R51 ;  /* 0x0000001032687819 */ /* 0x000fe20000001233 */
[----:B------:R-:W-:Y:S01]  /*6be0*/  FMUL.FTZ R55, R53, R132 ;  /* 0x0000008435377220 */ /* 0x000fe20000410000 */
[----:B------:R-:W-:Y:S01]  /*6bf0*/  LOP3.LUT R50, R13, 0xffff0000, RZ, 0xc0, !PT ;  /* 0xffff00000d327812 */ /* 0x000fe200078ec0ff */
[----:B------:R-:W-:Y:S01]  /*6c00*/  FMUL.FTZ R53, R53, R128 ;  /* 0x0000008035357220 */ /* 0x000fe20000410000 */
[----:B------:R-:W-:Y:S01]  /*6c10*/  PRMT R125, R125, 0x5410, R104 ;  /* 0x000054107d7d7816 */ /* 0x000fe20000000068 */
[----:B------:R-:W-:Y:S01]  /*6c20*/  IMAD.U32 R51, R15, 0x10000, RZ ;  /* 0x000100000f337824 */ /* 0x000fe200078e00ff */
[----:B------:R-:W-:Y:S01]  /*6c30*/  PRMT R127, R127, 0x5410, R134 ;  /* 0x000054107f7f7816 */ /* 0x000fe20000000086 */
[C---:B------:R-:W-:Y:S01]  /*6c40*/  FMUL.FTZ R104, R54.reuse, R52 ;  /* 0x0000003436687220 */ /* 0x040fe20000410000 */
[----:B------:R-:W-:Y:S01]  /*6c50*/  LOP3.LUT R43, R43, 0xffff0000, RZ, 0xc0, !PT ;  /* 0xffff00002b2b7812 */ /* 0x000fe200078ec0ff */
[----:B------:R-:W-:Y:S01]  /*6c60*/  FMUL.FTZ R73, R54, R49 ;  /* 0x0000003136497220 */ /* 0x000fe20000410000 */
[----:B------:R-:W-:Y:S01]  /*6c70*/  LOP3.LUT R130, R130, 0xffff0000, RZ, 0xc0, !PT ;  /* 0xffff000082827812 */ /* 0x000fe200078ec0ff */
[----:B------:R-:W-:Y:S01]  /*6c80*/  FFMA.FTZ R55, R50, R128, -R55 ;  /* 0x0000008032377223 */ /* 0x000fe20000010837 */
[----:B------:R-:W-:Y:S01]  /*6c90*/  LOP3.LUT R126, R126, 0xffff0000, RZ, 0xc0, !PT ;  /* 0xffff00007e7e7812 */ /* 0x000fe200078ec0ff */
[----:B------:R-:W-:Y:S01]  /*6ca0*/  FFMA.FTZ R53, R50, R132, R53 ;  /* 0x0000008432357223 */ /* 0x000fe20000010035 */
[----:B------:R-:W-:-:S02]  /*6cb0*/  IMAD.U32 R41, R40, 0x10000, RZ ;  /* 0x0001000028297824 */ /* 0x000fc400078e00ff */
[----:B------:R-:W-:Y:S01]  /*6cc0*/  FFMA.FTZ R104, R51, R49, -R104 ;  /* 0x0000003133687223 */ /* 0x000fe20000010868 */
[----:B------:R-:W-:Y:S02]  /*6cd0*/  IMAD.U32 R50, R131, 0x10000, RZ ;  /* 0x0001000083327824 */ /* 0x000fe400078e00ff */
[----:B------:R-:W-:Y:S01]  /*6ce0*/  FFMA.FTZ R73, R51, R52, R73 ;  /* 0x0000003433497223 */ /* 0x000fe20000010049 */
[----:B------:R-:W-:Y:S02]  /*6cf0*/  IMAD.U32 R49, R127, 0x10000, RZ ;  /* 0x000100007f317824 */ /* 0x000fe400078e00ff */
[C---:B------:R-:W-:Y:S01]  /*6d00*/  FMUL.FTZ R52, R43.reuse, R130 ;  /* 0x000000822b347220 */ /* 0x040fe20000410000 */
[----:B------:R-:W-:Y:S01]  /*6d10*/  FMUL.FTZ R54, R43, R126 ;  /* 0x0000007e2b367220 */ /* 0x000fe20000410000 */
[----:B------:R-:W-:Y:S01]  /*6d20*/  LOP3.LUT R15, R15, 0xffff0000, RZ, 0xc0, !PT ;  /* 0xffff00000f0f7812 */ /* 0x000fe200078ec0ff */
[C---:B------:R-:W-:Y:S01]  /*6d30*/  FMUL.FTZ R43, R41.reuse, R50 ;  /* 0x00000032292b7220 */ /* 0x040fe20000410000 */
[----:B------:R-:W-:Y:S01]  /*6d40*/  IMAD.U32 R48, R12, 0x10000, RZ ;  /* 0x000100000c307824 */ /* 0x000fe200078e00ff */
[----:B------:R-:W-:Y:S01]  /*6d50*/  LOP3.LUT R40, R40, 0xffff0000, RZ, 0xc0, !PT ;  /* 0xffff000028287812 */ /* 0x000fe200078ec0ff */
[-C--:B------:R-:W-:Y:S01]  /*6d60*/  FMUL.FTZ R41, R41, R49.reuse ;  /* 0x0000003129297220 */ /* 0x080fe20000410000 */
[----:B------:R-:W-:Y:S01]  /*6d70*/  LOP3.LUT R131, R131, 0xffff0000, RZ, 0xc0, !PT ;  /* 0xffff000083837812 */ /* 0x000fe200078ec0ff */
[----:B------:R-:W-:Y:S01]  /*6d80*/  FFMA.FTZ R51, R15, R126, -R52 ;  /* 0x0000007e0f337223 */ /* 0x000fe20000010834 */
[----:B------:R-:W-:Y:S01]  /*6d90*/  LOP3.LUT R127, R127, 0xffff0000, RZ, 0xc0, !PT ;  /* 0xffff00007f7f7812 */ /* 0x000fe200078ec0ff */
[----:B------:R-:W-:Y:S01]  /*6da0*/  FFMA.FTZ R54, R15, R130, R54 ;  /* 0x000000820f367223 */ /* 0x000fe20000010036 */
[C---:B------:R-:W-:Y:S01]  /*6db0*/  FFMA.FTZ R43, R48.reuse, R49, -R43 ;  /* 0x00000031302b7223 */ /* 0x040fe2000001082b */
        /* <DEDUP_REMOVED lines=9> */
[----:B------:R-:W-:Y:S01]  /*6e50*/  FFMA.FTZ R50, R12, R127, -R15 ;  /* 0x0000007f0c327223 */ /* 0x000fe2000001080f */
[----:B------:R-:W-:Y:S01]  /*6e60*/  LOP3.LUT R125, R125, 0xffff0000, RZ, 0xc0, !PT ;  /* 0xffff00007d7d7812 */ /* 0x000fe200078ec0ff */
[C---:B------:R-:W-:Y:S01]  /*6e70*/  FMUL.FTZ R52, R13.reuse, R48 ;  /* 0x000000300d347220 */ /* 0x040fe20000410000 */
[----:B------:R-:W-:Y:S01]  /*6e80*/  LOP3.LUT R14, R14, 0xffff0000, RZ, 0xc0, !PT ;  /* 0xffff00000e0e7812 */ /* 0x000fe200078ec0ff */
[C---:B------:R-:W-:Y:S01]  /*6e90*/  FMUL.FTZ R15, R42.reuse, R129 ;  /* 0x000000812a0f7220 */ /* 0x040fe20000410000 */
        /* <DEDUP_REMOVED lines=20> */
.L_x_8224:
[----:B------:R-:W-:Y:S05]  /*6fe0*/  BSYNC B2 ;  /* 0x0000000000027941 */ /* 0x000fea0003800000 */
.L_x_8223:
[----:B------:R-:W-:Y:S01]  /*6ff0*/  ISETP.GE.AND P4, PT, R72, R107, PT ;  /* 0x0000006b4800720c */ /* 0x000fe20003f86270 */
[----:B--2---:R2:W-:-:S12]  /*7000*/  ST.E.128 desc[UR52][R44.64], R12 ;  /* 0x0000000c2c007985 */ /* 0x0045d8000c101d34 */
[----:B------:R-:W-:-:S05]  /*7010*/  @!P4 IMAD.WIDE R46, R72, 0x2, R46 ;  /* 0x00000002482ec825 */ /* 0x000fca00078e022e */
[----:B---3--:R2:W-:Y:S02]  /*7020*/  @!P4 ST.E.128 desc[UR52][R46.64], R40 ;  /* 0x000000282e00c985 */ /* 0x0085e4000c101d34 */
.L_x_8222:
[----:B------:R-:W-:Y:S05]  /*7030*/  BSYNC B1 ;  /* 0x0000000000017941 */ /* 0x000fea0003800000 */
.L_x_8221:
[----:B------:R-:W-:-:S03]  /*7040*/  UMOV UR4, 0xffffffff ;  /* 0xffffffff00047882 */ /* 0x000fc60000000000 */
[----:B------:R-:W-:Y:S05]  /*7050*/  BRA.DIV UR4, `(.L_x_8225) ;  /* 0x0000020204fc7947 */ /* 0x000fea000b800000 */
[----:B0-2---:R0:W2:Y:S04]  /*7060*/  SHFL.IDX PT, R47, R101, 0x2, 0x181f ;  /* 0x00581f00652f7f89 */ /* 0x0050a800000e0000 */
[----:B------:R0:W0:Y:S02]  /*7070*/  SHFL.IDX PT, R46, R106, 0x2, 0x181f ;  /* 0x00581f006a2e7f89 */ /* 0x00002400000e0000 */
.L_x_8609:
[----:B------:R-:W-:Y:S01]  /*7080*/  VIADD R11, R188, 0x40 ;  /* 0x00000040bc0b7836 */ /* 0x000fe20000000000 */
        /* <DEDUP_REMOVED lines=24> */
[----:B------:R-:W2:Y:S01]  /*7210*/  LDS.128 R40, [R40+0x18400] ;  /* 0x0184000028287984 */ /* 0x000ea20000000c00 */
[----:B------:R-:W-:Y:S05]  /*7220*/  @P3 BRA `(.L_x_8229) ;  /* 0x0000000400683947 */ /* 0x000fea0003800000 */
[----:B------:R-:W-:Y:S01]  /*7230*/  SHF.R.U64 R73, R60, 0x10, R61 ;  /* 0x000000103c497819 */ /* 0x000fe2000000123d */
[----:B--2---:R-:W-:Y:S01]  /*7240*/  IMAD.U32 R52, R41, 0x10000, RZ ;  /* 0x0001000029347824 */ /* 0x004fe200078e00ff */
[----:B------:R-:W-:Y:S01]  /*7250*/  SHF.R.U64 R75, R56, 0x10, R57 ;  /* 0x00000010384b7819 */ /* 0x000fe20000001239 */
[----:B0-----:R-:W-:Y:S01]  /*7260*/  IMAD.U32 R49, R13, 0x10000, RZ ;  /* 0x000100000d317824 */ /* 0x001fe200078e00ff */
[----:B------:R-:W-:Y:S01]  /*7270*/  SHF.R.U32.HI R60, RZ, 0x10, R61 ;  /* 0x00000010ff3c7819 */ /* 0x000fe2000001163d */
[----:B------:R-:W-:Y:S01]  /*7280*/  IMAD.U32 R54, R43, 0x10000, RZ ;  /* 0x000100002b367824 */ /* 0x000fe200078e00ff */
[----:B------:R-:W-:Y:S02]  /*7290*/  SHF.R.U32.HI R56, RZ, 0x10, R57 ;  /* 0x00000010ff387819 */ /* 0x000fe40000011639 */
[----:B------:R-:W-:Y:S02]  /*72a0*/  SHF.R.U64 R57, R58, 0x10, R59 ;  /* 0x000000103a397819 */ /* 0x000fe4000000123b */
[----:B------:R-:W-:-:S02]  /*72b0*/  PRMT R123, R123, 0x5410, R60 ;  /* 0x000054107b7b7816 */ /* 0x000fc4000000003c */
[----:B------:R-:W-:Y:S02]  /*72c0*/  PRMT R121, R121, 0x5410, R56 ;  /* 0x0000541079797816 */ /* 0x000fe40000000038 */
[----:B------:R-:W-:Y:S02]  /*72d0*/  SHF.R.U32.HI R58, RZ, 0x10, R59 ;  /* 0x00000010ff3a7819 */ /* 0x000fe4000001163b */
[----:B------:R-:W-:Y:S01]  /*72e0*/  PRMT R124, R124, 0x5410, R57 ;  /* 0x000054107c7c7816 */ /* 0x000fe20000000039 */
[----:B------:R-:W-:Y:S01]  /*72f0*/  IMAD.U32 R57, R123, 0x10000, RZ ;  /* 0x000100007b397824 */ /* 0x000fe200078e00ff */
[--C-:B------:R-:W-:Y:S01]  /*7300*/  SHF.R.U64 R59, R62, 0x10, R63.reuse ;  /* 0x000000103e3b7819 */ /* 0x100fe2000000123f */
[----:B------:R-:W-:Y:S01]  /*7310*/  IMAD.U32 R56, R121, 0x10000, RZ ;  /* 0x0001000079387824 */ /* 0x000fe200078e00ff */
[----:B------:R-:W-:Y:S02]  /*7320*/  SHF.R.U32.HI R62, RZ, 0x10, R63 ;  /* 0x00000010ff3e7819 */ /* 0x000fe4000001163f */
        /* <DEDUP_REMOVED lines=74> */
.L_x_8229:
[----:B------:R-:W-:Y:S05]  /*77d0*/  BSYNC B2 ;  /* 0x0000000000027941 */ /* 0x000fea0003800000 */
.L_x_8228:
[----:B------:R-:W-:Y:S01]  /*77e0*/  ISETP.GE.AND P4, PT, R11, R107, PT ;  /* 0x0000006b0b00720c */ /* 0x000fe20003f86270 */
[----:B0-----:R0:W-:-:S12]  /*77f0*/  ST.E.128 desc[UR52][R44.64], R12 ;  /* 0x0000000c2c007985 */ /* 0x0011d8000c101d34 */
[----:B------:R-:W-:-:S05]  /*7800*/  @!P4 IMAD.WIDE R46, R11, 0x2, R46 ;  /* 0x000000020b2ec825 */ /* 0x000fca00078e022e */
[----:B--2---:R0:W-:Y:S02]  /*7810*/  @!P4 ST.E.128 desc[UR52][R46.64], R40 ;  /* 0x000000282e00c985 */ /* 0x0041e4000c101d34 */
.L_x_8227:
[----:B------:R-:W-:Y:S05]  /*7820*/  BSYNC B1 ;  /* 0x0000000000017941 */ /* 0x000fea0003800000 */
.L_x_8226:
[----:B------:R-:W-:-:S03]  /*7830*/  UMOV UR4, 0xffffffff ;  /* 0xffffffff00047882 */ /* 0x000fc60000000000 */
[----:B------:R-:W-:Y:S05]  /*7840*/  BRA.DIV UR4, `(.L_x_8230) ;  /* 0x000001fe044c7947 */ /* 0x000fea000b800000 */
[----:B0---4-:R-:W0:Y:S04]  /*7850*/  SHFL.IDX PT, R101, R101, 0x3, 0x181f ;  /* 0x00781f0065657f89 */ /* 0x011e2800000e0000 */
[----:B------:R-:W4:Y:S02]  /*7860*/  SHFL.IDX PT, R106, R106, 0x3, 0x181f ;  /* 0x00781f006a6a7f89 */ /* 0x000f2400000e0000 */
.L_x_8613:
[----:B------:R-:W-:-:S05]  /*7870*/  VIADD R11, R188, 0x60 ;  /* 0x00000060bc0b7836 */ /* 0x000fca0000000000 */
[----:B------:R-:W-:-:S13]  /*7880*/  ISETP.GE.OR P4, PT, R11, R95, P1 ;  /* 0x0000005f0b00720c */ /* 0x000fda0000f86670 */
[----:B------:R-:W-:Y:S05]  /*7890*/  @P4 BRA `(.L_x_8203) ;  /* 0x0000000c00904947 */ /* 0x000fea0003800000 */
[----:B------:R-:W-:Y:S01]  /*78a0*/  SEL R109, R36, R109, !P0 ;  /* 0x0000006d246d7207 */ /* 0x000fe20004000000 */
[----:B------:R-:W-:Y:S01]  /*78b0*/  BSSY B1, `(.L_x_8231) ;  /* 0x0000072000017945 */ /* 0x000fe20003800000 */
[----:B---3--:R-:W-:Y:S02]  /*78c0*/  SHF.R.U32.HI R13, RZ, 0x3, R203 ;  /* 0x00000003ff0d7819 */ /* 0x008fe400000116cb */
[----:B------:R-:W-:Y:S02]  /*78d0*/  SHF.R.S32.HI R12, RZ, 0x1f, R109 ;  /* 0x0000001fff0c7819 */ /* 0x000fe4000001146d */
[----:B----4-:R-:W-:Y:S02]  /*78e0*/  LEA R44, P4, R76, R106, 0x1 ;  /* 0x0000006a4c2c7211 */ /* 0x010fe400078808ff */
[----:B------:R-:W-:Y:S02]  /*78f0*/  LEA.HI R12, R12, R109, RZ, 0x4 ;  /* 0x0000006d0c0c7211 */ /* 0x000fe400078f20ff */
[----:B0-----:R-:W-:-:S02]  /*7900*/  LEA.HI.X R45, R76, R101, R88, 0x1, P4 ;  /* 0x000000654c2d7211 */ /* 0x001fc400020f0c58 */
        /* <DEDUP_REMOVED lines=16> */
[----:B------:R-:W-:Y:S01]  /*7a10*/  SHF.R.U64 R54, R68, 0x10, R69 ;  /* 0x0000001044367819 */ /* 0x000fe20000001245 */
[----:B----4-:R-:W-:Y:S01]  /*7a20*/  IMAD.U32 R50, R41, 0x10000, RZ ;  /* 0x0001000029327824 */ /* 0x010fe200078e00ff */
[----:B------:R-:W-:Y:S01]  /*7a30*/  SHF.R.U64 R58, R64, 0x10, R65 ;  /* 0x00000010403a7819 */ /* 0x000fe20000001241 */
[----:B--23--:R-:W-:Y:S01]  /*7a40*/  IMAD.U32 R47, R13, 0x10000, RZ ;  /* 0x000100000d2f7824 */ /* 0x00cfe200078e00ff */
[----:B------:R-:W-:Y:S01]  /*7a50*/  SHF.R.U32.HI R69, RZ, 0x10, R69 ;  /* 0x00000010ff457819 */ /* 0x000fe20000011645 */
[----:B------:R-:W-:Y:S01]  /*7a60*/  IMAD.U32 R52, R43, 0x10000, RZ ;  /* 0x000100002b347824 */ /* 0x000fe200078e00ff */
[----:B------:R-:W-:Y:S01]  /*7a70*/  SHF.R.U32.HI R65, RZ, 0x10, R65 ;  /* 0x00000010ff417819 */ /* 0x000fe20000011641 */
[----:B------:R-:W-:Y:S01]  /*7a80*/  IMAD.U32 R48, R40, 0x10000, RZ ;  /* 0x0001000028307824 */ /* 0x000fe200078e00ff */
[----:B------:R-:W-:Y:S01]  /*7a90*/  SHF.R.U64 R55, R66, 0x10, R67 ;  /* 0x0000001042377819 */ /* 0x000fe20000001243 */
[----:B0-----:R-:W-:Y:S01]  /*7aa0*/  IMAD.U32 R11, R12, 0x10000, RZ ;  /* 0x000100000c0b7824 */ /* 0x001fe200078e00ff */
[----:B------:R-:W-:-:S02]  /*7ab0*/  PRMT R116, R116, 0x5410, R69 ;  /* 0x0000541074747816 */ /* 0x000fc40000000045 */
[----:B------:R-:W-:Y:S02]  /*7ac0*/  PRMT R112, R112, 0x5410, R65 ;  /* 0x0000541070707816 */ /* 0x000fe40000000041 */
[----:B------:R-:W-:Y:S02]  /*7ad0*/  SHF.R.U64 R56, R70, 0x10, R71 ;  /* 0x0000001046387819 */ /* 0x000fe40000001247 */
[----:B------:R-:W-:Y:S01]  /*7ae0*/  PRMT R108, R108, 0x5410, R55 ;  /* 0x000054106c6c7816 */ /* 0x000fe20000000037 */
[----:B------:R-:W-:Y:S01]  /*7af0*/  IMAD.U32 R55, R116, 0x10000, RZ ;  /* 0x0001000074377824 */ /* 0x000fe200078e00ff */
[----:B------:R-:W-:Y:S02]  /*7b00*/  SHF.R.U32.HI R71, RZ, 0x10, R71 ;  /* 0x00000010ff477819 */ /* 0x000fe40000011647 */
[----:B------:R-:W-:Y:S01]  /*7b10*/  PRMT R115, R115, 0x5410, R54 ;  /* 0x0000541073737816 */ /* 0x000fe20000000036 */
[----:B------:R-:W-:Y:S01]  /*7b20*/  IMAD.U32 R54, R112, 0x10000, RZ ;  /* 0x0001000070367824 */ /* 0x000fe200078e00ff */
[----:B------:R-:W-:-:S02]  /*7b30*/  SHF.R.U32.HI R67, RZ, 0x10, R67 ;  /* 0x00000010ff437819 */ /* 0x000fc40000011643 */
        /* <DEDUP_REMOVED lines=23> */
[----:B------:R-:W-:Y:S01]  /*7cb0*/  FFMA.FTZ R116, R13, R116, R50 ;  /* 0x000000740d747223 */ /* 0x000fe20000010032 */
[----:B------:R-:W-:Y:S01]  /*7cc0*/  LOP3.LUT R41, R15, 0xffff0000, RZ, 0xc0, !PT ;  /* 0xffff00000f297812 */ /* 0x000fe200078ec0ff */
[----:B------:R-:W-:Y:S01]  /*7cd0*/  FFMA.FTZ R51, R13, R112, -R54 ;  /* 0x000000700d337223 */ /* 0x000fe20000010836 */
[C---:B------:R-:W-:Y:S01]  /*7ce0*/  FFMA.FTZ R59, R40.reuse, R47, -R59 ;  /* 0x0000002f283b7223 */ /* 0x040fe2000001083b */
[----:B------:R-:W-:Y:S01]  /*7cf0*/  FFMA.FTZ R57, R40, R57, R52 ;  /* 0x0000003928397223 */ /* 0x000fe20000010034 */
[----:B------:R-:W-:Y:S01]  /*7d00*/  FMUL.FTZ R50, R53, R114 ;  /* 0x0000007235327220 */ /* 0x000fe20000410000 */
[----:B------:R-:W-:-:S02]  /*7d10*/  IMAD.U32 R13, R111, 0x10000, RZ ;  /* 0x000100006f0d7824 */ /* 0x000fc400078e00ff */
[-C--:B------:R-:W-:Y:S01]  /*7d20*/  FMUL.FTZ R52, R53, R110.reuse ;  /* 0x0000006e35347220 */ /* 0x080fe20000410000 */
[----:B------:R-:W-:Y:S02]  /*7d30*/  IMAD.U32 R40, R115, 0x10000, RZ ;  /* 0x0001000073287824 */ /* 0x000fe400078e00ff */
[----:B------:R-:W-:Y:S01]  /*7d40*/  FFMA.FTZ R110, R41, R110, -R50 ;  /* 0x0000006e296e7223 */ /* 0x000fe20000010832 */
[CC--:B------:R-:W-:Y:S01]  /*7d50*/  FMUL.FTZ R47, R48.reuse, R13.reuse ;  /* 0x0000000d302f7220 */ /* 0x0c0fe20000410000 */
[----:B------:R-:W-:Y:S01]  /*7d60*/  LOP3.LUT R115, R115, 0xffff0000, RZ, 0xc0, !PT ;  /* 0xffff000073737812 */ /* 0x000fe200078ec0ff */
[-C--:B------:R-:W-:Y:S01]  /*7d70*/  FMUL.FTZ R50, R48, R40.reuse ;  /* 0x0000002830327220 */ /* 0x080fe20000410000 */
[C---:B------:R-:W-:Y:S01]  /*7d80*/  IMAD.U32 R43, R42.reuse, 0x10000, RZ ;  /* 0x000100002a2b7824 */ /* 0x040fe200078e00ff */
[----:B------:R-:W-:Y:S01]  /*7d90*/  LOP3.LUT R42, R42, 0xffff0000, RZ, 0xc0, !PT ;  /* 0xffff00002a2a7812 */ /* 0x000fe200078ec0ff */
[----:B------:R-:W-:Y:S02]  /*7da0*/  IMAD.U32 R48, R113, 0x10000, RZ ;  /* 0x0001000071307824 */ /* 0x000fe400078e00ff */
[C---:B------:R-:W-:Y:S01]  /*7db0*/  FFMA.FTZ R50, R11.reuse, R13, -R50 ;  /* 0x0000000d0b327223 */ /* 0x040fe20000010832 */
[----:B------:R-:W-:Y:S01]  /*7dc0*/  FFMA.FTZ R47, R11, R40, R47 ;  /* 0x000000280b2f7223 */ /* 0x000fe2000001002f */
[----:B------:R-:W-:Y:S01]  /*7dd0*/  LOP3.LUT R113, R113, 0xffff0000, RZ, 0xc0, !PT ;  /* 0xffff000071717812 */ /* 0x000fe200078ec0ff */
[----:B------:R-:W-:Y:S01]  /*7de0*/  FFMA.FTZ R114, R41, R114, R52 ;  /* 0x0000007229727223 */ /* 0x000fe20000010034 */
[----:B------:R-:W-:Y:S01]  /*7df0*/  LOP3.LUT R12, R12, 0xffff0000, RZ, 0xc0, !PT ;  /* 0xffff00000c0c7812 */ /* 0x000fe200078ec0ff */
[----:B------:R-:W-:Y:S01]  /*7e00*/  FMUL.FTZ R41, R49, R115 ;  /* 0x0000007331297220 */ /* 0x000fe20000410000 */
[----:B------:R-:W-:Y:S01]  /*7e10*/  LOP3.LUT R111, R111, 0xffff0000, RZ, 0xc0, !PT ;  /* 0xffff00006f6f7812 */ /* 0x000fe200078ec0ff */
[C---:B------:R-:W-:Y:S01]  /*7e20*/  IMAD.U32 R40, R108.reuse, 0x10000, RZ ;  /* 0x000100006c287824 */ /* 0x040fe200078e00ff */
[----:B------:R-:W-:Y:S01]  /*7e30*/  LOP3.LUT R11, R108, 0xffff0000, RZ, 0xc0, !PT ;  /* 0xffff00006c0b7812 */ /* 0x000fe200078ec0ff */
[C---:B------:R-:W-:Y:S01]  /*7e40*/  IMAD.U32 R15, R14.reuse, 0x10000, RZ ;  /* 0x000100000e0f7824 */ /* 0x040fe200078e00ff */
[----:B------:R-:W-:Y:S01]  /*7e50*/  LOP3.LUT R14, R14, 0xffff0000, RZ, 0xc0, !PT ;  /* 0xffff00000e0e7812 */ /* 0x000fe200078ec0ff */
[----:B------:R-:W-:Y:S01]  /*7e60*/  FMUL.FTZ R52, R43, R48 ;  /* 0x000000302b347220 */ /* 0x000fe20000410000 */
[----:B------:R-:W-:Y:S01]  /*7e70*/  FMUL.FTZ R13, R42, R113 ;  /* 0x000000712a0d7220 */ /* 0x000fe20000410000 */
[-C--:B------:R-:W-:Y:S01]  /*7e80*/  FMUL.FTZ R49, R49, R111.reuse ;  /* 0x0000006f31317220 */ /* 0x080fe20000410000 */
        /* <DEDUP_REMOVED lines=19> */
[----:B------:R-:W-:-:S07]  /*7fc0*/  IMAD.MOV.U32 R43, RZ, RZ, R57 ;  /* 0x000000ffff2b7224 */ /* 0x000fce00078e0039 */
.L_x_8232:
[----:B------:R-:W-:Y:S05]  /*7fd0*/  BSYNC B1 ;  /* 0x0000000000017941 */ /* 0x000fea0003800000 */
.L_x_8231:
[----:B---3--:R3:W-:Y:S01]  /*7fe0*/  ST.E.128 desc[UR52][R44.64], R12 ;  /* 0x0000000c2c007985 */ /* 0x0087e2000c101d34 */
[----:B------:R-:W-:Y:S01]  /*7ff0*/  ISETP.GE.AND P3, PT, R46, R107, PT ;  /* 0x0000006b2e00720c */ /* 0x000fe20003f66270 */
[----:B------:R-:W-:-:S12]  /*8000*/  IMAD.MOV.U32 R107, RZ, RZ, R101 ;  /* 0x000000ffff6b7224 */ /* 0x000fd800078e0065 */
[----:B------:R-:W-:Y:S05]  /*8010*/  @P3 BRA `(.L_x_8203) ;  /* 0x0000000400b03947 */ /* 0x000fea0003800000 */
[----:B--2---:R-:W-:-:S05]  /*8020*/  IMAD.WIDE R46, R46, 0x2, R106 ;  /* 0x000000022e2e7825 */ /* 0x004fca00078e026a */
[----:B----4-:R2:W-:Y:S01]  /*8030*/  ST.E.128 desc[UR52][R46.64], R40 ;  /* 0x000000282e007985 */ /* 0x0105e2000c101d34 */
[----:B------:R-:W-:Y:S05]  /*8040*/  BRA `(.L_x_8203) ;  /* 0x0000000400a47947 */ /* 0x000fea0003800000 */
.L_x_8162:
[----:B------:R-:W-:-:S06]  /*8050*/  UISETP.NE.AND UP0, UPT, UR39, 0x3, UPT ;  /* 0x000000032700788c */ /* 0x000fcc000bf05270 */
[----:B------:R-:W-:-:S13]  /*8060*/  PLOP3.LUT P5, PT, PT, PT, UP0, 0x80, 0x0 ;  /* 0x000000000000781c */ /* 0x000fda0003faf008 */
[----:B------:R-:W-:Y:S05]  /*8070*/  @!P5 BRA `(.L_x_8233) ;  /* 0x000000000004d947 */ /* 0x000fea0003800000 */
[----:B------:R-:W-:Y:S01]  /*8080*/  BPT.TRAP 0x1 ;  /* 0x000000040000795c */ /* 0x000fe20000300000 */
.L_x_8233:
[----:B------:R-:W-:Y:S01]  /*8090*/  IMAD R89, R19, 0x8, R18 ;  /* 0x0000000813597824 */ /* 0x000fe200078e0212 */
[----:B------:R-:W-:Y:S01]  /*80a0*/  SHF.L.U32 R100, R199, 0x1f, RZ ;  /* 0x0000001fc7647819 */ /* 0x000fe200000006ff */
[----:B------:R-:W-:Y:S01]  /*80b0*/  BSSY B1, `(.L_x_8234) ;  /* 0x0000004000017945 */ /* 0x000fe20003800000 */
[----:B------:R-:W-:Y:S02]  /*80c0*/  SHF.R.S32.HI R97, RZ, 0x1f, R98 ;  /* 0x0000001fff617819 */ /* 0x000fe40000011462 */
[----:B------:R-:W0:Y:S02]  /*80d0*/  SYNCS.PHASECHK.TRANS64.TRYWAIT P3, [R89+URZ+0x28890], R100 ;  /* 0x02889064590075a7 */ /* 0x000e24000806017f */
[----:B0-----:R-:W-:Y:S05]  /*80e0*/  @!P3 BRA `(.L_x_8235) ;  /* 0x000001f40070b947 */ /* 0x001fea0003800000 */
.L_x_8614:
[----:B------:R-:W-:Y:S05]  /*80f0*/  BSYNC B1 ;  /* 0x0000000000017941 */ /* 0x000fea0003800000 */
.L_x_8234:
        /* <DEDUP_REMOVED lines=25> */
.L_x_8618:
        /* <DEDUP_REMOVED lines=13> */
.L_x_8238:
[----:B------:R-:W-:Y:S05]  /*8360*/  BSYNC B1 ;  /* 0x0000000000017941 */ /* 0x000fea0003800000 */
.L_x_8237:
[----:B------:R-:W-:-:S03]  /*8370*/  UMOV UR4, 0xffffffff ;  /* 0xffffffff00047882 */ /* 0x000fc60000000000 */
[----:B------:R-:W-:Y:S05]  /*8380*/  BRA.DIV UR4, `(.L_x_8239) ;  /* 0x000001f604247947 */ /* 0x000fea000b800000 */
[----:B--2-4-:R2:W4:Y:S04]  /*8390*/  SHFL.IDX PT, R41, R45, 0x1, 0x181f ;  /* 0x00381f002d297f89 */ /* 0x01452800000e0000 */
[----:B---3--:R2:W3:Y:S02]  /*83a0*/  SHFL.IDX PT, R14, R44, 0x1, 0x181f ;  /* 0x00381f002c0e7f89 */ /* 0x0084e400000e0000 */
.L_x_8622:
        /* <DEDUP_REMOVED lines=14> */
.L_x_8241:
[----:B------:R-:W-:Y:S05]  /*8490*/  BSYNC B1 ;  /* 0x0000000000017941 */ /* 0x000fea0003800000 */
.L_x_8240:
[----:B------:R-:W-:-:S03]  /*84a0*/  UMOV UR4, 0xffffffff ;  /* 0xffffffff00047882 */ /* 0x000fc60000000000 */
[----:B------:R-:W-:Y:S05]  /*84b0*/  BRA.DIV UR4, `(.L_x_8242) ;  /* 0x000001f604207947 */ /* 0x000fea000b800000 */
[----:B---34-:R3:W4:Y:S04]  /*84c0*/  SHFL.IDX PT, R41, R45, 0x2, 0x181f ;  /* 0x00581f002d297f89 */ /* 0x01872800000e0000 */
[----:B------:R3:W0:Y:S02]  /*84d0*/  SHFL.IDX PT, R14, R44, 0x2, 0x181f ;  /* 0x00581f002c0e7f89 */ /* 0x00062400000e0000 */
.L_x_8626:
        /* <DEDUP_REMOVED lines=14> */
.L_x_8244:
[----:B------:R-:W-:Y:S05]  /*85c0*/  BSYNC B1 ;  /* 0x0000000000017941 */ /* 0x000fea0003800000 */
.L_x_8243:
[----:B------:R-:W-:-:S03]  /*85d0*/  UMOV UR4, 0xffffffff ;  /* 0xffffffff00047882 */ /* 0x000fc60000000000 */
[----:B------:R-:W-:Y:S05]  /*85e0*/  BRA.DIV UR4, `(.L_x_8245) ;  /* 0x000001f6041c7947 */ /* 0x000fea000b800000 */
[----:B0---4-:R0:W4:Y:S04]  /*85f0*/  SHFL.IDX PT, R41, R45, 0x3, 0x181f ;  /* 0x00781f002d297f89 */ /* 0x01112800000e0000 */
[----:B------:R0:W0:Y:S02]  /*8600*/  SHFL.IDX PT, R14, R44, 0x3, 0x181f ;  /* 0x00781f002c0e7f89 */ /* 0x00002400000e0000 */
.L_x_8630:
        /* <DEDUP_REMOVED lines=13> */
.L_x_8203:
[----:B------:R-:W-:Y:S05]  /*86e0*/  BSYNC B0 ;  /* 0x0000000000007941 */ /* 0x000fea0003800000 */
.L_x_8161:
[----:B0-----:R-:W0:Y:S01]  /*86f0*/  S2R R11, SR_TID.X ;  /* 0x00000000000b7919 */ /* 0x001e220000002100 */
        /* <DEDUP_REMOVED lines=8> */
[----:B0-----:R-:W-:Y:S01]  /*8780*/  LOP3.LUT R11, R11, 0x7f, RZ, 0xc0, !PT ;  /* 0x0000007f0b0b7812 */ /* 0x001fe200078ec0ff */
[----:B-----5:R0:W-:Y:S03]  /*8790*/  BAR.SYNC.DEFER_BLOCKING R92, 0x80 ;  /* 0x0002005c0000751d */ /* 0x0201e60000010000 */
[----:B------:R-:W-:-:S13]  /*87a0*/  ISETP.NE.AND P3, PT, R11, RZ, PT ;  /* 0x000000ff0b00720c */ /* 0x000fda0003f65270 */
[----:B------:R-:W-:-:S05]  /*87b0*/  @!P3 VIADD R11, R89, 0x288a0 ;  /* 0x000288a0590bb836 */ /* 0x000fca0000000000 */
[----:B------:R-:W-:-:S04]  /*87c0*/  @!P3 PRMT R11, RZ, 0x654, R11 ;  /* 0x00000654ff0bb816 */ /* 0x000fc8000000000b */
[----:B------:R0:W-:Y:S01]  /*87d0*/  @!P3 SYNCS.ARRIVE.TRANS64.RED.A1T0 RZ, [R11+URZ], RZ ;  /* 0x000000ff0bffb9a7 */ /* 0x0001e2000810043f */
[----:B------:R-:W-:Y:S05]  /*87e0*/  @!P5 BRA `(.L_x_8247) ;  /* 0x000000000004d947 */ /* 0x000fea0003800000 */
[----:B------:R-:W-:Y:S01]  /*87f0*/  BPT.TRAP 0x1 ;  /* 0x000000040000795c */ /* 0x000fe20000300000 */
.L_x_8247:
[----:B------:R-:W-:Y:S05]  /*8800*/  BSYNC B0 ;  /* 0x0000000000007941 */ /* 0x000fea0003800000 */
.L_x_8246:
[----:B------:R-:W5:Y:S01]  /*8810*/  SYNCS.PHASECHK.TRANS64.TRYWAIT P4, [R89+URZ+0x288b0], R100 ;  /* 0x0288b064590075a7 */ /* 0x000f62000808017f */
[----:B------:R-:W-:Y:S01]  /*8820*/  ULDC UR40, c[0x0][0x2f4] ;  /* 0x0000bd0000287ab9 */ /* 0x000fe20000000800 */
[----:B------:R-:W-:Y:S04]  /*8830*/  BSSY B0, `(.L_x_8248) ;  /* 0x0000002000007945 */ /* 0x000fe80003800000 */
[----:B-----5:R-:W-:Y:S05]  /*8840*/  @!P4 BRA `(.L_x_8249) ;  /* 0x000001f000ccc947 */ /* 0x020fea0003800000 */
.L_x_8631:
[----:B------:R-:W-:Y:S05]  /*8850*/  BSYNC B0 ;  /* 0x0000000000007941 */ /* 0x000fea0003800000 */
.L_x_8248:
[----:B------:R-:W-:Y:S01]  /*8860*/  ULDC.64 UR4, c[0x0][0x328] ;  /* 0x0000ca0000047ab9 */ /* 0x000fe20000000a00 */
[----:B------:R-:W-:Y:S01]  /*8870*/  ULDC.64 UR6, c[0x0][0x318] ;  /* 0x0000c60000067ab9 */ /* 0x000fe20000000a00 */
[----:B------:R-:W-:Y:S01]  /*8880*/  IMAD R97, R97, UR4, RZ ;  /* 0x0000000461617c24 */ /* 0x000fe2000f8e02ff */
[----:B------:R-:W-:Y:S01]  /*8890*/  BSSY B0, `(.L_x_8250) ;  /* 0x000001d000007945 */ /* 0x000fe20003800000 */
[----:B---34-:R-:W-:-:S04]  /*88a0*/  IMAD.WIDE.U32 R12, R98, UR4, RZ ;  /* 0x00000004620c7c25 */ /* 0x018fc8000f8e00ff */
        /* <DEDUP_REMOVED lines=11> */
[----:B-12---:R-:W-:-:S04]  /*8960*/  LEA R44, P4, R12, UR6, 0x1 ;  /* 0x000000060c2c7c11 */ /* 0x006fc8000f8808ff */
        /* <DEDUP_REMOVED lines=15> */
.L_x_8251:
[----:B------:R-:W-:Y:S05]  /*8a60*/  BSYNC B0 ;  /* 0x0000000000007941 */ /* 0x000fea0003800000 */
.L_x_8250:
        /* <DEDUP_REMOVED lines=15> */
.L_x_8253:
[----:B------:R-:W-:Y:S05]  /*8b60*/  BSYNC B0 ;  /* 0x0000000000007941 */ /* 0x000fea0003800000 */
.L_x_8252:
        /* <DEDUP_REMOVED lines=15> */
.L_x_8255:
[----:B------:R-:W-:Y:S05]  /*8c60*/  BSYNC B0 ;  /* 0x0000000000007941 */ /* 0x000fea0003800000 */
.L_x_8254:
[----:B------:R-:W-:Y:S01]  /*8c70*/  ISETP.GE.AND P4, PT, R95, 0x61, PT ;  /* 0x000000615f00780c */ /* 0x000fe20003f86270 */
[----:B------:R-:W3:Y:S01]  /*8c80*/  SHFL.IDX PT, R11, R11, 0x3, 0x181f ;  /* 0x00781f000b0b7f89 */ /* 0x000ee200000e0000 */
[----:B------:R-:W-:Y:S03]  /*8c90*/  BSSY B0, `(.L_x_8256) ;  /* 0x000000d000007945 */ /* 0x000fe60003800000 */
[----:B01----:R0:W1:Y:S08]  /*8ca0*/  SHFL.IDX PT, R43, R44, 0x3, 0x181f ;  /* 0x00781f002c2b7f89 */ /* 0x00307000000e0000 */
[----:B0-----:R-:W-:Y:S05]  /*8cb0*/  @!P4 BRA `(.L_x_8257) ;  /* 0x000000000028c947 */ /* 0x001fea0003800000 */
[----:B------:R-:W-:-:S13]  /*8cc0*/  ISETP.GE.AND P4, PT, R16, UR40, PT ;  /* 0x0000002810007c0c */ /* 0x000fda000bf86270 */
[----:B--2---:R-:W0:Y:S01]  /*8cd0*/  @!P4 LDS.128 R12, [R91+0x3400] ;  /* 0x003400005b0cc984 */ /* 0x004e220000000c00 */
        /* <DEDUP_REMOVED lines=8> */
.L_x_8257:
[----:B------:R-:W-:Y:S05]  /*8d60*/  BSYNC B0 ;  /* 0x0000000000007941 */ /* 0x000fea0003800000 */
.L_x_8256:
[----:B------:R-:W-:Y:S01]  /*8d70*/  @!PT LDS RZ, [RZ] ;  /* 0x00000000fffff984 */ /* 0x000fe20000000800 */
[----:B------:R-:W-:Y:S01]  /*8d80*/  @!PT LDS RZ, [RZ] ;  /* 0x00000000fffff984 */ /* 0x000fe20000000800 */
[----:B------:R-:W-:Y:S01]  /*8d90*/  @!PT LDS RZ, [RZ] ;  /* 0x00000000fffff984 */ /* 0x000fe20000000800 */
[----:B------:R-:W-:Y:S01]  /*8da0*/  @!PT LDS RZ, [RZ] ;  /* 0x00000000fffff984 */ /* 0x000fe20000000800 */
[----:B------:R4:W-:Y:S06]  /*8db0*/  MEMBAR.ALL.CTA ;  /* 0x0000000000007992 */ /* 0x0009ec0000008000 */
[----:B----4-:R-:W4:Y:S01]  /*8dc0*/  FENCE.VIEW.ASYNC.S ;  /* 0x00000000000073c6 */ /* 0x010f220000000000 */
[----:B------:R-:W-:Y:S01]  /*8dd0*/  @!P3 VIADD R89, R89, 0x288c0 ;  /* 0x000288c05959b836 */ /* 0x000fe20000000000 */
[----:B----4-:R4:W-:Y:S01]  /*8de0*/  BAR.SYNC.DEFER_BLOCKING R92, 0x80 ;  /* 0x0002005c0000751d */ /* 0x0109e20000010000 */
[----:B------:R-:W-:Y:S01]  /*8df0*/  ISETP.NE.AND P4, PT, R90, RZ, PT ;  /* 0x000000ff5a00720c */ /* 0x000fe20003f85270 */
[----:B------:R-:W-:-:S02]  /*8e00*/  VIADD R19, R19, 0x1 ;  /* 0x0000000113137836 */ /* 0x000fc40000000000 */
[----:B------:R-:W-:-:S04]  /*8e10*/  @!P3 PRMT R89, RZ, 0x654, R89 ;  /* 0x00000654ff59b816 */ /* 0x000fc80000000059 */
[----:B------:R4:W-:Y:S01]  /*8e20*/  @!P3 SYNCS.ARRIVE.TRANS64.RED.A1T0 RZ, [R89+URZ], RZ ;  /* 0x000000ff59ffb9a7 */ /* 0x0009e2000810043f */
[----:B------:R-:W-:-:S04]  /*8e30*/  ISETP.NE.AND P3, PT, R19, 0x2, PT ;  /* 0x000000021300780c */ /* 0x000fc80003f65270 */
[----:B0-----:R-:W-:Y:S02]  /*8e40*/  SEL R12, RZ, 0x1, P3 ;  /* 0x00000001ff0c7807 */ /* 0x001fe40001800000 */
[----:B------:R-:W-:Y:S02]  /*8e50*/  SEL R19, R19, RZ, P3 ;  /* 0x000000ff13137207 */ /* 0x000fe40001800000 */
[----:B------:R-:W-:Y:S01]  /*8e60*/  LOP3.LUT R199, R199, R12, RZ, 0x3c, !PT ;  /* 0x0000000cc7c77212 */ /* 0x000fe200078e3cff */
[----:B------:R-:W-:Y:S06]  /*8e70*/  @P4 BRA `(.L_x_8258) ;  /* 0xffffff9800404947 */ /* 0x000fec000383ffff */
[----:B---3--:R-:W0:Y:S01]  /*8e80*/  S2R R11, SR_TID.X ;  /* 0x00000000000b7919 */ /* 0x008e220000002100 */
[----:B------:R-:W-:Y:S02]  /*8e90*/  PLOP3.LUT P0, PT, PT, PT, PT, 0x8, 0x0 ;  /* 0x000000000000781c */ /* 0x000fe40003f0e170 */
[----:B0-----:R-:W-:-:S04]  /*8ea0*/  SHF.R.U32.HI R11, RZ, 0x7, R11 ;  /* 0x00000007ff0b7819 */ /* 0x001fc8000001160b */
[----:B------:R-:W-:-:S13]  /*8eb0*/  ISETP.NE.AND P4, PT, R11, 0x1, PT ;  /* 0x000000010b00780c */ /* 0x000fda0003f85270 */
[----:B------:R-:W-:Y:S06]  /*8ec0*/  @!P4 BAR.ARV 0x9, 0x100 ;  /* 0x024400000000cb1d */ /* 0x000fec0000002000 */
.L_x_8156:
[----:B------:R-:W0:Y:S01]  /*8ed0*/  LDC R0, c[0x0][0x448] ;  /* 0x00011200ff007b82 */ /* 0x000e220000000800 */
[----:B------:R-:W-:-:S07]  /*8ee0*/  IADD3 R5, R198, 0x1, -R196 ;  /* 0x00000001c6057810 */ /* 0x000fce0007ffe8c4 */
[----:B------:R-:W3:Y:S01]  /*8ef0*/  LDC.64 R6, c[0x0][0x9e0] ;  /* 0x00027800ff067b82 */ /* 0x000ee20000000a00 */
[----:B0-----:R-:W-:Y:S01]  /*8f00*/  ISETP.NE.AND P1, PT, R0, 0x1, PT ;  /* 0x000000010000780c */ /* 0x001fe20003f25270 */
[----:B------:R-:W-:Y:S01]  /*8f10*/  VIADD R0, R200, 0x7f ;  /* 0x0000007fc8007836 */ /* 0x000fe20000000000 */
[----:B---3--:R-:W-:-:S11]  /*8f20*/  ISETP.GE.AND P2, PT, R7, 0x1, PT ;  /* 0x000000010700780c */ /* 0x008fd60003f46270 */
[----:B------:R-:W0:Y:S08]  /*8f30*/  @P1 LDC R3, c[0x0][0x44c] ;  /* 0x00011300ff031b82 */ /* 0x000e300000000800 */
[----:B------:R-:W3:Y:S01]  /*8f40*/  @P1 LDC R4, c[0x0][0x450] ;  /* 0x00011400ff041b82 */ /* 0x000ee20000000800 */
[----:B0-----:R-:W-:-:S05]  /*8f50*/  @P1 IMAD.HI.U32 R3, R0, R3, RZ ;  /* 0x0000000300031227 */ /* 0x001fca00078e00ff */
[----:B---3--:R-:W-:-:S05]  /*8f60*/  @P1 SHF.R.U32.HI R0, RZ, R4, R3 ;  /* 0x00000004ff001219 */ /* 0x008fca0000011603 */
[----:B------:R-:W-:Y:S01]  /*8f70*/  IMAD.IADD R5, R5, 0x1, R0 ;  /* 0x0000000105057824 */ /* 0x000fe200078e0200 */
[----:B------:R-:W-:Y:S06]  /*8f80*/  @P0 BRA `(.L_x_8259) ;  /* 0x00000000000c0947 */ /* 0x000fec0003800000 */
[----:B------:R-:W0:Y:S01]  /*8f90*/  FENCE.VIEW.ASYNC.G ;  /* 0x00000000000073c6 */ /* 0x000e220000000100 */
[----:B------:R-:W-:Y:S05]  /*8fa0*/  WARPSYNC.ALL ;  /* 0x0000000000007948 */ /* 0x000fea0003800000 */
[----:B0-----:R-:W-:Y:S06]  /*8fb0*/  BAR.ARV 0xc, 0x180 ;  /* 0x0306000000007b1d */ /* 0x001fec0000002000 */
.L_x_8259:
        /* <DEDUP_REMOVED lines=13> */
.L_x_8262:
[----:B------:R-:W-:-:S13]  /*9090*/  ISETP.NE.AND P0, PT, R7, 0x1, PT ;  /* 0x000000010700780c */ /* 0x000fda0003f05270 */
[----:B------:R-:W0:Y:S02]  /*90a0*/  @P0 LDC.64 R4, c[0x0][0x9e8] ;  /* 0x00027a00ff040b82 */ /* 0x000e240000000a00 */
[----:B0-----:R-:W-:-:S05]  /*90b0*/  @P0 IMAD.HI.U32 R4, R3, R4, RZ ;  /* 0x0000000403040227 */ /* 0x001fca00078e00ff */
[----:B------:R-:W-:-:S07]  /*90c0*/  @P0 SHF.R.U32.HI R3, RZ, R5, R4 ;  /* 0x00000005ff030219 */ /* 0x000fce0000011604 */
.L_x_8263:
[----:B------:R-:W-:Y:S05]  /*90d0*/  BSYNC B0 ;  /* 0x0000000000007941 */ /* 0x000fea0003800000 */
.L_x_8261:
[----:B------:R-:W-:-:S05]  /*90e0*/  IMAD R3, R3, R7, R7 ;  /* 0x0000000703037224 */ /* 0x000fca00078e0207 */
[----:B------:R-:W-:-:S07]  /*90f0*/  VIMNMX R0, R0, R3, PT ;  /* 0x0000000300007248 */ /* 0x000fce0003fe0100 */
.L_x_8260:
[----:B------:R-:W0:Y:S01]  /*9100*/  @P1 LDC R5, c[0x0][0x44c] ;  /* 0x00011300ff051b82 */ /* 0x000e220000000800 */
[----:B------:R-:W-:Y:S01]  /*9110*/  VIADD R0, R0, 0x7f ;  /* 0x0000007f00007836 */ /* 0x000fe20000000000 */
[----:B------:R-:W-:Y:S01]  /*9120*/  ULDC UR4, c[0x0][0x9dc] ;  /* 0x0002770000047ab9 */ /* 0x000fe20000000800 */
[----:B------:R-:W-:-:S03]  /*9130*/  IMAD.MOV.U32 R4, RZ, RZ, R200 ;  /* 0x000000ffff047224 */ /* 0x000fc600078e00c8 */
[----:B------:R-:W-:Y:S02]  /*9140*/  SHF.R.S32.HI R3, RZ, 0x1f, R0 ;  /* 0x0000001fff037819 */ /* 0x000fe40000011400 */
[----:B------:R-:W3:Y:S02]  /*9150*/  @P1 LDC R6, c[0x0][0x450] ;  /* 0x00011400ff061b82 */ /* 0x000ee40000000800 */
[----:B------:R-:W-:-:S04]  /*9160*/  LEA.HI R3, R3, R0, RZ, 0x7 ;  /* 0x0000000003037211 */ /* 0x000fc800078f38ff */
[----:B------:R-:W-:-:S04]  /*9170*/  SHF.R.S32.HI R3, RZ, 0x7, R3 ;  /* 0x00000007ff037819 */ /* 0x000fc80000011403 */
[----:B------:R-:W-:Y:S01]  /*9180*/  VIMNMX R9, R94, R3, PT ;  /* 0x000000035e097248 */ /* 0x000fe20003fe0100 */
[----:B0-----:R-:W-:-:S05]  /*9190*/  @P1 IMAD.HI.U32 R5, R200, R5, RZ ;  /* 0x00000005c8051227 */ /* 0x001fca00078e00ff */
[----:B---3--:R-:W-:-:S05]  /*91a0*/  @P1 SHF.R.U32.HI R4, RZ, R6, R5 ;  /* 0x00000006ff041219 */ /* 0x008fca0000011605 */
        /* <DEDUP_REMOVED lines=13> */
.L_x_8266:
[----:B------:R-:W-:-:S13]  /*9280*/  ISETP.NE.AND P0, PT, R7, 0x1, PT ;  /* 0x000000010700780c */ /* 0x000fda0003f05270 */
[----:B------:R-:W0:Y:S02]  /*9290*/  @P0 LDC.64 R4, c[0x0][0x9e8] ;  /* 0x00027a00ff040b82 */ /* 0x000e240000000a00 */
[----:B0-----:R-:W-:-:S05]  /*92a0*/  @P0 IMAD.HI.U32 R4, R0, R4, RZ ;  /* 0x0000000400040227 */ /* 0x001fca00078e00ff */
[----:B------:R-:W-:-:S07]  /*92b0*/  @P0 SHF.R.U32.HI R0, RZ, R5, R4 ;  /* 0x00000005ff000219 */ /* 0x000fce0000011604 */
.L_x_8267:
[----:B------:R-:W-:Y:S05]  /*92c0*/  BSYNC B0 ;  /* 0x0000000000007941 */ /* 0x000fea0003800000 */
.L_x_8265:
[----:B------:R-:W-:-:S05]  /*92d0*/  IMAD R0, R0, R7, RZ ;  /* 0x0000000700007224 */ /* 0x000fca00078e02ff */
[----:B------:R-:W-:-:S07]  /*92e0*/  VIMNMX R3, R3, R0, !PT ;  /* 0x0000000003037248 */ /* 0x000fce0007fe0100 */
.L_x_8264:
        /* <DEDUP_REMOVED lines=22> */
[----:B------:R0:W3:Y:S02]  /*9450*/  F2I.FTZ.U32.TRUNC.NTZ R5, R4 ;  /* 0x0000000400057305 */ /* 0x0000e4000021f000 */
[----:B0-----:R-:W-:Y:S02]  /*9460*/  IMAD.MOV.U32 R4, RZ, RZ, RZ ;  /* 0x000000ffff047224 */ /* 0x001fe400078e00ff */
[----:B---3--:R-:W-:-:S04]  /*9470*/  IMAD.MOV R7, RZ, RZ, -R5 ;  /* 0x000000ffff077224 */ /* 0x008fc800078e0a05 */
        /* <DEDUP_REMOVED lines=14> */
.L_x_8269:
[----:B------:R-:W-:Y:S05]  /*9560*/  BSYNC B0 ;  /* 0x0000000000007941 */ /* 0x000fea0003800000 */
.L_x_8268:
[-C--:B------:R-:W-:Y:S01]  /*9570*/  IMAD R208, R223, R88.reuse, R208 ;  /* 0x00000058dfd07224 */ /* 0x080fe200078e02d0 */
[----:B------:R-:W-:Y:S02]  /*9580*/  PLOP3.LUT P0, PT, PT, PT, PT, 0x80, 0x0 ;  /* 0x000000000000781c */ /* 0x000fe40003f0f070 */
[----:B------:R-:W-:Y:S02]  /*9590*/  CS2R R20, SRZ ;  /* 0x0000000000147805 */ /* 0x000fe4000001ff00 */
[----:B------:R-:W-:Y:S02]  /*95a0*/  CS2R R150, SRZ ;  /* 0x0000000000967805 */ /* 0x000fe4000001ff00 */
[----:B------:R-:W-:Y:S02]  /*95b0*/  CS2R R148, SRZ ;  /* 0x0000000000947805 */ /* 0x000fe4000001ff00 */
[----:B------:R-:W-:Y:S02]  /*95c0*/  VIADDMNMX R88, R208, R88, R9, PT ;  /* 0x00000058d0587246 */ /* 0x000fe40003800109 */
[----:B------:R-:W-:-:S02]  /*95d0*/  CS2R R146, SRZ ;  /* 0x0000000000927805 */ /* 0x000fc4000001ff00 */
[----:B------:R-:W-:Y:S02]  /*95e0*/  CS2R R144, SRZ ;  /* 0x0000000000907805 */ /* 0x000fe4000001ff00 */
[----:B------:R-:W-:Y:S02]  /*95f0*/  CS2R R142, SRZ ;  /* 0x00000000008e7805 */ /* 0x000fe4000001ff00 */
[----:B------:R-:W-:Y:S02]  /*9600*/  ISETP.GT.AND P1, PT, R88, R208, PT ;  /* 0x000000d05800720c */ /* 0x000fe40003f24270 */
        /* <DEDUP_REMOVED lines=28> */
[----:B------:R-:W-:Y:S01]  /*97d0*/  UMOV UR4, 0xffffffff ;  /* 0xffffffff00047882 */ /* 0x000fe20000000000 */
[----:B------:R-:W-:Y:S02]  /*97e0*/  VIADD R3, R18, 0x10400 ;  /* 0x0001040012037836 */ /* 0x000fe40000000000 */
[----:B------:R-:W-:Y:S05]  /*97f0*/  BRA.DIV UR4, `(.L_x_8271) ;  /* 0x000001e204f47947 */ /* 0x000fea000b800000 */
[----:B------:R-:W3:Y:S04]  /*9800*/  LDL R0, [R1+0x34] ;  /* 0x0000340001007983 */ /* 0x000ee80000100800 */
[----:B---3--:R0:W3:Y:S02]  /*9810*/  SHFL.IDX PT, R201, R0, RZ, 0x1f ;  /* 0x00001fff00c97589 */ /* 0x0080e400000e0000 */
.L_x_8634:
[----:B0--3--:R-:W-:Y:S01]  /*9820*/  LEA.HI R0, R201, R201, RZ, 0x1 ;  /* 0x000000c9c9007211 */ /* 0x009fe200078f08ff */
[----:B------:R-:W-:Y:S01]  /*9830*/  BSSY B6, `(.L_x_8272) ;  /* 0x0000019000067945 */ /* 0x000fe20003800000 */
[----:B------:R-:W-:Y:S02]  /*9840*/  LOP3.LUT P0, RZ, R3, 0x3ff, RZ, 0xc0, !PT ;  /* 0x000003ff03ff7812 */ /* 0x000fe4000780c0ff */
[----:B------:R-:W-:Y:S02]  /*9850*/  LOP3.LUT R0, R0, 0x1e, RZ, 0xc0, !PT ;  /* 0x0000001e00007812 */ /* 0x000fe400078ec0ff */
[----:B------:R-:W-:-:S03]  /*9860*/  P2R R25, PR, RZ, 0x1 ;  /* 0x00000001ff197803 */ /* 0x000fc60000000000 */
        /* <DEDUP_REMOVED lines=8> */
[----:B------:R-:W-:Y:S01]  /*98f0*/  IMAD.U32 R4, RZ, RZ, UR4 ;  /* 0x00000004ff047e24 */ /* 0x000fe2000f8e00ff */
[----:B------:R0:W3:Y:S01]  /*9900*/  LDC.64 R14, c[0x4][R0] ;  /* 0x01000000000e7b82 */ /* 0x0000e20000000a00 */
        /* <DEDUP_REMOVED lines=8> */
[----:B0-2---:R-:W-:-:S07]  /*9990*/  IMAD.MOV.U32 R13, RZ, RZ, RZ ;  /* 0x000000ffff0d7224 */ /* 0x005fce00078e00ff */
[----:B------:R-:W-:-:S07]  /*99a0*/  LEPC R20, `(.L_x_8273) ;  /* 0x000000001014794e */ /* 0x000fce0000000000 */
[----:B-1-345:R-:W-:Y:S05]  /*99b0*/  CALL.ABS.NOINC R14 ;  /* 0x000000000e007343 */ /* 0x03afea0003c00000 */
.L_x_8273:
[----:B------:R-:W-:Y:S05]  /*99c0*/  BSYNC B6 ;  /* 0x0000000000067941 */ /* 0x000fea0003800000 */
.L_x_8272:
        /* <DEDUP_REMOVED lines=13> */
.L_x_8277:
[----:B---3--:R3:W0:Y:S02]  /*9aa0*/  SYNCS.PHASECHK.TRANS64.TRYWAIT P0, [R18+URZ+0x28800], R3 ;  /* 0x02880003120075a7 */ /* 0x008624000800017f */
[----:B0-----:R-:W-:Y:S05]  /*9ab0*/  @!P0 NANOSLEEP.SYNCS 0x989680 ;  /* 0x009896800000895d */ /* 0x001fea0003900000 */
[----:B------:R-:W0:Y:S02]  /*9ac0*/  @!P0 SYNCS.PHASECHK.TRANS64 P0, [R18+URZ+0x28800], R3 ;  /* 0x02880003120085a7 */ /* 0x000e24000800007f */
[----:B0-----:R-:W-:Y:S05]  /*9ad0*/  @!P0 BRA `(.L_x_8277) ;  /* 0xfffffffc00f08947 */ /* 0x001fea000383ffff */
.L_x_8276:
[----:B------:R-:W-:Y:S05]  /*9ae0*/  BSYNC B0 ;  /* 0x0000000000007941 */ /* 0x000fea0003800000 */
.L_x_8275:
[----:B------:R-:W-:Y:S05]  /*9af0*/  BRA `(.L_x_8278) ;  /* 0x00000054002c7947 */ /* 0x000fea0003800000 */
.L_x_8274:
[----:B------:R-:W-:Y:S01]  /*9b00*/  ISETP.NE.AND P0, PT, R25, RZ, PT ;  /* 0x000000ff1900720c */ /* 0x000fe20003f05270 */
[----:B------:R-:W-:Y:S01]  /*9b10*/  ULDC.64 UR4, c[0x0][0x3f8] ;  /* 0x0000fe0000047ab9 */ /* 0x000fe20000000a00 */
[----:B-----5:R-:W-:Y:S01]  /*9b20*/  SHF.R.S32.HI R0, RZ, 0x1f, R24 ;  /* 0x0000001fff007819 */ /* 0x020fe20000011418 */
        /* <DEDUP_REMOVED lines=26> */
[----:B-1-34-:R-:W-:Y:S05]  /*9cd0*/  CALL.ABS.NOINC R14 ;  /* 0x000000000e007343 */ /* 0x01afea0003c00000 */
.L_x_8280:
[----:B------:R-:W-:Y:S05]  /*9ce0*/  BSYNC B6 ;  /* 0x0000000000067941 */ /* 0x000fea0003800000 */
.L_x_8279:
[----:B------:R-:W-:Y:S01]  /*9cf0*/  ULDC.U8 UR4, c[0x0][0x410] ;  /* 0x0001040000047ab9 */ /* 0x000fe20000000000 */
[----:B------:R-:W-:Y:S01]  /*9d00*/  IMAD.IADD R56, R188, 0x1, R200 ;  /* 0x00000001bc387824 */ /* 0x000fe200078e02c8 */
[----:B------:R-:W-:Y:S01]  /*9d10*/  ISETP.NE.AND P0, PT, RZ, UR4, PT ;  /* 0x00000004ff007c0c */ /* 0x000fe2000bf05270 */
[----:B------:R-:W-:Y:S02]  /*9d20*/  BSSY B0, `(.L_x_8281) ;  /* 0x0000520000007945 */ /* 0x000fe40003800000 */
[----:B------:R-:W-:-:S10]  /*9d30*/  IMAD R3, R220, 0x20, R56 ;  /* 0x00000020dc037824 */ /* 0x000fd400078e0238 */
[----:B------:R-:W-:Y:S05]  /*9d40*/  @!P0 BRA `(.L_x_8282) ;  /* 0x00000028006c8947 */ /* 0x000fea0003800000 */
[----:B------:R-:W0:Y:S01]  /*9d50*/  LDC R75, c[0x0][0x448] ;  /* 0x00011200ff4b7b82 */ /* 0x000e220000000800 */
[----:B------:R-:W-:Y:S01]  /*9d60*/  ULDC.64 UR4, c[0x0][0x3f8] ;  /* 0x0000fe0000047ab9 */ /* 0x000fe20000000a00 */
[----:B------:R-:W-:Y:S01]  /*9d70*/  ULDC.64 UR6, c[0x0][0x408] ;  /* 0x0001020000067ab9 */ /* 0x000fe20000000a00 */
[----:B------:R-:W-:Y:S01]  /*9d80*/  IMAD.MOV.U32 R8, RZ, RZ, R26 ;  /* 0x000000ffff087224 */ /* 0x000fe200078e001a */
[----:B------:R-:W-:Y:S01]  /*9d90*/  SHF.R.S32.HI R67, RZ, 0x1f, R186 ;  /* 0x0000001fff437819 */ /* 0x000fe200000114ba */
[----:B------:R-:W-:Y:S02]  /*9da0*/  IMAD.MOV.U32 R9, RZ, RZ, R29 ;  /* 0x000000ffff097224 */ /* 0x000fe400078e001d */
[----:B------:R-:W-:Y:S02]  /*9db0*/  IMAD.MOV.U32 R10, RZ, RZ, R24 ;  /* 0x000000ffff0a7224 */ /* 0x000fe400078e0018 */
[----:B------:R-:W-:Y:S01]  /*9dc0*/  IMAD.MOV.U32 R11, RZ, RZ, R31 ;  /* 0x000000ffff0b7224 */ /* 0x000fe200078e001f */
[----:B0-----:R-:W-:-:S13]  /*9dd0*/  ISETP.NE.AND P0, PT, R75, 0x1, PT ;  /* 0x000000014b00780c */ /* 0x001fda0003f05270 */
[----:B------:R-:W0:Y:S08]  /*9de0*/  @P0 LDC R0, c[0x0][0x44c] ;  /* 0x00011300ff000b82 */ /* 0x000e300000000800 */
[----:B------:R-:W3:Y:S01]  /*9df0*/  @P0 LDC R5, c[0x0][0x450] ;  /* 0x00011400ff050b82 */ /* 0x000ee20000000800 */
[----:B0-----:R-:W-:-:S05]  /*9e00*/  @P0 IMAD.HI.U32 R0, R3, R0, RZ ;  /* 0x0000000003000227 */ /* 0x001fca00078e00ff */
[----:B---3--:R-:W-:-:S04]  /*9e10*/  @P0 SHF.R.U32.HI R3, RZ, R5, R0 ;  /* 0x00000005ff030219 */ /* 0x008fc80000011600 */
[----:B------:R-:W-:Y:S01]  /*9e20*/  SHF.R.S32.HI R0, RZ, 0x1f, R3 ;  /* 0x0000001fff007819 */ /* 0x000fe20000011403 */
[----:B------:R-:W-:-:S04]  /*9e30*/  IMAD.WIDE.U32 R8, R3, UR4, R8 ;  /* 0x0000000403087c25 */ /* 0x000fc8000f8e0008 */
[C---:B------:R-:W-:Y:S02]  /*9e40*/  IMAD R4, R0.reuse, UR4, RZ ;  /* 0x0000000400047c24 */ /* 0x040fe4000f8e02ff */
[----:B------:R-:W-:Y:S02]  /*9e50*/  IMAD R0, R0, UR6, RZ ;  /* 0x0000000600007c24 */ /* 0x000fe4000f8e02ff */
[C---:B--2---:R-:W-:Y:S01]  /*9e60*/  IMAD R13, R3.reuse, UR5, R4 ;  /* 0x00000005030d7c24 */ /* 0x044fe2000f8e0204 */
        /* <DEDUP_REMOVED lines=13> */
[----:B------:R0:W3:Y:S04]  /*9f40*/  SHFL.IDX PT, R3, R5, RZ, 0x181f ;  /* 0x00181fff05037589 */ /* 0x0000e800000e0000 */
[----:B------:R0:W0:Y:S04]  /*9f50*/  SHFL.IDX PT, R4, R8, RZ, 0x181f ;  /* 0x00181fff08047589 */ /* 0x00002800000e0000 */
[----:B------:R0:W0:Y:S02]  /*9f60*/  SHFL.IDX PT, R14, R7, RZ, 0x181f ;  /* 0x00181fff070e7589 */ /* 0x00002400000e0000 */
.L_x_8640:
[----:B------:R-:W-:Y:S01]  /*9f70*/  IMAD R75, R196, R75, RZ ;  /* 0x0000004bc44b7224 */ /* 0x000fe200078e02ff */
[----:B------:R-:W-:Y:S01]  /*9f80*/  BSSY B1, `(.L_x_8284) ;  /* 0x000001e000017945 */ /* 0x000fe20003800000 */
[----:B------:R-:W-:Y:S02]  /*9f90*/  CS2R R48, SRZ ;  /* 0x0000000000307805 */ /* 0x000fe4000001ff00 */
[----:B------:R-:W-:Y:S02]  /*9fa0*/  CS2R R38, SRZ ;  /* 0x0000000000267805 */ /* 0x000fe4000001ff00 */
[----:B------:R-:W-:Y:S02]  /*9fb0*/  CS2R R46, SRZ ;  /* 0x00000000002e7805 */ /* 0x000fe4000001ff00 */
[----:B------:R-:W-:Y:S02]  /*9fc0*/  ISETP.GE.AND P0, PT, R56, R75, PT ;  /* 0x0000004b3800720c */ /* 0x000fe40003f06270 */
[----:B------:R-:W-:-:S11]  /*9fd0*/  CS2R R40, SRZ ;  /* 0x0000000000287805 */ /* 0x000fd6000001ff00 */
        /* <DEDUP_REMOVED lines=8> */
[C---:B------:R-:W-:Y:S01]  /*a060*/  @!P5 IMAD.SHL.U32 R15, R186.reuse, 0x2, RZ ;  /* 0x00000002ba0fd824 */ /* 0x040fe200078e00ff */
[----:B------:R-:W-:Y:S02]  /*a070*/  @!P5 SHF.L.U64.HI R9, R186, 0x1, R67 ;  /* 0x00000001ba09d819 */ /* 0x000fe40000010243 */
[CC--:B---3--:R-:W-:Y:S02]  /*a080*/  @!P4 IADD3 R10, P0, R3.reuse, R12.reuse, RZ ;  /* 0x0000000c030ac210 */ /* 0x0c8fe40007f1e0ff */
[----:B0-----:R-:W-:Y:S02]  /*a090*/  @!P4 IADD3 R12, P1, R14, R12, RZ ;  /* 0x0000000c0e0cc210 */ /* 0x001fe40007f3e0ff */
[-C--:B------:R-:W-:Y:S01]  /*a0a0*/  @!P5 IADD3 R20, P2, R3, R15.reuse, RZ ;  /* 0x0000000f0314d210 */ /* 0x080fe20007f5e0ff */
[----:B--2---:R-:W-:Y:S01]  /*a0b0*/  @!P4 IMAD.X R11, R0, 0x1, R13, P0 ;  /* 0x00000001000bc824 */ /* 0x004fe200000e060d */
[----:B------:R-:W-:Y:S02]  /*a0c0*/  @!P5 IADD3 R14, P3, R14, R15, RZ ;  /* 0x0000000f0e0ed210 */ /* 0x000fe40007f7e0ff */
[----:B------:R-:W-:-:S02]  /*a0d0*/  CS2R R46, SRZ ;  /* 0x00000000002e7805 */ /* 0x000fc4000001ff00 */
[----:B------:R-:W-:Y:S01]  /*a0e0*/  CS2R R48, SRZ ;  /* 0x0000000000307805 */ /* 0x000fe2000001ff00 */
[----:B------:R-:W-:Y:S02]  /*a0f0*/  @!P5 IMAD.X R21, R0, 0x1, R9, P2 ;  /* 0x000000010015d824 */ /* 0x000fe400010e0609 */
[C---:B------:R-:W-:Y:S02]  /*a100*/  @!P4 IMAD.X R13, R4.reuse, 0x1, R13, P1 ;  /* 0x00000001040dc824 */ /* 0x040fe400008e060d */
[----:B------:R-:W-:Y:S01]  /*a110*/  @!P5 IMAD.X R15, R4, 0x1, R9, P3 ;  /* 0x00000001040fd824 */ /* 0x000fe200018e0609 */
[----:B------:R0:W5:Y:S04]  /*a120*/  @!P5 LD.E.64 R40, desc[UR52][R20.64] ;  /* 0x000000341428d980 */ /* 0x000168000c101b00 */
[----:B------:R0:W5:Y:S04]  /*a130*/  @!P5 LD.E.64 R38, desc[UR52][R14.64] ;  /* 0x000000340e26d980 */ /* 0x000168000c101b00 */
[----:B------:R0:W5:Y:S04]  /*a140*/  @!P4 LD.E.64 R46, desc[UR52][R10.64] ;  /* 0x000000340a2ec980 */ /* 0x000168000c101b00 */
[----:B------:R0:W5:Y:S02]  /*a150*/  @!P4 LD.E.64 R48, desc[UR52][R12.64] ;  /* 0x000000340c30c980 */ /* 0x000164000c101b00 */
.L_x_8285:
[----:B------:R-:W-:Y:S05]  /*a160*/  BSYNC B1 ;  /* 0x0000000000017941 */ /* 0x000fea0003800000 */
.L_x_8284:
[----:B--2--5:R-:W-:Y:S01]  /*a170*/  IMAD.MOV.U32 R0, RZ, RZ, R48 ;  /* 0x000000ffff007224 */ /* 0x024fe200078e0030 */
[----:B------:R-:W-:Y:S01]  /*a180*/  UMOV UR4, 0xffffffff ;  /* 0xffffffff00047882 */ /* 0x000fe20000000000 */
[----:B---3--:R-:W-:Y:S01]  /*a190*/  IMAD.MOV.U32 R3, RZ, RZ, R49 ;  /* 0x000000ffff037224 */ /* 0x008fe200078e0031 */
[----:B-1----:R-:W-:Y:S01]  /*a1a0*/  CS2R R42, SRZ ;  /* 0x00000000002a7805 */ /* 0x002fe2000001ff00 */
[----:B0-----:R-:W-:Y:S01]  /*a1b0*/  IMAD.MOV.U32 R4, RZ, RZ, R38 ;  /* 0x000000ffff047224 */ /* 0x001fe200078e0026 */
        /* <DEDUP_REMOVED lines=14> */
[----:B------:R0:W1:Y:S04]  /*a2a0*/  SHFL.IDX PT, R0, R6, 0x1, 0x181f ;  /* 0x00381f0006007f89 */ /* 0x00006800000e0000 */
[----:B------:R0:W2:Y:S04]  /*a2b0*/  SHFL.IDX PT, R3, R5, 0x1, 0x181f ;  /* 0x00381f0005037f89 */ /* 0x0000a800000e0000 */
[----:B------:R0:W3:Y:S04]  /*a2c0*/  SHFL.IDX PT, R4, R8, 0x1, 0x181f ;  /* 0x00381f0008047f89 */ /* 0x0000e800000e0000 */
[----:B------:R0:W0:Y:S02]  /*a2d0*/  SHFL.IDX PT, R14, R7, 0x1, 0x181f ;  /* 0x00381f00070e7f89 */ /* 0x00002400000e0000 */
.L_x_8646:
[----:B------:R-:W-:Y:S01]  /*a2e0*/  VIADD R10, R56, 0x20 ;  /* 0x00000020380a7836 */ /* 0x000fe20000000000 */
[----:B------:R-:W-:Y:S01]  /*a2f0*/  BSSY B1, `(.L_x_8287) ;  /* 0x000001d000017945 */ /* 0x000fe20003800000 */
[----:B------:R-:W-:Y:S02]  /*a300*/  CS2R R28, SRZ ;  /* 0x00000000001c7805 */ /* 0x000fe4000001ff00 */
[----:B------:R-:W-:Y:S02]  /*a310*/  CS2R R44, SRZ ;  /* 0x00000000002c7805 */ /* 0x000fe4000001ff00 */
[----:B------:R-:W-:Y:S02]  /*a320*/  CS2R R30, SRZ ;  /* 0x00000000001e7805 */ /* 0x000fe4000001ff00 */
        /* <DEDUP_REMOVED lines=11> */
[CC--:B--2---:R-:W-:Y:S02]  /*a3e0*/  @!P4 IADD3 R10, P0, R3.reuse, R12.reuse, RZ ;  /* 0x0000000c030ac210 */ /* 0x0c4fe40007f1e0ff */
[-C--:B------:R-:W-:Y:S02]  /*a3f0*/  @!P5 IADD3 R20, P2, R3, R11.reuse, RZ ;  /* 0x0000000b0314d210 */ /* 0x080fe40007f5e0ff */
[C---:B0-----:R-:W-:Y:S02]  /*a400*/  @!P4 IADD3 R12, P1, R14.reuse, R12, RZ ;  /* 0x0000000c0e0cc210 */ /* 0x041fe40007f3e0ff */
[----:B------:R-:W-:Y:S01]  /*a410*/  @!P5 IADD3 R14, P3, R14, R11, RZ ;  /* 0x0000000b0e0ed210 */ /* 0x000fe20007f7e0ff */
[----:B-1----:R-:W-:Y:S01]  /*a420*/  @!P5 IMAD.X R21, R0, 0x1, R15, P2 ;  /* 0x000000010015d824 */ /* 0x002fe200010e060f */
[----:B------:R-:W-:-:S02]  /*a430*/  CS2R R44, SRZ ;  /* 0x00000000002c7805 */ /* 0x000fc4000001ff00 */
[----:B------:R-:W-:Y:S01]  /*a440*/  CS2R R42, SRZ ;  /* 0x00000000002a7805 */ /* 0x000fe2000001ff00 */
[--C-:B------:R-:W-:Y:S02]  /*a450*/  @!P4 IMAD.X R11, R0, 0x1, R9.reuse, P0 ;  /* 0x00000001000bc824 */ /* 0x100fe400000e0609 */
[C---:B---3--:R-:W-:Y:S01]  /*a460*/  @!P4 IMAD.X R13, R4.reuse, 0x1, R9, P1 ;  /* 0x00000001040dc824 */ /* 0x048fe200008e0609 */
[----:B------:R0:W5:Y:S01]  /*a470*/  @!P5 LD.E.64 R30, desc[UR52][R20.64] ;  /* 0x00000034141ed980 */ /* 0x000162000c101b00 */
[----:B------:R-:W-:-:S03]  /*a480*/  @!P5 IMAD.X R15, R4, 0x1, R15, P3 ;  /* 0x00000001040fd824 */ /* 0x000fc600018e060f */
[----:B------:R0:W5:Y:S04]  /*a490*/  @!P4 LD.E.64 R44, desc[UR52][R10.64] ;  /* 0x000000340a2cc980 */ /* 0x000168000c101b00 */
[----:B------:R0:W5:Y:S04]  /*a4a0*/  @!P5 LD.E.64 R28, desc[UR52][R14.64] ;  /* 0x000000340e1cd980 */ /* 0x000168000c101b00 */
[----:B------:R0:W5:Y:S02]  /*a4b0*/  @!P4 LD.E.64 R42, desc[UR52][R12.64] ;  /* 0x000000340c2ac980 */ /* 0x000164000c101b00 */
.L_x_8288:
[----:B------:R-:W-:Y:S05]  /*a4c0*/  BSYNC B1 ;  /* 0x0000000000017941 */ /* 0x000fea0003800000 */
.L_x_8287:
[----:B-1---5:R-:W-:Y:S01]  /*a4d0*/  IMAD.MOV.U32 R0, RZ, RZ, R42 ;  /* 0x000000ffff007224 */ /* 0x022fe200078e002a */
[----:B------:R-:W-:Y:S01]  /*a4e0*/  UMOV UR4, 0xffffffff ;  /* 0xffffffff00047882 */ /* 0x000fe20000000000 */
[----:B--2---:R-:W-:Y:S02]  /*a4f0*/  IMAD.MOV.U32 R3, RZ, RZ, R43 ;  /* 0x000000ffff037224 */ /* 0x004fe400078e002b */
        /* <DEDUP_REMOVED lines=15> */
[----:B------:R1:W2:Y:S04]  /*a5f0*/  SHFL.IDX PT, R0, R6, 0x2, 0x181f ;  /* 0x00581f0006007f89 */ /* 0x0002a800000e0000 */
[----:B------:R1:W3:Y:S04]  /*a600*/  SHFL.IDX PT, R3, R5, 0x2, 0x181f ;  /* 0x00581f0005037f89 */ /* 0x0002e800000e0000 */
[----:B------:R1:W1:Y:S04]  /*a610*/  SHFL.IDX PT, R4, R8, 0x2, 0x181f ;  /* 0x00581f0008047f89 */ /* 0x00026800000e0000 */
[----:B0-----:R0:W0:Y:S02]  /*a620*/  SHFL.IDX PT, R14, R7, 0x2, 0x181f ;  /* 0x00581f00070e7f89 */ /* 0x00102400000e0000 */
.L_x_8652:
[----:B------:R-:W-:Y:S01]  /*a630*/  VIADD R10, R56, 0x40 ;  /* 0x00000040380a7836 */ /* 0x000fe20000000000 */
        /* <DEDUP_REMOVED lines=17> */
[-C--:B------:R-:W-:Y:S02]  /*a750*/  @!P5 IADD3 R20, P2, R3, R11.reuse, RZ ;  /* 0x0000000b0314d210 */ /* 0x080fe40007f5e0ff */
[C---:B0-----:R-:W-:Y:S02]  /*a760*/  @!P4 IADD3 R12, P1, R14.reuse, R12, RZ ;  /* 0x0000000c0e0cc210 */ /* 0x041fe40007f3e0ff */
[----:B------:R-:W-:Y:S01]  /*a770*/  @!P5 IADD3 R14, P3, R14, R11, RZ ;  /* 0x0000000b0e0ed210 */ /* 0x000fe20007f7e0ff */
[----:B--2---:R-:W-:Y:S01]  /*a780*/  @!P5 IMAD.X R21, R0, 0x1, R15, P2 ;  /* 0x000000010015d824 */ /* 0x004fe200010e060f */
[----:B------:R-:W-:-:S02]  /*a790*/  CS2R R34, SRZ ;  /* 0x0000000000227805 */ /* 0x000fc4000001ff00 */
[----:B------:R-:W-:Y:S01]  /*a7a0*/  CS2R R32, SRZ ;  /* 0x0000000000207805 */ /* 0x000fe2000001ff00 */
[--C-:B------:R-:W-:Y:S02]  /*a7b0*/  @!P4 IMAD.X R11, R0, 0x1, R9.reuse, P0 ;  /* 0x00000001000bc824 */ /* 0x100fe400000e0609 */
[C---:B-1----:R-:W-:Y:S01]  /*a7c0*/  @!P4 IMAD.X R13, R4.reuse, 0x1, R9, P1 ;  /* 0x00000001040dc824 */ /* 0x042fe200008e0609 */
[----:B------:R0:W5:Y:S01]  /*a7d0*/  @!P5 LD.E.64 R24, desc[UR52][R20.64] ;  /* 0x000000341418d980 */ /* 0x000162000c101b00 */
[----:B------:R-:W-:-:S03]  /*a7e0*/  @!P5 IMAD.X R15, R4, 0x1, R15, P3 ;  /* 0x00000001040fd824 */ /* 0x000fc600018e060f */
[----:B------:R0:W5:Y:S04]  /*a7f0*/  @!P4 LD.E.64 R34, desc[UR52][R10.64] ;  /* 0x000000340a22c980 */ /* 0x000168000c101b00 */
[----:B------:R0:W5:Y:S04]  /*a800*/  @!P5 LD.E.64 R26, desc[UR52][R14.64] ;  /* 0x000000340e1ad980 */ /* 0x000168000c101b00 */
[----:B------:R0:W5:Y:S02]  /*a810*/  @!P4 LD.E.64 R32, desc[UR52][R12.64] ;  /* 0x000000340c20c980 */ /* 0x000164000c101b00 */
.L_x_8291:
[----:B------:R-:W-:Y:S05]  /*a820*/  BSYNC B1 ;  /* 0x0000000000017941 */ /* 0x000fea0003800000 */
.L_x_8290:
[----:B--2--5:R-:W-:Y:S01]  /*a830*/  IMAD.MOV.U32 R0, RZ, RZ, R32 ;  /* 0x000000ffff007224 */ /* 0x024fe200078e0020 */
[----:B------:R-:W-:Y:S01]  /*a840*/  UMOV UR4, 0xffffffff ;  /* 0xffffffff00047882 */ /* 0x000fe20000000000 */
[----:B---3--:R-:W-:Y:S01]  /*a850*/  IMAD.MOV.U32 R3, RZ, RZ, R33 ;  /* 0x000000ffff037224 */ /* 0x008fe200078e0021 */
[----:B0-----:R-:W-:Y:S01]  /*a860*/  CS2R R20, SRZ ;  /* 0x0000000000147805 */ /* 0x001fe2000001ff00 */
        /* <DEDUP_REMOVED lines=19> */
.L_x_8658:
[----:B------:R-:W-:Y:S01]  /*a9a0*/  VIADD R56, R56, 0x60 ;  /* 0x0000006038387836 */ /* 0x000fe20000000000 */
[----:B------:R-:W-:Y:S01]  /*a9b0*/  BSSY B1, `(.L_x_8293) ;  /* 0x000001d000017945 */ /* 0x000fe20003800000 */
[----:B0-----:R-:W-:Y:S02]  /*a9c0*/  CS2R R8, SRZ ;  /* 0x0000000000087805 */ /* 0x001fe4000001ff00 */
[----:B------:R-:W-:Y:S02]  /*a9d0*/  CS2R R12, SRZ ;  /* 0x00000000000c7805 */ /* 0x000fe4000001ff00 */
[----:B------:R-:W-:Y:S02]  /*a9e0*/  CS2R R10, SRZ ;  /* 0x00000000000a7805 */ /* 0x000fe4000001ff00 */
[----:B------:R-:W-:-:S13]  /*a9f0*/  ISETP.GE.AND P0, PT, R56, R75, PT ;  /* 0x0000004b3800720c */ /* 0x000fda0003f06270 */
[----:B------:R-:W-:Y:S05]  /*aa00*/  @P0 BRA `(.L_x_8294) ;  /* 0x00000000005c0947 */ /* 0x000fea0003800000 */
[----:B------:R-:W-:Y:S01]  /*aa10*/  ULDC UR4, c[0x0][0x3f4] ;  /* 0x0000fd0000047ab9 */ /* 0x000fe20000000800 */
[----:B------:R-:W-:Y:S02]  /*aa20*/  CS2R R10, SRZ ;  /* 0x00000000000a7805 */ /* 0x000fe4000001ff00 */
[----:B------:R-:W-:Y:S02]  /*aa30*/  ISETP.GE.AND P4, PT, R22, UR4, PT ;  /* 0x0000000416007c0c */ /* 0x000fe4000bf86270 */
[----:B------:R-:W-:-:S11]  /*aa40*/  ISETP.GE.AND P5, PT, R186, UR4, PT ;  /* 0x00000004ba007c0c */ /* 0x000fd6000bfa6270 */
[C---:B------:R-:W-:Y:S01]  /*aa50*/  @!P4 IMAD.SHL.U32 R66, R22.reuse, 0x2, RZ ;  /* 0x000000021642c824 */ /* 0x040fe200078e00ff */
[----:B------:R-:W-:Y:S01]  /*aa60*/  @!P4 SHF.L.U64.HI R5, R22, 0x1, R23 ;  /* 0x000000011605c819 */ /* 0x000fe20000010217 */
[C---:B------:R-:W-:Y:S01]  /*aa70*/  @!P5 IMAD.SHL.U32 R15, R186.reuse, 0x2, RZ ;  /* 0x00000002ba0fd824 */ /* 0x040fe200078e00ff */
[----:B------:R-:W-:Y:S02]  /*aa80*/  @!P5 SHF.L.U64.HI R9, R186, 0x1, R67 ;  /* 0x00000001ba09d819 */ /* 0x000fe40000010243 */
[CC--:B--2---:R-:W-:Y:S02]  /*aa90*/  @!P4 IADD3 R6, P0, R3.reuse, R66.reuse, RZ ;  /* 0x000000420306c210 */ /* 0x0c4fe40007f1e0ff */
[----:B------:R-:W-:Y:S02]  /*aaa0*/  @!P4 IADD3 R66, P1, R14, R66, RZ ;  /* 0x000000420e42c210 */ /* 0x000fe40007f3e0ff */
[----:B------:R-:W-:Y:S02]  /*aab0*/  @!P5 IADD3 R68, P2, R3, R15, RZ ;  /* 0x0000000f0344d210 */ /* 0x000fe40007f5e0ff */
[----:B------:R-:W-:-:S02]  /*aac0*/  CS2R R12, SRZ ;  /* 0x00000000000c7805 */ /* 0x000fc4000001ff00 */
[----:B------:R-:W-:Y:S02]  /*aad0*/  @!P5 IADD3 R14, P3, R14, R15, RZ ;  /* 0x0000000f0e0ed210 */ /* 0x000fe40007f7e0ff */
[----:B------:R-:W-:Y:S01]  /*aae0*/  CS2R R20, SRZ ;  /* 0x0000000000147805 */ /* 0x000fe2000001ff00 */
[C---:B-1----:R-:W-:Y:S02]  /*aaf0*/  @!P4 IMAD.X R7, R0.reuse, 0x1, R5, P0 ;  /* 0x000000010007c824 */ /* 0x042fe400000e0605 */
[--C-:B------:R-:W-:Y:S02]  /*ab00*/  @!P5 IMAD.X R69, R0, 0x1, R9.reuse, P2 ;  /* 0x000000010045d824 */ /* 0x100fe400010e0609 */
[C---:B---3--:R-:W-:Y:S01]  /*ab10*/  @!P5 IMAD.X R15, R4.reuse, 0x1, R9, P3 ;  /* 0x00000001040fd824 */ /* 0x048fe200018e0609 */
[----:B------:R-:W-:Y:S01]  /*ab20*/  CS2R R8, SRZ ;  /* 0x0000000000087805 */ /* 0x000fe2000001ff00 */
[----:B------:R-:W-:Y:S01]  /*ab30*/  @!P4 IMAD.X R67, R4, 0x1, R5, P1 ;  /* 0x000000010443c824 */ /* 0x000fe200008e0605 */
[----:B------:R0:W5:Y:S04]  /*ab40*/  @!P5 LD.E.64 R10, desc[UR52][R68.64] ;  /* 0x00000034440ad980 */ /* 0x000168000c101b00 */
[----:B------:R0:W5:Y:S04]  /*ab50*/  @!P5 LD.E.64 R8, desc[UR52][R14.64] ;  /* 0x000000340e08d980 */ /* 0x000168000c101b00 */
[----:B------:R0:W5:Y:S04]  /*ab60*/  @!P4 LD.E.64 R12, desc[UR52][R6.64] ;  /* 0x00000034060cc980 */ /* 0x000168000c101b00 */
[----:B------:R0:W5:Y:S02]  /*ab70*/  @!P4 LD.E.64 R20, desc[UR52][R66.64] ;  /* 0x000000344214c980 */ /* 0x000164000c101b00 */
.L_x_8294:
[----:B------:R-:W-:Y:S05]  /*ab80*/  BSYNC B1 ;  /* 0x0000000000017941 */ /* 0x000fea0003800000 */
.L_x_8293:
[----:B------:R-:W-:Y:S01]  /*ab90*/  ULEA.HI UR4, UR37, UR37, URZ, 0x1 ;  /* 0x0000002525047291 */ /* 0x000fe2000f8f083f */
[----:B---3-5:R-:W-:Y:S01]  /*aba0*/  IMAD.MOV.U32 R4, RZ, RZ, R21 ;  /* 0x000000ffff047224 */ /* 0x028fe200078e0015 */
[----:B--2---:R-:W-:Y:S01]  /*abb0*/  VIADDMNMX R3, R75, -R200, 0x80, PT ;  /* 0x000000804b037446 */ /* 0x004fe200038009c8 */
[----:B-1----:R-:W-:Y:S01]  /*abc0*/  IMAD.MOV.U32 R0, RZ, RZ, R20 ;  /* 0x000000ffff007224 */ /* 0x002fe200078e0014 */
[----:B------:R-:W-:Y:S01]  /*abd0*/  ULOP3.LUT UR4, UR4, 0xfffffffe, URZ, 0xc0, !UPT ;  /* 0xfffffffe04047892 */ /* 0x000fe2000f8ec03f */
[----:B0-----:R-:W-:Y:S01]  /*abe0*/  IMAD.MOV.U32 R6, RZ, RZ, R12 ;  /* 0x000000ffff067224 */ /* 0x001fe200078e000c */
[----:B------:R-:W-:Y:S01]  /*abf0*/  PRMT R67, R4, 0x7610, R67 ;  /* 0x0000761004437816 */ /* 0x000fe20000000043 */
[----:B------:R-:W-:Y:S01]  /*ac00*/  IMAD.MOV.U32 R4, RZ, RZ, R9 ;  /* 0x000000ffff047224 */ /* 0x000fe200078e0009 */
[----:B------:R-:W-:Y:S01]  /*ac10*/  UIADD3 UR4, UR37, -UR4, URZ ;  /* 0x8000000425047290 */ /* 0x000fe2000fffe03f */
[----:B------:R-:W-:Y:S01]  /*ac20*/  IMAD.MOV.U32 R7, RZ, RZ, R13 ;  /* 0x000000ffff077224 */ /* 0x000fe200078e000d */
[----:B------:R-:W-:Y:S01]  /*ac30*/  BSSY B1, `(.L_x_8295) ;  /* 0x000000d000017945 */ /* 0x000fe20003800000 */
[----:B------:R-:W-:Y:S01]  /*ac40*/  PRMT R66, R0, 0x7610, R66 ;  /* 0x0000761000427816 */ /* 0x000fe20000000042 */
[----:B------:R-:W-:Y:S01]  /*ac50*/  IMAD.MOV.U32 R0, RZ, RZ, R8 ;  /* 0x000000ffff007224 */ /* 0x000fe200078e0008 */
[----:B------:R-:W-:Y:S01]  /*ac60*/  PRMT R14, R4, 0x7610, R14 ;  /* 0x00007610040e7816 */ /* 0x000fe2000000000e */
[----:B------:R-:W-:Y:S01]  /*ac70*/  IMAD.U32 R5, RZ, RZ, UR4 ;  /* 0x00000004ff057e24 */ /* 0x000fe2000f8e00ff */
[----:B------:R-:W-:Y:S01]  /*ac80*/  PRMT R68, R6, 0x7610, R68 ;  /* 0x0000761006447816 */ /* 0x000fe20000000044 */
[----:B------:R-:W-:Y:S01]  /*ac90*/  IMAD.MOV.U32 R4, RZ, RZ, R10 ;  /* 0x000000ffff047224 */ /* 0x000fe200078e000a */
[----:B------:R-:W-:Y:S01]  /*aca0*/  ISETP.GE.AND P1, PT, R188, R3, PT ;  /* 0x00000003bc00720c */ /* 0x000fe20003f26270 */
[----:B------:R-:W-:Y:S01]  /*acb0*/  IMAD.MOV.U32 R6, RZ, RZ, R11 ;  /* 0x000000ffff067224 */ /* 0x000fe200078e000b */
[----:B------:R-:W-:-:S02]  /*acc0*/  SHF.L.U32 R5, R5, 0x1f, RZ ;  /* 0x0000001f05057819 */ /* 0x000fc400000006ff */
[----:B------:R-:W-:Y:S02]  /*acd0*/  PRMT R69, R7, 0x7610, R69 ;  /* 0x0000761007457816 */ /* 0x000fe40000000045 */
[----:B------:R-:W0:Y:S02]  /*ace0*/  SYNCS.PHASECHK.TRANS64.TRYWAIT P0, [R18+URZ+0x28800], R5 ;  /* 0x02880005120075a7 */ /* 0x000e24000800017f */
[----:B0-----:R-:W-:Y:S05]  /*acf0*/  @!P0 BRA `(.L_x_8296) ;  /* 0x000001d400a08947 */ /* 0x001fea0003800000 */
.L_x_8659:
[----:B------:R-:W-:Y:S05]  /*ad00*/  BSYNC B1 ;  /* 0x0000000000017941 */ /* 0x000fea0003800000 */
.L_x_8295:
[----:B------:R-:W-:Y:S01]  /*ad10*/  BSSY B1, `(.L_x_8297) ;  /* 0x0000067000017945 */ /* 0x000fe20003800000 */
        /* <DEDUP_REMOVED lines=19> */
[----:B------:R-:W-:Y:S02]  /*ae50*/  LOP3.LUT R75, R75, 0xffff0000, RZ, 0xc0, !PT ;  /* 0xffff00004b4b7812 */ /* 0x000fe400078ec0ff */
[----:B------:R-:W-:Y:S02]  /*ae60*/  PRMT R74, R50, 0x5432, R74 ;  /* 0x00005432324a7816 */ /* 0x000fe4000000004a */
        /* <DEDUP_REMOVED lines=9> */
[----:B------:R-:W-:Y:S01]  /*af00*/  FFMA.FTZ R80, R46, R79, R80 ;  /* 0x0000004f2e507223 */ /* 0x000fe20000010050 */
[-C--:B------:R-:W-:Y:S01]  /*af10*/  FFMA.FTZ R79, R48, R75.reuse, -R47 ;  /* 0x0000004b304f7223 */ /* 0x080fe2000001082f */
[C---:B------:R-:W-:Y:S01]  /*af20*/  IMAD.U32 R7, R5.reuse, 0x10000, RZ ;  /* 0x0001000005077824 */ /* 0x040fe200078e00ff */
[----:B------:R-:W-:Y:S01]  /*af30*/  LOP3.LUT R4, R4, 0xffff0000, RZ, 0xc0, !PT ;  /* 0xffff000004047812 */ /* 0x000fe200078ec0ff */
[C---:B------:R-:W-:Y:S01]  /*af40*/  IMAD.U32 R47, R74.reuse, 0x10000, RZ ;  /* 0x000100004a2f7824 */ /* 0x040fe200078e00ff */
[----:B------:R-:W-:Y:S01]  /*af50*/  LOP3.LUT R5, R5, 0xffff0000, RZ, 0xc0, !PT ;  /* 0xffff000005057812 */ /* 0x000fe200078ec0ff */
[----:B------:R-:W-:Y:S01]  /*af60*/  FMUL.FTZ R83, R49, R75 ;  /* 0x0000004b31537220 */ /* 0x000fe20000410000 */
[C---:B------:R-:W-:Y:S01]  /*af70*/  LOP3.LUT R46, R77.reuse, 0xffff0000, RZ, 0xc0, !PT ;  /* 0xffff00004d2e7812 */ /* 0x040fe200078ec0ff */
[----:B------:R-:W-:Y:S01]  /*af80*/  IMAD.U32 R49, R77, 0x10000, RZ ;  /* 0x000100004d317824 */ /* 0x000fe200078e00ff */
[----:B------:R-:W-:Y:S01]  /*af90*/  LOP3.LUT R74, R74, 0xffff0000, RZ, 0xc0, !PT ;  /* 0xffff00004a4a7812 */ /* 0x000fe200078ec0ff */
[----:B------:R-:W-:Y:S01]  /*afa0*/  FFMA.FTZ R78, R48, R78, R83 ;  /* 0x0000004e304e7223 */ /* 0x000fe20000010053 */
[C---:B------:R-:W-:Y:S01]  /*afb0*/  FMUL.FTZ R48, R4.reuse, R47 ;  /* 0x0000002f04307220 */ /* 0x040fe20000410000 */
        /* <DEDUP_REMOVED lines=10> */
[----:B------:R-:W-:-:S05]  /*b060*/  F2FP.BF16.F32.PACK_AB R5, R46, R5 ;  /* 0x000000052e05723e */ /* 0x000fca00000010ff */
[----:B------:R0:W-:Y:S02]  /*b070*/  STS.128 [R214], R4 ;  /* 0x00000004d6007388 */ /* 0x0001e40000000c00 */
.L_x_8300:
[----:B------:R-:W-:Y:S05]  /*b080*/  BSYNC B2 ;  /* 0x0000000000027941 */ /* 0x000fea0003800000 */
.L_x_8299:
        /* <DEDUP_REMOVED lines=47> */
.L_x_8298:
[----:B------:R-:W-:Y:S05]  /*b380*/  BSYNC B1 ;  /* 0x0000000000017941 */ /* 0x000fea0003800000 */
.L_x_8297:
        /* <DEDUP_REMOVED lines=55> */
.L_x_8304:
[----:B------:R-:W-:Y:S05]  /*b700*/  BSYNC B2 ;  /* 0x0000000000027941 */ /* 0x000fea0003800000 */
.L_x_8303:
        /* <DEDUP_REMOVED lines=47> */
.L_x_8302:
[----:B------:R-:W-:Y:S05]  /*ba00*/  BSYNC B1 ;  /* 0x0000000000017941 */ /* 0x000fea0003800000 */
.L_x_8301:
        /* <DEDUP_REMOVED lines=55> */
.L_x_8308:
[----:B------:R-:W-:Y:S05]  /*bd80*/  BSYNC B2 ;  /* 0x0000000000027941 */ /* 0x000fea0003800000 */
.L_x_8307:
        /* <DEDUP_REMOVED lines=47> */
.L_x_8306:
[----:B------:R-:W-:Y:S05]  /*c080*/  BSYNC B1 ;  /* 0x0000000000017941 */ /* 0x000fea0003800000 */
.L_x_8305:
        /* <DEDUP_REMOVED lines=22> */
[C---:B------:R-:W-:Y:S01]  /*c1f0*/  IMAD.U32 R20, R7.reuse, 0x10000, RZ ;  /* 0x0001000007147824 */ /* 0x040fe200078e00ff */
[----:B------:R-:W-:Y:S01]  /*c200*/  LOP3.LUT R7, R7, 0xffff0000, RZ, 0xc0, !PT ;  /* 0xffff000007077812 */ /* 0x000fe200078ec0ff */
[----:B------:R-:W-:-:S02]  /*c210*/  IMAD.U32 R12, R6, 0x10000, RZ ;  /* 0x00010000060c7824 */ /* 0x000fc400078e00ff */
[CC--:B------:R-:W-:Y:S01]  /*c220*/  FMUL.FTZ R25, R13.reuse, R24.reuse ;  /* 0x000000180d197220 */ /* 0x0c0fe20000410000 */
[----:B------:R-:W-:Y:S01]  /*c230*/  FMUL.FTZ R13, R13, R21 ;  /* 0x000000150d0d7220 */ /* 0x000fe20000410000 */
[C---:B------:R-:W-:Y:S01]  /*c240*/  FMUL.FTZ R29, R7.reuse, R67 ;  /* 0x00000043071d7220 */ /* 0x040fe20000410000 */
[----:B------:R-:W-:Y:S02]  /*c250*/  IMAD.U32 R3, R4, 0x10000, RZ ;  /* 0x0001000004037824 */ /* 0x000fe400078e00ff */
[C---:B------:R-:W-:Y:S01]  /*c260*/  FFMA.FTZ R26, R12.reuse, R21, -R25 ;  /* 0x000000150c1a7223 */ /* 0x040fe20000010819 */
[----:B------:R-:W-:Y:S01]  /*c270*/  FFMA.FTZ R27, R12, R24, R13 ;  /* 0x000000180c1b7223 */ /* 0x000fe2000001000d */
[-C--:B------:R-:W-:Y:S01]  /*c280*/  FMUL.FTZ R13, R7, R69.reuse ;  /* 0x00000045070d7220 */ /* 0x080fe20000410000 */
        /* <DEDUP_REMOVED lines=22> */
.L_x_8311:
[----:B------:R-:W-:Y:S05]  /*c3f0*/  BSYNC B1 ;  /* 0x0000000000017941 */ /* 0x000fea0003800000 */
.L_x_8310:
        /* <DEDUP_REMOVED lines=27> */
[C---:B------:R-:W-:Y:S01]  /*c5b0*/  IMAD.U32 R7, R10.reuse, 0x10000, RZ ;  /* 0x000100000a077824 */ /* 0x040fe200078e00ff */
[----:B------:R-:W-:Y:S01]  /*c5c0*/  LOP3.LUT R5, R5, 0xffff0000, RZ, 0xc0, !PT ;  /* 0xffff000005057812 */ /* 0x000fe200078ec0ff */
        /* <DEDUP_REMOVED lines=19> */
.L_x_8282:
[----:B------:R-:W0:Y:S01]  /*c700*/  LDC R5, c[0x0][0x448] ;  /* 0x00011200ff057b82 */ /* 0x000e220000000800 */
[----:B------:R-:W-:Y:S01]  /*c710*/  ULDC.64 UR4, c[0x0][0x3f8] ;  /* 0x0000fe0000047ab9 */ /* 0x000fe20000000a00 */
[----:B------:R-:W-:Y:S01]  /*c720*/  ULDC.64 UR6, c[0x0][0x408] ;  /* 0x0001020000067ab9 */ /* 0x000fe20000000a00 */
        /* <DEDUP_REMOVED lines=24> */
[----:B------:R-:W0:Y:S01]  /*c8b0*/  LDC R55, c[0x0][0x3f4] ;  /* 0x0000fd00ff377b82 */ /* 0x000e220000000800 */
[----:B------:R-:W3:Y:S01]  /*c8c0*/  SHFL.IDX PT, R4, R32, RZ, 0x181f ;  /* 0x00181fff20047589 */ /* 0x000ee200000e0000 */
[----:B------:R-:W-:-:S03]  /*c8d0*/  IMAD R3, R196, R5, RZ ;  /* 0x00000005c4037224 */ /* 0x000fc600078e02ff */
[----:B------:R-:W5:Y:S04]  /*c8e0*/  SHFL.IDX PT, R0, R35, RZ, 0x181f ;  /* 0x00181fff23007589 */ /* 0x000f6800000e0000 */
[----:B------:R-:W1:Y:S04]  /*c8f0*/  SHFL.IDX PT, R14, R34, RZ, 0x181f ;  /* 0x00181fff220e7589 */ /* 0x000e6800000e0000 */
[----:B------:R-:W2:Y:S01]  /*c900*/  SHFL.IDX PT, R5, R33, RZ, 0x181f ;  /* 0x00181fff21057589 */ /* 0x000ea200000e0000 */
[----:B0-----:R-:W-:-:S04]  /*c910*/  ISETP.GE.AND P0, PT, R16, R55, PT ;  /* 0x000000371000720c */ /* 0x001fc80003f06270 */
[----:B------:R-:W-:-:S13]  /*c920*/  ISETP.GE.OR P1, PT, R56, R3, P0 ;  /* 0x000000033800720c */ /* 0x000fda0000726670 */
[C---:B------:R-:W-:Y:S01]  /*c930*/  @!P1 IMAD.SHL.U32 R21, R16.reuse, 0x2, RZ ;  /* 0x0000000210159824 */ /* 0x040fe200078e00ff */
[----:B------:R-:W-:-:S04]  /*c940*/  @!P1 SHF.L.U64.HI R6, R16, 0x1, R17 ;  /* 0x0000000110069819 */ /* 0x000fc80000010211 */
[----:B---3--:R-:W-:-:S05]  /*c950*/  @!P1 IADD3 R4, P2, R4, R21, RZ ;  /* 0x0000001504049210 */ /* 0x008fca0007f5e0ff */
[----:B-----5:R-:W-:Y:S02]  /*c960*/  @!P1 IMAD.X R7, R0, 0x1, R6, P2 ;  /* 0x0000000100079824 */ /* 0x020fe400010e0606 */
[----:B------:R-:W-:Y:S02]  /*c970*/  @!P1 IMAD.MOV.U32 R8, RZ, RZ, R4 ;  /* 0x000000ffff089224 */ /* 0x000fe400078e0004 */
[----:B------:R-:W-:-:S06]  /*c980*/  @!P1 IMAD.MOV.U32 R9, RZ, RZ, R7 ;  /* 0x000000ffff099224 */ /* 0x000fcc00078e0007 */
[----:B------:R-:W3:Y:S01]  /*c990*/  @!P1 LD.E.128 R8, desc[UR52][R8.64] ;  /* 0x0000003408089980 */ /* 0x000ee2000c101d00 */
[----:B-1----:R-:W-:-:S05]  /*c9a0*/  @!P1 IADD3 R14, P2, R14, R21, RZ ;  /* 0x000000150e0e9210 */ /* 0x002fca0007f5e0ff */
[----:B--2---:R-:W-:Y:S02]  /*c9b0*/  @!P1 IMAD.X R5, R5, 0x1, R6, P2 ;  /* 0x0000000105059824 */ /* 0x004fe400010e0606 */
[----:B------:R-:W-:-:S06]  /*c9c0*/  @!P1 IMAD.MOV.U32 R4, RZ, RZ, R14 ;  /* 0x000000ffff049224 */ /* 0x000fcc00078e000e */
[----:B------:R-:W2:Y:S01]  /*c9d0*/  @!P1 LD.E.128 R4, desc[UR52][R4.64] ;  /* 0x0000003404049980 */ /* 0x000ea2000c101d00 */
[----:B------:R-:W-:Y:S02]  /*c9e0*/  CS2R R48, SRZ ;  /* 0x0000000000307805 */ /* 0x000fe4000001ff00 */
[----:B------:R-:W-:Y:S02]  /*c9f0*/  CS2R R50, SRZ ;  /* 0x0000000000327805 */ /* 0x000fe4000001ff00 */
[----:B------:R-:W-:Y:S01]  /*ca00*/  CS2R R38, SRZ ;  /* 0x0000000000267805 */ /* 0x000fe2000001ff00 */
[----:B------:R0:W1:Y:S01]  /*ca10*/  SHFL.IDX PT, R14, R34, 0x1, 0x181f ;  /* 0x00381f00220e7f89 */ /* 0x00006200000e0000 */
[----:B------:R-:W-:Y:S02]  /*ca20*/  CS2R R20, SRZ ;  /* 0x0000000000147805 */ /* 0x000fe4000001ff00 */
[----:B------:R-:W-:Y:S01]  /*ca30*/  CS2R R24, SRZ ;  /* 0x0000000000187805 */ /* 0x000fe2000001ff00 */
[----:B---3--:R-:W-:-:S02]  /*ca40*/  @!P1 IMAD.MOV.U32 R48, RZ, RZ, R8 ;  /* 0x000000ffff309224 */ /* 0x008fc400078e0008 */
[----:B------:R-:W-:Y:S01]  /*ca50*/  @!P1 IMAD.MOV.U32 R49, RZ, RZ, R9 ;  /* 0x000000ffff319224 */ /* 0x000fe200078e0009 */
[----:B------:R0:W3:Y:S01]  /*ca60*/  SHFL.IDX PT, R8, R32, 0x1, 0x181f ;  /* 0x00381f0020087f89 */ /* 0x0000e200000e0000 */
[----:B------:R-:W-:Y:S02]  /*ca70*/  IMAD.MOV.U32 R0, RZ, RZ, R48 ;  /* 0x000000ffff007224 */ /* 0x000fe400078e0030 */
[----:B------:R-:W-:Y:S01]  /*ca80*/  @!P1 IMAD.MOV.U32 R50, RZ, RZ, R10 ;  /* 0x000000ffff329224 */ /* 0x000fe200078e000a */
[----:B------:R0:W0:Y:S01]  /*ca90*/  SHFL.IDX PT, R9, R33, 0x1, 0x181f ;  /* 0x00381f0021097f89 */ /* 0x00002200000e0000 */
[----:B------:R-:W-:Y:S01]  /*caa0*/  @!P1 IMAD.MOV.U32 R51, RZ, RZ, R11 ;  /* 0x000000ffff339224 */ /* 0x000fe200078e000b */
[----:B------:R-:W-:Y:S01]  /*cab0*/  PRMT R77, R0, 0x7610, R77 ;  /* 0x00007610004d7816 */ /* 0x000fe2000000004d */
[----:B------:R-:W-:Y:S01]  /*cac0*/  IMAD.MOV.U32 R12, RZ, RZ, R49 ;  /* 0x000000ffff0c7224 */ /* 0x000fe200078e0031 */
[----:B------:R0:W0:Y:S01]  /*cad0*/  SHFL.IDX PT, R0, R35, 0x1, 0x181f ;  /* 0x00381f0023007f89 */ /* 0x00002200000e0000 */
[----:B------:R-:W-:-:S02]  /*cae0*/  IMAD.MOV.U32 R10, RZ, RZ, R50 ;  /* 0x000000ffff0a7224 */ /* 0x000fc400078e0032 */
[----:B--2---:R-:W-:Y:S01]  /*caf0*/  @!P1 IMAD.MOV.U32 R38, RZ, RZ, R4 ;  /* 0x000000ffff269224 */ /* 0x004fe200078e0004 */
[----:B------:R-:W-:Y:S01]  /*cb00*/  PRMT R78, R12, 0x7610, R78 ;  /* 0x000076100c4e7816 */ /* 0x000fe2000000004e */
[----:B------:R-:W-:Y:S01]  /*cb10*/  @!P1 IMAD.MOV.U32 R39, RZ, RZ, R5 ;  /* 0x000000ffff279224 */ /* 0x000fe200078e0005 */
[----:B------:R-:W-:Y:S01]  /*cb20*/  PRMT R37, R10, 0x7610, R37 ;  /* 0x000076100a257816 */ /* 0x000fe20000000025 */
[----:B------:R-:W-:Y:S02]  /*cb30*/  @!P1 IMAD.MOV.U32 R20, RZ, RZ, R6 ;  /* 0x000000ffff149224 */ /* 0x000fe400078e0006 */
[----:B------:R-:W-:Y:S02]  /*cb40*/  @!P1 IMAD.MOV.U32 R21, RZ, RZ, R7 ;  /* 0x000000ffff159224 */ /* 0x000fe400078e0007 */
[----:B------:R-:W-:Y:S02]  /*cb50*/  IMAD.MOV.U32 R11, RZ, RZ, R51 ;  /* 0x000000ffff0b7224 */ /* 0x000fe400078e0033 */
[----:B------:R-:W-:-:S02]  /*cb60*/  IMAD.MOV.U32 R4, RZ, RZ, R38 ;  /* 0x000000ffff047224 */ /* 0x000fc400078e0026 */
[----:B------:R-:W-:Y:S01]  /*cb70*/  IMAD.MOV.U32 R5, RZ, RZ, R39 ;  /* 0x000000ffff057224 */ /* 0x000fe200078e0027 */
[----:B------:R-:W-:Y:S01]  /*cb80*/  PRMT R52, R11, 0x7610, R52 ;  /* 0x000076100b347816 */ /* 0x000fe20000000034 */
[----:B------:R-:W-:Y:S01]  /*cb90*/  IMAD.MOV.U32 R6, RZ, RZ, R20 ;  /* 0x000000ffff067224 */ /* 0x000fe200078e0014 */
[----:B------:R-:W-:Y:S01]  /*cba0*/  PRMT R79, R4, 0x7610, R79 ;  /* 0x00007610044f7816 */ /* 0x000fe2000000004f */
[----:B------:R-:W-:Y:S01]  /*cbb0*/  IMAD.MOV.U32 R7, RZ, RZ, R21 ;  /* 0x000000ffff077224 */ /* 0x000fe200078e0015 */
[----:B------:R-:W-:Y:S02]  /*cbc0*/  PRMT R80, R5, 0x7610, R80 ;  /* 0x0000761005507816 */ /* 0x000fe40000000050 */
[----:B------:R-:W-:Y:S02]  /*cbd0*/  PRMT R81, R6, 0x7610, R81 ;  /* 0x0000761006517816 */ /* 0x000fe40000000051 */
[----:B01-3--:R-:W-:-:S07]  /*cbe0*/  PRMT R82, R7, 0x7610, R82 ;  /* 0x0000761007527816 */ /* 0x00bfce0000000052 */
.L_x_8669:
[----:B------:R-:W-:Y:S01]  /*cbf0*/  VIADD R4, R56, 0x20 ;  /* 0x0000002038047836 */ /* 0x000fe20000000000 */
[----:B------:R-:W-:Y:S01]  /*cc00*/  BSSY B1, `(.L_x_8313) ;  /* 0x0000012000017945 */ /* 0x000fe20003800000 */
[----:B------:R-:W-:Y:S02]  /*cc10*/  CS2R R26, SRZ ;  /* 0x00000000001a7805 */ /* 0x000fe4000001ff00 */
[----:B------:R-:W-:Y:S02]  /*cc20*/  CS2R R6, SRZ ;  /* 0x0000000000067805 */ /* 0x000fe4000001ff00 */
[----:B------:R-:W-:Y:S02]  /*cc30*/  ISETP.GE.AND P1, PT, R4, R3, PT ;  /* 0x000000030400720c */ /* 0x000fe40003f26270 */
[----:B------:R-:W-:-:S11]  /*cc40*/  CS2R R4, SRZ ;  /* 0x0000000000047805 */ /* 0x000fd6000001ff00 */
[----:B------:R-:W-:Y:S05]  /*cc50*/  @P1 BRA `(.L_x_8314) ;  /* 0x0000000000301947 */ /* 0x000fea0003800000 */
[----:B------:R-:W-:Y:S02]  /*cc60*/  CS2R R26, SRZ ;  /* 0x00000000001a7805 */ /* 0x000fe4000001ff00 */
[----:B------:R-:W-:Y:S02]  /*cc70*/  CS2R R4, SRZ ;  /* 0x0000000000047805 */ /* 0x000fe4000001ff00 */
[----:B------:R-:W-:Y:S01]  /*cc80*/  CS2R R6, SRZ ;  /* 0x0000000000067805 */ /* 0x000fe2000001ff00 */
[----:B------:R-:W-:Y:S06]  /*cc90*/  @P0 BRA `(.L_x_8314) ;  /* 0x0000000000200947 */ /* 0x000fec0003800000 */
[C---:B------:R-:W-:Y:S01]  /*cca0*/  IMAD.SHL.U32 R15, R16.reuse, 0x2, RZ ;  /* 0x00000002100f7824 */ /* 0x040fe200078e00ff */
[----:B------:R-:W-:-:S04]  /*ccb0*/  SHF.L.U64.HI R6, R16, 0x1, R17 ;  /* 0x0000000110067819 */ /* 0x000fc80000010211 */
[-C--:B------:R-:W-:Y:S02]  /*ccc0*/  IADD3 R4, P1, R8, R15.reuse, RZ ;  /* 0x0000000f08047210 */ /* 0x080fe40007f3e0ff */
[----:B------:R-:W-:-:S03]  /*ccd0*/  IADD3 R14, P2, R14, R15, RZ ;  /* 0x0000000f0e0e7210 */ /* 0x000fc60007f5e0ff */
[--C-:B------:R-:W-:Y:S02]  /*cce0*/  IMAD.X R5, R0, 0x1, R6.reuse, P1 ;  /* 0x0000000100057824 */ /* 0x100fe400008e0606 */
[----:B------:R-:W-:-:S04]  /*ccf0*/  IMAD.X R15, R9, 0x1, R6, P2 ;  /* 0x00000001090f7824 */ /* 0x000fc800010e0606 */
[----:B------:R-:W5:Y:S04]  /*cd00*/  LD.E.128 R4, desc[UR52][R4.64] ;  /* 0x0000003404047980 */ /* 0x000f68000c101d00 */
[----:B------:R0:W5:Y:S02]  /*cd10*/  LD.E.128 R24, desc[UR52][R14.64] ;  /* 0x000000340e187980 */ /* 0x000164000c101d00 */
.L_x_8314:
[----:B------:R-:W-:Y:S05]  /*cd20*/  BSYNC B1 ;  /* 0x0000000000017941 */ /* 0x000fea0003800000 */
.L_x_8313:
[----:B-----5:R-:W-:Y:S01]  /*cd30*/  IMAD.MOV.U32 R0, RZ, RZ, R24 ;  /* 0x000000ffff007224 */ /* 0x020fe200078e0018 */
        /* <DEDUP_REMOVED lines=17> */
[----:B------:R-:W1:Y:S01]  /*ce50*/  SHFL.IDX PT, R8, R32, 0x2, 0x181f ;  /* 0x00581f0020087f89 */ /* 0x000e6200000e0000 */
[----:B------:R-:W-:-:S03]  /*ce60*/  VIADD R10, R56, 0x40 ;  /* 0x00000040380a7836 */ /* 0x000fc60000000000 */
[----:B------:R-:W2:Y:S02]  /*ce70*/  SHFL.IDX PT, R0, R35, 0x2, 0x181f ;  /* 0x00581f0023007f89 */ /* 0x000ea400000e0000 */
[----:B------:R-:W-:Y:S02]  /*ce80*/  ISETP.GE.OR P1, PT, R10, R3, P0 ;  /* 0x000000030a00720c */ /* 0x000fe40000726670 */
[----:B0-----:R-:W0:Y:S04]  /*ce90*/  SHFL.IDX PT, R14, R34, 0x2, 0x181f ;  /* 0x00581f00220e7f89 */ /* 0x001e2800000e0000 */
[----:B------:R-:W3:Y:S07]  /*cea0*/  SHFL.IDX PT, R28, R33, 0x2, 0x181f ;  /* 0x00581f00211c7f89 */ /* 0x000eee00000e0000 */
[C---:B------:R-:W-:Y:S01]  /*ceb0*/  @!P1 IMAD.SHL.U32 R31, R16.reuse, 0x2, RZ ;  /* 0x00000002101f9824 */ /* 0x040fe200078e00ff */
[----:B------:R-:W-:-:S04]  /*cec0*/  @!P1 SHF.L.U64.HI R29, R16, 0x1, R17 ;  /* 0x00000001101d9819 */ /* 0x000fc80000010211 */
[----:B-1----:R-:W-:-:S05]  /*ced0*/  @!P1 IADD3 R8, P2, R8, R31, RZ ;  /* 0x0000001f08089210 */ /* 0x002fca0007f5e0ff */
[----:B--2---:R-:W-:-:S06]  /*cee0*/  @!P1 IMAD.X R9, R0, 0x1, R29, P2 ;  /* 0x0000000100099824 */ /* 0x004fcc00010e061d */
[----:B------:R-:W2:Y:S01]  /*cef0*/  @!P1 LD.E.128 R8, desc[UR52][R8.64] ;  /* 0x0000003408089980 */ /* 0x000ea2000c101d00 */
[----:B0-----:R-:W-:-:S05]  /*cf00*/  @!P1 IADD3 R14, P2, R14, R31, RZ ;  /* 0x0000001f0e0e9210 */ /* 0x001fca0007f5e0ff */
[----:B---3--:R-:W-:-:S04]  /*cf10*/  @!P1 IMAD.X R29, R28, 0x1, R29, P2 ;  /* 0x000000011c1d9824 */ /* 0x008fc800010e061d */
[----:B------:R-:W-:-:S05]  /*cf20*/  @!P1 IMAD.MOV.U32 R15, RZ, RZ, R29 ;  /* 0x000000ffff0f9224 */ /* 0x000fca00078e001d */
[----:B------:R-:W3:Y:S01]  /*cf30*/  @!P1 LD.E.128 R28, desc[UR52][R14.64] ;  /* 0x000000340e1c9980 */ /* 0x000ee2000c101d00 */
[----:B------:R-:W-:Y:S02]  /*cf40*/  CS2R R44, SRZ ;  /* 0x00000000002c7805 */ /* 0x000fe4000001ff00 */
[----:B------:R-:W-:Y:S02]  /*cf50*/  CS2R R46, SRZ ;  /* 0x00000000002e7805 */ /* 0x000fe4000001ff00 */
[----:B------:R-:W-:Y:S01]  /*cf60*/  CS2R R40, SRZ ;  /* 0x0000000000287805 */ /* 0x000fe2000001ff00 */
[----:B------:R-:W0:Y:S01]  /*cf70*/  SHFL.IDX PT, R32, R32, 0x3, 0x181f ;  /* 0x00781f0020207f89 */ /* 0x000e2200000e0000 */
[----:B------:R-:W-:-:S03]  /*cf80*/  CS2R R42, SRZ ;  /* 0x00000000002a7805 */ /* 0x000fc6000001ff00 */
[----:B------:R-:W1:Y:S04]  /*cf90*/  SHFL.IDX PT, R34, R34, 0x3, 0x181f ;  /* 0x00781f0022227f89 */ /* 0x000e6800000e0000 */
[----:B------:R-:W0:Y:S01]  /*cfa0*/  SHFL.IDX PT, R33, R33, 0x3, 0x181f ;  /* 0x00781f0021217f89 */ /* 0x000e2200000e0000 */
[----:B--2---:R-:W-:Y:S02]  /*cfb0*/  @!P1 IMAD.MOV.U32 R44, RZ, RZ, R8 ;  /* 0x000000ffff2c9224 */ /* 0x004fe400078e0008 */
[----:B------:R-:W-:Y:S02]  /*cfc0*/  @!P1 IMAD.MOV.U32 R46, RZ, RZ, R10 ;  /* 0x000000ffff2e9224 */ /* 0x000fe400078e000a */
[----:B------:R-:W-:Y:S02]  /*cfd0*/  IMAD.MOV.U32 R0, RZ, RZ, R44 ;  /* 0x000000ffff007224 */ /* 0x000fe400078e002c */
[----:B------:R-:W-:-:S02]  /*cfe0*/  @!P1 IMAD.MOV.U32 R47, RZ, RZ, R11 ;  /* 0x000000ffff2f9224 */ /* 0x000fc400078e000b */
[----:B------:R-:W-:Y:S01]  /*cff0*/  @!P1 IMAD.MOV.U32 R45, RZ, RZ, R9 ;  /* 0x000000ffff2d9224 */ /* 0x000fe200078e0009 */
[----:B------:R-:W-:Y:S01]  /*d000*/  PRMT R65, R0, 0x7610, R65 ;  /* 0x0000761000417816 */ /* 0x000fe20000000041 */
[----:B------:R-:W-:Y:S01]  /*d010*/  IMAD.MOV.U32 R8, RZ, RZ, R46 ;  /* 0x000000ffff087224 */ /* 0x000fe200078e002e */
[----:B------:R2:W0:Y:S01]  /*d020*/  SHFL.IDX PT, R0, R35, 0x3, 0x181f ;  /* 0x00781f0023007f89 */ /* 0x00042200000e0000 */
[----:B------:R-:W-:Y:S02]  /*d030*/  IMAD.MOV.U32 R9, RZ, RZ, R47 ;  /* 0x000000ffff097224 */ /* 0x000fe400078e002f */
[----:B------:R-:W-:Y:S01]  /*d040*/  IMAD.MOV.U32 R12, RZ, RZ, R45 ;  /* 0x000000ffff0c7224 */ /* 0x000fe200078e002d */
[----:B------:R-:W-:Y:S01]  /*d050*/  PRMT R53, R8, 0x7610, R53 ;  /* 0x0000761008357816 */ /* 0x000fe20000000035 */
[----:B---3--:R-:W-:Y:S01]  /*d060*/  @!P1 IMAD.MOV.U32 R40, RZ, RZ, R28 ;  /* 0x000000ffff289224 */ /* 0x008fe200078e001c */
[----:B------:R-:W-:Y:S01]  /*d070*/  PRMT R54, R9, 0x7610, R54 ;  /* 0x0000761009367816 */ /* 0x000fe20000000036 */
[----:B------:R-:W-:Y:S01]  /*d080*/  @!P1 IMAD.MOV.U32 R41, RZ, RZ, R29 ;  /* 0x000000ffff299224 */ /* 0x000fe200078e001d */
[----:B------:R-:W-:Y:S01]  /*d090*/  PRMT R66, R12, 0x7610, R66 ;  /* 0x000076100c427816 */ /* 0x000fe20000000042 */
[----:B------:R-:W-:-:S02]  /*d0a0*/  @!P1 IMAD.MOV.U32 R42, RZ, RZ, R30 ;  /* 0x000000ffff2a9224 */ /* 0x000fc400078e001e */
[----:B------:R-:W-:Y:S02]  /*d0b0*/  @!P1 IMAD.MOV.U32 R43, RZ, RZ, R31 ;  /* 0x000000ffff2b9224 */ /* 0x000fe400078e001f */
[----:B------:R-:W-:Y:S02]  /*d0c0*/  IMAD.MOV.U32 R8, RZ, RZ, R40 ;  /* 0x000000ffff087224 */ /* 0x000fe400078e0028 */
[----:B------:R-:W-:Y:S02]  /*d0d0*/  IMAD.MOV.U32 R9, RZ, RZ, R41 ;  /* 0x000000ffff097224 */ /* 0x000fe400078e0029 */
[----:B------:R-:W-:Y:S01]  /*d0e0*/  IMAD.MOV.U32 R10, RZ, RZ, R42 ;  /* 0x000000ffff0a7224 */ /* 0x000fe200078e002a */
[----:B------:R-:W-:Y:S01]  /*d0f0*/  PRMT R72, R8, 0x7610, R72 ;  /* 0x0000761008487816 */ /* 0x000fe20000000048 */
[----:B------:R-:W-:Y:S01]  /*d100*/  IMAD.MOV.U32 R11, RZ, RZ, R43 ;  /* 0x000000ffff0b7224 */ /* 0x000fe200078e002b */
[----:B------:R-:W-:Y:S02]  /*d110*/  PRMT R73, R9, 0x7610, R73 ;  /* 0x0000761009497816 */ /* 0x000fe40000000049 */
[----:B------:R-:W-:-:S02]  /*d120*/  CS2R R8, SRZ ;  /* 0x0000000000087805 */ /* 0x000fc4000001ff00 */
[----:B------:R-:W-:Y:S02]  /*d130*/  PRMT R74, R10, 0x7610, R74 ;  /* 0x000076100a4a7816 */ /* 0x000fe4000000004a */
[----:B012---:R-:W-:-:S07]  /*d140*/  PRMT R75, R11, 0x7610, R75 ;  /* 0x000076100b4b7816 */ /* 0x007fce000000004b */
.L_x_8679:
[----:B------:R-:W-:Y:S01]  /*d150*/  VIADD R56, R56, 0x60 ;  /* 0x0000006038387836 */ /* 0x000fe20000000000 */
[----:B------:R-:W-:Y:S01]  /*d160*/  BSSY B1, `(.L_x_8316) ;  /* 0x0000012000017945 */ /* 0x000fe20003800000 */
[----:B------:R-:W-:Y:S02]  /*d170*/  CS2R R10, SRZ ;  /* 0x00000000000a7805 */ /* 0x000fe4000001ff00 */
[----:B------:R-:W-:Y:S02]  /*d180*/  CS2R R12, SRZ ;  /* 0x00000000000c7805 */ /* 0x000fe4000001ff00 */
[----:B------:R-:W-:Y:S02]  /*d190*/  CS2R R14, SRZ ;  /* 0x00000000000e7805 */ /* 0x000fe4000001ff00 */
[----:B------:R-:W-:-:S13]  /*d1a0*/  ISETP.GE.AND P1, PT, R56, R3, PT ;  /* 0x000000033800720c */ /* 0x000fda0003f26270 */
        /* <DEDUP_REMOVED lines=12> */
[----:B------:R-:W5:Y:S02]  /*d270*/  LD.E.128 R8, desc[UR52][R8.64] ;  /* 0x0000003408087980 */ /* 0x000f64000c101d00 */
.L_x_8317:
[----:B------:R-:W-:Y:S05]  /*d280*/  BSYNC B1 ;  /* 0x0000000000017941 */ /* 0x000fea0003800000 */
.L_x_8316:
[----:B------:R-:W-:Y:S01]  /*d290*/  ULEA.HI UR4, UR37, UR37, URZ, 0x1 ;  /* 0x0000002525047291 */ /* 0x000fe2000f8f083f */
[C---:B------:R-:W-:Y:S01]  /*d2a0*/  VIADD R0, R188.reuse, 0x20 ;  /* 0x00000020bc007836 */ /* 0x040fe20000000000 */
[----:B------:R-:W-:Y:S01]  /*d2b0*/  VIADDMNMX R3, R3, -R200, 0x80, PT ;  /* 0x0000008003037446 */ /* 0x000fe200038009c8 */
[C---:B------:R-:W-:Y:S01]  /*d2c0*/  VIADD R31, R188.reuse, 0x40 ;  /* 0x00000040bc1f7836 */ /* 0x040fe20000000000 */
[----:B------:R-:W-:Y:S01]  /*d2d0*/  ULOP3.LUT UR4, UR4, 0xfffffffe, URZ, 0xc0, !UPT ;  /* 0xfffffffe04047892 */ /* 0x000fe2000f8ec03f */
[----:B------:R-:W-:Y:S01]  /*d2e0*/  VIADD R30, R188, 0x60 ;  /* 0x00000060bc1e7836 */ /* 0x000fe20000000000 */
[-C--:B------:R-:W-:Y:S01]  /*d2f0*/  ISETP.GE.OR P2, PT, R0, R3.reuse, P0 ;  /* 0x000000030000720c */ /* 0x080fe20000746670 */
[----:B-----5:R-:W-:Y:S01]  /*d300*/  IMAD.MOV.U32 R0, RZ, RZ, R8 ;  /* 0x000000ffff007224 */ /* 0x020fe200078e0008 */
[----:B------:R-:W-:Y:S01]  /*d310*/  UIADD3 UR4, UR37, -UR4, URZ ;  /* 0x8000000425047290 */ /* 0x000fe2000fffe03f */
[----:B------:R-:W-:Y:S01]  /*d320*/  IMAD.MOV.U32 R28, RZ, RZ, R9 ;  /* 0x000000ffff1c7224 */ /* 0x000fe200078e0009 */
[-C--:B------:R-:W-:Y:S01]  /*d330*/  ISETP.GE.OR P3, PT, R188, R3.reuse, P0 ;  /* 0x00000003bc00720c */ /* 0x080fe20000766670 */
[----:B------:R-:W-:Y:S01]  /*d340*/  BSSY B1, `(.L_x_8318) ;  /* 0x0000013000017945 */ /* 0x000fe20003800000 */
[----:B------:R-:W-:-:S02]  /*d350*/  ISETP.GE.OR P1, PT, R31, R3, P0 ;  /* 0x000000031f00720c */ /* 0x000fc40000726670 */
[----:B------:R-:W-:Y:S01]  /*d360*/  IMAD.U32 R29, RZ, RZ, UR4 ;  /* 0x00000004ff1d7e24 */ /* 0x000fe2000f8e00ff */
[----:B------:R-:W-:Y:S01]  /*d370*/  ISETP.GE.OR P0, PT, R30, R3, P0 ;  /* 0x000000031e00720c */ /* 0x000fe20000706670 */
[----:B------:R-:W-:Y:S01]  /*d380*/  IMAD.MOV.U32 R3, RZ, RZ, R11 ;  /* 0x000000ffff037224 */ /* 0x000fe200078e000b */
[----:B------:R-:W-:Y:S01]  /*d390*/  PRMT R56, R0, 0x7610, R56 ;  /* 0x0000761000387816 */ /* 0x000fe20000000038 */
[----:B------:R-:W-:Y:S01]  /*d3a0*/  IMAD.MOV.U32 R0, RZ, RZ, R10 ;  /* 0x000000ffff007224 */ /* 0x000fe200078e000a */
[----:B------:R-:W-:Y:S01]  /*d3b0*/  SHF.L.U32 R29, R29, 0x1f, RZ ;  /* 0x0000001f1d1d7819 */ /* 0x000fe200000006ff */
[----:B------:R-:W-:Y:S01]  /*d3c0*/  IMAD.MOV.U32 R30, RZ, RZ, R13 ;  /* 0x000000ffff1e7224 */ /* 0x000fe200078e000d */
[----:B------:R-:W-:Y:S01]  /*d3d0*/  PRMT R67, R28, 0x7610, R67 ;  /* 0x000076101c437816 */ /* 0x000fe20000000043 */
[----:B------:R-:W-:Y:S01]  /*d3e0*/  IMAD.MOV.U32 R28, RZ, RZ, R12 ;  /* 0x000000ffff1c7224 */ /* 0x000fe200078e000c */
[----:B------:R-:W0:Y:S01]  /*d3f0*/  SYNCS.PHASECHK.TRANS64.TRYWAIT P4, [R18+URZ+0x28800], R29 ;  /* 0x0288001d120075a7 */ /* 0x000e22000808017f */
[----:B------:R-:W-:Y:S01]  /*d400*/  PRMT R68, R0, 0x7610, R68 ;  /* 0x0000761000447816 */ /* 0x000fe20000000044 */
[----:B------:R-:W-:Y:S01]  /*d410*/  IMAD.MOV.U32 R0, RZ, RZ, R14 ;  /* 0x000000ffff007224 */ /* 0x000fe200078e000e */
[----:B------:R-:W-:Y:S01]  /*d420*/  PRMT R69, R3, 0x7610, R69 ;  /* 0x0000761003457816 */ /* 0x000fe20000000045 */
[----:B------:R-:W-:Y:S01]  /*d430*/  IMAD.MOV.U32 R3, RZ, RZ, R15 ;  /* 0x000000ffff037224 */ /* 0x000fe200078e000f */
[----:B------:R-:W-:-:S02]  /*d440*/  PRMT R70, R28, 0x7610, R70 ;  /* 0x000076101c467816 */ /* 0x000fc40000000046 */
[----:B------:R-:W-:Y:S01]  /*d450*/  PRMT R71, R30, 0x7610, R71 ;  /* 0x000076101e477816 */ /* 0x000fe20000000047 */
[----:B0-----:R-:W-:Y:S06]  /*d460*/  @!P4 BRA `(.L_x_8319) ;  /* 0x000001b800b8c947 */ /* 0x001fec0003800000 */
.L_x_8680:
[----:B------:R-:W-:Y:S05]  /*d470*/  BSYNC B1 ;  /* 0x0000000000017941 */ /* 0x000fea0003800000 */
.L_x_8318:
[----:B------:R-:W-:Y:S04]  /*d480*/  BSSY B1, `(.L_x_8320) ;  /* 0x0000069000017945 */ /* 0x000fe80003800000 */
[----:B------:R-:W-:Y:S05]  /*d490*/  @P3 BRA `(.L_x_8321) ;  /* 0x00000004009c3947 */ /* 0x000fea0003800000 */
[----:B------:R-:W-:Y:S02]  /*d4a0*/  LEA.HI R28, R55, R220, RZ, 0x1d ;  /* 0x000000dc371c7211 */ /* 0x000fe400078fe8ff */
[----:B------:R-:W-:Y:S02]  /*d4b0*/  SHF.R.U32.HI R31, RZ, 0x3, R209 ;  /* 0x00000003ff1f7819 */ /* 0x000fe400000116d1 */
[----:B0-----:R-:W-:Y:S01]  /*d4c0*/  SHF.R.S32.HI R29, RZ, 0x1f, R28 ;  /* 0x0000001fff1d7819 */ /* 0x001fe2000001141c */
[----:B------:R-:W-:Y:S01]  /*d4d0*/  IMAD.SHL.U32 R30, R28, 0x8, RZ ;  /* 0x000000081c1e7824 */ /* 0x000fe200078e00ff */
[----:B------:R-:W-:Y:S02]  /*d4e0*/  SHF.R.U64 R38, R38, 0x10, R39 ;  /* 0x0000001026267819 */ /* 0x000fe40000001227 */
[----:B------:R-:W-:Y:S02]  /*d4f0*/  LEA.HI R29, R29, R28, RZ, 0x3 ;  /* 0x0000001c1d1d7211 */ /* 0x000fe400078f18ff */
[----:B------:R-:W-:-:S02]  /*d500*/  LOP3.LUT R30, R209, 0x38, R30, 0xf8, !PT ;  /* 0x00000038d11e7812 */ /* 0x000fc400078ef81e */
[----:B------:R-:W-:Y:S01]  /*d510*/  SHF.R.U64 R84, R48, 0x10, R49 ;  /* 0x0000001030547819 */ /* 0x000fe20000001231 */
[----:B------:R-:W-:Y:S01]  /*d520*/  IMAD.SHL.U32 R29, R29, 0x400, RZ ;  /* 0x000004001d1d7824 */ /* 0x000fe200078e00ff */
[----:B------:R-:W-:Y:S02]  /*d530*/  LOP3.LUT R30, R30, R31, RZ, 0x3c, !PT ;  /* 0x0000001f1e1e7212 */ /* 0x000fe400078e3cff */
[----:B------:R-:W-:Y:S02]  /*d540*/  SHF.R.U32.HI R39, RZ, 0x10, R39 ;  /* 0x00000010ff277819 */ /* 0x000fe40000011627 */
[----:B------:R-:W-:Y:S02]  /*d550*/  LOP3.LUT R28, R29, 0x7fffe000, RZ, 0xc0, !PT ;  /* 0x7fffe0001d1c7812 */ /* 0x000fe400078ec0ff */
[----:B------:R-:W-:Y:S02]  /*d560*/  PRMT R79, R79, 0x5410, R38 ;  /* 0x000054104f4f7816 */ /* 0x000fe40000000026 */
[----:B------:R-:W-:-:S02]  /*d570*/  IADD3 R33, R30, R28, R213 ;  /* 0x0000001c1e217210 */ /* 0x000fc40007ffe0d5 */
[----:B------:R-:W0:Y:S01]  /*d580*/  LDS.128 R28, [R214] ;  /* 0x00000000d61c7984 */ /* 0x000e220000000c00 */
[--C-:B------:R-:W-:Y:S02]  /*d590*/  SHF.R.U64 R48, R50, 0x10, R51.reuse ;  /* 0x0000001032307819 */ /* 0x100fe40000001233 */
[----:B------:R-:W-:Y:S01]  /*d5a0*/  IMAD R76, R33, 0x2, R18 ;  /* 0x00000002214c7824 */ /* 0x000fe200078e0212 */
[----:B------:R-:W-:Y:S02]  /*d5b0*/  SHF.R.U32.HI R51, RZ, 0x10, R51 ;  /* 0x00000010ff337819 */ /* 0x000fe40000011633 */
[----:B------:R-:W-:Y:S02]  /*d5c0*/  PRMT R77, R77, 0x5410, R84 ;  /* 0x000054104d4d7816 */ /* 0x000fe40000000054 */
[----:B------:R-:W1:Y:S01]  /*d5d0*/  LDS.128 R32, [R76+0x10400] ;  /* 0x010400004c207984 */ /* 0x000e620000000c00 */
[----:B------:R-:W-:Y:S02]  /*d5e0*/  SHF.R.U32.HI R49, RZ, 0x10, R49 ;  /* 0x00000010ff317819 */ /* 0x000fe40000011631 */
[----:B------:R-:W-:-:S02]  /*d5f0*/  SHF.R.U64 R20, R20, 0x10, R21 ;  /* 0x0000001014147819 */ /* 0x000fc40000001215 */
[----:B------:R-:W-:Y:S01]  /*d600*/  PRMT R84, R80, 0x5410, R39 ;  /* 0x0000541050547816 */ /* 0x000fe20000000027 */
[----:B------:R-:W-:Y:S01]  /*d610*/  IMAD.U32 R80, R79, 0x10000, RZ ;  /* 0x000100004f507824 */ /* 0x000fe200078e00ff */
[----:B------:R-:W-:Y:S02]  /*d620*/  SHF.R.U32.HI R21, RZ, 0x10, R21 ;  /* 0x00000010ff157819 */ /* 0x000fe40000011615 */
[----:B------:R-:W-:Y:S01]  /*d630*/  PRMT R52, R52, 0x5410, R51 ;  /* 0x0000541034347816 */ /* 0x000fe20000000033 */
[----:B------:R-:W-:Y:S01]  /*d640*/  IMAD.U32 R51, R77, 0x10000, RZ ;  /* 0x000100004d337824 */ /* 0x000fe200078e00ff */
[----:B------:R-:W-:Y:S02]  /*d650*/  PRMT R78, R78, 0x5410, R49 ;  /* 0x000054104e4e7816 */ /* 0x000fe40000000031 */
[----:B------:R-:W-:Y:S02]  /*d660*/  PRMT R83, R37, 0x5410, R48 ;  /* 0x0000541025537816 */ /* 0x000fe40000000030 */
[----:B------:R-:W-:Y:S01]  /*d670*/  PRMT R85, R81, 0x5410, R20 ;  /* 0x0000541051557816 */ /* 0x000fe20000000014 */
[----:B------:R-:W-:Y:S01]  /*d680*/  IMAD.U32 R81, R84, 0x10000, RZ ;  /* 0x0001000054517824 */ /* 0x000fe200078e00ff */
[----:B------:R-:W-:-:S02]  /*d690*/  PRMT R82, R82, 0x5410, R21 ;  /* 0x0000541052527816 */ /* 0x000fc40000000015 */
        /* <DEDUP_REMOVED lines=16> */
[----:B----4-:R-:W-:Y:S01]  /*d7a0*/  FMUL.FTZ R89, R39, R51 ;  /* 0x0000003327597220 */ /* 0x010fe20000410000 */
[----:B------:R-:W-:-:S02]  /*d7b0*/  IMAD.U32 R39, R78, 0x10000, RZ ;  /* 0x000100004e277824 */ /* 0x000fc400078e00ff */
[----:B------:R-:W-:Y:S01]  /*d7c0*/  FMUL.FTZ R90, R48, R81 ;  /* 0x00000051305a7220 */ /* 0x000fe20000410000 */
[----:B------:R-:W-:Y:S01]  /*d7d0*/  FFMA.FTZ R86, R20, R51, -R87 ;  /* 0x0000003314567223 */ /* 0x000fe20000010857 */
[----:B------:R-:W-:Y:S02]  /*d7e0*/  IMAD.U32 R50, R35, 0x10000, RZ ;  /* 0x0001000023327824 */ /* 0x000fe400078e00ff */
[-C--:B------:R-:W-:Y:S01]  /*d7f0*/  FMUL.FTZ R48, R48, R39.reuse ;  /* 0x0000002730307220 */ /* 0x080fe20000410000 */
[----:B------:R-:W-:Y:S02]  /*d800*/  IMAD.U32 R87, R82, 0x10000, RZ ;  /* 0x0001000052577824 */ /* 0x000fe400078e00ff */
[C---:B------:R-:W-:Y:S01]  /*d810*/  FFMA.FTZ R90, R37.reuse, R39, -R90 ;  /* 0x00000027255a7223 */ /* 0x040fe2000001085a */
[----:B------:R-:W-:Y:S02]  /*d820*/  IMAD.U32 R51, R52, 0x10000, RZ ;  /* 0x0001000034337824 */ /* 0x000fe400078e00ff */
[----:B------:R-:W-:Y:S01]  /*d830*/  FFMA.FTZ R89, R20, R80, R89 ;  /* 0x0000005014597223 */ /* 0x000fe20000010059 */
[----:B------:R-:W-:Y:S01]  /*d840*/  FMUL.FTZ R39, R50, R87 ;  /* 0x0000005732277220 */ /* 0x000fe20000410000 */
[----:B------:R-:W-:Y:S01]  /*d850*/  LOP3.LUT R78, R78, 0xffff0000, RZ, 0xc0, !PT ;  /* 0xffff00004e4e7812 */ /* 0x000fe200078ec0ff */
[----:B------:R-:W-:Y:S01]  /*d860*/  FMUL.FTZ R50, R50, R51 ;  /* 0x0000003332327220 */ /* 0x000fe20000410000 */
[----:B------:R-:W-:Y:S01]  /*d870*/  FMUL.FTZ R20, R32, R79 ;  /* 0x0000004f20147220 */ /* 0x000fe20000410000 */
[----:B------:R-:W-:Y:S01]  /*d880*/  FFMA.FTZ R48, R37, R81, R48 ;  /* 0x0000005125307223 */ /* 0x000fe20000010030 */
[C---:B------:R-:W-:Y:S01]  /*d890*/  FFMA.FTZ R39, R38.reuse, R51, -R39 ;  /* 0x0000003326277223 */ /* 0x040fe20000010827 */
[----:B------:R-:W-:Y:S01]  /*d8a0*/  FFMA.FTZ R87, R38, R87, R50 ;  /* 0x0000005726577223 */ /* 0x000fe20000010032 */
[----:B------:R-:W-:Y:S01]  /*d8b0*/  FMUL.FTZ R38, R32, R77 ;  /* 0x0000004d20267220 */ /* 0x000fe20000410000 */
[----:B------:R-:W-:Y:S01]  /*d8c0*/  FMUL.FTZ R37, R33, R84 ;  /* 0x0000005421257220 */ /* 0x000fe20000410000 */
[----:B------:R-:W-:-:S02]  /*d8d0*/  IMAD.U32 R49, R34, 0x10000, RZ ;  /* 0x0001000022317824 */ /* 0x000fc400078e00ff */
[----:B------:R-:W-:Y:S01]  /*d8e0*/  FFMA.FTZ R77, R21, R77, -R20 ;  /* 0x0000004d154d7223 */ /* 0x000fe20000010814 */
[----:B------:R-:W-:Y:S02]  /*d8f0*/  IMAD.U32 R32, R85, 0x10000, RZ ;  /* 0x0001000055207824 */ /* 0x000fe400078e00ff */
[-C--:B------:R-:W-:Y:S01]  /*d900*/  FMUL.FTZ R33, R33, R78.reuse ;  /* 0x0000004e21217220 */ /* 0x080fe20000410000 */
[----:B------:R-:W-:Y:S02]  /*d910*/  IMAD.U32 R20, R83, 0x10000, RZ ;  /* 0x0001000053147824 */ /* 0x000fe400078e00ff */
[C---:B------:R-:W-:Y:S01]  /*d920*/  FFMA.FTZ R37, R28.reuse, R78, -R37 ;  /* 0x0000004e1c257223 */ /* 0x040fe20000010825 */
[C---:B------:R-:W-:Y:S01]  /*d930*/  FMUL.FTZ R50, R49.reuse, R32 ;  /* 0x0000002031327220 */ /* 0x040fe20000410000 */
[----:B------:R-:W-:Y:S01]  /*d940*/  FFMA.FTZ R33, R28, R84, R33 ;  /* 0x000000541c217223 */ /* 0x000fe20000010021 */
[----:B------:R-:W-:Y:S01]  /*d950*/  LOP3.LUT R34, R34, 0xffff0000, RZ, 0xc0, !PT ;  /* 0xffff000022227812 */ /* 0x000fe200078ec0ff */
[-C--:B------:R-:W-:Y:S01]  /*d960*/  FMUL.FTZ R28, R49, R20.reuse ;  /* 0x00000014311c7220 */ /* 0x080fe20000410000 */
        /* <DEDUP_REMOVED lines=8> */
[----:B------:R-:W-:Y:S01]  /*d9f0*/  LOP3.LUT R52, R52, 0xffff0000, RZ, 0xc0, !PT ;  /* 0xffff000034347812 */ /* 0x000fe200078ec0ff */
[----:B------:R-:W-:Y:S01]  /*da00*/  FMUL.FTZ R28, R35, R82 ;  /* 0x00000052231c7220 */ /* 0x000fe20000410000 */
[----:B------:R-:W-:Y:S01]  /*da10*/  F2FP.BF16.F32.PACK_AB R29, R37, R90 ;  /* 0x0000005a251d723e */ /* 0x000fe200000010ff */
[-C--:B------:R-:W-:Y:S01]  /*da20*/  FMUL.FTZ R34, R34, R83.reuse ;  /* 0x0000005322227220 */ /* 0x080fe20000410000 */
[C---:B------:R-:W-:Y:S01]  /*da30*/  FFMA.FTZ R21, R30.reuse, R83, -R21 ;  /* 0x000000531e157223 */ /* 0x040fe20000010815 */
        /* <DEDUP_REMOVED lines=8> */
[----:B------:R-:W-:Y:S01]  /*dac0*/  F2FP.BF16.F32.PACK_AB R33, R33, R48 ;  /* 0x000000302121723e */ /* 0x000fe200000010ff */
[----:B------:R1:W-:Y:S01]  /*dad0*/  STS.128 [R214], R28 ;  /* 0x0000001cd6007388 */ /* 0x0003e20000000c00 */
[----:B------:R-:W-:Y:S02]  /*dae0*/  F2FP.BF16.F32.PACK_AB R34, R85, R20 ;  /* 0x000000145522723e */ /* 0x000fe400000010ff */
[----:B------:R-:W-:-:S05]  /*daf0*/  F2FP.BF16.F32.PACK_AB R35, R82, R87 ;  /* 0x000000575223723e */ /* 0x000fca00000010ff */
[----:B------:R1:W-:Y:S02]  /*db00*/  STS.128 [R76+0x10400], R32 ;  /* 0x010400204c007388 */ /* 0x0003e40000000c00 */
.L_x_8321:
[----:B------:R-:W-:Y:S05]  /*db10*/  BSYNC B1 ;  /* 0x0000000000017941 */ /* 0x000fea0003800000 */
.L_x_8320:
[----:B------:R-:W-:Y:S04]  /*db20*/  BSSY B1, `(.L_x_8322) ;  /* 0x000006a000017945 */ /* 0x000fe80003800000 */
[----:B------:R-:W-:Y:S05]  /*db30*/  @P2 BRA `(.L_x_8323) ;  /* 0x0000000400a02947 */ /* 0x000fea0003800000 */
[----:B------:R-:W2:Y:S01]  /*db40*/  LDL R52, [R1+0x30] ;  /* 0x0000300001347983 */ /* 0x000ea20000100800 */
[----:B------:R-:W-:Y:S02]  /*db50*/  LEA.HI R20, R55, R220, RZ, 0x1d ;  /* 0x000000dc37147211 */ /* 0x000fe400078fe8ff */
[----:B01----:R-:W-:Y:S02]  /*db60*/  SHF.R.U32.HI R29, RZ, 0x3, R205 ;  /* 0x00000003ff1d7819 */ /* 0x003fe400000116cd */
[----:B------:R-:W-:Y:S01]  /*db70*/  SHF.R.S32.HI R21, RZ, 0x1f, R20 ;  /* 0x0000001fff157819 */ /* 0x000fe20000011414 */
[----:B------:R-:W-:Y:S01]  /*db80*/  IMAD.SHL.U32 R28, R20, 0x8, RZ ;  /* 0x00000008141c7824 */ /* 0x000fe200078e00ff */
[----:B------:R-:W-:Y:S02]  /*db90*/  SHF.R.U64 R38, R4, 0x10, R5 ;  /* 0x0000001004267819 */ /* 0x000fe40000001205 */
[----:B------:R-:W-:Y:S02]  /*dba0*/  LEA.HI R21, R21, R20, RZ, 0x3 ;  /* 0x0000001415157211 */ /* 0x000fe400078f18ff */
[----:B------:R-:W-:-:S02]  /*dbb0*/  LOP3.LUT R20, R205, 0x38, R28, 0xf8, !PT ;  /* 0x00000038cd147812 */ /* 0x000fc400078ef81c */
[----:B------:R-:W-:Y:S01]  /*dbc0*/  SHF.R.U32.HI R5, RZ, 0x10, R5 ;  /* 0x00000010ff057819 */ /* 0x000fe20000011605 */
[----:B------:R-:W-:Y:S01]  /*dbd0*/  IMAD.SHL.U32 R28, R21, 0x400, RZ ;  /* 0x00000400151c7824 */ /* 0x000fe200078e00ff */
[----:B------:R-:W-:Y:S02]  /*dbe0*/  LOP3.LUT R21, R20, R29, RZ, 0x3c, !PT ;  /* 0x0000001d14157212 */ /* 0x000fe400078e3cff */
[----:B------:R-:W-:Y:S02]  /*dbf0*/  SHF.R.U64 R20, R6, 0x10, R7 ;  /* 0x0000001006147819 */ /* 0x000fe40000001207 */
[----:B------:R-:W-:Y:S02]  /*dc00*/  LOP3.LUT R28, R28, 0x7fffe000, RZ, 0xc0, !PT ;  /* 0x7fffe0001c1c7812 */ /* 0x000fe400078ec0ff */
[----:B------:R-:W-:Y:S02]  /*dc10*/  SHF.R.U64 R6, R24, 0x10, R25 ;  /* 0x0000001018067819 */ /* 0x000fe40000001219 */
[----:B------:R-:W-:-:S02]  /*dc20*/  IADD3 R21, R21, R28, R212 ;  /* 0x0000001c15157210 */ /* 0x000fc40007ffe0d4 */
[----:B------:R-:W-:Y:S02]  /*dc30*/  SHF.R.U32.HI R7, RZ, 0x10, R7 ;  /* 0x00000010ff077819 */ /* 0x000fe40000011607 */
[----:B------:R-:W-:Y:S01]  /*dc40*/  SHF.R.U32.HI R25, RZ, 0x10, R25 ;  /* 0x00000010ff197819 */ /* 0x000fe20000011619 */
[----:B------:R-:W-:Y:S01]  /*dc50*/  IMAD R21, R21, 0x2, R18 ;  /* 0x0000000215157824 */ /* 0x000fe200078e0212 */
[--C-:B------:R-:W-:Y:S02]  /*dc60*/  SHF.R.U64 R4, R26, 0x10, R27.reuse ;  /* 0x000000101a047819 */ /* 0x100fe4000000121b */
[----:B------:R-:W-:Y:S02]  /*dc70*/  PRMT R57, R57, 0x5410, R6 ;  /* 0x0000541039397816 */ /* 0x000fe40000000006 */
[----:B------:R-:W0:Y:S01]  /*dc80*/  LDS.128 R32, [R21+0x10400] ;  /* 0x0104000015207984 */ /* 0x000e220000000c00 */
[----:B------:R-:W-:Y:S02]  /*dc90*/  SHF.R.U32.HI R27, RZ, 0x10, R27 ;  /* 0x00000010ff1b7819 */ /* 0x000fe4000001161b */
[----:B------:R-:W-:Y:S01]  /*dca0*/  PRMT R61, R61, 0x5410, R38 ;  /* 0x000054103d3d7816 */ /* 0x000fe20000000026 */
[----:B------:R-:W-:Y:S01]  /*dcb0*/  IMAD.U32 R38, R57, 0x10000, RZ ;  /* 0x0001000039267824 */ /* 0x000fe200078e00ff */
[----:B------:R-:W-:-:S02]  /*dcc0*/  PRMT R62, R62, 0x5410, R5 ;  /* 0x000054103e3e7816 */ /* 0x000fc40000000005 */
[----:B------:R-:W-:Y:S01]  /*dcd0*/  PRMT R63, R63, 0x5410, R20 ;  /* 0x000054103f3f7816 */ /* 0x000fe20000000014 */
[----:B------:R-:W-:Y:S01]  /*dce0*/  IMAD.U32 R37, R61, 0x10000, RZ ;  /* 0x000100003d257824 */ /* 0x000fe200078e00ff */
[----:B------:R-:W-:Y:S02]  /*dcf0*/  PRMT R64, R64, 0x5410, R7 ;  /* 0x0000541040407816 */ /* 0x000fe40000000007 */
[----:B------:R-:W-:Y:S02]  /*dd00*/  PRMT R58, R58, 0x5410, R25 ;  /* 0x000054103a3a7816 */ /* 0x000fe40000000019 */
[----:B------:R-:W-:Y:S02]  /*dd10*/  PRMT R59, R59, 0x5410, R4 ;  /* 0x000054103b3b7816 */ /* 0x000fe40000000004 */
[----:B------:R-:W-:Y:S02]  /*dd20*/  PRMT R60, R60, 0x5410, R27 ;  /* 0x000054103c3c7816 */ /* 0x000fe4000000001b */
[----:B------:R-:W-:-:S02]  /*dd30*/  LOP3.LUT R57, R57, 0xffff0000, RZ, 0xc0, !PT ;  /* 0xffff000039397812 */ /* 0x000fc400078ec0ff */
[----:B------:R-:W-:Y:S01]  /*dd40*/  LOP3.LUT R61, R61, 0xffff0000, RZ, 0xc0, !PT ;  /* 0xffff00003d3d7812 */ /* 0x000fe200078ec0ff */
[C---:B0-----:R-:W-:Y:S01]  /*dd50*/  IMAD.U32 R25, R32.reuse, 0x10000, RZ ;  /* 0x0001000020197824 */ /* 0x041fe200078e00ff */
[----:B------:R-:W-:Y:S01]  /*dd60*/  LOP3.LUT R26, R32, 0xffff0000, RZ, 0xc0, !PT ;  /* 0xffff0000201a7812 */ /* 0x000fe200078ec0ff */
[C---:B------:R-:W-:Y:S01]  /*dd70*/  IMAD.U32 R27, R33.reuse, 0x10000, RZ ;  /* 0x00010000211b7824 */ /* 0x040fe200078e00ff */
[----:B------:R-:W-:Y:S01]  /*dd80*/  LOP3.LUT R32, R33, 0xffff0000, RZ, 0xc0, !PT ;  /* 0xffff000021207812 */ /* 0x000fe200078ec0ff */
[----:B------:R-:W-:Y:S02]  /*dd90*/  IMAD.U32 R33, R35, 0x10000, RZ ;  /* 0x0001000023217824 */ /* 0x000fe400078e00ff */
[C---:B------:R-:W-:Y:S01]  /*dda0*/  FMUL.FTZ R39, R25.reuse, R38 ;  /* 0x0000002619277220 */ /* 0x040fe20000410000 */
[-C--:B------:R-:W-:Y:S01]  /*ddb0*/  FMUL.FTZ R49, R25, R37.reuse ;  /* 0x0000002519317220 */ /* 0x080fe20000410000 */
[----:B------:R-:W-:Y:S01]  /*ddc0*/  IMAD.U32 R25, R62, 0x10000, RZ ;  /* 0x000100003e197824 */ /* 0x000fe200078e00ff */
[----:B--2---:R-:W0:Y:S02]  /*ddd0*/  LDS.128 R28, [R52] ;  /* 0x00000000341c7984 */ /* 0x004e240000000c00 */
        /* <DEDUP_REMOVED lines=8> */
[C---:B------:R-:W-:Y:S01]  /*de60*/  IMAD.U32 R29, R34.reuse, 0x10000, RZ ;  /* 0x00010000221d7824 */ /* 0x040fe200078e00ff */
[----:B------:R-:W-:Y:S01]  /*de70*/  LOP3.LUT R31, R34, 0xffff0000, RZ, 0xc0, !PT ;  /* 0xffff0000221f7812 */ /* 0x000fe200078ec0ff */
[----:B------:R-:W-:Y:S01]  /*de80*/  FFMA.FTZ R39, R4, R37, -R39 ;  /* 0x0000002504277223 */ /* 0x000fe20000010827 */
[----:B------:R-:W-:Y:S01]  /*de90*/  LOP3.LUT R34, R35, 0xffff0000, RZ, 0xc0, !PT ;  /* 0xffff000023227812 */ /* 0x000fe200078ec0ff */
[----:B------:R-:W-:-:S02]  /*dea0*/  IMAD.U32 R35, R58, 0x10000, RZ ;  /* 0x000100003a237824 */ /* 0x000fc400078e00ff */
[----:B------:R-:W-:Y:S01]  /*deb0*/  FFMA.FTZ R49, R4, R38, R49 ;  /* 0x0000002604317223 */ /* 0x000fe20000010031 */
[----:B------:R-:W-:Y:S02]  /*dec0*/  IMAD.U32 R37, R60, 0x10000, RZ ;  /* 0x000100003c257824 */ /* 0x000fe400078e00ff */
[C---:B------:R-:W-:Y:S01]  /*ded0*/  FMUL.FTZ R51, R27.reuse, R35 ;  /* 0x000000231b337220 */ /* 0x040fe20000410000 */
[-C--:B------:R-:W-:Y:S01]  /*dee0*/  FMUL.FTZ R27, R27, R25.reuse ;  /* 0x000000191b1b7220 */ /* 0x080fe20000410000 */
[----:B------:R-:W-:Y:S02]  /*def0*/  IMAD.U32 R4, R64, 0x10000, RZ ;  /* 0x0001000040047824 */ /* 0x000fe400078e00ff */
[C---:B------:R-:W-:Y:S01]  /*df00*/  FFMA.FTZ R51, R6.reuse, R25, -R51 ;  /* 0x0000001906337223 */ /* 0x040fe20000010833 */
[C---:B------:R-:W-:Y:S01]  /*df10*/  FMUL.FTZ R25, R33.reuse, R37 ;  /* 0x0000002521197220 */ /* 0x040fe20000410000 */
[----:B------:R-:W-:Y:S01]  /*df20*/  FFMA.FTZ R35, R6, R35, R27 ;  /* 0x0000002306237223 */ /* 0x000fe2000001001b */
[-C--:B------:R-:W-:Y:S01]  /*df30*/  FMUL.FTZ R38, R33, R4.reuse ;  /* 0x0000000421267220 */ /* 0x080fe20000410000 */
[----:B------:R-:W-:Y:S01]  /*df40*/  LOP3.LUT R27, R58, 0xffff0000, RZ, 0xc0, !PT ;  /* 0xffff00003a1b7812 */ /* 0x000fe200078ec0ff */
[----:B------:R-:W-:Y:S01]  /*df50*/  FFMA.FTZ R50, R24, R4, -R25 ;  /* 0x0000000418327223 */ /* 0x000fe20000010819 */
[----:B------:R-:W-:Y:S01]  /*df60*/  LOP3.LUT R25, R62, 0xffff0000, RZ, 0xc0, !PT ;  /* 0xffff00003e197812 */ /* 0x000fe200078ec0ff */
[----:B------:R-:W-:Y:S01]  /*df70*/  FMUL.FTZ R4, R26, R57 ;  /* 0x000000391a047220 */ /* 0x000fe20000410000 */
[----:B------:R-:W-:Y:S01]  /*df80*/  FFMA.FTZ R37, R24, R37, R38 ;  /* 0x0000002518257223 */ /* 0x000fe20000010026 */
[----:B------:R-:W-:Y:S01]  /*df90*/  FMUL.FTZ R33, R32, R27 ;  /* 0x0000001b20217220 */ /* 0x000fe20000410000 */
[----:B------:R-:W-:-:S02]  /*dfa0*/  IMAD.U32 R6, R59, 0x10000, RZ ;  /* 0x000100003b067824 */ /* 0x000fc400078e00ff */
[----:B------:R-:W-:Y:S01]  /*dfb0*/  FFMA.FTZ R24, R5, R61, -R4 ;  /* 0x0000003d05187223 */ /* 0x000fe20000010804 */
[----:B------:R-:W-:Y:S01]  /*dfc0*/  FMUL.FTZ R38, R32, R25 ;  /* 0x0000001920267220 */ /* 0x000fe20000410000 */
[----:B------:R-:W-:Y:S02]  /*dfd0*/  IMAD.U32 R4, R63, 0x10000, RZ ;  /* 0x000100003f047824 */ /* 0x000fe400078e00ff */
[----:B------:R-:W-:Y:S01]  /*dfe0*/  FMUL.FTZ R26, R26, R61 ;  /* 0x0000003d1a1a7220 */ /* 0x000fe20000410000 */
[C---:B------:R-:W-:Y:S01]  /*dff0*/  FFMA.FTZ R32, R28.reuse, R25, -R33 ;  /* 0x000000191c207223 */ /* 0x040fe20000010821 */
[----:B------:R-:W-:Y:S01]  /*e000*/  FFMA.FTZ R38, R28, R27, R38 ;  /* 0x0000001b1c267223 */ /* 0x000fe20000010026 */
[C---:B------:R-:W-:Y:S01]  /*e010*/  FMUL.FTZ R48, R29.reuse, R6 ;  /* 0x000000061d307220 */ /* 0x040fe20000410000 */
[-C--:B------:R-:W-:Y:S01]  /*e020*/  FMUL.FTZ R28, R29, R4.reuse ;  /* 0x000000041d1c7220 */ /* 0x080fe20000410000 */
[----:B------:R-:W-:Y:S01]  /*e030*/  LOP3.LUT R59, R59, 0xffff0000, RZ, 0xc0, !PT ;  /* 0xffff00003b3b7812 */ /* 0x000fe200078ec0ff */
[----:B------:R-:W-:Y:S01]  /*e040*/  FFMA.FTZ R26, R5, R57, R26 ;  /* 0x00000039051a7223 */ /* 0x000fe2000001001a */
        /* <DEDUP_REMOVED lines=23> */
.L_x_8323:
[----:B------:R-:W-:Y:S05]  /*e1c0*/  BSYNC B1 ;  /* 0x0000000000017941 */ /* 0x000fea0003800000 */
.L_x_8322:
[----:B------:R-:W-:Y:S04]  /*e1d0*/  BSSY B1, `(.L_x_8324) ;  /* 0x000006a000017945 */ /* 0x000fe80003800000 */
[----:B------:R-:W-:Y:S05]  /*e1e0*/  @P1 BRA `(.L_x_8325) ;  /* 0x0000000400a01947 */ /* 0x000fea0003800000 */
[----:B------:R-:W3:Y:S01]  /*e1f0*/  LDL R48, [R1+0x2c] ;  /* 0x00002c0001307983 */ /* 0x000ee20000100800 */
[----:B--2---:R-:W-:Y:S02]  /*e200*/  LEA.HI R4, R55, R220, RZ, 0x1d ;  /* 0x000000dc37047211 */ /* 0x004fe400078fe8ff */
[----:B------:R-:W-:Y:S02]  /*e210*/  SHF.R.U32.HI R6, RZ, 0x3, R204 ;  /* 0x00000003ff067819 */ /* 0x000fe400000116cc */
[----:B------:R-:W-:Y:S01]  /*e220*/  SHF.R.S32.HI R7, RZ, 0x1f, R4 ;  /* 0x0000001fff077819 */ /* 0x000fe20000011404 */
[----:B------:R-:W-:Y:S01]  /*e230*/  IMAD.SHL.U32 R5, R4, 0x8, RZ ;  /* 0x0000000804057824 */ /* 0x000fe200078e00ff */
[----:B-1----:R-:W-:Y:S02]  /*e240*/  SHF.R.U64 R31, R40, 0x10, R41 ;  /* 0x00000010281f7819 */ /* 0x002fe40000001229 */
        /* <DEDUP_REMOVED lines=9> */
[----:B------:R-:W-:Y:S01]  /*e2e0*/  PRMT R65, R65, 0x5410, R28 ;  /* 0x0000541041417816 */ /* 0x000fe2000000001c */
[----:B------:R-:W-:Y:S01]  /*e2f0*/  IMAD.U32 R37, R72, 0x10000, RZ ;  /* 0x0001000048257824 */ /* 0x000fe200078e00ff */
[----:B------:R-:W-:Y:S01]  /*e300*/  SHF.R.U32.HI R45, RZ, 0x10, R45 ;  /* 0x00000010ff2d7819 */ /* 0x000fe2000001162d */
[----:B------:R-:W-:Y:S01]  /*e310*/  IMAD R21, R21, 0x2, R18 ;  /* 0x0000000215157824 */ /* 0x000fe200078e0212 */
[----:B------:R-:W-:Y:S01]  /*e320*/  SHF.R.U64 R20, R46, 0x10, R47 ;  /* 0x000000102e147819 */ /* 0x000fe2000000122f */
[----:B------:R-:W-:Y:S01]  /*e330*/  IMAD.U32 R35, R65, 0x10000, RZ ;  /* 0x0001000041237824 */ /* 0x000fe200078e00ff */
[--C-:B0-----:R-:W-:Y:S02]  /*e340*/  SHF.R.U64 R29, R42, 0x10, R43.reuse ;  /* 0x000000102a1d7819 */ /* 0x101fe4000000122b */
[----:B------:R-:W0:Y:S01]  /*e350*/  LDS.128 R24, [R21+0x10400] ;  /* 0x0104000015187984 */ /* 0x000e220000000c00 */
[----:B------:R-:W-:Y:S02]  /*e360*/  PRMT R73, R73, 0x5410, R40 ;  /* 0x0000541049497816 */ /* 0x000fe40000000028 */
[----:B------:R-:W-:-:S02]  /*e370*/  SHF.R.U32.HI R42, RZ, 0x10, R43 ;  /* 0x00000010ff2a7819 */ /* 0x000fc4000001162b */
[----:B------:R-:W-:Y:S01]  /*e380*/  PRMT R66, R66, 0x5410, R45 ;  /* 0x0000541042427816 */ /* 0x000fe2000000002d */
[----:B------:R-:W-:Y:S01]  /*e390*/  IMAD.U32 R39, R73, 0x10000, RZ ;  /* 0x0001000049277824 */ /* 0x000fe200078e00ff */
[----:B------:R-:W-:Y:S02]  /*e3a0*/  PRMT R53, R53, 0x5410, R20 ;  /* 0x0000541035357816 */ /* 0x000fe40000000014 */
[----:B------:R-:W-:Y:S02]  /*e3b0*/  SHF.R.U32.HI R47, RZ, 0x10, R47 ;  /* 0x00000010ff2f7819 */ /* 0x000fe4000001162f */
[----:B------:R-:W-:Y:S02]  /*e3c0*/  PRMT R75, R75, 0x5410, R42 ;  /* 0x000054104b4b7816 */ /* 0x000fe4000000002a */
[----:B------:R-:W-:Y:S02]  /*e3d0*/  PRMT R54, R54, 0x5410, R47 ;  /* 0x0000541036367816 */ /* 0x000fe4000000002f */
[----:B------:R-:W-:-:S02]  /*e3e0*/  LOP3.LUT R65, R65, 0xffff0000, RZ, 0xc0, !PT ;  /* 0xffff000041417812 */ /* 0x000fc400078ec0ff */
[----:B------:R-:W-:Y:S01]  /*e3f0*/  PRMT R74, R74, 0x5410, R29 ;  /* 0x000054104a4a7816 */ /* 0x000fe2000000001d */
[C---:B0-----:R-:W-:Y:S01]  /*e400*/  IMAD.U32 R31, R24.reuse, 0x10000, RZ ;  /* 0x00010000181f7824 */ /* 0x041fe200078e00ff */
[----:B------:R-:W-:Y:S01]  /*e410*/  LOP3.LUT R24, R24, 0xffff0000, RZ, 0xc0, !PT ;  /* 0xffff000018187812 */ /* 0x000fe200078ec0ff */
[C---:B------:R-:W-:Y:S01]  /*e420*/  IMAD.U32 R32, R25.reuse, 0x10000, RZ ;  /* 0x0001000019207824 */ /* 0x040fe200078e00ff */
[----:B------:R-:W-:Y:S01]  /*e430*/  LOP3.LUT R25, R25, 0xffff0000, RZ, 0xc0, !PT ;  /* 0xffff000019197812 */ /* 0x000fe200078ec0ff */
[C---:B------:R-:W-:Y:S01]  /*e440*/  FMUL.FTZ R41, R31.reuse, R37 ;  /* 0x000000251f297220 */ /* 0x040fe20000410000 */
[----:B------:R-:W-:Y:S01]  /*e450*/  FMUL.FTZ R43, R31, R35 ;  /* 0x000000231f2b7220 */ /* 0x000fe20000410000 */
[----:B------:R-:W-:Y:S02]  /*e460*/  IMAD.U32 R31, R66, 0x10000, RZ ;  /* 0x00010000421f7824 */ /* 0x000fe400078e00ff */
[----:B------:R-:W-:Y:S01]  /*e470*/  FMUL.FTZ R45, R32, R39 ;  /* 0x00000027202d7220 */ /* 0x000fe20000410000 */
[----:B------:R-:W-:Y:S01]  /*e480*/  IMAD.U32 R34, R27, 0x10000, RZ ;  /* 0x000100001b227824 */ /* 0x000fe200078e00ff */
[----:B------:R-:W-:Y:S01]  /*e490*/  LOP3.LUT R66, R66, 0xffff0000, RZ, 0xc0, !PT ;  /* 0xffff000042427812 */ /* 0x000fe200078ec0ff */
[C---:B------:R-:W-:Y:S01]  /*e4a0*/  IMAD.U32 R33, R26.reuse, 0x10000, RZ ;  /* 0x000100001a217824 */ /* 0x040fe200078e00ff */
[----:B------:R-:W-:-:S02]  /*e4b0*/  LOP3.LUT R26, R26, 0xffff0000, RZ, 0xc0, !PT ;  /* 0xffff00001a1a7812 */ /* 0x000fc400078ec0ff */
[----:B------:R-:W-:Y:S01]  /*e4c0*/  LOP3.LUT R27, R27, 0xffff0000, RZ, 0xc0, !PT ;  /* 0xffff00001b1b7812 */ /* 0x000fe200078ec0ff */
[----:B---3--:R-:W0:Y:S02]  /*e4d0*/  LDS.128 R4, [R48] ;  /* 0x0000000030047984 */ /* 0x008e240000000c00 */
[C---:B0-----:R-:W-:Y:S01]  /*e4e0*/  IMAD.U32 R20, R4.reuse, 0x10000, RZ ;  /* 0x0001000004147824 */ /* 0x041fe200078e00ff */
[----:B------:R-:W-:Y:S01]  /*e4f0*/  LOP3.LUT R4, R4, 0xffff0000, RZ, 0xc0, !PT ;  /* 0xffff000004047812 */ /* 0x000fe200078ec0ff */
[C---:B------:R-:W-:Y:S01]  /*e500*/  IMAD.U32 R28, R5.reuse, 0x10000, RZ ;  /* 0x00010000051c7824 */ /* 0x040fe200078e00ff */
[----:B------:R-:W-:Y:S01]  /*e510*/  LOP3.LUT R5, R5, 0xffff0000, RZ, 0xc0, !PT ;  /* 0xffff000005057812 */ /* 0x000fe200078ec0ff */
[C---:B------:R-:W-:Y:S01]  /*e520*/  FFMA.FTZ R38, R20.reuse, R35, -R41 ;  /* 0x0000002314267223 */ /* 0x040fe20000010829 */
[----:B------:R-:W-:Y:S02]  /*e530*/  IMAD.U32 R41, R75, 0x10000, RZ ;  /* 0x000100004b297824 */ /* 0x000fe400078e00ff */
[----:B------:R-:W-:Y:S01]  /*e540*/  FFMA.FTZ R43, R20, R37, R43 ;  /* 0x00000025142b7223 */ /* 0x000fe2000001002b */
[-C--:B------:R-:W-:Y:S01]  /*e550*/  FMUL.FTZ R37, R32, R31.reuse ;  /* 0x0000001f20257220 */ /* 0x080fe20000410000 */
[----:B------:R-:W-:Y:S01]  /*e560*/  FFMA.FTZ R45, R28, R31, -R45 ;  /* 0x0000001f1c2d7223 */ /* 0x000fe2000001082d */
[----:B------:R-:W-:-:S02]  /*e570*/  IMAD.U32 R30, R7, 0x10000, RZ ;  /* 0x00010000071e7824 */ /* 0x000fc400078e00ff */
[----:B------:R-:W-:Y:S01]  /*e580*/  FMUL.FTZ R47, R34, R41 ;  /* 0x00000029222f7220 */ /* 0x000fe20000410000 */
[----:B------:R-:W-:Y:S01]  /*e590*/  IMAD.U32 R35, R54, 0x10000, RZ ;  /* 0x0001000036237824 */ /* 0x000fe200078e00ff */
[----:B------:R-:W-:Y:S01]  /*e5a0*/  LOP3.LUT R31, R72, 0xffff0000, RZ, 0xc0, !PT ;  /* 0xffff0000481f7812 */ /* 0x000fe200078ec0ff */
[----:B------:R-:W-:Y:S01]  /*e5b0*/  FFMA.FTZ R39, R28, R39, R37 ;  /* 0x000000271c277223 */ /* 0x000fe20000010025 */
[----:B------:R-:W-:Y:S01]  /*e5c0*/  LOP3.LUT R28, R73, 0xffff0000, RZ, 0xc0, !PT ;  /* 0xffff0000491c7812 */ /* 0x000fe200078ec0ff */
[-C--:B------:R-:W-:Y:S01]  /*e5d0*/  FMUL.FTZ R34, R34, R35.reuse ;  /* 0x0000002322227220 */ /* 0x080fe20000410000 */
[----:B------:R-:W-:Y:S01]  /*e5e0*/  FFMA.FTZ R47, R30, R35, -R47 ;  /* 0x000000231e2f7223 */ /* 0x000fe2000001082f */
[C---:B------:R-:W-:Y:S01]  /*e5f0*/  FMUL.FTZ R35, R24.reuse, R31 ;  /* 0x0000001f18237220 */ /* 0x040fe20000410000 */
[----:B------:R-:W-:Y:S01]  /*e600*/  FMUL.FTZ R37, R24, R65 ;  /* 0x0000004118257220 */ /* 0x000fe20000410000 */
[----:B------:R-:W-:Y:S02]  /*e610*/  IMAD.U32 R24, R74, 0x10000, RZ ;  /* 0x000100004a187824 */ /* 0x000fe400078e00ff */
[----:B------:R-:W-:Y:S01]  /*e620*/  FFMA.FTZ R41, R30, R41, R34 ;  /* 0x000000291e297223 */ /* 0x000fe20000010022 */
[----:B------:R-:W-:Y:S01]  /*e630*/  FMUL.FTZ R32, R25, R28 ;  /* 0x0000001c19207220 */ /* 0x000fe20000410000 */
[----:B------:R-:W-:Y:S01]  /*e640*/  FFMA.FTZ R35, R4, R65, -R35 ;  /* 0x0000004104237223 */ /* 0x000fe20000010823 */
[----:B------:R-:W-:-:S02]  /*e650*/  IMAD.U32 R20, R53, 0x10000, RZ ;  /* 0x0001000035147824 */ /* 0x000fc400078e00ff */
[----:B------:R-:W-:Y:S01]  /*e660*/  FMUL.FTZ R25, R25, R66 ;  /* 0x0000004219197220 */ /* 0x000fe20000410000 */
[----:B------:R-:W-:Y:S01]  /*e670*/  FFMA.FTZ R30, R4, R31, R37 ;  /* 0x0000001f041e7223 */ /* 0x000fe20000010025 */
[----:B------:R-:W-:Y:S02]  /*e680*/  IMAD.U32 R29, R6, 0x10000, RZ ;  /* 0x00010000061d7824 */ /* 0x000fe400078e00ff */
[----:B------:R-:W-:Y:S01]  /*e690*/  FMUL.FTZ R4, R33, R24 ;  /* 0x0000001821047220 */ /* 0x000fe20000410000 */
[C---:B------:R-:W-:Y:S01]  /*e6a0*/  FFMA.FTZ R32, R5.reuse, R66, -R32 ;  /* 0x0000004205207223 */ /* 0x040fe20000010820 */
[----:B------:R-:W-:Y:S01]  /*e6b0*/  FFMA.FTZ R28, R5, R28, R25 ;  /* 0x0000001c051c7223 */ /* 0x000fe20000010019 */
[-C--:B------:R-:W-:Y:S01]  /*e6c0*/  FMUL.FTZ R34, R33, R20.reuse ;  /* 0x0000001421227220 */ /* 0x080fe20000410000 */
[----:B------:R-:W-:Y:S01]  /*e6d0*/  FFMA.FTZ R20, R29, R20, -R4 ;  /* 0x000000141d147223 */ /* 0x000fe20000010804 */
[----:B------:R-:W-:Y:S02]  /*e6e0*/  LOP3.LUT R5, R74, 0xffff0000, RZ, 0xc0, !PT ;  /* 0xffff00004a057812 */ /* 0x000fe400078ec0ff */
        /* <DEDUP_REMOVED lines=9> */
[----:B------:R-:W-:-:S02]  /*e780*/  FMUL.FTZ R29, R27, R54 ;  /* 0x000000361b1d7220 */ /* 0x000fc40000410000 */
[C---:B------:R-:W-:Y:S01]  /*e790*/  FFMA.FTZ R53, R6.reuse, R53, -R25 ;  /* 0x0000003506357223 */ /* 0x040fe20000010819 */
[----:B------:R-:W-:Y:S01]  /*e7a0*/  FFMA.FTZ R27, R6, R5, R26 ;  /* 0x00000005061b7223 */ /* 0x000fe2000001001a */
[C---:B------:R-:W-:Y:S01]  /*e7b0*/  FFMA.FTZ R54, R7.reuse, R54, -R24 ;  /* 0x0000003607367223 */ /* 0x040fe20000010818 */
        /* <DEDUP_REMOVED lines=11> */
.L_x_8325:
[----:B------:R-:W-:Y:S05]  /*e870*/  BSYNC B1 ;  /* 0x0000000000017941 */ /* 0x000fea0003800000 */
.L_x_8324:
[----:B------:R-:W-:Y:S01]  /*e880*/  PRMT R20, R3, 0x5410, R0 ;  /* 0x0000541003147816 */ /* 0x000fe20000000000 */
[----:B------:R-:W-:Y:S06]  /*e890*/  @P0 BRA `(.L_x_8309) ;  /* 0x0000000400a00947 */ /* 0x000fec0003800000 */
[----:B-1----:R-:W5:Y:S01]  /*e8a0*/  LDL R32, [R1+0x28] ;  /* 0x0000280001207983 */ /* 0x002f620000100800 */
[----:B------:R-:W-:Y:S02]  /*e8b0*/  LEA.HI R55, R55, R220, RZ, 0x1d ;  /* 0x000000dc37377211 */ /* 0x000fe400078fe8ff */
[----:B--23--:R-:W-:Y:S02]  /*e8c0*/  SHF.R.U32.HI R5, RZ, 0x3, R203 ;  /* 0x00000003ff057819 */ /* 0x00cfe400000116cb */
        /* <DEDUP_REMOVED lines=8> */
[--C-:B------:R-:W-:Y:S02]  /*e950*/  SHF.R.U64 R13, R8, 0x10, R9.reuse ;  /* 0x00000010080d7819 */ /* 0x100fe40000001209 */
[----:B------:R-:W-:Y:S02]  /*e960*/  LOP3.LUT R4, R4, 0x7fffe000, RZ, 0xc0, !PT ;  /* 0x7fffe00004047812 */ /* 0x000fe400078ec0ff */
[----:B------:R-:W-:Y:S02]  /*e970*/  SHF.R.U32.HI R8, RZ, 0x10, R9 ;  /* 0x00000010ff087819 */ /* 0x000fe40000011609 */
[----:B------:R-:W-:-:S02]  /*e980*/  IADD3 R3, R3, R4, R210 ;  /* 0x0000000403037210 */ /* 0x000fc40007ffe0d2 */
[----:B------:R-:W-:Y:S02]  /*e990*/  PRMT R56, R56, 0x5410, R13 ;  /* 0x0000541038387816 */ /* 0x000fe4000000000d */
[--C-:B------:R-:W-:Y:S01]  /*e9a0*/  SHF.R.U64 R9, R10, 0x10, R11.reuse ;  /* 0x000000100a097819 */ /* 0x100fe2000000120b */
[----:B------:R-:W-:Y:S01]  /*e9b0*/  IMAD R3, R3, 0x2, R18 ;  /* 0x0000000203037824 */ /* 0x000fe200078e0212 */
[----:B------:R-:W-:Y:S02]  /*e9c0*/  SHF.R.U32.HI R10, RZ, 0x10, R11 ;  /* 0x00000010ff0a7819 */ /* 0x000fe4000001160b */
[----:B------:R-:W-:Y:S02]  /*e9d0*/  PRMT R71, R71, 0x5410, R12 ;  /* 0x0000541047477816 */ /* 0x000fe4000000000c */
[----:B------:R-:W1:Y:S01]  /*e9e0*/  LDS.128 R24, [R3+0x10400] ;  /* 0x0104000003187984 */ /* 0x000e620000000c00 */
[--C-:B------:R-:W-:Y:S02]  /*e9f0*/  SHF.R.U64 R28, R14, 0x10, R15.reuse ;  /* 0x000000100e1c7819 */ /* 0x100fe4000000120f */
[----:B0-----:R-:W-:-:S02]  /*ea00*/  SHF.R.U32.HI R29, RZ, 0x10, R15 ;  /* 0x00000010ff1d7819 */ /* 0x001fc4000001160f */
[----:B------:R-:W-:Y:S02]  /*ea10*/  PRMT R70, R70, 0x5410, R21 ;  /* 0x0000541046467816 */ /* 0x000fe40000000015 */
[----:B------:R-:W-:Y:S02]  /*ea20*/  PRMT R67, R67, 0x5410, R8 ;  /* 0x0000541043437816 */ /* 0x000fe40000000008 */
[----:B------:R-:W-:Y:S01]  /*ea30*/  PRMT R28, R20, 0x5432, R28 ;  /* 0x00005432141c7816 */ /* 0x000fe2000000001c */
[----:B------:R-:W-:Y:S01]  /*ea40*/  IMAD.U32 R21, R70, 0x10000, RZ ;  /* 0x0001000046157824 */ /* 0x000fe200078e00ff */
[----:B------:R-:W-:Y:S02]  /*ea50*/  PRMT R29, R20, 0x5410, R29 ;  /* 0x00005410141d7816 */ /* 0x000fe4000000001d */
[----:B------:R-:W-:Y:S02]  /*ea60*/  PRMT R69, R69, 0x5410, R10 ;  /* 0x0000541045457816 */ /* 0x000fe4000000000a */
[----:B------:R-:W-:Y:S01]  /*ea70*/  PRMT R68, R68, 0x5410, R9 ;  /* 0x0000541044447816 */ /* 0x000fe20000000009 */
[C---:B-1----:R-:W-:Y:S01]  /*ea80*/  IMAD.U32 R11, R24.reuse, 0x10000, RZ ;  /* 0x00010000180b7824 */ /* 0x042fe200078e00ff */
[----:B------:R-:W-:Y:S01]  /*ea90*/  LOP3.LUT R12, R24, 0xffff0000, RZ, 0xc0, !PT ;  /* 0xffff0000180c7812 */ /* 0x000fe200078ec0ff */
[C---:B------:R-:W-:Y:S01]  /*eaa0*/  IMAD.U32 R13, R25.reuse, 0x10000, RZ ;  /* 0x00010000190d7824 */ /* 0x040fe200078e00ff */
[----:B------:R-:W-:Y:S01]  /*eab0*/  LOP3.LUT R24, R25, 0xffff0000, RZ, 0xc0, !PT ;  /* 0xffff000019187812 */ /* 0x000fe200078ec0ff */
[----:B------:R-:W-:Y:S01]  /*eac0*/  IMAD.U32 R25, R56, 0x10000, RZ ;  /* 0x0001000038197824 */ /* 0x000fe200078e00ff */
[C---:B------:R-:W-:Y:S01]  /*ead0*/  LOP3.LUT R15, R26.reuse, 0xffff0000, RZ, 0xc0, !PT ;  /* 0xffff00001a0f7812 */ /* 0x040fe200078ec0ff */
[----:B------:R-:W-:Y:S01]  /*eae0*/  IMAD.U32 R14, R26, 0x10000, RZ ;  /* 0x000100001a0e7824 */ /* 0x000fe200078e00ff */
[C---:B------:R-:W-:Y:S01]  /*eaf0*/  LOP3.LUT R26, R27.reuse, 0xffff0000, RZ, 0xc0, !PT ;  /* 0xffff00001b1a7812 */ /* 0x040fe200078ec0ff */
[----:B------:R-:W-:-:S02]  /*eb00*/  IMAD.U32 R20, R27, 0x10000, RZ ;  /* 0x000100001b147824 */ /* 0x000fc400078e00ff */
[----:B------:R-:W-:Y:S01]  /*eb10*/  FMUL.FTZ R31, R11, R25 ;  /* 0x000000190b1f7220 */ /* 0x000fe20000410000 */
[----:B------:R-:W-:Y:S02]  /*eb20*/  IMAD.U32 R27, R67, 0x10000, RZ ;  /* 0x00010000431b7824 */ /* 0x000fe400078e00ff */
[----:B------:R-:W-:Y:S01]  /*eb30*/  FMUL.FTZ R33, R11, R21 ;  /* 0x000000150b217220 */ /* 0x000fe20000410000 */
[----:B------:R-:W-:Y:S01]  /*eb40*/  IMAD.U32 R11, R71, 0x10000, RZ ;  /* 0x00010000470b7824 */ /* 0x000fe200078e00ff */
[----:B------:R-:W-:Y:S01]  /*eb50*/  LOP3.LUT R67, R67, 0xffff0000, RZ, 0xc0, !PT ;  /* 0xffff000043437812 */ /* 0x000fe200078ec0ff */
[----:B------:R-:W-:Y:S01]  /*eb60*/  FMUL.FTZ R35, R13, R27 ;  /* 0x0000001b0d237220 */ /* 0x000fe20000410000 */
[----:B------:R-:W-:Y:S01]  /*eb70*/  LOP3.LUT R71, R71, 0xffff0000, RZ, 0xc0, !PT ;  /* 0xffff000047477812 */ /* 0x000fe200078ec0ff */
[----:B-----5:R-:W0:Y:S02]  /*eb80*/  LDS.128 R4, [R32] ;  /* 0x0000000020047984 */ /* 0x020e240000000c00 */
[C---:B0-----:R-:W-:Y:S01]  /*eb90*/  IMAD.U32 R0, R4.reuse, 0x10000, RZ ;  /* 0x0001000004007824 */ /* 0x041fe200078e00ff */
[----:B------:R-:W-:Y:S01]  /*eba0*/  LOP3.LUT R4, R4, 0xffff0000, RZ, 0xc0, !PT ;  /* 0xffff000004047812 */ /* 0x000fe200078ec0ff */
[C---:B------:R-:W-:Y:S01]  /*ebb0*/  IMAD.U32 R8, R5.reuse, 0x10000, RZ ;  /* 0x0001000005087824 */ /* 0x040fe200078e00ff */
[----:B------:R-:W-:Y:S01]  /*ebc0*/  LOP3.LUT R5, R5, 0xffff0000, RZ, 0xc0, !PT ;  /* 0xffff000005057812 */ /* 0x000fe200078ec0ff */
[----:B------:R-:W-:Y:S01]  /*ebd0*/  FFMA.FTZ R30, R0, R21, -R31 ;  /* 0x00000015001e7223 */ /* 0x000fe2000001081f */
[----:B------:R-:W-:-:S02]  /*ebe0*/  IMAD.U32 R31, R69, 0x10000, RZ ;  /* 0x00010000451f7824 */ /* 0x000fc400078e00ff */
[----:B------:R-:W-:Y:S01]  /*ebf0*/  FFMA.FTZ R33, R0, R25, R33 ;  /* 0x0000001900217223 */ /* 0x000fe20000010021 */
[----:B------:R-:W-:Y:S02]  /*ec00*/  IMAD.U32 R21, R29, 0x10000, RZ ;  /* 0x000100001d157824 */ /* 0x000fe400078e00ff */
[-C--:B------:R-:W-:Y:S01]  /*ec10*/  FMUL.FTZ R25, R13, R11.reuse ;  /* 0x0000000b0d197220 */ /* 0x080fe20000410000 */
[----:B------:R-:W-:Y:S01]  /*ec20*/  FFMA.FTZ R35, R8, R11, -R35 ;  /* 0x0000000b08237223 */ /* 0x000fe20000010823 */
[----:B------:R-:W-:Y:S02]  /*ec30*/  IMAD.U32 R10, R7, 0x10000, RZ ;  /* 0x00010000070a7824 */ /* 0x000fe400078e00ff */
[C---:B------:R-:W-:Y:S01]  /*ec40*/  FMUL.FTZ R11, R20.reuse, R31 ;  /* 0x0000001f140b7220 */ /* 0x040fe20000410000 */
[----:B------:R-:W-:Y:S01]  /*ec50*/  FMUL.FTZ R0, R20, R21 ;  /* 0x0000001514007220 */ /* 0x000fe20000410000 */
[----:B------:R-:W-:Y:S01]  /*ec60*/  LOP3.LUT R13, R56, 0xffff0000, RZ, 0xc0, !PT ;  /* 0xffff0000380d7812 */ /* 0x000fe200078ec0ff */
[----:B------:R-:W-:Y:S01]  /*ec70*/  FFMA.FTZ R27, R8, R27, R25 ;  /* 0x0000001b081b7223 */ /* 0x000fe20000010019 */
[----:B------:R-:W-:Y:S01]  /*ec80*/  FFMA.FTZ R20, R10, R21, -R11 ;  /* 0x000000150a147223 */ /* 0x000fe2000001080b */
[----:B------:R-:W-:Y:S01]  /*ec90*/  LOP3.LUT R11, R70, 0xffff0000, RZ, 0xc0, !PT ;  /* 0xffff0000460b7812 */ /* 0x000fe200078ec0ff */
[----:B------:R-:W-:-:S02]  /*eca0*/  IMAD.U32 R8, R68, 0x10000, RZ ;  /* 0x0001000044087824 */ /* 0x000fc400078e00ff */
[----:B------:R-:W-:Y:S01]  /*ecb0*/  FMUL.FTZ R21, R12, R13 ;  /* 0x0000000d0c157220 */ /* 0x000fe20000410000 */
[----:B------:R-:W-:Y:S01]  /*ecc0*/  FFMA.FTZ R31, R10, R31, R0 ;  /* 0x0000001f0a1f7223 */ /* 0x000fe20000010000 */
[----:B------:R-:W-:Y:S02]  /*ecd0*/  IMAD.U32 R0, R28, 0x10000, RZ ;  /* 0x000100001c007824 */ /* 0x000fe400078e00ff */
[-C--:B------:R-:W-:Y:S01]  /*ece0*/  FMUL.FTZ R25, R12, R11.reuse ;  /* 0x0000000b0c197220 */ /* 0x080fe20000410000 */
[----:B------:R-:W-:Y:S01]  /*ecf0*/  FFMA.FTZ R21, R4, R11, -R21 ;  /* 0x0000000b04157223 */ /* 0x000fe20000010815 */
[----:B------:R-:W-:Y:S01]  /*ed00*/  FMUL.FTZ R12, R24, R67 ;  /* 0x00000043180c7220 */ /* 0x000fe20000410000 */
[----:B------:R-:W-:Y:S02]  /*ed10*/  IMAD.U32 R9, R6, 0x10000, RZ ;  /* 0x0001000006097824 */ /* 0x000fe400078e00ff */
[----:B------:R-:W-:Y:S01]  /*ed20*/  FFMA.FTZ R10, R4, R13, R25 ;  /* 0x0000000d040a7223 */ /* 0x000fe20000010019 */
[-C--:B------:R-:W-:Y:S01]  /*ed30*/  FMUL.FTZ R24, R24, R71.reuse ;  /* 0x0000004718187220 */ /* 0x080fe20000410000 */
[----:B------:R-:W-:Y:S01]  /*ed40*/  FMUL.FTZ R4, R14, R8 ;  /* 0x000000080e047220 */ /* 0x000fe20000410000 */
[----:B------:R-:W-:Y:S01]  /*ed50*/  LOP3.LUT R68, R68, 0xffff0000, RZ, 0xc0, !PT ;  /* 0xffff000044447812 */ /* 0x000fe200078ec0ff */
[-C--:B------:R-:W-:Y:S01]  /*ed60*/  FMUL.FTZ R14, R14, R0.reuse ;  /* 0x000000000e0e7220 */ /* 0x080fe20000410000 */
[----:B------:R-:W-:Y:S01]  /*ed70*/  LOP3.LUT R69, R69, 0xffff0000, RZ, 0xc0, !PT ;  /* 0xffff000045457812 */ /* 0x000fe200078ec0ff */
[C---:B------:R-:W-:Y:S01]  /*ed80*/  FFMA.FTZ R12, R5.reuse, R71, -R12 ;  /* 0x00000047050c7223 */ /* 0x040fe2000001080c */
[----:B------:R-:W-:Y:S01]  /*ed90*/  LOP3.LUT R28, R28, 0xffff0000, RZ, 0xc0, !PT ;  /* 0xffff00001c1c7812 */ /* 0x000fe200078ec0ff */
[----:B------:R-:W-:Y:S01]  /*eda0*/  FFMA.FTZ R24, R5, R67, R24 ;  /* 0x0000004305187223 */ /* 0x000fe20000010018 */
[----:B------:R-:W-:Y:S01]  /*edb0*/  LOP3.LUT R29, R29, 0xffff0000, RZ, 0xc0, !PT ;  /* 0xffff00001d1d7812 */ /* 0x000fe200078ec0ff */
[----:B------:R-:W-:Y:S01]  /*edc0*/  FFMA.FTZ R0, R9, R0, -R4 ;  /* 0x0000000009007223 */ /* 0x000fe20000010804 */
[----:B------:R-:W-:Y:S01]  /*edd0*/  LOP3.LUT R6, R6, 0xffff0000, RZ, 0xc0, !PT ;  /* 0xffff000006067812 */ /* 0x000fe200078ec0ff */
[----:B------:R-:W-:Y:S01]  /*ede0*/  FMUL.FTZ R5, R15, R68 ;  /* 0x000000440f057220 */ /* 0x000fe20000410000 */
[----:B------:R-:W-:Y:S01]  /*edf0*/  LOP3.LUT R7, R7, 0xffff0000, RZ, 0xc0, !PT ;  /* 0xffff000007077812 */ /* 0x000fe200078ec0ff */
[C---:B------:R-:W-:Y:S01]  /*ee00*/  FMUL.FTZ R4, R26.reuse, R69 ;  /* 0x000000451a047220 */ /* 0x040fe20000410000 */
[-C--:B------:R-:W-:Y:S01]  /*ee10*/  FMUL.FTZ R15, R15, R28.reuse ;  /* 0x0000001c0f0f7220 */ /* 0x080fe20000410000 */
[-C--:B------:R-:W-:Y:S01]  /*ee20*/  FMUL.FTZ R26, R26, R29.reuse ;  /* 0x0000001d1a1a7220 */ /* 0x080fe20000410000 */
        /* <DEDUP_REMOVED lines=15> */
.L_x_8309:
[----:B------:R-:W-:Y:S05]  /*ef20*/  BSYNC B0 ;  /* 0x0000000000007941 */ /* 0x000fea0003800000 */
.L_x_8281:
        /* <DEDUP_REMOVED lines=8> */
.L_x_8278:
[----:B------:R-:W-:-:S05]  /*efb0*/  IMAD.U32 R0, RZ, RZ, UR39 ;  /* 0x00000027ff007e24 */ /* 0x000fca000f8e00ff */
[----:B------:R-:W-:-:S13]  /*efc0*/  ISETP.NE.AND P0, PT, R0, 0x3, PT ;  /* 0x000000030000780c */ /* 0x000fda0003f05270 */
[----:B------:R-:W-:Y:S05]  /*efd0*/  @!P0 BRA `(.L_x_8326) ;  /* 0x0000000000048947 */ /* 0x000fea0003800000 */
[----:B------:R-:W-:Y:S01]  /*efe0*/  BPT.TRAP 0x1 ;  /* 0x000000040000795c */ /* 0x000fe20000300000 */
.L_x_8326:
[----:B0-----:R-:W-:Y:S01]  /*eff0*/  IMAD R8, R184, 0x8, R18 ;  /* 0x00000008b8087824 */ /* 0x001fe200078e0212 */
[----:B---3--:R-:W-:-:S04]  /*f000*/  SHF.L.U32 R3, R187, 0x1f, RZ ;  /* 0x0000001fbb037819 */ /* 0x008fc800000006ff */
[----:B------:R0:W3:Y:S01]  /*f010*/  SYNCS.PHASECHK.TRANS64.TRYWAIT P1, [R8+URZ+0x28830], R3 ;  /* 0x02883003080075a7 */ /* 0x0000e2000802017f */
[----:B------:R-:W-:Y:S05]  /*f020*/  @!P0 BRA `(.L_x_8327) ;  /* 0x0000000000048947 */ /* 0x000fea0003800000 */
[----:B------:R-:W-:Y:S01]  /*f030*/  BPT.TRAP 0x1 ;  /* 0x000000040000795c */ /* 0x000fe20000300000 */
.L_x_8327:
[----:B------:R-:W-:Y:S01]  /*f040*/  VIADD R0, R18, 0x18400 ;  /* 0x0001840012007836 */ /* 0x000fe20000000000 */
[----:B--2---:R-:W-:Y:S01]  /*f050*/  LOP3.LUT R6, R36, 0x10000, RZ, 0xfc, !PT ;  /* 0x0001000024067812 */ /* 0x004fe200078efcff */
[----:B------:R-:W-:-:S03]  /*f060*/  IMAD.MOV.U32 R7, RZ, RZ, 0x40000040 ;  /* 0x40000040ff077424 */ /* 0x000fc600078e00ff */
[----:B------:R-:W-:-:S04]  /*f070*/  SHF.R.U32.HI R0, RZ, 0x4, R0 ;  /* 0x00000004ff007819 */ /* 0x000fc80000011600 */
[----:B------:R-:W-:-:S04]  /*f080*/  LOP3.LUT R0, R0, 0x3fff, RZ, 0xc0, !PT ;  /* 0x00003fff00007812 */ /* 0x000fc800078ec0ff */
[----:B------:R-:W-:Y:S01]  /*f090*/  LOP3.LUT R9, R0, 0x10000, RZ, 0xfc, !PT ;  /* 0x0001000000097812 */ /* 0x000fe200078efcff */
[----:B---3--:R-:W-:Y:S06]  /*f0a0*/  @P1 BRA `(.L_x_8328) ;  /* 0x0000000000081947 */ /* 0x008fec0003800000 */
[----:B------:R-:W2:Y:S02]  /*f0b0*/  SYNCS.PHASECHK.TRANS64.TRYWAIT P1, [R8+URZ+0x28830], R3 ;  /* 0x02883003080075a7 */ /* 0x000ea4000802017f */
[----:B--2---:R-:W-:Y:S05]  /*f0c0*/  @!P1 BRA `(.L_x_8329) ;  /* 0x0000019c00b49947 */ /* 0x004fea0003800000 */
.L_x_8328:
[----:B------:R-:W-:Y:S01]  /*f0d0*/  IMAD R4, R184, 0x800, R9 ;  /* 0x00000800b8047824 */ /* 0x000fe200078e0209 */
[----:B------:R-:W-:Y:S05]  /*f0e0*/  WARPSYNC.ALL ;  /* 0x0000000000007948 */ /* 0x000fea0003800000 */
[----:B------:R-:W-:Y:S01]  /*f0f0*/  IMAD.MOV.U32 R5, RZ, RZ, 0x40000040 ;  /* 0x40000040ff057424 */ /* 0x000fe200078e00ff */
[C---:B------:R-:W-:Y:S01]  /*f100*/  R2UR UR4, R6.reuse ;  /* 0x00000000060472ca */ /* 0x040fe200000e0000 */
[----:B-1---5:R-:W-:Y:S01]  /*f110*/  WARPGROUP.ARRIVE ;  /* 0x00000000000079c5 */ /* 0x022fe20000000000 */
[----:B------:R-:W-:Y:S01]  /*f120*/  R2UR UR5, R7 ;  /* 0x00000000070572ca */ /* 0x000fe200000e0000 */
[----:B------:R-:W-:Y:S01]  /*f130*/  VIADD R194, R6, 0x2 ;  /* 0x0000000206c27836 */ /* 0x000fe20000000000 */
[C---:B------:R-:W-:Y:S01]  /*f140*/  R2UR UR6, R4.reuse ;  /* 0x00000000040672ca */ /* 0x040fe200000e0000 */
[----:B------:R-:W-:Y:S01]  /*f150*/  VIADD R10, R4, 0x2 ;  /* 0x00000002040a7836 */ /* 0x000fe20000000000 */
[----:B------:R-:W-:Y:S01]  /*f160*/  R2UR UR7, R5 ;  /* 0x00000000050772ca */ /* 0x000fe200000e0000 */
[----:B------:R-:W-:-:S02]  /*f170*/  IMAD.MOV.U32 R195, RZ, RZ, 0x40000040 ;  /* 0x40000040ffc37424 */ /* 0x000fc400078e00ff */
[----:B------:R-:W-:Y:S02]  /*f180*/  IMAD.MOV.U32 R11, RZ, RZ, 0x40000040 ;  /* 0x40000040ff0b7424 */ /* 0x000fe400078e00ff */
[C---:B------:R-:W-:Y:S02]  /*f190*/  VIADD R192, R6.reuse, 0x4 ;  /* 0x0000000406c07836 */ /* 0x040fe40000000000 */
[----:B------:R-:W-:Y:S02]  /*f1a0*/  IMAD.MOV.U32 R193, RZ, RZ, 0x40000040 ;  /* 0x40000040ffc17424 */ /* 0x000fe400078e00ff */
[----:B------:R-:W-:Y:S02]  /*f1b0*/  VIADD R190, R6, 0x6 ;  /* 0x0000000606be7836 */ /* 0x000fe40000000000 */
[----:B------:R-:W-:Y:S02]  /*f1c0*/  IMAD.MOV.U32 R191, RZ, RZ, 0x40000040 ;  /* 0x40000040ffbf7424 */ /* 0x000fe400078e00ff */
[----:B------:R-:W-:Y:S01]  /*f1d0*/  HGMMA.64x128x16.F32.BF16 R24, gdesc[UR4], RZ, !UPT, gsb0 ;  /* 0x01e00000041879f0 */ /* 0x000fe2000c0018ff */
[----:B------:R-:W-:Y:S01]  /*f1e0*/  R2UR UR4, R194 ;  /* 0x00000000c20472ca */ /* 0x000fe200000e0000 */
[----:B------:R-:W-:Y:S01]  /*f1f0*/  VIADD R20, R6, 0x400 ;  /* 0x0000040006147836 */ /* 0x000fe20000000000 */
[----:B------:R-:W-:Y:S01]  /*f200*/  R2UR UR5, R195 ;  /* 0x00000000c30572ca */ /* 0x000fe200000e0000 */
[----:B------:R-:W-:Y:S01]  /*f210*/  IMAD.MOV.U32 R21, RZ, RZ, 0x40000040 ;  /* 0x40000040ff157424 */ /* 0x000fe200078e00ff */
[----:B------:R-:W-:Y:S01]  /*f220*/  R2UR UR6, R10 ;  /* 0x000000000a0672ca */ /* 0x000fe200000e0000 */
[----:B------:R-:W-:Y:S01]  /*f230*/  VIADD R10, R4, 0x4 ;  /* 0x00000004040a7836 */ /* 0x000fe20000000000 */
[----:B------:R-:W-:Y:S01]  /*f240*/  R2UR UR7, R11 ;  /* 0x000000000b0772ca */ /* 0x000fe200000e0000 */
[----:B------:R-:W-:-:S02]  /*f250*/  IMAD.MOV.U32 R11, RZ, RZ, 0x40000040 ;  /* 0x40000040ff0b7424 */ /* 0x000fc400078e00ff */
[C---:B------:R-:W-:Y:S02]  /*f260*/  VIADD R14, R6.reuse, 0x402 ;  /* 0x00000402060e7836 */ /* 0x040fe40000000000 */
[----:B------:R-:W-:Y:S02]  /*f270*/  IMAD.MOV.U32 R15, RZ, RZ, 0x40000040 ;  /* 0x40000040ff0f7424 */ /* 0x000fe400078e00ff */
[----:B------:R-:W-:Y:S02]  /*f280*/  VIADD R12, R6, 0x404 ;  /* 0x00000404060c7836 */ /* 0x000fe40000000000 */
[----:B------:R-:W-:Y:S02]  /*f290*/  IMAD.MOV.U32 R13, RZ, RZ, 0x40000040 ;  /* 0x40000040ff0d7424 */ /* 0x000fe400078e00ff */
[----:B------:R-:W-:Y:S01]  /*f2a0*/  IMAD.MOV.U32 R5, RZ, RZ, 0x40000040 ;  /* 0x40000040ff057424 */ /* 0x000fe200078e00ff */
[----:B------:R-:W-:Y:S02]  /*f2b0*/  WARPGROUP.DEPBAR.LE gsb0, 0x0 ;  /* 0x00008000000079c5 */ /* 0x000fe40000010000 */
[----:B------:R-:W-:-:S06]  /*f2c0*/  WARPGROUP.ARRIVE ;  /* 0x00000000000079c5 */ /* 0x000fcc0000000000 */
[----:B------:R-:W-:Y:S01]  /*f2d0*/  HGMMA.64x128x16.F32.BF16 R24, gdesc[UR4], R24, gsb0 ;  /* 0x01e00000041879f0 */ /* 0x000fe20008001818 */
        /* <DEDUP_REMOVED lines=48> */
[----:B------:R-:W-:Y:S02]  /*f5e0*/  R2UR UR6, R4 ;  /* 0x00000000040672ca */ /* 0x000fe400000e0000 */
[----:B------:R-:W-:Y:S01]  /*f5f0*/  R2UR UR7, R5 ;  /* 0x00000000050772ca */ /* 0x000fe200000e0000 */
[----:B------:R-:W-:Y:S02]  /*f600*/  WARPGROUP.DEPBAR.LE gsb0, 0x0 ;  /* 0x00008000000079c5 */ /* 0x000fe40000010000 */
[----:B------:R-:W-:-:S10]  /*f610*/  WARPGROUP.ARRIVE ;  /* 0x00000000000079c5 */ /* 0x000fd40000000000 */
[----:B------:R-:W-:Y:S03]  /*f620*/  HGMMA.64x128x16.F32.BF16 R24, gdesc[UR4], R24, gsb0 ;  /* 0x01e00000041879f0 */ /* 0x000fe60008001818 */
[----:B------:R-:W-:Y:S02]  /*f630*/  WARPGROUP.DEPBAR.LE gsb0, 0x0 ;  /* 0x00008000000079c5 */ /* 0x000fe40000010000 */
[----:B------:R-:W-:Y:S05]  /*f640*/  @!P0 BRA `(.L_x_8330) ;  /* 0x0000000000048947 */ /* 0x000fea0003800000 */
[----:B------:R-:W-:Y:S01]  /*f650*/  BPT.TRAP 0x1 ;  /* 0x000000040000795c */ /* 0x000fe20000300000 */
.L_x_8330:
[----:B------:R-:W1:Y:S01]  /*f660*/  LDC R0, c[0x0][0x448] ;  /* 0x00011200ff007b82 */ /* 0x000e620000000800 */
[----:B0-2---:R-:W-:Y:S01]  /*f670*/  IMAD.IADD R3, R202, 0x1, R200 ;  /* 0x00000001ca037824 */ /* 0x005fe200078e02c8 */
[----:B------:R-:W-:Y:S01]  /*f680*/  ULDC UR50, c[0x0][0x9dc] ;  /* 0x0002770000327ab9 */ /* 0x000fe20000000800 */
[----:B----4-:R-:W-:Y:S01]  /*f690*/  IMAD.U32 R89, RZ, RZ, UR38 ;  /* 0x00000026ff597e24 */ /* 0x010fe2000f8e00ff */
[----:B------:R-:W-:Y:S01]  /*f6a0*/  ULOP3.LUT UR4, URZ, UR50, URZ, 0x33, !UPT ;  /* 0x000000323f047292 */ /* 0x000fe2000f8e333f */
[----:B------:R-:W-:-:S03]  /*f6b0*/  LEA R92, R88, 0xffffff80, 0x7 ;  /* 0xffffff80585c7811 */ /* 0x000fc600078e38ff */
[----:B------:R-:W0:Y:S01]  /*f6c0*/  LDC.64 R90, c[0x0][0x9e0] ;  /* 0x00027800ff5a7b82 */ /* 0x000e220000000a00 */
[----:B-1----:R-:W-:Y:S02]  /*f6d0*/  ISETP.NE.AND P1, PT, R0, 0x1, PT ;  /* 0x000000010000780c */ /* 0x002fe40003f25270 */
[----:B0-----:R-:W-:-:S11]  /*f6e0*/  ISETP.GE.AND P2, PT, R91, 0x1, PT ;  /* 0x000000015b00780c */ /* 0x001fd60003f46270 */
[----:B------:R-:W0:Y:S08]  /*f6f0*/  @P1 LDC R0, c[0x0][0x44c] ;  /* 0x00011300ff001b82 */ /* 0x000e300000000800 */
[----:B------:R-:W1:Y:S01]  /*f700*/  @P1 LDC R5, c[0x0][0x450] ;  /* 0x00011400ff051b82 */ /* 0x000e620000000800 */
[----:B0-----:R-:W-:-:S05]  /*f710*/  @P1 IMAD.HI.U32 R0, R3, R0, RZ ;  /* 0x0000000003001227 */ /* 0x001fca00078e00ff */
[----:B-1----:R-:W-:Y:S01]  /*f720*/  @P1 SHF.R.U32.HI R3, RZ, R5, R0 ;  /* 0x00000005ff031219 */ /* 0x002fe20000011600 */
[----:B------:R-:W-:Y:S02]  /*f730*/  IMAD.MOV.U32 R5, RZ, RZ, -0x80 ;  /* 0xffffff80ff057424 */ /* 0x000fe400078e00ff */
[----:B------:R-:W-:Y:S02]  /*f740*/  VIADD R0, R8, 0x28840 ;  /* 0x0002884008007836 */ /* 0x000fe40000000000 */
[----:B------:R-:W0:Y:S01]  /*f750*/  SHFL.IDX PT, R97, R3, RZ, 0x1c1f ;  /* 0x001c1fff03617589 */ /* 0x000e2200000e0000 */
[----:B------:R-:W-:Y:S02]  /*f760*/  IMAD R94, R88, R5, 0x80 ;  /* 0x00000080585e7424 */ /* 0x000fe400078e0205 */
[----:B------:R-:W-:-:S03]  /*f770*/  PRMT R0, R89, 0x654, R0 ;  /* 0x0000065459007816 */ /* 0x000fc60000000000 */
[----:B------:R-:W-:Y:S01]  /*f780*/  IADD3 R5, -R189, 0x1, R94 ;  /* 0x00000001bd057810 */ /* 0x000fe20007ffe15e */
[----:B------:R1:W-:Y:S03]  /*f790*/  SYNCS.ARRIVE.TRANS64.RED.A1T0 RZ, [R0+URZ], RZ ;  /* 0x000000ff00ff79a7 */ /* 0x0003e6000810043f */
[----:B------:R-:W-:-:S05]  /*f7a0*/  IADD3 R5, -R196, R5, R198 ;  /* 0x00000005c4057210 */ /* 0x000fca0007ffe1c6 */
[----:B------:R-:W-:Y:S01]  /*f7b0*/  IMAD.IADD R89, R5, 0x1, R90 ;  /* 0x0000000105597824 */ /* 0x000fe200078e025a */
[----:B-1----:R-:W-:Y:S01]  /*f7c0*/  IADD3 R0, -R189, R198, R94 ;  /* 0x000000c6bd007210 */ /* 0x002fe20007ffe15e */
[----:B------:R-:W-:-:S04]  /*f7d0*/  VIADD R8, R5, UR4 ;  /* 0x0000000405087c36 */ /* 0x000fc80008000000 */
[----:B0-----:R-:W-:Y:S01]  /*f7e0*/  IMAD.IADD R95, R8, 0x1, R97 ;  /* 0x00000001085f7824 */ /* 0x001fe200078e0261 */
        /* <DEDUP_REMOVED lines=13> */
.L_x_8333:
[----:B------:R-:W-:-:S13]  /*f8c0*/  ISETP.NE.AND P3, PT, R91, 0x1, PT ;  /* 0x000000015b00780c */ /* 0x000fda0003f65270 */
[----:B------:R-:W0:Y:S02]  /*f8d0*/  @P3 LDC.64 R4, c[0x0][0x9e8] ;  /* 0x00027a00ff043b82 */ /* 0x000e240000000a00 */
[----:B0-----:R-:W-:-:S05]  /*f8e0*/  @P3 IMAD.HI.U32 R4, R97, R4, RZ ;  /* 0x0000000461043227 */ /* 0x001fca00078e00ff */
[----:B------:R-:W-:-:S07]  /*f8f0*/  @P3 SHF.R.U32.HI R97, RZ, R5, R4 ;  /* 0x00000005ff613219 */ /* 0x000fce0000011604 */
.L_x_8334:
[----:B------:R-:W-:Y:S05]  /*f900*/  BSYNC B0 ;  /* 0x0000000000007941 */ /* 0x000fea0003800000 */
.L_x_8332:
[----:B------:R-:W-:-:S04]  /*f910*/  IMAD R4, R97, R91, -R92 ;  /* 0x0000005b61047224 */ /* 0x000fc800078e0a5c */
[----:B------:R-:W-:-:S05]  /*f920*/  IMAD.IADD R4, R4, 0x1, -R189 ;  /* 0x0000000104047824 */ /* 0x000fca00078e0abd */
[----:B------:R-:W-:Y:S02]  /*f930*/  VIMNMX R95, R95, R4, !PT ;  /* 0x000000045f5f7248 */ /* 0x000fe40007fe0100 */
[----:B------:R-:W-:-:S07]  /*f940*/  VIADDMNMX R96, R4, R91, R96, PT ;  /* 0x0000005b04607246 */ /* 0x000fce0003800160 */
.L_x_8331:
[C---:B------:R-:W-:Y:S01]  /*f950*/  ISETP.GE.AND P3, PT, R94.reuse, 0x2, PT ;  /* 0x000000025e00780c */ /* 0x040fe20003f66270 */
[----:B------:R-:W0:Y:S01]  /*f960*/  SHFL.IDX PT, R3, R3, 0x1, 0x1c1f ;  /* 0x003c1f0003037f89 */ /* 0x000e2200000e0000 */
[----:B------:R-:W-:Y:S02]  /*f970*/  ISETP.GE.AND P5, PT, R94, 0x9, PT ;  /* 0x000000095e00780c */ /* 0x000fe40003fa6270 */
[----:B------:R-:W-:Y:S02]  /*f980*/  ISETP.GT.AND P4, PT, R95, 0x1, !P3 ;  /* 0x000000015f00780c */ /* 0x000fe40005f84270 */
[----:B------:R-:W-:Y:S02]  /*f990*/  P2R R120, PR, RZ, 0x20 ;  /* 0x00000020ff787803 */ /* 0x000fe40000000000 */
[----:B------:R-:W-:-:S04]  /*f9a0*/  ISETP.LT.OR P4, PT, R96, 0x2, P4 ;  /* 0x000000026000780c */ /* 0x000fc80002781670 */
[----:B------:R-:W-:Y:S02]  /*f9b0*/  FSEL R25, R25, -INF , !P4 ;  /* 0xff80000019197808 */ /* 0x000fe40006000000 */
[----:B------:R-:W-:Y:S02]  /*f9c0*/  ISETP.GT.AND P4, PT, R95, 0x8, !P5 ;  /* 0x000000085f00780c */ /* 0x000fe40006f84270 */
[----:B------:R-:W-:Y:S02]  /*f9d0*/  ISETP.GE.AND P5, PT, R94, 0xa, PT ;  /* 0x0000000a5e00780c */ /* 0x000fe40003fa6270 */
[----:B------:R-:W-:Y:S02]  /*f9e0*/  ISETP.LT.OR P4, PT, R96, 0x9, P4 ;  /* 0x000000096000780c */ /* 0x000fe40002781670 */
[----:B------:R-:W-:Y:S02]  /*f9f0*/  P2R R119, PR, RZ, 0x20 ;  /* 0x00000020ff777803 */ /* 0x000fe40000000000 */
[----:B------:R-:W-:-:S02]  /*fa00*/  FSEL R28, R28, -INF , !P4 ;  /* 0xff8000001c1c7808 */ /* 0x000fc40006000000 */
[----:B------:R-:W-:Y:S01]  /*fa10*/  ISETP.GT.AND P4, PT, R95, 0x9, !P5 ;  /* 0x000000095f00780c */ /* 0x000fe20006f84270 */
[----:B0-----:R-:W-:Y:S01]  /*fa20*/  IMAD.IADD R8, R8, 0x1, R3 ;  /* 0x0000000108087824 */ /* 0x001fe200078e0203 */
[----:B------:R-:W-:Y:S02]  /*fa30*/  ISETP.GE.AND P5, PT, R94, 0x11, PT ;  /* 0x000000115e00780c */ /* 0x000fe40003fa6270 */
[----:B------:R-:W-:Y:S02]  /*fa40*/  ISETP.LT.OR P4, PT, R96, 0xa, P4 ;  /* 0x0000000a6000780c */ /* 0x000fe40002781670 */
[----:B------:R-:W-:Y:S02]  /*fa50*/  P2R R118, PR, RZ, 0x20 ;  /* 0x00000020ff767803 */ /* 0x000fe40000000000 */
[----:B------:R-:W-:Y:S02]  /*fa60*/  FSEL R29, R29, -INF , !P4 ;  /* 0xff8000001d1d7808 */ /* 0x000fe40006000000 */
[----:B------:R-:W-:-:S02]  /*fa70*/  ISETP.GT.AND P4, PT, R95, 0x10, !P5 ;  /* 0x000000105f00780c */ /* 0x000fc40006f84270 */
[----:B------:R-:W-:Y:S02]  /*fa80*/  ISETP.GE.AND P5, PT, R94, 0x12, PT ;  /* 0x000000125e00780c */ /* 0x000fe40003fa6270 */
[----:B------:R-:W-:Y:S02]  /*fa90*/  ISETP.LT.OR P4, PT, R96, 0x11, P4 ;  /* 0x000000116000780c */ /* 0x000fe40002781670 */
[----:B------:R-:W-:Y:S02]  /*faa0*/  P2R R117, PR, RZ, 0x20 ;  /* 0x00000020ff757803 */ /* 0x000fe40000000000 */
[----:B------:R-:W-:Y:S02]  /*fab0*/  FSEL R32, R32, -INF , !P4 ;  /* 0xff80000020207808 */ /* 0x000fe40006000000 */
[----:B------:R-:W-:Y:S02]  /*fac0*/  ISETP.GT.AND P4, PT, R95, 0x11, !P5 ;  /* 0x000000115f00780c */ /* 0x000fe40006f84270 */
[----:B------:R-:W-:-:S02]  /*fad0*/  ISETP.GE.AND P5, PT, R94, 0x19, PT ;  /* 0x000000195e00780c */ /* 0x000fc40003fa6270 */
[----:B------:R-:W-:Y:S02]  /*fae0*/  ISETP.LT.OR P4, PT, R96, 0x12, P4 ;  /* 0x000000126000780c */ /* 0x000fe40002781670 */
[----:B------:R-:W-:Y:S02]  /*faf0*/  P2R R122, PR, RZ, 0x20 ;  /* 0x00000020ff7a7803 */ /* 0x000fe40000000000 */
[----:B------:R-:W-:Y:S02]  /*fb00*/  FSEL R33, R33, -INF , !P4 ;  /* 0xff80000021217808 */ /* 0x000fe40006000000 */
[----:B------:R-:W-:Y:S02]  /*fb10*/  ISETP.GT.AND P4, PT, R95, 0x18, !P5 ;  /* 0x000000185f00780c */ /* 0x000fe40006f84270 */
[----:B------:R-:W-:Y:S02]  /*fb20*/  ISETP.GE.AND P5, PT, R94, 0x1a, PT ;  /* 0x0000001a5e00780c */ /* 0x000fe40003fa6270 */
[----:B------:R-:W-:-:S02]  /*fb30*/  ISETP.LT.OR P4, PT, R96, 0x19, P4 ;  /* 0x000000196000780c */ /* 0x000fc40002781670 */
[----:B------:R-:W-:Y:S02]  /*fb40*/  P2R R116, PR, RZ, 0x20 ;  /* 0x00000020ff747803 */ /* 0x000fe40000000000 */
[----:B------:R-:W-:Y:S02]  /*fb50*/  FSEL R36, R36, -INF , !P4 ;  /* 0xff80000024247808 */ /* 0x000fe40006000000 */
[----:B------:R-:W-:Y:S02]  /*fb60*/  ISETP.GT.AND P4, PT, R95, 0x19, !P5 ;  /* 0x000000195f00780c */ /* 0x000fe40006f84270 */
[----:B------:R-:W-:Y:S02]  /*fb70*/  ISETP.GE.AND P5, PT, R94, 0x21, PT ;  /* 0x000000215e00780c */ /* 0x000fe40003fa6270 */
[----:B------:R-:W-:Y:S02]  /*fb80*/  ISETP.LT.OR P4, PT, R96, 0x1a, P4 ;  /* 0x0000001a6000780c */ /* 0x000fe40002781670 */
[----:B------:R-:W-:-:S02]  /*fb90*/  P2R R115, PR, RZ, 0x20 ;  /* 0x00000020ff737803 */ /* 0x000fc40000000000 */
[----:B------:R-:W-:Y:S02]  /*fba0*/  FSEL R37, R37, -INF , !P4 ;  /* 0xff80000025257808 */ /* 0x000fe40006000000 */
[----:B------:R-:W-:Y:S02]  /*fbb0*/  ISETP.GT.AND P4, PT, R95, 0x20, !P5 ;  /* 0x000000205f00780c */ /* 0x000fe40006f84270 */
[----:B------:R-:W-:Y:S02]  /*fbc0*/  ISETP.GE.AND P5, PT, R94, 0x22, PT ;  /* 0x000000225e00780c */ /* 0x000fe40003fa6270 */
[----:B------:R-:W-:Y:S02]  /*fbd0*/  ISETP.LT.OR P4, PT, R96, 0x21, P4 ;  /* 0x000000216000780c */ /* 0x000fe40002781670 */
[----:B------:R-:W-:Y:S02]  /*fbe0*/  P2R R114, PR, RZ, 0x20 ;  /* 0x00000020ff727803 */ /* 0x000fe40000000000 */
[----:B------:R-:W-:-:S02]  /*fbf0*/  FSEL R40, R40, -INF , !P4 ;  /* 0xff80000028287808 */ /* 0x000fc40006000000 */
[----:B------:R-:W-:Y:S02]  /*fc00*/  ISETP.GT.AND P4, PT, R95, 0x21, !P5 ;  /* 0x000000215f00780c */ /* 0x000fe40006f84270 */
        /* <DEDUP_REMOVED lines=95> */
[----:B------:R-:W-:Y:S02]  /*10200*/  VIADDMNMX R0, R3, R89, R0, PT ;  /* 0x0000005903007246 */ /* 0x000fe40003800100 */
        /* <DEDUP_REMOVED lines=18> */
[----:B------:R-:W-:-:S04]  /*10330*/  ISETP.LT.OR P6, PT, R96, 0x7a, P6 ;  /* 0x0000007a6000780c */ /* 0x000fc800037c1670 */
[----:B------:R-:W-:Y:S01]  /*10340*/  FSEL R85, R85, -INF , !P6 ;  /* 0xff80000055557808 */ /* 0x000fe20007000000 */
[----:B------:R-:W-:Y:S08]  /*10350*/  @!P2 BRA `(.L_x_8335) ;  /* 0x000000000050a947 */ /* 0x000ff00003800000 */
        /* <DEDUP_REMOVED lines=11> */
.L_x_8337:
[----:B------:R-:W-:-:S13]  /*10410*/  ISETP.NE.AND P6, PT, R91, 0x1, PT ;  /* 0x000000015b00780c */ /* 0x000fda0003fc5270 */
[----:B------:R-:W0:Y:S02]  /*10420*/  @P6 LDC.64 R4, c[0x0][0x9e8] ;  /* 0x00027a00ff046b82 */ /* 0x000e240000000a00 */
[----:B0-----:R-:W-:-:S05]  /*10430*/  @P6 IMAD.HI.U32 R4, R3, R4, RZ ;  /* 0x0000000403046227 */ /* 0x001fca00078e00ff */
[----:B------:R-:W-:-:S07]  /*10440*/  @P6 SHF.R.U32.HI R3, RZ, R5, R4 ;  /* 0x00000005ff036219 */ /* 0x000fce0000011604 */
.L_x_8338:
[----:B------:R-:W-:Y:S05]  /*10450*/  BSYNC B0 ;  /* 0x0000000000007941 */ /* 0x000fea0003800000 */
.L_x_8336:
[----:B------:R-:W-:-:S04]  /*10460*/  IMAD R92, R3, R91, -R92 ;  /* 0x0000005b035c7224 */ /* 0x000fc800078e0a5c */
[----:B------:R-:W-:-:S05]  /*10470*/  IMAD.IADD R3, R92, 0x1, -R189 ;  /* 0x000000015c037824 */ /* 0x000fca00078e0abd */
[----:B------:R-:W-:Y:S02]  /*10480*/  VIMNMX R8, R8, R3, !PT ;  /* 0x0000000308087248 */ /* 0x000fe40007fe0100 */
[----:B------:R-:W-:-:S07]  /*10490*/  VIADDMNMX R0, R3, R91, R0, PT ;  /* 0x0000005b03007246 */ /* 0x000fce0003800100 */
.L_x_8335:
[----:B------:R-:W-:Y:S01]  /*104a0*/  ISETP.GT.AND P3, PT, R8, 0x1, !P3 ;  /* 0x000000010800780c */ /* 0x000fe20005f64270 */
[----:B------:R-:W-:Y:S01]  /*104b0*/  ULDC UR51, c[0x0][0x988] ;  /* 0x0002620000337ab9 */ /* 0x000fe20000000800 */
        /* <DEDUP_REMOVED lines=77> */
[----:B------:R-:W-:Y:S01]  /*10990*/  ISETP.GT.AND P4, PT, R8, 0x71, !P4 ;  /* 0x000000710800780c */ /* 0x000fe20006784270 */
[----:B------:R-:W0:Y:S01]  /*109a0*/  SHFL.BFLY PT, R4, R5, 0x2, 0x1f ;  /* 0x0c401f0005047f89 */ /* 0x000e2200000e0000 */
[----:B------:R-:W-:Y:S02]  /*109b0*/  FSEL R50, R50, -INF , !P3 ;  /* 0xff80000032327808 */ /* 0x000fe40005800000 */
[----:B------:R-:W-:Y:S02]  /*109c0*/  ISETP.NE.AND P3, PT, R110, RZ, PT ;  /* 0x000000ff6e00720c */ /* 0x000fe40003f65270 */
[C---:B------:R-:W-:Y:S02]  /*109d0*/  ISETP.GT.AND P5, PT, R8.reuse, 0x78, !P5 ;  /* 0x000000780800780c */ /* 0x040fe40006fa4270 */
[----:B------:R-:W-:Y:S02]  /*109e0*/  ISETP.GT.AND P3, PT, R8, 0x31, !P3 ;  /* 0x000000310800780c */ /* 0x000fe40005f64270 */
[----:B------:R-:W-:-:S02]  /*109f0*/  ISETP.LT.OR P4, PT, R0, 0x72, P4 ;  /* 0x000000720000780c */ /* 0x000fc40002781670 */
        /* <DEDUP_REMOVED lines=11> */
[----:B------:R-:W0:Y:S03]  /*10ab0*/  SHFL.BFLY PT, R4, R89, 0x1, 0x1f ;  /* 0x0c201f0059047f89 */ /* 0x000e2600000e0000 */
[----:B------:R-:W-:-:S04]  /*10ac0*/  ISETP.GT.AND P3, PT, R8, 0x39, !P3 ;  /* 0x000000390800780c */ /* 0x000fc80005f64270 */
[----:B------:R-:W-:-:S04]  /*10ad0*/  ISETP.LT.OR P3, PT, R0, 0x3a, P3 ;  /* 0x0000003a0000780c */ /* 0x000fc80001f61670 */
[----:B------:R-:W-:Y:S02]  /*10ae0*/  FSEL R55, R55, -INF , !P3 ;  /* 0xff80000037377808 */ /* 0x000fe40005800000 */
[----:B------:R-:W-:-:S04]  /*10af0*/  ISETP.NE.AND P3, PT, R107, RZ, PT ;  /* 0x000000ff6b00720c */ /* 0x000fc80003f65270 */
[----:B------:R-:W-:-:S04]  /*10b00*/  ISETP.GT.AND P3, PT, R8, 0x40, !P3 ;  /* 0x000000400800780c */ /* 0x000fc80005f64270 */
[----:B------:R-:W-:Y:S02]  /*10b10*/  ISETP.LT.OR P3, PT, R0, 0x41, P3 ;  /* 0x000000410000780c */ /* 0x000fe40001f61670 */
[----:B0-----:R-:W-:Y:S02]  /*10b20*/  FMNMX.FTZ R3, R89, R4, !PT ;  /* 0x0000000459037209 */ /* 0x001fe40007810000 */
[----:B------:R-:W-:Y:S02]  /*10b30*/  FSEL R58, R58, -INF , !P3 ;  /* 0xff8000003a3a7808 */ /* 0x000fe40005800000 */
[----:B------:R-:W-:Y:S01]  /*10b40*/  ISETP.GT.AND P3, PT, R8, 0x41, !P6 ;  /* 0x000000410800780c */ /* 0x000fe20007764270 */
[----:B------:R-:W-:Y:S01]  /*10b50*/  FMUL.FTZ R4, R3, UR51 ;  /* 0x0000003303047c20 */ /* 0x000fe20008410000 */
[----:B------:R-:W-:Y:S02]  /*10b60*/  ISETP.NE.AND P6, PT, R124, RZ, PT ;  /* 0x000000ff7c00720c */ /* 0x000fe40003fc5270 */
        /* <DEDUP_REMOVED lines=44> */
[----:B------:R-:W-:-:S04]  /*10e30*/  ISETP.LT.OR P3, PT, R0, 0x71, P3 ;  /* 0x000000710000780c */ /* 0x000fc80001f61670 */
[----:B------:R-:W-:Y:S02]  /*10e40*/  FSEL R82, R82, -INF , !P3 ;  /* 0xff80000052527808 */ /* 0x000fe40005800000 */
[----:B------:R-:W-:-:S04]  /*10e50*/  FSETP.NEU.FTZ.AND P3, PT, R3, -INF , PT ;  /* 0xff8000000300780b */ /* 0x000fc80003f7d000 */
[----:B------:R-:W-:Y:S02]  /*10e60*/  FSEL R4, R4, RZ, P3 ;  /* 0x000000ff04047208 */ /* 0x000fe40001800000 */
[----:B------:R-:W-:Y:S02]  /*10e70*/  ISETP.GT.AND P3, PT, R8, RZ, !P6 ;  /* 0x000000ff0800720c */ /* 0x000fe40007764270 */
[----:B------:R-:W-:Y:S01]  /*10e80*/  ISETP.NE.AND P6, PT, R94, RZ, PT ;  /* 0x000000ff5e00720c */ /* 0x000fe20003fc5270 */
[--C-:B------:R-:W-:Y:S01]  /*10e90*/  FFMA.FTZ R5, R25, UR51, -R4.reuse ;  /* 0x0000003319057c23 */ /* 0x100fe20008010804 */
[----:B------:R-:W-:Y:S01]  /*10ea0*/  ISETP.LT.OR P3, PT, R0, 0x1, P3 ;  /* 0x000000010000780c */ /* 0x000fe20001f61670 */
[--C-:B------:R-:W-:Y:S01]  /*10eb0*/  FFMA.FTZ R25, R29, UR51, -R4.reuse ;  /* 0x000000331d197c23 */ /* 0x100fe20008010804 */
[--C-:B------:R-:W-:Y:S01]  /*10ec0*/  FFMA.FTZ R180, R24, UR51, -R4.reuse ;  /* 0x0000003318b47c23 */ /* 0x100fe20008010804 */
[--C-:B------:R-:W-:Y:S01]  /*10ed0*/  FFMA.FTZ R182, R28, UR51, -R4.reuse ;  /* 0x000000331cb67c23 */ /* 0x100fe20008010804 */
[----:B------:R-:W-:Y:S01]  /*10ee0*/  FSEL R26, R26, -INF , !P3 ;  /* 0xff8000001a1a7808 */ /* 0x000fe20005800000 */
[--C-:B------:R-:W-:Y:S01]  /*10ef0*/  FFMA.FTZ R28, R33, UR51, -R4.reuse ;  /* 0x00000033211c7c23 */ /* 0x100fe20008010804 */
[--C-:B------:R-:W-:Y:S01]  /*10f00*/  FFMA.FTZ R176, R32, UR51, -R4.reuse ;  /* 0x0000003320b07c23 */ /* 0x100fe20008010804 */
        /* <DEDUP_REMOVED lines=15> */
[--C-:B------:R-:W-:Y:S01]  /*11000*/  FFMA.FTZ R164, R56, UR51, -R4.reuse ;  /* 0x0000003338a47c23 */ /* 0x100fe20008010804 */
[--C-:B------:R-:W-:Y:S01]  /*11010*/  FFMA.FTZ R166, R60, UR51, -R4.reuse ;  /* 0x000000333ca67c23 */ /* 0x100fe20008010804 */
[----:B------:R-:W-:Y:S01]  /*11020*/  FMNMX.FTZ R33, R35, R24, !PT ;  /* 0x0000001823217209 */ /* 0x000fe20007810000 */
[----:B------:R1:W-:Y:S01]  /*11030*/  MUFU.EX2 R29, R28 ;  /* 0x0000001c001d7308 */ /* 0x0003e20000000800 */
[--C-:B------:R-:W-:Y:S01]  /*11040*/  FFMA.FTZ R160, R64, UR51, -R4.reuse ;  /* 0x0000003340a07c23 */ /* 0x100fe20008010804 */
[--C-:B------:R-:W-:Y:S01]  /*11050*/  FFMA.FTZ R162, R68, UR51, -R4.reuse ;  /* 0x0000003344a27c23 */ /* 0x100fe20008010804 */
[----:B------:R-:W-:Y:S01]  /*11060*/  FMNMX.FTZ R24, R38, R33, !PT ;  /* 0x0000002126187209 */ /* 0x000fe20007810000 */
[--C-:B------:R-:W-:Y:S01]  /*11070*/  FFMA.FTZ R156, R72, UR51, -R4.reuse ;  /* 0x00000033489c7c23 */ /* 0x100fe20008010804 */
[--C-:B------:R-:W-:Y:S01]  /*11080*/  FFMA.FTZ R158, R76, UR51, -R4.reuse ;  /* 0x000000334c9e7c23 */ /* 0x100fe20008010804 */
[--C-:B------:R-:W-:Y:S01]  /*11090*/  FFMA.FTZ R152, R80, UR51, -R4.reuse ;  /* 0x0000003350987c23 */ /* 0x100fe20008010804 */
[----:B------:R-:W-:Y:S01]  /*110a0*/  FMNMX.FTZ R33, R39, R24, !PT ;  /* 0x0000001827217209 */ /* 0x000fe20007810000 */
[----:B------:R-:W2:Y:S01]  /*110b0*/  MUFU.EX2 R182, R182 ;  /* 0x000000b600b67308 */ /* 0x000ea20000000800 */
[--C-:B-1----:R-:W-:Y:S01]  /*110c0*/  FFMA.FTZ R28, R41, UR51, -R4.reuse ;  /* 0x00000033291c7c23 */ /* 0x102fe20008010804 */
[----:B------:R-:W-:Y:S01]  /*110d0*/  FFMA.FTZ R154, R84, UR51, -R4 ;  /* 0x00000033549a7c23 */ /* 0x000fe20008010804 */
[----:B------:R-:W-:Y:S01]  /*110e0*/  FMNMX.FTZ R24, R42, R33, !PT ;  /* 0x000000212a187209 */ /* 0x000fe20007810000 */
[----:B------:R-:W1:Y:S03]  /*110f0*/  @P1 LDC R48, c[0x0][0x450] ;  /* 0x00011400ff301b82 */ /* 0x000e660000000800 */
[----:B------:R-:W-:Y:S01]  /*11100*/  FMNMX.FTZ R37, R43, R24, !PT ;  /* 0x000000182b257209 */ /* 0x000fe20007810000 */
[----:B------:R3:W-:Y:S03]  /*11110*/  MUFU.EX2 R33, R32 ;  /* 0x0000002000217308 */ /* 0x0007e60000000800 */
[----:B------:R-:W-:-:S04]  /*11120*/  FMNMX.FTZ R24, R46, R37, !PT ;  /* 0x000000252e187209 */ /* 0x000fc80007810000 */
[----:B------:R-:W-:Y:S01]  /*11130*/  FMNMX.FTZ R37, R47, R24, !PT ;  /* 0x000000182f257209 */ /* 0x000fe20007810000 */
[----:B------:R-:W4:Y:S01]  /*11140*/  MUFU.EX2 R25, R25 ;  /* 0x0000001900197308 */ /* 0x000f220000000800 */
[----:B---3--:R-:W-:Y:S02]  /*11150*/  FFMA.FTZ R32, R45, UR51, -R4 ;  /* 0x000000332d207c23 */ /* 0x008fe40008010804 */
[----:B------:R-:W-:-:S04]  /*11160*/  FMNMX.FTZ R24, R50, R37, !PT ;  /* 0x0000002532187209 */ /* 0x000fc80007810000 */
[----:B------:R-:W-:Y:S01]  /*11170*/  FMNMX.FTZ R41, R51, R24, !PT ;  /* 0x0000001833297209 */ /* 0x000fe20007810000 */
[----:B------:R3:W-:Y:S03]  /*11180*/  MUFU.EX2 R37, R28 ;  /* 0x0000001c00257308 */ /* 0x0007e60000000800 */
[----:B------:R-:W-:-:S04]  /*11190*/  FMNMX.FTZ R24, R54, R41, !PT ;  /* 0x0000002936187209 */ /* 0x000fc80007810000 */
[----:B------:R-:W-:Y:S01]  /*111a0*/  FMNMX.FTZ R41, R55, R24, !PT ;  /* 0x0000001837297209 */ /* 0x000fe20007810000 */
[----:B------:R-:W5:Y:S01]  /*111b0*/  MUFU.EX2 R176, R176 ;  /* 0x000000b000b07308 */ /* 0x000f620000000800 */
[----:B---3--:R-:W-:Y:S02]  /*111c0*/  FFMA.FTZ R28, R49, UR51, -R4 ;  /* 0x00000033311c7c23 */ /* 0x008fe40008010804 */
[----:B------:R-:W-:-:S04]  /*111d0*/  FMNMX.FTZ R24, R58, R41, !PT ;  /* 0x000000293a187209 */ /* 0x000fc80007810000 */
[----:B------:R-:W-:Y:S01]  /*111e0*/  FMNMX.FTZ R45, R59, R24, !PT ;  /* 0x000000183b2d7209 */ /* 0x000fe20007810000 */
[----:B------:R3:W-:Y:S03]  /*111f0*/  MUFU.EX2 R41, R32 ;  /* 0x0000002000297308 */ /* 0x0007e60000000800 */
[----:B------:R-:W-:-:S04]  /*11200*/  FMNMX.FTZ R24, R62, R45, !PT ;  /* 0x0000002d3e187209 */ /* 0x000fc80007810000 */
[----:B------:R-:W-:Y:S01]  /*11210*/  FMNMX.FTZ R45, R63, R24, !PT ;  /* 0x000000183f2d7209 */ /* 0x000fe20007810000 */
[----:B------:R-:W1:Y:S01]  /*11220*/  MUFU.EX2 R178, R178 ;  /* 0x000000b200b27308 */ /* 0x000e620000000800 */
[----:B---3--:R-:W-:Y:S02]  /*11230*/  FFMA.FTZ R32, R53, UR51, -R4 ;  /* 0x0000003335207c23 */ /* 0x008fe40008010804 */
[----:B------:R-:W-:-:S04]  /*11240*/  FMNMX.FTZ R24, R66, R45, !PT ;  /* 0x0000002d42187209 */ /* 0x000fc80007810000 */
[----:B------:R-:W-:Y:S01]  /*11250*/  FMNMX.FTZ R49, R67, R24, !PT ;  /* 0x0000001843317209 */ /* 0x000fe20007810000 */
[----:B------:R-:W3:Y:S03]  /*11260*/  MUFU.EX2 R172, R172 ;  /* 0x000000ac00ac7308 */ /* 0x000ee60000000800 */
        /* <DEDUP_REMOVED lines=8> */
[----:B------:R-:W-:Y:S01]  /*112f0*/  FFMA.FTZ R24, R57, UR51, -R4 ;  /* 0x0000003339187c23 */ /* 0x000fe20008010804 */
[----:B------:R-:W-:Y:S02]  /*11300*/  MUFU.EX2 R168, R168 ;  /* 0x000000a800a87308 */ /* 0x000fe40000000800 */
[----:B------:R-:W-:-:S04]  /*11310*/  FMNMX.FTZ R8, R82, R53, !PT ;  /* 0x0000003552087209 */ /* 0x000fc80007810000 */
[----:B------:R-:W-:Y:S02]  /*11320*/  FMNMX.FTZ R57, R83, R8, !PT ;  /* 0x0000000853397209 */ /* 0x000fe40007810000 */
[----:B------:R2:W-:Y:S02]  /*11330*/  MUFU.EX2 R53, R24 ;  /* 0x0000001800357308 */ /* 0x0005e40000000800 */
        /* <DEDUP_REMOVED lines=8> */
[----:B------:R-:W-:Y:S01]  /*113c0*/  FFMA.FTZ R81, R85, UR51, -R4 ;  /* 0x0000003355517c23 */ /* 0x000fe20008010804 */
[----:B------:R-:W0:Y:S01]  /*113d0*/  SHFL.BFLY PT, R89, R0, 0x2, 0x1f ;  /* 0x0c401f0000597f89 */ /* 0x000e2200000e0000 */
[----:B------:R-:W-:Y:S08]  /*113e0*/  MUFU.EX2 R170, R170 ;  /* 0x000000aa00aa7308 */ /* 0x000ff00000000800 */
[----:B------:R1:W-:Y:S08]  /*113f0*/  MUFU.EX2 R49, R32 ;  /* 0x0000002000317308 */ /* 0x0003f00000000800 */
        /* <DEDUP_REMOVED lines=18> */
[--C-:B--2---:R-:W-:Y:S01]  /*11520*/  FFMA.FTZ R24, R31, UR51, -R8.reuse ;  /* 0x000000331f187c23 */ /* 0x104fe20008010808 */
[----:B------:R-:W-:Y:S01]  /*11530*/  FADD.FTZ R38, R182, R27 ;  /* 0x0000001bb6267221 */ /* 0x000fe20000010000 */
[----:B------:R-:W-:Y:S01]  /*11540*/  MUFU.EX2 R181, R181 ;  /* 0x000000b500b57308 */ /* 0x000fe20000000800 */
[--C-:B------:R-:W-:Y:S01]  /*11550*/  FFMA.FTZ R177, R34, UR51, -R8.reuse ;  /* 0x0000003322b17c23 */ /* 0x100fe20008010808 */
[----:B------:R-:W-:Y:S01]  /*11560*/  FFMA.FTZ R26, R35, UR51, -R8 ;  /* 0x00000033231a7c23 */ /* 0x000fe20008010808 */
[----:B----4-:R-:W-:Y:S01]  /*11570*/  FADD.FTZ R27, R25, R38 ;  /* 0x00000026191b7221 */ /* 0x010fe20000010000 */
[--C-:B------:R-:W-:Y:S01]  /*11580*/  FFMA.FTZ R173, R42, UR51, -R8.reuse ;  /* 0x000000332aad7c23 */ /* 0x100fe20008010808 */
[--C-:B------:R-:W-:Y:S01]  /*11590*/  FFMA.FTZ R28, R39, UR51, -R8.reuse ;  /* 0x00000033271c7c23 */ /* 0x100fe20008010808 */
[----:B------:R-:W0:Y:S01]  /*115a0*/  @P1 LDC R35, c[0x0][0x44c] ;  /* 0x00011300ff231b82 */ /* 0x000e220000000800 */
[----:B-----5:R-:W-:Y:S01]  /*115b0*/  FADD.FTZ R40, R176, R27 ;  /* 0x0000001bb0287221 */ /* 0x020fe20000010000 */
[----:B------:R-:W2:Y:S01]  /*115c0*/  MUFU.EX2 R4, R4 ;  /* 0x0000000400047308 */ /* 0x000ea20000000800 */
[--C-:B------:R-:W-:Y:S01]  /*115d0*/  FFMA.FTZ R30, R43, UR51, -R8.reuse ;  /* 0x000000332b1e7c23 */ /* 0x100fe20008010808 */
[----:B------:R-:W-:Y:S01]  /*115e0*/  FFMA.FTZ R175, R46, UR51, -R8 ;  /* 0x000000332eaf7c23 */ /* 0x000fe20008010808 */
[----:B------:R-:W-:Y:S01]  /*115f0*/  FADD.FTZ R27, R29, R40 ;  /* 0x000000281d1b7221 */ /* 0x000fe20000010000 */
[--C-:B-1----:R-:W-:Y:S01]  /*11600*/  FFMA.FTZ R32, R47, UR51, -R8.reuse ;  /* 0x000000332f207c23 */ /* 0x102fe20008010808 */
[--C-:B------:R-:W-:Y:S01]  /*11610*/  FFMA.FTZ R169, R50, UR51, -R8.reuse ;  /* 0x0000003332a97c23 */ /* 0x100fe20008010808 */
[--C-:B------:R-:W-:Y:S01]  /*11620*/  FFMA.FTZ R34, R51, UR51, -R8.reuse ;  /* 0x0000003333227c23 */ /* 0x100fe20008010808 */
[----:B------:R-:W-:Y:S01]  /*11630*/  FADD.FTZ R40, R178, R27 ;  /* 0x0000001bb2287221 */ /* 0x000fe20000010000 */
[----:B------:R-:W1:Y:S01]  /*11640*/  MUFU.EX2 R183, R183 ;  /* 0x000000b700b77308 */ /* 0x000e620000000800 */
[----:B------:R-:W-:Y:S01]  /*11650*/  FFMA.FTZ R171, R54, UR51, -R8 ;  /* 0x0000003336ab7c23 */ /* 0x000fe20008010808 */
[----:B------:R-:W-:-:S02]  /*11660*/  IMAD.MOV.U32 R50, RZ, RZ, R200 ;  /* 0x000000ffff327224 */ /* 0x000fc400078e00c8 */
[----:B------:R-:W-:Y:S01]  /*11670*/  FADD.FTZ R31, R33, R40 ;  /* 0x00000028211f7221 */ /* 0x000fe20000010000 */
[--C-:B------:R-:W-:Y:S01]  /*11680*/  FFMA.FTZ R36, R55, UR51, -R8.reuse ;  /* 0x0000003337247c23 */ /* 0x100fe20008010808 */
[--C-:B------:R-:W-:Y:S01]  /*11690*/  FFMA.FTZ R165, R58, UR51, -R8.reuse ;  /* 0x000000333aa57c23 */ /* 0x100fe20008010808 */
[----:B------:R-:W-:Y:S01]  /*116a0*/  FFMA.FTZ R38, R59, UR51, -R8 ;  /* 0x000000333b267c23 */ /* 0x000fe20008010808 */
[----:B---3--:R-:W-:Y:S01]  /*116b0*/  FADD.FTZ R44, R172, R31 ;  /* 0x0000001fac2c7221 */ /* 0x008fe20000010000 */
[----:B------:R-:W3:Y:S01]  /*116c0*/  MUFU.EX2 R24, R24 ;  /* 0x0000001800187308 */ /* 0x000ee20000000800 */
[----:B--2---:R-:W-:Y:S01]  /*116d0*/  FADD.FTZ R42, R181, R4 ;  /* 0x00000004b52a7221 */ /* 0x004fe20000010000 */
[----:B------:R-:W-:Y:S01]  /*116e0*/  FFMA.FTZ R167, R62, UR51, -R8 ;  /* 0x000000333ea77c23 */ /* 0x000fe20008010808 */
[----:B------:R-:W-:Y:S01]  /*116f0*/  FADD.FTZ R31, R37, R44 ;  /* 0x0000002c251f7221 */ /* 0x000fe20000010000 */
[--C-:B------:R-:W-:Y:S01]  /*11700*/  FFMA.FTZ R40, R63, UR51, -R8.reuse ;  /* 0x000000333f287c23 */ /* 0x100fe20008010808 */
[----:B------:R-:W-:Y:S01]  /*11710*/  FFMA.FTZ R161, R66, UR51, -R8 ;  /* 0x0000003342a17c23 */ /* 0x000fe20008010808 */
[----:B0-----:R-:W-:-:S04]  /*11720*/  @P1 IMAD.HI.U32 R35, R200, R35, RZ ;  /* 0x00000023c8231227 */ /* 0x001fc800078e00ff */
[----:B------:R-:W-:Y:S01]  /*11730*/  FFMA.FTZ R163, R70, UR51, -R8 ;  /* 0x0000003346a37c23 */ /* 0x000fe20008010808 */
[----:B------:R-:W0:Y:S01]  /*11740*/  MUFU.EX2 R177, R177 ;  /* 0x000000b100b17308 */ /* 0x000e220000000800 */
[----:B-1----:R-:W-:Y:S01]  /*11750*/  FADD.FTZ R27, R183, R42 ;  /* 0x0000002ab71b7221 */ /* 0x002fe20000010000 */
[--C-:B------:R-:W-:Y:S01]  /*11760*/  FFMA.FTZ R74, R74, UR51, -R8.reuse ;  /* 0x000000334a4a7c23 */ /* 0x100fe20008010808 */
[----:B------:R-:W-:Y:S01]  /*11770*/  @P1 SHF.R.U32.HI R50, RZ, R48, R35 ;  /* 0x00000030ff321219 */ /* 0x000fe20000011623 */
[--C-:B------:R-:W-:Y:S01]  /*11780*/  FFMA.FTZ R75, R75, UR51, -R8.reuse ;  /* 0x000000334b4b7c23 */ /* 0x100fe20008010808 */
[--C-:B------:R-:W-:Y:S01]  /*11790*/  FFMA.FTZ R78, R78, UR51, -R8.reuse ;  /* 0x000000334e4e7c23 */ /* 0x100fe20008010808 */
[--C-:B------:R-:W-:Y:S01]  /*117a0*/  FFMA.FTZ R79, R79, UR51, -R8.reuse ;  /* 0x000000334f4f7c23 */ /* 0x100fe20008010808 */
[--C-:B------:R-:W-:Y:S01]  /*117b0*/  FFMA.FTZ R82, R82, UR51, -R8.reuse ;  /* 0x0000003352527c23 */ /* 0x100fe20008010808 */
[----:B------:R-:W1:Y:S01]  /*117c0*/  MUFU.EX2 R26, R26 ;  /* 0x0000001a001a7308 */ /* 0x000e620000000800 */
[----:B---3--:R-:W-:Y:S01]  /*117d0*/  FADD.FTZ R42, R24, R27 ;  /* 0x0000001b182a7221 */ /* 0x008fe20000010000 */
[--C-:B------:R-:W-:Y:S01]  /*117e0*/  FFMA.FTZ R83, R83, UR51, -R8.reuse ;  /* 0x0000003353537c23 */ /* 0x100fe20008010808 */
[--C-:B------:R-:W-:Y:S01]  /*117f0*/  FFMA.FTZ R86, R86, UR51, -R8.reuse ;  /* 0x0000003356567c23 */ /* 0x100fe20008010808 */
[----:B------:R-:W-:Y:S01]  /*11800*/  FFMA.FTZ R87, R87, UR51, -R8 ;  /* 0x0000003357577c23 */ /* 0x000fe20008010808 */
[----:B------:R-:W-:Y:S01]  /*11810*/  F2FP.BF16.F32.PACK_AB R180, R5, R180 ;  /* 0x000000b405b4723e */ /* 0x000fe200000010ff */
[----:B------:R-:W-:Y:S01]  /*11820*/  IMAD.IADD R93, R93, 0x1, R50 ;  /* 0x000000015d5d7824 */ /* 0x000fe200078e0232 */
[----:B------:R-:W-:Y:S01]  /*11830*/  F2FP.BF16.F32.PACK_AB R182, R25, R182 ;  /* 0x000000b619b6723e */ /* 0x000fe200000010ff */
[----:B------:R-:W2:Y:S01]  /*11840*/  MUFU.EX2 R179, R179 ;  /* 0x000000b300b37308 */ /* 0x000ea20000000800 */
[----:B0-----:R-:W-:Y:S01]  /*11850*/  FADD.FTZ R27, R177, R42 ;  /* 0x0000002ab11b7221 */ /* 0x001fe20000010000 */
[----:B------:R-:W-:Y:S01]  /*11860*/  FADD.FTZ R42, R174, R31 ;  /* 0x0000001fae2a7221 */ /* 0x000fe20000010000 */
[----:B------:R-:W-:Y:S01]  /*11870*/  F2FP.BF16.F32.PACK_AB R181, R4, R181 ;  /* 0x000000b504b5723e */ /* 0x000fe200000010ff */
[----:B------:R-:W-:Y:S01]  /*11880*/  IMAD.IADD R90, R93, 0x1, R90 ;  /* 0x000000015d5a7824 */ /* 0x000fe200078e025a */
[----:B------:R-:W-:Y:S01]  /*11890*/  F2FP.BF16.F32.PACK_AB R176, R29, R176 ;  /* 0x000000b01db0723e */ /* 0x000fe200000010ff */
        /* <DEDUP_REMOVED lines=10> */
[----:B--2---:R-:W-:Y:S01]  /*11940*/  FADD.FTZ R27, R179, R44 ;  /* 0x0000002cb31b7221 */ /* 0x004fe20000010000 */
[----:B------:R-:W-:Y:S01]  /*11950*/  FADD.FTZ R48, R170, R31 ;  /* 0x0000001faa307221 */ /* 0x000fe20000010000 */
[----:B------:R-:W-:Y:S02]  /*11960*/  F2FP.BF16.F32.PACK_AB R168, R45, R168 ;  /* 0x000000a82da8723e */ /* 0x000fe400000010ff */
[C---:B------:R-:W-:Y:S01]  /*11970*/  F2FP.BF16.F32.PACK_AB R170, R49.reuse, R170 ;  /* 0x000000aa31aa723e */ /* 0x040fe200000010ff */
[----:B------:R-:W-:Y:S01]  /*11980*/  FADD.FTZ R31, R49, R48 ;  /* 0x00000030311f7221 */ /* 0x000fe20000010000 */
[----:B------:R-:W-:Y:S01]  /*11990*/  F2FP.BF16.F32.PACK_AB R183, R24, R183 ;  /* 0x000000b718b7723e */ /* 0x000fe200000010ff */
        /* <DEDUP_REMOVED lines=10> */
[----:B------:R-:W-:Y:S01]  /*11a40*/  FFMA.FTZ R44, R71, UR51, -R8 ;  /* 0x00000033472c7c23 */ /* 0x000fe20008010808 */
[C---:B------:R-:W-:Y:S02]  /*11a50*/  F2FP.BF16.F32.PACK_AB R166, R57.reuse, R166 ;  /* 0x000000a639a6723e */ /* 0x040fe400000010ff */
[----:B------:R-:W-:Y:S02]  /*11a60*/  FADD.FTZ R31, R57, R48 ;  /* 0x00000030391f7221 */ /* 0x000fe40000010000 */
        /* <DEDUP_REMOVED lines=78> */
[C---:B-1----:R-:W-:Y:S01]  /*11f50*/  FADD.FTZ R5, R87.reuse, R4 ;  /* 0x0000000457057221 */ /* 0x042fe20000010000 */
[----:B------:R-:W-:Y:S01]  /*11f60*/  F2FP.BF16.F32.PACK_AB R155, R87, R86 ;  /* 0x00000056579b723e */ /* 0x000fe200000010ff */
[----:B------:R-:W-:Y:S02]  /*11f70*/  VIADD R4, R88, 0xfffffffe ;  /* 0xfffffffe58047836 */ /* 0x000fe40000000000 */
[C---:B--2---:R-:W-:Y:S01]  /*11f80*/  FADD.FTZ R8, R81.reuse, R46 ;  /* 0x0000002e51087221 */ /* 0x044fe20000010000 */
        /* <DEDUP_REMOVED lines=13> */
.L_x_8341:
[----:B------:R-:W-:-:S13]  /*12060*/  ISETP.NE.AND P3, PT, R91, 0x1, PT ;  /* 0x000000015b00780c */ /* 0x000fda0003f65270 */
[----:B------:R-:W0:Y:S02]  /*12070*/  @P3 LDC.64 R26, c[0x0][0x9e8] ;  /* 0x00027a00ff1a3b82 */ /* 0x000e240000000a00 */
[----:B0-----:R-:W-:-:S05]  /*12080*/  @P3 IMAD.HI.U32 R26, R24, R26, RZ ;  /* 0x0000001a181a3227 */ /* 0x001fca00078e00ff */
[----:B------:R-:W-:-:S07]  /*12090*/  @P3 SHF.R.U32.HI R24, RZ, R27, R26 ;  /* 0x0000001bff183219 */ /* 0x000fce000001161a */
.L_x_8342:
[----:B------:R-:W-:Y:S05]  /*120a0*/  BSYNC B0 ;  /* 0x0000000000007941 */ /* 0x000fea0003800000 */
.L_x_8340:
[----:B------:R-:W-:-:S05]  /*120b0*/  IMAD R91, R24, R91, R91 ;  /* 0x0000005b185b7224 */ /* 0x000fca00078e025b */
[----:B------:R-:W-:-:S07]  /*120c0*/  VIMNMX R90, R90, R91, PT ;  /* 0x0000005b5a5a7248 */ /* 0x000fce0003fe0100 */
.L_x_8339:
[----:B------:R-:W-:Y:S01]  /*120d0*/  SHF.R.S32.HI R25, RZ, 0x1f, R90 ;  /* 0x0000001fff197819 */ /* 0x000fe2000001145a */
[----:B------:R-:W-:Y:S01]  /*120e0*/  ULDC UR41, c[0x0][0x9e4] ;  /* 0x0002790000297ab9 */ /* 0x000fe20000000800 */
[----:B------:R-:W-:Y:S01]  /*120f0*/  ULDC UR5, c[0x0][0x9e4] ;  /* 0x0002790000057ab9 */ /* 0x000fe20000000800 */
[----:B------:R-:W-:Y:S01]  /*12100*/  ULDC UR42, c[0x0][0x9dc] ;  /* 0x00027700002a7ab9 */ /* 0x000fe20000000800 */
[----:B------:R-:W-:Y:S01]  /*12110*/  LEA.HI R25, R25, R90, RZ, 0x7 ;  /* 0x0000005a19197211 */ /* 0x000fe200078f38ff */
[----:B------:R-:W-:Y:S01]  /*12120*/  ULDC UR48, c[0x0][0x9dc] ;  /* 0x0002770000307ab9 */ /* 0x000fe20000000800 */
[----:B------:R-:W-:Y:S01]  /*12130*/  ULDC UR4, c[0x0][0x988] ;  /* 0x0002620000047ab9 */ /* 0x000fe20000000800 */
[----:B------:R-:W-:Y:S01]  /*12140*/  ULDC UR7, c[0x0][0x988] ;  /* 0x0002620000077ab9 */ /* 0x000fe20000000800 */
[----:B------:R-:W-:Y:S01]  /*12150*/  SHF.R.S32.HI R25, RZ, 0x7, R25 ;  /* 0x00000007ff197819 */ /* 0x000fe20000011419 */
[----:B------:R-:W-:Y:S01]  /*12160*/  ULDC UR6, c[0x0][0x988] ;  /* 0x0002620000067ab9 */ /* 0x000fe20000000800 */
[----:B------:R-:W-:Y:S01]  /*12170*/  ULDC UR49, c[0x0][0x9e0] ;  /* 0x0002780000317ab9 */ /* 0x000fe20000000800 */
[----:B------:R-:W-:Y:S01]  /*12180*/  ULDC UR43, c[0x0][0x9e0] ;  /* 0x00027800002b7ab9 */ /* 0x000fe20000000800 */
[----:B------:R-:W-:-:S02]  /*12190*/  VIMNMX R215, R208, R25, !PT ;  /* 0x00000019d0d77248 */ /* 0x000fc40007fe0100 */
[----:B------:R-:W-:Y:S02]  /*121a0*/  CS2R R150, SRZ ;  /* 0x0000000000967805 */ /* 0x000fe4000001ff00 */
[----:B------:R-:W-:Y:S02]  /*121b0*/  CS2R R148, SRZ ;  /* 0x0000000000947805 */ /* 0x000fe4000001ff00 */
[----:B------:R-:W-:Y:S02]  /*121c0*/  CS2R R146, SRZ ;  /* 0x0000000000927805 */ /* 0x000fe4000001ff00 */
[----:B------:R-:W-:Y:S02]  /*121d0*/  ISETP.GE.AND P3, PT, R4, R215, PT ;  /* 0x000000d70400720c */ /* 0x000fe40003f66270 */
        /* <DEDUP_REMOVED lines=30> */
[----:B------:R-:W-:-:S07]  /*123c0*/  IMAD.MOV.U32 R151, RZ, RZ, RZ ;  /* 0x000000ffff977224 */ /* 0x000fce00078e00ff */
.L_x_8363:
[----:B------:R-:W-:Y:S01]  /*123d0*/  ISETP.NE.AND P3, PT, R201, RZ, PT ;  /* 0x000000ffc900720c */ /* 0x000fe20003f65270 */
[----:B------:R-:W-:Y:S01]  /*123e0*/  VIADD R216, R184, 0x1 ;  /* 0x00000001b8d87836 */ /* 0x000fe20000000000 */
[----:B------:R-:W-:Y:S05]  /*123f0*/  YIELD ;  /* 0x0000000000007946 */ /* 0x000fea0003800000 */
[----:B------:R-:W-:-:S04]  /*12400*/  ISETP.NE.AND P4, PT, R216, 0x2, PT ;  /* 0x00000002d800780c */ /* 0x000fc80003f85270 */
[----:B------:R-:W-:Y:S02]  /*12410*/  SEL R24, RZ, 0x1, P4 ;  /* 0x00000001ff187807 */ /* 0x000fe40002000000 */
[----:B------:R-:W-:Y:S02]  /*12420*/  SEL R216, R216, RZ, P4 ;  /* 0x000000ffd8d87207 */ /* 0x000fe40002000000 */
[----:B------:R-:W-:Y:S01]  /*12430*/  LOP3.LUT R217, R187, R24, RZ, 0x3c, !PT ;  /* 0x00000018bbd97212 */ /* 0x000fe200078e3cff */
[----:B------:R-:W-:Y:S06]  /*12440*/  @P3 BRA `(.L_x_8344) ;  /* 0x0000000000303947 */ /* 0x000fec0003800000 */
[----:B------:R-:W-:Y:S05]  /*12450*/  @!P0 BRA `(.L_x_8345) ;  /* 0x0000000000048947 */ /* 0x000fea0003800000 */
[----:B------:R-:W-:Y:S01]  /*12460*/  BPT.TRAP 0x1 ;  /* 0x000000040000795c */ /* 0x000fe20000300000 */
.L_x_8345:
[----:B------:R-:W-:Y:S01]  /*12470*/  IMAD R25, R216, 0x8, R18 ;  /* 0x00000008d8197824 */ /* 0x000fe200078e0212 */
[----:B------:R-:W-:-:S04]  /*12480*/  SHF.L.U32 R24, R217, 0x1f, RZ ;  /* 0x0000001fd9187819 */ /* 0x000fc800000006ff */
[----:B------:R0:W1:Y:S01]  /*12490*/  SYNCS.PHASECHK.TRANS64.TRYWAIT P4, [R25+URZ+0x28830], R24 ;  /* 0x02883018190075a7 */ /* 0x000062000808017f */
[----:B------:R-:W-:Y:S05]  /*124a0*/  @!P0 BRA `(.L_x_8346) ;  /* 0x0000000000048947 */ /* 0x000fea0003800000 */
[----:B------:R-:W-:Y:S01]  /*124b0*/  BPT.TRAP 0x1 ;  /* 0x000000040000795c */ /* 0x000fe20000300000 */
.L_x_8346:
[----:B------:R-:W-:Y:S04]  /*124c0*/  BSSY B0, `(.L_x_8344) ;  /* 0x0000004000007945 */ /* 0x000fe80003800000 */
[----:B-1----:R-:W-:Y:S05]  /*124d0*/  @P4 BRA `(.L_x_8347) ;  /* 0x0000000000084947 */ /* 0x002fea0003800000 */
[----:B------:R-:W1:Y:S02]  /*124e0*/  SYNCS.PHASECHK.TRANS64.TRYWAIT P4, [R25+URZ+0x28830], R24 ;  /* 0x02883018190075a7 */ /* 0x000e64000808017f */
[----:B-1----:R-:W-:Y:S05]  /*124f0*/  @!P4 BRA `(.L_x_8348) ;  /* 0x0000016800bcc947 */ /* 0x002fea0003800000 */
.L_x_8347:
[----:B------:R-:W-:Y:S05]  /*12500*/  BSYNC B0 ;  /* 0x0000000000007941 */ /* 0x000fea0003800000 */
.L_x_8344:
[----:B------:R-:W2:Y:S01]  /*12510*/  S2R R26, SR_TID.X ;  /* 0x00000000001a7919 */ /* 0x000ea20000002100 */
[----:B------:R-:W-:Y:S05]  /*12520*/  WARPSYNC.ALL ;  /* 0x0000000000007948 */ /* 0x000fea0003800000 */
[----:B01----:R-:W-:Y:S01]  /*12530*/  IMAD R24, R216, 0x800, R9 ;  /* 0x00000800d8187824 */ /* 0x003fe200078e0209 */
[----:B------:R-:W-:Y:S01]  /*12540*/  R2UR UR8, R6 ;  /* 0x00000000060872ca */ /* 0x000fe200000e0000 */
[----:B------:R-:W-:Y:S01]  /*12550*/  IMAD.MOV.U32 R25, RZ, RZ, 0x40000040 ;  /* 0x40000040ff197424 */ /* 0x000fe200078e00ff */
[----:B------:R-:W-:Y:S01]  /*12560*/  R2UR UR9, R7 ;  /* 0x00000000070972ca */ /* 0x000fe200000e0000 */
[C---:B------:R-:W-:Y:S01]  /*12570*/  VIADD R28, R24.reuse, 0x2 ;  /* 0x00000002181c7836 */ /* 0x040fe20000000000 */
[----:B------:R-:W-:Y:S01]  /*12580*/  R2UR UR10, R24 ;  /* 0x00000000180a72ca */ /* 0x000fe200000e0000 */
[----:B------:R-:W-:Y:S01]  /*12590*/  IMAD.MOV.U32 R29, RZ, RZ, 0x40000040 ;  /* 0x40000040ff1d7424 */ /* 0x000fe200078e00ff */
[----:B------:R-:W-:Y:S01]  /*125a0*/  R2UR UR11, R25 ;  /* 0x00000000190b72ca */ /* 0x000fe200000e0000 */
[----:B------:R-:W-:Y:S01]  /*125b0*/  IMAD.MOV.U32 R27, RZ, RZ, 0x40000040 ;  /* 0x40000040ff1b7424 */ /* 0x000fe200078e00ff */
[----:B------:R-:W-:Y:S01]  /*125c0*/  R2UR UR14, R28 ;  /* 0x000000001c0e72ca */ /* 0x000fe200000e0000 */
[----:B------:R-:W-:Y:S01]  /*125d0*/  VIADD R28, R24, 0x6 ;  /* 0x00000006181c7836 */ /* 0x000fe20000000000 */
[----:B------:R-:W-:Y:S01]  /*125e0*/  R2UR UR15, R29 ;  /* 0x000000001d0f72ca */ /* 0x000fe200000e0000 */
[----:B------:R-:W-:Y:S01]  /*125f0*/  IMAD.MOV.U32 R31, RZ, RZ, 0x40000040 ;  /* 0x40000040ff1f7424 */ /* 0x000fe200078e00ff */
[----:B------:R-:W-:-:S02]  /*12600*/  R2UR UR19, R27 ;  /* 0x000000001b1372ca */ /* 0x000fc400000e0000 */
[----:B------:R-:W-:Y:S01]  /*12610*/  R2UR UR22, R28 ;  /* 0x000000001c1672ca */ /* 0x000fe200000e0000 */
[----:B------:R-:W-:Y:S01]  /*12620*/  VIADD R28, R24, 0x402 ;  /* 0x00000402181c7836 */ /* 0x000fe20000000000 */
[----:B------:R-:W-:Y:S02]  /*12630*/  R2UR UR23, R29 ;  /* 0x000000001d1772ca */ /* 0x000fe400000e0000 */
[----:B------:R-:W-:Y:S02]  /*12640*/  R2UR UR27, R27 ;  /* 0x000000001b1b72ca */ /* 0x000fe400000e0000 */
[----:B------:R-:W-:Y:S02]  /*12650*/  R2UR UR30, R28 ;  /* 0x000000001c1e72ca */ /* 0x000fe400000e0000 */
[----:B------:R-:W-:Y:S02]  /*12660*/  R2UR UR31, R29 ;  /* 0x000000001d1f72ca */ /* 0x000fe400000e0000 */
[----:B------:R-:W-:-:S02]  /*12670*/  R2UR UR35, R31 ;  /* 0x000000001f2372ca */ /* 0x000fc400000e0000 */
[----:B--2---:R-:W-:Y:S02]  /*12680*/  SHF.R.U32.HI R26, RZ, 0x7, R26 ;  /* 0x00000007ff1a7819 */ /* 0x004fe4000001161a */
[----:B------:R-:W-:Y:S02]  /*12690*/  R2UR UR47, R25 ;  /* 0x00000000192f72ca */ /* 0x000fe400000e0000 */
[----:B------:R-:W-:Y:S01]  /*126a0*/  R2UR UR12, R194 ;  /* 0x00000000c20c72ca */ /* 0x000fe200000e0000 */
[----:B------:R-:W-:Y:S01]  /*126b0*/  VIADD R30, R26, 0x8 ;  /* 0x000000081a1e7836 */ /* 0x000fe20000000000 */
[----:B------:R-:W-:Y:S01]  /*126c0*/  R2UR UR13, R195 ;  /* 0x00000000c30d72ca */ /* 0x000fe200000e0000 */
[----:B------:R-:W-:Y:S01]  /*126d0*/  VIADD R26, R24, 0x4 ;  /* 0x00000004181a7836 */ /* 0x000fe20000000000 */
[----:B------:R-:W-:Y:S02]  /*126e0*/  R2UR UR16, R192 ;  /* 0x00000000c01072ca */ /* 0x000fe400000e0000 */
[----:B------:R0:W-:Y:S01]  /*126f0*/  BAR.SYNC.DEFER_BLOCKING R30, 0x100 ;  /* 0x0004001e0000751d */ /* 0x0001e20000010000 */
[----:B------:R-:W-:-:S02]  /*12700*/  R2UR UR17, R193 ;  /* 0x00000000c11172ca */ /* 0x000fc400000e0000 */
[----:B------:R-:W-:Y:S01]  /*12710*/  R2UR UR18, R26 ;  /* 0x000000001a1272ca */ /* 0x000fe200000e0000 */
[----:B------:R-:W-:Y:S01]  /*12720*/  VIADD R26, R24, 0x400 ;  /* 0x00000400181a7836 */ /* 0x000fe20000000000 */
[----:B------:R-:W-:Y:S02]  /*12730*/  R2UR UR20, R190 ;  /* 0x00000000be1472ca */ /* 0x000fe400000e0000 */
[----:B------:R-:W-:Y:S01]  /*12740*/  R2UR UR21, R191 ;  /* 0x00000000bf1572ca */ /* 0x000fe200000e0000 */
[----:B0-----:R-:W-:Y:S01]  /*12750*/  VIADD R30, R24, 0x404 ;  /* 0x00000404181e7836 */ /* 0x001fe20000000000 */
[----:B------:R-:W-:Y:S01]  /*12760*/  R2UR UR26, R26 ;  /* 0x000000001a1a72ca */ /* 0x000fe200000e0000 */
[----:B------:R-:W-:Y:S01]  /*12770*/  VIADD R24, R24, 0x406 ;  /* 0x0000040618187836 */ /* 0x000fe20000000000 */
[----:B------:R-:W-:Y:S02]  /*12780*/  R2UR UR24, R20 ;  /* 0x00000000141872ca */ /* 0x000fe400000e0000 */
[----:B------:R-:W-:-:S02]  /*12790*/  R2UR UR34, R30 ;  /* 0x000000001e2272ca */ /* 0x000fc400000e0000 */
[----:B------:R-:W-:Y:S02]  /*127a0*/  R2UR UR46, R24 ;  /* 0x00000000182e72ca */ /* 0x000fe400000e0000 */
[----:B------:R-:W-:Y:S02]  /*127b0*/  R2UR UR25, R21 ;  /* 0x00000000151972ca */ /* 0x000fe400000e0000 */
[----:B------:R-:W-:Y:S02]  /*127c0*/  R2UR UR28, R14 ;  /* 0x000000000e1c72ca */ /* 0x000fe400000e0000 */
[----:B------:R-:W-:Y:S02]  /*127d0*/  R2UR UR29, R15 ;  /* 0x000000000f1d72ca */ /* 0x000fe400000e0000 */
[----:B------:R-:W-:Y:S01]  /*127e0*/  R2UR UR32, R12 ;  /* 0x000000000c2072ca */ /* 0x000fe200000e0000 */
[----:B------:R-:W-:Y:S01]  /*127f0*/  WARPGROUP.ARRIVE ;  /* 0x00000000000079c5 */ /* 0x000fe20000000000 */
[----:B------:R-:W-:-:S02]  /*12800*/  R2UR UR33, R13 ;  /* 0x000000000d2172ca */ /* 0x000fc400000e0000 */
[----:B------:R-:W-:Y:S02]  /*12810*/  R2UR UR44, R10 ;  /* 0x000000000a2c72ca */ /* 0x000fe400000e0000 */
[----:B------:R-:W-:Y:S01]  /*12820*/  R2UR UR45, R11 ;  /* 0x000000000b2d72ca */ /* 0x000fe200000e0000 */
        /* <DEDUP_REMOVED lines=26> */
.L_x_8350:
[----:B------:R-:W-:Y:S01]  /*129d0*/  SHF.L.U32 R187, R187, 0x1f, RZ ;  /* 0x0000001fbbbb7819 */ /* 0x000fe200000006ff */
[----:B------:R-:W-:-:S04]  /*129e0*/  IMAD R206, R184, 0x8, R18 ;  /* 0x00000008b8ce7824 */ /* 0x000fc800078e0212 */
[----:B------:R0:W1:Y:S01]  /*129f0*/  SYNCS.PHASECHK.TRANS64.TRYWAIT P3, [R206+URZ+0x28850], R187 ;  /* 0x028850bbce0075a7 */ /* 0x000062000806017f */
[----:B------:R-:W-:Y:S05]  /*12a00*/  @!P0 BRA `(.L_x_8351) ;  /* 0x0000000000048947 */ /* 0x000fea0003800000 */
[----:B------:R-:W-:Y:S01]  /*12a10*/  BPT.TRAP 0x1 ;  /* 0x000000040000795c */ /* 0x000fe20000300000 */
.L_x_8351:
[----:B-1----:R-:W-:Y:S05]  /*12a20*/  @P3 BRA `(.L_x_8349) ;  /* 0x0000000000083947 */ /* 0x002fea0003800000 */
[----:B------:R-:W1:Y:S02]  /*12a30*/  SYNCS.PHASECHK.TRANS64.TRYWAIT P3, [R206+URZ+0x28850], R187 ;  /* 0x028850bbce0075a7 */ /* 0x000e64000806017f */
[----:B-1----:R-:W-:Y:S05]  /*12a40*/  @!P3 BRA `(.L_x_8352) ;  /* 0x00000164007cb947 */ /* 0x002fea0003800000 */
.L_x_8349:
[----:B01----:R-:W-:Y:S01]  /*12a50*/  VIADD R187, R18, 0x400 ;  /* 0x0000040012bb7836 */ /* 0x003fe20000000000 */
[----:B------:R-:W-:Y:S05]  /*12a60*/  WARPSYNC.ALL ;  /* 0x0000000000007948 */ /* 0x000fea0003800000 */
[----:B------:R-:W-:Y:S01]  /*12a70*/  SHF.R.U32.HI R187, RZ, 0x4, R187 ;  /* 0x00000004ffbb7819 */ /* 0x000fe200000116bb */
[----:B------:R-:W-:Y:S01]  /*12a80*/  IMAD.MOV.U32 R207, RZ, RZ, 0x40000040 ;  /* 0x40000040ffcf7424 */ /* 0x000fe200078e00ff */
[----:B------:R-:W-:-:S06]  /*12a90*/  WARPGROUP.ARRIVE ;  /* 0x00000000000079c5 */ /* 0x000fcc0000000000 */
[----:B------:R-:W0:Y:S01]  /*12aa0*/  S2R R218, SR_TID.X ;  /* 0x0000000000da7919 */ /* 0x000e220000002100 */
[----:B------:R-:W-:Y:S02]  /*12ab0*/  LOP3.LUT R187, R187, 0x3fff, RZ, 0xc0, !PT ;  /* 0x00003fffbbbb7812 */ /* 0x000fe400078ec0ff */
[----:B------:R-:W-:Y:S01]  /*12ac0*/  R2UR UR11, R207 ;  /* 0x00000000cf0b72ca */ /* 0x000fe200000e0000 */
[----:B------:R-:W-:Y:S01]  /*12ad0*/  IMAD.MOV.U32 R207, RZ, RZ, 0x40000040 ;  /* 0x40000040ffcf7424 */ /* 0x000fe200078e00ff */
[----:B------:R-:W-:-:S05]  /*12ae0*/  LOP3.LUT R187, R187, 0x4000000, RZ, 0xfc, !PT ;  /* 0x04000000bbbb7812 */ /* 0x000fca00078efcff */
[----:B------:R-:W-:-:S05]  /*12af0*/  IMAD R206, R184, 0x800, R187 ;  /* 0x00000800b8ce7824 */ /* 0x000fca00078e02bb */
[----:B------:R-:W-:-:S13]  /*12b00*/  R2UR UR10, R206 ;  /* 0x00000000ce0a72ca */ /* 0x000fda00000e0000 */
[----:B------:R-:W-:Y:S01]  /*12b10*/  HGMMA.64x128x16.F32.BF16 R88, R180, gdesc[UR8].tnspB, R88, gsb0 ;  /* 0x41e00008b4587df0 */ /* 0x000fe20008001858 */
[----:B0-----:R-:W-:Y:S02]  /*12b20*/  SHF.R.U32.HI R218, RZ, 0x7, R218 ;  /* 0x00000007ffda7819 */ /* 0x001fe400000116da */
[----:B------:R-:W-:Y:S02]  /*12b30*/  WARPGROUP.DEPBAR.LE gsb0, 0x0 ;  /* 0x00008000000079c5 */ /* 0x000fe40000010000 */
[----:B------:R-:W-:Y:S01]  /*12b40*/  VIADD R180, R206, 0x80 ;  /* 0x00000080ceb47836 */ /* 0x000fe20000000000 */
[----:B------:R-:W-:Y:S01]  /*12b50*/  WARPGROUP.ARRIVE ;  /* 0x00000000000079c5 */ /* 0x000fe20000000000 */
[----:B------:R-:W-:-:S03]  /*12b60*/  IMAD.MOV.U32 R181, RZ, RZ, 0x40000040 ;  /* 0x40000040ffb57424 */ /* 0x000fc600078e00ff */
[----:B------:R-:W-:Y:S02]  /*12b70*/  R2UR UR10, R180 ;  /* 0x00000000b40a72ca */ /* 0x000fe400000e0000 */
[----:B------:R-:W-:-:S13]  /*12b80*/  R2UR UR11, R181 ;  /* 0x00000000b50b72ca */ /* 0x000fda00000e0000 */
[----:B------:R-:W-:Y:S03]  /*12b90*/  HGMMA.64x128x16.F32.BF16 R88, R176, gdesc[UR8].tnspB, R88, gsb0 ;  /* 0x41e00008b0587df0 */ /* 0x000fe60008001858 */
        /* <DEDUP_REMOVED lines=29> */
[C---:B------:R-:W-:Y:S01]  /*12d70*/  VIADD R160, R206.reuse, 0x300 ;  /* 0x00000300cea07836 */ /* 0x040fe20000000000 */
[----:B------:R-:W-:Y:S01]  /*12d80*/  WARPGROUP.ARRIVE ;  /* 0x00000000000079c5 */ /* 0x000fe20000000000 */
[----:B------:R-:W-:Y:S02]  /*12d90*/  IMAD.MOV.U32 R161, RZ, RZ, 0x40000040 ;  /* 0x40000040ffa17424 */ /* 0x000fe400078e00ff */
[----:B------:R-:W-:Y:S01]  /*12da0*/  VIADD R206, R206, 0x380 ;  /* 0x00000380cece7836 */ /* 0x000fe20000000000 */
[----:B------:R-:W-:-:S02]  /*12db0*/  R2UR UR10, R160 ;  /* 0x00000000a00a72ca */ /* 0x000fc400000e0000 */
[----:B------:R-:W-:-:S13]  /*12dc0*/  R2UR UR11, R161 ;  /* 0x00000000a10b72ca */ /* 0x000fda00000e0000 */
[----:B------:R-:W-:Y:S01]  /*12dd0*/  HGMMA.64x128x16.F32.BF16 R88, R156, gdesc[UR8].tnspB, R88, gsb0 ;  /* 0x41e000089c587df0 */ /* 0x000fe20008001858 */
[----:B------:R-:W-:Y:S02]  /*12de0*/  R2UR UR10, R206 ;  /* 0x00000000ce0a72ca */ /* 0x000fe400000e0000 */
[----:B------:R-:W-:Y:S01]  /*12df0*/  R2UR UR11, R207 ;  /* 0x00000000cf0b72ca */ /* 0x000fe200000e0000 */
[----:B------:R-:W-:Y:S02]  /*12e00*/  WARPGROUP.DEPBAR.LE gsb0, 0x0 ;  /* 0x00008000000079c5 */ /* 0x000fe40000010000 */
[----:B------:R-:W-:-:S10]  /*12e10*/  WARPGROUP.ARRIVE ;  /* 0x00000000000079c5 */ /* 0x000fd40000000000 */
[----:B------:R-:W-:Y:S03]  /*12e20*/  HGMMA.64x128x16.F32.BF16 R88, R152, gdesc[UR8].tnspB, R88, gsb0 ;  /* 0x41e0000898587df0 */ /* 0x000fe60008001858 */
[----:B------:R-:W-:Y:S02]  /*12e30*/  WARPGROUP.DEPBAR.LE gsb0, 0x0 ;  /* 0x00008000000079c5 */ /* 0x000fe40000010000 */
[----:B------:R-:W-:-:S05]  /*12e40*/  IADD3 R152, -R218, 0xb, RZ ;  /* 0x0000000bda987810 */ /* 0x000fca0007ffe1ff */
[----:B------:R0:W-:Y:S06]  /*12e50*/  BAR.ARV R152, 0x100 ;  /* 0x000400980000751d */ /* 0x0001ec0000002000 */
[----:B------:R-:W-:Y:S05]  /*12e60*/  @!P0 BRA `(.L_x_8353) ;  /* 0x0000000000048947 */ /* 0x000fea0003800000 */
[----:B------:R-:W-:Y:S01]  /*12e70*/  BPT.TRAP 0x1 ;  /* 0x000000040000795c */ /* 0x000fe20000300000 */
.L_x_8353:
[----:B0-----:R-:W0:Y:S01]  /*12e80*/  @P1 LDC R152, c[0x0][0x44c] ;  /* 0x00011300ff981b82 */ /* 0x001e220000000800 */
[----:B------:R-:W-:Y:S01]  /*12e90*/  IMAD.IADD R159, R202, 0x1, R200 ;  /* 0x00000001ca9f7824 */ /* 0x000fe200078e02c8 */
[----:B------:R-:W-:Y:S01]  /*12ea0*/  UMOV UR50, UR42 ;  /* 0x0000002a00327c82 */ /* 0x000fe20008000000 */
[----:B------:R-:W-:Y:S01]  /*12eb0*/  IMAD.SHL.U32 R154, R4, 0x80, RZ ;  /* 0x00000080049a7824 */ /* 0x000fe200078e00ff */
[----:B------:R-:W-:-:S04]  /*12ec0*/  ULOP3.LUT UR8, URZ, UR50, URZ, 0x33, !UPT ;  /* 0x000000323f087292 */ /* 0x000fc8000f8e333f */
[----:B------:R-:W1:Y:S01]  /*12ed0*/  @P1 LDC R153, c[0x0][0x450] ;  /* 0x00011400ff991b82 */ /* 0x000e620000000800 */
[----:B0-----:R-:W-:-:S05]  /*12ee0*/  @P1 IMAD.HI.U32 R152, R159, R152, RZ ;  /* 0x000000989f981227 */ /* 0x001fca00078e00ff */
[----:B-1----:R-:W-:Y:S01]  /*12ef0*/  @P1 SHF.R.U32.HI R159, RZ, R153, R152 ;  /* 0x00000099ff9f1219 */ /* 0x002fe20000011698 */
[----:B------:R-:W-:Y:S02]  /*12f00*/  IMAD R152, R216, 0x8, R18 ;  /* 0x00000008d8987824 */ /* 0x000fe400078e0212 */
[----:B------:R-:W-:Y:S02]  /*12f10*/  IMAD.U32 R153, RZ, RZ, UR38 ;  /* 0x00000026ff997e24 */ /* 0x000fe4000f8e00ff */
[----:B------:R-:W0:Y:S01]  /*12f20*/  SHFL.IDX PT, R161, R159, RZ, 0x1c1f ;  /* 0x001c1fff9fa17589 */ /* 0x000e2200000e0000 */
[----:B------:R-:W-:-:S05]  /*12f30*/  VIADD R152, R152, 0x28840 ;  /* 0x0002884098987836 */ /* 0x000fca0000000000 */
[----:B------:R-:W-:Y:S02]  /*12f40*/  PRMT R152, R153, 0x654, R152 ;  /* 0x0000065499987816 */ /* 0x000fe40000000098 */
[----:B------:R-:W-:Y:S02]  /*12f50*/  IADD3 R153, -R189, 0x1, -R154 ;  /* 0x00000001bd997810 */ /* 0x000fe40007ffe99a */
[----:B------:R1:W-:Y:S02]  /*12f60*/  SYNCS.ARRIVE.TRANS64.RED.A1T0 RZ, [R152+URZ], RZ ;  /* 0x000000ff98ff79a7 */ /* 0x0003e4000810043f */
[----:B------:R-:W-:-:S05]  /*12f70*/  IADD3 R153, -R196, R153, R198 ;  /* 0x00000099c4997210 */ /* 0x000fca0007ffe1c6 */
[C---:B------:R-:W-:Y:S02]  /*12f80*/  VIADD R158, R153.reuse, UR49 ;  /* 0x00000031999e7c36 */ /* 0x040fe40008000000 */
[----:B------:R-:W-:Y:S02]  /*12f90*/  VIADD R157, R153, UR8 ;  /* 0x00000008999d7c36 */ /* 0x000fe40008000000 */
[--C-:B0-----:R-:W-:Y:S02]  /*12fa0*/  IMAD.IADD R156, R158, 0x1, R161.reuse ;  /* 0x000000019e9c7824 */ /* 0x101fe400078e02a1 */
[----:B------:R-:W-:Y:S01]  /*12fb0*/  IMAD.IADD R155, R157, 0x1, R161 ;  /* 0x000000019d9b7824 */ /* 0x000fe200078e02a1 */
[----:B-1----:R-:W-:Y:S06]  /*12fc0*/  @!P2 BRA `(.L_x_8354) ;  /* 0x000000000058a947 */ /* 0x002fec0003800000 */
[----:B------:R-:W-:Y:S01]  /*12fd0*/  IADD3 R160, -R196, R198, R161 ;  /* 0x000000c6c4a07210 */ /* 0x000fe20007ffe1a1 */
[----:B------:R-:W-:Y:S03]  /*12fe0*/  BSSY B0, `(.L_x_8355) ;  /* 0x0000010000007945 */ /* 0x000fe60003800000 */
        /* <DEDUP_REMOVED lines=10> */
.L_x_8356:
[----:B------:R-:W-:-:S05]  /*13090*/  IMAD.U32 R161, RZ, RZ, UR41 ;  /* 0x00000029ffa17e24 */ /* 0x000fca000f8e00ff */
[----:B------:R-:W-:-:S13]  /*130a0*/  ISETP.NE.AND P3, PT, R161, 0x1, PT ;  /* 0x00000001a100780c */ /* 0x000fda0003f65270 */
[----:B------:R-:W0:Y:S02]  /*130b0*/  @P3 LDC.64 R152, c[0x0][0x9e8] ;  /* 0x00027a00ff983b82 */ /* 0x000e240000000a00 */
[----:B0-----:R-:W-:-:S05]  /*130c0*/  @P3 IMAD.HI.U32 R152, R160, R152, RZ ;  /* 0x00000098a0983227 */ /* 0x001fca00078e00ff */
[----:B------:R-:W-:-:S07]  /*130d0*/  @P3 SHF.R.U32.HI R160, RZ, R153, R152 ;  /* 0x00000099ffa03219 */ /* 0x000fce0000011698 */
.L_x_8357:
[----:B------:R-:W-:Y:S05]  /*130e0*/  BSYNC B0 ;  /* 0x0000000000007941 */ /* 0x000fea0003800000 */
.L_x_8355:
[----:B------:R-:W-:-:S04]  /*130f0*/  IMAD R160, R160, R161, -R154 ;  /* 0x000000a1a0a07224 */ /* 0x000fc800078e0a9a */
[----:B------:R-:W-:-:S05]  /*13100*/  IMAD.IADD R160, R160, 0x1, -R189 ;  /* 0x00000001a0a07824 */ /* 0x000fca00078e0abd */
[----:B------:R-:W-:Y:S02]  /*13110*/  VIADDMNMX R156, R160, R161, R156, PT ;  /* 0x000000a1a09c7246 */ /* 0x000fe4000380019c */
[----:B------:R-:W-:-:S07]  /*13120*/  VIMNMX R155, R155, R160, !PT ;  /* 0x000000a09b9b7248 */ /* 0x000fce0007fe0100 */
.L_x_8354:
[----:B------:R-:W-:Y:S01]  /*13130*/  ISETP.GT.AND P3, PT, R4, -0x1, PT ;  /* 0xffffffff0400780c */ /* 0x000fe20003f64270 */
[----:B------:R-:W0:Y:S03]  /*13140*/  SHFL.IDX PT, R159, R159, 0x1, 0x1c1f ;  /* 0x003c1f009f9f7f89 */ /* 0x000e2600000e0000 */
[C---:B------:R-:W-:Y:S02]  /*13150*/  ISETP.GT.AND P5, PT, R155.reuse, RZ, P3 ;  /* 0x000000ff9b00720c */ /* 0x040fe40001fa4270 */
[----:B------:R-:W-:Y:S02]  /*13160*/  ISETP.GT.AND P4, PT, R155, 0x1, P3 ;  /* 0x000000019b00780c */ /* 0x000fe40001f84270 */
[C---:B------:R-:W-:Y:S02]  /*13170*/  ISETP.LT.OR P5, PT, R156.reuse, 0x1, P5 ;  /* 0x000000019c00780c */ /* 0x040fe40002fa1670 */
[----:B------:R-:W-:-:S02]  /*13180*/  ISETP.LT.OR P4, PT, R156, 0x2, P4 ;  /* 0x000000029c00780c */ /* 0x000fc40002781670 */
[----:B------:R-:W-:Y:S02]  /*13190*/  FSEL R24, R24, -INF , !P5 ;  /* 0xff80000018187808 */ /* 0x000fe40006800000 */
[----:B------:R-:W-:Y:S02]  /*131a0*/  FSEL R25, R25, -INF , !P4 ;  /* 0xff80000019197808 */ /* 0x000fe40006000000 */
[C---:B------:R-:W-:Y:S02]  /*131b0*/  ISETP.GT.AND P5, PT, R155.reuse, 0x8, P3 ;  /* 0x000000089b00780c */ /* 0x040fe40001fa4270 */
[----:B------:R-:W-:Y:S02]  /*131c0*/  ISETP.GT.AND P4, PT, R155, 0x9, P3 ;  /* 0x000000099b00780c */ /* 0x000fe40001f84270 */
[C---:B------:R-:W-:Y:S02]  /*131d0*/  ISETP.LT.OR P5, PT, R156.reuse, 0x9, P5 ;  /* 0x000000099c00780c */ /* 0x040fe40002fa1670 */
[----:B------:R-:W-:-:S02]  /*131e0*/  ISETP.LT.OR P4, PT, R156, 0xa, P4 ;  /* 0x0000000a9c00780c */ /* 0x000fc40002781670 */
[----:B------:R-:W-:Y:S01]  /*131f0*/  FSEL R28, R28, -INF , !P5 ;  /* 0xff8000001c1c7808 */ /* 0x000fe20006800000 */
[--C-:B0-----:R-:W-:Y:S01]  /*13200*/  IMAD.IADD R158, R158, 0x1, R159.reuse ;  /* 0x000000019e9e7824 */ /* 0x101fe200078e029f */
[----:B------:R-:W-:Y:S01]  /*13210*/  FSEL R29, R29, -INF , !P4 ;  /* 0xff8000001d1d7808 */ /* 0x000fe20006000000 */
[----:B------:R-:W-:Y:S01]  /*13220*/  IMAD.IADD R157, R157, 0x1, R159 ;  /* 0x000000019d9d7824 */ /* 0x000fe200078e029f */
[C---:B------:R-:W-:Y:S02]  /*13230*/  ISETP.GT.AND P5, PT, R155.reuse, 0x10, P3 ;  /* 0x000000109b00780c */ /* 0x040fe40001fa4270 */
        /* <DEDUP_REMOVED lines=82> */
[----:B------:R-:W-:Y:S01]  /*13760*/  FSEL R85, R85, -INF , !P4 ;  /* 0xff80000055557808 */ /* 0x000fe20006000000 */
[----:B------:R-:W-:Y:S08]  /*13770*/  @!P2 BRA `(.L_x_8358) ;  /* 0x000000000058a947 */ /* 0x000ff00003800000 */
        /* <DEDUP_REMOVED lines=12> */
.L_x_8360:
[----:B------:R-:W-:-:S05]  /*13840*/  IMAD.U32 R155, RZ, RZ, UR41 ;  /* 0x00000029ff9b7e24 */ /* 0x000fca000f8e00ff */
[----:B------:R-:W-:-:S13]  /*13850*/  ISETP.NE.AND P4, PT, R155, 0x1, PT ;  /* 0x000000019b00780c */ /* 0x000fda0003f85270 */
[----:B------:R-:W0:Y:S02]  /*13860*/  @P4 LDC.64 R32, c[0x0][0x9e8] ;  /* 0x00027a00ff204b82 */ /* 0x000e240000000a00 */
[----:B0-----:R-:W-:-:S05]  /*13870*/  @P4 IMAD.HI.U32 R32, R159, R32, RZ ;  /* 0x000000209f204227 */ /* 0x001fca00078e00ff */
[----:B------:R-:W-:-:S07]  /*13880*/  @P4 SHF.R.U32.HI R159, RZ, R33, R32 ;  /* 0x00000021ff9f4219 */ /* 0x000fce0000011620 */
.L_x_8361:
[----:B------:R-:W-:Y:S05]  /*13890*/  BSYNC B0 ;  /* 0x0000000000007941 */ /* 0x000fea0003800000 */
.L_x_8359:
[----:B------:R-:W-:-:S04]  /*138a0*/  IMAD R154, R159, R155, -R154 ;  /* 0x0000009b9f9a7224 */ /* 0x000fc800078e0a9a */
[----:B------:R-:W-:-:S05]  /*138b0*/  IMAD.IADD R154, R154, 0x1, -R189 ;  /* 0x000000019a9a7824 */ /* 0x000fca00078e0abd */
[----:B------:R-:W-:Y:S02]  /*138c0*/  VIADDMNMX R158, R154, R155, R158, PT ;  /* 0x0000009b9a9e7246 */ /* 0x000fe4000380019e */
[----:B------:R-:W-:-:S07]  /*138d0*/  VIMNMX R157, R157, R154, !PT ;  /* 0x0000009a9d9d7248 */ /* 0x000fce0007fe0100 */
.L_x_8358:
        /* <DEDUP_REMOVED lines=8> */
[C---:B------:R-:W-:Y:S02]  /*13960*/  ISETP.GT.AND P5, PT, R157.reuse, 0x10, P3 ;  /* 0x000000109d00780c */ /* 0x040fe40001fa4270 */
        /* <DEDUP_REMOVED lines=38> */
[----:B------:R-:W-:Y:S02]  /*13bd0*/  ISETP.LT.OR P5, PT, R158, 0x29, P5 ;  /* 0x000000299e00780c */ /* 0x000fe40002fa1670 */
[----:B------:R-:W-:-:S02]  /*13be0*/  FMNMX.FTZ R33, R69, R32, !PT ;  /* 0x0000002045217209 */ /* 0x000fc40007810000 */
[----:B------:R-:W-:Y:S02]  /*13bf0*/  ISETP.LT.OR P4, PT, R158, 0x1a, P4 ;  /* 0x0000001a9e00780c */ /* 0x000fe40002781670 */
[----:B------:R-:W-:Y:S02]  /*13c00*/  FSEL R46, R46, -INF , !P5 ;  /* 0xff8000002e2e7808 */ /* 0x000fe40006800000 */
[----:B------:R-:W-:Y:S02]  /*13c10*/  FMNMX.FTZ R32, R72, R33, !PT ;  /* 0x0000002148207209 */ /* 0x000fe40007810000 */
[----:B------:R-:W-:Y:S02]  /*13c20*/  ISETP.GT.AND P5, PT, R157, 0x30, P3 ;  /* 0x000000309d00780c */ /* 0x000fe40001fa4270 */
[----:B------:R-:W-:Y:S02]  /*13c30*/  FSEL R39, R39, -INF , !P4 ;  /* 0xff80000027277808 */ /* 0x000fe40006000000 */
[----:B------:R-:W-:-:S02]  /*13c40*/  ISETP.GT.AND P4, PT, R157, 0x21, P3 ;  /* 0x000000219d00780c */ /* 0x000fc40001f84270 */
[----:B------:R-:W-:Y:S02]  /*13c50*/  FMNMX.FTZ R33, R73, R32, !PT ;  /* 0x0000002049217209 */ /* 0x000fe40007810000 */
[C---:B------:R-:W-:Y:S02]  /*13c60*/  ISETP.LT.OR P5, PT, R158.reuse, 0x31, P5 ;  /* 0x000000319e00780c */ /* 0x040fe40002fa1670 */
[----:B------:R-:W-:Y:S02]  /*13c70*/  ISETP.LT.OR P4, PT, R158, 0x22, P4 ;  /* 0x000000229e00780c */ /* 0x000fe40002781670 */
[----:B------:R-:W-:Y:S02]  /*13c80*/  FMNMX.FTZ R32, R76, R33, !PT ;  /* 0x000000214c207209 */ /* 0x000fe40007810000 */
[----:B------:R-:W-:Y:S02]  /*13c90*/  FSEL R50, R50, -INF , !P5 ;  /* 0xff80000032327808 */ /* 0x000fe40006800000 */
[----:B------:R-:W-:-:S02]  /*13ca0*/  ISETP.GT.AND P5, PT, R157, 0x38, P3 ;  /* 0x000000389d00780c */ /* 0x000fc40001fa4270 */
[----:B------:R-:W-:Y:S02]  /*13cb0*/  FSEL R43, R43, -INF , !P4 ;  /* 0xff8000002b2b7808 */ /* 0x000fe40006000000 */
[----:B------:R-:W-:Y:S02]  /*13cc0*/  ISETP.GT.AND P4, PT, R157, 0x29, P3 ;  /* 0x000000299d00780c */ /* 0x000fe40001f84270 */
[----:B------:R-:W-:Y:S02]  /*13cd0*/  FMNMX.FTZ R33, R77, R32, !PT ;  /* 0x000000204d217209 */ /* 0x000fe40007810000 */
[C---:B------:R-:W-:Y:S02]  /*13ce0*/  ISETP.LT.OR P5, PT, R158.reuse, 0x39, P5 ;  /* 0x000000399e00780c */ /* 0x040fe40002fa1670 */
[----:B------:R-:W-:Y:S02]  /*13cf0*/  ISETP.LT.OR P4, PT, R158, 0x2a, P4 ;  /* 0x0000002a9e00780c */ /* 0x000fe40002781670 */
[----:B------:R-:W-:-:S02]  /*13d00*/  FMNMX.FTZ R32, R80, R33, !PT ;  /* 0x0000002150207209 */ /* 0x000fc40007810000 */
[----:B------:R-:W-:Y:S02]  /*13d10*/  FSEL R54, R54, -INF , !P5 ;  /* 0xff80000036367808 */ /* 0x000fe40006800000 */
[----:B------:R-:W-:Y:S02]  /*13d20*/  ISETP.GT.AND P5, PT, R157, 0x40, P3 ;  /* 0x000000409d00780c */ /* 0x000fe40001fa4270 */
[----:B------:R-:W-:Y:S02]  /*13d30*/  FSEL R47, R47, -INF , !P4 ;  /* 0xff8000002f2f7808 */ /* 0x000fe40006000000 */
[----:B------:R-:W-:Y:S02]  /*13d40*/  FMNMX.FTZ R33, R81, R32, !PT ;  /* 0x0000002051217209 */ /* 0x000fe40007810000 */
[----:B------:R-:W-:Y:S02]  /*13d50*/  ISETP.GT.AND P4, PT, R157, 0x31, P3 ;  /* 0x000000319d00780c */ /* 0x000fe40001f84270 */
[----:B------:R-:W-:-:S02]  /*13d60*/  ISETP.LT.OR P5, PT, R158, 0x41, P5 ;  /* 0x000000419e00780c */ /* 0x000fc40002fa1670 */
[----:B------:R-:W-:Y:S02]  /*13d70*/  FMNMX.FTZ R32, R84, R33, !PT ;  /* 0x0000002154207209 */ /* 0x000fe40007810000 */
[----:B------:R-:W-:Y:S02]  /*13d80*/  ISETP.LT.OR P4, PT, R158, 0x32, P4 ;  /* 0x000000329e00780c */ /* 0x000fe40002781670 */
[----:B------:R-:W-:Y:S02]  /*13d90*/  FSEL R58, R58, -INF , !P5 ;  /* 0xff8000003a3a7808 */ /* 0x000fe40006800000 */
[----:B------:R-:W-:Y:S02]  /*13da0*/  ISETP.GT.AND P5, PT, R157, 0x48, P3 ;  /* 0x000000489d00780c */ /* 0x000fe40001fa4270 */
[----:B------:R-:W-:Y:S02]  /*13db0*/  FMNMX.FTZ R33, R85, R32, !PT ;  /* 0x0000002055217209 */ /* 0x000fe40007810000 */
[----:B------:R-:W-:-:S02]  /*13dc0*/  FSEL R51, R51, -INF , !P4 ;  /* 0xff80000033337808 */ /* 0x000fc40006000000 */
[C---:B------:R-:W-:Y:S01]  /*13dd0*/  ISETP.GT.AND P4, PT, R157.reuse, 0x39, P3 ;  /* 0x000000399d00780c */ /* 0x040fe20001f84270 */
[----:B------:R-:W0:Y:S01]  /*13de0*/  SHFL.BFLY PT, R32, R33, 0x2, 0x1f ;  /* 0x0c401f0021207f89 */ /* 0x000e2200000e0000 */
[C---:B------:R-:W-:Y:S02]  /*13df0*/  ISETP.LT.OR P5, PT, R158.reuse, 0x49, P5 ;  /* 0x000000499e00780c */ /* 0x040fe40002fa1670 */
[----:B------:R-:W-:Y:S02]  /*13e00*/  ISETP.LT.OR P4, PT, R158, 0x3a, P4 ;  /* 0x0000003a9e00780c */ /* 0x000fe40002781670 */
[----:B------:R-:W-:Y:S02]  /*13e10*/  FSEL R62, R62, -INF , !P5 ;  /* 0xff8000003e3e7808 */ /* 0x000fe40006800000 */
[----:B------:R-:W-:Y:S02]  /*13e20*/  ISETP.GT.AND P5, PT, R157, 0x50, P3 ;  /* 0x000000509d00780c */ /* 0x000fe40001fa4270 */
[----:B------:R-:W-:-:S02]  /*13e30*/  FSEL R55, R55, -INF , !P4 ;  /* 0xff80000037377808 */ /* 0x000fc40006000000 */
[C---:B------:R-:W-:Y:S02]  /*13e40*/  ISETP.GT.AND P4, PT, R157.reuse, 0x41, P3 ;  /* 0x000000419d00780c */ /* 0x040fe40001f84270 */
        /* <DEDUP_REMOVED lines=11> */
[----:B------:R-:W-:Y:S02]  /*13f00*/  ISETP.GT.AND P4, PT, R157, 0x51, P3 ;  /* 0x000000519d00780c */ /* 0x000fe40001f84270 */
[----:B0-----:R-:W-:Y:S02]  /*13f10*/  FMNMX.FTZ R154, R33, R32, !PT ;  /* 0x00000020219a7209 */ /* 0x001fe40007810000 */
[C---:B------:R-:W-:Y:S02]  /*13f20*/  ISETP.LT.OR P5, PT, R158.reuse, 0x61, P5 ;  /* 0x000000619e00780c */ /* 0x040fe40002fa1670 */
[----:B------:R-:W-:Y:S01]  /*13f30*/  ISETP.LT.OR P4, PT, R158, 0x52, P4 ;  /* 0x000000529e00780c */ /* 0x000fe20002781670 */
[----:B------:R-:W0:Y:S01]  /*13f40*/  SHFL.BFLY PT, R155, R154, 0x1, 0x1f ;  /* 0x0c201f009a9b7f89 */ /* 0x000e2200000e0000 */
[----:B------:R-:W-:Y:S02]  /*13f50*/  FSEL R74, R74, -INF , !P5 ;  /* 0xff8000004a4a7808 */ /* 0x000fe40006800000 */
[----:B------:R-:W-:-:S02]  /*13f60*/  ISETP.GT.AND P5, PT, R157, 0x68, P3 ;  /* 0x000000689d00780c */ /* 0x000fc40001fa4270 */
[----:B------:R-:W-:Y:S02]  /*13f70*/  FSEL R67, R67, -INF , !P4 ;  /* 0xff80000043437808 */ /* 0x000fe40006000000 */
[C---:B------:R-:W-:Y:S02]  /*13f80*/  ISETP.GT.AND P4, PT, R157.reuse, 0x59, P3 ;  /* 0x000000599d00780c */ /* 0x040fe40001f84270 */
[C---:B------:R-:W-:Y:S02]  /*13f90*/  ISETP.LT.OR P5, PT, R158.reuse, 0x69, P5 ;  /* 0x000000699e00780c */ /* 0x040fe40002fa1670 */
[----:B------:R-:W-:Y:S02]  /*13fa0*/  ISETP.LT.OR P4, PT, R158, 0x5a, P4 ;  /* 0x0000005a9e00780c */ /* 0x000fe40002781670 */
        /* <DEDUP_REMOVED lines=9> */
[----:B------:R-:W-:Y:S02]  /*14040*/  ISETP.GT.AND P4, PT, R157, 0x69, P3 ;  /* 0x000000699d00780c */ /* 0x000fe40001f84270 */
[----:B------:R-:W-:Y:S02]  /*14050*/  ISETP.LT.OR P5, PT, R158, 0x72, P5 ;  /* 0x000000729e00780c */ /* 0x000fe40002fa1670 */
[----:B0-----:R-:W-:Y:S02]  /*14060*/  FMNMX.FTZ R32, R154, R155, !PT ;  /* 0x0000009b9a207209 */ /* 0x001fe40007810000 */
[----:B------:R-:W-:Y:S02]  /*14070*/  ISETP.LT.OR P4, PT, R158, 0x6a, P4 ;  /* 0x0000006a9e00780c */ /* 0x000fe40002781670 */
[----:B------:R-:W-:Y:S01]  /*14080*/  FSEL R83, R83, -INF , !P5 ;  /* 0xff80000053537808 */ /* 0x000fe20006800000 */
[----:B------:R-:W-:Y:S01]  /*14090*/  FMUL.FTZ R33, R32, UR51 ;  /* 0x0000003320217c20 */ /* 0x000fe20008410000 */
[----:B------:R-:W-:-:S02]  /*140a0*/  ISETP.GT.AND P5, PT, R157, RZ, P3 ;  /* 0x000000ff9d00720c */ /* 0x000fc40001fa4270 */
[----:B------:R-:W-:Y:S02]  /*140b0*/  FSEL R79, R79, -INF , !P4 ;  /* 0xff8000004f4f7808 */ /* 0x000fe40006000000 */
[----:B------:R-:W-:Y:S02]  /*140c0*/  FSETP.NEU.FTZ.AND P4, PT, R32, -INF , PT ;  /* 0xff8000002000780b */ /* 0x000fe40003f9d000 */
[----:B------:R-:W-:Y:S02]  /*140d0*/  ISETP.LT.OR P5, PT, R158, 0x1, P5 ;  /* 0x000000019e00780c */ /* 0x000fe40002fa1670 */
[----:B------:R-:W-:Y:S02]  /*140e0*/  FSEL R33, R33, RZ, P4 ;  /* 0x000000ff21217208 */ /* 0x000fe40002000000 */
[----:B------:R-:W-:Y:S02]  /*140f0*/  FSEL R26, R26, -INF , !P5 ;  /* 0xff8000001a1a7808 */ /* 0x000fe40006800000 */
[----:B------:R-:W-:Y:S01]  /*14100*/  ISETP.GT.AND P5, PT, R157, 0x78, P3 ;  /* 0x000000789d00780c */ /* 0x000fe20001fa4270 */
        /* <DEDUP_REMOVED lines=62> */
[----:B------:R0:W-:Y:S01]  /*144f0*/  MUFU.EX2 R29, R53 ;  /* 0x00000035001d7308 */ /* 0x0001e20000000800 */
[----:B------:R-:W-:-:S04]  /*14500*/  FMNMX.FTZ R41, R71, R28, !PT ;  /* 0x0000001c47297209 */ /* 0x000fc80007810000 */
[----:B------:R-:W-:-:S03]  /*14510*/  FMNMX.FTZ R28, R74, R41, !PT ;  /* 0x000000294a1c7209 */ /* 0x000fc60007810000 */
[----:B------:R-:W-:Y:S01]  /*14520*/  MUFU.EX2 R178, R178 ;  /* 0x000000b200b27308 */ /* 0x000fe20000000800 */
[----:B------:R-:W-:Y:S01]  /*14530*/  FMNMX.FTZ R41, R75, R28, !PT ;  /* 0x0000001c4b297209 */ /* 0x000fe20007810000 */
[--C-:B------:R-:W-:Y:S01]  /*14540*/  FFMA.FTZ R28, R57, UR51, -R33.reuse ;  /* 0x00000033391c7c23 */ /* 0x100fe20008010821 */
[----:B0-----:R-:W-:Y:S02]  /*14550*/  FFMA.FTZ R53, R61, UR51, -R33 ;  /* 0x000000333d357c23 */ /* 0x001fe40008010821 */
        /* <DEDUP_REMOVED lines=13> */
[----:B0-----:R-:W-:Y:S01]  /*14630*/  FMNMX.FTZ R56, R41, R44, !PT ;  /* 0x0000002c29387209 */ /* 0x001fe20007810000 */
[--C-:B------:R-:W-:Y:S01]  /*14640*/  FFMA.FTZ R41, R80, UR51, -R33.reuse ;  /* 0x0000003350297c23 */ /* 0x100fe20008010821 */
[----:B------:R-:W-:-:S05]  /*14650*/  FFMA.FTZ R44, R81, UR51, -R33 ;  /* 0x00000033512c7c23 */ /* 0x000fca0008010821 */
        /* <DEDUP_REMOVED lines=8> */
[----:B------:R-:W-:Y:S02]  /*146e0*/  FMUL.FTZ R57, R33, UR51 ;  /* 0x0000003321397c20 */ /* 0x000fe40008410000 */
[----:B------:R-:W-:Y:S01]  /*146f0*/  MUFU.EX2 R166, R166 ;  /* 0x000000a600a67308 */ /* 0x000fe20000000800 */
[----:B------:R-:W-:Y:S02]  /*14700*/  FADD.FTZ R3, -R56, R3 ;  /* 0x0000000338037221 */ /* 0x000fe40000010100 */
[----:B------:R-:W-:Y:S02]  /*14710*/  FSEL R57, R57, RZ, P3 ;  /* 0x000000ff39397208 */ /* 0x000fe40001800000 */
[----:B------:R-:W-:-:S03]  /*14720*/  FMUL.FTZ R3, R3, UR51 ;  /* 0x0000003303037c20 */ /* 0x000fc60008410000 */
[----:B------:R-:W-:Y:S01]  /*14730*/  MUFU.EX2 R53, R53 ;  /* 0x0000003500357308 */ /* 0x000fe20000000800 */
[--C-:B------:R-:W-:Y:S01]  /*14740*/  FFMA.FTZ R177, R34, UR51, -R57.reuse ;  /* 0x0000003322b17c23 */ /* 0x100fe20008010839 */
[--C-:B------:R-:W-:Y:S01]  /*14750*/  FFMA.FTZ R34, R35, UR51, -R57.reuse ;  /* 0x0000003323227c23 */ /* 0x100fe20008010839 */
[----:B------:R-:W-:Y:S01]  /*14760*/  FSEL R35, R33, RZ, P3 ;  /* 0x000000ff21237208 */ /* 0x000fe20001800000 */
[--C-:B------:R-:W-:Y:S01]  /*14770*/  FFMA.FTZ R181, R26, UR51, -R57.reuse ;  /* 0x000000331ab57c23 */ /* 0x100fe20008010839 */
[--C-:B------:R-:W-:Y:S01]  /*14780*/  FFMA.FTZ R61, R27, UR51, -R57.reuse ;  /* 0x000000331b3d7c23 */ /* 0x100fe20008010839 */
[--C-:B------:R-:W-:Y:S01]  /*14790*/  FFMA.FTZ R183, R30, UR51, -R57.reuse ;  /* 0x000000331eb77c23 */ /* 0x100fe20008010839 */
[--C-:B------:R-:W-:Y:S01]  /*147a0*/  FFMA.FTZ R60, R31, UR51, -R57.reuse ;  /* 0x000000331f3c7c23 */ /* 0x100fe20008010839 */
[----:B------:R-:W-:Y:S01]  /*147b0*/  FADD.FTZ R0, -R35, R0 ;  /* 0x0000000023007221 */ /* 0x000fe20000010100 */
[----:B------:R-:W0:Y:S01]  /*147c0*/  MUFU.EX2 R3, R3 ;  /* 0x0000000300037308 */ /* 0x000e220000000800 */
[--C-:B------:R-:W-:Y:S01]  /*147d0*/  FFMA.FTZ R35, R55, UR51, -R57.reuse ;  /* 0x0000003337237c23 */ /* 0x100fe20008010839 */
[--C-:B------:R-:W-:Y:S01]  /*147e0*/  FFMA.FTZ R179, R38, UR51, -R57.reuse ;  /* 0x0000003326b37c23 */ /* 0x100fe20008010839 */
[----:B------:R-:W-:Y:S01]  /*147f0*/  FMUL.FTZ R0, R0, UR51 ;  /* 0x0000003300007c20 */ /* 0x000fe20008410000 */
        /* <DEDUP_REMOVED lines=24> */
[--C-:B------:R-:W-:Y:S01]  /*14980*/  FFMA.FTZ R159, R78, UR51, -R57.reuse ;  /* 0x000000334e9f7c23 */ /* 0x100fe20008010839 */
[----:B------:R-:W-:Y:S01]  /*14990*/  FADD.FTZ R55, R25, R58 ;  /* 0x0000003a19377221 */ /* 0x000fe20000010000 */
[--C-:B------:R-:W-:Y:S01]  /*149a0*/  FFMA.FTZ R43, R79, UR51, -R57.reuse ;  /* 0x000000334f2b7c23 */ /* 0x100fe20008010839 */
[----:B------:R-:W-:Y:S01]  /*149b0*/  FFMA.FTZ R39, R82, UR51, -R57 ;  /* 0x0000003352277c23 */ /* 0x000fe20008010839 */
[----:B------:R-:W2:Y:S01]  /*149c0*/  MUFU.EX2 R183, R183 ;  /* 0x000000b700b77308 */ /* 0x000ea20000000800 */
[----:B-1----:R-:W-:Y:S01]  /*149d0*/  FFMA.FTZ R8, R0, R5, R181 ;  /* 0x0000000500087223 */ /* 0x002fe200000100b5 */
[----:B------:R-:W-:Y:S01]  /*149e0*/  FADD.FTZ R58, R176, R55 ;  /* 0x00000037b03a7221 */ /* 0x000fe20000010000 */
[--C-:B------:R-:W-:Y:S01]  /*149f0*/  FFMA.FTZ R42, R83, UR51, -R57.reuse ;  /* 0x00000033532a7c23 */ /* 0x100fe20008010839 */
[--C-:B------:R-:W-:Y:S01]  /*14a00*/  FFMA.FTZ R155, R86, UR51, -R57.reuse ;  /* 0x00000033569b7c23 */ /* 0x100fe20008010839 */
[----:B------:R-:W-:Y:S01]  /*14a10*/  FFMA.FTZ R38, R87, UR51, -R57 ;  /* 0x0000003357267c23 */ /* 0x000fe20008010839 */
[----:B------:R-:W-:-:S02]  /*14a20*/  FADD.FTZ R55, R153, R58 ;  /* 0x0000003a99377221 */ /* 0x000fc40000010000 */
        /* <DEDUP_REMOVED lines=100> */
.L_x_8362:
[----:B------:R-:W-:Y:S01]  /*15070*/  IMAD R55, R184, 0x8, R18 ;  /* 0x00000008b8377824 */ /* 0x000fe200078e0212 */
[----:B------:R-:W-:Y:S01]  /*15080*/  ISETP.GT.AND P3, PT, R4, R215, PT ;  /* 0x000000d70400720c */ /* 0x000fe20003f64270 */
[----:B------:R-:W-:Y:S01]  /*15090*/  IMAD.U32 R58, RZ, RZ, UR38 ;  /* 0x00000026ff3a7e24 */ /* 0x000fe2000f8e00ff */
[----:B------:R-:W-:Y:S01]  /*150a0*/  F2FP.BF16.F32.PACK_AB R176, R153, R176 ;  /* 0x000000b099b0723e */ /* 0x000fe200000010ff */
[----:B------:R-:W-:Y:S01]  /*150b0*/  VIADD R55, R55, 0x28860 ;  /* 0x0002886037377836 */ /* 0x000fe20000000000 */
[----:B------:R-:W-:Y:S01]  /*150c0*/  F2FP.BF16.F32.PACK_AB R178, R152, R178 ;  /* 0x000000b298b2723e */ /* 0x000fe200000010ff */
[-C--:B------:R-:W-:Y:S01]  /*150d0*/  FMUL.FTZ R88, R88, R3.reuse ;  /* 0x0000000358587220 */ /* 0x080fe20000410000 */
        /* <DEDUP_REMOVED lines=100> */
[----:B0-----:R-:W-:Y:S06]  /*15720*/  @P3 BRA `(.L_x_8363) ;  /* 0xffffffcc00283947 */ /* 0x001fec000383ffff */
[----:B------:R-:W-:Y:S02]  /*15730*/  IMAD.MOV.U32 R0, RZ, RZ, R33 ;  /* 0x000000ffff007224 */ /* 0x000fe400078e0021 */
[----:B------:R-:W-:Y:S02]  /*15740*/  IMAD.MOV.U32 R3, RZ, RZ, R32 ;  /* 0x000000ffff037224 */ /* 0x000fe400078e0020 */
[----:B------:R-:W-:Y:S02]  /*15750*/  IMAD.MOV.U32 R184, RZ, RZ, R216 ;  /* 0x000000ffffb87224 */ /* 0x000fe400078e00d8 */
[----:B------:R-:W-:-:S07]  /*15760*/  IMAD.MOV.U32 R187, RZ, RZ, R217 ;  /* 0x000000ffffbb7224 */ /* 0x000fce00078e00d9 */
.L_x_8343:
[----:B------:R-:W0:Y:S01]  /*15770*/  LDC R24, c[0x0][0x448] ;  /* 0x00011200ff187b82 */ /* 0x000e220000000800 */
[----:B------:R-:W-:-:S07]  /*15780*/  IADD3 R27, R198, 0x1, -R196 ;  /* 0x00000001c61b7810 */ /* 0x000fce0007ffe8c4 */
[----:B------:R-:W1:Y:S01]  /*15790*/  LDC R28, c[0x0][0x9e4] ;  /* 0x00027900ff1c7b82 */ /* 0x000e620000000800 */
[----:B0-----:R-:W-:Y:S01]  /*157a0*/  ISETP.NE.AND P4, PT, R24, 0x1, PT ;  /* 0x000000011800780c */ /* 0x001fe20003f85270 */
[----:B------:R-:W-:Y:S01]  /*157b0*/  VIADD R24, R200, 0x7f ;  /* 0x0000007fc8187836 */ /* 0x000fe20000000000 */
[----:B-1----:R-:W-:-:S11]  /*157c0*/  ISETP.GE.AND P5, PT, R28, 0x1, PT ;  /* 0x000000011c00780c */ /* 0x002fd60003fa6270 */
[----:B------:R-:W0:Y:S08]  /*157d0*/  @P4 LDC R25, c[0x0][0x44c] ;  /* 0x00011300ff194b82 */ /* 0x000e300000000800 */
[----:B------:R-:W1:Y:S01]  /*157e0*/  @P4 LDC R26, c[0x0][0x450] ;  /* 0x00011400ff1a4b82 */ /* 0x000e620000000800 */
[----:B0-----:R-:W-:-:S05]  /*157f0*/  @P4 IMAD.HI.U32 R25, R24, R25, RZ ;  /* 0x0000001918194227 */ /* 0x001fca00078e00ff */
[----:B-1----:R-:W-:-:S05]  /*15800*/  @P4 SHF.R.U32.HI R24, RZ, R26, R25 ;  /* 0x0000001aff184219 */ /* 0x002fca0000011619 */
[----:B------:R-:W-:-:S04]  /*15810*/  IMAD.IADD R24, R27, 0x1, R24 ;  /* 0x000000011b187824 */ /* 0x000fc800078e0218 */
[----:B------:R-:W-:Y:S01]  /*15820*/  VIADD R26, R24, -UR50 ;  /* 0x80000032181a7c36 */ /* 0x000fe20008000000 */
        /* <DEDUP_REMOVED lines=12> */
.L_x_8366:
[----:B------:R-:W-:-:S13]  /*158f0*/  ISETP.NE.AND P1, PT, R28, 0x1, PT ;  /* 0x000000011c00780c */ /* 0x000fda0003f25270 */
[----:B------:R-:W0:Y:S02]  /*15900*/  @P1 LDC.64 R24, c[0x0][0x9e8] ;  /* 0x00027a00ff181b82 */ /* 0x000e240000000a00 */
[----:B0-----:R-:W-:-:S05]  /*15910*/  @P1 IMAD.HI.U32 R24, R27, R24, RZ ;  /* 0x000000181b181227 */ /* 0x001fca00078e00ff */
[----:B------:R-:W-:-:S07]  /*15920*/  @P1 SHF.R.U32.HI R27, RZ, R25, R24 ;  /* 0x00000019ff1b1219 */ /* 0x000fce0000011618 */
.L_x_8367:
[----:B------:R-:W-:Y:S05]  /*15930*/  BSYNC B0 ;  /* 0x0000000000007941 */ /* 0x000fea0003800000 */
.L_x_8365:
[----:B------:R-:W-:-:S05]  /*15940*/  IMAD R27, R27, R28, RZ ;  /* 0x0000001c1b1b7224 */ /* 0x000fca00078e02ff */
[----:B------:R-:W-:-:S07]  /*15950*/  VIMNMX R26, R26, R27, !PT ;  /* 0x0000001b1a1a7248 */ /* 0x000fce0007fe0100 */
.L_x_8364:
[----:B------:R-:W-:-:S05]  /*15960*/  VIADD R26, R26, 0x7f ;  /* 0x0000007f1a1a7836 */ /* 0x000fca0000000000 */
[----:B------:R-:W-:-:S04]  /*15970*/  SHF.R.S32.HI R25, RZ, 0x1f, R26 ;  /* 0x0000001fff197819 */ /* 0x000fc8000001141a */
[----:B------:R-:W-:-:S04]  /*15980*/  LEA.HI R25, R25, R26, RZ, 0x7 ;  /* 0x0000001a19197211 */ /* 0x000fc800078f38ff */
[----:B------:R-:W-:-:S04]  /*15990*/  SHF.R.S32.HI R25, RZ, 0x7, R25 ;  /* 0x00000007ff197819 */ /* 0x000fc80000011419 */
[----:B------:R-:W-:-:S04]  /*159a0*/  VIMNMX R215, R208, R25, !PT ;  /* 0x00000019d0d77248 */ /* 0x000fc80007fe0100 */
[----:B------:R-:W-:-:S13]  /*159b0*/  ISETP.GE.AND P1, PT, R4, R215, PT ;  /* 0x000000d70400720c */ /* 0x000fda0003f26270 */
[----:B------:R-:W-:Y:S05]  /*159c0*/  @!P1 BRA `(.L_x_8368) ;  /* 0x0000002000dc9947 */ /* 0x000fea0003800000 */
[----:B------:R-:W-:Y:S02]  /*159d0*/  IMAD.MOV.U32 R216, RZ, RZ, R0 ;  /* 0x000000ffffd87224 */ /* 0x000fe400078e0000 */
[----:B------:R-:W-:Y:S02]  /*159e0*/  IMAD.MOV.U32 R217, RZ, RZ, R3 ;  /* 0x000000ffffd97224 */ /* 0x000fe400078e0003 */
[----:B------:R-:W-:Y:S02]  /*159f0*/  IMAD.MOV.U32 R206, RZ, RZ, R187 ;  /* 0x000000ffffce7224 */ /* 0x000fe400078e00bb */
[----:B------:R-:W-:-:S07]  /*15a00*/  IMAD.MOV.U32 R218, RZ, RZ, R184 ;  /* 0x000000ffffda7224 */ /* 0x000fce00078e00b8 */
.L_x_8380:
        /* <DEDUP_REMOVED lines=8> */
.L_x_8370:
        /* <DEDUP_REMOVED lines=8> */
.L_x_8371:
[----:B------:R-:W-:Y:S04]  /*15b10*/  BSSY B0, `(.L_x_8369) ;  /* 0x0000004000007945 */ /* 0x000fe80003800000 */
[----:B-1----:R-:W-:Y:S05]  /*15b20*/  @P2 BRA `(.L_x_8372) ;  /* 0x0000000000082947 */ /* 0x002fea0003800000 */
[----:B------:R-:W1:Y:S02]  /*15b30*/  SYNCS.PHASECHK.TRANS64.TRYWAIT P2, [R3+URZ+0x28830], R0 ;  /* 0x02883000030075a7 */ /* 0x000e64000804017f */
[----:B-1----:R-:W-:Y:S05]  /*15b40*/  @!P2 BRA `(.L_x_8373) ;  /* 0x000001340050a947 */ /* 0x002fea0003800000 */
.L_x_8372:
[----:B------:R-:W-:Y:S05]  /*15b50*/  BSYNC B0 ;  /* 0x0000000000007941 */ /* 0x000fea0003800000 */
.L_x_8369:
[----:B01----:R-:W0:Y:S01]  /*15b60*/  S2R R0, SR_TID.X ;  /* 0x0000000000007919 */ /* 0x003e220000002100 */
[----:B------:R-:W-:Y:S01]  /*15b70*/  VIADD R184, R218, 0x1 ;  /* 0x00000001dab87836 */ /* 0x000fe20000000000 */
[----:B------:R-:W-:Y:S05]  /*15b80*/  WARPSYNC.ALL ;  /* 0x0000000000007948 */ /* 0x000fea0003800000 */
[----:B------:R-:W-:Y:S01]  /*15b90*/  ISETP.NE.AND P2, PT, R184, 0x2, PT ;  /* 0x00000002b800780c */ /* 0x000fe20003f45270 */
[----:B------:R-:W-:Y:S01]  /*15ba0*/  IMAD.MOV.U32 R25, RZ, RZ, 0x40000040 ;  /* 0x40000040ff197424 */ /* 0x000fe200078e00ff */
[----:B------:R-:W-:Y:S01]  /*15bb0*/  R2UR UR8, R6 ;  /* 0x00000000060872ca */ /* 0x000fe200000e0000 */
[----:B------:R-:W-:Y:S01]  /*15bc0*/  IMAD.MOV.U32 R29, RZ, RZ, 0x40000040 ;  /* 0x40000040ff1d7424 */ /* 0x000fe200078e00ff */
[----:B------:R-:W-:Y:S01]  /*15bd0*/  SEL R184, R184, RZ, P2 ;  /* 0x000000ffb8b87207 */ /* 0x000fe20001000000 */
[----:B------:R-:W-:Y:S01]  /*15be0*/  IMAD.MOV.U32 R27, RZ, RZ, 0x40000040 ;  /* 0x40000040ff1b7424 */ /* 0x000fe200078e00ff */
[----:B------:R-:W-:Y:S01]  /*15bf0*/  R2UR UR11, R25 ;  /* 0x00000000190b72ca */ /* 0x000fe200000e0000 */
[----:B------:R-:W-:Y:S01]  /*15c00*/  IMAD.MOV.U32 R31, RZ, RZ, 0x40000040 ;  /* 0x40000040ff1f7424 */ /* 0x000fe200078e00ff */
[----:B------:R-:W-:Y:S01]  /*15c10*/  R2UR UR9, R7 ;  /* 0x00000000070972ca */ /* 0x000fe200000e0000 */
[----:B------:R-:W-:Y:S01]  /*15c20*/  IMAD R24, R184, 0x800, R9 ;  /* 0x00000800b8187824 */ /* 0x000fe200078e0209 */
[----:B------:R-:W-:-:S02]  /*15c30*/  R2UR UR15, R29 ;  /* 0x000000001d0f72ca */ /* 0x000fc400000e0000 */
        /* <DEDUP_REMOVED lines=10> */
[----:B------:R-:W-:-:S02]  /*15ce0*/  R2UR UR27, R27 ;  /* 0x000000001b1b72ca */ /* 0x000fc400000e0000 */
[----:B------:R-:W-:Y:S01]  /*15cf0*/  R2UR UR22, R28 ;  /* 0x000000001c1672ca */ /* 0x000fe200000e0000 */
[C---:B------:R-:W-:Y:S01]  /*15d00*/  VIADD R28, R24.reuse, 0x402 ;  /* 0x00000402181c7836 */ /* 0x040fe20000000000 */
[----:B0-----:R-:W-:Y:S01]  /*15d10*/  SHF.R.U32.HI R0, RZ, 0x7, R0 ;  /* 0x00000007ff007819 */ /* 0x001fe20000011600 */
[----:B------:R-:W-:Y:S01]  /*15d20*/  VIADD R24, R24, 0x406 ;  /* 0x0000040618187836 */ /* 0x000fe20000000000 */
[----:B------:R-:W-:Y:S02]  /*15d30*/  R2UR UR26, R26 ;  /* 0x000000001a1a72ca */ /* 0x000fe400000e0000 */
[----:B------:R-:W-:Y:S01]  /*15d40*/  R2UR UR30, R28 ;  /* 0x000000001c1e72ca */ /* 0x000fe200000e0000 */
[----:B------:R-:W-:Y:S01]  /*15d50*/  VIADD R0, R0, 0x8 ;  /* 0x0000000800007836 */ /* 0x000fe20000000000 */
[----:B------:R-:W-:Y:S02]  /*15d60*/  R2UR UR31, R29 ;  /* 0x000000001d1f72ca */ /* 0x000fe400000e0000 */
[----:B------:R-:W-:-:S02]  /*15d70*/  R2UR UR34, R30 ;  /* 0x000000001e2272ca */ /* 0x000fc400000e0000 */
[----:B------:R0:W-:Y:S01]  /*15d80*/  BAR.SYNC.DEFER_BLOCKING R0, 0x100 ;  /* 0x000400000000751d */ /* 0x0001e20000010000 */
        /* <DEDUP_REMOVED lines=16> */
[----:B------:R-:W-:Y:S01]  /*15e90*/  HGMMA.64x128x16.F32.BF16 R24, gdesc[UR8], RZ, !UPT, gsb0 ;  /* 0x01e00000081879f0 */ /* 0x000fe2000c0018ff */
        /* <DEDUP_REMOVED lines=27> */
.L_x_8375:
[----:B------:R-:W-:Y:S01]  /*16050*/  SHF.L.U32 R0, R206, 0x1f, RZ ;  /* 0x0000001fce007819 */ /* 0x000fe200000006ff */
[----:B------:R-:W-:-:S04]  /*16060*/  IMAD R3, R218, 0x8, R18 ;  /* 0x00000008da037824 */ /* 0x000fc800078e0212 */
[----:B------:R0:W1:Y:S01]  /*16070*/  SYNCS.PHASECHK.TRANS64.TRYWAIT P1, [R3+URZ+0x28850], R0 ;  /* 0x02885000030075a7 */ /* 0x000062000802017f */
[----:B------:R-:W-:Y:S05]  /*16080*/  @!P0 BRA `(.L_x_8376) ;  /* 0x0000000000048947 */ /* 0x000fea0003800000 */
[----:B------:R-:W-:Y:S01]  /*16090*/  BPT.TRAP 0x1 ;  /* 0x000000040000795c */ /* 0x000fe20000300000 */
.L_x_8376:
[----:B-1----:R-:W-:Y:S05]  /*160a0*/  @P1 BRA `(.L_x_8374) ;  /* 0x0000000000081947 */ /* 0x002fea0003800000 */
[----:B------:R-:W1:Y:S02]  /*160b0*/  SYNCS.PHASECHK.TRANS64.TRYWAIT P1, [R3+URZ+0x28850], R0 ;  /* 0x02885000030075a7 */ /* 0x000e64000802017f */
[----:B-1----:R-:W-:Y:S05]  /*160c0*/  @!P1 BRA `(.L_x_8377) ;  /* 0x0000013000049947 */ /* 0x002fea0003800000 */
.L_x_8374:
        /* <DEDUP_REMOVED lines=13> */
[----:B0-----:R-:W-:-:S04]  /*161a0*/  SHF.R.U32.HI R3, RZ, 0x7, R3 ;  /* 0x00000007ff037819 */ /* 0x001fc80000011603 */
[----:B------:R-:W-:Y:S01]  /*161b0*/  IADD3 R0, -R3, 0xb, RZ ;  /* 0x0000000b03007810 */ /* 0x000fe20007ffe1ff */
        /* <DEDUP_REMOVED lines=49> */
[----:B------:R0:W-:Y:S06]  /*164d0*/  BAR.ARV R0, 0x100 ;  /* 0x000400000000751d */ /* 0x0001ec0000002000 */
[----:B------:R-:W-:Y:S05]  /*164e0*/  @!P0 BRA `(.L_x_8378) ;  /* 0x0000000000048947 */ /* 0x000fea0003800000 */
[----:B------:R-:W-:Y:S01]  /*164f0*/  BPT.TRAP 0x1 ;  /* 0x000000040000795c */ /* 0x000fe20000300000 */
.L_x_8378:
[----:B0-----:R-:W-:Y:S01]  /*16500*/  FMNMX.FTZ R0, R24, R217, !PT ;  /* 0x000000d918007209 */ /* 0x001fe20007810000 */
[----:B------:R-:W-:-:S03]  /*16510*/  UMOV UR51, UR6 ;  /* 0x0000000600337c82 */ /* 0x000fc60008000000 */
[----:B------:R-:W-:Y:S02]  /*16520*/  FMNMX.FTZ R3, R25, R0, !PT ;  /* 0x0000000019037209 */ /* 0x000fe40007810000 */
[----:B------:R-:W-:-:S04]  /*16530*/  FMNMX.FTZ R0, R26, R216, !PT ;  /* 0x000000d81a007209 */ /* 0x000fc80007810000 */
        /* <DEDUP_REMOVED lines=69> */
[C---:B------:R-:W-:Y:S01]  /*16990*/  FMUL.FTZ R152, R3.reuse, UR51 ;  /* 0x0000003303987c20 */ /* 0x040fe20008410000 */
[----:B------:R-:W-:Y:S01]  /*169a0*/  FADD.FTZ R156, -R3, R217 ;  /* 0x000000d9039c7221 */ /* 0x000fe20000010100 */
[----:B------:R-:W-:Y:S02]  /*169b0*/  FADD.FTZ R153, -R0, R216 ;  /* 0x000000d800997221 */ /* 0x000fe40000010100 */
[--C-:B------:R-:W-:Y:S01]  /*169c0*/  FFMA.FTZ R170, R52, UR51, -R152.reuse ;  /* 0x0000003334aa7c23 */ /* 0x100fe20008010898 */
[----:B------:R-:W-:Y:S01]  /*169d0*/  FMUL.FTZ R52, R0, UR51 ;  /* 0x0000003300347c20 */ /* 0x000fe20008410000 */
[----:B------:R-:W-:Y:S01]  /*169e0*/  FFMA.FTZ R180, R24, UR51, -R152 ;  /* 0x0000003318b47c23 */ /* 0x000fe20008010898 */
[----:B------:R-:W-:Y:S01]  /*169f0*/  FMUL.FTZ R153, R153, UR51 ;  /* 0x0000003399997c20 */ /* 0x000fe20008410000 */
[----:B------:R-:W-:Y:S01]  /*16a00*/  FMUL.FTZ R156, R156, UR51 ;  /* 0x000000339c9c7c20 */ /* 0x000fe20008410000 */
[----:B------:R-:W-:Y:S01]  /*16a10*/  FFMA.FTZ R181, R26, UR51, -R52 ;  /* 0x000000331ab57c23 */ /* 0x000fe20008010834 */
[----:B------:R-:W-:Y:S01]  /*16a20*/  FFMA.FTZ R161, R25, UR51, -R152 ;  /* 0x0000003319a17c23 */ /* 0x000fe20008010898 */
[----:B------:R0:W-:Y:S01]  /*16a30*/  MUFU.EX2 R207, R153 ;  /* 0x0000009900cf7308 */ /* 0x0001e20000000800 */
[----:B------:R-:W-:-:S02]  /*16a40*/  IMAD R26, R184, 0x8, R18 ;  /* 0x00000008b81a7824 */ /* 0x000fc400078e0212 */
[----:B------:R-:W-:Y:S01]  /*16a50*/  FFMA.FTZ R182, R28, UR51, -R152 ;  /* 0x000000331cb67c23 */ /* 0x000fe20008010898 */
[--C-:B------:R-:W-:Y:S01]  /*16a60*/  FFMA.FTZ R183, R30, UR51, -R52.reuse ;  /* 0x000000331eb77c23 */ /* 0x100fe20008010834 */
[--C-:B------:R-:W-:Y:S01]  /*16a70*/  FFMA.FTZ R177, R34, UR51, -R52.reuse ;  /* 0x0000003322b17c23 */ /* 0x100fe20008010834 */
[----:B------:R-:W-:Y:S01]  /*16a80*/  FFMA.FTZ R34, R39, UR51, -R52 ;  /* 0x0000003327227c23 */ /* 0x000fe20008010834 */
[----:B------:R-:W-:Y:S02]  /*16a90*/  VIADD R26, R26, 0x28840 ;  /* 0x000288401a1a7836 */ /* 0x000fe40000000000 */
[--C-:B------:R-:W-:Y:S01]  /*16aa0*/  FFMA.FTZ R159, R29, UR51, -R152.reuse ;  /* 0x000000331d9f7c23 */ /* 0x100fe20008010898 */
[----:B------:R-:W-:Y:S01]  /*16ab0*/  MUFU.EX2 R206, R156 ;  /* 0x0000009c00ce7308 */ /* 0x000fe20000000800 */
[--C-:B0-----:R-:W-:Y:S01]  /*16ac0*/  FFMA.FTZ R153, R41, UR51, -R152.reuse ;  /* 0x0000003329997c23 */ /* 0x101fe20008010898 */
[----:B------:R-:W-:Y:S01]  /*16ad0*/  FFMA.FTZ R41, R49, UR51, -R152 ;  /* 0x0000003331297c23 */ /* 0x000fe20008010898 */
[----:B------:R-:W-:Y:S01]  /*16ae0*/  FFMA.FTZ R49, R27, UR51, -R52 ;  /* 0x000000331b317c23 */ /* 0x000fe20008010834 */
[----:B------:R-:W-:-:S02]  /*16af0*/  IMAD.U32 R39, RZ, RZ, UR38 ;  /* 0x00000026ff277e24 */ /* 0x000fc4000f8e00ff */
[----:B------:R-:W-:Y:S01]  /*16b00*/  FFMA.FTZ R168, R48, UR51, -R152 ;  /* 0x0000003330a87c23 */ /* 0x000fe20008010898 */
[----:B------:R-:W-:Y:S01]  /*16b10*/  FFMA.FTZ R48, R31, UR51, -R52 ;  /* 0x000000331f307c23 */ /* 0x000fe20008010834 */
[----:B------:R-:W-:Y:S01]  /*16b20*/  FFMA.FTZ R176, R32, UR51, -R152 ;  /* 0x0000003320b07c23 */ /* 0x000fe20008010898 */
[----:B------:R-:W0:Y:S01]  /*16b30*/  MUFU.EX2 R180, R180 ;  /* 0x000000b400b47308 */ /* 0x000e220000000800 */
[----:B------:R-:W-:Y:S01]  /*16b40*/  PRMT R26, R39, 0x654, R26 ;  /* 0x00000654271a7816 */ /* 0x000fe2000000001a */
[--C-:B------:R-:W-:Y:S01]  /*16b50*/  FFMA.FTZ R179, R38, UR51, -R52.reuse ;  /* 0x0000003326b37c23 */ /* 0x100fe20008010834 */
[----:B------:R-:W-:Y:S01]  /*16b60*/  FFMA.FTZ R38, R55, UR51, -R52 ;  /* 0x0000003337267c23 */ /* 0x000fe20008010834 */
[--C-:B------:R-:W-:Y:S01]  /*16b70*/  FFMA.FTZ R157, R33, UR51, -R152.reuse ;  /* 0x00000033219d7c23 */ /* 0x100fe20008010898 */
[----:B------:R-:W-:Y:S01]  /*16b80*/  FFMA.FTZ R172, R40, UR51, -R152 ;  /* 0x0000003328ac7c23 */ /* 0x000fe20008010898 */
[----:B------:R-:W-:Y:S01]  /*16b90*/  FFMA.FTZ R35, R35, UR51, -R52 ;  /* 0x0000003323237c23 */ /* 0x000fe20008010834 */
[----:B------:R1:W-:Y:S01]  /*16ba0*/  SYNCS.ARRIVE.TRANS64.RED.A1T0 RZ, [R26+URZ], RZ ;  /* 0x000000ff1aff79a7 */ /* 0x0003e2000810043f */
[----:B------:R-:W2:Y:S01]  /*16bb0*/  MUFU.EX2 R181, R181 ;  /* 0x000000b500b57308 */ /* 0x000ea20000000800 */
[--C-:B------:R-:W-:Y:S01]  /*16bc0*/  FFMA.FTZ R40, R53, UR51, -R152.reuse ;  /* 0x0000003335287c23 */ /* 0x100fe20008010898 */
[----:B------:R-:W-:Y:S01]  /*16bd0*/  FFMA.FTZ R164, R56, UR51, -R152 ;  /* 0x0000003338a47c23 */ /* 0x000fe20008010898 */
[--C-:B------:R-:W-:Y:S01]  /*16be0*/  FFMA.FTZ R173, R42, UR51, -R52.reuse ;  /* 0x000000332aad7c23 */ /* 0x100fe20008010834 */
[--C-:B------:R-:W-:Y:S01]  /*16bf0*/  FFMA.FTZ R31, R43, UR51, -R52.reuse ;  /* 0x000000332b1f7c23 */ /* 0x100fe20008010834 */
[--C-:B------:R-:W-:Y:S01]  /*16c00*/  FFMA.FTZ R175, R46, UR51, -R52.reuse ;  /* 0x000000332eaf7c23 */ /* 0x100fe20008010834 */
[--C-:B------:R-:W-:Y:S01]  /*16c10*/  FFMA.FTZ R30, R47, UR51, -R52.reuse ;  /* 0x000000332f1e7c23 */ /* 0x100fe20008010834 */
[--C-:B------:R-:W-:Y:S01]  /*16c20*/  FFMA.FTZ R169, R50, UR51, -R52.reuse ;  /* 0x0000003332a97c23 */ /* 0x100fe20008010834 */
[----:B------:R-:W3:Y:S01]  /*16c30*/  MUFU.EX2 R161, R161 ;  /* 0x000000a100a17308 */ /* 0x000ee20000000800 */
[--C-:B------:R-:W-:Y:S01]  /*16c40*/  FFMA.FTZ R27, R51, UR51, -R52.reuse ;  /* 0x00000033331b7c23 */ /* 0x100fe20008010834 */
[--C-:B------:R-:W-:Y:S01]  /*16c50*/  FFMA.FTZ R171, R54, UR51, -R52.reuse ;  /* 0x0000003336ab7c23 */ /* 0x100fe20008010834 */
[--C-:B------:R-:W-:Y:S01]  /*16c60*/  FFMA.FTZ R165, R58, UR51, -R52.reuse ;  /* 0x000000333aa57c23 */ /* 0x100fe20008010834 */
[--C-:B------:R-:W-:Y:S01]  /*16c70*/  FFMA.FTZ R53, R59, UR51, -R52.reuse ;  /* 0x000000333b357c23 */ /* 0x100fe20008010834 */
[--C-:B------:R-:W-:Y:S01]  /*16c80*/  FFMA.FTZ R167, R62, UR51, -R52.reuse ;  /* 0x000000333ea77c23 */ /* 0x100fe20008010834 */
[--C-:B------:R-:W-:Y:S01]  /*16c90*/  FFMA.FTZ R56, R63, UR51, -R52.reuse ;  /* 0x000000333f387c23 */ /* 0x100fe20008010834 */
[--C-:B------:R-:W-:Y:S01]  /*16ca0*/  FFMA.FTZ R54, R66, UR51, -R52.reuse ;  /* 0x0000003342367c23 */ /* 0x100fe20008010834 */
[----:B------:R-:W4:Y:S01]  /*16cb0*/  MUFU.EX2 R49, R49 ;  /* 0x0000003100317308 */ /* 0x000f220000000800 */
[--C-:B------:R-:W-:Y:S01]  /*16cc0*/  FFMA.FTZ R55, R67, UR51, -R52.reuse ;  /* 0x0000003343377c23 */ /* 0x100fe20008010834 */
[--C-:B------:R-:W-:Y:S01]  /*16cd0*/  FFMA.FTZ R163, R70, UR51, -R52.reuse ;  /* 0x0000003346a37c23 */ /* 0x100fe20008010834 */
[--C-:B------:R-:W-:Y:S01]  /*16ce0*/  FFMA.FTZ R71, R71, UR51, -R52.reuse ;  /* 0x0000003347477c23 */ /* 0x100fe20008010834 */
[--C-:B------:R-:W-:Y:S01]  /*16cf0*/  FFMA.FTZ R50, R74, UR51, -R52.reuse ;  /* 0x000000334a327c23 */ /* 0x100fe20008010834 */
[--C-:B------:R-:W-:Y:S01]  /*16d00*/  FFMA.FTZ R51, R75, UR51, -R52.reuse ;  /* 0x000000334b337c23 */ /* 0x100fe20008010834 */
[--C-:B------:R-:W-:Y:S01]  /*16d10*/  FFMA.FTZ R46, R78, UR51, -R52.reuse ;  /* 0x000000334e2e7c23 */ /* 0x100fe20008010834 */
[--C-:B------:R-:W-:Y:S01]  /*16d20*/  FFMA.FTZ R47, R79, UR51, -R52.reuse ;  /* 0x000000334f2f7c23 */ /* 0x100fe20008010834 */
[----:B------:R-:W5:Y:S01]  /*16d30*/  MUFU.EX2 R182, R182 ;  /* 0x000000b600b67308 */ /* 0x000f620000000800 */
[--C-:B------:R-:W-:Y:S01]  /*16d40*/  FFMA.FTZ R42, R82, UR51, -R52.reuse ;  /* 0x00000033522a7c23 */ /* 0x100fe20008010834 */
[--C-:B------:R-:W-:Y:S01]  /*16d50*/  FFMA.FTZ R43, R83, UR51, -R52.reuse ;  /* 0x00000033532b7c23 */ /* 0x100fe20008010834 */
[----:B------:R-:W-:Y:S01]  /*16d60*/  FFMA.FTZ R39, R87, UR51, -R52 ;  /* 0x0000003357277c23 */ /* 0x000fe20008010834 */
[----:B0-----:R-:W-:Y:S01]  /*16d70*/  FFMA.FTZ R8, R206, R8, R180 ;  /* 0x00000008ce087223 */ /* 0x001fe200000100b4 */
        /* <DEDUP_REMOVED lines=21> */
[----:B------:R-:W-:-:S06]  /*16ed0*/  FFMA.FTZ R45, R85, UR51, -R152 ;  /* 0x00000033552d7c23 */ /* 0x000fcc0008010898 */
[----:B------:R-:W0:Y:S08]  /*16ee0*/  MUFU.EX2 R176, R176 ;  /* 0x000000b000b07308 */ /* 0x000e300000000800 */
[----:B-1----:R1:W-:Y:S08]  /*16ef0*/  MUFU.EX2 R26, R38 ;  /* 0x00000026001a7308 */ /* 0x0023f00000000800 */
[----:B------:R-:W0:Y:S01]  /*16f00*/  MUFU.EX2 R177, R177 ;  /* 0x000000b100b17308 */ /* 0x000e220000000800 */
[----:B-1----:R-:W-:Y:S01]  /*16f10*/  FFMA.FTZ R38, R86, UR51, -R52 ;  /* 0x0000003356267c23 */ /* 0x002fe20008010834 */
[----:B--2---:R-:W-:Y:S01]  /*16f20*/  FFMA.FTZ R52, R207, R5, R181 ;  /* 0x00000005cf347223 */ /* 0x004fe200000100b5 */
[----:B---3--:R-:W-:-:S03]  /*16f30*/  FADD.FTZ R5, R161, R8 ;  /* 0x00000008a1057221 */ /* 0x008fc60000010000 */
[----:B----4-:R-:W-:Y:S01]  /*16f40*/  FADD.FTZ R52, R49, R52 ;  /* 0x0000003431347221 */ /* 0x010fe20000010000 */
[----:B-----5:R-:W-:Y:S01]  /*16f50*/  FADD.FTZ R8, R182, R5 ;  /* 0x00000005b6087221 */ /* 0x020fe20000010000 */
[----:B------:R-:W1:Y:S02]  /*16f60*/  MUFU.EX2 R157, R157 ;  /* 0x0000009d009d7308 */ /* 0x000e640000000800 */
[----:B0-----:R-:W-:Y:S01]  /*16f70*/  FADD.FTZ R5, R183, R52 ;  /* 0x00000034b7057221 */ /* 0x001fe20000010000 */
[----:B------:R-:W-:-:S03]  /*16f80*/  FADD.FTZ R57, R159, R8 ;  /* 0x000000089f397221 */ /* 0x000fc60000010000 */
[----:B------:R-:W-:Y:S01]  /*16f90*/  FADD.FTZ R8, R48, R5 ;  /* 0x0000000530087221 */ /* 0x000fe20000010000 */
[----:B------:R-:W-:Y:S01]  /*16fa0*/  FADD.FTZ R52, R176, R57 ;  /* 0x00000039b0347221 */ /* 0x000fe20000010000 */
[----:B------:R-:W0:Y:S02]  /*16fb0*/  MUFU.EX2 R35, R35 ;  /* 0x0000002300237308 */ /* 0x000e240000000800 */
        /* <DEDUP_REMOVED lines=41> */
[----:B------:R-:W-:-:S03]  /*17250*/  FADD.FTZ R8, R26, R57 ;  /* 0x000000391a087221 */ /* 0x000fc60000010000 */
        /* <DEDUP_REMOVED lines=66> */
.L_x_8379:
[----:B------:R-:W-:Y:S01]  /*17680*/  IMAD R57, R218, 0x8, R18 ;  /* 0x00000008da397824 */ /* 0x000fe200078e0212 */
[----:B------:R-:W-:Y:S01]  /*17690*/  ISETP.GT.AND P1, PT, R4, R215, PT ;  /* 0x000000d70400720c */ /* 0x000fe20003f24270 */
[----:B------:R-:W-:Y:S01]  /*176a0*/  IMAD.U32 R58, RZ, RZ, UR38 ;  /* 0x00000026ff3a7e24 */ /* 0x000fe2000f8e00ff */
[----:B------:R-:W-:Y:S01]  /*176b0*/  F2FP.BF16.F32.PACK_AB R180, R161, R180 ;  /* 0x000000b4a1b4723e */ /* 0x000fe200000010ff */
[----:B------:R-:W-:Y:S01]  /*176c0*/  VIADD R57, R57, 0x28860 ;  /* 0x0002886039397836 */ /* 0x000fe20000000000 */
[----:B------:R-:W-:Y:S01]  /*176d0*/  F2FP.BF16.F32.PACK_AB R182, R159, R182 ;  /* 0x000000b69fb6723e */ /* 0x000fe200000010ff */
[----:B------:R-:W-:Y:S01]  /*176e0*/  FMUL.FTZ R88, R88, R206 ;  /* 0x000000ce58587220 */ /* 0x000fe20000410000 */
[----:B------:R-:W-:Y:S01]  /*176f0*/  F2FP.BF16.F32.PACK_AB R176, R157, R176 ;  /* 0x000000b09db0723e */ /* 0x000fe200000010ff */
[-C--:B------:R-:W-:Y:S01]  /*17700*/  FMUL.FTZ R89, R89, R206.reuse ;  /* 0x000000ce59597220 */ /* 0x080fe20000410000 */
[----:B------:R-:W-:Y:S01]  /*17710*/  PRMT R57, R58, 0x654, R57 ;  /* 0x000006543a397816 */ /* 0x000fe20000000039 */
[----:B------:R-:W-:Y:S01]  /*17720*/  FMUL.FTZ R92, R92, R206 ;  /* 0x000000ce5c5c7220 */ /* 0x000fe20000410000 */
[----:B------:R-:W-:Y:S01]  /*17730*/  F2FP.BF16.F32.PACK_AB R178, R155, R178 ;  /* 0x000000b29bb2723e */ /* 0x000fe200000010ff */
[----:B------:R-:W-:Y:S01]  /*17740*/  FMUL.FTZ R93, R93, R206 ;  /* 0x000000ce5d5d7220 */ /* 0x000fe20000410000 */
        /* <DEDUP_REMOVED lines=93> */
[----:B------:R-:W-:Y:S01]  /*17d20*/  IMAD.MOV.U32 R218, RZ, RZ, R184 ;  /* 0x000000ffffda7224 */ /* 0x000fe200078e00b8 */
[----:B0-----:R-:W-:Y:S06]  /*17d30*/  @P1 BRA `(.L_x_8380) ;  /* 0xffffffdc00341947 */ /* 0x001fec000383ffff */
.L_x_8368:
[----:B------:R-:W-:-:S13]  /*17d40*/  ISETP.GE.AND P1, PT, R4, R208, PT ;  /* 0x000000d00400720c */ /* 0x000fda0003f26270 */
[----:B------:R-:W-:Y:S05]  /*17d50*/  @!P1 BRA `(.L_x_8381) ;  /* 0x0000003000f49947 */ /* 0x000fea0003800000 */
[----:B------:R-:W-:Y:S02]  /*17d60*/  IMAD.MOV.U32 R215, RZ, RZ, R0 ;  /* 0x000000ffffd77224 */ /* 0x000fe400078e0000 */
[----:B------:R-:W-:Y:S02]  /*17d70*/  IMAD.MOV.U32 R216, RZ, RZ, R3 ;  /* 0x000000ffffd87224 */ /* 0x000fe400078e0003 */
[----:B------:R-:W-:Y:S02]  /*17d80*/  IMAD.MOV.U32 R206, RZ, RZ, R187 ;  /* 0x000000ffffce7224 */ /* 0x000fe400078e00bb */
[----:B------:R-:W-:-:S07]  /*17d90*/  IMAD.MOV.U32 R217, RZ, RZ, R184 ;  /* 0x000000ffffd97224 */ /* 0x000fce00078e00b8 */
.L_x_8401:
        /* <DEDUP_REMOVED lines=8> */
.L_x_8383:
        /* <DEDUP_REMOVED lines=8> */
.L_x_8384:
[----:B------:R-:W-:Y:S04]  /*17ea0*/  BSSY B0, `(.L_x_8382) ;  /* 0x0000004000007945 */ /* 0x000fe80003800000 */
[----:B-1----:R-:W-:Y:S05]  /*17eb0*/  @P2 BRA `(.L_x_8385) ;  /* 0x0000000000082947 */ /* 0x002fea0003800000 */
[----:B------:R-:W1:Y:S02]  /*17ec0*/  SYNCS.PHASECHK.TRANS64.TRYWAIT P2, [R3+URZ+0x28830], R0 ;  /* 0x02883000030075a7 */ /* 0x000e64000804017f */
[----:B-1----:R-:W-:Y:S05]  /*17ed0*/  @!P2 BRA `(.L_x_8386) ;  /* 0x000001100094a947 */ /* 0x002fea0003800000 */
.L_x_8385:
[----:B------:R-:W-:Y:S05]  /*17ee0*/  BSYNC B0 ;  /* 0x0000000000007941 */ /* 0x000fea0003800000 */
.L_x_8382:
        /* <DEDUP_REMOVED lines=79> */
.L_x_8388:
[----:B------:R-:W-:Y:S01]  /*183e0*/  SHF.L.U32 R0, R206, 0x1f, RZ ;  /* 0x0000001fce007819 */ /* 0x000fe200000006ff */
[----:B------:R-:W-:-:S04]  /*183f0*/  IMAD R3, R217, 0x8, R18 ;  /* 0x00000008d9037824 */ /* 0x000fc800078e0212 */
[----:B------:R0:W1:Y:S01]  /*18400*/  SYNCS.PHASECHK.TRANS64.TRYWAIT P1, [R3+URZ+0x28850], R0 ;  /* 0x02885000030075a7 */ /* 0x000062000802017f */
[----:B------:R-:W-:Y:S05]  /*18410*/  @!P0 BRA `(.L_x_8389) ;  /* 0x0000000000048947 */ /* 0x000fea0003800000 */
[----:B------:R-:W-:Y:S01]  /*18420*/  BPT.TRAP 0x1 ;  /* 0x000000040000795c */ /* 0x000fe20000300000 */
.L_x_8389:
[----:B-1----:R-:W-:Y:S05]  /*18430*/  @P1 BRA `(.L_x_8387) ;  /* 0x0000000000081947 */ /* 0x002fea0003800000 */
[----:B------:R-:W1:Y:S02]  /*18440*/  SYNCS.PHASECHK.TRANS64.TRYWAIT P1, [R3+URZ+0x28850], R0 ;  /* 0x02885000030075a7 */ /* 0x000e64000802017f */
[----:B-1----:R-:W-:Y:S05]  /*18450*/  @!P1 BRA `(.L_x_8390) ;  /* 0x0000010c00489947 */ /* 0x002fea0003800000 */
.L_x_8387:
        /* <DEDUP_REMOVED lines=67> */
.L_x_8391:
[----:B0-----:R-:W0:Y:S01]  /*18890*/  @P4 LDC R0, c[0x0][0x44c] ;  /* 0x00011300ff004b82 */ /* 0x001e220000000800 */
[----:B------:R-:W-:Y:S01]  /*188a0*/  IMAD.IADD R157, R202, 0x1, R200 ;  /* 0x00000001ca9d7824 */ /* 0x000fe200078e02c8 */
[----:B------:R-:W-:-:S06]  /*188b0*/  ULOP3.LUT UR8, URZ, UR48, URZ, 0x33, !UPT ;  /* 0x000000303f087292 */ /* 0x000fcc000f8e333f */
[----:B------:R-:W1:Y:S01]  /*188c0*/  @P4 LDC R3, c[0x0][0x450] ;  /* 0x00011400ff034b82 */ /* 0x000e620000000800 */
[----:B0-----:R-:W-:-:S05]  /*188d0*/  @P4 IMAD.HI.U32 R0, R157, R0, RZ ;  /* 0x000000009d004227 */ /* 0x001fca00078e00ff */
[----:B-1----:R-:W-:Y:S01]  /*188e0*/  @P4 SHF.R.U32.HI R157, RZ, R3, R0 ;  /* 0x00000003ff9d4219 */ /* 0x002fe20000011600 */
[----:B------:R-:W-:Y:S02]  /*188f0*/  IMAD R0, R184, 0x8, R18 ;  /* 0x00000008b8007824 */ /* 0x000fe400078e0212 */
[----:B------:R-:W-:Y:S02]  /*18900*/  IMAD.U32 R3, RZ, RZ, UR38 ;  /* 0x00000026ff037e24 */ /* 0x000fe4000f8e00ff */
[----:B------:R-:W-:Y:S01]  /*18910*/  VIADD R0, R0, 0x28840 ;  /* 0x0002884000007836 */ /* 0x000fe20000000000 */
[----:B------:R-:W0:Y:S04]  /*18920*/  SHFL.IDX PT, R159, R157, RZ, 0x1c1f ;  /* 0x001c1fff9d9f7589 */ /* 0x000e2800000e0000 */
[----:B------:R-:W-:-:S04]  /*18930*/  PRMT R0, R3, 0x654, R0 ;  /* 0x0000065403007816 */ /* 0x000fc80000000000 */
[----:B------:R1:W-:Y:S02]  /*18940*/  SYNCS.ARRIVE.TRANS64.RED.A1T0 RZ, [R0+URZ], RZ ;  /* 0x000000ff00ff79a7 */ /* 0x0003e4000810043f */
[----:B-1----:R-:W-:-:S05]  /*18950*/  IMAD.SHL.U32 R0, R4, 0x80, RZ ;  /* 0x0000008004007824 */ /* 0x002fca00078e00ff */
[----:B------:R-:W-:-:S04]  /*18960*/  IADD3 R3, -R189, 0x1, -R0 ;  /* 0x00000001bd037810 */ /* 0x000fc80007ffe900 */
[----:B------:R-:W-:-:S05]  /*18970*/  IADD3 R3, -R196, R3, R198 ;  /* 0x00000003c4037210 */ /* 0x000fca0007ffe1c6 */
[C---:B------:R-:W-:Y:S02]  /*18980*/  VIADD R156, R3.reuse, UR43 ;  /* 0x0000002b039c7c36 */ /* 0x040fe40008000000 */
        /* <DEDUP_REMOVED lines=16> */
.L_x_8394:
[----:B------:R-:W-:-:S05]  /*18a90*/  IMAD.U32 R161, RZ, RZ, UR5 ;  /* 0x00000005ffa17e24 */ /* 0x000fca000f8e00ff */
[----:B------:R-:W-:-:S13]  /*18aa0*/  ISETP.NE.AND P1, PT, R161, 0x1, PT ;  /* 0x00000001a100780c */ /* 0x000fda0003f25270 */
[----:B------:R-:W0:Y:S02]  /*18ab0*/  @P1 LDC.64 R152, c[0x0][0x9e8] ;  /* 0x00027a00ff981b82 */ /* 0x000e240000000a00 */
[----:B0-----:R-:W-:-:S05]  /*18ac0*/  @P1 IMAD.HI.U32 R152, R159, R152, RZ ;  /* 0x000000989f981227 */ /* 0x001fca00078e00ff */
[----:B------:R-:W-:-:S07]  /*18ad0*/  @P1 SHF.R.U32.HI R159, RZ, R153, R152 ;  /* 0x00000099ff9f1219 */ /* 0x000fce0000011698 */
.L_x_8395:
[----:B------:R-:W-:Y:S05]  /*18ae0*/  BSYNC B0 ;  /* 0x0000000000007941 */ /* 0x000fea0003800000 */
.L_x_8393:
[----:B------:R-:W-:-:S04]  /*18af0*/  IMAD R152, R159, R161, -R0 ;  /* 0x000000a19f987224 */ /* 0x000fc800078e0a00 */
[----:B------:R-:W-:-:S05]  /*18b00*/  IMAD.IADD R152, R152, 0x1, -R189 ;  /* 0x0000000198987824 */ /* 0x000fca00078e0abd */
[----:B------:R-:W-:Y:S02]  /*18b10*/  VIADDMNMX R154, R152, R161, R154, PT ;  /* 0x000000a1989a7246 */ /* 0x000fe4000380019a */
[----:B------:R-:W-:-:S07]  /*18b20*/  VIMNMX R3, R3, R152, !PT ;  /* 0x0000009803037248 */ /* 0x000fce0007fe0100 */
.L_x_8392:
        /* <DEDUP_REMOVED lines=113> */
.L_x_8398:
[----:B------:R-:W-:-:S05]  /*19240*/  IMAD.U32 R3, RZ, RZ, UR5 ;  /* 0x00000005ff037e24 */ /* 0x000fca000f8e00ff */
[----:B------:R-:W-:-:S13]  /*19250*/  ISETP.NE.AND P2, PT, R3, 0x1, PT ;  /* 0x000000010300780c */ /* 0x000fda0003f45270 */
[----:B------:R-:W0:Y:S02]  /*19260*/  @P2 LDC.64 R32, c[0x0][0x9e8] ;  /* 0x00027a00ff202b82 */ /* 0x000e240000000a00 */
[----:B0-----:R-:W-:-:S05]  /*19270*/  @P2 IMAD.HI.U32 R32, R157, R32, RZ ;  /* 0x000000209d202227 */ /* 0x001fca00078e00ff */
[----:B------:R-:W-:-:S07]  /*19280*/  @P2 SHF.R.U32.HI R157, RZ, R33, R32 ;  /* 0x00000021ff9d2219 */ /* 0x000fce0000011620 */
.L_x_8399:
[----:B------:R-:W-:Y:S05]  /*19290*/  BSYNC B0 ;  /* 0x0000000000007941 */ /* 0x000fea0003800000 */
.L_x_8397:
[----:B------:R-:W-:-:S04]  /*192a0*/  IMAD R0, R157, R3, -R0 ;  /* 0x000000039d007224 */ /* 0x000fc800078e0a00 */
[----:B------:R-:W-:-:S05]  /*192b0*/  IMAD.IADD R0, R0, 0x1, -R189 ;  /* 0x0000000100007824 */ /* 0x000fca00078e0abd */
[----:B------:R-:W-:Y:S02]  /*192c0*/  VIADDMNMX R156, R0, R3, R156, PT ;  /* 0x00000003009c7246 */ /* 0x000fe4000380019c */
[----:B------:R-:W-:-:S07]  /*192d0*/  VIMNMX R155, R155, R0, !PT ;  /* 0x000000009b9b7248 */ /* 0x000fce0007fe0100 */
.L_x_8396:
        /* <DEDUP_REMOVED lines=198> */
[----:B------:R-:W-:Y:S01]  /*19f40*/  FFMA.FTZ R28, R57, UR51, -R0 ;  /* 0x00000033391c7c23 */ /* 0x000fe20008010800 */
[----:B------:R-:W-:Y:S02]  /*19f50*/  MUFU.EX2 R178, R178 ;  /* 0x000000b200b27308 */ /* 0x000fe40000000800 */
[----:B------:R-:W-:-:S04]  /*19f60*/  FMNMX.FTZ R40, R78, R41, !PT ;  /* 0x000000294e287209 */ /* 0x000fc80007810000 */
[----:B------:R-:W-:Y:S02]  /*19f70*/  FMNMX.FTZ R41, R79, R40, !PT ;  /* 0x000000284f297209 */ /* 0x000fe40007810000 */
[----:B------:R-:W-:Y:S02]  /*19f80*/  MUFU.EX2 R37, R37 ;  /* 0x0000002500257308 */ /* 0x000fe40000000800 */
[----:B------:R-:W-:-:S04]  /*19f90*/  FMNMX.FTZ R40, R82, R41, !PT ;  /* 0x0000002952287209 */ /* 0x000fc80007810000 */
[----:B------:R-:W-:Y:S02]  /*19fa0*/  FMNMX.FTZ R41, R83, R40, !PT ;  /* 0x0000002853297209 */ /* 0x000fe40007810000 */
[----:B------:R-:W-:Y:S02]  /*19fb0*/  MUFU.EX2 R172, R172 ;  /* 0x000000ac00ac7308 */ /* 0x000fe40000000800 */
[----:B------:R-:W-:Y:S01]  /*19fc0*/  FMNMX.FTZ R40, R86, R41, !PT ;  /* 0x0000002956287209 */ /* 0x000fe20007810000 */
[----:B------:R-:W-:-:S03]  /*19fd0*/  FFMA.FTZ R41, R81, UR51, -R0 ;  /* 0x0000003351297c23 */ /* 0x000fc60008010800 */
[----:B------:R-:W-:Y:S02]  /*19fe0*/  FMNMX.FTZ R40, R87, R40, !PT ;  /* 0x0000002857287209 */ /* 0x000fe40007810000 */
[----:B------:R-:W-:Y:S03]  /*19ff0*/  MUFU.EX2 R36, R36 ;  /* 0x0000002400247308 */ /* 0x000fe60000000800 */
[----:B0-----:R-:W0:Y:S05]  /*1a000*/  SHFL.BFLY PT, R53, R40, 0x2, 0x1f ;  /* 0x0c401f0028357f89 */ /* 0x001e2a00000e0000 */
[----:B------:R-:W-:Y:S08]  /*1a010*/  MUFU.EX2 R174, R174 ;  /* 0x000000ae00ae7308 */ /* 0x000ff00000000800 */
[----:B------:R-:W-:Y:S08]  /*1a020*/  MUFU.EX2 R33, R33 ;  /* 0x0000002100217308 */ /* 0x000ff00000000800 */
[----:B------:R-:W-:Y:S01]  /*1a030*/  MUFU.EX2 R168, R168 ;  /* 0x000000a800a87308 */ /* 0x000fe20000000800 */
[----:B0-----:R-:W-:Y:S01]  /*1a040*/  FMNMX.FTZ R53, R40, R53, !PT ;  /* 0x0000003528357209 */ /* 0x001fe20007810000 */
[----:B------:R-:W-:-:S04]  /*1a050*/  FFMA.FTZ R40, R80, UR51, -R0 ;  /* 0x0000003350287c23 */ /* 0x000fc80008010800 */
[----:B------:R-:W0:Y:S02]  /*1a060*/  SHFL.BFLY PT, R56, R53, 0x1, 0x1f ;  /* 0x0c201f0035387f89 */ /* 0x000e2400000e0000 */
[----:B------:R-:W-:Y:S08]  /*1a070*/  MUFU.EX2 R32, R32 ;  /* 0x0000002000207308 */ /* 0x000ff00000000800 */
[----:B------:R-:W-:Y:S08]  /*1a080*/  MUFU.EX2 R170, R170 ;  /* 0x000000aa00aa7308 */ /* 0x000ff00000000800 */
[----:B------:R-:W-:Y:S01]  /*1a090*/  MUFU.EX2 R164, R164 ;  /* 0x000000a400a47308 */ /* 0x000fe20000000800 */
[----:B0-----:R-:W-:-:S07]  /*1a0a0*/  FMNMX.FTZ R0, R53, R56, !PT ;  /* 0x0000003835007209 */ /* 0x001fce0007810000 */
[----:B------:R-:W-:Y:S01]  /*1a0b0*/  MUFU.EX2 R28, R28 ;  /* 0x0000001c001c7308 */ /* 0x000fe20000000800 */
[----:B------:R-:W-:Y:S02]  /*1a0c0*/  FSEL R53, R3, RZ, P2 ;  /* 0x000000ff03357208 */ /* 0x000fe40001000000 */
[C---:B------:R-:W-:Y:S01]  /*1a0d0*/  FSETP.NEU.FTZ.AND P1, PT, R0.reuse, -INF , PT ;  /* 0xff8000000000780b */ /* 0x040fe20003f3d000 */
[----:B------:R-:W-:Y:S02]  /*1a0e0*/  FMUL.FTZ R57, R0, UR51 ;  /* 0x0000003300397c20 */ /* 0x000fe40008410000 */
[----:B------:R-:W-:Y:S02]  /*1a0f0*/  FADD.FTZ R53, -R53, R216 ;  /* 0x000000d835357221 */ /* 0x000fe40000010100 */
[----:B------:R-:W-:Y:S01]  /*1a100*/  MUFU.EX2 R166, R166 ;  /* 0x000000a600a67308 */ /* 0x000fe20000000800 */
[----:B------:R-:W-:Y:S01]  /*1a110*/  FSEL R57, R57, RZ, P1 ;  /* 0x000000ff39397208 */ /* 0x000fe20000800000 */
[----:B------:R-:W-:-:S04]  /*1a120*/  FMUL.FTZ R53, R53, UR51 ;  /* 0x0000003335357c20 */ /* 0x000fc80008410000 */
        /* <DEDUP_REMOVED lines=41> */
[----:B------:R-:W-:Y:S01]  /*1a3c0*/  FADD.FTZ R55, R152, R55 ;  /* 0x0000003798377221 */ /* 0x000fe20000010000 */
[----:B------:R-:W-:Y:S01]  /*1a3d0*/  FFMA.FTZ R43, R79, UR51, -R57 ;  /* 0x000000334f2b7c23 */ /* 0x000fe20008010839 */
[----:B------:R-:W1:Y:S01]  /*1a3e0*/  MUFU.EX2 R60, R60 ;  /* 0x0000003c003c7308 */ /* 0x000e620000000800 */
[----:B0-----:R-:W-:Y:S01]  /*1a3f0*/  FADD.FTZ R8, R61, R8 ;  /* 0x000000083d087221 */ /* 0x001fe20000010000 */
[----:B------:R-:W-:Y:S01]  /*1a400*/  FADD.FTZ R58, R178, R55 ;  /* 0x00000037b23a7221 */ /* 0x000fe20000010000 */
[--C-:B------:R-:W-:Y:S01]  /*1a410*/  FFMA.FTZ R153, R82, UR51, -R57.reuse ;  /* 0x0000003352997c23 */ /* 0x100fe20008010839 */
[--C-:B------:R-:W-:Y:S01]  /*1a420*/  FFMA.FTZ R42, R83, UR51, -R57.reuse ;  /* 0x00000033532a7c23 */ /* 0x100fe20008010839 */
[--C-:B------:R-:W-:Y:S01]  /*1a430*/  FFMA.FTZ R155, R86, UR51, -R57.reuse ;  /* 0x00000033569b7c23 */ /* 0x100fe20008010839 */
[----:B------:R-:W-:Y:S01]  /*1a440*/  FADD.FTZ R55, R37, R58 ;  /* 0x0000003a25377221 */ /* 0x000fe20000010000 */
[----:B------:R-:W-:Y:S01]  /*1a450*/  FFMA.FTZ R39, R87, UR51, -R57 ;  /* 0x0000003357277c23 */ /* 0x000fe20008010839 */
        /* <DEDUP_REMOVED lines=97> */
.L_x_8400:
        /* <DEDUP_REMOVED lines=10> */
[-C--:B------:R-:W-:Y:S01]  /*1ab10*/  FMUL.FTZ R92, R92, R53.reuse ;  /* 0x000000355c5c7220 */ /* 0x080fe20000410000 */
[----:B------:R-:W-:Y:S01]  /*1ab20*/  F2FP.BF16.F32.PACK_AB R182, R25, R182 ;  /* 0x000000b619b6723e */ /* 0x000fe200000010ff */
[----:B------:R-:W-:Y:S01]  /*1ab30*/  FMUL.FTZ R93, R93, R53 ;  /* 0x000000355d5d7220 */ /* 0x000fe20000410000 */
[----:B------:R0:W-:Y:S01]  /*1ab40*/  SYNCS.ARRIVE.TRANS64.RED.A1T0 RZ, [R55+URZ], RZ ;  /* 0x000000ff37ff79a7 */ /* 0x0001e2000810043f */
        /* <DEDUP_REMOVED lines=94> */
.L_x_8381:
[----:B------:R-:W-:Y:S05]  /*1b130*/  WARPSYNC.ALL ;  /* 0x0000000000007948 */ /* 0x000fea0003800000 */
[----:B------:R-:W-:Y:S06]  /*1b140*/  BAR.ARV 0x8, 0x180 ;  /* 0x0206000000007b1d */ /* 0x000fec0000002000 */
[----:B------:R-:W-:Y:S05]  /*1b150*/  @!P0 BRA `(.L_x_8402) ;  /* 0x0000000000048947 */ /* 0x000fea0003800000 */
[----:B------:R-:W-:Y:S01]  /*1b160*/  BPT.TRAP 0x1 ;  /* 0x000000040000795c */ /* 0x000fe20000300000 */
.L_x_8402:
[----:B------:R-:W-:Y:S01]  /*1b170*/  IMAD R11, R184, 0x8, R18 ;  /* 0x00000008b80b7824 */ /* 0x000fe200078e0212 */
[----:B------:R-:W-:-:S04]  /*1b180*/  SHF.L.U32 R4, R187, 0x1f, RZ ;  /* 0x0000001fbb047819 */ /* 0x000fc800000006ff */
[----:B------:R0:W1:Y:S01]  /*1b190*/  SYNCS.PHASECHK.TRANS64.TRYWAIT P1, [R11+URZ+0x28850], R4 ;  /* 0x028850040b0075a7 */ /* 0x000062000802017f */
[----:B------:R-:W-:Y:S05]  /*1b1a0*/  @!P0 BRA `(.L_x_8403) ;  /* 0x0000000000048947 */ /* 0x000fea0003800000 */
[----:B------:R-:W-:Y:S01]  /*1b1b0*/  BPT.TRAP 0x1 ;  /* 0x000000040000795c */ /* 0x000fe20000300000 */
.L_x_8403:
[----:B------:R-:W-:-:S05]  /*1b1c0*/  VIADD R18, R18, 0x400 ;  /* 0x0000040012127836 */ /* 0x000fca0000000000 */
[----:B------:R-:W-:-:S04]  /*1b1d0*/  SHF.R.U32.HI R18, RZ, 0x4, R18 ;  /* 0x00000004ff127819 */ /* 0x000fc80000011612 */
[----:B------:R-:W-:-:S04]  /*1b1e0*/  LOP3.LUT R18, R18, 0x3fff, RZ, 0xc0, !PT ;  /* 0x00003fff12127812 */ /* 0x000fc800078ec0ff */
[----:B------:R-:W-:Y:S01]  /*1b1f0*/  LOP3.LUT R7, R18, 0x4000000, RZ, 0xfc, !PT ;  /* 0x0400000012077812 */ /* 0x000fe200078efcff */
[----:B-1----:R-:W-:Y:S06]  /*1b200*/  @P1 BRA `(.L_x_8404) ;  /* 0x0000000000081947 */ /* 0x002fec0003800000 */
[----:B------:R-:W1:Y:S02]  /*1b210*/  SYNCS.PHASECHK.TRANS64.TRYWAIT P1, [R11+URZ+0x28850], R4 ;  /* 0x028850040b0075a7 */ /* 0x000e64000802017f */
[----:B-1----:R-:W-:Y:S05]  /*1b220*/  @!P1 BRA `(.L_x_8405) ;  /* 0x000000dc00e89947 */ /* 0x002fea0003800000 */
.L_x_8404:
        /* <DEDUP_REMOVED lines=9> */
[----:B------:R-:W-:Y:S02]  /*1b2c0*/  IMAD.MOV.U32 R7, RZ, RZ, 0x40000040 ;  /* 0x40000040ff077424 */ /* 0x000fe400078e00ff */
[----:B------:R-:W-:Y:S02]  /*1b2d0*/  IMAD.U32 R14, RZ, RZ, UR51 ;  /* 0x00000033ff0e7e24 */ /* 0x000fe4000f8e00ff */
[----:B------:R-:W-:Y:S02]  /*1b2e0*/  IMAD.MOV.U32 R21, RZ, RZ, -0x800000 ;  /* 0xff800000ff157424 */ /* 0x000fe400078e00ff */
[----:B------:R-:W-:-:S04]  /*1b2f0*/  IMAD.MOV.U32 R20, RZ, RZ, -0x800000 ;  /* 0xff800000ff147424 */ /* 0x000fc800078e00ff */
        /* <DEDUP_REMOVED lines=42> */
[----:B------:R-:W-:Y:S01]  /*1b5a0*/  R2UR UR6, R6 ;  /* 0x00000000060672ca */ /* 0x000fe200000e0000 */
[----:B0-----:R-:W-:Y:S01]  /*1b5b0*/  FADD.FTZ R6, R4, R5 ;  /* 0x0000000504067221 */ /* 0x001fe20000010000 */
[----:B------:R-:W-:Y:S01]  /*1b5c0*/  R2UR UR7, R7 ;  /* 0x00000000070772ca */ /* 0x000fe200000e0000 */
[----:B------:R-:W-:Y:S01]  /*1b5d0*/  IMAD.U32 R5, RZ, RZ, UR51 ;  /* 0x00000033ff057e24 */ /* 0x000fe2000f8e00ff */
[----:B------:R-:W0:Y:S04]  /*1b5e0*/  SHFL.BFLY PT, R7, R8, 0x2, 0x1f ;  /* 0x0c401f0008077f89 */ /* 0x000e2800000e0000 */
[----:B------:R-:W1:Y:S01]  /*1b5f0*/  SHFL.BFLY PT, R9, R6, 0x1, 0x1f ;  /* 0x0c201f0006097f89 */ /* 0x000e6200000e0000 */
[----:B0-----:R-:W-:Y:S01]  /*1b600*/  FADD.FTZ R7, R7, R8 ;  /* 0x0000000807077221 */ /* 0x001fe20000010000 */
[----:B-1----:R-:W-:-:S04]  /*1b610*/  FADD.FTZ R13, R6, R9 ;  /* 0x00000009060d7221 */ /* 0x002fc80000010000 */
[----:B------:R-:W0:Y:S01]  /*1b620*/  SHFL.BFLY PT, R4, R7, 0x1, 0x1f ;  /* 0x0c201f0007047f89 */ /* 0x000e2200000e0000 */
[----:B------:R-:W-:Y:S01]  /*1b630*/  IMAD.MOV.U32 R9, RZ, RZ, RZ ;  /* 0x000000ffff097224 */ /* 0x000fe200078e00ff */
[----:B------:R-:W-:-:S13]  /*1b640*/  FSETP.NE.FTZ.AND P2, PT, R13, RZ, PT ;  /* 0x000000ff0d00720b */ /* 0x000fda0003f55000 */
[----:B------:R-:W1:Y:S01]  /*1b650*/  @P2 MUFU.LG2 R10, R13 ;  /* 0x0000000d000a2308 */ /* 0x000e620000000c00 */
[----:B------:R-:W-:Y:S01]  /*1b660*/  @P2 FMUL.FTZ R14, R14, 0.69314718246459960938 ;  /* 0x3f3172180e0e2820 */ /* 0x000fe20000410000 */
[----:B0-----:R-:W-:Y:S01]  /*1b670*/  FADD.FTZ R12, R7, R4 ;  /* 0x00000004070c7221 */ /* 0x001fe20000010000 */
[----:B------:R-:W-:-:S05]  /*1b680*/  IMAD.MOV.U32 R4, RZ, RZ, RZ ;  /* 0x000000ffff047224 */ /* 0x000fca00078e00ff */
[----:B------:R-:W-:Y:S01]  /*1b690*/  @P2 MUFU.RCP R9, R13 ;  /* 0x0000000d00092308 */ /* 0x000fe20000001000 */
[----:B------:R-:W-:Y:S01]  /*1b6a0*/  FSETP.NE.FTZ.AND P1, PT, R12, RZ, PT ;  /* 0x000000ff0c00720b */ /* 0x000fe20003f35000 */
[----:B-1----:R-:W-:-:S04]  /*1b6b0*/  @P2 FMUL.FTZ R7, R10, 0.69314718246459960938 ;  /* 0x3f3172180a072820 */ /* 0x002fc80000410000 */
        /* <DEDUP_REMOVED lines=12> */
.L_x_8406:
        /* <DEDUP_REMOVED lines=19> */
[----:B0-----:R-:W-:Y:S01]  /*1b8b0*/  SEL R0, RZ, 0x1, P1 ;  /* 0x00000001ff007807 */ /* 0x001fe20000800000 */
        /* <DEDUP_REMOVED lines=54> */
[----:B------:R-:W-:-:S11]  /*1bc20*/  SEL R184, R184, RZ, P1 ;  /* 0x000000ffb8b87207 */ /* 0x000fd60000800000 */
.L_x_8270:
[----:B------:R-:W-:Y:S05]  /*1bc30*/  WARPSYNC.ALL ;  /* 0x0000000000007948 */ /* 0x000fea0003800000 */
[----:B------:R-:W0:Y:S08]  /*1bc40*/  S2UR UR38, SR_CgaCtaId ;  /* 0x00000000002679c3 */ /* 0x000e300000008800 */
[----:B------:R-:W-:Y:S06]  /*1bc50*/  BAR.SYNC.DEFER_BLOCKING 0x5, 0x180 ;  /* 0x0146000000007b1d */ /* 0x000fec0000010000 */
[----:B------:R-:W-:Y:S01]  /*1bc60*/  UMOV UR4, 0x400 ;  /* 0x0000040000047882 */ /* 0x000fe20000000000 */
[----:B------:R-:W-:Y:S01]  /*1bc70*/  BSSY B0, `(.L_x_8407) ;  /* 0x0000306000007945 */ /* 0x000fe20003800000 */
[----:B0-----:R-:W-:-:S06]  /*1bc80*/  ULEA UR4, UR38, UR4, 0x18 ;  /* 0x0000000426047291 */ /* 0x001fcc000f8ec03f */
[----:B------:R-:W-:-:S05]  /*1bc90*/  IMAD.U32 R18, RZ, RZ, UR4 ;  /* 0x00000004ff127e24 */ /* 0x000fca000f8e00ff */
[----:B------:R0:W3:Y:S01]  /*1bca0*/  LDS.128 R28, [R18+0x288d0] ;  /* 0x0288d000121c7984 */ /* 0x0000e20000000c00 */
[----:B------:R-:W-:Y:S06]  /*1bcb0*/  BAR.ARV 0x4, 0x180 ;  /* 0x0106000000007b1d */ /* 0x000fec0000002000 */
[----:B------:R-:W-:Y:S05]  /*1bcc0*/  @P0 BRA `(.L_x_8408) ;  /* 0x0000002400000947 */ /* 0x000fea0003800000 */
[----:B------:R-:W2:Y:S01]  /*1bcd0*/  LDL R0, [R1+0x3c] ;  /* 0x00003c0001007983 */ /* 0x000ea20000100800 */
[----:B------:R-:W-:Y:S01]  /*1bce0*/  ULDC UR4, c[0x0][0xad4] ;  /* 0x0002b50000047ab9 */ /* 0x000fe20000000800 */
[----:B------:R-:W-:Y:S01]  /*1bcf0*/  F2FP.BF16.F32.PACK_AB R34, R133, R132 ;  /* 0x000000848522723e */ /* 0x000fe200000010ff */
[----:B------:R-:W1:Y:S01]  /*1bd00*/  S2R R3, SR_SWINHI ;  /* 0x0000000000037919 */ /* 0x000e620000002f00 */
[----:B------:R-:W-:Y:S02]  /*1bd10*/  MOV R40, R18 ;  /* 0x0000001200287202 */ /* 0x000fe40000000f00 */
[----:B-1----:R-:W-:-:S03]  /*1bd20*/  MOV R41, R3 ;  /* 0x0000000300297202 */ /* 0x002fc60000000f00 */
[----:B--2---:R-:W-:-:S03]  /*1bd30*/  IMAD.WIDE R4, R0, 0x2, R40 ;  /* 0x0000000200047825 */ /* 0x004fc600078e0228 */
[C---:B------:R-:W-:Y:S02]  /*1bd40*/  IADD3 R8, P0, R4.reuse, 0x40, RZ ;  /* 0x0000004004087810 */ /* 0x040fe40007f1e0ff */
[C---:B------:R-:W-:Y:S02]  /*1bd50*/  LOP3.LUT R3, R4.reuse, 0x380, RZ, 0xc0, !PT ;  /* 0x0000038004037812 */ /* 0x040fe400078ec0ff */
[C---:B------:R-:W-:Y:S01]  /*1bd60*/  IADD3 R7, P5, R4.reuse, 0x20, RZ ;  /* 0x0000002004077810 */ /* 0x040fe20007fbe0ff */
[--C-:B------:R-:W-:Y:S01]  /*1bd70*/  IMAD.X R27, RZ, RZ, R5.reuse, P0 ;  /* 0x000000ffff1b7224 */ /* 0x100fe200000e0605 */
[C---:B------:R-:W-:Y:S02]  /*1bd80*/  ISETP.NE.AND P0, PT, R221.reuse, RZ, PT ;  /* 0x000000ffdd00720c */ /* 0x040fe40003f05270 */
[----:B------:R-:W-:Y:S01]  /*1bd90*/  IADD3 R35, P1, R4, 0x60, RZ ;  /* 0x0000006004237810 */ /* 0x000fe20007f3e0ff */
[--C-:B------:R-:W-:Y:S01]  /*1bda0*/  IMAD.X R25, RZ, RZ, R5.reuse, P5 ;  /* 0x000000ffff197224 */ /* 0x100fe200028e0605 */
[----:B------:R-:W-:Y:S01]  /*1bdb0*/  SEL R221, R221, UR4, P0 ;  /* 0x00000004dddd7c07 */ /* 0x000fe20008000000 */
[----:B------:R-:W-:Y:S05]  /*1bdc0*/  WARPSYNC.ALL ;  /* 0x0000000000007948 */ /* 0x000fea0003800000 */
[----:B------:R-:W-:Y:S01]  /*1bdd0*/  SHF.R.U64 R3, R3, 0x3, RZ ;  /* 0x0000000303037819 */ /* 0x000fe200000012ff */
[----:B------:R-:W-:Y:S01]  /*1bde0*/  ULDC.64 UR6, c[0x0][0xc08] ;  /* 0x0003020000067ab9 */ /* 0x000fe20000000a00 */
[----:B------:R-:W-:Y:S01]  /*1bdf0*/  LOP3.LUT R0, R7, 0x380, RZ, 0xc0, !PT ;  /* 0x0000038007007812 */ /* 0x000fe200078ec0ff */
[----:B------:R-:W-:Y:S01]  /*1be00*/  IMAD.X R15, RZ, RZ, R5, P1 ;  /* 0x000000ffff0f7224 */ /* 0x000fe200008e0605 */
[----:B------:R-:W-:Y:S01]  /*1be10*/  LOP3.LUT R6, R8, 0x380, RZ, 0xc0, !PT ;  /* 0x0000038008067812 */ /* 0x000fe200078ec0ff */
[----:B------:R-:W-:Y:S01]  /*1be20*/  ULDC.64 UR4, c[0x0][0xc00] ;  /* 0x0003000000047ab9 */ /* 0x000fe20000000a00 */
[----:B------:R-:W-:Y:S01]  /*1be30*/  LOP3.LUT R10, R35, 0x380, RZ, 0xc0, !PT ;  /* 0x00000380230a7812 */ /* 0x000fe200078ec0ff */
[----:B------:R-:W-:Y:S01]  /*1be40*/  BAR.SYNC.DEFER_BLOCKING 0x1, 0x100 ;  /* 0x0044000000007b1d */ /* 0x000fe20000010000 */
[----:B------:R-:W-:-:S02]  /*1be50*/  IADD3 R43, P2, R4, 0x4000, RZ ;  /* 0x00004000042b7810 */ /* 0x000fc40007f5e0ff */
[C---:B---3--:R-:W-:Y:S02]  /*1be60*/  IADD3 R28, P3, R4.reuse, 0x4020, RZ ;  /* 0x00004020041c7810 */ /* 0x048fe40007f7e0ff */
[C---:B------:R-:W-:Y:S01]  /*1be70*/  IADD3 R45, P4, R4.reuse, 0x4040, RZ ;  /* 0x00004040042d7810 */ /* 0x040fe20007f9e0ff */
[--C-:B------:R-:W-:Y:S01]  /*1be80*/  IMAD.X R13, RZ, RZ, R5.reuse, P2 ;  /* 0x000000ffff0d7224 */ /* 0x100fe200010e0605 */
[----:B------:R-:W-:Y:S01]  /*1be90*/  IADD3 R32, P5, R4, 0x4060, RZ ;  /* 0x0000406004207810 */ /* 0x000fe20007fbe0ff */
[--C-:B------:R-:W-:Y:S01]  /*1bea0*/  IMAD.X R11, RZ, RZ, R5.reuse, P3 ;  /* 0x000000ffff0b7224 */ /* 0x100fe200018e0605 */
[----:B------:R-:W-:Y:S01]  /*1beb0*/  LOP3.LUT R4, R3, R4, RZ, 0x3c, !PT ;  /* 0x0000000403047212 */ /* 0x000fe200078e3cff */
[--C-:B------:R-:W-:Y:S01]  /*1bec0*/  IMAD.X R9, RZ, RZ, R5.reuse, P4 ;  /* 0x000000ffff097224 */ /* 0x100fe200020e0605 */
[----:B------:R-:W-:Y:S01]  /*1bed0*/  SHF.R.U64 R0, R0, 0x3, RZ ;  /* 0x0000000300007819 */ /* 0x000fe200000012ff */
[----:B------:R-:W-:Y:S01]  /*1bee0*/  IMAD.X R33, RZ, RZ, R5, P5 ;  /* 0x000000ffff217224 */ /* 0x000fe200028e0605 */
[----:B------:R-:W-:-:S02]  /*1bef0*/  SHF.R.U64 R3, R6, 0x3, RZ ;  /* 0x0000000306037819 */ /* 0x000fc400000012ff */
[----:B------:R-:W-:Y:S02]  /*1bf00*/  SHF.R.U64 R6, R10, 0x3, RZ ;  /* 0x000000030a067819 */ /* 0x000fe400000012ff */
[----:B-----5:R-:W-:Y:S02]  /*1bf10*/  LOP3.LUT R24, R0, R7, RZ, 0x3c, !PT ;  /* 0x0000000700187212 */ /* 0x020fe400078e3cff */
[----:B------:R-:W-:Y:S02]  /*1bf20*/  LOP3.LUT R14, R6, R35, RZ, 0x3c, !PT ;  /* 0x00000023060e7212 */ /* 0x000fe400078e3cff */
[----:B------:R-:W-:Y:S02]  /*1bf30*/  LOP3.LUT R0, R43, 0x380, RZ, 0xc0, !PT ;  /* 0x000003802b007812 */ /* 0x000fe400078ec0ff */
[----:B------:R-:W-:Y:S02]  /*1bf40*/  LOP3.LUT R6, R45, 0x380, RZ, 0xc0, !PT ;  /* 0x000003802d067812 */ /* 0x000fe400078ec0ff */
[----:B------:R-:W-:-:S02]  /*1bf50*/  LOP3.LUT R7, R32, 0x380, RZ, 0xc0, !PT ;  /* 0x0000038020077812 */ /* 0x000fc400078ec0ff */
[----:B------:R-:W-:Y:S02]  /*1bf60*/  LOP3.LUT R26, R3, R8, RZ, 0x3c, !PT ;  /* 0x00000008031a7212 */ /* 0x000fe400078e3cff */
[----:B------:R-:W-:Y:S02]  /*1bf70*/  LOP3.LUT R3, R28, 0x380, RZ, 0xc0, !PT ;  /* 0x000003801c037812 */ /* 0x000fe400078ec0ff */
[----:B------:R-:W-:Y:S02]  /*1bf80*/  SHF.R.U64 R0, R0, 0x3, RZ ;  /* 0x0000000300007819 */ /* 0x000fe400000012ff */
[----:B------:R-:W-:Y:S02]  /*1bf90*/  SHF.R.U64 R6, R6, 0x3, RZ ;  /* 0x0000000306067819 */ /* 0x000fe400000012ff */
[----:B------:R-:W-:Y:S02]  /*1bfa0*/  SHF.R.U64 R7, R7, 0x3, RZ ;  /* 0x0000000307077819 */ /* 0x000fe400000012ff */
[----:B------:R-:W-:-:S02]  /*1bfb0*/  SHF.R.U64 R3, R3, 0x3, RZ ;  /* 0x0000000303037819 */ /* 0x000fc400000012ff */
[----:B------:R-:W-:Y:S02]  /*1bfc0*/  LOP3.LUT R12, R0, R43, RZ, 0x3c, !PT ;  /* 0x0000002b000c7212 */ /* 0x000fe400078e3cff */
[----:B------:R-:W-:Y:S01]  /*1bfd0*/  ISETP.NE.U32.AND P0, PT, RZ, UR6, PT ;  /* 0x00000006ff007c0c */ /* 0x000fe2000bf05070 */
[----:B------:R-:W1:Y:S01]  /*1bfe0*/  LDC.64 R42, c[0x0][0xc00] ;  /* 0x00030000ff2a7b82 */ /* 0x000e620000000a00 */
[----:B------:R-:W-:Y:S02]  /*1bff0*/  LOP3.LUT R8, R6, R45, RZ, 0x3c, !PT ;  /* 0x0000002d06087212 */ /* 0x000fe400078e3cff */
[----:B------:R-:W-:Y:S02]  /*1c000*/  LOP3.LUT R32, R7, R32, RZ, 0x3c, !PT ;  /* 0x0000002007207212 */ /* 0x000fe400078e3cff */
[----:B------:R-:W-:Y:S02]  /*1c010*/  MOV R0, R4 ;  /* 0x0000000400007202 */ /* 0x000fe40000000f00 */
[----:B------:R-:W-:-:S02]  /*1c020*/  F2FP.BF16.F32.PACK_AB R4, R37, R36 ;  /* 0x000000242504723e */ /* 0x000fc400000010ff */
[----:B------:R-:W-:Y:S02]  /*1c030*/  F2FP.BF16.F32.PACK_AB R5, R91, R90 ;  /* 0x0000005a5b05723e */ /* 0x000fe400000010ff */
[----:B------:R-:W-:Y:S02]  /*1c040*/  F2FP.BF16.F32.PACK_AB R6, R39, R38 ;  /* 0x000000262706723e */ /* 0x000fe400000010ff */
[----:B------:R-:W-:Y:S02]  /*1c050*/  F2FP.BF16.F32.PACK_AB R7, R95, R94 ;  /* 0x0000005e5f07723e */ /* 0x000fe400000010ff */
[----:B------:R-:W-:Y:S02]  /*1c060*/  LOP3.LUT R10, R3, R28, RZ, 0x3c, !PT ;  /* 0x0000001c030a7212 */ /* 0x000fe400078e3cff */
[----:B------:R-:W-:Y:S01]  /*1c070*/  ISETP.NE.AND.EX P0, PT, RZ, UR7, PT, P0 ;  /* 0x00000007ff007c0c */ /* 0x000fe2000bf05300 */
[----:B------:R2:W-:Y:S01]  /*1c080*/  STSM.16.M88.4 [R0], R4 ;  /* 0x0000000400007844 */ /* 0x0005e20000000200 */
[----:B------:R-:W-:-:S02]  /*1c090*/  MOV R47, R24 ;  /* 0x00000018002f7202 */ /* 0x000fc40000000f00 */
[----:B------:R-:W-:Y:S02]  /*1c0a0*/  MOV R44, R10 ;  /* 0x0000000a002c7202 */ /* 0x000fe40000000f00 */
[----:B------:R-:W-:Y:S02]  /*1c0b0*/  MOV R28, R8 ;  /* 0x00000008001c7202 */ /* 0x000fe40000000f00 */
[----:B------:R-:W-:Y:S02]  /*1c0c0*/  MOV R46, R26 ;  /* 0x0000001a002e7202 */ /* 0x000fe40000000f00 */
[----:B------:R-:W-:Y:S02]  /*1c0d0*/  F2FP.BF16.F32.PACK_AB R35, R135, R134 ;  /* 0x000000868723723e */ /* 0x000fe400000010ff */
[----:B------:R-:W-:Y:S01]  /*1c0e0*/  ISETP.NE.U32.AND P3, PT, RZ, UR4, PT ;  /* 0x00000004ff007c0c */ /* 0x000fe2000bf65070 */
[----:B------:R-:W-:Y:S01]  /*1c0f0*/  ULDC UR6, c[0x0][0xa88] ;  /* 0x0002a20000067ab9 */ /* 0x000fe20000000800 */
[----:B------:R-:W-:Y:S01]  /*1c100*/  MOV R45, R14 ;  /* 0x0000000e002d7202 */ /* 0x000fe20000000f00 */
[----:B-1----:R-:W-:Y:S01]  /*1c110*/  IMAD.WIDE R42, R222, 0x4, R42 ;  /* 0x00000004de2a7825 */ /* 0x002fe200078e022a */
[----:B------:R-:W-:-:S02]  /*1c120*/  MOV R3, R12 ;  /* 0x0000000c00037202 */ /* 0x000fc40000000f00 */
[----:B--2---:R-:W-:Y:S02]  /*1c130*/  F2FP.BF16.F32.PACK_AB R4, R97, R96 ;  /* 0x000000606104723e */ /* 0x004fe400000010ff */
[----:B------:R-:W-:Y:S02]  /*1c140*/  F2FP.BF16.F32.PACK_AB R5, R99, R98 ;  /* 0x000000626305723e */ /* 0x000fe400000010ff */
[----:B------:R-:W-:Y:S02]  /*1c150*/  F2FP.BF16.F32.PACK_AB R6, R101, R100 ;  /* 0x000000646506723e */ /* 0x000fe400000010ff */
[----:B------:R-:W-:Y:S02]  /*1c160*/  F2FP.BF16.F32.PACK_AB R7, R103, R102 ;  /* 0x000000666707723e */ /* 0x000fe400000010ff */
[----:B------:R-:W-:Y:S02]  /*1c170*/  F2FP.BF16.F32.PACK_AB R8, R105, R104 ;  /* 0x000000686908723e */ /* 0x000fe400000010ff */
[----:B------:R-:W-:Y:S01]  /*1c180*/  F2FP.BF16.F32.PACK_AB R9, R107, R106 ;  /* 0x0000006a6b09723e */ /* 0x000fe200000010ff */
[----:B------:R1:W-:Y:S01]  /*1c190*/  STSM.16.M88.4 [R47], R4 ;  /* 0x000000042f007844 */ /* 0x0003e20000000200 */
[----:B------:R-:W-:-:S02]  /*1c1a0*/  F2FP.BF16.F32.PACK_AB R10, R109, R108 ;  /* 0x0000006c6d0a723e */ /* 0x000fc400000010ff */
[----:B------:R-:W-:Y:S02]  /*1c1b0*/  F2FP.BF16.F32.PACK_AB R11, R111, R110 ;  /* 0x0000006e6f0b723e */ /* 0x000fe400000010ff */
[----:B------:R-:W-:Y:S02]  /*1c1c0*/  F2FP.BF16.F32.PACK_AB R12, R113, R112 ;  /* 0x00000070710c723e */ /* 0x000fe400000010ff */
[----:B------:R-:W-:Y:S01]  /*1c1d0*/  F2FP.BF16.F32.PACK_AB R13, R115, R114 ;  /* 0x00000072730d723e */ /* 0x000fe200000010ff */
[----:B------:R2:W-:Y:S01]  /*1c1e0*/  STSM.16.M88.4 [R46], R8 ;  /* 0x000000082e007844 */ /* 0x0005e20000000200 */
[----:B------:R-:W-:Y:S02]  /*1c1f0*/  F2FP.BF16.F32.PACK_AB R14, R117, R116 ;  /* 0x00000074750e723e */ /* 0x000fe400000010ff */
[----:B------:R-:W-:Y:S02]  /*1c200*/  F2FP.BF16.F32.PACK_AB R15, R119, R118 ;  /* 0x00000076770f723e */ /* 0x000fe400000010ff */
[----:B------:R-:W-:-:S02]  /*1c210*/  F2FP.BF16.F32.PACK_AB R24, R121, R120 ;  /* 0x000000787918723e */ /* 0x000fc400000010ff */
[----:B------:R-:W-:Y:S01]  /*1c220*/  F2FP.BF16.F32.PACK_AB R25, R123, R122 ;  /* 0x0000007a7b19723e */ /* 0x000fe200000010ff */
[----:B------:R-:W-:Y:S01]  /*1c230*/  STSM.16.M88.4 [R45], R12 ;  /* 0x0000000c2d007844 */ /* 0x000fe20000000200 */
[----:B------:R-:W-:Y:S02]  /*1c240*/  F2FP.BF16.F32.PACK_AB R26, R125, R124 ;  /* 0x0000007c7d1a723e */ /* 0x000fe400000010ff */
[----:B------:R-:W-:Y:S02]  /*1c250*/  F2FP.BF16.F32.PACK_AB R27, R127, R126 ;  /* 0x0000007e7f1b723e */ /* 0x000fe400000010ff */
[----:B------:R-:W-:Y:S02]  /*1c260*/  MOV R0, R32 ;  /* 0x0000002000007202 */ /* 0x000fe40000000f00 */
[----:B------:R-:W-:Y:S01]  /*1c270*/  F2FP.BF16.F32.PACK_AB R32, R129, R128 ;  /* 0x000000808120723e */ /* 0x000fe200000010ff */
[----:B------:R3:W-:Y:S01]  /*1c280*/  STSM.16.M88.4 [R3], R24 ;  /* 0x0000001803007844 */ /* 0x0007e20000000200 */
[----:B------:R-:W-:-:S02]  /*1c290*/  F2FP.BF16.F32.PACK_AB R33, R131, R130 ;  /* 0x000000828321723e */ /* 0x000fc400000010ff */
[----:B-1----:R-:W-:Y:S02]  /*1c2a0*/  F2FP.BF16.F32.PACK_AB R4, R137, R136 ;  /* 0x000000888904723e */ /* 0x002fe400000010ff */
[----:B------:R-:W-:Y:S01]  /*1c2b0*/  F2FP.BF16.F32.PACK_AB R5, R139, R138 ;  /* 0x0000008a8b05723e */ /* 0x000fe200000010ff */
[----:B------:R-:W-:Y:S01]  /*1c2c0*/  STSM.16.M88.4 [R44], R32 ;  /* 0x000000202c007844 */ /* 0x000fe20000000200 */
[----:B------:R-:W-:Y:S02]  /*1c2d0*/  F2FP.BF16.F32.PACK_AB R6, R141, R140 ;  /* 0x0000008c8d06723e */ /* 0x000fe400000010ff */
[----:B------:R-:W-:Y:S02]  /*1c2e0*/  F2FP.BF16.F32.PACK_AB R7, R143, R142 ;  /* 0x0000008e8f07723e */ /* 0x000fe400000010ff */
[----:B--2---:R-:W-:Y:S02]  /*1c2f0*/  F2FP.BF16.F32.PACK_AB R8, R145, R144 ;  /* 0x000000909108723e */ /* 0x004fe400000010ff */
[----:B------:R-:W-:Y:S01]  /*1c300*/  F2FP.BF16.F32.PACK_AB R9, R147, R146 ;  /* 0x000000929309723e */ /* 0x000fe200000010ff */
[----:B------:R1:W-:Y:S01]  /*1c310*/  STSM.16.M88.4 [R28], R4 ;  /* 0x000000041c007844 */ /* 0x0003e20000000200 */
[----:B------:R-:W-:Y:S01]  /*1c320*/  F2FP.BF16.F32.PACK_AB R10, R149, R148 ;  /* 0x00000094950a723e */ /* 0x000fe200000010ff */
[----:B---3--:R-:W2:Y:S01]  /*1c330*/  @P0 LDC.64 R24, c[0x0][0xc08] ;  /* 0x00030200ff180b82 */ /* 0x008ea20000000a00 */
[----:B------:R-:W-:Y:S01]  /*1c340*/  F2FP.BF16.F32.PACK_AB R11, R151, R150 ;  /* 0x00000096970b723e */ /* 0x000fe200000010ff */
[----:B------:R-:W-:Y:S01]  /*1c350*/  IMAD.MOV.U32 R3, RZ, RZ, RZ ;  /* 0x000000ffff037224 */ /* 0x000fe200078e00ff */
[----:B------:R-:W-:-:S03]  /*1c360*/  ISETP.NE.AND.EX P3, PT, RZ, UR5, PT, P3 ;  /* 0x00000005ff007c0c */ /* 0x000fc6000bf65330 */
[----:B------:R3:W-:Y:S02]  /*1c370*/  STSM.16.M88.4 [R0], R8 ;  /* 0x0000000800007844 */ /* 0x0007e40000000200 */
[----:B------:R-:W-:Y:S01]  /*1c380*/  BAR.SYNC.DEFER_BLOCKING 0x1, 0x100 ;  /* 0x0044000000007b1d */ /* 0x000fe20000010000 */
[----:B------:R-:W-:Y:S01]  /*1c390*/  IMAD.U32 R27, RZ, RZ, UR6 ;  /* 0x00000006ff1b7e24 */ /* 0x000fe2000f8e00ff */
[----:B------:R-:W-:Y:S01]  /*1c3a0*/  ISETP.GT.AND P1, PT, R221, 0x1, PT ;  /* 0x00000001dd00780c */ /* 0x000fe20003f24270 */
[----:B-1----:R-:W-:-:S05]  /*1c3b0*/  IMAD.MOV.U32 R4, RZ, RZ, 0x9b8 ;  /* 0x000009b8ff047424 */ /* 0x002fca00078e00ff */
[----:B---3--:R-:W1:Y:S01]  /*1c3c0*/  LDC R0, c[0x0][0xbe8] ;  /* 0x0002fa00ff007b82 */ /* 0x008e620000000800 */
[----:B--2---:R-:W-:Y:S01]  /*1c3d0*/  @P0 IMAD.WIDE R24, R222, 0x4, R24 ;  /* 0x00000004de180825 */ /* 0x004fe200078e0218 */
[----:B------:R2:W5:Y:S04]  /*1c3e0*/  @P3 LDG.E R3, desc[UR52][R42.64] ;  /* 0x000000342a033981 */ /* 0x000568000c1e1900 */
[----:B------:R2:W5:Y:S01]  /*1c3f0*/  @P0 LDG.E R27, desc[UR52][R24.64] ;  /* 0x00000034181b0981 */ /* 0x000562000c1e1900 */
[----:B------:R-:W-:-:S04]  /*1c400*/  SEL R4, R4, 0x978, P1 ;  /* 0x0000097804047807 */ /* 0x000fc80000800000 */
[----:B------:R2:W3:Y:S01]  /*1c410*/  LDC.64 R10, c[0x0][R4+0x220] ;  /* 0x00008800040a7b82 */ /* 0x0004e20000000a00 */
[----:B-1----:R-:W-:-:S07]  /*1c420*/  ISETP.NE.AND P2, PT, R0, 0x1, PT ;  /* 0x000000010000780c */ /* 0x002fce0003f45270 */
[----:B------:R2:W1:Y:S08]  /*1c430*/  LDC.64 R14, c[0x0][R4+0x218] ;  /* 0x00008600040e7b82 */ /* 0x0004700000000a00 */
[----:B------:R2:W0:Y:S01]  /*1c440*/  LDC.64 R12, c[0x0][R4+0x228] ;  /* 0x00008a00040c7b82 */ /* 0x0004220000000a00 */
[----:B------:R-:W-:Y:S05]  /*1c450*/  @P0 BRA `(.L_x_8409) ;  /* 0x0000000000100947 */ /* 0x000fea0003800000 */
[----:B------:R-:W-:Y:S05]  /*1c460*/  @!P3 BRA `(.L_x_8409) ;  /* 0x00000000000cb947 */ /* 0x000fea0003800000 */
[----:B------:R-:W2:Y:S04]  /*1c470*/  LDG.E R6, desc[UR52][R42.64] ;  /* 0x000000342a067981 */ /* 0x000ea8000c1e1900 */
[----:B-----5:R-:W2:Y:S02]  /*1c480*/  LDG.E R27, desc[UR52][R42.64+0x4] ;  /* 0x000004342a1b7981 */ /* 0x020ea4000c1e1900 */
[----:B--2---:R-:W-:-:S07]  /*1c490*/  IMAD.IADD R27, R27, 0x1, -R6 ;  /* 0x000000011b1b7824 */ /* 0x004fce00078e0a06 */
.L_x_8409:
[----:B------:R-:W4:Y:S04]  /*1c4a0*/  LDL R28, [R1+0x38] ;  /* 0x00003800011c7983 */ /* 0x000f280000100800 */
[----:B------:R-:W4:Y:S01]  /*1c4b0*/  LDL R26, [R1+0xc] ;  /* 0x00000c00011a7983 */ /* 0x000f220000100800 */
[----:B--2---:R-:W2:Y:S01]  /*1c4c0*/  LDC.64 R4, c[0x0][R4+0x210] ;  /* 0x0000840004047b82 */ /* 0x004ea20000000a00 */
[----:B------:R-:W-:Y:S01]  /*1c4d0*/  ISETP.NE.U32.AND P0, PT, RZ, UR4, PT ;  /* 0x00000004ff007c0c */ /* 0x000fe2000bf05070 */
[-C--:B-1----:R-:W-:Y:S01]  /*1c4e0*/  IMAD R25, R15, R197.reuse, RZ ;  /* 0x000000c50f197224 */ /* 0x082fe200078e02ff */
[----:B------:R-:W-:Y:S01]  /*1c4f0*/  SHF.R.S32.HI R9, RZ, 0x1f, R222 ;  /* 0x0000001fff097819 */ /* 0x000fe200000114de */
[----:B------:R-:W-:Y:S01]  /*1c500*/  IMAD.WIDE.U32 R14, R14, R197, RZ ;  /* 0x000000c50e0e7225 */ /* 0x000fe200078e00ff */
[----:B------:R-:W-:-:S03]  /*1c510*/  ISETP.NE.AND.EX P0, PT, RZ, UR5, PT, P0 ;  /* 0x00000005ff007c0c */ /* 0x000fc6000bf05300 */
[----:B------:R-:W1:Y:S01]  /*1c520*/  @P2 LDC R24, c[0x0][0xbec] ;  /* 0x0002fb00ff182b82 */ /* 0x000e620000000800 */
[----:B------:R-:W-:Y:S01]  /*1c530*/  SEL R8, R222, RZ, !P0 ;  /* 0x000000ffde087207 */ /* 0x000fe20004000000 */
[----:B------:R-:W-:Y:S01]  /*1c540*/  IMAD.IADD R45, R202, 0x1, R200 ;  /* 0x00000001ca2d7824 */ /* 0x000fe200078e02c8 */
[----:B------:R-:W-:Y:S01]  /*1c550*/  SEL R9, R9, RZ, !P0 ;  /* 0x000000ff09097207 */ /* 0x000fe20004000000 */
[----:B------:R-:W-:Y:S02]  /*1c560*/  IMAD.IADD R43, R15, 0x1, R25 ;  /* 0x000000010f2b7824 */ /* 0x000fe400078e0219 */
[-C--:B---3--:R-:W-:Y:S02]  /*1c570*/  IMAD R11, R11, R8.reuse, RZ ;  /* 0x000000080b0b7224 */ /* 0x088fe400078e02ff */
[----:B------:R-:W3:Y:S02]  /*1c580*/  @P2 LDC R35, c[0x0][0xbf0] ;  /* 0x0002fc00ff232b82 */ /* 0x000ee40000000800 */
[C---:B------:R-:W-:Y:S01]  /*1c590*/  IMAD R33, R10.reuse, R9, R11 ;  /* 0x000000090a217224 */ /* 0x040fe200078e020b */
[----:B------:R-:W-:Y:S01]  /*1c5a0*/  SEL R9, R223, RZ, P1 ;  /* 0x000000ffdf097207 */ /* 0x000fe20000800000 */
[----:B------:R-:W-:-:S04]  /*1c5b0*/  IMAD.WIDE.U32 R10, R10, R8, RZ ;  /* 0x000000080a0a7225 */ /* 0x000fc800078e00ff */
[----:B------:R-:W2:Y:S01]  /*1c5c0*/  LDC.64 R6, c[0x0][0xba8] ;  /* 0x0002ea00ff067b82 */ /* 0x000ea20000000a00 */
[----:B-----5:R-:W-:Y:S01]  /*1c5d0*/  IADD3 R15, P0, P3, R10, R14, R3 ;  /* 0x0000000e0a0f7210 */ /* 0x020fe20007b1e003 */
[----:B------:R-:W-:Y:S01]  /*1c5e0*/  IMAD.IADD R33, R11, 0x1, R33 ;  /* 0x000000010b217824 */ /* 0x000fe200078e0221 */
[----:B------:R-:W-:Y:S01]  /*1c5f0*/  SHF.R.S32.HI R10, RZ, 0x1f, R3 ;  /* 0x0000001fff0a7819 */ /* 0x000fe20000011403 */
[----:B------:R-:W-:Y:S02]  /*1c600*/  IMAD.MOV.U32 R11, RZ, RZ, R45 ;  /* 0x000000ffff0b7224 */ /* 0x000fe400078e002d */
[----:B0-----:R-:W-:Y:S02]  /*1c610*/  IMAD R25, R13, R9, RZ ;  /* 0x000000090d197224 */ /* 0x001fe400078e02ff */
[----:B-1----:R-:W-:-:S04]  /*1c620*/  @P2 IMAD.HI.U32 R14, R45, R24, RZ ;  /* 0x000000182d0e2227 */ /* 0x002fc800078e00ff */
[----:B------:R-:W-:Y:S01]  /*1c630*/  IMAD.WIDE.U32 R12, R12, R9, RZ ;  /* 0x000000090c0c7225 */ /* 0x000fe200078e00ff */
[----:B---3--:R-:W-:-:S03]  /*1c640*/  @P2 SHF.R.U32.HI R11, RZ, R35, R14 ;  /* 0x00000023ff0b2219 */ /* 0x008fc6000001160e */
[----:B------:R-:W-:Y:S01]  /*1c650*/  IMAD.IADD R25, R13, 0x1, R25 ;  /* 0x000000010d197824 */ /* 0x000fe200078e0219 */
[----:B------:R-:W-:Y:S02]  /*1c660*/  IADD3.X R14, R33, R43, R10, P0, P3 ;  /* 0x0000002b210e7210 */ /* 0x000fe400007e640a */
[----:B------:R-:W-:Y:S01]  /*1c670*/  IADD3 R12, P0, P3, R11, R15, R12 ;  /* 0x0000000f0b0c7210 */ /* 0x000fe20007b1e00c */
[--C-:B------:R-:W-:Y:S01]  /*1c680*/  IMAD.MOV R9, RZ, RZ, -R11.reuse ;  /* 0x000000ffff097224 */ /* 0x100fe200078e0a0b */
[----:B------:R-:W-:Y:S01]  /*1c690*/  SHF.R.S32.HI R11, RZ, 0x1f, R11 ;  /* 0x0000001fff0b7819 */ /* 0x000fe2000001140b */
[----:B--2---:R-:W0:Y:S02]  /*1c6a0*/  @!P1 LDC R6, c[0x0][0xb50] ;  /* 0x0002d400ff069b82 */ /* 0x004e240000000800 */
[----:B------:R-:W-:Y:S01]  /*1c6b0*/  IMAD R9, R0, R9, R45 ;  /* 0x0000000900097224 */ /* 0x000fe200078e022d */
[----:B------:R-:W-:-:S03]  /*1c6c0*/  IADD3.X R13, R11, R14, R25, P0, P3 ;  /* 0x0000000e0b0d7210 */ /* 0x000fc600007e6419 */
[----:B------:R-:W-:Y:S01]  /*1c6d0*/  IMAD R5, R5, R9, RZ ;  /* 0x0000000905057224 */ /* 0x000fe200078e02ff */
[----:B------:R-:W-:Y:S01]  /*1c6e0*/  SHF.R.S32.HI R11, RZ, 0x1f, R9 ;  /* 0x0000001fff0b7819 */ /* 0x000fe20000011409 */
[----:B------:R-:W1:Y:S04]  /*1c6f0*/  @!P1 LDC R7, c[0x0][0xb54] ;  /* 0x0002d500ff079b82 */ /* 0x000e680000000800 */
[C---:B------:R-:W-:Y:S02]  /*1c700*/  IMAD R11, R4.reuse, R11, R5 ;  /* 0x0000000b040b7224 */ /* 0x040fe400078e0205 */
[----:B------:R-:W-:-:S04]  /*1c710*/  IMAD.WIDE.U32 R4, R4, R9, R12 ;  /* 0x0000000904047225 */ /* 0x000fc800078e000c */
[----:B------:R-:W-:Y:S02]  /*1c720*/  IMAD.IADD R5, R5, 0x1, R11 ;  /* 0x0000000105057824 */ /* 0x000fe400078e020b */
[----:B------:R-:W-:Y:S01]  /*1c730*/  IMAD R9, R27, R0, RZ ;  /* 0x000000001b097224 */ /* 0x000fe200078e02ff */
[----:B0-----:R-:W-:-:S05]  /*1c740*/  LEA R11, P0, R4, R6, 0x2 ;  /* 0x00000006040b7211 */ /* 0x001fca00078010ff */
[----:B------:R-:W-:Y:S01]  /*1c750*/  SHFL.IDX PT, R12, R11, 0x1, 0x1c1f ;  /* 0x003c1f000b0c7f89 */ /* 0x000fe200000e0000 */
[----:B-1----:R-:W-:-:S03]  /*1c760*/  LEA.HI.X R7, R4, R7, R5, 0x2, P0 ;  /* 0x0000000704077211 */ /* 0x002fc600000f1405 */
[----:B------:R-:W-:Y:S04]  /*1c770*/  SHFL.IDX PT, R4, R11, RZ, 0x1c1f ;  /* 0x001c1fff0b047589 */ /* 0x000fe800000e0000 */
[----:B------:R-:W0:Y:S04]  /*1c780*/  SHFL.IDX PT, R5, R7, RZ, 0x1c1f ;  /* 0x001c1fff07057589 */ /* 0x000e2800000e0000 */
[----:B------:R-:W1:Y:S01]  /*1c790*/  SHFL.IDX PT, R13, R7, 0x1, 0x1c1f ;  /* 0x003c1f00070d7f89 */ /* 0x000e6200000e0000 */
[----:B----4-:R-:W-:Y:S01]  /*1c7a0*/  IMAD.IADD R24, R28, 0x1, R200 ;  /* 0x000000011c187824 */ /* 0x010fe200078e02c8 */
[----:B------:R-:W-:-:S03]  /*1c7b0*/  LOP3.LUT P0, RZ, R26, 0x3, RZ, 0xc0, !PT ;  /* 0x000000031aff7812 */ /* 0x000fc6000780c0ff */
[C---:B------:R-:W-:Y:S01]  /*1c7c0*/  VIADD R6, R24.reuse, 0x8 ;  /* 0x0000000818067836 */ /* 0x040fe20000000000 */
[----:B------:R-:W-:-:S04]  /*1c7d0*/  ISETP.GE.OR P3, PT, R24, R9, P0 ;  /* 0x000000091800720c */ /* 0x000fc80000766670 */
[----:B------:R-:W-:-:S09]  /*1c7e0*/  ISETP.GE.OR P0, PT, R6, R9, P0 ;  /* 0x000000090600720c */ /* 0x000fd20000706670 */
[----:B0-----:R0:W-:Y:S04]  /*1c7f0*/  @!P3 ST.E desc[UR52][R4.64], R21 ;  /* 0x000000150400b985 */ /* 0x0011e8000c101934 */
[----:B-1----:R0:W-:Y:S01]  /*1c800*/  @!P0 ST.E desc[UR52][R12.64], R20 ;  /* 0x000000140c008985 */ /* 0x0021e2000c101934 */
[----:B------:R-:W-:Y:S05]  /*1c810*/  @P1 BRA `(.L_x_8410) ;  /* 0x0000000800a41947 */ /* 0x000fea0003800000 */
[----:B0-----:R-:W-:Y:S01]  /*1c820*/  IMAD R5, R188, 0x8, R220 ;  /* 0x00000008bc057824 */ /* 0x001fe200078e02dc */
[----:B------:R-:W0:Y:S01]  /*1c830*/  @P2 LDC R21, c[0x0][0xbec] ;  /* 0x0002fb00ff152b82 */ /* 0x000e220000000800 */
[----:B------:R-:W-:Y:S02]  /*1c840*/  ULDC.64 UR4, c[0x0][0xaa0] ;  /* 0x0002a80000047ab9 */ /* 0x000fe40000000a00 */
[----:B------:R-:W-:-:S04]  /*1c850*/  IMAD.SHL.U32 R5, R5, 0x8, RZ ;  /* 0x0000000805057824 */ /* 0x000fc800078e00ff */
[----:B------:R-:W-:Y:S01]  /*1c860*/  IMAD.WIDE R40, R5, 0x2, R40 ;  /* 0x0000000205287825 */ /* 0x000fe200078e0228 */
[----:B------:R-:W1:Y:S02]  /*1c870*/  @P2 LDC R14, c[0x0][0xbf0] ;  /* 0x0002fc00ff0e2b82 */ /* 0x000e640000000800 */
[C---:B------:R-:W-:Y:S02]  /*1c880*/  IADD3 R25, P5, R40.reuse, 0x1000, RZ ;  /* 0x0000100028197810 */ /* 0x040fe40007fbe0ff */
[----:B------:R-:W-:Y:S02]  /*1c890*/  IADD3 R33, P0, R40, 0x2000, RZ ;  /* 0x0000200028217810 */ /* 0x000fe40007f1e0ff */
[----:B------:R-:W-:Y:S02]  /*1c8a0*/  LOP3.LUT R24, R25, 0x380, RZ, 0xc0, !PT ;  /* 0x0000038019187812 */ /* 0x000fe400078ec0ff */
[----:B------:R-:W-:Y:S02]  /*1c8b0*/  LOP3.LUT R32, R33, 0x380, RZ, 0xc0, !PT ;  /* 0x0000038021207812 */ /* 0x000fe400078ec0ff */
[----:B------:R-:W-:-:S02]  /*1c8c0*/  SHF.R.U64 R24, R24, 0x3, RZ ;  /* 0x0000000318187819 */ /* 0x000fc400000012ff */
[----:B------:R-:W-:Y:S01]  /*1c8d0*/  SHF.R.U64 R32, R32, 0x3, RZ ;  /* 0x0000000320207819 */ /* 0x000fe200000012ff */
[----:B------:R-:W-:Y:S01]  /*1c8e0*/  IMAD R10, R10, UR4, RZ ;  /* 0x000000040a0a7c24 */ /* 0x000fe2000f8e02ff */
[----:B------:R-:W-:Y:S01]  /*1c8f0*/  LOP3.LUT R24, R24, R25, RZ, 0x3c, !PT ;  /* 0x0000001918187212 */ /* 0x000fe200078e3cff */
[--C-:B------:R-:W-:Y:S01]  /*1c900*/  IMAD.X R25, RZ, RZ, R41.reuse, P5 ;  /* 0x000000ffff197224 */ /* 0x100fe200028e0629 */
[----:B------:R-:W-:Y:S01]  /*1c910*/  LOP3.LUT R32, R32, R33, RZ, 0x3c, !PT ;  /* 0x0000002120207212 */ /* 0x000fe200078e3cff */
[--C-:B------:R-:W-:Y:S01]  /*1c920*/  IMAD.X R33, RZ, RZ, R41.reuse, P0 ;  /* 0x000000ffff217224 */ /* 0x100fe200000e0629 */
[C---:B------:R-:W-:Y:S02]  /*1c930*/  IADD3 R37, P1, R40.reuse, 0x3000, RZ ;  /* 0x0000300028257810 */ /* 0x040fe40007f3e0ff */
[C---:B------:R-:W-:Y:S02]  /*1c940*/  IADD3 R43, P3, R40.reuse, 0x4000, RZ ;  /* 0x00004000282b7810 */ /* 0x040fe40007f7e0ff */
[C---:B------:R-:W-:Y:S01]  /*1c950*/  IADD3 R45, P4, R40.reuse, 0x5000, RZ ;  /* 0x00005000282d7810 */ /* 0x040fe20007f9e0ff */
[C---:B------:R-:W-:Y:S01]  /*1c960*/  IMAD R13, R3.reuse, UR5, R10 ;  /* 0x00000005030d7c24 */ /* 0x040fe2000f8e020a */
[C---:B------:R-:W-:Y:S01]  /*1c970*/  IADD3 R49, P5, R40.reuse, 0x6000, RZ ;  /* 0x0000600028317810 */ /* 0x040fe20007fbe0ff */
[----:B------:R-:W5:Y:S01]  /*1c980*/  LD.E.128 R24, desc[UR52][R24.64] ;  /* 0x0000003418187980 */ /* 0x000f62000c101d00 */
[----:B------:R-:W-:Y:S01]  /*1c990*/  IADD3 R7, P0, R40, 0x7000, RZ ;  /* 0x0000700028077810 */ /* 0x000fe20007f1e0ff */
[----:B------:R-:W-:Y:S01]  /*1c9a0*/  IMAD.WIDE.U32 R10, R3, UR4, RZ ;  /* 0x00000004030a7c25 */ /* 0x000fe2000f8e00ff */
[----:B------:R-:W-:Y:S01]  /*1c9b0*/  LOP3.LUT R36, R37, 0x380, RZ, 0xc0, !PT ;  /* 0x0000038025247812 */ /* 0x000fe200078ec0ff */
[----:B------:R-:W-:Y:S01]  /*1c9c0*/  ULDC.64 UR4, c[0x0][0xae8] ;  /* 0x0002ba0000047ab9 */ /* 0x000fe20000000a00 */
[----:B------:R-:W-:Y:S01]  /*1c9d0*/  LOP3.LUT R42, R43, 0x380, RZ, 0xc0, !PT ;  /* 0x000003802b2a7812 */ /* 0x000fe200078ec0ff */
[----:B------:R-:W-:Y:S01]  /*1c9e0*/  IMAD.X R53, RZ, RZ, R41, P0 ;  /* 0x000000ffff357224 */ /* 0x000fe200000e0629 */
[----:B------:R-:W-:Y:S01]  /*1c9f0*/  LOP3.LUT R44, R45, 0x380, RZ, 0xc0, !PT ;  /* 0x000003802d2c7812 */ /* 0x000fe200078ec0ff */
[----:B------:R-:W5:Y:S01]  /*1ca00*/  LD.E.128 R32, desc[UR52][R32.64] ;  /* 0x0000003420207980 */ /* 0x000f62000c101d00 */
[----:B------:R-:W-:-:S02]  /*1ca10*/  LOP3.LUT R48, R49, 0x380, RZ, 0xc0, !PT ;  /* 0x0000038031307812 */ /* 0x000fc400078ec0ff */
[----:B------:R-:W-:Y:S02]  /*1ca20*/  LOP3.LUT R5, R40, 0x380, RZ, 0xc0, !PT ;  /* 0x0000038028057812 */ /* 0x000fe400078ec0ff */
[----:B------:R-:W-:Y:S01]  /*1ca30*/  LOP3.LUT R6, R7, 0x380, RZ, 0xc0, !PT ;  /* 0x0000038007067812 */ /* 0x000fe200078ec0ff */
[----:B------:R-:W-:Y:S01]  /*1ca40*/  IMAD.IADD R11, R11, 0x1, R13 ;  /* 0x000000010b0b7824 */ /* 0x000fe200078e020d */
[----:B------:R-:W-:Y:S01]  /*1ca50*/  SHF.R.U64 R36, R36, 0x3, RZ ;  /* 0x0000000324247819 */ /* 0x000fe200000012ff */
[----:B------:R-:W-:Y:S01]  /*1ca60*/  IMAD R3, R220, 0x20, R188 ;  /* 0x00000020dc037824 */ /* 0x000fe200078e02bc */
[----:B------:R-:W-:Y:S02]  /*1ca70*/  SHF.R.U64 R42, R42, 0x3, RZ ;  /* 0x000000032a2a7819 */ /* 0x000fe400000012ff */
[----:B------:R-:W-:Y:S02]  /*1ca80*/  SHF.R.U64 R44, R44, 0x3, RZ ;  /* 0x000000032c2c7819 */ /* 0x000fe400000012ff */
[----:B------:R-:W-:-:S02]  /*1ca90*/  SHF.R.U64 R48, R48, 0x3, RZ ;  /* 0x0000000330307819 */ /* 0x000fc400000012ff */
[----:B------:R-:W-:Y:S02]  /*1caa0*/  SHF.R.U64 R5, R5, 0x3, RZ ;  /* 0x0000000305057819 */ /* 0x000fe400000012ff */
[----:B------:R-:W-:Y:S01]  /*1cab0*/  SHF.R.U64 R6, R6, 0x3, RZ ;  /* 0x0000000306067819 */ /* 0x000fe200000012ff */
[----:B------:R-:W-:Y:S01]  /*1cac0*/  IMAD.WIDE.U32 R10, R197, UR4, R10 ;  /* 0x00000004c50a7c25 */ /* 0x000fe2000f8e000a */
        /* <DEDUP_REMOVED lines=11> */
[----:B------:R-:W-:Y:S01]  /*1cb80*/  SHF.R.S32.HI R15, RZ, 0x1f, R8 ;  /* 0x0000001fff0f7819 */ /* 0x000fe20000011408 */
[----:B------:R-:W-:Y:S01]  /*1cb90*/  IMAD.IADD R12, R200, 0x1, R3 ;  /* 0x00000001c80c7824 */ /* 0x000fe200078e0203 */
[----:B------:R-:W5:Y:S01]  /*1cba0*/  LD.E.128 R36, desc[UR52][R36.64] ;  /* 0x0000003424247980 */ /* 0x000f62000c101d00 */
[----:B------:R-:W-:Y:S01]  /*1cbb0*/  IMAD R11, R197, UR5, R11 ;  /* 0x00000005c50b7c24 */ /* 0x000fe2000f8e020b */
[----:B------:R-:W-:Y:S01]  /*1cbc0*/  ULDC.64 UR4, c[0x0][0xaf0] ;  /* 0x0002bc0000047ab9 */ /* 0x000fe20000000a00 */
[----:B0-----:R-:W-:Y:S01]  /*1cbd0*/  @P2 IMAD.HI.U32 R3, R12, R21, RZ ;  /* 0x000000150c032227 */ /* 0x001fe200078e00ff */
[----:B------:R-:W5:Y:S03]  /*1cbe0*/  LD.E.128 R4, desc[UR52][R4.64] ;  /* 0x0000003404047980 */ /* 0x000f66000c101d00 */
[----:B------:R-:W-:Y:S01]  /*1cbf0*/  IMAD R15, R15, UR4, RZ ;  /* 0x000000040f0f7c24 */ /* 0x000fe2000f8e02ff */
[----:B------:R-:W5:Y:S01]  /*1cc00*/  LD.E.128 R40, desc[UR52][R42.64] ;  /* 0x000000342a287980 */ /* 0x000f62000c101d00 */
[----:B------:R-:W-:-:S03]  /*1cc10*/  IMAD.MOV.U32 R13, RZ, RZ, R12 ;  /* 0x000000ffff0d7224 */ /* 0x000fc600078e000c */
[----:B------:R-:W5:Y:S01]  /*1cc20*/  LD.E.128 R44, desc[UR52][R44.64] ;  /* 0x000000342c2c7980 */ /* 0x000f62000c101d00 */
[----:B------:R-:W-:-:S03]  /*1cc30*/  IMAD R15, R8, UR5, R15 ;  /* 0x00000005080f7c24 */ /* 0x000fc6000f8e020f */
[----:B------:R-:W5:Y:S01]  /*1cc40*/  LD.E.128 R48, desc[UR52][R48.64] ;  /* 0x0000003430307980 */ /* 0x000f62000c101d00 */
[----:B------:R-:W-:-:S03]  /*1cc50*/  IMAD.WIDE.U32 R10, R8, UR4, R10 ;  /* 0x00000004080a7c25 */ /* 0x000fc6000f8e000a */
[----:B------:R-:W5:Y:S01]  /*1cc60*/  LD.E.128 R52, desc[UR52][R52.64] ;  /* 0x0000003434347980 */ /* 0x000f62000c101d00 */
[----:B-1----:R-:W-:Y:S01]  /*1cc70*/  @P2 SHF.R.U32.HI R13, RZ, R14, R3 ;  /* 0x0000000eff0d2219 */ /* 0x002fe20000011603 */
[----:B------:R-:W-:Y:S01]  /*1cc80*/  ULDC.64 UR4, c[0x0][0xae0] ;  /* 0x0002b80000047ab9 */ /* 0x000fe20000000a00 */
[----:B------:R-:W-:Y:S01]  /*1cc90*/  @!PT LDS RZ, [RZ] ;  /* 0x00000000fffff984 */ /* 0x000fe20000000800 */
[----:B------:R-:W-:Y:S01]  /*1cca0*/  @!PT LDS RZ, [RZ] ;  /* 0x00000000fffff984 */ /* 0x000fe20000000800 */
[----:B------:R-:W-:Y:S01]  /*1ccb0*/  @!PT LDS RZ, [RZ] ;  /* 0x00000000fffff984 */ /* 0x000fe20000000800 */
[----:B------:R-:W-:Y:S01]  /*1ccc0*/  @!PT LDS RZ, [RZ] ;  /* 0x00000000fffff984 */ /* 0x000fe20000000800 */
[----:B------:R0:W-:Y:S06]  /*1ccd0*/  MEMBAR.ALL.CTA ;  /* 0x0000000000007992 */ /* 0x0001ec0000008000 */
[----:B0-----:R-:W0:Y:S01]  /*1cce0*/  FENCE.VIEW.ASYNC.S ;  /* 0x00000000000073c6 */ /* 0x001e220000000000 */
[----:B------:R-:W-:Y:S01]  /*1ccf0*/  IMAD.IADD R11, R11, 0x1, R15 ;  /* 0x000000010b0b7824 */ /* 0x000fe200078e020f */
[--C-:B------:R-:W-:Y:S01]  /*1cd00*/  SHF.R.S32.HI R8, RZ, 0x1f, R13.reuse ;  /* 0x0000001fff087819 */ /* 0x100fe2000001140d */
[----:B------:R-:W-:-:S04]  /*1cd10*/  IMAD.MOV R15, RZ, RZ, -R13 ;  /* 0x000000ffff0f7224 */ /* 0x000fc800078e0a0d */
[----:B------:R-:W-:Y:S02]  /*1cd20*/  IMAD R15, R0, R15, R12 ;  /* 0x0000000f000f7224 */ /* 0x000fe400078e020c */
[----:B------:R-:W-:Y:S02]  /*1cd30*/  IMAD R8, R8, UR4, RZ ;  /* 0x0000000408087c24 */ /* 0x000fe4000f8e02ff */
[----:B------:R-:W-:Y:S01]  /*1cd40*/  VIADD R3, R18, 0x28820 ;  /* 0x0002882012037836 */ /* 0x000fe20000000000 */
[----:B------:R-:W-:Y:S01]  /*1cd50*/  SHF.R.S32.HI R0, RZ, 0x1f, R15 ;  /* 0x0000001fff007819 */ /* 0x000fe2000001140f */
[C---:B------:R-:W-:Y:S02]  /*1cd60*/  IMAD R21, R13.reuse, UR5, R8 ;  /* 0x000000050d157c24 */ /* 0x040fe4000f8e0208 */
[----:B------:R-:W-:Y:S01]  /*1cd70*/  IMAD.WIDE.U32 R10, R13, UR4, R10 ;  /* 0x000000040d0a7c25 */ /* 0x000fe2000f8e000a */
[----:B------:R-:W-:Y:S01]  /*1cd80*/  ULDC.64 UR4, c[0x0][0xad8] ;  /* 0x0002b60000047ab9 */ /* 0x000fe20000000a00 */
[----:B------:R-:W-:-:S02]  /*1cd90*/  PRMT R3, RZ, 0x654, R3 ;  /* 0x00000654ff037816 */ /* 0x000fc40000000003 */
[----:B------:R-:W-:Y:S02]  /*1cda0*/  IMAD.IADD R11, R11, 0x1, R21 ;  /* 0x000000010b0b7824 */ /* 0x000fe400078e0215 */
[----:B------:R-:W-:Y:S02]  /*1cdb0*/  IMAD R0, R0, UR4, RZ ;  /* 0x0000000400007c24 */ /* 0x000fe4000f8e02ff */
[C---:B------:R-:W-:Y:S01]  /*1cdc0*/  IMAD.WIDE.U32 R10, R15.reuse, UR4, R10 ;  /* 0x000000040f0a7c25 */ /* 0x040fe2000f8e000a */
[----:B0-----:R0:W-:Y:S03]  /*1cdd0*/  SYNCS.ARRIVE.TRANS64.RED.A1T0 RZ, [R3+URZ], RZ ;  /* 0x000000ff03ff79a7 */ /* 0x0011e6000810043f */
[----:B0-----:R-:W-:Y:S01]  /*1cde0*/  IMAD R3, R15, UR5, R0 ;  /* 0x000000050f037c24 */ /* 0x001fe2000f8e0200 */
[----:B------:R-:W-:Y:S02]  /*1cdf0*/  ULDC.64 UR4, c[0x0][0xa80] ;  /* 0x0002a00000047ab9 */ /* 0x000fe40000000a00 */
[----:B------:R-:W-:Y:S01]  /*1ce00*/  LEA R0, P0, R10, UR4, 0x1 ;  /* 0x000000040a007c11 */ /* 0x000fe2000f8008ff */
[----:B------:R-:W-:Y:S01]  /*1ce10*/  IMAD.IADD R3, R11, 0x1, R3 ;  /* 0x000000010b037824 */ /* 0x000fe200078e0203 */
[----:B------:R-:W-:Y:S01]  /*1ce20*/  UMOV UR4, 0xffffffff ;  /* 0xffffffff00047882 */ /* 0x000fe20000000000 */
[----:B------:R-:W-:-:S03]  /*1ce30*/  IMAD.IADD R200, R188, 0x1, R200 ;  /* 0x00000001bcc87824 */ /* 0x000fc600078e02c8 */
[----:B------:R-:W-:Y:S01]  /*1ce40*/  LEA.HI.X R8, R10, UR5, R3, 0x1, P0 ;  /* 0x000000050a087c11 */ /* 0x000fe200080f0c03 */
[----:B------:R-:W-:Y:S06]  /*1ce50*/  BRA.DIV UR4, `(.L_x_8411) ;  /* 0x000000c204f07947 */ /* 0x000fec000b800000 */
[----:B------:R0:W1:Y:S04]  /*1ce60*/  SHFL.IDX PT, R3, R8, RZ, 0x181f ;  /* 0x00181fff08037589 */ /* 0x00006800000e0000 */
[----:B------:R0:W2:Y:S02]  /*1ce70*/  SHFL.IDX PT, R14, R0, RZ, 0x181f ;  /* 0x00181fff000e7589 */ /* 0x0000a400000e0000 */
.L_x_8683:
[----:B------:R-:W-:Y:S01]  /*1ce80*/  ISETP.GE.AND P0, PT, R200, R9, PT ;  /* 0x00000009c800720c */ /* 0x000fe20003f06270 */
[----:B------:R-:W-:-:S12]  /*1ce90*/  BSSY B1, `(.L_x_8412) ;  /* 0x000000b000017945 */ /* 0x000fd80003800000 */
[----:B------:R-:W-:Y:S05]  /*1cea0*/  @P0 BRA `(.L_x_8413) ;  /* 0x0000000000240947 */ /* 0x000fea0003800000 */
[----:B------:R-:W-:Y:S02]  /*1ceb0*/  ULDC UR4, c[0x0][0xac8] ;  /* 0x0002b20000047ab9 */ /* 0x000fe40000000800 */
[----:B------:R-:W-:Y:S02]  /*1cec0*/  ISETP.GE.AND P0, PT, R16, UR4, PT ;  /* 0x0000000410007c0c */ /* 0x000fe4000bf06270 */
[----:B------:R-:W-:-:S11]  /*1ced0*/  ISETP.GE.AND P1, PT, R2, UR4, PT ;  /* 0x0000000402007c0c */ /* 0x000fd6000bf26270 */
[-C--:B--2---:R-:W-:Y:S02]  /*1cee0*/  @!P0 LEA R10, P2, R16, R14.reuse, 0x1 ;  /* 0x0000000e100a8211 */ /* 0x084fe400078408ff */
[----:B------:R-:W-:Y:S02]  /*1cef0*/  @!P1 LEA R14, P3, R2, R14, 0x1 ;  /* 0x0000000e020e9211 */ /* 0x000fe400078608ff */
[-C--:B-1----:R-:W-:Y:S02]  /*1cf00*/  @!P0 LEA.HI.X R11, R16, R3.reuse, R17, 0x1, P2 ;  /* 0x00000003100b8211 */ /* 0x082fe400010f0c11 */
[----:B------:R-:W-:-:S03]  /*1cf10*/  @!P1 LEA.HI.X R15, R2, R3, R185, 0x1, P3 ;  /* 0x00000003020f9211 */ /* 0x000fc600018f0cb9 */
[----:B-----5:R3:W-:Y:S04]  /*1cf20*/  @!P0 ST.E.128 desc[UR52][R10.64], R4 ;  /* 0x000000040a008985 */ /* 0x0207e8000c101d34 */
[----:B------:R3:W-:Y:S02]  /*1cf30*/  @!P1 ST.E.128 desc[UR52][R14.64], R40 ;  /* 0x000000280e009985 */ /* 0x0007e4000c101d34 */
.L_x_8413:
[----:B------:R-:W-:Y:S05]  /*1cf40*/  BSYNC B1 ;  /* 0x0000000000017941 */ /* 0x000fea0003800000 */
.L_x_8412:
[----:B------:R-:W-:-:S03]  /*1cf50*/  UMOV UR4, 0xffffffff ;  /* 0xffffffff00047882 */ /* 0x000fc60000000000 */
[----:B------:R-:W-:Y:S05]  /*1cf60*/  BRA.DIV UR4, `(.L_x_8414) ;  /* 0x000000c204e07947 */ /* 0x000fea000b800000 */
[----:B-1----:R1:W4:Y:S04]  /*1cf70*/  SHFL.IDX PT, R3, R8, 0x1, 0x181f ;  /* 0x00381f0008037f89 */ /* 0x00232800000e0000 */
[----:B--23--:R1:W2:Y:S02]  /*1cf80*/  SHFL.IDX PT, R14, R0, 0x1, 0x181f ;  /* 0x00381f00000e7f89 */ /* 0x00c2a400000e0000 */
.L_x_8687:
[----:B-----5:R-:W-:Y:S01]  /*1cf90*/  VIADD R4, R200, 0x20 ;  /* 0x00000020c8047836 */ /* 0x020fe20000000000 */
[----:B------:R-:W-:Y:S04]  /*1cfa0*/  BSSY B1, `(.L_x_8415) ;  /* 0x000000c000017945 */ /* 0x000fe80003800000 */
[----:B------:R-:W-:-:S13]  /*1cfb0*/  ISETP.GE.AND P0, PT, R4, R9, PT ;  /* 0x000000090400720c */ /* 0x000fda0003f06270 */
[----:B------:R-:W-:Y:S05]  /*1cfc0*/  @P0 BRA `(.L_x_8416) ;  /* 0x0000000000240947 */ /* 0x000fea0003800000 */
[----:B------:R-:W-:Y:S02]  /*1cfd0*/  ULDC UR4, c[0x0][0xac8] ;  /* 0x0002b20000047ab9 */ /* 0x000fe40000000800 */
[----:B------:R-:W-:Y:S02]  /*1cfe0*/  ISETP.GE.AND P2, PT, R16, UR4, PT ;  /* 0x0000000410007c0c */ /* 0x000fe4000bf46270 */
[----:B------:R-:W-:-:S11]  /*1cff0*/  ISETP.GE.AND P3, PT, R2, UR4, PT ;  /* 0x0000000402007c0c */ /* 0x000fd6000bf66270 */
[-C--:B--2---:R-:W-:Y:S02]  /*1d000*/  @!P2 LEA R4, P0, R16, R14.reuse, 0x1 ;  /* 0x0000000e1004a211 */ /* 0x084fe400078008ff */
[----:B------:R-:W-:Y:S02]  /*1d010*/  @!P3 LEA R14, P1, R2, R14, 0x1 ;  /* 0x0000000e020eb211 */ /* 0x000fe400078208ff */
[-C--:B----4-:R-:W-:Y:S02]  /*1d020*/  @!P2 LEA.HI.X R5, R16, R3.reuse, R17, 0x1, P0 ;  /* 0x000000031005a211 */ /* 0x090fe400000f0c11 */
[----:B------:R-:W-:-:S03]  /*1d030*/  @!P3 LEA.HI.X R15, R2, R3, R185, 0x1, P1 ;  /* 0x00000003020fb211 */ /* 0x000fc600008f0cb9 */
[----:B------:R3:W-:Y:S04]  /*1d040*/  @!P2 ST.E.128 desc[UR52][R4.64], R24 ;  /* 0x000000180400a985 */ /* 0x0007e8000c101d34 */
[----:B------:R3:W-:Y:S02]  /*1d050*/  @!P3 ST.E.128 desc[UR52][R14.64], R44 ;  /* 0x0000002c0e00b985 */ /* 0x0007e4000c101d34 */
.L_x_8416:
[----:B------:R-:W-:Y:S05]  /*1d060*/  BSYNC B1 ;  /* 0x0000000000017941 */ /* 0x000fea0003800000 */
.L_x_8415:
[----:B------:R-:W-:-:S03]  /*1d070*/  UMOV UR4, 0xffffffff ;  /* 0xffffffff00047882 */ /* 0x000fc60000000000 */
[----:B------:R-:W-:Y:S05]  /*1d080*/  BRA.DIV UR4, `(.L_x_8417) ;  /* 0x000000c204e07947 */ /* 0x000fea000b800000 */
[----:B----4-:R4:W0:Y:S04]  /*1d090*/  SHFL.IDX PT, R3, R8, 0x2, 0x181f ;  /* 0x00581f0008037f89 */ /* 0x01082800000e0000 */
[----:B--23--:R4:W2:Y:S02]  /*1d0a0*/  SHFL.IDX PT, R14, R0, 0x2, 0x181f ;  /* 0x00581f00000e7f89 */ /* 0x00c8a400000e0000 */
.L_x_8691:
[----:B------:R-:W-:Y:S01]  /*1d0b0*/  VIADD R4, R200, 0x40 ;  /* 0x00000040c8047836 */ /* 0x000fe20000000000 */
        /* <DEDUP_REMOVED lines=8> */
[-C--:B0-----:R-:W-:Y:S02]  /*1d140*/  @!P2 LEA.HI.X R5, R16, R3.reuse, R17, 0x1, P0 ;  /* 0x000000031005a211 */ /* 0x081fe400000f0c11 */
[----:B------:R-:W-:-:S03]  /*1d150*/  @!P3 LEA.HI.X R15, R2, R3, R185, 0x1, P1 ;  /* 0x00000003020fb211 */ /* 0x000fc600008f0cb9 */
[----:B------:R3:W-:Y:S04]  /*1d160*/  @!P2 ST.E.128 desc[UR52][R4.64], R32 ;  /* 0x000000200400a985 */ /* 0x0007e8000c101d34 */
[----:B------:R3:W-:Y:S02]  /*1d170*/  @!P3 ST.E.128 desc[UR52][R14.64], R48 ;  /* 0x000000300e00b985 */ /* 0x0007e4000c101d34 */
.L_x_8419:
[----:B------:R-:W-:Y:S05]  /*1d180*/  BSYNC B1 ;  /* 0x0000000000017941 */ /* 0x000fea0003800000 */
.L_x_8418:
[----:B------:R-:W-:-:S03]  /*1d190*/  UMOV UR4, 0xffffffff ;  /* 0xffffffff00047882 */ /* 0x000fc60000000000 */
[----:B------:R-:W-:Y:S05]  /*1d1a0*/  BRA.DIV UR4, `(.L_x_8420) ;  /* 0x000000c204e07947 */ /* 0x000fea000b800000 */
[----:B0-----:R0:W0:Y:S04]  /*1d1b0*/  SHFL.IDX PT, R3, R8, 0x3, 0x181f ;  /* 0x00781f0008037f89 */ /* 0x00102800000e0000 */
[----:B--23--:R2:W3:Y:S02]  /*1d1c0*/  SHFL.IDX PT, R14, R0, 0x3, 0x181f ;  /* 0x00781f00000e7f89 */ /* 0x00c4e400000e0000 */
.L_x_8695:
[----:B-12-4-:R-:W-:-:S05]  /*1d1d0*/  VIADD R0, R200, 0x60 ;  /* 0x00000060c8007836 */ /* 0x016fca0000000000 */
        /* <DEDUP_REMOVED lines=13> */
.L_x_8410:
[----:B0-----:R-:W0:Y:S01]  /*1d2b0*/  @P2 LDC R12, c[0x0][0xbec] ;  /* 0x0002fb00ff0c2b82 */ /* 0x001e220000000800 */
[----:B------:R-:W-:Y:S01]  /*1d2c0*/  ULDC.64 UR4, c[0x0][0xb08] ;  /* 0x0002c20000047ab9 */ /* 0x000fe20000000a00 */
[----:B------:R-:W-:Y:S01]  /*1d2d0*/  ULDC.64 UR6, c[0x0][0xb30] ;  /* 0x0002cc0000067ab9 */ /* 0x000fe20000000a00 */
[----:B------:R-:W-:Y:S01]  /*1d2e0*/  IMAD R10, R10, UR4, RZ ;  /* 0x000000040a0a7c24 */ /* 0x000fe2000f8e02ff */
[----:B------:R-:W-:Y:S01]  /*1d2f0*/  SHF.R.S32.HI R51, RZ, 0x1f, R224 ;  /* 0x0000001fff337819 */ /* 0x000fe200000114e0 */
[----:B------:R-:W-:-:S03]  /*1d300*/  IMAD.WIDE.U32 R4, R3, UR4, RZ ;  /* 0x0000000403047c25 */ /* 0x000fc6000f8e00ff */
[----:B------:R-:W1:Y:S01]  /*1d310*/  @P2 LDC R11, c[0x0][0xbf0] ;  /* 0x0002fc00ff0b2b82 */ /* 0x000e620000000800 */
[----:B------:R-:W-:Y:S01]  /*1d320*/  IMAD R3, R3, UR5, R10 ;  /* 0x0000000503037c24 */ /* 0x000fe2000f8e020a */
[----:B------:R-:W-:Y:S01]  /*1d330*/  ULDC.64 UR4, c[0x0][0xb38] ;  /* 0x0002ce0000047ab9 */ /* 0x000fe20000000a00 */
[----:B------:R-:W-:Y:S02]  /*1d340*/  VIADD R33, R189, 0x8 ;  /* 0x00000008bd217836 */ /* 0x000fe40000000000 */
[----:B------:R-:W-:Y:S01]  /*1d350*/  IMAD.IADD R5, R5, 0x1, R3 ;  /* 0x0000000105057824 */ /* 0x000fe200078e0203 */
[----:B------:R-:W-:Y:S01]  /*1d360*/  SHF.R.S32.HI R3, RZ, 0x1f, R8 ;  /* 0x0000001fff037819 */ /* 0x000fe20000011408 */
[----:B------:R-:W-:Y:S02]  /*1d370*/  VIADD R35, R189, 0x10 ;  /* 0x00000010bd237836 */ /* 0x000fe40000000000 */
[----:B------:R-:W-:-:S03]  /*1d380*/  IMAD.WIDE.U32 R4, R197, UR4, R4 ;  /* 0x00000004c5047c25 */ /* 0x000fc6000f8e0004 */
[----:B------:R-:W-:Y:S01]  /*1d390*/  SHF.R.S32.HI R28, RZ, 0x1f, R35 ;  /* 0x0000001fff1c7819 */ /* 0x000fe20000011423 */
[----:B------:R-:W-:Y:S01]  /*1d3a0*/  IMAD R5, R197, UR5, R5 ;  /* 0x00000005c5057c24 */ /* 0x000fe2000f8e0205 */
[----:B------:R-:W-:Y:S01]  /*1d3b0*/  ULDC.64 UR4, c[0x0][0xb40] ;  /* 0x0002d00000047ab9 */ /* 0x000fe20000000a00 */
[----:B------:R-:W-:Y:S02]  /*1d3c0*/  VIADD R41, R189, 0x18 ;  /* 0x00000018bd297836 */ /* 0x000fe40000000000 */
[----:B------:R-:W-:Y:S02]  /*1d3d0*/  IMAD R3, R3, UR4, RZ ;  /* 0x0000000403037c24 */ /* 0x000fe4000f8e02ff */
[----:B0-----:R-:W-:Y:S01]  /*1d3e0*/  @P2 IMAD.HI.U32 R12, R45, R12, RZ ;  /* 0x0000000c2d0c2227 */ /* 0x001fe200078e00ff */
[----:B------:R-:W-:-:S03]  /*1d3f0*/  SHF.R.S32.HI R32, RZ, 0x1f, R41 ;  /* 0x0000001fff207819 */ /* 0x000fc60000011429 */
[C---:B------:R-:W-:Y:S02]  /*1d400*/  IMAD R7, R8.reuse, UR5, R3 ;  /* 0x0000000508077c24 */ /* 0x040fe4000f8e0203 */
[----:B------:R-:W-:Y:S01]  /*1d410*/  IMAD.WIDE.U32 R4, R8, UR4, R4 ;  /* 0x0000000408047c25 */ /* 0x000fe2000f8e0004 */
[----:B------:R-:W-:-:S03]  /*1d420*/  ULDC.64 UR4, c[0x0][0xb48] ;  /* 0x0002d20000047ab9 */ /* 0x000fc60000000a00 */
[----:B------:R-:W-:Y:S01]  /*1d430*/  IMAD.MOV.U32 R3, RZ, RZ, R45 ;  /* 0x000000ffff037224 */ /* 0x000fe200078e002d */
[----:B-1----:R-:W-:Y:S01]  /*1d440*/  @P2 SHF.R.U32.HI R3, RZ, R11, R12 ;  /* 0x0000000bff032219 */ /* 0x002fe2000001160c */
        /* <DEDUP_REMOVED lines=15> */
[----:B------:R-:W-:Y:S02]  /*1d540*/  VIADD R8, R18, 0x28820 ;  /* 0x0002882012087836 */ /* 0x000fe40000000000 */
[C---:B------:R-:W-:Y:S02]  /*1d550*/  IMAD R3, R7.reuse, UR5, R0 ;  /* 0x0000000507037c24 */ /* 0x040fe4000f8e0200 */
[----:B------:R-:W-:Y:S01]  /*1d560*/  IMAD.WIDE.U32 R4, R7, UR4, R4 ;  /* 0x0000000407047c25 */ /* 0x000fe2000f8e0004 */
[----:B------:R-:W-:Y:S01]  /*1d570*/  ULDC.64 UR4, c[0x0][0xb00] ;  /* 0x0002c00000047ab9 */ /* 0x000fe20000000a00 */
[----:B------:R-:W-:-:S02]  /*1d580*/  PRMT R8, RZ, 0x654, R8 ;  /* 0x00000654ff087816 */ /* 0x000fc40000000008 */
[----:B------:R-:W-:Y:S01]  /*1d590*/  IMAD.IADD R5, R5, 0x1, R3 ;  /* 0x0000000105057824 */ /* 0x000fe200078e0203 */
[C---:B------:R-:W-:Y:S01]  /*1d5a0*/  LEA R3, P0, R4.reuse, UR4, 0x2 ;  /* 0x0000000404037c11 */ /* 0x040fe2000f8010ff */
[C---:B------:R-:W-:Y:S01]  /*1d5b0*/  VIADD R45, R189.reuse, 0x28 ;  /* 0x00000028bd2d7836 */ /* 0x040fe20000000000 */
[----:B------:R-:W-:Y:S01]  /*1d5c0*/  UMOV UR4, 0xffffffff ;  /* 0xffffffff00047882 */ /* 0x000fe20000000000 */
[C---:B------:R-:W-:Y:S01]  /*1d5d0*/  VIADD R47, R189.reuse, 0x30 ;  /* 0x00000030bd2f7836 */ /* 0x040fe20000000000 */
[----:B------:R0:W-:Y:S01]  /*1d5e0*/  SYNCS.ARRIVE.TRANS64.RED.A1T0 RZ, [R8+URZ], RZ ;  /* 0x000000ff08ff79a7 */ /* 0x0001e2000810043f */
[----:B------:R-:W-:Y:S01]  /*1d5f0*/  VIADD R49, R189, 0x38 ;  /* 0x00000038bd317836 */ /* 0x000fe20000000000 */
[----:B------:R-:W-:Y:S02]  /*1d600*/  LEA.HI.X R4, R4, UR5, R5, 0x2, P0 ;  /* 0x0000000504047c11 */ /* 0x000fe400080f1405 */
[----:B------:R-:W-:Y:S02]  /*1d610*/  SHF.R.S32.HI R7, RZ, 0x1f, R189 ;  /* 0x0000001fff077819 */ /* 0x000fe400000114bd */
[----:B------:R-:W-:-:S02]  /*1d620*/  SHF.R.S32.HI R40, RZ, 0x1f, R45 ;  /* 0x0000001fff287819 */ /* 0x000fc4000001142d */
[----:B0-----:R-:W-:Y:S02]  /*1d630*/  SHF.R.S32.HI R8, RZ, 0x1f, R33 ;  /* 0x0000001fff087819 */ /* 0x001fe40000011421 */
[----:B------:R-:W-:Y:S02]  /*1d640*/  SHF.R.S32.HI R42, RZ, 0x1f, R47 ;  /* 0x0000001fff2a7819 */ /* 0x000fe4000001142f */
[----:B------:R-:W-:Y:S01]  /*1d650*/  SHF.R.S32.HI R44, RZ, 0x1f, R49 ;  /* 0x0000001fff2c7819 */ /* 0x000fe20000011431 */
[----:B------:R-:W-:Y:S06]  /*1d660*/  BRA.DIV UR4, `(.L_x_8422) ;  /* 0x000000be04f87947 */ /* 0x000fec000b800000 */
[----:B------:R0:W1:Y:S04]  /*1d670*/  SHFL.IDX PT, R0, R4, RZ, 0x1c1f ;  /* 0x001c1fff04007589 */ /* 0x00006800000e0000 */
[----:B------:R0:W2:Y:S02]  /*1d680*/  SHFL.IDX PT, R14, R3, RZ, 0x1c1f ;  /* 0x001c1fff030e7589 */ /* 0x0000a400000e0000 */
.L_x_8698:
[----:B------:R-:W-:Y:S01]  /*1d690*/  ISETP.GE.AND P0, PT, R24, R9, PT ;  /* 0x000000091800720c */ /* 0x000fe20003f06270 */
[----:B------:R-:W-:-:S12]  /*1d6a0*/  BSSY B1, `(.L_x_8423) ;  /* 0x000004e000017945 */ /* 0x000fd80003800000 */
[----:B------:R-:W-:Y:S05]  /*1d6b0*/  @P0 BRA `(.L_x_8424) ;  /* 0x0000000400300947 */ /* 0x000fea0003800000 */
[----:B------:R-:W-:Y:S01]  /*1d6c0*/  ULDC UR4, c[0x0][0xac8] ;  /* 0x0002b20000047ab9 */ /* 0x000fe20000000800 */
[C---:B------:R-:W-:Y:S01]  /*1d6d0*/  VIADD R46, R189.reuse, 0x48 ;  /* 0x00000048bd2e7836 */ /* 0x040fe20000000000 */
[C---:B------:R-:W-:Y:S01]  /*1d6e0*/  ISETP.GE.AND P0, PT, R189.reuse, UR4, PT ;  /* 0x00000004bd007c0c */ /* 0x040fe2000bf06270 */
[----:B------:R-:W-:Y:S01]  /*1d6f0*/  VIADD R5, R189, 0x50 ;  /* 0x00000050bd057836 */ /* 0x000fe20000000000 */
[----:B------:R-:W-:Y:S01]  /*1d700*/  ISETP.GE.AND P2, PT, R33, UR4, PT ;  /* 0x0000000421007c0c */ /* 0x000fe2000bf46270 */
[----:B------:R-:W-:Y:S01]  /*1d710*/  VIADD R48, R189, 0x48 ;  /* 0x00000048bd307836 */ /* 0x000fe20000000000 */
[----:B------:R-:W-:Y:S01]  /*1d720*/  ISETP.GE.AND P3, PT, R35, UR4, PT ;  /* 0x0000000423007c0c */ /* 0x000fe2000bf66270 */
[----:B------:R-:W-:Y:S01]  /*1d730*/  VIADD R15, R189, 0x50 ;  /* 0x00000050bd0f7836 */ /* 0x000fe20000000000 */
[----:B------:R-:W-:Y:S02]  /*1d740*/  ISETP.GE.AND P1, PT, R41, UR4, PT ;  /* 0x0000000429007c0c */ /* 0x000fe4000bf26270 */
[----:B------:R-:W-:-:S02]  /*1d750*/  SHF.R.S32.HI R48, RZ, 0x1f, R48 ;  /* 0x0000001fff307819 */ /* 0x000fc40000011430 */
[----:B------:R-:W-:-:S03]  /*1d760*/  SHF.R.S32.HI R15, RZ, 0x1f, R15 ;  /* 0x0000001fff0f7819 */ /* 0x000fc6000001140f */
[-C--:B--2---:R-:W-:Y:S02]  /*1d770*/  @!P0 LEA R10, P4, R189, R14.reuse, 0x2 ;  /* 0x0000000ebd0a8211 */ /* 0x084fe400078810ff */
[----:B------:R-:W-:Y:S02]  /*1d780*/  @!P2 LEA R12, P5, R33, R14, 0x2 ;  /* 0x0000000e210ca211 */ /* 0x000fe400078a10ff */
[-C--:B-1----:R-:W-:Y:S02]  /*1d790*/  @!P0 LEA.HI.X R11, R189, R0.reuse, R7, 0x2, P4 ;  /* 0x00000000bd0b8211 */ /* 0x082fe400020f1407 */
[----:B------:R-:W-:Y:S02]  /*1d7a0*/  @!P2 LEA.HI.X R13, R33, R0, R8, 0x2, P5 ;  /* 0x00000000210da211 */ /* 0x000fe400028f1408 */
[----:B------:R-:W-:Y:S01]  /*1d7b0*/  @!P3 LEA R20, P4, R35, R14, 0x2 ;  /* 0x0000000e2314b211 */ /* 0x000fe200078810ff */
[----:B------:R1:W-:Y:S01]  /*1d7c0*/  @!P0 ST.E.64 desc[UR52][R10.64], R36 ;  /* 0x000000240a008985 */ /* 0x0003e2000c101b34 */
[----:B------:R-:W-:-:S02]  /*1d7d0*/  ISETP.GE.AND P0, PT, R43, UR4, PT ;  /* 0x000000042b007c0c */ /* 0x000fc4000bf06270 */
[----:B------:R-:W-:Y:S01]  /*1d7e0*/  @!P1 LEA R24, P5, R41, R14, 0x2 ;  /* 0x0000000e29189211 */ /* 0x000fe200078a10ff */
        /* <DEDUP_REMOVED lines=9> */
[----:B-1----:R-:W-:Y:S02]  /*1d880*/  @!P2 LEA R10, P5, R45, R14, 0x2 ;  /* 0x0000000e2d0aa211 */ /* 0x002fe400078a10ff */
[-C--:B------:R-:W-:Y:S02]  /*1d890*/  @!P0 LEA.HI.X R27, R43, R0.reuse, R34, 0x2, P3 ;  /* 0x000000002b1b8211 */ /* 0x080fe400018f1422 */
[----:B------:R-:W-:Y:S02]  /*1d8a0*/  @!P2 LEA.HI.X R11, R45, R0, R40, 0x2, P5 ;  /* 0x000000002d0ba211 */ /* 0x000fe400028f1428 */
[----:B------:R-:W-:Y:S01]  /*1d8b0*/  ISETP.GE.AND P3, PT, R224, UR4, PT ;  /* 0x00000004e0007c0c */ /* 0x000fe2000bf66270 */
[----:B------:R1:W-:Y:S01]  /*1d8c0*/  @!P0 ST.E.64 desc[UR52][R26.64], R104 ;  /* 0x000000681a008985 */ /* 0x0003e2000c101b34 */
[----:B--2---:R-:W-:-:S03]  /*1d8d0*/  @!P4 LEA R12, P0, R47, R14, 0x2 ;  /* 0x0000000e2f0cc211 */ /* 0x004fc600078010ff */
[----:B------:R2:W-:Y:S01]  /*1d8e0*/  @!P2 ST.E.64 desc[UR52][R10.64], R108 ;  /* 0x0000006c0a00a985 */ /* 0x0005e2000c101b34 */
[----:B---3--:R-:W-:Y:S02]  /*1d8f0*/  @!P1 LEA R20, P5, R49, R14, 0x2 ;  /* 0x0000000e31149211 */ /* 0x008fe400078a10ff */
        /* <DEDUP_REMOVED lines=8> */
[----:B------:R-:W-:Y:S02]  /*1d980*/  @!P3 LEA.HI.X R25, R224, R0, R51, 0x2, P5 ;  /* 0x00000000e019b211 */ /* 0x000fe400028f1433 */
[CC--:B-1----:R-:W-:Y:S02]  /*1d990*/  @!P2 LEA R26, P4, R46.reuse, R14.reuse, 0x2 ;  /* 0x0000000e2e1aa211 */ /* 0x0c2fe400078810ff */
[----:B--2---:R-:W-:Y:S01]  /*1d9a0*/  @!P0 LEA R10, P5, R5, R14, 0x2 ;  /* 0x0000000e050a8211 */ /* 0x004fe200078a10ff */
[----:B------:R1:W-:Y:S01]  /*1d9b0*/  @!P3 ST.E.64 desc[UR52][R24.64], R120 ;  /* 0x000000781800b985 */ /* 0x0003e2000c101b34 */
[----:B------:R-:W-:Y:S02]  /*1d9c0*/  @!P2 LEA.HI.X R27, R46, R0, R48, 0x2, P4 ;  /* 0x000000002e1ba211 */ /* 0x000fe400020f1430 */
[----:B------:R-:W-:-:S02]  /*1d9d0*/  ISETP.GE.AND P3, PT, R228, UR4, PT ;  /* 0x00000004e4007c0c */ /* 0x000fc4000bf66270 */
[----:B------:R-:W-:Y:S01]  /*1d9e0*/  @!P0 LEA.HI.X R11, R5, R0, R15, 0x2, P5 ;  /* 0x00000000050b8211 */ /* 0x000fe200028f140f */
[----:B------:R2:W-:Y:S01]  /*1d9f0*/  @!P2 ST.E.64 desc[UR52][R26.64], R124 ;  /* 0x0000007c1a00a985 */ /* 0x0005e2000c101b34 */
[----:B------:R-:W-:Y:S02]  /*1da00*/  ISETP.GE.AND P4, PT, R227, UR4, PT ;  /* 0x00000004e3007c0c */ /* 0x000fe4000bf86270 */
[----:B------:R-:W-:Y:S01]  /*1da10*/  SHF.R.S32.HI R5, RZ, 0x1f, R229 ;  /* 0x0000001fff057819 */ /* 0x000fe200000114e5 */
[----:B------:R0:W-:Y:S01]  /*1da20*/  @!P0 ST.E.64 desc[UR52][R10.64], R128 ;  /* 0x000000800a008985 */ /* 0x0001e2000c101b34 */
[----:B---3--:R-:W-:Y:S02]  /*1da30*/  @!P1 LEA R12, P5, R229, R14, 0x2 ;  /* 0x0000000ee50c9211 */ /* 0x008fe400078a10ff */
[----:B------:R-:W-:Y:S02]  /*1da40*/  ISETP.GE.AND P2, PT, R226, UR4, PT ;  /* 0x00000004e2007c0c */ /* 0x000fe4000bf46270 */
[----:B------:R-:W-:-:S02]  /*1da50*/  ISETP.GE.AND P0, PT, R225, UR4, PT ;  /* 0x00000004e1007c0c */ /* 0x000fc4000bf06270 */
[----:B------:R-:W-:Y:S02]  /*1da60*/  @!P1 LEA.HI.X R13, R229, R0, R5, 0x2, P5 ;  /* 0x00000000e50d9211 */ /* 0x000fe400028f1405 */
[----:B------:R-:W-:Y:S02]  /*1da70*/  SHF.R.S32.HI R5, RZ, 0x1f, R228 ;  /* 0x0000001fff057819 */ /* 0x000fe400000114e4 */
[CC--:B----4-:R-:W-:Y:S01]  /*1da80*/  @!P3 LEA R20, P5, R228.reuse, R14.reuse, 0x2 ;  /* 0x0000000ee414b211 */ /* 0x0d0fe200078a10ff */
[----:B------:R0:W-:Y:S01]  /*1da90*/  @!P1 ST.E.64 desc[UR52][R12.64], R132 ;  /* 0x000000840c009985 */ /* 0x0001e2000c101b34 */
[----:B-1----:R-:W-:Y:S02]  /*1daa0*/  @!P4 LEA R24, P1, R227, R14, 0x2 ;  /* 0x0000000ee318c211 */ /* 0x002fe400078210ff */
[----:B------:R-:W-:Y:S02]  /*1dab0*/  SHF.R.S32.HI R15, RZ, 0x1f, R227 ;  /* 0x0000001fff0f7819 */ /* 0x000fe400000114e3 */
[----:B------:R-:W-:-:S02]  /*1dac0*/  @!P3 LEA.HI.X R21, R228, R0, R5, 0x2, P5 ;  /* 0x00000000e415b211 */ /* 0x000fc400028f1405 */
[C---:B--2---:R-:W-:Y:S02]  /*1dad0*/  @!P2 LEA R26, P5, R226.reuse, R14, 0x2 ;  /* 0x0000000ee21aa211 */ /* 0x044fe400078a10ff */
[----:B------:R-:W-:Y:S01]  /*1dae0*/  SHF.R.S32.HI R46, RZ, 0x1f, R226 ;  /* 0x0000001fff2e7819 */ /* 0x000fe200000114e2 */
[----:B------:R0:W-:Y:S01]  /*1daf0*/  @!P3 ST.E.64 desc[UR52][R20.64], R136 ;  /* 0x000000881400b985 */ /* 0x0001e2000c101b34 */
[----:B------:R-:W-:Y:S02]  /*1db00*/  @!P4 LEA.HI.X R25, R227, R0, R15, 0x2, P1 ;  /* 0x00000000e319c211 */ /* 0x000fe400008f140f */
[----:B------:R-:W-:Y:S02]  /*1db10*/  SHF.R.S32.HI R5, RZ, 0x1f, R225 ;  /* 0x0000001fff057819 */ /* 0x000fe400000114e1 */
[----:B------:R-:W-:Y:S01]  /*1db20*/  @!P0 LEA R14, P1, R225, R14, 0x2 ;  /* 0x0000000ee10e8211 */ /* 0x000fe200078210ff */
[----:B------:R0:W-:Y:S01]  /*1db30*/  @!P4 ST.E.64 desc[UR52][R24.64], R140 ;  /* 0x0000008c1800c985 */ /* 0x0001e2000c101b34 */
[----:B------:R-:W-:-:S02]  /*1db40*/  @!P2 LEA.HI.X R27, R226, R0, R46, 0x2, P5 ;  /* 0x00000000e21ba211 */ /* 0x000fc400028f142e */
[----:B------:R-:W-:-:S03]  /*1db50*/  @!P0 LEA.HI.X R15, R225, R0, R5, 0x2, P1 ;  /* 0x00000000e10f8211 */ /* 0x000fc600008f1405 */
[----:B------:R0:W-:Y:S04]  /*1db60*/  @!P2 ST.E.64 desc[UR52][R26.64], R144 ;  /* 0x000000901a00a985 */ /* 0x0001e8000c101b34 */
[----:B------:R0:W-:Y:S02]  /*1db70*/  @!P0 ST.E.64 desc[UR52][R14.64], R148 ;  /* 0x000000940e008985 */ /* 0x0001e4000c101b34 */
.L_x_8424:
[----:B------:R-:W-:Y:S05]  /*1db80*/  BSYNC B1 ;  /* 0x0000000000017941 */ /* 0x000fea0003800000 */
.L_x_8423:
[----:B------:R-:W-:-:S03]  /*1db90*/  UMOV UR4, 0xffffffff ;  /* 0xffffffff00047882 */ /* 0x000fc60000000000 */
[----:B------:R-:W-:Y:S05]  /*1dba0*/  BRA.DIV UR4, `(.L_x_8425) ;  /* 0x000000ba04dc7947 */ /* 0x000fea000b800000 */
[----:B-1----:R1:W3:Y:S04]  /*1dbb0*/  SHFL.IDX PT, R0, R4, 0x1, 0x1c1f ;  /* 0x003c1f0004007f89 */ /* 0x0022e800000e0000 */
[----:B0-2---:R1:W0:Y:S02]  /*1dbc0*/  SHFL.IDX PT, R14, R3, 0x1, 0x1c1f ;  /* 0x003c1f00030e7f89 */ /* 0x00522400000e0000 */
.L_x_8702:
[----:B------:R-:W-:-:S13]  /*1dbd0*/  ISETP.GE.AND P0, PT, R6, R9, PT ;  /* 0x000000090600720c */ /* 0x000fda0003f06270 */
[----:B------:R-:W-:Y:S05]  /*1dbe0*/  @P0 BRA `(.L_x_8421) ;  /* 0x0000001000380947 */ /* 0x000fea0003800000 */
[----:B------:R-:W-:Y:S01]  /*1dbf0*/  ULDC UR4, c[0x0][0xac8] ;  /* 0x0002b20000047ab9 */ /* 0x000fe20000000800 */
[C---:B------:R-:W-:Y:S01]  /*1dc00*/  VIADD R15, R189.reuse, 0x48 ;  /* 0x00000048bd0f7836 */ /* 0x040fe20000000000 */
[C---:B------:R-:W-:Y:S01]  /*1dc10*/  ISETP.GE.AND P3, PT, R189.reuse, UR4, PT ;  /* 0x00000004bd007c0c */ /* 0x040fe2000bf66270 */
[----:B-1----:R-:W-:Y:S01]  /*1dc20*/  VIADD R3, R189, 0x50 ;  /* 0x00000050bd037836 */ /* 0x002fe20000000000 */
[----:B------:R-:W-:Y:S01]  /*1dc30*/  ISETP.GE.AND P4, PT, R33, UR4, PT ;  /* 0x0000000421007c0c */ /* 0x000fe2000bf86270 */
[----:B------:R-:W-:Y:S01]  /*1dc40*/  VIADD R26, R189, 0x48 ;  /* 0x00000048bd1a7836 */ /* 0x000fe20000000000 */
[----:B------:R-:W-:-:S04]  /*1dc50*/  ISETP.GE.AND P0, PT, R35, UR4, PT ;  /* 0x0000000423007c0c */ /* 0x000fc8000bf06270 */
[----:B------:R-:W-:-:S05]  /*1dc60*/  SHF.R.S32.HI R26, RZ, 0x1f, R26 ;  /* 0x0000001fff1a7819 */ /* 0x000fca000001141a */
[-C--:B0-----:R-:W-:Y:S02]  /*1dc70*/  @!P3 LEA R4, P1, R189, R14.reuse, 0x2 ;  /* 0x0000000ebd04b211 */ /* 0x081fe400078210ff */
[----:B------:R-:W-:Y:S02]  /*1dc80*/  @!P4 LEA R6, P2, R33, R14, 0x2 ;  /* 0x0000000e2106c211 */ /* 0x000fe400078410ff */
[-C--:B---3--:R-:W-:Y:S02]  /*1dc90*/  @!P3 LEA.HI.X R5, R189, R0.reuse, R7, 0x2, P1 ;  /* 0x00000000bd05b211 */ /* 0x088fe400008f1407 */
[----:B------:R-:W-:Y:S02]  /*1dca0*/  @!P4 LEA.HI.X R7, R33, R0, R8, 0x2, P2 ;  /* 0x000000002107c211 */ /* 0x000fe400010f1408 */
[----:B------:R-:W-:Y:S01]  /*1dcb0*/  ISETP.GE.AND P1, PT, R41, UR4, PT ;  /* 0x0000000429007c0c */ /* 0x000fe2000bf26270 */
[----:B------:R0:W-:Y:S01]  /*1dcc0*/  @!P3 ST.E.64 desc[UR52][R4.64], R90 ;  /* 0x0000005a0400b985 */ /* 0x0001e2000c101b34 */
[----:B------:R-:W-:-:S02]  /*1dcd0*/  ISETP.GE.AND P2, PT, R43, UR4, PT ;  /* 0x000000042b007c0c */ /* 0x000fc4000bf46270 */
[----:B------:R-:W-:Y:S01]  /*1dce0*/  @!P0 LEA R8, P5, R35, R14, 0x2 ;  /* 0x0000000e23088211 */ /* 0x000fe200078a10ff */
[----:B------:R1:W-:Y:S01]  /*1dcf0*/  @!P4 ST.E.64 desc[UR52][R6.64], R94 ;  /* 0x0000005e0600c985 */ /* 0x0003e2000c101b34 */
[----:B------:R-:W-:Y:S02]  /*1dd00*/  ISETP.GE.AND P3, PT, R45, UR4, PT ;  /* 0x000000042d007c0c */ /* 0x000fe4000bf66270 */
[----:B------:R-:W-:Y:S02]  /*1dd10*/  @!P0 LEA.HI.X R9, R35, R0, R28, 0x2, P5 ;  /* 0x0000000023098211 */ /* 0x000fe400028f141c */
[----:B------:R-:W-:-:S03]  /*1dd20*/  ISETP.GE.AND P4, PT, R47, UR4, PT ;  /* 0x000000042f007c0c */ /* 0x000fc6000bf86270 */
[-C--:B------:R-:W-:Y:S01]  /*1dd30*/  @!P1 LEA R10, P5, R41, R14.reuse, 0x2 ;  /* 0x0000000e290a9211 */ /* 0x080fe200078a10ff */
[----:B------:R2:W-:Y:S01]  /*1dd40*/  @!P0 ST.E.64 desc[UR52][R8.64], R98 ;  /* 0x0000006208008985 */ /* 0x0005e2000c101b34 */
[----:B------:R-:W-:Y:S02]  /*1dd50*/  @!P2 LEA R12, P0, R43, R14, 0x2 ;  /* 0x0000000e2b0ca211 */ /* 0x000fe400078010ff */
[-C--:B------:R-:W-:Y:S02]  /*1dd60*/  @!P1 LEA.HI.X R11, R41, R0.reuse, R32, 0x2, P5 ;  /* 0x00000000290b9211 */ /* 0x080fe400028f1420 */
[----:B------:R-:W-:Y:S02]  /*1dd70*/  @!P2 LEA.HI.X R13, R43, R0, R34, 0x2, P0 ;  /* 0x000000002b0da211 */ /* 0x000fe400000f1422 */
[----:B------:R-:W-:Y:S01]  /*1dd80*/  ISETP.GE.AND P0, PT, R49, UR4, PT ;  /* 0x0000000431007c0c */ /* 0x000fe2000bf06270 */
[----:B------:R-:W-:Y:S01]  /*1dd90*/  @!P1 ST.E.64 desc[UR52][R10.64], R102 ;  /* 0x000000660a009985 */ /* 0x000fe2000c101b34 */
[----:B0-----:R-:W-:-:S02]  /*1dda0*/  @!P3 LEA R4, P5, R45, R14, 0x2 ;  /* 0x0000000e2d04b211 */ /* 0x001fc400078a10ff */
[----:B------:R-:W-:Y:S01]  /*1ddb0*/  ISETP.GE.AND P1, PT, R224, UR4, PT ;  /* 0x00000004e0007c0c */ /* 0x000fe2000bf26270 */
[----:B------:R-:W-:Y:S01]  /*1ddc0*/  @!P2 ST.E.64 desc[UR52][R12.64], R106 ;  /* 0x0000006a0c00a985 */ /* 0x000fe2000c101b34 */
[----:B------:R-:W-:Y:S02]  /*1ddd0*/  ISETP.GE.AND P2, PT, R15, UR4, PT ;  /* 0x000000040f007c0c */ /* 0x000fe4000bf46270 */
[----:B------:R-:W-:Y:S02]  /*1dde0*/  @!P3 LEA.HI.X R5, R45, R0, R40, 0x2, P5 ;  /* 0x000000002d05b211 */ /* 0x000fe400028f1428 */
[----:B------:R-:W-:-:S03]  /*1ddf0*/  @!P4 LEA R20, P5, R47, R14, 0x2 ;  /* 0x0000000e2f14c211 */ /* 0x000fc600078a10ff */
[----:B------:R0:W-:Y:S01]  /*1de00*/  @!P3 ST.E.64 desc[UR52][R4.64], R110 ;  /* 0x0000006e0400b985 */ /* 0x0001e2000c101b34 */
[----:B------:R-:W-:Y:S02]  /*1de10*/  @!P4 LEA.HI.X R21, R47, R0, R42, 0x2, P5 ;  /* 0x000000002f15c211 */ /* 0x000fe400028f142a */
[----:B-1----:R-:W-:Y:S02]  /*1de20*/  @!P0 LEA R6, P5, R49, R14, 0x2 ;  /* 0x0000000e31068211 */ /* 0x002fe400078a10ff */
[----:B------:R-:W-:Y:S01]  /*1de30*/  ISETP.GE.AND P3, PT, R3, UR4, PT ;  /* 0x0000000403007c0c */ /* 0x000fe2000bf66270 */
[----:B------:R-:W-:Y:S01]  /*1de40*/  @!P4 ST.E.64 desc[UR52][R20.64], R114 ;  /* 0x000000721400c985 */ /* 0x000fe2000c101b34 */
[----:B------:R-:W-:Y:S02]  /*1de50*/  @!P0 LEA.HI.X R7, R49, R0, R44, 0x2, P5 ;  /* 0x0000000031078211 */ /* 0x000fe400028f142c */
[CC--:B------:R-:W-:Y:S02]  /*1de60*/  @!P2 LEA R24, P4, R15.reuse, R14.reuse, 0x2 ;  /* 0x0000000e0f18a211 */ /* 0x0c0fe400078810ff */
[C---:B--2---:R-:W-:Y:S01]  /*1de70*/  @!P1 LEA R8, P5, R224.reuse, R14, 0x2 ;  /* 0x0000000ee0089211 */ /* 0x044fe200078a10ff */
[----:B------:R1:W-:Y:S01]  /*1de80*/  @!P0 ST.E.64 desc[UR52][R6.64], R118 ;  /* 0x0000007606008985 */ /* 0x0003e2000c101b34 */
[-C--:B------:R-:W-:Y:S01]  /*1de90*/  @!P2 LEA.HI.X R25, R15, R0.reuse, R26, 0x2, P4 ;  /* 0x000000000f19a211 */ /* 0x080fe200020f141a */
[----:B------:R-:W-:Y:S01]  /*1dea0*/  VIADD R15, R189, 0x50 ;  /* 0x00000050bd0f7836 */ /* 0x000fe20000000000 */
[----:B------:R-:W-:-:S02]  /*1deb0*/  @!P1 LEA.HI.X R9, R224, R0, R51, 0x2, P5 ;  /* 0x00000000e0099211 */ /* 0x000fc400028f1433 */
[----:B------:R-:W-:Y:S02]  /*1dec0*/  ISETP.GE.AND P0, PT, R229, UR4, PT ;  /* 0x00000004e5007c0c */ /* 0x000fe4000bf06270 */
[----:B------:R-:W-:Y:S01]  /*1ded0*/  ISETP.GE.AND P4, PT, R228, UR4, PT ;  /* 0x00000004e4007c0c */ /* 0x000fe2000bf86270 */
[----:B------:R2:W-:Y:S01]  /*1dee0*/  @!P1 ST.E.64 desc[UR52][R8.64], R122 ;  /* 0x0000007a08009985 */ /* 0x0005e2000c101b34 */
[----:B------:R-:W-:Y:S02]  /*1def0*/  SHF.R.S32.HI R15, RZ, 0x1f, R15 ;  /* 0x0000001fff0f7819 */ /* 0x000fe4000001140f */
[----:B0-----:R-:W-:Y:S01]  /*1df00*/  @!P3 LEA R4, P5, R3, R14, 0x2 ;  /* 0x0000000e0304b211 */ /* 0x001fe200078a10ff */
[----:B------:R4:W-:Y:S01]  /*1df10*/  @!P2 ST.E.64 desc[UR52][R24.64], R126 ;  /* 0x0000007e1800a985 */ /* 0x0009e2000c101b34 */
[----:B------:R-:W-:Y:S02]  /*1df20*/  ISETP.GE.AND P1, PT, R227, UR4, PT ;  /* 0x00000004e3007c0c */ /* 0x000fe4000bf26270 */
[----:B------:R-:W-:-:S02]  /*1df30*/  ISETP.GE.AND P2, PT, R226, UR4, PT ;  /* 0x00000004e2007c0c */ /* 0x000fc4000bf46270 */
[----:B------:R-:W-:Y:S02]  /*1df40*/  @!P3 LEA.HI.X R5, R3, R0, R15, 0x2, P5 ;  /* 0x000000000305b211 */ /* 0x000fe400028f140f */
[----:B------:R-:W-:Y:S02]  /*1df50*/  SHF.R.S32.HI R3, RZ, 0x1f, R229 ;  /* 0x0000001fff037819 */ /* 0x000fe400000114e5 */
[CC--:B------:R-:W-:Y:S01]  /*1df60*/  @!P0 LEA R10, P5, R229.reuse, R14.reuse, 0x2 ;  /* 0x0000000ee50a8211 */ /* 0x0c0fe200078a10ff */
        /* <DEDUP_REMOVED lines=12> */
[----:B------:R-:W-:Y:S02]  /*1e030*/  @!P2 LEA.HI.X R13, R226, R0, R3, 0x2, P3 ;  /* 0x00000000e20da211 */ /* 0x000fe400018f1403 */
[----:B------:R-:W-:Y:S01]  /*1e040*/  ISETP.GE.AND P0, PT, R225, UR4, PT ;  /* 0x00000004e1007c0c */ /* 0x000fe2000bf06270 */
[----:B------:R4:W-:Y:S04]  /*1e050*/  @!P1 ST.E.64 desc[UR52][R8.64], R142 ;  /* 0x0000008e08009985 */ /* 0x0009e8000c101b34 */
[----:B------:R4:W-:Y:S08]  /*1e060*/  @!P2 ST.E.64 desc[UR52][R12.64], R146 ;  /* 0x000000920c00a985 */ /* 0x0009f0000c101b34 */
[----:B------:R-:W-:Y:S05]  /*1e070*/  @P0 BRA `(.L_x_8421) ;  /* 0x0000000c00140947 */ /* 0x000fea0003800000 */
[----:B------:R-:W-:Y:S02]  /*1e080*/  SHF.R.S32.HI R3, RZ, 0x1f, R225 ;  /* 0x0000001fff037819 */ /* 0x000fe400000114e1 */
[----:B------:R-:W-:-:S04]  /*1e090*/  LEA R14, P0, R225, R14, 0x2 ;  /* 0x0000000ee10e7211 */ /* 0x000fc800078010ff */
[----:B------:R-:W-:-:S05]  /*1e0a0*/  LEA.HI.X R15, R225, R0, R3, 0x2, P0 ;  /* 0x00000000e10f7211 */ /* 0x000fca00000f1403 */
[----:B------:R2:W-:Y:S01]  /*1e0b0*/  ST.E.64 desc[UR52][R14.64], R150 ;  /* 0x000000960e007985 */ /* 0x0005e2000c101b34 */
[----:B------:R-:W-:Y:S05]  /*1e0c0*/  BRA `(.L_x_8421) ;  /* 0x0000000c00007947 */ /* 0x000fea0003800000 */
.L_x_8408:
[----:B------:R-:W-:Y:S01]  /*1e0d0*/  ULDC.64 UR4, c[0x0][0xc08] ;  /* 0x0003020000047ab9 */ /* 0x000fe20000000a00 */
[----:B------:R-:W1:Y:S01]  /*1e0e0*/  LDC.64 R4, c[0x0][0xc00] ;  /* 0x00030000ff047b82 */ /* 0x000e620000000a00 */
[----:B------:R-:W-:Y:S01]  /*1e0f0*/  ISETP.NE.U32.AND P0, PT, RZ, UR4, PT ;  /* 0x00000004ff007c0c */ /* 0x000fe2000bf05070 */
[----:B------:R-:W-:-:S03]  /*1e100*/  IMAD.MOV.U32 R3, RZ, RZ, RZ ;  /* 0x000000ffff037224 */ /* 0x000fc600078e00ff */
[----:B------:R-:W-:Y:S01]  /*1e110*/  ISETP.NE.AND.EX P1, PT, RZ, UR5, PT, P0 ;  /* 0x00000005ff007c0c */ /* 0x000fe2000bf25300 */
[----:B------:R-:W-:Y:S02]  /*1e120*/  ULDC.64 UR4, c[0x0][0xc00] ;  /* 0x0003000000047ab9 */ /* 0x000fe40000000a00 */
[----:B------:R-:W-:-:S04]  /*1e130*/  ISETP.NE.U32.AND P0, PT, RZ, UR4, PT ;  /* 0x00000004ff007c0c */ /* 0x000fc8000bf05070 */
[----:B------:R-:W-:-:S06]  /*1e140*/  ISETP.NE.AND.EX P0, PT, RZ, UR5, PT, P0 ;  /* 0x00000005ff007c0c */ /* 0x000fcc000bf05300 */
[----:B------:R-:W2:Y:S01]  /*1e150*/  @P1 LDC.64 R6, c[0x0][0xc08] ;  /* 0x00030200ff061b82 */ /* 0x000ea20000000a00 */
[----:B------:R-:W-:Y:S02]  /*1e160*/  ULDC UR4, c[0x0][0xa88] ;  /* 0x0002a20000047ab9 */ /* 0x000fe40000000800 */
[----:B------:R-:W-:Y:S02]  /*1e170*/  IMAD.U32 R20, RZ, RZ, UR4 ;  /* 0x00000004ff147e24 */ /* 0x000fe4000f8e00ff */
[----:B-1----:R-:W-:-:S05]  /*1e180*/  IMAD.WIDE R4, R222, 0x4, R4 ;  /* 0x00000004de047825 */ /* 0x002fca00078e0204 */
[----:B------:R1:W5:Y:S01]  /*1e190*/  @P0 LDG.E R3, desc[UR52][R4.64] ;  /* 0x0000003404030981 */ /* 0x000362000c1e1900 */
[----:B--2---:R-:W-:-:S05]  /*1e1a0*/  @P1 IMAD.WIDE R6, R222, 0x4, R6 ;  /* 0x00000004de061825 */ /* 0x004fca00078e0206 */
[----:B------:R1:W5:Y:S01]  /*1e1b0*/  @P1 LDG.E R20, desc[UR52][R6.64] ;  /* 0x0000003406141981 */ /* 0x000362000c1e1900 */
[----:B------:R-:W-:Y:S02]  /*1e1c0*/  ISETP.NE.AND P2, PT, R221, RZ, PT ;  /* 0x000000ffdd00720c */ /* 0x000fe40003f45270 */
[----:B------:R-:W-:Y:S01]  /*1e1d0*/  SHF.R.S32.HI R26, RZ, 0x1f, R222 ;  /* 0x0000001fff1a7819 */ /* 0x000fe200000114de */
[----:B------:R-:W2:Y:S10]  /*1e1e0*/  S2R R27, SR_TID.X ;  /* 0x00000000001b7919 */ /* 0x000eb40000002100 */
[----:B------:R-:W4:Y:S01]  /*1e1f0*/  @!P2 LDC R221, c[0x0][0xad4] ;  /* 0x0002b500ffddab82 */ /* 0x000f220000000800 */
[----:B--2---:R-:W-:Y:S01]  /*1e200*/  VIADD R0, R27, 0xffffff80 ;  /* 0xffffff801b007836 */ /* 0x004fe20000000000 */
[----:B----4-:R-:W-:-:S04]  /*1e210*/  ISETP.GT.AND P2, PT, R221, 0x1, PT ;  /* 0x00000001dd00780c */ /* 0x010fc80003f44270 */
[----:B------:R-:W-:Y:S01]  /*1e220*/  ISETP.GT.AND P3, PT, R0, 0x7f, PT ;  /* 0x0000007f0000780c */ /* 0x000fe20003f64270 */
[----:B-1----:R-:W-:-:S12]  /*1e230*/  @P1 BRA `(.L_x_8426) ;  /* 0x0000000000101947 */ /* 0x002fd80003800000 */
[----:B------:R-:W-:Y:S05]  /*1e240*/  @!P0 BRA `(.L_x_8426) ;  /* 0x00000000000c8947 */ /* 0x000fea0003800000 */
[----:B------:R-:W2:Y:S04]  /*1e250*/  LDG.E R7, desc[UR52][R4.64] ;  /* 0x0000003404077981 */ /* 0x000ea8000c1e1900 */
[----:B-----5:R-:W2:Y:S02]  /*1e260*/  LDG.E R20, desc[UR52][R4.64+0x4] ;  /* 0x0000043404147981 */ /* 0x020ea4000c1e1900 */
[----:B--2---:R-:W-:-:S07]  /*1e270*/  IMAD.IADD R20, R20, 0x1, -R7 ;  /* 0x0000000114147824 */ /* 0x004fce00078e0a07 */
.L_x_8426:
[----:B------:R-:W-:Y:S01]  /*1e280*/  BSSY B1, `(.L_x_8427) ;  /* 0x0000035000017945 */ /* 0x000fe20003800000 */
[----:B------:R-:W-:Y:S02]  /*1e290*/  SEL R25, R222, RZ, !P0 ;  /* 0x000000ffde197207 */ /* 0x000fe40004000000 */
[----:B------:R-:W-:Y:S02]  /*1e2a0*/  SEL R26, R26, RZ, !P0 ;  /* 0x000000ff1a1a7207 */ /* 0x000fe40004000000 */
[----:B-----5:R-:W-:Y:S01]  /*1e2b0*/  SHF.R.S32.HI R24, RZ, 0x1f, R3 ;  /* 0x0000001fff187819 */ /* 0x020fe20000011403 */
[----:B------:R-:W-:Y:S06]  /*1e2c0*/  @P3 BRA `(.L_x_8428) ;  /* 0x0000000000c03947 */ /* 0x000fec0003800000 */
[----:B------:R-:W1:Y:S01]  /*1e2d0*/  LDC R35, c[0x0][0xbe8] ;  /* 0x0002fa00ff237b82 */ /* 0x000e620000000800 */
[----:B------:R-:W-:Y:S01]  /*1e2e0*/  IADD3 R27, R200, -0x80, R27 ;  /* 0xffffff80c81b7810 */ /* 0x000fe20007ffe01b */
[----:B-1----:R-:W-:-:S05]  /*1e2f0*/  IMAD R0, R20, R35, RZ ;  /* 0x0000002314007224 */ /* 0x002fca00078e02ff */
[----:B------:R-:W-:-:S13]  /*1e300*/  ISETP.GE.AND P0, PT, R27, R0, PT ;  /* 0x000000001b00720c */ /* 0x000fda0003f06270 */
[----:B------:R-:W-:Y:S05]  /*1e310*/  @P0 BRA `(.L_x_8428) ;  /* 0x0000000000ac0947 */ /* 0x000fea0003800000 */
[----:B------:R-:W-:Y:S01]  /*1e320*/  IMAD.MOV.U32 R14, RZ, RZ, 0x9b8 ;  /* 0x000009b8ff0e7424 */ /* 0x000fe200078e00ff */
[----:B------:R-:W-:Y:S01]  /*1e330*/  ISETP.GT.AND P0, PT, R221, 0x1, PT ;  /* 0x00000001dd00780c */ /* 0x000fe20003f04270 */
[----:B------:R-:W1:Y:S01]  /*1e340*/  LDC.64 R32, c[0x0][0xba8] ;  /* 0x0002ea00ff207b82 */ /* 0x000e620000000a00 */
[----:B------:R-:W-:Y:S01]  /*1e350*/  ISETP.NE.AND P1, PT, R35, 0x1, PT ;  /* 0x000000012300780c */ /* 0x000fe20003f25270 */
[----:B------:R-:W-:Y:S01]  /*1e360*/  IMAD.MOV.U32 R15, RZ, RZ, R27 ;  /* 0x000000ffff0f7224 */ /* 0x000fe200078e001b */
[----:B------:R-:W-:Y:S02]  /*1e370*/  SEL R14, R14, 0x978, P0 ;  /* 0x000009780e0e7807 */ /* 0x000fe40000000000 */
[----:B------:R-:W-:-:S03]  /*1e380*/  SEL R223, R223, RZ, P0 ;  /* 0x000000ffdfdf7207 */ /* 0x000fc60000000000 */
[----:B------:R-:W2:Y:S08]  /*1e390*/  LDC.64 R6, c[0x0][R14+0x220] ;  /* 0x000088000e067b82 */ /* 0x000eb00000000a00 */
[----:B------:R-:W4:Y:S08]  /*1e3a0*/  LDC.64 R4, c[0x0][R14+0x218] ;  /* 0x000086000e047b82 */ /* 0x000f300000000a00 */
[----:B------:R-:W5:Y:S08]  /*1e3b0*/  LDC.64 R8, c[0x0][R14+0x228] ;  /* 0x00008a000e087b82 */ /* 0x000f700000000a00 */
[----:B------:R-:W0:Y:S08]  /*1e3c0*/  LDC.64 R10, c[0x0][R14+0x210] ;  /* 0x000084000e0a7b82 */ /* 0x000e300000000a00 */
[----:B------:R-:W3:Y:S08]  /*1e3d0*/  @P1 LDC R0, c[0x0][0xbec] ;  /* 0x0002fb00ff001b82 */ /* 0x000ef00000000800 */
[----:B------:R-:W5:Y:S01]  /*1e3e0*/  @P1 LDC R37, c[0x0][0xbf0] ;  /* 0x0002fc00ff251b82 */ /* 0x000f620000000800 */
[----:B--2---:R-:W-:-:S07]  /*1e3f0*/  IMAD R7, R7, R25, RZ ;  /* 0x0000001907077224 */ /* 0x004fce00078e02ff */
[----:B-1----:R-:W1:Y:S01]  /*1e400*/  @!P0 LDC R32, c[0x0][0xb50] ;  /* 0x0002d400ff208b82 */ /* 0x002e620000000800 */
        /* <DEDUP_REMOVED lines=17> */
[----:B0-----:R-:W-:Y:S01]  /*1e520*/  IMAD R0, R11, R7, RZ ;  /* 0x000000070b007224 */ /* 0x001fe200078e02ff */
[----:B------:R-:W-:-:S04]  /*1e530*/  SHF.R.S32.HI R15, RZ, 0x1f, R15 ;  /* 0x0000001fff0f7819 */ /* 0x000fc8000001140f */
[----:B------:R-:W-:Y:S02]  /*1e540*/  IADD3.X R5, R15, R6, R9, P0, P1 ;  /* 0x000000060f057210 */ /* 0x000fe400007e2409 */
[----:B------:R-:W-:Y:S01]  /*1e550*/  SHF.R.S32.HI R9, RZ, 0x1f, R7 ;  /* 0x0000001fff097819 */ /* 0x000fe20000011407 */
[----:B------:R-:W-:-:S04]  /*1e560*/  IMAD.WIDE.U32 R4, R10, R7, R4 ;  /* 0x000000070a047225 */ /* 0x000fc800078e0004 */
[----:B------:R-:W-:Y:S01]  /*1e570*/  IMAD R9, R10, R9, R0 ;  /* 0x000000090a097224 */ /* 0x000fe200078e0200 */
[----:B-1----:R-:W-:-:S03]  /*1e580*/  LEA R6, P0, R4, R32, 0x2 ;  /* 0x0000002004067211 */ /* 0x002fc600078010ff */
[----:B------:R-:W-:Y:S02]  /*1e590*/  IMAD.IADD R0, R5, 0x1, R9 ;  /* 0x0000000105007824 */ /* 0x000fe400078e0209 */
[----:B------:R-:W-:-:S03]  /*1e5a0*/  IMAD.MOV.U32 R5, RZ, RZ, -0x800000 ;  /* 0xff800000ff057424 */ /* 0x000fc600078e00ff */
[----:B--2---:R-:W-:-:S05]  /*1e5b0*/  LEA.HI.X R7, R4, R33, R0, 0x2, P0 ;  /* 0x0000002104077211 */ /* 0x004fca00000f1400 */
[----:B------:R1:W-:Y:S02]  /*1e5c0*/  STG.E desc[UR52][R6.64], R5 ;  /* 0x0000000506007986 */ /* 0x0003e4000c101934 */
.L_x_8428:
[----:B------:R-:W-:Y:S05]  /*1e5d0*/  BSYNC B1 ;  /* 0x0000000000017941 */ /* 0x000fea0003800000 */
.L_x_8427:
[----:B------:R-:W-:Y:S05]  /*1e5e0*/  @P2 BRA `(.L_x_8421) ;  /* 0x0000000400b82947 */ /* 0x000fea0003800000 */
[----:B------:R-:W2:Y:S01]  /*1e5f0*/  LDC R21, c[0x0][0xbe8] ;  /* 0x0002fa00ff157b82 */ /* 0x000ea20000000800 */
[----:B------:R-:W-:Y:S01]  /*1e600*/  ULDC.64 UR4, c[0x0][0xaa0] ;  /* 0x0002a80000047ab9 */ /* 0x000fe20000000a00 */
[----:B------:R-:W-:Y:S01]  /*1e610*/  ULDC.64 UR6, c[0x0][0xaf0] ;  /* 0x0002bc0000067ab9 */ /* 0x000fe20000000a00 */
[----:B------:R-:W-:Y:S02]  /*1e620*/  IMAD R0, R24, UR4, RZ ;  /* 0x0000000418007c24 */ /* 0x000fe4000f8e02ff */
[----:B-1----:R-:W-:-:S04]  /*1e630*/  IMAD.WIDE.U32 R4, R3, UR4, RZ ;  /* 0x0000000403047c25 */ /* 0x002fc8000f8e00ff */
[----:B------:R-:W-:Y:S01]  /*1e640*/  IMAD R7, R3, UR5, R0 ;  /* 0x0000000503077c24 */ /* 0x000fe2000f8e0200 */
[----:B------:R-:W-:Y:S01]  /*1e650*/  ULDC.64 UR4, c[0x0][0xae8] ;  /* 0x0002ba0000047ab9 */ /* 0x000fe20000000a00 */
[----:B------:R-:W-:Y:S02]  /*1e660*/  IMAD R3, R220, 0x20, R188 ;  /* 0x00000020dc037824 */ /* 0x000fe400078e02bc */
[----:B------:R-:W-:Y:S02]  /*1e670*/  IMAD.IADD R5, R5, 0x1, R7 ;  /* 0x0000000105057824 */ /* 0x000fe400078e0207 */
[----:B------:R-:W-:Y:S02]  /*1e680*/  IMAD.IADD R9, R200, 0x1, R3 ;  /* 0x00000001c8097824 */ /* 0x000fe400078e0203 */
[----:B------:R-:W-:-:S04]  /*1e690*/  IMAD.WIDE.U32 R4, R197, UR4, R4 ;  /* 0x00000004c5047c25 */ /* 0x000fc8000f8e0004 */
[----:B------:R-:W-:Y:S02]  /*1e6a0*/  IMAD.MOV.U32 R3, RZ, RZ, R9 ;  /* 0x000000ffff037224 */ /* 0x000fe400078e0009 */
[----:B------:R-:W-:Y:S01]  /*1e6b0*/  IMAD R5, R197, UR5, R5 ;  /* 0x00000005c5057c24 */ /* 0x000fe2000f8e0205 */
[----:B--2---:R-:W-:Y:S01]  /*1e6c0*/  ISETP.NE.AND P0, PT, R21, 0x1, PT ;  /* 0x000000011500780c */ /* 0x004fe20003f05270 */
[----:B------:R-:W-:Y:S01]  /*1e6d0*/  ULDC.64 UR4, c[0x0][0xae0] ;  /* 0x0002b80000047ab9 */ /* 0x000fe20000000a00 */
[----:B------:R-:W-:Y:S02]  /*1e6e0*/  IMAD.IADD R200, R188, 0x1, R200 ;  /* 0x00000001bcc87824 */ /* 0x000fe400078e02c8 */
[----:B------:R-:W-:-:S09]  /*1e6f0*/  IMAD.WIDE.U32 R4, R25, UR6, R4 ;  /* 0x0000000619047c25 */ /* 0x000fd2000f8e0004 */
        /* <DEDUP_REMOVED lines=22> */
[----:B------:R-:W-:-:S04]  /*1e860*/  UMOV UR4, 0xffffffff ;  /* 0xffffffff00047882 */ /* 0x000fc80000000000 */
[----:B------:R-:W-:Y:S01]  /*1e870*/  LEA.HI.X R4, R4, UR5, R3, 0x1, P0 ;  /* 0x0000000504047c11 */ /* 0x000fe200080f0c03 */
[----:B------:R-:W-:Y:S06]  /*1e880*/  BRA.DIV UR4, `(.L_x_8429) ;  /* 0x000000ae04ec7947 */ /* 0x000fec000b800000 */
[----:B------:R1:W2:Y:S04]  /*1e890*/  SHFL.IDX PT, R3, R4, RZ, 0x181f ;  /* 0x00181fff04037589 */ /* 0x0002a800000e0000 */
[----:B------:R1:W4:Y:S02]  /*1e8a0*/  SHFL.IDX PT, R14, R0, RZ, 0x181f ;  /* 0x00181fff000e7589 */ /* 0x00032400000e0000 */
.L_x_8705:
[----:B------:R-:W-:Y:S01]  /*1e8b0*/  IMAD R20, R20, R21, RZ ;  /* 0x0000001514147224 */ /* 0x000fe200078e02ff */
[----:B------:R-:W-:Y:S04]  /*1e8c0*/  BSSY B1, `(.L_x_8430) ;  /* 0x000000c000017945 */ /* 0x000fe80003800000 */
[----:B------:R-:W-:-:S13]  /*1e8d0*/  ISETP.GE.AND P0, PT, R200, R20, PT ;  /* 0x00000014c800720c */ /* 0x000fda0003f06270 */
[----:B------:R-:W-:Y:S05]  /*1e8e0*/  @P0 BRA `(.L_x_8431) ;  /* 0x0000000000240947 */ /* 0x000fea0003800000 */
[----:B------:R-:W-:Y:S02]  /*1e8f0*/  ULDC UR4, c[0x0][0xac8] ;  /* 0x0002b20000047ab9 */ /* 0x000fe40000000800 */
[----:B------:R-:W-:Y:S02]  /*1e900*/  ISETP.GE.AND P2, PT, R16, UR4, PT ;  /* 0x0000000410007c0c */ /* 0x000fe4000bf46270 */
[----:B------:R-:W-:-:S11]  /*1e910*/  ISETP.GE.AND P3, PT, R2, UR4, PT ;  /* 0x0000000402007c0c */ /* 0x000fd6000bf66270 */
[-C--:B----4-:R-:W-:Y:S02]  /*1e920*/  @!P2 LEA R6, P0, R16, R14.reuse, 0x1 ;  /* 0x0000000e1006a211 */ /* 0x090fe400078008ff */
[----:B------:R-:W-:Y:S02]  /*1e930*/  @!P3 LEA R14, P1, R2, R14, 0x1 ;  /* 0x0000000e020eb211 */ /* 0x000fe400078208ff */
[-C--:B--2---:R-:W-:Y:S02]  /*1e940*/  @!P2 LEA.HI.X R7, R16, R3.reuse, R17, 0x1, P0 ;  /* 0x000000031007a211 */ /* 0x084fe400000f0c11 */
[----:B------:R-:W-:-:S03]  /*1e950*/  @!P3 LEA.HI.X R15, R2, R3, R185, 0x1, P1 ;  /* 0x00000003020fb211 */ /* 0x000fc600008f0cb9 */
[----:B------:R2:W-:Y:S04]  /*1e960*/  @!P2 ST.E.128 desc[UR52][R6.64], RZ ;  /* 0x000000ff0600a985 */ /* 0x0005e8000c101d34 */
[----:B------:R2:W-:Y:S02]  /*1e970*/  @!P3 ST.E.128 desc[UR52][R14.64], RZ ;  /* 0x000000ff0e00b985 */ /* 0x0005e4000c101d34 */
.L_x_8431:
[----:B------:R-:W-:Y:S05]  /*1e980*/  BSYNC B1 ;  /* 0x0000000000017941 */ /* 0x000fea0003800000 */
.L_x_8430:
[----:B------:R-:W-:-:S03]  /*1e990*/  UMOV UR4, 0xffffffff ;  /* 0xffffffff00047882 */ /* 0x000fc60000000000 */
[----:B------:R-:W-:Y:S05]  /*1e9a0*/  BRA.DIV UR4, `(.L_x_8432) ;  /* 0x000000ae04d87947 */ /* 0x000fea000b800000 */
[----:B--2---:R2:W0:Y:S04]  /*1e9b0*/  SHFL.IDX PT, R3, R4, 0x1, 0x181f ;  /* 0x00381f0004037f89 */ /* 0x00442800000e0000 */
[----:B----4-:R2:W4:Y:S02]  /*1e9c0*/  SHFL.IDX PT, R14, R0, 0x1, 0x181f ;  /* 0x00381f00000e7f89 */ /* 0x01052400000e0000 */
.L_x_8709:
[----:B------:R-:W-:Y:S01]  /*1e9d0*/  VIADD R5, R200, 0x20 ;  /* 0x00000020c8057836 */ /* 0x000fe20000000000 */
        /* <DEDUP_REMOVED lines=8> */
[-C--:B0-----:R-:W-:Y:S02]  /*1ea60*/  @!P2 LEA.HI.X R7, R16, R3.reuse, R17, 0x1, P0 ;  /* 0x000000031007a211 */ /* 0x081fe400000f0c11 */
[----:B------:R-:W-:-:S03]  /*1ea70*/  @!P3 LEA.HI.X R15, R2, R3, R185, 0x1, P1 ;  /* 0x00000003020fb211 */ /* 0x000fc600008f0cb9 */
[----:B------:R0:W-:Y:S04]  /*1ea80*/  @!P2 ST.E.128 desc[UR52][R6.64], RZ ;  /* 0x000000ff0600a985 */ /* 0x0001e8000c101d34 */
[----:B------:R0:W-:Y:S02]  /*1ea90*/  @!P3 ST.E.128 desc[UR52][R14.64], RZ ;  /* 0x000000ff0e00b985 */ /* 0x0001e4000c101d34 */
.L_x_8434:
[----:B------:R-:W-:Y:S05]  /*1eaa0*/  BSYNC B1 ;  /* 0x0000000000017941 */ /* 0x000fea0003800000 */
.L_x_8433:
[----:B------:R-:W-:-:S03]  /*1eab0*/  UMOV UR4, 0xffffffff ;  /* 0xffffffff00047882 */ /* 0x000fc60000000000 */
[----:B------:R-:W-:Y:S05]  /*1eac0*/  BRA.DIV UR4, `(.L_x_8435) ;  /* 0x000000ae04d87947 */ /* 0x000fea000b800000 */
[----:B0-----:R0:W0:Y:S04]  /*1ead0*/  SHFL.IDX PT, R3, R4, 0x2, 0x181f ;  /* 0x00581f0004037f89 */ /* 0x00102800000e0000 */
[----:B----4-:R4:W0:Y:S02]  /*1eae0*/  SHFL.IDX PT, R14, R0, 0x2, 0x181f ;  /* 0x00581f00000e7f89 */ /* 0x01082400000e0000 */
.L_x_8713:
[----:B------:R-:W-:Y:S01]  /*1eaf0*/  VIADD R5, R200, 0x40 ;  /* 0x00000040c8057836 */ /* 0x000fe20000000000 */
[----:B------:R-:W-:Y:S04]  /*1eb00*/  BSSY B1, `(.L_x_8436) ;  /* 0x000000c000017945 */ /* 0x000fe80003800000 */
[----:B------:R-:W-:-:S13]  /*1eb10*/  ISETP.GE.AND P0, PT, R5, R20, PT ;  /* 0x000000140500720c */ /* 0x000fda0003f06270 */
[----:B------:R-:W-:Y:S05]  /*1eb20*/  @P0 BRA `(.L_x_8437) ;  /* 0x0000000000240947 */ /* 0x000fea0003800000 */
[----:B------:R-:W-:Y:S02]  /*1eb30*/  ULDC UR4, c[0x0][0xac8] ;  /* 0x0002b20000047ab9 */ /* 0x000fe40000000800 */
[----:B------:R-:W-:Y:S02]  /*1eb40*/  ISETP.GE.AND P2, PT, R16, UR4, PT ;  /* 0x0000000410007c0c */ /* 0x000fe4000bf46270 */
[----:B------:R-:W-:-:S11]  /*1eb50*/  ISETP.GE.AND P3, PT, R2, UR4, PT ;  /* 0x0000000402007c0c */ /* 0x000fd6000bf66270 */
[-C--:B0-----:R-:W-:Y:S02]  /*1eb60*/  @!P2 LEA R6, P0, R16, R14.reuse, 0x1 ;  /* 0x0000000e1006a211 */ /* 0x081fe400078008ff */
[----:B------:R-:W-:Y:S02]  /*1eb70*/  @!P3 LEA R14, P1, R2, R14, 0x1 ;  /* 0x0000000e020eb211 */ /* 0x000fe400078208ff */
[-C--:B------:R-:W-:Y:S02]  /*1eb80*/  @!P2 LEA.HI.X R7, R16, R3.reuse, R17, 0x1, P0 ;  /* 0x000000031007a211 */ /* 0x080fe400000f0c11 */
[----:B------:R-:W-:-:S03]  /*1eb90*/  @!P3 LEA.HI.X R15, R2, R3, R185, 0x1, P1 ;  /* 0x00000003020fb211 */ /* 0x000fc600008f0cb9 */
[----:B------:R0:W-:Y:S04]  /*1eba0*/  @!P2 ST.E.128 desc[UR52][R6.64], RZ ;  /* 0x000000ff0600a985 */ /* 0x0001e8000c101d34 */
[----:B------:R0:W-:Y:S02]  /*1ebb0*/  @!P3 ST.E.128 desc[UR52][R14.64], RZ ;  /* 0x000000ff0e00b985 */ /* 0x0001e4000c101d34 */
.L_x_8437:
[----:B------:R-:W-:Y:S05]  /*1ebc0*/  BSYNC B1 ;  /* 0x0000000000017941 */ /* 0x000fea0003800000 */
.L_x_8436:
[----:B------:R-:W-:-:S03]  /*1ebd0*/  UMOV UR4, 0xffffffff ;  /* 0xffffffff00047882 */ /* 0x000fc60000000000 */
[----:B------:R-:W-:Y:S05]  /*1ebe0*/  BRA.DIV UR4, `(.L_x_8438) ;  /* 0x000000ae04d87947 */ /* 0x000fea000b800000 */
[----:B0-----:R0:W0:Y:S04]  /*1ebf0*/  SHFL.IDX PT, R3, R4, 0x3, 0x181f ;  /* 0x00781f0004037f89 */ /* 0x00102800000e0000 */
[----:B------:R0:W0:Y:S02]  /*1ec00*/  SHFL.IDX PT, R14, R0, 0x3, 0x181f ;  /* 0x00781f00000e7f89 */ /* 0x00002400000e0000 */
.L_x_8717:
[----:B012-4-:R-:W-:-:S05]  /*1ec10*/  VIADD R0, R200, 0x60 ;  /* 0x00000060c8007836 */ /* 0x017fca0000000000 */
[----:B------:R-:W-:-:S13]  /*1ec20*/  ISETP.GE.AND P0, PT, R0, R20, PT ;  /* 0x000000140000720c */ /* 0x000fda0003f06270 */
[----:B------:R-:W-:Y:S05]  /*1ec30*/  @P0 BRA `(.L_x_8421) ;  /* 0x0000000000240947 */ /* 0x000fea0003800000 */
[----:B------:R-:W-:Y:S02]  /*1ec40*/  ULDC UR4, c[0x0][0xac8] ;  /* 0x0002b20000047ab9 */ /* 0x000fe40000000800 */
[----:B------:R-:W-:Y:S02]  /*1ec50*/  ISETP.GE.AND P2, PT, R16, UR4, PT ;  /* 0x0000000410007c0c */ /* 0x000fe4000bf46270 */
[----:B------:R-:W-:-:S11]  /*1ec60*/  ISETP.GE.AND P3, PT, R2, UR4, PT ;  /* 0x0000000402007c0c */ /* 0x000fd6000bf66270 */
[-C--:B------:R-:W-:Y:S02]  /*1ec70*/  @!P2 LEA R4, P0, R16, R14.reuse, 0x1 ;  /* 0x0000000e1004a211 */ /* 0x080fe400078008ff */
[----:B------:R-:W-:Y:S02]  /*1ec80*/  @!P3 LEA R14, P1, R2, R14, 0x1 ;  /* 0x0000000e020eb211 */ /* 0x000fe400078208ff */
[-C--:B------:R-:W-:Y:S02]  /*1ec90*/  @!P2 LEA.HI.X R5, R16, R3.reuse, R17, 0x1, P0 ;  /* 0x000000031005a211 */ /* 0x080fe400000f0c11 */
[----:B------:R-:W-:-:S03]  /*1eca0*/  @!P3 LEA.HI.X R15, R2, R3, R185, 0x1, P1 ;  /* 0x00000003020fb211 */ /* 0x000fc600008f0cb9 */
[----:B------:R0:W-:Y:S04]  /*1ecb0*/  @!P2 ST.E.128 desc[UR52][R4.64], RZ ;  /* 0x000000ff0400a985 */ /* 0x0001e8000c101d34 */
[----:B------:R0:W-:Y:S02]  /*1ecc0*/  @!P3 ST.E.128 desc[UR52][R14.64], RZ ;  /* 0x000000ff0e00b985 */ /* 0x0001e4000c101d34 */
.L_x_8421:
[----:B------:R-:W-:Y:S05]  /*1ecd0*/  BSYNC B0 ;  /* 0x0000000000007941 */ /* 0x000fea0003800000 */
.L_x_8407:
[----:B------:R-:W-:Y:S02]  /*1ece0*/  ULDC UR4, c[0x0][0xc3c] ;  /* 0x00030f0000047ab9 */ /* 0x000fe40000000800 */
[----:B---3--:R-:W-:-:S13]  /*1ecf0*/  ISETP.GE.AND P0, PT, R31, UR4, PT ;  /* 0x000000041f007c0c */ /* 0x008fda000bf06270 */
[----:B------:R-:W-:Y:S05]  /*1ed00*/  @!P0 BRA `(.L_x_8439) ;  /* 0xfffffe2400548947 */ /* 0x000fea000383ffff */
[----:B------:R-:W-:Y:S05]  /*1ed10*/  BRA `(.L_x_8142) ;  /* 0x0000007c00d47947 */ /* 0x000fea0003800000 */
.L_x_8140:
        /* <DEDUP_REMOVED lines=16> */
.L_x_8440:
        /* <DEDUP_REMOVED lines=43> */
.L_x_8444:
        /* <DEDUP_REMOVED lines=37> */
.L_x_8442:
        /* <DEDUP_REMOVED lines=13> */
.L_x_8445:
        /* <DEDUP_REMOVED lines=62> */
.L_x_8446:
        /* <DEDUP_REMOVED lines=61> */
.L_x_8447:
[----:B------:R-:W-:-:S05]  /*1fba0*/  LOP3.LUT R17, RZ, R2, RZ, 0x33, !PT ;  /* 0x00000002ff117212 */ /* 0x000fca00078e33ff */
[----:B------:R-:W-:Y:S01]  /*1fbb0*/  IMAD.IADD R17, R6, 0x1, R17 ;  /* 0x0000000106117824 */ /* 0x000fe200078e0211 */
[----:B------:R-:W-:Y:S06]  /*1fbc0*/  BRA `(.L_x_8448) ;  /* 0x00000000000c7947 */ /* 0x000fec0003800000 */
.L_x_8443:
[----:B------:R-:W-:Y:S02]  /*1fbd0*/  IMAD.MOV.U32 R17, RZ, RZ, RZ ;  /* 0x000000ffff117224 */ /* 0x000fe400078e00ff */
[----:B------:R-:W-:Y:S02]  /*1fbe0*/  IMAD.U32 R16, RZ, RZ, UR6 ;  /* 0x00000006ff107e24 */ /* 0x000fe4000f8e00ff */
[----:B------:R-:W-:-:S07]  /*1fbf0*/  IMAD.MOV.U32 R18, RZ, RZ, RZ ;  /* 0x000000ffff127224 */ /* 0x000fce00078e00ff */
.L_x_8448:
[----:B------:R-:W-:-:S13]  /*1fc00*/  ISETP.NE.AND P0, PT, R7, RZ, PT ;  /* 0x000000ff0700720c */ /* 0x000fda0003f05270 */
[----:B------:R-:W0:Y:S01]  /*1fc10*/  @!P0 S2R R3, SR_CgaCtaId ;  /* 0x0000000000038919 */ /* 0x000e220000008800 */
[----:B------:R-:W-:-:S04]  /*1fc20*/  @!P0 MOV R2, 0x400 ;  /* 0x0000040000028802 */ /* 0x000fc80000000f00 */
[----:B0-----:R-:W-:-:S05]  /*1fc30*/  @!P0 LEA R2, R3, R2, 0x18 ;  /* 0x0000000203028211 */ /* 0x001fca00078ec0ff */
[----:B------:R1:W-:Y:S01]  /*1fc40*/  @!P0 STS.128 [R2+0x288d0], R16 ;  /* 0x0288d01002008388 */ /* 0x0003e20000000c00 */
[----:B------:R-:W-:Y:S06]  /*1fc50*/  BAR.ARV 0x5, 0x180 ;  /* 0x0146000000007b1d */ /* 0x000fec0000002000 */
.L_x_8441:
        /* <DEDUP_REMOVED lines=18> */
[----:B------:R-:W-:Y:S01]  /*1fd80*/  LOP3.LUT R30, R31, 0x40, RZ, 0xfc, !PT ;  /* 0x000000401f1e7812 */ /* 0x000fe200078efcff */
[----:B------:R-:W-:Y:S01]  /*1fd90*/  IMAD.MOV.U32 R26, RZ, RZ, RZ ;  /* 0x000000ffff1a7224 */ /* 0x000fe200078e00ff */
[----:B------:R-:W-:Y:S01]  /*1fda0*/  LOP3.LUT R35, R2, 0x200, R35, 0xf8, !PT ;  /* 0x0000020002237812 */ /* 0x000fe200078ef823 */
[----:B------:R-:W-:Y:S01]  /*1fdb0*/  IMAD.MOV.U32 R24, RZ, RZ, RZ ;  /* 0x000000ffff187224 */ /* 0x000fe200078e00ff */
[----:B------:R-:W-:Y:S01]  /*1fdc0*/  SHF.R.U32.HI R2, RZ, 0x3, R4 ;  /* 0x00000003ff027819 */ /* 0x000fe20000011604 */
[----:B------:R-:W-:Y:S01]  /*1fdd0*/  IMAD.MOV.U32 R28, RZ, RZ, 0x1 ;  /* 0x00000001ff1c7424 */ /* 0x000fe200078e00ff */
[----:B------:R-:W-:Y:S01]  /*1fde0*/  LOP3.LUT R0, R0, 0x70, RZ, 0xc0, !PT ;  /* 0x0000007000007812 */ /* 0x000fe200078ec0ff */
[----:B------:R-:W-:Y:S01]  /*1fdf0*/  ULOP3.LUT UR38, UR36, 0x2, URZ, 0xfc, !UPT ;  /* 0x0000000224267892 */ /* 0x000fe2000f8efc3f */
[----:B------:R-:W-:-:S02]  /*1fe00*/  ULDC.64 UR40, c[0x0][0x198] ;  /* 0x0000660000287ab9 */ /* 0x000fc40000000a00 */
[----:B------:R-:W-:Y:S01]  /*1fe10*/  LOP3.LUT R2, R2, R0, RZ, 0xfc, !PT ;  /* 0x0000000002027212 */ /* 0x000fe200078efcff */
[----:B------:R-:W-:Y:S01]  /*1fe20*/  ULDC UR37, c[0x0][0xc] ;  /* 0x0000030000257ab9 */ /* 0x000fe20000000800 */
[----:B0-----:R-:W-:-:S06]  /*1fe30*/  ULEA UR4, UR5, UR4, 0x18 ;  /* 0x0000000405047291 */ /* 0x001fcc000f8ec03f */
[----:B------:R-:W-:-:S04]  /*1fe40*/  IMAD.U32 R22, RZ, RZ, UR4 ;  /* 0x00000004ff167e24 */ /* 0x000fc8000f8e00ff */
[----:B------:R-:W-:-:S05]  /*1fe50*/  IMAD R0, R35, 0x2, R22 ;  /* 0x0000000223007824 */ /* 0x000fca00078e0216 */
[----:B------:R2:W-:Y:S02]  /*1fe60*/  STL [R1+0x8], R0 ;  /* 0x0000080001007387 */ /* 0x0005e40000100800 */
.L_x_8568:
[----:B------:R-:W-:Y:S05]  /*1fe70*/  YIELD ;  /* 0x0000000000007946 */ /* 0x000fea0003800000 */
[----:B------:R-:W-:Y:S01]  /*1fe80*/  ULDC.64 UR4, c[0x0][0xa28] ;  /* 0x00028a0000047ab9 */ /* 0x000fe20000000a00 */
[----:B------:R-:W-:Y:S01]  /*1fe90*/  IMAD.MOV.U32 R10, RZ, RZ, RZ ;  /* 0x000000ffff0a7224 */ /* 0x000fe200078e00ff */
[----:B------:R-:W-:Y:S01]  /*1fea0*/  ISETP.NE.U32.AND P0, PT, RZ, UR4, PT ;  /* 0x00000004ff007c0c */ /* 0x000fe2000bf05070 */
[----:B0-----:R-:W0:Y:S01]  /*1feb0*/  LDC.64 R4, c[0x0][0xa00] ;  /* 0x00028000ff047b82 */ /* 0x001e220000000a00 */
[----:B------:R-:W-:Y:S01]  /*1fec0*/  IMAD.MOV.U32 R8, RZ, RZ, RZ ;  /* 0x000000ffff087224 */ /* 0x000fe200078e00ff */
[----:B------:R-:W-:Y:S01]  /*1fed0*/  ULDC.64 UR6, c[0x0][0xa10] ;  /* 0x0002840000067ab9 */ /* 0x000fe20000000a00 */
[----:B------:R-:W-:Y:S01]  /*1fee0*/  ISETP.NE.AND.EX P0, PT, RZ, UR5, PT, P0 ;  /* 0x00000005ff007c0c */ /* 0x000fe2000bf05300 */
[----:B------:R-:W-:-:S12]  /*1fef0*/  ULDC.64 UR4, c[0x0][0xa18] ;  /* 0x0002860000047ab9 */ /* 0x000fd80000000a00 */
[----:B-1----:R-:W1:Y:S02]  /*1ff00*/  @P0 LDC.64 R2, c[0x0][0xa28] ;  /* 0x00028a00ff020b82 */ /* 0x002e640000000a00 */
[----:B-1----:R-:W-:-:S05]  /*1ff10*/  @P0 IMAD.WIDE R2, R19, 0x4, R2 ;  /* 0x0000000413020825 */ /* 0x002fca00078e0202 */
[----:B------:R1:W3:Y:S01]  /*1ff20*/  @P0 LDG.E R10, desc[UR52][R2.64] ;  /* 0x00000034020a0981 */ /* 0x0002e2000c1e1900 */
[----:B------:R-:W-:Y:S01]  /*1ff30*/  ISETP.NE.U32.AND P0, PT, RZ, UR4, PT ;  /* 0x00000004ff007c0c */ /* 0x000fe2000bf05070 */
[----:B0-----:R-:W-:Y:S01]  /*1ff40*/  IMAD.WIDE R4, R19, 0x4, R4 ;  /* 0x0000000413047825 */ /* 0x001fe200078e0204 */
[----:B------:R-:W-:Y:S02]  /*1ff50*/  ISETP.NE.U32.AND P1, PT, RZ, UR6, PT ;  /* 0x00000006ff007c0c */ /* 0x000fe4000bf25070 */
[----:B------:R-:W-:Y:S01]  /*1ff60*/  ISETP.NE.AND.EX P2, PT, RZ, UR5, PT, P0 ;  /* 0x00000005ff007c0c */ /* 0x000fe2000bf45300 */
[----:B------:R-:W-:Y:S01]  /*1ff70*/  ULDC.64 UR4, c[0x0][0xa00] ;  /* 0x0002800000047ab9 */ /* 0x000fe20000000a00 */
[----:B------:R-:W-:Y:S01]  /*1ff80*/  ISETP.NE.AND.EX P1, PT, RZ, UR7, PT, P1 ;  /* 0x00000007ff007c0c */ /* 0x000fe2000bf25310 */
[----:B--2---:R-:W-:Y:S01]  /*1ff90*/  IMAD.MOV.U32 R0, RZ, RZ, RZ ;  /* 0x000000ffff007224 */ /* 0x004fe200078e00ff */
[----:B------:R-:W-:Y:S01]  /*1ffa0*/  ISETP.NE.U32.AND P0, PT, RZ, UR4, PT ;  /* 0x00000004ff007c0c */ /* 0x000fe2000bf05070 */
[----:B-1----:R-:W0:Y:S03]  /*1ffb0*/  LDC.64 R2, c[0x0][0xa10] ;  /* 0x00028400ff027b82 */ /* 0x002e260000000a00 */
[----:B------:R-:W-:-:S05]  /*1ffc0*/  ISETP.NE.AND.EX P0, PT, RZ, UR5, PT, P0 ;  /* 0x00000005ff007c0c */ /* 0x000fca000bf05300 */
[----:B------:R-:W1:Y:S08]  /*1ffd0*/  @P2 LDC.64 R6, c[0x0][0xa18] ;  /* 0x00028600ff062b82 */ /* 0x000e700000000a00 */
[----:B------:R-:W2:Y:S01]  /*1ffe0*/  @P0 LDG.E R8, desc[UR52][R4.64] ;  /* 0x0000003404080981 */ /* 0x000ea2000c1e1900 */
        /* <DEDUP_REMOVED lines=16> */
[----:B---3--:R0:W-:Y:S04]  /*200f0*/  STL [R1], R10 ;  /* 0x0000000a01007387 */ /* 0x0081e80000100800 */
[----:B--2---:R0:W-:Y:S01]  /*20100*/  STL [R1+0xc], R8 ;  /* 0x00000c0801007387 */ /* 0x0041e20000100800 */
[----:B------:R-:W-:Y:S05]  /*20110*/  @P2 BRA `(.L_x_8450) ;  /* 0x0000000000102947 */ /* 0x000fea0003800000 */
[----:B------:R-:W-:Y:S05]  /*20120*/  @!P0 BRA `(.L_x_8450) ;  /* 0x00000000000c8947 */ /* 0x000fea0003800000 */
[----:B------:R-:W2:Y:S04]  /*20130*/  LDG.E R6, desc[UR52][R4.64] ;  /* 0x0000003404067981 */ /* 0x000ea8000c1e1900 */
[----:B-----5:R-:W2:Y:S02]  /*20140*/  LDG.E R33, desc[UR52][R4.64+0x4] ;  /* 0x0000043404217981 */ /* 0x020ea4000c1e1900 */
[----:B--2---:R-:W-:-:S07]  /*20150*/  IMAD.IADD R33, R33, 0x1, -R6 ;  /* 0x0000000121217824 */ /* 0x004fce00078e0a06 */
.L_x_8450:
        /* <DEDUP_REMOVED lines=13> */
.L_x_8451:
        /* <DEDUP_REMOVED lines=9> */
.L_x_8452:
[----:B-1----:R-:W2:Y:S01]  /*202c0*/  @P1 LDG.E R5, desc[UR52][R2.64] ;  /* 0x0000003402051981 */ /* 0x002ea2000c1e1900 */
[----:B0-----:R-:W0:Y:S03]  /*202d0*/  LDC R8, c[0x0][0x448] ;  /* 0x00011200ff087b82 */ /* 0x001e260000000800 */
[----:B------:R1:W2:Y:S01]  /*202e0*/  @P1 LDG.E R4, desc[UR52][R2.64+0x4] ;  /* 0x0000043402041981 */ /* 0x0002a2000c1e1900 */
[----:B------:R-:W-:Y:S02]  /*202f0*/  IMAD.SHL.U32 R27, R17, 0x80, RZ ;  /* 0x00000080111b7824 */ /* 0x000fe400078e00ff */
[----:B-----5:R-:W-:Y:S02]  /*20300*/  IMAD.IADD R9, R9, 0x1, -R10 ;  /* 0x0000000109097824 */ /* 0x020fe400078e0a0a */
[----:B------:R-:W-:Y:S01]  /*20310*/  VIADD R11, R27, 0x7f ;  /* 0x0000007f1b0b7836 */ /* 0x000fe20000000000 */
[----:B-1----:R-:W1:Y:S01]  /*20320*/  LDC.64 R2, c[0x0][0x9e0] ;  /* 0x00027800ff027b82 */ /* 0x002e620000000a00 */
[----:B0-----:R-:W-:-:S13]  /*20330*/  ISETP.NE.AND P2, PT, R8, 0x1, PT ;  /* 0x000000010800780c */ /* 0x001fda0003f45270 */
[----:B------:R-:W0:Y:S01]  /*20340*/  @P2 LDC R8, c[0x0][0x44c] ;  /* 0x00011300ff082b82 */ /* 0x000e220000000800 */
[----:B-1----:R-:W-:-:S07]  /*20350*/  ISETP.GE.AND P3, PT, R3, 0x1, PT ;  /* 0x000000010300780c */ /* 0x002fce0003f66270 */
[----:B------:R-:W1:Y:S01]  /*20360*/  @P2 LDC R13, c[0x0][0x450] ;  /* 0x00011400ff0d2b82 */ /* 0x000e620000000800 */
[----:B--2---:R-:W-:Y:S02]  /*20370*/  @P1 IMAD.IADD R7, R4, 0x1, -R5 ;  /* 0x0000000104071824 */ /* 0x004fe400078e0a05 */
[----:B0-----:R-:W-:-:S04]  /*20380*/  @P2 IMAD.HI.U32 R4, R11, R8, RZ ;  /* 0x000000080b042227 */ /* 0x001fc800078e00ff */
[----:B------:R-:W-:Y:S01]  /*20390*/  IMAD.IADD R36, R9, 0x1, R7 ;  /* 0x0000000109247824 */ /* 0x000fe200078e0207 */
[----:B-1----:R-:W-:-:S03]  /*203a0*/  @P2 SHF.R.U32.HI R11, RZ, R13, R4 ;  /* 0x0000000dff0b2219 */ /* 0x002fc60000011604 */
[C---:B------:R-:W-:Y:S01]  /*203b0*/  VIADD R4, R36.reuse, 0x7f ;  /* 0x0000007f24047836 */ /* 0x040fe20000000000 */
[----:B------:R-:W-:-:S04]  /*203c0*/  IADD3 R10, R36, 0x1, -R33 ;  /* 0x00000001240a7810 */ /* 0x000fc80007ffe821 */
[----:B------:R-:W-:Y:S01]  /*203d0*/  SHF.R.S32.HI R5, RZ, 0x1f, R4 ;  /* 0x0000001fff057819 */ /* 0x000fe20000011404 */
[----:B------:R-:W-:-:S03]  /*203e0*/  IMAD.IADD R11, R10, 0x1, R11 ;  /* 0x000000010a0b7824 */ /* 0x000fc600078e020b */
        /* <DEDUP_REMOVED lines=15> */
.L_x_8455:
[----:B------:R-:W-:-:S13]  /*204e0*/  ISETP.NE.AND P0, PT, R3, 0x1, PT ;  /* 0x000000010300780c */ /* 0x000fda0003f05270 */
[----:B------:R-:W0:Y:S02]  /*204f0*/  @P0 LDC.64 R4, c[0x0][0x9e8] ;  /* 0x00027a00ff040b82 */ /* 0x000e240000000a00 */
[----:B0-----:R-:W-:-:S05]  /*20500*/  @P0 IMAD.HI.U32 R4, R8, R4, RZ ;  /* 0x0000000408040227 */ /* 0x001fca00078e00ff */
[----:B------:R-:W-:-:S07]  /*20510*/  @P0 SHF.R.U32.HI R8, RZ, R5, R4 ;  /* 0x00000005ff080219 */ /* 0x000fce0000011604 */
.L_x_8456:
[----:B------:R-:W-:Y:S05]  /*20520*/  BSYNC B0 ;  /* 0x0000000000007941 */ /* 0x000fea0003800000 */
.L_x_8454:
[----:B------:R-:W-:-:S05]  /*20530*/  IMAD R5, R8, R3, R3 ;  /* 0x0000000308057224 */ /* 0x000fca00078e0203 */
[----:B------:R-:W-:-:S07]  /*20540*/  VIMNMX R2, R2, R5, PT ;  /* 0x0000000502027248 */ /* 0x000fce0003fe0100 */
.L_x_8453:
[----:B------:R-:W0:Y:S01]  /*20550*/  @P2 LDC R4, c[0x0][0x44c] ;  /* 0x00011300ff042b82 */ /* 0x000e220000000800 */
[----:B------:R-:W-:Y:S01]  /*20560*/  VIADD R2, R2, 0x7f ;  /* 0x0000007f02027836 */ /* 0x000fe20000000000 */
[----:B------:R-:W-:Y:S01]  /*20570*/  ULDC UR4, c[0x0][0x9dc] ;  /* 0x0002770000047ab9 */ /* 0x000fe20000000800 */
[----:B------:R-:W-:Y:S02]  /*20580*/  IMAD.MOV.U32 R5, RZ, RZ, R27 ;  /* 0x000000ffff057224 */ /* 0x000fe400078e001b */
[----:B------:R-:W-:-:S03]  /*20590*/  IMAD.IADD R8, R36, 0x1, -R33 ;  /* 0x0000000124087824 */ /* 0x000fc600078e0a21 */
[----:B------:R-:W1:Y:S01]  /*205a0*/  @P2 LDC R11, c[0x0][0x450] ;  /* 0x00011400ff0b2b82 */ /* 0x000e620000000800 */
[----:B0-----:R-:W-:-:S05]  /*205b0*/  @P2 IMAD.HI.U32 R4, R27, R4, RZ ;  /* 0x000000041b042227 */ /* 0x001fca00078e00ff */
[----:B-1----:R-:W-:Y:S02]  /*205c0*/  @P2 SHF.R.U32.HI R5, RZ, R11, R4 ;  /* 0x0000000bff052219 */ /* 0x002fe40000011604 */
[----:B------:R-:W-:-:S03]  /*205d0*/  SHF.R.S32.HI R11, RZ, 0x1f, R2 ;  /* 0x0000001fff0b7819 */ /* 0x000fc60000011402 */
[----:B------:R-:W-:Y:S01]  /*205e0*/  IMAD.IADD R12, R8, 0x1, R5 ;  /* 0x00000001080c7824 */ /* 0x000fe200078e0205 */
[----:B------:R-:W-:-:S04]  /*205f0*/  LEA.HI R11, R11, R2, RZ, 0x7 ;  /* 0x000000020b0b7211 */ /* 0x000fc800078f38ff */
[----:B------:R-:W-:-:S04]  /*20600*/  SHF.R.S32.HI R2, RZ, 0x7, R11 ;  /* 0x00000007ff027819 */ /* 0x000fc8000001140b */
        /* <DEDUP_REMOVED lines=13> */
.L_x_8459:
[----:B------:R-:W-:-:S13]  /*206e0*/  ISETP.NE.AND P0, PT, R3, 0x1, PT ;  /* 0x000000010300780c */ /* 0x000fda0003f05270 */
[----:B------:R-:W0:Y:S02]  /*206f0*/  @P0 LDC.64 R4, c[0x0][0x9e8] ;  /* 0x00027a00ff040b82 */ /* 0x000e240000000a00 */
[----:B0-----:R-:W-:-:S05]  /*20700*/  @P0 IMAD.HI.U32 R4, R12, R4, RZ ;  /* 0x000000040c040227 */ /* 0x001fca00078e00ff */
[----:B------:R-:W-:-:S07]  /*20710*/  @P0 SHF.R.U32.HI R12, RZ, R5, R4 ;  /* 0x00000005ff0c0219 */ /* 0x000fce0000011604 */
.L_x_8460:
[----:B------:R-:W-:Y:S05]  /*20720*/  BSYNC B0 ;  /* 0x0000000000007941 */ /* 0x000fea0003800000 */
.L_x_8458:
[----:B------:R-:W-:-:S05]  /*20730*/  IMAD R3, R12, R3, RZ ;  /* 0x000000030c037224 */ /* 0x000fca00078e02ff */
[----:B------:R-:W-:-:S07]  /*20740*/  VIMNMX R2, R2, R3, !PT ;  /* 0x0000000302027248 */ /* 0x000fce0007fe0100 */
.L_x_8457:
[----:B------:R-:W-:Y:S01]  /*20750*/  SHF.R.S32.HI R3, RZ, 0x1f, R2 ;  /* 0x0000001fff037819 */ /* 0x000fe20000011402 */
[----:B------:R-:W-:Y:S01]  /*20760*/  BSSY B0, `(.L_x_8461) ;  /* 0x0000027000007945 */ /* 0x000fe20003800000 */
[----:B------:R-:W-:Y:S02]  /*20770*/  LOP3.LUT R37, R6, 0xff, RZ, 0xc0, !PT ;  /* 0x000000ff06257812 */ /* 0x000fe400078ec0ff */
[----:B------:R-:W-:Y:S01]  /*20780*/  LEA.HI R3, R3, R2, RZ, 0x7 ;  /* 0x0000000203037211 */ /* 0x000fe200078f38ff */
[----:B------:R-:W-:Y:S01]  /*20790*/  IMAD.MOV.U32 R2, RZ, RZ, RZ ;  /* 0x000000ffff027224 */ /* 0x000fe200078e00ff */
        /* <DEDUP_REMOVED lines=35> */
.L_x_8462:
[----:B------:R-:W-:Y:S05]  /*209d0*/  BSYNC B0 ;  /* 0x0000000000007941 */ /* 0x000fea0003800000 */
.L_x_8461:
[-C--:B------:R-:W-:Y:S01]  /*209e0*/  IMAD R4, R37, R2.reuse, R4 ;  /* 0x0000000225047224 */ /* 0x080fe200078e0204 */
        /* <DEDUP_REMOVED lines=23> */
.L_x_8720:
[----:B-1----:R-:W-:Y:S02]  /*20b60*/  ISETP.NE.AND P0, PT, R14, RZ, PT ;  /* 0x000000ff0e00720c */ /* 0x002fe40003f05270 */
[----:B------:R-:W-:-:S11]  /*20b70*/  PLOP3.LUT P6, PT, PT, PT, PT, 0x8, 0x0 ;  /* 0x000000000000781c */ /* 0x000fd60003fce170 */
[----:B------:R-:W-:Y:S05]  /*20b80*/  @P0 BRA `(.L_x_8466) ;  /* 0x00000000000c0947 */ /* 0x000fea0003800000 */
[----:B------:R-:W-:-:S03]  /*20b90*/  UMOV UR4, 0xffffffff ;  /* 0xffffffff00047882 */ /* 0x000fc60000000000 */
[----:B------:R-:W-:Y:S05]  /*20ba0*/  BRA.DIV UR4, `(.L_x_8467) ;  /* 0x0000009204647947 */ /* 0x000fea000b800000 */
[----:B------:R-:W-:-:S13]  /*20bb0*/  ELECT P6, URZ, PT ;  /* 0x00000000003f782f */ /* 0x000fda00038c0000 */
.L_x_8466:
        /* <DEDUP_REMOVED lines=9> */
.L_x_8723:
[----:B------:R-:W-:Y:S05]  /*20c50*/  BSYNC B1 ;  /* 0x0000000000017941 */ /* 0x000fea0003800000 */
.L_x_8468:
[----:B------:R-:W-:Y:S04]  /*20c60*/  BSSY B1, `(.L_x_8470) ;  /* 0x000006e000017945 */ /* 0x000fe80003800000 */
[----:B------:R-:W-:Y:S05]  /*20c70*/  @!P6 BRA `(.L_x_8471) ;  /* 0x0000000400b0e947 */ /* 0x000fea0003800000 */
[----:B0-----:R-:W-:Y:S01]  /*20c80*/  IMAD R3, R26, 0x8, R22 ;  /* 0x000000081a037824 */ /* 0x001fe200078e0216 */
[----:B------:R-:W-:Y:S01]  /*20c90*/  SHF.L.U32 R7, R29, 0x1f, RZ ;  /* 0x0000001f1d077819 */ /* 0x000fe200000006ff */
[----:B------:R-:W0:Y:S01]  /*20ca0*/  S2R R9, SR_TID.X ;  /* 0x0000000000097919 */ /* 0x000e220000002100 */
[----:B------:R-:W-:Y:S02]  /*20cb0*/  BSSY B2, `(.L_x_8472) ;  /* 0x0000005000027945 */ /* 0x000fe40003800000 */
[----:B------:R-:W1:Y:S01]  /*20cc0*/  SYNCS.PHASECHK.TRANS64.TRYWAIT P0, [R3+URZ+0x288a0], R7 ;  /* 0x0288a007030075a7 */ /* 0x000e62000800017f */
[----:B0-----:R-:W-:-:S04]  /*20cd0*/  LOP3.LUT R9, R9, 0x7f, RZ, 0xc0, !PT ;  /* 0x0000007f09097812 */ /* 0x001fc800078ec0ff */
[----:B------:R-:W-:Y:S01]  /*20ce0*/  ISETP.NE.AND P1, PT, R9, RZ, PT ;  /* 0x000000ff0900720c */ /* 0x000fe20003f25270 */
[----:B-1----:R-:W-:-:S12]  /*20cf0*/  @!P0 BRA `(.L_x_8473) ;  /* 0x0000009000448947 */ /* 0x002fd80003800000 */
.L_x_8724:
[----:B------:R-:W-:Y:S05]  /*20d00*/  BSYNC B2 ;  /* 0x0000000000027941 */ /* 0x000fea0003800000 */
.L_x_8472:
        /* <DEDUP_REMOVED lines=9> */
.L_x_8475:
[----:B------:R-:W-:Y:S05]  /*20da0*/  BSYNC B2 ;  /* 0x0000000000027941 */ /* 0x000fea0003800000 */
.L_x_8474:
        /* <DEDUP_REMOVED lines=13> */
.L_x_8476:
        /* <DEDUP_REMOVED lines=16> */
.L_x_8477:
        /* <DEDUP_REMOVED lines=13> */
.L_x_8725:
[----:B------:R-:W-:Y:S05]  /*21050*/  BSYNC B2 ;  /* 0x0000000000027941 */ /* 0x000fea0003800000 */
.L_x_8478:
        /* <DEDUP_REMOVED lines=11> */
.L_x_8481:
[----:B------:R-:W-:Y:S05]  /*21110*/  BSYNC B2 ;  /* 0x0000000000027941 */ /* 0x000fea0003800000 */
.L_x_8480:
        /* <DEDUP_REMOVED lines=9> */
.L_x_8482:
        /* <DEDUP_REMOVED lines=15> */
.L_x_8483:
        /* <DEDUP_REMOVED lines=10> */
.L_x_8471:
[----:B------:R-:W-:Y:S05]  /*21340*/  BSYNC B1 ;  /* 0x0000000000017941 */ /* 0x000fea0003800000 */
.L_x_8470:
        /* <DEDUP_REMOVED lines=9> */
.L_x_8498:
[----:B------:R-:W-:Y:S05]  /*213e0*/  YIELD ;  /* 0x0000000000007946 */ /* 0x000fea0003800000 */
[----:B------:R-:W-:Y:S04]  /*213f0*/  BSSY B1, `(.L_x_8484) ;  /* 0x000006b000017945 */ /* 0x000fe80003800000 */
[----:B------:R-:W-:Y:S05]  /*21400*/  @!P6 BRA `(.L_x_8485) ;  /* 0x0000000400a4e947 */ /* 0x000fea0003800000 */
[----:B------:R-:W-:Y:S01]  /*21410*/  IMAD R11, R26, 0x8, R22 ;  /* 0x000000081a0b7824 */ /* 0x000fe200078e0216 */
[----:B------:R-:W-:Y:S01]  /*21420*/  SHF.L.U32 R2, R29, 0x1f, RZ ;  /* 0x0000001f1d027819 */ /* 0x000fe200000006ff */
[----:B0-----:R-:W0:Y:S01]  /*21430*/  S2R R3, SR_TID.X ;  /* 0x0000000000037919 */ /* 0x001e220000002100 */
[----:B------:R-:W-:Y:S02]  /*21440*/  BSSY B2, `(.L_x_8486) ;  /* 0x0000005000027945 */ /* 0x000fe40003800000 */
[----:B------:R-:W1:Y:S01]  /*21450*/  SYNCS.PHASECHK.TRANS64.TRYWAIT P1, [R11+URZ+0x288a0], R2 ;  /* 0x0288a0020b0075a7 */ /* 0x000e62000802017f */
[----:B0-----:R-:W-:-:S04]  /*21460*/  LOP3.LUT R3, R3, 0x7f, RZ, 0xc0, !PT ;  /* 0x0000007f03037812 */ /* 0x001fc800078ec0ff */
[----:B------:R-:W-:Y:S01]  /*21470*/  ISETP.NE.AND P2, PT, R3, RZ, PT ;  /* 0x000000ff0300720c */ /* 0x000fe20003f45270 */
[----:B-1----:R-:W-:-:S12]  /*21480*/  @!P1 BRA `(.L_x_8487) ;  /* 0x0000008800889947 */ /* 0x002fd80003800000 */
.L_x_8726:
[----:B------:R-:W-:Y:S05]  /*21490*/  BSYNC B2 ;  /* 0x0000000000027941 */ /* 0x000fea0003800000 */
.L_x_8486:
        /* <DEDUP_REMOVED lines=9> */
.L_x_8489:
[----:B------:R-:W-:Y:S05]  /*21530*/  BSYNC B2 ;  /* 0x0000000000027941 */ /* 0x000fea0003800000 */
.L_x_8488:
        /* <DEDUP_REMOVED lines=11> */
.L_x_8490:
        /* <DEDUP_REMOVED lines=16> */
.L_x_8491:
        /* <DEDUP_REMOVED lines=13> */
.L_x_8727:
[----:B------:R-:W-:Y:S05]  /*217c0*/  BSYNC B2 ;  /* 0x0000000000027941 */ /* 0x000fea0003800000 */
.L_x_8492:
[----:B------:R-:W-:Y:S01]  /*217d0*/  BSSY B2, `(.L_x_8494) ;  /* 0x000000b000027945 */ /* 0x000fe20003800000 */
[----:B01----:R-:W-:Y:S02]  /*217e0*/  IMAD.MOV.U32 R2, RZ, RZ, 0x0 ;  /* 0x00000000ff027424 */ /* 0x003fe400078e00ff */
[----:B------:R-:W-:Y:S01]  /*217f0*/  IMAD.MOV.U32 R3, RZ, RZ, 0x12f00000 ;  /* 0x12f00000ff037424 */ /* 0x000fe200078e00ff */
        /* <DEDUP_REMOVED lines=8> */
.L_x_8495:
[----:B------:R-:W-:Y:S05]  /*21880*/  BSYNC B2 ;  /* 0x0000000000027941 */ /* 0x000fea0003800000 */
.L_x_8494:
        /* <DEDUP_REMOVED lines=8> */
.L_x_8496:
        /* <DEDUP_REMOVED lines=15> */
.L_x_8497:
        /* <DEDUP_REMOVED lines=10> */
.L_x_8485:
[----:B------:R-:W-:Y:S05]  /*21aa0*/  BSYNC B1 ;  /* 0x0000000000017941 */ /* 0x000fea0003800000 */
.L_x_8484:
        /* <DEDUP_REMOVED lines=8> */
.L_x_8464:
[----:B------:R-:W-:Y:S05]  /*21b30*/  BSYNC B0 ;  /* 0x0000000000007941 */ /* 0x000fea0003800000 */
.L_x_8463:
[----:B------:R-:W1:Y:S01]  /*21b40*/  LDC R0, c[0x0][0x448] ;  /* 0x00011200ff007b82 */ /* 0x000e620000000800 */
[----:B------:R-:W-:Y:S01]  /*21b50*/  VIADD R5, R27, 0x7f ;  /* 0x0000007f1b057836 */ /* 0x000fe20000000000 */
[----:B------:R-:W-:Y:S06]  /*21b60*/  @!P0 WARPSYNC.ALL ;  /* 0x0000000000008948 */ /* 0x000fec0003800000 */
[----:B0-----:R-:W0:Y:S08]  /*21b70*/  LDC.64 R2, c[0x0][0x9e0] ;  /* 0x00027800ff027b82 */ /* 0x001e300000000a00 */
[----:B------:R-:W-:Y:S01]  /*21b80*/  @!P0 BAR.SYNC.DEFER_BLOCKING 0xc, 0x180 ;  /* 0x0306000000008b1d */ /* 0x000fe20000010000 */
[----:B-1----:R-:W-:-:S02]  /*21b90*/  ISETP.NE.AND P1, PT, R0, 0x1, PT ;  /* 0x000000010000780c */ /* 0x002fc40003f25270 */
[----:B0-----:R-:W-:-:S11]  /*21ba0*/  ISETP.GE.AND P2, PT, R3, 0x1, PT ;  /* 0x000000010300780c */ /* 0x001fd60003f46270 */
[----:B------:R-:W0:Y:S08]  /*21bb0*/  @P1 LDC R0, c[0x0][0x44c] ;  /* 0x00011300ff001b82 */ /* 0x000e300000000800 */
[----:B------:R-:W1:Y:S01]  /*21bc0*/  @P1 LDC R7, c[0x0][0x450] ;  /* 0x00011400ff071b82 */ /* 0x000e620000000800 */
[----:B0-----:R-:W-:-:S05]  /*21bd0*/  @P1 IMAD.HI.U32 R0, R5, R0, RZ ;  /* 0x0000000005001227 */ /* 0x001fca00078e00ff */
        /* <DEDUP_REMOVED lines=15> */
.L_x_8501:
[----:B------:R-:W-:-:S13]  /*21cd0*/  ISETP.NE.AND P0, PT, R3, 0x1, PT ;  /* 0x000000010300780c */ /* 0x000fda0003f05270 */
[----:B------:R-:W0:Y:S02]  /*21ce0*/  @P0 LDC.64 R4, c[0x0][0x9e8] ;  /* 0x00027a00ff040b82 */ /* 0x000e240000000a00 */
[----:B0-----:R-:W-:-:S05]  /*21cf0*/  @P0 IMAD.HI.U32 R4, R0, R4, RZ ;  /* 0x0000000400040227 */ /* 0x001fca00078e00ff */
[----:B------:R-:W-:-:S07]  /*21d00*/  @P0 SHF.R.U32.HI R0, RZ, R5, R4 ;  /* 0x00000005ff000219 */ /* 0x000fce0000011604 */
.L_x_8502:
[----:B------:R-:W-:Y:S05]  /*21d10*/  BSYNC B0 ;  /* 0x0000000000007941 */ /* 0x000fea0003800000 */
.L_x_8500:
[----:B------:R-:W-:-:S05]  /*21d20*/  IMAD R5, R0, R3, R3 ;  /* 0x0000000300057224 */ /* 0x000fca00078e0203 */
[----:B------:R-:W-:-:S07]  /*21d30*/  VIMNMX R2, R2, R5, PT ;  /* 0x0000000502027248 */ /* 0x000fce0003fe0100 */
.L_x_8499:
[----:B------:R-:W0:Y:S01]  /*21d40*/  @P1 LDC R4, c[0x0][0x44c] ;  /* 0x00011300ff041b82 */ /* 0x000e220000000800 */
[----:B------:R-:W-:Y:S01]  /*21d50*/  VIADD R2, R2, 0x7f ;  /* 0x0000007f02027836 */ /* 0x000fe20000000000 */
[----:B------:R-:W-:Y:S01]  /*21d60*/  ULDC UR4, c[0x0][0x9dc] ;  /* 0x0002770000047ab9 */ /* 0x000fe20000000800 */
[----:B------:R-:W-:-:S03]  /*21d70*/  IMAD.MOV.U32 R7, RZ, RZ, R27 ;  /* 0x000000ffff077224 */ /* 0x000fc600078e001b */
        /* <DEDUP_REMOVED lines=20> */
.L_x_8505:
[----:B------:R-:W-:-:S13]  /*21ec0*/  ISETP.NE.AND P0, PT, R3, 0x1, PT ;  /* 0x000000010300780c */ /* 0x000fda0003f05270 */
[----:B------:R-:W0:Y:S02]  /*21ed0*/  @P0 LDC.64 R4, c[0x0][0x9e8] ;  /* 0x00027a00ff040b82 */ /* 0x000e240000000a00 */
[----:B0-----:R-:W-:-:S05]  /*21ee0*/  @P0 IMAD.HI.U32 R4, R8, R4, RZ ;  /* 0x0000000408040227 */ /* 0x001fca00078e00ff */
[----:B------:R-:W-:-:S07]  /*21ef0*/  @P0 SHF.R.U32.HI R8, RZ, R5, R4 ;  /* 0x00000005ff080219 */ /* 0x000fce0000011604 */
.L_x_8506:
[----:B------:R-:W-:Y:S05]  /*21f00*/  BSYNC B0 ;  /* 0x0000000000007941 */ /* 0x000fea0003800000 */
.L_x_8504:
[----:B------:R-:W-:-:S05]  /*21f10*/  IMAD R3, R8, R3, RZ ;  /* 0x0000000308037224 */ /* 0x000fca00078e02ff */
[----:B------:R-:W-:-:S07]  /*21f20*/  VIMNMX R0, R0, R3, !PT ;  /* 0x0000000300007248 */ /* 0x000fce0007fe0100 */
.L_x_8503:
[----:B------:R-:W-:Y:S01]  /*21f30*/  ISETP.NE.AND P1, PT, R6, RZ, PT ;  /* 0x000000ff0600720c */ /* 0x000fe20003f25270 */
[----:B------:R-:W-:Y:S01]  /*21f40*/  BSSY B0, `(.L_x_8507) ;  /* 0x0000023000007945 */ /* 0x000fe20003800000 */
[----:B------:R-:W-:Y:S01]  /*21f50*/  SHF.R.S32.HI R3, RZ, 0x1f, R0 ;  /* 0x0000001fff037819 */ /* 0x000fe20000011400 */
[----:B------:R-:W-:-:S03]  /*21f60*/  IMAD.MOV.U32 R2, RZ, RZ, RZ ;  /* 0x000000ffff027224 */ /* 0x000fc600078e00ff */
[----:B------:R-:W-:-:S04]  /*21f70*/  LEA.HI R3, R3, R0, RZ, 0x7 ;  /* 0x0000000003037211 */ /* 0x000fc800078f38ff */
[----:B------:R-:W-:-:S03]  /*21f80*/  SHF.R.S32.HI R0, RZ, 0x7, R3 ;  /* 0x00000007ff007819 */ /* 0x000fc60000011403 */
        /* <DEDUP_REMOVED lines=30> */
.L_x_8508:
[----:B------:R-:W-:Y:S05]  /*22170*/  BSYNC B0 ;  /* 0x0000000000007941 */ /* 0x000fea0003800000 */
.L_x_8507:
[-C--:B------:R-:W-:Y:S01]  /*22180*/  IMAD R37, R37, R2.reuse, R0 ;  /* 0x0000000225257224 */ /* 0x080fe200078e0200 */
        /* <DEDUP_REMOVED lines=22> */
.L_x_8510:
        /* <DEDUP_REMOVED lines=20> */
.L_x_8513:
[----:B------:R-:W-:Y:S05]  /*22430*/  BSYNC B6 ;  /* 0x0000000000067941 */ /* 0x000fea0003800000 */
.L_x_8512:
        /* <DEDUP_REMOVED lines=20> */
.L_x_8516:
        /* <DEDUP_REMOVED lines=15> */
.L_x_8515:
[----:B------:R-:W-:Y:S05]  /*22670*/  BSYNC B6 ;  /* 0x0000000000067941 */ /* 0x000fea0003800000 */
.L_x_8514:
[----:B------:R-:W-:Y:S01]  /*22680*/  ULDC.64 UR4, c[0x0][0x9f8] ;  /* 0x00027e0000047ab9 */ /* 0x000fe20000000a00 */
[----:B------:R-:W2:Y:S01]  /*22690*/  LDL R17, [R1] ;  /* 0x0000000001117983 */ /* 0x000ea20000100800 */
[----:B------:R-:W-:Y:S01]  /*226a0*/  ISETP.NE.U32.AND P0, PT, RZ, UR4, PT ;  /* 0x00000004ff007c0c */ /* 0x000fe2000bf05070 */
[----:B------:R-:W-:Y:S01]  /*226b0*/  IMAD.MOV.U32 R34, RZ, RZ, R19 ;  /* 0x000000ffff227224 */ /* 0x000fe200078e0013 */
[----:B------:R-:W1:Y:S01]  /*226c0*/  LDC R0, c[0x0][0x430] ;  /* 0x00010c00ff007b82 */ /* 0x000e620000000800 */
[----:B------:R-:W3:Y:S01]  /*226d0*/  S2R R21, SR_TID.X ;  /* 0x0000000000157919 */ /* 0x000ee20000002100 */
[----:B------:R-:W-:Y:S01]  /*226e0*/  ISETP.NE.AND.EX P0, PT, RZ, UR5, PT, P0 ;  /* 0x00000005ff007c0c */ /* 0x000fe2000bf05300 */
[----:B------:R-:W4:Y:S01]  /*226f0*/  S2R R20, SR_TID.X ;  /* 0x0000000000147919 */ /* 0x000f220000002100 */
[----:B------:R-:W-:Y:S01]  /*22700*/  VIADD R25, R23, 0xffffffff ;  /* 0xffffffff17197836 */ /* 0x000fe20000000000 */
[----:B------:R-:W-:-:S10]  /*22710*/  ULDC UR4, c[0x0][0x2f4] ;  /* 0x0000bd0000047ab9 */ /* 0x000fd40000000800 */
[----:B------:R-:W0:Y:S02]  /*22720*/  @P0 LDC.64 R2, c[0x0][0x9f8] ;  /* 0x00027e00ff020b82 */ /* 0x000e240000000a00 */
[----:B0-----:R-:W-:-:S05]  /*22730*/  @P0 IMAD.WIDE R2, R19, 0x4, R2 ;  /* 0x0000000413020825 */ /* 0x001fca00078e0202 */
[----:B------:R0:W2:Y:S01]  /*22740*/  @P0 LDG.E R34, desc[UR52][R2.64] ;  /* 0x0000003402220981 */ /* 0x0000a2000c1e1900 */
[----:B-1----:R-:W-:Y:S01]  /*22750*/  ISETP.NE.AND P1, PT, R0, 0x1, PT ;  /* 0x000000010000780c */ /* 0x002fe20003f25270 */
[----:B---3--:R-:W-:Y:S01]  /*22760*/  IMAD.SHL.U32 R21, R21, 0x10, RZ ;  /* 0x0000001015157824 */ /* 0x008fe200078e00ff */
[----:B----4-:R-:W-:Y:S01]  /*22770*/  LOP3.LUT R20, R20, 0x7f, RZ, 0xc0, !PT ;  /* 0x0000007f14147812 */ /* 0x010fe200078ec0ff */
[----:B------:R-:W-:-:S03]  /*22780*/  IMAD.SHL.U32 R8, R25, 0x80, RZ ;  /* 0x0000008019087824 */ /* 0x000fc600078e00ff */
[----:B------:R-:W-:Y:S02]  /*22790*/  SHF.R.U32.HI R20, RZ, 0x3, R20 ;  /* 0x00000003ff147819 */ /* 0x000fe40000011614 */
[----:B------:R-:W-:-:S04]  /*227a0*/  LOP3.LUT R21, R21, 0x70, RZ, 0xc0, !PT ;  /* 0x0000007015157812 */ /* 0x000fc800078ec0ff */
[----:B------:R-:W-:Y:S01]  /*227b0*/  LOP3.LUT R5, R8, R20, R21, 0xfe, !PT ;  /* 0x0000001408057212 */ /* 0x000fe200078efe15 */
[----:B------:R-:W1:Y:S03]  /*227c0*/  @P1 LDC R6, c[0x0][0x434] ;  /* 0x00010d00ff061b82 */ /* 0x000e660000000800 */
[----:B------:R-:W-:-:S05]  /*227d0*/  ISETP.GE.AND P0, PT, R5, R36, PT ;  /* 0x000000240500720c */ /* 0x000fca0003f06270 */
[----:B------:R-:W3:Y:S08]  /*227e0*/  @P1 LDC R7, c[0x0][0x438] ;  /* 0x00010e00ff071b82 */ /* 0x000ef00000000800 */
[----:B0-----:R-:W0:Y:S01]  /*227f0*/  @!P0 LDC.64 R2, c[0x0][0x428] ;  /* 0x00010a00ff028b82 */ /* 0x001e220000000a00 */
[----:B------:R-:W-:Y:S01]  /*22800*/  LOP3.LUT R32, R32, 0xfffffffb, RZ, 0xc0, !PT ;  /* 0xfffffffb20207812 */ /* 0x000fe200078ec0ff */
[----:B------:R-:W-:Y:S01]  /*22810*/  UMOV UR5, 0xffffffff ;  /* 0xffffffff00057882 */ /* 0x000fe20000000000 */
[----:B--2---:R-:W-:-:S04]  /*22820*/  IMAD.IADD R5, R5, 0x1, R17 ;  /* 0x0000000105057824 */ /* 0x004fc800078e0211 */
[----:B-1----:R-:W-:-:S04]  /*22830*/  @P1 IMAD.HI.U32 R6, R5, R6, RZ ;  /* 0x0000000605061227 */ /* 0x002fc800078e00ff */
[----:B------:R-:W-:Y:S01]  /*22840*/  IMAD.MOV.U32 R4, RZ, RZ, R5 ;  /* 0x000000ffff047224 */ /* 0x000fe200078e0005 */
[----:B---3--:R-:W-:-:S05]  /*22850*/  @P1 SHF.R.U32.HI R4, RZ, R7, R6 ;  /* 0x00000007ff041219 */ /* 0x008fca0000011606 */
[----:B------:R-:W-:-:S04]  /*22860*/  IMAD.MOV R6, RZ, RZ, -R4 ;  /* 0x000000ffff067224 */ /* 0x000fc800078e0a04 */
[----:B------:R-:W-:Y:S01]  /*22870*/  IMAD R0, R0, R6, R5 ;  /* 0x0000000600007224 */ /* 0x000fe200078e0205 */
[----:B------:R-:W-:Y:S02]  /*22880*/  @!P0 SHF.R.S32.HI R5, RZ, 0x1f, R4 ;  /* 0x0000001fff058819 */ /* 0x000fe40000011404 */
[----:B------:R-:W-:Y:S01]  /*22890*/  SHF.R.S32.HI R9, RZ, 0x1f, R34 ;  /* 0x0000001fff097819 */ /* 0x000fe20000011422 */
[----:B0-----:R-:W-:-:S04]  /*228a0*/  @!P0 IMAD.WIDE.U32 R4, R34, R2, R4 ;  /* 0x0000000222048225 */ /* 0x001fc800078e0004 */
[----:B------:R-:W-:Y:S01]  /*228b0*/  @!P0 IMAD R2, R9, R2, RZ ;  /* 0x0000000209028224 */ /* 0x000fe200078e02ff */
[----:B------:R0:W-:Y:S03]  /*228c0*/  STL [R1+0x4], R9 ;  /* 0x0000040901007387 */ /* 0x0001e60000100800 */
[----:B------:R-:W-:Y:S02]  /*228d0*/  @!P0 IMAD R7, R34, R3, R2 ;  /* 0x0000000322078224 */ /* 0x000fe400078e0202 */
[----:B------:R-:W1:Y:S01]  /*228e0*/  @!P0 LDC.64 R2, c[0x0][0x418] ;  /* 0x00010600ff028b82 */ /* 0x000e620000000a00 */
[----:B------:R-:W-:Y:S02]  /*228f0*/  IMAD.U32 R6, RZ, RZ, UR38 ;  /* 0x00000026ff067e24 */ /* 0x000fe4000f8e00ff */
[----:B------:R-:W-:-:S03]  /*22900*/  @!P0 IMAD.IADD R5, R5, 0x1, R7 ;  /* 0x0000000105058824 */ /* 0x000fc600078e0207 */
[----:B------:R-:W-:Y:S02]  /*22910*/  ISETP.NE.AND P2, PT, R6, 0x3, PT ;  /* 0x000000030600780c */ /* 0x000fe40003f45270 */
[----:B-1----:R-:W-:-:S04]  /*22920*/  @!P0 LEA R2, P1, R4, R2, 0x2 ;  /* 0x0000000204028211 */ /* 0x002fc800078210ff */
        /* <DEDUP_REMOVED lines=11> */
.L_x_8730:
[----:B------:R-:W-:Y:S05]  /*229e0*/  @!P2 BRA `(.L_x_8518) ;  /* 0x000000000004a947 */ /* 0x000fea0003800000 */
[----:B------:R-:W-:Y:S01]  /*229f0*/  BPT.TRAP 0x1 ;  /* 0x000000040000795c */ /* 0x000fe20000300000 */
.L_x_8518:
        /* <DEDUP_REMOVED lines=23> */
.L_x_8731:
[----:B------:R-:W-:Y:S05]  /*22b70*/  BSYNC B0 ;  /* 0x0000000000007941 */ /* 0x000fea0003800000 */
.L_x_8519:
[----:B------:R-:W1:Y:S01]  /*22b80*/  S2R R9, SR_TID.X ;  /* 0x0000000000097919 */ /* 0x000e620000002100 */
[----:B------:R-:W-:Y:S01]  /*22b90*/  ULDC.64 UR4, c[0x0][0x300] ;  /* 0x0000c00000047ab9 */ /* 0x000fe20000000a00 */
[----:B------:R-:W-:Y:S01]  /*22ba0*/  ULDC.64 UR6, c[0x0][0x2e8] ;  /* 0x0000ba0000067ab9 */ /* 0x000fe20000000a00 */
[----:B------:R-:W-:Y:S01]  /*22bb0*/  IMAD R5, R5, UR4, RZ ;  /* 0x0000000405057c24 */ /* 0x000fe2000f8e02ff */
[----:B------:R-:W-:Y:S01]  /*22bc0*/  LOP3.LUT P3, RZ, R32, 0x2, RZ, 0xc0, !PT ;  /* 0x0000000220ff7812 */ /* 0x000fe2000786c0ff */
        /* <DEDUP_REMOVED lines=100> */
.L_x_8749:
        /* <DEDUP_REMOVED lines=11> */
.L_x_8522:
        /* <DEDUP_REMOVED lines=11> */
.L_x_8523:
[----:B-1----:R1:W5:Y:S01]  /*23370*/  LDL.LU R3, [R1+0xc] ;  /* 0x00000c0001037983 */ /* 0x0023620000300800 */
[----:B------:R1:W-:Y:S02]  /*23380*/  SYNCS.ARRIVE.TRANS64.A1T0 RZ, [R7+URZ+0x28830], RZ ;  /* 0x028830ff07ff79a7 */ /* 0x0003e4000810003f */
[----:B------:R-:W-:Y:S05]  /*23390*/  WARPSYNC.ALL ;  /* 0x0000000000007948 */ /* 0x000fea0003800000 */
[----:B------:R-:W-:Y:S01]  /*233a0*/  ULDC.64 UR4, c[0x0][0x298] ;  /* 0x0000a60000047ab9 */ /* 0x000fe20000000a00 */
[----:B------:R-:W-:Y:S01]  /*233b0*/  VIADD R2, R22, 0x10400 ;  /* 0x0001040016027836 */ /* 0x000fe20000000000 */
[----:B------:R-:W-:Y:S01]  /*233c0*/  ULDC.64 UR6, c[0x0][0xa00] ;  /* 0x0002800000067ab9 */ /* 0x000fe20000000a00 */
[----:B------:R-:W-:Y:S01]  /*233d0*/  BSSY B6, `(.L_x_8524) ;  /* 0x0000022000067945 */ /* 0x000fe20003800000 */
[----:B------:R-:W-:Y:S01]  /*233e0*/  BAR.SYNC.DEFER_BLOCKING 0x8, 0x180 ;  /* 0x0206000000007b1d */ /* 0x000fe20000010000 */
[----:B------:R-:W-:-:S02]  /*233f0*/  ISETP.NE.U32.AND P0, PT, RZ, UR6, PT ;  /* 0x00000006ff007c0c */ /* 0x000fc4000bf05070 */
[----:B------:R-:W-:Y:S02]  /*23400*/  LOP3.LUT P1, RZ, R2, 0x3ff, RZ, 0xc0, !PT ;  /* 0x000003ff02ff7812 */ /* 0x000fe4000782c0ff */
[----:B------:R-:W-:Y:S02]  /*23410*/  ISETP.NE.AND.EX P0, PT, RZ, UR7, PT, P0 ;  /* 0x00000007ff007c0c */ /* 0x000fe4000bf05300 */
[----:B-----5:R-:W-:Y:S01]  /*23420*/  SHF.R.S32.HI R0, RZ, 0x1f, R3 ;  /* 0x0000001fff007819 */ /* 0x020fe20000011403 */
[----:B0-----:R-:W-:-:S04]  /*23430*/  IMAD.WIDE.U32 R4, R3, UR4, RZ ;  /* 0x0000000403047c25 */ /* 0x001fc8000f8e00ff */
[----:B------:R-:W-:Y:S01]  /*23440*/  IMAD R0, R0, UR4, RZ ;  /* 0x0000000400007c24 */ /* 0x000fe2000f8e02ff */
[----:B------:R0:W-:Y:S03]  /*23450*/  STL.64 [R1+0x10], R4 ;  /* 0x0000100401007387 */ /* 0x0001e60000100a00 */
[----:B------:R-:W-:Y:S01]  /*23460*/  IMAD R2, R3, UR5, R0 ;  /* 0x0000000503027c24 */ /* 0x000fe2000f8e0200 */
[----:B------:R-:W-:-:S03]  /*23470*/  SHF.R.S32.HI R0, RZ, 0x1f, R19 ;  /* 0x0000001fff007819 */ /* 0x000fc60000011413 */
[----:B------:R-:W-:Y:S01]  /*23480*/  IMAD.IADD R3, R5, 0x1, R2 ;  /* 0x0000000105037824 */ /* 0x000fe200078e0202 */
[----:B------:R-:W-:Y:S02]  /*23490*/  SEL R2, R0, RZ, !P0 ;  /* 0x000000ff00027207 */ /* 0x000fe40004000000 */
[----:B------:R-:W-:Y:S02]  /*234a0*/  SEL R0, R19, RZ, !P0 ;  /* 0x000000ff13007207 */ /* 0x000fe40004000000 */
[----:B------:R0:W-:Y:S04]  /*234b0*/  STL [R1+0x20], R3 ;  /* 0x0000200301007387 */ /* 0x0001e80000100800 */
[----:B------:R0:W-:Y:S04]  /*234c0*/  STL [R1+0xc], R0 ;  /* 0x00000c0001007387 */ /* 0x0001e80000100800 */
[----:B------:R0:W-:Y:S01]  /*234d0*/  STL [R1+0x24], R2 ;  /* 0x0000240201007387 */ /* 0x0001e20000100800 */
[----:B------:R-:W-:Y:S05]  /*234e0*/  @!P1 BRA `(.L_x_8525) ;  /* 0x0000000000409947 */ /* 0x000fea0003800000 */
[----:B0-----:R-:W-:Y:S01]  /*234f0*/  MOV R2, 0x0 ;  /* 0x0000000000027802 */ /* 0x001fe20000000f00 */
        /* <DEDUP_REMOVED lines=15> */
.L_x_8525:
[----:B------:R-:W-:Y:S05]  /*235f0*/  BSYNC B6 ;  /* 0x0000000000067941 */ /* 0x000fea0003800000 */
.L_x_8524:
[----:B------:R-:W2:Y:S01]  /*23600*/  LDL.LU R20, [R1+0x20] ;  /* 0x0000200001147983 */ /* 0x000ea20000300800 */
[----:B------:R-:W-:Y:S01]  /*23610*/  ULDC.64 UR4, c[0x0][0x2d8] ;  /* 0x0000b60000047ab9 */ /* 0x000fe20000000a00 */
[----:B------:R-:W3:Y:S01]  /*23620*/  LDC R6, c[0x0][0x448] ;  /* 0x00011200ff067b82 */ /* 0x000ee20000000800 */
[----:B------:R-:W-:Y:S01]  /*23630*/  ULDC.64 UR6, c[0x0][0x280] ;  /* 0x0000a00000067ab9 */ /* 0x000fe20000000a00 */
[----:B0-----:R-:W2:Y:S04]  /*23640*/  LDL.LU.64 R2, [R1+0x10] ;  /* 0x0000100001027983 */ /* 0x001ea80000300a00 */
[----:B------:R-:W4:Y:S04]  /*23650*/  LDL.LU R0, [R1+0x24] ;  /* 0x0000240001007983 */ /* 0x000f280000300800 */
[----:B------:R-:W4:Y:S04]  /*23660*/  LDL.LU R21, [R1+0xc] ;  /* 0x00000c0001157983 */ /* 0x000f280000300800 */
[----:B------:R0:W5:Y:S01]  /*23670*/  LDL R8, [R1+0x8] ;  /* 0x0000080001087983 */ /* 0x0001620000100800 */
[----:B---3--:R-:W-:-:S13]  /*23680*/  ISETP.NE.AND P0, PT, R6, 0x1, PT ;  /* 0x000000010600780c */ /* 0x008fda0003f05270 */
[----:B-1----:R-:W1:Y:S01]  /*23690*/  @P0 LDC R7, c[0x0][0x44c] ;  /* 0x00011300ff070b82 */ /* 0x002e620000000800 */
[----:B--2---:R-:W-:Y:S02]  /*236a0*/  IMAD.MOV.U32 R3, RZ, RZ, R20 ;  /* 0x000000ffff037224 */ /* 0x004fe400078e0014 */
[----:B------:R-:W2:Y:S01]  /*236b0*/  S2R R20, SR_TID.X ;  /* 0x0000000000147919 */ /* 0x000ea20000002100 */
[----:B------:R-:W-:-:S04]  /*236c0*/  IMAD.WIDE.U32 R2, R18, UR4, R2 ;  /* 0x0000000412027c25 */ /* 0x000fc8000f8e0002 */
[----:B------:R-:W-:Y:S01]  /*236d0*/  IMAD R3, R18, UR5, R3 ;  /* 0x0000000512037c24 */ /* 0x000fe2000f8e0203 */
[----:B------:R-:W-:Y:S02]  /*236e0*/  ULDC.64 UR4, c[0x0][0x2e0] ;  /* 0x0000b80000047ab9 */ /* 0x000fe40000000a00 */
[----:B----4-:R-:W-:Y:S02]  /*236f0*/  IMAD R0, R0, UR4, RZ ;  /* 0x0000000400007c24 */ /* 0x010fe4000f8e02ff */
[----:B------:R-:W-:-:S04]  /*23700*/  IMAD.WIDE.U32 R2, R21, UR4, R2 ;  /* 0x0000000415027c25 */ /* 0x000fc8000f8e0002 */
[----:B------:R-:W-:Y:S01]  /*23710*/  IMAD R0, R21, UR5, R0 ;  /* 0x0000000515007c24 */ /* 0x000fe2000f8e0200 */
[----:B------:R-:W-:Y:S01]  /*23720*/  ULDC.64 UR4, c[0x0][0x2d0] ;  /* 0x0000b40000047ab9 */ /* 0x000fe20000000a00 */
[----:B------:R-:W3:Y:S02]  /*23730*/  S2R R21, SR_TID.X ;  /* 0x0000000000157919 */ /* 0x000ee40000002100 */
[----:B------:R-:W-:Y:S02]  /*23740*/  IMAD.IADD R3, R3, 0x1, R0 ;  /* 0x0000000103037824 */ /* 0x000fe400078e0200 */
[----:B------:R-:W4:Y:S01]  /*23750*/  @P0 LDC R0, c[0x0][0x450] ;  /* 0x00011400ff000b82 */ /* 0x000f220000000800 */
[----:B--2---:R-:W-:-:S04]  /*23760*/  LOP3.LUT R20, R20, 0x7f, RZ, 0xc0, !PT ;  /* 0x0000007f14147812 */ /* 0x004fc800078ec0ff */
[----:B------:R-:W-:Y:S01]  /*23770*/  SHF.R.U32.HI R20, RZ, 0x3, R20 ;  /* 0x00000003ff147819 */ /* 0x000fe20000011614 */
[----:B---3--:R-:W-:-:S05]  /*23780*/  IMAD.SHL.U32 R21, R21, 0x10, RZ ;  /* 0x0000001015157824 */ /* 0x008fca00078e00ff */
[----:B------:R-:W-:-:S04]  /*23790*/  LOP3.LUT R21, R21, 0x70, RZ, 0xc0, !PT ;  /* 0x0000007015157812 */ /* 0x000fc800078ec0ff */
[----:B------:R-:W-:-:S05]  /*237a0*/  LOP3.LUT R20, R20, R21, RZ, 0xfc, !PT ;  /* 0x0000001514147212 */ /* 0x000fca00078efcff */
[----:B------:R-:W-:-:S04]  /*237b0*/  IMAD.IADD R5, R20, 0x1, R27 ;  /* 0x0000000114057824 */ /* 0x000fc800078e021b */
[----:B-1----:R-:W-:-:S04]  /*237c0*/  @P0 IMAD.HI.U32 R7, R5, R7, RZ ;  /* 0x0000000705070227 */ /* 0x002fc800078e00ff */
[----:B------:R-:W-:Y:S01]  /*237d0*/  IMAD.MOV.U32 R4, RZ, RZ, R5 ;  /* 0x000000ffff047224 */ /* 0x000fe200078e0005 */
[----:B----4-:R-:W-:Y:S01]  /*237e0*/  @P0 SHF.R.U32.HI R4, RZ, R0, R7 ;  /* 0x00000000ff040219 */ /* 0x010fe20000011607 */
        /* <DEDUP_REMOVED lines=19> */
[----:B-1----:R-:W-:Y:S02]  /*23920*/  LOP3.LUT R20, R20, 0x7f, RZ, 0xc0, !PT ;  /* 0x0000007f14147812 */ /* 0x002fe400078ec0ff */
[----:B------:R-:W-:Y:S02]  /*23930*/  LEA.HI.X R4, R2, UR7, R3, 0x1, P2 ;  /* 0x0000000702047c11 */ /* 0x000fe400090f0c03 */
        /* <DEDUP_REMOVED lines=74> */
.L_x_8766:
        /* <DEDUP_REMOVED lines=11> */
.L_x_8528:
[----:B------:R-:W-:Y:S05]  /*23e90*/  BSYNC B0 ;  /* 0x0000000000007941 */ /* 0x000fea0003800000 */
.L_x_8527:
[----:B------:R-:W-:Y:S01]  /*23ea0*/  NOP ;  /* 0x0000000000007918 */ /* 0x000fe20000000000 */
[----:B------:R-:W-:-:S13]  /*23eb0*/  PLOP3.LUT P0, PT, PT, PT, PT, 0x80, 0x0 ;  /* 0x000000000000781c */ /* 0x000fda0003f0f070 */
.L_x_8529:
        /* <DEDUP_REMOVED lines=21> */
.L_x_8767:
[----:B------:R-:W-:Y:S05]  /*24010*/  BSYNC B0 ;  /* 0x0000000000007941 */ /* 0x000fea0003800000 */
.L_x_8530:
        /* <DEDUP_REMOVED lines=8> */
.L_x_8546:
[----:B------:R-:W3:Y:S01]  /*240a0*/  LDL R7, [R1] ;  /* 0x0000000001077983 */ /* 0x000ee20000100800 */
[----:B------:R-:W1:Y:S03]  /*240b0*/  LDC R0, c[0x0][0x430] ;  /* 0x00010c00ff007b82 */ /* 0x000e660000000800 */
[----:B------:R-:W4:Y:S01]  /*240c0*/  LDL R5, [R1+0x4] ;  /* 0x0000040001057983 */ /* 0x000f220000100800 */
[----:B------:R-:W-:Y:S05]  /*240d0*/  YIELD ;  /* 0x0000000000007946 */ /* 0x000fea0003800000 */
[----:B------:R-:W5:Y:S01]  /*240e0*/  S2R R2, SR_TID.X ;  /* 0x0000000000027919 */ /* 0x000f620000002100 */
[----:B------:R-:W-:Y:S01]  /*240f0*/  ULDC.64 UR4, c[0x0][0x428] ;  /* 0x00010a0000047ab9 */ /* 0x000fe20000000a00 */
[----:B------:R-:W2:Y:S01]  /*24100*/  S2R R4, SR_TID.X ;  /* 0x0000000000047919 */ /* 0x000ea20000002100 */
[----:B-1----:R-:W-:-:S13]  /*24110*/  ISETP.NE.AND P0, PT, R0, 0x1, PT ;  /* 0x000000010000780c */ /* 0x002fda0003f05270 */
[----:B0-----:R-:W0:Y:S01]  /*24120*/  @P0 LDC R3, c[0x0][0x434] ;  /* 0x00010d00ff030b82 */ /* 0x001e220000000800 */
[----:B-----5:R-:W-:-:S07]  /*24130*/  LOP3.LUT R2, R2, 0x7f, RZ, 0xc0, !PT ;  /* 0x0000007f02027812 */ /* 0x020fce00078ec0ff */
[----:B------:R-:W1:Y:S01]  /*24140*/  @P0 LDC R8, c[0x0][0x438] ;  /* 0x00010e00ff080b82 */ /* 0x000e620000000800 */
[----:B------:R-:W-:Y:S01]  /*24150*/  SHF.R.U32.HI R2, RZ, 0x3, R2 ;  /* 0x00000003ff027819 */ /* 0x000fe20000011602 */
[----:B--2---:R-:W-:-:S04]  /*24160*/  IMAD.SHL.U32 R4, R4, 0x10, RZ ;  /* 0x0000001004047824 */ /* 0x004fc800078e00ff */
[----:B------:R-:W-:Y:S01]  /*24170*/  IMAD R2, R6, 0x80, R2 ;  /* 0x0000008006027824 */ /* 0x000fe200078e0202 */
[----:B------:R-:W-:-:S04]  /*24180*/  LOP3.LUT R4, R4, 0x70, RZ, 0xc0, !PT ;  /* 0x0000007004047812 */ /* 0x000fc800078ec0ff */
[----:B---3--:R-:W-:Y:S01]  /*24190*/  IADD3 R4, R4, R2, R7 ;  /* 0x0000000204047210 */ /* 0x008fe20007ffe007 */
[----:B----4-:R-:W-:-:S04]  /*241a0*/  IMAD R5, R5, UR4, RZ ;  /* 0x0000000405057c24 */ /* 0x010fc8000f8e02ff */
[----:B0-----:R-:W-:-:S04]  /*241b0*/  @P0 IMAD.HI.U32 R3, R4, R3, RZ ;  /* 0x0000000304030227 */ /* 0x001fc800078e00ff */
[----:B------:R-:W-:Y:S01]  /*241c0*/  IMAD.MOV.U32 R2, RZ, RZ, R4 ;  /* 0x000000ffff027224 */ /* 0x000fe200078e0004 */
[----:B-1----:R-:W-:Y:S01]  /*241d0*/  @P0 SHF.R.U32.HI R2, RZ, R8, R3 ;  /* 0x00000008ff020219 */ /* 0x002fe20000011603 */
[----:B------:R-:W-:-:S04]  /*241e0*/  IMAD R5, R34, UR5, R5 ;  /* 0x0000000522057c24 */ /* 0x000fc8000f8e0205 */
[----:B------:R-:W-:-:S04]  /*241f0*/  IMAD.MOV R3, RZ, RZ, -R2 ;  /* 0x000000ffff037224 */ /* 0x000fc800078e0a02 */
[----:B------:R-:W-:Y:S01]  /*24200*/  IMAD R0, R0, R3, R4 ;  /* 0x0000000300007224 */ /* 0x000fe200078e0204 */
[----:B------:R-:W-:-:S03]  /*24210*/  SHF.R.S32.HI R3, RZ, 0x1f, R2 ;  /* 0x0000001fff037819 */ /* 0x000fc60000011402 */
[----:B------:R-:W-:Y:S01]  /*24220*/  IMAD.WIDE.U32 R2, R34, UR4, R2 ;  /* 0x0000000422027c25 */ /* 0x000fe2000f8e0002 */
[----:B------:R-:W-:-:S03]  /*24230*/  ULDC.64 UR4, c[0x0][0x418] ;  /* 0x0001060000047ab9 */ /* 0x000fc60000000a00 */
[----:B------:R-:W-:Y:S01]  /*24240*/  IMAD.IADD R3, R5, 0x1, R3 ;  /* 0x0000000105037824 */ /* 0x000fe200078e0203 */
[----:B------:R-:W-:-:S04]  /*24250*/  LEA R4, P0, R2, UR4, 0x2 ;  /* 0x0000000402047c11 */ /* 0x000fc8000f8010ff */
[----:B------:R-:W-:-:S05]  /*24260*/  LEA.HI.X R5, R2, UR5, R3, 0x2, P0 ;  /* 0x0000000502057c11 */ /* 0x000fca00080f1403 */
[----:B------:R-:W2:Y:S01]  /*24270*/  LDG.E R4, desc[UR52][R4.64] ;  /* 0x0000003404047981 */ /* 0x000ea2000c1e1900 */
[----:B------:R-:W-:Y:S02]  /*24280*/  IMAD.U32 R7, RZ, RZ, UR38 ;  /* 0x00000026ff077e24 */ /* 0x000fe4000f8e00ff */
[----:B------:R-:W-:Y:S02]  /*24290*/  VIADD R24, R10, 0x1 ;  /* 0x000000010a187836 */ /* 0x000fe40000000000 */
[----:B------:R-:W-:Y:S01]  /*242a0*/  IMAD.MOV.U32 R25, RZ, RZ, R6 ;  /* 0x000000ffff197224 */ /* 0x000fe200078e0006 */
[----:B------:R-:W-:Y:S02]  /*242b0*/  ISETP.NE.AND P3, PT, R7, 0x3, PT ;  /* 0x000000030700780c */ /* 0x000fe40003f65270 */
[----:B------:R-:W-:-:S04]  /*242c0*/  ISETP.NE.AND P0, PT, R24, 0x2, PT ;  /* 0x000000021800780c */ /* 0x000fc80003f05270 */
[----:B------:R-:W-:Y:S02]  /*242d0*/  SEL R3, RZ, 0x1, P0 ;  /* 0x00000001ff037807 */ /* 0x000fe40000000000 */
[----:B------:R-:W-:Y:S02]  /*242e0*/  SEL R24, R24, RZ, P0 ;  /* 0x000000ff18187207 */ /* 0x000fe40000000000 */
[----:B------:R-:W-:Y:S02]  /*242f0*/  LOP3.LUT R28, R20, R3, RZ, 0x3c, !PT ;  /* 0x00000003141c7212 */ /* 0x000fe400078e3cff */
[----:B--2---:R-:W-:Y:S01]  /*24300*/  SHF.R.S32.HI R27, RZ, 0x1f, R4 ;  /* 0x0000001fff1b7819 */ /* 0x004fe20000011404 */
[----:B------:R-:W-:Y:S06]  /*24310*/  @!P3 BRA `(.L_x_8534) ;  /* 0x000000000004b947 */ /* 0x000fec0003800000 */
[----:B------:R-:W-:Y:S01]  /*24320*/  BPT.TRAP 0x1 ;  /* 0x000000040000795c */ /* 0x000fe20000300000 */
.L_x_8534:
[----:B------:R-:W-:Y:S01]  /*24330*/  IMAD R6, R24, 0x8, R22 ;  /* 0x0000000818067824 */ /* 0x000fe200078e0216 */
[----:B------:R-:W-:Y:S01]  /*24340*/  SHF.L.U32 R3, R28, 0x1f, RZ ;  /* 0x0000001f1c037819 */ /* 0x000fe200000006ff */
[----:B------:R-:W-:Y:S03]  /*24350*/  BSSY B1, `(.L_x_8535) ;  /* 0x0000003000017945 */ /* 0x000fe60003800000 */
[----:B------:R-:W0:Y:S02]  /*24360*/  SYNCS.PHASECHK.TRANS64.TRYWAIT P0, [R6+URZ+0x28840], R3 ;  /* 0x02884003060075a7 */ /* 0x000e24000800017f */
[----:B0-----:R-:W-:Y:S05]  /*24370*/  @!P0 BRA `(.L_x_8536) ;  /* 0x00000070009c8947 */ /* 0x001fea0003800000 */
.L_x_8768:
[----:B------:R-:W-:Y:S05]  /*24380*/  BSYNC B1 ;  /* 0x0000000000017941 */ /* 0x000fea0003800000 */
.L_x_8535:
        /* <DEDUP_REMOVED lines=63> */
[----:B------:R-:W2:Y:S01]  /*24780*/  SHFL.IDX PT, R9, R9, 0x7, 0x181f ;  /* 0x00f81f0009097f89 */ /* 0x000ea200000e0000 */
[----:B0-----:R-:W-:-:S05]  /*24790*/  IADD3 R2, P0, R2, R5, RZ ;  /* 0x0000000502027210 */ /* 0x001fca0007f1e0ff */
[----:B-1----:R-:W-:-:S05]  /*247a0*/  IMAD.X R3, RZ, RZ, R3, P0 ;  /* 0x000000ffff037224 */ /* 0x002fca00000e0603 */
[----:B------:R-:W-:Y:S04]  /*247b0*/  LDGSTS.E.BYPASS.LTC128B.128 [R8+0x1b400], desc[UR52][R2.64], !P4 ;  /* 0x1b40000002087fae */ /* 0x000fe8000e101d74 */
[----:B------:R0:W-:Y:S04]  /*247c0*/  LDGSTS.E.BYPASS.LTC128B.128 [R8+0x1f400], desc[UR52][R2.64+0x80], !P3 ;  /* 0x1f40008002087fae */ /* 0x0001e8000d901d74 */
[----:B0-2---:R0:W1:Y:S02]  /*247d0*/  SHFL.IDX PT, R2, R7, 0x7, 0x181f ;  /* 0x00f81f0007027f89 */ /* 0x00506400000e0000 */
.L_x_8786:
        /* <DEDUP_REMOVED lines=9> */
.L_x_8538:
        /* <DEDUP_REMOVED lines=11> */
.L_x_8539:
[----:B------:R1:W-:Y:S01]  /*24920*/  SYNCS.ARRIVE.TRANS64.A1T0 RZ, [R6+URZ+0x28830], RZ ;  /* 0x028830ff06ff79a7 */ /* 0x0003e2000810003f */
[----:B------:R-:W-:Y:S05]  /*24930*/  @!P4 BRA `(.L_x_8540) ;  /* 0x000000000004c947 */ /* 0x000fea0003800000 */
[----:B------:R-:W-:Y:S01]  /*24940*/  BPT.TRAP 0x1 ;  /* 0x000000040000795c */ /* 0x000fe20000300000 */
.L_x_8540:
[----:B------:R-:W-:Y:S01]  /*24950*/  SHF.L.U32 R2, R20, 0x1f, RZ ;  /* 0x0000001f14027819 */ /* 0x000fe200000006ff */
[----:B-1----:R-:W-:Y:S01]  /*24960*/  IMAD R6, R10, 0x8, R22 ;  /* 0x000000080a067824 */ /* 0x002fe200078e0216 */
[----:B------:R-:W-:Y:S03]  /*24970*/  BSSY B1, `(.L_x_8541) ;  /* 0x0000003000017945 */ /* 0x000fe60003800000 */
[----:B------:R-:W1:Y:S02]  /*24980*/  SYNCS.PHASECHK.TRANS64.TRYWAIT P0, [R6+URZ+0x28860], R2 ;  /* 0x02886002060075a7 */ /* 0x000e64000800017f */
[----:B-1----:R-:W-:Y:S05]  /*24990*/  @!P0 BRA `(.L_x_8542) ;  /* 0x0000007400748947 */ /* 0x002fea0003800000 */
.L_x_8787:
[----:B------:R-:W-:Y:S05]  /*249a0*/  BSYNC B1 ;  /* 0x0000000000017941 */ /* 0x000fea0003800000 */
.L_x_8541:
[----:B------:R-:W2:Y:S01]  /*249b0*/  S2R R3, SR_TID.X ;  /* 0x0000000000037919 */ /* 0x000ea20000002100 */
[----:B------:R-:W-:Y:S01]  /*249c0*/  UMOV UR4, 0xffffffff ;  /* 0xffffffff00047882 */ /* 0x000fe20000000000 */
[----:B------:R-:W-:Y:S02]  /*249d0*/  IMAD R8, R33, -0x80, R36 ;  /* 0xffffff8021087824 */ /* 0x000fe400078e0224 */
[----:B0-----:R-:W-:Y:S01]  /*249e0*/  IMAD R7, R10, 0x4000, R35 ;  /* 0x000040000a077824 */ /* 0x001fe200078e0223 */
[----:B--2---:R-:W-:-:S04]  /*249f0*/  LOP3.LUT R3, R3, 0x7f, RZ, 0xc0, !PT ;  /* 0x0000007f03037812 */ /* 0x004fc800078ec0ff */
[----:B------:R-:W-:-:S05]  /*24a00*/  SHF.R.U32.HI R3, RZ, 0x3, R3 ;  /* 0x00000003ff037819 */ /* 0x000fca0000011603 */
        /* <DEDUP_REMOVED lines=61> */
.L_x_8805:
        /* <DEDUP_REMOVED lines=27> */
.L_x_8544:
        /* <DEDUP_REMOVED lines=11> */
.L_x_8545:
[C---:B------:R-:W-:Y:S01]  /*25040*/  ISETP.GT.AND P0, PT, R25.reuse, R37, PT ;  /* 0x000000251900720c */ /* 0x040fe20003f04270 */
[----:B------:R0:W-:Y:S01]  /*25050*/  SYNCS.ARRIVE.TRANS64.A1T0 RZ, [R6+URZ+0x28850], RZ ;  /* 0x028850ff06ff79a7 */ /* 0x0001e2000810003f */
[----:B------:R-:W-:Y:S02]  /*25060*/  IMAD.MOV.U32 R10, RZ, RZ, R24 ;  /* 0x000000ffff0a7224 */ /* 0x000fe400078e0018 */
[----:B------:R-:W-:Y:S02]  /*25070*/  IMAD.MOV.U32 R20, RZ, RZ, R28 ;  /* 0x000000ffff147224 */ /* 0x000fe400078e001c */
[----:B------:R-:W-:Y:S02]  /*25080*/  IMAD.MOV.U32 R33, RZ, RZ, R25 ;  /* 0x000000ffff217224 */ /* 0x000fe400078e0019 */
[----:B0-----:R-:W-:-:S05]  /*25090*/  VIADD R6, R25, 0xffffffff ;  /* 0xffffffff19067836 */ /* 0x001fca0000000000 */
[----:B------:R-:W-:Y:S05]  /*250a0*/  @P0 BRA `(.L_x_8546) ;  /* 0xffffffec00fc0947 */ /* 0x000fea000383ffff */
.L_x_8533:
[----:B------:R-:W-:Y:S05]  /*250b0*/  BSYNC B0 ;  /* 0x0000000000007941 */ /* 0x000fea0003800000 */
.L_x_8532:
        /* <DEDUP_REMOVED lines=17> */
.L_x_8548:
[----:B------:R-:W-:Y:S05]  /*251d0*/  BSYNC B0 ;  /* 0x0000000000007941 */ /* 0x000fea0003800000 */
.L_x_8547:
[----:B------:R-:W-:-:S05]  /*251e0*/  IMAD.U32 R0, RZ, RZ, UR38 ;  /* 0x00000026ff007e24 */ /* 0x000fca000f8e00ff */
[----:B------:R-:W-:-:S13]  /*251f0*/  ISETP.NE.AND P0, PT, R0, 0x3, PT ;  /* 0x000000030000780c */ /* 0x000fda0003f05270 */
[----:B------:R-:W-:Y:S05]  /*25200*/  @!P0 BRA `(.L_x_8549) ;  /* 0x0000000000048947 */ /* 0x000fea0003800000 */
[----:B------:R-:W-:Y:S01]  /*25210*/  BPT.TRAP 0x1 ;  /* 0x000000040000795c */ /* 0x000fe20000300000 */
.L_x_8549:
[----:B------:R-:W-:Y:S01]  /*25220*/  IMAD R0, R24, 0x8, R22 ;  /* 0x0000000818007824 */ /* 0x000fe200078e0216 */
[----:B0-----:R-:W-:Y:S01]  /*25230*/  SHF.L.U32 R3, R28, 0x1f, RZ ;  /* 0x0000001f1c037819 */ /* 0x001fe200000006ff */
[----:B------:R-:W-:Y:S01]  /*25240*/  BSSY B0, `(.L_x_8550) ;  /* 0x0000004000007945 */ /* 0x000fe20003800000 */
[----:B------:R-:W-:Y:S02]  /*25250*/  IMAD R6, R25, -0x80, R36 ;  /* 0xffffff8019067824 */ /* 0x000fe400078e0224 */
[----:B------:R-:W0:Y:S02]  /*25260*/  SYNCS.PHASECHK.TRANS64.TRYWAIT P0, [R0+URZ+0x28860], R3 ;  /* 0x02886003000075a7 */ /* 0x000e24000800017f */
[----:B0-----:R-:W-:Y:S05]  /*25270*/  @!P0 BRA `(.L_x_8551) ;  /* 0x0000007400d88947 */ /* 0x001fea0003800000 */
.L_x_8806:
[----:B------:R-:W-:Y:S05]  /*25280*/  BSYNC B0 ;  /* 0x0000000000007941 */ /* 0x000fea0003800000 */
.L_x_8550:
        /* <DEDUP_REMOVED lines=70> */
.L_x_8824:
        /* <DEDUP_REMOVED lines=11> */
.L_x_8553:
        /* <DEDUP_REMOVED lines=11> */
.L_x_8554:
[----:B------:R0:W-:Y:S01]  /*25850*/  SYNCS.ARRIVE.TRANS64.A1T0 RZ, [R0+URZ+0x28850], RZ ;  /* 0x028850ff00ff79a7 */ /* 0x0001e2000810003f */
[----:B------:R-:W-:-:S05]  /*25860*/  VIADD R24, R24, 0x1 ;  /* 0x0000000118187836 */ /* 0x000fca0000000000 */
[----:B------:R-:W-:-:S04]  /*25870*/  ISETP.NE.AND P0, PT, R24, 0x2, PT ;  /* 0x000000021800780c */ /* 0x000fc80003f05270 */
[----:B------:R-:W-:Y:S02]  /*25880*/  SEL R3, RZ, 0x1, P0 ;  /* 0x00000001ff037807 */ /* 0x000fe40000000000 */
[----:B------:R-:W-:Y:S02]  /*25890*/  SEL R24, R24, RZ, P0 ;  /* 0x000000ff18187207 */ /* 0x000fe40000000000 */
[----:B0-----:R-:W-:-:S07]  /*258a0*/  LOP3.LUT R28, R28, R3, RZ, 0x3c, !PT ;  /* 0x000000031c1c7212 */ /* 0x001fce00078e3cff */
.L_x_8511:
[----:B------:R-:W-:Y:S05]  /*258b0*/  BSYNC B7 ;  /* 0x0000000000077941 */ /* 0x000fea0003800000 */
.L_x_8509:
        /* <DEDUP_REMOVED lines=11> */
.L_x_8555:
        /* <DEDUP_REMOVED lines=11> */
[----:B0-----:R2:W3:Y:S02]  /*25a20*/  @!P1 LDG.E R6, desc[UR52][R2.64] ;  /* 0x0000003402069981 */ /* 0x0014e4000c1e1900 */
        /* <DEDUP_REMOVED lines=31> */
.L_x_8834:
[----:B------:R-:W-:Y:S02]  /*25c20*/  ULDC UR4, c[0x0][0xc38] ;  /* 0x00030e0000047ab9 */ /* 0x000fe40000000800 */
[----:B------:R-:W-:-:S04]  /*25c30*/  IMAD.U32 R5, RZ, RZ, UR4 ;  /* 0x00000004ff057e24 */ /* 0x000fc8000f8e00ff */
[----:B-1----:R-:W-:-:S04]  /*25c40*/  IMAD R14, R14, R5, RZ ;  /* 0x000000050e0e7224 */ /* 0x002fc800078e02ff */
[----:B------:R-:W-:-:S05]  /*25c50*/  IMAD.IADD R7, R7, 0x1, R14 ;  /* 0x0000000107077824 */ /* 0x000fca00078e020e */
[----:B------:R-:W-:-:S13]  /*25c60*/  ISETP.GT.AND P6, PT, R7, R0, PT ;  /* 0x000000000700720c */ /* 0x000fda0003fc4270 */
[----:B------:R-:W-:Y:S05]  /*25c70*/  @P6 BRA `(.L_x_8558) ;  /* 0x0000000000a46947 */ /* 0x000fea0003800000 */
.L_x_8561:
        /* <DEDUP_REMOVED lines=35> */
.L_x_8842:
[----:B------:R-:W-:Y:S02]  /*25eb0*/  ULDC UR4, c[0x0][0xc38] ;  /* 0x00030e0000047ab9 */ /* 0x000fe40000000800 */
[----:B------:R-:W-:-:S04]  /*25ec0*/  IMAD.U32 R5, RZ, RZ, UR4 ;  /* 0x00000004ff057e24 */ /* 0x000fc8000f8e00ff */
[----:B-1----:R-:W-:-:S04]  /*25ed0*/  IMAD R14, R14, R5, RZ ;  /* 0x000000050e0e7224 */ /* 0x002fc800078e02ff */
[----:B------:R-:W-:-:S05]  /*25ee0*/  IMAD.IADD R7, R14, 0x1, R7 ;  /* 0x000000010e077824 */ /* 0x000fca00078e0207 */
[----:B------:R-:W-:-:S13]  /*25ef0*/  ISETP.GT.AND P6, PT, R7, R0, PT ;  /* 0x000000000700720c */ /* 0x000fda0003fc4270 */
[----:B------:R-:W-:Y:S05]  /*25f00*/  @!P6 BRA `(.L_x_8561) ;  /* 0xfffffffc005ce947 */ /* 0x000fea000383ffff */
.L_x_8558:
        /* <DEDUP_REMOVED lines=10> */
.L_x_8847:
[----:B------:R-:W-:-:S13]  /*25fb0*/  ISETP.NE.AND P0, PT, R3, RZ, PT ;  /* 0x000000ff0300720c */ /* 0x000fda0003f05270 */
[----:B------:R-:W-:Y:S05]  /*25fc0*/  @!P0 BRA `(.L_x_8563) ;  /* 0x0000000000108947 */ /* 0x000fea0003800000 */
[----:B------:R-:W-:Y:S01]  /*25fd0*/  UMOV UR4, 0xffffffff ;  /* 0xffffffff00047882 */ /* 0x000fe20000000000 */
[----:B-1----:R-:W-:Y:S02]  /*25fe0*/  VIADD R12, R12, 0xffffffff ;  /* 0xffffffff0c0c7836 */ /* 0x002fe40000000000 */
[----:B------:R-:W-:Y:S05]  /*25ff0*/  BRA.DIV UR4, `(.L_x_8564) ;  /* 0x0000007e04587947 */ /* 0x000fea000b800000 */
[----:B------:R4:W1:Y:S02]  /*26000*/  SHFL.IDX PT, R6, R2, R12, 0x1f ;  /* 0x00001f0c02067589 */ /* 0x00086400000e0000 */
.L_x_8563:
        /* <DEDUP_REMOVED lines=59> */
.L_x_8565:
        /* <DEDUP_REMOVED lines=60> */
.L_x_8566:
[----:B------:R-:W-:-:S05]  /*26780*/  LOP3.LUT R2, RZ, R2, RZ, 0x33, !PT ;  /* 0x00000002ff027212 */ /* 0x000fca00078e33ff */
[----:B------:R-:W-:Y:S01]  /*26790*/  IMAD.IADD R17, R17, 0x1, R2 ;  /* 0x0000000111117824 */ /* 0x000fe200078e0202 */
[----:B------:R-:W-:Y:S06]  /*267a0*/  BRA `(.L_x_8567) ;  /* 0x00000000001c7947 */ /* 0x000fec0003800000 */
.L_x_8559:
[----:B------:R-:W-:Y:S01]  /*267b0*/  UMOV UR4, URZ ;  /* 0x0000003f00047c82 */ /* 0x000fe20008000000 */
[----:B------:R-:W-:Y:S01]  /*267c0*/  UMOV UR5, URZ ;  /* 0x0000003f00057c82 */ /* 0x000fe20008000000 */
[----:B------:R-:W-:Y:S01]  /*267d0*/  ULDC UR6, c[0x0][0xc3c] ;  /* 0x00030f0000067ab9 */ /* 0x000fe20000000800 */
[----:B------:R-:W-:Y:S02]  /*267e0*/  IMAD.MOV.U32 R16, RZ, RZ, R0 ;  /* 0x000000ffff107224 */ /* 0x000fe400078e0000 */
[----:B------:R-:W-:Y:S02]  /*267f0*/  IMAD.U32 R17, RZ, RZ, UR4 ;  /* 0x00000004ff117e24 */ /* 0x000fe4000f8e00ff */
[----:B------:R-:W-:Y:S02]  /*26800*/  IMAD.U32 R18, RZ, RZ, UR5 ;  /* 0x00000005ff127e24 */ /* 0x000fe4000f8e00ff */
[----:B------:R-:W-:-:S07]  /*26810*/  IMAD.U32 R19, RZ, RZ, UR6 ;  /* 0x00000006ff137e24 */ /* 0x000fce000f8e00ff */
.L_x_8567:
        /* <DEDUP_REMOVED lines=10> */
.L_x_8556:
[----:B------:R-:W-:Y:S02]  /*268c0*/  ULDC UR4, c[0x0][0xc3c] ;  /* 0x00030f0000047ab9 */ /* 0x000fe40000000800 */
[----:B--2---:R-:W-:-:S13]  /*268d0*/  ISETP.GE.AND P0, PT, R19, UR4, PT ;  /* 0x0000000413007c0c */ /* 0x004fda000bf06270 */
[----:B------:R-:W-:Y:S05]  /*268e0*/  @!P0 BRA `(.L_x_8568) ;  /* 0xffffff9400608947 */ /* 0x000fea000383ffff */
[----:B------:R-:W-:Y:S05]  /*268f0*/  BSYNC B8 ;  /* 0x0000000000087941 */ /* 0x000fea0003800000 */
.L_x_8449:
        /* <DEDUP_REMOVED lines=12> */
.L_x_8850:
[----:B------:R-:W-:Y:S05]  /*269c0*/  BSYNC B0 ;  /* 0x0000000000007941 */ /* 0x000fea0003800000 */
.L_x_8569:
[----:B------:R-:W-:-:S03]  /*269d0*/  UMOV UR4, 0xffffffff ;  /* 0xffffffff00047882 */ /* 0x000fc60000000000 */
[----:B------:R-:W-:Y:S05]  /*269e0*/  BRA.DIV UR4, `(.L_x_8571) ;  /* 0x0000007604187947 */ /* 0x000fea000b800000 */
[----:B-1----:R-:W1:Y:S02]  /*269f0*/  S2R R0, SR_TID.X ;  /* 0x0000000000007919 */ /* 0x002e640000002100 */
[----:B-1----:R-:W-:-:S04]  /*26a00*/  SHF.R.U32.HI R0, RZ, 0x5, R0 ;  /* 0x00000005ff007819 */ /* 0x002fc80000011600 */
[----:B------:R-:W-:-:S05]  /*26a10*/  LOP3.LUT R0, R0, 0x3, RZ, 0xc0, !PT ;  /* 0x0000000300007812 */ /* 0x000fca00078ec0ff */
[----:B------:R1:W2:Y:S02]  /*26a20*/  SHFL.IDX PT, R14, R0, RZ, 0x1f ;  /* 0x00001fff000e7589 */ /* 0x0002a400000e0000 */
.L_x_8853:
[----:B--2---:R-:W-:-:S13]  /*26a30*/  ISETP.NE.AND P0, PT, R14, RZ, PT ;  /* 0x000000ff0e00720c */ /* 0x004fda0003f05270 */
[----:B------:R-:W-:Y:S05]  /*26a40*/  @P0 BRA `(.L_x_8142) ;  /* 0x0000000000880947 */ /* 0x000fea0003800000 */
[----:B------:R-:W-:-:S03]  /*26a50*/  UMOV UR4, 0xffffffff ;  /* 0xffffffff00047882 */ /* 0x000fc60000000000 */
[----:B------:R-:W-:Y:S05]  /*26a60*/  BRA.DIV UR4, `(.L_x_8572) ;  /* 0x00000076042c7947 */ /* 0x000fea000b800000 */
[----:B------:R-:W-:-:S13]  /*26a70*/  ELECT P6, URZ, PT ;  /* 0x00000000003f782f */ /* 0x000fda00038c0000 */
.L_x_8856:
[----:B------:R-:W-:Y:S05]  /*26a80*/  @!P6 BRA `(.L_x_8142) ;  /* 0x000000000078e947 */ /* 0x000fea0003800000 */
[----:B------:R-:W-:-:S06]  /*26a90*/  ULOP3.LUT UR4, UR36, 0x2, URZ, 0xfc, !UPT ;  /* 0x0000000224047892 */ /* 0x000fcc000f8efc3f */
[----:B-1----:R-:W-:-:S05]  /*26aa0*/  IMAD.U32 R0, RZ, RZ, UR4 ;  /* 0x00000004ff007e24 */ /* 0x002fca000f8e00ff */
[----:B------:R-:W-:-:S13]  /*26ab0*/  ISETP.NE.AND P0, PT, R0, 0x3, PT ;  /* 0x000000030000780c */ /* 0x000fda0003f05270 */
[----:B------:R-:W-:Y:S05]  /*26ac0*/  @!P0 BRA `(.L_x_8573) ;  /* 0x0000000000048947 */ /* 0x000fea0003800000 */
[----:B------:R-:W-:Y:S01]  /*26ad0*/  BPT.TRAP 0x1 ;  /* 0x000000040000795c */ /* 0x000fe20000300000 */
.L_x_8573:
[----:B------:R-:W-:Y:S01]  /*26ae0*/  IMAD R5, R24, 0x8, R7 ;  /* 0x0000000818057824 */ /* 0x000fe200078e0207 */
[----:B------:R-:W-:Y:S01]  /*26af0*/  SHF.L.U32 R0, R28, 0x1f, RZ ;  /* 0x0000001f1c007819 */ /* 0x000fe200000006ff */
[----:B------:R-:W-:-:S03]  /*26b00*/  VIADD R24, R24, 0x1 ;  /* 0x0000000118187836 */ /* 0x000fc60000000000 */
[----:B------:R-:W1:Y:S02]  /*26b10*/  SYNCS.PHASECHK.TRANS64.TRYWAIT P1, [R5+URZ+0x28840], R0 ;  /* 0x02884000050075a7 */ /* 0x000e64000802017f */
[----:B------:R-:W-:-:S04]  /*26b20*/  ISETP.NE.AND P2, PT, R24, 0x2, PT ;  /* 0x000000021800780c */ /* 0x000fc80003f45270 */
[----:B------:R-:W-:Y:S01]  /*26b30*/  SEL R3, RZ, 0x1, P2 ;  /* 0x00000001ff037807 */ /* 0x000fe20001000000 */
[----:B-1----:R-:W-:Y:S08]  /*26b40*/  @!P1 BRA `(.L_x_8574) ;  /* 0x0000007400149947 */ /* 0x002ff00003800000 */
.L_x_8857:
[----:B------:R-:W-:Y:S02]  /*26b50*/  SEL R24, R24, RZ, P2 ;  /* 0x000000ff18187207 */ /* 0x000fe40001000000 */
[----:B------:R-:W-:Y:S01]  /*26b60*/  LOP3.LUT R2, R28, R3, RZ, 0x3c, !PT ;  /* 0x000000031c027212 */ /* 0x000fe200078e3cff */
[----:B------:R-:W-:Y:S06]  /*26b70*/  @!P0 BRA `(.L_x_8575) ;  /* 0x0000000000048947 */ /* 0x000fec0003800000 */
[----:B------:R-:W-:Y:S01]  /*26b80*/  BPT.TRAP 0x1 ;  /* 0x000000040000795c */ /* 0x000fe20000300000 */
.L_x_8575:
[----:B------:R-:W-:Y:S01]  /*26b90*/  IMAD R3, R24, 0x8, R7 ;  /* 0x0000000818037824 */ /* 0x000fe200078e0207 */
[----:B------:R-:W-:-:S04]  /*26ba0*/  SHF.L.U32 R2, R2, 0x1f, RZ ;  /* 0x0000001f02027819 */ /* 0x000fc800000006ff */
[----:B------:R-:W2:Y:S02]  /*26bb0*/  SYNCS.PHASECHK.TRANS64.TRYWAIT P1, [R3+URZ+0x28840], R2 ;  /* 0x02884002030075a7 */ /* 0x000ea4000802017f */
[----:B--2---:R-:W-:Y:S05]  /*26bc0*/  @!P1 BRA `(.L_x_8576) ;  /* 0x0000007400089947 */ /* 0x004fea0003800000 */
.L_x_8858:
[----:B------:R-:W-:Y:S05]  /*26bd0*/  @!P0 BRA `(.L_x_8577) ;  /* 0x0000000000048947 */ /* 0x000fea0003800000 */
[----:B------:R-:W-:Y:S01]  /*26be0*/  BPT.TRAP 0x1 ;  /* 0x000000040000795c */ /* 0x000fe20000300000 */
.L_x_8577:
[----:B------:R-:W3:Y:S02]  /*26bf0*/  SYNCS.PHASECHK.TRANS64.TRYWAIT P1, [R5+URZ+0x28860], R0 ;  /* 0x02886000050075a7 */ /* 0x000ee4000802017f */
[----:B---3--:R-:W-:Y:S05]  /*26c00*/  @!P1 BRA `(.L_x_8578) ;  /* 0x00000074000c9947 */ /* 0x008fea0003800000 */
.L_x_8859:
[----:B------:R-:W-:Y:S05]  /*26c10*/  @!P0 BRA `(.L_x_8579) ;  /* 0x0000000000048947 */ /* 0x000fea0003800000 */
[----:B------:R-:W-:Y:S01]  /*26c20*/  BPT.TRAP 0x1 ;  /* 0x000000040000795c */ /* 0x000fe20000300000 */
.L_x_8579:
[----:B----4-:R4:W0:Y:S02]  /*26c30*/  SYNCS.PHASECHK.TRANS64.TRYWAIT P0, [R3+URZ+0x28860], R2 ;  /* 0x02886002030075a7 */ /* 0x010824000800017f */
[----:B0-----:R-:W-:Y:S05]  /*26c40*/  @!P0 NANOSLEEP.SYNCS 0x989680 ;  /* 0x009896800000895d */ /* 0x001fea0003900000 */
[----:B------:R-:W0:Y:S02]  /*26c50*/  @!P0 SYNCS.PHASECHK.TRANS64 P0, [R3+URZ+0x28860], R2 ;  /* 0x02886002030085a7 */ /* 0x000e24000800007f */
[----:B0-----:R-:W-:Y:S05]  /*26c60*/  @!P0 BRA `(.L_x_8579) ;  /* 0xfffffffc00f08947 */ /* 0x001fea000383ffff */
.L_x_8142:
[----:B------:R-:W-:Y:S05]  /*26c70*/  BSYNC B9 ;  /* 0x0000000000097941 */ /* 0x000fea0003800000 */
.L_x_8139:
[----:B------:R-:W-:Y:S05]  /*26c80*/  EXIT ;  /* 0x000000000000794d */ /* 0x000fea0003800000 */
.L_x_8174:
[----:B0-----:R0:W1:Y:S02]  /*26c90*/  SYNCS.PHASECHK.TRANS64.TRYWAIT P6, [R89+URZ+0x28890], R100 ;  /* 0x02889064590075a7 */ /* 0x00106400080c017f */
[----:B-1----:R-:W-:Y:S05]  /*26ca0*/  @!P6 NANOSLEEP.SYNCS 0x989680 ;  /* 0x009896800000e95d */ /* 0x002fea0003900000 */
[----:B------:R-:W1:Y:S02]  /*26cb0*/  @!P6 SYNCS.PHASECHK.TRANS64 P6, [R89+URZ+0x28890], R100 ;  /* 0x028890645900e5a7 */ /* 0x000e6400080c007f */
[----:B-1----:R-:W-:Y:S05]  /*26cc0*/  @!P6 BRA `(.L_x_8174) ;  /* 0xfffffffc00f0e947 */ /* 0x002fea000383ffff */
[----:B------:R-:W-:Y:S05]  /*26cd0*/  BRA `(.L_x_8580) ;  /* 0xfffffdc800d07947 */ /* 0x000fea000383ffff */
.L_x_8175:
        /* <DEDUP_REMOVED lines=8> */
.L_x_8582:
[----:B------:R-:W-:Y:S05]  /*26d60*/  BSYNC B1 ;  /* 0x0000000000017941 */ /* 0x000fea0003800000 */
.L_x_8581:
        /* <DEDUP_REMOVED lines=8> */
.L_x_8583:
[----:B------:R-:W-:Y:S01]  /*26df0*/  IMAD.MOV.U32 R103, RZ, RZ, R14 ;  /* 0x000000ffff677224 */ /* 0x000fe200078e000e */
[----:B------:R-:W-:Y:S06]  /*26e00*/  BRA `(.L_x_8584) ;  /* 0xfffffdc800987947 */ /* 0x000fec000383ffff */
.L_x_8184:
        /* <DEDUP_REMOVED lines=8> */
.L_x_8586:
[----:B------:R-:W-:Y:S05]  /*26e90*/  BSYNC B1 ;  /* 0x0000000000017941 */ /* 0x000fea0003800000 */
.L_x_8585:
        /* <DEDUP_REMOVED lines=8> */
.L_x_8587:
[----:B------:R-:W-:Y:S01]  /*26f20*/  IMAD.MOV.U32 R69, RZ, RZ, R14 ;  /* 0x000000ffff457224 */ /* 0x000fe200078e000e */
[----:B------:R-:W-:Y:S06]  /*26f30*/  BRA `(.L_x_8588) ;  /* 0xfffffdd0002c7947 */ /* 0x000fec000383ffff */
.L_x_8193:
        /* <DEDUP_REMOVED lines=8> */
.L_x_8590:
[----:B------:R-:W-:Y:S05]  /*26fc0*/  BSYNC B1 ;  /* 0x0000000000017941 */ /* 0x000fea0003800000 */
.L_x_8589:
        /* <DEDUP_REMOVED lines=8> */
.L_x_8591:
[----:B------:R-:W-:Y:S01]  /*27050*/  IMAD.MOV.U32 R61, RZ, RZ, R14 ;  /* 0x000000ffff3d7224 */ /* 0x000fe200078e000e */
[----:B------:R-:W-:Y:S06]  /*27060*/  BRA `(.L_x_8592) ;  /* 0xfffffdd400c07947 */ /* 0x000fec000383ffff */
.L_x_8202:
        /* <DEDUP_REMOVED lines=8> */
.L_x_8594:
[----:B------:R-:W-:Y:S05]  /*270f0*/  BSYNC B1 ;  /* 0x0000000000017941 */ /* 0x000fea0003800000 */
.L_x_8593:
        /* <DEDUP_REMOVED lines=8> */
.L_x_8595:
[----:B------:R-:W-:Y:S01]  /*27180*/  IMAD.MOV.U32 R51, RZ, RZ, R14 ;  /* 0x000000ffff337224 */ /* 0x000fe200078e000e */
[----:B------:R-:W-:Y:S06]  /*27190*/  BRA `(.L_x_8596) ;  /* 0xfffffddc00507947 */ /* 0x000fec000383ffff */
.L_x_8214:
[----:B-1----:R1:W2:Y:S02]  /*271a0*/  SYNCS.PHASECHK.TRANS64.TRYWAIT P4, [R89+URZ+0x28890], R100 ;  /* 0x02889064590075a7 */ /* 0x0022a4000808017f */
[----:B--2---:R-:W-:Y:S05]  /*271b0*/  @!P4 NANOSLEEP.SYNCS 0x989680 ;  /* 0x009896800000c95d */ /* 0x004fea0003900000 */
[----:B------:R-:W2:Y:S02]  /*271c0*/  @!P4 SYNCS.PHASECHK.TRANS64 P4, [R89+URZ+0x28890], R100 ;  /* 0x028890645900c5a7 */ /* 0x000ea4000808007f */
[----:B--2---:R-:W-:Y:S05]  /*271d0*/  @!P4 BRA `(.L_x_8214) ;  /* 0xfffffffc00f0c947 */ /* 0x004fea000383ffff */
[----:B------:R-:W-:Y:S05]  /*271e0*/  BRA `(.L_x_8597) ;  /* 0xfffffdec00887947 */ /* 0x000fea000383ffff */
.L_x_8215:
        /* <DEDUP_REMOVED lines=8> */
.L_x_8599:
[----:B------:R-:W-:Y:S05]  /*27270*/  BSYNC B1 ;  /* 0x0000000000017941 */ /* 0x000fea0003800000 */
.L_x_8598:
        /* <DEDUP_REMOVED lines=8> */
.L_x_8600:
[----:B------:R-:W-:Y:S01]  /*27300*/  IMAD.MOV.U32 R104, RZ, RZ, R14 ;  /* 0x000000ffff687224 */ /* 0x000fe200078e000e */
[----:B------:R-:W-:Y:S06]  /*27310*/  BRA `(.L_x_8601) ;  /* 0xfffffdec00547947 */ /* 0x000fec000383ffff */
.L_x_8220:
[----:B------:R-:W-:Y:S01]  /*27320*/  BSSY B1, `(.L_x_8602) ;  /* 0x0000008000017945 */ /* 0x000fe20003800000 */
[----:B---3--:R-:W-:Y:S02]  /*27330*/  IMAD.MOV.U32 R13, RZ, RZ, R101 ;  /* 0x000000ffff0d7224 */ /* 0x008fe400078e0065 */
[----:B------:R-:W-:Y:S02]  /*27340*/  IMAD.MOV.U32 R12, RZ, RZ, 0x1 ;  /* 0x00000001ff0c7424 */ /* 0x000fe400078e00ff */
[----:B--2---:R-:W-:Y:S02]  /*27350*/  IMAD.MOV.U32 R11, RZ, RZ, 0x181f ;  /* 0x0000181fff0b7424 */ /* 0x004fe400078e00ff */
[----:B------:R-:W-:-:S07]  /*27360*/  IMAD.MOV.U32 R15, RZ, RZ, -0x1 ;  /* 0xffffffffff0f7424 */ /* 0x000fce00078e00ff */
[----:B01----:R-:W-:Y:S05]  /*27370*/  WARPSYNC.COLLECTIVE R15, `(.L_x_8603) ;  /* 0x000000000f087348 */ /* 0x003fea0003c00000 */
[----:B------:R2:W3:Y:S02]  /*27380*/  SHFL.IDX P6, R14, R13, R12, R11 ;  /* 0x0000000c0d0e7389 */ /* 0x0004e400000c000b */
[----:B0123--:R-:W-:Y:S01]  /*27390*/  ENDCOLLECTIVE ;  /* 0x000000000000791b */ /* 0x00ffe20003800000 */
.L_x_8603:
[----:B------:R-:W-:Y:S05]  /*273a0*/  BSYNC B1 ;  /* 0x0000000000017941 */ /* 0x000fea0003800000 */
.L_x_8602:
        /* <DEDUP_REMOVED lines=8> */
.L_x_8604:
[----:B------:R-:W-:Y:S01]  /*27430*/  IMAD.MOV.U32 R46, RZ, RZ, R14 ;  /* 0x000000ffff2e7224 */ /* 0x000fe200078e000e */
[----:B------:R-:W-:Y:S06]  /*27440*/  BRA `(.L_x_8605) ;  /* 0xfffffdf400047947 */ /* 0x000fec000383ffff */
.L_x_8225:
[----:B------:R-:W-:Y:S01]  /*27450*/  BSSY B1, `(.L_x_8606) ;  /* 0x0000008000017945 */ /* 0x000fe20003800000 */
[----:B--23--:R-:W-:Y:S02]  /*27460*/  IMAD.MOV.U32 R13, RZ, RZ, R101 ;  /* 0x000000ffff0d7224 */ /* 0x00cfe400078e0065 */
[----:B------:R-:W-:Y:S02]  /*27470*/  IMAD.MOV.U32 R12, RZ, RZ, 0x2 ;  /* 0x00000002ff0c7424 */ /* 0x000fe400078e00ff */
[----:B0-----:R-:W-:Y:S02]  /*27480*/  IMAD.MOV.U32 R11, RZ, RZ, 0x181f ;  /* 0x0000181fff0b7424 */ /* 0x001fe400078e00ff */
[----:B------:R-:W-:-:S07]  /*27490*/  IMAD.MOV.U32 R15, RZ, RZ, -0x1 ;  /* 0xffffffffff0f7424 */ /* 0x000fce00078e00ff */
[----:B-1--4-:R-:W-:Y:S05]  /*274a0*/  WARPSYNC.COLLECTIVE R15, `(.L_x_8607) ;  /* 0x000000000f087348 */ /* 0x012fea0003c00000 */
[----:B------:R0:W2:Y:S02]  /*274b0*/  SHFL.IDX P6, R14, R13, R12, R11 ;  /* 0x0000000c0d0e7389 */ /* 0x0000a400000c000b */
[----:B012-4-:R-:W-:Y:S01]  /*274c0*/  ENDCOLLECTIVE ;  /* 0x000000000000791b */ /* 0x017fe20003800000 */
.L_x_8607:
[----:B------:R-:W-:Y:S05]  /*274d0*/  BSYNC B1 ;  /* 0x0000000000017941 */ /* 0x000fea0003800000 */
.L_x_8606:
        /* <DEDUP_REMOVED lines=8> */
.L_x_8608:
[----:B------:R-:W-:Y:S01]  /*27560*/  IMAD.MOV.U32 R46, RZ, RZ, R14 ;  /* 0x000000ffff2e7224 */ /* 0x000fe200078e000e */
[----:B------:R-:W-:Y:S06]  /*27570*/  BRA `(.L_x_8609) ;  /* 0xfffffdf800c07947 */ /* 0x000fec000383ffff */
.L_x_8230:
        /* <DEDUP_REMOVED lines=8> */
.L_x_8611:
[----:B------:R-:W-:Y:S05]  /*27600*/  BSYNC B1 ;  /* 0x0000000000017941 */ /* 0x000fea0003800000 */
.L_x_8610:
        /* <DEDUP_REMOVED lines=8> */
.L_x_8612:
[----:B------:R-:W-:Y:S01]  /*27690*/  IMAD.MOV.U32 R106, RZ, RZ, R14 ;  /* 0x000000ffff6a7224 */ /* 0x000fe200078e000e */
[----:B------:R-:W-:Y:S06]  /*276a0*/  BRA `(.L_x_8613) ;  /* 0xfffffe0000707947 */ /* 0x000fec000383ffff */
.L_x_8235:
[----:B0-----:R0:W1:Y:S02]  /*276b0*/  SYNCS.PHASECHK.TRANS64.TRYWAIT P3, [R89+URZ+0x28890], R100 ;  /* 0x02889064590075a7 */ /* 0x001064000806017f */
[----:B-1----:R-:W-:Y:S05]  /*276c0*/  @!P3 NANOSLEEP.SYNCS 0x989680 ;  /* 0x009896800000b95d */ /* 0x002fea0003900000 */
[----:B------:R-:W1:Y:S02]  /*276d0*/  @!P3 SYNCS.PHASECHK.TRANS64 P3, [R89+URZ+0x28890], R100 ;  /* 0x028890645900b5a7 */ /* 0x000e64000806007f */
[----:B-1----:R-:W-:Y:S05]  /*276e0*/  @!P3 BRA `(.L_x_8235) ;  /* 0xfffffffc00f0b947 */ /* 0x002fea000383ffff */
[----:B------:R-:W-:Y:S05]  /*276f0*/  BRA `(.L_x_8614) ;  /* 0xfffffe08007c7947 */ /* 0x000fea000383ffff */
.L_x_8236:
        /* <DEDUP_REMOVED lines=8> */
.L_x_8616:
[----:B------:R-:W-:Y:S05]  /*27780*/  BSYNC B1 ;  /* 0x0000000000017941 */ /* 0x000fea0003800000 */
.L_x_8615:
        /* <DEDUP_REMOVED lines=8> */
.L_x_8617:
[----:B------:R-:W-:Y:S05]  /*27810*/  BRA `(.L_x_8618) ;  /* 0xfffffe08009c7947 */ /* 0x000fea000383ffff */
.L_x_8239:
[----:B------:R-:W-:Y:S01]  /*27820*/  BSSY B1, `(.L_x_8619) ;  /* 0x0000008000017945 */ /* 0x000fe20003800000 */
[----:B----4-:R-:W-:Y:S02]  /*27830*/  IMAD.MOV.U32 R13, RZ, RZ, R45 ;  /* 0x000000ffff0d7224 */ /* 0x010fe400078e002d */
[----:B------:R-:W-:Y:S02]  /*27840*/  IMAD.MOV.U32 R12, RZ, RZ, 0x1 ;  /* 0x00000001ff0c7424 */ /* 0x000fe400078e00ff */
[----:B------:R-:W-:Y:S02]  /*27850*/  IMAD.MOV.U32 R11, RZ, RZ, 0x181f ;  /* 0x0000181fff0b7424 */ /* 0x000fe400078e00ff */
[----:B------:R-:W-:-:S07]  /*27860*/  IMAD.MOV.U32 R15, RZ, RZ, -0x1 ;  /* 0xffffffffff0f7424 */ /* 0x000fce00078e00ff */
[----:B0123--:R-:W-:Y:S05]  /*27870*/  WARPSYNC.COLLECTIVE R15, `(.L_x_8620) ;  /* 0x000000000f087348 */ /* 0x00ffea0003c00000 */
[----:B---3--:R3:W4:Y:S02]  /*27880*/  SHFL.IDX P6, R14, R13, R12, R11 ;  /* 0x0000000c0d0e7389 */ /* 0x00872400000c000b */
[----:B01234-:R-:W-:Y:S01]  /*27890*/  ENDCOLLECTIVE ;  /* 0x000000000000791b */ /* 0x01ffe20003800000 */
.L_x_8620:
[----:B------:R-:W-:Y:S05]  /*278a0*/  BSYNC B1 ;  /* 0x0000000000017941 */ /* 0x000fea0003800000 */
.L_x_8619:
        /* <DEDUP_REMOVED lines=8> */
.L_x_8621:
[----:B------:R-:W-:Y:S05]  /*27930*/  BRA `(.L_x_8622) ;  /* 0xfffffe08009c7947 */ /* 0x000fea000383ffff */
.L_x_8242:
        /* <DEDUP_REMOVED lines=8> */
.L_x_8624:
[----:B------:R-:W-:Y:S05]  /*279c0*/  BSYNC B1 ;  /* 0x0000000000017941 */ /* 0x000fea0003800000 */
.L_x_8623:
        /* <DEDUP_REMOVED lines=8> */
.L_x_8625:
[----:B------:R-:W-:Y:S05]  /*27a50*/  BRA `(.L_x_8626) ;  /* 0xfffffe0800a07947 */ /* 0x000fea000383ffff */
.L_x_8245:
        /* <DEDUP_REMOVED lines=8> */
.L_x_8628:
[----:B------:R-:W-:Y:S05]  /*27ae0*/  BSYNC B1 ;  /* 0x0000000000017941 */ /* 0x000fea0003800000 */
.L_x_8627:
        /* <DEDUP_REMOVED lines=8> */
.L_x_8629:
[----:B------:R-:W-:Y:S05]  /*27b70*/  BRA `(.L_x_8630) ;  /* 0xfffffe0800a47947 */ /* 0x000fea000383ffff */
.L_x_8249:
[----:B------:R0:W0:Y:S02]  /*27b80*/  SYNCS.PHASECHK.TRANS64.TRYWAIT P4, [R89+URZ+0x288b0], R100 ;  /* 0x0288b064590075a7 */ /* 0x000024000808017f */
[----:B0-----:R-:W-:Y:S05]  /*27b90*/  @!P4 NANOSLEEP.SYNCS 0x989680 ;  /* 0x009896800000c95d */ /* 0x001fea0003900000 */
[----:B------:R-:W0:Y:S02]  /*27ba0*/  @!P4 SYNCS.PHASECHK.TRANS64 P4, [R89+URZ+0x288b0], R100 ;  /* 0x0288b0645900c5a7 */ /* 0x000e24000808007f */
[----:B0-----:R-:W-:Y:S05]  /*27bb0*/  @!P4 BRA `(.L_x_8249) ;  /* 0xfffffffc00f0c947 */ /* 0x001fea000383ffff */
[----:B------:R-:W-:Y:S05]  /*27bc0*/  BRA `(.L_x_8631) ;  /* 0xfffffe0c00207947 */ /* 0x000fea000383ffff */
.L_x_8271:
[----:B--2---:R0:W5:Y:S01]  /*27bd0*/  LDL R13, [R1+0x34] ;  /* 0x00003400010d7983 */ /* 0x0041620000100800 */
[----:B------:R-:W-:Y:S01]  /*27be0*/  BSSY B0, `(.L_x_8632) ;  /* 0x0000007000007945 */ /* 0x000fe20003800000 */
[----:B------:R-:W-:Y:S02]  /*27bf0*/  IMAD.MOV.U32 R12, RZ, RZ, RZ ;  /* 0x000000ffff0c7224 */ /* 0x000fe400078e00ff */
[----:B------:R-:W-:Y:S02]  /*27c00*/  IMAD.MOV.U32 R11, RZ, RZ, 0x1f ;  /* 0x0000001fff0b7424 */ /* 0x000fe400078e00ff */
[----:B------:R-:W-:-:S07]  /*27c10*/  IMAD.MOV.U32 R15, RZ, RZ, -0x1 ;  /* 0xffffffffff0f7424 */ /* 0x000fce00078e00ff */
[----:B01--45:R-:W-:Y:S05]  /*27c20*/  WARPSYNC.COLLECTIVE R15, `(.L_x_8633) ;  /* 0x000000000f087348 */ /* 0x033fea0003c00000 */
[----:B-----5:R2:W3:Y:S02]  /*27c30*/  SHFL.IDX P6, R14, R13, R12, R11 ;  /* 0x0000000c0d0e7389 */ /* 0x0204e400000c000b */
[----:B01234-:R-:W-:Y:S01]  /*27c40*/  ENDCOLLECTIVE ;  /* 0x000000000000791b */ /* 0x01ffe20003800000 */
.L_x_8633:
[----:B------:R-:W-:Y:S05]  /*27c50*/  BSYNC B0 ;  /* 0x0000000000007941 */ /* 0x000fea0003800000 */
.L_x_8632:
[----:B------:R-:W-:Y:S01]  /*27c60*/  IMAD.MOV.U32 R201, RZ, RZ, R14 ;  /* 0x000000ffffc97224 */ /* 0x000fe200078e000e */
[----:B------:R-:W-:Y:S06]  /*27c70*/  BRA `(.L_x_8634) ;  /* 0xfffffe1800e87947 */ /* 0x000fec000383ffff */
.L_x_8283:
[----:B------:R-:W-:Y:S01]  /*27c80*/  BSSY B1, `(.L_x_8635) ;  /* 0x0000008000017945 */ /* 0x000fe20003800000 */
[----:B------:R-:W-:Y:S02]  /*27c90*/  IMAD.MOV.U32 R13, RZ, RZ, R6 ;  /* 0x000000ffff0d7224 */ /* 0x000fe400078e0006 */
[----:B------:R-:W-:Y:S02]  /*27ca0*/  IMAD.MOV.U32 R12, RZ, RZ, RZ ;  /* 0x000000ffff0c7224 */ /* 0x000fe400078e00ff */
[----:B------:R-:W-:Y:S02]  /*27cb0*/  IMAD.MOV.U32 R11, RZ, RZ, 0x181f ;  /* 0x0000181fff0b7424 */ /* 0x000fe400078e00ff */
[----:B------:R-:W-:-:S07]  /*27cc0*/  IMAD.MOV.U32 R15, RZ, RZ, -0x1 ;  /* 0xffffffffff0f7424 */ /* 0x000fce00078e00ff */
[----:B-1--4-:R-:W-:Y:S05]  /*27cd0*/  WARPSYNC.COLLECTIVE R15, `(.L_x_8636) ;  /* 0x000000000f087348 */ /* 0x012fea0003c00000 */
[----:B------:R0:W2:Y:S02]  /*27ce0*/  SHFL.IDX P6, R14, R13, R12, R11 ;  /* 0x0000000c0d0e7389 */ /* 0x0000a400000c000b */
[----:B012-4-:R-:W-:Y:S01]  /*27cf0*/  ENDCOLLECTIVE ;  /* 0x000000000000791b */ /* 0x017fe20003800000 */
.L_x_8636:
[----:B------:R-:W-:Y:S05]  /*27d00*/  BSYNC B1 ;  /* 0x0000000000017941 */ /* 0x000fea0003800000 */
.L_x_8635:
        /* <DEDUP_REMOVED lines=8> */
.L_x_8637:
[----:B------:R-:W-:Y:S02]  /*27d90*/  IMAD.MOV.U32 R13, RZ, RZ, R8 ;  /* 0x000000ffff0d7224 */ /* 0x000fe400078e0008 */
[----:B------:R-:W-:-:S07]  /*27da0*/  IMAD.MOV.U32 R3, RZ, RZ, R14 ;  /* 0x000000ffff037224 */ /* 0x000fce00078e000e */
[----:B------:R-:W-:Y:S05]  /*27db0*/  WARPSYNC.COLLECTIVE R15, `(.L_x_8638) ;  /* 0x000000000f087348 */ /* 0x000fea0003c00000 */
[----:B------:R0:W1:Y:S02]  /*27dc0*/  SHFL.IDX P6, R14, R13, R12, R11 ;  /* 0x0000000c0d0e7389 */ /* 0x00006400000c000b */
[----:B01----:R-:W-:Y:S01]  /*27dd0*/  ENDCOLLECTIVE ;  /* 0x000000000000791b */ /* 0x003fe20003800000 */
.L_x_8638:
[----:B------:R-:W-:Y:S02]  /*27de0*/  IMAD.MOV.U32 R13, RZ, RZ, R7 ;  /* 0x000000ffff0d7224 */ /* 0x000fe400078e0007 */
[----:B------:R-:W-:-:S07]  /*27df0*/  IMAD.MOV.U32 R4, RZ, RZ, R14 ;  /* 0x000000ffff047224 */ /* 0x000fce00078e000e */
[----:B------:R-:W-:Y:S05]  /*27e00*/  WARPSYNC.COLLECTIVE R15, `(.L_x_8639) ;  /* 0x000000000f087348 */ /* 0x000fea0003c00000 */
[----:B------:R0:W1:Y:S02]  /*27e10*/  SHFL.IDX P6, R14, R13, R12, R11 ;  /* 0x0000000c0d0e7389 */ /* 0x00006400000c000b */
[----:B01----:R-:W-:Y:S01]  /*27e20*/  ENDCOLLECTIVE ;  /* 0x000000000000791b */ /* 0x003fe20003800000 */
.L_x_8639:
[----:B------:R-:W-:Y:S05]  /*27e30*/  BRA `(.L_x_8640) ;  /* 0xfffffe20004c7947 */ /* 0x000fea000383ffff */
.L_x_8286:
[----:B------:R-:W-:Y:S01]  /*27e40*/  BSSY B1, `(.L_x_8641) ;  /* 0x0000008000017945 */ /* 0x000fe20003800000 */
[----:B------:R-:W-:Y:S02]  /*27e50*/  IMAD.MOV.U32 R13, RZ, RZ, R6 ;  /* 0x000000ffff0d7224 */ /* 0x000fe400078e0006 */
[----:B------:R-:W-:Y:S02]  /*27e60*/  IMAD.MOV.U32 R12, RZ, RZ, 0x1 ;  /* 0x00000001ff0c7424 */ /* 0x000fe400078e00ff */
[----:B------:R-:W-:Y:S02]  /*27e70*/  IMAD.MOV.U32 R11, RZ, RZ, 0x181f ;  /* 0x0000181fff0b7424 */ /* 0x000fe400078e00ff */
[----:B------:R-:W-:-:S07]  /*27e80*/  IMAD.MOV.U32 R15, RZ, RZ, -0x1 ;  /* 0xffffffffff0f7424 */ /* 0x000fce00078e00ff */
[----:B----4-:R-:W-:Y:S05]  /*27e90*/  WARPSYNC.COLLECTIVE R15, `(.L_x_8642) ;  /* 0x000000000f087348 */ /* 0x010fea0003c00000 */
[----:B------:R0:W1:Y:S02]  /*27ea0*/  SHFL.IDX P6, R14, R13, R12, R11 ;  /* 0x0000000c0d0e7389 */ /* 0x00006400000c000b */
[----:B01--4-:R-:W-:Y:S01]  /*27eb0*/  ENDCOLLECTIVE ;  /* 0x000000000000791b */ /* 0x013fe20003800000 */
.L_x_8642:
[----:B------:R-:W-:Y:S05]  /*27ec0*/  BSYNC B1 ;  /* 0x0000000000017941 */ /* 0x000fea0003800000 */
.L_x_8641:
        /* <DEDUP_REMOVED lines=8> */
.L_x_8643:
[----:B------:R-:W-:Y:S02]  /*27f50*/  IMAD.MOV.U32 R13, RZ, RZ, R8 ;  /* 0x000000ffff0d7224 */ /* 0x000fe400078e0008 */
[----:B------:R-:W-:-:S07]  /*27f60*/  IMAD.MOV.U32 R3, RZ, RZ, R14 ;  /* 0x000000ffff037224 */ /* 0x000fce00078e000e */
[----:B------:R-:W-:Y:S05]  /*27f70*/  WARPSYNC.COLLECTIVE R15, `(.L_x_8644) ;  /* 0x000000000f087348 */ /* 0x000fea0003c00000 */
[----:B------:R0:W1:Y:S02]  /*27f80*/  SHFL.IDX P6, R14, R13, R12, R11 ;  /* 0x0000000c0d0e7389 */ /* 0x00006400000c000b */
[----:B01----:R-:W-:Y:S01]  /*27f90*/  ENDCOLLECTIVE ;  /* 0x000000000000791b */ /* 0x003fe20003800000 */
.L_x_8644:
[----:B------:R-:W-:Y:S02]  /*27fa0*/  IMAD.MOV.U32 R13, RZ, RZ, R7 ;  /* 0x000000ffff0d7224 */ /* 0x000fe400078e0007 */
[----:B------:R-:W-:-:S07]  /*27fb0*/  IMAD.MOV.U32 R4, RZ, RZ, R14 ;  /* 0x000000ffff047224 */ /* 0x000fce00078e000e */
[----:B------:R-:W-:Y:S05]  /*27fc0*/  WARPSYNC.COLLECTIVE R15, `(.L_x_8645) ;  /* 0x000000000f087348 */ /* 0x000fea0003c00000 */
[----:B------:R0:W1:Y:S02]  /*27fd0*/  SHFL.IDX P6, R14, R13, R12, R11 ;  /* 0x0000000c0d0e7389 */ /* 0x00006400000c000b */
[----:B01----:R-:W-:Y:S01]  /*27fe0*/  ENDCOLLECTIVE ;  /* 0x000000000000791b */ /* 0x003fe20003800000 */
.L_x_8645:
[----:B------:R-:W-:Y:S05]  /*27ff0*/  BRA `(.L_x_8646) ;  /* 0xfffffe2000b87947 */ /* 0x000fea000383ffff */
.L_x_8289:
[----:B------:R-:W-:Y:S01]  /*28000*/  BSSY B1, `(.L_x_8647) ;  /* 0x0000008000017945 */ /* 0x000fe20003800000 */
[----:B0-----:R-:W-:Y:S02]  /*28010*/  IMAD.MOV.U32 R13, RZ, RZ, R6 ;  /* 0x000000ffff0d7224 */ /* 0x001fe400078e0006 */
[----:B------:R-:W-:Y:S02]  /*28020*/  IMAD.MOV.U32 R12, RZ, RZ, 0x2 ;  /* 0x00000002ff0c7424 */ /* 0x000fe400078e00ff */
[----:B------:R-:W-:Y:S02]  /*28030*/  IMAD.MOV.U32 R11, RZ, RZ, 0x181f ;  /* 0x0000181fff0b7424 */ /* 0x000fe400078e00ff */
[----:B------:R-:W-:-:S07]  /*28040*/  IMAD.MOV.U32 R15, RZ, RZ, -0x1 ;  /* 0xffffffffff0f7424 */ /* 0x000fce00078e00ff */
[----:B----4-:R-:W-:Y:S05]  /*28050*/  WARPSYNC.COLLECTIVE R15, `(.L_x_8648) ;  /* 0x000000000f087348 */ /* 0x010fea0003c00000 */
[----:B------:R0:W1:Y:S02]  /*28060*/  SHFL.IDX P6, R14, R13, R12, R11 ;  /* 0x0000000c0d0e7389 */ /* 0x00006400000c000b */
[----:B01--4-:R-:W-:Y:S01]  /*28070*/  ENDCOLLECTIVE ;  /* 0x000000000000791b */ /* 0x013fe20003800000 */
.L_x_8648:
[----:B------:R-:W-:Y:S05]  /*28080*/  BSYNC B1 ;  /* 0x0000000000017941 */ /* 0x000fea0003800000 */
.L_x_8647:
        /* <DEDUP_REMOVED lines=8> */
.L_x_8649:
[----:B------:R-:W-:Y:S02]  /*28110*/  IMAD.MOV.U32 R13, RZ, RZ, R8 ;  /* 0x000000ffff0d7224 */ /* 0x000fe400078e0008 */
[----:B------:R-:W-:-:S07]  /*28120*/  IMAD.MOV.U32 R3, RZ, RZ, R14 ;  /* 0x000000ffff037224 */ /* 0x000fce00078e000e */
[----:B------:R-:W-:Y:S05]  /*28130*/  WARPSYNC.COLLECTIVE R15, `(.L_x_8650) ;  /* 0x000000000f087348 */ /* 0x000fea0003c00000 */
[----:B------:R0:W1:Y:S02]  /*28140*/  SHFL.IDX P6, R14, R13, R12, R11 ;  /* 0x0000000c0d0e7389 */ /* 0x00006400000c000b */
[----:B01----:R-:W-:Y:S01]  /*28150*/  ENDCOLLECTIVE ;  /* 0x000000000000791b */ /* 0x003fe20003800000 */
.L_x_8650:
[----:B------:R-:W-:Y:S02]  /*28160*/  IMAD.MOV.U32 R13, RZ, RZ, R7 ;  /* 0x000000ffff0d7224 */ /* 0x000fe400078e0007 */
[----:B------:R-:W-:-:S07]  /*28170*/  IMAD.MOV.U32 R4, RZ, RZ, R14 ;  /* 0x000000ffff047224 */ /* 0x000fce00078e000e */
[----:B------:R-:W-:Y:S05]  /*28180*/  WARPSYNC.COLLECTIVE R15, `(.L_x_8651) ;  /* 0x000000000f087348 */ /* 0x000fea0003c00000 */
[----:B------:R0:W1:Y:S02]  /*28190*/  SHFL.IDX P6, R14, R13, R12, R11 ;  /* 0x0000000c0d0e7389 */ /* 0x00006400000c000b */
[----:B01----:R-:W-:Y:S01]  /*281a0*/  ENDCOLLECTIVE ;  /* 0x000000000000791b */ /* 0x003fe20003800000 */
.L_x_8651:
[----:B------:R-:W-:Y:S05]  /*281b0*/  BRA `(.L_x_8652) ;  /* 0xfffffe24001c7947 */ /* 0x000fea000383ffff */
.L_x_8292:
        /* <DEDUP_REMOVED lines=8> */
.L_x_8654:
[----:B------:R-:W-:Y:S05]  /*28240*/  BSYNC B1 ;  /* 0x0000000000017941 */ /* 0x000fea0003800000 */
.L_x_8653:
        /* <DEDUP_REMOVED lines=8> */
.L_x_8655:
[----:B------:R-:W-:Y:S02]  /*282d0*/  IMAD.MOV.U32 R13, RZ, RZ, R8 ;  /* 0x000000ffff0d7224 */ /* 0x000fe400078e0008 */
[----:B------:R-:W-:-:S07]  /*282e0*/  IMAD.MOV.U32 R3, RZ, RZ, R14 ;  /* 0x000000ffff037224 */ /* 0x000fce00078e000e */
[----:B------:R-:W-:Y:S05]  /*282f0*/  WARPSYNC.COLLECTIVE R15, `(.L_x_8656) ;  /* 0x000000000f087348 */ /* 0x000fea0003c00000 */
[----:B------:R0:W1:Y:S02]  /*28300*/  SHFL.IDX P6, R14, R13, R12, R11 ;  /* 0x0000000c0d0e7389 */ /* 0x00006400000c000b */
[----:B01----:R-:W-:Y:S01]  /*28310*/  ENDCOLLECTIVE ;  /* 0x000000000000791b */ /* 0x003fe20003800000 */
.L_x_8656:
[----:B------:R-:W-:Y:S02]  /*28320*/  IMAD.MOV.U32 R13, RZ, RZ, R7 ;  /* 0x000000ffff0d7224 */ /* 0x000fe400078e0007 */
[----:B------:R-:W-:-:S07]  /*28330*/  IMAD.MOV.U32 R4, RZ, RZ, R14 ;  /* 0x000000ffff047224 */ /* 0x000fce00078e000e */
[----:B------:R-:W-:Y:S05]  /*28340*/  WARPSYNC.COLLECTIVE R15, `(.L_x_8657) ;  /* 0x000000000f087348 */ /* 0x000fea0003c00000 */
[----:B------:R0:W1:Y:S02]  /*28350*/  SHFL.IDX P6, R14, R13, R12, R11 ;  /* 0x0000000c0d0e7389 */ /* 0x00006400000c000b */
[----:B01----:R-:W-:Y:S01]  /*28360*/  ENDCOLLECTIVE ;  /* 0x000000000000791b */ /* 0x003fe20003800000 */
.L_x_8657:
[----:B------:R-:W-:Y:S05]  /*28370*/  BRA `(.L_x_8658) ;  /* 0xfffffe2400887947 */ /* 0x000fea000383ffff */
.L_x_8296:
[----:B0-----:R0:W1:Y:S02]  /*28380*/  SYNCS.PHASECHK.TRANS64.TRYWAIT P0, [R18+URZ+0x28800], R5 ;  /* 0x02880005120075a7 */ /* 0x001064000800017f */
[----:B-1----:R-:W-:Y:S05]  /*28390*/  @!P0 NANOSLEEP.SYNCS 0x989680 ;  /* 0x009896800000895d */ /* 0x002fea0003900000 */
[----:B------:R-:W1:Y:S02]  /*283a0*/  @!P0 SYNCS.PHASECHK.TRANS64 P0, [R18+URZ+0x28800], R5 ;  /* 0x02880005120085a7 */ /* 0x000e64000800007f */
[----:B-1----:R-:W-:Y:S05]  /*283b0*/  @!P0 BRA `(.L_x_8296) ;  /* 0xfffffffc00f08947 */ /* 0x002fea000383ffff */
[----:B------:R-:W-:Y:S05]  /*283c0*/  BRA `(.L_x_8659) ;  /* 0xfffffe28004c7947 */ /* 0x000fea000383ffff */
.L_x_8312:
[----:B------:R-:W0:Y:S01]  /*283d0*/  LDC R55, c[0x0][0x3f4] ;  /* 0x0000fd00ff377b82 */ /* 0x000e220000000800 */
[----:B------:R-:W-:Y:S01]  /*283e0*/  BSSY B1, `(.L_x_8660) ;  /* 0x0000008000017945 */ /* 0x000fe20003800000 */
[----:B--2---:R-:W-:Y:S02]  /*283f0*/  IMAD.MOV.U32 R13, RZ, RZ, R35 ;  /* 0x000000ffff0d7224 */ /* 0x004fe400078e0023 */
[----:B------:R-:W-:Y:S02]  /*28400*/  IMAD.MOV.U32 R12, RZ, RZ, RZ ;  /* 0x000000ffff0c7224 */ /* 0x000fe400078e00ff */
[----:B------:R-:W-:Y:S02]  /*28410*/  IMAD.MOV.U32 R11, RZ, RZ, 0x181f ;  /* 0x0000181fff0b7424 */ /* 0x000fe400078e00ff */
[----:B------:R-:W-:-:S07]  /*28420*/  IMAD.MOV.U32 R15, RZ, RZ, -0x1 ;  /* 0xffffffffff0f7424 */ /* 0x000fce00078e00ff */
[----:B01--4-:R-:W-:Y:S05]  /*28430*/  WARPSYNC.COLLECTIVE R15, `(.L_x_8661) ;  /* 0x000000000f087348 */ /* 0x013fea0003c00000 */
[----:B------:R2:W3:Y:S02]  /*28440*/  SHFL.IDX P6, R14, R13, R12, R11 ;  /* 0x0000000c0d0e7389 */ /* 0x0004e400000c000b */
[----:B01234-:R-:W-:Y:S01]  /*28450*/  ENDCOLLECTIVE ;  /* 0x000000000000791b */ /* 0x01ffe20003800000 */
.L_x_8661:
[----:B------:R-:W-:Y:S05]  /*28460*/  BSYNC B1 ;  /* 0x0000000000017941 */ /* 0x000fea0003800000 */
.L_x_8660:
[----:B------:R-:W-:Y:S01]  /*28470*/  IMAD.MOV.U32 R13, RZ, RZ, R32 ;  /* 0x000000ffff0d7224 */ /* 0x000fe200078e0020 */
[----:B------:R-:W-:Y:S01]  /*28480*/  ISETP.GE.AND P0, PT, R16, R55, PT ;  /* 0x000000371000720c */ /* 0x000fe20003f06270 */
[----:B------:R-:W-:Y:S02]  /*28490*/  IMAD.MOV.U32 R12, RZ, RZ, RZ ;  /* 0x000000ffff0c7224 */ /* 0x000fe400078e00ff */
[----:B------:R-:W-:Y:S02]  /*284a0*/  IMAD.MOV.U32 R11, RZ, RZ, 0x181f ;  /* 0x0000181fff0b7424 */ /* 0x000fe400078e00ff */
[----:B------:R-:W-:Y:S02]  /*284b0*/  IMAD.MOV.U32 R15, RZ, RZ, -0x1 ;  /* 0xffffffffff0f7424 */ /* 0x000fe400078e00ff */
[----:B------:R-:W-:Y:S02]  /*284c0*/  IMAD.MOV.U32 R0, RZ, RZ, R14 ;  /* 0x000000ffff007224 */ /* 0x000fe400078e000e */
[----:B------:R-:W-:-:S07]  /*284d0*/  IMAD R3, R196, R5, RZ ;  /* 0x00000005c4037224 */ /* 0x000fce00078e02ff */
[----:B------:R-:W-:Y:S05]  /*284e0*/  WARPSYNC.COLLECTIVE R15, `(.L_x_8662) ;  /* 0x000000000f087348 */ /* 0x000fea0003c00000 */
[----:B------:R0:W1:Y:S02]  /*284f0*/  SHFL.IDX P6, R14, R13, R12, R11 ;  /* 0x0000000c0d0e7389 */ /* 0x00006400000c000b */
[----:B01----:R-:W-:Y:S01]  /*28500*/  ENDCOLLECTIVE ;  /* 0x000000000000791b */ /* 0x003fe20003800000 */
.L_x_8662:
[----:B------:R-:W-:Y:S01]  /*28510*/  ISETP.GE.OR P1, PT, R56, R3, P0 ;  /* 0x000000033800720c */ /* 0x000fe20000726670 */
[----:B------:R-:W-:-:S12]  /*28520*/  IMAD.MOV.U32 R13, RZ, RZ, R33 ;  /* 0x000000ffff0d7224 */ /* 0x000fd800078e0021 */
[C---:B------:R-:W-:Y:S01]  /*28530*/  @!P1 IMAD.SHL.U32 R21, R16.reuse, 0x2, RZ ;  /* 0x0000000210159824 */ /* 0x040fe200078e00ff */
[----:B------:R-:W-:Y:S01]  /*28540*/  @!P1 SHF.L.U64.HI R6, R16, 0x1, R17 ;  /* 0x0000000110069819 */ /* 0x000fe20000010211 */
[----:B------:R-:W-:-:S07]  /*28550*/  IMAD.MOV.U32 R4, RZ, RZ, R14 ;  /* 0x000000ffff047224 */ /* 0x000fce00078e000e */
[----:B------:R-:W-:Y:S05]  /*28560*/  WARPSYNC.COLLECTIVE R15, `(.L_x_8663) ;  /* 0x000000000f087348 */ /* 0x000fea0003c00000 */
[----:B------:R0:W1:Y:S02]  /*28570*/  SHFL.IDX P6, R14, R13, R12, R11 ;  /* 0x0000000c0d0e7389 */ /* 0x00006400000c000b */
[----:B01----:R-:W-:Y:S01]  /*28580*/  ENDCOLLECTIVE ;  /* 0x000000000000791b */ /* 0x003fe20003800000 */
.L_x_8663:
[----:B------:R-:W-:-:S05]  /*28590*/  @!P1 IADD3 R4, P2, R4, R21, RZ ;  /* 0x0000001504049210 */ /* 0x000fca0007f5e0ff */
[----:B------:R-:W-:Y:S02]  /*285a0*/  @!P1 IMAD.X R7, R0, 0x1, R6, P2 ;  /* 0x0000000100079824 */ /* 0x000fe400010e0606 */
[----:B------:R-:W-:Y:S02]  /*285b0*/  @!P1 IMAD.MOV.U32 R8, RZ, RZ, R4 ;  /* 0x000000ffff089224 */ /* 0x000fe400078e0004 */
[----:B------:R-:W-:Y:S02]  /*285c0*/  @!P1 IMAD.MOV.U32 R9, RZ, RZ, R7 ;  /* 0x000000ffff099224 */ /* 0x000fe400078e0007 */
[----:B------:R-:W-:Y:S02]  /*285d0*/  IMAD.MOV.U32 R13, RZ, RZ, R34 ;  /* 0x000000ffff0d7224 */ /* 0x000fe400078e0022 */
[----:B------:R-:W-:-:S07]  /*285e0*/  IMAD.MOV.U32 R5, RZ, RZ, R14 ;  /* 0x000000ffff057224 */ /* 0x000fce00078e000e */
[----:B------:R-:W-:Y:S05]  /*285f0*/  WARPSYNC.COLLECTIVE R15, `(.L_x_8664) ;  /* 0x000000000f087348 */ /* 0x000fea0003c00000 */
[----:B------:R0:W1:Y:S02]  /*28600*/  SHFL.IDX P6, R14, R13, R12, R11 ;  /* 0x0000000c0d0e7389 */ /* 0x00006400000c000b */
[----:B01----:R-:W-:Y:S01]  /*28610*/  ENDCOLLECTIVE ;  /* 0x000000000000791b */ /* 0x003fe20003800000 */
.L_x_8664:
[----:B------:R-:W2:Y:S01]  /*28620*/  @!P1 LD.E.128 R8, desc[UR52][R8.64] ;  /* 0x0000003408089980 */ /* 0x000ea2000c101d00 */
[----:B------:R-:W-:-:S05]  /*28630*/  @!P1 IADD3 R14, P2, R14, R21, RZ ;  /* 0x000000150e0e9210 */ /* 0x000fca0007f5e0ff */
[----:B------:R-:W-:Y:S02]  /*28640*/  @!P1 IMAD.X R5, R5, 0x1, R6, P2 ;  /* 0x0000000105059824 */ /* 0x000fe400010e0606 */
[----:B------:R-:W-:-:S06]  /*28650*/  @!P1 IMAD.MOV.U32 R4, RZ, RZ, R14 ;  /* 0x000000ffff049224 */ /* 0x000fcc00078e000e */
[----:B------:R-:W5:Y:S01]  /*28660*/  @!P1 LD.E.128 R4, desc[UR52][R4.64] ;  /* 0x0000003404049980 */ /* 0x000f62000c101d00 */
[----:B------:R-:W-:Y:S02]  /*28670*/  CS2R R48, SRZ ;  /* 0x0000000000307805 */ /* 0x000fe4000001ff00 */
[----:B------:R-:W-:Y:S01]  /*28680*/  CS2R R50, SRZ ;  /* 0x0000000000327805 */ /* 0x000fe2000001ff00 */
[----:B------:R-:W-:Y:S01]  /*28690*/  IMAD.MOV.U32 R13, RZ, RZ, R35 ;  /* 0x000000ffff0d7224 */ /* 0x000fe200078e0023 */
[----:B------:R-:W-:Y:S02]  /*286a0*/  CS2R R38, SRZ ;  /* 0x0000000000267805 */ /* 0x000fe4000001ff00 */
[----:B------:R-:W-:Y:S01]  /*286b0*/  CS2R R20, SRZ ;  /* 0x0000000000147805 */ /* 0x000fe2000001ff00 */
[----:B--2---:R-:W-:Y:S02]  /*286c0*/  @!P1 IMAD.MOV.U32 R49, RZ, RZ, R9 ;  /* 0x000000ffff319224 */ /* 0x004fe400078e0009 */
[----:B------:R-:W-:-:S02]  /*286d0*/  @!P1 IMAD.MOV.U32 R51, RZ, RZ, R11 ;  /* 0x000000ffff339224 */ /* 0x000fc400078e000b */
[----:B------:R-:W-:Y:S02]  /*286e0*/  IMAD.MOV.U32 R12, RZ, RZ, R49 ;  /* 0x000000ffff0c7224 */ /* 0x000fe400078e0031 */
[----:B------:R-:W-:Y:S02]  /*286f0*/  IMAD.MOV.U32 R11, RZ, RZ, 0x181f ;  /* 0x0000181fff0b7424 */ /* 0x000fe400078e00ff */
[----:B------:R-:W-:Y:S01]  /*28700*/  @!P1 IMAD.MOV.U32 R48, RZ, RZ, R8 ;  /* 0x000000ffff309224 */ /* 0x000fe200078e0008 */
[----:B------:R-:W-:Y:S01]  /*28710*/  PRMT R78, R12, 0x7610, R78 ;  /* 0x000076100c4e7816 */ /* 0x000fe2000000004e */
[----:B------:R-:W-:Y:S02]  /*28720*/  IMAD.MOV.U32 R12, RZ, RZ, 0x1 ;  /* 0x00000001ff0c7424 */ /* 0x000fe400078e00ff */
[----:B------:R-:W-:Y:S02]  /*28730*/  IMAD.MOV.U32 R0, RZ, RZ, R48 ;  /* 0x000000ffff007224 */ /* 0x000fe400078e0030 */
[----:B------:R-:W-:-:S07]  /*28740*/  @!P1 IMAD.MOV.U32 R50, RZ, RZ, R10 ;  /* 0x000000ffff329224 */ /* 0x000fce00078e000a */
[----:B-----5:R-:W-:Y:S05]  /*28750*/  WARPSYNC.COLLECTIVE R15, `(.L_x_8665) ;  /* 0x000000000f087348 */ /* 0x020fea0003c00000 */
[----:B------:R0:W1:Y:S02]  /*28760*/  SHFL.IDX P6, R14, R13, R12, R11 ;  /* 0x0000000c0d0e7389 */ /* 0x00006400000c000b */
[----:B01---5:R-:W-:Y:S01]  /*28770*/  ENDCOLLECTIVE ;  /* 0x000000000000791b */ /* 0x023fe20003800000 */
.L_x_8665:
[----:B------:R-:W-:Y:S01]  /*28780*/  IMAD.MOV.U32 R24, RZ, RZ, R51 ;  /* 0x000000ffff187224 */ /* 0x000fe200078e0033 */
[----:B------:R-:W-:Y:S01]  /*28790*/  PRMT R77, R0, 0x7610, R77 ;  /* 0x00007610004d7816 */ /* 0x000fe2000000004d */
[----:B------:R-:W-:-:S03]  /*287a0*/  IMAD.MOV.U32 R10, RZ, RZ, R50 ;  /* 0x000000ffff0a7224 */ /* 0x000fc600078e0032 */
[----:B------:R-:W-:Y:S02]  /*287b0*/  PRMT R52, R24, 0x7610, R52 ;  /* 0x0000761018347816 */ /* 0x000fe40000000034 */
[----:B------:R-:W-:Y:S01]  /*287c0*/  CS2R R24, SRZ ;  /* 0x0000000000187805 */ /* 0x000fe2000001ff00 */
[----:B------:R-:W-:Y:S01]  /*287d0*/  @!P1 IMAD.MOV.U32 R38, RZ, RZ, R4 ;  /* 0x000000ffff269224 */ /* 0x000fe200078e0004 */
[----:B------:R-:W-:Y:S01]  /*287e0*/  PRMT R37, R10, 0x7610, R37 ;  /* 0x000076100a257816 */ /* 0x000fe20000000025 */
[----:B------:R-:W-:Y:S02]  /*287f0*/  @!P1 IMAD.MOV.U32 R39, RZ, RZ, R5 ;  /* 0x000000ffff279224 */ /* 0x000fe400078e0005 */
[----:B------:R-:W-:Y:S02]  /*28800*/  @!P1 IMAD.MOV.U32 R20, RZ, RZ, R6 ;  /* 0x000000ffff149224 */ /* 0x000fe400078e0006 */
[----:B------:R-:W-:Y:S02]  /*28810*/  IMAD.MOV.U32 R13, RZ, RZ, R32 ;  /* 0x000000ffff0d7224 */ /* 0x000fe400078e0020 */
[----:B------:R-:W-:-:S02]  /*28820*/  @!P1 IMAD.MOV.U32 R21, RZ, RZ, R7 ;  /* 0x000000ffff159224 */ /* 0x000fc400078e0007 */
[----:B------:R-:W-:Y:S02]  /*28830*/  IMAD.MOV.U32 R4, RZ, RZ, R38 ;  /* 0x000000ffff047224 */ /* 0x000fe400078e0026 */
[----:B------:R-:W-:Y:S02]  /*28840*/  IMAD.MOV.U32 R5, RZ, RZ, R39 ;  /* 0x000000ffff057224 */ /* 0x000fe400078e0027 */
[----:B------:R-:W-:Y:S01]  /*28850*/  IMAD.MOV.U32 R6, RZ, RZ, R20 ;  /* 0x000000ffff067224 */ /* 0x000fe200078e0014 */
[----:B------:R-:W-:Y:S01]  /*28860*/  PRMT R79, R4, 0x7610, R79 ;  /* 0x00007610044f7816 */ /* 0x000fe2000000004f */
[----:B------:R-:W-:Y:S01]  /*28870*/  IMAD.MOV.U32 R0, RZ, RZ, R14 ;  /* 0x000000ffff007224 */ /* 0x000fe200078e000e */
[----:B------:R-:W-:-:S07]  /*28880*/  PRMT R80, R5, 0x7610, R80 ;  /* 0x0000761005507816 */ /* 0x000fce0000000050 */
[----:B------:R-:W-:Y:S05]  /*28890*/  WARPSYNC.COLLECTIVE R15, `(.L_x_8666) ;  /* 0x000000000f087348 */ /* 0x000fea0003c00000 */
[----:B------:R0:W1:Y:S02]  /*288a0*/  SHFL.IDX P6, R14, R13, R12, R11 ;  /* 0x0000000c0d0e7389 */ /* 0x00006400000c000b */
[----:B01----:R-:W-:Y:S01]  /*288b0*/  ENDCOLLECTIVE ;  /* 0x000000000000791b */ /* 0x003fe20003800000 */
.L_x_8666:
[----:B------:R-:W-:Y:S01]  /*288c0*/  IMAD.MOV.U32 R7, RZ, RZ, R21 ;  /* 0x000000ffff077224 */ /* 0x000fe200078e0015 */
[----:B------:R-:W-:-:S04]  /*288d0*/  PRMT R81, R6, 0x7610, R81 ;  /* 0x0000761006517816 */ /* 0x000fc80000000051 */
[----:B------:R-:W-:Y:S01]  /*288e0*/  PRMT R82, R7, 0x7610, R82 ;  /* 0x0000761007527816 */ /* 0x000fe20000000052 */
[----:B------:R-:W-:Y:S02]  /*288f0*/  IMAD.MOV.U32 R13, RZ, RZ, R33 ;  /* 0x000000ffff0d7224 */ /* 0x000fe400078e0021 */
[----:B------:R-:W-:-:S07]  /*28900*/  IMAD.MOV.U32 R8, RZ, RZ, R14 ;  /* 0x000000ffff087224 */ /* 0x000fce00078e000e */
[----:B------:R-:W-:Y:S05]  /*28910*/  WARPSYNC.COLLECTIVE R15, `(.L_x_8667) ;  /* 0x000000000f087348 */ /* 0x000fea0003c00000 */
[----:B------:R0:W1:Y:S02]  /*28920*/  SHFL.IDX P6, R14, R13, R12, R11 ;  /* 0x0000000c0d0e7389 */ /* 0x00006400000c000b */
[----:B01----:R-:W-:Y:S01]  /*28930*/  ENDCOLLECTIVE ;  /* 0x000000000000791b */ /* 0x003fe20003800000 */
.L_x_8667:
[----:B------:R-:W-:Y:S02]  /*28940*/  IMAD.MOV.U32 R13, RZ, RZ, R34 ;  /* 0x000000ffff0d7224 */ /* 0x000fe400078e0022 */
[----:B------:R-:W-:-:S07]  /*28950*/  IMAD.MOV.U32 R9, RZ, RZ, R14 ;  /* 0x000000ffff097224 */ /* 0x000fce00078e000e */
[----:B------:R-:W-:Y:S05]  /*28960*/  WARPSYNC.COLLECTIVE R15, `(.L_x_8668) ;  /* 0x000000000f087348 */ /* 0x000fea0003c00000 */
[----:B------:R0:W1:Y:S02]  /*28970*/  SHFL.IDX P6, R14, R13, R12, R11 ;  /* 0x0000000c0d0e7389 */ /* 0x00006400000c000b */
[----:B01----:R-:W-:Y:S01]  /*28980*/  ENDCOLLECTIVE ;  /* 0x000000000000791b */ /* 0x003fe20003800000 */
.L_x_8668:
[----:B------:R-:W-:Y:S05]  /*28990*/  BRA `(.L_x_8669) ;  /* 0xfffffe4000947947 */ /* 0x000fea000383ffff */
.L_x_8315:
[----:B------:R-:W-:Y:S01]  /*289a0*/  BSSY B1, `(.L_x_8670) ;  /* 0x0000008000017945 */ /* 0x000fe20003800000 */
[----:B------:R-:W-:Y:S02]  /*289b0*/  IMAD.MOV.U32 R13, RZ, RZ, R35 ;  /* 0x000000ffff0d7224 */ /* 0x000fe400078e0023 */
[----:B------:R-:W-:Y:S02]  /*289c0*/  IMAD.MOV.U32 R12, RZ, RZ, 0x2 ;  /* 0x00000002ff0c7424 */ /* 0x000fe400078e00ff */
[----:B------:R-:W-:Y:S02]  /*289d0*/  IMAD.MOV.U32 R11, RZ, RZ, 0x181f ;  /* 0x0000181fff0b7424 */ /* 0x000fe400078e00ff */
[----:B0-----:R-:W-:-:S07]  /*289e0*/  IMAD.MOV.U32 R15, RZ, RZ, -0x1 ;  /* 0xffffffffff0f7424 */ /* 0x001fce00078e00ff */
[----:B----4-:R-:W-:Y:S05]  /*289f0*/  WARPSYNC.COLLECTIVE R15, `(.L_x_8671) ;  /* 0x000000000f087348 */ /* 0x010fea0003c00000 */
[----:B------:R0:W1:Y:S02]  /*28a00*/  SHFL.IDX P6, R14, R13, R12, R11 ;  /* 0x0000000c0d0e7389 */ /* 0x00006400000c000b */
[----:B01--4-:R-:W-:Y:S01]  /*28a10*/  ENDCOLLECTIVE ;  /* 0x000000000000791b */ /* 0x013fe20003800000 */
.L_x_8671:
[----:B------:R-:W-:Y:S05]  /*28a20*/  BSYNC B1 ;  /* 0x0000000000017941 */ /* 0x000fea0003800000 */
.L_x_8670:
[----:B------:R-:W-:Y:S02]  /*28a30*/  IMAD.MOV.U32 R13, RZ, RZ, R32 ;  /* 0x000000ffff0d7224 */ /* 0x000fe400078e0020 */
[----:B------:R-:W-:Y:S02]  /*28a40*/  IMAD.MOV.U32 R12, RZ, RZ, 0x2 ;  /* 0x00000002ff0c7424 */ /* 0x000fe400078e00ff */
[----:B------:R-:W-:Y:S02]  /*28a50*/  IMAD.MOV.U32 R11, RZ, RZ, 0x181f ;  /* 0x0000181fff0b7424 */ /* 0x000fe400078e00ff */
[----:B------:R-:W-:Y:S02]  /*28a60*/  IMAD.MOV.U32 R15, RZ, RZ, -0x1 ;  /* 0xffffffffff0f7424 */ /* 0x000fe400078e00ff */
[----:B------:R-:W-:Y:S02]  /*28a70*/  IMAD.MOV.U32 R0, RZ, RZ, R14 ;  /* 0x000000ffff007224 */ /* 0x000fe400078e000e */
[----:B------:R-:W-:-:S07]  /*28a80*/  VIADD R10, R56, 0x40 ;  /* 0x00000040380a7836 */ /* 0x000fce0000000000 */
[----:B------:R-:W-:Y:S05]  /*28a90*/  WARPSYNC.COLLECTIVE R15, `(.L_x_8672) ;  /* 0x000000000f087348 */ /* 0x000fea0003c00000 */
[----:B------:R0:W1:Y:S02]  /*28aa0*/  SHFL.IDX P6, R14, R13, R12, R11 ;  /* 0x0000000c0d0e7389 */ /* 0x00006400000c000b */
[----:B01----:R-:W-:Y:S01]  /*28ab0*/  ENDCOLLECTIVE ;  /* 0x000000000000791b */ /* 0x003fe20003800000 */
.L_x_8672:
        /* <DEDUP_REMOVED lines=8> */
.L_x_8673:
[----:B------:R-:W-:-:S05]  /*28b40*/  @!P1 IADD3 R8, P2, R8, R31, RZ ;  /* 0x0000001f08089210 */ /* 0x000fca0007f5e0ff */
[----:B------:R-:W-:Y:S02]  /*28b50*/  @!P1 IMAD.X R9, R0, 0x1, R29, P2 ;  /* 0x0000000100099824 */ /* 0x000fe400010e061d */
[----:B------:R-:W-:Y:S02]  /*28b60*/  IMAD.MOV.U32 R13, RZ, RZ, R34 ;  /* 0x000000ffff0d7224 */ /* 0x000fe400078e0022 */
[----:B------:R-:W-:-:S07]  /*28b70*/  IMAD.MOV.U32 R28, RZ, RZ, R14 ;  /* 0x000000ffff1c7224 */ /* 0x000fce00078e000e */
[----:B------:R-:W-:Y:S05]  /*28b80*/  WARPSYNC.COLLECTIVE R15, `(.L_x_8674) ;  /* 0x000000000f087348 */ /* 0x000fea0003c00000 */
[----:B------:R0:W1:Y:S02]  /*28b90*/  SHFL.IDX P6, R14, R13, R12, R11 ;  /* 0x0000000c0d0e7389 */ /* 0x00006400000c000b */
[----:B01----:R-:W-:Y:S01]  /*28ba0*/  ENDCOLLECTIVE ;  /* 0x000000000000791b */ /* 0x003fe20003800000 */
.L_x_8674:
[----:B------:R-:W2:Y:S01]  /*28bb0*/  @!P1 LD.E.128 R8, desc[UR52][R8.64] ;  /* 0x0000003408089980 */ /* 0x000ea2000c101d00 */
[----:B------:R-:W-:-:S05]  /*28bc0*/  @!P1 IADD3 R14, P2, R14, R31, RZ ;  /* 0x0000001f0e0e9210 */ /* 0x000fca0007f5e0ff */
[----:B------:R-:W-:-:S04]  /*28bd0*/  @!P1 IMAD.X R29, R28, 0x1, R29, P2 ;  /* 0x000000011c1d9824 */ /* 0x000fc800010e061d */
[----:B------:R-:W-:-:S05]  /*28be0*/  @!P1 IMAD.MOV.U32 R15, RZ, RZ, R29 ;  /* 0x000000ffff0f9224 */ /* 0x000fca00078e001d */
[----:B------:R0:W5:Y:S01]  /*28bf0*/  @!P1 LD.E.128 R28, desc[UR52][R14.64] ;  /* 0x000000340e1c9980 */ /* 0x000162000c101d00 */
[----:B------:R-:W-:Y:S02]  /*28c00*/  CS2R R44, SRZ ;  /* 0x00000000002c7805 */ /* 0x000fe4000001ff00 */
[----:B------:R-:W-:Y:S01]  /*28c10*/  CS2R R46, SRZ ;  /* 0x00000000002e7805 */ /* 0x000fe2000001ff00 */
[----:B------:R-:W-:Y:S01]  /*28c20*/  IMAD.MOV.U32 R13, RZ, RZ, R35 ;  /* 0x000000ffff0d7224 */ /* 0x000fe200078e0023 */
[----:B------:R-:W-:Y:S02]  /*28c30*/  CS2R R40, SRZ ;  /* 0x0000000000287805 */ /* 0x000fe4000001ff00 */
[----:B------:R-:W-:Y:S01]  /*28c40*/  CS2R R42, SRZ ;  /* 0x00000000002a7805 */ /* 0x000fe2000001ff00 */
[----:B0-----:R-:W-:Y:S02]  /*28c50*/  IMAD.MOV.U32 R15, RZ, RZ, -0x1 ;  /* 0xffffffffff0f7424 */ /* 0x001fe400078e00ff */
[----:B--2---:R-:W-:-:S02]  /*28c60*/  @!P1 IMAD.MOV.U32 R45, RZ, RZ, R9 ;  /* 0x000000ffff2d9224 */ /* 0x004fc400078e0009 */
[----:B------:R-:W-:Y:S02]  /*28c70*/  @!P1 IMAD.MOV.U32 R47, RZ, RZ, R11 ;  /* 0x000000ffff2f9224 */ /* 0x000fe400078e000b */
[----:B------:R-:W-:Y:S02]  /*28c80*/  IMAD.MOV.U32 R12, RZ, RZ, R45 ;  /* 0x000000ffff0c7224 */ /* 0x000fe400078e002d */
[----:B------:R-:W-:Y:S02]  /*28c90*/  IMAD.MOV.U32 R11, RZ, RZ, 0x181f ;  /* 0x0000181fff0b7424 */ /* 0x000fe400078e00ff */
[----:B------:R-:W-:Y:S01]  /*28ca0*/  @!P1 IMAD.MOV.U32 R44, RZ, RZ, R8 ;  /* 0x000000ffff2c9224 */ /* 0x000fe200078e0008 */
[----:B------:R-:W-:Y:S01]  /*28cb0*/  PRMT R66, R12, 0x7610, R66 ;  /* 0x000076100c427816 */ /* 0x000fe20000000042 */
[----:B------:R-:W-:Y:S02]  /*28cc0*/  IMAD.MOV.U32 R12, RZ, RZ, 0x3 ;  /* 0x00000003ff0c7424 */ /* 0x000fe400078e00ff */
[----:B------:R-:W-:-:S02]  /*28cd0*/  IMAD.MOV.U32 R0, RZ, RZ, R44 ;  /* 0x000000ffff007224 */ /* 0x000fc400078e002c */
[----:B------:R-:W-:-:S07]  /*28ce0*/  @!P1 IMAD.MOV.U32 R46, RZ, RZ, R10 ;  /* 0x000000ffff2e9224 */ /* 0x000fce00078e000a */
[----:B-----5:R-:W-:Y:S05]  /*28cf0*/  WARPSYNC.COLLECTIVE R15, `(.L_x_8675) ;  /* 0x000000000f087348 */ /* 0x020fea0003c00000 */
[----:B------:R0:W1:Y:S02]  /*28d00*/  SHFL.IDX P6, R14, R13, R12, R11 ;  /* 0x0000000c0d0e7389 */ /* 0x00006400000c000b */
[----:B01---5:R-:W-:Y:S01]  /*28d10*/  ENDCOLLECTIVE ;  /* 0x000000000000791b */ /* 0x023fe20003800000 */
.L_x_8675:
[----:B------:R-:W-:Y:S01]  /*28d20*/  IMAD.MOV.U32 R9, RZ, RZ, R47 ;  /* 0x000000ffff097224 */ /* 0x000fe200078e002f */
[----:B------:R-:W-:Y:S01]  /*28d30*/  PRMT R65, R0, 0x7610, R65 ;  /* 0x0000761000417816 */ /* 0x000fe20000000041 */
[----:B------:R-:W-:-:S03]  /*28d40*/  IMAD.MOV.U32 R8, RZ, RZ, R46 ;  /* 0x000000ffff087224 */ /* 0x000fc600078e002e */
[----:B------:R-:W-:Y:S02]  /*28d50*/  PRMT R54, R9, 0x7610, R54 ;  /* 0x0000761009367816 */ /* 0x000fe40000000036 */
[----:B------:R-:W-:Y:S01]  /*28d60*/  PRMT R53, R8, 0x7610, R53 ;  /* 0x0000761008357816 */ /* 0x000fe20000000035 */
[----:B------:R-:W-:Y:S02]  /*28d70*/  @!P1 IMAD.MOV.U32 R40, RZ, RZ, R28 ;  /* 0x000000ffff289224 */ /* 0x000fe400078e001c */
        /* <DEDUP_REMOVED lines=13> */
.L_x_8676:
[----:B------:R-:W-:Y:S02]  /*28e50*/  PRMT R74, R10, 0x7610, R74 ;  /* 0x000076100a4a7816 */ /* 0x000fe4000000004a */
[----:B------:R-:W-:Y:S01]  /*28e60*/  CS2R R8, SRZ ;  /* 0x0000000000087805 */ /* 0x000fe2000001ff00 */
[----:B------:R-:W-:Y:S02]  /*28e70*/  IMAD.MOV.U32 R13, RZ, RZ, R33 ;  /* 0x000000ffff0d7224 */ /* 0x000fe400078e0021 */
[----:B------:R-:W-:-:S07]  /*28e80*/  IMAD.MOV.U32 R32, RZ, RZ, R14 ;  /* 0x000000ffff207224 */ /* 0x000fce00078e000e */
[----:B------:R-:W-:Y:S05]  /*28e90*/  WARPSYNC.COLLECTIVE R15, `(.L_x_8677) ;  /* 0x000000000f087348 */ /* 0x000fea0003c00000 */
[----:B------:R0:W1:Y:S02]  /*28ea0*/  SHFL.IDX P6, R14, R13, R12, R11 ;  /* 0x0000000c0d0e7389 */ /* 0x00006400000c000b */
[----:B01----:R-:W-:Y:S01]  /*28eb0*/  ENDCOLLECTIVE ;  /* 0x000000000000791b */ /* 0x003fe20003800000 */
.L_x_8677:
[----:B------:R-:W-:Y:S02]  /*28ec0*/  IMAD.MOV.U32 R13, RZ, RZ, R34 ;  /* 0x000000ffff0d7224 */ /* 0x000fe400078e0022 */
[----:B------:R-:W-:-:S07]  /*28ed0*/  IMAD.MOV.U32 R33, RZ, RZ, R14 ;  /* 0x000000ffff217224 */ /* 0x000fce00078e000e */
[----:B------:R-:W-:Y:S05]  /*28ee0*/  WARPSYNC.COLLECTIVE R15, `(.L_x_8678) ;  /* 0x000000000f087348 */ /* 0x000fea0003c00000 */
[----:B------:R0:W1:Y:S02]  /*28ef0*/  SHFL.IDX P6, R14, R13, R12, R11 ;  /* 0x0000000c0d0e7389 */ /* 0x00006400000c000b */
[----:B01----:R-:W-:Y:S01]  /*28f00*/  ENDCOLLECTIVE ;  /* 0x000000000000791b */ /* 0x003fe20003800000 */
.L_x_8678:
[----:B------:R-:W-:-:S05]  /*28f10*/  IMAD.MOV.U32 R11, RZ, RZ, R43 ;  /* 0x000000ffff0b7224 */ /* 0x000fca00078e002b */
[----:B------:R-:W-:Y:S01]  /*28f20*/  PRMT R75, R11, 0x7610, R75 ;  /* 0x000076100b4b7816 */ /* 0x000fe2000000004b */
[----:B------:R-:W-:Y:S01]  /*28f30*/  IMAD.MOV.U32 R34, RZ, RZ, R14 ;  /* 0x000000ffff227224 */ /* 0x000fe200078e000e */
[----:B------:R-:W-:Y:S06]  /*28f40*/  BRA `(.L_x_8679) ;  /* 0xfffffe4000807947 */ /* 0x000fec000383ffff */
.L_x_8319:
[----:B0-----:R0:W1:Y:S02]  /*28f50*/  SYNCS.PHASECHK.TRANS64.TRYWAIT P4, [R18+URZ+0x28800], R29 ;  /* 0x0288001d120075a7 */ /* 0x001064000808017f */
[----:B-1----:R-:W-:Y:S05]  /*28f60*/  @!P4 NANOSLEEP.SYNCS 0x989680 ;  /* 0x009896800000c95d */ /* 0x002fea0003900000 */
[----:B------:R-:W1:Y:S02]  /*28f70*/  @!P4 SYNCS.PHASECHK.TRANS64 P4, [R18+URZ+0x28800], R29 ;  /* 0x0288001d1200c5a7 */ /* 0x000e64000808007f */
[----:B-1----:R-:W-:Y:S05]  /*28f80*/  @!P4 BRA `(.L_x_8319) ;  /* 0xfffffffc00f0c947 */ /* 0x002fea000383ffff */
[----:B------:R-:W-:Y:S05]  /*28f90*/  BRA `(.L_x_8680) ;  /* 0xfffffe4400347947 */ /* 0x000fea000383ffff */
.L_x_8329:
[----:B--2---:R2:W3:Y:S02]  /*28fa0*/  SYNCS.PHASECHK.TRANS64.TRYWAIT P1, [R8+URZ+0x28830], R3 ;  /* 0x02883003080075a7 */ /* 0x0044e4000802017f */
[----:B---3--:R-:W-:Y:S05]  /*28fb0*/  @!P1 NANOSLEEP.SYNCS 0x989680 ;  /* 0x009896800000995d */ /* 0x008fea0003900000 */
[----:B------:R-:W3:Y:S02]  /*28fc0*/  @!P1 SYNCS.PHASECHK.TRANS64 P1, [R8+URZ+0x28830], R3 ;  /* 0x02883003080095a7 */ /* 0x000ee4000802007f */
[----:B---3--:R-:W-:Y:S05]  /*28fd0*/  @!P1 BRA `(.L_x_8329) ;  /* 0xfffffffc00f09947 */ /* 0x008fea000383ffff */
[----:B------:R-:W-:Y:S05]  /*28fe0*/  BRA `(.L_x_8328) ;  /* 0xfffffe6000387947 */ /* 0x000fea000383ffff */
.L_x_8348:
[----:B-1----:R1:W2:Y:S02]  /*28ff0*/  SYNCS.PHASECHK.TRANS64.TRYWAIT P4, [R25+URZ+0x28830], R24 ;  /* 0x02883018190075a7 */ /* 0x0022a4000808017f */
[----:B--2---:R-:W-:Y:S05]  /*29000*/  @!P4 NANOSLEEP.SYNCS 0x989680 ;  /* 0x009896800000c95d */ /* 0x004fea0003900000 */
[----:B------:R-:W2:Y:S02]  /*29010*/  @!P4 SYNCS.PHASECHK.TRANS64 P4, [R25+URZ+0x28830], R24 ;  /* 0x028830181900c5a7 */ /* 0x000ea4000808007f */
[----:B--2---:R-:W-:Y:S05]  /*29020*/  @!P4 BRA `(.L_x_8348) ;  /* 0xfffffffc00f0c947 */ /* 0x004fea000383ffff */
[----:B------:R-:W-:Y:S05]  /*29030*/  BRA `(.L_x_8347) ;  /* 0xfffffe9400307947 */ /* 0x000fea000383ffff */
.L_x_8352:
[----:B-1----:R1:W2:Y:S02]  /*29040*/  SYNCS.PHASECHK.TRANS64.TRYWAIT P3, [R206+URZ+0x28850], R187 ;  /* 0x028850bbce0075a7 */ /* 0x0022a4000806017f */
[----:B--2---:R-:W-:Y:S05]  /*29050*/  @!P3 NANOSLEEP.SYNCS 0x989680 ;  /* 0x009896800000b95d */ /* 0x004fea0003900000 */
[----:B------:R-:W2:Y:S02]  /*29060*/  @!P3 SYNCS.PHASECHK.TRANS64 P3, [R206+URZ+0x28850], R187 ;  /* 0x028850bbce00b5a7 */ /* 0x000ea4000806007f */
[----:B--2---:R-:W-:Y:S05]  /*29070*/  @!P3 BRA `(.L_x_8352) ;  /* 0xfffffffc00f0b947 */ /* 0x004fea000383ffff */
[----:B------:R-:W-:Y:S05]  /*29080*/  BRA `(.L_x_8349) ;  /* 0xfffffe9800707947 */ /* 0x000fea000383ffff */
.L_x_8373:
[----:B-1----:R1:W2:Y:S02]  /*29090*/  SYNCS.PHASECHK.TRANS64.TRYWAIT P2, [R3+URZ+0x28830], R0 ;  /* 0x02883000030075a7 */ /* 0x0022a4000804017f */
[----:B--2---:R-:W-:Y:S05]  /*290a0*/  @!P2 NANOSLEEP.SYNCS 0x989680 ;  /* 0x009896800000a95d */ /* 0x004fea0003900000 */
[----:B------:R-:W2:Y:S02]  /*290b0*/  @!P2 SYNCS.PHASECHK.TRANS64 P2, [R3+URZ+0x28830], R0 ;  /* 0x028830000300a5a7 */ /* 0x000ea4000804007f */
[----:B--2---:R-:W-:Y:S05]  /*290c0*/  @!P2 BRA `(.L_x_8373) ;  /* 0xfffffffc00f0a947 */ /* 0x004fea000383ffff */
[----:B------:R-:W-:Y:S05]  /*290d0*/  BRA `(.L_x_8372) ;  /* 0xfffffec8009c7947 */ /* 0x000fea000383ffff */
.L_x_8377:
[----:B-1----:R1:W2:Y:S02]  /*290e0*/  SYNCS.PHASECHK.TRANS64.TRYWAIT P1, [R3+URZ+0x28850], R0 ;  /* 0x02885000030075a7 */ /* 0x0022a4000802017f */
[----:B--2---:R-:W-:Y:S05]  /*290f0*/  @!P1 NANOSLEEP.SYNCS 0x989680 ;  /* 0x009896800000995d */ /* 0x004fea0003900000 */
[----:B------:R-:W2:Y:S02]  /*29100*/  @!P1 SYNCS.PHASECHK.TRANS64 P1, [R3+URZ+0x28850], R0 ;  /* 0x02885000030095a7 */ /* 0x000ea4000802007f */
[----:B--2---:R-:W-:Y:S05]  /*29110*/  @!P1 BRA `(.L_x_8377) ;  /* 0xfffffffc00f09947 */ /* 0x004fea000383ffff */
[----:B------:R-:W-:Y:S05]  /*29120*/  BRA `(.L_x_8374) ;  /* 0xfffffecc00e87947 */ /* 0x000fea000383ffff */
.L_x_8386:
[----:B-1----:R1:W2:Y:S02]  /*29130*/  SYNCS.PHASECHK.TRANS64.TRYWAIT P2, [R3+URZ+0x28830], R0 ;  /* 0x02883000030075a7 */ /* 0x0022a4000804017f */
[----:B--2---:R-:W-:Y:S05]  /*29140*/  @!P2 NANOSLEEP.SYNCS 0x989680 ;  /* 0x009896800000a95d */ /* 0x004fea0003900000 */
[----:B------:R-:W2:Y:S02]  /*29150*/  @!P2 SYNCS.PHASECHK.TRANS64 P2, [R3+URZ+0x28830], R0 ;  /* 0x028830000300a5a7 */ /* 0x000ea4000804007f */
[----:B--2---:R-:W-:Y:S05]  /*29160*/  @!P2 BRA `(.L_x_8386) ;  /* 0xfffffffc00f0a947 */ /* 0x004fea000383ffff */
[----:B------:R-:W-:Y:S05]  /*29170*/  BRA `(.L_x_8385) ;  /* 0xfffffeec00587947 */ /* 0x000fea000383ffff */
.L_x_8390:
[----:B-1----:R1:W2:Y:S02]  /*29180*/  SYNCS.PHASECHK.TRANS64.TRYWAIT P1, [R3+URZ+0x28850], R0 ;  /* 0x02885000030075a7 */ /* 0x0022a4000802017f */
[----:B--2---:R-:W-:Y:S05]  /*29190*/  @!P1 NANOSLEEP.SYNCS 0x989680 ;  /* 0x009896800000995d */ /* 0x004fea0003900000 */
[----:B------:R-:W2:Y:S02]  /*291a0*/  @!P1 SYNCS.PHASECHK.TRANS64 P1, [R3+URZ+0x28850], R0 ;  /* 0x02885000030095a7 */ /* 0x000ea4000802007f */
[----:B--2---:R-:W-:Y:S05]  /*291b0*/  @!P1 BRA `(.L_x_8390) ;  /* 0xfffffffc00f09947 */ /* 0x004fea000383ffff */
[----:B------:R-:W-:Y:S05]  /*291c0*/  BRA `(.L_x_8387) ;  /* 0xfffffef000a47947 */ /* 0x000fea000383ffff */
.L_x_8405:
[----:B-1----:R1:W2:Y:S02]  /*291d0*/  SYNCS.PHASECHK.TRANS64.TRYWAIT P1, [R11+URZ+0x28850], R4 ;  /* 0x028850040b0075a7 */ /* 0x0022a4000802017f */
[----:B--2---:R-:W-:Y:S05]  /*291e0*/  @!P1 NANOSLEEP.SYNCS 0x989680 ;  /* 0x009896800000995d */ /* 0x004fea0003900000 */
[----:B------:R-:W2:Y:S02]  /*291f0*/  @!P1 SYNCS.PHASECHK.TRANS64 P1, [R11+URZ+0x28850], R4 ;  /* 0x028850040b0095a7 */ /* 0x000ea4000802007f */
[----:B--2---:R-:W-:Y:S05]  /*29200*/  @!P1 BRA `(.L_x_8405) ;  /* 0xfffffffc00f09947 */ /* 0x004fea000383ffff */
[----:B------:R-:W-:Y:S05]  /*29210*/  BRA `(.L_x_8404) ;  /* 0xffffff2000047947 */ /* 0x000fea000383ffff */
.L_x_8411:
[----:B------:R-:W-:Y:S02]  /*29220*/  IMAD.MOV.U32 R13, RZ, RZ, R8 ;  /* 0x000000ffff0d7224 */ /* 0x000fe400078e0008 */
[----:B------:R-:W-:Y:S02]  /*29230*/  IMAD.MOV.U32 R12, RZ, RZ, RZ ;  /* 0x000000ffff0c7224 */ /* 0x000fe400078e00ff */
[----:B------:R-:W-:Y:S02]  /*29240*/  IMAD.MOV.U32 R11, RZ, RZ, 0x181f ;  /* 0x0000181fff0b7424 */ /* 0x000fe400078e00ff */
[----:B------:R-:W-:-:S07]  /*29250*/  IMAD.MOV.U32 R15, RZ, RZ, -0x1 ;  /* 0xffffffffff0f7424 */ /* 0x000fce00078e00ff */
[----:B-----5:R-:W-:Y:S05]  /*29260*/  WARPSYNC.COLLECTIVE R15, `(.L_x_8681) ;  /* 0x000000000f087348 */ /* 0x020fea0003c00000 */
[----:B------:R0:W1:Y:S02]  /*29270*/  SHFL.IDX P6, R14, R13, R12, R11 ;  /* 0x0000000c0d0e7389 */ /* 0x00006400000c000b */
[----:B01---5:R-:W-:Y:S01]  /*29280*/  ENDCOLLECTIVE ;  /* 0x000000000000791b */ /* 0x023fe20003800000 */
.L_x_8681:
[----:B------:R-:W-:Y:S02]  /*29290*/  IMAD.MOV.U32 R13, RZ, RZ, R0 ;  /* 0x000000ffff0d7224 */ /* 0x000fe400078e0000 */
[----:B------:R-:W-:-:S07]  /*292a0*/  IMAD.MOV.U32 R3, RZ, RZ, R14 ;  /* 0x000000ffff037224 */ /* 0x000fce00078e000e */
[----:B------:R-:W-:Y:S05]  /*292b0*/  WARPSYNC.COLLECTIVE R15, `(.L_x_8682) ;  /* 0x000000000f087348 */ /* 0x000fea0003c00000 */
[----:B------:R0:W1:Y:S02]  /*292c0*/  SHFL.IDX P6, R14, R13, R12, R11 ;  /* 0x0000000c0d0e7389 */ /* 0x00006400000c000b */
[----:B01----:R-:W-:Y:S01]  /*292d0*/  ENDCOLLECTIVE ;  /* 0x000000000000791b */ /* 0x003fe20003800000 */
.L_x_8682:
[----:B------:R-:W-:Y:S05]  /*292e0*/  BRA `(.L_x_8683) ;  /* 0xffffff3800e47947 */ /* 0x000fea000383ffff */
.L_x_8414:
[----:B------:R-:W-:Y:S01]  /*292f0*/  BSSY B1, `(.L_x_8684) ;  /* 0x0000008000017945 */ /* 0x000fe20003800000 */
[----:B------:R-:W-:Y:S02]  /*29300*/  IMAD.MOV.U32 R13, RZ, RZ, R8 ;  /* 0x000000ffff0d7224 */ /* 0x000fe400078e0008 */
[----:B------:R-:W-:Y:S02]  /*29310*/  IMAD.MOV.U32 R12, RZ, RZ, 0x1 ;  /* 0x00000001ff0c7424 */ /* 0x000fe400078e00ff */
[----:B---3--:R-:W-:Y:S02]  /*29320*/  IMAD.MOV.U32 R11, RZ, RZ, 0x181f ;  /* 0x0000181fff0b7424 */ /* 0x008fe400078e00ff */
[----:B------:R-:W-:-:S07]  /*29330*/  IMAD.MOV.U32 R15, RZ, RZ, -0x1 ;  /* 0xffffffffff0f7424 */ /* 0x000fce00078e00ff */
[----:B012--5:R-:W-:Y:S05]  /*29340*/  WARPSYNC.COLLECTIVE R15, `(.L_x_8685) ;  /* 0x000000000f087348 */ /* 0x027fea0003c00000 */
[----:B--2---:R2:W3:Y:S02]  /*29350*/  SHFL.IDX P6, R14, R13, R12, R11 ;  /* 0x0000000c0d0e7389 */ /* 0x0044e400000c000b */
[----:B0123-5:R-:W-:Y:S01]  /*29360*/  ENDCOLLECTIVE ;  /* 0x000000000000791b */ /* 0x02ffe20003800000 */
.L_x_8685:
[----:B------:R-:W-:Y:S05]  /*29370*/  BSYNC B1 ;  /* 0x0000000000017941 */ /* 0x000fea0003800000 */
.L_x_8684:
        /* <DEDUP_REMOVED lines=8> */
.L_x_8686:
[----:B------:R-:W-:Y:S05]  /*29400*/  BRA `(.L_x_8687) ;  /* 0xffffff3800e07947 */ /* 0x000fea000383ffff */
.L_x_8417:
        /* <DEDUP_REMOVED lines=8> */
.L_x_8689:
[----:B------:R-:W-:Y:S05]  /*29490*/  BSYNC B1 ;  /* 0x0000000000017941 */ /* 0x000fea0003800000 */
.L_x_8688:
        /* <DEDUP_REMOVED lines=8> */
.L_x_8690:
[----:B------:R-:W-:Y:S05]  /*29520*/  BRA `(.L_x_8691) ;  /* 0xffffff3800e07947 */ /* 0x000fea000383ffff */
.L_x_8420:
        /* <DEDUP_REMOVED lines=8> */
.L_x_8693:
[----:B------:R-:W-:Y:S05]  /*295b0*/  BSYNC B1 ;  /* 0x0000000000017941 */ /* 0x000fea0003800000 */
.L_x_8692:
        /* <DEDUP_REMOVED lines=8> */
.L_x_8694:
[----:B------:R-:W-:Y:S05]  /*29640*/  BRA `(.L_x_8695) ;  /* 0xffffff3800e07947 */ /* 0x000fea000383ffff */
.L_x_8422:
[----:B------:R-:W-:Y:S02]  /*29650*/  IMAD.MOV.U32 R13, RZ, RZ, R4 ;  /* 0x000000ffff0d7224 */ /* 0x000fe400078e0004 */
[----:B------:R-:W-:Y:S02]  /*29660*/  IMAD.MOV.U32 R12, RZ, RZ, RZ ;  /* 0x000000ffff0c7224 */ /* 0x000fe400078e00ff */
[----:B------:R-:W-:Y:S02]  /*29670*/  IMAD.MOV.U32 R11, RZ, RZ, 0x1c1f ;  /* 0x00001c1fff0b7424 */ /* 0x000fe400078e00ff */
[----:B------:R-:W-:-:S07]  /*29680*/  IMAD.MOV.U32 R15, RZ, RZ, -0x1 ;  /* 0xffffffffff0f7424 */ /* 0x000fce00078e00ff */
[----:B------:R-:W-:Y:S05]  /*29690*/  WARPSYNC.COLLECTIVE R15, `(.L_x_8696) ;  /* 0x000000000f087348 */ /* 0x000fea0003c00000 */
[----:B------:R0:W1:Y:S02]  /*296a0*/  SHFL.IDX P6, R14, R13, R12, R11 ;  /* 0x0000000c0d0e7389 */ /* 0x00006400000c000b */
[----:B01----:R-:W-:Y:S01]  /*296b0*/  ENDCOLLECTIVE ;  /* 0x000000000000791b */ /* 0x003fe20003800000 */
.L_x_8696:
[----:B------:R-:W-:Y:S02]  /*296c0*/  IMAD.MOV.U32 R13, RZ, RZ, R3 ;  /* 0x000000ffff0d7224 */ /* 0x000fe400078e0003 */
[----:B------:R-:W-:-:S07]  /*296d0*/  IMAD.MOV.U32 R0, RZ, RZ, R14 ;  /* 0x000000ffff007224 */ /* 0x000fce00078e000e */
[----:B------:R-:W-:Y:S05]  /*296e0*/  WARPSYNC.COLLECTIVE R15, `(.L_x_8697) ;  /* 0x000000000f087348 */ /* 0x000fea0003c00000 */
[----:B------:R0:W1:Y:S02]  /*296f0*/  SHFL.IDX P6, R14, R13, R12, R11 ;  /* 0x0000000c0d0e7389 */ /* 0x00006400000c000b */
[----:B01----:R-:W-:Y:S01]  /*29700*/  ENDCOLLECTIVE ;  /* 0x000000000000791b */ /* 0x003fe20003800000 */
.L_x_8697:
[----:B------:R-:W-:Y:S05]  /*29710*/  BRA `(.L_x_8698) ;  /* 0xffffff3c00dc7947 */ /* 0x000fea000383ffff */
.L_x_8425:
[----:B------:R-:W-:Y:S01]  /*29720*/  BSSY B1, `(.L_x_8699) ;  /* 0x0000008000017945 */ /* 0x000fe20003800000 */
[----:B0-----:R-:W-:Y:S02]  /*29730*/  IMAD.MOV.U32 R13, RZ, RZ, R4 ;  /* 0x000000ffff0d7224 */ /* 0x001fe400078e0004 */
[----:B------:R-:W-:Y:S02]  /*29740*/  IMAD.MOV.U32 R12, RZ, RZ, 0x1 ;  /* 0x00000001ff0c7424 */ /* 0x000fe400078e00ff */
[----:B------:R-:W-:Y:S02]  /*29750*/  IMAD.MOV.U32 R11, RZ, RZ, 0x1c1f ;  /* 0x00001c1fff0b7424 */ /* 0x000fe400078e00ff */
[----:B------:R-:W-:-:S07]  /*29760*/  IMAD.MOV.U32 R15, RZ, RZ, -0x1 ;  /* 0xffffffffff0f7424 */ /* 0x000fce00078e00ff */
[----:B-12---:R-:W-:Y:S05]  /*29770*/  WARPSYNC.COLLECTIVE R15, `(.L_x_8700) ;  /* 0x000000000f087348 */ /* 0x006fea0003c00000 */
[----:B--2---:R0:W2:Y:S02]  /*29780*/  SHFL.IDX P6, R14, R13, R12, R11 ;  /* 0x0000000c0d0e7389 */ /* 0x0040a400000c000b */
[----:B012---:R-:W-:Y:S01]  /*29790*/  ENDCOLLECTIVE ;  /* 0x000000000000791b */ /* 0x007fe20003800000 */
.L_x_8700:
[----:B------:R-:W-:Y:S05]  /*297a0*/  BSYNC B1 ;  /* 0x0000000000017941 */ /* 0x000fea0003800000 */
.L_x_8699:
        /* <DEDUP_REMOVED lines=8> */
.L_x_8701:
[----:B------:R-:W-:Y:S05]  /*29830*/  BRA `(.L_x_8702) ;  /* 0xffffff4000e47947 */ /* 0x000fea000383ffff */
.L_x_8429:
[----:B------:R-:W-:Y:S02]  /*29840*/  IMAD.MOV.U32 R13, RZ, RZ, R4 ;  /* 0x000000ffff0d7224 */ /* 0x000fe400078e0004 */
[----:B------:R-:W-:Y:S02]  /*29850*/  IMAD.MOV.U32 R12, RZ, RZ, RZ ;  /* 0x000000ffff0c7224 */ /* 0x000fe400078e00ff */
[----:B------:R-:W-:Y:S02]  /*29860*/  IMAD.MOV.U32 R11, RZ, RZ, 0x181f ;  /* 0x0000181fff0b7424 */ /* 0x000fe400078e00ff */
[----:B------:R-:W-:-:S07]  /*29870*/  IMAD.MOV.U32 R15, RZ, RZ, -0x1 ;  /* 0xffffffffff0f7424 */ /* 0x000fce00078e00ff */
[----:B0--3--:R-:W-:Y:S05]  /*29880*/  WARPSYNC.COLLECTIVE R15, `(.L_x_8703) ;  /* 0x000000000f087348 */ /* 0x009fea0003c00000 */
[----:B------:R1:W2:Y:S02]  /*29890*/  SHFL.IDX P6, R14, R13, R12, R11 ;  /* 0x0000000c0d0e7389 */ /* 0x0002a400000c000b */
[----:B0123--:R-:W-:Y:S01]  /*298a0*/  ENDCOLLECTIVE ;  /* 0x000000000000791b */ /* 0x00ffe20003800000 */
.L_x_8703:
[----:B------:R-:W-:Y:S02]  /*298b0*/  IMAD.MOV.U32 R13, RZ, RZ, R0 ;  /* 0x000000ffff0d7224 */ /* 0x000fe400078e0000 */
[----:B------:R-:W-:-:S07]  /*298c0*/  IMAD.MOV.U32 R3, RZ, RZ, R14 ;  /* 0x000000ffff037224 */ /* 0x000fce00078e000e */
[----:B------:R-:W-:Y:S05]  /*298d0*/  WARPSYNC.COLLECTIVE R15, `(.L_x_8704) ;  /* 0x000000000f087348 */ /* 0x000fea0003c00000 */
[----:B------:R0:W1:Y:S02]  /*298e0*/  SHFL.IDX P6, R14, R13, R12, R11 ;  /* 0x0000000c0d0e7389 */ /* 0x00006400000c000b */
[----:B01----:R-:W-:Y:S01]  /*298f0*/  ENDCOLLECTIVE ;  /* 0x000000000000791b */ /* 0x003fe20003800000 */
.L_x_8704:
[----:B------:R-:W-:Y:S05]  /*29900*/  BRA `(.L_x_8705) ;  /* 0xffffff4c00e87947 */ /* 0x000fea000383ffff */
.L_x_8432:
        /* <DEDUP_REMOVED lines=8> */
.L_x_8707:
[----:B------:R-:W-:Y:S05]  /*29990*/  BSYNC B1 ;  /* 0x0000000000017941 */ /* 0x000fea0003800000 */
.L_x_8706:
        /* <DEDUP_REMOVED lines=8> */
.L_x_8708:
[----:B------:R-:W-:Y:S05]  /*29a20*/  BRA `(.L_x_8709) ;  /* 0xffffff4c00e87947 */ /* 0x000fea000383ffff */
.L_x_8435:
        /* <DEDUP_REMOVED lines=8> */
.L_x_8711:
[----:B------:R-:W-:Y:S05]  /*29ab0*/  BSYNC B1 ;  /* 0x0000000000017941 */ /* 0x000fea0003800000 */
.L_x_8710:
        /* <DEDUP_REMOVED lines=8> */
.L_x_8712:
[----:B------:R-:W-:Y:S05]  /*29b40*/  BRA `(.L_x_8713) ;  /* 0xffffff4c00e87947 */ /* 0x000fea000383ffff */
.L_x_8438:
[----:B------:R-:W-:Y:S01]  /*29b50*/  BSSY B1, `(.L_x_8714) ;  /* 0x0000008000017945 */ /* 0x000fe20003800000 */
[----:B------:R-:W-:Y:S02]  /*29b60*/  IMAD.MOV.U32 R13, RZ, RZ, R4 ;  /* 0x000000ffff0d7224 */ /* 0x000fe400078e0004 */
[----:B------:R-:W-:Y:S02]  /*29b70*/  IMAD.MOV.U32 R12, RZ, RZ, 0x3 ;  /* 0x00000003ff0c7424 */ /* 0x000fe400078e00ff */
[----:B------:R-:W-:Y:S02]  /*29b80*/  IMAD.MOV.U32 R11, RZ, RZ, 0x181f ;  /* 0x0000181fff0b7424 */ /* 0x000fe400078e00ff */
[----:B0-----:R-:W-:-:S07]  /*29b90*/  IMAD.MOV.U32 R15, RZ, RZ, -0x1 ;  /* 0xffffffffff0f7424 */ /* 0x001fce00078e00ff */
[----:B-1234-:R-:W-:Y:S05]  /*29ba0*/  WARPSYNC.COLLECTIVE R15, `(.L_x_8715) ;  /* 0x000000000f087348 */ /* 0x01efea0003c00000 */
[----:B------:R0:W0:Y:S02]  /*29bb0*/  SHFL.IDX P6, R14, R13, R12, R11 ;  /* 0x0000000c0d0e7389 */ /* 0x00002400000c000b */
[----:B01234-:R-:W-:Y:S01]  /*29bc0*/  ENDCOLLECTIVE ;  /* 0x000000000000791b */ /* 0x01ffe20003800000 */
.L_x_8715:
[----:B------:R-:W-:Y:S05]  /*29bd0*/  BSYNC B1 ;  /* 0x0000000000017941 */ /* 0x000fea0003800000 */
.L_x_8714:
        /* <DEDUP_REMOVED lines=8> */
.L_x_8716:
[----:B------:R-:W-:Y:S05]  /*29c60*/  BRA `(.L_x_8717) ;  /* 0xffffff4c00e87947 */ /* 0x000fea000383ffff */
.L_x_8465:
        /* <DEDUP_REMOVED lines=11> */
.L_x_8719:
[----:B------:R-:W-:Y:S05]  /*29d20*/  BSYNC B1 ;  /* 0x0000000000017941 */ /* 0x000fea0003800000 */
.L_x_8718:
[----:B------:R-:W-:Y:S05]  /*29d30*/  BRA `(.L_x_8720) ;  /* 0xffffff6c00887947 */ /* 0x000fea000383ffff */
.L_x_8467:
[----:B------:R-:W-:Y:S01]  /*29d40*/  BSSY B1, `(.L_x_8721) ;  /* 0x0000006000017945 */ /* 0x000fe20003800000 */
[----:B------:R-:W-:-:S07]  /*29d50*/  IMAD.MOV.U32 R15, RZ, RZ, -0x1 ;  /* 0xffffffffff0f7424 */ /* 0x000fce00078e00ff */
[----:B0-----:R-:W-:Y:S05]  /*29d60*/  WARPSYNC.COLLECTIVE R15, `(.L_x_8722) ;  /* 0x000000000f0c7348 */ /* 0x001fea0003c00000 */
[----:B------:R-:W-:Y:S02]  /*29d70*/  ELECT P6, UR62, PT ;  /* 0x00000000003e782f */ /* 0x000fe400038c0000 */
[----:B------:R-:W-:Y:S01]  /*29d80*/  MOV R14, UR62 ;  /* 0x0000003e000e7c02 */ /* 0x000fe20008000f00 */
[----:B0-----:R-:W-:Y:S10]  /*29d90*/  ENDCOLLECTIVE ;  /* 0x000000000000791b */ /* 0x001ff40003800000 */
.L_x_8722:
[----:B------:R-:W-:Y:S05]  /*29da0*/  BSYNC B1 ;  /* 0x0000000000017941 */ /* 0x000fea0003800000 */
.L_x_8721:
[----:B------:R-:W-:Y:S05]  /*29db0*/  BRA `(.L_x_8466) ;  /* 0xffffff6c00807947 */ /* 0x000fea000383ffff */
.L_x_8469:
[----:B0-----:R0:W1:Y:S02]  /*29dc0*/  SYNCS.PHASECHK.TRANS64.TRYWAIT P0, [R22+URZ+0x28820], R3 ;  /* 0x02882003160075a7 */ /* 0x001064000800017f */
[----:B-1----:R-:W-:Y:S05]  /*29dd0*/  @!P0 NANOSLEEP.SYNCS 0x989680 ;  /* 0x009896800000895d */ /* 0x002fea0003900000 */
[----:B------:R-:W1:Y:S02]  /*29de0*/  @!P0 SYNCS.PHASECHK.TRANS64 P0, [R22+URZ+0x28820], R3 ;  /* 0x02882003160085a7 */ /* 0x000e64000800007f */
[----:B-1----:R-:W-:Y:S05]  /*29df0*/  @!P0 BRA `(.L_x_8469) ;  /* 0xfffffffc00f08947 */ /* 0x002fea000383ffff */
[----:B------:R-:W-:Y:S05]  /*29e00*/  BRA `(.L_x_8723) ;  /* 0xffffff6c00907947 */ /* 0x000fea000383ffff */
.L_x_8473:
[----:B0-----:R0:W1:Y:S02]  /*29e10*/  SYNCS.PHASECHK.TRANS64.TRYWAIT P0, [R3+URZ+0x288a0], R7 ;  /* 0x0288a007030075a7 */ /* 0x001064000800017f */
[----:B-1----:R-:W-:Y:S05]  /*29e20*/  @!P0 NANOSLEEP.SYNCS 0x989680 ;  /* 0x009896800000895d */ /* 0x002fea0003900000 */
[----:B------:R-:W1:Y:S02]  /*29e30*/  @!P0 SYNCS.PHASECHK.TRANS64 P0, [R3+URZ+0x288a0], R7 ;  /* 0x0288a007030085a7 */ /* 0x000e64000800007f */
[----:B-1----:R-:W-:Y:S05]  /*29e40*/  @!P0 BRA `(.L_x_8473) ;  /* 0xfffffffc00f08947 */ /* 0x002fea000383ffff */
[----:B------:R-:W-:Y:S05]  /*29e50*/  BRA `(.L_x_8724) ;  /* 0xffffff6c00a87947 */ /* 0x000fea000383ffff */
.L_x_8479:
[----:B-1----:R1:W2:Y:S02]  /*29e60*/  SYNCS.PHASECHK.TRANS64.TRYWAIT P0, [R3+URZ+0x288c0], R7 ;  /* 0x0288c007030075a7 */ /* 0x0022a4000800017f */
[----:B--2---:R-:W-:Y:S05]  /*29e70*/  @!P0 NANOSLEEP.SYNCS 0x989680 ;  /* 0x009896800000895d */ /* 0x004fea0003900000 */
[----:B------:R-:W2:Y:S02]  /*29e80*/  @!P0 SYNCS.PHASECHK.TRANS64 P0, [R3+URZ+0x288c0], R7 ;  /* 0x0288c007030085a7 */ /* 0x000ea4000800007f */
[----:B--2---:R-:W-:Y:S05]  /*29e90*/  @!P0 BRA `(.L_x_8479) ;  /* 0xfffffffc00f08947 */ /* 0x004fea000383ffff */
[----:B------:R-:W-:Y:S05]  /*29ea0*/  BRA `(.L_x_8725) ;  /* 0xffffff7000687947 */ /* 0x000fea000383ffff */
.L_x_8487:
[----:B0-----:R0:W1:Y:S02]  /*29eb0*/  SYNCS.PHASECHK.TRANS64.TRYWAIT P1, [R11+URZ+0x288a0], R2 ;  /* 0x0288a0020b0075a7 */ /* 0x001064000802017f */
[----:B-1----:R-:W-:Y:S05]  /*29ec0*/  @!P1 NANOSLEEP.SYNCS 0x989680 ;  /* 0x009896800000995d */ /* 0x002fea0003900000 */
[----:B------:R-:W1:Y:S02]  /*29ed0*/  @!P1 SYNCS.PHASECHK.TRANS64 P1, [R11+URZ+0x288a0], R2 ;  /* 0x0288a0020b0095a7 */ /* 0x000e64000802007f */
[----:B-1----:R-:W-:Y:S05]  /*29ee0*/  @!P1 BRA `(.L_x_8487) ;  /* 0xfffffffc00f09947 */ /* 0x002fea000383ffff */
[----:B------:R-:W-:Y:S05]  /*29ef0*/  BRA `(.L_x_8726) ;  /* 0xffffff7400647947 */ /* 0x000fea000383ffff */
.L_x_8493:
[----:B-1----:R1:W2:Y:S02]  /*29f00*/  SYNCS.PHASECHK.TRANS64.TRYWAIT P1, [R11+URZ+0x288c0], R2 ;  /* 0x0288c0020b0075a7 */ /* 0x0022a4000802017f */
[----:B--2---:R-:W-:Y:S05]  /*29f10*/  @!P1 NANOSLEEP.SYNCS 0x989680 ;  /* 0x009896800000995d */ /* 0x004fea0003900000 */
[----:B------:R-:W2:Y:S02]  /*29f20*/  @!P1 SYNCS.PHASECHK.TRANS64 P1, [R11+URZ+0x288c0], R2 ;  /* 0x0288c0020b0095a7 */ /* 0x000ea4000802007f */
[----:B--2---:R-:W-:Y:S05]  /*29f30*/  @!P1 BRA `(.L_x_8493) ;  /* 0xfffffffc00f09947 */ /* 0x004fea000383ffff */
[----:B------:R-:W-:Y:S05]  /*29f40*/  BRA `(.L_x_8727) ;  /* 0xffffff78001c7947 */ /* 0x000fea000383ffff */
.L_x_8517:
        /* <DEDUP_REMOVED lines=11> */
.L_x_8729:
[----:B------:R-:W-:Y:S05]  /*2a000*/  BSYNC B0 ;  /* 0x0000000000007941 */ /* 0x000fea0003800000 */
.L_x_8728:
[----:B------:R-:W-:Y:S05]  /*2a010*/  BRA `(.L_x_8730) ;  /* 0xffffff8800707947 */ /* 0x000fea000383ffff */
.L_x_8520:
[----:B0-----:R0:W1:Y:S02]  /*2a020*/  SYNCS.PHASECHK.TRANS64.TRYWAIT P0, [R7+URZ+0x28840], R2 ;  /* 0x02884002070075a7 */ /* 0x001064000800017f */
[----:B-1----:R-:W-:Y:S05]  /*2a030*/  @!P0 NANOSLEEP.SYNCS 0x989680 ;  /* 0x009896800000895d */ /* 0x002fea0003900000 */
[----:B------:R-:W1:Y:S02]  /*2a040*/  @!P0 SYNCS.PHASECHK.TRANS64 P0, [R7+URZ+0x28840], R2 ;  /* 0x02884002070085a7 */ /* 0x000e64000800007f */
[----:B-1----:R-:W-:Y:S05]  /*2a050*/  @!P0 BRA `(.L_x_8520) ;  /* 0xfffffffc00f08947 */ /* 0x002fea000383ffff */
[----:B------:R-:W-:Y:S05]  /*2a060*/  BRA `(.L_x_8731) ;  /* 0xffffff8800c07947 */ /* 0x000fea000383ffff */
.L_x_8521:
        /* <DEDUP_REMOVED lines=8> */
.L_x_8733:
[----:B------:R-:W-:Y:S05]  /*2a0f0*/  BSYNC B0 ;  /* 0x0000000000007941 */ /* 0x000fea0003800000 */
.L_x_8732:
        /* <DEDUP_REMOVED lines=9> */
.L_x_8734:
[----:B------:R-:W-:Y:S02]  /*2a190*/  IMAD.MOV.U32 R13, RZ, RZ, R0 ;  /* 0x000000ffff0d7224 */ /* 0x000fe400078e0000 */
[----:B------:R-:W-:Y:S02]  /*2a1a0*/  IMAD.MOV.U32 R12, RZ, RZ, 0x1 ;  /* 0x00000001ff0c7424 */ /* 0x000fe400078e00ff */
[----:B------:R-:W-:-:S07]  /*2a1b0*/  IMAD.MOV.U32 R3, RZ, RZ, R14 ;  /* 0x000000ffff037224 */ /* 0x000fce00078e000e */
[----:B------:R-:W-:Y:S05]  /*2a1c0*/  WARPSYNC.COLLECTIVE R15, `(.L_x_8735) ;  /* 0x000000000f087348 */ /* 0x000fea0003c00000 */
[----:B------:R0:W1:Y:S02]  /*2a1d0*/  SHFL.IDX P6, R14, R13, R12, R11 ;  /* 0x0000000c0d0e7389 */ /* 0x00006400000c000b */
[----:B01----:R-:W-:Y:S01]  /*2a1e0*/  ENDCOLLECTIVE ;  /* 0x000000000000791b */ /* 0x003fe20003800000 */
.L_x_8735:
        /* <DEDUP_REMOVED lines=16> */
.L_x_8736:
[----:B------:R-:W-:Y:S02]  /*2a2f0*/  @P0 IMAD R8, R5, 0x2, R22 ;  /* 0x0000000205080824 */ /* 0x000fe400078e0216 */
[----:B------:R-:W-:Y:S02]  /*2a300*/  IMAD.MOV.U32 R13, RZ, RZ, R0 ;  /* 0x000000ffff0d7224 */ /* 0x000fe400078e0000 */
[----:B------:R-:W-:Y:S02]  /*2a310*/  IMAD.MOV.U32 R12, RZ, RZ, 0x2 ;  /* 0x00000002ff0c7424 */ /* 0x000fe400078e00ff */
[----:B------:R-:W-:-:S07]  /*2a320*/  IMAD.MOV.U32 R3, RZ, RZ, R14 ;  /* 0x000000ffff037224 */ /* 0x000fce00078e000e */
[----:B------:R-:W-:Y:S05]  /*2a330*/  WARPSYNC.COLLECTIVE R15, `(.L_x_8737) ;  /* 0x000000000f087348 */ /* 0x000fea0003c00000 */
[----:B------:R0:W1:Y:S02]  /*2a340*/  SHFL.IDX P6, R14, R13, R12, R11 ;  /* 0x0000000c0d0e7389 */ /* 0x00006400000c000b */
[----:B01----:R-:W-:Y:S01]  /*2a350*/  ENDCOLLECTIVE ;  /* 0x000000000000791b */ /* 0x003fe20003800000 */
.L_x_8737:
        /* <DEDUP_REMOVED lines=16> */
.L_x_8738:
[----:B------:R-:W-:Y:S02]  /*2a460*/  @P0 IMAD R8, R5, 0x2, R22 ;  /* 0x0000000205080824 */ /* 0x000fe400078e0216 */
[----:B------:R-:W-:Y:S02]  /*2a470*/  IMAD.MOV.U32 R13, RZ, RZ, R0 ;  /* 0x000000ffff0d7224 */ /* 0x000fe400078e0000 */
[----:B------:R-:W-:Y:S02]  /*2a480*/  IMAD.MOV.U32 R12, RZ, RZ, 0x3 ;  /* 0x00000003ff0c7424 */ /* 0x000fe400078e00ff */
[----:B------:R-:W-:-:S07]  /*2a490*/  IMAD.MOV.U32 R3, RZ, RZ, R14 ;  /* 0x000000ffff037224 */ /* 0x000fce00078e000e */
[----:B------:R-:W-:Y:S05]  /*2a4a0*/  WARPSYNC.COLLECTIVE R15, `(.L_x_8739) ;  /* 0x000000000f087348 */ /* 0x000fea0003c00000 */
[----:B------:R0:W1:Y:S02]  /*2a4b0*/  SHFL.IDX P6, R14, R13, R12, R11 ;  /* 0x0000000c0d0e7389 */ /* 0x00006400000c000b */
[----:B01----:R-:W-:Y:S01]  /*2a4c0*/  ENDCOLLECTIVE ;  /* 0x000000000000791b */ /* 0x003fe20003800000 */
.L_x_8739:
        /* <DEDUP_REMOVED lines=16> */
.L_x_8740:
[----:B------:R-:W-:Y:S02]  /*2a5d0*/  @P0 IMAD R8, R5, 0x2, R22 ;  /* 0x0000000205080824 */ /* 0x000fe400078e0216 */
[----:B------:R-:W-:Y:S02]  /*2a5e0*/  IMAD.MOV.U32 R13, RZ, RZ, R0 ;  /* 0x000000ffff0d7224 */ /* 0x000fe400078e0000 */
[----:B------:R-:W-:Y:S02]  /*2a5f0*/  IMAD.MOV.U32 R12, RZ, RZ, 0x4 ;  /* 0x00000004ff0c7424 */ /* 0x000fe400078e00ff */
[----:B------:R-:W-:-:S07]  /*2a600*/  IMAD.MOV.U32 R3, RZ, RZ, R14 ;  /* 0x000000ffff037224 */ /* 0x000fce00078e000e */
[----:B------:R-:W-:Y:S05]  /*2a610*/  WARPSYNC.COLLECTIVE R15, `(.L_x_8741) ;  /* 0x000000000f087348 */ /* 0x000fea0003c00000 */
[----:B------:R0:W1:Y:S02]  /*2a620*/  SHFL.IDX P6, R14, R13, R12, R11 ;  /* 0x0000000c0d0e7389 */ /* 0x00006400000c000b */
[----:B01----:R-:W-:Y:S01]  /*2a630*/  ENDCOLLECTIVE ;  /* 0x000000000000791b */ /* 0x003fe20003800000 */
.L_x_8741:
        /* <DEDUP_REMOVED lines=16> */
.L_x_8742:
[----:B------:R-:W-:Y:S02]  /*2a740*/  @P0 IMAD R8, R5, 0x2, R22 ;  /* 0x0000000205080824 */ /* 0x000fe400078e0216 */
[----:B------:R-:W-:Y:S02]  /*2a750*/  IMAD.MOV.U32 R13, RZ, RZ, R0 ;  /* 0x000000ffff0d7224 */ /* 0x000fe400078e0000 */
[----:B------:R-:W-:Y:S02]  /*2a760*/  IMAD.MOV.U32 R12, RZ, RZ, 0x5 ;  /* 0x00000005ff0c7424 */ /* 0x000fe400078e00ff */
[----:B------:R-:W-:-:S07]  /*2a770*/  IMAD.MOV.U32 R3, RZ, RZ, R14 ;  /* 0x000000ffff037224 */ /* 0x000fce00078e000e */
[----:B------:R-:W-:Y:S05]  /*2a780*/  WARPSYNC.COLLECTIVE R15, `(.L_x_8743) ;  /* 0x000000000f087348 */ /* 0x000fea0003c00000 */
[----:B------:R0:W1:Y:S02]  /*2a790*/  SHFL.IDX P6, R14, R13, R12, R11 ;  /* 0x0000000c0d0e7389 */ /* 0x00006400000c000b */
[----:B01----:R-:W-:Y:S01]  /*2a7a0*/  ENDCOLLECTIVE ;  /* 0x000000000000791b */ /* 0x003fe20003800000 */
.L_x_8743:
        /* <DEDUP_REMOVED lines=16> */
.L_x_8744:
[----:B------:R-:W-:Y:S02]  /*2a8b0*/  @P0 IMAD R8, R5, 0x2, R22 ;  /* 0x0000000205080824 */ /* 0x000fe400078e0216 */
[----:B------:R-:W-:Y:S02]  /*2a8c0*/  IMAD.MOV.U32 R13, RZ, RZ, R0 ;  /* 0x000000ffff0d7224 */ /* 0x000fe400078e0000 */
[----:B------:R-:W-:Y:S02]  /*2a8d0*/  IMAD.MOV.U32 R12, RZ, RZ, 0x6 ;  /* 0x00000006ff0c7424 */ /* 0x000fe400078e00ff */
[----:B------:R-:W-:-:S07]  /*2a8e0*/  IMAD.MOV.U32 R3, RZ, RZ, R14 ;  /* 0x000000ffff037224 */ /* 0x000fce00078e000e */
[----:B------:R-:W-:Y:S05]  /*2a8f0*/  WARPSYNC.COLLECTIVE R15, `(.L_x_8745) ;  /* 0x000000000f087348 */ /* 0x000fea0003c00000 */
[----:B------:R0:W1:Y:S02]  /*2a900*/  SHFL.IDX P6, R14, R13, R12, R11 ;  /* 0x0000000c0d0e7389 */ /* 0x00006400000c000b */
[----:B01----:R-:W-:Y:S01]  /*2a910*/  ENDCOLLECTIVE ;  /* 0x000000000000791b */ /* 0x003fe20003800000 */
.L_x_8745:
        /* <DEDUP_REMOVED lines=16> */
.L_x_8746:
[----:B------:R-:W-:Y:S02]  /*2aa20*/  @P0 IMAD R8, R5, 0x2, R22 ;  /* 0x0000000205080824 */ /* 0x000fe400078e0216 */
[----:B------:R-:W-:Y:S02]  /*2aa30*/  IMAD.MOV.U32 R13, RZ, RZ, R0 ;  /* 0x000000ffff0d7224 */ /* 0x000fe400078e0000 */
[----:B------:R-:W-:Y:S02]  /*2aa40*/  IMAD.MOV.U32 R12, RZ, RZ, 0x7 ;  /* 0x00000007ff0c7424 */ /* 0x000fe400078e00ff */
[----:B------:R-:W-:-:S07]  /*2aa50*/  IMAD.MOV.U32 R3, RZ, RZ, R14 ;  /* 0x000000ffff037224 */ /* 0x000fce00078e000e */
[----:B------:R-:W-:Y:S05]  /*2aa60*/  WARPSYNC.COLLECTIVE R15, `(.L_x_8747) ;  /* 0x000000000f087348 */ /* 0x000fea0003c00000 */
[----:B------:R0:W1:Y:S02]  /*2aa70*/  SHFL.IDX P6, R14, R13, R12, R11 ;  /* 0x0000000c0d0e7389 */ /* 0x00006400000c000b */
[----:B01----:R-:W-:Y:S01]  /*2aa80*/  ENDCOLLECTIVE ;  /* 0x000000000000791b */ /* 0x003fe20003800000 */
.L_x_8747:
        /* <DEDUP_REMOVED lines=10> */
.L_x_8748:
[----:B------:R-:W-:Y:S01]  /*2ab30*/  @!PT LDS RZ, [RZ] ;  /* 0x00000000fffff984 */ /* 0x000fe20000000800 */
[----:B------:R-:W-:Y:S01]  /*2ab40*/  @!PT LDS RZ, [RZ] ;  /* 0x00000000fffff984 */ /* 0x000fe20000000800 */
[----:B------:R-:W-:Y:S01]  /*2ab50*/  @!PT LDS RZ, [RZ] ;  /* 0x00000000fffff984 */ /* 0x000fe20000000800 */
[----:B------:R-:W-:Y:S04]  /*2ab60*/  @P0 LDGSTS.E.BYPASS.LTC128B.128 [R8+0x1b400], desc[UR52][R2.64], !P3 ;  /* 0x1b40000002080fae */ /* 0x000fe8000d901d74 */
[----:B------:R0:W-:Y:S02]  /*2ab70*/  @P0 LDGSTS.E.BYPASS.LTC128B.128 [R8+0x1f400], desc[UR52][R2.64+0x80], !P2 ;  /* 0x1f40008002080fae */ /* 0x0001e4000d101d74 */
[----:B0-----:R-:W-:Y:S01]  /*2ab80*/  IMAD.MOV.U32 R2, RZ, RZ, R14 ;  /* 0x000000ffff027224 */ /* 0x001fe200078e000e */
[----:B------:R-:W-:Y:S06]  /*2ab90*/  BRA `(.L_x_8749) ;  /* 0xffffff84009c7947 */ /* 0x000fec000383ffff */
.L_x_8526:
        /* <DEDUP_REMOVED lines=9> */
.L_x_8750:
[C---:B------:R-:W-:Y:S01]  /*2ac30*/  VIADD R6, R27.reuse, 0x10 ;  /* 0x000000101b067836 */ /* 0x040fe20000000000 */
[----:B------:R-:W-:Y:S01]  /*2ac40*/  ISETP.GE.AND P3, PT, R27, R33, PT ;  /* 0x000000211b00720c */ /* 0x000fe20003f66270 */
[----:B------:R-:W-:Y:S02]  /*2ac50*/  IMAD.MOV.U32 R13, RZ, RZ, R0 ;  /* 0x000000ffff0d7224 */ /* 0x000fe400078e0000 */
[----:B------:R-:W-:-:S10]  /*2ac60*/  IMAD.MOV.U32 R2, RZ, RZ, R14 ;  /* 0x000000ffff027224 */ /* 0x000fd400078e000e */
[----:B------:R-:W-:Y:S05]  /*2ac70*/  WARPSYNC.COLLECTIVE R15, `(.L_x_8751) ;  /* 0x000000000f087348 */ /* 0x000fea0003c00000 */
[----:B------:R0:W1:Y:S02]  /*2ac80*/  SHFL.IDX P6, R14, R13, R12, R11 ;  /* 0x0000000c0d0e7389 */ /* 0x00006400000c000b */
[----:B01----:R-:W-:Y:S01]  /*2ac90*/  ENDCOLLECTIVE ;  /* 0x000000000000791b */ /* 0x003fe20003800000 */
.L_x_8751:
        /* <DEDUP_REMOVED lines=8> */
.L_x_8752:
        /* <DEDUP_REMOVED lines=12> */
.L_x_8753:
        /* <DEDUP_REMOVED lines=8> */
.L_x_8754:
        /* <DEDUP_REMOVED lines=13> */
.L_x_8755:
        /* <DEDUP_REMOVED lines=8> */
.L_x_8756:
        /* <DEDUP_REMOVED lines=13> */
.L_x_8757:
        /* <DEDUP_REMOVED lines=8> */
.L_x_8758:
        /* <DEDUP_REMOVED lines=13> */
.L_x_8759:
        /* <DEDUP_REMOVED lines=8> */
.L_x_8760:
        /* <DEDUP_REMOVED lines=13> */
.L_x_8761:
        /* <DEDUP_REMOVED lines=8> */
.L_x_8762:
        /* <DEDUP_REMOVED lines=12> */
.L_x_8763:
        /* <DEDUP_REMOVED lines=8> */
.L_x_8764:
        /* <DEDUP_REMOVED lines=11> */
.L_x_8765:
[----:B------:R-:W-:Y:S05]  /*2b590*/  BRA `(.L_x_8766) ;  /* 0xffffff8800107947 */ /* 0x000fea000383ffff */
.L_x_8531:
[----:B0-----:R0:W1:Y:S02]  /*2b5a0*/  SYNCS.PHASECHK.TRANS64.TRYWAIT P0, [R22+URZ+0x28820], R3 ;  /* 0x02882003160075a7 */ /* 0x001064000800017f */
[----:B-1----:R-:W-:Y:S05]  /*2b5b0*/  @!P0 NANOSLEEP.SYNCS 0x989680 ;  /* 0x009896800000895d */ /* 0x002fea0003900000 */
[----:B------:R-:W1:Y:S02]  /*2b5c0*/  @!P0 SYNCS.PHASECHK.TRANS64 P0, [R22+URZ+0x28820], R3 ;  /* 0x02882003160085a7 */ /* 0x000e64000800007f */
[----:B-1----:R-:W-:Y:S05]  /*2b5d0*/  @!P0 BRA `(.L_x_8531) ;  /* 0xfffffffc00f08947 */ /* 0x002fea000383ffff */
[----:B------:R-:W-:Y:S05]  /*2b5e0*/  BRA `(.L_x_8767) ;  /* 0xffffff8800887947 */ /* 0x000fea000383ffff */
.L_x_8536:
[----:B0-----:R0:W1:Y:S02]  /*2b5f0*/  SYNCS.PHASECHK.TRANS64.TRYWAIT P0, [R6+URZ+0x28840], R3 ;  /* 0x02884003060075a7 */ /* 0x001064000800017f */
[----:B-1----:R-:W-:Y:S05]  /*2b600*/  @!P0 NANOSLEEP.SYNCS 0x989680 ;  /* 0x009896800000895d */ /* 0x002fea0003900000 */
[----:B------:R-:W1:Y:S02]  /*2b610*/  @!P0 SYNCS.PHASECHK.TRANS64 P0, [R6+URZ+0x28840], R3 ;  /* 0x02884003060085a7 */ /* 0x000e64000800007f */
[----:B-1----:R-:W-:Y:S05]  /*2b620*/  @!P0 BRA `(.L_x_8536) ;  /* 0xfffffffc00f08947 */ /* 0x002fea000383ffff */
[----:B------:R-:W-:Y:S05]  /*2b630*/  BRA `(.L_x_8768) ;  /* 0xffffff8c00507947 */ /* 0x000fea000383ffff */
.L_x_8537:
        /* <DEDUP_REMOVED lines=8> */
.L_x_8770:
[----:B------:R-:W-:Y:S05]  /*2b6c0*/  BSYNC B1 ;  /* 0x0000000000017941 */ /* 0x000fea0003800000 */
.L_x_8769:
        /* <DEDUP_REMOVED lines=9> */
.L_x_8771:
[----:B------:R-:W-:Y:S02]  /*2b760*/  IMAD R8, R8, 0x2, R22 ;  /* 0x0000000208087824 */ /* 0x000fe400078e0216 */
[----:B------:R-:W-:Y:S02]  /*2b770*/  IMAD.MOV.U32 R13, RZ, RZ, R9 ;  /* 0x000000ffff0d7224 */ /* 0x000fe400078e0009 */
[----:B------:R-:W-:Y:S02]  /*2b780*/  IMAD.MOV.U32 R12, RZ, RZ, 0x1 ;  /* 0x00000001ff0c7424 */ /* 0x000fe400078e00ff */
[----:B------:R-:W-:-:S07]  /*2b790*/  IMAD.MOV.U32 R2, RZ, RZ, R14 ;  /* 0x000000ffff027224 */ /* 0x000fce00078e000e */
[----:B------:R-:W-:Y:S05]  /*2b7a0*/  WARPSYNC.COLLECTIVE R15, `(.L_x_8772) ;  /* 0x000000000f087348 */ /* 0x000fea0003c00000 */
[----:B------:R0:W1:Y:S02]  /*2b7b0*/  SHFL.IDX P6, R14, R13, R12, R11 ;  /* 0x0000000c0d0e7389 */ /* 0x00006400000c000b */
[----:B01----:R-:W-:Y:S01]  /*2b7c0*/  ENDCOLLECTIVE ;  /* 0x000000000000791b */ /* 0x003fe20003800000 */
.L_x_8772:
        /* <DEDUP_REMOVED lines=12> */
.L_x_8773:
[----:B------:R-:W-:Y:S02]  /*2b890*/  IMAD.MOV.U32 R13, RZ, RZ, R9 ;  /* 0x000000ffff0d7224 */ /* 0x000fe400078e0009 */
[----:B------:R-:W-:Y:S02]  /*2b8a0*/  IMAD.MOV.U32 R12, RZ, RZ, 0x2 ;  /* 0x00000002ff0c7424 */ /* 0x000fe400078e00ff */
[----:B------:R-:W-:-:S07]  /*2b8b0*/  IMAD.MOV.U32 R2, RZ, RZ, R14 ;  /* 0x000000ffff027224 */ /* 0x000fce00078e000e */
[----:B------:R-:W-:Y:S05]  /*2b8c0*/  WARPSYNC.COLLECTIVE R15, `(.L_x_8774) ;  /* 0x000000000f087348 */ /* 0x000fea0003c00000 */
[----:B------:R0:W1:Y:S02]  /*2b8d0*/  SHFL.IDX P6, R14, R13, R12, R11 ;  /* 0x0000000c0d0e7389 */ /* 0x00006400000c000b */
[----:B01----:R-:W-:Y:S01]  /*2b8e0*/  ENDCOLLECTIVE ;  /* 0x000000000000791b */ /* 0x003fe20003800000 */
.L_x_8774:
        /* <DEDUP_REMOVED lines=12> */
.L_x_8775:
[----:B------:R-:W-:Y:S02]  /*2b9b0*/  IMAD.MOV.U32 R13, RZ, RZ, R9 ;  /* 0x000000ffff0d7224 */ /* 0x000fe400078e0009 */
[----:B------:R-:W-:Y:S02]  /*2b9c0*/  IMAD.MOV.U32 R12, RZ, RZ, 0x3 ;  /* 0x00000003ff0c7424 */ /* 0x000fe400078e00ff */
[----:B------:R-:W-:-:S07]  /*2b9d0*/  IMAD.MOV.U32 R2, RZ, RZ, R14 ;  /* 0x000000ffff027224 */ /* 0x000fce00078e000e */
[----:B------:R-:W-:Y:S05]  /*2b9e0*/  WARPSYNC.COLLECTIVE R15, `(.L_x_8776) ;  /* 0x000000000f087348 */ /* 0x000fea0003c00000 */
[----:B------:R0:W1:Y:S02]  /*2b9f0*/  SHFL.IDX P6, R14, R13, R12, R11 ;  /* 0x0000000c0d0e7389 */ /* 0x00006400000c000b */
[----:B01----:R-:W-:Y:S01]  /*2ba00*/  ENDCOLLECTIVE ;  /* 0x000000000000791b */ /* 0x003fe20003800000 */
.L_x_8776:
        /* <DEDUP_REMOVED lines=12> */
.L_x_8777:
[----:B------:R-:W-:Y:S02]  /*2bad0*/  IMAD.MOV.U32 R13, RZ, RZ, R9 ;  /* 0x000000ffff0d7224 */ /* 0x000fe400078e0009 */
[----:B------:R-:W-:Y:S02]  /*2bae0*/  IMAD.MOV.U32 R12, RZ, RZ, 0x4 ;  /* 0x00000004ff0c7424 */ /* 0x000fe400078e00ff */
[----:B------:R-:W-:-:S07]  /*2baf0*/  IMAD.MOV.U32 R2, RZ, RZ, R14 ;  /* 0x000000ffff027224 */ /* 0x000fce00078e000e */
[----:B------:R-:W-:Y:S05]  /*2bb00*/  WARPSYNC.COLLECTIVE R15, `(.L_x_8778) ;  /* 0x000000000f087348 */ /* 0x000fea0003c00000 */
[----:B------:R0:W1:Y:S02]  /*2bb10*/  SHFL.IDX P6, R14, R13, R12, R11 ;  /* 0x0000000c0d0e7389 */ /* 0x00006400000c000b */
[----:B01----:R-:W-:Y:S01]  /*2bb20*/  ENDCOLLECTIVE ;  /* 0x000000000000791b */ /* 0x003fe20003800000 */
.L_x_8778:
        /* <DEDUP_REMOVED lines=12> */
.L_x_8779:
[----:B------:R-:W-:Y:S02]  /*2bbf0*/  IMAD.MOV.U32 R13, RZ, RZ, R9 ;  /* 0x000000ffff0d7224 */ /* 0x000fe400078e0009 */
[----:B------:R-:W-:Y:S02]  /*2bc00*/  IMAD.MOV.U32 R12, RZ, RZ, 0x5 ;  /* 0x00000005ff0c7424 */ /* 0x000fe400078e00ff */
[----:B------:R-:W-:-:S07]  /*2bc10*/  IMAD.MOV.U32 R2, RZ, RZ, R14 ;  /* 0x000000ffff027224 */ /* 0x000fce00078e000e */
[----:B------:R-:W-:Y:S05]  /*2bc20*/  WARPSYNC.COLLECTIVE R15, `(.L_x_8780) ;  /* 0x000000000f087348 */ /* 0x000fea0003c00000 */
[----:B------:R0:W1:Y:S02]  /*2bc30*/  SHFL.IDX P6, R14, R13, R12, R11 ;  /* 0x0000000c0d0e7389 */ /* 0x00006400000c000b */
[----:B01----:R-:W-:Y:S01]  /*2bc40*/  ENDCOLLECTIVE ;  /* 0x000000000000791b */ /* 0x003fe20003800000 */
.L_x_8780:
        /* <DEDUP_REMOVED lines=12> */
.L_x_8781:
[----:B------:R-:W-:Y:S02]  /*2bd10*/  IMAD.MOV.U32 R13, RZ, RZ, R9 ;  /* 0x000000ffff0d7224 */ /* 0x000fe400078e0009 */
[----:B------:R-:W-:Y:S02]  /*2bd20*/  IMAD.MOV.U32 R12, RZ, RZ, 0x6 ;  /* 0x00000006ff0c7424 */ /* 0x000fe400078e00ff */
[----:B------:R-:W-:-:S07]  /*2bd30*/  IMAD.MOV.U32 R2, RZ, RZ, R14 ;  /* 0x000000ffff027224 */ /* 0x000fce00078e000e */
[----:B------:R-:W-:Y:S05]  /*2bd40*/  WARPSYNC.COLLECTIVE R15, `(.L_x_8782) ;  /* 0x000000000f087348 */ /* 0x000fea0003c00000 */
[----:B------:R0:W1:Y:S02]  /*2bd50*/  SHFL.IDX P6, R14, R13, R12, R11 ;  /* 0x0000000c0d0e7389 */ /* 0x00006400000c000b */
[----:B01----:R-:W-:Y:S01]  /*2bd60*/  ENDCOLLECTIVE ;  /* 0x000000000000791b */ /* 0x003fe20003800000 */
.L_x_8782:
        /* <DEDUP_REMOVED lines=12> */
.L_x_8783:
[----:B------:R-:W-:Y:S02]  /*2be30*/  IMAD.MOV.U32 R13, RZ, RZ, R9 ;  /* 0x000000ffff0d7224 */ /* 0x000fe400078e0009 */
[----:B------:R-:W-:Y:S02]  /*2be40*/  IMAD.MOV.U32 R12, RZ, RZ, 0x7 ;  /* 0x00000007ff0c7424 */ /* 0x000fe400078e00ff */
[----:B------:R-:W-:-:S07]  /*2be50*/  IMAD.MOV.U32 R2, RZ, RZ, R14 ;  /* 0x000000ffff027224 */ /* 0x000fce00078e000e */
[----:B------:R-:W-:Y:S05]  /*2be60*/  WARPSYNC.COLLECTIVE R15, `(.L_x_8784) ;  /* 0x000000000f087348 */ /* 0x000fea0003c00000 */
[----:B------:R0:W1:Y:S02]  /*2be70*/  SHFL.IDX P6, R14, R13, R12, R11 ;  /* 0x0000000c0d0e7389 */ /* 0x00006400000c000b */
[----:B01----:R-:W-:Y:S01]  /*2be80*/  ENDCOLLECTIVE ;  /* 0x000000000000791b */ /* 0x003fe20003800000 */
.L_x_8784:
        /* <DEDUP_REMOVED lines=12> */
.L_x_8785:
[----:B------:R-:W-:Y:S01]  /*2bf50*/  IMAD.MOV.U32 R2, RZ, RZ, R14 ;  /* 0x000000ffff027224 */ /* 0x000fe200078e000e */
[----:B------:R-:W-:Y:S06]  /*2bf60*/  BRA `(.L_x_8786) ;  /* 0xffffff88001c7947 */ /* 0x000fec000383ffff */
.L_x_8542:
[----:B-1----:R1:W2:Y:S02]  /*2bf70*/  SYNCS.PHASECHK.TRANS64.TRYWAIT P0, [R6+URZ+0x28860], R2 ;  /* 0x02886002060075a7 */ /* 0x0022a4000800017f */
[----:B--2---:R-:W-:Y:S05]  /*2bf80*/  @!P0 NANOSLEEP.SYNCS 0x989680 ;  /* 0x009896800000895d */ /* 0x004fea0003900000 */
[----:B------:R-:W2:Y:S02]  /*2bf90*/  @!P0 SYNCS.PHASECHK.TRANS64 P0, [R6+URZ+0x28860], R2 ;  /* 0x02886002060085a7 */ /* 0x000ea4000800007f */
[----:B--2---:R-:W-:Y:S05]  /*2bfa0*/  @!P0 BRA `(.L_x_8542) ;  /* 0xfffffffc00f08947 */ /* 0x004fea000383ffff */
[----:B------:R-:W-:Y:S05]  /*2bfb0*/  BRA `(.L_x_8787) ;  /* 0xffffff8800787947 */ /* 0x000fea000383ffff */
.L_x_8543:
        /* <DEDUP_REMOVED lines=8> */
.L_x_8789:
[----:B------:R-:W-:Y:S05]  /*2c040*/  BSYNC B1 ;  /* 0x0000000000017941 */ /* 0x000fea0003800000 */
.L_x_8788:
        /* <DEDUP_REMOVED lines=9> */
.L_x_8790:
[----:B------:R-:W-:Y:S02]  /*2c0e0*/  IMAD.MOV.U32 R13, RZ, RZ, R23 ;  /* 0x000000ffff0d7224 */ /* 0x000fe400078e0017 */
[----:B------:R-:W-:Y:S02]  /*2c0f0*/  IMAD.MOV.U32 R12, RZ, RZ, 0x1 ;  /* 0x00000001ff0c7424 */ /* 0x000fe400078e00ff */
[----:B------:R-:W-:-:S07]  /*2c100*/  IMAD.MOV.U32 R2, RZ, RZ, R14 ;  /* 0x000000ffff027224 */ /* 0x000fce00078e000e */
[----:B------:R-:W-:Y:S05]  /*2c110*/  WARPSYNC.COLLECTIVE R15, `(.L_x_8791) ;  /* 0x000000000f087348 */ /* 0x000fea0003c00000 */
[----:B------:R0:W1:Y:S02]  /*2c120*/  SHFL.IDX P6, R14, R13, R12, R11 ;  /* 0x0000000c0d0e7389 */ /* 0x00006400000c000b */
[----:B01----:R-:W-:Y:S01]  /*2c130*/  ENDCOLLECTIVE ;  /* 0x000000000000791b */ /* 0x003fe20003800000 */
.L_x_8791:
        /* <DEDUP_REMOVED lines=14> */
.L_x_8792:
[----:B------:R-:W-:Y:S02]  /*2c220*/  IMAD.MOV.U32 R13, RZ, RZ, R23 ;  /* 0x000000ffff0d7224 */ /* 0x000fe400078e0017 */
[----:B------:R-:W-:Y:S02]  /*2c230*/  IMAD.MOV.U32 R12, RZ, RZ, 0x2 ;  /* 0x00000002ff0c7424 */ /* 0x000fe400078e00ff */
[----:B------:R-:W-:-:S07]  /*2c240*/  IMAD.MOV.U32 R2, RZ, RZ, R14 ;  /* 0x000000ffff027224 */ /* 0x000fce00078e000e */
[----:B------:R-:W-:Y:S05]  /*2c250*/  WARPSYNC.COLLECTIVE R15, `(.L_x_8793) ;  /* 0x000000000f087348 */ /* 0x000fea0003c00000 */
[----:B------:R0:W1:Y:S02]  /*2c260*/  SHFL.IDX P6, R14, R13, R12, R11 ;  /* 0x0000000c0d0e7389 */ /* 0x00006400000c000b */
[----:B01----:R-:W-:Y:S01]  /*2c270*/  ENDCOLLECTIVE ;  /* 0x000000000000791b */ /* 0x003fe20003800000 */
.L_x_8793:
        /* <DEDUP_REMOVED lines=14> */
.L_x_8794:
[----:B------:R-:W-:Y:S02]  /*2c360*/  IMAD.MOV.U32 R13, RZ, RZ, R23 ;  /* 0x000000ffff0d7224 */ /* 0x000fe400078e0017 */
[----:B------:R-:W-:Y:S02]  /*2c370*/  IMAD.MOV.U32 R12, RZ, RZ, 0x3 ;  /* 0x00000003ff0c7424 */ /* 0x000fe400078e00ff */
[----:B------:R-:W-:-:S07]  /*2c380*/  IMAD.MOV.U32 R2, RZ, RZ, R14 ;  /* 0x000000ffff027224 */ /* 0x000fce00078e000e */
[----:B------:R-:W-:Y:S05]  /*2c390*/  WARPSYNC.COLLECTIVE R15, `(.L_x_8795) ;  /* 0x000000000f087348 */ /* 0x000fea0003c00000 */
[----:B------:R0:W1:Y:S02]  /*2c3a0*/  SHFL.IDX P6, R14, R13, R12, R11 ;  /* 0x0000000c0d0e7389 */ /* 0x00006400000c000b */
[----:B01----:R-:W-:Y:S01]  /*2c3b0*/  ENDCOLLECTIVE ;  /* 0x000000000000791b */ /* 0x003fe20003800000 */
.L_x_8795:
        /* <DEDUP_REMOVED lines=14> */
.L_x_8796:
[----:B------:R-:W-:Y:S02]  /*2c4a0*/  IMAD.MOV.U32 R13, RZ, RZ, R23 ;  /* 0x000000ffff0d7224 */ /* 0x000fe400078e0017 */
[----:B------:R-:W-:Y:S02]  /*2c4b0*/  IMAD.MOV.U32 R12, RZ, RZ, 0x4 ;  /* 0x00000004ff0c7424 */ /* 0x000fe400078e00ff */
[----:B------:R-:W-:-:S07]  /*2c4c0*/  IMAD.MOV.U32 R2, RZ, RZ, R14 ;  /* 0x000000ffff027224 */ /* 0x000fce00078e000e */
[----:B------:R-:W-:Y:S05]  /*2c4d0*/  WARPSYNC.COLLECTIVE R15, `(.L_x_8797) ;  /* 0x000000000f087348 */ /* 0x000fea0003c00000 */
[----:B------:R0:W1:Y:S02]  /*2c4e0*/  SHFL.IDX P6, R14, R13, R12, R11 ;  /* 0x0000000c0d0e7389 */ /* 0x00006400000c000b */
[----:B01----:R-:W-:Y:S01]  /*2c4f0*/  ENDCOLLECTIVE ;  /* 0x000000000000791b */ /* 0x003fe20003800000 */
.L_x_8797:
        /* <DEDUP_REMOVED lines=14> */
.L_x_8798:
[----:B------:R-:W-:Y:S02]  /*2c5e0*/  IMAD.MOV.U32 R13, RZ, RZ, R23 ;  /* 0x000000ffff0d7224 */ /* 0x000fe400078e0017 */
[----:B------:R-:W-:Y:S02]  /*2c5f0*/  IMAD.MOV.U32 R12, RZ, RZ, 0x5 ;  /* 0x00000005ff0c7424 */ /* 0x000fe400078e00ff */
[----:B------:R-:W-:-:S07]  /*2c600*/  IMAD.MOV.U32 R2, RZ, RZ, R14 ;  /* 0x000000ffff027224 */ /* 0x000fce00078e000e */
[----:B------:R-:W-:Y:S05]  /*2c610*/  WARPSYNC.COLLECTIVE R15, `(.L_x_8799) ;  /* 0x000000000f087348 */ /* 0x000fea0003c00000 */
[----:B------:R0:W1:Y:S02]  /*2c620*/  SHFL.IDX P6, R14, R13, R12, R11 ;  /* 0x0000000c0d0e7389 */ /* 0x00006400000c000b */
[----:B01----:R-:W-:Y:S01]  /*2c630*/  ENDCOLLECTIVE ;  /* 0x000000000000791b */ /* 0x003fe20003800000 */
.L_x_8799:
        /* <DEDUP_REMOVED lines=14> */
.L_x_8800:
[----:B------:R-:W-:Y:S02]  /*2c720*/  IMAD.MOV.U32 R13, RZ, RZ, R23 ;  /* 0x000000ffff0d7224 */ /* 0x000fe400078e0017 */
[----:B------:R-:W-:Y:S02]  /*2c730*/  IMAD.MOV.U32 R12, RZ, RZ, 0x6 ;  /* 0x00000006ff0c7424 */ /* 0x000fe400078e00ff */
[----:B------:R-:W-:-:S07]  /*2c740*/  IMAD.MOV.U32 R2, RZ, RZ, R14 ;  /* 0x000000ffff027224 */ /* 0x000fce00078e000e */
[----:B------:R-:W-:Y:S05]  /*2c750*/  WARPSYNC.COLLECTIVE R15, `(.L_x_8801) ;  /* 0x000000000f087348 */ /* 0x000fea0003c00000 */
[----:B------:R0:W1:Y:S02]  /*2c760*/  SHFL.IDX P6, R14, R13, R12, R11 ;  /* 0x0000000c0d0e7389 */ /* 0x00006400000c000b */
[----:B01----:R-:W-:Y:S01]  /*2c770*/  ENDCOLLECTIVE ;  /* 0x000000000000791b */ /* 0x003fe20003800000 */
.L_x_8801:
        /* <DEDUP_REMOVED lines=14> */
.L_x_8802:
[----:B------:R-:W-:Y:S02]  /*2c860*/  IMAD.MOV.U32 R13, RZ, RZ, R23 ;  /* 0x000000ffff0d7224 */ /* 0x000fe400078e0017 */
[----:B------:R-:W-:Y:S02]  /*2c870*/  IMAD.MOV.U32 R12, RZ, RZ, 0x7 ;  /* 0x00000007ff0c7424 */ /* 0x000fe400078e00ff */
[----:B------:R-:W-:-:S07]  /*2c880*/  IMAD.MOV.U32 R2, RZ, RZ, R14 ;  /* 0x000000ffff027224 */ /* 0x000fce00078e000e */
[----:B------:R-:W-:Y:S05]  /*2c890*/  WARPSYNC.COLLECTIVE R15, `(.L_x_8803) ;  /* 0x000000000f087348 */ /* 0x000fea0003c00000 */
[----:B------:R0:W1:Y:S02]  /*2c8a0*/  SHFL.IDX P6, R14, R13, R12, R11 ;  /* 0x0000000c0d0e7389 */ /* 0x00006400000c000b */
[----:B01----:R-:W-:Y:S01]  /*2c8b0*/  ENDCOLLECTIVE ;  /* 0x000000000000791b */ /* 0x003fe20003800000 */
.L_x_8803:
        /* <DEDUP_REMOVED lines=13> */
.L_x_8804:
[----:B------:R-:W-:Y:S01]  /*2c990*/  @!PT LDS RZ, [RZ] ;  /* 0x00000000fffff984 */ /* 0x000fe20000000800 */
[----:B------:R-:W-:Y:S01]  /*2c9a0*/  @!PT LDS RZ, [RZ] ;  /* 0x00000000fffff984 */ /* 0x000fe20000000800 */
[----:B------:R-:W-:Y:S01]  /*2c9b0*/  @!PT LDS RZ, [RZ] ;  /* 0x00000000fffff984 */ /* 0x000fe20000000800 */
[----:B------:R1:W-:Y:S01]  /*2c9c0*/  LDGSTS.E.BYPASS.LTC128B.128 [R7+0x7400], desc[UR52][R2.64+0x80], !P0 ;  /* 0x0740008002077fae */ /* 0x0003e2000c101d74 */
[----:B------:R-:W-:Y:S05]  /*2c9d0*/  BRA `(.L_x_8805) ;  /* 0xffffff8400007947 */ /* 0x000fea000383ffff */
.L_x_8551:
[----:B0-----:R0:W1:Y:S02]  /*2c9e0*/  SYNCS.PHASECHK.TRANS64.TRYWAIT P0, [R0+URZ+0x28860], R3 ;  /* 0x02886003000075a7 */ /* 0x001064000800017f */
[----:B-1----:R-:W-:Y:S05]  /*2c9f0*/  @!P0 NANOSLEEP.SYNCS 0x989680 ;  /* 0x009896800000895d */ /* 0x002fea0003900000 */
[----:B------:R-:W1:Y:S02]  /*2ca00*/  @!P0 SYNCS.PHASECHK.TRANS64 P0, [R0+URZ+0x28860], R3 ;  /* 0x02886003000085a7 */ /* 0x000e64000800007f */
[----:B-1----:R-:W-:Y:S05]  /*2ca10*/  @!P0 BRA `(.L_x_8551) ;  /* 0xfffffffc00f08947 */ /* 0x002fea000383ffff */
[----:B------:R-:W-:Y:S05]  /*2ca20*/  BRA `(.L_x_8806) ;  /* 0xffffff8800147947 */ /* 0x000fea000383ffff */
.L_x_8552:
        /* <DEDUP_REMOVED lines=8> */
.L_x_8808:
[----:B------:R-:W-:Y:S05]  /*2cab0*/  BSYNC B0 ;  /* 0x0000000000007941 */ /* 0x000fea0003800000 */
.L_x_8807:
        /* <DEDUP_REMOVED lines=9> */
.L_x_8809:
        /* <DEDUP_REMOVED lines=12> */
.L_x_8810:
        /* <DEDUP_REMOVED lines=13> */
.L_x_8811:
[----:B------:R-:W-:Y:S02]  /*2cce0*/  IMAD.MOV.U32 R13, RZ, RZ, R23 ;  /* 0x000000ffff0d7224 */ /* 0x000fe400078e0017 */
[----:B------:R-:W-:Y:S02]  /*2ccf0*/  IMAD.MOV.U32 R12, RZ, RZ, 0x2 ;  /* 0x00000002ff0c7424 */ /* 0x000fe400078e00ff */
[----:B------:R-:W-:-:S07]  /*2cd00*/  IMAD.MOV.U32 R10, RZ, RZ, R14 ;  /* 0x000000ffff0a7224 */ /* 0x000fce00078e000e */
[----:B------:R-:W-:Y:S05]  /*2cd10*/  WARPSYNC.COLLECTIVE R15, `(.L_x_8812) ;  /* 0x000000000f087348 */ /* 0x000fea0003c00000 */
[----:B------:R0:W1:Y:S02]  /*2cd20*/  SHFL.IDX P6, R14, R13, R12, R11 ;  /* 0x0000000c0d0e7389 */ /* 0x00006400000c000b */
[----:B01----:R-:W-:Y:S01]  /*2cd30*/  ENDCOLLECTIVE ;  /* 0x000000000000791b */ /* 0x003fe20003800000 */
.L_x_8812:
        /* <DEDUP_REMOVED lines=14> */
.L_x_8813:
[----:B------:R-:W-:Y:S02]  /*2ce20*/  IMAD.MOV.U32 R13, RZ, RZ, R23 ;  /* 0x000000ffff0d7224 */ /* 0x000fe400078e0017 */
[----:B------:R-:W-:Y:S01]  /*2ce30*/  IMAD.MOV.U32 R12, RZ, RZ, 0x3 ;  /* 0x00000003ff0c7424 */ /* 0x000fe200078e00ff */
[----:B------:R-:W-:-:S13]  /*2ce40*/  IADD3 R2, P2, R14, R5, RZ ;  /* 0x000000050e027210 */ /* 0x000fda0007f5e0ff */
[----:B------:R-:W-:Y:S05]  /*2ce50*/  WARPSYNC.COLLECTIVE R15, `(.L_x_8814) ;  /* 0x000000000f087348 */ /* 0x000fea0003c00000 */
[----:B------:R0:W1:Y:S02]  /*2ce60*/  SHFL.IDX P6, R14, R13, R12, R11 ;  /* 0x0000000c0d0e7389 */ /* 0x00006400000c000b */
[----:B01----:R-:W-:Y:S01]  /*2ce70*/  ENDCOLLECTIVE ;  /* 0x000000000000791b */ /* 0x003fe20003800000 */
.L_x_8814:
        /* <DEDUP_REMOVED lines=13> */
.L_x_8815:
[----:B------:R-:W-:Y:S02]  /*2cf50*/  IMAD.MOV.U32 R13, RZ, RZ, R23 ;  /* 0x000000ffff0d7224 */ /* 0x000fe400078e0017 */
[----:B------:R-:W-:Y:S01]  /*2cf60*/  IMAD.MOV.U32 R12, RZ, RZ, 0x4 ;  /* 0x00000004ff0c7424 */ /* 0x000fe200078e00ff */
[----:B------:R-:W-:-:S13]  /*2cf70*/  IADD3 R2, P2, R14, R5, RZ ;  /* 0x000000050e027210 */ /* 0x000fda0007f5e0ff */
[----:B------:R-:W-:Y:S05]  /*2cf80*/  WARPSYNC.COLLECTIVE R15, `(.L_x_8816) ;  /* 0x000000000f087348 */ /* 0x000fea0003c00000 */
[----:B------:R0:W1:Y:S02]  /*2cf90*/  SHFL.IDX P6, R14, R13, R12, R11 ;  /* 0x0000000c0d0e7389 */ /* 0x00006400000c000b */
[----:B01----:R-:W-:Y:S01]  /*2cfa0*/  ENDCOLLECTIVE ;  /* 0x000000000000791b */ /* 0x003fe20003800000 */
.L_x_8816:
        /* <DEDUP_REMOVED lines=13> */
.L_x_8817:
[----:B------:R-:W-:Y:S02]  /*2d080*/  IMAD.MOV.U32 R13, RZ, RZ, R23 ;  /* 0x000000ffff0d7224 */ /* 0x000fe400078e0017 */
[----:B------:R-:W-:Y:S02]  /*2d090*/  IMAD.MOV.U32 R12, RZ, RZ, 0x5 ;  /* 0x00000005ff0c7424 */ /* 0x000fe400078e00ff */
[----:B------:R-:W-:-:S07]  /*2d0a0*/  IMAD.MOV.U32 R10, RZ, RZ, R14 ;  /* 0x000000ffff0a7224 */ /* 0x000fce00078e000e */
[----:B------:R-:W-:Y:S05]  /*2d0b0*/  WARPSYNC.COLLECTIVE R15, `(.L_x_8818) ;  /* 0x000000000f087348 */ /* 0x000fea0003c00000 */
[----:B------:R0:W1:Y:S02]  /*2d0c0*/  SHFL.IDX P6, R14, R13, R12, R11 ;  /* 0x0000000c0d0e7389 */ /* 0x00006400000c000b */
[----:B01----:R-:W-:Y:S01]  /*2d0d0*/  ENDCOLLECTIVE ;  /* 0x000000000000791b */ /* 0x003fe20003800000 */
.L_x_8818:
        /* <DEDUP_REMOVED lines=14> */
.L_x_8819:
[----:B------:R-:W-:Y:S02]  /*2d1c0*/  IMAD.MOV.U32 R13, RZ, RZ, R23 ;  /* 0x000000ffff0d7224 */ /* 0x000fe400078e0017 */
[----:B------:R-:W-:Y:S01]  /*2d1d0*/  IMAD.MOV.U32 R12, RZ, RZ, 0x6 ;  /* 0x00000006ff0c7424 */ /* 0x000fe200078e00ff */
[----:B------:R-:W-:-:S13]  /*2d1e0*/  IADD3 R2, P2, R14, R5, RZ ;  /* 0x000000050e027210 */ /* 0x000fda0007f5e0ff */
[----:B------:R-:W-:Y:S05]  /*2d1f0*/  WARPSYNC.COLLECTIVE R15, `(.L_x_8820) ;  /* 0x000000000f087348 */ /* 0x000fea0003c00000 */
[----:B------:R0:W1:Y:S02]  /*2d200*/  SHFL.IDX P6, R14, R13, R12, R11 ;  /* 0x0000000c0d0e7389 */ /* 0x00006400000c000b */
[----:B01----:R-:W-:Y:S01]  /*2d210*/  ENDCOLLECTIVE ;  /* 0x000000000000791b */ /* 0x003fe20003800000 */
.L_x_8820:
        /* <DEDUP_REMOVED lines=13> */
.L_x_8821:
[----:B------:R-:W-:Y:S02]  /*2d2f0*/  IMAD.MOV.U32 R13, RZ, RZ, R23 ;  /* 0x000000ffff0d7224 */ /* 0x000fe400078e0017 */
[----:B------:R-:W-:Y:S02]  /*2d300*/  IMAD.MOV.U32 R12, RZ, RZ, 0x7 ;  /* 0x00000007ff0c7424 */ /* 0x000fe400078e00ff */
[----:B------:R-:W-:-:S07]  /*2d310*/  IMAD.MOV.U32 R10, RZ, RZ, R14 ;  /* 0x000000ffff0a7224 */ /* 0x000fce00078e000e */
[----:B------:R-:W-:Y:S05]  /*2d320*/  WARPSYNC.COLLECTIVE R15, `(.L_x_8822) ;  /* 0x000000000f087348 */ /* 0x000fea0003c00000 */
[----:B------:R0:W1:Y:S02]  /*2d330*/  SHFL.IDX P6, R14, R13, R12, R11 ;  /* 0x0000000c0d0e7389 */ /* 0x00006400000c000b */
[----:B01----:R-:W-:Y:S01]  /*2d340*/  ENDCOLLECTIVE ;  /* 0x000000000000791b */ /* 0x003fe20003800000 */
.L_x_8822:
        /* <DEDUP_REMOVED lines=12> */
.L_x_8823:
[----:B------:R-:W-:Y:S05]  /*2d410*/  BRA `(.L_x_8824) ;  /* 0xffffff8000b47947 */ /* 0x000fea000383ffff */
.L_x_8557:
        /* <DEDUP_REMOVED lines=8> */
.L_x_8826:
[----:B------:R-:W-:Y:S05]  /*2d4a0*/  BSYNC B0 ;  /* 0x0000000000007941 */ /* 0x000fea0003800000 */
.L_x_8825:
        /* <DEDUP_REMOVED lines=9> */
.L_x_8827:
        /* <DEDUP_REMOVED lines=24> */
.L_x_8828:
[----:B------:R-:W-:Y:S01]  /*2d6c0*/  IMAD.MOV.U32 R12, RZ, RZ, 0x2 ;  /* 0x00000002ff0c7424 */ /* 0x000fe200078e00ff */
[----:B------:R-:W-:-:S05]  /*2d6d0*/  SEL R14, R14, RZ, P1 ;  /* 0x000000ff0e0e7207 */ /* 0x000fca0000800000 */
[----:B------:R-:W-:-:S04]  /*2d6e0*/  IMAD.IADD R5, R13, 0x1, R14 ;  /* 0x000000010d057824 */ /* 0x000fc800078e020e */
[----:B------:R-:W-:-:S07]  /*2d6f0*/  IMAD.MOV.U32 R13, RZ, RZ, R5 ;  /* 0x000000ffff0d7224 */ /* 0x000fce00078e0005 */
[----:B------:R-:W-:Y:S05]  /*2d700*/  WARPSYNC.COLLECTIVE R15, `(.L_x_8829) ;  /* 0x000000000f087348 */ /* 0x000fea0003c00000 */
[----:B------:R0:W1:Y:S02]  /*2d710*/  SHFL.UP P6, R14, R13, R12, R11 ;  /* 0x0400000c0d0e7389 */ /* 0x00006400000c000b */
[----:B01----:R-:W-:Y:S01]  /*2d720*/  ENDCOLLECTIVE ;  /* 0x000000000000791b */ /* 0x003fe20003800000 */
.L_x_8829:
[----:B------:R-:W-:Y:S01]  /*2d730*/  IMAD.MOV.U32 R12, RZ, RZ, 0x4 ;  /* 0x00000004ff0c7424 */ /* 0x000fe200078e00ff */
[----:B------:R-:W-:-:S05]  /*2d740*/  SEL R2, R14, RZ, P2 ;  /* 0x000000ff0e027207 */ /* 0x000fca0001000000 */
[----:B------:R-:W-:-:S04]  /*2d750*/  IMAD.IADD R2, R5, 0x1, R2 ;  /* 0x0000000105027824 */ /* 0x000fc800078e0202 */
[----:B------:R-:W-:-:S07]  /*2d760*/  IMAD.MOV.U32 R13, RZ, RZ, R2 ;  /* 0x000000ffff0d7224 */ /* 0x000fce00078e0002 */
[----:B------:R-:W-:Y:S05]  /*2d770*/  WARPSYNC.COLLECTIVE R15, `(.L_x_8830) ;  /* 0x000000000f087348 */ /* 0x000fea0003c00000 */
[----:B------:R0:W1:Y:S02]  /*2d780*/  SHFL.UP P6, R14, R13, R12, R11 ;  /* 0x0400000c0d0e7389 */ /* 0x00006400000c000b */
[----:B01----:R-:W-:Y:S01]  /*2d790*/  ENDCOLLECTIVE ;  /* 0x000000000000791b */ /* 0x003fe20003800000 */
.L_x_8830:
[----:B------:R-:W-:Y:S01]  /*2d7a0*/  IMAD.MOV.U32 R12, RZ, RZ, 0x8 ;  /* 0x00000008ff0c7424 */ /* 0x000fe200078e00ff */
[----:B------:R-:W-:-:S05]  /*2d7b0*/  SEL R3, R14, RZ, P3 ;  /* 0x000000ff0e037207 */ /* 0x000fca0001800000 */
[----:B------:R-:W-:-:S04]  /*2d7c0*/  IMAD.IADD R3, R2, 0x1, R3 ;  /* 0x0000000102037824 */ /* 0x000fc800078e0203 */
[----:B------:R-:W-:-:S07]  /*2d7d0*/  IMAD.MOV.U32 R13, RZ, RZ, R3 ;  /* 0x000000ffff0d7224 */ /* 0x000fce00078e0003 */
[----:B------:R-:W-:Y:S05]  /*2d7e0*/  WARPSYNC.COLLECTIVE R15, `(.L_x_8831) ;  /* 0x000000000f087348 */ /* 0x000fea0003c00000 */
[----:B------:R0:W1:Y:S02]  /*2d7f0*/  SHFL.UP P6, R14, R13, R12, R11 ;  /* 0x0400000c0d0e7389 */ /* 0x00006400000c000b */
[----:B01----:R-:W-:Y:S01]  /*2d800*/  ENDCOLLECTIVE ;  /* 0x000000000000791b */ /* 0x003fe20003800000 */
.L_x_8831:
[----:B------:R-:W-:Y:S01]  /*2d810*/  IMAD.MOV.U32 R12, RZ, RZ, 0x10 ;  /* 0x00000010ff0c7424 */ /* 0x000fe200078e00ff */
[----:B------:R-:W-:-:S05]  /*2d820*/  SEL R14, R14, RZ, P4 ;  /* 0x000000ff0e0e7207 */ /* 0x000fca0002000000 */
[----:B------:R-:W-:-:S04]  /*2d830*/  IMAD.IADD R5, R3, 0x1, R14 ;  /* 0x0000000103057824 */ /* 0x000fc800078e020e */
[----:B------:R-:W-:-:S07]  /*2d840*/  IMAD.MOV.U32 R13, RZ, RZ, R5 ;  /* 0x000000ffff0d7224 */ /* 0x000fce00078e0005 */
[----:B------:R-:W-:Y:S05]  /*2d850*/  WARPSYNC.COLLECTIVE R15, `(.L_x_8832) ;  /* 0x000000000f087348 */ /* 0x000fea0003c00000 */
[----:B------:R0:W1:Y:S02]  /*2d860*/  SHFL.UP P6, R14, R13, R12, R11 ;  /* 0x0400000c0d0e7389 */ /* 0x00006400000c000b */
[----:B01----:R-:W-:Y:S01]  /*2d870*/  ENDCOLLECTIVE ;  /* 0x000000000000791b */ /* 0x003fe20003800000 */
.L_x_8832:
        /* <DEDUP_REMOVED lines=8> */
.L_x_8833:
[----:B------:R-:W-:Y:S05]  /*2d900*/  BRA `(.L_x_8834) ;  /* 0xffffff8000c47947 */ /* 0x000fea000383ffff */
.L_x_8560:
[----:B------:R-:W-:Y:S01]  /*2d910*/  BSSY B0, `(.L_x_8835) ;  /* 0x0000007000007945 */ /* 0x000fe20003800000 */
[----:B------:R-:W-:Y:S02]  /*2d920*/  IMAD.MOV.U32 R12, RZ, RZ, 0x1 ;  /* 0x00000001ff0c7424 */ /* 0x000fe400078e00ff */
[----:B------:R-:W-:Y:S02]  /*2d930*/  IMAD.MOV.U32 R11, RZ, RZ, RZ ;  /* 0x000000ffff0b7224 */ /* 0x000fe400078e00ff */
[----:B------:R-:W-:-:S07]  /*2d940*/  IMAD.MOV.U32 R15, RZ, RZ, -0x1 ;  /* 0xffffffffff0f7424 */ /* 0x000fce00078e00ff */
[----:B------:R-:W-:Y:S05]  /*2d950*/  WARPSYNC.COLLECTIVE R15, `(.L_x_8836) ;  /* 0x000000000f087348 */ /* 0x000fea0003c00000 */
[----:B------:R0:W1:Y:S02]  /*2d960*/  SHFL.UP P6, R14, R13, R12, R11 ;  /* 0x0400000c0d0e7389 */ /* 0x00006400000c000b */
[----:B01----:R-:W-:Y:S01]  /*2d970*/  ENDCOLLECTIVE ;  /* 0x000000000000791b */ /* 0x003fe20003800000 */
.L_x_8836:
[----:B------:R-:W-:Y:S05]  /*2d980*/  BSYNC B0 ;  /* 0x0000000000007941 */ /* 0x000fea0003800000 */
.L_x_8835:
        /* <DEDUP_REMOVED lines=8> */
.L_x_8837:
[----:B------:R-:W-:Y:S01]  /*2da10*/  IMAD.MOV.U32 R12, RZ, RZ, 0x4 ;  /* 0x00000004ff0c7424 */ /* 0x000fe200078e00ff */
[----:B------:R-:W-:-:S05]  /*2da20*/  SEL R2, R14, RZ, P2 ;  /* 0x000000ff0e027207 */ /* 0x000fca0001000000 */
[----:B------:R-:W-:-:S04]  /*2da30*/  IMAD.IADD R2, R13, 0x1, R2 ;  /* 0x000000010d027824 */ /* 0x000fc800078e0202 */
[----:B------:R-:W-:-:S07]  /*2da40*/  IMAD.MOV.U32 R13, RZ, RZ, R2 ;  /* 0x000000ffff0d7224 */ /* 0x000fce00078e0002 */
[----:B------:R-:W-:Y:S05]  /*2da50*/  WARPSYNC.COLLECTIVE R15, `(.L_x_8838) ;  /* 0x000000000f087348 */ /* 0x000fea0003c00000 */
[----:B------:R0:W1:Y:S02]  /*2da60*/  SHFL.UP P6, R14, R13, R12, R11 ;  /* 0x0400000c0d0e7389 */ /* 0x00006400000c000b */
[----:B01----:R-:W-:Y:S01]  /*2da70*/  ENDCOLLECTIVE ;  /* 0x000000000000791b */ /* 0x003fe20003800000 */
.L_x_8838:
[----:B------:R-:W-:Y:S01]  /*2da80*/  IMAD.MOV.U32 R12, RZ, RZ, 0x8 ;  /* 0x00000008ff0c7424 */ /* 0x000fe200078e00ff */
[----:B------:R-:W-:-:S05]  /*2da90*/  SEL R3, R14, RZ, P3 ;  /* 0x000000ff0e037207 */ /* 0x000fca0001800000 */
[----:B------:R-:W-:-:S04]  /*2daa0*/  IMAD.IADD R3, R2, 0x1, R3 ;  /* 0x0000000102037824 */ /* 0x000fc800078e0203 */
[----:B------:R-:W-:-:S07]  /*2dab0*/  IMAD.MOV.U32 R13, RZ, RZ, R3 ;  /* 0x000000ffff0d7224 */ /* 0x000fce00078e0003 */
[----:B------:R-:W-:Y:S05]  /*2dac0*/  WARPSYNC.COLLECTIVE R15, `(.L_x_8839) ;  /* 0x000000000f087348 */ /* 0x000fea0003c00000 */
[----:B------:R0:W1:Y:S02]  /*2dad0*/  SHFL.UP P6, R14, R13, R12, R11 ;  /* 0x0400000c0d0e7389 */ /* 0x00006400000c000b */
[----:B01----:R-:W-:Y:S01]  /*2dae0*/  ENDCOLLECTIVE ;  /* 0x000000000000791b */ /* 0x003fe20003800000 */
.L_x_8839:
[----:B------:R-:W-:Y:S01]  /*2daf0*/  IMAD.MOV.U32 R12, RZ, RZ, 0x10 ;  /* 0x00000010ff0c7424 */ /* 0x000fe200078e00ff */
[----:B------:R-:W-:-:S05]  /*2db00*/  SEL R14, R14, RZ, P4 ;  /* 0x000000ff0e0e7207 */ /* 0x000fca0002000000 */
[----:B------:R-:W-:-:S04]  /*2db10*/  IMAD.IADD R5, R3, 0x1, R14 ;  /* 0x0000000103057824 */ /* 0x000fc800078e020e */
[----:B------:R-:W-:-:S07]  /*2db20*/  IMAD.MOV.U32 R13, RZ, RZ, R5 ;  /* 0x000000ffff0d7224 */ /* 0x000fce00078e0005 */
[----:B------:R-:W-:Y:S05]  /*2db30*/  WARPSYNC.COLLECTIVE R15, `(.L_x_8840) ;  /* 0x000000000f087348 */ /* 0x000fea0003c00000 */
[----:B------:R0:W1:Y:S02]  /*2db40*/  SHFL.UP P6, R14, R13, R12, R11 ;  /* 0x0400000c0d0e7389 */ /* 0x00006400000c000b */
[----:B01----:R-:W-:Y:S01]  /*2db50*/  ENDCOLLECTIVE ;  /* 0x000000000000791b */ /* 0x003fe20003800000 */
.L_x_8840:
        /* <DEDUP_REMOVED lines=8> */
.L_x_8841:
[----:B------:R-:W-:Y:S05]  /*2dbe0*/  BRA `(.L_x_8842) ;  /* 0xffffff8000b07947 */ /* 0x000fea000383ffff */
.L_x_8562:
[----:B------:R-:W-:Y:S01]  /*2dbf0*/  BSSY B0, `(.L_x_8843) ;  /* 0x0000006000007945 */ /* 0x000fe20003800000 */
[----:B------:R-:W-:Y:S01]  /*2dc00*/  PLOP3.LUT P6, PT, P6, PT, PT, 0x8, 0x0 ;  /* 0x000000000000781c */ /* 0x000fe200037ce170 */
[----:B------:R-:W-:-:S12]  /*2dc10*/  IMAD.MOV.U32 R15, RZ, RZ, -0x1 ;  /* 0xffffffffff0f7424 */ /* 0x000fd800078e00ff */
[----:B0-----:R-:W-:Y:S05]  /*2dc20*/  WARPSYNC.COLLECTIVE R15, `(.L_x_8844) ;  /* 0x000000000f087348 */ /* 0x001fea0003c00000 */
[----:B------:R-:W-:Y:S01]  /*2dc30*/  VOTE.ANY R14, PT, P6 ;  /* 0x00000000000e7806 */ /* 0x000fe200030e0100 */
[----:B0-----:R-:W-:Y:S06]  /*2dc40*/  ENDCOLLECTIVE ;  /* 0x000000000000791b */ /* 0x001fec0003800000 */
.L_x_8844:
[----:B------:R-:W-:Y:S05]  /*2dc50*/  BSYNC B0 ;  /* 0x0000000000007941 */ /* 0x000fea0003800000 */
.L_x_8843:
        /* <DEDUP_REMOVED lines=8> */
.L_x_8845:
[----:B------:R-:W-:Y:S02]  /*2dce0*/  IMAD.IADD R19, R12, 0x1, R19 ;  /* 0x000000010c137824 */ /* 0x000fe400078e0213 */
[----:B------:R-:W-:Y:S02]  /*2dcf0*/  IMAD.MOV.U32 R13, RZ, RZ, R4 ;  /* 0x000000ffff0d7224 */ /* 0x000fe400078e0004 */
[----:B------:R-:W-:-:S07]  /*2dd00*/  IMAD.MOV.U32 R17, RZ, RZ, R14 ;  /* 0x000000ffff117224 */ /* 0x000fce00078e000e */
[----:B------:R-:W-:Y:S05]  /*2dd10*/  WARPSYNC.COLLECTIVE R15, `(.L_x_8846) ;  /* 0x000000000f087348 */ /* 0x000fea0003c00000 */
[----:B------:R0:W1:Y:S02]  /*2dd20*/  SHFL.IDX P6, R14, R13, R12, R11 ;  /* 0x0000000c0d0e7389 */ /* 0x00006400000c000b */
[----:B01----:R-:W-:Y:S01]  /*2dd30*/  ENDCOLLECTIVE ;  /* 0x000000000000791b */ /* 0x003fe20003800000 */
.L_x_8846:
[----:B------:R-:W-:Y:S01]  /*2dd40*/  IMAD.MOV.U32 R4, RZ, RZ, R14 ;  /* 0x000000ffff047224 */ /* 0x000fe200078e000e */
[----:B------:R-:W-:Y:S06]  /*2dd50*/  BRA `(.L_x_8847) ;  /* 0xffffff8000947947 */ /* 0x000fec000383ffff */
.L_x_8564:
[----:B------:R-:W-:Y:S01]  /*2dd60*/  BSSY B0, `(.L_x_8848) ;  /* 0x0000007000007945 */ /* 0x000fe20003800000 */
[----:B------:R-:W-:Y:S02]  /*2dd70*/  IMAD.MOV.U32 R13, RZ, RZ, R2 ;  /* 0x000000ffff0d7224 */ /* 0x000fe400078e0002 */
[----:B------:R-:W-:Y:S02]  /*2dd80*/  IMAD.MOV.U32 R11, RZ, RZ, 0x1f ;  /* 0x0000001fff0b7424 */ /* 0x000fe400078e00ff */
[----:B------:R-:W-:-:S07]  /*2dd90*/  IMAD.MOV.U32 R15, RZ, RZ, -0x1 ;  /* 0xffffffffff0f7424 */ /* 0x000fce00078e00ff */
[----:B0-23--:R-:W-:Y:S05]  /*2dda0*/  WARPSYNC.COLLECTIVE R15, `(.L_x_8849) ;  /* 0x000000000f087348 */ /* 0x00dfea0003c00000 */
[----:B------:R1:W4:Y:S02]  /*2ddb0*/  SHFL.IDX P6, R14, R13, R12, R11 ;  /* 0x0000000c0d0e7389 */ /* 0x00032400000c000b */
[----:B01234-:R-:W-:Y:S01]  /*2ddc0*/  ENDCOLLECTIVE ;  /* 0x000000000000791b */ /* 0x01ffe20003800000 */
.L_x_8849:
[----:B------:R-:W-:Y:S05]  /*2ddd0*/  BSYNC B0 ;  /* 0x0000000000007941 */ /* 0x000fea0003800000 */
.L_x_8848:
[----:B------:R-:W-:Y:S01]  /*2dde0*/  IMAD.MOV.U32 R6, RZ, RZ, R14 ;  /* 0x000000ffff067224 */ /* 0x000fe200078e000e */
[----:B------:R-:W-:Y:S06]  /*2ddf0*/  BRA `(.L_x_8563) ;  /* 0xffffff8000847947 */ /* 0x000fec000383ffff */
.L_x_8570:
[----:B-1----:R1:W2:Y:S02]  /*2de00*/  SYNCS.PHASECHK.TRANS64.TRYWAIT P0, [R7+URZ+0x28820], R0 ;  /* 0x02882000070075a7 */ /* 0x0022a4000800017f */
[----:B--2---:R-:W-:Y:S05]  /*2de10*/  @!P0 NANOSLEEP.SYNCS 0x989680 ;  /* 0x009896800000895d */ /* 0x004fea0003900000 */
[----:B------:R-:W2:Y:S02]  /*2de20*/  @!P0 SYNCS.PHASECHK.TRANS64 P0, [R7+URZ+0x28820], R0 ;  /* 0x02882000070085a7 */ /* 0x000ea4000800007f */
[----:B--2---:R-:W-:Y:S05]  /*2de30*/  @!P0 BRA `(.L_x_8570) ;  /* 0xfffffffc00f08947 */ /* 0x004fea000383ffff */
[----:B------:R-:W-:Y:S05]  /*2de40*/  BRA `(.L_x_8850) ;  /* 0xffffff8800dc7947 */ /* 0x000fea000383ffff */
.L_x_8571:
        /* <DEDUP_REMOVED lines=11> */
.L_x_8852:
[----:B------:R-:W-:Y:S05]  /*2df00*/  BSYNC B0 ;  /* 0x0000000000007941 */ /* 0x000fea0003800000 */
.L_x_8851:
[----:B------:R-:W-:Y:S05]  /*2df10*/  BRA `(.L_x_8853) ;  /* 0xffffff8800c47947 */ /* 0x000fea000383ffff */
.L_x_8572:
[----:B------:R-:W-:Y:S01]  /*2df20*/  BSSY B0, `(.L_x_8854) ;  /* 0x0000006000007945 */ /* 0x000fe20003800000 */
[----:B------:R-:W-:-:S07]  /*2df30*/  IMAD.MOV.U32 R15, RZ, RZ, -0x1 ;  /* 0xffffffffff0f7424 */ /* 0x000fce00078e00ff */
[----:B01----:R-:W-:Y:S05]  /*2df40*/  WARPSYNC.COLLECTIVE R15, `(.L_x_8855) ;  /* 0x000000000f0c7348 */ /* 0x003fea0003c00000 */
[----:B------:R-:W-:Y:S02]  /*2df50*/  ELECT P6, UR62, PT ;  /* 0x00000000003e782f */ /* 0x000fe400038c0000 */
[----:B------:R-:W-:Y:S01]  /*2df60*/  MOV R14, UR62 ;  /* 0x0000003e000e7c02 */ /* 0x000fe20008000f00 */
[----:B01----:R-:W-:Y:S10]  /*2df70*/  ENDCOLLECTIVE ;  /* 0x000000000000791b */ /* 0x003ff40003800000 */
.L_x_8855:
[----:B------:R-:W-:Y:S05]  /*2df80*/  BSYNC B0 ;  /* 0x0000000000007941 */ /* 0x000fea0003800000 */
.L_x_8854:
[----:B------:R-:W-:Y:S05]  /*2df90*/  BRA `(.L_x_8856) ;  /* 0xffffff8800b87947 */ /* 0x000fea000383ffff */
.L_x_8574:
[----:B-1----:R1:W2:Y:S02]  /*2dfa0*/  SYNCS.PHASECHK.TRANS64.TRYWAIT P1, [R5+URZ+0x28840], R0 ;  /* 0x02884000050075a7 */ /* 0x0022a4000802017f */
[----:B--2---:R-:W-:Y:S05]  /*2dfb0*/  @!P1 NANOSLEEP.SYNCS 0x989680 ;  /* 0x009896800000995d */ /* 0x004fea0003900000 */
[----:B------:R-:W2:Y:S02]  /*2dfc0*/  @!P1 SYNCS.PHASECHK.TRANS64 P1, [R5+URZ+0x28840], R0 ;  /* 0x02884000050095a7 */ /* 0x000ea4000802007f */
[----:B--2---:R-:W-:Y:S05]  /*2dfd0*/  @!P1 BRA `(.L_x_8574) ;  /* 0xfffffffc00f09947 */ /* 0x004fea000383ffff */
[----:B------:R-:W-:Y:S05]  /*2dfe0*/  BRA `(.L_x_8857) ;  /* 0xffffff8800d87947 */ /* 0x000fea000383ffff */
.L_x_8576:
[----:B--2---:R2:W3:Y:S02]  /*2dff0*/  SYNCS.PHASECHK.TRANS64.TRYWAIT P1, [R3+URZ+0x28840], R2 ;  /* 0x02884002030075a7 */ /* 0x0044e4000802017f */
[----:B---3--:R-:W-:Y:S05]  /*2e000*/  @!P1 NANOSLEEP.SYNCS 0x989680 ;  /* 0x009896800000995d */ /* 0x008fea0003900000 */
[----:B------:R-:W3:Y:S02]  /*2e010*/  @!P1 SYNCS.PHASECHK.TRANS64 P1, [R3+URZ+0x28840], R2 ;  /* 0x02884002030095a7 */ /* 0x000ee4000802007f */
[----:B---3--:R-:W-:Y:S05]  /*2e020*/  @!P1 BRA `(.L_x_8576) ;  /* 0xfffffffc00f09947 */ /* 0x008fea000383ffff */
[----:B------:R-:W-:Y:S05]  /*2e030*/  BRA `(.L_x_8858) ;  /* 0xffffff8800e47947 */ /* 0x000fea000383ffff */
.L_x_8578:
[----:B---3--:R3:W4:Y:S02]  /*2e040*/  SYNCS.PHASECHK.TRANS64.TRYWAIT P1, [R5+URZ+0x28860], R0 ;  /* 0x02886000050075a7 */ /* 0x008724000802017f */
[----:B----4-:R-:W-:Y:S05]  /*2e050*/  @!P1 NANOSLEEP.SYNCS 0x989680 ;  /* 0x009896800000995d */ /* 0x010fea0003900000 */
[----:B------:R-:W4:Y:S02]  /*2e060*/  @!P1 SYNCS.PHASECHK.TRANS64 P1, [R5+URZ+0x28860], R0 ;  /* 0x02886000050095a7 */ /* 0x000f24000802007f */
[----:B----4-:R-:W-:Y:S05]  /*2e070*/  @!P1 BRA `(.L_x_8578) ;  /* 0xfffffffc00f09947 */ /* 0x010fea000383ffff */
[----:B------:R-:W-:Y:S05]  /*2e080*/  BRA `(.L_x_8859) ;  /* 0xffffff8800e07947 */ /* 0x000fea000383ffff */
.L_x_8860:
        /* <DEDUP_REMOVED lines=15> */
.L_x_15979:


//--------------------- .text._ZN7cutlass13device_kernelIN5flash11enable_sm90INS1_16FlashAttnFwdSm90INS1_25CollectiveMainloopFwdSm90ILi2EN4cute5tupleIJNS5_1CILi1EEES8_S8_EEENS6_IJNS7_ILi128EEESA_SA_EEELi128ENS_10bfloat16_tEfNS_4arch4Sm90ELb1ELb0ELb0ELb0ELb1ELb0ELb0ELb1ELb1ELb1ELb1ELb0EEENS1_21CollectiveEpilogueFwdISB_S9_SC_SE_Li256ELb0ELb1ELb1ELb0EEENS1_19SingleTileSchedulerILb0ELb1ELb1ELi128EEEEEEEEEvNT_6ParamsE --------------------------
	.section	.text._ZN7cutlass13device_kernelIN5flash11enable_sm90INS1_16FlashAttnFwdSm90INS1_25CollectiveMainloopFwdSm90ILi2EN4cute5tupleIJNS5_1CILi1EEES8_S8_EEENS6_IJNS7_ILi128EEESA_SA_EEELi128ENS_10bfloat16_tEfNS_4arch4Sm90ELb1ELb0ELb0ELb0ELb1ELb0ELb0ELb1ELb1ELb1ELb1ELb0EEENS1_21CollectiveEpilogueFwdISB_S9_SC_SE_Li256ELb0ELb1ELb1ELb0EEENS1_19SingleTileSchedulerILb0ELb1ELb1ELi128EEEEEEEEEvNT_6ParamsE,"ax",@progbits
	.align	128
.text._ZN7cutlass13device_kernelIN5flash11enable_sm90INS1_16FlashAttnFwdSm90INS1_25CollectiveMainloopFwdSm90ILi2EN4cute5tupleIJNS5_1CILi1EEES8_S8_EEENS6_IJNS7_ILi128EEESA_SA_EEELi128ENS_10bfloat16_tEfNS_4arch4Sm90ELb1ELb0ELb0ELb0ELb1ELb0ELb0ELb1ELb1ELb1ELb1ELb0EEENS1_21CollectiveEpilogueFwdISB_S9_SC_SE_Li256ELb0ELb1ELb1ELb0EEENS1_19SingleTileSchedulerILb0ELb1ELb1ELi128EEEEEEEEEvNT_6ParamsE:
        .type           _ZN7cutlass13device_kernelIN5flash11enable_sm90INS1_16FlashAttnFwdSm90INS1_25CollectiveMainloopFwdSm90ILi2EN4cute5tupleIJNS5_1CILi1EEES8_S8_EEENS6_IJNS7_ILi128EEESA_SA_EEELi128ENS_10bfloat16_tEfNS_4arch4Sm90ELb1ELb0ELb0ELb0ELb1ELb0ELb0ELb1ELb1ELb1ELb1ELb0EEENS1_21CollectiveEpilogueFwdISB_S9_SC_SE_Li256ELb0ELb1ELb1ELb0EEENS1_19SingleTileSchedulerILb0ELb1ELb1ELi128EEEEEEEEEvNT_6ParamsE,@function
        .size           _ZN7cutlass13device_kernelIN5flash11enable_sm90INS1_16FlashAttnFwdSm90INS1_25CollectiveMainloopFwdSm90ILi2EN4cute5tupleIJNS5_1CILi1EEES8_S8_EEENS6_IJNS7_ILi128EEESA_SA_EEELi128ENS_10bfloat16_tEfNS_4arch4Sm90ELb1ELb0ELb0ELb0ELb1ELb0ELb0ELb1ELb1ELb1ELb1ELb0EEENS1_21CollectiveEpilogueFwdISB_S9_SC_SE_Li256ELb0ELb1ELb1ELb0EEENS1_19SingleTileSchedulerILb0ELb1ELb1ELi128EEEEEEEEEvNT_6ParamsE,(.L_x_15980 - _ZN7cutlass13device_kernelIN5flash11enable_sm90INS1_16FlashAttnFwdSm90INS1_25CollectiveMainloopFwdSm90ILi2EN4cute5tupleIJNS5_1CILi1EEES8_S8_EEENS6_IJNS7_ILi128EEESA_SA_EEELi128ENS_10bfloat16_tEfNS_4arch4Sm90ELb1ELb0ELb0ELb0ELb1ELb0ELb0ELb1ELb1ELb1ELb1ELb0EEENS1_21CollectiveEpilogueFwdISB_S9_SC_SE_Li256ELb0ELb1ELb1ELb0EEENS1_19SingleTileSchedulerILb0ELb1ELb1ELi128EEEEEEEEEvNT_6ParamsE)
        .other          _ZN7cutlass13device_kernelIN5flash11enable_sm90INS1_16FlashAttnFwdSm90INS1_25CollectiveMainloopFwdSm90ILi2EN4cute5tupleIJNS5_1CILi1EEES8_S8_EEENS6_IJNS7_ILi128EEESA_SA_EEELi128ENS_10bfloat16_tEfNS_4arch4Sm90ELb1ELb0ELb0ELb0ELb1ELb0ELb0ELb1ELb1ELb1ELb1ELb0EEENS1_21CollectiveEpilogueFwdISB_S9_SC_SE_Li256ELb0ELb1ELb1ELb0EEENS1_19SingleTileSchedulerILb0ELb1ELb1ELi128EEEEEEEEEvNT_6ParamsE,@"STO_CUDA_ENTRY STV_DEFAULT"
_ZN7cutlass13device_kernelIN5flash11enable_sm90INS1_16FlashAttnFwdSm90INS1_25CollectiveMainloopFwdSm90ILi2EN4cute5tupleIJNS5_1CILi1EEES8_S8_EEENS6_IJNS7_ILi128EEESA_SA_EEELi128ENS_10bfloat16_tEfNS_4arch4Sm90ELb1ELb0ELb0ELb0ELb1ELb0ELb0ELb1ELb1ELb1ELb1ELb0EEENS1_21CollectiveEpilogueFwdISB_S9_SC_SE_Li256ELb0ELb1ELb1ELb0EEENS1_19SingleTileSchedulerILb0ELb1ELb1ELi128EEEEEEEEEvNT_6ParamsE:
        /* <DEDUP_REMOVED lines=44> */
.L_x_8861:
        /* <DEDUP_REMOVED lines=22> */
.L_x_8862:
        /* <DEDUP_REMOVED lines=18> */
.L_x_8863:
        /* <DEDUP_REMOVED lines=22> */
.L_x_8864:
        /* <DEDUP_REMOVED lines=23> */
.L_x_8865:
        /* <DEDUP_REMOVED lines=9> */
.L_x_8868:
        /* <DEDUP_REMOVED lines=21> */
[----:B------:R-:W0:Y:S01]  /*09f0*/  S2UR UR48, SR_CTAID.X ;  /* 0x00000000003079c3 */ /* 0x000e220000002500 */
[----:B------:R-:W-:Y:S01]  /*0a00*/  ULDC UR4, c[0x0][0x448] ;  /* 0x0001120000047ab9 */ /* 0x000fe20000000800 */
[----:B------:R-:W-:Y:S01]  /*0a10*/  ULDC UR38, c[0x0][0x424] ;  /* 0x0001090000267ab9 */ /* 0x000fe20000000800 */
[----:B------:R-:W-:Y:S01]  /*0a20*/  UISETP.NE.AND UP1, UPT, UR4, 0x1, UPT ;  /* 0x000000010400788c */ /* 0x000fe2000bf25270 */
[----:B------:R-:W-:Y:S02]  /*0a30*/  ULDC UR7, c[0x0][0x288] ;  /* 0x0000a20000077ab9 */ /* 0x000fe40000000800 */
[----:B------:R-:W-:Y:S01]  /*0a40*/  ULDC.64 UR4, c[0x0][0x418] ;  /* 0x0001060000047ab9 */ /* 0x000fe20000000a00 */
[----:B------:R-:W-:Y:S02]  /*0a50*/  UIADD3 UR7, -UR7, 0x80, URZ ;  /* 0x0000008007077890 */ /* 0x000fe4000fffe13f */
[----:B------:R-:W-:Y:S01]  /*0a60*/  UISETP.NE.U32.AND UP0, UPT, UR4, URZ, UPT ;  /* 0x0000003f0400728c */ /* 0x000fe2000bf05070 */
[----:B------:R-:W-:Y:S01]  /*0a70*/  ULDC UR8, c[0x0][0x2f0] ;  /* 0x0000bc0000087ab9 */ /* 0x000fe20000000800 */
[----:B------:R-:W-:-:S02]  /*0a80*/  UP2UR UR42, UPR, URZ, 0x2 ;  /* 0x000000023f2a7883 */ /* 0x000fc40008000000 */
[----:B------:R-:W-:Y:S01]  /*0a90*/  UISETP.NE.AND.EX UP0, UPT, UR5, URZ, UPT, UP0 ;  /* 0x0000003f0500728c */ /* 0x000fe2000bf05300 */
[----:B------:R-:W-:Y:S02]  /*0aa0*/  @UP1 ULDC UR9, c[0x0][0x450] ;  /* 0x0001140000091ab9 */ /* 0x000fe40000000800 */
[----:B------:R-:W-:Y:S01]  /*0ab0*/  @UP1 ULDC UR5, c[0x0][0x44c] ;  /* 0x0001130000051ab9 */ /* 0x000fe20000000800 */
[----:B------:R-:W-:Y:S02]  /*0ac0*/  USEL UR38, UR38, 0x1, UP0 ;  /* 0x0000000126267887 */ /* 0x000fe40008000000 */
[----:B------:R-:W-:Y:S02]  /*0ad0*/  USHF.R.U32.HI UR10, URZ, 0x10, UR39 ;  /* 0x000000103f0a7899 */ /* 0x000fe40008011627 */
[----:B------:R-:W-:Y:S02]  /*0ae0*/  UIMAD UR7, UR38, UR8, UR7 ;  /* 0x00000008260772a4 */ /* 0x000fe4000f8e0207 */
[----:B0-----:R-:W-:-:S02]  /*0af0*/  USHF.L.U32 UR48, UR48, 0x7, URZ ;  /* 0x0000000730307899 */ /* 0x001fc4000800063f */
[----:B------:R-:W-:Y:S02]  /*0b00*/  ULOP3.LUT UR39, UR39, 0xffff, URZ, 0xc0, !UPT ;  /* 0x0000ffff27277892 */ /* 0x000fe4000f8ec03f */
[----:B------:R-:W-:Y:S02]  /*0b10*/  @UP1 UIADD3 UR4, UR48, 0x7f, URZ ;  /* 0x0000007f30041890 */ /* 0x000fe4000fffe03f */
[----:B------:R-:W-:Y:S02]  /*0b20*/  UIADD3 UR6, UR48, 0x7f, URZ ;  /* 0x0000007f30067890 */ /* 0x000fe4000fffe03f */
[----:B------:R-:W-:Y:S02]  /*0b30*/  UIMAD.WIDE.U32 UR4, UR4, UR5, URZ ;  /* 0x00000005040472a5 */ /* 0x000fe4000f8e003f */
[----:B------:R-:W-:Y:S02]  /*0b40*/  UIMAD UR4, UR38, UR8, 0x7f ;  /* 0x0000007f260474a4 */ /* 0x000fe4000f8e0208 */
[----:B------:R-:W-:-:S02]  /*0b50*/  @UP1 USHF.R.U32.HI UR6, URZ, UR9, UR5 ;  /* 0x000000093f061299 */ /* 0x000fc40008011605 */
[----:B------:R-:W-:Y:S02]  /*0b60*/  USHF.R.S32.HI UR5, URZ, 0x1f, UR4 ;  /* 0x0000001f3f057899 */ /* 0x000fe40008011404 */
[----:B------:R-:W-:Y:S02]  /*0b70*/  UIADD3 UR6, UR7, UR6, URZ ;  /* 0x0000000607067290 */ /* 0x000fe4000fffe03f */
[----:B------:R-:W-:Y:S02]  /*0b80*/  ULEA.HI UR5, UR5, UR4, URZ, 0x7 ;  /* 0x0000000405057291 */ /* 0x000fe4000f8f383f */
[----:B------:R-:W-:Y:S02]  /*0b90*/  USHF.R.S32.HI UR7, URZ, 0x1f, UR6 ;  /* 0x0000001f3f077899 */ /* 0x000fe40008011406 */
[----:B------:R-:W-:Y:S02]  /*0ba0*/  USHF.R.S32.HI UR5, URZ, 0x7, UR5 ;  /* 0x000000073f057899 */ /* 0x000fe40008011405 */
[----:B------:R-:W-:Y:S01]  /*0bb0*/  ULEA.HI UR7, UR7, UR6, URZ, 0x7 ;  /* 0x0000000607077291 */ /* 0x000fe2000f8f383f */
[----:B------:R-:W-:-:S03]  /*0bc0*/  UMOV UR4, URZ ;  /* 0x0000003f00047c82 */ /* 0x000fc60008000000 */
[----:B------:R-:W-:-:S04]  /*0bd0*/  USHF.R.S32.HI UR7, URZ, 0x7, UR7 ;  /* 0x000000073f077899 */ /* 0x000fc80008011407 */
[----:B------:R-:W-:-:S04]  /*0be0*/  UISETP.LT.AND UP0, UPT, UR5, UR7, UPT ;  /* 0x000000070500728c */ /* 0x000fc8000bf01270 */
[----:B------:R-:W-:Y:S02]  /*0bf0*/  USEL UR9, UR5, UR7, UP0 ;  /* 0x0000000705097287 */ /* 0x000fe40008000000 */
[----:B------:R-:W-:Y:S02]  /*0c00*/  UISETP.NE.AND UP0, UPT, UR10, URZ, UPT ;  /* 0x0000003f0a00728c */ /* 0x000fe4000bf05270 */
[----:B------:R-:W-:-:S06]  /*0c10*/  UISETP.GE.AND UP1, UPT, UR9, 0x1, UPT ;  /* 0x000000010900788c */ /* 0x000fcc000bf26270 */
        /* <DEDUP_REMOVED lines=36> */
.L_x_8870:
[----:B------:R-:W-:Y:S02]  /*0e60*/  UIMAD UR39, UR39, UR4, URZ ;  /* 0x00000004272772a4 */ /* 0x000fe4000f8e023f */
[----:B------:R-:W-:Y:S01]  /*0e70*/  IMAD.U32 R3, RZ, RZ, UR4 ;  /* 0x00000004ff037e24 */ /* 0x000fe2000f8e00ff */
[----:B------:R-:W-:Y:S01]  /*0e80*/  MOV R0, UR9 ;  /* 0x0000000900007c02 */ /* 0x000fe20008000f00 */
[----:B------:R-:W-:Y:S01]  /*0e90*/  VIADD R19, R19, 0xffffff80 ;  /* 0xffffff8013137836 */ /* 0x000fe20000000000 */
[----:B------:R-:W-:Y:S01]  /*0ea0*/  PLOP3.LUT P0, PT, PT, PT, PT, 0x80, 0x0 ;  /* 0x000000000000781c */ /* 0x000fe20003f0f070 */
[----:B------:R-:W-:Y:S01]  /*0eb0*/  IMAD.MOV.U32 R4, RZ, RZ, RZ ;  /* 0x000000ffff047224 */ /* 0x000fe200078e00ff */
        /* <DEDUP_REMOVED lines=72> */
.L_x_8872:
[----:B------:R-:W-:-:S04]  /*1340*/  SHF.L.U32 R0, RZ, 0x1f, RZ ;  /* 0x0000001fff007819 */ /* 0x000fc800000006ff */
[----:B------:R-:W0:Y:S02]  /*1350*/  SYNCS.PHASECHK.TRANS64.TRYWAIT P0, [UR41+0x28800], R0 ;  /* 0x02880000ff0075a7 */ /* 0x000e240008000169 */
[----:B0-----:R-:W-:Y:S05]  /*1360*/  @!P0 BRA `(.L_x_8873) ;  /* 0x000000cc00ec8947 */ /* 0x001fea0003800000 */
.L_x_8958:
[----:B------:R-:W-:-:S06]  /*1370*/  ULOP3.LUT UR4, UR36, 0x1, URZ, 0xfc, !UPT ;  /* 0x0000000124047892 */ /* 0x000fcc000f8efc3f */
[----:B0-----:R-:W-:-:S05]  /*1380*/  IMAD.U32 R3, RZ, RZ, UR4 ;  /* 0x00000004ff037e24 */ /* 0x001fca000f8e00ff */
[----:B------:R-:W-:-:S13]  /*1390*/  ISETP.NE.AND P0, PT, R3, 0x3, PT ;  /* 0x000000030300780c */ /* 0x000fda0003f05270 */
[----:B------:R-:W-:Y:S05]  /*13a0*/  @!P0 BRA `(.L_x_8874) ;  /* 0x0000000000048947 */ /* 0x000fea0003800000 */
[----:B------:R-:W-:Y:S01]  /*13b0*/  BPT.TRAP 0x1 ;  /* 0x000000040000795c */ /* 0x000fe20000300000 */
.L_x_8874:
[----:B------:R0:W1:Y:S01]  /*13c0*/  SYNCS.PHASECHK.TRANS64.TRYWAIT P1, [UR41+0x28830], R0 ;  /* 0x02883000ff0075a7 */ /* 0x0000620008020169 */
[----:B------:R-:W-:Y:S05]  /*13d0*/  @!P0 BRA `(.L_x_8875) ;  /* 0x0000000000048947 */ /* 0x000fea0003800000 */
[----:B------:R-:W-:Y:S01]  /*13e0*/  BPT.TRAP 0x1 ;  /* 0x000000040000795c */ /* 0x000fe20000300000 */
.L_x_8875:
[----:B------:R-:W-:-:S05]  /*13f0*/  IMAD.U32 R8, RZ, RZ, UR43 ;  /* 0x0000002bff087e24 */ /* 0x000fca000f8e00ff */
[----:B------:R-:W-:Y:S01]  /*1400*/  LOP3.LUT R8, R8, 0x10000, RZ, 0xfc, !PT ;  /* 0x0001000008087812 */ /* 0x000fe200078efcff */
[----:B-1----:R-:W-:Y:S06]  /*1410*/  @P1 BRA `(.L_x_8876) ;  /* 0x0000000000081947 */ /* 0x002fec0003800000 */
[----:B------:R-:W1:Y:S02]  /*1420*/  SYNCS.PHASECHK.TRANS64.TRYWAIT P1, [UR41+0x28830], R0 ;  /* 0x02883000ff0075a7 */ /* 0x000e640008020169 */
[----:B-1----:R-:W-:Y:S05]  /*1430*/  @!P1 BRA `(.L_x_8877) ;  /* 0x000000cc00d09947 */ /* 0x002fea0003800000 */
.L_x_8876:
[----:B------:R-:W-:Y:S05]  /*1440*/  WARPSYNC.ALL ;  /* 0x0000000000007948 */ /* 0x000fea0003800000 */
[----:B------:R-:W-:Y:S01]  /*1450*/  IMAD.MOV.U32 R9, RZ, RZ, 0x40000040 ;  /* 0x40000040ff097424 */ /* 0x000fe200078e00ff */
[----:B------:R-:W-:Y:S01]  /*1460*/  UIADD3 UR4, UR41, 0x18400, URZ ;  /* 0x0001840029047890 */ /* 0x000fe2000fffe03f */
[----:B------:R-:W-:Y:S01]  /*1470*/  R2UR UR8, R8 ;  /* 0x00000000080872ca */ /* 0x000fe200000e0000 */
[----:B------:R-:W-:Y:S02]  /*1480*/  WARPGROUP.ARRIVE ;  /* 0x00000000000079c5 */ /* 0x000fe40000000000 */
[----:B------:R-:W-:Y:S01]  /*1490*/  R2UR UR9, R9 ;  /* 0x00000000090972ca */ /* 0x000fe200000e0000 */
[----:B------:R-:W-:-:S03]  /*14a0*/  USHF.R.U32.HI UR4, URZ, 0x4, UR4 ;  /* 0x000000043f047899 */ /* 0x000fc60008011604 */
[----:B------:R-:W2:Y:S01]  /*14b0*/  S2UR UR43, SR_CgaCtaId ;  /* 0x00000000002b79c3 */ /* 0x000ea20000008800 */
[----:B------:R-:W-:Y:S01]  /*14c0*/  UMOV UR11, 0x40000040 ;  /* 0x40000040000b7882 */ /* 0x000fe20000000000 */
[----:B------:R-:W-:Y:S01]  /*14d0*/  UMOV UR13, 0x40000040 ;  /* 0x40000040000d7882 */ /* 0x000fe20000000000 */
[----:B------:R-:W-:Y:S01]  /*14e0*/  ULOP3.LUT UR4, UR4, 0x3fff, URZ, 0xc0, !UPT ;  /* 0x00003fff04047892 */ /* 0x000fe2000f8ec03f */
[----:B------:R-:W-:Y:S01]  /*14f0*/  UMOV UR15, 0x40000040 ;  /* 0x40000040000f7882 */ /* 0x000fe20000000000 */
[----:B------:R-:W-:Y:S02]  /*1500*/  UMOV UR17, 0x40000040 ;  /* 0x4000004000117882 */ /* 0x000fe40000000000 */
[----:B------:R-:W-:Y:S01]  /*1510*/  ULOP3.LUT UR46, UR4, 0x10000, URZ, 0xfc, !UPT ;  /* 0x00010000042e7892 */ /* 0x000fe2000f8efc3f */
[----:B------:R-:W-:Y:S02]  /*1520*/  UMOV UR19, 0x40000040 ;  /* 0x4000004000137882 */ /* 0x000fe40000000000 */
[----:B------:R-:W-:Y:S01]  /*1530*/  R2UR UR4, R8 ;  /* 0x00000000080472ca */ /* 0x000fe200000e0000 */
[----:B------:R-:W-:-:S02]  /*1540*/  UIADD3 UR14, UR46, 0x4, URZ ;  /* 0x000000042e0e7890 */ /* 0x000fc4000fffe03f */
[----:B------:R-:W-:Y:S02]  /*1550*/  UIADD3 UR18, UR46, 0x6, URZ ;  /* 0x000000062e127890 */ /* 0x000fe4000fffe03f */
[----:B------:R-:W-:Y:S01]  /*1560*/  UMOV UR10, UR46 ;  /* 0x0000002e000a7c82 */ /* 0x000fe20008000000 */
[----:B------:R-:W-:Y:S01]  /*1570*/  UIADD3 UR22, UR46, 0x400, URZ ;  /* 0x000004002e167890 */ /* 0x000fe2000fffe03f */
[----:B------:R-:W-:Y:S01]  /*1580*/  HGMMA.64x128x16.F32.BF16 R24, gdesc[UR8], RZ, !UPT, gsb0 ;  /* 0x01e00000081879f0 */ /* 0x000fe2000c0018ff */
[----:B------:R-:W-:Y:S01]  /*1590*/  UIADD3 UR10, UR46, 0x2, URZ ;  /* 0x000000022e0a7890 */ /* 0x000fe2000fffe03f */
[----:B------:R-:W-:Y:S01]  /*15a0*/  UMOV UR9, 0x40000040 ;  /* 0x4000004000097882 */ /* 0x000fe20000000000 */
[----:B------:R-:W-:Y:S01]  /*15b0*/  UMOV UR11, 0x40000040 ;  /* 0x40000040000b7882 */ /* 0x000fe20000000000 */
[----:B------:R-:W-:Y:S02]  /*15c0*/  UMOV UR21, 0x40000040 ;  /* 0x4000004000157882 */ /* 0x000fe40000000000 */
[----:B------:R-:W-:-:S02]  /*15d0*/  UIADD3 UR8, UR4, 0x2, URZ ;  /* 0x0000000204087890 */ /* 0x000fc4000fffe03f */
[----:B------:R-:W-:Y:S02]  /*15e0*/  UIADD3 UR12, UR4, 0x4, URZ ;  /* 0x00000004040c7890 */ /* 0x000fe4000fffe03f */
[----:B------:R-:W-:Y:S02]  /*15f0*/  UIADD3 UR16, UR4, 0x6, URZ ;  /* 0x0000000604107890 */ /* 0x000fe4000fffe03f */
[----:B------:R-:W-:Y:S01]  /*1600*/  UIADD3 UR20, UR4, 0x400, URZ ;  /* 0x0000040004147890 */ /* 0x000fe2000fffe03f */
        /* <DEDUP_REMOVED lines=37> */
.L_x_8878:
[----:B01----:R-:W-:Y:S01]  /*1860*/  LOP3.LUT R0, R17, 0xffffff80, RZ, 0xc0, !PT ;  /* 0xffffff8011007812 */ /* 0x003fe200078ec0ff */
[----:B------:R-:W-:Y:S01]  /*1870*/  UISETP.NE.AND UP0, UPT, UR42, URZ, UPT ;  /* 0x0000003f2a00728c */ /* 0x000fe2000bf05270 */
[----:B------:R-:W-:Y:S01]  /*1880*/  LEA.HI R16, R16, R19, RZ, 0x2 ;  /* 0x0000001310107211 */ /* 0x000fe200078f10ff */
[----:B------:R-:W-:Y:S01]  /*1890*/  ULDC UR7, c[0x0][0x2f0] ;  /* 0x0000bc0000077ab9 */ /* 0x000fe20000000800 */
[----:B------:R-:W-:Y:S01]  /*18a0*/  LEA.HI R7, R18, R18, RZ, 0x1 ;  /* 0x0000001212077211 */ /* 0x000fe200078f08ff */
[----:B------:R-:W-:Y:S01]  /*18b0*/  IMAD.IADD R0, R19, 0x1, -R0 ;  /* 0x0000000113007824 */ /* 0x000fe200078e0a00 */
[----:B------:R-:W-:Y:S01]  /*18c0*/  LOP3.LUT R16, R16, 0xfffffffc, RZ, 0xc0, !PT ;  /* 0xfffffffc10107812 */ /* 0x000fe200078ec0ff */
[----:B------:R-:W-:Y:S01]  /*18d0*/  IMAD.U32 R13, RZ, RZ, UR7 ;  /* 0x00000007ff0d7e24 */ /* 0x000fe2000f8e00ff */
[----:B------:R-:W-:Y:S01]  /*18e0*/  LOP3.LUT R7, R7, 0x3fffffe, RZ, 0xc0, !PT ;  /* 0x03fffffe07077812 */ /* 0x000fe200078ec0ff */
[----:B------:R-:W-:Y:S01]  /*18f0*/  ULDC UR10, c[0x0][0x288] ;  /* 0x0000a200000a7ab9 */ /* 0x000fe20000000800 */
[----:B------:R-:W-:Y:S01]  /*1900*/  SHF.R.S32.HI R3, RZ, 0x1f, R0 ;  /* 0x0000001fff037819 */ /* 0x000fe20000011400 */
[----:B------:R-:W-:Y:S01]  /*1910*/  UIADD3 UR53, UR47, -0x2, URZ ;  /* 0xfffffffe2f357890 */ /* 0x000fe2000fffe03f */
[----:B------:R-:W-:Y:S01]  /*1920*/  IADD3 R16, R19, -R16, RZ ;  /* 0x8000001013107210 */ /* 0x000fe20007ffe0ff */
[----:B------:R-:W-:Y:S01]  /*1930*/  IMAD.IADD R7, R18, 0x1, -R7 ;  /* 0x0000000112077824 */ /* 0x000fe200078e0a07 */
[CC--:B------:R-:W-:Y:S01]  /*1940*/  LEA.HI R4, R3.reuse, R0.reuse, RZ, 0x2 ;  /* 0x0000000003047211 */ /* 0x0c0fe200078f10ff */
[----:B------:R-:W-:Y:S01]  /*1950*/  @UP0 ULDC UR4, c[0x0][0x44c] ;  /* 0x0001130000040ab9 */ /* 0x000fe20000000800 */
[----:B------:R-:W-:Y:S01]  /*1960*/  LEA.HI R5, R3, R0, RZ, 0x5 ;  /* 0x0000000003057211 */ /* 0x000fe200078f28ff */
[----:B------:R-:W-:Y:S01]  /*1970*/  @UP0 ULDC UR5, c[0x0][0x450] ;  /* 0x0001140000050ab9 */ /* 0x000fe20000000800 */
[--C-:B------:R-:W-:Y:S01]  /*1980*/  SHF.R.S32.HI R3, RZ, 0x2, R4.reuse ;  /* 0x00000002ff037819 */ /* 0x100fe20000011404 */
[----:B------:R-:W-:Y:S01]  /*1990*/  @UP0 ULDC UR11, c[0x0][0x450] ;  /* 0x00011400000b0ab9 */ /* 0x000fe20000000800 */
[----:B------:R-:W-:Y:S01]  /*19a0*/  SHF.R.S32.HI R6, RZ, 0x1f, R4 ;  /* 0x0000001fff067819 */ /* 0x000fe20000011404 */
[----:B------:R-:W-:Y:S01]  /*19b0*/  UIADD3 UR6, UR41, 0x28840, URZ ;  /* 0x0002884029067890 */ /* 0x000fe2000fffe03f */
[----:B------:R-:W-:-:S02]  /*19c0*/  SHF.R.S32.HI R5, RZ, 0x5, R5 ;  /* 0x00000005ff057819 */ /* 0x000fc40000011405 */
[----:B------:R-:W-:Y:S02]  /*19d0*/  CS2R R150, SRZ ;  /* 0x0000000000967805 */ /* 0x000fe4000001ff00 */
[----:B------:R-:W-:Y:S01]  /*19e0*/  LEA.HI R6, R6, R3, RZ, 0x3 ;  /* 0x0000000306067211 */ /* 0x000fe200078f18ff */
[----:B------:R-:W-:Y:S01]  /*19f0*/  UPRMT UR6, UR43, 0x654, UR6 ;  /* 0x000006542b067896 */ /* 0x000fe20008000006 */
[----:B------:R-:W-:Y:S02]  /*1a00*/  LEA.HI R10, R16, R16, RZ, 0x1 ;  /* 0x00000010100a7211 */ /* 0x000fe400078f08ff */
[----:B------:R-:W-:Y:S02]  /*1a10*/  CS2R R148, SRZ ;  /* 0x0000000000947805 */ /* 0x000fe4000001ff00 */
[----:B------:R-:W-:Y:S02]  /*1a20*/  LEA R11, R5, UR48, 0x4 ;  /* 0x00000030050b7c11 */ /* 0x000fe4000f8e20ff */
[----:B------:R-:W-:-:S02]  /*1a30*/  CS2R R146, SRZ ;  /* 0x0000000000927805 */ /* 0x000fc4000001ff00 */
[----:B------:R-:W-:Y:S02]  /*1a40*/  LOP3.LUT R6, R6, 0xfffffff8, RZ, 0xc0, !PT ;  /* 0xfffffff806067812 */ /* 0x000fe400078ec0ff */
[----:B------:R-:W-:Y:S02]  /*1a50*/  CS2R R144, SRZ ;  /* 0x0000000000907805 */ /* 0x000fe4000001ff00 */
[----:B------:R-:W-:Y:S02]  /*1a60*/  LOP3.LUT R5, R10, 0x1ffffffe, RZ, 0xc0, !PT ;  /* 0x1ffffffe0a057812 */ /* 0x000fe400078ec0ff */
[----:B------:R-:W-:Y:S02]  /*1a70*/  CS2R R142, SRZ ;  /* 0x00000000008e7805 */ /* 0x000fe4000001ff00 */
[----:B------:R-:W-:Y:S01]  /*1a80*/  IADD3 R6, R11, R3, -R6 ;  /* 0x000000030b067210 */ /* 0x000fe20007ffe806 */
[----:B------:R-:W-:Y:S01]  /*1a90*/  SYNCS.ARRIVE.TRANS64.RED.A1T0 RZ, [UR6], RZ ;  /* 0x000000ffffff79a7 */ /* 0x000fe20008100406 */
[----:B------:R-:W-:Y:S01]  /*1aa0*/  PLOP3.LUT P1, PT, PT, PT, UP0, 0x80, 0x0 ;  /* 0x000000000000781c */ /* 0x000fe20003f2f008 */
[----:B------:R-:W-:Y:S01]  /*1ab0*/  IMAD.IADD R3, R16, 0x1, -R5 ;  /* 0x0000000110037824 */ /* 0x000fe200078e0a05 */
[----:B------:R-:W-:Y:S01]  /*1ac0*/  PLOP3.LUT P2, PT, PT, PT, UP0, 0x80, 0x0 ;  /* 0x000000000000781c */ /* 0x000fe20003f4f008 */
[----:B------:R-:W-:Y:S01]  /*1ad0*/  IMAD R6, R7, 0x40, R6 ;  /* 0x0000004007067824 */ /* 0x000fe200078e0206 */
[----:B------:R-:W-:-:S02]  /*1ae0*/  CS2R R140, SRZ ;  /* 0x00000000008c7805 */ /* 0x000fc4000001ff00 */
[----:B------:R-:W-:Y:S02]  /*1af0*/  CS2R R138, SRZ ;  /* 0x00000000008a7805 */ /* 0x000fe4000001ff00 */
[----:B------:R-:W-:Y:S01]  /*1b00*/  CS2R R136, SRZ ;  /* 0x0000000000887805 */ /* 0x000fe2000001ff00 */
[----:B------:R-:W-:Y:S01]  /*1b10*/  IMAD R3, R3, 0x8, R6 ;  /* 0x0000000803037824 */ /* 0x000fe200078e0206 */
[----:B------:R-:W-:Y:S02]  /*1b20*/  CS2R R134, SRZ ;  /* 0x0000000000867805 */ /* 0x000fe4000001ff00 */
[----:B------:R-:W-:Y:S02]  /*1b30*/  CS2R R132, SRZ ;  /* 0x0000000000847805 */ /* 0x000fe4000001ff00 */
[----:B------:R-:W-:Y:S01]  /*1b40*/  CS2R R130, SRZ ;  /* 0x0000000000827805 */ /* 0x000fe2000001ff00 */
[----:B------:R-:W-:Y:S01]  /*1b50*/  IMAD.MOV.U32 R10, RZ, RZ, R3 ;  /* 0x000000ffff0a7224 */ /* 0x000fe200078e0003 */
[----:B------:R-:W-:Y:S01]  /*1b60*/  CS2R R128, SRZ ;  /* 0x0000000000807805 */ /* 0x000fe2000001ff00 */
[----:B------:R-:W-:Y:S01]  /*1b70*/  @P1 IMAD.HI.U32 R5, R3, UR4, RZ ;  /* 0x0000000403051c27 */ /* 0x000fe2000f8e00ff */
[----:B------:R-:W-:Y:S01]  /*1b80*/  UMOV UR4, 0xffffff80 ;  /* 0xffffff8000047882 */ /* 0x000fe20000000000 */
[----:B------:R-:W-:Y:S01]  /*1b90*/  CS2R R126, SRZ ;  /* 0x00000000007e7805 */ /* 0x000fe2000001ff00 */
[----:B------:R-:W-:Y:S01]  /*1ba0*/  UIMAD UR4, UR47, UR4, 0x80 ;  /* 0x000000802f0474a4 */ /* 0x000fe2000f8e0204 */
[----:B------:R-:W-:-:S02]  /*1bb0*/  CS2R R124, SRZ ;  /* 0x00000000007c7805 */ /* 0x000fc4000001ff00 */
[----:B------:R-:W-:Y:S01]  /*1bc0*/  @P2 SHF.R.U32.HI R10, RZ, UR5, R5 ;  /* 0x00000005ff0a2c19 */ /* 0x000fe20008011605 */
[----:B------:R-:W-:Y:S01]  /*1bd0*/  UMOV UR47, URZ ;  /* 0x0000003f002f7c82 */ /* 0x000fe20008000000 */
[----:B------:R-:W-:Y:S01]  /*1be0*/  UIADD3 UR5, UR4, 0x1, URZ ;  /* 0x0000000104057890 */ /* 0x000fe2000fffe03f */
[----:B------:R-:W-:Y:S01]  /*1bf0*/  LOP3.LUT R5, R4, 0x7ffffffc, RZ, 0xc0, !PT ;  /* 0x7ffffffc04057812 */ /* 0x000fe200078ec0ff */
[----:B------:R-:W-:Y:S01]  /*1c00*/  UIMAD UR4, UR38, UR7, UR4 ;  /* 0x00000007260472a4 */ /* 0x000fe2000f8e0204 */
[----:B------:R-:W0:Y:S01]  /*1c10*/  SHFL.IDX PT, R11, R10, RZ, 0x1c1f ;  /* 0x001c1fff0a0b7589 */ /* 0x000e2200000e0000 */
[----:B------:R-:W-:Y:S01]  /*1c20*/  UIMAD UR7, UR38, UR7, -UR10 ;  /* 0x00000007260772a4 */ /* 0x000fe2000f8e0a0a */
[----:B------:R-:W-:Y:S01]  /*1c30*/  IADD3 R6, R0, -R5, RZ ;  /* 0x8000000500067210 */ /* 0x000fe20007ffe0ff */
[----:B------:R-:W-:Y:S01]  /*1c40*/  IMAD.U32 R5, RZ, RZ, UR5 ;  /* 0x00000005ff057e24 */ /* 0x000fe2000f8e00ff */
[----:B------:R-:W1:Y:S01]  /*1c50*/  SHFL.IDX PT, R10, R10, 0x1, 0x1c1f ;  /* 0x003c1f000a0a7f89 */ /* 0x000e6200000e0000 */
[----:B------:R-:W-:Y:S01]  /*1c60*/  IMAD.U32 R7, RZ, RZ, UR4 ;  /* 0x00000004ff077e24 */ /* 0x000fe2000f8e00ff */
[----:B------:R-:W-:Y:S01]  /*1c70*/  ULDC UR4, c[0x0][0x988] ;  /* 0x0002620000047ab9 */ /* 0x000fe20000000800 */
[C---:B------:R-:W-:Y:S01]  /*1c80*/  IMAD R0, R6.reuse, -0x2, R5 ;  /* 0xfffffffe06007824 */ /* 0x040fe200078e0205 */
[----:B------:R-:W-:Y:S01]  /*1c90*/  CS2R R122, SRZ ;  /* 0x00000000007a7805 */ /* 0x000fe2000001ff00 */
[----:B------:R-:W-:Y:S01]  /*1ca0*/  IMAD R4, R6, -0x2, R7 ;  /* 0xfffffffe06047824 */ /* 0x000fe200078e0207 */
[----:B------:R-:W-:Y:S01]  /*1cb0*/  CS2R R120, SRZ ;  /* 0x0000000000787805 */ /* 0x000fe2000001ff00 */
[----:B------:R-:W-:-:S04]  /*1cc0*/  IMAD R5, R13, UR38, R0 ;  /* 0x000000260d057c24 */ /* 0x000fc8000f8e0200 */
[----:B------:R-:W-:-:S05]  /*1cd0*/  VIADD R7, R5, -UR10 ;  /* 0x8000000a05077c36 */ /* 0x000fca0008000000 */
        /* <DEDUP_REMOVED lines=95> */
[----:B-1----:R-:W-:Y:S02]  /*22d0*/  IADD3 R5, R10, -UR10, R5 ;  /* 0x8000000a0a057c10 */ /* 0x002fe4000fffe005 */
[----:B------:R-:W-:Y:S01]  /*22e0*/  FMNMX.FTZ R12, R85, R0, !PT ;  /* 0x00000000550c7209 */ /* 0x000fe20007810000 */
[----:B------:R-:W-:Y:S01]  /*22f0*/  IMAD.U32 R0, RZ, RZ, UR4 ;  /* 0x00000004ff007e24 */ /* 0x000fe2000f8e00ff */
[----:B------:R-:W-:Y:S01]  /*2300*/  VIMNMX R4, R4, R5, PT ;  /* 0x0000000504047248 */ /* 0x000fe20003fe0100 */
[----:B------:R-:W-:-:S02]  /*2310*/  @UP0 ULDC UR4, c[0x0][0x44c] ;  /* 0x0001130000040ab9 */ /* 0x000fc40000000800 */
[----:B------:R-:W0:Y:S01]  /*2320*/  SHFL.BFLY PT, R7, R12, 0x2, 0x1f ;  /* 0x0c401f000c077f89 */ /* 0x000e2200000e0000 */
[C---:B------:R-:W-:Y:S01]  /*2330*/  ISETP.GT.AND P2, PT, R4.reuse, 0x1, PT ;  /* 0x000000010400780c */ /* 0x040fe20003f44270 */
[----:B------:R-:W-:Y:S01]  /*2340*/  UIMAD.WIDE.U32 UR4, UR48, UR4, URZ ;  /* 0x00000004300472a5 */ /* 0x000fe2000f8e003f */
[----:B------:R-:W-:Y:S02]  /*2350*/  ISETP.GT.AND P3, PT, R4, 0x8, PT ;  /* 0x000000080400780c */ /* 0x000fe40003f64270 */
[----:B------:R-:W-:Y:S01]  /*2360*/  FSEL R27, R27, -INF , P2 ;  /* 0xff8000001b1b7808 */ /* 0x000fe20001000000 */
[----:B------:R-:W-:Y:S01]  /*2370*/  @UP0 USHF.R.U32.HI UR48, URZ, UR11, UR5 ;  /* 0x0000000b3f300299 */ /* 0x000fe20008011605 */
[----:B------:R-:W-:Y:S02]  /*2380*/  FSEL R109, R30, -INF , P3 ;  /* 0xff8000001e6d7808 */ /* 0x000fe40001800000 */
[----:B------:R-:W-:Y:S01]  /*2390*/  ISETP.GT.AND P2, PT, R4, 0x10, PT ;  /* 0x000000100400780c */ /* 0x000fe20003f44270 */
[----:B------:R-:W-:-:S03]  /*23a0*/  UIADD3 UR7, UR7, UR48, URZ ;  /* 0x0000003007077290 */ /* 0x000fc6000fffe03f */
[----:B------:R-:W-:Y:S01]  /*23b0*/  UMOV UR48, URZ ;  /* 0x0000003f00307c82 */ /* 0x000fe20008000000 */
[----:B------:R-:W-:-:S04]  /*23c0*/  USHF.R.S32.HI UR4, URZ, 0x1f, UR7 ;  /* 0x0000001f3f047899 */ /* 0x000fc80008011407 */
[----:B------:R-:W-:-:S04]  /*23d0*/  ULEA.HI UR4, UR4, UR7, URZ, 0x7 ;  /* 0x0000000704047291 */ /* 0x000fc8000f8f383f */
[----:B------:R-:W-:Y:S01]  /*23e0*/  USHF.R.S32.HI UR4, URZ, 0x7, UR4 ;  /* 0x000000073f047899 */ /* 0x000fe20008011404 */
[----:B0-----:R-:W-:-:S03]  /*23f0*/  FMNMX.FTZ R14, R12, R7, !PT ;  /* 0x000000070c0e7209 */ /* 0x001fc60007810000 */
[----:B------:R-:W-:Y:S02]  /*2400*/  UISETP.LT.AND UP0, UPT, UR39, UR4, UPT ;  /* 0x000000042700728c */ /* 0x000fe4000bf01270 */
[----:B------:R-:W0:Y:S02]  /*2410*/  SHFL.BFLY PT, R7, R14, 0x1, 0x1f ;  /* 0x0c201f000e077f89 */ /* 0x000e2400000e0000 */
[----:B------:R-:W-:-:S04]  /*2420*/  USEL UR51, UR39, UR4, !UP0 ;  /* 0x0000000427337287 */ /* 0x000fc8000c000000 */
[----:B------:R-:W-:Y:S01]  /*2430*/  UISETP.GE.AND UP0, UPT, UR53, UR51, UPT ;  /* 0x000000333500728c */ /* 0x000fe2000bf06270 */
[----:B0-----:R-:W-:-:S04]  /*2440*/  FMNMX.FTZ R7, R14, R7, !PT ;  /* 0x000000070e077209 */ /* 0x001fc80007810000 */
[C---:B------:R-:W-:Y:S01]  /*2450*/  FSETP.NEU.FTZ.AND P1, PT, R7.reuse, -INF , PT ;  /* 0xff8000000700780b */ /* 0x040fe20003f3d000 */
[----:B------:R-:W-:-:S05]  /*2460*/  FMUL.FTZ R16, R7, R0 ;  /* 0x0000000007107220 */ /* 0x000fca0000410000 */
[----:B------:R-:W-:Y:S02]  /*2470*/  FSEL R16, R16, RZ, P1 ;  /* 0x000000ff10107208 */ /* 0x000fe40000800000 */
[----:B------:R-:W-:-:S03]  /*2480*/  ISETP.GT.AND P1, PT, R4, RZ, PT ;  /* 0x000000ff0400720c */ /* 0x000fc60003f24270 */
[-CC-:B------:R-:W-:Y:S01]  /*2490*/  FFMA.FTZ R180, R11, R0.reuse, -R16.reuse ;  /* 0x000000000bb47223 */ /* 0x180fe20000010810 */
[----:B------:R-:W-:Y:S01]  /*24a0*/  FSEL R107, R26, -INF , P1 ;  /* 0xff8000001a6b7808 */ /* 0x000fe20000800000 */
[-CC-:B------:R-:W-:Y:S01]  /*24b0*/  FFMA.FTZ R11, R29, R0.reuse, -R16.reuse ;  /* 0x000000001d0b7223 */ /* 0x180fe20000010810 */
[C---:B------:R-:W-:Y:S01]  /*24c0*/  ISETP.GT.AND P1, PT, R4.reuse, 0x9, PT ;  /* 0x000000090400780c */ /* 0x040fe20003f24270 */
[-CC-:B------:R-:W-:Y:S01]  /*24d0*/  FFMA.FTZ R176, R15, R0.reuse, -R16.reuse ;  /* 0x000000000fb07223 */ /* 0x180fe20000010810 */
[----:B------:R-:W-:Y:S01]  /*24e0*/  FMNMX.FTZ R10, R107, R27, !PT ;  /* 0x0000001b6b0a7209 */ /* 0x000fe20007810000 */
        /* <DEDUP_REMOVED lines=24> */
[----:B------:R0:W-:Y:S01]  /*2670*/  MUFU.EX2 R5, R25 ;  /* 0x0000001900057308 */ /* 0x0001e20000000800 */
        /* <DEDUP_REMOVED lines=9> */
[-CC-:B0-----:R-:W-:Y:S01]  /*2710*/  FFMA.FTZ R25, R53, R0.reuse, -R16.reuse ;  /* 0x0000000035197223 */ /* 0x181fe20000010810 */
[C---:B------:R-:W-:Y:S01]  /*2720*/  ISETP.GT.AND P2, PT, R4.reuse, 0x28, PT ;  /* 0x000000280400780c */ /* 0x040fe20003f44270 */
        /* <DEDUP_REMOVED lines=11> */
[C---:B------:R-:W-:Y:S01]  /*27e0*/  ISETP.GT.AND P2, PT, R4.reuse, 0x30, PT ;  /* 0x000000300400780c */ /* 0x040fe20003f44270 */
        /* <DEDUP_REMOVED lines=20> */
[----:B------:R-:W-:Y:S01]  /*2930*/  FFMA.FTZ R16, R85, R0, -R16 ;  /* 0x0000000055107223 */ /* 0x000fe20000010810 */
[----:B------:R-:W-:-:S02]  /*2940*/  FMNMX.FTZ R10, R51, R10, !PT ;  /* 0x0000000a330a7209 */ /* 0x000fc40007810000 */
[C---:B------:R-:W-:Y:S01]  /*2950*/  ISETP.GT.AND P2, PT, R4.reuse, 0x40, PT ;  /* 0x000000400400780c */ /* 0x040fe20003f44270 */
[----:B------:R-:W-:Y:S01]  /*2960*/  MUFU.EX2 R178, R178 ;  /* 0x000000b200b27308 */ /* 0x000fe20000000800 */
[----:B------:R-:W-:Y:S02]  /*2970*/  FSEL R55, R55, -INF , P1 ;  /* 0xff80000037377808 */ /* 0x000fe40000800000 */
[----:B------:R-:W-:Y:S02]  /*2980*/  FMNMX.FTZ R10, R115, R10, !PT ;  /* 0x0000000a730a7209 */ /* 0x000fe40007810000 */
[----:B------:R-:W-:Y:S02]  /*2990*/  ISETP.GT.AND P1, PT, R4, 0x41, PT ;  /* 0x000000410400780c */ /* 0x000fe40003f24270 */
[----:B------:R-:W-:Y:S01]  /*29a0*/  FSEL R41, R58, -INF , P2 ;  /* 0xff8000003a297808 */ /* 0x000fe20001000000 */
[----:B------:R-:W-:Y:S01]  /*29b0*/  MUFU.EX2 R17, R17 ;  /* 0x0000001100117308 */ /* 0x000fe20000000800 */
[----:B------:R-:W-:-:S02]  /*29c0*/  FMNMX.FTZ R10, R55, R10, !PT ;  /* 0x0000000a370a7209 */ /* 0x000fc40007810000 */
[C---:B------:R-:W-:Y:S02]  /*29d0*/  ISETP.GT.AND P2, PT, R4.reuse, 0x48, PT ;  /* 0x000000480400780c */ /* 0x040fe40003f44270 */
[----:B------:R-:W-:Y:S02]  /*29e0*/  FSEL R59, R59, -INF , P1 ;  /* 0xff8000003b3b7808 */ /* 0x000fe40000800000 */
[----:B------:R-:W-:Y:S01]  /*29f0*/  FMNMX.FTZ R10, R41, R10, !PT ;  /* 0x0000000a290a7209 */ /* 0x000fe20007810000 */
[----:B------:R-:W-:Y:S01]  /*2a00*/  MUFU.EX2 R172, R172 ;  /* 0x000000ac00ac7308 */ /* 0x000fe20000000800 */
[----:B------:R-:W-:Y:S02]  /*2a10*/  ISETP.GT.AND P1, PT, R4, 0x49, PT ;  /* 0x000000490400780c */ /* 0x000fe40003f24270 */
[----:B------:R-:W-:Y:S02]  /*2a20*/  FSEL R117, R62, -INF , P2 ;  /* 0xff8000003e757808 */ /* 0x000fe40001000000 */
        /* <DEDUP_REMOVED lines=42> */
[----:B------:R-:W0:Y:S01]  /*2cd0*/  MUFU.EX2 R57, R57 ;  /* 0x0000003900397308 */ /* 0x000e220000000800 */
[----:B------:R-:W-:Y:S02]  /*2ce0*/  ISETP.GT.AND P1, PT, R4, 0x79, PT ;  /* 0x000000790400780c */ /* 0x000fe40003f24270 */
[----:B------:R-:W-:Y:S02]  /*2cf0*/  FSEL R91, R86, -INF , P2 ;  /* 0xff800000565b7808 */ /* 0x000fe40001000000 */
[----:B------:R-:W-:-:S02]  /*2d00*/  FMNMX.FTZ R10, R83, R10, !PT ;  /* 0x0000000a530a7209 */ /* 0x000fc40007810000 */
[----:B------:R-:W-:Y:S01]  /*2d10*/  FSEL R87, R87, -INF , P1 ;  /* 0xff80000057577808 */ /* 0x000fe20000800000 */
[----:B------:R-:W-:Y:S01]  /*2d20*/  MUFU.EX2 R93, R93 ;  /* 0x0000005d005d7308 */ /* 0x000fe20000000800 */
[----:B------:R-:W-:-:S04]  /*2d30*/  FMNMX.FTZ R10, R91, R10, !PT ;  /* 0x0000000a5b0a7209 */ /* 0x000fc80007810000 */
[----:B------:R-:W-:-:S03]  /*2d40*/  FMNMX.FTZ R10, R87, R10, !PT ;  /* 0x0000000a570a7209 */ /* 0x000fc60007810000 */
[----:B------:R-:W-:Y:S01]  /*2d50*/  MUFU.EX2 R166, R61 ;  /* 0x0000003d00a67308 */ /* 0x000fe20000000800 */
[----:B0-----:R-:W-:Y:S01]  /*2d60*/  F2FP.BF16.F32.PACK_AB R164, R57, R12 ;  /* 0x0000000c39a4723e */ /* 0x001fe200000010ff */
        /* <DEDUP_REMOVED lines=12> */
[----:B------:R-:W-:-:S06]  /*2e30*/  FMUL.FTZ R4, R13, R0 ;  /* 0x000000000d047220 */ /* 0x000fcc0000410000 */
[----:B------:R-:W-:Y:S01]  /*2e40*/  MUFU.EX2 R154, R77 ;  /* 0x0000004d009a7308 */ /* 0x000fe20000000800 */
        /* <DEDUP_REMOVED lines=19> */
[----:B------:R-:W-:Y:S01]  /*2f80*/  FADD.FTZ R30, R182, R27 ;  /* 0x0000001bb61e7221 */ /* 0x000fe20000010000 */
[-CC-:B------:R-:W-:Y:S01]  /*2f90*/  FFMA.FTZ R115, R115, R0.reuse, -R4.reuse ;  /* 0x0000000073737223 */ /* 0x180fe20000010804 */
        /* <DEDUP_REMOVED lines=9> */
[----:B------:R2:W3:Y:S01]  /*3030*/  MUFU.EX2 R14, R31 ;  /* 0x0000001f000e7308 */ /* 0x0004e20000000800 */
[----:B------:R-:W-:Y:S01]  /*3040*/  FADD.FTZ R27, R15, R30 ;  /* 0x0000001e0f1b7221 */ /* 0x000fe20000010000 */
[-CC-:B------:R-:W-:Y:S01]  /*3050*/  FFMA.FTZ R67, R67, R0.reuse, -R4.reuse ;  /* 0x0000000043437223 */ /* 0x180fe20000010804 */
[-CC-:B------:R-:W-:Y:S01]  /*3060*/  FFMA.FTZ R119, R119, R0.reuse, -R4.reuse ;  /* 0x0000000077777223 */ /* 0x180fe20000010804 */
[-CC-:B------:R-:W-:Y:S01]  /*3070*/  FFMA.FTZ R71, R71, R0.reuse, -R4.reuse ;  /* 0x0000000047477223 */ /* 0x180fe20000010804 */
[----:B------:R-:W-:Y:S01]  /*3080*/  FADD.FTZ R32, R178, R27 ;  /* 0x0000001bb2207221 */ /* 0x000fe20000010000 */
[-CC-:B------:R-:W-:Y:S01]  /*3090*/  FFMA.FTZ R49, R49, R0.reuse, -R4.reuse ;  /* 0x0000000031317223 */ /* 0x180fe20000010804 */
[-C--:B------:R-:W-:Y:S01]  /*30a0*/  FFMA.FTZ R75, R75, R0.reuse, -R4 ;  /* 0x000000004b4b7223 */ /* 0x080fe20000010804 */
[----:B------:R-:W4:Y:S01]  /*30b0*/  MUFU.EX2 R29, R29 ;  /* 0x0000001d001d7308 */ /* 0x000f220000000800 */
[----:B------:R-:W-:Y:S01]  /*30c0*/  FADD.FTZ R27, R17, R32 ;  /* 0x00000020111b7221 */ /* 0x000fe20000010000 */
[----:B-1----:R-:W-:Y:S01]  /*30d0*/  FADD.FTZ R32, R107, R10 ;  /* 0x0000000a6b207221 */ /* 0x002fe20000010000 */
[-CC-:B------:R-:W-:Y:S01]  /*30e0*/  FFMA.FTZ R89, R89, R0.reuse, -R4.reuse ;  /* 0x0000000059597223 */ /* 0x180fe20000010804 */
[-C--:B------:R-:W-:Y:S01]  /*30f0*/  FFMA.FTZ R79, R79, R0.reuse, -R4 ;  /* 0x000000004f4f7223 */ /* 0x080fe20000010804 */
[----:B------:R-:W-:Y:S01]  /*3100*/  FADD.FTZ R34, R172, R27 ;  /* 0x0000001bac227221 */ /* 0x000fe20000010000 */
[----:B0-----:R-:W-:Y:S01]  /*3110*/  FADD.FTZ R27, R109, R32 ;  /* 0x000000206d1b7221 */ /* 0x001fe20000010000 */
[-C--:B------:R-:W-:Y:S01]  /*3120*/  FFMA.FTZ R53, R53, R0.reuse, -R4 ;  /* 0x0000000035357223 */ /* 0x080fe20000010804 */
[----:B------:R-:W0:Y:S01]  /*3130*/  MUFU.EX2 R18, R35 ;  /* 0x0000002300127308 */ /* 0x000e220000000800 */
[----:B--2---:R-:W-:Y:S01]  /*3140*/  FADD.FTZ R31, R19, R34 ;  /* 0x00000022131f7221 */ /* 0x004fe20000010000 */
[----:B---3--:R-:W-:Y:S01]  /*3150*/  FADD.FTZ R34, R14, R27 ;  /* 0x0000001b0e227221 */ /* 0x008fe20000010000 */
[-CC-:B------:R-:W-:Y:S01]  /*3160*/  FFMA.FTZ R83, R83, R0.reuse, -R4.reuse ;  /* 0x0000000053537223 */ /* 0x180fe20000010804 */
[-CC-:B------:R-:W-:Y:S01]  /*3170*/  FFMA.FTZ R91, R91, R0.reuse, -R4.reuse ;  /* 0x000000005b5b7223 */ /* 0x180fe20000010804 */
[----:B------:R-:W-:Y:S01]  /*3180*/  FADD.FTZ R36, R174, R31 ;  /* 0x0000001fae247221 */ /* 0x000fe20000010000 */
[----:B------:R-:W-:Y:S01]  /*3190*/  FFMA.FTZ R87, R87, R0, -R4 ;  /* 0x0000000057577223 */ /* 0x000fe20000010804 */
[----:B------:R-:W-:Y:S01]  /*31a0*/  F2FP.BF16.F32.PACK_AB R180, R5, R180 ;  /* 0x000000b405b4723e */ /* 0x000fe200000010ff */
[----:B------:R-:W1:Y:S01]  /*31b0*/  MUFU.EX2 R111, R111 ;  /* 0x0000006f006f7308 */ /* 0x000e620000000800 */
[----:B----4-:R-:W-:Y:S01]  /*31c0*/  FADD.FTZ R27, R29, R34 ;  /* 0x000000221d1b7221 */ /* 0x010fe20000010000 */
[----:B------:R-:W-:Y:S01]  /*31d0*/  FADD.FTZ R31, R21, R36 ;  /* 0x00000024151f7221 */ /* 0x000fe20000010000 */
[----:B------:R-:W-:-:S02]  /*31e0*/  F2FP.BF16.F32.PACK_AB R182, R11, R182 ;  /* 0x000000b60bb6723e */ /* 0x000fc400000010ff */
[----:B------:R-:W-:Y:S01]  /*31f0*/  F2FP.BF16.F32.PACK_AB R181, R10, R107 ;  /* 0x0000006b0ab5723e */ /* 0x000fe200000010ff */
[----:B------:R-:W-:Y:S01]  /*3200*/  FADD.FTZ R36, R168, R31 ;  /* 0x0000001fa8247221 */ /* 0x000fe20000010000 */
[----:B------:R-:W-:Y:S01]  /*3210*/  F2FP.BF16.F32.PACK_AB R183, R14, R109 ;  /* 0x0000006d0eb7723e */ /* 0x000fe200000010ff */
[----:B------:R-:W2:Y:S01]  /*3220*/  MUFU.EX2 R20, R39 ;  /* 0x0000002700147308 */ /* 0x000ea20000000800 */
[----:B0-----:R-:W-:Y:S01]  /*3230*/  FADD.FTZ R34, R18, R27 ;  /* 0x0000001b12227221 */ /* 0x001fe20000010000 */
[----:B------:R-:W-:Y:S01]  /*3240*/  FADD.FTZ R31, R23, R36 ;  /* 0x00000024171f7221 */ /* 0x000fe20000010000 */
[----:B------:R-:W-:Y:S02]  /*3250*/  F2FP.BF16.F32.PACK_AB R176, R15, R176 ;  /* 0x000000b00fb0723e */ /* 0x000fe400000010ff */
[----:B------:R-:W-:Y:S02]  /*3260*/  CS2R R108, SRZ ;  /* 0x00000000006c7805 */ /* 0x000fe4000001ff00 */
[----:B------:R-:W-:Y:S01]  /*3270*/  F2FP.BF16.F32.PACK_AB R178, R17, R178 ;  /* 0x000000b211b2723e */ /* 0x000fe200000010ff */
[----:B------:R-:W-:Y:S01]  /*3280*/  FADD.FTZ R38, R170, R31 ;  /* 0x0000001faa267221 */ /* 0x000fe20000010000 */
[----:B------:R-:W-:Y:S01]  /*3290*/  F2FP.BF16.F32.PACK_AB R172, R19, R172 ;  /* 0x000000ac13ac723e */ /* 0x000fe200000010ff */
[----:B------:R-:W0:Y:S01]  /*32a0*/  MUFU.EX2 R33, R33 ;  /* 0x0000002100217308 */ /* 0x000e220000000800 */
[----:B-1----:R-:W-:Y:S01]  /*32b0*/  FADD.FTZ R27, R111, R34 ;  /* 0x000000226f1b7221 */ /* 0x002fe20000010000 */
[----:B------:R-:W-:Y:S01]  /*32c0*/  FADD.FTZ R31, R25, R38 ;  /* 0x00000026191f7221 */ /* 0x000fe20000010000 */
[----:B------:R-:W-:-:S02]  /*32d0*/  F2FP.BF16.F32.PACK_AB R174, R21, R174 ;  /* 0x000000ae15ae723e */ /* 0x000fc400000010ff */
[----:B------:R-:W-:Y:S02]  /*32e0*/  CS2R R106, SRZ ;  /* 0x00000000006a7805 */ /* 0x000fe4000001ff00 */
[----:B------:R-:W-:Y:S01]  /*32f0*/  F2FP.BF16.F32.PACK_AB R168, R23, R168 ;  /* 0x000000a817a8723e */ /* 0x000fe200000010ff */
[----:B------:R-:W-:Y:S01]  /*3300*/  FADD.FTZ R38, R12, R31 ;  /* 0x0000001f0c267221 */ /* 0x000fe20000010000 */
[----:B------:R-:W-:Y:S01]  /*3310*/  F2FP.BF16.F32.PACK_AB R170, R25, R170 ;  /* 0x000000aa19aa723e */ /* 0x000fe200000010ff */
[----:B------:R-:W1:Y:S01]  /*3320*/  MUFU.EX2 R22, R43 ;  /* 0x0000002b00167308 */ /* 0x000e620000000800 */
[C---:B--2---:R-:W-:Y:S01]  /*3330*/  FADD.FTZ R36, R20.reuse, R27 ;  /* 0x0000001b14247221 */ /* 0x044fe20000010000 */
[----:B------:R-:W-:Y:S01]  /*3340*/  FADD.FTZ R40, R57, R38 ;  /* 0x0000002639287221 */ /* 0x000fe20000010000 */
[----:B------:R-:W-:Y:S02]  /*3350*/  F2FP.BF16.F32.PACK_AB R179, R20, R111 ;  /* 0x0000006f14b3723e */ /* 0x000fe400000010ff */
[----:B------:R-:W-:-:S02]  /*3360*/  CS2R R110, SRZ ;  /* 0x00000000006e7805 */ /* 0x000fc4000001ff00 */
[----:B------:R-:W-:Y:S01]  /*3370*/  F2FP.BF16.F32.PACK_AB R177, R18, R29 ;  /* 0x0000001d12b1723e */ /* 0x000fe200000010ff */
[----:B------:R-:W-:Y:S01]  /*3380*/  FADD.FTZ R31, R93, R40 ;  /* 0x000000285d1f7221 */ /* 0x000fe20000010000 */
[----:B------:R-:W2:Y:S01]  /*3390*/  MUFU.EX2 R113, R113 ;  /* 0x0000007100717308 */ /* 0x000ea20000000800 */
[----:B0-----:R-:W-:Y:S02]  /*33a0*/  FADD.FTZ R27, R33, R36 ;  /* 0x00000024211b7221 */ /* 0x001fe40000010000 */
[C---:B------:R-:W-:Y:S01]  /*33b0*/  FADD.FTZ R40, R166.reuse, R31 ;  /* 0x0000001fa6287221 */ /* 0x040fe20000010000 */
[----:B------:R-:W-:Y:S02]  /*33c0*/  F2FP.BF16.F32.PACK_AB R166, R166, R93 ;  /* 0x0000005da6a6723e */ /* 0x000fe400000010ff */
[----:B------:R-:W-:Y:S01]  /*33d0*/  CS2R R92, SRZ ;  /* 0x00000000005c7805 */ /* 0x000fe2000001ff00 */
[----:B------:R-:W-:Y:S01]  /*33e0*/  FADD.FTZ R31, R95, R40 ;  /* 0x000000285f1f7221 */ /* 0x000fe20000010000 */
[----:B------:R-:W0:Y:S01]  /*33f0*/  MUFU.EX2 R24, R47 ;  /* 0x0000002f00187308 */ /* 0x000e220000000800 */
[----:B-1----:R-:W-:-:S02]  /*3400*/  FADD.FTZ R36, R22, R27 ;  /* 0x0000001b16247221 */ /* 0x002fc40000010000 */
[C---:B------:R-:W-:Y:S01]  /*3410*/  FADD.FTZ R40, R160.reuse, R31 ;  /* 0x0000001fa0287221 */ /* 0x040fe20000010000 */
[----:B------:R-:W-:Y:S02]  /*3420*/  F2FP.BF16.F32.PACK_AB R160, R160, R95 ;  /* 0x0000005fa0a0723e */ /* 0x000fe400000010ff */
[----:B------:R-:W-:Y:S02]  /*3430*/  CS2R R94, SRZ ;  /* 0x00000000005e7805 */ /* 0x000fe4000001ff00 */
[----:B------:R-:W-:Y:S01]  /*3440*/  F2FP.BF16.F32.PACK_AB R173, R22, R33 ;  /* 0x0000002116ad723e */ /* 0x000fe200000010ff */
        /* <DEDUP_REMOVED lines=15> */
[----:B------:R-:W-:Y:S01]  /*3540*/  FADD.FTZ R27, R97, R40 ;  /* 0x00000028611b7221 */ /* 0x000fe20000010000 */
[----:B------:R-:W-:Y:S02]  /*3550*/  F2FP.BF16.F32.PACK_AB R171, R28, R115 ;  /* 0x000000731cab723e */ /* 0x000fe400000010ff */
[----:B------:R-:W-:Y:S01]  /*3560*/  CS2R R114, SRZ ;  /* 0x0000000000727805 */ /* 0x000fe2000001ff00 */
[C---:B------:R-:W-:Y:S01]  /*3570*/  FADD.FTZ R40, R162.reuse, R27 ;  /* 0x0000001ba2287221 */ /* 0x040fe20000010000 */
[----:B------:R-:W-:Y:S01]  /*3580*/  F2FP.BF16.F32.PACK_AB R162, R162, R97 ;  /* 0x00000061a2a2723e */ /* 0x000fe200000010ff */
[----:B------:R-:W1:Y:S01]  /*3590*/  MUFU.EX2 R117, R117 ;  /* 0x0000007500757308 */ /* 0x000e620000000800 */
[----:B--2---:R-:W-:Y:S01]  /*35a0*/  FADD.FTZ R5, R41, R4 ;  /* 0x0000000429057221 */ /* 0x004fe20000010000 */
[----:B------:R-:W-:Y:S01]  /*35b0*/  FADD.FTZ R11, R99, R40 ;  /* 0x00000028630b7221 */ /* 0x000fe20000010000 */
[----:B------:R-:W-:-:S03]  /*35c0*/  CS2R R96, SRZ ;  /* 0x0000000000607805 */ /* 0x000fc6000001ff00 */
[C---:B------:R-:W-:Y:S01]  /*35d0*/  FADD.FTZ R42, R152.reuse, R11 ;  /* 0x0000000b982a7221 */ /* 0x040fe20000010000 */
[----:B------:R-:W-:Y:S01]  /*35e0*/  F2FP.BF16.F32.PACK_AB R152, R152, R99 ;  /* 0x000000639898723e */ /* 0x000fe200000010ff */
[----:B------:R-:W2:Y:S01]  /*35f0*/  MUFU.EX2 R32, R63 ;  /* 0x0000003f00207308 */ /* 0x000ea20000000800 */
[C---:B0-----:R-:W-:Y:S01]  /*3600*/  FADD.FTZ R4, R30.reuse, R5 ;  /* 0x000000051e047221 */ /* 0x041fe20000010000 */
[----:B------:R-:W-:Y:S01]  /*3610*/  FADD.FTZ R11, R101, R42 ;  /* 0x0000002a650b7221 */ /* 0x000fe20000010000 */
[----:B------:R-:W-:Y:S02]  /*3620*/  F2FP.BF16.F32.PACK_AB R165, R30, R41 ;  /* 0x000000291ea5723e */ /* 0x000fe400000010ff */
[----:B------:R-:W-:Y:S01]  /*3630*/  CS2R R98, SRZ ;  /* 0x0000000000627805 */ /* 0x000fe2000001ff00 */
[C---:B------:R-:W-:Y:S01]  /*3640*/  FADD.FTZ R12, R154.reuse, R11 ;  /* 0x0000000b9a0c7221 */ /* 0x040fe20000010000 */
[----:B------:R-:W-:Y:S01]  /*3650*/  F2FP.BF16.F32.PACK_AB R154, R154, R101 ;  /* 0x000000659a9a723e */ /* 0x000fe200000010ff */
[----:B------:R-:W0:Y:S01]  /*3660*/  MUFU.EX2 R45, R45 ;  /* 0x0000002d002d7308 */ /* 0x000e220000000800 */
[----:B-1----:R-:W-:Y:S01]  /*3670*/  FADD.FTZ R5, R117, R4 ;  /* 0x0000000475057221 */ /* 0x002fe20000010000 */
[----:B------:R-:W-:-:S06]  /*3680*/  CS2R R100, SRZ ;  /* 0x0000000000647805 */ /* 0x000fcc000001ff00 */
[----:B------:R-:W1:Y:S01]  /*3690*/  MUFU.EX2 R34, R67 ;  /* 0x0000004300227308 */ /* 0x000e620000000800 */
[C---:B--2---:R-:W-:Y:S01]  /*36a0*/  FADD.FTZ R4, R32.reuse, R5 ;  /* 0x0000000520047221 */ /* 0x044fe20000010000 */
[----:B------:R-:W-:Y:S02]  /*36b0*/  F2FP.BF16.F32.PACK_AB R167, R32, R117 ;  /* 0x0000007520a7723e */ /* 0x000fe400000010ff */
[----:B------:R-:W-:-:S04]  /*36c0*/  CS2R R116, SRZ ;  /* 0x0000000000747805 */ /* 0x000fc8000001ff00 */
        /* <DEDUP_REMOVED lines=32> */
[----:B------:R-:W-:-:S06]  /*38d0*/  F2FP.BF16.F32.PACK_AB R157, R12, R53 ;  /* 0x000000350c9d723e */ /* 0x000fcc00000010ff */
[----:B------:R-:W2:Y:S01]  /*38e0*/  MUFU.EX2 R16, R16 ;  /* 0x0000001000107308 */ /* 0x000ea20000000800 */
[----:B0-----:R-:W-:-:S07]  /*38f0*/  FADD.FTZ R11, R105, R42 ;  /* 0x0000002a690b7221 */ /* 0x001fce0000010000 */
[----:B------:R-:W0:Y:S01]  /*3900*/  MUFU.EX2 R10, R87 ;  /* 0x00000057000a7308 */ /* 0x000e220000000800 */
[----:B-1----:R-:W-:Y:S01]  /*3910*/  FADD.FTZ R5, R91, R14 ;  /* 0x0000000e5b057221 */ /* 0x002fe20000010000 */
[C---:B--2---:R-:W-:Y:S01]  /*3920*/  F2FP.BF16.F32.PACK_AB R158, R16.reuse, R105 ;  /* 0x00000069109e723e */ /* 0x044fe200000010ff */
[----:B------:R-:W-:Y:S01]  /*3930*/  FADD.FTZ R4, R16, R11 ;  /* 0x0000000b10047221 */ /* 0x000fe20000010000 */
[----:B------:R-:W-:Y:S02]  /*3940*/  CS2R R104, SRZ ;  /* 0x0000000000687805 */ /* 0x000fe4000001ff00 */
[C---:B0-----:R-:W-:Y:S01]  /*3950*/  F2FP.BF16.F32.PACK_AB R159, R10.reuse, R91 ;  /* 0x0000005b0a9f723e */ /* 0x041fe200000010ff */
[----:B------:R-:W-:Y:S01]  /*3960*/  FADD.FTZ R5, R10, R5 ;  /* 0x000000050a057221 */ /* 0x000fe20000010000 */
[----:B------:R-:W-:Y:S01]  /*3970*/  CS2R R90, SRZ ;  /* 0x00000000005a7805 */ /* 0x000fe2000001ff00 */
[----:B------:R-:W-:Y:S06]  /*3980*/  @!P1 BRA `(.L_x_8879) ;  /* 0x00000028008c9947 */ /* 0x000fec0003800000 */
[----:B------:R-:W-:Y:S01]  /*3990*/  MOV R11, R13 ;  /* 0x0000000d000b7202 */ /* 0x000fe20000000f00 */
[----:B------:R-:W-:Y:S01]  /*39a0*/  IMAD.MOV.U32 R10, RZ, RZ, R7 ;  /* 0x000000ffff0a7224 */ /* 0x000fe200078e0007 */
[----:B------:R-:W-:Y:S01]  /*39b0*/  UMOV UR54, URZ ;  /* 0x0000003f00367c82 */ /* 0x000fe20008000000 */
[----:B------:R-:W-:Y:S01]  /*39c0*/  IMAD.MOV.U32 R151, RZ, RZ, RZ ;  /* 0x000000ffff977224 */ /* 0x000fe200078e00ff */
[----:B------:R-:W-:Y:S01]  /*39d0*/  UMOV UR52, URZ ;  /* 0x0000003f00347c82 */ /* 0x000fe20008000000 */
[----:B------:R-:W-:Y:S01]  /*39e0*/  ULDC UR49, c[0x0][0x288] ;  /* 0x0000a20000317ab9 */ /* 0x000fe20000000800 */
[----:B------:R-:W-:-:S05]  /*39f0*/  ULDC UR50, c[0x0][0x2f0] ;  /* 0x0000bc0000327ab9 */ /* 0x000fca0000000800 */
.L_x_8890:
[----:B------:R-:W-:Y:S01]  /*3a00*/  ISETP.NE.AND P2, PT, RZ, UR40, PT ;  /* 0x00000028ff007c0c */ /* 0x000fe2000bf45270 */
[----:B------:R-:W-:-:S04]  /*3a10*/  UISETP.NE.AND UP0, UPT, UR52, 0x1, UPT ;  /* 0x000000013400788c */ /* 0x000fc8000bf05270 */
[----:B------:R-:W-:-:S04]  /*3a20*/  USEL UR47, URZ, 0x1, UP0 ;  /* 0x000000013f2f7887 */ /* 0x000fc80008000000 */
[----:B------:R-:W-:-:S04]  /*3a30*/  ULOP3.LUT UR47, UR54, UR47, URZ, 0x3c, !UPT ;  /* 0x0000002f362f7292 */ /* 0x000fc8000f8e3c3f */
[----:B------:R-:W-:Y:S08]  /*3a40*/  @P2 BRA `(.L_x_8880) ;  /* 0x0000000000382947 */ /* 0x000ff00003800000 */
[----:B------:R-:W-:Y:S05]  /*3a50*/  @!P0 BRA `(.L_x_8881) ;  /* 0x0000000000048947 */ /* 0x000fea0003800000 */
[----:B------:R-:W-:Y:S01]  /*3a60*/  BPT.TRAP 0x1 ;  /* 0x000000040000795c */ /* 0x000fe20000300000 */
.L_x_8881:
        /* <DEDUP_REMOVED lines=9> */
.L_x_8882:
[----:B-1----:R-:W-:Y:S05]  /*3b00*/  @P1 BRA `(.L_x_8880) ;  /* 0x0000000000081947 */ /* 0x002fea0003800000 */
[----:B------:R-:W1:Y:S02]  /*3b10*/  SYNCS.PHASECHK.TRANS64.TRYWAIT P1, [UR4+0x28830], R0 ;  /* 0x02883000ff0075a7 */ /* 0x000e640008020144 */
[----:B-1----:R-:W-:Y:S05]  /*3b20*/  @!P1 BRA `(.L_x_8883) ;  /* 0x000000a8002c9947 */ /* 0x002fea0003800000 */
.L_x_8880:
        /* <DEDUP_REMOVED lines=50> */
.L_x_8885:
[----:B------:R-:W-:Y:S01]  /*3e50*/  ULEA UR4, UR52, UR41, 0x3 ;  /* 0x0000002934047291 */ /* 0x000fe2000f8e183f */
[----:B------:R-:W-:-:S05]  /*3e60*/  IMAD.U32 R0, RZ, RZ, UR54 ;  /* 0x00000036ff007e24 */ /* 0x000fca000f8e00ff */
[----:B------:R-:W-:-:S04]  /*3e70*/  SHF.L.U32 R0, R0, 0x1f, RZ ;  /* 0x0000001f00007819 */ /* 0x000fc800000006ff */
[----:B------:R0:W1:Y:S01]  /*3e80*/  SYNCS.PHASECHK.TRANS64.TRYWAIT P1, [UR4+0x28850], R0 ;  /* 0x02885000ff0075a7 */ /* 0x0000620008020144 */
[----:B------:R-:W-:Y:S05]  /*3e90*/  @!P0 BRA `(.L_x_8886) ;  /* 0x0000000000048947 */ /* 0x000fea0003800000 */
[----:B------:R-:W-:Y:S01]  /*3ea0*/  BPT.TRAP 0x1 ;  /* 0x000000040000795c */ /* 0x000fe20000300000 */
.L_x_8886:
[----:B-1----:R-:W-:Y:S05]  /*3eb0*/  @P1 BRA `(.L_x_8884) ;  /* 0x0000000000081947 */ /* 0x002fea0003800000 */
[----:B------:R-:W1:Y:S02]  /*3ec0*/  SYNCS.PHASECHK.TRANS64.TRYWAIT P1, [UR4+0x28850], R0 ;  /* 0x02885000ff0075a7 */ /* 0x000e640008020144 */
[----:B-1----:R-:W-:Y:S05]  /*3ed0*/  @!P1 BRA `(.L_x_8887) ;  /* 0x000000a400589947 */ /* 0x002fea0003800000 */
.L_x_8884:
        /* <DEDUP_REMOVED lines=49> */
.L_x_8888:
[----:B------:R-:W-:Y:S01]  /*41f0*/  UISETP.NE.AND UP0, UPT, UR42, URZ, UPT ;  /* 0x0000003f2a00728c */ /* 0x000fe2000bf05270 */
[----:B------:R-:W-:Y:S01]  /*4200*/  MOV R16, R3 ;  /* 0x0000000300107202 */ /* 0x000fe20000000f00 */
[----:B------:R-:W-:-:S04]  /*4210*/  IMAD.U32 R15, RZ, RZ, UR50 ;  /* 0x00000032ff0f7e24 */ /* 0x000fc8000f8e00ff */
[----:B------:R-:W-:Y:S02]  /*4220*/  PLOP3.LUT P1, PT, PT, PT, UP0, 0x80, 0x0 ;  /* 0x000000000000781c */ /* 0x000fe40003f2f008 */
[----:B------:R-:W-:-:S03]  /*4230*/  PLOP3.LUT P2, PT, PT, PT, UP0, 0x80, 0x0 ;  /* 0x000000000000781c */ /* 0x000fc60003f4f008 */
[----:B------:R-:W-:-:S08]  /*4240*/  @UP0 ULDC UR4, c[0x0][0x44c] ;  /* 0x0001130000040ab9 */ /* 0x000fd00000000800 */
[----:B0-----:R-:W-:Y:S01]  /*4250*/  @P1 IMAD.HI.U32 R0, R3, UR4, RZ ;  /* 0x0000000403001c27 */ /* 0x001fe2000f8e00ff */
[----:B------:R-:W-:-:S04]  /*4260*/  @UP0 ULDC UR4, c[0x0][0x450] ;  /* 0x0001140000040ab9 */ /* 0x000fc80000000800 */
[----:B------:R-:W-:Y:S01]  /*4270*/  @P2 SHF.R.U32.HI R16, RZ, UR4, R0 ;  /* 0x00000004ff102c19 */ /* 0x000fe20008011600 */
[----:B------:R-:W-:Y:S02]  /*4280*/  UMOV UR4, 0xffffff80 ;  /* 0xffffff8000047882 */ /* 0x000fe40000000000 */
[----:B------:R-:W-:Y:S02]  /*4290*/  UIMAD UR4, UR53, UR4, 0x1 ;  /* 0x00000001350474a4 */ /* 0x000fe4000f8e0204 */
[----:B------:R-:W0:Y:S04]  /*42a0*/  SHFL.IDX PT, R7, R16, RZ, 0x1c1f ;  /* 0x001c1fff10077589 */ /* 0x000e2800000e0000 */
[----:B------:R-:W-:Y:S01]  /*42b0*/  IMAD.U32 R13, RZ, RZ, UR4 ;  /* 0x00000004ff0d7e24 */ /* 0x000fe2000f8e00ff */
[----:B------:R-:W1:Y:S01]  /*42c0*/  SHFL.IDX PT, R157, R16, 0x1, 0x1c1f ;  /* 0x003c1f00109d7f89 */ /* 0x000e6200000e0000 */
[----:B------:R-:W-:-:S02]  /*42d0*/  ULEA UR4, UR48, UR41, 0x3 ;  /* 0x0000002930047291 */ /* 0x000fc4000f8e183f */
[----:B------:R-:W-:Y:S02]  /*42e0*/  IMAD R0, R6, -0x2, R13 ;  /* 0xfffffffe06007824 */ /* 0x000fe400078e020d */
[----:B------:R-:W-:Y:S02]  /*42f0*/  UIADD3 UR4, UR4, 0x28840, URZ ;  /* 0x0002884004047890 */ /* 0x000fe4000fffe03f */
[----:B------:R-:W-:Y:S02]  /*4300*/  IMAD R14, R15, UR38, R0 ;  /* 0x000000260f0e7c24 */ /* 0x000fe4000f8e0200 */
[----:B------:R-:W-:-:S09]  /*4310*/  UPRMT UR4, UR43, 0x654, UR4 ;  /* 0x000006542b047896 */ /* 0x000fd20008000004 */
[----:B------:R-:W-:Y:S01]  /*4320*/  SYNCS.ARRIVE.TRANS64.RED.A1T0 RZ, [UR4], RZ ;  /* 0x000000ffffff79a7 */ /* 0x000fe20008100404 */
[----:B0-----:R-:W-:-:S04]  /*4330*/  IADD3 R7, R7, -UR49, R14 ;  /* 0x8000003107077c10 */ /* 0x001fc8000fffe00e */
        /* <DEDUP_REMOVED lines=95> */
[----:B-1----:R-:W-:-:S02]  /*4930*/  IADD3 R14, R157, -UR49, R14 ;  /* 0x800000319d0e7c10 */ /* 0x002fc4000fffe00e */
[----:B------:R-:W-:Y:S02]  /*4940*/  FMNMX.FTZ R18, R85, R0, !PT ;  /* 0x0000000055127209 */ /* 0x000fe40007810000 */
[----:B------:R-:W0:Y:S01]  /*4950*/  LDC R0, c[0x0][0x988] ;  /* 0x00026200ff007b82 */ /* 0x000e220000000800 */
[C---:B------:R-:W-:Y:S02]  /*4960*/  ISETP.GT.AND P2, PT, R14.reuse, RZ, PT ;  /* 0x000000ff0e00720c */ /* 0x040fe40003f44270 */
[----:B------:R-:W1:Y:S01]  /*4970*/  SHFL.BFLY PT, R7, R18, 0x2, 0x1f ;  /* 0x0c401f0012077f89 */ /* 0x000e6200000e0000 */
        /* <DEDUP_REMOVED lines=12> */
[----:B-1----:R-:W-:Y:S02]  /*4a40*/  FMNMX.FTZ R20, R18, R7, !PT ;  /* 0x0000000712147209 */ /* 0x002fe40007810000 */
[----:B------:R-:W-:-:S03]  /*4a50*/  FMNMX.FTZ R16, R31, R16, !PT ;  /* 0x000000101f107209 */ /* 0x000fc60007810000 */
[----:B------:R-:W1:Y:S02]  /*4a60*/  SHFL.BFLY PT, R7, R20, 0x1, 0x1f ;  /* 0x0c201f0014077f89 */ /* 0x000e6400000e0000 */
[----:B-1----:R-:W-:-:S04]  /*4a70*/  FMNMX.FTZ R7, R20, R7, !PT ;  /* 0x0000000714077209 */ /* 0x002fc80007810000 */
[C---:B------:R-:W-:Y:S01]  /*4a80*/  FSETP.NEU.FTZ.AND P1, PT, R7.reuse, -INF , PT ;  /* 0xff8000000700780b */ /* 0x040fe20003f3d000 */
[----:B0-----:R-:W-:-:S05]  /*4a90*/  FMUL.FTZ R12, R7, R0 ;  /* 0x00000000070c7220 */ /* 0x001fca0000410000 */
[----:B------:R-:W-:-:S05]  /*4aa0*/  FSEL R12, R12, RZ, P1 ;  /* 0x000000ff0c0c7208 */ /* 0x000fca0000800000 */
[-CC-:B------:R-:W-:Y:S01]  /*4ab0*/  FFMA.FTZ R180, R17, R0.reuse, -R12.reuse ;  /* 0x0000000011b47223 */ /* 0x180fe2000001080c */
[-CC-:B------:R-:W-:Y:S01]  /*4ac0*/  FFMA.FTZ R17, R163, R0.reuse, -R12.reuse ;  /* 0x00000000a3117223 */ /* 0x180fe2000001080c */
[----:B------:R-:W-:Y:S01]  /*4ad0*/  FSEL R163, R34, -INF , P2 ;  /* 0xff80000022a37808 */ /* 0x000fe20001000000 */
        /* <DEDUP_REMOVED lines=64> */
[----:B------:R-:W-:Y:S01]  /*4ee0*/  ISETP.GT.AND P3, PT, R14, 0x41, PT ;  /* 0x000000410e00780c */ /* 0x000fe20003f64270 */
[----:B------:R-:W-:Y:S01]  /*4ef0*/  MUFU.EX2 R180, R180 ;  /* 0x000000b400b47308 */ /* 0x000fe20000000800 */
[----:B------:R-:W-:Y:S02]  /*4f00*/  FSEL R51, R58, -INF , P2 ;  /* 0xff8000003a337808 */ /* 0x000fe40001000000 */
[----:B------:R-:W-:Y:S02]  /*4f10*/  FMNMX.FTZ R16, R55, R16, !PT ;  /* 0x0000001037107209 */ /* 0x000fe40007810000 */
[----:B------:R-:W-:-:S02]  /*4f20*/  ISETP.GT.AND P2, PT, R14, 0x48, PT ;  /* 0x000000480e00780c */ /* 0x000fc40003f44270 */
[----:B------:R-:W-:Y:S01]  /*4f30*/  FSEL R59, R59, -INF , P3 ;  /* 0xff8000003b3b7808 */ /* 0x000fe20001800000 */
[----:B------:R-:W-:Y:S01]  /*4f40*/  MUFU.EX2 R182, R182 ;  /* 0x000000b600b67308 */ /* 0x000fe20000000800 */
[----:B------:R-:W-:Y:S02]  /*4f50*/  FMNMX.FTZ R16, R51, R16, !PT ;  /* 0x0000001033107209 */ /* 0x000fe40007810000 */
[----:B------:R-:W-:Y:S02]  /*4f60*/  ISETP.GT.AND P3, PT, R14, 0x49, PT ;  /* 0x000000490e00780c */ /* 0x000fe40003f64270 */
[----:B------:R-:W-:Y:S02]  /*4f70*/  FSEL R161, R62, -INF , P2 ;  /* 0xff8000003ea17808 */ /* 0x000fe40001000000 */
        /* <DEDUP_REMOVED lines=47> */
[----:B------:R-:W-:-:S02]  /*5270*/  FSEL R87, R87, -INF , P3 ;  /* 0xff80000057577808 */ /* 0x000fc40001800000 */
        /* <DEDUP_REMOVED lines=15> */
[C---:B------:R-:W-:Y:S02]  /*5370*/  FMUL.FTZ R14, R13.reuse, R0 ;  /* 0x000000000d0e7220 */ /* 0x040fe40000410000 */
[----:B------:R-:W-:Y:S01]  /*5380*/  MUFU.EX2 R23, R23 ;  /* 0x0000001700177308 */ /* 0x000fe20000000800 */
[----:B------:R-:W-:Y:S02]  /*5390*/  FSEL R28, R13, RZ, P2 ;  /* 0x000000ff0d1c7208 */ /* 0x000fe40001000000 */
[----:B------:R-:W-:-:S03]  /*53a0*/  FSEL R12, R14, RZ, P2 ;  /* 0x000000ff0e0c7208 */ /* 0x000fc60001000000 */
[----:B------:R-:W-:Y:S02]  /*53b0*/  FADD.FTZ R11, -R28, R11 ;  /* 0x0000000b1c0b7221 */ /* 0x000fe40000010100 */
[-CC-:B------:R-:W-:Y:S01]  /*53c0*/  FFMA.FTZ R24, R47, R0.reuse, -R12.reuse ;  /* 0x000000002f187223 */ /* 0x180fe2000001080c */
[----:B------:R-:W-:Y:S01]  /*53d0*/  FSEL R47, R7, RZ, P1 ;  /* 0x000000ff072f7208 */ /* 0x000fe20000800000 */
[-CC-:B------:R-:W-:Y:S01]  /*53e0*/  FFMA.FTZ R14, R26, R0.reuse, -R12.reuse ;  /* 0x000000001a0e7223 */ /* 0x180fe2000001080c */
[-C--:B------:R-:W-:Y:S01]  /*53f0*/  FMUL.FTZ R11, R11, R0.reuse ;  /* 0x000000000b0b7220 */ /* 0x080fe20000410000 */
[-CC-:B------:R-:W-:Y:S01]  /*5400*/  FFMA.FTZ R57, R157, R0.reuse, -R12.reuse ;  /* 0x000000009d397223 */ /* 0x180fe2000001080c */
[-C--:B------:R-:W-:Y:S01]  /*5410*/  FFMA.FTZ R16, R159, R0.reuse, -R12 ;  /* 0x000000009f107223 */ /* 0x080fe2000001080c */
[----:B------:R-:W-:Y:S01]  /*5420*/  FADD.FTZ R47, -R47, R10 ;  /* 0x0000000a2f2f7221 */ /* 0x000fe20000010100 */
[-CC-:B------:R-:W-:Y:S01]  /*5430*/  FFMA.FTZ R31, R31, R0.reuse, -R12.reuse ;  /* 0x000000001f1f7223 */ /* 0x180fe2000001080c */
[----:B------:R-:W-:Y:S01]  /*5440*/  MUFU.EX2 R14, R14 ;  /* 0x0000000e000e7308 */ /* 0x000fe20000000800 */
[-CC-:B------:R-:W-:Y:S01]  /*5450*/  FFMA.FTZ R18, R163, R0.reuse, -R12.reuse ;  /* 0x00000000a3127223 */ /* 0x180fe2000001080c */
[-C--:B------:R-:W-:Y:S01]  /*5460*/  FMUL.FTZ R10, R47, R0.reuse ;  /* 0x000000002f0a7220 */ /* 0x080fe20000410000 */
        /* <DEDUP_REMOVED lines=22> */
[----:B0-----:R-:W-:Y:S01]  /*55d0*/  FFMA.FTZ R47, R10, R4, R15 ;  /* 0x000000040a2f7223 */ /* 0x001fe2000001000f */
[-CC-:B------:R-:W-:Y:S01]  /*55e0*/  FFMA.FTZ R79, R79, R0.reuse, -R12.reuse ;  /* 0x000000004f4f7223 */ /* 0x180fe2000001080c */
[-CC-:B------:R-:W-:Y:S01]  /*55f0*/  FFMA.FTZ R185, R185, R0.reuse, -R12.reuse ;  /* 0x00000000b9b97223 */ /* 0x180fe2000001080c */
[-CC-:B------:R-:W-:Y:S01]  /*5600*/  FFMA.FTZ R83, R83, R0.reuse, -R12.reuse ;  /* 0x0000000053537223 */ /* 0x180fe2000001080c */
[----:B------:R-:W-:-:S03]  /*5610*/  FFMA.FTZ R187, R187, R0, -R12 ;  /* 0x00000000bbbb7223 */ /* 0x000fc6000001080c */
[----:B------:R-:W0:Y:S01]  /*5620*/  MUFU.EX2 R16, R16 ;  /* 0x0000001000107308 */ /* 0x000e220000000800 */
[----:B-1----:R-:W-:Y:S01]  /*5630*/  FFMA.FTZ R4, R11, R5, R14 ;  /* 0x000000050b047223 */ /* 0x002fe2000001000e */
[----:B------:R-:W-:Y:S01]  /*5640*/  FADD.FTZ R5, R180, R47 ;  /* 0x0000002fb4057221 */ /* 0x000fe20000010000 */
[----:B------:R-:W-:-:S05]  /*5650*/  FFMA.FTZ R47, R63, R0, -R12 ;  /* 0x000000003f2f7223 */ /* 0x000fca000001080c */
        /* <DEDUP_REMOVED lines=19> */
[-CC-:B------:R-:W-:Y:S01]  /*5790*/  FFMA.FTZ R34, R67, R0.reuse, -R12.reuse ;  /* 0x0000000043227223 */ /* 0x180fe2000001080c */
[----:B------:R-:W-:-:S04]  /*57a0*/  FFMA.FTZ R12, R87, R0, -R12 ;  /* 0x00000000570c7223 */ /* 0x000fc8000001080c */
[----:B------:R-:W0:Y:S01]  /*57b0*/  MUFU.EX2 R22, R22 ;  /* 0x0000001600167308 */ /* 0x000e220000000800 */
[----:B-1----:R-:W-:-:S07]  /*57c0*/  FADD.FTZ R36, R20, R51 ;  /* 0x0000003314247221 */ /* 0x002fce0000010000 */
[----:B------:R-:W1:Y:S01]  /*57d0*/  MUFU.EX2 R65, R65 ;  /* 0x0000004100417308 */ /* 0x000e620000000800 */
[----:B--2---:R-:W-:-:S07]  /*57e0*/  FADD.FTZ R51, R39, R36 ;  /* 0x0000002427337221 */ /* 0x004fce0000010000 */
[----:B------:R-:W2:Y:S01]  /*57f0*/  MUFU.EX2 R175, R175 ;  /* 0x000000af00af7308 */ /* 0x000ea20000000800 */
[----:B0-----:R-:W-:Y:S01]  /*5800*/  FADD.FTZ R36, R22, R51 ;  /* 0x0000003316247221 */ /* 0x001fe20000010000 */
[----:B------:R-:W-:-:S06]  /*5810*/  FADD.FTZ R51, R43, R4 ;  /* 0x000000042b337221 */ /* 0x000fcc0000010000 */
[----:B------:R-:W0:Y:S01]  /*5820*/  MUFU.EX2 R24, R24 ;  /* 0x0000001800187308 */ /* 0x000e220000000800 */
[----:B-1----:R-:W-:-:S07]  /*5830*/  FADD.FTZ R36, R65, R36 ;  /* 0x0000002441247221 */ /* 0x002fce0000010000 */
        /* <DEDUP_REMOVED lines=20> */
[----:B------:R-:W-:-:S06]  /*5980*/  FADD.FTZ R4, R166, R51 ;  /* 0x00000033a6047221 */ /* 0x000fcc0000010000 */
        /* <DEDUP_REMOVED lines=53> */
.L_x_8889:
[----:B------:R-:W-:Y:S01]  /*5ce0*/  UISETP.GT.AND UP0, UPT, UR53, UR51, UPT ;  /* 0x000000333500728c */ /* 0x000fe2000bf04270 */
[-C--:B------:R-:W-:Y:S01]  /*5cf0*/  FMUL.FTZ R88, R88, R10.reuse ;  /* 0x0000000a58587220 */ /* 0x080fe20000410000 */
[----:B------:R-:W-:Y:S01]  /*5d00*/  ULEA UR4, UR52, UR41, 0x3 ;  /* 0x0000002934047291 */ /* 0x000fe2000f8e183f */
[-C--:B------:R-:W-:Y:S01]  /*5d10*/  FMUL.FTZ R89, R89, R10.reuse ;  /* 0x0000000a59597220 */ /* 0x080fe20000410000 */
[----:B------:R-:W-:Y:S01]  /*5d20*/  UIADD3 UR5, UR53, -0x1, URZ ;  /* 0xffffffff35057890 */ /* 0x000fe2000fffe03f */
[-C--:B------:R-:W-:Y:S01]  /*5d30*/  FMUL.FTZ R92, R92, R10.reuse ;  /* 0x0000000a5c5c7220 */ /* 0x080fe20000410000 */
[----:B------:R-:W-:Y:S01]  /*5d40*/  UIADD3 UR4, UR4, 0x28860, URZ ;  /* 0x0002886004047890 */ /* 0x000fe2000fffe03f */
[----:B------:R-:W-:Y:S01]  /*5d50*/  PLOP3.LUT P1, PT, PT, PT, UP0, 0x80, 0x0 ;  /* 0x000000000000781c */ /* 0x000fe20003f2f008 */
[----:B------:R-:W-:Y:S01]  /*5d60*/  UMOV UR54, UR47 ;  /* 0x0000002f00367c82 */ /* 0x000fe20008000000 */
[----:B------:R-:W-:Y:S01]  /*5d70*/  UMOV UR52, UR48 ;  /* 0x0000003000347c82 */ /* 0x000fe20008000000 */
[----:B------:R-:W-:Y:S01]  /*5d80*/  UPRMT UR4, UR43, 0x654, UR4 ;  /* 0x000006542b047896 */ /* 0x000fe20008000004 */
[-C--:B------:R-:W-:Y:S01]  /*5d90*/  FMUL.FTZ R93, R93, R10.reuse ;  /* 0x0000000a5d5d7220 */ /* 0x080fe20000410000 */
[----:B------:R-:W-:Y:S01]  /*5da0*/  UMOV UR53, UR5 ;  /* 0x0000000500357c82 */ /* 0x000fe20008000000 */
        /* <DEDUP_REMOVED lines=96> */
[----:B------:R-:W-:-:S05]  /*63b0*/  UMOV UR53, UR5 ;  /* 0x0000000500357c82 */ /* 0x000fca0008000000 */
.L_x_8879:
[----:B------:R-:W-:-:S06]  /*63c0*/  UISETP.GE.AND UP0, UPT, UR53, UR39, UPT ;  /* 0x000000273500728c */ /* 0x000fcc000bf06270 */
[----:B------:R-:W-:-:S13]  /*63d0*/  PLOP3.LUT P1, PT, PT, PT, UP0, 0x80, 0x0 ;  /* 0x000000000000781c */ /* 0x000fda0003f2f008 */
[----:B------:R-:W-:Y:S05]  /*63e0*/  @!P1 BRA `(.L_x_8891) ;  /* 0x0000002000109947 */ /* 0x000fea0003800000 */
[C---:B------:R-:W-:Y:S01]  /*63f0*/  VIADD R3, R2.reuse, 0x8 ;  /* 0x0000000802037836 */ /* 0x040fe20000000000 */
[----:B------:R-:W-:Y:S01]  /*6400*/  MOV R6, R7 ;  /* 0x0000000700067202 */ /* 0x000fe20000000f00 */
[----:B------:R-:W-:Y:S01]  /*6410*/  IMAD.MOV.U32 R10, RZ, RZ, R13 ;  /* 0x000000ffff0a7224 */ /* 0x000fe200078e000d */
[----:B------:R-:W-:Y:S01]  /*6420*/  IADD3 R2, -R2, 0xb, RZ ;  /* 0x0000000b02027810 */ /* 0x000fe20007ffe1ff */
[----:B------:R-:W-:Y:S01]  /*6430*/  UMOV UR42, UR47 ;  /* 0x0000002f002a7c82 */ /* 0x000fe20008000000 */
[----:B------:R-:W-:-:S05]  /*6440*/  UMOV UR38, UR48 ;  /* 0x0000003000267c82 */ /* 0x000fca0008000000 */
.L_x_8902:
        /* <DEDUP_REMOVED lines=9> */
.L_x_8893:
[----:B------:R-:W-:Y:S01]  /*64e0*/  ULEA UR4, UR48, UR41, 0x3 ;  /* 0x0000002930047291 */ /* 0x000fe2000f8e183f */
[----:B------:R-:W-:-:S05]  /*64f0*/  IMAD.U32 R0, RZ, RZ, UR47 ;  /* 0x0000002fff007e24 */ /* 0x000fca000f8e00ff */
[----:B------:R-:W-:-:S04]  /*6500*/  SHF.L.U32 R0, R0, 0x1f, RZ ;  /* 0x0000001f00007819 */ /* 0x000fc800000006ff */
[----:B------:R0:W1:Y:S01]  /*6510*/  SYNCS.PHASECHK.TRANS64.TRYWAIT P1, [UR4+0x28830], R0 ;  /* 0x02883000ff0075a7 */ /* 0x0000620008020144 */
[----:B------:R-:W-:Y:S05]  /*6520*/  @!P0 BRA `(.L_x_8894) ;  /* 0x0000000000048947 */ /* 0x000fea0003800000 */
[----:B------:R-:W-:Y:S01]  /*6530*/  BPT.TRAP 0x1 ;  /* 0x000000040000795c */ /* 0x000fe20000300000 */
.L_x_8894:
[----:B-1----:R-:W-:Y:S05]  /*6540*/  @P1 BRA `(.L_x_8892) ;  /* 0x0000000000081947 */ /* 0x002fea0003800000 */
[----:B------:R-:W1:Y:S02]  /*6550*/  SYNCS.PHASECHK.TRANS64.TRYWAIT P1, [UR4+0x28830], R0 ;  /* 0x02883000ff0075a7 */ /* 0x000e640008020144 */
[----:B-1----:R-:W-:Y:S05]  /*6560*/  @!P1 BRA `(.L_x_8895) ;  /* 0x0000007c00cc9947 */ /* 0x002fea0003800000 */
.L_x_8892:
        /* <DEDUP_REMOVED lines=46> */
.L_x_8897:
[----:B------:R-:W-:Y:S01]  /*6850*/  ULEA UR4, UR38, UR41, 0x3 ;  /* 0x0000002926047291 */ /* 0x000fe2000f8e183f */
[----:B01----:R-:W-:-:S05]  /*6860*/  IMAD.U32 R0, RZ, RZ, UR42 ;  /* 0x0000002aff007e24 */ /* 0x003fca000f8e00ff */
[----:B------:R-:W-:-:S04]  /*6870*/  SHF.L.U32 R0, R0, 0x1f, RZ ;  /* 0x0000001f00007819 */ /* 0x000fc800000006ff */
[----:B------:R0:W1:Y:S01]  /*6880*/  SYNCS.PHASECHK.TRANS64.TRYWAIT P1, [UR4+0x28850], R0 ;  /* 0x02885000ff0075a7 */ /* 0x0000620008020144 */
[----:B------:R-:W-:Y:S05]  /*6890*/  @!P0 BRA `(.L_x_8898) ;  /* 0x0000000000048947 */ /* 0x000fea0003800000 */
[----:B------:R-:W-:Y:S01]  /*68a0*/  BPT.TRAP 0x1 ;  /* 0x000000040000795c */ /* 0x000fe20000300000 */
.L_x_8898:
[----:B-1----:R-:W-:Y:S05]  /*68b0*/  @P1 BRA `(.L_x_8896) ;  /* 0x0000000000081947 */ /* 0x002fea0003800000 */
[----:B------:R-:W1:Y:S02]  /*68c0*/  SYNCS.PHASECHK.TRANS64.TRYWAIT P1, [UR4+0x28850], R0 ;  /* 0x02885000ff0075a7 */ /* 0x000e640008020144 */
[----:B-1----:R-:W-:Y:S05]  /*68d0*/  @!P1 BRA `(.L_x_8899) ;  /* 0x0000007c00089947 */ /* 0x002fea0003800000 */
.L_x_8896:
        /* <DEDUP_REMOVED lines=49> */
.L_x_8900:
[----:B01----:R-:W-:Y:S01]  /*6bf0*/  FMNMX.FTZ R0, R24, R6, !PT ;  /* 0x0000000618007209 */ /* 0x003fe20007810000 */
        /* <DEDUP_REMOVED lines=73> */
[----:B------:R-:W3:Y:S01]  /*7090*/  SHFL.BFLY PT, R16, R15, 0x1, 0x1f ;  /* 0x0c201f000f107f89 */ /* 0x000ee200000e0000 */
[----:B-1----:R-:W-:-:S02]  /*70a0*/  FMNMX.FTZ R7, R14, R7, !PT ;  /* 0x000000070e077209 */ /* 0x002fc40007810000 */
[----:B---3--:R-:W-:-:S03]  /*70b0*/  FMNMX.FTZ R13, R15, R16, !PT ;  /* 0x000000100f0d7209 */ /* 0x008fc60007810000 */
[C---:B------:R-:W-:Y:S01]  /*70c0*/  FADD.FTZ R17, -R7.reuse, R6 ;  /* 0x0000000607117221 */ /* 0x040fe20000010100 */
[----:B0-----:R-:W-:-:S03]  /*70d0*/  FMUL.FTZ R153, R7, R0 ;  /* 0x0000000007997220 */ /* 0x001fc60000410000 */
[-C--:B------:R-:W-:Y:S01]  /*70e0*/  FMUL.FTZ R17, R17, R0.reuse ;  /* 0x0000000011117220 */ /* 0x080fe20000410000 */
[-CC-:B------:R-:W-:Y:S01]  /*70f0*/  FFMA.FTZ R29, R29, R0.reuse, -R153.reuse ;  /* 0x000000001d1d7223 */ /* 0x180fe20000010899 */
        /* <DEDUP_REMOVED lines=19> */
[-CC-:B0-----:R-:W-:Y:S01]  /*7230*/  FFMA.FTZ R29, R49, R0.reuse, -R153.reuse ;  /* 0x00000000311d7223 */ /* 0x181fe20000010899 */
[-CC-:B------:R-:W-:Y:S01]  /*7240*/  FFMA.FTZ R49, R69, R0.reuse, -R153.reuse ;  /* 0x0000000045317223 */ /* 0x180fe20000010899 */
[-C--:B------:R-:W-:Y:S01]  /*7250*/  FMUL.FTZ R69, R13, R0.reuse ;  /* 0x000000000d457220 */ /* 0x080fe20000410000 */
[-CC-:B------:R-:W-:Y:S01]  /*7260*/  FFMA.FTZ R164, R56, R0.reuse, -R153.reuse ;  /* 0x0000000038a47223 */ /* 0x180fe20000010899 */
[-CC-:B------:R-:W-:Y:S01]  /*7270*/  FFMA.FTZ R37, R57, R0.reuse, -R153.reuse ;  /* 0x0000000039257223 */ /* 0x180fe20000010899 */
[-C--:B------:R-:W-:Y:S01]  /*7280*/  FFMA.FTZ R166, R60, R0.reuse, -R153 ;  /* 0x000000003ca67223 */ /* 0x080fe20000010899 */
        /* <DEDUP_REMOVED lines=9> */
[--C-:B------:R-:W-:Y:S01]  /*7320*/  FFMA.FTZ R173, R42, R0, -R69.reuse ;  /* 0x000000002aad7223 */ /* 0x100fe20000010845 */
[----:B------:R-:W0:Y:S01]  /*7330*/  MUFU.EX2 R181, R181 ;  /* 0x000000b500b57308 */ /* 0x000e220000000800 */
[----:B-1----:R-:W-:Y:S01]  /*7340*/  FFMA.FTZ R4, R11, R4, R180 ;  /* 0x000000040b047223 */ /* 0x002fe200000100b4 */
        /* <DEDUP_REMOVED lines=10> */
[-C--:B------:R-:W-:Y:S01]  /*73f0*/  FFMA.FTZ R167, R62, R0.reuse, -R69 ;  /* 0x000000003ea77223 */ /* 0x080fe20000010845 */
[-C--:B------:R-:W-:Y:S01]  /*7400*/  FFMA.FTZ R41, R61, R0.reuse, -R153 ;  /* 0x000000003d297223 */ /* 0x080fe20000010899 */
[-C--:B------:R-:W-:Y:S01]  /*7410*/  FFMA.FTZ R28, R63, R0.reuse, -R69 ;  /* 0x000000003f1c7223 */ /* 0x080fe20000010845 */
[-C--:B------:R-:W-:Y:S01]  /*7420*/  FFMA.FTZ R160, R64, R0.reuse, -R153 ;  /* 0x0000000040a07223 */ /* 0x080fe20000010899 */
[----:B------:R-:W3:Y:S01]  /*7430*/  MUFU.EX2 R10, R10 ;  /* 0x0000000a000a7308 */ /* 0x000ee20000000800 */
[----:B0-----:R-:W-:Y:S01]  /*7440*/  FFMA.FTZ R5, R6, R5, R181 ;  /* 0x0000000506057223 */ /* 0x001fe200000100b5 */
[-C--:B------:R-:W-:Y:S01]  /*7450*/  FFMA.FTZ R161, R66, R0.reuse, -R69 ;  /* 0x0000000042a17223 */ /* 0x080fe20000010845 */
[-CC-:B------:R-:W-:Y:S01]  /*7460*/  FFMA.FTZ R45, R65, R0.reuse, -R153.reuse ;  /* 0x00000000412d7223 */ /* 0x180fe20000010899 */
[-C--:B------:R-:W-:Y:S01]  /*7470*/  FFMA.FTZ R162, R68, R0.reuse, -R153 ;  /* 0x0000000044a27223 */ /* 0x080fe20000010899 */
[-CC-:B------:R-:W-:Y:S01]  /*7480*/  FFMA.FTZ R70, R70, R0.reuse, -R69.reuse ;  /* 0x0000000046467223 */ /* 0x180fe20000010845 */
        /* <DEDUP_REMOVED lines=8> */
[-C--:B------:R-:W-:Y:S01]  /*7510*/  FFMA.FTZ R78, R78, R0.reuse, -R69 ;  /* 0x000000004e4e7223 */ /* 0x080fe20000010845 */
[-C--:B------:R-:W-:Y:S01]  /*7520*/  FFMA.FTZ R57, R77, R0.reuse, -R153 ;  /* 0x000000004d397223 */ /* 0x080fe20000010899 */
[----:B------:R-:W1:Y:S01]  /*7530*/  MUFU.EX2 R183, R183 ;  /* 0x000000b700b77308 */ /* 0x000e620000000800 */
[----:B---3--:R-:W-:Y:S01]  /*7540*/  FADD.FTZ R4, R10, R5 ;  /* 0x000000050a047221 */ /* 0x008fe20000010000 */
[-C--:B------:R-:W-:Y:S01]  /*7550*/  FFMA.FTZ R79, R79, R0.reuse, -R69 ;  /* 0x000000004f4f7223 */ /* 0x080fe20000010845 */
[-C--:B------:R-:W-:Y:S01]  /*7560*/  FFMA.FTZ R156, R80, R0.reuse, -R153 ;  /* 0x00000000509c7223 */ /* 0x080fe20000010899 */
[-C--:B------:R-:W-:Y:S01]  /*7570*/  FFMA.FTZ R82, R82, R0.reuse, -R69 ;  /* 0x0000000052527223 */ /* 0x080fe20000010845 */
[-C--:B------:R-:W-:Y:S01]  /*7580*/  FFMA.FTZ R61, R81, R0.reuse, -R153 ;  /* 0x00000000513d7223 */ /* 0x080fe20000010899 */
[-C--:B------:R-:W-:Y:S01]  /*7590*/  FFMA.FTZ R83, R83, R0.reuse, -R69 ;  /* 0x0000000053537223 */ /* 0x080fe20000010845 */
[-C--:B------:R-:W-:Y:S01]  /*75a0*/  FFMA.FTZ R158, R84, R0.reuse, -R153 ;  /* 0x00000000549e7223 */ /* 0x080fe20000010899 */
[----:B------:R-:W3:Y:S01]  /*75b0*/  MUFU.EX2 R12, R12 ;  /* 0x0000000c000c7308 */ /* 0x000ee20000000800 */
[----:B0-----:R-:W-:Y:S01]  /*75c0*/  FADD.FTZ R30, R182, R27 ;  /* 0x0000001bb61e7221 */ /* 0x001fe20000010000 */
[-C--:B------:R-:W-:Y:S01]  /*75d0*/  FFMA.FTZ R86, R86, R0.reuse, -R69 ;  /* 0x0000000056567223 */ /* 0x080fe20000010845 */
[----:B------:R-:W-:-:S02]  /*75e0*/  FFMA.FTZ R65, R85, R0, -R153 ;  /* 0x0000000055417223 */ /* 0x000fc40000010899 */
[----:B------:R-:W-:-:S03]  /*75f0*/  FADD.FTZ R27, R17, R30 ;  /* 0x0000001e111b7221 */ /* 0x000fc60000010000 */
        /* <DEDUP_REMOVED lines=9> */
[----:B---3--:R-:W-:Y:S01]  /*7690*/  FADD.FTZ R27, R19, R30 ;  /* 0x0000001e131b7221 */ /* 0x008fe20000010000 */
[-CC-:B------:R-:W-:Y:S01]  /*76a0*/  FFMA.FTZ R30, R67, R0.reuse, -R69.reuse ;  /* 0x00000000431e7223 */ /* 0x180fe20000010845 */
[----:B------:R-:W-:-:S05]  /*76b0*/  FFMA.FTZ R69, R87, R0, -R69 ;  /* 0x0000000057457223 */ /* 0x000fca0000010845 */
        /* <DEDUP_REMOVED lines=102> */
[----:B0-----:R-:W-:-:S03]  /*7d20*/  FADD.FTZ R4, R65, R4 ;  /* 0x0000000441047221 */ /* 0x001fc60000010000 */
[----:B-1----:R-:W-:Y:S01]  /*7d30*/  FADD.FTZ R5, R69, R5 ;  /* 0x0000000545057221 */ /* 0x002fe20000010000 */
[----:B------:R-:W-:Y:S06]  /*7d40*/  @!P0 BRA `(.L_x_8901) ;  /* 0x0000000000048947 */ /* 0x000fec0003800000 */
[----:B------:R-:W-:Y:S01]  /*7d50*/  BPT.TRAP 0x1 ;  /* 0x000000040000795c */ /* 0x000fe20000300000 */
.L_x_8901:
[----:B------:R-:W-:Y:S01]  /*7d60*/  UISETP.GT.AND UP0, UPT, UR53, UR39, UPT ;  /* 0x000000273500728c */ /* 0x000fe2000bf04270 */
[----:B------:R-:W-:Y:S01]  /*7d70*/  F2FP.BF16.F32.PACK_AB R181, R10, R181 ;  /* 0x000000b50ab5723e */ /* 0x000fe200000010ff */
        /* <DEDUP_REMOVED lines=103> */
[----:B------:R-:W-:Y:S01]  /*83f0*/  FMUL.FTZ R149, R149, R11 ;  /* 0x0000000b95957220 */ /* 0x000fe20000410000 */
[----:B------:R-:W-:-:S02]  /*8400*/  IMAD.MOV.U32 R10, RZ, RZ, R13 ;  /* 0x000000ffff0a7224 */ /* 0x000fc400078e000d */
[----:B------:R-:W-:Y:S01]  /*8410*/  IMAD.MOV.U32 R6, RZ, RZ, R7 ;  /* 0x000000ffff067224 */ /* 0x000fe200078e0007 */
[----:B------:R-:W-:Y:S06]  /*8420*/  @P1 BRA `(.L_x_8902) ;  /* 0xffffffe000081947 */ /* 0x000fec000383ffff */
.L_x_8891:
[----:B------:R-:W-:Y:S06]  /*8430*/  BAR.ARV 0x8, 0x180 ;  /* 0x0206000000007b1d */ /* 0x000fec0000002000 */
[----:B------:R-:W-:Y:S05]  /*8440*/  @!P0 BRA `(.L_x_8903) ;  /* 0x0000000000048947 */ /* 0x000fea0003800000 */
[----:B------:R-:W-:Y:S01]  /*8450*/  BPT.TRAP 0x1 ;  /* 0x000000040000795c */ /* 0x000fe20000300000 */
.L_x_8903:
[----:B------:R-:W-:Y:S01]  /*8460*/  ULEA UR5, UR48, UR41, 0x3 ;  /* 0x0000002930057291 */ /* 0x000fe2000f8e183f */
[----:B--2---:R-:W-:-:S04]  /*8470*/  MOV R2, UR47 ;  /* 0x0000002f00027c02 */ /* 0x004fc80008000f00 */
[----:B------:R-:W-:-:S04]  /*8480*/  SHF.L.U32 R2, R2, 0x1f, RZ ;  /* 0x0000001f02027819 */ /* 0x000fc800000006ff */
[----:B------:R0:W1:Y:S01]  /*8490*/  SYNCS.PHASECHK.TRANS64.TRYWAIT P1, [UR5+0x28850], R2 ;  /* 0x02885002ff0075a7 */ /* 0x0000620008020145 */
[----:B------:R-:W-:Y:S05]  /*84a0*/  @!P0 BRA `(.L_x_8904) ;  /* 0x0000000000048947 */ /* 0x000fea0003800000 */
[----:B------:R-:W-:Y:S01]  /*84b0*/  BPT.TRAP 0x1 ;  /* 0x000000040000795c */ /* 0x000fe20000300000 */
.L_x_8904:
[----:B-1----:R-:W-:Y:S05]  /*84c0*/  @P1 BRA `(.L_x_8905) ;  /* 0x0000000000081947 */ /* 0x002fea0003800000 */
[----:B------:R-:W1:Y:S02]  /*84d0*/  SYNCS.PHASECHK.TRANS64.TRYWAIT P1, [UR5+0x28850], R2 ;  /* 0x02885002ff0075a7 */ /* 0x000e640008020145 */
[----:B-1----:R-:W-:Y:S05]  /*84e0*/  @!P1 BRA `(.L_x_8906) ;  /* 0x00000060001c9947 */ /* 0x002fea0003800000 */
.L_x_8905:
[----:B------:R-:W-:Y:S01]  /*84f0*/  UIADD3 UR41, UR41, 0x400, URZ ;  /* 0x0000040029297890 */ /* 0x000fe2000fffe03f */
[----:B------:R-:W-:Y:S01]  /*8500*/  WARPGROUP.ARRIVE ;  /* 0x00000000000079c5 */ /* 0x000fe20000000000 */
[----:B------:R-:W-:Y:S01]  /*8510*/  UMOV UR7, 0x40000040 ;  /* 0x4000004000077882 */ /* 0x000fe20000000000 */
[----:B-1----:R-:W1:Y:S01]  /*8520*/  SHFL.BFLY PT, R3, R4, 0x2, 0x1f ;  /* 0x0c401f0004037f89 */ /* 0x002e6200000e0000 */
[----:B------:R-:W-:Y:S01]  /*8530*/  USHF.R.U32.HI UR41, URZ, 0x4, UR41 ;  /* 0x000000043f297899 */ /* 0x000fe20008011629 */
[----:B------:R-:W-:Y:S02]  /*8540*/  IMAD.MOV.U32 R8, RZ, RZ, RZ ;  /* 0x000000ffff087224 */ /* 0x000fe400078e00ff */
[----:B0-----:R-:W0:Y:S01]  /*8550*/  SHFL.BFLY PT, R2, R5, 0x2, 0x1f ;  /* 0x0c401f0005027f89 */ /* 0x001e2200000e0000 */
[----:B------:R-:W-:-:S04]  /*8560*/  ULOP3.LUT UR41, UR41, 0x3fff, URZ, 0xc0, !UPT ;  /* 0x00003fff29297892 */ /* 0x000fc8000f8ec03f */
[----:B------:R-:W-:-:S04]  /*8570*/  ULOP3.LUT UR41, UR41, 0x4000000, URZ, 0xfc, !UPT ;  /* 0x0400000029297892 */ /* 0x000fc8000f8efc3f */
[----:B------:R-:W-:-:S04]  /*8580*/  ULEA UR48, UR48, UR41, 0xb ;  /* 0x0000002930307291 */ /* 0x000fc8000f8e583f */
[----:B------:R-:W-:-:S03]  /*8590*/  UIADD3 UR4, UR48, 0x80, URZ ;  /* 0x0000008030047890 */ /* 0x000fc6000fffe03f */
[----:B------:R-:W-:-:S06]  /*85a0*/  UMOV UR6, UR48 ;  /* 0x0000003000067c82 */ /* 0x000fcc0008000000 */
[----:B------:R-:W-:Y:S01]  /*85b0*/  HGMMA.64x128x16.F32.BF16 R88, R180, gdesc[UR4].tnspB, R88, gsb0 ;  /* 0x41e00004b4587df0 */ /* 0x000fe20008001858 */
[----:B------:R-:W-:Y:S01]  /*85c0*/  UMOV UR7, 0x40000040 ;  /* 0x4000004000077882 */ /* 0x000fe20000000000 */
[----:B------:R-:W-:Y:S01]  /*85d0*/  UMOV UR6, UR4 ;  /* 0x0000000400067c82 */ /* 0x000fe20008000000 */
[----:B------:R-:W-:Y:S01]  /*85e0*/  UIADD3 UR4, UR48, 0x100, URZ ;  /* 0x0000010030047890 */ /* 0x000fe2000fffe03f */
[----:B-1----:R-:W-:Y:S01]  /*85f0*/  FADD.FTZ R3, R3, R4 ;  /* 0x0000000403037221 */ /* 0x002fe20000010000 */
[----:B------:R-:W-:Y:S02]  /*8600*/  IMAD.MOV.U32 R4, RZ, RZ, -0x800000 ;  /* 0xff800000ff047424 */ /* 0x000fe400078e00ff */
[----:B0-----:R-:W-:Y:S02]  /*8610*/  FADD.FTZ R6, R2, R5 ;  /* 0x0000000502067221 */ /* 0x001fe40000010000 */
[----:B------:R-:W0:Y:S04]  /*8620*/  SHFL.BFLY PT, R2, R3, 0x1, 0x1f ;  /* 0x0c201f0003027f89 */ /* 0x000e2800000e0000 */
[----:B------:R-:W1:Y:S01]  /*8630*/  SHFL.BFLY PT, R9, R6, 0x1, 0x1f ;  /* 0x0c201f0006097f89 */ /* 0x000e6200000e0000 */
[----:B0-----:R-:W-:Y:S01]  /*8640*/  FADD.FTZ R10, R3, R2 ;  /* 0x00000002030a7221 */ /* 0x001fe20000010000 */
[----:B------:R-:W-:-:S02]  /*8650*/  IMAD.MOV.U32 R2, RZ, RZ, RZ ;  /* 0x000000ffff027224 */ /* 0x000fc400078e00ff */
        /* <DEDUP_REMOVED lines=55> */
.L_x_8907:
        /* <DEDUP_REMOVED lines=68> */
.L_x_8871:
        /* <DEDUP_REMOVED lines=27> */
[----:B------:R-:W-:Y:S02]  /*8fc0*/  LOP3.LUT R5, R5, 0xfffffffc, RZ, 0xc0, !PT ;  /* 0xfffffffc05057812 */ /* 0x000fe400078ec0ff */
[C---:B------:R-:W-:Y:S01]  /*8fd0*/  IADD3 R24, R2.reuse, -R7, RZ ;  /* 0x8000000702187210 */ /* 0x040fe20007ffe0ff */
[----:B------:R-:W3:Y:S01]  /*8fe0*/  @P0 LDC R27, c[0x0][0xbec] ;  /* 0x0002fb00ff1b0b82 */ /* 0x000ee20000000800 */
[----:B------:R-:W-:Y:S01]  /*8ff0*/  SHF.R.S32.HI R7, RZ, 0x7, R0 ;  /* 0x00000007ff077819 */ /* 0x000fe20000011400 */
[----:B------:R-:W-:Y:S01]  /*9000*/  IMAD.IADD R8, R2, 0x1, -R5 ;  /* 0x0000000102087824 */ /* 0x000fe200078e0a05 */
[----:B------:R-:W-:Y:S01]  /*9010*/  SHF.R.S32.HI R9, RZ, 0x1f, R24 ;  /* 0x0000001fff097819 */ /* 0x000fe20000011418 */
[----:B----4-:R-:W-:Y:S01]  /*9020*/  IMAD R23, R23, R14, UR11 ;  /* 0x0000000b17177e24 */ /* 0x010fe2000f8e020e */
[----:B------:R-:W-:-:S02]  /*9030*/  LEA.HI R0, R0, R7, RZ, 0x1 ;  /* 0x0000000700007211 */ /* 0x000fc400078f08ff */
[----:B------:R-:W-:Y:S01]  /*9040*/  LEA.HI R25, R9, R24, RZ, 0x2 ;  /* 0x0000001809197211 */ /* 0x000fe200078f10ff */
[----:B------:R-:W4:Y:S01]  /*9050*/  @P0 LDC R15, c[0x0][0xbf0] ;  /* 0x0002fc00ff0f0b82 */ /* 0x000f220000000800 */
[----:B------:R-:W-:Y:S01]  /*9060*/  LOP3.LUT R0, R0, 0x3fffffe, RZ, 0xc0, !PT ;  /* 0x03fffffe00007812 */ /* 0x000fe200078ec0ff */
[----:B0-----:R-:W-:Y:S01]  /*9070*/  IMAD R12, R18, UR10, RZ ;  /* 0x0000000a120c7c24 */ /* 0x001fe2000f8e02ff */
[--C-:B------:R-:W-:Y:S02]  /*9080*/  SHF.R.S32.HI R6, RZ, 0x2, R25.reuse ;  /* 0x00000002ff067819 */ /* 0x100fe40000011419 */
[----:B------:R-:W-:Y:S01]  /*9090*/  SHF.R.S32.HI R11, RZ, 0x1f, R25 ;  /* 0x0000001fff0b7819 */ /* 0x000fe20000011419 */
[----:B------:R-:W-:Y:S01]  /*90a0*/  IMAD.IADD R0, R7, 0x1, -R0 ;  /* 0x0000000107007824 */ /* 0x000fe200078e0a00 */
[----:B------:R-:W-:Y:S01]  /*90b0*/  LEA.HI R5, R8, R8, RZ, 0x1 ;  /* 0x0000000808057211 */ /* 0x000fe200078f08ff */
[----:B------:R-:W0:Y:S01]  /*90c0*/  @P0 LDC R16, c[0x0][0xbf0] ;  /* 0x0002fc00ff100b82 */ /* 0x000e220000000800 */
[----:B------:R-:W-:-:S02]  /*90d0*/  LEA.HI R11, R11, R6, RZ, 0x3 ;  /* 0x000000060b0b7211 */ /* 0x000fc400078f18ff */
[----:B------:R-:W-:Y:S02]  /*90e0*/  LEA.HI R9, R9, R24, RZ, 0x5 ;  /* 0x0000001809097211 */ /* 0x000fe400078f28ff */
[----:B------:R-:W-:Y:S02]  /*90f0*/  LOP3.LUT R11, R11, 0xfffffff8, RZ, 0xc0, !PT ;  /* 0xfffffff80b0b7812 */ /* 0x000fe400078ec0ff */
[----:B------:R-:W-:Y:S02]  /*9100*/  LOP3.LUT R7, R5, 0x1ffffffe, RZ, 0xc0, !PT ;  /* 0x1ffffffe05077812 */ /* 0x000fe400078ec0ff */
[----:B------:R-:W-:Y:S01]  /*9110*/  SHF.R.S32.HI R5, RZ, 0x5, R9 ;  /* 0x00000005ff057819 */ /* 0x000fe20000011409 */
[----:B------:R-:W-:Y:S01]  /*9120*/  IMAD.IADD R2, R6, 0x1, -R11 ;  /* 0x0000000106027824 */ /* 0x000fe200078e0a0b */
[----:B------:R-:W-:Y:S01]  /*9130*/  MOV R6, UR4 ;  /* 0x0000000400067c02 */ /* 0x000fe20008000f00 */
[----:B------:R-:W5:Y:S01]  /*9140*/  LDC.64 R10, c[0x0][0xbd8] ;  /* 0x0002f600ff0a7b82 */ /* 0x000f620000000a00 */
[----:B------:R-:W-:Y:S01]  /*9150*/  IMAD.IADD R9, R8, 0x1, -R7 ;  /* 0x0000000108097824 */ /* 0x000fe200078e0a07 */
[----:B------:R-:W-:Y:S01]  /*9160*/  LOP3.LUT R25, R25, 0x7ffffffc, RZ, 0xc0, !PT ;  /* 0x7ffffffc19197812 */ /* 0x000fe200078ec0ff */
[----:B------:R-:W-:-:S02]  /*9170*/  IMAD R5, R5, 0x10, R2 ;  /* 0x0000001005057824 */ /* 0x000fc400078e0202 */
[----:B------:R-:W-:Y:S01]  /*9180*/  IMAD.U32 R7, RZ, RZ, UR5 ;  /* 0x00000005ff077e24 */ /* 0x000fe2000f8e00ff */
[----:B------:R-:W-:Y:S01]  /*9190*/  UIMAD.WIDE.U32 UR4, UR37, UR8, URZ ;  /* 0x00000008250472a5 */ /* 0x000fe2000f8e003f */
[----:B------:R-:W-:Y:S01]  /*91a0*/  IMAD.U32 R7, RZ, RZ, UR6 ;  /* 0x00000006ff077e24 */ /* 0x000fe2000f8e00ff */
[----:B------:R-:W-:Y:S01]  /*91b0*/  UIMAD UR6, UR37, UR9, UR7 ;  /* 0x00000009250672a4 */ /* 0x000fe2000f8e0207 */
[----:B------:R-:W-:Y:S02]  /*91c0*/  IMAD R0, R0, 0x40, R5 ;  /* 0x0000004000007824 */ /* 0x000fe400078e0205 */
[----:B------:R-:W-:Y:S01]  /*91d0*/  ULDC.64 UR8, c[0x0][0xb28] ;  /* 0x0002ca0000087ab9 */ /* 0x000fe20000000a00 */
[----:B------:R-:W-:Y:S01]  /*91e0*/  UIADD3 UR6, UR5, UR6, URZ ;  /* 0x0000000605067290 */ /* 0x000fe2000fffe03f */
[----:B------:R-:W-:Y:S02]  /*91f0*/  IMAD R2, R9, 0x8, R0 ;  /* 0x0000000809027824 */ /* 0x000fe400078e0200 */
[----:B------:R-:W-:-:S02]  /*9200*/  IMAD.U32 R9, RZ, RZ, UR5 ;  /* 0x00000005ff097e24 */ /* 0x000fc4000f8e00ff */
[----:B--2---:R-:W-:Y:S02]  /*9210*/  IMAD R2, R21, 0x80, R2 ;  /* 0x0000008015027824 */ /* 0x004fe400078e0202 */
[----:B------:R-:W-:Y:S01]  /*9220*/  IMAD.U32 R9, RZ, RZ, UR6 ;  /* 0x00000006ff097e24 */ /* 0x000fe2000f8e00ff */
[----:B------:R-:W-:Y:S01]  /*9230*/  ULDC.64 UR6, c[0x0][0xb48] ;  /* 0x0002d20000067ab9 */ /* 0x000fe20000000a00 */
[----:B---3--:R-:W-:-:S04]  /*9240*/  @P0 IMAD.HI.U32 R27, R2, R27, RZ ;  /* 0x0000001b021b0227 */ /* 0x008fc800078e00ff */
[C---:B-----5:R-:W-:Y:S02]  /*9250*/  IMAD R8, R10.reuse, UR10, RZ ;  /* 0x0000000a0a087c24 */ /* 0x060fe4000f8e02ff */
[----:B------:R-:W-:-:S04]  /*9260*/  IMAD.WIDE.U32 R6, R10, UR12, R6 ;  /* 0x0000000c0a067c25 */ /* 0x000fc8000f8e0006 */
[----:B------:R-:W-:Y:S01]  /*9270*/  IMAD R11, R11, UR12, R8 ;  /* 0x0000000c0b0b7c24 */ /* 0x000fe2000f8e0208 */
[----:B------:R-:W-:Y:S01]  /*9280*/  MOV R8, UR4 ;  /* 0x0000000400087c02 */ /* 0x000fe20008000f00 */
[----:B-1----:R-:W-:Y:S01]  /*9290*/  @P0 IMAD.HI.U32 R10, R2, R13, RZ ;  /* 0x0000000d020a0227 */ /* 0x002fe200078e00ff */
[----:B------:R-:W-:-:S03]  /*92a0*/  ULDC.64 UR4, c[0x0][0xbe0] ;  /* 0x0002f80000047ab9 */ /* 0x000fc60000000a00 */
[----:B------:R-:W-:Y:S01]  /*92b0*/  IMAD R13, R19, UR12, R12 ;  /* 0x0000000c130d7c24 */ /* 0x000fe2000f8e020c */
[----:B------:R-:W-:Y:S01]  /*92c0*/  SHF.R.S32.HI R12, RZ, 0x1f, R23 ;  /* 0x0000001fff0c7819 */ /* 0x000fe20000011417 */
[----:B------:R-:W-:-:S04]  /*92d0*/  IMAD.WIDE.U32 R8, R18, UR12, R8 ;  /* 0x0000000c12087c25 */ /* 0x000fc8000f8e0008 */
[----:B------:R-:W-:Y:S01]  /*92e0*/  IMAD.IADD R7, R7, 0x1, R11 ;  /* 0x0000000107077824 */ /* 0x000fe200078e020b */
[----:B------:R-:W-:Y:S01]  /*92f0*/  MOV R11, R2 ;  /* 0x00000002000b7202 */ /* 0x000fe20000000f00 */
[----:B------:R-:W-:Y:S01]  /*9300*/  IMAD.IADD R9, R9, 0x1, R13 ;  /* 0x0000000109097824 */ /* 0x000fe200078e020d */
[----:B0-----:R-:W-:Y:S01]  /*9310*/  @P0 SHF.R.U32.HI R11, RZ, R16, R27 ;  /* 0x00000010ff0b0219 */ /* 0x001fe2000001161b */
[----:B------:R-:W-:Y:S01]  /*9320*/  IMAD.MOV.U32 R5, RZ, RZ, R2 ;  /* 0x000000ffff057224 */ /* 0x000fe200078e0002 */
[----:B----4-:R-:W-:Y:S01]  /*9330*/  @P0 SHF.R.U32.HI R5, RZ, R15, R10 ;  /* 0x0000000fff050219 */ /* 0x010fe2000001160a */
[----:B------:R-:W-:Y:S02]  /*9340*/  IMAD R13, R12, UR6, RZ ;  /* 0x000000060c0d7c24 */ /* 0x000fe4000f8e02ff */
[----:B------:R-:W-:-:S04]  /*9350*/  IMAD.WIDE.U32 R6, R23, UR4, R6 ;  /* 0x0000000417067c25 */ /* 0x000fc8000f8e0006 */
        /* <DEDUP_REMOVED lines=13> */
[----:B------:R-:W-:Y:S01]  /*9430*/  IMAD R13, R17, R14, R2 ;  /* 0x0000000e110d7224 */ /* 0x000fe200078e0202 */
[----:B------:R-:W-:Y:S01]  /*9440*/  SHF.R.S32.HI R2, RZ, 0x1f, R5 ;  /* 0x0000001fff027819 */ /* 0x000fe20000011405 */
[----:B------:R-:W-:Y:S02]  /*9450*/  IMAD R10, R10, UR4, RZ ;  /* 0x000000040a0a7c24 */ /* 0x000fe4000f8e02ff */
[----:B------:R-:W-:Y:S02]  /*9460*/  IMAD.IADD R9, R9, 0x1, R15 ;  /* 0x0000000109097824 */ /* 0x000fe400078e020f */
[C---:B------:R-:W-:Y:S01]  /*9470*/  IMAD R15, R11.reuse, UR5, R10 ;  /* 0x000000050b0f7c24 */ /* 0x040fe2000f8e020a */
[----:B------:R-:W0:Y:S01]  /*9480*/  S2UR UR5, SR_CgaCtaId ;  /* 0x00000000000579c3 */ /* 0x000e220000008800 */
[----:B------:R-:W-:Y:S01]  /*9490*/  SHF.R.S32.HI R10, RZ, 0x1f, R13 ;  /* 0x0000001fff0a7819 */ /* 0x000fe2000001140d */
[----:B------:R-:W-:Y:S02]  /*94a0*/  IMAD R2, R2, UR6, RZ ;  /* 0x0000000602027c24 */ /* 0x000fe4000f8e02ff */
[----:B------:R-:W-:Y:S01]  /*94b0*/  IMAD.WIDE.U32 R8, R11, UR4, R8 ;  /* 0x000000040b087c25 */ /* 0x000fe2000f8e0008 */
[----:B------:R-:W-:-:S03]  /*94c0*/  UMOV UR4, 0x400 ;  /* 0x0000040000047882 */ /* 0x000fc60000000000 */
[C---:B------:R-:W-:Y:S02]  /*94d0*/  IMAD R11, R5.reuse, UR7, R2 ;  /* 0x00000007050b7c24 */ /* 0x040fe4000f8e0202 */
[----:B------:R-:W-:Y:S01]  /*94e0*/  IMAD.WIDE.U32 R6, R5, UR6, R6 ;  /* 0x0000000605067c25 */ /* 0x000fe2000f8e0006 */
[----:B------:R-:W-:-:S03]  /*94f0*/  ULDC.64 UR6, c[0x0][0xba8] ;  /* 0x0002ea0000067ab9 */ /* 0x000fc60000000a00 */
[----:B------:R-:W-:Y:S01]  /*9500*/  IMAD.IADD R9, R9, 0x1, R15 ;  /* 0x0000000109097824 */ /* 0x000fe200078e020f */
[----:B------:R-:W-:Y:S01]  /*9510*/  LEA R2, P0, R6, UR6, 0x2 ;  /* 0x0000000606027c11 */ /* 0x000fe2000f8010ff */
[----:B------:R-:W-:Y:S01]  /*9520*/  IMAD R10, R10, UR8, RZ ;  /* 0x000000080a0a7c24 */ /* 0x000fe2000f8e02ff */
[----:B------:R-:W-:Y:S01]  /*9530*/  IADD3 R7, R7, R11, RZ ;  /* 0x0000000b07077210 */ /* 0x000fe20007ffe0ff */
[----:B------:R-:W-:Y:S01]  /*9540*/  IMAD.WIDE.U32 R8, R13, UR8, R8 ;  /* 0x000000080d087c25 */ /* 0x000fe2000f8e0008 */
[----:B------:R-:W-:-:S03]  /*9550*/  ULDC UR6, c[0x0][0xa88] ;  /* 0x0002a20000067ab9 */ /* 0x000fc60000000800 */
[----:B------:R-:W-:Y:S01]  /*9560*/  IMAD R5, R13, UR9, R10 ;  /* 0x000000090d057c24 */ /* 0x000fe2000f8e020a */
[----:B------:R-:W-:Y:S01]  /*9570*/  ULDC.64 UR8, c[0x0][0xb00] ;  /* 0x0002c00000087ab9 */ /* 0x000fe20000000a00 */
[----:B------:R-:W-:Y:S01]  /*9580*/  LEA.HI.X R10, R6, UR7, R7, 0x2, P0 ;  /* 0x00000007060a7c11 */ /* 0x000fe200080f1407 */
[----:B------:R-:W-:Y:S01]  /*9590*/  IMAD R0, R21, 0x80, R0 ;  /* 0x0000008015007824 */ /* 0x000fe200078e0200 */
[----:B------:R-:W-:Y:S01]  /*95a0*/  LEA R20, P1, R8, UR8, 0x2 ;  /* 0x0000000808147c11 */ /* 0x000fe2000f8210ff */
[----:B------:R-:W-:Y:S01]  /*95b0*/  IMAD.IADD R5, R9, 0x1, R5 ;  /* 0x0000000109057824 */ /* 0x000fe200078e0205 */
[----:B------:R-:W-:Y:S01]  /*95c0*/  SHFL.IDX PT, R6, R2, RZ, 0x1c1f ;  /* 0x001c1fff02067589 */ /* 0x000fe200000e0000 */
[----:B0-----:R-:W-:Y:S01]  /*95d0*/  ULEA UR4, UR5, UR4, 0x18 ;  /* 0x0000000405047291 */ /* 0x001fe2000f8ec03f */
[----:B------:R-:W-:Y:S01]  /*95e0*/  IMAD R17, R17, UR6, RZ ;  /* 0x0000000611117c24 */ /* 0x000fe2000f8e02ff */
[----:B------:R-:W-:Y:S01]  /*95f0*/  LOP3.LUT P0, RZ, R24, 0x3, RZ, 0xc0, !PT ;  /* 0x0000000318ff7812 */ /* 0x000fe2000780c0ff */
[----:B------:R-:W0:Y:S01]  /*9600*/  SHFL.IDX PT, R7, R10, RZ, 0x1c1f ;  /* 0x001c1fff0a077589 */ /* 0x000e2200000e0000 */
[----:B------:R-:W-:Y:S01]  /*9610*/  LEA.HI.X R22, R8, UR9, R5, 0x2, P1 ;  /* 0x0000000908167c11 */ /* 0x000fe200088f1405 */
[C---:B------:R-:W-:Y:S01]  /*9620*/  VIADD R16, R0.reuse, 0x8 ;  /* 0x0000000800107836 */ /* 0x040fe20000000000 */
[----:B------:R-:W-:Y:S01]  /*9630*/  UIADD3 UR4, UR4, 0x28820, URZ ;  /* 0x0002882004047890 */ /* 0x000fe2000fffe03f */
[----:B------:R-:W-:Y:S01]  /*9640*/  SHFL.IDX PT, R8, R2, 0x1, 0x1c1f ;  /* 0x003c1f0002087f89 */ /* 0x000fe200000e0000 */
[-C--:B------:R-:W-:Y:S01]  /*9650*/  ISETP.GE.OR P1, PT, R0, R17.reuse, P0 ;  /* 0x000000110000720c */ /* 0x080fe20000726670 */
[----:B------:R-:W-:Y:S01]  /*9660*/  IMAD.IADD R19, R24, 0x1, -R25 ;  /* 0x0000000118137824 */ /* 0x000fe200078e0a19 */
[-C--:B------:R-:W-:Y:S01]  /*9670*/  ISETP.GE.OR P0, PT, R16, R17.reuse, P0 ;  /* 0x000000111000720c */ /* 0x080fe20000706670 */
[----:B------:R-:W1:Y:S01]  /*9680*/  SHFL.IDX PT, R9, R10, 0x1, 0x1c1f ;  /* 0x003c1f000a097f89 */ /* 0x000e6200000e0000 */
[----:B------:R-:W-:Y:S01]  /*9690*/  UPRMT UR4, URZ, 0x654, UR4 ;  /* 0x000006543f047896 */ /* 0x000fe20008000004 */
[----:B------:R-:W-:Y:S01]  /*96a0*/  ISETP.GE.AND P2, PT, R0, R17, PT ;  /* 0x000000110000720c */ /* 0x000fe20003f46270 */
[----:B------:R-:W-:Y:S01]  /*96b0*/  IMAD.SHL.U32 R19, R19, 0x2, RZ ;  /* 0x0000000213137824 */ /* 0x000fe200078e00ff */
[----:B------:R2:W3:Y:S04]  /*96c0*/  SHFL.IDX PT, R14, R20, RZ, 0x1c1f ;  /* 0x001c1fff140e7589 */ /* 0x0004e800000e0000 */
[----:B------:R2:W4:Y:S02]  /*96d0*/  SHFL.IDX PT, R15, R22, RZ, 0x1c1f ;  /* 0x001c1fff160f7589 */ /* 0x00052400000e0000 */
[----:B------:R-:W-:Y:S02]  /*96e0*/  SYNCS.ARRIVE.TRANS64.RED.A1T0 RZ, [UR4], RZ ;  /* 0x000000ffffff79a7 */ /* 0x000fe40008100404 */
[----:B0-----:R2:W-:Y:S04]  /*96f0*/  @!P1 ST.E desc[UR44][R6.64], R3 ;  /* 0x0000000306009985 */ /* 0x0015e8000c10192c */
[----:B-1----:R2:W-:Y:S01]  /*9700*/  @!P0 ST.E desc[UR44][R8.64], R4 ;  /* 0x0000000408008985 */ /* 0x0025e2000c10192c */
[----:B------:R-:W-:Y:S05]  /*9710*/  @P2 BRA `(.L_x_8910) ;  /* 0x0000000400782947 */ /* 0x000fea0003800000 */
[C---:B------:R-:W-:Y:S01]  /*9720*/  IADD3 R0, R19.reuse, 0x8, RZ ;  /* 0x0000000813007810 */ /* 0x040fe20007ffe0ff */
[----:B------:R-:W-:Y:S01]  /*9730*/  ULDC UR4, c[0x0][0xac8] ;  /* 0x0002b20000047ab9 */ /* 0x000fe20000000800 */
[C---:B--2---:R-:W-:Y:S01]  /*9740*/  VIADD R6, R19.reuse, 0x10 ;  /* 0x0000001013067836 */ /* 0x044fe20000000000 */
[C---:B------:R-:W-:Y:S01]  /*9750*/  ISETP.GE.AND P2, PT, R19.reuse, UR4, PT ;  /* 0x0000000413007c0c */ /* 0x040fe2000bf46270 */
[C---:B------:R-:W-:Y:S01]  /*9760*/  VIADD R7, R19.reuse, 0x18 ;  /* 0x0000001813077836 */ /* 0x040fe20000000000 */
        /* <DEDUP_REMOVED lines=11> */
[----:B---34-:R-:W-:Y:S01]  /*9820*/  @!P2 IMAD.WIDE R2, R19, 0x4, R14 ;  /* 0x000000041302a825 */ /* 0x018fe200078e020e */
[----:B------:R-:W-:-:S02]  /*9830*/  ISETP.GE.AND P6, PT, R11, UR4, PT ;  /* 0x000000040b007c0c */ /* 0x000fc4000bfc6270 */
[----:B------:R-:W-:Y:S02]  /*9840*/  @!P3 LEA.HI R0, R0, R0, RZ, 0x1 ;  /* 0x000000000000b211 */ /* 0x000fe400078f08ff */
[----:B------:R0:W-:Y:S01]  /*9850*/  @!P2 ST.E.64 desc[UR44][R2.64], R88 ;  /* 0x000000580200a985 */ /* 0x0001e2000c101b2c */
[----:B------:R-:W-:Y:S02]  /*9860*/  @!P0 LEA.HI R6, R6, R6, RZ, 0x1 ;  /* 0x0000000606068211 */ /* 0x000fe400078f08ff */
[----:B------:R-:W-:Y:S01]  /*9870*/  @!P3 LOP3.LUT R5, R0, 0xfffffffe, RZ, 0xc0, !PT ;  /* 0xfffffffe0005b812 */ /* 0x000fe200078ec0ff */
[----:B------:R-:W-:Y:S01]  /*9880*/  VIADD R0, R19, 0x20 ;  /* 0x0000002013007836 */ /* 0x000fe20000000000 */
[----:B------:R-:W-:Y:S02]  /*9890*/  @!P1 LEA.HI R7, R7, R7, RZ, 0x1 ;  /* 0x0000000707079211 */ /* 0x000fe400078f08ff */
[----:B------:R-:W-:Y:S01]  /*98a0*/  @!P5 LEA.HI R10, R10, R10, RZ, 0x1 ;  /* 0x0000000a0a0ad211 */ /* 0x000fe200078f08ff */
[----:B------:R-:W-:Y:S01]  /*98b0*/  @!P3 IMAD.WIDE R4, R5, 0x4, R14 ;  /* 0x000000040504b825 */ /* 0x000fe200078e020e */
[----:B------:R-:W-:-:S02]  /*98c0*/  ISETP.GE.AND P2, PT, R0, UR4, PT ;  /* 0x0000000400007c0c */ /* 0x000fc4000bf46270 */
[----:B------:R-:W-:Y:S02]  /*98d0*/  @!P5 LOP3.LUT R13, R10, 0xfffffffe, RZ, 0xc0, !PT ;  /* 0xfffffffe0a0dd812 */ /* 0x000fe400078ec0ff */
[----:B------:R1:W-:Y:S01]  /*98e0*/  @!P3 ST.E.64 desc[UR44][R4.64], R92 ;  /* 0x0000005c0400b985 */ /* 0x0003e2000c101b2c */
[----:B------:R-:W-:Y:S02]  /*98f0*/  ISETP.GE.AND P3, PT, R8, UR4, PT ;  /* 0x0000000408007c0c */ /* 0x000fe4000bf66270 */
        /* <DEDUP_REMOVED lines=28> */
[----:B------:R1:W-:Y:S01]  /*9ac0*/  @!P4 ST.E.64 desc[UR44][R4.64], R112 ;  /* 0x000000700400c985 */ /* 0x0003e2000c101b2c */
[C---:B0-----:R-:W-:Y:S02]  /*9ad0*/  IADD3 R6, R19.reuse, 0x68, RZ ;  /* 0x0000006813067810 */ /* 0x041fe40007ffe0ff */
[C---:B------:R-:W-:Y:S01]  /*9ae0*/  VIADD R7, R19.reuse, 0x70 ;  /* 0x0000007013077836 */ /* 0x040fe20000000000 */
[----:B------:R0:W-:Y:S01]  /*9af0*/  @!P5 ST.E.64 desc[UR44][R8.64], R116 ;  /* 0x000000740800d985 */ /* 0x0001e2000c101b2c */
[----:B--2---:R-:W-:Y:S01]  /*9b00*/  VIADD R3, R19, 0x78 ;  /* 0x0000007813037836 */ /* 0x004fe20000000000 */
[----:B------:R-:W-:Y:S02]  /*9b10*/  ISETP.GE.AND P4, PT, R6, UR4, PT ;  /* 0x0000000406007c0c */ /* 0x000fe4000bf86270 */
[----:B------:R2:W-:Y:S01]  /*9b20*/  @!P6 ST.E.64 desc[UR44][R10.64], R120 ;  /* 0x000000780a00e985 */ /* 0x0005e2000c101b2c */
[----:B------:R-:W-:-:S02]  /*9b30*/  ISETP.GE.AND P5, PT, R7, UR4, PT ;  /* 0x0000000407007c0c */ /* 0x000fc4000bfa6270 */
[----:B------:R-:W-:Y:S02]  /*9b40*/  ISETP.GE.AND P6, PT, R3, UR4, PT ;  /* 0x0000000403007c0c */ /* 0x000fe4000bfc6270 */
[----:B------:R-:W-:Y:S02]  /*9b50*/  @!P0 LEA.HI R0, R0, R0, RZ, 0x1 ;  /* 0x0000000000008211 */ /* 0x000fe400078f08ff */
[----:B------:R-:W-:Y:S02]  /*9b60*/  @!P2 LEA.HI R13, R13, R13, RZ, 0x1 ;  /* 0x0000000d0d0da211 */ /* 0x000fe400078f08ff */
[----:B------:R-:W-:Y:S02]  /*9b70*/  @!P3 LEA.HI R18, R18, R18, RZ, 0x1 ;  /* 0x000000121212b211 */ /* 0x000fe400078f08ff */
[----:B------:R-:W-:Y:S02]  /*9b80*/  @!P4 LEA.HI R6, R6, R6, RZ, 0x1 ;  /* 0x000000060606c211 */ /* 0x000fe400078f08ff */
[----:B-1----:R-:W-:-:S02]  /*9b90*/  @!P1 LOP3.LUT R5, R12, 0xfffffffe, RZ, 0xc0, !PT ;  /* 0xfffffffe0c059812 */ /* 0x002fc400078ec0ff */
[----:B------:R-:W-:Y:S02]  /*9ba0*/  @!P5 LEA.HI R2, R7, R7, RZ, 0x1 ;  /* 0x000000070702d211 */ /* 0x000fe400078f08ff */
[----:B------:R-:W-:Y:S02]  /*9bb0*/  @!P6 LEA.HI R4, R3, R3, RZ, 0x1 ;  /* 0x000000030304e211 */ /* 0x000fe400078f08ff */
[----:B------:R-:W-:Y:S02]  /*9bc0*/  @!P0 LOP3.LUT R3, R0, 0xfffffffe, RZ, 0xc0, !PT ;  /* 0xfffffffe00038812 */ /* 0x000fe400078ec0ff */
[----:B------:R-:W-:Y:S02]  /*9bd0*/  @!P2 LOP3.LUT R7, R13, 0xfffffffe, RZ, 0xc0, !PT ;  /* 0xfffffffe0d07a812 */ /* 0x000fe400078ec0ff */
[----:B0-----:R-:W-:Y:S02]  /*9be0*/  @!P3 LOP3.LUT R9, R18, 0xfffffffe, RZ, 0xc0, !PT ;  /* 0xfffffffe1209b812 */ /* 0x001fe400078ec0ff */
[----:B--2---:R-:W-:Y:S01]  /*9bf0*/  @!P4 LOP3.LUT R11, R6, 0xfffffffe, RZ, 0xc0, !PT ;  /* 0xfffffffe060bc812 */ /* 0x004fe200078ec0ff */
        /* <DEDUP_REMOVED lines=16> */
.L_x_8910:
[----:B------:R-:W-:Y:S05]  /*9d00*/  BSYNC B0 ;  /* 0x0000000000007941 */ /* 0x000fea0003800000 */
.L_x_8909:
[----:B------:R-:W-:Y:S01]  /*9d10*/  ISETP.GE.AND P0, PT, R16, R17, PT ;  /* 0x000000111000720c */ /* 0x000fe20003f06270 */
[----:B0-----:R0:W1:Y:S04]  /*9d20*/  SHFL.IDX PT, R13, R22, 0x1, 0x1c1f ;  /* 0x003c1f00160d7f89 */ /* 0x00106800000e0000 */
[----:B------:R0:W0:Y:S08]  /*9d30*/  SHFL.IDX PT, R12, R20, 0x1, 0x1c1f ;  /* 0x003c1f00140c7f89 */ /* 0x00003000000e0000 */
[----:B------:R-:W-:Y:S05]  /*9d40*/  @P0 BRA `(.L_x_8869) ;  /* 0x00000044006c0947 */ /* 0x000fea0003800000 */
[----:B------:R-:W-:Y:S01]  /*9d50*/  ULDC UR4, c[0x0][0xac8] ;  /* 0x0002b20000047ab9 */ /* 0x000fe20000000800 */
[C---:B------:R-:W-:Y:S01]  /*9d60*/  VIADD R0, R19.reuse, 0x8 ;  /* 0x0000000813007836 */ /* 0x040fe20000000000 */
[C---:B------:R-:W-:Y:S01]  /*9d70*/  ISETP.GE.AND P0, PT, R19.reuse, UR4, PT ;  /* 0x0000000413007c0c */ /* 0x040fe2000bf06270 */
[C---:B--2---:R-:W-:Y:S01]  /*9d80*/  VIADD R4, R19.reuse, 0x10 ;  /* 0x0000001013047836 */ /* 0x044fe20000000000 */
[C---:B------:R-:W-:Y:S01]  /*9d90*/  IADD3 R8, R19.reuse, 0x20, RZ ;  /* 0x0000002013087810 */ /* 0x040fe20007ffe0ff */
        /* <DEDUP_REMOVED lines=9> */
[----:B------:R-:W-:Y:S01]  /*9e30*/  ISETP.GE.AND P2, PT, R10, UR4, PT ;  /* 0x000000040a007c0c */ /* 0x000fe2000bf46270 */
[----:B01----:R-:W-:Y:S01]  /*9e40*/  @!P0 IMAD.WIDE R2, R19, 0x4, R12 ;  /* 0x0000000413028825 */ /* 0x003fe200078e020c */
[----:B------:R-:W-:-:S03]  /*9e50*/  ISETP.GE.AND P1, PT, R11, UR4, PT ;  /* 0x000000040b007c0c */ /* 0x000fc6000bf26270 */
[----:B------:R-:W-:Y:S01]  /*9e60*/  @!P5 LEA.HI R0, R0, R0, RZ, 0x1 ;  /* 0x000000000000d211 */ /* 0x000fe200078f08ff */
[----:B------:R0:W-:Y:S01]  /*9e70*/  @!P0 ST.E.64 desc[UR44][R2.64], R90 ;  /* 0x0000005a02008985 */ /* 0x0001e2000c101b2c */
[----:B------:R-:W-:Y:S01]  /*9e80*/  ISETP.GE.AND P0, PT, R6, UR4, PT ;  /* 0x0000000406007c0c */ /* 0x000fe2000bf06270 */
[C---:B------:R-:W-:Y:S01]  /*9e90*/  VIADD R18, R19.reuse, 0x48 ;  /* 0x0000004813127836 */ /* 0x040fe20000000000 */
[----:B------:R-:W-:Y:S01]  /*9ea0*/  @!P6 LEA.HI R4, R4, R4, RZ, 0x1 ;  /* 0x000000040404e211 */ /* 0x000fe200078f08ff */
[----:B------:R-:W-:Y:S01]  /*9eb0*/  VIADD R20, R19, 0x70 ;  /* 0x0000007013147836 */ /* 0x000fe20000000000 */
[----:B------:R-:W-:Y:S02]  /*9ec0*/  @!P5 LOP3.LUT R5, R0, 0xfffffffe, RZ, 0xc0, !PT ;  /* 0xfffffffe0005d812 */ /* 0x000fe400078ec0ff */
[----:B------:R-:W-:Y:S02]  /*9ed0*/  @!P6 LOP3.LUT R7, R4, 0xfffffffe, RZ, 0xc0, !PT ;  /* 0xfffffffe0407e812 */ /* 0x000fe400078ec0ff */
[----:B------:R-:W-:-:S02]  /*9ee0*/  @!P4 LEA.HI R8, R8, R8, RZ, 0x1 ;  /* 0x000000080808c211 */ /* 0x000fc400078f08ff */
[----:B------:R-:W-:Y:S02]  /*9ef0*/  @!P3 LEA.HI R0, R9, R9, RZ, 0x1 ;  /* 0x000000090900b211 */ /* 0x000fe400078f08ff */
[----:B------:R-:W-:Y:S01]  /*9f00*/  @!P2 LEA.HI R10, R10, R10, RZ, 0x1 ;  /* 0x0000000a0a0aa211 */ /* 0x000fe200078f08ff */
[--C-:B0-----:R-:W-:Y:S01]  /*9f10*/  @!P5 IMAD.WIDE R2, R5, 0x4, R12.reuse ;  /* 0x000000040502d825 */ /* 0x101fe200078e020c */
[----:B------:R-:W-:Y:S02]  /*9f20*/  @!P0 LEA.HI R6, R6, R6, RZ, 0x1 ;  /* 0x0000000606068211 */ /* 0x000fe400078f08ff */
[----:B---3--:R-:W-:Y:S01]  /*9f30*/  @!P1 LEA.HI R14, R11, R11, RZ, 0x1 ;  /* 0x0000000b0b0e9211 */ /* 0x008fe200078f08ff */
[----:B------:R-:W-:Y:S01]  /*9f40*/  @!P6 IMAD.WIDE R4, R7, 0x4, R12 ;  /* 0x000000040704e825 */ /* 0x000fe200078e020c */
[----:B------:R-:W-:Y:S01]  /*9f50*/  @!P0 LOP3.LUT R7, R6, 0xfffffffe, RZ, 0xc0, !PT ;  /* 0xfffffffe06078812 */ /* 0x000fe200078ec0ff */
[----:B------:R0:W-:Y:S01]  /*9f60*/  @!P5 ST.E.64 desc[UR44][R2.64], R94 ;  /* 0x0000005e0200d985 */ /* 0x0001e2000c101b2c */
[----:B------:R-:W-:-:S02]  /*9f70*/  @!P4 LOP3.LUT R9, R8, 0xfffffffe, RZ, 0xc0, !PT ;  /* 0xfffffffe0809c812 */ /* 0x000fc400078ec0ff */
[----:B------:R-:W-:Y:S01]  /*9f80*/  @!P3 LOP3.LUT R11, R0, 0xfffffffe, RZ, 0xc0, !PT ;  /* 0xfffffffe000bb812 */ /* 0x000fe200078ec0ff */
[----:B------:R1:W-:Y:S01]  /*9f90*/  @!P6 ST.E.64 desc[UR44][R4.64], R98 ;  /* 0x000000620400e985 */ /* 0x0003e2000c101b2c */
[----:B----4-:R-:W-:Y:S02]  /*9fa0*/  @!P2 LOP3.LUT R15, R10, 0xfffffffe, RZ, 0xc0, !PT ;  /* 0xfffffffe0a0fa812 */ /* 0x010fe400078ec0ff */
[----:B------:R-:W-:Y:S01]  /*9fb0*/  @!P1 LOP3.LUT R17, R14, 0xfffffffe, RZ, 0xc0, !PT ;  /* 0xfffffffe0e119812 */ /* 0x000fe200078ec0ff */
[C---:B------:R-:W-:Y:S01]  /*9fc0*/  VIADD R14, R19.reuse, 0x58 ;  /* 0x00000058130e7836 */ /* 0x040fe20000000000 */
[----:B------:R-:W-:Y:S02]  /*9fd0*/  ISETP.GE.AND P5, PT, R16, UR4, PT ;  /* 0x0000000410007c0c */ /* 0x000fe4000bfa6270 */
[----:B------:R-:W-:Y:S02]  /*9fe0*/  ISETP.GE.AND P6, PT, R18, UR4, PT ;  /* 0x0000000412007c0c */ /* 0x000fe4000bfc6270 */
[----:B------:R-:W-:Y:S01]  /*9ff0*/  IADD3 R0, R19, 0x50, RZ ;  /* 0x0000005013007810 */ /* 0x000fe20007ffe0ff */
        /* <DEDUP_REMOVED lines=53> */
.L_x_8908:
        /* <DEDUP_REMOVED lines=60> */
.L_x_8867:
        /* <DEDUP_REMOVED lines=18> */
.L_x_8911:
[----:B------:R-:W-:Y:S01]  /*a830*/  ULDC UR43, c[0x0][0xc50] ;  /* 0x00031400002b7ab9 */ /* 0x000fe20000000800 */
[----:B------:R-:W-:Y:S01]  /*a840*/  UMOV UR40, UR6 ;  /* 0x0000000600287c82 */ /* 0x000fe20008000000 */
[----:B------:R-:W-:-:S11]  /*a850*/  UISETP.NE.AND UP0, UPT, UR43, 0x1, UPT ;  /* 0x000000012b00788c */ /* 0x000fd6000bf05270 */
[----:B------:R-:W-:Y:S01]  /*a860*/  @UP0 ULDC UR4, c[0x0][0xc54] ;  /* 0x0003150000040ab9 */ /* 0x000fe20000000800 */
[----:B------:R-:W-:Y:S01]  /*a870*/  @UP0 ULDC UR7, c[0x0][0xc58] ;  /* 0x0003160000070ab9 */ /* 0x000fe20000000800 */
[----:B------:R-:W-:-:S04]  /*a880*/  UIMAD.WIDE.U32 UR4, UR6, UR4, URZ ;  /* 0x00000004060472a5 */ /* 0x000fc8000f8e003f */
[----:B------:R-:W-:-:S12]  /*a890*/  @UP0 USHF.R.U32.HI UR40, URZ, UR7, UR5 ;  /* 0x000000073f280299 */ /* 0x000fd80008011605 */
.L_x_8912:
        /* <DEDUP_REMOVED lines=31> */
[----:B------:R-:W-:Y:S02]  /*aa90*/  USHF.R.S32.HI UR5, URZ, 0x1f, UR4 ;  /* 0x0000001f3f057899 */ /* 0x000fe40008011404 */
[----:B------:R-:W-:Y:S02]  /*aaa0*/  USHF.R.S32.HI UR7, URZ, 0x1f, UR6 ;  /* 0x0000001f3f077899 */ /* 0x000fe40008011406 */
[----:B------:R-:W-:-:S02]  /*aab0*/  ULEA.HI UR5, UR5, UR4, URZ, 0x7 ;  /* 0x0000000405057291 */ /* 0x000fc4000f8f383f */
[----:B------:R-:W-:Y:S02]  /*aac0*/  ULEA.HI UR7, UR7, UR6, URZ, 0x7 ;  /* 0x0000000607077291 */ /* 0x000fe4000f8f383f */
[----:B------:R-:W-:Y:S02]  /*aad0*/  USHF.R.S32.HI UR42, URZ, 0x7, UR5 ;  /* 0x000000073f2a7899 */ /* 0x000fe40008011405 */
[----:B------:R-:W-:-:S04]  /*aae0*/  USHF.R.S32.HI UR46, URZ, 0x7, UR7 ;  /* 0x000000073f2e7899 */ /* 0x000fc80008011407 */
        /* <DEDUP_REMOVED lines=43> */
.L_x_8914:
[----:B------:R-:W-:Y:S02]  /*ada0*/  UIMAD UR51, UR43, UR37, URZ ;  /* 0x000000252b3372a4 */ /* 0x000fe4000f8e023f */
[----:B------:R-:W-:Y:S01]  /*adb0*/  MOV R3, UR37 ;  /* 0x0000002500037c02 */ /* 0x000fe20008000f00 */
[----:B------:R-:W-:Y:S02]  /*adc0*/  IMAD.MOV.U32 R0, RZ, RZ, RZ ;  /* 0x000000ffff007224 */ /* 0x000fe400078e00ff */
[----:B------:R-:W-:Y:S02]  /*add0*/  IMAD.MOV.U32 R9, RZ, RZ, 0x1 ;  /* 0x00000001ff097424 */ /* 0x000fe400078e00ff */
[----:B------:R-:W-:-:S05]  /*ade0*/  IMAD.U32 R34, RZ, RZ, UR51 ;  /* 0x00000033ff227e24 */ /* 0x000fca000f8e00ff */
        /* <DEDUP_REMOVED lines=26> */
.L_x_8915:
        /* <DEDUP_REMOVED lines=20> */
.L_x_8917:
        /* <DEDUP_REMOVED lines=8> */
[----:B------:R-:W-:Y:S01]  /*b150*/  MOV R13, RZ ;  /* 0x000000ff000d7202 */ /* 0x000fe20000000f00 */
[----:B------:R-:W-:Y:S02]  /*b160*/  IMAD.U32 R10, RZ, RZ, UR4 ;  /* 0x00000004ff0a7e24 */ /* 0x000fe4000f8e00ff */
[----:B------:R-:W-:-:S02]  /*b170*/  IMAD.U32 R11, RZ, RZ, UR5 ;  /* 0x00000005ff0b7e24 */ /* 0x000fc4000f8e00ff */
[----:B------:R-:W-:Y:S02]  /*b180*/  IMAD.MOV.U32 R8, RZ, RZ, 0x70 ;  /* 0x00000070ff087424 */ /* 0x000fe400078e00ff */
[----:B0-----:R-:W-:-:S07]  /*b190*/  IMAD.MOV.U32 R12, RZ, RZ, 0x1 ;  /* 0x00000001ff0c7424 */ /* 0x001fce00078e00ff */
[----:B------:R-:W-:-:S07]  /*b1a0*/  LEPC R20, `(.L_x_8916) ;  /* 0x000000001014794e */ /* 0x000fce0000000000 */
[----:B-1----:R-:W-:Y:S05]  /*b1b0*/  CALL.ABS.NOINC R2 ;  /* 0x0000000002007343 */ /* 0x002fea0003c00000 */
.L_x_8916:
        /* <DEDUP_REMOVED lines=18> */
[C---:B------:R-:W-:Y:S02]  /*b2e0*/  ISETP.GE.AND P0, PT, R8.reuse, UR41, PT ;  /* 0x0000002908007c0c */ /* 0x040fe4000bf06270 */
[----:B-----5:R-:W-:Y:S01]  /*b2f0*/  IADD3 R8, R8, R31, RZ ;  /* 0x0000001f08087210 */ /* 0x020fe20007ffe0ff */
[----:B0-----:R-:W0:Y:S01]  /*b300*/  @P1 LDC R3, c[0x0][0x434] ;  /* 0x00010d00ff031b82 */ /* 0x001e220000000800 */
[----:B------:R-:W-:-:S03]  /*b310*/  @P1 LOP3.LUT R23, R23, 0x8, RZ, 0xfc, !PT ;  /* 0x0000000817171812 */ /* 0x000fc600078efcff */
[----:B------:R-:W-:-:S04]  /*b320*/  IMAD.MOV.U32 R9, RZ, RZ, R8 ;  /* 0x000000ffff097224 */ /* 0x000fc800078e0008 */
        /* <DEDUP_REMOVED lines=27> */
.L_x_8960:
[----:B------:R-:W-:Y:S01]  /*b4e0*/  ULOP3.LUT UR4, UR36, 0x2, URZ, 0xfc, !UPT ;  /* 0x0000000224047892 */ /* 0x000fe2000f8efc3f */
[----:B------:R-:W-:Y:S01]  /*b4f0*/  IMAD.U32 R24, RZ, RZ, UR40 ;  /* 0x00000028ff187e24 */ /* 0x000fe2000f8e00ff */
[----:B------:R-:W-:Y:S01]  /*b500*/  LOP3.LUT R23, R23, 0xfffffffb, RZ, 0xc0, !PT ;  /* 0xfffffffb17177812 */ /* 0x000fe200078ec0ff */
[----:B------:R-:W-:-:S03]  /*b510*/  IMAD.MOV R4, RZ, RZ, -R9 ;  /* 0x000000ffff047224 */ /* 0x000fc600078e0a09 */
[----:B------:R-:W-:Y:S01]  /*b520*/  MOV R18, UR4 ;  /* 0x0000000400127c02 */ /* 0x000fe20008000f00 */
[----:B------:R-:W-:Y:S01]  /*b530*/  IMAD R4, R29, R4, R8 ;  /* 0x000000041d047224 */ /* 0x000fe200078e0208 */
[----:B------:R-:W-:Y:S02]  /*b540*/  SHF.R.S32.HI R24, RZ, 0x1f, R24 ;  /* 0x0000001fff187819 */ /* 0x000fe40000011418 */
[----:B------:R-:W-:-:S13]  /*b550*/  ISETP.NE.AND P0, PT, R18, 0x3, PT ;  /* 0x000000031200780c */ /* 0x000fda0003f05270 */
[----:B------:R-:W-:Y:S01]  /*b560*/  @P0 LOP3.LUT R23, R23, 0x4, RZ, 0xfc, !PT ;  /* 0x0000000417170812 */ /* 0x000fe200078efcff */
[----:B------:R-:W-:Y:S06]  /*b570*/  @!P0 BRA `(.L_x_8919) ;  /* 0x0000000000048947 */ /* 0x000fec0003800000 */
[----:B------:R-:W-:Y:S01]  /*b580*/  BPT.TRAP 0x1 ;  /* 0x000000040000795c */ /* 0x000fe20000300000 */
.L_x_8919:
        /* <DEDUP_REMOVED lines=16> */
[----:B------:R-:W-:Y:S01]  /*b690*/  IMAD.IADD R3, R3, 0x1, R11 ;  /* 0x0000000103037824 */ /* 0x000fe200078e020b */
[----:B------:R-:W-:Y:S01]  /*b6a0*/  MOV R11, UR4 ;  /* 0x00000004000b7c02 */ /* 0x000fe20008000f00 */
[----:B------:R-:W-:-:S03]  /*b6b0*/  UIMAD UR4, UR6, UR4, URZ ;  /* 0x00000004060472a4 */ /* 0x000fc6000f8e023f */
[----:B------:R-:W-:Y:S01]  /*b6c0*/  ULDC.64 UR6, c[0x0][0x318] ;  /* 0x0000c60000067ab9 */ /* 0x000fe20000000a00 */
[----:B------:R-:W-:Y:S02]  /*b6d0*/  UIMAD UR4, UR40, UR5, UR4 ;  /* 0x00000005280472a4 */ /* 0x000fe4000f8e0204 */
[----:B------:R-:W-:-:S04]  /*b6e0*/  IMAD.WIDE.U32 R2, R11, UR40, R2 ;  /* 0x000000280b027c25 */ /* 0x000fc8000f8e0002 */
[----:B------:R-:W-:Y:S01]  /*b6f0*/  VIADD R3, R3, UR4 ;  /* 0x0000000403037c36 */ /* 0x000fe20008000000 */
[----:B------:R-:W-:-:S04]  /*b700*/  LEA R16, P1, R2, UR6, 0x1 ;  /* 0x0000000602107c11 */ /* 0x000fc8000f8208ff */
[----:B------:R-:W-:Y:S01]  /*b710*/  LEA.HI.X R2, R2, UR7, R3, 0x1, P1 ;  /* 0x0000000702027c11 */ /* 0x000fe200088f0c03 */
[----:B0-----:R-:W-:Y:S08]  /*b720*/  @!P0 BRA `(.L_x_8920) ;  /* 0x0000002c00c48947 */ /* 0x001ff00003800000 */
.L_x_8961:
        /* <DEDUP_REMOVED lines=23> */
[----:B------:R-:W-:Y:S01]  /*b8a0*/  ULDC.64 UR6, c[0x0][0x2e8] ;  /* 0x0000ba0000067ab9 */ /* 0x000fe20000000a00 */
[----:B------:R-:W-:-:S02]  /*b8b0*/  IADD3 R6, -R28, R3, RZ ;  /* 0x000000031c067210 */ /* 0x000fc40007ffe1ff */
        /* <DEDUP_REMOVED lines=28> */
[----:B------:R-:W2:Y:S01]  /*ba80*/  SHFL.IDX PT, R10, R3, 0x4, 0x181f ;  /* 0x00981f00030a7f89 */ /* 0x000ea200000e0000 */
[----:B---3--:R-:W-:Y:S01]  /*ba90*/  IMAD.MOV.U32 R4, RZ, RZ, R37 ;  /* 0x000000ffff047224 */ /* 0x008fe200078e0025 */
[----:B------:R-:W-:Y:S02]  /*baa0*/  @P1 LEA R37, R19, UR47, 0x1 ;  /* 0x0000002f13251c11 */ /* 0x000fe4000f8e08ff */
[----:B------:R-:W-:Y:S01]  /*bab0*/  @P0 LDGSTS.E.BYPASS.LTC128B.128 [R36+0x18c00], desc[UR44][R20.64], !P3 ;  /* 0x18c0000014240fae */ /* 0x000fe2000d901d6c */
[----:B------:R-:W-:-:S03]  /*bac0*/  @P1 IMAD.WIDE.U32 R8, R26, 0x2, R4 ;  /* 0x000000021a081825 */ /* 0x000fc600078e0004 */
[----:B------:R3:W-:Y:S01]  /*bad0*/  @P0 LDGSTS.E.BYPASS.LTC128B.128 [R36+0x1cc00], desc[UR44][R20.64+0x80], !P2 ;  /* 0x1cc0008014240fae */ /* 0x0007e2000d101d6c */
[C---:B------:R-:W-:Y:S01]  /*bae0*/  ISETP.GE.AND P0, PT, R6.reuse, 0x31, PT ;  /* 0x000000310600780c */ /* 0x040fe20003f06270 */
[----:B0-----:R-:W-:Y:S02]  /*baf0*/  IMAD.MOV.U32 R4, RZ, RZ, R32 ;  /* 0x000000ffff047224 */ /* 0x001fe400078e0020 */
[----:B------:R-:W-:Y:S01]  /*bb00*/  IMAD.MOV.U32 R5, RZ, RZ, R7 ;  /* 0x000000ffff057224 */ /* 0x000fe200078e0007 */
[----:B------:R-:W-:Y:S04]  /*bb10*/  @P1 LDGSTS.E.BYPASS.LTC128B.128 [R37+0x19400], desc[UR44][R8.64], !P3 ;  /* 0x1940000008251fae */ /* 0x000fe8000d901d6c */
[----:B------:R0:W-:Y:S01]  /*bb20*/  @P1 LDGSTS.E.BYPASS.LTC128B.128 [R37+0x1d400], desc[UR44][R8.64+0x80], !P2 ;  /* 0x1d40008008251fae */ /* 0x0001e2000d101d6c */
[----:B------:R-:W-:-:S03]  /*bb30*/  ISETP.GE.AND P1, PT, R6, 0x51, PT ;  /* 0x000000510600780c */ /* 0x000fc60003f26270 */
[----:B------:R-:W4:Y:S01]  /*bb40*/  SHFL.IDX PT, R32, R3, 0x5, 0x181f ;  /* 0x00b81f0003207f89 */ /* 0x000f2200000e0000 */
[----:B------:R-:W-:Y:S01]  /*bb50*/  @P0 IMAD.WIDE.U32 R4, R26, 0x2, R4 ;  /* 0x000000021a040825 */ /* 0x000fe200078e0004 */
[----:B------:R-:W-:Y:S02]  /*bb60*/  @P0 LEA R7, R19, UR47, 0x1 ;  /* 0x0000002f13070c11 */ /* 0x000fe4000f8e08ff */
[----:B---3--:R-:W-:Y:S04]  /*bb70*/  SHFL.IDX PT, R36, R0, 0x6, 0x181f ;  /* 0x00d81f0000247f89 */ /* 0x008fe800000e0000 */
[----:B------:R-:W-:Y:S04]  /*bb80*/  @P0 LDGSTS.E.BYPASS.LTC128B.128 [R7+0x19c00], desc[UR44][R4.64], !P3 ;  /* 0x19c0000004070fae */ /* 0x000fe8000d901d6c */
[----:B------:R3:W-:Y:S01]  /*bb90*/  @P0 LDGSTS.E.BYPASS.LTC128B.128 [R7+0x1dc00], desc[UR44][R4.64+0x80], !P2 ;  /* 0x1dc0008004070fae */ /* 0x0007e2000d101d6c */
[----:B------:R-:W-:-:S03]  /*bba0*/  ISETP.GE.AND P0, PT, R6, 0x41, PT ;  /* 0x000000410600780c */ /* 0x000fc60003f06270 */
[----:B0-----:R-:W0:Y:S04]  /*bbb0*/  SHFL.IDX PT, R37, R0, 0x5, 0x181f ;  /* 0x00b81f0000257f89 */ /* 0x001e2800000e0000 */
[----:B---3--:R-:W3:Y:S01]  /*bbc0*/  SHFL.IDX PT, R7, R3, 0x6, 0x181f ;  /* 0x00d81f0003077f89 */ /* 0x008ee200000e0000 */
[----:B-1----:R-:W-:Y:S02]  /*bbd0*/  IMAD.MOV.U32 R4, RZ, RZ, R14 ;  /* 0x000000ffff047224 */ /* 0x002fe400078e000e */
[----:B--2---:R-:W-:-:S03]  /*bbe0*/  IMAD.MOV.U32 R5, RZ, RZ, R10 ;  /* 0x000000ffff057224 */ /* 0x004fc600078e000a */
[----:B------:R-:W-:Y:S01]  /*bbf0*/  @P0 LEA R10, R19, UR47, 0x1 ;  /* 0x0000002f130a0c11 */ /* 0x000fe2000f8e08ff */
[----:B------:R-:W1:Y:S01]  /*bc00*/  SHFL.IDX PT, R3, R3, 0x7, 0x181f ;  /* 0x00f81f0003037f89 */ /* 0x000e6200000e0000 */
[----:B------:R-:W-:Y:S01]  /*bc10*/  @P0 IMAD.WIDE.U32 R20, R26, 0x2, R4 ;  /* 0x000000021a140825 */ /* 0x000fe200078e0004 */
[----:B----4-:R-:W-:Y:S02]  /*bc20*/  MOV R5, R32 ;  /* 0x0000002000057202 */ /* 0x010fe40000000f00 */
[----:B------:R2:W4:Y:S04]  /*bc30*/  SHFL.IDX PT, R14, R0, 0x7, 0x181f ;  /* 0x00f81f00000e7f89 */ /* 0x00052800000e0000 */
[----:B------:R2:W-:Y:S01]  /*bc40*/  @P0 LDGSTS.E.BYPASS.LTC128B.128 [R10+0x1a400], desc[UR44][R20.64], !P3 ;  /* 0x1a400000140a0fae */ /* 0x0005e2000d901d6c */
[----:B0-----:R-:W-:-:S03]  /*bc50*/  IMAD.MOV.U32 R4, RZ, RZ, R37 ;  /* 0x000000ffff047224 */ /* 0x001fc600078e0025 */
[----:B------:R2:W-:Y:S01]  /*bc60*/  @P0 LDGSTS.E.BYPASS.LTC128B.128 [R10+0x1e400], desc[UR44][R20.64+0x80], !P2 ;  /* 0x1e400080140a0fae */ /* 0x0005e2000d101d6c */
[----:B------:R-:W-:Y:S01]  /*bc70*/  ISETP.GE.AND P0, PT, R6, 0x61, PT ;  /* 0x000000610600780c */ /* 0x000fe20003f06270 */
[----:B------:R-:W-:Y:S01]  /*bc80*/  @P1 IMAD.WIDE.U32 R8, R26, 0x2, R4 ;  /* 0x000000021a081825 */ /* 0x000fe200078e0004 */
[----:B------:R-:W-:-:S03]  /*bc90*/  @P1 LEA R37, R19, UR47, 0x1 ;  /* 0x0000002f13251c11 */ /* 0x000fc6000f8e08ff */
[----:B------:R-:W-:Y:S02]  /*bca0*/  IMAD.MOV.U32 R4, RZ, RZ, R36 ;  /* 0x000000ffff047224 */ /* 0x000fe400078e0024 */
[----:B---3--:R-:W-:Y:S01]  /*bcb0*/  IMAD.MOV.U32 R5, RZ, RZ, R7 ;  /* 0x000000ffff057224 */ /* 0x008fe200078e0007 */
[----:B------:R2:W-:Y:S05]  /*bcc0*/  @P1 LDGSTS.E.BYPASS.LTC128B.128 [R37+0x1ac00], desc[UR44][R8.64], !P3 ;  /* 0x1ac0000008251fae */ /* 0x0005ea000d901d6c */
[----:B------:R-:W-:Y:S01]  /*bcd0*/  @P0 IMAD.WIDE.U32 R4, R26, 0x2, R4 ;  /* 0x000000021a040825 */ /* 0x000fe200078e0004 */
[----:B------:R-:W-:Y:S01]  /*bce0*/  @P0 LEA R7, R19, UR47, 0x1 ;  /* 0x0000002f13070c11 */ /* 0x000fe2000f8e08ff */
[----:B------:R2:W-:Y:S04]  /*bcf0*/  @P1 LDGSTS.E.BYPASS.LTC128B.128 [R37+0x1ec00], desc[UR44][R8.64+0x80], !P2 ;  /* 0x1ec0008008251fae */ /* 0x0005e8000d101d6c */
[----:B------:R2:W-:Y:S04]  /*bd00*/  @P0 LDGSTS.E.BYPASS.LTC128B.128 [R7+0x1b400], desc[UR44][R4.64], !P3 ;  /* 0x1b40000004070fae */ /* 0x0005e8000d901d6c */
[----:B-1--4-:R2:W-:Y:S02]  /*bd10*/  @P0 LDGSTS.E.BYPASS.LTC128B.128 [R7+0x1f400], desc[UR44][R4.64+0x80], !P2 ;  /* 0x1f40008004070fae */ /* 0x0125e4000d101d6c */
.L_x_8979:
        /* <DEDUP_REMOVED lines=17> */
.L_x_8922:
        /* <DEDUP_REMOVED lines=30> */
.L_x_8923:
[----:B------:R-:W-:Y:S01]  /*c010*/  UISETP.NE.AND UP0, UPT, UR50, URZ, UPT ;  /* 0x0000003f3200728c */ /* 0x000fe2000bf05270 */
[----:B------:R-:W-:Y:S01]  /*c020*/  IMAD.U32 R4, RZ, RZ, UR38 ;  /* 0x00000026ff047e24 */ /* 0x000fe2000f8e00ff */
[----:B------:R-:W0:Y:S01]  /*c030*/  LDC R0, c[0x0][0x448] ;  /* 0x00011200ff007b82 */ /* 0x000e220000000800 */
[----:B------:R-:W-:Y:S01]  /*c040*/  IADD3 R3, R33, R28, RZ ;  /* 0x0000001c21037210 */ /* 0x000fe20007ffe0ff */
[----:B------:R-:W-:Y:S01]  /*c050*/  IMAD.U32 R7, RZ, RZ, UR48 ;  /* 0x00000030ff077e24 */ /* 0x000fe2000f8e00ff */
[----:B------:R-:W-:Y:S01]  /*c060*/  ULDC.64 UR4, c[0x0][0x2e0] ;  /* 0x0000b80000047ab9 */ /* 0x000fe20000000a00 */
[----:B------:R-:W-:Y:S01]  /*c070*/  PLOP3.LUT P0, PT, PT, PT, UP0, 0x80, 0x0 ;  /* 0x000000000000781c */ /* 0x000fe20003f0f008 */
[----:B------:R-:W-:Y:S01]  /*c080*/  IMAD.MOV.U32 R6, RZ, RZ, R4 ;  /* 0x000000ffff067224 */ /* 0x000fe200078e0004 */
[----:B------:R-:W-:Y:S01]  /*c090*/  PLOP3.LUT P1, PT, PT, PT, UP0, 0x80, 0x0 ;  /* 0x000000000000781c */ /* 0x000fe20003f2f008 */
[----:B------:R-:W-:Y:S01]  /*c0a0*/  IMAD.U32 R4, RZ, RZ, UR49 ;  /* 0x00000031ff047e24 */ /* 0x000fe2000f8e00ff */
[----:B------:R-:W-:Y:S01]  /*c0b0*/  ULDC.64 UR6, c[0x0][0x280] ;  /* 0x0000a00000067ab9 */ /* 0x000fe20000000a00 */
[----:B------:R-:W-:-:S02]  /*c0c0*/  IMAD R32, R32, UR4, RZ ;  /* 0x0000000420207c24 */ /* 0x000fc4000f8e02ff */
[----:B------:R-:W-:Y:S02]  /*c0d0*/  IMAD R3, R4, 0x80, R3 ;  /* 0x0000008004037824 */ /* 0x000fe400078e0203 */
[----:B------:R-:W-:Y:S01]  /*c0e0*/  IMAD.WIDE.U32 R6, R35, UR4, R6 ;  /* 0x0000000423067c25 */ /* 0x000fe2000f8e0006 */
[----:B------:R-:W-:-:S03]  /*c0f0*/  @UP0 ULDC UR4, c[0x0][0x44c] ;  /* 0x0001130000040ab9 */ /* 0x000fc60000000800 */
[----:B------:R-:W-:Y:S01]  /*c100*/  @P0 IMAD.HI.U32 R4, R3, UR4, RZ ;  /* 0x0000000403040c27 */ /* 0x000fe2000f8e00ff */
[----:B------:R-:W-:-:S03]  /*c110*/  @UP0 ULDC UR4, c[0x0][0x450] ;  /* 0x0001140000040ab9 */ /* 0x000fc60000000800 */
[----:B------:R-:W-:Y:S01]  /*c120*/  IMAD.MOV.U32 R9, RZ, RZ, R3 ;  /* 0x000000ffff097224 */ /* 0x000fe200078e0003 */
[----:B------:R-:W-:Y:S01]  /*c130*/  @P1 SHF.R.U32.HI R9, RZ, UR4, R4 ;  /* 0x00000004ff091c19 */ /* 0x000fe20008011604 */
[----:B------:R-:W-:Y:S02]  /*c140*/  IMAD.U32 R5, RZ, RZ, UR39 ;  /* 0x00000027ff057e24 */ /* 0x000fe4000f8e00ff */
[----:B------:R-:W-:Y:S01]  /*c150*/  IMAD R5, R35, UR5, R32 ;  /* 0x0000000523057c24 */ /* 0x000fe2000f8e0220 */
[----:B------:R-:W-:Y:S01]  /*c160*/  ULDC.64 UR4, c[0x0][0x2d0] ;  /* 0x0000b40000047ab9 */ /* 0x000fe20000000a00 */
[----:B------:R-:W-:Y:S02]  /*c170*/  IMAD.MOV R4, RZ, RZ, -R9 ;  /* 0x000000ffff047224 */ /* 0x000fe400078e0a09 */
[----:B------:R-:W-:Y:S02]  /*c180*/  IMAD.IADD R7, R7, 0x1, R5 ;  /* 0x0000000107077824 */ /* 0x000fe400078e0205 */
        /* <DEDUP_REMOVED lines=8> */
[----:B------:R-:W-:Y:S02]  /*c210*/  IADD3 R5, R5, R9, RZ ;  /* 0x0000000905057210 */ /* 0x000fe40007ffe0ff */
        /* <DEDUP_REMOVED lines=11> */
[----:B------:R-:W-:Y:S01]  /*c2d0*/  IMAD.U32 R3, RZ, RZ, UR49 ;  /* 0x00000031ff037e24 */ /* 0x000fe2000f8e00ff */
[----:B------:R-:W-:Y:S02]  /*c2e0*/  ULDC UR4, c[0x0][0x288] ;  /* 0x0000a20000047ab9 */ /* 0x000fe40000000800 */
[----:B------:R-:W0:Y:S01]  /*c2f0*/  SHFL.IDX PT, R4, R6, RZ, 0x181f ;  /* 0x00181fff06047589 */ /* 0x000e2200000e0000 */
[----:B------:R-:W-:Y:S02]  /*c300*/  IMAD R0, R0, UR4, RZ ;  /* 0x0000000400007c24 */ /* 0x000fe4000f8e02ff */
[----:B------:R-:W-:Y:S01]  /*c310*/  IMAD R3, R3, 0x80, R28 ;  /* 0x0000008003037824 */ /* 0x000fe200078e021c */
[----:B------:R-:W-:Y:S03]  /*c320*/  SHFL.IDX PT, R8, R7, 0x1, 0x181f ;  /* 0x00381f0007087f89 */ /* 0x000fe600000e0000 */
[C---:B------:R-:W-:Y:S01]  /*c330*/  VIADD R9, R3.reuse, 0x10 ;  /* 0x0000001003097836 */ /* 0x040fe20000000000 */
[C---:B------:R-:W-:Y:S01]  /*c340*/  ISETP.GE.AND P2, PT, R3.reuse, R0, PT ;  /* 0x000000000300720c */ /* 0x040fe20003f46270 */
[----:B------:R-:W1:Y:S01]  /*c350*/  SHFL.IDX PT, R14, R6, 0x1, 0x181f ;  /* 0x00381f00060e7f89 */ /* 0x000e6200000e0000 */
[----:B------:R-:W-:-:S03]  /*c360*/  VIADD R11, R3, 0x20 ;  /* 0x00000020030b7836 */ /* 0x000fc60000000000 */
[----:B------:R-:W-:Y:S08]  /*c370*/  SHFL.IDX PT, R10, R7, 0x3, 0x181f ;  /* 0x00781f00070a7f89 */ /* 0x000ff000000e0000 */
[----:B------:R-:W-:Y:S01]  /*c380*/  @!P2 LEA R21, R19, UR47, 0x1 ;  /* 0x0000002f1315ac11 */ /* 0x000fe2000f8e08ff */
[----:B0-----:R-:W-:-:S05]  /*c390*/  @!P2 IMAD.WIDE.U32 R4, R26, 0x2, R4 ;  /* 0x000000021a04a825 */ /* 0x001fca00078e0004 */
[----:B------:R-:W-:Y:S04]  /*c3a0*/  @!P2 LDGSTS.E.BYPASS.LTC128B.128 [R21+0x10400], desc[UR44][R4.64], !P0 ;  /* 0x104000000415afae */ /* 0x000fe8000c101d6c */
[----:B------:R1:W-:Y:S01]  /*c3b0*/  @!P2 LDGSTS.E.BYPASS.LTC128B.128 [R21+0x14400], desc[UR44][R4.64+0x80], !P1 ;  /* 0x144000800415afae */ /* 0x0003e2000c901d6c */
[----:B------:R-:W-:Y:S01]  /*c3c0*/  ISETP.GE.AND P2, PT, R9, R0, PT ;  /* 0x000000000900720c */ /* 0x000fe20003f46270 */
[----:B-1----:R-:W-:Y:S01]  /*c3d0*/  IMAD.MOV.U32 R4, RZ, RZ, R14 ;  /* 0x000000ffff047224 */ /* 0x002fe200078e000e */
[----:B------:R-:W-:Y:S01]  /*c3e0*/  MOV R5, R8 ;  /* 0x0000000800057202 */ /* 0x000fe20000000f00 */
[----:B------:R-:W-:Y:S10]  /*c3f0*/  SHFL.IDX PT, R14, R6, 0x3, 0x181f ;  /* 0x00781f00060e7f89 */ /* 0x000ff400000e0000 */
[----:B------:R-:W-:Y:S01]  /*c400*/  @!P2 LEA R35, R19, UR47, 0x1 ;  /* 0x0000002f1323ac11 */ /* 0x000fe2000f8e08ff */
[----:B------:R-:W-:-:S02]  /*c410*/  @!P2 IMAD.WIDE.U32 R8, R26, 0x2, R4 ;  /* 0x000000021a08a825 */ /* 0x000fc400078e0004 */
        /* <DEDUP_REMOVED lines=24> */
[----:B-1----:R-:W-:-:S09]  /*c5a0*/  IADD3 R9, R3, 0x50, RZ ;  /* 0x0000005003097810 */ /* 0x002fd20007ffe0ff */
        /* <DEDUP_REMOVED lines=20> */
.L_x_8996:
[----:B------:R-:W-:Y:S01]  /*c6f0*/  VIADD R3, R3, 0x70 ;  /* 0x0000007003037836 */ /* 0x000fe20000000000 */
[----:B------:R-:W-:Y:S01]  /*c700*/  BSSY B0, `(.L_x_8925) ;  /* 0x000000e000007945 */ /* 0x000fe20003800000 */
[----:B-12---:R-:W-:Y:S01]  /*c710*/  MOV R4, R14 ;  /* 0x0000000e00047202 */ /* 0x006fe20000000f00 */
[----:B------:R-:W-:Y:S02]  /*c720*/  IMAD.MOV.U32 R5, RZ, RZ, R10 ;  /* 0x000000ffff057224 */ /* 0x000fe400078e000a */
        /* <DEDUP_REMOVED lines=11> */
.L_x_8926:
[----:B------:R-:W-:Y:S05]  /*c7e0*/  BSYNC B0 ;  /* 0x0000000000007941 */ /* 0x000fea0003800000 */
.L_x_8925:
        /* <DEDUP_REMOVED lines=9> */
.L_x_8997:
[----:B------:R-:W-:Y:S02]  /*c880*/  IMAD.MOV.U32 R8, RZ, RZ, 0x1 ;  /* 0x00000001ff087424 */ /* 0x000fe400078e00ff */
[----:B------:R-:W-:Y:S01]  /*c890*/  IMAD.MOV.U32 R10, RZ, RZ, RZ ;  /* 0x000000ffff0a7224 */ /* 0x000fe200078e00ff */
[----:B------:R-:W-:Y:S06]  /*c8a0*/  @!P1 BRA `(.L_x_8928) ;  /* 0x00000010002c9947 */ /* 0x000fec0003800000 */
[----:B------:R-:W-:Y:S01]  /*c8b0*/  UIADD3 UR4, UR43, 0x1, URZ ;  /* 0x000000012b047890 */ /* 0x000fe2000fffe03f */
[----:B0-----:R-:W-:Y:S01]  /*c8c0*/  LOP3.LUT R0, RZ, UR42, RZ, 0x33, !PT ;  /* 0x0000002aff007c12 */ /* 0x001fe2000f8e33ff */
[----:B------:R-:W-:Y:S01]  /*c8d0*/  ULOP3.LUT UR5, URZ, UR46, URZ, 0x33, !UPT ;  /* 0x0000002e3f057292 */ /* 0x000fe2000f8e333f */
[----:B------:R-:W-:Y:S01]  /*c8e0*/  IADD3 R31, R33, R31, R28 ;  /* 0x0000001f211f7210 */ /* 0x000fe20007ffe01c */
[----:B------:R-:W-:Y:S01]  /*c8f0*/  UIMAD UR4, UR4, UR37, URZ ;  /* 0x00000025040472a4 */ /* 0x000fe2000f8e023f */
[----:B------:R-:W-:Y:S01]  /*c900*/  BSSY B0, `(.L_x_8928) ;  /* 0x0000105000007945 */ /* 0x000fe20003800000 */
[----:B------:R-:W-:Y:S01]  /*c910*/  MOV R9, 0x1 ;  /* 0x0000000100097802 */ /* 0x000fe20000000f00 */
[----:B------:R-:W-:Y:S02]  /*c920*/  IMAD.MOV.U32 R20, RZ, RZ, RZ ;  /* 0x000000ffff147224 */ /* 0x000fe400078e00ff */
[----:B------:R-:W-:Y:S01]  /*c930*/  VIADD R31, R31, 0xfffffe80 ;  /* 0xfffffe801f1f7836 */ /* 0x000fe20000000000 */
[----:B------:R-:W-:Y:S01]  /*c940*/  LOP3.LUT R3, RZ, UR4, RZ, 0x33, !PT ;  /* 0x00000004ff037c12 */ /* 0x000fe2000f8e33ff */
[----:B------:R-:W-:-:S02]  /*c950*/  ULDC UR4, c[0x0][0x2f4] ;  /* 0x0000bd0000047ab9 */ /* 0x000fc40000000800 */
[----:B------:R-:W-:Y:S02]  /*c960*/  ISETP.GE.AND P2, PT, R26, UR4, PT ;  /* 0x000000041a007c0c */ /* 0x000fe4000bf46270 */
[----:B------:R-:W-:Y:S02]  /*c970*/  VIMNMX3 R0, R0, UR5, R3, !PT ;  /* 0x0000000500007c0f */ /* 0x000fe4000f800103 */
[----:B------:R-:W-:Y:S02]  /*c980*/  IADD3 R3, -R28, UR41, RZ ;  /* 0x000000291c037c10 */ /* 0x000fe4000fffe1ff */
[----:B------:R-:W-:Y:S01]  /*c990*/  ISETP.GE.AND P1, PT, R25, UR4, PT ;  /* 0x0000000419007c0c */ /* 0x000fe2000bf26270 */
[C---:B------:R-:W-:Y:S01]  /*c9a0*/  IMAD R21, R0.reuse, -0x80, R31 ;  /* 0xffffff8000157824 */ /* 0x040fe200078e021f */
[C---:B------:R-:W-:Y:S01]  /*c9b0*/  IADD3 R22, -R0.reuse, -0x2, RZ ;  /* 0xfffffffe00167810 */ /* 0x040fe20007ffe1ff */
[----:B------:R-:W-:-:S04]  /*c9c0*/  IMAD R3, R0, 0x80, R3 ;  /* 0x0000008000037824 */ /* 0x000fc800078e0203 */
[----:B------:R-:W-:-:S07]  /*c9d0*/  VIADD R31, R3, 0x100 ;  /* 0x00000100031f7836 */ /* 0x000fce0000000000 */
.L_x_8941:
        /* <DEDUP_REMOVED lines=26> */
.L_x_8929:
[----:B------:R-:W-:Y:S01]  /*cb80*/  LEA R34, R10, UR47, 0x3 ;  /* 0x0000002f0a227c11 */ /* 0x000fe2000f8e18ff */
[----:B------:R-:W-:Y:S01]  /*cb90*/  BSSY B1, `(.L_x_8930) ;  /* 0x0000004000017945 */ /* 0x000fe20003800000 */
[----:B------:R-:W-:-:S04]  /*cba0*/  SHF.L.U32 R3, R8, 0x1f, RZ ;  /* 0x0000001f08037819 */ /* 0x000fc800000006ff */
[----:B------:R-:W0:Y:S02]  /*cbb0*/  SYNCS.PHASECHK.TRANS64.TRYWAIT P0, [R34+URZ+0x28840], R3 ;  /* 0x02884003220075a7 */ /* 0x000e24000800017f */
[----:B0-----:R-:W-:Y:S05]  /*cbc0*/  @!P0 BRA `(.L_x_8931) ;  /* 0x0000002c00c88947 */ /* 0x001fea0003800000 */
.L_x_8998:
[----:B------:R-:W-:Y:S05]  /*cbd0*/  BSYNC B1 ;  /* 0x0000000000017941 */ /* 0x000fea0003800000 */
.L_x_8930:
        /* <DEDUP_REMOVED lines=26> */
[----:B------:R-:W-:Y:S02]  /*cd80*/  LEA.HI.X R5, R4, UR7, R5, 0x1, P0 ;  /* 0x0000000704057c11 */ /* 0x000fe400080f0c05 */
[----:B------:R-:W-:Y:S01]  /*cd90*/  LEA R4, R10, R19, 0xe ;  /* 0x000000130a047211 */ /* 0x000fe200078e70ff */
        /* <DEDUP_REMOVED lines=47> */
.L_x_9016:
        /* <DEDUP_REMOVED lines=9> */
.L_x_8933:
        /* <DEDUP_REMOVED lines=10> */
.L_x_8934:
[----:B------:R2:W-:Y:S01]  /*d1c0*/  SYNCS.ARRIVE.TRANS64.A1T0 RZ, [R34+URZ+0x28830], RZ ;  /* 0x028830ff22ff79a7 */ /* 0x0005e2000810003f */
[----:B------:R-:W-:Y:S05]  /*d1d0*/  @!P4 BRA `(.L_x_8935) ;  /* 0x000000000004c947 */ /* 0x000fea0003800000 */
[----:B------:R-:W-:Y:S01]  /*d1e0*/  BPT.TRAP 0x1 ;  /* 0x000000040000795c */ /* 0x000fe20000300000 */
.L_x_8935:
[----:B------:R-:W-:Y:S01]  /*d1f0*/  SHF.L.U32 R5, R9, 0x1f, RZ ;  /* 0x0000001f09057819 */ /* 0x000fe200000006ff */
[----:B------:R-:W-:Y:S01]  /*d200*/  BSSY B1, `(.L_x_8936) ;  /* 0x0000004000017945 */ /* 0x000fe20003800000 */
[----:B------:R-:W-:-:S04]  /*d210*/  LEA R0, R20, UR47, 0x3 ;  /* 0x0000002f14007c11 */ /* 0x000fc8000f8e18ff */
[----:B------:R-:W3:Y:S02]  /*d220*/  SYNCS.PHASECHK.TRANS64.TRYWAIT P0, [R0+URZ+0x28860], R5 ;  /* 0x02886005000075a7 */ /* 0x000ee4000800017f */
[----:B---3--:R-:W-:Y:S05]  /*d230*/  @!P0 BRA `(.L_x_8937) ;  /* 0x00000030009c8947 */ /* 0x008fea0003800000 */
.L_x_9017:
[----:B------:R-:W-:Y:S05]  /*d240*/  BSYNC B1 ;  /* 0x0000000000017941 */ /* 0x000fea0003800000 */
.L_x_8936:
        /* <DEDUP_REMOVED lines=15> */
[----:B------:R-:W1:Y:S01]  /*d340*/  SHFL.IDX PT, R14, R16, 0x2, 0x181f ;  /* 0x00581f00100e7f89 */ /* 0x000e6200000e0000 */
[----:B------:R-:W-:Y:S02]  /*d350*/  IADD3.X R13, RZ, R6, RZ, P0, !PT ;  /* 0x00000006ff0d7210 */ /* 0x000fe400007fe4ff */
        /* <DEDUP_REMOVED lines=45> */
.L_x_9035:
        /* <DEDUP_REMOVED lines=21> */
.L_x_8939:
        /* <DEDUP_REMOVED lines=10> */
.L_x_8940:
[----:B------:R-:W-:Y:S01]  /*d820*/  R2UR UR4, R24 ;  /* 0x00000000180472ca */ /* 0x000fe200000e0000 */
[----:B------:R-:W-:Y:S01]  /*d830*/  ULDC.64 UR6, c[0x0][0x330] ;  /* 0x0000cc0000067ab9 */ /* 0x000fe20000000a00 */
[----:B------:R-:W-:Y:S01]  /*d840*/  IMAD.MOV.U32 R5, RZ, RZ, R33 ;  /* 0x000000ffff057224 */ /* 0x000fe200078e0021 */
[----:B------:R-:W-:Y:S01]  /*d850*/  IADD3 R22, R22, -0x1, RZ ;  /* 0xffffffff16167810 */ /* 0x000fe20007ffe0ff */
[----:B0-----:R-:W-:Y:S01]  /*d860*/  IMAD.U32 R3, RZ, RZ, UR6 ;  /* 0x00000006ff037e24 */ /* 0x001fe2000f8e00ff */
        /* <DEDUP_REMOVED lines=15> */
.L_x_8928:
[----:B------:R-:W-:-:S13]  /*d960*/  ISETP.NE.AND P0, PT, R18, 0x3, PT ;  /* 0x000000031200780c */ /* 0x000fda0003f05270 */
[----:B------:R-:W-:Y:S05]  /*d970*/  @!P0 BRA `(.L_x_8942) ;  /* 0x0000000000048947 */ /* 0x000fea0003800000 */
[----:B------:R-:W-:Y:S01]  /*d980*/  BPT.TRAP 0x1 ;  /* 0x000000040000795c */ /* 0x000fe20000300000 */
.L_x_8942:
        /* <DEDUP_REMOVED lines=9> */
.L_x_9036:
[----:B------:R-:W-:Y:S05]  /*da20*/  BSYNC B0 ;  /* 0x0000000000007941 */ /* 0x000fea0003800000 */
.L_x_8943:
        /* <DEDUP_REMOVED lines=31> */
[----:B------:R-:W5:Y:S01]  /*dc20*/  SHFL.IDX PT, R19, R2, 0x5, 0x181f ;  /* 0x00b81f0002137f89 */ /* 0x000f6200000e0000 */
[----:B0-----:R-:W-:-:S03]  /*dc30*/  MOV R12, R24 ;  /* 0x00000018000c7202 */ /* 0x001fc60000000f00 */
[----:B------:R-:W0:Y:S01]  /*dc40*/  SHFL.IDX PT, R14, R16, 0x5, 0x181f ;  /* 0x00b81f00100e7f89 */ /* 0x000e2200000e0000 */
[----:B-1----:R-:W-:Y:S01]  /*dc50*/  IMAD.MOV.U32 R13, RZ, RZ, R9 ;  /* 0x000000ffff0d7224 */ /* 0x002fe200078e0009 */
[----:B------:R-:W-:Y:S02]  /*dc60*/  MOV R9, RZ ;  /* 0x000000ff00097202 */ /* 0x000fe40000000f00 */
        /* <DEDUP_REMOVED lines=32> */
.L_x_9054:
        /* <DEDUP_REMOVED lines=12> */
.L_x_8946:
        /* <DEDUP_REMOVED lines=10> */
.L_x_8947:
[----:B------:R1:W-:Y:S02]  /*dfd0*/  SYNCS.ARRIVE.TRANS64.A1T0 RZ, [R0+URZ+0x28850], RZ ;  /* 0x028850ff00ff79a7 */ /* 0x0003e4000810003f */
[----:B-1----:R-:W-:-:S05]  /*dfe0*/  VIADD R0, R10, 0x1 ;  /* 0x000000010a007836 */ /* 0x002fca0000000000 */
[----:B------:R-:W-:-:S04]  /*dff0*/  ISETP.NE.AND P0, PT, R0, 0x2, PT ;  /* 0x000000020000780c */ /* 0x000fc80003f05270 */
[----:B0-----:R-:W-:Y:S02]  /*e000*/  SEL R3, RZ, 0x1, P0 ;  /* 0x00000001ff037807 */ /* 0x001fe40000000000 */
[----:B------:R-:W-:Y:S02]  /*e010*/  SEL R0, R0, RZ, P0 ;  /* 0x000000ff00007207 */ /* 0x000fe40000000000 */
[----:B------:R-:W-:-:S07]  /*e020*/  LOP3.LUT R8, R8, R3, RZ, 0x3c, !PT ;  /* 0x0000000308087212 */ /* 0x000fce00078e3cff */
.L_x_8913:
[----:B------:R-:W0:Y:S01]  /*e030*/  S2R R3, SR_CgaCtaId ;  /* 0x0000000000037919 */ /* 0x000e220000008800 */
[----:B------:R-:W-:Y:S02]  /*e040*/  MOV R2, 0x400 ;  /* 0x0000040000027802 */ /* 0x000fe40000000f00 */
[----:B------:R-:W-:Y:S02]  /*e050*/  SHF.L.U32 R9, R9, 0x1f, RZ ;  /* 0x0000001f09097819 */ /* 0x000fe400000006ff */
[----:B0-----:R-:W-:-:S04]  /*e060*/  LEA R7, R3, R2, 0x18 ;  /* 0x0000000203077211 */ /* 0x001fc800078ec0ff */
[----:B------:R-:W0:Y:S02]  /*e070*/  SYNCS.PHASECHK.TRANS64.TRYWAIT P0, [R7+URZ+0x28820], R9 ;  /* 0x02882009070075a7 */ /* 0x000e24000800017f */
[----:B0-----:R-:W-:Y:S05]  /*e080*/  @!P0 BRA `(.L_x_8948) ;  /* 0x00000038007c8947 */ /* 0x001fea0003800000 */
.L_x_9055:
[----:B------:R-:W-:-:S03]  /*e090*/  UMOV UR4, 0xffffffff ;  /* 0xffffffff00047882 */ /* 0x000fc60000000000 */
[----:B------:R-:W-:Y:S05]  /*e0a0*/  BRA.DIV UR4, `(.L_x_8949) ;  /* 0x0000003a04887947 */ /* 0x000fea000b800000 */
[----:B------:R1:W3:Y:S02]  /*e0b0*/  SHFL.IDX PT, R14, R17, RZ, 0x1f ;  /* 0x00001fff110e7589 */ /* 0x0002e400000e0000 */
.L_x_9058:
[----:B---3--:R-:W-:-:S13]  /*e0c0*/  ISETP.NE.AND P0, PT, R14, RZ, PT ;  /* 0x000000ff0e00720c */ /* 0x008fda0003f05270 */
[----:B------:R-:W-:Y:S05]  /*e0d0*/  @P0 BRA `(.L_x_8869) ;  /* 0x0000000000880947 */ /* 0x000fea0003800000 */
[----:B------:R-:W-:-:S03]  /*e0e0*/  UMOV UR4, 0xffffffff ;  /* 0xffffffff00047882 */ /* 0x000fc60000000000 */
[----:B------:R-:W-:Y:S05]  /*e0f0*/  BRA.DIV UR4, `(.L_x_8950) ;  /* 0x0000003a049c7947 */ /* 0x000fea000b800000 */
[----:B------:R-:W-:-:S13]  /*e100*/  ELECT P6, URZ, PT ;  /* 0x00000000003f782f */ /* 0x000fda00038c0000 */
.L_x_9061:
[----:B------:R-:W-:Y:S05]  /*e110*/  @!P6 BRA `(.L_x_8869) ;  /* 0x000000000078e947 */ /* 0x000fea0003800000 */
[----:B------:R-:W-:-:S06]  /*e120*/  ULOP3.LUT UR4, UR36, 0x2, URZ, 0xfc, !UPT ;  /* 0x0000000224047892 */ /* 0x000fcc000f8efc3f */
[----:B------:R-:W-:-:S05]  /*e130*/  IMAD.U32 R2, RZ, RZ, UR4 ;  /* 0x00000004ff027e24 */ /* 0x000fca000f8e00ff */
[----:B------:R-:W-:-:S13]  /*e140*/  ISETP.NE.AND P0, PT, R2, 0x3, PT ;  /* 0x000000030200780c */ /* 0x000fda0003f05270 */
[----:B------:R-:W-:Y:S05]  /*e150*/  @!P0 BRA `(.L_x_8951) ;  /* 0x0000000000048947 */ /* 0x000fea0003800000 */
[----:B------:R-:W-:Y:S01]  /*e160*/  BPT.TRAP 0x1 ;  /* 0x000000040000795c */ /* 0x000fe20000300000 */
.L_x_8951:
[----:B------:R-:W-:Y:S01]  /*e170*/  IMAD R5, R0, 0x8, R7 ;  /* 0x0000000800057824 */ /* 0x000fe200078e0207 */
[----:B------:R-:W-:Y:S02]  /*e180*/  SHF.L.U32 R2, R8, 0x1f, RZ ;  /* 0x0000001f08027819 */ /* 0x000fe400000006ff */
[----:B------:R-:W-:Y:S02]  /*e190*/  IADD3 R0, R0, 0x1, RZ ;  /* 0x0000000100007810 */ /* 0x000fe40007ffe0ff */
[----:B------:R-:W3:Y:S02]  /*e1a0*/  SYNCS.PHASECHK.TRANS64.TRYWAIT P1, [R5+URZ+0x28840], R2 ;  /* 0x02884002050075a7 */ /* 0x000ee4000802017f */
[----:B------:R-:W-:-:S04]  /*e1b0*/  ISETP.NE.AND P2, PT, R0, 0x2, PT ;  /* 0x000000020000780c */ /* 0x000fc80003f45270 */
[----:B------:R-:W-:Y:S01]  /*e1c0*/  SEL R3, RZ, 0x1, P2 ;  /* 0x00000001ff037807 */ /* 0x000fe20001000000 */
[----:B---3--:R-:W-:Y:S08]  /*e1d0*/  @!P1 BRA `(.L_x_8952) ;  /* 0x0000003800849947 */ /* 0x008ff00003800000 */
.L_x_9062:
[----:B------:R-:W-:Y:S02]  /*e1e0*/  SEL R0, R0, RZ, P2 ;  /* 0x000000ff00007207 */ /* 0x000fe40001000000 */
[----:B------:R-:W-:Y:S01]  /*e1f0*/  LOP3.LUT R3, R8, R3, RZ, 0x3c, !PT ;  /* 0x0000000308037212 */ /* 0x000fe200078e3cff */
[----:B------:R-:W-:Y:S06]  /*e200*/  @!P0 BRA `(.L_x_8953) ;  /* 0x0000000000048947 */ /* 0x000fec0003800000 */
[----:B------:R-:W-:Y:S01]  /*e210*/  BPT.TRAP 0x1 ;  /* 0x000000040000795c */ /* 0x000fe20000300000 */
.L_x_8953:
[----:B0-----:R-:W-:Y:S01]  /*e220*/  IMAD R7, R0, 0x8, R7 ;  /* 0x0000000800077824 */ /* 0x001fe200078e0207 */
[----:B------:R-:W-:-:S04]  /*e230*/  SHF.L.U32 R0, R3, 0x1f, RZ ;  /* 0x0000001f03007819 */ /* 0x000fc800000006ff */
[----:B------:R-:W0:Y:S02]  /*e240*/  SYNCS.PHASECHK.TRANS64.TRYWAIT P1, [R7+URZ+0x28840], R0 ;  /* 0x02884000070075a7 */ /* 0x000e24000802017f */
[----:B0-----:R-:W-:Y:S05]  /*e250*/  @!P1 BRA `(.L_x_8954) ;  /* 0x0000003800789947 */ /* 0x001fea0003800000 */
.L_x_9063:
[----:B------:R-:W-:Y:S05]  /*e260*/  @!P0 BRA `(.L_x_8955) ;  /* 0x0000000000048947 */ /* 0x000fea0003800000 */
[----:B------:R-:W-:Y:S01]  /*e270*/  BPT.TRAP 0x1 ;  /* 0x000000040000795c */ /* 0x000fe20000300000 */
.L_x_8955:
[----:B------:R-:W4:Y:S02]  /*e280*/  SYNCS.PHASECHK.TRANS64.TRYWAIT P1, [R5+URZ+0x28860], R2 ;  /* 0x02886002050075a7 */ /* 0x000f24000802017f */
[----:B----4-:R-:W-:Y:S05]  /*e290*/  @!P1 BRA `(.L_x_8956) ;  /* 0x00000038007c9947 */ /* 0x010fea0003800000 */
.L_x_9064:
[----:B------:R-:W-:Y:S05]  /*e2a0*/  @!P0 BRA `(.L_x_8957) ;  /* 0x0000000000048947 */ /* 0x000fea0003800000 */
[----:B------:R-:W-:Y:S01]  /*e2b0*/  BPT.TRAP 0x1 ;  /* 0x000000040000795c */ /* 0x000fe20000300000 */
.L_x_8957:
[----:B------:R0:W0:Y:S02]  /*e2c0*/  SYNCS.PHASECHK.TRANS64.TRYWAIT P0, [R7+URZ+0x28860], R0 ;  /* 0x02886000070075a7 */ /* 0x000024000800017f */
[----:B0-----:R-:W-:Y:S05]  /*e2d0*/  @!P0 NANOSLEEP.SYNCS 0x989680 ;  /* 0x009896800000895d */ /* 0x001fea0003900000 */
[----:B------:R-:W0:Y:S02]  /*e2e0*/  @!P0 SYNCS.PHASECHK.TRANS64 P0, [R7+URZ+0x28860], R0 ;  /* 0x02886000070085a7 */ /* 0x000e24000800007f */
[----:B0-----:R-:W-:Y:S05]  /*e2f0*/  @!P0 BRA `(.L_x_8957) ;  /* 0xfffffffc00f08947 */ /* 0x001fea000383ffff */
.L_x_8869:
[----:B------:R-:W-:Y:S05]  /*e300*/  BSYNC B6 ;  /* 0x0000000000067941 */ /* 0x000fea0003800000 */
.L_x_8866:
[----:B------:R-:W-:Y:S05]  /*e310*/  EXIT ;  /* 0x000000000000794d */ /* 0x000fea0003800000 */
.L_x_8873:
[----:B0-----:R-:W-:-:S04]  /*e320*/  IMAD.U32 R3, RZ, RZ, UR41 ;  /* 0x00000029ff037e24 */ /* 0x001fc8000f8e00ff */
[----:B------:R0:W1:Y:S03]  /*e330*/  SYNCS.PHASECHK.TRANS64.TRYWAIT P0, [R3+URZ+0x28800], R0 ;  /* 0x02880000030075a7 */ /* 0x000066000800017f */
[----:B-1----:R-:W-:Y:S05]  /*e340*/  @!P0 NANOSLEEP.SYNCS 0x989680 ;  /* 0x009896800000895d */ /* 0x002fea0003900000 */
[----:B------:R-:W1:Y:S02]  /*e350*/  @!P0 SYNCS.PHASECHK.TRANS64 P0, [R3+URZ+0x28800], R0 ;  /* 0x02880000030085a7 */ /* 0x000e64000800007f */
[----:B-1----:R-:W-:Y:S05]  /*e360*/  @!P0 BRA `(.L_x_8873) ;  /* 0xfffffffc00ec8947 */ /* 0x002fea000383ffff */
[----:B------:R-:W-:Y:S05]  /*e370*/  BRA `(.L_x_8958) ;  /* 0xffffff2c00fc7947 */ /* 0x000fea000383ffff */
.L_x_8877:
[----:B-1----:R-:W-:-:S04]  /*e380*/  IMAD.U32 R3, RZ, RZ, UR41 ;  /* 0x00000029ff037e24 */ /* 0x002fc8000f8e00ff */
[----:B------:R1:W2:Y:S03]  /*e390*/  SYNCS.PHASECHK.TRANS64.TRYWAIT P1, [R3+URZ+0x28830], R0 ;  /* 0x02883000030075a7 */ /* 0x0002a6000802017f */
[----:B--2---:R-:W-:Y:S05]  /*e3a0*/  @!P1 NANOSLEEP.SYNCS 0x989680 ;  /* 0x009896800000995d */ /* 0x004fea0003900000 */
[----:B------:R-:W2:Y:S02]  /*e3b0*/  @!P1 SYNCS.PHASECHK.TRANS64 P1, [R3+URZ+0x28830], R0 ;  /* 0x02883000030095a7 */ /* 0x000ea4000802007f */
[----:B--2---:R-:W-:Y:S05]  /*e3c0*/  @!P1 BRA `(.L_x_8877) ;  /* 0xfffffffc00ec9947 */ /* 0x004fea000383ffff */
[----:B------:R-:W-:Y:S05]  /*e3d0*/  BRA `(.L_x_8876) ;  /* 0xffffff3000187947 */ /* 0x000fea000383ffff */
.L_x_8883:
[----:B-1----:R-:W-:-:S04]  /*e3e0*/  IMAD.U32 R7, RZ, RZ, UR4 ;  /* 0x00000004ff077e24 */ /* 0x002fc8000f8e00ff */
[----:B------:R1:W2:Y:S03]  /*e3f0*/  SYNCS.PHASECHK.TRANS64.TRYWAIT P1, [R7+URZ+0x28830], R0 ;  /* 0x02883000070075a7 */ /* 0x0002a6000802017f */
[----:B--2---:R-:W-:Y:S05]  /*e400*/  @!P1 NANOSLEEP.SYNCS 0x989680 ;  /* 0x009896800000995d */ /* 0x004fea0003900000 */
[----:B------:R-:W2:Y:S02]  /*e410*/  @!P1 SYNCS.PHASECHK.TRANS64 P1, [R7+URZ+0x28830], R0 ;  /* 0x02883000070095a7 */ /* 0x000ea4000802007f */
[----:B--2---:R-:W-:Y:S05]  /*e420*/  @!P1 BRA `(.L_x_8883) ;  /* 0xfffffffc00ec9947 */ /* 0x004fea000383ffff */
[----:B------:R-:W-:Y:S05]  /*e430*/  BRA `(.L_x_8880) ;  /* 0xffffff5400bc7947 */ /* 0x000fea000383ffff */
.L_x_8887:
[----:B-1----:R-:W-:-:S04]  /*e440*/  IMAD.U32 R7, RZ, RZ, UR4 ;  /* 0x00000004ff077e24 */ /* 0x002fc8000f8e00ff */
[----:B------:R1:W2:Y:S03]  /*e450*/  SYNCS.PHASECHK.TRANS64.TRYWAIT P1, [R7+URZ+0x28850], R0 ;  /* 0x02885000070075a7 */ /* 0x0002a6000802017f */
[----:B--2---:R-:W-:Y:S05]  /*e460*/  @!P1 NANOSLEEP.SYNCS 0x989680 ;  /* 0x009896800000995d */ /* 0x004fea0003900000 */
[----:B------:R-:W2:Y:S02]  /*e470*/  @!P1 SYNCS.PHASECHK.TRANS64 P1, [R7+URZ+0x28850], R0 ;  /* 0x02885000070095a7 */ /* 0x000ea4000802007f */
[----:B--2---:R-:W-:Y:S05]  /*e480*/  @!P1 BRA `(.L_x_8887) ;  /* 0xfffffffc00ec9947 */ /* 0x004fea000383ffff */
[----:B------:R-:W-:Y:S05]  /*e490*/  BRA `(.L_x_8884) ;  /* 0xffffff5800907947 */ /* 0x000fea000383ffff */
.L_x_8895:
[----:B-1----:R-:W-:-:S04]  /*e4a0*/  MOV R7, UR4 ;  /* 0x0000000400077c02 */ /* 0x002fc80008000f00 */
[----:B------:R1:W2:Y:S03]  /*e4b0*/  SYNCS.PHASECHK.TRANS64.TRYWAIT P1, [R7+URZ+0x28830], R0 ;  /* 0x02883000070075a7 */ /* 0x0002a6000802017f */
[----:B--2---:R-:W-:Y:S05]  /*e4c0*/  @!P1 NANOSLEEP.SYNCS 0x989680 ;  /* 0x009896800000995d */ /* 0x004fea0003900000 */
[----:B------:R-:W2:Y:S02]  /*e4d0*/  @!P1 SYNCS.PHASECHK.TRANS64 P1, [R7+URZ+0x28830], R0 ;  /* 0x02883000070095a7 */ /* 0x000ea4000802007f */
[----:B--2---:R-:W-:Y:S05]  /*e4e0*/  @!P1 BRA `(.L_x_8895) ;  /* 0xfffffffc00ec9947 */ /* 0x004fea000383ffff */
[----:B------:R-:W-:Y:S05]  /*e4f0*/  BRA `(.L_x_8892) ;  /* 0xffffff80001c7947 */ /* 0x000fea000383ffff */
.L_x_8899:
[----:B-1----:R-:W-:-:S04]  /*e500*/  IMAD.U32 R7, RZ, RZ, UR4 ;  /* 0x00000004ff077e24 */ /* 0x002fc8000f8e00ff */
[----:B------:R1:W2:Y:S03]  /*e510*/  SYNCS.PHASECHK.TRANS64.TRYWAIT P1, [R7+URZ+0x28850], R0 ;  /* 0x02885000070075a7 */ /* 0x0002a6000802017f */
[----:B--2---:R-:W-:Y:S05]  /*e520*/  @!P1 NANOSLEEP.SYNCS 0x989680 ;  /* 0x009896800000995d */ /* 0x004fea0003900000 */
[----:B------:R-:W2:Y:S02]  /*e530*/  @!P1 SYNCS.PHASECHK.TRANS64 P1, [R7+URZ+0x28850], R0 ;  /* 0x02885000070095a7 */ /* 0x000ea4000802007f */
[----:B--2---:R-:W-:Y:S05]  /*e540*/  @!P1 BRA `(.L_x_8899) ;  /* 0xfffffffc00ec9947 */ /* 0x004fea000383ffff */
[----:B------:R-:W-:Y:S05]  /*e550*/  BRA `(.L_x_8896) ;  /* 0xffffff8000e07947 */ /* 0x000fea000383ffff */
.L_x_8906:
[----:B-1----:R-:W-:-:S04]  /*e560*/  IMAD.U32 R3, RZ, RZ, UR5 ;  /* 0x00000005ff037e24 */ /* 0x002fc8000f8e00ff */
[----:B------:R1:W2:Y:S03]  /*e570*/  SYNCS.PHASECHK.TRANS64.TRYWAIT P1, [R3+URZ+0x28850], R2 ;  /* 0x02885002030075a7 */ /* 0x0002a6000802017f */
[----:B--2---:R-:W-:Y:S05]  /*e580*/  @!P1 NANOSLEEP.SYNCS 0x989680 ;  /* 0x009896800000995d */ /* 0x004fea0003900000 */
[----:B------:R-:W2:Y:S02]  /*e590*/  @!P1 SYNCS.PHASECHK.TRANS64 P1, [R3+URZ+0x28850], R2 ;  /* 0x02885002030095a7 */ /* 0x000ea4000802007f */
[----:B--2---:R-:W-:Y:S05]  /*e5a0*/  @!P1 BRA `(.L_x_8906) ;  /* 0xfffffffc00ec9947 */ /* 0x004fea000383ffff */
[----:B------:R-:W-:Y:S05]  /*e5b0*/  BRA `(.L_x_8905) ;  /* 0xffffff9c00cc7947 */ /* 0x000fea000383ffff */
.L_x_8918:
[----:B------:R-:W-:Y:S01]  /*e5c0*/  IMAD.MOV.U32 R13, RZ, RZ, R17 ;  /* 0x000000ffff0d7224 */ /* 0x000fe200078e0011 */
[----:B------:R-:W-:Y:S01]  /*e5d0*/  MOV R15, 0xffffffff ;  /* 0xffffffff000f7802 */ /* 0x000fe20000000f00 */
[----:B------:R-:W-:Y:S02]  /*e5e0*/  IMAD.MOV.U32 R12, RZ, RZ, RZ ;  /* 0x000000ffff0c7224 */ /* 0x000fe400078e00ff */
[----:B------:R-:W-:-:S07]  /*e5f0*/  IMAD.MOV.U32 R11, RZ, RZ, 0x1f ;  /* 0x0000001fff0b7424 */ /* 0x000fce00078e00ff */
[----:B-----5:R-:W-:Y:S05]  /*e600*/  WARPSYNC.COLLECTIVE R15, `(.L_x_8959) ;  /* 0x000000000f087348 */ /* 0x020fea0003c00000 */
[----:B------:R0:W1:Y:S02]  /*e610*/  SHFL.IDX P6, R14, R13, R12, R11 ;  /* 0x0000000c0d0e7389 */ /* 0x00006400000c000b */
[----:B01---5:R-:W-:Y:S01]  /*e620*/  ENDCOLLECTIVE ;  /* 0x000000000000791b */ /* 0x023fe20003800000 */
.L_x_8959:
[----:B------:R-:W-:Y:S05]  /*e630*/  BRA `(.L_x_8960) ;  /* 0xffffffcc00a87947 */ /* 0x000fea000383ffff */
.L_x_8920:
[----:B0-----:R-:W-:-:S04]  /*e640*/  IMAD.U32 R10, RZ, RZ, UR47 ;  /* 0x0000002fff0a7e24 */ /* 0x001fc8000f8e00ff */
[----:B------:R0:W1:Y:S03]  /*e650*/  SYNCS.PHASECHK.TRANS64.TRYWAIT P0, [R10+URZ+0x28840], R9 ;  /* 0x028840090a0075a7 */ /* 0x000066000800017f */
[----:B-1----:R-:W-:Y:S05]  /*e660*/  @!P0 NANOSLEEP.SYNCS 0x989680 ;  /* 0x009896800000895d */ /* 0x002fea0003900000 */
[----:B------:R-:W1:Y:S02]  /*e670*/  @!P0 SYNCS.PHASECHK.TRANS64 P0, [R10+URZ+0x28840], R9 ;  /* 0x028840090a0085a7 */ /* 0x000e64000800007f */
[----:B-1----:R-:W-:Y:S05]  /*e680*/  @!P0 BRA `(.L_x_8920) ;  /* 0xfffffffc00ec8947 */ /* 0x002fea000383ffff */
[----:B------:R-:W-:Y:S05]  /*e690*/  BRA `(.L_x_8961) ;  /* 0xffffffd000247947 */ /* 0x000fea000383ffff */
.L_x_8921:
        /* <DEDUP_REMOVED lines=8> */
.L_x_8963:
[----:B------:R-:W-:Y:S05]  /*e720*/  BSYNC B0 ;  /* 0x0000000000007941 */ /* 0x000fea0003800000 */
.L_x_8962:
[----:B------:R-:W-:Y:S01]  /*e730*/  IMAD.MOV.U32 R13, RZ, RZ, R0 ;  /* 0x000000ffff0d7224 */ /* 0x000fe200078e0000 */
[----:B------:R-:W-:Y:S01]  /*e740*/  MOV R5, R14 ;  /* 0x0000000e00057202 */ /* 0x000fe20000000f00 */
[----:B------:R-:W-:Y:S01]  /*e750*/  IMAD.MOV.U32 R12, RZ, RZ, RZ ;  /* 0x000000ffff0c7224 */ /* 0x000fe200078e00ff */
[----:B------:R-:W-:Y:S01]  /*e760*/  @P0 LEA R9, R19, UR47, 0x1 ;  /* 0x0000002f13090c11 */ /* 0x000fe2000f8e08ff */
[----:B------:R-:W-:Y:S02]  /*e770*/  IMAD.MOV.U32 R11, RZ, RZ, 0x181f ;  /* 0x0000181fff0b7424 */ /* 0x000fe400078e00ff */
[----:B------:R-:W-:-:S07]  /*e780*/  IMAD.MOV.U32 R15, RZ, RZ, -0x1 ;  /* 0xffffffffff0f7424 */ /* 0x000fce00078e00ff */
[----:B------:R-:W-:Y:S05]  /*e790*/  WARPSYNC.COLLECTIVE R15, `(.L_x_8964) ;  /* 0x000000000f087348 */ /* 0x000fea0003c00000 */
[----:B------:R0:W1:Y:S02]  /*e7a0*/  SHFL.IDX P6, R14, R13, R12, R11 ;  /* 0x0000000c0d0e7389 */ /* 0x00006400000c000b */
[----:B01----:R-:W-:Y:S01]  /*e7b0*/  ENDCOLLECTIVE ;  /* 0x000000000000791b */ /* 0x003fe20003800000 */
.L_x_8964:
[----:B------:R-:W-:Y:S01]  /*e7c0*/  MOV R13, R3 ;  /* 0x00000003000d7202 */ /* 0x000fe20000000f00 */
[----:B------:R-:W-:Y:S02]  /*e7d0*/  IMAD.MOV.U32 R12, RZ, RZ, 0x1 ;  /* 0x00000001ff0c7424 */ /* 0x000fe400078e00ff */
[----:B------:R-:W-:-:S07]  /*e7e0*/  IMAD.MOV.U32 R4, RZ, RZ, R14 ;  /* 0x000000ffff047224 */ /* 0x000fce00078e000e */
[----:B------:R-:W-:Y:S05]  /*e7f0*/  WARPSYNC.COLLECTIVE R15, `(.L_x_8965) ;  /* 0x000000000f087348 */ /* 0x000fea0003c00000 */
[----:B------:R0:W1:Y:S02]  /*e800*/  SHFL.IDX P6, R14, R13, R12, R11 ;  /* 0x0000000c0d0e7389 */ /* 0x00006400000c000b */
[----:B01----:R-:W-:Y:S01]  /*e810*/  ENDCOLLECTIVE ;  /* 0x000000000000791b */ /* 0x003fe20003800000 */
.L_x_8965:
        /* <DEDUP_REMOVED lines=13> */
.L_x_8966:
[----:B------:R-:W-:Y:S01]  /*e8f0*/  IMAD.MOV.U32 R5, RZ, RZ, R8 ;  /* 0x000000ffff057224 */ /* 0x000fe200078e0008 */
[----:B------:R-:W-:Y:S01]  /*e900*/  MOV R13, R3 ;  /* 0x00000003000d7202 */ /* 0x000fe20000000f00 */
[----:B------:R-:W-:Y:S02]  /*e910*/  IMAD.MOV.U32 R12, RZ, RZ, 0x2 ;  /* 0x00000002ff0c7424 */ /* 0x000fe400078e00ff */
[----:B------:R-:W-:-:S07]  /*e920*/  IMAD.MOV.U32 R4, RZ, RZ, R14 ;  /* 0x000000ffff047224 */ /* 0x000fce00078e000e */
[----:B------:R-:W-:Y:S05]  /*e930*/  WARPSYNC.COLLECTIVE R15, `(.L_x_8967) ;  /* 0x000000000f087348 */ /* 0x000fea0003c00000 */
[----:B------:R0:W1:Y:S02]  /*e940*/  SHFL.IDX P6, R14, R13, R12, R11 ;  /* 0x0000000c0d0e7389 */ /* 0x00006400000c000b */
[----:B01----:R-:W-:Y:S01]  /*e950*/  ENDCOLLECTIVE ;  /* 0x000000000000791b */ /* 0x003fe20003800000 */
.L_x_8967:
        /* <DEDUP_REMOVED lines=12> */
.L_x_8968:
[----:B------:R-:W-:Y:S01]  /*ea20*/  MOV R5, R10 ;  /* 0x0000000a00057202 */ /* 0x000fe20000000f00 */
[----:B------:R-:W-:Y:S02]  /*ea30*/  IMAD.MOV.U32 R13, RZ, RZ, R3 ;  /* 0x000000ffff0d7224 */ /* 0x000fe400078e0003 */
[----:B------:R-:W-:Y:S02]  /*ea40*/  IMAD.MOV.U32 R12, RZ, RZ, 0x3 ;  /* 0x00000003ff0c7424 */ /* 0x000fe400078e00ff */
[----:B------:R-:W-:-:S07]  /*ea50*/  IMAD.MOV.U32 R37, RZ, RZ, R14 ;  /* 0x000000ffff257224 */ /* 0x000fce00078e000e */
[----:B------:R-:W-:Y:S05]  /*ea60*/  WARPSYNC.COLLECTIVE R15, `(.L_x_8969) ;  /* 0x000000000f087348 */ /* 0x000fea0003c00000 */
[----:B------:R0:W1:Y:S02]  /*ea70*/  SHFL.IDX P6, R14, R13, R12, R11 ;  /* 0x0000000c0d0e7389 */ /* 0x00006400000c000b */
[----:B01----:R-:W-:Y:S01]  /*ea80*/  ENDCOLLECTIVE ;  /* 0x000000000000791b */ /* 0x003fe20003800000 */
.L_x_8969:
[----:B------:R-:W-:Y:S01]  /*ea90*/  IMAD.MOV.U32 R4, RZ, RZ, R37 ;  /* 0x000000ffff047224 */ /* 0x000fe200078e0025 */
[----:B------:R-:W-:-:S03]  /*eaa0*/  @P0 LEA R37, R19, UR47, 0x1 ;  /* 0x0000002f13250c11 */ /* 0x000fc6000f8e08ff */
        /* <DEDUP_REMOVED lines=12> */
.L_x_8970:
        /* <DEDUP_REMOVED lines=8> */
.L_x_8971:
[----:B------:R-:W-:-:S05]  /*ebf0*/  MOV R4, R32 ;  /* 0x0000002000047202 */ /* 0x000fca0000000f00 */
        /* <DEDUP_REMOVED lines=12> */
.L_x_8972:
        /* <DEDUP_REMOVED lines=8> */
.L_x_8973:
        /* <DEDUP_REMOVED lines=12> */
.L_x_8974:
[----:B------:R-:W-:Y:S02]  /*ee00*/  IMAD.MOV.U32 R5, RZ, RZ, R32 ;  /* 0x000000ffff057224 */ /* 0x000fe400078e0020 */
[----:B------:R-:W-:Y:S02]  /*ee10*/  IMAD.MOV.U32 R13, RZ, RZ, R3 ;  /* 0x000000ffff0d7224 */ /* 0x000fe400078e0003 */
[----:B------:R-:W-:Y:S01]  /*ee20*/  IMAD.MOV.U32 R12, RZ, RZ, 0x6 ;  /* 0x00000006ff0c7424 */ /* 0x000fe200078e00ff */
[----:B------:R-:W-:-:S07]  /*ee30*/  MOV R37, R14 ;  /* 0x0000000e00257202 */ /* 0x000fce0000000f00 */
[----:B------:R-:W-:Y:S05]  /*ee40*/  WARPSYNC.COLLECTIVE R15, `(.L_x_8975) ;  /* 0x000000000f087348 */ /* 0x000fea0003c00000 */
[----:B------:R0:W1:Y:S02]  /*ee50*/  SHFL.IDX P6, R14, R13, R12, R11 ;  /* 0x0000000c0d0e7389 */ /* 0x00006400000c000b */
[----:B01----:R-:W-:Y:S01]  /*ee60*/  ENDCOLLECTIVE ;  /* 0x000000000000791b */ /* 0x003fe20003800000 */
.L_x_8975:
        /* <DEDUP_REMOVED lines=14> */
.L_x_8976:
        /* <DEDUP_REMOVED lines=8> */
.L_x_8977:
        /* <DEDUP_REMOVED lines=8> */
[----:B------:R-:W-:-:S07]  /*f050*/  MOV R3, R14 ;  /* 0x0000000e00037202 */ /* 0x000fce0000000f00 */
[----:B0-----:R-:W-:Y:S05]  /*f060*/  WARPSYNC.COLLECTIVE R15, `(.L_x_8978) ;  /* 0x000000000f087348 */ /* 0x001fea0003c00000 */
[----:B------:R1:W2:Y:S02]  /*f070*/  SHFL.IDX P6, R14, R13, R12, R11 ;  /* 0x0000000c0d0e7389 */ /* 0x0002a400000c000b */
[----:B012---:R-:W-:Y:S01]  /*f080*/  ENDCOLLECTIVE ;  /* 0x000000000000791b */ /* 0x007fe20003800000 */
.L_x_8978:
[----:B------:R-:W-:Y:S05]  /*f090*/  BRA `(.L_x_8979) ;  /* 0xffffffcc00207947 */ /* 0x000fea000383ffff */
.L_x_8924:
[----:B------:R-:W-:Y:S02]  /*f0a0*/  IMAD.MOV.U32 R13, RZ, RZ, R7 ;  /* 0x000000ffff0d7224 */ /* 0x000fe400078e0007 */
[----:B------:R-:W-:Y:S02]  /*f0b0*/  IMAD.MOV.U32 R12, RZ, RZ, RZ ;  /* 0x000000ffff0c7224 */ /* 0x000fe400078e00ff */
[----:B------:R-:W-:Y:S02]  /*f0c0*/  IMAD.MOV.U32 R11, RZ, RZ, 0x181f ;  /* 0x0000181fff0b7424 */ /* 0x000fe400078e00ff */
[----:B------:R-:W-:Y:S02]  /*f0d0*/  IMAD.MOV.U32 R15, RZ, RZ, -0x1 ;  /* 0xffffffffff0f7424 */ /* 0x000fe400078e00ff */
[----:B------:R-:W-:-:S07]  /*f0e0*/  IMAD.U32 R3, RZ, RZ, UR49 ;  /* 0x00000031ff037e24 */ /* 0x000fce000f8e00ff */
[----:B------:R-:W-:Y:S05]  /*f0f0*/  WARPSYNC.COLLECTIVE R15, `(.L_x_8980) ;  /* 0x000000000f087348 */ /* 0x000fea0003c00000 */
[----:B------:R0:W1:Y:S02]  /*f100*/  SHFL.IDX P6, R14, R13, R12, R11 ;  /* 0x0000000c0d0e7389 */ /* 0x00006400000c000b */
[----:B01----:R-:W-:Y:S01]  /*f110*/  ENDCOLLECTIVE ;  /* 0x000000000000791b */ /* 0x003fe20003800000 */
.L_x_8980:
[----:B------:R-:W-:-:S04]  /*f120*/  IMAD R3, R3, 0x80, R28 ;  /* 0x0000008003037824 */ /* 0x000fc800078e021c */
[----:B------:R-:W-:Y:S02]  /*f130*/  VIADD R9, R3, 0x10 ;  /* 0x0000001003097836 */ /* 0x000fe40000000000 */
[----:B------:R-:W-:Y:S01]  /*f140*/  IMAD.MOV.U32 R13, RZ, RZ, R6 ;  /* 0x000000ffff0d7224 */ /* 0x000fe200078e0006 */
[----:B------:R-:W-:-:S07]  /*f150*/  MOV R5, R14 ;  /* 0x0000000e00057202 */ /* 0x000fce0000000f00 */
[----:B------:R-:W-:Y:S05]  /*f160*/  WARPSYNC.COLLECTIVE R15, `(.L_x_8981) ;  /* 0x000000000f087348 */ /* 0x000fea0003c00000 */
[----:B------:R0:W1:Y:S02]  /*f170*/  SHFL.IDX P6, R14, R13, R12, R11 ;  /* 0x0000000c0d0e7389 */ /* 0x00006400000c000b */
[----:B01----:R-:W-:Y:S01]  /*f180*/  ENDCOLLECTIVE ;  /* 0x000000000000791b */ /* 0x003fe20003800000 */
.L_x_8981:
[----:B------:R-:W-:Y:S02]  /*f190*/  ULDC UR4, c[0x0][0x288] ;  /* 0x0000a20000047ab9 */ /* 0x000fe40000000800 */
[----:B------:R-:W-:-:S05]  /*f1a0*/  IMAD R0, R0, UR4, RZ ;  /* 0x0000000400007c24 */ /* 0x000fca000f8e02ff */
[----:B------:R-:W-:Y:S02]  /*f1b0*/  ISETP.GE.AND P2, PT, R3, R0, PT ;  /* 0x000000000300720c */ /* 0x000fe40003f46270 */
[----:B------:R-:W-:Y:S01]  /*f1c0*/  MOV R13, R7 ;  /* 0x00000007000d7202 */ /* 0x000fe20000000f00 */
[----:B------:R-:W-:-:S10]  /*f1d0*/  IMAD.MOV.U32 R12, RZ, RZ, 0x1 ;  /* 0x00000001ff0c7424 */ /* 0x000fd400078e00ff */
[----:B------:R-:W-:Y:S01]  /*f1e0*/  @!P2 LEA R21, R19, UR47, 0x1 ;  /* 0x0000002f1315ac11 */ /* 0x000fe2000f8e08ff */
[----:B------:R-:W-:-:S07]  /*f1f0*/  IMAD.MOV.U32 R4, RZ, RZ, R14 ;  /* 0x000000ffff047224 */ /* 0x000fce00078e000e */
[----:B------:R-:W-:Y:S05]  /*f200*/  WARPSYNC.COLLECTIVE R15, `(.L_x_8982) ;  /* 0x000000000f087348 */ /* 0x000fea0003c00000 */
[----:B------:R0:W1:Y:S02]  /*f210*/  SHFL.IDX P6, R14, R13, R12, R11 ;  /* 0x0000000c0d0e7389 */ /* 0x00006400000c000b */
[----:B01----:R-:W-:Y:S01]  /*f220*/  ENDCOLLECTIVE ;  /* 0x000000000000791b */ /* 0x003fe20003800000 */
.L_x_8982:
        /* <DEDUP_REMOVED lines=13> */
.L_x_8983:
[----:B------:R-:W-:Y:S02]  /*f300*/  IMAD.MOV.U32 R5, RZ, RZ, R8 ;  /* 0x000000ffff057224 */ /* 0x000fe400078e0008 */
[----:B------:R-:W-:Y:S02]  /*f310*/  IMAD.MOV.U32 R13, RZ, RZ, R7 ;  /* 0x000000ffff0d7224 */ /* 0x000fe400078e0007 */
[----:B------:R-:W-:Y:S02]  /*f320*/  IMAD.MOV.U32 R12, RZ, RZ, 0x2 ;  /* 0x00000002ff0c7424 */ /* 0x000fe400078e00ff */
[----:B------:R-:W-:-:S07]  /*f330*/  IMAD.MOV.U32 R4, RZ, RZ, R14 ;  /* 0x000000ffff047224 */ /* 0x000fce00078e000e */
[----:B------:R-:W-:Y:S05]  /*f340*/  WARPSYNC.COLLECTIVE R15, `(.L_x_8984) ;  /* 0x000000000f087348 */ /* 0x000fea0003c00000 */
[----:B------:R0:W1:Y:S02]  /*f350*/  SHFL.IDX P6, R14, R13, R12, R11 ;  /* 0x0000000c0d0e7389 */ /* 0x00006400000c000b */
[----:B01----:R-:W-:Y:S01]  /*f360*/  ENDCOLLECTIVE ;  /* 0x000000000000791b */ /* 0x003fe20003800000 */
.L_x_8984:
[----:B------:R-:W-:Y:S01]  /*f370*/  @!P2 IMAD.WIDE.U32 R8, R26, 0x2, R4 ;  /* 0x000000021a08a825 */ /* 0x000fe200078e0004 */
[----:B------:R-:W-:-:S04]  /*f380*/  IADD3 R5, R3, 0x20, RZ ;  /* 0x0000002003057810 */ /* 0x000fc80007ffe0ff */
[----:B------:R-:W-:Y:S01]  /*f390*/  @!PT LDS RZ, [RZ] ;  /* 0x00000000fffff984 */ /* 0x000fe20000000800 */
[----:B------:R-:W-:Y:S01]  /*f3a0*/  @!PT LDS RZ, [RZ] ;  /* 0x00000000fffff984 */ /* 0x000fe20000000800 */
[----:B------:R-:W-:Y:S01]  /*f3b0*/  @!PT LDS RZ, [RZ] ;  /* 0x00000000fffff984 */ /* 0x000fe20000000800 */
[----:B------:R-:W-:Y:S04]  /*f3c0*/  @!P2 LDGSTS.E.BYPASS.LTC128B.128 [R35+0x10c00], desc[UR44][R8.64], !P0 ;  /* 0x10c000000823afae */ /* 0x000fe8000c101d6c */
[----:B------:R0:W-:Y:S01]  /*f3d0*/  @!P2 LDGSTS.E.BYPASS.LTC128B.128 [R35+0x14c00], desc[UR44][R8.64+0x80], !P1 ;  /* 0x14c000800823afae */ /* 0x0001e2000c901d6c */
[----:B------:R-:W-:Y:S01]  /*f3e0*/  ISETP.GE.AND P2, PT, R5, R0, PT ;  /* 0x000000000500720c */ /* 0x000fe20003f46270 */
[----:B------:R-:W-:Y:S01]  /*f3f0*/  IMAD.MOV.U32 R13, RZ, RZ, R6 ;  /* 0x000000ffff0d7224 */ /* 0x000fe200078e0006 */
[----:B0-----:R-:W-:Y:S01]  /*f400*/  IADD3 R9, R3, 0x30, RZ ;  /* 0x0000003003097810 */ /* 0x001fe20007ffe0ff */
[----:B------:R-:W-:-:S10]  /*f410*/  IMAD.MOV.U32 R5, RZ, RZ, R14 ;  /* 0x000000ffff057224 */ /* 0x000fd400078e000e */
[----:B------:R-:W-:-:S07]  /*f420*/  @!P2 LEA R21, R19, UR47, 0x1 ;  /* 0x0000002f1315ac11 */ /* 0x000fce000f8e08ff */
[----:B------:R-:W-:Y:S05]  /*f430*/  WARPSYNC.COLLECTIVE R15, `(.L_x_8985) ;  /* 0x000000000f087348 */ /* 0x000fea0003c00000 */
[----:B------:R0:W1:Y:S02]  /*f440*/  SHFL.IDX P6, R14, R13, R12, R11 ;  /* 0x0000000c0d0e7389 */ /* 0x00006400000c000b */
[----:B01----:R-:W-:Y:S01]  /*f450*/  ENDCOLLECTIVE ;  /* 0x000000000000791b */ /* 0x003fe20003800000 */
.L_x_8985:
[----:B------:R-:W-:Y:S02]  /*f460*/  IMAD.MOV.U32 R13, RZ, RZ, R7 ;  /* 0x000000ffff0d7224 */ /* 0x000fe400078e0007 */
[----:B------:R-:W-:Y:S02]  /*f470*/  IMAD.MOV.U32 R12, RZ, RZ, 0x3 ;  /* 0x00000003ff0c7424 */ /* 0x000fe400078e00ff */
[----:B------:R-:W-:-:S07]  /*f480*/  IMAD.MOV.U32 R4, RZ, RZ, R14 ;  /* 0x000000ffff047224 */ /* 0x000fce00078e000e */
[----:B------:R-:W-:Y:S05]  /*f490*/  WARPSYNC.COLLECTIVE R15, `(.L_x_8986) ;  /* 0x000000000f087348 */ /* 0x000fea0003c00000 */
[----:B------:R0:W1:Y:S02]  /*f4a0*/  SHFL.IDX P6, R14, R13, R12, R11 ;  /* 0x0000000c0d0e7389 */ /* 0x00006400000c000b */
[----:B01----:R-:W-:Y:S01]  /*f4b0*/  ENDCOLLECTIVE ;  /* 0x000000000000791b */ /* 0x003fe20003800000 */
.L_x_8986:
        /* <DEDUP_REMOVED lines=13> */
.L_x_8987:
[----:B------:R-:W-:Y:S01]  /*f590*/  MOV R5, R10 ;  /* 0x0000000a00057202 */ /* 0x000fe20000000f00 */
[----:B------:R-:W-:Y:S02]  /*f5a0*/  IMAD.MOV.U32 R13, RZ, RZ, R7 ;  /* 0x000000ffff0d7224 */ /* 0x000fe400078e0007 */
[----:B------:R-:W-:Y:S02]  /*f5b0*/  IMAD.MOV.U32 R12, RZ, RZ, 0x4 ;  /* 0x00000004ff0c7424 */ /* 0x000fe400078e00ff */
[----:B------:R-:W-:-:S07]  /*f5c0*/  IMAD.MOV.U32 R4, RZ, RZ, R14 ;  /* 0x000000ffff047224 */ /* 0x000fce00078e000e */
[----:B------:R-:W-:Y:S05]  /*f5d0*/  WARPSYNC.COLLECTIVE R15, `(.L_x_8988) ;  /* 0x000000000f087348 */ /* 0x000fea0003c00000 */
[----:B------:R0:W1:Y:S02]  /*f5e0*/  SHFL.IDX P6, R14, R13, R12, R11 ;  /* 0x0000000c0d0e7389 */ /* 0x00006400000c000b */
[----:B01----:R-:W-:Y:S01]  /*f5f0*/  ENDCOLLECTIVE ;  /* 0x000000000000791b */ /* 0x003fe20003800000 */
.L_x_8988:
        /* <DEDUP_REMOVED lines=15> */
.L_x_8989:
[----:B------:R-:W-:Y:S02]  /*f6f0*/  IMAD.MOV.U32 R13, RZ, RZ, R7 ;  /* 0x000000ffff0d7224 */ /* 0x000fe400078e0007 */
[----:B------:R-:W-:Y:S01]  /*f700*/  IMAD.MOV.U32 R12, RZ, RZ, 0x5 ;  /* 0x00000005ff0c7424 */ /* 0x000fe200078e00ff */
[----:B------:R-:W-:-:S07]  /*f710*/  MOV R4, R14 ;  /* 0x0000000e00047202 */ /* 0x000fce0000000f00 */
[----:B------:R-:W-:Y:S05]  /*f720*/  WARPSYNC.COLLECTIVE R15, `(.L_x_8990) ;  /* 0x000000000f087348 */ /* 0x000fea0003c00000 */
[----:B------:R0:W1:Y:S02]  /*f730*/  SHFL.IDX P6, R14, R13, R12, R11 ;  /* 0x0000000c0d0e7389 */ /* 0x00006400000c000b */
[----:B01----:R-:W-:Y:S01]  /*f740*/  ENDCOLLECTIVE ;  /* 0x000000000000791b */ /* 0x003fe20003800000 */
.L_x_8990:
        /* <DEDUP_REMOVED lines=12> */
.L_x_8991:
[----:B------:R-:W-:Y:S01]  /*f810*/  @!P2 LEA R35, R19, UR47, 0x1 ;  /* 0x0000002f1323ac11 */ /* 0x000fe2000f8e08ff */
[----:B------:R-:W-:Y:S02]  /*f820*/  IMAD.MOV.U32 R5, RZ, RZ, R10 ;  /* 0x000000ffff057224 */ /* 0x000fe400078e000a */
[----:B------:R-:W-:Y:S02]  /*f830*/  IMAD.MOV.U32 R13, RZ, RZ, R7 ;  /* 0x000000ffff0d7224 */ /* 0x000fe400078e0007 */
[----:B------:R-:W-:Y:S01]  /*f840*/  IMAD.MOV.U32 R12, RZ, RZ, 0x6 ;  /* 0x00000006ff0c7424 */ /* 0x000fe200078e00ff */
[----:B------:R-:W-:-:S07]  /*f850*/  MOV R4, R14 ;  /* 0x0000000e00047202 */ /* 0x000fce0000000f00 */
[----:B------:R-:W-:Y:S05]  /*f860*/  WARPSYNC.COLLECTIVE R15, `(.L_x_8992) ;  /* 0x000000000f087348 */ /* 0x000fea0003c00000 */
[----:B------:R0:W1:Y:S02]  /*f870*/  SHFL.IDX P6, R14, R13, R12, R11 ;  /* 0x0000000c0d0e7389 */ /* 0x00006400000c000b */
[----:B01----:R-:W-:Y:S01]  /*f880*/  ENDCOLLECTIVE ;  /* 0x000000000000791b */ /* 0x003fe20003800000 */
.L_x_8992:
[----:B------:R-:W-:-:S04]  /*f890*/  @!P2 IMAD.WIDE.U32 R8, R26, 0x2, R4 ;  /* 0x000000021a08a825 */ /* 0x000fc800078e0004 */
[----:B------:R-:W-:Y:S01]  /*f8a0*/  VIADD R5, R3, 0x60 ;  /* 0x0000006003057836 */ /* 0x000fe20000000000 */
        /* <DEDUP_REMOVED lines=8> */
[----:B0-----:R-:W-:Y:S05]  /*f930*/  WARPSYNC.COLLECTIVE R15, `(.L_x_8993) ;  /* 0x000000000f087348 */ /* 0x001fea0003c00000 */
[----:B------:R1:W2:Y:S02]  /*f940*/  SHFL.IDX P6, R14, R13, R12, R11 ;  /* 0x0000000c0d0e7389 */ /* 0x0002a400000c000b */
[----:B012---:R-:W-:Y:S01]  /*f950*/  ENDCOLLECTIVE ;  /* 0x000000000000791b */ /* 0x007fe20003800000 */
.L_x_8993:
[----:B------:R-:W-:Y:S01]  /*f960*/  @!P2 LEA R21, R19, UR47, 0x1 ;  /* 0x0000002f1315ac11 */ /* 0x000fe2000f8e08ff */
[----:B------:R-:W-:Y:S02]  /*f970*/  IMAD.MOV.U32 R13, RZ, RZ, R7 ;  /* 0x000000ffff0d7224 */ /* 0x000fe400078e0007 */
[----:B------:R-:W-:Y:S02]  /*f980*/  IMAD.MOV.U32 R12, RZ, RZ, 0x7 ;  /* 0x00000007ff0c7424 */ /* 0x000fe400078e00ff */
[----:B------:R-:W-:-:S07]  /*f990*/  IMAD.MOV.U32 R4, RZ, RZ, R14 ;  /* 0x000000ffff047224 */ /* 0x000fce00078e000e */
[----:B------:R-:W-:Y:S05]  /*f9a0*/  WARPSYNC.COLLECTIVE R15, `(.L_x_8994) ;  /* 0x000000000f087348 */ /* 0x000fea0003c00000 */
[----:B------:R0:W1:Y:S02]  /*f9b0*/  SHFL.IDX P6, R14, R13, R12, R11 ;  /* 0x0000000c0d0e7389 */ /* 0x00006400000c000b */
[----:B01----:R-:W-:Y:S01]  /*f9c0*/  ENDCOLLECTIVE ;  /* 0x000000000000791b */ /* 0x003fe20003800000 */
.L_x_8994:
        /* <DEDUP_REMOVED lines=11> */
.L_x_8995:
[----:B------:R-:W-:Y:S05]  /*fa80*/  BRA `(.L_x_8996) ;  /* 0xffffffcc00187947 */ /* 0x000fea000383ffff */
.L_x_8927:
[----:B0-----:R-:W-:-:S04]  /*fa90*/  MOV R3, UR47 ;  /* 0x0000002f00037c02 */ /* 0x001fc80008000f00 */
[----:B------:R0:W1:Y:S03]  /*faa0*/  SYNCS.PHASECHK.TRANS64.TRYWAIT P0, [R3+URZ+0x28820], R0 ;  /* 0x02882000030075a7 */ /* 0x000066000800017f */
[----:B-1----:R-:W-:Y:S05]  /*fab0*/  @!P0 NANOSLEEP.SYNCS 0x989680 ;  /* 0x009896800000895d */ /* 0x002fea0003900000 */
[----:B------:R-:W1:Y:S02]  /*fac0*/  @!P0 SYNCS.PHASECHK.TRANS64 P0, [R3+URZ+0x28820], R0 ;  /* 0x02882000030085a7 */ /* 0x000e64000800007f */
[----:B-1----:R-:W-:Y:S05]  /*fad0*/  @!P0 BRA `(.L_x_8927) ;  /* 0xfffffffc00ec8947 */ /* 0x002fea000383ffff */
[----:B------:R-:W-:Y:S05]  /*fae0*/  BRA `(.L_x_8997) ;  /* 0xffffffcc00647947 */ /* 0x000fea000383ffff */
.L_x_8931:
[----:B0-----:R0:W1:Y:S02]  /*faf0*/  SYNCS.PHASECHK.TRANS64.TRYWAIT P0, [R34+URZ+0x28840], R3 ;  /* 0x02884003220075a7 */ /* 0x001064000800017f */
[----:B-1----:R-:W-:Y:S05]  /*fb00*/  @!P0 NANOSLEEP.SYNCS 0x989680 ;  /* 0x009896800000895d */ /* 0x002fea0003900000 */
[----:B------:R-:W1:Y:S02]  /*fb10*/  @!P0 SYNCS.PHASECHK.TRANS64 P0, [R34+URZ+0x28840], R3 ;  /* 0x02884003220085a7 */ /* 0x000e64000800007f */
[----:B-1----:R-:W-:Y:S05]  /*fb20*/  @!P0 BRA `(.L_x_8931) ;  /* 0xfffffffc00f08947 */ /* 0x002fea000383ffff */
[----:B------:R-:W-:Y:S05]  /*fb30*/  BRA `(.L_x_8998) ;  /* 0xffffffd000247947 */ /* 0x000fea000383ffff */
.L_x_8932:
        /* <DEDUP_REMOVED lines=8> */
.L_x_9000:
[----:B------:R-:W-:Y:S05]  /*fbc0*/  BSYNC B1 ;  /* 0x0000000000017941 */ /* 0x000fea0003800000 */
.L_x_8999:
[----:B------:R-:W-:Y:S01]  /*fbd0*/  MOV R13, R6 ;  /* 0x00000006000d7202 */ /* 0x000fe20000000f00 */
[----:B------:R-:W-:Y:S01]  /*fbe0*/  IMAD.MOV.U32 R12, RZ, RZ, RZ ;  /* 0x000000ffff0c7224 */ /* 0x000fe200078e00ff */
[----:B------:R-:W-:Y:S01]  /*fbf0*/  LEA R4, R4, UR47, 0x1 ;  /* 0x0000002f04047c11 */ /* 0x000fe2000f8e08ff */
[----:B------:R-:W-:Y:S02]  /*fc00*/  IMAD.MOV.U32 R11, RZ, RZ, 0x181f ;  /* 0x0000181fff0b7424 */ /* 0x000fe400078e00ff */
[----:B------:R-:W-:Y:S02]  /*fc10*/  IMAD.MOV.U32 R15, RZ, RZ, -0x1 ;  /* 0xffffffffff0f7424 */ /* 0x000fe400078e00ff */
[----:B------:R-:W-:Y:S02]  /*fc20*/  IMAD.MOV.U32 R0, RZ, RZ, R14 ;  /* 0x000000ffff007224 */ /* 0x000fe400078e000e */
[----:B------:R-:W-:-:S07]  /*fc30*/  IMAD.SHL.U32 R3, R26, 0x2, RZ ;  /* 0x000000021a037824 */ /* 0x000fce00078e00ff */
[----:B------:R-:W-:Y:S05]  /*fc40*/  WARPSYNC.COLLECTIVE R15, `(.L_x_9001) ;  /* 0x000000000f087348 */ /* 0x000fea0003c00000 */
[----:B------:R0:W1:Y:S02]  /*fc50*/  SHFL.IDX P6, R14, R13, R12, R11 ;  /* 0x0000000c0d0e7389 */ /* 0x00006400000c000b */
[----:B01----:R-:W-:Y:S01]  /*fc60*/  ENDCOLLECTIVE ;  /* 0x000000000000791b */ /* 0x003fe20003800000 */
.L_x_9001:
[----:B------:R-:W-:Y:S01]  /*fc70*/  MOV R13, R5 ;  /* 0x00000005000d7202 */ /* 0x000fe20000000f00 */
        /* <DEDUP_REMOVED lines=12> */
.L_x_9002:
[----:B------:R-:W-:Y:S02]  /*fd40*/  IMAD.MOV.U32 R13, RZ, RZ, R6 ;  /* 0x000000ffff0d7224 */ /* 0x000fe400078e0006 */
[----:B------:R-:W-:-:S07]  /*fd50*/  IMAD.MOV.U32 R0, RZ, RZ, R14 ;  /* 0x000000ffff007224 */ /* 0x000fce00078e000e */
[----:B------:R-:W-:Y:S05]  /*fd60*/  WARPSYNC.COLLECTIVE R15, `(.L_x_9003) ;  /* 0x000000000f087348 */ /* 0x000fea0003c00000 */
[----:B------:R0:W1:Y:S02]  /*fd70*/  SHFL.IDX P6, R14, R13, R12, R11 ;  /* 0x0000000c0d0e7389 */ /* 0x00006400000c000b */
[----:B01----:R-:W-:Y:S01]  /*fd80*/  ENDCOLLECTIVE ;  /* 0x000000000000791b */ /* 0x003fe20003800000 */
.L_x_9003:
        /* <DEDUP_REMOVED lines=14> */
.L_x_9004:
[----:B------:R-:W-:Y:S01]  /*fe70*/  MOV R13, R6 ;  /* 0x00000006000d7202 */ /* 0x000fe20000000f00 */
[----:B------:R-:W-:-:S07]  /*fe80*/  IMAD.MOV.U32 R7, RZ, RZ, R14 ;  /* 0x000000ffff077224 */ /* 0x000fce00078e000e */
[----:B------:R-:W-:Y:S05]  /*fe90*/  WARPSYNC.COLLECTIVE R15, `(.L_x_9005) ;  /* 0x000000000f087348 */ /* 0x000fea0003c00000 */
[----:B------:R0:W1:Y:S02]  /*fea0*/  SHFL.IDX P6, R14, R13, R12, R11 ;  /* 0x0000000c0d0e7389 */ /* 0x00006400000c000b */
[----:B01----:R-:W-:Y:S01]  /*feb0*/  ENDCOLLECTIVE ;  /* 0x000000000000791b */ /* 0x003fe20003800000 */
.L_x_9005:
        /* <DEDUP_REMOVED lines=13> */
.L_x_9006:
[----:B------:R-:W-:Y:S01]  /*ff90*/  IMAD.MOV.U32 R13, RZ, RZ, R6 ;  /* 0x000000ffff0d7224 */ /* 0x000fe200078e0006 */
[----:B------:R-:W-:-:S07]  /*ffa0*/  MOV R0, R14 ;  /* 0x0000000e00007202 */ /* 0x000fce0000000f00 */
[----:B------:R-:W-:Y:S05]  /*ffb0*/  WARPSYNC.COLLECTIVE R15, `(.L_x_9007) ;  /* 0x000000000f087348 */ /* 0x000fea0003c00000 */
[----:B------:R0:W1:Y:S02]  /*ffc0*/  SHFL.IDX P6, R14, R13, R12, R11 ;  /* 0x0000000c0d0e7389 */ /* 0x00006400000c000b */
[----:B01----:R-:W-:Y:S01]  /*ffd0*/  ENDCOLLECTIVE ;  /* 0x000000000000791b */ /* 0x003fe20003800000 */
.L_x_9007:
[----:B------:R-:W-:Y:S01]  /*ffe0*/  IMAD.MOV.U32 R13, RZ, RZ, R5 ;  /* 0x000000ffff0d7224 */ /* 0x000fe200078e0005 */
[----:B------:R-:W-:Y:S01]  /*fff0*/  MOV R12, 0x4 ;  /* 0x00000004000c7802 */ /* 0x000fe20000000f00 */
        /* <DEDUP_REMOVED lines=12> */
.L_x_9008:
[----:B------:R-:W-:Y:S02]  /*100c0*/  IMAD.MOV.U32 R13, RZ, RZ, R6 ;  /* 0x000000ffff0d7224 */ /* 0x000fe400078e0006 */
[----:B------:R-:W-:-:S07]  /*100d0*/  IMAD.MOV.U32 R0, RZ, RZ, R14 ;  /* 0x000000ffff007224 */ /* 0x000fce00078e000e */
[----:B------:R-:W-:Y:S05]  /*100e0*/  WARPSYNC.COLLECTIVE R15, `(.L_x_9009) ;  /* 0x000000000f087348 */ /* 0x000fea0003c00000 */
[----:B------:R0:W1:Y:S02]  /*100f0*/  SHFL.IDX P6, R14, R13, R12, R11 ;  /* 0x0000000c0d0e7389 */ /* 0x00006400000c000b */
[----:B01----:R-:W-:Y:S01]  /*10100*/  ENDCOLLECTIVE ;  /* 0x000000000000791b */ /* 0x003fe20003800000 */
.L_x_9009:
        /* <DEDUP_REMOVED lines=14> */
.L_x_9010:
[----:B------:R-:W-:Y:S01]  /*101f0*/  MOV R13, R6 ;  /* 0x00000006000d7202 */ /* 0x000fe20000000f00 */
[----:B------:R-:W-:-:S07]  /*10200*/  IMAD.MOV.U32 R7, RZ, RZ, R14 ;  /* 0x000000ffff077224 */ /* 0x000fce00078e000e */
[----:B------:R-:W-:Y:S05]  /*10210*/  WARPSYNC.COLLECTIVE R15, `(.L_x_9011) ;  /* 0x000000000f087348 */ /* 0x000fea0003c00000 */
[----:B------:R0:W1:Y:S02]  /*10220*/  SHFL.IDX P6, R14, R13, R12, R11 ;  /* 0x0000000c0d0e7389 */ /* 0x00006400000c000b */
[----:B01----:R-:W-:Y:S01]  /*10230*/  ENDCOLLECTIVE ;  /* 0x000000000000791b */ /* 0x003fe20003800000 */
.L_x_9011:
        /* <DEDUP_REMOVED lines=13> */
.L_x_9012:
[----:B------:R-:W-:Y:S01]  /*10310*/  IMAD.MOV.U32 R13, RZ, RZ, R6 ;  /* 0x000000ffff0d7224 */ /* 0x000fe200078e0006 */
[----:B------:R-:W-:-:S07]  /*10320*/  MOV R0, R14 ;  /* 0x0000000e00007202 */ /* 0x000fce0000000f00 */
[----:B------:R-:W-:Y:S05]  /*10330*/  WARPSYNC.COLLECTIVE R15, `(.L_x_9013) ;  /* 0x000000000f087348 */ /* 0x000fea0003c00000 */
[----:B------:R0:W1:Y:S02]  /*10340*/  SHFL.IDX P6, R14, R13, R12, R11 ;  /* 0x0000000c0d0e7389 */ /* 0x00006400000c000b */
[----:B01----:R-:W-:Y:S01]  /*10350*/  ENDCOLLECTIVE ;  /* 0x000000000000791b */ /* 0x003fe20003800000 */
.L_x_9013:
        /* <DEDUP_REMOVED lines=14> */
.L_x_9014:
[----:B------:R-:W-:Y:S02]  /*10440*/  IMAD.MOV.U32 R13, RZ, RZ, R6 ;  /* 0x000000ffff0d7224 */ /* 0x000fe400078e0006 */
[----:B------:R-:W-:-:S07]  /*10450*/  IMAD.MOV.U32 R5, RZ, RZ, R14 ;  /* 0x000000ffff057224 */ /* 0x000fce00078e000e */
[----:B------:R-:W-:Y:S05]  /*10460*/  WARPSYNC.COLLECTIVE R15, `(.L_x_9015) ;  /* 0x000000000f087348 */ /* 0x000fea0003c00000 */
[----:B------:R0:W1:Y:S02]  /*10470*/  SHFL.IDX P6, R14, R13, R12, R11 ;  /* 0x0000000c0d0e7389 */ /* 0x00006400000c000b */
[----:B01----:R-:W-:Y:S01]  /*10480*/  ENDCOLLECTIVE ;  /* 0x000000000000791b */ /* 0x003fe20003800000 */
.L_x_9015:
[----:B------:R-:W-:Y:S01]  /*10490*/  IMAD.MOV.U32 R6, RZ, RZ, R14 ;  /* 0x000000ffff067224 */ /* 0x000fe200078e000e */
[----:B------:R-:W-:Y:S06]  /*104a0*/  BRA `(.L_x_9016) ;  /* 0xffffffc800f87947 */ /* 0x000fec000383ffff */
.L_x_8937:
[----:B---3--:R3:W4:Y:S02]  /*104b0*/  SYNCS.PHASECHK.TRANS64.TRYWAIT P0, [R0+URZ+0x28860], R5 ;  /* 0x02886005000075a7 */ /* 0x008724000800017f */
[----:B----4-:R-:W-:Y:S05]  /*104c0*/  @!P0 NANOSLEEP.SYNCS 0x989680 ;  /* 0x009896800000895d */ /* 0x010fea0003900000 */
[----:B------:R-:W4:Y:S02]  /*104d0*/  @!P0 SYNCS.PHASECHK.TRANS64 P0, [R0+URZ+0x28860], R5 ;  /* 0x02886005000085a7 */ /* 0x000f24000800007f */
[----:B----4-:R-:W-:Y:S05]  /*104e0*/  @!P0 BRA `(.L_x_8937) ;  /* 0xfffffffc00f08947 */ /* 0x010fea000383ffff */
[----:B------:R-:W-:Y:S05]  /*104f0*/  BRA `(.L_x_9017) ;  /* 0xffffffcc00507947 */ /* 0x000fea000383ffff */
.L_x_8938:
[----:B------:R-:W-:Y:S01]  /*10500*/  BSSY B1, `(.L_x_9018) ;  /* 0x0000008000017945 */ /* 0x000fe20003800000 */
[----:B0-----:R-:W-:Y:S01]  /*10510*/  MOV R13, R2 ;  /* 0x00000002000d7202 */ /* 0x001fe20000000f00 */
[----:B------:R-:W-:Y:S02]  /*10520*/  IMAD.MOV.U32 R12, RZ, RZ, RZ ;  /* 0x000000ffff0c7224 */ /* 0x000fe400078e00ff */
[----:B------:R-:W-:Y:S02]  /*10530*/  IMAD.MOV.U32 R11, RZ, RZ, 0x181f ;  /* 0x0000181fff0b7424 */ /* 0x000fe400078e00ff */
[----:B------:R-:W-:-:S07]  /*10540*/  IMAD.MOV.U32 R15, RZ, RZ, -0x1 ;  /* 0xffffffffff0f7424 */ /* 0x000fce00078e00ff */
[----:B--23--:R-:W-:Y:S05]  /*10550*/  WARPSYNC.COLLECTIVE R15, `(.L_x_9019) ;  /* 0x000000000f087348 */ /* 0x00cfea0003c00000 */
[----:B------:R0:W1:Y:S02]  /*10560*/  SHFL.IDX P6, R14, R13, R12, R11 ;  /* 0x0000000c0d0e7389 */ /* 0x00006400000c000b */
[----:B0123--:R-:W-:Y:S01]  /*10570*/  ENDCOLLECTIVE ;  /* 0x000000000000791b */ /* 0x00ffe20003800000 */
.L_x_9019:
[----:B------:R-:W-:Y:S05]  /*10580*/  BSYNC B1 ;  /* 0x0000000000017941 */ /* 0x000fea0003800000 */
.L_x_9018:
[----:B------:R-:W-:Y:S01]  /*10590*/  MOV R13, R16 ;  /* 0x00000010000d7202 */ /* 0x000fe20000000f00 */
[----:B------:R-:W-:Y:S01]  /*105a0*/  IMAD.MOV.U32 R12, RZ, RZ, RZ ;  /* 0x000000ffff0c7224 */ /* 0x000fe200078e00ff */
[----:B------:R-:W-:Y:S01]  /*105b0*/  LEA R7, R7, UR47, 0x1 ;  /* 0x0000002f07077c11 */ /* 0x000fe2000f8e08ff */
[----:B------:R-:W-:Y:S02]  /*105c0*/  IMAD.MOV.U32 R11, RZ, RZ, 0x181f ;  /* 0x0000181fff0b7424 */ /* 0x000fe400078e00ff */
[----:B------:R-:W-:Y:S02]  /*105d0*/  IMAD.MOV.U32 R15, RZ, RZ, -0x1 ;  /* 0xffffffffff0f7424 */ /* 0x000fe400078e00ff */
[----:B------:R-:W-:-:S07]  /*105e0*/  IMAD.MOV.U32 R5, RZ, RZ, R14 ;  /* 0x000000ffff057224 */ /* 0x000fce00078e000e */
[----:B------:R-:W-:Y:S05]  /*105f0*/  WARPSYNC.COLLECTIVE R15, `(.L_x_9020) ;  /* 0x000000000f087348 */ /* 0x000fea0003c00000 */
[----:B------:R0:W1:Y:S02]  /*10600*/  SHFL.IDX P6, R14, R13, R12, R11 ;  /* 0x0000000c0d0e7389 */ /* 0x00006400000c000b */
[----:B01----:R-:W-:Y:S01]  /*10610*/  ENDCOLLECTIVE ;  /* 0x000000000000791b */ /* 0x003fe20003800000 */
.L_x_9020:
[----:B------:R-:W-:Y:S01]  /*10620*/  MOV R13, R2 ;  /* 0x00000002000d7202 */ /* 0x000fe20000000f00 */
[----:B------:R-:W-:Y:S01]  /*10630*/  IMAD.MOV.U32 R12, RZ, RZ, 0x1 ;  /* 0x00000001ff0c7424 */ /* 0x000fe200078e00ff */
[----:B------:R-:W-:-:S13]  /*10640*/  IADD3 R4, P0, R14, R3, RZ ;  /* 0x000000030e047210 */ /* 0x000fda0007f1e0ff */
[----:B------:R-:W-:Y:S05]  /*10650*/  WARPSYNC.COLLECTIVE R15, `(.L_x_9021) ;  /* 0x000000000f087348 */ /* 0x000fea0003c00000 */
[----:B------:R0:W1:Y:S02]  /*10660*/  SHFL.IDX P6, R14, R13, R12, R11 ;  /* 0x0000000c0d0e7389 */ /* 0x00006400000c000b */
[----:B01----:R-:W-:Y:S01]  /*10670*/  ENDCOLLECTIVE ;  /* 0x000000000000791b */ /* 0x003fe20003800000 */
.L_x_9021:
        /* <DEDUP_REMOVED lines=12> */
.L_x_9022:
        /* <DEDUP_REMOVED lines=10> */
.L_x_9023:
        /* <DEDUP_REMOVED lines=12> */
.L_x_9024:
        /* <DEDUP_REMOVED lines=10> */
.L_x_9025:
        /* <DEDUP_REMOVED lines=12> */
.L_x_9026:
        /* <DEDUP_REMOVED lines=10> */
.L_x_9027:
        /* <DEDUP_REMOVED lines=12> */
.L_x_9028:
        /* <DEDUP_REMOVED lines=10> */
.L_x_9029:
        /* <DEDUP_REMOVED lines=12> */
.L_x_9030:
        /* <DEDUP_REMOVED lines=10> */
.L_x_9031:
        /* <DEDUP_REMOVED lines=12> */
.L_x_9032:
        /* <DEDUP_REMOVED lines=10> */
.L_x_9033:
        /* <DEDUP_REMOVED lines=12> */
.L_x_9034:
[----:B------:R-:W-:Y:S01]  /*10f80*/  @!PT LDS RZ, [RZ] ;  /* 0x00000000fffff984 */ /* 0x000fe20000000800 */
[----:B------:R-:W-:Y:S01]  /*10f90*/  @!PT LDS RZ, [RZ] ;  /* 0x00000000fffff984 */ /* 0x000fe20000000800 */
[----:B------:R-:W-:Y:S01]  /*10fa0*/  @!PT LDS RZ, [RZ] ;  /* 0x00000000fffff984 */ /* 0x000fe20000000800 */
[----:B------:R0:W-:Y:S01]  /*10fb0*/  LDGSTS.E.BYPASS.LTC128B.128 [R7+0x7400], desc[UR44][R4.64+0x80], !P0 ;  /* 0x0740008004077fae */ /* 0x0001e2000c101d6c */
[----:B------:R-:W-:Y:S05]  /*10fc0*/  BRA `(.L_x_9035) ;  /* 0xffffffc400987947 */ /* 0x000fea000383ffff */
.L_x_8944:
[----:B0-----:R0:W1:Y:S02]  /*10fd0*/  SYNCS.PHASECHK.TRANS64.TRYWAIT P0, [R0+URZ+0x28860], R5 ;  /* 0x02886005000075a7 */ /* 0x001064000800017f */
[----:B-1----:R-:W-:Y:S05]  /*10fe0*/  @!P0 NANOSLEEP.SYNCS 0x989680 ;  /* 0x009896800000895d */ /* 0x002fea0003900000 */
[----:B------:R-:W1:Y:S02]  /*10ff0*/  @!P0 SYNCS.PHASECHK.TRANS64 P0, [R0+URZ+0x28860], R5 ;  /* 0x02886005000085a7 */ /* 0x000e64000800007f */
[----:B-1----:R-:W-:Y:S05]  /*11000*/  @!P0 BRA `(.L_x_8944) ;  /* 0xfffffffc00f08947 */ /* 0x002fea000383ffff */
[----:B------:R-:W-:Y:S05]  /*11010*/  BRA `(.L_x_9036) ;  /* 0xffffffc800807947 */ /* 0x000fea000383ffff */
.L_x_8945:
        /* <DEDUP_REMOVED lines=8> */
.L_x_9038:
[----:B------:R-:W-:Y:S05]  /*110a0*/  BSYNC B0 ;  /* 0x0000000000007941 */ /* 0x000fea0003800000 */
.L_x_9037:
        /* <DEDUP_REMOVED lines=9> */
.L_x_9039:
[----:B------:R-:W-:Y:S02]  /*11140*/  ULDC UR4, c[0x0][0x2f4] ;  /* 0x0000bd0000047ab9 */ /* 0x000fe40000000800 */
[----:B------:R-:W-:Y:S02]  /*11150*/  ISETP.GE.AND P0, PT, R25, UR4, PT ;  /* 0x0000000419007c0c */ /* 0x000fe4000bf06270 */
[----:B------:R-:W-:Y:S02]  /*11160*/  ISETP.GE.AND P1, PT, R26, UR4, PT ;  /* 0x000000041a007c0c */ /* 0x000fe4000bf26270 */
[C---:B------:R-:W-:Y:S02]  /*11170*/  ISETP.LT.OR P3, PT, R28.reuse, 0x1, P0 ;  /* 0x000000011c00780c */ /* 0x040fe40000761670 */
[----:B------:R-:W-:Y:S01]  /*11180*/  ISETP.LT.OR P2, PT, R28, 0x1, P1 ;  /* 0x000000011c00780c */ /* 0x000fe20000f41670 */
[----:B------:R-:W-:Y:S01]  /*11190*/  IMAD.MOV.U32 R13, RZ, RZ, R2 ;  /* 0x000000ffff0d7224 */ /* 0x000fe200078e0002 */
[----:B------:R-:W-:Y:S01]  /*111a0*/  MOV R12, 0x1 ;  /* 0x00000001000c7802 */ /* 0x000fe20000000f00 */
[----:B------:R-:W-:-:S10]  /*111b0*/  IMAD.MOV.U32 R4, RZ, RZ, R14 ;  /* 0x000000ffff047224 */ /* 0x000fd400078e000e */
[----:B------:R-:W-:Y:S05]  /*111c0*/  WARPSYNC.COLLECTIVE R15, `(.L_x_9040) ;  /* 0x000000000f087348 */ /* 0x000fea0003c00000 */
[----:B------:R0:W1:Y:S02]  /*111d0*/  SHFL.IDX P6, R14, R13, R12, R11 ;  /* 0x0000000c0d0e7389 */ /* 0x00006400000c000b */
[----:B01----:R-:W-:Y:S01]  /*111e0*/  ENDCOLLECTIVE ;  /* 0x000000000000791b */ /* 0x003fe20003800000 */
.L_x_9040:
        /* <DEDUP_REMOVED lines=13> */
.L_x_9041:
[----:B------:R-:W-:Y:S01]  /*112c0*/  IMAD.MOV.U32 R5, RZ, RZ, R19 ;  /* 0x000000ffff057224 */ /* 0x000fe200078e0013 */
[----:B------:R-:W-:Y:S01]  /*112d0*/  MOV R13, R2 ;  /* 0x00000002000d7202 */ /* 0x000fe20000000f00 */
[----:B------:R-:W-:Y:S02]  /*112e0*/  IMAD.MOV.U32 R12, RZ, RZ, 0x2 ;  /* 0x00000002ff0c7424 */ /* 0x000fe400078e00ff */
[----:B------:R-:W-:-:S07]  /*112f0*/  IMAD.MOV.U32 R4, RZ, RZ, R14 ;  /* 0x000000ffff047224 */ /* 0x000fce00078e000e */
[----:B------:R-:W-:Y:S05]  /*11300*/  WARPSYNC.COLLECTIVE R15, `(.L_x_9042) ;  /* 0x000000000f087348 */ /* 0x000fea0003c00000 */
[----:B------:R0:W1:Y:S02]  /*11310*/  SHFL.IDX P6, R14, R13, R12, R11 ;  /* 0x0000000c0d0e7389 */ /* 0x00006400000c000b */
[----:B01----:R-:W-:Y:S01]  /*11320*/  ENDCOLLECTIVE ;  /* 0x000000000000791b */ /* 0x003fe20003800000 */
.L_x_9042:
        /* <DEDUP_REMOVED lines=13> */
.L_x_9043:
[----:B------:R-:W-:Y:S02]  /*11400*/  IMAD.MOV.U32 R5, RZ, RZ, R23 ;  /* 0x000000ffff057224 */ /* 0x000fe400078e0017 */
[----:B------:R-:W-:Y:S02]  /*11410*/  IMAD.MOV.U32 R13, RZ, RZ, R2 ;  /* 0x000000ffff0d7224 */ /* 0x000fe400078e0002 */
[----:B------:R-:W-:Y:S02]  /*11420*/  IMAD.MOV.U32 R12, RZ, RZ, 0x3 ;  /* 0x00000003ff0c7424 */ /* 0x000fe400078e00ff */
[----:B------:R-:W-:-:S07]  /*11430*/  IMAD.MOV.U32 R22, RZ, RZ, R14 ;  /* 0x000000ffff167224 */ /* 0x000fce00078e000e */
[----:B------:R-:W-:Y:S05]  /*11440*/  WARPSYNC.COLLECTIVE R15, `(.L_x_9044) ;  /* 0x000000000f087348 */ /* 0x000fea0003c00000 */
[----:B------:R0:W1:Y:S02]  /*11450*/  SHFL.IDX P6, R14, R13, R12, R11 ;  /* 0x0000000c0d0e7389 */ /* 0x00006400000c000b */
[----:B01----:R-:W-:Y:S01]  /*11460*/  ENDCOLLECTIVE ;  /* 0x000000000000791b */ /* 0x003fe20003800000 */
.L_x_9044:
[----:B------:R-:W-:-:S05]  /*11470*/  MOV R4, R22 ;  /* 0x0000001600047202 */ /* 0x000fca0000000f00 */
[----:B------:R-:W-:-:S05]  /*11480*/  IMAD.WIDE.U32 R4, R26, 0x2, R4 ;  /* 0x000000021a047825 */ /* 0x000fca00078e0004 */
[----:B------:R-:W-:Y:S01]  /*11490*/  @!PT LDS RZ, [RZ] ;  /* 0x00000000fffff984 */ /* 0x000fe20000000800 */
[----:B------:R-:W-:Y:S01]  /*114a0*/  @!PT LDS RZ, [RZ] ;  /* 0x00000000fffff984 */ /* 0x000fe20000000800 */
[----:B------:R-:W-:Y:S01]  /*114b0*/  @!PT LDS RZ, [RZ] ;  /* 0x00000000fffff984 */ /* 0x000fe20000000800 */
[----:B------:R0:W-:Y:S01]  /*114c0*/  LDGSTS.E.BYPASS.LTC128B.128 [R3+0x1400], desc[UR44][R4.64], !P2 ;  /* 0x0140000004037fae */ /* 0x0001e2000d101d6c */
[----:B------:R-:W-:Y:S02]  /*114d0*/  MOV R13, R16 ;  /* 0x00000010000d7202 */ /* 0x000fe40000000f00 */
[C---:B------:R-:W-:Y:S01]  /*114e0*/  ISETP.LT.OR P2, PT, R28.reuse, 0x31, P1 ;  /* 0x000000311c00780c */ /* 0x040fe20000f41670 */
[----:B------:R0:W-:Y:S01]  /*114f0*/  LDGSTS.E.BYPASS.LTC128B.128 [R3+0x5400], desc[UR44][R4.64+0x80], !P3 ;  /* 0x0540008004037fae */ /* 0x0001e2000d901d6c */
[----:B------:R-:W-:Y:S01]  /*11500*/  ISETP.LT.OR P3, PT, R28, 0x31, P0 ;  /* 0x000000311c00780c */ /* 0x000fe20000761670 */
[----:B------:R-:W-:-:S12]  /*11510*/  IMAD.MOV.U32 R21, RZ, RZ, R14 ;  /* 0x000000ffff157224 */ /* 0x000fd800078e000e */
[----:B0-----:R-:W-:Y:S05]  /*11520*/  WARPSYNC.COLLECTIVE R15, `(.L_x_9045) ;  /* 0x000000000f087348 */ /* 0x001fea0003c00000 */
[----:B------:R1:W2:Y:S02]  /*11530*/  SHFL.IDX P6, R14, R13, R12, R11 ;  /* 0x0000000c0d0e7389 */ /* 0x0002a400000c000b */
[----:B012---:R-:W-:Y:S01]  /*11540*/  ENDCOLLECTIVE ;  /* 0x000000000000791b */ /* 0x007fe20003800000 */
.L_x_9045:
[----:B------:R-:W-:Y:S02]  /*11550*/  IMAD.MOV.U32 R5, RZ, RZ, R21 ;  /* 0x000000ffff057224 */ /* 0x000fe400078e0015 */
[----:B------:R-:W-:Y:S01]  /*11560*/  IMAD.MOV.U32 R13, RZ, RZ, R2 ;  /* 0x000000ffff0d7224 */ /* 0x000fe200078e0002 */
[----:B------:R-:W-:Y:S01]  /*11570*/  MOV R12, 0x4 ;  /* 0x00000004000c7802 */ /* 0x000fe20000000f00 */
[----:B------:R-:W-:-:S07]  /*11580*/  IMAD.MOV.U32 R20, RZ, RZ, R14 ;  /* 0x000000ffff147224 */ /* 0x000fce00078e000e */
[----:B------:R-:W-:Y:S05]  /*11590*/  WARPSYNC.COLLECTIVE R15, `(.L_x_9046) ;  /* 0x000000000f087348 */ /* 0x000fea0003c00000 */
[----:B------:R0:W1:Y:S02]  /*115a0*/  SHFL.IDX P6, R14, R13, R12, R11 ;  /* 0x0000000c0d0e7389 */ /* 0x00006400000c000b */
[----:B01----:R-:W-:Y:S01]  /*115b0*/  ENDCOLLECTIVE ;  /* 0x000000000000791b */ /* 0x003fe20003800000 */
.L_x_9046:
        /* <DEDUP_REMOVED lines=14> */
.L_x_9047:
[----:B------:R-:W-:Y:S01]  /*116a0*/  MOV R5, R9 ;  /* 0x0000000900057202 */ /* 0x000fe20000000f00 */
[----:B------:R-:W-:Y:S02]  /*116b0*/  IMAD.MOV.U32 R9, RZ, RZ, RZ ;  /* 0x000000ffff097224 */ /* 0x000fe400078e00ff */
[----:B------:R-:W-:Y:S02]  /*116c0*/  IMAD.MOV.U32 R13, RZ, RZ, R2 ;  /* 0x000000ffff0d7224 */ /* 0x000fe400078e0002 */
[----:B------:R-:W-:Y:S02]  /*116d0*/  IMAD.MOV.U32 R12, RZ, RZ, 0x5 ;  /* 0x00000005ff0c7424 */ /* 0x000fe400078e00ff */
[----:B------:R-:W-:-:S07]  /*116e0*/  IMAD.MOV.U32 R24, RZ, RZ, R14 ;  /* 0x000000ffff187224 */ /* 0x000fce00078e000e */
[----:B------:R-:W-:Y:S05]  /*116f0*/  WARPSYNC.COLLECTIVE R15, `(.L_x_9048) ;  /* 0x000000000f087348 */ /* 0x000fea0003c00000 */
[----:B------:R0:W1:Y:S02]  /*11700*/  SHFL.IDX P6, R14, R13, R12, R11 ;  /* 0x0000000c0d0e7389 */ /* 0x00006400000c000b */
[----:B01----:R-:W-:Y:S01]  /*11710*/  ENDCOLLECTIVE ;  /* 0x000000000000791b */ /* 0x003fe20003800000 */
.L_x_9048:
        /* <DEDUP_REMOVED lines=14> */
.L_x_9049:
[----:B------:R-:W-:Y:S02]  /*11800*/  IMAD.MOV.U32 R5, RZ, RZ, R19 ;  /* 0x000000ffff057224 */ /* 0x000fe400078e0013 */
[----:B------:R-:W-:Y:S02]  /*11810*/  IMAD.MOV.U32 R13, RZ, RZ, R2 ;  /* 0x000000ffff0d7224 */ /* 0x000fe400078e0002 */
[----:B------:R-:W-:Y:S01]  /*11820*/  IMAD.MOV.U32 R12, RZ, RZ, 0x6 ;  /* 0x00000006ff0c7424 */ /* 0x000fe200078e00ff */
[----:B------:R-:W-:-:S07]  /*11830*/  MOV R4, R14 ;  /* 0x0000000e00047202 */ /* 0x000fce0000000f00 */
[----:B------:R-:W-:Y:S05]  /*11840*/  WARPSYNC.COLLECTIVE R15, `(.L_x_9050) ;  /* 0x000000000f087348 */ /* 0x000fea0003c00000 */
[----:B------:R0:W1:Y:S02]  /*11850*/  SHFL.IDX P6, R14, R13, R12, R11 ;  /* 0x0000000c0d0e7389 */ /* 0x00006400000c000b */
[----:B01----:R-:W-:Y:S01]  /*11860*/  ENDCOLLECTIVE ;  /* 0x000000000000791b */ /* 0x003fe20003800000 */
.L_x_9050:
        /* <DEDUP_REMOVED lines=13> */
.L_x_9051:
[----:B------:R-:W-:Y:S02]  /*11940*/  IMAD.MOV.U32 R5, RZ, RZ, R25 ;  /* 0x000000ffff057224 */ /* 0x000fe400078e0019 */
[----:B------:R-:W-:Y:S01]  /*11950*/  IMAD.MOV.U32 R13, RZ, RZ, R2 ;  /* 0x000000ffff0d7224 */ /* 0x000fe200078e0002 */
[----:B------:R-:W-:Y:S01]  /*11960*/  MOV R12, 0x7 ;  /* 0x00000007000c7802 */ /* 0x000fe20000000f00 */
[----:B------:R-:W-:-:S07]  /*11970*/  IMAD.MOV.U32 R30, RZ, RZ, R14 ;  /* 0x000000ffff1e7224 */ /* 0x000fce00078e000e */
[----:B------:R-:W-:Y:S05]  /*11980*/  WARPSYNC.COLLECTIVE R15, `(.L_x_9052) ;  /* 0x000000000f087348 */ /* 0x000fea0003c00000 */
[----:B------:R0:W1:Y:S02]  /*11990*/  SHFL.IDX P6, R14, R13, R12, R11 ;  /* 0x0000000c0d0e7389 */ /* 0x00006400000c000b */
[----:B01----:R-:W-:Y:S01]  /*119a0*/  ENDCOLLECTIVE ;  /* 0x000000000000791b */ /* 0x003fe20003800000 */
.L_x_9052:
        /* <DEDUP_REMOVED lines=12> */
.L_x_9053:
[----:B------:R-:W-:Y:S05]  /*11a70*/  BRA `(.L_x_9054) ;  /* 0xffffffc000fc7947 */ /* 0x000fea000383ffff */
.L_x_8948:
[----:B0-----:R0:W1:Y:S02]  /*11a80*/  SYNCS.PHASECHK.TRANS64.TRYWAIT P0, [R7+URZ+0x28820], R9 ;  /* 0x02882009070075a7 */ /* 0x001064000800017f */
[----:B-1----:R-:W-:Y:S05]  /*11a90*/  @!P0 NANOSLEEP.SYNCS 0x989680 ;  /* 0x009896800000895d */ /* 0x002fea0003900000 */
[----:B------:R-:W1:Y:S02]  /*11aa0*/  @!P0 SYNCS.PHASECHK.TRANS64 P0, [R7+URZ+0x28820], R9 ;  /* 0x02882009070085a7 */ /* 0x000e64000800007f */
[----:B-1----:R-:W-:Y:S05]  /*11ab0*/  @!P0 BRA `(.L_x_8948) ;  /* 0xfffffffc00f08947 */ /* 0x002fea000383ffff */
[----:B------:R-:W-:Y:S05]  /*11ac0*/  BRA `(.L_x_9055) ;  /* 0xffffffc400707947 */ /* 0x000fea000383ffff */
.L_x_8949:
[----:B------:R-:W-:Y:S01]  /*11ad0*/  BSSY B0, `(.L_x_9056) ;  /* 0x0000008000007945 */ /* 0x000fe20003800000 */
[----:B------:R-:W-:Y:S01]  /*11ae0*/  IMAD.MOV.U32 R13, RZ, RZ, R17 ;  /* 0x000000ffff0d7224 */ /* 0x000fe200078e0011 */
[----:B------:R-:W-:Y:S01]  /*11af0*/  MOV R12, RZ ;  /* 0x000000ff000c7202 */ /* 0x000fe20000000f00 */
[----:B------:R-:W-:Y:S02]  /*11b00*/  IMAD.MOV.U32 R11, RZ, RZ, 0x1f ;  /* 0x0000001fff0b7424 */ /* 0x000fe400078e00ff */
[----:B------:R-:W-:-:S07]  /*11b10*/  IMAD.MOV.U32 R15, RZ, RZ, -0x1 ;  /* 0xffffffffff0f7424 */ /* 0x000fce00078e00ff */
[----:B0-2--5:R-:W-:Y:S05]  /*11b20*/  WARPSYNC.COLLECTIVE R15, `(.L_x_9057) ;  /* 0x000000000f087348 */ /* 0x025fea0003c00000 */
[----:B------:R1:W3:Y:S02]  /*11b30*/  SHFL.IDX P6, R14, R13, R12, R11 ;  /* 0x0000000c0d0e7389 */ /* 0x0002e400000c000b */
[----:B0123-5:R-:W-:Y:S01]  /*11b40*/  ENDCOLLECTIVE ;  /* 0x000000000000791b */ /* 0x02ffe20003800000 */
.L_x_9057:
[----:B------:R-:W-:Y:S05]  /*11b50*/  BSYNC B0 ;  /* 0x0000000000007941 */ /* 0x000fea0003800000 */
.L_x_9056:
[----:B------:R-:W-:Y:S05]  /*11b60*/  BRA `(.L_x_9058) ;  /* 0xffffffc400547947 */ /* 0x000fea000383ffff */
.L_x_8950:
[----:B------:R-:W-:Y:S01]  /*11b70*/  BSSY B0, `(.L_x_9059) ;  /* 0x0000006000007945 */ /* 0x000fe20003800000 */
[----:B------:R-:W-:-:S07]  /*11b80*/  IMAD.MOV.U32 R15, RZ, RZ, -0x1 ;  /* 0xffffffffff0f7424 */ /* 0x000fce00078e00ff */
[----:B012--5:R-:W-:Y:S05]  /*11b90*/  WARPSYNC.COLLECTIVE R15, `(.L_x_9060) ;  /* 0x000000000f0c7348 */ /* 0x027fea0003c00000 */
[----:B------:R-:W-:Y:S02]  /*11ba0*/  ELECT P6, UR62, PT ;  /* 0x00000000003e782f */ /* 0x000fe400038c0000 */
[----:B------:R-:W-:Y:S01]  /*11bb0*/  MOV R14, UR62 ;  /* 0x0000003e000e7c02 */ /* 0x000fe20008000f00 */
[----:B012--5:R-:W-:Y:S10]  /*11bc0*/  ENDCOLLECTIVE ;  /* 0x000000000000791b */ /* 0x027ff40003800000 */
.L_x_9060:
[----:B------:R-:W-:Y:S05]  /*11bd0*/  BSYNC B0 ;  /* 0x0000000000007941 */ /* 0x000fea0003800000 */
.L_x_9059:
[----:B------:R-:W-:Y:S05]  /*11be0*/  BRA `(.L_x_9061) ;  /* 0xffffffc400487947 */ /* 0x000fea000383ffff */
.L_x_8952:
[----:B---3--:R3:W4:Y:S02]  /*11bf0*/  SYNCS.PHASECHK.TRANS64.TRYWAIT P1, [R5+URZ+0x28840], R2 ;  /* 0x02884002050075a7 */ /* 0x008724000802017f */
[----:B----4-:R-:W-:Y:S05]  /*11c00*/  @!P1 NANOSLEEP.SYNCS 0x989680 ;  /* 0x009896800000995d */ /* 0x010fea0003900000 */
[----:B------:R-:W4:Y:S02]  /*11c10*/  @!P1 SYNCS.PHASECHK.TRANS64 P1, [R5+URZ+0x28840], R2 ;  /* 0x02884002050095a7 */ /* 0x000f24000802007f */
[----:B----4-:R-:W-:Y:S05]  /*11c20*/  @!P1 BRA `(.L_x_8952) ;  /* 0xfffffffc00f09947 */ /* 0x010fea000383ffff */
[----:B------:R-:W-:Y:S05]  /*11c30*/  BRA `(.L_x_9062) ;  /* 0xffffffc400687947 */ /* 0x000fea000383ffff */
.L_x_8954:
[----:B0-----:R0:W4:Y:S02]  /*11c40*/  SYNCS.PHASECHK.TRANS64.TRYWAIT P1, [R7+URZ+0x28840], R0 ;  /* 0x02884000070075a7 */ /* 0x001124000802017f */
[----:B----4-:R-:W-:Y:S05]  /*11c50*/  @!P1 NANOSLEEP.SYNCS 0x989680 ;  /* 0x009896800000995d */ /* 0x010fea0003900000 */
[----:B------:R-:W4:Y:S02]  /*11c60*/  @!P1 SYNCS.PHASECHK.TRANS64 P1, [R7+URZ+0x28840], R0 ;  /* 0x02884000070095a7 */ /* 0x000f24000802007f */
[----:B----4-:R-:W-:Y:S05]  /*11c70*/  @!P1 BRA `(.L_x_8954) ;  /* 0xfffffffc00f09947 */ /* 0x010fea000383ffff */
[----:B------:R-:W-:Y:S05]  /*11c80*/  BRA `(.L_x_9063) ;  /* 0xffffffc400747947 */ /* 0x000fea000383ffff */
.L_x_8956:
[----:B----4-:R4:W0:Y:S02]  /*11c90*/  SYNCS.PHASECHK.TRANS64.TRYWAIT P1, [R5+URZ+0x28860], R2 ;  /* 0x02886002050075a7 */ /* 0x010824000802017f */
[----:B0-----:R-:W-:Y:S05]  /*11ca0*/  @!P1 NANOSLEEP.SYNCS 0x989680 ;  /* 0x009896800000995d */ /* 0x001fea0003900000 */
[----:B------:R-:W0:Y:S02]  /*11cb0*/  @!P1 SYNCS.PHASECHK.TRANS64 P1, [R5+URZ+0x28860], R2 ;  /* 0x02886002050095a7 */ /* 0x000e24000802007f */
[----:B0-----:R-:W-:Y:S05]  /*11cc0*/  @!P1 BRA `(.L_x_8956) ;  /* 0xfffffffc00f09947 */ /* 0x001fea000383ffff */
[----:B------:R-:W-:Y:S05]  /*11cd0*/  BRA `(.L_x_9064) ;  /* 0xffffffc400707947 */ /* 0x000fea000383ffff */
.L_x_9065:
        /* <DEDUP_REMOVED lines=10> */
.L_x_15980:


//--------------------- .text._ZN7cutlass13device_kernelIN5flash11enable_sm90INS1_16FlashAttnFwdSm90INS1_25CollectiveMainloopFwdSm90ILi2EN4cute5tupleIJNS5_1CILi1EEES8_S8_EEENS6_IJNS7_ILi128EEESA_SA_EEELi128ENS_10bfloat16_tEfNS_4arch4Sm90ELb1ELb0ELb0ELb1ELb1ELb0ELb0ELb1ELb1ELb1ELb1ELb0EEENS1_21CollectiveEpilogueFwdISB_S9_SC_SE_Li256ELb1ELb1ELb1ELb0EEENS1_36VarlenDynamicPersistentTileSchedulerILi128ELi128ELi256ELi128ELb1ELb1ELb1ELb1ELb1ELb1EEEEEEEEEvNT_6ParamsE --------------------------
	.section	.text._ZN7cutlass13device_kernelIN5flash11enable_sm90INS1_16FlashAttnFwdSm90INS1_25CollectiveMainloopFwdSm90ILi2EN4cute5tupleIJNS5_1CILi1EEES8_S8_EEENS6_IJNS7_ILi128EEESA_SA_EEELi128ENS_10bfloat16_tEfNS_4arch4Sm90ELb1ELb0ELb0ELb1ELb1ELb0ELb0ELb1ELb1ELb1ELb1ELb0EEENS1_21CollectiveEpilogueFwdISB_S9_SC_SE_Li256ELb1ELb1ELb1ELb0EEENS1_36VarlenDynamicPersistentTileSchedulerILi128ELi128ELi256ELi128ELb1ELb1ELb1ELb1ELb1ELb1EEEEEEEEEvNT_6ParamsE,"ax",@progbits
	.align	128
.text._ZN7cutlass13device_kernelIN5flash11enable_sm90INS1_16FlashAttnFwdSm90INS1_25CollectiveMainloopFwdSm90ILi2EN4cute5tupleIJNS5_1CILi1EEES8_S8_EEENS6_IJNS7_ILi128EEESA_SA_EEELi128ENS_10bfloat16_tEfNS_4arch4Sm90ELb1ELb0ELb0ELb1ELb1ELb0ELb0ELb1ELb1ELb1ELb1ELb0EEENS1_21CollectiveEpilogueFwdISB_S9_SC_SE_Li256ELb1ELb1ELb1ELb0EEENS1_36VarlenDynamicPersistentTileSchedulerILi128ELi128ELi256ELi128ELb1ELb1ELb1ELb1ELb1ELb1EEEEEEEEEvNT_6ParamsE:
        .type           _ZN7cutlass13device_kernelIN5flash11enable_sm90INS1_16FlashAttnFwdSm90INS1_25CollectiveMainloopFwdSm90ILi2EN4cute5tupleIJNS5_1CILi1EEES8_S8_EEENS6_IJNS7_ILi128EEESA_SA_EEELi128ENS_10bfloat16_tEfNS_4arch4Sm90ELb1ELb0ELb0ELb1ELb1ELb0ELb0ELb1ELb1ELb1ELb1ELb0EEENS1_21CollectiveEpilogueFwdISB_S9_SC_SE_Li256ELb1ELb1ELb1ELb0EEENS1_36VarlenDynamicPersistentTileSchedulerILi128ELi128ELi256ELi128ELb1ELb1ELb1ELb1ELb1ELb1EEEEEEEEEvNT_6ParamsE,@function
        .size           _ZN7cutlass13device_kernelIN5flash11enable_sm90INS1_16FlashAttnFwdSm90INS1_25CollectiveMainloopFwdSm90ILi2EN4cute5tupleIJNS5_1CILi1EEES8_S8_EEENS6_IJNS7_ILi128EEESA_SA_EEELi128ENS_10bfloat16_tEfNS_4arch4Sm90ELb1ELb0ELb0ELb1ELb1ELb0ELb0ELb1ELb1ELb1ELb1ELb0EEENS1_21CollectiveEpilogueFwdISB_S9_SC_SE_Li256ELb1ELb1ELb1ELb0EEENS1_36VarlenDynamicPersistentTileSchedulerILi128ELi128ELi256ELi128ELb1ELb1ELb1ELb1ELb1ELb1EEEEEEEEEvNT_6ParamsE,(.L_x_15981 - _ZN7cutlass13device_kernelIN5flash11enable_sm90INS1_16FlashAttnFwdSm90INS1_25CollectiveMainloopFwdSm90ILi2EN4cute5tupleIJNS5_1CILi1EEES8_S8_EEENS6_IJNS7_ILi128EEESA_SA_EEELi128ENS_10bfloat16_tEfNS_4arch4Sm90ELb1ELb0ELb0ELb1ELb1ELb0ELb0ELb1ELb1ELb1ELb1ELb0EEENS1_21CollectiveEpilogueFwdISB_S9_SC_SE_Li256ELb1ELb1ELb1ELb0EEENS1_36VarlenDynamicPersistentTileSchedulerILi128ELi128ELi256ELi128ELb1ELb1ELb1ELb1ELb1ELb1EEEEEEEEEvNT_6ParamsE)
        .other          _ZN7cutlass13device_kernelIN5flash11enable_sm90INS1_16FlashAttnFwdSm90INS1_25CollectiveMainloopFwdSm90ILi2EN4cute5tupleIJNS5_1CILi1EEES8_S8_EEENS6_IJNS7_ILi128EEESA_SA_EEELi128ENS_10bfloat16_tEfNS_4arch4Sm90ELb1ELb0ELb0ELb1ELb1ELb0ELb0ELb1ELb1ELb1ELb1ELb0EEENS1_21CollectiveEpilogueFwdISB_S9_SC_SE_Li256ELb1ELb1ELb1ELb0EEENS1_36VarlenDynamicPersistentTileSchedulerILi128ELi128ELi256ELi128ELb1ELb1ELb1ELb1ELb1ELb1EEEEEEEEEvNT_6ParamsE,@"STO_CUDA_ENTRY STV_DEFAULT"
_ZN7cutlass13device_kernelIN5flash11enable_sm90INS1_16FlashAttnFwdSm90INS1_25CollectiveMainloopFwdSm90ILi2EN4cute5tupleIJNS5_1CILi1EEES8_S8_EEENS6_IJNS7_ILi128EEESA_SA_EEELi128ENS_10bfloat16_tEfNS_4arch4Sm90ELb1ELb0ELb0ELb1ELb1ELb0ELb0ELb1ELb1ELb1ELb1ELb0EEENS1_21CollectiveEpilogueFwdISB_S9_SC_SE_Li256ELb1ELb1ELb1ELb0EEENS1_36VarlenDynamicPersistentTileSchedulerILi128ELi128ELi256ELi128ELb1ELb1ELb1ELb1ELb1ELb1EEEEEEEEEvNT_6ParamsE:
        /* <DEDUP_REMOVED lines=45> */
.L_x_9066:
        /* <DEDUP_REMOVED lines=22> */
.L_x_9067:
        /* <DEDUP_REMOVED lines=18> */
.L_x_9068:
        /* <DEDUP_REMOVED lines=22> */
.L_x_9069:
        /* <DEDUP_REMOVED lines=23> */
.L_x_9070:
[----:B------:R-:W-:Y:S01]  /*0820*/  UISETP.NE.AND UP0, UPT, UR9, URZ, UPT ;  /* 0x0000003f0900728c */ /* 0x000fe2000bf05270 */
[----:B------:R-:W-:Y:S01]  /*0830*/  NOP ;  /* 0x0000000000007918 */ /* 0x000fe20000000000 */
[----:B------:R-:W-:Y:S01]  /*0840*/  UMOV UR44, 0x1 ;  /* 0x00000001002c7882 */ /* 0x000fe20000000000 */
[----:B------:R-:W-:Y:S01]  /*0850*/  ULDC.64 UR56, c[0x0][0x208] ;  /* 0x0000820000387ab9 */ /* 0x000fe20000000a00 */
[----:B------:R-:W-:Y:S01]  /*0860*/  USEL UR44, UR44, 0x2, !UP0 ;  /* 0x000000022c2c7887 */ /* 0x000fe2000c000000 */
[----:B01234-:R-:W-:Y:S01]  /*0870*/  BAR.SYNC.DEFER_BLOCKING 0x0 ;  /* 0x0000000000007b1d */ /* 0x01ffe20000010000 */
[----:B------:R-:W-:-:S13]  /*0880*/  PLOP3.LUT P0, PT, PT, PT, UP0, 0x80, 0x0 ;  /* 0x000000000000781c */ /* 0x000fda0003f0f008 */
[----:B------:R-:W-:Y:S05]  /*0890*/  @!P0 BRA `(.L_x_9071) ;  /* 0x000000b800dc8947 */ /* 0x000fea0003800000 */
.L_x_9072:
        /* <DEDUP_REMOVED lines=18> */
[----:B------:R-:W-:Y:S01]  /*09c0*/  VIADD R219, R2, 0xffffff80 ;  /* 0xffffff8002db7836 */ /* 0x000fe20000000000 */
[----:B------:R-:W-:Y:S01]  /*09d0*/  R2UR UR6, R33 ;  /* 0x00000000210672ca */ /* 0x000fe200000e0000 */
[----:B------:R-:W-:Y:S01]  /*09e0*/  ULOP3.LUT UR50, UR44, 0x1, URZ, 0xfc, !UPT ;  /* 0x000000012c327892 */ /* 0x000fe2000f8efc3f */
[----:B------:R-:W-:Y:S01]  /*09f0*/  R2UR UR5, R34 ;  /* 0x00000000220572ca */ /* 0x000fe200000e0000 */
[----:B------:R-:W-:Y:S01]  /*0a00*/  UMOV UR49, URZ ;  /* 0x0000003f00317c82 */ /* 0x000fe20008000000 */
[----:B------:R-:W-:Y:S01]  /*0a10*/  SHF.R.S32.HI R0, RZ, 0x1f, R219 ;  /* 0x0000001fff007819 */ /* 0x000fe200000114db */
[----:B------:R-:W-:Y:S01]  /*0a20*/  UMOV UR48, URZ ;  /* 0x0000003f00307c82 */ /* 0x000fe20008000000 */
[----:B------:R-:W-:Y:S02]  /*0a30*/  UMOV UR47, URZ ;  /* 0x0000003f002f7c82 */ /* 0x000fe40008000000 */
[CC--:B------:R-:W-:Y:S02]  /*0a40*/  LEA.HI R4, R0.reuse, R219.reuse, RZ, 0x5 ;  /* 0x000000db00047211 */ /* 0x0c0fe400078f28ff */
[----:B------:R-:W-:-:S02]  /*0a50*/  LEA.HI R2, R0, R219, RZ, 0x4 ;  /* 0x000000db00027211 */ /* 0x000fc400078f20ff */
[----:B------:R-:W-:Y:S01]  /*0a60*/  LEA.HI R3, R0, R219, RZ, 0x7 ;  /* 0x000000db00037211 */ /* 0x000fe200078f38ff */
[----:B------:R-:W-:Y:S01]  /*0a70*/  IMAD.SHL.U32 R6, R4, 0x20, RZ ;  /* 0x0000002004067824 */ /* 0x000fe200078e00ff */
[----:B------:R-:W-:Y:S02]  /*0a80*/  LOP3.LUT R4, R2, 0x3fffff0, RZ, 0xc0, !PT ;  /* 0x03fffff002047812 */ /* 0x000fe400078ec0ff */
[----:B------:R-:W-:Y:S02]  /*0a90*/  SHF.R.S32.HI R5, RZ, 0x4, R2 ;  /* 0x00000004ff057819 */ /* 0x000fe40000011402 */
[----:B------:R-:W-:Y:S01]  /*0aa0*/  LOP3.LUT R7, R6, 0xfffffc00, RZ, 0xc0, !PT ;  /* 0xfffffc0006077812 */ /* 0x000fe200078ec0ff */
[----:B------:R-:W-:Y:S01]  /*0ab0*/  IMAD.IADD R4, R219, 0x1, -R4 ;  /* 0x00000001db047824 */ /* 0x000fe200078e0a04 */
[----:B------:R-:W-:Y:S02]  /*0ac0*/  LOP3.LUT R198, R3, 0xffffff80, RZ, 0xc0, !PT ;  /* 0xffffff8003c67812 */ /* 0x000fe400078ec0ff */
[----:B------:R-:W-:Y:S01]  /*0ad0*/  LEA.HI R2, R2, R5, RZ, 0x1 ;  /* 0x0000000502027211 */ /* 0x000fe200078f08ff */
[----:B------:R-:W-:Y:S01]  /*0ae0*/  IMAD R7, R4, 0x40, R7 ;  /* 0x0000004004077824 */ /* 0x000fe200078e0207 */
[----:B------:R-:W-:Y:S01]  /*0af0*/  LEA.HI R4, R0, R219, RZ, 0x2 ;  /* 0x000000db00047211 */ /* 0x000fe200078f10ff */
[----:B------:R-:W-:Y:S01]  /*0b00*/  IMAD.IADD R198, R219, 0x1, -R198 ;  /* 0x00000001dbc67824 */ /* 0x000fe200078e0ac6 */
[----:B------:R-:W-:-:S02]  /*0b10*/  LOP3.LUT R2, R2, 0x1ffffffe, RZ, 0xc0, !PT ;  /* 0x1ffffffe02027812 */ /* 0x000fc400078ec0ff */
[----:B------:R-:W-:Y:S02]  /*0b20*/  LOP3.LUT R4, R4, 0xfffffffc, RZ, 0xc0, !PT ;  /* 0xfffffffc04047812 */ /* 0x000fe400078ec0ff */
[----:B------:R-:W-:Y:S01]  /*0b30*/  SHF.R.S32.HI R9, RZ, 0x1f, R198 ;  /* 0x0000001fff097819 */ /* 0x000fe200000114c6 */
[----:B------:R-:W-:Y:S01]  /*0b40*/  IMAD.IADD R2, R5, 0x1, -R2 ;  /* 0x0000000105027824 */ /* 0x000fe200078e0a02 */
[----:B------:R-:W-:Y:S01]  /*0b50*/  LEA.HI R0, R0, R219, RZ, 0x3 ;  /* 0x000000db00007211 */ /* 0x000fe200078f18ff */
[----:B------:R-:W-:Y:S01]  /*0b60*/  IMAD.IADD R4, R219, 0x1, -R4 ;  /* 0x00000001db047824 */ /* 0x000fe200078e0a04 */
[----:B------:R-:W-:Y:S01]  /*0b70*/  LEA.HI R8, R9, R198, RZ, 0x2 ;  /* 0x000000c609087211 */ /* 0x000fe200078f10ff */
[----:B------:R-:W-:Y:S01]  /*0b80*/  IMAD R216, R2, 0x8, R7 ;  /* 0x0000000802d87824 */ /* 0x000fe200078e0207 */
[----:B------:R-:W-:Y:S02]  /*0b90*/  SHF.R.S32.HI R214, RZ, 0x7, R3 ;  /* 0x00000007ffd67819 */ /* 0x000fe40000011403 */
[----:B------:R-:W-:-:S02]  /*0ba0*/  LEA.HI R2, R4, R4, RZ, 0x1 ;  /* 0x0000000404027211 */ /* 0x000fc400078f08ff */
[--C-:B------:R-:W-:Y:S02]  /*0bb0*/  SHF.R.S32.HI R6, RZ, 0x2, R8.reuse ;  /* 0x00000002ff067819 */ /* 0x100fe40000011408 */
[----:B------:R-:W-:Y:S02]  /*0bc0*/  SHF.R.S32.HI R11, RZ, 0x1f, R8 ;  /* 0x0000001fff0b7819 */ /* 0x000fe40000011408 */
[----:B------:R-:W-:Y:S02]  /*0bd0*/  LOP3.LUT R5, R2, 0x1ffffffe, RZ, 0xc0, !PT ;  /* 0x1ffffffe02057812 */ /* 0x000fe400078ec0ff */
[----:B------:R-:W-:Y:S02]  /*0be0*/  LEA.HI R11, R11, R6, RZ, 0x3 ;  /* 0x000000060b0b7211 */ /* 0x000fe400078f18ff */
[----:B------:R-:W-:Y:S01]  /*0bf0*/  LOP3.LUT R2, R0, 0xfffffff8, RZ, 0xc0, !PT ;  /* 0xfffffff800027812 */ /* 0x000fe200078ec0ff */
[----:B------:R-:W-:Y:S01]  /*0c00*/  IMAD.IADD R4, R4, 0x1, -R5 ;  /* 0x0000000104047824 */ /* 0x000fe200078e0a05 */
[----:B------:R-:W-:-:S02]  /*0c10*/  LOP3.LUT R5, R8, 0x7ffffffc, RZ, 0xc0, !PT ;  /* 0x7ffffffc08057812 */ /* 0x000fc400078ec0ff */
        /* <DEDUP_REMOVED lines=13> */
[----:B------:R-:W-:-:S02]  /*0cf0*/  IMAD.IADD R3, R214, 0x1, -R3 ;  /* 0x00000001d6037824 */ /* 0x000fc400078e0a03 */
[----:B------:R-:W-:Y:S02]  /*0d00*/  VIADD R18, R2, 0x40 ;  /* 0x0000004002127836 */ /* 0x000fe40000000000 */
        /* <DEDUP_REMOVED lines=31> */
[----:B------:R-:W-:Y:S01]  /*0f00*/  SHF.R.S32.HI R199, RZ, 0x1f, R22 ;  /* 0x0000001fffc77819 */ /* 0x000fe20000011416 */
[----:B------:R-:W-:-:S07]  /*0f10*/  IMAD R17, R4, 0x8, R215 ;  /* 0x0000000804117824 */ /* 0x000fce00078e02d7 */
.L_x_9136:
[----:B0-2-4-:R-:W0:Y:S01]  /*0f20*/  LDC.64 R4, c[0x0][0xc88] ;  /* 0x00032200ff047b82 */ /* 0x015e220000000a00 */
[----:B------:R-:W-:Y:S01]  /*0f30*/  ULDC.64 UR8, c[0x0][0xa28] ;  /* 0x00028a0000087ab9 */ /* 0x000fe20000000a00 */
[----:B------:R-:W-:Y:S01]  /*0f40*/  ULDC.64 UR10, c[0x0][0xa18] ;  /* 0x00028600000a7ab9 */ /* 0x000fe20000000a00 */
[----:B------:R-:W-:Y:S01]  /*0f50*/  ULDC UR4, c[0x0][0x424] ;  /* 0x0001090000047ab9 */ /* 0x000fe20000000800 */
[----:B------:R-:W-:Y:S01]  /*0f60*/  ULDC UR7, c[0x0][0x2f0] ;  /* 0x0000bc0000077ab9 */ /* 0x000fe20000000800 */
[----:B0-----:R-:W-:-:S06]  /*0f70*/  IMAD.WIDE R4, R35, 0x4, R4 ;  /* 0x0000000423047825 */ /* 0x001fcc00078e0204 */
[----:B------:R-:W2:Y:S01]  /*0f80*/  LDG.E R4, desc[UR56][R4.64] ;  /* 0x0000003804047981 */ /* 0x000ea2000c1e1900 */
[----:B------:R-:W-:Y:S02]  /*0f90*/  UISETP.NE.U32.AND UP0, UPT, UR8, URZ, UPT ;  /* 0x0000003f0800728c */ /* 0x000fe4000bf05070 */
        /* <DEDUP_REMOVED lines=9> */
[----:B------:R-:W-:Y:S01]  /*1030*/  @UP1 ULEA UR10, UP0, UR42, UR10, 0x2 ;  /* 0x0000000a2a0a1291 */ /* 0x000fe2000f80103f */
[----:B------:R-:W-:-:S03]  /*1040*/  IMAD.U32 R4, RZ, RZ, UR8 ;  /* 0x00000008ff047e24 */ /* 0x000fc6000f8e00ff */
[----:B------:R-:W-:Y:S01]  /*1050*/  @UP1 ULEA.HI.X UR11, UR42, UR11, UR36, 0x2, UP0 ;  /* 0x0000000b2a0b1291 */ /* 0x000fe200080f1424 */
[----:B------:R-:W-:Y:S01]  /*1060*/  IMAD.U32 R5, RZ, RZ, UR9 ;  /* 0x00000009ff057e24 */ /* 0x000fe2000f8e00ff */
[----:B------:R-:W-:Y:S01]  /*1070*/  ULDC.64 UR8, c[0x0][0x418] ;  /* 0x0001060000087ab9 */ /* 0x000fe20000000a00 */
[----:B------:R-:W-:-:S03]  /*1080*/  IMAD.U32 R6, RZ, RZ, UR10 ;  /* 0x0000000aff067e24 */ /* 0x000fc6000f8e00ff */
[----:B---3--:R-:W-:Y:S01]  /*1090*/  IMAD.U32 R7, RZ, RZ, UR11 ;  /* 0x0000000bff077e24 */ /* 0x008fe2000f8e00ff */
[----:B------:R-:W2:Y:S01]  /*10a0*/  @P0 LDG.E R4, desc[UR56][R4.64] ;  /* 0x0000003804040981 */ /* 0x000ea2000c1e1900 */
[----:B------:R-:W-:Y:S01]  /*10b0*/  UISETP.NE.U32.AND UP0, UPT, UR8, URZ, UPT ;  /* 0x0000003f0800728c */ /* 0x000fe2000bf05070 */
[----:B------:R-:W-:Y:S02]  /*10c0*/  ULDC.64 UR10, c[0x0][0xa20] ;  /* 0x00028800000a7ab9 */ /* 0x000fe40000000a00 */
[----:B------:R-:W3:Y:S01]  /*10d0*/  @P2 LDG.E R6, desc[UR56][R6.64] ;  /* 0x0000003806062981 */ /* 0x000ee2000c1e1900 */
[----:B------:R-:W-:Y:S01]  /*10e0*/  UISETP.NE.AND.EX UP0, UPT, UR9, URZ, UPT, UP0 ;  /* 0x0000003f0900728c */ /* 0x000fe2000bf05300 */
[----:B------:R-:W-:Y:S01]  /*10f0*/  ISETP.NE.U32.AND P1, PT, RZ, UR10, PT ;  /* 0x0000000aff007c0c */ /* 0x000fe2000bf25070 */
[----:B------:R-:W-:Y:S01]  /*1100*/  UMOV UR52, URZ ;  /* 0x0000003f00347c82 */ /* 0x000fe20008000000 */
[----:B------:R-:W-:Y:S02]  /*1110*/  ULOP3.LUT UR43, UR5, 0xffff, URZ, 0xc0, !UPT ;  /* 0x0000ffff052b7892 */ /* 0x000fe4000f8ec03f */
[----:B------:R-:W-:Y:S01]  /*1120*/  USEL UR4, UR4, 0x1, UP0 ;  /* 0x0000000104047887 */ /* 0x000fe20008000000 */
[----:B------:R-:W-:-:S03]  /*1130*/  ISETP.NE.AND.EX P1, PT, RZ, UR11, PT, P1 ;  /* 0x0000000bff007c0c */ /* 0x000fc6000bf25310 */
[----:B------:R-:W-:Y:S01]  /*1140*/  UIMAD UR4, UR4, UR7, URZ ;  /* 0x00000007040472a4 */ /* 0x000fe2000f8e023f */
[----:B--2---:R-:W-:Y:S02]  /*1150*/  @P0 R2UR UR52, R4 ;  /* 0x00000000043402ca */ /* 0x004fe400000e0000 */
[----:B---3--:R-:W-:Y:S01]  /*1160*/  @P2 R2UR UR53, R6 ;  /* 0x00000000063522ca */ /* 0x008fe200000e0000 */
[----:B-1---5:R-:W-:-:S14]  /*1170*/  @P2 BRA `(.L_x_9073) ;  /* 0x0000000000382947 */ /* 0x022fdc0003800000 */
        /* <DEDUP_REMOVED lines=14> */
.L_x_9073:
[----:B------:R-:W-:Y:S05]  /*1260*/  @!P1 BRA `(.L_x_9074) ;  /* 0x00000000001c9947 */ /* 0x000fea0003800000 */
[----:B------:R-:W-:-:S04]  /*1270*/  ULEA UR4, UP0, UR42, UR10, 0x2 ;  /* 0x0000000a2a047291 */ /* 0x000fc8000f80103f */
[----:B------:R-:W-:Y:S02]  /*1280*/  ULEA.HI.X UR7, UR42, UR11, UR36, 0x2, UP0 ;  /* 0x0000000b2a077291 */ /* 0x000fe400080f1424 */
[----:B------:R-:W-:-:S04]  /*1290*/  IMAD.U32 R4, RZ, RZ, UR4 ;  /* 0x00000004ff047e24 */ /* 0x000fc8000f8e00ff */
[----:B------:R-:W-:-:S05]  /*12a0*/  IMAD.U32 R5, RZ, RZ, UR7 ;  /* 0x00000007ff057e24 */ /* 0x000fca000f8e00ff */
[----:B------:R-:W2:Y:S02]  /*12b0*/  LDG.E R4, desc[UR56][R4.64] ;  /* 0x0000003804047981 */ /* 0x000ea4000c1e1900 */
[----:B--2---:R-:W-:Y:S01]  /*12c0*/  R2UR UR4, R4 ;  /* 0x00000000040472ca */ /* 0x004fe200000e0000 */
[----:B------:R-:W-:-:S14]  /*12d0*/  BRA `(.L_x_9075) ;  /* 0x0000000000347947 */ /* 0x000fdc0003800000 */
.L_x_9074:
        /* <DEDUP_REMOVED lines=13> */
.L_x_9075:
[----:B------:R-:W-:Y:S01]  /*13b0*/  ULDC UR7, c[0x0][0x448] ;  /* 0x0001120000077ab9 */ /* 0x000fe20000000800 */
[----:B------:R-:W-:Y:S02]  /*13c0*/  USHF.L.U32 UR37, UR6, 0x7, URZ ;  /* 0x0000000706257899 */ /* 0x000fe4000800063f */
[----:B------:R-:W-:Y:S02]  /*13d0*/  UISETP.NE.AND UP0, UPT, UR7, 0x1, UPT ;  /* 0x000000010700788c */ /* 0x000fe4000bf05270 */
[----:B------:R-:W-:Y:S02]  /*13e0*/  UIADD3 UR8, UR37, 0x7f, URZ ;  /* 0x0000007f25087890 */ /* 0x000fe4000fffe03f */
[----:B------:R-:W-:Y:S02]  /*13f0*/  UIADD3 UR52, -UR52, UR4, URZ ;  /* 0x0000000434347290 */ /* 0x000fe4000fffe13f */
[----:B------:R-:W-:Y:S02]  /*1400*/  UP2UR UR54, UPR, URZ, 0x1 ;  /* 0x000000013f367883 */ /* 0x000fe40008000000 */
[----:B------:R-:W-:-:S03]  /*1410*/  UIADD3 UR9, UR52, 0x80, -UR53 ;  /* 0x0000008034097890 */ /* 0x000fc6000fffe835 */
[----:B------:R-:W-:Y:S01]  /*1420*/  @UP0 ULDC UR6, c[0x0][0x44c] ;  /* 0x0001130000060ab9 */ /* 0x000fe20000000800 */
[----:B------:R-:W-:Y:S01]  /*1430*/  @UP0 ULDC UR4, c[0x0][0x450] ;  /* 0x0001140000040ab9 */ /* 0x000fe20000000800 */
[----:B------:R-:W-:-:S04]  /*1440*/  UIMAD.WIDE.U32 UR6, UR8, UR6, URZ ;  /* 0x00000006080672a5 */ /* 0x000fc8000f8e003f */
[----:B------:R-:W-:Y:S02]  /*1450*/  @UP0 USHF.R.U32.HI UR8, URZ, UR4, UR7 ;  /* 0x000000043f080299 */ /* 0x000fe40008011607 */
[----:B------:R-:W-:Y:S02]  /*1460*/  UIADD3 UR4, UR52, 0x7f, URZ ;  /* 0x0000007f34047890 */ /* 0x000fe4000fffe03f */
[----:B------:R-:W-:Y:S02]  /*1470*/  UIADD3 UR8, UR9, UR8, URZ ;  /* 0x0000000809087290 */ /* 0x000fe4000fffe03f */
[----:B------:R-:W-:Y:S02]  /*1480*/  USHF.R.S32.HI UR6, URZ, 0x1f, UR4 ;  /* 0x0000001f3f067899 */ /* 0x000fe40008011404 */
[----:B------:R-:W-:Y:S02]  /*1490*/  USHF.R.S32.HI UR7, URZ, 0x1f, UR8 ;  /* 0x0000001f3f077899 */ /* 0x000fe40008011408 */
[----:B------:R-:W-:-:S02]  /*14a0*/  ULEA.HI UR6, UR6, UR4, URZ, 0x7 ;  /* 0x0000000406067291 */ /* 0x000fc4000f8f383f */
[----:B------:R-:W-:Y:S02]  /*14b0*/  ULEA.HI UR7, UR7, UR8, URZ, 0x7 ;  /* 0x0000000807077291 */ /* 0x000fe4000f8f383f */
[----:B------:R-:W-:Y:S02]  /*14c0*/  USHF.R.S32.HI UR6, URZ, 0x7, UR6 ;  /* 0x000000073f067899 */ /* 0x000fe40008011406 */
[----:B------:R-:W-:Y:S02]  /*14d0*/  USHF.R.S32.HI UR7, URZ, 0x7, UR7 ;  /* 0x000000073f077899 */ /* 0x000fe40008011407 */
[----:B------:R-:W-:Y:S02]  /*14e0*/  ULOP3.LUT UR4, UR5, 0xff000000, URZ, 0xc0, !UPT ;  /* 0xff00000005047892 */ /* 0x000fe4000f8ec03f */
[----:B------:R-:W-:Y:S02]  /*14f0*/  UISETP.LT.AND UP0, UPT, UR6, UR7, UPT ;  /* 0x000000070600728c */ /* 0x000fe4000bf01270 */
[----:B------:R-:W-:-:S02]  /*1500*/  ULOP3.LUT UR5, UR5, 0xff0000, URZ, 0xc0, !UPT ;  /* 0x00ff000005057892 */ /* 0x000fc4000f8ec03f */
[----:B------:R-:W-:Y:S02]  /*1510*/  USEL UR9, UR6, UR7, UP0 ;  /* 0x0000000706097287 */ /* 0x000fe40008000000 */
[----:B------:R-:W-:Y:S02]  /*1520*/  USHF.R.U32.HI UR4, URZ, 0x8, UR4 ;  /* 0x000000083f047899 */ /* 0x000fe40008011604 */
[----:B------:R-:W-:Y:S02]  /*1530*/  UISETP.GE.AND UP0, UPT, UR9, 0x1, UPT ;  /* 0x000000010900788c */ /* 0x000fe4000bf06270 */
        /* <DEDUP_REMOVED lines=42> */
.L_x_9076:
[----:B------:R-:W-:Y:S01]  /*17e0*/  UIMAD UR39, UR38, UR4, URZ ;  /* 0x00000004262772a4 */ /* 0x000fe2000f8e023f */
[----:B------:R-:W-:Y:S01]  /*17f0*/  IMAD.U32 R0, RZ, RZ, UR9 ;  /* 0x00000009ff007e24 */ /* 0x000fe2000f8e00ff */
[----:B------:R-:W-:Y:S01]  /*1800*/  PLOP3.LUT P0, PT, PT, PT, PT, 0x80, 0x0 ;  /* 0x000000000000781c */ /* 0x000fe20003f0f070 */
[----:B------:R-:W-:Y:S01]  /*1810*/  IMAD.U32 R3, RZ, RZ, UR4 ;  /* 0x00000004ff037e24 */ /* 0x000fe2000f8e00ff */
[----:B------:R-:W-:Y:S02]  /*1820*/  CS2R R150, SRZ ;  /* 0x0000000000967805 */ /* 0x000fe4000001ff00 */
[----:B------:R-:W-:Y:S02]  /*1830*/  CS2R R148, SRZ ;  /* 0x0000000000947805 */ /* 0x000fe4000001ff00 */
[----:B------:R-:W-:Y:S02]  /*1840*/  CS2R R146, SRZ ;  /* 0x0000000000927805 */ /* 0x000fe4000001ff00 */
[----:B------:R-:W-:-:S02]  /*1850*/  CS2R R144, SRZ ;  /* 0x0000000000907805 */ /* 0x000fc4000001ff00 */
[----:B------:R-:W-:Y:S01]  /*1860*/  VIADDMNMX R3, R3, UR39, R0, PT ;  /* 0x0000002703037c46 */ /* 0x000fe2000b800100 */
[----:B------:R-:W-:Y:S01]  /*1870*/  IMAD.MOV.U32 R0, RZ, RZ, RZ ;  /* 0x000000ffff007224 */ /* 0x000fe200078e00ff */
[----:B------:R-:W-:Y:S02]  /*1880*/  CS2R R142, SRZ ;  /* 0x00000000008e7805 */ /* 0x000fe4000001ff00 */
[----:B------:R-:W-:Y:S02]  /*1890*/  CS2R R140, SRZ ;  /* 0x00000000008c7805 */ /* 0x000fe4000001ff00 */
[----:B------:R-:W-:Y:S01]  /*18a0*/  R2UR UR60, R3 ;  /* 0x00000000033c72ca */ /* 0x000fe200000e0000 */
[----:B------:R-:W-:Y:S01]  /*18b0*/  IMAD.MOV.U32 R3, RZ, RZ, RZ ;  /* 0x000000ffff037224 */ /* 0x000fe200078e00ff */
        /* <DEDUP_REMOVED lines=60> */
.L_x_9078:
[----:B------:R-:W-:Y:S01]  /*1c80*/  ULEA.HI UR4, UR49, UR49, URZ, 0x1 ;  /* 0x0000003131047291 */ /* 0x000fe2000f8f083f */
[----:B------:R-:W-:-:S03]  /*1c90*/  IMAD.U32 R3, RZ, RZ, UR50 ;  /* 0x00000032ff037e24 */ /* 0x000fc6000f8e00ff */
[----:B------:R-:W-:Y:S02]  /*1ca0*/  ULOP3.LUT UR4, UR4, 0xfffffffe, URZ, 0xc0, !UPT ;  /* 0xfffffffe04047892 */ /* 0x000fe4000f8ec03f */
[----:B------:R-:W-:Y:S02]  /*1cb0*/  ISETP.NE.AND P0, PT, R3, 0x3, PT ;  /* 0x000000030300780c */ /* 0x000fe40003f05270 */
[----:B------:R-:W-:-:S06]  /*1cc0*/  UIADD3 UR4, UR49, -UR4, URZ ;  /* 0x8000000431047290 */ /* 0x000fcc000fffe03f */
[----:B------:R-:W-:-:S05]  /*1cd0*/  IMAD.U32 R0, RZ, RZ, UR4 ;  /* 0x00000004ff007e24 */ /* 0x000fca000f8e00ff */
[----:B------:R-:W-:-:S04]  /*1ce0*/  SHF.L.U32 R0, R0, 0x1f, RZ ;  /* 0x0000001f00007819 */ /* 0x000fc800000006ff */
[----:B------:R-:W0:Y:S02]  /*1cf0*/  SYNCS.PHASECHK.TRANS64.TRYWAIT P1, [UR41+0x28800], R0 ;  /* 0x02880000ff0075a7 */ /* 0x000e240008020169 */
[----:B0-----:R-:W-:Y:S05]  /*1d00*/  @!P1 BRA `(.L_x_9079) ;  /* 0x0000010800c89947 */ /* 0x001fea0003800000 */
.L_x_9225:
[----:B------:R-:W-:Y:S05]  /*1d10*/  @!P0 BRA `(.L_x_9080) ;  /* 0x0000000000048947 */ /* 0x000fea0003800000 */
[----:B------:R-:W-:Y:S01]  /*1d20*/  BPT.TRAP 0x1 ;  /* 0x000000040000795c */ /* 0x000fe20000300000 */
.L_x_9080:
[----:B0-----:R-:W-:Y:S02]  /*1d30*/  IMAD.U32 R0, RZ, RZ, UR47 ;  /* 0x0000002fff007e24 */ /* 0x001fe4000f8e00ff */
[----:B------:R-:W-:-:S03]  /*1d40*/  IMAD.U32 R3, RZ, RZ, UR48 ;  /* 0x00000030ff037e24 */ /* 0x000fc6000f8e00ff */
[----:B------:R-:W-:Y:S02]  /*1d50*/  LEA R0, R0, UR41, 0x3 ;  /* 0x0000002900007c11 */ /* 0x000fe4000f8e18ff */
[----:B------:R-:W-:-:S04]  /*1d60*/  SHF.L.U32 R3, R3, 0x1f, RZ ;  /* 0x0000001f03037819 */ /* 0x000fc800000006ff */
[----:B------:R0:W1:Y:S01]  /*1d70*/  SYNCS.PHASECHK.TRANS64.TRYWAIT P1, [R0+URZ+0x28830], R3 ;  /* 0x02883003000075a7 */ /* 0x000062000802017f */
[----:B------:R-:W-:Y:S05]  /*1d80*/  @!P0 BRA `(.L_x_9081) ;  /* 0x0000000000048947 */ /* 0x000fea0003800000 */
[----:B------:R-:W-:Y:S01]  /*1d90*/  BPT.TRAP 0x1 ;  /* 0x000000040000795c */ /* 0x000fe20000300000 */
.L_x_9081:
[----:B-1----:R-:W-:Y:S05]  /*1da0*/  @P1 BRA `(.L_x_9082) ;  /* 0x0000000000081947 */ /* 0x002fea0003800000 */
[----:B------:R-:W1:Y:S02]  /*1db0*/  SYNCS.PHASECHK.TRANS64.TRYWAIT P1, [R0+URZ+0x28830], R3 ;  /* 0x02883003000075a7 */ /* 0x000e64000802017f */
[----:B-1----:R-:W-:Y:S05]  /*1dc0*/  @!P1 BRA `(.L_x_9083) ;  /* 0x0000010800b09947 */ /* 0x002fea0003800000 */
.L_x_9082:
        /* <DEDUP_REMOVED lines=63> */
.L_x_9084:
[----:B------:R-:W-:Y:S01]  /*21c0*/  UISETP.NE.AND UP0, UPT, UR54, URZ, UPT ;  /* 0x0000003f3600728c */ /* 0x000fe2000bf05270 */
[----:B------:R-:W-:Y:S01]  /*21d0*/  VIADD R5, R17, UR37 ;  /* 0x0000002511057c36 */ /* 0x000fe20008000000 */
[----:B------:R-:W-:Y:S01]  /*21e0*/  ULDC UR55, c[0x0][0x988] ;  /* 0x0002620000377ab9 */ /* 0x000fe20000000800 */
[----:B------:R-:W-:Y:S01]  /*21f0*/  IMAD.U32 R8, RZ, RZ, UR53 ;  /* 0x00000035ff087e24 */ /* 0x000fe2000f8e00ff */
[----:B------:R-:W-:Y:S01]  /*2200*/  R2UR UR11, R0 ;  /* 0x00000000000b72ca */ /* 0x000fe200000e0000 */
[----:B------:R-:W-:Y:S01]  /*2210*/  UMOV UR10, UR37 ;  /* 0x00000025000a7c82 */ /* 0x000fe20008000000 */
[----:B------:R-:W-:Y:S02]  /*2220*/  PLOP3.LUT P1, PT, PT, PT, UP0, 0x80, 0x0 ;  /* 0x000000000000781c */ /* 0x000fe40003f2f008 */
[----:B------:R-:W-:Y:S02]  /*2230*/  CS2R R150, SRZ ;  /* 0x0000000000967805 */ /* 0x000fe4000001ff00 */
[----:B------:R-:W-:-:S02]  /*2240*/  PLOP3.LUT P2, PT, PT, PT, UP0, 0x80, 0x0 ;  /* 0x000000000000781c */ /* 0x000fc40003f4f008 */
[----:B------:R-:W-:Y:S02]  /*2250*/  CS2R R148, SRZ ;  /* 0x0000000000947805 */ /* 0x000fe4000001ff00 */
[----:B------:R-:W-:Y:S01]  /*2260*/  CS2R R146, SRZ ;  /* 0x0000000000927805 */ /* 0x000fe2000001ff00 */
[----:B------:R-:W-:Y:S01]  /*2270*/  @UP0 ULDC UR6, c[0x0][0x44c] ;  /* 0x0001130000060ab9 */ /* 0x000fe20000000800 */
[----:B------:R-:W-:Y:S01]  /*2280*/  @UP0 ULDC UR14, c[0x0][0x450] ;  /* 0x00011400000e0ab9 */ /* 0x000fe20000000800 */
[----:B------:R-:W-:Y:S02]  /*2290*/  CS2R R144, SRZ ;  /* 0x0000000000907805 */ /* 0x000fe4000001ff00 */
[----:B------:R-:W-:Y:S02]  /*22a0*/  CS2R R142, SRZ ;  /* 0x00000000008e7805 */ /* 0x000fe4000001ff00 */
[----:B------:R-:W-:Y:S02]  /*22b0*/  CS2R R140, SRZ ;  /* 0x00000000008c7805 */ /* 0x000fe4000001ff00 */
[----:B------:R-:W-:-:S02]  /*22c0*/  CS2R R138, SRZ ;  /* 0x00000000008a7805 */ /* 0x000fc4000001ff00 */
[----:B------:R-:W-:Y:S02]  /*22d0*/  CS2R R136, SRZ ;  /* 0x0000000000887805 */ /* 0x000fe4000001ff00 */
[----:B------:R-:W-:Y:S01]  /*22e0*/  CS2R R134, SRZ ;  /* 0x0000000000867805 */ /* 0x000fe2000001ff00 */
[----:B01----:R-:W-:Y:S01]  /*22f0*/  @P1 IMAD.HI.U32 R3, R5, UR6, RZ ;  /* 0x0000000605031c27 */ /* 0x003fe2000f8e00ff */
[----:B------:R-:W-:Y:S01]  /*2300*/  @UP0 ULDC UR6, c[0x0][0x450] ;  /* 0x0001140000060ab9 */ /* 0x000fe20000000800 */
[----:B------:R-:W-:Y:S02]  /*2310*/  CS2R R132, SRZ ;  /* 0x0000000000847805 */ /* 0x000fe4000001ff00 */
[----:B------:R-:W-:Y:S02]  /*2320*/  CS2R R130, SRZ ;  /* 0x0000000000827805 */ /* 0x000fe4000001ff00 */
[----:B------:R-:W-:Y:S02]  /*2330*/  CS2R R128, SRZ ;  /* 0x0000000000807805 */ /* 0x000fe4000001ff00 */
[----:B------:R-:W-:Y:S01]  /*2340*/  @P2 SHF.R.U32.HI R5, RZ, UR6, R3 ;  /* 0x00000006ff052c19 */ /* 0x000fe20008011603 */
[----:B------:R-:W-:Y:S01]  /*2350*/  UMOV UR6, 0xffffff80 ;  /* 0xffffff8000067882 */ /* 0x000fe20000000000 */
[----:B------:R-:W-:Y:S01]  /*2360*/  CS2R R126, SRZ ;  /* 0x00000000007e7805 */ /* 0x000fe2000001ff00 */
[----:B------:R-:W-:Y:S01]  /*2370*/  UIMAD UR6, UR60, UR6, 0x80 ;  /* 0x000000803c0674a4 */ /* 0x000fe2000f8e0206 */
[----:B------:R-:W-:Y:S01]  /*2380*/  CS2R R124, SRZ ;  /* 0x00000000007c7805 */ /* 0x000fe2000001ff00 */
[----:B------:R-:W0:Y:S01]  /*2390*/  SHFL.IDX PT, R4, R5, 0x1, 0x1c1f ;  /* 0x003c1f0005047f89 */ /* 0x000e2200000e0000 */
[----:B------:R-:W-:Y:S01]  /*23a0*/  UIADD3 UR60, UR60, -0x2, URZ ;  /* 0xfffffffe3c3c7890 */ /* 0x000fe2000fffe03f */
[----:B------:R-:W-:-:S02]  /*23b0*/  CS2R R122, SRZ ;  /* 0x00000000007a7805 */ /* 0x000fc4000001ff00 */
[----:B------:R-:W-:Y:S01]  /*23c0*/  CS2R R120, SRZ ;  /* 0x0000000000787805 */ /* 0x000fe2000001ff00 */
[----:B------:R-:W-:Y:S01]  /*23d0*/  IMAD.U32 R7, RZ, RZ, UR6 ;  /* 0x00000006ff077e24 */ /* 0x000fe2000f8e00ff */
[----:B------:R-:W1:Y:S01]  /*23e0*/  SHFL.IDX PT, R5, R5, RZ, 0x1c1f ;  /* 0x001c1fff05057589 */ /* 0x000e6200000e0000 */
[----:B------:R-:W-:Y:S01]  /*23f0*/  @UP0 ULDC UR6, c[0x0][0x44c] ;  /* 0x0001130000060ab9 */ /* 0x000fe20000000800 */
[----:B------:R-:W-:Y:S01]  /*2400*/  CS2R R118, SRZ ;  /* 0x0000000000767805 */ /* 0x000fe2000001ff00 */
[----:B------:R-:W-:Y:S01]  /*2410*/  UIMAD.WIDE.U32 UR6, UR37, UR6, URZ ;  /* 0x00000006250672a5 */ /* 0x000fe2000f8e003f */
[C-C-:B------:R-:W-:Y:S01]  /*2420*/  IADD3 R3, -R16.reuse, 0x1, R7.reuse ;  /* 0x0000000110037810 */ /* 0x140fe20007ffe107 */
[----:B------:R-:W-:Y:S01]  /*2430*/  UIADD3 UR6, UR11, 0x28840, URZ ;  /* 0x000288400b067890 */ /* 0x000fe2000fffe03f */
[----:B------:R-:W-:Y:S01]  /*2440*/  IADD3 R6, -R16, UR52, R7 ;  /* 0x0000003410067c10 */ /* 0x000fe2000fffe107 */
[----:B------:R-:W-:Y:S01]  /*2450*/  @UP0 USHF.R.U32.HI UR10, URZ, UR14, UR7 ;  /* 0x0000000e3f0a0299 */ /* 0x000fe20008011607 */
[----:B------:R-:W-:Y:S01]  /*2460*/  IADD3 R7, -R8, UR52, R3 ;  /* 0x0000003408077c10 */ /* 0x000fe2000fffe103 */
[----:B------:R-:W-:Y:S01]  /*2470*/  UPRMT UR6, UR40, 0x654, UR6 ;  /* 0x0000065428067896 */ /* 0x000fe20008000006 */
[----:B------:R-:W-:Y:S01]  /*2480*/  CS2R R116, SRZ ;  /* 0x0000000000747805 */ /* 0x000fe2000001ff00 */
[----:B------:R-:W-:Y:S01]  /*2490*/  UIADD3 UR7, UR10, UR52, -UR53 ;  /* 0x000000340a077290 */ /* 0x000fe2000fffe835 */
[----:B------:R-:W-:-:S02]  /*24a0*/  CS2R R114, SRZ ;  /* 0x0000000000727805 */ /* 0x000fc4000001ff00 */
[----:B------:R-:W-:Y:S02]  /*24b0*/  CS2R R112, SRZ ;  /* 0x0000000000707805 */ /* 0x000fe4000001ff00 */
[----:B------:R-:W-:Y:S01]  /*24c0*/  CS2R R110, SRZ ;  /* 0x00000000006e7805 */ /* 0x000fe2000001ff00 */
[----:B------:R-:W-:Y:S01]  /*24d0*/  USHF.R.S32.HI UR10, URZ, 0x1f, UR7 ;  /* 0x0000001f3f0a7899 */ /* 0x000fe20008011407 */
[----:B------:R-:W-:Y:S02]  /*24e0*/  CS2R R108, SRZ ;  /* 0x00000000006c7805 */ /* 0x000fe4000001ff00 */
[----:B------:R-:W-:Y:S01]  /*24f0*/  CS2R R106, SRZ ;  /* 0x00000000006a7805 */ /* 0x000fe2000001ff00 */
[----:B------:R-:W-:Y:S01]  /*2500*/  SYNCS.ARRIVE.TRANS64.RED.A1T0 RZ, [UR6], RZ ;  /* 0x000000ffffff79a7 */ /* 0x000fe20008100406 */
[----:B0-----:R-:W-:Y:S01]  /*2510*/  VIADDMNMX R4, R4, R7, R6, PT ;  /* 0x0000000704047246 */ /* 0x001fe20003800106 */
[----:B------:R-:W-:-:S03]  /*2520*/  ULEA.HI UR10, UR10, UR7, URZ, 0x7 ;  /* 0x000000070a0a7291 */ /* 0x000fc6000f8f383f */
[C---:B------:R-:W-:Y:S01]  /*2530*/  ISETP.GT.AND P1, PT, R4.reuse, RZ, PT ;  /* 0x000000ff0400720c */ /* 0x040fe20003f24270 */
[----:B------:R-:W-:Y:S01]  /*2540*/  USHF.R.S32.HI UR10, URZ, 0x7, UR10 ;  /* 0x000000073f0a7899 */ /* 0x000fe2000801140a */
[C---:B------:R-:W-:Y:S02]  /*2550*/  ISETP.GT.AND P2, PT, R4.reuse, 0x1, PT ;  /* 0x000000010400780c */ /* 0x040fe40003f44270 */
        /* <DEDUP_REMOVED lines=97> */
[C---:B------:R-:W-:Y:S02]  /*2b70*/  ISETP.GT.AND P2, PT, R11.reuse, 0x1, PT ;  /* 0x000000010b00780c */ /* 0x040fe40003f44270 */
[----:B------:R-:W-:Y:S01]  /*2b80*/  ISETP.GT.AND P3, PT, R11, 0x8, PT ;  /* 0x000000080b00780c */ /* 0x000fe20003f64270 */
[----:B------:R-:W0:Y:S01]  /*2b90*/  SHFL.BFLY PT, R4, R9, 0x2, 0x1f ;  /* 0x0c401f0009047f89 */ /* 0x000e2200000e0000 */
[----:B------:R-:W-:Y:S02]  /*2ba0*/  FSEL R88, R25, -INF , P2 ;  /* 0xff80000019587808 */ /* 0x000fe40001000000 */
[----:B------:R-:W-:Y:S02]  /*2bb0*/  FSEL R28, R28, -INF , P3 ;  /* 0xff8000001c1c7808 */ /* 0x000fe40001800000 */
[----:B------:R-:W-:-:S04]  /*2bc0*/  ISETP.GT.AND P2, PT, R11, 0x10, PT ;  /* 0x000000100b00780c */ /* 0x000fc80003f44270 */
[----:B------:R-:W-:Y:S02]  /*2bd0*/  FSEL R32, R32, -INF , P2 ;  /* 0xff80000020207808 */ /* 0x000fe40001000000 */
[----:B------:R-:W-:Y:S02]  /*2be0*/  ISETP.GT.AND P2, PT, R11, 0x18, PT ;  /* 0x000000180b00780c */ /* 0x000fe40003f44270 */
[----:B0-----:R-:W-:Y:S02]  /*2bf0*/  FMNMX.FTZ R13, R9, R4, !PT ;  /* 0x00000004090d7209 */ /* 0x001fe40007810000 */
[----:B------:R-:W-:Y:S02]  /*2c00*/  FSEL R9, R36, -INF , P2 ;  /* 0xff80000024097808 */ /* 0x000fe40001000000 */
[----:B------:R-:W-:Y:S01]  /*2c10*/  ISETP.GT.AND P2, PT, R11, 0x20, PT ;  /* 0x000000200b00780c */ /* 0x000fe20003f44270 */
[----:B------:R-:W0:Y:S03]  /*2c20*/  SHFL.BFLY PT, R4, R13, 0x1, 0x1f ;  /* 0x0c201f000d047f89 */ /* 0x000e2600000e0000 */
        /* <DEDUP_REMOVED lines=10> */
[C---:B------:R-:W-:Y:S01]  /*2cd0*/  FSETP.NEU.FTZ.AND P1, PT, R4.reuse, -INF , PT ;  /* 0xff8000000400780b */ /* 0x040fe20003f3d000 */
[----:B------:R-:W-:Y:S01]  /*2ce0*/  FMUL.FTZ R3, R4, UR55 ;  /* 0x0000003704037c20 */ /* 0x000fe20008410000 */
[----:B------:R-:W-:-:S04]  /*2cf0*/  ISETP.GT.AND P2, PT, R11, 0x48, PT ;  /* 0x000000480b00780c */ /* 0x000fc80003f44270 */
[----:B------:R-:W-:Y:S02]  /*2d00*/  FSEL R3, R3, RZ, P1 ;  /* 0x000000ff03037208 */ /* 0x000fe40000800000 */
[C---:B------:R-:W-:Y:S02]  /*2d10*/  ISETP.GT.AND P1, PT, R11.reuse, RZ, PT ;  /* 0x000000ff0b00720c */ /* 0x040fe40003f24270 */
[----:B------:R-:W-:Y:S01]  /*2d20*/  FSEL R60, R60, -INF , P2 ;  /* 0xff8000003c3c7808 */ /* 0x000fe20001000000 */
[--C-:B------:R-:W-:Y:S01]  /*2d30*/  FFMA.FTZ R181, R8, UR55, -R3.reuse ;  /* 0x0000003708b57c23 */ /* 0x100fe20008010803 */
[----:B------:R-:W-:Y:S01]  /*2d40*/  FSEL R7, R24, -INF , P1 ;  /* 0xff80000018077808 */ /* 0x000fe20000800000 */
[--C-:B------:R-:W-:Y:S01]  /*2d50*/  FFMA.FTZ R6, R10, UR55, -R3.reuse ;  /* 0x000000370a067c23 */ /* 0x100fe20008010803 */
[----:B------:R-:W-:Y:S01]  /*2d60*/  ISETP.GT.AND P1, PT, R11, 0x9, PT ;  /* 0x000000090b00780c */ /* 0x000fe20003f24270 */
[--C-:B------:R-:W-:Y:S01]  /*2d70*/  FFMA.FTZ R183, R12, UR55, -R3.reuse ;  /* 0x000000370cb77c23 */ /* 0x100fe20008010803 */
[----:B------:R-:W-:Y:S01]  /*2d80*/  FMNMX.FTZ R5, R7, R88, !PT ;  /* 0x0000005807057209 */ /* 0x000fe20007810000 */
[--C-:B------:R-:W-:Y:S01]  /*2d90*/  FFMA.FTZ R171, R54, UR55, -R3.reuse ;  /* 0x0000003736ab7c23 */ /* 0x100fe20008010803 */
[----:B------:R-:W-:Y:S01]  /*2da0*/  FSEL R29, R29, -INF , P1 ;  /* 0xff8000001d1d7808 */ /* 0x000fe20000800000 */
[----:B------:R-:W-:Y:S01]  /*2db0*/  MUFU.EX2 R181, R181 ;  /* 0x000000b500b57308 */ /* 0x000fe20000000800 */
[----:B------:R-:W-:Y:S01]  /*2dc0*/  FMNMX.FTZ R8, R28, R5, !PT ;  /* 0x000000051c087209 */ /* 0x000fe20007810000 */
[--C-:B------:R-:W-:Y:S01]  /*2dd0*/  FFMA.FTZ R177, R90, UR55, -R3.reuse ;  /* 0x000000375ab17c23 */ /* 0x100fe20008010803 */
[----:B------:R-:W-:Y:S01]  /*2de0*/  ISETP.GT.AND P1, PT, R11, 0x11, PT ;  /* 0x000000110b00780c */ /* 0x000fe20003f24270 */
[--C-:B------:R-:W-:Y:S01]  /*2df0*/  FFMA.FTZ R179, R94, UR55, -R3.reuse ;  /* 0x000000375eb37c23 */ /* 0x100fe20008010803 */
[----:B------:R-:W-:Y:S01]  /*2e00*/  FMNMX.FTZ R5, R29, R8, !PT ;  /* 0x000000081d057209 */ /* 0x000fe20007810000 */
[--C-:B------:R-:W-:Y:S01]  /*2e10*/  FFMA.FTZ R8, R14, UR55, -R3.reuse ;  /* 0x000000370e087c23 */ /* 0x100fe20008010803 */
[----:B------:R-:W-:Y:S01]  /*2e20*/  FSEL R33, R33, -INF , P1 ;  /* 0xff80000021217808 */ /* 0x000fe20000800000 */
[----:B------:R-:W0:Y:S01]  /*2e30*/  MUFU.EX2 R6, R6 ;  /* 0x0000000600067308 */ /* 0x000e220000000800 */
[----:B------:R-:W-:Y:S01]  /*2e40*/  FMNMX.FTZ R10, R32, R5, !PT ;  /* 0x00000005200a7209 */ /* 0x000fe20007810000 */
        /* <DEDUP_REMOVED lines=16> */
[----:B0-----:R-:W-:Y:S01]  /*2f50*/  FADD.FTZ R58, R181, R6 ;  /* 0x00000006b53a7221 */ /* 0x001fe20000010000 */
        /* <DEDUP_REMOVED lines=36> */
[----:B------:R-:W-:Y:S01]  /*31a0*/  ISETP.GT.AND P2, PT, R11, 0x50, PT ;  /* 0x000000500b00780c */ /* 0x000fe20003f44270 */
[----:B------:R-:W-:Y:S01]  /*31b0*/  MUFU.EX2 R173, R173 ;  /* 0x000000ad00ad7308 */ /* 0x000fe20000000800 */
[----:B------:R-:W-:Y:S01]  /*31c0*/  FSEL R61, R61, -INF , P1 ;  /* 0xff8000003d3d7808 */ /* 0x000fe20000800000 */
[--C-:B------:R-:W-:Y:S01]  /*31d0*/  FFMA.FTZ R159, R86, UR55, -R3.reuse ;  /* 0x00000037569f7c23 */ /* 0x100fe20008010803 */
[----:B------:R-:W-:Y:S01]  /*31e0*/  FMNMX.FTZ R24, R60, R5, !PT ;  /* 0x000000053c187209 */ /* 0x000fe20007810000 */
[----:B------:R-:W-:Y:S01]  /*31f0*/  FFMA.FTZ R87, R87, UR55, -R3 ;  /* 0x0000003757577c23 */ /* 0x000fe20008010803 */
[----:B------:R-:W-:-:S02]  /*3200*/  ISETP.GT.AND P1, PT, R11, 0x51, PT ;  /* 0x000000510b00780c */ /* 0x000fc40003f24270 */
[----:B------:R-:W-:Y:S02]  /*3210*/  CS2R R102, SRZ ;  /* 0x0000000000667805 */ /* 0x000fe4000001ff00 */
[----:B------:R-:W-:Y:S01]  /*3220*/  FSEL R64, R64, -INF , P2 ;  /* 0xff80000040407808 */ /* 0x000fe20001000000 */
[----:B------:R-:W-:Y:S01]  /*3230*/  MUFU.EX2 R14, R14 ;  /* 0x0000000e000e7308 */ /* 0x000fe20000000800 */
[----:B------:R-:W-:Y:S01]  /*3240*/  FMNMX.FTZ R5, R61, R24, !PT ;  /* 0x000000183d057209 */ /* 0x000fe20007810000 */
[----:B------:R-:W-:Y:S01]  /*3250*/  FFMA.FTZ R24, R104, UR55, -R3 ;  /* 0x0000003768187c23 */ /* 0x000fe20008010803 */
[----:B------:R-:W-:Y:S02]  /*3260*/  ISETP.GT.AND P2, PT, R11, 0x58, PT ;  /* 0x000000580b00780c */ /* 0x000fe40003f44270 */
[----:B------:R-:W-:Y:S02]  /*3270*/  CS2R R104, SRZ ;  /* 0x0000000000687805 */ /* 0x000fe4000001ff00 */
[----:B------:R-:W-:-:S02]  /*3280*/  FSEL R65, R65, -INF , P1 ;  /* 0xff80000041417808 */ /* 0x000fc40000800000 */
[----:B------:R-:W-:Y:S02]  /*3290*/  CS2R R100, SRZ ;  /* 0x0000000000647805 */ /* 0x000fe4000001ff00 */
[----:B------:R-:W-:Y:S01]  /*32a0*/  FMNMX.FTZ R36, R64, R5, !PT ;  /* 0x0000000540247209 */ /* 0x000fe20007810000 */
[----:B------:R-:W-:Y:S01]  /*32b0*/  MUFU.EX2 R175, R175 ;  /* 0x000000af00af7308 */ /* 0x000fe20000000800 */
[----:B------:R-:W-:Y:S02]  /*32c0*/  ISETP.GT.AND P1, PT, R11, 0x59, PT ;  /* 0x000000590b00780c */ /* 0x000fe40003f24270 */
[----:B------:R-:W-:Y:S02]  /*32d0*/  CS2R R98, SRZ ;  /* 0x0000000000627805 */ /* 0x000fe4000001ff00 */
[----:B------:R-:W-:Y:S02]  /*32e0*/  FSEL R68, R68, -INF , P2 ;  /* 0xff80000044447808 */ /* 0x000fe40001000000 */
[----:B------:R-:W-:-:S02]  /*32f0*/  CS2R R96, SRZ ;  /* 0x0000000000607805 */ /* 0x000fc4000001ff00 */
[----:B------:R-:W-:Y:S02]  /*3300*/  FMNMX.FTZ R5, R65, R36, !PT ;  /* 0x0000002441057209 */ /* 0x000fe40007810000 */
[----:B------:R-:W-:Y:S02]  /*3310*/  CS2R R94, SRZ ;  /* 0x00000000005e7805 */ /* 0x000fe4000001ff00 */
[----:B------:R-:W-:Y:S01]  /*3320*/  ISETP.GT.AND P2, PT, R11, 0x60, PT ;  /* 0x000000600b00780c */ /* 0x000fe20003f44270 */
[----:B------:R-:W-:Y:S01]  /*3330*/  MUFU.EX2 R24, R24 ;  /* 0x0000001800187308 */ /* 0x000fe20000000800 */
[----:B------:R-:W-:Y:S02]  /*3340*/  FSEL R69, R69, -INF , P1 ;  /* 0xff80000045457808 */ /* 0x000fe40000800000 */
[----:B------:R-:W-:Y:S02]  /*3350*/  CS2R R92, SRZ ;  /* 0x00000000005c7805 */ /* 0x000fe4000001ff00 */
[----:B------:R-:W-:-:S02]  /*3360*/  FMNMX.FTZ R36, R68, R5, !PT ;  /* 0x0000000544247209 */ /* 0x000fc40007810000 */
[----:B------:R-:W-:Y:S02]  /*3370*/  CS2R R90, SRZ ;  /* 0x00000000005a7805 */ /* 0x000fe4000001ff00 */
[----:B------:R-:W-:Y:S02]  /*3380*/  ISETP.GT.AND P1, PT, R11, 0x61, PT ;  /* 0x000000610b00780c */ /* 0x000fe40003f24270 */
[----:B------:R-:W-:Y:S01]  /*3390*/  FSEL R72, R72, -INF , P2 ;  /* 0xff80000048487808 */ /* 0x000fe20001000000 */
[----:B------:R-:W-:Y:S01]  /*33a0*/  MUFU.EX2 R169, R169 ;  /* 0x000000a900a97308 */ /* 0x000fe20000000800 */
[----:B------:R-:W-:Y:S01]  /*33b0*/  FMNMX.FTZ R5, R69, R36, !PT ;  /* 0x0000002445057209 */ /* 0x000fe20007810000 */
[----:B------:R-:W-:Y:S01]  /*33c0*/  FFMA.FTZ R36, R46, UR55, -R3 ;  /* 0x000000372e247c23 */ /* 0x000fe20008010803 */
[----:B------:R-:W-:Y:S02]  /*33d0*/  ISETP.GT.AND P2, PT, R11, 0x68, PT ;  /* 0x000000680b00780c */ /* 0x000fe40003f44270 */
[----:B------:R-:W-:-:S02]  /*33e0*/  FSEL R73, R73, -INF , P1 ;  /* 0xff80000049497808 */ /* 0x000fc40000800000 */
[----:B------:R-:W-:Y:S01]  /*33f0*/  FMNMX.FTZ R46, R72, R5, !PT ;  /* 0x00000005482e7209 */ /* 0x000fe20007810000 */
[----:B------:R-:W-:Y:S01]  /*3400*/  MUFU.EX2 R36, R36 ;  /* 0x0000002400247308 */ /* 0x000fe20000000800 */
[----:B------:R-:W-:Y:S02]  /*3410*/  ISETP.GT.AND P1, PT, R11, 0x69, PT ;  /* 0x000000690b00780c */ /* 0x000fe40003f24270 */
[----:B------:R-:W-:Y:S02]  /*3420*/  FSEL R76, R76, -INF , P2 ;  /* 0xff8000004c4c7808 */ /* 0x000fe40001000000 */
[----:B------:R-:W-:Y:S02]  /*3430*/  FMNMX.FTZ R5, R73, R46, !PT ;  /* 0x0000002e49057209 */ /* 0x000fe40007810000 */
[----:B------:R-:W-:Y:S01]  /*3440*/  ISETP.GT.AND P2, PT, R11, 0x70, PT ;  /* 0x000000700b00780c */ /* 0x000fe20003f44270 */
[----:B------:R-:W-:Y:S01]  /*3450*/  MUFU.EX2 R171, R171 ;  /* 0x000000ab00ab7308 */ /* 0x000fe20000000800 */
[----:B------:R-:W-:-:S02]  /*3460*/  FSEL R77, R77, -INF , P1 ;  /* 0xff8000004d4d7808 */ /* 0x000fc40000800000 */
[----:B------:R-:W-:Y:S02]  /*3470*/  FMNMX.FTZ R46, R76, R5, !PT ;  /* 0x000000054c2e7209 */ /* 0x000fe40007810000 */
        /* <DEDUP_REMOVED lines=8> */
[----:B------:R-:W-:Y:S02]  /*3500*/  ISETP.GT.AND P1, PT, R11, 0x79, PT ;  /* 0x000000790b00780c */ /* 0x000fe40003f24270 */
[----:B------:R-:W-:Y:S02]  /*3510*/  FSEL R84, R84, -INF , P2 ;  /* 0xff80000054547808 */ /* 0x000fe40001000000 */
[----:B------:R-:W-:Y:S02]  /*3520*/  FMNMX.FTZ R5, R81, R46, !PT ;  /* 0x0000002e51057209 */ /* 0x000fe40007810000 */
[----:B------:R-:W-:Y:S01]  /*3530*/  FSEL R85, R85, -INF , P1 ;  /* 0xff80000055557808 */ /* 0x000fe20000800000 */
[----:B------:R-:W-:Y:S01]  /*3540*/  MUFU.EX2 R167, R167 ;  /* 0x000000a700a77308 */ /* 0x000fe20000000800 */
[----:B------:R-:W-:-:S02]  /*3550*/  FMNMX.FTZ R46, R84, R5, !PT ;  /* 0x00000005542e7209 */ /* 0x000fc40007810000 */
[----:B------:R-:W-:Y:S02]  /*3560*/  F2FP.BF16.F32.PACK_AB R181, R6, R181 ;  /* 0x000000b506b5723e */ /* 0x000fe400000010ff */
[----:B------:R-:W-:Y:S01]  /*3570*/  FMNMX.FTZ R5, R85, R46, !PT ;  /* 0x0000002e55057209 */ /* 0x000fe20007810000 */
[----:B------:R-:W-:Y:S02]  /*3580*/  FFMA.FTZ R46, R59, UR55, -R3 ;  /* 0x000000373b2e7c23 */ /* 0x000fe40008010803 */
        /* <DEDUP_REMOVED lines=48> */
[----:B0-----:R-:W-:Y:S01]  /*3890*/  FADD.FTZ R11, R7, R88 ;  /* 0x00000058070b7221 */ /* 0x001fe20000010000 */
[----:B------:R-:W-:Y:S01]  /*38a0*/  F2FP.BF16.F32.PACK_AB R180, R88, R7 ;  /* 0x0000000758b4723e */ /* 0x000fe200000010ff */
[--C-:B------:R-:W-:Y:S01]  /*38b0*/  FFMA.FTZ R77, R77, UR55, -R54.reuse ;  /* 0x000000374d4d7c23 */ /* 0x100fe20008010836 */
[--C-:B------:R-:W-:Y:S01]  /*38c0*/  FFMA.FTZ R80, R80, UR55, -R54.reuse ;  /* 0x0000003750507c23 */ /* 0x100fe20008010836 */
[--C-:B------:R-:W-:Y:S01]  /*38d0*/  FFMA.FTZ R81, R81, UR55, -R54.reuse ;  /* 0x0000003751517c23 */ /* 0x100fe20008010836 */
[--C-:B------:R-:W-:Y:S01]  /*38e0*/  FFMA.FTZ R84, R84, UR55, -R54.reuse ;  /* 0x0000003754547c23 */ /* 0x100fe20008010836 */
[----:B------:R-:W-:Y:S01]  /*38f0*/  FFMA.FTZ R54, R85, UR55, -R54 ;  /* 0x0000003755367c23 */ /* 0x000fe20008010836 */
[----:B------:R-:W0:Y:S01]  /*3900*/  MUFU.EX2 R32, R32 ;  /* 0x0000002000207308 */ /* 0x000e220000000800 */
[----:B-1----:R-:W-:Y:S01]  /*3910*/  FADD.FTZ R62, R28, R11 ;  /* 0x0000000b1c3e7221 */ /* 0x002fe20000010000 */
[----:B------:R-:W-:Y:S01]  /*3920*/  FADD.FTZ R11, R183, R58 ;  /* 0x0000003ab70b7221 */ /* 0x000fe20000010000 */
[----:B------:R-:W-:-:S02]  /*3930*/  F2FP.BF16.F32.PACK_AB R183, R8, R183 ;  /* 0x000000b708b7723e */ /* 0x000fc400000010ff */
[----:B------:R-:W-:Y:S01]  /*3940*/  CS2R R88, SRZ ;  /* 0x0000000000587805 */ /* 0x000fe2000001ff00 */
[----:B------:R-:W-:Y:S02]  /*3950*/  FADD.FTZ R58, R8, R11 ;  /* 0x0000000b083a7221 */ /* 0x000fe40000010000 */
[----:B------:R-:W1:Y:S01]  /*3960*/  MUFU.EX2 R33, R33 ;  /* 0x0000002100217308 */ /* 0x000e620000000800 */
[----:B--2---:R-:W-:Y:S01]  /*3970*/  FADD.FTZ R13, R29, R62 ;  /* 0x0000003e1d0d7221 */ /* 0x004fe20000010000 */
[----:B------:R-:W-:Y:S01]  /*3980*/  FADD.FTZ R11, R177, R58 ;  /* 0x0000003ab10b7221 */ /* 0x000fe20000010000 */
[C---:B------:R-:W-:Y:S02]  /*3990*/  F2FP.BF16.F32.PACK_AB R177, R10.reuse, R177 ;  /* 0x000000b10ab1723e */ /* 0x040fe400000010ff */
[----:B------:R-:W-:Y:S01]  /*39a0*/  F2FP.BF16.F32.PACK_AB R182, R29, R28 ;  /* 0x0000001c1db6723e */ /* 0x000fe200000010ff */
[----:B------:R-:W-:Y:S02]  /*39b0*/  FADD.FTZ R58, R10, R11 ;  /* 0x0000000b0a3a7221 */ /* 0x000fe40000010000 */
[----:B------:R-:W2:Y:S01]  /*39c0*/  MUFU.EX2 R9, R9 ;  /* 0x0000000900097308 */ /* 0x000ea20000000800 */
[----:B0-----:R-:W-:Y:S01]  /*39d0*/  FADD.FTZ R0, R32, R13 ;  /* 0x0000000d20007221 */ /* 0x001fe20000010000 */
[----:B------:R-:W-:Y:S01]  /*39e0*/  FADD.FTZ R11, R179, R58 ;  /* 0x0000003ab30b7221 */ /* 0x000fe20000010000 */
[----:B------:R-:W-:-:S05]  /*39f0*/  F2FP.BF16.F32.PACK_AB R179, R12, R179 ;  /* 0x000000b30cb3723e */ /* 0x000fca00000010ff */
[----:B------:R-:W0:Y:S01]  /*3a00*/  MUFU.EX2 R178, R37 ;  /* 0x0000002500b27308 */ /* 0x000e220000000800 */
[C---:B-1----:R-:W-:Y:S01]  /*3a10*/  FADD.FTZ R0, R33.reuse, R0 ;  /* 0x0000000021007221 */ /* 0x042fe20000010000 */
[----:B------:R-:W-:-:S06]  /*3a20*/  F2FP.BF16.F32.PACK_AB R176, R33, R32 ;  /* 0x0000002021b0723e */ /* 0x000fcc00000010ff */
[----:B------:R-:W1:Y:S01]  /*3a30*/  MUFU.EX2 R40, R40 ;  /* 0x0000002800287308 */ /* 0x000e620000000800 */
[----:B--2---:R-:W-:Y:S01]  /*3a40*/  FADD.FTZ R3, R9, R0 ;  /* 0x0000000009037221 */ /* 0x004fe20000010000 */
[----:B------:R-:W-:-:S06]  /*3a50*/  FADD.FTZ R0, R12, R11 ;  /* 0x0000000b0c007221 */ /* 0x000fcc0000010000 */
        /* <DEDUP_REMOVED lines=22> */
[----:B------:R-:W-:Y:S02]  /*3bc0*/  F2FP.BF16.F32.PACK_AB R174, R45, R44 ;  /* 0x0000002c2dae723e */ /* 0x000fe400000010ff */
[C---:B------:R-:W-:Y:S01]  /*3bd0*/  F2FP.BF16.F32.PACK_AB R171, R26.reuse, R171 ;  /* 0x000000ab1aab723e */ /* 0x040fe200000010ff */
[----:B------:R-:W-:Y:S02]  /*3be0*/  FADD.FTZ R0, R26, R3 ;  /* 0x000000031a007221 */ /* 0x000fe40000010000 */
[----:B------:R-:W1:Y:S01]  /*3bf0*/  MUFU.EX2 R52, R52 ;  /* 0x0000003400347308 */ /* 0x000e620000000800 */
[----:B--2---:R-:W-:Y:S01]  /*3c00*/  FADD.FTZ R58, R48, R11 ;  /* 0x0000000b303a7221 */ /* 0x004fe20000010000 */
[----:B------:R-:W-:Y:S01]  /*3c10*/  FADD.FTZ R3, R165, R0 ;  /* 0x00000000a5037221 */ /* 0x000fe20000010000 */
[----:B------:R-:W-:-:S03]  /*3c20*/  F2FP.BF16.F32.PACK_AB R165, R46, R165 ;  /* 0x000000a52ea5723e */ /* 0x000fc600000010ff */
[----:B------:R-:W-:Y:S02]  /*3c30*/  FADD.FTZ R0, R46, R3 ;  /* 0x000000032e007221 */ /* 0x000fe40000010000 */
[----:B------:R-:W2:Y:S01]  /*3c40*/  MUFU.EX2 R53, R53 ;  /* 0x0000003500357308 */ /* 0x000ea20000000800 */
[----:B0-----:R-:W-:Y:S01]  /*3c50*/  FADD.FTZ R11, R49, R58 ;  /* 0x0000003a310b7221 */ /* 0x001fe20000010000 */
[----:B------:R-:W-:Y:S01]  /*3c60*/  FADD.FTZ R3, R167, R0 ;  /* 0x00000000a7037221 */ /* 0x000fe20000010000 */
[----:B------:R-:W-:Y:S02]  /*3c70*/  F2FP.BF16.F32.PACK_AB R168, R49, R48 ;  /* 0x0000003031a8723e */ /* 0x000fe400000010ff */
[C---:B------:R-:W-:Y:S01]  /*3c80*/  F2FP.BF16.F32.PACK_AB R167, R50.reuse, R167 ;  /* 0x000000a732a7723e */ /* 0x040fe200000010ff */
[----:B------:R-:W-:Y:S02]  /*3c90*/  FADD.FTZ R0, R50, R3 ;  /* 0x0000000332007221 */ /* 0x000fe40000010000 */
        /* <DEDUP_REMOVED lines=8> */
[----:B------:R-:W-:Y:S02]  /*3d20*/  F2FP.BF16.F32.PACK_AB R170, R53, R52 ;  /* 0x0000003435aa723e */ /* 0x000fe400000010ff */
[C---:B------:R-:W-:Y:S01]  /*3d30*/  F2FP.BF16.F32.PACK_AB R163, R30.reuse, R163 ;  /* 0x000000a31ea3723e */ /* 0x040fe200000010ff */
[----:B------:R-:W-:Y:S02]  /*3d40*/  FADD.FTZ R0, R30, R3 ;  /* 0x000000031e007221 */ /* 0x000fe40000010000 */
        /* <DEDUP_REMOVED lines=28> */
[----:B------:R-:W-:-:S05]  /*3f10*/  F2FP.BF16.F32.PACK_AB R152, R73, R72 ;  /* 0x000000484998723e */ /* 0x000fca00000010ff */
        /* <DEDUP_REMOVED lines=23> */
[----:B------:R-:W-:Y:S02]  /*4090*/  F2FP.BF16.F32.PACK_AB R158, R3, R84 ;  /* 0x00000054039e723e */ /* 0x000fe400000010ff */
[C---:B--2---:R-:W-:Y:S01]  /*40a0*/  FADD.FTZ R3, R6.reuse, R7 ;  /* 0x0000000706037221 */ /* 0x044fe20000010000 */
[----:B------:R-:W-:Y:S01]  /*40b0*/  F2FP.BF16.F32.PACK_AB R159, R6, R159 ;  /* 0x0000009f069f723e */ /* 0x000fe200000010ff */
[----:B------:R-:W-:Y:S06]  /*40c0*/  @!P1 BRA `(.L_x_9085) ;  /* 0x0000002800889947 */ /* 0x000fec0003800000 */
[----:B------:R-:W-:Y:S01]  /*40d0*/  IMAD.MOV.U32 R7, RZ, RZ, R4 ;  /* 0x000000ffff077224 */ /* 0x000fe200078e0004 */
[----:B------:R-:W-:Y:S01]  /*40e0*/  UMOV UR61, UR48 ;  /* 0x00000030003d7c82 */ /* 0x000fe20008000000 */
[----:B------:R-:W-:Y:S01]  /*40f0*/  IMAD.MOV.U32 R6, RZ, RZ, R5 ;  /* 0x000000ffff067224 */ /* 0x000fe200078e0005 */
[----:B------:R-:W-:Y:S01]  /*4100*/  UMOV UR59, UR47 ;  /* 0x0000002f003b7c82 */ /* 0x000fe20008000000 */
[----:B------:R-:W-:Y:S01]  /*4110*/  IMAD.MOV.U32 R151, RZ, RZ, RZ ;  /* 0x000000ffff977224 */ /* 0x000fe200078e00ff */
[----:B------:R-:W-:-:S06]  /*4120*/  ULDC UR55, c[0x0][0x988] ;  /* 0x0002620000377ab9 */ /* 0x000fcc0000000800 */
.L_x_9096:
[----:B------:R-:W-:Y:S01]  /*4130*/  ISETP.NE.AND P2, PT, RZ, UR45, PT ;  /* 0x0000002dff007c0c */ /* 0x000fe2000bf45270 */
[----:B------:R-:W-:-:S04]  /*4140*/  UISETP.NE.AND UP0, UPT, UR59, 0x1, UPT ;  /* 0x000000013b00788c */ /* 0x000fc8000bf05270 */
[----:B------:R-:W-:-:S04]  /*4150*/  USEL UR48, URZ, 0x1, UP0 ;  /* 0x000000013f307887 */ /* 0x000fc80008000000 */
[----:B------:R-:W-:-:S04]  /*4160*/  ULOP3.LUT UR48, UR61, UR48, URZ, 0x3c, !UPT ;  /* 0x000000303d307292 */ /* 0x000fc8000f8e3c3f */
[----:B------:R-:W-:Y:S08]  /*4170*/  @P2 BRA `(.L_x_9086) ;  /* 0x0000000000382947 */ /* 0x000ff00003800000 */
[----:B------:R-:W-:Y:S05]  /*4180*/  @!P0 BRA `(.L_x_9087) ;  /* 0x0000000000048947 */ /* 0x000fea0003800000 */
[----:B------:R-:W-:Y:S01]  /*4190*/  BPT.TRAP 0x1 ;  /* 0x000000040000795c */ /* 0x000fe20000300000 */
.L_x_9087:
        /* <DEDUP_REMOVED lines=9> */
.L_x_9088:
[----:B-1----:R-:W-:Y:S05]  /*4230*/  @P1 BRA `(.L_x_9086) ;  /* 0x0000000000081947 */ /* 0x002fea0003800000 */
[----:B------:R-:W1:Y:S02]  /*4240*/  SYNCS.PHASECHK.TRANS64.TRYWAIT P1, [UR6+0x28830], R4 ;  /* 0x02883004ff0075a7 */ /* 0x000e640008020146 */
[----:B-1----:R-:W-:Y:S05]  /*4250*/  @!P1 BRA `(.L_x_9089) ;  /* 0x000000e400a09947 */ /* 0x002fea0003800000 */
.L_x_9086:
        /* <DEDUP_REMOVED lines=50> */
.L_x_9091:
[----:B------:R-:W-:Y:S01]  /*4580*/  ULEA UR6, UR59, UR41, 0x3 ;  /* 0x000000293b067291 */ /* 0x000fe2000f8e183f */
[----:B------:R-:W-:-:S05]  /*4590*/  IMAD.U32 R4, RZ, RZ, UR61 ;  /* 0x0000003dff047e24 */ /* 0x000fca000f8e00ff */
[----:B------:R-:W-:-:S04]  /*45a0*/  SHF.L.U32 R4, R4, 0x1f, RZ ;  /* 0x0000001f04047819 */ /* 0x000fc800000006ff */
[----:B------:R0:W1:Y:S01]  /*45b0*/  SYNCS.PHASECHK.TRANS64.TRYWAIT P1, [UR6+0x28850], R4 ;  /* 0x02885004ff0075a7 */ /* 0x0000620008020146 */
[----:B------:R-:W-:Y:S05]  /*45c0*/  @!P0 BRA `(.L_x_9092) ;  /* 0x0000000000048947 */ /* 0x000fea0003800000 */
[----:B------:R-:W-:Y:S01]  /*45d0*/  BPT.TRAP 0x1 ;  /* 0x000000040000795c */ /* 0x000fe20000300000 */
.L_x_9092:
[----:B-1----:R-:W-:Y:S05]  /*45e0*/  @P1 BRA `(.L_x_9090) ;  /* 0x0000000000081947 */ /* 0x002fea0003800000 */
[----:B------:R-:W1:Y:S02]  /*45f0*/  SYNCS.PHASECHK.TRANS64.TRYWAIT P1, [UR6+0x28850], R4 ;  /* 0x02885004ff0075a7 */ /* 0x000e640008020146 */
[----:B-1----:R-:W-:Y:S05]  /*4600*/  @!P1 BRA `(.L_x_9093) ;  /* 0x000000e000cc9947 */ /* 0x002fea0003800000 */
.L_x_9090:
[----:B------:R-:W-:Y:S01]  /*4610*/  UIADD3 UR6, UR41, 0x400, URZ ;  /* 0x0000040029067890 */ /* 0x000fe2000fffe03f */
[----:B------:R-:W-:Y:S01]  /*4620*/  WARPGROUP.ARRIVE ;  /* 0x00000000000079c5 */ /* 0x000fe20000000000 */
[----:B------:R-:W-:-:S05]  /*4630*/  UMOV UR7, 0x40000040 ;  /* 0x4000004000077882 */ /* 0x000fca0000000000 */
[----:B-1----:R-:W1:Y:S01]  /*4640*/  S2R R5, SR_TID.X ;  /* 0x0000000000057919 */ /* 0x002e620000002100 */
        /* <DEDUP_REMOVED lines=8> */
[----:B-1----:R-:W-:-:S04]  /*46d0*/  SHF.R.U32.HI R5, RZ, 0x7, R5 ;  /* 0x00000007ff057819 */ /* 0x002fc80000011605 */
[----:B0-----:R-:W-:Y:S01]  /*46e0*/  IADD3 R4, -R5, 0xb, RZ ;  /* 0x0000000b05047810 */ /* 0x001fe20007ffe1ff */
        /* <DEDUP_REMOVED lines=37> */
.L_x_9094:
[----:B------:R-:W-:Y:S01]  /*4940*/  UISETP.NE.AND UP0, UPT, UR54, URZ, UPT ;  /* 0x0000003f3600728c */ /* 0x000fe2000bf05270 */
[----:B------:R-:W-:Y:S02]  /*4950*/  VIADD R10, R17, UR37 ;  /* 0x00000025110a7c36 */ /* 0x000fe40008000000 */
[----:B------:R-:W-:-:S03]  /*4960*/  IMAD.U32 R9, RZ, RZ, UR52 ;  /* 0x00000034ff097e24 */ /* 0x000fc6000f8e00ff */
        /* <DEDUP_REMOVED lines=9> */
[----:B------:R-:W-:Y:S01]  /*4a00*/  IADD3 R4, R9, UR6, -R16 ;  /* 0x0000000609047c10 */ /* 0x000fe2000fffe810 */
[----:B------:R-:W1:Y:S01]  /*4a10*/  SHFL.IDX PT, R173, R10, 0x1, 0x1c1f ;  /* 0x003c1f000aad7f89 */ /* 0x000e6200000e0000 */
[----:B------:R-:W-:-:S03]  /*4a20*/  ULEA UR6, UR47, UR41, 0x3 ;  /* 0x000000292f067291 */ /* 0x000fc6000f8e183f */
[----:B------:R-:W-:Y:S01]  /*4a30*/  VIADD R4, R4, -UR53 ;  /* 0x8000003504047c36 */ /* 0x000fe20008000000 */
[----:B------:R-:W-:-:S04]  /*4a40*/  UIADD3 UR6, UR6, 0x28840, URZ ;  /* 0x0002884006067890 */ /* 0x000fc8000fffe03f */
[----:B------:R-:W-:-:S09]  /*4a50*/  UPRMT UR6, UR40, 0x654, UR6 ;  /* 0x0000065428067896 */ /* 0x000fd20008000006 */
[----:B------:R-:W-:Y:S01]  /*4a60*/  SYNCS.ARRIVE.TRANS64.RED.A1T0 RZ, [UR6], RZ ;  /* 0x000000ffffff79a7 */ /* 0x000fe20008100406 */
[----:B0-----:R-:W-:-:S05]  /*4a70*/  IMAD.IADD R5, R4, 0x1, R5 ;  /* 0x0000000104057824 */ /* 0x001fca00078e0205 */
[C---:B------:R-:W-:Y:S01]  /*4a80*/  ISETP.GT.AND P1, PT, R5.reuse, RZ, PT ;  /* 0x000000ff0500720c */ /* 0x040fe20003f24270 */
[----:B-1----:R-:W-:Y:S01]  /*4a90*/  IMAD.IADD R4, R4, 0x1, R173 ;  /* 0x0000000104047824 */ /* 0x002fe200078e02ad */
        /* <DEDUP_REMOVED lines=94> */
[----:B------:R-:W-:-:S02]  /*5080*/  ISETP.GT.AND P2, PT, R4, RZ, PT ;  /* 0x000000ff0400720c */ /* 0x000fc40003f44270 */
[----:B------:R-:W-:Y:S02]  /*5090*/  FMNMX.FTZ R12, R85, R8, !PT ;  /* 0x00000008550c7209 */ /* 0x000fe40007810000 */
[----:B------:R-:W-:Y:S02]  /*50a0*/  ISETP.GT.AND P3, PT, R4, 0x1, PT ;  /* 0x000000010400780c */ /* 0x000fe40003f64270 */
[----:B------:R-:W-:Y:S01]  /*50b0*/  FSEL R26, R26, -INF , P2 ;  /* 0xff8000001a1a7808 */ /* 0x000fe20001000000 */
[----:B------:R-:W0:Y:S01]  /*50c0*/  SHFL.BFLY PT, R5, R12, 0x2, 0x1f ;  /* 0x0c401f000c057f89 */ /* 0x000e2200000e0000 */
[----:B------:R-:W-:Y:S02]  /*50d0*/  ISETP.GT.AND P2, PT, R4, 0x8, PT ;  /* 0x000000080400780c */ /* 0x000fe40003f44270 */
[----:B------:R-:W-:Y:S02]  /*50e0*/  FSEL R27, R27, -INF , P3 ;  /* 0xff8000001b1b7808 */ /* 0x000fe40001800000 */
[----:B------:R-:W-:-:S02]  /*50f0*/  FMNMX.FTZ R10, R26, R7, !PT ;  /* 0x000000071a0a7209 */ /* 0x000fc40007810000 */
[----:B------:R-:W-:Y:S02]  /*5100*/  ISETP.GT.AND P3, PT, R4, 0x9, PT ;  /* 0x000000090400780c */ /* 0x000fe40003f64270 */
        /* <DEDUP_REMOVED lines=24> */
[----:B------:R-:W-:Y:S02]  /*5290*/  FSEL R66, R66, -INF , P2 ;  /* 0xff80000042427808 */ /* 0x000fe40001000000 */
        /* <DEDUP_REMOVED lines=49> */
[----:B------:R-:W-:Y:S01]  /*55b0*/  FFMA.FTZ R25, R85, UR55, -R8 ;  /* 0x0000003755197c23 */ /* 0x000fe20008010808 */
[----:B------:R-:W-:Y:S01]  /*55c0*/  FMNMX.FTZ R161, R20, R161, !PT ;  /* 0x000000a114a17209 */ /* 0x000fe20007810000 */
[----:B------:R-:W-:Y:S01]  /*55d0*/  MUFU.EX2 R9, R9 ;  /* 0x0000000900097308 */ /* 0x000fe20000000800 */
[----:B------:R-:W-:-:S02]  /*55e0*/  FSEL R55, R55, -INF , P3 ;  /* 0xff80000037377808 */ /* 0x000fc40001800000 */
[----:B------:R-:W-:Y:S02]  /*55f0*/  FMNMX.FTZ R24, R54, R161, !PT ;  /* 0x000000a136187209 */ /* 0x000fe40007810000 */
[----:B------:R-:W-:Y:S02]  /*5600*/  ISETP.GT.AND P3, PT, R4, 0x41, PT ;  /* 0x000000410400780c */ /* 0x000fe40003f64270 */
[----:B------:R-:W-:Y:S01]  /*5610*/  FMNMX.FTZ R51, R55, R24, !PT ;  /* 0x0000001837337209 */ /* 0x000fe20007810000 */
[----:B------:R-:W-:Y:S01]  /*5620*/  MUFU.EX2 R180, R180 ;  /* 0x000000b400b47308 */ /* 0x000fe20000000800 */
[----:B------:R-:W-:Y:S02]  /*5630*/  FSEL R59, R59, -INF , P3 ;  /* 0xff8000003b3b7808 */ /* 0x000fe40001800000 */
[----:B------:R-:W-:Y:S01]  /*5640*/  FMNMX.FTZ R24, R58, R51, !PT ;  /* 0x000000333a187209 */ /* 0x000fe20007810000 */
[----:B------:R-:W-:Y:S01]  /*5650*/  FFMA.FTZ R51, R153, UR55, -R8 ;  /* 0x0000003799337c23 */ /* 0x000fe20008010808 */
[----:B------:R-:W-:-:S02]  /*5660*/  ISETP.GT.AND P3, PT, R4, 0x49, PT ;  /* 0x000000490400780c */ /* 0x000fc40003f64270 */
[----:B------:R-:W-:Y:S01]  /*5670*/  FMNMX.FTZ R153, R59, R24, !PT ;  /* 0x000000183b997209 */ /* 0x000fe20007810000 */
[----:B------:R-:W-:Y:S01]  /*5680*/  MUFU.EX2 R182, R182 ;  /* 0x000000b600b67308 */ /* 0x000fe20000000800 */
[----:B------:R-:W-:Y:S02]  /*5690*/  FSEL R63, R63, -INF , P3 ;  /* 0xff8000003f3f7808 */ /* 0x000fe40001800000 */
[----:B------:R-:W-:Y:S02]  /*56a0*/  FMNMX.FTZ R24, R62, R153, !PT ;  /* 0x000000993e187209 */ /* 0x000fe40007810000 */
[----:B------:R-:W-:Y:S02]  /*56b0*/  ISETP.GT.AND P3, PT, R4, 0x51, PT ;  /* 0x000000510400780c */ /* 0x000fe40003f64270 */
[----:B------:R-:W-:Y:S01]  /*56c0*/  FMNMX.FTZ R45, R63, R24, !PT ;  /* 0x000000183f2d7209 */ /* 0x000fe20007810000 */
        /* <DEDUP_REMOVED lines=18> */
[----:B------:R-:W-:Y:S01]  /*57f0*/  FMNMX.FTZ R24, R74, R41, !PT ;  /* 0x000000294a187209 */ /* 0x000fe20007810000 */
[--C-:B------:R-:W-:Y:S01]  /*5800*/  FFMA.FTZ R41, R53, UR55, -R8.reuse ;  /* 0x0000003735297c23 */ /* 0x100fe20008010808 */
[----:B------:R-:W-:Y:S01]  /*5810*/  ISETP.GT.AND P3, PT, R4, 0x69, PT ;  /* 0x000000690400780c */ /* 0x000fe20003f64270 */
[----:B------:R-:W-:Y:S01]  /*5820*/  FFMA.FTZ R53, R61, UR55, -R8 ;  /* 0x000000373d357c23 */ /* 0x000fe20008010808 */
[----:B------:R-:W-:Y:S01]  /*5830*/  FSEL R78, R78, -INF , P2 ;  /* 0xff8000004e4e7808 */ /* 0x000fe20001000000 */
[----:B------:R-:W-:Y:S01]  /*5840*/  MUFU.EX2 R39, R39 ;  /* 0x0000002700277308 */ /* 0x000fe20000000800 */
[----:B------:R-:W-:Y:S02]  /*5850*/  FMNMX.FTZ R49, R75, R24, !PT ;  /* 0x000000184b317209 */ /* 0x000fe40007810000 */
[----:B------:R-:W-:Y:S02]  /*5860*/  ISETP.GT.AND P2, PT, R4, 0x70, PT ;  /* 0x000000700400780c */ /* 0x000fe40003f44270 */
[----:B------:R-:W-:-:S02]  /*5870*/  FSEL R79, R79, -INF , P3 ;  /* 0xff8000004f4f7808 */ /* 0x000fc40001800000 */
[----:B------:R-:W-:Y:S01]  /*5880*/  FMNMX.FTZ R24, R78, R49, !PT ;  /* 0x000000314e187209 */ /* 0x000fe20007810000 */
[----:B------:R-:W-:Y:S01]  /*5890*/  FFMA.FTZ R49, R65, UR55, -R8 ;  /* 0x0000003741317c23 */ /* 0x000fe20008010808 */
[----:B------:R-:W-:Y:S01]  /*58a0*/  ISETP.GT.AND P3, PT, R4, 0x71, PT ;  /* 0x000000710400780c */ /* 0x000fe20003f64270 */
[----:B------:R-:W-:Y:S01]  /*58b0*/  MUFU.EX2 R172, R172 ;  /* 0x000000ac00ac7308 */ /* 0x000fe20000000800 */
[----:B------:R-:W-:Y:S02]  /*58c0*/  FSEL R82, R82, -INF , P2 ;  /* 0xff80000052527808 */ /* 0x000fe40001000000 */
[----:B------:R-:W-:Y:S02]  /*58d0*/  FMNMX.FTZ R37, R79, R24, !PT ;  /* 0x000000184f257209 */ /* 0x000fe40007810000 */
[----:B------:R-:W-:Y:S02]  /*58e0*/  ISETP.GT.AND P2, PT, R4, 0x78, PT ;  /* 0x000000780400780c */ /* 0x000fe40003f44270 */
[----:B------:R-:W-:Y:S01]  /*58f0*/  FSEL R83, R83, -INF , P3 ;  /* 0xff80000053537808 */ /* 0x000fe20001800000 */
[----:B------:R-:W-:Y:S01]  /*5900*/  MUFU.EX2 R47, R47 ;  /* 0x0000002f002f7308 */ /* 0x000fe20000000800 */
[----:B------:R-:W-:-:S02]  /*5910*/  FMNMX.FTZ R24, R82, R37, !PT ;  /* 0x0000002552187209 */ /* 0x000fc40007810000 */
[----:B------:R-:W-:Y:S02]  /*5920*/  ISETP.GT.AND P3, PT, R4, 0x79, PT ;  /* 0x000000790400780c */ /* 0x000fe40003f64270 */
[----:B------:R-:W-:Y:S02]  /*5930*/  FSEL R86, R86, -INF , P2 ;  /* 0xff80000056567808 */ /* 0x000fe40001000000 */
[----:B------:R-:W-:Y:S01]  /*5940*/  FMNMX.FTZ R37, R83, R24, !PT ;  /* 0x0000001853257209 */ /* 0x000fe20007810000 */
[----:B------:R-:W-:Y:S01]  /*5950*/  MUFU.EX2 R174, R174 ;  /* 0x000000ae00ae7308 */ /* 0x000fe20000000800 */
[----:B------:R-:W-:Y:S02]  /*5960*/  FSEL R87, R87, -INF , P3 ;  /* 0xff80000057577808 */ /* 0x000fe40001800000 */
        /* <DEDUP_REMOVED lines=55> */
[----:B------:R-:W-:-:S06]  /*5ce0*/  FFMA.FTZ R86, R86, UR55, -R29 ;  /* 0x0000003756567c23 */ /* 0x000fcc000801081d */
[----:B------:R-:W2:Y:S01]  /*5cf0*/  MUFU.EX2 R183, R183 ;  /* 0x000000b700b77308 */ /* 0x000ea20000000800 */
[----:B0-----:R-:W-:-:S04]  /*5d00*/  FFMA.FTZ R27, R6, R0, R9 ;  /* 0x00000000061b7223 */ /* 0x001fc80000010009 */
[----:B------:R-:W-:-:S03]  /*5d10*/  FADD.FTZ R27, R180, R27 ;  /* 0x0000001bb41b7221 */ /* 0x000fc60000010000 */
[----:B------:R-:W0:Y:S01]  /*5d20*/  MUFU.EX2 R10, R10 ;  /* 0x0000000a000a7308 */ /* 0x000e220000000800 */
[----:B-1----:R-:W-:Y:S01]  /*5d30*/  FFMA.FTZ R0, R7, R3, R8 ;  /* 0x0000000307007223 */ /* 0x002fe20000010008 */
        /* <DEDUP_REMOVED lines=19> */
[----:B------:R-:W-:-:S04]  /*5e70*/  FADD.FTZ R38, R174, R27 ;  /* 0x0000001bae267221 */ /* 0x000fc80000010000 */
[----:B------:R-:W-:Y:S02]  /*5e80*/  FADD.FTZ R27, R51, R38 ;  /* 0x00000026331b7221 */ /* 0x000fe40000010000 */
[----:B------:R-:W2:Y:S01]  /*5e90*/  MUFU.EX2 R173, R173 ;  /* 0x000000ad00ad7308 */ /* 0x000ea20000000800 */
[----:B0-----:R-:W-:Y:S01]  /*5ea0*/  FADD.FTZ R3, R179, R0 ;  /* 0x00000000b3037221 */ /* 0x001fe20000010000 */
[----:B------:R-:W-:-:S04]  /*5eb0*/  FADD.FTZ R38, R168, R27 ;  /* 0x0000001ba8267221 */ /* 0x000fc80000010000 */
[----:B------:R-:W-:Y:S01]  /*5ec0*/  FADD.FTZ R27, R45, R38 ;  /* 0x000000262d1b7221 */ /* 0x000fe20000010000 */
[----:B------:R-:W-:Y:S01]  /*5ed0*/  FFMA.FTZ R38, R75, UR55, -R29 ;  /* 0x000000374b267c23 */ /* 0x000fe2000801081d */
[----:B------:R-:W0:Y:S01]  /*5ee0*/  MUFU.EX2 R26, R26 ;  /* 0x0000001a001a7308 */ /* 0x000e220000000800 */
[----:B-1----:R-:W-:Y:S01]  /*5ef0*/  FADD.FTZ R0, R12, R3 ;  /* 0x000000030c007221 */ /* 0x002fe20000010000 */
[----:B------:R-:W-:-:S04]  /*5f00*/  FADD.FTZ R40, R170, R27 ;  /* 0x0000001baa287221 */ /* 0x000fc80000010000 */
        /* <DEDUP_REMOVED lines=80> */
.L_x_9095:
        /* <DEDUP_REMOVED lines=110> */
.L_x_9085:
        /* <DEDUP_REMOVED lines=8> */
.L_x_9108:
        /* <DEDUP_REMOVED lines=9> */
.L_x_9099:
[----:B------:R-:W-:Y:S01]  /*6c00*/  ULEA UR6, UR47, UR41, 0x3 ;  /* 0x000000292f067291 */ /* 0x000fe2000f8e183f */
[----:B------:R-:W-:-:S05]  /*6c10*/  IMAD.U32 R4, RZ, RZ, UR48 ;  /* 0x00000030ff047e24 */ /* 0x000fca000f8e00ff */
[----:B------:R-:W-:-:S04]  /*6c20*/  SHF.L.U32 R4, R4, 0x1f, RZ ;  /* 0x0000001f04047819 */ /* 0x000fc800000006ff */
[----:B------:R0:W1:Y:S01]  /*6c30*/  SYNCS.PHASECHK.TRANS64.TRYWAIT P1, [UR6+0x28830], R4 ;  /* 0x02883004ff0075a7 */ /* 0x0000620008020146 */
[----:B------:R-:W-:Y:S05]  /*6c40*/  @!P0 BRA `(.L_x_9100) ;  /* 0x0000000000048947 */ /* 0x000fea0003800000 */
[----:B------:R-:W-:Y:S01]  /*6c50*/  BPT.TRAP 0x1 ;  /* 0x000000040000795c */ /* 0x000fe20000300000 */
.L_x_9100:
[----:B-1----:R-:W-:Y:S05]  /*6c60*/  @P1 BRA `(.L_x_9098) ;  /* 0x0000000000081947 */ /* 0x002fea0003800000 */
[----:B------:R-:W1:Y:S02]  /*6c70*/  SYNCS.PHASECHK.TRANS64.TRYWAIT P1, [UR6+0x28830], R4 ;  /* 0x02883004ff0075a7 */ /* 0x000e640008020146 */
[----:B-1----:R-:W-:Y:S05]  /*6c80*/  @!P1 BRA `(.L_x_9101) ;  /* 0x000000bc00449947 */ /* 0x002fea0003800000 */
.L_x_9098:
[----:B-1----:R-:W1:Y:S01]  /*6c90*/  S2R R5, SR_TID.X ;  /* 0x0000000000057919 */ /* 0x002e620000002100 */
[----:B------:R-:W-:Y:S01]  /*6ca0*/  ULEA UR34, UR47, UR51, 0xb ;  /* 0x000000332f227291 */ /* 0x000fe2000f8e583f */
[----:B------:R-:W-:Y:S01]  /*6cb0*/  UMOV UR35, 0x40000040 ;  /* 0x4000004000237882 */ /* 0x000fe20000000000 */
[----:B------:R-:W-:Y:S02]  /*6cc0*/  UMOV UR7, 0x40000040 ;  /* 0x4000004000077882 */ /* 0x000fe40000000000 */
        /* <DEDUP_REMOVED lines=43> */
.L_x_9103:
[----:B------:R-:W-:Y:S01]  /*6f80*/  ULEA UR6, UR53, UR41, 0x3 ;  /* 0x0000002935067291 */ /* 0x000fe2000f8e183f */
[----:B------:R-:W-:-:S05]  /*6f90*/  IMAD.U32 R4, RZ, RZ, UR54 ;  /* 0x00000036ff047e24 */ /* 0x000fca000f8e00ff */
[----:B------:R-:W-:-:S04]  /*6fa0*/  SHF.L.U32 R4, R4, 0x1f, RZ ;  /* 0x0000001f04047819 */ /* 0x000fc800000006ff */
[----:B------:R0:W1:Y:S01]  /*6fb0*/  SYNCS.PHASECHK.TRANS64.TRYWAIT P1, [UR6+0x28850], R4 ;  /* 0x02885004ff0075a7 */ /* 0x0000620008020146 */
[----:B------:R-:W-:Y:S05]  /*6fc0*/  @!P0 BRA `(.L_x_9104) ;  /* 0x0000000000048947 */ /* 0x000fea0003800000 */
[----:B------:R-:W-:Y:S01]  /*6fd0*/  BPT.TRAP 0x1 ;  /* 0x000000040000795c */ /* 0x000fe20000300000 */
.L_x_9104:
[----:B-1----:R-:W-:Y:S05]  /*6fe0*/  @P1 BRA `(.L_x_9102) ;  /* 0x0000000000081947 */ /* 0x002fea0003800000 */
[----:B------:R-:W1:Y:S02]  /*6ff0*/  SYNCS.PHASECHK.TRANS64.TRYWAIT P1, [UR6+0x28850], R4 ;  /* 0x02885004ff0075a7 */ /* 0x000e640008020146 */
[----:B-1----:R-:W-:Y:S05]  /*7000*/  @!P1 BRA `(.L_x_9105) ;  /* 0x000000b8007c9947 */ /* 0x002fea0003800000 */
.L_x_9102:
        /* <DEDUP_REMOVED lines=51> */
.L_x_9106:
        /* <DEDUP_REMOVED lines=78> */
[----:B------:R-:W-:-:S03]  /*7820*/  FADD.FTZ R6, -R5, R6 ;  /* 0x0000000605067221 */ /* 0x000fc60000010100 */
[--C-:B------:R-:W-:Y:S01]  /*7830*/  FFMA.FTZ R153, R41, UR55, -R8.reuse ;  /* 0x0000003729997c23 */ /* 0x100fe20008010808 */
[--C-:B------:R-:W-:Y:S01]  /*7840*/  FFMA.FTZ R161, R25, UR55, -R8.reuse ;  /* 0x0000003719a17c23 */ /* 0x100fe20008010808 */
[--C-:B------:R-:W-:Y:S01]  /*7850*/  FFMA.FTZ R159, R29, UR55, -R8.reuse ;  /* 0x000000371d9f7c23 */ /* 0x100fe20008010808 */
[--C-:B------:R-:W-:Y:S01]  /*7860*/  FFMA.FTZ R157, R33, UR55, -R8.reuse ;  /* 0x00000037219d7c23 */ /* 0x100fe20008010808 */
        /* <DEDUP_REMOVED lines=29> */
[C---:B------:R-:W-:Y:S01]  /*7a40*/  FADD.FTZ R6, -R4.reuse, R7 ;  /* 0x0000000704067221 */ /* 0x040fe20000010100 */
[----:B------:R-:W-:Y:S01]  /*7a50*/  FMUL.FTZ R8, R4, UR55 ;  /* 0x0000003704087c20 */ /* 0x000fe20008410000 */
[----:B------:R0:W-:Y:S02]  /*7a60*/  MUFU.EX2 R7, R12 ;  /* 0x0000000c00077308 */ /* 0x0001e40000000800 */
[----:B------:R-:W-:Y:S01]  /*7a70*/  FMUL.FTZ R6, R6, UR55 ;  /* 0x0000003706067c20 */ /* 0x000fe20008410000 */
[--C-:B------:R-:W-:Y:S01]  /*7a80*/  FFMA.FTZ R181, R26, UR55, -R8.reuse ;  /* 0x000000371ab57c23 */ /* 0x100fe20008010808 */
[--C-:B------:R-:W-:Y:S01]  /*7a90*/  FFMA.FTZ R10, R27, UR55, -R8.reuse ;  /* 0x000000371b0a7c23 */ /* 0x100fe20008010808 */
[--C-:B------:R-:W-:Y:S01]  /*7aa0*/  FFMA.FTZ R183, R30, UR55, -R8.reuse ;  /* 0x000000371eb77c23 */ /* 0x100fe20008010808 */
[--C-:B------:R-:W-:Y:S01]  /*7ab0*/  FFMA.FTZ R177, R34, UR55, -R8.reuse ;  /* 0x0000003722b17c23 */ /* 0x100fe20008010808 */
[--C-:B------:R-:W-:Y:S01]  /*7ac0*/  FFMA.FTZ R14, R35, UR55, -R8.reuse ;  /* 0x00000037230e7c23 */ /* 0x100fe20008010808 */
[----:B------:R-:W1:Y:S01]  /*7ad0*/  MUFU.EX2 R180, R180 ;  /* 0x000000b400b47308 */ /* 0x000e620000000800 */
[--C-:B0-----:R-:W-:Y:S01]  /*7ae0*/  FFMA.FTZ R12, R31, UR55, -R8.reuse ;  /* 0x000000371f0c7c23 */ /* 0x101fe20008010808 */
        /* <DEDUP_REMOVED lines=18> */
[----:B------:R-:W-:-:S04]  /*7c10*/  FFMA.FTZ R86, R86, UR55, -R8 ;  /* 0x0000003756567c23 */ /* 0x000fc80008010808 */
        /* <DEDUP_REMOVED lines=93> */
[--C-:B------:R-:W-:Y:S01]  /*81f0*/  FFMA.FTZ R44, R83, UR55, -R8.reuse ;  /* 0x00000037532c7c23 */ /* 0x100fe20008010808 */
[----:B------:R-:W-:-:S05]  /*8200*/  FFMA.FTZ R8, R87, UR55, -R8 ;  /* 0x0000003757087c23 */ /* 0x000fca0008010808 */
        /* <DEDUP_REMOVED lines=42> */
.L_x_9107:
[----:B------:R-:W-:Y:S01]  /*84b0*/  UISETP.GT.AND UP0, UPT, UR60, UR39, UPT ;  /* 0x000000273c00728c */ /* 0x000fe2000bf04270 */
[----:B------:R-:W-:Y:S01]  /*84c0*/  F2FP.BF16.F32.PACK_AB R180, R161, R180 ;  /* 0x000000b4a1b4723e */ /* 0x000fe200000010ff */
[----:B------:R-:W-:Y:S01]  /*84d0*/  ULEA UR6, UR53, UR41, 0x3 ;  /* 0x0000002935067291 */ /* 0x000fe2000f8e183f */
[----:B------:R-:W-:Y:S01]  /*84e0*/  F2FP.BF16.F32.PACK_AB R182, R159, R182 ;  /* 0x000000b69fb6723e */ /* 0x000fe200000010ff */
[----:B------:R-:W-:Y:S01]  /*84f0*/  UIADD3 UR7, UR60, -0x1, URZ ;  /* 0xffffffff3c077890 */ /* 0x000fe2000fffe03f */
[----:B------:R-:W-:Y:S01]  /*8500*/  F2FP.BF16.F32.PACK_AB R176, R157, R176 ;  /* 0x000000b09db0723e */ /* 0x000fe200000010ff */
[----:B------:R-:W-:Y:S01]  /*8510*/  UIADD3 UR6, UR6, 0x28860, URZ ;  /* 0x0002886006067890 */ /* 0x000fe2000fffe03f */
[----:B------:R-:W-:Y:S01]  /*8520*/  PLOP3.LUT P1, PT, PT, PT, UP0, 0x80, 0x0 ;  /* 0x000000000000781c */ /* 0x000fe20003f2f008 */
[----:B------:R-:W-:Y:S01]  /*8530*/  UMOV UR54, UR48 ;  /* 0x0000003000367c82 */ /* 0x000fe20008000000 */
[----:B------:R-:W-:Y:S01]  /*8540*/  UMOV UR53, UR47 ;  /* 0x0000002f00357c82 */ /* 0x000fe20008000000 */
[----:B------:R-:W-:Y:S01]  /*8550*/  UPRMT UR6, UR40, 0x654, UR6 ;  /* 0x0000065428067896 */ /* 0x000fe20008000006 */
[----:B------:R-:W-:Y:S01]  /*8560*/  F2FP.BF16.F32.PACK_AB R178, R155, R178 ;  /* 0x000000b29bb2723e */ /* 0x000fe200000010ff */
[----:B------:R-:W-:Y:S01]  /*8570*/  UMOV UR60, UR7 ;  /* 0x00000007003c7c82 */ /* 0x000fe20008000000 */
[----:B------:R-:W-:Y:S01]  /*8580*/  F2FP.BF16.F32.PACK_AB R172, R153, R172 ;  /* 0x000000ac99ac723e */ /* 0x000fe200000010ff */
        /* <DEDUP_REMOVED lines=95> */
.L_x_9097:
[----:B------:R-:W-:Y:S06]  /*8b80*/  BAR.ARV 0x8, 0x180 ;  /* 0x0206000000007b1d */ /* 0x000fec0000002000 */
[----:B------:R-:W-:Y:S05]  /*8b90*/  @!P0 BRA `(.L_x_9109) ;  /* 0x0000000000048947 */ /* 0x000fea0003800000 */
[----:B------:R-:W-:Y:S01]  /*8ba0*/  BPT.TRAP 0x1 ;  /* 0x000000040000795c */ /* 0x000fe20000300000 */
.L_x_9109:
[----:B------:R-:W-:Y:S01]  /*8bb0*/  ULEA UR5, UR47, UR41, 0x3 ;  /* 0x000000292f057291 */ /* 0x000fe2000f8e183f */
[----:B------:R-:W-:-:S05]  /*8bc0*/  IMAD.U32 R6, RZ, RZ, UR48 ;  /* 0x00000030ff067e24 */ /* 0x000fca000f8e00ff */
[----:B------:R-:W-:-:S04]  /*8bd0*/  SHF.L.U32 R6, R6, 0x1f, RZ ;  /* 0x0000001f06067819 */ /* 0x000fc800000006ff */
[----:B------:R0:W1:Y:S01]  /*8be0*/  SYNCS.PHASECHK.TRANS64.TRYWAIT P1, [UR5+0x28850], R6 ;  /* 0x02885006ff0075a7 */ /* 0x0000620008020145 */
[----:B------:R-:W-:Y:S05]  /*8bf0*/  @!P0 BRA `(.L_x_9110) ;  /* 0x0000000000048947 */ /* 0x000fea0003800000 */
[----:B------:R-:W-:Y:S01]  /*8c00*/  BPT.TRAP 0x1 ;  /* 0x000000040000795c */ /* 0x000fe20000300000 */
.L_x_9110:
[----:B-1----:R-:W-:Y:S05]  /*8c10*/  @P1 BRA `(.L_x_9111) ;  /* 0x0000000000081947 */ /* 0x002fea0003800000 */
[----:B------:R-:W1:Y:S02]  /*8c20*/  SYNCS.PHASECHK.TRANS64.TRYWAIT P1, [UR5+0x28850], R6 ;  /* 0x02885006ff0075a7 */ /* 0x000e640008020145 */
[----:B-1----:R-:W-:Y:S05]  /*8c30*/  @!P1 BRA `(.L_x_9112) ;  /* 0x0000009c00889947 */ /* 0x002fea0003800000 */
.L_x_9111:
        /* <DEDUP_REMOVED lines=12> */
[----:B------:R-:W-:Y:S01]  /*8d00*/  HGMMA.64x128x16.F32.BF16 R88, R180, gdesc[UR4].tnspB, R88, gsb0 ;  /* 0x41e00004b4587df0 */ /* 0x000fe20008001858 */
[----:B------:R-:W-:Y:S01]  /*8d10*/  UIADD3 UR6, UR4, 0x80, URZ ;  /* 0x0000008004067890 */ /* 0x000fe2000fffe03f */
[----:B-1----:R-:W-:Y:S01]  /*8d20*/  FADD.FTZ R7, R7, R0 ;  /* 0x0000000007077221 */ /* 0x002fe20000010000 */
[----:B------:R-:W-:Y:S01]  /*8d30*/  UMOV UR7, 0x40000040 ;  /* 0x4000004000077882 */ /* 0x000fe20000000000 */
[----:B------:R-:W-:Y:S02]  /*8d40*/  IMAD.MOV.U32 R0, RZ, RZ, -0x800000 ;  /* 0xff800000ff007424 */ /* 0x000fe400078e00ff */
[----:B0-----:R-:W-:Y:S01]  /*8d50*/  FADD.FTZ R8, R6, R3 ;  /* 0x0000000306087221 */ /* 0x001fe20000010000 */
[----:B------:R-:W-:Y:S01]  /*8d60*/  IMAD.MOV.U32 R3, RZ, RZ, -0x800000 ;  /* 0xff800000ff037424 */ /* 0x000fe200078e00ff */
[----:B------:R-:W0:Y:S04]  /*8d70*/  SHFL.BFLY PT, R6, R7, 0x1, 0x1f ;  /* 0x0c201f0007067f89 */ /* 0x000e2800000e0000 */
[----:B------:R-:W1:Y:S01]  /*8d80*/  SHFL.BFLY PT, R9, R8, 0x1, 0x1f ;  /* 0x0c201f0008097f89 */ /* 0x000e6200000e0000 */
[----:B0-----:R-:W-:Y:S01]  /*8d90*/  FADD.FTZ R12, R7, R6 ;  /* 0x00000006070c7221 */ /* 0x001fe20000010000 */
[----:B------:R-:W-:-:S02]  /*8da0*/  IMAD.MOV.U32 R6, RZ, RZ, RZ ;  /* 0x000000ffff067224 */ /* 0x000fc400078e00ff */
[----:B------:R-:W-:Y:S02]  /*8db0*/  IMAD.U32 R7, RZ, RZ, UR55 ;  /* 0x00000037ff077e24 */ /* 0x000fe4000f8e00ff */
        /* <DEDUP_REMOVED lines=47> */
[----:B0-23--:R-:W-:Y:S05]  /*90b0*/  @!P0 BRA `(.L_x_9113) ;  /* 0x0000000000048947 */ /* 0x00dfea0003800000 */
[----:B------:R-:W-:Y:S01]  /*90c0*/  BPT.TRAP 0x1 ;  /* 0x000000040000795c */ /* 0x000fe20000300000 */
.L_x_9113:
        /* <DEDUP_REMOVED lines=74> */
.L_x_9077:
[----:B------:R-:W0:Y:S01]  /*9570*/  S2R R5, SR_CgaCtaId ;  /* 0x0000000000057919 */ /* 0x000e220000008800 */
[----:B------:R-:W-:Y:S01]  /*9580*/  MOV R20, 0x400 ;  /* 0x0000040000147802 */ /* 0x000fe20000000f00 */
[----:B------:R-:W-:Y:S01]  /*9590*/  BSSY B0, `(.L_x_9114) ;  /* 0x00002e3000007945 */ /* 0x000fe20003800000 */
[----:B------:R-:W-:Y:S02]  /*95a0*/  BAR.SYNC.DEFER_BLOCKING 0x5, 0x180 ;  /* 0x0146000000007b1d */ /* 0x000fe40000010000 */
[----:B0-----:R-:W-:-:S05]  /*95b0*/  LEA R20, R5, R20, 0x18 ;  /* 0x0000001405147211 */ /* 0x001fca00078ec0ff */
[----:B------:R-:W0:Y:S02]  /*95c0*/  LDS.128 R32, [R20+0x288d0] ;  /* 0x0288d00014207984 */ /* 0x000e240000000c00 */
[----:B0-----:R-:W-:Y:S02]  /*95d0*/  R2UR UR6, R33 ;  /* 0x00000000210672ca */ /* 0x001fe400000e0000 */
[----:B------:R-:W-:Y:S01]  /*95e0*/  R2UR UR5, R34 ;  /* 0x00000000220572ca */ /* 0x000fe200000e0000 */
[----:B------:R-:W-:Y:S06]  /*95f0*/  BAR.ARV 0x4, 0x180 ;  /* 0x0106000000007b1d */ /* 0x000fec0000002000 */
[----:B------:R-:W-:Y:S08]  /*9600*/  @P0 BRA `(.L_x_9115) ;  /* 0x0000002000580947 */ /* 0x000ff00003800000 */
[----:B------:R-:W0:Y:S01]  /*9610*/  S2R R5, SR_SWINHI ;  /* 0x0000000000057919 */ /* 0x000e220000002f00 */
[----:B------:R-:W-:Y:S01]  /*9620*/  ULDC.64 UR10, c[0x0][0xc00] ;  /* 0x00030000000a7ab9 */ /* 0x000fe20000000a00 */
[----:B------:R-:W-:Y:S02]  /*9630*/  ULDC.64 UR8, c[0x0][0xc00] ;  /* 0x0003000000087ab9 */ /* 0x000fe40000000a00 */
        /* <DEDUP_REMOVED lines=83> */
[----:B------:R-:W-:Y:S01]  /*9b70*/  F2FP.BF16.F32.PACK_AB R14, R141, R140 ;  /* 0x0000008c8d0e723e */ /* 0x000fe200000010ff */
[----:B0-----:R-:W-:Y:S01]  /*9b80*/  IMAD.U32 R28, RZ, RZ, UR8 ;  /* 0x00000008ff1c7e24 */ /* 0x001fe2000f8e00ff */
[----:B------:R-:W-:Y:S01]  /*9b90*/  F2FP.BF16.F32.PACK_AB R15, R143, R142 ;  /* 0x0000008e8f0f723e */ /* 0x000fe200000010ff */
[----:B------:R-:W-:Y:S01]  /*9ba0*/  IMAD.U32 R29, RZ, RZ, UR9 ;  /* 0x00000009ff1d7e24 */ /* 0x000fe2000f8e00ff */
[----:B------:R-:W-:Y:S01]  /*9bb0*/  F2FP.BF16.F32.PACK_AB R24, R145, R144 ;  /* 0x000000909118723e */ /* 0x000fe200000010ff */
[----:B------:R-:W-:Y:S01]  /*9bc0*/  ULDC.64 UR8, c[0x0][0xc08] ;  /* 0x0003020000087ab9 */ /* 0x000fe20000000a00 */
[----:B------:R-:W-:Y:S01]  /*9bd0*/  F2FP.BF16.F32.PACK_AB R25, R147, R146 ;  /* 0x000000929319723e */ /* 0x000fe200000010ff */
[----:B------:R-:W-:Y:S01]  /*9be0*/  STSM.16.M88.4 [R21], R12 ;  /* 0x0000000c15007844 */ /* 0x000fe20000000200 */
[----:B------:R-:W-:-:S02]  /*9bf0*/  F2FP.BF16.F32.PACK_AB R26, R149, R148 ;  /* 0x00000094951a723e */ /* 0x000fc400000010ff */
        /* <DEDUP_REMOVED lines=32> */
[----:B------:R-:W-:Y:S01]  /*9e00*/  USEL UR42, UR42, URZ, !UP0 ;  /* 0x0000003f2a2a7287 */ /* 0x000fe2000c000000 */
[----:B------:R-:W-:Y:S01]  /*9e10*/  ULDC.64 UR10, c[0x0][UR16+0x220] ;  /* 0x00008800100a7abb */ /* 0x000fe20008000a00 */
[----:B------:R-:W-:Y:S01]  /*9e20*/  ULDC.64 UR8, c[0x0][UR16+0x218] ;  /* 0x0000860010087abb */ /* 0x000fe20008000a00 */
[----:B0-----:R-:W-:Y:S01]  /*9e30*/  @P1 IMAD.HI.U32 R4, R11, R6, RZ ;  /* 0x000000060b041227 */ /* 0x001fe200078e00ff */
[----:B------:R-:W-:Y:S01]  /*9e40*/  USEL UR36, UR36, URZ, !UP0 ;  /* 0x0000003f24247287 */ /* 0x000fe2000c000000 */
[----:B------:R-:W-:Y:S01]  /*9e50*/  ULDC.64 UR12, c[0x0][UR16+0x228] ;  /* 0x00008a00100c7abb */ /* 0x000fe20008000a00 */
[----:B------:R-:W-:Y:S02]  /*9e60*/  UIMAD UR11, UR11, UR42, URZ ;  /* 0x0000002a0b0b72a4 */ /* 0x000fe4000f8e023f */
[----:B------:R-:W-:Y:S02]  /*9e70*/  UIMAD.WIDE.U32 UR14, UR8, UR43, URZ ;  /* 0x0000002b080e72a5 */ /* 0x000fe4000f8e003f */
[----:B------:R-:W-:Y:S01]  /*9e80*/  UIMAD UR17, UR9, UR43, URZ ;  /* 0x0000002b091172a4 */ /* 0x000fe2000f8e023f */
[----:B-1----:R-:W-:Y:S01]  /*9e90*/  @P1 SHF.R.U32.HI R7, RZ, R9, R4 ;  /* 0x00000009ff071219 */ /* 0x002fe20000011604 */
[----:B------:R-:W-:-:S02]  /*9ea0*/  UIMAD.WIDE.U32 UR8, UR10, UR42, URZ ;  /* 0x0000002a0a0872a5 */ /* 0x000fc4000f8e003f */
[----:B------:R-:W-:Y:S02]  /*9eb0*/  UIMAD.WIDE.U32 UR18, UR12, UR7, URZ ;  /* 0x000000070c1272a5 */ /* 0x000fe4000f8e003f */
[----:B------:R-:W-:Y:S01]  /*9ec0*/  UIMAD UR7, UR13, UR7, URZ ;  /* 0x000000070d0772a4 */ /* 0x000fe2000f8e023f */
[--C-:B------:R-:W-:Y:S01]  /*9ed0*/  IMAD.MOV R9, RZ, RZ, -R7.reuse ;  /* 0x000000ffff097224 */ /* 0x100fe200078e0a07 */
[----:B------:R-:W-:Y:S02]  /*9ee0*/  UIMAD UR11, UR10, UR36, UR11 ;  /* 0x000000240a0b72a4 */ /* 0x000fe4000f8e020b */
[----:B------:R-:W-:Y:S01]  /*9ef0*/  UIADD3 UR17, UR15, UR17, URZ ;  /* 0x000000110f117290 */ /* 0x000fe2000fffe03f */
[----:B------:R-:W-:Y:S02]  /*9f00*/  IMAD.U32 R4, RZ, RZ, UR18 ;  /* 0x00000012ff047e24 */ /* 0x000fe4000f8e00ff */
        /* <DEDUP_REMOVED lines=28> */
.L_x_9116:
        /* <DEDUP_REMOVED lines=16> */
[----:B0-----:R-:W-:Y:S01]  /*a1d0*/  IMAD R3, R197, 0x40, R2 ;  /* 0x00000040c5037824 */ /* 0x001fe200078e0202 */
[----:B------:R-:W-:Y:S01]  /*a1e0*/  ULDC.64 UR10, c[0x0][0xaa0] ;  /* 0x0002a800000a7ab9 */ /* 0x000fe20000000a00 */
[----:B------:R-:W0:Y:S02]  /*a1f0*/  @P1 LDC R49, c[0x0][0xbf0] ;  /* 0x0002fc00ff311b82 */ /* 0x000e240000000800 */
[----:B------:R-:W-:-:S03]  /*a200*/  IMAD.WIDE R32, R3, 0x2, R32 ;  /* 0x0000000203207825 */ /* 0x000fc600078e0220 */
[C---:B------:R-:W-:Y:S02]  /*a210*/  IADD3 R9, P6, R32.reuse, 0x1000, RZ ;  /* 0x0000100020097810 */ /* 0x040fe40007fde0ff */
[C---:B------:R-:W-:Y:S02]  /*a220*/  IADD3 R13, P5, R32.reuse, 0x2000, RZ ;  /* 0x00002000200d7810 */ /* 0x040fe40007fbe0ff */
[----:B------:R-:W-:Y:S02]  /*a230*/  LOP3.LUT R8, R9, 0x380, RZ, 0xc0, !PT ;  /* 0x0000038009087812 */ /* 0x000fe400078ec0ff */
[C---:B------:R-:W-:Y:S02]  /*a240*/  IADD3 R25, P4, R32.reuse, 0x3000, RZ ;  /* 0x0000300020197810 */ /* 0x040fe40007f9e0ff */
[C---:B------:R-:W-:Y:S02]  /*a250*/  IADD3 R29, P3, R32.reuse, 0x4000, RZ ;  /* 0x00004000201d7810 */ /* 0x040fe40007f7e0ff */
[----:B------:R-:W-:-:S02]  /*a260*/  IADD3 R37, P2, R32, 0x5000, RZ ;  /* 0x0000500020257810 */ /* 0x000fc40007f5e0ff */
[C---:B------:R-:W-:Y:S02]  /*a270*/  IADD3 R41, P0, R32.reuse, 0x6000, RZ ;  /* 0x0000600020297810 */ /* 0x040fe40007f1e0ff */
[----:B------:R-:W-:Y:S02]  /*a280*/  LOP3.LUT R5, R32, 0x380, RZ, 0xc0, !PT ;  /* 0x0000038020057812 */ /* 0x000fe400078ec0ff */
[----:B------:R-:W-:Y:S02]  /*a290*/  SHF.R.U64 R8, R8, 0x3, RZ ;  /* 0x0000000308087819 */ /* 0x000fe400000012ff */
[----:B------:R-:W-:Y:S02]  /*a2a0*/  LOP3.LUT R12, R13, 0x380, RZ, 0xc0, !PT ;  /* 0x000003800d0c7812 */ /* 0x000fe400078ec0ff */
[----:B------:R-:W-:Y:S02]  /*a2b0*/  LOP3.LUT R24, R25, 0x380, RZ, 0xc0, !PT ;  /* 0x0000038019187812 */ /* 0x000fe400078ec0ff */
[----:B------:R-:W-:-:S02]  /*a2c0*/  LOP3.LUT R28, R29, 0x380, RZ, 0xc0, !PT ;  /* 0x000003801d1c7812 */ /* 0x000fc400078ec0ff */
[----:B------:R-:W-:Y:S02]  /*a2d0*/  LOP3.LUT R36, R37, 0x380, RZ, 0xc0, !PT ;  /* 0x0000038025247812 */ /* 0x000fe400078ec0ff */
[----:B------:R-:W-:Y:S02]  /*a2e0*/  LOP3.LUT R40, R41, 0x380, RZ, 0xc0, !PT ;  /* 0x0000038029287812 */ /* 0x000fe400078ec0ff */
[----:B------:R-:W-:Y:S02]  /*a2f0*/  SHF.R.U64 R5, R5, 0x3, RZ ;  /* 0x0000000305057819 */ /* 0x000fe400000012ff */
[----:B------:R-:W-:Y:S01]  /*a300*/  LOP3.LUT R8, R8, R9, RZ, 0x3c, !PT ;  /* 0x0000000908087212 */ /* 0x000fe200078e3cff */
[----:B------:R-:W-:Y:S01]  /*a310*/  IMAD.X R9, RZ, RZ, R33, P6 ;  /* 0x000000ffff097224 */ /* 0x000fe200030e0621 */
[----:B------:R-:W-:Y:S02]  /*a320*/  IADD3 R3, P6, R32, 0x7000, RZ ;  /* 0x0000700020037810 */ /* 0x000fe40007fde0ff */
[----:B------:R-:W-:-:S02]  /*a330*/  SHF.R.U64 R12, R12, 0x3, RZ ;  /* 0x000000030c0c7819 */ /* 0x000fc400000012ff */
[----:B------:R-:W-:Y:S01]  /*a340*/  SHF.R.U64 R24, R24, 0x3, RZ ;  /* 0x0000000318187819 */ /* 0x000fe200000012ff */
[--C-:B------:R-:W-:Y:S01]  /*a350*/  IMAD.X R45, RZ, RZ, R33.reuse, P6 ;  /* 0x000000ffff2d7224 */ /* 0x100fe200030e0621 */
[----:B------:R-:W-:Y:S01]  /*a360*/  SHF.R.U64 R28, R28, 0x3, RZ ;  /* 0x000000031c1c7819 */ /* 0x000fe200000012ff */
[----:B------:R-:W-:Y:S01]  /*a370*/  UIMAD UR7, UR12, UR10, URZ ;  /* 0x0000000a0c0772a4 */ /* 0x000fe2000f8e023f */
[----:B------:R-:W-:Y:S01]  /*a380*/  SHF.R.U64 R36, R36, 0x3, RZ ;  /* 0x0000000324247819 */ /* 0x000fe200000012ff */
[----:B------:R-:W-:Y:S01]  /*a390*/  UIMAD.WIDE.U32 UR8, UR4, UR10, URZ ;  /* 0x0000000a040872a5 */ /* 0x000fe2000f8e003f */
[----:B------:R-:W-:Y:S01]  /*a3a0*/  SHF.R.U64 R40, R40, 0x3, RZ ;  /* 0x0000000328287819 */ /* 0x000fe200000012ff */
[----:B------:R-:W5:Y:S01]  /*a3b0*/  LD.E.128 R8, desc[UR56][R8.64] ;  /* 0x0000003808087980 */ /* 0x000f62000c101d00 */
        /* <DEDUP_REMOVED lines=11> */
[----:B------:R1:W5:Y:S01]  /*a470*/  LD.E.128 R4, desc[UR56][R32.64] ;  /* 0x0000003820047980 */ /* 0x000362000c101d00 */
[----:B------:R-:W-:Y:S01]  /*a480*/  LOP3.LUT R0, R3, 0x380, RZ, 0xc0, !PT ;  /* 0x0000038003007812 */ /* 0x000fe200078ec0ff */
[----:B------:R-:W-:-:S02]  /*a490*/  UIMAD UR7, UR4, UR11, UR7 ;  /* 0x0000000b040772a4 */ /* 0x000fc4000f8e0207 */
[----:B------:R-:W5:Y:S01]  /*a4a0*/  LD.E.128 R12, desc[UR56][R12.64] ;  /* 0x000000380c0c7980 */ /* 0x000f62000c101d00 */
[----:B------:R-:W-:-:S03]  /*a4b0*/  SHF.R.U64 R0, R0, 0x3, RZ ;  /* 0x0000000300007819 */ /* 0x000fc600000012ff */
[----:B------:R-:W5:Y:S01]  /*a4c0*/  LD.E.128 R24, desc[UR56][R24.64] ;  /* 0x0000003818187980 */ /* 0x000f62000c101d00 */
[----:B-1----:R-:W1:Y:S01]  /*a4d0*/  @P1 LDC R33, c[0x0][0xbec] ;  /* 0x0002fb00ff211b82 */ /* 0x002e620000000800 */
[----:B------:R-:W-:Y:S01]  /*a4e0*/  UIADD3 UR9, UR9, UR7, URZ ;  /* 0x0000000709097290 */ /* 0x000fe2000fffe03f */
[----:B------:R-:W-:Y:S01]  /*a4f0*/  LOP3.LUT R44, R0, R3, RZ, 0x3c, !PT ;  /* 0x00000003002c7212 */ /* 0x000fe200078e3cff */
[----:B------:R-:W-:Y:S01]  /*a500*/  ULDC.64 UR10, c[0x0][0xae8] ;  /* 0x0002ba00000a7ab9 */ /* 0x000fe20000000a00 */
[----:B------:R-:W-:Y:S01]  /*a510*/  IMAD R0, R19, 0x20, R197 ;  /* 0x0000002013007824 */ /* 0x000fe200078e02c5 */
[----:B------:R-:W-:Y:S01]  /*a520*/  UIMAD.WIDE.U32 UR8, UR43, UR10, UR8 ;  /* 0x0000000a2b0872a5 */ /* 0x000fe2000f8e0008 */
[----:B------:R-:W5:Y:S01]  /*a530*/  LD.E.128 R28, desc[UR56][R28.64] ;  /* 0x000000381c1c7980 */ /* 0x000f62000c101d00 */
[----:B------:R-:W-:Y:S01]  /*a540*/  USHF.R.S32.HI UR4, URZ, 0x1f, UR42 ;  /* 0x0000001f3f047899 */ /* 0x000fe2000801142a */
[----:B------:R-:W-:Y:S01]  /*a550*/  VIADD R48, R0, UR37 ;  /* 0x0000002500307c36 */ /* 0x000fe20008000000 */
[----:B------:R-:W-:Y:S01]  /*a560*/  UIMAD UR9, UR43, UR11, UR9 ;  /* 0x0000000b2b0972a4 */ /* 0x000fe2000f8e0209 */
[----:B------:R-:W5:Y:S02]  /*a570*/  LD.E.128 R36, desc[UR56][R36.64] ;  /* 0x0000003824247980 */ /* 0x000f64000c101d00 */
[----:B------:R-:W-:-:S02]  /*a580*/  ULDC.64 UR10, c[0x0][0xaf0] ;  /* 0x0002bc00000a7ab9 */ /* 0x000fc40000000a00 */
[----:B------:R-:W-:Y:S01]  /*a590*/  UIMAD UR4, UR4, UR10, URZ ;  /* 0x0000000a040472a4 */ /* 0x000fe2000f8e023f */
[----:B------:R-:W-:Y:S01]  /*a5a0*/  IMAD.MOV.U32 R3, RZ, RZ, R48 ;  /* 0x000000ffff037224 */ /* 0x000fe200078e0030 */
[----:B------:R-:W5:Y:S02]  /*a5b0*/  LD.E.128 R40, desc[UR56][R40.64] ;  /* 0x0000003828287980 */ /* 0x000f64000c101d00 */
[----:B------:R-:W-:Y:S02]  /*a5c0*/  UIMAD UR4, UR42, UR11, UR4 ;  /* 0x0000000b2a0472a4 */ /* 0x000fe4000f8e0204 */
[----:B------:R-:W5:Y:S01]  /*a5d0*/  LD.E.128 R44, desc[UR56][R44.64] ;  /* 0x000000382c2c7980 */ /* 0x000f62000c101d00 */
[----:B-1----:R-:W-:Y:S01]  /*a5e0*/  @P1 IMAD.HI.U32 R0, R48, R33, RZ ;  /* 0x0000002130001227 */ /* 0x002fe200078e00ff */
[----:B------:R-:W-:Y:S01]  /*a5f0*/  UIMAD.WIDE.U32 UR42, UR42, UR10, UR8 ;  /* 0x0000000a2a2a72a5 */ /* 0x000fe2000f8e0008 */
[----:B------:R-:W-:Y:S01]  /*a600*/  @!PT LDS RZ, [RZ] ;  /* 0x00000000fffff984 */ /* 0x000fe20000000800 */
[----:B------:R-:W-:Y:S01]  /*a610*/  @!PT LDS RZ, [RZ] ;  /* 0x00000000fffff984 */ /* 0x000fe20000000800 */
[----:B------:R-:W-:Y:S01]  /*a620*/  @!PT LDS RZ, [RZ] ;  /* 0x00000000fffff984 */ /* 0x000fe20000000800 */
[----:B------:R-:W-:Y:S01]  /*a630*/  @!PT LDS RZ, [RZ] ;  /* 0x00000000fffff984 */ /* 0x000fe20000000800 */
[----:B------:R1:W-:Y:S06]  /*a640*/  MEMBAR.ALL.CTA ;  /* 0x0000000000007992 */ /* 0x0003ec0000008000 */
[----:B-1----:R-:W1:Y:S01]  /*a650*/  FENCE.VIEW.ASYNC.S ;  /* 0x00000000000073c6 */ /* 0x002e620000000000 */
[----:B------:R-:W-:Y:S01]  /*a660*/  ULDC.64 UR8, c[0x0][0xae0] ;  /* 0x0002b80000087ab9 */ /* 0x000fe20000000a00 */
[----:B0-----:R-:W-:Y:S01]  /*a670*/  @P1 SHF.R.U32.HI R3, RZ, R49, R0 ;  /* 0x00000031ff031219 */ /* 0x001fe20000011600 */
[----:B------:R-:W-:-:S03]  /*a680*/  UIADD3 UR4, UR43, UR4, URZ ;  /* 0x000000042b047290 */ /* 0x000fc6000fffe03f */
[--C-:B------:R-:W-:Y:S01]  /*a690*/  SHF.R.S32.HI R0, RZ, 0x1f, R3.reuse ;  /* 0x0000001fff007819 */ /* 0x100fe20000011403 */
[----:B------:R-:W-:Y:S02]  /*a6a0*/  IMAD.MOV R49, RZ, RZ, -R3 ;  /* 0x000000ffff317224 */ /* 0x000fe400078e0a03 */
[----:B------:R-:W-:Y:S02]  /*a6b0*/  IMAD.U32 R33, RZ, RZ, UR43 ;  /* 0x0000002bff217e24 */ /* 0x000fe4000f8e00ff */
[----:B------:R-:W-:Y:S02]  /*a6c0*/  IMAD R0, R0, UR8, RZ ;  /* 0x0000000800007c24 */ /* 0x000fe4000f8e02ff */
[----:B------:R-:W-:Y:S02]  /*a6d0*/  IMAD R49, R34, R49, R48 ;  /* 0x0000003122317224 */ /* 0x000fe400078e0230 */
[----:B------:R-:W-:Y:S02]  /*a6e0*/  IMAD.U32 R32, RZ, RZ, UR42 ;  /* 0x0000002aff207e24 */ /* 0x000fe4000f8e00ff */
[----:B------:R-:W-:-:S02]  /*a6f0*/  IMAD.U32 R33, RZ, RZ, UR4 ;  /* 0x00000004ff217e24 */ /* 0x000fc4000f8e00ff */
[C---:B------:R-:W-:Y:S01]  /*a700*/  IMAD R51, R3.reuse, UR9, R0 ;  /* 0x0000000903337c24 */ /* 0x040fe2000f8e0200 */
[----:B------:R-:W-:Y:S01]  /*a710*/  SHF.R.S32.HI R0, RZ, 0x1f, R49 ;  /* 0x0000001fff007819 */ /* 0x000fe20000011431 */
[----:B------:R-:W-:Y:S01]  /*a720*/  IMAD.WIDE.U32 R32, R3, UR8, R32 ;  /* 0x0000000803207c25 */ /* 0x000fe2000f8e0020 */
[----:B------:R-:W-:-:S03]  /*a730*/  ULDC.64 UR8, c[0x0][0xad8] ;  /* 0x0002b60000087ab9 */ /* 0x000fc60000000a00 */
[----:B------:R-:W-:Y:S02]  /*a740*/  IMAD.IADD R33, R33, 0x1, R51 ;  /* 0x0000000121217824 */ /* 0x000fe400078e0233 */
[----:B------:R-:W-:Y:S02]  /*a750*/  IMAD R34, R0, UR8, RZ ;  /* 0x0000000800227c24 */ /* 0x000fe4000f8e02ff */
[----:B------:R-:W-:Y:S02]  /*a760*/  VIADD R50, R197, UR37 ;  /* 0x00000025c5327c36 */ /* 0x000fe40008000000 */
[C---:B------:R-:W-:Y:S02]  /*a770*/  IMAD R3, R49.reuse, UR9, R34 ;  /* 0x0000000931037c24 */ /* 0x040fe4000f8e0222 */
[----:B------:R-:W-:Y:S01]  /*a780*/  IMAD.WIDE.U32 R32, R49, UR8, R32 ;  /* 0x0000000831207c25 */ /* 0x000fe2000f8e0020 */
[----:B------:R-:W-:Y:S01]  /*a790*/  ISETP.GE.AND P2, PT, R50, R21, PT ;  /* 0x000000153200720c */ /* 0x000fe20003f46270 */
[----:B------:R-:W-:-:S02]  /*a7a0*/  ULDC.64 UR8, c[0x0][0xa80] ;  /* 0x0002a00000087ab9 */ /* 0x000fc40000000a00 */
[----:B------:R-:W-:Y:S01]  /*a7b0*/  IMAD.IADD R3, R33, 0x1, R3 ;  /* 0x0000000121037824 */ /* 0x000fe200078e0203 */
[----:B------:R-:W-:Y:S01]  /*a7c0*/  LEA R34, P3, R32, UR8, 0x1 ;  /* 0x0000000820227c11 */ /* 0x000fe2000f8608ff */
[----:B------:R-:W-:Y:S02]  /*a7d0*/  VIADD R20, R20, 0x28820 ;  /* 0x0002882014147836 */ /* 0x000fe40000000000 */
[----:B------:R-:W-:Y:S01]  /*a7e0*/  VIADD R0, R50, 0x20 ;  /* 0x0000002032007836 */ /* 0x000fe20000000000 */
[----:B------:R-:W-:Y:S02]  /*a7f0*/  LEA.HI.X R3, R32, UR9, R3, 0x1, P3 ;  /* 0x0000000920037c11 */ /* 0x000fe400098f0c03 */
[----:B------:R-:W-:Y:S02]  /*a800*/  PRMT R20, RZ, 0x654, R20 ;  /* 0x00000654ff147816 */ /* 0x000fe40000000014 */
[-C--:B------:R-:W-:Y:S01]  /*a810*/  ISETP.GE.AND P0, PT, R0, R21.reuse, PT ;  /* 0x000000150000720c */ /* 0x080fe20003f06270 */
[----:B------:R-:W-:Y:S01]  /*a820*/  VIADD R0, R50, 0x40 ;  /* 0x0000004032007836 */ /* 0x000fe20000000000 */
[----:B-1----:R0:W-:Y:S01]  /*a830*/  SYNCS.ARRIVE.TRANS64.RED.A1T0 RZ, [R20+URZ], RZ ;  /* 0x000000ff14ff79a7 */ /* 0x0021e2000810043f */
[----:B------:R0:W1:Y:S01]  /*a840*/  SHFL.IDX PT, R33, R34, RZ, 0x181f ;  /* 0x00181fff22217589 */ /* 0x00006200000e0000 */
[----:B------:R-:W-:Y:S03]  /*a850*/  BSSY B1, `(.L_x_9118) ;  /* 0x000000d000017945 */ /* 0x000fe60003800000 */
[----:B------:R0:W2:Y:S01]  /*a860*/  SHFL.IDX PT, R49, R3, RZ, 0x181f ;  /* 0x00181fff03317589 */ /* 0x0000a200000e0000 */
[----:B------:R-:W-:Y:S01]  /*a870*/  ISETP.GE.AND P1, PT, R0, R21, PT ;  /* 0x000000150000720c */ /* 0x000fe20003f26270 */
[----:B------:R-:W-:-:S12]  /*a880*/  @P2 BRA `(.L_x_9119) ;  /* 0x0000000000242947 */ /* 0x000fd80003800000 */
        /* <DEDUP_REMOVED lines=9> */
.L_x_9119:
[----:B------:R-:W-:Y:S05]  /*a920*/  BSYNC B1 ;  /* 0x0000000000017941 */ /* 0x000fea0003800000 */
.L_x_9118:
[----:B---3-5:R3:W4:Y:S01]  /*a930*/  SHFL.IDX PT, R7, R3, 0x1, 0x181f ;  /* 0x00381f0003077f89 */ /* 0x02872200000e0000 */
[----:B------:R-:W-:Y:S03]  /*a940*/  BSSY B1, `(.L_x_9120) ;  /* 0x000000c000017945 */ /* 0x000fe60003800000 */
[----:B------:R3:W0:Y:S01]  /*a950*/  SHFL.IDX PT, R5, R34, 0x1, 0x181f ;  /* 0x00381f0022057f89 */ /* 0x00062200000e0000 */
[----:B------:R-:W-:Y:S05]  /*a960*/  @P0 BRA `(.L_x_9121) ;  /* 0x0000000000240947 */ /* 0x000fea0003800000 */
[----:B------:R-:W-:Y:S02]  /*a970*/  ULDC UR4, c[0x0][0xac8] ;  /* 0x0002b20000047ab9 */ /* 0x000fe40000000800 */
[----:B------:R-:W-:Y:S02]  /*a980*/  ISETP.GE.AND P3, PT, R2, UR4, PT ;  /* 0x0000000402007c0c */ /* 0x000fe4000bf66270 */
[----:B------:R-:W-:-:S11]  /*a990*/  ISETP.GE.AND P4, PT, R18, UR4, PT ;  /* 0x0000000412007c0c */ /* 0x000fd6000bf86270 */
[-C--:B0-----:R-:W-:Y:S02]  /*a9a0*/  @!P3 LEA R4, P0, R2, R5.reuse, 0x1 ;  /* 0x000000050204b211 */ /* 0x081fe400078008ff */
[----:B------:R-:W-:Y:S02]  /*a9b0*/  @!P4 LEA R6, P2, R18, R5, 0x1 ;  /* 0x000000051206c211 */ /* 0x000fe400078408ff */
[-C--:B----4-:R-:W-:Y:S02]  /*a9c0*/  @!P3 LEA.HI.X R5, R2, R7.reuse, R218, 0x1, P0 ;  /* 0x000000070205b211 */ /* 0x090fe400000f0cda */
[----:B------:R-:W-:-:S03]  /*a9d0*/  @!P4 LEA.HI.X R7, R18, R7, R217, 0x1, P2 ;  /* 0x000000071207c211 */ /* 0x000fc600010f0cd9 */
[----:B------:R0:W-:Y:S04]  /*a9e0*/  @!P3 ST.E.128 desc[UR56][R4.64], R8 ;  /* 0x000000080400b985 */ /* 0x0001e8000c101d38 */
[----:B------:R0:W-:Y:S02]  /*a9f0*/  @!P4 ST.E.128 desc[UR56][R6.64], R36 ;  /* 0x000000240600c985 */ /* 0x0001e4000c101d38 */
.L_x_9121:
[----:B------:R-:W-:Y:S05]  /*aa00*/  BSYNC B1 ;  /* 0x0000000000017941 */ /* 0x000fea0003800000 */
.L_x_9120:
[----:B0---4-:R0:W4:Y:S01]  /*aa10*/  SHFL.IDX PT, R7, R3, 0x2, 0x181f ;  /* 0x00581f0003077f89 */ /* 0x01112200000e0000 */
        /* <DEDUP_REMOVED lines=12> */
.L_x_9123:
[----:B------:R-:W-:Y:S05]  /*aae0*/  BSYNC B1 ;  /* 0x0000000000017941 */ /* 0x000fea0003800000 */
.L_x_9122:
[----:B------:R-:W-:Y:S01]  /*aaf0*/  VIADD R0, R50, 0x60 ;  /* 0x0000006032007836 */ /* 0x000fe20000000000 */
[----:B0--3--:R-:W0:Y:S04]  /*ab00*/  SHFL.IDX PT, R3, R3, 0x3, 0x181f ;  /* 0x00781f0003037f89 */ /* 0x009e2800000e0000 */
[----:B------:R-:W-:Y:S01]  /*ab10*/  ISETP.GE.AND P0, PT, R0, R21, PT ;  /* 0x000000150000720c */ /* 0x000fe20003f06270 */
[----:B----4-:R3:W4:-:S12]  /*ab20*/  SHFL.IDX PT, R7, R34, 0x3, 0x181f ;  /* 0x00781f0022077f89 */ /* 0x01071800000e0000 */
[----:B---3--:R-:W-:Y:S05]  /*ab30*/  @P0 BRA `(.L_x_9124) ;  /* 0x0000001800200947 */ /* 0x008fea0003800000 */
[----:B------:R-:W-:Y:S02]  /*ab40*/  ULDC UR4, c[0x0][0xac8] ;  /* 0x0002b20000047ab9 */ /* 0x000fe40000000800 */
[----:B------:R-:W-:-:S13]  /*ab50*/  ISETP.GE.AND P1, PT, R2, UR4, PT ;  /* 0x0000000402007c0c */ /* 0x000fda000bf26270 */
[----:B----4-:R-:W-:-:S04]  /*ab60*/  @!P1 LEA R4, P0, R2, R7, 0x1 ;  /* 0x0000000702049211 */ /* 0x010fc800078008ff */
        /* <DEDUP_REMOVED lines=8> */
.L_x_9117:
[----:B------:R-:W-:Y:S01]  /*abf0*/  ULDC.64 UR10, c[0x0][0xb08] ;  /* 0x0002c200000a7ab9 */ /* 0x000fe20000000a00 */
[----:B0-----:R-:W0:Y:S01]  /*ac00*/  @P1 LDC R0, c[0x0][0xbec] ;  /* 0x0002fb00ff001b82 */ /* 0x001e220000000800 */
[----:B------:R-:W-:Y:S01]  /*ac10*/  UIMAD UR7, UR12, UR10, URZ ;  /* 0x0000000a0c0772a4 */ /* 0x000fe2000f8e023f */
[----:B------:R-:W-:Y:S01]  /*ac20*/  IMAD.MOV.U32 R3, RZ, RZ, R11 ;  /* 0x000000ffff037224 */ /* 0x000fe200078e000b */
[----:B------:R-:W-:Y:S01]  /*ac30*/  UIMAD.WIDE.U32 UR8, UR4, UR10, URZ ;  /* 0x0000000a040872a5 */ /* 0x000fe2000f8e003f */
[----:B------:R-:W-:Y:S01]  /*ac40*/  VIADD R20, R20, 0x28820 ;  /* 0x0002882014147836 */ /* 0x000fe20000000000 */
[----:B------:R-:W-:Y:S01]  /*ac50*/  UIMAD UR7, UR4, UR11, UR7 ;  /* 0x0000000b040772a4 */ /* 0x000fe2000f8e0207 */
[----:B------:R-:W-:Y:S01]  /*ac60*/  BSSY B1, `(.L_x_9125) ;  /* 0x000006b000017945 */ /* 0x000fe20003800000 */
[----:B------:R-:W-:Y:S01]  /*ac70*/  USHF.R.S32.HI UR4, URZ, 0x1f, UR42 ;  /* 0x0000001f3f047899 */ /* 0x000fe2000801142a */
[----:B------:R-:W1:Y:S01]  /*ac80*/  @P1 LDC R5, c[0x0][0xbf0] ;  /* 0x0002fc00ff051b82 */ /* 0x000e620000000800 */
[----:B------:R-:W-:Y:S01]  /*ac90*/  UIADD3 UR9, UR9, UR7, URZ ;  /* 0x0000000709097290 */ /* 0x000fe2000fffe03f */
[----:B------:R-:W-:Y:S01]  /*aca0*/  PRMT R20, RZ, 0x654, R20 ;  /* 0x00000654ff147816 */ /* 0x000fe20000000014 */
[----:B------:R-:W-:-:S02]  /*acb0*/  ULDC.64 UR10, c[0x0][0xb38] ;  /* 0x0002ce00000a7ab9 */ /* 0x000fc40000000a00 */
[----:B------:R-:W-:Y:S01]  /*acc0*/  UIMAD.WIDE.U32 UR8, UR43, UR10, UR8 ;  /* 0x0000000a2b0872a5 */ /* 0x000fe2000f8e0008 */
[----:B------:R2:W-:Y:S03]  /*acd0*/  SYNCS.ARRIVE.TRANS64.RED.A1T0 RZ, [R20+URZ], RZ ;  /* 0x000000ff14ff79a7 */ /* 0x0005e6000810043f */
        /* <DEDUP_REMOVED lines=8> */
[----:B-1----:R-:W-:Y:S02]  /*ad60*/  @P1 SHF.R.U32.HI R3, RZ, R5, R0 ;  /* 0x00000005ff031219 */ /* 0x002fe40000011600 */
[----:B------:R-:W-:Y:S02]  /*ad70*/  UMOV UR8, UR42 ;  /* 0x0000002a00087c82 */ /* 0x000fe40008000000 */
[----:B------:R-:W-:Y:S01]  /*ad80*/  UIMAD.WIDE.U32 UR8, UR38, UR10, UR8 ;  /* 0x0000000a260872a5 */ /* 0x000fe2000f8e0008 */
[--C-:B------:R-:W-:Y:S01]  /*ad90*/  SHF.R.S32.HI R0, RZ, 0x1f, R3.reuse ;  /* 0x0000001fff007819 */ /* 0x100fe20000011403 */
[----:B------:R-:W-:Y:S02]  /*ada0*/  IMAD.MOV R7, RZ, RZ, -R3 ;  /* 0x000000ffff077224 */ /* 0x000fe400078e0a03 */
[----:B------:R-:W-:-:S02]  /*adb0*/  UIMAD UR38, UR38, UR11, UR9 ;  /* 0x0000000b262672a4 */ /* 0x000fc4000f8e0209 */
[----:B------:R-:W-:Y:S01]  /*adc0*/  IMAD R7, R34, R7, R11 ;  /* 0x0000000722077224 */ /* 0x000fe200078e020b */
[----:B------:R-:W-:Y:S01]  /*add0*/  ULDC.64 UR10, c[0x0][0xb30] ;  /* 0x0002cc00000a7ab9 */ /* 0x000fe20000000a00 */
[----:B------:R-:W-:Y:S02]  /*ade0*/  IMAD.U32 R5, RZ, RZ, UR9 ;  /* 0x00000009ff057e24 */ /* 0x000fe4000f8e00ff */
[----:B------:R-:W-:Y:S02]  /*adf0*/  IMAD R0, R0, UR10, RZ ;  /* 0x0000000a00007c24 */ /* 0x000fe4000f8e02ff */
        /* <DEDUP_REMOVED lines=13> */
[----:B------:R-:W-:Y:S01]  /*aed0*/  LEA.HI.X R3, R4, UR9, R3, 0x2, P1 ;  /* 0x0000000904037c11 */ /* 0x000fe200088f1403 */
[----:B------:R2:W0:Y:S04]  /*aee0*/  SHFL.IDX PT, R6, R0, RZ, 0x1c1f ;  /* 0x001c1fff00067589 */ /* 0x00042800000e0000 */
[----:B------:R2:W1:Y:S01]  /*aef0*/  SHFL.IDX PT, R7, R3, RZ, 0x1c1f ;  /* 0x001c1fff03077589 */ /* 0x00046200000e0000 */
[----:B------:R-:W-:Y:S05]  /*af00*/  @P2 BRA `(.L_x_9126) ;  /* 0x0000000400002947 */ /* 0x000fea0003800000 */
[----:B------:R-:W-:Y:S02]  /*af10*/  ULDC UR4, c[0x0][0xac8] ;  /* 0x0002b20000047ab9 */ /* 0x000fe40000000800 */
[----:B------:R-:W-:Y:S02]  /*af20*/  ISETP.GE.AND P3, PT, R196, UR4, PT ;  /* 0x00000004c4007c0c */ /* 0x000fe4000bf66270 */
[----:B------:R-:W-:Y:S02]  /*af30*/  ISETP.GE.AND P1, PT, R16, UR4, PT ;  /* 0x0000000410007c0c */ /* 0x000fe4000bf26270 */
[----:B------:R-:W-:Y:S02]  /*af40*/  ISETP.GE.AND P4, PT, R195, UR4, PT ;  /* 0x00000004c3007c0c */ /* 0x000fe4000bf86270 */
[----:B------:R-:W-:-:S07]  /*af50*/  ISETP.GE.AND P2, PT, R194, UR4, PT ;  /* 0x00000004c2007c0c */ /* 0x000fce000bf46270 */
[-C--:B0-----:R-:W-:Y:S02]  /*af60*/  @!P3 LEA R8, P5, R196, R6.reuse, 0x2 ;  /* 0x00000006c408b211 */ /* 0x081fe400078a10ff */
[----:B-1----:R-:W-:Y:S02]  /*af70*/  @!P1 IMAD.WIDE R4, R16, 0x4, R6 ;  /* 0x0000000410049825 */ /* 0x002fe400078e0206 */
        /* <DEDUP_REMOVED lines=19> */
[----:B-1----:R-:W-:-:S03]  /*b0b0*/  @!P5 LEA R8, P1, R191, R6, 0x2 ;  /* 0x00000006bf08d211 */ /* 0x002fc600078210ff */
        /* <DEDUP_REMOVED lines=37> */
.L_x_9126:
[----:B------:R-:W-:Y:S05]  /*b310*/  BSYNC B1 ;  /* 0x0000000000017941 */ /* 0x000fea0003800000 */
.L_x_9125:
[----:B-1-3--:R1:W3:Y:S04]  /*b320*/  SHFL.IDX PT, R7, R3, 0x1, 0x1c1f ;  /* 0x003c1f0003077f89 */ /* 0x00a2e800000e0000 */
        /* <DEDUP_REMOVED lines=24> */
[----:B--2---:R-:W-:-:S03]  /*b4b0*/  @!P5 LEA R20, P6, R192, R6, 0x2 ;  /* 0x00000006c014d211 */ /* 0x004fc600078c10ff */
        /* <DEDUP_REMOVED lines=13> */
[----:B--2---:R-:W-:Y:S01]  /*b590*/  @!P3 LEA R12, P5, R188, R6, 0x2 ;  /* 0x00000006bc0cb211 */ /* 0x004fe200078a10ff */
[----:B------:R0:W-:Y:S01]  /*b5a0*/  @!P1 ST.E.64 desc[UR56][R8.64], R118 ;  /* 0x0000007608009985 */ /* 0x0001e2000c101b38 */
[----:B------:R-:W-:Y:S02]  /*b5b0*/  ISETP.GE.AND P1, PT, R185, UR4, PT ;  /* 0x00000004b9007c0c */ /* 0x000fe4000bf26270 */
[----:B------:R-:W-:Y:S01]  /*b5c0*/  ISETP.GE.AND P0, PT, R184, UR4, PT ;  /* 0x00000004b8007c0c */ /* 0x000fe2000bf06270 */
[----:B------:R2:W-:Y:S01]  /*b5d0*/  @!P2 ST.E.64 desc[UR56][R10.64], R122 ;  /* 0x0000007a0a00a985 */ /* 0x0005e2000c101b38 */
[----:B------:R-:W-:-:S02]  /*b5e0*/  ISETP.GE.AND P2, PT, R186, UR4, PT ;  /* 0x00000004ba007c0c */ /* 0x000fc4000bf46270 */
[-C--:B------:R-:W-:Y:S02]  /*b5f0*/  @!P3 LEA.HI.X R13, R188, R7.reuse, R205, 0x2, P5 ;  /* 0x00000007bc0db211 */ /* 0x080fe400028f14cd */
[----:B------:R-:W-:Y:S02]  /*b600*/  ISETP.GE.AND P5, PT, R23, UR4, PT ;  /* 0x0000000417007c0c */ /* 0x000fe4000bfa6270 */
[CC--:B----4-:R-:W-:Y:S01]  /*b610*/  @!P4 LEA R14, P6, R187.reuse, R6.reuse, 0x2 ;  /* 0x00000006bb0ec211 */ /* 0x0d0fe200078c10ff */
[----:B------:R4:W-:Y:S03]  /*b620*/  @!P3 ST.E.64 desc[UR56][R12.64], R126 ;  /* 0x0000007e0c00b985 */ /* 0x0009e6000c101b38 */
[----:B------:R-:W-:Y:S02]  /*b630*/  @!P4 LEA.HI.X R15, R187, R7, R204, 0x2, P6 ;  /* 0x00000007bb0fc211 */ /* 0x000fe400030f14cc */
[----:B0-----:R-:W-:-:S02]  /*b640*/  @!P1 LEA R8, P6, R185, R6, 0x2 ;  /* 0x00000006b9089211 */ /* 0x001fc400078c10ff */
[-C--:B------:R-:W-:Y:S01]  /*b650*/  @!P2 LEA R4, P3, R186, R6.reuse, 0x2 ;  /* 0x00000006ba04a211 */ /* 0x080fe200078610ff */
[----:B------:R4:W-:Y:S01]  /*b660*/  @!P4 ST.E.64 desc[UR56][R14.64], R130 ;  /* 0x000000820e00c985 */ /* 0x0009e2000c101b38 */
[-C--:B--2---:R-:W-:Y:S02]  /*b670*/  @!P0 LEA R10, P4, R184, R6.reuse, 0x2 ;  /* 0x00000006b80a8211 */ /* 0x084fe400078810ff */
        /* <DEDUP_REMOVED lines=15> */
.L_x_9115:
        /* <DEDUP_REMOVED lines=11> */
[----:B------:R-:W-:Y:S01]  /*b820*/  UISETP.NE.AND.EX UP1, UPT, UR9, URZ, UPT, UP1 ;  /* 0x0000003f0900728c */ /* 0x000fe2000bf25310 */
[----:B------:R-:W-:Y:S02]  /*b830*/  ULDC UR4, c[0x0][0xa88] ;  /* 0x0002a20000047ab9 */ /* 0x000fe40000000800 */
[----:B------:R-:W-:-:S03]  /*b840*/  IMAD.U32 R0, RZ, RZ, UR4 ;  /* 0x00000004ff007e24 */ /* 0x000fc6000f8e00ff */
[----:B------:R-:W-:-:S05]  /*b850*/  PLOP3.LUT P2, PT, PT, PT, UP1, 0x80, 0x0 ;  /* 0x000000000000781c */ /* 0x000fca0003f4f018 */
[----:B------:R-:W-:-:S04]  /*b860*/  @UP1 ULEA UR8, UP2, UR42, UR8, 0x2 ;  /* 0x000000082a081291 */ /* 0x000fc8000f84103f */
[----:B------:R-:W-:Y:S02]  /*b870*/  @UP1 ULEA.HI.X UR9, UR42, UR9, UR36, 0x2, UP2 ;  /* 0x000000092a091291 */ /* 0x000fe400090f1424 */
[----:B------:R-:W-:-:S04]  /*b880*/  IMAD.U32 R6, RZ, RZ, UR8 ;  /* 0x00000008ff067e24 */ /* 0x000fc8000f8e00ff */
[----:B------:R-:W-:-:S05]  /*b890*/  IMAD.U32 R7, RZ, RZ, UR9 ;  /* 0x00000009ff077e24 */ /* 0x000fca000f8e00ff */
[----:B------:R0:W5:Y:S01]  /*b8a0*/  @P2 LDG.E R0, desc[UR56][R6.64] ;  /* 0x0000003806002981 */ /* 0x000162000c1e1900 */
[----:B------:R-:W-:Y:S01]  /*b8b0*/  UMOV UR4, URZ ;  /* 0x0000003f00047c82 */ /* 0x000fe20008000000 */
[----:B------:R-:W-:Y:S01]  /*b8c0*/  UISETP.NE.AND UP1, UPT, UR46, URZ, UPT ;  /* 0x0000003f2e00728c */ /* 0x000fe2000bf25270 */
[----:B------:R-:W-:-:S10]  /*b8d0*/  ISETP.GT.AND P0, PT, R219, 0x7f, PT ;  /* 0x0000007fdb00780c */ /* 0x000fd40003f04270 */
[----:B------:R-:W-:Y:S01]  /*b8e0*/  @!UP1 ULDC UR46, c[0x0][0xad4] ;  /* 0x0002b500002e9ab9 */ /* 0x000fe20000000800 */
[----:B--2---:R-:W-:-:S13]  /*b8f0*/  @P1 R2UR UR4, R3 ;  /* 0x00000000030412ca */ /* 0x004fda00000e0000 */
[----:B------:R-:W-:Y:S01]  /*b900*/  USHF.R.S32.HI UR18, URZ, 0x1f, UR4 ;  /* 0x0000001f3f127899 */ /* 0x000fe20008011404 */
[----:B0-----:R-:W-:Y:S11]  /*b910*/  @P2 BRA `(.L_x_9127) ;  /* 0x0000000000102947 */ /* 0x001ff60003800000 */
[----:B------:R-:W-:Y:S05]  /*b920*/  @!P1 BRA `(.L_x_9127) ;  /* 0x00000000000c9947 */ /* 0x000fea0003800000 */
[----:B------:R-:W2:Y:S04]  /*b930*/  LDG.E R3, desc[UR56][R4.64] ;  /* 0x0000003804037981 */ /* 0x000ea8000c1e1900 */
[----:B-----5:R-:W2:Y:S02]  /*b940*/  LDG.E R0, desc[UR56][R4.64+0x4] ;  /* 0x0000043804007981 */ /* 0x020ea4000c1e1900 */
[----:B--2---:R-:W-:-:S07]  /*b950*/  IMAD.IADD R0, R0, 0x1, -R3 ;  /* 0x0000000100007824 */ /* 0x004fce00078e0a03 */
.L_x_9127:
[----:B------:R-:W-:Y:S01]  /*b960*/  USEL UR42, UR42, URZ, !UP0 ;  /* 0x0000003f2a2a7287 */ /* 0x000fe2000c000000 */
[----:B------:R-:W-:Y:S01]  /*b970*/  BSSY B1, `(.L_x_9128) ;  /* 0x0000038000017945 */ /* 0x000fe20003800000 */
[----:B------:R-:W-:-:S03]  /*b980*/  USEL UR36, UR36, URZ, !UP0 ;  /* 0x0000003f24247287 */ /* 0x000fc6000c000000 */
[----:B------:R-:W-:Y:S09]  /*b990*/  @P0 BRA `(.L_x_9129) ;  /* 0x0000000000d40947 */ /* 0x000ff20003800000 */
        /* <DEDUP_REMOVED lines=9> */
[----:B------:R-:W-:-:S03]  /*ba30*/  UMOV UR16, 0x9b8 ;  /* 0x000009b800107882 */ /* 0x000fc60000000000 */
[----:B------:R-:W-:Y:S02]  /*ba40*/  USEL UR16, UR16, 0x978, UP0 ;  /* 0x0000097810107887 */ /* 0x000fe40008000000 */
[----:B------:R-:W-:-:S06]  /*ba50*/  USEL UR7, UR38, URZ, UP0 ;  /* 0x0000003f26077287 */ /* 0x000fcc0008000000 */
[----:B------:R-:W0:Y:S04]  /*ba60*/  @P0 LDC R3, c[0x0][0xbec] ;  /* 0x0002fb00ff030b82 */ /* 0x000e280000000800 */
[----:B------:R-:W-:Y:S01]  /*ba70*/  ULDC.64 UR10, c[0x0][UR16+0x220] ;  /* 0x00008800100a7abb */ /* 0x000fe20008000a00 */
[----:B------:R-:W-:Y:S01]  /*ba80*/  ULDC.64 UR8, c[0x0][UR16+0x218] ;  /* 0x0000860010087abb */ /* 0x000fe20008000a00 */
[----:B------:R-:W-:Y:S01]  /*ba90*/  ULDC.64 UR12, c[0x0][UR16+0x228] ;  /* 0x00008a00100c7abb */ /* 0x000fe20008000a00 */
[----:B------:R-:W-:Y:S01]  /*baa0*/  UIMAD UR11, UR11, UR42, URZ ;  /* 0x0000002a0b0b72a4 */ /* 0x000fe2000f8e023f */
[----:B------:R-:W1:Y:S01]  /*bab0*/  @P0 LDC R5, c[0x0][0xbf0] ;  /* 0x0002fc00ff050b82 */ /* 0x000e620000000800 */
[----:B------:R-:W-:Y:S02]  /*bac0*/  UIMAD.WIDE.U32 UR14, UR8, UR43, URZ ;  /* 0x0000002b080e72a5 */ /* 0x000fe4000f8e003f */
        /* <DEDUP_REMOVED lines=10> */
[----:B------:R-:W-:Y:S02]  /*bb70*/  IMAD.MOV.U32 R3, RZ, RZ, R6 ;  /* 0x000000ffff037224 */ /* 0x000fe400078e0006 */
[----:B------:R-:W-:Y:S01]  /*bb80*/  IMAD.U32 R8, RZ, RZ, UR8 ;  /* 0x00000008ff087e24 */ /* 0x000fe2000f8e00ff */
[----:B------:R-:W-:Y:S01]  /*bb90*/  UIADD3.X UR7, UR7, UR17, UR18, UP1, UP2 ;  /* 0x0000001107077290 */ /* 0x000fe20008fe4412 */
[----:B-1----:R-:W-:Y:S01]  /*bba0*/  @P0 SHF.R.U32.HI R3, RZ, R5, R4 ;  /* 0x00000005ff030219 */ /* 0x002fe20000011604 */
[----:B------:R-:W-:Y:S01]  /*bbb0*/  IMAD.U32 R4, RZ, RZ, UR20 ;  /* 0x00000014ff047e24 */ /* 0x000fe2000f8e00ff */
[----:B------:R-:W-:Y:S01]  /*bbc0*/  ULDC.64 UR8, c[0x0][UR16+0x210] ;  /* 0x0000840010087abb */ /* 0x000fe20008000a00 */
[----:B------:R-:W-:Y:S01]  /*bbd0*/  IMAD.U32 R5, RZ, RZ, UR21 ;  /* 0x00000015ff057e24 */ /* 0x000fe2000f8e00ff */
[--C-:B------:R-:W-:Y:S01]  /*bbe0*/  SHF.R.S32.HI R5, RZ, 0x1f, R3.reuse ;  /* 0x0000001fff057819 */ /* 0x100fe20000011403 */
[----:B------:R-:W-:Y:S01]  /*bbf0*/  IMAD.MOV R7, RZ, RZ, -R3 ;  /* 0x000000ffff077224 */ /* 0x000fe200078e0a03 */
[----:B------:R-:W-:Y:S01]  /*bc00*/  IADD3 R4, P0, P1, R3, UR14, R4 ;  /* 0x0000000e03047c10 */ /* 0x000fe2000f91e004 */
[----:B------:R-:W-:Y:S01]  /*bc10*/  ULDC.64 UR10, c[0x0][0xba8] ;  /* 0x0002ea00000a7ab9 */ /* 0x000fe20000000a00 */
[----:B------:R-:W-:Y:S01]  /*bc20*/  @!UP0 ULDC UR10, c[0x0][0xb50] ;  /* 0x0002d400000a8ab9 */ /* 0x000fe20000000800 */
[----:B------:R-:W-:Y:S01]  /*bc30*/  IMAD R7, R9, R7, R6 ;  /* 0x0000000709077224 */ /* 0x000fe200078e0206 */
[----:B------:R-:W-:Y:S01]  /*bc40*/  IADD3.X R5, R5, UR7, R8, P0, P1 ;  /* 0x0000000705057c10 */ /* 0x000fe200087e2408 */
[----:B------:R-:W-:-:S02]  /*bc50*/  @!UP0 ULDC UR11, c[0x0][0xb54] ;  /* 0x0002d500000b8ab9 */ /* 0x000fc40000000800 */
[C---:B------:R-:W-:Y:S01]  /*bc60*/  IMAD R6, R7.reuse, UR9, RZ ;  /* 0x0000000907067c24 */ /* 0x040fe2000f8e02ff */
[----:B------:R-:W-:Y:S01]  /*bc70*/  SHF.R.S32.HI R3, RZ, 0x1f, R7 ;  /* 0x0000001fff037819 */ /* 0x000fe20000011407 */
[----:B------:R-:W-:-:S04]  /*bc80*/  IMAD.WIDE.U32 R4, R7, UR8, R4 ;  /* 0x0000000807047c25 */ /* 0x000fc8000f8e0004 */
[----:B------:R-:W-:Y:S01]  /*bc90*/  IMAD R3, R3, UR8, R6 ;  /* 0x0000000803037c24 */ /* 0x000fe2000f8e0206 */
[----:B------:R-:W-:-:S03]  /*bca0*/  LEA R6, P0, R4, UR10, 0x2 ;  /* 0x0000000a04067c11 */ /* 0x000fc6000f8010ff */
[----:B------:R-:W-:-:S05]  /*bcb0*/  IMAD.IADD R3, R5, 0x1, R3 ;  /* 0x0000000105037824 */ /* 0x000fca00078e0203 */
[----:B------:R-:W-:Y:S01]  /*bcc0*/  LEA.HI.X R7, R4, UR11, R3, 0x2, P0 ;  /* 0x0000000b04077c11 */ /* 0x000fe200080f1403 */
[----:B------:R-:W-:-:S05]  /*bcd0*/  IMAD.MOV.U32 R3, RZ, RZ, -0x800000 ;  /* 0xff800000ff037424 */ /* 0x000fca00078e00ff */
[----:B------:R0:W-:Y:S02]  /*bce0*/  STG.E desc[UR56][R6.64], R3 ;  /* 0x0000000306007986 */ /* 0x0001e4000c101938 */
.L_x_9129:
[----:B------:R-:W-:Y:S05]  /*bcf0*/  BSYNC B1 ;  /* 0x0000000000017941 */ /* 0x000fea0003800000 */
.L_x_9128:
[----:B------:R-:W-:-:S06]  /*bd00*/  UISETP.GT.AND UP0, UPT, UR46, 0x1, UPT ;  /* 0x000000012e00788c */ /* 0x000fcc000bf04270 */
[----:B------:R-:W-:-:S13]  /*bd10*/  PLOP3.LUT P0, PT, PT, PT, UP0, 0x80, 0x0 ;  /* 0x000000000000781c */ /* 0x000fda0003f0f008 */
[----:B------:R-:W-:Y:S05]  /*bd20*/  @P0 BRA `(.L_x_9124) ;  /* 0x0000000400a40947 */ /* 0x000fea0003800000 */
[----:B------:R-:W1:Y:S01]  /*bd30*/  LDC R11, c[0x0][0xbe8] ;  /* 0x0002fa00ff0b7b82 */ /* 0x000e620000000800 */
[----:B------:R-:W-:Y:S01]  /*bd40*/  ULDC.64 UR10, c[0x0][0xaa0] ;  /* 0x0002a800000a7ab9 */ /* 0x000fe20000000a00 */
[----:B0-----:R-:W-:Y:S01]  /*bd50*/  IMAD R3, R19, 0x20, R197 ;  /* 0x0000002013037824 */ /* 0x001fe200078e02c5 */
[----:B------:R-:W-:Y:S01]  /*bd60*/  UIMAD UR7, UR18, UR10, URZ ;  /* 0x0000000a120772a4 */ /* 0x000fe2000f8e023f */
[----:B------:R-:W-:Y:S01]  /*bd70*/  BSSY B1, `(.L_x_9130) ;  /* 0x000003a000017945 */ /* 0x000fe20003800000 */
[----:B------:R-:W-:Y:S01]  /*bd80*/  UIMAD.WIDE.U32 UR8, UR4, UR10, URZ ;  /* 0x0000000a040872a5 */ /* 0x000fe2000f8e003f */
[----:B------:R-:W-:Y:S01]  /*bd90*/  VIADD R8, R3, UR37 ;  /* 0x0000002503087c36 */ /* 0x000fe20008000000 */
[----:B------:R-:W-:-:S03]  /*bda0*/  UIMAD UR7, UR4, UR11, UR7 ;  /* 0x0000000b040772a4 */ /* 0x000fc6000f8e0207 */
[----:B------:R-:W-:Y:S01]  /*bdb0*/  ULDC.64 UR10, c[0x0][0xae8] ;  /* 0x0002ba00000a7ab9 */ /* 0x000fe20000000a00 */
[----:B------:R-:W-:Y:S01]  /*bdc0*/  UIADD3 UR9, UR9, UR7, URZ ;  /* 0x0000000709097290 */ /* 0x000fe2000fffe03f */
[----:B------:R-:W-:-:S03]  /*bdd0*/  IMAD.MOV.U32 R3, RZ, RZ, R8 ;  /* 0x000000ffff037224 */ /* 0x000fc600078e0008 */
        /* <DEDUP_REMOVED lines=18> */
[----:B------:R-:W-:Y:S02]  /*bf00*/  IMAD.U32 R4, RZ, RZ, UR42 ;  /* 0x0000002aff047e24 */ /* 0x000fe4000f8e00ff */
[----:B------:R-:W-:Y:S02]  /*bf10*/  IMAD R7, R11, R7, R8 ;  /* 0x000000070b077224 */ /* 0x000fe400078e0208 */
[C---:B------:R-:W-:Y:S02]  /*bf20*/  IMAD R9, R3.reuse, UR9, R6 ;  /* 0x0000000903097c24 */ /* 0x040fe4000f8e0206 */
[----:B------:R-:W-:Y:S01]  /*bf30*/  IMAD.WIDE.U32 R4, R3, UR8, R4 ;  /* 0x0000000803047c25 */ /* 0x000fe2000f8e0004 */
[----:B------:R-:W-:Y:S01]  /*bf40*/  SHF.R.S32.HI R3, RZ, 0x1f, R7 ;  /* 0x0000001fff037819 */ /* 0x000fe20000011407 */
[----:B------:R-:W-:-:S02]  /*bf50*/  ULDC.64 UR8, c[0x0][0xad8] ;  /* 0x0002b60000087ab9 */ /* 0x000fc40000000a00 */
        /* <DEDUP_REMOVED lines=27> */
.L_x_9131:
[----:B------:R-:W-:Y:S05]  /*c110*/  BSYNC B1 ;  /* 0x0000000000017941 */ /* 0x000fea0003800000 */
.L_x_9130:
[----:B--23--:R2:W3:Y:S01]  /*c120*/  SHFL.IDX PT, R5, R3, 0x1, 0x181f ;  /* 0x00381f0003057f89 */ /* 0x00c4e200000e0000 */
[----:B------:R-:W-:Y:S03]  /*c130*/  BSSY B1, `(.L_x_9132) ;  /* 0x000000c000017945 */ /* 0x000fe60003800000 */
[----:B-1----:R2:W1:Y:S01]  /*c140*/  SHFL.IDX PT, R7, R6, 0x1, 0x181f ;  /* 0x00381f0006077f89 */ /* 0x00246200000e0000 */
[----:B------:R-:W-:Y:S05]  /*c150*/  @P1 BRA `(.L_x_9133) ;  /* 0x0000000000241947 */ /* 0x000fea0003800000 */
[----:B------:R-:W-:Y:S02]  /*c160*/  ULDC UR4, c[0x0][0xac8] ;  /* 0x0002b20000047ab9 */ /* 0x000fe40000000800 */
[----:B------:R-:W-:Y:S02]  /*c170*/  ISETP.GE.AND P3, PT, R2, UR4, PT ;  /* 0x0000000402007c0c */ /* 0x000fe4000bf66270 */
[----:B------:R-:W-:-:S11]  /*c180*/  ISETP.GE.AND P4, PT, R18, UR4, PT ;  /* 0x0000000412007c0c */ /* 0x000fd6000bf86270 */
[-C--:B-1----:R-:W-:Y:S02]  /*c190*/  @!P3 LEA R12, P1, R2, R7.reuse, 0x1 ;  /* 0x00000007020cb211 */ /* 0x082fe400078208ff */
[----:B------:R-:W-:Y:S02]  /*c1a0*/  @!P4 LEA R4, P2, R18, R7, 0x1 ;  /* 0x000000071204c211 */ /* 0x000fe400078408ff */
[-C--:B---3--:R-:W-:Y:S02]  /*c1b0*/  @!P3 LEA.HI.X R13, R2, R5.reuse, R218, 0x1, P1 ;  /* 0x00000005020db211 */ /* 0x088fe400008f0cda */
[----:B------:R-:W-:-:S03]  /*c1c0*/  @!P4 LEA.HI.X R5, R18, R5, R217, 0x1, P2 ;  /* 0x000000051205c211 */ /* 0x000fc600010f0cd9 */
[----:B------:R4:W-:Y:S04]  /*c1d0*/  @!P3 ST.E.128 desc[UR56][R12.64], RZ ;  /* 0x000000ff0c00b985 */ /* 0x0009e8000c101d38 */
[----:B------:R4:W-:Y:S02]  /*c1e0*/  @!P4 ST.E.128 desc[UR56][R4.64], RZ ;  /* 0x000000ff0400c985 */ /* 0x0009e4000c101d38 */
.L_x_9133:
[----:B------:R-:W-:Y:S05]  /*c1f0*/  BSYNC B1 ;  /* 0x0000000000017941 */ /* 0x000fea0003800000 */
.L_x_9132:
[----:B---34-:R3:W4:Y:S01]  /*c200*/  SHFL.IDX PT, R5, R3, 0x2, 0x181f ;  /* 0x00581f0003057f89 */ /* 0x01872200000e0000 */
        /* <DEDUP_REMOVED lines=12> */
.L_x_9135:
[----:B------:R-:W-:Y:S05]  /*c2d0*/  BSYNC B1 ;  /* 0x0000000000017941 */ /* 0x000fea0003800000 */
.L_x_9134:
[----:B------:R-:W-:Y:S01]  /*c2e0*/  VIADD R0, R8, 0x60 ;  /* 0x0000006008007836 */ /* 0x000fe20000000000 */
[----:B0-23--:R-:W0:Y:S04]  /*c2f0*/  SHFL.IDX PT, R3, R3, 0x3, 0x181f ;  /* 0x00781f0003037f89 */ /* 0x00de2800000e0000 */
[----:B------:R-:W-:Y:S01]  /*c300*/  ISETP.GE.AND P0, PT, R0, R11, PT ;  /* 0x0000000b0000720c */ /* 0x000fe20003f06270 */
[----:B-1--4-:R1:W2:-:S12]  /*c310*/  SHFL.IDX PT, R5, R6, 0x3, 0x181f ;  /* 0x00781f0006057f89 */ /* 0x01229800000e0000 */
        /* <DEDUP_REMOVED lines=10> */
.L_x_9124:
[----:B------:R-:W-:Y:S05]  /*c3c0*/  BSYNC B0 ;  /* 0x0000000000007941 */ /* 0x000fea0003800000 */
.L_x_9114:
[----:B------:R-:W-:Y:S02]  /*c3d0*/  ULDC UR4, c[0x0][0xc3c] ;  /* 0x00030f0000047ab9 */ /* 0x000fe40000000800 */
[----:B------:R-:W-:-:S13]  /*c3e0*/  ISETP.GE.AND P0, PT, R35, UR4, PT ;  /* 0x0000000423007c0c */ /* 0x000fda000bf06270 */
[----:B------:R-:W-:Y:S05]  /*c3f0*/  @!P0 BRA `(.L_x_9136) ;  /* 0xffffff4800c88947 */ /* 0x000fea000383ffff */
[----:B------:R-:W-:Y:S05]  /*c400*/  EXIT ;  /* 0x000000000000794d */ /* 0x000fea0003800000 */
.L_x_9071:
        /* <DEDUP_REMOVED lines=16> */
.L_x_9137:
        /* <DEDUP_REMOVED lines=44> */
.L_x_9141:
        /* <DEDUP_REMOVED lines=35> */
.L_x_9139:
        /* <DEDUP_REMOVED lines=13> */
.L_x_9142:
        /* <DEDUP_REMOVED lines=62> */
.L_x_9143:
        /* <DEDUP_REMOVED lines=61> */
.L_x_9144:
[----:B------:R-:W-:-:S05]  /*d280*/  LOP3.LUT R17, RZ, R2, RZ, 0x33, !PT ;  /* 0x00000002ff117212 */ /* 0x000fca00078e33ff */
[----:B------:R-:W-:Y:S01]  /*d290*/  IMAD.IADD R17, R0, 0x1, R17 ;  /* 0x0000000100117824 */ /* 0x000fe200078e0211 */
[----:B------:R-:W-:Y:S06]  /*d2a0*/  BRA `(.L_x_9145) ;  /* 0x0000000000147947 */ /* 0x000fec0003800000 */
.L_x_9140:
[----:B------:R-:W-:Y:S01]  /*d2b0*/  ULDC UR4, c[0x0][0xc3c] ;  /* 0x00030f0000047ab9 */ /* 0x000fe20000000800 */
[----:B------:R-:W-:Y:S02]  /*d2c0*/  IMAD.MOV.U32 R17, RZ, RZ, RZ ;  /* 0x000000ffff117224 */ /* 0x000fe400078e00ff */
[----:B------:R-:W-:Y:S02]  /*d2d0*/  IMAD.U32 R16, RZ, RZ, UR6 ;  /* 0x00000006ff107e24 */ /* 0x000fe4000f8e00ff */
[----:B------:R-:W-:Y:S02]  /*d2e0*/  IMAD.MOV.U32 R18, RZ, RZ, RZ ;  /* 0x000000ffff127224 */ /* 0x000fe400078e00ff */
[----:B------:R-:W-:-:S07]  /*d2f0*/  IMAD.U32 R19, RZ, RZ, UR4 ;  /* 0x00000004ff137e24 */ /* 0x000fce000f8e00ff */
.L_x_9145:
[----:B------:R-:W-:-:S13]  /*d300*/  ISETP.NE.AND P0, PT, R7, RZ, PT ;  /* 0x000000ff0700720c */ /* 0x000fda0003f05270 */
[----:B------:R-:W0:Y:S01]  /*d310*/  @!P0 S2R R3, SR_CgaCtaId ;  /* 0x0000000000038919 */ /* 0x000e220000008800 */
[----:B------:R-:W-:-:S04]  /*d320*/  @!P0 MOV R0, 0x400 ;  /* 0x0000040000008802 */ /* 0x000fc80000000f00 */
[----:B0-----:R-:W-:-:S05]  /*d330*/  @!P0 LEA R0, R3, R0, 0x18 ;  /* 0x0000000003008211 */ /* 0x001fca00078ec0ff */
[----:B------:R0:W-:Y:S01]  /*d340*/  @!P0 STS.128 [R0+0x288d0], R16 ;  /* 0x0288d01000008388 */ /* 0x0001e20000000c00 */
[----:B------:R-:W-:Y:S06]  /*d350*/  BAR.ARV 0x5, 0x180 ;  /* 0x0146000000007b1d */ /* 0x000fec0000002000 */
.L_x_9138:
[----:B------:R2:W-:Y:S01]  /*d360*/  STL [R1+0x1c], RZ ;  /* 0x00001cff01007387 */ /* 0x0005e20000100800 */
[----:B------:R-:W-:Y:S01]  /*d370*/  ULDC UR4, c[0x0][0xc3c] ;  /* 0x00030f0000047ab9 */ /* 0x000fe20000000800 */
[----:B------:R-:W-:Y:S01]  /*d380*/  IMAD.MOV.U32 R28, RZ, RZ, 0x1 ;  /* 0x00000001ff1c7424 */ /* 0x000fe200078e00ff */
[----:B-1----:R-:W-:Y:S01]  /*d390*/  ISETP.GE.AND P0, PT, R19, UR4, PT ;  /* 0x0000000413007c0c */ /* 0x002fe2000bf06270 */
[----:B------:R-:W-:-:S12]  /*d3a0*/  IMAD.MOV.U32 R25, RZ, RZ, RZ ;  /* 0x000000ffff197224 */ /* 0x000fd800078e00ff */
[----:B--2---:R-:W-:Y:S05]  /*d3b0*/  @P0 BRA `(.L_x_9146) ;  /* 0x0000005000340947 */ /* 0x004fea0003800000 */
[----:B------:R-:W1:Y:S01]  /*d3c0*/  S2R R4, SR_TID.X ;  /* 0x0000000000047919 */ /* 0x000e620000002100 */
[----:B------:R-:W2:Y:S01]  /*d3d0*/  S2UR UR5, SR_CgaCtaId ;  /* 0x00000000000579c3 */ /* 0x000ea20000008800 */
[----:B------:R-:W-:Y:S01]  /*d3e0*/  UMOV UR4, 0x400 ;  /* 0x0000040000047882 */ /* 0x000fe20000000000 */
[----:B------:R-:W-:Y:S01]  /*d3f0*/  BSSY B8, `(.L_x_9146) ;  /* 0x0000509000087945 */ /* 0x000fe20003800000 */
[----:B------:R3:W-:Y:S01]  /*d400*/  STL [R1+0x1c], RZ ;  /* 0x00001cff01007387 */ /* 0x0007e20000100800 */
[----:B------:R-:W-:Y:S01]  /*d410*/  IMAD.MOV.U32 R28, RZ, RZ, 0x1 ;  /* 0x00000001ff1c7424 */ /* 0x000fe200078e00ff */
[----:B------:R-:W-:Y:S01]  /*d420*/  ULOP3.LUT UR36, UR44, 0x2, URZ, 0xfc, !UPT ;  /* 0x000000022c247892 */ /* 0x000fe2000f8efc3f */
[----:B------:R-:W-:Y:S01]  /*d430*/  IMAD.MOV.U32 R25, RZ, RZ, RZ ;  /* 0x000000ffff197224 */ /* 0x000fe200078e00ff */
[----:B------:R-:W-:Y:S01]  /*d440*/  ULDC UR37, c[0x0][0xc] ;  /* 0x0000030000257ab9 */ /* 0x000fe20000000800 */
[----:B--2---:R-:W-:-:S06]  /*d450*/  ULEA UR4, UR5, UR4, 0x18 ;  /* 0x0000000405047291 */ /* 0x004fcc000f8ec03f */
[----:B------:R-:W-:Y:S01]  /*d460*/  IMAD.U32 R22, RZ, RZ, UR4 ;  /* 0x00000004ff167e24 */ /* 0x000fe2000f8e00ff */
[C---:B-1----:R-:W-:Y:S01]  /*d470*/  LOP3.LUT R3, R4.reuse, 0x7f, RZ, 0xc0, !PT ;  /* 0x0000007f04037812 */ /* 0x042fe200078ec0ff */
[C---:B------:R-:W-:Y:S02]  /*d480*/  IMAD.SHL.U32 R30, R4.reuse, 0x8, RZ ;  /* 0x00000008041e7824 */ /* 0x040fe400078e00ff */
[----:B------:R-:W-:-:S03]  /*d490*/  IMAD.SHL.U32 R2, R4, 0x10, RZ ;  /* 0x0000001004027824 */ /* 0x000fc600078e00ff */
[----:B0-----:R-:W-:Y:S02]  /*d4a0*/  LOP3.LUT R0, R30, 0x1f8, RZ, 0xc0, !PT ;  /* 0x000001f81e007812 */ /* 0x001fe400078ec0ff */
[----:B------:R-:W-:Y:S02]  /*d4b0*/  LOP3.LUT R2, R2, 0x70, RZ, 0xc0, !PT ;  /* 0x0000007002027812 */ /* 0x000fe400078ec0ff */
[----:B------:R-:W-:Y:S02]  /*d4c0*/  LOP3.LUT R33, R0, 0x38, R4, 0x78, !PT ;  /* 0x0000003800217812 */ /* 0x000fe400078e7804 */
[----:B------:R-:W-:Y:S02]  /*d4d0*/  SHF.R.U32.HI R0, RZ, 0x3, R3 ;  /* 0x00000003ff007819 */ /* 0x000fe40000011603 */
[----:B------:R-:W-:Y:S02]  /*d4e0*/  LOP3.LUT R33, R33, 0x200, R30, 0xf8, !PT ;  /* 0x0000020021217812 */ /* 0x000fe400078ef81e */
[----:B------:R-:W-:-:S02]  /*d4f0*/  LOP3.LUT R2, R0, R2, RZ, 0xfc, !PT ;  /* 0x0000000200027212 */ /* 0x000fc400078efcff */
[----:B------:R-:W-:Y:S01]  /*d500*/  LOP3.LUT R30, R30, 0x38, RZ, 0xc0, !PT ;  /* 0x000000381e1e7812 */ /* 0x000fe200078ec0ff */
[----:B------:R-:W-:-:S03]  /*d510*/  IMAD R0, R33, 0x2, R22 ;  /* 0x0000000221007824 */ /* 0x000fc600078e0216 */
[----:B------:R-:W-:Y:S02]  /*d520*/  LOP3.LUT R29, R30, 0x40, RZ, 0xfc, !PT ;  /* 0x000000401e1d7812 */ /* 0x000fe400078efcff */
[----:B------:R3:W-:Y:S05]  /*d530*/  STL [R1], R0 ;  /* 0x0000000001007387 */ /* 0x0007ea0000100800 */
.L_x_9211:
[----:B0-----:R-:W0:Y:S02]  /*d540*/  LDC.64 R2, c[0x0][0xc88] ;  /* 0x00032200ff027b82 */ /* 0x001e240000000a00 */
[----:B0-----:R-:W-:-:S05]  /*d550*/  IMAD.WIDE R2, R19, 0x4, R2 ;  /* 0x0000000413027825 */ /* 0x001fca00078e0202 */
[----:B------:R-:W3:Y:S01]  /*d560*/  LDG.E R31, desc[UR56][R2.64] ;  /* 0x00000038021f7981 */ /* 0x000ee2000c1e1900 */
[----:B------:R-:W-:Y:S05]  /*d570*/  YIELD ;  /* 0x0000000000007946 */ /* 0x000fea0003800000 */
[----:B------:R-:W-:Y:S01]  /*d580*/  ULDC.64 UR4, c[0x0][0xa28] ;  /* 0x00028a0000047ab9 */ /* 0x000fe20000000a00 */
[----:B------:R-:W-:Y:S01]  /*d590*/  IMAD.MOV.U32 R36, RZ, RZ, RZ ;  /* 0x000000ffff247224 */ /* 0x000fe200078e00ff */
[----:B------:R-:W-:Y:S01]  /*d5a0*/  ISETP.NE.U32.AND P0, PT, RZ, UR4, PT ;  /* 0x00000004ff007c0c */ /* 0x000fe2000bf05070 */
[----:B------:R-:W-:-:S03]  /*d5b0*/  ULDC.64 UR6, c[0x0][0xa18] ;  /* 0x0002860000067ab9 */ /* 0x000fc60000000a00 */
[----:B------:R-:W-:Y:S02]  /*d5c0*/  ISETP.NE.AND.EX P0, PT, RZ, UR5, PT, P0 ;  /* 0x00000005ff007c0c */ /* 0x000fe4000bf05300 */
[----:B---3--:R-:W-:-:S11]  /*d5d0*/  SHF.R.S32.HI R0, RZ, 0x1f, R31 ;  /* 0x0000001fff007819 */ /* 0x008fd6000001141f */
        /* <DEDUP_REMOVED lines=39> */
.L_x_9147:
        /* <DEDUP_REMOVED lines=9> */
.L_x_9148:
        /* <DEDUP_REMOVED lines=8> */
[----:B---3--:R-:W-:-:S07]  /*d960*/  IMAD.IADD R7, R0, 0x1, -R7 ;  /* 0x0000000100077824 */ /* 0x008fce00078e0a07 */
.L_x_9149:
        /* <DEDUP_REMOVED lines=12> */
[----:B-1----:R-:W-:Y:S02]  /*da30*/  @P0 SHF.R.U32.HI R0, RZ, R5, R2 ;  /* 0x00000005ff000219 */ /* 0x002fe40000011602 */
[----:B----4-:R-:W-:-:S05]  /*da40*/  IADD3 R3, R34, 0x80, -R4 ;  /* 0x0000008022037810 */ /* 0x010fca0007ffe804 */
[----:B------:R-:W-:Y:S02]  /*da50*/  IMAD.IADD R2, R3, 0x1, R0 ;  /* 0x0000000103027824 */ /* 0x000fe400078e0200 */
[----:B------:R-:W-:-:S03]  /*da60*/  VIADD R0, R34, 0x7f ;  /* 0x0000007f22007836 */ /* 0x000fc60000000000 */
[----:B------:R-:W-:Y:S02]  /*da70*/  SHF.R.S32.HI R5, RZ, 0x1f, R2 ;  /* 0x0000001fff057819 */ /* 0x000fe40000011402 */
[----:B------:R-:W-:Y:S02]  /*da80*/  SHF.R.S32.HI R3, RZ, 0x1f, R0 ;  /* 0x0000001fff037819 */ /* 0x000fe40000011400 */
[----:B------:R-:W-:Y:S02]  /*da90*/  LEA.HI R5, R5, R2, RZ, 0x7 ;  /* 0x0000000205057211 */ /* 0x000fe400078f38ff */
[----:B------:R-:W-:Y:S02]  /*daa0*/  LEA.HI R3, R3, R0, RZ, 0x7 ;  /* 0x0000000003037211 */ /* 0x000fe400078f38ff */
[----:B------:R-:W-:Y:S02]  /*dab0*/  SHF.R.S32.HI R5, RZ, 0x7, R5 ;  /* 0x00000007ff057819 */ /* 0x000fe40000011405 */
[----:B------:R-:W-:-:S02]  /*dac0*/  SHF.R.S32.HI R0, RZ, 0x7, R3 ;  /* 0x00000007ff007819 */ /* 0x000fc40000011403 */
        /* <DEDUP_REMOVED lines=37> */
.L_x_9151:
[----:B------:R-:W-:Y:S05]  /*dd20*/  BSYNC B0 ;  /* 0x0000000000007941 */ /* 0x000fea0003800000 */
.L_x_9150:
        /* <DEDUP_REMOVED lines=23> */
.L_x_9153:
        /* <DEDUP_REMOVED lines=20> */
.L_x_9156:
[----:B------:R-:W-:Y:S05]  /*dfe0*/  BSYNC B6 ;  /* 0x0000000000067941 */ /* 0x000fea0003800000 */
.L_x_9155:
        /* <DEDUP_REMOVED lines=20> */
.L_x_9159:
        /* <DEDUP_REMOVED lines=15> */
.L_x_9158:
[----:B------:R-:W-:Y:S05]  /*e220*/  BSYNC B6 ;  /* 0x0000000000067941 */ /* 0x000fea0003800000 */
.L_x_9157:
[----:B------:R-:W2:Y:S01]  /*e230*/  LDL R26, [R1+0x18] ;  /* 0x00001800011a7983 */ /* 0x000ea20000100800 */
[----:B------:R-:W-:Y:S01]  /*e240*/  ULDC.64 UR4, c[0x0][0x9f8] ;  /* 0x00027e0000047ab9 */ /* 0x000fe20000000a00 */
[----:B------:R-:W0:Y:S01]  /*e250*/  LDC R10, c[0x0][0x430] ;  /* 0x00010c00ff0a7b82 */ /* 0x000e220000000800 */
[----:B------:R-:W-:-:S04]  /*e260*/  ISETP.NE.U32.AND P0, PT, RZ, UR4, PT ;  /* 0x00000004ff007c0c */ /* 0x000fc8000bf05070 */
[----:B------:R-:W-:-:S13]  /*e270*/  ISETP.NE.AND.EX P0, PT, RZ, UR5, PT, P0 ;  /* 0x00000005ff007c0c */ /* 0x000fda000bf05300 */
[----:B------:R-:W-:Y:S01]  /*e280*/  @P0 IADD3 R2, P1, R23, UR4, RZ ;  /* 0x0000000417020c10 */ /* 0x000fe2000ff3e0ff */
[----:B------:R-:W1:Y:S01]  /*e290*/  S2R R21, SR_TID.X ;  /* 0x0000000000157919 */ /* 0x000e620000002100 */
[----:B------:R-:W3:Y:S02]  /*e2a0*/  S2R R20, SR_TID.X ;  /* 0x0000000000147919 */ /* 0x000ee40000002100 */
[----:B------:R-:W-:Y:S01]  /*e2b0*/  @P0 IADD3.X R3, R24, UR5, RZ, P1, !PT ;  /* 0x0000000518030c10 */ /* 0x000fe20008ffe4ff */
[----:B------:R-:W-:-:S04]  /*e2c0*/  ULDC UR4, c[0x0][0x2f4] ;  /* 0x0000bd0000047ab9 */ /* 0x000fc80000000800 */
[----:B------:R4:W4:Y:S01]  /*e2d0*/  @P0 LDG.E R32, desc[UR56][R2.64] ;  /* 0x0000003802200981 */ /* 0x000922000c1e1900 */
[----:B0-----:R-:W-:Y:S02]  /*e2e0*/  ISETP.NE.AND P2, PT, R10, 0x1, PT ;  /* 0x000000010a00780c */ /* 0x001fe40003f45270 */
[----:B------:R-:W-:-:S11]  /*e2f0*/  LOP3.LUT R27, R27, 0xfffffff7, RZ, 0xc0, !PT ;  /* 0xfffffff71b1b7812 */ /* 0x000fd600078ec0ff */
[----:B------:R-:W0:Y:S01]  /*e300*/  @P2 LDC R7, c[0x0][0x434] ;  /* 0x00010d00ff072b82 */ /* 0x000e220000000800 */
[----:B------:R-:W-:Y:S01]  /*e310*/  @P2 LOP3.LUT R27, R27, 0x8, RZ, 0xfc, !PT ;  /* 0x000000081b1b2812 */ /* 0x000fe200078efcff */
[----:B-1----:R-:W-:-:S06]  /*e320*/  IMAD.SHL.U32 R21, R21, 0x10, RZ ;  /* 0x0000001015157824 */ /* 0x002fcc00078e00ff */
[----:B------:R-:W1:Y:S01]  /*e330*/  @P2 LDC R5, c[0x0][0x438] ;  /* 0x00010e00ff052b82 */ /* 0x000e620000000800 */
[----:B---3--:R-:W-:Y:S02]  /*e340*/  LOP3.LUT R20, R20, 0x7f, RZ, 0xc0, !PT ;  /* 0x0000007f14147812 */ /* 0x008fe400078ec0ff */
        /* <DEDUP_REMOVED lines=12> */
[----:B----4-:R-:W0:Y:S02]  /*e410*/  @!P0 LDC.64 R2, c[0x0][0x428] ;  /* 0x00010a00ff028b82 */ /* 0x010e240000000a00 */
[----:B------:R-:W-:Y:S01]  /*e420*/  IMAD.MOV R5, RZ, RZ, -R4 ;  /* 0x000000ffff057224 */ /* 0x000fe200078e0a04 */
[----:B------:R-:W-:-:S03]  /*e430*/  SHF.R.S32.HI R37, RZ, 0x1f, R32 ;  /* 0x0000001fff257819 */ /* 0x000fc60000011420 */
[----:B------:R-:W-:Y:S01]  /*e440*/  IMAD R0, R10, R5, R0 ;  /* 0x000000050a007224 */ /* 0x000fe200078e0200 */
[--C-:B------:R-:W-:Y:S01]  /*e450*/  @!P0 SHF.R.S32.HI R5, RZ, 0x1f, R4.reuse ;  /* 0x0000001fff058819 */ /* 0x100fe20000011404 */
[-C--:B0-----:R-:W-:Y:S02]  /*e460*/  @!P0 IMAD R6, R37, R2.reuse, RZ ;  /* 0x0000000225068224 */ /* 0x081fe400078e02ff */
[----:B------:R-:W-:-:S04]  /*e470*/  @!P0 IMAD.WIDE.U32 R4, R32, R2, R4 ;  /* 0x0000000220048225 */ /* 0x000fc800078e0004 */
[----:B------:R-:W-:Y:S02]  /*e480*/  @!P0 IMAD R6, R32, R3, R6 ;  /* 0x0000000320068224 */ /* 0x000fe400078e0206 */
[----:B------:R-:W0:Y:S01]  /*e490*/  @!P0 LDC.64 R2, c[0x0][0x418] ;  /* 0x00010600ff028b82 */ /* 0x000e220000000a00 */
[----:B------:R-:W-:Y:S02]  /*e4a0*/  IMAD.U32 R7, RZ, RZ, UR36 ;  /* 0x00000024ff077e24 */ /* 0x000fe4000f8e00ff */
[----:B------:R-:W-:-:S03]  /*e4b0*/  @!P0 IMAD.IADD R6, R5, 0x1, R6 ;  /* 0x0000000105068824 */ /* 0x000fc600078e0206 */
        /* <DEDUP_REMOVED lines=13> */
.L_x_9228:
[----:B------:R-:W-:Y:S01]  /*e590*/  LOP3.LUT R24, R18, 0xffff, RZ, 0xc0, !PT ;  /* 0x0000ffff12187812 */ /* 0x000fe200078ec0ff */
[----:B------:R-:W-:Y:S06]  /*e5a0*/  @!P2 BRA `(.L_x_9161) ;  /* 0x000000000004a947 */ /* 0x000fec0003800000 */
[----:B------:R-:W-:Y:S01]  /*e5b0*/  BPT.TRAP 0x1 ;  /* 0x000000040000795c */ /* 0x000fe20000300000 */
.L_x_9161:
        /* <DEDUP_REMOVED lines=23> */
.L_x_9229:
[----:B------:R-:W-:Y:S05]  /*e730*/  BSYNC B0 ;  /* 0x0000000000007941 */ /* 0x000fea0003800000 */
.L_x_9162:
        /* <DEDUP_REMOVED lines=105> */
.L_x_9247:
        /* <DEDUP_REMOVED lines=11> */
.L_x_9165:
        /* <DEDUP_REMOVED lines=11> */
.L_x_9166:
[----:B0-----:R0:W5:Y:S01]  /*ef30*/  LDL.LU R4, [R1+0xc] ;  /* 0x00000c0001047983 */ /* 0x0011620000300800 */
[----:B------:R0:W-:Y:S03]  /*ef40*/  SYNCS.ARRIVE.TRANS64.A1T0 RZ, [R7+URZ+0x28830], RZ ;  /* 0x028830ff07ff79a7 */ /* 0x0001e6000810003f */
[----:B-1----:R0:W5:Y:S02]  /*ef50*/  LDL.LU R3, [R1+0x4] ;  /* 0x0000040001037983 */ /* 0x0021640000300800 */
[----:B------:R-:W-:Y:S05]  /*ef60*/  WARPSYNC.ALL ;  /* 0x0000000000007948 */ /* 0x000fea0003800000 */
[----:B------:R-:W-:Y:S01]  /*ef70*/  ULDC.64 UR4, c[0x0][0x298] ;  /* 0x0000a60000047ab9 */ /* 0x000fe20000000a00 */
[----:B------:R-:W-:Y:S01]  /*ef80*/  BAR.SYNC.DEFER_BLOCKING 0x8, 0x180 ;  /* 0x0206000000007b1d */ /* 0x000fe20000010000 */
[----:B------:R-:W-:Y:S01]  /*ef90*/  LOP3.LUT P0, RZ, R27, 0x10, RZ, 0xc0, !PT ;  /* 0x000000101bff7812 */ /* 0x000fe2000780c0ff */
[----:B------:R-:W-:-:S03]  /*efa0*/  VIADD R2, R22, 0x10400 ;  /* 0x0001040016027836 */ /* 0x000fc60000000000 */
[----:B------:R-:W-:Y:S01]  /*efb0*/  SEL R31, R31, RZ, !P0 ;  /* 0x000000ff1f1f7207 */ /* 0x000fe20004000000 */
[----:B------:R-:W-:Y:S01]  /*efc0*/  BSSY B6, `(.L_x_9167) ;  /* 0x000001c000067945 */ /* 0x000fe20003800000 */
[----:B-----5:R-:W-:Y:S02]  /*efd0*/  SEL R4, R4, RZ, !P0 ;  /* 0x000000ff04047207 */ /* 0x020fe40004000000 */
[----:B------:R-:W-:Y:S02]  /*efe0*/  LOP3.LUT P0, RZ, R2, 0x3ff, RZ, 0xc0, !PT ;  /* 0x000003ff02ff7812 */ /* 0x000fe4000780c0ff */
[----:B------:R-:W-:Y:S01]  /*eff0*/  SHF.R.S32.HI R0, RZ, 0x1f, R3 ;  /* 0x0000001fff007819 */ /* 0x000fe20000011403 */
[----:B------:R1:W-:Y:S04]  /*f000*/  STL [R1+0xc], R4 ;  /* 0x00000c0401007387 */ /* 0x0003e80000100800 */
[----:B------:R-:W-:-:S04]  /*f010*/  IMAD R0, R0, UR4, RZ ;  /* 0x0000000400007c24 */ /* 0x000fc8000f8e02ff */
[C---:B------:R-:W-:Y:S02]  /*f020*/  IMAD R0, R3.reuse, UR5, R0 ;  /* 0x0000000503007c24 */ /* 0x040fe4000f8e0200 */
[----:B------:R-:W-:-:S04]  /*f030*/  IMAD.WIDE.U32 R2, R3, UR4, RZ ;  /* 0x0000000403027c25 */ /* 0x000fc8000f8e00ff */
[----:B------:R-:W-:Y:S01]  /*f040*/  IMAD.IADD R0, R3, 0x1, R0 ;  /* 0x0000000103007824 */ /* 0x000fe200078e0200 */
[----:B------:R1:W-:Y:S04]  /*f050*/  STL.64 [R1+0x10], R2 ;  /* 0x0000100201007387 */ /* 0x0003e80000100a00 */
[----:B------:R1:W-:Y:S01]  /*f060*/  STL [R1+0x4], R0 ;  /* 0x0000040001007387 */ /* 0x0003e20000100800 */
[----:B------:R-:W-:Y:S05]  /*f070*/  @!P0 BRA `(.L_x_9168) ;  /* 0x0000000000408947 */ /* 0x000fea0003800000 */
[----:B-1----:R-:W-:Y:S01]  /*f080*/  MOV R2, 0x0 ;  /* 0x0000000000027802 */ /* 0x002fe20000000f00 */
[----:B------:R-:W-:Y:S01]  /*f090*/  ULDC.64 UR4, c[0x4][0x138] ;  /* 0x01004e0000047ab9 */ /* 0x000fe20000000a00 */
[----:B------:R-:W-:Y:S01]  /*f0a0*/  ULDC.64 UR6, c[0x4][0x140] ;  /* 0x0100500000067ab9 */ /* 0x000fe20000000a00 */
[----:B------:R-:W-:Y:S01]  /*f0b0*/  ULDC.64 UR8, c[0x4][0x68] ;  /* 0x01001a0000087ab9 */ /* 0x000fe20000000a00 */
[----:B------:R-:W-:Y:S02]  /*f0c0*/  IMAD.U32 R4, RZ, RZ, UR4 ;  /* 0x00000004ff047e24 */ /* 0x000fe4000f8e00ff */
[----:B------:R-:W1:Y:S01]  /*f0d0*/  LDC.64 R2, c[0x4][R2] ;  /* 0x0100000002027b82 */ /* 0x000e620000000a00 */
[----:B------:R-:W-:Y:S02]  /*f0e0*/  IMAD.U32 R5, RZ, RZ, UR5 ;  /* 0x00000005ff057e24 */ /* 0x000fe4000f8e00ff */
[----:B------:R-:W-:Y:S02]  /*f0f0*/  IMAD.U32 R6, RZ, RZ, UR6 ;  /* 0x00000006ff067e24 */ /* 0x000fe4000f8e00ff */
[----:B0-----:R-:W-:-:S02]  /*f100*/  IMAD.U32 R7, RZ, RZ, UR7 ;  /* 0x00000007ff077e24 */ /* 0x001fc4000f8e00ff */
[----:B------:R-:W-:Y:S02]  /*f110*/  IMAD.U32 R10, RZ, RZ, UR8 ;  /* 0x00000008ff0a7e24 */ /* 0x000fe4000f8e00ff */
[----:B------:R-:W-:Y:S02]  /*f120*/  IMAD.U32 R11, RZ, RZ, UR9 ;  /* 0x00000009ff0b7e24 */ /* 0x000fe4000f8e00ff */
[----:B------:R-:W-:Y:S02]  /*f130*/  IMAD.MOV.U32 R8, RZ, RZ, 0x70 ;  /* 0x00000070ff087424 */ /* 0x000fe400078e00ff */
[----:B------:R-:W-:Y:S02]  /*f140*/  IMAD.MOV.U32 R12, RZ, RZ, 0x1 ;  /* 0x00000001ff0c7424 */ /* 0x000fe400078e00ff */
[----:B------:R-:W-:-:S07]  /*f150*/  IMAD.MOV.U32 R13, RZ, RZ, RZ ;  /* 0x000000ffff0d7224 */ /* 0x000fce00078e00ff */
[----:B------:R-:W-:-:S07]  /*f160*/  LEPC R20, `(.L_x_9168) ;  /* 0x000000001014794e */ /* 0x000fce0000000000 */
[----:B-1----:R-:W-:Y:S05]  /*f170*/  CALL.ABS.NOINC R2 ;  /* 0x0000000002007343 */ /* 0x002fea0003c00000 */
.L_x_9168:
[----:B------:R-:W-:Y:S05]  /*f180*/  BSYNC B6 ;  /* 0x0000000000067941 */ /* 0x000fea0003800000 */
.L_x_9167:
[----:B------:R-:W2:Y:S01]  /*f190*/  LDL.LU R21, [R1+0xc] ;  /* 0x00000c0001157983 */ /* 0x000ea20000300800 */
[----:B-1----:R-:W1:Y:S01]  /*f1a0*/  LDC R4, c[0x0][0x448] ;  /* 0x00011200ff047b82 */ /* 0x002e620000000800 */
[----:B------:R-:W-:Y:S01]  /*f1b0*/  ULDC.64 UR6, c[0x0][0x2e0] ;  /* 0x0000b80000067ab9 */ /* 0x000fe20000000a00 */
[----:B------:R-:W-:Y:S01]  /*f1c0*/  ULDC.64 UR4, c[0x0][0x2d8] ;  /* 0x0000b60000047ab9 */ /* 0x000fe20000000a00 */
[----:B------:R-:W3:Y:S04]  /*f1d0*/  LDL.LU R20, [R1+0x4] ;  /* 0x0000040001147983 */ /* 0x000ee80000300800 */
[----:B------:R-:W3:Y:S04]  /*f1e0*/  LDL.LU.64 R2, [R1+0x10] ;  /* 0x0000100001027983 */ /* 0x000ee80000300a00 */
[----:B------:R4:W5:Y:S04]  /*f1f0*/  LDL R10, [R1+0x8] ;  /* 0x00000800010a7983 */ /* 0x0009680000100800 */
[----:B------:R4:W5:Y:S01]  /*f200*/  LDL R8, [R1] ;  /* 0x0000000001087983 */ /* 0x0009620000100800 */
[----:B-1----:R-:W-:-:S13]  /*f210*/  ISETP.NE.AND P6, PT, R4, 0x1, PT ;  /* 0x000000010400780c */ /* 0x002fda0003fc5270 */
[----:B------:R-:W1:Y:S08]  /*f220*/  @P6 LDC R5, c[0x0][0x44c] ;  /* 0x00011300ff056b82 */ /* 0x000e700000000800 */
[----:B------:R-:W0:Y:S01]  /*f230*/  @P6 LDC R4, c[0x0][0x450] ;  /* 0x00011400ff046b82 */ /* 0x000e220000000800 */
[----:B--2---:R-:W-:Y:S02]  /*f240*/  IMAD R0, R21, UR6, RZ ;  /* 0x0000000615007c24 */ /* 0x004fe4000f8e02ff */
[----:B------:R-:W2:Y:S02]  /*f250*/  S2R R21, SR_TID.X ;  /* 0x0000000000157919 */ /* 0x000ea40000002100 */
[----:B------:R-:W-:-:S02]  /*f260*/  IMAD R0, R31, UR7, R0 ;  /* 0x000000071f007c24 */ /* 0x000fc4000f8e0200 */
[----:B---3--:R-:W-:Y:S02]  /*f270*/  IMAD.MOV.U32 R3, RZ, RZ, R20 ;  /* 0x000000ffff037224 */ /* 0x008fe400078e0014 */
[----:B------:R-:W3:Y:S01]  /*f280*/  S2R R20, SR_TID.X ;  /* 0x0000000000147919 */ /* 0x000ee20000002100 */
[----:B------:R-:W-:-:S04]  /*f290*/  IMAD.WIDE.U32 R2, R24, UR4, R2 ;  /* 0x0000000418027c25 */ /* 0x000fc8000f8e0002 */
[----:B------:R-:W-:Y:S01]  /*f2a0*/  IMAD R3, R24, UR5, R3 ;  /* 0x0000000518037c24 */ /* 0x000fe2000f8e0203 */
[----:B------:R-:W-:Y:S01]  /*f2b0*/  ULDC.64 UR4, c[0x0][0x2d0] ;  /* 0x0000b40000047ab9 */ /* 0x000fe20000000a00 */
[----:B------:R-:W-:-:S04]  /*f2c0*/  IMAD.WIDE.U32 R2, R31, UR6, R2 ;  /* 0x000000061f027c25 */ /* 0x000fc8000f8e0002 */
[----:B------:R-:W-:Y:S02]  /*f2d0*/  IMAD.IADD R3, R3, 0x1, R0 ;  /* 0x0000000103037824 */ /* 0x000fe400078e0200 */
[----:B--2---:R-:W-:-:S05]  /*f2e0*/  IMAD.SHL.U32 R21, R21, 0x10, RZ ;  /* 0x0000001015157824 */ /* 0x004fca00078e00ff */
[----:B------:R-:W-:Y:S02]  /*f2f0*/  LOP3.LUT R21, R21, 0x70, RZ, 0xc0, !PT ;  /* 0x0000007015157812 */ /* 0x000fe400078ec0ff */
[----:B---3--:R-:W-:-:S04]  /*f300*/  LOP3.LUT R20, R20, 0x7f, RZ, 0xc0, !PT ;  /* 0x0000007f14147812 */ /* 0x008fc800078ec0ff */
[----:B------:R-:W-:-:S04]  /*f310*/  SHF.R.U32.HI R20, RZ, 0x3, R20 ;  /* 0x00000003ff147819 */ /* 0x000fc80000011614 */
[----:B------:R-:W-:-:S05]  /*f320*/  LOP3.LUT R20, R20, R21, RZ, 0xfc, !PT ;  /* 0x0000001514147212 */ /* 0x000fca00078efcff */
[----:B------:R-:W-:-:S04]  /*f330*/  IMAD R0, R17, 0x80, R20 ;  /* 0x0000008011007824 */ /* 0x000fc800078e0214 */
[----:B-1----:R-:W-:-:S04]  /*f340*/  @P6 IMAD.HI.U32 R5, R0, R5, RZ ;  /* 0x0000000500056227 */ /* 0x002fc800078e00ff */
[----:B------:R-:W-:Y:S01]  /*f350*/  IMAD.MOV.U32 R6, RZ, RZ, R0 ;  /* 0x000000ffff067224 */ /* 0x000fe200078e0000 */
[----:B0-----:R-:W-:Y:S02]  /*f360*/  @P6 SHF.R.U32.HI R6, RZ, R4, R5 ;  /* 0x00000004ff066219 */ /* 0x001fe40000011605 */
[----:B------:R-:W0:Y:S03]  /*f370*/  LDC R5, c[0x0][0x448] ;  /* 0x00011200ff057b82 */ /* 0x000e260000000800 */
[----:B------:R-:W-:Y:S01]  /*f380*/  IMAD.MOV R4, RZ, RZ, -R6 ;  /* 0x000000ffff047224 */ /* 0x000fe200078e0a06 */
[----:B------:R-:W1:Y:S01]  /*f390*/  S2R R20, SR_TID.X ;  /* 0x0000000000147919 */ /* 0x000e620000002100 */
        /* <DEDUP_REMOVED lines=19> */
[----:B-1----:R-:W-:-:S04]  /*f4d0*/  LOP3.LUT R20, R20, 0x7f, RZ, 0xc0, !PT ;  /* 0x0000007f14147812 */ /* 0x002fc800078ec0ff */
[----:B------:R-:W-:Y:S01]  /*f4e0*/  SHF.R.U32.HI R9, RZ, 0x3, R20 ;  /* 0x00000003ff097819 */ /* 0x000fe20000011614 */
[----:B----4-:R-:W-:Y:S06]  /*f4f0*/  BRA.DIV UR4, `(.L_x_9169) ;  /* 0x0000004204847947 */ /* 0x010fec000b800000 */
        /* <DEDUP_REMOVED lines=72> */
.L_x_9264:
        /* <DEDUP_REMOVED lines=11> */
.L_x_9171:
[----:B------:R-:W-:Y:S05]  /*fa30*/  BSYNC B0 ;  /* 0x0000000000007941 */ /* 0x000fea0003800000 */
.L_x_9170:
[----:B------:R-:W-:Y:S01]  /*fa40*/  NOP ;  /* 0x0000000000007918 */ /* 0x000fe20000000000 */
[----:B------:R-:W-:-:S13]  /*fa50*/  PLOP3.LUT P0, PT, PT, PT, PT, 0x80, 0x0 ;  /* 0x000000000000781c */ /* 0x000fda0003f0f070 */
.L_x_9172:
        /* <DEDUP_REMOVED lines=21> */
.L_x_9265:
[----:B------:R-:W-:Y:S05]  /*fbb0*/  BSYNC B0 ;  /* 0x0000000000007941 */ /* 0x000fea0003800000 */
.L_x_9173:
        /* <DEDUP_REMOVED lines=8> */
.L_x_9189:
[----:B0-----:R-:W0:Y:S01]  /*fc40*/  S2R R3, SR_TID.X ;  /* 0x0000000000037919 */ /* 0x001e220000002100 */
[----:B------:R-:W1:Y:S01]  /*fc50*/  LDC R4, c[0x0][0x430] ;  /* 0x00010c00ff047b82 */ /* 0x000e620000000800 */
[----:B------:R-:W-:Y:S05]  /*fc60*/  YIELD ;  /* 0x0000000000007946 */ /* 0x000fea0003800000 */
[----:B------:R-:W-:Y:S01]  /*fc70*/  ULDC.64 UR4, c[0x0][0x428] ;  /* 0x00010a0000047ab9 */ /* 0x000fe20000000a00 */
[----:B------:R-:W-:Y:S01]  /*fc80*/  VIADD R25, R10, 0x1 ;  /* 0x000000010a197836 */ /* 0x000fe20000000000 */
[----:B-1----:R-:W-:Y:S02]  /*fc90*/  ISETP.NE.AND P0, PT, R4, 0x1, PT ;  /* 0x000000010400780c */ /* 0x002fe40003f05270 */
[C---:B0-----:R-:W-:Y:S01]  /*fca0*/  LOP3.LUT R0, R3.reuse, 0x7f, RZ, 0xc0, !PT ;  /* 0x0000007f03007812 */ /* 0x041fe200078ec0ff */
[----:B------:R-:W-:-:S03]  /*fcb0*/  IMAD.SHL.U32 R4, R3, 0x10, RZ ;  /* 0x0000001003047824 */ /* 0x000fc600078e00ff */
[----:B------:R-:W-:-:S07]  /*fcc0*/  SHF.R.U32.HI R5, RZ, 0x3, R0 ;  /* 0x00000003ff057819 */ /* 0x000fce0000011600 */
[----:B------:R-:W0:Y:S01]  /*fcd0*/  @P0 LDC R0, c[0x0][0x434] ;  /* 0x00010d00ff000b82 */ /* 0x000e220000000800 */
[----:B------:R-:W-:Y:S01]  /*fce0*/  LOP3.LUT R4, R4, 0x70, RZ, 0xc0, !PT ;  /* 0x0000007004047812 */ /* 0x000fe200078ec0ff */
[----:B------:R-:W-:Y:S02]  /*fcf0*/  IMAD R7, R6, 0x80, R5 ;  /* 0x0000008006077824 */ /* 0x000fe400078e0205 */
[----:B------:R-:W-:-:S04]  /*fd00*/  IMAD R5, R37, UR4, RZ ;  /* 0x0000000425057c24 */ /* 0x000fc8000f8e02ff */
[----:B------:R-:W1:Y:S01]  /*fd10*/  @P0 LDC R3, c[0x0][0x438] ;  /* 0x00010e00ff030b82 */ /* 0x000e620000000800 */
[----:B------:R-:W-:Y:S01]  /*fd20*/  IADD3 R7, R4, R7, R36 ;  /* 0x0000000704077210 */ /* 0x000fe20007ffe024 */
[----:B------:R-:W-:-:S04]  /*fd30*/  IMAD R5, R32, UR5, R5 ;  /* 0x0000000520057c24 */ /* 0x000fc8000f8e0205 */
[----:B------:R-:W-:Y:S02]  /*fd40*/  IMAD.MOV.U32 R8, RZ, RZ, R7 ;  /* 0x000000ffff087224 */ /* 0x000fe400078e0007 */
[----:B0-----:R-:W-:-:S05]  /*fd50*/  @P0 IMAD.HI.U32 R0, R7, R0, RZ ;  /* 0x0000000007000227 */ /* 0x001fca00078e00ff */
[----:B-1----:R-:W-:-:S04]  /*fd60*/  @P0 SHF.R.U32.HI R8, RZ, R3, R0 ;  /* 0x00000003ff080219 */ /* 0x002fc80000011600 */
[--C-:B------:R-:W-:Y:S01]  /*fd70*/  SHF.R.S32.HI R3, RZ, 0x1f, R8.reuse ;  /* 0x0000001fff037819 */ /* 0x100fe20000011408 */
[----:B------:R-:W-:-:S04]  /*fd80*/  IMAD.MOV.U32 R2, RZ, RZ, R8 ;  /* 0x000000ffff027224 */ /* 0x000fc800078e0008 */
[----:B------:R-:W-:Y:S01]  /*fd90*/  IMAD.WIDE.U32 R2, R32, UR4, R2 ;  /* 0x0000000420027c25 */ /* 0x000fe2000f8e0002 */
[----:B------:R-:W-:-:S03]  /*fda0*/  ULDC.64 UR4, c[0x0][0x418] ;  /* 0x0001060000047ab9 */ /* 0x000fc60000000a00 */
[----:B------:R-:W-:Y:S01]  /*fdb0*/  IMAD.IADD R3, R5, 0x1, R3 ;  /* 0x0000000105037824 */ /* 0x000fe200078e0203 */
[C---:B------:R-:W-:Y:S01]  /*fdc0*/  LEA R4, P0, R2.reuse, UR4, 0x2 ;  /* 0x0000000402047c11 */ /* 0x040fe2000f8010ff */
[----:B------:R-:W-:Y:S01]  /*fdd0*/  IMAD.U32 R9, RZ, RZ, UR36 ;  /* 0x00000024ff097e24 */ /* 0x000fe2000f8e00ff */
[----:B------:R-:W-:Y:S02]  /*fde0*/  ULDC UR4, c[0x0][0x430] ;  /* 0x00010c0000047ab9 */ /* 0x000fe40000000800 */
[----:B------:R-:W-:Y:S02]  /*fdf0*/  LEA.HI.X R5, R2, UR5, R3, 0x2, P0 ;  /* 0x0000000502057c11 */ /* 0x000fe400080f1403 */
[----:B------:R-:W-:Y:S01]  /*fe00*/  ISETP.NE.AND P3, PT, R9, 0x3, PT ;  /* 0x000000030900780c */ /* 0x000fe20003f65270 */
[----:B------:R-:W-:Y:S01]  /*fe10*/  IMAD.MOV R2, RZ, RZ, -R8 ;  /* 0x000000ffff027224 */ /* 0x000fe200078e0a08 */
[C---:B------:R-:W-:Y:S01]  /*fe20*/  ISETP.NE.AND P0, PT, R25.reuse, 0x2, PT ;  /* 0x000000021900780c */ /* 0x040fe20003f05270 */
[----:B------:R0:W3:Y:S03]  /*fe30*/  LDG.E R0, desc[UR56][R4.64] ;  /* 0x0000003804007981 */ /* 0x0000e6000c1e1900 */
[----:B------:R-:W-:Y:S01]  /*fe40*/  SEL R28, RZ, 0x1, P0 ;  /* 0x00000001ff1c7807 */ /* 0x000fe20000000000 */
[----:B------:R-:W-:Y:S01]  /*fe50*/  IMAD.MOV.U32 R26, RZ, RZ, R6 ;  /* 0x000000ffff1a7224 */ /* 0x000fe200078e0006 */
[----:B------:R-:W-:-:S02]  /*fe60*/  SEL R25, R25, RZ, P0 ;  /* 0x000000ff19197207 */ /* 0x000fc40000000000 */
[----:B------:R-:W-:Y:S01]  /*fe70*/  LOP3.LUT R28, R17, R28, RZ, 0x3c, !PT ;  /* 0x0000001c111c7212 */ /* 0x000fe200078e3cff */
[----:B0-----:R-:W-:Y:S01]  /*fe80*/  IMAD R4, R2, UR4, R7 ;  /* 0x0000000402047c24 */ /* 0x001fe2000f8e0207 */
[----:B---3--:R-:W-:Y:S01]  /*fe90*/  SHF.R.S32.HI R21, RZ, 0x1f, R0 ;  /* 0x0000001fff157819 */ /* 0x008fe20000011400 */
[----:B------:R-:W-:Y:S06]  /*fea0*/  @!P3 BRA `(.L_x_9177) ;  /* 0x000000000004b947 */ /* 0x000fec0003800000 */
[----:B------:R-:W-:Y:S01]  /*feb0*/  BPT.TRAP 0x1 ;  /* 0x000000040000795c */ /* 0x000fe20000300000 */
.L_x_9177:
[----:B------:R-:W-:Y:S01]  /*fec0*/  IMAD R6, R25, 0x8, R22 ;  /* 0x0000000819067824 */ /* 0x000fe200078e0216 */
[----:B------:R-:W-:Y:S01]  /*fed0*/  SHF.L.U32 R3, R28, 0x1f, RZ ;  /* 0x0000001f1c037819 */ /* 0x000fe200000006ff */
[----:B------:R-:W-:Y:S03]  /*fee0*/  BSSY B1, `(.L_x_9178) ;  /* 0x0000003000017945 */ /* 0x000fe60003800000 */
[----:B------:R-:W0:Y:S02]  /*fef0*/  SYNCS.PHASECHK.TRANS64.TRYWAIT P0, [R6+URZ+0x28840], R3 ;  /* 0x02884003060075a7 */ /* 0x000e24000800017f */
[----:B0-----:R-:W-:Y:S05]  /*ff00*/  @!P0 BRA `(.L_x_9179) ;  /* 0x0000004000948947 */ /* 0x001fea0003800000 */
.L_x_9266:
[----:B------:R-:W-:Y:S05]  /*ff10*/  BSYNC B1 ;  /* 0x0000000000017941 */ /* 0x000fea0003800000 */
.L_x_9178:
        /* <DEDUP_REMOVED lines=69> */
.L_x_9284:
        /* <DEDUP_REMOVED lines=9> */
.L_x_9181:
        /* <DEDUP_REMOVED lines=11> */
.L_x_9182:
[----:B------:R1:W-:Y:S01]  /*104b0*/  SYNCS.ARRIVE.TRANS64.A1T0 RZ, [R6+URZ+0x28830], RZ ;  /* 0x028830ff06ff79a7 */ /* 0x0003e2000810003f */
[----:B------:R-:W-:Y:S05]  /*104c0*/  @!P4 BRA `(.L_x_9183) ;  /* 0x000000000004c947 */ /* 0x000fea0003800000 */
[----:B------:R-:W-:Y:S01]  /*104d0*/  BPT.TRAP 0x1 ;  /* 0x000000040000795c */ /* 0x000fe20000300000 */
.L_x_9183:
[----:B------:R-:W-:Y:S01]  /*104e0*/  SHF.L.U32 R2, R17, 0x1f, RZ ;  /* 0x0000001f11027819 */ /* 0x000fe200000006ff */
[----:B-1----:R-:W-:Y:S01]  /*104f0*/  IMAD R6, R10, 0x8, R22 ;  /* 0x000000080a067824 */ /* 0x002fe200078e0216 */
[----:B------:R-:W-:Y:S01]  /*10500*/  BSSY B1, `(.L_x_9184) ;  /* 0x0000004000017945 */ /* 0x000fe20003800000 */
[----:B0-----:R-:W-:Y:S02]  /*10510*/  IMAD R8, R31, -0x80, R34 ;  /* 0xffffff801f087824 */ /* 0x001fe400078e0222 */
[----:B------:R-:W0:Y:S02]  /*10520*/  SYNCS.PHASECHK.TRANS64.TRYWAIT P0, [R6+URZ+0x28860], R2 ;  /* 0x02886002060075a7 */ /* 0x000e24000800017f */
[----:B0-----:R-:W-:Y:S05]  /*10530*/  @!P0 BRA `(.L_x_9185) ;  /* 0x0000004400688947 */ /* 0x001fea0003800000 */
.L_x_9285:
[----:B------:R-:W-:Y:S05]  /*10540*/  BSYNC B1 ;  /* 0x0000000000017941 */ /* 0x000fea0003800000 */
.L_x_9184:
        /* <DEDUP_REMOVED lines=66> */
.L_x_9303:
        /* <DEDUP_REMOVED lines=27> */
.L_x_9187:
        /* <DEDUP_REMOVED lines=11> */
.L_x_9188:
[C---:B------:R-:W-:Y:S01]  /*10bd0*/  ISETP.GT.AND P0, PT, R26.reuse, R35, PT ;  /* 0x000000231a00720c */ /* 0x040fe20003f04270 */
[----:B------:R0:W-:Y:S01]  /*10be0*/  SYNCS.ARRIVE.TRANS64.A1T0 RZ, [R6+URZ+0x28850], RZ ;  /* 0x028850ff06ff79a7 */ /* 0x0001e2000810003f */
[----:B------:R-:W-:Y:S02]  /*10bf0*/  IMAD.MOV.U32 R10, RZ, RZ, R25 ;  /* 0x000000ffff0a7224 */ /* 0x000fe400078e0019 */
[----:B------:R-:W-:Y:S02]  /*10c00*/  IMAD.MOV.U32 R17, RZ, RZ, R28 ;  /* 0x000000ffff117224 */ /* 0x000fe400078e001c */
[----:B------:R-:W-:Y:S02]  /*10c10*/  IMAD.MOV.U32 R31, RZ, RZ, R26 ;  /* 0x000000ffff1f7224 */ /* 0x000fe400078e001a */
[----:B0-----:R-:W-:-:S05]  /*10c20*/  VIADD R6, R26, 0xffffffff ;  /* 0xffffffff1a067836 */ /* 0x001fca0000000000 */
[----:B------:R-:W-:Y:S05]  /*10c30*/  @P0 BRA `(.L_x_9189) ;  /* 0xfffffff000000947 */ /* 0x000fea000383ffff */
.L_x_9176:
[----:B------:R-:W-:Y:S05]  /*10c40*/  BSYNC B0 ;  /* 0x0000000000007941 */ /* 0x000fea0003800000 */
.L_x_9175:
        /* <DEDUP_REMOVED lines=17> */
.L_x_9191:
[----:B------:R-:W-:Y:S05]  /*10d60*/  BSYNC B0 ;  /* 0x0000000000007941 */ /* 0x000fea0003800000 */
.L_x_9190:
[----:B------:R-:W-:-:S05]  /*10d70*/  IMAD.U32 R0, RZ, RZ, UR36 ;  /* 0x00000024ff007e24 */ /* 0x000fca000f8e00ff */
[----:B------:R-:W-:-:S13]  /*10d80*/  ISETP.NE.AND P0, PT, R0, 0x3, PT ;  /* 0x000000030000780c */ /* 0x000fda0003f05270 */
[----:B------:R-:W-:Y:S05]  /*10d90*/  @!P0 BRA `(.L_x_9192) ;  /* 0x0000000000048947 */ /* 0x000fea0003800000 */
[----:B------:R-:W-:Y:S01]  /*10da0*/  BPT.TRAP 0x1 ;  /* 0x000000040000795c */ /* 0x000fe20000300000 */
.L_x_9192:
[----:B------:R-:W-:Y:S01]  /*10db0*/  IMAD R0, R25, 0x8, R22 ;  /* 0x0000000819007824 */ /* 0x000fe200078e0216 */
[----:B0-----:R-:W-:Y:S01]  /*10dc0*/  SHF.L.U32 R3, R28, 0x1f, RZ ;  /* 0x0000001f1c037819 */ /* 0x001fe200000006ff */
[----:B------:R-:W-:Y:S01]  /*10dd0*/  BSSY B0, `(.L_x_9193) ;  /* 0x0000004000007945 */ /* 0x000fe20003800000 */
[----:B------:R-:W-:Y:S02]  /*10de0*/  IMAD R6, R26, -0x80, R34 ;  /* 0xffffff801a067824 */ /* 0x000fe400078e0222 */
[----:B------:R-:W0:Y:S02]  /*10df0*/  SYNCS.PHASECHK.TRANS64.TRYWAIT P0, [R0+URZ+0x28860], R3 ;  /* 0x02886003000075a7 */ /* 0x000e24000800017f */
[----:B0-----:R-:W-:Y:S05]  /*10e00*/  @!P0 BRA `(.L_x_9194) ;  /* 0x0000004400d08947 */ /* 0x001fea0003800000 */
.L_x_9304:
[----:B------:R-:W-:Y:S05]  /*10e10*/  BSYNC B0 ;  /* 0x0000000000007941 */ /* 0x000fea0003800000 */
.L_x_9193:
        /* <DEDUP_REMOVED lines=70> */
.L_x_9322:
        /* <DEDUP_REMOVED lines=11> */
.L_x_9196:
        /* <DEDUP_REMOVED lines=11> */
.L_x_9197:
[----:B------:R0:W-:Y:S01]  /*113e0*/  SYNCS.ARRIVE.TRANS64.A1T0 RZ, [R0+URZ+0x28850], RZ ;  /* 0x028850ff00ff79a7 */ /* 0x0001e2000810003f */
[----:B------:R-:W-:-:S05]  /*113f0*/  VIADD R25, R25, 0x1 ;  /* 0x0000000119197836 */ /* 0x000fca0000000000 */
[----:B------:R-:W-:-:S04]  /*11400*/  ISETP.NE.AND P0, PT, R25, 0x2, PT ;  /* 0x000000021900780c */ /* 0x000fc80003f05270 */
[----:B------:R-:W-:Y:S02]  /*11410*/  SEL R3, RZ, 0x1, P0 ;  /* 0x00000001ff037807 */ /* 0x000fe40000000000 */
[----:B------:R-:W-:Y:S02]  /*11420*/  SEL R25, R25, RZ, P0 ;  /* 0x000000ff19197207 */ /* 0x000fe40000000000 */
[----:B0-----:R-:W-:-:S07]  /*11430*/  LOP3.LUT R28, R28, R3, RZ, 0x3c, !PT ;  /* 0x000000031c1c7212 */ /* 0x001fce00078e3cff */
.L_x_9154:
[----:B------:R-:W-:Y:S05]  /*11440*/  BSYNC B7 ;  /* 0x0000000000077941 */ /* 0x000fea0003800000 */
.L_x_9152:
        /* <DEDUP_REMOVED lines=11> */
.L_x_9198:
        /* <DEDUP_REMOVED lines=43> */
.L_x_9332:
[----:B------:R-:W-:Y:S02]  /*117b0*/  ULDC UR4, c[0x0][0xc38] ;  /* 0x00030e0000047ab9 */ /* 0x000fe40000000800 */
[----:B------:R-:W-:-:S04]  /*117c0*/  IMAD.U32 R4, RZ, RZ, UR4 ;  /* 0x00000004ff047e24 */ /* 0x000fc8000f8e00ff */
[----:B-1----:R-:W-:-:S04]  /*117d0*/  IMAD R14, R14, R4, RZ ;  /* 0x000000040e0e7224 */ /* 0x002fc800078e02ff */
[----:B------:R-:W-:-:S05]  /*117e0*/  IMAD.IADD R9, R6, 0x1, R14 ;  /* 0x0000000106097824 */ /* 0x000fca00078e020e */
[----:B------:R-:W-:-:S13]  /*117f0*/  ISETP.GT.AND P6, PT, R9, R0, PT ;  /* 0x000000000900720c */ /* 0x000fda0003fc4270 */
[----:B------:R-:W-:Y:S05]  /*11800*/  @P6 BRA `(.L_x_9201) ;  /* 0x0000000000a46947 */ /* 0x000fea0003800000 */
.L_x_9204:
        /* <DEDUP_REMOVED lines=35> */
.L_x_9340:
[----:B------:R-:W-:Y:S02]  /*11a40*/  ULDC UR4, c[0x0][0xc38] ;  /* 0x00030e0000047ab9 */ /* 0x000fe40000000800 */
[----:B------:R-:W-:-:S04]  /*11a50*/  IMAD.U32 R4, RZ, RZ, UR4 ;  /* 0x00000004ff047e24 */ /* 0x000fc8000f8e00ff */
[----:B-1----:R-:W-:-:S04]  /*11a60*/  IMAD R14, R14, R4, RZ ;  /* 0x000000040e0e7224 */ /* 0x002fc800078e02ff */
[----:B------:R-:W-:-:S05]  /*11a70*/  IMAD.IADD R9, R14, 0x1, R9 ;  /* 0x000000010e097824 */ /* 0x000fca00078e0209 */
[----:B------:R-:W-:-:S13]  /*11a80*/  ISETP.GT.AND P6, PT, R9, R0, PT ;  /* 0x000000000900720c */ /* 0x000fda0003fc4270 */
[----:B------:R-:W-:Y:S05]  /*11a90*/  @!P6 BRA `(.L_x_9204) ;  /* 0xfffffffc005ce947 */ /* 0x000fea000383ffff */
.L_x_9201:
        /* <DEDUP_REMOVED lines=10> */
.L_x_9345:
[----:B------:R-:W-:-:S13]  /*11b40*/  ISETP.NE.AND P0, PT, R3, RZ, PT ;  /* 0x000000ff0300720c */ /* 0x000fda0003f05270 */
[----:B------:R-:W-:Y:S05]  /*11b50*/  @!P0 BRA `(.L_x_9206) ;  /* 0x0000000000108947 */ /* 0x000fea0003800000 */
[----:B------:R-:W-:Y:S01]  /*11b60*/  UMOV UR4, 0xffffffff ;  /* 0xffffffff00047882 */ /* 0x000fe20000000000 */
[----:B-1----:R-:W-:Y:S02]  /*11b70*/  VIADD R12, R12, 0xffffffff ;  /* 0xffffffff0c0c7836 */ /* 0x002fe40000000000 */
[----:B------:R-:W-:Y:S05]  /*11b80*/  BRA.DIV UR4, `(.L_x_9207) ;  /* 0x0000004e04507947 */ /* 0x000fea000b800000 */
[----:B------:R4:W1:Y:S02]  /*11b90*/  SHFL.IDX PT, R7, R2, R12, 0x1f ;  /* 0x00001f0c02077589 */ /* 0x00086400000e0000 */
.L_x_9206:
        /* <DEDUP_REMOVED lines=59> */
.L_x_9208:
        /* <DEDUP_REMOVED lines=43> */
[----:B------:R-:W-:Y:S02]  /*12200*/  IABS R5, R9 ;  /* 0x0000000900057213 */ /* 0x000fe40000000000 */
[----:B------:R-:W-:Y:S01]  /*12210*/  IADD3 R3, R6, 0x1000000, R9 ;  /* 0x0100000006037810 */ /* 0x000fe20007ffe009 */
        /* <DEDUP_REMOVED lines=12> */
[----:B------:R-:W-:Y:S01]  /*122e0*/  @!P1 LOP3.LUT R2, RZ, R4, RZ, 0x33, !PT ;  /* 0x00000004ff029212 */ /* 0x000fe200078e33ff */
[----:B------:R-:W-:-:S04]  /*122f0*/  IMAD.MOV R4, RZ, RZ, -R4 ;  /* 0x000000ffff047224 */ /* 0x000fc800078e0a04 */
[----:B------:R-:W-:-:S07]  /*12300*/  IMAD R18, R2, R4, R3 ;  /* 0x0000000402127224 */ /* 0x000fce00078e0203 */
.L_x_9209:
[----:B------:R-:W-:-:S05]  /*12310*/  LOP3.LUT R2, RZ, R2, RZ, 0x33, !PT ;  /* 0x00000002ff027212 */ /* 0x000fca00078e33ff */
[----:B------:R-:W-:Y:S01]  /*12320*/  IMAD.IADD R17, R17, 0x1, R2 ;  /* 0x0000000111117824 */ /* 0x000fe200078e0202 */
[----:B------:R-:W-:Y:S06]  /*12330*/  BRA `(.L_x_9210) ;  /* 0x00000000001c7947 */ /* 0x000fec0003800000 */
.L_x_9202:
[----:B------:R-:W-:Y:S01]  /*12340*/  UMOV UR4, URZ ;  /* 0x0000003f00047c82 */ /* 0x000fe20008000000 */
[----:B------:R-:W-:Y:S01]  /*12350*/  UMOV UR5, URZ ;  /* 0x0000003f00057c82 */ /* 0x000fe20008000000 */
[----:B------:R-:W-:Y:S01]  /*12360*/  ULDC UR6, c[0x0][0xc3c] ;  /* 0x00030f0000067ab9 */ /* 0x000fe20000000800 */
[----:B------:R-:W-:Y:S02]  /*12370*/  IMAD.MOV.U32 R16, RZ, RZ, R0 ;  /* 0x000000ffff107224 */ /* 0x000fe400078e0000 */
[----:B------:R-:W-:Y:S02]  /*12380*/  IMAD.U32 R17, RZ, RZ, UR4 ;  /* 0x00000004ff117e24 */ /* 0x000fe4000f8e00ff */
[----:B------:R-:W-:Y:S02]  /*12390*/  IMAD.U32 R18, RZ, RZ, UR5 ;  /* 0x00000005ff127e24 */ /* 0x000fe4000f8e00ff */
[----:B------:R-:W-:-:S07]  /*123a0*/  IMAD.U32 R19, RZ, RZ, UR6 ;  /* 0x00000006ff137e24 */ /* 0x000fce000f8e00ff */
.L_x_9210:
        /* <DEDUP_REMOVED lines=10> */
.L_x_9199:
[----:B------:R-:W-:Y:S02]  /*12450*/  ULDC UR4, c[0x0][0xc3c] ;  /* 0x00030f0000047ab9 */ /* 0x000fe40000000800 */
[----:B-1----:R-:W-:-:S13]  /*12460*/  ISETP.GE.AND P0, PT, R19, UR4, PT ;  /* 0x0000000413007c0c */ /* 0x002fda000bf06270 */
[----:B------:R-:W-:Y:S05]  /*12470*/  @!P0 BRA `(.L_x_9211) ;  /* 0xffffffb000308947 */ /* 0x000fea000383ffff */
[----:B------:R-:W-:Y:S05]  /*12480*/  BSYNC B8 ;  /* 0x0000000000087941 */ /* 0x000fea0003800000 */
.L_x_9146:
        /* <DEDUP_REMOVED lines=12> */
.L_x_9348:
[----:B------:R-:W-:Y:S05]  /*12550*/  BSYNC B0 ;  /* 0x0000000000007941 */ /* 0x000fea0003800000 */
.L_x_9212:
[----:B------:R-:W-:-:S03]  /*12560*/  UMOV UR4, 0xffffffff ;  /* 0xffffffff00047882 */ /* 0x000fc60000000000 */
[----:B------:R-:W-:Y:S05]  /*12570*/  BRA.DIV UR4, `(.L_x_9214) ;  /* 0x0000004604107947 */ /* 0x000fea000b800000 */
[----:B0-----:R-:W0:Y:S02]  /*12580*/  S2R R0, SR_TID.X ;  /* 0x0000000000007919 */ /* 0x001e240000002100 */
[----:B0-----:R-:W-:-:S04]  /*12590*/  SHF.R.U32.HI R0, RZ, 0x5, R0 ;  /* 0x00000005ff007819 */ /* 0x001fc80000011600 */
[----:B------:R-:W-:-:S05]  /*125a0*/  LOP3.LUT R0, R0, 0x3, RZ, 0xc0, !PT ;  /* 0x0000000300007812 */ /* 0x000fca00078ec0ff */
[----:B------:R0:W1:Y:S02]  /*125b0*/  SHFL.IDX PT, R14, R0, RZ, 0x1f ;  /* 0x00001fff000e7589 */ /* 0x00006400000e0000 */
.L_x_9351:
[----:B-1----:R-:W-:Y:S01]  /*125c0*/  ISETP.NE.AND P0, PT, R14, RZ, PT ;  /* 0x000000ff0e00720c */ /* 0x002fe20003f05270 */
[----:B------:R-:W-:-:S12]  /*125d0*/  BSSY B0, `(.L_x_9215) ;  /* 0x0000024000007945 */ /* 0x000fd80003800000 */
[----:B------:R-:W-:Y:S05]  /*125e0*/  @P0 BRA `(.L_x_9216) ;  /* 0x0000000000880947 */ /* 0x000fea0003800000 */
[----:B------:R-:W-:-:S03]  /*125f0*/  UMOV UR4, 0xffffffff ;  /* 0xffffffff00047882 */ /* 0x000fc60000000000 */
[----:B------:R-:W-:Y:S05]  /*12600*/  BRA.DIV UR4, `(.L_x_9217) ;  /* 0x0000004604207947 */ /* 0x000fea000b800000 */
[----:B------:R-:W-:-:S13]  /*12610*/  ELECT P6, URZ, PT ;  /* 0x00000000003f782f */ /* 0x000fda00038c0000 */
.L_x_9354:
[----:B------:R-:W-:Y:S05]  /*12620*/  @!P6 BRA `(.L_x_9216) ;  /* 0x000000000078e947 */ /* 0x000fea0003800000 */
[----:B------:R-:W-:-:S06]  /*12630*/  ULOP3.LUT UR4, UR44, 0x2, URZ, 0xfc, !UPT ;  /* 0x000000022c047892 */ /* 0x000fcc000f8efc3f */
[----:B0-----:R-:W-:-:S05]  /*12640*/  IMAD.U32 R0, RZ, RZ, UR4 ;  /* 0x00000004ff007e24 */ /* 0x001fca000f8e00ff */
[----:B------:R-:W-:-:S13]  /*12650*/  ISETP.NE.AND P0, PT, R0, 0x3, PT ;  /* 0x000000030000780c */ /* 0x000fda0003f05270 */
[----:B------:R-:W-:Y:S05]  /*12660*/  @!P0 BRA `(.L_x_9218) ;  /* 0x0000000000048947 */ /* 0x000fea0003800000 */
[----:B------:R-:W-:Y:S01]  /*12670*/  BPT.TRAP 0x1 ;  /* 0x000000040000795c */ /* 0x000fe20000300000 */
.L_x_9218:
[C---:B------:R-:W-:Y:S01]  /*12680*/  IMAD R5, R25.reuse, 0x8, R4 ;  /* 0x0000000819057824 */ /* 0x040fe200078e0204 */
[----:B------:R-:W-:Y:S01]  /*12690*/  SHF.L.U32 R0, R28, 0x1f, RZ ;  /* 0x0000001f1c007819 */ /* 0x000fe200000006ff */
[----:B------:R-:W-:-:S03]  /*126a0*/  VIADD R25, R25, 0x1 ;  /* 0x0000000119197836 */ /* 0x000fc60000000000 */
[----:B------:R-:W0:Y:S02]  /*126b0*/  SYNCS.PHASECHK.TRANS64.TRYWAIT P1, [R5+URZ+0x28840], R0 ;  /* 0x02884000050075a7 */ /* 0x000e24000802017f */
[----:B------:R-:W-:-:S04]  /*126c0*/  ISETP.NE.AND P2, PT, R25, 0x2, PT ;  /* 0x000000021900780c */ /* 0x000fc80003f45270 */
[----:B------:R-:W-:Y:S01]  /*126d0*/  SEL R3, RZ, 0x1, P2 ;  /* 0x00000001ff037807 */ /* 0x000fe20001000000 */
[----:B0-----:R-:W-:Y:S08]  /*126e0*/  @!P1 BRA `(.L_x_9219) ;  /* 0x0000004400089947 */ /* 0x001ff00003800000 */
.L_x_9355:
[----:B------:R-:W-:Y:S02]  /*126f0*/  SEL R25, R25, RZ, P2 ;  /* 0x000000ff19197207 */ /* 0x000fe40001000000 */
[----:B------:R-:W-:Y:S01]  /*12700*/  LOP3.LUT R2, R28, R3, RZ, 0x3c, !PT ;  /* 0x000000031c027212 */ /* 0x000fe200078e3cff */
[----:B------:R-:W-:Y:S06]  /*12710*/  @!P0 BRA `(.L_x_9220) ;  /* 0x0000000000048947 */ /* 0x000fec0003800000 */
[----:B------:R-:W-:Y:S01]  /*12720*/  BPT.TRAP 0x1 ;  /* 0x000000040000795c */ /* 0x000fe20000300000 */
.L_x_9220:
[----:B------:R-:W-:Y:S01]  /*12730*/  IMAD R25, R25, 0x8, R4 ;  /* 0x0000000819197824 */ /* 0x000fe200078e0204 */
[----:B------:R-:W-:-:S04]  /*12740*/  SHF.L.U32 R2, R2, 0x1f, RZ ;  /* 0x0000001f02027819 */ /* 0x000fc800000006ff */
[----:B------:R-:W1:Y:S02]  /*12750*/  SYNCS.PHASECHK.TRANS64.TRYWAIT P1, [R25+URZ+0x28840], R2 ;  /* 0x02884002190075a7 */ /* 0x000e64000802017f */
[----:B-1----:R-:W-:Y:S05]  /*12760*/  @!P1 BRA `(.L_x_9221) ;  /* 0x0000004000fc9947 */ /* 0x002fea0003800000 */
.L_x_9356:
[----:B------:R-:W-:Y:S05]  /*12770*/  @!P0 BRA `(.L_x_9222) ;  /* 0x0000000000048947 */ /* 0x000fea0003800000 */
[----:B------:R-:W-:Y:S01]  /*12780*/  BPT.TRAP 0x1 ;  /* 0x000000040000795c */ /* 0x000fe20000300000 */
.L_x_9222:
[----:B------:R-:W3:Y:S02]  /*12790*/  SYNCS.PHASECHK.TRANS64.TRYWAIT P1, [R5+URZ+0x28860], R0 ;  /* 0x02886000050075a7 */ /* 0x000ee4000802017f */
[----:B---3--:R-:W-:Y:S05]  /*127a0*/  @!P1 BRA `(.L_x_9223) ;  /* 0x0000004400009947 */ /* 0x008fea0003800000 */
.L_x_9357:
[----:B------:R-:W-:Y:S05]  /*127b0*/  @!P0 BRA `(.L_x_9224) ;  /* 0x0000000000048947 */ /* 0x000fea0003800000 */
[----:B------:R-:W-:Y:S01]  /*127c0*/  BPT.TRAP 0x1 ;  /* 0x000000040000795c */ /* 0x000fe20000300000 */
.L_x_9224:
[----:B----4-:R4:W0:Y:S02]  /*127d0*/  SYNCS.PHASECHK.TRANS64.TRYWAIT P0, [R25+URZ+0x28860], R2 ;  /* 0x02886002190075a7 */ /* 0x010824000800017f */
[----:B0-----:R-:W-:Y:S05]  /*127e0*/  @!P0 NANOSLEEP.SYNCS 0x989680 ;  /* 0x009896800000895d */ /* 0x001fea0003900000 */
[----:B------:R-:W0:Y:S02]  /*127f0*/  @!P0 SYNCS.PHASECHK.TRANS64 P0, [R25+URZ+0x28860], R2 ;  /* 0x02886002190085a7 */ /* 0x000e24000800007f */
[----:B0-----:R-:W-:Y:S05]  /*12800*/  @!P0 BRA `(.L_x_9224) ;  /* 0xfffffffc00f08947 */ /* 0x001fea000383ffff */
.L_x_9216:
[----:B------:R-:W-:Y:S05]  /*12810*/  BSYNC B0 ;  /* 0x0000000000007941 */ /* 0x000fea0003800000 */
.L_x_9215:
[----:B------:R-:W-:Y:S05]  /*12820*/  EXIT ;  /* 0x000000000000794d */ /* 0x000fea0003800000 */
.L_x_9079:
[----:B0-----:R-:W-:-:S04]  /*12830*/  IMAD.U32 R3, RZ, RZ, UR41 ;  /* 0x00000029ff037e24 */ /* 0x001fc8000f8e00ff */
[----:B------:R0:W1:Y:S03]  /*12840*/  SYNCS.PHASECHK.TRANS64.TRYWAIT P1, [R3+URZ+0x28800], R0 ;  /* 0x02880000030075a7 */ /* 0x000066000802017f */
[----:B-1----:R-:W-:Y:S05]  /*12850*/  @!P1 NANOSLEEP.SYNCS 0x989680 ;  /* 0x009896800000995d */ /* 0x002fea0003900000 */
[----:B------:R-:W1:Y:S02]  /*12860*/  @!P1 SYNCS.PHASECHK.TRANS64 P1, [R3+URZ+0x28800], R0 ;  /* 0x02880000030095a7 */ /* 0x000e64000802007f */
[----:B-1----:R-:W-:Y:S05]  /*12870*/  @!P1 BRA `(.L_x_9079) ;  /* 0xfffffffc00ec9947 */ /* 0x002fea000383ffff */
[----:B------:R-:W-:Y:S05]  /*12880*/  BRA `(.L_x_9225) ;  /* 0xfffffef400207947 */ /* 0x000fea000383ffff */
.L_x_9083:
[----:B-1----:R1:W2:Y:S02]  /*12890*/  SYNCS.PHASECHK.TRANS64.TRYWAIT P1, [R0+URZ+0x28830], R3 ;  /* 0x02883003000075a7 */ /* 0x0022a4000802017f */
[----:B--2---:R-:W-:Y:S05]  /*128a0*/  @!P1 NANOSLEEP.SYNCS 0x989680 ;  /* 0x009896800000995d */ /* 0x004fea0003900000 */
[----:B------:R-:W2:Y:S02]  /*128b0*/  @!P1 SYNCS.PHASECHK.TRANS64 P1, [R0+URZ+0x28830], R3 ;  /* 0x02883003000095a7 */ /* 0x000ea4000802007f */
[----:B--2---:R-:W-:Y:S05]  /*128c0*/  @!P1 BRA `(.L_x_9083) ;  /* 0xfffffffc00f09947 */ /* 0x004fea000383ffff */
[----:B------:R-:W-:Y:S05]  /*128d0*/  BRA `(.L_x_9082) ;  /* 0xfffffef4003c7947 */ /* 0x000fea000383ffff */
.L_x_9089:
[----:B-1----:R-:W-:-:S04]  /*128e0*/  IMAD.U32 R5, RZ, RZ, UR6 ;  /* 0x00000006ff057e24 */ /* 0x002fc8000f8e00ff */
[----:B------:R1:W2:Y:S03]  /*128f0*/  SYNCS.PHASECHK.TRANS64.TRYWAIT P1, [R5+URZ+0x28830], R4 ;  /* 0x02883004050075a7 */ /* 0x0002a6000802017f */
[----:B--2---:R-:W-:Y:S05]  /*12900*/  @!P1 NANOSLEEP.SYNCS 0x989680 ;  /* 0x009896800000995d */ /* 0x004fea0003900000 */
[----:B------:R-:W2:Y:S02]  /*12910*/  @!P1 SYNCS.PHASECHK.TRANS64 P1, [R5+URZ+0x28830], R4 ;  /* 0x02883004050095a7 */ /* 0x000ea4000802007f */
[----:B--2---:R-:W-:Y:S05]  /*12920*/  @!P1 BRA `(.L_x_9089) ;  /* 0xfffffffc00ec9947 */ /* 0x004fea000383ffff */
[----:B------:R-:W-:Y:S05]  /*12930*/  BRA `(.L_x_9086) ;  /* 0xffffff1800487947 */ /* 0x000fea000383ffff */
.L_x_9093:
[----:B-1----:R-:W-:-:S04]  /*12940*/  IMAD.U32 R5, RZ, RZ, UR6 ;  /* 0x00000006ff057e24 */ /* 0x002fc8000f8e00ff */
[----:B------:R1:W2:Y:S03]  /*12950*/  SYNCS.PHASECHK.TRANS64.TRYWAIT P1, [R5+URZ+0x28850], R4 ;  /* 0x02885004050075a7 */ /* 0x0002a6000802017f */
[----:B--2---:R-:W-:Y:S05]  /*12960*/  @!P1 NANOSLEEP.SYNCS 0x989680 ;  /* 0x009896800000995d */ /* 0x004fea0003900000 */
[----:B------:R-:W2:Y:S02]  /*12970*/  @!P1 SYNCS.PHASECHK.TRANS64 P1, [R5+URZ+0x28850], R4 ;  /* 0x02885004050095a7 */ /* 0x000ea4000802007f */
[----:B--2---:R-:W-:Y:S05]  /*12980*/  @!P1 BRA `(.L_x_9093) ;  /* 0xfffffffc00ec9947 */ /* 0x004fea000383ffff */
[----:B------:R-:W-:Y:S05]  /*12990*/  BRA `(.L_x_9090) ;  /* 0xffffff1c001c7947 */ /* 0x000fea000383ffff */
.L_x_9101:
[----:B-1----:R-:W-:-:S04]  /*129a0*/  IMAD.U32 R5, RZ, RZ, UR6 ;  /* 0x00000006ff057e24 */ /* 0x002fc8000f8e00ff */
[----:B------:R1:W2:Y:S03]  /*129b0*/  SYNCS.PHASECHK.TRANS64.TRYWAIT P1, [R5+URZ+0x28830], R4 ;  /* 0x02883004050075a7 */ /* 0x0002a6000802017f */
[----:B--2---:R-:W-:Y:S05]  /*129c0*/  @!P1 NANOSLEEP.SYNCS 0x989680 ;  /* 0x009896800000995d */ /* 0x004fea0003900000 */
[----:B------:R-:W2:Y:S02]  /*129d0*/  @!P1 SYNCS.PHASECHK.TRANS64 P1, [R5+URZ+0x28830], R4 ;  /* 0x02883004050095a7 */ /* 0x000ea4000802007f */
[----:B--2---:R-:W-:Y:S05]  /*129e0*/  @!P1 BRA `(.L_x_9101) ;  /* 0xfffffffc00ec9947 */ /* 0x004fea000383ffff */
[----:B------:R-:W-:Y:S05]  /*129f0*/  BRA `(.L_x_9098) ;  /* 0xffffff4000a47947 */ /* 0x000fea000383ffff */
.L_x_9105:
[----:B-1----:R-:W-:-:S04]  /*12a00*/  IMAD.U32 R5, RZ, RZ, UR6 ;  /* 0x00000006ff057e24 */ /* 0x002fc8000f8e00ff */
[----:B------:R1:W2:Y:S03]  /*12a10*/  SYNCS.PHASECHK.TRANS64.TRYWAIT P1, [R5+URZ+0x28850], R4 ;  /* 0x02885004050075a7 */ /* 0x0002a6000802017f */
[----:B--2---:R-:W-:Y:S05]  /*12a20*/  @!P1 NANOSLEEP.SYNCS 0x989680 ;  /* 0x009896800000995d */ /* 0x004fea0003900000 */
[----:B------:R-:W2:Y:S02]  /*12a30*/  @!P1 SYNCS.PHASECHK.TRANS64 P1, [R5+URZ+0x28850], R4 ;  /* 0x02885004050095a7 */ /* 0x000ea4000802007f */
[----:B--2---:R-:W-:Y:S05]  /*12a40*/  @!P1 BRA `(.L_x_9105) ;  /* 0xfffffffc00ec9947 */ /* 0x004fea000383ffff */
[----:B------:R-:W-:Y:S05]  /*12a50*/  BRA `(.L_x_9102) ;  /* 0xffffff44006c7947 */ /* 0x000fea000383ffff */
.L_x_9112:
[----:B-1----:R-:W-:-:S04]  /*12a60*/  IMAD.U32 R7, RZ, RZ, UR5 ;  /* 0x00000005ff077e24 */ /* 0x002fc8000f8e00ff */
[----:B------:R1:W2:Y:S03]  /*12a70*/  SYNCS.PHASECHK.TRANS64.TRYWAIT P1, [R7+URZ+0x28850], R6 ;  /* 0x02885006070075a7 */ /* 0x0002a6000802017f */
[----:B--2---:R-:W-:Y:S05]  /*12a80*/  @!P1 NANOSLEEP.SYNCS 0x989680 ;  /* 0x009896800000995d */ /* 0x004fea0003900000 */
[----:B------:R-:W2:Y:S02]  /*12a90*/  @!P1 SYNCS.PHASECHK.TRANS64 P1, [R7+URZ+0x28850], R6 ;  /* 0x02885006070095a7 */ /* 0x000ea4000802007f */
[----:B--2---:R-:W-:Y:S05]  /*12aa0*/  @!P1 BRA `(.L_x_9112) ;  /* 0xfffffffc00ec9947 */ /* 0x004fea000383ffff */
[----:B------:R-:W-:Y:S05]  /*12ab0*/  BRA `(.L_x_9111) ;  /* 0xffffff6000607947 */ /* 0x000fea000383ffff */
.L_x_9160:
        /* <DEDUP_REMOVED lines=11> */
.L_x_9227:
[----:B------:R-:W-:Y:S05]  /*12b70*/  BSYNC B0 ;  /* 0x0000000000007941 */ /* 0x000fea0003800000 */
.L_x_9226:
[----:B------:R-:W-:Y:S05]  /*12b80*/  BRA `(.L_x_9228) ;  /* 0xffffffb800807947 */ /* 0x000fea000383ffff */
.L_x_9163:
[----:B0-----:R0:W1:Y:S02]  /*12b90*/  SYNCS.PHASECHK.TRANS64.TRYWAIT P0, [R7+URZ+0x28840], R2 ;  /* 0x02884002070075a7 */ /* 0x001064000800017f */
[----:B-1----:R-:W-:Y:S05]  /*12ba0*/  @!P0 NANOSLEEP.SYNCS 0x989680 ;  /* 0x009896800000895d */ /* 0x002fea0003900000 */
[----:B------:R-:W1:Y:S02]  /*12bb0*/  @!P0 SYNCS.PHASECHK.TRANS64 P0, [R7+URZ+0x28840], R2 ;  /* 0x02884002070085a7 */ /* 0x000e64000800007f */
[----:B-1----:R-:W-:Y:S05]  /*12bc0*/  @!P0 BRA `(.L_x_9163) ;  /* 0xfffffffc00f08947 */ /* 0x002fea000383ffff */
[----:B------:R-:W-:Y:S05]  /*12bd0*/  BRA `(.L_x_9229) ;  /* 0xffffffb800d47947 */ /* 0x000fea000383ffff */
.L_x_9164:
        /* <DEDUP_REMOVED lines=8> */
.L_x_9231:
[----:B------:R-:W-:Y:S05]  /*12c60*/  BSYNC B0 ;  /* 0x0000000000007941 */ /* 0x000fea0003800000 */
.L_x_9230:
        /* <DEDUP_REMOVED lines=9> */
.L_x_9232:
[----:B------:R-:W-:Y:S02]  /*12d00*/  IMAD.MOV.U32 R13, RZ, RZ, R0 ;  /* 0x000000ffff0d7224 */ /* 0x000fe400078e0000 */
[----:B------:R-:W-:Y:S02]  /*12d10*/  IMAD.MOV.U32 R12, RZ, RZ, 0x1 ;  /* 0x00000001ff0c7424 */ /* 0x000fe400078e00ff */
[----:B------:R-:W-:-:S07]  /*12d20*/  IMAD.MOV.U32 R3, RZ, RZ, R14 ;  /* 0x000000ffff037224 */ /* 0x000fce00078e000e */
[----:B------:R-:W-:Y:S05]  /*12d30*/  WARPSYNC.COLLECTIVE R15, `(.L_x_9233) ;  /* 0x000000000f087348 */ /* 0x000fea0003c00000 */
[----:B------:R0:W1:Y:S02]  /*12d40*/  SHFL.IDX P6, R14, R13, R12, R11 ;  /* 0x0000000c0d0e7389 */ /* 0x00006400000c000b */
[----:B01----:R-:W-:Y:S01]  /*12d50*/  ENDCOLLECTIVE ;  /* 0x000000000000791b */ /* 0x003fe20003800000 */
.L_x_9233:
        /* <DEDUP_REMOVED lines=16> */
.L_x_9234:
[----:B------:R-:W-:Y:S02]  /*12e60*/  @P1 IMAD R8, R5, 0x2, R22 ;  /* 0x0000000205081824 */ /* 0x000fe400078e0216 */
[----:B------:R-:W-:Y:S02]  /*12e70*/  IMAD.MOV.U32 R13, RZ, RZ, R0 ;  /* 0x000000ffff0d7224 */ /* 0x000fe400078e0000 */
[----:B------:R-:W-:Y:S02]  /*12e80*/  IMAD.MOV.U32 R12, RZ, RZ, 0x2 ;  /* 0x00000002ff0c7424 */ /* 0x000fe400078e00ff */
[----:B------:R-:W-:-:S07]  /*12e90*/  IMAD.MOV.U32 R3, RZ, RZ, R14 ;  /* 0x000000ffff037224 */ /* 0x000fce00078e000e */
[----:B------:R-:W-:Y:S05]  /*12ea0*/  WARPSYNC.COLLECTIVE R15, `(.L_x_9235) ;  /* 0x000000000f087348 */ /* 0x000fea0003c00000 */
[----:B------:R0:W1:Y:S02]  /*12eb0*/  SHFL.IDX P6, R14, R13, R12, R11 ;  /* 0x0000000c0d0e7389 */ /* 0x00006400000c000b */
[----:B01----:R-:W-:Y:S01]  /*12ec0*/  ENDCOLLECTIVE ;  /* 0x000000000000791b */ /* 0x003fe20003800000 */
.L_x_9235:
        /* <DEDUP_REMOVED lines=16> */
.L_x_9236:
[----:B------:R-:W-:Y:S02]  /*12fd0*/  @P1 IMAD R8, R5, 0x2, R22 ;  /* 0x0000000205081824 */ /* 0x000fe400078e0216 */
[----:B------:R-:W-:Y:S02]  /*12fe0*/  IMAD.MOV.U32 R13, RZ, RZ, R0 ;  /* 0x000000ffff0d7224 */ /* 0x000fe400078e0000 */
[----:B------:R-:W-:Y:S02]  /*12ff0*/  IMAD.MOV.U32 R12, RZ, RZ, 0x3 ;  /* 0x00000003ff0c7424 */ /* 0x000fe400078e00ff */
[----:B------:R-:W-:-:S07]  /*13000*/  IMAD.MOV.U32 R3, RZ, RZ, R14 ;  /* 0x000000ffff037224 */ /* 0x000fce00078e000e */
[----:B------:R-:W-:Y:S05]  /*13010*/  WARPSYNC.COLLECTIVE R15, `(.L_x_9237) ;  /* 0x000000000f087348 */ /* 0x000fea0003c00000 */
[----:B------:R0:W1:Y:S02]  /*13020*/  SHFL.IDX P6, R14, R13, R12, R11 ;  /* 0x0000000c0d0e7389 */ /* 0x00006400000c000b */
[----:B01----:R-:W-:Y:S01]  /*13030*/  ENDCOLLECTIVE ;  /* 0x000000000000791b */ /* 0x003fe20003800000 */
.L_x_9237:
        /* <DEDUP_REMOVED lines=16> */
.L_x_9238:
[----:B------:R-:W-:Y:S02]  /*13140*/  @P1 IMAD R8, R5, 0x2, R22 ;  /* 0x0000000205081824 */ /* 0x000fe400078e0216 */
[----:B------:R-:W-:Y:S02]  /*13150*/  IMAD.MOV.U32 R13, RZ, RZ, R0 ;  /* 0x000000ffff0d7224 */ /* 0x000fe400078e0000 */
[----:B------:R-:W-:Y:S02]  /*13160*/  IMAD.MOV.U32 R12, RZ, RZ, 0x4 ;  /* 0x00000004ff0c7424 */ /* 0x000fe400078e00ff */
[----:B------:R-:W-:-:S07]  /*13170*/  IMAD.MOV.U32 R3, RZ, RZ, R14 ;  /* 0x000000ffff037224 */ /* 0x000fce00078e000e */
[----:B------:R-:W-:Y:S05]  /*13180*/  WARPSYNC.COLLECTIVE R15, `(.L_x_9239) ;  /* 0x000000000f087348 */ /* 0x000fea0003c00000 */
[----:B------:R0:W1:Y:S02]  /*13190*/  SHFL.IDX P6, R14, R13, R12, R11 ;  /* 0x0000000c0d0e7389 */ /* 0x00006400000c000b */
[----:B01----:R-:W-:Y:S01]  /*131a0*/  ENDCOLLECTIVE ;  /* 0x000000000000791b */ /* 0x003fe20003800000 */
.L_x_9239:
        /* <DEDUP_REMOVED lines=16> */
.L_x_9240:
[----:B------:R-:W-:Y:S02]  /*132b0*/  @P1 IMAD R8, R5, 0x2, R22 ;  /* 0x0000000205081824 */ /* 0x000fe400078e0216 */
[----:B------:R-:W-:Y:S02]  /*132c0*/  IMAD.MOV.U32 R13, RZ, RZ, R0 ;  /* 0x000000ffff0d7224 */ /* 0x000fe400078e0000 */
[----:B------:R-:W-:Y:S02]  /*132d0*/  IMAD.MOV.U32 R12, RZ, RZ, 0x5 ;  /* 0x00000005ff0c7424 */ /* 0x000fe400078e00ff */
[----:B------:R-:W-:-:S07]  /*132e0*/  IMAD.MOV.U32 R3, RZ, RZ, R14 ;  /* 0x000000ffff037224 */ /* 0x000fce00078e000e */
[----:B------:R-:W-:Y:S05]  /*132f0*/  WARPSYNC.COLLECTIVE R15, `(.L_x_9241) ;  /* 0x000000000f087348 */ /* 0x000fea0003c00000 */
[----:B------:R0:W1:Y:S02]  /*13300*/  SHFL.IDX P6, R14, R13, R12, R11 ;  /* 0x0000000c0d0e7389 */ /* 0x00006400000c000b */
[----:B01----:R-:W-:Y:S01]  /*13310*/  ENDCOLLECTIVE ;  /* 0x000000000000791b */ /* 0x003fe20003800000 */
.L_x_9241:
        /* <DEDUP_REMOVED lines=16> */
.L_x_9242:
[----:B------:R-:W-:Y:S02]  /*13420*/  @P1 IMAD R8, R5, 0x2, R22 ;  /* 0x0000000205081824 */ /* 0x000fe400078e0216 */
[----:B------:R-:W-:Y:S02]  /*13430*/  IMAD.MOV.U32 R13, RZ, RZ, R0 ;  /* 0x000000ffff0d7224 */ /* 0x000fe400078e0000 */
[----:B------:R-:W-:Y:S02]  /*13440*/  IMAD.MOV.U32 R12, RZ, RZ, 0x6 ;  /* 0x00000006ff0c7424 */ /* 0x000fe400078e00ff */
[----:B------:R-:W-:-:S07]  /*13450*/  IMAD.MOV.U32 R3, RZ, RZ, R14 ;  /* 0x000000ffff037224 */ /* 0x000fce00078e000e */
[----:B------:R-:W-:Y:S05]  /*13460*/  WARPSYNC.COLLECTIVE R15, `(.L_x_9243) ;  /* 0x000000000f087348 */ /* 0x000fea0003c00000 */
[----:B------:R0:W1:Y:S02]  /*13470*/  SHFL.IDX P6, R14, R13, R12, R11 ;  /* 0x0000000c0d0e7389 */ /* 0x00006400000c000b */
[----:B01----:R-:W-:Y:S01]  /*13480*/  ENDCOLLECTIVE ;  /* 0x000000000000791b */ /* 0x003fe20003800000 */
.L_x_9243:
        /* <DEDUP_REMOVED lines=16> */
.L_x_9244:
[----:B------:R-:W-:Y:S02]  /*13590*/  @P1 IMAD R8, R5, 0x2, R22 ;  /* 0x0000000205081824 */ /* 0x000fe400078e0216 */
[----:B------:R-:W-:Y:S02]  /*135a0*/  IMAD.MOV.U32 R13, RZ, RZ, R0 ;  /* 0x000000ffff0d7224 */ /* 0x000fe400078e0000 */
[----:B------:R-:W-:Y:S02]  /*135b0*/  IMAD.MOV.U32 R12, RZ, RZ, 0x7 ;  /* 0x00000007ff0c7424 */ /* 0x000fe400078e00ff */
[----:B------:R-:W-:-:S07]  /*135c0*/  IMAD.MOV.U32 R3, RZ, RZ, R14 ;  /* 0x000000ffff037224 */ /* 0x000fce00078e000e */
[----:B------:R-:W-:Y:S05]  /*135d0*/  WARPSYNC.COLLECTIVE R15, `(.L_x_9245) ;  /* 0x000000000f087348 */ /* 0x000fea0003c00000 */
[----:B------:R0:W1:Y:S02]  /*135e0*/  SHFL.IDX P6, R14, R13, R12, R11 ;  /* 0x0000000c0d0e7389 */ /* 0x00006400000c000b */
[----:B01----:R-:W-:Y:S01]  /*135f0*/  ENDCOLLECTIVE ;  /* 0x000000000000791b */ /* 0x003fe20003800000 */
.L_x_9245:
        /* <DEDUP_REMOVED lines=10> */
.L_x_9246:
[----:B------:R-:W-:Y:S01]  /*136a0*/  @!PT LDS RZ, [RZ] ;  /* 0x00000000fffff984 */ /* 0x000fe20000000800 */
[----:B------:R-:W-:Y:S01]  /*136b0*/  @!PT LDS RZ, [RZ] ;  /* 0x00000000fffff984 */ /* 0x000fe20000000800 */
[----:B------:R-:W-:Y:S01]  /*136c0*/  @!PT LDS RZ, [RZ] ;  /* 0x00000000fffff984 */ /* 0x000fe20000000800 */
[----:B------:R-:W-:Y:S04]  /*136d0*/  @P1 LDGSTS.E.BYPASS.LTC128B.128 [R8+0x1b400], desc[UR56][R2.64], !P3 ;  /* 0x1b40000002081fae */ /* 0x000fe8000d901d78 */
[----:B------:R0:W-:Y:S02]  /*136e0*/  @P1 LDGSTS.E.BYPASS.LTC128B.128 [R8+0x1f400], desc[UR56][R2.64+0x80], !P2 ;  /* 0x1f40008002081fae */ /* 0x0001e4000d101d78 */
[----:B0-----:R-:W-:Y:S01]  /*136f0*/  IMAD.MOV.U32 R2, RZ, RZ, R14 ;  /* 0x000000ffff027224 */ /* 0x001fe200078e000e */
[----:B------:R-:W-:Y:S06]  /*13700*/  BRA `(.L_x_9247) ;  /* 0xffffffb400b07947 */ /* 0x000fec000383ffff */
.L_x_9169:
        /* <DEDUP_REMOVED lines=9> */
.L_x_9248:
[C---:B------:R-:W-:Y:S01]  /*137a0*/  VIADD R6, R17.reuse, 0x10 ;  /* 0x0000001011067836 */ /* 0x040fe20000000000 */
[----:B------:R-:W-:Y:S01]  /*137b0*/  ISETP.GE.AND P2, PT, R17, R5, PT ;  /* 0x000000051100720c */ /* 0x000fe20003f46270 */
[----:B------:R-:W-:Y:S02]  /*137c0*/  IMAD.MOV.U32 R13, RZ, RZ, R0 ;  /* 0x000000ffff0d7224 */ /* 0x000fe400078e0000 */
[----:B------:R-:W-:-:S10]  /*137d0*/  IMAD.MOV.U32 R2, RZ, RZ, R14 ;  /* 0x000000ffff027224 */ /* 0x000fd400078e000e */
[----:B------:R-:W-:Y:S05]  /*137e0*/  WARPSYNC.COLLECTIVE R15, `(.L_x_9249) ;  /* 0x000000000f087348 */ /* 0x000fea0003c00000 */
[----:B------:R0:W1:Y:S02]  /*137f0*/  SHFL.IDX P6, R14, R13, R12, R11 ;  /* 0x0000000c0d0e7389 */ /* 0x00006400000c000b */
[----:B01----:R-:W-:Y:S01]  /*13800*/  ENDCOLLECTIVE ;  /* 0x000000000000791b */ /* 0x003fe20003800000 */
.L_x_9249:
        /* <DEDUP_REMOVED lines=8> */
.L_x_9250:
        /* <DEDUP_REMOVED lines=12> */
.L_x_9251:
        /* <DEDUP_REMOVED lines=8> */
.L_x_9252:
        /* <DEDUP_REMOVED lines=13> */
.L_x_9253:
        /* <DEDUP_REMOVED lines=8> */
.L_x_9254:
        /* <DEDUP_REMOVED lines=13> */
.L_x_9255:
        /* <DEDUP_REMOVED lines=8> */
.L_x_9256:
        /* <DEDUP_REMOVED lines=13> */
.L_x_9257:
        /* <DEDUP_REMOVED lines=8> */
.L_x_9258:
        /* <DEDUP_REMOVED lines=13> */
.L_x_9259:
        /* <DEDUP_REMOVED lines=8> */
.L_x_9260:
        /* <DEDUP_REMOVED lines=12> */
.L_x_9261:
        /* <DEDUP_REMOVED lines=8> */
.L_x_9262:
        /* <DEDUP_REMOVED lines=11> */
.L_x_9263:
[----:B------:R-:W-:Y:S05]  /*14100*/  BRA `(.L_x_9264) ;  /* 0xffffffb8001c7947 */ /* 0x000fea000383ffff */
.L_x_9174:
[----:B0-----:R0:W1:Y:S02]  /*14110*/  SYNCS.PHASECHK.TRANS64.TRYWAIT P1, [R22+URZ+0x28820], R3 ;  /* 0x02882003160075a7 */ /* 0x001064000802017f */
[----:B-1----:R-:W-:Y:S05]  /*14120*/  @!P1 NANOSLEEP.SYNCS 0x989680 ;  /* 0x009896800000995d */ /* 0x002fea0003900000 */
[----:B------:R-:W1:Y:S02]  /*14130*/  @!P1 SYNCS.PHASECHK.TRANS64 P1, [R22+URZ+0x28820], R3 ;  /* 0x02882003160095a7 */ /* 0x000e64000802007f */
[----:B-1----:R-:W-:Y:S05]  /*14140*/  @!P1 BRA `(.L_x_9174) ;  /* 0xfffffffc00f09947 */ /* 0x002fea000383ffff */
[----:B------:R-:W-:Y:S05]  /*14150*/  BRA `(.L_x_9265) ;  /* 0xffffffb800947947 */ /* 0x000fea000383ffff */
.L_x_9179:
[----:B0-----:R0:W1:Y:S02]  /*14160*/  SYNCS.PHASECHK.TRANS64.TRYWAIT P0, [R6+URZ+0x28840], R3 ;  /* 0x02884003060075a7 */ /* 0x001064000800017f */
[----:B-1----:R-:W-:Y:S05]  /*14170*/  @!P0 NANOSLEEP.SYNCS 0x989680 ;  /* 0x009896800000895d */ /* 0x002fea0003900000 */
[----:B------:R-:W1:Y:S02]  /*14180*/  @!P0 SYNCS.PHASECHK.TRANS64 P0, [R6+URZ+0x28840], R3 ;  /* 0x02884003060085a7 */ /* 0x000e64000800007f */
[----:B-1----:R-:W-:Y:S05]  /*14190*/  @!P0 BRA `(.L_x_9179) ;  /* 0xfffffffc00f08947 */ /* 0x002fea000383ffff */
[----:B------:R-:W-:Y:S05]  /*141a0*/  BRA `(.L_x_9266) ;  /* 0xffffffbc00587947 */ /* 0x000fea000383ffff */
.L_x_9180:
        /* <DEDUP_REMOVED lines=8> */
.L_x_9268:
[----:B------:R-:W-:Y:S05]  /*14230*/  BSYNC B1 ;  /* 0x0000000000017941 */ /* 0x000fea0003800000 */
.L_x_9267:
        /* <DEDUP_REMOVED lines=9> */
.L_x_9269:
[----:B------:R-:W-:Y:S02]  /*142d0*/  IMAD R7, R7, 0x2, R22 ;  /* 0x0000000207077824 */ /* 0x000fe400078e0216 */
[----:B------:R-:W-:Y:S02]  /*142e0*/  IMAD.MOV.U32 R13, RZ, RZ, R9 ;  /* 0x000000ffff0d7224 */ /* 0x000fe400078e0009 */
[----:B------:R-:W-:Y:S02]  /*142f0*/  IMAD.MOV.U32 R12, RZ, RZ, 0x1 ;  /* 0x00000001ff0c7424 */ /* 0x000fe400078e00ff */
[----:B------:R-:W-:-:S07]  /*14300*/  IMAD.MOV.U32 R2, RZ, RZ, R14 ;  /* 0x000000ffff027224 */ /* 0x000fce00078e000e */
[----:B------:R-:W-:Y:S05]  /*14310*/  WARPSYNC.COLLECTIVE R15, `(.L_x_9270) ;  /* 0x000000000f087348 */ /* 0x000fea0003c00000 */
[----:B------:R0:W1:Y:S02]  /*14320*/  SHFL.IDX P6, R14, R13, R12, R11 ;  /* 0x0000000c0d0e7389 */ /* 0x00006400000c000b */
[----:B01----:R-:W-:Y:S01]  /*14330*/  ENDCOLLECTIVE ;  /* 0x000000000000791b */ /* 0x003fe20003800000 */
.L_x_9270:
        /* <DEDUP_REMOVED lines=12> */
.L_x_9271:
[----:B------:R-:W-:Y:S02]  /*14400*/  IMAD.MOV.U32 R13, RZ, RZ, R9 ;  /* 0x000000ffff0d7224 */ /* 0x000fe400078e0009 */
[----:B------:R-:W-:Y:S02]  /*14410*/  IMAD.MOV.U32 R12, RZ, RZ, 0x2 ;  /* 0x00000002ff0c7424 */ /* 0x000fe400078e00ff */
[----:B------:R-:W-:-:S07]  /*14420*/  IMAD.MOV.U32 R2, RZ, RZ, R14 ;  /* 0x000000ffff027224 */ /* 0x000fce00078e000e */
[----:B------:R-:W-:Y:S05]  /*14430*/  WARPSYNC.COLLECTIVE R15, `(.L_x_9272) ;  /* 0x000000000f087348 */ /* 0x000fea0003c00000 */
[----:B------:R0:W1:Y:S02]  /*14440*/  SHFL.IDX P6, R14, R13, R12, R11 ;  /* 0x0000000c0d0e7389 */ /* 0x00006400000c000b */
[----:B01----:R-:W-:Y:S01]  /*14450*/  ENDCOLLECTIVE ;  /* 0x000000000000791b */ /* 0x003fe20003800000 */
.L_x_9272:
        /* <DEDUP_REMOVED lines=12> */
.L_x_9273:
[----:B------:R-:W-:Y:S02]  /*14520*/  IMAD.MOV.U32 R13, RZ, RZ, R9 ;  /* 0x000000ffff0d7224 */ /* 0x000fe400078e0009 */
[----:B------:R-:W-:Y:S02]  /*14530*/  IMAD.MOV.U32 R12, RZ, RZ, 0x3 ;  /* 0x00000003ff0c7424 */ /* 0x000fe400078e00ff */
[----:B------:R-:W-:-:S07]  /*14540*/  IMAD.MOV.U32 R2, RZ, RZ, R14 ;  /* 0x000000ffff027224 */ /* 0x000fce00078e000e */
[----:B------:R-:W-:Y:S05]  /*14550*/  WARPSYNC.COLLECTIVE R15, `(.L_x_9274) ;  /* 0x000000000f087348 */ /* 0x000fea0003c00000 */
[----:B------:R0:W1:Y:S02]  /*14560*/  SHFL.IDX P6, R14, R13, R12, R11 ;  /* 0x0000000c0d0e7389 */ /* 0x00006400000c000b */
[----:B01----:R-:W-:Y:S01]  /*14570*/  ENDCOLLECTIVE ;  /* 0x000000000000791b */ /* 0x003fe20003800000 */
.L_x_9274:
        /* <DEDUP_REMOVED lines=12> */
.L_x_9275:
[----:B------:R-:W-:Y:S02]  /*14640*/  IMAD.MOV.U32 R13, RZ, RZ, R9 ;  /* 0x000000ffff0d7224 */ /* 0x000fe400078e0009 */
[----:B------:R-:W-:Y:S02]  /*14650*/  IMAD.MOV.U32 R12, RZ, RZ, 0x4 ;  /* 0x00000004ff0c7424 */ /* 0x000fe400078e00ff */
[----:B------:R-:W-:-:S07]  /*14660*/  IMAD.MOV.U32 R2, RZ, RZ, R14 ;  /* 0x000000ffff027224 */ /* 0x000fce00078e000e */
[----:B------:R-:W-:Y:S05]  /*14670*/  WARPSYNC.COLLECTIVE R15, `(.L_x_9276) ;  /* 0x000000000f087348 */ /* 0x000fea0003c00000 */
[----:B------:R0:W1:Y:S02]  /*14680*/  SHFL.IDX P6, R14, R13, R12, R11 ;  /* 0x0000000c0d0e7389 */ /* 0x00006400000c000b */
[----:B01----:R-:W-:Y:S01]  /*14690*/  ENDCOLLECTIVE ;  /* 0x000000000000791b */ /* 0x003fe20003800000 */
.L_x_9276:
        /* <DEDUP_REMOVED lines=12> */
.L_x_9277:
[----:B------:R-:W-:Y:S02]  /*14760*/  IMAD.MOV.U32 R13, RZ, RZ, R9 ;  /* 0x000000ffff0d7224 */ /* 0x000fe400078e0009 */
[----:B------:R-:W-:Y:S02]  /*14770*/  IMAD.MOV.U32 R12, RZ, RZ, 0x5 ;  /* 0x00000005ff0c7424 */ /* 0x000fe400078e00ff */
[----:B------:R-:W-:-:S07]  /*14780*/  IMAD.MOV.U32 R2, RZ, RZ, R14 ;  /* 0x000000ffff027224 */ /* 0x000fce00078e000e */
[----:B------:R-:W-:Y:S05]  /*14790*/  WARPSYNC.COLLECTIVE R15, `(.L_x_9278) ;  /* 0x000000000f087348 */ /* 0x000fea0003c00000 */
[----:B------:R0:W1:Y:S02]  /*147a0*/  SHFL.IDX P6, R14, R13, R12, R11 ;  /* 0x0000000c0d0e7389 */ /* 0x00006400000c000b */
[----:B01----:R-:W-:Y:S01]  /*147b0*/  ENDCOLLECTIVE ;  /* 0x000000000000791b */ /* 0x003fe20003800000 */
.L_x_9278:
        /* <DEDUP_REMOVED lines=12> */
.L_x_9279:
[----:B------:R-:W-:Y:S02]  /*14880*/  IMAD.MOV.U32 R13, RZ, RZ, R9 ;  /* 0x000000ffff0d7224 */ /* 0x000fe400078e0009 */
[----:B------:R-:W-:Y:S02]  /*14890*/  IMAD.MOV.U32 R12, RZ, RZ, 0x6 ;  /* 0x00000006ff0c7424 */ /* 0x000fe400078e00ff */
[----:B------:R-:W-:-:S07]  /*148a0*/  IMAD.MOV.U32 R2, RZ, RZ, R14 ;  /* 0x000000ffff027224 */ /* 0x000fce00078e000e */
[----:B------:R-:W-:Y:S05]  /*148b0*/  WARPSYNC.COLLECTIVE R15, `(.L_x_9280) ;  /* 0x000000000f087348 */ /* 0x000fea0003c00000 */
[----:B------:R0:W1:Y:S02]  /*148c0*/  SHFL.IDX P6, R14, R13, R12, R11 ;  /* 0x0000000c0d0e7389 */ /* 0x00006400000c000b */
[----:B01----:R-:W-:Y:S01]  /*148d0*/  ENDCOLLECTIVE ;  /* 0x000000000000791b */ /* 0x003fe20003800000 */
.L_x_9280:
        /* <DEDUP_REMOVED lines=12> */
.L_x_9281:
[----:B------:R-:W-:Y:S02]  /*149a0*/  IMAD.MOV.U32 R13, RZ, RZ, R9 ;  /* 0x000000ffff0d7224 */ /* 0x000fe400078e0009 */
[----:B------:R-:W-:Y:S02]  /*149b0*/  IMAD.MOV.U32 R12, RZ, RZ, 0x7 ;  /* 0x00000007ff0c7424 */ /* 0x000fe400078e00ff */
[----:B------:R-:W-:-:S07]  /*149c0*/  IMAD.MOV.U32 R2, RZ, RZ, R14 ;  /* 0x000000ffff027224 */ /* 0x000fce00078e000e */
[----:B------:R-:W-:Y:S05]  /*149d0*/  WARPSYNC.COLLECTIVE R15, `(.L_x_9282) ;  /* 0x000000000f087348 */ /* 0x000fea0003c00000 */
[----:B------:R0:W1:Y:S02]  /*149e0*/  SHFL.IDX P6, R14, R13, R12, R11 ;  /* 0x0000000c0d0e7389 */ /* 0x00006400000c000b */
[----:B01----:R-:W-:Y:S01]  /*149f0*/  ENDCOLLECTIVE ;  /* 0x000000000000791b */ /* 0x003fe20003800000 */
.L_x_9282:
        /* <DEDUP_REMOVED lines=12> */
.L_x_9283:
[----:B------:R-:W-:Y:S01]  /*14ac0*/  IMAD.MOV.U32 R2, RZ, RZ, R14 ;  /* 0x000000ffff027224 */ /* 0x000fe200078e000e */
[----:B------:R-:W-:Y:S06]  /*14ad0*/  BRA `(.L_x_9284) ;  /* 0xffffffb800247947 */ /* 0x000fec000383ffff */
.L_x_9185:
[----:B0-----:R0:W1:Y:S02]  /*14ae0*/  SYNCS.PHASECHK.TRANS64.TRYWAIT P0, [R6+URZ+0x28860], R2 ;  /* 0x02886002060075a7 */ /* 0x001064000800017f */
[----:B-1----:R-:W-:Y:S05]  /*14af0*/  @!P0 NANOSLEEP.SYNCS 0x989680 ;  /* 0x009896800000895d */ /* 0x002fea0003900000 */
[----:B------:R-:W1:Y:S02]  /*14b00*/  @!P0 SYNCS.PHASECHK.TRANS64 P0, [R6+URZ+0x28860], R2 ;  /* 0x02886002060085a7 */ /* 0x000e64000800007f */
[----:B-1----:R-:W-:Y:S05]  /*14b10*/  @!P0 BRA `(.L_x_9185) ;  /* 0xfffffffc00f08947 */ /* 0x002fea000383ffff */
[----:B------:R-:W-:Y:S05]  /*14b20*/  BRA `(.L_x_9285) ;  /* 0xffffffb800847947 */ /* 0x000fea000383ffff */
.L_x_9186:
        /* <DEDUP_REMOVED lines=8> */
.L_x_9287:
[----:B------:R-:W-:Y:S05]  /*14bb0*/  BSYNC B1 ;  /* 0x0000000000017941 */ /* 0x000fea0003800000 */
.L_x_9286:
        /* <DEDUP_REMOVED lines=9> */
.L_x_9288:
[----:B------:R-:W-:Y:S02]  /*14c50*/  IMAD.MOV.U32 R13, RZ, RZ, R23 ;  /* 0x000000ffff0d7224 */ /* 0x000fe400078e0017 */
[----:B------:R-:W-:Y:S02]  /*14c60*/  IMAD.MOV.U32 R12, RZ, RZ, 0x1 ;  /* 0x00000001ff0c7424 */ /* 0x000fe400078e00ff */
[----:B------:R-:W-:-:S07]  /*14c70*/  IMAD.MOV.U32 R2, RZ, RZ, R14 ;  /* 0x000000ffff027224 */ /* 0x000fce00078e000e */
[----:B------:R-:W-:Y:S05]  /*14c80*/  WARPSYNC.COLLECTIVE R15, `(.L_x_9289) ;  /* 0x000000000f087348 */ /* 0x000fea0003c00000 */
[----:B------:R0:W1:Y:S02]  /*14c90*/  SHFL.IDX P6, R14, R13, R12, R11 ;  /* 0x0000000c0d0e7389 */ /* 0x00006400000c000b */
[----:B01----:R-:W-:Y:S01]  /*14ca0*/  ENDCOLLECTIVE ;  /* 0x000000000000791b */ /* 0x003fe20003800000 */
.L_x_9289:
        /* <DEDUP_REMOVED lines=14> */
.L_x_9290:
[----:B------:R-:W-:Y:S02]  /*14d90*/  IMAD.MOV.U32 R13, RZ, RZ, R23 ;  /* 0x000000ffff0d7224 */ /* 0x000fe400078e0017 */
[----:B------:R-:W-:Y:S02]  /*14da0*/  IMAD.MOV.U32 R12, RZ, RZ, 0x2 ;  /* 0x00000002ff0c7424 */ /* 0x000fe400078e00ff */
[----:B------:R-:W-:-:S07]  /*14db0*/  IMAD.MOV.U32 R2, RZ, RZ, R14 ;  /* 0x000000ffff027224 */ /* 0x000fce00078e000e */
[----:B------:R-:W-:Y:S05]  /*14dc0*/  WARPSYNC.COLLECTIVE R15, `(.L_x_9291) ;  /* 0x000000000f087348 */ /* 0x000fea0003c00000 */
[----:B------:R0:W1:Y:S02]  /*14dd0*/  SHFL.IDX P6, R14, R13, R12, R11 ;  /* 0x0000000c0d0e7389 */ /* 0x00006400000c000b */
[----:B01----:R-:W-:Y:S01]  /*14de0*/  ENDCOLLECTIVE ;  /* 0x000000000000791b */ /* 0x003fe20003800000 */
.L_x_9291:
        /* <DEDUP_REMOVED lines=14> */
.L_x_9292:
[----:B------:R-:W-:Y:S02]  /*14ed0*/  IMAD.MOV.U32 R13, RZ, RZ, R23 ;  /* 0x000000ffff0d7224 */ /* 0x000fe400078e0017 */
[----:B------:R-:W-:Y:S02]  /*14ee0*/  IMAD.MOV.U32 R12, RZ, RZ, 0x3 ;  /* 0x00000003ff0c7424 */ /* 0x000fe400078e00ff */
[----:B------:R-:W-:-:S07]  /*14ef0*/  IMAD.MOV.U32 R2, RZ, RZ, R14 ;  /* 0x000000ffff027224 */ /* 0x000fce00078e000e */
[----:B------:R-:W-:Y:S05]  /*14f00*/  WARPSYNC.COLLECTIVE R15, `(.L_x_9293) ;  /* 0x000000000f087348 */ /* 0x000fea0003c00000 */
[----:B------:R0:W1:Y:S02]  /*14f10*/  SHFL.IDX P6, R14, R13, R12, R11 ;  /* 0x0000000c0d0e7389 */ /* 0x00006400000c000b */
[----:B01----:R-:W-:Y:S01]  /*14f20*/  ENDCOLLECTIVE ;  /* 0x000000000000791b */ /* 0x003fe20003800000 */
.L_x_9293:
        /* <DEDUP_REMOVED lines=14> */
.L_x_9294:
[----:B------:R-:W-:Y:S02]  /*15010*/  IMAD.MOV.U32 R13, RZ, RZ, R23 ;  /* 0x000000ffff0d7224 */ /* 0x000fe400078e0017 */
[----:B------:R-:W-:Y:S02]  /*15020*/  IMAD.MOV.U32 R12, RZ, RZ, 0x4 ;  /* 0x00000004ff0c7424 */ /* 0x000fe400078e00ff */
[----:B------:R-:W-:-:S07]  /*15030*/  IMAD.MOV.U32 R2, RZ, RZ, R14 ;  /* 0x000000ffff027224 */ /* 0x000fce00078e000e */
[----:B------:R-:W-:Y:S05]  /*15040*/  WARPSYNC.COLLECTIVE R15, `(.L_x_9295) ;  /* 0x000000000f087348 */ /* 0x000fea0003c00000 */
[----:B------:R0:W1:Y:S02]  /*15050*/  SHFL.IDX P6, R14, R13, R12, R11 ;  /* 0x0000000c0d0e7389 */ /* 0x00006400000c000b */
[----:B01----:R-:W-:Y:S01]  /*15060*/  ENDCOLLECTIVE ;  /* 0x000000000000791b */ /* 0x003fe20003800000 */
.L_x_9295:
        /* <DEDUP_REMOVED lines=14> */
.L_x_9296:
[----:B------:R-:W-:Y:S02]  /*15150*/  IMAD.MOV.U32 R13, RZ, RZ, R23 ;  /* 0x000000ffff0d7224 */ /* 0x000fe400078e0017 */
[----:B------:R-:W-:Y:S02]  /*15160*/  IMAD.MOV.U32 R12, RZ, RZ, 0x5 ;  /* 0x00000005ff0c7424 */ /* 0x000fe400078e00ff */
[----:B------:R-:W-:-:S07]  /*15170*/  IMAD.MOV.U32 R2, RZ, RZ, R14 ;  /* 0x000000ffff027224 */ /* 0x000fce00078e000e */
[----:B------:R-:W-:Y:S05]  /*15180*/  WARPSYNC.COLLECTIVE R15, `(.L_x_9297) ;  /* 0x000000000f087348 */ /* 0x000fea0003c00000 */
[----:B------:R0:W1:Y:S02]  /*15190*/  SHFL.IDX P6, R14, R13, R12, R11 ;  /* 0x0000000c0d0e7389 */ /* 0x00006400000c000b */
[----:B01----:R-:W-:Y:S01]  /*151a0*/  ENDCOLLECTIVE ;  /* 0x000000000000791b */ /* 0x003fe20003800000 */
.L_x_9297:
        /* <DEDUP_REMOVED lines=14> */
.L_x_9298:
[----:B------:R-:W-:Y:S02]  /*15290*/  IMAD.MOV.U32 R13, RZ, RZ, R23 ;  /* 0x000000ffff0d7224 */ /* 0x000fe400078e0017 */
[----:B------:R-:W-:Y:S02]  /*152a0*/  IMAD.MOV.U32 R12, RZ, RZ, 0x6 ;  /* 0x00000006ff0c7424 */ /* 0x000fe400078e00ff */
[----:B------:R-:W-:-:S07]  /*152b0*/  IMAD.MOV.U32 R2, RZ, RZ, R14 ;  /* 0x000000ffff027224 */ /* 0x000fce00078e000e */
[----:B------:R-:W-:Y:S05]  /*152c0*/  WARPSYNC.COLLECTIVE R15, `(.L_x_9299) ;  /* 0x000000000f087348 */ /* 0x000fea0003c00000 */
[----:B------:R0:W1:Y:S02]  /*152d0*/  SHFL.IDX P6, R14, R13, R12, R11 ;  /* 0x0000000c0d0e7389 */ /* 0x00006400000c000b */
[----:B01----:R-:W-:Y:S01]  /*152e0*/  ENDCOLLECTIVE ;  /* 0x000000000000791b */ /* 0x003fe20003800000 */
.L_x_9299:
        /* <DEDUP_REMOVED lines=14> */
.L_x_9300:
[----:B------:R-:W-:Y:S02]  /*153d0*/  IMAD.MOV.U32 R13, RZ, RZ, R23 ;  /* 0x000000ffff0d7224 */ /* 0x000fe400078e0017 */
[----:B------:R-:W-:Y:S02]  /*153e0*/  IMAD.MOV.U32 R12, RZ, RZ, 0x7 ;  /* 0x00000007ff0c7424 */ /* 0x000fe400078e00ff */
[----:B------:R-:W-:-:S07]  /*153f0*/  IMAD.MOV.U32 R2, RZ, RZ, R14 ;  /* 0x000000ffff027224 */ /* 0x000fce00078e000e */
[----:B------:R-:W-:Y:S05]  /*15400*/  WARPSYNC.COLLECTIVE R15, `(.L_x_9301) ;  /* 0x000000000f087348 */ /* 0x000fea0003c00000 */
[----:B------:R0:W1:Y:S02]  /*15410*/  SHFL.IDX P6, R14, R13, R12, R11 ;  /* 0x0000000c0d0e7389 */ /* 0x00006400000c000b */
[----:B01----:R-:W-:Y:S01]  /*15420*/  ENDCOLLECTIVE ;  /* 0x000000000000791b */ /* 0x003fe20003800000 */
.L_x_9301:
        /* <DEDUP_REMOVED lines=13> */
.L_x_9302:
[----:B------:R-:W-:Y:S01]  /*15500*/  @!PT LDS RZ, [RZ] ;  /* 0x00000000fffff984 */ /* 0x000fe20000000800 */
[----:B------:R-:W-:Y:S01]  /*15510*/  @!PT LDS RZ, [RZ] ;  /* 0x00000000fffff984 */ /* 0x000fe20000000800 */
[----:B------:R-:W-:Y:S01]  /*15520*/  @!PT LDS RZ, [RZ] ;  /* 0x00000000fffff984 */ /* 0x000fe20000000800 */
[----:B------:R1:W-:Y:S01]  /*15530*/  LDGSTS.E.BYPASS.LTC128B.128 [R7+0x7400], desc[UR56][R2.64+0x80], !P0 ;  /* 0x0740008002077fae */ /* 0x0003e2000c101d78 */
[----:B------:R-:W-:Y:S05]  /*15540*/  BRA `(.L_x_9303) ;  /* 0xffffffb400087947 */ /* 0x000fea000383ffff */
.L_x_9194:
[----:B0-----:R0:W1:Y:S02]  /*15550*/  SYNCS.PHASECHK.TRANS64.TRYWAIT P0, [R0+URZ+0x28860], R3 ;  /* 0x02886003000075a7 */ /* 0x001064000800017f */
[----:B-1----:R-:W-:Y:S05]  /*15560*/  @!P0 NANOSLEEP.SYNCS 0x989680 ;  /* 0x009896800000895d */ /* 0x002fea0003900000 */
[----:B------:R-:W1:Y:S02]  /*15570*/  @!P0 SYNCS.PHASECHK.TRANS64 P0, [R0+URZ+0x28860], R3 ;  /* 0x02886003000085a7 */ /* 0x000e64000800007f */
[----:B-1----:R-:W-:Y:S05]  /*15580*/  @!P0 BRA `(.L_x_9194) ;  /* 0xfffffffc00f08947 */ /* 0x002fea000383ffff */
[----:B------:R-:W-:Y:S05]  /*15590*/  BRA `(.L_x_9304) ;  /* 0xffffffb8001c7947 */ /* 0x000fea000383ffff */
.L_x_9195:
        /* <DEDUP_REMOVED lines=8> */
.L_x_9306:
[----:B------:R-:W-:Y:S05]  /*15620*/  BSYNC B0 ;  /* 0x0000000000007941 */ /* 0x000fea0003800000 */
.L_x_9305:
        /* <DEDUP_REMOVED lines=9> */
.L_x_9307:
        /* <DEDUP_REMOVED lines=12> */
.L_x_9308:
        /* <DEDUP_REMOVED lines=13> */
.L_x_9309:
[----:B------:R-:W-:Y:S02]  /*15850*/  IMAD.MOV.U32 R13, RZ, RZ, R23 ;  /* 0x000000ffff0d7224 */ /* 0x000fe400078e0017 */
[----:B------:R-:W-:Y:S02]  /*15860*/  IMAD.MOV.U32 R12, RZ, RZ, 0x2 ;  /* 0x00000002ff0c7424 */ /* 0x000fe400078e00ff */
[----:B------:R-:W-:-:S07]  /*15870*/  IMAD.MOV.U32 R10, RZ, RZ, R14 ;  /* 0x000000ffff0a7224 */ /* 0x000fce00078e000e */
[----:B------:R-:W-:Y:S05]  /*15880*/  WARPSYNC.COLLECTIVE R15, `(.L_x_9310) ;  /* 0x000000000f087348 */ /* 0x000fea0003c00000 */
[----:B------:R0:W1:Y:S02]  /*15890*/  SHFL.IDX P6, R14, R13, R12, R11 ;  /* 0x0000000c0d0e7389 */ /* 0x00006400000c000b */
[----:B01----:R-:W-:Y:S01]  /*158a0*/  ENDCOLLECTIVE ;  /* 0x000000000000791b */ /* 0x003fe20003800000 */
.L_x_9310:
        /* <DEDUP_REMOVED lines=14> */
.L_x_9311:
[----:B------:R-:W-:Y:S02]  /*15990*/  IMAD.MOV.U32 R13, RZ, RZ, R23 ;  /* 0x000000ffff0d7224 */ /* 0x000fe400078e0017 */
[----:B------:R-:W-:Y:S01]  /*159a0*/  IMAD.MOV.U32 R12, RZ, RZ, 0x3 ;  /* 0x00000003ff0c7424 */ /* 0x000fe200078e00ff */
[----:B------:R-:W-:-:S13]  /*159b0*/  IADD3 R2, P2, R14, R5, RZ ;  /* 0x000000050e027210 */ /* 0x000fda0007f5e0ff */
[----:B------:R-:W-:Y:S05]  /*159c0*/  WARPSYNC.COLLECTIVE R15, `(.L_x_9312) ;  /* 0x000000000f087348 */ /* 0x000fea0003c00000 */
[----:B------:R0:W1:Y:S02]  /*159d0*/  SHFL.IDX P6, R14, R13, R12, R11 ;  /* 0x0000000c0d0e7389 */ /* 0x00006400000c000b */
[----:B01----:R-:W-:Y:S01]  /*159e0*/  ENDCOLLECTIVE ;  /* 0x000000000000791b */ /* 0x003fe20003800000 */
.L_x_9312:
        /* <DEDUP_REMOVED lines=13> */
.L_x_9313:
[----:B------:R-:W-:Y:S02]  /*15ac0*/  IMAD.MOV.U32 R13, RZ, RZ, R23 ;  /* 0x000000ffff0d7224 */ /* 0x000fe400078e0017 */
[----:B------:R-:W-:Y:S01]  /*15ad0*/  IMAD.MOV.U32 R12, RZ, RZ, 0x4 ;  /* 0x00000004ff0c7424 */ /* 0x000fe200078e00ff */
[----:B------:R-:W-:-:S13]  /*15ae0*/  IADD3 R2, P2, R14, R5, RZ ;  /* 0x000000050e027210 */ /* 0x000fda0007f5e0ff */
[----:B------:R-:W-:Y:S05]  /*15af0*/  WARPSYNC.COLLECTIVE R15, `(.L_x_9314) ;  /* 0x000000000f087348 */ /* 0x000fea0003c00000 */
[----:B------:R0:W1:Y:S02]  /*15b00*/  SHFL.IDX P6, R14, R13, R12, R11 ;  /* 0x0000000c0d0e7389 */ /* 0x00006400000c000b */
[----:B01----:R-:W-:Y:S01]  /*15b10*/  ENDCOLLECTIVE ;  /* 0x000000000000791b */ /* 0x003fe20003800000 */
.L_x_9314:
        /* <DEDUP_REMOVED lines=13> */
.L_x_9315:
[----:B------:R-:W-:Y:S02]  /*15bf0*/  IMAD.MOV.U32 R13, RZ, RZ, R23 ;  /* 0x000000ffff0d7224 */ /* 0x000fe400078e0017 */
[----:B------:R-:W-:Y:S02]  /*15c00*/  IMAD.MOV.U32 R12, RZ, RZ, 0x5 ;  /* 0x00000005ff0c7424 */ /* 0x000fe400078e00ff */
[----:B------:R-:W-:-:S07]  /*15c10*/  IMAD.MOV.U32 R10, RZ, RZ, R14 ;  /* 0x000000ffff0a7224 */ /* 0x000fce00078e000e */
[----:B------:R-:W-:Y:S05]  /*15c20*/  WARPSYNC.COLLECTIVE R15, `(.L_x_9316) ;  /* 0x000000000f087348 */ /* 0x000fea0003c00000 */
[----:B------:R0:W1:Y:S02]  /*15c30*/  SHFL.IDX P6, R14, R13, R12, R11 ;  /* 0x0000000c0d0e7389 */ /* 0x00006400000c000b */
[----:B01----:R-:W-:Y:S01]  /*15c40*/  ENDCOLLECTIVE ;  /* 0x000000000000791b */ /* 0x003fe20003800000 */
.L_x_9316:
        /* <DEDUP_REMOVED lines=14> */
.L_x_9317:
[----:B------:R-:W-:Y:S02]  /*15d30*/  IMAD.MOV.U32 R13, RZ, RZ, R23 ;  /* 0x000000ffff0d7224 */ /* 0x000fe400078e0017 */
[----:B------:R-:W-:Y:S01]  /*15d40*/  IMAD.MOV.U32 R12, RZ, RZ, 0x6 ;  /* 0x00000006ff0c7424 */ /* 0x000fe200078e00ff */
[----:B------:R-:W-:-:S13]  /*15d50*/  IADD3 R2, P2, R14, R5, RZ ;  /* 0x000000050e027210 */ /* 0x000fda0007f5e0ff */
[----:B------:R-:W-:Y:S05]  /*15d60*/  WARPSYNC.COLLECTIVE R15, `(.L_x_9318) ;  /* 0x000000000f087348 */ /* 0x000fea0003c00000 */
[----:B------:R0:W1:Y:S02]  /*15d70*/  SHFL.IDX P6, R14, R13, R12, R11 ;  /* 0x0000000c0d0e7389 */ /* 0x00006400000c000b */
[----:B01----:R-:W-:Y:S01]  /*15d80*/  ENDCOLLECTIVE ;  /* 0x000000000000791b */ /* 0x003fe20003800000 */
.L_x_9318:
        /* <DEDUP_REMOVED lines=13> */
.L_x_9319:
[----:B------:R-:W-:Y:S02]  /*15e60*/  IMAD.MOV.U32 R13, RZ, RZ, R23 ;  /* 0x000000ffff0d7224 */ /* 0x000fe400078e0017 */
[----:B------:R-:W-:Y:S02]  /*15e70*/  IMAD.MOV.U32 R12, RZ, RZ, 0x7 ;  /* 0x00000007ff0c7424 */ /* 0x000fe400078e00ff */
[----:B------:R-:W-:-:S07]  /*15e80*/  IMAD.MOV.U32 R10, RZ, RZ, R14 ;  /* 0x000000ffff0a7224 */ /* 0x000fce00078e000e */
[----:B------:R-:W-:Y:S05]  /*15e90*/  WARPSYNC.COLLECTIVE R15, `(.L_x_9320) ;  /* 0x000000000f087348 */ /* 0x000fea0003c00000 */
[----:B------:R0:W1:Y:S02]  /*15ea0*/  SHFL.IDX P6, R14, R13, R12, R11 ;  /* 0x0000000c0d0e7389 */ /* 0x00006400000c000b */
[----:B01----:R-:W-:Y:S01]  /*15eb0*/  ENDCOLLECTIVE ;  /* 0x000000000000791b */ /* 0x003fe20003800000 */
.L_x_9320:
        /* <DEDUP_REMOVED lines=12> */
.L_x_9321:
[----:B------:R-:W-:Y:S05]  /*15f80*/  BRA `(.L_x_9322) ;  /* 0xffffffb000bc7947 */ /* 0x000fea000383ffff */
.L_x_9200:
        /* <DEDUP_REMOVED lines=8> */
.L_x_9324:
[----:B------:R-:W-:Y:S05]  /*16010*/  BSYNC B0 ;  /* 0x0000000000007941 */ /* 0x000fea0003800000 */
.L_x_9323:
        /* <DEDUP_REMOVED lines=9> */
.L_x_9325:
        /* <DEDUP_REMOVED lines=23> */
.L_x_9326:
[----:B------:R-:W-:Y:S01]  /*16220*/  IMAD.MOV.U32 R12, RZ, RZ, 0x2 ;  /* 0x00000002ff0c7424 */ /* 0x000fe200078e00ff */
[----:B------:R-:W-:-:S05]  /*16230*/  SEL R14, R14, RZ, P1 ;  /* 0x000000ff0e0e7207 */ /* 0x000fca0000800000 */
[----:B------:R-:W-:-:S04]  /*16240*/  IMAD.IADD R7, R13, 0x1, R14 ;  /* 0x000000010d077824 */ /* 0x000fc800078e020e */
[----:B------:R-:W-:-:S07]  /*16250*/  IMAD.MOV.U32 R13, RZ, RZ, R7 ;  /* 0x000000ffff0d7224 */ /* 0x000fce00078e0007 */
[----:B------:R-:W-:Y:S05]  /*16260*/  WARPSYNC.COLLECTIVE R15, `(.L_x_9327) ;  /* 0x000000000f087348 */ /* 0x000fea0003c00000 */
[----:B------:R0:W1:Y:S02]  /*16270*/  SHFL.UP P6, R14, R13, R12, R11 ;  /* 0x0400000c0d0e7389 */ /* 0x00006400000c000b */
[----:B01----:R-:W-:Y:S01]  /*16280*/  ENDCOLLECTIVE ;  /* 0x000000000000791b */ /* 0x003fe20003800000 */
.L_x_9327:
        /* <DEDUP_REMOVED lines=8> */
.L_x_9328:
[----:B------:R-:W-:Y:S01]  /*16310*/  IMAD.MOV.U32 R12, RZ, RZ, 0x8 ;  /* 0x00000008ff0c7424 */ /* 0x000fe200078e00ff */
[----:B------:R-:W-:-:S05]  /*16320*/  SEL R3, R14, RZ, P3 ;  /* 0x000000ff0e037207 */ /* 0x000fca0001800000 */
[----:B------:R-:W-:-:S04]  /*16330*/  IMAD.IADD R3, R2, 0x1, R3 ;  /* 0x0000000102037824 */ /* 0x000fc800078e0203 */
[----:B------:R-:W-:-:S07]  /*16340*/  IMAD.MOV.U32 R13, RZ, RZ, R3 ;  /* 0x000000ffff0d7224 */ /* 0x000fce00078e0003 */
[----:B------:R-:W-:Y:S05]  /*16350*/  WARPSYNC.COLLECTIVE R15, `(.L_x_9329) ;  /* 0x000000000f087348 */ /* 0x000fea0003c00000 */
[----:B------:R0:W1:Y:S02]  /*16360*/  SHFL.UP P6, R14, R13, R12, R11 ;  /* 0x0400000c0d0e7389 */ /* 0x00006400000c000b */
[----:B01----:R-:W-:Y:S01]  /*16370*/  ENDCOLLECTIVE ;  /* 0x000000000000791b */ /* 0x003fe20003800000 */
.L_x_9329:
[----:B------:R-:W-:Y:S01]  /*16380*/  IMAD.MOV.U32 R12, RZ, RZ, 0x10 ;  /* 0x00000010ff0c7424 */ /* 0x000fe200078e00ff */
[----:B------:R-:W-:-:S05]  /*16390*/  SEL R4, R14, RZ, P4 ;  /* 0x000000ff0e047207 */ /* 0x000fca0002000000 */
[----:B------:R-:W-:-:S04]  /*163a0*/  IMAD.IADD R4, R3, 0x1, R4 ;  /* 0x0000000103047824 */ /* 0x000fc800078e0204 */
[----:B------:R-:W-:-:S07]  /*163b0*/  IMAD.MOV.U32 R13, RZ, RZ, R4 ;  /* 0x000000ffff0d7224 */ /* 0x000fce00078e0004 */
[----:B------:R-:W-:Y:S05]  /*163c0*/  WARPSYNC.COLLECTIVE R15, `(.L_x_9330) ;  /* 0x000000000f087348 */ /* 0x000fea0003c00000 */
[----:B------:R0:W1:Y:S02]  /*163d0*/  SHFL.UP P6, R14, R13, R12, R11 ;  /* 0x0400000c0d0e7389 */ /* 0x00006400000c000b */
[----:B01----:R-:W-:Y:S01]  /*163e0*/  ENDCOLLECTIVE ;  /* 0x000000000000791b */ /* 0x003fe20003800000 */
.L_x_9330:
        /* <DEDUP_REMOVED lines=8> */
.L_x_9331:
[----:B------:R-:W-:Y:S05]  /*16470*/  BRA `(.L_x_9332) ;  /* 0xffffffb000cc7947 */ /* 0x000fea000383ffff */
.L_x_9203:
[----:B------:R-:W-:Y:S01]  /*16480*/  BSSY B0, `(.L_x_9333) ;  /* 0x0000007000007945 */ /* 0x000fe20003800000 */
[----:B------:R-:W-:Y:S02]  /*16490*/  IMAD.MOV.U32 R12, RZ, RZ, 0x1 ;  /* 0x00000001ff0c7424 */ /* 0x000fe400078e00ff */
[----:B------:R-:W-:Y:S02]  /*164a0*/  IMAD.MOV.U32 R11, RZ, RZ, RZ ;  /* 0x000000ffff0b7224 */ /* 0x000fe400078e00ff */
[----:B------:R-:W-:-:S07]  /*164b0*/  IMAD.MOV.U32 R15, RZ, RZ, -0x1 ;  /* 0xffffffffff0f7424 */ /* 0x000fce00078e00ff */
[----:B------:R-:W-:Y:S05]  /*164c0*/  WARPSYNC.COLLECTIVE R15, `(.L_x_9334) ;  /* 0x000000000f087348 */ /* 0x000fea0003c00000 */
[----:B------:R0:W1:Y:S02]  /*164d0*/  SHFL.UP P6, R14, R13, R12, R11 ;  /* 0x0400000c0d0e7389 */ /* 0x00006400000c000b */
[----:B01----:R-:W-:Y:S01]  /*164e0*/  ENDCOLLECTIVE ;  /* 0x000000000000791b */ /* 0x003fe20003800000 */
.L_x_9334:
[----:B------:R-:W-:Y:S05]  /*164f0*/  BSYNC B0 ;  /* 0x0000000000007941 */ /* 0x000fea0003800000 */
.L_x_9333:
        /* <DEDUP_REMOVED lines=8> */
.L_x_9335:
[----:B------:R-:W-:Y:S01]  /*16580*/  IMAD.MOV.U32 R12, RZ, RZ, 0x4 ;  /* 0x00000004ff0c7424 */ /* 0x000fe200078e00ff */
[----:B------:R-:W-:-:S05]  /*16590*/  SEL R2, R14, RZ, P2 ;  /* 0x000000ff0e027207 */ /* 0x000fca0001000000 */
[----:B------:R-:W-:-:S04]  /*165a0*/  IMAD.IADD R2, R13, 0x1, R2 ;  /* 0x000000010d027824 */ /* 0x000fc800078e0202 */
[----:B------:R-:W-:-:S07]  /*165b0*/  IMAD.MOV.U32 R13, RZ, RZ, R2 ;  /* 0x000000ffff0d7224 */ /* 0x000fce00078e0002 */
[----:B------:R-:W-:Y:S05]  /*165c0*/  WARPSYNC.COLLECTIVE R15, `(.L_x_9336) ;  /* 0x000000000f087348 */ /* 0x000fea0003c00000 */
[----:B------:R0:W1:Y:S02]  /*165d0*/  SHFL.UP P6, R14, R13, R12, R11 ;  /* 0x0400000c0d0e7389 */ /* 0x00006400000c000b */
[----:B01----:R-:W-:Y:S01]  /*165e0*/  ENDCOLLECTIVE ;  /* 0x000000000000791b */ /* 0x003fe20003800000 */
.L_x_9336:
[----:B------:R-:W-:Y:S01]  /*165f0*/  IMAD.MOV.U32 R12, RZ, RZ, 0x8 ;  /* 0x00000008ff0c7424 */ /* 0x000fe200078e00ff */
[----:B------:R-:W-:-:S05]  /*16600*/  SEL R3, R14, RZ, P3 ;  /* 0x000000ff0e037207 */ /* 0x000fca0001800000 */
[----:B------:R-:W-:-:S04]  /*16610*/  IMAD.IADD R3, R2, 0x1, R3 ;  /* 0x0000000102037824 */ /* 0x000fc800078e0203 */
[----:B------:R-:W-:-:S07]  /*16620*/  IMAD.MOV.U32 R13, RZ, RZ, R3 ;  /* 0x000000ffff0d7224 */ /* 0x000fce00078e0003 */
[----:B------:R-:W-:Y:S05]  /*16630*/  WARPSYNC.COLLECTIVE R15, `(.L_x_9337) ;  /* 0x000000000f087348 */ /* 0x000fea0003c00000 */
[----:B------:R0:W1:Y:S02]  /*16640*/  SHFL.UP P6, R14, R13, R12, R11 ;  /* 0x0400000c0d0e7389 */ /* 0x00006400000c000b */
[----:B01----:R-:W-:Y:S01]  /*16650*/  ENDCOLLECTIVE ;  /* 0x000000000000791b */ /* 0x003fe20003800000 */
.L_x_9337:
[----:B------:R-:W-:Y:S01]  /*16660*/  IMAD.MOV.U32 R12, RZ, RZ, 0x10 ;  /* 0x00000010ff0c7424 */ /* 0x000fe200078e00ff */
[----:B------:R-:W-:-:S05]  /*16670*/  SEL R4, R14, RZ, P4 ;  /* 0x000000ff0e047207 */ /* 0x000fca0002000000 */
[----:B------:R-:W-:-:S04]  /*16680*/  IMAD.IADD R4, R3, 0x1, R4 ;  /* 0x0000000103047824 */ /* 0x000fc800078e0204 */
[----:B------:R-:W-:-:S07]  /*16690*/  IMAD.MOV.U32 R13, RZ, RZ, R4 ;  /* 0x000000ffff0d7224 */ /* 0x000fce00078e0004 */
[----:B------:R-:W-:Y:S05]  /*166a0*/  WARPSYNC.COLLECTIVE R15, `(.L_x_9338) ;  /* 0x000000000f087348 */ /* 0x000fea0003c00000 */
[----:B------:R0:W1:Y:S02]  /*166b0*/  SHFL.UP P6, R14, R13, R12, R11 ;  /* 0x0400000c0d0e7389 */ /* 0x00006400000c000b */
[----:B01----:R-:W-:Y:S01]  /*166c0*/  ENDCOLLECTIVE ;  /* 0x000000000000791b */ /* 0x003fe20003800000 */
.L_x_9338:
        /* <DEDUP_REMOVED lines=8> */
.L_x_9339:
[----:B------:R-:W-:Y:S05]  /*16750*/  BRA `(.L_x_9340) ;  /* 0xffffffb000b87947 */ /* 0x000fea000383ffff */
.L_x_9205:
[----:B------:R-:W-:Y:S01]  /*16760*/  BSSY B0, `(.L_x_9341) ;  /* 0x0000006000007945 */ /* 0x000fe20003800000 */
[----:B------:R-:W-:Y:S01]  /*16770*/  PLOP3.LUT P6, PT, P6, PT, PT, 0x8, 0x0 ;  /* 0x000000000000781c */ /* 0x000fe200037ce170 */
[----:B------:R-:W-:-:S12]  /*16780*/  IMAD.MOV.U32 R15, RZ, RZ, -0x1 ;  /* 0xffffffffff0f7424 */ /* 0x000fd800078e00ff */
[----:B0-----:R-:W-:Y:S05]  /*16790*/  WARPSYNC.COLLECTIVE R15, `(.L_x_9342) ;  /* 0x000000000f087348 */ /* 0x001fea0003c00000 */
[----:B------:R-:W-:Y:S01]  /*167a0*/  VOTE.ANY R14, PT, P6 ;  /* 0x00000000000e7806 */ /* 0x000fe200030e0100 */
[----:B0-----:R-:W-:Y:S06]  /*167b0*/  ENDCOLLECTIVE ;  /* 0x000000000000791b */ /* 0x001fec0003800000 */
.L_x_9342:
[----:B------:R-:W-:Y:S05]  /*167c0*/  BSYNC B0 ;  /* 0x0000000000007941 */ /* 0x000fea0003800000 */
.L_x_9341:
        /* <DEDUP_REMOVED lines=8> */
.L_x_9343:
[----:B------:R-:W-:Y:S02]  /*16850*/  IMAD.IADD R19, R12, 0x1, R19 ;  /* 0x000000010c137824 */ /* 0x000fe400078e0213 */
[----:B------:R-:W-:Y:S02]  /*16860*/  IMAD.MOV.U32 R13, RZ, RZ, R8 ;  /* 0x000000ffff0d7224 */ /* 0x000fe400078e0008 */
[----:B------:R-:W-:-:S07]  /*16870*/  IMAD.MOV.U32 R17, RZ, RZ, R14 ;  /* 0x000000ffff117224 */ /* 0x000fce00078e000e */
[----:B------:R-:W-:Y:S05]  /*16880*/  WARPSYNC.COLLECTIVE R15, `(.L_x_9344) ;  /* 0x000000000f087348 */ /* 0x000fea0003c00000 */
[----:B------:R0:W1:Y:S02]  /*16890*/  SHFL.IDX P6, R14, R13, R12, R11 ;  /* 0x0000000c0d0e7389 */ /* 0x00006400000c000b */
[----:B01----:R-:W-:Y:S01]  /*168a0*/  ENDCOLLECTIVE ;  /* 0x000000000000791b */ /* 0x003fe20003800000 */
.L_x_9344:
[----:B------:R-:W-:Y:S01]  /*168b0*/  IMAD.MOV.U32 R8, RZ, RZ, R14 ;  /* 0x000000ffff087224 */ /* 0x000fe200078e000e */
[----:B------:R-:W-:Y:S06]  /*168c0*/  BRA `(.L_x_9345) ;  /* 0xffffffb0009c7947 */ /* 0x000fec000383ffff */
.L_x_9207:
[----:B------:R-:W-:Y:S01]  /*168d0*/  BSSY B0, `(.L_x_9346) ;  /* 0x0000007000007945 */ /* 0x000fe20003800000 */
[----:B------:R-:W-:Y:S02]  /*168e0*/  IMAD.MOV.U32 R13, RZ, RZ, R2 ;  /* 0x000000ffff0d7224 */ /* 0x000fe400078e0002 */
[----:B------:R-:W-:Y:S02]  /*168f0*/  IMAD.MOV.U32 R11, RZ, RZ, 0x1f ;  /* 0x0000001fff0b7424 */ /* 0x000fe400078e00ff */
[----:B------:R-:W-:-:S07]  /*16900*/  IMAD.MOV.U32 R15, RZ, RZ, -0x1 ;  /* 0xffffffffff0f7424 */ /* 0x000fce00078e00ff */
[----:B0-23--:R-:W-:Y:S05]  /*16910*/  WARPSYNC.COLLECTIVE R15, `(.L_x_9347) ;  /* 0x000000000f087348 */ /* 0x00dfea0003c00000 */
[----:B------:R1:W4:Y:S02]  /*16920*/  SHFL.IDX P6, R14, R13, R12, R11 ;  /* 0x0000000c0d0e7389 */ /* 0x00032400000c000b */
[----:B01234-:R-:W-:Y:S01]  /*16930*/  ENDCOLLECTIVE ;  /* 0x000000000000791b */ /* 0x01ffe20003800000 */
.L_x_9347:
[----:B------:R-:W-:Y:S05]  /*16940*/  BSYNC B0 ;  /* 0x0000000000007941 */ /* 0x000fea0003800000 */
.L_x_9346:
[----:B------:R-:W-:Y:S01]  /*16950*/  IMAD.MOV.U32 R7, RZ, RZ, R14 ;  /* 0x000000ffff077224 */ /* 0x000fe200078e000e */
[----:B------:R-:W-:Y:S06]  /*16960*/  BRA `(.L_x_9206) ;  /* 0xffffffb0008c7947 */ /* 0x000fec000383ffff */
.L_x_9213:
[----:B0-----:R0:W1:Y:S02]  /*16970*/  SYNCS.PHASECHK.TRANS64.TRYWAIT P0, [R4+URZ+0x28820], R0 ;  /* 0x02882000040075a7 */ /* 0x001064000800017f */
[----:B-1----:R-:W-:Y:S05]  /*16980*/  @!P0 NANOSLEEP.SYNCS 0x989680 ;  /* 0x009896800000895d */ /* 0x002fea0003900000 */
[----:B------:R-:W1:Y:S02]  /*16990*/  @!P0 SYNCS.PHASECHK.TRANS64 P0, [R4+URZ+0x28820], R0 ;  /* 0x02882000040085a7 */ /* 0x000e64000800007f */
[----:B-1----:R-:W-:Y:S05]  /*169a0*/  @!P0 BRA `(.L_x_9213) ;  /* 0xfffffffc00f08947 */ /* 0x002fea000383ffff */
[----:B------:R-:W-:Y:S05]  /*169b0*/  BRA `(.L_x_9348) ;  /* 0xffffffb800e47947 */ /* 0x000fea000383ffff */
.L_x_9214:
        /* <DEDUP_REMOVED lines=11> */
.L_x_9350:
[----:B------:R-:W-:Y:S05]  /*16a70*/  BSYNC B0 ;  /* 0x0000000000007941 */ /* 0x000fea0003800000 */
.L_x_9349:
[----:B------:R-:W-:Y:S05]  /*16a80*/  BRA `(.L_x_9351) ;  /* 0xffffffb800cc7947 */ /* 0x000fea000383ffff */
.L_x_9217:
[----:B------:R-:W-:Y:S01]  /*16a90*/  BSSY B1, `(.L_x_9352) ;  /* 0x0000006000017945 */ /* 0x000fe20003800000 */
[----:B------:R-:W-:-:S07]  /*16aa0*/  IMAD.MOV.U32 R15, RZ, RZ, -0x1 ;  /* 0xffffffffff0f7424 */ /* 0x000fce00078e00ff */
[----:B0-2---:R-:W-:Y:S05]  /*16ab0*/  WARPSYNC.COLLECTIVE R15, `(.L_x_9353) ;  /* 0x000000000f0c7348 */ /* 0x005fea0003c00000 */
[----:B------:R-:W-:Y:S02]  /*16ac0*/  ELECT P6, UR62, PT ;  /* 0x00000000003e782f */ /* 0x000fe400038c0000 */
[----:B------:R-:W-:Y:S01]  /*16ad0*/  MOV R14, UR62 ;  /* 0x0000003e000e7c02 */ /* 0x000fe20008000f00 */
[----:B0-2---:R-:W-:Y:S10]  /*16ae0*/  ENDCOLLECTIVE ;  /* 0x000000000000791b */ /* 0x005ff40003800000 */
.L_x_9353:
[----:B------:R-:W-:Y:S05]  /*16af0*/  BSYNC B1 ;  /* 0x0000000000017941 */ /* 0x000fea0003800000 */
.L_x_9352:
[----:B------:R-:W-:Y:S05]  /*16b00*/  BRA `(.L_x_9354) ;  /* 0xffffffb800c47947 */ /* 0x000fea000383ffff */
.L_x_9219:
[----:B0-----:R0:W1:Y:S02]  /*16b10*/  SYNCS.PHASECHK.TRANS64.TRYWAIT P1, [R5+URZ+0x28840], R0 ;  /* 0x02884000050075a7 */ /* 0x001064000802017f */
[----:B-1----:R-:W-:Y:S05]  /*16b20*/  @!P1 NANOSLEEP.SYNCS 0x989680 ;  /* 0x009896800000995d */ /* 0x002fea0003900000 */
[----:B------:R-:W1:Y:S02]  /*16b30*/  @!P1 SYNCS.PHASECHK.TRANS64 P1, [R5+URZ+0x28840], R0 ;  /* 0x02884000050095a7 */ /* 0x000e64000802007f */
[----:B-1----:R-:W-:Y:S05]  /*16b40*/  @!P1 BRA `(.L_x_9219) ;  /* 0xfffffffc00f09947 */ /* 0x002fea000383ffff */
[----:B------:R-:W-:Y:S05]  /*16b50*/  BRA `(.L_x_9355) ;  /* 0xffffffb800e47947 */ /* 0x000fea000383ffff */
.L_x_9221:
[----:B-1----:R1:W3:Y:S02]  /*16b60*/  SYNCS.PHASECHK.TRANS64.TRYWAIT P1, [R25+URZ+0x28840], R2 ;  /* 0x02884002190075a7 */ /* 0x0022e4000802017f */
[----:B---3--:R-:W-:Y:S05]  /*16b70*/  @!P1 NANOSLEEP.SYNCS 0x989680 ;  /* 0x009896800000995d */ /* 0x008fea0003900000 */
[----:B------:R-:W3:Y:S02]  /*16b80*/  @!P1 SYNCS.PHASECHK.TRANS64 P1, [R25+URZ+0x28840], R2 ;  /* 0x02884002190095a7 */ /* 0x000ee4000802007f */
[----:B---3--:R-:W-:Y:S05]  /*16b90*/  @!P1 BRA `(.L_x_9221) ;  /* 0xfffffffc00f09947 */ /* 0x008fea000383ffff */
[----:B------:R-:W-:Y:S05]  /*16ba0*/  BRA `(.L_x_9356) ;  /* 0xffffffb800f07947 */ /* 0x000fea000383ffff */
.L_x_9223:
[----:B---3--:R3:W4:Y:S02]  /*16bb0*/  SYNCS.PHASECHK.TRANS64.TRYWAIT P1, [R5+URZ+0x28860], R0 ;  /* 0x02886000050075a7 */ /* 0x008724000802017f */
[----:B----4-:R-:W-:Y:S05]  /*16bc0*/  @!P1 NANOSLEEP.SYNCS 0x989680 ;  /* 0x009896800000995d */ /* 0x010fea0003900000 */
[----:B------:R-:W4:Y:S02]  /*16bd0*/  @!P1 SYNCS.PHASECHK.TRANS64 P1, [R5+URZ+0x28860], R0 ;  /* 0x02886000050095a7 */ /* 0x000f24000802007f */
[----:B----4-:R-:W-:Y:S05]  /*16be0*/  @!P1 BRA `(.L_x_9223) ;  /* 0xfffffffc00f09947 */ /* 0x010fea000383ffff */
[----:B------:R-:W-:Y:S05]  /*16bf0*/  BRA `(.L_x_9357) ;  /* 0xffffffb800ec7947 */ /* 0x000fea000383ffff */
.L_x_9358:
        /* <DEDUP_REMOVED lines=16> */
.L_x_15981:


//--------------------- .text._ZN7cutlass13device_kernelIN5flash11enable_sm90INS1_16FlashAttnFwdSm90INS1_25CollectiveMainloopFwdSm90ILi2EN4cute5tupleIJNS5_1CILi1EEES8_S8_EEENS6_IJNS7_ILi128EEESA_SA_EEELi128ENS_10bfloat16_tEfNS_4arch4Sm90ELb1ELb0ELb0ELb1ELb1ELb1ELb0ELb1ELb1ELb1ELb1ELb0EEENS1_21CollectiveEpilogueFwdISB_S9_SC_SE_Li256ELb1ELb1ELb1ELb0EEENS1_36VarlenDynamicPersistentTileSchedulerILi128ELi128ELi256ELi128ELb1ELb1ELb1ELb1ELb1ELb1EEEEEEEEEvNT_6ParamsE --------------------------
	.section	.text._ZN7cutlass13device_kernelIN5flash11enable_sm90INS1_16FlashAttnFwdSm90INS1_25CollectiveMainloopFwdSm90ILi2EN4cute5tupleIJNS5_1CILi1EEES8_S8_EEENS6_IJNS7_ILi128EEESA_SA_EEELi128ENS_10bfloat16_tEfNS_4arch4Sm90ELb1ELb0ELb0ELb1ELb1ELb1ELb0ELb1ELb1ELb1ELb1ELb0EEENS1_21CollectiveEpilogueFwdISB_S9_SC_SE_Li256ELb1ELb1ELb1ELb0EEENS1_36VarlenDynamicPersistentTileSchedulerILi128ELi128ELi256ELi128ELb1ELb1ELb1ELb1ELb1ELb1EEEEEEEEEvNT_6ParamsE,"ax",@progbits
	.align	128
.text._ZN7cutlass13device_kernelIN5flash11enable_sm90INS1_16FlashAttnFwdSm90INS1_25CollectiveMainloopFwdSm90ILi2EN4cute5tupleIJNS5_1CILi1EEES8_S8_EEENS6_IJNS7_ILi128EEESA_SA_EEELi128ENS_10bfloat16_tEfNS_4arch4Sm90ELb1ELb0ELb0ELb1ELb1ELb1ELb0ELb1ELb1ELb1ELb1ELb0EEENS1_21CollectiveEpilogueFwdISB_S9_SC_SE_Li256ELb1ELb1ELb1ELb0EEENS1_36VarlenDynamicPersistentTileSchedulerILi128ELi128ELi256ELi128ELb1ELb1ELb1ELb1ELb1ELb1EEEEEEEEEvNT_6ParamsE:
        .type           _ZN7cutlass13device_kernelIN5flash11enable_sm90INS1_16FlashAttnFwdSm90INS1_25CollectiveMainloopFwdSm90ILi2EN4cute5tupleIJNS5_1CILi1EEES8_S8_EEENS6_IJNS7_ILi128EEESA_SA_EEELi128ENS_10bfloat16_tEfNS_4arch4Sm90ELb1ELb0ELb0ELb1ELb1ELb1ELb0ELb1ELb1ELb1ELb1ELb0EEENS1_21CollectiveEpilogueFwdISB_S9_SC_SE_Li256ELb1ELb1ELb1ELb0EEENS1_36VarlenDynamicPersistentTileSchedulerILi128ELi128ELi256ELi128ELb1ELb1ELb1ELb1ELb1ELb1EEEEEEEEEvNT_6ParamsE,@function
        .size           _ZN7cutlass13device_kernelIN5flash11enable_sm90INS1_16FlashAttnFwdSm90INS1_25CollectiveMainloopFwdSm90ILi2EN4cute5tupleIJNS5_1CILi1EEES8_S8_EEENS6_IJNS7_ILi128EEESA_SA_EEELi128ENS_10bfloat16_tEfNS_4arch4Sm90ELb1ELb0ELb0ELb1ELb1ELb1ELb0ELb1ELb1ELb1ELb1ELb0EEENS1_21CollectiveEpilogueFwdISB_S9_SC_SE_Li256ELb1ELb1ELb1ELb0EEENS1_36VarlenDynamicPersistentTileSchedulerILi128ELi128ELi256ELi128ELb1ELb1ELb1ELb1ELb1ELb1EEEEEEEEEvNT_6ParamsE,(.L_x_15982 - _ZN7cutlass13device_kernelIN5flash11enable_sm90INS1_16FlashAttnFwdSm90INS1_25CollectiveMainloopFwdSm90ILi2EN4cute5tupleIJNS5_1CILi1EEES8_S8_EEENS6_IJNS7_ILi128EEESA_SA_EEELi128ENS_10bfloat16_tEfNS_4arch4Sm90ELb1ELb0ELb0ELb1ELb1ELb1ELb0ELb1ELb1ELb1ELb1ELb0EEENS1_21CollectiveEpilogueFwdISB_S9_SC_SE_Li256ELb1ELb1ELb1ELb0EEENS1_36VarlenDynamicPersistentTileSchedulerILi128ELi128ELi256ELi128ELb1ELb1ELb1ELb1ELb1ELb1EEEEEEEEEvNT_6ParamsE)
        .other          _ZN7cutlass13device_kernelIN5flash11enable_sm90INS1_16FlashAttnFwdSm90INS1_25CollectiveMainloopFwdSm90ILi2EN4cute5tupleIJNS5_1CILi1EEES8_S8_EEENS6_IJNS7_ILi128EEESA_SA_EEELi128ENS_10bfloat16_tEfNS_4arch4Sm90ELb1ELb0ELb0ELb1ELb1ELb1ELb0ELb1ELb1ELb1ELb1ELb0EEENS1_21CollectiveEpilogueFwdISB_S9_SC_SE_Li256ELb1ELb1ELb1ELb0EEENS1_36VarlenDynamicPersistentTileSchedulerILi128ELi128ELi256ELi128ELb1ELb1ELb1ELb1ELb1ELb1EEEEEEEEEvNT_6ParamsE,@"STO_CUDA_ENTRY STV_DEFAULT"
_ZN7cutlass13device_kernelIN5flash11enable_sm90INS1_16FlashAttnFwdSm90INS1_25CollectiveMainloopFwdSm90ILi2EN4cute5tupleIJNS5_1CILi1EEES8_S8_EEENS6_IJNS7_ILi128EEESA_SA_EEELi128ENS_10bfloat16_tEfNS_4arch4Sm90ELb1ELb0ELb0ELb1ELb1ELb1ELb0ELb1ELb1ELb1ELb1ELb0EEENS1_21CollectiveEpilogueFwdISB_S9_SC_SE_Li256ELb1ELb1ELb1ELb0EEENS1_36VarlenDynamicPersistentTileSchedulerILi128ELi128ELi256ELi128ELb1ELb1ELb1ELb1ELb1ELb1EEEEEEEEEvNT_6ParamsE:
        /* <DEDUP_REMOVED lines=18> */
.L_x_9360:
[----:B------:R-:W-:Y:S05]  /*0120*/  BSYNC B0 ;  /* 0x0000000000007941 */ /* 0x000fea0003800000 */
.L_x_9359:
        /* <DEDUP_REMOVED lines=41> */
.L_x_9361:
        /* <DEDUP_REMOVED lines=22> */
.L_x_9362:
        /* <DEDUP_REMOVED lines=18> */
.L_x_9363:
        /* <DEDUP_REMOVED lines=22> */
.L_x_9364:
        /* <DEDUP_REMOVED lines=22> */
.L_x_9365:
        /* <DEDUP_REMOVED lines=8> */
.L_x_9368:
        /* <DEDUP_REMOVED lines=19> */
[----:B------:R-:W-:Y:S01]  /*0ab0*/  R2UR UR40, R18 ;  /* 0x00000000122872ca */ /* 0x000fe200000e0000 */
[----:B------:R-:W-:Y:S01]  /*0ac0*/  IMAD.MOV.U32 R19, RZ, RZ, RZ ;  /* 0x000000ffff137224 */ /* 0x000fe200078e00ff */
[----:B------:R-:W-:Y:S01]  /*0ad0*/  ULOP3.LUT UR41, UR36, 0x1, URZ, 0xfc, !UPT ;  /* 0x0000000124297892 */ /* 0x000fe2000f8efc3f */
[----:B------:R-:W-:Y:S01]  /*0ae0*/  IMAD.MOV.U32 R190, RZ, RZ, RZ ;  /* 0x000000ffffbe7224 */ /* 0x000fe200078e00ff */
[----:B------:R-:W-:Y:S01]  /*0af0*/  SHF.R.S32.HI R0, RZ, 0x1f, R12 ;  /* 0x0000001fff007819 */ /* 0x000fe2000001140c */
[----:B------:R-:W-:Y:S01]  /*0b00*/  IMAD.MOV.U32 R189, RZ, RZ, RZ ;  /* 0x000000ffffbd7224 */ /* 0x000fe200078e00ff */
[----:B------:R-:W-:Y:S01]  /*0b10*/  UMOV UR39, URZ ;  /* 0x0000003f00277c82 */ /* 0x000fe20008000000 */
[----:B------:R-:W-:Y:S01]  /*0b20*/  IMAD.MOV.U32 R186, RZ, RZ, RZ ;  /* 0x000000ffffba7224 */ /* 0x000fe200078e00ff */
[CC--:B------:R-:W-:Y:S02]  /*0b30*/  LEA.HI R2, R0.reuse, R12.reuse, RZ, 0x7 ;  /* 0x0000000c00027211 */ /* 0x0c0fe400078f38ff */
[----:B------:R-:W-:-:S02]  /*0b40*/  LEA.HI R4, R0, R12, RZ, 0x5 ;  /* 0x0000000c00047211 */ /* 0x000fc400078f28ff */
[----:B------:R-:W-:Y:S01]  /*0b50*/  LOP3.LUT R220, R2, 0xffffff80, RZ, 0xc0, !PT ;  /* 0xffffff8002dc7812 */ /* 0x000fe200078ec0ff */
[----:B------:R-:W-:Y:S01]  /*0b60*/  UIADD3 UR40, UR40, 0x10400, URZ ;  /* 0x0001040028287890 */ /* 0x000fe2000fffe03f */
[-C--:B------:R-:W-:Y:S01]  /*0b70*/  LEA.HI R3, R0, R12.reuse, RZ, 0x4 ;  /* 0x0000000c00037211 */ /* 0x080fe200078f20ff */
[----:B------:R-:W-:Y:S01]  /*0b80*/  IMAD.SHL.U32 R5, R4, 0x20, RZ ;  /* 0x0000002004057824 */ /* 0x000fe200078e00ff */
[----:B------:R-:W-:Y:S01]  /*0b90*/  LEA.HI R11, R0, R12, RZ, 0x2 ;  /* 0x0000000c000b7211 */ /* 0x000fe200078f10ff */
[C---:B------:R-:W-:Y:S01]  /*0ba0*/  IMAD.IADD R220, R12.reuse, 0x1, -R220 ;  /* 0x000000010cdc7824 */ /* 0x040fe200078e0adc */
[----:B------:R-:W-:Y:S02]  /*0bb0*/  LOP3.LUT R4, R3, 0x3fffff0, RZ, 0xc0, !PT ;  /* 0x03fffff003047812 */ /* 0x000fe400078ec0ff */
[----:B------:R-:W-:Y:S02]  /*0bc0*/  LOP3.LUT R5, R5, 0xfffffc00, RZ, 0xc0, !PT ;  /* 0xfffffc0005057812 */ /* 0x000fe400078ec0ff */
[----:B------:R-:W-:Y:S01]  /*0bd0*/  SHF.R.S32.HI R7, RZ, 0x1f, R220 ;  /* 0x0000001fff077819 */ /* 0x000fe200000114dc */
[----:B------:R-:W-:Y:S01]  /*0be0*/  IMAD.IADD R4, R12, 0x1, -R4 ;  /* 0x000000010c047824 */ /* 0x000fe200078e0a04 */
[----:B------:R-:W-:-:S02]  /*0bf0*/  LOP3.LUT R11, R11, 0xfffffffc, RZ, 0xc0, !PT ;  /* 0xfffffffc0b0b7812 */ /* 0x000fc400078ec0ff */
[CC--:B------:R-:W-:Y:S02]  /*0c00*/  LEA.HI R8, R7.reuse, R220.reuse, RZ, 0x2 ;  /* 0x000000dc07087211 */ /* 0x0c0fe400078f10ff */
[----:B------:R-:W-:Y:S01]  /*0c10*/  SHF.R.S32.HI R16, RZ, 0x7, R2 ;  /* 0x00000007ff107819 */ /* 0x000fe20000011402 */
[----:B------:R-:W-:Y:S01]  /*0c20*/  IMAD.IADD R11, R12, 0x1, -R11 ;  /* 0x000000010c0b7824 */ /* 0x000fe200078e0a0b */
[--C-:B------:R-:W-:Y:S02]  /*0c30*/  SHF.R.S32.HI R9, RZ, 0x2, R8.reuse ;  /* 0x00000002ff097819 */ /* 0x100fe40000011408 */
[----:B------:R-:W-:Y:S02]  /*0c40*/  SHF.R.S32.HI R6, RZ, 0x1f, R8 ;  /* 0x0000001fff067819 */ /* 0x000fe40000011408 */
[----:B------:R-:W-:Y:S02]  /*0c50*/  LEA.HI R7, R7, R220, RZ, 0x5 ;  /* 0x000000dc07077211 */ /* 0x000fe400078f28ff */
[----:B------:R-:W-:-:S02]  /*0c60*/  LEA.HI R6, R6, R9, RZ, 0x3 ;  /* 0x0000000906067211 */ /* 0x000fc400078f18ff */
[----:B------:R-:W-:Y:S02]  /*0c70*/  LEA.HI R2, R2, R16, RZ, 0x1 ;  /* 0x0000001002027211 */ /* 0x000fe400078f08ff */
[----:B------:R-:W-:Y:S01]  /*0c80*/  LOP3.LUT R10, R6, 0xfffffff8, RZ, 0xc0, !PT ;  /* 0xfffffff8060a7812 */ /* 0x000fe200078ec0ff */
[----:B------:R-:W-:Y:S01]  /*0c90*/  IMAD R6, R4, 0x40, R5 ;  /* 0x0000004004067824 */ /* 0x000fe200078e0205 */
[----:B------:R-:W-:Y:S02]  /*0ca0*/  SHF.R.S32.HI R4, RZ, 0x4, R3 ;  /* 0x00000004ff047819 */ /* 0x000fe40000011403 */
[----:B------:R-:W-:Y:S01]  /*0cb0*/  SHF.R.S32.HI R7, RZ, 0x5, R7 ;  /* 0x00000005ff077819 */ /* 0x000fe20000011407 */
[----:B------:R-:W-:Y:S01]  /*0cc0*/  IMAD.IADD R10, R9, 0x1, -R10 ;  /* 0x00000001090a7824 */ /* 0x000fe200078e0a0a */
[----:B------:R-:W-:Y:S02]  /*0cd0*/  LEA.HI R3, R3, R4, RZ, 0x1 ;  /* 0x0000000403037211 */ /* 0x000fe400078f08ff */
[----:B------:R-:W-:Y:S01]  /*0ce0*/  LOP3.LUT R2, R2, 0x3fffffe, RZ, 0xc0, !PT ;  /* 0x03fffffe02027812 */ /* 0x000fe200078ec0ff */
[----:B------:R-:W-:Y:S01]  /*0cf0*/  IMAD R7, R7, 0x10, R10 ;  /* 0x0000001007077824 */ /* 0x000fe200078e020a */
[----:B------:R-:W-:-:S02]  /*0d00*/  LOP3.LUT R3, R3, 0x1ffffffe, RZ, 0xc0, !PT ;  /* 0x1ffffffe03037812 */ /* 0x000fc400078ec0ff */
[-C--:B------:R-:W-:Y:S01]  /*0d10*/  LEA.HI R187, R0, R12.reuse, RZ, 0x3 ;  /* 0x0000000c00bb7211 */ /* 0x080fe200078f18ff */
[----:B------:R-:W-:Y:S01]  /*0d20*/  IMAD.IADD R2, R16, 0x1, -R2 ;  /* 0x0000000110027824 */ /* 0x000fe200078e0a02 */
[----:B------:R-:W-:Y:S01]  /*0d30*/  LEA.HI R5, R11, R11, RZ, 0x1 ;  /* 0x0000000b0b057211 */ /* 0x000fe200078f08ff */
[----:B------:R-:W-:Y:S01]  /*0d40*/  IMAD.IADD R3, R4, 0x1, -R3 ;  /* 0x0000000104037824 */ /* 0x000fe200078e0a03 */
[----:B------:R-:W-:Y:S01]  /*0d50*/  LOP3.LUT R207, R187, 0xfffffff8, RZ, 0xc0, !PT ;  /* 0xfffffff8bbcf7812 */ /* 0x000fe200078ec0ff */
[----:B------:R-:W-:Y:S01]  /*0d60*/  IMAD R20, R2, 0x40, R7 ;  /* 0x0000004002147824 */ /* 0x000fe200078e0207 */
[----:B------:R-:W-:Y:S01]  /*0d70*/  LOP3.LUT R4, R5, 0x1ffffffe, RZ, 0xc0, !PT ;  /* 0x1ffffffe05047812 */ /* 0x000fe200078ec0ff */
[----:B------:R-:W-:Y:S01]  /*0d80*/  IMAD R3, R3, 0x8, R6 ;  /* 0x0000000803037824 */ /* 0x000fe200078e0206 */
[----:B------:R-:W-:Y:S01]  /*0d90*/  LEA.HI R0, R0, R12, RZ, 0x6 ;  /* 0x0000000c00007211 */ /* 0x000fe200078f30ff */
[----:B------:R-:W-:Y:S01]  /*0da0*/  IMAD.IADD R207, R12, 0x1, -R207 ;  /* 0x000000010ccf7824 */ /* 0x000fe200078e0acf */
[----:B------:R-:W-:Y:S01]  /*0db0*/  SHF.R.S32.HI R187, RZ, 0x3, R187 ;  /* 0x00000003ffbb7819 */ /* 0x000fe200000114bb */
[----:B------:R-:W-:Y:S01]  /*0dc0*/  IMAD.IADD R4, R11, 0x1, -R4 ;  /* 0x000000010b047824 */ /* 0x000fe200078e0a04 */
[----:B------:R0:W-:Y:S01]  /*0dd0*/  STL [R1+0x18], R3 ;  /* 0x0000180301007387 */ /* 0x0001e20000100800 */
[----:B------:R-:W-:-:S02]  /*0de0*/  IMAD.SHL.U32 R0, R0, 0x8, RZ ;  /* 0x0000000800007824 */ /* 0x000fc400078e00ff */
[C---:B------:R-:W-:Y:S01]  /*0df0*/  IMAD.SHL.U32 R2, R187.reuse, 0x40, RZ ;  /* 0x00000040bb027824 */ /* 0x040fe200078e00ff */
[----:B------:R1:W-:Y:S01]  /*0e00*/  STL [R1+0x14], R20 ;  /* 0x0000141401007387 */ /* 0x0003e20000100800 */
[C---:B------:R-:W-:Y:S01]  /*0e10*/  VIADD R12, R187.reuse, 0x20 ;  /* 0x00000020bb0c7836 */ /* 0x040fe20000000000 */
[----:B------:R-:W-:Y:S01]  /*0e20*/  LOP3.LUT R205, R0, 0xfffffe00, RZ, 0xc0, !PT ;  /* 0xfffffe0000cd7812 */ /* 0x000fe200078ec0ff */
[C---:B------:R-:W-:Y:S02]  /*0e30*/  VIADD R11, R187.reuse, 0x60 ;  /* 0x00000060bb0b7836 */ /* 0x040fe40000000000 */
[----:B------:R-:W-:Y:S01]  /*0e40*/  VIADD R9, R187, 0x40 ;  /* 0x00000040bb097836 */ /* 0x000fe20000000000 */
[----:B0-----:R-:W-:Y:S01]  /*0e50*/  LOP3.LUT R3, R2, 0x1c0, RZ, 0xc0, !PT ;  /* 0x000001c002037812 */ /* 0x001fe200078ec0ff */
[----:B------:R-:W-:Y:S01]  /*0e60*/  IMAD.SHL.U32 R16, R207, 0x8, RZ ;  /* 0x00000008cf107824 */ /* 0x000fe200078e00ff */
[----:B------:R-:W-:Y:S01]  /*0e70*/  SHF.R.S32.HI R0, RZ, 0x1f, R12 ;  /* 0x0000001fff007819 */ /* 0x000fe2000001140c */
[----:B------:R-:W-:Y:S01]  /*0e80*/  IMAD.SHL.U32 R198, R12, 0x40, RZ ;  /* 0x000000400cc67824 */ /* 0x000fe200078e00ff */
[----:B------:R-:W-:Y:S01]  /*0e90*/  SHF.R.S32.HI R10, RZ, 0x1f, R11 ;  /* 0x0000001fff0a7819 */ /* 0x000fe2000001140b */
[----:B------:R-:W-:Y:S01]  /*0ea0*/  IMAD.SHL.U32 R197, R9, 0x40, RZ ;  /* 0x0000004009c57824 */ /* 0x000fe200078e00ff */
[----:B------:R-:W-:Y:S01]  /*0eb0*/  SHF.R.S32.HI R2, RZ, 0x1f, R9 ;  /* 0x0000001fff027819 */ /* 0x000fe20000011409 */
[----:B------:R-:W-:Y:S01]  /*0ec0*/  IMAD.SHL.U32 R196, R11, 0x40, RZ ;  /* 0x000000400bc47824 */ /* 0x000fe200078e00ff */
[----:B------:R-:W-:Y:S01]  /*0ed0*/  SHF.R.U32.HI R204, RZ, 0x3, R3 ;  /* 0x00000003ffcc7819 */ /* 0x000fe20000011603 */
[----:B------:R-:W-:Y:S01]  /*0ee0*/  IMAD.MOV.U32 R5, RZ, RZ, R13 ;  /* 0x000000ffff057224 */ /* 0x000fe200078e000d */
[----:B------:R-:W-:Y:S01]  /*0ef0*/  LOP3.LUT R200, R3, 0x38, R16, 0xf8, !PT ;  /* 0x0000003803c87812 */ /* 0x000fe200078ef810 */
[----:B------:R-:W-:Y:S01]  /*0f00*/  IMAD.MOV.U32 R6, RZ, RZ, R14 ;  /* 0x000000ffff067224 */ /* 0x000fe200078e000e */
[----:B------:R-:W-:Y:S01]  /*0f10*/  LEA.HI R0, R0, R12, RZ, 0x3 ;  /* 0x0000000c00007211 */ /* 0x000fe200078f18ff */
[----:B------:R-:W-:Y:S01]  /*0f20*/  IMAD.MOV.U32 R7, RZ, RZ, R15 ;  /* 0x000000ffff077224 */ /* 0x000fe200078e000f */
[----:B------:R-:W-:Y:S01]  /*0f30*/  LEA.HI R10, R10, R11, RZ, 0x3 ;  /* 0x0000000b0a0a7211 */ /* 0x000fe200078f18ff */
[----:B------:R-:W-:Y:S01]  /*0f40*/  IMAD.SHL.U32 R22, R207, 0x4, RZ ;  /* 0x00000004cf167824 */ /* 0x000fe200078e00ff */
[----:B------:R-:W-:Y:S01]  /*0f50*/  LOP3.LUT R3, R8, 0x7ffffffc, RZ, 0xc0, !PT ;  /* 0x7ffffffc08037812 */ /* 0x000fe200078ec0ff */
[----:B------:R-:W-:Y:S01]  /*0f60*/  IMAD.SHL.U32 R0, R0, 0x40, RZ ;  /* 0x0000004000007824 */ /* 0x000fe200078e00ff */
[----:B------:R-:W-:Y:S01]  /*0f70*/  LEA.HI R9, R2, R9, RZ, 0x3 ;  /* 0x0000000902097211 */ /* 0x000fe200078f18ff */
[----:B------:R-:W-:Y:S01]  /*0f80*/  IMAD.SHL.U32 R10, R10, 0x40, RZ ;  /* 0x000000400a0a7824 */ /* 0x000fe200078e00ff */
[----:B------:R-:W-:Y:S01]  /*0f90*/  LOP3.LUT R198, R198, 0x1c0, RZ, 0xc0, !PT ;  /* 0x000001c0c6c67812 */ /* 0x000fe200078ec0ff */
[----:B------:R-:W-:Y:S01]  /*0fa0*/  IMAD.IADD R3, R220, 0x1, -R3 ;  /* 0x00000001dc037824 */ /* 0x000fe200078e0a03 */
[----:B------:R-:W-:Y:S01]  /*0fb0*/  LOP3.LUT R197, R197, 0x1c0, RZ, 0xc0, !PT ;  /* 0x000001c0c5c57812 */ /* 0x000fe200078ec0ff */
[----:B------:R-:W-:Y:S01]  /*0fc0*/  VIADD R2, R16, 0x40 ;  /* 0x0000004010027836 */ /* 0x000fe20000000000 */
[----:B------:R-:W-:Y:S01]  /*0fd0*/  LOP3.LUT R196, R196, 0x1c0, RZ, 0xc0, !PT ;  /* 0x000001c0c4c47812 */ /* 0x000fe200078ec0ff */
[----:B------:R-:W-:Y:S01]  /*0fe0*/  IMAD.SHL.U32 R193, R3, 0x2, RZ ;  /* 0x0000000203c17824 */ /* 0x000fe200078e00ff */
[----:B------:R-:W-:Y:S01]  /*0ff0*/  SHF.L.U32 R9, R9, 0x6, RZ ;  /* 0x0000000609097819 */ /* 0x000fe200000006ff */
[----:B------:R-:W-:Y:S01]  /*1000*/  VIADD R185, R22, 0x20 ;  /* 0x0000002016b97836 */ /* 0x000fe20000000000 */
[----:B------:R-:W-:Y:S01]  /*1010*/  SHF.R.U32.HI R15, RZ, 0x3, R198 ;  /* 0x00000003ff0f7819 */ /* 0x000fe200000116c6 */
[C---:B------:R-:W-:Y:S01]  /*1020*/  VIADD R218, R193.reuse, 0x50 ;  /* 0x00000050c1da7836 */ /* 0x040fe20000000000 */
[--C-:B------:R-:W-:Y:S01]  /*1030*/  LOP3.LUT R8, R198, 0x38, R16.reuse, 0xf8, !PT ;  /* 0x00000038c6087812 */ /* 0x100fe200078ef810 */
[C---:B------:R-:W-:Y:S01]  /*1040*/  VIADD R217, R193.reuse, 0x58 ;  /* 0x00000058c1d97836 */ /* 0x040fe20000000000 */
[----:B------:R-:W-:Y:S01]  /*1050*/  SHF.R.U32.HI R14, RZ, 0x3, R197 ;  /* 0x00000003ff0e7819 */ /* 0x000fe200000116c5 */
[----:B------:R-:W-:Y:S01]  /*1060*/  VIADD R216, R193, 0x60 ;  /* 0x00000060c1d87836 */ /* 0x000fe20000000000 */
[----:B------:R-:W-:Y:S01]  /*1070*/  LOP3.LUT R11, R197, 0x38, R16, 0xf8, !PT ;  /* 0x00000038c50b7812 */ /* 0x000fe200078ef810 */
[C---:B------:R-:W-:Y:S01]  /*1080*/  VIADD R215, R193.reuse, 0x68 ;  /* 0x00000068c1d77836 */ /* 0x040fe20000000000 */
[----:B------:R-:W-:Y:S01]  /*1090*/  SHF.R.U32.HI R13, RZ, 0x3, R196 ;  /* 0x00000003ff0d7819 */ /* 0x000fe200000116c4 */
[C---:B------:R-:W-:Y:S01]  /*10a0*/  VIADD R214, R193.reuse, 0x70 ;  /* 0x00000070c1d67836 */ /* 0x040fe20000000000 */
[----:B------:R-:W-:Y:S01]  /*10b0*/  LOP3.LUT R12, R196, 0x38, R16, 0xf8, !PT ;  /* 0x00000038c40c7812 */ /* 0x000fe200078ef810 */
[----:B------:R-:W-:Y:S01]  /*10c0*/  VIADD R213, R193, 0x78 ;  /* 0x00000078c1d57836 */ /* 0x000fe20000000000 */
[----:B------:R-:W-:Y:S01]  /*10d0*/  LOP3.LUT R203, R0, 0xfffffe00, RZ, 0xc0, !PT ;  /* 0xfffffe0000cb7812 */ /* 0x000fe200078ec0ff */
[----:B------:R-:W-:Y:S01]  /*10e0*/  IMAD R206, R4, 0x8, R20 ;  /* 0x0000000804ce7824 */ /* 0x000fe200078e0214 */
[----:B------:R-:W-:-:S02]  /*10f0*/  LOP3.LUT R202, R9, 0xfffffe00, RZ, 0xc0, !PT ;  /* 0xfffffe0009ca7812 */ /* 0x000fc400078ec0ff */
[----:B------:R-:W-:Y:S02]  /*1100*/  LOP3.LUT R201, R10, 0xfffffe00, RZ, 0xc0, !PT ;  /* 0xfffffe000ac97812 */ /* 0x000fe400078ec0ff */
[----:B------:R-:W-:Y:S02]  /*1110*/  LOP3.LUT R8, R203, R8, R15, 0xf6, !PT ;  /* 0x00000008cb087212 */ /* 0x000fe400078ef60f */
[----:B------:R-:W-:Y:S02]  /*1120*/  LOP3.LUT R11, R202, R11, R14, 0xf6, !PT ;  /* 0x0000000bca0b7212 */ /* 0x000fe400078ef60e */
[----:B------:R-:W-:Y:S02]  /*1130*/  LOP3.LUT R12, R201, R12, R13, 0xf6, !PT ;  /* 0x0000000cc90c7212 */ /* 0x000fe400078ef60d */
[----:B------:R-:W-:Y:S02]  /*1140*/  SHF.R.S32.HI R23, RZ, 0x1f, R22 ;  /* 0x0000001fff177819 */ /* 0x000fe40000011416 */
[----:B------:R-:W-:-:S02]  /*1150*/  SHF.R.S32.HI R17, RZ, 0x1f, R16 ;  /* 0x0000001fff117819 */ /* 0x000fc40000011410 */
[----:B------:R-:W-:Y:S02]  /*1160*/  LOP3.LUT R200, R205, R200, R204, 0xf6, !PT ;  /* 0x000000c8cdc87212 */ /* 0x000fe400078ef6cc */
[----:B------:R-:W-:Y:S02]  /*1170*/  SHF.R.S32.HI R184, RZ, 0x1f, R2 ;  /* 0x0000001fffb87819 */ /* 0x000fe40000011402 */
[----:B------:R-:W-:Y:S02]  /*1180*/  LEA R229, R8, UR40, 0x1 ;  /* 0x0000002808e57c11 */ /* 0x000fe4000f8e08ff */
[----:B------:R-:W-:Y:S02]  /*1190*/  LEA R228, R11, UR40, 0x1 ;  /* 0x000000280be47c11 */ /* 0x000fe4000f8e08ff */
[----:B------:R-:W-:Y:S02]  /*11a0*/  LEA R227, R12, UR40, 0x1 ;  /* 0x000000280ce37c11 */ /* 0x000fe4000f8e08ff */
[----:B------:R-:W-:-:S02]  /*11b0*/  SHF.R.S32.HI R226, RZ, 0x1f, R218 ;  /* 0x0000001fffe27819 */ /* 0x000fc400000114da */
[----:B------:R-:W-:Y:S02]  /*11c0*/  SHF.R.S32.HI R225, RZ, 0x1f, R217 ;  /* 0x0000001fffe17819 */ /* 0x000fe400000114d9 */
[----:B------:R-:W-:Y:S02]  /*11d0*/  SHF.R.S32.HI R224, RZ, 0x1f, R216 ;  /* 0x0000001fffe07819 */ /* 0x000fe400000114d8 */
[----:B------:R-:W-:Y:S02]  /*11e0*/  SHF.R.S32.HI R223, RZ, 0x1f, R215 ;  /* 0x0000001fffdf7819 */ /* 0x000fe400000114d7 */
[----:B------:R-:W-:Y:S02]  /*11f0*/  SHF.R.S32.HI R222, RZ, 0x1f, R214 ;  /* 0x0000001fffde7819 */ /* 0x000fe400000114d6 */
[----:B-1----:R-:W-:-:S07]  /*1200*/  SHF.R.S32.HI R221, RZ, 0x1f, R213 ;  /* 0x0000001fffdd7819 */ /* 0x002fce00000114d5 */
.L_x_9603:
[----:B012---:R-:W0:Y:S02]  /*1210*/  LDC.64 R8, c[0x0][0xc88] ;  /* 0x00032200ff087b82 */ /* 0x007e240000000a00 */
[----:B0-----:R-:W-:-:S05]  /*1220*/  IMAD.WIDE R8, R7, 0x4, R8 ;  /* 0x0000000407087825 */ /* 0x001fca00078e0208 */
[----:B------:R-:W2:Y:S01]  /*1230*/  LDG.E R209, desc[UR42][R8.64] ;  /* 0x0000002a08d17981 */ /* 0x000ea2000c1e1900 */
[----:B------:R-:W-:Y:S05]  /*1240*/  YIELD ;  /* 0x0000000000007946 */ /* 0x000fea0003800000 */
[----:B------:R-:W-:Y:S01]  /*1250*/  ULDC.64 UR4, c[0x0][0xa28] ;  /* 0x00028a0000047ab9 */ /* 0x000fe20000000a00 */
[----:B------:R-:W-:Y:S01]  /*1260*/  ULDC.64 UR8, c[0x0][0xa18] ;  /* 0x0002860000087ab9 */ /* 0x000fe20000000a00 */
[----:B------:R-:W-:Y:S01]  /*1270*/  ISETP.NE.U32.AND P1, PT, RZ, UR4, PT ;  /* 0x00000004ff007c0c */ /* 0x000fe2000bf25070 */
[----:B------:R-:W-:Y:S01]  /*1280*/  ULDC.64 UR6, c[0x0][0xa08] ;  /* 0x0002820000067ab9 */ /* 0x000fe20000000a00 */
[----:B------:R-:W-:Y:S01]  /*1290*/  IMAD.MOV.U32 R15, RZ, RZ, RZ ;  /* 0x000000ffff0f7224 */ /* 0x000fe200078e00ff */
[----:B------:R-:W-:Y:S01]  /*12a0*/  ISETP.NE.U32.AND P0, PT, RZ, UR6, PT ;  /* 0x00000006ff007c0c */ /* 0x000fe2000bf05070 */
[----:B-----5:R-:W-:Y:S01]  /*12b0*/  IMAD.MOV.U32 R31, RZ, RZ, RZ ;  /* 0x000000ffff1f7224 */ /* 0x020fe200078e00ff */
        /* <DEDUP_REMOVED lines=28> */
[----:B0---4-:R-:W-:Y:S06]  /*1480*/  @P2 BRA `(.L_x_9370) ;  /* 0x0000000000242947 */ /* 0x011fec0003800000 */
        /* <DEDUP_REMOVED lines=9> */
.L_x_9370:
[----:B------:R-:W-:Y:S01]  /*1520*/  ULDC.64 UR4, c[0x0][0xa20] ;  /* 0x0002880000047ab9 */ /* 0x000fe20000000a00 */
[C---:B------:R-:W-:Y:S02]  /*1530*/  LOP3.LUT R3, R6.reuse, 0xff000000, RZ, 0xc0, !PT ;  /* 0xff00000006037812 */ /* 0x040fe400078ec0ff */
        /* <DEDUP_REMOVED lines=11> */
.L_x_9371:
[----:B------:R-:W-:Y:S05]  /*15f0*/  @!P0 BRA `(.L_x_9372) ;  /* 0x00000000000c8947 */ /* 0x000fea0003800000 */
[----:B------:R-:W2:Y:S04]  /*1600*/  LDG.E R3, desc[UR42][R12.64] ;  /* 0x0000002a0c037981 */ /* 0x000ea8000c1e1900 */
[----:B------:R-:W2:Y:S02]  /*1610*/  LDG.E R30, desc[UR42][R12.64+0x4] ;  /* 0x0000042a0c1e7981 */ /* 0x000ea4000c1e1900 */
[----:B--2---:R-:W-:-:S07]  /*1620*/  IMAD.IADD R30, R30, 0x1, -R3 ;  /* 0x000000011e1e7824 */ /* 0x004fce00078e0a03 */
.L_x_9372:
[----:B------:R-:W-:Y:S01]  /*1630*/  ULDC.64 UR4, c[0x0][0xa10] ;  /* 0x0002840000047ab9 */ /* 0x000fe20000000a00 */
[----:B------:R-:W1:Y:S01]  /*1640*/  LDC R4, c[0x0][0x448] ;  /* 0x00011200ff047b82 */ /* 0x000e620000000800 */
        /* <DEDUP_REMOVED lines=8> */
[----:B-----5:R-:W-:-:S03]  /*16d0*/  IMAD.MOV.U32 R24, RZ, RZ, R30 ;  /* 0x000000ffff187224 */ /* 0x020fc600078e001e */
[----:B------:R-:W-:-:S13]  /*16e0*/  ISETP.NE.AND.EX P1, PT, RZ, UR5, PT, P1 ;  /* 0x00000005ff007c0c */ /* 0x000fda000bf25310 */
[----:B------:R-:W-:-:S04]  /*16f0*/  @P1 IADD3 R8, P2, R210, UR4, RZ ;  /* 0x00000004d2081c10 */ /* 0x000fc8000ff5e0ff */
[----:B------:R-:W-:-:S05]  /*1700*/  @P1 IADD3.X R9, R211, UR5, RZ, P2, !PT ;  /* 0x00000005d3091c10 */ /* 0x000fca00097fe4ff */
[----:B------:R3:W5:Y:S01]  /*1710*/  @P1 LDG.E R24, desc[UR42][R8.64] ;  /* 0x0000002a08181981 */ /* 0x000762000c1e1900 */
[----:B-1----:R-:W-:Y:S01]  /*1720*/  ISETP.NE.AND P1, PT, R4, 0x1, PT ;  /* 0x000000010400780c */ /* 0x002fe20003f25270 */
[----:B------:R-:W-:Y:S01]  /*1730*/  IMAD.SHL.U32 R192, R5, 0x80, RZ ;  /* 0x0000008005c07824 */ /* 0x000fe200078e00ff */
[----:B------:R-:W-:Y:S01]  /*1740*/  BSSY B0, `(.L_x_9373) ;  /* 0x0000035000007945 */ /* 0x000fe20003800000 */
[----:B------:R-:W-:Y:S01]  /*1750*/  IMAD.IADD R10, R30, 0x1, -R15 ;  /* 0x000000011e0a7824 */ /* 0x000fe200078e0a0f */
[----:B------:R-:W-:Y:S01]  /*1760*/  LOP3.LUT R212, R208, 0xff, RZ, 0xc0, !PT ;  /* 0x000000ffd0d47812 */ /* 0x000fe200078ec0ff */
[----:B------:R-:W-:Y:S01]  /*1770*/  VIADD R4, R192, 0x7f ;  /* 0x0000007fc0047836 */ /* 0x000fe20000000000 */
[----:B------:R-:W-:-:S07]  /*1780*/  SHF.R.U32.HI R208, RZ, 0x10, R208 ;  /* 0x00000010ffd07819 */ /* 0x000fce00000116d0 */
[----:B------:R-:W1:Y:S08]  /*1790*/  @P1 LDC R11, c[0x0][0x44c] ;  /* 0x00011300ff0b1b82 */ /* 0x000e700000000800 */
[----:B0-----:R-:W0:Y:S01]  /*17a0*/  @P1 LDC R7, c[0x0][0x450] ;  /* 0x00011400ff071b82 */ /* 0x001e220000000800 */
[----:B--2---:R-:W-:Y:S02]  /*17b0*/  @P0 IMAD.IADD R25, R3, 0x1, -R0 ;  /* 0x0000000103190824 */ /* 0x004fe400078e0a00 */
[----:B-1----:R-:W-:-:S04]  /*17c0*/  @P1 IMAD.HI.U32 R0, R4, R11, RZ ;  /* 0x0000000b04001227 */ /* 0x002fc800078e00ff */
[----:B------:R-:W-:Y:S01]  /*17d0*/  IMAD.IADD R195, R10, 0x1, R25 ;  /* 0x000000010ac37824 */ /* 0x000fe200078e0219 */
[----:B0-----:R-:W-:-:S03]  /*17e0*/  @P1 SHF.R.U32.HI R4, RZ, R7, R0 ;  /* 0x00000007ff041219 */ /* 0x001fc60000011600 */
[C---:B------:R-:W-:Y:S01]  /*17f0*/  VIADD R0, R195.reuse, 0x7f ;  /* 0x0000007fc3007836 */ /* 0x040fe20000000000 */
[----:B------:R-:W-:-:S04]  /*1800*/  IADD3 R93, R195, 0x80, -R194 ;  /* 0x00000080c35d7810 */ /* 0x000fc80007ffe8c2 */
[----:B------:R-:W-:Y:S01]  /*1810*/  SHF.R.S32.HI R3, RZ, 0x1f, R0 ;  /* 0x0000001fff037819 */ /* 0x000fe20000011400 */
[----:B------:R-:W-:-:S03]  /*1820*/  IMAD.IADD R4, R93, 0x1, R4 ;  /* 0x000000015d047824 */ /* 0x000fc600078e0204 */
[----:B------:R-:W-:Y:S02]  /*1830*/  LEA.HI R3, R3, R0, RZ, 0x7 ;  /* 0x0000000003037211 */ /* 0x000fe400078f38ff */
[----:B------:R-:W-:Y:S02]  /*1840*/  SHF.R.S32.HI R5, RZ, 0x1f, R4 ;  /* 0x0000001fff057819 */ /* 0x000fe40000011404 */
[----:B------:R-:W-:Y:S01]  /*1850*/  SHF.R.S32.HI R94, RZ, 0x7, R3 ;  /* 0x00000007ff5e7819 */ /* 0x000fe20000011403 */
[----:B------:R-:W-:Y:S01]  /*1860*/  IMAD.MOV.U32 R3, RZ, RZ, RZ ;  /* 0x000000ffff037224 */ /* 0x000fe200078e00ff */
[----:B------:R-:W-:-:S04]  /*1870*/  LEA.HI R5, R5, R4, RZ, 0x7 ;  /* 0x0000000405057211 */ /* 0x000fc800078f38ff */
[----:B------:R-:W-:-:S04]  /*1880*/  SHF.R.S32.HI R5, RZ, 0x7, R5 ;  /* 0x00000007ff057819 */ /* 0x000fc80000011405 */
[----:B---3--:R-:W-:-:S04]  /*1890*/  VIMNMX R9, R94, R5, PT ;  /* 0x000000055e097248 */ /* 0x008fc80003fe0100 */
[----:B------:R-:W-:-:S13]  /*18a0*/  ISETP.GE.AND P0, PT, R9, 0x1, PT ;  /* 0x000000010900780c */ /* 0x000fda0003f06270 */
[----:B------:R-:W-:Y:S05]  /*18b0*/  @!P0 BRA `(.L_x_9374) ;  /* 0x0000000000748947 */ /* 0x000fea0003800000 */
[----:B------:R-:W-:Y:S01]  /*18c0*/  ISETP.NE.AND P0, PT, R208, RZ, PT ;  /* 0x000000ffd000720c */ /* 0x000fe20003f05270 */
[----:B------:R-:W-:-:S03]  /*18d0*/  ULDC UR4, c[0x0][0x9f0] ;  /* 0x00027c0000047ab9 */ /* 0x000fc60000000800 */
[----:B------:R-:W-:-:S04]  /*18e0*/  SEL R11, R208, UR4, P0 ;  /* 0x00000004d00b7c07 */ /* 0x000fc80008000000 */
[-C--:B------:R-:W-:Y:S02]  /*18f0*/  IABS R6, R11.reuse ;  /* 0x0000000b00067213 */ /* 0x080fe40000000000 */
        /* <DEDUP_REMOVED lines=22> */
[----:B------:R-:W-:-:S05]  /*1a60*/  IMAD.MOV.U32 R3, RZ, RZ, R5 ;  /* 0x000000ffff037224 */ /* 0x000fca00078e0005 */
[----:B------:R-:W-:Y:S02]  /*1a70*/  @!P2 IADD3 R3, -R3, RZ, RZ ;  /* 0x000000ff0303a210 */ /* 0x000fe40007ffe1ff */
[----:B------:R-:W-:-:S07]  /*1a80*/  @!P1 LOP3.LUT R3, RZ, R11, RZ, 0x33, !PT ;  /* 0x0000000bff039212 */ /* 0x000fce00078e33ff */
.L_x_9374:
[----:B------:R-:W-:Y:S05]  /*1a90*/  BSYNC B0 ;  /* 0x0000000000007941 */ /* 0x000fea0003800000 */
.L_x_9373:
[----:B------:R-:W-:-:S05]  /*1aa0*/  IMAD R0, R212, R3, RZ ;  /* 0x00000003d4007224 */ /* 0x000fca00078e02ff */
        /* <DEDUP_REMOVED lines=35> */
.L_x_9377:
[----:B------:R-:W-:Y:S05]  /*1ce0*/  BSYNC B6 ;  /* 0x0000000000067941 */ /* 0x000fea0003800000 */
.L_x_9376:
        /* <DEDUP_REMOVED lines=20> */
.L_x_9379:
[----:B------:R-:W-:Y:S05]  /*1e30*/  BSYNC B6 ;  /* 0x0000000000067941 */ /* 0x000fea0003800000 */
.L_x_9378:
[----:B------:R-:W-:Y:S01]  /*1e40*/  ULDC.64 UR4, c[0x0][0x9f8] ;  /* 0x00027e0000047ab9 */ /* 0x000fe20000000a00 */
[----:B------:R-:W-:Y:S01]  /*1e50*/  IMAD.MOV.U32 R0, RZ, RZ, R209 ;  /* 0x000000ffff007224 */ /* 0x000fe200078e00d1 */
[----:B------:R-:W-:Y:S01]  /*1e60*/  ISETP.NE.U32.AND P0, PT, RZ, UR4, PT ;  /* 0x00000004ff007c0c */ /* 0x000fe2000bf05070 */
[----:B------:R-:W0:Y:S03]  /*1e70*/  LDC R37, c[0x0][0x3f4] ;  /* 0x0000fd00ff257b82 */ /* 0x000e260000000800 */
[----:B------:R-:W-:-:S05]  /*1e80*/  ISETP.NE.AND.EX P0, PT, RZ, UR5, PT, P0 ;  /* 0x00000005ff007c0c */ /* 0x000fca000bf05300 */
[----:B------:R-:W1:Y:S08]  /*1e90*/  LDC.64 R28, c[0x0][0x3f8] ;  /* 0x0000fe00ff1c7b82 */ /* 0x000e700000000a00 */
[----:B------:R-:W-:Y:S01]  /*1ea0*/  @P0 IADD3 R4, P1, R210, UR4, RZ ;  /* 0x00000004d2040c10 */ /* 0x000fe2000ff3e0ff */
[----:B------:R-:W2:Y:S03]  /*1eb0*/  LDC.64 R34, c[0x0][0x408] ;  /* 0x00010200ff227b82 */ /* 0x000ea60000000a00 */
[----:B------:R-:W-:-:S05]  /*1ec0*/  @P0 IADD3.X R5, R211, UR5, RZ, P1, !PT ;  /* 0x00000005d3050c10 */ /* 0x000fca0008ffe4ff */
[----:B------:R3:W4:Y:S01]  /*1ed0*/  @P0 LDG.E R0, desc[UR42][R4.64] ;  /* 0x0000002a04000981 */ /* 0x000722000c1e1900 */
[----:B------:R-:W-:Y:S01]  /*1ee0*/  SHF.R.S32.HI R11, RZ, 0x1f, R187 ;  /* 0x0000001fff0b7819 */ /* 0x000fe200000114bb */
[----:B------:R-:W-:Y:S01]  /*1ef0*/  IMAD.SHL.U32 R33, R187, 0x40, RZ ;  /* 0x00000040bb217824 */ /* 0x000fe200078e00ff */
[----:B0-----:R-:W-:Y:S01]  /*1f00*/  ISETP.GE.AND P0, PT, R16, R37, PT ;  /* 0x000000251000720c */ /* 0x001fe20003f06270 */
[----:B------:R-:W0:Y:S01]  /*1f10*/  S2R R36, SR_TID.X ;  /* 0x0000000000247919 */ /* 0x000e220000002100 */
[----:B-----5:R-:W-:Y:S01]  /*1f20*/  SHF.R.S32.HI R13, RZ, 0x1f, R24 ;  /* 0x0000001fff0d7819 */ /* 0x020fe20000011418 */
[----:B------:R-:W-:Y:S01]  /*1f30*/  IMAD.IADD R3, R31, 0x1, R30 ;  /* 0x000000011f037824 */ /* 0x000fe200078e021e */
[----:B------:R-:W-:Y:S01]  /*1f40*/  SHF.R.U32.HI R32, RZ, 0x3, R198 ;  /* 0x00000003ff207819 */ /* 0x000fe200000116c6 */
[-C--:B-1----:R-:W-:Y:S01]  /*1f50*/  IMAD R8, R11, R28.reuse, RZ ;  /* 0x0000001c0b087224 */ /* 0x082fe200078e02ff */
[----:B------:R-:W-:Y:S01]  /*1f60*/  SHF.R.U32.HI R21, RZ, 0x3, R197 ;  /* 0x00000003ff157819 */ /* 0x000fe200000116c5 */
[----:B------:R-:W-:Y:S01]  /*1f70*/  IMAD.WIDE.U32 R6, R187, R28, R22 ;  /* 0x0000001cbb067225 */ /* 0x000fe200078e0016 */
[----:B---3--:R-:W-:-:S02]  /*1f80*/  SEL R5, R37, RZ, P0 ;  /* 0x000000ff25057207 */ /* 0x008fc40000000000 */
[----:B------:R-:W-:Y:S01]  /*1f90*/  SHF.R.U32.HI R20, RZ, 0x3, R196 ;  /* 0x00000003ff147819 */ /* 0x000fe200000116c4 */
[----:B------:R-:W-:Y:S02]  /*1fa0*/  IMAD R83, R187, R29, R8 ;  /* 0x0000001dbb537224 */ /* 0x000fe400078e0208 */
[----:B--2---:R-:W-:Y:S01]  /*1fb0*/  IMAD R4, R11, R34, RZ ;  /* 0x000000220b047224 */ /* 0x004fe200078e02ff */
[----:B------:R-:W-:Y:S01]  /*1fc0*/  SHF.L.U64.HI R30, R34, 0x6, R35 ;  /* 0x00000006221e7819 */ /* 0x000fe20000010223 */
[----:B------:R-:W-:Y:S01]  /*1fd0*/  IMAD.IADD R5, R16, 0x1, R5 ;  /* 0x0000000110057824 */ /* 0x000fe200078e0205 */
[----:B------:R-:W-:Y:S01]  /*1fe0*/  SHF.L.U64.HI R31, R34, 0x7, R35 ;  /* 0x00000007221f7819 */ /* 0x000fe20000010223 */
[----:B------:R-:W-:Y:S02]  /*1ff0*/  IMAD.IADD R81, R7, 0x1, R83 ;  /* 0x0000000107517824 */ /* 0x000fe400078e0253 */
[----:B------:R-:W-:Y:S01]  /*2000*/  IMAD R7, R187, R35, R4 ;  /* 0x00000023bb077224 */ /* 0x000fe200078e0204 */
[----:B------:R-:W-:Y:S01]  /*2010*/  SHF.R.S32.HI R4, RZ, 0x1f, R5 ;  /* 0x0000001fff047819 */ /* 0x000fe20000011405 */
[----:B------:R-:W-:-:S02]  /*2020*/  IMAD.MOV.U32 R80, RZ, RZ, R6 ;  /* 0x000000ffff507224 */ /* 0x000fc400078e0006 */
[CC--:B------:R-:W-:Y:S01]  /*2030*/  IMAD.WIDE.U32 R84, R187.reuse, R34.reuse, R22 ;  /* 0x00000022bb547225 */ /* 0x0c0fe200078e0016 */
[CC--:B------:R-:W-:Y:S02]  /*2040*/  LEA.HI R11, R4.reuse, R5.reuse, RZ, 0x3 ;  /* 0x00000005040b7211 */ /* 0x0c0fe400078f18ff */
[----:B------:R-:W-:Y:S01]  /*2050*/  LEA.HI R6, R4, R5, RZ, 0x6 ;  /* 0x0000000504067211 */ /* 0x000fe200078f30ff */
[----:B------:R-:W-:Y:S01]  /*2060*/  IMAD.WIDE.U32 R86, R187, R34, R16 ;  /* 0x00000022bb567225 */ /* 0x000fe200078e0010 */
[----:B------:R-:W-:Y:S02]  /*2070*/  LOP3.LUT R4, R11, 0x38, RZ, 0xc0, !PT ;  /* 0x000000380b047812 */ /* 0x000fe400078ec0ff */
[----:B------:R-:W-:Y:S01]  /*2080*/  LOP3.LUT R10, R196, 0x38, R11, 0xf8, !PT ;  /* 0x00000038c40a7812 */ /* 0x000fe200078ef80b */
[-C--:B------:R-:W-:Y:S01]  /*2090*/  IMAD.WIDE.U32 R8, R187, R28.reuse, R16 ;  /* 0x0000001cbb087225 */ /* 0x080fe200078e0010 */
[----:B------:R-:W-:Y:S02]  /*20a0*/  LOP3.LUT R5, R4, 0x1c0, R33, 0xf8, !PT ;  /* 0x000001c004057812 */ /* 0x000fe400078ef821 */
[----:B0-----:R-:W-:Y:S01]  /*20b0*/  SHF.R.U32.HI R36, RZ, 0x7, R36 ;  /* 0x00000007ff247819 */ /* 0x001fe20000011624 */
[----:B------:R-:W-:Y:S01]  /*20c0*/  IMAD.IADD R85, R85, 0x1, R7 ;  /* 0x0000000155557824 */ /* 0x000fe200078e0207 */
[----:B------:R-:W-:Y:S01]  /*20d0*/  LOP3.LUT R76, R11, 0xfffffff8, RZ, 0xc0, !PT ;  /* 0xfffffff80b4c7812 */ /* 0x000fe200078ec0ff */
[----:B------:R-:W-:Y:S01]  /*20e0*/  IMAD.IADD R87, R7, 0x1, R87 ;  /* 0x0000000107577824 */ /* 0x000fe200078e0257 */
[----:B------:R-:W-:Y:S01]  /*20f0*/  ISETP.NE.AND P6, PT, R36, 0x1, PT ;  /* 0x000000012400780c */ /* 0x000fe20003fc5270 */
[----:B------:R-:W-:Y:S01]  /*2100*/  IMAD.SHL.U32 R6, R6, 0x80, RZ ;  /* 0x0000008006067824 */ /* 0x000fe200078e00ff */
[----:B------:R-:W-:Y:S01]  /*2110*/  LOP3.LUT R7, R198, 0x38, R11, 0xf8, !PT ;  /* 0x00000038c6077812 */ /* 0x000fe200078ef80b */
[----:B------:R-:W-:Y:S01]  /*2120*/  IMAD.IADD R83, R83, 0x1, R9 ;  /* 0x0000000153537824 */ /* 0x000fe200078e0209 */
[----:B------:R-:W-:Y:S01]  /*2130*/  LOP3.LUT R9, R197, 0x38, R11, 0xf8, !PT ;  /* 0x00000038c5097812 */ /* 0x000fe200078ef80b */
[----:B------:R-:W-:Y:S01]  /*2140*/  IMAD.MOV.U32 R82, RZ, RZ, R8 ;  /* 0x000000ffff527224 */ /* 0x000fe200078e0008 */
[----:B------:R-:W-:Y:S01]  /*2150*/  LOP3.LUT R8, R6, 0xffffe000, RZ, 0xc0, !PT ;  /* 0xffffe00006087812 */ /* 0x000fe200078ec0ff */
[----:B------:R-:W-:Y:S01]  /*2160*/  IMAD R12, R13, R28, RZ ;  /* 0x0000001c0d0c7224 */ /* 0x000fe200078e02ff */
[----:B------:R-:W-:Y:S01]  /*2170*/  LOP3.LUT R4, R7, R32, RZ, 0x3c, !PT ;  /* 0x0000002007047212 */ /* 0x000fe200078e3cff */
[----:B------:R-:W-:Y:S01]  /*2180*/  IMAD R13, R13, R34, RZ ;  /* 0x000000220d0d7224 */ /* 0x000fe200078e02ff */
[----:B------:R-:W-:Y:S01]  /*2190*/  LOP3.LUT R9, R9, R21, RZ, 0x3c, !PT ;  /* 0x0000001509097212 */ /* 0x000fe200078e3cff */
[----:B------:R-:W-:Y:S01]  /*21a0*/  IMAD R15, R24, R29, R12 ;  /* 0x0000001d180f7224 */ /* 0x000fe200078e020c */
[----:B------:R-:W-:Y:S01]  /*21b0*/  LOP3.LUT R6, R10, R20, RZ, 0x3c, !PT ;  /* 0x000000140a067212 */ /* 0x000fe200078e3cff */
[----:B------:R-:W-:Y:S05]  /*21c0*/  @!P6 WARPSYNC.ALL ;  /* 0x000000000000e948 */ /* 0x000fea0003800000 */
[----:B------:R-:W-:Y:S01]  /*21d0*/  LOP3.LUT R7, R5, R204, RZ, 0x3c, !PT ;  /* 0x000000cc05077212 */ /* 0x000fe200078e3cff */
[----:B------:R-:W-:Y:S01]  /*21e0*/  IMAD.WIDE.U32 R80, R24, R28, R80 ;  /* 0x0000001c18507225 */ /* 0x000fe200078e0050 */
[-C--:B------:R-:W-:Y:S01]  /*21f0*/  IADD3 R4, R4, R8.reuse, R203 ;  /* 0x0000000804047210 */ /* 0x080fe20007ffe0cb */
[----:B------:R-:W-:Y:S01]  /*2200*/  ULDC UR4, c[0x0][0x2f4] ;  /* 0x0000bd0000047ab9 */ /* 0x000fe20000000800 */
[----:B------:R-:W-:Y:S01]  /*2210*/  IADD3 R5, R9, R8, R202 ;  /* 0x0000000809057210 */ /* 0x000fe20007ffe0ca */
[----:B------:R-:W-:Y:S01]  /*2220*/  IMAD.WIDE.U32 R82, R24, R28, R82 ;  /* 0x0000001c18527225 */ /* 0x000fe200078e0052 */
[----:B------:R-:W-:-:S02]  /*2230*/  IADD3 R6, R6, R8, R201 ;  /* 0x0000000806067210 */ /* 0x000fc40007ffe0c9 */
[----:B------:R-:W-:Y:S01]  /*2240*/  IADD3 R7, R7, R8, R205 ;  /* 0x0000000807077210 */ /* 0x000fe20007ffe0cd */
[----:B------:R-:W-:Y:S01]  /*2250*/  IMAD R13, R24, R35, R13 ;  /* 0x00000023180d7224 */ /* 0x000fe200078e020d */
[----:B------:R-:W-:Y:S01]  /*2260*/  SHF.L.U64.HI R8, R28, 0x5, R29 ;  /* 0x000000051c087819 */ /* 0x000fe2000001021d */
[-C--:B------:R-:W-:Y:S01]  /*2270*/  IMAD.WIDE.U32 R84, R24, R34.reuse, R84 ;  /* 0x0000002218547225 */ /* 0x080fe200078e0054 */
[C-C-:B------:R-:W-:Y:S02]  /*2280*/  SHF.L.U64.HI R9, R28.reuse, 0x6, R29.reuse ;  /* 0x000000061c097819 */ /* 0x140fe4000001021d */
[----:B------:R-:W-:Y:S01]  /*2290*/  SHF.L.U64.HI R10, R28, 0x7, R29 ;  /* 0x000000071c0a7819 */ /* 0x000fe2000001021d */
[----:B------:R-:W-:Y:S01]  /*22a0*/  IMAD.WIDE.U32 R86, R24, R34, R86 ;  /* 0x0000002218567225 */ /* 0x000fe200078e0056 */
[----:B------:R-:W-:Y:S02]  /*22b0*/  SHF.L.U32 R20, R28, 0x5, RZ ;  /* 0x000000051c147819 */ /* 0x000fe400000006ff */
[----:B------:R-:W-:Y:S01]  /*22c0*/  SHF.L.U64.HI R29, R34, 0x5, R35 ;  /* 0x00000005221d7819 */ /* 0x000fe20000010223 */
[----:B------:R-:W-:Y:S01]  /*22d0*/  VIADD R92, R36, 0x8 ;  /* 0x00000008245c7836 */ /* 0x000fe20000000000 */
[----:B------:R-:W-:Y:S01]  /*22e0*/  ISETP.GE.AND P1, PT, R16, UR4, PT ;  /* 0x0000000410007c0c */ /* 0x000fe2000bf26270 */
[----:B------:R-:W-:Y:S01]  /*22f0*/  IMAD.SHL.U32 R21, R28, 0x40, RZ ;  /* 0x000000401c157824 */ /* 0x000fe200078e00ff */
[----:B------:R-:W-:Y:S01]  /*2300*/  ISETP.GE.AND P2, PT, R2, UR4, PT ;  /* 0x0000000402007c0c */ /* 0x000fe2000bf46270 */
[C---:B------:R-:W-:Y:S01]  /*2310*/  IMAD.SHL.U32 R32, R34.reuse, 0x20, RZ ;  /* 0x0000002022207824 */ /* 0x040fe200078e00ff */
[----:B------:R-:W-:Y:S01]  /*2320*/  SHF.R.S32.HI R78, RZ, 0x3, R11 ;  /* 0x00000003ff4e7819 */ /* 0x000fe2000001140b */
[----:B------:R-:W-:Y:S01]  /*2330*/  IMAD.SHL.U32 R33, R34, 0x40, RZ ;  /* 0x0000004022217824 */ /* 0x000fe200078e00ff */
[----:B------:R-:W-:Y:S01]  /*2340*/  SHF.R.S32.HI R88, RZ, 0x1f, R76 ;  /* 0x0000001fff587819 */ /* 0x000fe2000001144c */
[----:B------:R-:W-:-:S02]  /*2350*/  IMAD.SHL.U32 R36, R37, 0x2, RZ ;  /* 0x0000000225247824 */ /* 0x000fc400078e00ff */
[----:B------:R-:W-:Y:S02]  /*2360*/  IMAD.SHL.U32 R28, R28, 0x80, RZ ;  /* 0x000000801c1c7824 */ /* 0x000fe400078e00ff */
[----:B------:R-:W-:Y:S02]  /*2370*/  IMAD.SHL.U32 R34, R34, 0x80, RZ ;  /* 0x0000008022227824 */ /* 0x000fe400078e00ff */
[----:B------:R-:W-:Y:S02]  /*2380*/  IMAD R35, R207, 0x20, R187 ;  /* 0x00000020cf237824 */ /* 0x000fe400078e02bb */
[----:B------:R-:W-:Y:S02]  /*2390*/  IMAD.IADD R37, R81, 0x1, R15 ;  /* 0x0000000151257824 */ /* 0x000fe400078e020f */
[----:B------:R-:W-:Y:S02]  /*23a0*/  IMAD.IADD R38, R15, 0x1, R83 ;  /* 0x000000010f267824 */ /* 0x000fe400078e0253 */
[----:B------:R-:W-:-:S02]  /*23b0*/  IMAD.IADD R39, R85, 0x1, R13 ;  /* 0x0000000155277824 */ /* 0x000fc400078e020d */
[----:B------:R-:W-:Y:S01]  /*23c0*/  IMAD.IADD R77, R13, 0x1, R87 ;  /* 0x000000010d4d7824 */ /* 0x000fe200078e0257 */
[----:B----4-:R-:W-:Y:S01]  /*23d0*/  SHF.R.S32.HI R79, RZ, 0x1f, R0 ;  /* 0x0000001fff4f7819 */ /* 0x010fe20000011400 */
[----:B------:R-:W-:Y:S06]  /*23e0*/  @!P6 BAR.SYNC.DEFER_BLOCKING 0x9, 0x100 ;  /* 0x024400000000eb1d */ /* 0x000fec0000010000 */
.L_x_9477:
[----:B0-----:R-:W0:Y:S01]  /*23f0*/  LDC R98, c[0x0][0x430] ;  /* 0x00010c00ff627b82 */ /* 0x001e220000000800 */
        /* <DEDUP_REMOVED lines=96> */
.L_x_9384:
[----:B------:R-:W-:Y:S05]  /*2a00*/  BSYNC B1 ;  /* 0x0000000000017941 */ /* 0x000fea0003800000 */
.L_x_9383:
        /* <DEDUP_REMOVED lines=16> */
[----:B------:R-:W-:Y:S02]  /*2b10*/  CS2R R58, SRZ ;  /* 0x00000000003a7805 */ /* 0x000fe4000001ff00 */
[----:B------:R-:W-:Y:S02]  /*2b20*/  P2R R130, PR, RZ, 0x8 ;  /* 0x00000008ff827803 */ /* 0x000fe40000000000 */
[----:B------:R-:W-:Y:S02]  /*2b30*/  CS2R R62, SRZ ;  /* 0x00000000003e7805 */ /* 0x000fe4000001ff00 */
[----:B------:R-:W-:Y:S02]  /*2b40*/  PRMT R122, R40, 0x7610, R122 ;  /* 0x00007610287a7816 */ /* 0x000fe4000000007a */
[----:B------:R-:W-:Y:S02]  /*2b50*/  PRMT R123, R41, 0x7610, R123 ;  /* 0x00007610297b7816 */ /* 0x000fe4000000007b */
[----:B------:R-:W-:-:S02]  /*2b60*/  PRMT R134, R42, 0x7610, R134 ;  /* 0x000076102a867816 */ /* 0x000fc40000000086 */
        /* <DEDUP_REMOVED lines=22> */
.L_x_9386:
[----:B------:R-:W-:Y:S05]  /*2cd0*/  BSYNC B1 ;  /* 0x0000000000017941 */ /* 0x000fea0003800000 */
.L_x_9385:
        /* <DEDUP_REMOVED lines=48> */
.L_x_9388:
[----:B------:R-:W-:Y:S05]  /*2fe0*/  BSYNC B1 ;  /* 0x0000000000017941 */ /* 0x000fea0003800000 */
.L_x_9387:
[----:B0-----:R-:W-:Y:S01]  /*2ff0*/  VIADD R72, R187, 0x60 ;  /* 0x00000060bb487836 */ /* 0x001fe20000000000 */
[----:B------:R-:W-:Y:S04]  /*3000*/  BSSY B1, `(.L_x_9389) ;  /* 0x000001f000017945 */ /* 0x000fe80003800000 */
[----:B------:R-:W-:-:S13]  /*3010*/  ISETP.GE.AND P4, PT, R72, R95, PT ;  /* 0x0000005f4800720c */ /* 0x000fda0003f86270 */
[----:B------:R-:W-:Y:S05]  /*3020*/  @P4 BRA `(.L_x_9390) ;  /* 0x0000000000704947 */ /* 0x000fea0003800000 */
[----:B------:R-:W0:Y:S01]  /*3030*/  LDC.64 R40, c[0x0][0x3f8] ;  /* 0x0000fe00ff287b82 */ /* 0x000e220000000a00 */
[----:B------:R-:W-:Y:S01]  /*3040*/  IMAD.MOV.U32 R15, RZ, RZ, R89 ;  /* 0x000000ffff0f7224 */ /* 0x000fe200078e0059 */
[----:B------:R-:W-:Y:S01]  /*3050*/  ULDC.64 UR4, c[0x0][0x3e8] ;  /* 0x0000fa0000047ab9 */ /* 0x000fe20000000a00 */
[----:B------:R-:W-:Y:S01]  /*3060*/  IMAD.MOV.U32 R13, RZ, RZ, R11 ;  /* 0x000000ffff0d7224 */ /* 0x000fe200078e000b */
[----:B------:R-:W-:Y:S02]  /*3070*/  CS2R R44, SRZ ;  /* 0x00000000002c7805 */ /* 0x000fe4000001ff00 */
[----:B------:R-:W-:Y:S01]  /*3080*/  CS2R R46, SRZ ;  /* 0x00000000002e7805 */ /* 0x000fe2000001ff00 */
        /* <DEDUP_REMOVED lines=22> */
.L_x_9390:
[----:B------:R-:W-:Y:S05]  /*31f0*/  BSYNC B1 ;  /* 0x0000000000017941 */ /* 0x000fea0003800000 */
.L_x_9389:
        /* <DEDUP_REMOVED lines=36> */
.L_x_9391:
[----:B------:R-:W-:Y:S01]  /*3440*/  IMAD R89, R19, 0x8, R18 ;  /* 0x0000000813597824 */ /* 0x000fe200078e0212 */
[----:B------:R-:W-:Y:S01]  /*3450*/  SHF.L.U32 R100, R190, 0x1f, RZ ;  /* 0x0000001fbe647819 */ /* 0x000fe200000006ff */
[----:B------:R-:W-:Y:S03]  /*3460*/  BSSY B1, `(.L_x_9392) ;  /* 0x0000003000017945 */ /* 0x000fe60003800000 */
[----:B------:R-:W0:Y:S02]  /*3470*/  SYNCS.PHASECHK.TRANS64.TRYWAIT P6, [R89+URZ+0x28890], R100 ;  /* 0x02889064590075a7 */ /* 0x000e2400080c017f */
[----:B0-----:R-:W-:Y:S05]  /*3480*/  @!P6 BRA `(.L_x_9393) ;  /* 0x000001d800a8e947 */ /* 0x001fea0003800000 */
.L_x_9728:
[----:B------:R-:W-:Y:S05]  /*3490*/  BSYNC B1 ;  /* 0x0000000000017941 */ /* 0x000fea0003800000 */
.L_x_9392:
[----:B------:R-:W-:-:S03]  /*34a0*/  UMOV UR4, 0xffffffff ;  /* 0xffffffff00047882 */ /* 0x000fc60000000000 */
[----:B------:R-:W-:Y:S05]  /*34b0*/  BRA.DIV UR4, `(.L_x_9394) ;  /* 0x000001da04b07947 */ /* 0x000fea000b800000 */
[----:B------:R1:W2:Y:S04]  /*34c0*/  SHFL.IDX PT, R75, R101, RZ, 0x181f ;  /* 0x00181fff654b7589 */ /* 0x0002a800000e0000 */
[----:B------:R1:W3:Y:S02]  /*34d0*/  SHFL.IDX PT, R103, R106, RZ, 0x181f ;  /* 0x00181fff6a677589 */ /* 0x0002e400000e0000 */
.L_x_9732:
        /* <DEDUP_REMOVED lines=22> */
[----:B------:R-:W-:Y:S02]  /*3640*/  PRMT R135, R135, 0x5410, R140 ;  /* 0x0000541087877816 */ /* 0x000fe4000000008c */
        /* <DEDUP_REMOVED lines=8> */
[----:B------:R-:W-:Y:S01]  /*36d0*/  FMUL.FTZ R140, R13, R71 ;  /* 0x000000470d8c7220 */ /* 0x000fe20000410000 */
[----:B------:R-:W-:Y:S01]  /*36e0*/  LOP3.LUT R70, R15, 0xffff0000, RZ, 0xc0, !PT ;  /* 0xffff00000f467812 */ /* 0x000fe200078ec0ff */
        /* <DEDUP_REMOVED lines=24> */
.L_x_9400:
[----:B------:R-:W-:Y:S05]  /*3870*/  BSYNC B3 ;  /* 0x0000000000037941 */ /* 0x000fea0003800000 */
.L_x_9399:
[----:B0-----:R4:W-:Y:S02]  /*3880*/  ST.E.128 desc[UR42][R72.64], R12 ;  /* 0x0000000c48007985 */ /* 0x0019e4000c101d2a */
.L_x_9398:
[----:B------:R-:W-:Y:S05]  /*3890*/  BSYNC B2 ;  /* 0x0000000000027941 */ /* 0x000fea0003800000 */
.L_x_9397:
        /* <DEDUP_REMOVED lines=53> */
.L_x_9402:
[----:B------:R-:W-:Y:S05]  /*3bf0*/  BSYNC B2 ;  /* 0x0000000000027941 */ /* 0x000fea0003800000 */
.L_x_9401:
[----:B0-----:R0:W-:Y:S02]  /*3c00*/  ST.E.128 desc[UR42][R68.64], R12 ;  /* 0x0000000c44007985 */ /* 0x0011e4000c101d2a */
.L_x_9396:
[----:B------:R-:W-:Y:S05]  /*3c10*/  BSYNC B1 ;  /* 0x0000000000017941 */ /* 0x000fea0003800000 */
.L_x_9395:
[----:B------:R-:W-:-:S03]  /*3c20*/  UMOV UR4, 0xffffffff ;  /* 0xffffffff00047882 */ /* 0x000fc60000000000 */
[----:B------:R-:W-:Y:S05]  /*3c30*/  BRA.DIV UR4, `(.L_x_9403) ;  /* 0x000001d6041c7947 */ /* 0x000fea000b800000 */
[----:B------:R1:W1:Y:S04]  /*3c40*/  SHFL.IDX PT, R67, R101, 0x1, 0x181f ;  /* 0x00381f0065437f89 */ /* 0x00026800000e0000 */
[----:B0-----:R0:W0:Y:S02]  /*3c50*/  SHFL.IDX PT, R69, R106, 0x1, 0x181f ;  /* 0x00381f006a457f89 */ /* 0x00102400000e0000 */
.L_x_9736:
        /* <DEDUP_REMOVED lines=57> */
.L_x_9409:
[----:B------:R-:W-:Y:S05]  /*3ff0*/  BSYNC B3 ;  /* 0x0000000000037941 */ /* 0x000fea0003800000 */
.L_x_9408:
[----:B--2---:R0:W-:Y:S02]  /*4000*/  ST.E.128 desc[UR42][R64.64], R12 ;  /* 0x0000000c40007985 */ /* 0x0041e4000c101d2a */
.L_x_9407:
[----:B------:R-:W-:Y:S05]  /*4010*/  BSYNC B2 ;  /* 0x0000000000027941 */ /* 0x000fea0003800000 */
.L_x_9406:
        /* <DEDUP_REMOVED lines=53> */
.L_x_9411:
[----:B------:R-:W-:Y:S05]  /*4370*/  BSYNC B2 ;  /* 0x0000000000027941 */ /* 0x000fea0003800000 */
.L_x_9410:
[----:B----4-:R0:W-:Y:S02]  /*4380*/  ST.E.128 desc[UR42][R60.64], R12 ;  /* 0x0000000c3c007985 */ /* 0x0101e4000c101d2a */
.L_x_9405:
[----:B------:R-:W-:Y:S05]  /*4390*/  BSYNC B1 ;  /* 0x0000000000017941 */ /* 0x000fea0003800000 */
.L_x_9404:
[----:B------:R-:W-:-:S03]  /*43a0*/  UMOV UR4, 0xffffffff ;  /* 0xffffffff00047882 */ /* 0x000fc60000000000 */
[----:B------:R-:W-:Y:S05]  /*43b0*/  BRA.DIV UR4, `(.L_x_9412) ;  /* 0x000001ce04887947 */ /* 0x000fea000b800000 */
[----:B------:R1:W1:Y:S04]  /*43c0*/  SHFL.IDX PT, R59, R101, 0x2, 0x181f ;  /* 0x00581f00653b7f89 */ /* 0x00026800000e0000 */
[----:B0-----:R0:W0:Y:S02]  /*43d0*/  SHFL.IDX PT, R61, R106, 0x2, 0x181f ;  /* 0x00581f006a3d7f89 */ /* 0x00102400000e0000 */
.L_x_9740:
        /* <DEDUP_REMOVED lines=11> */
[----:B------:R-:W-:Y:S02]  /*4490*/  SHF.R.U64 R11, R52, 0x10, R53 ;  /* 0x00000010340b7819 */ /* 0x000fe40000001235 */
[----:B------:R-:W-:Y:S02]  /*44a0*/  SHF.R.U32.HI R55, RZ, 0x10, R55 ;  /* 0x00000010ff377819 */ /* 0x000fe40000011637 */
[----:B------:R-:W-:Y:S02]  /*44b0*/  SHF.R.U32.HI R60, RZ, 0x10, R53 ;  /* 0x00000010ff3c7819 */ /* 0x000fe40000011635 */
[----:B------:R-:W-:Y:S02]  /*44c0*/  PRMT R131, R131, 0x5410, R58 ;  /* 0x0000541083837816 */ /* 0x000fe4000000003a */
[----:B------:R-:W-:Y:S01]  /*44d0*/  PRMT R128, R128, 0x5410, R11 ;  /* 0x0000541080807816 */ /* 0x000fe2000000000b */
[----:B--2---:R-:W-:Y:S01]  /*44e0*/  IMAD.U32 R11, R12, 0x10000, RZ ;  /* 0x000100000c0b7824 */ /* 0x004fe200078e00ff */
[----:B------:R-:W-:-:S02]  /*44f0*/  SHF.L.U32 R52, R14, 0x10, RZ ;  /* 0x000000100e347819 */ /* 0x000fc400000006ff */
[----:B------:R-:W-:Y:S01]  /*4500*/  LOP3.LUT R53, R14, 0xffff0000, RZ, 0xc0, !PT ;  /* 0xffff00000e357812 */ /* 0x000fe200078ec0ff */
[----:B------:R-:W-:Y:S01]  /*4510*/  IMAD.U32 R14, R13, 0x10000, RZ ;  /* 0x000100000d0e7824 */ /* 0x000fe200078e00ff */
        /* <DEDUP_REMOVED lines=36> */
.L_x_9418:
[----:B------:R-:W-:Y:S05]  /*4760*/  BSYNC B3 ;  /* 0x0000000000037941 */ /* 0x000fea0003800000 */
.L_x_9417:
[----:B--2---:R0:W-:Y:S02]  /*4770*/  ST.E.128 desc[UR42][R56.64], R12 ;  /* 0x0000000c38007985 */ /* 0x0041e4000c101d2a */
.L_x_9416:
[----:B------:R-:W-:Y:S05]  /*4780*/  BSYNC B2 ;  /* 0x0000000000027941 */ /* 0x000fea0003800000 */
.L_x_9415:
        /* <DEDUP_REMOVED lines=53> */
.L_x_9420:
[----:B------:R-:W-:Y:S05]  /*4ae0*/  BSYNC B2 ;  /* 0x0000000000027941 */ /* 0x000fea0003800000 */
.L_x_9419:
[----:B----4-:R0:W-:Y:S02]  /*4af0*/  ST.E.128 desc[UR42][R52.64], R12 ;  /* 0x0000000c34007985 */ /* 0x0101e4000c101d2a */
.L_x_9414:
[----:B------:R-:W-:Y:S05]  /*4b00*/  BSYNC B1 ;  /* 0x0000000000017941 */ /* 0x000fea0003800000 */
.L_x_9413:
[----:B------:R-:W-:-:S03]  /*4b10*/  UMOV UR4, 0xffffffff ;  /* 0xffffffff00047882 */ /* 0x000fc60000000000 */
[----:B------:R-:W-:Y:S05]  /*4b20*/  BRA.DIV UR4, `(.L_x_9421) ;  /* 0x000001c604f87947 */ /* 0x000fea000b800000 */
[----:B-1----:R-:W1:Y:S04]  /*4b30*/  SHFL.IDX PT, R101, R101, 0x3, 0x181f ;  /* 0x00781f0065657f89 */ /* 0x002e6800000e0000 */
[----:B------:R0:W0:Y:S02]  /*4b40*/  SHFL.IDX PT, R51, R106, 0x3, 0x181f ;  /* 0x00781f006a337f89 */ /* 0x00002400000e0000 */
.L_x_9744:
        /* <DEDUP_REMOVED lines=55> */
.L_x_9426:
[----:B------:R-:W-:Y:S05]  /*4ec0*/  BSYNC B2 ;  /* 0x0000000000027941 */ /* 0x000fea0003800000 */
.L_x_9425:
[----:B----4-:R0:W-:Y:S02]  /*4ed0*/  ST.E.128 desc[UR42][R48.64], R12 ;  /* 0x0000000c30007985 */ /* 0x0101e4000c101d2a */
.L_x_9424:
[----:B------:R-:W-:Y:S05]  /*4ee0*/  BSYNC B1 ;  /* 0x0000000000017941 */ /* 0x000fea0003800000 */
.L_x_9423:
        /* <DEDUP_REMOVED lines=53> */
.L_x_9428:
[----:B------:R-:W-:Y:S05]  /*5240*/  BSYNC B1 ;  /* 0x0000000000017941 */ /* 0x000fea0003800000 */
.L_x_9427:
[----:B----4-:R0:W-:Y:S01]  /*5250*/  ST.E.128 desc[UR42][R44.64], R12 ;  /* 0x0000000c2c007985 */ /* 0x0101e2000c101d2a */
[----:B------:R-:W-:Y:S05]  /*5260*/  BRA `(.L_x_9422) ;  /* 0x00000030003c7947 */ /* 0x000fea0003800000 */
.L_x_9382:
        /* <DEDUP_REMOVED lines=86> */
.L_x_9430:
[----:B------:R-:W-:Y:S05]  /*57d0*/  BSYNC B1 ;  /* 0x0000000000017941 */ /* 0x000fea0003800000 */
.L_x_9429:
        /* <DEDUP_REMOVED lines=68> */
.L_x_9431:
[----:B------:R-:W-:Y:S01]  /*5c20*/  IMAD R89, R19, 0x8, R18 ;  /* 0x0000000813597824 */ /* 0x000fe200078e0212 */
[----:B------:R-:W-:Y:S01]  /*5c30*/  SHF.L.U32 R100, R190, 0x1f, RZ ;  /* 0x0000001fbe647819 */ /* 0x000fe200000006ff */
[----:B------:R-:W0:Y:S01]  /*5c40*/  LDC R107, c[0x0][0x2f4] ;  /* 0x0000bd00ff6b7b82 */ /* 0x000e220000000800 */
[----:B------:R-:W-:Y:S02]  /*5c50*/  BSSY B1, `(.L_x_9432) ;  /* 0x0000003000017945 */ /* 0x000fe40003800000 */
[----:B------:R-:W1:Y:S02]  /*5c60*/  SYNCS.PHASECHK.TRANS64.TRYWAIT P4, [R89+URZ+0x28890], R100 ;  /* 0x02889064590075a7 */ /* 0x000e64000808017f */
[----:B-1----:R-:W-:Y:S05]  /*5c70*/  @!P4 BRA `(.L_x_9433) ;  /* 0x000001b400f0c947 */ /* 0x002fea0003800000 */
.L_x_9745:
[----:B------:R-:W-:Y:S05]  /*5c80*/  BSYNC B1 ;  /* 0x0000000000017941 */ /* 0x000fea0003800000 */
.L_x_9432:
[----:B------:R-:W-:Y:S01]  /*5c90*/  UMOV UR4, 0xffffffff ;  /* 0xffffffff00047882 */ /* 0x000fe20000000000 */
[----:B0-----:R-:W-:Y:S02]  /*5ca0*/  IMAD.IADD R109, R107, 0x1, -R36 ;  /* 0x000000016b6d7824 */ /* 0x001fe400078e0a24 */
[----:B------:R-:W-:Y:S05]  /*5cb0*/  BRA.DIV UR4, `(.L_x_9434) ;  /* 0x000001b604f47947 */ /* 0x000fea000b800000 */
[----:B------:R0:W2:Y:S04]  /*5cc0*/  SHFL.IDX PT, R105, R101, RZ, 0x181f ;  /* 0x00181fff65697589 */ /* 0x0000a800000e0000 */
[----:B------:R0:W3:Y:S02]  /*5cd0*/  SHFL.IDX PT, R104, R106, RZ, 0x181f ;  /* 0x00181fff6a687589 */ /* 0x0000e400000e0000 */
.L_x_9749:
        /* <DEDUP_REMOVED lines=29> */
[----:B------:R-:W-:Y:S01]  /*5eb0*/  SHF.R.U32.HI R142, RZ, 0x10, R41 ;  /* 0x00000010ff8e7819 */ /* 0x000fe20000011629 */
[----:B--2---:R-:W-:Y:S01]  /*5ec0*/  IMAD.U32 R136, R15, 0x10000, RZ ;  /* 0x000100000f887824 */ /* 0x004fe200078e00ff */
[----:B------:R-:W-:Y:S02]  /*5ed0*/  PRMT R138, R138, 0x5410, R141 ;  /* 0x000054108a8a7816 */ /* 0x000fe4000000008d */
[----:B------:R-:W-:Y:S01]  /*5ee0*/  SHF.R.U64 R144, R44, 0x10, R45 ;  /* 0x000000102c907819 */ /* 0x000fe2000000122d */
[----:B------:R-:W-:Y:S01]  /*5ef0*/  IMAD.U32 R44, R73, 0x10000, RZ ;  /* 0x00010000492c7824 */ /* 0x000fe200078e00ff */
[----:B------:R-:W-:Y:S01]  /*5f00*/  PRMT R139, R139, 0x5410, R142 ;  /* 0x000054108b8b7816 */ /* 0x000fe2000000008e */
[----:B------:R-:W-:Y:S01]  /*5f10*/  IMAD.U32 R142, R138, 0x10000, RZ ;  /* 0x000100008a8e7824 */ /* 0x000fe200078e00ff */
[--C-:B------:R-:W-:Y:S01]  /*5f20*/  SHF.R.U64 R143, R46, 0x10, R47.reuse ;  /* 0x000000102e8f7819 */ /* 0x100fe2000000122f */
[----:B------:R-:W-:Y:S01]  /*5f30*/  IMAD.U32 R45, R13, 0x10000, RZ ;  /* 0x000100000d2d7824 */ /* 0x000fe200078e00ff */
[----:B------:R-:W-:-:S02]  /*5f40*/  SHF.R.U32.HI R146, RZ, 0x10, R47 ;  /* 0x00000010ff927819 */ /* 0x000fc4000001162f */
[----:B------:R-:W-:Y:S02]  /*5f50*/  SHF.R.U32.HI R148, RZ, 0x10, R43 ;  /* 0x00000010ff947819 */ /* 0x000fe4000001162b */
[----:B------:R-:W-:Y:S01]  /*5f60*/  PRMT R141, R135, 0x5410, R144 ;  /* 0x00005410878d7816 */ /* 0x000fe20000000090 */
[----:B------:R-:W-:Y:S01]  /*5f70*/  IMAD.U32 R135, R139, 0x10000, RZ ;  /* 0x000100008b877824 */ /* 0x000fe200078e00ff */
[----:B------:R-:W-:Y:S01]  /*5f80*/  LOP3.LUT R47, R73, 0xffff0000, RZ, 0xc0, !PT ;  /* 0xffff0000492f7812 */ /* 0x000fe200078ec0ff */
[----:B------:R-:W-:Y:S01]  /*5f90*/  FMUL.FTZ R144, R44, R142 ;  /* 0x0000008e2c907220 */ /* 0x000fe20000410000 */
[----:B------:R-:W-:Y:S02]  /*5fa0*/  PRMT R46, R108, 0x5432, R143 ;  /* 0x000054326c2e7816 */ /* 0x000fe4000000008f */
[----:B------:R-:W-:Y:S02]  /*5fb0*/  LOP3.LUT R138, R138, 0xffff0000, RZ, 0xc0, !PT ;  /* 0xffff00008a8a7812 */ /* 0x000fe400078ec0ff */
[----:B------:R-:W-:Y:S01]  /*5fc0*/  PRMT R143, R133, 0x5410, R146 ;  /* 0x00005410858f7816 */ /* 0x000fe20000000092 */
[-C--:B------:R-:W-:Y:S01]  /*5fd0*/  FMUL.FTZ R146, R44, R135.reuse ;  /* 0x000000872c927220 */ /* 0x080fe20000410000 */
[----:B------:R-:W-:Y:S01]  /*5fe0*/  PRMT R137, R137, 0x5410, R148 ;  /* 0x0000541089897816 */ /* 0x000fe20000000094 */
[----:B------:R-:W-:Y:S01]  /*5ff0*/  FFMA.FTZ R44, R45, R135, -R144 ;  /* 0x000000872d2c7223 */ /* 0x000fe20000010890 */
[----:B------:R-:W-:Y:S01]  /*6000*/  LOP3.LUT R139, R139, 0xffff0000, RZ, 0xc0, !PT ;  /* 0xffff00008b8b7812 */ /* 0x000fe200078ec0ff */
[----:B------:R-:W-:Y:S01]  /*6010*/  FMUL.FTZ R145, R47, R138 ;  /* 0x0000008a2f917220 */ /* 0x000fe20000410000 */
[----:B------:R-:W-:Y:S01]  /*6020*/  LOP3.LUT R134, R13, 0xffff0000, RZ, 0xc0, !PT ;  /* 0xffff00000d867812 */ /* 0x000fe200078ec0ff */
[----:B------:R-:W-:Y:S01]  /*6030*/  IMAD.U32 R135, R143, 0x10000, RZ ;  /* 0x000100008f877824 */ /* 0x000fe200078e00ff */
[----:B------:R-:W-:Y:S01]  /*6040*/  SHF.R.U64 R150, R40, 0x10, R41 ;  /* 0x0000001028967819 */ /* 0x000fe20000001229 */
[----:B------:R-:W-:-:S02]  /*6050*/  IMAD.U32 R133, R137, 0x10000, RZ ;  /* 0x0001000089857824 */ /* 0x000fc400078e00ff */
[-C--:B------:R-:W-:Y:S01]  /*6060*/  FMUL.FTZ R147, R47, R139.reuse ;  /* 0x0000008b2f937220 */ /* 0x080fe20000410000 */
[----:B------:R-:W-:Y:S01]  /*6070*/  FFMA.FTZ R47, R134, R139, -R145 ;  /* 0x0000008b862f7223 */ /* 0x000fe20000010891 */
[C---:B------:R-:W-:Y:S01]  /*6080*/  FMUL.FTZ R139, R140.reuse, R135 ;  /* 0x000000878c8b7220 */ /* 0x040fe20000410000 */
[----:B------:R-:W-:Y:S01]  /*6090*/  LOP3.LUT R73, R75, 0xffff0000, RZ, 0xc0, !PT ;  /* 0xffff00004b497812 */ /* 0x000fe200078ec0ff */
[----:B------:R-:W-:Y:S01]  /*60a0*/  FMUL.FTZ R140, R140, R133 ;  /* 0x000000858c8c7220 */ /* 0x000fe20000410000 */
[----:B------:R-:W-:Y:S01]  /*60b0*/  PRMT R75, R111, 0x5432, R150 ;  /* 0x000054326f4b7816 */ /* 0x000fe20000000096 */
[----:B------:R-:W-:Y:S01]  /*60c0*/  FFMA.FTZ R45, R45, R142, R146 ;  /* 0x0000008e2d2d7223 */ /* 0x000fe20000010092 */
[----:B------:R-:W-:Y:S01]  /*60d0*/  FFMA.FTZ R134, R134, R138, R147 ;  /* 0x0000008a86867223 */ /* 0x000fe20000010093 */
[----:B------:R-:W-:Y:S01]  /*60e0*/  LOP3.LUT R142, R143, 0xffff0000, RZ, 0xc0, !PT ;  /* 0xffff00008f8e7812 */ /* 0x000fe200078ec0ff */
[C---:B------:R-:W-:Y:S01]  /*60f0*/  FFMA.FTZ R140, R136.reuse, R135, R140 ;  /* 0x00000087888c7223 */ /* 0x040fe2000001008c */
[----:B------:R-:W-:Y:S01]  /*6100*/  LOP3.LUT R138, R137, 0xffff0000, RZ, 0xc0, !PT ;  /* 0xffff0000898a7812 */ /* 0x000fe200078ec0ff */
[----:B------:R-:W-:Y:S01]  /*6110*/  FFMA.FTZ R139, R136, R133, -R139 ;  /* 0x00000085888b7223 */ /* 0x000fe2000001088b */
[----:B------:R-:W-:Y:S01]  /*6120*/  SHF.R.U64 R41, R42, 0x10, R43 ;  /* 0x000000102a297819 */ /* 0x000fe2000000122b */
[----:B------:R-:W-:Y:S01]  /*6130*/  IMAD.U32 R42, R72, 0x10000, RZ ;  /* 0x00010000482a7824 */ /* 0x000fe200078e00ff */
[----:B------:R-:W-:Y:S01]  /*6140*/  LOP3.LUT R43, R15, 0xffff0000, RZ, 0xc0, !PT ;  /* 0xffff00000f2b7812 */ /* 0x000fe200078ec0ff */
[----:B------:R-:W-:-:S02]  /*6150*/  IMAD.U32 R135, R141, 0x10000, RZ ;  /* 0x000100008d877824 */ /* 0x000fc400078e00ff */
[----:B------:R-:W-:Y:S01]  /*6160*/  FMUL.FTZ R136, R73, R142 ;  /* 0x0000008e49887220 */ /* 0x000fe20000410000 */
[----:B------:R-:W-:Y:S02]  /*6170*/  IMAD.U32 R133, R75, 0x10000, RZ ;  /* 0x000100004b857824 */ /* 0x000fe400078e00ff */
[-C--:B------:R-:W-:Y:S01]  /*6180*/  FMUL.FTZ R144, R73, R138.reuse ;  /* 0x0000008a49907220 */ /* 0x080fe20000410000 */
[----:B------:R-:W-:Y:S01]  /*6190*/  LOP3.LUT R72, R72, 0xffff0000, RZ, 0xc0, !PT ;  /* 0xffff000048487812 */ /* 0x000fe200078ec0ff */
[----:B------:R-:W-:Y:S01]  /*61a0*/  FMUL.FTZ R73, R42, R135 ;  /* 0x000000872a497220 */ /* 0x000fe20000410000 */
[----:B------:R-:W-:Y:S01]  /*61b0*/  LOP3.LUT R141, R141, 0xffff0000, RZ, 0xc0, !PT ;  /* 0xffff00008d8d7812 */ /* 0x000fe200078ec0ff */
[----:B------:R-:W-:Y:S01]  /*61c0*/  IMAD.U32 R40, R12, 0x10000, RZ ;  /* 0x000100000c287824 */ /* 0x000fe200078e00ff */
[----:B------:R-:W-:Y:S01]  /*61d0*/  PRMT R41, R110, 0x5432, R41 ;  /* 0x000054326e297816 */ /* 0x000fe20000000029 */
[----:B------:R-:W-:Y:S01]  /*61e0*/  FMUL.FTZ R42, R42, R133 ;  /* 0x000000852a2a7220 */ /* 0x000fe20000410000 */
[----:B------:R-:W-:Y:S01]  /*61f0*/  LOP3.LUT R75, R75, 0xffff0000, RZ, 0xc0, !PT ;  /* 0xffff00004b4b7812 */ /* 0x000fe200078ec0ff */
[C---:B------:R-:W-:Y:S01]  /*6200*/  FFMA.FTZ R138, R43.reuse, R138, -R136 ;  /* 0x0000008a2b8a7223 */ /* 0x040fe20000010888 */
[----:B------:R-:W-:Y:S01]  /*6210*/  LOP3.LUT R12, R12, 0xffff0000, RZ, 0xc0, !PT ;  /* 0xffff00000c0c7812 */ /* 0x000fe200078ec0ff */
[----:B------:R-:W-:Y:S01]  /*6220*/  FFMA.FTZ R137, R43, R142, R144 ;  /* 0x0000008e2b897223 */ /* 0x000fe20000010090 */
[C---:B------:R-:W-:Y:S01]  /*6230*/  IMAD.U32 R13, R14.reuse, 0x10000, RZ ;  /* 0x000100000e0d7824 */ /* 0x040fe200078e00ff */
[----:B------:R-:W-:Y:S01]  /*6240*/  LOP3.LUT R15, R14, 0xffff0000, RZ, 0xc0, !PT ;  /* 0xffff00000e0f7812 */ /* 0x000fe200078ec0ff */
[----:B------:R-:W-:Y:S01]  /*6250*/  FMUL.FTZ R43, R72, R141 ;  /* 0x0000008d482b7220 */ /* 0x000fe20000410000 */
[C---:B------:R-:W-:Y:S01]  /*6260*/  FFMA.FTZ R73, R40.reuse, R133, -R73 ;  /* 0x0000008528497223 */ /* 0x040fe20000010849 */
[----:B------:R-:W-:Y:S01]  /*6270*/  FFMA.FTZ R135, R40, R135, R42 ;  /* 0x0000008728877223 */ /* 0x000fe2000001002a */
[C---:B------:R-:W-:Y:S01]  /*6280*/  IMAD.U32 R14, R74.reuse, 0x10000, RZ ;  /* 0x000100004a0e7824 */ /* 0x040fe200078e00ff */
[----:B------:R-:W-:Y:S01]  /*6290*/  LOP3.LUT R74, R74, 0xffff0000, RZ, 0xc0, !PT ;  /* 0xffff00004a4a7812 */ /* 0x000fe200078ec0ff */
[----:B------:R-:W-:-:S02]  /*62a0*/  IMAD.U32 R42, R46, 0x10000, RZ ;  /* 0x000100002e2a7824 */ /* 0x000fc400078e00ff */
[-C--:B------:R-:W-:Y:S01]  /*62b0*/  FMUL.FTZ R133, R72, R75.reuse ;  /* 0x0000004b48857220 */ /* 0x080fe20000410000 */
[C---:B------:R-:W-:Y:S01]  /*62c0*/  IMAD.U32 R40, R41.reuse, 0x10000, RZ ;  /* 0x0001000029287824 */ /* 0x040fe200078e00ff */
[----:B------:R-:W-:Y:S01]  /*62d0*/  LOP3.LUT R46, R46, 0xffff0000, RZ, 0xc0, !PT ;  /* 0xffff00002e2e7812 */ /* 0x000fe200078ec0ff */
[----:B------:R-:W-:Y:S01]  /*62e0*/  FFMA.FTZ R72, R12, R75, -R43 ;  /* 0x0000004b0c487223 */ /* 0x000fe2000001082b */
[----:B------:R-:W-:Y:S01]  /*62f0*/  LOP3.LUT R41, R41, 0xffff0000, RZ, 0xc0, !PT ;  /* 0xffff000029297812 */ /* 0x000fe200078ec0ff */
[C---:B------:R-:W-:Y:S01]  /*6300*/  FMUL.FTZ R136, R14.reuse, R42 ;  /* 0x0000002a0e887220 */ /* 0x040fe20000410000 */
[----:B------:R-:W-:Y:S01]  /*6310*/  FMUL.FTZ R43, R14, R40 ;  /* 0x000000280e2b7220 */ /* 0x000fe20000410000 */
[----:B------:R-:W-:Y:S01]  /*6320*/  FFMA.FTZ R12, R12, R141, R133 ;  /* 0x0000008d0c0c7223 */ /* 0x000fe20000010085 */
[C---:B------:R-:W-:Y:S01]  /*6330*/  FMUL.FTZ R14, R74.reuse, R46 ;  /* 0x0000002e4a0e7220 */ /* 0x040fe20000410000 */
[-C--:B------:R-:W-:Y:S01]  /*6340*/  FMUL.FTZ R75, R74, R41.reuse ;  /* 0x000000294a4b7220 */ /* 0x080fe20000410000 */
[C---:B------:R-:W-:Y:S01]  /*6350*/  FFMA.FTZ R136, R13.reuse, R40, -R136 ;  /* 0x000000280d887223 */ /* 0x040fe20000010888 */
[----:B------:R-:W-:Y:S01]  /*6360*/  FFMA.FTZ R43, R13, R42, R43 ;  /* 0x0000002a0d2b7223 */ /* 0x000fe2000001002b */
        /* <DEDUP_REMOVED lines=13> */
.L_x_9438:
[----:B------:R-:W-:Y:S05]  /*6440*/  BSYNC B2 ;  /* 0x0000000000027941 */ /* 0x000fea0003800000 */
.L_x_9437:
[----:B------:R-:W-:Y:S01]  /*6450*/  ISETP.GE.AND P4, PT, R11, R107, PT ;  /* 0x0000006b0b00720c */ /* 0x000fe20003f86270 */
[----:B--2---:R4:W-:-:S12]  /*6460*/  ST.E.128 desc[UR42][R102.64], R12 ;  /* 0x0000000c66007985 */ /* 0x0049d8000c101d2a */
[----:B------:R-:W-:-:S05]  /*6470*/  @!P4 IMAD.WIDE R104, R11, 0x2, R104 ;  /* 0x000000020b68c825 */ /* 0x000fca00078e0268 */
[----:B---3--:R4:W-:Y:S02]  /*6480*/  @!P4 ST.E.128 desc[UR42][R104.64], R72 ;  /* 0x000000486800c985 */ /* 0x0089e4000c101d2a */
.L_x_9436:
[----:B------:R-:W-:Y:S05]  /*6490*/  BSYNC B1 ;  /* 0x0000000000017941 */ /* 0x000fea0003800000 */
.L_x_9435:
[----:B------:R-:W-:-:S03]  /*64a0*/  UMOV UR4, 0xffffffff ;  /* 0xffffffff00047882 */ /* 0x000fc60000000000 */
[----:B------:R-:W-:Y:S05]  /*64b0*/  BRA.DIV UR4, `(.L_x_9439) ;  /* 0x000001b204407947 */ /* 0x000fea000b800000 */
[----:B------:R0:W0:Y:S04]  /*64c0*/  SHFL.IDX PT, R47, R101, 0x1, 0x181f ;  /* 0x00381f00652f7f89 */ /* 0x00002800000e0000 */
[----:B------:R0:W0:Y:S02]  /*64d0*/  SHFL.IDX PT, R46, R106, 0x1, 0x181f ;  /* 0x00381f006a2e7f89 */ /* 0x00002400000e0000 */
.L_x_9753:
        /* <DEDUP_REMOVED lines=12> */
[----:B------:R-:W-:Y:S02]  /*65a0*/  SHF.R.S32.HI R13, RZ, 0x1f, R12 ;  /* 0x0000001fff0d7819 */ /* 0x000fe4000001140c */
[----:B------:R-:W-:Y:S02]  /*65b0*/  SHF.L.U32 R11, R12, 0x3, RZ ;  /* 0x000000030c0b7819 */ /* 0x000fe400000006ff */
        /* <DEDUP_REMOVED lines=25> */
[----:B------:R-:W-:Y:S01]  /*6750*/  SHF.R.U64 R102, R50, 0x10, R51 ;  /* 0x0000001032667819 */ /* 0x000fe20000001233 */
[----:B------:R-:W-:Y:S01]  /*6760*/  IMAD.U32 R50, R13, 0x10000, RZ ;  /* 0x000100000d327824 */ /* 0x000fe200078e00ff */
        /* <DEDUP_REMOVED lines=49> */
[----:B------:R-:W-:Y:S01]  /*6a80*/  IMAD.U32 R41, R129, 0x10000, RZ ;  /* 0x0001000081297824 */ /* 0x000fe200078e00ff */
[----:B------:R-:W-:Y:S01]  /*6a90*/  LOP3.LUT R42, R42, 0xffff0000, RZ, 0xc0, !PT ;  /* 0xffff00002a2a7812 */ /* 0x000fe200078ec0ff */
[----:B------:R-:W-:Y:S01]  /*6aa0*/  IMAD.U32 R40, R125, 0x10000, RZ ;  /* 0x000100007d287824 */ /* 0x000fe200078e00ff */
[----:B------:R-:W-:Y:S01]  /*6ab0*/  LOP3.LUT R129, R129, 0xffff0000, RZ, 0xc0, !PT ;  /* 0xffff000081817812 */ /* 0x000fe200078ec0ff */
[----:B------:R-:W-:Y:S01]  /*6ac0*/  FFMA.FTZ R54, R13, R127, -R54 ;  /* 0x0000007f0d367223 */ /* 0x000fe20000010836 */
[----:B------:R-:W-:Y:S01]  /*6ad0*/  LOP3.LUT R125, R125, 0xffff0000, RZ, 0xc0, !PT ;  /* 0xffff00007d7d7812 */ /* 0x000fe200078ec0ff */
[C---:B------:R-:W-:Y:S02]  /*6ae0*/  IMAD.U32 R12, R14.reuse, 0x10000, RZ ;  /* 0x000100000e0c7824 */ /* 0x040fe400078e00ff */
        /* <DEDUP_REMOVED lines=21> */
.L_x_9443:
[----:B------:R-:W-:Y:S05]  /*6c40*/  BSYNC B2 ;  /* 0x0000000000027941 */ /* 0x000fea0003800000 */
.L_x_9442:
[----:B------:R-:W-:Y:S01]  /*6c50*/  ISETP.GE.AND P4, PT, R11, R107, PT ;  /* 0x0000006b0b00720c */ /* 0x000fe20003f86270 */
[----:B0-----:R0:W-:-:S12]  /*6c60*/  ST.E.128 desc[UR42][R44.64], R12 ;  /* 0x0000000c2c007985 */ /* 0x0011d8000c101d2a */
[----:B------:R-:W-:-:S05]  /*6c70*/  @!P4 IMAD.WIDE R46, R11, 0x2, R46 ;  /* 0x000000020b2ec825 */ /* 0x000fca00078e022e */
[----:B----4-:R0:W-:Y:S02]  /*6c80*/  @!P4 ST.E.128 desc[UR42][R46.64], R40 ;  /* 0x000000282e00c985 */ /* 0x0101e4000c101d2a */
.L_x_9441:
[----:B------:R-:W-:Y:S05]  /*6c90*/  BSYNC B1 ;  /* 0x0000000000017941 */ /* 0x000fea0003800000 */
.L_x_9440:
[----:B------:R-:W-:-:S03]  /*6ca0*/  UMOV UR4, 0xffffffff ;  /* 0xffffffff00047882 */ /* 0x000fc60000000000 */
[----:B------:R-:W-:Y:S05]  /*6cb0*/  BRA.DIV UR4, `(.L_x_9444) ;  /* 0x000001aa048c7947 */ /* 0x000fea000b800000 */
[----:B0-----:R0:W0:Y:S04]  /*6cc0*/  SHFL.IDX PT, R47, R101, 0x2, 0x181f ;  /* 0x00581f00652f7f89 */ /* 0x00102800000e0000 */
[----:B------:R0:W0:Y:S02]  /*6cd0*/  SHFL.IDX PT, R46, R106, 0x2, 0x181f ;  /* 0x00581f006a2e7f89 */ /* 0x00002400000e0000 */
.L_x_9757:
        /* <DEDUP_REMOVED lines=24> */
[----:B------:R0:W4:Y:S04]  /*6e60*/  LDS.128 R12, [R11+0x18400] ;  /* 0x018400000b0c7984 */ /* 0x0001280000000c00 */
[----:B------:R-:W0:Y:S01]  /*6e70*/  LDS.128 R40, [R40+0x18400] ;  /* 0x0184000028287984 */ /* 0x000e220000000c00 */
[----:B------:R-:W-:Y:S05]  /*6e80*/  @P3 BRA `(.L_x_9448) ;  /* 0x0000000400743947 */ /* 0x000fea0003800000 */
[----:B------:R-:W-:Y:S01]  /*6e90*/  SHF.R.U64 R74, R56, 0x10, R57 ;  /* 0x00000010384a7819 */ /* 0x000fe20000001239 */
[----:B0-----:R-:W-:Y:S01]  /*6ea0*/  IMAD.U32 R52, R41, 0x10000, RZ ;  /* 0x0001000029347824 */ /* 0x001fe200078e00ff */
[--C-:B------:R-:W-:Y:S01]  /*6eb0*/  SHF.R.U64 R56, R60, 0x10, R61.reuse ;  /* 0x000000103c387819 */ /* 0x100fe2000000123d */
[----:B----4-:R-:W-:Y:S01]  /*6ec0*/  IMAD.U32 R49, R13, 0x10000, RZ ;  /* 0x000100000d317824 */ /* 0x010fe200078e00ff */
        /* <DEDUP_REMOVED lines=8> */
[--C-:B------:R-:W-:Y:S02]  /*6f50*/  SHF.R.U64 R58, R62, 0x10, R63.reuse ;  /* 0x000000103e3a7819 */ /* 0x100fe4000000123f */
        /* <DEDUP_REMOVED lines=17> */
[C---:B------:R-:W-:Y:S01]  /*7070*/  IMAD.U32 R41, R40.reuse, 0x10000, RZ ;  /* 0x0001000028297824 */ /* 0x040fe200078e00ff */
[----:B------:R-:W-:Y:S01]  /*7080*/  LOP3.LUT R51, R40, 0xffff0000, RZ, 0xc0, !PT ;  /* 0xffff000028337812 */ /* 0x000fe200078ec0ff */
[----:B------:R-:W-:Y:S01]  /*7090*/  FMUL.FTZ R61, R53, R124 ;  /* 0x0000007c353d7220 */ /* 0x000fe20000410000 */
[----:B------:R-:W-:Y:S01]  /*70a0*/  LOP3.LUT R55, R43, 0xffff0000, RZ, 0xc0, !PT ;  /* 0xffff00002b377812 */ /* 0x000fe200078ec0ff */
[-C--:B------:R-:W-:Y:S01]  /*70b0*/  FMUL.FTZ R53, R53, R120.reuse ;  /* 0x0000007835357220 */ /* 0x080fe20000410000 */
[----:B------:R-:W-:Y:S01]  /*70c0*/  LOP3.LUT R122, R122, 0xffff0000, RZ, 0xc0, !PT ;  /* 0xffff00007a7a7812 */ /* 0x000fe200078ec0ff */
[C---:B------:R-:W-:Y:S01]  /*70d0*/  FMUL.FTZ R63, R54.reuse, R59 ;  /* 0x0000003b363f7220 */ /* 0x040fe20000410000 */
[----:B------:R-:W-:Y:S01]  /*70e0*/  SHF.L.U32 R40, R15, 0x10, RZ ;  /* 0x000000100f287819 */ /* 0x000fe200000006ff */
[-C--:B------:R-:W-:Y:S01]  /*70f0*/  FMUL.FTZ R54, R54, R49.reuse ;  /* 0x0000003136367220 */ /* 0x080fe20000410000 */
[----:B------:R-:W-:Y:S01]  /*7100*/  PRMT R119, R119, 0x5410, R74 ;  /* 0x0000541077777816 */ /* 0x000fe2000000004a */
[----:B------:R-:W-:Y:S01]  /*7110*/  FFMA.FTZ R61, R50, R120, -R61 ;  /* 0x00000078323d7223 */ /* 0x000fe2000001083d */
[----:B------:R-:W-:Y:S01]  /*7120*/  LOP3.LUT R118, R118, 0xffff0000, RZ, 0xc0, !PT ;  /* 0xffff000076767812 */ /* 0x000fe200078ec0ff */
[----:B------:R-:W-:Y:S01]  /*7130*/  FFMA.FTZ R124, R50, R124, R53 ;  /* 0x0000007c327c7223 */ /* 0x000fe20000010035 */
[----:B------:R-:W-:Y:S01]  /*7140*/  LOP3.LUT R15, R15, 0xffff0000, RZ, 0xc0, !PT ;  /* 0xffff00000f0f7812 */ /* 0x000fe200078ec0ff */
[----:B------:R-:W-:Y:S01]  /*7150*/  FMUL.FTZ R52, R55, R122 ;  /* 0x0000007a37347220 */ /* 0x000fe20000410000 */
[C---:B------:R-:W-:Y:S01]  /*7160*/  FFMA.FTZ R63, R40.reuse, R49, -R63 ;  /* 0x00000031283f7223 */ /* 0x040fe2000001083f */
[----:B------:R-:W-:Y:S01]  /*7170*/  FFMA.FTZ R59, R40, R59, R54 ;  /* 0x0000003b283b7223 */ /* 0x000fe20000010036 */
[----:B------:R-:W-:-:S02]  /*7180*/  IMAD.U32 R50, R123, 0x10000, RZ ;  /* 0x000100007b327824 */ /* 0x000fc400078e00ff */
[-C--:B------:R-:W-:Y:S01]  /*7190*/  FMUL.FTZ R54, R55, R118.reuse ;  /* 0x0000007637367220 */ /* 0x080fe20000410000 */
[----:B------:R-:W-:Y:S02]  /*71a0*/  IMAD.U32 R40, R119, 0x10000, RZ ;  /* 0x0001000077287824 */ /* 0x000fe400078e00ff */
[----:B------:R-:W-:Y:S01]  /*71b0*/  FFMA.FTZ R118, R15, R118, -R52 ;  /* 0x000000760f767223 */ /* 0x000fe20000010834 */
[C---:B------:R-:W-:Y:S01]  /*71c0*/  FMUL.FTZ R52, R41.reuse, R50 ;  /* 0x0000003229347220 */ /* 0x040fe20000410000 */
[----:B------:R-:W-:Y:S02]  /*71d0*/  IMAD.U32 R13, R12, 0x10000, RZ ;  /* 0x000100000c0d7824 */ /* 0x000fe400078e00ff */
[----:B------:R-:W-:Y:S01]  /*71e0*/  FMUL.FTZ R41, R41, R40 ;  /* 0x0000002829297220 */ /* 0x000fe20000410000 */
[----:B------:R-:W-:Y:S01]  /*71f0*/  PRMT R117, R117, 0x5410, R72 ;  /* 0x0000541075757816 */ /* 0x000fe20000000048 */
[----:B------:R-:W-:Y:S01]  /*7200*/  IMAD.U32 R43, R42, 0x10000, RZ ;  /* 0x000100002a2b7824 */ /* 0x000fe200078e00ff */
[----:B------:R-:W-:Y:S01]  /*7210*/  LOP3.LUT R123, R123, 0xffff0000, RZ, 0xc0, !PT ;  /* 0xffff00007b7b7812 */ /* 0x000fe200078ec0ff */
[C---:B------:R-:W-:Y:S01]  /*7220*/  FFMA.FTZ R41, R13.reuse, R50, R41 ;  /* 0x000000320d297223 */ /* 0x040fe20000010029 */
[----:B------:R-:W-:Y:S01]  /*7230*/  FFMA.FTZ R52, R13, R40, -R52 ;  /* 0x000000280d347223 */ /* 0x000fe20000010834 */
        /* <DEDUP_REMOVED lines=10> */
[-C--:B------:R-:W-:Y:S01]  /*72e0*/  FMUL.FTZ R51, R51, R119.reuse ;  /* 0x0000007733337220 */ /* 0x080fe20000410000 */
[----:B------:R-:W-:Y:S01]  /*72f0*/  LOP3.LUT R14, R14, 0xffff0000, RZ, 0xc0, !PT ;  /* 0xffff00000e0e7812 */ /* 0x000fe200078ec0ff */
[----:B------:R-:W-:Y:S01]  /*7300*/  FFMA.FTZ R15, R12, R119, -R15 ;  /* 0x000000770c0f7223 */ /* 0x000fe2000001080f */
        /* <DEDUP_REMOVED lines=21> */
.L_x_9448:
[----:B------:R-:W-:Y:S05]  /*7460*/  BSYNC B2 ;  /* 0x0000000000027941 */ /* 0x000fea0003800000 */
.L_x_9447:
[----:B------:R-:W-:Y:S01]  /*7470*/  ISETP.GE.AND P4, PT, R48, R107, PT ;  /* 0x0000006b3000720c */ /* 0x000fe20003f86270 */
[----:B----4-:R4:W-:-:S12]  /*7480*/  ST.E.128 desc[UR42][R44.64], R12 ;  /* 0x0000000c2c007985 */ /* 0x0109d8000c101d2a */
[----:B------:R-:W-:-:S05]  /*7490*/  @!P4 IMAD.WIDE R46, R48, 0x2, R46 ;  /* 0x00000002302ec825 */ /* 0x000fca00078e022e */
[----:B0-----:R4:W-:Y:S02]  /*74a0*/  @!P4 ST.E.128 desc[UR42][R46.64], R40 ;  /* 0x000000282e00c985 */ /* 0x0019e4000c101d2a */
.L_x_9446:
[----:B------:R-:W-:Y:S05]  /*74b0*/  BSYNC B1 ;  /* 0x0000000000017941 */ /* 0x000fea0003800000 */
.L_x_9445:
[----:B------:R-:W-:-:S03]  /*74c0*/  UMOV UR4, 0xffffffff ;  /* 0xffffffff00047882 */ /* 0x000fc60000000000 */
[----:B------:R-:W-:Y:S05]  /*74d0*/  BRA.DIV UR4, `(.L_x_9449) ;  /* 0x000001a204d07947 */ /* 0x000fea000b800000 */
[----:B0-----:R-:W0:Y:S04]  /*74e0*/  SHFL.IDX PT, R101, R101, 0x3, 0x181f ;  /* 0x00781f0065657f89 */ /* 0x001e2800000e0000 */
[----:B------:R-:W0:Y:S02]  /*74f0*/  SHFL.IDX PT, R106, R106, 0x3, 0x181f ;  /* 0x00781f006a6a7f89 */ /* 0x000e2400000e0000 */
.L_x_9761:
        /* <DEDUP_REMOVED lines=16> */
[----:B------:R-:W-:Y:S01]  /*7600*/  LOP3.LUT R12, R12, R13, RZ, 0x3c, !PT ;  /* 0x0000000d0c0c7212 */ /* 0x000fe200078e3cff */
[----:B------:R-:W-:-:S03]  /*7610*/  IMAD R13, R19, 0x4000, R6 ;  /* 0x00004000130d7824 */ /* 0x000fc600078e0206 */
[----:B------:R-:W-:Y:S01]  /*7620*/  LOP3.LUT R109, R109, 0x7fffe000, RZ, 0xc0, !PT ;  /* 0x7fffe0006d6d7812 */ /* 0x000fe200078ec0ff */
[----:B------:R-:W-:-:S03]  /*7630*/  IMAD R13, R13, 0x2, R18 ;  /* 0x000000020d0d7824 */ /* 0x000fc600078e0212 */
[----:B------:R-:W-:-:S05]  /*7640*/  IADD3 R12, R12, R109, R201 ;  /* 0x0000006d0c0c7210 */ /* 0x000fca0007ffe0c9 */
[----:B------:R-:W-:-:S04]  /*7650*/  IMAD R15, R19, 0x4000, R12 ;  /* 0x00004000130f7824 */ /* 0x000fc800078e020c */
[----:B------:R-:W-:Y:S02]  /*7660*/  IMAD R40, R15, 0x2, R18 ;  /* 0x000000020f287824 */ /* 0x000fe400078e0212 */
        /* <DEDUP_REMOVED lines=13> */
[----:B------:R-:W-:Y:S01]  /*7740*/  SHF.R.U64 R54, R70, 0x10, R71 ;  /* 0x0000001046367819 */ /* 0x000fe20000001247 */
[----:B------:R-:W-:Y:S01]  /*7750*/  IMAD.U32 R57, R116, 0x10000, RZ ;  /* 0x0001000074397824 */ /* 0x000fe200078e00ff */
[----:B------:R-:W-:Y:S02]  /*7760*/  PRMT R112, R112, 0x5410, R65 ;  /* 0x0000541070707816 */ /* 0x000fe40000000041 */
[----:B------:R-:W-:Y:S01]  /*7770*/  SHF.R.U32.HI R71, RZ, 0x10, R71 ;  /* 0x00000010ff477819 */ /* 0x000fe20000011647 */
[----:B------:R-:W-:Y:S01]  /*7780*/  FMUL.FTZ R59, R50, R57 ;  /* 0x00000039323b7220 */ /* 0x000fe20000410000 */
[----:B------:R-:W-:Y:S02]  /*7790*/  SHF.R.U32.HI R67, RZ, 0x10, R67 ;  /* 0x00000010ff437819 */ /* 0x000fe40000011643 */
[----:B------:R-:W-:Y:S01]  /*77a0*/  PRMT R108, R108, 0x5410, R55 ;  /* 0x000054106c6c7816 */ /* 0x000fe20000000037 */
[----:B------:R-:W-:Y:S01]  /*77b0*/  IMAD.U32 R55, R112, 0x10000, RZ ;  /* 0x0001000070377824 */ /* 0x000fe200078e00ff */
[----:B------:R-:W-:-:S02]  /*77c0*/  PRMT R114, R114, 0x5410, R71 ;  /* 0x0000541072727816 */ /* 0x000fc40000000047 */
[----:B------:R-:W-:Y:S01]  /*77d0*/  PRMT R110, R110, 0x5410, R67 ;  /* 0x000054106e6e7816 */ /* 0x000fe20000000043 */
[-C--:B------:R-:W-:Y:S01]  /*77e0*/  FMUL.FTZ R61, R50, R55.reuse ;  /* 0x00000037323d7220 */ /* 0x080fe20000410000 */
[----:B------:R-:W-:Y:S01]  /*77f0*/  PRMT R113, R113, 0x5410, R54 ;  /* 0x0000541071717816 */ /* 0x000fe20000000036 */
        /* <DEDUP_REMOVED lines=9> */
[----:B------:R-:W-:-:S02]  /*7890*/  IMAD.U32 R40, R15, 0x10000, RZ ;  /* 0x000100000f287824 */ /* 0x000fc400078e00ff */
[-C--:B------:R-:W-:Y:S01]  /*78a0*/  FMUL.FTZ R52, R52, R55.reuse ;  /* 0x0000003734347220 */ /* 0x080fe20000410000 */
[----:B------:R-:W-:Y:S01]  /*78b0*/  LOP3.LUT R47, R13, 0xffff0000, RZ, 0xc0, !PT ;  /* 0xffff00000d2f7812 */ /* 0x000fe200078ec0ff */
[----:B------:R-:W-:Y:S01]  /*78c0*/  FMUL.FTZ R50, R51, R116 ;  /* 0x0000007433327220 */ /* 0x000fe20000410000 */
[----:B------:R-:W-:Y:S01]  /*78d0*/  PRMT R111, R111, 0x5410, R58 ;  /* 0x000054106f6f7816 */ /* 0x000fe2000000003a */
[-C--:B------:R-:W-:Y:S01]  /*78e0*/  FMUL.FTZ R46, R51, R112.reuse ;  /* 0x00000070332e7220 */ /* 0x080fe20000410000 */
[----:B------:R-:W-:Y:S01]  /*78f0*/  LOP3.LUT R53, R43, 0xffff0000, RZ, 0xc0, !PT ;  /* 0xffff00002b357812 */ /* 0x000fe200078ec0ff */
[----:B------:R-:W-:Y:S01]  /*7900*/  FFMA.FTZ R57, R40, R55, -R57 ;  /* 0x0000003728397223 */ /* 0x000fe20000010839 */
[----:B------:R-:W-:Y:S01]  /*7910*/  LOP3.LUT R114, R114, 0xffff0000, RZ, 0xc0, !PT ;  /* 0xffff000072727812 */ /* 0x000fe200078ec0ff */
[----:B------:R-:W-:Y:S01]  /*7920*/  FFMA.FTZ R52, R40, R59, R52 ;  /* 0x0000003b28347223 */ /* 0x000fe20000010034 */
[----:B------:R-:W-:Y:S01]  /*7930*/  PRMT R115, R115, 0x5410, R56 ;  /* 0x0000541073737816 */ /* 0x000fe20000000038 */
[C---:B------:R-:W-:Y:S01]  /*7940*/  FFMA.FTZ R51, R47.reuse, R112, -R50 ;  /* 0x000000702f337223 */ /* 0x040fe20000010832 */
[----:B------:R-:W-:Y:S01]  /*7950*/  LOP3.LUT R110, R110, 0xffff0000, RZ, 0xc0, !PT ;  /* 0xffff00006e6e7812 */ /* 0x000fe200078ec0ff */
[----:B------:R-:W-:Y:S01]  /*7960*/  FFMA.FTZ R116, R47, R116, R46 ;  /* 0x000000742f747223 */ /* 0x000fe2000001002e */
[----:B------:R-:W-:Y:S01]  /*7970*/  SHF.L.U32 R40, R111, 0x10, RZ ;  /* 0x000000106f287819 */ /* 0x000fe200000006ff */
[----:B------:R-:W-:Y:S01]  /*7980*/  FMUL.FTZ R50, R53, R114 ;  /* 0x0000007235327220 */ /* 0x000fe20000410000 */
[----:B------:R-:W-:Y:S01]  /*7990*/  LOP3.LUT R41, R15, 0xffff0000, RZ, 0xc0, !PT ;  /* 0xffff00000f297812 */ /* 0x000fe200078ec0ff */
[----:B------:R-:W-:-:S02]  /*79a0*/  IMAD.U32 R46, R115, 0x10000, RZ ;  /* 0x00010000732e7824 */ /* 0x000fc400078e00ff */
[----:B------:R-:W-:Y:S01]  /*79b0*/  FMUL.FTZ R56, R53, R110 ;  /* 0x0000006e35387220 */ /* 0x000fe20000410000 */
[----:B------:R-:W-:Y:S01]  /*79c0*/  IMAD.U32 R13, R12, 0x10000, RZ ;  /* 0x000100000c0d7824 */ /* 0x000fe200078e00ff */
[----:B------:R-:W-:Y:S01]  /*79d0*/  LOP3.LUT R115, R115, 0xffff0000, RZ, 0xc0, !PT ;  /* 0xffff000073737812 */ /* 0x000fe200078ec0ff */
[C---:B------:R-:W-:Y:S01]  /*79e0*/  FMUL.FTZ R47, R48.reuse, R40 ;  /* 0x00000028302f7220 */ /* 0x040fe20000410000 */
[----:B------:R-:W-:Y:S01]  /*79f0*/  FFMA.FTZ R110, R41, R110, -R50 ;  /* 0x0000006e296e7223 */ /* 0x000fe20000010832 */
[----:B------:R-:W-:Y:S01]  /*7a00*/  LOP3.LUT R111, R111, 0xffff0000, RZ, 0xc0, !PT ;  /* 0xffff00006f6f7812 */ /* 0x000fe200078ec0ff */
[----:B------:R-:W-:Y:S01]  /*7a10*/  FMUL.FTZ R50, R48, R46 ;  /* 0x0000002e30327220 */ /* 0x000fe20000410000 */
[----:B------:R-:W-:Y:S01]  /*7a20*/  LOP3.LUT R12, R12, 0xffff0000, RZ, 0xc0, !PT ;  /* 0xffff00000c0c7812 */ /* 0x000fe200078ec0ff */
[----:B------:R-:W-:Y:S01]  /*7a30*/  FFMA.FTZ R53, R41, R114, R56 ;  /* 0x0000007229357223 */ /* 0x000fe20000010038 */
[----:B------:R-:W-:Y:S01]  /*7a40*/  FFMA.FTZ R47, R13, R46, R47 ;  /* 0x0000002e0d2f7223 */ /* 0x000fe2000001002f */
[----:B------:R-:W-:-:S02]  /*7a50*/  IMAD.U32 R43, R42, 0x10000, RZ ;  /* 0x000100002a2b7824 */ /* 0x000fc400078e00ff */
[----:B------:R-:W-:Y:S01]  /*7a60*/  FMUL.FTZ R41, R49, R115 ;  /* 0x0000007331297220 */ /* 0x000fe20000410000 */
[----:B------:R-:W-:Y:S01]  /*7a70*/  IMAD.U32 R46, R113, 0x10000, RZ ;  /* 0x00010000712e7824 */ /* 0x000fe200078e00ff */
[----:B------:R-:W-:Y:S01]  /*7a80*/  LOP3.LUT R42, R42, 0xffff0000, RZ, 0xc0, !PT ;  /* 0xffff00002a2a7812 */ /* 0x000fe200078ec0ff */
[----:B------:R-:W-:Y:S01]  /*7a90*/  FFMA.FTZ R50, R13, R40, -R50 ;  /* 0x000000280d327223 */ /* 0x000fe20000010832 */
[-C--:B------:R-:W-:Y:S01]  /*7aa0*/  FMUL.FTZ R49, R49, R111.reuse ;  /* 0x0000006f31317220 */ /* 0x080fe20000410000 */
[----:B------:R-:W-:Y:S01]  /*7ab0*/  LOP3.LUT R113, R113, 0xffff0000, RZ, 0xc0, !PT ;  /* 0xffff000071717812 */ /* 0x000fe200078ec0ff */
[C---:B------:R-:W-:Y:S01]  /*7ac0*/  IMAD.U32 R40, R108.reuse, 0x10000, RZ ;  /* 0x000100006c287824 */ /* 0x040fe200078e00ff */
[----:B------:R-:W-:Y:S01]  /*7ad0*/  LOP3.LUT R13, R108, 0xffff0000, RZ, 0xc0, !PT ;  /* 0xffff00006c0d7812 */ /* 0x000fe200078ec0ff */
[----:B------:R-:W-:Y:S01]  /*7ae0*/  FFMA.FTZ R41, R12, R111, -R41 ;  /* 0x0000006f0c297223 */ /* 0x000fe20000010829 */
[----:B------:R-:W-:Y:S02]  /*7af0*/  IMAD.U32 R15, R14, 0x10000, RZ ;  /* 0x000100000e0f7824 */ /* 0x000fe400078e00ff */
[----:B------:R-:W-:Y:S01]  /*7b00*/  FFMA.FTZ R12, R12, R115, R49 ;  /* 0x000000730c0c7223 */ /* 0x000fe20000010031 */
        /* <DEDUP_REMOVED lines=18> */
[----:B------:R-:W-:-:S02]  /*7c30*/  F2FP.BF16.F32.PACK_AB R15, R110, R57 ;  /* 0x000000396e0f723e */ /* 0x000fc400000010ff */
[----:B------:R-:W-:-:S07]  /*7c40*/  F2FP.BF16.F32.PACK_AB R14, R49, R48 ;  /* 0x00000030310e723e */ /* 0x000fce00000010ff */
.L_x_9451:
[----:B------:R-:W-:Y:S05]  /*7c50*/  BSYNC B1 ;  /* 0x0000000000017941 */ /* 0x000fea0003800000 */
.L_x_9450:
[----:B0-----:R0:W-:Y:S01]  /*7c60*/  ST.E.128 desc[UR42][R44.64], R12 ;  /* 0x0000000c2c007985 */ /* 0x0011e2000c101d2a */
[----:B------:R-:W-:Y:S01]  /*7c70*/  ISETP.GE.AND P3, PT, R11, R107, PT ;  /* 0x0000006b0b00720c */ /* 0x000fe20003f66270 */
[----:B------:R-:W-:-:S12]  /*7c80*/  IMAD.MOV.U32 R107, RZ, RZ, R101 ;  /* 0x000000ffff6b7224 */ /* 0x000fd800078e0065 */
[----:B------:R-:W-:Y:S05]  /*7c90*/  @P3 BRA `(.L_x_9422) ;  /* 0x0000000400b03947 */ /* 0x000fea0003800000 */
[----:B0-----:R-:W-:-:S05]  /*7ca0*/  IMAD.WIDE R12, R11, 0x2, R106 ;  /* 0x000000020b0c7825 */ /* 0x001fca00078e026a */
[----:B----4-:R0:W-:Y:S01]  /*7cb0*/  ST.E.128 desc[UR42][R12.64], R40 ;  /* 0x000000280c007985 */ /* 0x0101e2000c101d2a */
[----:B------:R-:W-:Y:S05]  /*7cc0*/  BRA `(.L_x_9422) ;  /* 0x0000000400a47947 */ /* 0x000fea0003800000 */
.L_x_9381:
[----:B------:R-:W-:-:S06]  /*7cd0*/  UISETP.NE.AND UP0, UPT, UR41, 0x3, UPT ;  /* 0x000000032900788c */ /* 0x000fcc000bf05270 */
[----:B------:R-:W-:-:S13]  /*7ce0*/  PLOP3.LUT P5, PT, PT, PT, UP0, 0x80, 0x0 ;  /* 0x000000000000781c */ /* 0x000fda0003faf008 */
[----:B------:R-:W-:Y:S05]  /*7cf0*/  @!P5 BRA `(.L_x_9452) ;  /* 0x000000000004d947 */ /* 0x000fea0003800000 */
[----:B------:R-:W-:Y:S01]  /*7d00*/  BPT.TRAP 0x1 ;  /* 0x000000040000795c */ /* 0x000fe20000300000 */
.L_x_9452:
[----:B------:R-:W-:Y:S01]  /*7d10*/  IMAD R89, R19, 0x8, R18 ;  /* 0x0000000813597824 */ /* 0x000fe200078e0212 */
[----:B------:R-:W-:Y:S01]  /*7d20*/  SHF.L.U32 R100, R190, 0x1f, RZ ;  /* 0x0000001fbe647819 */ /* 0x000fe200000006ff */
[----:B------:R-:W-:Y:S01]  /*7d30*/  BSSY B1, `(.L_x_9453) ;  /* 0x0000004000017945 */ /* 0x000fe20003800000 */
[----:B------:R-:W-:Y:S02]  /*7d40*/  SHF.R.S32.HI R97, RZ, 0x1f, R98 ;  /* 0x0000001fff617819 */ /* 0x000fe40000011462 */
[----:B------:R-:W0:Y:S02]  /*7d50*/  SYNCS.PHASECHK.TRANS64.TRYWAIT P3, [R89+URZ+0x28890], R100 ;  /* 0x02889064590075a7 */ /* 0x000e24000806017f */
[----:B0-----:R-:W-:Y:S05]  /*7d60*/  @!P3 BRA `(.L_x_9454) ;  /* 0x0000019800f8b947 */ /* 0x001fea0003800000 */
.L_x_9762:
[----:B------:R-:W-:Y:S05]  /*7d70*/  BSYNC B1 ;  /* 0x0000000000017941 */ /* 0x000fea0003800000 */
.L_x_9453:
        /* <DEDUP_REMOVED lines=25> */
.L_x_9766:
        /* <DEDUP_REMOVED lines=13> */
.L_x_9457:
[----:B------:R-:W-:Y:S05]  /*7fe0*/  BSYNC B1 ;  /* 0x0000000000017941 */ /* 0x000fea0003800000 */
.L_x_9456:
[----:B------:R-:W-:-:S03]  /*7ff0*/  UMOV UR4, 0xffffffff ;  /* 0xffffffff00047882 */ /* 0x000fc60000000000 */
[----:B------:R-:W-:Y:S05]  /*8000*/  BRA.DIV UR4, `(.L_x_9458) ;  /* 0x0000019a04ac7947 */ /* 0x000fea000b800000 */
[----:B--2-4-:R2:W4:Y:S04]  /*8010*/  SHFL.IDX PT, R41, R45, 0x1, 0x181f ;  /* 0x00381f002d297f89 */ /* 0x01452800000e0000 */
[----:B---3--:R2:W3:Y:S02]  /*8020*/  SHFL.IDX PT, R14, R44, 0x1, 0x181f ;  /* 0x00381f002c0e7f89 */ /* 0x0084e400000e0000 */
.L_x_9770:
        /* <DEDUP_REMOVED lines=14> */
.L_x_9460:
[----:B------:R-:W-:Y:S05]  /*8110*/  BSYNC B1 ;  /* 0x0000000000017941 */ /* 0x000fea0003800000 */
.L_x_9459:
[----:B------:R-:W-:-:S03]  /*8120*/  UMOV UR4, 0xffffffff ;  /* 0xffffffff00047882 */ /* 0x000fc60000000000 */
[----:B------:R-:W-:Y:S05]  /*8130*/  BRA.DIV UR4, `(.L_x_9461) ;  /* 0x0000019a04a87947 */ /* 0x000fea000b800000 */
[----:B---34-:R3:W4:Y:S04]  /*8140*/  SHFL.IDX PT, R41, R45, 0x2, 0x181f ;  /* 0x00581f002d297f89 */ /* 0x01872800000e0000 */
[----:B------:R3:W0:Y:S02]  /*8150*/  SHFL.IDX PT, R14, R44, 0x2, 0x181f ;  /* 0x00581f002c0e7f89 */ /* 0x00062400000e0000 */
.L_x_9774:
        /* <DEDUP_REMOVED lines=14> */
.L_x_9463:
[----:B------:R-:W-:Y:S05]  /*8240*/  BSYNC B1 ;  /* 0x0000000000017941 */ /* 0x000fea0003800000 */
.L_x_9462:
[----:B------:R-:W-:-:S03]  /*8250*/  UMOV UR4, 0xffffffff ;  /* 0xffffffff00047882 */ /* 0x000fc60000000000 */
[----:B------:R-:W-:Y:S05]  /*8260*/  BRA.DIV UR4, `(.L_x_9464) ;  /* 0x0000019a04a47947 */ /* 0x000fea000b800000 */
[----:B0---4-:R0:W4:Y:S04]  /*8270*/  SHFL.IDX PT, R41, R45, 0x3, 0x181f ;  /* 0x00781f002d297f89 */ /* 0x01112800000e0000 */
[----:B------:R0:W0:Y:S02]  /*8280*/  SHFL.IDX PT, R14, R44, 0x3, 0x181f ;  /* 0x00781f002c0e7f89 */ /* 0x00002400000e0000 */
.L_x_9778:
        /* <DEDUP_REMOVED lines=13> */
.L_x_9422:
[----:B------:R-:W-:Y:S05]  /*8360*/  BSYNC B0 ;  /* 0x0000000000007941 */ /* 0x000fea0003800000 */
.L_x_9380:
[----:B------:R-:W5:Y:S01]  /*8370*/  S2R R11, SR_TID.X ;  /* 0x00000000000b7919 */ /* 0x000f620000002100 */
[----:B------:R-:W-:Y:S01]  /*8380*/  @!PT LDS RZ, [RZ] ;  /* 0x00000000fffff984 */ /* 0x000fe20000000800 */
[----:B------:R-:W-:Y:S01]  /*8390*/  @!PT LDS RZ, [RZ] ;  /* 0x00000000fffff984 */ /* 0x000fe20000000800 */
[----:B------:R-:W-:Y:S01]  /*83a0*/  @!PT LDS RZ, [RZ] ;  /* 0x00000000fffff984 */ /* 0x000fe20000000800 */
[----:B------:R-:W-:Y:S01]  /*83b0*/  @!PT LDS RZ, [RZ] ;  /* 0x00000000fffff984 */ /* 0x000fe20000000800 */
[----:B------:R2:W-:Y:S06]  /*83c0*/  MEMBAR.ALL.CTA ;  /* 0x0000000000007992 */ /* 0x0005ec0000008000 */
[----:B--2---:R-:W2:Y:S01]  /*83d0*/  FENCE.VIEW.ASYNC.S ;  /* 0x00000000000073c6 */ /* 0x004ea20000000000 */
[----:B------:R-:W-:Y:S05]  /*83e0*/  WARPSYNC.ALL ;  /* 0x0000000000007948 */ /* 0x000fea0003800000 */
[----:B------:R-:W-:Y:S01]  /*83f0*/  BSSY B0, `(.L_x_9465) ;  /* 0x0000009000007945 */ /* 0x000fe20003800000 */
[----:B-----5:R-:W-:Y:S01]  /*8400*/  LOP3.LUT R11, R11, 0x7f, RZ, 0xc0, !PT ;  /* 0x0000007f0b0b7812 */ /* 0x020fe200078ec0ff */
[----:B--2---:R2:W-:Y:S03]  /*8410*/  BAR.SYNC.DEFER_BLOCKING R92, 0x80 ;  /* 0x0002005c0000751d */ /* 0x0045e60000010000 */
[----:B------:R-:W-:-:S13]  /*8420*/  ISETP.NE.AND P3, PT, R11, RZ, PT ;  /* 0x000000ff0b00720c */ /* 0x000fda0003f65270 */
[----:B------:R-:W-:-:S05]  /*8430*/  @!P3 VIADD R11, R89, 0x288a0 ;  /* 0x000288a0590bb836 */ /* 0x000fca0000000000 */
[----:B------:R-:W-:-:S04]  /*8440*/  @!P3 PRMT R11, RZ, 0x654, R11 ;  /* 0x00000654ff0bb816 */ /* 0x000fc8000000000b */
[----:B------:R2:W-:Y:S01]  /*8450*/  @!P3 SYNCS.ARRIVE.TRANS64.RED.A1T0 RZ, [R11+URZ], RZ ;  /* 0x000000ff0bffb9a7 */ /* 0x0005e2000810043f */
[----:B------:R-:W-:Y:S05]  /*8460*/  @!P5 BRA `(.L_x_9466) ;  /* 0x000000000004d947 */ /* 0x000fea0003800000 */
[----:B------:R-:W-:Y:S01]  /*8470*/  BPT.TRAP 0x1 ;  /* 0x000000040000795c */ /* 0x000fe20000300000 */
.L_x_9466:
[----:B------:R-:W-:Y:S05]  /*8480*/  BSYNC B0 ;  /* 0x0000000000007941 */ /* 0x000fea0003800000 */
.L_x_9465:
[----:B------:R-:W5:Y:S01]  /*8490*/  SYNCS.PHASECHK.TRANS64.TRYWAIT P4, [R89+URZ+0x288b0], R100 ;  /* 0x0288b064590075a7 */ /* 0x000f62000808017f */
[----:B------:R-:W-:Y:S01]  /*84a0*/  ULDC UR37, c[0x0][0x2f4] ;  /* 0x0000bd0000257ab9 */ /* 0x000fe20000000800 */
[----:B------:R-:W-:Y:S04]  /*84b0*/  BSSY B0, `(.L_x_9467) ;  /* 0x0000002000007945 */ /* 0x000fe80003800000 */
[----:B-----5:R-:W-:Y:S05]  /*84c0*/  @!P4 BRA `(.L_x_9468) ;  /* 0x000001980054c947 */ /* 0x020fea0003800000 */
.L_x_9779:
[----:B------:R-:W-:Y:S05]  /*84d0*/  BSYNC B0 ;  /* 0x0000000000007941 */ /* 0x000fea0003800000 */
.L_x_9467:
[----:B------:R-:W-:Y:S01]  /*84e0*/  ULDC.64 UR4, c[0x0][0x328] ;  /* 0x0000ca0000047ab9 */ /* 0x000fe20000000a00 */
[----:B------:R-:W-:Y:S01]  /*84f0*/  ULDC.64 UR6, c[0x0][0x318] ;  /* 0x0000c60000067ab9 */ /* 0x000fe20000000a00 */
[----:B------:R-:W-:Y:S01]  /*8500*/  IMAD R97, R97, UR4, RZ ;  /* 0x0000000461617c24 */ /* 0x000fe2000f8e02ff */
[----:B------:R-:W-:Y:S01]  /*8510*/  BSSY B0, `(.L_x_9469) ;  /* 0x000001d000007945 */ /* 0x000fe20003800000 */
[----:B0---4-:R-:W-:-:S04]  /*8520*/  IMAD.WIDE.U32 R12, R98, UR4, RZ ;  /* 0x00000004620c7c25 */ /* 0x011fc8000f8e00ff */
[----:B------:R-:W-:Y:S01]  /*8530*/  IMAD R97, R98, UR5, R97 ;  /* 0x0000000562617c24 */ /* 0x000fe2000f8e0261 */
[----:B------:R-:W-:Y:S01]  /*8540*/  ULDC.64 UR4, c[0x0][0x338] ;  /* 0x0000ce0000047ab9 */ /* 0x000fe20000000a00 */
[----:B------:R-:W-:Y:S02]  /*8550*/  IMAD.IADD R95, R95, 0x1, -R187 ;  /* 0x000000015f5f7824 */ /* 0x000fe400078e0abb */
[----:B------:R-:W-:Y:S02]  /*8560*/  IMAD R96, R96, UR4, RZ ;  /* 0x0000000460607c24 */ /* 0x000fe4000f8e02ff */
[----:B------:R-:W-:Y:S02]  /*8570*/  IMAD.IADD R13, R13, 0x1, R97 ;  /* 0x000000010d0d7824 */ /* 0x000fe400078e0261 */
[C---:B--2---:R-:W-:Y:S02]  /*8580*/  IMAD R11, R99.reuse, UR5, R96 ;  /* 0x00000005630b7c24 */ /* 0x044fe4000f8e0260 */
[----:B------:R-:W-:Y:S01]  /*8590*/  IMAD.WIDE.U32 R12, R99, UR4, R12 ;  /* 0x00000004630c7c25 */ /* 0x000fe2000f8e000c */
[----:B------:R-:W-:-:S03]  /*85a0*/  ULDC.64 UR4, c[0x0][0x330] ;  /* 0x0000cc0000047ab9 */ /* 0x000fc60000000a00 */
[----:B------:R-:W-:Y:S02]  /*85b0*/  IMAD.IADD R13, R13, 0x1, R11 ;  /* 0x000000010d0d7824 */ /* 0x000fe400078e020b */
[----:B------:R-:W-:-:S04]  /*85c0*/  IMAD.WIDE.U32 R12, R188, UR4, R12 ;  /* 0x00000004bc0c7c25 */ /* 0x000fc8000f8e000c */
[----:B------:R-:W-:Y:S01]  /*85d0*/  IMAD R11, R188, UR5, R13 ;  /* 0x00000005bc0b7c24 */ /* 0x000fe2000f8e020d */
[----:B-1-3--:R-:W-:-:S04]  /*85e0*/  LEA R44, P4, R12, UR6, 0x1 ;  /* 0x000000060c2c7c11 */ /* 0x00afc8000f8808ff */
        /* <DEDUP_REMOVED lines=15> */
.L_x_9470:
[----:B------:R-:W-:Y:S05]  /*86e0*/  BSYNC B0 ;  /* 0x0000000000007941 */ /* 0x000fea0003800000 */
.L_x_9469:
        /* <DEDUP_REMOVED lines=15> */
.L_x_9472:
[----:B------:R-:W-:Y:S05]  /*87e0*/  BSYNC B0 ;  /* 0x0000000000007941 */ /* 0x000fea0003800000 */
.L_x_9471:
        /* <DEDUP_REMOVED lines=15> */
.L_x_9474:
[----:B------:R-:W-:Y:S05]  /*88e0*/  BSYNC B0 ;  /* 0x0000000000007941 */ /* 0x000fea0003800000 */
.L_x_9473:
        /* <DEDUP_REMOVED lines=15> */
.L_x_9476:
[----:B------:R-:W-:Y:S05]  /*89e0*/  BSYNC B0 ;  /* 0x0000000000007941 */ /* 0x000fea0003800000 */
.L_x_9475:
        /* <DEDUP_REMOVED lines=13> */
[----:B---3--:R-:W-:Y:S02]  /*8ac0*/  SEL R11, RZ, 0x1, P3 ;  /* 0x00000001ff0b7807 */ /* 0x008fe40001800000 */
[----:B------:R-:W-:Y:S02]  /*8ad0*/  SEL R19, R19, RZ, P3 ;  /* 0x000000ff13137207 */ /* 0x000fe40001800000 */
[----:B------:R-:W-:Y:S01]  /*8ae0*/  LOP3.LUT R190, R190, R11, RZ, 0x3c, !PT ;  /* 0x0000000bbebe7212 */ /* 0x000fe200078e3cff */
[----:B------:R-:W-:Y:S06]  /*8af0*/  @P4 BRA `(.L_x_9477) ;  /* 0xffffff98003c4947 */ /* 0x000fec000383ffff */
[----:B0-----:R-:W0:Y:S01]  /*8b00*/  S2R R12, SR_TID.X ;  /* 0x00000000000c7919 */ /* 0x001e220000002100 */
[----:B------:R-:W-:Y:S02]  /*8b10*/  PLOP3.LUT P0, PT, PT, PT, PT, 0x8, 0x0 ;  /* 0x000000000000781c */ /* 0x000fe40003f0e170 */
[----:B0-----:R-:W-:-:S04]  /*8b20*/  SHF.R.U32.HI R12, RZ, 0x7, R12 ;  /* 0x00000007ff0c7819 */ /* 0x001fc8000001160c */
[----:B------:R-:W-:-:S13]  /*8b30*/  ISETP.NE.AND P4, PT, R12, 0x1, PT ;  /* 0x000000010c00780c */ /* 0x000fda0003f85270 */
[----:B------:R-:W-:Y:S06]  /*8b40*/  @!P4 BAR.ARV 0x9, 0x100 ;  /* 0x024400000000cb1d */ /* 0x000fec0000002000 */
.L_x_9375:
[----:B------:R-:W0:Y:S01]  /*8b50*/  LDC R0, c[0x0][0x448] ;  /* 0x00011200ff007b82 */ /* 0x000e220000000800 */
[----:B------:R-:W-:Y:S01]  /*8b60*/  IMAD.MOV.U32 R88, RZ, RZ, RZ ;  /* 0x000000ffff587224 */ /* 0x000fe200078e00ff */
[----:B0-----:R-:W-:Y:S01]  /*8b70*/  ISETP.NE.AND P1, PT, R0, 0x1, PT ;  /* 0x000000010000780c */ /* 0x001fe20003f25270 */
[----:B------:R-:W-:-:S12]  /*8b80*/  VIADD R0, R192, 0x7f ;  /* 0x0000007fc0007836 */ /* 0x000fd80000000000 */
[----:B------:R-:W0:Y:S08]  /*8b90*/  @P1 LDC R3, c[0x0][0x44c] ;  /* 0x00011300ff031b82 */ /* 0x000e300000000800 */
[----:B------:R-:W3:Y:S01]  /*8ba0*/  @P1 LDC R4, c[0x0][0x450] ;  /* 0x00011400ff041b82 */ /* 0x000ee20000000800 */
[----:B0-----:R-:W-:-:S05]  /*8bb0*/  @P1 IMAD.HI.U32 R3, R0, R3, RZ ;  /* 0x0000000300031227 */ /* 0x001fca00078e00ff */
[----:B---3--:R-:W-:-:S05]  /*8bc0*/  @P1 SHF.R.U32.HI R0, RZ, R4, R3 ;  /* 0x00000004ff001219 */ /* 0x008fca0000011603 */
[----:B------:R-:W-:-:S05]  /*8bd0*/  IMAD.IADD R0, R93, 0x1, R0 ;  /* 0x000000015d007824 */ /* 0x000fca00078e0200 */
[----:B------:R-:W-:-:S04]  /*8be0*/  SHF.R.S32.HI R3, RZ, 0x1f, R0 ;  /* 0x0000001fff037819 */ /* 0x000fc80000011400 */
[----:B------:R-:W-:-:S04]  /*8bf0*/  LEA.HI R3, R3, R0, RZ, 0x7 ;  /* 0x0000000003037211 */ /* 0x000fc800078f38ff */
[----:B------:R-:W-:-:S04]  /*8c00*/  SHF.R.S32.HI R3, RZ, 0x7, R3 ;  /* 0x00000007ff037819 */ /* 0x000fc80000011403 */
[----:B------:R-:W-:-:S04]  /*8c10*/  VIMNMX R94, R94, R3, PT ;  /* 0x000000035e5e7248 */ /* 0x000fc80003fe0100 */
[----:B------:R-:W-:Y:S01]  /*8c20*/  ISETP.GE.AND P1, PT, R94, 0x1, PT ;  /* 0x000000015e00780c */ /* 0x000fe20003f26270 */
[----:B------:R-:W-:-:S12]  /*8c30*/  @P0 BRA `(.L_x_9478) ;  /* 0x00000000000c0947 */ /* 0x000fd80003800000 */
[----:B------:R-:W0:Y:S01]  /*8c40*/  FENCE.VIEW.ASYNC.G ;  /* 0x00000000000073c6 */ /* 0x000e220000000100 */
[----:B------:R-:W-:Y:S05]  /*8c50*/  WARPSYNC.ALL ;  /* 0x0000000000007948 */ /* 0x000fea0003800000 */
[----:B0-----:R-:W-:Y:S06]  /*8c60*/  BAR.ARV 0xc, 0x180 ;  /* 0x0306000000007b1d */ /* 0x001fec0000002000 */
.L_x_9478:
        /* <DEDUP_REMOVED lines=31> */
.L_x_9480:
[----:B------:R-:W-:Y:S05]  /*8e60*/  BSYNC B0 ;  /* 0x0000000000007941 */ /* 0x000fea0003800000 */
.L_x_9479:
[-C--:B------:R-:W-:Y:S01]  /*8e70*/  IMAD R199, R212, R88.reuse, RZ ;  /* 0x00000058d4c77224 */ /* 0x080fe200078e02ff */
[----:B------:R-:W-:Y:S01]  /*8e80*/  PLOP3.LUT P0, PT, PT, PT, PT, 0x80, 0x0 ;  /* 0x000000000000781c */ /* 0x000fe20003f0f070 */
[----:B------:R-:W-:Y:S01]  /*8e90*/  IMAD.MOV.U32 R0, RZ, RZ, RZ ;  /* 0x000000ffff007224 */ /* 0x000fe200078e00ff */
[----:B------:R-:W-:Y:S01]  /*8ea0*/  CS2R R150, SRZ ;  /* 0x0000000000967805 */ /* 0x000fe2000001ff00 */
[----:B------:R-:W-:Y:S01]  /*8eb0*/  IMAD.MOV.U32 R3, RZ, RZ, RZ ;  /* 0x000000ffff037224 */ /* 0x000fe200078e00ff */
[----:B------:R-:W-:Y:S02]  /*8ec0*/  VIADDMNMX R88, R199, R88, R94, PT ;  /* 0x00000058c7587246 */ /* 0x000fe4000380015e */
[----:B------:R-:W-:Y:S02]  /*8ed0*/  CS2R R148, SRZ ;  /* 0x0000000000947805 */ /* 0x000fe4000001ff00 */
        /* <DEDUP_REMOVED lines=28> */
[----:B----4-:R-:W-:Y:S02]  /*90a0*/  CS2R R92, SRZ ;  /* 0x00000000005c7805 */ /* 0x010fe4000001ff00 */
[----:B------:R-:W-:Y:S02]  /*90b0*/  CS2R R90, SRZ ;  /* 0x00000000005a7805 */ /* 0x000fe4000001ff00 */
[----:B------:R-:W-:Y:S01]  /*90c0*/  CS2R R20, SRZ ;  /* 0x0000000000147805 */ /* 0x000fe2000001ff00 */
[----:B------:R-:W-:Y:S06]  /*90d0*/  @!P1 BRA `(.L_x_9481) ;  /* 0x000000d400609947 */ /* 0x000fec0003800000 */
[----:B------:R-:W-:-:S03]  /*90e0*/  UMOV UR4, 0xffffffff ;  /* 0xffffffff00047882 */ /* 0x000fc60000000000 */
[----:B------:R-:W-:Y:S05]  /*90f0*/  BRA.DIV UR4, `(.L_x_9482) ;  /* 0x0000018e045c7947 */ /* 0x000fea000b800000 */
[----:B------:R-:W0:Y:S02]  /*9100*/  S2R R3, SR_TID.X ;  /* 0x0000000000037919 */ /* 0x000e240000002100 */
[----:B0-----:R-:W-:-:S05]  /*9110*/  VIADD R3, R3, 0xffffff80 ;  /* 0xffffff8003037836 */ /* 0x001fca0000000000 */
[----:B------:R-:W-:-:S04]  /*9120*/  SHF.R.S32.HI R0, RZ, 0x1f, R3 ;  /* 0x0000001fff007819 */ /* 0x000fc80000011403 */
[----:B------:R-:W-:-:S04]  /*9130*/  LEA.HI R0, R0, R3, RZ, 0x7 ;  /* 0x0000000300007211 */ /* 0x000fc800078f38ff */
[----:B------:R-:W-:-:S05]  /*9140*/  SHF.R.S32.HI R0, RZ, 0x7, R0 ;  /* 0x00000007ff007819 */ /* 0x000fca0000011400 */
[----:B------:R0:W3:Y:S02]  /*9150*/  SHFL.IDX PT, R191, R0, RZ, 0x1f ;  /* 0x00001fff00bf7589 */ /* 0x0000e400000e0000 */
.L_x_9782:
[----:B0--3--:R-:W-:Y:S01]  /*9160*/  LEA.HI R0, R191, R191, RZ, 0x1 ;  /* 0x000000bfbf007211 */ /* 0x009fe200078f08ff */
        /* <DEDUP_REMOVED lines=14> */
[----:B------:R-:W-:Y:S01]  /*9250*/  MOV R5, UR5 ;  /* 0x0000000500057c02 */ /* 0x000fe20008000f00 */
        /* <DEDUP_REMOVED lines=9> */
[----:B-1-3-5:R-:W-:Y:S05]  /*92f0*/  CALL.ABS.NOINC R14 ;  /* 0x000000000e007343 */ /* 0x02afea0003c00000 */
.L_x_9483:
        /* <DEDUP_REMOVED lines=13> */
.L_x_9487:
[----:B---3--:R3:W4:Y:S02]  /*93d0*/  SYNCS.PHASECHK.TRANS64.TRYWAIT P0, [R18+URZ+0x28800], R3 ;  /* 0x02880003120075a7 */ /* 0x008724000800017f */
[----:B----4-:R-:W-:Y:S05]  /*93e0*/  @!P0 NANOSLEEP.SYNCS 0x989680 ;  /* 0x009896800000895d */ /* 0x010fea0003900000 */
[----:B------:R-:W4:Y:S02]  /*93f0*/  @!P0 SYNCS.PHASECHK.TRANS64 P0, [R18+URZ+0x28800], R3 ;  /* 0x02880003120085a7 */ /* 0x000f24000800007f */
[----:B----4-:R-:W-:Y:S05]  /*9400*/  @!P0 BRA `(.L_x_9487) ;  /* 0xfffffffc00f08947 */ /* 0x010fea000383ffff */
.L_x_9486:
[----:B------:R-:W-:Y:S05]  /*9410*/  BSYNC B0 ;  /* 0x0000000000007941 */ /* 0x000fea0003800000 */
.L_x_9485:
[----:B------:R-:W-:Y:S05]  /*9420*/  BRA `(.L_x_9488) ;  /* 0x0000005400207947 */ /* 0x000fea0003800000 */
.L_x_9484:
[----:B------:R-:W-:Y:S01]  /*9430*/  ISETP.NE.AND P0, PT, R25, RZ, PT ;  /* 0x000000ff1900720c */ /* 0x000fe20003f05270 */
[----:B------:R-:W-:Y:S01]  /*9440*/  ULDC.64 UR4, c[0x0][0x3f8] ;  /* 0x0000fe0000047ab9 */ /* 0x000fe20000000a00 */
[----:B-----5:R-:W-:Y:S01]  /*9450*/  SHF.R.S32.HI R0, RZ, 0x1f, R24 ;  /* 0x0000001fff007819 */ /* 0x020fe20000011418 */
[----:B------:R-:W-:Y:S01]  /*9460*/  ULDC.64 UR6, c[0x0][0x408] ;  /* 0x0001020000067ab9 */ /* 0x000fe20000000a00 */
[----:B------:R-:W-:-:S04]  /*9470*/  IMAD.WIDE.U32 R26, R24, UR4, RZ ;  /* 0x00000004181a7c25 */ /* 0x000fc8000f8e00ff */
[C---:B------:R-:W-:Y:S02]  /*9480*/  IMAD R3, R0.reuse, UR4, RZ ;  /* 0x0000000400037c24 */ /* 0x040fe4000f8e02ff */
[----:B------:R-:W-:Y:S02]  /*9490*/  IMAD R5, R0, UR6, RZ ;  /* 0x0000000600057c24 */ /* 0x000fe4000f8e02ff */
        /* <DEDUP_REMOVED lines=21> */
[----:B-1-3--:R-:W-:Y:S05]  /*95f0*/  CALL.ABS.NOINC R14 ;  /* 0x000000000e007343 */ /* 0x00afea0003c00000 */
.L_x_9489:
[----:B------:R-:W-:Y:S01]  /*9600*/  ULDC.U8 UR4, c[0x0][0x410] ;  /* 0x0001040000047ab9 */ /* 0x000fe20000000000 */
[----:B------:R-:W-:Y:S01]  /*9610*/  IMAD.IADD R56, R187, 0x1, R192 ;  /* 0x00000001bb387824 */ /* 0x000fe200078e02c0 */
[----:B------:R-:W-:Y:S01]  /*9620*/  ISETP.NE.AND P0, PT, RZ, UR4, PT ;  /* 0x00000004ff007c0c */ /* 0x000fe2000bf05270 */
[----:B------:R-:W-:Y:S01]  /*9630*/  BSSY B0, `(.L_x_9490) ;  /* 0x000051f000007945 */ /* 0x000fe20003800000 */
[----:B------:R-:W-:Y:S01]  /*9640*/  LEA R37, R200, UR40, 0x1 ;  /* 0x00000028c8257c11 */ /* 0x000fe2000f8e08ff */
        /* <DEDUP_REMOVED lines=34> */
[----:B------:R0:W4:Y:S04]  /*9870*/  SHFL.IDX PT, R4, R8, RZ, 0x181f ;  /* 0x00181fff08047589 */ /* 0x00012800000e0000 */
[----:B------:R0:W0:Y:S02]  /*9880*/  SHFL.IDX PT, R14, R7, RZ, 0x181f ;  /* 0x00181fff070e7589 */ /* 0x00002400000e0000 */
.L_x_9788:
        /* <DEDUP_REMOVED lines=25> */
[C---:B----4-:R-:W-:Y:S02]  /*9a20*/  @!P4 IMAD.X R13, R4.reuse, 0x1, R13, P1 ;  /* 0x00000001040dc824 */ /* 0x050fe400008e060d */
[----:B------:R-:W-:Y:S01]  /*9a30*/  @!P5 IMAD.X R15, R4, 0x1, R9, P3 ;  /* 0x00000001040fd824 */ /* 0x000fe200018e0609 */
[----:B------:R0:W5:Y:S04]  /*9a40*/  @!P5 LD.E.64 R40, desc[UR42][R20.64] ;  /* 0x0000002a1428d980 */ /* 0x000168000c101b00 */
[----:B------:R0:W5:Y:S04]  /*9a50*/  @!P5 LD.E.64 R38, desc[UR42][R14.64] ;  /* 0x0000002a0e26d980 */ /* 0x000168000c101b00 */
[----:B------:R0:W5:Y:S04]  /*9a60*/  @!P4 LD.E.64 R46, desc[UR42][R10.64] ;  /* 0x0000002a0a2ec980 */ /* 0x000168000c101b00 */
[----:B------:R0:W5:Y:S02]  /*9a70*/  @!P4 LD.E.64 R48, desc[UR42][R12.64] ;  /* 0x0000002a0c30c980 */ /* 0x000164000c101b00 */
.L_x_9494:
[----:B------:R-:W-:Y:S05]  /*9a80*/  BSYNC B1 ;  /* 0x0000000000017941 */ /* 0x000fea0003800000 */
.L_x_9493:
[----:B--2--5:R-:W-:Y:S01]  /*9a90*/  IMAD.MOV.U32 R0, RZ, RZ, R48 ;  /* 0x000000ffff007224 */ /* 0x024fe200078e0030 */
[----:B----4-:R-:W-:Y:S01]  /*9aa0*/  MOV R4, R38 ;  /* 0x0000002600047202 */ /* 0x010fe20000000f00 */
[----:B---3--:R-:W-:Y:S01]  /*9ab0*/  IMAD.MOV.U32 R3, RZ, RZ, R49 ;  /* 0x000000ffff037224 */ /* 0x008fe200078e0031 */
[----:B------:R-:W-:Y:S01]  /*9ac0*/  UMOV UR4, 0xffffffff ;  /* 0xffffffff00047882 */ /* 0x000fe20000000000 */
        /* <DEDUP_REMOVED lines=10> */
[----:B-1----:R-:W-:Y:S02]  /*9b70*/  CS2R R42, SRZ ;  /* 0x00000000002a7805 */ /* 0x002fe4000001ff00 */
[----:B------:R-:W-:Y:S02]  /*9b80*/  PRMT R51, R51, 0x5410, R3 ;  /* 0x0000541033337816 */ /* 0x000fe40000000003 */
[----:B------:R-:W-:Y:S02]  /*9b90*/  PRMT R74, R4, 0x7610, R74 ;  /* 0x00007610044a7816 */ /* 0x000fe4000000004a */
[----:B------:R-:W-:Y:S01]  /*9ba0*/  PRMT R73, R9, 0x7610, R73 ;  /* 0x0000761009497816 */ /* 0x000fe20000000049 */
[----:B------:R-:W-:Y:S06]  /*9bb0*/  BRA.DIV UR4, `(.L_x_9495) ;  /* 0x00000186045c7947 */ /* 0x000fec000b800000 */
[----:B------:R1:W2:Y:S04]  /*9bc0*/  SHFL.IDX PT, R0, R6, 0x1, 0x181f ;  /* 0x00381f0006007f89 */ /* 0x0002a800000e0000 */
[----:B------:R1:W3:Y:S04]  /*9bd0*/  SHFL.IDX PT, R3, R5, 0x1, 0x181f ;  /* 0x00381f0005037f89 */ /* 0x0002e800000e0000 */
[----:B------:R1:W4:Y:S04]  /*9be0*/  SHFL.IDX PT, R4, R8, 0x1, 0x181f ;  /* 0x00381f0008047f89 */ /* 0x00032800000e0000 */
[----:B0-----:R1:W0:Y:S02]  /*9bf0*/  SHFL.IDX PT, R14, R7, 0x1, 0x181f ;  /* 0x00381f00070e7f89 */ /* 0x00122400000e0000 */
.L_x_9794:
        /* <DEDUP_REMOVED lines=24> */
[C---:B----4-:R-:W-:Y:S01]  /*9d80*/  @!P4 IMAD.X R13, R4.reuse, 0x1, R9, P1 ;  /* 0x00000001040dc824 */ /* 0x050fe200008e0609 */
[----:B------:R0:W5:Y:S01]  /*9d90*/  @!P5 LD.E.64 R30, desc[UR42][R20.64] ;  /* 0x0000002a141ed980 */ /* 0x000162000c101b00 */
[----:B------:R-:W-:-:S03]  /*9da0*/  @!P5 IMAD.X R15, R4, 0x1, R15, P3 ;  /* 0x00000001040fd824 */ /* 0x000fc600018e060f */
[----:B------:R0:W5:Y:S04]  /*9db0*/  @!P4 LD.E.64 R44, desc[UR42][R10.64] ;  /* 0x0000002a0a2cc980 */ /* 0x000168000c101b00 */
[----:B------:R0:W5:Y:S04]  /*9dc0*/  @!P5 LD.E.64 R28, desc[UR42][R14.64] ;  /* 0x0000002a0e1cd980 */ /* 0x000168000c101b00 */
[----:B------:R0:W5:Y:S02]  /*9dd0*/  @!P4 LD.E.64 R42, desc[UR42][R12.64] ;  /* 0x0000002a0c2ac980 */ /* 0x000164000c101b00 */
.L_x_9497:
[----:B------:R-:W-:Y:S05]  /*9de0*/  BSYNC B1 ;  /* 0x0000000000017941 */ /* 0x000fea0003800000 */
.L_x_9496:
[----:B--2--5:R-:W-:Y:S01]  /*9df0*/  IMAD.MOV.U32 R0, RZ, RZ, R42 ;  /* 0x000000ffff007224 */ /* 0x024fe200078e002a */
[----:B------:R-:W-:Y:S01]  /*9e00*/  UMOV UR4, 0xffffffff ;  /* 0xffffffff00047882 */ /* 0x000fe20000000000 */
[----:B---3--:R-:W-:Y:S02]  /*9e10*/  IMAD.MOV.U32 R3, RZ, RZ, R43 ;  /* 0x000000ffff037224 */ /* 0x008fe400078e002b */
[----:B----4-:R-:W-:Y:S01]  /*9e20*/  IMAD.MOV.U32 R4, RZ, RZ, R28 ;  /* 0x000000ffff047224 */ /* 0x010fe200078e001c */
        /* <DEDUP_REMOVED lines=14> */
[----:B------:R2:W3:Y:S04]  /*9f10*/  SHFL.IDX PT, R0, R6, 0x2, 0x181f ;  /* 0x00581f0006007f89 */ /* 0x0004e800000e0000 */
[----:B------:R2:W4:Y:S04]  /*9f20*/  SHFL.IDX PT, R3, R5, 0x2, 0x181f ;  /* 0x00581f0005037f89 */ /* 0x00052800000e0000 */
[----:B------:R2:W1:Y:S04]  /*9f30*/  SHFL.IDX PT, R4, R8, 0x2, 0x181f ;  /* 0x00581f0008047f89 */ /* 0x00046800000e0000 */
[----:B0-----:R2:W0:Y:S02]  /*9f40*/  SHFL.IDX PT, R14, R7, 0x2, 0x181f ;  /* 0x00581f00070e7f89 */ /* 0x00142400000e0000 */
.L_x_9800:
        /* <DEDUP_REMOVED lines=17> */
[CC--:B----4-:R-:W-:Y:S02]  /*a060*/  @!P4 IADD3 R10, P0, R3.reuse, R12.reuse, RZ ;  /* 0x0000000c030ac210 */ /* 0x0d0fe40007f1e0ff */
[-C--:B------:R-:W-:Y:S02]  /*a070*/  @!P5 IADD3 R20, P2, R3, R11.reuse, RZ ;  /* 0x0000000b0314d210 */ /* 0x080fe40007f5e0ff */
[C---:B0-----:R-:W-:Y:S02]  /*a080*/  @!P4 IADD3 R12, P1, R14.reuse, R12, RZ ;  /* 0x0000000c0e0cc210 */ /* 0x041fe40007f3e0ff */
[----:B------:R-:W-:Y:S01]  /*a090*/  @!P5 IADD3 R14, P3, R14, R11, RZ ;  /* 0x0000000b0e0ed210 */ /* 0x000fe20007f7e0ff */
[----:B---3--:R-:W-:Y:S01]  /*a0a0*/  @!P5 IMAD.X R21, R0, 0x1, R15, P2 ;  /* 0x000000010015d824 */ /* 0x008fe200010e060f */
        /* <DEDUP_REMOVED lines=9> */
.L_x_9500:
[----:B------:R-:W-:Y:S05]  /*a140*/  BSYNC B1 ;  /* 0x0000000000017941 */ /* 0x000fea0003800000 */
.L_x_9499:
[----:B---3-5:R-:W-:Y:S01]  /*a150*/  IMAD.MOV.U32 R0, RZ, RZ, R32 ;  /* 0x000000ffff007224 */ /* 0x028fe200078e0020 */
[----:B------:R-:W-:Y:S01]  /*a160*/  UMOV UR4, 0xffffffff ;  /* 0xffffffff00047882 */ /* 0x000fe20000000000 */
[----:B----4-:R-:W-:Y:S01]  /*a170*/  IMAD.MOV.U32 R3, RZ, RZ, R33 ;  /* 0x000000ffff037224 */ /* 0x010fe200078e0021 */
        /* <DEDUP_REMOVED lines=17> */
[----:B------:R0:W3:Y:S04]  /*a290*/  SHFL.IDX PT, R3, R5, 0x3, 0x181f ;  /* 0x00781f0005037f89 */ /* 0x0000e800000e0000 */
[----:B------:R0:W4:Y:S04]  /*a2a0*/  SHFL.IDX PT, R4, R8, 0x3, 0x181f ;  /* 0x00781f0008047f89 */ /* 0x00012800000e0000 */
[----:B------:R0:W0:Y:S02]  /*a2b0*/  SHFL.IDX PT, R14, R7, 0x3, 0x181f ;  /* 0x00781f00070e7f89 */ /* 0x00002400000e0000 */
.L_x_9806:
[----:B------:R-:W-:Y:S01]  /*a2c0*/  IADD3 R56, R56, 0x60, RZ ;  /* 0x0000006038387810 */ /* 0x000fe20007ffe0ff */
[----:B------:R-:W-:Y:S01]  /*a2d0*/  BSSY B1, `(.L_x_9502) ;  /* 0x000001d000017945 */ /* 0x000fe20003800000 */
[----:B0-2---:R-:W-:Y:S02]  /*a2e0*/  CS2R R8, SRZ ;  /* 0x0000000000087805 */ /* 0x005fe4000001ff00 */
[----:B------:R-:W-:Y:S02]  /*a2f0*/  CS2R R12, SRZ ;  /* 0x00000000000c7805 */ /* 0x000fe4000001ff00 */
[----:B------:R-:W-:Y:S02]  /*a300*/  ISETP.GE.AND P0, PT, R56, R67, PT ;  /* 0x000000433800720c */ /* 0x000fe40003f06270 */
[----:B------:R-:W-:-:S11]  /*a310*/  CS2R R10, SRZ ;  /* 0x00000000000a7805 */ /* 0x000fd6000001ff00 */
        /* <DEDUP_REMOVED lines=9> */
[CC--:B---3--:R-:W-:Y:S02]  /*a3b0*/  @!P4 IADD3 R6, P0, R3.reuse, R68.reuse, RZ ;  /* 0x000000440306c210 */ /* 0x0c8fe40007f1e0ff */
[----:B------:R-:W-:Y:S02]  /*a3c0*/  @!P4 IADD3 R68, P1, R14, R68, RZ ;  /* 0x000000440e44c210 */ /* 0x000fe40007f3e0ff */
[----:B------:R-:W-:Y:S02]  /*a3d0*/  @!P5 IADD3 R76, P2, R3, R15, RZ ;  /* 0x0000000f034cd210 */ /* 0x000fe40007f5e0ff */
[----:B------:R-:W-:-:S02]  /*a3e0*/  CS2R R12, SRZ ;  /* 0x00000000000c7805 */ /* 0x000fc4000001ff00 */
[----:B------:R-:W-:Y:S02]  /*a3f0*/  @!P5 IADD3 R14, P3, R14, R15, RZ ;  /* 0x0000000f0e0ed210 */ /* 0x000fe40007f7e0ff */
[----:B------:R-:W-:Y:S01]  /*a400*/  CS2R R20, SRZ ;  /* 0x0000000000147805 */ /* 0x000fe2000001ff00 */
[C---:B-1----:R-:W-:Y:S02]  /*a410*/  @!P4 IMAD.X R7, R0.reuse, 0x1, R5, P0 ;  /* 0x000000010007c824 */ /* 0x042fe400000e0605 */
[--C-:B------:R-:W-:Y:S02]  /*a420*/  @!P5 IMAD.X R77, R0, 0x1, R9.reuse, P2 ;  /* 0x00000001004dd824 */ /* 0x100fe400010e0609 */
[C---:B----4-:R-:W-:Y:S01]  /*a430*/  @!P5 IMAD.X R15, R4.reuse, 0x1, R9, P3 ;  /* 0x00000001040fd824 */ /* 0x050fe200018e0609 */
[----:B------:R-:W-:Y:S01]  /*a440*/  CS2R R8, SRZ ;  /* 0x0000000000087805 */ /* 0x000fe2000001ff00 */
[----:B------:R-:W-:Y:S01]  /*a450*/  @!P4 IMAD.X R69, R4, 0x1, R5, P1 ;  /* 0x000000010445c824 */ /* 0x000fe200008e0605 */
[----:B------:R0:W5:Y:S04]  /*a460*/  @!P5 LD.E.64 R10, desc[UR42][R76.64] ;  /* 0x0000002a4c0ad980 */ /* 0x000168000c101b00 */
[----:B------:R0:W5:Y:S04]  /*a470*/  @!P5 LD.E.64 R8, desc[UR42][R14.64] ;  /* 0x0000002a0e08d980 */ /* 0x000168000c101b00 */
[----:B------:R0:W5:Y:S04]  /*a480*/  @!P4 LD.E.64 R12, desc[UR42][R6.64] ;  /* 0x0000002a060cc980 */ /* 0x000168000c101b00 */
[----:B------:R0:W5:Y:S02]  /*a490*/  @!P4 LD.E.64 R20, desc[UR42][R68.64] ;  /* 0x0000002a4414c980 */ /* 0x000164000c101b00 */
.L_x_9503:
[----:B------:R-:W-:Y:S05]  /*a4a0*/  BSYNC B1 ;  /* 0x0000000000017941 */ /* 0x000fea0003800000 */
.L_x_9502:
[----:B------:R-:W-:Y:S01]  /*a4b0*/  ULEA.HI UR4, UR39, UR39, URZ, 0x1 ;  /* 0x0000002727047291 */ /* 0x000fe2000f8f083f */
[----:B----45:R-:W-:Y:S01]  /*a4c0*/  IMAD.MOV.U32 R4, RZ, RZ, R21 ;  /* 0x000000ffff047224 */ /* 0x030fe200078e0015 */
[----:B-1----:R-:W-:Y:S01]  /*a4d0*/  VIADDMNMX R0, R67, -R192, 0x80, PT ;  /* 0x0000008043007446 */ /* 0x002fe200038009c0 */
[----:B---3--:R-:W-:Y:S01]  /*a4e0*/  IMAD.MOV.U32 R3, RZ, RZ, R20 ;  /* 0x000000ffff037224 */ /* 0x008fe200078e0014 */
        /* <DEDUP_REMOVED lines=19> */
.L_x_9807:
[----:B------:R-:W-:Y:S05]  /*a620*/  BSYNC B1 ;  /* 0x0000000000017941 */ /* 0x000fea0003800000 */
.L_x_9504:
[----:B------:R-:W-:Y:S01]  /*a630*/  BSSY B1, `(.L_x_9506) ;  /* 0x0000067000017945 */ /* 0x000fe20003800000 */
[----:B------:R-:W-:Y:S02]  /*a640*/  PRMT R15, R4, 0x7610, R15 ;  /* 0x00007610040f7816 */ /* 0x000fe4000000000f */
[----:B------:R-:W-:Y:S01]  /*a650*/  PRMT R56, R6, 0x7610, R56 ;  /* 0x0000761006387816 */ /* 0x000fe20000000038 */
[----:B------:R-:W-:Y:S06]  /*a660*/  @P1 BRA `(.L_x_9507) ;  /* 0x00000004008c1947 */ /* 0x000fec0003800000 */
[----:B------:R-:W1:Y:S01]  /*a670*/  LDC R4, c[0x0][0x3f4] ;  /* 0x0000fd00ff047b82 */ /* 0x000e620000000800 */
[----:B------:R-:W-:Y:S01]  /*a680*/  BSSY B2, `(.L_x_9508) ;  /* 0x0000032000027945 */ /* 0x000fe20003800000 */
[-C--:B-1----:R-:W-:Y:S02]  /*a690*/  ISETP.GE.AND P0, PT, R22, R4.reuse, PT ;  /* 0x000000041600720c */ /* 0x082fe40003f06270 */
[----:B------:R-:W-:-:S11]  /*a6a0*/  ISETP.GE.AND P1, PT, R185, R4, PT ;  /* 0x00000004b900720c */ /* 0x000fd60003f26270 */
[----:B------:R-:W-:Y:S05]  /*a6b0*/  @P0 BRA `(.L_x_9509) ;  /* 0x0000000000b80947 */ /* 0x000fea0003800000 */
[----:B0-----:R-:W0:Y:S01]  /*a6c0*/  LDS.128 R4, [R37] ;  /* 0x0000000025047984 */ /* 0x001e220000000c00 */
[----:B------:R-:W-:Y:S02]  /*a6d0*/  SHF.R.U32.HI R79, RZ, 0x10, R49 ;  /* 0x00000010ff4f7819 */ /* 0x000fe40000011631 */
[----:B------:R-:W-:Y:S02]  /*a6e0*/  SHF.R.U32.HI R76, RZ, 0x10, R47 ;  /* 0x00000010ff4c7819 */ /* 0x000fe4000001162f */
[----:B------:R-:W-:Y:S02]  /*a6f0*/  PRMT R79, R80, 0x5410, R79 ;  /* 0x00005410504f7816 */ /* 0x000fe4000000004f */
[----:B------:R-:W-:Y:S02]  /*a700*/  PRMT R76, R51, 0x5432, R76 ;  /* 0x00005432334c7816 */ /* 0x000fe4000000004c */
[----:B------:R-:W-:Y:S01]  /*a710*/  SHF.R.U64 R75, R46, 0x10, R47 ;  /* 0x000000102e4b7819 */ /* 0x000fe2000000122f */
[----:B------:R-:W-:Y:S01]  /*a720*/  IMAD.U32 R80, R79, 0x10000, RZ ;  /* 0x000100004f507824 */ /* 0x000fe200078e00ff */
[----:B------:R-:W-:Y:S01]  /*a730*/  SHF.R.U64 R78, R48, 0x10, R49 ;  /* 0x00000010304e7819 */ /* 0x000fe20000001231 */
[----:B------:R-:W-:Y:S01]  /*a740*/  IMAD.U32 R77, R76, 0x10000, RZ ;  /* 0x000100004c4d7824 */ /* 0x000fe200078e00ff */
[----:B------:R-:W-:-:S02]  /*a750*/  PRMT R75, R81, 0x5410, R75 ;  /* 0x00005410514b7816 */ /* 0x000fc4000000004b */
[----:B------:R-:W-:Y:S02]  /*a760*/  LOP3.LUT R79, R79, 0xffff0000, RZ, 0xc0, !PT ;  /* 0xffff00004f4f7812 */ /* 0x000fe400078ec0ff */
[----:B------:R-:W-:Y:S02]  /*a770*/  LOP3.LUT R76, R76, 0xffff0000, RZ, 0xc0, !PT ;  /* 0xffff00004c4c7812 */ /* 0x000fe400078ec0ff */
[----:B------:R-:W-:Y:S02]  /*a780*/  PRMT R78, R50, 0x5432, R78 ;  /* 0x00005432324e7816 */ /* 0x000fe4000000004e */
[C---:B0-----:R-:W-:Y:S01]  /*a790*/  LOP3.LUT R47, R6.reuse, 0xffff0000, RZ, 0xc0, !PT ;  /* 0xffff0000062f7812 */ /* 0x041fe200078ec0ff */
[----:B------:R-:W-:Y:S01]  /*a7a0*/  IMAD.U32 R46, R6, 0x10000, RZ ;  /* 0x00010000062e7824 */ /* 0x000fe200078e00ff */
[C---:B------:R-:W-:Y:S01]  /*a7b0*/  LOP3.LUT R49, R7.reuse, 0xffff0000, RZ, 0xc0, !PT ;  /* 0xffff000007317812 */ /* 0x040fe200078ec0ff */
[----:B------:R-:W-:Y:S02]  /*a7c0*/  IMAD.U32 R48, R7, 0x10000, RZ ;  /* 0x0001000007307824 */ /* 0x000fe400078e00ff */
[C---:B------:R-:W-:Y:S01]  /*a7d0*/  FMUL.FTZ R81, R47.reuse, R80 ;  /* 0x000000502f517220 */ /* 0x040fe20000410000 */
[----:B------:R-:W-:Y:S01]  /*a7e0*/  FMUL.FTZ R47, R47, R77 ;  /* 0x0000004d2f2f7220 */ /* 0x000fe20000410000 */
[----:B------:R-:W-:Y:S01]  /*a7f0*/  FMUL.FTZ R83, R49, R79 ;  /* 0x0000004f31537220 */ /* 0x000fe20000410000 */
[----:B------:R-:W-:-:S02]  /*a800*/  IMAD.U32 R6, R4, 0x10000, RZ ;  /* 0x0001000004067824 */ /* 0x000fc400078e00ff */
[C---:B------:R-:W-:Y:S01]  /*a810*/  FFMA.FTZ R81, R46.reuse, R77, -R81 ;  /* 0x0000004d2e517223 */ /* 0x040fe20000010851 */
[----:B------:R-:W-:Y:S01]  /*a820*/  FMUL.FTZ R77, R49, R76 ;  /* 0x0000004c314d7220 */ /* 0x000fe20000410000 */
        /* <DEDUP_REMOVED lines=23> */
.L_x_9509:
[----:B------:R-:W-:Y:S05]  /*a9a0*/  BSYNC B2 ;  /* 0x0000000000027941 */ /* 0x000fea0003800000 */
.L_x_9508:
        /* <DEDUP_REMOVED lines=47> */
.L_x_9507:
[----:B------:R-:W-:Y:S05]  /*aca0*/  BSYNC B1 ;  /* 0x0000000000017941 */ /* 0x000fea0003800000 */
.L_x_9506:
[----:B-12---:R-:W-:Y:S01]  /*acb0*/  VIADD R4, R187, 0x20 ;  /* 0x00000020bb047836 */ /* 0x006fe20000000000 */
[----:B------:R-:W-:Y:S04]  /*acc0*/  BSSY B1, `(.L_x_9510) ;  /* 0x0000066000017945 */ /* 0x000fe80003800000 */
[----:B------:R-:W-:-:S13]  /*acd0*/  ISETP.GE.AND P0, PT, R4, R0, PT ;  /* 0x000000000400720c */ /* 0x000fda0003f06270 */
[----:B------:R-:W-:Y:S05]  /*ace0*/  @P0 BRA `(.L_x_9511) ;  /* 0x00000004008c0947 */ /* 0x000fea0003800000 */
[----:B------:R-:W1:Y:S01]  /*acf0*/  LDC R4, c[0x0][0x3f4] ;  /* 0x0000fd00ff047b82 */ /* 0x000e620000000800 */
[----:B------:R-:W-:Y:S01]  /*ad00*/  BSSY B2, `(.L_x_9512) ;  /* 0x0000032000027945 */ /* 0x000fe20003800000 */
[-C--:B-1----:R-:W-:Y:S02]  /*ad10*/  ISETP.GE.AND P0, PT, R22, R4.reuse, PT ;  /* 0x000000041600720c */ /* 0x082fe40003f06270 */
[----:B------:R-:W-:-:S11]  /*ad20*/  ISETP.GE.AND P1, PT, R185, R4, PT ;  /* 0x00000004b900720c */ /* 0x000fd60003f26270 */
        /* <DEDUP_REMOVED lines=10> */
[C---:B------:R-:W-:Y:S02]  /*add0*/  SHF.L.U32 R43, R64.reuse, 0x10, RZ ;  /* 0x00000010402b7819 */ /* 0x040fe400000006ff */
[----:B------:R-:W-:Y:S02]  /*ade0*/  LOP3.LUT R64, R64, 0xffff0000, RZ, 0xc0, !PT ;  /* 0xffff000040407812 */ /* 0x000fe400078ec0ff */
        /* <DEDUP_REMOVED lines=35> */
.L_x_9513:
[----:B------:R-:W-:Y:S05]  /*b020*/  BSYNC B2 ;  /* 0x0000000000027941 */ /* 0x000fea0003800000 */
.L_x_9512:
        /* <DEDUP_REMOVED lines=47> */
.L_x_9511:
[----:B------:R-:W-:Y:S05]  /*b320*/  BSYNC B1 ;  /* 0x0000000000017941 */ /* 0x000fea0003800000 */
.L_x_9510:
        /* <DEDUP_REMOVED lines=55> */
.L_x_9517:
[----:B------:R-:W-:Y:S05]  /*b6a0*/  BSYNC B2 ;  /* 0x0000000000027941 */ /* 0x000fea0003800000 */
.L_x_9516:
        /* <DEDUP_REMOVED lines=47> */
.L_x_9515:
[----:B------:R-:W-:Y:S05]  /*b9a0*/  BSYNC B1 ;  /* 0x0000000000017941 */ /* 0x000fea0003800000 */
.L_x_9514:
[----:B-12---:R-:W-:-:S05]  /*b9b0*/  VIADD R4, R187, 0x60 ;  /* 0x00000060bb047836 */ /* 0x006fca0000000000 */
        /* <DEDUP_REMOVED lines=23> */
[----:B------:R-:W-:Y:S01]  /*bb30*/  IMAD.U32 R12, R6, 0x10000, RZ ;  /* 0x00010000060c7824 */ /* 0x000fe200078e00ff */
[----:B------:R-:W-:Y:S01]  /*bb40*/  SHF.L.U32 R6, R5, 0x10, RZ ;  /* 0x0000001005067819 */ /* 0x000fe200000006ff */
        /* <DEDUP_REMOVED lines=14> */
[----:B------:R-:W-:Y:S01]  /*bc30*/  LOP3.LUT R69, R69, 0xffff0000, RZ, 0xc0, !PT ;  /* 0xffff000045457812 */ /* 0x000fe200078ec0ff */
[C---:B------:R-:W-:Y:S01]  /*bc40*/  FMUL.FTZ R21, R4.reuse, R13 ;  /* 0x0000000d04157220 */ /* 0x040fe20000410000 */
[----:B------:R-:W-:Y:S01]  /*bc50*/  FMUL.FTZ R12, R4, R7 ;  /* 0x00000007040c7220 */ /* 0x000fe20000410000 */
[----:B------:R-:W-:-:S02]  /*bc60*/  FMUL.FTZ R25, R5, R67 ;  /* 0x0000004305197220 */ /* 0x000fc40000410000 */
[----:B------:R-:W-:Y:S01]  /*bc70*/  FMUL.FTZ R20, R5, R69 ;  /* 0x0000004505147220 */ /* 0x000fe20000410000 */
        /* <DEDUP_REMOVED lines=9> */
.L_x_9520:
[----:B------:R-:W-:Y:S05]  /*bd10*/  BSYNC B1 ;  /* 0x0000000000017941 */ /* 0x000fea0003800000 */
.L_x_9519:
[----:B------:R-:W-:Y:S05]  /*bd20*/  @P1 BRA `(.L_x_9518) ;  /* 0x0000002800bc1947 */ /* 0x000fea0003800000 */
[----:B01----:R-:W0:Y:S01]  /*bd30*/  LDS.128 R4, [R37+0x7000] ;  /* 0x0070000025047984 */ /* 0x003e220000000c00 */
        /* <DEDUP_REMOVED lines=46> */
.L_x_9491:
        /* <DEDUP_REMOVED lines=30> */
[----:B------:R-:W4:Y:S04]  /*c200*/  SHFL.IDX PT, R0, R35, RZ, 0x181f ;  /* 0x00181fff23007589 */ /* 0x000f2800000e0000 */
[----:B------:R-:W5:Y:S04]  /*c210*/  SHFL.IDX PT, R14, R34, RZ, 0x181f ;  /* 0x00181fff220e7589 */ /* 0x000f6800000e0000 */
[----:B------:R-:W1:Y:S01]  /*c220*/  SHFL.IDX PT, R5, R33, RZ, 0x181f ;  /* 0x00181fff21057589 */ /* 0x000e6200000e0000 */
[----:B0-----:R-:W-:-:S04]  /*c230*/  ISETP.GE.AND P0, PT, R16, R58, PT ;  /* 0x0000003a1000720c */ /* 0x001fc80003f06270 */
[----:B------:R-:W-:-:S13]  /*c240*/  ISETP.GE.OR P1, PT, R56, R3, P0 ;  /* 0x000000033800720c */ /* 0x000fda0000726670 */
[C---:B------:R-:W-:Y:S01]  /*c250*/  @!P1 IMAD.SHL.U32 R21, R16.reuse, 0x2, RZ ;  /* 0x0000000210159824 */ /* 0x040fe200078e00ff */
[----:B------:R-:W-:-:S04]  /*c260*/  @!P1 SHF.L.U64.HI R6, R16, 0x1, R17 ;  /* 0x0000000110069819 */ /* 0x000fc80000010211 */
[----:B---3--:R-:W-:-:S05]  /*c270*/  @!P1 IADD3 R4, P2, R4, R21, RZ ;  /* 0x0000001504049210 */ /* 0x008fca0007f5e0ff */
[----:B----4-:R-:W-:Y:S02]  /*c280*/  @!P1 IMAD.X R7, R0, 0x1, R6, P2 ;  /* 0x0000000100079824 */ /* 0x010fe400010e0606 */
[----:B------:R-:W-:Y:S02]  /*c290*/  @!P1 IMAD.MOV.U32 R8, RZ, RZ, R4 ;  /* 0x000000ffff089224 */ /* 0x000fe400078e0004 */
[----:B------:R-:W-:-:S06]  /*c2a0*/  @!P1 IMAD.MOV.U32 R9, RZ, RZ, R7 ;  /* 0x000000ffff099224 */ /* 0x000fcc00078e0007 */
[----:B------:R-:W3:Y:S01]  /*c2b0*/  @!P1 LD.E.128 R8, desc[UR42][R8.64] ;  /* 0x0000002a08089980 */ /* 0x000ee2000c101d00 */
[----:B-----5:R-:W-:-:S05]  /*c2c0*/  @!P1 IADD3 R14, P2, R14, R21, RZ ;  /* 0x000000150e0e9210 */ /* 0x020fca0007f5e0ff */
[----:B-1----:R-:W-:Y:S02]  /*c2d0*/  @!P1 IMAD.X R5, R5, 0x1, R6, P2 ;  /* 0x0000000105059824 */ /* 0x002fe400010e0606 */
[----:B------:R-:W-:-:S06]  /*c2e0*/  @!P1 IMAD.MOV.U32 R4, RZ, RZ, R14 ;  /* 0x000000ffff049224 */ /* 0x000fcc00078e000e */
[----:B------:R-:W4:Y:S01]  /*c2f0*/  @!P1 LD.E.128 R4, desc[UR42][R4.64] ;  /* 0x0000002a04049980 */ /* 0x000f22000c101d00 */
        /* <DEDUP_REMOVED lines=17> */
[----:B----4-:R-:W-:Y:S01]  /*c410*/  @!P1 IMAD.MOV.U32 R38, RZ, RZ, R4 ;  /* 0x000000ffff269224 */ /* 0x010fe200078e0004 */
[----:B------:R-:W-:Y:S01]  /*c420*/  PRMT R79, R12, 0x7610, R79 ;  /* 0x000076100c4f7816 */ /* 0x000fe2000000004f */
[----:B------:R-:W-:Y:S01]  /*c430*/  @!P1 IMAD.MOV.U32 R39, RZ, RZ, R5 ;  /* 0x000000ffff279224 */ /* 0x000fe200078e0005 */
[----:B------:R-:W-:Y:S01]  /*c440*/  PRMT R52, R10, 0x7610, R52 ;  /* 0x000076100a347816 */ /* 0x000fe20000000034 */
[----:B------:R-:W-:Y:S02]  /*c450*/  @!P1 IMAD.MOV.U32 R20, RZ, RZ, R6 ;  /* 0x000000ffff149224 */ /* 0x000fe400078e0006 */
[----:B------:R-:W-:Y:S02]  /*c460*/  @!P1 IMAD.MOV.U32 R21, RZ, RZ, R7 ;  /* 0x000000ffff159224 */ /* 0x000fe400078e0007 */
[----:B------:R-:W-:Y:S02]  /*c470*/  IMAD.MOV.U32 R11, RZ, RZ, R51 ;  /* 0x000000ffff0b7224 */ /* 0x000fe400078e0033 */
[----:B------:R-:W-:Y:S01]  /*c480*/  IMAD.MOV.U32 R4, RZ, RZ, R38 ;  /* 0x000000ffff047224 */ /* 0x000fe200078e0026 */
[----:B------:R-:W-:Y:S01]  /*c490*/  MOV R7, R21 ;  /* 0x0000001500077202 */ /* 0x000fe20000000f00 */
[----:B------:R-:W-:Y:S01]  /*c4a0*/  IMAD.MOV.U32 R5, RZ, RZ, R39 ;  /* 0x000000ffff057224 */ /* 0x000fe200078e0027 */
[----:B------:R-:W-:Y:S01]  /*c4b0*/  PRMT R53, R11, 0x7610, R53 ;  /* 0x000076100b357816 */ /* 0x000fe20000000035 */
[----:B------:R-:W-:Y:S01]  /*c4c0*/  IMAD.MOV.U32 R6, RZ, RZ, R20 ;  /* 0x000000ffff067224 */ /* 0x000fe200078e0014 */
[----:B------:R-:W-:-:S02]  /*c4d0*/  PRMT R80, R4, 0x7610, R80 ;  /* 0x0000761004507816 */ /* 0x000fc40000000050 */
[----:B------:R-:W-:Y:S02]  /*c4e0*/  PRMT R81, R5, 0x7610, R81 ;  /* 0x0000761005517816 */ /* 0x000fe40000000051 */
[----:B------:R-:W-:Y:S02]  /*c4f0*/  PRMT R82, R6, 0x7610, R82 ;  /* 0x0000761006527816 */ /* 0x000fe40000000052 */
[----:B01-3--:R-:W-:-:S07]  /*c500*/  PRMT R83, R7, 0x7610, R83 ;  /* 0x0000761007537816 */ /* 0x00bfce0000000053 */
.L_x_9817:
        /* <DEDUP_REMOVED lines=19> */
.L_x_9523:
[----:B------:R-:W-:Y:S05]  /*c640*/  BSYNC B1 ;  /* 0x0000000000017941 */ /* 0x000fea0003800000 */
.L_x_9522:
        /* <DEDUP_REMOVED lines=20> */
[----:B------:R-:W3:Y:S02]  /*c790*/  SHFL.IDX PT, R0, R35, 0x2, 0x181f ;  /* 0x00581f0023007f89 */ /* 0x000ee400000e0000 */
[----:B------:R-:W-:Y:S02]  /*c7a0*/  ISETP.GE.OR P1, PT, R10, R3, P0 ;  /* 0x000000030a00720c */ /* 0x000fe40000726670 */
[----:B0-----:R-:W0:Y:S04]  /*c7b0*/  SHFL.IDX PT, R14, R34, 0x2, 0x181f ;  /* 0x00581f00220e7f89 */ /* 0x001e2800000e0000 */
[----:B------:R-:W4:Y:S07]  /*c7c0*/  SHFL.IDX PT, R28, R33, 0x2, 0x181f ;  /* 0x00581f00211c7f89 */ /* 0x000f2e00000e0000 */
[C---:B------:R-:W-:Y:S01]  /*c7d0*/  @!P1 IMAD.SHL.U32 R31, R16.reuse, 0x2, RZ ;  /* 0x00000002101f9824 */ /* 0x040fe200078e00ff */
[----:B------:R-:W-:-:S04]  /*c7e0*/  @!P1 SHF.L.U64.HI R29, R16, 0x1, R17 ;  /* 0x00000001101d9819 */ /* 0x000fc80000010211 */
[----:B-1----:R-:W-:-:S05]  /*c7f0*/  @!P1 IADD3 R8, P2, R8, R31, RZ ;  /* 0x0000001f08089210 */ /* 0x002fca0007f5e0ff */
[----:B---3--:R-:W-:-:S06]  /*c800*/  @!P1 IMAD.X R9, R0, 0x1, R29, P2 ;  /* 0x0000000100099824 */ /* 0x008fcc00010e061d */
[----:B------:R-:W3:Y:S01]  /*c810*/  @!P1 LD.E.128 R8, desc[UR42][R8.64] ;  /* 0x0000002a08089980 */ /* 0x000ee2000c101d00 */
[----:B0-----:R-:W-:-:S05]  /*c820*/  @!P1 IADD3 R14, P2, R14, R31, RZ ;  /* 0x0000001f0e0e9210 */ /* 0x001fca0007f5e0ff */
[----:B----4-:R-:W-:-:S04]  /*c830*/  @!P1 IMAD.X R29, R28, 0x1, R29, P2 ;  /* 0x000000011c1d9824 */ /* 0x010fc800010e061d */
[----:B------:R-:W-:-:S05]  /*c840*/  @!P1 IMAD.MOV.U32 R15, RZ, RZ, R29 ;  /* 0x000000ffff0f9224 */ /* 0x000fca00078e001d */
[----:B------:R-:W4:Y:S01]  /*c850*/  @!P1 LD.E.128 R28, desc[UR42][R14.64] ;  /* 0x0000002a0e1c9980 */ /* 0x000f22000c101d00 */
[----:B------:R-:W-:Y:S02]  /*c860*/  CS2R R44, SRZ ;  /* 0x00000000002c7805 */ /* 0x000fe4000001ff00 */
[----:B------:R-:W-:Y:S02]  /*c870*/  CS2R R46, SRZ ;  /* 0x00000000002e7805 */ /* 0x000fe4000001ff00 */
[----:B------:R-:W-:Y:S01]  /*c880*/  CS2R R40, SRZ ;  /* 0x0000000000287805 */ /* 0x000fe2000001ff00 */
[----:B------:R-:W0:Y:S01]  /*c890*/  SHFL.IDX PT, R32, R32, 0x3, 0x181f ;  /* 0x00781f0020207f89 */ /* 0x000e2200000e0000 */
[----:B------:R-:W-:-:S03]  /*c8a0*/  CS2R R42, SRZ ;  /* 0x00000000002a7805 */ /* 0x000fc6000001ff00 */
[----:B------:R-:W1:Y:S04]  /*c8b0*/  SHFL.IDX PT, R34, R34, 0x3, 0x181f ;  /* 0x00781f0022227f89 */ /* 0x000e6800000e0000 */
[----:B------:R-:W0:Y:S01]  /*c8c0*/  SHFL.IDX PT, R33, R33, 0x3, 0x181f ;  /* 0x00781f0021217f89 */ /* 0x000e2200000e0000 */
[----:B---3--:R-:W-:Y:S02]  /*c8d0*/  @!P1 IMAD.MOV.U32 R44, RZ, RZ, R8 ;  /* 0x000000ffff2c9224 */ /* 0x008fe400078e0008 */
        /* <DEDUP_REMOVED lines=10> */
[----:B----4-:R-:W-:Y:S01]  /*c980*/  @!P1 IMAD.MOV.U32 R40, RZ, RZ, R28 ;  /* 0x000000ffff289224 */ /* 0x010fe200078e001c */
        /* <DEDUP_REMOVED lines=13> */
[----:B01-3--:R-:W-:-:S07]  /*ca60*/  PRMT R76, R11, 0x7610, R76 ;  /* 0x000076100b4c7816 */ /* 0x00bfce000000004c */
.L_x_9827:
[----:B------:R-:W-:Y:S01]  /*ca70*/  VIADD R56, R56, 0x60 ;  /* 0x0000006038387836 */ /* 0x000fe20000000000 */
[----:B------:R-:W-:Y:S01]  /*ca80*/  BSSY B1, `(.L_x_9525) ;  /* 0x0000012000017945 */ /* 0x000fe20003800000 */
[----:B------:R-:W-:Y:S02]  /*ca90*/  CS2R R10, SRZ ;  /* 0x00000000000a7805 */ /* 0x000fe4000001ff00 */
[----:B--2---:R-:W-:Y:S02]  /*caa0*/  CS2R R12, SRZ ;  /* 0x00000000000c7805 */ /* 0x004fe4000001ff00 */
        /* <DEDUP_REMOVED lines=10> */
[----:B------:R-:W-:Y:S02]  /*cb50*/  IADD3 R8, P2, R34, R11, RZ ;  /* 0x0000000b22087210 */ /* 0x000fe40007f5e0ff */
[----:B------:R-:W-:-:S03]  /*cb60*/  IADD3.X R13, R0, R9, RZ, P1, !PT ;  /* 0x00000009000d7210 */ /* 0x000fc60000ffe4ff */
[----:B------:R-:W-:-:S03]  /*cb70*/  IMAD.X R9, R33, 0x1, R9, P2 ;  /* 0x0000000121097824 */ /* 0x000fc600010e0609 */
[----:B------:R-:W5:Y:S04]  /*cb80*/  LD.E.128 R12, desc[UR42][R12.64] ;  /* 0x0000002a0c0c7980 */ /* 0x000f68000c101d00 */
[----:B------:R-:W5:Y:S02]  /*cb90*/  LD.E.128 R8, desc[UR42][R8.64] ;  /* 0x0000002a08087980 */ /* 0x000f64000c101d00 */
.L_x_9526:
[----:B------:R-:W-:Y:S05]  /*cba0*/  BSYNC B1 ;  /* 0x0000000000017941 */ /* 0x000fea0003800000 */
.L_x_9525:
[----:B------:R-:W-:Y:S01]  /*cbb0*/  ULEA.HI UR4, UR39, UR39, URZ, 0x1 ;  /* 0x0000002727047291 */ /* 0x000fe2000f8f083f */
[----:B------:R-:W-:Y:S01]  /*cbc0*/  VIADD R28, R187, 0x20 ;  /* 0x00000020bb1c7836 */ /* 0x000fe20000000000 */
[----:B------:R-:W-:Y:S01]  /*cbd0*/  VIADDMNMX R0, R3, -R192, 0x80, PT ;  /* 0x0000008003007446 */ /* 0x000fe200038009c0 */
[C---:B------:R-:W-:Y:S01]  /*cbe0*/  VIADD R31, R187.reuse, 0x40 ;  /* 0x00000040bb1f7836 */ /* 0x040fe20000000000 */
[----:B------:R-:W-:Y:S01]  /*cbf0*/  ULOP3.LUT UR4, UR4, 0xfffffffe, URZ, 0xc0, !UPT ;  /* 0xfffffffe04047892 */ /* 0x000fe2000f8ec03f */
[C---:B------:R-:W-:Y:S01]  /*cc00*/  VIADD R30, R187.reuse, 0x60 ;  /* 0x00000060bb1e7836 */ /* 0x040fe20000000000 */
        /* <DEDUP_REMOVED lines=24> */
.L_x_9828:
[----:B------:R-:W-:Y:S05]  /*cd90*/  BSYNC B1 ;  /* 0x0000000000017941 */ /* 0x000fea0003800000 */
.L_x_9527:
[----:B------:R-:W-:Y:S04]  /*cda0*/  BSSY B1, `(.L_x_9529) ;  /* 0x000006a000017945 */ /* 0x000fe80003800000 */
[----:B------:R-:W-:Y:S05]  /*cdb0*/  @P3 BRA `(.L_x_9530) ;  /* 0x0000000400a03947 */ /* 0x000fea0003800000 */
[----:B------:R-:W-:Y:S01]  /*cdc0*/  LEA.HI R28, R58, R207, RZ, 0x1d ;  /* 0x000000cf3a1c7211 */ /* 0x000fe200078fe8ff */
[----:B------:R-:W-:Y:S01]  /*cdd0*/  IMAD.SHL.U32 R30, R187, 0x40, RZ ;  /* 0x00000040bb1e7824 */ /* 0x000fe200078e00ff */
[--C-:B------:R-:W-:Y:S02]  /*cde0*/  SHF.R.U64 R87, R48, 0x10, R49.reuse ;  /* 0x0000001030577819 */ /* 0x100fe40000001231 */
[----:B------:R-:W-:Y:S01]  /*cdf0*/  SHF.R.S32.HI R31, RZ, 0x1f, R28 ;  /* 0x0000001fff1f7819 */ /* 0x000fe2000001141c */
[----:B0-----:R-:W-:Y:S01]  /*ce00*/  IMAD.SHL.U32 R29, R28, 0x8, RZ ;  /* 0x000000081c1d7824 */ /* 0x001fe200078e00ff */
[----:B------:R-:W-:Y:S02]  /*ce10*/  SHF.R.U32.HI R48, RZ, 0x10, R49 ;  /* 0x00000010ff307819 */ /* 0x000fe40000011631 */
[----:B------:R-:W-:Y:S02]  /*ce20*/  LEA.HI R31, R31, R28, RZ, 0x3 ;  /* 0x0000001c1f1f7211 */ /* 0x000fe400078f18ff */
[----:B------:R-:W-:-:S02]  /*ce30*/  LOP3.LUT R29, R29, 0x38, RZ, 0xc0, !PT ;  /* 0x000000381d1d7812 */ /* 0x000fc400078ec0ff */
[----:B------:R-:W-:Y:S01]  /*ce40*/  SHF.R.U64 R49, R38, 0x10, R39 ;  /* 0x0000001026317819 */ /* 0x000fe20000001227 */
[----:B------:R-:W-:Y:S01]  /*ce50*/  IMAD.SHL.U32 R31, R31, 0x400, RZ ;  /* 0x000004001f1f7824 */ /* 0x000fe200078e00ff */
[----:B------:R-:W-:Y:S02]  /*ce60*/  LOP3.LUT R29, R29, 0x1c0, R30, 0xf8, !PT ;  /* 0x000001c01d1d7812 */ /* 0x000fe400078ef81e */
[----:B------:R-:W-:Y:S02]  /*ce70*/  SHF.R.U64 R85, R50, 0x10, R51 ;  /* 0x0000001032557819 */ /* 0x000fe40000001233 */
[----:B------:R-:W-:Y:S02]  /*ce80*/  LOP3.LUT R29, R29, R204, RZ, 0x3c, !PT ;  /* 0x000000cc1d1d7212 */ /* 0x000fe400078e3cff */
[----:B------:R-:W-:Y:S02]  /*ce90*/  LOP3.LUT R28, R31, 0x7fffe000, RZ, 0xc0, !PT ;  /* 0x7fffe0001f1c7812 */ /* 0x000fe400078ec0ff */
[----:B------:R-:W-:-:S02]  /*cea0*/  SHF.R.U32.HI R38, RZ, 0x10, R39 ;  /* 0x00000010ff267819 */ /* 0x000fc40000011627 */
[----:B------:R-:W-:Y:S02]  /*ceb0*/  IADD3 R77, R29, R28, R205 ;  /* 0x0000001c1d4d7210 */ /* 0x000fe40007ffe0cd */
[----:B------:R-:W0:Y:S01]  /*cec0*/  LDS.128 R28, [R37] ;  /* 0x00000000251c7984 */ /* 0x000e220000000c00 */
[----:B------:R-:W-:Y:S02]  /*ced0*/  PRMT R80, R80, 0x5410, R49 ;  /* 0x0000541050507816 */ /* 0x000fe40000000031 */
[----:B------:R-:W-:Y:S01]  /*cee0*/  IMAD R77, R77, 0x2, R18 ;  /* 0x000000024d4d7824 */ /* 0x000fe200078e0212 */
[----:B------:R-:W-:Y:S02]  /*cef0*/  SHF.R.U64 R39, R20, 0x10, R21 ;  /* 0x0000001014277819 */ /* 0x000fe40000001215 */
[----:B------:R-:W-:Y:S02]  /*cf00*/  PRMT R52, R52, 0x5410, R85 ;  /* 0x0000541034347816 */ /* 0x000fe40000000055 */
[----:B------:R-:W1:Y:S01]  /*cf10*/  LDS.128 R32, [R77+0x10400] ;  /* 0x010400004d207984 */ /* 0x000e620000000c00 */
[----:B------:R-:W-:-:S02]  /*cf20*/  SHF.R.U32.HI R84, RZ, 0x10, R51 ;  /* 0x00000010ff547819 */ /* 0x000fc40000011633 */
[----:B------:R-:W-:Y:S02]  /*cf30*/  SHF.R.U32.HI R20, RZ, 0x10, R21 ;  /* 0x00000010ff147819 */ /* 0x000fe40000011615 */
[----:B------:R-:W-:Y:S02]  /*cf40*/  PRMT R78, R78, 0x5410, R87 ;  /* 0x000054104e4e7816 */ /* 0x000fe40000000057 */
[----:B------:R-:W-:Y:S02]  /*cf50*/  PRMT R79, R79, 0x5410, R48 ;  /* 0x000054104f4f7816 */ /* 0x000fe40000000030 */
[----:B------:R-:W-:Y:S01]  /*cf60*/  PRMT R85, R81, 0x5410, R38 ;  /* 0x0000541051557816 */ /* 0x000fe20000000026 */
[----:B------:R-:W-:Y:S01]  /*cf70*/  IMAD.U32 R81, R80, 0x10000, RZ ;  /* 0x0001000050517824 */ /* 0x000fe200078e00ff */
[----:B------:R-:W-:Y:S01]  /*cf80*/  PRMT R84, R53, 0x5410, R84 ;  /* 0x0000541035547816 */ /* 0x000fe20000000054 */
[----:B------:R-:W-:Y:S01]  /*cf90*/  IMAD.U32 R53, R78, 0x10000, RZ ;  /* 0x000100004e357824 */ /* 0x000fe200078e00ff */
[----:B------:R-:W-:-:S02]  /*cfa0*/  PRMT R83, R83, 0x5410, R20 ;  /* 0x0000541053537816 */ /* 0x000fc40000000014 */
[----:B------:R-:W-:Y:S01]  /*cfb0*/  PRMT R86, R82, 0x5410, R39 ;  /* 0x0000541052567816 */ /* 0x000fe20000000027 */
[----:B------:R-:W-:Y:S01]  /*cfc0*/  IMAD.U32 R82, R85, 0x10000, RZ ;  /* 0x0001000055527824 */ /* 0x000fe200078e00ff */
[----:B------:R-:W-:Y:S01]  /*cfd0*/  LOP3.LUT R80, R80, 0xffff0000, RZ, 0xc0, !PT ;  /* 0xffff000050507812 */ /* 0x000fe200078ec0ff */
        /* <DEDUP_REMOVED lines=19> */
[----:B------:R-:W-:Y:S01]  /*d110*/  FFMA.FTZ R87, R20, R53, -R87 ;  /* 0x0000003514577223 */ /* 0x000fe20000010857 */
[----:B------:R-:W-:Y:S01]  /*d120*/  FMUL.FTZ R53, R49, R82 ;  /* 0x0000005231357220 */ /* 0x000fe20000410000 */
[----:B------:R-:W-:-:S02]  /*d130*/  IMAD.U32 R51, R35, 0x10000, RZ ;  /* 0x0001000023337824 */ /* 0x000fc400078e00ff */
[----:B------:R-:W-:Y:S01]  /*d140*/  FFMA.FTZ R89, R20, R81, R89 ;  /* 0x0000005114597223 */ /* 0x000fe20000010059 */
[----:B------:R-:W-:Y:S02]  /*d150*/  IMAD.U32 R20, R84, 0x10000, RZ ;  /* 0x0001000054147824 */ /* 0x000fe400078e00ff */
[-C--:B------:R-:W-:Y:S01]  /*d160*/  FMUL.FTZ R49, R49, R48.reuse ;  /* 0x0000003031317220 */ /* 0x080fe20000410000 */
[C---:B------:R-:W-:Y:S01]  /*d170*/  FFMA.FTZ R53, R38.reuse, R48, -R53 ;  /* 0x0000003026357223 */ /* 0x040fe20000010835 */
[C---:B------:R-:W-:Y:S01]  /*d180*/  FMUL.FTZ R48, R51.reuse, R90 ;  /* 0x0000005a33307220 */ /* 0x040fe20000410000 */
[----:B------:R-:W-:Y:S01]  /*d190*/  FMUL.FTZ R81, R51, R20 ;  /* 0x0000001433517220 */ /* 0x000fe20000410000 */
[----:B------:R-:W-:Y:S01]  /*d1a0*/  FFMA.FTZ R49, R38, R82, R49 ;  /* 0x0000005226317223 */ /* 0x000fe20000010031 */
[C---:B------:R-:W-:Y:S01]  /*d1b0*/  FMUL.FTZ R38, R32.reuse, R78 ;  /* 0x0000004e20267220 */ /* 0x040fe20000410000 */
[----:B------:R-:W-:Y:S01]  /*d1c0*/  FFMA.FTZ R51, R39, R20, -R48 ;  /* 0x0000001427337223 */ /* 0x000fe20000010830 */
[----:B------:R-:W-:Y:S01]  /*d1d0*/  FMUL.FTZ R20, R32, R80 ;  /* 0x0000005020147220 */ /* 0x000fe20000410000 */
[----:B------:R-:W-:-:S02]  /*d1e0*/  IMAD.U32 R50, R34, 0x10000, RZ ;  /* 0x0001000022327824 */ /* 0x000fc400078e00ff */
[C---:B------:R-:W-:Y:S01]  /*d1f0*/  FFMA.FTZ R38, R21.reuse, R80, R38 ;  /* 0x0000005015267223 */ /* 0x040fe20000010026 */
[----:B------:R-:W-:Y:S02]  /*d200*/  IMAD.U32 R32, R86, 0x10000, RZ ;  /* 0x0001000056207824 */ /* 0x000fe400078e00ff */
[----:B------:R-:W-:Y:S01]  /*d210*/  FFMA.FTZ R78, R21, R78, -R20 ;  /* 0x0000004e154e7223 */ /* 0x000fe20000010814 */
[----:B------:R-:W-:Y:S02]  /*d220*/  IMAD.U32 R20, R52, 0x10000, RZ ;  /* 0x0001000034147824 */ /* 0x000fe400078e00ff */
[----:B------:R-:W-:Y:S01]  /*d230*/  FFMA.FTZ R81, R39, R90, R81 ;  /* 0x0000005a27517223 */ /* 0x000fe20000010051 */
[----:B------:R-:W-:Y:S01]  /*d240*/  FMUL.FTZ R80, R50, R32 ;  /* 0x0000002032507220 */ /* 0x000fe20000410000 */
[C---:B------:R-:W-:Y:S01]  /*d250*/  FMUL.FTZ R39, R33.reuse, R85 ;  /* 0x0000005521277220 */ /* 0x040fe20000410000 */
[-C--:B------:R-:W-:Y:S01]  /*d260*/  FMUL.FTZ R82, R33, R79.reuse ;  /* 0x0000004f21527220 */ /* 0x080fe20000410000 */
[----:B------:R-:W-:Y:S01]  /*d270*/  LOP3.LUT R34, R34, 0xffff0000, RZ, 0xc0, !PT ;  /* 0xffff000022227812 */ /* 0x000fe200078ec0ff */
        /* <DEDUP_REMOVED lines=14> */
[C---:B------:R-:W-:Y:S01]  /*d360*/  FFMA.FTZ R21, R30.reuse, R21, -R29 ;  /* 0x000000151e157223 */ /* 0x040fe2000001081d */
[-C--:B------:R-:W-:Y:S01]  /*d370*/  FMUL.FTZ R39, R35, R84.reuse ;  /* 0x0000005423277220 */ /* 0x080fe20000410000 */
[----:B------:R-:W-:Y:S01]  /*d380*/  FFMA.FTZ R35, R30, R33, R34 ;  /* 0x000000211e237223 */ /* 0x000fe20000010022 */
[C---:B------:R-:W-:Y:S01]  /*d390*/  FFMA.FTZ R84, R31.reuse, R84, -R28 ;  /* 0x000000541f547223 */ /* 0x040fe2000001081c */
        /* <DEDUP_REMOVED lines=10> */
.L_x_9530:
[----:B------:R-:W-:Y:S05]  /*d440*/  BSYNC B1 ;  /* 0x0000000000017941 */ /* 0x000fea0003800000 */
.L_x_9529:
[----:B------:R-:W-:Y:S04]  /*d450*/  BSSY B1, `(.L_x_9531) ;  /* 0x0000069000017945 */ /* 0x000fe80003800000 */
[----:B------:R-:W-:Y:S05]  /*d460*/  @P2 BRA `(.L_x_9532) ;  /* 0x00000004009c2947 */ /* 0x000fea0003800000 */
[----:B------:R-:W-:Y:S02]  /*d470*/  LEA.HI R20, R58, R207, RZ, 0x1d ;  /* 0x000000cf3a147211 */ /* 0x000fe400078fe8ff */
[----:B-1----:R-:W-:Y:S02]  /*d480*/  SHF.R.U32.HI R28, RZ, 0x3, R198 ;  /* 0x00000003ff1c7819 */ /* 0x002fe400000116c6 */
        /* <DEDUP_REMOVED lines=8> */
[----:B------:R-:W-:Y:S02]  /*d510*/  PRMT R57, R57, 0x5410, R4 ;  /* 0x0000541039397816 */ /* 0x000fe40000000004 */
[----:B------:R-:W-:Y:S02]  /*d520*/  LOP3.LUT R21, R29, 0x7fffe000, RZ, 0xc0, !PT ;  /* 0x7fffe0001d157812 */ /* 0x000fe400078ec0ff */
[----:B------:R-:W0:Y:S01]  /*d530*/  LDS.128 R28, [R229] ;  /* 0x00000000e51c7984 */ /* 0x000e220000000c00 */
[----:B------:R-:W-:Y:S01]  /*d540*/  SHF.R.U64 R37, R6, 0x10, R7 ;  /* 0x0000001006257819 */ /* 0x000fe20000001207 */
[----:B------:R-:W-:Y:S01]  /*d550*/  IMAD.U32 R38, R57, 0x10000, RZ ;  /* 0x0001000039267824 */ /* 0x000fe200078e00ff */
[----:B------:R-:W-:-:S02]  /*d560*/  IADD3 R21, R20, R21, R203 ;  /* 0x0000001514157210 */ /* 0x000fc40007ffe0cb */
[----:B------:R-:W-:Y:S02]  /*d570*/  SHF.R.U32.HI R20, RZ, 0x10, R5 ;  /* 0x00000010ff147819 */ /* 0x000fe40000011605 */
[----:B------:R-:W-:Y:S02]  /*d580*/  LEA R21, R21, R18, 0x1 ;  /* 0x0000001215157211 */ /* 0x000fe400078e08ff */
[----:B------:R-:W-:Y:S02]  /*d590*/  SHF.R.U32.HI R24, RZ, 0x10, R25 ;  /* 0x00000010ff187819 */ /* 0x000fe40000011619 */
[----:B------:R-:W-:Y:S01]  /*d5a0*/  SHF.R.U64 R5, R26, 0x10, R27 ;  /* 0x000000101a057819 */ /* 0x000fe2000000121b */
[----:B------:R-:W1:Y:S01]  /*d5b0*/  LDS.128 R32, [R21+0x10400] ;  /* 0x0104000015207984 */ /* 0x000e620000000c00 */
[----:B------:R-:W-:Y:S02]  /*d5c0*/  PRMT R62, R62, 0x5410, R39 ;  /* 0x000054103e3e7816 */ /* 0x000fe40000000027 */
[----:B------:R-:W-:-:S02]  /*d5d0*/  SHF.R.U32.HI R26, RZ, 0x10, R27 ;  /* 0x00000010ff1a7819 */ /* 0x000fc4000001161b */
[----:B------:R-:W-:Y:S01]  /*d5e0*/  PRMT R64, R64, 0x5410, R37 ;  /* 0x0000541040407816 */ /* 0x000fe20000000025 */
[----:B------:R-:W-:Y:S01]  /*d5f0*/  IMAD.U32 R37, R62, 0x10000, RZ ;  /* 0x000100003e257824 */ /* 0x000fe200078e00ff */
[----:B------:R-:W-:Y:S02]  /*d600*/  SHF.R.U32.HI R6, RZ, 0x10, R7 ;  /* 0x00000010ff067819 */ /* 0x000fe40000011607 */
[----:B------:R-:W-:Y:S02]  /*d610*/  PRMT R61, R61, 0x5410, R26 ;  /* 0x000054103d3d7816 */ /* 0x000fe4000000001a */
[----:B------:R-:W-:Y:S02]  /*d620*/  PRMT R63, R63, 0x5410, R20 ;  /* 0x000054103f3f7816 */ /* 0x000fe40000000014 */
[----:B------:R-:W-:Y:S02]  /*d630*/  PRMT R59, R59, 0x5410, R24 ;  /* 0x000054103b3b7816 */ /* 0x000fe40000000018 */
[----:B------:R-:W-:-:S02]  /*d640*/  PRMT R60, R60, 0x5410, R5 ;  /* 0x000054103c3c7816 */ /* 0x000fc40000000005 */
[----:B------:R-:W-:Y:S02]  /*d650*/  PRMT R65, R65, 0x5410, R6 ;  /* 0x0000541041417816 */ /* 0x000fe40000000006 */
        /* <DEDUP_REMOVED lines=16> */
[----:B------:R-:W-:Y:S01]  /*d760*/  IMAD.U32 R33, R35, 0x10000, RZ ;  /* 0x0001000023217824 */ /* 0x000fe200078e00ff */
[----:B------:R-:W-:Y:S01]  /*d770*/  LOP3.LUT R31, R34, 0xffff0000, RZ, 0xc0, !PT ;  /* 0xffff0000221f7812 */ /* 0x000fe200078ec0ff */
[----:B------:R-:W-:Y:S01]  /*d780*/  FFMA.FTZ R39, R4, R37, -R39 ;  /* 0x0000002504277223 */ /* 0x000fe20000010827 */
[----:B------:R-:W-:-:S02]  /*d790*/  IMAD.U32 R37, R61, 0x10000, RZ ;  /* 0x000100003d257824 */ /* 0x000fc400078e00ff */
[----:B------:R-:W-:Y:S01]  /*d7a0*/  FFMA.FTZ R49, R4, R38, R49 ;  /* 0x0000002604317223 */ /* 0x000fe20000010031 */
[----:B------:R-:W-:Y:S01]  /*d7b0*/  IMAD.U32 R29, R34, 0x10000, RZ ;  /* 0x00010000221d7824 */ /* 0x000fe200078e00ff */
[----:B------:R-:W-:Y:S01]  /*d7c0*/  LOP3.LUT R34, R35, 0xffff0000, RZ, 0xc0, !PT ;  /* 0xffff000023227812 */ /* 0x000fe200078ec0ff */
[----:B------:R-:W-:Y:S02]  /*d7d0*/  IMAD.U32 R35, R59, 0x10000, RZ ;  /* 0x000100003b237824 */ /* 0x000fe400078e00ff */
[----:B------:R-:W-:Y:S01]  /*d7e0*/  FMUL.FTZ R53, R33, R37 ;  /* 0x0000002521357220 */ /* 0x000fe20000410000 */
[----:B------:R-:W-:Y:S01]  /*d7f0*/  IMAD.U32 R25, R63, 0x10000, RZ ;  /* 0x000100003f197824 */ /* 0x000fe200078e00ff */
[----:B------:R-:W-:Y:S01]  /*d800*/  LOP3.LUT R59, R59, 0xffff0000, RZ, 0xc0, !PT ;  /* 0xffff00003b3b7812 */ /* 0x000fe200078ec0ff */
[----:B------:R-:W-:Y:S02]  /*d810*/  IMAD.U32 R4, R65, 0x10000, RZ ;  /* 0x0001000041047824 */ /* 0x000fe400078e00ff */
[C---:B------:R-:W-:Y:S01]  /*d820*/  FMUL.FTZ R51, R27.reuse, R35 ;  /* 0x000000231b337220 */ /* 0x040fe20000410000 */
[----:B------:R-:W-:Y:S01]  /*d830*/  FMUL.FTZ R27, R27, R25 ;  /* 0x000000191b1b7220 */ /* 0x000fe20000410000 */
[----:B------:R-:W-:Y:S01]  /*d840*/  LOP3.LUT R63, R63, 0xffff0000, RZ, 0xc0, !PT ;  /* 0xffff00003f3f7812 */ /* 0x000fe200078ec0ff */
[-C--:B------:R-:W-:Y:S01]  /*d850*/  FMUL.FTZ R38, R33, R4.reuse ;  /* 0x0000000421267220 */ /* 0x080fe20000410000 */
[----:B------:R-:W-:Y:S01]  /*d860*/  FFMA.FTZ R53, R24, R4, -R53 ;  /* 0x0000000418357223 */ /* 0x000fe20000010835 */
[----:B------:R-:W-:Y:S01]  /*d870*/  FMUL.FTZ R4, R26, R57 ;  /* 0x000000391a047220 */ /* 0x000fe20000410000 */
[C---:B------:R-:W-:Y:S01]  /*d880*/  FFMA.FTZ R51, R6.reuse, R25, -R51 ;  /* 0x0000001906337223 */ /* 0x040fe20000010833 */
[----:B------:R-:W-:Y:S01]  /*d890*/  FFMA.FTZ R25, R6, R35, R27 ;  /* 0x0000002306197223 */ /* 0x000fe2000001001b */
[-C--:B------:R-:W-:Y:S01]  /*d8a0*/  FMUL.FTZ R26, R26, R62.reuse ;  /* 0x0000003e1a1a7220 */ /* 0x080fe20000410000 */
[----:B------:R-:W-:Y:S01]  /*d8b0*/  FFMA.FTZ R62, R5, R62, -R4 ;  /* 0x0000003e053e7223 */ /* 0x000fe20000010804 */
[----:B------:R-:W-:-:S02]  /*d8c0*/  IMAD.U32 R6, R60, 0x10000, RZ ;  /* 0x000100003c067824 */ /* 0x000fc400078e00ff */
[----:B------:R-:W-:Y:S01]  /*d8d0*/  FMUL.FTZ R27, R32, R59 ;  /* 0x0000003b201b7220 */ /* 0x000fe20000410000 */
[----:B------:R-:W-:Y:S02]  /*d8e0*/  IMAD.U32 R4, R64, 0x10000, RZ ;  /* 0x0001000040047824 */ /* 0x000fe400078e00ff */
[----:B------:R-:W-:Y:S01]  /*d8f0*/  FMUL.FTZ R32, R32, R63 ;  /* 0x0000003f20207220 */ /* 0x000fe20000410000 */
[----:B------:R-:W-:Y:S01]  /*d900*/  LOP3.LUT R60, R60, 0xffff0000, RZ, 0xc0, !PT ;  /* 0xffff00003c3c7812 */ /* 0x000fe200078ec0ff */
[----:B------:R-:W-:Y:S01]  /*d910*/  FFMA.FTZ R37, R24, R37, R38 ;  /* 0x0000002518257223 */ /* 0x000fe20000010026 */
[----:B------:R-:W-:Y:S01]  /*d920*/  LOP3.LUT R64, R64, 0xffff0000, RZ, 0xc0, !PT ;  /* 0xffff000040407812 */ /* 0x000fe200078ec0ff */
[----:B------:R-:W-:Y:S01]  /*d930*/  FFMA.FTZ R24, R5, R57, R26 ;  /* 0x0000003905187223 */ /* 0x000fe2000001001a */
        /* <DEDUP_REMOVED lines=26> */
.L_x_9532:
[----:B------:R-:W-:Y:S05]  /*dae0*/  BSYNC B1 ;  /* 0x0000000000017941 */ /* 0x000fea0003800000 */
.L_x_9531:
[----:B------:R-:W-:Y:S04]  /*daf0*/  BSSY B1, `(.L_x_9533) ;  /* 0x0000069000017945 */ /* 0x000fe80003800000 */
[----:B------:R-:W-:Y:S05]  /*db00*/  @P1 BRA `(.L_x_9534) ;  /* 0x00000004009c1947 */ /* 0x000fea0003800000 */
        /* <DEDUP_REMOVED lines=14> */
[----:B------:R-:W1:Y:S01]  /*dbf0*/  LDS.128 R4, [R228] ;  /* 0x00000000e4047984 */ /* 0x000e620000000c00 */
[----:B------:R-:W-:Y:S01]  /*dc00*/  PRMT R66, R66, 0x5410, R31 ;  /* 0x0000541042427816 */ /* 0x000fe2000000001f */
[----:B------:R-:W-:Y:S01]  /*dc10*/  IMAD.U32 R37, R73, 0x10000, RZ ;  /* 0x0001000049257824 */ /* 0x000fe200078e00ff */
[----:B------:R-:W-:Y:S01]  /*dc20*/  SHF.R.U32.HI R44, RZ, 0x10, R45 ;  /* 0x00000010ff2c7819 */ /* 0x000fe2000001162d */
[----:B------:R-:W-:Y:S01]  /*dc30*/  IMAD R21, R21, 0x2, R18 ;  /* 0x0000000215157824 */ /* 0x000fe200078e0212 */
[----:B------:R-:W-:Y:S01]  /*dc40*/  SHF.R.U64 R20, R42, 0x10, R43 ;  /* 0x000000102a147819 */ /* 0x000fe2000000122b */
[----:B------:R-:W-:Y:S01]  /*dc50*/  IMAD.U32 R35, R66, 0x10000, RZ ;  /* 0x0001000042237824 */ /* 0x000fe200078e00ff */
[----:B------:R-:W-:Y:S02]  /*dc60*/  PRMT R74, R74, 0x5410, R41 ;  /* 0x000054104a4a7816 */ /* 0x000fe40000000029 */
[----:B------:R-:W2:Y:S01]  /*dc70*/  LDS.128 R24, [R21+0x10400] ;  /* 0x0104000015187984 */ /* 0x000ea20000000c00 */
[----:B------:R-:W-:-:S02]  /*dc80*/  SHF.R.U32.HI R43, RZ, 0x10, R43 ;  /* 0x00000010ff2b7819 */ /* 0x000fc4000001162b */
[--C-:B0-----:R-:W-:Y:S01]  /*dc90*/  SHF.R.U64 R29, R46, 0x10, R47.reuse ;  /* 0x000000102e1d7819 */ /* 0x101fe2000000122f */
[----:B------:R-:W-:Y:S01]  /*dca0*/  IMAD.U32 R39, R74, 0x10000, RZ ;  /* 0x000100004a277824 */ /* 0x000fe200078e00ff */
[----:B------:R-:W-:Y:S02]  /*dcb0*/  PRMT R67, R67, 0x5410, R44 ;  /* 0x0000541043437816 */ /* 0x000fe4000000002c */
[----:B------:R-:W-:Y:S02]  /*dcc0*/  PRMT R75, R75, 0x5410, R20 ;  /* 0x000054104b4b7816 */ /* 0x000fe40000000014 */
[----:B------:R-:W-:Y:S02]  /*dcd0*/  SHF.R.U32.HI R46, RZ, 0x10, R47 ;  /* 0x00000010ff2e7819 */ /* 0x000fe4000001162f */
[----:B------:R-:W-:Y:S02]  /*dce0*/  PRMT R76, R76, 0x5410, R43 ;  /* 0x000054104c4c7816 */ /* 0x000fe4000000002b */
[----:B------:R-:W-:-:S02]  /*dcf0*/  PRMT R55, R55, 0x5410, R46 ;  /* 0x0000541037377816 */ /* 0x000fc4000000002e */
[----:B------:R-:W-:Y:S02]  /*dd00*/  LOP3.LUT R73, R73, 0xffff0000, RZ, 0xc0, !PT ;  /* 0xffff000049497812 */ /* 0x000fe400078ec0ff */
[----:B------:R-:W-:Y:S02]  /*dd10*/  LOP3.LUT R74, R74, 0xffff0000, RZ, 0xc0, !PT ;  /* 0xffff00004a4a7812 */ /* 0x000fe400078ec0ff */
[----:B------:R-:W-:Y:S01]  /*dd20*/  PRMT R54, R54, 0x5410, R29 ;  /* 0x0000541036367816 */ /* 0x000fe2000000001d */
        /* <DEDUP_REMOVED lines=8> */
[C---:B--2---:R-:W-:Y:S01]  /*ddb0*/  IMAD.U32 R31, R24.reuse, 0x10000, RZ ;  /* 0x00010000181f7824 */ /* 0x044fe200078e00ff */
        /* <DEDUP_REMOVED lines=12> */
[----:B------:R-:W-:Y:S01]  /*de80*/  FFMA.FTZ R45, R28, R31, -R45 ;  /* 0x0000001f1c2d7223 */ /* 0x000fe2000001082d */
[----:B------:R-:W-:Y:S02]  /*de90*/  IMAD.U32 R35, R55, 0x10000, RZ ;  /* 0x0001000037237824 */ /* 0x000fe400078e00ff */
[----:B------:R-:W-:Y:S01]  /*dea0*/  FMUL.FTZ R31, R34, R41 ;  /* 0x00000029221f7220 */ /* 0x000fe20000410000 */
[----:B------:R-:W-:Y:S01]  /*deb0*/  FFMA.FTZ R39, R28, R39, R37 ;  /* 0x000000271c277223 */ /* 0x000fe20000010025 */
[----:B------:R-:W-:Y:S01]  /*dec0*/  LOP3.LUT R20, R67, 0xffff0000, RZ, 0xc0, !PT ;  /* 0xffff000043147812 */ /* 0x000fe200078ec0ff */
[-C--:B------:R-:W-:Y:S01]  /*ded0*/  FMUL.FTZ R34, R34, R35.reuse ;  /* 0x0000002322227220 */ /* 0x080fe20000410000 */
[----:B------:R-:W-:Y:S01]  /*dee0*/  FFMA.FTZ R40, R30, R35, -R31 ;  /* 0x000000231e287223 */ /* 0x000fe2000001081f */
[----:B------:R-:W-:Y:S01]  /*def0*/  LOP3.LUT R31, R66, 0xffff0000, RZ, 0xc0, !PT ;  /* 0xffff0000421f7812 */ /* 0x000fe200078ec0ff */
[----:B------:R-:W-:Y:S01]  /*df00*/  FMUL.FTZ R35, R24, R73 ;  /* 0x0000004918237220 */ /* 0x000fe20000410000 */
[----:B------:R-:W-:-:S02]  /*df10*/  IMAD.U32 R33, R26, 0x10000, RZ ;  /* 0x000100001a217824 */ /* 0x000fc400078e00ff */
[----:B------:R-:W-:Y:S01]  /*df20*/  FFMA.FTZ R41, R30, R41, R34 ;  /* 0x000000291e297223 */ /* 0x000fe20000010022 */
[----:B------:R-:W-:Y:S02]  /*df30*/  IMAD.U32 R28, R75, 0x10000, RZ ;  /* 0x000100004b1c7824 */ /* 0x000fe400078e00ff */
[-C--:B------:R-:W-:Y:S01]  /*df40*/  FMUL.FTZ R37, R24, R31.reuse ;  /* 0x0000001f18257220 */ /* 0x080fe20000410000 */
[----:B------:R-:W-:Y:S01]  /*df50*/  FFMA.FTZ R35, R4, R31, -R35 ;  /* 0x0000001f04237223 */ /* 0x000fe20000010823 */
[C---:B------:R-:W-:Y:S01]  /*df60*/  FMUL.FTZ R32, R25.reuse, R74 ;  /* 0x0000004a19207220 */ /* 0x040fe20000410000 */
[----:B------:R-:W-:Y:S02]  /*df70*/  IMAD.U32 R24, R54, 0x10000, RZ ;  /* 0x0001000036187824 */ /* 0x000fe400078e00ff */
[----:B------:R-:W-:Y:S01]  /*df80*/  FFMA.FTZ R30, R4, R73, R37 ;  /* 0x00000049041e7223 */ /* 0x000fe20000010025 */
[----:B------:R-:W-:Y:S01]  /*df90*/  FMUL.FTZ R25, R25, R20 ;  /* 0x0000001419197220 */ /* 0x000fe20000410000 */
[----:B------:R-:W-:Y:S01]  /*dfa0*/  FMUL.FTZ R4, R33, R28 ;  /* 0x0000001c21047220 */ /* 0x000fe20000410000 */
[C---:B------:R-:W-:Y:S01]  /*dfb0*/  FFMA.FTZ R32, R5.reuse, R20, -R32 ;  /* 0x0000001405207223 */ /* 0x040fe20000010820 */
[----:B------:R-:W-:Y:S01]  /*dfc0*/  LOP3.LUT R26, R26, 0xffff0000, RZ, 0xc0, !PT ;  /* 0xffff00001a1a7812 */ /* 0x000fe200078ec0ff */
[----:B------:R-:W-:Y:S01]  /*dfd0*/  FFMA.FTZ R74, R5, R74, R25 ;  /* 0x0000004a054a7223 */ /* 0x000fe20000010019 */
[----:B------:R-:W-:Y:S01]  /*dfe0*/  LOP3.LUT R27, R27, 0xffff0000, RZ, 0xc0, !PT ;  /* 0xffff00001b1b7812 */ /* 0x000fe200078ec0ff */
[-C--:B------:R-:W-:Y:S01]  /*dff0*/  FFMA.FTZ R20, R29, R24.reuse, -R4 ;  /* 0x000000181d147223 */ /* 0x080fe20000010804 */
[----:B------:R-:W-:Y:S01]  /*e000*/  LOP3.LUT R75, R75, 0xffff0000, RZ, 0xc0, !PT ;  /* 0xffff00004b4b7812 */ /* 0x000fe200078ec0ff */
[----:B------:R-:W-:Y:S01]  /*e010*/  FMUL.FTZ R34, R33, R24 ;  /* 0x0000001821227220 */ /* 0x000fe20000410000 */
[----:B------:R-:W-:-:S02]  /*e020*/  LOP3.LUT R76, R76, 0xffff0000, RZ, 0xc0, !PT ;  /* 0xffff00004c4c7812 */ /* 0x000fc400078ec0ff */
[----:B------:R-:W-:Y:S01]  /*e030*/  LOP3.LUT R5, R54, 0xffff0000, RZ, 0xc0, !PT ;  /* 0xffff000036057812 */ /* 0x000fe200078ec0ff */
[C---:B------:R-:W-:Y:S01]  /*e040*/  FMUL.FTZ R25, R26.reuse, R75 ;  /* 0x0000004b1a197220 */ /* 0x040fe20000410000 */
[----:B------:R-:W-:Y:S01]  /*e050*/  LOP3.LUT R4, R55, 0xffff0000, RZ, 0xc0, !PT ;  /* 0xffff000037047812 */ /* 0x000fe200078ec0ff */
[----:B------:R-:W-:Y:S01]  /*e060*/  FMUL.FTZ R24, R27, R76 ;  /* 0x0000004c1b187220 */ /* 0x000fe20000410000 */
[----:B------:R-:W-:Y:S01]  /*e070*/  FFMA.FTZ R34, R29, R28, R34 ;  /* 0x0000001c1d227223 */ /* 0x000fe20000010022 */
[-C--:B------:R-:W-:Y:S02]  /*e080*/  FMUL.FTZ R26, R26, R5.reuse ;  /* 0x000000051a1a7220 */ /* 0x080fe40000410000 */
        /* <DEDUP_REMOVED lines=15> */
.L_x_9534:
[----:B------:R-:W-:Y:S05]  /*e180*/  BSYNC B1 ;  /* 0x0000000000017941 */ /* 0x000fea0003800000 */
.L_x_9533:
[----:B------:R-:W-:Y:S01]  /*e190*/  PRMT R20, R3, 0x5410, R0 ;  /* 0x0000541003147816 */ /* 0x000fe20000000000 */
[----:B------:R-:W-:Y:S06]  /*e1a0*/  @P0 BRA `(.L_x_9518) ;  /* 0x00000004009c0947 */ /* 0x000fec0003800000 */
[----:B------:R-:W-:Y:S02]  /*e1b0*/  LEA.HI R58, R58, R207, RZ, 0x1d ;  /* 0x000000cf3a3a7211 */ /* 0x000fe400078fe8ff */
[----:B--23--:R-:W-:Y:S02]  /*e1c0*/  SHF.R.U32.HI R4, RZ, 0x3, R196 ;  /* 0x00000003ff047819 */ /* 0x00cfe400000116c4 */
[----:B------:R-:W-:Y:S02]  /*e1d0*/  SHF.R.S32.HI R5, RZ, 0x1f, R58 ;  /* 0x0000001fff057819 */ /* 0x000fe4000001143a */
[----:B------:R-:W-:Y:S02]  /*e1e0*/  SHF.L.U32 R3, R58, 0x3, RZ ;  /* 0x000000033a037819 */ /* 0x000fe400000006ff */
[----:B------:R-:W-:Y:S02]  /*e1f0*/  LEA.HI R5, R5, R58, RZ, 0x3 ;  /* 0x0000003a05057211 */ /* 0x000fe400078f18ff */
[----:B------:R-:W-:-:S02]  /*e200*/  LOP3.LUT R0, R196, 0x38, R3, 0xf8, !PT ;  /* 0x00000038c4007812 */ /* 0x000fc400078ef803 */
[--C-:B------:R-:W-:Y:S01]  /*e210*/  SHF.R.U64 R12, R12, 0x10, R13.reuse ;  /* 0x000000100c0c7819 */ /* 0x100fe2000000120d */
[----:B------:R-:W-:Y:S01]  /*e220*/  IMAD.SHL.U32 R5, R5, 0x400, RZ ;  /* 0x0000040005057824 */ /* 0x000fe200078e00ff */
[----:B------:R-:W-:Y:S02]  /*e230*/  LOP3.LUT R0, R0, R4, RZ, 0x3c, !PT ;  /* 0x0000000400007212 */ /* 0x000fe400078e3cff */
[----:B------:R-:W-:Y:S02]  /*e240*/  SHF.R.U32.HI R21, RZ, 0x10, R13 ;  /* 0x00000010ff157819 */ /* 0x000fe4000001160d */
[----:B------:R-:W-:Y:S02]  /*e250*/  LOP3.LUT R3, R5, 0x7fffe000, RZ, 0xc0, !PT ;  /* 0x7fffe00005037812 */ /* 0x000fe400078ec0ff */
[----:B------:R-:W2:Y:S01]  /*e260*/  LDS.128 R4, [R227] ;  /* 0x00000000e3047984 */ /* 0x000ea20000000c00 */
[----:B------:R-:W-:Y:S02]  /*e270*/  SHF.R.U64 R13, R8, 0x10, R9 ;  /* 0x00000010080d7819 */ /* 0x000fe40000001209 */
[----:B------:R-:W-:-:S02]  /*e280*/  IADD3 R3, R0, R3, R201 ;  /* 0x0000000300037210 */ /* 0x000fc40007ffe0c9 */
[--C-:B------:R-:W-:Y:S02]  /*e290*/  SHF.R.U64 R0, R10, 0x10, R11.reuse ;  /* 0x000000100a007819 */ /* 0x100fe4000000120b */
[----:B------:R-:W-:Y:S01]  /*e2a0*/  SHF.R.U32.HI R11, RZ, 0x10, R11 ;  /* 0x00000010ff0b7819 */ /* 0x000fe2000001160b */
[----:B------:R-:W-:Y:S01]  /*e2b0*/  IMAD R3, R3, 0x2, R18 ;  /* 0x0000000203037824 */ /* 0x000fe200078e0212 */
[----:B------:R-:W-:Y:S02]  /*e2c0*/  SHF.R.U32.HI R9, RZ, 0x10, R9 ;  /* 0x00000010ff097819 */ /* 0x000fe40000011609 */
[----:B------:R-:W-:Y:S02]  /*e2d0*/  PRMT R56, R56, 0x5410, R13 ;  /* 0x0000541038387816 */ /* 0x000fe4000000000d */
[----:B------:R-:W3:Y:S01]  /*e2e0*/  LDS.128 R24, [R3+0x10400] ;  /* 0x0104000003187984 */ /* 0x000ee20000000c00 */
[----:B------:R-:W-:Y:S02]  /*e2f0*/  PRMT R71, R71, 0x5410, R12 ;  /* 0x0000541047477816 */ /* 0x000fe4000000000c */
[----:B------:R-:W-:-:S02]  /*e300*/  PRMT R70, R70, 0x5410, R11 ;  /* 0x0000541046467816 */ /* 0x000fc4000000000b */
[--C-:B-1----:R-:W-:Y:S02]  /*e310*/  SHF.R.U64 R28, R14, 0x10, R15.reuse ;  /* 0x000000100e1c7819 */ /* 0x102fe4000000120f */
[----:B0-----:R-:W-:Y:S02]  /*e320*/  SHF.R.U32.HI R29, RZ, 0x10, R15 ;  /* 0x00000010ff1d7819 */ /* 0x001fe4000001160f */
[----:B------:R-:W-:Y:S02]  /*e330*/  PRMT R68, R68, 0x5410, R9 ;  /* 0x0000541044447816 */ /* 0x000fe40000000009 */
[----:B------:R-:W-:Y:S01]  /*e340*/  PRMT R72, R72, 0x5410, R21 ;  /* 0x0000541048487816 */ /* 0x000fe20000000015 */
[----:B------:R-:W-:Y:S01]  /*e350*/  IMAD.U32 R21, R71, 0x10000, RZ ;  /* 0x0001000047157824 */ /* 0x000fe200078e00ff */
[C---:B------:R-:W-:Y:S02]  /*e360*/  PRMT R28, R20.reuse, 0x5432, R28 ;  /* 0x00005432141c7816 */ /* 0x040fe4000000001c */
[----:B------:R-:W-:-:S02]  /*e370*/  PRMT R29, R20, 0x5410, R29 ;  /* 0x00005410141d7816 */ /* 0x000fc4000000001d */
[----:B------:R-:W-:Y:S02]  /*e380*/  PRMT R69, R69, 0x5410, R0 ;  /* 0x0000541045457816 */ /* 0x000fe40000000000 */
[----:B------:R-:W-:Y:S01]  /*e390*/  LOP3.LUT R71, R71, 0xffff0000, RZ, 0xc0, !PT ;  /* 0xffff000047477812 */ /* 0x000fe200078ec0ff */
[C---:B--2---:R-:W-:Y:S01]  /*e3a0*/  IMAD.U32 R0, R4.reuse, 0x10000, RZ ;  /* 0x0001000004007824 */ /* 0x044fe200078e00ff */
[----:B------:R-:W-:Y:S01]  /*e3b0*/  LOP3.LUT R4, R4, 0xffff0000, RZ, 0xc0, !PT ;  /* 0xffff000004047812 */ /* 0x000fe200078ec0ff */
[C---:B------:R-:W-:Y:S01]  /*e3c0*/  IMAD.U32 R8, R5.reuse, 0x10000, RZ ;  /* 0x0001000005087824 */ /* 0x040fe200078e00ff */
[----:B------:R-:W-:Y:S01]  /*e3d0*/  LOP3.LUT R5, R5, 0xffff0000, RZ, 0xc0, !PT ;  /* 0xffff000005057812 */ /* 0x000fe200078ec0ff */
[C---:B------:R-:W-:Y:S01]  /*e3e0*/  IMAD.U32 R10, R7.reuse, 0x10000, RZ ;  /* 0x00010000070a7824 */ /* 0x040fe200078e00ff */
[----:B------:R-:W-:Y:S01]  /*e3f0*/  LOP3.LUT R7, R7, 0xffff0000, RZ, 0xc0, !PT ;  /* 0xffff000007077812 */ /* 0x000fe200078ec0ff */
[C---:B------:R-:W-:Y:S01]  /*e400*/  IMAD.U32 R9, R6.reuse, 0x10000, RZ ;  /* 0x0001000006097824 */ /* 0x040fe200078e00ff */
[----:B------:R-:W-:Y:S01]  /*e410*/  LOP3.LUT R6, R6, 0xffff0000, RZ, 0xc0, !PT ;  /* 0xffff000006067812 */ /* 0x000fe200078ec0ff */
[C---:B---3--:R-:W-:Y:S01]  /*e420*/  IMAD.U32 R11, R24.reuse, 0x10000, RZ ;  /* 0x00010000180b7824 */ /* 0x048fe200078e00ff */
        /* <DEDUP_REMOVED lines=8> */
[C---:B------:R-:W-:Y:S01]  /*e4b0*/  FMUL.FTZ R31, R11.reuse, R25 ;  /* 0x000000190b1f7220 */ /* 0x040fe20000410000 */
[----:B------:R-:W-:Y:S02]  /*e4c0*/  IMAD.U32 R27, R68, 0x10000, RZ ;  /* 0x00010000441b7824 */ /* 0x000fe400078e00ff */
[-C--:B------:R-:W-:Y:S01]  /*e4d0*/  FMUL.FTZ R33, R11, R21.reuse ;  /* 0x000000150b217220 */ /* 0x080fe20000410000 */
[----:B------:R-:W-:Y:S02]  /*e4e0*/  IMAD.U32 R11, R72, 0x10000, RZ ;  /* 0x00010000480b7824 */ /* 0x000fe400078e00ff */
[----:B------:R-:W-:Y:S01]  /*e4f0*/  FFMA.FTZ R30, R0, R21, -R31 ;  /* 0x00000015001e7223 */ /* 0x000fe2000001081f */
[----:B------:R-:W-:Y:S01]  /*e500*/  FMUL.FTZ R35, R13, R27 ;  /* 0x0000001b0d237220 */ /* 0x000fe20000410000 */
[----:B------:R-:W-:Y:S02]  /*e510*/  IMAD.U32 R31, R70, 0x10000, RZ ;  /* 0x00010000461f7824 */ /* 0x000fe400078e00ff */
[----:B------:R-:W-:Y:S01]  /*e520*/  FFMA.FTZ R33, R0, R25, R33 ;  /* 0x0000001900217223 */ /* 0x000fe20000010021 */
[----:B------:R-:W-:-:S02]  /*e530*/  IMAD.U32 R21, R29, 0x10000, RZ ;  /* 0x000100001d157824 */ /* 0x000fc400078e00ff */
[-C--:B------:R-:W-:Y:S01]  /*e540*/  FMUL.FTZ R13, R13, R11.reuse ;  /* 0x0000000b0d0d7220 */ /* 0x080fe20000410000 */
[----:B------:R-:W-:Y:S01]  /*e550*/  FFMA.FTZ R35, R8, R11, -R35 ;  /* 0x0000000b08237223 */ /* 0x000fe20000010823 */
[----:B------:R-:W-:Y:S01]  /*e560*/  FMUL.FTZ R25, R20, R31 ;  /* 0x0000001f14197220 */ /* 0x000fe20000410000 */
[----:B------:R-:W-:Y:S01]  /*e570*/  LOP3.LUT R11, R56, 0xffff0000, RZ, 0xc0, !PT ;  /* 0xffff0000380b7812 */ /* 0x000fe200078ec0ff */
[----:B------:R-:W-:Y:S01]  /*e580*/  FMUL.FTZ R0, R20, R21 ;  /* 0x0000001514007220 */ /* 0x000fe20000410000 */
[----:B------:R-:W-:Y:S01]  /*e590*/  FFMA.FTZ R27, R8, R27, R13 ;  /* 0x0000001b081b7223 */ /* 0x000fe2000001000d */
[----:B------:R-:W-:Y:S01]  /*e5a0*/  FFMA.FTZ R20, R10, R21, -R25 ;  /* 0x000000150a147223 */ /* 0x000fe20000010819 */
        /* <DEDUP_REMOVED lines=9> */
[----:B------:R-:W-:Y:S01]  /*e640*/  FMUL.FTZ R4, R14, R8 ;  /* 0x000000080e047220 */ /* 0x000fe20000410000 */
[C---:B------:R-:W-:Y:S01]  /*e650*/  FMUL.FTZ R12, R24.reuse, R68 ;  /* 0x00000044180c7220 */ /* 0x040fe20000410000 */
[----:B------:R-:W-:Y:S01]  /*e660*/  FMUL.FTZ R25, R24, R72 ;  /* 0x0000004818197220 */ /* 0x000fe20000410000 */
[----:B------:R-:W-:Y:S01]  /*e670*/  FMUL.FTZ R14, R14, R0 ;  /* 0x000000000e0e7220 */ /* 0x000fe20000410000 */
[----:B------:R-:W-:Y:S01]  /*e680*/  LOP3.LUT R69, R69, 0xffff0000, RZ, 0xc0, !PT ;  /* 0xffff000045457812 */ /* 0x000fe200078ec0ff */
[C---:B------:R-:W-:Y:S01]  /*e690*/  FFMA.FTZ R12, R5.reuse, R72, -R12 ;  /* 0x00000048050c7223 */ /* 0x040fe2000001080c */
[----:B------:R-:W-:Y:S01]  /*e6a0*/  LOP3.LUT R70, R70, 0xffff0000, RZ, 0xc0, !PT ;  /* 0xffff000046467812 */ /* 0x000fe200078ec0ff */
[----:B------:R-:W-:Y:S01]  /*e6b0*/  FFMA.FTZ R68, R5, R68, R25 ;  /* 0x0000004405447223 */ /* 0x000fe20000010019 */
[----:B------:R-:W-:Y:S01]  /*e6c0*/  LOP3.LUT R28, R28, 0xffff0000, RZ, 0xc0, !PT ;  /* 0xffff00001c1c7812 */ /* 0x000fe200078ec0ff */
[----:B------:R-:W-:Y:S01]  /*e6d0*/  FFMA.FTZ R14, R9, R8, R14 ;  /* 0x00000008090e7223 */ /* 0x000fe2000001000e */
[----:B------:R-:W-:Y:S01]  /*e6e0*/  LOP3.LUT R29, R29, 0xffff0000, RZ, 0xc0, !PT ;  /* 0xffff00001d1d7812 */ /* 0x000fe200078ec0ff */
[----:B------:R-:W-:Y:S01]  /*e6f0*/  FFMA.FTZ R0, R9, R0, -R4 ;  /* 0x0000000009007223 */ /* 0x000fe20000010804 */
        /* <DEDUP_REMOVED lines=18> */
.L_x_9518:
[----:B------:R-:W-:Y:S05]  /*e820*/  BSYNC B0 ;  /* 0x0000000000007941 */ /* 0x000fea0003800000 */
.L_x_9490:
        /* <DEDUP_REMOVED lines=8> */
.L_x_9488:
[----:B------:R-:W-:-:S05]  /*e8b0*/  IMAD.U32 R0, RZ, RZ, UR41 ;  /* 0x00000029ff007e24 */ /* 0x000fca000f8e00ff */
[----:B------:R-:W-:-:S13]  /*e8c0*/  ISETP.NE.AND P0, PT, R0, 0x3, PT ;  /* 0x000000030000780c */ /* 0x000fda0003f05270 */
[----:B------:R-:W-:Y:S05]  /*e8d0*/  @!P0 BRA `(.L_x_9535) ;  /* 0x0000000000048947 */ /* 0x000fea0003800000 */
[----:B------:R-:W-:Y:S01]  /*e8e0*/  BPT.TRAP 0x1 ;  /* 0x000000040000795c */ /* 0x000fe20000300000 */
.L_x_9535:
[----:B------:R-:W-:Y:S01]  /*e8f0*/  IMAD R0, R186, 0x8, R18 ;  /* 0x00000008ba007824 */ /* 0x000fe200078e0212 */
[----:B0--34-:R-:W-:-:S04]  /*e900*/  SHF.L.U32 R3, R189, 0x1f, RZ ;  /* 0x0000001fbd037819 */ /* 0x019fc800000006ff */
[----:B------:R0:W3:Y:S01]  /*e910*/  SYNCS.PHASECHK.TRANS64.TRYWAIT P1, [R0+URZ+0x28830], R3 ;  /* 0x02883003000075a7 */ /* 0x0000e2000802017f */
[----:B------:R-:W-:Y:S05]  /*e920*/  @!P0 BRA `(.L_x_9536) ;  /* 0x0000000000048947 */ /* 0x000fea0003800000 */
[----:B------:R-:W-:Y:S01]  /*e930*/  BPT.TRAP 0x1 ;  /* 0x000000040000795c */ /* 0x000fe20000300000 */
.L_x_9536:
[----:B---3--:R-:W-:Y:S05]  /*e940*/  @P1 BRA `(.L_x_9537) ;  /* 0x0000000000081947 */ /* 0x008fea0003800000 */
[----:B------:R-:W3:Y:S02]  /*e950*/  SYNCS.PHASECHK.TRANS64.TRYWAIT P1, [R0+URZ+0x28830], R3 ;  /* 0x02883003000075a7 */ /* 0x000ee4000802017f */
[----:B---3--:R-:W-:Y:S05]  /*e960*/  @!P1 BRA `(.L_x_9538) ;  /* 0x0000014800489947 */ /* 0x008fea0003800000 */
.L_x_9537:
[----:B------:R-:W-:Y:S05]  /*e970*/  WARPSYNC.ALL ;  /* 0x0000000000007948 */ /* 0x000fea0003800000 */
[----:B0--3--:R-:W-:Y:S01]  /*e980*/  VIADD R3, R18, 0x18400 ;  /* 0x0001840012037836 */ /* 0x009fe20000000000 */
[----:B------:R-:W-:Y:S01]  /*e990*/  R2UR UR4, R36 ;  /* 0x00000000240472ca */ /* 0x000fe200000e0000 */
[----:B-12---:R-:W-:Y:S01]  /*e9a0*/  IMAD.MOV.U32 R7, RZ, RZ, 0x40000040 ;  /* 0x40000040ff077424 */ /* 0x006fe200078e00ff */
        /* <DEDUP_REMOVED lines=30> */
[----:B------:R-:W-:Y:S01]  /*eb90*/  IMAD.MOV.U32 R9, RZ, RZ, 0x40000040 ;  /* 0x40000040ff097424 */ /* 0x000fe200078e00ff */
[----:B------:R-:W-:Y:S01]  /*eba0*/  R2UR UR14, R8 ;  /* 0x00000000080e72ca */ /* 0x000fe200000e0000 */
[----:B------:R-:W-:Y:S01]  /*ebb0*/  VIADD R8, R6, 0x6 ;  /* 0x0000000606087836 */ /* 0x000fe20000000000 */
[----:B------:R-:W-:Y:S01]  /*ebc0*/  HGMMA.64x128x16.F32.BF16 R24, gdesc[UR4], RZ, !UPT, gsb0 ;  /* 0x01e00000041879f0 */ /* 0x000fe2000c0018ff */
[----:B------:R-:W-:Y:S01]  /*ebd0*/  UIADD3 UR24, UR4, 0x402, URZ ;  /* 0x0000040204187890 */ /* 0x000fe2000fffe03f */
[----:B------:R-:W-:Y:S01]  /*ebe0*/  R2UR UR27, R9 ;  /* 0x00000000091b72ca */ /* 0x000fe200000e0000 */
[----:B------:R-:W-:Y:S01]  /*ebf0*/  UMOV UR25, 0x40000040 ;  /* 0x4000004000197882 */ /* 0x000fe20000000000 */
[----:B------:R-:W-:Y:S01]  /*ec00*/  R2UR UR18, R8 ;  /* 0x00000000081272ca */ /* 0x000fe200000e0000 */
[----:B------:R-:W-:Y:S01]  /*ec10*/  VIADD R8, R6, 0x400 ;  /* 0x0000040006087836 */ /* 0x000fe20000000000 */
[----:B------:R-:W-:Y:S01]  /*ec20*/  UIADD3 UR28, UR4, 0x404, URZ ;  /* 0x00000404041c7890 */ /* 0x000fe2000fffe03f */
        /* <DEDUP_REMOVED lines=8> */
[C---:B------:R-:W-:Y:S01]  /*ecb0*/  VIADD R8, R6.reuse, 0x404 ;  /* 0x0000040406087836 */ /* 0x040fe20000000000 */
[----:B------:R-:W-:-:S04]  /*ecc0*/  IADD3 R6, R6, 0x406, RZ ;  /* 0x0000040606067810 */ /* 0x000fc80007ffe0ff */
        /* <DEDUP_REMOVED lines=26> */
.L_x_9539:
[----:B------:R-:W0:Y:S01]  /*ee70*/  LDC R3, c[0x0][0x448] ;  /* 0x00011200ff037b82 */ /* 0x000e220000000800 */
[----:B------:R-:W-:Y:S01]  /*ee80*/  ULDC UR46, c[0x0][0x988] ;  /* 0x00026200002e7ab9 */ /* 0x000fe20000000800 */
[----:B------:R-:W-:Y:S01]  /*ee90*/  VIADD R0, R0, 0x28840 ;  /* 0x0002884000007836 */ /* 0x000fe20000000000 */
[----:B------:R-:W-:Y:S01]  /*eea0*/  ULDC UR44, c[0x0][0x988] ;  /* 0x00026200002c7ab9 */ /* 0x000fe20000000800 */
[----:B------:R-:W-:Y:S01]  /*eeb0*/  ULDC UR45, c[0x0][0x988] ;  /* 0x00026200002d7ab9 */ /* 0x000fe20000000800 */
        /* <DEDUP_REMOVED lines=19> */
[----:B0-----:R-:W-:Y:S01]  /*eff0*/  ISETP.NE.AND P1, PT, R3, 0x1, PT ;  /* 0x000000010300780c */ /* 0x001fe20003f25270 */
[----:B------:R-:W-:Y:S01]  /*f000*/  IMAD.IADD R3, R206, 0x1, R192 ;  /* 0x00000001ce037824 */ /* 0x000fe200078e02c0 */
[----:B------:R-:W-:Y:S02]  /*f010*/  CS2R R112, SRZ ;  /* 0x0000000000707805 */ /* 0x000fe4000001ff00 */
[----:B------:R-:W-:-:S02]  /*f020*/  CS2R R110, SRZ ;  /* 0x00000000006e7805 */ /* 0x000fc4000001ff00 */
[----:B------:R-:W-:-:S07]  /*f030*/  CS2R R108, SRZ ;  /* 0x00000000006c7805 */ /* 0x000fce000001ff00 */
[----:B------:R-:W0:Y:S08]  /*f040*/  @P1 LDC R6, c[0x0][0x44c] ;  /* 0x00011300ff061b82 */ /* 0x000e300000000800 */
[----:B------:R-:W1:Y:S01]  /*f050*/  @P1 LDC R8, c[0x0][0x450] ;  /* 0x00011400ff081b82 */ /* 0x000e620000000800 */
[----:B0-----:R-:W-:-:S04]  /*f060*/  @P1 IMAD.HI.U32 R5, R3, R6, RZ ;  /* 0x0000000603051227 */ /* 0x001fc800078e00ff */
[----:B------:R-:W-:Y:S02]  /*f070*/  IMAD.MOV.U32 R6, RZ, RZ, R3 ;  /* 0x000000ffff067224 */ /* 0x000fe400078e0003 */
[----:B------:R-:W-:Y:S01]  /*f080*/  IMAD.MOV.U32 R3, RZ, RZ, -0x80 ;  /* 0xffffff80ff037424 */ /* 0x000fe200078e00ff */
[----:B-1----:R-:W-:-:S03]  /*f090*/  @P1 SHF.R.U32.HI R6, RZ, R8, R5 ;  /* 0x00000008ff061219 */ /* 0x002fc60000011605 */
[----:B------:R-:W-:Y:S02]  /*f0a0*/  IMAD R8, R88, R3, 0x80 ;  /* 0x0000008058087424 */ /* 0x000fe400078e0203 */
[----:B------:R-:W0:Y:S03]  /*f0b0*/  SHFL.IDX PT, R5, R6, 0x1, 0x1c1f ;  /* 0x003c1f0006057f89 */ /* 0x000e2600000e0000 */
[C-C-:B------:R-:W-:Y:S02]  /*f0c0*/  IADD3 R3, -R193.reuse, 0x1, R8.reuse ;  /* 0x00000001c1037810 */ /* 0x140fe40007ffe108 */
[----:B------:R-:W-:Y:S01]  /*f0d0*/  IADD3 R10, -R193, R195, R8 ;  /* 0x000000c3c10a7210 */ /* 0x000fe20007ffe108 */
        /* <DEDUP_REMOVED lines=106> */
[----:B------:R-:W-:-:S04]  /*f780*/  ISETP.GT.AND P3, PT, R95, 0x18, PT ;  /* 0x000000185f00780c */ /* 0x000fc80003f64270 */
[----:B------:R-:W-:Y:S02]  /*f790*/  FSEL R36, R36, -INF , P3 ;  /* 0xff80000024247808 */ /* 0x000fe40001800000 */
[----:B------:R-:W-:-:S04]  /*f7a0*/  ISETP.GT.AND P3, PT, R95, 0x20, PT ;  /* 0x000000205f00780c */ /* 0x000fc80003f64270 */
[----:B------:R-:W-:Y:S02]  /*f7b0*/  FSEL R40, R40, -INF , P3 ;  /* 0xff80000028287808 */ /* 0x000fe40001800000 */
[C---:B------:R-:W-:Y:S02]  /*f7c0*/  ISETP.GT.AND P3, PT, R95.reuse, 0x28, PT ;  /* 0x000000285f00780c */ /* 0x040fe40003f64270 */
        /* <DEDUP_REMOVED lines=9> */
[----:B------:R-:W-:Y:S02]  /*f860*/  ISETP.GT.AND P3, PT, R95, 0x48, PT ;  /* 0x000000485f00780c */ /* 0x000fe40003f64270 */
[----:B0-----:R-:W-:-:S04]  /*f870*/  FMNMX.FTZ R5, R14, R5, !PT ;  /* 0x000000050e057209 */ /* 0x001fc80007810000 */
[C---:B------:R-:W-:Y:S01]  /*f880*/  FSETP.NEU.FTZ.AND P2, PT, R5.reuse, -INF , PT ;  /* 0xff8000000500780b */ /* 0x040fe20003f5d000 */
[----:B------:R-:W-:-:S05]  /*f890*/  FMUL.FTZ R8, R5, UR46 ;  /* 0x0000002e05087c20 */ /* 0x000fca0008410000 */
[----:B------:R-:W-:Y:S02]  /*f8a0*/  FSEL R8, R8, RZ, P2 ;  /* 0x000000ff08087208 */ /* 0x000fe40001000000 */
[----:B------:R-:W-:-:S03]  /*f8b0*/  ISETP.GT.AND P2, PT, R95, RZ, PT ;  /* 0x000000ff5f00720c */ /* 0x000fc60003f44270 */
        /* <DEDUP_REMOVED lines=20> */
[----:B------:R-:W0:Y:S01]  /*fa00*/  @P1 LDC R31, c[0x0][0x450] ;  /* 0x00011400ff1f1b82 */ /* 0x000e220000000800 */
        /* <DEDUP_REMOVED lines=15> */
[----:B------:R-:W1:Y:S01]  /*fb00*/  MUFU.EX2 R10, R10 ;  /* 0x0000000a000a7308 */ /* 0x000e620000000800 */
        /* <DEDUP_REMOVED lines=41> */
[----:B------:R-:W-:Y:S01]  /*fda0*/  FFMA.FTZ R8, R87, UR46, -R8 ;  /* 0x0000002e57087c23 */ /* 0x000fe20008010808 */
        /* <DEDUP_REMOVED lines=18> */
[----:B------:R-:W-:Y:S02]  /*fed0*/  ISETP.GT.AND P3, PT, R95, 0x60, PT ;  /* 0x000000605f00780c */ /* 0x000fe40003f64270 */
[----:B------:R-:W-:Y:S02]  /*fee0*/  CS2R R90, SRZ ;  /* 0x00000000005a7805 */ /* 0x000fe4000001ff00 */
[----:B------:R-:W-:Y:S01]  /*fef0*/  FSEL R69, R69, -INF , P2 ;  /* 0xff80000045457808 */ /* 0x000fe20001000000 */
[----:B------:R-:W-:Y:S01]  /*ff00*/  MUFU.EX2 R26, R26 ;  /* 0x0000001a001a7308 */ /* 0x000fe20000000800 */
[----:B------:R-:W-:-:S02]  /*ff10*/  FMNMX.FTZ R6, R68, R39, !PT ;  /* 0x0000002744067209 */ /* 0x000fc40007810000 */
[----:B------:R-:W-:Y:S02]  /*ff20*/  ISETP.GT.AND P2, PT, R95, 0x61, PT ;  /* 0x000000615f00780c */ /* 0x000fe40003f44270 */
[----:B------:R-:W-:Y:S02]  /*ff30*/  FSEL R72, R72, -INF , P3 ;  /* 0xff80000048487808 */ /* 0x000fe40001800000 */
[----:B------:R-:W-:Y:S01]  /*ff40*/  FMNMX.FTZ R13, R69, R6, !PT ;  /* 0x00000006450d7209 */ /* 0x000fe20007810000 */
[----:B------:R-:W-:Y:S01]  /*ff50*/  MUFU.EX2 R175, R175 ;  /* 0x000000af00af7308 */ /* 0x000fe20000000800 */
[----:B------:R-:W-:Y:S02]  /*ff60*/  ISETP.GT.AND P3, PT, R95, 0x68, PT ;  /* 0x000000685f00780c */ /* 0x000fe40003f64270 */
[----:B------:R-:W-:Y:S02]  /*ff70*/  FSEL R73, R73, -INF , P2 ;  /* 0xff80000049497808 */ /* 0x000fe40001000000 */
[----:B------:R-:W-:-:S02]  /*ff80*/  FMNMX.FTZ R6, R72, R13, !PT ;  /* 0x0000000d48067209 */ /* 0x000fc40007810000 */
        /* <DEDUP_REMOVED lines=18> */
[----:B------:R-:W-:Y:S02]  /*100b0*/  CS2R R94, SRZ ;  /* 0x00000000005e7805 */ /* 0x000fe4000001ff00 */
[----:B------:R-:W-:Y:S02]  /*100c0*/  FMNMX.FTZ R7, R81, R6, !PT ;  /* 0x0000000651077209 */ /* 0x000fe40007810000 */
[----:B------:R-:W-:Y:S02]  /*100d0*/  FSEL R85, R85, -INF , P2 ;  /* 0xff80000055557808 */ /* 0x000fe40001000000 */
[----:B------:R-:W-:Y:S01]  /*100e0*/  FMNMX.FTZ R6, R84, R7, !PT ;  /* 0x0000000754067209 */ /* 0x000fe20007810000 */
[----:B------:R-:W-:Y:S01]  /*100f0*/  MUFU.EX2 R38, R38 ;  /* 0x0000002600267308 */ /* 0x000fe20000000800 */
[----:B------:R-:W2:Y:S02]  /*10100*/  @P1 LDC R7, c[0x0][0x44c] ;  /* 0x00011300ff071b82 */ /* 0x000ea40000000800 */
[----:B------:R-:W-:-:S05]  /*10110*/  FMNMX.FTZ R6, R85, R6, !PT ;  /* 0x0000000655067209 */ /* 0x000fca0007810000 */
[----:B------:R-:W3:Y:S01]  /*10120*/  SHFL.BFLY PT, R3, R6, 0x2, 0x1f ;  /* 0x0c401f0006037f89 */ /* 0x000ee200000e0000 */
[----:B------:R-:W-:Y:S08]  /*10130*/  MUFU.EX2 R165, R165 ;  /* 0x000000a500a57308 */ /* 0x000ff00000000800 */
[----:B------:R-:W-:Y:S08]  /*10140*/  MUFU.EX2 R42, R42 ;  /* 0x0000002a002a7308 */ /* 0x000ff00000000800 */
[----:B------:R-:W-:Y:S01]  /*10150*/  MUFU.EX2 R167, R167 ;  /* 0x000000a700a77308 */ /* 0x000fe20000000800 */
[----:B---3--:R-:W-:-:S07]  /*10160*/  FMNMX.FTZ R3, R6, R3, !PT ;  /* 0x0000000306037209 */ /* 0x008fce0007810000 */
[----:B------:R-:W-:Y:S01]  /*10170*/  MUFU.EX2 R50, R50 ;  /* 0x0000003200327308 */ /* 0x000fe20000000800 */
[----:B------:R-:W3:Y:S07]  /*10180*/  SHFL.BFLY PT, R6, R3, 0x1, 0x1f ;  /* 0x0c201f0003067f89 */ /* 0x000eee00000e0000 */
[----:B------:R-:W-:Y:S08]  /*10190*/  MUFU.EX2 R161, R161 ;  /* 0x000000a100a17308 */ /* 0x000ff00000000800 */
[----:B------:R-:W-:Y:S08]  /*101a0*/  MUFU.EX2 R46, R46 ;  /* 0x0000002e002e7308 */ /* 0x000ff00000000800 */
[----:B------:R-:W-:Y:S01]  /*101b0*/  MUFU.EX2 R163, R163 ;  /* 0x000000a300a37308 */ /* 0x000fe20000000800 */
[----:B---3--:R-:W-:-:S04]  /*101c0*/  FMNMX.FTZ R6, R3, R6, !PT ;  /* 0x0000000603067209 */ /* 0x008fc80007810000 */
[C---:B------:R-:W-:Y:S01]  /*101d0*/  FSETP.NEU.FTZ.AND P2, PT, R6.reuse, -INF , PT ;  /* 0xff8000000600780b */ /* 0x040fe20003f5d000 */
[----:B------:R-:W-:Y:S02]  /*101e0*/  FMUL.FTZ R3, R6, UR46 ;  /* 0x0000002e06037c20 */ /* 0x000fe40008410000 */
[----:B------:R-:W-:Y:S03]  /*101f0*/  MUFU.EX2 R54, R54 ;  /* 0x0000003600367308 */ /* 0x000fe60000000800 */
[----:B------:R-:W-:-:S05]  /*10200*/  FSEL R66, R3, RZ, P2 ;  /* 0x000000ff03427208 */ /* 0x000fca0001000000 */
[----:B------:R-:W-:Y:S01]  /*10210*/  MUFU.EX2 R157, R157 ;  /* 0x0000009d009d7308 */ /* 0x000fe20000000800 */
[--C-:B------:R-:W-:Y:S01]  /*10220*/  FFMA.FTZ R180, R24, UR46, -R66.reuse ;  /* 0x0000002e18b47c23 */ /* 0x100fe20008010842 */
[--C-:B------:R-:W-:Y:S01]  /*10230*/  FFMA.FTZ R3, R25, UR46, -R66.reuse ;  /* 0x0000002e19037c23 */ /* 0x100fe20008010842 */
[--C-:B------:R-:W-:Y:S01]  /*10240*/  FFMA.FTZ R182, R28, UR46, -R66.reuse ;  /* 0x0000002e1cb67c23 */ /* 0x100fe20008010842 */
[--C-:B------:R-:W-:Y:S01]  /*10250*/  FFMA.FTZ R9, R29, UR46, -R66.reuse ;  /* 0x0000002e1d097c23 */ /* 0x100fe20008010842 */
[--C-:B------:R-:W-:Y:S01]  /*10260*/  FFMA.FTZ R176, R32, UR46, -R66.reuse ;  /* 0x0000002e20b07c23 */ /* 0x100fe20008010842 */
[--C-:B------:R-:W-:Y:S01]  /*10270*/  FFMA.FTZ R11, R33, UR46, -R66.reuse ;  /* 0x0000002e210b7c23 */ /* 0x100fe20008010842 */
[----:B------:R-:W-:Y:S01]  /*10280*/  IMAD.U32 R33, RZ, RZ, UR38 ;  /* 0x00000026ff217e24 */ /* 0x000fe2000f8e00ff */
[----:B------:R-:W-:Y:S01]  /*10290*/  MUFU.EX2 R180, R180 ;  /* 0x000000b400b47308 */ /* 0x000fe20000000800 */
[----:B------:R-:W-:Y:S01]  /*102a0*/  FFMA.FTZ R178, R36, UR46, -R66 ;  /* 0x0000002e24b27c23 */ /* 0x000fe20008010842 */
[----:B--2---:R-:W-:-:S04]  /*102b0*/  @P1 IMAD.HI.U32 R24, R192, R7, RZ ;  /* 0x00000007c0181227 */ /* 0x004fc800078e00ff */
[----:B------:R-:W-:Y:S01]  /*102c0*/  FFMA.FTZ R13, R37, UR46, -R66 ;  /* 0x0000002e250d7c23 */ /* 0x000fe20008010842 */
[----:B------:R-:W-:Y:S01]  /*102d0*/  PRMT R0, R33, 0x654, R0 ;  /* 0x0000065421007816 */ /* 0x000fe20000000000 */
[----:B------:R-:W-:Y:S01]  /*102e0*/  FFMA.FTZ R172, R40, UR46, -R66 ;  /* 0x0000002e28ac7c23 */ /* 0x000fe20008010842 */
[----:B------:R-:W-:Y:S01]  /*102f0*/  IMAD.MOV.U32 R28, RZ, RZ, R192 ;  /* 0x000000ffff1c7224 */ /* 0x000fe200078e00c0 */
[----:B0-----:R-:W-:Y:S01]  /*10300*/  @P1 SHF.R.U32.HI R28, RZ, R31, R24 ;  /* 0x0000001fff1c1219 */ /* 0x001fe20000011618 */
[----:B------:R-:W0:Y:S01]  /*10310*/  MUFU.EX2 R3, R3 ;  /* 0x0000000300037308 */ /* 0x000e220000000800 */
[----:B------:R1:W-:Y:S01]  /*10320*/  SYNCS.ARRIVE.TRANS64.RED.A1T0 RZ, [R0+URZ], RZ ;  /* 0x000000ff00ff79a7 */ /* 0x0003e2000810043f */
[--C-:B------:R-:W-:Y:S01]  /*10330*/  FFMA.FTZ R15, R41, UR46, -R66.reuse ;  /* 0x0000002e290f7c23 */ /* 0x100fe20008010842 */
[--C-:B------:R-:W-:Y:S01]  /*10340*/  FFMA.FTZ R174, R44, UR46, -R66.reuse ;  /* 0x0000002e2cae7c23 */ /* 0x100fe20008010842 */
[--C-:B------:R-:W-:Y:S01]  /*10350*/  FFMA.FTZ R21, R45, UR46, -R66.reuse ;  /* 0x0000002e2d157c23 */ /* 0x100fe20008010842 */
[--C-:B------:R-:W-:Y:S01]  /*10360*/  FFMA.FTZ R168, R48, UR46, -R66.reuse ;  /* 0x0000002e30a87c23 */ /* 0x100fe20008010842 */
[--C-:B------:R-:W-:Y:S01]  /*10370*/  FFMA.FTZ R27, R49, UR46, -R66.reuse ;  /* 0x0000002e311b7c23 */ /* 0x100fe20008010842 */
[----:B------:R-:W-:Y:S01]  /*10380*/  FFMA.FTZ R170, R52, UR46, -R66 ;  /* 0x0000002e34aa7c23 */ /* 0x000fe20008010842 */
[----:B------:R-:W2:Y:S01]  /*10390*/  MUFU.EX2 R182, R182 ;  /* 0x000000b600b67308 */ /* 0x000ea20000000800 */
[----:B-1----:R-:W-:Y:S01]  /*103a0*/  FADD.FTZ R0, R181, R10 ;  /* 0x0000000ab5007221 */ /* 0x002fe20000010000 */
[--C-:B------:R-:W-:Y:S01]  /*103b0*/  FFMA.FTZ R25, R53, UR46, -R66.reuse ;  /* 0x0000002e35197c23 */ /* 0x100fe20008010842 */
[----:B------:R-:W-:Y:S01]  /*103c0*/  FFMA.FTZ R164, R62, UR46, -R66 ;  /* 0x0000002e3ea47c23 */ /* 0x000fe20008010842 */
[----:B------:R-:W-:Y:S01]  /*103d0*/  IADD3 R28, R28, R195, -R194 ;  /* 0x000000c31c1c7210 */ /* 0x000fe20007ffe8c2 */
[--C-:B------:R-:W-:Y:S01]  /*103e0*/  FFMA.FTZ R29, R57, UR46, -R66.reuse ;  /* 0x0000002e391d7c23 */ /* 0x100fe20008010842 */
[--C-:B------:R-:W-:Y:S01]  /*103f0*/  FFMA.FTZ R166, R43, UR46, -R66.reuse ;  /* 0x0000002e2ba67c23 */ /* 0x100fe20008010842 */
[----:B------:R-:W-:Y:S01]  /*10400*/  FFMA.FTZ R61, R61, UR46, -R66 ;  /* 0x0000002e3d3d7c23 */ /* 0x000fe20008010842 */
[----:B------:R-:W1:Y:S01]  /*10410*/  MUFU.EX2 R9, R9 ;  /* 0x0000000900097308 */ /* 0x000e620000000800 */
[----:B0-----:R-:W-:Y:S01]  /*10420*/  FADD.FTZ R7, R180, R3 ;  /* 0x00000003b4077221 */ /* 0x001fe20000010000 */
[----:B------:R-:W-:Y:S01]  /*10430*/  SHF.R.S32.HI R33, RZ, 0x1f, R28 ;  /* 0x0000001fff217819 */ /* 0x000fe2000001141c */
[--C-:B------:R-:W-:Y:S01]  /*10440*/  FFMA.FTZ R64, R64, UR46, -R66.reuse ;  /* 0x0000002e40407c23 */ /* 0x100fe20008010842 */
[----:B------:R-:W-:Y:S01]  /*10450*/  F2FP.BF16.F32.PACK_AB R181, R10, R181 ;  /* 0x000000b50ab5723e */ /* 0x000fe200000010ff */
[--C-:B------:R-:W-:Y:S01]  /*10460*/  FFMA.FTZ R65, R65, UR46, -R66.reuse ;  /* 0x0000002e41417c23 */ /* 0x100fe20008010842 */
[----:B------:R-:W-:Y:S01]  /*10470*/  FFMA.FTZ R68, R68, UR46, -R66 ;  /* 0x0000002e44447c23 */ /* 0x000fe20008010842 */
[----:B------:R-:W-:Y:S01]  /*10480*/  F2FP.BF16.F32.PACK_AB R180, R3, R180 ;  /* 0x000000b403b4723e */ /* 0x000fe200000010ff */
[----:B------:R-:W0:Y:S01]  /*10490*/  MUFU.EX2 R176, R176 ;  /* 0x000000b000b07308 */ /* 0x000e220000000800 */
[----:B--2---:R-:W-:Y:S01]  /*104a0*/  FADD.FTZ R24, R182, R7 ;  /* 0x00000007b6187221 */ /* 0x004fe20000010000 */
[----:B------:R-:W-:Y:S01]  /*104b0*/  FADD.FTZ R7, R183, R0 ;  /* 0x00000000b7077221 */ /* 0x000fe20000010000 */
[--C-:B------:R-:W-:Y:S01]  /*104c0*/  FFMA.FTZ R69, R69, UR46, -R66.reuse ;  /* 0x0000002e45457c23 */ /* 0x100fe20008010842 */
[--C-:B------:R-:W-:Y:S01]  /*104d0*/  FFMA.FTZ R72, R72, UR46, -R66.reuse ;  /* 0x0000002e48487c23 */ /* 0x100fe20008010842 */
[--C-:B------:R-:W-:Y:S01]  /*104e0*/  FFMA.FTZ R73, R73, UR46, -R66.reuse ;  /* 0x0000002e49497c23 */ /* 0x100fe20008010842 */
[----:B------:R-:W-:Y:S01]  /*104f0*/  FADD.FTZ R0, R12, R7 ;  /* 0x000000070c007221 */ /* 0x000fe20000010000 */
[----:B------:R-:W-:Y:S01]  /*10500*/  FFMA.FTZ R76, R76, UR46, -R66 ;  /* 0x0000002e4c4c7c23 */ /* 0x000fe20008010842 */
[----:B------:R-:W2:Y:S01]  /*10510*/  MUFU.EX2 R11, R11 ;  /* 0x0000000b000b7308 */ /* 0x000ea20000000800 */
[----:B-1----:R-:W-:Y:S01]  /*10520*/  FADD.FTZ R31, R9, R24 ;  /* 0x00000018091f7221 */ /* 0x002fe20000010000 */
[----:B------:R-:W-:Y:S01]  /*10530*/  FADD.FTZ R7, R177, R0 ;  /* 0x00000000b1077221 */ /* 0x000fe20000010000 */
[----:B------:R-:W-:Y:S01]  /*10540*/  F2FP.BF16.F32.PACK_AB R182, R9, R182 ;  /* 0x000000b609b6723e */ /* 0x000fe200000010ff */
[--C-:B------:R-:W-:Y:S01]  /*10550*/  FFMA.FTZ R77, R77, UR46, -R66.reuse ;  /* 0x0000002e4d4d7c23 */ /* 0x100fe20008010842 */
[--C-:B------:R-:W-:Y:S01]  /*10560*/  FFMA.FTZ R80, R80, UR46, -R66.reuse ;  /* 0x0000002e50507c23 */ /* 0x100fe20008010842 */
[----:B------:R-:W-:Y:S01]  /*10570*/  FADD.FTZ R0, R14, R7 ;  /* 0x000000070e007221 */ /* 0x000fe20000010000 */
[----:B------:R-:W-:Y:S01]  /*10580*/  FFMA.FTZ R81, R81, UR46, -R66 ;  /* 0x0000002e51517c23 */ /* 0x000fe20008010842 */
[----:B------:R-:W1:Y:S01]  /*10590*/  MUFU.EX2 R178, R178 ;  /* 0x000000b200b27308 */ /* 0x000e620000000800 */
[----:B0-----:R-:W-:Y:S01]  /*105a0*/  FADD.FTZ R24, R176, R31 ;  /* 0x0000001fb0187221 */ /* 0x001fe20000010000 */
[----:B------:R-:W-:Y:S01]  /*105b0*/  FADD.FTZ R7, R179, R0 ;  /* 0x00000000b3077221 */ /* 0x000fe20000010000 */
[--C-:B------:R-:W-:Y:S01]  /*105c0*/  FFMA.FTZ R84, R84, UR46, -R66.reuse ;  /* 0x0000002e54547c23 */ /* 0x100fe20008010842 */
[----:B------:R-:W-:Y:S01]  /*105d0*/  FFMA.FTZ R66, R85, UR46, -R66 ;  /* 0x0000002e55427c23 */ /* 0x000fe20008010842 */
[----:B------:R-:W-:Y:S01]  /*105e0*/  F2FP.BF16.F32.PACK_AB R183, R12, R183 ;  /* 0x000000b70cb7723e */ /* 0x000fe200000010ff */
[----:B------:R-:W-:Y:S01]  /*105f0*/  FADD.FTZ R0, R20, R7 ;  /* 0x0000000714007221 */ /* 0x000fe20000010000 */
[----:B------:R-:W-:Y:S01]  /*10600*/  F2FP.BF16.F32.PACK_AB R177, R14, R177 ;  /* 0x000000b10eb1723e */ /* 0x000fe200000010ff */
[----:B------:R-:W0:Y:S01]  /*10610*/  MUFU.EX2 R13, R13 ;  /* 0x0000000d000d7308 */ /* 0x000e220000000800 */
[----:B--2---:R-:W-:Y:S01]  /*10620*/  FADD.FTZ R31, R11, R24 ;  /* 0x000000180b1f7221 */ /* 0x004fe20000010000 */
[----:B------:R-:W-:Y:S01]  /*10630*/  FADD.FTZ R7, R173, R0 ;  /* 0x00000000ad077221 */ /* 0x000fe20000010000 */
[----:B------:R-:W-:-:S02]  /*10640*/  F2FP.BF16.F32.PACK_AB R176, R11, R176 ;  /* 0x000000b00bb0723e */ /* 0x000fc400000010ff */
[----:B------:R-:W-:Y:S01]  /*10650*/  F2FP.BF16.F32.PACK_AB R179, R20, R179 ;  /* 0x000000b314b3723e */ /* 0x000fe200000010ff */
[C---:B------:R-:W-:Y:S01]  /*10660*/  FADD.FTZ R0, R26.reuse, R7 ;  /* 0x000000071a007221 */ /* 0x040fe20000010000 */
[----:B------:R-:W-:Y:S01]  /*10670*/  F2FP.BF16.F32.PACK_AB R173, R26, R173 ;  /* 0x000000ad1aad723e */ /* 0x000fe200000010ff */
[----:B------:R-:W2:Y:S01]  /*10680*/  MUFU.EX2 R172, R172 ;  /* 0x000000ac00ac7308 */ /* 0x000ea20000000800 */
[----:B-1----:R-:W-:Y:S01]  /*10690*/  FADD.FTZ R24, R178, R31 ;  /* 0x0000001fb2187221 */ /* 0x002fe20000010000 */
[----:B------:R-:W-:Y:S01]  /*106a0*/  FADD.FTZ R7, R175, R0 ;  /* 0x00000000af077221 */ /* 0x000fe20000010000 */
[----:B------:R-:W-:-:S03]  /*106b0*/  F2FP.BF16.F32.PACK_AB R175, R30, R175 ;  /* 0x000000af1eaf723e */ /* 0x000fc600000010ff */
[----:B------:R-:W-:Y:S01]  /*106c0*/  FADD.FTZ R0, R30, R7 ;  /* 0x000000071e007221 */ /* 0x000fe20000010000 */
[----:B------:R-:W-:Y:S01]  /*106d0*/  LEA.HI R7, R33, R28, RZ, 0x7 ;  /* 0x0000001c21077211 */ /* 0x000fe200078f38ff */
[----:B------:R-:W1:Y:S01]  /*106e0*/  MUFU.EX2 R15, R15 ;  /* 0x0000000f000f7308 */ /* 0x000e620000000800 */
[C---:B0-----:R-:W-:Y:S01]  /*106f0*/  FADD.FTZ R31, R13.reuse, R24 ;  /* 0x000000180d1f7221 */ /* 0x041fe20000010000 */
[----:B------:R-:W-:Y:S01]  /*10700*/  F2FP.BF16.F32.PACK_AB R178, R13, R178 ;  /* 0x000000b20db2723e */ /* 0x000fe200000010ff */
[----:B------:R-:W-:Y:S01]  /*10710*/  VIADD R13, R88, 0xfffffffe ;  /* 0xfffffffe580d7836 */ /* 0x000fe20000000000 */
[----:B------:R-:W-:-:S04]  /*10720*/  CS2R R88, SRZ ;  /* 0x0000000000587805 */ /* 0x000fc8000001ff00 */
        /* <DEDUP_REMOVED lines=11> */
[----:B-1----:R-:W-:Y:S01]  /*107e0*/  FADD.FTZ R24, R168, R31 ;  /* 0x0000001fa8187221 */ /* 0x002fe20000010000 */
[----:B------:R-:W-:Y:S01]  /*107f0*/  FADD.FTZ R31, R169, R0 ;  /* 0x00000000a91f7221 */ /* 0x000fe20000010000 */
[----:B------:R-:W-:-:S03]  /*10800*/  F2FP.BF16.F32.PACK_AB R169, R34, R169 ;  /* 0x000000a922a9723e */ /* 0x000fc600000010ff */
[----:B------:R-:W-:Y:S02]  /*10810*/  FADD.FTZ R0, R34, R31 ;  /* 0x0000001f22007221 */ /* 0x000fe40000010000 */
[----:B------:R-:W1:Y:S01]  /*10820*/  MUFU.EX2 R25, R25 ;  /* 0x0000001900197308 */ /* 0x000e620000000800 */
[----:B0-----:R-:W-:Y:S01]  /*10830*/  FADD.FTZ R33, R27, R24 ;  /* 0x000000181b217221 */ /* 0x001fe20000010000 */
[----:B------:R-:W-:Y:S01]  /*10840*/  FADD.FTZ R31, R171, R0 ;  /* 0x00000000ab1f7221 */ /* 0x000fe20000010000 */
[----:B------:R-:W-:Y:S02]  /*10850*/  F2FP.BF16.F32.PACK_AB R168, R27, R168 ;  /* 0x000000a81ba8723e */ /* 0x000fe400000010ff */
[C---:B------:R-:W-:Y:S01]  /*10860*/  F2FP.BF16.F32.PACK_AB R171, R38.reuse, R171 ;  /* 0x000000ab26ab723e */ /* 0x040fe200000010ff */
[----:B------:R-:W-:Y:S02]  /*10870*/  FADD.FTZ R0, R38, R31 ;  /* 0x0000001f26007221 */ /* 0x000fe40000010000 */
[----:B------:R-:W0:Y:S01]  /*10880*/  MUFU.EX2 R164, R164 ;  /* 0x000000a400a47308 */ /* 0x000e220000000800 */
[----:B--2---:R-:W-:Y:S01]  /*10890*/  FADD.FTZ R10, R170, R33 ;  /* 0x00000021aa0a7221 */ /* 0x004fe20000010000 */
[----:B------:R-:W-:Y:S01]  /*108a0*/  FADD.FTZ R31, R165, R0 ;  /* 0x00000000a51f7221 */ /* 0x000fe20000010000 */
[----:B------:R-:W-:-:S03]  /*108b0*/  F2FP.BF16.F32.PACK_AB R165, R42, R165 ;  /* 0x000000a52aa5723e */ /* 0x000fc600000010ff */
[----:B------:R-:W-:Y:S02]  /*108c0*/  FADD.FTZ R0, R42, R31 ;  /* 0x0000001f2a007221 */ /* 0x000fe40000010000 */
        /* <DEDUP_REMOVED lines=25> */
[----:B-1----:R-:W-:Y:S01]  /*10a60*/  FADD.FTZ R9, R65, R10 ;  /* 0x0000000a41097221 */ /* 0x002fe20000010000 */
[----:B------:R-:W-:Y:S01]  /*10a70*/  FADD.FTZ R3, R157, R0 ;  /* 0x000000009d037221 */ /* 0x000fe20000010000 */
[----:B------:R-:W-:-:S05]  /*10a80*/  F2FP.BF16.F32.PACK_AB R160, R65, R64 ;  /* 0x0000004041a0723e */ /* 0x000fca00000010ff */
        /* <DEDUP_REMOVED lines=16> */
[C---:B0-----:R-:W-:Y:S01]  /*10b90*/  FADD.FTZ R11, R77.reuse, R10 ;  /* 0x0000000a4d0b7221 */ /* 0x041fe20000010000 */
[----:B------:R-:W-:-:S06]  /*10ba0*/  F2FP.BF16.F32.PACK_AB R158, R77, R76 ;  /* 0x0000004c4d9e723e */ /* 0x000fcc00000010ff */
[----:B------:R-:W0:Y:S01]  /*10bb0*/  MUFU.EX2 R58, R58 ;  /* 0x0000003a003a7308 */ /* 0x000e220000000800 */
[----:B--2---:R-:W-:-:S07]  /*10bc0*/  FADD.FTZ R3, R159, R0 ;  /* 0x000000009f037221 */ /* 0x004fce0000010000 */
        /* <DEDUP_REMOVED lines=17> */
[----:B------:R-:W-:Y:S02]  /*10ce0*/  SHF.R.S32.HI R10, RZ, 0x7, R7 ;  /* 0x00000007ff0a7819 */ /* 0x000fe40000011407 */
[----:B------:R-:W-:Y:S02]  /*10cf0*/  F2FP.BF16.F32.PACK_AB R154, R9, R84 ;  /* 0x00000054099a723e */ /* 0x000fe400000010ff */
[----:B------:R-:W-:Y:S01]  /*10d00*/  VIMNMX R10, R199, R10, !PT ;  /* 0x0000000ac70a7248 */ /* 0x000fe20007fe0100 */
[----:B0-----:R-:W-:-:S03]  /*10d10*/  FADD.FTZ R11, R155, R0 ;  /* 0x000000009b0b7221 */ /* 0x001fc60000010000 */
[----:B------:R-:W-:Y:S01]  /*10d20*/  ISETP.GE.AND P2, PT, R13, R10, PT ;  /* 0x0000000a0d00720c */ /* 0x000fe20003f46270 */
[C---:B--2---:R-:W-:Y:S01]  /*10d30*/  FADD.FTZ R0, R8.reuse, R11 ;  /* 0x0000000b08007221 */ /* 0x044fe20000010000 */
[----:B------:R-:W-:-:S11]  /*10d40*/  F2FP.BF16.F32.PACK_AB R155, R8, R155 ;  /* 0x0000009b089b723e */ /* 0x000fd600000010ff */
[----:B------:R-:W-:Y:S05]  /*10d50*/  @!P2 BRA `(.L_x_9540) ;  /* 0x0000002800eca947 */ /* 0x000fea0003800000 */
[----:B------:R-:W-:Y:S02]  /*10d60*/  IMAD.MOV.U32 R11, RZ, RZ, R5 ;  /* 0x000000ffff0b7224 */ /* 0x000fe400078e0005 */
[----:B------:R-:W-:Y:S02]  /*10d70*/  IMAD.MOV.U32 R12, RZ, RZ, R6 ;  /* 0x000000ffff0c7224 */ /* 0x000fe400078e0006 */
[----:B------:R-:W-:Y:S02]  /*10d80*/  IMAD.MOV.U32 R7, RZ, RZ, R189 ;  /* 0x000000ffff077224 */ /* 0x000fe400078e00bd */
[----:B------:R-:W-:Y:S02]  /*10d90*/  IMAD.MOV.U32 R14, RZ, RZ, R186 ;  /* 0x000000ffff0e7224 */ /* 0x000fe400078e00ba */
[----:B------:R-:W-:-:S07]  /*10da0*/  IMAD.MOV.U32 R151, RZ, RZ, RZ ;  /* 0x000000ffff977224 */ /* 0x000fce00078e00ff */
.L_x_9552:
        /* <DEDUP_REMOVED lines=8> */
.L_x_9542:
        /* <DEDUP_REMOVED lines=8> */
.L_x_9543:
[----:B------:R-:W-:Y:S04]  /*10eb0*/  BSSY B0, `(.L_x_9541) ;  /* 0x0000004000007945 */ /* 0x000fe80003800000 */
[----:B-1----:R-:W-:Y:S05]  /*10ec0*/  @P3 BRA `(.L_x_9544) ;  /* 0x0000000000083947 */ /* 0x002fea0003800000 */
[----:B------:R-:W1:Y:S02]  /*10ed0*/  SYNCS.PHASECHK.TRANS64.TRYWAIT P3, [R5+URZ+0x28830], R6 ;  /* 0x02883006050075a7 */ /* 0x000e64000806017f */
[----:B-1----:R-:W-:Y:S05]  /*10ee0*/  @!P3 BRA `(.L_x_9545) ;  /* 0x0000012000fcb947 */ /* 0x002fea0003800000 */
.L_x_9544:
[----:B------:R-:W-:Y:S05]  /*10ef0*/  BSYNC B0 ;  /* 0x0000000000007941 */ /* 0x000fea0003800000 */
.L_x_9541:
[----:B01----:R-:W0:Y:S01]  /*10f00*/  S2R R5, SR_TID.X ;  /* 0x0000000000057919 */ /* 0x003e220000002100 */
[----:B------:R-:W-:Y:S01]  /*10f10*/  VIADD R186, R14, 0x1 ;  /* 0x000000010eba7836 */ /* 0x000fe20000000000 */
[----:B------:R-:W-:Y:S05]  /*10f20*/  WARPSYNC.ALL ;  /* 0x0000000000007948 */ /* 0x000fea0003800000 */
[C---:B------:R-:W-:Y:S01]  /*10f30*/  ISETP.NE.AND P3, PT, R186.reuse, 0x2, PT ;  /* 0x00000002ba00780c */ /* 0x040fe20003f65270 */
[----:B------:R-:W-:Y:S02]  /*10f40*/  IMAD.MOV.U32 R9, RZ, RZ, 0x40000040 ;  /* 0x40000040ff097424 */ /* 0x000fe400078e00ff */
        /* <DEDUP_REMOVED lines=58> */
.L_x_9547:
[----:B------:R-:W-:Y:S01]  /*112f0*/  SHF.L.U32 R5, R7, 0x1f, RZ ;  /* 0x0000001f07057819 */ /* 0x000fe200000006ff */
[----:B------:R-:W-:-:S04]  /*11300*/  IMAD R6, R14, 0x8, R18 ;  /* 0x000000080e067824 */ /* 0x000fc800078e0212 */
[----:B------:R0:W1:Y:S01]  /*11310*/  SYNCS.PHASECHK.TRANS64.TRYWAIT P2, [R6+URZ+0x28850], R5 ;  /* 0x02885005060075a7 */ /* 0x000062000804017f */
[----:B------:R-:W-:Y:S05]  /*11320*/  @!P0 BRA `(.L_x_9548) ;  /* 0x0000000000048947 */ /* 0x000fea0003800000 */
[----:B------:R-:W-:Y:S01]  /*11330*/  BPT.TRAP 0x1 ;  /* 0x000000040000795c */ /* 0x000fe20000300000 */
.L_x_9548:
[----:B-1----:R-:W-:Y:S05]  /*11340*/  @P2 BRA `(.L_x_9546) ;  /* 0x0000000000082947 */ /* 0x002fea0003800000 */
[----:B------:R-:W1:Y:S02]  /*11350*/  SYNCS.PHASECHK.TRANS64.TRYWAIT P2, [R6+URZ+0x28850], R5 ;  /* 0x02885005060075a7 */ /* 0x000e64000804017f */
[----:B-1----:R-:W-:Y:S05]  /*11360*/  @!P2 BRA `(.L_x_9549) ;  /* 0x0000011c00f0a947 */ /* 0x002fea0003800000 */
.L_x_9546:
        /* <DEDUP_REMOVED lines=15> */
[----:B------:R-:W-:Y:S02]  /*11460*/  R2UR UR6, R8 ;  /* 0x00000000080672ca */ /* 0x000fe400000e0000 */
[----:B------:R-:W-:Y:S01]  /*11470*/  R2UR UR7, R9 ;  /* 0x00000000090772ca */ /* 0x000fe200000e0000 */
[----:B------:R-:W-:Y:S01]  /*11480*/  IMAD.MOV.U32 R9, RZ, RZ, 0x40000040 ;  /* 0x40000040ff097424 */ /* 0x000fe200078e00ff */
[----:B------:R-:W-:Y:S02]  /*11490*/  IADD3 R8, R6, 0x100, RZ ;  /* 0x0000010006087810 */ /* 0x000fe40007ffe0ff */
[----:B0-----:R-:W-:-:S04]  /*114a0*/  SHF.R.U32.HI R15, RZ, 0x7, R15 ;  /* 0x00000007ff0f7819 */ /* 0x001fc8000001160f */
[----:B------:R-:W-:Y:S01]  /*114b0*/  IADD3 R5, -R15, 0xb, RZ ;  /* 0x0000000b0f057810 */ /* 0x000fe20007ffe1ff */
        /* <DEDUP_REMOVED lines=46> */
.L_x_9550:
[----:B0-----:R-:W0:Y:S01]  /*117a0*/  @P1 LDC R5, c[0x0][0x44c] ;  /* 0x00011300ff051b82 */ /* 0x001e220000000800 */
[----:B------:R-:W-:Y:S01]  /*117b0*/  IMAD.IADD R6, R206, 0x1, R192 ;  /* 0x00000001ce067824 */ /* 0x000fe200078e02c0 */
[----:B------:R-:W-:-:S06]  /*117c0*/  UMOV UR46, UR45 ;  /* 0x0000002d002e7c82 */ /* 0x000fcc0008000000 */
[----:B------:R-:W1:Y:S01]  /*117d0*/  @P1 LDC R8, c[0x0][0x450] ;  /* 0x00011400ff081b82 */ /* 0x000e620000000800 */
[----:B0-----:R-:W-:-:S05]  /*117e0*/  @P1 IMAD.HI.U32 R5, R6, R5, RZ ;  /* 0x0000000506051227 */ /* 0x001fca00078e00ff */
[----:B-1----:R-:W-:Y:S01]  /*117f0*/  @P1 SHF.R.U32.HI R6, RZ, R8, R5 ;  /* 0x00000008ff061219 */ /* 0x002fe20000011605 */
[----:B------:R-:W-:-:S04]  /*11800*/  IMAD.MOV.U32 R8, RZ, RZ, -0x80 ;  /* 0xffffff80ff087424 */ /* 0x000fc800078e00ff */
[----:B------:R-:W0:Y:S01]  /*11810*/  SHFL.IDX PT, R20, R6, RZ, 0x1c1f ;  /* 0x001c1fff06147589 */ /* 0x000e2200000e0000 */
[----:B------:R-:W-:-:S05]  /*11820*/  IMAD R8, R13, R8, 0x1 ;  /* 0x000000010d087424 */ /* 0x000fca00078e0208 */
[----:B------:R-:W-:-:S05]  /*11830*/  IADD3 R5, R195, R8, -R193 ;  /* 0x00000008c3057210 */ /* 0x000fca0007ffe8c1 */
[----:B------:R-:W-:-:S04]  /*11840*/  IMAD.IADD R5, R5, 0x1, -R194 ;  /* 0x0000000105057824 */ /* 0x000fc800078e0ac2 */
        /* <DEDUP_REMOVED lines=95> */
[----:B------:R-:W-:-:S04]  /*11e40*/  FMNMX.FTZ R8, R84, R7, !PT ;  /* 0x0000000754087209 */ /* 0x000fc80007810000 */
[----:B------:R-:W-:-:S05]  /*11e50*/  FMNMX.FTZ R9, R85, R8, !PT ;  /* 0x0000000855097209 */ /* 0x000fca0007810000 */
[----:B------:R-:W0:Y:S02]  /*11e60*/  SHFL.BFLY PT, R8, R9, 0x2, 0x1f ;  /* 0x0c401f0009087f89 */ /* 0x000e2400000e0000 */
[----:B0-----:R-:W-:Y:S02]  /*11e70*/  FMNMX.FTZ R15, R9, R8, !PT ;  /* 0x00000008090f7209 */ /* 0x001fe40007810000 */
[----:B------:R-:W0:Y:S04]  /*11e80*/  SHFL.IDX PT, R8, R6, 0x1, 0x1c1f ;  /* 0x003c1f0006087f89 */ /* 0x000e2800000e0000 */
[----:B------:R-:W1:Y:S01]  /*11e90*/  SHFL.BFLY PT, R20, R15, 0x1, 0x1f ;  /* 0x0c201f000f147f89 */ /* 0x000e6200000e0000 */
[----:B0-----:R-:W-:Y:S01]  /*11ea0*/  IMAD.IADD R5, R5, 0x1, R8 ;  /* 0x0000000105057824 */ /* 0x001fe200078e0208 */
[----:B-1----:R-:W-:-:S04]  /*11eb0*/  FMNMX.FTZ R6, R15, R20, !PT ;  /* 0x000000140f067209 */ /* 0x002fc80007810000 */
[C---:B------:R-:W-:Y:S02]  /*11ec0*/  ISETP.GT.AND P3, PT, R5.reuse, RZ, PT ;  /* 0x000000ff0500720c */ /* 0x040fe40003f64270 */
[C---:B------:R-:W-:Y:S01]  /*11ed0*/  ISETP.GT.AND P4, PT, R5.reuse, 0x1, PT ;  /* 0x000000010500780c */ /* 0x040fe20003f84270 */
[----:B------:R-:W-:Y:S01]  /*11ee0*/  FMUL.FTZ R7, R6, UR46 ;  /* 0x0000002e06077c20 */ /* 0x000fe20008410000 */
        /* <DEDUP_REMOVED lines=25> */
[----:B------:R-:W-:Y:S02]  /*12080*/  FSETP.NEU.FTZ.AND P2, PT, R6, -INF , PT ;  /* 0xff8000000600780b */ /* 0x000fe40003f5d000 */
[----:B------:R-:W-:Y:S02]  /*12090*/  ISETP.GT.AND P3, PT, R5, 0x28, PT ;  /* 0x000000280500780c */ /* 0x000fe40003f64270 */
[----:B------:R-:W-:-:S02]  /*120a0*/  FSEL R43, R43, -INF , P4 ;  /* 0xff8000002b2b7808 */ /* 0x000fc40002000000 */
        /* <DEDUP_REMOVED lines=10> */
[----:B------:R0:W-:Y:S01]  /*12150*/  MUFU.EX2 R8, R25 ;  /* 0x0000001900087308 */ /* 0x0001e20000000800 */
        /* <DEDUP_REMOVED lines=18> */
[----:B0-----:R-:W-:Y:S01]  /*12280*/  FMNMX.FTZ R25, R51, R24, !PT ;  /* 0x0000001833197209 */ /* 0x001fe20007810000 */
        /* <DEDUP_REMOVED lines=48> */
[----:B------:R-:W-:Y:S01]  /*12590*/  FFMA.FTZ R154, R84, UR46, -R7 ;  /* 0x0000002e549a7c23 */ /* 0x000fe20008010807 */
[----:B------:R-:W-:-:S02]  /*125a0*/  ISETP.GT.AND P3, PT, R5, 0x60, PT ;  /* 0x000000600500780c */ /* 0x000fc40003f64270 */
[----:B------:R-:W-:Y:S02]  /*125b0*/  FSEL R71, R71, -INF , P4 ;  /* 0xff80000047477808 */ /* 0x000fe40002000000 */
[----:B------:R-:W-:Y:S01]  /*125c0*/  FMNMX.FTZ R28, R70, R29, !PT ;  /* 0x0000001d461c7209 */ /* 0x000fe20007810000 */
[----:B------:R-:W-:Y:S01]  /*125d0*/  MUFU.EX2 R172, R172 ;  /* 0x000000ac00ac7308 */ /* 0x000fe20000000800 */
[----:B------:R-:W-:Y:S01]  /*125e0*/  ISETP.GT.AND P4, PT, R5, 0x61, PT ;  /* 0x000000610500780c */ /* 0x000fe20003f84270 */
[----:B0-----:R-:W-:Y:S01]  /*125f0*/  FFMA.FTZ R37, R65, UR46, -R7 ;  /* 0x0000002e41257c23 */ /* 0x001fe20008010807 */
        /* <DEDUP_REMOVED lines=25> */
[----:B------:R-:W-:Y:S02]  /*12790*/  FSEL R87, R87, -INF , P4 ;  /* 0xff80000057577808 */ /* 0x000fe40002000000 */
[----:B------:R-:W-:-:S03]  /*127a0*/  FMNMX.FTZ R32, R86, R5, !PT ;  /* 0x0000000556207209 */ /* 0x000fc60007810000 */
[----:B------:R0:W-:Y:S01]  /*127b0*/  MUFU.EX2 R28, R53 ;  /* 0x00000035001c7308 */ /* 0x0001e20000000800 */
[----:B------:R-:W-:-:S05]  /*127c0*/  FMNMX.FTZ R32, R87, R32, !PT ;  /* 0x0000002057207209 */ /* 0x000fca0007810000 */
[----:B------:R-:W1:Y:S02]  /*127d0*/  SHFL.BFLY PT, R5, R32, 0x2, 0x1f ;  /* 0x0c401f0020057f89 */ /* 0x000e6400000e0000 */
[----:B------:R-:W-:Y:S01]  /*127e0*/  MUFU.EX2 R164, R164 ;  /* 0x000000a400a47308 */ /* 0x000fe20000000800 */
[----:B0-----:R-:W-:-:S07]  /*127f0*/  IMAD R53, R186, 0x8, R18 ;  /* 0x00000008ba357824 */ /* 0x001fce00078e0212 */
[----:B------:R-:W-:Y:S08]  /*12800*/  MUFU.EX2 R41, R41 ;  /* 0x0000002900297308 */ /* 0x000ff00000000800 */
[----:B------:R-:W-:Y:S01]  /*12810*/  MUFU.EX2 R166, R166 ;  /* 0x000000a600a67308 */ /* 0x000fe20000000800 */
[----:B-1----:R-:W-:Y:S01]  /*12820*/  FMNMX.FTZ R29, R32, R5, !PT ;  /* 0x00000005201d7209 */ /* 0x002fe20007810000 */
[----:B------:R-:W-:-:S06]  /*12830*/  FFMA.FTZ R32, R77, UR46, -R7 ;  /* 0x0000002e4d207c23 */ /* 0x000fcc0008010807 */
[----:B------:R-:W-:Y:S01]  /*12840*/  MUFU.EX2 R40, R40 ;  /* 0x0000002800287308 */ /* 0x000fe20000000800 */
[----:B------:R-:W-:Y:S01]  /*12850*/  FFMA.FTZ R7, R85, UR46, -R7 ;  /* 0x0000002e55077c23 */ /* 0x000fe20008010807 */
[----:B------:R-:W0:Y:S06]  /*12860*/  SHFL.BFLY PT, R44, R29, 0x1, 0x1f ;  /* 0x0c201f001d2c7f89 */ /* 0x000e2c00000e0000 */
        /* <DEDUP_REMOVED lines=11> */
[----:B------:R-:W-:Y:S01]  /*12920*/  FSEL R35, R6, RZ, P2 ;  /* 0x000000ff06237208 */ /* 0x000fe20001000000 */
[--C-:B------:R-:W-:Y:S01]  /*12930*/  FFMA.FTZ R181, R26, UR46, -R44.reuse ;  /* 0x0000002e1ab57c23 */ /* 0x100fe2000801082c */
[--C-:B------:R-:W-:Y:S01]  /*12940*/  FFMA.FTZ R48, R27, UR46, -R44.reuse ;  /* 0x0000002e1b307c23 */ /* 0x100fe2000801082c */
[--C-:B------:R-:W-:Y:S01]  /*12950*/  FFMA.FTZ R183, R30, UR46, -R44.reuse ;  /* 0x0000002e1eb77c23 */ /* 0x100fe2000801082c */
[----:B------:R-:W-:Y:S01]  /*12960*/  FFMA.FTZ R45, R31, UR46, -R44 ;  /* 0x0000002e1f2d7c23 */ /* 0x000fe2000801082c */
[----:B------:R-:W-:Y:S01]  /*12970*/  FADD.FTZ R35, -R35, R12 ;  /* 0x0000000c23237221 */ /* 0x000fe20000010100 */
[----:B------:R-:W-:Y:S01]  /*12980*/  FSEL R12, R5, RZ, P3 ;  /* 0x000000ff050c7208 */ /* 0x000fe20001800000 */
[----:B------:R-:W-:Y:S01]  /*12990*/  MUFU.EX2 R181, R181 ;  /* 0x000000b500b57308 */ /* 0x000fe20000000800 */
[--C-:B------:R-:W-:Y:S01]  /*129a0*/  FFMA.FTZ R179, R38, UR46, -R44.reuse ;  /* 0x0000002e26b37c23 */ /* 0x100fe2000801082c */
[----:B------:R-:W-:Y:S01]  /*129b0*/  FMUL.FTZ R35, R35, UR46 ;  /* 0x0000002e23237c20 */ /* 0x000fe20008410000 */
[--C-:B------:R-:W-:Y:S01]  /*129c0*/  FFMA.FTZ R31, R39, UR46, -R44.reuse ;  /* 0x0000002e271f7c23 */ /* 0x100fe2000801082c */
[----:B------:R-:W-:Y:S01]  /*129d0*/  FADD.FTZ R12, -R12, R11 ;  /* 0x0000000b0c0c7221 */ /* 0x000fe20000010100 */
[--C-:B------:R-:W-:Y:S01]  /*129e0*/  FFMA.FTZ R173, R42, UR46, -R44.reuse ;  /* 0x0000002e2aad7c23 */ /* 0x100fe2000801082c */
        /* <DEDUP_REMOVED lines=21> */
[--C-:B------:R-:W-:Y:S01]  /*12b40*/  FFMA.FTZ R39, R75, UR46, -R44.reuse ;  /* 0x0000002e4b277c23 */ /* 0x100fe2000801082c */
[--C-:B------:R-:W-:Y:S01]  /*12b50*/  FFMA.FTZ R159, R78, UR46, -R44.reuse ;  /* 0x0000002e4e9f7c23 */ /* 0x100fe2000801082c */
[--C-:B------:R-:W-:Y:S01]  /*12b60*/  FFMA.FTZ R153, R82, UR46, -R44.reuse ;  /* 0x0000002e52997c23 */ /* 0x100fe2000801082c */
[----:B------:R-:W-:Y:S01]  /*12b70*/  FADD.FTZ R3, R8, R3 ;  /* 0x0000000308037221 */ /* 0x000fe20000010000 */
[----:B------:R-:W-:-:S02]  /*12b80*/  FFMA.FTZ R155, R86, UR46, -R44 ;  /* 0x0000002e569b7c23 */ /* 0x000fc4000801082c */
[----:B------:R-:W0:Y:S01]  /*12b90*/  MUFU.EX2 R183, R183 ;  /* 0x000000b700b77308 */ /* 0x000e220000000800 */
[----:B-1----:R-:W-:Y:S01]  /*12ba0*/  FFMA.FTZ R35, R12, R0, R181 ;  /* 0x000000000c237223 */ /* 0x002fe200000100b5 */
        /* <DEDUP_REMOVED lines=41> */
[----:B------:R-:W-:Y:S01]  /*12e40*/  FADD.FTZ R3, R41, R38 ;  /* 0x0000002629037221 */ /* 0x000fe20000010000 */
[----:B------:R-:W-:-:S03]  /*12e50*/  FFMA.FTZ R38, R79, UR46, -R44 ;  /* 0x0000002e4f267c23 */ /* 0x000fc6000801082c */
        /* <DEDUP_REMOVED lines=29> */
[----:B------:R-:W-:-:S06]  /*13030*/  IMAD.U32 R51, RZ, RZ, UR38 ;  /* 0x00000026ff337e24 */ /* 0x000fcc000f8e00ff */
[----:B------:R-:W0:Y:S01]  /*13040*/  MUFU.EX2 R39, R39 ;  /* 0x0000002700277308 */ /* 0x000e220000000800 */
[----:B-1----:R-:W-:Y:S01]  /*13050*/  FADD.FTZ R52, R157, R0 ;  /* 0x000000009d347221 */ /* 0x002fe20000010000 */
[----:B------:R-:W-:-:S05]  /*13060*/  VIADD R0, R53, 0x28840 ;  /* 0x0002884035007836 */ /* 0x000fca0000000000 */
[----:B------:R-:W-:Y:S01]  /*13070*/  PRMT R0, R51, 0x654, R0 ;  /* 0x0000065433007816 */ /* 0x000fe20000000000 */
[----:B------:R-:W1:Y:S01]  /*13080*/  MUFU.EX2 R158, R158 ;  /* 0x0000009e009e7308 */ /* 0x000e620000000800 */
[----:B--2---:R-:W-:Y:S02]  /*13090*/  FADD.FTZ R3, R33, R50 ;  /* 0x0000003221037221 */ /* 0x004fe40000010000 */
[----:B------:R2:W-:Y:S05]  /*130a0*/  SYNCS.ARRIVE.TRANS64.RED.A1T0 RZ, [R0+URZ], RZ ;  /* 0x000000ff00ff79a7 */ /* 0x0005ea000810043f */
[----:B------:R-:W3:Y:S01]  /*130b0*/  MUFU.EX2 R159, R159 ;  /* 0x0000009f009f7308 */ /* 0x000ee20000000800 */
[----:B0-----:R-:W-:-:S07]  /*130c0*/  FADD.FTZ R52, R39, R52 ;  /* 0x0000003427347221 */ /* 0x001fce0000010000 */
[----:B------:R-:W0:Y:S01]  /*130d0*/  MUFU.EX2 R32, R32 ;  /* 0x0000002000207308 */ /* 0x000e220000000800 */
[----:B-1----:R-:W-:-:S07]  /*130e0*/  FADD.FTZ R3, R158, R3 ;  /* 0x000000039e037221 */ /* 0x002fce0000010000 */
[----:B------:R-:W2:Y:S01]  /*130f0*/  MUFU.EX2 R38, R38 ;  /* 0x0000002600267308 */ /* 0x000ea20000000800 */
[----:B---3--:R-:W-:-:S07]  /*13100*/  FADD.FTZ R51, R159, R52 ;  /* 0x000000349f337221 */ /* 0x008fce0000010000 */
        /* <DEDUP_REMOVED lines=20> */
.L_x_9551:
[----:B------:R-:W-:Y:S01]  /*13250*/  IMAD R14, R14, 0x8, R18 ;  /* 0x000000080e0e7824 */ /* 0x000fe200078e0212 */
[----:B------:R-:W-:Y:S01]  /*13260*/  ISETP.GT.AND P2, PT, R13, R10, PT ;  /* 0x0000000a0d00720c */ /* 0x000fe20003f44270 */
[----:B------:R-:W-:Y:S01]  /*13270*/  IMAD.U32 R51, RZ, RZ, UR38 ;  /* 0x00000026ff337e24 */ /* 0x000fe2000f8e00ff */
[----:B------:R-:W-:Y:S01]  /*13280*/  F2FP.BF16.F32.PACK_AB R154, R7, R154 ;  /* 0x0000009a079a723e */ /* 0x000fe200000010ff */
[----:B------:R-:W-:Y:S02]  /*13290*/  VIADD R14, R14, 0x28860 ;  /* 0x000288600e0e7836 */ /* 0x000fe40000000000 */
[-C--:B------:R-:W-:Y:S01]  /*132a0*/  FMUL.FTZ R88, R88, R11.reuse ;  /* 0x0000000b58587220 */ /* 0x080fe20000410000 */
        /* <DEDUP_REMOVED lines=74> */
[----:B0-----:R-:W-:Y:S01]  /*13750*/  IMAD.MOV.U32 R14, RZ, RZ, R186 ;  /* 0x000000ffff0e7224 */ /* 0x001fe200078e00ba */
        /* <DEDUP_REMOVED lines=27> */
.L_x_9540:
[----:B------:R-:W-:-:S13]  /*13910*/  ISETP.GE.AND P1, PT, R13, R199, PT ;  /* 0x000000c70d00720c */ /* 0x000fda0003f26270 */
[----:B------:R-:W-:Y:S05]  /*13920*/  @!P1 BRA `(.L_x_9553) ;  /* 0x00000020008c9947 */ /* 0x000fea0003800000 */
[----:B------:R-:W-:Y:S02]  /*13930*/  IMAD.MOV.U32 R10, RZ, RZ, R5 ;  /* 0x000000ffff0a7224 */ /* 0x000fe400078e0005 */
[----:B------:R-:W-:Y:S02]  /*13940*/  IMAD.MOV.U32 R11, RZ, RZ, R6 ;  /* 0x000000ffff0b7224 */ /* 0x000fe400078e0006 */
[----:B------:R-:W-:Y:S02]  /*13950*/  IMAD.MOV.U32 R7, RZ, RZ, R189 ;  /* 0x000000ffff077224 */ /* 0x000fe400078e00bd */
[----:B------:R-:W-:-:S07]  /*13960*/  IMAD.MOV.U32 R12, RZ, RZ, R186 ;  /* 0x000000ffff0c7224 */ /* 0x000fce00078e00ba */
.L_x_9565:
        /* <DEDUP_REMOVED lines=10> */
.L_x_9555:
[----:B------:R-:W-:Y:S01]  /*13a10*/  IMAD R5, R186, 0x8, R18 ;  /* 0x00000008ba057824 */ /* 0x000fe200078e0212 */
[----:B------:R-:W-:-:S04]  /*13a20*/  SHF.L.U32 R6, R189, 0x1f, RZ ;  /* 0x0000001fbd067819 */ /* 0x000fc800000006ff */
[----:B------:R0:W1:Y:S01]  /*13a30*/  SYNCS.PHASECHK.TRANS64.TRYWAIT P1, [R5+URZ+0x28830], R6 ;  /* 0x02883006050075a7 */ /* 0x000062000802017f */
[----:B------:R-:W-:Y:S05]  /*13a40*/  @!P0 BRA `(.L_x_9556) ;  /* 0x0000000000048947 */ /* 0x000fea0003800000 */
[----:B------:R-:W-:Y:S01]  /*13a50*/  BPT.TRAP 0x1 ;  /* 0x000000040000795c */ /* 0x000fe20000300000 */
.L_x_9556:
[----:B------:R-:W-:Y:S04]  /*13a60*/  BSSY B0, `(.L_x_9554) ;  /* 0x0000004000007945 */ /* 0x000fe80003800000 */
[----:B-1----:R-:W-:Y:S05]  /*13a70*/  @P1 BRA `(.L_x_9557) ;  /* 0x0000000000081947 */ /* 0x002fea0003800000 */
[----:B------:R-:W1:Y:S02]  /*13a80*/  SYNCS.PHASECHK.TRANS64.TRYWAIT P1, [R5+URZ+0x28830], R6 ;  /* 0x02883006050075a7 */ /* 0x000e64000802017f */
[----:B-1----:R-:W-:Y:S05]  /*13a90*/  @!P1 BRA `(.L_x_9558) ;  /* 0x000000f800389947 */ /* 0x002fea0003800000 */
.L_x_9557:
[----:B------:R-:W-:Y:S05]  /*13aa0*/  BSYNC B0 ;  /* 0x0000000000007941 */ /* 0x000fea0003800000 */
.L_x_9554:
[----:B01----:R-:W0:Y:S01]  /*13ab0*/  S2R R5, SR_TID.X ;  /* 0x0000000000057919 */ /* 0x003e220000002100 */
[----:B------:R-:W-:Y:S05]  /*13ac0*/  WARPSYNC.ALL ;  /* 0x0000000000007948 */ /* 0x000fea0003800000 */
[----:B------:R-:W-:Y:S02]  /*13ad0*/  IMAD R8, R186, 0x800, R4 ;  /* 0x00000800ba087824 */ /* 0x000fe400078e0204 */
[----:B------:R-:W-:Y:S02]  /*13ae0*/  IMAD.MOV.U32 R9, RZ, RZ, 0x40000040 ;  /* 0x40000040ff097424 */ /* 0x000fe400078e00ff */
[C---:B------:R-:W-:Y:S01]  /*13af0*/  VIADD R24, R8.reuse, 0x4 ;  /* 0x0000000408187836 */ /* 0x040fe20000000000 */
[----:B------:R-:W-:Y:S01]  /*13b00*/  R2UR UR6, R8 ;  /* 0x00000000080672ca */ /* 0x000fe200000e0000 */
[----:B------:R-:W-:Y:S01]  /*13b10*/  IMAD.MOV.U32 R25, RZ, RZ, 0x40000040 ;  /* 0x40000040ff197424 */ /* 0x000fe200078e00ff */
[----:B------:R-:W-:Y:S01]  /*13b20*/  R2UR UR7, R9 ;  /* 0x00000000090772ca */ /* 0x000fe200000e0000 */
[----:B------:R-:W-:Y:S01]  /*13b30*/  IMAD.MOV.U32 R21, RZ, RZ, 0x40000040 ;  /* 0x40000040ff157424 */ /* 0x000fe200078e00ff */
[----:B------:R-:W-:Y:S01]  /*13b40*/  R2UR UR14, R24 ;  /* 0x00000000180e72ca */ /* 0x000fe200000e0000 */
[C---:B------:R-:W-:Y:S01]  /*13b50*/  VIADD R24, R8.reuse, 0x404 ;  /* 0x0000040408187836 */ /* 0x040fe20000000000 */
[C---:B------:R-:W-:Y:S01]  /*13b60*/  R2UR UR15, R25.reuse ;  /* 0x00000000190f72ca */ /* 0x040fe200000e0000 */
[----:B------:R-:W-:Y:S01]  /*13b70*/  VIADD R14, R8, 0x6 ;  /* 0x00000006080e7836 */ /* 0x000fe20000000000 */
[----:B------:R-:W-:Y:S01]  /*13b80*/  R2UR UR31, R25 ;  /* 0x00000000191f72ca */ /* 0x000fe200000e0000 */
[----:B------:R-:W-:Y:S01]  /*13b90*/  IMAD.MOV.U32 R15, RZ, RZ, 0x40000040 ;  /* 0x40000040ff0f7424 */ /* 0x000fe200078e00ff */
[----:B------:R-:W-:-:S02]  /*13ba0*/  R2UR UR30, R24 ;  /* 0x00000000181e72ca */ /* 0x000fc400000e0000 */
[----:B------:R-:W-:Y:S02]  /*13bb0*/  IADD3 R20, R8, 0x2, RZ ;  /* 0x0000000208147810 */ /* 0x000fe40007ffe0ff */
[----:B------:R-:W-:Y:S02]  /*13bc0*/  R2UR UR11, R21 ;  /* 0x00000000150b72ca */ /* 0x000fe400000e0000 */
[----:B------:R-:W-:Y:S01]  /*13bd0*/  R2UR UR10, R20 ;  /* 0x00000000140a72ca */ /* 0x000fe200000e0000 */
[----:B------:R-:W-:Y:S01]  /*13be0*/  VIADD R20, R8, 0x400 ;  /* 0x0000040008147836 */ /* 0x000fe20000000000 */
[----:B------:R-:W-:Y:S01]  /*13bf0*/  R2UR UR18, R14 ;  /* 0x000000000e1272ca */ /* 0x000fe200000e0000 */
[C---:B------:R-:W-:Y:S01]  /*13c00*/  VIADD R14, R8.reuse, 0x402 ;  /* 0x00000402080e7836 */ /* 0x040fe20000000000 */
        /* <DEDUP_REMOVED lines=38> */
.L_x_9560:
[----:B------:R-:W-:Y:S01]  /*13e70*/  SHF.L.U32 R5, R7, 0x1f, RZ ;  /* 0x0000001f07057819 */ /* 0x000fe200000006ff */
[----:B------:R-:W-:-:S04]  /*13e80*/  IMAD R6, R12, 0x8, R18 ;  /* 0x000000080c067824 */ /* 0x000fc800078e0212 */
[----:B------:R0:W1:Y:S01]  /*13e90*/  SYNCS.PHASECHK.TRANS64.TRYWAIT P1, [R6+URZ+0x28850], R5 ;  /* 0x02885005060075a7 */ /* 0x000062000802017f */
[----:B------:R-:W-:Y:S05]  /*13ea0*/  @!P0 BRA `(.L_x_9561) ;  /* 0x0000000000048947 */ /* 0x000fea0003800000 */
[----:B------:R-:W-:Y:S01]  /*13eb0*/  BPT.TRAP 0x1 ;  /* 0x000000040000795c */ /* 0x000fe20000300000 */
.L_x_9561:
[----:B-1----:R-:W-:Y:S05]  /*13ec0*/  @P1 BRA `(.L_x_9559) ;  /* 0x0000000000081947 */ /* 0x002fea0003800000 */
[----:B------:R-:W1:Y:S02]  /*13ed0*/  SYNCS.PHASECHK.TRANS64.TRYWAIT P1, [R6+URZ+0x28850], R5 ;  /* 0x02885005060075a7 */ /* 0x000e64000802017f */
[----:B-1----:R-:W-:Y:S05]  /*13ee0*/  @!P1 BRA `(.L_x_9562) ;  /* 0x000000f400389947 */ /* 0x002fea0003800000 */
.L_x_9559:
        /* <DEDUP_REMOVED lines=17> */
[----:B------:R-:W-:Y:S01]  /*14000*/  R2UR UR7, R9 ;  /* 0x00000000090772ca */ /* 0x000fe200000e0000 */
[----:B------:R-:W-:Y:S01]  /*14010*/  IMAD.MOV.U32 R9, RZ, RZ, 0x40000040 ;  /* 0x40000040ff097424 */ /* 0x000fe200078e00ff */
        /* <DEDUP_REMOVED lines=48> */
.L_x_9563:
[----:B------:R-:W-:Y:S01]  /*14320*/  FMNMX.FTZ R6, R24, R11, !PT ;  /* 0x0000000b18067209 */ /* 0x000fe20007810000 */
[----:B------:R-:W-:Y:S01]  /*14330*/  UMOV UR46, UR44 ;  /* 0x0000002c002e7c82 */ /* 0x000fe20008000000 */
[----:B------:R-:W-:Y:S02]  /*14340*/  FMNMX.FTZ R8, R26, R10, !PT ;  /* 0x0000000a1a087209 */ /* 0x000fe40007810000 */
[----:B0-----:R-:W-:Y:S02]  /*14350*/  FMNMX.FTZ R5, R25, R6, !PT ;  /* 0x0000000619057209 */ /* 0x001fe40007810000 */
        /* <DEDUP_REMOVED lines=120> */
[----:B------:R-:W-:Y:S01]  /*14ae0*/  FFMA.FTZ R167, R62, UR46, -R36 ;  /* 0x0000002e3ea77c23 */ /* 0x000fe20008010824 */
        /* <DEDUP_REMOVED lines=11> */
[--C-:B------:R-:W-:Y:S01]  /*14ba0*/  FFMA.FTZ R163, R70, UR46, -R36.reuse ;  /* 0x0000002e46a37c23 */ /* 0x100fe20008010824 */
[--C-:B------:R-:W-:Y:S01]  /*14bb0*/  FFMA.FTZ R15, R69, UR46, -R9.reuse ;  /* 0x0000002e450f7c23 */ /* 0x100fe20008010809 */
[--C-:B------:R-:W-:Y:S01]  /*14bc0*/  FFMA.FTZ R37, R71, UR46, -R36.reuse ;  /* 0x0000002e47257c23 */ /* 0x100fe20008010824 */
[--C-:B------:R-:W-:Y:S01]  /*14bd0*/  FFMA.FTZ R156, R72, UR46, -R9.reuse ;  /* 0x0000002e489c7c23 */ /* 0x100fe20008010809 */
[----:B------:R-:W-:Y:S01]  /*14be0*/  FFMA.FTZ R14, R73, UR46, -R9 ;  /* 0x0000002e490e7c23 */ /* 0x000fe20008010809 */
[--C-:B------:R-:W-:Y:S01]  /*14bf0*/  FFMA.FTZ R35, R75, UR46, -R36.reuse ;  /* 0x0000002e4b237c23 */ /* 0x100fe20008010824 */
[----:B------:R-:W0:Y:S01]  /*14c00*/  MUFU.EX2 R155, R155 ;  /* 0x0000009b009b7308 */ /* 0x000e220000000800 */
[----:B-1----:R-:W-:Y:S01]  /*14c10*/  FADD.FTZ R26, R182, R27 ;  /* 0x0000001bb61a7221 */ /* 0x002fe20000010000 */
[--C-:B------:R-:W-:Y:S01]  /*14c20*/  FFMA.FTZ R158, R76, UR46, -R9.reuse ;  /* 0x0000002e4c9e7c23 */ /* 0x100fe20008010809 */
[--C-:B------:R-:W-:Y:S01]  /*14c30*/  FFMA.FTZ R159, R78, UR46, -R36.reuse ;  /* 0x0000002e4e9f7c23 */ /* 0x100fe20008010824 */
[--C-:B------:R-:W-:Y:S01]  /*14c40*/  FFMA.FTZ R11, R77, UR46, -R9.reuse ;  /* 0x0000002e4d0b7c23 */ /* 0x100fe20008010809 */
[----:B------:R-:W-:Y:S01]  /*14c50*/  FFMA.FTZ R34, R79, UR46, -R36 ;  /* 0x0000002e4f227c23 */ /* 0x000fe20008010824 */
[--C-:B------:R-:W-:Y:S01]  /*14c60*/  FFMA.FTZ R152, R80, UR46, -R9.reuse ;  /* 0x0000002e50987c23 */ /* 0x100fe20008010809 */
[----:B------:R-:W-:Y:S01]  /*14c70*/  FFMA.FTZ R10, R81, UR46, -R9 ;  /* 0x0000002e510a7c23 */ /* 0x000fe20008010809 */
[----:B------:R-:W1:Y:S01]  /*14c80*/  MUFU.EX2 R49, R49 ;  /* 0x0000003100317308 */ /* 0x000e620000000800 */
[----:B--2---:R-:W-:Y:S01]  /*14c90*/  FADD.FTZ R0, R183, R0 ;  /* 0x00000000b7007221 */ /* 0x004fe20000010000 */
[----:B------:R-:W-:-:S02]  /*14ca0*/  IMAD R46, R186, 0x8, R18 ;  /* 0x00000008ba2e7824 */ /* 0x000fc400078e0212 */
[--C-:B------:R-:W-:Y:S01]  /*14cb0*/  FFMA.FTZ R154, R84, UR46, -R9.reuse ;  /* 0x0000002e549a7c23 */ /* 0x100fe20008010809 */
[----:B------:R-:W-:Y:S02]  /*14cc0*/  IMAD.U32 R51, RZ, RZ, UR38 ;  /* 0x00000026ff337e24 */ /* 0x000fe4000f8e00ff */
[----:B------:R-:W-:Y:S01]  /*14cd0*/  FFMA.FTZ R9, R85, UR46, -R9 ;  /* 0x0000002e55097c23 */ /* 0x000fe20008010809 */
[----:B------:R-:W-:Y:S01]  /*14ce0*/  VIADD R46, R46, 0x28840 ;  /* 0x000288402e2e7836 */ /* 0x000fe20000000000 */
        /* <DEDUP_REMOVED lines=92> */
[----:B-1----:R-:W-:Y:S01]  /*152b0*/  FADD.FTZ R0, R26, R47 ;  /* 0x0000002f1a007221 */ /* 0x002fe20000010000 */
[----:B------:R-:W-:-:S04]  /*152c0*/  PRMT R47, R51, 0x654, R46 ;  /* 0x00000654332f7816 */ /* 0x000fc8000000002e */
[----:B------:R1:W-:Y:S02]  /*152d0*/  SYNCS.ARRIVE.TRANS64.RED.A1T0 RZ, [R47+URZ], RZ ;  /* 0x000000ff2fff79a7 */ /* 0x0003e4000810043f */
[----:B------:R-:W3:Y:S01]  /*152e0*/  MUFU.EX2 R158, R158 ;  /* 0x0000009e009e7308 */ /* 0x000ee20000000800 */
[----:B--2---:R-:W-:-:S07]  /*152f0*/  FADD.FTZ R3, R14, R3 ;  /* 0x000000030e037221 */ /* 0x004fce0000010000 */
[----:B------:R-:W2:Y:S01]  /*15300*/  MUFU.EX2 R159, R159 ;  /* 0x0000009f009f7308 */ /* 0x000ea20000000800 */
[----:B0-----:R-:W-:-:S07]  /*15310*/  FADD.FTZ R0, R35, R0 ;  /* 0x0000000023007221 */ /* 0x001fce0000010000 */
[----:B------:R-:W1:Y:S01]  /*15320*/  MUFU.EX2 R11, R11 ;  /* 0x0000000b000b7308 */ /* 0x000e620000000800 */
[----:B---3--:R-:W-:-:S07]  /*15330*/  FADD.FTZ R46, R158, R3 ;  /* 0x000000039e2e7221 */ /* 0x008fce0000010000 */
        /* <DEDUP_REMOVED lines=22> */
.L_x_9564:
[----:B------:R-:W-:Y:S01]  /*154a0*/  IMAD R12, R12, 0x8, R18 ;  /* 0x000000080c0c7824 */ /* 0x000fe200078e0212 */
[----:B------:R-:W-:Y:S01]  /*154b0*/  ISETP.GT.AND P1, PT, R13, R199, PT ;  /* 0x000000c70d00720c */ /* 0x000fe20003f24270 */
[----:B------:R-:W-:Y:S01]  /*154c0*/  IMAD.U32 R47, RZ, RZ, UR38 ;  /* 0x00000026ff2f7e24 */ /* 0x000fe2000f8e00ff */
        /* <DEDUP_REMOVED lines=99> */
[----:B------:R-:W-:Y:S01]  /*15b00*/  VIADD R13, R13, 0xffffffff ;  /* 0xffffffff0d0d7836 */ /* 0x000fe20000000000 */
[----:B------:R-:W-:Y:S01]  /*15b10*/  MOV R10, R5 ;  /* 0x00000005000a7202 */ /* 0x000fe20000000f00 */
[----:B------:R-:W-:-:S02]  /*15b20*/  IMAD.MOV.U32 R11, RZ, RZ, R6 ;  /* 0x000000ffff0b7224 */ /* 0x000fc400078e0006 */
[----:B------:R-:W-:Y:S02]  /*15b30*/  IMAD.MOV.U32 R7, RZ, RZ, R189 ;  /* 0x000000ffff077224 */ /* 0x000fe400078e00bd */
[----:B0-----:R-:W-:Y:S01]  /*15b40*/  IMAD.MOV.U32 R12, RZ, RZ, R186 ;  /* 0x000000ffff0c7224 */ /* 0x001fe200078e00ba */
[----:B------:R-:W-:Y:S06]  /*15b50*/  @P1 BRA `(.L_x_9565) ;  /* 0xffffffdc00841947 */ /* 0x000fec000383ffff */
.L_x_9553:
[----:B------:R-:W-:Y:S05]  /*15b60*/  WARPSYNC.ALL ;  /* 0x0000000000007948 */ /* 0x000fea0003800000 */
[----:B------:R-:W-:Y:S06]  /*15b70*/  BAR.ARV 0x8, 0x180 ;  /* 0x0206000000007b1d */ /* 0x000fec0000002000 */
[----:B------:R-:W-:Y:S05]  /*15b80*/  @!P0 BRA `(.L_x_9566) ;  /* 0x0000000000048947 */ /* 0x000fea0003800000 */
[----:B------:R-:W-:Y:S01]  /*15b90*/  BPT.TRAP 0x1 ;  /* 0x000000040000795c */ /* 0x000fe20000300000 */
.L_x_9566:
[----:B------:R-:W-:Y:S01]  /*15ba0*/  IMAD R13, R186, 0x8, R18 ;  /* 0x00000008ba0d7824 */ /* 0x000fe200078e0212 */
[----:B------:R-:W-:-:S04]  /*15bb0*/  SHF.L.U32 R4, R189, 0x1f, RZ ;  /* 0x0000001fbd047819 */ /* 0x000fc800000006ff */
[----:B------:R0:W1:Y:S01]  /*15bc0*/  SYNCS.PHASECHK.TRANS64.TRYWAIT P1, [R13+URZ+0x28850], R4 ;  /* 0x028850040d0075a7 */ /* 0x000062000802017f */
[----:B------:R-:W-:Y:S05]  /*15bd0*/  @!P0 BRA `(.L_x_9567) ;  /* 0x0000000000048947 */ /* 0x000fea0003800000 */
[----:B------:R-:W-:Y:S01]  /*15be0*/  BPT.TRAP 0x1 ;  /* 0x000000040000795c */ /* 0x000fe20000300000 */
.L_x_9567:
[----:B------:R-:W-:-:S05]  /*15bf0*/  VIADD R18, R18, 0x400 ;  /* 0x0000040012127836 */ /* 0x000fca0000000000 */
[----:B------:R-:W-:-:S04]  /*15c00*/  SHF.R.U32.HI R18, RZ, 0x4, R18 ;  /* 0x00000004ff127819 */ /* 0x000fc80000011612 */
[----:B------:R-:W-:-:S04]  /*15c10*/  LOP3.LUT R18, R18, 0x3fff, RZ, 0xc0, !PT ;  /* 0x00003fff12127812 */ /* 0x000fc800078ec0ff */
[----:B------:R-:W-:Y:S01]  /*15c20*/  LOP3.LUT R9, R18, 0x4000000, RZ, 0xfc, !PT ;  /* 0x0400000012097812 */ /* 0x000fe200078efcff */
[----:B-1----:R-:W-:Y:S06]  /*15c30*/  @P1 BRA `(.L_x_9568) ;  /* 0x0000000000081947 */ /* 0x002fec0003800000 */
[----:B------:R-:W1:Y:S02]  /*15c40*/  SYNCS.PHASECHK.TRANS64.TRYWAIT P1, [R13+URZ+0x28850], R4 ;  /* 0x028850040d0075a7 */ /* 0x000e64000802017f */
[----:B-1----:R-:W-:Y:S05]  /*15c50*/  @!P1 BRA `(.L_x_9569) ;  /* 0x000000d400f09947 */ /* 0x002fea0003800000 */
.L_x_9568:
        /* <DEDUP_REMOVED lines=11> */
[----:B------:R-:W-:-:S08]  /*15d10*/  IMAD.U32 R21, RZ, RZ, UR46 ;  /* 0x0000002eff157e24 */ /* 0x000fd0000f8e00ff */
[----:B------:R-:W-:Y:S01]  /*15d20*/  HGMMA.64x128x16.F32.BF16 R88, R180, gdesc[UR4].tnspB, R88, gsb0 ;  /* 0x41e00004b4587df0 */ /* 0x000fe20008001858 */
[----:B------:R-:W-:Y:S01]  /*15d30*/  R2UR UR6, R10 ;  /* 0x000000000a0672ca */ /* 0x000fe200000e0000 */
[----:B------:R-:W-:Y:S01]  /*15d40*/  VIADD R10, R8, 0x100 ;  /* 0x00000100080a7836 */ /* 0x000fe20000000000 */
[----:B------:R-:W-:Y:S01]  /*15d50*/  R2UR UR7, R11 ;  /* 0x000000000b0772ca */ /* 0x000fe200000e0000 */
[----:B------:R-:W-:Y:S02]  /*15d60*/  IMAD.MOV.U32 R11, RZ, RZ, 0x40000040 ;  /* 0x40000040ff0b7424 */ /* 0x000fe400078e00ff */
[----:B0-----:R-:W-:Y:S01]  /*15d70*/  FADD.FTZ R4, R4, R3 ;  /* 0x0000000304047221 */ /* 0x001fe20000010000 */
[----:B------:R-:W-:Y:S01]  /*15d80*/  IMAD.MOV.U32 R3, RZ, RZ, -0x800000 ;  /* 0xff800000ff037424 */ /* 0x000fe200078e00ff */
        /* <DEDUP_REMOVED lines=34> */
[----:B------:R-:W-:Y:S01]  /*15fb0*/  IMAD.MOV.U32 R11, RZ, RZ, RZ ;  /* 0x000000ffff0b7224 */ /* 0x000fe200078e00ff */
[----:B------:R-:W-:Y:S02]  /*15fc0*/  WARPGROUP.DEPBAR.LE gsb0, 0x0 ;  /* 0x00008000000079c5 */ /* 0x000fe40000010000 */
[----:B------:R-:W-:-:S09]  /*15fd0*/  WARPGROUP.ARRIVE ;  /* 0x00000000000079c5 */ /* 0x000fd20000000000 */
[----:B------:R-:W-:Y:S01]  /*15fe0*/  HGMMA.64x128x16.F32.BF16 R88, R156, gdesc[UR4].tnspB, R88, gsb0 ;  /* 0x41e000049c587df0 */ /* 0x000fe20008001858 */
[----:B------:R-:W-:Y:S01]  /*15ff0*/  R2UR UR6, R8 ;  /* 0x00000000080672ca */ /* 0x000fe200000e0000 */
[----:B-1----:R-:W-:Y:S01]  /*16000*/  FADD.FTZ R8, R7, R0 ;  /* 0x0000000007087221 */ /* 0x002fe20000010000 */
[----:B------:R-:W-:Y:S01]  /*16010*/  R2UR UR7, R9 ;  /* 0x00000000090772ca */ /* 0x000fe200000e0000 */
[----:B------:R-:W0:Y:S01]  /*16020*/  SHFL.BFLY PT, R7, R4, 0x1, 0x1f ;  /* 0x0c201f0004077f89 */ /* 0x000e2200000e0000 */
[----:B------:R-:W-:-:S03]  /*16030*/  IMAD.MOV.U32 R0, RZ, RZ, -0x800000 ;  /* 0xff800000ff007424 */ /* 0x000fc600078e00ff */
[----:B------:R-:W1:Y:S01]  /*16040*/  SHFL.BFLY PT, R9, R8, 0x1, 0x1f ;  /* 0x0c201f0008097f89 */ /* 0x000e6200000e0000 */
[----:B0-----:R-:W-:Y:S01]  /*16050*/  FADD.FTZ R14, R4, R7 ;  /* 0x00000007040e7221 */ /* 0x001fe20000010000 */
[----:B------:R-:W-:Y:S02]  /*16060*/  IMAD.MOV.U32 R7, RZ, RZ, RZ ;  /* 0x000000ffff077224 */ /* 0x000fe400078e00ff */
[----:B-1----:R-:W-:Y:S02]  /*16070*/  FADD.FTZ R15, R8, R9 ;  /* 0x00000009080f7221 */ /* 0x002fe40000010000 */
[----:B------:R-:W-:Y:S01]  /*16080*/  FSETP.NE.FTZ.AND P1, PT, R14, RZ, PT ;  /* 0x000000ff0e00720b */ /* 0x000fe20003f35000 */
[----:B------:R-:W-:Y:S02]  /*16090*/  IMAD.U32 R9, RZ, RZ, UR46 ;  /* 0x0000002eff097e24 */ /* 0x000fe4000f8e00ff */
        /* <DEDUP_REMOVED lines=13> */
[----:B------:R-:W-:Y:S03]  /*16170*/  HGMMA.64x128x16.F32.BF16 R88, R152, gdesc[UR4].tnspB, R88, gsb0 ;  /* 0x41e0000498587df0 */ /* 0x000fe60008001858 */
[----:B------:R-:W-:Y:S02]  /*16180*/  WARPGROUP.DEPBAR.LE gsb0, 0x0 ;  /* 0x00008000000079c5 */ /* 0x000fe40000010000 */
[----:B--23--:R-:W-:Y:S05]  /*16190*/  @!P0 BRA `(.L_x_9570) ;  /* 0x0000000000048947 */ /* 0x00cfea0003800000 */
[----:B------:R-:W-:Y:S01]  /*161a0*/  BPT.TRAP 0x1 ;  /* 0x000000040000795c */ /* 0x000fe20000300000 */
.L_x_9570:
        /* <DEDUP_REMOVED lines=75> */
.L_x_9481:
        /* <DEDUP_REMOVED lines=13> */
[----:B------:R-:W4:Y:S01]  /*16730*/  S2R R9, SR_SWINHI ;  /* 0x0000000000097919 */ /* 0x000f220000002f00 */
[----:B------:R-:W-:Y:S02]  /*16740*/  F2FP.BF16.F32.PACK_AB R36, R137, R136 ;  /* 0x000000888924723e */ /* 0x000fe400000010ff */
[----:B------:R-:W-:Y:S02]  /*16750*/  MOV R40, R18 ;  /* 0x0000001200287202 */ /* 0x000fe40000000f00 */
[----:B----4-:R-:W-:-:S03]  /*16760*/  MOV R41, R9 ;  /* 0x0000000900297202 */ /* 0x010fc60000000f00 */
[----:B--2---:R-:W-:-:S03]  /*16770*/  IMAD.WIDE R12, R8, 0x2, R40 ;  /* 0x00000002080c7825 */ /* 0x004fc600078e0228 */
[C---:B------:R-:W-:Y:S02]  /*16780*/  IADD3 R37, P0, R12.reuse, 0x40, RZ ;  /* 0x000000400c257810 */ /* 0x040fe40007f1e0ff */
[----:B------:R-:W-:Y:S02]  /*16790*/  IADD3 R35, P5, R12, 0x20, RZ ;  /* 0x000000200c237810 */ /* 0x000fe40007fbe0ff */
[----:B------:R-:W-:Y:S01]  /*167a0*/  LOP3.LUT R8, R37, 0x380, RZ, 0xc0, !PT ;  /* 0x0000038025087812 */ /* 0x000fe200078ec0ff */
[--C-:B------:R-:W-:Y:S01]  /*167b0*/  IMAD.X R31, RZ, RZ, R13.reuse, P0 ;  /* 0x000000ffff1f7224 */ /* 0x100fe200000e060d */
[C---:B------:R-:W-:Y:S01]  /*167c0*/  ISETP.NE.AND P0, PT, R208.reuse, RZ, PT ;  /* 0x000000ffd000720c */ /* 0x040fe20003f05270 */
[----:B------:R-:W-:Y:S01]  /*167d0*/  IMAD.X R29, RZ, RZ, R13, P5 ;  /* 0x000000ffff1d7224 */ /* 0x000fe200028e060d */
[----:B---3--:R-:W-:Y:S02]  /*167e0*/  LOP3.LUT R4, R35, 0x380, RZ, 0xc0, !PT ;  /* 0x0000038023047812 */ /* 0x008fe400078ec0ff */
[----:B------:R-:W-:Y:S01]  /*167f0*/  SEL R208, R208, UR4, P0 ;  /* 0x00000004d0d07c07 */ /* 0x000fe20008000000 */
[----:B------:R-:W-:Y:S05]  /*16800*/  WARPSYNC.ALL ;  /* 0x0000000000007948 */ /* 0x000fea0003800000 */
[C---:B------:R-:W-:Y:S01]  /*16810*/  LOP3.LUT R15, R12.reuse, 0x380, RZ, 0xc0, !PT ;  /* 0x000003800c0f7812 */ /* 0x040fe200078ec0ff */
[----:B------:R-:W-:Y:S01]  /*16820*/  ULDC.64 UR6, c[0x0][0xc08] ;  /* 0x0003020000067ab9 */ /* 0x000fe20000000a00 */
[----:B------:R-:W-:Y:S01]  /*16830*/  IADD3 R39, P1, R12, 0x60, RZ ;  /* 0x000000600c277810 */ /* 0x000fe20007f3e0ff */
[----:B------:R-:W-:Y:S01]  /*16840*/  ULDC.64 UR4, c[0x0][0xc00] ;  /* 0x0003000000047ab9 */ /* 0x000fe20000000a00 */
[----:B------:R-:W-:-:S02]  /*16850*/  SHF.R.U64 R4, R4, 0x3, RZ ;  /* 0x0000000304047819 */ /* 0x000fc400000012ff */
[----:B------:R-:W-:Y:S01]  /*16860*/  SHF.R.U64 R8, R8, 0x3, RZ ;  /* 0x0000000308087819 */ /* 0x000fe200000012ff */
[--C-:B------:R-:W-:Y:S01]  /*16870*/  IMAD.X R27, RZ, RZ, R13.reuse, P1 ;  /* 0x000000ffff1b7224 */ /* 0x100fe200008e060d */
[C---:B-1----:R-:W-:Y:S02]  /*16880*/  IADD3 R43, P2, R12.reuse, 0x4000, RZ ;  /* 0x000040000c2b7810 */ /* 0x042fe40007f5e0ff */
[C---:B------:R-:W-:Y:S02]  /*16890*/  IADD3 R45, P3, R12.reuse, 0x4020, RZ ;  /* 0x000040200c2d7810 */ /* 0x040fe40007f7e0ff */
[----:B------:R-:W-:Y:S01]  /*168a0*/  SHF.R.U64 R15, R15, 0x3, RZ ;  /* 0x000000030f0f7819 */ /* 0x000fe200000012ff */
[----:B------:R-:W-:Y:S01]  /*168b0*/  IMAD.X R25, RZ, RZ, R13, P2 ;  /* 0x000000ffff197224 */ /* 0x000fe200010e060d */
[C---:B------:R-:W-:Y:S02]  /*168c0*/  IADD3 R47, P4, R12.reuse, 0x4040, RZ ;  /* 0x000040400c2f7810 */ /* 0x040fe40007f9e0ff */
[----:B------:R-:W-:-:S02]  /*168d0*/  IADD3 R32, P5, R12, 0x4060, RZ ;  /* 0x000040600c207810 */ /* 0x000fc40007fbe0ff */
[----:B------:R-:W-:Y:S01]  /*168e0*/  LOP3.LUT R10, R39, 0x380, RZ, 0xc0, !PT ;  /* 0x00000380270a7812 */ /* 0x000fe200078ec0ff */
[--C-:B------:R-:W-:Y:S01]  /*168f0*/  IMAD.X R9, RZ, RZ, R13.reuse, P4 ;  /* 0x000000ffff097224 */ /* 0x100fe200020e060d */
[----:B------:R-:W-:Y:S01]  /*16900*/  LOP3.LUT R28, R4, R35, RZ, 0x3c, !PT ;  /* 0x00000023041c7212 */ /* 0x000fe200078e3cff */
[----:B------:R-:W-:Y:S01]  /*16910*/  IMAD.X R33, RZ, RZ, R13, P5 ;  /* 0x000000ffff217224 */ /* 0x000fe200028e060d */
[----:B------:R-:W-:Y:S02]  /*16920*/  LOP3.LUT R30, R8, R37, RZ, 0x3c, !PT ;  /* 0x00000025081e7212 */ /* 0x000fe400078e3cff */
[----:B------:R-:W-:Y:S02]  /*16930*/  LOP3.LUT R12, R15, R12, RZ, 0x3c, !PT ;  /* 0x0000000c0f0c7212 */ /* 0x000fe400078e3cff */
[----:B------:R-:W-:Y:S02]  /*16940*/  LOP3.LUT R4, R43, 0x380, RZ, 0xc0, !PT ;  /* 0x000003802b047812 */ /* 0x000fe400078ec0ff */
        /* <DEDUP_REMOVED lines=8> */
[----:B------:R-:W-:Y:S02]  /*169d0*/  LOP3.LUT R26, R10, R39, RZ, 0x3c, !PT ;  /* 0x000000270a1a7212 */ /* 0x000fe400078e3cff */
[----:B-----5:R-:W-:Y:S02]  /*169e0*/  LOP3.LUT R24, R4, R43, RZ, 0x3c, !PT ;  /* 0x0000002b04187212 */ /* 0x020fe400078e3cff */
[----:B------:R-:W-:Y:S02]  /*169f0*/  LOP3.LUT R10, R8, R45, RZ, 0x3c, !PT ;  /* 0x0000002d080a7212 */ /* 0x000fe400078e3cff */
[----:B------:R-:W-:Y:S02]  /*16a00*/  IADD3.X R11, RZ, R13, RZ, P3, !PT ;  /* 0x0000000dff0b7210 */ /* 0x000fe40001ffe4ff */
[----:B------:R-:W-:-:S02]  /*16a10*/  LOP3.LUT R8, R14, R47, RZ, 0x3c, !PT ;  /* 0x0000002f0e087212 */ /* 0x000fc400078e3cff */
[----:B------:R-:W-:Y:S02]  /*16a20*/  LOP3.LUT R32, R15, R32, RZ, 0x3c, !PT ;  /* 0x000000200f207212 */ /* 0x000fe400078e3cff */
[----:B------:R-:W-:Y:S02]  /*16a30*/  MOV R4, R12 ;  /* 0x0000000c00047202 */ /* 0x000fe40000000f00 */
        /* <DEDUP_REMOVED lines=27> */
[----:B-1----:R-:W-:Y:S02]  /*16bf0*/  F2FP.BF16.F32.PACK_AB R12, R105, R104 ;  /* 0x00000068690c723e */ /* 0x002fe400000010ff */
        /* <DEDUP_REMOVED lines=11> */
[----:B------:R3:W-:Y:S01]  /*16cb0*/  STSM.16.M88.4 [R44], R28 ;  /* 0x0000001c2c007844 */ /* 0x0007e20000000200 */
[----:B------:R-:W-:-:S02]  /*16cc0*/  F2FP.BF16.F32.PACK_AB R10, R149, R148 ;  /* 0x00000094950a723e */ /* 0x000fc400000010ff */
[----:B------:R-:W-:Y:S01]  /*16cd0*/  F2FP.BF16.F32.PACK_AB R11, R151, R150 ;  /* 0x00000096970b723e */ /* 0x000fe200000010ff */
[----:B------:R-:W-:Y:S01]  /*16ce0*/  STSM.16.M88.4 [R43], R32 ;  /* 0x000000202b007844 */ /* 0x000fe20000000200 */
[----:B------:R-:W-:Y:S02]  /*16cf0*/  ISETP.NE.U32.AND P3, PT, RZ, UR6, PT ;  /* 0x00000006ff007c0c */ /* 0x000fe4000bf65070 */
[----:B------:R-:W-:Y:S01]  /*16d00*/  ISETP.NE.AND.EX P0, PT, RZ, UR5, PT, P0 ;  /* 0x00000005ff007c0c */ /* 0x000fe2000bf05300 */
[----:B-1----:R-:W-:Y:S01]  /*16d10*/  IMAD.MOV.U32 R12, RZ, RZ, RZ ;  /* 0x000000ffff0c7224 */ /* 0x002fe200078e00ff */
[----:B------:R-:W-:Y:S02]  /*16d20*/  F2FP.BF16.F32.PACK_AB R38, R141, R140 ;  /* 0x0000008c8d26723e */ /* 0x000fe400000010ff */
[----:B------:R-:W-:Y:S02]  /*16d30*/  IADD3 R14, P1, R210, UR4, RZ ;  /* 0x00000004d20e7c10 */ /* 0x000fe4000ff3e0ff */
[----:B--2---:R-:W-:-:S02]  /*16d40*/  F2FP.BF16.F32.PACK_AB R39, R143, R142 ;  /* 0x0000008e8f27723e */ /* 0x004fc400000010ff */
[----:B------:R-:W-:Y:S02]  /*16d50*/  ISETP.NE.AND.EX P3, PT, RZ, UR7, PT, P3 ;  /* 0x00000007ff007c0c */ /* 0x000fe4000bf65330 */
[----:B------:R-:W-:Y:S01]  /*16d60*/  IADD3.X R15, R211, UR5, RZ, P1, !PT ;  /* 0x00000005d30f7c10 */ /* 0x000fe20008ffe4ff */
[----:B------:R-:W-:Y:S04]  /*16d70*/  STSM.16.M88.4 [R42], R36 ;  /* 0x000000242a007844 */ /* 0x000fe80000000200 */
[----:B------:R1:W-:Y:S01]  /*16d80*/  STSM.16.M88.4 [R4], R8 ;  /* 0x0000000804007844 */ /* 0x0003e20000000200 */
[----:B------:R-:W-:Y:S05]  /*16d90*/  BAR.SYNC.DEFER_BLOCKING 0x1, 0x100 ;  /* 0x0044000000007b1d */ /* 0x000fea0000010000 */
[----:B------:R-:W-:Y:S01]  /*16da0*/  @P3 IADD3 R210, P1, R210, UR6, RZ ;  /* 0x00000006d2d23c10 */ /* 0x000fe2000ff3e0ff */
[----:B------:R-:W-:-:S03]  /*16db0*/  ULDC UR6, c[0x0][0xa88] ;  /* 0x0002a20000067ab9 */ /* 0x000fc60000000800 */
[----:B------:R-:W-:Y:S01]  /*16dc0*/  @P3 IADD3.X R211, R211, UR7, RZ, P1, !PT ;  /* 0x00000007d3d33c10 */ /* 0x000fe20008ffe4ff */
[----:B------:R-:W-:Y:S01]  /*16dd0*/  IMAD.U32 R13, RZ, RZ, UR6 ;  /* 0x00000006ff0d7e24 */ /* 0x000fe2000f8e00ff */
[----:B------:R-:W-:Y:S01]  /*16de0*/  ISETP.GT.AND P2, PT, R208, 0x1, PT ;  /* 0x00000001d000780c */ /* 0x000fe20003f44270 */
[----:B---3--:R-:W-:Y:S01]  /*16df0*/  IMAD.MOV.U32 R30, RZ, RZ, 0x9b8 ;  /* 0x000009b8ff1e7424 */ /* 0x008fe200078e00ff */
[----:B-1----:R-:W1:Y:S01]  /*16e00*/  LDC R4, c[0x0][0xbe8] ;  /* 0x0002fa00ff047b82 */ /* 0x002e620000000800 */
[----:B------:R2:W5:Y:S04]  /*16e10*/  @P0 LDG.E R12, desc[UR42][R14.64] ;  /* 0x0000002a0e0c0981 */ /* 0x000568000c1e1900 */
[----:B------:R2:W5:Y:S01]  /*16e20*/  @P3 LDG.E R13, desc[UR42][R210.64] ;  /* 0x0000002ad20d3981 */ /* 0x000562000c1e1900 */
[----:B------:R-:W-:-:S04]  /*16e30*/  SEL R30, R30, 0x978, P2 ;  /* 0x000009781e1e7807 */ /* 0x000fc80001000000 */
[----:B------:R2:W3:Y:S01]  /*16e40*/  LDC.64 R26, c[0x0][R30+0x220] ;  /* 0x000088001e1a7b82 */ /* 0x0004e20000000a00 */
[----:B-1----:R-:W-:-:S07]  /*16e50*/  ISETP.NE.AND P1, PT, R4, 0x1, PT ;  /* 0x000000010400780c */ /* 0x002fce0003f25270 */
[----:B------:R2:W1:Y:S08]  /*16e60*/  LDC.64 R24, c[0x0][R30+0x218] ;  /* 0x000086001e187b82 */ /* 0x0004700000000a00 */
[----:B------:R2:W4:Y:S01]  /*16e70*/  LDC.64 R8, c[0x0][R30+0x228] ;  /* 0x00008a001e087b82 */ /* 0x0005220000000a00 */
[----:B---3--:R-:W-:Y:S05]  /*16e80*/  @P3 BRA `(.L_x_9573) ;  /* 0x0000000000103947 */ /* 0x008fea0003800000 */
[----:B------:R-:W-:Y:S05]  /*16e90*/  @!P0 BRA `(.L_x_9573) ;  /* 0x00000000000c8947 */ /* 0x000fea0003800000 */
[----:B------:R-:W3:Y:S04]  /*16ea0*/  LDG.E R10, desc[UR42][R14.64] ;  /* 0x0000002a0e0a7981 */ /* 0x000ee8000c1e1900 */
[----:B-----5:R-:W3:Y:S02]  /*16eb0*/  LDG.E R13, desc[UR42][R14.64+0x4] ;  /* 0x0000042a0e0d7981 */ /* 0x020ee4000c1e1900 */
[----:B---3--:R-:W-:-:S07]  /*16ec0*/  IMAD.IADD R13, R13, 0x1, -R10 ;  /* 0x000000010d0d7824 */ /* 0x008fce00078e0a0a */
.L_x_9573:
[----:B------:R-:W3:Y:S01]  /*16ed0*/  LDL R36, [R1+0x14] ;  /* 0x0000140001247983 */ /* 0x000ee20000100800 */
[----:B--2---:R-:W2:Y:S01]  /*16ee0*/  LDC.64 R14, c[0x0][R30+0x210] ;  /* 0x000084001e0e7b82 */ /* 0x004ea20000000a00 */
[----:B------:R-:W-:Y:S01]  /*16ef0*/  ISETP.NE.U32.AND P0, PT, RZ, UR4, PT ;  /* 0x00000004ff007c0c */ /* 0x000fe2000bf05070 */
[-C--:B-1----:R-:W-:Y:S01]  /*16f00*/  IMAD R31, R25, R188.reuse, RZ ;  /* 0x000000bc191f7224 */ /* 0x082fe200078e02ff */
[----:B------:R-:W-:Y:S01]  /*16f10*/  SEL R29, R212, RZ, P2 ;  /* 0x000000ffd41d7207 */ /* 0x000fe20001000000 */
[----:B------:R-:W-:Y:S01]  /*16f20*/  IMAD.WIDE.U32 R24, R24, R188, RZ ;  /* 0x000000bc18187225 */ /* 0x000fe200078e00ff */
[----:B------:R-:W-:-:S03]  /*16f30*/  ISETP.NE.AND.EX P0, PT, RZ, UR5, PT, P0 ;  /* 0x00000005ff007c0c */ /* 0x000fc6000bf05300 */
[----:B------:R-:W1:Y:S01]  /*16f40*/  @P1 LDC R32, c[0x0][0xbec] ;  /* 0x0002fb00ff201b82 */ /* 0x000e620000000800 */
[----:B------:R-:W-:Y:S01]  /*16f50*/  SEL R209, R209, RZ, !P0 ;  /* 0x000000ffd1d17207 */ /* 0x000fe20004000000 */
[----:B------:R-:W-:Y:S01]  /*16f60*/  IMAD.IADD R35, R206, 0x1, R192 ;  /* 0x00000001ce237824 */ /* 0x000fe200078e02c0 */
[----:B------:R-:W-:Y:S01]  /*16f70*/  SEL R219, R219, RZ, !P0 ;  /* 0x000000ffdbdb7207 */ /* 0x000fe20004000000 */
[----:B------:R-:W-:Y:S02]  /*16f80*/  IMAD.IADD R34, R25, 0x1, R31 ;  /* 0x0000000119227824 */ /* 0x000fe400078e021f */
[----:B------:R-:W-:Y:S02]  /*16f90*/  IMAD R27, R27, R209, RZ ;  /* 0x000000d11b1b7224 */ /* 0x000fe400078e02ff */
[----:B------:R-:W0:Y:S01]  /*16fa0*/  @P1 LDC R33, c[0x0][0xbf0] ;  /* 0x0002fc00ff211b82 */ /* 0x000e220000000800 */
[----:B----4-:R-:W-:Y:S01]  /*16fb0*/  IMAD R31, R9, R29, RZ ;  /* 0x0000001d091f7224 */ /* 0x010fe200078e02ff */
[----:B-----5:R-:W-:Y:S01]  /*16fc0*/  SHF.R.S32.HI R9, RZ, 0x1f, R12 ;  /* 0x0000001fff097819 */ /* 0x020fe2000001140c */
[----:B------:R-:W-:-:S02]  /*16fd0*/  IMAD R219, R26, R219, R27 ;  /* 0x000000db1adb7224 */ /* 0x000fc400078e021b */
[----:B------:R-:W-:-:S03]  /*16fe0*/  IMAD.WIDE.U32 R26, R26, R209, RZ ;  /* 0x000000d11a1a7225 */ /* 0x000fc600078e00ff */
[----:B------:R-:W4:Y:S01]  /*16ff0*/  LDC.64 R10, c[0x0][0xba8] ;  /* 0x0002ea00ff0a7b82 */ /* 0x000f220000000a00 */
[----:B------:R-:W-:Y:S01]  /*17000*/  IMAD.IADD R219, R27, 0x1, R219 ;  /* 0x000000011bdb7824 */ /* 0x000fe200078e02db */
[----:B------:R-:W-:Y:S01]  /*17010*/  IADD3 R28, P0, P3, R26, R24, R12 ;  /* 0x000000181a1c7210 */ /* 0x000fe20007b1e00c */
[----:B------:R-:W-:Y:S02]  /*17020*/  IMAD.MOV.U32 R27, RZ, RZ, R35 ;  /* 0x000000ffff1b7224 */ /* 0x000fe400078e0023 */
[----:B------:R-:W-:Y:S01]  /*17030*/  IMAD.WIDE.U32 R24, R8, R29, RZ ;  /* 0x0000001d08187225 */ /* 0x000fe200078e00ff */
[----:B------:R-:W-:-:S03]  /*17040*/  IADD3.X R29, R219, R34, R9, P0, P3 ;  /* 0x00000022db1d7210 */ /* 0x000fc600007e6409 */
[----:B-1----:R-:W-:-:S04]  /*17050*/  @P1 IMAD.HI.U32 R26, R35, R32, RZ ;  /* 0x00000020231a1227 */ /* 0x002fc800078e00ff */
[----:B------:R-:W-:Y:S01]  /*17060*/  IMAD.IADD R31, R25, 0x1, R31 ;  /* 0x00000001191f7824 */ /* 0x000fe200078e021f */
[----:B0-----:R-:W-:-:S04]  /*17070*/  @P1 SHF.R.U32.HI R27, RZ, R33, R26 ;  /* 0x00000021ff1b1219 */ /* 0x001fc8000001161a */
[----:B------:R-:W-:Y:S01]  /*17080*/  IADD3 R24, P0, P3, R27, R28, R24 ;  /* 0x0000001c1b187210 */ /* 0x000fe20007b1e018 */
[--C-:B------:R-:W-:Y:S01]  /*17090*/  IMAD.MOV R33, RZ, RZ, -R27.reuse ;  /* 0x000000ffff217224 */ /* 0x100fe200078e0a1b */
[----:B------:R-:W-:Y:S01]  /*170a0*/  SHF.R.S32.HI R8, RZ, 0x1f, R27 ;  /* 0x0000001fff087819 */ /* 0x000fe2000001141b */
[----:B----4-:R-:W0:Y:S02]  /*170b0*/  @!P2 LDC R10, c[0x0][0xb50] ;  /* 0x0002d400ff0aab82 */ /* 0x010e240000000800 */
[----:B------:R-:W-:Y:S01]  /*170c0*/  IMAD R27, R4, R33, R35 ;  /* 0x00000021041b7224 */ /* 0x000fe200078e0223 */
[----:B------:R-:W-:-:S03]  /*170d0*/  IADD3.X R25, R8, R29, R31, P0, P3 ;  /* 0x0000001d08197210 */ /* 0x000fc600007e641f */
[----:B--2---:R-:W-:Y:S01]  /*170e0*/  IMAD R8, R15, R27, RZ ;  /* 0x0000001b0f087224 */ /* 0x004fe200078e02ff */
[----:B------:R-:W-:Y:S01]  /*170f0*/  SHF.R.S32.HI R29, RZ, 0x1f, R27 ;  /* 0x0000001fff1d7819 */ /* 0x000fe2000001141b */
[----:B------:R-:W1:Y:S04]  /*17100*/  @!P2 LDC R11, c[0x0][0xb54] ;  /* 0x0002d500ff0bab82 */ /* 0x000e680000000800 */
[C---:B------:R-:W-:Y:S02]  /*17110*/  IMAD R29, R14.reuse, R29, R8 ;  /* 0x0000001d0e1d7224 */ /* 0x040fe400078e0208 */
[----:B------:R-:W-:-:S04]  /*17120*/  IMAD.WIDE.U32 R14, R14, R27, R24 ;  /* 0x0000001b0e0e7225 */ /* 0x000fc800078e0018 */
[----:B------:R-:W-:Y:S01]  /*17130*/  IMAD.IADD R8, R15, 0x1, R29 ;  /* 0x000000010f087824 */ /* 0x000fe200078e021d */
[----:B0-----:R-:W-:-:S05]  /*17140*/  LEA R24, P0, R14, R10, 0x2 ;  /* 0x0000000a0e187211 */ /* 0x001fca00078010ff */
[----:B------:R-:W-:Y:S01]  /*17150*/  SHFL.IDX PT, R10, R24, RZ, 0x1c1f ;  /* 0x001c1fff180a7589 */ /* 0x000fe200000e0000 */
[----:B-1----:R-:W-:Y:S01]  /*17160*/  LEA.HI.X R26, R14, R11, R8, 0x2, P0 ;  /* 0x0000000b0e1a7211 */ /* 0x002fe200000f1408 */
[----:B------:R-:W-:Y:S02]  /*17170*/  IMAD R8, R13, R4, RZ ;  /* 0x000000040d087224 */ /* 0x000fe400078e02ff */
[----:B------:R-:W-:Y:S01]  /*17180*/  SHFL.IDX PT, R14, R24, 0x1, 0x1c1f ;  /* 0x003c1f00180e7f89 */ /* 0x000fe200000e0000 */
[----:B------:R-:W-:-:S03]  /*17190*/  LOP3.LUT P0, RZ, R220, 0x3, RZ, 0xc0, !PT ;  /* 0x00000003dcff7812 */ /* 0x000fc6000780c0ff */
[----:B------:R-:W0:Y:S04]  /*171a0*/  SHFL.IDX PT, R11, R26, RZ, 0x1c1f ;  /* 0x001c1fff1a0b7589 */ /* 0x000e2800000e0000 */
[----:B------:R-:W1:Y:S01]  /*171b0*/  SHFL.IDX PT, R15, R26, 0x1, 0x1c1f ;  /* 0x003c1f001a0f7f89 */ /* 0x000e6200000e0000 */
[----:B---3--:R-:W-:-:S04]  /*171c0*/  IMAD.IADD R27, R36, 0x1, R192 ;  /* 0x00000001241b7824 */ /* 0x008fc800078e02c0 */
[C---:B------:R-:W-:Y:S01]  /*171d0*/  VIADD R25, R27.reuse, 0x8 ;  /* 0x000000081b197836 */ /* 0x040fe20000000000 */
[----:B------:R-:W-:-:S04]  /*171e0*/  ISETP.GE.OR P3, PT, R27, R8, P0 ;  /* 0x000000081b00720c */ /* 0x000fc80000766670 */
[----:B------:R-:W-:-:S09]  /*171f0*/  ISETP.GE.OR P0, PT, R25, R8, P0 ;  /* 0x000000081900720c */ /* 0x000fd20000706670 */
[----:B0-----:R0:W-:Y:S04]  /*17200*/  @!P3 ST.E desc[UR42][R10.64], R3 ;  /* 0x000000030a00b985 */ /* 0x0011e8000c10192a */
[----:B-1----:R0:W-:Y:S01]  /*17210*/  @!P0 ST.E desc[UR42][R14.64], R0 ;  /* 0x000000000e008985 */ /* 0x0021e2000c10192a */
[----:B------:R-:W-:Y:S05]  /*17220*/  @P2 BRA `(.L_x_9574) ;  /* 0x0000000800a42947 */ /* 0x000fea0003800000 */
[----:B------:R-:W-:Y:S01]  /*17230*/  IMAD.SHL.U32 R36, R187, 0x40, RZ ;  /* 0x00000040bb247824 */ /* 0x000fe200078e00ff */
[----:B------:R-:W1:Y:S01]  /*17240*/  @P1 LDC R13, c[0x0][0xbec] ;  /* 0x0002fb00ff0d1b82 */ /* 0x000e620000000800 */
[----:B------:R-:W-:Y:S02]  /*17250*/  ULDC.64 UR4, c[0x0][0xaa0] ;  /* 0x0002a80000047ab9 */ /* 0x000fe40000000a00 */
[----:B0-----:R-:W-:-:S04]  /*17260*/  IMAD.IADD R3, R16, 0x1, R36 ;  /* 0x0000000110037824 */ /* 0x001fc800078e0224 */
[----:B------:R-:W-:Y:S01]  /*17270*/  IMAD.WIDE R40, R3, 0x2, R40 ;  /* 0x0000000203287825 */ /* 0x000fe200078e0228 */
[----:B------:R-:W0:Y:S02]  /*17280*/  @P1 LDC R15, c[0x0][0xbf0] ;  /* 0x0002fc00ff0f1b82 */ /* 0x000e240000000800 */
        /* <DEDUP_REMOVED lines=8> */
[----:B------:R-:W-:Y:S01]  /*17310*/  LOP3.LUT R32, R32, R33, RZ, 0x3c, !PT ;  /* 0x0000002120207212 */ /* 0x000fe200078e3cff */
[----:B------:R-:W-:Y:S01]  /*17320*/  IMAD.X R33, RZ, RZ, R41, P0 ;  /* 0x000000ffff217224 */ /* 0x000fe200000e0629 */
[C---:B------:R-:W-:Y:S02]  /*17330*/  IADD3 R37, P2, R40.reuse, 0x3000, RZ ;  /* 0x0000300028257810 */ /* 0x040fe40007f5e0ff */
[C---:B------:R-:W-:Y:S01]  /*17340*/  IADD3 R43, P3, R40.reuse, 0x4000, RZ ;  /* 0x00004000282b7810 */ /* 0x040fe20007f7e0ff */
[----:B------:R-:W-:Y:S01]  /*17350*/  IMAD R9, R9, UR4, RZ ;  /* 0x0000000409097c24 */ /* 0x000fe2000f8e02ff */
[----:B------:R-:W-:Y:S01]  /*17360*/  IADD3 R45, P4, R40, 0x5000, RZ ;  /* 0x00005000282d7810 */ /* 0x000fe20007f9e0ff */
[----:B------:R-:W-:Y:S01]  /*17370*/  IMAD.WIDE.U32 R10, R12, UR4, RZ ;  /* 0x000000040c0a7c25 */ /* 0x000fe2000f8e00ff */
[C---:B------:R-:W-:Y:S01]  /*17380*/  IADD3 R49, P5, R40.reuse, 0x6000, RZ ;  /* 0x0000600028317810 */ /* 0x040fe20007fbe0ff */
[----:B------:R-:W5:Y:S01]  /*17390*/  LD.E.128 R28, desc[UR42][R28.64] ;  /* 0x0000002a1c1c7980 */ /* 0x000f62000c101d00 */
[----:B------:R-:W-:-:S02]  /*173a0*/  IADD3 R3, P0, R40, 0x7000, RZ ;  /* 0x0000700028037810 */ /* 0x000fc40007f1e0ff */
[----:B------:R-:W-:Y:S01]  /*173b0*/  LOP3.LUT R36, R37, 0x380, RZ, 0xc0, !PT ;  /* 0x0000038025247812 */ /* 0x000fe200078ec0ff */
[----:B------:R-:W5:Y:S01]  /*173c0*/  LD.E.128 R32, desc[UR42][R32.64] ;  /* 0x0000002a20207980 */ /* 0x000f62000c101d00 */
[----:B------:R-:W-:Y:S02]  /*173d0*/  LOP3.LUT R42, R43, 0x380, RZ, 0xc0, !PT ;  /* 0x000003802b2a7812 */ /* 0x000fe400078ec0ff */
[----:B------:R-:W-:Y:S01]  /*173e0*/  LOP3.LUT R25, R40, 0x380, RZ, 0xc0, !PT ;  /* 0x0000038028197812 */ /* 0x000fe200078ec0ff */
[----:B------:R-:W-:Y:S01]  /*173f0*/  IMAD R9, R12, UR5, R9 ;  /* 0x000000050c097c24 */ /* 0x000fe2000f8e0209 */
[----:B------:R-:W-:Y:S01]  /*17400*/  LOP3.LUT R44, R45, 0x380, RZ, 0xc0, !PT ;  /* 0x000003802d2c7812 */ /* 0x000fe200078ec0ff */
[----:B------:R-:W-:Y:S01]  /*17410*/  IMAD.X R53, RZ, RZ, R41, P0 ;  /* 0x000000ffff357224 */ /* 0x000fe200000e0629 */
[----:B------:R-:W-:Y:S01]  /*17420*/  LOP3.LUT R48, R49, 0x380, RZ, 0xc0, !PT ;  /* 0x0000038031307812 */ /* 0x000fe200078ec0ff */
[----:B------:R-:W-:Y:S01]  /*17430*/  ULDC.64 UR4, c[0x0][0xae8] ;  /* 0x0002ba0000047ab9 */ /* 0x000fe20000000a00 */
[----:B------:R-:W-:-:S02]  /*17440*/  LOP3.LUT R0, R3, 0x380, RZ, 0xc0, !PT ;  /* 0x0000038003007812 */ /* 0x000fc400078ec0ff */
[----:B------:R-:W-:Y:S02]  /*17450*/  SHF.R.U64 R36, R36, 0x3, RZ ;  /* 0x0000000324247819 */ /* 0x000fe400000012ff */
[----:B------:R-:W-:Y:S02]  /*17460*/  SHF.R.U64 R42, R42, 0x3, RZ ;  /* 0x000000032a2a7819 */ /* 0x000fe400000012ff */
[----:B------:R-:W-:Y:S02]  /*17470*/  SHF.R.U64 R44, R44, 0x3, RZ ;  /* 0x000000032c2c7819 */ /* 0x000fe400000012ff */
[----:B------:R-:W-:Y:S02]  /*17480*/  SHF.R.U64 R48, R48, 0x3, RZ ;  /* 0x0000000330307819 */ /* 0x000fe400000012ff */
[----:B------:R-:W-:Y:S02]  /*17490*/  SHF.R.U64 R25, R25, 0x3, RZ ;  /* 0x0000000319197819 */ /* 0x000fe400000012ff */
[----:B------:R-:W-:-:S02]  /*174a0*/  SHF.R.U64 R0, R0, 0x3, RZ ;  /* 0x0000000300007819 */ /* 0x000fc400000012ff */
        /* <DEDUP_REMOVED lines=11> */
[----:B------:R-:W-:Y:S01]  /*17560*/  IMAD.IADD R11, R11, 0x1, R9 ;  /* 0x000000010b0b7824 */ /* 0x000fe200078e0209 */
[----:B------:R-:W5:Y:S01]  /*17570*/  LD.E.128 R36, desc[UR42][R36.64] ;  /* 0x0000002a24247980 */ /* 0x000f62000c101d00 */
[----:B------:R-:W-:-:S02]  /*17580*/  IMAD R3, R207, 0x20, R187 ;  /* 0x00000020cf037824 */ /* 0x000fc400078e02bb */
[----:B------:R-:W-:Y:S01]  /*17590*/  IMAD.WIDE.U32 R10, R188, UR4, R10 ;  /* 0x00000004bc0a7c25 */ /* 0x000fe2000f8e000a */
[----:B------:R-:W5:Y:S01]  /*175a0*/  LD.E.128 R24, desc[UR42][R24.64] ;  /* 0x0000002a18187980 */ /* 0x000f62000c101d00 */
[----:B------:R-:W-:-:S03]  /*175b0*/  SHF.R.S32.HI R12, RZ, 0x1f, R209 ;  /* 0x0000001fff0c7819 */ /* 0x000fc600000114d1 */
[----:B------:R-:W5:Y:S01]  /*175c0*/  LD.E.128 R40, desc[UR42][R42.64] ;  /* 0x0000002a2a287980 */ /* 0x000f62000c101d00 */
[----:B------:R-:W-:-:S03]  /*175d0*/  IMAD.IADD R14, R192, 0x1, R3 ;  /* 0x00000001c00e7824 */ /* 0x000fc600078e0203 */
        /* <DEDUP_REMOVED lines=8> */
[----:B--2---:R-:W2:Y:S01]  /*17660*/  FENCE.VIEW.ASYNC.S ;  /* 0x00000000000073c6 */ /* 0x004ea20000000000 */
[----:B------:R-:W-:Y:S01]  /*17670*/  IMAD R11, R188, UR5, R11 ;  /* 0x00000005bc0b7c24 */ /* 0x000fe2000f8e020b */
[----:B------:R-:W-:Y:S01]  /*17680*/  ULDC.64 UR4, c[0x0][0xaf0] ;  /* 0x0002bc0000047ab9 */ /* 0x000fe20000000a00 */
[----:B-1----:R-:W-:-:S04]  /*17690*/  @P1 IMAD.HI.U32 R0, R14, R13, RZ ;  /* 0x0000000d0e001227 */ /* 0x002fc800078e00ff */
[----:B------:R-:W-:Y:S02]  /*176a0*/  IMAD R12, R12, UR4, RZ ;  /* 0x000000040c0c7c24 */ /* 0x000fe4000f8e02ff */
[----:B------:R-:W-:Y:S01]  /*176b0*/  IMAD.MOV.U32 R3, RZ, RZ, R14 ;  /* 0x000000ffff037224 */ /* 0x000fe200078e000e */
[----:B0-----:R-:W-:Y:S01]  /*176c0*/  @P1 SHF.R.U32.HI R3, RZ, R15, R0 ;  /* 0x0000000fff031219 */ /* 0x001fe20000011600 */
[C---:B------:R-:W-:Y:S02]  /*176d0*/  IMAD R13, R209.reuse, UR5, R12 ;  /* 0x00000005d10d7c24 */ /* 0x040fe4000f8e020c */
[----:B------:R-:W-:Y:S01]  /*176e0*/  IMAD.WIDE.U32 R10, R209, UR4, R10 ;  /* 0x00000004d10a7c25 */ /* 0x000fe2000f8e000a */
[----:B------:R-:W-:Y:S01]  /*176f0*/  SHF.R.S32.HI R9, RZ, 0x1f, R3 ;  /* 0x0000001fff097819 */ /* 0x000fe20000011403 */
[----:B------:R-:W-:Y:S02]  /*17700*/  ULDC.64 UR4, c[0x0][0xae0] ;  /* 0x0002b80000047ab9 */ /* 0x000fe40000000a00 */
[----:B------:R-:W-:-:S02]  /*17710*/  IMAD.IADD R11, R11, 0x1, R13 ;  /* 0x000000010b0b7824 */ /* 0x000fc400078e020d */
[----:B------:R-:W-:Y:S02]  /*17720*/  VIADD R0, R18, 0x28820 ;  /* 0x0002882012007836 */ /* 0x000fe40000000000 */
[----:B------:R-:W-:Y:S02]  /*17730*/  IMAD.MOV R13, RZ, RZ, -R3 ;  /* 0x000000ffff0d7224 */ /* 0x000fe400078e0a03 */
[----:B------:R-:W-:Y:S01]  /*17740*/  IMAD R12, R9, UR4, RZ ;  /* 0x00000004090c7c24 */ /* 0x000fe2000f8e02ff */
[----:B------:R-:W-:Y:S01]  /*17750*/  PRMT R0, RZ, 0x654, R0 ;  /* 0x00000654ff007816 */ /* 0x000fe20000000000 */
[----:B------:R-:W-:-:S03]  /*17760*/  IMAD R9, R4, R13, R14 ;  /* 0x0000000d04097224 */ /* 0x000fc600078e020e */
[----:B--2---:R0:W-:Y:S01]  /*17770*/  SYNCS.ARRIVE.TRANS64.RED.A1T0 RZ, [R0+URZ], RZ ;  /* 0x000000ff00ff79a7 */ /* 0x0041e2000810043f */
[C---:B------:R-:W-:Y:S02]  /*17780*/  IMAD R13, R3.reuse, UR5, R12 ;  /* 0x00000005030d7c24 */ /* 0x040fe4000f8e020c */
[----:B------:R-:W-:Y:S01]  /*17790*/  IMAD.WIDE.U32 R10, R3, UR4, R10 ;  /* 0x00000004030a7c25 */ /* 0x000fe2000f8e000a */
[----:B------:R-:W-:Y:S01]  /*177a0*/  ULDC.64 UR4, c[0x0][0xad8] ;  /* 0x0002b60000047ab9 */ /* 0x000fe20000000a00 */
[----:B0-----:R-:W-:Y:S02]  /*177b0*/  SHF.R.S32.HI R0, RZ, 0x1f, R9 ;  /* 0x0000001fff007819 */ /* 0x001fe40000011409 */
        /* <DEDUP_REMOVED lines=13> */
.L_x_9831:
        /* <DEDUP_REMOVED lines=12> */
.L_x_9577:
[----:B------:R-:W-:Y:S05]  /*17950*/  BSYNC B1 ;  /* 0x0000000000017941 */ /* 0x000fea0003800000 */
.L_x_9576:
[----:B------:R-:W-:-:S03]  /*17960*/  UMOV UR4, 0xffffffff ;  /* 0xffffffff00047882 */ /* 0x000fc60000000000 */
[----:B------:R-:W-:Y:S05]  /*17970*/  BRA.DIV UR4, `(.L_x_9578) ;  /* 0x000000ba04f07947 */ /* 0x000fea000b800000 */
[----:B-1----:R1:W4:Y:S04]  /*17980*/  SHFL.IDX PT, R3, R4, 0x1, 0x181f ;  /* 0x00381f0004037f89 */ /* 0x00232800000e0000 */
[----:B--23--:R1:W2:Y:S02]  /*17990*/  SHFL.IDX PT, R14, R0, 0x1, 0x181f ;  /* 0x00381f00000e7f89 */ /* 0x00c2a400000e0000 */
.L_x_9835:
[----:B------:R-:W-:Y:S01]  /*179a0*/  IADD3 R9, R21, 0x20, RZ ;  /* 0x0000002015097810 */ /* 0x000fe20007ffe0ff */
[----:B------:R-:W-:Y:S03]  /*179b0*/  BSSY B1, `(.L_x_9579) ;  /* 0x000000c000017945 */ /* 0x000fe60003800000 */
        /* <DEDUP_REMOVED lines=9> */
[----:B-----5:R3:W-:Y:S04]  /*17a50*/  @!P2 ST.E.128 desc[UR42][R10.64], R28 ;  /* 0x0000001c0a00a985 */ /* 0x0207e8000c101d2a */
[----:B------:R3:W-:Y:S02]  /*17a60*/  @!P3 ST.E.128 desc[UR42][R14.64], R44 ;  /* 0x0000002c0e00b985 */ /* 0x0007e4000c101d2a */
.L_x_9580:
[----:B------:R-:W-:Y:S05]  /*17a70*/  BSYNC B1 ;  /* 0x0000000000017941 */ /* 0x000fea0003800000 */
.L_x_9579:
[----:B------:R-:W-:-:S03]  /*17a80*/  UMOV UR4, 0xffffffff ;  /* 0xffffffff00047882 */ /* 0x000fc60000000000 */
[----:B------:R-:W-:Y:S05]  /*17a90*/  BRA.DIV UR4, `(.L_x_9581) ;  /* 0x000000ba04f07947 */ /* 0x000fea000b800000 */
[----:B----4-:R4:W0:Y:S04]  /*17aa0*/  SHFL.IDX PT, R3, R4, 0x2, 0x181f ;  /* 0x00581f0004037f89 */ /* 0x01082800000e0000 */
[----:B--23--:R4:W2:Y:S02]  /*17ab0*/  SHFL.IDX PT, R14, R0, 0x2, 0x181f ;  /* 0x00581f00000e7f89 */ /* 0x00c8a400000e0000 */
.L_x_9839:
        /* <DEDUP_REMOVED lines=11> */
[----:B-----5:R3:W-:Y:S04]  /*17b70*/  @!P2 ST.E.128 desc[UR42][R10.64], R32 ;  /* 0x000000200a00a985 */ /* 0x0207e8000c101d2a */
[----:B------:R3:W-:Y:S02]  /*17b80*/  @!P3 ST.E.128 desc[UR42][R14.64], R48 ;  /* 0x000000300e00b985 */ /* 0x0007e4000c101d2a */
.L_x_9583:
[----:B------:R-:W-:Y:S05]  /*17b90*/  BSYNC B1 ;  /* 0x0000000000017941 */ /* 0x000fea0003800000 */
.L_x_9582:
[----:B------:R-:W-:-:S03]  /*17ba0*/  UMOV UR4, 0xffffffff ;  /* 0xffffffff00047882 */ /* 0x000fc60000000000 */
[----:B------:R-:W-:Y:S05]  /*17bb0*/  BRA.DIV UR4, `(.L_x_9584) ;  /* 0x000000ba04f07947 */ /* 0x000fea000b800000 */
[----:B0-----:R0:W0:Y:S04]  /*17bc0*/  SHFL.IDX PT, R3, R4, 0x3, 0x181f ;  /* 0x00781f0004037f89 */ /* 0x00102800000e0000 */
[----:B--23--:R2:W3:Y:S02]  /*17bd0*/  SHFL.IDX PT, R14, R0, 0x3, 0x181f ;  /* 0x00781f00000e7f89 */ /* 0x00c4e400000e0000 */
.L_x_9843:
        /* <DEDUP_REMOVED lines=8> */
[----:B-----5:R0:W-:Y:S10]  /*17c60*/  @!P1 ST.E.128 desc[UR42][R8.64], R36 ;  /* 0x0000002408009985 */ /* 0x0201f4000c101d2a */
[----:B------:R-:W-:Y:S05]  /*17c70*/  @P0 BRA `(.L_x_9585) ;  /* 0x0000001800480947 */ /* 0x000fea0003800000 */
[----:B------:R-:W-:-:S04]  /*17c80*/  LEA R14, P0, R2, R14, 0x1 ;  /* 0x0000000e020e7211 */ /* 0x000fc800078008ff */
[----:B------:R-:W-:-:S05]  /*17c90*/  LEA.HI.X R15, R2, R3, R184, 0x1, P0 ;  /* 0x00000003020f7211 */ /* 0x000fca00000f0cb8 */
[----:B------:R3:W-:Y:S01]  /*17ca0*/  ST.E.128 desc[UR42][R14.64], R52 ;  /* 0x000000340e007985 */ /* 0x0007e2000c101d2a */
[----:B------:R-:W-:Y:S05]  /*17cb0*/  BRA `(.L_x_9585) ;  /* 0x0000001800387947 */ /* 0x000fea0003800000 */
.L_x_9574:
[----:B0-----:R-:W0:Y:S01]  /*17cc0*/  @P1 LDC R14, c[0x0][0xbec] ;  /* 0x0002fb00ff0e1b82 */ /* 0x001e220000000800 */
[----:B------:R-:W-:Y:S01]  /*17cd0*/  ULDC.64 UR4, c[0x0][0xb08] ;  /* 0x0002c20000047ab9 */ /* 0x000fe20000000a00 */
[----:B------:R-:W-:Y:S01]  /*17ce0*/  SHF.R.S32.HI R0, RZ, 0x1f, R209 ;  /* 0x0000001fff007819 */ /* 0x000fe200000114d1 */
[----:B------:R-:W-:Y:S01]  /*17cf0*/  IMAD R9, R9, UR4, RZ ;  /* 0x0000000409097c24 */ /* 0x000fe2000f8e02ff */
[----:B------:R-:W-:Y:S01]  /*17d00*/  ULDC.64 UR6, c[0x0][0xb30] ;  /* 0x0002cc0000067ab9 */ /* 0x000fe20000000a00 */
[----:B------:R-:W-:-:S03]  /*17d10*/  IMAD.WIDE.U32 R10, R12, UR4, RZ ;  /* 0x000000040c0a7c25 */ /* 0x000fc6000f8e00ff */
[----:B------:R-:W1:Y:S01]  /*17d20*/  @P1 LDC R13, c[0x0][0xbf0] ;  /* 0x0002fc00ff0d1b82 */ /* 0x000e620000000800 */
[----:B------:R-:W-:Y:S01]  /*17d30*/  IMAD R9, R12, UR5, R9 ;  /* 0x000000050c097c24 */ /* 0x000fe2000f8e0209 */
[----:B------:R-:W-:Y:S01]  /*17d40*/  ULDC.64 UR4, c[0x0][0xb38] ;  /* 0x0002ce0000047ab9 */ /* 0x000fe20000000a00 */
[----:B------:R-:W-:Y:S02]  /*17d50*/  IMAD.MOV.U32 R3, RZ, RZ, R35 ;  /* 0x000000ffff037224 */ /* 0x000fe400078e0023 */
[----:B------:R-:W-:Y:S02]  /*17d60*/  IMAD.IADD R11, R11, 0x1, R9 ;  /* 0x000000010b0b7824 */ /* 0x000fe400078e0209 */
        /* <DEDUP_REMOVED lines=9> */
[C---:B------:R-:W-:Y:S01]  /*17e00*/  IMAD R9, R209.reuse, UR5, R0 ;  /* 0x00000005d1097c24 */ /* 0x040fe2000f8e0200 */
[----:B-1----:R-:W-:Y:S01]  /*17e10*/  @P1 SHF.R.U32.HI R3, RZ, R13, R14 ;  /* 0x0000000dff031219 */ /* 0x002fe2000001160e */
[----:B------:R-:W-:Y:S01]  /*17e20*/  IMAD.WIDE.U32 R10, R209, UR4, R10 ;  /* 0x00000004d10a7c25 */ /* 0x000fe2000f8e000a */
[----:B------:R-:W-:Y:S02]  /*17e30*/  ULDC.64 UR4, c[0x0][0xb48] ;  /* 0x0002d20000047ab9 */ /* 0x000fe40000000a00 */
[----:B------:R-:W-:Y:S01]  /*17e40*/  SHF.R.S32.HI R0, RZ, 0x1f, R3 ;  /* 0x0000001fff007819 */ /* 0x000fe20000011403 */
[----:B------:R-:W-:Y:S02]  /*17e50*/  IMAD.IADD R11, R11, 0x1, R9 ;  /* 0x000000010b0b7824 */ /* 0x000fe400078e0209 */
        /* <DEDUP_REMOVED lines=29> */
[----:B0-----:R-:W-:Y:S01]  /*18030*/  LEA.HI.X R4, R10, UR5, R3, 0x2, P0 ;  /* 0x000000050a047c11 */ /* 0x001fe200080f1403 */
[----:B------:R-:W-:Y:S01]  /*18040*/  VIADD R47, R193, 0x48 ;  /* 0x00000048c12f7836 */ /* 0x000fe20000000000 */
[----:B------:R-:W-:-:S02]  /*18050*/  SHF.R.S32.HI R42, RZ, 0x1f, R41 ;  /* 0x0000001fff2a7819 */ /* 0x000fc40000011429 */
[----:B------:R-:W-:Y:S02]  /*18060*/  SHF.R.S32.HI R44, RZ, 0x1f, R43 ;  /* 0x0000001fff2c7819 */ /* 0x000fe4000001142b */
[----:B------:R-:W-:Y:S02]  /*18070*/  SHF.R.S32.HI R46, RZ, 0x1f, R45 ;  /* 0x0000001fff2e7819 */ /* 0x000fe4000001142d */
[----:B------:R-:W-:Y:S01]  /*18080*/  SHF.R.S32.HI R48, RZ, 0x1f, R47 ;  /* 0x0000001fff307819 */ /* 0x000fe2000001142f */
[----:B------:R-:W-:Y:S06]  /*18090*/  BRA.DIV UR4, `(.L_x_9586) ;  /* 0x000000ba04007947 */ /* 0x000fec000b800000 */
[----:B------:R0:W1:Y:S04]  /*180a0*/  SHFL.IDX PT, R3, R4, RZ, 0x1c1f ;  /* 0x001c1fff04037589 */ /* 0x00006800000e0000 */
[----:B------:R0:W2:Y:S02]  /*180b0*/  SHFL.IDX PT, R14, R0, RZ, 0x1c1f ;  /* 0x001c1fff000e7589 */ /* 0x0000a400000e0000 */
.L_x_9846:
        /* <DEDUP_REMOVED lines=12> */
[-C--:B------:R-:W-:Y:S01]  /*18180*/  @!P3 LEA R26, P4, R33, R14.reuse, 0x2 ;  /* 0x0000000e211ab211 */ /* 0x080fe200078810ff */
        /* <DEDUP_REMOVED lines=19> */
[-C--:B------:R-:W-:Y:S02]  /*182c0*/  @!P1 LEA R20, P5, R43, R14.reuse, 0x2 ;  /* 0x0000000e2b149211 */ /* 0x080fe400078a10ff */
        /* <DEDUP_REMOVED lines=9> */
[CC--:B----4-:R-:W-:Y:S02]  /*18360*/  @!P2 LEA R28, P4, R47.reuse, R14.reuse, 0x2 ;  /* 0x0000000e2f1ca211 */ /* 0x0d0fe400078810ff */
        /* <DEDUP_REMOVED lines=25> */
.L_x_9588:
[----:B------:R-:W-:Y:S05]  /*18500*/  BSYNC B1 ;  /* 0x0000000000017941 */ /* 0x000fea0003800000 */
.L_x_9587:
[----:B------:R-:W-:-:S03]  /*18510*/  UMOV UR4, 0xffffffff ;  /* 0xffffffff00047882 */ /* 0x000fc60000000000 */
[----:B------:R-:W-:Y:S05]  /*18520*/  BRA.DIV UR4, `(.L_x_9589) ;  /* 0x000000b604107947 */ /* 0x000fea000b800000 */
[----:B-1----:R1:W3:Y:S04]  /*18530*/  SHFL.IDX PT, R3, R4, 0x1, 0x1c1f ;  /* 0x003c1f0004037f89 */ /* 0x0022e800000e0000 */
[----:B--2---:R1:W2:Y:S02]  /*18540*/  SHFL.IDX PT, R14, R0, 0x1, 0x1c1f ;  /* 0x003c1f00000e7f89 */ /* 0x0042a400000e0000 */
.L_x_9850:
        /* <DEDUP_REMOVED lines=8> */
[----:B---3--:R-:W-:Y:S02]  /*185d0*/  @!P4 IMAD.MOV.U32 R15, RZ, RZ, R3 ;  /* 0x000000ffff0fc224 */ /* 0x008fe400078e0003 */
[----:B------:R-:W-:Y:S02]  /*185e0*/  @!P2 LEA.HI.X R11, R24, R3, R32, 0x2, P3 ;  /* 0x00000003180ba211 */ /* 0x000fe400018f1420 */
[----:B------:R-:W-:Y:S01]  /*185f0*/  ISETP.GE.AND P3, PT, R37, UR4, PT ;  /* 0x0000000425007c0c */ /* 0x000fe2000bf66270 */
[----:B------:R-:W-:Y:S01]  /*18600*/  @!P4 IMAD.WIDE R8, R193, 0x4, R14 ;  /* 0x00000004c108c825 */ /* 0x000fe200078e020e */
[----:B------:R-:W-:-:S04]  /*18610*/  @!P1 LEA R12, P5, R33, R14, 0x2 ;  /* 0x0000000e210c9211 */ /* 0x000fc800078a10ff */
[----:B------:R2:W-:Y:S01]  /*18620*/  @!P4 ST.E.64 desc[UR42][R8.64], R90 ;  /* 0x0000005a0800c985 */ /* 0x0005e2000c101b2a */
[-C--:B------:R-:W-:Y:S02]  /*18630*/  @!P1 LEA.HI.X R13, R33, R3.reuse, R34, 0x2, P5 ;  /* 0x00000003210d9211 */ /* 0x080fe400028f1422 */
[----:B------:R-:W-:Y:S01]  /*18640*/  ISETP.GE.AND P4, PT, R39, UR4, PT ;  /* 0x0000000427007c0c */ /* 0x000fe2000bf86270 */
[----:B------:R3:W-:Y:S01]  /*18650*/  @!P2 ST.E.64 desc[UR42][R10.64], R94 ;  /* 0x0000005e0a00a985 */ /* 0x0007e2000c101b2a */
[----:B------:R-:W-:Y:S02]  /*18660*/  ISETP.GE.AND P2, PT, R41, UR4, PT ;  /* 0x0000000429007c0c */ /* 0x000fe4000bf46270 */
[-C--:B------:R-:W-:Y:S01]  /*18670*/  @!P0 LEA R20, P5, R35, R14.reuse, 0x2 ;  /* 0x0000000e23148211 */ /* 0x080fe200078a10ff */
[----:B------:R4:W-:Y:S01]  /*18680*/  @!P1 ST.E.64 desc[UR42][R12.64], R98 ;  /* 0x000000620c009985 */ /* 0x0009e2000c101b2a */
[----:B------:R-:W-:Y:S02]  /*18690*/  @!P3 LEA R24, P1, R37, R14, 0x2 ;  /* 0x0000000e2518b211 */ /* 0x000fe400078210ff */
[----:B------:R-:W-:-:S02]  /*186a0*/  @!P0 LEA.HI.X R21, R35, R3, R36, 0x2, P5 ;  /* 0x0000000323158211 */ /* 0x000fc400028f1424 */
[-C--:B------:R-:W-:Y:S02]  /*186b0*/  @!P3 LEA.HI.X R25, R37, R3.reuse, R38, 0x2, P1 ;  /* 0x000000032519b211 */ /* 0x080fe400008f1426 */
[----:B------:R-:W-:Y:S01]  /*186c0*/  ISETP.GE.AND P1, PT, R43, UR4, PT ;  /* 0x000000042b007c0c */ /* 0x000fe2000bf26270 */
[----:B------:R5:W-:Y:S01]  /*186d0*/  @!P0 ST.E.64 desc[UR42][R20.64], R102 ;  /* 0x0000006614008985 */ /* 0x000be2000c101b2a */
[-C--:B--2---:R-:W-:Y:S02]  /*186e0*/  @!P4 LEA R8, P5, R39, R14.reuse, 0x2 ;  /* 0x0000000e2708c211 */ /* 0x084fe400078a10ff */
[----:B------:R-:W-:Y:S01]  /*186f0*/  ISETP.GE.AND P0, PT, R45, UR4, PT ;  /* 0x000000042d007c0c */ /* 0x000fe2000bf06270 */
[----:B------:R2:W-:Y:S01]  /*18700*/  @!P3 ST.E.64 desc[UR42][R24.64], R106 ;  /* 0x0000006a1800b985 */ /* 0x0005e2000c101b2a */
[----:B------:R-:W-:Y:S02]  /*18710*/  @!P4 LEA.HI.X R9, R39, R3, R40, 0x2, P5 ;  /* 0x000000032709c211 */ /* 0x000fe400028f1428 */
[----:B---3--:R-:W-:-:S02]  /*18720*/  @!P2 LEA R10, P5, R41, R14, 0x2 ;  /* 0x0000000e290aa211 */ /* 0x008fc400078a10ff */
[----:B------:R-:W-:Y:S01]  /*18730*/  ISETP.GE.AND P3, PT, R47, UR4, PT ;  /* 0x000000042f007c0c */ /* 0x000fe2000bf66270 */
[----:B------:R3:W-:Y:S01]  /*18740*/  @!P4 ST.E.64 desc[UR42][R8.64], R110 ;  /* 0x0000006e0800c985 */ /* 0x0007e2000c101b2a */
[-C--:B------:R-:W-:Y:S02]  /*18750*/  @!P2 LEA.HI.X R11, R41, R3.reuse, R42, 0x2, P5 ;  /* 0x00000003290ba211 */ /* 0x080fe400028f142a */
[CC--:B----4-:R-:W-:Y:S02]  /*18760*/  @!P1 LEA R12, P5, R43.reuse, R14.reuse, 0x2 ;  /* 0x0000000e2b0c9211 */ /* 0x0d0fe400078a10ff */
[----:B------:R-:W-:Y:S01]  /*18770*/  ISETP.GE.AND P4, PT, R218, UR4, PT ;  /* 0x00000004da007c0c */ /* 0x000fe2000bf86270 */
[----:B------:R4:W-:Y:S01]  /*18780*/  @!P2 ST.E.64 desc[UR42][R10.64], R114 ;  /* 0x000000720a00a985 */ /* 0x0009e2000c101b2a */
[----:B------:R-:W-:Y:S02]  /*18790*/  @!P1 LEA.HI.X R13, R43, R3, R44, 0x2, P5 ;  /* 0x000000032b0d9211 */ /* 0x000fe400028f142c */
[----:B------:R-:W-:-:S02]  /*187a0*/  @!P0 LEA R26, P5, R45, R14, 0x2 ;  /* 0x0000000e2d1a8211 */ /* 0x000fc400078a10ff */
[----:B------:R-:W-:Y:S01]  /*187b0*/  ISETP.GE.AND P2, PT, R216, UR4, PT ;  /* 0x00000004d8007c0c */ /* 0x000fe2000bf46270 */
[----:B------:R0:W-:Y:S01]  /*187c0*/  @!P1 ST.E.64 desc[UR42][R12.64], R118 ;  /* 0x000000760c009985 */ /* 0x0001e2000c101b2a */
[-C--:B------:R-:W-:Y:S02]  /*187d0*/  @!P0 LEA.HI.X R27, R45, R3.reuse, R46, 0x2, P5 ;  /* 0x000000032d1b8211 */ /* 0x080fe400028f142e */
[-C--:B-----5:R-:W-:Y:S02]  /*187e0*/  @!P3 LEA R20, P5, R47, R14.reuse, 0x2 ;  /* 0x0000000e2f14b211 */ /* 0x0a0fe400078a10ff */
[----:B------:R-:W-:Y:S01]  /*187f0*/  ISETP.GE.AND P1, PT, R217, UR4, PT ;  /* 0x00000004d9007c0c */ /* 0x000fe2000bf26270 */
[----:B------:R5:W-:Y:S01]  /*18800*/  @!P0 ST.E.64 desc[UR42][R26.64], R122 ;  /* 0x0000007a1a008985 */ /* 0x000be2000c101b2a */
[----:B------:R-:W-:Y:S02]  /*18810*/  @!P3 LEA.HI.X R21, R47, R3, R48, 0x2, P5 ;  /* 0x000000032f15b211 */ /* 0x000fe400028f1430 */
[----:B--2---:R-:W-:-:S02]  /*18820*/  @!P4 LEA R24, P5, R218, R14, 0x2 ;  /* 0x0000000eda18c211 */ /* 0x004fc400078a10ff */
[----:B------:R-:W-:Y:S01]  /*18830*/  ISETP.GE.AND P0, PT, R215, UR4, PT ;  /* 0x00000004d7007c0c */ /* 0x000fe2000bf06270 */
[----:B------:R2:W-:Y:S01]  /*18840*/  @!P3 ST.E.64 desc[UR42][R20.64], R126 ;  /* 0x0000007e1400b985 */ /* 0x0005e2000c101b2a */
[----:B------:R-:W-:Y:S02]  /*18850*/  ISETP.GE.AND P3, PT, R214, UR4, PT ;  /* 0x00000004d6007c0c */ /* 0x000fe4000bf66270 */
[----:B------:R-:W-:-:S03]  /*18860*/  @!P4 LEA.HI.X R25, R218, R3, R226, 0x2, P5 ;  /* 0x00000003da19c211 */ /* 0x000fc600028f14e2 */
[CC--:B---3--:R-:W-:Y:S02]  /*18870*/  @!P1 LEA R8, P5, R217.reuse, R14.reuse, 0x2 ;  /* 0x0000000ed9089211 */ /* 0x0c8fe400078a10ff */
[----:B------:R2:W-:Y:S01]  /*18880*/  @!P4 ST.E.64 desc[UR42][R24.64], R130 ;  /* 0x000000821800c985 */ /* 0x0005e2000c101b2a */
[CC--:B----4-:R-:W-:Y:S02]  /*18890*/  @!P2 LEA R10, P4, R216.reuse, R14.reuse, 0x2 ;  /* 0x0000000ed80aa211 */ /* 0x0d0fe400078810ff */
[-C--:B------:R-:W-:Y:S02]  /*188a0*/  @!P1 LEA.HI.X R9, R217, R3.reuse, R225, 0x2, P5 ;  /* 0x00000003d9099211 */ /* 0x080fe400028f14e1 */
[-C--:B0-----:R-:W-:Y:S02]  /*188b0*/  @!P0 LEA R12, P5, R215, R14.reuse, 0x2 ;  /* 0x0000000ed70c8211 */ /* 0x081fe400078a10ff */
[----:B------:R-:W-:Y:S01]  /*188c0*/  @!P2 LEA.HI.X R11, R216, R3, R224, 0x2, P4 ;  /* 0x00000003d80ba211 */ /* 0x000fe200020f14e0 */
[----:B------:R2:W-:Y:S01]  /*188d0*/  @!P1 ST.E.64 desc[UR42][R8.64], R134 ;  /* 0x0000008608009985 */ /* 0x0005e2000c101b2a */
[----:B-----5:R-:W-:-:S02]  /*188e0*/  @!P3 LEA R26, P4, R214, R14, 0x2 ;  /* 0x0000000ed61ab211 */ /* 0x020fc400078810ff */
[-C--:B------:R-:W-:Y:S01]  /*188f0*/  @!P0 LEA.HI.X R13, R215, R3.reuse, R223, 0x2, P5 ;  /* 0x00000003d70d8211 */ /* 0x080fe200028f14df */
[----:B------:R2:W-:Y:S01]  /*18900*/  @!P2 ST.E.64 desc[UR42][R10.64], R138 ;  /* 0x0000008a0a00a985 */ /* 0x0005e2000c101b2a */
[----:B------:R-:W-:-:S03]  /*18910*/  @!P3 LEA.HI.X R27, R214, R3, R222, 0x2, P4 ;  /* 0x00000003d61bb211 */ /* 0x000fc600020f14de */
[----:B------:R2:W-:Y:S01]  /*18920*/  @!P0 ST.E.64 desc[UR42][R12.64], R142 ;  /* 0x0000008e0c008985 */ /* 0x0005e2000c101b2a */
[----:B------:R-:W-:-:S03]  /*18930*/  ISETP.GE.AND P0, PT, R213, UR4, PT ;  /* 0x00000004d5007c0c */ /* 0x000fc6000bf06270 */
[----:B------:R2:W-:Y:S10]  /*18940*/  @!P3 ST.E.64 desc[UR42][R26.64], R146 ;  /* 0x000000921a00b985 */ /* 0x0005f4000c101b2a */
[----:B------:R-:W-:Y:S05]  /*18950*/  @P0 BRA `(.L_x_9585) ;  /* 0x0000000c00100947 */ /* 0x000fea0003800000 */
[----:B------:R-:W-:-:S04]  /*18960*/  LEA R14, P0, R213, R14, 0x2 ;  /* 0x0000000ed50e7211 */ /* 0x000fc800078010ff */
[----:B------:R-:W-:-:S05]  /*18970*/  LEA.HI.X R15, R213, R3, R221, 0x2, P0 ;  /* 0x00000003d50f7211 */ /* 0x000fca00000f14dd */
[----:B------:R0:W-:Y:S01]  /*18980*/  ST.E.64 desc[UR42][R14.64], R150 ;  /* 0x000000960e007985 */ /* 0x0001e2000c101b2a */
[----:B------:R-:W-:Y:S05]  /*18990*/  BRA `(.L_x_9585) ;  /* 0x0000000c00007947 */ /* 0x000fea0003800000 */
.L_x_9572:
        /* <DEDUP_REMOVED lines=10> */
[----:B-----5:R-:W-:-:S04]  /*18a40*/  IMAD.U32 R24, RZ, RZ, UR4 ;  /* 0x00000004ff187e24 */ /* 0x020fc8000f8e00ff */
[----:B------:R-:W-:-:S04]  /*18a50*/  @P1 IADD3 R210, P2, R210, UR6, RZ ;  /* 0x00000006d2d21c10 */ /* 0x000fc8000ff5e0ff */
[----:B------:R-:W-:Y:S01]  /*18a60*/  @P1 IADD3.X R211, R211, UR7, RZ, P2, !PT ;  /* 0x00000007d3d31c10 */ /* 0x000fe200097fe4ff */
[----:B------:R4:W5:Y:S04]  /*18a70*/  @P0 LDG.E R3, desc[UR42][R8.64] ;  /* 0x0000002a08030981 */ /* 0x000968000c1e1900 */
[----:B------:R4:W5:Y:S01]  /*18a80*/  @P1 LDG.E R24, desc[UR42][R210.64] ;  /* 0x0000002ad2181981 */ /* 0x000962000c1e1900 */
[----:B------:R-:W-:Y:S01]  /*18a90*/  ISETP.NE.AND P2, PT, R208, RZ, PT ;  /* 0x000000ffd000720c */ /* 0x000fe20003f45270 */
[----:B------:R-:W1:-:S12]  /*18aa0*/  S2R R0, SR_TID.X ;  /* 0x0000000000007919 */ /* 0x000e580000002100 */
[----:B------:R-:W2:Y:S01]  /*18ab0*/  @!P2 LDC R208, c[0x0][0xad4] ;  /* 0x0002b500ffd0ab82 */ /* 0x000ea20000000800 */
[----:B-1----:R-:W-:Y:S01]  /*18ac0*/  VIADD R0, R0, 0xffffff80 ;  /* 0xffffff8000007836 */ /* 0x002fe20000000000 */
[----:B--2---:R-:W-:-:S04]  /*18ad0*/  ISETP.GT.AND P2, PT, R208, 0x1, PT ;  /* 0x00000001d000780c */ /* 0x004fc80003f44270 */
[----:B------:R-:W-:Y:S01]  /*18ae0*/  ISETP.GT.AND P3, PT, R0, 0x7f, PT ;  /* 0x0000007f0000780c */ /* 0x000fe20003f64270 */
[----:B----4-:R-:W-:-:S12]  /*18af0*/  @P1 BRA `(.L_x_9590) ;  /* 0x0000000000101947 */ /* 0x010fd80003800000 */
[----:B------:R-:W-:Y:S05]  /*18b00*/  @!P0 BRA `(.L_x_9590) ;  /* 0x00000000000c8947 */ /* 0x000fea0003800000 */
[----:B------:R-:W2:Y:S04]  /*18b10*/  LDG.E R11, desc[UR42][R8.64] ;  /* 0x0000002a080b7981 */ /* 0x000ea8000c1e1900 */
[----:B-----5:R-:W2:Y:S02]  /*18b20*/  LDG.E R24, desc[UR42][R8.64+0x4] ;  /* 0x0000042a08187981 */ /* 0x020ea4000c1e1900 */
[----:B--2---:R-:W-:-:S07]  /*18b30*/  IMAD.IADD R24, R24, 0x1, -R11 ;  /* 0x0000000118187824 */ /* 0x004fce00078e0a0b */
.L_x_9590:
[----:B------:R-:W-:Y:S01]  /*18b40*/  BSSY B1, `(.L_x_9591) ;  /* 0x0000036000017945 */ /* 0x000fe20003800000 */
[----:B------:R-:W-:Y:S02]  /*18b50*/  SEL R209, R209, RZ, !P0 ;  /* 0x000000ffd1d17207 */ /* 0x000fe40004000000 */
[----:B------:R-:W-:Y:S02]  /*18b60*/  SEL R219, R219, RZ, !P0 ;  /* 0x000000ffdbdb7207 */ /* 0x000fe40004000000 */
[----:B-----5:R-:W-:Y:S01]  /*18b70*/  SHF.R.S32.HI R28, RZ, 0x1f, R3 ;  /* 0x0000001fff1c7819 */ /* 0x020fe20000011403 */
[----:B------:R-:W-:Y:S06]  /*18b80*/  @P3 BRA `(.L_x_9592) ;  /* 0x0000000000c43947 */ /* 0x000fec0003800000 */
[----:B------:R-:W1:Y:S01]  /*18b90*/  S2R R31, SR_TID.X ;  /* 0x00000000001f7919 */ /* 0x000e620000002100 */
[----:B------:R-:W2:Y:S02]  /*18ba0*/  LDC R35, c[0x0][0xbe8] ;  /* 0x0002fa00ff237b82 */ /* 0x000ea40000000800 */
[----:B--2---:R-:W-:Y:S01]  /*18bb0*/  IMAD R0, R24, R35, RZ ;  /* 0x0000002318007224 */ /* 0x004fe200078e02ff */
[----:B-1----:R-:W-:-:S04]  /*18bc0*/  IADD3 R31, R192, -0x80, R31 ;  /* 0xffffff80c01f7810 */ /* 0x002fc80007ffe01f */
[----:B------:R-:W-:-:S13]  /*18bd0*/  ISETP.GE.AND P0, PT, R31, R0, PT ;  /* 0x000000001f00720c */ /* 0x000fda0003f06270 */
[----:B------:R-:W-:Y:S05]  /*18be0*/  @P0 BRA `(.L_x_9592) ;  /* 0x0000000000ac0947 */ /* 0x000fea0003800000 */
[----:B------:R-:W-:Y:S01]  /*18bf0*/  IMAD.MOV.U32 R26, RZ, RZ, 0x9b8 ;  /* 0x000009b8ff1a7424 */ /* 0x000fe200078e00ff */
[----:B------:R-:W-:Y:S01]  /*18c00*/  ISETP.GT.AND P0, PT, R208, 0x1, PT ;  /* 0x00000001d000780c */ /* 0x000fe20003f04270 */
[----:B------:R-:W1:Y:S01]  /*18c10*/  LDC.64 R32, c[0x0][0xba8] ;  /* 0x0002ea00ff207b82 */ /* 0x000e620000000a00 */
[----:B------:R-:W-:Y:S01]  /*18c20*/  ISETP.NE.AND P1, PT, R35, 0x1, PT ;  /* 0x000000012300780c */ /* 0x000fe20003f25270 */
[----:B------:R-:W-:Y:S01]  /*18c30*/  IMAD.MOV.U32 R25, RZ, RZ, R31 ;  /* 0x000000ffff197224 */ /* 0x000fe200078e001f */
[----:B------:R-:W-:-:S05]  /*18c40*/  SEL R26, R26, 0x978, P0 ;  /* 0x000009781a1a7807 */ /* 0x000fca0000000000 */
[----:B------:R-:W2:Y:S08]  /*18c50*/  LDC.64 R10, c[0x0][R26+0x220] ;  /* 0x000088001a0a7b82 */ /* 0x000eb00000000a00 */
[----:B------:R-:W4:Y:S08]  /*18c60*/  LDC.64 R8, c[0x0][R26+0x218] ;  /* 0x000086001a087b82 */ /* 0x000f300000000a00 */
[----:B------:R-:W5:Y:S08]  /*18c70*/  LDC.64 R12, c[0x0][R26+0x228] ;  /* 0x00008a001a0c7b82 */ /* 0x000f700000000a00 */
[----:B------:R-:W0:Y:S08]  /*18c80*/  @P1 LDC R0, c[0x0][0xbec] ;  /* 0x0002fb00ff001b82 */ /* 0x000e300000000800 */
[----:B------:R-:W5:Y:S08]  /*18c90*/  LDC.64 R14, c[0x0][R26+0x210] ;  /* 0x000084001a0e7b82 */ /* 0x000f700000000a00 */
[----:B------:R-:W3:Y:S01]  /*18ca0*/  @P1 LDC R29, c[0x0][0xbf0] ;  /* 0x0002fc00ff1d1b82 */ /* 0x000ee20000000800 */
[----:B0-----:R-:W-:-:S07]  /*18cb0*/  @P1 IMAD.HI.U32 R0, R31, R0, RZ ;  /* 0x000000001f001227 */ /* 0x001fce00078e00ff */
[----:B-1----:R-:W0:Y:S01]  /*18cc0*/  @!P0 LDC R32, c[0x0][0xb50] ;  /* 0x0002d400ff208b82 */ /* 0x002e220000000800 */
[-C--:B--2---:R-:W-:Y:S02]  /*18cd0*/  IMAD R11, R11, R209.reuse, RZ ;  /* 0x000000d10b0b7224 */ /* 0x084fe400078e02ff */
[----:B------:R-:W-:-:S05]  /*18ce0*/  IMAD.WIDE.U32 R20, R10, R209, RZ ;  /* 0x000000d10a147225 */ /* 0x000fca00078e00ff */
[----:B------:R-:W1:Y:S01]  /*18cf0*/  @!P0 LDC R33, c[0x0][0xb54] ;  /* 0x0002d500ff218b82 */ /* 0x000e620000000800 */
[-C--:B----4-:R-:W-:Y:S02]  /*18d00*/  IMAD R27, R9, R188.reuse, RZ ;  /* 0x000000bc091b7224 */ /* 0x090fe400078e02ff */
[----:B------:R-:W-:Y:S01]  /*18d10*/  IMAD.WIDE.U32 R8, R8, R188, RZ ;  /* 0x000000bc08087225 */ /* 0x000fe200078e00ff */
[----:B---3--:R-:W-:-:S03]  /*18d20*/  @P1 SHF.R.U32.HI R25, RZ, R29, R0 ;  /* 0x0000001dff191219 */ /* 0x008fc60000011600 */
[----:B------:R-:W-:Y:S01]  /*18d30*/  IMAD R29, R10, R219, R11 ;  /* 0x000000db0a1d7224 */ /* 0x000fe200078e020b */
[----:B------:R-:W-:Y:S01]  /*18d40*/  SEL R11, R212, RZ, P0 ;  /* 0x000000ffd40b7207 */ /* 0x000fe20000000000 */
[----:B------:R-:W-:Y:S01]  /*18d50*/  IMAD.IADD R27, R9, 0x1, R27 ;  /* 0x00000001091b7824 */ /* 0x000fe200078e021b */
[----:B------:R-:W-:Y:S01]  /*18d60*/  IADD3 R0, P1, P3, R20, R8, R3 ;  /* 0x0000000814007210 */ /* 0x000fe20007b3e003 */
[----:B------:R-:W-:Y:S02]  /*18d70*/  IMAD.MOV R4, RZ, RZ, -R25 ;  /* 0x000000ffff047224 */ /* 0x000fe400078e0a19 */
[----:B------:R-:W-:Y:S02]  /*18d80*/  IMAD.IADD R29, R21, 0x1, R29 ;  /* 0x00000001151d7824 */ /* 0x000fe400078e021d */
[----:B-----5:R-:W-:-:S04]  /*18d90*/  IMAD.WIDE.U32 R8, R12, R11, RZ ;  /* 0x0000000b0c087225 */ /* 0x020fc800078e00ff */
[----:B------:R-:W-:Y:S02]  /*18da0*/  IMAD R13, R13, R11, RZ ;  /* 0x0000000b0d0d7224 */ /* 0x000fe400078e02ff */
[----:B------:R-:W-:Y:S01]  /*18db0*/  IMAD R11, R35, R4, R31 ;  /* 0x00000004230b7224 */ /* 0x000fe200078e021f */
[----:B------:R-:W-:Y:S01]  /*18dc0*/  IADD3.X R4, R29, R27, R28, P1, P3 ;  /* 0x0000001b1d047210 */ /* 0x000fe20000fe641c */
[----:B------:R-:W-:Y:S01]  /*18dd0*/  IMAD.IADD R13, R9, 0x1, R13 ;  /* 0x00000001090d7824 */ /* 0x000fe200078e020d */
[----:B------:R-:W-:Y:S01]  /*18de0*/  IADD3 R8, P0, P1, R25, R0, R8 ;  /* 0x0000000019087210 */ /* 0x000fe2000791e008 */
[----:B------:R-:W-:Y:S01]  /*18df0*/  IMAD R0, R15, R11, RZ ;  /* 0x0000000b0f007224 */ /* 0x000fe200078e02ff */
        /* <DEDUP_REMOVED lines=10> */
.L_x_9592:
[----:B------:R-:W-:Y:S05]  /*18ea0*/  BSYNC B1 ;  /* 0x0000000000017941 */ /* 0x000fea0003800000 */
.L_x_9591:
        /* <DEDUP_REMOVED lines=11> */
[----:B------:R-:W-:-:S03]  /*18f60*/  IMAD.WIDE.U32 R8, R188, UR4, R8 ;  /* 0x00000004bc087c25 */ /* 0x000fc6000f8e0008 */
[----:B------:R-:W-:Y:S01]  /*18f70*/  MOV R3, R13 ;  /* 0x0000000d00037202 */ /* 0x000fe20000000f00 */
[----:B------:R-:W-:Y:S01]  /*18f80*/  IMAD R9, R188, UR5, R9 ;  /* 0x00000005bc097c24 */ /* 0x000fe2000f8e0209 */
[----:B------:R-:W-:Y:S01]  /*18f90*/  ULDC.64 UR4, c[0x0][0xae0] ;  /* 0x0002b80000047ab9 */ /* 0x000fe20000000a00 */
[----:B------:R-:W-:Y:S01]  /*18fa0*/  IMAD.IADD R192, R187, 0x1, R192 ;  /* 0x00000001bbc07824 */ /* 0x000fe200078e02c0 */
[----:B--2---:R-:W-:Y:S01]  /*18fb0*/  ISETP.NE.AND P0, PT, R21, 0x1, PT ;  /* 0x000000011500780c */ /* 0x004fe20003f05270 */
[----:B------:R-:W-:-:S12]  /*18fc0*/  IMAD.WIDE.U32 R8, R209, UR6, R8 ;  /* 0x00000006d1087c25 */ /* 0x000fd8000f8e0008 */
[----:B---3--:R-:W1:Y:S08]  /*18fd0*/  @P0 LDC R4, c[0x0][0xbec] ;  /* 0x0002fb00ff040b82 */ /* 0x008e700000000800 */
        /* <DEDUP_REMOVED lines=25> */
[----:B------:R1:W3:Y:S02]  /*19170*/  SHFL.IDX PT, R14, R0, RZ, 0x181f ;  /* 0x00181fff000e7589 */ /* 0x0002e400000e0000 */
.L_x_9853:
[----:B------:R-:W-:Y:S01]  /*19180*/  IMAD R21, R24, R21, RZ ;  /* 0x0000001518157224 */ /* 0x000fe200078e02ff */
[----:B------:R-:W-:Y:S04]  /*19190*/  BSSY B1, `(.L_x_9594) ;  /* 0x000000c000017945 */ /* 0x000fe80003800000 */
[----:B------:R-:W-:-:S13]  /*191a0*/  ISETP.GE.AND P0, PT, R192, R21, PT ;  /* 0x00000015c000720c */ /* 0x000fda0003f06270 */
[----:B------:R-:W-:Y:S05]  /*191b0*/  @P0 BRA `(.L_x_9595) ;  /* 0x0000000000240947 */ /* 0x000fea0003800000 */
[----:B------:R-:W-:Y:S02]  /*191c0*/  ULDC UR4, c[0x0][0xac8] ;  /* 0x0002b20000047ab9 */ /* 0x000fe40000000800 */
[----:B------:R-:W-:Y:S02]  /*191d0*/  ISETP.GE.AND P2, PT, R16, UR4, PT ;  /* 0x0000000410007c0c */ /* 0x000fe4000bf46270 */
[----:B------:R-:W-:-:S11]  /*191e0*/  ISETP.GE.AND P3, PT, R2, UR4, PT ;  /* 0x0000000402007c0c */ /* 0x000fd6000bf66270 */
[-C--:B---3--:R-:W-:Y:S02]  /*191f0*/  @!P2 LEA R8, P0, R16, R14.reuse, 0x1 ;  /* 0x0000000e1008a211 */ /* 0x088fe400078008ff */
[----:B------:R-:W-:Y:S02]  /*19200*/  @!P3 LEA R14, P1, R2, R14, 0x1 ;  /* 0x0000000e020eb211 */ /* 0x000fe400078208ff */
[-C--:B--2---:R-:W-:Y:S02]  /*19210*/  @!P2 LEA.HI.X R9, R16, R3.reuse, R17, 0x1, P0 ;  /* 0x000000031009a211 */ /* 0x084fe400000f0c11 */
[----:B------:R-:W-:-:S03]  /*19220*/  @!P3 LEA.HI.X R15, R2, R3, R184, 0x1, P1 ;  /* 0x00000003020fb211 */ /* 0x000fc600008f0cb8 */
[----:B------:R4:W-:Y:S04]  /*19230*/  @!P2 ST.E.128 desc[UR42][R8.64], RZ ;  /* 0x000000ff0800a985 */ /* 0x0009e8000c101d2a */
[----:B------:R4:W-:Y:S02]  /*19240*/  @!P3 ST.E.128 desc[UR42][R14.64], RZ ;  /* 0x000000ff0e00b985 */ /* 0x0009e4000c101d2a */
.L_x_9595:
[----:B------:R-:W-:Y:S05]  /*19250*/  BSYNC B1 ;  /* 0x0000000000017941 */ /* 0x000fea0003800000 */
.L_x_9594:
[----:B------:R-:W-:-:S03]  /*19260*/  UMOV UR4, 0xffffffff ;  /* 0xffffffff00047882 */ /* 0x000fc60000000000 */
[----:B------:R-:W-:Y:S05]  /*19270*/  BRA.DIV UR4, `(.L_x_9596) ;  /* 0x000000aa04387947 */ /* 0x000fea000b800000 */
[----:B--2---:R2:W0:Y:S04]  /*19280*/  SHFL.IDX PT, R3, R4, 0x1, 0x181f ;  /* 0x00381f0004037f89 */ /* 0x00442800000e0000 */
[----:B---34-:R2:W3:Y:S02]  /*19290*/  SHFL.IDX PT, R14, R0, 0x1, 0x181f ;  /* 0x00381f00000e7f89 */ /* 0x0184e400000e0000 */
.L_x_9857:
[----:B------:R-:W-:Y:S01]  /*192a0*/  VIADD R8, R192, 0x20 ;  /* 0x00000020c0087836 */ /* 0x000fe20000000000 */
        /* <DEDUP_REMOVED lines=10> */
[----:B------:R4:W-:Y:S04]  /*19350*/  @!P2 ST.E.128 desc[UR42][R8.64], RZ ;  /* 0x000000ff0800a985 */ /* 0x0009e8000c101d2a */
[----:B------:R4:W-:Y:S02]  /*19360*/  @!P3 ST.E.128 desc[UR42][R14.64], RZ ;  /* 0x000000ff0e00b985 */ /* 0x0009e4000c101d2a */
.L_x_9598:
[----:B------:R-:W-:Y:S05]  /*19370*/  BSYNC B1 ;  /* 0x0000000000017941 */ /* 0x000fea0003800000 */
.L_x_9597:
[----:B------:R-:W-:-:S03]  /*19380*/  UMOV UR4, 0xffffffff ;  /* 0xffffffff00047882 */ /* 0x000fc60000000000 */
[----:B------:R-:W-:Y:S05]  /*19390*/  BRA.DIV UR4, `(.L_x_9599) ;  /* 0x000000aa04387947 */ /* 0x000fea000b800000 */
[----:B0-----:R0:W0:Y:S04]  /*193a0*/  SHFL.IDX PT, R3, R4, 0x2, 0x181f ;  /* 0x00581f0004037f89 */ /* 0x00102800000e0000 */
[----:B---34-:R3:W4:Y:S02]  /*193b0*/  SHFL.IDX PT, R14, R0, 0x2, 0x181f ;  /* 0x00581f00000e7f89 */ /* 0x01872400000e0000 */
.L_x_9861:
        /* <DEDUP_REMOVED lines=13> */
.L_x_9601:
[----:B------:R-:W-:Y:S05]  /*19490*/  BSYNC B1 ;  /* 0x0000000000017941 */ /* 0x000fea0003800000 */
.L_x_9600:
[----:B------:R-:W-:-:S03]  /*194a0*/  UMOV UR4, 0xffffffff ;  /* 0xffffffff00047882 */ /* 0x000fc60000000000 */
[----:B------:R-:W-:Y:S05]  /*194b0*/  BRA.DIV UR4, `(.L_x_9602) ;  /* 0x000000aa04387947 */ /* 0x000fea000b800000 */
[----:B0-----:R0:W0:Y:S04]  /*194c0*/  SHFL.IDX PT, R3, R4, 0x3, 0x181f ;  /* 0x00781f0004037f89 */ /* 0x00102800000e0000 */
[----:B----4-:R4:W0:Y:S02]  /*194d0*/  SHFL.IDX PT, R14, R0, 0x3, 0x181f ;  /* 0x00781f00000e7f89 */ /* 0x01082400000e0000 */
.L_x_9865:
[----:B-1234-:R-:W-:-:S05]  /*194e0*/  VIADD R0, R192, 0x60 ;  /* 0x00000060c0007836 */ /* 0x01efca0000000000 */
        /* <DEDUP_REMOVED lines=11> */
.L_x_9585:
[----:B------:R-:W-:Y:S05]  /*195a0*/  BSYNC B0 ;  /* 0x0000000000007941 */ /* 0x000fea0003800000 */
.L_x_9571:
[----:B------:R-:W-:Y:S02]  /*195b0*/  ULDC UR4, c[0x0][0xc3c] ;  /* 0x00030f0000047ab9 */ /* 0x000fe40000000800 */
[----:B---3--:R-:W-:-:S13]  /*195c0*/  ISETP.GE.AND P0, PT, R7, UR4, PT ;  /* 0x0000000407007c0c */ /* 0x008fda000bf06270 */
[----:B------:R-:W-:Y:S05]  /*195d0*/  @!P0 BRA `(.L_x_9603) ;  /* 0xfffffe7c000c8947 */ /* 0x000fea000383ffff */
[----:B------:R-:W-:Y:S05]  /*195e0*/  BRA `(.L_x_9369) ;  /* 0x0000007800487947 */ /* 0x000fea0003800000 */
.L_x_9367:
        /* <DEDUP_REMOVED lines=16> */
.L_x_9604:
        /* <DEDUP_REMOVED lines=43> */
.L_x_9608:
        /* <DEDUP_REMOVED lines=37> */
.L_x_9606:
        /* <DEDUP_REMOVED lines=13> */
.L_x_9609:
        /* <DEDUP_REMOVED lines=25> */
[-C--:B------:R-:W-:Y:S01]  /*19e50*/  @!P1 IADD3 R3, R3, -R12.reuse, RZ ;  /* 0x8000000c03039210 */ /* 0x080fe20007ffe0ff */
        /* <DEDUP_REMOVED lines=36> */
.L_x_9610:
        /* <DEDUP_REMOVED lines=57> */
[----:B------:R-:W-:-:S06]  /*1a430*/  @P0 IADD3 R2, R2, 0x1, RZ ;  /* 0x0000000102020810 */ /* 0x000fcc0007ffe0ff */
[----:B------:R-:W-:Y:S01]  /*1a440*/  @!P2 IMAD.MOV R2, RZ, RZ, -R2 ;  /* 0x000000ffff02a224 */ /* 0x000fe200078e0a02 */
[----:B------:R-:W-:-:S05]  /*1a450*/  @!P1 LOP3.LUT R2, RZ, R13, RZ, 0x33, !PT ;  /* 0x0000000dff029212 */ /* 0x000fca00078e33ff */
[----:B------:R-:W-:-:S07]  /*1a460*/  IMAD R18, R2, R18, R3 ;  /* 0x0000001202127224 */ /* 0x000fce00078e0203 */
.L_x_9611:
[----:B------:R-:W-:-:S05]  /*1a470*/  LOP3.LUT R17, RZ, R2, RZ, 0x33, !PT ;  /* 0x00000002ff117212 */ /* 0x000fca00078e33ff */
[----:B------:R-:W-:Y:S01]  /*1a480*/  IMAD.IADD R17, R6, 0x1, R17 ;  /* 0x0000000106117824 */ /* 0x000fe200078e0211 */
[----:B------:R-:W-:Y:S06]  /*1a490*/  BRA `(.L_x_9612) ;  /* 0x00000000000c7947 */ /* 0x000fec0003800000 */
.L_x_9607:
[----:B------:R-:W-:Y:S02]  /*1a4a0*/  IMAD.MOV.U32 R17, RZ, RZ, RZ ;  /* 0x000000ffff117224 */ /* 0x000fe400078e00ff */
[----:B------:R-:W-:Y:S02]  /*1a4b0*/  IMAD.U32 R16, RZ, RZ, UR6 ;  /* 0x00000006ff107e24 */ /* 0x000fe4000f8e00ff */
[----:B------:R-:W-:-:S07]  /*1a4c0*/  IMAD.MOV.U32 R18, RZ, RZ, RZ ;  /* 0x000000ffff127224 */ /* 0x000fce00078e00ff */
.L_x_9612:
[----:B------:R-:W-:-:S13]  /*1a4d0*/  ISETP.NE.AND P0, PT, R7, RZ, PT ;  /* 0x000000ff0700720c */ /* 0x000fda0003f05270 */
[----:B------:R-:W0:Y:S01]  /*1a4e0*/  @!P0 S2R R3, SR_CgaCtaId ;  /* 0x0000000000038919 */ /* 0x000e220000008800 */
[----:B------:R-:W-:-:S04]  /*1a4f0*/  @!P0 MOV R2, 0x400 ;  /* 0x0000040000028802 */ /* 0x000fc80000000f00 */
[----:B0-----:R-:W-:-:S05]  /*1a500*/  @!P0 LEA R2, R3, R2, 0x18 ;  /* 0x0000000203028211 */ /* 0x001fca00078ec0ff */
[----:B------:R1:W-:Y:S01]  /*1a510*/  @!P0 STS.128 [R2+0x288d0], R16 ;  /* 0x0288d01002008388 */ /* 0x0003e20000000c00 */
[----:B------:R-:W-:Y:S06]  /*1a520*/  BAR.ARV 0x5, 0x180 ;  /* 0x0146000000007b1d */ /* 0x000fec0000002000 */
.L_x_9605:
        /* <DEDUP_REMOVED lines=33> */
.L_x_9716:
[----:B0-----:R-:W0:Y:S02]  /*1a740*/  LDC.64 R2, c[0x0][0xc88] ;  /* 0x00032200ff027b82 */ /* 0x001e240000000a00 */
[----:B0-----:R-:W-:-:S05]  /*1a750*/  IMAD.WIDE R2, R19, 0x4, R2 ;  /* 0x0000000413027825 */ /* 0x001fca00078e0202 */
[----:B--2---:R-:W2:Y:S01]  /*1a760*/  LDG.E R33, desc[UR42][R2.64] ;  /* 0x0000002a02217981 */ /* 0x004ea2000c1e1900 */
        /* <DEDUP_REMOVED lines=26> */
[----:B------:R-:W3:Y:S01]  /*1a910*/  @P0 LDG.E R6, desc[UR42][R2.64] ;  /* 0x0000002a02060981 */ /* 0x000ee2000c1e1900 */
[----:B------:R-:W-:Y:S01]  /*1a920*/  ULDC UR4, c[0x0][0x288] ;  /* 0x0000a20000047ab9 */ /* 0x000fe20000000800 */
[----:B------:R-:W-:Y:S01]  /*1a930*/  IADD3.X R5, R24, UR7, RZ, P4, !PT ;  /* 0x0000000718057c10 */ /* 0x000fe2000a7fe4ff */
[----:B------:R-:W-:Y:S01]  /*1a940*/  IMAD.U32 R8, RZ, RZ, UR4 ;  /* 0x00000004ff087e24 */ /* 0x000fe2000f8e00ff */
[----:B------:R-:W-:-:S03]  /*1a950*/  ULDC.64 UR4, c[0x0][0x418] ;  /* 0x0001060000047ab9 */ /* 0x000fc60000000a00 */
[----:B------:R-:W5:Y:S04]  /*1a960*/  @P1 LDG.E R0, desc[UR42][R4.64] ;  /* 0x0000002a04001981 */ /* 0x000f68000c1e1900 */
[----:B---3--:R0:W-:Y:S02]  /*1a970*/  STL [R1+0xc], R6 ;  /* 0x00000c0601007387 */ /* 0x0081e40000100800 */
[----:B0-----:R-:W-:-:S04]  /*1a980*/  @P2 IADD3 R6, P3, R23, UR8, RZ ;  /* 0x0000000817062c10 */ /* 0x001fc8000ff7e0ff */
        /* <DEDUP_REMOVED lines=11> */
[----:B---3--:R0:W-:Y:S04]  /*1aa40*/  STL [R1+0x10], R8 ;  /* 0x0000100801007387 */ /* 0x0081e80000100800 */
[----:B--2---:R0:W-:Y:S01]  /*1aa50*/  STL [R1], R13 ;  /* 0x0000000d01007387 */ /* 0x0041e20000100800 */
[----:B------:R-:W-:Y:S01]  /*1aa60*/  IMAD.MOV.U32 R12, RZ, RZ, R8 ;  /* 0x000000ffff0c7224 */ /* 0x000fe200078e0008 */
[----:B------:R-:W-:Y:S06]  /*1aa70*/  @P2 BRA `(.L_x_9614) ;  /* 0x0000000000142947 */ /* 0x000fec0003800000 */
[----:B------:R-:W-:Y:S05]  /*1aa80*/  @!P0 BRA `(.L_x_9614) ;  /* 0x0000000000108947 */ /* 0x000fea0003800000 */
[----:B0-----:R-:W2:Y:S04]  /*1aa90*/  LDG.E R8, desc[UR42][R2.64] ;  /* 0x0000002a02087981 */ /* 0x001ea8000c1e1900 */
[----:B------:R-:W2:Y:S02]  /*1aaa0*/  LDG.E R7, desc[UR42][R2.64+0x4] ;  /* 0x0000042a02077981 */ /* 0x000ea4000c1e1900 */
[----:B--2---:R-:W-:-:S05]  /*1aab0*/  IMAD.IADD R12, R7, 0x1, -R8 ;  /* 0x00000001070c7824 */ /* 0x004fca00078e0a08 */
[----:B------:R1:W-:Y:S02]  /*1aac0*/  STL [R1+0x10], R12 ;  /* 0x0000100c01007387 */ /* 0x0003e40000100800 */
.L_x_9614:
        /* <DEDUP_REMOVED lines=14> */
.L_x_9615:
        /* <DEDUP_REMOVED lines=9> */
.L_x_9616:
[----:B0-----:R-:W2:Y:S01]  /*1ac40*/  @P1 LDG.E R2, desc[UR42][R4.64] ;  /* 0x0000002a04021981 */ /* 0x001ea2000c1e1900 */
[----:B------:R-:W0:Y:S03]  /*1ac50*/  LDC R3, c[0x0][0x448] ;  /* 0x00011200ff037b82 */ /* 0x000e260000000800 */
[----:B------:R-:W2:Y:S01]  /*1ac60*/  @P1 LDG.E R11, desc[UR42][R4.64+0x4] ;  /* 0x0000042a040b1981 */ /* 0x000ea2000c1e1900 */
[----:B-----5:R-:W-:Y:S01]  /*1ac70*/  IMAD.IADD R9, R9, 0x1, -R13 ;  /* 0x0000000109097824 */ /* 0x020fe200078e0a0d */
[----:B------:R-:W-:Y:S01]  /*1ac80*/  BSSY B0, `(.L_x_9617) ;  /* 0x0000035000007945 */ /* 0x000fe20003800000 */
[----:B------:R-:W-:Y:S02]  /*1ac90*/  LOP3.LUT R37, R8, 0xff, RZ, 0xc0, !PT ;  /* 0x000000ff08257812 */ /* 0x000fe400078ec0ff */
[----:B------:R-:W-:Y:S02]  /*1aca0*/  MOV R13, RZ ;  /* 0x000000ff000d7202 */ /* 0x000fe40000000f00 */
[----:B0-----:R-:W-:-:S13]  /*1acb0*/  ISETP.NE.AND P0, PT, R3, 0x1, PT ;  /* 0x000000010300780c */ /* 0x001fda0003f05270 */
[----:B------:R-:W0:Y:S08]  /*1acc0*/  @P0 LDC R7, c[0x0][0x44c] ;  /* 0x00011300ff070b82 */ /* 0x000e300000000800 */
[----:B------:R-:W3:Y:S01]  /*1acd0*/  @P0 LDC R3, c[0x0][0x450] ;  /* 0x00011400ff030b82 */ /* 0x000ee20000000800 */
[----:B--2---:R-:W-:Y:S02]  /*1ace0*/  @P1 IMAD.IADD R6, R11, 0x1, -R2 ;  /* 0x000000010b061824 */ /* 0x004fe400078e0a02 */
[----:B------:R-:W-:-:S02]  /*1acf0*/  IMAD.SHL.U32 R2, R17, 0x80, RZ ;  /* 0x0000008011027824 */ /* 0x000fc400078e00ff */
[----:B------:R-:W-:Y:S02]  /*1ad00*/  IMAD.IADD R36, R9, 0x1, R6 ;  /* 0x0000000109247824 */ /* 0x000fe400078e0206 */
[----:B------:R-:W-:-:S04]  /*1ad10*/  VIADD R2, R2, 0x7f ;  /* 0x0000007f02027836 */ /* 0x000fc80000000000 */
[----:B0-----:R-:W-:Y:S01]  /*1ad20*/  @P0 IMAD.HI.U32 R10, R2, R7, RZ ;  /* 0x00000007020a0227 */ /* 0x001fe200078e00ff */
[----:B------:R-:W-:-:S04]  /*1ad30*/  IADD3 R7, R36, 0x80, -R12 ;  /* 0x0000008024077810 */ /* 0x000fc80007ffe80c */
[----:B---3--:R-:W-:Y:S01]  /*1ad40*/  @P0 SHF.R.U32.HI R2, RZ, R3, R10 ;  /* 0x00000003ff020219 */ /* 0x008fe2000001160a */
[----:B------:R-:W-:-:S04]  /*1ad50*/  VIADD R3, R36, 0x7f ;  /* 0x0000007f24037836 */ /* 0x000fc80000000000 */
[----:B------:R-:W-:Y:S01]  /*1ad60*/  IMAD.IADD R2, R7, 0x1, R2 ;  /* 0x0000000107027824 */ /* 0x000fe200078e0202 */
[----:B------:R-:W-:-:S04]  /*1ad70*/  SHF.R.S32.HI R4, RZ, 0x1f, R3 ;  /* 0x0000001fff047819 */ /* 0x000fc80000011403 */
[----:B------:R-:W-:Y:S02]  /*1ad80*/  LEA.HI R4, R4, R3, RZ, 0x7 ;  /* 0x0000000304047211 */ /* 0x000fe400078f38ff */
[----:B------:R-:W-:Y:S02]  /*1ad90*/  SHF.R.S32.HI R3, RZ, 0x1f, R2 ;  /* 0x0000001fff037819 */ /* 0x000fe40000011402 */
[----:B------:R-:W-:Y:S02]  /*1ada0*/  SHF.R.S32.HI R5, RZ, 0x7, R4 ;  /* 0x00000007ff057819 */ /* 0x000fe40000011404 */
[----:B------:R-:W-:Y:S02]  /*1adb0*/  LEA.HI R3, R3, R2, RZ, 0x7 ;  /* 0x0000000203037211 */ /* 0x000fe400078f38ff */
[----:B------:R-:W-:Y:S02]  /*1adc0*/  SHF.R.U32.HI R4, RZ, 0x10, R8 ;  /* 0x00000010ff047819 */ /* 0x000fe40000011608 */
[----:B------:R-:W-:-:S04]  /*1add0*/  SHF.R.S32.HI R10, RZ, 0x7, R3 ;  /* 0x00000007ff0a7819 */ /* 0x000fc80000011403 */
[----:B------:R-:W-:-:S04]  /*1ade0*/  VIMNMX R10, R5, R10, PT ;  /* 0x0000000a050a7248 */ /* 0x000fc80003fe0100 */
[----:B------:R-:W-:-:S13]  /*1adf0*/  ISETP.GE.AND P0, PT, R10, 0x1, PT ;  /* 0x000000010a00780c */ /* 0x000fda0003f06270 */
[----:B------:R-:W-:Y:S05]  /*1ae00*/  @!P0 BRA `(.L_x_9618) ;  /* 0x0000000000708947 */ /* 0x000fea0003800000 */
[----:B------:R-:W-:Y:S01]  /*1ae10*/  ISETP.NE.AND P0, PT, R4, RZ, PT ;  /* 0x000000ff0400720c */ /* 0x000fe20003f05270 */
[----:B------:R-:W-:-:S03]  /*1ae20*/  ULDC UR4, c[0x0][0x9f0] ;  /* 0x00027c0000047ab9 */ /* 0x000fc60000000800 */
[----:B------:R-:W-:-:S04]  /*1ae30*/  SEL R8, R4, UR4, P0 ;  /* 0x0000000404087c07 */ /* 0x000fc80008000000 */
[----:B-1----:R-:W-:Y:S02]  /*1ae40*/  IABS R12, R8 ;  /* 0x00000008000c7213 */ /* 0x002fe40000000000 */
        /* <DEDUP_REMOVED lines=24> */
.L_x_9618:
[----:B------:R-:W-:Y:S05]  /*1afd0*/  BSYNC B0 ;  /* 0x0000000000007941 */ /* 0x000fea0003800000 */
.L_x_9617:
[-C--:B------:R-:W-:Y:S01]  /*1afe0*/  IMAD R2, R37, R13.reuse, RZ ;  /* 0x0000000d25027224 */ /* 0x080fe200078e02ff */
[----:B------:R-:W-:Y:S04]  /*1aff0*/  BSSY B0, `(.L_x_9619) ;  /* 0x0000114000007945 */ /* 0x000fe80003800000 */
[C---:B------:R-:W-:Y:S01]  /*1b000*/  VIADDMNMX R10, R2.reuse, R13, R10, PT ;  /* 0x0000000d020a7246 */ /* 0x040fe2000380010a */
[----:B------:R-:W-:-:S04]  /*1b010*/  IMAD R2, R2, 0x80, -R9 ;  /* 0x0000008002027824 */ /* 0x000fc800078e0a09 */
[----:B------:R-:W-:-:S05]  /*1b020*/  IMAD R10, R10, 0x80, -R9 ;  /* 0x000000800a0a7824 */ /* 0x000fca00078e0a09 */
[----:B------:R-:W-:Y:S02]  /*1b030*/  VIMNMX R10, R10, R6, PT ;  /* 0x000000060a0a7248 */ /* 0x000fe40003fe0100 */
[----:B------:R-:W-:-:S04]  /*1b040*/  VIMNMX R6, RZ, R2, !PT ;  /* 0x00000002ff067248 */ /* 0x000fc80007fe0100 */
        /* <DEDUP_REMOVED lines=17> */
.L_x_9868:
[----:B--2---:R-:W-:Y:S02]  /*1b160*/  ISETP.NE.AND P0, PT, R14, RZ, PT ;  /* 0x000000ff0e00720c */ /* 0x004fe40003f05270 */
[----:B------:R-:W-:-:S11]  /*1b170*/  PLOP3.LUT P6, PT, PT, PT, PT, 0x8, 0x0 ;  /* 0x000000000000781c */ /* 0x000fd60003fce170 */
[----:B------:R-:W-:Y:S05]  /*1b180*/  @P0 BRA `(.L_x_9622) ;  /* 0x00000000000c0947 */ /* 0x000fea0003800000 */
[----:B------:R-:W-:-:S03]  /*1b190*/  UMOV UR4, 0xffffffff ;  /* 0xffffffff00047882 */ /* 0x000fc60000000000 */
[----:B------:R-:W-:Y:S05]  /*1b1a0*/  BRA.DIV UR4, `(.L_x_9623) ;  /* 0x0000008e04787947 */ /* 0x000fea000b800000 */
[----:B------:R-:W-:-:S13]  /*1b1b0*/  ELECT P6, URZ, PT ;  /* 0x00000000003f782f */ /* 0x000fda00038c0000 */
.L_x_9622:
        /* <DEDUP_REMOVED lines=9> */
.L_x_9871:
[----:B------:R-:W-:Y:S05]  /*1b250*/  BSYNC B1 ;  /* 0x0000000000017941 */ /* 0x000fea0003800000 */
.L_x_9624:
        /* <DEDUP_REMOVED lines=10> */
.L_x_9872:
[----:B------:R-:W-:Y:S05]  /*1b300*/  BSYNC B2 ;  /* 0x0000000000027941 */ /* 0x000fea0003800000 */
.L_x_9628:
        /* <DEDUP_REMOVED lines=9> */
.L_x_9631:
[----:B------:R-:W-:Y:S05]  /*1b3a0*/  BSYNC B2 ;  /* 0x0000000000027941 */ /* 0x000fea0003800000 */
.L_x_9630:
        /* <DEDUP_REMOVED lines=10> */
[----:B-1----:R-:W-:Y:S01]  /*1b450*/  VIADD R12, R8, 0x28890 ;  /* 0x00028890080c7836 */ /* 0x002fe20000000000 */
[----:B------:R-:W-:Y:S01]  /*1b460*/  UMOV UR7, 0x12f00000 ;  /* 0x12f0000000077882 */ /* 0x000fe20000000000 */
[----:B------:R-:W-:-:S08]  /*1b470*/  VIADD R13, R11, 0x18400 ;  /* 0x000184000b0d7836 */ /* 0x000fd00000000000 */
.L_x_9632:
        /* <DEDUP_REMOVED lines=16> */
.L_x_9633:
        /* <DEDUP_REMOVED lines=13> */
.L_x_9873:
[----:B------:R-:W-:Y:S05]  /*1b650*/  BSYNC B2 ;  /* 0x0000000000027941 */ /* 0x000fea0003800000 */
.L_x_9634:
        /* <DEDUP_REMOVED lines=11> */
.L_x_9637:
[----:B------:R-:W-:Y:S05]  /*1b710*/  BSYNC B2 ;  /* 0x0000000000027941 */ /* 0x000fea0003800000 */
.L_x_9636:
        /* <DEDUP_REMOVED lines=9> */
.L_x_9638:
        /* <DEDUP_REMOVED lines=15> */
.L_x_9639:
        /* <DEDUP_REMOVED lines=10> */
.L_x_9627:
[----:B------:R-:W-:Y:S05]  /*1b940*/  BSYNC B1 ;  /* 0x0000000000017941 */ /* 0x000fea0003800000 */
.L_x_9626:
        /* <DEDUP_REMOVED lines=9> */
.L_x_9654:
[----:B------:R-:W-:Y:S05]  /*1b9e0*/  YIELD ;  /* 0x0000000000007946 */ /* 0x000fea0003800000 */
[----:B------:R-:W-:Y:S04]  /*1b9f0*/  BSSY B1, `(.L_x_9640) ;  /* 0x000006b000017945 */ /* 0x000fe80003800000 */
[----:B------:R-:W-:Y:S05]  /*1ba00*/  @!P6 BRA `(.L_x_9641) ;  /* 0x0000000400a4e947 */ /* 0x000fea0003800000 */
[----:B------:R-:W-:Y:S01]  /*1ba10*/  LEA R11, R27, R22, 0x3 ;  /* 0x000000161b0b7211 */ /* 0x000fe200078e18ff */
[----:B------:R-:W1:Y:S01]  /*1ba20*/  S2R R3, SR_TID.X ;  /* 0x0000000000037919 */ /* 0x000e620000002100 */
[----:B------:R-:W-:Y:S01]  /*1ba30*/  SHF.L.U32 R10, R29, 0x1f, RZ ;  /* 0x0000001f1d0a7819 */ /* 0x000fe200000006ff */
[----:B------:R-:W-:Y:S03]  /*1ba40*/  BSSY B2, `(.L_x_9642) ;  /* 0x0000005000027945 */ /* 0x000fe60003800000 */
[----:B------:R-:W2:Y:S01]  /*1ba50*/  SYNCS.PHASECHK.TRANS64.TRYWAIT P1, [R11+URZ+0x288a0], R10 ;  /* 0x0288a00a0b0075a7 */ /* 0x000ea2000802017f */
[----:B-1----:R-:W-:-:S04]  /*1ba60*/  LOP3.LUT R3, R3, 0x7f, RZ, 0xc0, !PT ;  /* 0x0000007f03037812 */ /* 0x002fc800078ec0ff */
[----:B------:R-:W-:Y:S01]  /*1ba70*/  ISETP.NE.AND P2, PT, R3, RZ, PT ;  /* 0x000000ff0300720c */ /* 0x000fe20003f45270 */
[----:B--2---:R-:W-:-:S12]  /*1ba80*/  @!P1 BRA `(.L_x_9643) ;  /* 0x00000084009c9947 */ /* 0x004fd80003800000 */
.L_x_9874:
[----:B------:R-:W-:Y:S05]  /*1ba90*/  BSYNC B2 ;  /* 0x0000000000027941 */ /* 0x000fea0003800000 */
.L_x_9642:
        /* <DEDUP_REMOVED lines=9> */
.L_x_9645:
[----:B------:R-:W-:Y:S05]  /*1bb30*/  BSYNC B2 ;  /* 0x0000000000027941 */ /* 0x000fea0003800000 */
.L_x_9644:
        /* <DEDUP_REMOVED lines=11> */
.L_x_9646:
        /* <DEDUP_REMOVED lines=16> */
.L_x_9647:
        /* <DEDUP_REMOVED lines=13> */
.L_x_9875:
[----:B------:R-:W-:Y:S05]  /*1bdc0*/  BSYNC B2 ;  /* 0x0000000000027941 */ /* 0x000fea0003800000 */
.L_x_9648:
        /* <DEDUP_REMOVED lines=11> */
.L_x_9651:
[----:B------:R-:W-:Y:S05]  /*1be80*/  BSYNC B2 ;  /* 0x0000000000027941 */ /* 0x000fea0003800000 */
.L_x_9650:
        /* <DEDUP_REMOVED lines=8> */
.L_x_9652:
        /* <DEDUP_REMOVED lines=15> */
.L_x_9653:
        /* <DEDUP_REMOVED lines=10> */
.L_x_9641:
[----:B------:R-:W-:Y:S05]  /*1c0a0*/  BSYNC B1 ;  /* 0x0000000000017941 */ /* 0x000fea0003800000 */
.L_x_9640:
        /* <DEDUP_REMOVED lines=8> */
.L_x_9620:
[----:B------:R-:W-:Y:S05]  /*1c130*/  BSYNC B0 ;  /* 0x0000000000007941 */ /* 0x000fea0003800000 */
.L_x_9619:
        /* <DEDUP_REMOVED lines=11> */
[----:B----4-:R-:W-:-:S05]  /*1c1f0*/  @P1 SHF.R.U32.HI R2, RZ, R3, R0 ;  /* 0x00000003ff021219 */ /* 0x010fca0000011600 */
[----:B------:R-:W-:-:S05]  /*1c200*/  IMAD.IADD R2, R7, 0x1, R2 ;  /* 0x0000000107027824 */ /* 0x000fca00078e0202 */
[----:B------:R-:W-:-:S04]  /*1c210*/  SHF.R.S32.HI R3, RZ, 0x1f, R2 ;  /* 0x0000001fff037819 */ /* 0x000fc80000011402 */
[----:B------:R-:W-:-:S04]  /*1c220*/  LEA.HI R3, R3, R2, RZ, 0x7 ;  /* 0x0000000203037211 */ /* 0x000fc800078f38ff */
[----:B------:R-:W-:-:S04]  /*1c230*/  SHF.R.S32.HI R0, RZ, 0x7, R3 ;  /* 0x00000007ff007819 */ /* 0x000fc80000011403 */
[----:B------:R-:W-:Y:S01]  /*1c240*/  VIMNMX R5, R5, R0, PT ;  /* 0x0000000005057248 */ /* 0x000fe20003fe0100 */
[----:B------:R-:W-:-:S03]  /*1c250*/  IMAD.MOV.U32 R0, RZ, RZ, RZ ;  /* 0x000000ffff007224 */ /* 0x000fc600078e00ff */
        /* <DEDUP_REMOVED lines=28> */
.L_x_9656:
[----:B------:R-:W-:Y:S05]  /*1c420*/  BSYNC B0 ;  /* 0x0000000000007941 */ /* 0x000fea0003800000 */
.L_x_9655:
[-C--:B------:R-:W-:Y:S01]  /*1c430*/  IMAD R37, R37, R0.reuse, RZ ;  /* 0x0000000025257224 */ /* 0x080fe200078e02ff */
[----:B------:R-:W-:Y:S04]  /*1c440*/  BSSY B7, `(.L_x_9657) ;  /* 0x0000371000077945 */ /* 0x000fe80003800000 */
[----:B------:R-:W-:-:S04]  /*1c450*/  VIADDMNMX R2, R37, R0, R5, PT ;  /* 0x0000000025027246 */ /* 0x000fc80003800105 */
        /* <DEDUP_REMOVED lines=20> */
.L_x_9658:
        /* <DEDUP_REMOVED lines=9> */
[----:B0-----:R-:W-:Y:S01]  /*1c630*/  MOV R8, 0x70 ;  /* 0x0000007000087802 */ /* 0x001fe20000000f00 */
[----:B------:R-:W0:Y:S01]  /*1c640*/  LDC.64 R2, c[0x4][R2] ;  /* 0x0100000002027b82 */ /* 0x000e220000000a00 */
[----:B------:R-:W-:Y:S02]  /*1c650*/  IMAD.U32 R5, RZ, RZ, UR7 ;  /* 0x00000007ff057e24 */ /* 0x000fe4000f8e00ff */
[----:B------:R-:W-:Y:S02]  /*1c660*/  IMAD.U32 R6, RZ, RZ, UR8 ;  /* 0x00000008ff067e24 */ /* 0x000fe4000f8e00ff */
[----:B------:R-:W-:-:S02]  /*1c670*/  IMAD.U32 R7, RZ, RZ, UR9 ;  /* 0x00000009ff077e24 */ /* 0x000fc4000f8e00ff */
[----:B------:R-:W-:Y:S02]  /*1c680*/  IMAD.U32 R10, RZ, RZ, UR4 ;  /* 0x00000004ff0a7e24 */ /* 0x000fe4000f8e00ff */
[----:B------:R-:W-:Y:S02]  /*1c690*/  IMAD.U32 R11, RZ, RZ, UR5 ;  /* 0x00000005ff0b7e24 */ /* 0x000fe4000f8e00ff */
[----:B-1----:R-:W-:Y:S02]  /*1c6a0*/  IMAD.MOV.U32 R12, RZ, RZ, 0x1 ;  /* 0x00000001ff0c7424 */ /* 0x002fe400078e00ff */
[----:B------:R-:W-:-:S07]  /*1c6b0*/  IMAD.MOV.U32 R13, RZ, RZ, RZ ;  /* 0x000000ffff0d7224 */ /* 0x000fce00078e00ff */
[----:B------:R-:W-:-:S07]  /*1c6c0*/  LEPC R20, `(.L_x_9661) ;  /* 0x000000001014794e */ /* 0x000fce0000000000 */
[----:B0-----:R-:W-:Y:S05]  /*1c6d0*/  CALL.ABS.NOINC R2 ;  /* 0x0000000002007343 */ /* 0x001fea0003c00000 */
.L_x_9661:
[----:B------:R-:W-:Y:S05]  /*1c6e0*/  BSYNC B6 ;  /* 0x0000000000067941 */ /* 0x000fea0003800000 */
.L_x_9660:
        /* <DEDUP_REMOVED lines=20> */
.L_x_9664:
        /* <DEDUP_REMOVED lines=15> */
.L_x_9663:
[----:B------:R-:W-:Y:S05]  /*1c920*/  BSYNC B6 ;  /* 0x0000000000067941 */ /* 0x000fea0003800000 */
.L_x_9662:
[----:B------:R-:W2:Y:S01]  /*1c930*/  LDL R26, [R1+0x20] ;  /* 0x00002000011a7983 */ /* 0x000ea20000100800 */
[----:B------:R-:W-:Y:S01]  /*1c940*/  ULDC.64 UR4, c[0x0][0x9f8] ;  /* 0x00027e0000047ab9 */ /* 0x000fe20000000a00 */
[----:B------:R-:W3:Y:S01]  /*1c950*/  LDC R0, c[0x0][0x430] ;  /* 0x00010c00ff007b82 */ /* 0x000ee20000000800 */
[----:B------:R-:W-:Y:S01]  /*1c960*/  ISETP.NE.U32.AND P0, PT, RZ, UR4, PT ;  /* 0x00000004ff007c0c */ /* 0x000fe2000bf05070 */
[----:B------:R-:W4:Y:S03]  /*1c970*/  LDL R20, [R1] ;  /* 0x0000000001147983 */ /* 0x000f260000100800 */
[----:B------:R-:W-:-:S13]  /*1c980*/  ISETP.NE.AND.EX P0, PT, RZ, UR5, PT, P0 ;  /* 0x00000005ff007c0c */ /* 0x000fda000bf05300 */
[----:B------:R-:W-:Y:S01]  /*1c990*/  @P0 IADD3 R2, P1, R23, UR4, RZ ;  /* 0x0000000417020c10 */ /* 0x000fe2000ff3e0ff */
[----:B------:R-:W0:Y:S01]  /*1c9a0*/  S2R R5, SR_TID.X ;  /* 0x0000000000057919 */ /* 0x000e220000002100 */
[----:B------:R-:W-:Y:S02]  /*1c9b0*/  ULDC UR4, c[0x0][0x2f4] ;  /* 0x0000bd0000047ab9 */ /* 0x000fe40000000800 */
[----:B------:R-:W-:-:S05]  /*1c9c0*/  @P0 IADD3.X R3, R24, UR5, RZ, P1, !PT ;  /* 0x0000000518030c10 */ /* 0x000fca0008ffe4ff */
[----:B------:R1:W4:Y:S01]  /*1c9d0*/  @P0 LDG.E R34, desc[UR42][R2.64] ;  /* 0x0000002a02220981 */ /* 0x000322000c1e1900 */
[----:B---3--:R-:W-:Y:S01]  /*1c9e0*/  ISETP.NE.AND P1, PT, R0, 0x1, PT ;  /* 0x000000010000780c */ /* 0x008fe20003f25270 */
[----:B------:R-:W3:-:S12]  /*1c9f0*/  S2R R21, SR_TID.X ;  /* 0x0000000000157919 */ /* 0x000ed80000002100 */
[----:B------:R-:W1:Y:S08]  /*1ca00*/  @P1 LDC R4, c[0x0][0x434] ;  /* 0x00010d00ff041b82 */ /* 0x000e700000000800 */
[----:B------:R-:W1:Y:S01]  /*1ca10*/  @P1 LDC R6, c[0x0][0x438] ;  /* 0x00010e00ff061b82 */ /* 0x000e620000000800 */
[----:B0-----:R-:W-:-:S05]  /*1ca20*/  IMAD.SHL.U32 R5, R5, 0x10, RZ ;  /* 0x0000001005057824 */ /* 0x001fca00078e00ff */
[----:B------:R-:W-:Y:S02]  /*1ca30*/  LOP3.LUT R5, R5, 0x70, RZ, 0xc0, !PT ;  /* 0x0000007005057812 */ /* 0x000fe400078ec0ff */
[----:B---3--:R-:W-:-:S04]  /*1ca40*/  LOP3.LUT R21, R21, 0x7f, RZ, 0xc0, !PT ;  /* 0x0000007f15157812 */ /* 0x008fc800078ec0ff */
[----:B------:R-:W-:Y:S02]  /*1ca50*/  SHF.R.U32.HI R21, RZ, 0x3, R21 ;  /* 0x00000003ff157819 */ /* 0x000fe40000011615 */
[----:B------:R-:W-:Y:S01]  /*1ca60*/  LOP3.LUT R32, R32, 0xfffffffb, RZ, 0xc0, !PT ;  /* 0xfffffffb20207812 */ /* 0x000fe200078ec0ff */
[----:B------:R-:W-:Y:S01]  /*1ca70*/  UMOV UR5, 0xffffffff ;  /* 0xffffffff00057882 */ /* 0x000fe20000000000 */
[----:B--2---:R-:W-:-:S04]  /*1ca80*/  VIADD R26, R26, 0xffffffff ;  /* 0xffffffff1a1a7836 */ /* 0x004fc80000000000 */
[----:B------:R-:W-:-:S05]  /*1ca90*/  IMAD.SHL.U32 R8, R26, 0x80, RZ ;  /* 0x000000801a087824 */ /* 0x000fca00078e00ff */
[----:B------:R-:W-:-:S04]  /*1caa0*/  LOP3.LUT R5, R8, R21, R5, 0xfe, !PT ;  /* 0x0000001508057212 */ /* 0x000fc800078efe05 */
[C---:B------:R-:W-:Y:S01]  /*1cab0*/  ISETP.GE.AND P0, PT, R5.reuse, R36, PT ;  /* 0x000000240500720c */ /* 0x040fe20003f06270 */
[----:B----4-:R-:W-:-:S04]  /*1cac0*/  IMAD.IADD R5, R5, 0x1, R20 ;  /* 0x0000000105057824 */ /* 0x010fc800078e0214 */
[----:B-1----:R-:W-:-:S04]  /*1cad0*/  @P1 IMAD.HI.U32 R7, R5, R4, RZ ;  /* 0x0000000405071227 */ /* 0x002fc800078e00ff */
[----:B------:R-:W-:Y:S01]  /*1cae0*/  IMAD.MOV.U32 R4, RZ, RZ, R5 ;  /* 0x000000ffff047224 */ /* 0x000fe200078e0005 */
[----:B------:R-:W-:-:S03]  /*1caf0*/  @P1 SHF.R.U32.HI R4, RZ, R6, R7 ;  /* 0x00000006ff041219 */ /* 0x000fc60000011607 */
[----:B------:R-:W0:Y:S02]  /*1cb00*/  @!P0 LDC.64 R2, c[0x0][0x428] ;  /* 0x00010a00ff028b82 */ /* 0x000e240000000a00 */
[----:B------:R-:W-:Y:S01]  /*1cb10*/  IMAD.MOV R6, RZ, RZ, -R4 ;  /* 0x000000ffff067224 */ /* 0x000fe200078e0a04 */
[----:B------:R-:W-:-:S03]  /*1cb20*/  SHF.R.S32.HI R9, RZ, 0x1f, R34 ;  /* 0x0000001fff097819 */ /* 0x000fc60000011422 */
[----:B------:R-:W-:Y:S01]  /*1cb30*/  IMAD R0, R0, R6, R5 ;  /* 0x0000000600007224 */ /* 0x000fe200078e0205 */
[--C-:B------:R-:W-:Y:S01]  /*1cb40*/  @!P0 SHF.R.S32.HI R5, RZ, 0x1f, R4.reuse ;  /* 0x0000001fff058819 */ /* 0x100fe20000011404 */
[----:B------:R-:W-:Y:S01]  /*1cb50*/  IMAD.U32 R7, RZ, RZ, UR38 ;  /* 0x00000026ff077e24 */ /* 0x000fe2000f8e00ff */
[----:B------:R1:W-:Y:S01]  /*1cb60*/  STL [R1+0x4], R9 ;  /* 0x0000040901007387 */ /* 0x0003e20000100800 */
[-C--:B0-----:R-:W-:Y:S02]  /*1cb70*/  @!P0 IMAD R6, R9, R2.reuse, RZ ;  /* 0x0000000209068224 */ /* 0x081fe400078e02ff */
[----:B------:R-:W-:-:S04]  /*1cb80*/  @!P0 IMAD.WIDE.U32 R4, R34, R2, R4 ;  /* 0x0000000222048225 */ /* 0x000fc800078e0004 */
[----:B------:R-:W-:Y:S02]  /*1cb90*/  @!P0 IMAD R6, R34, R3, R6 ;  /* 0x0000000322068224 */ /* 0x000fe400078e0206 */
[----:B------:R-:W0:Y:S02]  /*1cba0*/  @!P0 LDC.64 R2, c[0x0][0x418] ;  /* 0x00010600ff028b82 */ /* 0x000e240000000a00 */
[----:B------:R-:W-:Y:S01]  /*1cbb0*/  @!P0 IMAD.IADD R6, R5, 0x1, R6 ;  /* 0x0000000105068824 */ /* 0x000fe200078e0206 */
        /* <DEDUP_REMOVED lines=12> */
[----:B-1----:R-:W-:Y:S06]  /*1cc80*/  BRA.DIV UR5, `(.L_x_9665) ;  /* 0x0000007605447947 */ /* 0x002fec000b800000 */
.L_x_9878:
[----:B------:R-:W-:Y:S05]  /*1cc90*/  @!P2 BRA `(.L_x_9666) ;  /* 0x000000000004a947 */ /* 0x000fea0003800000 */
[----:B------:R-:W-:Y:S01]  /*1cca0*/  BPT.TRAP 0x1 ;  /* 0x000000040000795c */ /* 0x000fe20000300000 */
.L_x_9666:
        /* <DEDUP_REMOVED lines=23> */
.L_x_9879:
[----:B------:R-:W-:Y:S05]  /*1ce20*/  BSYNC B0 ;  /* 0x0000000000007941 */ /* 0x000fea0003800000 */
.L_x_9667:
        /* <DEDUP_REMOVED lines=14> */
[----:B------:R-:W-:Y:S01]  /*1cf10*/  IMAD R5, R25, 0x4000, R35 ;  /* 0x0000400019057824 */ /* 0x000fe200078e0223 */
[----:B------:R-:W-:-:S03]  /*1cf20*/  IADD3 R3, R3, R6, RZ ;  /* 0x0000000603037210 */ /* 0x000fc60007ffe0ff */
[C---:B------:R-:W-:Y:S01]  /*1cf30*/  IMAD.WIDE.U32 R2, R18.reuse, UR4, R2 ;  /* 0x0000000412027c25 */ /* 0x040fe2000f8e0002 */
[----:B------:R-:W-:Y:S01]  /*1cf40*/  UMOV UR4, 0xffffffff ;  /* 0xffffffff00047882 */ /* 0x000fe20000000000 */
[----:B-1----:R-:W-:Y:S02]  /*1cf50*/  LOP3.LUT R9, R9, 0x7f, RZ, 0xc0, !PT ;  /* 0x0000007f09097812 */ /* 0x002fe400078ec0ff */
[----:B------:R-:W-:Y:S01]  /*1cf60*/  IMAD R0, R18, UR5, R3 ;  /* 0x0000000512007c24 */ /* 0x000fe2000f8e0203 */
[C---:B------:R-:W-:Y:S02]  /*1cf70*/  LEA R4, P0, R2.reuse, UR6, 0x1 ;  /* 0x0000000602047c11 */ /* 0x040fe4000f8008ff */
[----:B------:R-:W-:Y:S02]  /*1cf80*/  SHF.R.U32.HI R9, RZ, 0x3, R9 ;  /* 0x00000003ff097819 */ /* 0x000fe40000011609 */
[----:B------:R-:W-:Y:S02]  /*1cf90*/  LEA.HI.X R0, R2, UR7, R0, 0x1, P0 ;  /* 0x0000000702007c11 */ /* 0x000fe400080f0c00 */
        /* <DEDUP_REMOVED lines=82> */
.L_x_9897:
        /* <DEDUP_REMOVED lines=11> */
.L_x_9670:
        /* <DEDUP_REMOVED lines=11> */
.L_x_9671:
        /* <DEDUP_REMOVED lines=39> */
.L_x_9673:
[----:B------:R-:W-:Y:S05]  /*1d890*/  BSYNC B6 ;  /* 0x0000000000067941 */ /* 0x000fea0003800000 */
.L_x_9672:
[----:B------:R-:W2:Y:S01]  /*1d8a0*/  LDL.LU R20, [R1+0x14] ;  /* 0x0000140001147983 */ /* 0x000ea20000300800 */
[----:B------:R-:W3:Y:S01]  /*1d8b0*/  LDC R6, c[0x0][0x448] ;  /* 0x00011200ff067b82 */ /* 0x000ee20000000800 */
[----:B------:R-:W-:Y:S01]  /*1d8c0*/  ULDC.64 UR4, c[0x0][0x2d8] ;  /* 0x0000b60000047ab9 */ /* 0x000fe20000000a00 */
[----:B------:R-:W-:Y:S01]  /*1d8d0*/  ULDC.64 UR6, c[0x0][0x280] ;  /* 0x0000a00000067ab9 */ /* 0x000fe20000000a00 */
[----:B------:R-:W4:Y:S04]  /*1d8e0*/  LDL.LU R21, [R1+0xc] ;  /* 0x00000c0001157983 */ /* 0x000f280000300800 */
[----:B0-----:R-:W4:Y:S04]  /*1d8f0*/  LDL.LU.64 R2, [R1+0x18] ;  /* 0x0000180001027983 */ /* 0x001f280000300a00 */
[----:B------:R0:W5:Y:S04]  /*1d900*/  LDL R10, [R1+0x10] ;  /* 0x00001000010a7983 */ /* 0x0001680000100800 */
[----:B------:R0:W5:Y:S01]  /*1d910*/  LDL R8, [R1+0x8] ;  /* 0x0000080001087983 */ /* 0x0001620000100800 */
[----:B---3--:R-:W-:-:S13]  /*1d920*/  ISETP.NE.AND P0, PT, R6, 0x1, PT ;  /* 0x000000010600780c */ /* 0x008fda0003f05270 */
[----:B-1----:R-:W1:Y:S01]  /*1d930*/  @P0 LDC R7, c[0x0][0x44c] ;  /* 0x00011300ff070b82 */ /* 0x002e620000000800 */
[----:B----4-:R-:W-:Y:S02]  /*1d940*/  IMAD.MOV.U32 R3, RZ, RZ, R21 ;  /* 0x000000ffff037224 */ /* 0x010fe400078e0015 */
[C---:B------:R-:W-:Y:S01]  /*1d950*/  IMAD.WIDE.U32 R2, R18.reuse, UR4, R2 ;  /* 0x0000000412027c25 */ /* 0x040fe2000f8e0002 */
[----:B------:R-:W3:Y:S03]  /*1d960*/  S2R R21, SR_TID.X ;  /* 0x0000000000157919 */ /* 0x000ee60000002100 */
[----:B------:R-:W-:Y:S01]  /*1d970*/  IMAD R3, R18, UR5, R3 ;  /* 0x0000000512037c24 */ /* 0x000fe2000f8e0203 */
[----:B------:R-:W-:Y:S02]  /*1d980*/  ULDC.64 UR4, c[0x0][0x2e0] ;  /* 0x0000b80000047ab9 */ /* 0x000fe40000000a00 */
[----:B--2---:R-:W-:-:S02]  /*1d990*/  IMAD R0, R20, UR4, RZ ;  /* 0x0000000414007c24 */ /* 0x004fc4000f8e02ff */
[----:B------:R-:W2:Y:S01]  /*1d9a0*/  S2R R20, SR_TID.X ;  /* 0x0000000000147919 */ /* 0x000ea20000002100 */
[----:B------:R-:W-:-:S04]  /*1d9b0*/  IMAD.WIDE.U32 R2, R33, UR4, R2 ;  /* 0x0000000421027c25 */ /* 0x000fc8000f8e0002 */
[----:B------:R-:W-:Y:S01]  /*1d9c0*/  IMAD R0, R33, UR5, R0 ;  /* 0x0000000521007c24 */ /* 0x000fe2000f8e0200 */
[----:B------:R-:W-:-:S03]  /*1d9d0*/  ULDC.64 UR4, c[0x0][0x2d0] ;  /* 0x0000b40000047ab9 */ /* 0x000fc60000000a00 */
[----:B------:R-:W-:Y:S02]  /*1d9e0*/  IMAD.IADD R3, R3, 0x1, R0 ;  /* 0x0000000103037824 */ /* 0x000fe400078e0200 */
[----:B------:R-:W4:Y:S01]  /*1d9f0*/  @P0 LDC R0, c[0x0][0x450] ;  /* 0x00011400ff000b82 */ /* 0x000f220000000800 */
[----:B---3--:R-:W-:Y:S01]  /*1da00*/  IMAD.SHL.U32 R21, R21, 0x10, RZ ;  /* 0x0000001015157824 */ /* 0x008fe200078e00ff */
[----:B--2---:R-:W-:-:S04]  /*1da10*/  LOP3.LUT R20, R20, 0x7f, RZ, 0xc0, !PT ;  /* 0x0000007f14147812 */ /* 0x004fc800078ec0ff */
[----:B------:R-:W-:Y:S02]  /*1da20*/  LOP3.LUT R21, R21, 0x70, RZ, 0xc0, !PT ;  /* 0x0000007015157812 */ /* 0x000fe400078ec0ff */
[----:B------:R-:W-:-:S04]  /*1da30*/  SHF.R.U32.HI R20, RZ, 0x3, R20 ;  /* 0x00000003ff147819 */ /* 0x000fc80000011614 */
[----:B------:R-:W-:-:S05]  /*1da40*/  LOP3.LUT R20, R20, R21, RZ, 0xfc, !PT ;  /* 0x0000001514147212 */ /* 0x000fca00078efcff */
[----:B------:R-:W-:-:S04]  /*1da50*/  IMAD R5, R17, 0x80, R20 ;  /* 0x0000008011057824 */ /* 0x000fc800078e0214 */
[----:B-1----:R-:W-:-:S04]  /*1da60*/  @P0 IMAD.HI.U32 R7, R5, R7, RZ ;  /* 0x0000000705070227 */ /* 0x002fc800078e00ff */
[----:B------:R-:W-:Y:S01]  /*1da70*/  IMAD.MOV.U32 R4, RZ, RZ, R5 ;  /* 0x000000ffff047224 */ /* 0x000fe200078e0005 */
[----:B----4-:R-:W-:Y:S01]  /*1da80*/  @P0 SHF.R.U32.HI R4, RZ, R0, R7 ;  /* 0x00000000ff040219 */ /* 0x010fe20000011607 */
[----:B------:R-:W1:Y:S03]  /*1da90*/  S2R R20, SR_TID.X ;  /* 0x0000000000147919 */ /* 0x000e660000002100 */
[----:B------:R-:W-:-:S05]  /*1daa0*/  IADD3 R0, -R4, RZ, RZ ;  /* 0x000000ff04007210 */ /* 0x000fca0007ffe1ff */
        /* <DEDUP_REMOVED lines=93> */
.L_x_9914:
        /* <DEDUP_REMOVED lines=11> */
.L_x_9676:
[----:B------:R-:W-:Y:S05]  /*1e130*/  BSYNC B0 ;  /* 0x0000000000007941 */ /* 0x000fea0003800000 */
.L_x_9675:
[----:B------:R-:W-:Y:S01]  /*1e140*/  NOP ;  /* 0x0000000000007918 */ /* 0x000fe20000000000 */
[----:B------:R-:W-:-:S13]  /*1e150*/  PLOP3.LUT P0, PT, PT, PT, PT, 0x80, 0x0 ;  /* 0x000000000000781c */ /* 0x000fda0003f0f070 */
.L_x_9677:
        /* <DEDUP_REMOVED lines=21> */
.L_x_9915:
[----:B------:R-:W-:Y:S05]  /*1e2b0*/  BSYNC B0 ;  /* 0x0000000000007941 */ /* 0x000fea0003800000 */
.L_x_9678:
[----:B------:R-:W-:Y:S04]  /*1e2c0*/  BSSY B0, `(.L_x_9680) ;  /* 0x0000109000007945 */ /* 0x000fe80003800000 */
[----:B------:R-:W-:Y:S05]  /*1e2d0*/  @!P1 BRA `(.L_x_9681) ;  /* 0x00000010001c9947 */ /* 0x000fea0003800000 */
[----:B------:R-:W-:Y:S01]  /*1e2e0*/  ULDC UR4, c[0x0][0x2f4] ;  /* 0x0000bd0000047ab9 */ /* 0x000fe20000000800 */
[----:B------:R-:W-:Y:S01]  /*1e2f0*/  MOV R10, R25 ;  /* 0x00000019000a7202 */ /* 0x000fe20000000f00 */
[----:B------:R-:W-:Y:S01]  /*1e300*/  IMAD.MOV.U32 R17, RZ, RZ, R28 ;  /* 0x000000ffff117224 */ /* 0x000fe200078e001c */
[----:B------:R-:W-:Y:S01]  /*1e310*/  ISETP.GE.AND P2, PT, R31, UR4, PT ;  /* 0x000000041f007c0c */ /* 0x000fe2000bf46270 */
[----:B------:R-:W-:Y:S01]  /*1e320*/  IMAD.MOV.U32 R33, RZ, RZ, R26 ;  /* 0x000000ffff217224 */ /* 0x000fe200078e001a */
[----:B------:R-:W-:-:S13]  /*1e330*/  ISETP.GE.AND P1, PT, R30, UR4, PT ;  /* 0x000000041e007c0c */ /* 0x000fda000bf26270 */
.L_x_9694:
        /* <DEDUP_REMOVED lines=41> */
.L_x_9682:
[----:B------:R-:W-:Y:S01]  /*1e5d0*/  IMAD R6, R25, 0x8, R22 ;  /* 0x0000000819067824 */ /* 0x000fe200078e0216 */
[----:B------:R-:W-:Y:S01]  /*1e5e0*/  SHF.L.U32 R3, R28, 0x1f, RZ ;  /* 0x0000001f1c037819 */ /* 0x000fe200000006ff */
[----:B------:R-:W-:Y:S03]  /*1e5f0*/  BSSY B1, `(.L_x_9683) ;  /* 0x0000003000017945 */ /* 0x000fe60003800000 */
[----:B------:R-:W0:Y:S02]  /*1e600*/  SYNCS.PHASECHK.TRANS64.TRYWAIT P0, [R6+URZ+0x28840], R3 ;  /* 0x02884003060075a7 */ /* 0x000e24000800017f */
[----:B0-----:R-:W-:Y:S05]  /*1e610*/  @!P0 BRA `(.L_x_9684) ;  /* 0x0000007000888947 */ /* 0x001fea0003800000 */
.L_x_9916:
[----:B------:R-:W-:Y:S05]  /*1e620*/  BSYNC B1 ;  /* 0x0000000000017941 */ /* 0x000fea0003800000 */
.L_x_9683:
        /* <DEDUP_REMOVED lines=69> */
.L_x_9934:
        /* <DEDUP_REMOVED lines=9> */
.L_x_9686:
        /* <DEDUP_REMOVED lines=11> */
.L_x_9687:
[----:B------:R1:W-:Y:S01]  /*1ebc0*/  SYNCS.ARRIVE.TRANS64.A1T0 RZ, [R6+URZ+0x28830], RZ ;  /* 0x028830ff06ff79a7 */ /* 0x0003e2000810003f */
[----:B------:R-:W-:Y:S05]  /*1ebd0*/  @!P4 BRA `(.L_x_9688) ;  /* 0x000000000004c947 */ /* 0x000fea0003800000 */
[----:B------:R-:W-:Y:S01]  /*1ebe0*/  BPT.TRAP 0x1 ;  /* 0x000000040000795c */ /* 0x000fe20000300000 */
.L_x_9688:
[----:B------:R-:W-:Y:S01]  /*1ebf0*/  SHF.L.U32 R2, R17, 0x1f, RZ ;  /* 0x0000001f11027819 */ /* 0x000fe200000006ff */
[----:B-1----:R-:W-:Y:S01]  /*1ec00*/  IMAD R6, R10, 0x8, R22 ;  /* 0x000000080a067824 */ /* 0x002fe200078e0216 */
[----:B------:R-:W-:Y:S03]  /*1ec10*/  BSSY B1, `(.L_x_9689) ;  /* 0x0000003000017945 */ /* 0x000fe60003800000 */
[----:B------:R-:W1:Y:S02]  /*1ec20*/  SYNCS.PHASECHK.TRANS64.TRYWAIT P0, [R6+URZ+0x28860], R2 ;  /* 0x02886002060075a7 */ /* 0x000e64000800017f */
[----:B-1----:R-:W-:Y:S05]  /*1ec30*/  @!P0 BRA `(.L_x_9690) ;  /* 0x0000007400608947 */ /* 0x002fea0003800000 */
.L_x_9935:
[----:B------:R-:W-:Y:S05]  /*1ec40*/  BSYNC B1 ;  /* 0x0000000000017941 */ /* 0x000fea0003800000 */
.L_x_9689:
        /* <DEDUP_REMOVED lines=52> */
[----:B0-----:R-:W-:-:S04]  /*1ef90*/  IADD3 R2, P0, R2, R5, RZ ;  /* 0x0000000502027210 */ /* 0x001fc80007f1e0ff */
[----:B-1----:R-:W-:Y:S02]  /*1efa0*/  IADD3.X R3, RZ, R3, RZ, P0, !PT ;  /* 0x00000003ff037210 */ /* 0x002fe400007fe4ff */
        /* <DEDUP_REMOVED lines=13> */
.L_x_9953:
        /* <DEDUP_REMOVED lines=27> */
.L_x_9692:
        /* <DEDUP_REMOVED lines=11> */
.L_x_9693:
[C---:B------:R-:W-:Y:S01]  /*1f2e0*/  ISETP.GT.AND P0, PT, R26.reuse, R37, PT ;  /* 0x000000251a00720c */ /* 0x040fe20003f04270 */
[----:B------:R0:W-:Y:S01]  /*1f2f0*/  SYNCS.ARRIVE.TRANS64.A1T0 RZ, [R6+URZ+0x28850], RZ ;  /* 0x028850ff06ff79a7 */ /* 0x0001e2000810003f */
[----:B------:R-:W-:Y:S02]  /*1f300*/  IMAD.MOV.U32 R10, RZ, RZ, R25 ;  /* 0x000000ffff0a7224 */ /* 0x000fe400078e0019 */
[----:B------:R-:W-:Y:S02]  /*1f310*/  IMAD.MOV.U32 R17, RZ, RZ, R28 ;  /* 0x000000ffff117224 */ /* 0x000fe400078e001c */
[----:B------:R-:W-:Y:S02]  /*1f320*/  IMAD.MOV.U32 R33, RZ, RZ, R26 ;  /* 0x000000ffff217224 */ /* 0x000fe400078e001a */
[----:B0-----:R-:W-:-:S05]  /*1f330*/  VIADD R6, R26, 0xffffffff ;  /* 0xffffffff1a067836 */ /* 0x001fca0000000000 */
[----:B------:R-:W-:Y:S05]  /*1f340*/  @P0 BRA `(.L_x_9694) ;  /* 0xffffffec00fc0947 */ /* 0x000fea000383ffff */
.L_x_9681:
[----:B------:R-:W-:Y:S05]  /*1f350*/  BSYNC B0 ;  /* 0x0000000000007941 */ /* 0x000fea0003800000 */
.L_x_9680:
        /* <DEDUP_REMOVED lines=17> */
.L_x_9696:
[----:B------:R-:W-:Y:S05]  /*1f470*/  BSYNC B0 ;  /* 0x0000000000007941 */ /* 0x000fea0003800000 */
.L_x_9695:
[----:B------:R-:W-:-:S05]  /*1f480*/  IMAD.U32 R0, RZ, RZ, UR38 ;  /* 0x00000026ff007e24 */ /* 0x000fca000f8e00ff */
[----:B------:R-:W-:-:S13]  /*1f490*/  ISETP.NE.AND P0, PT, R0, 0x3, PT ;  /* 0x000000030000780c */ /* 0x000fda0003f05270 */
[----:B------:R-:W-:Y:S05]  /*1f4a0*/  @!P0 BRA `(.L_x_9697) ;  /* 0x0000000000048947 */ /* 0x000fea0003800000 */
[----:B------:R-:W-:Y:S01]  /*1f4b0*/  BPT.TRAP 0x1 ;  /* 0x000000040000795c */ /* 0x000fe20000300000 */
.L_x_9697:
[----:B------:R-:W-:Y:S01]  /*1f4c0*/  IMAD R0, R25, 0x8, R22 ;  /* 0x0000000819007824 */ /* 0x000fe200078e0216 */
[----:B0-----:R-:W-:Y:S01]  /*1f4d0*/  SHF.L.U32 R3, R28, 0x1f, RZ ;  /* 0x0000001f1c037819 */ /* 0x001fe200000006ff */
[----:B------:R-:W-:Y:S01]  /*1f4e0*/  BSSY B0, `(.L_x_9698) ;  /* 0x0000004000007945 */ /* 0x000fe20003800000 */
[----:B------:R-:W-:Y:S02]  /*1f4f0*/  IMAD R6, R26, -0x80, R36 ;  /* 0xffffff801a067824 */ /* 0x000fe400078e0224 */
[----:B------:R-:W0:Y:S02]  /*1f500*/  SYNCS.PHASECHK.TRANS64.TRYWAIT P0, [R0+URZ+0x28860], R3 ;  /* 0x02886003000075a7 */ /* 0x000e24000800017f */
[----:B0-----:R-:W-:Y:S05]  /*1f510*/  @!P0 BRA `(.L_x_9699) ;  /* 0x0000007400c48947 */ /* 0x001fea0003800000 */
.L_x_9954:
[----:B------:R-:W-:Y:S05]  /*1f520*/  BSYNC B0 ;  /* 0x0000000000007941 */ /* 0x000fea0003800000 */
.L_x_9698:
        /* <DEDUP_REMOVED lines=70> */
.L_x_9972:
        /* <DEDUP_REMOVED lines=11> */
.L_x_9701:
        /* <DEDUP_REMOVED lines=11> */
.L_x_9702:
[----:B------:R0:W-:Y:S01]  /*1faf0*/  SYNCS.ARRIVE.TRANS64.A1T0 RZ, [R0+URZ+0x28850], RZ ;  /* 0x028850ff00ff79a7 */ /* 0x0001e2000810003f */
[----:B------:R-:W-:-:S05]  /*1fb00*/  VIADD R25, R25, 0x1 ;  /* 0x0000000119197836 */ /* 0x000fca0000000000 */
[----:B------:R-:W-:-:S04]  /*1fb10*/  ISETP.NE.AND P0, PT, R25, 0x2, PT ;  /* 0x000000021900780c */ /* 0x000fc80003f05270 */
[----:B------:R-:W-:Y:S02]  /*1fb20*/  SEL R3, RZ, 0x1, P0 ;  /* 0x00000001ff037807 */ /* 0x000fe40000000000 */
[----:B------:R-:W-:Y:S02]  /*1fb30*/  SEL R25, R25, RZ, P0 ;  /* 0x000000ff19197207 */ /* 0x000fe40000000000 */
[----:B0-----:R-:W-:-:S07]  /*1fb40*/  LOP3.LUT R28, R28, R3, RZ, 0x3c, !PT ;  /* 0x000000031c1c7212 */ /* 0x001fce00078e3cff */
.L_x_9659:
[----:B------:R-:W-:Y:S05]  /*1fb50*/  BSYNC B7 ;  /* 0x0000000000077941 */ /* 0x000fea0003800000 */
.L_x_9657:
        /* <DEDUP_REMOVED lines=11> */
.L_x_9703:
[----:B0-----:R-:W0:Y:S01]  /*1fc10*/  S2R R8, SR_TID.X ;  /* 0x0000000000087919 */ /* 0x001e220000002100 */
        /* <DEDUP_REMOVED lines=41> */
[----:B------:R0:W2:Y:S02]  /*1feb0*/  SHFL.IDX PT, R14, R2, 0x1f, 0x1f ;  /* 0x03e01f00020e7f89 */ /* 0x0000a400000e0000 */
.L_x_9982:
[----:B------:R-:W-:Y:S02]  /*1fec0*/  ULDC UR4, c[0x0][0xc38] ;  /* 0x00030e0000047ab9 */ /* 0x000fe40000000800 */
[----:B------:R-:W-:-:S04]  /*1fed0*/  IMAD.U32 R5, RZ, RZ, UR4 ;  /* 0x00000004ff057e24 */ /* 0x000fc8000f8e00ff */
[----:B--2---:R-:W-:-:S04]  /*1fee0*/  IMAD R14, R14, R5, RZ ;  /* 0x000000050e0e7224 */ /* 0x004fc800078e02ff */
[----:B------:R-:W-:-:S05]  /*1fef0*/  IMAD.IADD R7, R7, 0x1, R14 ;  /* 0x0000000107077824 */ /* 0x000fca00078e020e */
[----:B------:R-:W-:-:S13]  /*1ff00*/  ISETP.GT.AND P6, PT, R7, R0, PT ;  /* 0x000000000700720c */ /* 0x000fda0003fc4270 */
[----:B------:R-:W-:Y:S05]  /*1ff10*/  @P6 BRA `(.L_x_9706) ;  /* 0x0000000000a46947 */ /* 0x000fea0003800000 */
.L_x_9709:
        /* <DEDUP_REMOVED lines=35> */
.L_x_9990:
[----:B------:R-:W-:Y:S02]  /*20150*/  ULDC UR4, c[0x0][0xc38] ;  /* 0x00030e0000047ab9 */ /* 0x000fe40000000800 */
[----:B------:R-:W-:-:S04]  /*20160*/  IMAD.U32 R5, RZ, RZ, UR4 ;  /* 0x00000004ff057e24 */ /* 0x000fc8000f8e00ff */
[----:B--2---:R-:W-:-:S04]  /*20170*/  IMAD R14, R14, R5, RZ ;  /* 0x000000050e0e7224 */ /* 0x004fc800078e02ff */
[----:B------:R-:W-:-:S05]  /*20180*/  IMAD.IADD R7, R14, 0x1, R7 ;  /* 0x000000010e077824 */ /* 0x000fca00078e0207 */
[----:B------:R-:W-:-:S13]  /*20190*/  ISETP.GT.AND P6, PT, R7, R0, PT ;  /* 0x000000000700720c */ /* 0x000fda0003fc4270 */
[----:B------:R-:W-:Y:S05]  /*201a0*/  @!P6 BRA `(.L_x_9709) ;  /* 0xfffffffc005ce947 */ /* 0x000fea000383ffff */
.L_x_9706:
        /* <DEDUP_REMOVED lines=10> */
.L_x_9995:
[----:B------:R-:W-:-:S13]  /*20250*/  ISETP.NE.AND P0, PT, R3, RZ, PT ;  /* 0x000000ff0300720c */ /* 0x000fda0003f05270 */
[----:B------:R-:W-:Y:S05]  /*20260*/  @!P0 BRA `(.L_x_9711) ;  /* 0x0000000000108947 */ /* 0x000fea0003800000 */
[----:B------:R-:W-:Y:S01]  /*20270*/  UMOV UR4, 0xffffffff ;  /* 0xffffffff00047882 */ /* 0x000fe20000000000 */
[----:B-1----:R-:W-:Y:S02]  /*20280*/  VIADD R12, R12, 0xffffffff ;  /* 0xffffffff0c0c7836 */ /* 0x002fe40000000000 */
[----:B------:R-:W-:Y:S05]  /*20290*/  BRA.DIV UR4, `(.L_x_9712) ;  /* 0x0000007e04447947 */ /* 0x000fea000b800000 */
[----:B------:R4:W1:Y:S02]  /*202a0*/  SHFL.IDX PT, R6, R2, R12, 0x1f ;  /* 0x00001f0c02067589 */ /* 0x00086400000e0000 */
.L_x_9711:
        /* <DEDUP_REMOVED lines=52> */
[----:B------:R-:W-:Y:S02]  /*205f0*/  @!P2 IADD3 R6, -R6, RZ, RZ ;  /* 0x000000ff0606a210 */ /* 0x000fe40007ffe1ff */
[----:B------:R-:W-:-:S05]  /*20600*/  @!P1 LOP3.LUT R6, RZ, R4, RZ, 0x33, !PT ;  /* 0x00000004ff069212 */ /* 0x000fca00078e33ff */
[--C-:B------:R-:W-:Y:S02]  /*20610*/  IMAD.MOV R5, RZ, RZ, -R6.reuse ;  /* 0x000000ffff057224 */ /* 0x100fe400078e0a06 */
[C---:B------:R-:W-:Y:S02]  /*20620*/  IMAD R3, R4.reuse, 0x1000000, R6 ;  /* 0x0100000004037824 */ /* 0x040fe400078e0206 */
[----:B------:R-:W-:-:S04]  /*20630*/  IMAD R4, R4, R5, R7 ;  /* 0x0000000504047224 */ /* 0x000fc800078e0207 */
[----:B------:R-:W-:Y:S01]  /*20640*/  IMAD R18, R4, 0x10000, R3 ;  /* 0x0001000004127824 */ /* 0x000fe200078e0203 */
[----:B------:R-:W-:Y:S06]  /*20650*/  BRA `(.L_x_9714) ;  /* 0x0000000000f07947 */ /* 0x000fec0003800000 */
.L_x_9713:
        /* <DEDUP_REMOVED lines=60> */
.L_x_9714:
[----:B------:R-:W-:-:S05]  /*20a20*/  LOP3.LUT R2, RZ, R2, RZ, 0x33, !PT ;  /* 0x00000002ff027212 */ /* 0x000fca00078e33ff */
[----:B------:R-:W-:Y:S01]  /*20a30*/  IMAD.IADD R17, R17, 0x1, R2 ;  /* 0x0000000111117824 */ /* 0x000fe200078e0202 */
[----:B------:R-:W-:Y:S06]  /*20a40*/  BRA `(.L_x_9715) ;  /* 0x00000000001c7947 */ /* 0x000fec0003800000 */
.L_x_9707:
[----:B------:R-:W-:Y:S01]  /*20a50*/  UMOV UR4, URZ ;  /* 0x0000003f00047c82 */ /* 0x000fe20008000000 */
[----:B------:R-:W-:Y:S01]  /*20a60*/  UMOV UR5, URZ ;  /* 0x0000003f00057c82 */ /* 0x000fe20008000000 */
[----:B------:R-:W-:Y:S01]  /*20a70*/  ULDC UR6, c[0x0][0xc3c] ;  /* 0x00030f0000067ab9 */ /* 0x000fe20000000800 */
[----:B------:R-:W-:Y:S02]  /*20a80*/  IMAD.MOV.U32 R16, RZ, RZ, R0 ;  /* 0x000000ffff107224 */ /* 0x000fe400078e0000 */
[----:B------:R-:W-:Y:S02]  /*20a90*/  IMAD.U32 R17, RZ, RZ, UR4 ;  /* 0x00000004ff117e24 */ /* 0x000fe4000f8e00ff */
[----:B------:R-:W-:Y:S02]  /*20aa0*/  IMAD.U32 R18, RZ, RZ, UR5 ;  /* 0x00000005ff127e24 */ /* 0x000fe4000f8e00ff */
[----:B------:R-:W-:-:S07]  /*20ab0*/  IMAD.U32 R19, RZ, RZ, UR6 ;  /* 0x00000006ff137e24 */ /* 0x000fce000f8e00ff */
.L_x_9715:
        /* <DEDUP_REMOVED lines=10> */
.L_x_9704:
[----:B------:R-:W-:Y:S02]  /*20b60*/  ULDC UR4, c[0x0][0xc3c] ;  /* 0x00030f0000047ab9 */ /* 0x000fe40000000800 */
[----:B---3--:R-:W-:-:S13]  /*20b70*/  ISETP.GE.AND P0, PT, R19, UR4, PT ;  /* 0x0000000413007c0c */ /* 0x008fda000bf06270 */
[----:B------:R-:W-:Y:S05]  /*20b80*/  @!P0 BRA `(.L_x_9716) ;  /* 0xffffff9800ec8947 */ /* 0x000fea000383ffff */
[----:B------:R-:W-:Y:S05]  /*20b90*/  BSYNC B8 ;  /* 0x0000000000087941 */ /* 0x000fea0003800000 */
.L_x_9613:
        /* <DEDUP_REMOVED lines=12> */
.L_x_9998:
[----:B------:R-:W-:Y:S05]  /*20c60*/  BSYNC B0 ;  /* 0x0000000000007941 */ /* 0x000fea0003800000 */
.L_x_9717:
[----:B------:R-:W-:-:S03]  /*20c70*/  UMOV UR4, 0xffffffff ;  /* 0xffffffff00047882 */ /* 0x000fc60000000000 */
[----:B------:R-:W-:Y:S05]  /*20c80*/  BRA.DIV UR4, `(.L_x_9719) ;  /* 0x0000007604047947 */ /* 0x000fea000b800000 */
[----:B-1----:R-:W1:Y:S02]  /*20c90*/  S2R R0, SR_TID.X ;  /* 0x0000000000007919 */ /* 0x002e640000002100 */
[----:B-1----:R-:W-:-:S04]  /*20ca0*/  SHF.R.U32.HI R0, RZ, 0x5, R0 ;  /* 0x00000005ff007819 */ /* 0x002fc80000011600 */
[----:B------:R-:W-:-:S05]  /*20cb0*/  LOP3.LUT R0, R0, 0x3, RZ, 0xc0, !PT ;  /* 0x0000000300007812 */ /* 0x000fca00078ec0ff */
[----:B------:R1:W3:Y:S02]  /*20cc0*/  SHFL.IDX PT, R14, R0, RZ, 0x1f ;  /* 0x00001fff000e7589 */ /* 0x0002e400000e0000 */
.L_x_10001:
[----:B---3--:R-:W-:-:S13]  /*20cd0*/  ISETP.NE.AND P0, PT, R14, RZ, PT ;  /* 0x000000ff0e00720c */ /* 0x008fda0003f05270 */
[----:B------:R-:W-:Y:S05]  /*20ce0*/  @P0 BRA `(.L_x_9369) ;  /* 0x0000000000880947 */ /* 0x000fea0003800000 */
[----:B------:R-:W-:-:S03]  /*20cf0*/  UMOV UR4, 0xffffffff ;  /* 0xffffffff00047882 */ /* 0x000fc60000000000 */
[----:B------:R-:W-:Y:S05]  /*20d00*/  BRA.DIV UR4, `(.L_x_9720) ;  /* 0x0000007604187947 */ /* 0x000fea000b800000 */
[----:B------:R-:W-:-:S13]  /*20d10*/  ELECT P6, URZ, PT ;  /* 0x00000000003f782f */ /* 0x000fda00038c0000 */
.L_x_10004:
[----:B------:R-:W-:Y:S05]  /*20d20*/  @!P6 BRA `(.L_x_9369) ;  /* 0x000000000078e947 */ /* 0x000fea0003800000 */
[----:B------:R-:W-:-:S06]  /*20d30*/  ULOP3.LUT UR4, UR36, 0x2, URZ, 0xfc, !UPT ;  /* 0x0000000224047892 */ /* 0x000fcc000f8efc3f */
[----:B-1----:R-:W-:-:S05]  /*20d40*/  IMAD.U32 R0, RZ, RZ, UR4 ;  /* 0x00000004ff007e24 */ /* 0x002fca000f8e00ff */
[----:B------:R-:W-:-:S13]  /*20d50*/  ISETP.NE.AND P0, PT, R0, 0x3, PT ;  /* 0x000000030000780c */ /* 0x000fda0003f05270 */
[----:B------:R-:W-:Y:S05]  /*20d60*/  @!P0 BRA `(.L_x_9721) ;  /* 0x0000000000048947 */ /* 0x000fea0003800000 */
[----:B------:R-:W-:Y:S01]  /*20d70*/  BPT.TRAP 0x1 ;  /* 0x000000040000795c */ /* 0x000fe20000300000 */
.L_x_9721:
[C---:B------:R-:W-:Y:S01]  /*20d80*/  IMAD R5, R25.reuse, 0x8, R4 ;  /* 0x0000000819057824 */ /* 0x040fe200078e0204 */
[----:B------:R-:W-:Y:S01]  /*20d90*/  SHF.L.U32 R0, R28, 0x1f, RZ ;  /* 0x0000001f1c007819 */ /* 0x000fe200000006ff */
[----:B------:R-:W-:-:S03]  /*20da0*/  VIADD R25, R25, 0x1 ;  /* 0x0000000119197836 */ /* 0x000fc60000000000 */
[----:B------:R-:W1:Y:S02]  /*20db0*/  SYNCS.PHASECHK.TRANS64.TRYWAIT P1, [R5+URZ+0x28840], R0 ;  /* 0x02884000050075a7 */ /* 0x000e64000802017f */
[----:B------:R-:W-:-:S04]  /*20dc0*/  ISETP.NE.AND P2, PT, R25, 0x2, PT ;  /* 0x000000021900780c */ /* 0x000fc80003f45270 */
[----:B------:R-:W-:Y:S01]  /*20dd0*/  SEL R3, RZ, 0x1, P2 ;  /* 0x00000001ff037807 */ /* 0x000fe20001000000 */
[----:B-1----:R-:W-:Y:S08]  /*20de0*/  @!P1 BRA `(.L_x_9722) ;  /* 0x0000007400009947 */ /* 0x002ff00003800000 */
.L_x_10005:
[----:B------:R-:W-:Y:S02]  /*20df0*/  SEL R25, R25, RZ, P2 ;  /* 0x000000ff19197207 */ /* 0x000fe40001000000 */
[----:B------:R-:W-:Y:S01]  /*20e00*/  LOP3.LUT R2, R28, R3, RZ, 0x3c, !PT ;  /* 0x000000031c027212 */ /* 0x000fe200078e3cff */
[----:B------:R-:W-:Y:S06]  /*20e10*/  @!P0 BRA `(.L_x_9723) ;  /* 0x0000000000048947 */ /* 0x000fec0003800000 */
[----:B------:R-:W-:Y:S01]  /*20e20*/  BPT.TRAP 0x1 ;  /* 0x000000040000795c */ /* 0x000fe20000300000 */
.L_x_9723:
[----:B------:R-:W-:Y:S01]  /*20e30*/  IMAD R25, R25, 0x8, R4 ;  /* 0x0000000819197824 */ /* 0x000fe200078e0204 */
[----:B------:R-:W-:-:S04]  /*20e40*/  SHF.L.U32 R2, R2, 0x1f, RZ ;  /* 0x0000001f02027819 */ /* 0x000fc800000006ff */
[----:B------:R-:W3:Y:S02]  /*20e50*/  SYNCS.PHASECHK.TRANS64.TRYWAIT P1, [R25+URZ+0x28840], R2 ;  /* 0x02884002190075a7 */ /* 0x000ee4000802017f */
[----:B---3--:R-:W-:Y:S05]  /*20e60*/  @!P1 BRA `(.L_x_9724) ;  /* 0x0000007000f49947 */ /* 0x008fea0003800000 */
.L_x_10006:
[----:B------:R-:W-:Y:S05]  /*20e70*/  @!P0 BRA `(.L_x_9725) ;  /* 0x0000000000048947 */ /* 0x000fea0003800000 */
[----:B------:R-:W-:Y:S01]  /*20e80*/  BPT.TRAP 0x1 ;  /* 0x000000040000795c */ /* 0x000fe20000300000 */
.L_x_9725:
[----:B------:R-:W4:Y:S02]  /*20e90*/  SYNCS.PHASECHK.TRANS64.TRYWAIT P1, [R5+URZ+0x28860], R0 ;  /* 0x02886000050075a7 */ /* 0x000f24000802017f */
[----:B----4-:R-:W-:Y:S05]  /*20ea0*/  @!P1 BRA `(.L_x_9726) ;  /* 0x0000007000f89947 */ /* 0x010fea0003800000 */
.L_x_10007:
[----:B------:R-:W-:Y:S05]  /*20eb0*/  @!P0 BRA `(.L_x_9727) ;  /* 0x0000000000048947 */ /* 0x000fea0003800000 */
[----:B------:R-:W-:Y:S01]  /*20ec0*/  BPT.TRAP 0x1 ;  /* 0x000000040000795c */ /* 0x000fe20000300000 */
.L_x_9727:
[----:B------:R0:W0:Y:S02]  /*20ed0*/  SYNCS.PHASECHK.TRANS64.TRYWAIT P0, [R25+URZ+0x28860], R2 ;  /* 0x02886002190075a7 */ /* 0x000024000800017f */
[----:B0-----:R-:W-:Y:S05]  /*20ee0*/  @!P0 NANOSLEEP.SYNCS 0x989680 ;  /* 0x009896800000895d */ /* 0x001fea0003900000 */
[----:B------:R-:W0:Y:S02]  /*20ef0*/  @!P0 SYNCS.PHASECHK.TRANS64 P0, [R25+URZ+0x28860], R2 ;  /* 0x02886002190085a7 */ /* 0x000e24000800007f */
[----:B0-----:R-:W-:Y:S05]  /*20f00*/  @!P0 BRA `(.L_x_9727) ;  /* 0xfffffffc00f08947 */ /* 0x001fea000383ffff */
.L_x_9369:
[----:B------:R-:W-:Y:S05]  /*20f10*/  BSYNC B9 ;  /* 0x0000000000097941 */ /* 0x000fea0003800000 */
.L_x_9366:
[----:B------:R-:W-:Y:S05]  /*20f20*/  EXIT ;  /* 0x000000000000794d */ /* 0x000fea0003800000 */
.L_x_9393:
[----:B0-----:R0:W1:Y:S02]  /*20f30*/  SYNCS.PHASECHK.TRANS64.TRYWAIT P6, [R89+URZ+0x28890], R100 ;  /* 0x02889064590075a7 */ /* 0x00106400080c017f */
[----:B-1----:R-:W-:Y:S05]  /*20f40*/  @!P6 NANOSLEEP.SYNCS 0x989680 ;  /* 0x009896800000e95d */ /* 0x002fea0003900000 */
[----:B------:R-:W1:Y:S02]  /*20f50*/  @!P6 SYNCS.PHASECHK.TRANS64 P6, [R89+URZ+0x28890], R100 ;  /* 0x028890645900e5a7 */ /* 0x000e6400080c007f */
[----:B-1----:R-:W-:Y:S05]  /*20f60*/  @!P6 BRA `(.L_x_9393) ;  /* 0xfffffffc00f0e947 */ /* 0x002fea000383ffff */
[----:B------:R-:W-:Y:S05]  /*20f70*/  BRA `(.L_x_9728) ;  /* 0xfffffe2400447947 */ /* 0x000fea000383ffff */
.L_x_9394:
        /* <DEDUP_REMOVED lines=8> */
.L_x_9730:
[----:B------:R-:W-:Y:S05]  /*21000*/  BSYNC B1 ;  /* 0x0000000000017941 */ /* 0x000fea0003800000 */
.L_x_9729:
        /* <DEDUP_REMOVED lines=8> */
.L_x_9731:
[----:B------:R-:W-:Y:S01]  /*21090*/  IMAD.MOV.U32 R103, RZ, RZ, R14 ;  /* 0x000000ffff677224 */ /* 0x000fe200078e000e */
[----:B------:R-:W-:Y:S06]  /*210a0*/  BRA `(.L_x_9732) ;  /* 0xfffffe24000c7947 */ /* 0x000fec000383ffff */
.L_x_9403:
        /* <DEDUP_REMOVED lines=8> */
.L_x_9734:
[----:B------:R-:W-:Y:S05]  /*21130*/  BSYNC B1 ;  /* 0x0000000000017941 */ /* 0x000fea0003800000 */
.L_x_9733:
        /* <DEDUP_REMOVED lines=8> */
.L_x_9735:
[----:B------:R-:W-:Y:S01]  /*211c0*/  IMAD.MOV.U32 R69, RZ, RZ, R14 ;  /* 0x000000ffff457224 */ /* 0x000fe200078e000e */
[----:B------:R-:W-:Y:S06]  /*211d0*/  BRA `(.L_x_9736) ;  /* 0xfffffe2800a07947 */ /* 0x000fec000383ffff */
.L_x_9412:
        /* <DEDUP_REMOVED lines=8> */
.L_x_9738:
[----:B------:R-:W-:Y:S05]  /*21260*/  BSYNC B1 ;  /* 0x0000000000017941 */ /* 0x000fea0003800000 */
.L_x_9737:
        /* <DEDUP_REMOVED lines=8> */
.L_x_9739:
[----:B------:R-:W-:Y:S01]  /*212f0*/  IMAD.MOV.U32 R61, RZ, RZ, R14 ;  /* 0x000000ffff3d7224 */ /* 0x000fe200078e000e */
[----:B------:R-:W-:Y:S06]  /*21300*/  BRA `(.L_x_9740) ;  /* 0xfffffe3000347947 */ /* 0x000fec000383ffff */
.L_x_9421:
        /* <DEDUP_REMOVED lines=8> */
.L_x_9742:
[----:B------:R-:W-:Y:S05]  /*21390*/  BSYNC B1 ;  /* 0x0000000000017941 */ /* 0x000fea0003800000 */
.L_x_9741:
        /* <DEDUP_REMOVED lines=8> */
.L_x_9743:
[----:B------:R-:W-:Y:S01]  /*21420*/  IMAD.MOV.U32 R51, RZ, RZ, R14 ;  /* 0x000000ffff337224 */ /* 0x000fe200078e000e */
[----:B------:R-:W-:Y:S06]  /*21430*/  BRA `(.L_x_9744) ;  /* 0xfffffe3400c47947 */ /* 0x000fec000383ffff */
.L_x_9433:
[----:B-1----:R1:W2:Y:S02]  /*21440*/  SYNCS.PHASECHK.TRANS64.TRYWAIT P4, [R89+URZ+0x28890], R100 ;  /* 0x02889064590075a7 */ /* 0x0022a4000808017f */
[----:B--2---:R-:W-:Y:S05]  /*21450*/  @!P4 NANOSLEEP.SYNCS 0x989680 ;  /* 0x009896800000c95d */ /* 0x004fea0003900000 */
[----:B------:R-:W2:Y:S02]  /*21460*/  @!P4 SYNCS.PHASECHK.TRANS64 P4, [R89+URZ+0x28890], R100 ;  /* 0x028890645900c5a7 */ /* 0x000ea4000808007f */
[----:B--2---:R-:W-:Y:S05]  /*21470*/  @!P4 BRA `(.L_x_9433) ;  /* 0xfffffffc00f0c947 */ /* 0x004fea000383ffff */
[----:B------:R-:W-:Y:S05]  /*21480*/  BRA `(.L_x_9745) ;  /* 0xfffffe4400fc7947 */ /* 0x000fea000383ffff */
.L_x_9434:
        /* <DEDUP_REMOVED lines=8> */
.L_x_9747:
[----:B------:R-:W-:Y:S05]  /*21510*/  BSYNC B1 ;  /* 0x0000000000017941 */ /* 0x000fea0003800000 */
.L_x_9746:
        /* <DEDUP_REMOVED lines=8> */
.L_x_9748:
[----:B------:R-:W-:Y:S01]  /*215a0*/  IMAD.MOV.U32 R104, RZ, RZ, R14 ;  /* 0x000000ffff687224 */ /* 0x000fe200078e000e */
[----:B------:R-:W-:Y:S06]  /*215b0*/  BRA `(.L_x_9749) ;  /* 0xfffffe4400c87947 */ /* 0x000fec000383ffff */
.L_x_9439:
        /* <DEDUP_REMOVED lines=8> */
.L_x_9751:
[----:B------:R-:W-:Y:S05]  /*21640*/  BSYNC B1 ;  /* 0x0000000000017941 */ /* 0x000fea0003800000 */
.L_x_9750:
        /* <DEDUP_REMOVED lines=8> */
.L_x_9752:
[----:B------:R-:W-:Y:S01]  /*216d0*/  IMAD.MOV.U32 R46, RZ, RZ, R14 ;  /* 0x000000ffff2e7224 */ /* 0x000fe200078e000e */
[----:B------:R-:W-:Y:S06]  /*216e0*/  BRA `(.L_x_9753) ;  /* 0xfffffe4c007c7947 */ /* 0x000fec000383ffff */
.L_x_9444:
        /* <DEDUP_REMOVED lines=8> */
.L_x_9755:
[----:B------:R-:W-:Y:S05]  /*21770*/  BSYNC B1 ;  /* 0x0000000000017941 */ /* 0x000fea0003800000 */
.L_x_9754:
        /* <DEDUP_REMOVED lines=8> */
.L_x_9756:
[----:B------:R-:W-:Y:S01]  /*21800*/  IMAD.MOV.U32 R46, RZ, RZ, R14 ;  /* 0x000000ffff2e7224 */ /* 0x000fe200078e000e */
[----:B------:R-:W-:Y:S06]  /*21810*/  BRA `(.L_x_9757) ;  /* 0xfffffe5400307947 */ /* 0x000fec000383ffff */
.L_x_9449:
[----:B------:R-:W-:Y:S01]  /*21820*/  BSSY B1, `(.L_x_9758) ;  /* 0x0000008000017945 */ /* 0x000fe20003800000 */
[----:B----4-:R-:W-:Y:S01]  /*21830*/  MOV R13, R101 ;  /* 0x00000065000d7202 */ /* 0x010fe20000000f00 */
[----:B------:R-:W-:Y:S02]  /*21840*/  IMAD.MOV.U32 R12, RZ, RZ, 0x3 ;  /* 0x00000003ff0c7424 */ /* 0x000fe400078e00ff */
[----:B------:R-:W-:Y:S02]  /*21850*/  IMAD.MOV.U32 R11, RZ, RZ, 0x181f ;  /* 0x0000181fff0b7424 */ /* 0x000fe400078e00ff */
[----:B------:R-:W-:-:S07]  /*21860*/  IMAD.MOV.U32 R15, RZ, RZ, -0x1 ;  /* 0xffffffffff0f7424 */ /* 0x000fce00078e00ff */
[----:B0123--:R-:W-:Y:S05]  /*21870*/  WARPSYNC.COLLECTIVE R15, `(.L_x_9759) ;  /* 0x000000000f087348 */ /* 0x00ffea0003c00000 */
[----:B------:R4:W0:Y:S02]  /*21880*/  SHFL.IDX P6, R14, R13, R12, R11 ;  /* 0x0000000c0d0e7389 */ /* 0x00082400000c000b */
[----:B01234-:R-:W-:Y:S01]  /*21890*/  ENDCOLLECTIVE ;  /* 0x000000000000791b */ /* 0x01ffe20003800000 */
.L_x_9759:
[----:B------:R-:W-:Y:S05]  /*218a0*/  BSYNC B1 ;  /* 0x0000000000017941 */ /* 0x000fea0003800000 */
.L_x_9758:
        /* <DEDUP_REMOVED lines=8> */
.L_x_9760:
[----:B------:R-:W-:Y:S01]  /*21930*/  IMAD.MOV.U32 R106, RZ, RZ, R14 ;  /* 0x000000ffff6a7224 */ /* 0x000fe200078e000e */
[----:B------:R-:W-:Y:S06]  /*21940*/  BRA `(.L_x_9761) ;  /* 0xfffffe5800ec7947 */ /* 0x000fec000383ffff */
.L_x_9454:
[----:B0-----:R0:W1:Y:S02]  /*21950*/  SYNCS.PHASECHK.TRANS64.TRYWAIT P3, [R89+URZ+0x28890], R100 ;  /* 0x02889064590075a7 */ /* 0x001064000806017f */
[----:B-1----:R-:W-:Y:S05]  /*21960*/  @!P3 NANOSLEEP.SYNCS 0x989680 ;  /* 0x009896800000b95d */ /* 0x002fea0003900000 */
[----:B------:R-:W1:Y:S02]  /*21970*/  @!P3 SYNCS.PHASECHK.TRANS64 P3, [R89+URZ+0x28890], R100 ;  /* 0x028890645900b5a7 */ /* 0x000e64000806007f */
[----:B-1----:R-:W-:Y:S05]  /*21980*/  @!P3 BRA `(.L_x_9454) ;  /* 0xfffffffc00f0b947 */ /* 0x002fea000383ffff */
[----:B------:R-:W-:Y:S05]  /*21990*/  BRA `(.L_x_9762) ;  /* 0xfffffe6000f47947 */ /* 0x000fea000383ffff */
.L_x_9455:
        /* <DEDUP_REMOVED lines=8> */
.L_x_9764:
[----:B------:R-:W-:Y:S05]  /*21a20*/  BSYNC B1 ;  /* 0x0000000000017941 */ /* 0x000fea0003800000 */
.L_x_9763:
        /* <DEDUP_REMOVED lines=8> */
.L_x_9765:
[----:B------:R-:W-:Y:S05]  /*21ab0*/  BRA `(.L_x_9766) ;  /* 0xfffffe6400147947 */ /* 0x000fea000383ffff */
.L_x_9458:
        /* <DEDUP_REMOVED lines=8> */
.L_x_9768:
[----:B------:R-:W-:Y:S05]  /*21b40*/  BSYNC B1 ;  /* 0x0000000000017941 */ /* 0x000fea0003800000 */
.L_x_9767:
        /* <DEDUP_REMOVED lines=8> */
.L_x_9769:
[----:B------:R-:W-:Y:S05]  /*21bd0*/  BRA `(.L_x_9770) ;  /* 0xfffffe6400147947 */ /* 0x000fea000383ffff */
.L_x_9461:
        /* <DEDUP_REMOVED lines=8> */
.L_x_9772:
[----:B------:R-:W-:Y:S05]  /*21c60*/  BSYNC B1 ;  /* 0x0000000000017941 */ /* 0x000fea0003800000 */
.L_x_9771:
        /* <DEDUP_REMOVED lines=8> */
.L_x_9773:
[----:B------:R-:W-:Y:S05]  /*21cf0*/  BRA `(.L_x_9774) ;  /* 0xfffffe6400187947 */ /* 0x000fea000383ffff */
.L_x_9464:
        /* <DEDUP_REMOVED lines=8> */
.L_x_9776:
[----:B------:R-:W-:Y:S05]  /*21d80*/  BSYNC B1 ;  /* 0x0000000000017941 */ /* 0x000fea0003800000 */
.L_x_9775:
        /* <DEDUP_REMOVED lines=8> */
.L_x_9777:
[----:B------:R-:W-:Y:S05]  /*21e10*/  BRA `(.L_x_9778) ;  /* 0xfffffe64001c7947 */ /* 0x000fea000383ffff */
.L_x_9468:
[----:B------:R0:W0:Y:S02]  /*21e20*/  SYNCS.PHASECHK.TRANS64.TRYWAIT P4, [R89+URZ+0x288b0], R100 ;  /* 0x0288b064590075a7 */ /* 0x000024000808017f */
[----:B0-----:R-:W-:Y:S05]  /*21e30*/  @!P4 NANOSLEEP.SYNCS 0x989680 ;  /* 0x009896800000c95d */ /* 0x001fea0003900000 */
[----:B------:R-:W0:Y:S02]  /*21e40*/  @!P4 SYNCS.PHASECHK.TRANS64 P4, [R89+URZ+0x288b0], R100 ;  /* 0x0288b0645900c5a7 */ /* 0x000e24000808007f */
[----:B0-----:R-:W-:Y:S05]  /*21e50*/  @!P4 BRA `(.L_x_9468) ;  /* 0xfffffffc00f0c947 */ /* 0x001fea000383ffff */
[----:B------:R-:W-:Y:S05]  /*21e60*/  BRA `(.L_x_9779) ;  /* 0xfffffe6400987947 */ /* 0x000fea000383ffff */
.L_x_9482:
[----:B------:R-:W0:Y:S01]  /*21e70*/  S2R R5, SR_TID.X ;  /* 0x0000000000057919 */ /* 0x000e220000002100 */
[----:B------:R-:W-:Y:S01]  /*21e80*/  BSSY B0, `(.L_x_9780) ;  /* 0x000000c000007945 */ /* 0x000fe20003800000 */
[----:B------:R-:W-:Y:S02]  /*21e90*/  IMAD.MOV.U32 R12, RZ, RZ, RZ ;  /* 0x000000ffff0c7224 */ /* 0x000fe400078e00ff */
[----:B------:R-:W-:Y:S02]  /*21ea0*/  IMAD.MOV.U32 R11, RZ, RZ, 0x1f ;  /* 0x0000001fff0b7424 */ /* 0x000fe400078e00ff */
[----:B------:R-:W-:Y:S02]  /*21eb0*/  IMAD.MOV.U32 R15, RZ, RZ, -0x1 ;  /* 0xffffffffff0f7424 */ /* 0x000fe400078e00ff */
[----:B0-----:R-:W-:-:S05]  /*21ec0*/  VIADD R5, R5, 0xffffff80 ;  /* 0xffffff8005057836 */ /* 0x001fca0000000000 */
[----:B------:R-:W-:-:S04]  /*21ed0*/  SHF.R.S32.HI R4, RZ, 0x1f, R5 ;  /* 0x0000001fff047819 */ /* 0x000fc80000011405 */
[----:B------:R-:W-:-:S04]  /*21ee0*/  LEA.HI R4, R4, R5, RZ, 0x7 ;  /* 0x0000000504047211 */ /* 0x000fc800078f38ff */
[----:B------:R-:W-:-:S05]  /*21ef0*/  SHF.R.S32.HI R4, RZ, 0x7, R4 ;  /* 0x00000007ff047819 */ /* 0x000fca0000011404 */
[----:B--2---:R-:W-:-:S07]  /*21f00*/  IMAD.MOV.U32 R13, RZ, RZ, R4 ;  /* 0x000000ffff0d7224 */ /* 0x004fce00078e0004 */
[----:B-1---5:R-:W-:Y:S05]  /*21f10*/  WARPSYNC.COLLECTIVE R15, `(.L_x_9781) ;  /* 0x000000000f087348 */ /* 0x022fea0003c00000 */
[----:B------:R0:W2:Y:S02]  /*21f20*/  SHFL.IDX P6, R14, R13, R12, R11 ;  /* 0x0000000c0d0e7389 */ /* 0x0000a400000c000b */
[----:B012--5:R-:W-:Y:S01]  /*21f30*/  ENDCOLLECTIVE ;  /* 0x000000000000791b */ /* 0x027fe20003800000 */
.L_x_9781:
[----:B------:R-:W-:Y:S05]  /*21f40*/  BSYNC B0 ;  /* 0x0000000000007941 */ /* 0x000fea0003800000 */
.L_x_9780:
[----:B------:R-:W-:Y:S01]  /*21f50*/  IMAD.MOV.U32 R191, RZ, RZ, R14 ;  /* 0x000000ffffbf7224 */ /* 0x000fe200078e000e */
[----:B------:R-:W-:Y:S06]  /*21f60*/  BRA `(.L_x_9782) ;  /* 0xfffffe70007c7947 */ /* 0x000fec000383ffff */
.L_x_9492:
        /* <DEDUP_REMOVED lines=8> */
.L_x_9784:
[----:B------:R-:W-:Y:S05]  /*21ff0*/  BSYNC B1 ;  /* 0x0000000000017941 */ /* 0x000fea0003800000 */
.L_x_9783:
        /* <DEDUP_REMOVED lines=8> */
.L_x_9785:
[----:B------:R-:W-:Y:S02]  /*22080*/  IMAD.MOV.U32 R13, RZ, RZ, R8 ;  /* 0x000000ffff0d7224 */ /* 0x000fe400078e0008 */
[----:B------:R-:W-:-:S07]  /*22090*/  IMAD.MOV.U32 R3, RZ, RZ, R14 ;  /* 0x000000ffff037224 */ /* 0x000fce00078e000e */
[----:B------:R-:W-:Y:S05]  /*220a0*/  WARPSYNC.COLLECTIVE R15, `(.L_x_9786) ;  /* 0x000000000f087348 */ /* 0x000fea0003c00000 */
[----:B------:R0:W1:Y:S02]  /*220b0*/  SHFL.IDX P6, R14, R13, R12, R11 ;  /* 0x0000000c0d0e7389 */ /* 0x00006400000c000b */
[----:B01----:R-:W-:Y:S01]  /*220c0*/  ENDCOLLECTIVE ;  /* 0x000000000000791b */ /* 0x003fe20003800000 */
.L_x_9786:
[----:B------:R-:W-:Y:S02]  /*220d0*/  IMAD.MOV.U32 R13, RZ, RZ, R7 ;  /* 0x000000ffff0d7224 */ /* 0x000fe400078e0007 */
[----:B------:R-:W-:-:S07]  /*220e0*/  IMAD.MOV.U32 R4, RZ, RZ, R14 ;  /* 0x000000ffff047224 */ /* 0x000fce00078e000e */
[----:B------:R-:W-:Y:S05]  /*220f0*/  WARPSYNC.COLLECTIVE R15, `(.L_x_9787) ;  /* 0x000000000f087348 */ /* 0x000fea0003c00000 */
[----:B------:R0:W1:Y:S02]  /*22100*/  SHFL.IDX P6, R14, R13, R12, R11 ;  /* 0x0000000c0d0e7389 */ /* 0x00006400000c000b */
[----:B01----:R-:W-:Y:S01]  /*22110*/  ENDCOLLECTIVE ;  /* 0x000000000000791b */ /* 0x003fe20003800000 */
.L_x_9787:
[----:B------:R-:W-:Y:S05]  /*22120*/  BRA `(.L_x_9788) ;  /* 0xfffffe7400d87947 */ /* 0x000fea000383ffff */
.L_x_9495:
[----:B------:R-:W-:Y:S01]  /*22130*/  BSSY B1, `(.L_x_9789) ;  /* 0x0000008000017945 */ /* 0x000fe20003800000 */
[----:B0-----:R-:W-:Y:S02]  /*22140*/  IMAD.MOV.U32 R13, RZ, RZ, R6 ;  /* 0x000000ffff0d7224 */ /* 0x001fe400078e0006 */
[----:B------:R-:W-:Y:S02]  /*22150*/  IMAD.MOV.U32 R12, RZ, RZ, 0x1 ;  /* 0x00000001ff0c7424 */ /* 0x000fe400078e00ff */
[----:B------:R-:W-:Y:S02]  /*22160*/  IMAD.MOV.U32 R11, RZ, RZ, 0x181f ;  /* 0x0000181fff0b7424 */ /* 0x000fe400078e00ff */
[----:B------:R-:W-:-:S07]  /*22170*/  IMAD.MOV.U32 R15, RZ, RZ, -0x1 ;  /* 0xffffffffff0f7424 */ /* 0x000fce00078e00ff */
[----:B------:R-:W-:Y:S05]  /*22180*/  WARPSYNC.COLLECTIVE R15, `(.L_x_9790) ;  /* 0x000000000f087348 */ /* 0x000fea0003c00000 */
[----:B------:R0:W1:Y:S02]  /*22190*/  SHFL.IDX P6, R14, R13, R12, R11 ;  /* 0x0000000c0d0e7389 */ /* 0x00006400000c000b */
[----:B01----:R-:W-:Y:S01]  /*221a0*/  ENDCOLLECTIVE ;  /* 0x000000000000791b */ /* 0x003fe20003800000 */
.L_x_9790:
[----:B------:R-:W-:Y:S05]  /*221b0*/  BSYNC B1 ;  /* 0x0000000000017941 */ /* 0x000fea0003800000 */
.L_x_9789:
        /* <DEDUP_REMOVED lines=8> */
.L_x_9791:
[----:B------:R-:W-:Y:S02]  /*22240*/  IMAD.MOV.U32 R13, RZ, RZ, R8 ;  /* 0x000000ffff0d7224 */ /* 0x000fe400078e0008 */
[----:B------:R-:W-:-:S07]  /*22250*/  IMAD.MOV.U32 R3, RZ, RZ, R14 ;  /* 0x000000ffff037224 */ /* 0x000fce00078e000e */
[----:B------:R-:W-:Y:S05]  /*22260*/  WARPSYNC.COLLECTIVE R15, `(.L_x_9792) ;  /* 0x000000000f087348 */ /* 0x000fea0003c00000 */
[----:B------:R0:W1:Y:S02]  /*22270*/  SHFL.IDX P6, R14, R13, R12, R11 ;  /* 0x0000000c0d0e7389 */ /* 0x00006400000c000b */
[----:B01----:R-:W-:Y:S01]  /*22280*/  ENDCOLLECTIVE ;  /* 0x000000000000791b */ /* 0x003fe20003800000 */
.L_x_9792:
[----:B------:R-:W-:Y:S02]  /*22290*/  IMAD.MOV.U32 R13, RZ, RZ, R7 ;  /* 0x000000ffff0d7224 */ /* 0x000fe400078e0007 */
[----:B------:R-:W-:-:S07]  /*222a0*/  IMAD.MOV.U32 R4, RZ, RZ, R14 ;  /* 0x000000ffff047224 */ /* 0x000fce00078e000e */
[----:B------:R-:W-:Y:S05]  /*222b0*/  WARPSYNC.COLLECTIVE R15, `(.L_x_9793) ;  /* 0x000000000f087348 */ /* 0x000fea0003c00000 */
[----:B------:R0:W1:Y:S02]  /*222c0*/  SHFL.IDX P6, R14, R13, R12, R11 ;  /* 0x0000000c0d0e7389 */ /* 0x00006400000c000b */
[----:B01----:R-:W-:Y:S01]  /*222d0*/  ENDCOLLECTIVE ;  /* 0x000000000000791b */ /* 0x003fe20003800000 */
.L_x_9793:
[----:B------:R-:W-:Y:S05]  /*222e0*/  BRA `(.L_x_9794) ;  /* 0xfffffe7800447947 */ /* 0x000fea000383ffff */
.L_x_9498:
[----:B------:R-:W-:Y:S01]  /*222f0*/  BSSY B1, `(.L_x_9795) ;  /* 0x0000008000017945 */ /* 0x000fe20003800000 */
[----:B0-----:R-:W-:Y:S02]  /*22300*/  IMAD.MOV.U32 R13, RZ, RZ, R6 ;  /* 0x000000ffff0d7224 */ /* 0x001fe400078e0006 */
[----:B------:R-:W-:Y:S02]  /*22310*/  IMAD.MOV.U32 R12, RZ, RZ, 0x2 ;  /* 0x00000002ff0c7424 */ /* 0x000fe400078e00ff */
[----:B------:R-:W-:Y:S02]  /*22320*/  IMAD.MOV.U32 R11, RZ, RZ, 0x181f ;  /* 0x0000181fff0b7424 */ /* 0x000fe400078e00ff */
[----:B------:R-:W-:-:S07]  /*22330*/  IMAD.MOV.U32 R15, RZ, RZ, -0x1 ;  /* 0xffffffffff0f7424 */ /* 0x000fce00078e00ff */
[----:B-1----:R-:W-:Y:S05]  /*22340*/  WARPSYNC.COLLECTIVE R15, `(.L_x_9796) ;  /* 0x000000000f087348 */ /* 0x002fea0003c00000 */
[----:B------:R0:W2:Y:S02]  /*22350*/  SHFL.IDX P6, R14, R13, R12, R11 ;  /* 0x0000000c0d0e7389 */ /* 0x0000a400000c000b */
[----:B012---:R-:W-:Y:S01]  /*22360*/  ENDCOLLECTIVE ;  /* 0x000000000000791b */ /* 0x007fe20003800000 */
.L_x_9796:
[----:B------:R-:W-:Y:S05]  /*22370*/  BSYNC B1 ;  /* 0x0000000000017941 */ /* 0x000fea0003800000 */
.L_x_9795:
        /* <DEDUP_REMOVED lines=8> */
.L_x_9797:
[----:B------:R-:W-:Y:S02]  /*22400*/  IMAD.MOV.U32 R13, RZ, RZ, R8 ;  /* 0x000000ffff0d7224 */ /* 0x000fe400078e0008 */
[----:B------:R-:W-:-:S07]  /*22410*/  IMAD.MOV.U32 R3, RZ, RZ, R14 ;  /* 0x000000ffff037224 */ /* 0x000fce00078e000e */
[----:B------:R-:W-:Y:S05]  /*22420*/  WARPSYNC.COLLECTIVE R15, `(.L_x_9798) ;  /* 0x000000000f087348 */ /* 0x000fea0003c00000 */
[----:B------:R0:W1:Y:S02]  /*22430*/  SHFL.IDX P6, R14, R13, R12, R11 ;  /* 0x0000000c0d0e7389 */ /* 0x00006400000c000b */
[----:B01----:R-:W-:Y:S01]  /*22440*/  ENDCOLLECTIVE ;  /* 0x000000000000791b */ /* 0x003fe20003800000 */
.L_x_9798:
[----:B------:R-:W-:Y:S02]  /*22450*/  IMAD.MOV.U32 R13, RZ, RZ, R7 ;  /* 0x000000ffff0d7224 */ /* 0x000fe400078e0007 */
[----:B------:R-:W-:-:S07]  /*22460*/  IMAD.MOV.U32 R4, RZ, RZ, R14 ;  /* 0x000000ffff047224 */ /* 0x000fce00078e000e */
[----:B------:R-:W-:Y:S05]  /*22470*/  WARPSYNC.COLLECTIVE R15, `(.L_x_9799) ;  /* 0x000000000f087348 */ /* 0x000fea0003c00000 */
[----:B------:R0:W1:Y:S02]  /*22480*/  SHFL.IDX P6, R14, R13, R12, R11 ;  /* 0x0000000c0d0e7389 */ /* 0x00006400000c000b */
[----:B01----:R-:W-:Y:S01]  /*22490*/  ENDCOLLECTIVE ;  /* 0x000000000000791b */ /* 0x003fe20003800000 */
.L_x_9799:
[----:B------:R-:W-:Y:S05]  /*224a0*/  BRA `(.L_x_9800) ;  /* 0xfffffe7800a87947 */ /* 0x000fea000383ffff */
.L_x_9501:
[----:B------:R-:W-:Y:S01]  /*224b0*/  BSSY B1, `(.L_x_9801) ;  /* 0x0000008000017945 */ /* 0x000fe20003800000 */
[----:B------:R-:W-:Y:S02]  /*224c0*/  IMAD.MOV.U32 R13, RZ, RZ, R6 ;  /* 0x000000ffff0d7224 */ /* 0x000fe400078e0006 */
[----:B------:R-:W-:Y:S02]  /*224d0*/  IMAD.MOV.U32 R12, RZ, RZ, 0x3 ;  /* 0x00000003ff0c7424 */ /* 0x000fe400078e00ff */
[----:B------:R-:W-:Y:S02]  /*224e0*/  IMAD.MOV.U32 R11, RZ, RZ, 0x181f ;  /* 0x0000181fff0b7424 */ /* 0x000fe400078e00ff */
[----:B------:R-:W-:-:S07]  /*224f0*/  IMAD.MOV.U32 R15, RZ, RZ, -0x1 ;  /* 0xffffffffff0f7424 */ /* 0x000fce00078e00ff */
[----:B--2---:R-:W-:Y:S05]  /*22500*/  WARPSYNC.COLLECTIVE R15, `(.L_x_9802) ;  /* 0x000000000f087348 */ /* 0x004fea0003c00000 */
[----:B------:R0:W1:Y:S02]  /*22510*/  SHFL.IDX P6, R14, R13, R12, R11 ;  /* 0x0000000c0d0e7389 */ /* 0x00006400000c000b */
[----:B012---:R-:W-:Y:S01]  /*22520*/  ENDCOLLECTIVE ;  /* 0x000000000000791b */ /* 0x007fe20003800000 */
.L_x_9802:
[----:B------:R-:W-:Y:S05]  /*22530*/  BSYNC B1 ;  /* 0x0000000000017941 */ /* 0x000fea0003800000 */
.L_x_9801:
        /* <DEDUP_REMOVED lines=8> */
.L_x_9803:
[----:B------:R-:W-:Y:S02]  /*225c0*/  IMAD.MOV.U32 R13, RZ, RZ, R8 ;  /* 0x000000ffff0d7224 */ /* 0x000fe400078e0008 */
[----:B------:R-:W-:-:S07]  /*225d0*/  IMAD.MOV.U32 R3, RZ, RZ, R14 ;  /* 0x000000ffff037224 */ /* 0x000fce00078e000e */
[----:B------:R-:W-:Y:S05]  /*225e0*/  WARPSYNC.COLLECTIVE R15, `(.L_x_9804) ;  /* 0x000000000f087348 */ /* 0x000fea0003c00000 */
[----:B------:R0:W1:Y:S02]  /*225f0*/  SHFL.IDX P6, R14, R13, R12, R11 ;  /* 0x0000000c0d0e7389 */ /* 0x00006400000c000b */
[----:B01----:R-:W-:Y:S01]  /*22600*/  ENDCOLLECTIVE ;  /* 0x000000000000791b */ /* 0x003fe20003800000 */
.L_x_9804:
[----:B------:R-:W-:Y:S02]  /*22610*/  IMAD.MOV.U32 R13, RZ, RZ, R7 ;  /* 0x000000ffff0d7224 */ /* 0x000fe400078e0007 */
[----:B------:R-:W-:-:S07]  /*22620*/  IMAD.MOV.U32 R4, RZ, RZ, R14 ;  /* 0x000000ffff047224 */ /* 0x000fce00078e000e */
[----:B------:R-:W-:Y:S05]  /*22630*/  WARPSYNC.COLLECTIVE R15, `(.L_x_9805) ;  /* 0x000000000f087348 */ /* 0x000fea0003c00000 */
[----:B------:R0:W1:Y:S02]  /*22640*/  SHFL.IDX P6, R14, R13, R12, R11 ;  /* 0x0000000c0d0e7389 */ /* 0x00006400000c000b */
[----:B01----:R-:W-:Y:S01]  /*22650*/  ENDCOLLECTIVE ;  /* 0x000000000000791b */ /* 0x003fe20003800000 */
.L_x_9805:
[----:B------:R-:W-:Y:S05]  /*22660*/  BRA `(.L_x_9806) ;  /* 0xfffffe7c00147947 */ /* 0x000fea000383ffff */
.L_x_9505:
[----:B0-----:R0:W1:Y:S02]  /*22670*/  SYNCS.PHASECHK.TRANS64.TRYWAIT P0, [R18+URZ+0x28800], R5 ;  /* 0x02880005120075a7 */ /* 0x001064000800017f */
[----:B-1----:R-:W-:Y:S05]  /*22680*/  @!P0 NANOSLEEP.SYNCS 0x989680 ;  /* 0x009896800000895d */ /* 0x002fea0003900000 */
[----:B------:R-:W1:Y:S02]  /*22690*/  @!P0 SYNCS.PHASECHK.TRANS64 P0, [R18+URZ+0x28800], R5 ;  /* 0x02880005120085a7 */ /* 0x000e64000800007f */
[----:B-1----:R-:W-:Y:S05]  /*226a0*/  @!P0 BRA `(.L_x_9505) ;  /* 0xfffffffc00f08947 */ /* 0x002fea000383ffff */
[----:B------:R-:W-:Y:S05]  /*226b0*/  BRA `(.L_x_9807) ;  /* 0xfffffe7c00d87947 */ /* 0x000fea000383ffff */
.L_x_9521:
[----:B------:R-:W0:Y:S01]  /*226c0*/  LDC R58, c[0x0][0x3f4] ;  /* 0x0000fd00ff3a7b82 */ /* 0x000e220000000800 */
[----:B------:R-:W-:Y:S01]  /*226d0*/  BSSY B1, `(.L_x_9808) ;  /* 0x0000008000017945 */ /* 0x000fe20003800000 */
[----:B--2---:R-:W-:Y:S01]  /*226e0*/  IMAD.MOV.U32 R13, RZ, RZ, R35 ;  /* 0x000000ffff0d7224 */ /* 0x004fe200078e0023 */
[----:B------:R-:W-:Y:S01]  /*226f0*/  MOV R12, RZ ;  /* 0x000000ff000c7202 */ /* 0x000fe20000000f00 */
[----:B------:R-:W-:Y:S02]  /*22700*/  IMAD.MOV.U32 R11, RZ, RZ, 0x181f ;  /* 0x0000181fff0b7424 */ /* 0x000fe400078e00ff */
[----:B------:R-:W-:-:S07]  /*22710*/  IMAD.MOV.U32 R15, RZ, RZ, -0x1 ;  /* 0xffffffffff0f7424 */ /* 0x000fce00078e00ff */
[----:B01----:R-:W-:Y:S05]  /*22720*/  WARPSYNC.COLLECTIVE R15, `(.L_x_9809) ;  /* 0x000000000f087348 */ /* 0x003fea0003c00000 */
[----:B------:R2:W3:Y:S02]  /*22730*/  SHFL.IDX P6, R14, R13, R12, R11 ;  /* 0x0000000c0d0e7389 */ /* 0x0004e400000c000b */
[----:B0123--:R-:W-:Y:S01]  /*22740*/  ENDCOLLECTIVE ;  /* 0x000000000000791b */ /* 0x00ffe20003800000 */
.L_x_9809:
[----:B------:R-:W-:Y:S05]  /*22750*/  BSYNC B1 ;  /* 0x0000000000017941 */ /* 0x000fea0003800000 */
.L_x_9808:
        /* <DEDUP_REMOVED lines=10> */
.L_x_9810:
        /* <DEDUP_REMOVED lines=8> */
.L_x_9811:
        /* <DEDUP_REMOVED lines=9> */
.L_x_9812:
        /* <DEDUP_REMOVED lines=22> */
.L_x_9813:
[----:B------:R-:W-:Y:S01]  /*22a70*/  IMAD.MOV.U32 R24, RZ, RZ, R51 ;  /* 0x000000ffff187224 */ /* 0x000fe200078e0033 */
[----:B------:R-:W-:Y:S01]  /*22a80*/  PRMT R78, R0, 0x7610, R78 ;  /* 0x00007610004e7816 */ /* 0x000fe2000000004e */
[----:B------:R-:W-:-:S03]  /*22a90*/  IMAD.MOV.U32 R10, RZ, RZ, R50 ;  /* 0x000000ffff0a7224 */ /* 0x000fc600078e0032 */
[----:B------:R-:W-:Y:S02]  /*22aa0*/  PRMT R53, R24, 0x7610, R53 ;  /* 0x0000761018357816 */ /* 0x000fe40000000035 */
[----:B------:R-:W-:Y:S02]  /*22ab0*/  CS2R R24, SRZ ;  /* 0x0000000000187805 */ /* 0x000fe4000001ff00 */
[----:B------:R-:W-:Y:S01]  /*22ac0*/  @!P1 MOV R38, R4 ;  /* 0x0000000400269202 */ /* 0x000fe20000000f00 */
[----:B------:R-:W-:Y:S01]  /*22ad0*/  @!P1 IMAD.MOV.U32 R39, RZ, RZ, R5 ;  /* 0x000000ffff279224 */ /* 0x000fe200078e0005 */
[----:B------:R-:W-:Y:S01]  /*22ae0*/  PRMT R52, R10, 0x7610, R52 ;  /* 0x000076100a347816 */ /* 0x000fe20000000034 */
[----:B------:R-:W-:Y:S02]  /*22af0*/  @!P1 IMAD.MOV.U32 R20, RZ, RZ, R6 ;  /* 0x000000ffff149224 */ /* 0x000fe400078e0006 */
[----:B------:R-:W-:Y:S02]  /*22b00*/  @!P1 IMAD.MOV.U32 R21, RZ, RZ, R7 ;  /* 0x000000ffff159224 */ /* 0x000fe400078e0007 */
[----:B------:R-:W-:-:S02]  /*22b10*/  IMAD.MOV.U32 R13, RZ, RZ, R32 ;  /* 0x000000ffff0d7224 */ /* 0x000fc400078e0020 */
[----:B------:R-:W-:Y:S02]  /*22b20*/  IMAD.MOV.U32 R4, RZ, RZ, R38 ;  /* 0x000000ffff047224 */ /* 0x000fe400078e0026 */
[----:B------:R-:W-:Y:S02]  /*22b30*/  IMAD.MOV.U32 R5, RZ, RZ, R39 ;  /* 0x000000ffff057224 */ /* 0x000fe400078e0027 */
[----:B------:R-:W-:Y:S01]  /*22b40*/  IMAD.MOV.U32 R6, RZ, RZ, R20 ;  /* 0x000000ffff067224 */ /* 0x000fe200078e0014 */
[----:B------:R-:W-:Y:S01]  /*22b50*/  PRMT R80, R4, 0x7610, R80 ;  /* 0x0000761004507816 */ /* 0x000fe20000000050 */
[----:B------:R-:W-:Y:S01]  /*22b60*/  IMAD.MOV.U32 R7, RZ, RZ, R21 ;  /* 0x000000ffff077224 */ /* 0x000fe200078e0015 */
[----:B------:R-:W-:Y:S01]  /*22b70*/  PRMT R81, R5, 0x7610, R81 ;  /* 0x0000761005517816 */ /* 0x000fe20000000051 */
[----:B------:R-:W-:Y:S01]  /*22b80*/  IMAD.MOV.U32 R0, RZ, RZ, R14 ;  /* 0x000000ffff007224 */ /* 0x000fe200078e000e */
[----:B------:R-:W-:-:S07]  /*22b90*/  PRMT R82, R6, 0x7610, R82 ;  /* 0x0000761006527816 */ /* 0x000fce0000000052 */
[----:B------:R-:W-:Y:S05]  /*22ba0*/  WARPSYNC.COLLECTIVE R15, `(.L_x_9814) ;  /* 0x000000000f087348 */ /* 0x000fea0003c00000 */
[----:B------:R0:W1:Y:S02]  /*22bb0*/  SHFL.IDX P6, R14, R13, R12, R11 ;  /* 0x0000000c0d0e7389 */ /* 0x00006400000c000b */
[----:B01----:R-:W-:Y:S01]  /*22bc0*/  ENDCOLLECTIVE ;  /* 0x000000000000791b */ /* 0x003fe20003800000 */
.L_x_9814:
[----:B------:R-:W-:Y:S01]  /*22bd0*/  PRMT R83, R7, 0x7610, R83 ;  /* 0x0000761007537816 */ /* 0x000fe20000000053 */
[----:B------:R-:W-:Y:S02]  /*22be0*/  IMAD.MOV.U32 R13, RZ, RZ, R33 ;  /* 0x000000ffff0d7224 */ /* 0x000fe400078e0021 */
[----:B------:R-:W-:-:S07]  /*22bf0*/  IMAD.MOV.U32 R8, RZ, RZ, R14 ;  /* 0x000000ffff087224 */ /* 0x000fce00078e000e */
[----:B------:R-:W-:Y:S05]  /*22c00*/  WARPSYNC.COLLECTIVE R15, `(.L_x_9815) ;  /* 0x000000000f087348 */ /* 0x000fea0003c00000 */
[----:B------:R0:W1:Y:S02]  /*22c10*/  SHFL.IDX P6, R14, R13, R12, R11 ;  /* 0x0000000c0d0e7389 */ /* 0x00006400000c000b */
[----:B01----:R-:W-:Y:S01]  /*22c20*/  ENDCOLLECTIVE ;  /* 0x000000000000791b */ /* 0x003fe20003800000 */
.L_x_9815:
[----:B------:R-:W-:Y:S02]  /*22c30*/  IMAD.MOV.U32 R13, RZ, RZ, R34 ;  /* 0x000000ffff0d7224 */ /* 0x000fe400078e0022 */
[----:B------:R-:W-:-:S07]  /*22c40*/  IMAD.MOV.U32 R9, RZ, RZ, R14 ;  /* 0x000000ffff097224 */ /* 0x000fce00078e000e */
[----:B------:R-:W-:Y:S05]  /*22c50*/  WARPSYNC.COLLECTIVE R15, `(.L_x_9816) ;  /* 0x000000000f087348 */ /* 0x000fea0003c00000 */
[----:B------:R0:W1:Y:S02]  /*22c60*/  SHFL.IDX P6, R14, R13, R12, R11 ;  /* 0x0000000c0d0e7389 */ /* 0x00006400000c000b */
[----:B01----:R-:W-:Y:S01]  /*22c70*/  ENDCOLLECTIVE ;  /* 0x000000000000791b */ /* 0x003fe20003800000 */
.L_x_9816:
[----:B------:R-:W-:Y:S05]  /*22c80*/  BRA `(.L_x_9817) ;  /* 0xfffffe9800207947 */ /* 0x000fea000383ffff */
.L_x_9524:
[----:B------:R-:W-:Y:S01]  /*22c90*/  BSSY B1, `(.L_x_9818) ;  /* 0x0000008000017945 */ /* 0x000fe20003800000 */
[----:B--2---:R-:W-:Y:S02]  /*22ca0*/  IMAD.MOV.U32 R13, RZ, RZ, R35 ;  /* 0x000000ffff0d7224 */ /* 0x004fe400078e0023 */
[----:B------:R-:W-:Y:S02]  /*22cb0*/  IMAD.MOV.U32 R12, RZ, RZ, 0x2 ;  /* 0x00000002ff0c7424 */ /* 0x000fe400078e00ff */
[----:B------:R-:W-:Y:S02]  /*22cc0*/  IMAD.MOV.U32 R11, RZ, RZ, 0x181f ;  /* 0x0000181fff0b7424 */ /* 0x000fe400078e00ff */
[----:B0-----:R-:W-:-:S07]  /*22cd0*/  IMAD.MOV.U32 R15, RZ, RZ, -0x1 ;  /* 0xffffffffff0f7424 */ /* 0x001fce00078e00ff */
[----:B------:R-:W-:Y:S05]  /*22ce0*/  WARPSYNC.COLLECTIVE R15, `(.L_x_9819) ;  /* 0x000000000f087348 */ /* 0x000fea0003c00000 */
[----:B------:R0:W1:Y:S02]  /*22cf0*/  SHFL.IDX P6, R14, R13, R12, R11 ;  /* 0x0000000c0d0e7389 */ /* 0x00006400000c000b */
[----:B01----:R-:W-:Y:S01]  /*22d00*/  ENDCOLLECTIVE ;  /* 0x000000000000791b */ /* 0x003fe20003800000 */
.L_x_9819:
[----:B------:R-:W-:Y:S05]  /*22d10*/  BSYNC B1 ;  /* 0x0000000000017941 */ /* 0x000fea0003800000 */
.L_x_9818:
        /* <DEDUP_REMOVED lines=9> */
.L_x_9820:
        /* <DEDUP_REMOVED lines=8> */
.L_x_9821:
[----:B------:R-:W-:-:S05]  /*22e30*/  @!P1 IADD3 R8, P2, R8, R31, RZ ;  /* 0x0000001f08089210 */ /* 0x000fca0007f5e0ff */
[----:B------:R-:W-:Y:S02]  /*22e40*/  @!P1 IMAD.X R9, R0, 0x1, R29, P2 ;  /* 0x0000000100099824 */ /* 0x000fe400010e061d */
[----:B------:R-:W-:Y:S02]  /*22e50*/  IMAD.MOV.U32 R13, RZ, RZ, R34 ;  /* 0x000000ffff0d7224 */ /* 0x000fe400078e0022 */
[----:B------:R-:W-:-:S07]  /*22e60*/  IMAD.MOV.U32 R28, RZ, RZ, R14 ;  /* 0x000000ffff1c7224 */ /* 0x000fce00078e000e */
[----:B------:R-:W-:Y:S05]  /*22e70*/  WARPSYNC.COLLECTIVE R15, `(.L_x_9822) ;  /* 0x000000000f087348 */ /* 0x000fea0003c00000 */
[----:B------:R0:W1:Y:S02]  /*22e80*/  SHFL.IDX P6, R14, R13, R12, R11 ;  /* 0x0000000c0d0e7389 */ /* 0x00006400000c000b */
[----:B01----:R-:W-:Y:S01]  /*22e90*/  ENDCOLLECTIVE ;  /* 0x000000000000791b */ /* 0x003fe20003800000 */
.L_x_9822:
        /* <DEDUP_REMOVED lines=9> */
[----:B------:R-:W-:Y:S02]  /*22f30*/  CS2R R42, SRZ ;  /* 0x00000000002a7805 */ /* 0x000fe4000001ff00 */
[----:B0-----:R-:W-:Y:S01]  /*22f40*/  MOV R15, 0xffffffff ;  /* 0xffffffff000f7802 */ /* 0x001fe20000000f00 */
        /* <DEDUP_REMOVED lines=12> */
.L_x_9823:
        /* <DEDUP_REMOVED lines=19> */
.L_x_9824:
[----:B------:R-:W-:Y:S02]  /*23140*/  PRMT R75, R10, 0x7610, R75 ;  /* 0x000076100a4b7816 */ /* 0x000fe4000000004b */
[----:B------:R-:W-:Y:S01]  /*23150*/  CS2R R8, SRZ ;  /* 0x0000000000087805 */ /* 0x000fe2000001ff00 */
[----:B------:R-:W-:Y:S02]  /*23160*/  IMAD.MOV.U32 R13, RZ, RZ, R33 ;  /* 0x000000ffff0d7224 */ /* 0x000fe400078e0021 */
[----:B------:R-:W-:-:S07]  /*23170*/  IMAD.MOV.U32 R32, RZ, RZ, R14 ;  /* 0x000000ffff207224 */ /* 0x000fce00078e000e */
[----:B------:R-:W-:Y:S05]  /*23180*/  WARPSYNC.COLLECTIVE R15, `(.L_x_9825) ;  /* 0x000000000f087348 */ /* 0x000fea0003c00000 */
[----:B------:R0:W1:Y:S02]  /*23190*/  SHFL.IDX P6, R14, R13, R12, R11 ;  /* 0x0000000c0d0e7389 */ /* 0x00006400000c000b */
[----:B01----:R-:W-:Y:S01]  /*231a0*/  ENDCOLLECTIVE ;  /* 0x000000000000791b */ /* 0x003fe20003800000 */
.L_x_9825:
[----:B------:R-:W-:Y:S02]  /*231b0*/  IMAD.MOV.U32 R13, RZ, RZ, R34 ;  /* 0x000000ffff0d7224 */ /* 0x000fe400078e0022 */
[----:B------:R-:W-:-:S07]  /*231c0*/  IMAD.MOV.U32 R33, RZ, RZ, R14 ;  /* 0x000000ffff217224 */ /* 0x000fce00078e000e */
[----:B------:R-:W-:Y:S05]  /*231d0*/  WARPSYNC.COLLECTIVE R15, `(.L_x_9826) ;  /* 0x000000000f087348 */ /* 0x000fea0003c00000 */
[----:B------:R0:W1:Y:S02]  /*231e0*/  SHFL.IDX P6, R14, R13, R12, R11 ;  /* 0x0000000c0d0e7389 */ /* 0x00006400000c000b */
[----:B01----:R-:W-:Y:S01]  /*231f0*/  ENDCOLLECTIVE ;  /* 0x000000000000791b */ /* 0x003fe20003800000 */
.L_x_9826:
[----:B------:R-:W-:-:S05]  /*23200*/  IMAD.MOV.U32 R11, RZ, RZ, R43 ;  /* 0x000000ffff0b7224 */ /* 0x000fca00078e002b */
[----:B------:R-:W-:Y:S01]  /*23210*/  PRMT R76, R11, 0x7610, R76 ;  /* 0x000076100b4c7816 */ /* 0x000fe2000000004c */
[----:B------:R-:W-:Y:S01]  /*23220*/  IMAD.MOV.U32 R34, RZ, RZ, R14 ;  /* 0x000000ffff227224 */ /* 0x000fe200078e000e */
[----:B------:R-:W-:Y:S06]  /*23230*/  BRA `(.L_x_9827) ;  /* 0xfffffe98000c7947 */ /* 0x000fec000383ffff */
.L_x_9528:
[----:B0-----:R0:W1:Y:S02]  /*23240*/  SYNCS.PHASECHK.TRANS64.TRYWAIT P4, [R18+URZ+0x28800], R29 ;  /* 0x0288001d120075a7 */ /* 0x001064000808017f */
[----:B-1----:R-:W-:Y:S05]  /*23250*/  @!P4 NANOSLEEP.SYNCS 0x989680 ;  /* 0x009896800000c95d */ /* 0x002fea0003900000 */
[----:B------:R-:W1:Y:S02]  /*23260*/  @!P4 SYNCS.PHASECHK.TRANS64 P4, [R18+URZ+0x28800], R29 ;  /* 0x0288001d1200c5a7 */ /* 0x000e64000808007f */
[----:B-1----:R-:W-:Y:S05]  /*23270*/  @!P4 BRA `(.L_x_9528) ;  /* 0xfffffffc00f0c947 */ /* 0x002fea000383ffff */
[----:B------:R-:W-:Y:S05]  /*23280*/  BRA `(.L_x_9828) ;  /* 0xfffffe9800c07947 */ /* 0x000fea000383ffff */
.L_x_9538:
[----:B---3--:R3:W4:Y:S02]  /*23290*/  SYNCS.PHASECHK.TRANS64.TRYWAIT P1, [R0+URZ+0x28830], R3 ;  /* 0x02883003000075a7 */ /* 0x008724000802017f */
[----:B----4-:R-:W-:Y:S05]  /*232a0*/  @!P1 NANOSLEEP.SYNCS 0x989680 ;  /* 0x009896800000995d */ /* 0x010fea0003900000 */
[----:B------:R-:W4:Y:S02]  /*232b0*/  @!P1 SYNCS.PHASECHK.TRANS64 P1, [R0+URZ+0x28830], R3 ;  /* 0x02883003000095a7 */ /* 0x000f24000802007f */
[----:B----4-:R-:W-:Y:S05]  /*232c0*/  @!P1 BRA `(.L_x_9538) ;  /* 0xfffffffc00f09947 */ /* 0x010fea000383ffff */
[----:B------:R-:W-:Y:S05]  /*232d0*/  BRA `(.L_x_9537) ;  /* 0xfffffeb400a47947 */ /* 0x000fea000383ffff */
.L_x_9545:
[----:B-1----:R1:W2:Y:S02]  /*232e0*/  SYNCS.PHASECHK.TRANS64.TRYWAIT P3, [R5+URZ+0x28830], R6 ;  /* 0x02883006050075a7 */ /* 0x0022a4000806017f */
[----:B--2---:R-:W-:Y:S05]  /*232f0*/  @!P3 NANOSLEEP.SYNCS 0x989680 ;  /* 0x009896800000b95d */ /* 0x004fea0003900000 */
[----:B------:R-:W2:Y:S02]  /*23300*/  @!P3 SYNCS.PHASECHK.TRANS64 P3, [R5+URZ+0x28830], R6 ;  /* 0x028830060500b5a7 */ /* 0x000ea4000806007f */
[----:B--2---:R-:W-:Y:S05]  /*23310*/  @!P3 BRA `(.L_x_9545) ;  /* 0xfffffffc00f0b947 */ /* 0x004fea000383ffff */
[----:B------:R-:W-:Y:S05]  /*23320*/  BRA `(.L_x_9544) ;  /* 0xfffffed800f07947 */ /* 0x000fea000383ffff */
.L_x_9549:
[----:B-1----:R1:W2:Y:S02]  /*23330*/  SYNCS.PHASECHK.TRANS64.TRYWAIT P2, [R6+URZ+0x28850], R5 ;  /* 0x02885005060075a7 */ /* 0x0022a4000804017f */
[----:B--2---:R-:W-:Y:S05]  /*23340*/  @!P2 NANOSLEEP.SYNCS 0x989680 ;  /* 0x009896800000a95d */ /* 0x004fea0003900000 */
[----:B------:R-:W2:Y:S02]  /*23350*/  @!P2 SYNCS.PHASECHK.TRANS64 P2, [R6+URZ+0x28850], R5 ;  /* 0x028850050600a5a7 */ /* 0x000ea4000804007f */
[----:B--2---:R-:W-:Y:S05]  /*23360*/  @!P2 BRA `(.L_x_9549) ;  /* 0xfffffffc00f0a947 */ /* 0x004fea000383ffff */
[----:B------:R-:W-:Y:S05]  /*23370*/  BRA `(.L_x_9546) ;  /* 0xfffffedc00fc7947 */ /* 0x000fea000383ffff */
.L_x_9558:
[----:B-1----:R1:W2:Y:S02]  /*23380*/  SYNCS.PHASECHK.TRANS64.TRYWAIT P1, [R5+URZ+0x28830], R6 ;  /* 0x02883006050075a7 */ /* 0x0022a4000802017f */
[----:B--2---:R-:W-:Y:S05]  /*23390*/  @!P1 NANOSLEEP.SYNCS 0x989680 ;  /* 0x009896800000995d */ /* 0x004fea0003900000 */
[----:B------:R-:W2:Y:S02]  /*233a0*/  @!P1 SYNCS.PHASECHK.TRANS64 P1, [R5+URZ+0x28830], R6 ;  /* 0x02883006050095a7 */ /* 0x000ea4000802007f */
[----:B--2---:R-:W-:Y:S05]  /*233b0*/  @!P1 BRA `(.L_x_9558) ;  /* 0xfffffffc00f09947 */ /* 0x004fea000383ffff */
[----:B------:R-:W-:Y:S05]  /*233c0*/  BRA `(.L_x_9557) ;  /* 0xffffff0400b47947 */ /* 0x000fea000383ffff */
.L_x_9562:
[----:B-1----:R1:W2:Y:S02]  /*233d0*/  SYNCS.PHASECHK.TRANS64.TRYWAIT P1, [R6+URZ+0x28850], R5 ;  /* 0x02885005060075a7 */ /* 0x0022a4000802017f */
[----:B--2---:R-:W-:Y:S05]  /*233e0*/  @!P1 NANOSLEEP.SYNCS 0x989680 ;  /* 0x009896800000995d */ /* 0x004fea0003900000 */
[----:B------:R-:W2:Y:S02]  /*233f0*/  @!P1 SYNCS.PHASECHK.TRANS64 P1, [R6+URZ+0x28850], R5 ;  /* 0x02885005060095a7 */ /* 0x000ea4000802007f */
[----:B--2---:R-:W-:Y:S05]  /*23400*/  @!P1 BRA `(.L_x_9562) ;  /* 0xfffffffc00f09947 */ /* 0x004fea000383ffff */
[----:B------:R-:W-:Y:S05]  /*23410*/  BRA `(.L_x_9559) ;  /* 0xffffff0800b47947 */ /* 0x000fea000383ffff */
.L_x_9569:
[----:B-1----:R1:W2:Y:S02]  /*23420*/  SYNCS.PHASECHK.TRANS64.TRYWAIT P1, [R13+URZ+0x28850], R4 ;  /* 0x028850040d0075a7 */ /* 0x0022a4000802017f */
[----:B--2---:R-:W-:Y:S05]  /*23430*/  @!P1 NANOSLEEP.SYNCS 0x989680 ;  /* 0x009896800000995d */ /* 0x004fea0003900000 */
[----:B------:R-:W2:Y:S02]  /*23440*/  @!P1 SYNCS.PHASECHK.TRANS64 P1, [R13+URZ+0x28850], R4 ;  /* 0x028850040d0095a7 */ /* 0x000ea4000802007f */
[----:B--2---:R-:W-:Y:S05]  /*23450*/  @!P1 BRA `(.L_x_9569) ;  /* 0xfffffffc00f09947 */ /* 0x004fea000383ffff */
[----:B------:R-:W-:Y:S05]  /*23460*/  BRA `(.L_x_9568) ;  /* 0xffffff2400fc7947 */ /* 0x000fea000383ffff */
.L_x_9575:
[----:B------:R-:W-:Y:S02]  /*23470*/  IMAD.MOV.U32 R13, RZ, RZ, R4 ;  /* 0x000000ffff0d7224 */ /* 0x000fe400078e0004 */
[----:B------:R-:W-:Y:S02]  /*23480*/  IMAD.MOV.U32 R12, RZ, RZ, RZ ;  /* 0x000000ffff0c7224 */ /* 0x000fe400078e00ff */
[----:B------:R-:W-:Y:S02]  /*23490*/  IMAD.MOV.U32 R11, RZ, RZ, 0x181f ;  /* 0x0000181fff0b7424 */ /* 0x000fe400078e00ff */
[----:B------:R-:W-:-:S07]  /*234a0*/  IMAD.MOV.U32 R15, RZ, RZ, -0x1 ;  /* 0xffffffffff0f7424 */ /* 0x000fce00078e00ff */
[----:B-----5:R-:W-:Y:S05]  /*234b0*/  WARPSYNC.COLLECTIVE R15, `(.L_x_9829) ;  /* 0x000000000f087348 */ /* 0x020fea0003c00000 */
[----:B------:R0:W1:Y:S02]  /*234c0*/  SHFL.IDX P6, R14, R13, R12, R11 ;  /* 0x0000000c0d0e7389 */ /* 0x00006400000c000b */
[----:B01---5:R-:W-:Y:S01]  /*234d0*/  ENDCOLLECTIVE ;  /* 0x000000000000791b */ /* 0x023fe20003800000 */
.L_x_9829:
[----:B------:R-:W-:Y:S02]  /*234e0*/  IMAD.MOV.U32 R13, RZ, RZ, R0 ;  /* 0x000000ffff0d7224 */ /* 0x000fe400078e0000 */
[----:B------:R-:W-:-:S07]  /*234f0*/  IMAD.MOV.U32 R3, RZ, RZ, R14 ;  /* 0x000000ffff037224 */ /* 0x000fce00078e000e */
[----:B------:R-:W-:Y:S05]  /*23500*/  WARPSYNC.COLLECTIVE R15, `(.L_x_9830) ;  /* 0x000000000f087348 */ /* 0x000fea0003c00000 */
[----:B------:R0:W1:Y:S02]  /*23510*/  SHFL.IDX P6, R14, R13, R12, R11 ;  /* 0x0000000c0d0e7389 */ /* 0x00006400000c000b */
[----:B01----:R-:W-:Y:S01]  /*23520*/  ENDCOLLECTIVE ;  /* 0x000000000000791b */ /* 0x003fe20003800000 */
.L_x_9830:
[----:B------:R-:W-:Y:S05]  /*23530*/  BRA `(.L_x_9831) ;  /* 0xffffff4000d47947 */ /* 0x000fea000383ffff */
.L_x_9578:
        /* <DEDUP_REMOVED lines=8> */
.L_x_9833:
[----:B------:R-:W-:Y:S05]  /*235c0*/  BSYNC B1 ;  /* 0x0000000000017941 */ /* 0x000fea0003800000 */
.L_x_9832:
        /* <DEDUP_REMOVED lines=8> */
.L_x_9834:
[----:B------:R-:W-:Y:S05]  /*23650*/  BRA `(.L_x_9835) ;  /* 0xffffff4000d07947 */ /* 0x000fea000383ffff */
.L_x_9581:
[----:B------:R-:W-:Y:S01]  /*23660*/  BSSY B1, `(.L_x_9836) ;  /* 0x0000008000017945 */ /* 0x000fe20003800000 */
[----:B------:R-:W-:Y:S01]  /*23670*/  IMAD.MOV.U32 R13, RZ, RZ, R4 ;  /* 0x000000ffff0d7224 */ /* 0x000fe200078e0004 */
[----:B---3--:R-:W-:Y:S01]  /*23680*/  MOV R11, 0x181f ;  /* 0x0000181f000b7802 */ /* 0x008fe20000000f00 */
[----:B------:R-:W-:Y:S02]  /*23690*/  IMAD.MOV.U32 R12, RZ, RZ, 0x2 ;  /* 0x00000002ff0c7424 */ /* 0x000fe400078e00ff */
[----:B------:R-:W-:-:S07]  /*236a0*/  IMAD.MOV.U32 R15, RZ, RZ, -0x1 ;  /* 0xffffffffff0f7424 */ /* 0x000fce00078e00ff */
[----:B012-45:R-:W-:Y:S05]  /*236b0*/  WARPSYNC.COLLECTIVE R15, `(.L_x_9837) ;  /* 0x000000000f087348 */ /* 0x037fea0003c00000 */
[----:B--2---:R2:W3:Y:S02]  /*236c0*/  SHFL.IDX P6, R14, R13, R12, R11 ;  /* 0x0000000c0d0e7389 */ /* 0x0044e400000c000b */
[----:B012345:R-:W-:Y:S01]  /*236d0*/  ENDCOLLECTIVE ;  /* 0x000000000000791b */ /* 0x03ffe20003800000 */
.L_x_9837:
[----:B------:R-:W-:Y:S05]  /*236e0*/  BSYNC B1 ;  /* 0x0000000000017941 */ /* 0x000fea0003800000 */
.L_x_9836:
        /* <DEDUP_REMOVED lines=8> */
.L_x_9838:
[----:B------:R-:W-:Y:S05]  /*23770*/  BRA `(.L_x_9839) ;  /* 0xffffff4000d07947 */ /* 0x000fea000383ffff */
.L_x_9584:
[----:B------:R-:W-:Y:S01]  /*23780*/  BSSY B1, `(.L_x_9840) ;  /* 0x0000008000017945 */ /* 0x000fe20003800000 */
[----:B------:R-:W-:Y:S02]  /*23790*/  IMAD.MOV.U32 R13, RZ, RZ, R4 ;  /* 0x000000ffff0d7224 */ /* 0x000fe400078e0004 */
[----:B------:R-:W-:Y:S02]  /*237a0*/  IMAD.MOV.U32 R12, RZ, RZ, 0x3 ;  /* 0x00000003ff0c7424 */ /* 0x000fe400078e00ff */
[----:B---3--:R-:W-:Y:S02]  /*237b0*/  IMAD.MOV.U32 R11, RZ, RZ, 0x181f ;  /* 0x0000181fff0b7424 */ /* 0x008fe400078e00ff */
[----:B------:R-:W-:-:S07]  /*237c0*/  IMAD.MOV.U32 R15, RZ, RZ, -0x1 ;  /* 0xffffffffff0f7424 */ /* 0x000fce00078e00ff */
[----:B012-45:R-:W-:Y:S05]  /*237d0*/  WARPSYNC.COLLECTIVE R15, `(.L_x_9841) ;  /* 0x000000000f087348 */ /* 0x037fea0003c00000 */
[----:B--2---:R2:W3:Y:S02]  /*237e0*/  SHFL.IDX P6, R14, R13, R12, R11 ;  /* 0x0000000c0d0e7389 */ /* 0x0044e400000c000b */
[----:B012345:R-:W-:Y:S01]  /*237f0*/  ENDCOLLECTIVE ;  /* 0x000000000000791b */ /* 0x03ffe20003800000 */
.L_x_9841:
[----:B------:R-:W-:Y:S05]  /*23800*/  BSYNC B1 ;  /* 0x0000000000017941 */ /* 0x000fea0003800000 */
.L_x_9840:
        /* <DEDUP_REMOVED lines=8> */
.L_x_9842:
[----:B------:R-:W-:Y:S05]  /*23890*/  BRA `(.L_x_9843) ;  /* 0xffffff4000d07947 */ /* 0x000fea000383ffff */
.L_x_9586:
[----:B------:R-:W-:Y:S02]  /*238a0*/  IMAD.MOV.U32 R13, RZ, RZ, R4 ;  /* 0x000000ffff0d7224 */ /* 0x000fe400078e0004 */
[----:B------:R-:W-:Y:S02]  /*238b0*/  IMAD.MOV.U32 R12, RZ, RZ, RZ ;  /* 0x000000ffff0c7224 */ /* 0x000fe400078e00ff */
[----:B------:R-:W-:Y:S02]  /*238c0*/  IMAD.MOV.U32 R11, RZ, RZ, 0x1c1f ;  /* 0x00001c1fff0b7424 */ /* 0x000fe400078e00ff */
[----:B------:R-:W-:-:S07]  /*238d0*/  IMAD.MOV.U32 R15, RZ, RZ, -0x1 ;  /* 0xffffffffff0f7424 */ /* 0x000fce00078e00ff */
[----:B------:R-:W-:Y:S05]  /*238e0*/  WARPSYNC.COLLECTIVE R15, `(.L_x_9844) ;  /* 0x000000000f087348 */ /* 0x000fea0003c00000 */
[----:B------:R0:W1:Y:S02]  /*238f0*/  SHFL.IDX P6, R14, R13, R12, R11 ;  /* 0x0000000c0d0e7389 */ /* 0x00006400000c000b */
[----:B01----:R-:W-:Y:S01]  /*23900*/  ENDCOLLECTIVE ;  /* 0x000000000000791b */ /* 0x003fe20003800000 */
.L_x_9844:
[----:B------:R-:W-:Y:S02]  /*23910*/  IMAD.MOV.U32 R13, RZ, RZ, R0 ;  /* 0x000000ffff0d7224 */ /* 0x000fe400078e0000 */
[----:B------:R-:W-:-:S07]  /*23920*/  IMAD.MOV.U32 R3, RZ, RZ, R14 ;  /* 0x000000ffff037224 */ /* 0x000fce00078e000e */
[----:B------:R-:W-:Y:S05]  /*23930*/  WARPSYNC.COLLECTIVE R15, `(.L_x_9845) ;  /* 0x000000000f087348 */ /* 0x000fea0003c00000 */
[----:B------:R0:W1:Y:S02]  /*23940*/  SHFL.IDX P6, R14, R13, R12, R11 ;  /* 0x0000000c0d0e7389 */ /* 0x00006400000c000b */
[----:B01----:R-:W-:Y:S01]  /*23950*/  ENDCOLLECTIVE ;  /* 0x000000000000791b */ /* 0x003fe20003800000 */
.L_x_9845:
[----:B------:R-:W-:Y:S05]  /*23960*/  BRA `(.L_x_9846) ;  /* 0xffffff4400d47947 */ /* 0x000fea000383ffff */
.L_x_9589:
        /* <DEDUP_REMOVED lines=8> */
.L_x_9848:
[----:B------:R-:W-:Y:S05]  /*239f0*/  BSYNC B1 ;  /* 0x0000000000017941 */ /* 0x000fea0003800000 */
.L_x_9847:
        /* <DEDUP_REMOVED lines=8> */
.L_x_9849:
[----:B------:R-:W-:Y:S05]  /*23a80*/  BRA `(.L_x_9850) ;  /* 0xffffff4800b07947 */ /* 0x000fea000383ffff */
.L_x_9593:
[----:B------:R-:W-:Y:S02]  /*23a90*/  IMAD.MOV.U32 R13, RZ, RZ, R4 ;  /* 0x000000ffff0d7224 */ /* 0x000fe400078e0004 */
[----:B------:R-:W-:Y:S02]  /*23aa0*/  IMAD.MOV.U32 R12, RZ, RZ, RZ ;  /* 0x000000ffff0c7224 */ /* 0x000fe400078e00ff */
[----:B------:R-:W-:Y:S02]  /*23ab0*/  IMAD.MOV.U32 R11, RZ, RZ, 0x181f ;  /* 0x0000181fff0b7424 */ /* 0x000fe400078e00ff */
[----:B------:R-:W-:-:S07]  /*23ac0*/  IMAD.MOV.U32 R15, RZ, RZ, -0x1 ;  /* 0xffffffffff0f7424 */ /* 0x000fce00078e00ff */
[----:B0-----:R-:W-:Y:S05]  /*23ad0*/  WARPSYNC.COLLECTIVE R15, `(.L_x_9851) ;  /* 0x000000000f087348 */ /* 0x001fea0003c00000 */
[----:B------:R1:W2:Y:S02]  /*23ae0*/  SHFL.IDX P6, R14, R13, R12, R11 ;  /* 0x0000000c0d0e7389 */ /* 0x0002a400000c000b */
[----:B012---:R-:W-:Y:S01]  /*23af0*/  ENDCOLLECTIVE ;  /* 0x000000000000791b */ /* 0x007fe20003800000 */
.L_x_9851:
[----:B------:R-:W-:Y:S01]  /*23b00*/  IMAD.MOV.U32 R13, RZ, RZ, R0 ;  /* 0x000000ffff0d7224 */ /* 0x000fe200078e0000 */
[----:B------:R-:W-:-:S07]  /*23b10*/  MOV R3, R14 ;  /* 0x0000000e00037202 */ /* 0x000fce0000000f00 */
[----:B------:R-:W-:Y:S05]  /*23b20*/  WARPSYNC.COLLECTIVE R15, `(.L_x_9852) ;  /* 0x000000000f087348 */ /* 0x000fea0003c00000 */
[----:B------:R0:W1:Y:S02]  /*23b30*/  SHFL.IDX P6, R14, R13, R12, R11 ;  /* 0x0000000c0d0e7389 */ /* 0x00006400000c000b */
[----:B01----:R-:W-:Y:S01]  /*23b40*/  ENDCOLLECTIVE ;  /* 0x000000000000791b */ /* 0x003fe20003800000 */
.L_x_9852:
[----:B------:R-:W-:Y:S05]  /*23b50*/  BRA `(.L_x_9853) ;  /* 0xffffff5400887947 */ /* 0x000fea000383ffff */
.L_x_9596:
[----:B------:R-:W-:Y:S01]  /*23b60*/  BSSY B1, `(.L_x_9854) ;  /* 0x0000008000017945 */ /* 0x000fe20003800000 */
[----:B------:R-:W-:Y:S02]  /*23b70*/  IMAD.MOV.U32 R13, RZ, RZ, R4 ;  /* 0x000000ffff0d7224 */ /* 0x000fe400078e0004 */
[----:B------:R-:W-:Y:S02]  /*23b80*/  IMAD.MOV.U32 R12, RZ, RZ, 0x1 ;  /* 0x00000001ff0c7424 */ /* 0x000fe400078e00ff */
[----:B------:R-:W-:Y:S02]  /*23b90*/  IMAD.MOV.U32 R11, RZ, RZ, 0x181f ;  /* 0x0000181fff0b7424 */ /* 0x000fe400078e00ff */
[----:B----4-:R-:W-:-:S07]  /*23ba0*/  IMAD.MOV.U32 R15, RZ, RZ, -0x1 ;  /* 0xffffffffff0f7424 */ /* 0x010fce00078e00ff */
[----:B0123--:R-:W-:Y:S05]  /*23bb0*/  WARPSYNC.COLLECTIVE R15, `(.L_x_9855) ;  /* 0x000000000f087348 */ /* 0x00ffea0003c00000 */
[----:B---3--:R3:W4:Y:S02]  /*23bc0*/  SHFL.IDX P6, R14, R13, R12, R11 ;  /* 0x0000000c0d0e7389 */ /* 0x00872400000c000b */
[----:B01234-:R-:W-:Y:S01]  /*23bd0*/  ENDCOLLECTIVE ;  /* 0x000000000000791b */ /* 0x01ffe20003800000 */
.L_x_9855:
[----:B------:R-:W-:Y:S05]  /*23be0*/  BSYNC B1 ;  /* 0x0000000000017941 */ /* 0x000fea0003800000 */
.L_x_9854:
        /* <DEDUP_REMOVED lines=8> */
.L_x_9856:
[----:B------:R-:W-:Y:S05]  /*23c70*/  BRA `(.L_x_9857) ;  /* 0xffffff5400887947 */ /* 0x000fea000383ffff */
.L_x_9599:
        /* <DEDUP_REMOVED lines=8> */
.L_x_9859:
[----:B------:R-:W-:Y:S05]  /*23d00*/  BSYNC B1 ;  /* 0x0000000000017941 */ /* 0x000fea0003800000 */
.L_x_9858:
        /* <DEDUP_REMOVED lines=8> */
.L_x_9860:
[----:B------:R-:W-:Y:S05]  /*23d90*/  BRA `(.L_x_9861) ;  /* 0xffffff5400887947 */ /* 0x000fea000383ffff */
.L_x_9602:
        /* <DEDUP_REMOVED lines=8> */
.L_x_9863:
[----:B------:R-:W-:Y:S05]  /*23e20*/  BSYNC B1 ;  /* 0x0000000000017941 */ /* 0x000fea0003800000 */
.L_x_9862:
        /* <DEDUP_REMOVED lines=8> */
.L_x_9864:
[----:B------:R-:W-:Y:S05]  /*23eb0*/  BRA `(.L_x_9865) ;  /* 0xffffff5400887947 */ /* 0x000fea000383ffff */
.L_x_9621:
[----:B------:R-:W0:Y:S01]  /*23ec0*/  S2R R8, SR_TID.X ;  /* 0x0000000000087919 */ /* 0x000e220000002100 */
[----:B------:R-:W-:Y:S01]  /*23ed0*/  BSSY B1, `(.L_x_9866) ;  /* 0x000000a000017945 */ /* 0x000fe20003800000 */
[----:B-1----:R-:W-:Y:S02]  /*23ee0*/  IMAD.MOV.U32 R12, RZ, RZ, RZ ;  /* 0x000000ffff0c7224 */ /* 0x002fe400078e00ff */
        /* <DEDUP_REMOVED lines=8> */
.L_x_9867:
[----:B------:R-:W-:Y:S05]  /*23f70*/  BSYNC B1 ;  /* 0x0000000000017941 */ /* 0x000fea0003800000 */
.L_x_9866:
[----:B------:R-:W-:Y:S05]  /*23f80*/  BRA `(.L_x_9868) ;  /* 0xffffff7000747947 */ /* 0x000fea000383ffff */
.L_x_9623:
[----:B------:R-:W-:Y:S01]  /*23f90*/  BSSY B1, `(.L_x_9869) ;  /* 0x0000006000017945 */ /* 0x000fe20003800000 */
[----:B------:R-:W-:-:S07]  /*23fa0*/  IMAD.MOV.U32 R15, RZ, RZ, -0x1 ;  /* 0xffffffffff0f7424 */ /* 0x000fce00078e00ff */
[----:B01----:R-:W-:Y:S05]  /*23fb0*/  WARPSYNC.COLLECTIVE R15, `(.L_x_9870) ;  /* 0x000000000f0c7348 */ /* 0x003fea0003c00000 */
[----:B------:R-:W-:Y:S02]  /*23fc0*/  ELECT P6, UR62, PT ;  /* 0x00000000003e782f */ /* 0x000fe400038c0000 */
[----:B------:R-:W-:Y:S01]  /*23fd0*/  MOV R14, UR62 ;  /* 0x0000003e000e7c02 */ /* 0x000fe20008000f00 */
[----:B01----:R-:W-:Y:S10]  /*23fe0*/  ENDCOLLECTIVE ;  /* 0x000000000000791b */ /* 0x003ff40003800000 */
.L_x_9870:
[----:B------:R-:W-:Y:S05]  /*23ff0*/  BSYNC B1 ;  /* 0x0000000000017941 */ /* 0x000fea0003800000 */
.L_x_9869:
[----:B------:R-:W-:Y:S05]  /*24000*/  BRA `(.L_x_9622) ;  /* 0xffffff70006c7947 */ /* 0x000fea000383ffff */
.L_x_9625:
[----:B0-----:R0:W2:Y:S02]  /*24010*/  SYNCS.PHASECHK.TRANS64.TRYWAIT P0, [R22+URZ+0x28820], R8 ;  /* 0x02882008160075a7 */ /* 0x0010a4000800017f */
[----:B--2---:R-:W-:Y:S05]  /*24020*/  @!P0 NANOSLEEP.SYNCS 0x989680 ;  /* 0x009896800000895d */ /* 0x004fea0003900000 */
[----:B------:R-:W2:Y:S02]  /*24030*/  @!P0 SYNCS.PHASECHK.TRANS64 P0, [R22+URZ+0x28820], R8 ;  /* 0x02882008160085a7 */ /* 0x000ea4000800007f */
[----:B--2---:R-:W-:Y:S05]  /*24040*/  @!P0 BRA `(.L_x_9625) ;  /* 0xfffffffc00f08947 */ /* 0x004fea000383ffff */
[----:B------:R-:W-:Y:S05]  /*24050*/  BRA `(.L_x_9871) ;  /* 0xffffff70007c7947 */ /* 0x000fea000383ffff */
.L_x_9629:
[----:B0-----:R0:W2:Y:S02]  /*24060*/  SYNCS.PHASECHK.TRANS64.TRYWAIT P0, [R8+URZ+0x288a0], R9 ;  /* 0x0288a009080075a7 */ /* 0x0010a4000800017f */
[----:B--2---:R-:W-:Y:S05]  /*24070*/  @!P0 NANOSLEEP.SYNCS 0x989680 ;  /* 0x009896800000895d */ /* 0x004fea0003900000 */
[----:B------:R-:W2:Y:S02]  /*24080*/  @!P0 SYNCS.PHASECHK.TRANS64 P0, [R8+URZ+0x288a0], R9 ;  /* 0x0288a009080085a7 */ /* 0x000ea4000800007f */
[----:B--2---:R-:W-:Y:S05]  /*24090*/  @!P0 BRA `(.L_x_9629) ;  /* 0xfffffffc00f08947 */ /* 0x004fea000383ffff */
[----:B------:R-:W-:Y:S05]  /*240a0*/  BRA `(.L_x_9872) ;  /* 0xffffff7000947947 */ /* 0x000fea000383ffff */
.L_x_9635:
[----:B-1----:R1:W2:Y:S02]  /*240b0*/  SYNCS.PHASECHK.TRANS64.TRYWAIT P0, [R8+URZ+0x288c0], R9 ;  /* 0x0288c009080075a7 */ /* 0x0022a4000800017f */
[----:B--2---:R-:W-:Y:S05]  /*240c0*/  @!P0 NANOSLEEP.SYNCS 0x989680 ;  /* 0x009896800000895d */ /* 0x004fea0003900000 */
[----:B------:R-:W2:Y:S02]  /*240d0*/  @!P0 SYNCS.PHASECHK.TRANS64 P0, [R8+URZ+0x288c0], R9 ;  /* 0x0288c009080085a7 */ /* 0x000ea4000800007f */
[----:B--2---:R-:W-:Y:S05]  /*240e0*/  @!P0 BRA `(.L_x_9635) ;  /* 0xfffffffc00f08947 */ /* 0x004fea000383ffff */
[----:B------:R-:W-:Y:S05]  /*240f0*/  BRA `(.L_x_9873) ;  /* 0xffffff7400547947 */ /* 0x000fea000383ffff */
.L_x_9643:
[----:B-1----:R1:W2:Y:S02]  /*24100*/  SYNCS.PHASECHK.TRANS64.TRYWAIT P1, [R11+URZ+0x288a0], R10 ;  /* 0x0288a00a0b0075a7 */ /* 0x0022a4000802017f */
[----:B--2---:R-:W-:Y:S05]  /*24110*/  @!P1 NANOSLEEP.SYNCS 0x989680 ;  /* 0x009896800000995d */ /* 0x004fea0003900000 */
[----:B------:R-:W2:Y:S02]  /*24120*/  @!P1 SYNCS.PHASECHK.TRANS64 P1, [R11+URZ+0x288a0], R10 ;  /* 0x0288a00a0b0095a7 */ /* 0x000ea4000802007f */
[----:B--2---:R-:W-:Y:S05]  /*24130*/  @!P1 BRA `(.L_x_9643) ;  /* 0xfffffffc00f09947 */ /* 0x004fea000383ffff */
[----:B------:R-:W-:Y:S05]  /*24140*/  BRA `(.L_x_9874) ;  /* 0xffffff7800507947 */ /* 0x000fea000383ffff */
.L_x_9649:
[----:B0-----:R0:W2:Y:S02]  /*24150*/  SYNCS.PHASECHK.TRANS64.TRYWAIT P1, [R11+URZ+0x288c0], R10 ;  /* 0x0288c00a0b0075a7 */ /* 0x0010a4000802017f */
[----:B--2---:R-:W-:Y:S05]  /*24160*/  @!P1 NANOSLEEP.SYNCS 0x989680 ;  /* 0x009896800000995d */ /* 0x004fea0003900000 */
[----:B------:R-:W2:Y:S02]  /*24170*/  @!P1 SYNCS.PHASECHK.TRANS64 P1, [R11+URZ+0x288c0], R10 ;  /* 0x0288c00a0b0095a7 */ /* 0x000ea4000802007f */
[----:B--2---:R-:W-:Y:S05]  /*24180*/  @!P1 BRA `(.L_x_9649) ;  /* 0xfffffffc00f09947 */ /* 0x004fea000383ffff */
[----:B------:R-:W-:Y:S05]  /*24190*/  BRA `(.L_x_9875) ;  /* 0xffffff7c00087947 */ /* 0x000fea000383ffff */
.L_x_9665:
[----:B------:R-:W0:Y:S01]  /*241a0*/  S2R R9, SR_TID.X ;  /* 0x0000000000097919 */ /* 0x000e220000002100 */
[----:B------:R-:W-:Y:S01]  /*241b0*/  BSSY B0, `(.L_x_9876) ;  /* 0x000000a000007945 */ /* 0x000fe20003800000 */
[----:B------:R-:W-:Y:S01]  /*241c0*/  MOV R12, RZ ;  /* 0x000000ff000c7202 */ /* 0x000fe20000000f00 */
        /* <DEDUP_REMOVED lines=8> */
.L_x_9877:
[----:B------:R-:W-:Y:S05]  /*24250*/  BSYNC B0 ;  /* 0x0000000000007941 */ /* 0x000fea0003800000 */
.L_x_9876:
[----:B------:R-:W-:Y:S05]  /*24260*/  BRA `(.L_x_9878) ;  /* 0xffffff8800887947 */ /* 0x000fea000383ffff */
.L_x_9668:
[----:B0-----:R0:W1:Y:S02]  /*24270*/  SYNCS.PHASECHK.TRANS64.TRYWAIT P0, [R7+URZ+0x28840], R2 ;  /* 0x02884002070075a7 */ /* 0x001064000800017f */
[----:B-1----:R-:W-:Y:S05]  /*24280*/  @!P0 NANOSLEEP.SYNCS 0x989680 ;  /* 0x009896800000895d */ /* 0x002fea0003900000 */
[----:B------:R-:W1:Y:S02]  /*24290*/  @!P0 SYNCS.PHASECHK.TRANS64 P0, [R7+URZ+0x28840], R2 ;  /* 0x02884002070085a7 */ /* 0x000e64000800007f */
[----:B-1----:R-:W-:Y:S05]  /*242a0*/  @!P0 BRA `(.L_x_9668) ;  /* 0xfffffffc00f08947 */ /* 0x002fea000383ffff */
[----:B------:R-:W-:Y:S05]  /*242b0*/  BRA `(.L_x_9879) ;  /* 0xffffff8800d87947 */ /* 0x000fea000383ffff */
.L_x_9669:
        /* <DEDUP_REMOVED lines=8> */
.L_x_9881:
[----:B------:R-:W-:Y:S05]  /*24340*/  BSYNC B0 ;  /* 0x0000000000007941 */ /* 0x000fea0003800000 */
.L_x_9880:
        /* <DEDUP_REMOVED lines=9> */
.L_x_9882:
[----:B------:R-:W-:Y:S02]  /*243e0*/  IMAD.MOV.U32 R13, RZ, RZ, R0 ;  /* 0x000000ffff0d7224 */ /* 0x000fe400078e0000 */
[----:B------:R-:W-:Y:S02]  /*243f0*/  IMAD.MOV.U32 R12, RZ, RZ, 0x1 ;  /* 0x00000001ff0c7424 */ /* 0x000fe400078e00ff */
[----:B------:R-:W-:-:S07]  /*24400*/  IMAD.MOV.U32 R3, RZ, RZ, R14 ;  /* 0x000000ffff037224 */ /* 0x000fce00078e000e */
[----:B------:R-:W-:Y:S05]  /*24410*/  WARPSYNC.COLLECTIVE R15, `(.L_x_9883) ;  /* 0x000000000f087348 */ /* 0x000fea0003c00000 */
[----:B------:R0:W1:Y:S02]  /*24420*/  SHFL.IDX P6, R14, R13, R12, R11 ;  /* 0x0000000c0d0e7389 */ /* 0x00006400000c000b */
[----:B01----:R-:W-:Y:S01]  /*24430*/  ENDCOLLECTIVE ;  /* 0x000000000000791b */ /* 0x003fe20003800000 */
.L_x_9883:
        /* <DEDUP_REMOVED lines=16> */
.L_x_9884:
[----:B------:R-:W-:Y:S02]  /*24540*/  @P0 IMAD R8, R5, 0x2, R22 ;  /* 0x0000000205080824 */ /* 0x000fe400078e0216 */
[----:B------:R-:W-:Y:S02]  /*24550*/  IMAD.MOV.U32 R13, RZ, RZ, R0 ;  /* 0x000000ffff0d7224 */ /* 0x000fe400078e0000 */
[----:B------:R-:W-:Y:S02]  /*24560*/  IMAD.MOV.U32 R12, RZ, RZ, 0x2 ;  /* 0x00000002ff0c7424 */ /* 0x000fe400078e00ff */
[----:B------:R-:W-:-:S07]  /*24570*/  IMAD.MOV.U32 R3, RZ, RZ, R14 ;  /* 0x000000ffff037224 */ /* 0x000fce00078e000e */
[----:B------:R-:W-:Y:S05]  /*24580*/  WARPSYNC.COLLECTIVE R15, `(.L_x_9885) ;  /* 0x000000000f087348 */ /* 0x000fea0003c00000 */
[----:B------:R0:W1:Y:S02]  /*24590*/  SHFL.IDX P6, R14, R13, R12, R11 ;  /* 0x0000000c0d0e7389 */ /* 0x00006400000c000b */
[----:B01----:R-:W-:Y:S01]  /*245a0*/  ENDCOLLECTIVE ;  /* 0x000000000000791b */ /* 0x003fe20003800000 */
.L_x_9885:
        /* <DEDUP_REMOVED lines=16> */
.L_x_9886:
[----:B------:R-:W-:Y:S02]  /*246b0*/  @P0 IMAD R8, R5, 0x2, R22 ;  /* 0x0000000205080824 */ /* 0x000fe400078e0216 */
[----:B------:R-:W-:Y:S02]  /*246c0*/  IMAD.MOV.U32 R13, RZ, RZ, R0 ;  /* 0x000000ffff0d7224 */ /* 0x000fe400078e0000 */
[----:B------:R-:W-:Y:S02]  /*246d0*/  IMAD.MOV.U32 R12, RZ, RZ, 0x3 ;  /* 0x00000003ff0c7424 */ /* 0x000fe400078e00ff */
[----:B------:R-:W-:-:S07]  /*246e0*/  IMAD.MOV.U32 R3, RZ, RZ, R14 ;  /* 0x000000ffff037224 */ /* 0x000fce00078e000e */
[----:B------:R-:W-:Y:S05]  /*246f0*/  WARPSYNC.COLLECTIVE R15, `(.L_x_9887) ;  /* 0x000000000f087348 */ /* 0x000fea0003c00000 */
[----:B------:R0:W1:Y:S02]  /*24700*/  SHFL.IDX P6, R14, R13, R12, R11 ;  /* 0x0000000c0d0e7389 */ /* 0x00006400000c000b */
[----:B01----:R-:W-:Y:S01]  /*24710*/  ENDCOLLECTIVE ;  /* 0x000000000000791b */ /* 0x003fe20003800000 */
.L_x_9887:
        /* <DEDUP_REMOVED lines=16> */
.L_x_9888:
[----:B------:R-:W-:Y:S01]  /*24820*/  @P0 LEA R8, R5, R22, 0x1 ;  /* 0x0000001605080211 */ /* 0x000fe200078e08ff */
[----:B------:R-:W-:Y:S02]  /*24830*/  IMAD.MOV.U32 R13, RZ, RZ, R0 ;  /* 0x000000ffff0d7224 */ /* 0x000fe400078e0000 */
[----:B------:R-:W-:Y:S02]  /*24840*/  IMAD.MOV.U32 R12, RZ, RZ, 0x4 ;  /* 0x00000004ff0c7424 */ /* 0x000fe400078e00ff */
[----:B------:R-:W-:-:S07]  /*24850*/  IMAD.MOV.U32 R3, RZ, RZ, R14 ;  /* 0x000000ffff037224 */ /* 0x000fce00078e000e */
[----:B------:R-:W-:Y:S05]  /*24860*/  WARPSYNC.COLLECTIVE R15, `(.L_x_9889) ;  /* 0x000000000f087348 */ /* 0x000fea0003c00000 */
[----:B------:R0:W1:Y:S02]  /*24870*/  SHFL.IDX P6, R14, R13, R12, R11 ;  /* 0x0000000c0d0e7389 */ /* 0x00006400000c000b */
[----:B01----:R-:W-:Y:S01]  /*24880*/  ENDCOLLECTIVE ;  /* 0x000000000000791b */ /* 0x003fe20003800000 */
.L_x_9889:
        /* <DEDUP_REMOVED lines=16> */
.L_x_9890:
[----:B------:R-:W-:Y:S02]  /*24990*/  @P0 IMAD R8, R5, 0x2, R22 ;  /* 0x0000000205080824 */ /* 0x000fe400078e0216 */
[----:B------:R-:W-:Y:S02]  /*249a0*/  IMAD.MOV.U32 R13, RZ, RZ, R0 ;  /* 0x000000ffff0d7224 */ /* 0x000fe400078e0000 */
[----:B------:R-:W-:Y:S02]  /*249b0*/  IMAD.MOV.U32 R12, RZ, RZ, 0x5 ;  /* 0x00000005ff0c7424 */ /* 0x000fe400078e00ff */
[----:B------:R-:W-:-:S07]  /*249c0*/  IMAD.MOV.U32 R3, RZ, RZ, R14 ;  /* 0x000000ffff037224 */ /* 0x000fce00078e000e */
[----:B------:R-:W-:Y:S05]  /*249d0*/  WARPSYNC.COLLECTIVE R15, `(.L_x_9891) ;  /* 0x000000000f087348 */ /* 0x000fea0003c00000 */
[----:B------:R0:W1:Y:S02]  /*249e0*/  SHFL.IDX P6, R14, R13, R12, R11 ;  /* 0x0000000c0d0e7389 */ /* 0x00006400000c000b */
[----:B01----:R-:W-:Y:S01]  /*249f0*/  ENDCOLLECTIVE ;  /* 0x000000000000791b */ /* 0x003fe20003800000 */
.L_x_9891:
        /* <DEDUP_REMOVED lines=16> */
.L_x_9892:
[----:B------:R-:W-:Y:S02]  /*24b00*/  @P0 IMAD R8, R5, 0x2, R22 ;  /* 0x0000000205080824 */ /* 0x000fe400078e0216 */
[----:B------:R-:W-:Y:S02]  /*24b10*/  IMAD.MOV.U32 R13, RZ, RZ, R0 ;  /* 0x000000ffff0d7224 */ /* 0x000fe400078e0000 */
[----:B------:R-:W-:Y:S02]  /*24b20*/  IMAD.MOV.U32 R12, RZ, RZ, 0x6 ;  /* 0x00000006ff0c7424 */ /* 0x000fe400078e00ff */
[----:B------:R-:W-:-:S07]  /*24b30*/  IMAD.MOV.U32 R3, RZ, RZ, R14 ;  /* 0x000000ffff037224 */ /* 0x000fce00078e000e */
[----:B------:R-:W-:Y:S05]  /*24b40*/  WARPSYNC.COLLECTIVE R15, `(.L_x_9893) ;  /* 0x000000000f087348 */ /* 0x000fea0003c00000 */
[----:B------:R0:W1:Y:S02]  /*24b50*/  SHFL.IDX P6, R14, R13, R12, R11 ;  /* 0x0000000c0d0e7389 */ /* 0x00006400000c000b */
[----:B01----:R-:W-:Y:S01]  /*24b60*/  ENDCOLLECTIVE ;  /* 0x000000000000791b */ /* 0x003fe20003800000 */
.L_x_9893:
        /* <DEDUP_REMOVED lines=16> */
.L_x_9894:
[----:B------:R-:W-:Y:S02]  /*24c70*/  @P0 IMAD R8, R5, 0x2, R22 ;  /* 0x0000000205080824 */ /* 0x000fe400078e0216 */
[----:B------:R-:W-:Y:S02]  /*24c80*/  IMAD.MOV.U32 R13, RZ, RZ, R0 ;  /* 0x000000ffff0d7224 */ /* 0x000fe400078e0000 */
[----:B------:R-:W-:Y:S02]  /*24c90*/  IMAD.MOV.U32 R12, RZ, RZ, 0x7 ;  /* 0x00000007ff0c7424 */ /* 0x000fe400078e00ff */
[----:B------:R-:W-:-:S07]  /*24ca0*/  IMAD.MOV.U32 R3, RZ, RZ, R14 ;  /* 0x000000ffff037224 */ /* 0x000fce00078e000e */
[----:B------:R-:W-:Y:S05]  /*24cb0*/  WARPSYNC.COLLECTIVE R15, `(.L_x_9895) ;  /* 0x000000000f087348 */ /* 0x000fea0003c00000 */
[----:B------:R0:W1:Y:S02]  /*24cc0*/  SHFL.IDX P6, R14, R13, R12, R11 ;  /* 0x0000000c0d0e7389 */ /* 0x00006400000c000b */
[----:B01----:R-:W-:Y:S01]  /*24cd0*/  ENDCOLLECTIVE ;  /* 0x000000000000791b */ /* 0x003fe20003800000 */
.L_x_9895:
        /* <DEDUP_REMOVED lines=10> */
.L_x_9896:
[----:B------:R-:W-:Y:S01]  /*24d80*/  @!PT LDS RZ, [RZ] ;  /* 0x00000000fffff984 */ /* 0x000fe20000000800 */
[----:B------:R-:W-:Y:S01]  /*24d90*/  @!PT LDS RZ, [RZ] ;  /* 0x00000000fffff984 */ /* 0x000fe20000000800 */
[----:B------:R-:W-:Y:S01]  /*24da0*/  @!PT LDS RZ, [RZ] ;  /* 0x00000000fffff984 */ /* 0x000fe20000000800 */
[----:B------:R-:W-:Y:S04]  /*24db0*/  @P0 LDGSTS.E.BYPASS.LTC128B.128 [R8+0x1b400], desc[UR42][R2.64], !P3 ;  /* 0x1b40000002080fae */ /* 0x000fe8000d901d6a */
[----:B------:R0:W-:Y:S02]  /*24dc0*/  @P0 LDGSTS.E.BYPASS.LTC128B.128 [R8+0x1f400], desc[UR42][R2.64+0x80], !P2 ;  /* 0x1f40008002080fae */ /* 0x0001e4000d101d6a */
[----:B0-----:R-:W-:Y:S01]  /*24dd0*/  IMAD.MOV.U32 R2, RZ, RZ, R14 ;  /* 0x000000ffff027224 */ /* 0x001fe200078e000e */
[----:B------:R-:W-:Y:S06]  /*24de0*/  BRA `(.L_x_9897) ;  /* 0xffffff8400b47947 */ /* 0x000fec000383ffff */
.L_x_9674:
        /* <DEDUP_REMOVED lines=9> */
.L_x_9898:
[C---:B------:R-:W-:Y:S01]  /*24e80*/  VIADD R6, R17.reuse, 0x10 ;  /* 0x0000001011067836 */ /* 0x040fe20000000000 */
[----:B------:R-:W-:Y:S01]  /*24e90*/  ISETP.GE.AND P3, PT, R17, R5, PT ;  /* 0x000000051100720c */ /* 0x000fe20003f66270 */
[----:B------:R-:W-:Y:S02]  /*24ea0*/  IMAD.MOV.U32 R13, RZ, RZ, R0 ;  /* 0x000000ffff0d7224 */ /* 0x000fe400078e0000 */
[----:B------:R-:W-:-:S10]  /*24eb0*/  IMAD.MOV.U32 R2, RZ, RZ, R14 ;  /* 0x000000ffff027224 */ /* 0x000fd400078e000e */
[----:B------:R-:W-:Y:S05]  /*24ec0*/  WARPSYNC.COLLECTIVE R15, `(.L_x_9899) ;  /* 0x000000000f087348 */ /* 0x000fea0003c00000 */
[----:B------:R0:W1:Y:S02]  /*24ed0*/  SHFL.IDX P6, R14, R13, R12, R11 ;  /* 0x0000000c0d0e7389 */ /* 0x00006400000c000b */
[----:B01----:R-:W-:Y:S01]  /*24ee0*/  ENDCOLLECTIVE ;  /* 0x000000000000791b */ /* 0x003fe20003800000 */
.L_x_9899:
        /* <DEDUP_REMOVED lines=8> */
.L_x_9900:
        /* <DEDUP_REMOVED lines=12> */
.L_x_9901:
        /* <DEDUP_REMOVED lines=8> */
.L_x_9902:
        /* <DEDUP_REMOVED lines=13> */
.L_x_9903:
        /* <DEDUP_REMOVED lines=8> */
.L_x_9904:
        /* <DEDUP_REMOVED lines=13> */
.L_x_9905:
        /* <DEDUP_REMOVED lines=8> */
.L_x_9906:
        /* <DEDUP_REMOVED lines=13> */
.L_x_9907:
        /* <DEDUP_REMOVED lines=8> */
.L_x_9908:
        /* <DEDUP_REMOVED lines=13> */
.L_x_9909:
        /* <DEDUP_REMOVED lines=8> */
.L_x_9910:
        /* <DEDUP_REMOVED lines=12> */
.L_x_9911:
        /* <DEDUP_REMOVED lines=8> */
.L_x_9912:
        /* <DEDUP_REMOVED lines=11> */
.L_x_9913:
[----:B------:R-:W-:Y:S05]  /*257e0*/  BRA `(.L_x_9914) ;  /* 0xffffff8800247947 */ /* 0x000fea000383ffff */
.L_x_9679:
[----:B0-----:R0:W1:Y:S02]  /*257f0*/  SYNCS.PHASECHK.TRANS64.TRYWAIT P0, [R22+URZ+0x28820], R3 ;  /* 0x02882003160075a7 */ /* 0x001064000800017f */
[----:B-1----:R-:W-:Y:S05]  /*25800*/  @!P0 NANOSLEEP.SYNCS 0x989680 ;  /* 0x009896800000895d */ /* 0x002fea0003900000 */
[----:B------:R-:W1:Y:S02]  /*25810*/  @!P0 SYNCS.PHASECHK.TRANS64 P0, [R22+URZ+0x28820], R3 ;  /* 0x02882003160085a7 */ /* 0x000e64000800007f */
[----:B-1----:R-:W-:Y:S05]  /*25820*/  @!P0 BRA `(.L_x_9679) ;  /* 0xfffffffc00f08947 */ /* 0x002fea000383ffff */
[----:B------:R-:W-:Y:S05]  /*25830*/  BRA `(.L_x_9915) ;  /* 0xffffff88009c7947 */ /* 0x000fea000383ffff */
.L_x_9684:
[----:B0-----:R0:W1:Y:S02]  /*25840*/  SYNCS.PHASECHK.TRANS64.TRYWAIT P0, [R6+URZ+0x28840], R3 ;  /* 0x02884003060075a7 */ /* 0x001064000800017f */
[----:B-1----:R-:W-:Y:S05]  /*25850*/  @!P0 NANOSLEEP.SYNCS 0x989680 ;  /* 0x009896800000895d */ /* 0x002fea0003900000 */
[----:B------:R-:W1:Y:S02]  /*25860*/  @!P0 SYNCS.PHASECHK.TRANS64 P0, [R6+URZ+0x28840], R3 ;  /* 0x02884003060085a7 */ /* 0x000e64000800007f */
[----:B-1----:R-:W-:Y:S05]  /*25870*/  @!P0 BRA `(.L_x_9684) ;  /* 0xfffffffc00f08947 */ /* 0x002fea000383ffff */
[----:B------:R-:W-:Y:S05]  /*25880*/  BRA `(.L_x_9916) ;  /* 0xffffff8c00647947 */ /* 0x000fea000383ffff */
.L_x_9685:
        /* <DEDUP_REMOVED lines=8> */
.L_x_9918:
[----:B------:R-:W-:Y:S05]  /*25910*/  BSYNC B1 ;  /* 0x0000000000017941 */ /* 0x000fea0003800000 */
.L_x_9917:
        /* <DEDUP_REMOVED lines=9> */
.L_x_9919:
[----:B------:R-:W-:Y:S02]  /*259b0*/  IMAD R8, R8, 0x2, R22 ;  /* 0x0000000208087824 */ /* 0x000fe400078e0216 */
[----:B------:R-:W-:Y:S02]  /*259c0*/  IMAD.MOV.U32 R13, RZ, RZ, R9 ;  /* 0x000000ffff0d7224 */ /* 0x000fe400078e0009 */
[----:B------:R-:W-:Y:S02]  /*259d0*/  IMAD.MOV.U32 R12, RZ, RZ, 0x1 ;  /* 0x00000001ff0c7424 */ /* 0x000fe400078e00ff */
[----:B------:R-:W-:-:S07]  /*259e0*/  IMAD.MOV.U32 R2, RZ, RZ, R14 ;  /* 0x000000ffff027224 */ /* 0x000fce00078e000e */
[----:B------:R-:W-:Y:S05]  /*259f0*/  WARPSYNC.COLLECTIVE R15, `(.L_x_9920) ;  /* 0x000000000f087348 */ /* 0x000fea0003c00000 */
[----:B------:R0:W1:Y:S02]  /*25a00*/  SHFL.IDX P6, R14, R13, R12, R11 ;  /* 0x0000000c0d0e7389 */ /* 0x00006400000c000b */
[----:B01----:R-:W-:Y:S01]  /*25a10*/  ENDCOLLECTIVE ;  /* 0x000000000000791b */ /* 0x003fe20003800000 */
.L_x_9920:
        /* <DEDUP_REMOVED lines=12> */
.L_x_9921:
[----:B------:R-:W-:Y:S02]  /*25ae0*/  IMAD.MOV.U32 R13, RZ, RZ, R9 ;  /* 0x000000ffff0d7224 */ /* 0x000fe400078e0009 */
[----:B------:R-:W-:Y:S01]  /*25af0*/  IMAD.MOV.U32 R12, RZ, RZ, 0x2 ;  /* 0x00000002ff0c7424 */ /* 0x000fe200078e00ff */
[----:B------:R-:W-:-:S07]  /*25b00*/  MOV R2, R14 ;  /* 0x0000000e00027202 */ /* 0x000fce0000000f00 */
[----:B------:R-:W-:Y:S05]  /*25b10*/  WARPSYNC.COLLECTIVE R15, `(.L_x_9922) ;  /* 0x000000000f087348 */ /* 0x000fea0003c00000 */
[----:B------:R0:W1:Y:S02]  /*25b20*/  SHFL.IDX P6, R14, R13, R12, R11 ;  /* 0x0000000c0d0e7389 */ /* 0x00006400000c000b */
[----:B01----:R-:W-:Y:S01]  /*25b30*/  ENDCOLLECTIVE ;  /* 0x000000000000791b */ /* 0x003fe20003800000 */
.L_x_9922:
        /* <DEDUP_REMOVED lines=12> */
.L_x_9923:
[----:B------:R-:W-:Y:S02]  /*25c00*/  IMAD.MOV.U32 R13, RZ, RZ, R9 ;  /* 0x000000ffff0d7224 */ /* 0x000fe400078e0009 */
[----:B------:R-:W-:Y:S02]  /*25c10*/  IMAD.MOV.U32 R12, RZ, RZ, 0x3 ;  /* 0x00000003ff0c7424 */ /* 0x000fe400078e00ff */
[----:B------:R-:W-:-:S07]  /*25c20*/  IMAD.MOV.U32 R2, RZ, RZ, R14 ;  /* 0x000000ffff027224 */ /* 0x000fce00078e000e */
[----:B------:R-:W-:Y:S05]  /*25c30*/  WARPSYNC.COLLECTIVE R15, `(.L_x_9924) ;  /* 0x000000000f087348 */ /* 0x000fea0003c00000 */
[----:B------:R0:W1:Y:S02]  /*25c40*/  SHFL.IDX P6, R14, R13, R12, R11 ;  /* 0x0000000c0d0e7389 */ /* 0x00006400000c000b */
[----:B01----:R-:W-:Y:S01]  /*25c50*/  ENDCOLLECTIVE ;  /* 0x000000000000791b */ /* 0x003fe20003800000 */
.L_x_9924:
        /* <DEDUP_REMOVED lines=12> */
.L_x_9925:
[----:B------:R-:W-:Y:S02]  /*25d20*/  IMAD.MOV.U32 R13, RZ, RZ, R9 ;  /* 0x000000ffff0d7224 */ /* 0x000fe400078e0009 */
[----:B------:R-:W-:Y:S02]  /*25d30*/  IMAD.MOV.U32 R12, RZ, RZ, 0x4 ;  /* 0x00000004ff0c7424 */ /* 0x000fe400078e00ff */
[----:B------:R-:W-:-:S07]  /*25d40*/  IMAD.MOV.U32 R2, RZ, RZ, R14 ;  /* 0x000000ffff027224 */ /* 0x000fce00078e000e */
[----:B------:R-:W-:Y:S05]  /*25d50*/  WARPSYNC.COLLECTIVE R15, `(.L_x_9926) ;  /* 0x000000000f087348 */ /* 0x000fea0003c00000 */
[----:B------:R0:W1:Y:S02]  /*25d60*/  SHFL.IDX P6, R14, R13, R12, R11 ;  /* 0x0000000c0d0e7389 */ /* 0x00006400000c000b */
[----:B01----:R-:W-:Y:S01]  /*25d70*/  ENDCOLLECTIVE ;  /* 0x000000000000791b */ /* 0x003fe20003800000 */
.L_x_9926:
        /* <DEDUP_REMOVED lines=12> */
.L_x_9927:
[----:B------:R-:W-:Y:S02]  /*25e40*/  IMAD.MOV.U32 R13, RZ, RZ, R9 ;  /* 0x000000ffff0d7224 */ /* 0x000fe400078e0009 */
[----:B------:R-:W-:Y:S02]  /*25e50*/  IMAD.MOV.U32 R12, RZ, RZ, 0x5 ;  /* 0x00000005ff0c7424 */ /* 0x000fe400078e00ff */
[----:B------:R-:W-:-:S07]  /*25e60*/  IMAD.MOV.U32 R2, RZ, RZ, R14 ;  /* 0x000000ffff027224 */ /* 0x000fce00078e000e */
[----:B------:R-:W-:Y:S05]  /*25e70*/  WARPSYNC.COLLECTIVE R15, `(.L_x_9928) ;  /* 0x000000000f087348 */ /* 0x000fea0003c00000 */
[----:B------:R0:W1:Y:S02]  /*25e80*/  SHFL.IDX P6, R14, R13, R12, R11 ;  /* 0x0000000c0d0e7389 */ /* 0x00006400000c000b */
[----:B01----:R-:W-:Y:S01]  /*25e90*/  ENDCOLLECTIVE ;  /* 0x000000000000791b */ /* 0x003fe20003800000 */
.L_x_9928:
        /* <DEDUP_REMOVED lines=12> */
.L_x_9929:
[----:B------:R-:W-:Y:S02]  /*25f60*/  IMAD.MOV.U32 R13, RZ, RZ, R9 ;  /* 0x000000ffff0d7224 */ /* 0x000fe400078e0009 */
[----:B------:R-:W-:Y:S02]  /*25f70*/  IMAD.MOV.U32 R12, RZ, RZ, 0x6 ;  /* 0x00000006ff0c7424 */ /* 0x000fe400078e00ff */
[----:B------:R-:W-:-:S07]  /*25f80*/  IMAD.MOV.U32 R2, RZ, RZ, R14 ;  /* 0x000000ffff027224 */ /* 0x000fce00078e000e */
[----:B------:R-:W-:Y:S05]  /*25f90*/  WARPSYNC.COLLECTIVE R15, `(.L_x_9930) ;  /* 0x000000000f087348 */ /* 0x000fea0003c00000 */
[----:B------:R0:W1:Y:S02]  /*25fa0*/  SHFL.IDX P6, R14, R13, R12, R11 ;  /* 0x0000000c0d0e7389 */ /* 0x00006400000c000b */
[----:B01----:R-:W-:Y:S01]  /*25fb0*/  ENDCOLLECTIVE ;  /* 0x000000000000791b */ /* 0x003fe20003800000 */
.L_x_9930:
        /* <DEDUP_REMOVED lines=12> */
.L_x_9931:
[----:B------:R-:W-:Y:S02]  /*26080*/  IMAD.MOV.U32 R13, RZ, RZ, R9 ;  /* 0x000000ffff0d7224 */ /* 0x000fe400078e0009 */
[----:B------:R-:W-:Y:S02]  /*26090*/  IMAD.MOV.U32 R12, RZ, RZ, 0x7 ;  /* 0x00000007ff0c7424 */ /* 0x000fe400078e00ff */
[----:B------:R-:W-:-:S07]  /*260a0*/  IMAD.MOV.U32 R2, RZ, RZ, R14 ;  /* 0x000000ffff027224 */ /* 0x000fce00078e000e */
[----:B------:R-:W-:Y:S05]  /*260b0*/  WARPSYNC.COLLECTIVE R15, `(.L_x_9932) ;  /* 0x000000000f087348 */ /* 0x000fea0003c00000 */
[----:B------:R0:W1:Y:S02]  /*260c0*/  SHFL.IDX P6, R14, R13, R12, R11 ;  /* 0x0000000c0d0e7389 */ /* 0x00006400000c000b */
[----:B01----:R-:W-:Y:S01]  /*260d0*/  ENDCOLLECTIVE ;  /* 0x000000000000791b */ /* 0x003fe20003800000 */
.L_x_9932:
[----:B------:R-:W-:-:S05]  /*260e0*/  IADD3 R2, P0, R2, R5, RZ ;  /* 0x0000000502027210 */ /* 0x000fca0007f1e0ff */
[----:B------:R-:W-:-:S05]  /*260f0*/  IMAD.X R3, RZ, RZ, R3, P0 ;  /* 0x000000ffff037224 */ /* 0x000fca00000e0603 */
[----:B------:R-:W-:Y:S01]  /*26100*/  @!PT LDS RZ, [RZ] ;  /* 0x00000000fffff984 */ /* 0x000fe20000000800 */
[----:B------:R-:W-:Y:S01]  /*26110*/  @!PT LDS RZ, [RZ] ;  /* 0x00000000fffff984 */ /* 0x000fe20000000800 */
[----:B------:R-:W-:Y:S01]  /*26120*/  @!PT LDS RZ, [RZ] ;  /* 0x00000000fffff984 */ /* 0x000fe20000000800 */
[----:B------:R0:W-:Y:S01]  /*26130*/  LDGSTS.E.BYPASS.LTC128B.128 [R8+0x1b400], desc[UR42][R2.64], !P4 ;  /* 0x1b40000002087fae */ /* 0x0001e2000e101d6a */
[----:B------:R-:W-:-:S03]  /*26140*/  MOV R13, R7 ;  /* 0x00000007000d7202 */ /* 0x000fc60000000f00 */
[----:B------:R0:W-:Y:S01]  /*26150*/  LDGSTS.E.BYPASS.LTC128B.128 [R8+0x1f400], desc[UR42][R2.64+0x80], !P3 ;  /* 0x1f40008002087fae */ /* 0x0001e2000d901d6a */
[----:B------:R-:W-:-:S07]  /*26160*/  IMAD.MOV.U32 R9, RZ, RZ, R14 ;  /* 0x000000ffff097224 */ /* 0x000fce00078e000e */
[----:B0-----:R-:W-:Y:S05]  /*26170*/  WARPSYNC.COLLECTIVE R15, `(.L_x_9933) ;  /* 0x000000000f087348 */ /* 0x001fea0003c00000 */
[----:B------:R1:W2:Y:S02]  /*26180*/  SHFL.IDX P6, R14, R13, R12, R11 ;  /* 0x0000000c0d0e7389 */ /* 0x0002a400000c000b */
[----:B012---:R-:W-:Y:S01]  /*26190*/  ENDCOLLECTIVE ;  /* 0x000000000000791b */ /* 0x007fe20003800000 */
.L_x_9933:
[----:B------:R-:W-:Y:S01]  /*261a0*/  IMAD.MOV.U32 R2, RZ, RZ, R14 ;  /* 0x000000ffff027224 */ /* 0x000fe200078e000e */
[----:B------:R-:W-:Y:S06]  /*261b0*/  BRA `(.L_x_9934) ;  /* 0xffffff8800307947 */ /* 0x000fec000383ffff */
.L_x_9690:
[----:B-1----:R1:W2:Y:S02]  /*261c0*/  SYNCS.PHASECHK.TRANS64.TRYWAIT P0, [R6+URZ+0x28860], R2 ;  /* 0x02886002060075a7 */ /* 0x0022a4000800017f */
[----:B--2---:R-:W-:Y:S05]  /*261d0*/  @!P0 NANOSLEEP.SYNCS 0x989680 ;  /* 0x009896800000895d */ /* 0x004fea0003900000 */
[----:B------:R-:W2:Y:S02]  /*261e0*/  @!P0 SYNCS.PHASECHK.TRANS64 P0, [R6+URZ+0x28860], R2 ;  /* 0x02886002060085a7 */ /* 0x000ea4000800007f */
[----:B--2---:R-:W-:Y:S05]  /*261f0*/  @!P0 BRA `(.L_x_9690) ;  /* 0xfffffffc00f08947 */ /* 0x004fea000383ffff */
[----:B------:R-:W-:Y:S05]  /*26200*/  BRA `(.L_x_9935) ;  /* 0xffffff88008c7947 */ /* 0x000fea000383ffff */
.L_x_9691:
        /* <DEDUP_REMOVED lines=8> */
.L_x_9937:
[----:B------:R-:W-:Y:S05]  /*26290*/  BSYNC B1 ;  /* 0x0000000000017941 */ /* 0x000fea0003800000 */
.L_x_9936:
        /* <DEDUP_REMOVED lines=9> */
.L_x_9938:
[----:B------:R-:W-:Y:S02]  /*26330*/  IMAD.MOV.U32 R13, RZ, RZ, R24 ;  /* 0x000000ffff0d7224 */ /* 0x000fe400078e0018 */
[----:B------:R-:W-:Y:S02]  /*26340*/  IMAD.MOV.U32 R12, RZ, RZ, 0x1 ;  /* 0x00000001ff0c7424 */ /* 0x000fe400078e00ff */
[----:B------:R-:W-:-:S07]  /*26350*/  IMAD.MOV.U32 R2, RZ, RZ, R14 ;  /* 0x000000ffff027224 */ /* 0x000fce00078e000e */
[----:B------:R-:W-:Y:S05]  /*26360*/  WARPSYNC.COLLECTIVE R15, `(.L_x_9939) ;  /* 0x000000000f087348 */ /* 0x000fea0003c00000 */
[----:B------:R0:W1:Y:S02]  /*26370*/  SHFL.IDX P6, R14, R13, R12, R11 ;  /* 0x0000000c0d0e7389 */ /* 0x00006400000c000b */
[----:B01----:R-:W-:Y:S01]  /*26380*/  ENDCOLLECTIVE ;  /* 0x000000000000791b */ /* 0x003fe20003800000 */
.L_x_9939:
        /* <DEDUP_REMOVED lines=14> */
.L_x_9940:
[----:B------:R-:W-:Y:S02]  /*26470*/  IMAD.MOV.U32 R13, RZ, RZ, R24 ;  /* 0x000000ffff0d7224 */ /* 0x000fe400078e0018 */
[----:B------:R-:W-:Y:S02]  /*26480*/  IMAD.MOV.U32 R12, RZ, RZ, 0x2 ;  /* 0x00000002ff0c7424 */ /* 0x000fe400078e00ff */
[----:B------:R-:W-:-:S07]  /*26490*/  IMAD.MOV.U32 R2, RZ, RZ, R14 ;  /* 0x000000ffff027224 */ /* 0x000fce00078e000e */
[----:B------:R-:W-:Y:S05]  /*264a0*/  WARPSYNC.COLLECTIVE R15, `(.L_x_9941) ;  /* 0x000000000f087348 */ /* 0x000fea0003c00000 */
[----:B------:R0:W1:Y:S02]  /*264b0*/  SHFL.IDX P6, R14, R13, R12, R11 ;  /* 0x0000000c0d0e7389 */ /* 0x00006400000c000b */
[----:B01----:R-:W-:Y:S01]  /*264c0*/  ENDCOLLECTIVE ;  /* 0x000000000000791b */ /* 0x003fe20003800000 */
.L_x_9941:
        /* <DEDUP_REMOVED lines=14> */
.L_x_9942:
[----:B------:R-:W-:Y:S02]  /*265b0*/  IMAD.MOV.U32 R13, RZ, RZ, R24 ;  /* 0x000000ffff0d7224 */ /* 0x000fe400078e0018 */
[----:B------:R-:W-:Y:S02]  /*265c0*/  IMAD.MOV.U32 R12, RZ, RZ, 0x3 ;  /* 0x00000003ff0c7424 */ /* 0x000fe400078e00ff */
[----:B------:R-:W-:-:S07]  /*265d0*/  IMAD.MOV.U32 R2, RZ, RZ, R14 ;  /* 0x000000ffff027224 */ /* 0x000fce00078e000e */
[----:B------:R-:W-:Y:S05]  /*265e0*/  WARPSYNC.COLLECTIVE R15, `(.L_x_9943) ;  /* 0x000000000f087348 */ /* 0x000fea0003c00000 */
[----:B------:R0:W1:Y:S02]  /*265f0*/  SHFL.IDX P6, R14, R13, R12, R11 ;  /* 0x0000000c0d0e7389 */ /* 0x00006400000c000b */
[----:B01----:R-:W-:Y:S01]  /*26600*/  ENDCOLLECTIVE ;  /* 0x000000000000791b */ /* 0x003fe20003800000 */
.L_x_9943:
        /* <DEDUP_REMOVED lines=14> */
.L_x_9944:
[----:B------:R-:W-:Y:S02]  /*266f0*/  IMAD.MOV.U32 R13, RZ, RZ, R24 ;  /* 0x000000ffff0d7224 */ /* 0x000fe400078e0018 */
[----:B------:R-:W-:Y:S02]  /*26700*/  IMAD.MOV.U32 R12, RZ, RZ, 0x4 ;  /* 0x00000004ff0c7424 */ /* 0x000fe400078e00ff */
[----:B------:R-:W-:-:S07]  /*26710*/  IMAD.MOV.U32 R2, RZ, RZ, R14 ;  /* 0x000000ffff027224 */ /* 0x000fce00078e000e */
[----:B------:R-:W-:Y:S05]  /*26720*/  WARPSYNC.COLLECTIVE R15, `(.L_x_9945) ;  /* 0x000000000f087348 */ /* 0x000fea0003c00000 */
[----:B------:R0:W1:Y:S02]  /*26730*/  SHFL.IDX P6, R14, R13, R12, R11 ;  /* 0x0000000c0d0e7389 */ /* 0x00006400000c000b */
[----:B01----:R-:W-:Y:S01]  /*26740*/  ENDCOLLECTIVE ;  /* 0x000000000000791b */ /* 0x003fe20003800000 */
.L_x_9945:
        /* <DEDUP_REMOVED lines=14> */
.L_x_9946:
[----:B------:R-:W-:Y:S02]  /*26830*/  IMAD.MOV.U32 R13, RZ, RZ, R24 ;  /* 0x000000ffff0d7224 */ /* 0x000fe400078e0018 */
[----:B------:R-:W-:Y:S02]  /*26840*/  IMAD.MOV.U32 R12, RZ, RZ, 0x5 ;  /* 0x00000005ff0c7424 */ /* 0x000fe400078e00ff */
[----:B------:R-:W-:-:S07]  /*26850*/  IMAD.MOV.U32 R2, RZ, RZ, R14 ;  /* 0x000000ffff027224 */ /* 0x000fce00078e000e */
[----:B------:R-:W-:Y:S05]  /*26860*/  WARPSYNC.COLLECTIVE R15, `(.L_x_9947) ;  /* 0x000000000f087348 */ /* 0x000fea0003c00000 */
[----:B------:R0:W1:Y:S02]  /*26870*/  SHFL.IDX P6, R14, R13, R12, R11 ;  /* 0x0000000c0d0e7389 */ /* 0x00006400000c000b */
[----:B01----:R-:W-:Y:S01]  /*26880*/  ENDCOLLECTIVE ;  /* 0x000000000000791b */ /* 0x003fe20003800000 */
.L_x_9947:
        /* <DEDUP_REMOVED lines=14> */
.L_x_9948:
[----:B------:R-:W-:Y:S02]  /*26970*/  IMAD.MOV.U32 R13, RZ, RZ, R24 ;  /* 0x000000ffff0d7224 */ /* 0x000fe400078e0018 */
[----:B------:R-:W-:Y:S02]  /*26980*/  IMAD.MOV.U32 R12, RZ, RZ, 0x6 ;  /* 0x00000006ff0c7424 */ /* 0x000fe400078e00ff */
[----:B------:R-:W-:-:S07]  /*26990*/  IMAD.MOV.U32 R2, RZ, RZ, R14 ;  /* 0x000000ffff027224 */ /* 0x000fce00078e000e */
[----:B------:R-:W-:Y:S05]  /*269a0*/  WARPSYNC.COLLECTIVE R15, `(.L_x_9949) ;  /* 0x000000000f087348 */ /* 0x000fea0003c00000 */
[----:B------:R0:W1:Y:S02]  /*269b0*/  SHFL.IDX P6, R14, R13, R12, R11 ;  /* 0x0000000c0d0e7389 */ /* 0x00006400000c000b */
[----:B01----:R-:W-:Y:S01]  /*269c0*/  ENDCOLLECTIVE ;  /* 0x000000000000791b */ /* 0x003fe20003800000 */
.L_x_9949:
        /* <DEDUP_REMOVED lines=14> */
.L_x_9950:
[----:B------:R-:W-:Y:S02]  /*26ab0*/  IMAD.MOV.U32 R13, RZ, RZ, R24 ;  /* 0x000000ffff0d7224 */ /* 0x000fe400078e0018 */
[----:B------:R-:W-:Y:S02]  /*26ac0*/  IMAD.MOV.U32 R12, RZ, RZ, 0x7 ;  /* 0x00000007ff0c7424 */ /* 0x000fe400078e00ff */
[----:B------:R-:W-:-:S07]  /*26ad0*/  IMAD.MOV.U32 R2, RZ, RZ, R14 ;  /* 0x000000ffff027224 */ /* 0x000fce00078e000e */
[----:B------:R-:W-:Y:S05]  /*26ae0*/  WARPSYNC.COLLECTIVE R15, `(.L_x_9951) ;  /* 0x000000000f087348 */ /* 0x000fea0003c00000 */
[----:B------:R0:W1:Y:S02]  /*26af0*/  SHFL.IDX P6, R14, R13, R12, R11 ;  /* 0x0000000c0d0e7389 */ /* 0x00006400000c000b */
[----:B01----:R-:W-:Y:S01]  /*26b00*/  ENDCOLLECTIVE ;  /* 0x000000000000791b */ /* 0x003fe20003800000 */
.L_x_9951:
        /* <DEDUP_REMOVED lines=13> */
.L_x_9952:
[----:B------:R-:W-:Y:S01]  /*26be0*/  @!PT LDS RZ, [RZ] ;  /* 0x00000000fffff984 */ /* 0x000fe20000000800 */
[----:B------:R-:W-:Y:S01]  /*26bf0*/  @!PT LDS RZ, [RZ] ;  /* 0x00000000fffff984 */ /* 0x000fe20000000800 */
[----:B------:R-:W-:Y:S01]  /*26c00*/  @!PT LDS RZ, [RZ] ;  /* 0x00000000fffff984 */ /* 0x000fe20000000800 */
[----:B------:R1:W-:Y:S01]  /*26c10*/  LDGSTS.E.BYPASS.LTC128B.128 [R7+0x7400], desc[UR42][R2.64+0x80], !P0 ;  /* 0x0740008002077fae */ /* 0x0003e2000c101d6a */
[----:B------:R-:W-:Y:S05]  /*26c20*/  BRA `(.L_x_9953) ;  /* 0xffffff8400147947 */ /* 0x000fea000383ffff */
.L_x_9699:
[----:B0-----:R0:W1:Y:S02]  /*26c30*/  SYNCS.PHASECHK.TRANS64.TRYWAIT P0, [R0+URZ+0x28860], R3 ;  /* 0x02886003000075a7 */ /* 0x001064000800017f */
[----:B-1----:R-:W-:Y:S05]  /*26c40*/  @!P0 NANOSLEEP.SYNCS 0x989680 ;  /* 0x009896800000895d */ /* 0x002fea0003900000 */
[----:B------:R-:W1:Y:S02]  /*26c50*/  @!P0 SYNCS.PHASECHK.TRANS64 P0, [R0+URZ+0x28860], R3 ;  /* 0x02886003000085a7 */ /* 0x000e64000800007f */
[----:B-1----:R-:W-:Y:S05]  /*26c60*/  @!P0 BRA `(.L_x_9699) ;  /* 0xfffffffc00f08947 */ /* 0x002fea000383ffff */
[----:B------:R-:W-:Y:S05]  /*26c70*/  BRA `(.L_x_9954) ;  /* 0xffffff8800287947 */ /* 0x000fea000383ffff */
.L_x_9700:
        /* <DEDUP_REMOVED lines=8> */
.L_x_9956:
[----:B------:R-:W-:Y:S05]  /*26d00*/  BSYNC B0 ;  /* 0x0000000000007941 */ /* 0x000fea0003800000 */
.L_x_9955:
        /* <DEDUP_REMOVED lines=9> */
.L_x_9957:
        /* <DEDUP_REMOVED lines=12> */
.L_x_9958:
        /* <DEDUP_REMOVED lines=13> */
.L_x_9959:
[----:B------:R-:W-:Y:S02]  /*26f30*/  IMAD.MOV.U32 R13, RZ, RZ, R24 ;  /* 0x000000ffff0d7224 */ /* 0x000fe400078e0018 */
[----:B------:R-:W-:Y:S01]  /*26f40*/  IMAD.MOV.U32 R12, RZ, RZ, 0x2 ;  /* 0x00000002ff0c7424 */ /* 0x000fe200078e00ff */
[----:B------:R-:W-:-:S07]  /*26f50*/  MOV R10, R14 ;  /* 0x0000000e000a7202 */ /* 0x000fce0000000f00 */
[----:B------:R-:W-:Y:S05]  /*26f60*/  WARPSYNC.COLLECTIVE R15, `(.L_x_9960) ;  /* 0x000000000f087348 */ /* 0x000fea0003c00000 */
[----:B------:R0:W1:Y:S02]  /*26f70*/  SHFL.IDX P6, R14, R13, R12, R11 ;  /* 0x0000000c0d0e7389 */ /* 0x00006400000c000b */
[----:B01----:R-:W-:Y:S01]  /*26f80*/  ENDCOLLECTIVE ;  /* 0x000000000000791b */ /* 0x003fe20003800000 */
.L_x_9960:
[----:B------:R-:W-:-:S05]  /*26f90*/  IADD3 R2, P2, R10, R5, RZ ;  /* 0x000000050a027210 */ /* 0x000fca0007f5e0ff */
[----:B------:R-:W-:-:S05]  /*26fa0*/  IMAD.X R3, RZ, RZ, R7, P2 ;  /* 0x000000ffff037224 */ /* 0x000fca00010e0607 */
        /* <DEDUP_REMOVED lines=12> */
.L_x_9961:
[----:B------:R-:W-:Y:S02]  /*27070*/  IMAD.MOV.U32 R13, RZ, RZ, R24 ;  /* 0x000000ffff0d7224 */ /* 0x000fe400078e0018 */
[----:B------:R-:W-:Y:S01]  /*27080*/  IMAD.MOV.U32 R12, RZ, RZ, 0x3 ;  /* 0x00000003ff0c7424 */ /* 0x000fe200078e00ff */
[----:B------:R-:W-:-:S13]  /*27090*/  IADD3 R2, P2, R14, R5, RZ ;  /* 0x000000050e027210 */ /* 0x000fda0007f5e0ff */
[----:B------:R-:W-:Y:S05]  /*270a0*/  WARPSYNC.COLLECTIVE R15, `(.L_x_9962) ;  /* 0x000000000f087348 */ /* 0x000fea0003c00000 */
[----:B------:R0:W1:Y:S02]  /*270b0*/  SHFL.IDX P6, R14, R13, R12, R11 ;  /* 0x0000000c0d0e7389 */ /* 0x00006400000c000b */
[----:B01----:R-:W-:Y:S01]  /*270c0*/  ENDCOLLECTIVE ;  /* 0x000000000000791b */ /* 0x003fe20003800000 */
.L_x_9962:
        /* <DEDUP_REMOVED lines=13> */
.L_x_9963:
[----:B------:R-:W-:Y:S02]  /*271a0*/  IMAD.MOV.U32 R13, RZ, RZ, R24 ;  /* 0x000000ffff0d7224 */ /* 0x000fe400078e0018 */
[----:B------:R-:W-:Y:S01]  /*271b0*/  IMAD.MOV.U32 R12, RZ, RZ, 0x4 ;  /* 0x00000004ff0c7424 */ /* 0x000fe200078e00ff */
[----:B------:R-:W-:-:S13]  /*271c0*/  IADD3 R2, P2, R14, R5, RZ ;  /* 0x000000050e027210 */ /* 0x000fda0007f5e0ff */
[----:B------:R-:W-:Y:S05]  /*271d0*/  WARPSYNC.COLLECTIVE R15, `(.L_x_9964) ;  /* 0x000000000f087348 */ /* 0x000fea0003c00000 */
[----:B------:R0:W1:Y:S02]  /*271e0*/  SHFL.IDX P6, R14, R13, R12, R11 ;  /* 0x0000000c0d0e7389 */ /* 0x00006400000c000b */
[----:B01----:R-:W-:Y:S01]  /*271f0*/  ENDCOLLECTIVE ;  /* 0x000000000000791b */ /* 0x003fe20003800000 */
.L_x_9964:
        /* <DEDUP_REMOVED lines=13> */
.L_x_9965:
[----:B------:R-:W-:Y:S02]  /*272d0*/  IMAD.MOV.U32 R13, RZ, RZ, R24 ;  /* 0x000000ffff0d7224 */ /* 0x000fe400078e0018 */
[----:B------:R-:W-:Y:S02]  /*272e0*/  IMAD.MOV.U32 R12, RZ, RZ, 0x5 ;  /* 0x00000005ff0c7424 */ /* 0x000fe400078e00ff */
[----:B------:R-:W-:-:S07]  /*272f0*/  IMAD.MOV.U32 R10, RZ, RZ, R14 ;  /* 0x000000ffff0a7224 */ /* 0x000fce00078e000e */
[----:B------:R-:W-:Y:S05]  /*27300*/  WARPSYNC.COLLECTIVE R15, `(.L_x_9966) ;  /* 0x000000000f087348 */ /* 0x000fea0003c00000 */
[----:B------:R0:W1:Y:S02]  /*27310*/  SHFL.IDX P6, R14, R13, R12, R11 ;  /* 0x0000000c0d0e7389 */ /* 0x00006400000c000b */
[----:B01----:R-:W-:Y:S01]  /*27320*/  ENDCOLLECTIVE ;  /* 0x000000000000791b */ /* 0x003fe20003800000 */
.L_x_9966:
        /* <DEDUP_REMOVED lines=14> */
.L_x_9967:
[----:B------:R-:W-:Y:S02]  /*27410*/  IMAD.MOV.U32 R13, RZ, RZ, R24 ;  /* 0x000000ffff0d7224 */ /* 0x000fe400078e0018 */
[----:B------:R-:W-:Y:S01]  /*27420*/  IMAD.MOV.U32 R12, RZ, RZ, 0x6 ;  /* 0x00000006ff0c7424 */ /* 0x000fe200078e00ff */
[----:B------:R-:W-:-:S13]  /*27430*/  IADD3 R2, P2, R14, R5, RZ ;  /* 0x000000050e027210 */ /* 0x000fda0007f5e0ff */
[----:B------:R-:W-:Y:S05]  /*27440*/  WARPSYNC.COLLECTIVE R15, `(.L_x_9968) ;  /* 0x000000000f087348 */ /* 0x000fea0003c00000 */
[----:B------:R0:W1:Y:S02]  /*27450*/  SHFL.IDX P6, R14, R13, R12, R11 ;  /* 0x0000000c0d0e7389 */ /* 0x00006400000c000b */
[----:B01----:R-:W-:Y:S01]  /*27460*/  ENDCOLLECTIVE ;  /* 0x000000000000791b */ /* 0x003fe20003800000 */
.L_x_9968:
        /* <DEDUP_REMOVED lines=13> */
.L_x_9969:
[----:B------:R-:W-:Y:S02]  /*27540*/  IMAD.MOV.U32 R13, RZ, RZ, R24 ;  /* 0x000000ffff0d7224 */ /* 0x000fe400078e0018 */
[----:B------:R-:W-:Y:S02]  /*27550*/  IMAD.MOV.U32 R12, RZ, RZ, 0x7 ;  /* 0x00000007ff0c7424 */ /* 0x000fe400078e00ff */
[----:B------:R-:W-:-:S07]  /*27560*/  IMAD.MOV.U32 R10, RZ, RZ, R14 ;  /* 0x000000ffff0a7224 */ /* 0x000fce00078e000e */
[----:B------:R-:W-:Y:S05]  /*27570*/  WARPSYNC.COLLECTIVE R15, `(.L_x_9970) ;  /* 0x000000000f087348 */ /* 0x000fea0003c00000 */
[----:B------:R0:W1:Y:S02]  /*27580*/  SHFL.IDX P6, R14, R13, R12, R11 ;  /* 0x0000000c0d0e7389 */ /* 0x00006400000c000b */
[----:B01----:R-:W-:Y:S01]  /*27590*/  ENDCOLLECTIVE ;  /* 0x000000000000791b */ /* 0x003fe20003800000 */
.L_x_9970:
        /* <DEDUP_REMOVED lines=12> */
.L_x_9971:
[----:B------:R-:W-:Y:S05]  /*27660*/  BRA `(.L_x_9972) ;  /* 0xffffff8000c87947 */ /* 0x000fea000383ffff */
.L_x_9705:
[----:B------:R-:W-:Y:S01]  /*27670*/  BSSY B0, `(.L_x_9973) ;  /* 0x0000008000007945 */ /* 0x000fe20003800000 */
[----:B------:R-:W-:Y:S01]  /*27680*/  IMAD.MOV.U32 R13, RZ, RZ, R16 ;  /* 0x000000ffff0d7224 */ /* 0x000fe200078e0010 */
[----:B------:R-:W-:Y:S01]  /*27690*/  MOV R11, 0x1f ;  /* 0x0000001f000b7802 */ /* 0x000fe20000000f00 */
[----:B-1----:R-:W-:Y:S02]  /*276a0*/  IMAD.MOV.U32 R12, RZ, RZ, RZ ;  /* 0x000000ffff0c7224 */ /* 0x002fe400078e00ff */
[----:B------:R-:W-:-:S07]  /*276b0*/  IMAD.MOV.U32 R15, RZ, RZ, -0x1 ;  /* 0xffffffffff0f7424 */ /* 0x000fce00078e00ff */
[----:B------:R-:W-:Y:S05]  /*276c0*/  WARPSYNC.COLLECTIVE R15, `(.L_x_9974) ;  /* 0x000000000f087348 */ /* 0x000fea0003c00000 */
[----:B------:R0:W1:Y:S02]  /*276d0*/  SHFL.IDX P6, R14, R13, R12, R11 ;  /* 0x0000000c0d0e7389 */ /* 0x00006400000c000b */
[----:B01----:R-:W-:Y:S01]  /*276e0*/  ENDCOLLECTIVE ;  /* 0x000000000000791b */ /* 0x003fe20003800000 */
.L_x_9974:
[----:B------:R-:W-:Y:S05]  /*276f0*/  BSYNC B0 ;  /* 0x0000000000007941 */ /* 0x000fea0003800000 */
.L_x_9973:
        /* <DEDUP_REMOVED lines=9> */
.L_x_9975:
        /* <DEDUP_REMOVED lines=24> */
.L_x_9976:
[----:B------:R-:W-:Y:S01]  /*27910*/  IMAD.MOV.U32 R12, RZ, RZ, 0x2 ;  /* 0x00000002ff0c7424 */ /* 0x000fe200078e00ff */
[----:B------:R-:W-:-:S05]  /*27920*/  SEL R14, R14, RZ, P1 ;  /* 0x000000ff0e0e7207 */ /* 0x000fca0000800000 */
[----:B------:R-:W-:-:S04]  /*27930*/  IMAD.IADD R5, R13, 0x1, R14 ;  /* 0x000000010d057824 */ /* 0x000fc800078e020e */
[----:B------:R-:W-:-:S07]  /*27940*/  IMAD.MOV.U32 R13, RZ, RZ, R5 ;  /* 0x000000ffff0d7224 */ /* 0x000fce00078e0005 */
[----:B------:R-:W-:Y:S05]  /*27950*/  WARPSYNC.COLLECTIVE R15, `(.L_x_9977) ;  /* 0x000000000f087348 */ /* 0x000fea0003c00000 */
[----:B------:R0:W1:Y:S02]  /*27960*/  SHFL.UP P6, R14, R13, R12, R11 ;  /* 0x0400000c0d0e7389 */ /* 0x00006400000c000b */
[----:B01----:R-:W-:Y:S01]  /*27970*/  ENDCOLLECTIVE ;  /* 0x000000000000791b */ /* 0x003fe20003800000 */
.L_x_9977:
[----:B------:R-:W-:Y:S01]  /*27980*/  IMAD.MOV.U32 R12, RZ, RZ, 0x4 ;  /* 0x00000004ff0c7424 */ /* 0x000fe200078e00ff */
[----:B------:R-:W-:-:S05]  /*27990*/  SEL R2, R14, RZ, P2 ;  /* 0x000000ff0e027207 */ /* 0x000fca0001000000 */
[----:B------:R-:W-:-:S04]  /*279a0*/  IMAD.IADD R2, R5, 0x1, R2 ;  /* 0x0000000105027824 */ /* 0x000fc800078e0202 */
[----:B------:R-:W-:-:S07]  /*279b0*/  IMAD.MOV.U32 R13, RZ, RZ, R2 ;  /* 0x000000ffff0d7224 */ /* 0x000fce00078e0002 */
[----:B------:R-:W-:Y:S05]  /*279c0*/  WARPSYNC.COLLECTIVE R15, `(.L_x_9978) ;  /* 0x000000000f087348 */ /* 0x000fea0003c00000 */
[----:B------:R0:W1:Y:S02]  /*279d0*/  SHFL.UP P6, R14, R13, R12, R11 ;  /* 0x0400000c0d0e7389 */ /* 0x00006400000c000b */
[----:B01----:R-:W-:Y:S01]  /*279e0*/  ENDCOLLECTIVE ;  /* 0x000000000000791b */ /* 0x003fe20003800000 */
.L_x_9978:
[----:B------:R-:W-:Y:S01]  /*279f0*/  IMAD.MOV.U32 R12, RZ, RZ, 0x8 ;  /* 0x00000008ff0c7424 */ /* 0x000fe200078e00ff */
[----:B------:R-:W-:-:S05]  /*27a00*/  SEL R3, R14, RZ, P3 ;  /* 0x000000ff0e037207 */ /* 0x000fca0001800000 */
[----:B------:R-:W-:-:S04]  /*27a10*/  IMAD.IADD R3, R2, 0x1, R3 ;  /* 0x0000000102037824 */ /* 0x000fc800078e0203 */
[----:B------:R-:W-:-:S07]  /*27a20*/  IMAD.MOV.U32 R13, RZ, RZ, R3 ;  /* 0x000000ffff0d7224 */ /* 0x000fce00078e0003 */
[----:B------:R-:W-:Y:S05]  /*27a30*/  WARPSYNC.COLLECTIVE R15, `(.L_x_9979) ;  /* 0x000000000f087348 */ /* 0x000fea0003c00000 */
[----:B------:R0:W1:Y:S02]  /*27a40*/  SHFL.UP P6, R14, R13, R12, R11 ;  /* 0x0400000c0d0e7389 */ /* 0x00006400000c000b */
[----:B01----:R-:W-:Y:S01]  /*27a50*/  ENDCOLLECTIVE ;  /* 0x000000000000791b */ /* 0x003fe20003800000 */
.L_x_9979:
[----:B------:R-:W-:Y:S01]  /*27a60*/  IMAD.MOV.U32 R12, RZ, RZ, 0x10 ;  /* 0x00000010ff0c7424 */ /* 0x000fe200078e00ff */
[----:B------:R-:W-:-:S05]  /*27a70*/  SEL R14, R14, RZ, P4 ;  /* 0x000000ff0e0e7207 */ /* 0x000fca0002000000 */
[----:B------:R-:W-:-:S04]  /*27a80*/  IMAD.IADD R5, R3, 0x1, R14 ;  /* 0x0000000103057824 */ /* 0x000fc800078e020e */
[----:B------:R-:W-:-:S07]  /*27a90*/  IMAD.MOV.U32 R13, RZ, RZ, R5 ;  /* 0x000000ffff0d7224 */ /* 0x000fce00078e0005 */
[----:B------:R-:W-:Y:S05]  /*27aa0*/  WARPSYNC.COLLECTIVE R15, `(.L_x_9980) ;  /* 0x000000000f087348 */ /* 0x000fea0003c00000 */
[----:B------:R0:W1:Y:S02]  /*27ab0*/  SHFL.UP P6, R14, R13, R12, R11 ;  /* 0x0400000c0d0e7389 */ /* 0x00006400000c000b */
[----:B01----:R-:W-:Y:S01]  /*27ac0*/  ENDCOLLECTIVE ;  /* 0x000000000000791b */ /* 0x003fe20003800000 */
.L_x_9980:
        /* <DEDUP_REMOVED lines=8> */
.L_x_9981:
[----:B------:R-:W-:Y:S05]  /*27b50*/  BRA `(.L_x_9982) ;  /* 0xffffff8000d87947 */ /* 0x000fea000383ffff */
.L_x_9708:
[----:B------:R-:W-:Y:S01]  /*27b60*/  BSSY B0, `(.L_x_9983) ;  /* 0x0000007000007945 */ /* 0x000fe20003800000 */
[----:B-1----:R-:W-:Y:S02]  /*27b70*/  IMAD.MOV.U32 R12, RZ, RZ, 0x1 ;  /* 0x00000001ff0c7424 */ /* 0x002fe400078e00ff */
[----:B------:R-:W-:Y:S02]  /*27b80*/  IMAD.MOV.U32 R11, RZ, RZ, RZ ;  /* 0x000000ffff0b7224 */ /* 0x000fe400078e00ff */
[----:B------:R-:W-:-:S07]  /*27b90*/  IMAD.MOV.U32 R15, RZ, RZ, -0x1 ;  /* 0xffffffffff0f7424 */ /* 0x000fce00078e00ff */
[----:B------:R-:W-:Y:S05]  /*27ba0*/  WARPSYNC.COLLECTIVE R15, `(.L_x_9984) ;  /* 0x000000000f087348 */ /* 0x000fea0003c00000 */
[----:B------:R0:W1:Y:S02]  /*27bb0*/  SHFL.UP P6, R14, R13, R12, R11 ;  /* 0x0400000c0d0e7389 */ /* 0x00006400000c000b */
[----:B01----:R-:W-:Y:S01]  /*27bc0*/  ENDCOLLECTIVE ;  /* 0x000000000000791b */ /* 0x003fe20003800000 */
.L_x_9984:
[----:B------:R-:W-:Y:S05]  /*27bd0*/  BSYNC B0 ;  /* 0x0000000000007941 */ /* 0x000fea0003800000 */
.L_x_9983:
[----:B------:R-:W-:Y:S01]  /*27be0*/  SEL R14, R14, RZ, P1 ;  /* 0x000000ff0e0e7207 */ /* 0x000fe20000800000 */
[----:B------:R-:W-:Y:S01]  /*27bf0*/  IMAD.MOV.U32 R11, RZ, RZ, RZ ;  /* 0x000000ffff0b7224 */ /* 0x000fe200078e00ff */
[----:B------:R-:W-:Y:S01]  /*27c00*/  MOV R12, 0x2 ;  /* 0x00000002000c7802 */ /* 0x000fe20000000f00 */
[----:B------:R-:W-:Y:S02]  /*27c10*/  IMAD.MOV.U32 R15, RZ, RZ, -0x1 ;  /* 0xffffffffff0f7424 */ /* 0x000fe400078e00ff */
[----:B------:R-:W-:-:S07]  /*27c20*/  IMAD.IADD R13, R13, 0x1, R14 ;  /* 0x000000010d0d7824 */ /* 0x000fce00078e020e */
[----:B------:R-:W-:Y:S05]  /*27c30*/  WARPSYNC.COLLECTIVE R15, `(.L_x_9985) ;  /* 0x000000000f087348 */ /* 0x000fea0003c00000 */
[----:B------:R0:W1:Y:S02]  /*27c40*/  SHFL.UP P6, R14, R13, R12, R11 ;  /* 0x0400000c0d0e7389 */ /* 0x00006400000c000b */
[----:B01----:R-:W-:Y:S01]  /*27c50*/  ENDCOLLECTIVE ;  /* 0x000000000000791b */ /* 0x003fe20003800000 */
.L_x_9985:
[----:B------:R-:W-:Y:S01]  /*27c60*/  IMAD.MOV.U32 R12, RZ, RZ, 0x4 ;  /* 0x00000004ff0c7424 */ /* 0x000fe200078e00ff */
[----:B------:R-:W-:-:S05]  /*27c70*/  SEL R2, R14, RZ, P2 ;  /* 0x000000ff0e027207 */ /* 0x000fca0001000000 */
[----:B------:R-:W-:-:S04]  /*27c80*/  IMAD.IADD R2, R13, 0x1, R2 ;  /* 0x000000010d027824 */ /* 0x000fc800078e0202 */
[----:B------:R-:W-:-:S07]  /*27c90*/  IMAD.MOV.U32 R13, RZ, RZ, R2 ;  /* 0x000000ffff0d7224 */ /* 0x000fce00078e0002 */
[----:B------:R-:W-:Y:S05]  /*27ca0*/  WARPSYNC.COLLECTIVE R15, `(.L_x_9986) ;  /* 0x000000000f087348 */ /* 0x000fea0003c00000 */
[----:B------:R0:W1:Y:S02]  /*27cb0*/  SHFL.UP P6, R14, R13, R12, R11 ;  /* 0x0400000c0d0e7389 */ /* 0x00006400000c000b */
[----:B01----:R-:W-:Y:S01]  /*27cc0*/  ENDCOLLECTIVE ;  /* 0x000000000000791b */ /* 0x003fe20003800000 */
.L_x_9986:
[----:B------:R-:W-:Y:S01]  /*27cd0*/  IMAD.MOV.U32 R12, RZ, RZ, 0x8 ;  /* 0x00000008ff0c7424 */ /* 0x000fe200078e00ff */
[----:B------:R-:W-:-:S05]  /*27ce0*/  SEL R3, R14, RZ, P3 ;  /* 0x000000ff0e037207 */ /* 0x000fca0001800000 */
[----:B------:R-:W-:-:S04]  /*27cf0*/  IMAD.IADD R3, R2, 0x1, R3 ;  /* 0x0000000102037824 */ /* 0x000fc800078e0203 */
[----:B------:R-:W-:-:S07]  /*27d00*/  IMAD.MOV.U32 R13, RZ, RZ, R3 ;  /* 0x000000ffff0d7224 */ /* 0x000fce00078e0003 */
[----:B------:R-:W-:Y:S05]  /*27d10*/  WARPSYNC.COLLECTIVE R15, `(.L_x_9987) ;  /* 0x000000000f087348 */ /* 0x000fea0003c00000 */
[----:B------:R0:W1:Y:S02]  /*27d20*/  SHFL.UP P6, R14, R13, R12, R11 ;  /* 0x0400000c0d0e7389 */ /* 0x00006400000c000b */
[----:B01----:R-:W-:Y:S01]  /*27d30*/  ENDCOLLECTIVE ;  /* 0x000000000000791b */ /* 0x003fe20003800000 */
.L_x_9987:
[----:B------:R-:W-:Y:S01]  /*27d40*/  IMAD.MOV.U32 R12, RZ, RZ, 0x10 ;  /* 0x00000010ff0c7424 */ /* 0x000fe200078e00ff */
[----:B------:R-:W-:-:S05]  /*27d50*/  SEL R14, R14, RZ, P4 ;  /* 0x000000ff0e0e7207 */ /* 0x000fca0002000000 */
[----:B------:R-:W-:-:S04]  /*27d60*/  IMAD.IADD R5, R3, 0x1, R14 ;  /* 0x0000000103057824 */ /* 0x000fc800078e020e */
[----:B------:R-:W-:-:S07]  /*27d70*/  IMAD.MOV.U32 R13, RZ, RZ, R5 ;  /* 0x000000ffff0d7224 */ /* 0x000fce00078e0005 */
[----:B------:R-:W-:Y:S05]  /*27d80*/  WARPSYNC.COLLECTIVE R15, `(.L_x_9988) ;  /* 0x000000000f087348 */ /* 0x000fea0003c00000 */
[----:B------:R0:W1:Y:S02]  /*27d90*/  SHFL.UP P6, R14, R13, R12, R11 ;  /* 0x0400000c0d0e7389 */ /* 0x00006400000c000b */
[----:B01----:R-:W-:Y:S01]  /*27da0*/  ENDCOLLECTIVE ;  /* 0x000000000000791b */ /* 0x003fe20003800000 */
.L_x_9988:
        /* <DEDUP_REMOVED lines=8> */
.L_x_9989:
[----:B------:R-:W-:Y:S05]  /*27e30*/  BRA `(.L_x_9990) ;  /* 0xffffff8000c47947 */ /* 0x000fea000383ffff */
.L_x_9710:
[----:B------:R-:W-:Y:S01]  /*27e40*/  BSSY B0, `(.L_x_9991) ;  /* 0x0000006000007945 */ /* 0x000fe20003800000 */
[----:B------:R-:W-:Y:S01]  /*27e50*/  PLOP3.LUT P6, PT, P6, PT, PT, 0x8, 0x0 ;  /* 0x000000000000781c */ /* 0x000fe200037ce170 */
[----:B------:R-:W-:-:S12]  /*27e60*/  IMAD.MOV.U32 R15, RZ, RZ, -0x1 ;  /* 0xffffffffff0f7424 */ /* 0x000fd800078e00ff */
[----:B01----:R-:W-:Y:S05]  /*27e70*/  WARPSYNC.COLLECTIVE R15, `(.L_x_9992) ;  /* 0x000000000f087348 */ /* 0x003fea0003c00000 */
[----:B------:R-:W-:Y:S01]  /*27e80*/  VOTE.ANY R14, PT, P6 ;  /* 0x00000000000e7806 */ /* 0x000fe200030e0100 */
[----:B01----:R-:W-:Y:S06]  /*27e90*/  ENDCOLLECTIVE ;  /* 0x000000000000791b */ /* 0x003fec0003800000 */
.L_x_9992:
[----:B------:R-:W-:Y:S05]  /*27ea0*/  BSYNC B0 ;  /* 0x0000000000007941 */ /* 0x000fea0003800000 */
.L_x_9991:
        /* <DEDUP_REMOVED lines=8> */
.L_x_9993:
[----:B------:R-:W-:Y:S02]  /*27f30*/  IMAD.IADD R19, R12, 0x1, R19 ;  /* 0x000000010c137824 */ /* 0x000fe400078e0213 */
[----:B------:R-:W-:Y:S02]  /*27f40*/  IMAD.MOV.U32 R13, RZ, RZ, R4 ;  /* 0x000000ffff0d7224 */ /* 0x000fe400078e0004 */
[----:B------:R-:W-:-:S07]  /*27f50*/  IMAD.MOV.U32 R17, RZ, RZ, R14 ;  /* 0x000000ffff117224 */ /* 0x000fce00078e000e */
[----:B------:R-:W-:Y:S05]  /*27f60*/  WARPSYNC.COLLECTIVE R15, `(.L_x_9994) ;  /* 0x000000000f087348 */ /* 0x000fea0003c00000 */
[----:B------:R0:W1:Y:S02]  /*27f70*/  SHFL.IDX P6, R14, R13, R12, R11 ;  /* 0x0000000c0d0e7389 */ /* 0x00006400000c000b */
[----:B01----:R-:W-:Y:S01]  /*27f80*/  ENDCOLLECTIVE ;  /* 0x000000000000791b */ /* 0x003fe20003800000 */
.L_x_9994:
[----:B------:R-:W-:Y:S01]  /*27f90*/  IMAD.MOV.U32 R4, RZ, RZ, R14 ;  /* 0x000000ffff047224 */ /* 0x000fe200078e000e */
[----:B------:R-:W-:Y:S06]  /*27fa0*/  BRA `(.L_x_9995) ;  /* 0xffffff8000a87947 */ /* 0x000fec000383ffff */
.L_x_9712:
[----:B------:R-:W-:Y:S01]  /*27fb0*/  BSSY B0, `(.L_x_9996) ;  /* 0x0000007000007945 */ /* 0x000fe20003800000 */
[----:B------:R-:W-:Y:S02]  /*27fc0*/  IMAD.MOV.U32 R13, RZ, RZ, R2 ;  /* 0x000000ffff0d7224 */ /* 0x000fe400078e0002 */
[----:B------:R-:W-:Y:S02]  /*27fd0*/  IMAD.MOV.U32 R11, RZ, RZ, 0x1f ;  /* 0x0000001fff0b7424 */ /* 0x000fe400078e00ff */
[----:B------:R-:W-:-:S07]  /*27fe0*/  IMAD.MOV.U32 R15, RZ, RZ, -0x1 ;  /* 0xffffffffff0f7424 */ /* 0x000fce00078e00ff */
[----:B0-23--:R-:W-:Y:S05]  /*27ff0*/  WARPSYNC.COLLECTIVE R15, `(.L_x_9997) ;  /* 0x000000000f087348 */ /* 0x00dfea0003c00000 */
[----:B------:R1:W4:Y:S02]  /*28000*/  SHFL.IDX P6, R14, R13, R12, R11 ;  /* 0x0000000c0d0e7389 */ /* 0x00032400000c000b */
[----:B01234-:R-:W-:Y:S01]  /*28010*/  ENDCOLLECTIVE ;  /* 0x000000000000791b */ /* 0x01ffe20003800000 */
.L_x_9997:
[----:B------:R-:W-:Y:S05]  /*28020*/  BSYNC B0 ;  /* 0x0000000000007941 */ /* 0x000fea0003800000 */
.L_x_9996:
[----:B------:R-:W-:Y:S01]  /*28030*/  IMAD.MOV.U32 R6, RZ, RZ, R14 ;  /* 0x000000ffff067224 */ /* 0x000fe200078e000e */
[----:B------:R-:W-:Y:S06]  /*28040*/  BRA `(.L_x_9711) ;  /* 0xffffff8000987947 */ /* 0x000fec000383ffff */
.L_x_9718:
[----:B-1----:R1:W3:Y:S02]  /*28050*/  SYNCS.PHASECHK.TRANS64.TRYWAIT P0, [R4+URZ+0x28820], R0 ;  /* 0x02882000040075a7 */ /* 0x0022e4000800017f */
[----:B---3--:R-:W-:Y:S05]  /*28060*/  @!P0 NANOSLEEP.SYNCS 0x989680 ;  /* 0x009896800000895d */ /* 0x008fea0003900000 */
[----:B------:R-:W3:Y:S02]  /*28070*/  @!P0 SYNCS.PHASECHK.TRANS64 P0, [R4+URZ+0x28820], R0 ;  /* 0x02882000040085a7 */ /* 0x000ee4000800007f */
[----:B---3--:R-:W-:Y:S05]  /*28080*/  @!P0 BRA `(.L_x_9718) ;  /* 0xfffffffc00f08947 */ /* 0x008fea000383ffff */
[----:B------:R-:W-:Y:S05]  /*28090*/  BRA `(.L_x_9998) ;  /* 0xffffff8800f07947 */ /* 0x000fea000383ffff */
.L_x_9719:
        /* <DEDUP_REMOVED lines=11> */
.L_x_10000:
[----:B------:R-:W-:Y:S05]  /*28150*/  BSYNC B0 ;  /* 0x0000000000007941 */ /* 0x000fea0003800000 */
.L_x_9999:
[----:B------:R-:W-:Y:S05]  /*28160*/  BRA `(.L_x_10001) ;  /* 0xffffff8800d87947 */ /* 0x000fea000383ffff */
.L_x_9720:
[----:B------:R-:W-:Y:S01]  /*28170*/  BSSY B0, `(.L_x_10002) ;  /* 0x0000006000007945 */ /* 0x000fe20003800000 */
[----:B------:R-:W-:-:S07]  /*28180*/  IMAD.MOV.U32 R15, RZ, RZ, -0x1 ;  /* 0xffffffffff0f7424 */ /* 0x000fce00078e00ff */
[----:B012---:R-:W-:Y:S05]  /*28190*/  WARPSYNC.COLLECTIVE R15, `(.L_x_10003) ;  /* 0x000000000f0c7348 */ /* 0x007fea0003c00000 */
[----:B------:R-:W-:Y:S02]  /*281a0*/  ELECT P6, UR62, PT ;  /* 0x00000000003e782f */ /* 0x000fe400038c0000 */
[----:B------:R-:W-:Y:S01]  /*281b0*/  MOV R14, UR62 ;  /* 0x0000003e000e7c02 */ /* 0x000fe20008000f00 */
[----:B012---:R-:W-:Y:S10]  /*281c0*/  ENDCOLLECTIVE ;  /* 0x000000000000791b */ /* 0x007ff40003800000 */
.L_x_10003:
[----:B------:R-:W-:Y:S05]  /*281d0*/  BSYNC B0 ;  /* 0x0000000000007941 */ /* 0x000fea0003800000 */
.L_x_10002:
[----:B------:R-:W-:Y:S05]  /*281e0*/  BRA `(.L_x_10004) ;  /* 0xffffff8800cc7947 */ /* 0x000fea000383ffff */
.L_x_9722:
[----:B-1----:R1:W3:Y:S02]  /*281f0*/  SYNCS.PHASECHK.TRANS64.TRYWAIT P1, [R5+URZ+0x28840], R0 ;  /* 0x02884000050075a7 */ /* 0x0022e4000802017f */
[----:B---3--:R-:W-:Y:S05]  /*28200*/  @!P1 NANOSLEEP.SYNCS 0x989680 ;  /* 0x009896800000995d */ /* 0x008fea0003900000 */
[----:B------:R-:W3:Y:S02]  /*28210*/  @!P1 SYNCS.PHASECHK.TRANS64 P1, [R5+URZ+0x28840], R0 ;  /* 0x02884000050095a7 */ /* 0x000ee4000802007f */
[----:B---3--:R-:W-:Y:S05]  /*28220*/  @!P1 BRA `(.L_x_9722) ;  /* 0xfffffffc00f09947 */ /* 0x008fea000383ffff */
[----:B------:R-:W-:Y:S05]  /*28230*/  BRA `(.L_x_10005) ;  /* 0xffffff8800ec7947 */ /* 0x000fea000383ffff */
.L_x_9724:
[----:B---3--:R3:W4:Y:S02]  /*28240*/  SYNCS.PHASECHK.TRANS64.TRYWAIT P1, [R25+URZ+0x28840], R2 ;  /* 0x02884002190075a7 */ /* 0x008724000802017f */
[----:B----4-:R-:W-:Y:S05]  /*28250*/  @!P1 NANOSLEEP.SYNCS 0x989680 ;  /* 0x009896800000995d */ /* 0x010fea0003900000 */
[----:B------:R-:W4:Y:S02]  /*28260*/  @!P1 SYNCS.PHASECHK.TRANS64 P1, [R25+URZ+0x28840], R2 ;  /* 0x02884002190095a7 */ /* 0x000f24000802007f */
[----:B----4-:R-:W-:Y:S05]  /*28270*/  @!P1 BRA `(.L_x_9724) ;  /* 0xfffffffc00f09947 */ /* 0x010fea000383ffff */
[----:B------:R-:W-:Y:S05]  /*28280*/  BRA `(.L_x_10006) ;  /* 0xffffff8800f87947 */ /* 0x000fea000383ffff */
.L_x_9726:
[----:B----4-:R4:W0:Y:S02]  /*28290*/  SYNCS.PHASECHK.TRANS64.TRYWAIT P1, [R5+URZ+0x28860], R0 ;  /* 0x02886000050075a7 */ /* 0x010824000802017f */
[----:B0-----:R-:W-:Y:S05]  /*282a0*/  @!P1 NANOSLEEP.SYNCS 0x989680 ;  /* 0x009896800000995d */ /* 0x001fea0003900000 */
[----:B------:R-:W0:Y:S02]  /*282b0*/  @!P1 SYNCS.PHASECHK.TRANS64 P1, [R5+URZ+0x28860], R0 ;  /* 0x02886000050095a7 */ /* 0x000e24000802007f */
[----:B0-----:R-:W-:Y:S05]  /*282c0*/  @!P1 BRA `(.L_x_9726) ;  /* 0xfffffffc00f09947 */ /* 0x001fea000383ffff */
[----:B------:R-:W-:Y:S05]  /*282d0*/  BRA `(.L_x_10007) ;  /* 0xffffff8800f47947 */ /* 0x000fea000383ffff */
.L_x_10008:
        /* <DEDUP_REMOVED lines=10> */
.L_x_15982:


//--------------------- .text._ZN7cutlass13device_kernelIN5flash11enable_sm90INS1_16FlashAttnFwdSm90INS1_25CollectiveMainloopFwdSm90ILi2EN4cute5tupleIJNS5_1CILi1EEES8_S8_EEENS6_IJNS7_ILi192EEENS7_ILi128EEENS7_ILi96EEEEEELi96ENS_10bfloat16_tEfNS_4arch4Sm90ELb0ELb0ELb0ELb0ELb1ELb0ELb0ELb0ELb1ELb1ELb1ELb0EEENS1_21CollectiveEpilogueFwdINS6_IJSA_SC_SB_EEES9_SE_SG_Li384ELb0ELb1ELb1ELb0EEENS1_19SingleTileSchedulerILb0ELb1ELb1ELi192EEEEEEEEEvNT_6ParamsE --------------------------
	.section	.text._ZN7cutlass13device_kernelIN5flash11enable_sm90INS1_16FlashAttnFwdSm90INS1_25CollectiveMainloopFwdSm90ILi2EN4cute5tupleIJNS5_1CILi1EEES8_S8_EEENS6_IJNS7_ILi192EEENS7_ILi128EEENS7_ILi96EEEEEELi96ENS_10bfloat16_tEfNS_4arch4Sm90ELb0ELb0ELb0ELb0ELb1ELb0ELb0ELb0ELb1ELb1ELb1ELb0EEENS1_21CollectiveEpilogueFwdINS6_IJSA_SC_SB_EEES9_SE_SG_Li384ELb0ELb1ELb1ELb0EEENS1_19SingleTileSchedulerILb0ELb1ELb1ELi192EEEEEEEEEvNT_6ParamsE,"ax",@progbits
	.align	128
.text._ZN7cutlass13device_kernelIN5flash11enable_sm90INS1_16FlashAttnFwdSm90INS1_25CollectiveMainloopFwdSm90ILi2EN4cute5tupleIJNS5_1CILi1EEES8_S8_EEENS6_IJNS7_ILi192EEENS7_ILi128EEENS7_ILi96EEEEEELi96ENS_10bfloat16_tEfNS_4arch4Sm90ELb0ELb0ELb0ELb0ELb1ELb0ELb0ELb0ELb1ELb1ELb1ELb0EEENS1_21CollectiveEpilogueFwdINS6_IJSA_SC_SB_EEES9_SE_SG_Li384ELb0ELb1ELb1ELb0EEENS1_19SingleTileSchedulerILb0ELb1ELb1ELi192EEEEEEEEEvNT_6ParamsE:
        .type           _ZN7cutlass13device_kernelIN5flash11enable_sm90INS1_16FlashAttnFwdSm90INS1_25CollectiveMainloopFwdSm90ILi2EN4cute5tupleIJNS5_1CILi1EEES8_S8_EEENS6_IJNS7_ILi192EEENS7_ILi128EEENS7_ILi96EEEEEELi96ENS_10bfloat16_tEfNS_4arch4Sm90ELb0ELb0ELb0ELb0ELb1ELb0ELb0ELb0ELb1ELb1ELb1ELb0EEENS1_21CollectiveEpilogueFwdINS6_IJSA_SC_SB_EEES9_SE_SG_Li384ELb0ELb1ELb1ELb0EEENS1_19SingleTileSchedulerILb0ELb1ELb1ELi192EEEEEEEEEvNT_6ParamsE,@function
        .size           _ZN7cutlass13device_kernelIN5flash11enable_sm90INS1_16FlashAttnFwdSm90INS1_25CollectiveMainloopFwdSm90ILi2EN4cute5tupleIJNS5_1CILi1EEES8_S8_EEENS6_IJNS7_ILi192EEENS7_ILi128EEENS7_ILi96EEEEEELi96ENS_10bfloat16_tEfNS_4arch4Sm90ELb0ELb0ELb0ELb0ELb1ELb0ELb0ELb0ELb1ELb1ELb1ELb0EEENS1_21CollectiveEpilogueFwdINS6_IJSA_SC_SB_EEES9_SE_SG_Li384ELb0ELb1ELb1ELb0EEENS1_19SingleTileSchedulerILb0ELb1ELb1ELi192EEEEEEEEEvNT_6ParamsE,(.L_x_15983 - _ZN7cutlass13device_kernelIN5flash11enable_sm90INS1_16FlashAttnFwdSm90INS1_25CollectiveMainloopFwdSm90ILi2EN4cute5tupleIJNS5_1CILi1EEES8_S8_EEENS6_IJNS7_ILi192EEENS7_ILi128EEENS7_ILi96EEEEEELi96ENS_10bfloat16_tEfNS_4arch4Sm90ELb0ELb0ELb0ELb0ELb1ELb0ELb0ELb0ELb1ELb1ELb1ELb0EEENS1_21CollectiveEpilogueFwdINS6_IJSA_SC_SB_EEES9_SE_SG_Li384ELb0ELb1ELb1ELb0EEENS1_19SingleTileSchedulerILb0ELb1ELb1ELi192EEEEEEEEEvNT_6ParamsE)
        .other          _ZN7cutlass13device_kernelIN5flash11enable_sm90INS1_16FlashAttnFwdSm90INS1_25CollectiveMainloopFwdSm90ILi2EN4cute5tupleIJNS5_1CILi1EEES8_S8_EEENS6_IJNS7_ILi192EEENS7_ILi128EEENS7_ILi96EEEEEELi96ENS_10bfloat16_tEfNS_4arch4Sm90ELb0ELb0ELb0ELb0ELb1ELb0ELb0ELb0ELb1ELb1ELb1ELb0EEENS1_21CollectiveEpilogueFwdINS6_IJSA_SC_SB_EEES9_SE_SG_Li384ELb0ELb1ELb1ELb0EEENS1_19SingleTileSchedulerILb0ELb1ELb1ELi192EEEEEEEEEvNT_6ParamsE,@"STO_CUDA_ENTRY STV_DEFAULT"
_ZN7cutlass13device_kernelIN5flash11enable_sm90INS1_16FlashAttnFwdSm90INS1_25CollectiveMainloopFwdSm90ILi2EN4cute5tupleIJNS5_1CILi1EEES8_S8_EEENS6_IJNS7_ILi192EEENS7_ILi128EEENS7_ILi96EEEEEELi96ENS_10bfloat16_tEfNS_4arch4Sm90ELb0ELb0ELb0ELb0ELb1ELb0ELb0ELb0ELb1ELb1ELb1ELb0EEENS1_21CollectiveEpilogueFwdINS6_IJSA_SC_SB_EEES9_SE_SG_Li384ELb0ELb1ELb1ELb0EEENS1_19SingleTileSchedulerILb0ELb1ELb1ELi192EEEEEEEEEvNT_6ParamsE:
        /* <DEDUP_REMOVED lines=9> */
[----:B------:R1:W2:Y:S01]  /*0090*/  SHFL.IDX PT, R3, R16, RZ, 0x1f ;  /* 0x00001fff10037589 */ /* 0x0002a200000e0000 */
        /* <DEDUP_REMOVED lines=14> */
[----:B------:R1:W0:Y:S06]  /*0180*/  @!UP0 SYNCS.EXCH.64 URZ, [UR8+0x2d800], UR4 ;  /* 0x02d80004083f85b2 */ /* 0x00022c0008000100 */
[----:B------:R1:W3:Y:S02]  /*0190*/  @!UP1 SYNCS.EXCH.64 URZ, [UR8+0x2d820], UR6 ;  /* 0x02d82006083f95b2 */ /* 0x0002e40008000100 */
[----:B-12---:R-:W-:Y:S05]  /*01a0*/  @P1 BRA `(.L_x_10009) ;  /* 0x0000000000481947 */ /* 0x006fea0003800000 */
[----:B------:R-:W1:Y:S01]  /*01b0*/  S2UR UR5, SR_CgaCtaId ;  /* 0x00000000000579c3 */ /* 0x000e620000008800 */
        /* <DEDUP_REMOVED lines=12> */
[----:B-1----:R1:W2:Y:S08]  /*0280*/  SYNCS.EXCH.64 URZ, [UR8+0x2d830], UR4 ;  /* 0x02d83004083f75b2 */ /* 0x0022b00008000100 */
[----:B------:R1:W4:Y:S01]  /*0290*/  SYNCS.EXCH.64 URZ, [UR8+0x2d840], UR6 ;  /* 0x02d84006083f75b2 */ /* 0x0003220008000100 */
[----:B------:R1:W0:Y:S01]  /*02a0*/  SYNCS.EXCH.64 URZ, [UR8+0x2d838], UR4 ;  /* 0x02d83804083f75b2 */ /* 0x0002220008000100 */
[----:B------:R1:W0:Y:S01]  /*02b0*/  SYNCS.EXCH.64 URZ, [UR8+0x2d848], UR6 ;  /* 0x02d84806083f75b2 */ /* 0x0002220008000100 */
[----:B------:R-:W-:Y:S01]  /*02c0*/  NOP ;  /* 0x0000000000007918 */ /* 0x000fe20000000000 */
.L_x_10009:
[----:B------:R-:W5:Y:S01]  /*02d0*/  SHFL.IDX PT, R2, R0, RZ, 0x1f ;  /* 0x00001fff00027589 */ /* 0x000f6200000e0000 */
[----:B------:R-:W-:Y:S01]  /*02e0*/  NOP ;  /* 0x0000000000007918 */ /* 0x000fe20000000000 */
[----:B-----5:R-:W-:-:S13]  /*02f0*/  ISETP.NE.AND P0, PT, R2, RZ, PT ;  /* 0x000000ff0200720c */ /* 0x020fda0003f05270 */
        /* <DEDUP_REMOVED lines=14> */
[----:B-1----:R1:W0:Y:S08]  /*03e0*/  SYNCS.EXCH.64 URZ, [UR8+0x2d850], UR4 ;  /* 0x02d85004083f75b2 */ /* 0x0022300008000100 */
[----:B------:R1:W0:Y:S01]  /*03f0*/  SYNCS.EXCH.64 URZ, [UR8+0x2d860], UR6 ;  /* 0x02d86006083f75b2 */ /* 0x0002220008000100 */
[----:B------:R1:W0:Y:S01]  /*0400*/  SYNCS.EXCH.64 URZ, [UR8+0x2d858], UR4 ;  /* 0x02d85804083f75b2 */ /* 0x0002220008000100 */
[----:B------:R1:W0:Y:S01]  /*0410*/  SYNCS.EXCH.64 URZ, [UR8+0x2d868], UR6 ;  /* 0x02d86806083f75b2 */ /* 0x0002220008000100 */
[----:B------:R-:W-:Y:S01]  /*0420*/  NOP ;  /* 0x0000000000007918 */ /* 0x000fe20000000000 */
.L_x_10010:
[----:B------:R-:W5:Y:S01]  /*0430*/  SHFL.IDX PT, R2, R0, RZ, 0x1f ;  /* 0x00001fff00027589 */ /* 0x000f6200000e0000 */
[----:B------:R-:W-:Y:S01]  /*0440*/  NOP ;  /* 0x0000000000007918 */ /* 0x000fe20000000000 */
[----:B-----5:R-:W-:-:S13]  /*0450*/  ISETP.NE.AND P0, PT, R2, RZ, PT ;  /* 0x000000ff0200720c */ /* 0x020fda0003f05270 */
        /* <DEDUP_REMOVED lines=10> */
[----:B-1----:R1:W0:Y:S01]  /*0500*/  SYNCS.EXCH.64 URZ, [UR6+0x2d870], UR4 ;  /* 0x02d87004063f75b2 */ /* 0x0022220008000100 */
[----:B------:R1:W0:Y:S01]  /*0510*/  SYNCS.EXCH.64 URZ, [UR6+0x2d880], UR4 ;  /* 0x02d88004063f75b2 */ /* 0x0002220008000100 */
[----:B------:R1:W0:Y:S01]  /*0520*/  SYNCS.EXCH.64 URZ, [UR6+0x2d878], UR4 ;  /* 0x02d87804063f75b2 */ /* 0x0002220008000100 */
[----:B------:R1:W0:Y:S01]  /*0530*/  SYNCS.EXCH.64 URZ, [UR6+0x2d888], UR4 ;  /* 0x02d88804063f75b2 */ /* 0x0002220008000100 */
[----:B------:R-:W-:Y:S01]  /*0540*/  NOP ;  /* 0x0000000000007918 */ /* 0x000fe20000000000 */
.L_x_10011:
        /* <DEDUP_REMOVED lines=22> */
.L_x_10012:
[----:B------:R-:W5:Y:S01]  /*06b0*/  SHFL.IDX PT, R2, R0, RZ, 0x1f ;  /* 0x00001fff00027589 */ /* 0x000f6200000e0000 */
[----:B------:R-:W-:Y:S01]  /*06c0*/  R2UR UR9, R3 ;  /* 0x00000000030972ca */ /* 0x000fe200000e0000 */
        /* <DEDUP_REMOVED lines=21> */
.L_x_10013:
[----:B------:R-:W-:Y:S01]  /*0820*/  UISETP.NE.AND UP0, UPT, UR9, URZ, UPT ;  /* 0x0000003f0900728c */ /* 0x000fe2000bf05270 */
[----:B------:R-:W-:Y:S01]  /*0830*/  NOP ;  /* 0x0000000000007918 */ /* 0x000fe20000000000 */
[----:B------:R-:W-:Y:S01]  /*0840*/  UMOV UR38, 0x1 ;  /* 0x0000000100267882 */ /* 0x000fe20000000000 */
[----:B------:R-:W-:Y:S01]  /*0850*/  ULDC.64 UR36, c[0x0][0x208] ;  /* 0x0000820000247ab9 */ /* 0x000fe20000000a00 */
[----:B------:R-:W-:Y:S01]  /*0860*/  USEL UR38, UR38, 0x2, !UP0 ;  /* 0x0000000226267887 */ /* 0x000fe2000c000000 */
[----:B------:R-:W-:Y:S01]  /*0870*/  BSSY B6, `(.L_x_10014) ;  /* 0x0000aa7000067945 */ /* 0x000fe20003800000 */
[----:B0-234-:R-:W-:Y:S01]  /*0880*/  BAR.SYNC.DEFER_BLOCKING 0x0 ;  /* 0x0000000000007b1d */ /* 0x01dfe20000010000 */
[----:B------:R-:W-:-:S13]  /*0890*/  PLOP3.LUT P0, PT, PT, PT, UP0, 0x80, 0x0 ;  /* 0x000000000000781c */ /* 0x000fda0003f0f008 */
[----:B------:R-:W-:Y:S05]  /*08a0*/  @!P0 BRA `(.L_x_10015) ;  /* 0x0000007000008947 */ /* 0x000fea0003800000 */
.L_x_10016:
[----:B------:R-:W-:-:S08]  /*08b0*/  NOP ;  /* 0x0000000000007918 */ /* 0x000fd00000000000 */
[----:B------:R-:W0:Y:S02]  /*08c0*/  USETMAXREG.TRY_ALLOC.CTAPOOL UP0, 0xa0 ;  /* 0x000000a0000079c8 */ /* 0x000e240008000600 */
[----:B0-----:R-:W-:-:S13]  /*08d0*/  PLOP3.LUT P0, PT, PT, PT, UP0, 0x80, 0x0 ;  /* 0x000000000000781c */ /* 0x001fda0003f0f008 */
[----:B------:R-:W-:Y:S05]  /*08e0*/  @!P0 BRA `(.L_x_10016) ;  /* 0xfffffffc00f08947 */ /* 0x000fea000383ffff */
[----:B-1----:R-:W0:Y:S01]  /*08f0*/  S2UR UR6, SR_CTAID.Y ;  /* 0x00000000000679c3 */ /* 0x002e220000002600 */
        /* <DEDUP_REMOVED lines=28> */
[----:B------:R-:W-:-:S03]  /*0ac0*/  ULEA.HI UR5, UR5, UR4, URZ, 0x7 ;  /* 0x0000000405057291 */ /* 0x000fc6000f8f383f */
[----:B------:R-:W-:Y:S01]  /*0ad0*/  UMOV UR4, URZ ;  /* 0x0000003f00047c82 */ /* 0x000fe20008000000 */
[----:B------:R-:W-:-:S04]  /*0ae0*/  USHF.R.S32.HI UR6, URZ, 0x7, UR5 ;  /* 0x000000073f067899 */ /* 0x000fc80008011405 */
        /* <DEDUP_REMOVED lines=37> */
.L_x_10018:
[----:B------:R-:W-:Y:S02]  /*0d40*/  UIMAD UR40, UR40, UR4, URZ ;  /* 0x00000004282872a4 */ /* 0x000fe4000f8e023f */
[----:B------:R-:W-:Y:S01]  /*0d50*/  IMAD.U32 R3, RZ, RZ, UR4 ;  /* 0x00000004ff037e24 */ /* 0x000fe2000f8e00ff */
[----:B------:R-:W-:Y:S01]  /*0d60*/  MOV R0, UR6 ;  /* 0x0000000600007c02 */ /* 0x000fe20008000f00 */
[----:B------:R-:W-:Y:S01]  /*0d70*/  VIADD R17, R22, 0xffffff80 ;  /* 0xffffff8016117836 */ /* 0x000fe20000000000 */
[----:B------:R-:W-:Y:S01]  /*0d80*/  PLOP3.LUT P0, PT, PT, PT, PT, 0x80, 0x0 ;  /* 0x000000000000781c */ /* 0x000fe20003f0f070 */
[----:B------:R-:W-:Y:S01]  /*0d90*/  IMAD.MOV.U32 R23, RZ, RZ, RZ ;  /* 0x000000ffff177224 */ /* 0x000fe200078e00ff */
        /* <DEDUP_REMOVED lines=28> */
[----:B------:R-:W-:-:S03]  /*0f60*/  CS2R R24, SRZ ;  /* 0x0000000000187805 */ /* 0x000fc6000001ff00 */
[----:B------:R-:W-:Y:S05]  /*0f70*/  @!P1 BRA `(.L_x_10019) ;  /* 0x0000005000d49947 */ /* 0x000fea0003800000 */
        /* <DEDUP_REMOVED lines=11> */
[----:B------:R-:W-:-:S04]  /*1030*/  UIMAD.WIDE UR4, UR41, 0x55555556, URZ ;  /* 0x55555556290478a5 */ /* 0x000fc8000f8e023f */
[----:B------:R-:W-:-:S04]  /*1040*/  ULEA.HI UR5, UR5, UR5, URZ, 0x1 ;  /* 0x0000000505057291 */ /* 0x000fc8000f8f083f */
[----:B------:R-:W-:-:S04]  /*1050*/  UIMAD UR46, UR5, -0x3, UR41 ;  /* 0xfffffffd052e78a4 */ /* 0x000fc8000f8e0229 */
        /* <DEDUP_REMOVED lines=20> */
.L_x_10020:
[----:B------:R-:W-:-:S04]  /*11a0*/  SHF.L.U32 R0, RZ, 0x1f, RZ ;  /* 0x0000001fff007819 */ /* 0x000fc800000006ff */
[----:B------:R-:W0:Y:S02]  /*11b0*/  SYNCS.PHASECHK.TRANS64.TRYWAIT P0, [UR42+0x2d800], R0 ;  /* 0x02d80000ff0075a7 */ /* 0x000e24000800016a */
[----:B0-----:R-:W-:Y:S05]  /*11c0*/  @!P0 BRA `(.L_x_10021) ;  /* 0x000000a0004c8947 */ /* 0x001fea0003800000 */
.L_x_10094:
[----:B------:R-:W-:-:S06]  /*11d0*/  ULOP3.LUT UR4, UR38, 0x1, URZ, 0xfc, !UPT ;  /* 0x0000000126047892 */ /* 0x000fcc000f8efc3f */
[----:B------:R-:W-:-:S04]  /*11e0*/  MOV R2, UR4 ;  /* 0x0000000400027c02 */ /* 0x000fc80008000f00 */
[----:B------:R-:W-:-:S13]  /*11f0*/  ISETP.NE.AND P0, PT, R2, 0x3, PT ;  /* 0x000000030200780c */ /* 0x000fda0003f05270 */
[----:B------:R-:W-:Y:S05]  /*1200*/  @!P0 BRA `(.L_x_10022) ;  /* 0x0000000000048947 */ /* 0x000fea0003800000 */
[----:B------:R-:W-:Y:S01]  /*1210*/  BPT.TRAP 0x1 ;  /* 0x000000040000795c */ /* 0x000fe20000300000 */
.L_x_10022:
[----:B------:R1:W2:Y:S01]  /*1220*/  SYNCS.PHASECHK.TRANS64.TRYWAIT P1, [UR42+0x2d830], R0 ;  /* 0x02d83000ff0075a7 */ /* 0x0002a2000802016a */
[----:B------:R-:W-:Y:S05]  /*1230*/  @!P0 BRA `(.L_x_10023) ;  /* 0x0000000000048947 */ /* 0x000fea0003800000 */
[----:B------:R-:W-:Y:S01]  /*1240*/  BPT.TRAP 0x1 ;  /* 0x000000040000795c */ /* 0x000fe20000300000 */
.L_x_10023:
[----:B--2---:R-:W-:Y:S05]  /*1250*/  @P1 BRA `(.L_x_10024) ;  /* 0x0000000000081947 */ /* 0x004fea0003800000 */
[----:B------:R-:W2:Y:S02]  /*1260*/  SYNCS.PHASECHK.TRANS64.TRYWAIT P1, [UR42+0x2d830], R0 ;  /* 0x02d83000ff0075a7 */ /* 0x000ea4000802016a */
[----:B--2---:R-:W-:Y:S05]  /*1270*/  @!P1 BRA `(.L_x_10025) ;  /* 0x000000a000389947 */ /* 0x004fea0003800000 */
.L_x_10024:
[----:B------:R-:W-:Y:S01]  /*1280*/  ULEA UR4, UR46, UR42, 0xc ;  /* 0x0000002a2e047291 */ /* 0x000fe2000f8e603f */
[----:B01----:R-:W-:Y:S02]  /*1290*/  IMAD.MOV.U32 R0, RZ, RZ, RZ ;  /* 0x000000ffff007224 */ /* 0x003fe400078e00ff */
[----:B------:R-:W-:Y:S01]  /*12a0*/  IMAD.MOV.U32 R135, RZ, RZ, RZ ;  /* 0x000000ffff877224 */ /* 0x000fe200078e00ff */
[----:B------:R-:W-:Y:S01]  /*12b0*/  UIADD3 UR4, UR4, 0xc400, URZ ;  /* 0x0000c40004047890 */ /* 0x000fe2000fffe03f */
[----:B------:R-:W-:-:S03]  /*12c0*/  IMAD.MOV.U32 R3, RZ, RZ, -0x7fffffe0 ;  /* 0x80000020ff037424 */ /* 0x000fc600078e00ff */
[----:B------:R-:W-:-:S04]  /*12d0*/  USHF.R.U32.HI UR4, URZ, 0x4, UR4 ;  /* 0x000000043f047899 */ /* 0x000fc80008011604 */
[----:B------:R-:W-:-:S06]  /*12e0*/  ULOP3.LUT UR4, UR4, 0x3fff, URZ, 0xc0, !UPT ;  /* 0x00003fff04047892 */ /* 0x000fcc000f8ec03f */
[----:B------:R-:W-:Y:S01]  /*12f0*/  IMAD.U32 R2, RZ, RZ, UR4 ;  /* 0x00000004ff027e24 */ /* 0x000fe2000f8e00ff */
[----:B------:R-:W-:Y:S05]  /*1300*/  WARPSYNC.ALL ;  /* 0x0000000000007948 */ /* 0x000fea0003800000 */
[----:B------:R-:W-:Y:S01]  /*1310*/  LOP3.LUT R2, R2, 0x10000, RZ, 0xfc, !PT ;  /* 0x0001000002027812 */ /* 0x000fe200078efcff */
[----:B------:R-:W-:-:S03]  /*1320*/  UIADD3 UR4, UR42, 0x15400, URZ ;  /* 0x000154002a047890 */ /* 0x000fc6000fffe03f */
[C---:B------:R-:W-:Y:S01]  /*1330*/  R2UR UR8, R2.reuse ;  /* 0x00000000020872ca */ /* 0x040fe200000e0000 */
[----:B------:R-:W-:Y:S01]  /*1340*/  WARPGROUP.ARRIVE ;  /* 0x00000000000079c5 */ /* 0x000fe20000000000 */
[----:B------:R-:W-:Y:S01]  /*1350*/  R2UR UR9, R3 ;  /* 0x00000000030972ca */ /* 0x000fe200000e0000 */
[----:B------:R-:W-:Y:S01]  /*1360*/  USHF.R.U32.HI UR4, URZ, 0x4, UR4 ;  /* 0x000000043f047899 */ /* 0x000fe20008011604 */
[----:B------:R-:W-:Y:S01]  /*1370*/  R2UR UR24, R2 ;  /* 0x00000000021872ca */ /* 0x000fe200000e0000 */
[----:B------:R-:W-:Y:S01]  /*1380*/  UMOV UR11, 0x80000020 ;  /* 0x80000020000b7882 */ /* 0x000fe20000000000 */
[----:B------:R-:W-:Y:S01]  /*1390*/  UMOV UR13, 0x80000020 ;  /* 0x80000020000d7882 */ /* 0x000fe20000000000 */
[----:B------:R-:W-:Y:S01]  /*13a0*/  ULOP3.LUT UR4, UR4, 0x3fff, URZ, 0xc0, !UPT ;  /* 0x00003fff04047892 */ /* 0x000fe2000f8ec03f */
[----:B------:R-:W0:Y:S01]  /*13b0*/  S2UR UR5, SR_CgaCtaId ;  /* 0x00000000000579c3 */ /* 0x000e220000008800 */
        /* <DEDUP_REMOVED lines=38> */
[----:B0-----:R-:W-:Y:S05]  /*1620*/  @!P0 BRA `(.L_x_10026) ;  /* 0x0000000000048947 */ /* 0x001fea0003800000 */
[----:B------:R-:W-:Y:S01]  /*1630*/  BPT.TRAP 0x1 ;  /* 0x000000040000795c */ /* 0x000fe20000300000 */
.L_x_10026:
[----:B------:R-:W-:Y:S01]  /*1640*/  LOP3.LUT R4, R19, 0xffffff80, RZ, 0xc0, !PT ;  /* 0xffffff8013047812 */ /* 0x000fe200078ec0ff */
[----:B------:R-:W-:Y:S01]  /*1650*/  IMAD.MOV.U32 R8, RZ, RZ, -0x2 ;  /* 0xfffffffeff087424 */ /* 0x000fe200078e00ff */
[----:B------:R-:W-:Y:S01]  /*1660*/  P2R R6, PR, RZ, 0x1 ;  /* 0x00000001ff067803 */ /* 0x000fe20000000000 */
[----:B------:R-:W-:Y:S01]  /*1670*/  ULDC UR4, c[0x0][0x988] ;  /* 0x0002620000047ab9 */ /* 0x000fe20000000800 */
[----:B------:R-:W-:Y:S01]  /*1680*/  UIADD3 UR7, UR42, 0x2d840, URZ ;  /* 0x0002d8402a077890 */ /* 0x000fe2000fffe03f */
[----:B------:R-:W-:Y:S01]  /*1690*/  IMAD.IADD R4, R17, 0x1, -R4 ;  /* 0x0000000111047824 */ /* 0x000fe200078e0a04 */
[----:B------:R-:W-:Y:S01]  /*16a0*/  UIADD3 UR33, UR45, -0x2, URZ ;  /* 0xfffffffe2d217890 */ /* 0x000fe2000fffe03f */
[--C-:B------:R-:W-:Y:S01]  /*16b0*/  IMAD.MOV.U32 R134, RZ, RZ, R135.reuse ;  /* 0x000000ffff867224 */ /* 0x100fe200078e0087 */
[----:B------:R-:W-:Y:S01]  /*16c0*/  UPRMT UR7, UR5, 0x654, UR7 ;  /* 0x0000065405077896 */ /* 0x000fe20008000007 */
[--C-:B------:R-:W-:Y:S01]  /*16d0*/  IMAD.MOV.U32 R133, RZ, RZ, R135.reuse ;  /* 0x000000ffff857224 */ /* 0x100fe200078e0087 */
[----:B------:R-:W-:Y:S01]  /*16e0*/  SHF.R.S32.HI R5, RZ, 0x1f, R4 ;  /* 0x0000001fff057819 */ /* 0x000fe20000011404 */
[----:B------:R-:W-:Y:S01]  /*16f0*/  UISETP.GE.AND UP0, UPT, UR33, UR40, UPT ;  /* 0x000000282100728c */ /* 0x000fe2000bf06270 */
[--C-:B------:R-:W-:Y:S01]  /*1700*/  IMAD.MOV.U32 R132, RZ, RZ, R135.reuse ;  /* 0x000000ffff847224 */ /* 0x100fe200078e0087 */
[----:B------:R-:W-:Y:S01]  /*1710*/  UMOV UR32, URZ ;  /* 0x0000003f00207c82 */ /* 0x000fe20008000000 */
[----:B------:R-:W-:Y:S01]  /*1720*/  LEA.HI R5, R5, R4, RZ, 0x2 ;  /* 0x0000000405057211 */ /* 0x000fe200078f10ff */
[--C-:B------:R-:W-:Y:S01]  /*1730*/  IMAD.MOV.U32 R131, RZ, RZ, R135.reuse ;  /* 0x000000ffff837224 */ /* 0x100fe200078e0087 */
[-C--:B------:R-:W-:Y:S01]  /*1740*/  MOV R128, R135.reuse ;  /* 0x0000008700807202 */ /* 0x080fe20000000f00 */
[----:B------:R-:W-:Y:S01]  /*1750*/  SYNCS.ARRIVE.TRANS64.RED.A1T0 RZ, [UR7], RZ ;  /* 0x000000ffffff79a7 */ /* 0x000fe20008100407 */
[----:B------:R-:W-:Y:S01]  /*1760*/  LOP3.LUT R5, R5, 0x7ffffffc, RZ, 0xc0, !PT ;  /* 0x7ffffffc05057812 */ /* 0x000fe200078ec0ff */
[--C-:B------:R-:W-:Y:S01]  /*1770*/  IMAD.MOV.U32 R130, RZ, RZ, R135.reuse ;  /* 0x000000ffff827224 */ /* 0x100fe200078e0087 */
[----:B------:R-:W-:Y:S01]  /*1780*/  MOV R121, R135 ;  /* 0x0000008700797202 */ /* 0x000fe20000000f00 */
[--C-:B------:R-:W-:Y:S01]  /*1790*/  IMAD.MOV.U32 R129, RZ, RZ, R135.reuse ;  /* 0x000000ffff817224 */ /* 0x100fe200078e0087 */
[----:B------:R-:W-:Y:S01]  /*17a0*/  IADD3 R5, R4, -R5, RZ ;  /* 0x8000000504057210 */ /* 0x000fe20007ffe0ff */
[----:B------:R-:W-:Y:S01]  /*17b0*/  IMAD.U32 R4, RZ, RZ, UR45 ;  /* 0x0000002dff047e24 */ /* 0x000fe2000f8e00ff */
[-C--:B------:R-:W-:Y:S01]  /*17c0*/  MOV R114, R135.reuse ;  /* 0x0000008700727202 */ /* 0x080fe20000000f00 */
[--C-:B------:R-:W-:Y:S01]  /*17d0*/  IMAD.MOV.U32 R127, RZ, RZ, R135.reuse ;  /* 0x000000ffff7f7224 */ /* 0x100fe200078e0087 */
[-C--:B------:R-:W-:Y:S01]  /*17e0*/  MOV R107, R135.reuse ;  /* 0x00000087006b7202 */ /* 0x080fe20000000f00 */
[----:B------:R-:W-:Y:S01]  /*17f0*/  IMAD R5, R5, R8, 0x80 ;  /* 0x0000008005057424 */ /* 0x000fe200078e0208 */
[-C--:B------:R-:W-:Y:S01]  /*1800*/  MOV R100, R135.reuse ;  /* 0x0000008700647202 */ /* 0x080fe20000000f00 */
[----:B------:R-:W-:Y:S01]  /*1810*/  IMAD.MOV.U32 R126, RZ, RZ, R135 ;  /* 0x000000ffff7e7224 */ /* 0x000fe200078e0087 */
[----:B------:R-:W-:Y:S01]  /*1820*/  MOV R93, R135 ;  /* 0x00000087005d7202 */ /* 0x000fe20000000f00 */
[----:B------:R-:W-:-:S02]  /*1830*/  VIADD R5, R5, UR44 ;  /* 0x0000002c05057c36 */ /* 0x000fc40008000000 */
[----:B------:R-:W-:Y:S02]  /*1840*/  IMAD.MOV.U32 R125, RZ, RZ, R135 ;  /* 0x000000ffff7d7224 */ /* 0x000fe400078e0087 */
[----:B------:R-:W-:Y:S02]  /*1850*/  IMAD R5, R4, -0x80, R5 ;  /* 0xffffff8004057824 */ /* 0x000fe400078e0205 */
        /* <DEDUP_REMOVED lines=133> */
[----:B------:R-:W-:Y:S02]  /*20b0*/  FSEL R79, R79, -INF , P2 ;  /* 0xff8000004f4f7808 */ /* 0x000fe40001000000 */
[----:B------:R-:W-:-:S02]  /*20c0*/  FMNMX.FTZ R4, R78, R7, !PT ;  /* 0x000000074e047209 */ /* 0x000fc40007810000 */
[----:B------:R-:W-:Y:S02]  /*20d0*/  ISETP.GT.AND P3, PT, R5, 0x70, PT ;  /* 0x000000700500780c */ /* 0x000fe40003f64270 */
[----:B------:R-:W-:Y:S02]  /*20e0*/  FSEL R60, R60, -INF , P4 ;  /* 0xff8000003c3c7808 */ /* 0x000fe40002000000 */
[----:B------:R-:W-:Y:S02]  /*20f0*/  FSEL R82, R82, -INF , P3 ;  /* 0xff80000052527808 */ /* 0x000fe40001800000 */
[----:B------:R-:W-:Y:S02]  /*2100*/  FMNMX.FTZ R7, R79, R4, !PT ;  /* 0x000000044f077209 */ /* 0x000fe40007810000 */
[----:B------:R-:W-:Y:S02]  /*2110*/  ISETP.GT.AND P4, PT, R5, 0x71, PT ;  /* 0x000000710500780c */ /* 0x000fe40003f84270 */
[----:B------:R-:W-:-:S02]  /*2120*/  FMNMX.FTZ R4, R82, R7, !PT ;  /* 0x0000000752047209 */ /* 0x000fc40007810000 */
[----:B------:R-:W-:Y:S02]  /*2130*/  FSEL R83, R83, -INF , P4 ;  /* 0xff80000053537808 */ /* 0x000fe40002000000 */
        /* <DEDUP_REMOVED lines=8> */
[----:B------:R-:W-:Y:S02]  /*21c0*/  P2R R13, PR, RZ, 0x1 ;  /* 0x00000001ff0d7803 */ /* 0x000fe40000000000 */
[----:B------:R-:W-:Y:S01]  /*21d0*/  P2R R12, PR, RZ, 0x2 ;  /* 0x00000002ff0c7803 */ /* 0x000fe20000000000 */
[----:B------:R-:W0:Y:S01]  /*21e0*/  SHFL.BFLY PT, R4, R7, 0x2, 0x1f ;  /* 0x0c401f0007047f89 */ /* 0x000e2200000e0000 */
[----:B------:R-:W-:-:S02]  /*21f0*/  P2R R11, PR, RZ, 0x4 ;  /* 0x00000004ff0b7803 */ /* 0x000fc40000000000 */
[C---:B------:R-:W-:Y:S02]  /*2200*/  ISETP.GT.AND P2, PT, R5.reuse, 0x58, PT ;  /* 0x000000580500780c */ /* 0x040fe40003f44270 */
[C---:B------:R-:W-:Y:S02]  /*2210*/  ISETP.GT.AND P1, PT, R5.reuse, 0x59, PT ;  /* 0x000000590500780c */ /* 0x040fe40003f24270 */
[----:B------:R-:W-:Y:S02]  /*2220*/  ISETP.GT.AND P0, PT, R5, 0x60, PT ;  /* 0x000000600500780c */ /* 0x000fe40003f04270 */
[----:B------:R-:W-:Y:S02]  /*2230*/  FMNMX.FTZ R5, R24, R25, !PT ;  /* 0x0000001918057209 */ /* 0x000fe40007810000 */
[----:B------:R-:W-:Y:S02]  /*2240*/  FSEL R69, R69, -INF , P1 ;  /* 0xff80000045457808 */ /* 0x000fe40000800000 */
[----:B------:R-:W-:-:S02]  /*2250*/  ISETP.NE.AND P1, PT, R12, RZ, PT ;  /* 0x000000ff0c00720c */ /* 0x000fc40003f25270 */
[----:B------:R-:W-:Y:S02]  /*2260*/  FSEL R72, R72, -INF , P0 ;  /* 0xff80000048487808 */ /* 0x000fe40000000000 */
[----:B------:R-:W-:Y:S02]  /*2270*/  ISETP.NE.AND P0, PT, R13, RZ, PT ;  /* 0x000000ff0d00720c */ /* 0x000fe40003f05270 */
[----:B------:R-:W-:Y:S02]  /*2280*/  FSEL R68, R68, -INF , P2 ;  /* 0xff80000044447808 */ /* 0x000fe40001000000 */
[----:B------:R-:W-:Y:S02]  /*2290*/  ISETP.NE.AND P2, PT, R11, RZ, PT ;  /* 0x000000ff0b00720c */ /* 0x000fe40003f45270 */
[----:B------:R-:W-:Y:S02]  /*22a0*/  FSEL R73, R73, -INF , P0 ;  /* 0xff80000049497808 */ /* 0x000fe40000000000 */
[----:B0-----:R-:W-:-:S02]  /*22b0*/  FMNMX.FTZ R8, R7, R4, !PT ;  /* 0x0000000407087209 */ /* 0x001fc40007810000 */
[----:B------:R-:W-:Y:S02]  /*22c0*/  FSEL R76, R76, -INF , P1 ;  /* 0xff8000004c4c7808 */ /* 0x000fe40000800000 */
[----:B------:R-:W-:Y:S01]  /*22d0*/  FSEL R77, R77, -INF , P2 ;  /* 0xff8000004d4d7808 */ /* 0x000fe20001000000 */
[----:B------:R-:W0:Y:S01]  /*22e0*/  SHFL.BFLY PT, R9, R8, 0x1, 0x1f ;  /* 0x0c201f0008097f89 */ /* 0x000e2200000e0000 */
[----:B------:R-:W-:Y:S02]  /*22f0*/  FSEL R81, R81, -INF , P4 ;  /* 0xff80000051517808 */ /* 0x000fe40002000000 */
[----:B------:R-:W-:Y:S02]  /*2300*/  FSEL R84, R84, -INF , P5 ;  /* 0xff80000054547808 */ /* 0x000fe40002800000 */
[----:B------:R-:W-:Y:S02]  /*2310*/  FSEL R85, R85, -INF , P6 ;  /* 0xff80000055557808 */ /* 0x000fe40003000000 */
[----:B------:R-:W-:-:S02]  /*2320*/  ISETP.NE.AND P0, PT, R6, RZ, PT ;  /* 0x000000ff0600720c */ /* 0x000fc40003f05270 */
[----:B0-----:R-:W-:-:S04]  /*2330*/  FMNMX.FTZ R4, R8, R9, !PT ;  /* 0x0000000908047209 */ /* 0x001fc80007810000 */
[C---:B------:R-:W-:Y:S01]  /*2340*/  FSETP.NEU.FTZ.AND P3, PT, R4.reuse, -INF , PT ;  /* 0xff8000000400780b */ /* 0x040fe20003f7d000 */
[----:B------:R-:W-:-:S05]  /*2350*/  FMUL.FTZ R15, R4, UR4 ;  /* 0x00000004040f7c20 */ /* 0x000fca0008410000 */
[----:B------:R-:W-:Y:S02]  /*2360*/  FSEL R15, R15, RZ, P3 ;  /* 0x000000ff0f0f7208 */ /* 0x000fe40001800000 */
[----:B------:R-:W-:Y:S02]  /*2370*/  ISETP.NE.AND P3, PT, R10, RZ, PT ;  /* 0x000000ff0a00720c */ /* 0x000fe40003f65270 */
[----:B------:R-:W-:Y:S01]  /*2380*/  FMNMX.FTZ R10, R28, R5, !PT ;  /* 0x000000051c0a7209 */ /* 0x000fe20007810000 */
[--C-:B------:R-:W-:Y:S01]  /*2390*/  FFMA.FTZ R11, R30, UR4, -R15.reuse ;  /* 0x000000041e0b7c23 */ /* 0x100fe2000801080f */
[----:B------:R-:W-:Y:S01]  /*23a0*/  FSEL R80, R80, -INF , P3 ;  /* 0xff80000050507808 */ /* 0x000fe20001800000 */
        /* <DEDUP_REMOVED lines=24> */
[--C-:B0-----:R-:W-:Y:S01]  /*2530*/  FFMA.FTZ R35, R54, UR4, -R15.reuse ;  /* 0x0000000436237c23 */ /* 0x101fe2000801080f */
        /* <DEDUP_REMOVED lines=11> */
[----:B0-----:R-:W-:Y:S01]  /*25f0*/  FFMA.FTZ R39, R71, UR4, -R15 ;  /* 0x0000000447277c23 */ /* 0x001fe2000801080f */
[----:B------:R-:W-:Y:S01]  /*2600*/  FMNMX.FTZ R14, R48, R13, !PT ;  /* 0x0000000d300e7209 */ /* 0x000fe20007810000 */
[----:B------:R-:W-:Y:S03]  /*2610*/  MUFU.EX2 R9, R9 ;  /* 0x0000000900097308 */ /* 0x000fe60000000800 */
[----:B------:R-:W-:-:S04]  /*2620*/  FMNMX.FTZ R13, R49, R14, !PT ;  /* 0x0000000e310d7209 */ /* 0x000fc80007810000 */
[----:B------:R-:W-:Y:S01]  /*2630*/  FMNMX.FTZ R20, R52, R13, !PT ;  /* 0x0000000d34147209 */ /* 0x000fe20007810000 */
[----:B------:R0:W-:Y:S03]  /*2640*/  MUFU.EX2 R14, R43 ;  /* 0x0000002b000e7308 */ /* 0x0001e60000000800 */
[----:B------:R-:W-:-:S04]  /*2650*/  FMNMX.FTZ R13, R53, R20, !PT ;  /* 0x00000014350d7209 */ /* 0x000fc80007810000 */
[----:B------:R-:W-:Y:S01]  /*2660*/  FMNMX.FTZ R20, R56, R13, !PT ;  /* 0x0000000d38147209 */ /* 0x000fe20007810000 */
[----:B------:R-:W1:Y:S01]  /*2670*/  MUFU.EX2 R6, R6 ;  /* 0x0000000600067308 */ /* 0x000e620000000800 */
[----:B0-----:R-:W-:Y:S02]  /*2680*/  FFMA.FTZ R43, R74, UR4, -R15 ;  /* 0x000000044a2b7c23 */ /* 0x001fe4000801080f */
[----:B------:R-:W-:-:S04]  /*2690*/  FMNMX.FTZ R13, R57, R20, !PT ;  /* 0x00000014390d7209 */ /* 0x000fc80007810000 */
        /* <DEDUP_REMOVED lines=14> */
[----:B0-----:R-:W-:-:S03]  /*2780*/  FFMA.FTZ R51, R78, UR4, -R15 ;  /* 0x000000044e337c23 */ /* 0x001fc6000801080f */
[----:B------:R-:W-:-:S03]  /*2790*/  FMNMX.FTZ R30, R76, R19, !PT ;  /* 0x000000134c1e7209 */ /* 0x000fc60007810000 */
[----:B------:R-:W-:Y:S01]  /*27a0*/  MUFU.EX2 R27, R27 ;  /* 0x0000001b001b7308 */ /* 0x000fe20000000800 */
[----:B------:R-:W-:-:S04]  /*27b0*/  FMNMX.FTZ R19, R77, R30, !PT ;  /* 0x0000001e4d137209 */ /* 0x000fc80007810000 */
[----:B------:R-:W-:-:S03]  /*27c0*/  FMNMX.FTZ R30, R80, R19, !PT ;  /* 0x00000013501e7209 */ /* 0x000fc60007810000 */
[----:B------:R-:W0:Y:S01]  /*27d0*/  MUFU.EX2 R7, R7 ;  /* 0x0000000700077308 */ /* 0x000e220000000800 */
[----:B------:R-:W-:-:S04]  /*27e0*/  FMNMX.FTZ R19, R81, R30, !PT ;  /* 0x0000001e51137209 */ /* 0x000fc80007810000 */
[----:B------:R-:W-:-:S03]  /*27f0*/  FMNMX.FTZ R30, R84, R19, !PT ;  /* 0x00000013541e7209 */ /* 0x000fc60007810000 */
[----:B------:R-:W-:Y:S01]  /*2800*/  MUFU.EX2 R31, R31 ;  /* 0x0000001f001f7308 */ /* 0x000fe20000000800 */
[----:B------:R-:W-:-:S05]  /*2810*/  FMNMX.FTZ R30, R85, R30, !PT ;  /* 0x0000001e551e7209 */ /* 0x000fca0007810000 */
[----:B------:R-:W2:Y:S02]  /*2820*/  SHFL.BFLY PT, R19, R30, 0x2, 0x1f ;  /* 0x0c401f001e137f89 */ /* 0x000ea400000e0000 */
[----:B------:R-:W-:Y:S08]  /*2830*/  MUFU.EX2 R26, R26 ;  /* 0x0000001a001a7308 */ /* 0x000ff00000000800 */
        /* <DEDUP_REMOVED lines=8> */
[----:B--2---:R-:W-:Y:S01]  /*28c0*/  FMNMX.FTZ R19, R55, R30, !PT ;  /* 0x0000001e37137209 */ /* 0x004fe20007810000 */
[----:B------:R-:W-:-:S03]  /*28d0*/  FFMA.FTZ R55, R86, UR4, -R15 ;  /* 0x0000000456377c23 */ /* 0x000fc6000801080f */
[C---:B------:R-:W-:Y:S01]  /*28e0*/  FSETP.NEU.FTZ.AND P1, PT, R19.reuse, -INF , PT ;  /* 0xff8000001300780b */ /* 0x040fe20003f3d000 */
[----:B------:R-:W-:Y:S02]  /*28f0*/  FMUL.FTZ R30, R19, UR4 ;  /* 0x00000004131e7c20 */ /* 0x000fe40008410000 */
[----:B------:R-:W-:Y:S03]  /*2900*/  MUFU.EX2 R54, R54 ;  /* 0x0000003600367308 */ /* 0x000fe60000000800 */
[----:B------:R-:W-:-:S05]  /*2910*/  FSEL R79, R30, RZ, P1 ;  /* 0x000000ff1e4f7208 */ /* 0x000fca0000800000 */
[----:B------:R-:W-:Y:S01]  /*2920*/  MUFU.EX2 R23, R23 ;  /* 0x0000001700177308 */ /* 0x000fe20000000800 */
[--C-:B------:R-:W-:Y:S01]  /*2930*/  FFMA.FTZ R15, R24, UR4, -R79.reuse ;  /* 0x00000004180f7c23 */ /* 0x100fe2000801084f */
[--C-:B------:R-:W-:Y:S01]  /*2940*/  FFMA.FTZ R24, R25, UR4, -R79.reuse ;  /* 0x0000000419187c23 */ /* 0x100fe2000801084f */
[-C--:B------:R-:W-:Y:S01]  /*2950*/  LEA.HI R25, R18, R17.reuse, RZ, 0x4 ;  /* 0x0000001112197211 */ /* 0x080fe200078f20ff */
[--C-:B------:R-:W-:Y:S01]  /*2960*/  FFMA.FTZ R30, R32, UR4, -R79.reuse ;  /* 0x00000004201e7c23 */ /* 0x100fe2000801084f */
[--C-:B------:R-:W-:Y:S01]  /*2970*/  FFMA.FTZ R63, R29, UR4, -R79.reuse ;  /* 0x000000041d3f7c23 */ /* 0x100fe2000801084f */
[--C-:B------:R-:W-:Y:S01]  /*2980*/  FFMA.FTZ R67, R36, UR4, -R79.reuse ;  /* 0x0000000424437c23 */ /* 0x100fe2000801084f */
[----:B------:R-:W-:Y:S01]  /*2990*/  LOP3.LUT R32, R25, 0xfffffff0, RZ, 0xc0, !PT ;  /* 0xfffffff019207812 */ /* 0x000fe200078ec0ff */
[--C-:B------:R-:W-:Y:S01]  /*29a0*/  FFMA.FTZ R70, R40, UR4, -R79.reuse ;  /* 0x0000000428467c23 */ /* 0x100fe2000801084f */
[----:B------:R-:W-:Y:S01]  /*29b0*/  FFMA.FTZ R75, R41, UR4, -R79 ;  /* 0x00000004294b7c23 */ /* 0x000fe2000801084f */
[----:B------:R-:W-:Y:S01]  /*29c0*/  SHF.R.S32.HI R41, RZ, 0x4, R25 ;  /* 0x00000004ff297819 */ /* 0x000fe20000011419 */
[--C-:B------:R-:W-:Y:S01]  /*29d0*/  FFMA.FTZ R71, R44, UR4, -R79.reuse ;  /* 0x000000042c477c23 */ /* 0x100fe2000801084f */
[----:B------:R-:W-:Y:S01]  /*29e0*/  IMAD.IADD R29, R17, 0x1, -R32 ;  /* 0x00000001111d7824 */ /* 0x000fe200078e0a20 */
[----:B------:R-:W-:Y:S01]  /*29f0*/  LEA.HI R17, R18, R17, RZ, 0x5 ;  /* 0x0000001112117211 */ /* 0x000fe200078f28ff */
[----:B------:R-:W-:Y:S01]  /*2a00*/  FFMA.FTZ R28, R28, UR4, -R79 ;  /* 0x000000041c1c7c23 */ /* 0x000fe2000801084f */
[----:B------:R-:W-:Y:S01]  /*2a10*/  IMAD.SHL.U32 R44, R41, 0x8, RZ ;  /* 0x00000008292c7824 */ /* 0x000fe200078e00ff */
[----:B------:R-:W-:Y:S01]  /*2a20*/  MUFU.EX2 R15, R15 ;  /* 0x0000000f000f7308 */ /* 0x000fe20000000800 */
[----:B------:R-:W-:Y:S01]  /*2a30*/  SHF.R.S32.HI R36, RZ, 0x1f, R29 ;  /* 0x0000001fff247819 */ /* 0x000fe2000001141d */
[----:B-1----:R-:W-:Y:S01]  /*2a40*/  FADD.FTZ R18, R9, R6 ;  /* 0x0000000609127221 */ /* 0x002fe20000010000 */
[----:B------:R-:W-:Y:S01]  /*2a50*/  SHF.L.U32 R17, R17, 0x5, RZ ;  /* 0x0000000511117819 */ /* 0x000fe200000006ff */
[--C-:B------:R-:W-:Y:S01]  /*2a60*/  FFMA.FTZ R78, R45, UR4, -R79.reuse ;  /* 0x000000042d4e7c23 */ /* 0x100fe2000801084f */
[----:B------:R-:W-:Y:S01]  /*2a70*/  LEA.HI R40, R36, R29, RZ, 0x3 ;  /* 0x0000001d24287211 */ /* 0x000fe200078f18ff */
[----:B------:R-:W-:Y:S01]  /*2a80*/  FFMA.FTZ R33, R33, UR4, -R79 ;  /* 0x0000000421217c23 */ /* 0x000fe2000801084f */
[----:B------:R-:W-:Y:S01]  /*2a90*/  LOP3.LUT R17, R17, 0x7ffffc00, RZ, 0xc0, !PT ;  /* 0x7ffffc0011117812 */ /* 0x000fe200078ec0ff */
[----:B------:R-:W1:Y:S01]  /*2aa0*/  MUFU.EX2 R24, R24 ;  /* 0x0000001800187308 */ /* 0x000e620000000800 */
[C---:B------:R-:W-:Y:S01]  /*2ab0*/  LOP3.LUT R36, R40.reuse, 0xfffffff8, RZ, 0xc0, !PT ;  /* 0xfffffff828247812 */ /* 0x040fe200078ec0ff */
[----:B------:R-:W-:-:S02]  /*2ac0*/  IMAD.SHL.U32 R40, R40, 0x40, RZ ;  /* 0x0000004028287824 */ /* 0x000fc400078e00ff */
[--C-:B------:R-:W-:Y:S01]  /*2ad0*/  FFMA.FTZ R74, R37, UR4, -R79.reuse ;  /* 0x00000004254a7c23 */ /* 0x100fe2000801084f */
[----:B------:R-:W-:Y:S01]  /*2ae0*/  F2FP.BF16.F32.PACK_AB R9, R6, R9 ;  /* 0x000000090609723e */ /* 0x000fe200000010ff */
[--C-:B------:R-:W-:Y:S01]  /*2af0*/  FFMA.FTZ R32, R48, UR4, -R79.reuse ;  /* 0x0000000430207c23 */ /* 0x100fe2000801084f */
[----:B------:R-:W-:Y:S01]  /*2b00*/  IMAD.IADD R29, R29, 0x1, -R36 ;  /* 0x000000011d1d7824 */ /* 0x000fe200078e0a24 */
[----:B------:R-:W-:Y:S01]  /*2b10*/  LOP3.LUT R40, R40, 0x7ffffe00, RZ, 0xc0, !PT ;  /* 0x7ffffe0028287812 */ /* 0x000fe200078ec0ff */
[----:B------:R-:W2:Y:S01]  /*2b20*/  MUFU.EX2 R28, R28 ;  /* 0x0000001c001c7308 */ /* 0x000ea20000000800 */
[--C-:B------:R-:W-:Y:S01]  /*2b30*/  FFMA.FTZ R36, R52, UR4, -R79.reuse ;  /* 0x0000000434247c23 */ /* 0x100fe2000801084f */
[----:B------:R-:W-:Y:S02]  /*2b40*/  IMAD.SHL.U32 R25, R29, 0x40, RZ ;  /* 0x000000401d197824 */ /* 0x000fe400078e00ff */
[--C-:B------:R-:W-:Y:S01]  /*2b50*/  FFMA.FTZ R37, R49, UR4, -R79.reuse ;  /* 0x0000000431257c23 */ /* 0x100fe2000801084f */
[----:B------:R-:W-:Y:S01]  /*2b60*/  LOP3.LUT P1, RZ, R29, 0x4, RZ, 0xc0, !PT ;  /* 0x000000041dff7812 */ /* 0x000fe2000782c0ff */
[--C-:B------:R-:W-:Y:S01]  /*2b70*/  FFMA.FTZ R41, R53, UR4, -R79.reuse ;  /* 0x0000000435297c23 */ /* 0x100fe2000801084f */
[----:B------:R-:W-:Y:S01]  /*2b80*/  LOP3.LUT P2, RZ, R29, 0x2, RZ, 0xc0, !PT ;  /* 0x000000021dff7812 */ /* 0x000fe2000784c0ff */
[--C-:B------:R-:W-:Y:S01]  /*2b90*/  FFMA.FTZ R49, R57, UR4, -R79.reuse ;  /* 0x0000000439317c23 */ /* 0x100fe2000801084f */
[----:B------:R-:W-:Y:S01]  /*2ba0*/  LOP3.LUT R25, R25, 0x1c0, RZ, 0xc0, !PT ;  /* 0x000001c019197812 */ /* 0x000fe200078ec0ff */
[----:B------:R-:W3:Y:S01]  /*2bb0*/  MUFU.EX2 R63, R63 ;  /* 0x0000003f003f7308 */ /* 0x000ee20000000800 */
[----:B0-----:R-:W-:Y:S01]  /*2bc0*/  F2FP.BF16.F32.PACK_AB R29, R14, R7 ;  /* 0x000000070e1d723e */ /* 0x001fe200000010ff */
[--C-:B------:R-:W-:Y:S01]  /*2bd0*/  FFMA.FTZ R48, R60, UR4, -R79.reuse ;  /* 0x000000043c307c23 */ /* 0x100fe2000801084f */
[----:B------:R-:W-:Y:S01]  /*2be0*/  LOP3.LUT R44, R25, 0x8, R44, 0xf8, !PT ;  /* 0x00000008192c7812 */ /* 0x000fe200078ef82c */
[----:B------:R-:W-:Y:S01]  /*2bf0*/  FFMA.FTZ R61, R61, UR4, -R79 ;  /* 0x000000043d3d7c23 */ /* 0x000fe2000801084f */
[----:B------:R-:W-:Y:S01]  /*2c00*/  SHF.R.U32.HI R25, RZ, 0x3, R25 ;  /* 0x00000003ff197819 */ /* 0x000fe20000011619 */
[--C-:B------:R-:W-:Y:S01]  /*2c10*/  FFMA.FTZ R65, R65, UR4, -R79.reuse ;  /* 0x0000000441417c23 */ /* 0x100fe2000801084f */
[--C-:B------:R-:W-:Y:S01]  /*2c20*/  FFMA.FTZ R68, R68, UR4, -R79.reuse ;  /* 0x0000000444447c23 */ /* 0x100fe2000801084f */
[----:B------:R-:W0:Y:S01]  /*2c30*/  MUFU.EX2 R30, R30 ;  /* 0x0000001e001e7308 */ /* 0x000e220000000800 */
[----:B------:R-:W-:Y:S01]  /*2c40*/  LOP3.LUT R25, R44, R25, RZ, 0x3c, !PT ;  /* 0x000000192c197212 */ /* 0x000fe200078e3cff */
[--C-:B------:R-:W-:Y:S01]  /*2c50*/  FFMA.FTZ R44, R56, UR4, -R79.reuse ;  /* 0x00000004382c7c23 */ /* 0x100fe2000801084f */
[--C-:B------:R-:W-:Y:S01]  /*2c60*/  FFMA.FTZ R69, R69, UR4, -R79.reuse ;  /* 0x0000000445457c23 */ /* 0x100fe2000801084f */
[----:B------:R-:W-:Y:S01]  /*2c70*/  FFMA.FTZ R72, R72, UR4, -R79 ;  /* 0x0000000448487c23 */ /* 0x000fe2000801084f */
[----:B------:R-:W-:Y:S01]  /*2c80*/  IADD3 R45, R25, R40, R17 ;  /* 0x00000028192d7210 */ /* 0x000fe20007ffe011 */
[----:B------:R-:W-:Y:S01]  /*2c90*/  FADD.FTZ R17, R11, R18 ;  /* 0x000000120b117221 */ /* 0x000fe20000010000 */
[----:B------:R-:W-:Y:S01]  /*2ca0*/  FFMA.FTZ R40, R64, UR4, -R79 ;  /* 0x0000000440287c23 */ /* 0x000fe2000801084f */
[----:B------:R-:W4:Y:S01]  /*2cb0*/  MUFU.EX2 R33, R33 ;  /* 0x0000002100217308 */ /* 0x000f220000000800 */
[C---:B------:R-:W-:Y:S01]  /*2cc0*/  F2FP.BF16.F32.PACK_AB R11, R8.reuse, R11 ;  /* 0x0000000b080b723e */ /* 0x040fe200000010ff */
[----:B------:R-:W-:Y:S01]  /*2cd0*/  FADD.FTZ R18, R8, R17 ;  /* 0x0000001108127221 */ /* 0x000fe20000010000 */
[----:B-1----:R-:W-:Y:S01]  /*2ce0*/  FADD.FTZ R17, R15, R24 ;  /* 0x000000180f117221 */ /* 0x002fe20000010000 */
[--C-:B------:R-:W-:Y:S01]  /*2cf0*/  FFMA.FTZ R73, R73, UR4, -R79.reuse ;  /* 0x0000000449497c23 */ /* 0x100fe2000801084f */
[----:B------:R-:W-:Y:S01]  /*2d00*/  FFMA.FTZ R76, R76, UR4, -R79 ;  /* 0x000000044c4c7c23 */ /* 0x000fe2000801084f */
[----:B------:R-:W-:Y:S01]  /*2d10*/  FADD.FTZ R25, R5, R18 ;  /* 0x0000001205197221 */ /* 0x000fe20000010000 */
[----:B--2---:R-:W-:Y:S01]  /*2d20*/  FADD.FTZ R18, R28, R17 ;  /* 0x000000111c127221 */ /* 0x004fe20000010000 */
[----:B------:R-:W1:Y:S01]  /*2d30*/  MUFU.EX2 R67, R67 ;  /* 0x0000004300437308 */ /* 0x000e620000000800 */
[----:B------:R-:W-:Y:S01]  /*2d40*/  FFMA.FTZ R77, R77, UR4, -R79 ;  /* 0x000000044d4d7c23 */ /* 0x000fe2000801084f */
[----:B------:R-:W-:Y:S01]  /*2d50*/  FADD.FTZ R52, R10, R25 ;  /* 0x000000190a347221 */ /* 0x000fe20000010000 */
[----:B---3--:R-:W-:Y:S01]  /*2d60*/  FADD.FTZ R17, R63, R18 ;  /* 0x000000123f117221 */ /* 0x008fe20000010000 */
[--C-:B------:R-:W-:Y:S01]  /*2d70*/  FFMA.FTZ R80, R80, UR4, -R79.reuse ;  /* 0x0000000450507c23 */ /* 0x100fe2000801084f */
[----:B------:R-:W-:Y:S01]  /*2d80*/  FFMA.FTZ R81, R81, UR4, -R79 ;  /* 0x0000000451517c23 */ /* 0x000fe2000801084f */
[----:B------:R-:W-:Y:S01]  /*2d90*/  FADD.FTZ R25, R27, R52 ;  /* 0x000000341b197221 */ /* 0x000fe20000010000 */
[----:B0-----:R-:W-:Y:S01]  /*2da0*/  FADD.FTZ R18, R30, R17 ;  /* 0x000000111e127221 */ /* 0x001fe20000010000 */
[----:B------:R-:W0:Y:S01]  /*2db0*/  MUFU.EX2 R74, R74 ;  /* 0x0000004a004a7308 */ /* 0x000e220000000800 */
[C---:B------:R-:W-:Y:S01]  /*2dc0*/  F2FP.BF16.F32.PACK_AB R27, R12.reuse, R27 ;  /* 0x0000001b0c1b723e */ /* 0x040fe200000010ff */
[----:B------:R-:W-:Y:S01]  /*2dd0*/  FADD.FTZ R52, R12, R25 ;  /* 0x000000190c347221 */ /* 0x000fe20000010000 */
[----:B----4-:R-:W-:Y:S01]  /*2de0*/  FADD.FTZ R18, R33, R18 ;  /* 0x0000001221127221 */ /* 0x010fe20000010000 */
[----:B------:R-:W-:Y:S01]  /*2df0*/  F2FP.BF16.F32.PACK_AB R25, R10, R5 ;  /* 0x000000050a19723e */ /* 0x000fe200000010ff */
[----:B------:R-:W-:Y:S01]  /*2e00*/  FFMA.FTZ R84, R84, UR4, -R79 ;  /* 0x0000000454547c23 */ /* 0x000fe2000801084f */
[----:B------:R-:W-:Y:S01]  /*2e10*/  FADD.FTZ R17, R7, R52 ;  /* 0x0000003407117221 */ /* 0x000fe20000010000 */
[----:B------:R-:W-:Y:S01]  /*2e20*/  F2FP.BF16.F32.PACK_AB R8, R24, R15 ;  /* 0x0000000f1808723e */ /* 0x000fe200000010ff */
[----:B------:R-:W2:Y:S01]  /*2e30*/  MUFU.EX2 R70, R70 ;  /* 0x0000004600467308 */ /* 0x000ea20000000800 */
[----:B-1----:R-:W-:Y:S01]  /*2e40*/  FADD.FTZ R5, R67, R18 ;  /* 0x0000001243057221 */ /* 0x002fe20000010000 */
[----:B------:R-:W-:Y:S01]  /*2e50*/  FADD.FTZ R6, R14, R17 ;  /* 0x000000110e067221 */ /* 0x000fe20000010000 */
[----:B------:R-:W-:Y:S01]  /*2e60*/  F2FP.BF16.F32.PACK_AB R10, R63, R28 ;  /* 0x0000001c3f0a723e */ /* 0x000fe200000010ff */
[----:B------:R-:W-:Y:S01]  /*2e70*/  FFMA.FTZ R79, R85, UR4, -R79 ;  /* 0x00000004554f7c23 */ /* 0x000fe2000801084f */
[----:B------:R-:W-:Y:S01]  /*2e80*/  LEA R18, R45, UR42, 0x1 ;  /* 0x0000002a2d127c11 */ /* 0x000fe2000f8e08ff */
[----:B------:R-:W-:Y:S01]  /*2e90*/  FADD.FTZ R17, R31, R6 ;  /* 0x000000061f117221 */ /* 0x000fe20000010000 */
[----:B------:R-:W-:Y:S01]  /*2ea0*/  IMAD.MOV.U32 R14, RZ, RZ, 0x40 ;  /* 0x00000040ff0e7424 */ /* 0x000fe200078e00ff */
[----:B------:R-:W1:Y:S01]  /*2eb0*/  MUFU.EX2 R75, R75 ;  /* 0x0000004b004b7308 */ /* 0x000e620000000800 */
[----:B0-----:R-:W-:Y:S01]  /*2ec0*/  FADD.FTZ R5, R74, R5 ;  /* 0x000000054a057221 */ /* 0x001fe20000010000 */
[----:B------:R-:W-:Y:S01]  /*2ed0*/  FADD.FTZ R12, R26, R17 ;  /* 0x000000111a0c7221 */ /* 0x000fe20000010000 */
[----:B------:R0:W-:Y:S01]  /*2ee0*/  STSM.16.M88.4 [R18+0x21800], R8 ;  /* 0x0218000812007844 */ /* 0x0001e20000000200 */
[----:B------:R-:W-:Y:S01]  /*2ef0*/  VIADD R15, R18, 0x21800 ;  /* 0x00021800120f7836 */ /* 0x000fe20000000000 */
[----:B------:R-:W-:Y:S01]  /*2f00*/  SEL R14, R14, 0xffffffc0, !P1 ;  /* 0xffffffc00e0e7807 */ /* 0x000fe20004800000 */
[----:B------:R-:W-:Y:S01]  /*2f10*/  FADD.FTZ R7, R13, R12 ;  /* 0x0000000c0d077221 */ /* 0x000fe20000010000 */
[----:B------:R-:W-:Y:S01]  /*2f20*/  VIADD R17, R18, 0x21820 ;  /* 0x0002182012117836 */ /* 0x000fe20000000000 */
[----:B------:R-:W3:Y:S01]  /*2f30*/  MUFU.EX2 R71, R71 ;  /* 0x0000004700477308 */ /* 0x000ee20000000800 */
[----:B--2---:R-:W-:Y:S01]  /*2f40*/  FADD.FTZ R6, R70, R5 ;  /* 0x0000000546067221 */ /* 0x004fe20000010000 */
[----:B------:R-:W-:Y:S01]  /*2f50*/  FADD.FTZ R12, R20, R7 ;  /* 0x00000007140c7221 */ /* 0x000fe20000010000 */
[C---:B------:R-:W-:Y:S01]  /*2f60*/  @P2 VIADD R17, R15.reuse, 0xffffffe0 ;  /* 0xffffffe00f112836 */ /* 0x040fe20000000000 */
[----:B------:R-:W-:Y:S01]  /*2f70*/  F2FP.BF16.F32.PACK_AB R31, R26, R31 ;  /* 0x0000001f1a1f723e */ /* 0x000fe200000010ff */
[----:B------:R-:W-:-:S02]  /*2f80*/  IMAD.IADD R15, R15, 0x1, R14 ;  /* 0x000000010f0f7824 */ /* 0x000fc400078e020e */
[----:B------:R-:W-:Y:S01]  /*2f90*/  FADD.FTZ R7, R35, R12 ;  /* 0x0000000c23077221 */ /* 0x000fe20000010000 */
[----:B------:R-:W-:Y:S01]  /*2fa0*/  F2FP.BF16.F32.PACK_AB R24, R33, R30 ;  /* 0x0000001e2118723e */ /* 0x000fe200000010ff */
[----:B------:R-:W2:Y:S01]  /*2fb0*/  MUFU.EX2 R78, R78 ;  /* 0x0000004e004e7308 */ /* 0x000ea20000000800 */
[C---:B-1----:R-:W-:Y:S01]  /*2fc0*/  FADD.FTZ R6, R75.reuse, R6 ;  /* 0x000000064b067221 */ /* 0x042fe20000010000 */
[----:B------:R-:W-:Y:S01]  /*2fd0*/  FADD.FTZ R12, R34, R7 ;  /* 0x00000007220c7221 */ /* 0x000fe20000010000 */
[----:B------:R-:W-:Y:S02]  /*2fe0*/  F2FP.BF16.F32.PACK_AB R26, R74, R67 ;  /* 0x000000434a1a723e */ /* 0x000fe400000010ff */
[----:B------:R-:W-:Y:S01]  /*2ff0*/  F2FP.BF16.F32.PACK_AB R28, R75, R70 ;  /* 0x000000464b1c723e */ /* 0x000fe200000010ff */
[----:B------:R-:W-:Y:S01]  /*3000*/  FADD.FTZ R7, R21, R12 ;  /* 0x0000000c15077221 */ /* 0x000fe20000010000 */
[----:B------:R-:W-:Y:S01]  /*3010*/  F2FP.BF16.F32.PACK_AB R35, R34, R35 ;  /* 0x000000232223723e */ /* 0x000fe200000010ff */
[----:B------:R-:W1:Y:S01]  /*3020*/  MUFU.EX2 R32, R32 ;  /* 0x0000002000207308 */ /* 0x000e620000000800 */
[----:B---3--:R-:W-:Y:S01]  /*3030*/  FADD.FTZ R5, R71, R6 ;  /* 0x0000000647057221 */ /* 0x008fe20000010000 */
[----:B------:R-:W-:Y:S01]  /*3040*/  FADD.FTZ R12, R46, R7 ;  /* 0x000000072e0c7221 */ /* 0x000fe20000010000 */
[----:B------:R-:W-:Y:S01]  /*3050*/  F2FP.BF16.F32.PACK_AB R33, R20, R13 ;  /* 0x0000000d1421723e */ /* 0x000fe200000010ff */
[----:B------:R3:W-:Y:S01]  /*3060*/  STSM.16.M88.4 [R17], R24 ;  /* 0x0000001811007844 */ /* 0x0007e20000000200 */
[----:B------:R-:W-:Y:S01]  /*3070*/  F2FP.BF16.F32.PACK_AB R45, R46, R21 ;  /* 0x000000152e2d723e */ /* 0x000fe200000010ff */
[----:B------:R-:W-:Y:S01]  /*3080*/  FADD.FTZ R7, R47, R12 ;  /* 0x0000000c2f077221 */ /* 0x000fe20000010000 */
[----:B------:R-:W-:Y:S01]  /*3090*/  IADD3 R14, R14, R17, RZ ;  /* 0x000000110e0e7210 */ /* 0x000fe20007ffe0ff */
[----:B------:R-:W4:Y:S01]  /*30a0*/  MUFU.EX2 R37, R37 ;  /* 0x0000002500257308 */ /* 0x000f220000000800 */
[----:B--2---:R-:W-:Y:S01]  /*30b0*/  FADD.FTZ R5, R78, R5 ;  /* 0x000000054e057221 */ /* 0x004fe20000010000 */
[----:B------:R-:W-:Y:S01]  /*30c0*/  FADD.FTZ R12, R54, R7 ;  /* 0x00000007360c7221 */ /* 0x000fe20000010000 */
[----:B------:R-:W-:-:S02]  /*30d0*/  F2FP.BF16.F32.PACK_AB R30, R78, R71 ;  /* 0x000000474e1e723e */ /* 0x000fc400000010ff */
[----:B------:R-:W-:Y:S01]  /*30e0*/  F2FP.BF16.F32.PACK_AB R47, R54, R47 ;  /* 0x0000002f362f723e */ /* 0x000fe200000010ff */
[----:B------:R-:W-:Y:S01]  /*30f0*/  FADD.FTZ R7, R23, R12 ;  /* 0x0000000c17077221 */ /* 0x000fe20000010000 */
[----:B------:R-:W-:Y:S01]  /*3100*/  PLOP3.LUT P1, PT, PT, PT, UP0, 0x80, 0x0 ;  /* 0x000000000000781c */ /* 0x000fe20003f2f008 */
[----:B------:R-:W2:Y:S01]  /*3110*/  MUFU.EX2 R36, R36 ;  /* 0x0000002400247308 */ /* 0x000ea20000000800 */
[----:B-1----:R-:W-:Y:S01]  /*3120*/  FADD.FTZ R6, R32, R5 ;  /* 0x0000000520067221 */ /* 0x002fe20000010000 */
[----:B------:R1:W-:Y:S06]  /*3130*/  STSM.16.M88.4 [R15], R28 ;  /* 0x0000001c0f007844 */ /* 0x0003ec0000000200 */
[----:B------:R-:W5:Y:S01]  /*3140*/  MUFU.EX2 R41, R41 ;  /* 0x0000002900297308 */ /* 0x000f620000000800 */
[C---:B----4-:R-:W-:Y:S01]  /*3150*/  FADD.FTZ R5, R37.reuse, R6 ;  /* 0x0000000625057221 */ /* 0x050fe20000010000 */
[----:B------:R-:W-:-:S06]  /*3160*/  F2FP.BF16.F32.PACK_AB R32, R37, R32 ;  /* 0x000000202520723e */ /* 0x000fcc00000010ff */
[----:B------:R-:W4:Y:S01]  /*3170*/  MUFU.EX2 R44, R44 ;  /* 0x0000002c002c7308 */ /* 0x000f220000000800 */
[----:B--2---:R-:W-:-:S07]  /*3180*/  FADD.FTZ R6, R36, R5 ;  /* 0x0000000524067221 */ /* 0x004fce0000010000 */
[----:B------:R-:W2:Y:S01]  /*3190*/  MUFU.EX2 R49, R49 ;  /* 0x0000003100317308 */ /* 0x000ea20000000800 */
[C---:B-----5:R-:W-:Y:S01]  /*31a0*/  FADD.FTZ R5, R41.reuse, R6 ;  /* 0x0000000629057221 */ /* 0x060fe20000010000 */
[----:B------:R-:W-:-:S05]  /*31b0*/  F2FP.BF16.F32.PACK_AB R34, R41, R36 ;  /* 0x000000242922723e */ /* 0x000fca00000010ff */
[----:B------:R1:W-:Y:S01]  /*31c0*/  STSM.16.M88.4 [R14], R32 ;  /* 0x000000200e007844 */ /* 0x0003e20000000200 */
[----:B------:R-:W5:Y:S01]  /*31d0*/  MUFU.EX2 R42, R42 ;  /* 0x0000002a002a7308 */ /* 0x000f620000000800 */
[----:B----4-:R-:W-:-:S07]  /*31e0*/  FADD.FTZ R6, R44, R5 ;  /* 0x000000052c067221 */ /* 0x010fce0000010000 */
[----:B------:R-:W4:Y:S01]  /*31f0*/  MUFU.EX2 R48, R48 ;  /* 0x0000003000307308 */ /* 0x000f220000000800 */
[C---:B--2---:R-:W-:Y:S01]  /*3200*/  FADD.FTZ R5, R49.reuse, R6 ;  /* 0x0000000631057221 */ /* 0x044fe20000010000 */
[----:B------:R-:W-:-:S06]  /*3210*/  F2FP.BF16.F32.PACK_AB R44, R49, R44 ;  /* 0x0000002c312c723e */ /* 0x000fcc00000010ff */
[----:B------:R-:W0:Y:S01]  /*3220*/  MUFU.EX2 R38, R38 ;  /* 0x0000002600267308 */ /* 0x000e220000000800 */
[C---:B-----5:R-:W-:Y:S01]  /*3230*/  FADD.FTZ R7, R42.reuse, R7 ;  /* 0x000000072a077221 */ /* 0x060fe20000010000 */
[----:B------:R-:W-:-:S06]  /*3240*/  F2FP.BF16.F32.PACK_AB R37, R42, R23 ;  /* 0x000000172a25723e */ /* 0x000fcc00000010ff */
[----:B------:R-:W2:Y:S01]  /*3250*/  MUFU.EX2 R61, R61 ;  /* 0x0000003d003d7308 */ /* 0x000ea20000000800 */
[----:B----4-:R-:W-:-:S07]  /*3260*/  FADD.FTZ R6, R48, R5 ;  /* 0x0000000530067221 */ /* 0x010fce0000010000 */
[----:B------:R-:W4:Y:S01]  /*3270*/  MUFU.EX2 R39, R39 ;  /* 0x0000002700277308 */ /* 0x000f220000000800 */
[----:B0-----:R-:W-:-:S07]  /*3280*/  FADD.FTZ R8, R38, R7 ;  /* 0x0000000726087221 */ /* 0x001fce0000010000 */
[----:B------:R-:W0:Y:S01]  /*3290*/  MUFU.EX2 R40, R40 ;  /* 0x0000002800287308 */ /* 0x000e220000000800 */
[C---:B--2---:R-:W-:Y:S01]  /*32a0*/  FADD.FTZ R5, R61.reuse, R6 ;  /* 0x000000063d057221 */ /* 0x044fe20000010000 */
[----:B------:R-:W-:-:S05]  /*32b0*/  F2FP.BF16.F32.PACK_AB R46, R61, R48 ;  /* 0x000000303d2e723e */ /* 0x000fca00000010ff */
[----:B------:R1:W-:Y:S01]  /*32c0*/  STSM.16.M88.4 [R18+0x27800], R44 ;  /* 0x0278002c12007844 */ /* 0x0003e20000000200 */
[----:B------:R-:W2:Y:S01]  /*32d0*/  MUFU.EX2 R43, R43 ;  /* 0x0000002b002b7308 */ /* 0x000ea20000000800 */
[C---:B----4-:R-:W-:Y:S01]  /*32e0*/  FADD.FTZ R8, R39.reuse, R8 ;  /* 0x0000000827087221 */ /* 0x050fe20000010000 */
[----:B------:R-:W-:-:S06]  /*32f0*/  F2FP.BF16.F32.PACK_AB R39, R39, R38 ;  /* 0x000000262727723e */ /* 0x000fcc00000010ff */
[----:B------:R-:W4:Y:S01]  /*3300*/  MUFU.EX2 R65, R65 ;  /* 0x0000004100417308 */ /* 0x000f220000000800 */
[----:B0-----:R-:W-:-:S07]  /*3310*/  FADD.FTZ R6, R40, R5 ;  /* 0x0000000528067221 */ /* 0x001fce0000010000 */
[----:B------:R-:W0:Y:S01]  /*3320*/  MUFU.EX2 R50, R50 ;  /* 0x0000003200327308 */ /* 0x000e220000000800 */
[----:B--2---:R-:W-:-:S07]  /*3330*/  FADD.FTZ R7, R43, R8 ;  /* 0x000000082b077221 */ /* 0x004fce0000010000 */
[----:B------:R-:W2:Y:S01]  /*3340*/  MUFU.EX2 R68, R68 ;  /* 0x0000004400447308 */ /* 0x000ea20000000800 */
[C---:B----4-:R-:W-:Y:S01]  /*3350*/  FADD.FTZ R5, R65.reuse, R6 ;  /* 0x0000000641057221 */ /* 0x050fe20000010000 */
[----:B------:R-:W-:-:S06]  /*3360*/  F2FP.BF16.F32.PACK_AB R36, R65, R40 ;  /* 0x000000284124723e */ /* 0x000fcc00000010ff */
[----:B------:R-:W4:Y:S01]  /*3370*/  MUFU.EX2 R51, R51 ;  /* 0x0000003300337308 */ /* 0x000f220000000800 */
[C---:B0-----:R-:W-:Y:S01]  /*3380*/  FADD.FTZ R8, R50.reuse, R7 ;  /* 0x0000000732087221 */ /* 0x041fe20000010000 */
[----:B------:R-:W-:-:S06]  /*3390*/  F2FP.BF16.F32.PACK_AB R49, R50, R43 ;  /* 0x0000002b3231723e */ /* 0x000fcc00000010ff */
[----:B------:R-:W0:Y:S01]  /*33a0*/  MUFU.EX2 R69, R69 ;  /* 0x0000004500457308 */ /* 0x000e220000000800 */
[----:B--2---:R-:W-:-:S07]  /*33b0*/  FADD.FTZ R6, R68, R5 ;  /* 0x0000000544067221 */ /* 0x004fce0000010000 */
[----:B------:R-:W2:Y:S01]  /*33c0*/  MUFU.EX2 R58, R58 ;  /* 0x0000003a003a7308 */ /* 0x000ea20000000800 */
[----:B----4-:R-:W-:-:S07]  /*33d0*/  FADD.FTZ R7, R51, R8 ;  /* 0x0000000833077221 */ /* 0x010fce0000010000 */
[----:B------:R-:W4:Y:S01]  /*33e0*/  MUFU.EX2 R72, R72 ;  /* 0x0000004800487308 */ /* 0x000f220000000800 */
[C---:B0-----:R-:W-:Y:S01]  /*33f0*/  F2FP.BF16.F32.PACK_AB R38, R69.reuse, R68 ;  /* 0x000000444526723e */ /* 0x041fe200000010ff */
[----:B------:R-:W-:-:S04]  /*3400*/  FADD.FTZ R5, R69, R6 ;  /* 0x0000000645057221 */ /* 0x000fc80000010000 */
[----:B------:R1:W-:Y:S02]  /*3410*/  STSM.16.M88.4 [R17+0x6000], R36 ;  /* 0x0060002411007844 */ /* 0x0003e40000000200 */
[----:B------:R-:W0:Y:S01]  /*3420*/  MUFU.EX2 R73, R73 ;  /* 0x0000004900497308 */ /* 0x000e220000000800 */
[C---:B--2---:R-:W-:Y:S01]  /*3430*/  F2FP.BF16.F32.PACK_AB R51, R58.reuse, R51 ;  /* 0x000000333a33723e */ /* 0x044fe200000010ff */
[----:B------:R-:W-:-:S06]  /*3440*/  FADD.FTZ R8, R58, R7 ;  /* 0x000000073a087221 */ /* 0x000fcc0000010000 */
[----:B------:R-:W2:Y:S01]  /*3450*/  MUFU.EX2 R76, R76 ;  /* 0x0000004c004c7308 */ /* 0x000ea20000000800 */
[----:B----4-:R-:W-:-:S07]  /*3460*/  FADD.FTZ R6, R72, R5 ;  /* 0x0000000548067221 */ /* 0x010fce0000010000 */
[----:B------:R-:W4:Y:S01]  /*3470*/  MUFU.EX2 R77, R77 ;  /* 0x0000004d004d7308 */ /* 0x000f220000000800 */
[C---:B0-----:R-:W-:Y:S01]  /*3480*/  F2FP.BF16.F32.PACK_AB R48, R73.reuse, R72 ;  /* 0x000000484930723e */ /* 0x041fe200000010ff */
[----:B------:R-:W-:-:S06]  /*3490*/  FADD.FTZ R5, R73, R6 ;  /* 0x0000000649057221 */ /* 0x000fcc0000010000 */
[----:B------:R-:W0:Y:S01]  /*34a0*/  MUFU.EX2 R59, R59 ;  /* 0x0000003b003b7308 */ /* 0x000e220000000800 */
[----:B--2---:R-:W-:-:S07]  /*34b0*/  FADD.FTZ R6, R76, R5 ;  /* 0x000000054c067221 */ /* 0x004fce0000010000 */
[----:B------:R-:W3:Y:S01]  /*34c0*/  MUFU.EX2 R66, R66 ;  /* 0x0000004200427308 */ /* 0x000ee20000000800 */
[C---:B----4-:R-:W-:Y:S01]  /*34d0*/  F2FP.BF16.F32.PACK_AB R50, R77.reuse, R76 ;  /* 0x0000004c4d32723e */ /* 0x050fe200000010ff */
[----:B------:R-:W-:-:S04]  /*34e0*/  FADD.FTZ R5, R77, R6 ;  /* 0x000000064d057221 */ /* 0x000fc80000010000 */
[----:B------:R1:W-:Y:S02]  /*34f0*/  STSM.16.M88.4 [R15+0x6000], R48 ;  /* 0x006000300f007844 */ /* 0x0003e40000000200 */
[----:B------:R-:W-:Y:S01]  /*3500*/  MUFU.EX2 R55, R55 ;  /* 0x0000003700377308 */ /* 0x000fe20000000800 */
[----:B0-----:R-:W-:-:S07]  /*3510*/  FADD.FTZ R7, R59, R8 ;  /* 0x000000083b077221 */ /* 0x001fce0000010000 */
[----:B------:R-:W0:Y:S01]  /*3520*/  MUFU.EX2 R62, R62 ;  /* 0x0000003e003e7308 */ /* 0x000e220000000800 */
[C---:B---3--:R-:W-:Y:S01]  /*3530*/  F2FP.BF16.F32.PACK_AB R25, R66.reuse, R59 ;  /* 0x0000003b4219723e */ /* 0x048fe200000010ff */
[----:B------:R-:W-:-:S06]  /*3540*/  FADD.FTZ R8, R66, R7 ;  /* 0x0000000742087221 */ /* 0x000fcc0000010000 */
[----:B------:R-:W2:Y:S08]  /*3550*/  MUFU.EX2 R80, R80 ;  /* 0x0000005000507308 */ /* 0x000eb00000000800 */
[----:B------:R-:W3:Y:S01]  /*3560*/  MUFU.EX2 R81, R81 ;  /* 0x0000005100517308 */ /* 0x000ee20000000800 */
[----:B0-----:R-:W-:Y:S01]  /*3570*/  F2FP.BF16.F32.PACK_AB R27, R62, R55 ;  /* 0x000000373e1b723e */ /* 0x001fe200000010ff */
[----:B------:R-:W-:-:S04]  /*3580*/  FADD.FTZ R55, R55, R8 ;  /* 0x0000000837377221 */ /* 0x000fc80000010000 */
[----:B------:R-:W-:Y:S02]  /*3590*/  FADD.FTZ R12, R62, R55 ;  /* 0x000000373e0c7221 */ /* 0x000fe40000010000 */
[----:B------:R-:W-:Y:S01]  /*35a0*/  MUFU.EX2 R84, R84 ;  /* 0x0000005400547308 */ /* 0x000fe20000000800 */
[----:B--2---:R-:W-:-:S07]  /*35b0*/  FADD.FTZ R6, R80, R5 ;  /* 0x0000000550067221 */ /* 0x004fce0000010000 */
[----:B------:R-:W0:Y:S01]  /*35c0*/  MUFU.EX2 R79, R79 ;  /* 0x0000004f004f7308 */ /* 0x000e220000000800 */
[C---:B---3--:R-:W-:Y:S01]  /*35d0*/  F2FP.BF16.F32.PACK_AB R24, R81.reuse, R80 ;  /* 0x000000505118723e */ /* 0x048fe200000010ff */
[----:B------:R-:W-:Y:S01]  /*35e0*/  FADD.FTZ R5, R81, R6 ;  /* 0x0000000651057221 */ /* 0x000fe20000010000 */
[----:B0-----:R-:W-:-:S03]  /*35f0*/  F2FP.BF16.F32.PACK_AB R26, R79, R84 ;  /* 0x000000544f1a723e */ /* 0x001fc600000010ff */
[----:B------:R-:W-:Y:S02]  /*3600*/  FADD.FTZ R84, R84, R5 ;  /* 0x0000000554547221 */ /* 0x000fe40000010000 */
[----:B------:R1:W-:Y:S02]  /*3610*/  STSM.16.M88.4 [R14+0x6000], R24 ;  /* 0x006000180e007844 */ /* 0x0003e40000000200 */
[----:B------:R-:W-:Y:S01]  /*3620*/  FADD.FTZ R13, R79, R84 ;  /* 0x000000544f0d7221 */ /* 0x000fe20000010000 */
[----:B------:R0:W-:Y:S06]  /*3630*/  MEMBAR.ALL.CTA ;  /* 0x0000000000007992 */ /* 0x0001ec0000008000 */
[----:B0-----:R-:W0:Y:S02]  /*3640*/  FENCE.VIEW.ASYNC.S ;  /* 0x00000000000073c6 */ /* 0x001e240000000000 */
[----:B0-----:R-:W-:Y:S01]  /*3650*/  NOP ;  /* 0x0000000000007918 */ /* 0x001fe20000000000 */
[----:B------:R-:W-:Y:S05]  /*3660*/  @!P1 BRA `(.L_x_10027) ;  /* 0x0000002000a89947 */ /* 0x000fea0003800000 */
[----:B------:R-:W-:Y:S01]  /*3670*/  IMAD.MOV.U32 R9, RZ, RZ, R4 ;  /* 0x000000ffff097224 */ /* 0x000fe200078e0004 */
[----:B------:R-:W-:Y:S01]  /*3680*/  MOV R5, R19 ;  /* 0x0000001300057202 */ /* 0x000fe20000000f00 */
[----:B------:R-:W-:Y:S01]  /*3690*/  VIADD R7, R17, 0x6000 ;  /* 0x0000600011077836 */ /* 0x000fe20000000000 */
        /* <DEDUP_REMOVED lines=25> */
[----:B------:R-:W-:Y:S01]  /*3830*/  UMOV UR7, URZ ;  /* 0x0000003f00077c82 */ /* 0x000fe20008000000 */
[----:B------:R-:W-:-:S05]  /*3840*/  ULDC UR4, c[0x0][0x988] ;  /* 0x0002620000047ab9 */ /* 0x000fca0000000800 */
.L_x_10038:
[----:B------:R-:W-:Y:S01]  /*3850*/  ISETP.NE.AND P2, PT, RZ, UR41, PT ;  /* 0x00000029ff007c0c */ /* 0x000fe2000bf45270 */
[----:B------:R-:W-:-:S04]  /*3860*/  UISETP.NE.AND UP0, UPT, UR7, 0x1, UPT ;  /* 0x000000010700788c */ /* 0x000fc8000bf05270 */
[----:B------:R-:W-:-:S04]  /*3870*/  USEL UR32, URZ, 0x1, UP0 ;  /* 0x000000013f207887 */ /* 0x000fc80008000000 */
[----:B------:R-:W-:-:S04]  /*3880*/  ULOP3.LUT UR32, UR34, UR32, URZ, 0x3c, !UPT ;  /* 0x0000002022207292 */ /* 0x000fc8000f8e3c3f */
[----:B------:R-:W-:Y:S08]  /*3890*/  @P2 BRA `(.L_x_10028) ;  /* 0x0000000000382947 */ /* 0x000ff00003800000 */
[----:B------:R-:W-:Y:S05]  /*38a0*/  @!P0 BRA `(.L_x_10029) ;  /* 0x0000000000048947 */ /* 0x000fea0003800000 */
[----:B------:R-:W-:Y:S01]  /*38b0*/  BPT.TRAP 0x1 ;  /* 0x000000040000795c */ /* 0x000fe20000300000 */
.L_x_10029:
[----:B------:R-:W-:Y:S01]  /*38c0*/  UIADD3 UR10, UR7, 0x1, URZ ;  /* 0x00000001070a7890 */ /* 0x000fe2000fffe03f */
[----:B------:R-:W-:-:S03]  /*38d0*/  IMAD.U32 R0, RZ, RZ, UR32 ;  /* 0x00000020ff007e24 */ /* 0x000fc6000f8e00ff */
[----:B------:R-:W-:Y:S02]  /*38e0*/  UISETP.NE.AND UP0, UPT, UR10, 0x2, UPT ;  /* 0x000000020a00788c */ /* 0x000fe4000bf05270 */
[----:B------:R-:W-:Y:S02]  /*38f0*/  SHF.L.U32 R0, R0, 0x1f, RZ ;  /* 0x0000001f00007819 */ /* 0x000fe400000006ff */
[----:B------:R-:W-:-:S04]  /*3900*/  USEL UR10, UR10, URZ, UP0 ;  /* 0x0000003f0a0a7287 */ /* 0x000fc80008000000 */
[----:B------:R-:W-:-:S09]  /*3910*/  ULEA UR10, UR10, UR42, 0x3 ;  /* 0x0000002a0a0a7291 */ /* 0x000fd2000f8e183f */
[----:B------:R0:W2:Y:S01]  /*3920*/  SYNCS.PHASECHK.TRANS64.TRYWAIT P1, [UR10+0x2d830], R0 ;  /* 0x02d83000ff0075a7 */ /* 0x0000a2000802014a */
[----:B------:R-:W-:Y:S05]  /*3930*/  @!P0 BRA `(.L_x_10030) ;  /* 0x0000000000048947 */ /* 0x000fea0003800000 */
[----:B------:R-:W-:Y:S01]  /*3940*/  BPT.TRAP 0x1 ;  /* 0x000000040000795c */ /* 0x000fe20000300000 */
.L_x_10030:
[----:B--2---:R-:W-:Y:S05]  /*3950*/  @P1 BRA `(.L_x_10028) ;  /* 0x0000000000081947 */ /* 0x004fea0003800000 */
[----:B------:R-:W2:Y:S02]  /*3960*/  SYNCS.PHASECHK.TRANS64.TRYWAIT P1, [UR10+0x2d830], R0 ;  /* 0x02d83000ff0075a7 */ /* 0x000ea4000802014a */
[----:B--2---:R-:W-:Y:S05]  /*3970*/  @!P1 BRA `(.L_x_10031) ;  /* 0x0000007800909947 */ /* 0x004fea0003800000 */
.L_x_10028:
[----:B0-2---:R-:W-:Y:S01]  /*3980*/  VIADD R0, R16, 0x8 ;  /* 0x0000000810007836 */ /* 0x005fe20000000000 */
        /* <DEDUP_REMOVED lines=9> */
[----:B------:R-:W-:Y:S01]  /*3a20*/  UIMAD UR30, UR35, 0x600, UR6 ;  /* 0x00000600231e78a4 */ /* 0x000fe2000f8e0206 */
[----:B------:R-:W-:Y:S01]  /*3a30*/  UMOV UR19, 0x80000020 ;  /* 0x8000002000137882 */ /* 0x000fe20000000000 */
[----:B------:R-:W-:Y:S02]  /*3a40*/  UMOV UR23, 0x80000020 ;  /* 0x8000002000177882 */ /* 0x000fe40000000000 */
[----:B------:R-:W-:Y:S01]  /*3a50*/  UIADD3 UR10, UR30, 0x2, URZ ;  /* 0x000000021e0a7890 */ /* 0x000fe2000fffe03f */
[----:B0-----:R-:W-:Y:S01]  /*3a60*/  IMAD.U32 R0, RZ, RZ, UR35 ;  /* 0x00000023ff007e24 */ /* 0x001fe2000f8e00ff */
[----:B------:R-:W-:-:S02]  /*3a70*/  UIADD3 UR14, UR30, 0x200, URZ ;  /* 0x000002001e0e7890 */ /* 0x000fc4000fffe03f */
[----:B------:R-:W-:Y:S02]  /*3a80*/  UIADD3 UR18, UR30, 0x202, URZ ;  /* 0x000002021e127890 */ /* 0x000fe4000fffe03f */
[----:B------:R-:W-:Y:S02]  /*3a90*/  UIADD3 UR22, UR30, 0x400, URZ ;  /* 0x000004001e167890 */ /* 0x000fe4000fffe03f */
[----:B------:R-:W-:Y:S01]  /*3aa0*/  UIADD3 UR26, UR30, 0x402, URZ ;  /* 0x000004021e1a7890 */ /* 0x000fe2000fffe03f */
[----:B------:R-:W-:Y:S01]  /*3ab0*/  UMOV UR27, 0x80000020 ;  /* 0x80000020001b7882 */ /* 0x000fe20000000000 */
[----:B-1----:R-:W-:-:S06]  /*3ac0*/  WARPGROUP.ARRIVE ;  /* 0x00000000000079c5 */ /* 0x002fcc0000000000 */
        /* <DEDUP_REMOVED lines=20> */
.L_x_10033:
[----:B------:R-:W-:Y:S01]  /*3c10*/  ULEA UR10, UR7, UR42, 0x3 ;  /* 0x0000002a070a7291 */ /* 0x000fe2000f8e183f */
[----:B------:R-:W-:-:S05]  /*3c20*/  IMAD.U32 R4, RZ, RZ, UR34 ;  /* 0x00000022ff047e24 */ /* 0x000fca000f8e00ff */
[----:B------:R-:W-:-:S04]  /*3c30*/  SHF.L.U32 R4, R4, 0x1f, RZ ;  /* 0x0000001f04047819 */ /* 0x000fc800000006ff */
[----:B------:R0:W1:Y:S01]  /*3c40*/  SYNCS.PHASECHK.TRANS64.TRYWAIT P1, [UR10+0x2d850], R4 ;  /* 0x02d85004ff0075a7 */ /* 0x000062000802014a */
[----:B------:R-:W-:Y:S05]  /*3c50*/  @!P0 BRA `(.L_x_10034) ;  /* 0x0000000000048947 */ /* 0x000fea0003800000 */
[----:B------:R-:W-:Y:S01]  /*3c60*/  BPT.TRAP 0x1 ;  /* 0x000000040000795c */ /* 0x000fe20000300000 */
.L_x_10034:
[----:B-1----:R-:W-:Y:S05]  /*3c70*/  @P1 BRA `(.L_x_10032) ;  /* 0x0000000000081947 */ /* 0x002fea0003800000 */
[----:B------:R-:W1:Y:S02]  /*3c80*/  SYNCS.PHASECHK.TRANS64.TRYWAIT P1, [UR10+0x2d850], R4 ;  /* 0x02d85004ff0075a7 */ /* 0x000e64000802014a */
[----:B-1----:R-:W-:Y:S05]  /*3c90*/  @!P1 BRA `(.L_x_10035) ;  /* 0x0000007400e09947 */ /* 0x002fea0003800000 */
.L_x_10032:
[----:B------:R-:W-:Y:S01]  /*3ca0*/  UIADD3 UR10, UR42, 0x400, URZ ;  /* 0x000004002a0a7890 */ /* 0x000fe2000fffe03f */
[----:B------:R-:W-:Y:S01]  /*3cb0*/  WARPGROUP.ARRIVE ;  /* 0x00000000000079c5 */ /* 0x000fe20000000000 */
[----:B------:R-:W-:Y:S01]  /*3cc0*/  ULOP3.LUT UR11, UR43, 0x10000, URZ, 0xfc, !UPT ;  /* 0x000100002b0b7892 */ /* 0x000fe2000f8efc3f */
[----:B01----:R-:W-:Y:S01]  /*3cd0*/  VIADD R4, R16, 0x9 ;  /* 0x0000000910047836 */ /* 0x003fe20000000000 */
[----:B------:R-:W-:Y:S01]  /*3ce0*/  USHF.R.U32.HI UR10, URZ, 0x4, UR10 ;  /* 0x000000043f0a7899 */ /* 0x000fe2000801160a */
[----:B------:R-:W-:Y:S01]  /*3cf0*/  ISETP.GE.U32.AND P1, PT, R22, 0x180, PT ;  /* 0x000001801600780c */ /* 0x000fe20003f26070 */
[----:B------:R-:W-:Y:S01]  /*3d00*/  UMOV UR29, 0x40000040 ;  /* 0x40000040001d7882 */ /* 0x000fe20000000000 */
[----:B------:R-:W-:Y:S01]  /*3d10*/  UMOV UR31, 0x80000020 ;  /* 0x80000020001f7882 */ /* 0x000fe20000000000 */
[----:B------:R-:W-:Y:S01]  /*3d20*/  ULOP3.LUT UR10, UR10, 0x3fff, URZ, 0xc0, !UPT ;  /* 0x00003fff0a0a7892 */ /* 0x000fe2000f8ec03f */
[----:B------:R-:W-:Y:S01]  /*3d30*/  SEL R4, R4, 0x9, !P1 ;  /* 0x0000000904047807 */ /* 0x000fe20004800000 */
[----:B------:R-:W-:-:S02]  /*3d40*/  UMOV UR28, UR11 ;  /* 0x0000000b001c7c82 */ /* 0x000fc40008000000 */
[----:B------:R-:W-:-:S04]  /*3d50*/  ULOP3.LUT UR10, UR10, 0x2000000, URZ, 0xfc, !UPT ;  /* 0x020000000a0a7892 */ /* 0x000fc8000f8efc3f */
[----:B------:R-:W-:-:S07]  /*3d60*/  UIMAD UR10, UR7, 0x600, UR10 ;  /* 0x00000600070a78a4 */ /* 0x000fce000f8e020a */
[----:B------:R-:W-:Y:S02]  /*3d70*/  UMOV UR30, UR10 ;  /* 0x0000000a001e7c82 */ /* 0x000fe40008000000 */
[----:B------:R-:W-:Y:S01]  /*3d80*/  HGMMA.64x96x16.F32.BF16 R88, gdesc[UR28].tnspB, R88, gsb0 ;  /* 0x416000001c5879f0 */ /* 0x000fe20008001858 */
[----:B------:R-:W-:Y:S02]  /*3d90*/  UIADD3 UR28, UR11, 0x2, URZ ;  /* 0x000000020b1c7890 */ /* 0x000fe4000fffe03f */
[----:B------:R-:W-:Y:S01]  /*3da0*/  UIADD3 UR30, UR10, 0x40, URZ ;  /* 0x000000400a1e7890 */ /* 0x000fe2000fffe03f */
[----:B------:R-:W-:Y:S01]  /*3db0*/  UMOV UR29, 0x40000040 ;  /* 0x40000040001d7882 */ /* 0x000fe20000000000 */
[----:B------:R-:W-:Y:S01]  /*3dc0*/  UMOV UR31, 0x80000020 ;  /* 0x80000020001f7882 */ /* 0x000fe20000000000 */
[----:B------:R-:W-:Y:S02]  /*3dd0*/  WARPGROUP.DEPBAR.LE gsb0, 0x0 ;  /* 0x00008000000079c5 */ /* 0x000fe40000010000 */
[----:B------:R-:W-:-:S06]  /*3de0*/  WARPGROUP.ARRIVE ;  /* 0x00000000000079c5 */ /* 0x000fcc0000000000 */
        /* <DEDUP_REMOVED lines=42> */
[----:B------:R-:W-:Y:S03]  /*4090*/  HGMMA.64x96x16.F32.BF16 R88, gdesc[UR28].tnspB, R88, gsb0 ;  /* 0x416000001c5879f0 */ /* 0x000fe60008001858 */
[----:B------:R-:W-:Y:S02]  /*40a0*/  WARPGROUP.DEPBAR.LE gsb0, 0x0 ;  /* 0x00008000000079c5 */ /* 0x000fe40000010000 */
[----:B------:R0:W-:Y:S06]  /*40b0*/  BAR.ARV R4, 0x100 ;  /* 0x000400040000751d */ /* 0x0001ec0000002000 */
[----:B------:R-:W-:Y:S05]  /*40c0*/  @!P0 BRA `(.L_x_10036) ;  /* 0x0000000000048947 */ /* 0x000fea0003800000 */
[----:B------:R-:W-:Y:S01]  /*40d0*/  BPT.TRAP 0x1 ;  /* 0x000000040000795c */ /* 0x000fe20000300000 */
.L_x_10036:
[----:B0-----:R-:W-:Y:S02]  /*40e0*/  FMNMX.FTZ R4, R24, R5, !PT ;  /* 0x0000000518047209 */ /* 0x001fe40007810000 */
        /* <DEDUP_REMOVED lines=71> */
[----:B------:R-:W0:Y:S03]  /*4560*/  SHFL.BFLY PT, R4, R11, 0x1, 0x1f ;  /* 0x0c201f000b047f89 */ /* 0x000e2600000e0000 */
[----:B------:R-:W-:Y:S01]  /*4570*/  SYNCS.ARRIVE.TRANS64.RED.A1T0 RZ, [UR10], RZ ;  /* 0x000000ffffff79a7 */ /* 0x000fe2000810040a */
[----:B------:R-:W1:Y:S01]  /*4580*/  SHFL.BFLY PT, R21, R10, 0x1, 0x1f ;  /* 0x0c201f000a157f89 */ /* 0x000e6200000e0000 */
[----:B0-----:R-:W-:Y:S02]  /*4590*/  FMNMX.FTZ R19, R11, R4, !PT ;  /* 0x000000040b137209 */ /* 0x001fe40007810000 */
[----:B-1----:R-:W-:-:S03]  /*45a0*/  FMNMX.FTZ R4, R10, R21, !PT ;  /* 0x000000150a047209 */ /* 0x002fc60007810000 */
[C---:B------:R-:W-:Y:S01]  /*45b0*/  FADD.FTZ R5, -R19.reuse, R5 ;  /* 0x0000000513057221 */ /* 0x040fe20000010100 */
[----:B------:R-:W-:-:S03]  /*45c0*/  FMUL.FTZ R8, R19, UR4 ;  /* 0x0000000413087c20 */ /* 0x000fc60008410000 */
[----:B------:R-:W-:Y:S01]  /*45d0*/  FMUL.FTZ R20, R5, UR4 ;  /* 0x0000000405147c20 */ /* 0x000fe20008410000 */
[--C-:B------:R-:W-:Y:S01]  /*45e0*/  FFMA.FTZ R142, R25, UR4, -R8.reuse ;  /* 0x00000004198e7c23 */ /* 0x100fe20008010808 */
[--C-:B------:R-:W-:Y:S01]  /*45f0*/  FFMA.FTZ R25, R28, UR4, -R8.reuse ;  /* 0x000000041c197c23 */ /* 0x100fe20008010808 */
[----:B------:R-:W-:Y:S01]  /*4600*/  FADD.FTZ R5, -R4, R9 ;  /* 0x0000000904057221 */ /* 0x000fe20000010100 */
        /* <DEDUP_REMOVED lines=196> */
.L_x_10037:
[----:B------:R-:W-:Y:S01]  /*5250*/  ULEA UR7, UR7, UR42, 0x3 ;  /* 0x0000002a07077291 */ /* 0x000fe2000f8e183f */
[----:B------:R-:W-:Y:S01]  /*5260*/  F2FP.BF16.F32.PACK_AB R30, R140, R25 ;  /* 0x000000198c1e723e */ /* 0x000fe200000010ff */
[----:B------:R-:W-:Y:S01]  /*5270*/  UISETP.GT.AND UP0, UPT, UR33, UR40, UPT ;  /* 0x000000282100728c */ /* 0x000fe2000bf04270 */
[----:B------:R-:W-:Y:S01]  /*5280*/  F2FP.BF16.F32.PACK_AB R28, R142, R137 ;  /* 0x000000898e1c723e */ /* 0x000fe200000010ff */
[----:B------:R-:W-:Y:S01]  /*5290*/  UIADD3 UR7, UR7, 0x2d860, URZ ;  /* 0x0002d86007077890 */ /* 0x000fe2000fffe03f */
[----:B------:R-:W-:Y:S01]  /*52a0*/  F2FP.BF16.F32.PACK_AB R29, R29, R8 ;  /* 0x000000081d1d723e */ /* 0x000fe200000010ff */
[----:B------:R-:W-:Y:S01]  /*52b0*/  UIADD3 UR10, UR33, -0x1, URZ ;  /* 0xffffffff210a7890 */ /* 0x000fe2000fffe03f */
[----:B------:R-:W-:Y:S01]  /*52c0*/  F2FP.BF16.F32.PACK_AB R31, R31, R26 ;  /* 0x0000001a1f1f723e */ /* 0x000fe200000010ff */
[----:B------:R-:W-:Y:S01]  /*52d0*/  UPRMT UR7, UR5, 0x654, UR7 ;  /* 0x0000065405077896 */ /* 0x000fe20008000007 */
[----:B------:R-:W-:Y:S01]  /*52e0*/  F2FP.BF16.F32.PACK_AB R25, R80, R27 ;  /* 0x0000001b5019723e */ /* 0x000fe200000010ff */
[----:B------:R-:W-:Y:S01]  /*52f0*/  UMOV UR34, UR32 ;  /* 0x0000002000227c82 */ /* 0x000fe20008000000 */
[----:B------:R-:W-:Y:S01]  /*5300*/  F2FP.BF16.F32.PACK_AB R24, R141, R24 ;  /* 0x000000188d18723e */ /* 0x000fe200000010ff */
[----:B------:R-:W-:Y:S01]  /*5310*/  FMUL.FTZ R90, R90, R5 ;  /* 0x000000055a5a7220 */ /* 0x000fe20000410000 */
[----:B------:R-:W-:Y:S01]  /*5320*/  F2FP.BF16.F32.PACK_AB R26, R138, R11 ;  /* 0x0000000b8a1a723e */ /* 0x000fe200000010ff */
[----:B------:R-:W-:Y:S01]  /*5330*/  UMOV UR33, UR10 ;  /* 0x0000000a00217c82 */ /* 0x000fe20008000000 */
[----:B------:R-:W-:Y:S01]  /*5340*/  F2FP.BF16.F32.PACK_AB R27, R73, R34 ;  /* 0x00000022491b723e */ /* 0x000fe200000010ff */
[----:B------:R-:W-:Y:S01]  /*5350*/  FMUL.FTZ R91, R91, R5 ;  /* 0x000000055b5b7220 */ /* 0x000fe20000410000 */
[----:B------:R-:W-:Y:S01]  /*5360*/  F2FP.BF16.F32.PACK_AB R8, R136, R9 ;  /* 0x000000098808723e */ /* 0x000fe200000010ff */
[----:B------:R-:W-:Y:S01]  /*5370*/  SYNCS.ARRIVE.TRANS64.RED.A1T0 RZ, [UR7], RZ ;  /* 0x000000ffffff79a7 */ /* 0x000fe20008100407 */
[----:B------:R-:W-:Y:S01]  /*5380*/  F2FP.BF16.F32.PACK_AB R9, R76, R35 ;  /* 0x000000234c09723e */ /* 0x000fe200000010ff */
[----:B------:R-:W-:Y:S01]  /*5390*/  STSM.16.M88.4 [R18+0x21800], R28 ;  /* 0x0218001c12007844 */ /* 0x000fe20000000200 */
[----:B------:R-:W-:Y:S01]  /*53a0*/  F2FP.BF16.F32.PACK_AB R10, R139, R10 ;  /* 0x0000000a8b0a723e */ /* 0x000fe200000010ff */
[-C--:B------:R-:W-:Y:S01]  /*53b0*/  FMUL.FTZ R94, R94, R5.reuse ;  /* 0x000000055e5e7220 */ /* 0x080fe20000410000 */
[----:B------:R-:W-:Y:S01]  /*53c0*/  F2FP.BF16.F32.PACK_AB R11, R69, R38 ;  /* 0x00000026450b723e */ /* 0x000fe200000010ff */
[----:B------:R0:W-:Y:S01]  /*53d0*/  STSM.16.M88.4 [R17], R24 ;  /* 0x0000001811007844 */ /* 0x0001e20000000200 */
[----:B------:R-:W-:Y:S01]  /*53e0*/  F2FP.BF16.F32.PACK_AB R32, R33, R32 ;  /* 0x000000202120723e */ /* 0x000fe200000010ff */
[----:B------:R-:W-:Y:S01]  /*53f0*/  FMUL.FTZ R95, R95, R5 ;  /* 0x000000055f5f7220 */ /* 0x000fe20000410000 */
[----:B------:R-:W-:Y:S01]  /*5400*/  F2FP.BF16.F32.PACK_AB R33, R72, R39 ;  /* 0x000000274821723e */ /* 0x000fe200000010ff */
[----:B------:R1:W-:Y:S01]  /*5410*/  STSM.16.M88.4 [R15], R8 ;  /* 0x000000080f007844 */ /* 0x0003e20000000200 */
[----:B------:R-:W-:Y:S01]  /*5420*/  F2FP.BF16.F32.PACK_AB R34, R52, R37 ;  /* 0x000000253422723e */ /* 0x000fe200000010ff */
[-C--:B------:R-:W-:Y:S01]  /*5430*/  FMUL.FTZ R98, R98, R5.reuse ;  /* 0x0000000562627220 */ /* 0x080fe20000410000 */
[----:B------:R-:W-:Y:S01]  /*5440*/  F2FP.BF16.F32.PACK_AB R35, R65, R42 ;  /* 0x0000002a4123723e */ /* 0x000fe200000010ff */
[-C--:B------:R-:W-:Y:S01]  /*5450*/  FMUL.FTZ R99, R99, R5.reuse ;  /* 0x0000000563637220 */ /* 0x080fe20000410000 */
[----:B------:R-:W-:Y:S01]  /*5460*/  F2FP.BF16.F32.PACK_AB R36, R49, R36 ;  /* 0x000000243124723e */ /* 0x000fe200000010ff */
[----:B------:R-:W-:Y:S01]  /*5470*/  FMUL.FTZ R102, R102, R5 ;  /* 0x0000000566667220 */ /* 0x000fe20000410000 */
[----:B------:R-:W-:Y:S01]  /*5480*/  F2FP.BF16.F32.PACK_AB R37, R68, R43 ;  /* 0x0000002b4425723e */ /* 0x000fe200000010ff */
[----:B------:R2:W-:Y:S01]  /*5490*/  STSM.16.M88.4 [R14], R32 ;  /* 0x000000200e007844 */ /* 0x0005e20000000200 */
[----:B------:R-:W-:Y:S01]  /*54a0*/  F2FP.BF16.F32.PACK_AB R38, R45, R40 ;  /* 0x000000282d26723e */ /* 0x000fe200000010ff */
[-C--:B------:R-:W-:Y:S01]  /*54b0*/  FMUL.FTZ R103, R103, R5.reuse ;  /* 0x0000000567677220 */ /* 0x080fe20000410000 */
[----:B------:R-:W-:Y:S01]  /*54c0*/  F2FP.BF16.F32.PACK_AB R39, R63, R46 ;  /* 0x0000002e3f27723e */ /* 0x000fe200000010ff */
[----:B------:R-:W-:Y:S01]  /*54d0*/  FMUL.FTZ R106, R106, R5 ;  /* 0x000000056a6a7220 */ /* 0x000fe20000410000 */
[----:B------:R-:W-:Y:S01]  /*54e0*/  F2FP.BF16.F32.PACK_AB R49, R50, R47 ;  /* 0x0000002f3231723e */ /* 0x000fe200000010ff */
[----:B------:R-:W-:Y:S01]  /*54f0*/  FMUL.FTZ R107, R107, R5 ;  /* 0x000000056b6b7220 */ /* 0x000fe20000410000 */
[----:B------:R-:W-:Y:S01]  /*5500*/  F2FP.BF16.F32.PACK_AB R48, R48, R23 ;  /* 0x000000173030723e */ /* 0x000fe200000010ff */
[----:B------:R2:W-:Y:S01]  /*5510*/  STSM.16.M88.4 [R18+0x27800], R36 ;  /* 0x0278002412007844 */ /* 0x0005e20000000200 */
[----:B------:R-:W-:Y:S01]  /*5520*/  F2FP.BF16.F32.PACK_AB R50, R44, R21 ;  /* 0x000000152c32723e */ /* 0x000fe200000010ff */
[----:B------:R-:W-:Y:S01]  /*5530*/  FMUL.FTZ R110, R110, R5 ;  /* 0x000000056e6e7220 */ /* 0x000fe20000410000 */
[----:B------:R-:W-:Y:S01]  /*5540*/  F2FP.BF16.F32.PACK_AB R51, R66, R51 ;  /* 0x000000334233723e */ /* 0x000fe200000010ff */
[-C--:B------:R-:W-:Y:S01]  /*5550*/  FMUL.FTZ R111, R111, R5.reuse ;  /* 0x000000056f6f7220 */ /* 0x080fe20000410000 */
[----:B------:R-:W-:Y:S01]  /*5560*/  F2FP.BF16.F32.PACK_AB R56, R57, R56 ;  /* 0x000000383938723e */ /* 0x000fe200000010ff */
[-C--:B------:R-:W-:Y:S01]  /*5570*/  FMUL.FTZ R114, R114, R5.reuse ;  /* 0x0000000572727220 */ /* 0x080fe20000410000 */
[----:B0-----:R-:W-:Y:S01]  /*5580*/  F2FP.BF16.F32.PACK_AB R24, R41, R20 ;  /* 0x000000142918723e */ /* 0x001fe200000010ff */
[----:B------:R2:W-:Y:S01]  /*5590*/  STSM.16.M88.4 [R7], R48 ;  /* 0x0000003007007844 */ /* 0x0005e20000000200 */
        /* <DEDUP_REMOVED lines=9> */
[----:B------:R2:W-:Y:S01]  /*5630*/  STSM.16.M88.4 [R15+0x6000], R24 ;  /* 0x006000180f007844 */ /* 0x0005e20000000200 */
[----:B------:R-:W-:Y:S01]  /*5640*/  F2FP.BF16.F32.PACK_AB R59, R71, R70 ;  /* 0x00000046473b723e */ /* 0x000fe200000010ff */
[-C--:B------:R-:W-:Y:S01]  /*5650*/  FMUL.FTZ R123, R123, R5.reuse ;  /* 0x000000057b7b7220 */ /* 0x080fe20000410000 */
[----:B------:R-:W-:Y:S01]  /*5660*/  PLOP3.LUT P1, PT, PT, PT, UP0, 0x80, 0x0 ;  /* 0x000000000000781c */ /* 0x000fe20003f2f008 */
[-C--:B------:R-:W-:Y:S01]  /*5670*/  FMUL.FTZ R126, R126, R5.reuse ;  /* 0x000000057e7e7220 */ /* 0x080fe20000410000 */
[----:B------:R-:W-:Y:S01]  /*5680*/  R2UR UR7, R0 ;  /* 0x00000000000772ca */ /* 0x000fe200000e0000 */
[----:B------:R2:W-:Y:S01]  /*5690*/  STSM.16.M88.4 [R14+0x6000], R56 ;  /* 0x006000380e007844 */ /* 0x0005e20000000200 */
[-C--:B------:R-:W-:Y:S01]  /*56a0*/  FMUL.FTZ R127, R127, R5.reuse ;  /* 0x000000057f7f7220 */ /* 0x080fe20000410000 */
[-C--:B------:R-:W-:Y:S01]  /*56b0*/  FMUL.FTZ R130, R130, R5.reuse ;  /* 0x0000000582827220 */ /* 0x080fe20000410000 */
[-C--:B------:R-:W-:Y:S01]  /*56c0*/  FMUL.FTZ R131, R131, R5.reuse ;  /* 0x0000000583837220 */ /* 0x080fe20000410000 */
[----:B------:R-:W-:Y:S01]  /*56d0*/  @!PT LDS RZ, [RZ] ;  /* 0x00000000fffff984 */ /* 0x000fe20000000800 */
[----:B------:R-:W-:Y:S01]  /*56e0*/  @!PT LDS RZ, [RZ] ;  /* 0x00000000fffff984 */ /* 0x000fe20000000800 */
[----:B------:R-:W-:Y:S01]  /*56f0*/  @!PT LDS RZ, [RZ] ;  /* 0x00000000fffff984 */ /* 0x000fe20000000800 */
[----:B------:R-:W-:Y:S01]  /*5700*/  @!PT LDS RZ, [RZ] ;  /* 0x00000000fffff984 */ /* 0x000fe20000000800 */
[----:B------:R0:W-:Y:S06]  /*5710*/  MEMBAR.ALL.CTA ;  /* 0x0000000000007992 */ /* 0x0001ec0000008000 */
[----:B0-----:R-:W0:Y:S01]  /*5720*/  FENCE.VIEW.ASYNC.S ;  /* 0x00000000000073c6 */ /* 0x001e220000000000 */
        /* <DEDUP_REMOVED lines=26> */
[----:B-1----:R-:W-:Y:S01]  /*58d0*/  MOV R9, R4 ;  /* 0x0000000400097202 */ /* 0x002fe20000000f00 */
[----:B------:R-:W-:Y:S01]  /*58e0*/  IMAD.MOV.U32 R5, RZ, RZ, R19 ;  /* 0x000000ffff057224 */ /* 0x000fe200078e0013 */
[----:B0-----:R-:W-:Y:S01]  /*58f0*/  NOP ;  /* 0x0000000000007918 */ /* 0x001fe20000000000 */
[----:B--2---:R-:W-:Y:S05]  /*5900*/  @P1 BRA `(.L_x_10038) ;  /* 0xffffffdc00d01947 */ /* 0x004fea000383ffff */
.L_x_10027:
[----:B------:R-:W-:Y:S06]  /*5910*/  BAR.ARV 0x8, 0x200 ;  /* 0x0208000000007b1d */ /* 0x000fec0000002000 */
[----:B------:R-:W-:Y:S05]  /*5920*/  @!P0 BRA `(.L_x_10039) ;  /* 0x0000000000048947 */ /* 0x000fea0003800000 */
[----:B------:R-:W-:Y:S01]  /*5930*/  BPT.TRAP 0x1 ;  /* 0x000000040000795c */ /* 0x000fe20000300000 */
.L_x_10039:
[----:B------:R-:W-:Y:S01]  /*5940*/  R2UR UR6, R0 ;  /* 0x00000000000672ca */ /* 0x000fe200000e0000 */
[----:B------:R-:W-:-:S05]  /*5950*/  IMAD.U32 R2, RZ, RZ, UR32 ;  /* 0x00000020ff027e24 */ /* 0x000fca000f8e00ff */
[----:B------:R-:W-:-:S07]  /*5960*/  SHF.L.U32 R2, R2, 0x1f, RZ ;  /* 0x0000001f02027819 */ /* 0x000fce00000006ff */
[----:B------:R-:W-:-:S09]  /*5970*/  ULEA UR6, UR6, UR42, 0x3 ;  /* 0x0000002a06067291 */ /* 0x000fd2000f8e183f */
[----:B------:R0:W2:Y:S01]  /*5980*/  SYNCS.PHASECHK.TRANS64.TRYWAIT P1, [UR6+0x2d850], R2 ;  /* 0x02d85002ff0075a7 */ /* 0x0000a20008020146 */
[----:B------:R-:W-:Y:S05]  /*5990*/  @!P0 BRA `(.L_x_10040) ;  /* 0x0000000000048947 */ /* 0x000fea0003800000 */
[----:B------:R-:W-:Y:S01]  /*59a0*/  BPT.TRAP 0x1 ;  /* 0x000000040000795c */ /* 0x000fe20000300000 */
.L_x_10040:
[----:B--2---:R-:W-:Y:S05]  /*59b0*/  @P1 BRA `(.L_x_10041) ;  /* 0x0000000000081947 */ /* 0x004fea0003800000 */
[----:B------:R-:W2:Y:S02]  /*59c0*/  SYNCS.PHASECHK.TRANS64.TRYWAIT P1, [UR6+0x2d850], R2 ;  /* 0x02d85002ff0075a7 */ /* 0x000ea40008020146 */
[----:B--2---:R-:W-:Y:S05]  /*59d0*/  @!P1 BRA `(.L_x_10042) ;  /* 0x0000005800a89947 */ /* 0x004fea0003800000 */
.L_x_10041:
[----:B------:R-:W-:Y:S01]  /*59e0*/  UIADD3 UR42, UR42, 0x400, URZ ;  /* 0x000004002a2a7890 */ /* 0x000fe2000fffe03f */
[----:B------:R-:W-:Y:S01]  /*59f0*/  R2UR UR8, R0 ;  /* 0x00000000000872ca */ /* 0x000fe200000e0000 */
[----:B------:R-:W-:Y:S01]  /*5a00*/  ULOP3.LUT UR43, UR43, 0x10000, URZ, 0xfc, !UPT ;  /* 0x000100002b2b7892 */ /* 0x000fe2000f8efc3f */
[----:B------:R-:W-:Y:S01]  /*5a10*/  WARPGROUP.ARRIVE ;  /* 0x00000000000079c5 */ /* 0x000fe20000000000 */
[----:B------:R-:W-:Y:S01]  /*5a20*/  USHF.R.U32.HI UR42, URZ, 0x4, UR42 ;  /* 0x000000043f2a7899 */ /* 0x000fe2000801162a */
[----:B------:R-:W3:Y:S01]  /*5a30*/  SHFL.BFLY PT, R0, R13, 0x2, 0x1f ;  /* 0x0c401f000d007f89 */ /* 0x000ee200000e0000 */
[----:B------:R-:W-:Y:S01]  /*5a40*/  UMOV UR9, 0x40000040 ;  /* 0x4000004000097882 */ /* 0x000fe20000000000 */
[----:B------:R-:W-:Y:S01]  /*5a50*/  UMOV UR11, 0x80000020 ;  /* 0x80000020000b7882 */ /* 0x000fe20000000000 */
[----:B------:R-:W-:Y:S01]  /*5a60*/  ULOP3.LUT UR42, UR42, 0x3fff, URZ, 0xc0, !UPT ;  /* 0x00003fff2a2a7892 */ /* 0x000fe2000f8ec03f */
[----:B--2---:R-:W0:Y:S01]  /*5a70*/  SHFL.BFLY PT, R3, R12, 0x2, 0x1f ;  /* 0x0c401f000c037f89 */ /* 0x004e2200000e0000 */
[----:B------:R-:W-:-:S02]  /*5a80*/  IMAD.MOV.U32 R43, RZ, RZ, RZ ;  /* 0x000000ffff2b7224 */ /* 0x000fc400078e00ff */
[----:B------:R-:W-:Y:S01]  /*5a90*/  ULOP3.LUT UR7, UR42, 0x2000000, URZ, 0xfc, !UPT ;  /* 0x020000002a077892 */ /* 0x000fe2000f8efc3f */
[----:B------:R-:W-:Y:S02]  /*5aa0*/  IMAD.MOV.U32 R16, RZ, RZ, RZ ;  /* 0x000000ffff107224 */ /* 0x000fe400078e00ff */
[----:B------:R-:W-:Y:S01]  /*5ab0*/  IMAD.U32 R8, RZ, RZ, UR4 ;  /* 0x00000004ff087e24 */ /* 0x000fe2000f8e00ff */
[----:B------:R-:W-:Y:S01]  /*5ac0*/  UIMAD UR7, UR8, 0x600, UR7 ;  /* 0x00000600080778a4 */ /* 0x000fe2000f8e0207 */
[----:B------:R-:W-:Y:S02]  /*5ad0*/  IMAD.U32 R9, RZ, RZ, UR4 ;  /* 0x00000004ff097e24 */ /* 0x000fe4000f8e00ff */
[----:B------:R-:W-:Y:S01]  /*5ae0*/  UMOV UR8, UR43 ;  /* 0x0000002b00087c82 */ /* 0x000fe20008000000 */
[----:B------:R-:W-:-:S03]  /*5af0*/  IMAD.MOV.U32 R23, RZ, RZ, -0x800000 ;  /* 0xff800000ff177424 */ /* 0x000fc600078e00ff */
[----:B------:R-:W-:Y:S02]  /*5b00*/  UMOV UR10, UR7 ;  /* 0x00000007000a7c82 */ /* 0x000fe40008000000 */
[----:B------:R-:W-:Y:S01]  /*5b10*/  HGMMA.64x96x16.F32.BF16 R88, gdesc[UR8].tnspB, R88, gsb0 ;  /* 0x41600000085879f0 */ /* 0x000fe20008001858 */
[----:B------:R-:W-:Y:S02]  /*5b20*/  UIADD3 UR8, UR43, 0x2, URZ ;  /* 0x000000022b087890 */ /* 0x000fe4000fffe03f */
[----:B------:R-:W-:Y:S01]  /*5b30*/  UIADD3 UR10, UR7, 0x40, URZ ;  /* 0x00000040070a7890 */ /* 0x000fe2000fffe03f */
[----:B---3--:R-:W-:Y:S01]  /*5b40*/  FADD.FTZ R0, R0, R13 ;  /* 0x0000000d00007221 */ /* 0x008fe20000010000 */
[----:B------:R-:W-:Y:S01]  /*5b50*/  UMOV UR9, 0x40000040 ;  /* 0x4000004000097882 */ /* 0x000fe20000000000 */
[----:B------:R-:W-:Y:S01]  /*5b60*/  UMOV UR11, 0x80000020 ;  /* 0x80000020000b7882 */ /* 0x000fe20000000000 */
[----:B0-----:R-:W-:Y:S02]  /*5b70*/  FADD.FTZ R2, R3, R12 ;  /* 0x0000000c03027221 */ /* 0x001fe40000010000 */
[----:B------:R-:W0:Y:S04]  /*5b80*/  SHFL.BFLY PT, R3, R0, 0x1, 0x1f ;  /* 0x0c201f0000037f89 */ /* 0x000e2800000e0000 */
[----:B------:R-:W2:Y:S01]  /*5b90*/  SHFL.BFLY PT, R5, R2, 0x1, 0x1f ;  /* 0x0c201f0002057f89 */ /* 0x000ea200000e0000 */
[----:B0-----:R-:W-:Y:S01]  /*5ba0*/  FADD.FTZ R6, R0, R3 ;  /* 0x0000000300067221 */ /* 0x001fe20000010000 */
[----:B------:R-:W-:Y:S01]  /*5bb0*/  MOV R0, 0xff800000 ;  /* 0xff80000000007802 */ /* 0x000fe20000000f00 */
[----:B--2---:R-:W-:-:S03]  /*5bc0*/  FADD.FTZ R7, R2, R5 ;  /* 0x0000000502077221 */ /* 0x004fc60000010000 */
[----:B------:R-:W-:Y:S02]  /*5bd0*/  FSETP.NE.FTZ.AND P1, PT, R6, RZ, PT ;  /* 0x000000ff0600720b */ /* 0x000fe40003f35000 */
[----:B------:R-:W-:-:S11]  /*5be0*/  FSETP.NE.FTZ.AND P2, PT, R7, RZ, PT ;  /* 0x000000ff0700720b */ /* 0x000fd60003f55000 */
[----:B------:R-:W0:Y:S01]  /*5bf0*/  @P1 MUFU.LG2 R3, R6 ;  /* 0x0000000600031308 */ /* 0x000e220000000c00 */
[----:B------:R-:W-:Y:S01]  /*5c00*/  @P1 FMUL.FTZ R2, R8, 0.69314718246459960938 ;  /* 0x3f31721808021820 */ /* 0x000fe20000410000 */
[----:B------:R-:W-:-:S06]  /*5c10*/  @P2 FMUL.FTZ R8, R9, 0.69314718246459960938 ;  /* 0x3f31721809082820 */ /* 0x000fcc0000410000 */
[----:B------:R-:W2:Y:S08]  /*5c20*/  @P2 MUFU.LG2 R5, R7 ;  /* 0x0000000700052308 */ /* 0x000eb00000000c00 */
[----:B------:R3:W4:Y:S01]  /*5c30*/  @P1 MUFU.RCP R43, R6 ;  /* 0x00000006002b1308 */ /* 0x0007220000001000 */
[----:B0-----:R-:W-:-:S04]  /*5c40*/  @P1 FMUL.FTZ R3, R3, 0.69314718246459960938 ;  /* 0x3f31721803031820 */ /* 0x001fc80000410000 */
[----:B------:R-:W-:-:S03]  /*5c50*/  @P1 FFMA.FTZ R0, R2, R19, R3 ;  /* 0x0000001302001223 */ /* 0x000fc60000010003 */
[----:B------:R3:W0:Y:S01]  /*5c60*/  @P2 MUFU.RCP R16, R7 ;  /* 0x0000000700102308 */ /* 0x0006220000001000 */
[----:B--2---:R-:W-:-:S04]  /*5c70*/  @P2 FMUL.FTZ R5, R5, 0.69314718246459960938 ;  /* 0x3f31721805052820 */ /* 0x004fc80000410000 */
[----:B------:R-:W-:Y:S01]  /*5c80*/  @P2 FFMA.FTZ R23, R8, R4, R5 ;  /* 0x0000000408172223 */ /* 0x000fe20000010005 */
        /* <DEDUP_REMOVED lines=46> */
[----:B0--34-:R-:W-:Y:S05]  /*5f70*/  @!P0 BRA `(.L_x_10043) ;  /* 0x0000000000048947 */ /* 0x019fea0003800000 */
[----:B------:R-:W-:Y:S01]  /*5f80*/  BPT.TRAP 0x1 ;  /* 0x000000040000795c */ /* 0x000fe20000300000 */
.L_x_10043:
[----:B------:R-:W-:Y:S01]  /*5f90*/  UIADD3 UR6, UR6, 0x2d860, URZ ;  /* 0x0002d86006067890 */ /* 0x000fe2000fffe03f */
[-C--:B-1----:R-:W-:Y:S01]  /*5fa0*/  FMUL.FTZ R24, R88, R43.reuse ;  /* 0x0000002b58187220 */ /* 0x082fe20000410000 */
        /* <DEDUP_REMOVED lines=50> */
.L_x_10019:
[----:B------:R-:W-:Y:S05]  /*62d0*/  @P0 BRA `(.L_x_10044) ;  /* 0x0000001000880947 */ /* 0x000fea0003800000 */
[----:B------:R-:W-:Y:S01]  /*62e0*/  VIADD R58, R22, 0xffffff80 ;  /* 0xffffff80163a7836 */ /* 0x000fe20000000000 */
[----:B------:R-:W0:Y:S01]  /*62f0*/  LDC R53, c[0x0][0xbe8] ;  /* 0x0002fa00ff357b82 */ /* 0x000e220000000800 */
[----:B------:R-:W1:Y:S01]  /*6300*/  S2R R60, SR_CTAID.X ;  /* 0x00000000003c7919 */ /* 0x000e620000002500 */
[----:B------:R-:W-:Y:S01]  /*6310*/  USHF.R.S32.HI UR7, URZ, 0x1f, UR39 ;  /* 0x0000001f3f077899 */ /* 0x000fe20008011427 */
[----:B------:R-:W-:Y:S01]  /*6320*/  BSSY B0, `(.L_x_10045) ;  /* 0x00000d1000007945 */ /* 0x000fe20003800000 */
[----:B------:R-:W-:Y:S01]  /*6330*/  SHF.R.S32.HI R55, RZ, 0x1f, R58 ;  /* 0x0000001fff377819 */ /* 0x000fe2000001143a */
[----:B------:R-:W-:Y:S02]  /*6340*/  ULDC.64 UR8, c[0x0][0xbd0] ;  /* 0x0002f40000087ab9 */ /* 0x000fe40000000a00 */
[----:B------:R-:W-:Y:S01]  /*6350*/  UIMAD UR6, UR7, UR8, URZ ;  /* 0x00000008070672a4 */ /* 0x000fe2000f8e023f */
[CC--:B------:R-:W-:Y:S01]  /*6360*/  LEA.HI R16, R55.reuse, R58.reuse, RZ, 0x7 ;  /* 0x0000003a37107211 */ /* 0x0c0fe200078f38ff */
[----:B------:R-:W2:Y:S01]  /*6370*/  S2UR UR12, SR_CTAID.Z ;  /* 0x00000000000c79c3 */ /* 0x000ea20000002700 */
[----:B------:R-:W-:Y:S01]  /*6380*/  LEA.HI R55, R55, R58, RZ, 0x2 ;  /* 0x0000003a37377211 */ /* 0x000fe200078f10ff */
[----:B------:R-:W-:Y:S01]  /*6390*/  UIMAD.WIDE.U32 UR4, UR39, UR8, URZ ;  /* 0x00000008270472a5 */ /* 0x000fe2000f8e003f */
[----:B------:R-:W-:Y:S01]  /*63a0*/  LOP3.LUT R17, R16, 0xffffff80, RZ, 0xc0, !PT ;  /* 0xffffff8010117812 */ /* 0x000fe200078ec0ff */
[----:B------:R-:W-:Y:S01]  /*63b0*/  UIMAD UR6, UR39, UR9, UR6 ;  /* 0x00000009270672a4 */ /* 0x000fe2000f8e0206 */
[----:B------:R-:W-:-:S02]  /*63c0*/  SHF.R.S32.HI R57, RZ, 0x7, R16 ;  /* 0x00000007ff397819 */ /* 0x000fc40000011410 */
[----:B------:R-:W-:Y:S01]  /*63d0*/  LOP3.LUT R55, R55, 0xfffffffc, RZ, 0xc0, !PT ;  /* 0xfffffffc37377812 */ /* 0x000fe200078ec0ff */
[C---:B------:R-:W-:Y:S01]  /*63e0*/  IMAD.IADD R22, R58.reuse, 0x1, -R17 ;  /* 0x000000013a167824 */ /* 0x040fe200078e0a11 */
[----:B------:R-:W3:Y:S01]  /*63f0*/  LDC.64 R62, c[0x0][0xbd8] ;  /* 0x0002f600ff3e7b82 */ /* 0x000ee20000000a00 */
[----:B------:R-:W-:Y:S01]  /*6400*/  IMAD.HI R16, R57, 0x55555556, RZ ;  /* 0x5555555639107827 */ /* 0x000fe200078e02ff */
[----:B------:R-:W-:Y:S02]  /*6410*/  UIADD3 UR6, UR5, UR6, URZ ;  /* 0x0000000605067290 */ /* 0x000fe4000fffe03f */
[----:B------:R-:W-:Y:S01]  /*6420*/  SHF.R.S32.HI R59, RZ, 0x1f, R22 ;  /* 0x0000001fff3b7819 */ /* 0x000fe20000011416 */
[----:B------:R-:W-:Y:S01]  /*6430*/  IMAD.IADD R55, R58, 0x1, -R55 ;  /* 0x000000013a377824 */ /* 0x000fe200078e0a37 */
[----:B0-----:R-:W-:Y:S01]  /*6440*/  ISETP.NE.AND P0, PT, R53, 0x1, PT ;  /* 0x000000013500780c */ /* 0x001fe20003f05270 */
[----:B------:R-:W-:Y:S01]  /*6450*/  ULDC.64 UR8, c[0x0][0xb38] ;  /* 0x0002ce0000087ab9 */ /* 0x000fe20000000a00 */
[----:B------:R-:W-:Y:S01]  /*6460*/  LEA.HI R52, R59, R22, RZ, 0x2 ;  /* 0x000000163b347211 */ /* 0x000fe200078f10ff */
[----:B------:R-:W0:Y:S01]  /*6470*/  S2UR UR11, SR_CTAID.Y ;  /* 0x00000000000b79c3 */ /* 0x000e220000002600 */
[----:B------:R-:W-:Y:S01]  /*6480*/  LEA.HI R16, R16, R16, RZ, 0x1 ;  /* 0x0000001010107211 */ /* 0x000fe200078f08ff */
[----:B------:R-:W-:Y:S01]  /*6490*/  UIMAD UR7, UR7, UR8, URZ ;  /* 0x00000008070772a4 */ /* 0x000fe2000f8e023f */
[----:B------:R-:W-:-:S02]  /*64a0*/  SHF.R.S32.HI R17, RZ, 0x2, R52 ;  /* 0x00000002ff117819 */ /* 0x000fc40000011434 */
[----:B------:R-:W-:Y:S01]  /*64b0*/  SHF.R.S32.HI R54, RZ, 0x1f, R52 ;  /* 0x0000001fff367819 */ /* 0x000fe20000011434 */
[----:B--2---:R-:W-:Y:S02]  /*64c0*/  USHF.R.S32.HI UR10, URZ, 0x1f, UR12 ;  /* 0x0000001f3f0a7899 */ /* 0x004fe4000801140c */
[----:B------:R-:W0:Y:S01]  /*64d0*/  LDC R68, c[0x0][0xc50] ;  /* 0x00031400ff447b82 */ /* 0x000e220000000800 */
[----:B------:R-:W-:-:S04]  /*64e0*/  LEA.HI R54, R54, R17, RZ, 0x3 ;  /* 0x0000001136367211 */ /* 0x000fc800078f18ff */
[----:B------:R-:W-:Y:S01]  /*64f0*/  LOP3.LUT R56, R54, 0xfffffff8, RZ, 0xc0, !PT ;  /* 0xfffffff836387812 */ /* 0x000fe200078ec0ff */
[----:B------:R-:W-:Y:S01]  /*6500*/  IMAD R54, R16, -0x3, R57 ;  /* 0xfffffffd10367824 */ /* 0x000fe200078e0239 */
[----:B------:R-:W-:Y:S01]  /*6510*/  LEA.HI R16, R59, R22, RZ, 0x5 ;  /* 0x000000163b107211 */ /* 0x000fe200078f28ff */
[----:B------:R-:W2:Y:S02]  /*6520*/  LDC.64 R66, c[0x0][0xb40] ;  /* 0x0002d000ff427b82 */ /* 0x000ea40000000a00 */
[----:B------:R-:W-:Y:S01]  /*6530*/  IMAD.IADD R17, R17, 0x1, -R56 ;  /* 0x0000000111117824 */ /* 0x000fe200078e0a38 */
[C---:B------:R-:W-:Y:S02]  /*6540*/  LEA.HI R56, R55.reuse, R55, RZ, 0x1 ;  /* 0x0000003737387211 */ /* 0x040fe400078f08ff */
[----:B------:R-:W-:Y:S02]  /*6550*/  SHF.R.S32.HI R16, RZ, 0x5, R16 ;  /* 0x00000005ff107819 */ /* 0x000fe40000011410 */
[----:B------:R-:W-:Y:S01]  /*6560*/  LOP3.LUT R56, R56, 0x1ffffffe, RZ, 0xc0, !PT ;  /* 0x1ffffffe38387812 */ /* 0x000fe200078ec0ff */
[----:B------:R-:W4:Y:S04]  /*6570*/  @P0 LDC R59, c[0x0][0xbec] ;  /* 0x0002fb00ff3b0b82 */ /* 0x000f280000000800 */
[----:B------:R-:W-:Y:S01]  /*6580*/  IMAD.IADD R57, R55, 0x1, -R56 ;  /* 0x0000000137397824 */ /* 0x000fe200078e0a38 */
[----:B------:R-:W-:Y:S01]  /*6590*/  LEA R55, R16, R17, 0x4 ;  /* 0x0000001110377211 */ /* 0x000fe200078e20ff */
[----:B------:R-:W-:-:S02]  /*65a0*/  IMAD.U32 R17, RZ, RZ, UR5 ;  /* 0x00000005ff117e24 */ /* 0x000fc4000f8e00ff */
[----:B------:R-:W5:Y:S01]  /*65b0*/  @P0 LDC R65, c[0x0][0xbec] ;  /* 0x0002fb00ff410b82 */ /* 0x000f620000000800 */
[----:B------:R-:W-:Y:S01]  /*65c0*/  IMAD.U32 R16, RZ, RZ, UR4 ;  /* 0x00000004ff107e24 */ /* 0x000fe2000f8e00ff */
[----:B------:R-:W-:Y:S01]  /*65d0*/  UIMAD.WIDE.U32 UR4, UR39, UR8, URZ ;  /* 0x00000008270472a5 */ /* 0x000fe2000f8e003f */
[----:B------:R-:W-:Y:S01]  /*65e0*/  IMAD.U32 R17, RZ, RZ, UR6 ;  /* 0x00000006ff117e24 */ /* 0x000fe2000f8e00ff */
[----:B------:R-:W-:Y:S01]  /*65f0*/  UIMAD UR6, UR39, UR9, UR7 ;  /* 0x00000009270672a4 */ /* 0x000fe2000f8e0207 */
[----:B------:R-:W-:Y:S02]  /*6600*/  IMAD R56, R54, 0x40, R55 ;  /* 0x0000004036387824 */ /* 0x000fe400078e0237 */
[----:B---3--:R-:W-:Y:S01]  /*6610*/  IMAD R54, R62, UR10, RZ ;  /* 0x0000000a3e367c24 */ /* 0x008fe2000f8e02ff */
[----:B------:R-:W3:Y:S01]  /*6620*/  @P0 LDC R64, c[0x0][0xbf0] ;  /* 0x0002fc00ff400b82 */ /* 0x000ee20000000800 */
[----:B------:R-:W-:Y:S01]  /*6630*/  UIADD3 UR6, UR5, UR6, URZ ;  /* 0x0000000605067290 */ /* 0x000fe2000fffe03f */
[----:B------:R-:W-:Y:S01]  /*6640*/  IMAD R57, R57, 0x8, R56 ;  /* 0x0000000839397824 */ /* 0x000fe200078e0238 */
[----:B------:R-:W-:Y:S01]  /*6650*/  MOV R55, UR5 ;  /* 0x0000000500377c02 */ /* 0x000fe20008000f00 */
[----:B------:R-:W-:Y:S01]  /*6660*/  IMAD R61, R63, UR12, R54 ;  /* 0x0000000c3f3d7c24 */ /* 0x000fe2000f8e0236 */
[----:B------:R-:W-:Y:S01]  /*6670*/  ULDC.64 UR8, c[0x0][0xb28] ;  /* 0x0002ca0000087ab9 */ /* 0x000fe20000000a00 */
[----:B------:R-:W-:-:S02]  /*6680*/  IMAD R63, RZ, RZ, -UR39 ;  /* 0x80000027ff3f7e24 */ /* 0x000fc4000f8e02ff */
[----:B------:R-:W3:Y:S01]  /*6690*/  @P0 LDC R70, c[0x0][0xbf0] ;  /* 0x0002fc00ff460b82 */ /* 0x000ee20000000800 */
[----:B------:R-:W-:-:S04]  /*66a0*/  IMAD.WIDE.U32 R16, R62, UR12, R16 ;  /* 0x0000000c3e107c25 */ /* 0x000fc8000f8e0010 */
[----:B------:R-:W-:Y:S01]  /*66b0*/  IMAD.U32 R54, RZ, RZ, UR4 ;  /* 0x00000004ff367e24 */ /* 0x000fe2000f8e00ff */
[----:B------:R-:W-:Y:S01]  /*66c0*/  ULDC.64 UR4, c[0x0][0xbe0] ;  /* 0x0002f80000047ab9 */ /* 0x000fe20000000a00 */
[----:B------:R-:W-:Y:S01]  /*66d0*/  IMAD.U32 R55, RZ, RZ, UR6 ;  /* 0x00000006ff377e24 */ /* 0x000fe2000f8e00ff */
[----:B------:R-:W-:Y:S01]  /*66e0*/  ULDC.64 UR6, c[0x0][0xb48] ;  /* 0x0002d20000067ab9 */ /* 0x000fe20000000a00 */
[----:B--2---:R-:W-:Y:S02]  /*66f0*/  IMAD R62, R66, UR10, RZ ;  /* 0x0000000a423e7c24 */ /* 0x004fe4000f8e02ff */
[----:B0-----:R-:W-:Y:S02]  /*6700*/  IMAD R69, R68, R63, UR11 ;  /* 0x0000000b44457e24 */ /* 0x001fe4000f8e023f */
[----:B-1----:R-:W-:Y:S02]  /*6710*/  IMAD R58, R60, 0xc0, R57 ;  /* 0x000000c03c3a7824 */ /* 0x002fe400078e0239 */
[----:B------:R-:W-:-:S02]  /*6720*/  IMAD.IADD R17, R17, 0x1, R61 ;  /* 0x0000000111117824 */ /* 0x000fc400078e023d */
[----:B------:R-:W-:Y:S01]  /*6730*/  IMAD R61, R67, UR12, R62 ;  /* 0x0000000c433d7c24 */ /* 0x000fe2000f8e023e */
[----:B------:R-:W-:Y:S01]  /*6740*/  SHF.R.S32.HI R62, RZ, 0x1f, R69 ;  /* 0x0000001fff3e7819 */ /* 0x000fe20000011445 */
[----:B------:R-:W-:-:S04]  /*6750*/  IMAD.WIDE.U32 R54, R66, UR12, R54 ;  /* 0x0000000c42367c25 */ /* 0x000fc8000f8e0036 */
[----:B----4-:R-:W-:Y:S01]  /*6760*/  @P0 IMAD.HI.U32 R59, R58, R59, RZ ;  /* 0x0000003b3a3b0227 */ /* 0x010fe200078e00ff */
[----:B------:R-:W-:-:S03]  /*6770*/  IADD3 R55, R55, R61, RZ ;  /* 0x0000003d37377210 */ /* 0x000fc60007ffe0ff */
[----:B-----5:R-:W-:-:S04]  /*6780*/  @P0 IMAD.HI.U32 R65, R58, R65, RZ ;  /* 0x000000413a410227 */ /* 0x020fc800078e00ff */
[----:B------:R-:W-:Y:S01]  /*6790*/  IMAD.MOV.U32 R57, RZ, RZ, R58 ;  /* 0x000000ffff397224 */ /* 0x000fe200078e003a */
[----:B---3--:R-:W-:Y:S01]  /*67a0*/  @P0 SHF.R.U32.HI R57, RZ, R64, R59 ;  /* 0x00000040ff390219 */ /* 0x008fe2000001163b */
[----:B------:R-:W-:Y:S02]  /*67b0*/  IMAD R61, R62, UR4, RZ ;  /* 0x000000043e3d7c24 */ /* 0x000fe4000f8e02ff */
[----:B------:R-:W-:-:S04]  /*67c0*/  IMAD.WIDE.U32 R16, R69, UR4, R16 ;  /* 0x0000000445107c25 */ /* 0x000fc8000f8e0010 */
[----:B------:R-:W-:Y:S01]  /*67d0*/  IMAD.MOV.U32 R59, RZ, RZ, R58 ;  /* 0x000000ffff3b7224 */ /* 0x000fe200078e003a */
[----:B------:R-:W-:Y:S01]  /*67e0*/  @P0 SHF.R.U32.HI R59, RZ, R70, R65 ;  /* 0x00000046ff3b0219 */ /* 0x000fe20000011641 */
[----:B------:R-:W-:Y:S01]  /*67f0*/  IMAD R62, R62, UR6, RZ ;  /* 0x000000063e3e7c24 */ /* 0x000fe2000f8e02ff */
[----:B------:R-:W-:Y:S01]  /*6800*/  BAR.SYNC.DEFER_BLOCKING 0x1, 0x180 ;  /* 0x0046000000007b1d */ /* 0x000fe20000010000 */
[C---:B------:R-:W-:Y:S01]  /*6810*/  IMAD R63, R69.reuse, UR5, R61 ;  /* 0x00000005453f7c24 */ /* 0x040fe2000f8e023d */
[--C-:B------:R-:W-:Y:S01]  /*6820*/  SHF.R.S32.HI R61, RZ, 0x1f, R57.reuse ;  /* 0x0000001fff3d7819 */ /* 0x100fe20000011439 */
[----:B------:R-:W-:Y:S01]  /*6830*/  IMAD R65, R69, UR7, R62 ;  /* 0x0000000745417c24 */ /* 0x000fe2000f8e023e */
[----:B------:R-:W-:Y:S01]  /*6840*/  IADD3 R16, P0, R57, R16, RZ ;  /* 0x0000001039107210 */ /* 0x000fe20007f1e0ff */
[----:B------:R-:W-:Y:S01]  /*6850*/  IMAD.MOV R57, RZ, RZ, -R57 ;  /* 0x000000ffff397224 */ /* 0x000fe200078e0a39 */
[----:B------:R-:W-:Y:S01]  /*6860*/  SHF.R.S32.HI R62, RZ, 0x1f, R59 ;  /* 0x0000001fff3e7819 */ /* 0x000fe2000001143b */
[----:B------:R-:W-:Y:S01]  /*6870*/  IMAD.WIDE.U32 R54, R69, UR6, R54 ;  /* 0x0000000645367c25 */ /* 0x000fe2000f8e0036 */
[----:B------:R-:W-:Y:S01]  /*6880*/  ULDC.64 UR4, c[0x0][0xb30] ;  /* 0x0002cc0000047ab9 */ /* 0x000fe20000000a00 */
[----:B------:R-:W-:Y:S01]  /*6890*/  IADD3.X R17, R61, R17, R63, P0, !PT ;  /* 0x000000113d117210 */ /* 0x000fe200007fe43f */
[----:B------:R-:W-:Y:S01]  /*68a0*/  ULDC.64 UR6, c[0x0][0xbc8] ;  /* 0x0002f20000067ab9 */ /* 0x000fe20000000a00 */
[----:B------:R-:W-:-:S02]  /*68b0*/  IMAD.MOV R64, RZ, RZ, -R59 ;  /* 0x000000ffff407224 */ /* 0x000fc400078e0a3b */
[--C-:B------:R-:W-:Y:S02]  /*68c0*/  IMAD R57, R53, R57, R58.reuse ;  /* 0x0000003935397224 */ /* 0x100fe400078e023a */
[----:B------:R-:W-:Y:S02]  /*68d0*/  IMAD.IADD R55, R55, 0x1, R65 ;  /* 0x0000000137377824 */ /* 0x000fe400078e0241 */
[----:B------:R-:W-:Y:S02]  /*68e0*/  IMAD R62, R62, UR4, RZ ;  /* 0x000000043e3e7c24 */ /* 0x000fe4000f8e02ff */
[----:B------:R-:W-:Y:S01]  /*68f0*/  IMAD R61, R53, R64, R58 ;  /* 0x00000040353d7224 */ /* 0x000fe200078e023a */
[----:B------:R-:W-:Y:S01]  /*6900*/  SHF.R.S32.HI R58, RZ, 0x1f, R57 ;  /* 0x0000001fff3a7819 */ /* 0x000fe20000011439 */
[C---:B------:R-:W-:Y:S01]  /*6910*/  IMAD R63, R59.reuse, UR5, R62 ;  /* 0x000000053b3f7c24 */ /* 0x040fe2000f8e023e */
[----:B------:R-:W0:Y:S01]  /*6920*/  S2UR UR5, SR_CgaCtaId ;  /* 0x00000000000579c3 */ /* 0x000e220000008800 */
[----:B------:R-:W-:Y:S01]  /*6930*/  IMAD.WIDE.U32 R54, R59, UR4, R54 ;  /* 0x000000043b367c25 */ /* 0x000fe2000f8e0036 */
[----:B------:R-:W-:Y:S01]  /*6940*/  SHF.R.S32.HI R59, RZ, 0x1f, R61 ;  /* 0x0000001fff3b7819 */ /* 0x000fe2000001143d */
[----:B------:R-:W-:-:S02]  /*6950*/  UMOV UR4, 0x400 ;  /* 0x0000040000047882 */ /* 0x000fc40000000000 */
[----:B------:R-:W-:Y:S02]  /*6960*/  IMAD R58, R58, UR6, RZ ;  /* 0x000000063a3a7c24 */ /* 0x000fe4000f8e02ff */
[----:B------:R-:W-:Y:S02]  /*6970*/  IMAD R62, R59, UR8, RZ ;  /* 0x000000083b3e7c24 */ /* 0x000fe4000f8e02ff */
[----:B------:R-:W-:Y:S02]  /*6980*/  IMAD.IADD R55, R55, 0x1, R63 ;  /* 0x0000000137377824 */ /* 0x000fe400078e023f */
[C---:B------:R-:W-:Y:S02]  /*6990*/  IMAD R59, R57.reuse, UR7, R58 ;  /* 0x00000007393b7c24 */ /* 0x040fe4000f8e023a */
[----:B------:R-:W-:Y:S01]  /*69a0*/  IMAD.WIDE.U32 R16, R57, UR6, R16 ;  /* 0x0000000639107c25 */ /* 0x000fe2000f8e0010 */
[----:B------:R-:W-:-:S03]  /*69b0*/  ULDC.64 UR6, c[0x0][0xba8] ;  /* 0x0002ea0000067ab9 */ /* 0x000fc60000000a00 */
[C---:B------:R-:W-:Y:S02]  /*69c0*/  IMAD R63, R61.reuse, UR9, R62 ;  /* 0x000000093d3f7c24 */ /* 0x040fe4000f8e023e */
[----:B------:R-:W-:Y:S01]  /*69d0*/  IMAD.WIDE.U32 R54, R61, UR8, R54 ;  /* 0x000000083d367c25 */ /* 0x000fe2000f8e0036 */
[----:B------:R-:W-:Y:S01]  /*69e0*/  LEA R61, P0, R16, UR6, 0x2 ;  /* 0x00000006103d7c11 */ /* 0x000fe2000f8010ff */
[----:B------:R-:W-:Y:S01]  /*69f0*/  ULDC.64 UR8, c[0x0][0xb00] ;  /* 0x0002c00000087ab9 */ /* 0x000fe20000000a00 */
[----:B------:R-:W-:Y:S01]  /*6a00*/  ULDC UR6, c[0x0][0xa88] ;  /* 0x0002a20000067ab9 */ /* 0x000fe20000000800 */
[----:B------:R-:W-:Y:S01]  /*6a10*/  IMAD.IADD R57, R17, 0x1, R59 ;  /* 0x0000000111397824 */ /* 0x000fe200078e023b */
[----:B------:R-:W-:Y:S01]  /*6a20*/  IADD3 R17, R55, R63, RZ ;  /* 0x0000003f37117210 */ /* 0x000fe20007ffe0ff */
[----:B------:R-:W-:Y:S01]  /*6a30*/  IMAD R58, R60, 0xc0, R56 ;  /* 0x000000c03c3a7824 */ /* 0x000fe200078e0238 */
[----:B------:R-:W-:Y:S01]  /*6a40*/  LEA R66, P1, R54, UR8, 0x2 ;  /* 0x0000000836427c11 */ /* 0x000fe2000f8210ff */
[----:B------:R-:W-:Y:S01]  /*6a50*/  SHFL.IDX PT, R56, R61, 0x1, 0x1c1f ;  /* 0x003c1f003d387f89 */ /* 0x000fe200000e0000 */
[----:B------:R-:W-:Y:S01]  /*6a60*/  LEA.HI.X R59, R16, UR7, R57, 0x2, P0 ;  /* 0x00000007103b7c11 */ /* 0x000fe200080f1439 */
[----:B0-----:R-:W-:Y:S01]  /*6a70*/  ULEA UR4, UR5, UR4, 0x18 ;  /* 0x0000000405047291 */ /* 0x001fe2000f8ec03f */
[----:B------:R-:W-:Y:S01]  /*6a80*/  LEA.HI.X R67, R54, UR9, R17, 0x2, P1 ;  /* 0x0000000936437c11 */ /* 0x000fe200088f1411 */
[----:B------:R-:W-:Y:S01]  /*6a90*/  IMAD R63, R53, UR6, RZ ;  /* 0x00000006353f7c24 */ /* 0x000fe2000f8e02ff */
[----:B------:R-:W-:Y:S01]  /*6aa0*/  SHFL.IDX PT, R54, R61, RZ, 0x1c1f ;  /* 0x001c1fff3d367589 */ /* 0x000fe200000e0000 */
[----:B------:R-:W-:Y:S01]  /*6ab0*/  LOP3.LUT P0, RZ, R22, 0x3, RZ, 0xc0, !PT ;  /* 0x0000000316ff7812 */ /* 0x000fe2000780c0ff */
[C---:B------:R-:W-:Y:S01]  /*6ac0*/  VIADD R62, R58.reuse, 0x8 ;  /* 0x000000083a3e7836 */ /* 0x040fe20000000000 */
[----:B------:R-:W-:Y:S01]  /*6ad0*/  UIADD3 UR4, UR4, 0x2d820, URZ ;  /* 0x0002d82004047890 */ /* 0x000fe2000fffe03f */
[----:B------:R-:W0:Y:S01]  /*6ae0*/  SHFL.IDX PT, R55, R59, RZ, 0x1c1f ;  /* 0x001c1fff3b377589 */ /* 0x000e2200000e0000 */
[----:B------:R-:W-:-:S02]  /*6af0*/  ISETP.GE.OR P1, PT, R58, R63, P0 ;  /* 0x0000003f3a00720c */ /* 0x000fc40000726670 */
[-C--:B------:R-:W-:Y:S01]  /*6b00*/  ISETP.GE.OR P0, PT, R62, R63.reuse, P0 ;  /* 0x0000003f3e00720c */ /* 0x080fe20000706670 */
[----:B------:R-:W1:Y:S01]  /*6b10*/  SHFL.IDX PT, R57, R59, 0x1, 0x1c1f ;  /* 0x003c1f003b397f89 */ /* 0x000e6200000e0000 */
[----:B------:R-:W-:Y:S01]  /*6b20*/  UPRMT UR4, URZ, 0x654, UR4 ;  /* 0x000006543f047896 */ /* 0x000fe20008000004 */
[----:B------:R-:W-:Y:S02]  /*6b30*/  ISETP.GE.AND P2, PT, R58, R63, PT ;  /* 0x0000003f3a00720c */ /* 0x000fe40003f46270 */
[----:B------:R-:W-:Y:S01]  /*6b40*/  LOP3.LUT R53, R52, 0x7ffffffc, RZ, 0xc0, !PT ;  /* 0x7ffffffc34357812 */ /* 0x000fe200078ec0ff */
[----:B------:R2:W3:Y:S04]  /*6b50*/  SHFL.IDX PT, R16, R66, RZ, 0x1c1f ;  /* 0x001c1fff42107589 */ /* 0x0004e800000e0000 */
[----:B------:R-:W-:Y:S01]  /*6b60*/  IMAD.IADD R53, R22, 0x1, -R53 ;  /* 0x0000000116357824 */ /* 0x000fe200078e0a35 */
[----:B------:R-:W-:Y:S01]  /*6b70*/  SYNCS.ARRIVE.TRANS64.RED.A1T0 RZ, [UR4], RZ ;  /* 0x000000ffffff79a7 */ /* 0x000fe20008100404 */
[----:B------:R2:W4:Y:S02]  /*6b80*/  SHFL.IDX PT, R17, R67, RZ, 0x1c1f ;  /* 0x001c1fff43117589 */ /* 0x00052400000e0000 */
[----:B------:R-:W-:-:S02]  /*6b90*/  IMAD.SHL.U32 R53, R53, 0x2, RZ ;  /* 0x0000000235357824 */ /* 0x000fc400078e00ff */
        /* <DEDUP_REMOVED lines=11> */
[----:B------:R-:W-:Y:S01]  /*6c50*/  VIADD R65, R53, 0x40 ;  /* 0x0000004035417836 */ /* 0x000fe20000000000 */
[----:B------:R-:W-:Y:S02]  /*6c60*/  ISETP.GE.AND P3, PT, R23, UR4, PT ;  /* 0x0000000417007c0c */ /* 0x000fe4000bf66270 */
[----:B------:R-:W-:-:S02]  /*6c70*/  ISETP.GE.AND P4, PT, R54, UR4, PT ;  /* 0x0000000436007c0c */ /* 0x000fc4000bf86270 */
[----:B------:R-:W-:-:S05]  /*6c80*/  ISETP.GE.AND P0, PT, R53, UR4, PT ;  /* 0x0000000435007c0c */ /* 0x000fca000bf06270 */
[----:B------:R-:W-:Y:S02]  /*6c90*/  @!P1 LEA.HI R0, R0, R0, RZ, 0x1 ;  /* 0x0000000000009211 */ /* 0x000fe400078f08ff */
[----:B------:R-:W-:Y:S02]  /*6ca0*/  @!P2 LEA.HI R22, R22, R22, RZ, 0x1 ;  /* 0x000000161616a211 */ /* 0x000fe400078f08ff */
[----:B------:R-:W-:Y:S02]  /*6cb0*/  @!P3 LEA.HI R52, R23, R23, RZ, 0x1 ;  /* 0x000000171734b211 */ /* 0x000fe400078f08ff */
[----:B------:R-:W-:Y:S02]  /*6cc0*/  @!P1 LOP3.LUT R55, R0, 0xfffffffe, RZ, 0xc0, !PT ;  /* 0xfffffffe00379812 */ /* 0x000fe400078ec0ff */
[----:B------:R-:W-:Y:S02]  /*6cd0*/  @!P4 LEA.HI R0, R54, R54, RZ, 0x1 ;  /* 0x000000363600c211 */ /* 0x000fe400078f08ff */
[----:B------:R-:W-:Y:S01]  /*6ce0*/  @!P2 LOP3.LUT R57, R22, 0xfffffffe, RZ, 0xc0, !PT ;  /* 0xfffffffe1639a812 */ /* 0x000fe200078ec0ff */
[----:B---34-:R-:W-:Y:S01]  /*6cf0*/  @!P0 IMAD.WIDE R22, R53, 0x4, R16 ;  /* 0x0000000435168825 */ /* 0x018fe200078e0210 */
[----:B------:R-:W-:-:S02]  /*6d00*/  @!P3 LOP3.LUT R59, R52, 0xfffffffe, RZ, 0xc0, !PT ;  /* 0xfffffffe343bb812 */ /* 0x000fc400078ec0ff */
[----:B------:R-:W-:Y:S01]  /*6d10*/  @!P4 LOP3.LUT R61, R0, 0xfffffffe, RZ, 0xc0, !PT ;  /* 0xfffffffe003dc812 */ /* 0x000fe200078ec0ff */
[--C-:B------:R-:W-:Y:S01]  /*6d20*/  @!P1 IMAD.WIDE R54, R55, 0x4, R16.reuse ;  /* 0x0000000437369825 */ /* 0x100fe200078e0210 */
[----:B------:R0:W-:Y:S03]  /*6d30*/  @!P0 ST.E.64 desc[UR36][R22.64], R24 ;  /* 0x0000001816008985 */ /* 0x0001e6000c101b24 */
[----:B------:R-:W-:Y:S01]  /*6d40*/  VIADD R0, R53, 0x28 ;  /* 0x0000002835007836 */ /* 0x000fe20000000000 */
[----:B------:R1:W-:Y:S01]  /*6d50*/  @!P1 ST.E.64 desc[UR36][R54.64], R26 ;  /* 0x0000001a36009985 */ /* 0x0003e2000c101b24 */
[----:B------:R-:W-:-:S03]  /*6d60*/  @!P2 IMAD.WIDE R56, R57, 0x4, R16 ;  /* 0x000000043938a825 */ /* 0x000fc600078e0210 */
[----:B------:R-:W-:Y:S01]  /*6d70*/  ISETP.GE.AND P0, PT, R0, UR4, PT ;  /* 0x0000000400007c0c */ /* 0x000fe2000bf06270 */
[----:B------:R-:W-:Y:S01]  /*6d80*/  VIADD R52, R53, 0x30 ;  /* 0x0000003035347836 */ /* 0x000fe20000000000 */
[----:B------:R2:W-:Y:S01]  /*6d90*/  @!P2 ST.E.64 desc[UR36][R56.64], R28 ;  /* 0x0000001c3800a985 */ /* 0x0005e2000c101b24 */
[--C-:B------:R-:W-:Y:S01]  /*6da0*/  @!P3 IMAD.WIDE R58, R59, 0x4, R16.reuse ;  /* 0x000000043b3ab825 */ /* 0x100fe200078e0210 */
[----:B------:R-:W-:Y:S02]  /*6db0*/  ISETP.GE.AND P2, PT, R64, UR4, PT ;  /* 0x0000000440007c0c */ /* 0x000fe4000bf46270 */
[----:B0-----:R-:W-:Y:S01]  /*6dc0*/  IADD3 R22, R53, 0x48, RZ ;  /* 0x0000004835167810 */ /* 0x001fe20007ffe0ff */
[----:B------:R-:W-:Y:S01]  /*6dd0*/  @!P4 IMAD.WIDE R60, R61, 0x4, R16 ;  /* 0x000000043d3cc825 */ /* 0x000fe200078e0210 */
[----:B------:R-:W-:Y:S01]  /*6de0*/  ISETP.GE.AND P1, PT, R52, UR4, PT ;  /* 0x0000000434007c0c */ /* 0x000fe2000bf26270 */
[----:B------:R0:W-:Y:S01]  /*6df0*/  @!P3 ST.E.64 desc[UR36][R58.64], R34 ;  /* 0x000000223a00b985 */ /* 0x0001e2000c101b24 */
[----:B------:R-:W-:Y:S01]  /*6e00*/  ISETP.GE.AND P3, PT, R65, UR4, PT ;  /* 0x0000000441007c0c */ /* 0x000fe2000bf66270 */
[----:B------:R-:W-:-:S02]  /*6e10*/  VIADD R23, R53, 0x50 ;  /* 0x0000005035177836 */ /* 0x000fc40000000000 */
[----:B------:R-:W-:Y:S01]  /*6e20*/  VIADD R25, R53, 0x58 ;  /* 0x0000005835197836 */ /* 0x000fe20000000000 */
[----:B------:R3:W-:Y:S01]  /*6e30*/  @!P4 ST.E.64 desc[UR36][R60.64], R48 ;  /* 0x000000303c00c985 */ /* 0x0007e2000c101b24 */
[----:B------:R-:W-:Y:S02]  /*6e40*/  ISETP.GE.AND P4, PT, R22, UR4, PT ;  /* 0x0000000416007c0c */ /* 0x000fe4000bf86270 */
[----:B------:R-:W-:Y:S02]  /*6e50*/  ISETP.GE.AND P5, PT, R23, UR4, PT ;  /* 0x0000000417007c0c */ /* 0x000fe4000bfa6270 */
[----:B------:R-:W-:Y:S02]  /*6e60*/  ISETP.GE.AND P6, PT, R25, UR4, PT ;  /* 0x0000000419007c0c */ /* 0x000fe4000bfc6270 */
[----:B------:R-:W-:Y:S02]  /*6e70*/  @!P0 LEA.HI R0, R0, R0, RZ, 0x1 ;  /* 0x0000000000008211 */ /* 0x000fe400078f08ff */
[----:B------:R-:W-:-:S02]  /*6e80*/  @!P1 LEA.HI R52, R52, R52, RZ, 0x1 ;  /* 0x0000003434349211 */ /* 0x000fc400078f08ff */
[----:B------:R-:W-:Y:S02]  /*6e90*/  @!P2 LEA.HI R64, R64, R64, RZ, 0x1 ;  /* 0x000000404040a211 */ /* 0x000fe400078f08ff */
[----:B------:R-:W-:Y:S02]  /*6ea0*/  @!P3 LEA.HI R65, R65, R65, RZ, 0x1 ;  /* 0x000000414141b211 */ /* 0x000fe400078f08ff */
[----:B------:R-:W-:Y:S02]  /*6eb0*/  @!P4 LEA.HI R22, R22, R22, RZ, 0x1 ;  /* 0x000000161616c211 */ /* 0x000fe400078f08ff */
[----:B------:R-:W-:Y:S02]  /*6ec0*/  @!P5 LEA.HI R24, R23, R23, RZ, 0x1 ;  /* 0x000000171718d211 */ /* 0x000fe400078f08ff */
[----:B-1----:R-:W-:Y:S02]  /*6ed0*/  @!P6 LEA.HI R26, R25, R25, RZ, 0x1 ;  /* 0x00000019191ae211 */ /* 0x002fe400078f08ff */
[----:B------:R-:W-:-:S02]  /*6ee0*/  @!P0 LOP3.LUT R23, R0, 0xfffffffe, RZ, 0xc0, !PT ;  /* 0xfffffffe00178812 */ /* 0x000fc400078ec0ff */
[----:B------:R-:W-:Y:S02]  /*6ef0*/  @!P1 LOP3.LUT R25, R52, 0xfffffffe, RZ, 0xc0, !PT ;  /* 0xfffffffe34199812 */ /* 0x000fe400078ec0ff */
[----:B------:R-:W-:Y:S02]  /*6f00*/  @!P2 LOP3.LUT R27, R64, 0xfffffffe, RZ, 0xc0, !PT ;  /* 0xfffffffe401ba812 */ /* 0x000fe400078ec0ff */
[----:B--2---:R-:W-:Y:S02]  /*6f10*/  @!P3 LOP3.LUT R29, R65, 0xfffffffe, RZ, 0xc0, !PT ;  /* 0xfffffffe411db812 */ /* 0x004fe400078ec0ff */
[----:B0-----:R-:W-:Y:S01]  /*6f20*/  @!P4 LOP3.LUT R35, R22, 0xfffffffe, RZ, 0xc0, !PT ;  /* 0xfffffffe1623c812 */ /* 0x001fe200078ec0ff */
[--C-:B------:R-:W-:Y:S01]  /*6f30*/  @!P0 IMAD.WIDE R22, R23, 0x4, R16.reuse ;  /* 0x0000000417168825 */ /* 0x100fe200078e0210 */
[----:B---3--:R-:W-:Y:S02]  /*6f40*/  @!P5 LOP3.LUT R49, R24, 0xfffffffe, RZ, 0xc0, !PT ;  /* 0xfffffffe1831d812 */ /* 0x008fe400078ec0ff */
[----:B------:R-:W-:Y:S01]  /*6f50*/  @!P6 LOP3.LUT R55, R26, 0xfffffffe, RZ, 0xc0, !PT ;  /* 0xfffffffe1a37e812 */ /* 0x000fe200078ec0ff */
        /* <DEDUP_REMOVED lines=12> */
[----:B------:R0:W-:Y:S02]  /*7020*/  @!P6 ST.E.64 desc[UR36][R16.64], R42 ;  /* 0x0000002a1000e985 */ /* 0x0001e4000c101b24 */
.L_x_10046:
[----:B------:R-:W-:Y:S05]  /*7030*/  BSYNC B0 ;  /* 0x0000000000007941 */ /* 0x000fea0003800000 */
.L_x_10045:
[----:B------:R-:W-:Y:S01]  /*7040*/  ISETP.GE.AND P0, PT, R62, R63, PT ;  /* 0x0000003f3e00720c */ /* 0x000fe20003f06270 */
[----:B0-----:R1:W0:Y:S04]  /*7050*/  SHFL.IDX PT, R19, R67, 0x1, 0x1c1f ;  /* 0x003c1f0043137f89 */ /* 0x00122800000e0000 */
[----:B------:R1:W0:Y:S08]  /*7060*/  SHFL.IDX PT, R18, R66, 0x1, 0x1c1f ;  /* 0x003c1f0042127f89 */ /* 0x00023000000e0000 */
[----:B-1----:R-:W-:Y:S05]  /*7070*/  @P0 BRA `(.L_x_10017) ;  /* 0x0000004000980947 */ /* 0x002fea0003800000 */
        /* <DEDUP_REMOVED lines=15> */
[----:B------:R-:W-:Y:S02]  /*7170*/  IADD3 R27, R53, 0x50, RZ ;  /* 0x00000050351b7810 */ /* 0x000fe40007ffe0ff */
[----:B------:R-:W-:Y:S02]  /*7180*/  @!P3 LEA.HI R0, R0, R0, RZ, 0x1 ;  /* 0x000000000000b211 */ /* 0x000fe400078f08ff */
[----:B------:R-:W-:Y:S02]  /*7190*/  @!P4 LEA.HI R2, R2, R2, RZ, 0x1 ;  /* 0x000000020202c211 */ /* 0x000fe400078f08ff */
[----:B------:R-:W-:Y:S02]  /*71a0*/  @!P5 LEA.HI R3, R3, R3, RZ, 0x1 ;  /* 0x000000030303d211 */ /* 0x000fe400078f08ff */
[----:B------:R-:W-:Y:S01]  /*71b0*/  @!P3 LOP3.LUT R5, R0, 0xfffffffe, RZ, 0xc0, !PT ;  /* 0xfffffffe0005b812 */ /* 0x000fe200078ec0ff */
[----:B------:R-:W-:Y:S01]  /*71c0*/  VIADD R0, R53, 0x30 ;  /* 0x0000003035007836 */ /* 0x000fe20000000000 */
[----:B------:R-:W-:-:S02]  /*71d0*/  @!P4 LOP3.LUT R11, R2, 0xfffffffe, RZ, 0xc0, !PT ;  /* 0xfffffffe020bc812 */ /* 0x000fc400078ec0ff */
[----:B----4-:R-:W-:Y:S01]  /*71e0*/  @!P5 LOP3.LUT R17, R3, 0xfffffffe, RZ, 0xc0, !PT ;  /* 0xfffffffe0311d812 */ /* 0x010fe200078ec0ff */
[--C-:B0-----:R-:W-:Y:S01]  /*71f0*/  @!P2 IMAD.WIDE R2, R53, 0x4, R18.reuse ;  /* 0x000000043502a825 */ /* 0x101fe200078e0212 */
[----:B------:R-:W-:Y:S02]  /*7200*/  ISETP.GE.AND P6, PT, R27, UR4, PT ;  /* 0x000000041b007c0c */ /* 0x000fe4000bfc6270 */
[----:B------:R-:W-:Y:S01]  /*7210*/  @!P0 LEA.HI R22, R22, R22, RZ, 0x1 ;  /* 0x0000001616168211 */ /* 0x000fe200078f08ff */
[--C-:B------:R-:W-:Y:S01]  /*7220*/  @!P3 IMAD.WIDE R4, R5, 0x4, R18.reuse ;  /* 0x000000040504b825 */ /* 0x100fe200078e0212 */
[----:B------:R0:W-:Y:S01]  /*7230*/  @!P2 ST.E.64 desc[UR36][R2.64], R12 ;  /* 0x0000000c0200a985 */ /* 0x0001e2000c101b24 */
[----:B------:R-:W-:Y:S02]  /*7240*/  ISETP.GE.AND P2, PT, R0, UR4, PT ;  /* 0x0000000400007c0c */ /* 0x000fe4000bf46270 */
[----:B------:R-:W-:Y:S01]  /*7250*/  @!P4 IMAD.WIDE R10, R11, 0x4, R18 ;  /* 0x000000040b0ac825 */ /* 0x000fe200078e0212 */
[----:B------:R1:W-:Y:S01]  /*7260*/  @!P3 ST.E.64 desc[UR36][R4.64], R20 ;  /* 0x000000140400b985 */ /* 0x0003e2000c101b24 */
[----:B------:R-:W-:-:S02]  /*7270*/  ISETP.GE.AND P3, PT, R24, UR4, PT ;  /* 0x0000000418007c0c */ /* 0x000fc4000bf66270 */
[----:B---3--:R-:W-:Y:S01]  /*7280*/  @!P5 IMAD.WIDE R16, R17, 0x4, R18 ;  /* 0x000000041110d825 */ /* 0x008fe200078e0212 */
[----:B------:R2:W-:Y:S01]  /*7290*/  @!P4 ST.E.64 desc[UR36][R10.64], R32 ;  /* 0x000000200a00c985 */ /* 0x0005e2000c101b24 */
[----:B------:R-:W-:Y:S02]  /*72a0*/  ISETP.GE.AND P4, PT, R25, UR4, PT ;  /* 0x0000000419007c0c */ /* 0x000fe4000bf86270 */
[----:B------:R-:W-:Y:S01]  /*72b0*/  @!P1 LEA.HI R23, R23, R23, RZ, 0x1 ;  /* 0x0000001717179211 */ /* 0x000fe200078f08ff */
[----:B------:R3:W-:Y:S01]  /*72c0*/  @!P5 ST.E.64 desc[UR36][R16.64], R50 ;  /* 0x000000321000d985 */ /* 0x0007e2000c101b24 */
[----:B------:R-:W-:Y:S01]  /*72d0*/  ISETP.GE.AND P5, PT, R26, UR4, PT ;  /* 0x000000041a007c0c */ /* 0x000fe2000bfa6270 */
[----:B------:R-:W-:Y:S01]  /*72e0*/  VIADD R53, R53, 0x58 ;  /* 0x0000005835357836 */ /* 0x000fe20000000000 */
[----:B0-----:R-:W-:Y:S02]  /*72f0*/  @!P0 LOP3.LUT R3, R22, 0xfffffffe, RZ, 0xc0, !PT ;  /* 0xfffffffe16038812 */ /* 0x001fe400078ec0ff */
        /* <DEDUP_REMOVED lines=11> */
[----:B------:R-:W-:-:S02]  /*73b0*/  @!P3 LOP3.LUT R13, R24, 0xfffffffe, RZ, 0xc0, !PT ;  /* 0xfffffffe180db812 */ /* 0x000fc400078ec0ff */
[----:B------:R-:W-:Y:S02]  /*73c0*/  @!P4 LOP3.LUT R25, R25, 0xfffffffe, RZ, 0xc0, !PT ;  /* 0xfffffffe1919c812 */ /* 0x000fe400078ec0ff */
[----:B---3--:R-:W-:Y:S02]  /*73d0*/  @!P5 LOP3.LUT R17, R26, 0xfffffffe, RZ, 0xc0, !PT ;  /* 0xfffffffe1a11d812 */ /* 0x008fe400078ec0ff */
[----:B------:R-:W-:Y:S02]  /*73e0*/  @!P6 LOP3.LUT R27, R27, 0xfffffffe, RZ, 0xc0, !PT ;  /* 0xfffffffe1b1be812 */ /* 0x000fe400078ec0ff */
        /* <DEDUP_REMOVED lines=13> */
[----:B-1----:R-:W-:-:S05]  /*74c0*/  LOP3.LUT R3, R53, 0xfffffffe, RZ, 0xc0, !PT ;  /* 0xfffffffe35037812 */ /* 0x002fca00078ec0ff */
[----:B------:R-:W-:-:S05]  /*74d0*/  IMAD.WIDE R2, R3, 0x4, R18 ;  /* 0x0000000403027825 */ /* 0x000fca00078e0212 */
[----:B------:R0:W-:Y:S01]  /*74e0*/  ST.E.64 desc[UR36][R2.64], R134 ;  /* 0x0000008602007985 */ /* 0x0001e2000c101b24 */
[----:B------:R-:W-:Y:S05]  /*74f0*/  BRA `(.L_x_10017) ;  /* 0x0000003c00787947 */ /* 0x000fea0003800000 */
.L_x_10044:
[----:B------:R-:W-:-:S05]  /*7500*/  VIADD R0, R22, 0xffffff80 ;  /* 0xffffff8016007836 */ /* 0x000fca0000000000 */
        /* <DEDUP_REMOVED lines=12> */
[----:B------:R-:W-:Y:S02]  /*75d0*/  USHF.R.S32.HI UR6, URZ, 0x1f, UR39 ;  /* 0x0000001f3f067899 */ /* 0x000fe40008011427 */
[----:B------:R-:W-:Y:S01]  /*75e0*/  IMAD R6, RZ, RZ, -UR39 ;  /* 0x80000027ff067e24 */ /* 0x000fe2000f8e02ff */
[----:B------:R-:W-:Y:S01]  /*75f0*/  ULDC.64 UR8, c[0x0][0xbd0] ;  /* 0x0002f40000087ab9 */ /* 0x000fe20000000a00 */
[----:B------:R-:W-:Y:S01]  /*7600*/  IMAD.MOV.U32 R5, RZ, RZ, R22 ;  /* 0x000000ffff057224 */ /* 0x000fe200078e0016 */
[----:B------:R-:W-:Y:S02]  /*7610*/  UIMAD UR6, UR6, UR8, URZ ;  /* 0x00000008060672a4 */ /* 0x000fe4000f8e023f */
[----:B------:R-:W-:Y:S01]  /*7620*/  UIMAD.WIDE.U32 UR4, UR39, UR8, URZ ;  /* 0x00000008270472a5 */ /* 0x000fe2000f8e003f */
[----:B------:R-:W1:Y:S01]  /*7630*/  LDC.64 R12, c[0x0][0xbd8] ;  /* 0x0002f600ff0c7b82 */ /* 0x000e620000000a00 */
[----:B------:R-:W-:-:S04]  /*7640*/  UIMAD UR6, UR39, UR9, UR6 ;  /* 0x00000009270672a4 */ /* 0x000fc8000f8e0206 */
[----:B------:R-:W-:Y:S02]  /*7650*/  UIADD3 UR6, UR5, UR6, URZ ;  /* 0x0000000605067290 */ /* 0x000fe4000fffe03f */
[----:B------:R-:W-:Y:S01]  /*7660*/  MOV R3, UR5 ;  /* 0x0000000500037c02 */ /* 0x000fe20008000f00 */
[----:B------:R-:W-:Y:S01]  /*7670*/  IMAD.U32 R2, RZ, RZ, UR4 ;  /* 0x00000004ff027e24 */ /* 0x000fe2000f8e00ff */
[----:B------:R-:W2:Y:S01]  /*7680*/  @P0 LDC R9, c[0x0][0xbec] ;  /* 0x0002fb00ff090b82 */ /* 0x000ea20000000800 */
[----:B------:R-:W-:Y:S01]  /*7690*/  ULDC.64 UR4, c[0x0][0xbe0] ;  /* 0x0002f80000047ab9 */ /* 0x000fe20000000a00 */
[----:B------:R-:W-:-:S06]  /*76a0*/  IMAD.U32 R3, RZ, RZ, UR6 ;  /* 0x00000006ff037e24 */ /* 0x000fcc000f8e00ff */
[----:B------:R-:W3:Y:S01]  /*76b0*/  S2UR UR10, SR_CTAID.Y ;  /* 0x00000000000a79c3 */ /* 0x000ee20000002600 */
[----:B0-----:R-:W-:-:S07]  /*76c0*/  USHF.R.S32.HI UR8, URZ, 0x1f, UR7 ;  /* 0x0000001f3f087899 */ /* 0x001fce0008011407 */
[----:B------:R-:W3:Y:S01]  /*76d0*/  LDC R7, c[0x0][0xc50] ;  /* 0x00031400ff077b82 */ /* 0x000ee20000000800 */
[C---:B-1----:R-:W-:Y:S02]  /*76e0*/  IMAD R8, R12.reuse, UR8, RZ ;  /* 0x000000080c087c24 */ /* 0x042fe4000f8e02ff */
[----:B------:R-:W-:-:S04]  /*76f0*/  IMAD.WIDE.U32 R2, R12, UR7, R2 ;  /* 0x000000070c027c25 */ /* 0x000fc8000f8e0002 */
[----:B------:R-:W-:Y:S01]  /*7700*/  IMAD R13, R13, UR7, R8 ;  /* 0x000000070d0d7c24 */ /* 0x000fe2000f8e0208 */
[----:B------:R-:W0:Y:S01]  /*7710*/  @P0 LDC R11, c[0x0][0xbf0] ;  /* 0x0002fc00ff0b0b82 */ /* 0x000e220000000800 */
[----:B--2---:R-:W-:-:S04]  /*7720*/  @P0 IMAD.HI.U32 R0, R22, R9, RZ ;  /* 0x0000000916000227 */ /* 0x004fc800078e00ff */
[----:B------:R-:W-:Y:S02]  /*7730*/  IMAD.IADD R3, R13, 0x1, R3 ;  /* 0x000000010d037824 */ /* 0x000fe400078e0203 */
[----:B---3--:R-:W-:-:S04]  /*7740*/  IMAD R9, R7, R6, UR10 ;  /* 0x0000000a07097e24 */ /* 0x008fc8000f8e0206 */
[----:B------:R-:W-:Y:S01]  /*7750*/  IMAD.WIDE.U32 R2, R9, UR4, R2 ;  /* 0x0000000409027c25 */ /* 0x000fe2000f8e0002 */
[----:B0-----:R-:W-:Y:S02]  /*7760*/  @P0 SHF.R.U32.HI R5, RZ, R11, R0 ;  /* 0x0000000bff050219 */ /* 0x001fe40000011600 */
[----:B------:R-:W-:Y:S02]  /*7770*/  SHF.R.S32.HI R0, RZ, 0x1f, R9 ;  /* 0x0000001fff007819 */ /* 0x000fe40000011409 */
[----:B------:R-:W-:Y:S01]  /*7780*/  IADD3 R2, P0, R5, R2, RZ ;  /* 0x0000000205027210 */ /* 0x000fe20007f1e0ff */
[----:B------:R-:W-:Y:S02]  /*7790*/  IMAD.MOV R7, RZ, RZ, -R5 ;  /* 0x000000ffff077224 */ /* 0x000fe400078e0a05 */
[----:B------:R-:W-:Y:S02]  /*77a0*/  IMAD R0, R0, UR4, RZ ;  /* 0x0000000400007c24 */ /* 0x000fe4000f8e02ff */
[----:B------:R-:W-:-:S02]  /*77b0*/  IMAD R7, R4, R7, R22 ;  /* 0x0000000704077224 */ /* 0x000fc400078e0216 */
[----:B------:R-:W-:Y:S01]  /*77c0*/  IMAD R4, R9, UR5, R0 ;  /* 0x0000000509047c24 */ /* 0x000fe2000f8e0200 */
[----:B------:R-:W-:Y:S01]  /*77d0*/  SHF.R.S32.HI R9, RZ, 0x1f, R5 ;  /* 0x0000001fff097819 */ /* 0x000fe20000011405 */
[----:B------:R-:W-:Y:S01]  /*77e0*/  ULDC.64 UR4, c[0x0][0xbc8] ;  /* 0x0002f20000047ab9 */ /* 0x000fe20000000a00 */
[----:B------:R-:W-:Y:S02]  /*77f0*/  SHF.R.S32.HI R0, RZ, 0x1f, R7 ;  /* 0x0000001fff007819 */ /* 0x000fe40000011407 */
[----:B------:R-:W-:-:S03]  /*7800*/  IADD3.X R3, R9, R3, R4, P0, !PT ;  /* 0x0000000309037210 */ /* 0x000fc600007fe404 */
[----:B------:R-:W-:Y:S02]  /*7810*/  IMAD R0, R0, UR4, RZ ;  /* 0x0000000400007c24 */ /* 0x000fe4000f8e02ff */
[----:B------:R-:W-:-:S04]  /*7820*/  IMAD.WIDE.U32 R2, R7, UR4, R2 ;  /* 0x0000000407027c25 */ /* 0x000fc8000f8e0002 */
[----:B------:R-:W-:Y:S01]  /*7830*/  IMAD R5, R7, UR5, R0 ;  /* 0x0000000507057c24 */ /* 0x000fe2000f8e0200 */
[----:B------:R-:W-:Y:S02]  /*7840*/  ULDC.64 UR4, c[0x0][0xba8] ;  /* 0x0002ea0000047ab9 */ /* 0x000fe40000000a00 */
[----:B------:R-:W-:Y:S01]  /*7850*/  LEA R4, P0, R2, UR4, 0x2 ;  /* 0x0000000402047c11 */ /* 0x000fe2000f8010ff */
[----:B------:R-:W-:-:S05]  /*7860*/  IMAD.IADD R3, R3, 0x1, R5 ;  /* 0x0000000103037824 */ /* 0x000fca00078e0205 */
[----:B------:R-:W-:Y:S02]  /*7870*/  LEA.HI.X R5, R2, UR5, R3, 0x2, P0 ;  /* 0x0000000502057c11 */ /* 0x000fe400080f1403 */
[----:B------:R-:W-:-:S05]  /*7880*/  MOV R3, 0xff800000 ;  /* 0xff80000000037802 */ /* 0x000fca0000000f00 */
[----:B------:R0:W-:Y:S01]  /*7890*/  STG.E desc[UR36][R4.64], R3 ;  /* 0x0000000304007986 */ /* 0x0001e2000c101924 */
[----:B------:R-:W-:Y:S05]  /*78a0*/  BRA `(.L_x_10017) ;  /* 0x00000038008c7947 */ /* 0x000fea0003800000 */
.L_x_10015:
[----:B------:R-:W-:-:S08]  /*78b0*/  NOP ;  /* 0x0000000000007918 */ /* 0x000fd00000000000 */
[----:B------:R-:W0:-:S00]  /*78c0*/  USETMAXREG.DEALLOC.CTAPOOL 0x20 ;  /* 0x00000020000079c8 */ /* 0x000e0000080e0500 */
[----:B0-----:R-:W-:Y:S01]  /*78d0*/  LOP3.LUT R18, R0, 0x3, RZ, 0xc0, !PT ;  /* 0x0000000300127812 */ /* 0x001fe200078ec0ff */
[----:B------:R-:W0:Y:S05]  /*78e0*/  S2R R24, SR_CTAID.Z ;  /* 0x0000000000187919 */ /* 0x000e2a0000002700 */
[----:B-1----:R-:W1:Y:S01]  /*78f0*/  S2UR UR6, SR_CTAID.Y ;  /* 0x00000000000679c3 */ /* 0x002e620000002600 */
        /* <DEDUP_REMOVED lines=13> */
.L_x_10047:
[----:B------:R-:W-:Y:S01]  /*79d0*/  ULDC UR7, c[0x0][0xc50] ;  /* 0x0003140000077ab9 */ /* 0x000fe20000000800 */
[----:B------:R-:W-:Y:S01]  /*79e0*/  UMOV UR42, UR6 ;  /* 0x00000006002a7c82 */ /* 0x000fe20008000000 */
[----:B------:R-:W-:-:S11]  /*79f0*/  UISETP.NE.AND UP0, UPT, UR7, 0x1, UPT ;  /* 0x000000010700788c */ /* 0x000fd6000bf05270 */
[----:B------:R-:W-:Y:S01]  /*7a00*/  @UP0 ULDC UR4, c[0x0][0xc54] ;  /* 0x0003150000040ab9 */ /* 0x000fe20000000800 */
[----:B------:R-:W-:Y:S01]  /*7a10*/  @UP0 ULDC UR8, c[0x0][0xc58] ;  /* 0x0003160000080ab9 */ /* 0x000fe20000000800 */
[----:B------:R-:W-:-:S04]  /*7a20*/  UIMAD.WIDE.U32 UR4, UR6, UR4, URZ ;  /* 0x00000004060472a5 */ /* 0x000fc8000f8e003f */
[----:B------:R-:W-:-:S12]  /*7a30*/  @UP0 USHF.R.U32.HI UR42, URZ, UR8, UR5 ;  /* 0x000000083f2a0299 */ /* 0x000fd80008011605 */
.L_x_10048:
        /* <DEDUP_REMOVED lines=64> */
.L_x_10050:
[----:B------:R-:W-:Y:S02]  /*7e40*/  UIMAD UR48, UR47, UR39, URZ ;  /* 0x000000272f3072a4 */ /* 0x000fe4000f8e023f */
[----:B------:R-:W-:Y:S02]  /*7e50*/  IMAD.U32 R3, RZ, RZ, UR39 ;  /* 0x00000027ff037e24 */ /* 0x000fe4000f8e00ff */
[----:B------:R-:W-:Y:S02]  /*7e60*/  IMAD.MOV.U32 R6, RZ, RZ, 0x1 ;  /* 0x00000001ff067424 */ /* 0x000fe400078e00ff */
        /* <DEDUP_REMOVED lines=19> */
[----:B------:R-:W-:Y:S01]  /*7fa0*/  ULDC.64 UR4, c[0x4][0x30] ;  /* 0x01000c0000047ab9 */ /* 0x000fe20000000a00 */
        /* <DEDUP_REMOVED lines=9> */
[----:B0----5:R-:W-:Y:S05]  /*8040*/  CALL.ABS.NOINC R2 ;  /* 0x0000000002007343 */ /* 0x021fea0003c00000 */
.L_x_10051:
        /* <DEDUP_REMOVED lines=20> */
.L_x_10053:
[----:B------:R0:W1:Y:S01]  /*8190*/  LDC.64 R2, c[0x4][R16] ;  /* 0x0100000010027b82 */ /* 0x0000620000000a00 */
[----:B------:R-:W-:Y:S01]  /*81a0*/  ULDC.64 UR4, c[0x4][0x138] ;  /* 0x01004e0000047ab9 */ /* 0x000fe20000000a00 */
[----:B------:R-:W-:Y:S01]  /*81b0*/  ULDC.64 UR6, c[0x4][0x140] ;  /* 0x0100500000067ab9 */ /* 0x000fe20000000a00 */
[----:B------:R-:W-:Y:S01]  /*81c0*/  IMAD.U32 R4, RZ, RZ, UR4 ;  /* 0x00000004ff047e24 */ /* 0x000fe2000f8e00ff */
        /* <DEDUP_REMOVED lines=11> */
.L_x_10052:
[----:B------:R-:W0:Y:S01]  /*8280*/  LDC.64 R2, c[0x0][0x9f8] ;  /* 0x00027e00ff027b82 */ /* 0x000e220000000a00 */
[----:B------:R-:W-:-:S07]  /*8290*/  IMAD.MOV.U32 R6, RZ, RZ, R24 ;  /* 0x000000ffff067224 */ /* 0x000fce00078e0018 */
[----:B------:R-:W1:Y:S01]  /*82a0*/  LDC R17, c[0x0][0x430] ;  /* 0x00010c00ff117b82 */ /* 0x000e620000000800 */
[----:B------:R-:W-:Y:S01]  /*82b0*/  IMAD.U32 R0, RZ, RZ, UR49 ;  /* 0x00000031ff007e24 */ /* 0x000fe2000f8e00ff */
[C---:B------:R-:W-:Y:S01]  /*82c0*/  LOP3.LUT R20, R22.reuse, 0x7f, RZ, 0xc0, !PT ;  /* 0x0000007f16147812 */ /* 0x040fe200078ec0ff */
[----:B------:R-:W-:Y:S01]  /*82d0*/  IMAD.SHL.U32 R23, R22, 0x20, RZ ;  /* 0x0000002016177824 */ /* 0x000fe200078e00ff */
[----:B------:R-:W-:Y:S01]  /*82e0*/  ULDC UR4, c[0x0][0x2f4] ;  /* 0x0000bd0000047ab9 */ /* 0x000fe20000000800 */
[----:B0-----:R-:W-:-:S04]  /*82f0*/  ISETP.NE.U32.AND P0, PT, R2, RZ, PT ;  /* 0x000000ff0200720c */ /* 0x001fc80003f05070 */
[----:B------:R-:W-:-:S13]  /*8300*/  ISETP.NE.AND.EX P0, PT, R3, RZ, PT, P0 ;  /* 0x000000ff0300720c */ /* 0x000fda0003f05300 */
[----:B------:R-:W0:Y:S02]  /*8310*/  @P0 LDC.64 R2, c[0x0][0x9f8] ;  /* 0x00027e00ff020b82 */ /* 0x000e240000000a00 */
[----:B0-----:R-:W-:-:S05]  /*8320*/  @P0 IMAD.WIDE R2, R24, 0x4, R2 ;  /* 0x0000000418020825 */ /* 0x001fca00078e0202 */
[----:B------:R0:W2:Y:S01]  /*8330*/  @P0 LDG.E R6, desc[UR36][R2.64] ;  /* 0x0000002402060981 */ /* 0x0000a2000c1e1900 */
[----:B------:R-:W-:Y:S01]  /*8340*/  VIADD R0, R0, 0xffffffff ;  /* 0xffffffff00007836 */ /* 0x000fe20000000000 */
[----:B------:R-:W-:Y:S02]  /*8350*/  SHF.R.U32.HI R4, RZ, 0x2, R20 ;  /* 0x00000002ff047819 */ /* 0x000fe40000011614 */
[----:B------:R-:W-:Y:S02]  /*8360*/  LOP3.LUT R23, R23, 0x60, RZ, 0xc0, !PT ;  /* 0x0000006017177812 */ /* 0x000fe400078ec0ff */
[----:B------:R-:W-:Y:S02]  /*8370*/  LEA R4, R0, R4, 0x7 ;  /* 0x0000000400047211 */ /* 0x000fe400078e38ff */
[----:B-1----:R-:W-:Y:S02]  /*8380*/  ISETP.NE.AND P1, PT, R17, 0x1, PT ;  /* 0x000000011100780c */ /* 0x002fe40003f25270 */
[----:B------:R-:W-:Y:S01]  /*8390*/  LOP3.LUT R16, R16, 0xffffffef, RZ, 0xc0, !PT ;  /* 0xffffffef10107812 */ /* 0x000fe200078ec0ff */
[----:B------:R-:W-:-:S04]  /*83a0*/  IMAD.IADD R4, R23, 0x1, R4 ;  /* 0x0000000117047824 */ /* 0x000fc800078e0204 */
[C---:B-----5:R-:W-:Y:S01]  /*83b0*/  IMAD.IADD R9, R4.reuse, 0x1, R19 ;  /* 0x0000000104097824 */ /* 0x060fe200078e0213 */
[----:B------:R-:W-:-:S03]  /*83c0*/  ISETP.GE.AND P0, PT, R4, UR43, PT ;  /* 0x0000002b04007c0c */ /* 0x000fc6000bf06270 */
[----:B------:R-:W-:Y:S02]  /*83d0*/  IMAD.MOV.U32 R7, RZ, RZ, R9 ;  /* 0x000000ffff077224 */ /* 0x000fe400078e0009 */
[----:B0-----:R-:W0:Y:S01]  /*83e0*/  @P1 LDC R2, c[0x0][0x434] ;  /* 0x00010d00ff021b82 */ /* 0x001e220000000800 */
[----:B------:R-:W-:-:S07]  /*83f0*/  @P1 LOP3.LUT R16, R16, 0x10, RZ, 0xfc, !PT ;  /* 0x0000001010101812 */ /* 0x000fce00078efcff */
[----:B------:R-:W1:Y:S08]  /*8400*/  @P1 LDC R3, c[0x0][0x438] ;  /* 0x00010e00ff031b82 */ /* 0x000e700000000800 */
[----:B------:R-:W3:Y:S08]  /*8410*/  @!P0 LDC.64 R10, c[0x0][0x428] ;  /* 0x00010a00ff0a8b82 */ /* 0x000ef00000000a00 */
[----:B------:R-:W4:Y:S01]  /*8420*/  @!P0 LDC.64 R4, c[0x0][0x418] ;  /* 0x00010600ff048b82 */ /* 0x000f220000000a00 */
[----:B0-----:R-:W-:-:S05]  /*8430*/  @P1 IMAD.HI.U32 R2, R9, R2, RZ ;  /* 0x0000000209021227 */ /* 0x001fca00078e00ff */
[----:B-1----:R-:W-:-:S04]  /*8440*/  @P1 SHF.R.U32.HI R7, RZ, R3, R2 ;  /* 0x00000003ff071219 */ /* 0x002fc80000011602 */
[----:B------:R-:W-:Y:S02]  /*8450*/  @!P0 SHF.R.S32.HI R3, RZ, 0x1f, R7 ;  /* 0x0000001fff038819 */ /* 0x000fe40000011407 */
[----:B------:R-:W-:Y:S01]  /*8460*/  LOP3.LUT R16, R16, 0xfffffffb, RZ, 0xc0, !PT ;  /* 0xfffffffb10107812 */ /* 0x000fe200078ec0ff */
[----:B------:R-:W-:Y:S01]  /*8470*/  UMOV UR5, 0xffffffff ;  /* 0xffffffff00057882 */ /* 0x000fe20000000000 */
[----:B--2---:R-:W-:Y:S01]  /*8480*/  SHF.R.S32.HI R8, RZ, 0x1f, R6 ;  /* 0x0000001fff087819 */ /* 0x004fe20000011406 */
[----:B------:R-:W-:Y:S04]  /*8490*/  STL [R1], R6 ;  /* 0x0000000601007387 */ /* 0x000fe80000100800 */
[----:B------:R0:W-:Y:S01]  /*84a0*/  STL [R1+0x4], R8 ;  /* 0x0000040801007387 */ /* 0x0001e20000100800 */
[----:B---3--:R-:W-:-:S04]  /*84b0*/  @!P0 IMAD R2, R8, R10, RZ ;  /* 0x0000000a08028224 */ /* 0x008fc800078e02ff */
[----:B------:R-:W-:Y:S02]  /*84c0*/  @!P0 IMAD R11, R6, R11, R2 ;  /* 0x0000000b060b8224 */ /* 0x000fe400078e0202 */
[----:B------:R-:W-:Y:S02]  /*84d0*/  @!P0 IMAD.MOV.U32 R2, RZ, RZ, R7 ;  /* 0x000000ffff028224 */ /* 0x000fe400078e0007 */
[----:B0-----:R-:W-:Y:S02]  /*84e0*/  IMAD.SHL.U32 R8, R22, 0x8, RZ ;  /* 0x0000000816087824 */ /* 0x001fe400078e00ff */
[----:B------:R-:W-:Y:S01]  /*84f0*/  @!P0 IMAD.WIDE.U32 R2, R6, R10, R2 ;  /* 0x0000000a06028225 */ /* 0x000fe200078e0002 */
[----:B------:R-:W-:Y:S02]  /*8500*/  MOV R6, RZ ;  /* 0x000000ff00067202 */ /* 0x000fe40000000f00 */
[----:B------:R-:W-:Y:S01]  /*8510*/  LOP3.LUT R14, R8, 0x18, RZ, 0xc0, !PT ;  /* 0x00000018080e7812 */ /* 0x000fe200078ec0ff */
[----:B------:R-:W-:Y:S01]  /*8520*/  @!P0 IMAD.IADD R3, R3, 0x1, R11 ;  /* 0x0000000103038824 */ /* 0x000fe200078e020b */
[----:B----4-:R-:W-:-:S02]  /*8530*/  @!P0 LEA R4, P1, R2, R4, 0x2 ;  /* 0x0000000402048211 */ /* 0x010fc400078210ff */
[C---:B------:R-:W-:Y:S02]  /*8540*/  ISETP.GE.AND P2, PT, R14.reuse, UR4, PT ;  /* 0x000000040e007c0c */ /* 0x040fe4000bf46270 */
[----:B------:R-:W-:Y:S02]  /*8550*/  LOP3.LUT R13, R14, 0x20, RZ, 0xfc, !PT ;  /* 0x000000200e0d7812 */ /* 0x000fe400078efcff */
[----:B------:R-:W-:Y:S02]  /*8560*/  @!P0 LEA.HI.X R5, R2, R5, R3, 0x2, P1 ;  /* 0x0000000502058211 */ /* 0x000fe400008f1403 */
[----:B------:R-:W-:Y:S02]  /*8570*/  LOP3.LUT R12, R14, 0x40, RZ, 0xfc, !PT ;  /* 0x000000400e0c7812 */ /* 0x000fe400078efcff */
[----:B------:R-:W-:Y:S01]  /*8580*/  ISETP.GE.AND P1, PT, R13, UR4, PT ;  /* 0x000000040d007c0c */ /* 0x000fe2000bf26270 */
[----:B------:R0:W5:Y:S01]  /*8590*/  @!P0 LDG.E R6, desc[UR36][R4.64] ;  /* 0x0000002404068981 */ /* 0x000162000c1e1900 */
[----:B------:R-:W-:-:S03]  /*85a0*/  ISETP.GE.AND P0, PT, R12, UR4, PT ;  /* 0x000000040c007c0c */ /* 0x000fc6000bf06270 */
[----:B------:R-:W-:-:S04]  /*85b0*/  @P2 LOP3.LUT R16, R16, 0x4, RZ, 0xfc, !PT ;  /* 0x0000000410102812 */ /* 0x000fc800078efcff */
[----:B------:R-:W-:-:S04]  /*85c0*/  LOP3.LUT R16, R16, 0xfffffffe, RZ, 0xc0, !PT ;  /* 0xfffffffe10107812 */ /* 0x000fc800078ec0ff */
[----:B------:R-:W-:-:S04]  /*85d0*/  LOP3.LUT R16, R16, 0xfffffffd, RZ, 0xc0, !PT ;  /* 0xfffffffd10107812 */ /* 0x000fc800078ec0ff */
[----:B------:R-:W-:-:S04]  /*85e0*/  @P1 LOP3.LUT R16, R16, 0x2, RZ, 0xfc, !PT ;  /* 0x0000000210101812 */ /* 0x000fc800078efcff */
[----:B------:R-:W-:Y:S01]  /*85f0*/  @P0 LOP3.LUT R16, R16, 0x1, RZ, 0xfc, !PT ;  /* 0x0000000110100812 */ /* 0x000fe200078efcff */
[----:B0-----:R-:W-:Y:S06]  /*8600*/  BRA.DIV UR5, `(.L_x_10054) ;  /* 0x0000002e05b47947 */ /* 0x001fec000b800000 */
.L_x_10096:
[----:B------:R-:W-:Y:S01]  /*8610*/  ULOP3.LUT UR4, UR38, 0x2, URZ, 0xfc, !UPT ;  /* 0x0000000226047892 */ /* 0x000fe2000f8efc3f */
[----:B------:R-:W-:Y:S01]  /*8620*/  IMAD.U32 R29, RZ, RZ, UR42 ;  /* 0x0000002aff1d7e24 */ /* 0x000fe2000f8e00ff */
[----:B------:R-:W-:Y:S01]  /*8630*/  LOP3.LUT R16, R16, 0xfffffff7, RZ, 0xc0, !PT ;  /* 0xfffffff710107812 */ /* 0x000fe200078ec0ff */
[----:B------:R-:W-:Y:S02]  /*8640*/  IMAD.MOV R2, RZ, RZ, -R7 ;  /* 0x000000ffff027224 */ /* 0x000fe400078e0a07 */
[----:B------:R-:W-:Y:S01]  /*8650*/  IMAD.MOV.U32 R26, RZ, RZ, R0 ;  /* 0x000000ffff1a7224 */ /* 0x000fe200078e0000 */
[----:B------:R-:W-:Y:S01]  /*8660*/  SHF.R.S32.HI R29, RZ, 0x1f, R29 ;  /* 0x0000001fff1d7819 */ /* 0x000fe2000001141d */
[----:B------:R-:W-:Y:S02]  /*8670*/  IMAD.U32 R3, RZ, RZ, UR4 ;  /* 0x00000004ff037e24 */ /* 0x000fe4000f8e00ff */
[----:B------:R-:W-:-:S03]  /*8680*/  IMAD R5, R17, R2, R9 ;  /* 0x0000000211057224 */ /* 0x000fc600078e0209 */
[----:B------:R-:W-:-:S13]  /*8690*/  ISETP.NE.AND P0, PT, R3, 0x3, PT ;  /* 0x000000030300780c */ /* 0x000fda0003f05270 */
[----:B------:R-:W-:Y:S01]  /*86a0*/  @P0 LOP3.LUT R16, R16, 0x8, RZ, 0xfc, !PT ;  /* 0x0000000810100812 */ /* 0x000fe200078efcff */
[----:B------:R-:W-:Y:S06]  /*86b0*/  @!P0 BRA `(.L_x_10055) ;  /* 0x0000000000048947 */ /* 0x000fec0003800000 */
[----:B------:R-:W-:Y:S01]  /*86c0*/  BPT.TRAP 0x1 ;  /* 0x000000040000795c */ /* 0x000fe20000300000 */
.L_x_10055:
        /* <DEDUP_REMOVED lines=8> */
[----:B------:R-:W-:Y:S01]  /*8750*/  IMAD R11, R4, UR4, RZ ;  /* 0x00000004040b7c24 */ /* 0x000fe2000f8e02ff */
[----:B------:R-:W-:Y:S01]  /*8760*/  IADD3 R3, R3, R9, RZ ;  /* 0x0000000903037210 */ /* 0x000fe20007ffe0ff */
[----:B------:R-:W-:Y:S02]  /*8770*/  IMAD.MOV.U32 R9, RZ, RZ, 0x1 ;  /* 0x00000001ff097424 */ /* 0x000fe400078e00ff */
[C---:B------:R-:W-:Y:S02]  /*8780*/  IMAD R10, R6.reuse, UR5, R11 ;  /* 0x00000005060a7c24 */ /* 0x040fe4000f8e020b */
[----:B------:R-:W-:Y:S01]  /*8790*/  IMAD.WIDE.U32 R2, R6, UR4, R2 ;  /* 0x0000000406027c25 */ /* 0x000fe2000f8e0002 */
[----:B------:R-:W-:Y:S01]  /*87a0*/  SHF.L.U32 R9, R9, 0x1f, RZ ;  /* 0x0000001f09097819 */ /* 0x000fe200000006ff */
[----:B------:R-:W-:Y:S02]  /*87b0*/  ULDC.64 UR4, c[0x0][0x330] ;  /* 0x0000cc0000047ab9 */ /* 0x000fe40000000a00 */
[----:B------:R-:W-:Y:S01]  /*87c0*/  IMAD.U32 R11, RZ, RZ, UR4 ;  /* 0x00000004ff0b7e24 */ /* 0x000fe2000f8e00ff */
[----:B------:R-:W0:Y:S01]  /*87d0*/  SYNCS.PHASECHK.TRANS64.TRYWAIT P0, [UR45+0x2d840], R9 ;  /* 0x02d84009ff0075a7 */ /* 0x000e22000800016d */
[----:B------:R-:W-:Y:S01]  /*87e0*/  UIMAD UR4, UR6, UR4, URZ ;  /* 0x00000004060472a4 */ /* 0x000fe2000f8e023f */
[----:B------:R-:W-:-:S02]  /*87f0*/  IMAD.IADD R3, R3, 0x1, R10 ;  /* 0x0000000103037824 */ /* 0x000fc400078e020a */
[----:B------:R-:W-:Y:S01]  /*8800*/  ULDC.64 UR6, c[0x0][0x318] ;  /* 0x0000c60000067ab9 */ /* 0x000fe20000000a00 */
[----:B------:R-:W-:Y:S02]  /*8810*/  UIMAD UR4, UR42, UR5, UR4 ;  /* 0x000000052a0472a4 */ /* 0x000fe4000f8e0204 */
[----:B------:R-:W-:-:S04]  /*8820*/  IMAD.WIDE.U32 R2, R11, UR42, R2 ;  /* 0x0000002a0b027c25 */ /* 0x000fc8000f8e0002 */
[----:B------:R-:W-:Y:S01]  /*8830*/  VIADD R3, R3, UR4 ;  /* 0x0000000403037c36 */ /* 0x000fe20008000000 */
[----:B------:R-:W-:-:S04]  /*8840*/  LEA R17, P1, R2, UR6, 0x1 ;  /* 0x0000000602117c11 */ /* 0x000fc8000f8208ff */
[----:B------:R-:W-:Y:S01]  /*8850*/  LEA.HI.X R18, R2, UR7, R3, 0x1, P1 ;  /* 0x0000000702127c11 */ /* 0x000fe200088f0c03 */
[----:B0-----:R-:W-:Y:S08]  /*8860*/  @!P0 BRA `(.L_x_10056) ;  /* 0x0000002c003c8947 */ /* 0x001ff00003800000 */
.L_x_10097:
[----:B------:R-:W1:Y:S01]  /*8870*/  S2R R10, SR_TID.X ;  /* 0x00000000000a7919 */ /* 0x000e620000002100 */
[----:B------:R-:W-:Y:S01]  /*8880*/  ULDC.64 UR4, c[0x0][0x300] ;  /* 0x0000c00000047ab9 */ /* 0x000fe20000000a00 */
[----:B------:R-:W-:Y:S01]  /*8890*/  R2UR UR6, R29 ;  /* 0x000000001d0672ca */ /* 0x000fe200000e0000 */
[----:B0-----:R-:W-:Y:S01]  /*88a0*/  IMAD R2, R7, UR4, RZ ;  /* 0x0000000407027c24 */ /* 0x001fe2000f8e02ff */
[----:B------:R-:W-:Y:S02]  /*88b0*/  LOP3.LUT R9, R8, 0xc0, RZ, 0xc0, !PT ;  /* 0x000000c008097812 */ /* 0x000fe400078ec0ff */
[C---:B------:R-:W-:Y:S01]  /*88c0*/  LOP3.LUT P4, RZ, R16.reuse, 0x4, RZ, 0xc0, !PT ;  /* 0x0000000410ff7812 */ /* 0x040fe2000788c0ff */
[----:B------:R-:W-:Y:S01]  /*88d0*/  IMAD R7, R5, UR5, R2 ;  /* 0x0000000505077c24 */ /* 0x000fe2000f8e0202 */
[----:B------:R-:W-:Y:S01]  /*88e0*/  LOP3.LUT R9, R9, 0x18, R8, 0xf8, !PT ;  /* 0x0000001809097812 */ /* 0x000fe200078ef808 */
[----:B------:R-:W-:Y:S01]  /*88f0*/  IMAD.WIDE.U32 R2, R5, UR4, RZ ;  /* 0x0000000405027c25 */ /* 0x000fe2000f8e00ff */
[----:B------:R-:W-:Y:S01]  /*8900*/  ULDC.64 UR4, c[0x0][0x310] ;  /* 0x0000c40000047ab9 */ /* 0x000fe20000000a00 */
[----:B------:R-:W-:-:S02]  /*8910*/  LOP3.LUT P3, RZ, R16, 0x2, RZ, 0xc0, !PT ;  /* 0x0000000210ff7812 */ /* 0x000fc4000786c0ff */
[----:B------:R-:W-:Y:S01]  /*8920*/  IMAD.IADD R3, R3, 0x1, R7 ;  /* 0x0000000103037824 */ /* 0x000fe200078e0207 */
[----:B------:R-:W-:Y:S01]  /*8930*/  SHF.L.U32 R7, R20, 0x3, RZ ;  /* 0x0000000314077819 */ /* 0x000fe200000006ff */
[----:B------:R-:W-:Y:S01]  /*8940*/  IMAD R5, R4, UR4, RZ ;  /* 0x0000000404057c24 */ /* 0x000fe2000f8e02ff */
[----:B------:R-:W-:Y:S01]  /*8950*/  LOP3.LUT R28, R9, 0x18, R22, 0x78, !PT ;  /* 0x00000018091c7812 */ /* 0x000fe200078e7816 */
[----:B------:R-:W-:Y:S01]  /*8960*/  IMAD.WIDE.U32 R2, R6, UR4, R2 ;  /* 0x0000000406027c25 */ /* 0x000fe2000f8e0002 */
[----:B------:R-:W-:Y:S02]  /*8970*/  LOP3.LUT R7, R7, 0x300, RZ, 0xc0, !PT ;  /* 0x0000030007077812 */ /* 0x000fe400078ec0ff */
[----:B------:R-:W-:Y:S01]  /*8980*/  LOP3.LUT P2, RZ, R16, 0x1, RZ, 0xc0, !PT ;  /* 0x0000000110ff7812 */ /* 0x000fe2000784c0ff */
[----:B------:R-:W-:Y:S01]  /*8990*/  IMAD R5, R6, UR5, R5 ;  /* 0x0000000506057c24 */ /* 0x000fe2000f8e0205 */
[----:B------:R-:W-:Y:S01]  /*89a0*/  LOP3.LUT R4, R7, 0x20, R8, 0xf8, !PT ;  /* 0x0000002007047812 */ /* 0x000fe200078ef808 */
[----:B------:R-:W-:-:S02]  /*89b0*/  ULDC.64 UR4, c[0x0][0x308] ;  /* 0x0000c20000047ab9 */ /* 0x000fc40000000a00 */
[----:B------:R-:W-:Y:S01]  /*89c0*/  IMAD.IADD R3, R3, 0x1, R5 ;  /* 0x0000000103037824 */ /* 0x000fe200078e0205 */
[----:B------:R-:W-:Y:S01]  /*89d0*/  LOP3.LUT R28, R4, R28, RZ, 0xfc, !PT ;  /* 0x0000001c041c7212 */ /* 0x000fe200078efcff */
[----:B------:R-:W-:-:S04]  /*89e0*/  IMAD.MOV.U32 R5, RZ, RZ, -0x80 ;  /* 0xffffff80ff057424 */ /* 0x000fc800078e00ff */
[----:B------:R-:W-:Y:S01]  /*89f0*/  IMAD R8, R0, R5, UR43 ;  /* 0x0000002b00087e24 */ /* 0x000fe2000f8e0205 */
[----:B-1----:R-:W-:Y:S01]  /*8a00*/  LOP3.LUT R10, R10, 0x7f, RZ, 0xc0, !PT ;  /* 0x0000007f0a0a7812 */ /* 0x002fe200078ec0ff */
[----:B------:R-:W-:Y:S01]  /*8a10*/  IMAD.U32 R5, RZ, RZ, UR4 ;  /* 0x00000004ff057e24 */ /* 0x000fe2000f8e00ff */
[----:B------:R-:W-:Y:S02]  /*8a20*/  UIMAD UR4, UR6, UR4, URZ ;  /* 0x00000004060472a4 */ /* 0x000fe4000f8e023f */
[----:B------:R-:W-:Y:S01]  /*8a30*/  SHF.R.U32.HI R10, RZ, 0x2, R10 ;  /* 0x00000002ff0a7819 */ /* 0x000fe2000001160a */
[----:B------:R-:W-:Y:S01]  /*8a40*/  IMAD.WIDE.U32 R2, R5, UR42, R2 ;  /* 0x0000002a05027c25 */ /* 0x000fe2000f8e0002 */
[----:B------:R-:W-:Y:S01]  /*8a50*/  UIMAD UR4, UR42, UR5, UR4 ;  /* 0x000000052a0472a4 */ /* 0x000fe2000f8e0204 */
[----:B------:R-:W-:Y:S02]  /*8a60*/  ULDC.64 UR6, c[0x0][0x2e8] ;  /* 0x0000ba0000067ab9 */ /* 0x000fe40000000a00 */
[----:B------:R-:W-:Y:S01]  /*8a70*/  IMAD.IADD R8, R8, 0x1, -R10 ;  /* 0x0000000108087824 */ /* 0x000fe200078e0a0a */
[----:B------:R-:W-:-:S02]  /*8a80*/  LEA R0, P1, R2, UR6, 0x1 ;  /* 0x0000000602007c11 */ /* 0x000fc4000f8208ff */
[----:B------:R-:W-:Y:S01]  /*8a90*/  VIADD R9, R3, UR4 ;  /* 0x0000000403097c36 */ /* 0x000fe20008000000 */
[----:B------:R-:W-:Y:S01]  /*8aa0*/  UMOV UR4, 0xffffffff ;  /* 0xffffffff00047882 */ /* 0x000fe20000000000 */
[----:B------:R-:W-:-:S03]  /*8ab0*/  ISETP.GE.AND P0, PT, R8, 0x1, PT ;  /* 0x000000010800780c */ /* 0x000fc60003f06270 */
[----:B------:R-:W-:Y:S01]  /*8ac0*/  LEA.HI.X R9, R2, UR7, R9, 0x1, P1 ;  /* 0x0000000702097c11 */ /* 0x000fe200088f0c09 */
[----:B------:R-:W-:Y:S09]  /*8ad0*/  BRA.DIV UR4, `(.L_x_10057) ;  /* 0x0000002a04b87947 */ /* 0x000ff2000b800000 */
[----:B------:R-:W0:Y:S01]  /*8ae0*/  S2R R10, SR_TID.X ;  /* 0x00000000000a7919 */ /* 0x000e220000002100 */
[----:B------:R-:W-:Y:S02]  /*8af0*/  @P0 LEA R21, R28, UR45, 0x1 ;  /* 0x0000002d1c150c11 */ /* 0x000fe4000f8e08ff */
[----:B------:R-:W-:Y:S01]  /*8b00*/  ISETP.GE.AND P1, PT, R8, 0x21, PT ;  /* 0x000000210800780c */ /* 0x000fe20003f26270 */
[----:B------:R-:W1:Y:S04]  /*8b10*/  SHFL.IDX PT, R6, R9, RZ, 0x1c1f ;  /* 0x001c1fff09067589 */ /* 0x000e6800000e0000 */
[----:B------:R-:W2:Y:S04]  /*8b20*/  SHFL.IDX PT, R14, R0, RZ, 0x1c1f ;  /* 0x001c1fff000e7589 */ /* 0x000ea800000e0000 */
[----:B------:R-:W-:Y:S04]  /*8b30*/  SHFL.IDX PT, R4, R9, 0x1, 0x1c1f ;  /* 0x003c1f0009047f89 */ /* 0x000fe800000e0000 */
[----:B------:R-:W3:Y:S01]  /*8b40*/  SHFL.IDX PT, R5, R0, 0x1, 0x1c1f ;  /* 0x003c1f0000057f89 */ /* 0x000ee200000e0000 */
[----:B------:R-:W-:-:S03]  /*8b50*/  @P1 LEA R27, R28, UR45, 0x1 ;  /* 0x0000002d1c1b1c11 */ /* 0x000fc6000f8e08ff */
[----:B------:R-:W-:Y:S04]  /*8b60*/  SHFL.IDX PT, R2, R9, 0x2, 0x1c1f ;  /* 0x005c1f0009027f89 */ /* 0x000fe800000e0000 */
[----:B------:R-:W4:Y:S01]  /*8b70*/  SHFL.IDX PT, R3, R0, 0x2, 0x1c1f ;  /* 0x005c1f0000037f89 */ /* 0x000f2200000e0000 */
[----:B-1----:R-:W-:-:S03]  /*8b80*/  IMAD.MOV.U32 R7, RZ, RZ, R6 ;  /* 0x000000ffff077224 */ /* 0x002fc600078e0006 */
[----:B------:R-:W1:Y:S01]  /*8b90*/  SHFL.IDX PT, R9, R9, 0x3, 0x1c1f ;  /* 0x007c1f0009097f89 */ /* 0x000e6200000e0000 */
[----:B0-----:R-:W-:Y:S01]  /*8ba0*/  SHF.L.U32 R10, R10, 0x3, RZ ;  /* 0x000000030a0a7819 */ /* 0x001fe200000006ff */
[----:B--2---:R-:W-:Y:S02]  /*8bb0*/  IMAD.MOV.U32 R6, RZ, RZ, R14 ;  /* 0x000000ffff067224 */ /* 0x004fe400078e000e */
[----:B------:R0:W2:Y:S01]  /*8bc0*/  SHFL.IDX PT, R14, R0, 0x3, 0x1c1f ;  /* 0x007c1f00000e7f89 */ /* 0x0000a200000e0000 */
[----:B------:R-:W-:Y:S02]  /*8bd0*/  LOP3.LUT R10, R10, 0x18, RZ, 0xc0, !PT ;  /* 0x000000180a0a7812 */ /* 0x000fe400078ec0ff */
[----:B---3--:R-:W-:-:S03]  /*8be0*/  LOP3.LUT R5, R5, R4, RZ, 0x3c, !PT ;  /* 0x0000000405057212 */ /* 0x008fc600078e3cff */
[----:B------:R-:W-:Y:S01]  /*8bf0*/  @P0 IMAD.WIDE.U32 R6, R10, 0x2, R6 ;  /* 0x000000020a060825 */ /* 0x000fe200078e0006 */
[----:B------:R-:W-:-:S04]  /*8c00*/  LOP3.LUT R4, R5, R4, RZ, 0x3c, !PT ;  /* 0x0000000405047212 */ /* 0x000fc800078e3cff */
[----:B------:R-:W-:Y:S01]  /*8c10*/  @P0 LDGSTS.E.BYPASS.LTC128B.128 [R21+0x15400], desc[UR36][R6.64], !P4 ;  /* 0x1540000006150fae */ /* 0x000fe2000e101d64 */
[----:B----4-:R-:W-:-:S03]  /*8c20*/  LOP3.LUT R3, R3, R2, RZ, 0x3c, !PT ;  /* 0x0000000203037212 */ /* 0x010fc600078e3cff */
[----:B------:R-:W-:Y:S01]  /*8c30*/  @P0 LDGSTS.E.BYPASS.LTC128B.128 [R21+0x17400], desc[UR36][R6.64+0x40], !P3 ;  /* 0x1740004006150fae */ /* 0x000fe2000d901d64 */
[----:B------:R-:W-:Y:S02]  /*8c40*/  LOP3.LUT R5, R5, R4, RZ, 0x3c, !PT ;  /* 0x0000000405057212 */ /* 0x000fe400078e3cff */
[C---:B------:R-:W-:Y:S01]  /*8c50*/  LOP3.LUT R2, R3.reuse, R2, RZ, 0x3c, !PT ;  /* 0x0000000203027212 */ /* 0x040fe200078e3cff */
[----:B------:R3:W-:Y:S01]  /*8c60*/  @P0 LDGSTS.E.BYPASS.LTC128B.128 [R21+0x19400], desc[UR36][R6.64+0x80], !P2 ;  /* 0x1940008006150fae */ /* 0x0007e2000d101d64 */
[----:B------:R-:W-:Y:S01]  /*8c70*/  ISETP.GE.AND P0, PT, R8, 0x41, PT ;  /* 0x000000410800780c */ /* 0x000fe20003f06270 */
[----:B------:R-:W-:Y:S01]  /*8c80*/  @P1 IMAD.WIDE.U32 R4, R10, 0x2, R4 ;  /* 0x000000020a041825 */ /* 0x000fe200078e0004 */
[----:B------:R-:W-:-:S04]  /*8c90*/  LOP3.LUT R3, R3, R2, RZ, 0x3c, !PT ;  /* 0x0000000203037212 */ /* 0x000fc800078e3cff */
[----:B------:R0:W-:Y:S04]  /*8ca0*/  @P1 LDGSTS.E.BYPASS.LTC128B.128 [R27+0x15c00], desc[UR36][R4.64], !P4 ;  /* 0x15c00000041b1fae */ /* 0x0001e8000e101d64 */
[----:B------:R0:W-:Y:S03]  /*8cb0*/  @P1 LDGSTS.E.BYPASS.LTC128B.128 [R27+0x17c00], desc[UR36][R4.64+0x40], !P3 ;  /* 0x17c00040041b1fae */ /* 0x0001e6000d901d64 */
[----:B------:R-:W-:Y:S01]  /*8cc0*/  @P0 IMAD.WIDE.U32 R2, R10, 0x2, R2 ;  /* 0x000000020a020825 */ /* 0x000fe200078e0002 */
[----:B---3--:R-:W-:Y:S01]  /*8cd0*/  @P0 LEA R7, R28, UR45, 0x1 ;  /* 0x0000002d1c070c11 */ /* 0x008fe2000f8e08ff */
[----:B------:R0:W-:Y:S04]  /*8ce0*/  @P1 LDGSTS.E.BYPASS.LTC128B.128 [R27+0x19c00], desc[UR36][R4.64+0x80], !P2 ;  /* 0x19c00080041b1fae */ /* 0x0001e8000d101d64 */
[----:B------:R0:W-:Y:S04]  /*8cf0*/  @P0 LDGSTS.E.BYPASS.LTC128B.128 [R7+0x16400], desc[UR36][R2.64], !P4 ;  /* 0x1640000002070fae */ /* 0x0001e8000e101d64 */
[----:B------:R0:W-:Y:S04]  /*8d00*/  @P0 LDGSTS.E.BYPASS.LTC128B.128 [R7+0x18400], desc[UR36][R2.64+0x40], !P3 ;  /* 0x1840004002070fae */ /* 0x0001e8000d901d64 */
[----:B-12---:R0:W-:Y:S02]  /*8d10*/  @P0 LDGSTS.E.BYPASS.LTC128B.128 [R7+0x1a400], desc[UR36][R2.64+0x80], !P2 ;  /* 0x1a40008002070fae */ /* 0x0061e4000d101d64 */
.L_x_10107:
[----:B0-----:R-:W0:Y:S01]  /*8d20*/  S2R R27, SR_TID.X ;  /* 0x00000000001b7919 */ /* 0x001e220000002100 */
[----:B------:R-:W-:Y:S01]  /*8d30*/  ISETP.GE.AND P0, PT, R8, 0x61, PT ;  /* 0x000000610800780c */ /* 0x000fe20003f06270 */
[----:B------:R-:W-:Y:S02]  /*8d40*/  IMAD.MOV.U32 R2, RZ, RZ, R14 ;  /* 0x000000ffff027224 */ /* 0x000fe400078e000e */
[----:B------:R-:W-:-:S10]  /*8d50*/  IMAD.MOV.U32 R3, RZ, RZ, R9 ;  /* 0x000000ffff037224 */ /* 0x000fd400078e0009 */
[----:B------:R-:W-:Y:S01]  /*8d60*/  @P0 LEA R5, R28, UR45, 0x1 ;  /* 0x0000002d1c050c11 */ /* 0x000fe2000f8e08ff */
[----:B0-----:R-:W-:-:S05]  /*8d70*/  IMAD.SHL.U32 R27, R27, 0x8, RZ ;  /* 0x000000081b1b7824 */ /* 0x001fca00078e00ff */
[----:B------:R-:W-:-:S05]  /*8d80*/  LOP3.LUT R27, R27, 0x18, RZ, 0xc0, !PT ;  /* 0x000000181b1b7812 */ /* 0x000fca00078ec0ff */
[----:B------:R-:W-:-:S05]  /*8d90*/  @P0 IMAD.WIDE.U32 R2, R27, 0x2, R2 ;  /* 0x000000021b020825 */ /* 0x000fca00078e0002 */
        /* <DEDUP_REMOVED lines=10> */
[----:B------:R-:W-:-:S06]  /*8e40*/  ULOP3.LUT UR4, UR38, 0x2, URZ, 0xfc, !UPT ;  /* 0x0000000226047892 */ /* 0x000fcc000f8efc3f */
[----:B------:R-:W-:-:S04]  /*8e50*/  MOV R4, UR4 ;  /* 0x0000000400047c02 */ /* 0x000fc80008000f00 */
[----:B------:R-:W-:-:S13]  /*8e60*/  ISETP.NE.AND P1, PT, R4, 0x3, PT ;  /* 0x000000030400780c */ /* 0x000fda0003f25270 */
[----:B0-----:R-:W-:Y:S05]  /*8e70*/  @!P1 BRA `(.L_x_10058) ;  /* 0x0000000000049947 */ /* 0x001fea0003800000 */
[----:B------:R-:W-:Y:S01]  /*8e80*/  BPT.TRAP 0x1 ;  /* 0x000000040000795c */ /* 0x000fe20000300000 */
.L_x_10058:
        /* <DEDUP_REMOVED lines=30> */
.L_x_10059:
[----:B------:R-:W0:Y:S01]  /*9070*/  LDC R20, c[0x0][0x448] ;  /* 0x00011200ff147b82 */ /* 0x000e220000000800 */
[----:B------:R-:W1:Y:S01]  /*9080*/  S2R R21, SR_TID.X ;  /* 0x0000000000157919 */ /* 0x000e620000002100 */
[----:B------:R-:W-:Y:S01]  /*9090*/  ULDC.64 UR4, c[0x0][0x2e0] ;  /* 0x0000b80000047ab9 */ /* 0x000fe20000000a00 */
[----:B------:R-:W-:Y:S01]  /*90a0*/  IMAD.U32 R5, RZ, RZ, UR41 ;  /* 0x00000029ff057e24 */ /* 0x000fe2000f8e00ff */
[----:B------:R-:W-:Y:S01]  /*90b0*/  ULDC.64 UR6, c[0x0][0x2c8] ;  /* 0x0000b20000067ab9 */ /* 0x000fe20000000a00 */
[----:B------:R-:W-:Y:S01]  /*90c0*/  IMAD R8, R22, UR4, RZ ;  /* 0x0000000416087c24 */ /* 0x000fe2000f8e02ff */
[----:B------:R-:W2:Y:S01]  /*90d0*/  S2R R11, SR_TID.X ;  /* 0x00000000000b7919 */ /* 0x000ea20000002100 */
[----:B------:R-:W-:Y:S02]  /*90e0*/  IMAD.U32 R4, RZ, RZ, UR40 ;  /* 0x00000028ff047e24 */ /* 0x000fe4000f8e00ff */
[----:B------:R-:W-:Y:S01]  /*90f0*/  IMAD R5, R24, UR5, R8 ;  /* 0x0000000518057c24 */ /* 0x000fe2000f8e0208 */
[----:B------:R-:W3:Y:S01]  /*9100*/  S2R R22, SR_TID.X ;  /* 0x0000000000167919 */ /* 0x000ee20000002100 */
[----:B0-----:R-:W-:-:S02]  /*9110*/  ISETP.NE.AND P0, PT, R20, 0x1, PT ;  /* 0x000000011400780c */ /* 0x001fc40003f05270 */
[----:B-1----:R-:W-:-:S11]  /*9120*/  LOP3.LUT R21, R21, 0x7f, RZ, 0xc0, !PT ;  /* 0x0000007f15157812 */ /* 0x002fd600078ec0ff */
[----:B------:R-:W0:Y:S01]  /*9130*/  @P0 LDC R2, c[0x0][0x44c] ;  /* 0x00011300ff020b82 */ /* 0x000e220000000800 */
[----:B------:R-:W-:Y:S01]  /*9140*/  SHF.R.U32.HI R21, RZ, 0x2, R21 ;  /* 0x00000002ff157819 */ /* 0x000fe20000011615 */
[----:B--2---:R-:W-:Y:S01]  /*9150*/  IMAD.SHL.U32 R11, R11, 0x8, RZ ;  /* 0x000000080b0b7824 */ /* 0x004fe200078e00ff */
[----:B---3--:R-:W-:-:S03]  /*9160*/  LOP3.LUT R22, R22, 0x7f, RZ, 0xc0, !PT ;  /* 0x0000007f16167812 */ /* 0x008fc600078ec0ff */
[----:B------:R-:W-:Y:S01]  /*9170*/  IMAD.IADD R0, R23, 0x1, R21 ;  /* 0x0000000117007824 */ /* 0x000fe200078e0215 */
[----:B------:R-:W-:Y:S01]  /*9180*/  LOP3.LUT R11, R11, 0x18, RZ, 0xc0, !PT ;  /* 0x000000180b0b7812 */ /* 0x000fe200078ec0ff */
[----:B------:R-:W1:Y:S01]  /*9190*/  @P0 LDC R3, c[0x0][0x450] ;  /* 0x00011400ff030b82 */ /* 0x000e620000000800 */
[----:B------:R-:W2:Y:S01]  /*91a0*/  S2R R21, SR_TID.X ;  /* 0x0000000000157919 */ /* 0x000ea20000002100 */
[----:B------:R-:W-:Y:S01]  /*91b0*/  IMAD R7, R25, 0xc0, R0 ;  /* 0x000000c019077824 */ /* 0x000fe200078e0200 */
[----:B------:R-:W-:Y:S02]  /*91c0*/  LOP3.LUT R11, R11, 0x20, RZ, 0xfc, !PT ;  /* 0x000000200b0b7812 */ /* 0x000fe400078efcff */
[----:B------:R-:W-:Y:S01]  /*91d0*/  SHF.R.U32.HI R22, RZ, 0x2, R22 ;  /* 0x00000002ff167819 */ /* 0x000fe20000011616 */
[----:B------:R-:W-:Y:S02]  /*91e0*/  IMAD.MOV.U32 R6, RZ, RZ, R7 ;  /* 0x000000ffff067224 */ /* 0x000fe400078e0007 */
[----:B------:R-:W3:Y:S01]  /*91f0*/  @P0 LDC R9, c[0x0][0x450] ;  /* 0x00011400ff090b82 */ /* 0x000ee20000000800 */
[----:B------:R-:W-:-:S02]  /*9200*/  VIADD R8, R7, 0x80 ;  /* 0x0000008007087836 */ /* 0x000fc40000000000 */
[----:B0-----:R-:W-:-:S04]  /*9210*/  @P0 IMAD.HI.U32 R0, R7, R2, RZ ;  /* 0x0000000207000227 */ /* 0x001fc800078e00ff */
[----:B------:R-:W-:Y:S01]  /*9220*/  IMAD.MOV.U32 R2, RZ, RZ, R4 ;  /* 0x000000ffff027224 */ /* 0x000fe200078e0004 */
[----:B-1----:R-:W-:Y:S02]  /*9230*/  @P0 SHF.R.U32.HI R6, RZ, R3, R0 ;  /* 0x00000003ff060219 */ /* 0x002fe40000011600 */
[----:B------:R-:W0:Y:S01]  /*9240*/  @P0 LDC R0, c[0x0][0x44c] ;  /* 0x00011300ff000b82 */ /* 0x000e220000000800 */
[----:B------:R-:W-:-:S03]  /*9250*/  MOV R3, UR46 ;  /* 0x0000002e00037c02 */ /* 0x000fc60008000f00 */
[----:B------:R-:W-:Y:S01]  /*9260*/  IMAD.WIDE.U32 R2, R24, UR4, R2 ;  /* 0x0000000418027c25 */ /* 0x000fe2000f8e0002 */
[----:B------:R-:W-:-:S03]  /*9270*/  ULDC.64 UR4, c[0x0][0x2d0] ;  /* 0x0000b40000047ab9 */ /* 0x000fc60000000a00 */
[----:B--2---:R-:W-:Y:S01]  /*9280*/  IMAD.SHL.U32 R21, R21, 0x8, RZ ;  /* 0x0000000815157824 */ /* 0x004fe200078e00ff */
[----:B------:R-:W-:-:S04]  /*9290*/  IADD3 R3, R3, R5, RZ ;  /* 0x0000000503037210 */ /* 0x000fc80007ffe0ff */
[----:B------:R-:W-:Y:S01]  /*92a0*/  LOP3.LUT R21, R21, 0x18, RZ, 0xc0, !PT ;  /* 0x0000001815157812 */ /* 0x000fe200078ec0ff */
[----:B0-----:R-:W-:-:S04]  /*92b0*/  @P0 IMAD.HI.U32 R4, R8, R0, RZ ;  /* 0x0000000008040227 */ /* 0x001fc800078e00ff */
[----:B------:R-:W-:Y:S01]  /*92c0*/  IMAD.MOV.U32 R0, RZ, RZ, R8 ;  /* 0x000000ffff007224 */ /* 0x000fe200078e0008 */
[----:B---3--:R-:W-:Y:S01]  /*92d0*/  @P0 SHF.R.U32.HI R0, RZ, R9, R4 ;  /* 0x00000009ff000219 */ /* 0x008fe20000011604 */
[--C-:B------:R-:W-:Y:S01]  /*92e0*/  IMAD.MOV R9, RZ, RZ, -R6.reuse ;  /* 0x000000ffff097224 */ /* 0x100fe200078e0a06 */
[----:B------:R-:W-:-:S03]  /*92f0*/  SHF.R.S32.HI R4, RZ, 0x1f, R6 ;  /* 0x0000001fff047819 */ /* 0x000fc60000011406 */
[----:B------:R-:W-:Y:S02]  /*9300*/  IMAD R7, R20, R9, R7 ;  /* 0x0000000914077224 */ /* 0x000fe400078e0207 */
[----:B------:R-:W-:-:S04]  /*9310*/  IMAD R5, R4, UR4, RZ ;  /* 0x0000000404057c24 */ /* 0x000fc8000f8e02ff */
[C---:B------:R-:W-:Y:S02]  /*9320*/  IMAD R9, R6.reuse, UR5, R5 ;  /* 0x0000000506097c24 */ /* 0x040fe4000f8e0205 */
[----:B------:R-:W-:-:S04]  /*9330*/  IMAD.WIDE.U32 R4, R6, UR4, R2 ;  /* 0x0000000406047c25 */ /* 0x000fc8000f8e0002 */
[----:B------:R-:W-:Y:S02]  /*9340*/  IMAD.IADD R5, R5, 0x1, R9 ;  /* 0x0000000105057824 */ /* 0x000fe400078e0209 */
[----:B------:R-:W-:Y:S02]  /*9350*/  IMAD.MOV R9, RZ, RZ, -R0 ;  /* 0x000000ffff097224 */ /* 0x000fe400078e0a00 */
[----:B------:R-:W-:-:S04]  /*9360*/  IMAD.WIDE.U32 R2, R0, UR4, R2 ;  /* 0x0000000400027c25 */ /* 0x000fc8000f8e0002 */
[----:B------:R-:W-:Y:S01]  /*9370*/  IMAD R6, R20, R9, R8 ;  /* 0x0000000914067224 */ /* 0x000fe200078e0208 */
[----:B------:R-:W-:Y:S01]  /*9380*/  SHF.R.S32.HI R9, RZ, 0x1f, R0 ;  /* 0x0000001fff097819 */ /* 0x000fe20000011400 */
[----:B------:R-:W-:Y:S01]  /*9390*/  IMAD.WIDE.U32 R4, R7, UR6, R4 ;  /* 0x0000000607047c25 */ /* 0x000fe2000f8e0004 */
[----:B------:R-:W-:-:S03]  /*93a0*/  SHF.R.S32.HI R8, RZ, 0x1f, R7 ;  /* 0x0000001fff087819 */ /* 0x000fc60000011407 */
[----:B------:R-:W-:Y:S02]  /*93b0*/  IMAD R9, R9, UR4, RZ ;  /* 0x0000000409097c24 */ /* 0x000fe4000f8e02ff */
[----:B------:R-:W-:Y:S02]  /*93c0*/  IMAD R8, R8, UR6, RZ ;  /* 0x0000000608087c24 */ /* 0x000fe4000f8e02ff */
[----:B------:R-:W-:Y:S01]  /*93d0*/  IMAD R9, R0, UR5, R9 ;  /* 0x0000000500097c24 */ /* 0x000fe2000f8e0209 */
[----:B------:R-:W-:Y:S01]  /*93e0*/  ULDC.64 UR4, c[0x0][0x280] ;  /* 0x0000a00000047ab9 */ /* 0x000fe20000000a00 */
[----:B------:R-:W-:Y:S01]  /*93f0*/  IMAD R0, R7, UR7, R8 ;  /* 0x0000000707007c24 */ /* 0x000fe2000f8e0208 */
[----:B------:R-:W-:Y:S01]  /*9400*/  SHF.R.S32.HI R7, RZ, 0x1f, R6 ;  /* 0x0000001fff077819 */ /* 0x000fe20000011406 */
[----:B------:R-:W-:Y:S02]  /*9410*/  IMAD.IADD R3, R3, 0x1, R9 ;  /* 0x0000000103037824 */ /* 0x000fe400078e0209 */
[----:B------:R-:W-:-:S02]  /*9420*/  IMAD.IADD R9, R5, 0x1, R0 ;  /* 0x0000000105097824 */ /* 0x000fc400078e0200 */
[----:B------:R-:W-:Y:S02]  /*9430*/  IMAD R7, R7, UR6, RZ ;  /* 0x0000000607077c24 */ /* 0x000fe4000f8e02ff */
[----:B------:R-:W-:-:S04]  /*9440*/  IMAD.WIDE.U32 R2, R6, UR6, R2 ;  /* 0x0000000606027c25 */ /* 0x000fc8000f8e0002 */
[----:B------:R-:W-:Y:S01]  /*9450*/  IMAD R8, R6, UR7, R7 ;  /* 0x0000000706087c24 */ /* 0x000fe2000f8e0207 */
[----:B------:R-:W-:-:S04]  /*9460*/  LEA R7, P0, R4, UR4, 0x1 ;  /* 0x0000000404077c11 */ /* 0x000fc8000f8008ff */
[----:B------:R-:W-:Y:S02]  /*9470*/  LEA.HI.X R9, R4, UR5, R9, 0x1, P0 ;  /* 0x0000000504097c11 */ /* 0x000fe400080f0c09 */
[----:B------:R-:W-:Y:S02]  /*9480*/  IADD3 R3, R3, R8, RZ ;  /* 0x0000000803037210 */ /* 0x000fe40007ffe0ff */
[C---:B------:R-:W-:Y:S01]  /*9490*/  LEA R10, P0, R2.reuse, UR4, 0x1 ;  /* 0x00000004020a7c11 */ /* 0x040fe2000f8008ff */
[----:B------:R-:W-:Y:S02]  /*94a0*/  ULDC UR4, c[0x0][0x2b8] ;  /* 0x0000ae0000047ab9 */ /* 0x000fe40000000800 */
[----:B------:R-:W-:Y:S02]  /*94b0*/  ISETP.GE.AND P3, PT, R27, UR4, PT ;  /* 0x000000041b007c0c */ /* 0x000fe4000bf66270 */
[----:B------:R-:W-:Y:S01]  /*94c0*/  LEA.HI.X R8, R2, UR5, R3, 0x1, P0 ;  /* 0x0000000502087c11 */ /* 0x000fe200080f0c03 */
[----:B------:R-:W-:Y:S01]  /*94d0*/  UMOV UR5, 0xffffffff ;  /* 0xffffffff00057882 */ /* 0x000fe20000000000 */
[----:B------:R-:W-:-:S02]  /*94e0*/  ISETP.GE.AND P0, PT, R11, UR4, PT ;  /* 0x000000040b007c0c */ /* 0x000fc4000bf06270 */
[----:B------:R-:W-:-:S04]  /*94f0*/  LOP3.LUT R11, R21, 0x40, RZ, 0xfc, !PT ;  /* 0x00000040150b7812 */ /* 0x000fc800078efcff */
[----:B------:R-:W-:Y:S01]  /*9500*/  ISETP.GE.AND P1, PT, R11, UR4, PT ;  /* 0x000000040b007c0c */ /* 0x000fe2000bf26270 */
[----:B------:R-:W-:-:S12]  /*9510*/  BRA.DIV UR5, `(.L_x_10060) ;  /* 0x0000002605907947 */ /* 0x000fd8000b800000 */
[----:B------:R-:W0:Y:S01]  /*9520*/  SHFL.IDX PT, R2, R9, RZ, 0x1c1f ;  /* 0x001c1fff09027589 */ /* 0x000e2200000e0000 */
[----:B------:R-:W-:Y:S01]  /*9530*/  ULDC UR4, c[0x0][0x288] ;  /* 0x0000a20000047ab9 */ /* 0x000fe20000000800 */
[----:B------:R-:W-:Y:S02]  /*9540*/  IMAD R0, R25, 0xc0, R22 ;  /* 0x000000c019007824 */ /* 0x000fe400078e0216 */
[----:B------:R-:W1:Y:S01]  /*9550*/  SHFL.IDX PT, R14, R7, RZ, 0x1c1f ;  /* 0x001c1fff070e7589 */ /* 0x000e6200000e0000 */
[----:B------:R-:W-:Y:S02]  /*9560*/  IMAD R6, R20, UR4, RZ ;  /* 0x0000000414067c24 */ /* 0x000fe4000f8e02ff */
[C---:B------:R-:W-:Y:S01]  /*9570*/  VIADD R11, R0.reuse, 0x20 ;  /* 0x00000020000b7836 */ /* 0x040fe20000000000 */
[----:B------:R-:W-:Y:S01]  /*9580*/  SHFL.IDX PT, R5, R9, 0x1, 0x1c1f ;  /* 0x003c1f0009057f89 */ /* 0x000fe200000e0000 */
[----:B------:R-:W-:Y:S01]  /*9590*/  IMAD.MOV.U32 R24, RZ, RZ, 0x1 ;  /* 0x00000001ff187424 */ /* 0x000fe200078e00ff */
[----:B------:R-:W-:-:S02]  /*95a0*/  ISETP.GE.AND P2, PT, R0, R6, PT ;  /* 0x000000060000720c */ /* 0x000fc40003f46270 */
[----:B------:R-:W2:Y:S11]  /*95b0*/  SHFL.IDX PT, R4, R7, 0x1, 0x1c1f ;  /* 0x003c1f0007047f89 */ /* 0x000eb600000e0000 */
[----:B------:R-:W-:Y:S01]  /*95c0*/  @!P2 LEA R21, R28, UR45, 0x1 ;  /* 0x0000002d1c15ac11 */ /* 0x000fe2000f8e08ff */
[----:B0-----:R-:W-:-:S02]  /*95d0*/  IMAD.MOV.U32 R3, RZ, RZ, R2 ;  /* 0x000000ffff037224 */ /* 0x001fc400078e0002 */
[----:B-1----:R-:W-:Y:S02]  /*95e0*/  IMAD.MOV.U32 R2, RZ, RZ, R14 ;  /* 0x000000ffff027224 */ /* 0x002fe400078e000e */
[----:B------:R-:W-:Y:S02]  /*95f0*/  SHFL.IDX PT, R14, R10, 0x1, 0x1c1f ;  /* 0x003c1f000a0e7f89 */ /* 0x000fe400000e0000 */
[----:B------:R-:W-:-:S05]  /*9600*/  @!P2 IMAD.WIDE.U32 R2, R27, 0x2, R2 ;  /* 0x000000021b02a825 */ /* 0x000fca00078e0002 */
[----:B------:R-:W-:Y:S04]  /*9610*/  @!P2 LDGSTS.E.BYPASS.LTC128B.128 [R21+0xc400], desc[UR36][R2.64], !P3 ;  /* 0x0c4000000215afae */ /* 0x000fe8000d901d64 */
[----:B------:R-:W-:Y:S04]  /*9620*/  @!P2 LDGSTS.E.BYPASS.LTC128B.128 [R21+0xf400], desc[UR36][R2.64+0x40], !P0 ;  /* 0x0f4000400215afae */ /* 0x000fe8000c101d64 */
[----:B------:R0:W-:Y:S01]  /*9630*/  @!P2 LDGSTS.E.BYPASS.LTC128B.128 [R21+0x12400], desc[UR36][R2.64+0x80], !P1 ;  /* 0x124000800215afae */ /* 0x0001e2000c901d64 */
[-C--:B------:R-:W-:Y:S02]  /*9640*/  ISETP.GE.AND P2, PT, R11, R6.reuse, PT ;  /* 0x000000060b00720c */ /* 0x080fe40003f46270 */
[----:B------:R-:W-:Y:S01]  /*9650*/  IADD3 R11, R0, 0x40, RZ ;  /* 0x00000040000b7810 */ /* 0x000fe20007ffe0ff */
[----:B0-----:R-:W-:Y:S10]  /*9660*/  SHFL.IDX PT, R3, R9, 0x2, 0x1c1f ;  /* 0x005c1f0009037f89 */ /* 0x001ff400000e0000 */
[----:B--2---:R-:W-:Y:S01]  /*9670*/  @!P2 IMAD.WIDE.U32 R4, R27, 0x2, R4 ;  /* 0x000000021b04a825 */ /* 0x004fe200078e0004 */
[----:B------:R-:W-:Y:S01]  /*9680*/  @!P2 LEA R25, R28, UR45, 0x1 ;  /* 0x0000002d1c19ac11 */ /* 0x000fe2000f8e08ff */
[----:B------:R-:W0:Y:S04]  /*9690*/  SHFL.IDX PT, R2, R7, 0x2, 0x1c1f ;  /* 0x005c1f0007027f89 */ /* 0x000e2800000e0000 */
        /* <DEDUP_REMOVED lines=8> */
[----:B------:R0:W1:Y:S04]  /*9720*/  SHFL.IDX PT, R4, R7, 0x3, 0x1c1f ;  /* 0x007c1f0007047f89 */ /* 0x00006800000e0000 */
[----:B------:R-:W-:Y:S04]  /*9730*/  @!P2 LDGSTS.E.BYPASS.LTC128B.128 [R21+0xd400], desc[UR36][R2.64], !P3 ;  /* 0x0d4000000215afae */ /* 0x000fe8000d901d64 */
[----:B------:R-:W-:Y:S01]  /*9740*/  @!P2 LDGSTS.E.BYPASS.LTC128B.128 [R21+0x10400], desc[UR36][R2.64+0x40], !P0 ;  /* 0x104000400215afae */ /* 0x000fe2000c101d64 */
[----:B0-----:R-:W-:-:S03]  /*9750*/  VIADD R7, R0, 0x80 ;  /* 0x0000008000077836 */ /* 0x001fc60000000000 */
[----:B------:R0:W-:Y:S01]  /*9760*/  @!P2 LDGSTS.E.BYPASS.LTC128B.128 [R21+0x13400], desc[UR36][R2.64+0x80], !P1 ;  /* 0x134000800215afae */ /* 0x0001e2000c901d64 */
[----:B------:R-:W-:-:S03]  /*9770*/  ISETP.GE.AND P2, PT, R11, R6, PT ;  /* 0x000000060b00720c */ /* 0x000fc60003f46270 */
[----:B0-----:R-:W-:Y:S10]  /*9780*/  SHFL.IDX PT, R3, R8, RZ, 0x1c1f ;  /* 0x001c1fff08037589 */ /* 0x001ff400000e0000 */
[----:B-1----:R-:W-:Y:S01]  /*9790*/  @!P2 IMAD.WIDE.U32 R4, R27, 0x2, R4 ;  /* 0x000000021b04a825 */ /* 0x002fe200078e0004 */
[----:B------:R-:W-:Y:S01]  /*97a0*/  @!P2 LEA R25, R28, UR45, 0x1 ;  /* 0x0000002d1c19ac11 */ /* 0x000fe2000f8e08ff */
[----:B------:R-:W0:Y:S04]  /*97b0*/  SHFL.IDX PT, R2, R10, RZ, 0x1c1f ;  /* 0x001c1fff0a027589 */ /* 0x000e2800000e0000 */
        /* <DEDUP_REMOVED lines=10> */
.L_x_10120:
[----:B------:R-:W-:Y:S01]  /*9860*/  VIADD R5, R0, 0xa0 ;  /* 0x000000a000057836 */ /* 0x000fe20000000000 */
[----:B------:R-:W-:Y:S01]  /*9870*/  BSSY B0, `(.L_x_10061) ;  /* 0x000000d000007945 */ /* 0x000fe20003800000 */
[----:B-1----:R-:W-:Y:S01]  /*9880*/  IMAD.MOV.U32 R2, RZ, RZ, R14 ;  /* 0x000000ffff027224 */ /* 0x002fe200078e000e */
[----:B--2---:R-:W-:Y:S02]  /*9890*/  MOV R3, R4 ;  /* 0x0000000400037202 */ /* 0x004fe40000000f00 */
        /* <DEDUP_REMOVED lines=10> */
.L_x_10062:
[----:B------:R-:W-:Y:S05]  /*9940*/  BSYNC B0 ;  /* 0x0000000000007941 */ /* 0x000fea0003800000 */
.L_x_10061:
        /* <DEDUP_REMOVED lines=9> */
.L_x_10121:
[----:B------:R-:W-:Y:S01]  /*99e0*/  UIADD3 UR4, UR49, -0x2, URZ ;  /* 0xfffffffe31047890 */ /* 0x000fe2000fffe03f */
[----:B------:R-:W-:-:S03]  /*99f0*/  IMAD.MOV.U32 R21, RZ, RZ, RZ ;  /* 0x000000ffff157224 */ /* 0x000fc600078e00ff */
[----:B------:R-:W-:-:S06]  /*9a00*/  UISETP.GE.AND UP0, UPT, UR4, UR48, UPT ;  /* 0x000000300400728c */ /* 0x000fcc000bf06270 */
[----:B------:R-:W-:-:S13]  /*9a10*/  PLOP3.LUT P0, PT, PT, PT, UP0, 0x80, 0x0 ;  /* 0x000000000000781c */ /* 0x000fda0003f0f008 */
[----:B------:R-:W-:Y:S05]  /*9a20*/  @!P0 BRA `(.L_x_10064) ;  /* 0x0000000c00e08947 */ /* 0x000fea0003800000 */
[----:B0-----:R-:W0:Y:S01]  /*9a30*/  S2R R2, SR_TID.X ;  /* 0x0000000000027919 */ /* 0x001e220000002100 */
[----:B------:R-:W-:Y:S01]  /*9a40*/  UIADD3 UR4, UR47, 0x1, URZ ;  /* 0x000000012f047890 */ /* 0x000fe2000fffe03f */
[----:B------:R-:W-:Y:S01]  /*9a50*/  LOP3.LUT R3, RZ, UR44, RZ, 0x33, !PT ;  /* 0x0000002cff037c12 */ /* 0x000fe2000f8e33ff */
[----:B------:R-:W-:Y:S01]  /*9a60*/  BSSY B0, `(.L_x_10064) ;  /* 0x00000f4000007945 */ /* 0x000fe20003800000 */
[----:B------:R-:W1:Y:S01]  /*9a70*/  S2R R4, SR_TID.X ;  /* 0x0000000000047919 */ /* 0x000e620000002100 */
[----:B------:R-:W-:Y:S01]  /*9a80*/  UIMAD UR4, UR4, UR39, URZ ;  /* 0x00000027040472a4 */ /* 0x000fe2000f8e023f */
[----:B------:R-:W-:Y:S02]  /*9a90*/  IMAD.MOV.U32 R22, RZ, RZ, 0x1 ;  /* 0x00000001ff167424 */ /* 0x000fe400078e00ff */
[----:B------:R-:W-:-:S03]  /*9aa0*/  IMAD.MOV.U32 R20, RZ, RZ, RZ ;  /* 0x000000ffff147224 */ /* 0x000fc600078e00ff */
[----:B------:R-:W-:Y:S01]  /*9ab0*/  LOP3.LUT R0, RZ, UR4, RZ, 0x33, !PT ;  /* 0x00000004ff007c12 */ /* 0x000fe2000f8e33ff */
[----:B------:R-:W-:-:S03]  /*9ac0*/  ULDC UR4, c[0x0][0x2f4] ;  /* 0x0000bd0000047ab9 */ /* 0x000fc60000000800 */
[----:B------:R-:W-:-:S04]  /*9ad0*/  VIMNMX R0, R0, R3, !PT ;  /* 0x0000000300007248 */ /* 0x000fc80007fe0100 */
[----:B------:R-:W-:Y:S02]  /*9ae0*/  IADD3 R26, -R0, -0x2, RZ ;  /* 0xfffffffe001a7810 */ /* 0x000fe40007ffe1ff */
[----:B0-----:R-:W-:-:S04]  /*9af0*/  LOP3.LUT R2, R2, 0x7f, RZ, 0xc0, !PT ;  /* 0x0000007f02027812 */ /* 0x001fc800078ec0ff */
[----:B------:R-:W-:Y:S01]  /*9b00*/  SHF.R.U32.HI R2, RZ, 0x2, R2 ;  /* 0x00000002ff027819 */ /* 0x000fe20000011602 */
[----:B-1----:R-:W-:-:S03]  /*9b10*/  IMAD.SHL.U32 R4, R4, 0x8, RZ ;  /* 0x0000000804047824 */ /* 0x002fc600078e00ff */
[----:B------:R-:W-:Y:S02]  /*9b20*/  IADD3 R19, R23, R19, R2 ;  /* 0x0000001317137210 */ /* 0x000fe40007ffe002 */
[----:B------:R-:W-:Y:S02]  /*9b30*/  IADD3 R3, -R2, UR43, RZ ;  /* 0x0000002b02037c10 */ /* 0x000fe4000fffe1ff */
[----:B------:R-:W0:Y:S01]  /*9b40*/  S2R R2, SR_TID.X ;  /* 0x0000000000027919 */ /* 0x000e220000002100 */
[----:B------:R-:W-:Y:S02]  /*9b50*/  LOP3.LUT R4, R4, 0x18, RZ, 0xc0, !PT ;  /* 0x0000001804047812 */ /* 0x000fe400078ec0ff */
[----:B------:R-:W-:Y:S01]  /*9b60*/  IADD3 R19, R19, -0x180, RZ ;  /* 0xfffffe8013137810 */ /* 0x000fe20007ffe0ff */
[----:B------:R-:W-:Y:S01]  /*9b70*/  IMAD R3, R0, 0x80, R3 ;  /* 0x0000008000037824 */ /* 0x000fe200078e0203 */
[----:B------:R-:W-:-:S03]  /*9b80*/  LOP3.LUT R4, R4, 0x20, RZ, 0xfc, !PT ;  /* 0x0000002004047812 */ /* 0x000fc600078efcff */
[----:B------:R-:W-:Y:S01]  /*9b90*/  IMAD R10, R0, -0x80, R19 ;  /* 0xffffff80000a7824 */ /* 0x000fe200078e0213 */
[----:B------:R-:W-:Y:S01]  /*9ba0*/  ISETP.GE.AND P2, PT, R4, UR4, PT ;  /* 0x0000000404007c0c */ /* 0x000fe2000bf46270 */
[----:B------:R-:W-:Y:S02]  /*9bb0*/  VIADD R0, R3, 0x100 ;  /* 0x0000010003007836 */ /* 0x000fe40000000000 */
[----:B0-----:R-:W-:-:S05]  /*9bc0*/  IMAD.SHL.U32 R2, R2, 0x8, RZ ;  /* 0x0000000802027824 */ /* 0x001fca00078e00ff */
[----:B------:R-:W-:-:S04]  /*9bd0*/  LOP3.LUT R2, R2, 0x18, RZ, 0xc0, !PT ;  /* 0x0000001802027812 */ /* 0x000fc800078ec0ff */
[C---:B------:R-:W-:Y:S02]  /*9be0*/  ISETP.GE.AND P3, PT, R2.reuse, UR4, PT ;  /* 0x0000000402007c0c */ /* 0x040fe4000bf66270 */
[----:B------:R-:W-:-:S04]  /*9bf0*/  LOP3.LUT R2, R2, 0x40, RZ, 0xfc, !PT ;  /* 0x0000004002027812 */ /* 0x000fc800078efcff */
[----:B------:R-:W-:-:S13]  /*9c00*/  ISETP.GE.AND P1, PT, R2, UR4, PT ;  /* 0x0000000402007c0c */ /* 0x000fda000bf26270 */
.L_x_10077:
[----:B------:R-:W2:Y:S01]  /*9c10*/  LDL R7, [R1+0x4] ;  /* 0x0000040001077983 */ /* 0x000ea20000100800 */
[----:B------:R-:W0:Y:S03]  /*9c20*/  LDC R2, c[0x0][0x430] ;  /* 0x00010c00ff027b82 */ /* 0x000e260000000800 */
[----:B------:R-:W3:Y:S01]  /*9c30*/  LDL R6, [R1] ;  /* 0x0000000001067983 */ /* 0x000ee20000100800 */
[----:B------:R-:W-:Y:S01]  /*9c40*/  IMAD.MOV.U32 R4, RZ, RZ, R10 ;  /* 0x000000ffff047224 */ /* 0x000fe200078e000a */
[----:B------:R-:W-:Y:S01]  /*9c50*/  ULDC.64 UR4, c[0x0][0x428] ;  /* 0x00010a0000047ab9 */ /* 0x000fe20000000a00 */
[----:B0-----:R-:W-:-:S13]  /*9c60*/  ISETP.NE.AND P0, PT, R2, 0x1, PT ;  /* 0x000000010200780c */ /* 0x001fda0003f05270 */
[----:B------:R-:W0:Y:S08]  /*9c70*/  @P0 LDC R3, c[0x0][0x434] ;  /* 0x00010d00ff030b82 */ /* 0x000e300000000800 */
[----:B------:R-:W1:Y:S01]  /*9c80*/  @P0 LDC R5, c[0x0][0x438] ;  /* 0x00010e00ff050b82 */ /* 0x000e620000000800 */
[----:B0-----:R-:W-:-:S05]  /*9c90*/  @P0 IMAD.HI.U32 R2, R10, R3, RZ ;  /* 0x000000030a020227 */ /* 0x001fca00078e00ff */
[----:B-1----:R-:W-:-:S04]  /*9ca0*/  @P0 SHF.R.U32.HI R4, RZ, R5, R2 ;  /* 0x00000005ff040219 */ /* 0x002fc80000011602 */
[----:B------:R-:W-:Y:S01]  /*9cb0*/  SHF.R.S32.HI R3, RZ, 0x1f, R4 ;  /* 0x0000001fff037819 */ /* 0x000fe20000011404 */
[----:B--2---:R-:W-:-:S04]  /*9cc0*/  IMAD R2, R7, UR4, RZ ;  /* 0x0000000407027c24 */ /* 0x004fc8000f8e02ff */
[----:B---3--:R-:W-:Y:S02]  /*9cd0*/  IMAD R5, R6, UR5, R2 ;  /* 0x0000000506057c24 */ /* 0x008fe4000f8e0202 */
[----:B------:R-:W-:-:S04]  /*9ce0*/  IMAD.MOV.U32 R2, RZ, RZ, R4 ;  /* 0x000000ffff027224 */ /* 0x000fc800078e0004 */
[----:B------:R-:W-:Y:S01]  /*9cf0*/  IMAD.WIDE.U32 R2, R6, UR4, R2 ;  /* 0x0000000406027c25 */ /* 0x000fe2000f8e0002 */
[----:B------:R-:W-:-:S04]  /*9d00*/  ULDC.64 UR4, c[0x0][0x418] ;  /* 0x0001060000047ab9 */ /* 0x000fc80000000a00 */
[----:B------:R-:W-:Y:S02]  /*9d10*/  IADD3 R3, R5, R3, RZ ;  /* 0x0000000305037210 */ /* 0x000fe40007ffe0ff */
[----:B------:R-:W-:-:S04]  /*9d20*/  LEA R6, P0, R2, UR4, 0x2 ;  /* 0x0000000402067c11 */ /* 0x000fc8000f8010ff */
[----:B------:R-:W-:-:S05]  /*9d30*/  LEA.HI.X R7, R2, UR5, R3, 0x2, P0 ;  /* 0x0000000502077c11 */ /* 0x000fca00080f1403 */
[----:B------:R-:W2:Y:S01]  /*9d40*/  LDG.E R6, desc[UR36][R6.64] ;  /* 0x0000002406067981 */ /* 0x000ea2000c1e1900 */
[----:B------:R-:W-:-:S06]  /*9d50*/  ULOP3.LUT UR6, UR38, 0x2, URZ, 0xfc, !UPT ;  /* 0x0000000226067892 */ /* 0x000fcc000f8efc3f */
[----:B------:R-:W-:Y:S02]  /*9d60*/  IMAD.U32 R8, RZ, RZ, UR6 ;  /* 0x00000006ff087e24 */ /* 0x000fe4000f8e00ff */
[----:B------:R-:W-:-:S03]  /*9d70*/  VIADD R21, R20, 0x1 ;  /* 0x0000000114157836 */ /* 0x000fc60000000000 */
        /* <DEDUP_REMOVED lines=8> */
.L_x_10065:
[----:B------:R-:W-:Y:S01]  /*9e00*/  LEA R7, R21, UR45, 0x3 ;  /* 0x0000002d15077c11 */ /* 0x000fe2000f8e18ff */
[----:B------:R-:W-:Y:S01]  /*9e10*/  BSSY B1, `(.L_x_10066) ;  /* 0x0000004000017945 */ /* 0x000fe20003800000 */
[----:B------:R-:W-:-:S04]  /*9e20*/  SHF.L.U32 R2, R24, 0x1f, RZ ;  /* 0x0000001f18027819 */ /* 0x000fc800000006ff */
[----:B------:R-:W0:Y:S02]  /*9e30*/  SYNCS.PHASECHK.TRANS64.TRYWAIT P0, [R7+URZ+0x2d840], R2 ;  /* 0x02d84002070075a7 */ /* 0x000e24000800017f */
[----:B0-----:R-:W-:Y:S05]  /*9e40*/  @!P0 BRA `(.L_x_10067) ;  /* 0x0000002400448947 */ /* 0x001fea0003800000 */
.L_x_10122:
[----:B------:R-:W-:Y:S05]  /*9e50*/  BSYNC B1 ;  /* 0x0000000000017941 */ /* 0x000fea0003800000 */
.L_x_10066:
[----:B------:R-:W-:Y:S01]  /*9e60*/  ULDC UR4, c[0x0][0x430] ;  /* 0x00010c0000047ab9 */ /* 0x000fe20000000800 */
[----:B------:R-:W-:Y:S01]  /*9e70*/  R2UR UR6, R29 ;  /* 0x000000001d0672ca */ /* 0x000fe200000e0000 */
[----:B------:R-:W-:Y:S01]  /*9e80*/  UIADD3 UR4, -UR4, URZ, URZ ;  /* 0x0000003f04047290 */ /* 0x000fe2000fffe13f */
[C---:B------:R-:W-:Y:S02]  /*9e90*/  LOP3.LUT P5, RZ, R16.reuse, 0x2, RZ, 0xc0, !PT ;  /* 0x0000000210ff7812 */ /* 0x040fe400078ac0ff */
        /* <DEDUP_REMOVED lines=12> */
[----:B------:R-:W-:Y:S02]  /*9f60*/  ULDC.64 UR4, c[0x0][0x308] ;  /* 0x0000c20000047ab9 */ /* 0x000fe40000000a00 */
[----:B------:R-:W-:Y:S01]  /*9f70*/  IMAD.U32 R9, RZ, RZ, UR4 ;  /* 0x00000004ff097e24 */ /* 0x000fe2000f8e00ff */
[----:B------:R-:W-:Y:S01]  /*9f80*/  UIMAD UR4, UR6, UR4, URZ ;  /* 0x00000004060472a4 */ /* 0x000fe2000f8e023f */
[----:B------:R-:W-:Y:S02]  /*9f90*/  IMAD.IADD R3, R3, 0x1, R4 ;  /* 0x0000000103037824 */ /* 0x000fe400078e0204 */
[----:B------:R-:W-:Y:S01]  /*9fa0*/  ULDC.64 UR6, c[0x0][0x2e8] ;  /* 0x0000ba0000067ab9 */ /* 0x000fe20000000a00 */
[----:B------:R-:W-:Y:S02]  /*9fb0*/  UIMAD UR4, UR42, UR5, UR4 ;  /* 0x000000052a0472a4 */ /* 0x000fe4000f8e0204 */
[----:B------:R-:W-:-:S04]  /*9fc0*/  IMAD.WIDE.U32 R2, R9, UR42, R2 ;  /* 0x0000002a09027c25 */ /* 0x000fc8000f8e0002 */
[----:B------:R-:W-:Y:S01]  /*9fd0*/  IMAD R9, R21, 0x3000, R28 ;  /* 0x0000300015097824 */ /* 0x000fe200078e021c */
[----:B------:R-:W-:Y:S01]  /*9fe0*/  IADD3 R19, R3, UR4, RZ ;  /* 0x0000000403137c10 */ /* 0x000fe2000fffe0ff */
[----:B------:R-:W-:Y:S01]  /*9ff0*/  UMOV UR4, 0xffffffff ;  /* 0xffffffff00047882 */ /* 0x000fe20000000000 */
[----:B------:R-:W-:-:S04]  /*a000*/  LEA R8, P0, R2, UR6, 0x1 ;  /* 0x0000000602087c11 */ /* 0x000fc8000f8008ff */
[----:B------:R-:W-:Y:S01]  /*a010*/  LEA.HI.X R19, R2, UR7, R19, 0x1, P0 ;  /* 0x0000000702137c11 */ /* 0x000fe200080f0c13 */
[----:B------:R-:W-:Y:S08]  /*a020*/  BRA.DIV UR4, `(.L_x_10068) ;  /* 0x0000002204e07947 */ /* 0x000ff0000b800000 */
[----:B------:R-:W0:Y:S01]  /*a030*/  S2R R11, SR_TID.X ;  /* 0x00000000000b7919 */ /* 0x000e220000002100 */
[----:B------:R-:W-:Y:S02]  /*a040*/  LOP3.LUT P6, RZ, R16, 0x4, RZ, 0xc0, !PT ;  /* 0x0000000410ff7812 */ /* 0x000fe400078cc0ff */
[----:B------:R-:W-:Y:S01]  /*a050*/  LEA R9, R9, UR45, 0x1 ;  /* 0x0000002d09097c11 */ /* 0x000fe2000f8e08ff */
[----:B------:R-:W1:Y:S04]  /*a060*/  SHFL.IDX PT, R2, R8, RZ, 0x1c1f ;  /* 0x001c1fff08027589 */ /* 0x000e6800000e0000 */
[----:B------:R-:W2:Y:S04]  /*a070*/  SHFL.IDX PT, R3, R19, RZ, 0x1c1f ;  /* 0x001c1fff13037589 */ /* 0x000ea800000e0000 */
[----:B------:R-:W-:Y:S01]  /*a080*/  SHFL.IDX PT, R27, R19, 0x2, 0x1c1f ;  /* 0x005c1f00131b7f89 */ /* 0x000fe200000e0000 */
[----:B0-----:R-:W-:-:S05]  /*a090*/  IMAD.SHL.U32 R11, R11, 0x8, RZ ;  /* 0x000000080b0b7824 */ /* 0x001fca00078e00ff */
[----:B------:R-:W-:-:S05]  /*a0a0*/  LOP3.LUT R11, R11, 0x18, RZ, 0xc0, !PT ;  /* 0x000000180b0b7812 */ /* 0x000fca00078ec0ff */
[----:B------:R-:W-:-:S05]  /*a0b0*/  IMAD.SHL.U32 R4, R11, 0x2, RZ ;  /* 0x000000020b047824 */ /* 0x000fca00078e00ff */
[----:B-1----:R-:W-:-:S05]  /*a0c0*/  IADD3 R2, P0, R2, R4, RZ ;  /* 0x0000000402027210 */ /* 0x002fca0007f1e0ff */
[----:B--2---:R-:W-:-:S05]  /*a0d0*/  IMAD.X R3, RZ, RZ, R3, P0 ;  /* 0x000000ffff037224 */ /* 0x004fca00000e0603 */
        /* <DEDUP_REMOVED lines=18> */
.L_x_10132:
[----:B------:R-:W-:Y:S02]  /*a200*/  LOP3.LUT P6, RZ, R16, 0x4, RZ, 0xc0, !PT ;  /* 0x0000000410ff7812 */ /* 0x000fe400078cc0ff */
[----:B--2---:R-:W-:-:S04]  /*a210*/  IADD3 R2, P0, R2, R4, RZ ;  /* 0x0000000402027210 */ /* 0x004fc80007f1e0ff */
[----:B------:R-:W-:Y:S02]  /*a220*/  IADD3.X R3, RZ, R27, RZ, P0, !PT ;  /* 0x0000001bff037210 */ /* 0x000fe400007fe4ff */
        /* <DEDUP_REMOVED lines=8> */
.L_x_10069:
[----:B------:R-:W-:Y:S02]  /*a2b0*/  PLOP3.LUT P4, PT, P4, P0, PT, 0xa2, 0x0 ;  /* 0x000000000000781c */ /* 0x000fe40002781472 */
[----:B------:R-:W-:-:S08]  /*a2c0*/  @P0 R2UR P4, UR4, R7 ;  /* 0x00000000070402ca */ /* 0x000fd00000080000 */
[----:B------:R-:W-:-:S05]  /*a2d0*/  @P0 PLOP3.LUT P0, PT, P4, PT, PT, 0x80, 0x0 ;  /* 0x000000000000081c */ /* 0x000fca000270f070 */
[----:B------:R-:W-:Y:S01]  /*a2e0*/  @!P4 SYNCS.ARRIVE.TRANS64.RED.A0T1 RZ, [UR4+0x2d830], RZ ;  /* 0x02d830ffffffc9a7 */ /* 0x000fe20008200404 */
[----:B------:R-:W-:Y:S07]  /*a2f0*/  @!P4 ARRIVES.LDGSTSBAR.64.TRANSCNT [UR4+0x2d830] ;  /* 0x02d83000ff00c9b0 */ /* 0x000fee0008000a84 */
[----:B------:R-:W-:Y:S05]  /*a300*/  @P0 BRA.U.ANY `(.L_x_10069) ;  /* 0xfffffffd00e80947 */ /* 0x000fea000393ffff */
[----:B------:R-:W-:Y:S01]  /*a310*/  NOP ;  /* 0x0000000000007918 */ /* 0x000fe20000000000 */
[----:B------:R-:W-:-:S06]  /*a320*/  ULOP3.LUT UR5, UR38, 0x2, URZ, 0xfc, !UPT ;  /* 0x0000000226057892 */ /* 0x000fcc000f8efc3f */
[----:B-1----:R-:W-:-:S05]  /*a330*/  IMAD.U32 R2, RZ, RZ, UR5 ;  /* 0x00000005ff027e24 */ /* 0x002fca000f8e00ff */
[----:B------:R-:W-:-:S13]  /*a340*/  ISETP.NE.AND P5, PT, R2, 0x3, PT ;  /* 0x000000030200780c */ /* 0x000fda0003fa5270 */
[----:B------:R-:W-:Y:S05]  /*a350*/  @!P5 BRA `(.L_x_10070) ;  /* 0x000000000004d947 */ /* 0x000fea0003800000 */
[----:B------:R-:W-:Y:S01]  /*a360*/  BPT.TRAP 0x1 ;  /* 0x000000040000795c */ /* 0x000fe20000300000 */
.L_x_10070:
[----:B------:R1:W-:Y:S01]  /*a370*/  SYNCS.ARRIVE.TRANS64.A1T0 RZ, [R7+URZ+0x2d830], RZ ;  /* 0x02d830ff07ff79a7 */ /* 0x0003e2000810003f */
[----:B------:R-:W-:Y:S05]  /*a380*/  @!P5 BRA `(.L_x_10071) ;  /* 0x000000000004d947 */ /* 0x000fea0003800000 */
[----:B------:R-:W-:Y:S01]  /*a390*/  BPT.TRAP 0x1 ;  /* 0x000000040000795c */ /* 0x000fe20000300000 */
.L_x_10071:
[----:B------:R-:W-:Y:S01]  /*a3a0*/  SHF.L.U32 R2, R22, 0x1f, RZ ;  /* 0x0000001f16027819 */ /* 0x000fe200000006ff */
[----:B------:R-:W-:Y:S01]  /*a3b0*/  BSSY B1, `(.L_x_10072) ;  /* 0x0000004000017945 */ /* 0x000fe20003800000 */
[----:B-1----:R-:W-:-:S04]  /*a3c0*/  LEA R7, R20, UR45, 0x3 ;  /* 0x0000002d14077c11 */ /* 0x002fc8000f8e18ff */
[----:B------:R-:W1:Y:S02]  /*a3d0*/  SYNCS.PHASECHK.TRANS64.TRYWAIT P0, [R7+URZ+0x2d860], R2 ;  /* 0x02d86002070075a7 */ /* 0x000e64000800017f */
[----:B-1----:R-:W-:Y:S05]  /*a3e0*/  @!P0 BRA `(.L_x_10073) ;  /* 0x0000002400448947 */ /* 0x002fea0003800000 */
.L_x_10133:
[----:B------:R-:W-:Y:S05]  /*a3f0*/  BSYNC B1 ;  /* 0x0000000000017941 */ /* 0x000fea0003800000 */
.L_x_10072:
[----:B------:R-:W-:Y:S01]  /*a400*/  UMOV UR4, 0xffffffff ;  /* 0xffffffff00047882 */ /* 0x000fe20000000000 */
[----:B0-----:R-:W-:Y:S02]  /*a410*/  IMAD R8, R20, 0x3000, R28 ;  /* 0x0000300014087824 */ /* 0x001fe400078e021c */
[----:B------:R-:W-:Y:S05]  /*a420*/  BRA.DIV UR4, `(.L_x_10074) ;  /* 0x0000002604487947 */ /* 0x000fea000b800000 */
[----:B------:R-:W1:Y:S01]  /*a430*/  SHFL.IDX PT, R14, R17, RZ, 0x1c1f ;  /* 0x001c1fff110e7589 */ /* 0x000e6200000e0000 */
[----:B------:R-:W-:-:S03]  /*a440*/  LEA R8, R8, UR45, 0x1 ;  /* 0x0000002d08087c11 */ /* 0x000fc6000f8e08ff */
[----:B------:R-:W0:Y:S01]  /*a450*/  SHFL.IDX PT, R3, R18, RZ, 0x1c1f ;  /* 0x001c1fff12037589 */ /* 0x000e2200000e0000 */
[----:B-1----:R-:W-:-:S03]  /*a460*/  IADD3 R2, P0, R14, R4, RZ ;  /* 0x000000040e027210 */ /* 0x002fc60007f1e0ff */
[----:B------:R-:W1:Y:S02]  /*a470*/  SHFL.IDX PT, R14, R17, 0x1, 0x1c1f ;  /* 0x003c1f00110e7f89 */ /* 0x000e6400000e0000 */
[----:B0-----:R-:W-:Y:S01]  /*a480*/  IMAD.X R3, RZ, RZ, R3, P0 ;  /* 0x000000ffff037224 */ /* 0x001fe200000e0603 */
[----:B------:R-:W-:-:S13]  /*a490*/  ISETP.LT.OR P0, PT, R0, 0x1, P3 ;  /* 0x000000010000780c */ /* 0x000fda0001f01670 */
[----:B------:R-:W-:Y:S01]  /*a4a0*/  LDGSTS.E.BYPASS.LTC128B.128 [R8+0x400], desc[UR36][R2.64], !P0 ;  /* 0x0040000002087fae */ /* 0x000fe2000c101d64 */
[----:B------:R-:W-:-:S13]  /*a4b0*/  ISETP.LT.OR P0, PT, R0, 0x1, P2 ;  /* 0x000000010000780c */ /* 0x000fda0001701670 */
[----:B------:R-:W-:Y:S01]  /*a4c0*/  LDGSTS.E.BYPASS.LTC128B.128 [R8+0x2400], desc[UR36][R2.64+0x40], !P0 ;  /* 0x0240004002087fae */ /* 0x000fe2000c101d64 */
[----:B------:R-:W-:-:S13]  /*a4d0*/  ISETP.LT.OR P0, PT, R0, 0x1, P1 ;  /* 0x000000010000780c */ /* 0x000fda0000f01670 */
[----:B------:R0:W-:Y:S04]  /*a4e0*/  LDGSTS.E.BYPASS.LTC128B.128 [R8+0x4400], desc[UR36][R2.64+0x80], !P0 ;  /* 0x0440008002087fae */ /* 0x0001e8000c101d64 */
[----:B0-----:R-:W0:Y:S01]  /*a4f0*/  SHFL.IDX PT, R3, R18, 0x1, 0x1c1f ;  /* 0x003c1f0012037f89 */ /* 0x001e2200000e0000 */
        /* <DEDUP_REMOVED lines=11> */
[----:B------:R-:W1:Y:S04]  /*a5b0*/  SHFL.IDX PT, R18, R18, 0x3, 0x1c1f ;  /* 0x007c1f0012127f89 */ /* 0x000e6800000e0000 */
[----:B------:R2:W3:Y:S01]  /*a5c0*/  SHFL.IDX PT, R14, R17, 0x3, 0x1c1f ;  /* 0x007c1f00110e7f89 */ /* 0x0004e200000e0000 */
[----:B0-----:R-:W-:Y:S01]  /*a5d0*/  IMAD.X R3, RZ, RZ, R3, P0 ;  /* 0x000000ffff037224 */ /* 0x001fe200000e0603 */
[----:B------:R-:W-:-:S13]  /*a5e0*/  ISETP.LT.OR P0, PT, R0, 0x41, P3 ;  /* 0x000000410000780c */ /* 0x000fda0001f01670 */
[----:B------:R2:W-:Y:S01]  /*a5f0*/  LDGSTS.E.BYPASS.LTC128B.128 [R8+0x1400], desc[UR36][R2.64], !P0 ;  /* 0x0140000002087fae */ /* 0x0005e2000c101d64 */
[----:B------:R-:W-:-:S13]  /*a600*/  ISETP.LT.OR P0, PT, R0, 0x41, P2 ;  /* 0x000000410000780c */ /* 0x000fda0001701670 */
[----:B------:R2:W-:Y:S01]  /*a610*/  LDGSTS.E.BYPASS.LTC128B.128 [R8+0x3400], desc[UR36][R2.64+0x40], !P0 ;  /* 0x0340004002087fae */ /* 0x0005e2000c101d64 */
[----:B------:R-:W-:-:S13]  /*a620*/  ISETP.LT.OR P0, PT, R0, 0x41, P1 ;  /* 0x000000410000780c */ /* 0x000fda0000f01670 */
[----:B-1-3--:R2:W-:Y:S02]  /*a630*/  LDGSTS.E.BYPASS.LTC128B.128 [R8+0x5400], desc[UR36][R2.64+0x80], !P0 ;  /* 0x0540008002087fae */ /* 0x00a5e4000c101d64 */
.L_x_10143:
[----:B0-2---:R-:W-:Y:S01]  /*a640*/  IADD3 R2, P0, R14, R4, RZ ;  /* 0x000000040e027210 */ /* 0x005fe20007f1e0ff */
        /* <DEDUP_REMOVED lines=21> */
[----:B------:R-:W-:-:S07]  /*a7a0*/  IMAD.IADD R19, R3, 0x1, R25 ;  /* 0x0000000103137824 */ /* 0x000fce00078e0219 */
.L_x_10075:
        /* <DEDUP_REMOVED lines=8> */
[----:B------:R-:W-:-:S05]  /*a830*/  IMAD.U32 R4, RZ, RZ, UR5 ;  /* 0x00000005ff047e24 */ /* 0x000fca000f8e00ff */
[----:B------:R-:W-:-:S13]  /*a840*/  ISETP.NE.AND P5, PT, R4, 0x3, PT ;  /* 0x000000030400780c */ /* 0x000fda0003fa5270 */
[----:B------:R-:W-:Y:S05]  /*a850*/  @!P5 BRA `(.L_x_10076) ;  /* 0x000000000004d947 */ /* 0x000fea0003800000 */
[----:B------:R-:W-:Y:S01]  /*a860*/  BPT.TRAP 0x1 ;  /* 0x000000040000795c */ /* 0x000fe20000300000 */
.L_x_10076:
[----:B------:R-:W-:Y:S01]  /*a870*/  R2UR UR6, R29 ;  /* 0x000000001d0672ca */ /* 0x000fe200000e0000 */
[----:B------:R-:W-:Y:S01]  /*a880*/  ULDC.64 UR4, c[0x0][0x330] ;  /* 0x0000cc0000047ab9 */ /* 0x000fe20000000a00 */
[----:B------:R-:W-:Y:S01]  /*a890*/  IMAD.MOV.U32 R18, RZ, RZ, R2 ;  /* 0x000000ffff127224 */ /* 0x000fe200078e0002 */
[----:B------:R0:W-:Y:S01]  /*a8a0*/  SYNCS.ARRIVE.TRANS64.A1T0 RZ, [R7+URZ+0x2d850], RZ ;  /* 0x02d850ff07ff79a7 */ /* 0x0001e2000810003f */
[----:B------:R-:W-:Y:S01]  /*a8b0*/  IMAD.U32 R3, RZ, RZ, UR4 ;  /* 0x00000004ff037e24 */ /* 0x000fe2000f8e00ff */
[----:B------:R-:W-:Y:S01]  /*a8c0*/  IADD3 R0, R0, 0x80, RZ ;  /* 0x0000008000007810 */ /* 0x000fe20007ffe0ff */
[----:B------:R-:W-:Y:S02]  /*a8d0*/  VIADD R26, R26, 0xffffffff ;  /* 0xffffffff1a1a7836 */ /* 0x000fe40000000000 */
[----:B------:R-:W-:-:S04]  /*a8e0*/  IMAD.WIDE.U32 R18, R3, UR42, R18 ;  /* 0x0000002a03127c25 */ /* 0x000fc8000f8e0012 */
[----:B------:R-:W-:Y:S01]  /*a8f0*/  VIADD R10, R10, 0xffffff80 ;  /* 0xffffff800a0a7836 */ /* 0x000fe20000000000 */
[----:B------:R-:W-:Y:S01]  /*a900*/  UIMAD UR4, UR6, UR4, URZ ;  /* 0x00000004060472a4 */ /* 0x000fe2000f8e023f */
[----:B------:R-:W-:Y:S02]  /*a910*/  IMAD.MOV.U32 R22, RZ, RZ, R24 ;  /* 0x000000ffff167224 */ /* 0x000fe400078e0018 */
[----:B------:R-:W-:Y:S01]  /*a920*/  ULDC.64 UR6, c[0x0][0x318] ;  /* 0x0000c60000067ab9 */ /* 0x000fe20000000a00 */
[----:B------:R-:W-:Y:S01]  /*a930*/  UIMAD UR4, UR42, UR5, UR4 ;  /* 0x000000052a0472a4 */ /* 0x000fe2000f8e0204 */
[----:B------:R-:W-:Y:S01]  /*a940*/  LEA R17, P0, R18, UR6, 0x1 ;  /* 0x0000000612117c11 */ /* 0x000fe2000f8008ff */
[----:B------:R-:W-:-:S04]  /*a950*/  IMAD.MOV.U32 R20, RZ, RZ, R21 ;  /* 0x000000ffff147224 */ /* 0x000fc800078e0015 */
[----:B------:R-:W-:-:S05]  /*a960*/  VIADD R3, R19, UR4 ;  /* 0x0000000413037c36 */ /* 0x000fca0008000000 */
[----:B------:R-:W-:Y:S02]  /*a970*/  LEA.HI.X R18, R18, UR7, R3, 0x1, P0 ;  /* 0x0000000712127c11 */ /* 0x000fe400080f0c03 */
[----:B------:R-:W-:-:S13]  /*a980*/  ISETP.GT.AND P0, PT, R26, UR48, PT ;  /* 0x000000301a007c0c */ /* 0x000fda000bf04270 */
[----:B0-----:R-:W-:Y:S05]  /*a990*/  @P0 BRA `(.L_x_10077) ;  /* 0xfffffff0009c0947 */ /* 0x001fea000383ffff */
[----:B------:R-:W-:Y:S05]  /*a9a0*/  BSYNC B0 ;  /* 0x0000000000007941 */ /* 0x000fea0003800000 */
.L_x_10064:
[----:B------:R-:W-:-:S06]  /*a9b0*/  ULOP3.LUT UR4, UR38, 0x2, URZ, 0xfc, !UPT ;  /* 0x0000000226047892 */ /* 0x000fcc000f8efc3f */
[----:B0-----:R-:W-:-:S05]  /*a9c0*/  IMAD.U32 R0, RZ, RZ, UR4 ;  /* 0x00000004ff007e24 */ /* 0x001fca000f8e00ff */
[----:B------:R-:W-:-:S13]  /*a9d0*/  ISETP.NE.AND P0, PT, R0, 0x3, PT ;  /* 0x000000030000780c */ /* 0x000fda0003f05270 */
[----:B------:R-:W-:Y:S05]  /*a9e0*/  @!P0 BRA `(.L_x_10078) ;  /* 0x0000000000048947 */ /* 0x000fea0003800000 */
[----:B------:R-:W-:Y:S01]  /*a9f0*/  BPT.TRAP 0x1 ;  /* 0x000000040000795c */ /* 0x000fe20000300000 */
.L_x_10078:
[C---:B------:R-:W-:Y:S01]  /*aa00*/  LEA R0, R21.reuse, UR45, 0x3 ;  /* 0x0000002d15007c11 */ /* 0x040fe2000f8e18ff */
        /* <DEDUP_REMOVED lines=11> */
.L_x_10144:
[----:B------:R-:W-:Y:S05]  /*aac0*/  BSYNC B0 ;  /* 0x0000000000007941 */ /* 0x000fea0003800000 */
.L_x_10079:
[----:B------:R-:W1:Y:S01]  /*aad0*/  S2R R9, SR_TID.X ;  /* 0x0000000000097919 */ /* 0x000e620000002100 */
[----:B------:R-:W-:Y:S01]  /*aae0*/  UMOV UR4, 0xffffffff ;  /* 0xffffffff00047882 */ /* 0x000fe20000000000 */
[----:B-1----:R-:W-:-:S05]  /*aaf0*/  IMAD.SHL.U32 R9, R9, 0x8, RZ ;  /* 0x0000000809097824 */ /* 0x002fca00078e00ff */
[----:B------:R-:W-:Y:S01]  /*ab00*/  LOP3.LUT R9, R9, 0x18, RZ, 0xc0, !PT ;  /* 0x0000001809097812 */ /* 0x000fe200078ec0ff */
[----:B------:R-:W-:Y:S06]  /*ab10*/  BRA.DIV UR4, `(.L_x_10081) ;  /* 0x0000002204f47947 */ /* 0x000fec000b800000 */
[----:B------:R-:W1:Y:S01]  /*ab20*/  S2R R7, SR_TID.X ;  /* 0x0000000000077919 */ /* 0x000e620000002100 */
[----:B------:R-:W-:Y:S01]  /*ab30*/  ULDC UR4, c[0x0][0x2f4] ;  /* 0x0000bd0000047ab9 */ /* 0x000fe20000000800 */
[----:B------:R-:W-:Y:S01]  /*ab40*/  LEA R4, R4, UR45, 0x1 ;  /* 0x0000002d04047c11 */ /* 0x000fe2000f8e08ff */
[----:B0-----:R-:W-:Y:S01]  /*ab50*/  SHFL.IDX PT, R3, R18, RZ, 0x1c1f ;  /* 0x001c1fff12037589 */ /* 0x001fe200000e0000 */
[----:B------:R-:W-:-:S03]  /*ab60*/  ISETP.GE.AND P2, PT, R9, UR4, PT ;  /* 0x0000000409007c0c */ /* 0x000fc6000bf46270 */
[----:B------:R-:W0:Y:S01]  /*ab70*/  SHFL.IDX PT, R2, R17, RZ, 0x1c1f ;  /* 0x001c1fff11027589 */ /* 0x000e2200000e0000 */
[----:B------:R-:W-:-:S03]  /*ab80*/  ISETP.LT.OR P3, PT, R5, 0x1, P2 ;  /* 0x000000010500780c */ /* 0x000fc60001761670 */
[----:B------:R-:W-:Y:S04]  /*ab90*/  SHFL.IDX PT, R6, R18, 0x1, 0x1c1f ;  /* 0x003c1f0012067f89 */ /* 0x000fe800000e0000 */
[----:B------:R-:W2:Y:S01]  /*aba0*/  SHFL.IDX PT, R14, R17, 0x1, 0x1c1f ;  /* 0x003c1f00110e7f89 */ /* 0x000ea200000e0000 */
[----:B-1----:R-:W-:Y:S02]  /*abb0*/  IMAD.SHL.U32 R7, R7, 0x8, RZ ;  /* 0x0000000807077824 */ /* 0x002fe400078e00ff */
[----:B0-----:R-:W-:-:S03]  /*abc0*/  IMAD.WIDE.U32 R2, R9, 0x2, R2 ;  /* 0x0000000209027825 */ /* 0x001fc600078e0002 */
[----:B------:R-:W-:Y:S02]  /*abd0*/  LOP3.LUT R7, R7, 0x18, RZ, 0xc0, !PT ;  /* 0x0000001807077812 */ /* 0x000fe400078ec0ff */
[----:B------:R-:W-:Y:S01]  /*abe0*/  LDGSTS.E.BYPASS.LTC128B.128 [R4+0x400], desc[UR36][R2.64], !P3 ;  /* 0x0040000002047fae */ /* 0x000fe2000d901d64 */
[----:B------:R-:W-:Y:S02]  /*abf0*/  ISETP.LT.OR P3, PT, R5, 0x21, P2 ;  /* 0x000000210500780c */ /* 0x000fe40001761670 */
[C---:B------:R-:W-:Y:S02]  /*ac00*/  LOP3.LUT R8, R7.reuse, 0x20, RZ, 0xfc, !PT ;  /* 0x0000002007087812 */ /* 0x040fe400078efcff */
[----:B------:R-:W-:Y:S02]  /*ac10*/  LOP3.LUT R7, R7, 0x40, RZ, 0xfc, !PT ;  /* 0x0000004007077812 */ /* 0x000fe400078efcff */
[----:B------:R-:W-:Y:S02]  /*ac20*/  ISETP.GE.AND P1, PT, R8, UR4, PT ;  /* 0x0000000408007c0c */ /* 0x000fe4000bf26270 */
[----:B------:R-:W-:Y:S01]  /*ac30*/  ISETP.GE.AND P0, PT, R7, UR4, PT ;  /* 0x0000000407007c0c */ /* 0x000fe2000bf06270 */
[----:B------:R-:W0:Y:S01]  /*ac40*/  SHFL.IDX PT, R8, R17, 0x2, 0x1c1f ;  /* 0x005c1f0011087f89 */ /* 0x000e2200000e0000 */
[----:B------:R-:W-:-:S02]  /*ac50*/  ISETP.LT.OR P4, PT, R5, 0x1, P1 ;  /* 0x000000010500780c */ /* 0x000fc40000f81670 */
[C---:B------:R-:W-:Y:S01]  /*ac60*/  ISETP.LT.OR P5, PT, R5.reuse, 0x1, P0 ;  /* 0x000000010500780c */ /* 0x040fe200007a1670 */
[----:B------:R-:W1:Y:S04]  /*ac70*/  SHFL.IDX PT, R7, R18, 0x2, 0x1c1f ;  /* 0x005c1f0012077f89 */ /* 0x000e6800000e0000 */
[----:B------:R-:W3:Y:S06]  /*ac80*/  SHFL.IDX PT, R18, R18, 0x3, 0x1c1f ;  /* 0x007c1f0012127f89 */ /* 0x000eec00000e0000 */
[----:B------:R-:W-:Y:S01]  /*ac90*/  LDGSTS.E.BYPASS.LTC128B.128 [R4+0x2400], desc[UR36][R2.64+0x40], !P4 ;  /* 0x0240004002047fae */ /* 0x000fe2000e101d64 */
[----:B------:R-:W-:-:S03]  /*aca0*/  ISETP.LT.OR P4, PT, R5, 0x21, P1 ;  /* 0x000000210500780c */ /* 0x000fc60000f81670 */
[----:B------:R2:W-:Y:S01]  /*acb0*/  LDGSTS.E.BYPASS.LTC128B.128 [R4+0x4400], desc[UR36][R2.64+0x80], !P5 ;  /* 0x0440008002047fae */ /* 0x0005e2000e901d64 */
[----:B------:R-:W-:Y:S01]  /*acc0*/  ISETP.LT.OR P5, PT, R5, 0x21, P0 ;  /* 0x000000210500780c */ /* 0x000fe200007a1670 */
[----:B--2---:R-:W-:Y:S02]  /*acd0*/  IMAD.MOV.U32 R2, RZ, RZ, R14 ;  /* 0x000000ffff027224 */ /* 0x004fe400078e000e */
[----:B------:R-:W-:Y:S01]  /*ace0*/  IMAD.MOV.U32 R3, RZ, RZ, R6 ;  /* 0x000000ffff037224 */ /* 0x000fe200078e0006 */
[----:B------:R2:W4:Y:S01]  /*acf0*/  SHFL.IDX PT, R14, R17, 0x3, 0x1c1f ;  /* 0x007c1f00110e7f89 */ /* 0x00052200000e0000 */
        /* <DEDUP_REMOVED lines=8> */
[----:B0-----:R-:W-:Y:S01]  /*ad80*/  MOV R2, R8 ;  /* 0x0000000800027202 */ /* 0x001fe20000000f00 */
[----:B-1----:R-:W-:-:S04]  /*ad90*/  IMAD.MOV.U32 R3, RZ, RZ, R7 ;  /* 0x000000ffff037224 */ /* 0x002fc800078e0007 */
[----:B------:R-:W-:-:S05]  /*ada0*/  IMAD.WIDE.U32 R2, R9, 0x2, R2 ;  /* 0x0000000209027825 */ /* 0x000fca00078e0002 */
[----:B------:R2:W-:Y:S04]  /*adb0*/  LDGSTS.E.BYPASS.LTC128B.128 [R4+0x1400], desc[UR36][R2.64], !P3 ;  /* 0x0140000002047fae */ /* 0x0005e8000d901d64 */
[----:B------:R2:W-:Y:S04]  /*adc0*/  LDGSTS.E.BYPASS.LTC128B.128 [R4+0x3400], desc[UR36][R2.64+0x40], !P4 ;  /* 0x0340004002047fae */ /* 0x0005e8000e101d64 */
[----:B---34-:R2:W-:Y:S02]  /*add0*/  LDGSTS.E.BYPASS.LTC128B.128 [R4+0x5400], desc[UR36][R2.64+0x80], !P5 ;  /* 0x0540008002047fae */ /* 0x0185e4000e901d64 */
.L_x_10154:
[C---:B------:R-:W-:Y:S01]  /*ade0*/  ISETP.LT.OR P2, PT, R5.reuse, 0x61, P2 ;  /* 0x000000610500780c */ /* 0x040fe20001741670 */
[----:B--2---:R-:W-:Y:S01]  /*adf0*/  IMAD.MOV.U32 R2, RZ, RZ, R14 ;  /* 0x000000ffff027224 */ /* 0x004fe200078e000e */
        /* <DEDUP_REMOVED lines=12> */
.L_x_10082:
        /* <DEDUP_REMOVED lines=8> */
[----:B0-----:R-:W-:-:S05]  /*af40*/  IMAD.U32 R2, RZ, RZ, UR5 ;  /* 0x00000005ff027e24 */ /* 0x001fca000f8e00ff */
[----:B------:R-:W-:-:S13]  /*af50*/  ISETP.NE.AND P2, PT, R2, 0x3, PT ;  /* 0x000000030200780c */ /* 0x000fda0003f45270 */
[----:B------:R-:W-:Y:S05]  /*af60*/  @!P2 BRA `(.L_x_10083) ;  /* 0x000000000004a947 */ /* 0x000fea0003800000 */
[----:B------:R-:W-:Y:S01]  /*af70*/  BPT.TRAP 0x1 ;  /* 0x000000040000795c */ /* 0x000fe20000300000 */
.L_x_10083:
[----:B------:R-:W-:Y:S01]  /*af80*/  IADD3 R2, R21, 0x1, RZ ;  /* 0x0000000115027810 */ /* 0x000fe20007ffe0ff */
[----:B------:R0:W-:Y:S03]  /*af90*/  SYNCS.ARRIVE.TRANS64.A1T0 RZ, [R0+URZ+0x2d850], RZ ;  /* 0x02d850ff00ff79a7 */ /* 0x0001e6000810003f */
[----:B------:R-:W-:-:S04]  /*afa0*/  ISETP.NE.AND P0, PT, R2, 0x2, PT ;  /* 0x000000020200780c */ /* 0x000fc80003f05270 */
[----:B------:R-:W-:Y:S02]  /*afb0*/  SEL R3, RZ, 0x1, P0 ;  /* 0x00000001ff037807 */ /* 0x000fe40000000000 */
[----:B------:R-:W-:Y:S02]  /*afc0*/  SEL R2, R2, RZ, P0 ;  /* 0x000000ff02027207 */ /* 0x000fe40000000000 */
[----:B0-----:R-:W-:-:S07]  /*afd0*/  LOP3.LUT R0, R24, R3, RZ, 0x3c, !PT ;  /* 0x0000000318007212 */ /* 0x001fce00078e3cff */
.L_x_10049:
[----:B------:R-:W0:Y:S01]  /*afe0*/  S2R R4, SR_CgaCtaId ;  /* 0x0000000000047919 */ /* 0x000e220000008800 */
[----:B------:R-:W-:Y:S02]  /*aff0*/  MOV R3, 0x400 ;  /* 0x0000040000037802 */ /* 0x000fe40000000f00 */
[----:B------:R-:W-:Y:S02]  /*b000*/  SHF.L.U32 R6, R6, 0x1f, RZ ;  /* 0x0000001f06067819 */ /* 0x000fe400000006ff */
[----:B0-----:R-:W-:-:S04]  /*b010*/  LEA R7, R4, R3, 0x18 ;  /* 0x0000000304077211 */ /* 0x001fc800078ec0ff */
[----:B------:R-:W0:Y:S02]  /*b020*/  SYNCS.PHASECHK.TRANS64.TRYWAIT P0, [R7+URZ+0x2d820], R6 ;  /* 0x02d82006070075a7 */ /* 0x000e24000800017f */
[----:B0-----:R-:W-:Y:S05]  /*b030*/  @!P0 BRA `(.L_x_10084) ;  /* 0x0000002400288947 */ /* 0x001fea0003800000 */
.L_x_10155:
[----:B------:R-:W-:-:S03]  /*b040*/  UMOV UR4, 0xffffffff ;  /* 0xffffffff00047882 */ /* 0x000fc60000000000 */
[----:B------:R-:W-:Y:S05]  /*b050*/  BRA.DIV UR4, `(.L_x_10085) ;  /* 0x0000002604347947 */ /* 0x000fea000b800000 */
[----:B------:R-:W1:Y:S02]  /*b060*/  S2R R3, SR_TID.X ;  /* 0x0000000000037919 */ /* 0x000e640000002100 */
[----:B-1----:R-:W-:-:S04]  /*b070*/  SHF.R.U32.HI R3, RZ, 0x5, R3 ;  /* 0x00000005ff037819 */ /* 0x002fc80000011603 */
[----:B------:R-:W-:-:S05]  /*b080*/  LOP3.LUT R3, R3, 0x3, RZ, 0xc0, !PT ;  /* 0x0000000303037812 */ /* 0x000fca00078ec0ff */
[----:B------:R1:W2:Y:S02]  /*b090*/  SHFL.IDX PT, R14, R3, RZ, 0x1f ;  /* 0x00001fff030e7589 */ /* 0x0002a400000e0000 */
.L_x_10158:
[----:B--2---:R-:W-:-:S13]  /*b0a0*/  ISETP.NE.AND P0, PT, R14, RZ, PT ;  /* 0x000000ff0e00720c */ /* 0x004fda0003f05270 */
[----:B------:R-:W-:Y:S05]  /*b0b0*/  @P0 BRA `(.L_x_10017) ;  /* 0x0000000000880947 */ /* 0x000fea0003800000 */
[----:B------:R-:W-:-:S03]  /*b0c0*/  UMOV UR4, 0xffffffff ;  /* 0xffffffff00047882 */ /* 0x000fc60000000000 */
[----:B------:R-:W-:Y:S05]  /*b0d0*/  BRA.DIV UR4, `(.L_x_10086) ;  /* 0x0000002604487947 */ /* 0x000fea000b800000 */
[----:B------:R-:W-:-:S13]  /*b0e0*/  ELECT P6, URZ, PT ;  /* 0x00000000003f782f */ /* 0x000fda00038c0000 */
.L_x_10161:
[----:B------:R-:W-:Y:S05]  /*b0f0*/  @!P6 BRA `(.L_x_10017) ;  /* 0x000000000078e947 */ /* 0x000fea0003800000 */
[----:B------:R-:W-:-:S06]  /*b100*/  ULOP3.LUT UR4, UR38, 0x2, URZ, 0xfc, !UPT ;  /* 0x0000000226047892 */ /* 0x000fcc000f8efc3f */
[----:B-1----:R-:W-:-:S05]  /*b110*/  IMAD.U32 R3, RZ, RZ, UR4 ;  /* 0x00000004ff037e24 */ /* 0x002fca000f8e00ff */
[----:B------:R-:W-:-:S13]  /*b120*/  ISETP.NE.AND P0, PT, R3, 0x3, PT ;  /* 0x000000030300780c */ /* 0x000fda0003f05270 */
[----:B------:R-:W-:Y:S05]  /*b130*/  @!P0 BRA `(.L_x_10087) ;  /* 0x0000000000048947 */ /* 0x000fea0003800000 */
[----:B------:R-:W-:Y:S01]  /*b140*/  BPT.TRAP 0x1 ;  /* 0x000000040000795c */ /* 0x000fe20000300000 */
.L_x_10087:
[----:B------:R-:W-:Y:S01]  /*b150*/  IMAD R5, R2, 0x8, R7 ;  /* 0x0000000802057824 */ /* 0x000fe200078e0207 */
[----:B------:R-:W-:Y:S01]  /*b160*/  SHF.L.U32 R4, R0, 0x1f, RZ ;  /* 0x0000001f00047819 */ /* 0x000fe200000006ff */
[----:B------:R-:W-:-:S03]  /*b170*/  VIADD R2, R2, 0x1 ;  /* 0x0000000102027836 */ /* 0x000fc60000000000 */
[----:B------:R-:W1:Y:S02]  /*b180*/  SYNCS.PHASECHK.TRANS64.TRYWAIT P1, [R5+URZ+0x2d840], R4 ;  /* 0x02d84004050075a7 */ /* 0x000e64000802017f */
[----:B------:R-:W-:-:S04]  /*b190*/  ISETP.NE.AND P2, PT, R2, 0x2, PT ;  /* 0x000000020200780c */ /* 0x000fc80003f45270 */
[----:B------:R-:W-:Y:S01]  /*b1a0*/  SEL R3, RZ, 0x1, P2 ;  /* 0x00000001ff037807 */ /* 0x000fe20001000000 */
[----:B-1----:R-:W-:Y:S08]  /*b1b0*/  @!P1 BRA `(.L_x_10088) ;  /* 0x0000002400309947 */ /* 0x002ff00003800000 */
.L_x_10162:
[----:B------:R-:W-:Y:S02]  /*b1c0*/  SEL R2, R2, RZ, P2 ;  /* 0x000000ff02027207 */ /* 0x000fe40001000000 */
[----:B------:R-:W-:Y:S01]  /*b1d0*/  LOP3.LUT R0, R0, R3, RZ, 0x3c, !PT ;  /* 0x0000000300007212 */ /* 0x000fe200078e3cff */
[----:B------:R-:W-:Y:S06]  /*b1e0*/  @!P0 BRA `(.L_x_10089) ;  /* 0x0000000000048947 */ /* 0x000fec0003800000 */
[----:B------:R-:W-:Y:S01]  /*b1f0*/  BPT.TRAP 0x1 ;  /* 0x000000040000795c */ /* 0x000fe20000300000 */
.L_x_10089:
[----:B------:R-:W-:Y:S01]  /*b200*/  IMAD R3, R2, 0x8, R7 ;  /* 0x0000000802037824 */ /* 0x000fe200078e0207 */
[----:B------:R-:W-:-:S04]  /*b210*/  SHF.L.U32 R0, R0, 0x1f, RZ ;  /* 0x0000001f00007819 */ /* 0x000fc800000006ff */
[----:B------:R-:W2:Y:S02]  /*b220*/  SYNCS.PHASECHK.TRANS64.TRYWAIT P1, [R3+URZ+0x2d840], R0 ;  /* 0x02d84000030075a7 */ /* 0x000ea4000802017f */
[----:B--2---:R-:W-:Y:S05]  /*b230*/  @!P1 BRA `(.L_x_10090) ;  /* 0x0000002400249947 */ /* 0x004fea0003800000 */
.L_x_10163:
[----:B------:R-:W-:Y:S05]  /*b240*/  @!P0 BRA `(.L_x_10091) ;  /* 0x0000000000048947 */ /* 0x000fea0003800000 */
[----:B------:R-:W-:Y:S01]  /*b250*/  BPT.TRAP 0x1 ;  /* 0x000000040000795c */ /* 0x000fe20000300000 */
.L_x_10091:
[----:B------:R-:W3:Y:S02]  /*b260*/  SYNCS.PHASECHK.TRANS64.TRYWAIT P1, [R5+URZ+0x2d860], R4 ;  /* 0x02d86004050075a7 */ /* 0x000ee4000802017f */
[----:B---3--:R-:W-:Y:S05]  /*b270*/  @!P1 BRA `(.L_x_10092) ;  /* 0x0000002400289947 */ /* 0x008fea0003800000 */
.L_x_10164:
[----:B------:R-:W-:Y:S05]  /*b280*/  @!P0 BRA `(.L_x_10093) ;  /* 0x0000000000048947 */ /* 0x000fea0003800000 */
[----:B------:R-:W-:Y:S01]  /*b290*/  BPT.TRAP 0x1 ;  /* 0x000000040000795c */ /* 0x000fe20000300000 */
.L_x_10093:
[----:B----4-:R4:W0:Y:S02]  /*b2a0*/  SYNCS.PHASECHK.TRANS64.TRYWAIT P0, [R3+URZ+0x2d860], R0 ;  /* 0x02d86000030075a7 */ /* 0x010824000800017f */
[----:B0-----:R-:W-:Y:S05]  /*b2b0*/  @!P0 NANOSLEEP.SYNCS 0x989680 ;  /* 0x009896800000895d */ /* 0x001fea0003900000 */
[----:B------:R-:W0:Y:S02]  /*b2c0*/  @!P0 SYNCS.PHASECHK.TRANS64 P0, [R3+URZ+0x2d860], R0 ;  /* 0x02d86000030085a7 */ /* 0x000e24000800007f */
[----:B0-----:R-:W-:Y:S05]  /*b2d0*/  @!P0 BRA `(.L_x_10093) ;  /* 0xfffffffc00f08947 */ /* 0x001fea000383ffff */
.L_x_10017:
[----:B------:R-:W-:Y:S05]  /*b2e0*/  BSYNC B6 ;  /* 0x0000000000067941 */ /* 0x000fea0003800000 */
.L_x_10014:
[----:B------:R-:W-:Y:S05]  /*b2f0*/  EXIT ;  /* 0x000000000000794d */ /* 0x000fea0003800000 */
.L_x_10021:
[----:B0-----:R-:W-:-:S04]  /*b300*/  IMAD.U32 R3, RZ, RZ, UR42 ;  /* 0x0000002aff037e24 */ /* 0x001fc8000f8e00ff */
[----:B------:R0:W1:Y:S03]  /*b310*/  SYNCS.PHASECHK.TRANS64.TRYWAIT P0, [R3+URZ+0x2d800], R0 ;  /* 0x02d80000030075a7 */ /* 0x000066000800017f */
[----:B-1----:R-:W-:Y:S05]  /*b320*/  @!P0 NANOSLEEP.SYNCS 0x989680 ;  /* 0x009896800000895d */ /* 0x002fea0003900000 */
[----:B------:R-:W1:Y:S02]  /*b330*/  @!P0 SYNCS.PHASECHK.TRANS64 P0, [R3+URZ+0x2d800], R0 ;  /* 0x02d80000030085a7 */ /* 0x000e64000800007f */
[----:B-1----:R-:W-:Y:S05]  /*b340*/  @!P0 BRA `(.L_x_10021) ;  /* 0xfffffffc00ec8947 */ /* 0x002fea000383ffff */
[----:B------:R-:W-:Y:S05]  /*b350*/  BRA `(.L_x_10094) ;  /* 0xffffff5c009c7947 */ /* 0x000fea000383ffff */
.L_x_10025:
[----:B0-----:R-:W-:-:S04]  /*b360*/  MOV R3, UR42 ;  /* 0x0000002a00037c02 */ /* 0x001fc80008000f00 */
[----:B------:R0:W2:Y:S03]  /*b370*/  SYNCS.PHASECHK.TRANS64.TRYWAIT P1, [R3+URZ+0x2d830], R0 ;  /* 0x02d83000030075a7 */ /* 0x0000a6000802017f */
[----:B--2---:R-:W-:Y:S05]  /*b380*/  @!P1 NANOSLEEP.SYNCS 0x989680 ;  /* 0x009896800000995d */ /* 0x004fea0003900000 */
[----:B------:R-:W2:Y:S02]  /*b390*/  @!P1 SYNCS.PHASECHK.TRANS64 P1, [R3+URZ+0x2d830], R0 ;  /* 0x02d83000030095a7 */ /* 0x000ea4000802007f */
[----:B--2---:R-:W-:Y:S05]  /*b3a0*/  @!P1 BRA `(.L_x_10025) ;  /* 0xfffffffc00ec9947 */ /* 0x004fea000383ffff */
[----:B------:R-:W-:Y:S05]  /*b3b0*/  BRA `(.L_x_10024) ;  /* 0xffffff5c00b07947 */ /* 0x000fea000383ffff */
.L_x_10031:
[----:B--2---:R-:W-:-:S04]  /*b3c0*/  IMAD.U32 R11, RZ, RZ, UR10 ;  /* 0x0000000aff0b7e24 */ /* 0x004fc8000f8e00ff */
[----:B------:R2:W3:Y:S03]  /*b3d0*/  SYNCS.PHASECHK.TRANS64.TRYWAIT P1, [R11+URZ+0x2d830], R0 ;  /* 0x02d830000b0075a7 */ /* 0x0004e6000802017f */
[----:B---3--:R-:W-:Y:S05]  /*b3e0*/  @!P1 NANOSLEEP.SYNCS 0x989680 ;  /* 0x009896800000995d */ /* 0x008fea0003900000 */
[----:B------:R-:W3:Y:S02]  /*b3f0*/  @!P1 SYNCS.PHASECHK.TRANS64 P1, [R11+URZ+0x2d830], R0 ;  /* 0x02d830000b0095a7 */ /* 0x000ee4000802007f */
[----:B---3--:R-:W-:Y:S05]  /*b400*/  @!P1 BRA `(.L_x_10031) ;  /* 0xfffffffc00ec9947 */ /* 0x008fea000383ffff */
[----:B------:R-:W-:Y:S05]  /*b410*/  BRA `(.L_x_10028) ;  /* 0xffffff8400587947 */ /* 0x000fea000383ffff */
.L_x_10035:
[----:B-1----:R-:W-:-:S04]  /*b420*/  IMAD.U32 R11, RZ, RZ, UR10 ;  /* 0x0000000aff0b7e24 */ /* 0x002fc8000f8e00ff */
[----:B------:R1:W2:Y:S03]  /*b430*/  SYNCS.PHASECHK.TRANS64.TRYWAIT P1, [R11+URZ+0x2d850], R4 ;  /* 0x02d850040b0075a7 */ /* 0x0002a6000802017f */
[----:B--2---:R-:W-:Y:S05]  /*b440*/  @!P1 NANOSLEEP.SYNCS 0x989680 ;  /* 0x009896800000995d */ /* 0x004fea0003900000 */
[----:B------:R-:W2:Y:S02]  /*b450*/  @!P1 SYNCS.PHASECHK.TRANS64 P1, [R11+URZ+0x2d850], R4 ;  /* 0x02d850040b0095a7 */ /* 0x000ea4000802007f */
[----:B--2---:R-:W-:Y:S05]  /*b460*/  @!P1 BRA `(.L_x_10035) ;  /* 0xfffffffc00ec9947 */ /* 0x004fea000383ffff */
[----:B------:R-:W-:Y:S05]  /*b470*/  BRA `(.L_x_10032) ;  /* 0xffffff8800087947 */ /* 0x000fea000383ffff */
.L_x_10042:
[----:B--2---:R-:W-:-:S04]  /*b480*/  IMAD.U32 R3, RZ, RZ, UR6 ;  /* 0x00000006ff037e24 */ /* 0x004fc8000f8e00ff */
[----:B------:R2:W3:Y:S03]  /*b490*/  SYNCS.PHASECHK.TRANS64.TRYWAIT P1, [R3+URZ+0x2d850], R2 ;  /* 0x02d85002030075a7 */ /* 0x0004e6000802017f */
[----:B---3--:R-:W-:Y:S05]  /*b4a0*/  @!P1 NANOSLEEP.SYNCS 0x989680 ;  /* 0x009896800000995d */ /* 0x008fea0003900000 */
[----:B------:R-:W3:Y:S02]  /*b4b0*/  @!P1 SYNCS.PHASECHK.TRANS64 P1, [R3+URZ+0x2d850], R2 ;  /* 0x02d85002030095a7 */ /* 0x000ee4000802007f */
[----:B---3--:R-:W-:Y:S05]  /*b4c0*/  @!P1 BRA `(.L_x_10042) ;  /* 0xfffffffc00ec9947 */ /* 0x008fea000383ffff */
[----:B------:R-:W-:Y:S05]  /*b4d0*/  BRA `(.L_x_10041) ;  /* 0xffffffa400407947 */ /* 0x000fea000383ffff */
.L_x_10054:
[----:B------:R-:W-:Y:S01]  /*b4e0*/  IMAD.MOV.U32 R13, RZ, RZ, R18 ;  /* 0x000000ffff0d7224 */ /* 0x000fe200078e0012 */
[----:B------:R-:W-:Y:S01]  /*b4f0*/  MOV R11, 0x1f ;  /* 0x0000001f000b7802 */ /* 0x000fe20000000f00 */
[----:B------:R-:W-:Y:S02]  /*b500*/  IMAD.MOV.U32 R12, RZ, RZ, RZ ;  /* 0x000000ffff0c7224 */ /* 0x000fe400078e00ff */
[----:B------:R-:W-:-:S07]  /*b510*/  IMAD.MOV.U32 R15, RZ, RZ, -0x1 ;  /* 0xffffffffff0f7424 */ /* 0x000fce00078e00ff */
[----:B-----5:R-:W-:Y:S05]  /*b520*/  WARPSYNC.COLLECTIVE R15, `(.L_x_10095) ;  /* 0x000000000f087348 */ /* 0x020fea0003c00000 */
[----:B------:R0:W1:Y:S02]  /*b530*/  SHFL.IDX P6, R14, R13, R12, R11 ;  /* 0x0000000c0d0e7389 */ /* 0x00006400000c000b */
[----:B01---5:R-:W-:Y:S01]  /*b540*/  ENDCOLLECTIVE ;  /* 0x000000000000791b */ /* 0x023fe20003800000 */
.L_x_10095:
[----:B------:R-:W-:Y:S05]  /*b550*/  BRA `(.L_x_10096) ;  /* 0xffffffd0002c7947 */ /* 0x000fea000383ffff */
.L_x_10056:
[----:B0-----:R-:W-:-:S04]  /*b560*/  IMAD.U32 R2, RZ, RZ, UR45 ;  /* 0x0000002dff027e24 */ /* 0x001fc8000f8e00ff */
[----:B------:R0:W1:Y:S03]  /*b570*/  SYNCS.PHASECHK.TRANS64.TRYWAIT P0, [R2+URZ+0x2d840], R9 ;  /* 0x02d84009020075a7 */ /* 0x000066000800017f */
[----:B-1----:R-:W-:Y:S05]  /*b580*/  @!P0 NANOSLEEP.SYNCS 0x989680 ;  /* 0x009896800000895d */ /* 0x002fea0003900000 */
[----:B------:R-:W1:Y:S02]  /*b590*/  @!P0 SYNCS.PHASECHK.TRANS64 P0, [R2+URZ+0x2d840], R9 ;  /* 0x02d84009020085a7 */ /* 0x000e64000800007f */
[----:B-1----:R-:W-:Y:S05]  /*b5a0*/  @!P0 BRA `(.L_x_10056) ;  /* 0xfffffffc00ec8947 */ /* 0x002fea000383ffff */
[----:B------:R-:W-:Y:S05]  /*b5b0*/  BRA `(.L_x_10097) ;  /* 0xffffffd000ac7947 */ /* 0x000fea000383ffff */
.L_x_10057:
        /* <DEDUP_REMOVED lines=8> */
.L_x_10099:
[----:B------:R-:W-:Y:S05]  /*b640*/  BSYNC B0 ;  /* 0x0000000000007941 */ /* 0x000fea0003800000 */
.L_x_10098:
[----:B------:R-:W-:Y:S01]  /*b650*/  IMAD.MOV.U32 R13, RZ, RZ, R0 ;  /* 0x000000ffff0d7224 */ /* 0x000fe200078e0000 */
[----:B------:R-:W0:Y:S01]  /*b660*/  S2R R10, SR_TID.X ;  /* 0x00000000000a7919 */ /* 0x000e220000002100 */
[----:B------:R-:W-:Y:S01]  /*b670*/  IMAD.MOV.U32 R12, RZ, RZ, RZ ;  /* 0x000000ffff0c7224 */ /* 0x000fe200078e00ff */
[----:B------:R-:W-:Y:S01]  /*b680*/  @P0 LEA R21, R28, UR45, 0x1 ;  /* 0x0000002d1c150c11 */ /* 0x000fe2000f8e08ff */
[----:B------:R-:W-:Y:S02]  /*b690*/  IMAD.MOV.U32 R11, RZ, RZ, 0x1c1f ;  /* 0x00001c1fff0b7424 */ /* 0x000fe400078e00ff */
[----:B------:R-:W-:Y:S02]  /*b6a0*/  IMAD.MOV.U32 R15, RZ, RZ, -0x1 ;  /* 0xffffffffff0f7424 */ /* 0x000fe400078e00ff */
[----:B------:R-:W-:-:S07]  /*b6b0*/  IMAD.MOV.U32 R6, RZ, RZ, R14 ;  /* 0x000000ffff067224 */ /* 0x000fce00078e000e */
[----:B0-----:R-:W-:Y:S05]  /*b6c0*/  WARPSYNC.COLLECTIVE R15, `(.L_x_10100) ;  /* 0x000000000f087348 */ /* 0x001fea0003c00000 */
[----:B------:R1:W2:Y:S02]  /*b6d0*/  SHFL.IDX P6, R14, R13, R12, R11 ;  /* 0x0000000c0d0e7389 */ /* 0x0002a400000c000b */
[----:B012---:R-:W-:Y:S01]  /*b6e0*/  ENDCOLLECTIVE ;  /* 0x000000000000791b */ /* 0x007fe20003800000 */
.L_x_10100:
[----:B------:R-:W-:Y:S02]  /*b6f0*/  IMAD.MOV.U32 R7, RZ, RZ, R6 ;  /* 0x000000ffff077224 */ /* 0x000fe400078e0006 */
[----:B------:R-:W-:Y:S02]  /*b700*/  IMAD.MOV.U32 R13, RZ, RZ, R9 ;  /* 0x000000ffff0d7224 */ /* 0x000fe400078e0009 */
[----:B------:R-:W-:Y:S01]  /*b710*/  IMAD.MOV.U32 R12, RZ, RZ, 0x1 ;  /* 0x00000001ff0c7424 */ /* 0x000fe200078e00ff */
[----:B------:R-:W-:Y:S01]  /*b720*/  SHF.L.U32 R10, R10, 0x3, RZ ;  /* 0x000000030a0a7819 */ /* 0x000fe200000006ff */
[----:B------:R-:W-:-:S07]  /*b730*/  IMAD.MOV.U32 R6, RZ, RZ, R14 ;  /* 0x000000ffff067224 */ /* 0x000fce00078e000e */
[----:B------:R-:W-:Y:S05]  /*b740*/  WARPSYNC.COLLECTIVE R15, `(.L_x_10101) ;  /* 0x000000000f087348 */ /* 0x000fea0003c00000 */
[----:B------:R0:W1:Y:S02]  /*b750*/  SHFL.IDX P6, R14, R13, R12, R11 ;  /* 0x0000000c0d0e7389 */ /* 0x00006400000c000b */
[----:B01----:R-:W-:Y:S01]  /*b760*/  ENDCOLLECTIVE ;  /* 0x000000000000791b */ /* 0x003fe20003800000 */
.L_x_10101:
[----:B------:R-:W-:-:S05]  /*b770*/  LOP3.LUT R10, R10, 0x18, RZ, 0xc0, !PT ;  /* 0x000000180a0a7812 */ /* 0x000fca00078ec0ff */
[----:B------:R-:W-:-:S05]  /*b780*/  @P0 IMAD.WIDE.U32 R6, R10, 0x2, R6 ;  /* 0x000000020a060825 */ /* 0x000fca00078e0006 */
[----:B------:R-:W-:Y:S01]  /*b790*/  @!PT LDS RZ, [RZ] ;  /* 0x00000000fffff984 */ /* 0x000fe20000000800 */
[----:B------:R-:W-:Y:S01]  /*b7a0*/  @!PT LDS RZ, [RZ] ;  /* 0x00000000fffff984 */ /* 0x000fe20000000800 */
[----:B------:R-:W-:Y:S01]  /*b7b0*/  @!PT LDS RZ, [RZ] ;  /* 0x00000000fffff984 */ /* 0x000fe20000000800 */
[----:B------:R0:W-:Y:S01]  /*b7c0*/  @P0 LDGSTS.E.BYPASS.LTC128B.128 [R21+0x15400], desc[UR36][R6.64], !P4 ;  /* 0x1540000006150fae */ /* 0x0001e2000e101d64 */
[----:B------:R-:W-:-:S03]  /*b7d0*/  MOV R13, R0 ;  /* 0x00000000000d7202 */ /* 0x000fc60000000f00 */
[----:B------:R0:W-:Y:S04]  /*b7e0*/  @P0 LDGSTS.E.BYPASS.LTC128B.128 [R21+0x17400], desc[UR36][R6.64+0x40], !P3 ;  /* 0x1740004006150fae */ /* 0x0001e8000d901d64 */
[----:B------:R0:W-:Y:S01]  /*b7f0*/  @P0 LDGSTS.E.BYPASS.LTC128B.128 [R21+0x19400], desc[UR36][R6.64+0x80], !P2 ;  /* 0x1940008006150fae */ /* 0x0001e2000d101d64 */
[----:B------:R-:W-:Y:S01]  /*b800*/  ISETP.GE.AND P0, PT, R8, 0x21, PT ;  /* 0x000000210800780c */ /* 0x000fe20003f06270 */
[----:B------:R-:W-:-:S12]  /*b810*/  IMAD.MOV.U32 R4, RZ, RZ, R14 ;  /* 0x000000ffff047224 */ /* 0x000fd800078e000e */
[----:B0-----:R-:W-:Y:S05]  /*b820*/  WARPSYNC.COLLECTIVE R15, `(.L_x_10102) ;  /* 0x000000000f087348 */ /* 0x001fea0003c00000 */
[----:B------:R1:W2:Y:S02]  /*b830*/  SHFL.IDX P6, R14, R13, R12, R11 ;  /* 0x0000000c0d0e7389 */ /* 0x0002a400000c000b */
[----:B012---:R-:W-:Y:S01]  /*b840*/  ENDCOLLECTIVE ;  /* 0x000000000000791b */ /* 0x007fe20003800000 */
.L_x_10102:
[----:B------:R-:W-:Y:S01]  /*b850*/  @P0 LEA R27, R28, UR45, 0x1 ;  /* 0x0000002d1c1b0c11 */ /* 0x000fe2000f8e08ff */
[----:B------:R-:W-:Y:S02]  /*b860*/  IMAD.MOV.U32 R13, RZ, RZ, R9 ;  /* 0x000000ffff0d7224 */ /* 0x000fe400078e0009 */
[----:B------:R-:W-:Y:S02]  /*b870*/  IMAD.MOV.U32 R12, RZ, RZ, 0x2 ;  /* 0x00000002ff0c7424 */ /* 0x000fe400078e00ff */
[----:B------:R-:W-:-:S07]  /*b880*/  IMAD.MOV.U32 R5, RZ, RZ, R14 ;  /* 0x000000ffff057224 */ /* 0x000fce00078e000e */
[----:B------:R-:W-:Y:S05]  /*b890*/  WARPSYNC.COLLECTIVE R15, `(.L_x_10103) ;  /* 0x000000000f087348 */ /* 0x000fea0003c00000 */
[----:B------:R0:W1:Y:S02]  /*b8a0*/  SHFL.IDX P6, R14, R13, R12, R11 ;  /* 0x0000000c0d0e7389 */ /* 0x00006400000c000b */
[----:B01----:R-:W-:Y:S01]  /*b8b0*/  ENDCOLLECTIVE ;  /* 0x000000000000791b */ /* 0x003fe20003800000 */
.L_x_10103:
[----:B------:R-:W-:-:S04]  /*b8c0*/  LOP3.LUT R5, R5, R4, RZ, 0x3c, !PT ;  /* 0x0000000405057212 */ /* 0x000fc800078e3cff */
[----:B------:R-:W-:-:S04]  /*b8d0*/  LOP3.LUT R4, R5, R4, RZ, 0x3c, !PT ;  /* 0x0000000405047212 */ /* 0x000fc800078e3cff */
[----:B------:R-:W-:Y:S01]  /*b8e0*/  LOP3.LUT R5, R5, R4, RZ, 0x3c, !PT ;  /* 0x0000000405057212 */ /* 0x000fe200078e3cff */
[----:B------:R-:W-:Y:S02]  /*b8f0*/  IMAD.MOV.U32 R13, RZ, RZ, R0 ;  /* 0x000000ffff0d7224 */ /* 0x000fe400078e0000 */
[----:B------:R-:W-:-:S05]  /*b900*/  @P0 IMAD.WIDE.U32 R4, R10, 0x2, R4 ;  /* 0x000000020a040825 */ /* 0x000fca00078e0004 */
[----:B------:R-:W-:Y:S01]  /*b910*/  @!PT LDS RZ, [RZ] ;  /* 0x00000000fffff984 */ /* 0x000fe20000000800 */
[----:B------:R-:W-:Y:S01]  /*b920*/  @!PT LDS RZ, [RZ] ;  /* 0x00000000fffff984 */ /* 0x000fe20000000800 */
[----:B------:R-:W-:Y:S01]  /*b930*/  @!PT LDS RZ, [RZ] ;  /* 0x00000000fffff984 */ /* 0x000fe20000000800 */
[----:B------:R0:W-:Y:S01]  /*b940*/  @P0 LDGSTS.E.BYPASS.LTC128B.128 [R27+0x15c00], desc[UR36][R4.64], !P4 ;  /* 0x15c00000041b0fae */ /* 0x0001e2000e101d64 */
[----:B------:R-:W-:-:S03]  /*b950*/  IMAD.MOV.U32 R2, RZ, RZ, R14 ;  /* 0x000000ffff027224 */ /* 0x000fc600078e000e */
[----:B------:R0:W-:Y:S04]  /*b960*/  @P0 LDGSTS.E.BYPASS.LTC128B.128 [R27+0x17c00], desc[UR36][R4.64+0x40], !P3 ;  /* 0x17c00040041b0fae */ /* 0x0001e8000d901d64 */
[----:B0-----:R-:W-:Y:S05]  /*b970*/  WARPSYNC.COLLECTIVE R15, `(.L_x_10104) ;  /* 0x000000000f087348 */ /* 0x001fea0003c00000 */
[----:B------:R1:W2:Y:S02]  /*b980*/  SHFL.IDX P6, R14, R13, R12, R11 ;  /* 0x0000000c0d0e7389 */ /* 0x0002a400000c000b */
[----:B012---:R-:W-:Y:S01]  /*b990*/  ENDCOLLECTIVE ;  /* 0x000000000000791b */ /* 0x007fe20003800000 */
.L_x_10104:
[----:B------:R-:W-:Y:S01]  /*b9a0*/  @!PT LDS RZ, [RZ] ;  /* 0x00000000fffff984 */ /* 0x000fe20000000800 */
[----:B------:R-:W-:Y:S01]  /*b9b0*/  @!PT LDS RZ, [RZ] ;  /* 0x00000000fffff984 */ /* 0x000fe20000000800 */
[----:B------:R-:W-:Y:S01]  /*b9c0*/  @!PT LDS RZ, [RZ] ;  /* 0x00000000fffff984 */ /* 0x000fe20000000800 */
[----:B------:R0:W-:Y:S01]  /*b9d0*/  @P0 LDGSTS.E.BYPASS.LTC128B.128 [R27+0x19c00], desc[UR36][R4.64+0x80], !P2 ;  /* 0x19c00080041b0fae */ /* 0x0001e2000d101d64 */
[----:B------:R-:W-:Y:S01]  /*b9e0*/  ISETP.GE.AND P0, PT, R8, 0x41, PT ;  /* 0x000000410800780c */ /* 0x000fe20003f06270 */
[----:B------:R-:W-:Y:S02]  /*b9f0*/  IMAD.MOV.U32 R13, RZ, RZ, R9 ;  /* 0x000000ffff0d7224 */ /* 0x000fe400078e0009 */
[----:B------:R-:W-:-:S10]  /*ba00*/  IMAD.MOV.U32 R12, RZ, RZ, 0x3 ;  /* 0x00000003ff0c7424 */ /* 0x000fd400078e00ff */
[----:B------:R-:W-:Y:S02]  /*ba10*/  @P0 LEA R7, R28, UR45, 0x1 ;  /* 0x0000002d1c070c11 */ /* 0x000fe4000f8e08ff */
[----:B0-----:R-:W-:-:S07]  /*ba20*/  MOV R3, R14 ;  /* 0x0000000e00037202 */ /* 0x001fce0000000f00 */
[----:B------:R-:W-:Y:S05]  /*ba30*/  WARPSYNC.COLLECTIVE R15, `(.L_x_10105) ;  /* 0x000000000f087348 */ /* 0x000fea0003c00000 */
[----:B------:R0:W1:Y:S02]  /*ba40*/  SHFL.IDX P6, R14, R13, R12, R11 ;  /* 0x0000000c0d0e7389 */ /* 0x00006400000c000b */
[----:B01----:R-:W-:Y:S01]  /*ba50*/  ENDCOLLECTIVE ;  /* 0x000000000000791b */ /* 0x003fe20003800000 */
.L_x_10105:
        /* <DEDUP_REMOVED lines=11> */
[----:B------:R0:W-:Y:S02]  /*bb10*/  @P0 LDGSTS.E.BYPASS.LTC128B.128 [R7+0x1a400], desc[UR36][R2.64+0x80], !P2 ;  /* 0x1a40008002070fae */ /* 0x0001e4000d101d64 */
[----:B0-----:R-:W-:Y:S05]  /*bb20*/  WARPSYNC.COLLECTIVE R15, `(.L_x_10106) ;  /* 0x000000000f087348 */ /* 0x001fea0003c00000 */
[----:B------:R1:W2:Y:S02]  /*bb30*/  SHFL.IDX P6, R14, R13, R12, R11 ;  /* 0x0000000c0d0e7389 */ /* 0x0002a400000c000b */
[----:B012---:R-:W-:Y:S01]  /*bb40*/  ENDCOLLECTIVE ;  /* 0x000000000000791b */ /* 0x007fe20003800000 */
.L_x_10106:
[----:B------:R-:W-:Y:S05]  /*bb50*/  BRA `(.L_x_10107) ;  /* 0xffffffd000707947 */ /* 0x000fea000383ffff */
.L_x_10060:
[----:B------:R-:W-:Y:S01]  /*bb60*/  IMAD.MOV.U32 R13, RZ, RZ, R9 ;  /* 0x000000ffff0d7224 */ /* 0x000fe200078e0009 */
[----:B------:R-:W-:Y:S01]  /*bb70*/  MOV R12, RZ ;  /* 0x000000ff000c7202 */ /* 0x000fe20000000f00 */
[----:B------:R-:W-:Y:S02]  /*bb80*/  IMAD.MOV.U32 R11, RZ, RZ, 0x1c1f ;  /* 0x00001c1fff0b7424 */ /* 0x000fe400078e00ff */
[----:B------:R-:W-:Y:S02]  /*bb90*/  IMAD.MOV.U32 R15, RZ, RZ, -0x1 ;  /* 0xffffffffff0f7424 */ /* 0x000fe400078e00ff */
[----:B------:R-:W-:Y:S02]  /*bba0*/  IMAD R0, R25, 0xc0, R22 ;  /* 0x000000c019007824 */ /* 0x000fe400078e0216 */
[----:B------:R-:W-:-:S07]  /*bbb0*/  IMAD.MOV.U32 R24, RZ, RZ, 0x1 ;  /* 0x00000001ff187424 */ /* 0x000fce00078e00ff */
[----:B------:R-:W-:Y:S05]  /*bbc0*/  WARPSYNC.COLLECTIVE R15, `(.L_x_10108) ;  /* 0x000000000f087348 */ /* 0x000fea0003c00000 */
[----:B------:R0:W1:Y:S02]  /*bbd0*/  SHFL.IDX P6, R14, R13, R12, R11 ;  /* 0x0000000c0d0e7389 */ /* 0x00006400000c000b */
[----:B01----:R-:W-:Y:S01]  /*bbe0*/  ENDCOLLECTIVE ;  /* 0x000000000000791b */ /* 0x003fe20003800000 */
.L_x_10108:
[----:B------:R-:W-:Y:S02]  /*bbf0*/  VIADD R5, R0, 0x20 ;  /* 0x0000002000057836 */ /* 0x000fe40000000000 */
[----:B------:R-:W-:Y:S02]  /*bc00*/  IMAD.MOV.U32 R13, RZ, RZ, R7 ;  /* 0x000000ffff0d7224 */ /* 0x000fe400078e0007 */
[----:B------:R-:W-:-:S07]  /*bc10*/  IMAD.MOV.U32 R2, RZ, RZ, R14 ;  /* 0x000000ffff027224 */ /* 0x000fce00078e000e */
[----:B------:R-:W-:Y:S05]  /*bc20*/  WARPSYNC.COLLECTIVE R15, `(.L_x_10109) ;  /* 0x000000000f087348 */ /* 0x000fea0003c00000 */
[----:B------:R0:W1:Y:S02]  /*bc30*/  SHFL.IDX P6, R14, R13, R12, R11 ;  /* 0x0000000c0d0e7389 */ /* 0x00006400000c000b */
[----:B01----:R-:W-:Y:S01]  /*bc40*/  ENDCOLLECTIVE ;  /* 0x000000000000791b */ /* 0x003fe20003800000 */
.L_x_10109:
[----:B------:R-:W-:Y:S01]  /*bc50*/  ULDC UR4, c[0x0][0x288] ;  /* 0x0000a20000047ab9 */ /* 0x000fe20000000800 */
[----:B------:R-:W-:Y:S02]  /*bc60*/  IMAD.MOV.U32 R3, RZ, RZ, R2 ;  /* 0x000000ffff037224 */ /* 0x000fe400078e0002 */
[----:B------:R-:W-:-:S05]  /*bc70*/  IMAD R6, R20, UR4, RZ ;  /* 0x0000000414067c24 */ /* 0x000fca000f8e02ff */
[----:B------:R-:W-:Y:S01]  /*bc80*/  ISETP.GE.AND P2, PT, R0, R6, PT ;  /* 0x000000060000720c */ /* 0x000fe20003f46270 */
[----:B------:R-:W-:Y:S02]  /*bc90*/  IMAD.MOV.U32 R13, RZ, RZ, R9 ;  /* 0x000000ffff0d7224 */ /* 0x000fe400078e0009 */
[----:B------:R-:W-:-:S10]  /*bca0*/  IMAD.MOV.U32 R12, RZ, RZ, 0x1 ;  /* 0x00000001ff0c7424 */ /* 0x000fd400078e00ff */
[----:B------:R-:W-:Y:S02]  /*bcb0*/  @!P2 LEA R21, R28, UR45, 0x1 ;  /* 0x0000002d1c15ac11 */ /* 0x000fe4000f8e08ff */
[----:B------:R-:W-:-:S07]  /*bcc0*/  MOV R2, R14 ;  /* 0x0000000e00027202 */ /* 0x000fce0000000f00 */
[----:B------:R-:W-:Y:S05]  /*bcd0*/  WARPSYNC.COLLECTIVE R15, `(.L_x_10110) ;  /* 0x000000000f087348 */ /* 0x000fea0003c00000 */
[----:B------:R0:W1:Y:S02]  /*bce0*/  SHFL.IDX P6, R14, R13, R12, R11 ;  /* 0x0000000c0d0e7389 */ /* 0x00006400000c000b */
[----:B01----:R-:W-:Y:S01]  /*bcf0*/  ENDCOLLECTIVE ;  /* 0x000000000000791b */ /* 0x003fe20003800000 */
.L_x_10110:
        /* <DEDUP_REMOVED lines=13> */
.L_x_10111:
        /* <DEDUP_REMOVED lines=8> */
.L_x_10112:
        /* <DEDUP_REMOVED lines=13> */
.L_x_10113:
[----:B------:R-:W-:Y:S01]  /*bf20*/  @!P2 LEA R21, R28, UR45, 0x1 ;  /* 0x0000002d1c15ac11 */ /* 0x000fe2000f8e08ff */
[----:B------:R-:W-:Y:S02]  /*bf30*/  IMAD.MOV.U32 R13, RZ, RZ, R9 ;  /* 0x000000ffff0d7224 */ /* 0x000fe400078e0009 */
[----:B------:R-:W-:Y:S01]  /*bf40*/  IMAD.MOV.U32 R12, RZ, RZ, 0x3 ;  /* 0x00000003ff0c7424 */ /* 0x000fe200078e00ff */
[----:B------:R-:W-:-:S07]  /*bf50*/  MOV R2, R14 ;  /* 0x0000000e00027202 */ /* 0x000fce0000000f00 */
[----:B------:R-:W-:Y:S05]  /*bf60*/  WARPSYNC.COLLECTIVE R15, `(.L_x_10114) ;  /* 0x000000000f087348 */ /* 0x000fea0003c00000 */
[----:B------:R0:W1:Y:S02]  /*bf70*/  SHFL.IDX P6, R14, R13, R12, R11 ;  /* 0x0000000c0d0e7389 */ /* 0x00006400000c000b */
[----:B01----:R-:W-:Y:S01]  /*bf80*/  ENDCOLLECTIVE ;  /* 0x000000000000791b */ /* 0x003fe20003800000 */
.L_x_10114:
        /* <DEDUP_REMOVED lines=12> */
.L_x_10115:
[----:B------:R-:W-:-:S04]  /*c050*/  IADD3 R3, R0, 0x60, RZ ;  /* 0x0000006000037810 */ /* 0x000fc80007ffe0ff */
[----:B------:R-:W-:Y:S01]  /*c060*/  ISETP.GE.AND P2, PT, R3, R6, PT ;  /* 0x000000060300720c */ /* 0x000fe20003f46270 */
[----:B------:R-:W-:Y:S02]  /*c070*/  VIADD R3, R0, 0x80 ;  /* 0x0000008000037836 */ /* 0x000fe40000000000 */
[----:B------:R-:W-:Y:S02]  /*c080*/  IMAD.MOV.U32 R13, RZ, RZ, R8 ;  /* 0x000000ffff0d7224 */ /* 0x000fe400078e0008 */
[----:B------:R-:W-:-:S08]  /*c090*/  IMAD.MOV.U32 R12, RZ, RZ, RZ ;  /* 0x000000ffff0c7224 */ /* 0x000fd000078e00ff */
[----:B------:R-:W-:Y:S01]  /*c0a0*/  @!P2 LEA R25, R28, UR45, 0x1 ;  /* 0x0000002d1c19ac11 */ /* 0x000fe2000f8e08ff */
[----:B------:R-:W-:-:S07]  /*c0b0*/  IMAD.MOV.U32 R4, RZ, RZ, R14 ;  /* 0x000000ffff047224 */ /* 0x000fce00078e000e */
[----:B------:R-:W-:Y:S05]  /*c0c0*/  WARPSYNC.COLLECTIVE R15, `(.L_x_10116) ;  /* 0x000000000f087348 */ /* 0x000fea0003c00000 */
[----:B------:R0:W1:Y:S02]  /*c0d0*/  SHFL.IDX P6, R14, R13, R12, R11 ;  /* 0x0000000c0d0e7389 */ /* 0x00006400000c000b */
[----:B01----:R-:W-:Y:S01]  /*c0e0*/  ENDCOLLECTIVE ;  /* 0x000000000000791b */ /* 0x003fe20003800000 */
.L_x_10116:
        /* <DEDUP_REMOVED lines=13> */
.L_x_10117:
[----:B------:R-:W-:Y:S01]  /*c1c0*/  @!P2 LEA R7, R28, UR45, 0x1 ;  /* 0x0000002d1c07ac11 */ /* 0x000fe2000f8e08ff */
[----:B------:R-:W-:Y:S02]  /*c1d0*/  IMAD.MOV.U32 R13, RZ, RZ, R8 ;  /* 0x000000ffff0d7224 */ /* 0x000fe400078e0008 */
[----:B------:R-:W-:Y:S01]  /*c1e0*/  IMAD.MOV.U32 R12, RZ, RZ, 0x1 ;  /* 0x00000001ff0c7424 */ /* 0x000fe200078e00ff */
[----:B------:R-:W-:-:S07]  /*c1f0*/  MOV R2, R14 ;  /* 0x0000000e00027202 */ /* 0x000fce0000000f00 */
[----:B------:R-:W-:Y:S05]  /*c200*/  WARPSYNC.COLLECTIVE R15, `(.L_x_10118) ;  /* 0x000000000f087348 */ /* 0x000fea0003c00000 */
[----:B------:R0:W1:Y:S02]  /*c210*/  SHFL.IDX P6, R14, R13, R12, R11 ;  /* 0x0000000c0d0e7389 */ /* 0x00006400000c000b */
[----:B01----:R-:W-:Y:S01]  /*c220*/  ENDCOLLECTIVE ;  /* 0x000000000000791b */ /* 0x003fe20003800000 */
.L_x_10118:
        /* <DEDUP_REMOVED lines=12> */
.L_x_10119:
[----:B------:R-:W-:Y:S05]  /*c2f0*/  BRA `(.L_x_10120) ;  /* 0xffffffd400587947 */ /* 0x000fea000383ffff */
.L_x_10063:
[----:B0-----:R-:W-:-:S04]  /*c300*/  MOV R3, UR45 ;  /* 0x0000002d00037c02 */ /* 0x001fc80008000f00 */
[----:B------:R0:W1:Y:S03]  /*c310*/  SYNCS.PHASECHK.TRANS64.TRYWAIT P0, [R3+URZ+0x2d820], R0 ;  /* 0x02d82000030075a7 */ /* 0x000066000800017f */
[----:B-1----:R-:W-:Y:S05]  /*c320*/  @!P0 NANOSLEEP.SYNCS 0x989680 ;  /* 0x009896800000895d */ /* 0x002fea0003900000 */
[----:B------:R-:W1:Y:S02]  /*c330*/  @!P0 SYNCS.PHASECHK.TRANS64 P0, [R3+URZ+0x2d820], R0 ;  /* 0x02d82000030085a7 */ /* 0x000e64000800007f */
[----:B-1----:R-:W-:Y:S05]  /*c340*/  @!P0 BRA `(.L_x_10063) ;  /* 0xfffffffc00ec8947 */ /* 0x002fea000383ffff */
[----:B------:R-:W-:Y:S05]  /*c350*/  BRA `(.L_x_10121) ;  /* 0xffffffd400a07947 */ /* 0x000fea000383ffff */
.L_x_10067:
[----:B0-----:R0:W1:Y:S02]  /*c360*/  SYNCS.PHASECHK.TRANS64.TRYWAIT P0, [R7+URZ+0x2d840], R2 ;  /* 0x02d84002070075a7 */ /* 0x001064000800017f */
[----:B-1----:R-:W-:Y:S05]  /*c370*/  @!P0 NANOSLEEP.SYNCS 0x989680 ;  /* 0x009896800000895d */ /* 0x002fea0003900000 */
[----:B------:R-:W1:Y:S02]  /*c380*/  @!P0 SYNCS.PHASECHK.TRANS64 P0, [R7+URZ+0x2d840], R2 ;  /* 0x02d84002070085a7 */ /* 0x000e64000800007f */
[----:B-1----:R-:W-:Y:S05]  /*c390*/  @!P0 BRA `(.L_x_10067) ;  /* 0xfffffffc00f08947 */ /* 0x002fea000383ffff */
[----:B------:R-:W-:Y:S05]  /*c3a0*/  BRA `(.L_x_10122) ;  /* 0xffffffd800a87947 */ /* 0x000fea000383ffff */
.L_x_10068:
        /* <DEDUP_REMOVED lines=8> */
.L_x_10124:
[----:B------:R-:W-:Y:S05]  /*c430*/  BSYNC B1 ;  /* 0x0000000000017941 */ /* 0x000fea0003800000 */
.L_x_10123:
[----:B------:R-:W0:Y:S01]  /*c440*/  S2R R27, SR_TID.X ;  /* 0x00000000001b7919 */ /* 0x000e220000002100 */
[----:B------:R-:W-:Y:S01]  /*c450*/  MOV R13, R8 ;  /* 0x00000008000d7202 */ /* 0x000fe20000000f00 */
[----:B------:R-:W-:Y:S01]  /*c460*/  IMAD.MOV.U32 R12, RZ, RZ, RZ ;  /* 0x000000ffff0c7224 */ /* 0x000fe200078e00ff */
[----:B------:R-:W-:Y:S01]  /*c470*/  LOP3.LUT R16, R16, 0xffffffdf, RZ, 0xc0, !PT ;  /* 0xffffffdf10107812 */ /* 0x000fe200078ec0ff */
[----:B------:R-:W-:Y:S01]  /*c480*/  IMAD.MOV.U32 R11, RZ, RZ, 0x1c1f ;  /* 0x00001c1fff0b7424 */ /* 0x000fe200078e00ff */
[----:B------:R-:W-:Y:S01]  /*c490*/  LEA R9, R9, UR45, 0x1 ;  /* 0x0000002d09097c11 */ /* 0x000fe2000f8e08ff */
[----:B------:R-:W-:Y:S01]  /*c4a0*/  IMAD.MOV.U32 R15, RZ, RZ, -0x1 ;  /* 0xffffffffff0f7424 */ /* 0x000fe200078e00ff */
[----:B------:R-:W-:Y:S01]  /*c4b0*/  @P1 LOP3.LUT R16, R16, 0x20, RZ, 0xfc, !PT ;  /* 0x0000002010101812 */ /* 0x000fe200078efcff */
[----:B------:R-:W-:-:S07]  /*c4c0*/  IMAD.MOV.U32 R3, RZ, RZ, R14 ;  /* 0x000000ffff037224 */ /* 0x000fce00078e000e */
[----:B0-----:R-:W-:Y:S05]  /*c4d0*/  WARPSYNC.COLLECTIVE R15, `(.L_x_10125) ;  /* 0x000000000f087348 */ /* 0x001fea0003c00000 */
[----:B------:R1:W2:Y:S02]  /*c4e0*/  SHFL.IDX P6, R14, R13, R12, R11 ;  /* 0x0000000c0d0e7389 */ /* 0x0002a400000c000b */
[----:B012---:R-:W-:Y:S01]  /*c4f0*/  ENDCOLLECTIVE ;  /* 0x000000000000791b */ /* 0x007fe20003800000 */
.L_x_10125:
[----:B------:R-:W-:Y:S01]  /*c500*/  LOP3.LUT P1, RZ, R16, 0x4, RZ, 0xc0, !PT ;  /* 0x0000000410ff7812 */ /* 0x000fe2000782c0ff */
[----:B------:R-:W-:Y:S02]  /*c510*/  IMAD.MOV.U32 R13, RZ, RZ, R19 ;  /* 0x000000ffff0d7224 */ /* 0x000fe400078e0013 */
[----:B------:R-:W-:Y:S02]  /*c520*/  IMAD.MOV.U32 R12, RZ, RZ, 0x1 ;  /* 0x00000001ff0c7424 */ /* 0x000fe400078e00ff */
[----:B------:R-:W-:Y:S02]  /*c530*/  IMAD.SHL.U32 R27, R27, 0x8, RZ ;  /* 0x000000081b1b7824 */ /* 0x000fe400078e00ff */
[----:B------:R-:W-:-:S07]  /*c540*/  IMAD.MOV.U32 R2, RZ, RZ, R14 ;  /* 0x000000ffff027224 */ /* 0x000fce00078e000e */
[----:B------:R-:W-:Y:S05]  /*c550*/  WARPSYNC.COLLECTIVE R15, `(.L_x_10126) ;  /* 0x000000000f087348 */ /* 0x000fea0003c00000 */
[----:B------:R0:W1:Y:S02]  /*c560*/  SHFL.IDX P6, R14, R13, R12, R11 ;  /* 0x0000000c0d0e7389 */ /* 0x00006400000c000b */
[----:B01----:R-:W-:Y:S01]  /*c570*/  ENDCOLLECTIVE ;  /* 0x000000000000791b */ /* 0x003fe20003800000 */
.L_x_10126:
[----:B------:R-:W-:-:S04]  /*c580*/  LOP3.LUT R27, R27, 0x18, RZ, 0xc0, !PT ;  /* 0x000000181b1b7812 */ /* 0x000fc800078ec0ff */
[----:B------:R-:W-:-:S04]  /*c590*/  SHF.L.U32 R4, R27, 0x1, RZ ;  /* 0x000000011b047819 */ /* 0x000fc800000006ff */
[----:B------:R-:W-:-:S05]  /*c5a0*/  IADD3 R2, P0, R2, R4, RZ ;  /* 0x0000000402027210 */ /* 0x000fca0007f1e0ff */
[----:B------:R-:W-:Y:S02]  /*c5b0*/  IMAD.X R3, RZ, RZ, R3, P0 ;  /* 0x000000ffff037224 */ /* 0x000fe400000e0603 */
[----:B------:R-:W-:-:S03]  /*c5c0*/  IMAD.MOV.U32 R13, RZ, RZ, R8 ;  /* 0x000000ffff0d7224 */ /* 0x000fc600078e0008 */
[----:B------:R-:W-:Y:S01]  /*c5d0*/  @!PT LDS RZ, [RZ] ;  /* 0x00000000fffff984 */ /* 0x000fe20000000800 */
[----:B------:R-:W-:Y:S01]  /*c5e0*/  @!PT LDS RZ, [RZ] ;  /* 0x00000000fffff984 */ /* 0x000fe20000000800 */
[----:B------:R-:W-:Y:S01]  /*c5f0*/  @!PT LDS RZ, [RZ] ;  /* 0x00000000fffff984 */ /* 0x000fe20000000800 */
[----:B------:R-:W-:Y:S04]  /*c600*/  LDGSTS.E.BYPASS.LTC128B.128 [R9+0x15400], desc[UR36][R2.64], !P1 ;  /* 0x1540000002097fae */ /* 0x000fe8000c901d64 */
[----:B------:R-:W-:Y:S04]  /*c610*/  LDGSTS.E.BYPASS.LTC128B.128 [R9+0x17400], desc[UR36][R2.64+0x40], !P5 ;  /* 0x1740004002097fae */ /* 0x000fe8000e901d64 */
[----:B------:R0:W-:Y:S02]  /*c620*/  LDGSTS.E.BYPASS.LTC128B.128 [R9+0x19400], desc[UR36][R2.64+0x80], !P4 ;  /* 0x1940008002097fae */ /* 0x0001e4000e101d64 */
[----:B0-----:R-:W-:-:S07]  /*c630*/  IMAD.MOV.U32 R3, RZ, RZ, R14 ;  /* 0x000000ffff037224 */ /* 0x001fce00078e000e */
[----:B------:R-:W-:Y:S05]  /*c640*/  WARPSYNC.COLLECTIVE R15, `(.L_x_10127) ;  /* 0x000000000f087348 */ /* 0x000fea0003c00000 */
[----:B------:R0:W1:Y:S02]  /*c650*/  SHFL.IDX P6, R14, R13, R12, R11 ;  /* 0x0000000c0d0e7389 */ /* 0x00006400000c000b */
[----:B01----:R-:W-:Y:S01]  /*c660*/  ENDCOLLECTIVE ;  /* 0x000000000000791b */ /* 0x003fe20003800000 */
.L_x_10127:
[----:B------:R-:W-:Y:S02]  /*c670*/  IMAD.MOV.U32 R13, RZ, RZ, R19 ;  /* 0x000000ffff0d7224 */ /* 0x000fe400078e0013 */
[----:B------:R-:W-:Y:S01]  /*c680*/  IMAD.MOV.U32 R12, RZ, RZ, 0x2 ;  /* 0x00000002ff0c7424 */ /* 0x000fe200078e00ff */
[----:B------:R-:W-:-:S07]  /*c690*/  MOV R2, R14 ;  /* 0x0000000e00027202 */ /* 0x000fce0000000f00 */
[----:B------:R-:W-:Y:S05]  /*c6a0*/  WARPSYNC.COLLECTIVE R15, `(.L_x_10128) ;  /* 0x000000000f087348 */ /* 0x000fea0003c00000 */
[----:B------:R0:W1:Y:S02]  /*c6b0*/  SHFL.IDX P6, R14, R13, R12, R11 ;  /* 0x0000000c0d0e7389 */ /* 0x00006400000c000b */
[----:B01----:R-:W-:Y:S01]  /*c6c0*/  ENDCOLLECTIVE ;  /* 0x000000000000791b */ /* 0x003fe20003800000 */
.L_x_10128:
        /* <DEDUP_REMOVED lines=13> */
.L_x_10129:
[----:B------:R-:W-:Y:S02]  /*c7a0*/  IMAD.MOV.U32 R13, RZ, RZ, R19 ;  /* 0x000000ffff0d7224 */ /* 0x000fe400078e0013 */
[----:B------:R-:W-:Y:S01]  /*c7b0*/  IMAD.MOV.U32 R12, RZ, RZ, 0x3 ;  /* 0x00000003ff0c7424 */ /* 0x000fe200078e00ff */
[----:B------:R-:W-:-:S07]  /*c7c0*/  MOV R2, R14 ;  /* 0x0000000e00027202 */ /* 0x000fce0000000f00 */
[----:B------:R-:W-:Y:S05]  /*c7d0*/  WARPSYNC.COLLECTIVE R15, `(.L_x_10130) ;  /* 0x000000000f087348 */ /* 0x000fea0003c00000 */
[----:B------:R0:W1:Y:S02]  /*c7e0*/  SHFL.IDX P6, R14, R13, R12, R11 ;  /* 0x0000000c0d0e7389 */ /* 0x00006400000c000b */
[----:B01----:R-:W-:Y:S01]  /*c7f0*/  ENDCOLLECTIVE ;  /* 0x000000000000791b */ /* 0x003fe20003800000 */
.L_x_10130:
[----:B------:R-:W-:-:S05]  /*c800*/  IADD3 R2, P0, R2, R4, RZ ;  /* 0x0000000402027210 */ /* 0x000fca0007f1e0ff */
[----:B------:R-:W-:-:S05]  /*c810*/  IMAD.X R3, RZ, RZ, R27, P0 ;  /* 0x000000ffff037224 */ /* 0x000fca00000e061b */
[----:B------:R-:W-:Y:S01]  /*c820*/  @!PT LDS RZ, [RZ] ;  /* 0x00000000fffff984 */ /* 0x000fe20000000800 */
[----:B------:R-:W-:Y:S01]  /*c830*/  @!PT LDS RZ, [RZ] ;  /* 0x00000000fffff984 */ /* 0x000fe20000000800 */
[----:B------:R-:W-:Y:S01]  /*c840*/  @!PT LDS RZ, [RZ] ;  /* 0x00000000fffff984 */ /* 0x000fe20000000800 */
[----:B------:R0:W-:Y:S01]  /*c850*/  LDGSTS.E.BYPASS.LTC128B.128 [R9+0x16400], desc[UR36][R2.64], !P1 ;  /* 0x1640000002097fae */ /* 0x0001e2000c901d64 */
[----:B------:R-:W-:Y:S01]  /*c860*/  LOP3.LUT P1, RZ, R16, 0x20, RZ, 0xc0, !PT ;  /* 0x0000002010ff7812 */ /* 0x000fe2000782c0ff */
[----:B------:R-:W-:Y:S02]  /*c870*/  IMAD.MOV.U32 R13, RZ, RZ, R8 ;  /* 0x000000ffff0d7224 */ /* 0x000fe400078e0008 */
[----:B------:R0:W-:Y:S04]  /*c880*/  LDGSTS.E.BYPASS.LTC128B.128 [R9+0x18400], desc[UR36][R2.64+0x40], !P5 ;  /* 0x1840004002097fae */ /* 0x0001e8000e901d64 */
[----:B------:R0:W-:Y:S01]  /*c890*/  LDGSTS.E.BYPASS.LTC128B.128 [R9+0x1a400], desc[UR36][R2.64+0x80], !P4 ;  /* 0x1a40008002097fae */ /* 0x0001e2000e101d64 */
[----:B------:R-:W-:-:S07]  /*c8a0*/  IMAD.MOV.U32 R27, RZ, RZ, R14 ;  /* 0x000000ffff1b7224 */ /* 0x000fce00078e000e */
[----:B0-----:R-:W-:Y:S05]  /*c8b0*/  WARPSYNC.COLLECTIVE R15, `(.L_x_10131) ;  /* 0x000000000f087348 */ /* 0x001fea0003c00000 */
[----:B------:R1:W2:Y:S02]  /*c8c0*/  SHFL.IDX P6, R14, R13, R12, R11 ;  /* 0x0000000c0d0e7389 */ /* 0x0002a400000c000b */
[----:B012---:R-:W-:Y:S01]  /*c8d0*/  ENDCOLLECTIVE ;  /* 0x000000000000791b */ /* 0x007fe20003800000 */
.L_x_10131:
[----:B------:R-:W-:Y:S01]  /*c8e0*/  MOV R2, R14 ;  /* 0x0000000e00027202 */ /* 0x000fe20000000f00 */
[----:B------:R-:W-:Y:S06]  /*c8f0*/  BRA `(.L_x_10132) ;  /* 0xffffffd800407947 */ /* 0x000fec000383ffff */
.L_x_10073:
[----:B-1----:R1:W2:Y:S02]  /*c900*/  SYNCS.PHASECHK.TRANS64.TRYWAIT P0, [R7+URZ+0x2d860], R2 ;  /* 0x02d86002070075a7 */ /* 0x0022a4000800017f */
[----:B--2---:R-:W-:Y:S05]  /*c910*/  @!P0 NANOSLEEP.SYNCS 0x989680 ;  /* 0x009896800000895d */ /* 0x004fea0003900000 */
[----:B------:R-:W2:Y:S02]  /*c920*/  @!P0 SYNCS.PHASECHK.TRANS64 P0, [R7+URZ+0x2d860], R2 ;  /* 0x02d86002070085a7 */ /* 0x000ea4000800007f */
[----:B--2---:R-:W-:Y:S05]  /*c930*/  @!P0 BRA `(.L_x_10073) ;  /* 0xfffffffc00f08947 */ /* 0x004fea000383ffff */
[----:B------:R-:W-:Y:S05]  /*c940*/  BRA `(.L_x_10133) ;  /* 0xffffffd800a87947 */ /* 0x000fea000383ffff */
.L_x_10074:
        /* <DEDUP_REMOVED lines=8> */
.L_x_10135:
[----:B------:R-:W-:Y:S05]  /*c9d0*/  BSYNC B1 ;  /* 0x0000000000017941 */ /* 0x000fea0003800000 */
.L_x_10134:
        /* <DEDUP_REMOVED lines=9> */
.L_x_10136:
[----:B------:R-:W-:Y:S01]  /*ca70*/  IMAD.MOV.U32 R13, RZ, RZ, R18 ;  /* 0x000000ffff0d7224 */ /* 0x000fe200078e0012 */
[----:B------:R-:W-:Y:S02]  /*ca80*/  MOV R12, 0x1 ;  /* 0x00000001000c7802 */ /* 0x000fe40000000f00 */
[----:B------:R-:W-:-:S13]  /*ca90*/  IADD3 R2, P0, R14, R4, RZ ;  /* 0x000000040e027210 */ /* 0x000fda0007f1e0ff */
[----:B------:R-:W-:Y:S05]  /*caa0*/  WARPSYNC.COLLECTIVE R15, `(.L_x_10137) ;  /* 0x000000000f087348 */ /* 0x000fea0003c00000 */
[----:B------:R0:W1:Y:S02]  /*cab0*/  SHFL.IDX P6, R14, R13, R12, R11 ;  /* 0x0000000c0d0e7389 */ /* 0x00006400000c000b */
[----:B01----:R-:W-:Y:S01]  /*cac0*/  ENDCOLLECTIVE ;  /* 0x000000000000791b */ /* 0x003fe20003800000 */
.L_x_10137:
        /* <DEDUP_REMOVED lines=15> */
.L_x_10138:
[----:B------:R-:W-:Y:S02]  /*cbc0*/  IMAD.MOV.U32 R13, RZ, RZ, R18 ;  /* 0x000000ffff0d7224 */ /* 0x000fe400078e0012 */
[----:B------:R-:W-:Y:S01]  /*cbd0*/  IMAD.MOV.U32 R12, RZ, RZ, 0x2 ;  /* 0x00000002ff0c7424 */ /* 0x000fe200078e00ff */
[----:B------:R-:W-:-:S13]  /*cbe0*/  IADD3 R2, P0, R14, R4, RZ ;  /* 0x000000040e027210 */ /* 0x000fda0007f1e0ff */
[----:B------:R-:W-:Y:S05]  /*cbf0*/  WARPSYNC.COLLECTIVE R15, `(.L_x_10139) ;  /* 0x000000000f087348 */ /* 0x000fea0003c00000 */
[----:B------:R0:W1:Y:S02]  /*cc00*/  SHFL.IDX P6, R14, R13, R12, R11 ;  /* 0x0000000c0d0e7389 */ /* 0x00006400000c000b */
[----:B01----:R-:W-:Y:S01]  /*cc10*/  ENDCOLLECTIVE ;  /* 0x000000000000791b */ /* 0x003fe20003800000 */
.L_x_10139:
        /* <DEDUP_REMOVED lines=15> */
.L_x_10140:
[----:B------:R-:W-:Y:S02]  /*cd10*/  IMAD.MOV.U32 R13, RZ, RZ, R18 ;  /* 0x000000ffff0d7224 */ /* 0x000fe400078e0012 */
[----:B------:R-:W-:Y:S01]  /*cd20*/  IMAD.MOV.U32 R12, RZ, RZ, 0x3 ;  /* 0x00000003ff0c7424 */ /* 0x000fe200078e00ff */
[----:B------:R-:W-:-:S13]  /*cd30*/  IADD3 R2, P0, R14, R4, RZ ;  /* 0x000000040e027210 */ /* 0x000fda0007f1e0ff */
[----:B------:R-:W-:Y:S05]  /*cd40*/  WARPSYNC.COLLECTIVE R15, `(.L_x_10141) ;  /* 0x000000000f087348 */ /* 0x000fea0003c00000 */
[----:B------:R0:W1:Y:S02]  /*cd50*/  SHFL.IDX P6, R14, R13, R12, R11 ;  /* 0x0000000c0d0e7389 */ /* 0x00006400000c000b */
[----:B01----:R-:W-:Y:S01]  /*cd60*/  ENDCOLLECTIVE ;  /* 0x000000000000791b */ /* 0x003fe20003800000 */
.L_x_10141:
        /* <DEDUP_REMOVED lines=12> */
.L_x_10142:
[----:B------:R-:W-:Y:S01]  /*ce30*/  @!PT LDS RZ, [RZ] ;  /* 0x00000000fffff984 */ /* 0x000fe20000000800 */
[----:B------:R-:W-:Y:S01]  /*ce40*/  @!PT LDS RZ, [RZ] ;  /* 0x00000000fffff984 */ /* 0x000fe20000000800 */
[----:B------:R-:W-:Y:S01]  /*ce50*/  @!PT LDS RZ, [RZ] ;  /* 0x00000000fffff984 */ /* 0x000fe20000000800 */
[----:B------:R0:W-:Y:S01]  /*ce60*/  LDGSTS.E.BYPASS.LTC128B.128 [R8+0x3400], desc[UR36][R2.64+0x40], !P0 ;  /* 0x0340004002087fae */ /* 0x0001e2000c101d64 */
[----:B------:R-:W-:-:S13]  /*ce70*/  ISETP.LT.OR P0, PT, R0, 0x41, P1 ;  /* 0x000000410000780c */ /* 0x000fda0000f01670 */
[----:B------:R0:W-:Y:S01]  /*ce80*/  LDGSTS.E.BYPASS.LTC128B.128 [R8+0x5400], desc[UR36][R2.64+0x80], !P0 ;  /* 0x0540008002087fae */ /* 0x0001e2000c101d64 */
[----:B------:R-:W-:Y:S05]  /*ce90*/  BRA `(.L_x_10143) ;  /* 0xffffffd400e87947 */ /* 0x000fea000383ffff */
.L_x_10080:
[----:B0-----:R0:W1:Y:S02]  /*cea0*/  SYNCS.PHASECHK.TRANS64.TRYWAIT P0, [R0+URZ+0x2d860], R3 ;  /* 0x02d86003000075a7 */ /* 0x001064000800017f */
[----:B-1----:R-:W-:Y:S05]  /*ceb0*/  @!P0 NANOSLEEP.SYNCS 0x989680 ;  /* 0x009896800000895d */ /* 0x002fea0003900000 */
[----:B------:R-:W1:Y:S02]  /*cec0*/  @!P0 SYNCS.PHASECHK.TRANS64 P0, [R0+URZ+0x2d860], R3 ;  /* 0x02d86003000085a7 */ /* 0x000e64000800007f */
[----:B-1----:R-:W-:Y:S05]  /*ced0*/  @!P0 BRA `(.L_x_10080) ;  /* 0xfffffffc00f08947 */ /* 0x002fea000383ffff */
[----:B------:R-:W-:Y:S05]  /*cee0*/  BRA `(.L_x_10144) ;  /* 0xffffffd800f47947 */ /* 0x000fea000383ffff */
.L_x_10081:
        /* <DEDUP_REMOVED lines=8> */
.L_x_10146:
[----:B------:R-:W-:Y:S05]  /*cf70*/  BSYNC B0 ;  /* 0x0000000000007941 */ /* 0x000fea0003800000 */
.L_x_10145:
[----:B------:R-:W0:Y:S01]  /*cf80*/  S2R R2, SR_TID.X ;  /* 0x0000000000027919 */ /* 0x000e220000002100 */
[----:B------:R-:W-:Y:S01]  /*cf90*/  MOV R13, R17 ;  /* 0x00000011000d7202 */ /* 0x000fe20000000f00 */
[----:B------:R-:W-:Y:S01]  /*cfa0*/  IMAD.MOV.U32 R12, RZ, RZ, RZ ;  /* 0x000000ffff0c7224 */ /* 0x000fe200078e00ff */
[----:B------:R-:W-:Y:S01]  /*cfb0*/  LEA R4, R4, UR45, 0x1 ;  /* 0x0000002d04047c11 */ /* 0x000fe2000f8e08ff */
[----:B------:R-:W-:Y:S02]  /*cfc0*/  IMAD.MOV.U32 R11, RZ, RZ, 0x1c1f ;  /* 0x00001c1fff0b7424 */ /* 0x000fe400078e00ff */
[----:B------:R-:W-:Y:S02]  /*cfd0*/  IMAD.MOV.U32 R15, RZ, RZ, -0x1 ;  /* 0xffffffffff0f7424 */ /* 0x000fe400078e00ff */
[----:B------:R-:W-:-:S07]  /*cfe0*/  IMAD.MOV.U32 R3, RZ, RZ, R14 ;  /* 0x000000ffff037224 */ /* 0x000fce00078e000e */
[----:B0-----:R-:W-:Y:S05]  /*cff0*/  WARPSYNC.COLLECTIVE R15, `(.L_x_10147) ;  /* 0x000000000f087348 */ /* 0x001fea0003c00000 */
[----:B------:R1:W2:Y:S02]  /*d000*/  SHFL.IDX P6, R14, R13, R12, R11 ;  /* 0x0000000c0d0e7389 */ /* 0x0002a400000c000b */
[----:B012---:R-:W-:Y:S01]  /*d010*/  ENDCOLLECTIVE ;  /* 0x000000000000791b */ /* 0x007fe20003800000 */
.L_x_10147:
[----:B------:R-:W-:Y:S02]  /*d020*/  ULDC UR4, c[0x0][0x2f4] ;  /* 0x0000bd0000047ab9 */ /* 0x000fe40000000800 */
[----:B------:R-:W-:-:S04]  /*d030*/  ISETP.GE.AND P2, PT, R9, UR4, PT ;  /* 0x0000000409007c0c */ /* 0x000fc8000bf46270 */
[----:B------:R-:W-:Y:S02]  /*d040*/  ISETP.LT.OR P3, PT, R5, 0x1, P2 ;  /* 0x000000010500780c */ /* 0x000fe40001761670 */
[----:B------:R-:W-:Y:S01]  /*d050*/  MOV R13, R18 ;  /* 0x00000012000d7202 */ /* 0x000fe20000000f00 */
[----:B------:R-:W-:Y:S02]  /*d060*/  IMAD.MOV.U32 R12, RZ, RZ, 0x1 ;  /* 0x00000001ff0c7424 */ /* 0x000fe400078e00ff */
[----:B------:R-:W-:-:S05]  /*d070*/  IMAD.SHL.U32 R2, R2, 0x8, RZ ;  /* 0x0000000802027824 */ /* 0x000fca00078e00ff */
[----:B------:R-:W-:-:S04]  /*d080*/  LOP3.LUT R2, R2, 0x18, RZ, 0xc0, !PT ;  /* 0x0000001802027812 */ /* 0x000fc800078ec0ff */
[C---:B------:R-:W-:Y:S02]  /*d090*/  LOP3.LUT R7, R2.reuse, 0x20, RZ, 0xfc, !PT ;  /* 0x0000002002077812 */ /* 0x040fe400078efcff */
[----:B------:R-:W-:Y:S01]  /*d0a0*/  LOP3.LUT R6, R2, 0x40, RZ, 0xfc, !PT ;  /* 0x0000004002067812 */ /* 0x000fe200078efcff */
[----:B------:R-:W-:Y:S01]  /*d0b0*/  IMAD.MOV.U32 R2, RZ, RZ, R14 ;  /* 0x000000ffff027224 */ /* 0x000fe200078e000e */
[----:B------:R-:W-:Y:S02]  /*d0c0*/  ISETP.GE.AND P1, PT, R7, UR4, PT ;  /* 0x0000000407007c0c */ /* 0x000fe4000bf26270 */
[----:B------:R-:W-:-:S13]  /*d0d0*/  ISETP.GE.AND P0, PT, R6, UR4, PT ;  /* 0x0000000406007c0c */ /* 0x000fda000bf06270 */
[----:B------:R-:W-:Y:S05]  /*d0e0*/  WARPSYNC.COLLECTIVE R15, `(.L_x_10148) ;  /* 0x000000000f087348 */ /* 0x000fea0003c00000 */
[----:B------:R0:W1:Y:S02]  /*d0f0*/  SHFL.IDX P6, R14, R13, R12, R11 ;  /* 0x0000000c0d0e7389 */ /* 0x00006400000c000b */
[----:B01----:R-:W-:Y:S01]  /*d100*/  ENDCOLLECTIVE ;  /* 0x000000000000791b */ /* 0x003fe20003800000 */
.L_x_10148:
[----:B------:R-:W-:Y:S01]  /*d110*/  ISETP.LT.OR P4, PT, R5, 0x1, P1 ;  /* 0x000000010500780c */ /* 0x000fe20000f81670 */
[----:B------:R-:W-:Y:S01]  /*d120*/  IMAD.WIDE.U32 R2, R9, 0x2, R2 ;  /* 0x0000000209027825 */ /* 0x000fe200078e0002 */
[----:B------:R-:W-:-:S04]  /*d130*/  ISETP.LT.OR P5, PT, R5, 0x1, P0 ;  /* 0x000000010500780c */ /* 0x000fc800007a1670 */
[----:B------:R-:W-:Y:S01]  /*d140*/  @!PT LDS RZ, [RZ] ;  /* 0x00000000fffff984 */ /* 0x000fe20000000800 */
[----:B------:R-:W-:Y:S01]  /*d150*/  @!PT LDS RZ, [RZ] ;  /* 0x00000000fffff984 */ /* 0x000fe20000000800 */
[----:B------:R-:W-:Y:S01]  /*d160*/  @!PT LDS RZ, [RZ] ;  /* 0x00000000fffff984 */ /* 0x000fe20000000800 */
[----:B------:R0:W-:Y:S01]  /*d170*/  LDGSTS.E.BYPASS.LTC128B.128 [R4+0x400], desc[UR36][R2.64], !P3 ;  /* 0x0040000002047fae */ /* 0x0001e2000d901d64 */
[----:B------:R-:W-:Y:S01]  /*d180*/  ISETP.LT.OR P3, PT, R5, 0x21, P2 ;  /* 0x000000210500780c */ /* 0x000fe20001761670 */
[----:B------:R-:W-:-:S05]  /*d190*/  IMAD.MOV.U32 R13, RZ, RZ, R17 ;  /* 0x000000ffff0d7224 */ /* 0x000fca00078e0011 */
        /* <DEDUP_REMOVED lines=8> */
.L_x_10149:
        /* <DEDUP_REMOVED lines=8> */
.L_x_10150:
        /* <DEDUP_REMOVED lines=15> */
.L_x_10151:
[----:B------:R-:W-:Y:S01]  /*d390*/  MOV R3, R7 ;  /* 0x0000000700037202 */ /* 0x000fe20000000f00 */
[----:B------:R-:W-:Y:S02]  /*d3a0*/  IMAD.MOV.U32 R13, RZ, RZ, R18 ;  /* 0x000000ffff0d7224 */ /* 0x000fe400078e0012 */
[----:B------:R-:W-:Y:S02]  /*d3b0*/  IMAD.MOV.U32 R12, RZ, RZ, 0x3 ;  /* 0x00000003ff0c7424 */ /* 0x000fe400078e00ff */
[----:B------:R-:W-:-:S07]  /*d3c0*/  IMAD.MOV.U32 R8, RZ, RZ, R14 ;  /* 0x000000ffff087224 */ /* 0x000fce00078e000e */
[----:B------:R-:W-:Y:S05]  /*d3d0*/  WARPSYNC.COLLECTIVE R15, `(.L_x_10152) ;  /* 0x000000000f087348 */ /* 0x000fea0003c00000 */
[----:B------:R0:W1:Y:S02]  /*d3e0*/  SHFL.IDX P6, R14, R13, R12, R11 ;  /* 0x0000000c0d0e7389 */ /* 0x00006400000c000b */
[----:B01----:R-:W-:Y:S01]  /*d3f0*/  ENDCOLLECTIVE ;  /* 0x000000000000791b */ /* 0x003fe20003800000 */
.L_x_10152:
        /* <DEDUP_REMOVED lines=13> */
.L_x_10153:
[----:B------:R-:W-:Y:S05]  /*d4d0*/  BRA `(.L_x_10154) ;  /* 0xffffffd800407947 */ /* 0x000fea000383ffff */
.L_x_10084:
[----:B0-----:R0:W1:Y:S02]  /*d4e0*/  SYNCS.PHASECHK.TRANS64.TRYWAIT P0, [R7+URZ+0x2d820], R6 ;  /* 0x02d82006070075a7 */ /* 0x001064000800017f */
[----:B-1----:R-:W-:Y:S05]  /*d4f0*/  @!P0 NANOSLEEP.SYNCS 0x989680 ;  /* 0x009896800000895d */ /* 0x002fea0003900000 */
[----:B------:R-:W1:Y:S02]  /*d500*/  @!P0 SYNCS.PHASECHK.TRANS64 P0, [R7+URZ+0x2d820], R6 ;  /* 0x02d82006070085a7 */ /* 0x000e64000800007f */
[----:B-1----:R-:W-:Y:S05]  /*d510*/  @!P0 BRA `(.L_x_10084) ;  /* 0xfffffffc00f08947 */ /* 0x002fea000383ffff */
[----:B------:R-:W-:Y:S05]  /*d520*/  BRA `(.L_x_10155) ;  /* 0xffffffd800c47947 */ /* 0x000fea000383ffff */
.L_x_10085:
[----:B------:R-:W1:Y:S01]  /*d530*/  S2R R3, SR_TID.X ;  /* 0x0000000000037919 */ /* 0x000e620000002100 */
[----:B------:R-:W-:Y:S01]  /*d540*/  BSSY B0, `(.L_x_10156) ;  /* 0x000000a000007945 */ /* 0x000fe20003800000 */
[----:B------:R-:W-:Y:S02]  /*d550*/  IMAD.MOV.U32 R12, RZ, RZ, RZ ;  /* 0x000000ffff0c7224 */ /* 0x000fe400078e00ff */
[----:B------:R-:W-:Y:S02]  /*d560*/  IMAD.MOV.U32 R11, RZ, RZ, 0x1f ;  /* 0x0000001fff0b7424 */ /* 0x000fe400078e00ff */
[----:B------:R-:W-:Y:S01]  /*d570*/  IMAD.MOV.U32 R15, RZ, RZ, -0x1 ;  /* 0xffffffffff0f7424 */ /* 0x000fe200078e00ff */
[----:B-1----:R-:W-:-:S04]  /*d580*/  SHF.R.U32.HI R3, RZ, 0x5, R3 ;  /* 0x00000005ff037819 */ /* 0x002fc80000011603 */
[----:B------:R-:W-:-:S04]  /*d590*/  LOP3.LUT R3, R3, 0x3, RZ, 0xc0, !PT ;  /* 0x0000000303037812 */ /* 0x000fc800078ec0ff */
[----:B------:R-:W-:-:S07]  /*d5a0*/  MOV R13, R3 ;  /* 0x00000003000d7202 */ /* 0x000fce0000000f00 */
[----:B0----5:R-:W-:Y:S05]  /*d5b0*/  WARPSYNC.COLLECTIVE R15, `(.L_x_10157) ;  /* 0x000000000f087348 */ /* 0x021fea0003c00000 */
[----:B------:R1:W2:Y:S02]  /*d5c0*/  SHFL.IDX P6, R14, R13, R12, R11 ;  /* 0x0000000c0d0e7389 */ /* 0x0002a400000c000b */
[----:B012--5:R-:W-:Y:S01]  /*d5d0*/  ENDCOLLECTIVE ;  /* 0x000000000000791b */ /* 0x027fe20003800000 */
.L_x_10157:
[----:B------:R-:W-:Y:S05]  /*d5e0*/  BSYNC B0 ;  /* 0x0000000000007941 */ /* 0x000fea0003800000 */
.L_x_10156:
[----:B------:R-:W-:Y:S05]  /*d5f0*/  BRA `(.L_x_10158) ;  /* 0xffffffd800a87947 */ /* 0x000fea000383ffff */
.L_x_10086:
[----:B------:R-:W-:Y:S01]  /*d600*/  BSSY B0, `(.L_x_10159) ;  /* 0x0000006000007945 */ /* 0x000fe20003800000 */
[----:B------:R-:W-:-:S07]  /*d610*/  IMAD.MOV.U32 R15, RZ, RZ, -0x1 ;  /* 0xffffffffff0f7424 */ /* 0x000fce00078e00ff */
[----:B01---5:R-:W-:Y:S05]  /*d620*/  WARPSYNC.COLLECTIVE R15, `(.L_x_10160) ;  /* 0x000000000f0c7348 */ /* 0x023fea0003c00000 */
[----:B------:R-:W-:Y:S02]  /*d630*/  ELECT P6, UR62, PT ;  /* 0x00000000003e782f */ /* 0x000fe400038c0000 */
[----:B------:R-:W-:Y:S01]  /*d640*/  MOV R14, UR62 ;  /* 0x0000003e000e7c02 */ /* 0x000fe20008000f00 */
[----:B01---5:R-:W-:Y:S10]  /*d650*/  ENDCOLLECTIVE ;  /* 0x000000000000791b */ /* 0x023ff40003800000 */
.L_x_10160:
[----:B------:R-:W-:Y:S05]  /*d660*/  BSYNC B0 ;  /* 0x0000000000007941 */ /* 0x000fea0003800000 */
.L_x_10159:
[----:B------:R-:W-:Y:S05]  /*d670*/  BRA `(.L_x_10161) ;  /* 0xffffffd8009c7947 */ /* 0x000fea000383ffff */
.L_x_10088:
[----:B-1----:R1:W2:Y:S02]  /*d680*/  SYNCS.PHASECHK.TRANS64.TRYWAIT P1, [R5+URZ+0x2d840], R4 ;  /* 0x02d84004050075a7 */ /* 0x0022a4000802017f */
[----:B--2---:R-:W-:Y:S05]  /*d690*/  @!P1 NANOSLEEP.SYNCS 0x989680 ;  /* 0x009896800000995d */ /* 0x004fea0003900000 */
[----:B------:R-:W2:Y:S02]  /*d6a0*/  @!P1 SYNCS.PHASECHK.TRANS64 P1, [R5+URZ+0x2d840], R4 ;  /* 0x02d84004050095a7 */ /* 0x000ea4000802007f */
[----:B--2---:R-:W-:Y:S05]  /*d6b0*/  @!P1 BRA `(.L_x_10088) ;  /* 0xfffffffc00f09947 */ /* 0x004fea000383ffff */
[----:B------:R-:W-:Y:S05]  /*d6c0*/  BRA `(.L_x_10162) ;  /* 0xffffffd800bc7947 */ /* 0x000fea000383ffff */
.L_x_10090:
[----:B--2---:R2:W3:Y:S02]  /*d6d0*/  SYNCS.PHASECHK.TRANS64.TRYWAIT P1, [R3+URZ+0x2d840], R0 ;  /* 0x02d84000030075a7 */ /* 0x0044e4000802017f */
[----:B---3--:R-:W-:Y:S05]  /*d6e0*/  @!P1 NANOSLEEP.SYNCS 0x989680 ;  /* 0x009896800000995d */ /* 0x008fea0003900000 */
[----:B------:R-:W3:Y:S02]  /*d6f0*/  @!P1 SYNCS.PHASECHK.TRANS64 P1, [R3+URZ+0x2d840], R0 ;  /* 0x02d84000030095a7 */ /* 0x000ee4000802007f */
[----:B---3--:R-:W-:Y:S05]  /*d700*/  @!P1 BRA `(.L_x_10090) ;  /* 0xfffffffc00f09947 */ /* 0x008fea000383ffff */
[----:B------:R-:W-:Y:S05]  /*d710*/  BRA `(.L_x_10163) ;  /* 0xffffffd800c87947 */ /* 0x000fea000383ffff */
.L_x_10092:
[----:B---3--:R3:W4:Y:S02]  /*d720*/  SYNCS.PHASECHK.TRANS64.TRYWAIT P1, [R5+URZ+0x2d860], R4 ;  /* 0x02d86004050075a7 */ /* 0x008724000802017f */
[----:B----4-:R-:W-:Y:S05]  /*d730*/  @!P1 NANOSLEEP.SYNCS 0x989680 ;  /* 0x009896800000995d */ /* 0x010fea0003900000 */
[----:B------:R-:W4:Y:S02]  /*d740*/  @!P1 SYNCS.PHASECHK.TRANS64 P1, [R5+URZ+0x2d860], R4 ;  /* 0x02d86004050095a7 */ /* 0x000f24000802007f */
[----:B----4-:R-:W-:Y:S05]  /*d750*/  @!P1 BRA `(.L_x_10092) ;  /* 0xfffffffc00f09947 */ /* 0x010fea000383ffff */
[----:B------:R-:W-:Y:S05]  /*d760*/  BRA `(.L_x_10164) ;  /* 0xffffffd800c47947 */ /* 0x000fea000383ffff */
.L_x_10165:
        /* <DEDUP_REMOVED lines=9> */
.L_x_15983:


//--------------------- .text._ZN7cutlass13device_kernelIN5flash11enable_sm90INS1_16FlashAttnFwdSm90INS1_25CollectiveMainloopFwdSm90ILi2EN4cute5tupleIJNS5_1CILi1EEES8_S8_EEENS6_IJNS7_ILi192EEENS7_ILi128EEENS7_ILi96EEEEEELi96ENS_10bfloat16_tEfNS_4arch4Sm90ELb0ELb0ELb0ELb1ELb1ELb0ELb0ELb0ELb1ELb1ELb1ELb0EEENS1_21CollectiveEpilogueFwdINS6_IJSA_SC_SB_EEES9_SE_SG_Li384ELb1ELb1ELb1ELb0EEENS1_36VarlenDynamicPersistentTileSchedulerILi192ELi128ELi384ELi128ELb1ELb1ELb1ELb0ELb1ELb1EEEEEEEEEvNT_6ParamsE --------------------------
	.section	.text._ZN7cutlass13device_kernelIN5flash11enable_sm90INS1_16FlashAttnFwdSm90INS1_25CollectiveMainloopFwdSm90ILi2EN4cute5tupleIJNS5_1CILi1EEES8_S8_EEENS6_IJNS7_ILi192EEENS7_ILi128EEENS7_ILi96EEEEEELi96ENS_10bfloat16_tEfNS_4arch4Sm90ELb0ELb0ELb0ELb1ELb1ELb0ELb0ELb0ELb1ELb1ELb1ELb0EEENS1_21CollectiveEpilogueFwdINS6_IJSA_SC_SB_EEES9_SE_SG_Li384ELb1ELb1ELb1ELb0EEENS1_36VarlenDynamicPersistentTileSchedulerILi192ELi128ELi384ELi128ELb1ELb1ELb1ELb0ELb1ELb1EEEEEEEEEvNT_6ParamsE,"ax",@progbits
	.align	128
.text._ZN7cutlass13device_kernelIN5flash11enable_sm90INS1_16FlashAttnFwdSm90INS1_25CollectiveMainloopFwdSm90ILi2EN4cute5tupleIJNS5_1CILi1EEES8_S8_EEENS6_IJNS7_ILi192EEENS7_ILi128EEENS7_ILi96EEEEEELi96ENS_10bfloat16_tEfNS_4arch4Sm90ELb0ELb0ELb0ELb1ELb1ELb0ELb0ELb0ELb1ELb1ELb1ELb0EEENS1_21CollectiveEpilogueFwdINS6_IJSA_SC_SB_EEES9_SE_SG_Li384ELb1ELb1ELb1ELb0EEENS1_36VarlenDynamicPersistentTileSchedulerILi192ELi128ELi384ELi128ELb1ELb1ELb1ELb0ELb1ELb1EEEEEEEEEvNT_6ParamsE:
        .type           _ZN7cutlass13device_kernelIN5flash11enable_sm90INS1_16FlashAttnFwdSm90INS1_25CollectiveMainloopFwdSm90ILi2EN4cute5tupleIJNS5_1CILi1EEES8_S8_EEENS6_IJNS7_ILi192EEENS7_ILi128EEENS7_ILi96EEEEEELi96ENS_10bfloat16_tEfNS_4arch4Sm90ELb0ELb0ELb0ELb1ELb1ELb0ELb0ELb0ELb1ELb1ELb1ELb0EEENS1_21CollectiveEpilogueFwdINS6_IJSA_SC_SB_EEES9_SE_SG_Li384ELb1ELb1ELb1ELb0EEENS1_36VarlenDynamicPersistentTileSchedulerILi192ELi128ELi384ELi128ELb1ELb1ELb1ELb0ELb1ELb1EEEEEEEEEvNT_6ParamsE,@function
        .size           _ZN7cutlass13device_kernelIN5flash11enable_sm90INS1_16FlashAttnFwdSm90INS1_25CollectiveMainloopFwdSm90ILi2EN4cute5tupleIJNS5_1CILi1EEES8_S8_EEENS6_IJNS7_ILi192EEENS7_ILi128EEENS7_ILi96EEEEEELi96ENS_10bfloat16_tEfNS_4arch4Sm90ELb0ELb0ELb0ELb1ELb1ELb0ELb0ELb0ELb1ELb1ELb1ELb0EEENS1_21CollectiveEpilogueFwdINS6_IJSA_SC_SB_EEES9_SE_SG_Li384ELb1ELb1ELb1ELb0EEENS1_36VarlenDynamicPersistentTileSchedulerILi192ELi128ELi384ELi128ELb1ELb1ELb1ELb0ELb1ELb1EEEEEEEEEvNT_6ParamsE,(.L_x_15984 - _ZN7cutlass13device_kernelIN5flash11enable_sm90INS1_16FlashAttnFwdSm90INS1_25CollectiveMainloopFwdSm90ILi2EN4cute5tupleIJNS5_1CILi1EEES8_S8_EEENS6_IJNS7_ILi192EEENS7_ILi128EEENS7_ILi96EEEEEELi96ENS_10bfloat16_tEfNS_4arch4Sm90ELb0ELb0ELb0ELb1ELb1ELb0ELb0ELb0ELb1ELb1ELb1ELb0EEENS1_21CollectiveEpilogueFwdINS6_IJSA_SC_SB_EEES9_SE_SG_Li384ELb1ELb1ELb1ELb0EEENS1_36VarlenDynamicPersistentTileSchedulerILi192ELi128ELi384ELi128ELb1ELb1ELb1ELb0ELb1ELb1EEEEEEEEEvNT_6ParamsE)
        .other          _ZN7cutlass13device_kernelIN5flash11enable_sm90INS1_16FlashAttnFwdSm90INS1_25CollectiveMainloopFwdSm90ILi2EN4cute5tupleIJNS5_1CILi1EEES8_S8_EEENS6_IJNS7_ILi192EEENS7_ILi128EEENS7_ILi96EEEEEELi96ENS_10bfloat16_tEfNS_4arch4Sm90ELb0ELb0ELb0ELb1ELb1ELb0ELb0ELb0ELb1ELb1ELb1ELb0EEENS1_21CollectiveEpilogueFwdINS6_IJSA_SC_SB_EEES9_SE_SG_Li384ELb1ELb1ELb1ELb0EEENS1_36VarlenDynamicPersistentTileSchedulerILi192ELi128ELi384ELi128ELb1ELb1ELb1ELb0ELb1ELb1EEEEEEEEEvNT_6ParamsE,@"STO_CUDA_ENTRY STV_DEFAULT"
_ZN7cutlass13device_kernelIN5flash11enable_sm90INS1_16FlashAttnFwdSm90INS1_25CollectiveMainloopFwdSm90ILi2EN4cute5tupleIJNS5_1CILi1EEES8_S8_EEENS6_IJNS7_ILi192EEENS7_ILi128EEENS7_ILi96EEEEEELi96ENS_10bfloat16_tEfNS_4arch4Sm90ELb0ELb0ELb0ELb1ELb1ELb0ELb0ELb0ELb1ELb1ELb1ELb0EEENS1_21CollectiveEpilogueFwdINS6_IJSA_SC_SB_EEES9_SE_SG_Li384ELb1ELb1ELb1ELb0EEENS1_36VarlenDynamicPersistentTileSchedulerILi192ELi128ELi384ELi128ELb1ELb1ELb1ELb0ELb1ELb1EEEEEEEEEvNT_6ParamsE:
        /* <DEDUP_REMOVED lines=45> */
.L_x_10166:
        /* <DEDUP_REMOVED lines=22> */
.L_x_10167:
        /* <DEDUP_REMOVED lines=18> */
.L_x_10168:
        /* <DEDUP_REMOVED lines=22> */
.L_x_10169:
        /* <DEDUP_REMOVED lines=22> */
.L_x_10170:
        /* <DEDUP_REMOVED lines=8> */
.L_x_10172:
[----:B------:R-:W-:-:S08]  /*0890*/  NOP ;  /* 0x0000000000007918 */ /* 0x000fd00000000000 */
[----:B------:R-:W0:Y:S02]  /*08a0*/  USETMAXREG.TRY_ALLOC.CTAPOOL UP0, 0xa0 ;  /* 0x000000a0000079c8 */ /* 0x000e240008000600 */
[----:B0-----:R-:W-:-:S13]  /*08b0*/  PLOP3.LUT P0, PT, PT, PT, UP0, 0x80, 0x0 ;  /* 0x000000000000781c */ /* 0x001fda0003f0f008 */
[----:B------:R-:W-:Y:S05]  /*08c0*/  @!P0 BRA `(.L_x_10172) ;  /* 0xfffffffc00f08947 */ /* 0x000fea000383ffff */
[----:B------:R-:W0:Y:S01]  /*08d0*/  S2R R2, SR_TID.X ;  /* 0x0000000000027919 */ /* 0x000e220000002100 */
[----:B------:R-:W1:Y:S01]  /*08e0*/  S2UR UR41, SR_CgaCtaId ;  /* 0x00000000002979c3 */ /* 0x000e620000008800 */
[----:B------:R-:W-:Y:S01]  /*08f0*/  UMOV UR40, 0x400 ;  /* 0x0000040000287882 */ /* 0x000fe20000000000 */
[----:B------:R-:W-:Y:S01]  /*0900*/  ULDC UR4, c[0x0][0xc3c] ;  /* 0x00030f0000047ab9 */ /* 0x000fe20000000800 */
[----:B-1----:R-:W-:-:S05]  /*0910*/  ULEA UR40, UR41, UR40, 0x18 ;  /* 0x0000002829287291 */ /* 0x002fca000f8ec03f */
[----:B------:R-:W-:Y:S06]  /*0920*/  BAR.ARV 0x8, 0x200 ;  /* 0x0208000000007b1d */ /* 0x000fec0000002000 */
[----:B0-----:R-:W-:-:S04]  /*0930*/  LOP3.LUT R0, R2, 0xffffff80, RZ, 0xc0, !PT ;  /* 0xffffff8002007812 */ /* 0x001fc800078ec0ff */
[----:B------:R-:W-:-:S13]  /*0940*/  ISETP.NE.AND P0, PT, R0, 0x80, PT ;  /* 0x000000800000780c */ /* 0x000fda0003f05270 */
[----:B------:R-:W-:Y:S08]  /*0950*/  @!P0 BAR.ARV 0x9, 0x100 ;  /* 0x0244000000008b1d */ /* 0x000ff00000002000 */
[----:B------:R-:W-:Y:S06]  /*0960*/  BAR.SYNC.DEFER_BLOCKING 0x5, 0x200 ;  /* 0x0148000000007b1d */ /* 0x000fec0000010000 */
[----:B------:R-:W0:Y:S02]  /*0970*/  LDS.128 R8, [UR40+0x2d8d0] ;  /* 0x02d8d028ff087984 */ /* 0x000e240008000c00 */
[----:B------:R-:W-:Y:S06]  /*0980*/  BAR.ARV 0x4, 0x200 ;  /* 0x0108000000007b1d */ /* 0x000fec0000002000 */
[----:B0-----:R-:W-:-:S13]  /*0990*/  ISETP.GE.AND P0, PT, R11, UR4, PT ;  /* 0x000000040b007c0c */ /* 0x001fda000bf06270 */
[----:B------:R-:W-:Y:S05]  /*09a0*/  @P0 EXIT ;  /* 0x000000000000094d */ /* 0x000fea0003800000 */
[----:B------:R-:W2:Y:S01]  /*09b0*/  LDL R19, [R1+0x20] ;  /* 0x0000200001137983 */ /* 0x000ea20000100800 */
[----:B------:R-:W-:-:S05]  /*09c0*/  VIADD R17, R2, 0xffffff80 ;  /* 0xffffff8002117836 */ /* 0x000fca0000000000 */
[----:B------:R-:W-:-:S04]  /*09d0*/  SHF.R.S32.HI R0, RZ, 0x1f, R17 ;  /* 0x0000001fff007819 */ /* 0x000fc80000011411 */
[CC--:B------:R-:W-:Y:S02]  /*09e0*/  LEA.HI R2, R0.reuse, R17.reuse, RZ, 0x7 ;  /* 0x0000001100027211 */ /* 0x0c0fe400078f38ff */
[----:B------:R-:W-:Y:S02]  /*09f0*/  LEA.HI R3, R0, R17, RZ, 0x4 ;  /* 0x0000001100037211 */ /* 0x000fe400078f20ff */
[----:B------:R-:W-:-:S05]  /*0a00*/  LOP3.LUT R4, R2, 0xffffff80, RZ, 0xc0, !PT ;  /* 0xffffff8002047812 */ /* 0x000fca00078ec0ff */
[----:B------:R-:W-:Y:S01]  /*0a10*/  IMAD.IADD R18, R17, 0x1, -R4 ;  /* 0x0000000111127824 */ /* 0x000fe200078e0a04 */
[----:B------:R-:W-:-:S05]  /*0a20*/  LOP3.LUT R4, R3, 0xfffffff0, RZ, 0xc0, !PT ;  /* 0xfffffff003047812 */ /* 0x000fca00078ec0ff */
[----:B------:R-:W-:Y:S01]  /*0a30*/  IMAD.IADD R4, R17, 0x1, -R4 ;  /* 0x0000000111047824 */ /* 0x000fe200078e0a04 */
[----:B------:R-:W-:Y:S02]  /*0a40*/  SHF.R.S32.HI R6, RZ, 0x4, R3 ;  /* 0x00000004ff067819 */ /* 0x000fe40000011403 */
[----:B------:R-:W-:Y:S02]  /*0a50*/  LEA.HI R7, R0, R17, RZ, 0x5 ;  /* 0x0000001100077211 */ /* 0x000fe400078f28ff */
[----:B------:R-:W-:Y:S02]  /*0a60*/  SHF.R.S32.HI R5, RZ, 0x1f, R4 ;  /* 0x0000001fff057819 */ /* 0x000fe40000011404 */
[----:B------:R-:W-:Y:S02]  /*0a70*/  LEA.HI R3, R3, R6, RZ, 0x1 ;  /* 0x0000000603037211 */ /* 0x000fe400078f08ff */
[----:B------:R-:W-:Y:S02]  /*0a80*/  LEA.HI R5, R5, R4, RZ, 0x3 ;  /* 0x0000000405057211 */ /* 0x000fe400078f18ff */
[----:B------:R-:W-:-:S02]  /*0a90*/  SHF.R.S32.HI R16, RZ, 0x7, R2 ;  /* 0x00000007ff107819 */ /* 0x000fc40000011402 */
[----:B------:R-:W-:Y:S02]  /*0aa0*/  SHF.R.S32.HI R8, RZ, 0x5, R7 ;  /* 0x00000005ff087819 */ /* 0x000fe40000011407 */
[----:B------:R-:W-:Y:S02]  /*0ab0*/  LOP3.LUT R7, R3, 0x1ffffffe, RZ, 0xc0, !PT ;  /* 0x1ffffffe03077812 */ /* 0x000fe400078ec0ff */
[----:B------:R-:W-:Y:S01]  /*0ac0*/  LOP3.LUT R3, R5, 0xfffffff8, RZ, 0xc0, !PT ;  /* 0xfffffff805037812 */ /* 0x000fe200078ec0ff */
[----:B------:R-:W-:Y:S01]  /*0ad0*/  IMAD.HI R2, R16, 0x55555556, RZ ;  /* 0x5555555610027827 */ /* 0x000fe200078e02ff */
[----:B------:R-:W-:-:S03]  /*0ae0*/  SHF.R.S32.HI R12, RZ, 0x1f, R18 ;  /* 0x0000001fff0c7819 */ /* 0x000fc60000011412 */
[----:B------:R-:W-:Y:S02]  /*0af0*/  IMAD.IADD R3, R4, 0x1, -R3 ;  /* 0x0000000104037824 */ /* 0x000fe400078e0a03 */
[----:B------:R-:W-:Y:S01]  /*0b00*/  IMAD.IADD R7, R6, 0x1, -R7 ;  /* 0x0000000106077824 */ /* 0x000fe200078e0a07 */
[----:B------:R-:W-:Y:S01]  /*0b10*/  LEA.HI R13, R12, R18, RZ, 0x2 ;  /* 0x000000120c0d7211 */ /* 0x000fe200078f10ff */
[----:B------:R-:W-:Y:S01]  /*0b20*/  IMAD R6, R8, 0x10, R4 ;  /* 0x0000001008067824 */ /* 0x000fe200078e0204 */
[----:B------:R-:W-:Y:S01]  /*0b30*/  LEA.HI R4, R2, R2, RZ, 0x1 ;  /* 0x0000000202047211 */ /* 0x000fe200078f08ff */
[----:B------:R-:W-:Y:S01]  /*0b40*/  IMAD.SHL.U32 R2, R3, 0x40, RZ ;  /* 0x0000004003027824 */ /* 0x000fe200078e00ff */
[--C-:B------:R-:W-:Y:S01]  /*0b50*/  SHF.R.S32.HI R14, RZ, 0x2, R13.reuse ;  /* 0x00000002ff0e7819 */ /* 0x100fe2000001140d */
[----:B------:R-:W-:Y:S01]  /*0b60*/  IMAD.SHL.U32 R7, R7, 0x8, RZ ;  /* 0x0000000807077824 */ /* 0x000fe200078e00ff */
[----:B------:R-:W-:Y:S01]  /*0b70*/  SHF.R.S32.HI R15, RZ, 0x1f, R13 ;  /* 0x0000001fff0f7819 */ /* 0x000fe2000001140d */
[----:B------:R-:W-:Y:S01]  /*0b80*/  IMAD.SHL.U32 R5, R5, 0x40, RZ ;  /* 0x0000004005057824 */ /* 0x000fe200078e00ff */
[----:B------:R-:W-:Y:S01]  /*0b90*/  LOP3.LUT R2, R2, 0x1c0, RZ, 0xc0, !PT ;  /* 0x000001c002027812 */ /* 0x000fe200078ec0ff */
[----:B------:R-:W-:Y:S01]  /*0ba0*/  IMAD.U32 R6, R6, 0x20, R7 ;  /* 0x0000002006067824 */ /* 0x000fe200078e0007 */
[----:B------:R-:W-:-:S02]  /*0bb0*/  LEA.HI R15, R15, R14, RZ, 0x3 ;  /* 0x0000000e0f0f7211 */ /* 0x000fc400078f18ff */
[----:B------:R-:W-:Y:S02]  /*0bc0*/  LOP3.LUT R7, R2, 0x8, R7, 0xf8, !PT ;  /* 0x0000000802077812 */ /* 0x000fe400078ef807 */
[----:B------:R-:W-:Y:S02]  /*0bd0*/  LOP3.LUT R5, R5, 0x7ffffe00, RZ, 0xc0, !PT ;  /* 0x7ffffe0005057812 */ /* 0x000fe400078ec0ff */
[----:B------:R-:W-:Y:S02]  /*0be0*/  SHF.R.U32.HI R2, RZ, 0x3, R2 ;  /* 0x00000003ff027819 */ /* 0x000fe40000011602 */
[----:B------:R-:W-:Y:S02]  /*0bf0*/  LOP3.LUT R15, R15, 0xfffffff8, RZ, 0xc0, !PT ;  /* 0xfffffff80f0f7812 */ /* 0x000fe400078ec0ff */
[----:B------:R-:W-:Y:S01]  /*0c00*/  LEA.HI R12, R12, R18, RZ, 0x5 ;  /* 0x000000120c0c7211 */ /* 0x000fe200078f28ff */
[----:B------:R-:W-:Y:S01]  /*0c10*/  IMAD R5, R8, 0x400, R5 ;  /* 0x0000040008057824 */ /* 0x000fe200078e0205 */
[----:B------:R-:W-:Y:S01]  /*0c20*/  LOP3.LUT R2, R7, R2, RZ, 0x3c, !PT ;  /* 0x0000000207027212 */ /* 0x000fe200078e3cff */
[----:B------:R-:W-:Y:S01]  /*0c30*/  IMAD.IADD R15, R14, 0x1, -R15 ;  /* 0x000000010e0f7824 */ /* 0x000fe200078e0a0f */
[----:B------:R-:W-:-:S02]  /*0c40*/  SHF.R.S32.HI R12, RZ, 0x5, R12 ;  /* 0x00000005ff0c7819 */ /* 0x000fc4000001140c */
[----:B------:R-:W-:Y:S01]  /*0c50*/  LEA.HI R0, R0, R17, RZ, 0x2 ;  /* 0x0000001100007211 */ /* 0x000fe200078f10ff */
[----:B------:R-:W-:Y:S02]  /*0c60*/  IMAD R4, R4, -0x3, R16 ;  /* 0xfffffffd04047824 */ /* 0x000fe400078e0210 */
[----:B------:R-:W-:Y:S01]  /*0c70*/  IMAD.IADD R16, R5, 0x1, R2 ;  /* 0x0000000105107824 */ /* 0x000fe200078e0202 */
[----:B------:R-:W-:Y:S01]  /*0c80*/  LOP3.LUT R2, R0, 0xfffffffc, RZ, 0xc0, !PT ;  /* 0xfffffffc00027812 */ /* 0x000fe200078ec0ff */
[----:B------:R-:W-:Y:S01]  /*0c90*/  IMAD R15, R12, 0x10, R15 ;  /* 0x000000100c0f7824 */ /* 0x000fe200078e020f */
[----:B------:R-:W-:-:S03]  /*0ca0*/  LOP3.LUT R13, R13, 0x7ffffffc, RZ, 0xc0, !PT ;  /* 0x7ffffffc0d0d7812 */ /* 0x000fc600078ec0ff */
[----:B------:R-:W-:Y:S02]  /*0cb0*/  IMAD R8, R4, 0x40, R15 ;  /* 0x0000004004087824 */ /* 0x000fe400078e020f */
[----:B------:R-:W-:Y:S02]  /*0cc0*/  IMAD.IADD R4, R17, 0x1, -R2 ;  /* 0x0000000111047824 */ /* 0x000fe400078e0a02 */
[----:B------:R-:W-:Y:S01]  /*0cd0*/  IMAD.IADD R13, R18, 0x1, -R13 ;  /* 0x00000001120d7824 */ /* 0x000fe200078e0a0d */
[----:B------:R-:W-:Y:S01]  /*0ce0*/  R2P PR, R3, 0x6 ;  /* 0x0000000603007804 */ /* 0x000fe20000000000 */
[C---:B------:R-:W-:Y:S01]  /*0cf0*/  IMAD.SHL.U32 R138, R4.reuse, 0x8, RZ ;  /* 0x00000008048a7824 */ /* 0x040fe200078e00ff */
[----:B------:R-:W-:Y:S01]  /*0d00*/  LEA.HI R3, R4, R4, RZ, 0x1 ;  /* 0x0000000404037211 */ /* 0x000fe200078f08ff */
[----:B------:R-:W-:Y:S02]  /*0d10*/  IMAD.SHL.U32 R157, R13, 0x2, RZ ;  /* 0x000000020d9d7824 */ /* 0x000fe400078e00ff */
[----:B------:R-:W-:Y:S01]  /*0d20*/  VIADD R144, R138, 0x40 ;  /* 0x000000408a907836 */ /* 0x000fe20000000000 */
[----:B------:R-:W-:Y:S01]  /*0d30*/  LOP3.LUT R3, R3, 0x1ffffffe, RZ, 0xc0, !PT ;  /* 0x1ffffffe03037812 */ /* 0x000fe200078ec0ff */
[----:B------:R-:W-:-:S02]  /*0d40*/  VIADD R155, R157, 0x8 ;  /* 0x000000089d9b7836 */ /* 0x000fc40000000000 */
[C---:B------:R-:W-:Y:S01]  /*0d50*/  VIADD R152, R157.reuse, 0x20 ;  /* 0x000000209d987836 */ /* 0x040fe20000000000 */
[----:B------:R-:W-:Y:S01]  /*0d60*/  SHF.R.S32.HI R0, RZ, 0x2, R0 ;  /* 0x00000002ff007819 */ /* 0x000fe20000011400 */
[C---:B------:R-:W-:Y:S01]  /*0d70*/  VIADD R149, R157.reuse, 0x38 ;  /* 0x000000389d957836 */ /* 0x040fe20000000000 */
[----:B------:R-:W-:Y:S01]  /*0d80*/  SHF.R.S32.HI R0, RZ, 0x1f, R144 ;  /* 0x0000001fff007819 */ /* 0x000fe20000011490 */
[----:B------:R-:W-:Y:S01]  /*0d90*/  VIADD R146, R157, 0x50 ;  /* 0x000000509d927836 */ /* 0x000fe20000000000 */
[----:B------:R-:W-:Y:S01]  /*0da0*/  SHF.R.S32.HI R0, RZ, 0x1f, R155 ;  /* 0x0000001fff007819 */ /* 0x000fe2000001149b */
[----:B------:R-:W-:Y:S01]  /*0db0*/  IMAD.IADD R3, R4, 0x1, -R3 ;  /* 0x0000000104037824 */ /* 0x000fe200078e0a03 */
[----:B------:R-:W-:Y:S02]  /*0dc0*/  SHF.R.S32.HI R0, RZ, 0x1f, R152 ;  /* 0x0000001fff007819 */ /* 0x000fe40000011498 */
[----:B------:R-:W-:Y:S02]  /*0dd0*/  SHF.R.S32.HI R0, RZ, 0x1f, R149 ;  /* 0x0000001fff007819 */ /* 0x000fe40000011495 */
[----:B------:R-:W-:Y:S01]  /*0de0*/  SHF.R.S32.HI R0, RZ, 0x1f, R146 ;  /* 0x0000001fff007819 */ /* 0x000fe20000011492 */
[----:B------:R-:W-:Y:S01]  /*0df0*/  IMAD R0, R3, 0x8, R8 ;  /* 0x0000000803007824 */ /* 0x000fe200078e0208 */
[----:B------:R0:W-:Y:S04]  /*0e00*/  STL [R1+0x44], R6 ;  /* 0x0000440601007387 */ /* 0x0001e80000100800 */
[----:B------:R1:W-:Y:S04]  /*0e10*/  STL [R1+0x3c], R8 ;  /* 0x00003c0801007387 */ /* 0x0003e80000100800 */
[----:B------:R1:W-:Y:S04]  /*0e20*/  STL [R1+0x8], RZ ;  /* 0x000008ff01007387 */ /* 0x0003e80000100800 */
[----:B------:R1:W-:Y:S01]  /*0e30*/  STL [R1+0x40], R0 ;  /* 0x0000400001007387 */ /* 0x0003e20000100800 */
[----:B------:R-:W-:Y:S01]  /*0e40*/  LEA R16, R16, UR40, 0x1 ;  /* 0x0000002810107c11 */ /* 0x000fe2000f8e08ff */
[----:B------:R-:W-:-:S02]  /*0e50*/  IMAD.MOV.U32 R17, RZ, RZ, 0x40 ;  /* 0x00000040ff117424 */ /* 0x000fc400078e00ff */
[----:B------:R-:W-:Y:S02]  /*0e60*/  VIADD R142, R138, 0x20 ;  /* 0x000000208a8e7836 */ /* 0x000fe40000000000 */
[----:B------:R-:W-:Y:S02]  /*0e70*/  VIADD R153, R157, 0x18 ;  /* 0x000000189d997836 */ /* 0x000fe40000000000 */
[----:B------:R-:W-:Y:S01]  /*0e80*/  VIADD R18, R16, 0x21800 ;  /* 0x0002180010127836 */ /* 0x000fe20000000000 */
[----:B------:R-:W-:Y:S01]  /*0e90*/  SEL R17, R17, 0xffffffc0, !P2 ;  /* 0xffffffc011117807 */ /* 0x000fe20005000000 */
[C---:B------:R-:W-:Y:S02]  /*0ea0*/  VIADD R154, R157.reuse, 0x10 ;  /* 0x000000109d9a7836 */ /* 0x040fe40000000000 */
[C---:B------:R-:W-:Y:S01]  /*0eb0*/  VIADD R150, R157.reuse, 0x30 ;  /* 0x000000309d967836 */ /* 0x040fe20000000000 */
[C---:B------:R-:W-:Y:S01]  /*0ec0*/  IADD3 R151, R157.reuse, 0x28, RZ ;  /* 0x000000289d977810 */ /* 0x040fe20007ffe0ff */
[C---:B------:R-:W-:Y:S01]  /*0ed0*/  VIADD R147, R157.reuse, 0x48 ;  /* 0x000000489d937836 */ /* 0x040fe20000000000 */
[----:B------:R-:W-:Y:S01]  /*0ee0*/  SHF.R.S32.HI R4, RZ, 0x1f, R142 ;  /* 0x0000001fff047819 */ /* 0x000fe2000001148e */
[----:B------:R-:W-:-:S02]  /*0ef0*/  VIADD R148, R157, 0x40 ;  /* 0x000000409d947836 */ /* 0x000fc40000000000 */
[----:B------:R-:W-:Y:S02]  /*0f00*/  VIADD R145, R157, 0x58 ;  /* 0x000000589d917836 */ /* 0x000fe40000000000 */
[----:B------:R-:W-:Y:S01]  /*0f10*/  VIADD R23, R16, 0x21820 ;  /* 0x0002182010177836 */ /* 0x000fe20000000000 */
[----:B------:R-:W-:Y:S01]  /*0f20*/  SHF.R.S32.HI R4, RZ, 0x1f, R153 ;  /* 0x0000001fff047819 */ /* 0x000fe20000011499 */
[C---:B------:R-:W-:Y:S01]  /*0f30*/  @P1 VIADD R23, R18.reuse, 0xffffffe0 ;  /* 0xffffffe012171836 */ /* 0x040fe20000000000 */
[----:B------:R-:W-:Y:S01]  /*0f40*/  SHF.R.S32.HI R4, RZ, 0x1f, R150 ;  /* 0x0000001fff047819 */ /* 0x000fe20000011496 */
[----:B------:R-:W-:Y:S01]  /*0f50*/  IMAD.MOV.U32 R5, RZ, RZ, R9 ;  /* 0x000000ffff057224 */ /* 0x000fe200078e0009 */
[----:B------:R-:W-:Y:S01]  /*0f60*/  SHF.R.S32.HI R9, RZ, 0x1f, R154 ;  /* 0x0000001fff097819 */ /* 0x000fe2000001149a */
[----:B------:R-:W-:Y:S01]  /*0f70*/  IMAD.IADD R18, R18, 0x1, R17 ;  /* 0x0000000112127824 */ /* 0x000fe200078e0211 */
[----:B------:R-:W-:Y:S01]  /*0f80*/  SHF.R.S32.HI R9, RZ, 0x1f, R151 ;  /* 0x0000001fff097819 */ /* 0x000fe20000011497 */
[----:B0-----:R-:W-:Y:S01]  /*0f90*/  IMAD.MOV.U32 R6, RZ, RZ, R10 ;  /* 0x000000ffff067224 */ /* 0x001fe200078e000a */
[----:B------:R-:W-:Y:S01]  /*0fa0*/  SHF.R.S32.HI R4, RZ, 0x1f, R147 ;  /* 0x0000001fff047819 */ /* 0x000fe20000011493 */
[----:B------:R-:W-:Y:S01]  /*0fb0*/  IMAD.MOV.U32 R7, RZ, RZ, R11 ;  /* 0x000000ffff077224 */ /* 0x000fe200078e000b */
[----:B------:R-:W-:Y:S01]  /*0fc0*/  SHF.R.S32.HI R9, RZ, 0x1f, R148 ;  /* 0x0000001fff097819 */ /* 0x000fe20000011494 */
[----:B------:R-:W-:Y:S01]  /*0fd0*/  IMAD.MOV.U32 R2, RZ, RZ, RZ ;  /* 0x000000ffff027224 */ /* 0x000fe200078e00ff */
[----:B------:R-:W-:Y:S01]  /*0fe0*/  SHF.R.S32.HI R4, RZ, 0x1f, R145 ;  /* 0x0000001fff047819 */ /* 0x000fe20000011491 */
[----:B------:R-:W-:-:S02]  /*0ff0*/  IMAD.IADD R17, R17, 0x1, R23 ;  /* 0x0000000111117824 */ /* 0x000fc400078e0217 */
[----:B------:R-:W-:Y:S01]  /*1000*/  VIADD R136, R23, 0x6000 ;  /* 0x0000600017887836 */ /* 0x000fe20000000000 */
[----:B------:R-:W-:Y:S01]  /*1010*/  UMOV UR38, URZ ;  /* 0x0000003f00267c82 */ /* 0x000fe20008000000 */
[----:B-12---:R-:W-:-:S07]  /*1020*/  LOP3.LUT R19, R19, 0x1, RZ, 0xfc, !PT ;  /* 0x0000000113137812 */ /* 0x006fce00078efcff */
.L_x_10214:
[----:B012-4-:R-:W0:Y:S01]  /*1030*/  LDC.64 R8, c[0x0][0xc88] ;  /* 0x00032200ff087b82 */ /* 0x017e220000000a00 */
[----:B------:R-:W-:-:S07]  /*1040*/  ULDC.64 UR4, c[0x0][0xa28] ;  /* 0x00028a0000047ab9 */ /* 0x000fce0000000a00 */
[----:B---3--:R-:W1:Y:S08]  /*1050*/  LDC.64 R12, c[0x0][0x418] ;  /* 0x00010600ff0c7b82 */ /* 0x008e700000000a00 */
[----:B------:R-:W2:Y:S01]  /*1060*/  LDC R0, c[0x0][0x424] ;  /* 0x00010900ff007b82 */ /* 0x000ea20000000800 */
[----:B0-----:R-:W-:-:S07]  /*1070*/  IMAD.WIDE R8, R7, 0x4, R8 ;  /* 0x0000000407087825 */ /* 0x001fce00078e0208 */
[----:B------:R-:W0:Y:S01]  /*1080*/  LDC R89, c[0x0][0x2f0] ;  /* 0x0000bc00ff597b82 */ /* 0x000e220000000800 */
[----:B------:R-:W3:Y:S01]  /*1090*/  LDG.E R137, desc[UR36][R8.64] ;  /* 0x0000002408897981 */ /* 0x000ee2000c1e1900 */
        /* <DEDUP_REMOVED lines=27> */
.L_x_10173:
[----:B-----5:R-:W-:Y:S01]  /*1250*/  IMAD.IADD R89, R89, 0x1, -R4 ;  /* 0x0000000159597824 */ /* 0x020fe200078e0a04 */
[C---:B------:R-:W-:Y:S02]  /*1260*/  LOP3.LUT R3, R6.reuse, 0xff000000, RZ, 0xc0, !PT ;  /* 0xff00000006037812 */ /* 0x040fe400078ec0ff */
[----:B------:R-:W-:Y:S01]  /*1270*/  LOP3.LUT R0, R6, 0xff0000, RZ, 0xc0, !PT ;  /* 0x00ff000006007812 */ /* 0x000fe200078ec0ff */
[C---:B------:R-:W-:Y:S01]  /*1280*/  VIADD R4, R89.reuse, 0x7f ;  /* 0x0000007f59047836 */ /* 0x040fe20000000000 */
[----:B------:R-:W-:Y:S02]  /*1290*/  ISETP.GE.AND P0, PT, R89, 0x1, PT ;  /* 0x000000015900780c */ /* 0x000fe40003f06270 */
[----:B------:R-:W-:Y:S02]  /*12a0*/  SHF.R.U32.HI R3, RZ, 0x8, R3 ;  /* 0x00000008ff037819 */ /* 0x000fe40000011603 */
[----:B------:R-:W-:Y:S02]  /*12b0*/  SHF.R.S32.HI R7, RZ, 0x1f, R4 ;  /* 0x0000001fff077819 */ /* 0x000fe40000011404 */
[----:B------:R-:W-:Y:S01]  /*12c0*/  LEA.HI R0, R0, R3, RZ, 0x10 ;  /* 0x0000000300007211 */ /* 0x000fe200078f80ff */
[----:B------:R-:W-:Y:S01]  /*12d0*/  IMAD.MOV.U32 R3, RZ, RZ, RZ ;  /* 0x000000ffff037224 */ /* 0x000fe200078e00ff */
[----:B------:R-:W-:-:S02]  /*12e0*/  LEA.HI R7, R7, R4, RZ, 0x7 ;  /* 0x0000000407077211 */ /* 0x000fc400078f38ff */
[----:B------:R-:W-:Y:S02]  /*12f0*/  LOP3.LUT R156, R0, 0xff, RZ, 0xc0, !PT ;  /* 0x000000ff009c7812 */ /* 0x000fe400078ec0ff */
[----:B------:R-:W-:Y:S02]  /*1300*/  SHF.R.U32.HI R140, RZ, 0x10, R0 ;  /* 0x00000010ff8c7819 */ /* 0x000fe40000011600 */
[----:B------:R-:W-:Y:S01]  /*1310*/  SHF.R.S32.HI R88, RZ, 0x7, R7 ;  /* 0x00000007ff587819 */ /* 0x000fe20000011407 */
[----:B------:R-:W-:Y:S06]  /*1320*/  @!P0 BRA `(.L_x_10174) ;  /* 0x0000000000748947 */ /* 0x000fec0003800000 */
[----:B------:R-:W3:Y:S01]  /*1330*/  LDC R3, c[0x0][0x9f0] ;  /* 0x00027c00ff037b82 */ /* 0x000ee20000000800 */
[----:B------:R-:W-:-:S04]  /*1340*/  ISETP.NE.AND P0, PT, R140, RZ, PT ;  /* 0x000000ff8c00720c */ /* 0x000fc80003f05270 */
[----:B---3--:R-:W-:-:S04]  /*1350*/  SEL R11, R140, R3, P0 ;  /* 0x000000038c0b7207 */ /* 0x008fc80000000000 */
        /* <DEDUP_REMOVED lines=26> */
.L_x_10174:
        /* <DEDUP_REMOVED lines=33> */
[----:B------:R-:W-:-:S04]  /*1710*/  UIADD3 UR6, UR40, 0x21800, URZ ;  /* 0x0002180028067890 */ /* 0x000fc8000fffe03f */
[----:B------:R-:W-:-:S06]  /*1720*/  ULOP3.LUT UP0, URZ, UR6, 0x3ff, URZ, 0xc0, !UPT ;  /* 0x000003ff063f7892 */ /* 0x000fcc000f80c03f */
[----:B------:R-:W-:Y:S01]  /*1730*/  PLOP3.LUT P0, PT, PT, PT, UP0, 0x80, 0x0 ;  /* 0x000000000000781c */ /* 0x000fe20003f0f008 */
[----:B0-----:R-:W-:-:S05]  /*1740*/  VIADD R4, R0, 0xffffff80 ;  /* 0xffffff8000047836 */ /* 0x001fca0000000000 */
[----:B------:R-:W-:-:S04]  /*1750*/  SHF.R.S32.HI R0, RZ, 0x1f, R4 ;  /* 0x0000001fff007819 */ /* 0x000fc80000011404 */
[----:B------:R-:W-:-:S04]  /*1760*/  LEA.HI R0, R0, R4, RZ, 0x7 ;  /* 0x0000000400007211 */ /* 0x000fc800078f38ff */
[----:B------:R-:W-:-:S06]  /*1770*/  SHF.R.S32.HI R0, RZ, 0x7, R0 ;  /* 0x00000007ff007819 */ /* 0x000fcc0000011400 */
[----:B------:R-:W0:Y:S02]  /*1780*/  SHFL.IDX PT, R0, R0, RZ, 0x1f ;  /* 0x00001fff00007589 */ /* 0x000e2400000e0000 */
[----:B0-----:R-:W-:-:S13]  /*1790*/  R2UR UR42, R0 ;  /* 0x00000000002a72ca */ /* 0x001fda00000e0000 */
        /* <DEDUP_REMOVED lines=14> */
[----:B---3--:R-:W-:Y:S01]  /*1880*/  IMAD.U32 R10, RZ, RZ, UR6 ;  /* 0x00000006ff0a7e24 */ /* 0x008fe2000f8e00ff */
        /* <DEDUP_REMOVED lines=8> */
.L_x_10176:
[----:B------:R-:W2:Y:S01]  /*1910*/  LDL R20, [R1+0x8] ;  /* 0x0000080001147983 */ /* 0x000ea20000100800 */
[----:B------:R-:W-:Y:S02]  /*1920*/  ISETP.NE.AND P0, PT, R19, 0x3, PT ;  /* 0x000000031300780c */ /* 0x000fe40003f05270 */
[----:B--2---:R-:W-:-:S04]  /*1930*/  LEA.HI R0, R20, R20, RZ, 0x1 ;  /* 0x0000001414007211 */ /* 0x004fc800078f08ff */
[----:B------:R-:W-:-:S05]  /*1940*/  LOP3.LUT R0, R0, 0xfffffffe, RZ, 0xc0, !PT ;  /* 0xfffffffe00007812 */ /* 0x000fca00078ec0ff */
[----:B------:R-:W-:-:S05]  /*1950*/  IMAD.IADD R0, R20, 0x1, -R0 ;  /* 0x0000000114007824 */ /* 0x000fca00078e0a00 */
[----:B------:R-:W-:-:S04]  /*1960*/  SHF.L.U32 R0, R0, 0x1f, RZ ;  /* 0x0000001f00007819 */ /* 0x000fc800000006ff */
[----:B------:R-:W0:Y:S02]  /*1970*/  SYNCS.PHASECHK.TRANS64.TRYWAIT P1, [UR40+0x2d800], R0 ;  /* 0x02d80000ff0075a7 */ /* 0x000e240008020168 */
[----:B0-----:R-:W-:Y:S05]  /*1980*/  @!P1 BRA `(.L_x_10177) ;  /* 0x000000cc00d89947 */ /* 0x001fea0003800000 */
.L_x_10297:
[----:B------:R-:W-:Y:S05]  /*1990*/  @!P0 BRA `(.L_x_10178) ;  /* 0x0000000000048947 */ /* 0x000fea0003800000 */
[----:B------:R-:W-:Y:S01]  /*19a0*/  BPT.TRAP 0x1 ;  /* 0x000000040000795c */ /* 0x000fe20000300000 */
.L_x_10178:
[----:B------:R-:W-:Y:S01]  /*19b0*/  IMAD.U32 R5, RZ, RZ, UR38 ;  /* 0x00000026ff057e24 */ /* 0x000fe2000f8e00ff */
[----:B0-----:R-:W-:-:S04]  /*19c0*/  SHF.L.U32 R0, R2, 0x1f, RZ ;  /* 0x0000001f02007819 */ /* 0x001fc800000006ff */
[----:B------:R-:W-:-:S04]  /*19d0*/  LEA R5, R5, UR40, 0x3 ;  /* 0x0000002805057c11 */ /* 0x000fc8000f8e18ff */
[----:B------:R0:W1:Y:S01]  /*19e0*/  SYNCS.PHASECHK.TRANS64.TRYWAIT P1, [R5+URZ+0x2d830], R0 ;  /* 0x02d83000050075a7 */ /* 0x000062000802017f */
[----:B------:R-:W-:Y:S05]  /*19f0*/  @!P0 BRA `(.L_x_10179) ;  /* 0x0000000000048947 */ /* 0x000fea0003800000 */
[----:B------:R-:W-:Y:S01]  /*1a00*/  BPT.TRAP 0x1 ;  /* 0x000000040000795c */ /* 0x000fe20000300000 */
.L_x_10179:
[----:B------:R-:W-:Y:S01]  /*1a10*/  IMAD.MOV.U32 R135, RZ, RZ, RZ ;  /* 0x000000ffff877224 */ /* 0x000fe200078e00ff */
[----:B-1----:R-:W-:Y:S06]  /*1a20*/  @P1 BRA `(.L_x_10180) ;  /* 0x0000000000081947 */ /* 0x002fec0003800000 */
[----:B------:R-:W1:Y:S02]  /*1a30*/  SYNCS.PHASECHK.TRANS64.TRYWAIT P1, [R5+URZ+0x2d830], R0 ;  /* 0x02d83000050075a7 */ /* 0x000e64000802017f */
[----:B-1----:R-:W-:Y:S05]  /*1a40*/  @!P1 BRA `(.L_x_10181) ;  /* 0x000000cc00c09947 */ /* 0x002fea0003800000 */
.L_x_10180:
[----:B------:R-:W-:Y:S05]  /*1a50*/  WARPSYNC.ALL ;  /* 0x0000000000007948 */ /* 0x000fea0003800000 */
[----:B------:R-:W-:Y:S01]  /*1a60*/  UIADD3 UR4, UR40, 0x15400, URZ ;  /* 0x0001540028047890 */ /* 0x000fe2000fffe03f */
[----:B------:R-:W-:Y:S01]  /*1a70*/  WARPGROUP.ARRIVE ;  /* 0x00000000000079c5 */ /* 0x000fe20000000000 */
[----:B------:R-:W-:Y:S02]  /*1a80*/  ULEA UR43, UR43, UR40, 0xc ;  /* 0x000000282b2b7291 */ /* 0x000fe4000f8e603f */
[----:B------:R-:W-:Y:S02]  /*1a90*/  USHF.R.U32.HI UR4, URZ, 0x4, UR4 ;  /* 0x000000043f047899 */ /* 0x000fe40008011604 */
[----:B------:R-:W-:-:S02]  /*1aa0*/  UIADD3 UR43, UR43, 0xc400, URZ ;  /* 0x0000c4002b2b7890 */ /* 0x000fc4000fffe03f */
[----:B------:R-:W-:Y:S02]  /*1ab0*/  ULOP3.LUT UR4, UR4, 0x3fff, URZ, 0xc0, !UPT ;  /* 0x00003fff04047892 */ /* 0x000fe4000f8ec03f */
[----:B------:R-:W-:Y:S02]  /*1ac0*/  USHF.R.U32.HI UR43, URZ, 0x4, UR43 ;  /* 0x000000043f2b7899 */ /* 0x000fe4000801162b */
[----:B------:R-:W-:Y:S02]  /*1ad0*/  ULOP3.LUT UR28, UR4, 0x10000, URZ, 0xfc, !UPT ;  /* 0x00010000041c7892 */ /* 0x000fe4000f8efc3f */
[----:B------:R-:W-:Y:S02]  /*1ae0*/  ULOP3.LUT UR43, UR43, 0x3fff, URZ, 0xc0, !UPT ;  /* 0x00003fff2b2b7892 */ /* 0x000fe4000f8ec03f */
[----:B------:R-:W-:Y:S02]  /*1af0*/  UIMAD UR6, UR38, 0x600, UR28 ;  /* 0x00000600260678a4 */ /* 0x000fe4000f8e021c */
[----:B------:R-:W-:Y:S01]  /*1b00*/  ULOP3.LUT UR4, UR43, 0x10000, URZ, 0xfc, !UPT ;  /* 0x000100002b047892 */ /* 0x000fe2000f8efc3f */
[----:B------:R-:W-:Y:S01]  /*1b10*/  UMOV UR7, 0x80000020 ;  /* 0x8000002000077882 */ /* 0x000fe20000000000 */
[----:B------:R-:W-:-:S02]  /*1b20*/  UMOV UR5, 0x80000020 ;  /* 0x8000002000057882 */ /* 0x000fc40000000000 */
        /* <DEDUP_REMOVED lines=39> */
.L_x_10182:
[----:B------:R-:W-:Y:S01]  /*1da0*/  IADD3 R89, R89, 0x80, -R157 ;  /* 0x0000008059597810 */ /* 0x000fe20007ffe89d */
[----:B------:R-:W-:Y:S01]  /*1db0*/  ULDC UR6, c[0x0][0x988] ;  /* 0x0002620000067ab9 */ /* 0x000fe20000000800 */
[----:B------:R-:W-:Y:S01]  /*1dc0*/  P2R R7, PR, RZ, 0x1 ;  /* 0x00000001ff077803 */ /* 0x000fe20000000000 */
        /* <DEDUP_REMOVED lines=36> */
[----:B---3--:R-:W-:Y:S01]  /*2010*/  FSEL R8, R33, -INF , P5 ;  /* 0xff80000021087808 */ /* 0x008fe20002800000 */
        /* <DEDUP_REMOVED lines=94> */
[----:B------:R-:W-:Y:S02]  /*2600*/  ISETP.GT.AND P4, PT, R4, 0x71, PT ;  /* 0x000000710400780c */ /* 0x000fe40003f84270 */
        /* <DEDUP_REMOVED lines=11> */
[----:B------:R-:W-:Y:S02]  /*26c0*/  P2R R21, PR, RZ, 0x4 ;  /* 0x00000004ff157803 */ /* 0x000fe40000000000 */
[----:B------:R-:W-:Y:S01]  /*26d0*/  ISETP.GT.AND P2, PT, R4, 0x58, PT ;  /* 0x000000580400780c */ /* 0x000fe20003f44270 */
[----:B01----:R-:W0:Y:S01]  /*26e0*/  SHFL.BFLY PT, R0, R11, 0x2, 0x1f ;  /* 0x0c401f000b007f89 */ /* 0x003e2200000e0000 */
[----:B------:R-:W-:Y:S02]  /*26f0*/  P2R R29, PR, RZ, 0x2 ;  /* 0x00000002ff1d7803 */ /* 0x000fe40000000000 */
[----:B------:R-:W-:Y:S02]  /*2700*/  FSEL R70, R70, -INF , P2 ;  /* 0xff80000046467808 */ /* 0x000fe40001000000 */
[----:B------:R-:W-:-:S02]  /*2710*/  ISETP.NE.AND P2, PT, R21, RZ, PT ;  /* 0x000000ff1500720c */ /* 0x000fc40003f45270 */
[C---:B------:R-:W-:Y:S02]  /*2720*/  ISETP.GT.AND P1, PT, R4.reuse, 0x59, PT ;  /* 0x000000590400780c */ /* 0x040fe40003f24270 */
[----:B------:R-:W-:Y:S02]  /*2730*/  P2R R31, PR, RZ, 0x1 ;  /* 0x00000001ff1f7803 */ /* 0x000fe40000000000 */
[----:B------:R-:W-:Y:S02]  /*2740*/  ISETP.GT.AND P0, PT, R4, 0x60, PT ;  /* 0x000000600400780c */ /* 0x000fe40003f04270 */
[----:B------:R-:W-:Y:S02]  /*2750*/  FSEL R80, R71, -INF , P1 ;  /* 0xff80000047507808 */ /* 0x000fe40000800000 */
[----:B------:R-:W-:Y:S02]  /*2760*/  FSEL R74, R74, -INF , P0 ;  /* 0xff8000004a4a7808 */ /* 0x000fe40000000000 */
[----:B------:R-:W-:-:S02]  /*2770*/  ISETP.NE.AND P0, PT, R31, RZ, PT ;  /* 0x000000ff1f00720c */ /* 0x000fc40003f05270 */
[----:B------:R-:W-:Y:S02]  /*2780*/  ISETP.NE.AND P1, PT, R29, RZ, PT ;  /* 0x000000ff1d00720c */ /* 0x000fe40003f25270 */
[----:B------:R-:W-:Y:S02]  /*2790*/  FSEL R126, R75, -INF , P0 ;  /* 0xff8000004b7e7808 */ /* 0x000fe40000000000 */
[----:B------:R-:W-:Y:S02]  /*27a0*/  FSEL R86, R86, -INF , P5 ;  /* 0xff80000056567808 */ /* 0x000fe40002800000 */
[----:B0-----:R-:W-:Y:S02]  /*27b0*/  FMNMX.FTZ R13, R11, R0, !PT ;  /* 0x000000000b0d7209 */ /* 0x001fe40007810000 */
[----:B------:R-:W-:Y:S02]  /*27c0*/  ISETP.NE.AND P0, PT, R7, RZ, PT ;  /* 0x000000ff0700720c */ /* 0x000fe40003f05270 */
[----:B------:R-:W-:Y:S01]  /*27d0*/  R2UR UR6, R5 ;  /* 0x00000000050672ca */ /* 0x000fe200000e0000 */
[----:B------:R-:W0:-:S12]  /*27e0*/  SHFL.BFLY PT, R0, R13, 0x1, 0x1f ;  /* 0x0c201f000d007f89 */ /* 0x000e1800000e0000 */
[----:B------:R-:W-:-:S04]  /*27f0*/  UIADD3 UR6, UR6, 0x2d840, URZ ;  /* 0x0002d84006067890 */ /* 0x000fc8000fffe03f */
[----:B------:R-:W-:Y:S01]  /*2800*/  UPRMT UR6, UR41, 0x654, UR6 ;  /* 0x0000065429067896 */ /* 0x000fe20008000006 */
[----:B0-----:R-:W-:-:S08]  /*2810*/  FMNMX.FTZ R0, R13, R0, !PT ;  /* 0x000000000d007209 */ /* 0x001fd00007810000 */
[----:B------:R-:W-:Y:S01]  /*2820*/  SYNCS.ARRIVE.TRANS64.RED.A1T0 RZ, [UR6], RZ ;  /* 0x000000ffffff79a7 */ /* 0x000fe20008100406 */
[----:B------:R-:W-:Y:S02]  /*2830*/  FMNMX.FTZ R13, R26, R27, !PT ;  /* 0x0000001b1a0d7209 */ /* 0x000fe40007810000 */
[C---:B------:R-:W-:Y:S01]  /*2840*/  FSETP.NEU.FTZ.AND P3, PT, R0.reuse, -INF , PT ;  /* 0xff8000000000780b */ /* 0x040fe20003f7d000 */
[----:B------:R-:W-:Y:S01]  /*2850*/  FMUL.FTZ R9, R0, R3 ;  /* 0x0000000300097220 */ /* 0x000fe20000410000 */
[----:B------:R-:W-:-:S04]  /*2860*/  FMNMX.FTZ R13, R30, R13, !PT ;  /* 0x0000000d1e0d7209 */ /* 0x000fc80007810000 */
[----:B------:R-:W-:Y:S02]  /*2870*/  FMNMX.FTZ R13, R12, R13, !PT ;  /* 0x0000000d0c0d7209 */ /* 0x000fe40007810000 */
[----:B------:R-:W-:Y:S02]  /*2880*/  FSEL R9, R9, RZ, P3 ;  /* 0x000000ff09097208 */ /* 0x000fe40001800000 */
[----:B------:R-:W-:Y:S02]  /*2890*/  FMNMX.FTZ R13, R34, R13, !PT ;  /* 0x0000000d220d7209 */ /* 0x000fe40007810000 */
[----:B------:R-:W-:Y:S01]  /*28a0*/  ISETP.NE.AND P3, PT, R15, RZ, PT ;  /* 0x000000ff0f00720c */ /* 0x000fe20003f65270 */
[--C-:B------:R-:W-:Y:S01]  /*28b0*/  FFMA.FTZ R132, R25, R3, -R9.reuse ;  /* 0x0000000319847223 */ /* 0x100fe20000010809 */
[----:B------:R-:W-:Y:S01]  /*28c0*/  FMNMX.FTZ R15, R20, R13, !PT ;  /* 0x0000000d140f7209 */ /* 0x000fe20007810000 */
[-CC-:B------:R-:W-:Y:S01]  /*28d0*/  FFMA.FTZ R134, R6, R3.reuse, -R9.reuse ;  /* 0x0000000306867223 */ /* 0x180fe20000010809 */
[-CC-:B------:R-:W-:Y:S01]  /*28e0*/  FFMA.FTZ R6, R32, R3.reuse, -R9.reuse ;  /* 0x0000000320067223 */ /* 0x180fe20000010809 */
[--C-:B------:R-:W-:Y:S01]  /*28f0*/  FFMA.FTZ R32, R90, R3, -R9.reuse ;  /* 0x000000035a207223 */ /* 0x100fe20000010809 */
[----:B------:R-:W-:Y:S01]  /*2900*/  FMNMX.FTZ R15, R38, R15, !PT ;  /* 0x0000000f260f7209 */ /* 0x000fe20007810000 */
[-CC-:B------:R-:W-:Y:S01]  /*2910*/  FFMA.FTZ R4, R94, R3.reuse, -R9.reuse ;  /* 0x000000035e047223 */ /* 0x180fe20000010809 */
[----:B------:R-:W-:Y:S01]  /*2920*/  FSEL R90, R78, -INF , P1 ;  /* 0xff8000004e5a7808 */ /* 0x000fe20000800000 */
[--C-:B------:R-:W-:Y:S01]  /*2930*/  FFMA.FTZ R36, R36, R3, -R9.reuse ;  /* 0x0000000324247223 */ /* 0x100fe20000010809 */
[----:B------:R-:W-:Y:S01]  /*2940*/  FMNMX.FTZ R21, R92, R15, !PT ;  /* 0x0000000f5c157209 */ /* 0x000fe20007810000 */
[--C-:B------:R-:W-:Y:S01]  /*2950*/  FFMA.FTZ R37, R56, R3, -R9.reuse ;  /* 0x0000000338257223 */ /* 0x100fe20000010809 */
[----:B------:R-:W-:Y:S01]  /*2960*/  FSEL R94, R79, -INF , P2 ;  /* 0xff8000004f5e7808 */ /* 0x000fe20001000000 */
[----:B------:R0:W-:Y:S01]  /*2970*/  MUFU.EX2 R15, R36 ;  /* 0x00000024000f7308 */ /* 0x0001e20000000800 */
[----:B------:R-:W-:Y:S01]  /*2980*/  FMNMX.FTZ R21, R42, R21, !PT ;  /* 0x000000152a157209 */ /* 0x000fe20007810000 */
[-CC-:B------:R-:W-:Y:S01]  /*2990*/  FFMA.FTZ R56, R102, R3.reuse, -R9.reuse ;  /* 0x0000000366387223 */ /* 0x180fe20000010809 */
[----:B------:R-:W-:Y:S01]  /*29a0*/  FSEL R82, R82, -INF , P3 ;  /* 0xff80000052527808 */ /* 0x000fe20001800000 */
[--C-:B------:R-:W-:Y:S01]  /*29b0*/  FFMA.FTZ R8, R8, R3, -R9.reuse ;  /* 0x0000000308087223 */ /* 0x100fe20000010809 */
[----:B------:R-:W-:Y:S01]  /*29c0*/  FMNMX.FTZ R21, R96, R21, !PT ;  /* 0x0000001560157209 */ /* 0x000fe20007810000 */
[--C-:B------:R-:W-:Y:S01]  /*29d0*/  FFMA.FTZ R52, R52, R3, -R9.reuse ;  /* 0x0000000334347223 */ /* 0x100fe20000010809 */
[----:B------:R-:W-:Y:S01]  /*29e0*/  FSEL R102, R87, -INF , P6 ;  /* 0xff80000057667808 */ /* 0x000fe20003000000 */
[----:B------:R-:W-:Y:S01]  /*29f0*/  MUFU.EX2 R13, R8 ;  /* 0x00000008000d7308 */ /* 0x000fe20000000800 */
[----:B------:R-:W-:Y:S01]  /*2a00*/  FMNMX.FTZ R21, R46, R21, !PT ;  /* 0x000000152e157209 */ /* 0x000fe20007810000 */
[-CC-:B0-----:R-:W-:Y:S01]  /*2a10*/  FFMA.FTZ R36, R98, R3.reuse, -R9.reuse ;  /* 0x0000000362247223 */ /* 0x181fe20000010809 */
[----:B------:R-:W-:Y:S01]  /*2a20*/  FSEL R98, R83, -INF , P4 ;  /* 0xff80000053627808 */ /* 0x000fe20002000000 */
        /* <DEDUP_REMOVED lines=24> */
[----:B------:R-:W-:Y:S01]  /*2bb0*/  FFMA.FTZ R40, R84, R3, -R9 ;  /* 0x0000000354287223 */ /* 0x000fe20000010809 */
[----:B------:R-:W-:Y:S01]  /*2bc0*/  FMNMX.FTZ R21, R112, R21, !PT ;  /* 0x0000001570157209 */ /* 0x000fe20007810000 */
[----:B------:R-:W-:Y:S01]  /*2bd0*/  MUFU.EX2 R7, R7 ;  /* 0x0000000700077308 */ /* 0x000fe20000000800 */
[--C-:B------:R-:W-:Y:S01]  /*2be0*/  IMAD.MOV.U32 R130, RZ, RZ, R135.reuse ;  /* 0x000000ffff827224 */ /* 0x100fe200078e0087 */
[----:B------:R-:W-:Y:S01]  /*2bf0*/  MOV R114, R135 ;  /* 0x0000008700727202 */ /* 0x000fe20000000f00 */
[--C-:B------:R-:W-:Y:S01]  /*2c00*/  IMAD.MOV.U32 R124, RZ, RZ, R135.reuse ;  /* 0x000000ffff7c7224 */ /* 0x100fe200078e0087 */
[----:B------:R-:W-:Y:S01]  /*2c10*/  FMNMX.FTZ R21, R62, R21, !PT ;  /* 0x000000153e157209 */ /* 0x000fe20007810000 */
[----:B------:R-:W-:-:S02]  /*2c20*/  IMAD.MOV.U32 R122, RZ, RZ, R135 ;  /* 0x000000ffff7a7224 */ /* 0x000fc400078e0087 */
[--C-:B------:R-:W-:Y:S01]  /*2c30*/  IMAD.MOV.U32 R118, RZ, RZ, R135.reuse ;  /* 0x000000ffff767224 */ /* 0x100fe200078e0087 */
[----:B------:R-:W-:Y:S01]  /*2c40*/  FMNMX.FTZ R21, R68, R21, !PT ;  /* 0x0000001544157209 */ /* 0x000fe20007810000 */
[----:B------:R-:W-:Y:S01]  /*2c50*/  MUFU.EX2 R132, R132 ;  /* 0x0000008400847308 */ /* 0x000fe20000000800 */
[--C-:B------:R-:W-:Y:S02]  /*2c60*/  IMAD.MOV.U32 R116, RZ, RZ, R135.reuse ;  /* 0x000000ffff747224 */ /* 0x100fe400078e0087 */
[----:B------:R-:W-:Y:S01]  /*2c70*/  FMNMX.FTZ R21, R66, R21, !PT ;  /* 0x0000001542157209 */ /* 0x000fe20007810000 */
[--C-:B------:R-:W-:Y:S02]  /*2c80*/  IMAD.MOV.U32 R110, RZ, RZ, R135.reuse ;  /* 0x000000ffff6e7224 */ /* 0x100fe400078e0087 */
[----:B------:R-:W-:Y:S01]  /*2c90*/  IMAD.MOV.U32 R108, RZ, RZ, R135 ;  /* 0x000000ffff6c7224 */ /* 0x000fe200078e0087 */
        /* <DEDUP_REMOVED lines=11> */
[----:B0-----:R-:W-:Y:S01]  /*2d50*/  FFMA.FTZ R52, R120, R3, -R9 ;  /* 0x0000000378347223 */ /* 0x001fe20000010809 */
[----:B------:R-:W-:Y:S01]  /*2d60*/  IMAD.MOV.U32 R120, RZ, RZ, R135 ;  /* 0x000000ffff787224 */ /* 0x000fe200078e0087 */
[----:B------:R-:W-:-:S04]  /*2d70*/  FMNMX.FTZ R33, R82, R33, !PT ;  /* 0x0000002152217209 */ /* 0x000fc80007810000 */
[----:B------:R-:W-:Y:S01]  /*2d80*/  FMNMX.FTZ R33, R98, R33, !PT ;  /* 0x0000002162217209 */ /* 0x000fe20007810000 */
[----:B------:R-:W-:Y:S03]  /*2d90*/  MUFU.EX2 R6, R6 ;  /* 0x0000000600067308 */ /* 0x000fe60000000800 */
[----:B------:R-:W-:-:S04]  /*2da0*/  FMNMX.FTZ R33, R86, R33, !PT ;  /* 0x0000002156217209 */ /* 0x000fc80007810000 */
[----:B------:R-:W-:Y:S01]  /*2db0*/  FMNMX.FTZ R33, R102, R33, !PT ;  /* 0x0000002166217209 */ /* 0x000fe20007810000 */
[----:B------:R-:W-:Y:S01]  /*2dc0*/  MUFU.EX2 R28, R28 ;  /* 0x0000001c001c7308 */ /* 0x000fe20000000800 */
[----:B-1----:R-:W-:-:S03]  /*2dd0*/  F2FP.BF16.F32.PACK_AB R10, R134, R11 ;  /* 0x0000000b860a723e */ /* 0x002fc600000010ff */
        /* <DEDUP_REMOVED lines=11> */
[-C--:B------:R-:W-:Y:S01]  /*2e90*/  FFMA.FTZ R33, R128, R3.reuse, -R9 ;  /* 0x0000000380217223 */ /* 0x080fe20000010809 */
[----:B------:R-:W-:Y:S01]  /*2ea0*/  FADD.FTZ R8, R7, R132 ;  /* 0x0000008407087221 */ /* 0x000fe20000010000 */
[--C-:B------:R-:W-:Y:S01]  /*2eb0*/  IMAD.MOV.U32 R128, RZ, RZ, R135.reuse ;  /* 0x000000ffff807224 */ /* 0x100fe200078e0087 */
[C---:B------:R-:W-:Y:S01]  /*2ec0*/  FSETP.NEU.FTZ.AND P1, PT, R4.reuse, -INF , PT ;  /* 0xff8000000400780b */ /* 0x040fe20003f3d000 */
[----:B------:R-:W-:Y:S01]  /*2ed0*/  FMUL.FTZ R49, R4, R3 ;  /* 0x0000000304317220 */ /* 0x000fe20000410000 */
[----:B------:R-:W-:Y:S01]  /*2ee0*/  FADD.FTZ R65, R11, R8 ;  /* 0x000000080b417221 */ /* 0x000fe20000010000 */
[----:B------:R-:W-:Y:S01]  /*2ef0*/  F2FP.BF16.F32.PACK_AB R8, R132, R7 ;  /* 0x000000078408723e */ /* 0x000fe200000010ff */
[----:B------:R-:W-:Y:S01]  /*2f00*/  MUFU.EX2 R56, R56 ;  /* 0x0000003800387308 */ /* 0x000fe20000000800 */
[----:B------:R-:W-:Y:S01]  /*2f10*/  IMAD.MOV.U32 R132, RZ, RZ, R135 ;  /* 0x000000ffff847224 */ /* 0x000fe200078e0087 */
[----:B------:R-:W-:Y:S01]  /*2f20*/  FSEL R49, R49, RZ, P1 ;  /* 0x000000ff31317208 */ /* 0x000fe20000800000 */
[----:B------:R-:W-:Y:S01]  /*2f30*/  FADD.FTZ R65, R134, R65 ;  /* 0x0000004186417221 */ /* 0x000fe20000010000 */
[----:B------:R-:W-:-:S03]  /*2f40*/  IMAD.MOV.U32 R134, RZ, RZ, R135 ;  /* 0x000000ffff867224 */ /* 0x000fc600078e0087 */
        /* <DEDUP_REMOVED lines=29> */
[----:B------:R-:W-:Y:S01]  /*3120*/  FFMA.FTZ R86, R86, R3, -R49 ;  /* 0x0000000356567223 */ /* 0x000fe20000010831 */
[----:B------:R-:W2:Y:S01]  /*3130*/  MUFU.EX2 R12, R12 ;  /* 0x0000000c000c7308 */ /* 0x000ea20000000800 */
[----:B0-----:R-:W-:Y:S01]  /*3140*/  FADD.FTZ R54, R9, R76 ;  /* 0x0000004c09367221 */ /* 0x001fe20000010000 */
[----:B------:R-:W-:Y:S01]  /*3150*/  F2FP.BF16.F32.PACK_AB R9, R76, R9 ;  /* 0x000000094c09723e */ /* 0x000fe200000010ff */
[----:B------:R-:W-:-:S02]  /*3160*/  IMAD.MOV.U32 R112, RZ, RZ, R135 ;  /* 0x000000ffff707224 */ /* 0x000fc400078e0087 */
[--C-:B------:R-:W-:Y:S02]  /*3170*/  IMAD.MOV.U32 R106, RZ, RZ, R135.reuse ;  /* 0x000000ffff6a7224 */ /* 0x100fe400078e0087 */
[----:B------:R-:W-:Y:S01]  /*3180*/  IMAD.MOV.U32 R104, RZ, RZ, R135 ;  /* 0x000000ffff687224 */ /* 0x000fe200078e0087 */
[----:B------:R-:W0:Y:S01]  /*3190*/  MUFU.EX2 R26, R26 ;  /* 0x0000001a001a7308 */ /* 0x000e220000000800 */
[----:B-1----:R-:W-:Y:S01]  /*31a0*/  FADD.FTZ R7, R61, R54 ;  /* 0x000000363d077221 */ /* 0x002fe20000010000 */
[----:B------:R-:W-:Y:S01]  /*31b0*/  FFMA.FTZ R54, R72, R3, -R49 ;  /* 0x0000000348367223 */ /* 0x000fe20000010831 */
[--C-:B------:R-:W-:Y:S02]  /*31c0*/  IMAD.MOV.U32 R100, RZ, RZ, R135.reuse ;  /* 0x000000ffff647224 */ /* 0x100fe400078e0087 */
[--C-:B------:R-:W-:Y:S02]  /*31d0*/  IMAD.MOV.U32 R96, RZ, RZ, R135.reuse ;  /* 0x000000ffff607224 */ /* 0x100fe400078e0087 */
[----:B------:R-:W-:Y:S01]  /*31e0*/  IMAD.MOV.U32 R92, RZ, RZ, R135 ;  /* 0x000000ffff5c7224 */ /* 0x000fe200078e0087 */
[----:B------:R-:W1:Y:S01]  /*31f0*/  MUFU.EX2 R51, R51 ;  /* 0x0000003300337308 */ /* 0x000e620000000800 */
[C---:B--2---:R-:W-:Y:S01]  /*3200*/  FADD.FTZ R67, R12.reuse, R7 ;  /* 0x000000070c437221 */ /* 0x044fe20000010000 */
[----:B------:R-:W-:Y:S01]  /*3210*/  F2FP.BF16.F32.PACK_AB R11, R12, R61 ;  /* 0x0000003d0c0b723e */ /* 0x000fe200000010ff */
[----:B------:R-:W-:Y:S01]  /*3220*/  FADD.FTZ R12, R6, R65 ;  /* 0x00000041060c7221 */ /* 0x000fe20000010000 */
[-CC-:B------:R-:W-:Y:S01]  /*3230*/  FFMA.FTZ R7, R66, R3.reuse, -R49.reuse ;  /* 0x0000000342077223 */ /* 0x180fe20000010831 */
[----:B------:R-:W-:-:S02]  /*3240*/  FFMA.FTZ R61, R80, R3, -R49 ;  /* 0x00000003503d7223 */ /* 0x000fc40000010831 */
[----:B------:R-:W-:Y:S01]  /*3250*/  FADD.FTZ R62, R13, R12 ;  /* 0x0000000c0d3e7221 */ /* 0x000fe20000010000 */
[----:B------:R-:W2:Y:S01]  /*3260*/  MUFU.EX2 R34, R34 ;  /* 0x0000002200227308 */ /* 0x000ea20000000800 */
[----:B0-----:R-:W-:Y:S01]  /*3270*/  FADD.FTZ R12, R26, R67 ;  /* 0x000000431a0c7221 */ /* 0x001fe20000010000 */
[----:B------:R0:W-:Y:S01]  /*3280*/  STSM.16.M88.4 [R16+0x21800], R8 ;  /* 0x0218000810007844 */ /* 0x0001e20000000200 */
[----:B------:R-:W-:Y:S01]  /*3290*/  FADD.FTZ R67, R15, R62 ;  /* 0x0000003e0f437221 */ /* 0x000fe20000010000 */
[-CC-:B------:R-:W-:Y:S01]  /*32a0*/  FFMA.FTZ R62, R74, R3.reuse, -R49.reuse ;  /* 0x000000034a3e7223 */ /* 0x180fe20000010831 */
[----:B------:R-:W-:Y:S01]  /*32b0*/  FFMA.FTZ R49, R102, R3, -R49 ;  /* 0x0000000366317223 */ /* 0x000fe20000010831 */
[----:B------:R-:W-:Y:S02]  /*32c0*/  IMAD.MOV.U32 R102, RZ, RZ, R135 ;  /* 0x000000ffff667224 */ /* 0x000fe400078e0087 */
[----:B------:R-:W-:Y:S01]  /*32d0*/  FADD.FTZ R66, R28, R67 ;  /* 0x000000431c427221 */ /* 0x000fe20000010000 */
[----:B------:R-:W3:Y:S01]  /*32e0*/  MUFU.EX2 R53, R53 ;  /* 0x0000003500357308 */ /* 0x000ee20000000800 */
[----:B-1----:R-:W-:-:S02]  /*32f0*/  FADD.FTZ R65, R51, R12 ;  /* 0x0000000c33417221 */ /* 0x002fc40000010000 */
[----:B------:R-:W-:-:S04]  /*3300*/  FADD.FTZ R67, R29, R66 ;  /* 0x000000421d437221 */ /* 0x000fc80000010000 */
[----:B------:R-:W-:Y:S01]  /*3310*/  FADD.FTZ R66, R14, R67 ;  /* 0x000000430e427221 */ /* 0x000fe20000010000 */
[----:B------:R-:W1:Y:S01]  /*3320*/  MUFU.EX2 R38, R38 ;  /* 0x0000002600267308 */ /* 0x000e620000000800 */
[----:B--2---:R-:W-:Y:S01]  /*3330*/  FADD.FTZ R12, R34, R65 ;  /* 0x00000041220c7221 */ /* 0x004fe20000010000 */
[----:B0-----:R-:W-:Y:S01]  /*3340*/  F2FP.BF16.F32.PACK_AB R8, R13, R6 ;  /* 0x000000060d08723e */ /* 0x001fe200000010ff */
[----:B------:R-:W-:Y:S01]  /*3350*/  FADD.FTZ R67, R31, R66 ;  /* 0x000000421f437221 */ /* 0x000fe20000010000 */
[----:B------:R-:W-:Y:S02]  /*3360*/  F2FP.BF16.F32.PACK_AB R10, R28, R15 ;  /* 0x0000000f1c0a723e */ /* 0x000fe400000010ff */
[----:B------:R-:W-:Y:S01]  /*3370*/  F2FP.BF16.F32.PACK_AB R9, R51, R26 ;  /* 0x0000001a3309723e */ /* 0x000fe200000010ff */
[----:B------:R-:W-:Y:S01]  /*3380*/  FADD.FTZ R67, R32, R67 ;  /* 0x0000004320437221 */ /* 0x000fe20000010000 */
[----:B------:R-:W0:Y:S01]  /*3390*/  MUFU.EX2 R55, R55 ;  /* 0x0000003700377308 */ /* 0x000e220000000800 */
[C---:B---3--:R-:W-:Y:S01]  /*33a0*/  FADD.FTZ R65, R53.reuse, R12 ;  /* 0x0000000c35417221 */ /* 0x048fe20000010000 */
[----:B------:R-:W-:Y:S01]  /*33b0*/  F2FP.BF16.F32.PACK_AB R11, R53, R34 ;  /* 0x00000022350b723e */ /* 0x000fe200000010ff */
[----:B------:R-:W-:Y:S01]  /*33c0*/  FADD.FTZ R66, R24, R67 ;  /* 0x0000004318427221 */ /* 0x000fe20000010000 */
[----:B------:R-:W-:-:S03]  /*33d0*/  F2FP.BF16.F32.PACK_AB R24, R21, R24 ;  /* 0x000000181518723e */ /* 0x000fc600000010ff */
[----:B------:R-:W-:Y:S01]  /*33e0*/  FADD.FTZ R66, R21, R66 ;  /* 0x0000004215427221 */ /* 0x000fe20000010000 */
[----:B------:R-:W2:Y:S01]  /*33f0*/  MUFU.EX2 R42, R42 ;  /* 0x0000002a002a7308 */ /* 0x000ea20000000800 */
[----:B-1----:R-:W-:Y:S01]  /*3400*/  FADD.FTZ R12, R38, R65 ;  /* 0x00000041260c7221 */ /* 0x002fe20000010000 */
[----:B------:R1:W-:Y:S06]  /*3410*/  STSM.16.M88.4 [R23], R8 ;  /* 0x0000000817007844 */ /* 0x0003ec0000000200 */
[----:B------:R-:W3:Y:S01]  /*3420*/  MUFU.EX2 R57, R57 ;  /* 0x0000003900397308 */ /* 0x000ee20000000800 */
[----:B0-----:R-:W-:-:S07]  /*3430*/  FADD.FTZ R65, R55, R12 ;  /* 0x0000000c37417221 */ /* 0x001fce0000010000 */
[----:B------:R-:W0:Y:S01]  /*3440*/  MUFU.EX2 R20, R20 ;  /* 0x0000001400147308 */ /* 0x000e220000000800 */
[----:B--2---:R-:W-:Y:S01]  /*3450*/  FADD.FTZ R12, R42, R65 ;  /* 0x000000412a0c7221 */ /* 0x004fe20000010000 */
[----:B-1----:R-:W-:-:S06]  /*3460*/  F2FP.BF16.F32.PACK_AB R8, R56, R37 ;  /* 0x000000253808723e */ /* 0x002fcc00000010ff */
[----:B------:R-:W1:Y:S01]  /*3470*/  MUFU.EX2 R27, R27 ;  /* 0x0000001b001b7308 */ /* 0x000e620000000800 */
[----:B---3--:R-:W-:Y:S01]  /*3480*/  FADD.FTZ R65, R57, R12 ;  /* 0x0000000c39417221 */ /* 0x008fe20000010000 */
[----:B------:R-:W-:Y:S02]  /*3490*/  F2FP.BF16.F32.PACK_AB R12, R14, R29 ;  /* 0x0000001d0e0c723e */ /* 0x000fe400000010ff */
[----:B------:R-:W-:-:S04]  /*34a0*/  F2FP.BF16.F32.PACK_AB R14, R32, R31 ;  /* 0x0000001f200e723e */ /* 0x000fc800000010ff */
[----:B------:R-:W2:Y:S01]  /*34b0*/  MUFU.EX2 R30, R30 ;  /* 0x0000001e001e7308 */ /* 0x000ea20000000800 */
[----:B0-----:R-:W-:Y:S01]  /*34c0*/  FADD.FTZ R6, R20, R65 ;  /* 0x0000004114067221 */ /* 0x001fe20000010000 */
[----:B------:R-:W-:-:S04]  /*34d0*/  FADD.FTZ R65, R25, R66 ;  /* 0x0000004219417221 */ /* 0x000fc80000010000 */
[----:B------:R-:W-:Y:S02]  /*34e0*/  FADD.FTZ R28, R36, R65 ;  /* 0x00000041241c7221 */ /* 0x000fe40000010000 */
[----:B------:R-:W0:Y:S01]  /*34f0*/  MUFU.EX2 R59, R59 ;  /* 0x0000003b003b7308 */ /* 0x000e220000000800 */
[----:B-1----:R-:W-:-:S07]  /*3500*/  FADD.FTZ R13, R27, R6 ;  /* 0x000000061b0d7221 */ /* 0x002fce0000010000 */
[----:B------:R-:W1:Y:S01]  /*3510*/  MUFU.EX2 R46, R46 ;  /* 0x0000002e002e7308 */ /* 0x000e620000000800 */
[----:B--2---:R-:W-:Y:S01]  /*3520*/  FADD.FTZ R6, R30, R13 ;  /* 0x0000000d1e067221 */ /* 0x004fe20000010000 */
[----:B------:R-:W-:-:S04]  /*3530*/  FADD.FTZ R13, R37, R28 ;  /* 0x0000001c250d7221 */ /* 0x000fc80000010000 */
[----:B------:R-:W-:Y:S01]  /*3540*/  FADD.FTZ R28, R56, R13 ;  /* 0x0000000d381c7221 */ /* 0x000fe20000010000 */
[----:B------:R-:W-:Y:S01]  /*3550*/  F2FP.BF16.F32.PACK_AB R13, R55, R38 ;  /* 0x00000026370d723e */ /* 0x000fe200000010ff */
[----:B------:R-:W2:Y:S01]  /*3560*/  MUFU.EX2 R45, R45 ;  /* 0x0000002d002d7308 */ /* 0x000ea20000000800 */
[----:B0-----:R-:W-:-:S07]  /*3570*/  FADD.FTZ R15, R59, R6 ;  /* 0x000000063b0f7221 */ /* 0x001fce0000010000 */
[----:B------:R-:W0:Y:S01]  /*3580*/  MUFU.EX2 R63, R63 ;  /* 0x0000003f003f7308 */ /* 0x000e220000000800 */
[----:B-1----:R-:W-:Y:S01]  /*3590*/  FADD.FTZ R26, R46, R15 ;  /* 0x0000000f2e1a7221 */ /* 0x002fe20000010000 */
[----:B------:R-:W-:-:S05]  /*35a0*/  F2FP.BF16.F32.PACK_AB R15, R57, R42 ;  /* 0x0000002a390f723e */ /* 0x000fca00000010ff */
[----:B------:R1:W-:Y:S01]  /*35b0*/  STSM.16.M88.4 [R18], R12 ;  /* 0x0000000c12007844 */ /* 0x0003e20000000200 */
[----:B------:R-:W3:Y:S01]  /*35c0*/  MUFU.EX2 R78, R78 ;  /* 0x0000004e004e7308 */ /* 0x000ee20000000800 */
[----:B--2---:R-:W-:-:S07]  /*35d0*/  FADD.FTZ R31, R45, R28 ;  /* 0x0000001c2d1f7221 */ /* 0x004fce0000010000 */
[----:B------:R-:W2:Y:S01]  /*35e0*/  MUFU.EX2 R5, R5 ;  /* 0x0000000500057308 */ /* 0x000ea20000000800 */
[----:B0-----:R-:W-:-:S07]  /*35f0*/  FADD.FTZ R26, R63, R26 ;  /* 0x0000001a3f1a7221 */ /* 0x001fce0000010000 */
[----:B------:R-:W0:Y:S01]  /*3600*/  MUFU.EX2 R35, R35 ;  /* 0x0000002300237308 */ /* 0x000e220000000800 */
[C---:B---3--:R-:W-:Y:S01]  /*3610*/  FADD.FTZ R28, R78.reuse, R31 ;  /* 0x0000001f4e1c7221 */ /* 0x048fe20000010000 */
[----:B------:R-:W-:-:S06]  /*3620*/  F2FP.BF16.F32.PACK_AB R10, R78, R45 ;  /* 0x0000002d4e0a723e */ /* 0x000fcc00000010ff */
[----:B------:R-:W3:Y:S01]  /*3630*/  MUFU.EX2 R50, R50 ;  /* 0x0000003200327308 */ /* 0x000ee20000000800 */
[----:B--2---:R-:W-:Y:S01]  /*3640*/  FADD.FTZ R51, R5, R26 ;  /* 0x0000001a05337221 */ /* 0x004fe20000010000 */
[----:B------:R-:W-:Y:S02]  /*3650*/  F2FP.BF16.F32.PACK_AB R26, R36, R25 ;  /* 0x00000019241a723e */ /* 0x000fe400000010ff */
[----:B------:R-:W-:Y:S02]  /*3660*/  F2FP.BF16.F32.PACK_AB R25, R27, R20 ;  /* 0x000000141b19723e */ /* 0x000fe400000010ff */
[----:B------:R-:W-:Y:S02]  /*3670*/  F2FP.BF16.F32.PACK_AB R27, R59, R30 ;  /* 0x0000001e3b1b723e */ /* 0x000fe400000010ff */
[----:B------:R-:W2:Y:S01]  /*3680*/  MUFU.EX2 R44, R44 ;  /* 0x0000002c002c7308 */ /* 0x000ea20000000800 */
[----:B0-----:R-:W-:Y:S02]  /*3690*/  FADD.FTZ R53, R35, R28 ;  /* 0x0000001c23357221 */ /* 0x001fe40000010000 */
[----:B------:R-:W-:Y:S05]  /*36a0*/  STSM.16.M88.4 [R17], R24 ;  /* 0x0000001811007844 */ /* 0x000fea0000000200 */
[----:B------:R-:W0:Y:S01]  /*36b0*/  MUFU.EX2 R7, R7 ;  /* 0x0000000700077308 */ /* 0x000e220000000800 */
[----:B---3--:R-:W-:-:S07]  /*36c0*/  FADD.FTZ R28, R50, R51 ;  /* 0x00000033321c7221 */ /* 0x008fce0000010000 */
        /* <DEDUP_REMOVED lines=9> */
[----:B-1----:R-:W-:Y:S01]  /*3760*/  FADD.FTZ R14, R48, R11 ;  /* 0x0000000b300e7221 */ /* 0x002fe20000010000 */
[----:B------:R-:W-:-:S06]  /*3770*/  F2FP.BF16.F32.PACK_AB R11, R50, R5 ;  /* 0x00000005320b723e */ /* 0x000fcc00000010ff */
[----:B------:R-:W1:Y:S01]  /*3780*/  MUFU.EX2 R61, R61 ;  /* 0x0000003d003d7308 */ /* 0x000e620000000800 */
[----:B0-----:R-:W-:Y:S01]  /*3790*/  FADD.FTZ R12, R58, R9 ;  /* 0x000000093a0c7221 */ /* 0x001fe20000010000 */
[----:B------:R-:W-:-:S05]  /*37a0*/  F2FP.BF16.F32.PACK_AB R9, R63, R46 ;  /* 0x0000002e3f09723e */ /* 0x000fca00000010ff */
[----:B------:R0:W-:Y:S01]  /*37b0*/  STSM.16.M88.4 [R16+0x27800], R8 ;  /* 0x0278000810007844 */ /* 0x0001e20000000200 */
[----:B------:R-:W3:Y:S01]  /*37c0*/  MUFU.EX2 R52, R52 ;  /* 0x0000003400347308 */ /* 0x000ee20000000800 */
[----:B--2---:R-:W-:-:S07]  /*37d0*/  FADD.FTZ R13, R41, R14 ;  /* 0x0000000e290d7221 */ /* 0x004fce0000010000 */
[----:B------:R-:W2:Y:S01]  /*37e0*/  MUFU.EX2 R62, R62 ;  /* 0x0000003e003e7308 */ /* 0x000ea20000000800 */
[----:B-1----:R-:W-:Y:S01]  /*37f0*/  FADD.FTZ R5, R61, R12 ;  /* 0x0000000c3d057221 */ /* 0x002fe20000010000 */
[----:B0-----:R-:W-:-:S06]  /*3800*/  F2FP.BF16.F32.PACK_AB R8, R44, R35 ;  /* 0x000000232c08723e */ /* 0x001fcc00000010ff */
[----:B------:R-:W0:Y:S01]  /*3810*/  MUFU.EX2 R43, R43 ;  /* 0x0000002b002b7308 */ /* 0x000e220000000800 */
[----:B---3--:R-:W-:Y:S01]  /*3820*/  FADD.FTZ R14, R52, R13 ;  /* 0x0000000d340e7221 */ /* 0x008fe20000010000 */
[----:B------:R-:W-:Y:S02]  /*3830*/  F2FP.BF16.F32.PACK_AB R10, R48, R39 ;  /* 0x00000027300a723e */ /* 0x000fe400000010ff */
[----:B------:R-:W-:Y:S02]  /*3840*/  F2FP.BF16.F32.PACK_AB R9, R54, R7 ;  /* 0x000000073609723e */ /* 0x000fe400000010ff */
[----:B------:R-:W-:Y:S02]  /*3850*/  F2FP.BF16.F32.PACK_AB R11, R61, R58 ;  /* 0x0000003a3d0b723e */ /* 0x000fe400000010ff */
[----:B------:R1:W3:Y:S01]  /*3860*/  MUFU.EX2 R29, R126 ;  /* 0x0000007e001d7308 */ /* 0x0002e20000000800 */
[----:B--2---:R-:W-:Y:S02]  /*3870*/  FADD.FTZ R12, R62, R5 ;  /* 0x000000053e0c7221 */ /* 0x004fe40000010000 */
[----:B------:R2:W-:Y:S05]  /*3880*/  STSM.16.M88.4 [R136], R8 ;  /* 0x0000000888007844 */ /* 0x0005ea0000000200 */
[----:B------:R-:W4:Y:S01]  /*3890*/  MUFU.EX2 R60, R60 ;  /* 0x0000003c003c7308 */ /* 0x000f220000000800 */
[----:B0-----:R-:W-:Y:S01]  /*38a0*/  FADD.FTZ R13, R43, R14 ;  /* 0x0000000e2b0d7221 */ /* 0x001fe20000010000 */
[----:B-1----:R-:W-:-:S06]  /*38b0*/  IMAD.MOV.U32 R126, RZ, RZ, R135 ;  /* 0x000000ffff7e7224 */ /* 0x002fcc00078e0087 */
[----:B------:R-:W0:Y:S01]  /*38c0*/  MUFU.EX2 R47, R47 ;  /* 0x0000002f002f7308 */ /* 0x000e220000000800 */
[----:B---3--:R-:W-:-:S07]  /*38d0*/  FADD.FTZ R5, R29, R12 ;  /* 0x0000000c1d057221 */ /* 0x008fce0000010000 */
[----:B------:R1:W3:Y:S01]  /*38e0*/  MUFU.EX2 R6, R90 ;  /* 0x0000005a00067308 */ /* 0x0002e20000000800 */
[C---:B----4-:R-:W-:Y:S01]  /*38f0*/  FADD.FTZ R12, R60.reuse, R13 ;  /* 0x0000000d3c0c7221 */ /* 0x050fe20000010000 */
[----:B------:R-:W-:-:S06]  /*3900*/  F2FP.BF16.F32.PACK_AB R14, R60, R43 ;  /* 0x0000002b3c0e723e */ /* 0x000fcc00000010ff */
[----:B------:R-:W4:Y:S01]  /*3910*/  MUFU.EX2 R64, R64 ;  /* 0x0000004000407308 */ /* 0x000f220000000800 */
[----:B0-----:R-:W-:Y:S01]  /*3920*/  FADD.FTZ R13, R47, R12 ;  /* 0x0000000c2f0d7221 */ /* 0x001fe20000010000 */
[----:B------:R-:W-:Y:S01]  /*3930*/  F2FP.BF16.F32.PACK_AB R12, R52, R41 ;  /* 0x00000029340c723e */ /* 0x000fe200000010ff */
[----:B-1----:R-:W-:-:S05]  /*3940*/  IMAD.MOV.U32 R90, RZ, RZ, R135 ;  /* 0x000000ffff5a7224 */ /* 0x002fca00078e0087 */
[----:B------:R0:W1:Y:S01]  /*3950*/  MUFU.EX2 R31, R94 ;  /* 0x0000005e001f7308 */ /* 0x0000620000000800 */
[----:B---3--:R-:W-:-:S07]  /*3960*/  FADD.FTZ R20, R6, R5 ;  /* 0x0000000506147221 */ /* 0x008fce0000010000 */
[----:B------:R-:W3:Y:S01]  /*3970*/  MUFU.EX2 R33, R33 ;  /* 0x0000002100217308 */ /* 0x000ee20000000800 */
[C---:B----4-:R-:W-:Y:S01]  /*3980*/  FADD.FTZ R28, R64.reuse, R13 ;  /* 0x0000000d401c7221 */ /* 0x050fe20000010000 */
[----:B------:R-:W-:Y:S01]  /*3990*/  F2FP.BF16.F32.PACK_AB R13, R29, R62 ;  /* 0x0000003e1d0d723e */ /* 0x000fe200000010ff */
[----:B0-----:R-:W-:Y:S01]  /*39a0*/  IMAD.MOV.U32 R94, RZ, RZ, R135 ;  /* 0x000000ffff5e7224 */ /* 0x001fe200078e0087 */
[----:B------:R-:W-:-:S04]  /*39b0*/  F2FP.BF16.F32.PACK_AB R24, R64, R47 ;  /* 0x0000002f4018723e */ /* 0x000fc800000010ff */
[----:B------:R-:W0:Y:S01]  /*39c0*/  MUFU.EX2 R40, R40 ;  /* 0x0000002800287308 */ /* 0x000e220000000800 */
[C---:B-1----:R-:W-:Y:S01]  /*39d0*/  F2FP.BF16.F32.PACK_AB R15, R31.reuse, R6 ;  /* 0x000000061f0f723e */ /* 0x042fe200000010ff */
[----:B------:R-:W-:-:S04]  /*39e0*/  FADD.FTZ R5, R31, R20 ;  /* 0x000000141f057221 */ /* 0x000fc80000010000 */
[----:B------:R1:W-:Y:S02]  /*39f0*/  STSM.16.M88.4 [R18+0x6000], R12 ;  /* 0x0060000c12007844 */ /* 0x0003e40000000200 */
[----:B------:R-:W4:Y:S01]  /*3a00*/  MUFU.EX2 R82, R82 ;  /* 0x0000005200527308 */ /* 0x000f220000000800 */
[----:B---3--:R-:W-:-:S07]  /*3a10*/  FADD.FTZ R7, R33, R28 ;  /* 0x0000001c21077221 */ /* 0x008fce0000010000 */
[----:B------:R3:W5:Y:S01]  /*3a20*/  MUFU.EX2 R21, R98 ;  /* 0x0000006200157308 */ /* 0x0007620000000800 */
[C---:B0-----:R-:W-:Y:S01]  /*3a30*/  F2FP.BF16.F32.PACK_AB R26, R40.reuse, R33 ;  /* 0x00000021281a723e */ /* 0x041fe200000010ff */
[----:B------:R-:W-:-:S06]  /*3a40*/  FADD.FTZ R7, R40, R7 ;  /* 0x0000000728077221 */ /* 0x000fcc0000010000 */
[----:B------:R-:W-:Y:S01]  /*3a50*/  MUFU.EX2 R86, R86 ;  /* 0x0000005600567308 */ /* 0x000fe20000000800 */
[----:B----4-:R-:W-:Y:S01]  /*3a60*/  FADD.FTZ R20, R82, R5 ;  /* 0x0000000552147221 */ /* 0x010fe20000010000 */
[----:B---3--:R-:W-:-:S06]  /*3a70*/  IMAD.MOV.U32 R98, RZ, RZ, R135 ;  /* 0x000000ffff627224 */ /* 0x008fcc00078e0087 */
[----:B------:R-:W0:Y:S01]  /*3a80*/  MUFU.EX2 R49, R49 ;  /* 0x0000003100317308 */ /* 0x000e220000000800 */
[C---:B-----5:R-:W-:Y:S01]  /*3a90*/  F2FP.BF16.F32.PACK_AB R25, R21.reuse, R82 ;  /* 0x000000521519723e */ /* 0x060fe200000010ff */
[----:B------:R-:W-:Y:S01]  /*3aa0*/  FADD.FTZ R5, R21, R20 ;  /* 0x0000001415057221 */ /* 0x000fe20000010000 */
[----:B0-----:R-:W-:-:S03]  /*3ab0*/  F2FP.BF16.F32.PACK_AB R27, R49, R86 ;  /* 0x00000056311b723e */ /* 0x001fc600000010ff */
[----:B------:R-:W-:Y:S01]  /*3ac0*/  FADD.FTZ R86, R86, R5 ;  /* 0x0000000556567221 */ /* 0x000fe20000010000 */
[----:B------:R-:W-:Y:S02]  /*3ad0*/  VIADD R5, R88, 0xfffffffe ;  /* 0xfffffffe58057836 */ /* 0x000fe40000000000 */
[----:B------:R-:W-:Y:S01]  /*3ae0*/  IMAD.MOV.U32 R88, RZ, RZ, R135 ;  /* 0x000000ffff587224 */ /* 0x000fe200078e0087 */
[----:B------:R1:W-:Y:S01]  /*3af0*/  STSM.16.M88.4 [R17+0x6000], R24 ;  /* 0x0060001811007844 */ /* 0x0003e20000000200 */
[----:B--2---:R-:W-:Y:S01]  /*3b00*/  FADD.FTZ R8, R49, R86 ;  /* 0x0000005631087221 */ /* 0x004fe20000010000 */
[----:B------:R-:W-:Y:S01]  /*3b10*/  ISETP.GE.AND P1, PT, R5, R22, PT ;  /* 0x000000160500720c */ /* 0x000fe20003f26270 */
[----:B------:R0:W-:Y:S06]  /*3b20*/  MEMBAR.ALL.CTA ;  /* 0x0000000000007992 */ /* 0x0001ec0000008000 */
[----:B0-----:R-:W0:Y:S02]  /*3b30*/  FENCE.VIEW.ASYNC.S ;  /* 0x00000000000073c6 */ /* 0x001e240000000000 */
[----:B0-----:R-:W-:-:S04]  /*3b40*/  NOP ;  /* 0x0000000000007918 */ /* 0x001fc80000000000 */
[----:B------:R-:W-:Y:S05]  /*3b50*/  @!P1 BRA `(.L_x_10183) ;  /* 0x00000020009c9947 */ /* 0x000fea0003800000 */
[----:B------:R-:W-:Y:S01]  /*3b60*/  IMAD.MOV.U32 R10, RZ, RZ, R4 ;  /* 0x000000ffff0a7224 */ /* 0x000fe200078e0004 */
[----:B------:R-:W-:Y:S01]  /*3b70*/  CS2R R134, SRZ ;  /* 0x0000000000867805 */ /* 0x000fe2000001ff00 */
[----:B------:R-:W-:Y:S01]  /*3b80*/  IMAD.MOV.U32 R9, RZ, RZ, R0 ;  /* 0x000000ffff097224 */ /* 0x000fe200078e0000 */
[----:B------:R-:W-:Y:S01]  /*3b90*/  CS2R R132, SRZ ;  /* 0x0000000000847805 */ /* 0x000fe2000001ff00 */
[----:B------:R-:W-:Y:S01]  /*3ba0*/  IMAD.MOV.U32 R6, RZ, RZ, R2 ;  /* 0x000000ffff067224 */ /* 0x000fe200078e0002 */
        /* <DEDUP_REMOVED lines=22> */
[----:B------:R-:W-:-:S06]  /*3d10*/  UMOV UR6, UR38 ;  /* 0x0000002600067c82 */ /* 0x000fcc0008000000 */
.L_x_10194:
[----:B------:R-:W-:Y:S01]  /*3d20*/  ISETP.NE.AND P2, PT, RZ, UR42, PT ;  /* 0x0000002aff007c0c */ /* 0x000fe2000bf45270 */
[----:B------:R-:W-:-:S04]  /*3d30*/  UISETP.NE.AND UP0, UPT, UR6, 0x1, UPT ;  /* 0x000000010600788c */ /* 0x000fc8000bf05270 */
[----:B------:R-:W-:-:S06]  /*3d40*/  USEL UR7, URZ, 0x1, UP0 ;  /* 0x000000013f077887 */ /* 0x000fcc0008000000 */
[----:B------:R-:W-:Y:S02]  /*3d50*/  LOP3.LUT R2, R6, UR7, RZ, 0x3c, !PT ;  /* 0x0000000706027c12 */ /* 0x000fe4000f8e3cff */
[----:B------:R-:W-:Y:S05]  /*3d60*/  @P2 BRA `(.L_x_10184) ;  /* 0x0000000000342947 */ /* 0x000fea0003800000 */
[----:B------:R-:W-:Y:S05]  /*3d70*/  @!P0 BRA `(.L_x_10185) ;  /* 0x0000000000048947 */ /* 0x000fea0003800000 */
[----:B------:R-:W-:Y:S01]  /*3d80*/  BPT.TRAP 0x1 ;  /* 0x000000040000795c */ /* 0x000fe20000300000 */
.L_x_10185:
[----:B------:R-:W-:Y:S01]  /*3d90*/  UIADD3 UR7, UR6, 0x1, URZ ;  /* 0x0000000106077890 */ /* 0x000fe2000fffe03f */
[----:B------:R-:W-:-:S03]  /*3da0*/  SHF.L.U32 R0, R2, 0x1f, RZ ;  /* 0x0000001f02007819 */ /* 0x000fc600000006ff */
[----:B------:R-:W-:-:S04]  /*3db0*/  UISETP.NE.AND UP0, UPT, UR7, 0x2, UPT ;  /* 0x000000020700788c */ /* 0x000fc8000bf05270 */
[----:B------:R-:W-:-:S04]  /*3dc0*/  USEL UR7, UR7, URZ, UP0 ;  /* 0x0000003f07077287 */ /* 0x000fc80008000000 */
[----:B------:R-:W-:-:S09]  /*3dd0*/  ULEA UR7, UR7, UR40, 0x3 ;  /* 0x0000002807077291 */ /* 0x000fd2000f8e183f */
[----:B------:R0:W2:Y:S01]  /*3de0*/  SYNCS.PHASECHK.TRANS64.TRYWAIT P1, [UR7+0x2d830], R0 ;  /* 0x02d83000ff0075a7 */ /* 0x0000a20008020147 */
[----:B------:R-:W-:Y:S05]  /*3df0*/  @!P0 BRA `(.L_x_10186) ;  /* 0x0000000000048947 */ /* 0x000fea0003800000 */
[----:B------:R-:W-:Y:S01]  /*3e00*/  BPT.TRAP 0x1 ;  /* 0x000000040000795c */ /* 0x000fe20000300000 */
.L_x_10186:
[----:B--2---:R-:W-:Y:S05]  /*3e10*/  @P1 BRA `(.L_x_10184) ;  /* 0x0000000000081947 */ /* 0x004fea0003800000 */
[----:B------:R-:W2:Y:S02]  /*3e20*/  SYNCS.PHASECHK.TRANS64.TRYWAIT P1, [UR7+0x2d830], R0 ;  /* 0x02d83000ff0075a7 */ /* 0x000ea40008020147 */
[----:B--2---:R-:W-:Y:S05]  /*3e30*/  @!P1 BRA `(.L_x_10187) ;  /* 0x000000a800d89947 */ /* 0x004fea0003800000 */
.L_x_10184:
[----:B--2---:R-:W2:Y:S01]  /*3e40*/  S2R R3, SR_TID.X ;  /* 0x0000000000037919 */ /* 0x004ea20000002100 */
[----:B------:R-:W-:Y:S01]  /*3e50*/  UIADD3 UR38, UR6, 0x1, URZ ;  /* 0x0000000106267890 */ /* 0x000fe2000fffe03f */
[----:B------:R-:W-:Y:S01]  /*3e60*/  UMOV UR32, UR4 ;  /* 0x0000000400207c82 */ /* 0x000fe20008000000 */
[----:B------:R-:W-:Y:S02]  /*3e70*/  UMOV UR33, UR5 ;  /* 0x0000000500217c82 */ /* 0x000fe40008000000 */
[----:B------:R-:W-:Y:S01]  /*3e80*/  UISETP.NE.AND UP0, UPT, UR38, 0x2, UPT ;  /* 0x000000022600788c */ /* 0x000fe2000bf05270 */
[----:B------:R-:W-:Y:S01]  /*3e90*/  UMOV UR35, 0x80000020 ;  /* 0x8000002000237882 */ /* 0x000fe20000000000 */
[----:B------:R-:W-:Y:S02]  /*3ea0*/  UMOV UR11, 0x80000020 ;  /* 0x80000020000b7882 */ /* 0x000fe40000000000 */
[----:B------:R-:W-:Y:S01]  /*3eb0*/  USEL UR38, UR38, URZ, UP0 ;  /* 0x0000003f26267287 */ /* 0x000fe20008000000 */
[----:B------:R-:W-:Y:S01]  /*3ec0*/  UMOV UR15, 0x80000020 ;  /* 0x80000020000f7882 */ /* 0x000fe20000000000 */
[----:B------:R-:W-:-:S02]  /*3ed0*/  UMOV UR19, 0x80000020 ;  /* 0x8000002000137882 */ /* 0x000fc40000000000 */
[----:B------:R-:W-:Y:S01]  /*3ee0*/  UIMAD UR34, UR38, 0x600, UR28 ;  /* 0x00000600262278a4 */ /* 0x000fe2000f8e021c */
[----:B------:R-:W-:Y:S01]  /*3ef0*/  UMOV UR23, 0x80000020 ;  /* 0x8000002000177882 */ /* 0x000fe20000000000 */
[----:B------:R-:W-:Y:S02]  /*3f00*/  UMOV UR27, 0x80000020 ;  /* 0x80000020001b7882 */ /* 0x000fe40000000000 */
[----:B------:R-:W-:Y:S02]  /*3f10*/  UIADD3 UR10, UR34, 0x2, URZ ;  /* 0x00000002220a7890 */ /* 0x000fe4000fffe03f */
[----:B------:R-:W-:Y:S02]  /*3f20*/  UIADD3 UR14, UR34, 0x200, URZ ;  /* 0x00000200220e7890 */ /* 0x000fe4000fffe03f */
[----:B------:R-:W-:Y:S02]  /*3f30*/  UIADD3 UR18, UR34, 0x202, URZ ;  /* 0x0000020222127890 */ /* 0x000fe4000fffe03f */
[----:B------:R-:W-:-:S02]  /*3f40*/  UIADD3 UR22, UR34, 0x400, URZ ;  /* 0x0000040022167890 */ /* 0x000fc4000fffe03f */
[----:B------:R-:W-:Y:S01]  /*3f50*/  UIADD3 UR26, UR34, 0x402, URZ ;  /* 0x00000402221a7890 */ /* 0x000fe2000fffe03f */
[----:B--2---:R-:W-:-:S05]  /*3f60*/  SHF.R.U32.HI R3, RZ, 0x7, R3 ;  /* 0x00000007ff037819 */ /* 0x004fca0000011603 */
[----:B0-----:R-:W-:-:S05]  /*3f70*/  VIADD R0, R3, 0x8 ;  /* 0x0000000803007836 */ /* 0x001fca0000000000 */
[----:B------:R0:W-:Y:S06]  /*3f80*/  BAR.SYNC.DEFER_BLOCKING R0, 0x100 ;  /* 0x000400000000751d */ /* 0x0001ec0000010000 */
        /* <DEDUP_REMOVED lines=21> */
.L_x_10189:
[----:B------:R-:W-:Y:S01]  /*40e0*/  ULEA UR7, UR6, UR40, 0x3 ;  /* 0x0000002806077291 */ /* 0x000fe2000f8e183f */
[----:B------:R-:W-:-:S08]  /*40f0*/  SHF.L.U32 R0, R6, 0x1f, RZ ;  /* 0x0000001f06007819 */ /* 0x000fd000000006ff */
[----:B------:R0:W1:Y:S01]  /*4100*/  SYNCS.PHASECHK.TRANS64.TRYWAIT P1, [UR7+0x2d850], R0 ;  /* 0x02d85000ff0075a7 */ /* 0x0000620008020147 */
[----:B------:R-:W-:Y:S05]  /*4110*/  @!P0 BRA `(.L_x_10190) ;  /* 0x0000000000048947 */ /* 0x000fea0003800000 */
[----:B------:R-:W-:Y:S01]  /*4120*/  BPT.TRAP 0x1 ;  /* 0x000000040000795c */ /* 0x000fe20000300000 */
.L_x_10190:
[----:B-1----:R-:W-:Y:S05]  /*4130*/  @P1 BRA `(.L_x_10188) ;  /* 0x0000000000081947 */ /* 0x002fea0003800000 */
[----:B------:R-:W1:Y:S02]  /*4140*/  SYNCS.PHASECHK.TRANS64.TRYWAIT P1, [UR7+0x2d850], R0 ;  /* 0x02d85000ff0075a7 */ /* 0x000e640008020147 */
[----:B-1----:R-:W-:Y:S05]  /*4150*/  @!P1 BRA `(.L_x_10191) ;  /* 0x000000a800289947 */ /* 0x002fea0003800000 */
.L_x_10188:
[----:B------:R-:W-:Y:S01]  /*4160*/  UIADD3 UR7, UR40, 0x400, URZ ;  /* 0x0000040028077890 */ /* 0x000fe2000fffe03f */
[----:B------:R-:W-:Y:S01]  /*4170*/  WARPGROUP.ARRIVE ;  /* 0x00000000000079c5 */ /* 0x000fe20000000000 */
[----:B------:R-:W-:-:S05]  /*4180*/  ULOP3.LUT UR10, UR39, 0x10000, URZ, 0xfc, !UPT ;  /* 0x00010000270a7892 */ /* 0x000fca000f8efc3f */
[----:B------:R-:W1:Y:S01]  /*4190*/  S2R R4, SR_TID.X ;  /* 0x0000000000047919 */ /* 0x000e620000002100 */
[----:B------:R-:W-:Y:S01]  /*41a0*/  USHF.R.U32.HI UR7, URZ, 0x4, UR7 ;  /* 0x000000043f077899 */ /* 0x000fe20008011607 */
[----:B------:R-:W-:Y:S01]  /*41b0*/  UMOV UR33, 0x40000040 ;  /* 0x4000004000217882 */ /* 0x000fe20000000000 */
[----:B------:R-:W-:Y:S02]  /*41c0*/  UMOV UR35, 0x80000020 ;  /* 0x8000002000237882 */ /* 0x000fe40000000000 */
[----:B------:R-:W-:Y:S01]  /*41d0*/  ULOP3.LUT UR7, UR7, 0x3fff, URZ, 0xc0, !UPT ;  /* 0x00003fff07077892 */ /* 0x000fe2000f8ec03f */
[----:B------:R-:W-:-:S03]  /*41e0*/  UMOV UR32, UR10 ;  /* 0x0000000a00207c82 */ /* 0x000fc60008000000 */
        /* <DEDUP_REMOVED lines=8> */
[----:B-1----:R-:W-:Y:S02]  /*4270*/  SHF.R.U32.HI R3, RZ, 0x7, R4 ;  /* 0x00000007ff037819 */ /* 0x002fe40000011604 */
[----:B------:R-:W-:-:S03]  /*4280*/  ISETP.GE.U32.AND P1, PT, R4, 0x180, PT ;  /* 0x000001800400780c */ /* 0x000fc60003f26070 */
[----:B0-----:R-:W-:-:S05]  /*4290*/  VIADD R0, R3, 0x9 ;  /* 0x0000000903007836 */ /* 0x001fca0000000000 */
[----:B------:R-:W-:Y:S01]  /*42a0*/  SEL R0, R0, 0x9, !P1 ;  /* 0x0000000900007807 */ /* 0x000fe20004800000 */
        /* <DEDUP_REMOVED lines=49> */
.L_x_10192:
[----:B0-----:R-:W-:Y:S01]  /*45c0*/  FMNMX.FTZ R0, R24, R9, !PT ;  /* 0x0000000918007209 */ /* 0x001fe20007810000 */
[----:B------:R-:W-:-:S03]  /*45d0*/  ULEA UR7, UR38, UR40, 0x3 ;  /* 0x0000002826077291 */ /* 0x000fc6000f8e183f */
[----:B------:R-:W-:Y:S01]  /*45e0*/  FMNMX.FTZ R0, R25, R0, !PT ;  /* 0x0000000019007209 */ /* 0x000fe20007810000 */
[----:B------:R-:W-:-:S03]  /*45f0*/  UIADD3 UR7, UR7, 0x2d840, URZ ;  /* 0x0002d84007077890 */ /* 0x000fc6000fffe03f */
[----:B------:R-:W-:Y:S01]  /*4600*/  FMNMX.FTZ R0, R28, R0, !PT ;  /* 0x000000001c007209 */ /* 0x000fe20007810000 */
[----:B------:R-:W-:-:S03]  /*4610*/  UPRMT UR7, UR41, 0x654, UR7 ;  /* 0x0000065429077896 */ /* 0x000fc60008000007 */
        /* <DEDUP_REMOVED lines=71> */
[----:B------:R-:W0:Y:S03]  /*4a90*/  LDC R3, c[0x0][0x988] ;  /* 0x00026200ff037b82 */ /* 0x000e260000000800 */
[----:B------:R-:W-:Y:S01]  /*4aa0*/  FADD.FTZ R10, -R4, R10 ;  /* 0x0000000a040a7221 */ /* 0x000fe20000010100 */
[-C--:B0-----:R-:W-:Y:S01]  /*4ab0*/  FMUL.FTZ R6, R0, R3.reuse ;  /* 0x0000000300067220 */ /* 0x081fe20000410000 */
[-C--:B------:R-:W-:Y:S01]  /*4ac0*/  FMUL.FTZ R12, R4, R3.reuse ;  /* 0x00000003040c7220 */ /* 0x080fe20000410000 */
[-C--:B------:R-:W-:Y:S01]  /*4ad0*/  FMUL.FTZ R9, R9, R3.reuse ;  /* 0x0000000309097220 */ /* 0x080fe20000410000 */
[-C--:B------:R-:W-:Y:S01]  /*4ae0*/  FMUL.FTZ R10, R10, R3.reuse ;  /* 0x000000030a0a7220 */ /* 0x080fe20000410000 */
[-C--:B------:R-:W-:Y:S01]  /*4af0*/  FFMA.FTZ R24, R24, R3.reuse, -R6 ;  /* 0x0000000318187223 */ /* 0x080fe20000010806 */
[-C--:B------:R-:W-:Y:S01]  /*4b00*/  FFMA.FTZ R26, R26, R3.reuse, -R12 ;  /* 0x000000031a1a7223 */ /* 0x080fe2000001080c */
[-C--:B------:R-:W-:Y:S01]  /*4b10*/  FFMA.FTZ R25, R25, R3.reuse, -R6 ;  /* 0x0000000319197223 */ /* 0x080fe20000010806 */
[-C--:B------:R-:W-:Y:S01]  /*4b20*/  FFMA.FTZ R27, R27, R3.reuse, -R12 ;  /* 0x000000031b1b7223 */ /* 0x080fe2000001080c */
        /* <DEDUP_REMOVED lines=35> */
[-CC-:B------:R-:W-:Y:S01]  /*4d60*/  FFMA.FTZ R30, R30, R3.reuse, -R12.reuse ;  /* 0x000000031e1e7223 */ /* 0x180fe2000001080c */
[-CC-:B------:R-:W-:Y:S01]  /*4d70*/  FFMA.FTZ R31, R31, R3.reuse, -R12.reuse ;  /* 0x000000031f1f7223 */ /* 0x180fe2000001080c */
[-CC-:B------:R-:W-:Y:S01]  /*4d80*/  FFMA.FTZ R34, R34, R3.reuse, -R12.reuse ;  /* 0x0000000322227223 */ /* 0x180fe2000001080c */
[----:B------:R-:W-:Y:S01]  /*4d90*/  FFMA.FTZ R35, R35, R3, -R12 ;  /* 0x0000000323237223 */ /* 0x000fe2000001080c */
[----:B0-----:R-:W-:Y:S01]  /*4da0*/  FFMA.FTZ R7, R9, R7, R24 ;  /* 0x0000000709077223 */ /* 0x001fe20000010018 */
[-C--:B------:R-:W-:Y:S01]  /*4db0*/  FFMA.FTZ R38, R38, R3.reuse, -R12 ;  /* 0x0000000326267223 */ /* 0x080fe2000001080c */
[----:B-1----:R-:W-:Y:S01]  /*4dc0*/  FFMA.FTZ R8, R10, R8, R26 ;  /* 0x000000080a087223 */ /* 0x002fe2000001001a */
        /* <DEDUP_REMOVED lines=9> */
[----:B--2---:R-:W-:Y:S01]  /*4e60*/  FADD.FTZ R7, R25, R7 ;  /* 0x0000000719077221 */ /* 0x004fe20000010000 */
        /* <DEDUP_REMOVED lines=9> */
[-CC-:B------:R-:W-:Y:S01]  /*4f00*/  FFMA.FTZ R67, R67, R3.reuse, -R12.reuse ;  /* 0x0000000343437223 */ /* 0x180fe2000001080c */
[-CC-:B------:R-:W-:Y:S01]  /*4f10*/  FFMA.FTZ R70, R70, R3.reuse, -R12.reuse ;  /* 0x0000000346467223 */ /* 0x180fe2000001080c */
[-CC-:B------:R-:W-:Y:S01]  /*4f20*/  FFMA.FTZ R71, R71, R3.reuse, -R12.reuse ;  /* 0x0000000347477223 */ /* 0x180fe2000001080c */
[-CC-:B------:R-:W-:Y:S01]  /*4f30*/  FFMA.FTZ R74, R74, R3.reuse, -R12.reuse ;  /* 0x000000034a4a7223 */ /* 0x180fe2000001080c */
[-CC-:B------:R-:W-:Y:S01]  /*4f40*/  FFMA.FTZ R75, R75, R3.reuse, -R12.reuse ;  /* 0x000000034b4b7223 */ /* 0x180fe2000001080c */
[----:B------:R-:W0:Y:S01]  /*4f50*/  MUFU.EX2 R29, R29 ;  /* 0x0000001d001d7308 */ /* 0x000e220000000800 */
[----:B-1----:R-:W-:Y:S01]  /*4f60*/  FADD.FTZ R7, R28, R7 ;  /* 0x000000071c077221 */ /* 0x002fe20000010000 */
[-CC-:B------:R-:W-:Y:S01]  /*4f70*/  FFMA.FTZ R78, R78, R3.reuse, -R12.reuse ;  /* 0x000000034e4e7223 */ /* 0x180fe2000001080c */
[-CC-:B------:R-:W-:Y:S01]  /*4f80*/  FFMA.FTZ R79, R79, R3.reuse, -R12.reuse ;  /* 0x000000034f4f7223 */ /* 0x180fe2000001080c */
[-CC-:B------:R-:W-:Y:S01]  /*4f90*/  FFMA.FTZ R82, R82, R3.reuse, -R12.reuse ;  /* 0x0000000352527223 */ /* 0x180fe2000001080c */
[-CC-:B------:R-:W-:Y:S01]  /*4fa0*/  FFMA.FTZ R83, R83, R3.reuse, -R12.reuse ;  /* 0x0000000353537223 */ /* 0x180fe2000001080c */
[-CC-:B------:R-:W-:Y:S01]  /*4fb0*/  FFMA.FTZ R86, R86, R3.reuse, -R12.reuse ;  /* 0x0000000356567223 */ /* 0x180fe2000001080c */
[----:B------:R-:W-:Y:S01]  /*4fc0*/  FFMA.FTZ R12, R87, R3, -R12 ;  /* 0x00000003570c7223 */ /* 0x000fe2000001080c */
        /* <DEDUP_REMOVED lines=118> */
.L_x_10193:
[----:B------:R-:W-:Y:S01]  /*5730*/  ULEA UR6, UR6, UR40, 0x3 ;  /* 0x0000002806067291 */ /* 0x000fe2000f8e183f */
[----:B------:R-:W-:Y:S01]  /*5740*/  F2FP.BF16.F32.PACK_AB R24, R25, R24 ;  /* 0x000000181918723e */ /* 0x000fe200000010ff */
[-C--:B------:R-:W-:Y:S01]  /*5750*/  FMUL.FTZ R88, R88, R9.reuse ;  /* 0x0000000958587220 */ /* 0x080fe20000410000 */
[----:B------:R-:W-:Y:S01]  /*5760*/  F2FP.BF16.F32.PACK_AB R25, R85, R26 ;  /* 0x0000001a5519723e */ /* 0x000fe200000010ff */
[----:B------:R-:W-:Y:S01]  /*5770*/  UIADD3 UR6, UR6, 0x2d860, URZ ;  /* 0x0002d86006067890 */ /* 0x000fe2000fffe03f */
[----:B------:R-:W-:Y:S01]  /*5780*/  F2FP.BF16.F32.PACK_AB R32, R33, R32 ;  /* 0x000000202120723e */ /* 0x000fe200000010ff */
[----:B------:R-:W-:Y:S01]  /*5790*/  FMUL.FTZ R89, R89, R9 ;  /* 0x0000000959597220 */ /* 0x000fe20000410000 */
        /* <DEDUP_REMOVED lines=11> */
[----:B------:R-:W-:Y:S01]  /*5850*/  SYNCS.ARRIVE.TRANS64.RED.A1T0 RZ, [UR6], RZ ;  /* 0x000000ffffff79a7 */ /* 0x000fe20008100406 */
[----:B------:R-:W-:Y:S01]  /*5860*/  F2FP.BF16.F32.PACK_AB R41, R20, R42 ;  /* 0x0000002a1429723e */ /* 0x000fe200000010ff */
[----:B------:R0:W-:Y:S01]  /*5870*/  STSM.16.M88.4 [R16+0x21800], R24 ;  /* 0x0218001810007844 */ /* 0x0001e20000000200 */
[----:B------:R-:W-:Y:S01]  /*5880*/  F2FP.BF16.F32.PACK_AB R48, R49, R48 ;  /* 0x000000303130723e */ /* 0x000fe200000010ff */
[----:B------:R-:W-:Y:S01]  /*5890*/  UMOV UR6, UR38 ;  /* 0x0000002600067c82 */ /* 0x000fe20008000000 */
[----:B------:R-:W-:Y:S01]  /*58a0*/  F2FP.BF16.F32.PACK_AB R42, R45, R44 ;  /* 0x0000002c2d2a723e */ /* 0x000fe200000010ff */
[----:B------:R0:W-:Y:S01]  /*58b0*/  STSM.16.M88.4 [R23], R32 ;  /* 0x0000002017007844 */ /* 0x0001e20000000200 */
[----:B------:R-:W-:Y:S01]  /*58c0*/  F2FP.BF16.F32.PACK_AB R43, R47, R43 ;  /* 0x0000002b2f2b723e */ /* 0x000fe200000010ff */
[-C--:B------:R-:W-:Y:S01]  /*58d0*/  FMUL.FTZ R100, R100, R9.reuse ;  /* 0x0000000964647220 */ /* 0x080fe20000410000 */
[----:B------:R-:W-:Y:S01]  /*58e0*/  F2FP.BF16.F32.PACK_AB R49, R15, R50 ;  /* 0x000000320f31723e */ /* 0x000fe200000010ff */
[-C--:B------:R-:W-:Y:S01]  /*58f0*/  FMUL.FTZ R101, R101, R9.reuse ;  /* 0x0000000965657220 */ /* 0x080fe20000410000 */
[----:B------:R-:W-:Y:S01]  /*5900*/  F2FP.BF16.F32.PACK_AB R56, R57, R56 ;  /* 0x000000383938723e */ /* 0x000fe200000010ff */
[----:B------:R0:W-:Y:S01]  /*5910*/  STSM.16.M88.4 [R18], R40 ;  /* 0x0000002812007844 */ /* 0x0001e20000000200 */
[----:B------:R-:W-:Y:S01]  /*5920*/  F2FP.BF16.F32.PACK_AB R50, R53, R52 ;  /* 0x000000343532723e */ /* 0x000fe200000010ff */
[----:B------:R-:W-:Y:S01]  /*5930*/  FMUL.FTZ R104, R104, R9 ;  /* 0x0000000968687220 */ /* 0x000fe20000410000 */
        /* <DEDUP_REMOVED lines=31> */
[-C--:B------:R-:W-:Y:S01]  /*5b30*/  FMUL.FTZ R128, R128, R9.reuse ;  /* 0x0000000980807220 */ /* 0x080fe20000410000 */
[----:B------:R-:W-:Y:S01]  /*5b40*/  ISETP.GT.AND P1, PT, R5, R22, PT ;  /* 0x000000160500720c */ /* 0x000fe20003f24270 */
[-C--:B------:R-:W-:Y:S01]  /*5b50*/  FMUL.FTZ R129, R129, R9.reuse ;  /* 0x0000000981817220 */ /* 0x080fe20000410000 */
[-C--:B------:R-:W-:Y:S01]  /*5b60*/  FMUL.FTZ R132, R132, R9.reuse ;  /* 0x0000000984847220 */ /* 0x080fe20000410000 */
[----:B------:R0:W-:Y:S01]  /*5b70*/  STSM.16.M88.4 [R17+0x6000], R80 ;  /* 0x0060005011007844 */ /* 0x0001e20000000200 */
[----:B------:R-:W-:Y:S01]  /*5b80*/  FMUL.FTZ R133, R133, R9 ;  /* 0x0000000985857220 */ /* 0x000fe20000410000 */
[-C--:B------:R-:W-:Y:S01]  /*5b90*/  FMUL.FTZ R90, R90, R10.reuse ;  /* 0x0000000a5a5a7220 */ /* 0x080fe20000410000 */
[-C--:B------:R-:W-:Y:S01]  /*5ba0*/  FMUL.FTZ R91, R91, R10.reuse ;  /* 0x0000000a5b5b7220 */ /* 0x080fe20000410000 */
[----:B------:R-:W-:Y:S01]  /*5bb0*/  @!PT LDS RZ, [RZ] ;  /* 0x00000000fffff984 */ /* 0x000fe20000000800 */
[----:B------:R-:W-:Y:S01]  /*5bc0*/  @!PT LDS RZ, [RZ] ;  /* 0x00000000fffff984 */ /* 0x000fe20000000800 */
[----:B------:R-:W-:Y:S01]  /*5bd0*/  @!PT LDS RZ, [RZ] ;  /* 0x00000000fffff984 */ /* 0x000fe20000000800 */
[----:B------:R-:W-:Y:S01]  /*5be0*/  @!PT LDS RZ, [RZ] ;  /* 0x00000000fffff984 */ /* 0x000fe20000000800 */
[----:B------:R1:W-:Y:S06]  /*5bf0*/  MEMBAR.ALL.CTA ;  /* 0x0000000000007992 */ /* 0x0003ec0000008000 */
[----:B-1----:R-:W1:Y:S01]  /*5c00*/  FENCE.VIEW.ASYNC.S ;  /* 0x00000000000073c6 */ /* 0x002e620000000000 */
        /* <DEDUP_REMOVED lines=22> */
[----:B------:R-:W-:Y:S01]  /*5d70*/  IADD3 R5, R5, -0x1, RZ ;  /* 0xffffffff05057810 */ /* 0x000fe20007ffe0ff */
[----:B------:R-:W-:-:S02]  /*5d80*/  IMAD.MOV.U32 R10, RZ, RZ, R4 ;  /* 0x000000ffff0a7224 */ /* 0x000fc400078e0004 */
[----:B------:R-:W-:Y:S02]  /*5d90*/  IMAD.MOV.U32 R9, RZ, RZ, R0 ;  /* 0x000000ffff097224 */ /* 0x000fe400078e0000 */
[----:B------:R-:W-:Y:S01]  /*5da0*/  IMAD.MOV.U32 R6, RZ, RZ, R2 ;  /* 0x000000ffff067224 */ /* 0x000fe200078e0002 */
[----:B-1----:R-:W-:Y:S01]  /*5db0*/  NOP ;  /* 0x0000000000007918 */ /* 0x002fe20000000000 */
[----:B0-----:R-:W-:Y:S05]  /*5dc0*/  @P1 BRA `(.L_x_10194) ;  /* 0xffffffdc00d41947 */ /* 0x001fea000383ffff */
.L_x_10183:
[----:B------:R-:W-:Y:S06]  /*5dd0*/  BAR.ARV 0x8, 0x200 ;  /* 0x0208000000007b1d */ /* 0x000fec0000002000 */
[----:B------:R-:W-:Y:S05]  /*5de0*/  @!P0 BRA `(.L_x_10195) ;  /* 0x0000000000048947 */ /* 0x000fea0003800000 */
[----:B------:R-:W-:Y:S01]  /*5df0*/  BPT.TRAP 0x1 ;  /* 0x000000040000795c */ /* 0x000fe20000300000 */
.L_x_10195:
[----:B------:R-:W-:Y:S01]  /*5e00*/  ULEA UR4, UR38, UR40, 0x3 ;  /* 0x0000002826047291 */ /* 0x000fe2000f8e183f */
[----:B------:R-:W-:-:S08]  /*5e10*/  SHF.L.U32 R5, R2, 0x1f, RZ ;  /* 0x0000001f02057819 */ /* 0x000fd000000006ff */
[----:B------:R0:W2:Y:S01]  /*5e20*/  SYNCS.PHASECHK.TRANS64.TRYWAIT P1, [UR4+0x2d850], R5 ;  /* 0x02d85005ff0075a7 */ /* 0x0000a20008020144 */
[----:B------:R-:W-:Y:S05]  /*5e30*/  @!P0 BRA `(.L_x_10196) ;  /* 0x0000000000048947 */ /* 0x000fea0003800000 */
[----:B------:R-:W-:Y:S01]  /*5e40*/  BPT.TRAP 0x1 ;  /* 0x000000040000795c */ /* 0x000fe20000300000 */
.L_x_10196:
[----:B--2---:R-:W-:Y:S05]  /*5e50*/  @P1 BRA `(.L_x_10197) ;  /* 0x0000000000081947 */ /* 0x004fea0003800000 */
[----:B------:R-:W2:Y:S02]  /*5e60*/  SYNCS.PHASECHK.TRANS64.TRYWAIT P1, [UR4+0x2d850], R5 ;  /* 0x02d85005ff0075a7 */ /* 0x000ea40008020144 */
[----:B--2---:R-:W-:Y:S05]  /*5e70*/  @!P1 BRA `(.L_x_10198) ;  /* 0x0000008800f89947 */ /* 0x004fea0003800000 */
.L_x_10197:
[----:B------:R-:W-:Y:S01]  /*5e80*/  UIADD3 UR40, UR40, 0x400, URZ ;  /* 0x0000040028287890 */ /* 0x000fe2000fffe03f */
[----:B------:R-:W-:Y:S01]  /*5e90*/  WARPGROUP.ARRIVE ;  /* 0x00000000000079c5 */ /* 0x000fe20000000000 */
[----:B------:R-:W-:Y:S01]  /*5ea0*/  ULOP3.LUT UR39, UR39, 0x10000, URZ, 0xfc, !UPT ;  /* 0x0001000027277892 */ /* 0x000fe2000f8efc3f */
[----:B--2---:R-:W2:Y:S01]  /*5eb0*/  SHFL.BFLY PT, R6, R7, 0x2, 0x1f ;  /* 0x0c401f0007067f89 */ /* 0x004ea200000e0000 */
[----:B------:R-:W-:Y:S01]  /*5ec0*/  USHF.R.U32.HI UR40, URZ, 0x4, UR40 ;  /* 0x000000043f287899 */ /* 0x000fe20008011628 */
[----:B------:R-:W-:Y:S01]  /*5ed0*/  IMAD.MOV.U32 R55, RZ, RZ, RZ ;  /* 0x000000ffff377224 */ /* 0x000fe200078e00ff */
[----:B------:R-:W-:Y:S01]  /*5ee0*/  UMOV UR9, 0x40000040 ;  /* 0x4000004000097882 */ /* 0x000fe20000000000 */
[----:B------:R-:W-:Y:S01]  /*5ef0*/  UMOV UR11, 0x80000020 ;  /* 0x80000020000b7882 */ /* 0x000fe20000000000 */
[----:B------:R-:W-:Y:S01]  /*5f00*/  ULOP3.LUT UR40, UR40, 0x3fff, URZ, 0xc0, !UPT ;  /* 0x00003fff28287892 */ /* 0x000fe2000f8ec03f */
[----:B0-----:R-:W0:Y:S01]  /*5f10*/  SHFL.BFLY PT, R5, R8, 0x2, 0x1f ;  /* 0x0c401f0008057f89 */ /* 0x001e2200000e0000 */
[----:B------:R-:W-:Y:S01]  /*5f20*/  UMOV UR8, UR39 ;  /* 0x0000002700087c82 */ /* 0x000fe20008000000 */
[----:B------:R-:W-:Y:S01]  /*5f30*/  IMAD.MOV.U32 R20, RZ, RZ, -0x800000 ;  /* 0xff800000ff147424 */ /* 0x000fe200078e00ff */
[----:B------:R-:W-:Y:S01]  /*5f40*/  ULOP3.LUT UR5, UR40, 0x2000000, URZ, 0xfc, !UPT ;  /* 0x0200000028057892 */ /* 0x000fe2000f8efc3f */
[----:B------:R-:W-:-:S03]  /*5f50*/  IMAD.MOV.U32 R21, RZ, RZ, -0x800000 ;  /* 0xff800000ff157424 */ /* 0x000fc600078e00ff */
[----:B------:R-:W-:-:S07]  /*5f60*/  UIMAD UR5, UR38, 0x600, UR5 ;  /* 0x00000600260578a4 */ /* 0x000fce000f8e0205 */
[----:B------:R-:W-:Y:S02]  /*5f70*/  UMOV UR10, UR5 ;  /* 0x00000005000a7c82 */ /* 0x000fe40008000000 */
[----:B------:R-:W-:Y:S01]  /*5f80*/  HGMMA.64x96x16.F32.BF16 R88, gdesc[UR8].tnspB, R88, gsb0 ;  /* 0x41600000085879f0 */ /* 0x000fe20008001858 */
[----:B------:R-:W-:Y:S01]  /*5f90*/  UIADD3 UR8, UR39, 0x2, URZ ;  /* 0x0000000227087890 */ /* 0x000fe2000fffe03f */
[----:B--2---:R-:W-:Y:S01]  /*5fa0*/  FADD.FTZ R6, R6, R7 ;  /* 0x0000000706067221 */ /* 0x004fe20000010000 */
[----:B------:R-:W-:Y:S01]  /*5fb0*/  UIADD3 UR10, UR5, 0x40, URZ ;  /* 0x00000040050a7890 */ /* 0x000fe2000fffe03f */
[----:B------:R-:W-:Y:S01]  /*5fc0*/  UMOV UR9, 0x40000040 ;  /* 0x4000004000097882 */ /* 0x000fe20000000000 */
[----:B------:R-:W-:Y:S01]  /*5fd0*/  UMOV UR11, 0x80000020 ;  /* 0x80000020000b7882 */ /* 0x000fe20000000000 */
[----:B0-----:R-:W-:Y:S02]  /*5fe0*/  FADD.FTZ R9, R5, R8 ;  /* 0x0000000805097221 */ /* 0x001fe40000010000 */
[----:B------:R-:W0:Y:S04]  /*5ff0*/  SHFL.BFLY PT, R5, R6, 0x1, 0x1f ;  /* 0x0c201f0006057f89 */ /* 0x000e2800000e0000 */
[----:B------:R-:W1:Y:S01]  /*6000*/  SHFL.BFLY PT, R10, R9, 0x1, 0x1f ;  /* 0x0c201f00090a7f89 */ /* 0x000e6200000e0000 */
[----:B0-----:R-:W-:Y:S01]  /*6010*/  FADD.FTZ R11, R6, R5 ;  /* 0x00000005060b7221 */ /* 0x001fe20000010000 */
[----:B------:R-:W-:-:S02]  /*6020*/  IMAD.MOV.U32 R5, RZ, RZ, RZ ;  /* 0x000000ffff057224 */ /* 0x000fc400078e00ff */
        /* <DEDUP_REMOVED lines=59> */
[----:B0-23--:R-:W-:Y:S05]  /*63e0*/  @!P0 BRA `(.L_x_10199) ;  /* 0x0000000000048947 */ /* 0x00dfea0003800000 */
[----:B------:R-:W-:Y:S01]  /*63f0*/  BPT.TRAP 0x1 ;  /* 0x000000040000795c */ /* 0x000fe20000300000 */
.L_x_10199:
[----:B------:R-:W2:Y:S01]  /*6400*/  LDL.LU R0, [R1+0x8] ;  /* 0x0000080001007983 */ /* 0x000ea20000300800 */
        /* <DEDUP_REMOVED lines=55> */
[----:B------:R-:W-:Y:S01]  /*6780*/  LOP3.LUT R2, R2, UR4, RZ, 0x3c, !PT ;  /* 0x0000000402027c12 */ /* 0x000fe2000f8e3cff */
[----:B------:R-:W-:Y:S01]  /*6790*/  USEL UR38, UR38, URZ, UP0 ;  /* 0x0000003f26267287 */ /* 0x000fe20008000000 */
[----:B--2---:R-:W-:-:S05]  /*67a0*/  VIADD R0, R0, 0x1 ;  /* 0x0000000100007836 */ /* 0x004fca0000000000 */
[----:B------:R0:W-:Y:S06]  /*67b0*/  STL [R1+0x8], R0 ;  /* 0x0000080001007387 */ /* 0x0001ec0000100800 */
.L_x_10175:
[----:B------:R-:W1:Y:S08]  /*67c0*/  S2UR UR41, SR_CgaCtaId ;  /* 0x00000000002979c3 */ /* 0x000e700000008800 */
[----:B------:R-:W-:Y:S06]  /*67d0*/  BAR.SYNC.DEFER_BLOCKING 0x5, 0x200 ;  /* 0x0148000000007b1d */ /* 0x000fec0000010000 */
[----:B------:R-:W-:Y:S01]  /*67e0*/  UMOV UR40, 0x400 ;  /* 0x0000040000287882 */ /* 0x000fe20000000000 */
[----:B------:R-:W-:Y:S01]  /*67f0*/  BSSY B0, `(.L_x_10200) ;  /* 0x0000278000007945 */ /* 0x000fe20003800000 */
[----:B-1----:R-:W-:-:S09]  /*6800*/  ULEA UR40, UR41, UR40, 0x18 ;  /* 0x0000002829287291 */ /* 0x002fd2000f8ec03f */
[----:B------:R-:W1:Y:S01]  /*6810*/  LDS.128 R4, [UR40+0x2d8d0] ;  /* 0x02d8d028ff047984 */ /* 0x000e620008000c00 */
[----:B------:R-:W-:Y:S06]  /*6820*/  BAR.ARV 0x4, 0x200 ;  /* 0x0108000000007b1d */ /* 0x000fec0000002000 */
[----:B------:R-:W-:Y:S05]  /*6830*/  @P0 BRA `(.L_x_10201) ;  /* 0x0000001c00300947 */ /* 0x000fea0003800000 */
[----:B0-----:R-:W3:Y:S01]  /*6840*/  LDL R0, [R1+0x44] ;  /* 0x0000440001007983 */ /* 0x001ee20000100800 */
[----:B------:R-:W0:Y:S03]  /*6850*/  S2UR UR6, SR_SWINHI ;  /* 0x00000000000679c3 */ /* 0x000e260000002f00 */
[----:B------:R-:W2:Y:S01]  /*6860*/  LDL R85, [R1+0x40] ;  /* 0x0000400001557983 */ /* 0x000ea20000100800 */
[----:B------:R-:W-:Y:S01]  /*6870*/  UMOV UR4, UR40 ;  /* 0x0000002800047c82 */ /* 0x000fe20008000000 */
[----:B0-----:R-:W-:Y:S01]  /*6880*/  UMOV UR5, UR6 ;  /* 0x0000000600057c82 */ /* 0x001fe20008000000 */
[----:B------:R-:W-:Y:S02]  /*6890*/  IMAD.U32 R78, RZ, RZ, UR4 ;  /* 0x00000004ff4e7e24 */ /* 0x000fe4000f8e00ff */
[----:B------:R-:W-:Y:S01]  /*68a0*/  IMAD.U32 R79, RZ, RZ, UR5 ;  /* 0x00000005ff4f7e24 */ /* 0x000fe2000f8e00ff */
[----:B------:R-:W-:Y:S01]  /*68b0*/  F2FP.BF16.F32.PACK_AB R30, R43, R42 ;  /* 0x0000002a2b1e723e */ /* 0x000fe200000010ff */
[C---:B------:R-:W-:Y:S01]  /*68c0*/  IMAD.SHL.U32 R83, R137.reuse, 0x4, RZ ;  /* 0x0000000489537824 */ /* 0x040fe200078e00ff */
[----:B------:R-:W-:Y:S01]  /*68d0*/  SHF.L.U64.HI R84, R137, 0x2, R143 ;  /* 0x0000000289547819 */ /* 0x000fe2000001028f */
[----:B------:R-:W-:Y:S01]  /*68e0*/  ULDC.64 UR4, c[0x0][0xc08] ;  /* 0x0003020000047ab9 */ /* 0x000fe20000000a00 */
[----:B------:R-:W-:Y:S01]  /*68f0*/  BAR.SYNC.DEFER_BLOCKING 0x1, 0x180 ;  /* 0x0046000000007b1d */ /* 0x000fe20000010000 */
[----:B---3--:R-:W-:-:S03]  /*6900*/  IMAD.WIDE R8, R0, 0x2, R78 ;  /* 0x0000000200087825 */ /* 0x008fc600078e024e */
[C---:B------:R-:W-:Y:S02]  /*6910*/  IADD3 R11, P1, R8.reuse, 0x6000, RZ ;  /* 0x00006000080b7810 */ /* 0x040fe40007f3e0ff */
[C---:B------:R-:W-:Y:S02]  /*6920*/  LOP3.LUT R3, R8.reuse, 0x180, RZ, 0xc0, !PT ;  /* 0x0000018008037812 */ /* 0x040fe400078ec0ff */
[----:B------:R-:W-:Y:S02]  /*6930*/  IADD3 R10, P0, R8, 0x6020, RZ ;  /* 0x00006020080a7810 */ /* 0x000fe40007f1e0ff */
[----:B------:R-:W-:Y:S02]  /*6940*/  LOP3.LUT R0, R11, 0x180, RZ, 0xc0, !PT ;  /* 0x000001800b007812 */ /* 0x000fe400078ec0ff */
[----:B------:R-:W-:Y:S02]  /*6950*/  SHF.R.U64 R3, R3, 0x3, RZ ;  /* 0x0000000303037819 */ /* 0x000fe400000012ff */
[----:B-1----:R-:W-:-:S02]  /*6960*/  LOP3.LUT R4, R10, 0x180, RZ, 0xc0, !PT ;  /* 0x000001800a047812 */ /* 0x002fc400078ec0ff */
[----:B------:R-:W-:Y:S02]  /*6970*/  IADD3 R81, P2, R8, 0x3020, RZ ;  /* 0x0000302008517810 */ /* 0x000fe40007f5e0ff */
[----:B------:R-:W-:Y:S02]  /*6980*/  SHF.R.U64 R0, R0, 0x3, RZ ;  /* 0x0000000300007819 */ /* 0x000fe400000012ff */
[C---:B------:R-:W-:Y:S02]  /*6990*/  IADD3 R22, P3, R8.reuse, 0x3000, RZ ;  /* 0x0000300008167810 */ /* 0x040fe40007f7e0ff */
[----:B------:R-:W-:Y:S02]  /*69a0*/  IADD3 R31, P4, R8, 0x20, RZ ;  /* 0x00000020081f7810 */ /* 0x000fe40007f9e0ff */
[----:B------:R-:W-:Y:S02]  /*69b0*/  LOP3.LUT R8, R3, R8, RZ, 0x3c, !PT ;  /* 0x0000000803087212 */ /* 0x000fe400078e3cff */
[----:B------:R-:W-:-:S02]  /*69c0*/  SHF.R.U64 R3, R4, 0x3, RZ ;  /* 0x0000000304037819 */ /* 0x000fc400000012ff */
[----:B------:R-:W-:Y:S02]  /*69d0*/  LOP3.LUT R12, R0, R11, RZ, 0x3c, !PT ;  /* 0x0000000b000c7212 */ /* 0x000fe400078e3cff */
[----:B------:R-:W-:Y:S02]  /*69e0*/  LOP3.LUT R14, R81, 0x180, RZ, 0xc0, !PT ;  /* 0x00000180510e7812 */ /* 0x000fe400078ec0ff */
[----:B------:R-:W-:Y:S02]  /*69f0*/  LOP3.LUT R0, R31, 0x180, RZ, 0xc0, !PT ;  /* 0x000001801f007812 */ /* 0x000fe400078ec0ff */
[----:B------:R-:W-:Y:S02]  /*6a00*/  LOP3.LUT R26, R3, R10, RZ, 0x3c, !PT ;  /* 0x0000000a031a7212 */ /* 0x000fe400078e3cff */
[----:B------:R-:W-:Y:S02]  /*6a10*/  LOP3.LUT R3, R22, 0x180, RZ, 0xc0, !PT ;  /* 0x0000018016037812 */ /* 0x000fe400078ec0ff */
[----:B------:R-:W-:-:S02]  /*6a20*/  SHF.R.U64 R14, R14, 0x3, RZ ;  /* 0x000000030e0e7819 */ /* 0x000fc400000012ff */
[----:B------:R-:W-:Y:S01]  /*6a30*/  SHF.R.U64 R0, R0, 0x3, RZ ;  /* 0x0000000300007819 */ /* 0x000fe200000012ff */
[--C-:B------:R-:W-:Y:S01]  /*6a40*/  IMAD.X R27, RZ, RZ, R9.reuse, P0 ;  /* 0x000000ffff1b7224 */ /* 0x100fe200000e0609 */
[----:B------:R-:W-:Y:S01]  /*6a50*/  SHF.R.U64 R3, R3, 0x3, RZ ;  /* 0x0000000303037819 */ /* 0x000fe200000012ff */
[--C-:B------:R-:W-:Y:S01]  /*6a60*/  IMAD.X R25, RZ, RZ, R9.reuse, P4 ;  /* 0x000000ffff197224 */ /* 0x100fe200020e0609 */
[----:B------:R-:W-:Y:S02]  /*6a70*/  LOP3.LUT R14, R14, R81, RZ, 0x3c, !PT ;  /* 0x000000510e0e7212 */ /* 0x000fe400078e3cff */
[----:B------:R-:W-:Y:S01]  /*6a80*/  LOP3.LUT R24, R0, R31, RZ, 0x3c, !PT ;  /* 0x0000001f00187212 */ /* 0x000fe200078e3cff */
[----:B------:R-:W0:Y:S01]  /*6a90*/  LDC.64 R80, c[0x0][0xc00] ;  /* 0x00030000ff507b82 */ /* 0x000e220000000a00 */
[--C-:B------:R-:W-:Y:S01]  /*6aa0*/  IMAD.X R13, RZ, RZ, R9.reuse, P1 ;  /* 0x000000ffff0d7224 */ /* 0x100fe200008e0609 */
[----:B------:R-:W-:Y:S01]  /*6ab0*/  MOV R4, R8 ;  /* 0x0000000800047202 */ /* 0x000fe20000000f00 */
[--C-:B------:R-:W-:Y:S01]  /*6ac0*/  IMAD.X R15, RZ, RZ, R9.reuse, P2 ;  /* 0x000000ffff0f7224 */ /* 0x100fe200010e0609 */
[----:B------:R-:W-:Y:S01]  /*6ad0*/  F2FP.BF16.F32.PACK_AB R8, R33, R32 ;  /* 0x000000202108723e */ /* 0x000fe200000010ff */
[----:B------:R-:W-:Y:S01]  /*6ae0*/  IMAD.X R29, RZ, RZ, R9, P3 ;  /* 0x000000ffff1d7224 */ /* 0x000fe200018e0609 */
[----:B------:R-:W-:-:S02]  /*6af0*/  F2FP.BF16.F32.PACK_AB R9, R57, R56 ;  /* 0x000000383909723e */ /* 0x000fc400000010ff */
[----:B------:R-:W-:Y:S02]  /*6b00*/  F2FP.BF16.F32.PACK_AB R10, R35, R34 ;  /* 0x00000022230a723e */ /* 0x000fe400000010ff */
[----:B------:R-:W-:Y:S02]  /*6b10*/  F2FP.BF16.F32.PACK_AB R11, R59, R58 ;  /* 0x0000003a3b0b723e */ /* 0x000fe400000010ff */
[----:B------:R-:W-:Y:S02]  /*6b20*/  LOP3.LUT R28, R3, R22, RZ, 0x3c, !PT ;  /* 0x00000016031c7212 */ /* 0x000fe400078e3cff */
[----:B------:R-:W-:Y:S02]  /*6b30*/  MOV R3, R26 ;  /* 0x0000001a00037202 */ /* 0x000fe40000000f00 */
[----:B------:R-:W-:Y:S02]  /*6b40*/  MOV R82, R24 ;  /* 0x0000001800527202 */ /* 0x000fe40000000f00 */
[----:B------:R-:W-:-:S02]  /*6b50*/  F2FP.BF16.F32.PACK_AB R24, R37, R36 ;  /* 0x000000242518723e */ /* 0x000fc400000010ff */
[----:B------:R-:W-:Y:S02]  /*6b60*/  F2FP.BF16.F32.PACK_AB R25, R61, R60 ;  /* 0x0000003c3d19723e */ /* 0x000fe400000010ff */
[----:B------:R-:W-:Y:S02]  /*6b70*/  F2FP.BF16.F32.PACK_AB R26, R39, R38 ;  /* 0x00000026271a723e */ /* 0x000fe400000010ff */
[----:B------:R-:W-:Y:S01]  /*6b80*/  F2FP.BF16.F32.PACK_AB R27, R63, R62 ;  /* 0x0000003e3f1b723e */ /* 0x000fe200000010ff */
[----:B------:R1:W-:Y:S01]  /*6b90*/  STSM.16.M88.4 [R4], R8 ;  /* 0x0000000804007844 */ /* 0x0003e20000000200 */
[----:B------:R-:W-:Y:S02]  /*6ba0*/  MOV R0, R28 ;  /* 0x0000001c00007202 */ /* 0x000fe40000000f00 */
[----:B------:R-:W-:Y:S02]  /*6bb0*/  F2FP.BF16.F32.PACK_AB R28, R41, R40 ;  /* 0x00000028291c723e */ /* 0x000fe400000010ff */
[----:B------:R-:W-:-:S02]  /*6bc0*/  F2FP.BF16.F32.PACK_AB R29, R65, R64 ;  /* 0x00000040411d723e */ /* 0x000fc400000010ff */
[----:B------:R-:W-:Y:S01]  /*6bd0*/  F2FP.BF16.F32.PACK_AB R31, R67, R66 ;  /* 0x00000042431f723e */ /* 0x000fe200000010ff */
[----:B------:R3:W-:Y:S01]  /*6be0*/  STSM.16.M88.4 [R82], R24 ;  /* 0x0000001852007844 */ /* 0x0007e20000000200 */
[----:B------:R-:W-:Y:S02]  /*6bf0*/  MOV R22, R14 ;  /* 0x0000000e00167202 */ /* 0x000fe40000000f00 */
[----:B------:R-:W-:Y:S02]  /*6c00*/  F2FP.BF16.F32.PACK_AB R14, R51, R50 ;  /* 0x00000032330e723e */ /* 0x000fe400000010ff */
[----:B------:R-:W-:Y:S02]  /*6c10*/  F2FP.BF16.F32.PACK_AB R15, R75, R74 ;  /* 0x0000004a4b0f723e */ /* 0x000fe400000010ff */
[----:B-1----:R-:W-:Y:S02]  /*6c20*/  MOV R4, R12 ;  /* 0x0000000c00047202 */ /* 0x002fe40000000f00 */
[----:B------:R-:W-:-:S02]  /*6c30*/  F2FP.BF16.F32.PACK_AB R8, R45, R44 ;  /* 0x0000002c2d08723e */ /* 0x000fc400000010ff */
[----:B------:R-:W-:Y:S02]  /*6c40*/  F2FP.BF16.F32.PACK_AB R9, R69, R68 ;  /* 0x000000444509723e */ /* 0x000fe400000010ff */
[----:B------:R-:W-:Y:S02]  /*6c50*/  F2FP.BF16.F32.PACK_AB R10, R47, R46 ;  /* 0x0000002e2f0a723e */ /* 0x000fe400000010ff */
[----:B------:R-:W-:Y:S02]  /*6c60*/  F2FP.BF16.F32.PACK_AB R11, R71, R70 ;  /* 0x00000046470b723e */ /* 0x000fe400000010ff */
[----:B------:R-:W-:Y:S02]  /*6c70*/  F2FP.BF16.F32.PACK_AB R12, R49, R48 ;  /* 0x00000030310c723e */ /* 0x000fe400000010ff */
[----:B------:R-:W-:Y:S02]  /*6c80*/  F2FP.BF16.F32.PACK_AB R13, R73, R72 ;  /* 0x00000048490d723e */ /* 0x000fe400000010ff */
[----:B---3--:R-:W-:-:S02]  /*6c90*/  F2FP.BF16.F32.PACK_AB R24, R53, R52 ;  /* 0x000000343518723e */ /* 0x008fc400000010ff */
[----:B------:R-:W-:Y:S02]  /*6ca0*/  F2FP.BF16.F32.PACK_AB R25, R77, R76 ;  /* 0x0000004c4d19723e */ /* 0x000fe400000010ff */
[----:B------:R-:W-:Y:S02]  /*6cb0*/  F2FP.BF16.F32.PACK_AB R26, R55, R54 ;  /* 0x00000036371a723e */ /* 0x000fe400000010ff */
[----:B------:R-:W-:Y:S01]  /*6cc0*/  F2FP.BF16.F32.PACK_AB R27, R135, R134 ;  /* 0x00000086871b723e */ /* 0x000fe200000010ff */
[----:B------:R1:W-:Y:S04]  /*6cd0*/  STSM.16.M88.4 [R0], R28 ;  /* 0x0000001c00007844 */ /* 0x0003e80000000200 */
[----:B------:R3:W-:Y:S04]  /*6ce0*/  STSM.16.M88.4 [R22], R8 ;  /* 0x0000000816007844 */ /* 0x0007e80000000200 */
[----:B------:R-:W-:Y:S04]  /*6cf0*/  STSM.16.M88.4 [R4], R12 ;  /* 0x0000000c04007844 */ /* 0x000fe80000000200 */
[----:B------:R4:W-:Y:S01]  /*6d00*/  STSM.16.M88.4 [R3], R24 ;  /* 0x0000001803007844 */ /* 0x0009e20000000200 */
[----:B0-----:R-:W-:-:S04]  /*6d10*/  ISETP.NE.U32.AND P0, PT, R80, RZ, PT ;  /* 0x000000ff5000720c */ /* 0x001fc80003f05070 */
[----:B------:R-:W-:Y:S01]  /*6d20*/  ISETP.NE.AND.EX P0, PT, R81, RZ, PT, P0 ;  /* 0x000000ff5100720c */ /* 0x000fe20003f05300 */
[----:B------:R-:W-:Y:S01]  /*6d30*/  BAR.SYNC.DEFER_BLOCKING 0x1, 0x180 ;  /* 0x0046000000007b1d */ /* 0x000fe20000010000 */
[----:B-1----:R-:W-:Y:S01]  /*6d40*/  IADD3 R28, P1, R83, R80, RZ ;  /* 0x00000050531c7210 */ /* 0x002fe20007f3e0ff */
[----:B------:R-:W-:-:S04]  /*6d50*/  IMAD.MOV.U32 R0, RZ, RZ, RZ ;  /* 0x000000ffff007224 */ /* 0x000fc800078e00ff */
[----:B------:R-:W-:Y:S02]  /*6d60*/  IMAD.X R29, R84, 0x1, R81, P1 ;  /* 0x00000001541d7824 */ /* 0x000fe400008e0651 */
[----:B---3--:R-:W0:Y:S08]  /*6d70*/  LDC R11, c[0x0][0xad4] ;  /* 0x0002b500ff0b7b82 */ /* 0x008e300000000800 */
[----:B----4-:R-:W1:Y:S08]  /*6d80*/  LDC R3, c[0x0][0xbe8] ;  /* 0x0002fa00ff037b82 */ /* 0x010e700000000800 */
[----:B------:R-:W3:Y:S01]  /*6d90*/  LDC.64 R14, c[0x0][0xba8] ;  /* 0x0002ea00ff0e7b82 */ /* 0x000ee20000000a00 */
[----:B------:R-:W4:Y:S01]  /*6da0*/  @P0 LDG.E R0, desc[UR36][R28.64] ;  /* 0x000000241c000981 */ /* 0x000f22000c1e1900 */
[----:B------:R-:W-:-:S04]  /*6db0*/  ISETP.NE.U32.AND P1, PT, RZ, UR4, PT ;  /* 0x00000004ff007c0c */ /* 0x000fc8000bf25070 */
[----:B------:R-:W-:Y:S01]  /*6dc0*/  ISETP.NE.AND.EX P1, PT, RZ, UR5, PT, P1 ;  /* 0x00000005ff007c0c */ /* 0x000fe2000bf25310 */
[----:B------:R-:W-:-:S12]  /*6dd0*/  IMAD.MOV.U32 R24, RZ, RZ, 0x9b8 ;  /* 0x000009b8ff187424 */ /* 0x000fd800078e00ff */
[----:B------:R-:W-:-:S04]  /*6de0*/  @P1 IADD3 R8, P2, R83, UR4, RZ ;  /* 0x0000000453081c10 */ /* 0x000fc8000ff5e0ff */
[----:B------:R-:W-:Y:S02]  /*6df0*/  @P1 IADD3.X R9, R84, UR5, RZ, P2, !PT ;  /* 0x0000000554091c10 */ /* 0x000fe400097fe4ff */
[----:B------:R-:W-:Y:S01]  /*6e00*/  ISETP.NE.AND P2, PT, R140, RZ, PT ;  /* 0x000000ff8c00720c */ /* 0x000fe20003f45270 */
[----:B------:R-:W-:-:S03]  /*6e10*/  ULDC UR4, c[0x0][0xa88] ;  /* 0x0002a20000047ab9 */ /* 0x000fc60000000800 */
[----:B0-----:R-:W-:Y:S01]  /*6e20*/  SEL R11, R140, R11, P2 ;  /* 0x0000000b8c0b7207 */ /* 0x001fe20001000000 */
[----:B------:R-:W-:-:S03]  /*6e30*/  IMAD.U32 R22, RZ, RZ, UR4 ;  /* 0x00000004ff167e24 */ /* 0x000fc6000f8e00ff */
[----:B------:R-:W-:Y:S02]  /*6e40*/  ISETP.GT.AND P3, PT, R11, 0x1, PT ;  /* 0x000000010b00780c */ /* 0x000fe40003f64270 */
[----:B-1----:R-:W-:Y:S01]  /*6e50*/  ISETP.NE.AND P4, PT, R3, 0x1, PT ;  /* 0x000000010300780c */ /* 0x002fe20003f85270 */
[----:B------:R0:W5:Y:S01]  /*6e60*/  @P1 LDG.E R22, desc[UR36][R8.64] ;  /* 0x0000002408161981 */ /* 0x000162000c1e1900 */
[----:B------:R-:W-:-:S04]  /*6e70*/  SEL R24, R24, 0x978, P3 ;  /* 0x0000097818187807 */ /* 0x000fc80001800000 */
[----:B------:R-:W1:Y:S08]  /*6e80*/  LDC.64 R10, c[0x0][R24+0x218] ;  /* 0x00008600180a7b82 */ /* 0x000e700000000a00 */
[----:B0-----:R-:W0:Y:S01]  /*6e90*/  LDC.64 R8, c[0x0][R24+0x220] ;  /* 0x0000880018087b82 */ /* 0x001e220000000a00 */
[----:B------:R-:W-:-:S07]  /*6ea0*/  ISETP.NE.U32.AND P2, PT, R80, RZ, PT ;  /* 0x000000ff5000720c */ /* 0x000fce0003f45070 */
[----:B------:R-:W4:Y:S01]  /*6eb0*/  @P4 LDC R83, c[0x0][0xbec] ;  /* 0x0002fb00ff534b82 */ /* 0x000f220000000800 */
[----:B------:R-:W-:-:S04]  /*6ec0*/  ISETP.NE.AND.EX P2, PT, R81, RZ, PT, P2 ;  /* 0x000000ff5100720c */ /* 0x000fc80003f45320 */
[----:B------:R-:W-:-:S03]  /*6ed0*/  SEL R137, R137, RZ, !P2 ;  /* 0x000000ff89897207 */ /* 0x000fc60005000000 */
[----:B------:R-:W4:Y:S01]  /*6ee0*/  @P4 LDC R81, c[0x0][0xbf0] ;  /* 0x0002fc00ff514b82 */ /* 0x000f220000000800 */
[----:B------:R-:W-:-:S07]  /*6ef0*/  SEL R143, R143, RZ, !P2 ;  /* 0x000000ff8f8f7207 */ /* 0x000fce0005000000 */
[----:B------:R2:W3:Y:S01]  /*6f00*/  LDC.64 R12, c[0x0][R24+0x228] ;  /* 0x00008a00180c7b82 */ /* 0x0004e20000000a00 */
[----:B0-----:R-:W-:Y:S02]  /*6f10*/  IMAD R4, R9, R137, RZ ;  /* 0x0000008909047224 */ /* 0x001fe400078e02ff */
[----:B-1----:R-:W-:Y:S02]  /*6f20*/  IMAD R31, R11, R139, RZ ;  /* 0x0000008b0b1f7224 */ /* 0x002fe400078e02ff */
[----:B------:R-:W-:Y:S02]  /*6f30*/  IMAD R143, R8, R143, R4 ;  /* 0x0000008f088f7224 */ /* 0x000fe400078e0204 */
[----:B------:R-:W-:Y:S01]  /*6f40*/  IMAD.WIDE.U32 R10, R10, R139, RZ ;  /* 0x0000008b0a0a7225 */ /* 0x000fe200078e00ff */
[----:B--2---:R-:W0:Y:S03]  /*6f50*/  LDC.64 R24, c[0x0][R24+0x210] ;  /* 0x0000840018187b82 */ /* 0x004e260000000a00 */
[----:B------:R-:W-:-:S04]  /*6f60*/  IMAD.WIDE.U32 R8, R8, R137, RZ ;  /* 0x0000008908087225 */ /* 0x000fc800078e00ff */
[----:B------:R-:W-:Y:S01]  /*6f70*/  IMAD R26, R141, 0xc0, R85 ;  /* 0x000000c08d1a7824 */ /* 0x000fe200078e0255 */
[----:B------:R-:W-:Y:S01]  /*6f80*/  SEL R27, R156, RZ, P3 ;  /* 0x000000ff9c1b7207 */ /* 0x000fe20001800000 */
[----:B------:R-:W-:Y:S01]  /*6f90*/  IMAD.IADD R143, R9, 0x1, R143 ;  /* 0x00000001098f7824 */ /* 0x000fe200078e028f */
[----:B---3--:R-:W1:Y:S01]  /*6fa0*/  @!P3 LDC R14, c[0x0][0xb50] ;  /* 0x0002d400ff0ebb82 */ /* 0x008e620000000800 */
[----:B------:R-:W-:Y:S02]  /*6fb0*/  IMAD.MOV.U32 R9, RZ, RZ, R26 ;  /* 0x000000ffff097224 */ /* 0x000fe400078e001a */
[----:B------:R-:W-:Y:S02]  /*6fc0*/  IMAD.IADD R11, R11, 0x1, R31 ;  /* 0x000000010b0b7824 */ /* 0x000fe400078e021f */
[-C--:B------:R-:W-:Y:S02]  /*6fd0*/  IMAD R31, R13, R27.reuse, RZ ;  /* 0x0000001b0d1f7224 */ /* 0x080fe400078e02ff */
[----:B------:R-:W-:Y:S01]  /*6fe0*/  IMAD.WIDE.U32 R12, R12, R27, RZ ;  /* 0x0000001b0c0c7225 */ /* 0x000fe200078e00ff */
[----:B------:R-:W2:Y:S03]  /*6ff0*/  @!P3 LDC R15, c[0x0][0xb54] ;  /* 0x0002d500ff0fbb82 */ /* 0x000ea60000000800 */
[----:B------:R-:W-:Y:S01]  /*7000*/  IMAD.IADD R31, R13, 0x1, R31 ;  /* 0x000000010d1f7824 */ /* 0x000fe200078e021f */
[--C-:B----4-:R-:W-:Y:S01]  /*7010*/  IADD3 R10, P2, P5, R8, R10, R0.reuse ;  /* 0x0000000a080a7210 */ /* 0x110fe20007d5e000 */
        /* <DEDUP_REMOVED lines=9> */
[-C--:B0-----:R-:W-:Y:S01]  /*70b0*/  IMAD R8, R25, R9.reuse, RZ ;  /* 0x0000000919087224 */ /* 0x081fe200078e02ff */
        /* <DEDUP_REMOVED lines=8> */
[----:B------:R-:W2:Y:S04]  /*7140*/  LDG.E R9, desc[UR36][R28.64] ;  /* 0x000000241c097981 */ /* 0x000ea8000c1e1900 */
[----:B-----5:R-:W2:Y:S02]  /*7150*/  LDG.E R22, desc[UR36][R28.64+0x4] ;  /* 0x000004241c167981 */ /* 0x020ea4000c1e1900 */
[----:B--2---:R-:W-:-:S07]  /*7160*/  IMAD.IADD R22, R22, 0x1, -R9 ;  /* 0x0000000116167824 */ /* 0x004fce00078e0a09 */
.L_x_10202:
[----:B------:R-:W2:Y:S01]  /*7170*/  LDL R13, [R1+0x3c] ;  /* 0x00003c00010d7983 */ /* 0x000ea20000100800 */
[----:B------:R-:W0:Y:S03]  /*7180*/  S2R R8, SR_TID.X ;  /* 0x0000000000087919 */ /* 0x000e260000002100 */
[----:B------:R-:W-:Y:S04]  /*7190*/  SHFL.IDX PT, R9, R15, RZ, 0x1c1f ;  /* 0x001c1fff0f097589 */ /* 0x000fe800000e0000 */
[----:B------:R-:W-:Y:S04]  /*71a0*/  SHFL.IDX PT, R10, R14, 0x1, 0x1c1f ;  /* 0x003c1f000e0a7f89 */ /* 0x000fe800000e0000 */
[----:B------:R-:W-:Y:S01]  /*71b0*/  SHFL.IDX PT, R11, R15, 0x1, 0x1c1f ;  /* 0x003c1f000f0b7f89 */ /* 0x000fe200000e0000 */
[----:B0-----:R-:W-:-:S05]  /*71c0*/  VIADD R24, R8, 0xffffff80 ;  /* 0xffffff8008187836 */ /* 0x001fca0000000000 */
[----:B------:R-:W-:-:S04]  /*71d0*/  SHF.R.S32.HI R12, RZ, 0x1f, R24 ;  /* 0x0000001fff0c7819 */ /* 0x000fc80000011418 */
[----:B------:R-:W-:Y:S01]  /*71e0*/  LEA.HI R12, R12, R24, RZ, 0x7 ;  /* 0x000000180c0c7211 */ /* 0x000fe200078f38ff */
[----:B------:R-:W0:Y:S03]  /*71f0*/  SHFL.IDX PT, R8, R14, RZ, 0x1c1f ;  /* 0x001c1fff0e087589 */ /* 0x000e2600000e0000 */
[----:B------:R-:W-:Y:S01]  /*7200*/  LOP3.LUT R12, R12, 0xffffff80, RZ, 0xc0, !PT ;  /* 0xffffff800c0c7812 */ /* 0x000fe200078ec0ff */
[----:B-----5:R-:W-:-:S04]  /*7210*/  IMAD R22, R22, R3, RZ ;  /* 0x0000000316167224 */ /* 0x020fc800078e02ff */
[----:B------:R-:W-:-:S05]  /*7220*/  IMAD.IADD R12, R24, 0x1, -R12 ;  /* 0x00000001180c7824 */ /* 0x000fca00078e0a0c */
[----:B------:R-:W-:Y:S01]  /*7230*/  LOP3.LUT P0, RZ, R12, 0x3, RZ, 0xc0, !PT ;  /* 0x000000030cff7812 */ /* 0x000fe2000780c0ff */
[----:B--2---:R-:W-:-:S04]  /*7240*/  IMAD R25, R141, 0xc0, R13 ;  /* 0x000000c08d197824 */ /* 0x004fc800078e020d */
[C---:B------:R-:W-:Y:S01]  /*7250*/  VIADD R13, R25.reuse, 0x8 ;  /* 0x00000008190d7836 */ /* 0x040fe20000000000 */
[----:B------:R-:W-:-:S04]  /*7260*/  ISETP.GE.OR P1, PT, R25, R22, P0 ;  /* 0x000000161900720c */ /* 0x000fc80000726670 */
[-C--:B------:R-:W-:Y:S02]  /*7270*/  ISETP.GE.OR P0, PT, R13, R22.reuse, P0 ;  /* 0x000000160d00720c */ /* 0x080fe40000706670 */
[----:B------:R-:W-:-:S07]  /*7280*/  ISETP.GE.AND P2, PT, R25, R22, PT ;  /* 0x000000161900720c */ /* 0x000fce0003f46270 */
[----:B0-----:R0:W-:Y:S04]  /*7290*/  @!P1 ST.E desc[UR36][R8.64], R20 ;  /* 0x0000001408009985 */ /* 0x0011e8000c101924 */
[----:B------:R0:W-:Y:S01]  /*72a0*/  @!P0 ST.E desc[UR36][R10.64], R21 ;  /* 0x000000150a008985 */ /* 0x0001e2000c101924 */
[----:B------:R-:W-:Y:S01]  /*72b0*/  ISETP.GE.AND P0, PT, R13, R22, PT ;  /* 0x000000160d00720c */ /* 0x000fe20003f06270 */
[----:B------:R-:W-:-:S12]  /*72c0*/  @P3 BRA `(.L_x_10203) ;  /* 0x0000000800103947 */ /* 0x000fd80003800000 */
[----:B------:R-:W1:Y:S01]  /*72d0*/  S2R R12, SR_TID.X ;  /* 0x00000000000c7919 */ /* 0x000e620000002100 */
[----:B------:R-:W2:Y:S01]  /*72e0*/  @P4 LDC R43, c[0x0][0xbec] ;  /* 0x0002fb00ff2b4b82 */ /* 0x000ea20000000800 */
[----:B------:R-:W-:Y:S01]  /*72f0*/  ULDC.64 UR4, c[0x0][0xaa0] ;  /* 0x0002a80000047ab9 */ /* 0x000fe20000000a00 */
[----:B------:R-:W-:Y:S01]  /*7300*/  ULDC.64 UR6, c[0x0][0xa80] ;  /* 0x0002a00000067ab9 */ /* 0x000fe20000000a00 */
[----:B0-----:R-:W-:-:S05]  /*7310*/  IMAD R21, R4, UR4, RZ ;  /* 0x0000000404157c24 */ /* 0x001fca000f8e02ff */
[----:B------:R-:W0:Y:S01]  /*7320*/  @P4 LDC R45, c[0x0][0xbf0] ;  /* 0x0002fc00ff2d4b82 */ /* 0x000e220000000800 */
[C---:B------:R-:W-:Y:S02]  /*7330*/  IMAD R41, R0.reuse, UR5, R21 ;  /* 0x0000000500297c24 */ /* 0x040fe4000f8e0215 */
[----:B------:R-:W-:Y:S01]  /*7340*/  IMAD.WIDE.U32 R20, R0, UR4, RZ ;  /* 0x0000000400147c25 */ /* 0x000fe2000f8e00ff */
[----:B------:R-:W-:-:S03]  /*7350*/  ULDC.64 UR4, c[0x0][0xae8] ;  /* 0x0002ba0000047ab9 */ /* 0x000fc60000000a00 */
[----:B-1----:R-:W-:-:S05]  /*7360*/  VIADD R81, R12, 0xffffff80 ;  /* 0xffffff800c517836 */ /* 0x002fca0000000000 */
[--C-:B------:R-:W-:Y:S02]  /*7370*/  SHF.R.S32.HI R40, RZ, 0x1f, R81.reuse ;  /* 0x0000001fff287819 */ /* 0x100fe40000011451 */
[----:B------:R-:W-:Y:S02]  /*7380*/  SHF.R.S32.HI R80, RZ, 0x1f, R81 ;  /* 0x0000001fff507819 */ /* 0x000fe40000011451 */
[-C--:B------:R-:W-:Y:S02]  /*7390*/  LEA.HI R40, R40, R81.reuse, RZ, 0x2 ;  /* 0x0000005128287211 */ /* 0x080fe400078f10ff */
[----:B------:R-:W-:Y:S02]  /*73a0*/  LEA.HI R80, R80, R81, RZ, 0x2 ;  /* 0x0000005150507211 */ /* 0x000fe400078f10ff */
[----:B------:R-:W-:Y:S02]  /*73b0*/  LOP3.LUT R40, R40, 0xfffffffc, RZ, 0xc0, !PT ;  /* 0xfffffffc28287812 */ /* 0x000fe400078ec0ff */
[----:B------:R-:W-:-:S03]  /*73c0*/  SHF.R.S32.HI R80, RZ, 0x2, R80 ;  /* 0x00000002ff507819 */ /* 0x000fc60000011450 */
[----:B------:R-:W-:Y:S01]  /*73d0*/  IMAD.IADD R40, R81, 0x1, -R40 ;  /* 0x0000000151287824 */ /* 0x000fe200078e0a28 */
[----:B------:R-:W-:Y:S01]  /*73e0*/  LEA R9, R80, R138, 0x5 ;  /* 0x0000008a50097211 */ /* 0x000fe200078e28ff */
[----:B------:R-:W-:Y:S02]  /*73f0*/  IMAD.IADD R21, R21, 0x1, R41 ;  /* 0x0000000115157824 */ /* 0x000fe400078e0229 */
[----:B------:R-:W-:Y:S02]  /*7400*/  IMAD R0, R40, 0x60, R80 ;  /* 0x0000006028007824 */ /* 0x000fe400078e0250 */
[----:B------:R-:W-:-:S04]  /*7410*/  IMAD.WIDE R78, R9, 0x2, R78 ;  /* 0x00000002094e7825 */ /* 0x000fc800078e024e */
[----:B------:R-:W-:Y:S01]  /*7420*/  IMAD R40, R141, 0xc0, R0 ;  /* 0x000000c08d287824 */ /* 0x000fe200078e0200 */
[C---:B------:R-:W-:Y:S01]  /*7430*/  IADD3 R13, P0, R78.reuse, 0x1800, RZ ;  /* 0x000018004e0d7810 */ /* 0x040fe20007f1e0ff */
[C---:B------:R-:W-:Y:S01]  /*7440*/  IMAD.WIDE.U32 R20, R139.reuse, UR4, R20 ;  /* 0x000000048b147c25 */ /* 0x040fe2000f8e0014 */
[C---:B------:R-:W-:Y:S02]  /*7450*/  IADD3 R25, P1, R78.reuse, 0x3000, RZ ;  /* 0x000030004e197810 */ /* 0x040fe40007f3e0ff */
[C---:B------:R-:W-:Y:S02]  /*7460*/  IADD3 R29, P2, R78.reuse, 0x4800, RZ ;  /* 0x000048004e1d7810 */ /* 0x040fe40007f5e0ff */
[----:B------:R-:W-:Y:S01]  /*7470*/  IADD3 R33, P3, R78, 0x6000, RZ ;  /* 0x000060004e217810 */ /* 0x000fe20007f7e0ff */
[----:B--2---:R-:W-:Y:S01]  /*7480*/  @P4 IMAD.HI.U32 R0, R40, R43, RZ ;  /* 0x0000002b28004227 */ /* 0x004fe200078e00ff */
[----:B------:R-:W-:Y:S02]  /*7490*/  IADD3 R9, P5, R78, 0x7800, RZ ;  /* 0x000078004e097810 */ /* 0x000fe40007fbe0ff */
[----:B------:R-:W-:Y:S01]  /*74a0*/  SHF.R.S32.HI R4, RZ, 0x1f, R137 ;  /* 0x0000001fff047819 */ /* 0x000fe20000011489 */
[----:B------:R-:W-:Y:S01]  /*74b0*/  IMAD R21, R139, UR5, R21 ;  /* 0x000000058b157c24 */ /* 0x000fe2000f8e0215 */
[----:B------:R-:W-:Y:S01]  /*74c0*/  LOP3.LUT R12, R13, 0x180, RZ, 0xc0, !PT ;  /* 0x000001800d0c7812 */ /* 0x000fe200078ec0ff */
[----:B------:R-:W-:Y:S01]  /*74d0*/  ULDC.64 UR4, c[0x0][0xaf0] ;  /* 0x0002bc0000047ab9 */ /* 0x000fe20000000a00 */
[----:B------:R-:W-:Y:S01]  /*74e0*/  LOP3.LUT R24, R25, 0x180, RZ, 0xc0, !PT ;  /* 0x0000018019187812 */ /* 0x000fe200078ec0ff */
[----:B------:R-:W-:Y:S01]  /*74f0*/  IMAD.MOV.U32 R41, RZ, RZ, R40 ;  /* 0x000000ffff297224 */ /* 0x000fe200078e0028 */
[----:B------:R-:W-:Y:S01]  /*7500*/  LOP3.LUT R28, R29, 0x180, RZ, 0xc0, !PT ;  /* 0x000001801d1c7812 */ /* 0x000fe200078ec0ff */
[----:B------:R-:W-:Y:S01]  /*7510*/  IMAD.X R37, RZ, RZ, R79, P5 ;  /* 0x000000ffff257224 */ /* 0x000fe200028e064f */
[----:B------:R-:W-:-:S02]  /*7520*/  LOP3.LUT R32, R33, 0x180, RZ, 0xc0, !PT ;  /* 0x0000018021207812 */ /* 0x000fc400078ec0ff */
[----:B------:R-:W-:Y:S01]  /*7530*/  LOP3.LUT R8, R9, 0x180, RZ, 0xc0, !PT ;  /* 0x0000018009087812 */ /* 0x000fe200078ec0ff */
[----:B------:R-:W-:Y:S01]  /*7540*/  IMAD R4, R4, UR4, RZ ;  /* 0x0000000404047c24 */ /* 0x000fe2000f8e02ff */
[----:B------:R-:W-:Y:S02]  /*7550*/  LOP3.LUT R11, R78, 0x180, RZ, 0xc0, !PT ;  /* 0x000001804e0b7812 */ /* 0x000fe400078ec0ff */
[----:B0-----:R-:W-:Y:S02]  /*7560*/  @P4 SHF.R.U32.HI R41, RZ, R45, R0 ;  /* 0x0000002dff294219 */ /* 0x001fe40000011600 */
[----:B------:R-:W-:Y:S02]  /*7570*/  SHF.R.U64 R12, R12, 0x3, RZ ;  /* 0x000000030c0c7819 */ /* 0x000fe400000012ff */
[----:B------:R-:W-:Y:S02]  /*7580*/  SHF.R.U64 R24, R24, 0x3, RZ ;  /* 0x0000000318187819 */ /* 0x000fe400000012ff */
[----:B------:R-:W-:-:S02]  /*7590*/  SHF.R.U64 R28, R28, 0x3, RZ ;  /* 0x000000031c1c7819 */ /* 0x000fc400000012ff */
[----:B------:R-:W-:Y:S02]  /*75a0*/  SHF.R.U64 R32, R32, 0x3, RZ ;  /* 0x0000000320207819 */ /* 0x000fe400000012ff */
[----:B------:R-:W-:Y:S01]  /*75b0*/  SHF.R.U64 R8, R8, 0x3, RZ ;  /* 0x0000000308087819 */ /* 0x000fe200000012ff */
[----:B------:R-:W-:Y:S01]  /*75c0*/  IMAD R43, R137, UR5, R4 ;  /* 0x00000005892b7c24 */ /* 0x000fe2000f8e0204 */
[----:B------:R-:W-:Y:S01]  /*75d0*/  SHF.R.U64 R11, R11, 0x3, RZ ;  /* 0x000000030b0b7819 */ /* 0x000fe200000012ff */
[--C-:B------:R-:W-:Y:S01]  /*75e0*/  IMAD.MOV R4, RZ, RZ, -R41.reuse ;  /* 0x000000ffff047224 */ /* 0x100fe200078e0a29 */
[----:B------:R-:W-:Y:S01]  /*75f0*/  SHF.R.S32.HI R0, RZ, 0x1f, R41 ;  /* 0x0000001fff007819 */ /* 0x000fe20000011429 */
        /* <DEDUP_REMOVED lines=12> */
[----:B------:R-:W-:Y:S01]  /*76c0*/  IMAD R0, R0, UR4, RZ ;  /* 0x0000000400007c24 */ /* 0x000fe2000f8e02ff */
[----:B------:R-:W5:Y:S01]  /*76d0*/  LD.E.128 R12, desc[UR36][R12.64] ;  /* 0x000000240c0c7980 */ /* 0x000f62000c101d00 */
[----:B------:R-:W-:-:S02]  /*76e0*/  IMAD R3, R3, R4, R40 ;  /* 0x0000000403037224 */ /* 0x000fc400078e0228 */
[----:B------:R-:W-:Y:S01]  /*76f0*/  IMAD.IADD R21, R21, 0x1, R43 ;  /* 0x0000000115157824 */ /* 0x000fe200078e022b */
[----:B------:R0:W5:Y:S01]  /*7700*/  LD.E.128 R8, desc[UR36][R78.64] ;  /* 0x000000244e087980 */ /* 0x000162000c101d00 */
[C---:B------:R-:W-:Y:S01]  /*7710*/  IMAD R43, R41.reuse, UR5, R0 ;  /* 0x00000005292b7c24 */ /* 0x040fe2000f8e0200 */
[----:B------:R-:W-:Y:S02]  /*7720*/  SHF.R.S32.HI R0, RZ, 0x1f, R3 ;  /* 0x0000001fff007819 */ /* 0x000fe40000011403 */
[----:B------:R-:W5:Y:S01]  /*7730*/  LD.E.128 R24, desc[UR36][R24.64] ;  /* 0x0000002418187980 */ /* 0x000f62000c101d00 */
[----:B------:R-:W-:Y:S01]  /*7740*/  IMAD.WIDE.U32 R20, R41, UR4, R20 ;  /* 0x0000000429147c25 */ /* 0x000fe2000f8e0014 */
[----:B------:R-:W-:Y:S02]  /*7750*/  ULDC.64 UR4, c[0x0][0xad8] ;  /* 0x0002b60000047ab9 */ /* 0x000fe40000000a00 */
        /* <DEDUP_REMOVED lines=8> */
[----:B-1----:R-:W1:Y:S01]  /*77e0*/  FENCE.VIEW.ASYNC.S ;  /* 0x00000000000073c6 */ /* 0x002e620000000000 */
[----:B------:R-:W-:-:S02]  /*77f0*/  IMAD.IADD R21, R21, 0x1, R43 ;  /* 0x0000000115157824 */ /* 0x000fc400078e022b */
[----:B------:R-:W-:Y:S02]  /*7800*/  IMAD R0, R0, UR4, RZ ;  /* 0x0000000400007c24 */ /* 0x000fe4000f8e02ff */
[----:B------:R-:W-:Y:S02]  /*7810*/  IMAD R47, R141, 0xc0, R80 ;  /* 0x000000c08d2f7824 */ /* 0x000fe400078e0250 */
[C---:B------:R-:W-:Y:S02]  /*7820*/  IMAD R41, R3.reuse, UR5, R0 ;  /* 0x0000000503297c24 */ /* 0x040fe4000f8e0200 */
[----:B------:R-:W-:Y:S01]  /*7830*/  IMAD.WIDE.U32 R20, R3, UR4, R20 ;  /* 0x0000000403147c25 */ /* 0x000fe2000f8e0014 */
[----:B------:R-:W-:Y:S01]  /*7840*/  UIADD3 UR4, UR40, 0x2d820, URZ ;  /* 0x0002d82028047890 */ /* 0x000fe2000fffe03f */
[----:B------:R-:W-:Y:S02]  /*7850*/  ISETP.GE.AND P0, PT, R47, R22, PT ;  /* 0x000000162f00720c */ /* 0x000fe40003f06270 */
[----:B------:R-:W-:Y:S01]  /*7860*/  IMAD.IADD R3, R21, 0x1, R41 ;  /* 0x0000000115037824 */ /* 0x000fe200078e0229 */
[----:B------:R-:W-:Y:S01]  /*7870*/  UPRMT UR4, URZ, 0x654, UR4 ;  /* 0x000006543f047896 */ /* 0x000fe20008000004 */
[----:B------:R-:W-:-:S04]  /*7880*/  LEA R0, P1, R20, UR6, 0x1 ;  /* 0x0000000614007c11 */ /* 0x000fc8000f8208ff */
[----:B------:R-:W-:Y:S01]  /*7890*/  LEA.HI.X R4, R20, UR7, R3, 0x1, P1 ;  /* 0x0000000714047c11 */ /* 0x000fe200088f0c03 */
[----:B-1----:R0:W1:Y:S01]  /*78a0*/  SHFL.IDX PT, R40, R0, RZ, 0x1c1f ;  /* 0x001c1fff00287589 */ /* 0x00206200000e0000 */
[----:B------:R-:W-:Y:S02]  /*78b0*/  BSSY B1, `(.L_x_10204) ;  /* 0x0000012000017945 */ /* 0x000fe40003800000 */
[----:B------:R-:W-:Y:S01]  /*78c0*/  SYNCS.ARRIVE.TRANS64.RED.A1T0 RZ, [UR4], RZ ;  /* 0x000000ffffff79a7 */ /* 0x000fe20008100404 */
        /* <DEDUP_REMOVED lines=10> */
[----:B--2---:R-:W-:Y:S01]  /*7970*/  @!P0 IMAD.WIDE R20, R138, 0x2, R40 ;  /* 0x000000028a148825 */ /* 0x004fe200078e0228 */
[-C--:B------:R-:W-:Y:S02]  /*7980*/  @!P1 LEA.HI.X R43, R142, R41.reuse, R48, 0x1, P3 ;  /* 0x000000298e2b9211 */ /* 0x080fe400018f0c30 */
[----:B------:R-:W-:Y:S02]  /*7990*/  @!P2 LEA.HI.X R45, R144, R41, R46, 0x1, P4 ;  /* 0x00000029902da211 */ /* 0x000fe400020f0c2e */
[----:B-----5:R3:W-:Y:S04]  /*79a0*/  @!P0 ST.E.128 desc[UR36][R20.64], R8 ;  /* 0x0000000814008985 */ /* 0x0207e8000c101d24 */
[----:B------:R3:W-:Y:S04]  /*79b0*/  @!P1 ST.E.128 desc[UR36][R42.64], R24 ;  /* 0x000000182a009985 */ /* 0x0007e8000c101d24 */
[----:B------:R3:W-:Y:S02]  /*79c0*/  @!P2 ST.E.128 desc[UR36][R44.64], R32 ;  /* 0x000000202c00a985 */ /* 0x0007e4000c101d24 */
.L_x_10205:
[----:B------:R-:W-:Y:S05]  /*79d0*/  BSYNC B1 ;  /* 0x0000000000017941 */ /* 0x000fea0003800000 */
.L_x_10204:
[----:B------:R-:W-:Y:S01]  /*79e0*/  VIADD R3, R47, 0x60 ;  /* 0x000000602f037836 */ /* 0x000fe20000000000 */
[----:B---3-5:R3:W4:Y:S04]  /*79f0*/  SHFL.IDX PT, R11, R4, 0x1, 0x1c1f ;  /* 0x003c1f00040b7f89 */ /* 0x02872800000e0000 */
[----:B------:R-:W-:Y:S01]  /*7a00*/  ISETP.GE.AND P0, PT, R3, R22, PT ;  /* 0x000000160300720c */ /* 0x000fe20003f06270 */
[----:B------:R3:W0:-:S12]  /*7a10*/  SHFL.IDX PT, R10, R0, 0x1, 0x1c1f ;  /* 0x003c1f00000a7f89 */ /* 0x00061800000e0000 */
[----:B---3--:R-:W-:Y:S05]  /*7a20*/  @P0 BRA `(.L_x_10206) ;  /* 0x0000001400500947 */ /* 0x008fea0003800000 */
[----:B------:R-:W-:Y:S02]  /*7a30*/  ULDC UR4, c[0x0][0xac8] ;  /* 0x0002b20000047ab9 */ /* 0x000fe40000000800 */
[----:B------:R-:W-:Y:S02]  /*7a40*/  ISETP.GE.AND P2, PT, R142, UR4, PT ;  /* 0x000000048e007c0c */ /* 0x000fe4000bf46270 */
[----:B------:R-:W-:-:S11]  /*7a50*/  ISETP.GE.AND P1, PT, R138, UR4, PT ;  /* 0x000000048a007c0c */ /* 0x000fd6000bf26270 */
[----:B0-----:R-:W-:Y:S02]  /*7a60*/  @!P2 LEA R20, P0, R142, R10, 0x1 ;  /* 0x0000000a8e14a211 */ /* 0x001fe400078008ff */
[----:B----4-:R-:W-:Y:S02]  /*7a70*/  @!P1 IMAD.WIDE R8, R138, 0x2, R10 ;  /* 0x000000028a089825 */ /* 0x010fe400078e020a */
        /* <DEDUP_REMOVED lines=9> */
.L_x_10203:
[----:B------:R-:W1:Y:S01]  /*7b10*/  @P4 LDC R15, c[0x0][0xbec] ;  /* 0x0002fb00ff0f4b82 */ /* 0x000e620000000800 */
[----:B------:R-:W-:Y:S01]  /*7b20*/  ULDC.64 UR4, c[0x0][0xb08] ;  /* 0x0002c20000047ab9 */ /* 0x000fe20000000a00 */
[----:B------:R-:W-:Y:S01]  /*7b30*/  ULDC.64 UR6, c[0x0][0xb30] ;  /* 0x0002cc0000067ab9 */ /* 0x000fe20000000a00 */
[----:B0-----:R-:W-:Y:S01]  /*7b40*/  IMAD R11, R4, UR4, RZ ;  /* 0x00000004040b7c24 */ /* 0x001fe2000f8e02ff */
[----:B------:R-:W-:Y:S01]  /*7b50*/  BSSY B1, `(.L_x_10207) ;  /* 0x0000065000017945 */ /* 0x000fe20003800000 */
[C---:B------:R-:W-:Y:S01]  /*7b60*/  IMAD.WIDE.U32 R8, R0.reuse, UR4, RZ ;  /* 0x0000000400087c25 */ /* 0x040fe2000f8e00ff */
[----:B------:R-:W-:Y:S02]  /*7b70*/  SHF.R.S32.HI R22, RZ, 0x1f, R145 ;  /* 0x0000001fff167819 */ /* 0x000fe40000011491 */
[----:B------:R-:W0:Y:S01]  /*7b80*/  @P4 LDC R4, c[0x0][0xbf0] ;  /* 0x0002fc00ff044b82 */ /* 0x000e220000000800 */
[----:B------:R-:W-:Y:S01]  /*7b90*/  IMAD R11, R0, UR5, R11 ;  /* 0x00000005000b7c24 */ /* 0x000fe2000f8e020b */
[----:B------:R-:W-:Y:S01]  /*7ba0*/  ULDC.64 UR4, c[0x0][0xb38] ;  /* 0x0002ce0000047ab9 */ /* 0x000fe20000000a00 */
[----:B------:R-:W-:-:S02]  /*7bb0*/  SHF.R.S32.HI R0, RZ, 0x1f, R137 ;  /* 0x0000001fff007819 */ /* 0x000fc40000011489 */
[----:B------:R-:W-:Y:S01]  /*7bc0*/  IMAD.IADD R9, R9, 0x1, R11 ;  /* 0x0000000109097824 */ /* 0x000fe200078e020b */
[----:B------:R-:W-:Y:S01]  /*7bd0*/  SHF.R.S32.HI R28, RZ, 0x1f, R146 ;  /* 0x0000001fff1c7819 */ /* 0x000fe20000011492 */
[----:B------:R-:W-:Y:S01]  /*7be0*/  IMAD.MOV.U32 R11, RZ, RZ, R26 ;  /* 0x000000ffff0b7224 */ /* 0x000fe200078e001a */
[----:B------:R-:W-:Y:S01]  /*7bf0*/  SHF.R.S32.HI R29, RZ, 0x1f, R147 ;  /* 0x0000001fff1d7819 */ /* 0x000fe20000011493 */
[C---:B------:R-:W-:Y:S01]  /*7c00*/  IMAD.WIDE.U32 R8, R139.reuse, UR4, R8 ;  /* 0x000000048b087c25 */ /* 0x040fe2000f8e0008 */
[----:B------:R-:W-:Y:S02]  /*7c10*/  SHF.R.S32.HI R30, RZ, 0x1f, R148 ;  /* 0x0000001fff1e7819 */ /* 0x000fe40000011494 */
[----:B------:R-:W-:Y:S01]  /*7c20*/  SHF.R.S32.HI R27, RZ, 0x1f, R149 ;  /* 0x0000001fff1b7819 */ /* 0x000fe20000011495 */
[----:B------:R-:W-:Y:S01]  /*7c30*/  IMAD R9, R139, UR5, R9 ;  /* 0x000000058b097c24 */ /* 0x000fe2000f8e0209 */
[----:B------:R-:W-:Y:S01]  /*7c40*/  ULDC.64 UR4, c[0x0][0xb40] ;  /* 0x0002d00000047ab9 */ /* 0x000fe20000000a00 */
[----:B------:R-:W-:Y:S01]  /*7c50*/  SHF.R.S32.HI R31, RZ, 0x1f, R150 ;  /* 0x0000001fff1f7819 */ /* 0x000fe20000011496 */
[----:B------:R-:W-:Y:S01]  /*7c60*/  IMAD R0, R0, UR4, RZ ;  /* 0x0000000400007c24 */ /* 0x000fe2000f8e02ff */
[----:B------:R-:W-:Y:S01]  /*7c70*/  SHF.R.S32.HI R78, RZ, 0x1f, R151 ;  /* 0x0000001fff4e7819 */ /* 0x000fe20000011497 */
[----:B-1----:R-:W-:Y:S01]  /*7c80*/  @P4 IMAD.HI.U32 R15, R26, R15, RZ ;  /* 0x0000000f1a0f4227 */ /* 0x002fe200078e00ff */
[----:B------:R-:W-:-:S02]  /*7c90*/  SHF.R.S32.HI R79, RZ, 0x1f, R152 ;  /* 0x0000001fff4f7819 */ /* 0x000fc40000011498 */
[----:B------:R-:W-:Y:S01]  /*7ca0*/  SHF.R.S32.HI R80, RZ, 0x1f, R153 ;  /* 0x0000001fff507819 */ /* 0x000fe20000011499 */
[C---:B------:R-:W-:Y:S01]  /*7cb0*/  IMAD R13, R137.reuse, UR5, R0 ;  /* 0x00000005890d7c24 */ /* 0x040fe2000f8e0200 */
[----:B------:R-:W-:Y:S01]  /*7cc0*/  SHF.R.S32.HI R81, RZ, 0x1f, R154 ;  /* 0x0000001fff517819 */ /* 0x000fe2000001149a */
[----:B------:R-:W-:Y:S01]  /*7cd0*/  IMAD.WIDE.U32 R8, R137, UR4, R8 ;  /* 0x0000000489087c25 */ /* 0x000fe2000f8e0008 */
[----:B0-----:R-:W-:Y:S01]  /*7ce0*/  @P4 SHF.R.U32.HI R11, RZ, R4, R15 ;  /* 0x00000004ff0b4219 */ /* 0x001fe2000001160f */
[----:B------:R-:W-:Y:S01]  /*7cf0*/  ULDC.64 UR4, c[0x0][0xb48] ;  /* 0x0002d20000047ab9 */ /* 0x000fe20000000a00 */
[----:B------:R-:W-:Y:S01]  /*7d00*/  SHF.R.S32.HI R82, RZ, 0x1f, R155 ;  /* 0x0000001fff527819 */ /* 0x000fe2000001149b */
[----:B------:R-:W-:Y:S01]  /*7d10*/  IMAD.IADD R9, R9, 0x1, R13 ;  /* 0x0000000109097824 */ /* 0x000fe200078e020d */
[--C-:B------:R-:W-:Y:S01]  /*7d20*/  SHF.R.S32.HI R0, RZ, 0x1f, R11.reuse ;  /* 0x0000001fff007819 */ /* 0x100fe2000001140b */
[----:B------:R-:W-:Y:S02]  /*7d30*/  IMAD.MOV R4, RZ, RZ, -R11 ;  /* 0x000000ffff047224 */ /* 0x000fe400078e0a0b */
[----:B------:R-:W-:Y:S01]  /*7d40*/  IMAD.WIDE.U32 R8, R156, UR4, R8 ;  /* 0x000000049c087c25 */ /* 0x000fe2000f8e0008 */
[----:B------:R-:W-:-:S03]  /*7d50*/  UIADD3 UR4, UR40, 0x2d820, URZ ;  /* 0x0002d82028047890 */ /* 0x000fc6000fffe03f */
[----:B------:R-:W-:Y:S01]  /*7d60*/  IMAD R3, R3, R4, R26 ;  /* 0x0000000403037224 */ /* 0x000fe200078e021a */
[----:B------:R-:W-:Y:S01]  /*7d70*/  UPRMT UR4, URZ, 0x654, UR4 ;  /* 0x000006543f047896 */ /* 0x000fe20008000004 */
[----:B------:R-:W-:Y:S02]  /*7d80*/  IMAD R0, R0, UR6, RZ ;  /* 0x0000000600007c24 */ /* 0x000fe4000f8e02ff */
[----:B------:R-:W-:Y:S02]  /*7d90*/  IMAD R9, R156, UR5, R9 ;  /* 0x000000059c097c24 */ /* 0x000fe4000f8e0209 */
[C---:B------:R-:W-:Y:S01]  /*7da0*/  IMAD R13, R11.reuse, UR7, R0 ;  /* 0x000000070b0d7c24 */ /* 0x040fe2000f8e0200 */
[----:B------:R-:W-:Y:S01]  /*7db0*/  SHF.R.S32.HI R0, RZ, 0x1f, R3 ;  /* 0x0000001fff007819 */ /* 0x000fe20000011403 */
[----:B------:R-:W-:Y:S01]  /*7dc0*/  IMAD.WIDE.U32 R8, R11, UR6, R8 ;  /* 0x000000060b087c25 */ /* 0x000fe2000f8e0008 */
[----:B------:R-:W-:Y:S01]  /*7dd0*/  ULDC.64 UR6, c[0x0][0xb28] ;  /* 0x0002ca0000067ab9 */ /* 0x000fe20000000a00 */
[----:B------:R-:W-:Y:S02]  /*7de0*/  SYNCS.ARRIVE.TRANS64.RED.A1T0 RZ, [UR4], RZ ;  /* 0x000000ffffff79a7 */ /* 0x000fe40008100404 */
[----:B------:R-:W-:-:S02]  /*7df0*/  IMAD R0, R0, UR6, RZ ;  /* 0x0000000600007c24 */ /* 0x000fc4000f8e02ff */
        /* <DEDUP_REMOVED lines=10> */
[----:B------:R-:W-:Y:S02]  /*7ea0*/  ULDC UR4, c[0x0][0xac8] ;  /* 0x0002b20000047ab9 */ /* 0x000fe40000000800 */
[----:B------:R-:W-:Y:S02]  /*7eb0*/  ISETP.GE.AND P3, PT, R155, UR4, PT ;  /* 0x000000049b007c0c */ /* 0x000fe4000bf66270 */
[----:B------:R-:W-:Y:S02]  /*7ec0*/  ISETP.GE.AND P1, PT, R157, UR4, PT ;  /* 0x000000049d007c0c */ /* 0x000fe4000bf26270 */
[----:B------:R-:W-:Y:S02]  /*7ed0*/  ISETP.GE.AND P4, PT, R154, UR4, PT ;  /* 0x000000049a007c0c */ /* 0x000fe4000bf86270 */
[----:B------:R-:W-:-:S07]  /*7ee0*/  ISETP.GE.AND P2, PT, R153, UR4, PT ;  /* 0x0000000499007c0c */ /* 0x000fce000bf46270 */
[-C--:B-1----:R-:W-:Y:S02]  /*7ef0*/  @!P3 LEA R12, P5, R155, R8.reuse, 0x2 ;  /* 0x000000089b0cb211 */ /* 0x082fe400078a10ff */
[----:B--2---:R-:W-:Y:S02]  /*7f00*/  @!P1 IMAD.WIDE R10, R157, 0x4, R8 ;  /* 0x000000049d0a9825 */ /* 0x004fe400078e0208 */
[----:B------:R-:W-:Y:S02]  /*7f10*/  @!P3 LEA.HI.X R13, R155, R9, R82, 0x2, P5 ;  /* 0x000000099b0db211 */ /* 0x000fe400028f1452 */
[----:B------:R-:W-:Y:S01]  /*7f20*/  ISETP.GE.AND P5, PT, R152, UR4, PT ;  /* 0x0000000498007c0c */ /* 0x000fe2000bfa6270 */
[----:B------:R1:W-:Y:S01]  /*7f30*/  @!P1 ST.E.64 desc[UR36][R10.64], R32 ;  /* 0x000000200a009985 */ /* 0x0003e2000c101b24 */
[-C--:B------:R-:W-:Y:S02]  /*7f40*/  @!P4 LEA R14, P1, R154, R8.reuse, 0x2 ;  /* 0x000000089a0ec211 */ /* 0x080fe400078210ff */
[----:B------:R-:W-:Y:S01]  /*7f50*/  @!P2 LEA R20, P6, R153, R8, 0x2 ;  /* 0x000000089914a211 */ /* 0x000fe200078c10ff */
[----:B------:R2:W-:Y:S01]  /*7f60*/  @!P3 ST.E.64 desc[UR36][R12.64], R34 ;  /* 0x000000220c00b985 */ /* 0x0005e2000c101b24 */
[----:B------:R-:W-:-:S02]  /*7f70*/  ISETP.GE.AND P3, PT, R151, UR4, PT ;  /* 0x0000000497007c0c */ /* 0x000fc4000bf66270 */
        /* <DEDUP_REMOVED lines=8> */
[CC--:B-1----:R-:W-:Y:S02]  /*8000*/  @!P3 LEA R10, P6, R151.reuse, R8.reuse, 0x2 ;  /* 0x00000008970ab211 */ /* 0x0c2fe400078c10ff */
        /* <DEDUP_REMOVED lines=25> */
.L_x_10208:
[----:B------:R-:W-:Y:S05]  /*81a0*/  BSYNC B1 ;  /* 0x0000000000017941 */ /* 0x000fea0003800000 */
.L_x_10207:
[----:B---3--:R3:W4:Y:S04]  /*81b0*/  SHFL.IDX PT, R11, R3, 0x1, 0x1c1f ;  /* 0x003c1f00030b7f89 */ /* 0x00872800000e0000 */
[----:B------:R3:W0:Y:S01]  /*81c0*/  SHFL.IDX PT, R10, R0, 0x1, 0x1c1f ;  /* 0x003c1f00000a7f89 */ /* 0x00062200000e0000 */
[----:B------:R-:W-:Y:S05]  /*81d0*/  @P0 BRA `(.L_x_10206) ;  /* 0x0000000c00640947 */ /* 0x000fea0003800000 */
[----:B------:R-:W-:Y:S02]  /*81e0*/  ULDC UR4, c[0x0][0xac8] ;  /* 0x0002b20000047ab9 */ /* 0x000fe40000000800 */
[----:B------:R-:W-:Y:S02]  /*81f0*/  ISETP.GE.AND P5, PT, R155, UR4, PT ;  /* 0x000000049b007c0c */ /* 0x000fe4000bfa6270 */
[----:B------:R-:W-:Y:S02]  /*8200*/  ISETP.GE.AND P1, PT, R157, UR4, PT ;  /* 0x000000049d007c0c */ /* 0x000fe4000bf26270 */
[----:B------:R-:W-:Y:S02]  /*8210*/  ISETP.GE.AND P3, PT, R154, UR4, PT ;  /* 0x000000049a007c0c */ /* 0x000fe4000bf66270 */
[----:B------:R-:W-:Y:S02]  /*8220*/  ISETP.GE.AND P2, PT, R153, UR4, PT ;  /* 0x0000000499007c0c */ /* 0x000fe4000bf46270 */
[----:B------:R-:W-:-:S05]  /*8230*/  ISETP.GE.AND P4, PT, R152, UR4, PT ;  /* 0x0000000498007c0c */ /* 0x000fca000bf86270 */
[-C--:B0-----:R-:W-:Y:S02]  /*8240*/  @!P5 LEA R12, P0, R155, R10.reuse, 0x2 ;  /* 0x0000000a9b0cd211 */ /* 0x081fe400078010ff */
[----:B-12-4-:R-:W-:Y:S02]  /*8250*/  @!P1 IMAD.WIDE R8, R157, 0x4, R10 ;  /* 0x000000049d089825 */ /* 0x016fe400078e020a */
[----:B------:R-:W-:Y:S02]  /*8260*/  @!P5 LEA.HI.X R13, R155, R11, R82, 0x2, P0 ;  /* 0x0000000b9b0dd211 */ /* 0x000fe400000f1452 */
[-C--:B------:R-:W-:Y:S01]  /*8270*/  @!P3 LEA R14, P0, R154, R10.reuse, 0x2 ;  /* 0x0000000a9a0eb211 */ /* 0x080fe200078010ff */
[----:B------:R0:W-:Y:S01]  /*8280*/  @!P1 ST.E.64 desc[UR36][R8.64], R56 ;  /* 0x0000003808009985 */ /* 0x0001e2000c101b24 */
[----:B------:R-:W-:Y:S02]  /*8290*/  ISETP.GE.AND P1, PT, R151, UR4, PT ;  /* 0x0000000497007c0c */ /* 0x000fe4000bf26270 */
[-C--:B------:R-:W-:Y:S01]  /*82a0*/  @!P4 LEA R24, P6, R152, R10.reuse, 0x2 ;  /* 0x0000000a9818c211 */ /* 0x080fe200078c10ff */
[----:B------:R1:W-:Y:S01]  /*82b0*/  @!P5 ST.E.64 desc[UR36][R12.64], R58 ;  /* 0x0000003a0c00d985 */ /* 0x0003e2000c101b24 */
[----:B------:R-:W-:-:S02]  /*82c0*/  @!P2 LEA R20, P5, R153, R10, 0x2 ;  /* 0x0000000a9914a211 */ /* 0x000fc400078a10ff */
[-C--:B------:R-:W-:Y:S02]  /*82d0*/  @!P3 LEA.HI.X R15, R154, R11.reuse, R81, 0x2, P0 ;  /* 0x0000000b9a0fb211 */ /* 0x080fe400000f1451 */
[-C--:B------:R-:W-:Y:S02]  /*82e0*/  @!P2 LEA.HI.X R21, R153, R11.reuse, R80, 0x2, P5 ;  /* 0x0000000b9915a211 */ /* 0x080fe400028f1450 */
[----:B------:R-:W-:Y:S01]  /*82f0*/  ISETP.GE.AND P0, PT, R150, UR4, PT ;  /* 0x0000000496007c0c */ /* 0x000fe2000bf06270 */
[----:B------:R-:W-:Y:S01]  /*8300*/  @!P3 ST.E.64 desc[UR36][R14.64], R60 ;  /* 0x0000003c0e00b985 */ /* 0x000fe2000c101b24 */
[----:B------:R-:W-:Y:S02]  /*8310*/  @!P4 LEA.HI.X R25, R152, R11, R79, 0x2, P6 ;  /* 0x0000000b9819c211 */ /* 0x000fe400030f144f */
[----:B0-----:R-:W-:Y:S01]  /*8320*/  @!P1 LEA R8, P5, R151, R10, 0x2 ;  /* 0x0000000a97089211 */ /* 0x001fe200078a10ff */
[----:B------:R0:W-:Y:S01]  /*8330*/  @!P2 ST.E.64 desc[UR36][R20.64], R62 ;  /* 0x0000003e1400a985 */ /* 0x0001e2000c101b24 */
[----:B------:R-:W-:-:S02]  /*8340*/  ISETP.GE.AND P3, PT, R148, UR4, PT ;  /* 0x0000000494007c0c */ /* 0x000fc4000bf66270 */
[----:B------:R-:W-:Y:S01]  /*8350*/  ISETP.GE.AND P2, PT, R147, UR4, PT ;  /* 0x0000000493007c0c */ /* 0x000fe2000bf46270 */
[----:B------:R2:W-:Y:S01]  /*8360*/  @!P4 ST.E.64 desc[UR36][R24.64], R64 ;  /* 0x000000401800c985 */ /* 0x0005e2000c101b24 */
[----:B------:R-:W-:Y:S02]  /*8370*/  ISETP.GE.AND P4, PT, R149, UR4, PT ;  /* 0x0000000495007c0c */ /* 0x000fe4000bf86270 */
[-C--:B------:R-:W-:Y:S02]  /*8380*/  @!P1 LEA.HI.X R9, R151, R11.reuse, R78, 0x2, P5 ;  /* 0x0000000b97099211 */ /* 0x080fe400028f144e */
[----:B------:R-:W-:Y:S02]  /*8390*/  ISETP.GE.AND P5, PT, R146, UR4, PT ;  /* 0x0000000492007c0c */ /* 0x000fe4000bfa6270 */
[C---:B-1----:R-:W-:Y:S01]  /*83a0*/  @!P0 LEA R12, P6, R150.reuse, R10, 0x2 ;  /* 0x0000000a960c8211 */ /* 0x042fe200078c10ff */
[----:B------:R1:W-:Y:S03]  /*83b0*/  @!P1 ST.E.64 desc[UR36][R8.64], R66 ;  /* 0x0000004208009985 */ /* 0x0003e6000c101b24 */
[----:B------:R-:W-:-:S02]  /*83c0*/  @!P0 LEA.HI.X R13, R150, R11, R31, 0x2, P6 ;  /* 0x0000000b960d8211 */ /* 0x000fc400030f141f */
[-C--:B0-----:R-:W-:Y:S02]  /*83d0*/  @!P3 LEA R20, P6, R148, R10.reuse, 0x2 ;  /* 0x0000000a9414b211 */ /* 0x081fe400078c10ff */
        /* <DEDUP_REMOVED lines=9> */
[----:B------:R1:W-:Y:S01]  /*8470*/  @!P3 ST.E.64 desc[UR36][R20.64], R72 ;  /* 0x000000481400b985 */ /* 0x0003e2000c101b24 */
[----:B------:R-:W-:-:S03]  /*8480*/  ISETP.GE.AND P0, PT, R145, UR4, PT ;  /* 0x0000000491007c0c */ /* 0x000fc6000bf06270 */
[----:B------:R1:W-:Y:S04]  /*8490*/  @!P2 ST.E.64 desc[UR36][R24.64], R74 ;  /* 0x0000004a1800a985 */ /* 0x0003e8000c101b24 */
[----:B------:R1:W-:Y:S06]  /*84a0*/  @!P5 ST.E.64 desc[UR36][R26.64], R76 ;  /* 0x0000004c1a00d985 */ /* 0x0003ec000c101b24 */
[----:B------:R-:W-:Y:S05]  /*84b0*/  @P0 BRA `(.L_x_10206) ;  /* 0x0000000800ac0947 */ /* 0x000fea0003800000 */
[----:B-1----:R-:W-:-:S04]  /*84c0*/  LEA R8, P0, R145, R10, 0x2 ;  /* 0x0000000a91087211 */ /* 0x002fc800078010ff */
[----:B------:R-:W-:-:S05]  /*84d0*/  LEA.HI.X R9, R145, R11, R22, 0x2, P0 ;  /* 0x0000000b91097211 */ /* 0x000fca00000f1416 */
[----:B------:R0:W-:Y:S01]  /*84e0*/  ST.E.64 desc[UR36][R8.64], R134 ;  /* 0x0000008608007985 */ /* 0x0001e2000c101b24 */
[----:B------:R-:W-:Y:S05]  /*84f0*/  BRA `(.L_x_10206) ;  /* 0x00000008009c7947 */ /* 0x000fea0003800000 */
.L_x_10201:
[----:B---3--:R-:W2:Y:S01]  /*8500*/  LDC.64 R10, c[0x0][0xc00] ;  /* 0x00030000ff0a7b82 */ /* 0x008ea20000000a00 */
        /* <DEDUP_REMOVED lines=14> */
[----:B------:R-:W-:Y:S01]  /*85f0*/  ISETP.NE.AND P2, PT, R140, RZ, PT ;  /* 0x000000ff8c00720c */ /* 0x000fe20003f45270 */
[----:B-1----:R-:W1:-:S12]  /*8600*/  S2R R4, SR_TID.X ;  /* 0x0000000000047919 */ /* 0x002e580000002100 */
[----:B------:R-:W2:Y:S01]  /*8610*/  @!P2 LDC R140, c[0x0][0xad4] ;  /* 0x0002b500ff8cab82 */ /* 0x000ea20000000800 */
[----:B-1----:R-:W-:Y:S01]  /*8620*/  VIADD R30, R4, 0xffffff80 ;  /* 0xffffff80041e7836 */ /* 0x002fe20000000000 */
[----:B--2---:R-:W-:-:S04]  /*8630*/  ISETP.GT.AND P2, PT, R140, 0x1, PT ;  /* 0x000000018c00780c */ /* 0x004fc80003f44270 */
[----:B------:R-:W-:Y:S01]  /*8640*/  ISETP.GT.AND P3, PT, R30, 0xbf, PT ;  /* 0x000000bf1e00780c */ /* 0x000fe20003f64270 */
[----:B0-----:R-:W-:-:S12]  /*8650*/  @P1 BRA `(.L_x_10209) ;  /* 0x0000000000101947 */ /* 0x001fd80003800000 */
[----:B------:R-:W-:Y:S05]  /*8660*/  @!P0 BRA `(.L_x_10209) ;  /* 0x00000000000c8947 */ /* 0x000fea0003800000 */
[----:B------:R-:W2:Y:S04]  /*8670*/  LDG.E R9, desc[UR36][R10.64] ;  /* 0x000000240a097981 */ /* 0x000ea8000c1e1900 */
[----:B-----5:R-:W2:Y:S02]  /*8680*/  LDG.E R0, desc[UR36][R10.64+0x4] ;  /* 0x000004240a007981 */ /* 0x020ea4000c1e1900 */
[----:B--2---:R-:W-:-:S07]  /*8690*/  IMAD.IADD R0, R0, 0x1, -R9 ;  /* 0x0000000100007824 */ /* 0x004fce00078e0a09 */
.L_x_10209:
[----:B------:R-:W-:Y:S01]  /*86a0*/  BSSY B1, `(.L_x_10210) ;  /* 0x0000036000017945 */ /* 0x000fe20003800000 */
[----:B------:R-:W-:Y:S02]  /*86b0*/  SEL R137, R137, RZ, !P0 ;  /* 0x000000ff89897207 */ /* 0x000fe40004000000 */
[----:B------:R-:W-:Y:S02]  /*86c0*/  SEL R143, R143, RZ, !P0 ;  /* 0x000000ff8f8f7207 */ /* 0x000fe40004000000 */
[----:B-----5:R-:W-:Y:S01]  /*86d0*/  SHF.R.S32.HI R26, RZ, 0x1f, R3 ;  /* 0x0000001fff1a7819 */ /* 0x020fe20000011403 */
[----:B------:R-:W-:Y:S06]  /*86e0*/  @P3 BRA `(.L_x_10211) ;  /* 0x0000000000c43947 */ /* 0x000fec0003800000 */
[----:B------:R-:W0:Y:S01]  /*86f0*/  LDC R33, c[0x0][0xbe8] ;  /* 0x0002fa00ff217b82 */ /* 0x000e220000000800 */
[----:B------:R-:W-:-:S04]  /*8700*/  IMAD R4, R141, 0xc0, R4 ;  /* 0x000000c08d047824 */ /* 0x000fc800078e0204 */
[----:B------:R-:W-:Y:S02]  /*8710*/  VIADD R28, R4, 0xffffff80 ;  /* 0xffffff80041c7836 */ /* 0x000fe40000000000 */
[----:B0-----:R-:W-:-:S05]  /*8720*/  IMAD R8, R0, R33, RZ ;  /* 0x0000002100087224 */ /* 0x001fca00078e02ff */
[----:B------:R-:W-:-:S13]  /*8730*/  ISETP.GE.AND P0, PT, R28, R8, PT ;  /* 0x000000081c00720c */ /* 0x000fda0003f06270 */
[----:B------:R-:W-:Y:S05]  /*8740*/  @P0 BRA `(.L_x_10211) ;  /* 0x0000000000ac0947 */ /* 0x000fea0003800000 */
[----:B------:R-:W-:Y:S01]  /*8750*/  ISETP.NE.AND P1, PT, R33, 0x1, PT ;  /* 0x000000012100780c */ /* 0x000fe20003f25270 */
[----:B------:R-:W-:Y:S01]  /*8760*/  IMAD.MOV.U32 R22, RZ, RZ, 0x9b8 ;  /* 0x000009b8ff167424 */ /* 0x000fe200078e00ff */
[----:B------:R-:W-:Y:S01]  /*8770*/  ISETP.GT.AND P0, PT, R140, 0x1, PT ;  /* 0x000000018c00780c */ /* 0x000fe20003f04270 */
[----:B------:R-:W0:Y:S01]  /*8780*/  LDC.64 R8, c[0x0][0xba8] ;  /* 0x0002ea00ff087b82 */ /* 0x000e220000000a00 */
[----:B------:R-:W-:Y:S02]  /*8790*/  IMAD.MOV.U32 R27, RZ, RZ, R28 ;  /* 0x000000ffff1b7224 */ /* 0x000fe400078e001c */
[----:B------:R-:W-:-:S05]  /*87a0*/  SEL R22, R22, 0x978, P0 ;  /* 0x0000097816167807 */ /* 0x000fca0000000000 */
[----:B------:R-:W1:Y:S08]  /*87b0*/  LDC.64 R20, c[0x0][R22+0x220] ;  /* 0x0000880016147b82 */ /* 0x000e700000000a00 */
[----:B------:R-:W2:Y:S08]  /*87c0*/  @P1 LDC R25, c[0x0][0xbec] ;  /* 0x0002fb00ff191b82 */ /* 0x000eb00000000800 */
[----:B------:R-:W3:Y:S08]  /*87d0*/  @P1 LDC R31, c[0x0][0xbf0] ;  /* 0x0002fc00ff1f1b82 */ /* 0x000ef00000000800 */
[----:B------:R-:W4:Y:S01]  /*87e0*/  LDC.64 R14, c[0x0][R22+0x218] ;  /* 0x00008600160e7b82 */ /* 0x000f220000000a00 */
[----:B-1----:R-:W-:-:S07]  /*87f0*/  IMAD R21, R21, R137, RZ ;  /* 0x0000008915157224 */ /* 0x002fce00078e02ff */
[----:B------:R-:W1:Y:S01]  /*8800*/  LDC.64 R12, c[0x0][R22+0x228] ;  /* 0x00008a00160c7b82 */ /* 0x000e620000000a00 */
[----:B--2---:R-:W-:-:S04]  /*8810*/  @P1 IMAD.HI.U32 R4, R28, R25, RZ ;  /* 0x000000191c041227 */ /* 0x004fc800078e00ff */
[----:B------:R-:W-:-:S03]  /*8820*/  IMAD.WIDE.U32 R24, R20, R137, RZ ;  /* 0x0000008914187225 */ /* 0x000fc600078e00ff */
[----:B------:R-:W2:Y:S01]  /*8830*/  LDC.64 R10, c[0x0][R22+0x210] ;  /* 0x00008400160a7b82 */ /* 0x000ea20000000a00 */
[----:B---3--:R-:W-:Y:S01]  /*8840*/  @P1 SHF.R.U32.HI R27, RZ, R31, R4 ;  /* 0x0000001fff1b1219 */ /* 0x008fe20000011604 */
[----:B------:R-:W-:Y:S01]  /*8850*/  IMAD R31, R20, R143, R21 ;  /* 0x0000008f141f7224 */ /* 0x000fe200078e0215 */
[----:B------:R-:W-:-:S03]  /*8860*/  SEL R21, R156, RZ, P0 ;  /* 0x000000ff9c157207 */ /* 0x000fc60000000000 */
[----:B------:R-:W-:Y:S02]  /*8870*/  IMAD.IADD R4, R25, 0x1, R31 ;  /* 0x0000000119047824 */ /* 0x000fe400078e021f */
[-C--:B----4-:R-:W-:Y:S01]  /*8880*/  IMAD R29, R15, R139.reuse, RZ ;  /* 0x0000008b0f1d7224 */ /* 0x090fe200078e02ff */
[----:B0-----:R-:W0:Y:S01]  /*8890*/  @!P0 LDC R8, c[0x0][0xb50] ;  /* 0x0002d400ff088b82 */ /* 0x001e220000000800 */
[----:B------:R-:W-:-:S04]  /*88a0*/  IMAD.WIDE.U32 R14, R14, R139, RZ ;  /* 0x0000008b0e0e7225 */ /* 0x000fc800078e00ff */
[----:B------:R-:W-:Y:S01]  /*88b0*/  IMAD.IADD R29, R15, 0x1, R29 ;  /* 0x000000010f1d7824 */ /* 0x000fe200078e021d */
[----:B------:R-:W-:Y:S01]  /*88c0*/  IADD3 R14, P1, P3, R24, R14, R3 ;  /* 0x0000000e180e7210 */ /* 0x000fe20007b3e003 */
[-C--:B-1----:R-:W-:Y:S01]  /*88d0*/  IMAD R25, R13, R21.reuse, RZ ;  /* 0x000000150d197224 */ /* 0x082fe200078e02ff */
[----:B------:R-:W1:Y:S01]  /*88e0*/  @!P0 LDC R9, c[0x0][0xb54] ;  /* 0x0002d500ff098b82 */ /* 0x000e620000000800 */
[----:B------:R-:W-:Y:S01]  /*88f0*/  IMAD.WIDE.U32 R12, R12, R21, RZ ;  /* 0x000000150c0c7225 */ /* 0x000fe200078e00ff */
[----:B------:R-:W-:-:S03]  /*8900*/  IADD3.X R4, R4, R29, R26, P1, P3 ;  /* 0x0000001d04047210 */ /* 0x000fc60000fe641a */
[----:B------:R-:W-:Y:S01]  /*8910*/  IMAD.MOV R15, RZ, RZ, -R27 ;  /* 0x000000ffff0f7224 */ /* 0x000fe200078e0a1b */
[----:B------:R-:W-:Y:S01]  /*8920*/  IADD3 R12, P0, P1, R27, R14, R12 ;  /* 0x0000000e1b0c7210 */ /* 0x000fe2000791e00c */
[----:B------:R-:W-:Y:S01]  /*8930*/  IMAD.IADD R25, R13, 0x1, R25 ;  /* 0x000000010d197824 */ /* 0x000fe200078e0219 */
[----:B------:R-:W-:Y:S01]  /*8940*/  SHF.R.S32.HI R27, RZ, 0x1f, R27 ;  /* 0x0000001fff1b7819 */ /* 0x000fe2000001141b */
[----:B------:R-:W-:-:S03]  /*8950*/  IMAD R15, R33, R15, R28 ;  /* 0x0000000f210f7224 */ /* 0x000fc600078e021c */
[----:B------:R-:W-:Y:S01]  /*8960*/  IADD3.X R13, R27, R4, R25, P0, P1 ;  /* 0x000000041b0d7210 */ /* 0x000fe200007e2419 */
[----:B--2---:R-:W-:Y:S01]  /*8970*/  IMAD R4, R11, R15, RZ ;  /* 0x0000000f0b047224 */ /* 0x004fe200078e02ff */
[----:B------:R-:W-:-:S05]  /*8980*/  SHF.R.S32.HI R21, RZ, 0x1f, R15 ;  /* 0x0000001fff157819 */ /* 0x000fca000001140f */
[C---:B------:R-:W-:Y:S02]  /*8990*/  IMAD R21, R10.reuse, R21, R4 ;  /* 0x000000150a157224 */ /* 0x040fe400078e0204 */
[----:B------:R-:W-:-:S04]  /*89a0*/  IMAD.WIDE.U32 R10, R10, R15, R12 ;  /* 0x0000000f0a0a7225 */ /* 0x000fc800078e000c */
[----:B------:R-:W-:Y:S01]  /*89b0*/  IMAD.IADD R4, R11, 0x1, R21 ;  /* 0x000000010b047824 */ /* 0x000fe200078e0215 */
[C---:B0-----:R-:W-:Y:S02]  /*89c0*/  LEA R8, P0, R10.reuse, R8, 0x2 ;  /* 0x000000080a087211 */ /* 0x041fe400078010ff */
[----:B------:R-:W-:Y:S02]  /*89d0*/  MOV R11, 0xff800000 ;  /* 0xff800000000b7802 */ /* 0x000fe40000000f00 */
[----:B-1----:R-:W-:-:S05]  /*89e0*/  LEA.HI.X R9, R10, R9, R4, 0x2, P0 ;  /* 0x000000090a097211 */ /* 0x002fca00000f1404 */
[----:B------:R0:W-:Y:S04]  /*89f0*/  STG.E desc[UR36][R8.64], R11 ;  /* 0x0000000b08007986 */ /* 0x0001e8000c101924 */
.L_x_10211:
[----:B------:R-:W-:Y:S05]  /*8a00*/  BSYNC B1 ;  /* 0x0000000000017941 */ /* 0x000fea0003800000 */
.L_x_10210:
[----:B------:R-:W-:Y:S05]  /*8a10*/  @P2 BRA `(.L_x_10206) ;  /* 0x0000000400542947 */ /* 0x000fea0003800000 */
[----:B------:R-:W1:Y:S01]  /*8a20*/  LDC R15, c[0x0][0xbe8] ;  /* 0x0002fa00ff0f7b82 */ /* 0x000e620000000800 */
[--C-:B------:R-:W-:Y:S01]  /*8a30*/  SHF.R.S32.HI R10, RZ, 0x1f, R30.reuse ;  /* 0x0000001fff0a7819 */ /* 0x100fe2000001141e */
[----:B------:R-:W-:Y:S01]  /*8a40*/  ULDC.64 UR4, c[0x0][0xaa0] ;  /* 0x0002a80000047ab9 */ /* 0x000fe20000000a00 */
[----:B------:R-:W-:Y:S01]  /*8a50*/  SHF.R.S32.HI R14, RZ, 0x1f, R30 ;  /* 0x0000001fff0e7819 */ /* 0x000fe2000001141e */
[----:B------:R-:W-:Y:S01]  /*8a60*/  IMAD R4, R26, UR4, RZ ;  /* 0x000000041a047c24 */ /* 0x000fe2000f8e02ff */
[-C--:B------:R-:W-:Y:S01]  /*8a70*/  LEA.HI R10, R10, R30.reuse, RZ, 0x2 ;  /* 0x0000001e0a0a7211 */ /* 0x080fe200078f10ff */
[C---:B0-----:R-:W-:Y:S01]  /*8a80*/  IMAD.WIDE.U32 R8, R3.reuse, UR4, RZ ;  /* 0x0000000403087c25 */ /* 0x041fe2000f8e00ff */
[----:B------:R-:W-:Y:S01]  /*8a90*/  LEA.HI R14, R14, R30, RZ, 0x2 ;  /* 0x0000001e0e0e7211 */ /* 0x000fe200078f10ff */
[----:B------:R-:W-:Y:S01]  /*8aa0*/  ULDC.64 UR6, c[0x0][0xaf0] ;  /* 0x0002bc0000067ab9 */ /* 0x000fe20000000a00 */
[----:B------:R-:W-:Y:S01]  /*8ab0*/  LOP3.LUT R10, R10, 0xfffffffc, RZ, 0xc0, !PT ;  /* 0xfffffffc0a0a7812 */ /* 0x000fe200078ec0ff */
[----:B------:R-:W-:Y:S01]  /*8ac0*/  IMAD R11, R3, UR5, R4 ;  /* 0x00000005030b7c24 */ /* 0x000fe2000f8e0204 */
[----:B------:R-:W-:Y:S01]  /*8ad0*/  SHF.R.S32.HI R14, RZ, 0x2, R14 ;  /* 0x00000002ff0e7819 */ /* 0x000fe2000001140e */
[----:B------:R-:W-:Y:S01]  /*8ae0*/  ULDC.64 UR4, c[0x0][0xae8] ;  /* 0x0002ba0000047ab9 */ /* 0x000fe20000000a00 */
[----:B------:R-:W-:Y:S01]  /*8af0*/  BSSY B1, `(.L_x_10212) ;  /* 0x0000036000017945 */ /* 0x000fe20003800000 */
[----:B------:R-:W-:Y:S01]  /*8b00*/  IMAD.IADD R10, R30, 0x1, -R10 ;  /* 0x000000011e0a7824 */ /* 0x000fe200078e0a0a */
[----:B------:R-:W-:Y:S01]  /*8b10*/  SHF.R.S32.HI R22, RZ, 0x1f, R144 ;  /* 0x0000001fff167819 */ /* 0x000fe20000011490 */
[----:B------:R-:W-:Y:S01]  /*8b20*/  IMAD.IADD R9, R9, 0x1, R11 ;  /* 0x0000000109097824 */ /* 0x000fe200078e020b */
[----:B------:R-:W-:Y:S01]  /*8b30*/  SHF.R.S32.HI R24, RZ, 0x1f, R142 ;  /* 0x0000001fff187819 */ /* 0x000fe2000001148e */
[----:B------:R-:W-:-:S02]  /*8b40*/  IMAD R4, R10, 0x60, R14 ;  /* 0x000000600a047824 */ /* 0x000fc400078e020e */
[----:B------:R-:W-:Y:S01]  /*8b50*/  IMAD.WIDE.U32 R8, R139, UR4, R8 ;  /* 0x000000048b087c25 */ /* 0x000fe2000f8e0008 */
[----:B-1----:R-:W-:-:S03]  /*8b60*/  ISETP.NE.AND P0, PT, R15, 0x1, PT ;  /* 0x000000010f00780c */ /* 0x002fc60003f05270 */
[----:B------:R-:W-:Y:S02]  /*8b70*/  IMAD R12, R141, 0xc0, R4 ;  /* 0x000000c08d0c7824 */ /* 0x000fe400078e0204 */
[----:B------:R-:W-:Y:S02]  /*8b80*/  IMAD R10, R143, UR6, RZ ;  /* 0x000000068f0a7c24 */ /* 0x000fe4000f8e02ff */
[----:B------:R-:W-:Y:S02]  /*8b90*/  IMAD.MOV.U32 R3, RZ, RZ, R12 ;  /* 0x000000ffff037224 */ /* 0x000fe400078e000c */
[----:B------:R-:W-:Y:S01]  /*8ba0*/  IMAD R9, R139, UR5, R9 ;  /* 0x000000058b097c24 */ /* 0x000fe2000f8e0209 */
[----:B------:R-:W-:Y:S01]  /*8bb0*/  ULDC.64 UR4, c[0x0][0xae0] ;  /* 0x0002b80000047ab9 */ /* 0x000fe20000000a00 */
[----:B------:R-:W-:Y:S02]  /*8bc0*/  IMAD.WIDE.U32 R8, R137, UR6, R8 ;  /* 0x0000000689087c25 */ /* 0x000fe4000f8e0008 */
[----:B------:R-:W0:Y:S08]  /*8bd0*/  @P0 LDC R13, c[0x0][0xbec] ;  /* 0x0002fb00ff0d0b82 */ /* 0x000e300000000800 */
[----:B------:R-:W1:Y:S01]  /*8be0*/  @P0 LDC R21, c[0x0][0xbf0] ;  /* 0x0002fc00ff150b82 */ /* 0x000e620000000800 */
[----:B0-----:R-:W-:-:S04]  /*8bf0*/  @P0 IMAD.HI.U32 R4, R12, R13, RZ ;  /* 0x0000000d0c040227 */ /* 0x001fc800078e00ff */
[----:B------:R-:W-:Y:S01]  /*8c00*/  IMAD R13, R137, UR7, R10 ;  /* 0x00000007890d7c24 */ /* 0x000fe2000f8e020a */
[----:B-1----:R-:W-:-:S03]  /*8c10*/  @P0 SHF.R.U32.HI R3, RZ, R21, R4 ;  /* 0x00000015ff030219 */ /* 0x002fc60000011604 */
[----:B------:R-:W-:Y:S01]  /*8c20*/  IMAD.IADD R9, R9, 0x1, R13 ;  /* 0x0000000109097824 */ /* 0x000fe200078e020d */
[--C-:B------:R-:W-:Y:S01]  /*8c30*/  SHF.R.S32.HI R4, RZ, 0x1f, R3.reuse ;  /* 0x0000001fff047819 */ /* 0x100fe20000011403 */
[----:B------:R-:W-:Y:S02]  /*8c40*/  IMAD.MOV R11, RZ, RZ, -R3 ;  /* 0x000000ffff0b7224 */ /* 0x000fe400078e0a03 */
[----:B------:R-:W-:-:S04]  /*8c50*/  IMAD.WIDE.U32 R8, R3, UR4, R8 ;  /* 0x0000000403087c25 */ /* 0x000fc8000f8e0008 */
[----:B------:R-:W-:Y:S02]  /*8c60*/  IMAD R11, R15, R11, R12 ;  /* 0x0000000b0f0b7224 */ /* 0x000fe400078e020c */
[----:B------:R-:W-:Y:S02]  /*8c70*/  IMAD R4, R4, UR4, RZ ;  /* 0x0000000404047c24 */ /* 0x000fe4000f8e02ff */
[----:B------:R-:W-:Y:S02]  /*8c80*/  IMAD R15, R0, R15, RZ ;  /* 0x0000000f000f7224 */ /* 0x000fe400078e02ff */
[----:B------:R-:W-:Y:S01]  /*8c90*/  IMAD R13, R3, UR5, R4 ;  /* 0x00000005030d7c24 */ /* 0x000fe2000f8e0204 */
[----:B------:R-:W-:Y:S01]  /*8ca0*/  SHF.R.S32.HI R4, RZ, 0x1f, R11 ;  /* 0x0000001fff047819 */ /* 0x000fe2000001140b */
[----:B------:R-:W-:Y:S01]  /*8cb0*/  ULDC.64 UR4, c[0x0][0xad8] ;  /* 0x0002b60000047ab9 */ /* 0x000fe20000000a00 */
[----:B------:R-:W-:Y:S02]  /*8cc0*/  IMAD R0, R141, 0xc0, R14 ;  /* 0x000000c08d007824 */ /* 0x000fe400078e020e */
[----:B------:R-:W-:-:S02]  /*8cd0*/  IMAD.IADD R9, R9, 0x1, R13 ;  /* 0x0000000109097824 */ /* 0x000fc400078e020d */
[----:B------:R-:W-:Y:S01]  /*8ce0*/  IMAD R4, R4, UR4, RZ ;  /* 0x0000000404047c24 */ /* 0x000fe2000f8e02ff */
[----:B------:R-:W-:Y:S01]  /*8cf0*/  ISETP.GE.AND P0, PT, R0, R15, PT ;  /* 0x0000000f0000720c */ /* 0x000fe20003f06270 */
[----:B------:R-:W-:-:S04]  /*8d00*/  IMAD.WIDE.U32 R8, R11, UR4, R8 ;  /* 0x000000040b087c25 */ /* 0x000fc8000f8e0008 */
[----:B------:R-:W-:Y:S01]  /*8d10*/  IMAD R3, R11, UR5, R4 ;  /* 0x000000050b037c24 */ /* 0x000fe2000f8e0204 */
[----:B------:R-:W-:Y:S02]  /*8d20*/  ULDC.64 UR4, c[0x0][0xa80] ;  /* 0x0002a00000047ab9 */ /* 0x000fe40000000a00 */
[----:B------:R-:W-:Y:S01]  /*8d30*/  LEA R4, P1, R8, UR4, 0x1 ;  /* 0x0000000408047c11 */ /* 0x000fe2000f8208ff */
[----:B------:R-:W-:-:S05]  /*8d40*/  IMAD.IADD R3, R9, 0x1, R3 ;  /* 0x0000000109037824 */ /* 0x000fca00078e0203 */
[----:B------:R-:W-:Y:S02]  /*8d50*/  LEA.HI.X R3, R8, UR5, R3, 0x1, P1 ;  /* 0x0000000508037c11 */ /* 0x000fe400088f0c03 */
[----:B------:R0:W1:Y:S04]  /*8d60*/  SHFL.IDX PT, R8, R4, RZ, 0x1c1f ;  /* 0x001c1fff04087589 */ /* 0x00006800000e0000 */
[----:B------:R0:W2:Y:S01]  /*8d70*/  SHFL.IDX PT, R9, R3, RZ, 0x1c1f ;  /* 0x001c1fff03097589 */ /* 0x0000a200000e0000 */
[----:B------:R-:W-:Y:S05]  /*8d80*/  @P0 BRA `(.L_x_10213) ;  /* 0x0000000000300947 */ /* 0x000fea0003800000 */
        /* <DEDUP_REMOVED lines=9> */
[----:B------:R3:W-:Y:S04]  /*8e20*/  @!P2 ST.E.128 desc[UR36][R10.64], RZ ;  /* 0x000000ff0a00a985 */ /* 0x0007e8000c101d24 */
[----:B------:R3:W-:Y:S04]  /*8e30*/  @!P3 ST.E.128 desc[UR36][R12.64], RZ ;  /* 0x000000ff0c00b985 */ /* 0x0007e8000c101d24 */
[----:B------:R3:W-:Y:S02]  /*8e40*/  @!P4 ST.E.128 desc[UR36][R20.64], RZ ;  /* 0x000000ff1400c985 */ /* 0x0007e4000c101d24 */
.L_x_10213:
[----:B------:R-:W-:Y:S05]  /*8e50*/  BSYNC B1 ;  /* 0x0000000000017941 */ /* 0x000fea0003800000 */
.L_x_10212:
[----:B------:R-:W-:Y:S01]  /*8e60*/  VIADD R0, R0, 0x60 ;  /* 0x0000006000007836 */ /* 0x000fe20000000000 */
[----:B--2---:R2:W4:Y:S04]  /*8e70*/  SHFL.IDX PT, R9, R3, 0x1, 0x1c1f ;  /* 0x003c1f0003097f89 */ /* 0x00452800000e0000 */
[----:B------:R-:W-:Y:S01]  /*8e80*/  ISETP.GE.AND P0, PT, R0, R15, PT ;  /* 0x0000000f0000720c */ /* 0x000fe20003f06270 */
[----:B-1----:R2:W1:-:S12]  /*8e90*/  SHFL.IDX PT, R8, R4, 0x1, 0x1c1f ;  /* 0x003c1f0004087f89 */ /* 0x00245800000e0000 */
[----:B--2---:R-:W-:Y:S05]  /*8ea0*/  @P0 BRA `(.L_x_10206) ;  /* 0x0000000000300947 */ /* 0x004fea0003800000 */
[----:B------:R-:W-:Y:S02]  /*8eb0*/  ULDC UR4, c[0x0][0xac8] ;  /* 0x0002b20000047ab9 */ /* 0x000fe40000000800 */
[----:B------:R-:W-:Y:S02]  /*8ec0*/  ISETP.GE.AND P3, PT, R142, UR4, PT ;  /* 0x000000048e007c0c */ /* 0x000fe4000bf66270 */
[----:B------:R-:W-:Y:S02]  /*8ed0*/  ISETP.GE.AND P4, PT, R144, UR4, PT ;  /* 0x0000000490007c0c */ /* 0x000fe4000bf86270 */
[----:B------:R-:W-:-:S09]  /*8ee0*/  ISETP.GE.AND P2, PT, R138, UR4, PT ;  /* 0x000000048a007c0c */ /* 0x000fd2000bf46270 */
[-C--:B-1-3--:R-:W-:Y:S02]  /*8ef0*/  @!P3 LEA R12, P0, R142, R8.reuse, 0x1 ;  /* 0x000000088e0cb211 */ /* 0x08afe400078008ff */
[----:B------:R-:W-:Y:S02]  /*8f00*/  @!P4 LEA R14, P1, R144, R8, 0x1 ;  /* 0x00000008900ec211 */ /* 0x000fe400078208ff */
[----:B----4-:R-:W-:Y:S01]  /*8f10*/  @!P2 IMAD.WIDE R10, R138, 0x2, R8 ;  /* 0x000000028a0aa825 */ /* 0x010fe200078e0208 */
[-C--:B------:R-:W-:Y:S02]  /*8f20*/  @!P3 LEA.HI.X R13, R142, R9.reuse, R24, 0x1, P0 ;  /* 0x000000098e0db211 */ /* 0x080fe400000f0c18 */
[----:B------:R-:W-:Y:S02]  /*8f30*/  @!P4 LEA.HI.X R15, R144, R9, R22, 0x1, P1 ;  /* 0x00000009900fc211 */ /* 0x000fe400008f0c16 */
[----:B------:R2:W-:Y:S04]  /*8f40*/  @!P2 ST.E.128 desc[UR36][R10.64], RZ ;  /* 0x000000ff0a00a985 */ /* 0x0005e8000c101d24 */
[----:B------:R2:W-:Y:S04]  /*8f50*/  @!P3 ST.E.128 desc[UR36][R12.64], RZ ;  /* 0x000000ff0c00b985 */ /* 0x0005e8000c101d24 */
[----:B------:R2:W-:Y:S02]  /*8f60*/  @!P4 ST.E.128 desc[UR36][R14.64], RZ ;  /* 0x000000ff0e00c985 */ /* 0x0005e4000c101d24 */
.L_x_10206:
[----:B------:R-:W-:Y:S05]  /*8f70*/  BSYNC B0 ;  /* 0x0000000000007941 */ /* 0x000fea0003800000 */
.L_x_10200:
[----:B------:R-:W-:Y:S02]  /*8f80*/  ULDC UR4, c[0x0][0xc3c] ;  /* 0x00030f0000047ab9 */ /* 0x000fe40000000800 */
[----:B------:R-:W-:-:S13]  /*8f90*/  ISETP.GE.AND P0, PT, R7, UR4, PT ;  /* 0x0000000407007c0c */ /* 0x000fda000bf06270 */
[----:B------:R-:W-:Y:S05]  /*8fa0*/  @!P0 BRA `(.L_x_10214) ;  /* 0xffffff8000208947 */ /* 0x000fea000383ffff */
[----:B------:R-:W-:Y:S05]  /*8fb0*/  EXIT ;  /* 0x000000000000794d */ /* 0x000fea0003800000 */
.L_x_10171:
        /* <DEDUP_REMOVED lines=16> */
.L_x_10215:
        /* <DEDUP_REMOVED lines=44> */
.L_x_10219:
        /* <DEDUP_REMOVED lines=35> */
.L_x_10217:
        /* <DEDUP_REMOVED lines=8> */
[----:B------:R-:W1:Y:S01]  /*9630*/  SHFL.IDX PT, R9, R9, R27, 0x1f ;  /* 0x00001f1b09097589 */ /* 0x000e6200000e0000 */
[----:B0-----:R-:W-:-:S04]  /*9640*/  IABS R4, R0 ;  /* 0x0000000000047213 */ /* 0x001fc80000000000 */
[----:B------:R-:W0:Y:S01]  /*9650*/  I2F.RP R6, R4 ;  /* 0x0000000400067306 */ /* 0x000e220000209400 */
[----:B-1----:R-:W-:-:S07]  /*9660*/  IABS R8, R9 ;  /* 0x0000000900087213 */ /* 0x002fce0000000000 */
[----:B0-----:R-:W0:Y:S02]  /*9670*/  MUFU.RCP R6, R6 ;  /* 0x0000000600067308 */ /* 0x001e240000001000 */
[----:B0-----:R-:W-:-:S06]  /*9680*/  VIADD R3, R6, 0xffffffe ;  /* 0x0ffffffe06037836 */ /* 0x001fcc0000000000 */
[----:B------:R-:W0:Y:S02]  /*9690*/  F2I.FTZ.U32.TRUNC.NTZ R3, R3 ;  /* 0x0000000300037305 */ /* 0x000e24000021f000 */
[----:B0-----:R-:W-:Y:S01]  /*96a0*/  IMAD.MOV R13, RZ, RZ, -R3 ;  /* 0x000000ffff0d7224 */ /* 0x001fe200078e0a03 */
[----:B------:R-:W-:Y:S06]  /*96b0*/  @!P0 BRA `(.L_x_10220) ;  /* 0x0000000000088947 */ /* 0x000fec0003800000 */
[----:B------:R-:W-:-:S05]  /*96c0*/  VIADD R5, R27, 0xffffffff ;  /* 0xffffffff1b057836 */ /* 0x000fca0000000000 */
[----:B------:R0:W1:Y:S02]  /*96d0*/  SHFL.IDX PT, R24, R2, R5, 0x1f ;  /* 0x00001f0502187589 */ /* 0x00006400000e0000 */
.L_x_10220:
[----:B-1----:R-:W-:Y:S01]  /*96e0*/  IMAD R24, R24, UR5, R11 ;  /* 0x0000000518187c24 */ /* 0x002fe2000f8e020b */
[----:B0-----:R-:W-:Y:S01]  /*96f0*/  MOV R5, R8 ;  /* 0x0000000800057202 */ /* 0x001fe20000000f00 */
[----:B------:R-:W-:Y:S01]  /*9700*/  IMAD R11, R13, R4, RZ ;  /* 0x000000040d0b7224 */ /* 0x000fe200078e02ff */
[----:B------:R-:W-:Y:S01]  /*9710*/  IABS R8, R0 ;  /* 0x0000000000087213 */ /* 0x000fe20000000000 */
[----:B------:R-:W-:Y:S01]  /*9720*/  IMAD.MOV.U32 R2, RZ, RZ, RZ ;  /* 0x000000ffff027224 */ /* 0x000fe200078e00ff */
[----:B------:R-:W-:Y:S01]  /*9730*/  IADD3 R25, -R24, UR6, RZ ;  /* 0x0000000618197c10 */ /* 0x000fe2000fffe1ff */
[----:B------:R-:W0:Y:S01]  /*9740*/  I2F.RP R6, R5 ;  /* 0x0000000500067306 */ /* 0x000e220000209400 */
[----:B------:R-:W-:Y:S02]  /*9750*/  VIADD R27, R27, UR4 ;  /* 0x000000041b1b7c36 */ /* 0x000fe40008000000 */
[----:B------:R-:W-:Y:S01]  /*9760*/  IMAD.HI.U32 R2, R3, R11, R2 ;  /* 0x0000000b03027227 */ /* 0x000fe200078e0002 */
[----:B------:R-:W-:-:S03]  /*9770*/  IABS R3, R25 ;  /* 0x0000001900037213 */ /* 0x000fc60000000000 */
[----:B------:R-:W-:Y:S02]  /*9780*/  IMAD.MOV R8, RZ, RZ, -R8 ;  /* 0x000000ffff087224 */ /* 0x000fe400078e0a08 */
        /* <DEDUP_REMOVED lines=44> */
.L_x_10218:
[----:B------:R-:W-:Y:S01]  /*9a50*/  ULDC UR4, c[0x0][0xc3c] ;  /* 0x00030f0000047ab9 */ /* 0x000fe20000000800 */
[----:B------:R-:W-:Y:S02]  /*9a60*/  IMAD.MOV.U32 R25, RZ, RZ, RZ ;  /* 0x000000ffff197224 */ /* 0x000fe400078e00ff */
[----:B------:R-:W-:Y:S02]  /*9a70*/  IMAD.U32 R24, RZ, RZ, UR6 ;  /* 0x00000006ff187e24 */ /* 0x000fe4000f8e00ff */
[----:B------:R-:W-:Y:S02]  /*9a80*/  IMAD.MOV.U32 R26, RZ, RZ, RZ ;  /* 0x000000ffff1a7224 */ /* 0x000fe400078e00ff */
[----:B------:R-:W-:-:S07]  /*9a90*/  IMAD.U32 R27, RZ, RZ, UR4 ;  /* 0x00000004ff1b7e24 */ /* 0x000fce000f8e00ff */
.L_x_10221:
[----:B------:R-:W-:-:S13]  /*9aa0*/  ISETP.NE.AND P0, PT, R7, RZ, PT ;  /* 0x000000ff0700720c */ /* 0x000fda0003f05270 */
[----:B------:R-:W0:Y:S01]  /*9ab0*/  @!P0 S2R R3, SR_CgaCtaId ;  /* 0x0000000000038919 */ /* 0x000e220000008800 */
[----:B------:R-:W-:-:S04]  /*9ac0*/  @!P0 MOV R0, 0x400 ;  /* 0x0000040000008802 */ /* 0x000fc80000000f00 */
[----:B0-----:R-:W-:-:S05]  /*9ad0*/  @!P0 LEA R0, R3, R0, 0x18 ;  /* 0x0000000003008211 */ /* 0x001fca00078ec0ff */
[----:B------:R0:W-:Y:S01]  /*9ae0*/  @!P0 STS.128 [R0+0x2d8d0], R24 ;  /* 0x02d8d01800008388 */ /* 0x0001e20000000c00 */
[----:B------:R-:W-:Y:S06]  /*9af0*/  BAR.ARV 0x5, 0x200 ;  /* 0x0148000000007b1d */ /* 0x000fec0000002000 */
.L_x_10216:
[----:B------:R2:W-:Y:S01]  /*9b00*/  STL [R1+0x3c], RZ ;  /* 0x00003cff01007387 */ /* 0x0005e20000100800 */
[----:B------:R-:W-:Y:S01]  /*9b10*/  ULDC UR4, c[0x0][0xc3c] ;  /* 0x00030f0000047ab9 */ /* 0x000fe20000000800 */
[----:B------:R-:W-:Y:S01]  /*9b20*/  IMAD.MOV.U32 R29, RZ, RZ, 0x1 ;  /* 0x00000001ff1d7424 */ /* 0x000fe200078e00ff */
[----:B-1----:R-:W-:Y:S01]  /*9b30*/  ISETP.GE.AND P0, PT, R27, UR4, PT ;  /* 0x000000041b007c0c */ /* 0x002fe2000bf06270 */
[----:B------:R-:W-:-:S12]  /*9b40*/  IMAD.MOV.U32 R22, RZ, RZ, RZ ;  /* 0x000000ffff167224 */ /* 0x000fd800078e00ff */
[----:B--2---:R-:W-:Y:S05]  /*9b50*/  @P0 BRA `(.L_x_10222) ;  /* 0x00000048007c0947 */ /* 0x004fea0003800000 */
[----:B------:R-:W2:Y:S01]  /*9b60*/  LDL R6, [R1+0x20] ;  /* 0x0000200001067983 */ /* 0x000ea20000100800 */
[----:B------:R-:W0:Y:S01]  /*9b70*/  S2R R3, SR_TID.X ;  /* 0x0000000000037919 */ /* 0x000e220000002100 */
[----:B------:R-:W1:Y:S01]  /*9b80*/  S2UR UR5, SR_CgaCtaId ;  /* 0x00000000000579c3 */ /* 0x000e620000008800 */
[----:B------:R-:W-:Y:S01]  /*9b90*/  UMOV UR4, 0x400 ;  /* 0x0000040000047882 */ /* 0x000fe20000000000 */
[C---:B0-----:R-:W-:Y:S01]  /*9ba0*/  IMAD.SHL.U32 R0, R3.reuse, 0x8, RZ ;  /* 0x0000000803007824 */ /* 0x041fe200078e00ff */
[C---:B------:R-:W-:Y:S01]  /*9bb0*/  LOP3.LUT R5, R3.reuse, 0x7f, RZ, 0xc0, !PT ;  /* 0x0000007f03057812 */ /* 0x040fe200078ec0ff */
[----:B------:R-:W-:-:S03]  /*9bc0*/  IMAD.SHL.U32 R4, R3, 0x20, RZ ;  /* 0x0000002003047824 */ /* 0x000fc600078e00ff */
[----:B------:R-:W-:Y:S01]  /*9bd0*/  LOP3.LUT R2, R0, 0xd8, RZ, 0xc0, !PT ;  /* 0x000000d800027812 */ /* 0x000fe200078ec0ff */
[----:B-1----:R-:W-:-:S03]  /*9be0*/  ULEA UR4, UR5, UR4, 0x18 ;  /* 0x0000000405047291 */ /* 0x002fc6000f8ec03f */
[----:B------:R-:W-:Y:S02]  /*9bf0*/  LOP3.LUT R3, R2, 0x18, R3, 0x78, !PT ;  /* 0x0000001802037812 */ /* 0x000fe400078e7803 */
[----:B------:R-:W-:Y:S01]  /*9c00*/  SHF.R.U32.HI R5, RZ, 0x2, R5 ;  /* 0x00000002ff057819 */ /* 0x000fe20000011605 */
[----:B------:R-:W-:Y:S01]  /*9c10*/  IMAD.U32 R17, RZ, RZ, UR4 ;  /* 0x00000004ff117e24 */ /* 0x000fe2000f8e00ff */
[----:B------:R-:W-:Y:S01]  /*9c20*/  BSSY B8, `(.L_x_10222) ;  /* 0x0000492000087945 */ /* 0x000fe20003800000 */
[----:B------:R-:W-:Y:S01]  /*9c30*/  IMAD.MOV.U32 R29, RZ, RZ, 0x1 ;  /* 0x00000001ff1d7424 */ /* 0x000fe200078e00ff */
[----:B------:R-:W-:Y:S01]  /*9c40*/  MOV R22, RZ ;  /* 0x000000ff00167202 */ /* 0x000fe20000000f00 */
[----:B------:R-:W-:Y:S01]  /*9c50*/  ULDC UR38, c[0x0][0xc] ;  /* 0x0000030000267ab9 */ /* 0x000fe20000000800 */
[----:B--2---:R-:W-:Y:S02]  /*9c60*/  LOP3.LUT R2, R6, 0x2, RZ, 0xfc, !PT ;  /* 0x0000000206027812 */ /* 0x004fe400078efcff */
[----:B------:R-:W-:-:S03]  /*9c70*/  LOP3.LUT R6, R4, 0x60, RZ, 0xc0, !PT ;  /* 0x0000006004067812 */ /* 0x000fc600078ec0ff */
[----:B------:R0:W-:Y:S01]  /*9c80*/  STL [R1+0x48], R2 ;  /* 0x0000480201007387 */ /* 0x0001e20000100800 */
[----:B------:R-:W-:Y:S02]  /*9c90*/  LOP3.LUT R4, R0, 0x18, RZ, 0xc0, !PT ;  /* 0x0000001800047812 */ /* 0x000fe400078ec0ff */
[----:B0-----:R-:W-:Y:S02]  /*9ca0*/  LOP3.LUT R2, R3, 0x320, R0, 0xf8, !PT ;  /* 0x0000032003027812 */ /* 0x001fe400078ef800 */
[----:B------:R-:W-:-:S03]  /*9cb0*/  LOP3.LUT R0, R5, R6, RZ, 0xfc, !PT ;  /* 0x0000000605007212 */ /* 0x000fc600078efcff */
[----:B------:R-:W-:Y:S01]  /*9cc0*/  IMAD R0, R2, 0x2, R17 ;  /* 0x0000000202007824 */ /* 0x000fe200078e0211 */
[----:B------:R0:W-:Y:S04]  /*9cd0*/  STL [R1+0x3c], RZ ;  /* 0x00003cff01007387 */ /* 0x0001e80000100800 */
[----:B------:R0:W-:Y:S01]  /*9ce0*/  STL [R1+0x1c], R0 ;  /* 0x00001c0001007387 */ /* 0x0001e20000100800 */
[C---:B------:R-:W-:Y:S02]  /*9cf0*/  LOP3.LUT R5, R4.reuse, 0x20, RZ, 0xfc, !PT ;  /* 0x0000002004057812 */ /* 0x040fe400078efcff */
[----:B------:R-:W-:-:S07]  /*9d00*/  LOP3.LUT R3, R4, 0x40, RZ, 0xfc, !PT ;  /* 0x0000004004037812 */ /* 0x000fce00078efcff */
.L_x_10283:
[----:B------:R-:W1:Y:S02]  /*9d10*/  LDC.64 R2, c[0x0][0xc88] ;  /* 0x00032200ff027b82 */ /* 0x000e640000000a00 */
[----:B-1----:R-:W-:-:S05]  /*9d20*/  IMAD.WIDE R2, R27, 0x4, R2 ;  /* 0x000000041b027825 */ /* 0x002fca00078e0202 */
[----:B0-----:R-:W0:Y:S01]  /*9d30*/  LDG.E R28, desc[UR36][R2.64] ;  /* 0x00000024021c7981 */ /* 0x001e22000c1e1900 */
[----:B------:R-:W-:Y:S05]  /*9d40*/  YIELD ;  /* 0x0000000000007946 */ /* 0x000fea0003800000 */
[----:B------:R-:W-:Y:S01]  /*9d50*/  ULDC.64 UR4, c[0x0][0xa28] ;  /* 0x00028a0000047ab9 */ /* 0x000fe20000000a00 */
[----:B------:R-:W-:Y:S01]  /*9d60*/  IMAD.MOV.U32 R6, RZ, RZ, RZ ;  /* 0x000000ffff067224 */ /* 0x000fe200078e00ff */
[----:B------:R-:W-:Y:S01]  /*9d70*/  ISETP.NE.U32.AND P0, PT, RZ, UR4, PT ;  /* 0x00000004ff007c0c */ /* 0x000fe2000bf05070 */
[----:B------:R-:W-:-:S03]  /*9d80*/  ULDC.64 UR6, c[0x0][0xa18] ;  /* 0x0002860000067ab9 */ /* 0x000fc60000000a00 */
[----:B------:R-:W-:Y:S02]  /*9d90*/  ISETP.NE.AND.EX P0, PT, RZ, UR5, PT, P0 ;  /* 0x00000005ff007c0c */ /* 0x000fe4000bf05300 */
[----:B0-----:R-:W-:-:S11]  /*9da0*/  SHF.R.S32.HI R0, RZ, 0x1f, R28 ;  /* 0x0000001fff007819 */ /* 0x001fd6000001141c */
[C---:B------:R-:W-:Y:S01]  /*9db0*/  @P0 LEA R2, P1, R28.reuse, UR4, 0x2 ;  /* 0x000000041c020c11 */ /* 0x040fe2000f8210ff */
[C---:B------:R-:W-:Y:S01]  /*9dc0*/  IMAD.SHL.U32 R18, R28.reuse, 0x4, RZ ;  /* 0x000000041c127824 */ /* 0x040fe200078e00ff */
[C-C-:B------:R-:W-:Y:S01]  /*9dd0*/  SHF.L.U64.HI R19, R28.reuse, 0x2, R0.reuse ;  /* 0x000000021c137819 */ /* 0x140fe20000010200 */
[----:B------:R0:W-:Y:S01]  /*9de0*/  STL [R1+0x28], R0 ;  /* 0x0000280001007387 */ /* 0x0001e20000100800 */
[----:B------:R-:W-:Y:S01]  /*9df0*/  @P0 LEA.HI.X R3, R28, UR5, R0, 0x2, P1 ;  /* 0x000000051c030c11 */ /* 0x000fe200088f1400 */
[----:B------:R-:W-:-:S04]  /*9e00*/  ULDC.64 UR4, c[0x0][0xa00] ;  /* 0x0002800000047ab9 */ /* 0x000fc80000000a00 */
[----:B--2---:R1:W2:Y:S01]  /*9e10*/  @P0 LDG.E R6, desc[UR36][R2.64] ;  /* 0x0000002402060981 */ /* 0x0042a2000c1e1900 */
        /* <DEDUP_REMOVED lines=10> */
[----:B------:R-:W3:Y:S05]  /*9ec0*/  @P2 LDG.E R0, desc[UR36][R2.64] ;  /* 0x0000002402002981 */ /* 0x000eea000c1e1900 */
[----:B------:R-:W-:-:S04]  /*9ed0*/  @P0 IADD3 R4, P1, R18, UR6, RZ ;  /* 0x0000000612040c10 */ /* 0x000fc8000ff3e0ff */
[----:B------:R-:W-:-:S05]  /*9ee0*/  @P0 IADD3.X R5, R19, UR7, RZ, P1, !PT ;  /* 0x0000000713050c10 */ /* 0x000fca0008ffe4ff */
[----:B------:R-:W4:Y:S01]  /*9ef0*/  @P0 LDG.E R4, desc[UR36][R4.64] ;  /* 0x0000002404040981 */ /* 0x000f22000c1e1900 */
[----:B------:R-:W-:-:S03]  /*9f00*/  UISETP.NE.U32.AND UP0, UPT, UR4, URZ, UPT ;  /* 0x0000003f0400728c */ /* 0x000fc6000bf05070 */
[----:B------:R-:W-:Y:S01]  /*9f10*/  ULDC UR4, c[0x0][0x424] ;  /* 0x0001090000047ab9 */ /* 0x000fe20000000800 */
[----:B------:R-:W-:-:S03]  /*9f20*/  UISETP.NE.AND.EX UP0, UPT, UR5, URZ, UPT, UP0 ;  /* 0x0000003f0500728c */ /* 0x000fc6000bf05300 */
[----:B------:R-:W-:Y:S01]  /*9f30*/  ULDC UR5, c[0x0][0x2f0] ;  /* 0x0000bc0000057ab9 */ /* 0x000fe20000000800 */
[----:B------:R-:W-:-:S04]  /*9f40*/  USEL UR4, UR4, 0x1, UP0 ;  /* 0x0000000104047887 */ /* 0x000fc80008000000 */
[----:B------:R-:W-:Y:S01]  /*9f50*/  UIMAD UR4, UR4, UR5, URZ ;  /* 0x00000005040472a4 */ /* 0x000fe2000f8e023f */
[----:B---3--:R0:W-:Y:S04]  /*9f60*/  STL [R1], R0 ;  /* 0x0000000001007387 */ /* 0x0081e80000100800 */
[----:B--2---:R1:W-:Y:S01]  /*9f70*/  STL [R1+0x14], R6 ;  /* 0x0000140601007387 */ /* 0x0043e20000100800 */
[----:B0-----:R-:W-:-:S03]  /*9f80*/  IMAD.U32 R0, RZ, RZ, UR4 ;  /* 0x00000004ff007e24 */ /* 0x001fc6000f8e00ff */
[----:B----4-:R1:W-:Y:S01]  /*9f90*/  @P0 STL [R1+0x30], R4 ;  /* 0x0000300401000387 */ /* 0x0103e20000100800 */
[----:B------:R-:W-:Y:S05]  /*9fa0*/  @P0 BRA `(.L_x_10223) ;  /* 0x0000000000200947 */ /* 0x000fea0003800000 */
[----:B------:R-:W-:Y:S02]  /*9fb0*/  ULDC UR4, c[0x0][0x288] ;  /* 0x0000a20000047ab9 */ /* 0x000fe40000000800 */
[----:B-1----:R-:W-:-:S05]  /*9fc0*/  IMAD.U32 R4, RZ, RZ, UR4 ;  /* 0x00000004ff047e24 */ /* 0x002fca000f8e00ff */
[----:B------:R0:W-:Y:S01]  /*9fd0*/  STL [R1+0x30], R4 ;  /* 0x0000300401007387 */ /* 0x0001e20000100800 */
[----:B------:R-:W-:Y:S05]  /*9fe0*/  @!P2 BRA `(.L_x_10223) ;  /* 0x000000000010a947 */ /* 0x000fea0003800000 */
[----:B0-----:R-:W2:Y:S04]  /*9ff0*/  LDG.E R4, desc[UR36][R2.64] ;  /* 0x0000002402047981 */ /* 0x001ea8000c1e1900 */
[----:B------:R-:W2:Y:S02]  /*a000*/  LDG.E R2, desc[UR36][R2.64+0x4] ;  /* 0x0000042402027981 */ /* 0x000ea4000c1e1900 */
[----:B--2---:R-:W-:-:S05]  /*a010*/  IMAD.IADD R2, R2, 0x1, -R4 ;  /* 0x0000000102027824 */ /* 0x004fca00078e0a04 */
[----:B------:R2:W-:Y:S02]  /*a020*/  STL [R1+0x30], R2 ;  /* 0x0000300201007387 */ /* 0x0005e40000100800 */
.L_x_10223:
[----:B01----:R-:W-:Y:S01]  /*a030*/  IMAD.MOV.U32 R4, RZ, RZ, R28 ;  /* 0x000000ffff047224 */ /* 0x003fe200078e001c */
[----:B------:R-:W-:Y:S02]  /*a040*/  ULDC.64 UR4, c[0x0][0xa20] ;  /* 0x0002880000047ab9 */ /* 0x000fe40000000a00 */
[----:B------:R-:W-:Y:S02]  /*a050*/  ISETP.NE.U32.AND P0, PT, RZ, UR4, PT ;  /* 0x00000004ff007c0c */ /* 0x000fe4000bf05070 */
[----:B------:R0:W-:Y:S02]  /*a060*/  STL [R1+0x4], R4 ;  /* 0x0000040401007387 */ /* 0x0001e40000100800 */
[----:B------:R-:W-:-:S13]  /*a070*/  ISETP.NE.AND.EX P0, PT, RZ, UR5, PT, P0 ;  /* 0x00000005ff007c0c */ /* 0x000fda000bf05300 */
[----:B0-----:R-:W-:Y:S05]  /*a080*/  @!P0 BRA `(.L_x_10224) ;  /* 0x0000000000108947 */ /* 0x001fea0003800000 */
[----:B--2---:R-:W-:-:S04]  /*a090*/  IADD3 R2, P0, R18, UR4, RZ ;  /* 0x0000000412027c10 */ /* 0x004fc8000ff1e0ff */
[----:B------:R-:W-:-:S05]  /*a0a0*/  IADD3.X R3, R19, UR5, RZ, P0, !PT ;  /* 0x0000000513037c10 */ /* 0x000fca00087fe4ff */
[----:B------:R0:W5:Y:S01]  /*a0b0*/  LDG.E R0, desc[UR36][R2.64] ;  /* 0x0000002402007981 */ /* 0x000162000c1e1900 */
[----:B------:R-:W-:Y:S05]  /*a0c0*/  BRA `(.L_x_10225) ;  /* 0x0000000000247947 */ /* 0x000fea0003800000 */
.L_x_10224:
[----:B------:R-:W-:Y:S02]  /*a0d0*/  ULDC.64 UR4, c[0x0][0xa08] ;  /* 0x0002820000047ab9 */ /* 0x000fe40000000a00 */
[----:B------:R-:W-:-:S04]  /*a0e0*/  ISETP.NE.U32.AND P0, PT, RZ, UR4, PT ;  /* 0x00000004ff007c0c */ /* 0x000fc8000bf05070 */
[----:B------:R-:W-:-:S13]  /*a0f0*/  ISETP.NE.AND.EX P0, PT, RZ, UR5, PT, P0 ;  /* 0x00000005ff007c0c */ /* 0x000fda000bf05300 */
[----:B------:R-:W-:Y:S05]  /*a100*/  @!P0 BRA `(.L_x_10225) ;  /* 0x0000000000148947 */ /* 0x000fea0003800000 */
[----:B--2---:R-:W0:Y:S02]  /*a110*/  LDC.64 R2, c[0x0][0xa08] ;  /* 0x00028200ff027b82 */ /* 0x004e240000000a00 */
[----:B0-----:R-:W-:-:S05]  /*a120*/  IMAD.WIDE R2, R4, 0x4, R2 ;  /* 0x0000000404027825 */ /* 0x001fca00078e0202 */
[----:B------:R-:W2:Y:S04]  /*a130*/  LDG.E R0, desc[UR36][R2.64] ;  /* 0x0000002402007981 */ /* 0x000ea8000c1e1900 */
[----:B------:R-:W2:Y:S02]  /*a140*/  LDG.E R2, desc[UR36][R2.64+0x4] ;  /* 0x0000042402027981 */ /* 0x000ea4000c1e1900 */
[----:B--2---:R-:W-:-:S07]  /*a150*/  IMAD.IADD R0, R2, 0x1, -R0 ;  /* 0x0000000102007824 */ /* 0x004fce00078e0a00 */
.L_x_10225:
[----:B0----5:R-:W-:Y:S01]  /*a160*/  IMAD.IADD R3, R0, 0x1, -R6 ;  /* 0x0000000100037824 */ /* 0x021fe200078e0a06 */
[C---:B--2---:R-:W-:Y:S01]  /*a170*/  LOP3.LUT R2, R26.reuse, 0xff000000, RZ, 0xc0, !PT ;  /* 0xff0000001a027812 */ /* 0x044fe200078ec0ff */
[----:B------:R-:W-:Y:S01]  /*a180*/  BSSY B0, `(.L_x_10226) ;  /* 0x0000029000007945 */ /* 0x000fe20003800000 */
[----:B------:R-:W-:Y:S01]  /*a190*/  LOP3.LUT R4, R26, 0xff0000, RZ, 0xc0, !PT ;  /* 0x00ff00001a047812 */ /* 0x000fe200078ec0ff */
[C---:B------:R-:W-:Y:S01]  /*a1a0*/  VIADD R0, R3.reuse, 0x7f ;  /* 0x0000007f03007836 */ /* 0x040fe20000000000 */
[----:B------:R0:W-:Y:S01]  /*a1b0*/  STL [R1+0xc], R3 ;  /* 0x00000c0301007387 */ /* 0x0001e20000100800 */
[----:B------:R-:W-:Y:S02]  /*a1c0*/  ISETP.GE.AND P0, PT, R3, 0x1, PT ;  /* 0x000000010300780c */ /* 0x000fe40003f06270 */
[----:B------:R-:W-:-:S04]  /*a1d0*/  SHF.R.U32.HI R2, RZ, 0x8, R2 ;  /* 0x00000008ff027819 */ /* 0x000fc80000011602 */
[----:B------:R-:W-:Y:S02]  /*a1e0*/  LEA.HI R4, R4, R2, RZ, 0x10 ;  /* 0x0000000204047211 */ /* 0x000fe400078f80ff */
[----:B------:R-:W-:-:S04]  /*a1f0*/  SHF.R.S32.HI R2, RZ, 0x1f, R0 ;  /* 0x0000001fff027819 */ /* 0x000fc80000011400 */
[----:B------:R-:W-:Y:S01]  /*a200*/  LEA.HI R0, R2, R0, RZ, 0x7 ;  /* 0x0000000002007211 */ /* 0x000fe200078f38ff */
[----:B------:R-:W-:-:S03]  /*a210*/  IMAD.MOV.U32 R2, RZ, RZ, RZ ;  /* 0x000000ffff027224 */ /* 0x000fc600078e00ff */
[----:B------:R-:W-:Y:S01]  /*a220*/  SHF.R.S32.HI R0, RZ, 0x7, R0 ;  /* 0x00000007ff007819 */ /* 0x000fe20000011400 */
[----:B0-----:R-:W-:Y:S06]  /*a230*/  @!P0 BRA `(.L_x_10227) ;  /* 0x0000000000748947 */ /* 0x001fec0003800000 */
[----:B------:R-:W-:-:S04]  /*a240*/  SHF.R.U32.HI R5, RZ, 0x10, R4 ;  /* 0x00000010ff057819 */ /* 0x000fc80000011604 */
[----:B------:R-:W-:-:S13]  /*a250*/  ISETP.NE.AND P0, PT, R5, RZ, PT ;  /* 0x000000ff0500720c */ /* 0x000fda0003f05270 */
[----:B------:R-:W0:Y:S02]  /*a260*/  @!P0 LDC R5, c[0x0][0x9f0] ;  /* 0x00027c00ff058b82 */ /* 0x000e240000000800 */
[----:B0-----:R-:W-:Y:S02]  /*a270*/  IABS R7, R5 ;  /* 0x0000000500077213 */ /* 0x001fe40000000000 */
        /* <DEDUP_REMOVED lines=25> */
.L_x_10227:
[----:B------:R-:W-:Y:S05]  /*a410*/  BSYNC B0 ;  /* 0x0000000000007941 */ /* 0x000fea0003800000 */
.L_x_10226:
[----:B------:R-:W-:Y:S01]  /*a420*/  LOP3.LUT R4, R4, 0xff, RZ, 0xc0, !PT ;  /* 0x000000ff04047812 */ /* 0x000fe200078ec0ff */
[----:B------:R-:W-:Y:S04]  /*a430*/  BSSY B7, `(.L_x_10228) ;  /* 0x000034e000077945 */ /* 0x000fe80003800000 */
[----:B------:R-:W-:-:S05]  /*a440*/  IMAD R3, R4, R2, RZ ;  /* 0x0000000204037224 */ /* 0x000fca00078e02ff */
        /* <DEDUP_REMOVED lines=22> */
.L_x_10229:
        /* <DEDUP_REMOVED lines=9> */
[----:B------:R-:W-:Y:S01]  /*a640*/  MOV R13, RZ ;  /* 0x000000ff000d7202 */ /* 0x000fe20000000f00 */
[----:B------:R-:W0:Y:S01]  /*a650*/  LDC.64 R2, c[0x4][R2] ;  /* 0x0100000002027b82 */ /* 0x000e220000000a00 */
[----:B------:R-:W-:Y:S02]  /*a660*/  IMAD.U32 R5, RZ, RZ, UR7 ;  /* 0x00000007ff057e24 */ /* 0x000fe4000f8e00ff */
[----:B------:R-:W-:Y:S02]  /*a670*/  IMAD.U32 R6, RZ, RZ, UR8 ;  /* 0x00000008ff067e24 */ /* 0x000fe4000f8e00ff */
[----:B------:R-:W-:-:S02]  /*a680*/  IMAD.U32 R7, RZ, RZ, UR9 ;  /* 0x00000009ff077e24 */ /* 0x000fc4000f8e00ff */
[----:B------:R-:W-:Y:S02]  /*a690*/  IMAD.U32 R10, RZ, RZ, UR4 ;  /* 0x00000004ff0a7e24 */ /* 0x000fe4000f8e00ff */
[----:B------:R-:W-:Y:S02]  /*a6a0*/  IMAD.U32 R11, RZ, RZ, UR5 ;  /* 0x00000005ff0b7e24 */ /* 0x000fe4000f8e00ff */
[----:B------:R-:W-:Y:S02]  /*a6b0*/  IMAD.MOV.U32 R8, RZ, RZ, 0x70 ;  /* 0x00000070ff087424 */ /* 0x000fe400078e00ff */
[----:B------:R-:W-:-:S07]  /*a6c0*/  IMAD.MOV.U32 R12, RZ, RZ, 0x1 ;  /* 0x00000001ff0c7424 */ /* 0x000fce00078e00ff */
[----:B------:R-:W-:-:S07]  /*a6d0*/  LEPC R20, `(.L_x_10232) ;  /* 0x000000001014794e */ /* 0x000fce0000000000 */
[----:B0-----:R-:W-:Y:S05]  /*a6e0*/  CALL.ABS.NOINC R2 ;  /* 0x0000000002007343 */ /* 0x001fea0003c00000 */
.L_x_10232:
[----:B------:R-:W-:Y:S05]  /*a6f0*/  BSYNC B6 ;  /* 0x0000000000067941 */ /* 0x000fea0003800000 */
.L_x_10231:
        /* <DEDUP_REMOVED lines=20> */
.L_x_10235:
        /* <DEDUP_REMOVED lines=15> */
.L_x_10234:
[----:B------:R-:W-:Y:S05]  /*a930*/  BSYNC B6 ;  /* 0x0000000000067941 */ /* 0x000fea0003800000 */
.L_x_10233:
[----:B------:R0:W2:Y:S01]  /*a940*/  LDL R20, [R1+0x4] ;  /* 0x0000040001147983 */ /* 0x0000a20000100800 */
[----:B------:R-:W-:Y:S01]  /*a950*/  ULDC.64 UR4, c[0x0][0x9f8] ;  /* 0x00027e0000047ab9 */ /* 0x000fe20000000a00 */
[----:B------:R-:W1:Y:S01]  /*a960*/  LDC R5, c[0x0][0x430] ;  /* 0x00010c00ff057b82 */ /* 0x000e620000000800 */
[----:B------:R-:W-:Y:S01]  /*a970*/  ISETP.NE.U32.AND P0, PT, RZ, UR4, PT ;  /* 0x00000004ff007c0c */ /* 0x000fe2000bf05070 */
[----:B------:R-:W3:Y:S03]  /*a980*/  LDL R2, [R1+0x34] ;  /* 0x0000340001027983 */ /* 0x000ee60000100800 */
[----:B------:R-:W-:Y:S01]  /*a990*/  ISETP.NE.AND.EX P0, PT, RZ, UR5, PT, P0 ;  /* 0x00000005ff007c0c */ /* 0x000fe2000bf05300 */
[----:B------:R-:W4:Y:S04]  /*a9a0*/  LDL R4, [R1+0xc] ;  /* 0x00000c0001047983 */ /* 0x000f280000100800 */
[----:B------:R-:W4:Y:S04]  /*a9b0*/  LDL R21, [R1+0x14] ;  /* 0x0000140001157983 */ /* 0x000f280000100800 */
[----:B------:R-:W4:Y:S04]  /*a9c0*/  LDL R9, [R1+0x48] ;  /* 0x0000480001097983 */ /* 0x000f280000100800 */
[----:B------:R-:W-:Y:S01]  /*a9d0*/  @P0 IADD3 R18, P1, R18, UR4, RZ ;  /* 0x0000000412120c10 */ /* 0x000fe2000ff3e0ff */
[----:B------:R-:W0:Y:S01]  /*a9e0*/  S2R R23, SR_TID.X ;  /* 0x0000000000177919 */ /* 0x000e220000002100 */
[----:B------:R-:W-:Y:S01]  /*a9f0*/  LOP3.LUT R16, R16, 0xffffffef, RZ, 0xc0, !PT ;  /* 0xffffffef10107812 */ /* 0x000fe200078ec0ff */
[----:B------:R-:W-:Y:S01]  /*aa00*/  ULDC UR4, c[0x0][0x2f4] ;  /* 0x0000bd0000047ab9 */ /* 0x000fe20000000800 */
[----:B------:R-:W-:-:S02]  /*aa10*/  @P0 IADD3.X R19, R19, UR5, RZ, P1, !PT ;  /* 0x0000000513130c10 */ /* 0x000fc40008ffe4ff */
[----:B-1----:R-:W-:-:S13]  /*aa20*/  ISETP.NE.AND P2, PT, R5, 0x1, PT ;  /* 0x000000010500780c */ /* 0x002fda0003f45270 */
[----:B------:R-:W1:Y:S01]  /*aa30*/  @P2 LDC R3, c[0x0][0x434] ;  /* 0x00010d00ff032b82 */ /* 0x000e620000000800 */
[----:B--2---:R-:W2:Y:S01]  /*aa40*/  @P0 LDG.E R20, desc[UR36][R18.64] ;  /* 0x0000002412140981 */ /* 0x004ea2000c1e1900 */
[C---:B0-----:R-:W-:Y:S01]  /*aa50*/  LOP3.LUT R0, R23.reuse, 0x7f, RZ, 0xc0, !PT ;  /* 0x0000007f17007812 */ /* 0x041fe200078ec0ff */
[----:B------:R-:W-:Y:S02]  /*aa60*/  IMAD.SHL.U32 R6, R23, 0x20, RZ ;  /* 0x0000002017067824 */ /* 0x000fe400078e00ff */
[----:B---3--:R-:W-:-:S03]  /*aa70*/  VIADD R23, R2, 0xffffffff ;  /* 0xffffffff02177836 */ /* 0x008fc60000000000 */
[----:B------:R-:W0:Y:S01]  /*aa80*/  @P2 LDC R2, c[0x0][0x438] ;  /* 0x00010e00ff022b82 */ /* 0x000e220000000800 */
[----:B------:R-:W-:Y:S01]  /*aa90*/  SHF.R.U32.HI R0, RZ, 0x2, R0 ;  /* 0x00000002ff007819 */ /* 0x000fe20000011600 */
[----:B------:R-:W-:Y:S01]  /*aaa0*/  IMAD.SHL.U32 R8, R23, 0x80, RZ ;  /* 0x0000008017087824 */ /* 0x000fe200078e00ff */
[----:B------:R-:W-:-:S04]  /*aab0*/  LOP3.LUT R6, R6, 0x60, RZ, 0xc0, !PT ;  /* 0x0000006006067812 */ /* 0x000fc800078ec0ff */
[----:B------:R-:W-:Y:S02]  /*aac0*/  LOP3.LUT R0, R8, R0, R6, 0xfe, !PT ;  /* 0x0000000008007212 */ /* 0x000fe400078efe06 */
[----:B------:R-:W-:-:S04]  /*aad0*/  @P2 LOP3.LUT R16, R16, 0x10, RZ, 0xfc, !PT ;  /* 0x0000001010102812 */ /* 0x000fc800078efcff */
[----:B------:R-:W-:Y:S01]  /*aae0*/  LOP3.LUT R16, R16, 0xfffffff7, RZ, 0xc0, !PT ;  /* 0xfffffff710107812 */ /* 0x000fe200078ec0ff */
[----:B------:R-:W-:Y:S01]  /*aaf0*/  UMOV UR5, 0xffffffff ;  /* 0xffffffff00057882 */ /* 0x000fe20000000000 */
[----:B--2---:R-:W-:Y:S01]  /*ab00*/  @P0 STL [R1+0x4], R20 ;  /* 0x0000041401000387 */ /* 0x004fe20000100800 */
[C---:B----4-:R-:W-:Y:S01]  /*ab10*/  ISETP.GE.AND P0, PT, R0.reuse, R4, PT ;  /* 0x000000040000720c */ /* 0x050fe20003f06270 */
[----:B------:R-:W-:-:S04]  /*ab20*/  IMAD.IADD R0, R0, 0x1, R21 ;  /* 0x0000000100007824 */ /* 0x000fc800078e0215 */
[----:B-1----:R-:W-:-:S04]  /*ab30*/  @P2 IMAD.HI.U32 R3, R0, R3, RZ ;  /* 0x0000000300032227 */ /* 0x002fc800078e00ff */
[----:B------:R-:W-:Y:S01]  /*ab40*/  IMAD.MOV.U32 R6, RZ, RZ, R0 ;  /* 0x000000ffff067224 */ /* 0x000fe200078e0000 */
[----:B0-----:R-:W-:-:S03]  /*ab50*/  @P2 SHF.R.U32.HI R6, RZ, R2, R3 ;  /* 0x00000002ff062219 */ /* 0x001fc60000011603 */
[----:B------:R-:W0:Y:S02]  /*ab60*/  @!P0 LDC.64 R2, c[0x0][0x428] ;  /* 0x00010a00ff028b82 */ /* 0x000e240000000a00 */
[----:B------:R-:W-:-:S04]  /*ab70*/  IMAD.MOV R4, RZ, RZ, -R6 ;  /* 0x000000ffff047224 */ /* 0x000fc800078e0a06 */
[----:B------:R-:W-:Y:S01]  /*ab80*/  IMAD R4, R5, R4, R0 ;  /* 0x0000000405047224 */ /* 0x000fe200078e0200 */
[----:B------:R-:W-:Y:S02]  /*ab90*/  SHF.R.S32.HI R5, RZ, 0x1f, R20 ;  /* 0x0000001fff057819 */ /* 0x000fe40000011414 */
[----:B------:R-:W-:-:S03]  /*aba0*/  @!P0 SHF.R.S32.HI R7, RZ, 0x1f, R6 ;  /* 0x0000001fff078819 */ /* 0x000fc60000011406 */
[----:B------:R1:W-:Y:S01]  /*abb0*/  STL [R1+0x18], R5 ;  /* 0x0000180501007387 */ /* 0x0003e20000100800 */
[-C--:B0-----:R-:W-:Y:S02]  /*abc0*/  @!P0 IMAD R0, R5, R2.reuse, RZ ;  /* 0x0000000205008224 */ /* 0x081fe400078e02ff */
[----:B-1----:R-:W0:Y:S01]  /*abd0*/  S2R R5, SR_TID.X ;  /* 0x0000000000057919 */ /* 0x002e220000002100 */
[----:B------:R-:W-:-:S04]  /*abe0*/  @!P0 IMAD.WIDE.U32 R6, R20, R2, R6 ;  /* 0x0000000214068225 */ /* 0x000fc800078e0006 */
[----:B------:R-:W-:Y:S02]  /*abf0*/  @!P0 IMAD R0, R20, R3, R0 ;  /* 0x0000000314008224 */ /* 0x000fe400078e0200 */
[----:B------:R-:W1:Y:S02]  /*ac00*/  @!P0 LDC.64 R2, c[0x0][0x418] ;  /* 0x00010600ff028b82 */ /* 0x000e640000000a00 */
[----:B------:R-:W-:Y:S01]  /*ac10*/  @!P0 IMAD.IADD R0, R7, 0x1, R0 ;  /* 0x0000000107008824 */ /* 0x000fe200078e0200 */
[----:B------:R-:W-:Y:S02]  /*ac20*/  ISETP.NE.AND P2, PT, R9, 0x3, PT ;  /* 0x000000030900780c */ /* 0x000fe40003f45270 */
[----:B-1----:R-:W-:Y:S01]  /*ac30*/  @!P0 LEA R2, P1, R6, R2, 0x2 ;  /* 0x0000000206028211 */ /* 0x002fe200078210ff */
[----:B0-----:R-:W-:-:S03]  /*ac40*/  IMAD.SHL.U32 R5, R5, 0x8, RZ ;  /* 0x0000000805057824 */ /* 0x001fc600078e00ff */
[----:B------:R-:W-:Y:S01]  /*ac50*/  @!P0 LEA.HI.X R3, R6, R3, R0, 0x2, P1 ;  /* 0x0000000306038211 */ /* 0x000fe200008f1400 */
[----:B------:R-:W-:Y:S01]  /*ac60*/  IMAD.MOV.U32 R0, RZ, RZ, RZ ;  /* 0x000000ffff007224 */ /* 0x000fe200078e00ff */
[----:B------:R-:W-:-:S05]  /*ac70*/  LOP3.LUT R5, R5, 0x18, RZ, 0xc0, !PT ;  /* 0x0000001805057812 */ /* 0x000fca00078ec0ff */
[----:B------:R0:W5:Y:S01]  /*ac80*/  @!P0 LDG.E R0, desc[UR36][R2.64] ;  /* 0x0000002402008981 */ /* 0x000162000c1e1900 */
[C---:B------:R-:W-:Y:S02]  /*ac90*/  ISETP.GE.AND P0, PT, R5.reuse, UR4, PT ;  /* 0x0000000405007c0c */ /* 0x040fe4000bf06270 */
[----:B------:R-:W-:Y:S02]  /*aca0*/  @P2 LOP3.LUT R16, R16, 0x8, RZ, 0xfc, !PT ;  /* 0x0000000810102812 */ /* 0x000fe400078efcff */
[C---:B------:R-:W-:Y:S02]  /*acb0*/  LOP3.LUT R9, R5.reuse, 0x20, RZ, 0xfc, !PT ;  /* 0x0000002005097812 */ /* 0x040fe400078efcff */
[----:B------:R-:W-:Y:S02]  /*acc0*/  LOP3.LUT R16, R16, 0xfffffffb, RZ, 0xc0, !PT ;  /* 0xfffffffb10107812 */ /* 0x000fe400078ec0ff */
[----:B------:R-:W-:Y:S02]  /*acd0*/  LOP3.LUT R5, R5, 0x40, RZ, 0xfc, !PT ;  /* 0x0000004005057812 */ /* 0x000fe400078efcff */
[----:B------:R-:W-:-:S03]  /*ace0*/  ISETP.GE.AND P1, PT, R9, UR4, PT ;  /* 0x0000000409007c0c */ /* 0x000fc6000bf26270 */
[----:B------:R-:W-:Y:S02]  /*acf0*/  @P0 LOP3.LUT R16, R16, 0x4, RZ, 0xfc, !PT ;  /* 0x0000000410100812 */ /* 0x000fe400078efcff */
[----:B------:R-:W-:Y:S02]  /*ad00*/  ISETP.GE.AND P0, PT, R5, UR4, PT ;  /* 0x0000000405007c0c */ /* 0x000fe4000bf06270 */
[----:B------:R-:W-:-:S04]  /*ad10*/  LOP3.LUT R16, R16, 0xfffffffe, RZ, 0xc0, !PT ;  /* 0xfffffffe10107812 */ /* 0x000fc800078ec0ff */
[----:B------:R-:W-:-:S04]  /*ad20*/  LOP3.LUT R16, R16, 0xfffffffd, RZ, 0xc0, !PT ;  /* 0xfffffffd10107812 */ /* 0x000fc800078ec0ff */
[----:B------:R-:W-:-:S04]  /*ad30*/  @P1 LOP3.LUT R16, R16, 0x2, RZ, 0xfc, !PT ;  /* 0x0000000210101812 */ /* 0x000fc800078efcff */
[----:B------:R-:W-:Y:S01]  /*ad40*/  @P0 LOP3.LUT R16, R16, 0x1, RZ, 0xfc, !PT ;  /* 0x0000000110100812 */ /* 0x000fe200078efcff */
[----:B0-----:R-:W-:Y:S06]  /*ad50*/  BRA.DIV UR5, `(.L_x_10236) ;  /* 0x0000003e05587947 */ /* 0x001fec000b800000 */
.L_x_10300:
[----:B------:R-:W-:Y:S01]  /*ad60*/  LOP3.LUT R26, R26, 0xffff, RZ, 0xc0, !PT ;  /* 0x0000ffff1a1a7812 */ /* 0x000fe200078ec0ff */
[----:B------:R-:W-:Y:S06]  /*ad70*/  @!P2 BRA `(.L_x_10237) ;  /* 0x000000000004a947 */ /* 0x000fec0003800000 */
[----:B------:R-:W-:Y:S01]  /*ad80*/  BPT.TRAP 0x1 ;  /* 0x000000040000795c */ /* 0x000fe20000300000 */
.L_x_10237:
        /* <DEDUP_REMOVED lines=15> */
[----:B------:R-:W-:-:S04]  /*ae80*/  IMAD.WIDE.U32 R2, R26, UR4, R2 ;  /* 0x000000041a027c25 */ /* 0x000fc8000f8e0002 */
[----:B------:R-:W-:Y:S01]  /*ae90*/  IMAD R19, R26, UR5, R3 ;  /* 0x000000051a137c24 */ /* 0x000fe2000f8e0203 */
[C---:B------:R-:W-:Y:S02]  /*aea0*/  LEA R18, P0, R2.reuse, UR6, 0x1 ;  /* 0x0000000602127c11 */ /* 0x040fe4000f8008ff */
[----:B------:R-:W-:Y:S02]  /*aeb0*/  SHF.L.U32 R3, R29, 0x1f, RZ ;  /* 0x0000001f1d037819 */ /* 0x000fe400000006ff */
[----:B------:R-:W-:Y:S01]  /*aec0*/  LEA.HI.X R19, R2, UR7, R19, 0x1, P0 ;  /* 0x0000000702137c11 */ /* 0x000fe200080f0c13 */
[----:B------:R-:W-:-:S07]  /*aed0*/  IMAD R2, R22, 0x8, R17 ;  /* 0x0000000816027824 */ /* 0x000fce00078e0211 */
[----:B------:R-:W0:Y:S02]  /*aee0*/  SYNCS.PHASECHK.TRANS64.TRYWAIT P0, [R2+URZ+0x2d840], R3 ;  /* 0x02d84003020075a7 */ /* 0x000e24000800017f */
[----:B0-----:R-:W-:Y:S05]  /*aef0*/  @!P0 BRA `(.L_x_10239) ;  /* 0x0000003c00248947 */ /* 0x001fea0003800000 */
.L_x_10301:
[----:B------:R-:W-:Y:S05]  /*af00*/  BSYNC B0 ;  /* 0x0000000000007941 */ /* 0x000fea0003800000 */
.L_x_10238:
[----:B------:R-:W2:Y:S01]  /*af10*/  LDL R12, [R1+0xc] ;  /* 0x00000c00010c7983 */ /* 0x000ea20000100800 */
[----:B------:R-:W-:Y:S01]  /*af20*/  ULDC.64 UR4, c[0x0][0x300] ;  /* 0x0000c00000047ab9 */ /* 0x000fe20000000a00 */
[----:B------:R-:W-:Y:S01]  /*af30*/  ULDC.64 UR6, c[0x0][0x2e8] ;  /* 0x0000ba0000067ab9 */ /* 0x000fe20000000a00 */
[----:B------:R-:W-:Y:S01]  /*af40*/  IMAD R5, R5, UR4, RZ ;  /* 0x0000000405057c24 */ /* 0x000fe2000f8e02ff */
[----:B------:R-:W1:Y:S01]  /*af50*/  S2R R7, SR_TID.X ;  /* 0x0000000000077919 */ /* 0x000e620000002100 */
[----:B------:R-:W-:Y:S02]  /*af60*/  LOP3.LUT P4, RZ, R16, 0x4, RZ, 0xc0, !PT ;  /* 0x0000000410ff7812 */ /* 0x000fe4000788c0ff */
[C---:B0-----:R-:W-:Y:S01]  /*af70*/  IMAD R3, R4.reuse, UR5, R5 ;  /* 0x0000000504037c24 */ /* 0x041fe2000f8e0205 */
[----:B------:R-:W0:Y:S01]  /*af80*/  S2R R9, SR_TID.X ;  /* 0x0000000000097919 */ /* 0x000e220000002100 */
[----:B------:R-:W-:Y:S01]  /*af90*/  IMAD.WIDE.U32 R4, R4, UR4, RZ ;  /* 0x0000000404047c25 */ /* 0x000fe2000f8e00ff */
[----:B------:R-:W-:Y:S01]  /*afa0*/  ULDC.64 UR4, c[0x0][0x310] ;  /* 0x0000c40000047ab9 */ /* 0x000fe20000000a00 */
[----:B------:R-:W-:-:S02]  /*afb0*/  LOP3.LUT P3, RZ, R16, 0x2, RZ, 0xc0, !PT ;  /* 0x0000000210ff7812 */ /* 0x000fc4000786c0ff */
[----:B------:R-:W-:Y:S01]  /*afc0*/  IMAD R6, R6, UR4, RZ ;  /* 0x0000000406067c24 */ /* 0x000fe2000f8e02ff */
[----:B------:R-:W-:Y:S02]  /*afd0*/  IADD3 R5, R5, R3, RZ ;  /* 0x0000000305057210 */ /* 0x000fe40007ffe0ff */
[----:B------:R-:W-:Y:S01]  /*afe0*/  LOP3.LUT P2, RZ, R16, 0x1, RZ, 0xc0, !PT ;  /* 0x0000000110ff7812 */ /* 0x000fe2000784c0ff */
[----:B------:R-:W-:-:S04]  /*aff0*/  IMAD.WIDE.U32 R4, R0, UR4, R4 ;  /* 0x0000000400047c25 */ /* 0x000fc8000f8e0004 */
[----:B------:R-:W-:Y:S01]  /*b000*/  IMAD R0, R0, UR5, R6 ;  /* 0x0000000500007c24 */ /* 0x000fe2000f8e0206 */
[----:B------:R-:W-:-:S03]  /*b010*/  ULDC.64 UR4, c[0x0][0x308] ;  /* 0x0000c20000047ab9 */ /* 0x000fc60000000a00 */
[----:B------:R-:W-:Y:S02]  /*b020*/  IMAD.IADD R5, R5, 0x1, R0 ;  /* 0x0000000105057824 */ /* 0x000fe400078e0200 */
[----:B------:R-:W-:Y:S01]  /*b030*/  IMAD.WIDE.U32 R4, R26, UR4, R4 ;  /* 0x000000041a047c25 */ /* 0x000fe2000f8e0004 */
[----:B------:R-:W-:-:S03]  /*b040*/  UMOV UR4, 0xffffffff ;  /* 0xffffffff00047882 */ /* 0x000fc60000000000 */
[----:B------:R-:W-:Y:S01]  /*b050*/  IMAD R6, R26, UR5, R5 ;  /* 0x000000051a067c24 */ /* 0x000fe2000f8e0205 */
[----:B-1----:R-:W-:Y:S02]  /*b060*/  LOP3.LUT R11, R7, 0x7f, RZ, 0xc0, !PT ;  /* 0x0000007f070b7812 */ /* 0x002fe400078ec0ff */
[C---:B------:R-:W-:Y:S01]  /*b070*/  LEA R0, P0, R4.reuse, UR6, 0x1 ;  /* 0x0000000604007c11 */ /* 0x040fe2000f8008ff */
[C---:B0-----:R-:W-:Y:S01]  /*b080*/  IMAD.SHL.U32 R7, R9.reuse, 0x8, RZ ;  /* 0x0000000809077824 */ /* 0x041fe200078e00ff */
[----:B------:R-:W-:Y:S01]  /*b090*/  SHF.R.U32.HI R11, RZ, 0x2, R11 ;  /* 0x00000002ff0b7819 */ /* 0x000fe2000001160b */
[----:B------:R-:W-:Y:S01]  /*b0a0*/  IMAD.SHL.U32 R10, R9, 0x8, RZ ;  /* 0x00000008090a7824 */ /* 0x000fe200078e00ff */
[----:B------:R-:W-:Y:S02]  /*b0b0*/  LEA.HI.X R6, R4, UR7, R6, 0x1, P0 ;  /* 0x0000000704067c11 */ /* 0x000fe400080f0c06 */
[----:B------:R-:W-:-:S04]  /*b0c0*/  LOP3.LUT R7, R7, 0xd8, RZ, 0xc0, !PT ;  /* 0x000000d807077812 */ /* 0x000fc800078ec0ff */
[----:B------:R-:W-:Y:S01]  /*b0d0*/  LOP3.LUT R7, R7, 0x18, R9, 0x78, !PT ;  /* 0x0000001807077812 */ /* 0x000fe200078e7809 */
[----:B------:R-:W-:-:S03]  /*b0e0*/  IMAD.SHL.U32 R9, R9, 0x8, RZ ;  /* 0x0000000809097824 */ /* 0x000fc600078e00ff */
[----:B------:R-:W-:Y:S02]  /*b0f0*/  LOP3.LUT R7, R7, 0x320, R10, 0xf8, !PT ;  /* 0x0000032007077812 */ /* 0x000fe400078ef80a */
[----:B------:R-:W-:-:S03]  /*b100*/  LOP3.LUT R9, R9, 0x18, RZ, 0xc0, !PT ;  /* 0x0000001809097812 */ /* 0x000fc600078ec0ff */
[----:B------:R-:W-:Y:S01]  /*b110*/  IMAD R7, R22, 0x3000, R7 ;  /* 0x0000300016077824 */ /* 0x000fe200078e0207 */
[----:B--2---:R-:W-:-:S04]  /*b120*/  IADD3 R3, -R11, R12, -R8 ;  /* 0x0000000c0b037210 */ /* 0x004fc80007ffe908 */
        /* <DEDUP_REMOVED lines=30> */
[----:B------:R-:W2:Y:S04]  /*b310*/  SHFL.IDX PT, R6, R6, 0x3, 0x1c1f ;  /* 0x007c1f0006067f89 */ /* 0x000ea800000e0000 */
[----:B------:R-:W3:Y:S01]  /*b320*/  SHFL.IDX PT, R0, R0, 0x3, 0x1c1f ;  /* 0x007c1f0000007f89 */ /* 0x000ee200000e0000 */
[----:B0-----:R-:W-:-:S05]  /*b330*/  @P1 LEA R5, P0, R9, R5, 0x1 ;  /* 0x0000000509051211 */ /* 0x001fca00078008ff */
[----:B-1----:R-:W-:-:S05]  /*b340*/  @P1 IMAD.X R4, RZ, RZ, R4, P0 ;  /* 0x000000ffff041224 */ /* 0x002fca00000e0604 */
[----:B------:R-:W-:-:S04]  /*b350*/  @P1 LOP3.LUT R5, R5, R4, RZ, 0x3c, !PT ;  /* 0x0000000405051212 */ /* 0x000fc800078e3cff */
[----:B------:R-:W-:-:S04]  /*b360*/  @P1 LOP3.LUT R4, R5, R4, RZ, 0x3c, !PT ;  /* 0x0000000405041212 */ /* 0x000fc800078e3cff */
[----:B------:R-:W-:-:S05]  /*b370*/  @P1 LOP3.LUT R5, R5, R4, RZ, 0x3c, !PT ;  /* 0x0000000405051212 */ /* 0x000fca00078e3cff */
[----:B------:R1:W-:Y:S04]  /*b380*/  @P1 LDGSTS.E.BYPASS.LTC128B.128 [R8+0x16400], desc[UR36][R4.64], !P4 ;  /* 0x1640000004081fae */ /* 0x0003e8000e101d64 */
[----:B------:R1:W-:Y:S04]  /*b390*/  @P1 LDGSTS.E.BYPASS.LTC128B.128 [R8+0x18400], desc[UR36][R4.64+0x40], !P3 ;  /* 0x1840004004081fae */ /* 0x0003e8000d901d64 */
[----:B--23--:R1:W-:Y:S02]  /*b3a0*/  @P1 LDGSTS.E.BYPASS.LTC128B.128 [R8+0x1a400], desc[UR36][R4.64+0x80], !P2 ;  /* 0x1a40008004081fae */ /* 0x00c3e4000d101d64 */
.L_x_10311:
[----:B------:R-:W-:-:S13]  /*b3b0*/  ISETP.GE.AND P0, PT, R3, 0x61, PT ;  /* 0x000000610300780c */ /* 0x000fda0003f06270 */
[----:B01----:R-:W-:Y:S01]  /*b3c0*/  @P0 LEA R4, P1, R9, R0, 0x1 ;  /* 0x0000000009040211 */ /* 0x003fe200078208ff */
        /* <DEDUP_REMOVED lines=10> */
.L_x_10241:
        /* <DEDUP_REMOVED lines=11> */
.L_x_10242:
[----:B0-----:R0:W5:Y:S01]  /*b520*/  LDL.LU R4, [R1+0x28] ;  /* 0x0000280001047983 */ /* 0x0011620000300800 */
[----:B------:R0:W-:Y:S03]  /*b530*/  SYNCS.ARRIVE.TRANS64.A1T0 RZ, [R2+URZ+0x2d830], RZ ;  /* 0x02d830ff02ff79a7 */ /* 0x0001e6000810003f */
[----:B------:R0:W5:Y:S02]  /*b540*/  LDL.LU R3, [R1] ;  /* 0x0000000001037983 */ /* 0x0001640000300800 */
[----:B------:R-:W-:Y:S05]  /*b550*/  WARPSYNC.ALL ;  /* 0x0000000000007948 */ /* 0x000fea0003800000 */
[----:B------:R-:W-:Y:S01]  /*b560*/  ULDC.64 UR4, c[0x0][0x298] ;  /* 0x0000a60000047ab9 */ /* 0x000fe20000000a00 */
[----:B------:R-:W-:Y:S01]  /*b570*/  BAR.SYNC.DEFER_BLOCKING 0x8, 0x200 ;  /* 0x0208000000007b1d */ /* 0x000fe20000010000 */
[----:B------:R-:W-:Y:S01]  /*b580*/  LOP3.LUT P0, RZ, R16, 0x20, RZ, 0xc0, !PT ;  /* 0x0000002010ff7812 */ /* 0x000fe2000780c0ff */
[----:B0-----:R-:W-:-:S03]  /*b590*/  VIADD R2, R17, 0xc400 ;  /* 0x0000c40011027836 */ /* 0x001fc60000000000 */
        /* <DEDUP_REMOVED lines=11> */
[----:B------:R0:W-:Y:S01]  /*b650*/  STL [R1], R0 ;  /* 0x0000000001007387 */ /* 0x0001e20000100800 */
        /* <DEDUP_REMOVED lines=17> */
.L_x_10244:
[----:B------:R-:W-:Y:S05]  /*b770*/  BSYNC B6 ;  /* 0x0000000000067941 */ /* 0x000fea0003800000 */
.L_x_10243:
[----:B0-----:R-:W2:Y:S01]  /*b780*/  LDL.LU R2, [R1] ;  /* 0x0000000001027983 */ /* 0x001ea20000300800 */
[----:B------:R-:W0:Y:S01]  /*b790*/  LDC R10, c[0x0][0x448] ;  /* 0x00011200ff0a7b82 */ /* 0x000e220000000800 */
[----:B------:R-:W-:Y:S01]  /*b7a0*/  ULDC.64 UR4, c[0x0][0x2d8] ;  /* 0x0000b60000047ab9 */ /* 0x000fe20000000a00 */
[----:B------:R-:W-:Y:S01]  /*b7b0*/  ULDC.64 UR6, c[0x0][0x2e0] ;  /* 0x0000b80000067ab9 */ /* 0x000fe20000000a00 */
[----:B------:R-:W3:Y:S01]  /*b7c0*/  LDL.LU.64 R20, [R1+0x28] ;  /* 0x0000280001147983 */ /* 0x000ee20000300a00 */
[----:B------:R-:W-:-:S03]  /*b7d0*/  ULDC.64 UR8, c[0x0][0x280] ;  /* 0x0000a00000087ab9 */ /* 0x000fc60000000a00 */
[----:B------:R-:W4:Y:S01]  /*b7e0*/  LDL.LU R0, [R1+0x38] ;  /* 0x0000380001007983 */ /* 0x000f220000300800 */
[----:B------:R-:W1:Y:S01]  /*b7f0*/  S2R R13, SR_TID.X ;  /* 0x00000000000d7919 */ /* 0x000e620000002100 */
[----:B0-----:R-:W-:-:S13]  /*b800*/  ISETP.NE.AND P0, PT, R10, 0x1, PT ;  /* 0x000000010a00780c */ /* 0x001fda0003f05270 */
[----:B------:R-:W0:Y:S01]  /*b810*/  @P0 LDC R4, c[0x0][0x44c] ;  /* 0x00011300ff040b82 */ /* 0x000e220000000800 */
[----:B-1----:R-:W-:-:S07]  /*b820*/  IMAD.SHL.U32 R11, R13, 0x8, RZ ;  /* 0x000000080d0b7824 */ /* 0x002fce00078e00ff */
[----:B------:R-:W1:Y:S01]  /*b830*/  @P0 LDC R5, c[0x0][0x450] ;  /* 0x00011400ff050b82 */ /* 0x000e620000000800 */
[----:B------:R-:W-:-:S04]  /*b840*/  LOP3.LUT R11, R11, 0x18, RZ, 0xc0, !PT ;  /* 0x000000180b0b7812 */ /* 0x000fc800078ec0ff */
[C---:B------:R-:W-:Y:S02]  /*b850*/  LOP3.LUT R12, R11.reuse, 0x20, RZ, 0xfc, !PT ;  /* 0x000000200b0c7812 */ /* 0x040fe400078efcff */
[----:B------:R-:W-:Y:S01]  /*b860*/  LOP3.LUT R11, R11, 0x40, RZ, 0xfc, !PT ;  /* 0x000000400b0b7812 */ /* 0x000fe200078efcff */
[----:B--2---:R-:W-:Y:S02]  /*b870*/  IMAD.MOV.U32 R3, RZ, RZ, R2 ;  /* 0x000000ffff037224 */ /* 0x004fe400078e0002 */
[----:B---3--:R-:W-:Y:S01]  /*b880*/  IMAD.MOV.U32 R2, RZ, RZ, R20 ;  /* 0x000000ffff027224 */ /* 0x008fe200078e0014 */
[----:B------:R-:W2:Y:S03]  /*b890*/  S2R R21, SR_TID.X ;  /* 0x0000000000157919 */ /* 0x000ea60000002100 */
[C---:B------:R-:W-:Y:S01]  /*b8a0*/  IMAD.WIDE.U32 R2, R26.reuse, UR4, R2 ;  /* 0x000000041a027c25 */ /* 0x040fe2000f8e0002 */
[----:B------:R-:W3:Y:S03]  /*b8b0*/  S2R R20, SR_TID.X ;  /* 0x0000000000147919 */ /* 0x000ee60000002100 */
[----:B------:R-:W-:Y:S01]  /*b8c0*/  IMAD R3, R26, UR5, R3 ;  /* 0x000000051a037c24 */ /* 0x000fe2000f8e0203 */
[----:B------:R-:W-:Y:S01]  /*b8d0*/  ULDC.64 UR4, c[0x0][0x2d0] ;  /* 0x0000b40000047ab9 */ /* 0x000fe20000000a00 */
[----:B----4-:R-:W-:-:S02]  /*b8e0*/  IMAD R0, R0, UR6, RZ ;  /* 0x0000000600007c24 */ /* 0x010fc4000f8e02ff */
[----:B------:R-:W-:-:S04]  /*b8f0*/  IMAD.WIDE.U32 R2, R28, UR6, R2 ;  /* 0x000000061c027c25 */ /* 0x000fc8000f8e0002 */
[----:B------:R-:W-:Y:S01]  /*b900*/  IMAD R0, R28, UR7, R0 ;  /* 0x000000071c007c24 */ /* 0x000fe2000f8e0200 */
[----:B------:R-:W-:-:S03]  /*b910*/  ULDC.64 UR6, c[0x0][0x2c8] ;  /* 0x0000b20000067ab9 */ /* 0x000fc60000000a00 */
[----:B------:R-:W-:Y:S02]  /*b920*/  IMAD.IADD R3, R3, 0x1, R0 ;  /* 0x0000000103037824 */ /* 0x000fe400078e0200 */
[----:B--2---:R-:W-:Y:S01]  /*b930*/  IMAD.SHL.U32 R21, R21, 0x20, RZ ;  /* 0x0000002015157824 */ /* 0x004fe200078e00ff */
[----:B---3--:R-:W-:-:S04]  /*b940*/  LOP3.LUT R20, R20, 0x7f, RZ, 0xc0, !PT ;  /* 0x0000007f14147812 */ /* 0x008fc800078ec0ff */
[----:B------:R-:W-:Y:S02]  /*b950*/  LOP3.LUT R21, R21, 0x60, RZ, 0xc0, !PT ;  /* 0x0000006015157812 */ /* 0x000fe400078ec0ff */
[----:B------:R-:W-:-:S04]  /*b960*/  SHF.R.U32.HI R20, RZ, 0x2, R20 ;  /* 0x00000002ff147819 */ /* 0x000fc80000011614 */
[----:B------:R-:W-:Y:S02]  /*b970*/  LOP3.LUT R20, R20, R21, RZ, 0xfc, !PT ;  /* 0x0000001514147212 */ /* 0x000fe400078efcff */
[----:B------:R-:W-:-:S03]  /*b980*/  LOP3.LUT R21, R13, 0x7f, RZ, 0xc0, !PT ;  /* 0x0000007f0d157812 */ /* 0x000fc600078ec0ff */
[----:B------:R-:W-:Y:S01]  /*b990*/  IMAD R6, R25, 0xc0, R20 ;  /* 0x000000c019067824 */ /* 0x000fe200078e0214 */
[----:B------:R-:W-:Y:S01]  /*b9a0*/  SHF.R.U32.HI R21, RZ, 0x2, R21 ;  /* 0x00000002ff157819 */ /* 0x000fe20000011615 */
[----:B------:R-:W-:Y:S02]  /*b9b0*/  IMAD.SHL.U32 R20, R13, 0x8, RZ ;  /* 0x000000080d147824 */ /* 0x000fe400078e00ff */
[----:B0-----:R-:W-:-:S03]  /*b9c0*/  @P0 IMAD.HI.U32 R0, R6, R4, RZ ;  /* 0x0000000406000227 */ /* 0x001fc600078e00ff */
[----:B------:R-:W-:Y:S01]  /*b9d0*/  LOP3.LUT R20, R20, 0x18, RZ, 0xc0, !PT ;  /* 0x0000001814147812 */ /* 0x000fe200078ec0ff */
[----:B------:R-:W-:Y:S01]  /*b9e0*/  IMAD.MOV.U32 R4, RZ, RZ, R6 ;  /* 0x000000ffff047224 */ /* 0x000fe200078e0006 */
[----:B-1----:R-:W-:-:S04]  /*b9f0*/  @P0 SHF.R.U32.HI R4, RZ, R5, R0 ;  /* 0x00000005ff040219 */ /* 0x002fc80000011600 */
[----:B------:R-:W-:-:S05]  /*ba00*/  SHF.R.S32.HI R0, RZ, 0x1f, R4 ;  /* 0x0000001fff007819 */ /* 0x000fca0000011404 */
[----:B------:R-:W-:-:S04]  /*ba10*/  IMAD R0, R0, UR4, RZ ;  /* 0x0000000400007c24 */ /* 0x000fc8000f8e02ff */
[C---:B------:R-:W-:Y:S02]  /*ba20*/  IMAD R7, R4.reuse, UR5, R0 ;  /* 0x0000000504077c24 */ /* 0x040fe4000f8e0200 */
[----:B------:R-:W-:Y:S02]  /*ba30*/  IMAD.MOV R0, RZ, RZ, -R4 ;  /* 0x000000ffff007224 */ /* 0x000fe400078e0a04 */
[----:B------:R-:W-:-:S04]  /*ba40*/  IMAD.WIDE.U32 R4, R4, UR4, R2 ;  /* 0x0000000404047c25 */ /* 0x000fc8000f8e0002 */
[----:B------:R-:W-:Y:S02]  /*ba50*/  IMAD R0, R10, R0, R6 ;  /* 0x000000000a007224 */ /* 0x000fe400078e0206 */
[----:B------:R-:W-:-:S03]  /*ba60*/  IMAD.IADD R5, R5, 0x1, R7 ;  /* 0x0000000105057824 */ /* 0x000fc600078e0207 */
[----:B------:R-:W-:Y:S01]  /*ba70*/  SHF.R.S32.HI R7, RZ, 0x1f, R0 ;  /* 0x0000001fff077819 */ /* 0x000fe20000011400 */
[----:B------:R-:W-:Y:S01]  /*ba80*/  IMAD.WIDE.U32 R8, R0, UR6, R4 ;  /* 0x0000000600087c25 */ /* 0x000fe2000f8e0004 */
[----:B------:R-:W-:-:S03]  /*ba90*/  IADD3 R5, R6, 0x80, RZ ;  /* 0x0000008006057810 */ /* 0x000fc60007ffe0ff */
[----:B------:R-:W-:Y:S01]  /*baa0*/  IMAD R7, R7, UR6, RZ ;  /* 0x0000000607077c24 */ /* 0x000fe2000f8e02ff */
[----:B------:R-:W-:Y:S01]  /*bab0*/  LEA R4, P1, R8, UR8, 0x1 ;  /* 0x0000000808047c11 */ /* 0x000fe2000f8208ff */
[----:B------:R-:W-:Y:S02]  /*bac0*/  IMAD.MOV.U32 R6, RZ, RZ, R5 ;  /* 0x000000ffff067224 */ /* 0x000fe400078e0005 */
[----:B------:R-:W-:Y:S02]  /*bad0*/  IMAD R0, R0, UR7, R7 ;  /* 0x0000000700007c24 */ /* 0x000fe4000f8e0207 */
[----:B------:R-:W0:Y:S02]  /*bae0*/  @P0 LDC R7, c[0x0][0x44c] ;  /* 0x00011300ff070b82 */ /* 0x000e240000000800 */
[----:B------:R-:W-:-:S05]  /*baf0*/  IMAD.IADD R0, R9, 0x1, R0 ;  /* 0x0000000109007824 */ /* 0x000fca00078e0200 */
[----:B------:R-:W-:Y:S02]  /*bb00*/  LEA.HI.X R0, R8, UR9, R0, 0x1, P1 ;  /* 0x0000000908007c11 */ /* 0x000fe400088f0c00 */
[----:B------:R-:W1:Y:S01]  /*bb10*/  @P0 LDC R8, c[0x0][0x450] ;  /* 0x00011400ff080b82 */ /* 0x000e620000000800 */
[----:B0-----:R-:W-:-:S05]  /*bb20*/  @P0 IMAD.HI.U32 R7, R5, R7, RZ ;  /* 0x0000000705070227 */ /* 0x001fca00078e00ff */
[----:B-1----:R-:W-:-:S05]  /*bb30*/  @P0 SHF.R.U32.HI R6, RZ, R8, R7 ;  /* 0x00000008ff060219 */ /* 0x002fca0000011607 */
[----:B------:R-:W-:Y:S02]  /*bb40*/  IMAD.MOV R7, RZ, RZ, -R6 ;  /* 0x000000ffff077224 */ /* 0x000fe400078e0a06 */
[----:B------:R-:W-:-:S04]  /*bb50*/  IMAD.WIDE.U32 R2, R6, UR4, R2 ;  /* 0x0000000406027c25 */ /* 0x000fc8000f8e0002 */
[----:B------:R-:W-:Y:S01]  /*bb60*/  IMAD R5, R10, R7, R5 ;  /* 0x000000070a057224 */ /* 0x000fe200078e0205 */
[----:B------:R-:W-:-:S05]  /*bb70*/  SHF.R.S32.HI R7, RZ, 0x1f, R6 ;  /* 0x0000001fff077819 */ /* 0x000fca0000011406 */
[----:B------:R-:W-:Y:S01]  /*bb80*/  IMAD R7, R7, UR4, RZ ;  /* 0x0000000407077c24 */ /* 0x000fe2000f8e02ff */
[----:B------:R-:W-:Y:S02]  /*bb90*/  ULDC UR4, c[0x0][0x2b8] ;  /* 0x0000ae0000047ab9 */ /* 0x000fe40000000800 */
[----:B------:R-:W-:Y:S01]  /*bba0*/  ISETP.GE.AND P3, PT, R20, UR4, PT ;  /* 0x0000000414007c0c */ /* 0x000fe2000bf66270 */
[----:B------:R-:W-:Y:S01]  /*bbb0*/  IMAD R7, R6, UR5, R7 ;  /* 0x0000000506077c24 */ /* 0x000fe2000f8e0207 */
[----:B------:R-:W-:Y:S01]  /*bbc0*/  SHF.R.S32.HI R6, RZ, 0x1f, R5 ;  /* 0x0000001fff067819 */ /* 0x000fe20000011405 */
[----:B------:R-:W-:Y:S01]  /*bbd0*/  UMOV UR5, 0xffffffff ;  /* 0xffffffff00057882 */ /* 0x000fe20000000000 */
[----:B------:R-:W-:Y:S01]  /*bbe0*/  ISETP.GE.AND P1, PT, R11, UR4, PT ;  /* 0x000000040b007c0c */ /* 0x000fe2000bf26270 */
[----:B------:R-:W-:Y:S02]  /*bbf0*/  IMAD.IADD R3, R3, 0x1, R7 ;  /* 0x0000000103037824 */ /* 0x000fe400078e0207 */
[----:B------:R-:W-:-:S02]  /*bc00*/  IMAD R6, R6, UR6, RZ ;  /* 0x0000000606067c24 */ /* 0x000fc4000f8e02ff */
[----:B------:R-:W-:-:S04]  /*bc10*/  IMAD.WIDE.U32 R2, R5, UR6, R2 ;  /* 0x0000000605027c25 */ /* 0x000fc8000f8e0002 */
[----:B------:R-:W-:Y:S01]  /*bc20*/  IMAD R6, R5, UR7, R6 ;  /* 0x0000000705067c24 */ /* 0x000fe2000f8e0206 */
[----:B------:R-:W-:-:S03]  /*bc30*/  LEA R8, P0, R2, UR8, 0x1 ;  /* 0x0000000802087c11 */ /* 0x000fc6000f8008ff */
[----:B------:R-:W-:-:S05]  /*bc40*/  IMAD.IADD R3, R3, 0x1, R6 ;  /* 0x0000000103037824 */ /* 0x000fca00078e0206 */
[----:B------:R-:W-:Y:S02]  /*bc50*/  LEA.HI.X R3, R2, UR9, R3, 0x1, P0 ;  /* 0x0000000902037c11 */ /* 0x000fe400080f0c03 */
[----:B------:R-:W-:Y:S01]  /*bc60*/  ISETP.GE.AND P0, PT, R12, UR4, PT ;  /* 0x000000040c007c0c */ /* 0x000fe2000bf06270 */
[----:B------:R-:W-:-:S12]  /*bc70*/  BRA.DIV UR5, `(.L_x_10245) ;  /* 0x0000003605407947 */ /* 0x000fd8000b800000 */
[----:B------:R-:W2:Y:S04]  /*bc80*/  LDL.LU R5, [R1+0x30] ;  /* 0x0000300001057983 */ /* 0x000ea80000300800 */
[----:B------:R-:W3:Y:S01]  /*bc90*/  LDL R9, [R1+0x1c] ;  /* 0x00001c0001097983 */ /* 0x000ee20000100800 */
[----:B------:R-:W-:-:S03]  /*bca0*/  IMAD R25, R25, 0xc0, R21 ;  /* 0x000000c019197824 */ /* 0x000fc600078e0215 */
[----:B------:R-:W-:Y:S01]  /*bcb0*/  SHFL.IDX PT, R6, R0, RZ, 0x1c1f ;  /* 0x001c1fff00067589 */ /* 0x000fe200000e0000 */
[----:B--2---:R-:W-:-:S03]  /*bcc0*/  IMAD R2, R5, R10, RZ ;  /* 0x0000000a05027224 */ /* 0x004fc600078e02ff */
[----:B------:R-:W0:Y:S02]  /*bcd0*/  SHFL.IDX PT, R5, R4, RZ, 0x1c1f ;  /* 0x001c1fff04057589 */ /* 0x000e2400000e0000 */
[----:B------:R-:W-:-:S13]  /*bce0*/  ISETP.GE.AND P2, PT, R25, R2, PT ;  /* 0x000000021900720c */ /* 0x000fda0003f46270 */
[----:B0-----:R-:W-:-:S05]  /*bcf0*/  @!P2 LEA R5, P4, R20, R5, 0x1 ;  /* 0x000000051405a211 */ /* 0x001fca00078808ff */
[----:B------:R-:W-:-:S04]  /*bd00*/  @!P2 IMAD.X R6, RZ, RZ, R6, P4 ;  /* 0x000000ffff06a224 */ /* 0x000fc800020e0606 */
[----:B------:R-:W-:Y:S02]  /*bd10*/  @!P2 IMAD.MOV.U32 R7, RZ, RZ, R6 ;  /* 0x000000ffff07a224 */ /* 0x000fe400078e0006 */
[----:B------:R-:W-:Y:S02]  /*bd20*/  @!P2 IMAD.MOV.U32 R6, RZ, RZ, R5 ;  /* 0x000000ffff06a224 */ /* 0x000fe400078e0005 */
[----:B------:R-:W0:Y:S04]  /*bd30*/  SHFL.IDX PT, R5, R4, 0x1, 0x1c1f ;  /* 0x003c1f0004057f89 */ /* 0x000e2800000e0000 */
[----:B---3--:R-:W-:Y:S04]  /*bd40*/  @!P2 LDGSTS.E.BYPASS.LTC128B.128 [R9+0xc400], desc[UR36][R6.64], !P3 ;  /* 0x0c4000000609afae */ /* 0x008fe8000d901d64 */
[----:B------:R-:W-:Y:S04]  /*bd50*/  @!P2 LDGSTS.E.BYPASS.LTC128B.128 [R9+0xf400], desc[UR36][R6.64+0x40], !P0 ;  /* 0x0f4000400609afae */ /* 0x000fe8000c101d64 */
[----:B------:R1:W-:Y:S04]  /*bd60*/  @!P2 LDGSTS.E.BYPASS.LTC128B.128 [R9+0x12400], desc[UR36][R6.64+0x80], !P1 ;  /* 0x124000800609afae */ /* 0x0003e8000c901d64 */
[----:B-1----:R-:W1:Y:S01]  /*bd70*/  SHFL.IDX PT, R7, R0, 0x1, 0x1c1f ;  /* 0x003c1f0000077f89 */ /* 0x002e6200000e0000 */
[----:B------:R-:W-:-:S05]  /*bd80*/  VIADD R6, R25, 0x20 ;  /* 0x0000002019067836 */ /* 0x000fca0000000000 */
[----:B------:R-:W-:-:S13]  /*bd90*/  ISETP.GE.AND P2, PT, R6, R2, PT ;  /* 0x000000020600720c */ /* 0x000fda0003f46270 */
[----:B0-----:R-:W-:-:S05]  /*bda0*/  @!P2 LEA R5, P4, R20, R5, 0x1 ;  /* 0x000000051405a211 */ /* 0x001fca00078808ff */
[----:B-1----:R-:W-:Y:S02]  /*bdb0*/  @!P2 IMAD.X R7, RZ, RZ, R7, P4 ;  /* 0x000000ffff07a224 */ /* 0x002fe400020e0607 */
[----:B------:R-:W-:Y:S02]  /*bdc0*/  @!P2 IMAD.MOV.U32 R6, RZ, RZ, R5 ;  /* 0x000000ffff06a224 */ /* 0x000fe400078e0005 */
[----:B------:R-:W0:Y:S04]  /*bdd0*/  SHFL.IDX PT, R5, R4, 0x2, 0x1c1f ;  /* 0x005c1f0004057f89 */ /* 0x000e2800000e0000 */
[----:B------:R-:W-:Y:S04]  /*bde0*/  @!P2 LDGSTS.E.BYPASS.LTC128B.128 [R9+0xcc00], desc[UR36][R6.64], !P3 ;  /* 0x0cc000000609afae */ /* 0x000fe8000d901d64 */
[----:B------:R-:W-:Y:S04]  /*bdf0*/  @!P2 LDGSTS.E.BYPASS.LTC128B.128 [R9+0xfc00], desc[UR36][R6.64+0x40], !P0 ;  /* 0x0fc000400609afae */ /* 0x000fe8000c101d64 */
[----:B------:R1:W-:Y:S04]  /*be00*/  @!P2 LDGSTS.E.BYPASS.LTC128B.128 [R9+0x12c00], desc[UR36][R6.64+0x80], !P1 ;  /* 0x12c000800609afae */ /* 0x0003e8000c901d64 */
[----:B------:R-:W-:Y:S04]  /*be10*/  SHFL.IDX PT, R4, R4, 0x3, 0x1c1f ;  /* 0x007c1f0004047f89 */ /* 0x000fe800000e0000 */
[----:B-1----:R-:W1:Y:S01]  /*be20*/  SHFL.IDX PT, R7, R0, 0x2, 0x1c1f ;  /* 0x005c1f0000077f89 */ /* 0x002e6200000e0000 */
[----:B------:R-:W-:-:S03]  /*be30*/  VIADD R6, R25, 0x40 ;  /* 0x0000004019067836 */ /* 0x000fc60000000000 */
[----:B------:R-:W2:Y:S02]  /*be40*/  SHFL.IDX PT, R0, R0, 0x3, 0x1c1f ;  /* 0x007c1f0000007f89 */ /* 0x000ea400000e0000 */
[----:B------:R-:W-:-:S13]  /*be50*/  ISETP.GE.AND P2, PT, R6, R2, PT ;  /* 0x000000020600720c */ /* 0x000fda0003f46270 */
[----:B0-----:R-:W-:-:S05]  /*be60*/  @!P2 LEA R5, P4, R20, R5, 0x1 ;  /* 0x000000051405a211 */ /* 0x001fca00078808ff */
[----:B-1----:R-:W-:Y:S02]  /*be70*/  @!P2 IMAD.X R7, RZ, RZ, R7, P4 ;  /* 0x000000ffff07a224 */ /* 0x002fe400020e0607 */
[----:B------:R-:W-:Y:S02]  /*be80*/  @!P2 IMAD.MOV.U32 R6, RZ, RZ, R5 ;  /* 0x000000ffff06a224 */ /* 0x000fe400078e0005 */
[----:B------:R-:W-:-:S03]  /*be90*/  VIADD R5, R25, 0x60 ;  /* 0x0000006019057836 */ /* 0x000fc60000000000 */
[----:B------:R-:W-:Y:S04]  /*bea0*/  @!P2 LDGSTS.E.BYPASS.LTC128B.128 [R9+0xd400], desc[UR36][R6.64], !P3 ;  /* 0x0d4000000609afae */ /* 0x000fe8000d901d64 */
[----:B------:R-:W-:Y:S04]  /*beb0*/  @!P2 LDGSTS.E.BYPASS.LTC128B.128 [R9+0x10400], desc[UR36][R6.64+0x40], !P0 ;  /* 0x104000400609afae */ /* 0x000fe8000c101d64 */
[----:B------:R-:W-:Y:S01]  /*bec0*/  @!P2 LDGSTS.E.BYPASS.LTC128B.128 [R9+0x13400], desc[UR36][R6.64+0x80], !P1 ;  /* 0x134000800609afae */ /* 0x000fe2000c901d64 */
[----:B------:R-:W-:-:S13]  /*bed0*/  ISETP.GE.AND P2, PT, R5, R2, PT ;  /* 0x000000020500720c */ /* 0x000fda0003f46270 */
[----:B------:R-:W-:-:S05]  /*bee0*/  @!P2 LEA R4, P4, R20, R4, 0x1 ;  /* 0x000000041404a211 */ /* 0x000fca00078808ff */
[----:B--2---:R-:W-:-:S04]  /*bef0*/  @!P2 IMAD.X R0, RZ, RZ, R0, P4 ;  /* 0x000000ffff00a224 */ /* 0x004fc800020e0600 */
[----:B------:R-:W-:Y:S02]  /*bf00*/  @!P2 IMAD.MOV.U32 R5, RZ, RZ, R0 ;  /* 0x000000ffff05a224 */ /* 0x000fe400078e0000 */
[----:B------:R-:W-:Y:S04]  /*bf10*/  SHFL.IDX PT, R0, R3, RZ, 0x1c1f ;  /* 0x001c1fff03007589 */ /* 0x000fe800000e0000 */
[----:B------:R-:W-:Y:S04]  /*bf20*/  @!P2 LDGSTS.E.BYPASS.LTC128B.128 [R9+0xdc00], desc[UR36][R4.64], !P3 ;  /* 0x0dc000000409afae */ /* 0x000fe8000d901d64 */
[----:B------:R-:W-:Y:S04]  /*bf30*/  @!P2 LDGSTS.E.BYPASS.LTC128B.128 [R9+0x10c00], desc[UR36][R4.64+0x40], !P0 ;  /* 0x10c000400409afae */ /* 0x000fe8000c101d64 */
[----:B------:R0:W-:Y:S04]  /*bf40*/  @!P2 LDGSTS.E.BYPASS.LTC128B.128 [R9+0x13c00], desc[UR36][R4.64+0x80], !P1 ;  /* 0x13c000800409afae */ /* 0x0001e8000c901d64 */
[----:B------:R-:W-:Y:S04]  /*bf50*/  SHFL.IDX PT, R3, R3, 0x1, 0x1c1f ;  /* 0x003c1f0003037f89 */ /* 0x000fe800000e0000 */
[----:B0-----:R-:W0:Y:S01]  /*bf60*/  SHFL.IDX PT, R4, R8, RZ, 0x1c1f ;  /* 0x001c1fff08047589 */ /* 0x001e2200000e0000 */
[----:B------:R-:W-:-:S03]  /*bf70*/  VIADD R5, R25, 0x80 ;  /* 0x0000008019057836 */ /* 0x000fc60000000000 */
[----:B------:R-:W1:Y:S02]  /*bf80*/  SHFL.IDX PT, R8, R8, 0x1, 0x1c1f ;  /* 0x003c1f0008087f89 */ /* 0x000e6400000e0000 */
[----:B------:R-:W-:-:S13]  /*bf90*/  ISETP.GE.AND P2, PT, R5, R2, PT ;  /* 0x000000020500720c */ /* 0x000fda0003f46270 */
[----:B0-----:R-:W-:-:S05]  /*bfa0*/  @!P2 LEA R4, P4, R20, R4, 0x1 ;  /* 0x000000041404a211 */ /* 0x001fca00078808ff */
[----:B------:R-:W-:-:S04]  /*bfb0*/  @!P2 IMAD.X R0, RZ, RZ, R0, P4 ;  /* 0x000000ffff00a224 */ /* 0x000fc800020e0600 */
[----:B------:R-:W-:-:S05]  /*bfc0*/  @!P2 IMAD.MOV.U32 R5, RZ, RZ, R0 ;  /* 0x000000ffff05a224 */ /* 0x000fca00078e0000 */
[----:B------:R0:W-:Y:S04]  /*bfd0*/  @!P2 LDGSTS.E.BYPASS.LTC128B.128 [R9+0xe400], desc[UR36][R4.64], !P3 ;  /* 0x0e4000000409afae */ /* 0x0001e8000d901d64 */
[----:B------:R0:W-:Y:S04]  /*bfe0*/  @!P2 LDGSTS.E.BYPASS.LTC128B.128 [R9+0x11400], desc[UR36][R4.64+0x40], !P0 ;  /* 0x114000400409afae */ /* 0x0001e8000c101d64 */
[----:B-1----:R0:W-:Y:S02]  /*bff0*/  @!P2 LDGSTS.E.BYPASS.LTC128B.128 [R9+0x14400], desc[UR36][R4.64+0x80], !P1 ;  /* 0x144000800409afae */ /* 0x0021e4000c901d64 */
.L_x_10324:
[----:B------:R-:W2:Y:S01]  /*c000*/  LDL R0, [R1+0x1c] ;  /* 0x00001c0001007983 */ /* 0x000ea20000100800 */
[----:B------:R-:W-:-:S05]  /*c010*/  VIADD R25, R25, 0xa0 ;  /* 0x000000a019197836 */ /* 0x000fca0000000000 */
[----:B------:R-:W-:-:S13]  /*c020*/  ISETP.GE.AND P2, PT, R25, R2, PT ;  /* 0x000000021900720c */ /* 0x000fda0003f46270 */
[----:B------:R-:W-:-:S05]  /*c030*/  @!P2 LEA R2, P4, R20, R8, 0x1 ;  /* 0x000000081402a211 */ /* 0x000fca00078808ff */
[----:B------:R-:W-:-:S05]  /*c040*/  @!P2 IMAD.X R3, RZ, RZ, R3, P4 ;  /* 0x000000ffff03a224 */ /* 0x000fca00020e0603 */
[----:B------:R-:W-:Y:S01]  /*c050*/  @!PT LDS RZ, [RZ] ;  /* 0x00000000fffff984 */ /* 0x000fe20000000800 */
[----:B------:R-:W-:Y:S01]  /*c060*/  @!PT LDS RZ, [RZ] ;  /* 0x00000000fffff984 */ /* 0x000fe20000000800 */
[----:B------:R-:W-:Y:S01]  /*c070*/  @!PT LDS RZ, [RZ] ;  /* 0x00000000fffff984 */ /* 0x000fe20000000800 */
[----:B--2---:R1:W-:Y:S04]  /*c080*/  @!P2 LDGSTS.E.BYPASS.LTC128B.128 [R0+0xec00], desc[UR36][R2.64], !P3 ;  /* 0x0ec000000200afae */ /* 0x0043e8000d901d64 */
[----:B------:R1:W-:Y:S01]  /*c090*/  @!P2 LDGSTS.E.BYPASS.LTC128B.128 [R0+0x11c00], desc[UR36][R2.64+0x40], !P0 ;  /* 0x11c000400200afae */ /* 0x0003e2000c101d64 */
[----:B------:R-:W-:-:S03]  /*c0a0*/  PLOP3.LUT P0, PT, PT, PT, PT, 0x80, 0x0 ;  /* 0x000000000000781c */ /* 0x000fc60003f0f070 */
[----:B------:R1:W-:Y:S01]  /*c0b0*/  @!P2 LDGSTS.E.BYPASS.LTC128B.128 [R0+0x14c00], desc[UR36][R2.64+0x80], !P1 ;  /* 0x14c000800200afae */ /* 0x0003e2000c901d64 */
[----:B------:R-:W-:-:S09]  /*c0c0*/  NOP ;  /* 0x0000000000007918 */ /* 0x000fd20000000000 */
.L_x_10246:
[----:B------:R-:W-:Y:S02]  /*c0d0*/  PLOP3.LUT P1, PT, P1, P0, PT, 0xa2, 0x0 ;  /* 0x000000000000781c */ /* 0x000fe40000f21472 */
[----:B------:R-:W-:-:S08]  /*c0e0*/  @P0 R2UR P1, UR4, R17 ;  /* 0x00000000110402ca */ /* 0x000fd00000020000 */
[----:B------:R-:W-:-:S05]  /*c0f0*/  @P0 PLOP3.LUT P0, PT, P1, PT, PT, 0x80, 0x0 ;  /* 0x000000000000081c */ /* 0x000fca0000f0f070 */
[----:B------:R-:W-:Y:S01]  /*c100*/  @!P1 SYNCS.ARRIVE.TRANS64.RED.A0T1 RZ, [UR4+0x2d800], RZ ;  /* 0x02d800ffffff99a7 */ /* 0x000fe20008200404 */
[----:B------:R-:W-:Y:S07]  /*c110*/  @!P1 ARRIVES.LDGSTSBAR.64.TRANSCNT [UR4+0x2d800] ;  /* 0x02d80000ff0099b0 */ /* 0x000fee0008000a84 */
[----:B------:R-:W-:Y:S05]  /*c120*/  @P0 BRA.U.ANY `(.L_x_10246) ;  /* 0xfffffffd00e80947 */ /* 0x000fea000393ffff */
[----:B-1----:R-:W2:Y:S02]  /*c130*/  LDL.LU R2, [R1+0x3c] ;  /* 0x00003c0001027983 */ /* 0x002ea40000300800 */
[----:B--2---:R-:W-:-:S05]  /*c140*/  VIADD R2, R2, 0x1 ;  /* 0x0000000102027836 */ /* 0x004fca0000000000 */
        /* <DEDUP_REMOVED lines=9> */
[----:B-12---:R-:W-:Y:S05]  /*c1e0*/  @!P0 BRA `(.L_x_10248) ;  /* 0x0000003400e48947 */ /* 0x006fea0003800000 */
.L_x_10325:
[----:B------:R-:W-:Y:S05]  /*c1f0*/  BSYNC B0 ;  /* 0x0000000000007941 */ /* 0x000fea0003800000 */
.L_x_10247:
[----:B------:R-:W1:Y:S04]  /*c200*/  LDL.LU R3, [R1+0x34] ;  /* 0x0000340001037983 */ /* 0x000e680000300800 */
[----:B------:R-:W2:Y:S01]  /*c210*/  LDL R2, [R1+0x10] ;  /* 0x0000100001027983 */ /* 0x000ea20000100800 */
[----:B------:R-:W-:Y:S01]  /*c220*/  BSSY B0, `(.L_x_10249) ;  /* 0x00000fa000007945 */ /* 0x000fe20003800000 */
[----:B-1----:R-:W-:-:S05]  /*c230*/  VIADD R0, R3, 0xfffffffe ;  /* 0xfffffffe03007836 */ /* 0x002fca0000000000 */
[----:B--2---:R-:W-:-:S13]  /*c240*/  ISETP.GE.AND P0, PT, R0, R2, PT ;  /* 0x000000020000720c */ /* 0x004fda0003f06270 */
[----:B------:R-:W-:Y:S05]  /*c250*/  @!P0 BRA `(.L_x_10250) ;  /* 0x0000000c00d88947 */ /* 0x000fea0003800000 */
[----:B------:R-:W0:Y:S01]  /*c260*/  S2R R2, SR_TID.X ;  /* 0x0000000000027919 */ /* 0x000e220000002100 */
[----:B------:R-:W-:Y:S01]  /*c270*/  ULDC UR4, c[0x0][0x2f4] ;  /* 0x0000bd0000047ab9 */ /* 0x000fe20000000800 */
[----:B------:R-:W-:Y:S01]  /*c280*/  IMAD.MOV.U32 R20, RZ, RZ, R29 ;  /* 0x000000ffff147224 */ /* 0x000fe200078e001d */
[----:B------:R1:W-:Y:S01]  /*c290*/  STL [R1], R23 ;  /* 0x0000001701007387 */ /* 0x0003e20000100800 */
[----:B------:R-:W-:Y:S02]  /*c2a0*/  IMAD.MOV.U32 R10, RZ, RZ, R22 ;  /* 0x000000ffff0a7224 */ /* 0x000fe400078e0016 */
[----:B0-----:R-:W-:-:S05]  /*c2b0*/  IMAD.SHL.U32 R4, R2, 0x8, RZ ;  /* 0x0000000802047824 */ /* 0x001fca00078e00ff */
[----:B------:R-:W-:-:S04]  /*c2c0*/  LOP3.LUT R4, R4, 0x18, RZ, 0xc0, !PT ;  /* 0x0000001804047812 */ /* 0x000fc800078ec0ff */
[C---:B------:R-:W-:Y:S02]  /*c2d0*/  LOP3.LUT R3, R4.reuse, 0x20, RZ, 0xfc, !PT ;  /* 0x0000002004037812 */ /* 0x040fe400078efcff */
[C---:B------:R-:W-:Y:S02]  /*c2e0*/  LOP3.LUT R2, R4.reuse, 0x40, RZ, 0xfc, !PT ;  /* 0x0000004004027812 */ /* 0x040fe400078efcff */
[----:B------:R-:W-:Y:S02]  /*c2f0*/  ISETP.GE.AND P3, PT, R4, UR4, PT ;  /* 0x0000000404007c0c */ /* 0x000fe4000bf66270 */
[----:B------:R-:W-:Y:S02]  /*c300*/  ISETP.GE.AND P2, PT, R3, UR4, PT ;  /* 0x0000000403007c0c */ /* 0x000fe4000bf46270 */
[----:B-1----:R-:W-:-:S13]  /*c310*/  ISETP.GE.AND P1, PT, R2, UR4, PT ;  /* 0x0000000402007c0c */ /* 0x002fda000bf26270 */
.L_x_10263:
[----:B------:R-:W2:Y:S01]  /*c320*/  LDL R9, [R1+0x14] ;  /* 0x0000140001097983 */ /* 0x000ea20000100800 */
[----:B------:R-:W0:Y:S03]  /*c330*/  LDC R4, c[0x0][0x430] ;  /* 0x00010c00ff047b82 */ /* 0x000e260000000800 */
[----:B------:R-:W3:Y:S04]  /*c340*/  LDL R8, [R1+0x18] ;  /* 0x0000180001087983 */ /* 0x000ee80000100800 */
[----:B------:R-:W4:Y:S01]  /*c350*/  LDL R7, [R1+0x4] ;  /* 0x0000040001077983 */ /* 0x000f220000100800 */
[----:B------:R-:W1:Y:S03]  /*c360*/  S2R R2, SR_TID.X ;  /* 0x0000000000027919 */ /* 0x000e660000002100 */
[----:B------:R-:W5:Y:S01]  /*c370*/  LDL R6, [R1+0x48] ;  /* 0x0000480001067983 */ /* 0x000f620000100800 */
[----:B0-----:R-:W-:-:S13]  /*c380*/  ISETP.NE.AND P0, PT, R4, 0x1, PT ;  /* 0x000000010400780c */ /* 0x001fda0003f05270 */
[----:B------:R-:W0:Y:S01]  /*c390*/  @P0 LDC R5, c[0x0][0x434] ;  /* 0x00010d00ff050b82 */ /* 0x000e220000000800 */
[----:B-1----:R-:W-:-:S04]  /*c3a0*/  LOP3.LUT R3, R2, 0x7f, RZ, 0xc0, !PT ;  /* 0x0000007f02037812 */ /* 0x002fc800078ec0ff */
[----:B------:R-:W-:-:S03]  /*c3b0*/  SHF.R.U32.HI R4, RZ, 0x2, R3 ;  /* 0x00000002ff047819 */ /* 0x000fc60000011603 */
[----:B------:R-:W1:Y:S01]  /*c3c0*/  @P0 LDC R3, c[0x0][0x438] ;  /* 0x00010e00ff030b82 */ /* 0x000e620000000800 */
[----:B------:R-:W-:Y:S02]  /*c3d0*/  IMAD.SHL.U32 R2, R2, 0x20, RZ ;  /* 0x0000002002027824 */ /* 0x000fe400078e00ff */
[----:B------:R-:W-:-:S03]  /*c3e0*/  IMAD R4, R0, 0x80, R4 ;  /* 0x0000008000047824 */ /* 0x000fc600078e0204 */
[----:B------:R-:W-:Y:S01]  /*c3f0*/  LOP3.LUT R2, R2, 0x60, RZ, 0xc0, !PT ;  /* 0x0000006002027812 */ /* 0x000fe200078ec0ff */
[----:B------:R-:W-:Y:S05]  /*c400*/  YIELD ;  /* 0x0000000000007946 */ /* 0x000fea0003800000 */
[----:B------:R-:W-:Y:S01]  /*c410*/  ULDC UR4, c[0x0][0x430] ;  /* 0x00010c0000047ab9 */ /* 0x000fe20000000800 */
[----:B--2---:R-:W-:-:S05]  /*c420*/  IADD3 R4, R2, R4, R9 ;  /* 0x0000000402047210 */ /* 0x004fca0007ffe009 */
[----:B0-----:R-:W-:Y:S01]  /*c430*/  @P0 IMAD.HI.U32 R5, R4, R5, RZ ;  /* 0x0000000504050227 */ /* 0x001fe200078e00ff */
[----:B------:R-:W-:-:S04]  /*c440*/  MOV R2, R4 ;  /* 0x0000000400027202 */ /* 0x000fc80000000f00 */
[----:B-1----:R-:W-:-:S05]  /*c450*/  @P0 SHF.R.U32.HI R2, RZ, R3, R5 ;  /* 0x00000003ff020219 */ /* 0x002fca0000011605 */
[--C-:B------:R-:W-:Y:S01]  /*c460*/  IMAD.MOV R9, RZ, RZ, -R2.reuse ;  /* 0x000000ffff097224 */ /* 0x100fe200078e0a02 */
[----:B------:R-:W-:-:S03]  /*c470*/  SHF.R.S32.HI R3, RZ, 0x1f, R2 ;  /* 0x0000001fff037819 */ /* 0x000fc60000011402 */
[----:B------:R-:W-:Y:S01]  /*c480*/  IMAD R9, R9, UR4, R4 ;  /* 0x0000000409097c24 */ /* 0x000fe2000f8e0204 */
[----:B------:R-:W-:Y:S02]  /*c490*/  ULDC.64 UR4, c[0x0][0x428] ;  /* 0x00010a0000047ab9 */ /* 0x000fe40000000a00 */
[----:B---3--:R-:W-:Y:S02]  /*c4a0*/  IMAD R4, R8, UR4, RZ ;  /* 0x0000000408047c24 */ /* 0x008fe4000f8e02ff */
[----:B----4-:R-:W-:-:S04]  /*c4b0*/  IMAD.WIDE.U32 R2, R7, UR4, R2 ;  /* 0x0000000407027c25 */ /* 0x010fc8000f8e0002 */
[----:B------:R-:W-:Y:S01]  /*c4c0*/  IMAD R4, R7, UR5, R4 ;  /* 0x0000000507047c24 */ /* 0x000fe2000f8e0204 */
[----:B------:R-:W-:-:S03]  /*c4d0*/  ULDC.64 UR4, c[0x0][0x418] ;  /* 0x0001060000047ab9 */ /* 0x000fc60000000a00 */
[----:B------:R-:W-:Y:S01]  /*c4e0*/  IMAD.IADD R3, R4, 0x1, R3 ;  /* 0x0000000104037824 */ /* 0x000fe200078e0203 */
[----:B------:R-:W-:-:S04]  /*c4f0*/  LEA R4, P0, R2, UR4, 0x2 ;  /* 0x0000000402047c11 */ /* 0x000fc8000f8010ff */
[----:B------:R-:W-:-:S05]  /*c500*/  LEA.HI.X R5, R2, UR5, R3, 0x2, P0 ;  /* 0x0000000502057c11 */ /* 0x000fca00080f1403 */
[----:B------:R-:W2:Y:S01]  /*c510*/  LDG.E R7, desc[UR36][R4.64] ;  /* 0x0000002404077981 */ /* 0x000ea2000c1e1900 */
[----:B-----5:R-:W-:Y:S01]  /*c520*/  ISETP.NE.AND P4, PT, R6, 0x3, PT ;  /* 0x000000030600780c */ /* 0x020fe20003f85270 */
[----:B------:R-:W-:-:S05]  /*c530*/  VIADD R22, R10, 0x1 ;  /* 0x000000010a167836 */ /* 0x000fca0000000000 */
[----:B------:R-:W-:-:S04]  /*c540*/  ISETP.NE.AND P0, PT, R22, 0x2, PT ;  /* 0x000000021600780c */ /* 0x000fc80003f05270 */
[----:B------:R-:W-:Y:S01]  /*c550*/  SEL R29, RZ, 0x1, P0 ;  /* 0x00000001ff1d7807 */ /* 0x000fe20000000000 */
[----:B------:R-:W-:Y:S01]  /*c560*/  IMAD.MOV.U32 R23, RZ, RZ, R0 ;  /* 0x000000ffff177224 */ /* 0x000fe200078e0000 */
[----:B------:R-:W-:Y:S02]  /*c570*/  SEL R22, R22, RZ, P0 ;  /* 0x000000ff16167207 */ /* 0x000fe40000000000 */
[----:B------:R-:W-:Y:S02]  /*c580*/  LOP3.LUT R29, R20, R29, RZ, 0x3c, !PT ;  /* 0x0000001d141d7212 */ /* 0x000fe400078e3cff */
[----:B--2---:R-:W-:Y:S01]  /*c590*/  SHF.R.S32.HI R28, RZ, 0x1f, R7 ;  /* 0x0000001fff1c7819 */ /* 0x004fe20000011407 */
[----:B------:R-:W-:Y:S06]  /*c5a0*/  @!P4 BRA `(.L_x_10251) ;  /* 0x000000000004c947 */ /* 0x000fec0003800000 */
[----:B------:R-:W-:Y:S01]  /*c5b0*/  BPT.TRAP 0x1 ;  /* 0x000000040000795c */ /* 0x000fe20000300000 */
.L_x_10251:
[----:B------:R-:W-:Y:S01]  /*c5c0*/  IMAD R5, R22, 0x8, R17 ;  /* 0x0000000816057824 */ /* 0x000fe200078e0211 */
[----:B------:R-:W-:Y:S01]  /*c5d0*/  SHF.L.U32 R0, R29, 0x1f, RZ ;  /* 0x0000001f1d007819 */ /* 0x000fe200000006ff */
[----:B------:R-:W-:Y:S03]  /*c5e0*/  BSSY B1, `(.L_x_10252) ;  /* 0x0000003000017945 */ /* 0x000fe60003800000 */
[----:B------:R-:W0:Y:S02]  /*c5f0*/  SYNCS.PHASECHK.TRANS64.TRYWAIT P0, [R5+URZ+0x2d840], R0 ;  /* 0x02d84000050075a7 */ /* 0x000e24000800017f */
[----:B0-----:R-:W-:Y:S05]  /*c600*/  @!P0 BRA `(.L_x_10253) ;  /* 0x0000003000f08947 */ /* 0x001fea0003800000 */
.L_x_10326:
[----:B------:R-:W-:Y:S05]  /*c610*/  BSYNC B1 ;  /* 0x0000000000017941 */ /* 0x000fea0003800000 */
.L_x_10252:
[----:B------:R-:W1:Y:S01]  /*c620*/  S2R R6, SR_TID.X ;  /* 0x0000000000067919 */ /* 0x000e620000002100 */
[----:B------:R-:W-:Y:S01]  /*c630*/  SHF.R.S32.HI R21, RZ, 0x1f, R9 ;  /* 0x0000001fff157819 */ /* 0x000fe20000011409 */
[----:B------:R-:W-:Y:S01]  /*c640*/  ULDC.64 UR4, c[0x0][0x300] ;  /* 0x0000c00000047ab9 */ /* 0x000fe20000000a00 */
[----:B------:R-:W-:Y:S01]  /*c650*/  ULDC.64 UR6, c[0x0][0x2e8] ;  /* 0x0000ba0000067ab9 */ /* 0x000fe20000000a00 */
[----:B------:R-:W-:Y:S01]  /*c660*/  IMAD.WIDE.U32 R2, R9, UR4, RZ ;  /* 0x0000000409027c25 */ /* 0x000fe2000f8e00ff */
[C---:B------:R-:W-:Y:S02]  /*c670*/  LOP3.LUT P5, RZ, R16.reuse, 0x2, RZ, 0xc0, !PT ;  /* 0x0000000210ff7812 */ /* 0x040fe400078ac0ff */
[----:B------:R-:W-:Y:S01]  /*c680*/  LOP3.LUT P4, RZ, R16, 0x1, RZ, 0xc0, !PT ;  /* 0x0000000110ff7812 */ /* 0x000fe2000788c0ff */
[----:B0-----:R-:W-:-:S04]  /*c690*/  IMAD R0, R21, UR4, RZ ;  /* 0x0000000415007c24 */ /* 0x001fc8000f8e02ff */
        /* <DEDUP_REMOVED lines=8> */
[----:B-1----:R-:W-:Y:S02]  /*c720*/  IMAD.SHL.U32 R4, R6, 0x8, RZ ;  /* 0x0000000806047824 */ /* 0x002fe400078e00ff */
[----:B------:R-:W-:Y:S01]  /*c730*/  IMAD.WIDE.U32 R2, R26, UR4, R2 ;  /* 0x000000041a027c25 */ /* 0x000fe2000f8e0002 */
[----:B------:R-:W-:Y:S02]  /*c740*/  UMOV UR4, 0xffffffff ;  /* 0xffffffff00047882 */ /* 0x000fe40000000000 */
[----:B------:R-:W-:Y:S01]  /*c750*/  LOP3.LUT R4, R4, 0xd8, RZ, 0xc0, !PT ;  /* 0x000000d804047812 */ /* 0x000fe200078ec0ff */
[----:B------:R-:W-:Y:S02]  /*c760*/  IMAD.SHL.U32 R11, R6, 0x8, RZ ;  /* 0x00000008060b7824 */ /* 0x000fe400078e00ff */
[----:B------:R-:W-:Y:S01]  /*c770*/  IMAD R8, R26, UR5, R3 ;  /* 0x000000051a087c24 */ /* 0x000fe2000f8e0203 */
[----:B------:R-:W-:-:S02]  /*c780*/  LOP3.LUT R4, R4, 0x18, R6, 0x78, !PT ;  /* 0x0000001804047812 */ /* 0x000fc400078e7806 */
[----:B------:R-:W-:Y:S02]  /*c790*/  LEA R6, P0, R2, UR6, 0x1 ;  /* 0x0000000602067c11 */ /* 0x000fe4000f8008ff */
[----:B------:R-:W-:Y:S02]  /*c7a0*/  LOP3.LUT R4, R4, 0x320, R11, 0xf8, !PT ;  /* 0x0000032004047812 */ /* 0x000fe400078ef80b */
[----:B------:R-:W-:-:S03]  /*c7b0*/  LEA.HI.X R8, R2, UR7, R8, 0x1, P0 ;  /* 0x0000000702087c11 */ /* 0x000fc600080f0c08 */
[----:B------:R-:W-:Y:S01]  /*c7c0*/  IMAD R4, R22, 0x3000, R4 ;  /* 0x0000300016047824 */ /* 0x000fe200078e0204 */
[----:B------:R-:W-:Y:S06]  /*c7d0*/  BRA.DIV UR4, `(.L_x_10254) ;  /* 0x0000003204907947 */ /* 0x000fec000b800000 */
[----:B------:R-:W0:Y:S01]  /*c7e0*/  S2R R3, SR_TID.X ;  /* 0x0000000000037919 */ /* 0x000e220000002100 */
[----:B------:R-:W-:Y:S01]  /*c7f0*/  LOP3.LUT P6, RZ, R16, 0x4, RZ, 0xc0, !PT ;  /* 0x0000000410ff7812 */ /* 0x000fe200078cc0ff */
[----:B------:R-:W-:Y:S01]  /*c800*/  IMAD R4, R4, 0x2, R17 ;  /* 0x0000000204047824 */ /* 0x000fe200078e0211 */
[----:B------:R-:W1:Y:S04]  /*c810*/  SHFL.IDX PT, R2, R6, RZ, 0x1c1f ;  /* 0x001c1fff06027589 */ /* 0x000e6800000e0000 */
[----:B------:R-:W-:Y:S01]  /*c820*/  SHFL.IDX PT, R25, R8, 0x2, 0x1c1f ;  /* 0x005c1f0008197f89 */ /* 0x000fe200000e0000 */
[----:B0-----:R-:W-:-:S03]  /*c830*/  IMAD.SHL.U32 R11, R3, 0x8, RZ ;  /* 0x00000008030b7824 */ /* 0x001fc600078e00ff */
[----:B------:R-:W0:Y:S02]  /*c840*/  SHFL.IDX PT, R3, R8, RZ, 0x1c1f ;  /* 0x001c1fff08037589 */ /* 0x000e2400000e0000 */
[----:B------:R-:W-:-:S05]  /*c850*/  LOP3.LUT R11, R11, 0x18, RZ, 0xc0, !PT ;  /* 0x000000180b0b7812 */ /* 0x000fca00078ec0ff */
[----:B------:R-:W-:-:S05]  /*c860*/  IMAD.SHL.U32 R0, R11, 0x2, RZ ;  /* 0x000000020b007824 */ /* 0x000fca00078e00ff */
[----:B-1----:R-:W-:-:S05]  /*c870*/  IADD3 R2, P0, R2, R0, RZ ;  /* 0x0000000002027210 */ /* 0x002fca0007f1e0ff */
[----:B0-----:R-:W-:-:S05]  /*c880*/  IMAD.X R3, RZ, RZ, R3, P0 ;  /* 0x000000ffff037224 */ /* 0x001fca00000e0603 */
        /* <DEDUP_REMOVED lines=18> */
.L_x_10336:
        /* <DEDUP_REMOVED lines=11> */
.L_x_10255:
        /* <DEDUP_REMOVED lines=11> */
.L_x_10256:
[----:B------:R1:W-:Y:S01]  /*cb10*/  SYNCS.ARRIVE.TRANS64.A1T0 RZ, [R5+URZ+0x2d830], RZ ;  /* 0x02d830ff05ff79a7 */ /* 0x0003e2000810003f */
[----:B------:R-:W-:Y:S05]  /*cb20*/  @!P5 BRA `(.L_x_10257) ;  /* 0x000000000004d947 */ /* 0x000fea0003800000 */
[----:B------:R-:W-:Y:S01]  /*cb30*/  BPT.TRAP 0x1 ;  /* 0x000000040000795c */ /* 0x000fe20000300000 */
.L_x_10257:
[----:B------:R-:W-:Y:S01]  /*cb40*/  SHF.L.U32 R2, R20, 0x1f, RZ ;  /* 0x0000001f14027819 */ /* 0x000fe200000006ff */
[----:B-1----:R-:W-:Y:S01]  /*cb50*/  IMAD R5, R10, 0x8, R17 ;  /* 0x000000080a057824 */ /* 0x002fe200078e0211 */
[----:B------:R-:W-:Y:S03]  /*cb60*/  BSSY B1, `(.L_x_10258) ;  /* 0x0000003000017945 */ /* 0x000fe60003800000 */
[----:B------:R-:W1:Y:S02]  /*cb70*/  SYNCS.PHASECHK.TRANS64.TRYWAIT P0, [R5+URZ+0x2d860], R2 ;  /* 0x02d86002050075a7 */ /* 0x000e64000800017f */
[----:B-1----:R-:W-:Y:S05]  /*cb80*/  @!P0 BRA `(.L_x_10259) ;  /* 0x0000003000f88947 */ /* 0x002fea0003800000 */
.L_x_10337:
[----:B------:R-:W-:Y:S05]  /*cb90*/  BSYNC B1 ;  /* 0x0000000000017941 */ /* 0x000fea0003800000 */
.L_x_10258:
[----:B------:R-:W2:Y:S04]  /*cba0*/  LDL R11, [R1+0xc] ;  /* 0x00000c00010b7983 */ /* 0x000ea80000100800 */
[----:B0-----:R-:W2:Y:S01]  /*cbb0*/  LDL.LU R6, [R1] ;  /* 0x0000000001067983 */ /* 0x001ea20000300800 */
[----:B------:R-:W0:Y:S01]  /*cbc0*/  S2R R12, SR_TID.X ;  /* 0x00000000000c7919 */ /* 0x000e220000002100 */
[----:B------:R-:W-:Y:S01]  /*cbd0*/  UMOV UR4, 0xffffffff ;  /* 0xffffffff00047882 */ /* 0x000fe20000000000 */
[C---:B0-----:R-:W-:Y:S01]  /*cbe0*/  IMAD.SHL.U32 R4, R12.reuse, 0x8, RZ ;  /* 0x000000080c047824 */ /* 0x041fe200078e00ff */
[C---:B------:R-:W-:Y:S01]  /*cbf0*/  LOP3.LUT R3, R12.reuse, 0x7f, RZ, 0xc0, !PT ;  /* 0x0000007f0c037812 */ /* 0x040fe200078ec0ff */
[----:B------:R-:W-:-:S03]  /*cc00*/  IMAD.SHL.U32 R8, R12, 0x8, RZ ;  /* 0x000000080c087824 */ /* 0x000fc600078e00ff */
[----:B------:R-:W-:-:S04]  /*cc10*/  LOP3.LUT R4, R4, 0xd8, RZ, 0xc0, !PT ;  /* 0x000000d804047812 */ /* 0x000fc800078ec0ff */
[----:B------:R-:W-:Y:S02]  /*cc20*/  LOP3.LUT R4, R4, 0x18, R12, 0x78, !PT ;  /* 0x0000001804047812 */ /* 0x000fe400078e780c */
[----:B------:R-:W-:Y:S02]  /*cc30*/  SHF.R.U32.HI R3, RZ, 0x2, R3 ;  /* 0x00000002ff037819 */ /* 0x000fe40000011603 */
[----:B------:R-:W-:-:S05]  /*cc40*/  LOP3.LUT R4, R4, 0x320, R8, 0xf8, !PT ;  /* 0x0000032004047812 */ /* 0x000fca00078ef808 */
[----:B------:R-:W-:Y:S02]  /*cc50*/  IMAD R4, R10, 0x3000, R4 ;  /* 0x000030000a047824 */ /* 0x000fe400078e0204 */
        /* <DEDUP_REMOVED lines=36> */
[----:B0-2---:R0:W1:Y:S02]  /*cea0*/  SHFL.IDX PT, R2, R18, 0x3, 0x1c1f ;  /* 0x007c1f0012027f89 */ /* 0x00506400000e0000 */
.L_x_10347:
        /* <DEDUP_REMOVED lines=26> */
[----:B------:R-:W-:Y:S01]  /*d050*/  LEA.HI.X R0, R2, UR7, R0, 0x1, P0 ;  /* 0x0000000702007c11 */ /* 0x000fe200080f0c00 */
[----:B------:R-:W-:Y:S01]  /*d060*/  NOP ;  /* 0x0000000000007918 */ /* 0x000fe20000000000 */
[----:B------:R-:W-:-:S13]  /*d070*/  PLOP3.LUT P0, PT, PT, PT, PT, 0x80, 0x0 ;  /* 0x000000000000781c */ /* 0x000fda0003f0f070 */
.L_x_10261:
[----:B------:R-:W-:Y:S02]  /*d080*/  PLOP3.LUT P4, PT, P4, P0, PT, 0xa2, 0x0 ;  /* 0x000000000000781c */ /* 0x000fe40002781472 */
[----:B------:R-:W-:-:S08]  /*d090*/  @P0 R2UR P4, UR4, R5 ;  /* 0x00000000050402ca */ /* 0x000fd00000080000 */
[----:B------:R-:W-:-:S05]  /*d0a0*/  @P0 PLOP3.LUT P0, PT, P4, PT, PT, 0x80, 0x0 ;  /* 0x000000000000081c */ /* 0x000fca000270f070 */
[----:B------:R-:W-:Y:S01]  /*d0b0*/  @!P4 SYNCS.ARRIVE.TRANS64.RED.A0T1 RZ, [UR4+0x2d850], RZ ;  /* 0x02d850ffffffc9a7 */ /* 0x000fe20008200404 */
[----:B------:R-:W-:Y:S07]  /*d0c0*/  @!P4 ARRIVES.LDGSTSBAR.64.TRANSCNT [UR4+0x2d850] ;  /* 0x02d85000ff00c9b0 */ /* 0x000fee0008000a84 */
[----:B------:R-:W-:Y:S05]  /*d0d0*/  @P0 BRA.U.ANY `(.L_x_10261) ;  /* 0xfffffffd00e80947 */ /* 0x000fea000393ffff */
[----:B------:R-:W-:Y:S01]  /*d0e0*/  NOP ;  /* 0x0000000000007918 */ /* 0x000fe20000000000 */
[----:B------:R-:W2:Y:S01]  /*d0f0*/  LDL R2, [R1+0x48] ;  /* 0x0000480001027983 */ /* 0x000ea20000100800 */
[----:B------:R-:W-:Y:S01]  /*d100*/  IMAD.MOV.U32 R19, RZ, RZ, R0 ;  /* 0x000000ffff137224 */ /* 0x000fe200078e0000 */
[----:B--2---:R-:W-:-:S13]  /*d110*/  ISETP.NE.AND P5, PT, R2, 0x3, PT ;  /* 0x000000030200780c */ /* 0x004fda0003fa5270 */
[----:B------:R-:W-:Y:S05]  /*d120*/  @!P5 BRA `(.L_x_10262) ;  /* 0x000000000004d947 */ /* 0x000fea0003800000 */
[----:B------:R-:W-:Y:S01]  /*d130*/  BPT.TRAP 0x1 ;  /* 0x000000040000795c */ /* 0x000fe20000300000 */
.L_x_10262:
[----:B------:R-:W2:Y:S01]  /*d140*/  LDL R2, [R1+0x10] ;  /* 0x0000100001027983 */ /* 0x000ea20000100800 */
[----:B------:R1:W-:Y:S01]  /*d150*/  SYNCS.ARRIVE.TRANS64.A1T0 RZ, [R5+URZ+0x2d850], RZ ;  /* 0x02d850ff05ff79a7 */ /* 0x0003e2000810003f */
[C---:B------:R-:W-:Y:S02]  /*d160*/  VIADD R0, R23.reuse, 0xffffffff ;  /* 0xffffffff17007836 */ /* 0x040fe40000000000 */
[----:B------:R1:W-:Y:S01]  /*d170*/  STL [R1], R23 ;  /* 0x0000001701007387 */ /* 0x0003e20000100800 */
[----:B------:R-:W-:Y:S02]  /*d180*/  IMAD.MOV.U32 R20, RZ, RZ, R29 ;  /* 0x000000ffff147224 */ /* 0x000fe400078e001d */
[----:B------:R-:W-:Y:S01]  /*d190*/  IMAD.MOV.U32 R10, RZ, RZ, R22 ;  /* 0x000000ffff0a7224 */ /* 0x000fe200078e0016 */
[----:B--2---:R-:W-:-:S13]  /*d1a0*/  ISETP.GT.AND P0, PT, R23, R2, PT ;  /* 0x000000021700720c */ /* 0x004fda0003f04270 */
[----:B-1----:R-:W-:Y:S05]  /*d1b0*/  @P0 BRA `(.L_x_10263) ;  /* 0xfffffff000580947 */ /* 0x002fea000383ffff */
.L_x_10250:
[----:B------:R-:W-:Y:S05]  /*d1c0*/  BSYNC B0 ;  /* 0x0000000000007941 */ /* 0x000fea0003800000 */
.L_x_10249:
[----:B------:R-:W1:Y:S01]  /*d1d0*/  S2R R2, SR_TID.X ;  /* 0x0000000000027919 */ /* 0x000e620000002100 */
[----:B------:R-:W-:Y:S01]  /*d1e0*/  BSSY B0, `(.L_x_10264) ;  /* 0x0000010000007945 */ /* 0x000fe20003800000 */
[----:B-1----:R-:W-:-:S04]  /*d1f0*/  LOP3.LUT R2, R2, 0x7f, RZ, 0xc0, !PT ;  /* 0x0000007f02027812 */ /* 0x002fc800078ec0ff */
[----:B------:R-:W-:-:S13]  /*d200*/  ISETP.NE.AND P0, PT, R2, RZ, PT ;  /* 0x000000ff0200720c */ /* 0x000fda0003f05270 */
[----:B------:R-:W-:Y:S05]  /*d210*/  @P0 BRA `(.L_x_10265) ;  /* 0x0000000000300947 */ /* 0x000fea0003800000 */
[----:B0-----:R-:W0:Y:S01]  /*d220*/  S2R R5, SR_LANEID ;  /* 0x0000000000057919 */ /* 0x001e220000000000 */
        /* <DEDUP_REMOVED lines=10> */
[----:B0-----:R-:W-:-:S07]  /*d2d0*/  IADD3 R24, R0, UR38, R7 ;  /* 0x0000002600187c10 */ /* 0x001fce000fffe007 */
.L_x_10265:
[----:B------:R-:W-:Y:S05]  /*d2e0*/  BSYNC B0 ;  /* 0x0000000000007941 */ /* 0x000fea0003800000 */
.L_x_10264:
[----:B------:R-:W2:Y:S02]  /*d2f0*/  LDL R0, [R1+0x48] ;  /* 0x0000480001007983 */ /* 0x000ea40000100800 */
[----:B--2---:R-:W-:-:S13]  /*d300*/  ISETP.NE.AND P0, PT, R0, 0x3, PT ;  /* 0x000000030000780c */ /* 0x004fda0003f05270 */
[----:B------:R-:W-:Y:S05]  /*d310*/  @!P0 BRA `(.L_x_10266) ;  /* 0x0000000000048947 */ /* 0x000fea0003800000 */
[----:B------:R-:W-:Y:S01]  /*d320*/  BPT.TRAP 0x1 ;  /* 0x000000040000795c */ /* 0x000fe20000300000 */
.L_x_10266:
[----:B------:R-:W2:Y:S01]  /*d330*/  LDL.LU R2, [R1+0xc] ;  /* 0x00000c0001027983 */ /* 0x000ea20000300800 */
[----:B------:R-:W-:Y:S01]  /*d340*/  LEA R0, R22, R17, 0x3 ;  /* 0x0000001116007211 */ /* 0x000fe200078e18ff */
[----:B------:R-:W-:Y:S01]  /*d350*/  BSSY B0, `(.L_x_10267) ;  /* 0x0000005000007945 */ /* 0x000fe20003800000 */
[----:B------:R-:W-:-:S04]  /*d360*/  SHF.L.U32 R3, R29, 0x1f, RZ ;  /* 0x0000001f1d037819 */ /* 0x000fc800000006ff */
[----:B------:R-:W1:Y:S01]  /*d370*/  SYNCS.PHASECHK.TRANS64.TRYWAIT P0, [R0+URZ+0x2d860], R3 ;  /* 0x02d86003000075a7 */ /* 0x000e62000800017f */
[----:B--2---:R-:W-:Y:S01]  /*d380*/  IMAD R6, R23, -0x80, R2 ;  /* 0xffffff8017067824 */ /* 0x004fe200078e0202 */
[----:B-1----:R-:W-:Y:S06]  /*d390*/  @!P0 BRA `(.L_x_10268) ;  /* 0x00000030006c8947 */ /* 0x002fec0003800000 */
.L_x_10348:
[----:B------:R-:W-:Y:S05]  /*d3a0*/  BSYNC B0 ;  /* 0x0000000000007941 */ /* 0x000fea0003800000 */
.L_x_10267:
[----:B------:R-:W0:Y:S01]  /*d3b0*/  S2R R2, SR_TID.X ;  /* 0x0000000000027919 */ /* 0x000e220000002100 */
[----:B------:R-:W-:Y:S01]  /*d3c0*/  UMOV UR4, 0xffffffff ;  /* 0xffffffff00047882 */ /* 0x000fe20000000000 */
[----:B------:R-:W2:Y:S01]  /*d3d0*/  S2R R7, SR_TID.X ;  /* 0x0000000000077919 */ /* 0x000ea20000002100 */
[----:B0-----:R-:W-:Y:S01]  /*d3e0*/  LOP3.LUT R5, R2, 0x7f, RZ, 0xc0, !PT ;  /* 0x0000007f02057812 */ /* 0x001fe200078ec0ff */
[----:B--2---:R-:W-:-:S03]  /*d3f0*/  IMAD.SHL.U32 R2, R7, 0x8, RZ ;  /* 0x0000000807027824 */ /* 0x004fc600078e00ff */
[----:B------:R-:W-:Y:S01]  /*d400*/  SHF.R.U32.HI R5, RZ, 0x2, R5 ;  /* 0x00000002ff057819 */ /* 0x000fe20000011605 */
[----:B------:R-:W-:Y:S01]  /*d410*/  IMAD.SHL.U32 R4, R7, 0x8, RZ ;  /* 0x0000000807047824 */ /* 0x000fe200078e00ff */
[----:B------:R-:W-:-:S03]  /*d420*/  LOP3.LUT R2, R2, 0xd8, RZ, 0xc0, !PT ;  /* 0x000000d802027812 */ /* 0x000fc600078ec0ff */
[----:B------:R-:W-:Y:S01]  /*d430*/  IMAD.IADD R6, R6, 0x1, -R5 ;  /* 0x0000000106067824 */ /* 0x000fe200078e0a05 */
[----:B------:R-:W-:-:S04]  /*d440*/  LOP3.LUT R2, R2, 0x18, R7, 0x78, !PT ;  /* 0x0000001802027812 */ /* 0x000fc800078e7807 */
[----:B------:R-:W-:-:S05]  /*d450*/  LOP3.LUT R2, R2, 0x320, R4, 0xf8, !PT ;  /* 0x0000032002027812 */ /* 0x000fca00078ef804 */
[----:B------:R-:W-:Y:S01]  /*d460*/  IMAD R4, R22, 0x3000, R2 ;  /* 0x0000300016047824 */ /* 0x000fe200078e0202 */
[----:B------:R-:W-:Y:S06]  /*d470*/  BRA.DIV UR4, `(.L_x_10269) ;  /* 0x0000003204487947 */ /* 0x000fec000b800000 */
[----:B------:R-:W0:Y:S01]  /*d480*/  S2R R2, SR_TID.X ;  /* 0x0000000000027919 */ /* 0x000e220000002100 */
[----:B------:R-:W-:Y:S01]  /*d490*/  ULDC UR4, c[0x0][0x2f4] ;  /* 0x0000bd0000047ab9 */ /* 0x000fe20000000800 */
[----:B------:R-:W-:Y:S01]  /*d4a0*/  IMAD R4, R4, 0x2, R17 ;  /* 0x0000000204047824 */ /* 0x000fe200078e0211 */
[----:B------:R-:W2:Y:S04]  /*d4b0*/  SHFL.IDX PT, R14, R18, RZ, 0x1c1f ;  /* 0x001c1fff120e7589 */ /* 0x000ea800000e0000 */
[----:B-1----:R-:W1:Y:S01]  /*d4c0*/  SHFL.IDX PT, R3, R19, RZ, 0x1c1f ;  /* 0x001c1fff13037589 */ /* 0x002e6200000e0000 */
[----:B0-----:R-:W-:-:S05]  /*d4d0*/  IMAD.SHL.U32 R7, R2, 0x8, RZ ;  /* 0x0000000802077824 */ /* 0x001fca00078e00ff */
[----:B------:R-:W-:-:S04]  /*d4e0*/  LOP3.LUT R7, R7, 0x18, RZ, 0xc0, !PT ;  /* 0x0000001807077812 */ /* 0x000fc800078ec0ff */
[C---:B------:R-:W-:Y:S01]  /*d4f0*/  ISETP.GE.AND P2, PT, R7.reuse, UR4, PT ;  /* 0x0000000407007c0c */ /* 0x040fe2000bf46270 */
[C---:B------:R-:W-:Y:S01]  /*d500*/  IMAD.SHL.U32 R5, R7.reuse, 0x2, RZ ;  /* 0x0000000207057824 */ /* 0x040fe200078e00ff */
[C---:B------:R-:W-:Y:S02]  /*d510*/  LOP3.LUT R8, R7.reuse, 0x20, RZ, 0xfc, !PT ;  /* 0x0000002007087812 */ /* 0x040fe400078efcff */
[----:B------:R-:W-:Y:S02]  /*d520*/  ISETP.LT.OR P4, PT, R6, 0x1, P2 ;  /* 0x000000010600780c */ /* 0x000fe40001781670 */
[----:B--2---:R-:W-:Y:S02]  /*d530*/  IADD3 R2, P0, R14, R5, RZ ;  /* 0x000000050e027210 */ /* 0x004fe40007f1e0ff */
[----:B------:R-:W-:Y:S01]  /*d540*/  LOP3.LUT R7, R7, 0x40, RZ, 0xfc, !PT ;  /* 0x0000004007077812 */ /* 0x000fe200078efcff */
[----:B------:R-:W0:Y:S01]  /*d550*/  SHFL.IDX PT, R14, R18, 0x1, 0x1c1f ;  /* 0x003c1f00120e7f89 */ /* 0x000e2200000e0000 */
[----:B------:R-:W-:Y:S01]  /*d560*/  ISETP.GE.AND P1, PT, R8, UR4, PT ;  /* 0x0000000408007c0c */ /* 0x000fe2000bf26270 */
[----:B-1----:R-:W-:Y:S01]  /*d570*/  IMAD.X R3, RZ, RZ, R3, P0 ;  /* 0x000000ffff037224 */ /* 0x002fe200000e0603 */
[----:B------:R-:W-:-:S02]  /*d580*/  ISETP.GE.AND P0, PT, R7, UR4, PT ;  /* 0x0000000407007c0c */ /* 0x000fc4000bf06270 */
[----:B------:R-:W-:-:S03]  /*d590*/  ISETP.LT.OR P3, PT, R6, 0x1, P1 ;  /* 0x000000010600780c */ /* 0x000fc60000f61670 */
[----:B------:R-:W-:Y:S01]  /*d5a0*/  LDGSTS.E.BYPASS.LTC128B.128 [R4+0x400], desc[UR36][R2.64], !P4 ;  /* 0x0040000002047fae */ /* 0x000fe2000e101d64 */
[----:B------:R-:W-:-:S09]  /*d5b0*/  ISETP.LT.OR P4, PT, R6, 0x1, P0 ;  /* 0x000000010600780c */ /* 0x000fd20000781670 */
[----:B------:R-:W-:Y:S04]  /*d5c0*/  LDGSTS.E.BYPASS.LTC128B.128 [R4+0x2400], desc[UR36][R2.64+0x40], !P3 ;  /* 0x0240004002047fae */ /* 0x000fe8000d901d64 */
[----:B------:R1:W-:Y:S01]  /*d5d0*/  LDGSTS.E.BYPASS.LTC128B.128 [R4+0x4400], desc[UR36][R2.64+0x80], !P4 ;  /* 0x0440008002047fae */ /* 0x0003e2000e101d64 */
[----:B------:R-:W-:-:S03]  /*d5e0*/  ISETP.LT.OR P4, PT, R6, 0x21, P2 ;  /* 0x000000210600780c */ /* 0x000fc60001781670 */
[----:B-1----:R-:W1:Y:S01]  /*d5f0*/  SHFL.IDX PT, R3, R19, 0x1, 0x1c1f ;  /* 0x003c1f0013037f89 */ /* 0x002e6200000e0000 */
[----:B0-----:R-:W-:-:S03]  /*d600*/  IADD3 R2, P3, R14, R5, RZ ;  /* 0x000000050e027210 */ /* 0x001fc60007f7e0ff */
[----:B------:R-:W0:Y:S02]  /*d610*/  SHFL.IDX PT, R14, R18, 0x2, 0x1c1f ;  /* 0x005c1f00120e7f89 */ /* 0x000e2400000e0000 */
[----:B-1----:R-:W-:Y:S01]  /*d620*/  IMAD.X R3, RZ, RZ, R3, P3 ;  /* 0x000000ffff037224 */ /* 0x002fe200018e0603 */
[----:B------:R-:W-:-:S04]  /*d630*/  ISETP.LT.OR P3, PT, R6, 0x21, P1 ;  /* 0x000000210600780c */ /* 0x000fc80000f61670 */
[----:B------:R-:W-:Y:S01]  /*d640*/  LDGSTS.E.BYPASS.LTC128B.128 [R4+0xc00], desc[UR36][R2.64], !P4 ;  /* 0x00c0000002047fae */ /* 0x000fe2000e101d64 */
[----:B------:R-:W-:-:S08]  /*d650*/  ISETP.LT.OR P4, PT, R6, 0x21, P0 ;  /* 0x000000210600780c */ /* 0x000fd00000781670 */
[----:B------:R-:W-:Y:S05]  /*d660*/  LDGSTS.E.BYPASS.LTC128B.128 [R4+0x2c00], desc[UR36][R2.64+0x40], !P3 ;  /* 0x02c0004002047fae */ /* 0x000fea000d901d64 */
[----:B------:R1:W-:Y:S01]  /*d670*/  LDGSTS.E.BYPASS.LTC128B.128 [R4+0x4c00], desc[UR36][R2.64+0x80], !P4 ;  /* 0x04c0008002047fae */ /* 0x0003e2000e101d64 */
[----:B------:R-:W-:-:S03]  /*d680*/  ISETP.LT.OR P4, PT, R6, 0x41, P2 ;  /* 0x000000410600780c */ /* 0x000fc60001781670 */
[----:B-1----:R-:W1:Y:S01]  /*d690*/  SHFL.IDX PT, R3, R19, 0x2, 0x1c1f ;  /* 0x005c1f0013037f89 */ /* 0x002e6200000e0000 */
[----:B0-----:R-:W-:-:S03]  /*d6a0*/  IADD3 R2, P3, R14, R5, RZ ;  /* 0x000000050e027210 */ /* 0x001fc60007f7e0ff */
[----:B------:R-:W0:Y:S04]  /*d6b0*/  SHFL.IDX PT, R19, R19, 0x3, 0x1c1f ;  /* 0x007c1f0013137f89 */ /* 0x000e2800000e0000 */
[----:B------:R2:W3:Y:S01]  /*d6c0*/  SHFL.IDX PT, R14, R18, 0x3, 0x1c1f ;  /* 0x007c1f00120e7f89 */ /* 0x0004e200000e0000 */
[----:B-1----:R-:W-:Y:S01]  /*d6d0*/  IMAD.X R3, RZ, RZ, R3, P3 ;  /* 0x000000ffff037224 */ /* 0x002fe200018e0603 */
[----:B------:R-:W-:-:S04]  /*d6e0*/  ISETP.LT.OR P3, PT, R6, 0x41, P1 ;  /* 0x000000410600780c */ /* 0x000fc80000f61670 */
[----:B------:R2:W-:Y:S01]  /*d6f0*/  LDGSTS.E.BYPASS.LTC128B.128 [R4+0x1400], desc[UR36][R2.64], !P4 ;  /* 0x0140000002047fae */ /* 0x0005e2000e101d64 */
[----:B------:R-:W-:-:S08]  /*d700*/  ISETP.LT.OR P4, PT, R6, 0x41, P0 ;  /* 0x000000410600780c */ /* 0x000fd00000781670 */
[----:B------:R2:W-:Y:S05]  /*d710*/  LDGSTS.E.BYPASS.LTC128B.128 [R4+0x3400], desc[UR36][R2.64+0x40], !P3 ;  /* 0x0340004002047fae */ /* 0x0005ea000d901d64 */
[----:B0--3--:R2:W-:Y:S02]  /*d720*/  LDGSTS.E.BYPASS.LTC128B.128 [R4+0x5400], desc[UR36][R2.64+0x80], !P4 ;  /* 0x0540008002047fae */ /* 0x0095e4000e101d64 */
.L_x_10358:
[C---:B------:R-:W-:Y:S02]  /*d730*/  ISETP.LT.OR P2, PT, R6.reuse, 0x61, P2 ;  /* 0x000000610600780c */ /* 0x040fe40001741670 */
[C---:B------:R-:W-:Y:S02]  /*d740*/  ISETP.LT.OR P1, PT, R6.reuse, 0x61, P1 ;  /* 0x000000610600780c */ /* 0x040fe40000f21670 */
[----:B------:R-:W-:Y:S02]  /*d750*/  ISETP.LT.OR P0, PT, R6, 0x61, P0 ;  /* 0x000000610600780c */ /* 0x000fe40000701670 */
[----:B--2---:R-:W-:-:S05]  /*d760*/  IADD3 R2, P3, R14, R5, RZ ;  /* 0x000000050e027210 */ /* 0x004fca0007f7e0ff */
        /* <DEDUP_REMOVED lines=9> */
.L_x_10270:
        /* <DEDUP_REMOVED lines=11> */
.L_x_10271:
[----:B------:R-:W-:Y:S01]  /*d8b0*/  VIADD R22, R22, 0x1 ;  /* 0x0000000116167836 */ /* 0x000fe20000000000 */
[----:B------:R0:W-:Y:S04]  /*d8c0*/  SYNCS.ARRIVE.TRANS64.A1T0 RZ, [R0+URZ+0x2d850], RZ ;  /* 0x02d850ff00ff79a7 */ /* 0x0001e8000810003f */
[----:B------:R-:W-:-:S04]  /*d8d0*/  ISETP.NE.AND P0, PT, R22, 0x2, PT ;  /* 0x000000021600780c */ /* 0x000fc80003f05270 */
[----:B0-----:R-:W-:Y:S02]  /*d8e0*/  SEL R0, RZ, 0x1, P0 ;  /* 0x00000001ff007807 */ /* 0x001fe40000000000 */
[----:B------:R-:W-:Y:S02]  /*d8f0*/  SEL R22, R22, RZ, P0 ;  /* 0x000000ff16167207 */ /* 0x000fe40000000000 */
[----:B------:R-:W-:-:S07]  /*d900*/  LOP3.LUT R29, R29, R0, RZ, 0x3c, !PT ;  /* 0x000000001d1d7212 */ /* 0x000fce00078e3cff */
.L_x_10230:
[----:B------:R-:W-:Y:S05]  /*d910*/  BSYNC B7 ;  /* 0x0000000000077941 */ /* 0x000fea0003800000 */
.L_x_10228:
        /* <DEDUP_REMOVED lines=11> */
.L_x_10272:
        /* <DEDUP_REMOVED lines=15> */
[C---:B------:R-:W-:Y:S02]  /*dac0*/  ISETP.GE.U32.AND P2, PT, R8.reuse, 0x2, PT ;  /* 0x000000020800780c */ /* 0x040fe40003f46070 */
[C---:B------:R-:W-:Y:S01]  /*dad0*/  ISETP.GE.U32.AND P3, PT, R8.reuse, 0x4, PT ;  /* 0x000000040800780c */ /* 0x040fe20003f66070 */
[----:B------:R-:W-:Y:S01]  /*dae0*/  SHFL.IDX PT, R0, R24, RZ, 0x1f ;  /* 0x00001fff18007589 */ /* 0x000fe200000e0000 */
[C---:B------:R-:W-:Y:S02]  /*daf0*/  ISETP.GE.U32.AND P4, PT, R8.reuse, 0x8, PT ;  /* 0x000000080800780c */ /* 0x040fe40003f86070 */
[----:B------:R-:W-:Y:S01]  /*db00*/  ISETP.GE.U32.AND P5, PT, R8, 0x10, PT ;  /* 0x000000100800780c */ /* 0x000fe20003fa6070 */
[----:B------:R0:W-:Y:S02]  /*db10*/  SHFL.IDX PT, R6, R24, 0x1, 0x1f ;  /* 0x00201f0018067f89 */ /* 0x0001e400000e0000 */
[----:B0-----:R-:W-:-:S02]  /*db20*/  IMAD.MOV.U32 R24, RZ, RZ, RZ ;  /* 0x000000ffff187224 */ /* 0x001fc400078e00ff */
[----:B--2---:R-:W-:Y:S02]  /*db30*/  @!P1 IMAD.MOV.U32 R4, RZ, RZ, R7 ;  /* 0x000000ffff049224 */ /* 0x004fe400078e0007 */
        /* <DEDUP_REMOVED lines=20> */
.L_x_10368:
[----:B------:R-:W-:Y:S02]  /*dc80*/  ULDC UR4, c[0x0][0xc38] ;  /* 0x00030e0000047ab9 */ /* 0x000fe40000000800 */
[----:B------:R-:W-:-:S04]  /*dc90*/  IMAD.U32 R3, RZ, RZ, UR4 ;  /* 0x00000004ff037e24 */ /* 0x000fc8000f8e00ff */
[----:B-1----:R-:W-:-:S04]  /*dca0*/  IMAD R5, R14, R3, RZ ;  /* 0x000000030e057224 */ /* 0x002fc800078e02ff */
[----:B------:R-:W-:-:S05]  /*dcb0*/  IMAD.IADD R6, R6, 0x1, R5 ;  /* 0x0000000106067824 */ /* 0x000fca00078e0205 */
[----:B------:R-:W-:-:S13]  /*dcc0*/  ISETP.GT.AND P6, PT, R6, R0, PT ;  /* 0x000000000600720c */ /* 0x000fda0003fc4270 */
[----:B------:R-:W-:Y:S05]  /*dcd0*/  @P6 BRA `(.L_x_10275) ;  /* 0x0000000000a46947 */ /* 0x000fea0003800000 */
.L_x_10278:
        /* <DEDUP_REMOVED lines=9> */
[----:B------:R-:W0:Y:S02]  /*dd70*/  @!P6 LDC.64 R2, c[0x0][0xc80] ;  /* 0x00032000ff02eb82 */ /* 0x000e240000000a00 */
[----:B0-----:R-:W-:-:S05]  /*dd80*/  @!P6 IMAD.WIDE R2, R5, 0x4, R2 ;  /* 0x000000040502e825 */ /* 0x001fca00078e0202 */
[----:B------:R0:W2:Y:S01]  /*dd90*/  @!P6 LDG.E R4, desc[UR36][R2.64] ;  /* 0x000000240204e981 */ /* 0x0000a2000c1e1900 */
[----:B------:R-:W-:Y:S01]  /*dda0*/  IMAD.MOV.U32 R7, RZ, RZ, RZ ;  /* 0x000000ffff077224 */ /* 0x000fe200078e00ff */
[----:B0-----:R-:W0:Y:S02]  /*ddb0*/  @!P6 LDC.64 R2, c[0x0][0xc78] ;  /* 0x00031e00ff02eb82 */ /* 0x001e240000000a00 */
[----:B0-----:R-:W-:-:S05]  /*ddc0*/  @!P6 IMAD.WIDE R2, R5, 0x4, R2 ;  /* 0x000000040502e825 */ /* 0x001fca00078e0202 */
        /* <DEDUP_REMOVED lines=20> */
.L_x_10376:
[----:B------:R-:W-:Y:S02]  /*df10*/  ULDC UR4, c[0x0][0xc38] ;  /* 0x00030e0000047ab9 */ /* 0x000fe40000000800 */
[----:B------:R-:W-:-:S04]  /*df20*/  IMAD.U32 R3, RZ, RZ, UR4 ;  /* 0x00000004ff037e24 */ /* 0x000fc8000f8e00ff */
[----:B-1----:R-:W-:-:S04]  /*df30*/  IMAD R5, R14, R3, RZ ;  /* 0x000000030e057224 */ /* 0x002fc800078e02ff */
[----:B------:R-:W-:-:S05]  /*df40*/  IMAD.IADD R6, R5, 0x1, R6 ;  /* 0x0000000105067824 */ /* 0x000fca00078e0206 */
[----:B------:R-:W-:-:S13]  /*df50*/  ISETP.GT.AND P6, PT, R6, R0, PT ;  /* 0x000000000600720c */ /* 0x000fda0003fc4270 */
[----:B------:R-:W-:Y:S05]  /*df60*/  @!P6 BRA `(.L_x_10278) ;  /* 0xfffffffc005ce947 */ /* 0x000fea000383ffff */
.L_x_10275:
        /* <DEDUP_REMOVED lines=9> */
.L_x_10381:
[----:B------:R-:W-:-:S13]  /*e000*/  ISETP.NE.AND P0, PT, R6, RZ, PT ;  /* 0x000000ff0600720c */ /* 0x000fda0003f05270 */
[----:B------:R-:W-:Y:S05]  /*e010*/  @!P0 BRA `(.L_x_10280) ;  /* 0x0000000000108947 */ /* 0x000fea0003800000 */
[----:B------:R-:W-:Y:S01]  /*e020*/  UMOV UR4, 0xffffffff ;  /* 0xffffffff00047882 */ /* 0x000fe20000000000 */
[----:B------:R-:W-:Y:S02]  /*e030*/  VIADD R12, R5, 0xffffffff ;  /* 0xffffffff050c7836 */ /* 0x000fe40000000000 */
[----:B------:R-:W-:Y:S05]  /*e040*/  BRA.DIV UR4, `(.L_x_10281) ;  /* 0x0000003604147947 */ /* 0x000fea000b800000 */
[----:B------:R4:W0:Y:S02]  /*e050*/  SHFL.IDX PT, R24, R2, R12, 0x1f ;  /* 0x00001f0c02187589 */ /* 0x00082400000e0000 */
.L_x_10280:
[----:B0-----:R-:W-:Y:S01]  /*e060*/  IMAD R24, R24, R3, R8 ;  /* 0x0000000318187224 */ /* 0x001fe200078e0208 */
[-C--:B--2---:R-:W-:Y:S01]  /*e070*/  IABS R8, R4.reuse ;  /* 0x0000000400087213 */ /* 0x084fe20000000000 */
[----:B----4-:R-:W-:Y:S02]  /*e080*/  IMAD.MOV.U32 R2, RZ, RZ, RZ ;  /* 0x000000ffff027224 */ /* 0x010fe400078e00ff */
[----:B------:R-:W-:Y:S01]  /*e090*/  IMAD.IADD R25, R0, 0x1, -R24 ;  /* 0x0000000100197824 */ /* 0x000fe200078e0a18 */
[----:B------:R-:W0:Y:S01]  /*e0a0*/  I2F.RP R6, R8 ;  /* 0x0000000800067306 */ /* 0x000e220000209400 */
[----:B------:R-:W-:Y:S01]  /*e0b0*/  IABS R0, R4 ;  /* 0x0000000400007213 */ /* 0x000fe20000000000 */
[----:B------:R-:W-:-:S04]  /*e0c0*/  IMAD.IADD R27, R5, 0x1, R27 ;  /* 0x00000001051b7824 */ /* 0x000fc800078e021b */
[----:B------:R-:W-:Y:S02]  /*e0d0*/  IMAD.MOV R0, RZ, RZ, -R0 ;  /* 0x000000ffff007224 */ /* 0x000fe400078e0a00 */
[----:B0-----:R-:W0:Y:S02]  /*e0e0*/  MUFU.RCP R6, R6 ;  /* 0x0000000600067308 */ /* 0x001e240000001000 */
[----:B0-----:R-:W-:-:S06]  /*e0f0*/  VIADD R9, R6, 0xffffffe ;  /* 0x0ffffffe06097836 */ /* 0x001fcc0000000000 */
[----:B------:R-:W0:Y:S02]  /*e100*/  F2I.FTZ.U32.TRUNC.NTZ R3, R9 ;  /* 0x0000000900037305 */ /* 0x000e24000021f000 */
[----:B0-----:R-:W-:-:S04]  /*e110*/  IMAD.MOV R11, RZ, RZ, -R3 ;  /* 0x000000ffff0b7224 */ /* 0x001fc800078e0a03 */
[----:B------:R-:W-:-:S04]  /*e120*/  IMAD R11, R11, R8, RZ ;  /* 0x000000080b0b7224 */ /* 0x000fc800078e02ff */
[----:B------:R-:W-:Y:S01]  /*e130*/  IMAD.HI.U32 R2, R3, R11, R2 ;  /* 0x0000000b03027227 */ /* 0x000fe200078e0002 */
[----:B------:R-:W-:-:S05]  /*e140*/  IABS R3, R25 ;  /* 0x0000001900037213 */ /* 0x000fca0000000000 */
[----:B------:R-:W-:-:S04]  /*e150*/  IMAD.HI.U32 R6, R2, R3, RZ ;  /* 0x0000000302067227 */ /* 0x000fc800078e00ff */
[----:B------:R-:W-:Y:S01]  /*e160*/  IMAD R3, R6, R0, R3 ;  /* 0x0000000006037224 */ /* 0x000fe200078e0203 */
[----:B---3--:R-:W-:Y:S01]  /*e170*/  IABS R0, R7 ;  /* 0x0000000700007213 */ /* 0x008fe20000000000 */
[----:B------:R-:W-:-:S03]  /*e180*/  IMAD.MOV.U32 R2, RZ, RZ, RZ ;  /* 0x000000ffff027224 */ /* 0x000fc600078e00ff */
[----:B------:R-:W-:-:S13]  /*e190*/  ISETP.GT.U32.AND P1, PT, R8, R3, PT ;  /* 0x000000030800720c */ /* 0x000fda0003f24070 */
[----:B------:R-:W-:Y:S02]  /*e1a0*/  @!P1 IMAD.IADD R3, R3, 0x1, -R8 ;  /* 0x0000000103039824 */ /* 0x000fe400078e0a08 */
[----:B------:R-:W-:Y:S01]  /*e1b0*/  @!P1 VIADD R6, R6, 0x1 ;  /* 0x0000000106069836 */ /* 0x000fe20000000000 */
[----:B------:R-:W-:Y:S02]  /*e1c0*/  ISETP.NE.AND P1, PT, R4, RZ, PT ;  /* 0x000000ff0400720c */ /* 0x000fe40003f25270 */
[----:B------:R-:W-:Y:S02]  /*e1d0*/  ISETP.GE.U32.AND P0, PT, R3, R8, PT ;  /* 0x000000080300720c */ /* 0x000fe40003f06070 */
[----:B------:R-:W0:Y:S11]  /*e1e0*/  I2F.RP R8, R0 ;  /* 0x0000000000087306 */ /* 0x000e360000209400 */
[----:B------:R-:W-:Y:S01]  /*e1f0*/  @P0 VIADD R6, R6, 0x1 ;  /* 0x0000000106060836 */ /* 0x000fe20000000000 */
        /* <DEDUP_REMOVED lines=8> */
[----:B------:R-:W-:-:S04]  /*e280*/  LOP3.LUT R3, R25, R4, RZ, 0x3c, !PT ;  /* 0x0000000419037212 */ /* 0x000fc800078e3cff */
[----:B------:R-:W-:-:S13]  /*e290*/  ISETP.GE.AND P2, PT, R3, RZ, PT ;  /* 0x000000ff0300720c */ /* 0x000fda0003f46270 */
        /* <DEDUP_REMOVED lines=22> */
.L_x_10276:
[----:B------:R-:W-:Y:S01]  /*e400*/  UMOV UR4, URZ ;  /* 0x0000003f00047c82 */ /* 0x000fe20008000000 */
[----:B------:R-:W-:Y:S01]  /*e410*/  UMOV UR5, URZ ;  /* 0x0000003f00057c82 */ /* 0x000fe20008000000 */
[----:B------:R-:W-:Y:S01]  /*e420*/  ULDC UR6, c[0x0][0xc3c] ;  /* 0x00030f0000067ab9 */ /* 0x000fe20000000800 */
[----:B------:R-:W-:Y:S01]  /*e430*/  IMAD.MOV.U32 R24, RZ, RZ, R0 ;  /* 0x000000ffff187224 */ /* 0x000fe200078e0000 */
[----:B------:R-:W-:Y:S01]  /*e440*/  MOV R27, UR6 ;  /* 0x00000006001b7c02 */ /* 0x000fe20008000f00 */
[----:B------:R-:W-:Y:S02]  /*e450*/  IMAD.U32 R25, RZ, RZ, UR4 ;  /* 0x00000004ff197e24 */ /* 0x000fe4000f8e00ff */
[----:B------:R-:W-:-:S07]  /*e460*/  IMAD.U32 R26, RZ, RZ, UR5 ;  /* 0x00000005ff1a7e24 */ /* 0x000fce000f8e00ff */
.L_x_10282:
        /* <DEDUP_REMOVED lines=10> */
.L_x_10273:
[----:B------:R-:W-:Y:S02]  /*e510*/  ULDC UR4, c[0x0][0xc3c] ;  /* 0x00030f0000047ab9 */ /* 0x000fe40000000800 */
[----:B-1----:R-:W-:-:S13]  /*e520*/  ISETP.GE.AND P0, PT, R27, UR4, PT ;  /* 0x000000041b007c0c */ /* 0x002fda000bf06270 */
[----:B------:R-:W-:Y:S05]  /*e530*/  @!P0 BRA `(.L_x_10283) ;  /* 0xffffffb400f48947 */ /* 0x000fea000383ffff */
[----:B------:R-:W-:Y:S05]  /*e540*/  BSYNC B8 ;  /* 0x0000000000087941 */ /* 0x000fea0003800000 */
.L_x_10222:
        /* <DEDUP_REMOVED lines=12> */
.L_x_10384:
[----:B------:R-:W-:Y:S05]  /*e610*/  BSYNC B0 ;  /* 0x0000000000007941 */ /* 0x000fea0003800000 */
.L_x_10284:
[----:B------:R-:W-:-:S03]  /*e620*/  UMOV UR4, 0xffffffff ;  /* 0xffffffff00047882 */ /* 0x000fc60000000000 */
[----:B------:R-:W-:Y:S05]  /*e630*/  BRA.DIV UR4, `(.L_x_10286) ;  /* 0x0000002e04d47947 */ /* 0x000fea000b800000 */
[----:B0-----:R-:W0:Y:S02]  /*e640*/  S2R R0, SR_TID.X ;  /* 0x0000000000007919 */ /* 0x001e240000002100 */
[----:B0-----:R-:W-:-:S04]  /*e650*/  SHF.R.U32.HI R0, RZ, 0x5, R0 ;  /* 0x00000005ff007819 */ /* 0x001fc80000011600 */
[----:B------:R-:W-:-:S05]  /*e660*/  LOP3.LUT R0, R0, 0x3, RZ, 0xc0, !PT ;  /* 0x0000000300007812 */ /* 0x000fca00078ec0ff */
[----:B------:R0:W1:Y:S02]  /*e670*/  SHFL.IDX PT, R14, R0, RZ, 0x1f ;  /* 0x00001fff000e7589 */ /* 0x00006400000e0000 */
.L_x_10387:
[----:B-1----:R-:W-:Y:S01]  /*e680*/  ISETP.NE.AND P0, PT, R14, RZ, PT ;  /* 0x000000ff0e00720c */ /* 0x002fe20003f05270 */
[----:B------:R-:W-:-:S12]  /*e690*/  BSSY B0, `(.L_x_10287) ;  /* 0x0000024000007945 */ /* 0x000fd80003800000 */
[----:B------:R-:W-:Y:S05]  /*e6a0*/  @P0 BRA `(.L_x_10288) ;  /* 0x0000000000880947 */ /* 0x000fea0003800000 */
[----:B------:R-:W-:-:S03]  /*e6b0*/  UMOV UR4, 0xffffffff ;  /* 0xffffffff00047882 */ /* 0x000fc60000000000 */
[----:B------:R-:W-:Y:S05]  /*e6c0*/  BRA.DIV UR4, `(.L_x_10289) ;  /* 0x0000002e04e47947 */ /* 0x000fea000b800000 */
[----:B------:R-:W-:-:S13]  /*e6d0*/  ELECT P6, URZ, PT ;  /* 0x00000000003f782f */ /* 0x000fda00038c0000 */
.L_x_10390:
[----:B------:R-:W-:Y:S05]  /*e6e0*/  @!P6 BRA `(.L_x_10288) ;  /* 0x000000000078e947 */ /* 0x000fea0003800000 */
[----:B0-----:R-:W3:Y:S02]  /*e6f0*/  LDL.LU R0, [R1+0x20] ;  /* 0x0000200001007983 */ /* 0x001ee40000300800 */
[----:B---3--:R-:W-:-:S04]  /*e700*/  LOP3.LUT R0, R0, 0x2, RZ, 0xfc, !PT ;  /* 0x0000000200007812 */ /* 0x008fc800078efcff */
[----:B------:R-:W-:-:S13]  /*e710*/  ISETP.NE.AND P0, PT, R0, 0x3, PT ;  /* 0x000000030000780c */ /* 0x000fda0003f05270 */
[----:B------:R-:W-:Y:S05]  /*e720*/  @!P0 BRA `(.L_x_10290) ;  /* 0x0000000000048947 */ /* 0x000fea0003800000 */
[----:B------:R-:W-:Y:S01]  /*e730*/  BPT.TRAP 0x1 ;  /* 0x000000040000795c */ /* 0x000fe20000300000 */
.L_x_10290:
[C---:B------:R-:W-:Y:S01]  /*e740*/  IMAD R3, R22.reuse, 0x8, R5 ;  /* 0x0000000816037824 */ /* 0x040fe200078e0205 */
[----:B------:R-:W-:Y:S01]  /*e750*/  SHF.L.U32 R2, R29, 0x1f, RZ ;  /* 0x0000001f1d027819 */ /* 0x000fe200000006ff */
[----:B------:R-:W-:-:S03]  /*e760*/  VIADD R22, R22, 0x1 ;  /* 0x0000000116167836 */ /* 0x000fc60000000000 */
[----:B------:R-:W0:Y:S02]  /*e770*/  SYNCS.PHASECHK.TRANS64.TRYWAIT P1, [R3+URZ+0x2d840], R2 ;  /* 0x02d84002030075a7 */ /* 0x000e24000802017f */
[----:B------:R-:W-:-:S04]  /*e780*/  ISETP.NE.AND P2, PT, R22, 0x2, PT ;  /* 0x000000021600780c */ /* 0x000fc80003f45270 */
[----:B------:R-:W-:Y:S01]  /*e790*/  SEL R0, RZ, 0x1, P2 ;  /* 0x00000001ff007807 */ /* 0x000fe20001000000 */
[----:B0-----:R-:W-:Y:S08]  /*e7a0*/  @!P1 BRA `(.L_x_10291) ;  /* 0x0000002c00cc9947 */ /* 0x001ff00003800000 */
.L_x_10391:
[----:B------:R-:W-:Y:S02]  /*e7b0*/  SEL R22, R22, RZ, P2 ;  /* 0x000000ff16167207 */ /* 0x000fe40001000000 */
[----:B------:R-:W-:Y:S01]  /*e7c0*/  LOP3.LUT R0, R29, R0, RZ, 0x3c, !PT ;  /* 0x000000001d007212 */ /* 0x000fe200078e3cff */
[----:B------:R-:W-:Y:S06]  /*e7d0*/  @!P0 BRA `(.L_x_10292) ;  /* 0x0000000000048947 */ /* 0x000fec0003800000 */
[----:B------:R-:W-:Y:S01]  /*e7e0*/  BPT.TRAP 0x1 ;  /* 0x000000040000795c */ /* 0x000fe20000300000 */
.L_x_10292:
[----:B------:R-:W-:Y:S01]  /*e7f0*/  IMAD R5, R22, 0x8, R5 ;  /* 0x0000000816057824 */ /* 0x000fe200078e0205 */
[----:B------:R-:W-:-:S04]  /*e800*/  SHF.L.U32 R0, R0, 0x1f, RZ ;  /* 0x0000001f00007819 */ /* 0x000fc800000006ff */
[----:B------:R-:W1:Y:S02]  /*e810*/  SYNCS.PHASECHK.TRANS64.TRYWAIT P1, [R5+URZ+0x2d840], R0 ;  /* 0x02d84000050075a7 */ /* 0x000e64000802017f */
[----:B-1----:R-:W-:Y:S05]  /*e820*/  @!P1 BRA `(.L_x_10293) ;  /* 0x0000002c00c09947 */ /* 0x002fea0003800000 */
.L_x_10392:
[----:B------:R-:W-:Y:S05]  /*e830*/  @!P0 BRA `(.L_x_10294) ;  /* 0x0000000000048947 */ /* 0x000fea0003800000 */
[----:B------:R-:W-:Y:S01]  /*e840*/  BPT.TRAP 0x1 ;  /* 0x000000040000795c */ /* 0x000fe20000300000 */
.L_x_10294:
[----:B------:R-:W3:Y:S02]  /*e850*/  SYNCS.PHASECHK.TRANS64.TRYWAIT P1, [R3+URZ+0x2d860], R2 ;  /* 0x02d86002030075a7 */ /* 0x000ee4000802017f */
[----:B---3--:R-:W-:Y:S05]  /*e860*/  @!P1 BRA `(.L_x_10295) ;  /* 0x0000002c00c49947 */ /* 0x008fea0003800000 */
.L_x_10393:
[----:B------:R-:W-:Y:S05]  /*e870*/  @!P0 BRA `(.L_x_10296) ;  /* 0x0000000000048947 */ /* 0x000fea0003800000 */
[----:B------:R-:W-:Y:S01]  /*e880*/  BPT.TRAP 0x1 ;  /* 0x000000040000795c */ /* 0x000fe20000300000 */
.L_x_10296:
[----:B----4-:R4:W0:Y:S02]  /*e890*/  SYNCS.PHASECHK.TRANS64.TRYWAIT P0, [R5+URZ+0x2d860], R0 ;  /* 0x02d86000050075a7 */ /* 0x010824000800017f */
[----:B0-----:R-:W-:Y:S05]  /*e8a0*/  @!P0 NANOSLEEP.SYNCS 0x989680 ;  /* 0x009896800000895d */ /* 0x001fea0003900000 */
[----:B------:R-:W0:Y:S02]  /*e8b0*/  @!P0 SYNCS.PHASECHK.TRANS64 P0, [R5+URZ+0x2d860], R0 ;  /* 0x02d86000050085a7 */ /* 0x000e24000800007f */
[----:B0-----:R-:W-:Y:S05]  /*e8c0*/  @!P0 BRA `(.L_x_10296) ;  /* 0xfffffffc00f08947 */ /* 0x001fea000383ffff */
.L_x_10288:
[----:B------:R-:W-:Y:S05]  /*e8d0*/  BSYNC B0 ;  /* 0x0000000000007941 */ /* 0x000fea0003800000 */
.L_x_10287:
[----:B------:R-:W-:Y:S05]  /*e8e0*/  EXIT ;  /* 0x000000000000794d */ /* 0x000fea0003800000 */
.L_x_10177:
[----:B0-----:R-:W-:-:S04]  /*e8f0*/  IMAD.U32 R3, RZ, RZ, UR40 ;  /* 0x00000028ff037e24 */ /* 0x001fc8000f8e00ff */
[----:B------:R0:W1:Y:S03]  /*e900*/  SYNCS.PHASECHK.TRANS64.TRYWAIT P1, [R3+URZ+0x2d800], R0 ;  /* 0x02d80000030075a7 */ /* 0x000066000802017f */
[----:B-1----:R-:W-:Y:S05]  /*e910*/  @!P1 NANOSLEEP.SYNCS 0x989680 ;  /* 0x009896800000995d */ /* 0x002fea0003900000 */
[----:B------:R-:W1:Y:S02]  /*e920*/  @!P1 SYNCS.PHASECHK.TRANS64 P1, [R3+URZ+0x2d800], R0 ;  /* 0x02d80000030095a7 */ /* 0x000e64000802007f */
[----:B-1----:R-:W-:Y:S05]  /*e930*/  @!P1 BRA `(.L_x_10177) ;  /* 0xfffffffc00ec9947 */ /* 0x002fea000383ffff */
[----:B------:R-:W-:Y:S05]  /*e940*/  BRA `(.L_x_10297) ;  /* 0xffffff3000107947 */ /* 0x000fea000383ffff */
.L_x_10181:
[----:B-1----:R1:W2:Y:S02]  /*e950*/  SYNCS.PHASECHK.TRANS64.TRYWAIT P1, [R5+URZ+0x2d830], R0 ;  /* 0x02d83000050075a7 */ /* 0x0022a4000802017f */
[----:B--2---:R-:W-:Y:S05]  /*e960*/  @!P1 NANOSLEEP.SYNCS 0x989680 ;  /* 0x009896800000995d */ /* 0x004fea0003900000 */
[----:B------:R-:W2:Y:S02]  /*e970*/  @!P1 SYNCS.PHASECHK.TRANS64 P1, [R5+URZ+0x2d830], R0 ;  /* 0x02d83000050095a7 */ /* 0x000ea4000802007f */
[----:B--2---:R-:W-:Y:S05]  /*e980*/  @!P1 BRA `(.L_x_10181) ;  /* 0xfffffffc00f09947 */ /* 0x004fea000383ffff */
[----:B------:R-:W-:Y:S05]  /*e990*/  BRA `(.L_x_10180) ;  /* 0xffffff30002c7947 */ /* 0x000fea000383ffff */
.L_x_10187:
[----:B--2---:R-:W-:-:S04]  /*e9a0*/  IMAD.U32 R3, RZ, RZ, UR7 ;  /* 0x00000007ff037e24 */ /* 0x004fc8000f8e00ff */
[----:B------:R2:W3:Y:S03]  /*e9b0*/  SYNCS.PHASECHK.TRANS64.TRYWAIT P1, [R3+URZ+0x2d830], R0 ;  /* 0x02d83000030075a7 */ /* 0x0004e6000802017f */
[----:B---3--:R-:W-:Y:S05]  /*e9c0*/  @!P1 NANOSLEEP.SYNCS 0x989680 ;  /* 0x009896800000995d */ /* 0x008fea0003900000 */
[----:B------:R-:W3:Y:S02]  /*e9d0*/  @!P1 SYNCS.PHASECHK.TRANS64 P1, [R3+URZ+0x2d830], R0 ;  /* 0x02d83000030095a7 */ /* 0x000ee4000802007f */
[----:B---3--:R-:W-:Y:S05]  /*e9e0*/  @!P1 BRA `(.L_x_10187) ;  /* 0xfffffffc00ec9947 */ /* 0x008fea000383ffff */
[----:B------:R-:W-:Y:S05]  /*e9f0*/  BRA `(.L_x_10184) ;  /* 0xffffff5400107947 */ /* 0x000fea000383ffff */
.L_x_10191:
[----:B-1----:R-:W-:-:S04]  /*ea00*/  IMAD.U32 R3, RZ, RZ, UR7 ;  /* 0x00000007ff037e24 */ /* 0x002fc8000f8e00ff */
[----:B------:R1:W2:Y:S03]  /*ea10*/  SYNCS.PHASECHK.TRANS64.TRYWAIT P1, [R3+URZ+0x2d850], R0 ;  /* 0x02d85000030075a7 */ /* 0x0002a6000802017f */
[----:B--2---:R-:W-:Y:S05]  /*ea20*/  @!P1 NANOSLEEP.SYNCS 0x989680 ;  /* 0x009896800000995d */ /* 0x004fea0003900000 */
[----:B------:R-:W2:Y:S02]  /*ea30*/  @!P1 SYNCS.PHASECHK.TRANS64 P1, [R3+URZ+0x2d850], R0 ;  /* 0x02d85000030095a7 */ /* 0x000ea4000802007f */
[----:B--2---:R-:W-:Y:S05]  /*ea40*/  @!P1 BRA `(.L_x_10191) ;  /* 0xfffffffc00ec9947 */ /* 0x004fea000383ffff */
[----:B------:R-:W-:Y:S05]  /*ea50*/  BRA `(.L_x_10188) ;  /* 0xffffff5400c07947 */ /* 0x000fea000383ffff */
.L_x_10198:
[----:B--2---:R-:W-:-:S04]  /*ea60*/  IMAD.U32 R6, RZ, RZ, UR4 ;  /* 0x00000004ff067e24 */ /* 0x004fc8000f8e00ff */
[----:B------:R2:W3:Y:S03]  /*ea70*/  SYNCS.PHASECHK.TRANS64.TRYWAIT P1, [R6+URZ+0x2d850], R5 ;  /* 0x02d85005060075a7 */ /* 0x0004e6000802017f */
[----:B---3--:R-:W-:Y:S05]  /*ea80*/  @!P1 NANOSLEEP.SYNCS 0x989680 ;  /* 0x009896800000995d */ /* 0x008fea0003900000 */
[----:B------:R-:W3:Y:S02]  /*ea90*/  @!P1 SYNCS.PHASECHK.TRANS64 P1, [R6+URZ+0x2d850], R5 ;  /* 0x02d85005060095a7 */ /* 0x000ee4000802007f */
[----:B---3--:R-:W-:Y:S05]  /*eaa0*/  @!P1 BRA `(.L_x_10198) ;  /* 0xfffffffc00ec9947 */ /* 0x008fea000383ffff */
[----:B------:R-:W-:Y:S05]  /*eab0*/  BRA `(.L_x_10197) ;  /* 0xffffff7000f07947 */ /* 0x000fea000383ffff */
.L_x_10236:
        /* <DEDUP_REMOVED lines=11> */
.L_x_10299:
[----:B------:R-:W-:Y:S05]  /*eb70*/  BSYNC B0 ;  /* 0x0000000000007941 */ /* 0x000fea0003800000 */
.L_x_10298:
[----:B------:R-:W-:Y:S05]  /*eb80*/  BRA `(.L_x_10300) ;  /* 0xffffffc000747947 */ /* 0x000fea000383ffff */
.L_x_10239:
[----:B0-----:R0:W1:Y:S02]  /*eb90*/  SYNCS.PHASECHK.TRANS64.TRYWAIT P0, [R2+URZ+0x2d840], R3 ;  /* 0x02d84003020075a7 */ /* 0x001064000800017f */
[----:B-1----:R-:W-:Y:S05]  /*eba0*/  @!P0 NANOSLEEP.SYNCS 0x989680 ;  /* 0x009896800000895d */ /* 0x002fea0003900000 */
[----:B------:R-:W1:Y:S02]  /*ebb0*/  @!P0 SYNCS.PHASECHK.TRANS64 P0, [R2+URZ+0x2d840], R3 ;  /* 0x02d84003020085a7 */ /* 0x000e64000800007f */
[----:B-1----:R-:W-:Y:S05]  /*ebc0*/  @!P0 BRA `(.L_x_10239) ;  /* 0xfffffffc00f08947 */ /* 0x002fea000383ffff */
[----:B------:R-:W-:Y:S05]  /*ebd0*/  BRA `(.L_x_10301) ;  /* 0xffffffc000c87947 */ /* 0x000fea000383ffff */
.L_x_10240:
        /* <DEDUP_REMOVED lines=8> */
.L_x_10303:
[----:B------:R-:W-:Y:S05]  /*ec60*/  BSYNC B0 ;  /* 0x0000000000007941 */ /* 0x000fea0003800000 */
.L_x_10302:
        /* <DEDUP_REMOVED lines=9> */
.L_x_10304:
[----:B------:R-:W-:Y:S02]  /*ed00*/  IMAD.MOV.U32 R13, RZ, RZ, R6 ;  /* 0x000000ffff0d7224 */ /* 0x000fe400078e0006 */
[----:B------:R-:W-:Y:S02]  /*ed10*/  IMAD.MOV.U32 R12, RZ, RZ, 0x1 ;  /* 0x00000001ff0c7424 */ /* 0x000fe400078e00ff */
[----:B------:R-:W-:-:S07]  /*ed20*/  IMAD.MOV.U32 R5, RZ, RZ, R14 ;  /* 0x000000ffff057224 */ /* 0x000fce00078e000e */
[----:B------:R-:W-:Y:S05]  /*ed30*/  WARPSYNC.COLLECTIVE R15, `(.L_x_10305) ;  /* 0x000000000f087348 */ /* 0x000fea0003c00000 */
[----:B------:R0:W1:Y:S02]  /*ed40*/  SHFL.IDX P6, R14, R13, R12, R11 ;  /* 0x0000000c0d0e7389 */ /* 0x00006400000c000b */
[----:B01----:R-:W-:Y:S01]  /*ed50*/  ENDCOLLECTIVE ;  /* 0x000000000000791b */ /* 0x003fe20003800000 */
.L_x_10305:
        /* <DEDUP_REMOVED lines=13> */
[----:B0-----:R-:W-:Y:S01]  /*ee30*/  IMAD.MOV.U32 R4, RZ, RZ, R14 ;  /* 0x000000ffff047224 */ /* 0x001fe200078e000e */
[----:B------:R-:W-:-:S07]  /*ee40*/  @P1 LEA R8, R7, R17, 0x1 ;  /* 0x0000001107081211 */ /* 0x000fce00078e08ff */
[----:B------:R-:W-:Y:S05]  /*ee50*/  WARPSYNC.COLLECTIVE R15, `(.L_x_10306) ;  /* 0x000000000f087348 */ /* 0x000fea0003c00000 */
[----:B------:R0:W1:Y:S02]  /*ee60*/  SHFL.IDX P6, R14, R13, R12, R11 ;  /* 0x0000000c0d0e7389 */ /* 0x00006400000c000b */
[----:B01----:R-:W-:Y:S01]  /*ee70*/  ENDCOLLECTIVE ;  /* 0x000000000000791b */ /* 0x003fe20003800000 */
.L_x_10306:
[----:B------:R-:W-:Y:S02]  /*ee80*/  IMAD.MOV.U32 R13, RZ, RZ, R6 ;  /* 0x000000ffff0d7224 */ /* 0x000fe400078e0006 */
[----:B------:R-:W-:Y:S02]  /*ee90*/  IMAD.MOV.U32 R12, RZ, RZ, 0x2 ;  /* 0x00000002ff0c7424 */ /* 0x000fe400078e00ff */
[----:B------:R-:W-:-:S07]  /*eea0*/  IMAD.MOV.U32 R5, RZ, RZ, R14 ;  /* 0x000000ffff057224 */ /* 0x000fce00078e000e */
[----:B------:R-:W-:Y:S05]  /*eeb0*/  WARPSYNC.COLLECTIVE R15, `(.L_x_10307) ;  /* 0x000000000f087348 */ /* 0x000fea0003c00000 */
[----:B------:R0:W1:Y:S02]  /*eec0*/  SHFL.IDX P6, R14, R13, R12, R11 ;  /* 0x0000000c0d0e7389 */ /* 0x00006400000c000b */
[----:B01----:R-:W-:Y:S01]  /*eed0*/  ENDCOLLECTIVE ;  /* 0x000000000000791b */ /* 0x003fe20003800000 */
.L_x_10307:
        /* <DEDUP_REMOVED lines=17> */
.L_x_10308:
[----:B------:R-:W-:Y:S02]  /*eff0*/  @P1 IMAD R8, R7, 0x2, R17 ;  /* 0x0000000207081824 */ /* 0x000fe400078e0211 */
[----:B------:R-:W-:Y:S02]  /*f000*/  IMAD.MOV.U32 R13, RZ, RZ, R6 ;  /* 0x000000ffff0d7224 */ /* 0x000fe400078e0006 */
[----:B------:R-:W-:Y:S02]  /*f010*/  IMAD.MOV.U32 R12, RZ, RZ, 0x3 ;  /* 0x00000003ff0c7424 */ /* 0x000fe400078e00ff */
[----:B------:R-:W-:-:S07]  /*f020*/  IMAD.MOV.U32 R5, RZ, RZ, R14 ;  /* 0x000000ffff057224 */ /* 0x000fce00078e000e */
[----:B------:R-:W-:Y:S05]  /*f030*/  WARPSYNC.COLLECTIVE R15, `(.L_x_10309) ;  /* 0x000000000f087348 */ /* 0x000fea0003c00000 */
[----:B------:R0:W1:Y:S02]  /*f040*/  SHFL.IDX P6, R14, R13, R12, R11 ;  /* 0x0000000c0d0e7389 */ /* 0x00006400000c000b */
[----:B01----:R-:W-:Y:S01]  /*f050*/  ENDCOLLECTIVE ;  /* 0x000000000000791b */ /* 0x003fe20003800000 */
.L_x_10309:
        /* <DEDUP_REMOVED lines=10> */
.L_x_10310:
[----:B------:R-:W-:Y:S01]  /*f100*/  @!PT LDS RZ, [RZ] ;  /* 0x00000000fffff984 */ /* 0x000fe20000000800 */
[----:B------:R-:W-:Y:S01]  /*f110*/  @!PT LDS RZ, [RZ] ;  /* 0x00000000fffff984 */ /* 0x000fe20000000800 */
[----:B------:R-:W-:Y:S01]  /*f120*/  @!PT LDS RZ, [RZ] ;  /* 0x00000000fffff984 */ /* 0x000fe20000000800 */
[----:B------:R0:W-:Y:S04]  /*f130*/  @P1 LDGSTS.E.BYPASS.LTC128B.128 [R8+0x16400], desc[UR36][R4.64], !P4 ;  /* 0x1640000004081fae */ /* 0x0001e8000e101d64 */
[----:B------:R0:W-:Y:S04]  /*f140*/  @P1 LDGSTS.E.BYPASS.LTC128B.128 [R8+0x18400], desc[UR36][R4.64+0x40], !P3 ;  /* 0x1840004004081fae */ /* 0x0001e8000d901d64 */
[----:B------:R0:W-:Y:S01]  /*f150*/  @P1 LDGSTS.E.BYPASS.LTC128B.128 [R8+0x1a400], desc[UR36][R4.64+0x80], !P2 ;  /* 0x1a40008004081fae */ /* 0x0001e2000d101d64 */
[----:B------:R-:W-:Y:S01]  /*f160*/  IMAD.MOV.U32 R0, RZ, RZ, R14 ;  /* 0x000000ffff007224 */ /* 0x000fe200078e000e */
[----:B------:R-:W-:Y:S06]  /*f170*/  BRA `(.L_x_10311) ;  /* 0xffffffc0008c7947 */ /* 0x000fec000383ffff */
.L_x_10245:
[----:B------:R-:W2:Y:S04]  /*f180*/  LDL.LU R11, [R1+0x30] ;  /* 0x00003000010b7983 */ /* 0x000ea80000300800 */
[----:B------:R0:W5:Y:S01]  /*f190*/  LDL R9, [R1+0x1c] ;  /* 0x00001c0001097983 */ /* 0x0001620000100800 */
[----:B------:R-:W-:Y:S02]  /*f1a0*/  IMAD.MOV.U32 R13, RZ, RZ, R0 ;  /* 0x000000ffff0d7224 */ /* 0x000fe400078e0000 */
[----:B------:R-:W-:Y:S02]  /*f1b0*/  IMAD.MOV.U32 R12, RZ, RZ, RZ ;  /* 0x000000ffff0c7224 */ /* 0x000fe400078e00ff */
[----:B------:R-:W-:Y:S02]  /*f1c0*/  IMAD.MOV.U32 R15, RZ, RZ, -0x1 ;  /* 0xffffffffff0f7424 */ /* 0x000fe400078e00ff */
[----:B------:R-:W-:-:S02]  /*f1d0*/  IMAD R25, R25, 0xc0, R21 ;  /* 0x000000c019197824 */ /* 0x000fc400078e0215 */
[----:B--2---:R-:W-:Y:S02]  /*f1e0*/  IMAD R2, R11, R10, RZ ;  /* 0x0000000a0b027224 */ /* 0x004fe400078e02ff */
[----:B0-----:R-:W-:-:S07]  /*f1f0*/  IMAD.MOV.U32 R11, RZ, RZ, 0x1c1f ;  /* 0x00001c1fff0b7424 */ /* 0x001fce00078e00ff */
[----:B-----5:R-:W-:Y:S05]  /*f200*/  WARPSYNC.COLLECTIVE R15, `(.L_x_10312) ;  /* 0x000000000f087348 */ /* 0x020fea0003c00000 */
[----:B------:R0:W1:Y:S02]  /*f210*/  SHFL.IDX P6, R14, R13, R12, R11 ;  /* 0x0000000c0d0e7389 */ /* 0x00006400000c000b */
[----:B01---5:R-:W-:Y:S01]  /*f220*/  ENDCOLLECTIVE ;  /* 0x000000000000791b */ /* 0x023fe20003800000 */
.L_x_10312:
[----:B------:R-:W-:Y:S02]  /*f230*/  IMAD.MOV.U32 R13, RZ, RZ, R4 ;  /* 0x000000ffff0d7224 */ /* 0x000fe400078e0004 */
[----:B------:R-:W-:-:S07]  /*f240*/  IMAD.MOV.U32 R6, RZ, RZ, R14 ;  /* 0x000000ffff067224 */ /* 0x000fce00078e000e */
[----:B------:R-:W-:Y:S05]  /*f250*/  WARPSYNC.COLLECTIVE R15, `(.L_x_10313) ;  /* 0x000000000f087348 */ /* 0x000fea0003c00000 */
[----:B------:R0:W1:Y:S02]  /*f260*/  SHFL.IDX P6, R14, R13, R12, R11 ;  /* 0x0000000c0d0e7389 */ /* 0x00006400000c000b */
[----:B01----:R-:W-:Y:S01]  /*f270*/  ENDCOLLECTIVE ;  /* 0x000000000000791b */ /* 0x003fe20003800000 */
.L_x_10313:
[----:B------:R-:W-:Y:S01]  /*f280*/  ISETP.GE.AND P2, PT, R25, R2, PT ;  /* 0x000000021900720c */ /* 0x000fe20003f46270 */
[----:B------:R-:W-:Y:S02]  /*f290*/  IMAD.MOV.U32 R13, RZ, RZ, R0 ;  /* 0x000000ffff0d7224 */ /* 0x000fe400078e0000 */
[----:B------:R-:W-:Y:S02]  /*f2a0*/  IMAD.MOV.U32 R12, RZ, RZ, 0x1 ;  /* 0x00000001ff0c7424 */ /* 0x000fe400078e00ff */
[----:B------:R-:W-:-:S08]  /*f2b0*/  IMAD.MOV.U32 R5, RZ, RZ, R14 ;  /* 0x000000ffff057224 */ /* 0x000fd000078e000e */
[----:B------:R-:W-:Y:S05]  /*f2c0*/  WARPSYNC.COLLECTIVE R15, `(.L_x_10314) ;  /* 0x000000000f087348 */ /* 0x000fea0003c00000 */
[----:B------:R0:W1:Y:S02]  /*f2d0*/  SHFL.IDX P6, R14, R13, R12, R11 ;  /* 0x0000000c0d0e7389 */ /* 0x00006400000c000b */
[----:B01----:R-:W-:Y:S01]  /*f2e0*/  ENDCOLLECTIVE ;  /* 0x000000000000791b */ /* 0x003fe20003800000 */
.L_x_10314:
[----:B------:R-:W-:-:S05]  /*f2f0*/  @!P2 LEA R5, P4, R20, R5, 0x1 ;  /* 0x000000051405a211 */ /* 0x000fca00078808ff */
[----:B------:R-:W-:-:S04]  /*f300*/  @!P2 IMAD.X R6, RZ, RZ, R6, P4 ;  /* 0x000000ffff06a224 */ /* 0x000fc800020e0606 */
[----:B------:R-:W-:Y:S02]  /*f310*/  @!P2 IMAD.MOV.U32 R7, RZ, RZ, R6 ;  /* 0x000000ffff07a224 */ /* 0x000fe400078e0006 */
[----:B------:R-:W-:Y:S02]  /*f320*/  @!P2 IMAD.MOV.U32 R6, RZ, RZ, R5 ;  /* 0x000000ffff06a224 */ /* 0x000fe400078e0005 */
[----:B------:R-:W-:-:S03]  /*f330*/  IMAD.MOV.U32 R13, RZ, RZ, R4 ;  /* 0x000000ffff0d7224 */ /* 0x000fc600078e0004 */
[----:B------:R-:W-:Y:S01]  /*f340*/  @!PT LDS RZ, [RZ] ;  /* 0x00000000fffff984 */ /* 0x000fe20000000800 */
[----:B------:R-:W-:Y:S01]  /*f350*/  @!PT LDS RZ, [RZ] ;  /* 0x00000000fffff984 */ /* 0x000fe20000000800 */
[----:B------:R-:W-:Y:S01]  /*f360*/  @!PT LDS RZ, [RZ] ;  /* 0x00000000fffff984 */ /* 0x000fe20000000800 */
[----:B------:R-:W-:Y:S04]  /*f370*/  @!P2 LDGSTS.E.BYPASS.LTC128B.128 [R9+0xc400], desc[UR36][R6.64], !P3 ;  /* 0x0c4000000609afae */ /* 0x000fe8000d901d64 */
[----:B------:R-:W-:Y:S04]  /*f380*/  @!P2 LDGSTS.E.BYPASS.LTC128B.128 [R9+0xf400], desc[UR36][R6.64+0x40], !P0 ;  /* 0x0f4000400609afae */ /* 0x000fe8000c101d64 */
[----:B------:R0:W-:Y:S02]  /*f390*/  @!P2 LDGSTS.E.BYPASS.LTC128B.128 [R9+0x12400], desc[UR36][R6.64+0x80], !P1 ;  /* 0x124000800609afae */ /* 0x0001e4000c901d64 */
[----:B0-----:R-:W-:-:S07]  /*f3a0*/  IMAD.MOV.U32 R7, RZ, RZ, R14 ;  /* 0x000000ffff077224 */ /* 0x001fce00078e000e */
[----:B------:R-:W-:Y:S05]  /*f3b0*/  WARPSYNC.COLLECTIVE R15, `(.L_x_10315) ;  /* 0x000000000f087348 */ /* 0x000fea0003c00000 */
[----:B------:R0:W1:Y:S02]  /*f3c0*/  SHFL.IDX P6, R14, R13, R12, R11 ;  /* 0x0000000c0d0e7389 */ /* 0x00006400000c000b */
[----:B01----:R-:W-:Y:S01]  /*f3d0*/  ENDCOLLECTIVE ;  /* 0x000000000000791b */ /* 0x003fe20003800000 */
.L_x_10315:
[----:B------:R-:W-:-:S05]  /*f3e0*/  VIADD R5, R25, 0x20 ;  /* 0x0000002019057836 */ /* 0x000fca0000000000 */
[----:B------:R-:W-:Y:S02]  /*f3f0*/  ISETP.GE.AND P2, PT, R5, R2, PT ;  /* 0x000000020500720c */ /* 0x000fe40003f46270 */
[----:B------:R-:W-:Y:S01]  /*f400*/  MOV R13, R0 ;  /* 0x00000000000d7202 */ /* 0x000fe20000000f00 */
[----:B------:R-:W-:Y:S02]  /*f410*/  IMAD.MOV.U32 R12, RZ, RZ, 0x2 ;  /* 0x00000002ff0c7424 */ /* 0x000fe400078e00ff */
[----:B------:R-:W-:-:S08]  /*f420*/  IMAD.MOV.U32 R5, RZ, RZ, R14 ;  /* 0x000000ffff057224 */ /* 0x000fd000078e000e */
[----:B------:R-:W-:Y:S05]  /*f430*/  WARPSYNC.COLLECTIVE R15, `(.L_x_10316) ;  /* 0x000000000f087348 */ /* 0x000fea0003c00000 */
[----:B------:R0:W1:Y:S02]  /*f440*/  SHFL.IDX P6, R14, R13, R12, R11 ;  /* 0x0000000c0d0e7389 */ /* 0x00006400000c000b */
[----:B01----:R-:W-:Y:S01]  /*f450*/  ENDCOLLECTIVE ;  /* 0x000000000000791b */ /* 0x003fe20003800000 */
.L_x_10316:
[----:B------:R-:W-:-:S05]  /*f460*/  @!P2 LEA R5, P4, R20, R5, 0x1 ;  /* 0x000000051405a211 */ /* 0x000fca00078808ff */
[----:B------:R-:W-:Y:S02]  /*f470*/  @!P2 IMAD.X R7, RZ, RZ, R7, P4 ;  /* 0x000000ffff07a224 */ /* 0x000fe400020e0607 */
        /* <DEDUP_REMOVED lines=12> */
.L_x_10317:
[----:B------:R-:W-:-:S05]  /*f540*/  VIADD R5, R25, 0x40 ;  /* 0x0000004019057836 */ /* 0x000fca0000000000 */
[----:B------:R-:W-:Y:S01]  /*f550*/  ISETP.GE.AND P2, PT, R5, R2, PT ;  /* 0x000000020500720c */ /* 0x000fe20003f46270 */
[----:B------:R-:W-:Y:S02]  /*f560*/  IMAD.MOV.U32 R13, RZ, RZ, R0 ;  /* 0x000000ffff0d7224 */ /* 0x000fe400078e0000 */
[----:B------:R-:W-:Y:S02]  /*f570*/  IMAD.MOV.U32 R12, RZ, RZ, 0x3 ;  /* 0x00000003ff0c7424 */ /* 0x000fe400078e00ff */
[----:B------:R-:W-:-:S08]  /*f580*/  IMAD.MOV.U32 R5, RZ, RZ, R14 ;  /* 0x000000ffff057224 */ /* 0x000fd000078e000e */
[----:B------:R-:W-:Y:S05]  /*f590*/  WARPSYNC.COLLECTIVE R15, `(.L_x_10318) ;  /* 0x000000000f087348 */ /* 0x000fea0003c00000 */
[----:B------:R0:W1:Y:S02]  /*f5a0*/  SHFL.IDX P6, R14, R13, R12, R11 ;  /* 0x0000000c0d0e7389 */ /* 0x00006400000c000b */
[----:B01----:R-:W-:Y:S01]  /*f5b0*/  ENDCOLLECTIVE ;  /* 0x000000000000791b */ /* 0x003fe20003800000 */
.L_x_10318:
[----:B------:R-:W-:Y:S01]  /*f5c0*/  @!P2 LEA R5, P4, R20, R5, 0x1 ;  /* 0x000000051405a211 */ /* 0x000fe200078808ff */
[----:B------:R-:W-:Y:S02]  /*f5d0*/  IMAD.MOV.U32 R13, RZ, RZ, R4 ;  /* 0x000000ffff0d7224 */ /* 0x000fe400078e0004 */
[----:B------:R-:W-:-:S10]  /*f5e0*/  IMAD.MOV.U32 R0, RZ, RZ, R14 ;  /* 0x000000ffff007224 */ /* 0x000fd400078e000e */
[----:B------:R-:W-:Y:S05]  /*f5f0*/  WARPSYNC.COLLECTIVE R15, `(.L_x_10319) ;  /* 0x000000000f087348 */ /* 0x000fea0003c00000 */
[----:B------:R0:W1:Y:S02]  /*f600*/  SHFL.IDX P6, R14, R13, R12, R11 ;  /* 0x0000000c0d0e7389 */ /* 0x00006400000c000b */
[----:B01----:R-:W-:Y:S01]  /*f610*/  ENDCOLLECTIVE ;  /* 0x000000000000791b */ /* 0x003fe20003800000 */
.L_x_10319:
        /* <DEDUP_REMOVED lines=8> */
[----:B------:R0:W-:Y:S01]  /*f6a0*/  @!P2 LDGSTS.E.BYPASS.LTC128B.128 [R9+0x13400], desc[UR36][R6.64+0x80], !P1 ;  /* 0x134000800609afae */ /* 0x0001e2000c901d64 */
[----:B------:R-:W-:Y:S01]  /*f6b0*/  ISETP.GE.AND P2, PT, R5, R2, PT ;  /* 0x000000020500720c */ /* 0x000fe20003f46270 */
[----:B------:R-:W-:-:S02]  /*f6c0*/  IMAD.MOV.U32 R13, RZ, RZ, R3 ;  /* 0x000000ffff0d7224 */ /* 0x000fc400078e0003 */
[----:B------:R-:W-:Y:S02]  /*f6d0*/  IMAD.MOV.U32 R12, RZ, RZ, RZ ;  /* 0x000000ffff0c7224 */ /* 0x000fe400078e00ff */
[----:B------:R-:W-:-:S08]  /*f6e0*/  IMAD.MOV.U32 R4, RZ, RZ, R14 ;  /* 0x000000ffff047224 */ /* 0x000fd000078e000e */
[----:B0-----:R-:W-:Y:S05]  /*f6f0*/  WARPSYNC.COLLECTIVE R15, `(.L_x_10320) ;  /* 0x000000000f087348 */ /* 0x001fea0003c00000 */
[----:B------:R1:W2:Y:S02]  /*f700*/  SHFL.IDX P6, R14, R13, R12, R11 ;  /* 0x0000000c0d0e7389 */ /* 0x0002a400000c000b */
[----:B012---:R-:W-:Y:S01]  /*f710*/  ENDCOLLECTIVE ;  /* 0x000000000000791b */ /* 0x007fe20003800000 */
.L_x_10320:
[----:B------:R-:W-:-:S05]  /*f720*/  @!P2 LEA R4, P4, R20, R4, 0x1 ;  /* 0x000000041404a211 */ /* 0x000fca00078808ff */
[----:B------:R-:W-:-:S04]  /*f730*/  @!P2 IMAD.X R0, RZ, RZ, R0, P4 ;  /* 0x000000ffff00a224 */ /* 0x000fc800020e0600 */
[----:B------:R-:W-:Y:S02]  /*f740*/  @!P2 IMAD.MOV.U32 R5, RZ, RZ, R0 ;  /* 0x000000ffff05a224 */ /* 0x000fe400078e0000 */
[----:B------:R-:W-:Y:S02]  /*f750*/  VIADD R0, R25, 0x80 ;  /* 0x0000008019007836 */ /* 0x000fe40000000000 */
[----:B------:R-:W-:Y:S01]  /*f760*/  IMAD.MOV.U32 R13, RZ, RZ, R8 ;  /* 0x000000ffff0d7224 */ /* 0x000fe200078e0008 */
[----:B------:R-:W-:Y:S01]  /*f770*/  @!PT LDS RZ, [RZ] ;  /* 0x00000000fffff984 */ /* 0x000fe20000000800 */
[----:B------:R-:W-:Y:S01]  /*f780*/  @!PT LDS RZ, [RZ] ;  /* 0x00000000fffff984 */ /* 0x000fe20000000800 */
[----:B------:R-:W-:Y:S01]  /*f790*/  @!PT LDS RZ, [RZ] ;  /* 0x00000000fffff984 */ /* 0x000fe20000000800 */
[----:B------:R0:W-:Y:S04]  /*f7a0*/  @!P2 LDGSTS.E.BYPASS.LTC128B.128 [R9+0xdc00], desc[UR36][R4.64], !P3 ;  /* 0x0dc000000409afae */ /* 0x0001e8000d901d64 */
[----:B------:R0:W-:Y:S04]  /*f7b0*/  @!P2 LDGSTS.E.BYPASS.LTC128B.128 [R9+0x10c00], desc[UR36][R4.64+0x40], !P0 ;  /* 0x10c000400409afae */ /* 0x0001e8000c101d64 */
[----:B------:R0:W-:Y:S01]  /*f7c0*/  @!P2 LDGSTS.E.BYPASS.LTC128B.128 [R9+0x13c00], desc[UR36][R4.64+0x80], !P1 ;  /* 0x13c000800409afae */ /* 0x0001e2000c901d64 */
[----:B------:R-:W-:Y:S01]  /*f7d0*/  ISETP.GE.AND P2, PT, R0, R2, PT ;  /* 0x000000020000720c */ /* 0x000fe20003f46270 */
[----:B------:R-:W-:-:S12]  /*f7e0*/  IMAD.MOV.U32 R0, RZ, RZ, R14 ;  /* 0x000000ffff007224 */ /* 0x000fd800078e000e */
[----:B0-----:R-:W-:Y:S05]  /*f7f0*/  WARPSYNC.COLLECTIVE R15, `(.L_x_10321) ;  /* 0x000000000f087348 */ /* 0x001fea0003c00000 */
[----:B------:R1:W2:Y:S02]  /*f800*/  SHFL.IDX P6, R14, R13, R12, R11 ;  /* 0x0000000c0d0e7389 */ /* 0x0002a400000c000b */
[----:B012---:R-:W-:Y:S01]  /*f810*/  ENDCOLLECTIVE ;  /* 0x000000000000791b */ /* 0x007fe20003800000 */
.L_x_10321:
[----:B------:R-:W-:Y:S02]  /*f820*/  IMAD.MOV.U32 R13, RZ, RZ, R3 ;  /* 0x000000ffff0d7224 */ /* 0x000fe400078e0003 */
[----:B------:R-:W-:Y:S02]  /*f830*/  IMAD.MOV.U32 R12, RZ, RZ, 0x1 ;  /* 0x00000001ff0c7424 */ /* 0x000fe400078e00ff */
[----:B------:R-:W-:-:S07]  /*f840*/  IMAD.MOV.U32 R4, RZ, RZ, R14 ;  /* 0x000000ffff047224 */ /* 0x000fce00078e000e */
[----:B------:R-:W-:Y:S05]  /*f850*/  WARPSYNC.COLLECTIVE R15, `(.L_x_10322) ;  /* 0x000000000f087348 */ /* 0x000fea0003c00000 */
[----:B------:R0:W1:Y:S02]  /*f860*/  SHFL.IDX P6, R14, R13, R12, R11 ;  /* 0x0000000c0d0e7389 */ /* 0x00006400000c000b */
[----:B01----:R-:W-:Y:S01]  /*f870*/  ENDCOLLECTIVE ;  /* 0x000000000000791b */ /* 0x003fe20003800000 */
.L_x_10322:
[----:B------:R-:W-:-:S05]  /*f880*/  @!P2 LEA R4, P4, R20, R4, 0x1 ;  /* 0x000000041404a211 */ /* 0x000fca00078808ff */
[----:B------:R-:W-:-:S04]  /*f890*/  @!P2 IMAD.X R0, RZ, RZ, R0, P4 ;  /* 0x000000ffff00a224 */ /* 0x000fc800020e0600 */
        /* <DEDUP_REMOVED lines=12> */
.L_x_10323:
[----:B------:R-:W-:Y:S01]  /*f960*/  IMAD.MOV.U32 R8, RZ, RZ, R14 ;  /* 0x000000ffff087224 */ /* 0x000fe200078e000e */
[----:B------:R-:W-:Y:S06]  /*f970*/  BRA `(.L_x_10324) ;  /* 0xffffffc400a07947 */ /* 0x000fec000383ffff */
.L_x_10248:
[----:B-1----:R1:W2:Y:S02]  /*f980*/  SYNCS.PHASECHK.TRANS64.TRYWAIT P0, [R17+URZ+0x2d820], R0 ;  /* 0x02d82000110075a7 */ /* 0x0022a4000800017f */
[----:B--2---:R-:W-:Y:S05]  /*f990*/  @!P0 NANOSLEEP.SYNCS 0x989680 ;  /* 0x009896800000895d */ /* 0x004fea0003900000 */
[----:B------:R-:W2:Y:S02]  /*f9a0*/  @!P0 SYNCS.PHASECHK.TRANS64 P0, [R17+URZ+0x2d820], R0 ;  /* 0x02d82000110085a7 */ /* 0x000ea4000800007f */
[----:B--2---:R-:W-:Y:S05]  /*f9b0*/  @!P0 BRA `(.L_x_10248) ;  /* 0xfffffffc00f08947 */ /* 0x004fea000383ffff */
[----:B------:R-:W-:Y:S05]  /*f9c0*/  BRA `(.L_x_10325) ;  /* 0xffffffc800087947 */ /* 0x000fea000383ffff */
.L_x_10253:
[----:B0-----:R0:W1:Y:S02]  /*f9d0*/  SYNCS.PHASECHK.TRANS64.TRYWAIT P0, [R5+URZ+0x2d840], R0 ;  /* 0x02d84000050075a7 */ /* 0x001064000800017f */
[----:B-1----:R-:W-:Y:S05]  /*f9e0*/  @!P0 NANOSLEEP.SYNCS 0x989680 ;  /* 0x009896800000895d */ /* 0x002fea0003900000 */
[----:B------:R-:W1:Y:S02]  /*f9f0*/  @!P0 SYNCS.PHASECHK.TRANS64 P0, [R5+URZ+0x2d840], R0 ;  /* 0x02d84000050085a7 */ /* 0x000e64000800007f */
[----:B-1----:R-:W-:Y:S05]  /*fa00*/  @!P0 BRA `(.L_x_10253) ;  /* 0xfffffffc00f08947 */ /* 0x002fea000383ffff */
[----:B------:R-:W-:Y:S05]  /*fa10*/  BRA `(.L_x_10326) ;  /* 0xffffffc800fc7947 */ /* 0x000fea000383ffff */
.L_x_10254:
        /* <DEDUP_REMOVED lines=8> */
.L_x_10328:
[----:B------:R-:W-:Y:S05]  /*faa0*/  BSYNC B1 ;  /* 0x0000000000017941 */ /* 0x000fea0003800000 */
.L_x_10327:
[----:B------:R-:W0:Y:S01]  /*fab0*/  S2R R25, SR_TID.X ;  /* 0x0000000000197919 */ /* 0x000e220000002100 */
[----:B------:R-:W-:Y:S01]  /*fac0*/  IMAD.MOV.U32 R13, RZ, RZ, R6 ;  /* 0x000000ffff0d7224 */ /* 0x000fe200078e0006 */
[----:B------:R-:W-:Y:S01]  /*fad0*/  MOV R3, R14 ;  /* 0x0000000e00037202 */ /* 0x000fe20000000f00 */
[----:B------:R-:W-:Y:S01]  /*fae0*/  IMAD.MOV.U32 R12, RZ, RZ, RZ ;  /* 0x000000ffff0c7224 */ /* 0x000fe200078e00ff */
[----:B------:R-:W-:Y:S01]  /*faf0*/  LOP3.LUT R16, R16, 0xffffff7f, RZ, 0xc0, !PT ;  /* 0xffffff7f10107812 */ /* 0x000fe200078ec0ff */
[----:B------:R-:W-:Y:S02]  /*fb00*/  IMAD.MOV.U32 R11, RZ, RZ, 0x1c1f ;  /* 0x00001c1fff0b7424 */ /* 0x000fe400078e00ff */
[----:B------:R-:W-:Y:S01]  /*fb10*/  IMAD.MOV.U32 R15, RZ, RZ, -0x1 ;  /* 0xffffffffff0f7424 */ /* 0x000fe200078e00ff */
[----:B------:R-:W-:Y:S01]  /*fb20*/  @P1 LOP3.LUT R16, R16, 0x80, RZ, 0xfc, !PT ;  /* 0x0000008010101812 */ /* 0x000fe200078efcff */
[----:B------:R-:W-:-:S07]  /*fb30*/  IMAD R4, R4, 0x2, R17 ;  /* 0x0000000204047824 */ /* 0x000fce00078e0211 */
[----:B0-----:R-:W-:Y:S05]  /*fb40*/  WARPSYNC.COLLECTIVE R15, `(.L_x_10329) ;  /* 0x000000000f087348 */ /* 0x001fea0003c00000 */
[----:B------:R1:W2:Y:S02]  /*fb50*/  SHFL.IDX P6, R14, R13, R12, R11 ;  /* 0x0000000c0d0e7389 */ /* 0x0002a400000c000b */
[----:B012---:R-:W-:Y:S01]  /*fb60*/  ENDCOLLECTIVE ;  /* 0x000000000000791b */ /* 0x007fe20003800000 */
.L_x_10329:
[----:B------:R-:W-:Y:S01]  /*fb70*/  LOP3.LUT P1, RZ, R16, 0x4, RZ, 0xc0, !PT ;  /* 0x0000000410ff7812 */ /* 0x000fe2000782c0ff */
[----:B------:R-:W-:Y:S02]  /*fb80*/  IMAD.MOV.U32 R13, RZ, RZ, R8 ;  /* 0x000000ffff0d7224 */ /* 0x000fe400078e0008 */
[----:B------:R-:W-:Y:S02]  /*fb90*/  IMAD.MOV.U32 R12, RZ, RZ, 0x1 ;  /* 0x00000001ff0c7424 */ /* 0x000fe400078e00ff */
[----:B------:R-:W-:Y:S02]  /*fba0*/  IMAD.SHL.U32 R25, R25, 0x8, RZ ;  /* 0x0000000819197824 */ /* 0x000fe400078e00ff */
[----:B------:R-:W-:-:S03]  /*fbb0*/  IMAD.MOV.U32 R2, RZ, RZ, R14 ;  /* 0x000000ffff027224 */ /* 0x000fc600078e000e */
[----:B------:R-:W-:-:S07]  /*fbc0*/  LOP3.LUT R25, R25, 0x18, RZ, 0xc0, !PT ;  /* 0x0000001819197812 */ /* 0x000fce00078ec0ff */
[----:B------:R-:W-:Y:S05]  /*fbd0*/  WARPSYNC.COLLECTIVE R15, `(.L_x_10330) ;  /* 0x000000000f087348 */ /* 0x000fea0003c00000 */
[----:B------:R0:W1:Y:S02]  /*fbe0*/  SHFL.IDX P6, R14, R13, R12, R11 ;  /* 0x0000000c0d0e7389 */ /* 0x00006400000c000b */
[----:B01----:R-:W-:Y:S01]  /*fbf0*/  ENDCOLLECTIVE ;  /* 0x000000000000791b */ /* 0x003fe20003800000 */
.L_x_10330:
[----:B------:R-:W-:-:S05]  /*fc00*/  IMAD.SHL.U32 R0, R25, 0x2, RZ ;  /* 0x0000000219007824 */ /* 0x000fca00078e00ff */
        /* <DEDUP_REMOVED lines=13> */
.L_x_10331:
[----:B------:R-:W-:Y:S02]  /*fce0*/  IMAD.MOV.U32 R13, RZ, RZ, R8 ;  /* 0x000000ffff0d7224 */ /* 0x000fe400078e0008 */
[----:B------:R-:W-:Y:S02]  /*fcf0*/  IMAD.MOV.U32 R12, RZ, RZ, 0x2 ;  /* 0x00000002ff0c7424 */ /* 0x000fe400078e00ff */
[----:B------:R-:W-:-:S07]  /*fd00*/  IMAD.MOV.U32 R2, RZ, RZ, R14 ;  /* 0x000000ffff027224 */ /* 0x000fce00078e000e */
[----:B------:R-:W-:Y:S05]  /*fd10*/  WARPSYNC.COLLECTIVE R15, `(.L_x_10332) ;  /* 0x000000000f087348 */ /* 0x000fea0003c00000 */
[----:B------:R0:W1:Y:S02]  /*fd20*/  SHFL.IDX P6, R14, R13, R12, R11 ;  /* 0x0000000c0d0e7389 */ /* 0x00006400000c000b */
[----:B01----:R-:W-:Y:S01]  /*fd30*/  ENDCOLLECTIVE ;  /* 0x000000000000791b */ /* 0x003fe20003800000 */
.L_x_10332:
        /* <DEDUP_REMOVED lines=13> */
.L_x_10333:
[----:B------:R-:W-:Y:S02]  /*fe10*/  IMAD.MOV.U32 R13, RZ, RZ, R8 ;  /* 0x000000ffff0d7224 */ /* 0x000fe400078e0008 */
[----:B------:R-:W-:Y:S02]  /*fe20*/  IMAD.MOV.U32 R12, RZ, RZ, 0x3 ;  /* 0x00000003ff0c7424 */ /* 0x000fe400078e00ff */
[----:B------:R-:W-:-:S07]  /*fe30*/  IMAD.MOV.U32 R2, RZ, RZ, R14 ;  /* 0x000000ffff027224 */ /* 0x000fce00078e000e */
[----:B------:R-:W-:Y:S05]  /*fe40*/  WARPSYNC.COLLECTIVE R15, `(.L_x_10334) ;  /* 0x000000000f087348 */ /* 0x000fea0003c00000 */
[----:B------:R0:W1:Y:S02]  /*fe50*/  SHFL.IDX P6, R14, R13, R12, R11 ;  /* 0x0000000c0d0e7389 */ /* 0x00006400000c000b */
[----:B01----:R-:W-:Y:S01]  /*fe60*/  ENDCOLLECTIVE ;  /* 0x000000000000791b */ /* 0x003fe20003800000 */
.L_x_10334:
        /* <DEDUP_REMOVED lines=14> */
.L_x_10335:
[----:B------:R-:W-:Y:S01]  /*ff50*/  IMAD.MOV.U32 R2, RZ, RZ, R14 ;  /* 0x000000ffff027224 */ /* 0x000fe200078e000e */
[----:B------:R-:W-:Y:S06]  /*ff60*/  BRA `(.L_x_10336) ;  /* 0xffffffc800907947 */ /* 0x000fec000383ffff */
.L_x_10259:
[----:B-1----:R1:W2:Y:S02]  /*ff70*/  SYNCS.PHASECHK.TRANS64.TRYWAIT P0, [R5+URZ+0x2d860], R2 ;  /* 0x02d86002050075a7 */ /* 0x0022a4000800017f */
[----:B--2---:R-:W-:Y:S05]  /*ff80*/  @!P0 NANOSLEEP.SYNCS 0x989680 ;  /* 0x009896800000895d */ /* 0x004fea0003900000 */
[----:B------:R-:W2:Y:S02]  /*ff90*/  @!P0 SYNCS.PHASECHK.TRANS64 P0, [R5+URZ+0x2d860], R2 ;  /* 0x02d86002050085a7 */ /* 0x000ea4000800007f */
[----:B--2---:R-:W-:Y:S05]  /*ffa0*/  @!P0 BRA `(.L_x_10259) ;  /* 0xfffffffc00f08947 */ /* 0x004fea000383ffff */
[----:B------:R-:W-:Y:S05]  /*ffb0*/  BRA `(.L_x_10337) ;  /* 0xffffffc800f47947 */ /* 0x000fea000383ffff */
.L_x_10260:
        /* <DEDUP_REMOVED lines=8> */
.L_x_10339:
[----:B------:R-:W-:Y:S05]  /*10040*/  BSYNC B1 ;  /* 0x0000000000017941 */ /* 0x000fea0003800000 */
.L_x_10338:
        /* <DEDUP_REMOVED lines=9> */
.L_x_10340:
[----:B------:R-:W-:Y:S02]  /*100e0*/  IMAD.MOV.U32 R13, RZ, RZ, R19 ;  /* 0x000000ffff0d7224 */ /* 0x000fe400078e0013 */
[----:B------:R-:W-:Y:S02]  /*100f0*/  IMAD.MOV.U32 R12, RZ, RZ, 0x1 ;  /* 0x00000001ff0c7424 */ /* 0x000fe400078e00ff */
[----:B------:R-:W-:-:S07]  /*10100*/  IMAD.MOV.U32 R2, RZ, RZ, R14 ;  /* 0x000000ffff027224 */ /* 0x000fce00078e000e */
[----:B------:R-:W-:Y:S05]  /*10110*/  WARPSYNC.COLLECTIVE R15, `(.L_x_10341) ;  /* 0x000000000f087348 */ /* 0x000fea0003c00000 */
[----:B------:R0:W1:Y:S02]  /*10120*/  SHFL.IDX P6, R14, R13, R12, R11 ;  /* 0x0000000c0d0e7389 */ /* 0x00006400000c000b */
[----:B01----:R-:W-:Y:S01]  /*10130*/  ENDCOLLECTIVE ;  /* 0x000000000000791b */ /* 0x003fe20003800000 */
.L_x_10341:
        /* <DEDUP_REMOVED lines=16> */
.L_x_10342:
[----:B------:R-:W-:Y:S02]  /*10240*/  IMAD.MOV.U32 R13, RZ, RZ, R19 ;  /* 0x000000ffff0d7224 */ /* 0x000fe400078e0013 */
[----:B------:R-:W-:Y:S02]  /*10250*/  IMAD.MOV.U32 R12, RZ, RZ, 0x2 ;  /* 0x00000002ff0c7424 */ /* 0x000fe400078e00ff */
[----:B------:R-:W-:-:S07]  /*10260*/  IMAD.MOV.U32 R2, RZ, RZ, R14 ;  /* 0x000000ffff027224 */ /* 0x000fce00078e000e */
[----:B------:R-:W-:Y:S05]  /*10270*/  WARPSYNC.COLLECTIVE R15, `(.L_x_10343) ;  /* 0x000000000f087348 */ /* 0x000fea0003c00000 */
[----:B------:R0:W1:Y:S02]  /*10280*/  SHFL.IDX P6, R14, R13, R12, R11 ;  /* 0x0000000c0d0e7389 */ /* 0x00006400000c000b */
[----:B01----:R-:W-:Y:S01]  /*10290*/  ENDCOLLECTIVE ;  /* 0x000000000000791b */ /* 0x003fe20003800000 */
.L_x_10343:
        /* <DEDUP_REMOVED lines=16> */
.L_x_10344:
[----:B------:R-:W-:Y:S02]  /*103a0*/  IMAD.MOV.U32 R13, RZ, RZ, R19 ;  /* 0x000000ffff0d7224 */ /* 0x000fe400078e0013 */
[----:B------:R-:W-:Y:S02]  /*103b0*/  IMAD.MOV.U32 R12, RZ, RZ, 0x3 ;  /* 0x00000003ff0c7424 */ /* 0x000fe400078e00ff */
[----:B------:R-:W-:-:S07]  /*103c0*/  IMAD.MOV.U32 R2, RZ, RZ, R14 ;  /* 0x000000ffff027224 */ /* 0x000fce00078e000e */
[----:B------:R-:W-:Y:S05]  /*103d0*/  WARPSYNC.COLLECTIVE R15, `(.L_x_10345) ;  /* 0x000000000f087348 */ /* 0x000fea0003c00000 */
[----:B------:R0:W1:Y:S02]  /*103e0*/  SHFL.IDX P6, R14, R13, R12, R11 ;  /* 0x0000000c0d0e7389 */ /* 0x00006400000c000b */
[----:B01----:R-:W-:Y:S01]  /*103f0*/  ENDCOLLECTIVE ;  /* 0x000000000000791b */ /* 0x003fe20003800000 */
.L_x_10345:
        /* <DEDUP_REMOVED lines=13> */
.L_x_10346:
        /* <DEDUP_REMOVED lines=8> */
.L_x_10268:
[----:B-1----:R1:W2:Y:S02]  /*10550*/  SYNCS.PHASECHK.TRANS64.TRYWAIT P0, [R0+URZ+0x2d860], R3 ;  /* 0x02d86003000075a7 */ /* 0x0022a4000800017f */
[----:B--2---:R-:W-:Y:S05]  /*10560*/  @!P0 NANOSLEEP.SYNCS 0x989680 ;  /* 0x009896800000895d */ /* 0x004fea0003900000 */
[----:B------:R-:W2:Y:S02]  /*10570*/  @!P0 SYNCS.PHASECHK.TRANS64 P0, [R0+URZ+0x2d860], R3 ;  /* 0x02d86003000085a7 */ /* 0x000ea4000800007f */
[----:B--2---:R-:W-:Y:S05]  /*10580*/  @!P0 BRA `(.L_x_10268) ;  /* 0xfffffffc00f08947 */ /* 0x004fea000383ffff */
[----:B------:R-:W-:Y:S05]  /*10590*/  BRA `(.L_x_10348) ;  /* 0xffffffcc00807947 */ /* 0x000fea000383ffff */
.L_x_10269:
        /* <DEDUP_REMOVED lines=8> */
.L_x_10350:
[----:B------:R-:W-:Y:S05]  /*10620*/  BSYNC B0 ;  /* 0x0000000000007941 */ /* 0x000fea0003800000 */
.L_x_10349:
[----:B------:R-:W0:Y:S01]  /*10630*/  S2R R2, SR_TID.X ;  /* 0x0000000000027919 */ /* 0x000e220000002100 */
[----:B------:R-:W-:Y:S01]  /*10640*/  IMAD.MOV.U32 R13, RZ, RZ, R18 ;  /* 0x000000ffff0d7224 */ /* 0x000fe200078e0012 */
[----:B------:R-:W-:Y:S01]  /*10650*/  MOV R12, RZ ;  /* 0x000000ff000c7202 */ /* 0x000fe20000000f00 */
[----:B------:R-:W-:Y:S02]  /*10660*/  IMAD.MOV.U32 R11, RZ, RZ, 0x1c1f ;  /* 0x00001c1fff0b7424 */ /* 0x000fe400078e00ff */
[----:B------:R-:W-:Y:S02]  /*10670*/  IMAD.MOV.U32 R15, RZ, RZ, -0x1 ;  /* 0xffffffffff0f7424 */ /* 0x000fe400078e00ff */
[----:B------:R-:W-:Y:S02]  /*10680*/  IMAD.MOV.U32 R3, RZ, RZ, R14 ;  /* 0x000000ffff037224 */ /* 0x000fe400078e000e */
[----:B------:R-:W-:-:S07]  /*10690*/  IMAD R4, R4, 0x2, R17 ;  /* 0x0000000204047824 */ /* 0x000fce00078e0211 */
[----:B0-----:R-:W-:Y:S05]  /*106a0*/  WARPSYNC.COLLECTIVE R15, `(.L_x_10351) ;  /* 0x000000000f087348 */ /* 0x001fea0003c00000 */
[----:B------:R1:W2:Y:S02]  /*106b0*/  SHFL.IDX P6, R14, R13, R12, R11 ;  /* 0x0000000c0d0e7389 */ /* 0x0002a400000c000b */
[----:B012---:R-:W-:Y:S01]  /*106c0*/  ENDCOLLECTIVE ;  /* 0x000000000000791b */ /* 0x007fe20003800000 */
.L_x_10351:
[----:B------:R-:W-:Y:S01]  /*106d0*/  ULDC UR4, c[0x0][0x2f4] ;  /* 0x0000bd0000047ab9 */ /* 0x000fe20000000800 */
[----:B------:R-:W-:Y:S02]  /*106e0*/  IMAD.MOV.U32 R13, RZ, RZ, R19 ;  /* 0x000000ffff0d7224 */ /* 0x000fe400078e0013 */
[----:B------:R-:W-:Y:S02]  /*106f0*/  IMAD.MOV.U32 R12, RZ, RZ, 0x1 ;  /* 0x00000001ff0c7424 */ /* 0x000fe400078e00ff */
[----:B------:R-:W-:-:S05]  /*10700*/  IMAD.SHL.U32 R7, R2, 0x8, RZ ;  /* 0x0000000802077824 */ /* 0x000fca00078e00ff */
[----:B------:R-:W-:-:S04]  /*10710*/  LOP3.LUT R7, R7, 0x18, RZ, 0xc0, !PT ;  /* 0x0000001807077812 */ /* 0x000fc800078ec0ff */
[C---:B------:R-:W-:Y:S01]  /*10720*/  ISETP.GE.AND P2, PT, R7.reuse, UR4, PT ;  /* 0x0000000407007c0c */ /* 0x040fe2000bf46270 */
[C---:B------:R-:W-:Y:S01]  /*10730*/  IMAD.SHL.U32 R5, R7.reuse, 0x2, RZ ;  /* 0x0000000207057824 */ /* 0x040fe200078e00ff */
[C---:B------:R-:W-:Y:S02]  /*10740*/  LOP3.LUT R8, R7.reuse, 0x20, RZ, 0xfc, !PT ;  /* 0x0000002007087812 */ /* 0x040fe400078efcff */
[----:B------:R-:W-:Y:S02]  /*10750*/  LOP3.LUT R7, R7, 0x40, RZ, 0xfc, !PT ;  /* 0x0000004007077812 */ /* 0x000fe400078efcff */
[----:B------:R-:W-:Y:S02]  /*10760*/  IADD3 R2, P0, R14, R5, RZ ;  /* 0x000000050e027210 */ /* 0x000fe40007f1e0ff */
[----:B------:R-:W-:Y:S02]  /*10770*/  ISETP.LT.OR P3, PT, R6, 0x1, P2 ;  /* 0x000000010600780c */ /* 0x000fe40001761670 */
[----:B------:R-:W-:Y:S01]  /*10780*/  ISETP.GE.AND P1, PT, R8, UR4, PT ;  /* 0x0000000408007c0c */ /* 0x000fe2000bf26270 */
[----:B------:R-:W-:Y:S01]  /*10790*/  IMAD.X R3, RZ, RZ, R3, P0 ;  /* 0x000000ffff037224 */ /* 0x000fe200000e0603 */
[----:B------:R-:W-:-:S13]  /*107a0*/  ISETP.GE.AND P0, PT, R7, UR4, PT ;  /* 0x0000000407007c0c */ /* 0x000fda000bf06270 */
[----:B------:R-:W-:Y:S05]  /*107b0*/  WARPSYNC.COLLECTIVE R15, `(.L_x_10352) ;  /* 0x000000000f087348 */ /* 0x000fea0003c00000 */
[----:B------:R0:W1:Y:S02]  /*107c0*/  SHFL.IDX P6, R14, R13, R12, R11 ;  /* 0x0000000c0d0e7389 */ /* 0x00006400000c000b */
[----:B01----:R-:W-:Y:S01]  /*107d0*/  ENDCOLLECTIVE ;  /* 0x000000000000791b */ /* 0x003fe20003800000 */
.L_x_10352:
[C---:B------:R-:W-:Y:S01]  /*107e0*/  ISETP.LT.OR P4, PT, R6.reuse, 0x1, P1 ;  /* 0x000000010600780c */ /* 0x040fe20000f81670 */
[----:B------:R-:W-:Y:S01]  /*107f0*/  @!PT LDS RZ, [RZ] ;  /* 0x00000000fffff984 */ /* 0x000fe20000000800 */
[----:B------:R-:W-:Y:S01]  /*10800*/  @!PT LDS RZ, [RZ] ;  /* 0x00000000fffff984 */ /* 0x000fe20000000800 */
[----:B------:R-:W-:Y:S01]  /*10810*/  @!PT LDS RZ, [RZ] ;  /* 0x00000000fffff984 */ /* 0x000fe20000000800 */
[----:B------:R-:W-:Y:S01]  /*10820*/  LDGSTS.E.BYPASS.LTC128B.128 [R4+0x400], desc[UR36][R2.64], !P3 ;  /* 0x0040000002047fae */ /* 0x000fe2000d901d64 */
[----:B------:R-:W-:Y:S01]  /*10830*/  ISETP.LT.OR P3, PT, R6, 0x1, P0 ;  /* 0x000000010600780c */ /* 0x000fe20000761670 */
[----:B------:R-:W-:-:S10]  /*10840*/  IMAD.MOV.U32 R13, RZ, RZ, R18 ;  /* 0x000000ffff0d7224 */ /* 0x000fd400078e0012 */
[----:B------:R-:W-:Y:S04]  /*10850*/  LDGSTS.E.BYPASS.LTC128B.128 [R4+0x2400], desc[UR36][R2.64+0x40], !P4 ;  /* 0x0240004002047fae */ /* 0x000fe8000e101d64 */
[----:B------:R0:W-:Y:S01]  /*10860*/  LDGSTS.E.BYPASS.LTC128B.128 [R4+0x4400], desc[UR36][R2.64+0x80], !P3 ;  /* 0x0440008002047fae */ /* 0x0001e2000d901d64 */
[----:B------:R-:W-:Y:S01]  /*10870*/  ISETP.LT.OR P3, PT, R6, 0x21, P2 ;  /* 0x000000210600780c */ /* 0x000fe20001761670 */
[----:B0-----:R-:W-:-:S12]  /*10880*/  IMAD.MOV.U32 R3, RZ, RZ, R14 ;  /* 0x000000ffff037224 */ /* 0x001fd800078e000e */
[----:B------:R-:W-:Y:S05]  /*10890*/  WARPSYNC.COLLECTIVE R15, `(.L_x_10353) ;  /* 0x000000000f087348 */ /* 0x000fea0003c00000 */
[----:B------:R0:W1:Y:S02]  /*108a0*/  SHFL.IDX P6, R14, R13, R12, R11 ;  /* 0x0000000c0d0e7389 */ /* 0x00006400000c000b */
[----:B01----:R-:W-:Y:S01]  /*108b0*/  ENDCOLLECTIVE ;  /* 0x000000000000791b */ /* 0x003fe20003800000 */
.L_x_10353:
[----:B------:R-:W-:Y:S02]  /*108c0*/  IMAD.MOV.U32 R13, RZ, RZ, R19 ;  /* 0x000000ffff0d7224 */ /* 0x000fe400078e0013 */
[----:B------:R-:W-:Y:S01]  /*108d0*/  IMAD.MOV.U32 R12, RZ, RZ, 0x2 ;  /* 0x00000002ff0c7424 */ /* 0x000fe200078e00ff */
[----:B------:R-:W-:-:S13]  /*108e0*/  IADD3 R2, P4, R14, R5, RZ ;  /* 0x000000050e027210 */ /* 0x000fda0007f9e0ff */
[----:B------:R-:W-:Y:S05]  /*108f0*/  WARPSYNC.COLLECTIVE R15, `(.L_x_10354) ;  /* 0x000000000f087348 */ /* 0x000fea0003c00000 */
[----:B------:R0:W1:Y:S02]  /*10900*/  SHFL.IDX P6, R14, R13, R12, R11 ;  /* 0x0000000c0d0e7389 */ /* 0x00006400000c000b */
[----:B01----:R-:W-:Y:S01]  /*10910*/  ENDCOLLECTIVE ;  /* 0x000000000000791b */ /* 0x003fe20003800000 */
.L_x_10354:
[----:B------:R-:W-:Y:S01]  /*10920*/  IMAD.X R3, RZ, RZ, R3, P4 ;  /* 0x000000ffff037224 */ /* 0x000fe200020e0603 */
[----:B------:R-:W-:-:S04]  /*10930*/  ISETP.LT.OR P4, PT, R6, 0x21, P1 ;  /* 0x000000210600780c */ /* 0x000fc80000f81670 */
[----:B------:R-:W-:Y:S01]  /*10940*/  @!PT LDS RZ, [RZ] ;  /* 0x00000000fffff984 */ /* 0x000fe20000000800 */
[----:B------:R-:W-:Y:S01]  /*10950*/  @!PT LDS RZ, [RZ] ;  /* 0x00000000fffff984 */ /* 0x000fe20000000800 */
[----:B------:R-:W-:Y:S01]  /*10960*/  @!PT LDS RZ, [RZ] ;  /* 0x00000000fffff984 */ /* 0x000fe20000000800 */
[----:B------:R-:W-:Y:S01]  /*10970*/  LDGSTS.E.BYPASS.LTC128B.128 [R4+0xc00], desc[UR36][R2.64], !P3 ;  /* 0x00c0000002047fae */ /* 0x000fe2000d901d64 */
[----:B------:R-:W-:Y:S01]  /*10980*/  ISETP.LT.OR P3, PT, R6, 0x21, P0 ;  /* 0x000000210600780c */ /* 0x000fe20000761670 */
[----:B------:R-:W-:-:S07]  /*10990*/  IMAD.MOV.U32 R13, RZ, RZ, R18 ;  /* 0x000000ffff0d7224 */ /* 0x000fce00078e0012 */
[----:B------:R-:W-:Y:S05]  /*109a0*/  LDGSTS.E.BYPASS.LTC128B.128 [R4+0x2c00], desc[UR36][R2.64+0x40], !P4 ;  /* 0x02c0004002047fae */ /* 0x000fea000e101d64 */
[----:B------:R0:W-:Y:S01]  /*109b0*/  LDGSTS.E.BYPASS.LTC128B.128 [R4+0x4c00], desc[UR36][R2.64+0x80], !P3 ;  /* 0x04c0008002047fae */ /* 0x0001e2000d901d64 */
[----:B------:R-:W-:Y:S01]  /*109c0*/  ISETP.LT.OR P3, PT, R6, 0x41, P2 ;  /* 0x000000410600780c */ /* 0x000fe20001761670 */
[----:B0-----:R-:W-:-:S12]  /*109d0*/  IMAD.MOV.U32 R3, RZ, RZ, R14 ;  /* 0x000000ffff037224 */ /* 0x001fd800078e000e */
[----:B------:R-:W-:Y:S05]  /*109e0*/  WARPSYNC.COLLECTIVE R15, `(.L_x_10355) ;  /* 0x000000000f087348 */ /* 0x000fea0003c00000 */
[----:B------:R0:W1:Y:S02]  /*109f0*/  SHFL.IDX P6, R14, R13, R12, R11 ;  /* 0x0000000c0d0e7389 */ /* 0x00006400000c000b */
[----:B01----:R-:W-:Y:S01]  /*10a00*/  ENDCOLLECTIVE ;  /* 0x000000000000791b */ /* 0x003fe20003800000 */
.L_x_10355:
[----:B------:R-:W-:Y:S02]  /*10a10*/  IMAD.MOV.U32 R13, RZ, RZ, R19 ;  /* 0x000000ffff0d7224 */ /* 0x000fe400078e0013 */
[----:B------:R-:W-:Y:S01]  /*10a20*/  IMAD.MOV.U32 R12, RZ, RZ, 0x3 ;  /* 0x00000003ff0c7424 */ /* 0x000fe200078e00ff */
[----:B------:R-:W-:-:S13]  /*10a30*/  IADD3 R2, P4, R14, R5, RZ ;  /* 0x000000050e027210 */ /* 0x000fda0007f9e0ff */
[----:B------:R-:W-:Y:S05]  /*10a40*/  WARPSYNC.COLLECTIVE R15, `(.L_x_10356) ;  /* 0x000000000f087348 */ /* 0x000fea0003c00000 */
[----:B------:R0:W1:Y:S02]  /*10a50*/  SHFL.IDX P6, R14, R13, R12, R11 ;  /* 0x0000000c0d0e7389 */ /* 0x00006400000c000b */
[----:B01----:R-:W-:Y:S01]  /*10a60*/  ENDCOLLECTIVE ;  /* 0x000000000000791b */ /* 0x003fe20003800000 */
.L_x_10356:
        /* <DEDUP_REMOVED lines=14> */
.L_x_10357:
[----:B------:R-:W-:Y:S05]  /*10b50*/  BRA `(.L_x_10358) ;  /* 0xffffffc800f47947 */ /* 0x000fea000383ffff */
.L_x_10274:
        /* <DEDUP_REMOVED lines=8> */
.L_x_10360:
[----:B------:R-:W-:Y:S05]  /*10be0*/  BSYNC B0 ;  /* 0x0000000000007941 */ /* 0x000fea0003800000 */
.L_x_10359:
[----:B------:R-:W-:Y:S01]  /*10bf0*/  IMAD.MOV.U32 R13, RZ, RZ, R24 ;  /* 0x000000ffff0d7224 */ /* 0x000fe200078e0018 */
[----:B------:R-:W-:Y:S01]  /*10c00*/  IADD3 R9, R27, R8, RZ ;  /* 0x000000081b097210 */ /* 0x000fe20007ffe0ff */
[----:B------:R-:W-:Y:S02]  /*10c10*/  IMAD.MOV.U32 R12, RZ, RZ, 0x1 ;  /* 0x00000001ff0c7424 */ /* 0x000fe400078e00ff */
[----:B------:R-:W-:Y:S02]  /*10c20*/  IMAD.MOV.U32 R11, RZ, RZ, 0x1f ;  /* 0x0000001fff0b7424 */ /* 0x000fe400078e00ff */
[----:B------:R-:W-:Y:S02]  /*10c30*/  IMAD.MOV.U32 R15, RZ, RZ, -0x1 ;  /* 0xffffffffff0f7424 */ /* 0x000fe400078e00ff */
[----:B------:R-:W-:-:S07]  /*10c40*/  IMAD.MOV.U32 R0, RZ, RZ, R14 ;  /* 0x000000ffff007224 */ /* 0x000fce00078e000e */
[----:B------:R-:W-:Y:S05]  /*10c50*/  WARPSYNC.COLLECTIVE R15, `(.L_x_10361) ;  /* 0x000000000f087348 */ /* 0x000fea0003c00000 */
[----:B------:R0:W1:Y:S02]  /*10c60*/  SHFL.IDX P6, R14, R13, R12, R11 ;  /* 0x0000000c0d0e7389 */ /* 0x00006400000c000b */
[----:B01----:R-:W-:Y:S01]  /*10c70*/  ENDCOLLECTIVE ;  /* 0x000000000000791b */ /* 0x003fe20003800000 */
.L_x_10361:
        /* <DEDUP_REMOVED lines=24> */
.L_x_10362:
[----:B------:R-:W-:Y:S01]  /*10e00*/  IMAD.MOV.U32 R12, RZ, RZ, 0x2 ;  /* 0x00000002ff0c7424 */ /* 0x000fe200078e00ff */
[----:B------:R-:W-:-:S05]  /*10e10*/  SEL R14, R14, RZ, P1 ;  /* 0x000000ff0e0e7207 */ /* 0x000fca0000800000 */
[----:B------:R-:W-:-:S04]  /*10e20*/  IMAD.IADD R5, R13, 0x1, R14 ;  /* 0x000000010d057824 */ /* 0x000fc800078e020e */
[----:B------:R-:W-:-:S07]  /*10e30*/  IMAD.MOV.U32 R13, RZ, RZ, R5 ;  /* 0x000000ffff0d7224 */ /* 0x000fce00078e0005 */
[----:B------:R-:W-:Y:S05]  /*10e40*/  WARPSYNC.COLLECTIVE R15, `(.L_x_10363) ;  /* 0x000000000f087348 */ /* 0x000fea0003c00000 */
[----:B------:R0:W1:Y:S02]  /*10e50*/  SHFL.UP P6, R14, R13, R12, R11 ;  /* 0x0400000c0d0e7389 */ /* 0x00006400000c000b */
[----:B01----:R-:W-:Y:S01]  /*10e60*/  ENDCOLLECTIVE ;  /* 0x000000000000791b */ /* 0x003fe20003800000 */
.L_x_10363:
[----:B------:R-:W-:Y:S01]  /*10e70*/  IMAD.MOV.U32 R12, RZ, RZ, 0x4 ;  /* 0x00000004ff0c7424 */ /* 0x000fe200078e00ff */
[----:B------:R-:W-:-:S05]  /*10e80*/  SEL R2, R14, RZ, P2 ;  /* 0x000000ff0e027207 */ /* 0x000fca0001000000 */
[----:B------:R-:W-:-:S04]  /*10e90*/  IMAD.IADD R2, R5, 0x1, R2 ;  /* 0x0000000105027824 */ /* 0x000fc800078e0202 */
[----:B------:R-:W-:-:S07]  /*10ea0*/  IMAD.MOV.U32 R13, RZ, RZ, R2 ;  /* 0x000000ffff0d7224 */ /* 0x000fce00078e0002 */
[----:B------:R-:W-:Y:S05]  /*10eb0*/  WARPSYNC.COLLECTIVE R15, `(.L_x_10364) ;  /* 0x000000000f087348 */ /* 0x000fea0003c00000 */
[----:B------:R0:W1:Y:S02]  /*10ec0*/  SHFL.UP P6, R14, R13, R12, R11 ;  /* 0x0400000c0d0e7389 */ /* 0x00006400000c000b */
[----:B01----:R-:W-:Y:S01]  /*10ed0*/  ENDCOLLECTIVE ;  /* 0x000000000000791b */ /* 0x003fe20003800000 */
.L_x_10364:
[----:B------:R-:W-:Y:S01]  /*10ee0*/  IMAD.MOV.U32 R12, RZ, RZ, 0x8 ;  /* 0x00000008ff0c7424 */ /* 0x000fe200078e00ff */
[----:B------:R-:W-:-:S05]  /*10ef0*/  SEL R3, R14, RZ, P3 ;  /* 0x000000ff0e037207 */ /* 0x000fca0001800000 */
[----:B------:R-:W-:-:S04]  /*10f00*/  IMAD.IADD R3, R2, 0x1, R3 ;  /* 0x0000000102037824 */ /* 0x000fc800078e0203 */
[----:B------:R-:W-:-:S07]  /*10f10*/  IMAD.MOV.U32 R13, RZ, RZ, R3 ;  /* 0x000000ffff0d7224 */ /* 0x000fce00078e0003 */
[----:B------:R-:W-:Y:S05]  /*10f20*/  WARPSYNC.COLLECTIVE R15, `(.L_x_10365) ;  /* 0x000000000f087348 */ /* 0x000fea0003c00000 */
[----:B------:R0:W1:Y:S02]  /*10f30*/  SHFL.UP P6, R14, R13, R12, R11 ;  /* 0x0400000c0d0e7389 */ /* 0x00006400000c000b */
[----:B01----:R-:W-:Y:S01]  /*10f40*/  ENDCOLLECTIVE ;  /* 0x000000000000791b */ /* 0x003fe20003800000 */
.L_x_10365:
[----:B------:R-:W-:Y:S01]  /*10f50*/  IMAD.MOV.U32 R12, RZ, RZ, 0x10 ;  /* 0x00000010ff0c7424 */ /* 0x000fe200078e00ff */
[----:B------:R-:W-:-:S05]  /*10f60*/  SEL R14, R14, RZ, P4 ;  /* 0x000000ff0e0e7207 */ /* 0x000fca0002000000 */
[----:B------:R-:W-:-:S04]  /*10f70*/  IMAD.IADD R5, R3, 0x1, R14 ;  /* 0x0000000103057824 */ /* 0x000fc800078e020e */
[----:B------:R-:W-:-:S07]  /*10f80*/  IMAD.MOV.U32 R13, RZ, RZ, R5 ;  /* 0x000000ffff0d7224 */ /* 0x000fce00078e0005 */
[----:B------:R-:W-:Y:S05]  /*10f90*/  WARPSYNC.COLLECTIVE R15, `(.L_x_10366) ;  /* 0x000000000f087348 */ /* 0x000fea0003c00000 */
[----:B------:R0:W1:Y:S02]  /*10fa0*/  SHFL.UP P6, R14, R13, R12, R11 ;  /* 0x0400000c0d0e7389 */ /* 0x00006400000c000b */
[----:B01----:R-:W-:Y:S01]  /*10fb0*/  ENDCOLLECTIVE ;  /* 0x000000000000791b */ /* 0x003fe20003800000 */
.L_x_10366:
        /* <DEDUP_REMOVED lines=8> */
.L_x_10367:
[----:B------:R-:W-:Y:S05]  /*11040*/  BRA `(.L_x_10368) ;  /* 0xffffffcc000c7947 */ /* 0x000fea000383ffff */
.L_x_10277:
[----:B------:R-:W-:Y:S01]  /*11050*/  BSSY B0, `(.L_x_10369) ;  /* 0x0000007000007945 */ /* 0x000fe20003800000 */
[----:B------:R-:W-:Y:S02]  /*11060*/  IMAD.MOV.U32 R12, RZ, RZ, 0x1 ;  /* 0x00000001ff0c7424 */ /* 0x000fe400078e00ff */
[----:B------:R-:W-:Y:S02]  /*11070*/  IMAD.MOV.U32 R11, RZ, RZ, RZ ;  /* 0x000000ffff0b7224 */ /* 0x000fe400078e00ff */
[----:B------:R-:W-:-:S07]  /*11080*/  IMAD.MOV.U32 R15, RZ, RZ, -0x1 ;  /* 0xffffffffff0f7424 */ /* 0x000fce00078e00ff */
[----:B------:R-:W-:Y:S05]  /*11090*/  WARPSYNC.COLLECTIVE R15, `(.L_x_10370) ;  /* 0x000000000f087348 */ /* 0x000fea0003c00000 */
[----:B------:R0:W1:Y:S02]  /*110a0*/  SHFL.UP P6, R14, R13, R12, R11 ;  /* 0x0400000c0d0e7389 */ /* 0x00006400000c000b */
[----:B01----:R-:W-:Y:S01]  /*110b0*/  ENDCOLLECTIVE ;  /* 0x000000000000791b */ /* 0x003fe20003800000 */
.L_x_10370:
[----:B------:R-:W-:Y:S05]  /*110c0*/  BSYNC B0 ;  /* 0x0000000000007941 */ /* 0x000fea0003800000 */
.L_x_10369:
        /* <DEDUP_REMOVED lines=8> */
.L_x_10371:
[----:B------:R-:W-:Y:S01]  /*11150*/  IMAD.MOV.U32 R12, RZ, RZ, 0x4 ;  /* 0x00000004ff0c7424 */ /* 0x000fe200078e00ff */
[----:B------:R-:W-:-:S05]  /*11160*/  SEL R14, R14, RZ, P2 ;  /* 0x000000ff0e0e7207 */ /* 0x000fca0001000000 */
[----:B------:R-:W-:-:S05]  /*11170*/  IMAD.IADD R3, R13, 0x1, R14 ;  /* 0x000000010d037824 */ /* 0x000fca00078e020e */
[----:B------:R-:W-:-:S07]  /*11180*/  MOV R13, R3 ;  /* 0x00000003000d7202 */ /* 0x000fce0000000f00 */
[----:B------:R-:W-:Y:S05]  /*11190*/  WARPSYNC.COLLECTIVE R15, `(.L_x_10372) ;  /* 0x000000000f087348 */ /* 0x000fea0003c00000 */
[----:B------:R0:W1:Y:S02]  /*111a0*/  SHFL.UP P6, R14, R13, R12, R11 ;  /* 0x0400000c0d0e7389 */ /* 0x00006400000c000b */
[----:B01----:R-:W-:Y:S01]  /*111b0*/  ENDCOLLECTIVE ;  /* 0x000000000000791b */ /* 0x003fe20003800000 */
.L_x_10372:
[----:B------:R-:W-:Y:S01]  /*111c0*/  IMAD.MOV.U32 R12, RZ, RZ, 0x8 ;  /* 0x00000008ff0c7424 */ /* 0x000fe200078e00ff */
[----:B------:R-:W-:-:S05]  /*111d0*/  SEL R14, R14, RZ, P3 ;  /* 0x000000ff0e0e7207 */ /* 0x000fca0001800000 */
[----:B------:R-:W-:-:S04]  /*111e0*/  IMAD.IADD R5, R3, 0x1, R14 ;  /* 0x0000000103057824 */ /* 0x000fc800078e020e */
[----:B------:R-:W-:-:S07]  /*111f0*/  IMAD.MOV.U32 R13, RZ, RZ, R5 ;  /* 0x000000ffff0d7224 */ /* 0x000fce00078e0005 */
[----:B------:R-:W-:Y:S05]  /*11200*/  WARPSYNC.COLLECTIVE R15, `(.L_x_10373) ;  /* 0x000000000f087348 */ /* 0x000fea0003c00000 */
[----:B------:R0:W1:Y:S02]  /*11210*/  SHFL.UP P6, R14, R13, R12, R11 ;  /* 0x0400000c0d0e7389 */ /* 0x00006400000c000b */
[----:B01----:R-:W-:Y:S01]  /*11220*/  ENDCOLLECTIVE ;  /* 0x000000000000791b */ /* 0x003fe20003800000 */
.L_x_10373:
[----:B------:R-:W-:Y:S01]  /*11230*/  IMAD.MOV.U32 R12, RZ, RZ, 0x10 ;  /* 0x00000010ff0c7424 */ /* 0x000fe200078e00ff */
[----:B------:R-:W-:-:S05]  /*11240*/  SEL R8, R14, RZ, P4 ;  /* 0x000000ff0e087207 */ /* 0x000fca0002000000 */
[----:B------:R-:W-:-:S04]  /*11250*/  IMAD.IADD R8, R5, 0x1, R8 ;  /* 0x0000000105087824 */ /* 0x000fc800078e0208 */
[----:B------:R-:W-:-:S07]  /*11260*/  IMAD.MOV.U32 R13, RZ, RZ, R8 ;  /* 0x000000ffff0d7224 */ /* 0x000fce00078e0008 */
[----:B------:R-:W-:Y:S05]  /*11270*/  WARPSYNC.COLLECTIVE R15, `(.L_x_10374) ;  /* 0x000000000f087348 */ /* 0x000fea0003c00000 */
[----:B------:R0:W1:Y:S02]  /*11280*/  SHFL.UP P6, R14, R13, R12, R11 ;  /* 0x0400000c0d0e7389 */ /* 0x00006400000c000b */
[----:B01----:R-:W-:Y:S01]  /*11290*/  ENDCOLLECTIVE ;  /* 0x000000000000791b */ /* 0x003fe20003800000 */
.L_x_10374:
        /* <DEDUP_REMOVED lines=8> */
.L_x_10375:
[----:B------:R-:W-:Y:S05]  /*11320*/  BRA `(.L_x_10376) ;  /* 0xffffffc800f87947 */ /* 0x000fea000383ffff */
.L_x_10279:
[----:B------:R-:W-:Y:S01]  /*11330*/  BSSY B0, `(.L_x_10377) ;  /* 0x0000006000007945 */ /* 0x000fe20003800000 */
[----:B------:R-:W-:Y:S01]  /*11340*/  PLOP3.LUT P6, PT, P6, PT, PT, 0x8, 0x0 ;  /* 0x000000000000781c */ /* 0x000fe200037ce170 */
[----:B------:R-:W-:-:S12]  /*11350*/  IMAD.MOV.U32 R15, RZ, RZ, -0x1 ;  /* 0xffffffffff0f7424 */ /* 0x000fd800078e00ff */
[----:B0-----:R-:W-:Y:S05]  /*11360*/  WARPSYNC.COLLECTIVE R15, `(.L_x_10378) ;  /* 0x000000000f087348 */ /* 0x001fea0003c00000 */
[----:B------:R-:W-:Y:S01]  /*11370*/  VOTE.ANY R14, PT, P6 ;  /* 0x00000000000e7806 */ /* 0x000fe200030e0100 */
[----:B0-----:R-:W-:Y:S06]  /*11380*/  ENDCOLLECTIVE ;  /* 0x000000000000791b */ /* 0x001fec0003800000 */
.L_x_10378:
[----:B------:R-:W-:Y:S05]  /*11390*/  BSYNC B0 ;  /* 0x0000000000007941 */ /* 0x000fea0003800000 */
.L_x_10377:
        /* <DEDUP_REMOVED lines=9> */
.L_x_10379:
[----:B------:R-:W-:Y:S02]  /*11430*/  IMAD.MOV.U32 R13, RZ, RZ, R7 ;  /* 0x000000ffff0d7224 */ /* 0x000fe400078e0007 */
[----:B------:R-:W-:-:S07]  /*11440*/  IMAD.MOV.U32 R4, RZ, RZ, R14 ;  /* 0x000000ffff047224 */ /* 0x000fce00078e000e */
[----:B------:R-:W-:Y:S05]  /*11450*/  WARPSYNC.COLLECTIVE R15, `(.L_x_10380) ;  /* 0x000000000f087348 */ /* 0x000fea0003c00000 */
[----:B------:R0:W1:Y:S02]  /*11460*/  SHFL.IDX P6, R14, R13, R12, R11 ;  /* 0x0000000c0d0e7389 */ /* 0x00006400000c000b */
[----:B01----:R-:W-:Y:S01]  /*11470*/  ENDCOLLECTIVE ;  /* 0x000000000000791b */ /* 0x003fe20003800000 */
.L_x_10380:
[----:B------:R-:W-:Y:S01]  /*11480*/  IMAD.MOV.U32 R7, RZ, RZ, R14 ;  /* 0x000000ffff077224 */ /* 0x000fe200078e000e */
[----:B------:R-:W-:Y:S06]  /*11490*/  BRA `(.L_x_10381) ;  /* 0xffffffc800d87947 */ /* 0x000fec000383ffff */
.L_x_10281:
[----:B------:R-:W-:Y:S01]  /*114a0*/  BSSY B0, `(.L_x_10382) ;  /* 0x0000007000007945 */ /* 0x000fe20003800000 */
[----:B------:R-:W-:Y:S02]  /*114b0*/  IMAD.MOV.U32 R13, RZ, RZ, R2 ;  /* 0x000000ffff0d7224 */ /* 0x000fe400078e0002 */
[----:B------:R-:W-:Y:S02]  /*114c0*/  IMAD.MOV.U32 R11, RZ, RZ, 0x1f ;  /* 0x0000001fff0b7424 */ /* 0x000fe400078e00ff */
[----:B------:R-:W-:-:S07]  /*114d0*/  IMAD.MOV.U32 R15, RZ, RZ, -0x1 ;  /* 0xffffffffff0f7424 */ /* 0x000fce00078e00ff */
[----:B0123--:R-:W-:Y:S05]  /*114e0*/  WARPSYNC.COLLECTIVE R15, `(.L_x_10383) ;  /* 0x000000000f087348 */ /* 0x00ffea0003c00000 */
[----:B------:R4:W0:Y:S02]  /*114f0*/  SHFL.IDX P6, R14, R13, R12, R11 ;  /* 0x0000000c0d0e7389 */ /* 0x00082400000c000b */
[----:B01234-:R-:W-:Y:S01]  /*11500*/  ENDCOLLECTIVE ;  /* 0x000000000000791b */ /* 0x01ffe20003800000 */
.L_x_10383:
[----:B------:R-:W-:Y:S05]  /*11510*/  BSYNC B0 ;  /* 0x0000000000007941 */ /* 0x000fea0003800000 */
.L_x_10382:
[----:B------:R-:W-:Y:S01]  /*11520*/  IMAD.MOV.U32 R24, RZ, RZ, R14 ;  /* 0x000000ffff187224 */ /* 0x000fe200078e000e */
[----:B------:R-:W-:Y:S06]  /*11530*/  BRA `(.L_x_10280) ;  /* 0xffffffc800c87947 */ /* 0x000fec000383ffff */
.L_x_10285:
[----:B0-----:R0:W1:Y:S02]  /*11540*/  SYNCS.PHASECHK.TRANS64.TRYWAIT P0, [R5+URZ+0x2d820], R0 ;  /* 0x02d82000050075a7 */ /* 0x001064000800017f */
[----:B-1----:R-:W-:Y:S05]  /*11550*/  @!P0 NANOSLEEP.SYNCS 0x989680 ;  /* 0x009896800000895d */ /* 0x002fea0003900000 */
[----:B------:R-:W1:Y:S02]  /*11560*/  @!P0 SYNCS.PHASECHK.TRANS64 P0, [R5+URZ+0x2d820], R0 ;  /* 0x02d82000050085a7 */ /* 0x000e64000800007f */
[----:B-1----:R-:W-:Y:S05]  /*11570*/  @!P0 BRA `(.L_x_10285) ;  /* 0xfffffffc00f08947 */ /* 0x002fea000383ffff */
[----:B------:R-:W-:Y:S05]  /*11580*/  BRA `(.L_x_10384) ;  /* 0xffffffd000207947 */ /* 0x000fea000383ffff */
.L_x_10286:
        /* <DEDUP_REMOVED lines=11> */
.L_x_10386:
[----:B------:R-:W-:Y:S05]  /*11640*/  BSYNC B0 ;  /* 0x0000000000007941 */ /* 0x000fea0003800000 */
.L_x_10385:
[----:B------:R-:W-:Y:S05]  /*11650*/  BRA `(.L_x_10387) ;  /* 0xffffffd000087947 */ /* 0x000fea000383ffff */
.L_x_10289:
[----:B------:R-:W-:Y:S01]  /*11660*/  BSSY B1, `(.L_x_10388) ;  /* 0x0000006000017945 */ /* 0x000fe20003800000 */
[----:B------:R-:W-:-:S07]  /*11670*/  IMAD.MOV.U32 R15, RZ, RZ, -0x1 ;  /* 0xffffffffff0f7424 */ /* 0x000fce00078e00ff */
[----:B0-2---:R-:W-:Y:S05]  /*11680*/  WARPSYNC.COLLECTIVE R15, `(.L_x_10389) ;  /* 0x000000000f0c7348 */ /* 0x005fea0003c00000 */
[----:B------:R-:W-:Y:S02]  /*11690*/  ELECT P6, UR62, PT ;  /* 0x00000000003e782f */ /* 0x000fe400038c0000 */
[----:B------:R-:W-:Y:S01]  /*116a0*/  MOV R14, UR62 ;  /* 0x0000003e000e7c02 */ /* 0x000fe20008000f00 */
[----:B0-2---:R-:W-:Y:S10]  /*116b0*/  ENDCOLLECTIVE ;  /* 0x000000000000791b */ /* 0x005ff40003800000 */
.L_x_10389:
[----:B------:R-:W-:Y:S05]  /*116c0*/  BSYNC B1 ;  /* 0x0000000000017941 */ /* 0x000fea0003800000 */
.L_x_10388:
[----:B------:R-:W-:Y:S05]  /*116d0*/  BRA `(.L_x_10390) ;  /* 0xffffffd000007947 */ /* 0x000fea000383ffff */
.L_x_10291:
[----:B0-----:R0:W1:Y:S02]  /*116e0*/  SYNCS.PHASECHK.TRANS64.TRYWAIT P1, [R3+URZ+0x2d840], R2 ;  /* 0x02d84002030075a7 */ /* 0x001064000802017f */
[----:B-1----:R-:W-:Y:S05]  /*116f0*/  @!P1 NANOSLEEP.SYNCS 0x989680 ;  /* 0x009896800000995d */ /* 0x002fea0003900000 */
[----:B------:R-:W1:Y:S02]  /*11700*/  @!P1 SYNCS.PHASECHK.TRANS64 P1, [R3+URZ+0x2d840], R2 ;  /* 0x02d84002030095a7 */ /* 0x000e64000802007f */
[----:B-1----:R-:W-:Y:S05]  /*11710*/  @!P1 BRA `(.L_x_10291) ;  /* 0xfffffffc00f09947 */ /* 0x002fea000383ffff */
[----:B------:R-:W-:Y:S05]  /*11720*/  BRA `(.L_x_10391) ;  /* 0xffffffd000207947 */ /* 0x000fea000383ffff */
.L_x_10293:
[----:B-1----:R1:W3:Y:S02]  /*11730*/  SYNCS.PHASECHK.TRANS64.TRYWAIT P1, [R5+URZ+0x2d840], R0 ;  /* 0x02d84000050075a7 */ /* 0x0022e4000802017f */
[----:B---3--:R-:W-:Y:S05]  /*11740*/  @!P1 NANOSLEEP.SYNCS 0x989680 ;  /* 0x009896800000995d */ /* 0x008fea0003900000 */
[----:B------:R-:W3:Y:S02]  /*11750*/  @!P1 SYNCS.PHASECHK.TRANS64 P1, [R5+URZ+0x2d840], R0 ;  /* 0x02d84000050095a7 */ /* 0x000ee4000802007f */
[----:B---3--:R-:W-:Y:S05]  /*11760*/  @!P1 BRA `(.L_x_10293) ;  /* 0xfffffffc00f09947 */ /* 0x008fea000383ffff */
[----:B------:R-:W-:Y:S05]  /*11770*/  BRA `(.L_x_10392) ;  /* 0xffffffd0002c7947 */ /* 0x000fea000383ffff */
.L_x_10295:
[----:B---3--:R3:W4:Y:S02]  /*11780*/  SYNCS.PHASECHK.TRANS64.TRYWAIT P1, [R3+URZ+0x2d860], R2 ;  /* 0x02d86002030075a7 */ /* 0x008724000802017f */
[----:B----4-:R-:W-:Y:S05]  /*11790*/  @!P1 NANOSLEEP.SYNCS 0x989680 ;  /* 0x009896800000995d */ /* 0x010fea0003900000 */
[----:B------:R-:W4:Y:S02]  /*117a0*/  @!P1 SYNCS.PHASECHK.TRANS64 P1, [R3+URZ+0x2d860], R2 ;  /* 0x02d86002030095a7 */ /* 0x000f24000802007f */
[----:B----4-:R-:W-:Y:S05]  /*117b0*/  @!P1 BRA `(.L_x_10295) ;  /* 0xfffffffc00f09947 */ /* 0x010fea000383ffff */
[----:B------:R-:W-:Y:S05]  /*117c0*/  BRA `(.L_x_10393) ;  /* 0xffffffd000287947 */ /* 0x000fea000383ffff */
.L_x_10394:
        /* <DEDUP_REMOVED lines=11> */
.L_x_15984:


//--------------------- .text._ZN7cutlass13device_kernelIN5flash11enable_sm90INS1_16FlashAttnFwdSm90INS1_25CollectiveMainloopFwdSm90ILi2EN4cute5tupleIJNS5_1CILi1EEES8_S8_EEENS6_IJNS7_ILi192EEENS7_ILi128EEENS7_ILi96EEEEEELi96ENS_10bfloat16_tEfNS_4arch4Sm90ELb0ELb0ELb0ELb1ELb1ELb1ELb0ELb0ELb1ELb1ELb1ELb0EEENS1_21CollectiveEpilogueFwdINS6_IJSA_SC_SB_EEES9_SE_SG_Li384ELb1ELb1ELb1ELb0EEENS1_36VarlenDynamicPersistentTileSchedulerILi192ELi128ELi384ELi128ELb1ELb1ELb1ELb0ELb1ELb1EEEEEEEEEvNT_6ParamsE --------------------------
	.section	.text._ZN7cutlass13device_kernelIN5flash11enable_sm90INS1_16FlashAttnFwdSm90INS1_25CollectiveMainloopFwdSm90ILi2EN4cute5tupleIJNS5_1CILi1EEES8_S8_EEENS6_IJNS7_ILi192EEENS7_ILi128EEENS7_ILi96EEEEEELi96ENS_10bfloat16_tEfNS_4arch4Sm90ELb0ELb0ELb0ELb1ELb1ELb1ELb0ELb0ELb1ELb1ELb1ELb0EEENS1_21CollectiveEpilogueFwdINS6_IJSA_SC_SB_EEES9_SE_SG_Li384ELb1ELb1ELb1ELb0EEENS1_36VarlenDynamicPersistentTileSchedulerILi192ELi128ELi384ELi128ELb1ELb1ELb1ELb0ELb1ELb1EEEEEEEEEvNT_6ParamsE,"ax",@progbits
	.align	128
.text._ZN7cutlass13device_kernelIN5flash11enable_sm90INS1_16FlashAttnFwdSm90INS1_25CollectiveMainloopFwdSm90ILi2EN4cute5tupleIJNS5_1CILi1EEES8_S8_EEENS6_IJNS7_ILi192EEENS7_ILi128EEENS7_ILi96EEEEEELi96ENS_10bfloat16_tEfNS_4arch4Sm90ELb0ELb0ELb0ELb1ELb1ELb1ELb0ELb0ELb1ELb1ELb1ELb0EEENS1_21CollectiveEpilogueFwdINS6_IJSA_SC_SB_EEES9_SE_SG_Li384ELb1ELb1ELb1ELb0EEENS1_36VarlenDynamicPersistentTileSchedulerILi192ELi128ELi384ELi128ELb1ELb1ELb1ELb0ELb1ELb1EEEEEEEEEvNT_6ParamsE:
        .type           _ZN7cutlass13device_kernelIN5flash11enable_sm90INS1_16FlashAttnFwdSm90INS1_25CollectiveMainloopFwdSm90ILi2EN4cute5tupleIJNS5_1CILi1EEES8_S8_EEENS6_IJNS7_ILi192EEENS7_ILi128EEENS7_ILi96EEEEEELi96ENS_10bfloat16_tEfNS_4arch4Sm90ELb0ELb0ELb0ELb1ELb1ELb1ELb0ELb0ELb1ELb1ELb1ELb0EEENS1_21CollectiveEpilogueFwdINS6_IJSA_SC_SB_EEES9_SE_SG_Li384ELb1ELb1ELb1ELb0EEENS1_36VarlenDynamicPersistentTileSchedulerILi192ELi128ELi384ELi128ELb1ELb1ELb1ELb0ELb1ELb1EEEEEEEEEvNT_6ParamsE,@function
        .size           _ZN7cutlass13device_kernelIN5flash11enable_sm90INS1_16FlashAttnFwdSm90INS1_25CollectiveMainloopFwdSm90ILi2EN4cute5tupleIJNS5_1CILi1EEES8_S8_EEENS6_IJNS7_ILi192EEENS7_ILi128EEENS7_ILi96EEEEEELi96ENS_10bfloat16_tEfNS_4arch4Sm90ELb0ELb0ELb0ELb1ELb1ELb1ELb0ELb0ELb1ELb1ELb1ELb0EEENS1_21CollectiveEpilogueFwdINS6_IJSA_SC_SB_EEES9_SE_SG_Li384ELb1ELb1ELb1ELb0EEENS1_36VarlenDynamicPersistentTileSchedulerILi192ELi128ELi384ELi128ELb1ELb1ELb1ELb0ELb1ELb1EEEEEEEEEvNT_6ParamsE,(.L_x_15985 - _ZN7cutlass13device_kernelIN5flash11enable_sm90INS1_16FlashAttnFwdSm90INS1_25CollectiveMainloopFwdSm90ILi2EN4cute5tupleIJNS5_1CILi1EEES8_S8_EEENS6_IJNS7_ILi192EEENS7_ILi128EEENS7_ILi96EEEEEELi96ENS_10bfloat16_tEfNS_4arch4Sm90ELb0ELb0ELb0ELb1ELb1ELb1ELb0ELb0ELb1ELb1ELb1ELb0EEENS1_21CollectiveEpilogueFwdINS6_IJSA_SC_SB_EEES9_SE_SG_Li384ELb1ELb1ELb1ELb0EEENS1_36VarlenDynamicPersistentTileSchedulerILi192ELi128ELi384ELi128ELb1ELb1ELb1ELb0ELb1ELb1EEEEEEEEEvNT_6ParamsE)
        .other          _ZN7cutlass13device_kernelIN5flash11enable_sm90INS1_16FlashAttnFwdSm90INS1_25CollectiveMainloopFwdSm90ILi2EN4cute5tupleIJNS5_1CILi1EEES8_S8_EEENS6_IJNS7_ILi192EEENS7_ILi128EEENS7_ILi96EEEEEELi96ENS_10bfloat16_tEfNS_4arch4Sm90ELb0ELb0ELb0ELb1ELb1ELb1ELb0ELb0ELb1ELb1ELb1ELb0EEENS1_21CollectiveEpilogueFwdINS6_IJSA_SC_SB_EEES9_SE_SG_Li384ELb1ELb1ELb1ELb0EEENS1_36VarlenDynamicPersistentTileSchedulerILi192ELi128ELi384ELi128ELb1ELb1ELb1ELb0ELb1ELb1EEEEEEEEEvNT_6ParamsE,@"STO_CUDA_ENTRY STV_DEFAULT"
_ZN7cutlass13device_kernelIN5flash11enable_sm90INS1_16FlashAttnFwdSm90INS1_25CollectiveMainloopFwdSm90ILi2EN4cute5tupleIJNS5_1CILi1EEES8_S8_EEENS6_IJNS7_ILi192EEENS7_ILi128EEENS7_ILi96EEEEEELi96ENS_10bfloat16_tEfNS_4arch4Sm90ELb0ELb0ELb0ELb1ELb1ELb1ELb0ELb0ELb1ELb1ELb1ELb0EEENS1_21CollectiveEpilogueFwdINS6_IJSA_SC_SB_EEES9_SE_SG_Li384ELb1ELb1ELb1ELb0EEENS1_36VarlenDynamicPersistentTileSchedulerILi192ELi128ELi384ELi128ELb1ELb1ELb1ELb0ELb1ELb1EEEEEEEEEvNT_6ParamsE:
        /* <DEDUP_REMOVED lines=18> */
.L_x_10396:
[----:B------:R-:W-:Y:S05]  /*0120*/  BSYNC B0 ;  /* 0x0000000000007941 */ /* 0x000fea0003800000 */
.L_x_10395:
        /* <DEDUP_REMOVED lines=41> */
.L_x_10397:
        /* <DEDUP_REMOVED lines=22> */
.L_x_10398:
        /* <DEDUP_REMOVED lines=18> */
.L_x_10399:
        /* <DEDUP_REMOVED lines=22> */
.L_x_10400:
        /* <DEDUP_REMOVED lines=22> */
.L_x_10401:
        /* <DEDUP_REMOVED lines=8> */
.L_x_10404:
[----:B------:R-:W-:-:S08]  /*0980*/  NOP ;  /* 0x0000000000007918 */ /* 0x000fd00000000000 */
[----:B------:R-:W0:Y:S02]  /*0990*/  USETMAXREG.TRY_ALLOC.CTAPOOL UP0, 0xa0 ;  /* 0x000000a0000079c8 */ /* 0x000e240008000600 */
[----:B0-----:R-:W-:-:S13]  /*09a0*/  PLOP3.LUT P0, PT, PT, PT, UP0, 0x80, 0x0 ;  /* 0x000000000000781c */ /* 0x001fda0003f0f008 */
[----:B------:R-:W-:Y:S05]  /*09b0*/  @!P0 BRA `(.L_x_10404) ;  /* 0xfffffffc00f08947 */ /* 0x000fea000383ffff */
[----:B------:R-:W0:Y:S01]  /*09c0*/  S2R R0, SR_TID.X ;  /* 0x0000000000007919 */ /* 0x000e220000002100 */
[----:B------:R-:W1:Y:S01]  /*09d0*/  S2UR UR39, SR_CgaCtaId ;  /* 0x00000000002779c3 */ /* 0x000e620000008800 */
[----:B------:R-:W-:Y:S01]  /*09e0*/  UMOV UR4, 0x400 ;  /* 0x0000040000047882 */ /* 0x000fe20000000000 */
[----:B------:R-:W-:-:S06]  /*09f0*/  LOP3.LUT R19, R19, 0xffffffef, RZ, 0xc0, !PT ;  /* 0xffffffef13137812 */ /* 0x000fcc00078ec0ff */
[----:B------:R-:W-:Y:S06]  /*0a00*/  BAR.ARV 0x8, 0x200 ;  /* 0x0208000000007b1d */ /* 0x000fec0000002000 */
[----:B-1----:R-:W-:-:S06]  /*0a10*/  ULEA UR4, UR39, UR4, 0x18 ;  /* 0x0000000427047291 */ /* 0x002fcc000f8ec03f */
[----:B------:R-:W-:Y:S01]  /*0a20*/  IMAD.U32 R2, RZ, RZ, UR4 ;  /* 0x00000004ff027e24 */ /* 0x000fe2000f8e00ff */
[----:B0-----:R-:W-:Y:S01]  /*0a30*/  SHF.R.U32.HI R0, RZ, 0x7, R0 ;  /* 0x00000007ff007819 */ /* 0x001fe20000011600 */
[----:B------:R-:W-:-:S03]  /*0a40*/  ULDC UR4, c[0x0][0xc3c] ;  /* 0x00030f0000047ab9 */ /* 0x000fc60000000800 */
[----:B------:R-:W-:-:S13]  /*0a50*/  ISETP.NE.AND P0, PT, R0, 0x1, PT ;  /* 0x000000010000780c */ /* 0x000fda0003f05270 */
[----:B------:R-:W-:Y:S01]  /*0a60*/  @P0 LOP3.LUT R19, R19, 0x10, RZ, 0xfc, !PT ;  /* 0x0000001013130812 */ /* 0x000fe200078efcff */
[----:B------:R-:W-:Y:S08]  /*0a70*/  @!P0 BAR.ARV 0x9, 0x100 ;  /* 0x0244000000008b1d */ /* 0x000ff00000002000 */
[----:B------:R-:W-:Y:S06]  /*0a80*/  BAR.SYNC.DEFER_BLOCKING 0x5, 0x200 ;  /* 0x0148000000007b1d */ /* 0x000fec0000010000 */
[----:B------:R-:W0:Y:S02]  /*0a90*/  LDS.128 R96, [R2+0x2d8d0] ;  /* 0x02d8d00002607984 */ /* 0x000e240000000c00 */
[----:B------:R-:W-:Y:S06]  /*0aa0*/  BAR.ARV 0x4, 0x200 ;  /* 0x0108000000007b1d */ /* 0x000fec0000002000 */
[----:B0-----:R-:W-:-:S13]  /*0ab0*/  ISETP.GE.AND P0, PT, R99, UR4, PT ;  /* 0x0000000463007c0c */ /* 0x001fda000bf06270 */
[----:B------:R-:W-:Y:S05]  /*0ac0*/  @P0 BRA `(.L_x_10405) ;  /* 0x000001a000bc0947 */ /* 0x000fea0003800000 */
[----:B------:R-:W0:Y:S01]  /*0ad0*/  S2R R0, SR_TID.X ;  /* 0x0000000000007919 */ /* 0x000e220000002100 */
[----:B------:R-:W-:Y:S01]  /*0ae0*/  R2UR UR38, R2 ;  /* 0x00000000022672ca */ /* 0x000fe200000e0000 */
[----:B------:R-:W-:Y:S01]  /*0af0*/  IMAD.MOV.U32 R18, RZ, RZ, RZ ;  /* 0x000000ffff127224 */ /* 0x000fe200078e00ff */
[----:B------:R-:W-:Y:S01]  /*0b00*/  ULOP3.LUT UR40, UR36, 0x1, URZ, 0xfc, !UPT ;  /* 0x0000000124287892 */ /* 0x000fe2000f8efc3f */
[----:B------:R-:W-:Y:S01]  /*0b10*/  IMAD.MOV.U32 R138, RZ, RZ, RZ ;  /* 0x000000ffff8a7224 */ /* 0x000fe200078e00ff */
[----:B------:R-:W-:Y:S01]  /*0b20*/  UMOV UR37, URZ ;  /* 0x0000003f00257c82 */ /* 0x000fe20008000000 */
[----:B------:R-:W-:Y:S02]  /*0b30*/  IMAD.MOV.U32 R151, RZ, RZ, RZ ;  /* 0x000000ffff977224 */ /* 0x000fe400078e00ff */
[----:B------:R-:W-:-:S06]  /*0b40*/  IMAD.MOV.U32 R140, RZ, RZ, RZ ;  /* 0x000000ffff8c7224 */ /* 0x000fcc00078e00ff */
[----:B------:R-:W-:Y:S01]  /*0b50*/  UIADD3 UR38, UR38, 0xc400, URZ ;  /* 0x0000c40026267890 */ /* 0x000fe2000fffe03f */
[----:B0-----:R-:W-:-:S05]  /*0b60*/  VIADD R0, R0, 0xffffff80 ;  /* 0xffffff8000007836 */ /* 0x001fca0000000000 */
[----:B------:R-:W-:Y:S02]  /*0b70*/  SHF.R.S32.HI R3, RZ, 0x1f, R0 ;  /* 0x0000001fff037819 */ /* 0x000fe40000011400 */
[-C--:B------:R-:W-:Y:S02]  /*0b80*/  LEA.HI R12, R0, R0.reuse, RZ, 0x1 ;  /* 0x00000000000c7211 */ /* 0x080fe400078f08ff */
[CC--:B------:R-:W-:Y:S02]  /*0b90*/  LEA.HI R4, R3.reuse, R0.reuse, RZ, 0x7 ;  /* 0x0000000003047211 */ /* 0x0c0fe400078f38ff */
[CC--:B------:R-:W-:Y:S02]  /*0ba0*/  LEA.HI R5, R3.reuse, R0.reuse, RZ, 0x4 ;  /* 0x0000000003057211 */ /* 0x0c0fe400078f20ff */
[----:B------:R-:W-:Y:S02]  /*0bb0*/  SHF.R.S32.HI R139, RZ, 0x1, R12 ;  /* 0x00000001ff8b7819 */ /* 0x000fe4000001140c */
[----:B------:R-:W-:-:S02]  /*0bc0*/  LEA.HI R6, R3, R0, RZ, 0x5 ;  /* 0x0000000003067211 */ /* 0x000fc400078f28ff */
[----:B------:R-:W-:Y:S02]  /*0bd0*/  LEA.HI R7, R3, R0, RZ, 0x2 ;  /* 0x0000000003077211 */ /* 0x000fe400078f10ff */
[----:B------:R-:W-:Y:S02]  /*0be0*/  LOP3.LUT R13, R12, 0xfffffffe, RZ, 0xc0, !PT ;  /* 0xfffffffe0c0d7812 */ /* 0x000fe400078ec0ff */
[----:B------:R-:W-:Y:S02]  /*0bf0*/  SHF.R.S32.HI R3, RZ, 0x7, R4 ;  /* 0x00000007ff037819 */ /* 0x000fe40000011404 */
[----:B------:R-:W-:Y:S01]  /*0c00*/  LOP3.LUT R11, R4, 0xffffff80, RZ, 0xc0, !PT ;  /* 0xffffff80040b7812 */ /* 0x000fe200078ec0ff */
[----:B------:R-:W-:Y:S01]  /*0c10*/  IMAD.IADD R16, R0, 0x1, -R13 ;  /* 0x0000000100107824 */ /* 0x000fe200078e0a0d */
[----:B------:R-:W-:Y:S01]  /*0c20*/  SHF.R.S32.HI R4, RZ, 0x4, R5 ;  /* 0x00000004ff047819 */ /* 0x000fe20000011405 */
[----:B------:R-:W-:Y:S01]  /*0c30*/  IMAD.HI R10, R3, 0x55555556, RZ ;  /* 0x55555556030a7827 */ /* 0x000fe200078e02ff */
[----:B------:R-:W-:-:S02]  /*0c40*/  LEA.HI R12, R12, R139, RZ, 0x1 ;  /* 0x0000008b0c0c7211 */ /* 0x000fc400078f08ff */
[----:B------:R-:W-:Y:S01]  /*0c50*/  LOP3.LUT R9, R7, 0xfffffffc, RZ, 0xc0, !PT ;  /* 0xfffffffc07097812 */ /* 0x000fe200078ec0ff */
[----:B------:R-:W-:Y:S01]  /*0c60*/  IMAD.SHL.U32 R142, R16, 0x4, RZ ;  /* 0x00000004108e7824 */ /* 0x000fe200078e00ff */
[----:B------:R-:W-:Y:S01]  /*0c70*/  SHF.R.S32.HI R8, RZ, 0x2, R7 ;  /* 0x00000002ff087819 */ /* 0x000fe20000011407 */
[C---:B------:R-:W-:Y:S01]  /*0c80*/  IMAD.IADD R20, R0.reuse, 0x1, -R11 ;  /* 0x0000000100147824 */ /* 0x040fe200078e0a0b */
[----:B------:R-:W-:Y:S01]  /*0c90*/  SHF.R.S32.HI R15, RZ, 0x1f, R7 ;  /* 0x0000001fff0f7819 */ /* 0x000fe20000011407 */
[----:B------:R-:W-:Y:S01]  /*0ca0*/  IMAD.IADD R9, R0, 0x1, -R9 ;  /* 0x0000000100097824 */ /* 0x000fe200078e0a09 */
[C---:B------:R-:W-:Y:S01]  /*0cb0*/  LOP3.LUT R7, R5.reuse, 0xfffffff0, RZ, 0xc0, !PT ;  /* 0xfffffff005077812 */ /* 0x040fe200078ec0ff */
[----:B------:R-:W-:Y:S01]  /*0cc0*/  VIADD R14, R142, 0x10 ;  /* 0x000000108e0e7836 */ /* 0x000fe20000000000 */
[----:B------:R-:W-:Y:S01]  /*0cd0*/  LEA.HI R5, R5, R4, RZ, 0x1 ;  /* 0x0000000405057211 */ /* 0x000fe200078f08ff */
[----:B------:R0:W-:Y:S01]  /*0ce0*/  STL [R1+0xa0], R16 ;  /* 0x0000a01001007387 */ /* 0x0001e20000100800 */
[----:B------:R-:W-:Y:S01]  /*0cf0*/  LOP3.LUT R12, R12, 0x7fffffe, RZ, 0xc0, !PT ;  /* 0x07fffffe0c0c7812 */ /* 0x000fe200078ec0ff */
[----:B------:R-:W-:Y:S01]  /*0d00*/  IMAD.IADD R7, R0, 0x1, -R7 ;  /* 0x0000000100077824 */ /* 0x000fe200078e0a07 */
[----:B------:R-:W-:Y:S01]  /*0d10*/  LEA.HI R15, R15, R8, RZ, 0x2 ;  /* 0x000000080f0f7211 */ /* 0x000fe200078f10ff */
[----:B------:R-:W-:Y:S01]  /*0d20*/  STL [R1+0xa4], R20 ;  /* 0x0000a41401007387 */ /* 0x000fe20000100800 */
[----:B------:R-:W-:Y:S01]  /*0d30*/  LOP3.LUT R5, R5, 0x1ffffffe, RZ, 0xc0, !PT ;  /* 0x1ffffffe05057812 */ /* 0x000fe200078ec0ff */
[----:B------:R-:W-:Y:S01]  /*0d40*/  IMAD.IADD R13, R139, 0x1, -R12 ;  /* 0x000000018b0d7824 */ /* 0x000fe200078e0a0c */
[----:B------:R-:W-:Y:S01]  /*0d50*/  LEA.HI R10, R10, R10, RZ, 0x1 ;  /* 0x0000000a0a0a7211 */ /* 0x000fe200078f08ff */
[----:B------:R-:W-:Y:S01]  /*0d60*/  STL [R1+0x20], R14 ;  /* 0x0000200e01007387 */ /* 0x000fe20000100800 */
[----:B------:R-:W-:Y:S01]  /*0d70*/  LOP3.LUT R15, R15, 0xfffffffc, RZ, 0xc0, !PT ;  /* 0xfffffffc0f0f7812 */ /* 0x000fe200078ec0ff */
[C---:B------:R-:W-:Y:S01]  /*0d80*/  IMAD.IADD R5, R4.reuse, 0x1, -R5 ;  /* 0x0000000104057824 */ /* 0x040fe200078e0a05 */
[----:B------:R-:W-:Y:S01]  /*0d90*/  SHF.R.S32.HI R0, RZ, 0x1f, R7 ;  /* 0x0000001fff007819 */ /* 0x000fe20000011407 */
[----:B------:R-:W-:Y:S01]  /*0da0*/  IMAD R146, R4, 0x8, R13 ;  /* 0x0000000804927824 */ /* 0x000fe200078e020d */
[----:B------:R-:W-:Y:S01]  /*0db0*/  LEA.HI R4, R9, R9, RZ, 0x1 ;  /* 0x0000000909047211 */ /* 0x000fe200078f08ff */
[----:B------:R-:W-:Y:S01]  /*0dc0*/  IMAD R10, R10, -0x3, R3 ;  /* 0xfffffffd0a0a7824 */ /* 0x000fe200078e0203 */
[----:B------:R-:W-:Y:S01]  /*0dd0*/  SHF.R.S32.HI R3, RZ, 0x1f, R20 ;  /* 0x0000001fff037819 */ /* 0x000fe20000011414 */
[----:B------:R-:W-:Y:S01]  /*0de0*/  IMAD.IADD R15, R8, 0x1, -R15 ;  /* 0x00000001080f7824 */ /* 0x000fe200078e0a0f */
[----:B------:R-:W-:Y:S01]  /*0df0*/  LOP3.LUT R4, R4, 0x1ffffffe, RZ, 0xc0, !PT ;  /* 0x1ffffffe04047812 */ /* 0x000fe200078ec0ff */
[C---:B------:R-:W-:Y:S01]  /*0e00*/  IMAD.IADD R8, R142.reuse, 0x1, R14 ;  /* 0x000000018e087824 */ /* 0x040fe200078e020e */
[----:B------:R-:W-:Y:S01]  /*0e10*/  LEA.HI R11, R3, R20, RZ, 0x2 ;  /* 0x00000014030b7211 */ /* 0x000fe200078f10ff */
[----:B------:R-:W-:Y:S01]  /*0e20*/  VIADD R155, R142, 0x20 ;  /* 0x000000208e9b7836 */ /* 0x000fe20000000000 */
[----:B------:R-:W-:Y:S01]  /*0e30*/  LEA.HI R0, R0, R7, RZ, 0x3 ;  /* 0x0000000700007211 */ /* 0x000fe200078f18ff */
[----:B------:R-:W-:Y:S01]  /*0e40*/  IMAD.IADD R9, R9, 0x1, -R4 ;  /* 0x0000000109097824 */ /* 0x000fe200078e0a04 */
[----:B------:R-:W-:Y:S01]  /*0e50*/  SHF.R.S32.HI R17, RZ, 0x1f, R8 ;  /* 0x0000001fff117819 */ /* 0x000fe20000011408 */
[----:B------:R-:W-:Y:S01]  /*0e60*/  IMAD.SHL.U32 R15, R15, 0x40, RZ ;  /* 0x000000400f0f7824 */ /* 0x000fe200078e00ff */
[--C-:B------:R-:W-:Y:S01]  /*0e70*/  SHF.R.S32.HI R12, RZ, 0x2, R11.reuse ;  /* 0x00000002ff0c7819 */ /* 0x100fe2000001140b */
[----:B0-----:R-:W-:Y:S01]  /*0e80*/  IMAD.SHL.U32 R16, R16, 0x8, RZ ;  /* 0x0000000810107824 */ /* 0x001fe200078e00ff */
[----:B------:R-:W-:Y:S01]  /*0e90*/  SHF.R.S32.HI R13, RZ, 0x1f, R11 ;  /* 0x0000001fff0d7819 */ /* 0x000fe2000001140b */
[----:B------:R-:W-:Y:S01]  /*0ea0*/  IMAD.SHL.U32 R146, R146, 0x20, RZ ;  /* 0x0000002092927824 */ /* 0x000fe200078e00ff */
[----:B------:R-:W-:Y:S01]  /*0eb0*/  LOP3.LUT R4, R0, 0xfffffff8, RZ, 0xc0, !PT ;  /* 0xfffffff800047812 */ /* 0x000fe200078ec0ff */
[C---:B------:R-:W-:Y:S01]  /*0ec0*/  VIADD R23, R16.reuse, 0x30 ;  /* 0x0000003010177836 */ /* 0x040fe20000000000 */
[----:B------:R-:W-:Y:S01]  /*0ed0*/  LEA.HI R147, R17, R8, RZ, 0x3 ;  /* 0x0000000811937211 */ /* 0x000fe200078f18ff */
[----:B------:R-:W-:Y:S01]  /*0ee0*/  VIADD R22, R16, 0x40 ;  /* 0x0000004010167836 */ /* 0x000fe20000000000 */
[----:B------:R-:W-:Y:S01]  /*0ef0*/  SHF.R.S32.HI R8, RZ, 0x5, R6 ;  /* 0x00000005ff087819 */ /* 0x000fe20000011406 */
[----:B------:R-:W-:Y:S01]  /*0f00*/  IMAD.IADD R4, R7, 0x1, -R4 ;  /* 0x0000000107047824 */ /* 0x000fe200078e0a04 */
[----:B------:R-:W-:Y:S01]  /*0f10*/  LEA.HI R13, R13, R12, RZ, 0x3 ;  /* 0x0000000c0d0d7211 */ /* 0x000fe200078f18ff */
[----:B------:R-:W-:Y:S01]  /*0f20*/  IMAD.SHL.U32 R6, R0, 0x40, RZ ;  /* 0x0000004000067824 */ /* 0x000fe200078e00ff */
[----:B------:R-:W-:Y:S01]  /*0f30*/  LOP3.LUT R11, R11, 0x7ffffffc, RZ, 0xc0, !PT ;  /* 0x7ffffffc0b0b7812 */ /* 0x000fe200078ec0ff */
[----:B------:R-:W-:Y:S01]  /*0f40*/  IMAD R17, R8, 0x10, R7 ;  /* 0x0000001008117824 */ /* 0x000fe200078e0207 */
[----:B------:R-:W-:Y:S01]  /*0f50*/  LOP3.LUT R13, R13, 0xfffffff8, RZ, 0xc0, !PT ;  /* 0xfffffff80d0d7812 */ /* 0x000fe200078ec0ff */
[----:B------:R-:W-:Y:S01]  /*0f60*/  IMAD.SHL.U32 R0, R5, 0x8, RZ ;  /* 0x0000000805007824 */ /* 0x000fe200078e00ff */
[----:B------:R-:W-:Y:S01]  /*0f70*/  LEA.HI R7, R3, R20, RZ, 0x5 ;  /* 0x0000001403077211 */ /* 0x000fe200078f28ff */
[C---:B------:R-:W-:Y:S01]  /*0f80*/  IMAD.SHL.U32 R3, R4.reuse, 0x40, RZ ;  /* 0x0000004004037824 */ /* 0x040fe200078e00ff */
[----:B------:R-:W-:Y:S01]  /*0f90*/  R2P PR, R4, 0x6 ;  /* 0x0000000604007804 */ /* 0x000fe20000000000 */
[----:B------:R-:W-:Y:S01]  /*0fa0*/  IMAD.IADD R12, R12, 0x1, -R13 ;  /* 0x000000010c0c7824 */ /* 0x000fe200078e0a0d */
[----:B------:R-:W-:Y:S01]  /*0fb0*/  SHF.R.S32.HI R7, RZ, 0x5, R7 ;  /* 0x00000005ff077819 */ /* 0x000fe20000011407 */
[----:B------:R-:W-:Y:S01]  /*0fc0*/  IMAD.U32 R5, R17, 0x20, R0 ;  /* 0x0000002011057824 */ /* 0x000fe200078e0000 */
[----:B------:R-:W-:Y:S01]  /*0fd0*/  LOP3.LUT R3, R3, 0x1c0, RZ, 0xc0, !PT ;  /* 0x000001c003037812 */ /* 0x000fe200078ec0ff */
[----:B------:R-:W-:Y:S01]  /*0fe0*/  IMAD.IADD R11, R20, 0x1, -R11 ;  /* 0x00000001140b7824 */ /* 0x000fe200078e0a0b */
[----:B------:R-:W-:Y:S01]  /*0ff0*/  LOP3.LUT R144, R15, 0xc0, RZ, 0xc0, !PT ;  /* 0x000000c00f907812 */ /* 0x000fe200078ec0ff */
[----:B------:R-:W-:Y:S01]  /*1000*/  IMAD R7, R7, 0x10, R12 ;  /* 0x0000001007077824 */ /* 0x000fe200078e020c */
[----:B------:R-:W-:Y:S01]  /*1010*/  LOP3.LUT R0, R3, 0x8, R0, 0xf8, !PT ;  /* 0x0000000803007812 */ /* 0x000fe200078ef800 */
[----:B------:R0:W-:Y:S01]  /*1020*/  STL [R1+0xd8], R5 ;  /* 0x0000d80501007387 */ /* 0x0001e20000100800 */
[----:B------:R-:W-:Y:S01]  /*1030*/  SHF.R.U32.HI R3, RZ, 0x3, R3 ;  /* 0x00000003ff037819 */ /* 0x000fe20000011603 */
[----:B------:R-:W-:Y:S01]  /*1040*/  IMAD R10, R10, 0x40, R7 ;  /* 0x000000400a0a7824 */ /* 0x000fe200078e0207 */
[----:B------:R-:W-:Y:S01]  /*1050*/  SHF.R.U32.HI R145, RZ, 0x3, R144 ;  /* 0x00000003ff917819 */ /* 0x000fe20000011690 */
[----:B------:R-:W-:Y:S01]  /*1060*/  VIADD R4, R142, 0x18 ;  /* 0x000000188e047836 */ /* 0x000fe20000000000 */
[----:B------:R-:W-:Y:S01]  /*1070*/  LOP3.LUT R3, R0, R3, RZ, 0x3c, !PT ;  /* 0x0000000300037212 */ /* 0x000fe200078e3cff */
[C---:B------:R-:W-:Y:S01]  /*1080*/  VIADD R0, R142.reuse, 0x28 ;  /* 0x000000288e007836 */ /* 0x040fe20000000000 */
[----:B------:R-:W-:Y:S01]  /*1090*/  STL [R1+0xd0], R10 ;  /* 0x0000d00a01007387 */ /* 0x000fe20000100800 */
[----:B------:R-:W-:Y:S01]  /*10a0*/  IMAD.IADD R13, R142, 0x1, R155 ;  /* 0x000000018e0d7824 */ /* 0x000fe200078e029b */
[----:B------:R-:W-:Y:S01]  /*10b0*/  LOP3.LUT R6, R6, 0x7ffffe00, RZ, 0xc0, !PT ;  /* 0x7ffffe0006067812 */ /* 0x000fe200078ec0ff */
[----:B0-----:R-:W-:Y:S01]  /*10c0*/  VIADD R5, R142, 0x8 ;  /* 0x000000088e057836 */ /* 0x001fe20000000000 */
[----:B------:R-:W-:Y:S01]  /*10d0*/  SHF.R.S32.HI R17, RZ, 0x1f, R16 ;  /* 0x0000001fff117819 */ /* 0x000fe20000011410 */
[----:B------:R-:W-:Y:S01]  /*10e0*/  IMAD.SHL.U32 R27, R11, 0x2, RZ ;  /* 0x000000020b1b7824 */ /* 0x000fe200078e00ff */
[----:B------:R-:W-:Y:S01]  /*10f0*/  SHF.R.S32.HI R14, RZ, 0x1f, R13 ;  /* 0x0000001fff0e7819 */ /* 0x000fe2000001140d */
[----:B------:R-:W-:Y:S01]  /*1100*/  IMAD R6, R8, 0x400, R6 ;  /* 0x0000040008067824 */ /* 0x000fe200078e0206 */
[----:B------:R-:W-:Y:S01]  /*1110*/  STL [R1+0x28], R5 ;  /* 0x0000280501007387 */ /* 0x000fe20000100800 */
[C---:B------:R-:W-:Y:S01]  /*1120*/  VIADD R26, R27.reuse, 0x8 ;  /* 0x000000081b1a7836 */ /* 0x040fe20000000000 */
[----:B------:R-:W-:Y:S01]  /*1130*/  LEA.HI R14, R14, R13, RZ, 0x3 ;  /* 0x0000000d0e0e7211 */ /* 0x000fe200078f18ff */
        /* <DEDUP_REMOVED lines=9> */
[----:B------:R-:W-:Y:S01]  /*11d0*/  STL [R1+0x70], R27 ;  /* 0x0000701b01007387 */ /* 0x000fe20000100800 */
[C---:B------:R-:W-:Y:S01]  /*11e0*/  VIADD R12, R27.reuse, 0x38 ;  /* 0x000000381b0c7836 */ /* 0x040fe20000000000 */
[--C-:B0-----:R-:W-:Y:S01]  /*11f0*/  LOP3.LUT R4, R144, 0x18, R16.reuse, 0xf8, !PT ;  /* 0x0000001890047812 */ /* 0x101fe200078ef810 */
[C---:B------:R-:W-:Y:S01]  /*1200*/  VIADD R8, R27.reuse, 0x40 ;  /* 0x000000401b087836 */ /* 0x040fe20000000000 */
[----:B------:R-:W-:Y:S01]  /*1210*/  STL [R1+0x98], R26 ;  /* 0x0000981a01007387 */ /* 0x000fe20000100800 */
[----:B------:R-:W-:Y:S01]  /*1220*/  IMAD.IADD R3, R6, 0x1, R3 ;  /* 0x0000000106037824 */ /* 0x000fe200078e0203 */
[----:B-1----:R-:W-:Y:S01]  /*1230*/  LOP3.LUT R0, R144, 0x8, R16, 0xf8, !PT ;  /* 0x0000000890007812 */ /* 0x002fe200078ef810 */
[C---:B------:R-:W-:Y:S01]  /*1240*/  VIADD R6, R27.reuse, 0x48 ;  /* 0x000000481b067836 */ /* 0x040fe20000000000 */
[-C--:B------:R-:W-:Y:S01]  /*1250*/  LOP3.LUT R11, R4, R145.reuse, RZ, 0x3c, !PT ;  /* 0x00000091040b7212 */ /* 0x080fe200078e3cff */
[----:B------:R-:W-:Y:S01]  /*1260*/  STL [R1+0x94], R25 ;  /* 0x0000941901007387 */ /* 0x000fe20000100800 */
[----:B------:R-:W-:Y:S01]  /*1270*/  LOP3.LUT R5, R0, R145, RZ, 0x3c, !PT ;  /* 0x0000009100057212 */ /* 0x000fe200078e3cff */
[----:B------:R-:W-:Y:S01]  /*1280*/  VIADD R4, R27, 0x50 ;  /* 0x000000501b047836 */ /* 0x000fe20000000000 */
[----:B------:R-:W-:Y:S01]  /*1290*/  SHF.R.S32.HI R147, RZ, 0x3, R147 ;  /* 0x00000003ff937819 */ /* 0x000fe20000011493 */
[----:B------:R-:W-:Y:S01]  /*12a0*/  STL [R1+0x90], R24 ;  /* 0x0000901801007387 */ /* 0x000fe20000100800 */
[----:B------:R-:W-:Y:S01]  /*12b0*/  IMAD R3, R3, 0x2, R2 ;  /* 0x0000000203037824 */ /* 0x000fe200078e0202 */
[----:B------:R-:W-:Y:S01]  /*12c0*/  SHF.R.S32.HI R150, RZ, 0x3, R14 ;  /* 0x00000003ff967819 */ /* 0x000fe2000001140e */
[----:B------:R-:W-:Y:S01]  /*12d0*/  IMAD.IADD R0, R146, 0x1, R5 ;  /* 0x0000000192007824 */ /* 0x000fe200078e0205 */
[----:B------:R-:W-:Y:S01]  /*12e0*/  STL [R1+0x8c], R21 ;  /* 0x00008c1501007387 */ /* 0x000fe20000100800 */
[----:B------:R-:W-:Y:S01]  /*12f0*/  SHF.R.S32.HI R5, RZ, 0x1f, R26 ;  /* 0x0000001fff057819 */ /* 0x000fe2000001141a */
[----:B------:R-:W-:-:S02]  /*1300*/  IMAD.MOV.U32 R7, RZ, RZ, 0x40 ;  /* 0x00000040ff077424 */ /* 0x000fc400078e00ff */
[----:B------:R-:W-:Y:S01]  /*1310*/  STL [R1+0x88], R20 ;  /* 0x0000881401007387 */ /* 0x000fe20000100800 */
[----:B------:R-:W-:Y:S02]  /*1320*/  IMAD.IADD R11, R146, 0x1, R11 ;  /* 0x00000001920b7824 */ /* 0x000fe400078e020b */
[----:B------:R-:W-:Y:S01]  /*1330*/  SEL R7, R7, 0xffffffc0, !P2 ;  /* 0xffffffc007077807 */ /* 0x000fe20005000000 */
[----:B------:R-:W-:Y:S01]  /*1340*/  STL [R1+0x84], R13 ;  /* 0x0000840d01007387 */ /* 0x000fe20000100800 */
[----:B------:R-:W-:-:S03]  /*1350*/  VIADD R136, R16, 0x50 ;  /* 0x0000005010887836 */ /* 0x000fc60000000000 */
[----:B------:R0:W-:Y:S02]  /*1360*/  STL [R1+0x80], R12 ;  /* 0x0000800c01007387 */ /* 0x0001e40000100800 */
[----:B------:R-:W-:Y:S02]  /*1370*/  SHF.R.S32.HI R152, RZ, 0x1f, R136 ;  /* 0x0000001fff987819 */ /* 0x000fe40000011488 */
        /* <DEDUP_REMOVED lines=9> */
[----:B------:R2:W-:Y:S01]  /*1410*/  STL [R1+0xc0], R0 ;  /* 0x0000c00001007387 */ /* 0x0005e20000100800 */
[----:B-1----:R-:W-:Y:S02]  /*1420*/  SHF.R.S32.HI R5, RZ, 0x1f, R21 ;  /* 0x0000001fff057819 */ /* 0x002fe40000011415 */
[----:B0-----:R-:W-:-:S03]  /*1430*/  SHF.R.S32.HI R4, RZ, 0x1f, R13 ;  /* 0x0000001fff047819 */ /* 0x001fc6000001140d */
[----:B------:R0:W-:Y:S01]  /*1440*/  STL [R1+0xbc], R5 ;  /* 0x0000bc0501007387 */ /* 0x0001e20000100800 */
[----:B--2---:R-:W-:-:S03]  /*1450*/  SHF.R.S32.HI R0, RZ, 0x1f, R20 ;  /* 0x0000001fff007819 */ /* 0x004fc60000011414 */
[----:B------:R-:W-:Y:S04]  /*1460*/  STL [R1+0x30], R3 ;  /* 0x0000300301007387 */ /* 0x000fe80000100800 */
[----:B------:R1:W-:Y:S01]  /*1470*/  STL [R1+0xb8], R0 ;  /* 0x0000b80001007387 */ /* 0x0003e20000100800 */
[----:B0-----:R-:W-:-:S03]  /*1480*/  SHF.R.S32.HI R5, RZ, 0x1f, R8 ;  /* 0x0000001fff057819 */ /* 0x001fc60000011408 */
[----:B------:R0:W-:Y:S04]  /*1490*/  STL [R1+0xb4], R4 ;  /* 0x0000b40401007387 */ /* 0x0001e80000100800 */
[----:B------:R-:W-:Y:S01]  /*14a0*/  STL [R1+0xb0], R12 ;  /* 0x0000b00c01007387 */ /* 0x000fe20000100800 */
[----:B-1----:R-:W-:-:S03]  /*14b0*/  VIADD R0, R3, 0x21800 ;  /* 0x0002180003007836 */ /* 0x002fc60000000000 */
[----:B------:R1:W-:Y:S01]  /*14c0*/  STL [R1+0xac], R5 ;  /* 0x0000ac0501007387 */ /* 0x0003e20000100800 */
[----:B------:R-:W-:Y:S01]  /*14d0*/  VIADD R3, R3, 0x21820 ;  /* 0x0002182003037836 */ /* 0x000fe20000000000 */
[----:B0-----:R-:W-:Y:S01]  /*14e0*/  SHF.R.S32.HI R4, RZ, 0x1f, R6 ;  /* 0x0000001fff047819 */ /* 0x001fe20000011406 */
[C---:B------:R-:W-:Y:S02]  /*14f0*/  @P1 VIADD R3, R0.reuse, 0xffffffe0 ;  /* 0xffffffe000031836 */ /* 0x040fe40000000000 */
[----:B------:R-:W-:Y:S02]  /*1500*/  IMAD.IADD R0, R0, 0x1, R7 ;  /* 0x0000000100007824 */ /* 0x000fe400078e0207 */
[----:B------:R0:W-:Y:S01]  /*1510*/  STL [R1+0xa8], R4 ;  /* 0x0000a80401007387 */ /* 0x0001e20000100800 */
[----:B-1----:R-:W-:-:S05]  /*1520*/  LEA R5, R11, UR38, 0x1 ;  /* 0x000000260b057c11 */ /* 0x002fca000f8e08ff */
[----:B------:R-:W-:Y:S01]  /*1530*/  STL [R1+0xcc], R5 ;  /* 0x0000cc0501007387 */ /* 0x000fe20000100800 */
[----:B0-----:R-:W-:-:S03]  /*1540*/  IMAD R4, R9, 0x8, R10 ;  /* 0x0000000809047824 */ /* 0x001fc600078e020a */
[----:B------:R-:W-:Y:S04]  /*1550*/  STL [R1+0x50], R3 ;  /* 0x0000500301007387 */ /* 0x000fe80000100800 */
[----:B------:R0:W-:Y:S04]  /*1560*/  STL [R1+0xd4], R4 ;  /* 0x0000d40401007387 */ /* 0x0001e80000100800 */
[----:B------:R1:W-:Y:S01]  /*1570*/  STL [R1+0x38], R0 ;  /* 0x0000380001007387 */ /* 0x0003e20000100800 */
[----:B0-----:R-:W-:Y:S02]  /*1580*/  IMAD.IADD R4, R7, 0x1, R3 ;  /* 0x0000000107047824 */ /* 0x001fe400078e0203 */
[----:B-1----:R-:W-:-:S03]  /*1590*/  VIADD R0, R3, 0x6000 ;  /* 0x0000600003007836 */ /* 0x002fc60000000000 */
[----:B------:R0:W-:Y:S04]  /*15a0*/  STL [R1+0x34], R4 ;  /* 0x0000340401007387 */ /* 0x0001e80000100800 */
[----:B------:R0:W-:Y:S02]  /*15b0*/  STL [R1+0x54], R0 ;  /* 0x0000540001007387 */ /* 0x0001e40000100800 */
.L_x_10558:
[----:B0-23--:R-:W0:Y:S02]  /*15c0*/  LDC.64 R4, c[0x0][0xc88] ;  /* 0x00032200ff047b82 */ /* 0x00de240000000a00 */
[----:B0-----:R-:W-:-:S05]  /*15d0*/  IMAD.WIDE R4, R99, 0x4, R4 ;  /* 0x0000000463047825 */ /* 0x001fca00078e0204 */
[----:B----4-:R-:W2:Y:S01]  /*15e0*/  LDG.E R27, desc[UR42][R4.64] ;  /* 0x0000002a041b7981 */ /* 0x010ea2000c1e1900 */
        /* <DEDUP_REMOVED lines=10> */
[----:B-12---:R-:W-:Y:S01]  /*1690*/  SHF.R.S32.HI R0, RZ, 0x1f, R27 ;  /* 0x0000001fff007819 */ /* 0x006fe2000001141b */
[----:B------:R-:W-:-:S08]  /*16a0*/  IMAD.SHL.U32 R31, R27, 0x4, RZ ;  /* 0x000000041b1f7824 */ /* 0x000fd000078e00ff */
[C---:B------:R-:W-:Y:S01]  /*16b0*/  @P1 LEA R6, P2, R27.reuse, UR4, 0x2 ;  /* 0x000000041b061c11 */ /* 0x040fe2000f8410ff */
[----:B------:R0:W-:Y:S01]  /*16c0*/  STL [R1+0x5c], R27 ;  /* 0x00005c1b01007387 */ /* 0x0001e20000100800 */
[C-C-:B------:R-:W-:Y:S02]  /*16d0*/  SHF.L.U64.HI R30, R27.reuse, 0x2, R0.reuse ;  /* 0x000000021b1e7819 */ /* 0x140fe40000010200 */
[----:B------:R-:W-:Y:S01]  /*16e0*/  @P1 LEA.HI.X R7, R27, UR5, R0, 0x2, P2 ;  /* 0x000000051b071c11 */ /* 0x000fe200090f1400 */
[----:B------:R-:W-:Y:S01]  /*16f0*/  ULDC UR4, c[0x0][0x288] ;  /* 0x0000a20000047ab9 */ /* 0x000fe20000000800 */
[----:B------:R-:W-:Y:S01]  /*1700*/  ISETP.NE.U32.AND P2, PT, RZ, UR8, PT ;  /* 0x00000008ff007c0c */ /* 0x000fe2000bf45070 */
[----:B------:R0:W-:Y:S01]  /*1710*/  STL [R1+0x9c], R0 ;  /* 0x00009c0001007387 */ /* 0x0001e20000100800 */
[C---:B------:R-:W-:Y:S02]  /*1720*/  IADD3 R4, P3, R31.reuse, UR6, RZ ;  /* 0x000000061f047c10 */ /* 0x040fe4000ff7e0ff */
[----:B------:R-:W-:Y:S01]  /*1730*/  ISETP.NE.AND.EX P2, PT, RZ, UR9, PT, P2 ;  /* 0x00000009ff007c0c */ /* 0x000fe2000bf45320 */
[----:B------:R0:W5:Y:S01]  /*1740*/  @P1 LDG.E R11, desc[UR42][R6.64] ;  /* 0x0000002a060b1981 */ /* 0x000162000c1e1900 */
[----:B------:R-:W-:Y:S01]  /*1750*/  IMAD.U32 R100, RZ, RZ, UR4 ;  /* 0x00000004ff647e24 */ /* 0x000fe2000f8e00ff */
[C---:B------:R-:W-:Y:S01]  /*1760*/  IADD3.X R5, R30.reuse, UR7, RZ, P3, !PT ;  /* 0x000000071e057c10 */ /* 0x040fe20009ffe4ff */
[----:B------:R-:W-:Y:S01]  /*1770*/  ULDC.64 UR4, c[0x0][0x418] ;  /* 0x0001060000047ab9 */ /* 0x000fe20000000a00 */
[----:B------:R0:W-:Y:S04]  /*1780*/  STL [R1+0x60], R31 ;  /* 0x0000601f01007387 */ /* 0x0001e80000100800 */
[----:B------:R0:W5:Y:S04]  /*1790*/  @P0 LDG.E R85, desc[UR42][R4.64] ;  /* 0x0000002a04550981 */ /* 0x000168000c1e1900 */
[----:B------:R-:W-:Y:S01]  /*17a0*/  @P2 IADD3 R8, P1, R31, UR8, RZ ;  /* 0x000000081f082c10 */ /* 0x000fe2000ff3e0ff */
[----:B------:R-:W-:Y:S01]  /*17b0*/  UISETP.NE.U32.AND UP0, UPT, UR4, URZ, UPT ;  /* 0x0000003f0400728c */ /* 0x000fe2000bf05070 */
[----:B------:R0:W-:Y:S02]  /*17c0*/  STL [R1+0x64], R30 ;  /* 0x0000641e01007387 */ /* 0x0001e40000100800 */
[----:B------:R-:W-:Y:S01]  /*17d0*/  @P2 IADD3.X R9, R30, UR9, RZ, P1, !PT ;  /* 0x000000091e092c10 */ /* 0x000fe20008ffe4ff */
[----:B------:R-:W-:-:S04]  /*17e0*/  ULDC UR4, c[0x0][0x424] ;  /* 0x0001090000047ab9 */ /* 0x000fc80000000800 */
[----:B------:R0:W5:Y:S01]  /*17f0*/  @P2 LDG.E R100, desc[UR42][R8.64] ;  /* 0x0000002a08642981 */ /* 0x000162000c1e1900 */
        /* <DEDUP_REMOVED lines=17> */
.L_x_10406:
[----:B------:R-:W-:Y:S01]  /*1910*/  ULDC.64 UR4, c[0x0][0xa20] ;  /* 0x0002880000047ab9 */ /* 0x000fe20000000a00 */
[----:B------:R0:W-:Y:S01]  /*1920*/  STL [R1+0x68], R97 ;  /* 0x0000686101007387 */ /* 0x0001e20000100800 */
[----:B------:R-:W-:Y:S02]  /*1930*/  ISETP.NE.U32.AND P1, PT, RZ, UR4, PT ;  /* 0x00000004ff007c0c */ /* 0x000fe4000bf25070 */
[C---:B------:R-:W-:Y:S02]  /*1940*/  LOP3.LUT R3, R98.reuse, 0xff000000, RZ, 0xc0, !PT ;  /* 0xff00000062037812 */ /* 0x040fe400078ec0ff */
[----:B------:R-:W-:Y:S02]  /*1950*/  ISETP.NE.AND.EX P1, PT, RZ, UR5, PT, P1 ;  /* 0x00000005ff007c0c */ /* 0x000fe4000bf25310 */
[----:B------:R-:W-:Y:S02]  /*1960*/  LOP3.LUT R0, R98, 0xff0000, RZ, 0xc0, !PT ;  /* 0x00ff000062007812 */ /* 0x000fe400078ec0ff */
[----:B------:R-:W-:-:S02]  /*1970*/  SHF.R.U32.HI R3, RZ, 0x8, R3 ;  /* 0x00000008ff037819 */ /* 0x000fc40000011603 */
[----:B------:R-:W-:Y:S02]  /*1980*/  LOP3.LUT R137, R98, 0xffff, RZ, 0xc0, !PT ;  /* 0x0000ffff62897812 */ /* 0x000fe400078ec0ff */
[----:B------:R-:W-:-:S05]  /*1990*/  LEA.HI R8, R0, R3, RZ, 0x10 ;  /* 0x0000000300087211 */ /* 0x000fca00078f80ff */
[----:B0-----:R-:W-:Y:S05]  /*19a0*/  @!P1 BRA `(.L_x_10407) ;  /* 0x0000000000109947 */ /* 0x001fea0003800000 */
[----:B------:R-:W-:-:S04]  /*19b0*/  IADD3 R28, P0, R31, UR4, RZ ;  /* 0x000000041f1c7c10 */ /* 0x000fc8000ff1e0ff */
[----:B------:R-:W-:-:S05]  /*19c0*/  IADD3.X R29, R30, UR5, RZ, P0, !PT ;  /* 0x000000051e1d7c10 */ /* 0x000fca00087fe4ff */
[----:B------:R0:W5:Y:S01]  /*19d0*/  LDG.E R28, desc[UR42][R28.64] ;  /* 0x0000002a1c1c7981 */ /* 0x000162000c1e1900 */
[----:B------:R-:W-:Y:S05]  /*19e0*/  BRA `(.L_x_10408) ;  /* 0x0000000000107947 */ /* 0x000fea0003800000 */
.L_x_10407:
[----:B------:R-:W-:Y:S05]  /*19f0*/  @!P0 BRA `(.L_x_10408) ;  /* 0x00000000000c8947 */ /* 0x000fea0003800000 */
[----:B------:R-:W2:Y:S04]  /*1a00*/  LDG.E R3, desc[UR42][R4.64] ;  /* 0x0000002a04037981 */ /* 0x000ea8000c1e1900 */
[----:B------:R-:W2:Y:S02]  /*1a10*/  LDG.E R28, desc[UR42][R4.64+0x4] ;  /* 0x0000042a041c7981 */ /* 0x000ea4000c1e1900 */
[----:B--2---:R-:W-:-:S07]  /*1a20*/  IMAD.IADD R28, R28, 0x1, -R3 ;  /* 0x000000011c1c7824 */ /* 0x004fce00078e0a03 */
.L_x_10408:
[----:B------:R-:W-:Y:S02]  /*1a30*/  ULDC.64 UR4, c[0x0][0xa10] ;  /* 0x0002840000047ab9 */ /* 0x000fe40000000a00 */
[----:B------:R-:W-:-:S04]  /*1a40*/  ISETP.NE.U32.AND P0, PT, RZ, UR4, PT ;  /* 0x00000004ff007c0c */ /* 0x000fc8000bf05070 */
[----:B------:R-:W-:Y:S01]  /*1a50*/  ISETP.NE.AND.EX P0, PT, RZ, UR5, PT, P0 ;  /* 0x00000005ff007c0c */ /* 0x000fe2000bf05300 */
[----:B------:R-:W-:Y:S02]  /*1a60*/  ULDC.64 UR4, c[0x0][0xa30] ;  /* 0x00028c0000047ab9 */ /* 0x000fe40000000a00 */
[----:B------:R-:W-:-:S10]  /*1a70*/  ISETP.NE.U32.AND P1, PT, RZ, UR4, PT ;  /* 0x00000004ff007c0c */ /* 0x000fd4000bf25070 */
[----:B------:R-:W1:Y:S01]  /*1a80*/  @P0 LDC.64 R4, c[0x0][0xa10] ;  /* 0x00028400ff040b82 */ /* 0x000e620000000a00 */
[----:B------:R-:W-:Y:S01]  /*1a90*/  ISETP.NE.AND.EX P1, PT, RZ, UR5, PT, P1 ;  /* 0x00000005ff007c0c */ /* 0x000fe2000bf25310 */
[----:B-1----:R-:W-:-:S05]  /*1aa0*/  @P0 IMAD.WIDE R4, R27, 0x4, R4 ;  /* 0x000000041b040825 */ /* 0x002fca00078e0204 */
[----:B------:R-:W2:Y:S04]  /*1ab0*/  @P0 LDG.E R0, desc[UR42][R4.64] ;  /* 0x0000002a04000981 */ /* 0x000ea8000c1e1900 */
[----:B------:R-:W2:Y:S03]  /*1ac0*/  @P0 LDG.E R3, desc[UR42][R4.64+0x4] ;  /* 0x0000042a04030981 */ /* 0x000ea6000c1e1900 */
[----:B------:R-:W-:Y:S01]  /*1ad0*/  @P1 IADD3 R6, P2, R31, UR4, RZ ;  /* 0x000000041f061c10 */ /* 0x000fe2000ff5e0ff */
[----:B-----5:R-:W-:-:S03]  /*1ae0*/  IMAD.MOV.U32 R95, RZ, RZ, R28 ;  /* 0x000000ffff5f7224 */ /* 0x020fc600078e001c */
[----:B------:R-:W-:-:S05]  /*1af0*/  @P1 IADD3.X R7, R30, UR5, RZ, P2, !PT ;  /* 0x000000051e071c10 */ /* 0x000fca00097fe4ff */
[----:B------:R1:W5:Y:S01]  /*1b00*/  @P1 LDG.E R95, desc[UR42][R6.64] ;  /* 0x0000002a065f1981 */ /* 0x000362000c1e1900 */
[----:B------:R-:W-:Y:S01]  /*1b10*/  LOP3.LUT R12, R8, 0xff, RZ, 0xc0, !PT ;  /* 0x000000ff080c7812 */ /* 0x000fe200078ec0ff */
[----:B------:R-:W-:Y:S01]  /*1b20*/  IMAD.IADD R11, R28, 0x1, -R11 ;  /* 0x000000011c0b7824 */ /* 0x000fe200078e0a0b */
[----:B------:R-:W-:Y:S01]  /*1b30*/  SHF.R.U32.HI R9, RZ, 0x10, R8 ;  /* 0x00000010ff097819 */ /* 0x000fe20000011608 */
[----:B------:R-:W-:Y:S01]  /*1b40*/  BSSY B0, `(.L_x_10409) ;  /* 0x000002b000007945 */ /* 0x000fe20003800000 */
[----:B------:R-:W-:Y:S01]  /*1b50*/  LOP3.LUT R19, R19, 0xfffffff7, RZ, 0xc0, !PT ;  /* 0xfffffff713137812 */ /* 0x000fe200078ec0ff */
[----:B------:R1:W-:Y:S04]  /*1b60*/  STL [R1+0x74], R12 ;  /* 0x0000740c01007387 */ /* 0x0003e80000100800 */
[----:B------:R1:W-:Y:S01]  /*1b70*/  STL [R1+0x58], R9 ;  /* 0x0000580901007387 */ /* 0x0003e20000100800 */
[----:B--2---:R-:W-:-:S04]  /*1b80*/  @P0 IMAD.IADD R24, R3, 0x1, -R0 ;  /* 0x0000000103180824 */ /* 0x004fc800078e0a00 */
[----:B------:R-:W-:-:S04]  /*1b90*/  IMAD.IADD R102, R11, 0x1, R24 ;  /* 0x000000010b667824 */ /* 0x000fc800078e0218 */
[C---:B------:R-:W-:Y:S01]  /*1ba0*/  VIADD R0, R102.reuse, 0x7f ;  /* 0x0000007f66007836 */ /* 0x040fe20000000000 */
[----:B------:R-:W-:-:S04]  /*1bb0*/  ISETP.GE.AND P3, PT, R102, 0x1, PT ;  /* 0x000000016600780c */ /* 0x000fc80003f66270 */
[----:B------:R-:W-:-:S04]  /*1bc0*/  SHF.R.S32.HI R3, RZ, 0x1f, R0 ;  /* 0x0000001fff037819 */ /* 0x000fc80000011400 */
[----:B------:R-:W-:Y:S01]  /*1bd0*/  LEA.HI R3, R3, R0, RZ, 0x7 ;  /* 0x0000000003037211 */ /* 0x000fe200078f38ff */
[----:B------:R-:W-:-:S03]  /*1be0*/  IMAD.MOV.U32 R0, RZ, RZ, RZ ;  /* 0x000000ffff007224 */ /* 0x000fc600078e00ff */
[----:B------:R-:W-:Y:S02]  /*1bf0*/  SHF.R.S32.HI R99, RZ, 0x7, R3 ;  /* 0x00000007ff637819 */ /* 0x000fe40000011403 */
[----:B------:R-:W-:Y:S01]  /*1c00*/  @P3 LOP3.LUT R19, R19, 0x8, RZ, 0xfc, !PT ;  /* 0x0000000813133812 */ /* 0x000fe200078efcff */
[----:B-1----:R-:W-:Y:S06]  /*1c10*/  @!P3 BRA `(.L_x_10410) ;  /* 0x000000000074b947 */ /* 0x002fec0003800000 */
[----:B------:R-:W-:Y:S01]  /*1c20*/  ISETP.NE.AND P0, PT, R9, RZ, PT ;  /* 0x000000ff0900720c */ /* 0x000fe20003f05270 */
[----:B------:R-:W-:-:S03]  /*1c30*/  ULDC UR4, c[0x0][0x9f0] ;  /* 0x00027c0000047ab9 */ /* 0x000fc60000000800 */
[----:B------:R-:W-:-:S04]  /*1c40*/  SEL R9, R9, UR4, P0 ;  /* 0x0000000409097c07 */ /* 0x000fc80008000000 */
[-C--:B------:R-:W-:Y:S02]  /*1c50*/  IABS R6, R9.reuse ;  /* 0x0000000900067213 */ /* 0x080fe40000000000 */
[----:B------:R-:W-:Y:S02]  /*1c60*/  IADD3 R0, R99, -0x1, R9 ;  /* 0xffffffff63007810 */ /* 0x000fe40007ffe009 */
[----:B------:R-:W1:Y:S01]  /*1c70*/  I2F.RP R3, R6 ;  /* 0x0000000600037306 */ /* 0x000e620000209400 */
[-C--:B------:R-:W-:Y:S02]  /*1c80*/  IABS R10, R9.reuse ;  /* 0x00000009000a7213 */ /* 0x080fe40000000000 */
[----:B------:R-:W-:Y:S02]  /*1c90*/  IABS R8, R0 ;  /* 0x0000000000087213 */ /* 0x000fe40000000000 */
[----:B------:R-:W-:-:S04]  /*1ca0*/  LOP3.LUT R0, R0, R9, RZ, 0x3c, !PT ;  /* 0x0000000900007212 */ /* 0x000fc800078e3cff */
[----:B------:R-:W-:Y:S01]  /*1cb0*/  ISETP.GE.AND P2, PT, R0, RZ, PT ;  /* 0x000000ff0000720c */ /* 0x000fe20003f46270 */
[----:B-1----:R-:W1:Y:S02]  /*1cc0*/  MUFU.RCP R3, R3 ;  /* 0x0000000300037308 */ /* 0x002e640000001000 */
[----:B-1----:R-:W-:Y:S02]  /*1cd0*/  VIADD R4, R3, 0xffffffe ;  /* 0x0ffffffe03047836 */ /* 0x002fe40000000000 */
[----:B------:R-:W-:-:S04]  /*1ce0*/  IMAD.MOV R3, RZ, RZ, -R10 ;  /* 0x000000ffff037224 */ /* 0x000fc800078e0a0a */
[----:B------:R1:W2:Y:S02]  /*1cf0*/  F2I.FTZ.U32.TRUNC.NTZ R5, R4 ;  /* 0x0000000400057305 */ /* 0x0002a4000021f000 */
[----:B-1----:R-:W-:Y:S02]  /*1d00*/  IMAD.MOV.U32 R4, RZ, RZ, RZ ;  /* 0x000000ffff047224 */ /* 0x002fe400078e00ff */
[----:B--2---:R-:W-:-:S04]  /*1d10*/  IMAD.MOV R7, RZ, RZ, -R5 ;  /* 0x000000ffff077224 */ /* 0x004fc800078e0a05 */
        /* <DEDUP_REMOVED lines=13> */
.L_x_10410:
[----:B------:R-:W-:Y:S05]  /*1df0*/  BSYNC B0 ;  /* 0x0000000000007941 */ /* 0x000fea0003800000 */
.L_x_10409:
        /* <DEDUP_REMOVED lines=35> */
[----:B01---5:R-:W-:Y:S05]  /*2030*/  CALL.ABS.NOINC R14 ;  /* 0x000000000e007343 */ /* 0x023fea0003c00000 */
.L_x_10413:
[----:B------:R-:W-:Y:S05]  /*2040*/  BSYNC B6 ;  /* 0x0000000000067941 */ /* 0x000fea0003800000 */
.L_x_10412:
        /* <DEDUP_REMOVED lines=20> */
.L_x_10415:
[----:B------:R-:W-:Y:S05]  /*2190*/  BSYNC B6 ;  /* 0x0000000000067941 */ /* 0x000fea0003800000 */
.L_x_10414:
[----:B------:R-:W-:Y:S01]  /*21a0*/  ULDC.64 UR4, c[0x0][0x9f8] ;  /* 0x00027e0000047ab9 */ /* 0x000fe20000000a00 */
[----:B------:R-:W-:Y:S01]  /*21b0*/  IMAD.MOV.U32 R0, RZ, RZ, R27 ;  /* 0x000000ffff007224 */ /* 0x000fe200078e001b */
[----:B------:R-:W-:Y:S01]  /*21c0*/  ISETP.NE.U32.AND P0, PT, RZ, UR4, PT ;  /* 0x00000004ff007c0c */ /* 0x000fe2000bf05070 */
[----:B0-----:R-:W2:Y:S01]  /*21d0*/  LDL R29, [R1+0xa0] ;  /* 0x0000a000011d7983 */ /* 0x001ea20000100800 */
[----:B------:R-:W0:Y:S02]  /*21e0*/  LDC.64 R86, c[0x0][0x408] ;  /* 0x00010200ff567b82 */ /* 0x000e240000000a00 */
[----:B------:R-:W-:Y:S01]  /*21f0*/  ISETP.NE.AND.EX P0, PT, RZ, UR5, PT, P0 ;  /* 0x00000005ff007c0c */ /* 0x000fe2000bf05300 */
[----:B------:R-:W1:Y:S01]  /*2200*/  S2R R20, SR_TID.X ;  /* 0x0000000000147919 */ /* 0x000e620000002100 */
[----:B------:R-:W-:-:S04]  /*2210*/  SHF.R.S32.HI R13, RZ, 0x1f, R139 ;  /* 0x0000001fff0d7819 */ /* 0x000fc8000001148b */
[----:B------:R-:W3:Y:S07]  /*2220*/  LDC.64 R8, c[0x0][0x3f8] ;  /* 0x0000fe00ff087b82 */ /* 0x000eee0000000a00 */
[----:B------:R-:W-:Y:S01]  /*2230*/  @P0 IADD3 R4, P1, R31, UR4, RZ ;  /* 0x000000041f040c10 */ /* 0x000fe2000ff3e0ff */
[----:B------:R-:W4:Y:S03]  /*2240*/  LDC R11, c[0x0][0x3f4] ;  /* 0x0000fd00ff0b7b82 */ /* 0x000f260000000800 */
[----:B------:R-:W-:-:S05]  /*2250*/  @P0 IADD3.X R5, R30, UR5, RZ, P1, !PT ;  /* 0x000000051e050c10 */ /* 0x000fca0008ffe4ff */
[----:B------:R0:W2:Y:S01]  /*2260*/  @P0 LDG.E R0, desc[UR42][R4.64] ;  /* 0x0000002a04000981 */ /* 0x0000a2000c1e1900 */
[----:B-1----:R-:W-:Y:S01]  /*2270*/  SHF.R.U32.HI R27, RZ, 0x7, R20 ;  /* 0x00000007ff1b7819 */ /* 0x002fe20000011614 */
[----:B------:R-:W-:-:S03]  /*2280*/  VIADD R3, R20, 0xffffff80 ;  /* 0xffffff8014037836 */ /* 0x000fc60000000000 */
[----:B------:R-:W-:Y:S02]  /*2290*/  ISETP.NE.AND P6, PT, R27, 0x1, PT ;  /* 0x000000011b00780c */ /* 0x000fe40003fc5270 */
[----:B------:R-:W-:-:S04]  /*22a0*/  SHF.R.S32.HI R6, RZ, 0x1f, R3 ;  /* 0x0000001fff067819 */ /* 0x000fc80000011403 */
[----:B------:R-:W-:Y:S01]  /*22b0*/  LEA.HI R6, R6, R3, RZ, 0x2 ;  /* 0x0000000306067211 */ /* 0x000fe200078f10ff */
[----:B------:R-:W-:-:S06]  /*22c0*/  VIADD R3, R16, 0x10 ;  /* 0x0000001010037836 */ /* 0x000fcc0000000000 */
[----:B------:R-:W-:Y:S05]  /*22d0*/  @!P6 WARPSYNC.ALL ;  /* 0x000000000000e948 */ /* 0x000fea0003800000 */
[----:B------:R-:W-:Y:S02]  /*22e0*/  ULDC UR4, c[0x0][0x2f4] ;  /* 0x0000bd0000047ab9 */ /* 0x000fe40000000800 */
[----:B------:R-:W-:Y:S02]  /*22f0*/  ISETP.GE.AND P1, PT, R3, UR4, PT ;  /* 0x0000000403007c0c */ /* 0x000fe4000bf26270 */
[----:B------:R-:W-:Y:S02]  /*2300*/  SHF.R.S32.HI R71, RZ, 0x2, R6 ;  /* 0x00000002ff477819 */ /* 0x000fe40000011406 */
[----:B0-----:R-:W-:-:S02]  /*2310*/  SEL R5, RZ, 0xffffffff, P1 ;  /* 0xffffffffff057807 */ /* 0x001fc40000800000 */
[----:B------:R-:W-:Y:S02]  /*2320*/  SHF.R.S32.HI R6, RZ, 0x1f, R6 ;  /* 0x0000001fff067819 */ /* 0x000fe40000011406 */
[----:B------:R-:W-:Y:S01]  /*2330*/  ISETP.GE.AND P0, PT, R16, UR4, PT ;  /* 0x0000000410007c0c */ /* 0x000fe2000bf06270 */
[----:B------:R-:W-:Y:S01]  /*2340*/  IMAD.SHL.U32 R5, R5, 0x2, RZ ;  /* 0x0000000205057824 */ /* 0x000fe200078e00ff */
[----:B------:R-:W-:Y:S02]  /*2350*/  LEA.HI R6, R6, R71, RZ, 0x2 ;  /* 0x0000004706067211 */ /* 0x000fe400078f10ff */
[----:B------:R-:W-:Y:S02]  /*2360*/  SEL R4, RZ, 0x1, P0 ;  /* 0x00000001ff047807 */ /* 0x000fe40000000000 */
[----:B------:R-:W-:Y:S02]  /*2370*/  LOP3.LUT R6, R6, 0xfffffffc, RZ, 0xc0, !PT ;  /* 0xfffffffc06067812 */ /* 0x000fe400078ec0ff */
[----:B------:R-:W-:Y:S01]  /*2380*/  LOP3.LUT R5, R5, 0x2, R4, 0xe2, !PT ;  /* 0x0000000205057812 */ /* 0x000fe200078ee204 */
[----:B------:R-:W-:-:S02]  /*2390*/  VIADD R4, R16, 0x20 ;  /* 0x0000002010047836 */ /* 0x000fc40000000000 */
[----:B------:R-:W-:Y:S01]  /*23a0*/  IMAD.IADD R71, R71, 0x1, -R6 ;  /* 0x0000000147477824 */ /* 0x000fe200078e0a06 */
[----:B------:R-:W-:Y:S01]  /*23b0*/  ISETP.GE.AND P1, PT, R23, UR4, PT ;  /* 0x0000000417007c0c */ /* 0x000fe2000bf26270 */
[----:B------:R-:W-:Y:S01]  /*23c0*/  IMAD R6, R13, R86, RZ ;  /* 0x000000560d067224 */ /* 0x000fe200078e02ff */
[----:B------:R-:W-:Y:S02]  /*23d0*/  ISETP.GE.AND P0, PT, R4, UR4, PT ;  /* 0x0000000404007c0c */ /* 0x000fe4000bf06270 */
[----:B------:R-:W-:Y:S01]  /*23e0*/  SEL R7, RZ, 0x8, P1 ;  /* 0x00000008ff077807 */ /* 0x000fe20000800000 */
[----:B------:R-:W-:Y:S01]  /*23f0*/  IMAD R15, R139, R87, R6 ;  /* 0x000000578b0f7224 */ /* 0x000fe200078e0206 */
[----:B------:R-:W-:Y:S02]  /*2400*/  SEL R6, RZ, 0x4, P0 ;  /* 0x00000004ff067807 */ /* 0x000fe40000000000 */
[----:B------:R-:W-:Y:S02]  /*2410*/  ISETP.GE.AND P0, PT, R22, UR4, PT ;  /* 0x0000000416007c0c */ /* 0x000fe4000bf06270 */
[----:B------:R-:W-:-:S02]  /*2420*/  LOP3.LUT R5, R7, R5, R6, 0xfe, !PT ;  /* 0x0000000507057212 */ /* 0x000fc400078efe06 */
[----:B------:R-:W-:Y:S02]  /*2430*/  SEL R6, RZ, 0x10, P0 ;  /* 0x00000010ff067807 */ /* 0x000fe40000000000 */
[----:B------:R-:W-:Y:S02]  /*2440*/  LOP3.LUT P0, RZ, R71, 0x2, RZ, 0xc0, !PT ;  /* 0x0000000247ff7812 */ /* 0x000fe4000780c0ff */
[----:B------:R-:W-:Y:S01]  /*2450*/  LOP3.LUT R19, R19, 0xfffffffb, RZ, 0xc0, !PT ;  /* 0xfffffffb13137812 */ /* 0x000fe200078ec0ff */
[----:B------:R-:W-:Y:S01]  /*2460*/  IMAD.IADD R85, R85, 0x1, R28 ;  /* 0x0000000155557824 */ /* 0x000fe200078e021c */
[----:B------:R-:W-:Y:S01]  /*2470*/  LOP3.LUT R28, R5, R6, RZ, 0xfc, !PT ;  /* 0x00000006051c7212 */ /* 0x000fe200078efcff */
[----:B---3--:R-:W-:Y:S01]  /*2480*/  IMAD R6, R13, R8, RZ ;  /* 0x000000080d067224 */ /* 0x008fe200078e02ff */
[----:B----4-:R-:W-:-:S07]  /*2490*/  ISETP.GE.AND P2, PT, R3, R11, PT ;  /* 0x0000000b0300720c */ /* 0x010fce0003f46270 */
[----:B------:R-:W-:Y:S02]  /*24a0*/  @P0 LOP3.LUT R19, R19, 0x4, RZ, 0xfc, !PT ;  /* 0x0000000413130812 */ /* 0x000fe400078efcff */
[----:B------:R-:W-:Y:S01]  /*24b0*/  ISETP.GE.AND P0, PT, R16, R11, PT ;  /* 0x0000000b1000720c */ /* 0x000fe20003f06270 */
[----:B------:R-:W-:Y:S01]  /*24c0*/  IMAD R13, R139, R9, R6 ;  /* 0x000000098b0d7224 */ /* 0x000fe200078e0206 */
[----:B------:R-:W-:Y:S02]  /*24d0*/  SHF.R.S32.HI R143, RZ, 0x1f, R142 ;  /* 0x0000001fff8f7819 */ /* 0x000fe4000001148e */
[C---:B------:R-:W-:Y:S02]  /*24e0*/  SEL R5, R11.reuse, RZ, P0 ;  /* 0x000000ff0b057207 */ /* 0x040fe40000000000 */
[----:B------:R-:W-:Y:S02]  /*24f0*/  ISETP.GE.AND P1, PT, R4, R11, PT ;  /* 0x0000000b0400720c */ /* 0x000fe40003f26270 */
[C---:B------:R-:W-:Y:S01]  /*2500*/  SEL R6, R11.reuse, RZ, P2 ;  /* 0x000000ff0b067207 */ /* 0x040fe20001000000 */
[----:B------:R-:W-:Y:S01]  /*2510*/  IMAD.IADD R5, R16, 0x1, R5 ;  /* 0x0000000110057824 */ /* 0x000fe200078e0205 */
[----:B------:R-:W-:Y:S01]  /*2520*/  SEL R7, R11, RZ, P1 ;  /* 0x000000ff0b077207 */ /* 0x000fe20000800000 */
[----:B------:R-:W-:-:S04]  /*2530*/  IMAD.WIDE.U32 R66, R139, R8, R16 ;  /* 0x000000088b427225 */ /* 0x000fc800078e0010 */
[----:B------:R-:W-:-:S04]  /*2540*/  IMAD.WIDE.U32 R68, R139, R8, R142 ;  /* 0x000000088b447225 */ /* 0x000fc800078e008e */
[----:B------:R-:W-:Y:S01]  /*2550*/  IMAD.IADD R10, R3, 0x1, R6 ;  /* 0x00000001030a7824 */ /* 0x000fe200078e0206 */
[----:B------:R-:W-:Y:S01]  /*2560*/  SHF.R.S32.HI R6, RZ, 0x1f, R5 ;  /* 0x0000001fff067819 */ /* 0x000fe20000011405 */
[----:B------:R-:W-:-:S04]  /*2570*/  IMAD.WIDE.U32 R62, R139, R86, R16 ;  /* 0x000000568b3e7225 */ /* 0x000fc800078e0010 */
[----:B------:R-:W-:-:S04]  /*2580*/  IMAD.WIDE.U32 R64, R139, R86, R142 ;  /* 0x000000568b407225 */ /* 0x000fc800078e008e */
[----:B------:R-:W-:Y:S02]  /*2590*/  IMAD.IADD R67, R67, 0x1, R13 ;  /* 0x0000000143437824 */ /* 0x000fe400078e020d */
[----:B------:R-:W-:Y:S01]  /*25a0*/  IMAD.IADD R69, R13, 0x1, R69 ;  /* 0x000000010d457824 */ /* 0x000fe200078e0245 */
[----:B------:R-:W-:Y:S01]  /*25b0*/  SHF.R.S32.HI R13, RZ, 0x1f, R10 ;  /* 0x0000001fff0d7819 */ /* 0x000fe2000001140a */
[----:B------:R-:W-:Y:S01]  /*25c0*/  IMAD.IADD R12, R4, 0x1, R7 ;  /* 0x00000001040c7824 */ /* 0x000fe200078e0207 */
[CC--:B------:R-:W-:Y:S01]  /*25d0*/  LEA.HI R70, R6.reuse, R5.reuse, RZ, 0x3 ;  /* 0x0000000506467211 */ /* 0x0c0fe200078f18ff */
[----:B------:R-:W-:Y:S01]  /*25e0*/  IMAD.IADD R63, R63, 0x1, R15 ;  /* 0x000000013f3f7824 */ /* 0x000fe200078e020f */
[----:B------:R-:W-:Y:S01]  /*25f0*/  LEA.HI R7, R6, R5, RZ, 0x5 ;  /* 0x0000000506077211 */ /* 0x000fe200078f28ff */
[----:B------:R-:W-:Y:S01]  /*2600*/  IMAD.IADD R65, R15, 0x1, R65 ;  /* 0x000000010f417824 */ /* 0x000fe200078e0241 */
[----:B------:R-:W-:Y:S02]  /*2610*/  LOP3.LUT R19, R19, 0xfffffffe, RZ, 0xc0, !PT ;  /* 0xfffffffe13137812 */ /* 0x000fe400078ec0ff */
[----:B------:R-:W-:-:S02]  /*2620*/  SHF.R.S32.HI R15, RZ, 0x1f, R12 ;  /* 0x0000001fff0f7819 */ /* 0x000fc4000001140c */
[CC--:B------:R-:W-:Y:S02]  /*2630*/  LEA.HI R5, R13.reuse, R10.reuse, RZ, 0x3 ;  /* 0x0000000a0d057211 */ /* 0x0c0fe400078f18ff */
[----:B------:R-:W-:Y:S02]  /*2640*/  LEA.HI R10, R13, R10, RZ, 0x5 ;  /* 0x0000000a0d0a7211 */ /* 0x000fe400078f28ff */
[----:B------:R-:W-:Y:S02]  /*2650*/  @P2 LOP3.LUT R19, R19, 0x1, RZ, 0xfc, !PT ;  /* 0x0000000113132812 */ /* 0x000fe400078efcff */
[-C--:B------:R-:W-:Y:S01]  /*2660*/  LEA.HI R6, R15, R12.reuse, RZ, 0x3 ;  /* 0x0000000c0f067211 */ /* 0x080fe200078f18ff */
[----:B------:R-:W-:Y:S01]  /*2670*/  IMAD.SHL.U32 R7, R7, 0x80, RZ ;  /* 0x0000008007077824 */ /* 0x000fe200078e00ff */
[----:B------:R-:W-:Y:S01]  /*2680*/  LEA.HI R12, R15, R12, RZ, 0x5 ;  /* 0x0000000c0f0c7211 */ /* 0x000fe200078f28ff */
[----:B------:R-:W-:Y:S01]  /*2690*/  IMAD.SHL.U32 R13, R10, 0x80, RZ ;  /* 0x000000800a0d7824 */ /* 0x000fe200078e00ff */
[----:B------:R-:W-:-:S02]  /*26a0*/  LOP3.LUT R10, R144, 0x18, R70, 0xf8, !PT ;  /* 0x00000018900a7812 */ /* 0x000fc400078ef846 */
[----:B------:R-:W-:Y:S01]  /*26b0*/  LOP3.LUT R19, R19, 0xfffffffd, RZ, 0xc0, !PT ;  /* 0xfffffffd13137812 */ /* 0x000fe200078ec0ff */
[----:B------:R-:W-:Y:S01]  /*26c0*/  IMAD.SHL.U32 R15, R12, 0x80, RZ ;  /* 0x000000800c0f7824 */ /* 0x000fe200078e00ff */
[----:B-----5:R-:W-:Y:S02]  /*26d0*/  SHF.R.S32.HI R21, RZ, 0x1f, R95 ;  /* 0x0000001fff157819 */ /* 0x020fe4000001145f */
[----:B------:R-:W-:Y:S02]  /*26e0*/  LOP3.LUT R12, R144, 0x18, R5, 0xf8, !PT ;  /* 0x00000018900c7812 */ /* 0x000fe400078ef805 */
[----:B------:R-:W-:Y:S02]  /*26f0*/  LOP3.LUT R7, R7, 0xfffff000, RZ, 0xc0, !PT ;  /* 0xfffff00007077812 */ /* 0x000fe400078ec0ff */
[----:B------:R-:W-:Y:S02]  /*2700*/  LOP3.LUT R10, R10, R145, RZ, 0x3c, !PT ;  /* 0x000000910a0a7212 */ /* 0x000fe400078e3cff */
[----:B------:R-:W-:-:S02]  /*2710*/  @P1 LOP3.LUT R19, R19, 0x2, RZ, 0xfc, !PT ;  /* 0x0000000213131812 */ /* 0x000fc400078efcff */
[----:B------:R-:W-:Y:S01]  /*2720*/  ISETP.GE.AND P1, PT, R136, UR4, PT ;  /* 0x0000000488007c0c */ /* 0x000fe2000bf26270 */
[----:B------:R-:W-:Y:S01]  /*2730*/  IMAD R20, R21, R86, RZ ;  /* 0x0000005615147224 */ /* 0x000fe200078e02ff */
[----:B------:R-:W-:Y:S01]  /*2740*/  LOP3.LUT R13, R13, 0xfffff000, RZ, 0xc0, !PT ;  /* 0xfffff0000d0d7812 */ /* 0x000fe200078ec0ff */
[----:B------:R-:W-:Y:S01]  /*2750*/  VIADD R101, R27, 0x8 ;  /* 0x000000081b657836 */ /* 0x000fe20000000000 */
[----:B------:R-:W-:Y:S02]  /*2760*/  LOP3.LUT R12, R12, R145, RZ, 0x3c, !PT ;  /* 0x000000910c0c7212 */ /* 0x000fe400078e3cff */
[----:B------:R-:W-:Y:S01]  /*2770*/  IADD3 R94, R10, R7, R146 ;  /* 0x000000070a5e7210 */ /* 0x000fe20007ffe092 */
[-C--:B------:R-:W-:Y:S01]  /*2780*/  IMAD R10, R21, R8.reuse, RZ ;  /* 0x00000008150a7224 */ /* 0x080fe200078e02ff */
[----:B------:R-:W-:Y:S02]  /*2790*/  LOP3.LUT R14, R144, 0x18, R6, 0xf8, !PT ;  /* 0x00000018900e7812 */ /* 0x000fe400078ef806 */
[----:B------:R-:W-:Y:S01]  /*27a0*/  SEL R27, RZ, 0x20, P1 ;  /* 0x00000020ff1b7807 */ /* 0x000fe20000800000 */
[C---:B------:R-:W-:Y:S01]  /*27b0*/  IMAD R73, R95.reuse, R9, R10 ;  /* 0x000000095f497224 */ /* 0x040fe200078e020a */
[----:B------:R-:W-:Y:S01]  /*27c0*/  IADD3 R93, R12, R13, R146 ;  /* 0x0000000d0c5d7210 */ /* 0x000fe20007ffe092 */
[----:B------:R-:W-:Y:S01]  /*27d0*/  IMAD R13, R95, R87, R20 ;  /* 0x000000575f0d7224 */ /* 0x000fe200078e0214 */
[----:B------:R-:W-:Y:S01]  /*27e0*/  LOP3.LUT R15, R15, 0xfffff000, RZ, 0xc0, !PT ;  /* 0xfffff0000f0f7812 */ /* 0x000fe200078ec0ff */
[----:B------:R-:W-:Y:S01]  /*27f0*/  IMAD.WIDE.U32 R66, R95, R8, R66 ;  /* 0x000000085f427225 */ /* 0x000fe200078e0042 */
[----:B------:R-:W-:-:S02]  /*2800*/  LOP3.LUT R14, R14, R145, RZ, 0x3c, !PT ;  /* 0x000000910e0e7212 */ /* 0x000fc400078e3cff */
[----:B------:R-:W-:Y:S01]  /*2810*/  LOP3.LUT R10, R70, 0xfffffff8, RZ, 0xc0, !PT ;  /* 0xfffffff8460a7812 */ /* 0x000fe200078ec0ff */
[-C--:B------:R-:W-:Y:S01]  /*2820*/  IMAD.WIDE.U32 R62, R95, R86.reuse, R62 ;  /* 0x000000565f3e7225 */ /* 0x080fe200078e003e */
[----:B------:R-:W-:Y:S02]  /*2830*/  LOP3.LUT R20, R5, 0xfffffff8, RZ, 0xc0, !PT ;  /* 0xfffffff805147812 */ /* 0x000fe400078ec0ff */
[----:B------:R-:W-:Y:S01]  /*2840*/  LOP3.LUT R21, R6, 0xfffffff8, RZ, 0xc0, !PT ;  /* 0xfffffff806157812 */ /* 0x000fe200078ec0ff */
[----:B------:R-:W-:Y:S01]  /*2850*/  IMAD.WIDE.U32 R64, R95, R86, R64 ;  /* 0x000000565f407225 */ /* 0x000fe200078e0040 */
[----:B------:R-:W-:-:S03]  /*2860*/  LOP3.LUT R27, R28, R27, RZ, 0xfc, !PT ;  /* 0x0000001b1c1b7212 */ /* 0x000fc600078efcff */
[----:B------:R-:W-:Y:S01]  /*2870*/  IMAD.WIDE.U32 R68, R95, R8, R68 ;  /* 0x000000085f447225 */ /* 0x000fe200078e0044 */
[----:B------:R-:W-:Y:S02]  /*2880*/  SHF.L.U64.HI R88, R8, 0x7, R9 ;  /* 0x0000000708587819 */ /* 0x000fe40000010209 */
[C---:B------:R-:W-:Y:S01]  /*2890*/  SHF.L.U64.HI R87, R86.reuse, 0x7, R87 ;  /* 0x0000000756577819 */ /* 0x040fe20000010257 */
[----:B------:R-:W-:Y:S01]  /*28a0*/  IMAD.SHL.U32 R7, R86, 0x80, RZ ;  /* 0x0000008056077824 */ /* 0x000fe200078e00ff */
[----:B------:R-:W-:Y:S01]  /*28b0*/  IADD3 R92, R14, R15, R146 ;  /* 0x0000000f0e5c7210 */ /* 0x000fe20007ffe092 */
[----:B------:R-:W-:Y:S01]  /*28c0*/  IMAD.IADD R81, R67, 0x1, R73 ;  /* 0x0000000143517824 */ /* 0x000fe200078e0249 */
[----:B------:R-:W-:Y:S01]  /*28d0*/  SHF.R.S32.HI R91, RZ, 0x1f, R10 ;  /* 0x0000001fff5b7819 */ /* 0x000fe2000001140a */
[----:B------:R-:W-:Y:S01]  /*28e0*/  IMAD.SHL.U32 R8, R8, 0x80, RZ ;  /* 0x0000008008087824 */ /* 0x000fe200078e00ff */
[----:B------:R-:W-:Y:S01]  /*28f0*/  SHF.R.S32.HI R90, RZ, 0x1f, R20 ;  /* 0x0000001fff5a7819 */ /* 0x000fe20000011414 */
[----:B------:R-:W-:Y:S01]  /*2900*/  IMAD.SHL.U32 R98, R11, 0x2, RZ ;  /* 0x000000020b627824 */ /* 0x000fe200078e00ff */
[----:B------:R-:W-:Y:S01]  /*2910*/  SHF.R.S32.HI R89, RZ, 0x1f, R21 ;  /* 0x0000001fff597819 */ /* 0x000fe20000011415 */
[----:B------:R-:W-:Y:S01]  /*2920*/  IMAD.IADD R84, R63, 0x1, R13 ;  /* 0x000000013f547824 */ /* 0x000fe200078e020d */
[----:B------:R-:W-:Y:S01]  /*2930*/  LOP3.LUT R28, R28, 0x1, RZ, 0xc0, !PT ;  /* 0x000000011c1c7812 */ /* 0x000fe200078ec0ff */
[----:B------:R-:W-:Y:S01]  /*2940*/  IMAD.IADD R80, R13, 0x1, R65 ;  /* 0x000000010d507824 */ /* 0x000fe200078e0241 */
[----:B------:R-:W-:Y:S01]  /*2950*/  LOP3.LUT R30, R27, 0x4, RZ, 0xc0, !PT ;  /* 0x000000041b1e7812 */ /* 0x000fe200078ec0ff */
[----:B------:R-:W-:-:S02]  /*2960*/  IMAD.IADD R73, R73, 0x1, R69 ;  /* 0x0000000149497824 */ /* 0x000fc400078e0245 */
[----:B--2---:R-:W-:Y:S01]  /*2970*/  IMAD R9, R29, 0xc0, R139 ;  /* 0x000000c01d097824 */ /* 0x004fe200078e028b */
[----:B------:R-:W-:Y:S02]  /*2980*/  LOP3.LUT R29, R27, 0x2, RZ, 0xc0, !PT ;  /* 0x000000021b1d7812 */ /* 0x000fe400078ec0ff */
[----:B------:R-:W-:Y:S01]  /*2990*/  SHF.R.S32.HI R86, RZ, 0x1f, R0 ;  /* 0x0000001fff567819 */ /* 0x000fe20000011400 */
[----:B------:R-:W-:Y:S06]  /*29a0*/  @!P6 BAR.SYNC.DEFER_BLOCKING 0x9, 0x100 ;  /* 0x024400000000eb1d */ /* 0x000fec0000010000 */
.L_x_10474:
[----:B--2---:R-:W2:Y:S01]  /*29b0*/  LDL R34, [R1+0x4c] ;  /* 0x00004c0001227983 */ /* 0x004ea20000100800 */
[----:B0-----:R-:W0:Y:S01]  /*29c0*/  LDC R75, c[0x0][0x430] ;  /* 0x00010c00ff4b7b82 */ /* 0x001e220000000800 */
[----:B------:R-:W-:Y:S02]  /*29d0*/  VIADD R11, R25, 0xffffffff ;  /* 0xffffffff190b7836 */ /* 0x000fe40000000000 */
[----:B------:R-:W-:Y:S02]  /*29e0*/  IMAD.MOV.U32 R74, RZ, RZ, RZ ;  /* 0x000000ffff4a7224 */ /* 0x000fe400078e00ff */
[----:B------:R-:W-:-:S03]  /*29f0*/  IMAD R14, R11, 0x80, R9 ;  /* 0x000000800b0e7824 */ /* 0x000fc600078e0209 */
[----:B-1----:R-:W1:Y:S01]  /*2a00*/  LDC R96, c[0x0][0x3f4] ;  /* 0x0000fd00ff607b82 */ /* 0x002e620000000800 */
[----:B---3--:R-:W-:-:S04]  /*2a10*/  IMAD.IADD R31, R85, 0x1, R14 ;  /* 0x00000001551f7824 */ /* 0x008fc800078e020e */
[----:B------:R-:W-:Y:S01]  /*2a20*/  IMAD.MOV.U32 R32, RZ, RZ, R31 ;  /* 0x000000ffff207224 */ /* 0x000fe200078e001f */
[----:B0-----:R-:W-:-:S13]  /*2a30*/  ISETP.NE.AND P1, PT, R75, 0x1, PT ;  /* 0x000000014b00780c */ /* 0x001fda0003f25270 */
[----:B------:R-:W0:Y:S08]  /*2a40*/  @P1 LDC R12, c[0x0][0x434] ;  /* 0x00010d00ff0c1b82 */ /* 0x000e300000000800 */
[----:B------:R-:W3:Y:S01]  /*2a50*/  @P1 LDC R13, c[0x0][0x438] ;  /* 0x00010e00ff0d1b82 */ /* 0x000ee20000000800 */
[----:B0-----:R-:W-:-:S05]  /*2a60*/  @P1 IMAD.HI.U32 R12, R31, R12, RZ ;  /* 0x0000000c1f0c1227 */ /* 0x001fca00078e00ff */
[----:B---3--:R-:W-:Y:S02]  /*2a70*/  @P1 SHF.R.U32.HI R32, RZ, R13, R12 ;  /* 0x0000000dff201219 */ /* 0x008fe4000001160c */
[----:B------:R-:W-:-:S04]  /*2a80*/  ISETP.GE.AND P1, PT, R14, R24, PT ;  /* 0x000000180e00720c */ /* 0x000fc80003f26270 */
[----:B------:R-:W-:-:S13]  /*2a90*/  ISETP.GT.OR P1, PT, R9, 0x7f, P1 ;  /* 0x0000007f0900780c */ /* 0x000fda0000f24670 */
[----:B------:R-:W0:Y:S01]  /*2aa0*/  @!P1 LDC.64 R14, c[0x0][0x428] ;  /* 0x00010a00ff0e9b82 */ /* 0x000e220000000a00 */
[----:B------:R-:W-:-:S07]  /*2ab0*/  @!P1 SHF.R.S32.HI R33, RZ, 0x1f, R32 ;  /* 0x0000001fff219819 */ /* 0x000fce0000011420 */
[----:B------:R-:W3:Y:S01]  /*2ac0*/  @!P1 LDC.64 R12, c[0x0][0x418] ;  /* 0x00010600ff0c9b82 */ /* 0x000ee20000000a00 */
[----:B------:R-:W-:Y:S01]  /*2ad0*/  LOP3.LUT P3, RZ, R71, 0x2, RZ, 0xc0, !PT ;  /* 0x0000000247ff7812 */ /* 0x000fe2000786c0ff */
[----:B0-----:R-:W-:-:S04]  /*2ae0*/  @!P1 IMAD R25, R86, R14, RZ ;  /* 0x0000000e56199224 */ /* 0x001fc800078e02ff */
[C---:B------:R-:W-:Y:S02]  /*2af0*/  @!P1 IMAD R25, R0.reuse, R15, R25 ;  /* 0x0000000f00199224 */ /* 0x040fe400078e0219 */
[----:B------:R-:W-:-:S04]  /*2b00*/  @!P1 IMAD.WIDE.U32 R14, R0, R14, R32 ;  /* 0x0000000e000e9225 */ /* 0x000fc800078e0020 */
[----:B------:R-:W-:Y:S01]  /*2b10*/  @!P1 IMAD.IADD R15, R15, 0x1, R25 ;  /* 0x000000010f0f9824 */ /* 0x000fe200078e0219 */
[----:B---3--:R-:W-:-:S04]  /*2b20*/  @!P1 LEA R12, P2, R14, R12, 0x2 ;  /* 0x0000000c0e0c9211 */ /* 0x008fc800078410ff */
[----:B------:R-:W-:Y:S02]  /*2b30*/  @!P1 LEA.HI.X R13, R14, R13, R15, 0x2, P2 ;  /* 0x0000000d0e0d9211 */ /* 0x000fe400010f140f */
[----:B-1----:R-:W-:Y:S01]  /*2b40*/  ISETP.GE.AND P2, PT, R96, 0x1, PT ;  /* 0x000000016000780c */ /* 0x002fe20003f46270 */
[----:B------:R-:W-:Y:S01]  /*2b50*/  IMAD.MOV R14, RZ, RZ, -R32 ;  /* 0x000000ffff0e7224 */ /* 0x000fe200078e0a20 */
[----:B------:R-:W-:Y:S05]  /*2b60*/  YIELD ;  /* 0x0000000000007946 */ /* 0x000fea0003800000 */
[----:B------:R-:W-:Y:S01]  /*2b70*/  BSSY B0, `(.L_x_10416) ;  /* 0x000042b000007945 */ /* 0x000fe20003800000 */
[----:B------:R0:W5:Y:S01]  /*2b80*/  @!P1 LDG.E R74, desc[UR42][R12.64] ;  /* 0x0000002a0c4a9981 */ /* 0x000162000c1e1900 */
[----:B------:R-:W-:Y:S01]  /*2b90*/  IMAD R75, R75, R14, R31 ;  /* 0x0000000e4b4b7224 */ /* 0x000fe200078e021f */
[----:B------:R-:W-:Y:S01]  /*2ba0*/  ISETP.GT.AND P1, PT, R11, R72, PT ;  /* 0x000000480b00720c */ /* 0x000fe20003f24270 */
[----:B------:R-:W-:-:S02]  /*2bb0*/  IMAD.MOV.U32 R25, RZ, RZ, R11 ;  /* 0x000000ffff197224 */ /* 0x000fc400078e000b */
[----:B--2---:R-:W-:-:S04]  /*2bc0*/  IMAD R61, R18, 0x3000, R34 ;  /* 0x00003000123d7824 */ /* 0x004fc800078e0222 */
[C---:B------:R-:W-:Y:S02]  /*2bd0*/  VIADD R15, R61.reuse, 0x10 ;  /* 0x000000103d0f7836 */ /* 0x040fe40000000000 */
[C---:B------:R-:W-:Y:S02]  /*2be0*/  @P3 VIADD R15, R61.reuse, 0xfffffff0 ;  /* 0xfffffff03d0f3836 */ /* 0x040fe40000000000 */
[--C-:B------:R-:W-:Y:S02]  /*2bf0*/  IMAD R61, R61, 0x2, R26.reuse ;  /* 0x000000023d3d7824 */ /* 0x100fe400078e021a */
[----:B------:R-:W-:Y:S01]  /*2c00*/  IMAD R60, R15, 0x2, R26 ;  /* 0x000000020f3c7824 */ /* 0x000fe200078e021a */
[----:B0-----:R-:W-:Y:S06]  /*2c10*/  @!P2 BRA `(.L_x_10417) ;  /* 0x0000003c0064a947 */ /* 0x001fec0003800000 */
[----:B------:R-:W-:Y:S01]  /*2c20*/  SHF.R.S32.HI R76, RZ, 0x1f, R75 ;  /* 0x0000001fff4c7819 */ /* 0x000fe2000001144b */
[----:B------:R-:W-:Y:S01]  /*2c30*/  ULDC.64 UR4, c[0x0][0x300] ;  /* 0x0000c00000047ab9 */ /* 0x000fe20000000a00 */
[----:B-----5:R-:W-:Y:S01]  /*2c40*/  SHF.R.S32.HI R77, RZ, 0x1f, R74 ;  /* 0x0000001fff4d7819 */ /* 0x020fe2000001144a */
[----:B------:R-:W-:Y:S01]  /*2c50*/  IMAD.WIDE.U32 R12, R75, UR4, RZ ;  /* 0x000000044b0c7c25 */ /* 0x000fe2000f8e00ff */
[----:B------:R-:W-:-:S03]  /*2c60*/  ULDC.64 UR6, c[0x0][0x2e8] ;  /* 0x0000ba0000067ab9 */ /* 0x000fc60000000a00 */
[----:B------:R-:W-:Y:S02]  /*2c70*/  IMAD R14, R76, UR4, RZ ;  /* 0x000000044c0e7c24 */ /* 0x000fe4000f8e02ff */
[----:B------:R-:W-:Y:S02]  /*2c80*/  IMAD R78, R11, -0x80, R24 ;  /* 0xffffff800b4e7824 */ /* 0x000fe400078e0218 */
[----:B------:R-:W-:Y:S01]  /*2c90*/  IMAD R15, R75, UR5, R14 ;  /* 0x000000054b0f7c24 */ /* 0x000fe2000f8e020e */
[----:B------:R-:W-:Y:S01]  /*2ca0*/  ULDC.64 UR4, c[0x0][0x310] ;  /* 0x0000c40000047ab9 */ /* 0x000fe20000000a00 */
[----:B------:R-:W-:Y:S01]  /*2cb0*/  IMAD R14, R87, R25, RZ ;  /* 0x00000019570e7224 */ /* 0x000fe200078e02ff */
[----:B------:R-:W-:Y:S01]  /*2cc0*/  VIMNMX R78, R78, 0x80, PT ;  /* 0x000000804e4e7848 */ /* 0x000fe20003fe0100 */
[----:B------:R-:W-:Y:S02]  /*2cd0*/  IMAD R31, R77, UR4, RZ ;  /* 0x000000044d1f7c24 */ /* 0x000fe4000f8e02ff */
[----:B------:R-:W-:-:S02]  /*2ce0*/  IMAD.IADD R13, R13, 0x1, R15 ;  /* 0x000000010d0d7824 */ /* 0x000fc400078e020f */
[C---:B------:R-:W-:Y:S02]  /*2cf0*/  IMAD R31, R74.reuse, UR5, R31 ;  /* 0x000000054a1f7c24 */ /* 0x040fe4000f8e021f */
[----:B------:R-:W-:Y:S01]  /*2d00*/  IMAD.WIDE.U32 R12, R74, UR4, R12 ;  /* 0x000000044a0c7c25 */ /* 0x000fe2000f8e000c */
[----:B------:R-:W-:-:S03]  /*2d10*/  ULDC.64 UR4, c[0x0][0x308] ;  /* 0x0000c20000047ab9 */ /* 0x000fc60000000a00 */
[----:B------:R-:W-:Y:S02]  /*2d20*/  IMAD.IADD R13, R13, 0x1, R31 ;  /* 0x000000010d0d7824 */ /* 0x000fe400078e021f */
[----:B------:R-:W-:Y:S01]  /*2d30*/  IMAD.WIDE.U32 R12, R137, UR4, R12 ;  /* 0x00000004890c7c25 */ /* 0x000fe2000f8e000c */
[----:B------:R-:W-:-:S03]  /*2d40*/  ULDC.U8 UR4, c[0x0][0x410] ;  /* 0x0001040000047ab9 */ /* 0x000fc60000000000 */
[----:B------:R-:W-:Y:S01]  /*2d50*/  IMAD R57, R137, UR5, R13 ;  /* 0x0000000589397c24 */ /* 0x000fe2000f8e020d */
[----:B------:R-:W-:Y:S01]  /*2d60*/  LEA R56, P2, R12, UR6, 0x1 ;  /* 0x000000060c387c11 */ /* 0x000fe2000f8408ff */
[----:B------:R-:W-:-:S03]  /*2d70*/  IMAD R13, R88, R25, RZ ;  /* 0x00000019580d7224 */ /* 0x000fc600078e02ff */
[----:B------:R-:W-:Y:S02]  /*2d80*/  LEA.HI.X R57, R12, UR7, R57, 0x1, P2 ;  /* 0x000000070c397c11 */ /* 0x000fe400090f0c39 */
[----:B------:R-:W-:Y:S02]  /*2d90*/  ISETP.NE.AND P2, PT, RZ, UR4, PT ;  /* 0x00000004ff007c0c */ /* 0x000fe4000bf45270 */
[----:B------:R-:W-:-:S05]  /*2da0*/  SHF.R.S32.HI R12, RZ, 0x1f, R25 ;  /* 0x0000001fff0c7819 */ /* 0x000fca0000011419 */
[C---:B------:R-:W-:Y:S02]  /*2db0*/  IMAD R33, R12.reuse, R7, R14 ;  /* 0x000000070c217224 */ /* 0x040fe400078e020e */
[----:B------:R-:W-:Y:S02]  /*2dc0*/  IMAD R31, R12, R8, R13 ;  /* 0x000000080c1f7224 */ /* 0x000fe400078e020d */
[----:B------:R-:W-:-:S04]  /*2dd0*/  IMAD.WIDE.U32 R14, R8, R25, RZ ;  /* 0x00000019080e7225 */ /* 0x000fc800078e00ff */
        /* <DEDUP_REMOVED lines=19> */
[----:B------:R-:W2:Y:S04]  /*2f10*/  LDL R82, [R1+0x28] ;  /* 0x0000280001527983 */ /* 0x000ea80000100800 */
[----:B------:R-:W3:Y:S04]  /*2f20*/  LDL R79, [R1+0x20] ;  /* 0x00002000014f7983 */ /* 0x000ee80000100800 */
[----:B------:R-:W4:Y:S04]  /*2f30*/  LDL R59, [R1+0x24] ;  /* 0x00002400013b7983 */ /* 0x000f280000100800 */
[----:B------:R-:W4:Y:S01]  /*2f40*/  LDL R58, [R1+0x2c] ;  /* 0x00002c00013a7983 */ /* 0x000f220000100800 */
[----:B------:R-:W-:Y:S01]  /*2f50*/  IADD3 R15, P2, R68, R14, RZ ;  /* 0x0000000e440f7210 */ /* 0x000fe20007f5e0ff */
[----:B------:R-:W-:Y:S01]  /*2f60*/  ULDC.64 UR4, c[0x0][0x3e8] ;  /* 0x0000fa0000047ab9 */ /* 0x000fe20000000a00 */
[----:B------:R-:W-:-:S02]  /*2f70*/  CS2R R52, SRZ ;  /* 0x0000000000347805 */ /* 0x000fc4000001ff00 */
        /* <DEDUP_REMOVED lines=22> */
[----:B--2---:R-:W-:-:S13]  /*30e0*/  ISETP.GE.AND P2, PT, R82, R96, PT ;  /* 0x000000605200720c */ /* 0x004fda0003f46270 */
[----:B------:R0:W5:Y:S04]  /*30f0*/  @!P2 LDG.E.64 R48, desc[UR42][R14.64+0x10] ;  /* 0x0000102a0e30a981 */ /* 0x000168000c1e1b00 */
[----:B------:R0:W5:Y:S01]  /*3100*/  @!P2 LDG.E.64 R50, desc[UR42][R12.64+0x10] ;  /* 0x0000102a0c32a981 */ /* 0x000162000c1e1b00 */
[----:B---3--:R-:W-:-:S13]  /*3110*/  ISETP.GE.AND P2, PT, R79, R96, PT ;  /* 0x000000604f00720c */ /* 0x008fda0003f46270 */
[----:B------:R0:W5:Y:S04]  /*3120*/  @!P2 LDG.E.64 R44, desc[UR42][R14.64+0x20] ;  /* 0x0000202a0e2ca981 */ /* 0x000168000c1e1b00 */
[----:B------:R0:W5:Y:S01]  /*3130*/  @!P2 LDG.E.64 R46, desc[UR42][R12.64+0x20] ;  /* 0x0000202a0c2ea981 */ /* 0x000162000c1e1b00 */
[----:B----4-:R-:W-:-:S13]  /*3140*/  ISETP.GE.AND P2, PT, R59, R96, PT ;  /* 0x000000603b00720c */ /* 0x010fda0003f46270 */
[----:B------:R0:W5:Y:S04]  /*3150*/  @!P2 LDG.E.64 R40, desc[UR42][R14.64+0x30] ;  /* 0x0000302a0e28a981 */ /* 0x000168000c1e1b00 */
[----:B------:R0:W5:Y:S01]  /*3160*/  @!P2 LDG.E.64 R42, desc[UR42][R12.64+0x30] ;  /* 0x0000302a0c2aa981 */ /* 0x000162000c1e1b00 */
[----:B------:R-:W-:-:S13]  /*3170*/  ISETP.GE.AND P2, PT, R155, R96, PT ;  /* 0x000000609b00720c */ /* 0x000fda0003f46270 */
[----:B------:R0:W5:Y:S04]  /*3180*/  @!P2 LDG.E.64 R36, desc[UR42][R14.64+0x40] ;  /* 0x0000402a0e24a981 */ /* 0x000168000c1e1b00 */
[----:B------:R0:W5:Y:S01]  /*3190*/  @!P2 LDG.E.64 R38, desc[UR42][R12.64+0x40] ;  /* 0x0000402a0c26a981 */ /* 0x000162000c1e1b00 */
[----:B------:R-:W-:-:S13]  /*31a0*/  ISETP.GE.AND P2, PT, R58, R96, PT ;  /* 0x000000603a00720c */ /* 0x000fda0003f46270 */
[----:B------:R0:W5:Y:S04]  /*31b0*/  @!P2 LDG.E.64 R32, desc[UR42][R14.64+0x50] ;  /* 0x0000502a0e20a981 */ /* 0x000168000c1e1b00 */
[----:B------:R0:W5:Y:S02]  /*31c0*/  @!P2 LDG.E.64 R34, desc[UR42][R12.64+0x50] ;  /* 0x0000502a0c22a981 */ /* 0x000164000c1e1b00 */
.L_x_10420:
[----:B------:R-:W-:Y:S05]  /*31d0*/  BSYNC B1 ;  /* 0x0000000000017941 */ /* 0x000fea0003800000 */
.L_x_10419:
[----:B-----5:R-:W-:Y:S01]  /*31e0*/  IMAD.MOV.U32 R11, RZ, RZ, R32 ;  /* 0x000000ffff0b7224 */ /* 0x020fe200078e0020 */
[----:B------:R-:W-:Y:S01]  /*31f0*/  UISETP.NE.AND UP0, UPT, UR40, 0x3, UPT ;  /* 0x000000032800788c */ /* 0x000fe2000bf05270 */
[----:B0-----:R-:W-:-:S05]  /*3200*/  IMAD.MOV.U32 R12, RZ, RZ, R33 ;  /* 0x000000ffff0c7224 */ /* 0x001fca00078e0021 */
[----:B------:R-:W-:Y:S01]  /*3210*/  PRMT R103, R11, 0x5410, R12 ;  /* 0x000054100b677816 */ /* 0x000fe2000000000c */
[----:B------:R-:W-:Y:S01]  /*3220*/  IMAD.MOV.U32 R12, RZ, RZ, R36 ;  /* 0x000000ffff0c7224 */ /* 0x000fe200078e0024 */
[----:B------:R-:W-:Y:S01]  /*3230*/  PLOP3.LUT P2, PT, PT, PT, UP0, 0x80, 0x0 ;  /* 0x000000000000781c */ /* 0x000fe20003f4f008 */
        /* <DEDUP_REMOVED lines=37> */
.L_x_10421:
[----:B------:R-:W-:Y:S01]  /*3490*/  IMAD R31, R18, 0x8, R2 ;  /* 0x00000008121f7824 */ /* 0x000fe200078e0202 */
[----:B------:R-:W-:Y:S01]  /*34a0*/  SHF.L.U32 R79, R138, 0x1f, RZ ;  /* 0x0000001f8a4f7819 */ /* 0x000fe200000006ff */
[----:B------:R-:W-:Y:S03]  /*34b0*/  BSSY B1, `(.L_x_10422) ;  /* 0x0000003000017945 */ /* 0x000fe60003800000 */
[----:B------:R-:W0:Y:S02]  /*34c0*/  SYNCS.PHASECHK.TRANS64.TRYWAIT P4, [R31+URZ+0x2d890], R79 ;  /* 0x02d8904f1f0075a7 */ /* 0x000e24000808017f */
[----:B0-----:R-:W-:Y:S05]  /*34d0*/  @!P4 BRA `(.L_x_10423) ;  /* 0x000001780040c947 */ /* 0x001fea0003800000 */
.L_x_10681:
[----:B------:R-:W-:Y:S05]  /*34e0*/  BSYNC B1 ;  /* 0x0000000000017941 */ /* 0x000fea0003800000 */
.L_x_10422:
[----:B------:R-:W-:-:S03]  /*34f0*/  UMOV UR4, 0xffffffff ;  /* 0xffffffff00047882 */ /* 0x000fc60000000000 */
[----:B------:R-:W-:Y:S05]  /*3500*/  BRA.DIV UR4, `(.L_x_10424) ;  /* 0x0000017a04487947 */ /* 0x000fea000b800000 */
[----:B------:R-:W1:Y:S04]  /*3510*/  SHFL.IDX PT, R57, R57, RZ, 0x1e1f ;  /* 0x001e1fff39397589 */ /* 0x000e6800000e0000 */
[----:B------:R-:W2:Y:S02]  /*3520*/  SHFL.IDX PT, R56, R56, RZ, 0x1e1f ;  /* 0x001e1fff38387589 */ /* 0x000ea400000e0000 */
.L_x_10685:
[----:B------:R-:W-:Y:S05]  /*3530*/  @P3 BRA `(.L_x_10425) ;  /* 0x0000003800383947 */ /* 0x000fea0003800000 */
[----:B------:R-:W-:Y:S01]  /*3540*/  ISETP.NE.AND P3, PT, R28, RZ, PT ;  /* 0x000000ff1c00720c */ /* 0x000fe20003f65270 */
[----:B------:R-:W-:-:S12]  /*3550*/  BSSY B1, `(.L_x_10426) ;  /* 0x0000039000017945 */ /* 0x000fd80003800000 */
[----:B------:R-:W-:Y:S05]  /*3560*/  @!P3 BRA `(.L_x_10427) ;  /* 0x0000000000dcb947 */ /* 0x000fea0003800000 */
[----:B------:R3:W4:Y:S01]  /*3570*/  LDS.128 R12, [R61+0x15000] ;  /* 0x015000003d0c7984 */ /* 0x0007220000000c00 */
[----:B------:R-:W-:Y:S01]  /*3580*/  ISETP.GE.AND P3, PT, R142, R96, PT ;  /* 0x000000608e00720c */ /* 0x000fe20003f66270 */
[----:B------:R-:W-:-:S12]  /*3590*/  BSSY B2, `(.L_x_10428) ;  /* 0x0000031000027945 */ /* 0x000fd80003800000 */
[----:B---3--:R-:W-:Y:S05]  /*35a0*/  @P3 BRA `(.L_x_10429) ;  /* 0x0000000000bc3947 */ /* 0x008fea0003800000 */
        /* <DEDUP_REMOVED lines=8> */
[C---:B----4-:R-:W-:Y:S01]  /*3630*/  IMAD.U32 R58, R13.reuse, 0x10000, RZ ;  /* 0x000100000d3a7824 */ /* 0x050fe200078e00ff */
        /* <DEDUP_REMOVED lines=38> */
.L_x_10429:
[----:B------:R-:W-:Y:S05]  /*38a0*/  BSYNC B2 ;  /* 0x0000000000027941 */ /* 0x000fea0003800000 */
.L_x_10428:
[----:B--2---:R-:W-:-:S04]  /*38b0*/  LEA R52, P3, R16, R56, 0x1 ;  /* 0x0000003810347211 */ /* 0x004fc800078608ff */
[----:B-1----:R-:W-:-:S05]  /*38c0*/  LEA.HI.X R53, R16, R57, R17, 0x1, P3 ;  /* 0x0000003910357211 */ /* 0x002fca00018f0c11 */
[----:B----4-:R3:W-:Y:S04]  /*38d0*/  ST.E.128 desc[UR42][R52.64], R12 ;  /* 0x0000000c34007985 */ /* 0x0107e8000c101d2a */
.L_x_10427:
[----:B------:R-:W-:Y:S05]  /*38e0*/  BSYNC B1 ;  /* 0x0000000000017941 */ /* 0x000fea0003800000 */
.L_x_10426:
[----:B------:R-:W-:Y:S01]  /*38f0*/  ISETP.NE.AND P3, PT, R29, RZ, PT ;  /* 0x000000ff1d00720c */ /* 0x000fe20003f65270 */
[----:B------:R-:W-:-:S12]  /*3900*/  BSSY B1, `(.L_x_10430) ;  /* 0x000003c000017945 */ /* 0x000fd80003800000 */
[----:B------:R-:W-:Y:S05]  /*3910*/  @!P3 BRA `(.L_x_10431) ;  /* 0x0000000000e8b947 */ /* 0x000fea0003800000 */
[----:B------:R-:W4:Y:S01]  /*3920*/  LDL R11, [R1+0x28] ;  /* 0x00002800010b7983 */ /* 0x000f220000100800 */
[----:B------:R-:W-:Y:S03]  /*3930*/  BSSY B2, `(.L_x_10432) ;  /* 0x0000033000027945 */ /* 0x000fe60003800000 */
[----:B---3--:R3:W0:Y:S01]  /*3940*/  LDS.128 R12, [R60+0x15000] ;  /* 0x015000003c0c7984 */ /* 0x0086220000000c00 */
[----:B----4-:R-:W-:-:S13]  /*3950*/  ISETP.GE.AND P3, PT, R11, R96, PT ;  /* 0x000000600b00720c */ /* 0x010fda0003f66270 */
[----:B0--3--:R-:W-:Y:S05]  /*3960*/  @P3 BRA `(.L_x_10433) ;  /* 0x0000000000bc3947 */ /* 0x009fea0003800000 */
[----:B------:R-:W-:Y:S01]  /*3970*/  SHF.R.U64 R50, R50, 0x10, R51 ;  /* 0x0000001032327819 */ /* 0x000fe20000001233 */
[----:B------:R-:W-:Y:S01]  /*3980*/  IMAD.U32 R52, R13, 0x10000, RZ ;  /* 0x000100000d347824 */ /* 0x000fe200078e00ff */
[--C-:B------:R-:W-:Y:S02]  /*3990*/  SHF.R.U64 R11, R48, 0x10, R49.reuse ;  /* 0x00000010300b7819 */ /* 0x100fe40000001231 */
[----:B------:R-:W-:Y:S02]  /*39a0*/  PRMT R50, R112, 0x5432, R50 ;  /* 0x0000543270327816 */ /* 0x000fe40000000032 */
[----:B------:R-:W-:Y:S02]  /*39b0*/  SHF.R.U32.HI R48, RZ, 0x10, R49 ;  /* 0x00000010ff307819 */ /* 0x000fe40000011631 */
[----:B------:R-:W-:Y:S02]  /*39c0*/  SHF.R.U32.HI R49, RZ, 0x10, R51 ;  /* 0x00000010ff317819 */ /* 0x000fe40000011633 */
[----:B------:R-:W-:-:S02]  /*39d0*/  PRMT R11, R110, 0x5410, R11 ;  /* 0x000054106e0b7816 */ /* 0x000fc4000000000b */
[----:B------:R-:W-:Y:S02]  /*39e0*/  LOP3.LUT R54, R13, 0xffff0000, RZ, 0xc0, !PT ;  /* 0xffff00000d367812 */ /* 0x000fe400078ec0ff */
[C---:B------:R-:W-:Y:S01]  /*39f0*/  LOP3.LUT R53, R50.reuse, 0xffff0000, RZ, 0xc0, !PT ;  /* 0xffff000032357812 */ /* 0x040fe200078ec0ff */
[----:B------:R-:W-:Y:S01]  /*3a00*/  IMAD.U32 R50, R50, 0x10000, RZ ;  /* 0x0001000032327824 */ /* 0x000fe200078e00ff */
[----:B------:R-:W-:Y:S02]  /*3a10*/  PRMT R51, R110, 0x5432, R48 ;  /* 0x000054326e337816 */ /* 0x000fe40000000030 */
[----:B------:R-:W-:Y:S01]  /*3a20*/  PRMT R48, R112, 0x5410, R49 ;  /* 0x0000541070307816 */ /* 0x000fe20000000031 */
[----:B------:R-:W-:Y:S01]  /*3a30*/  FMUL.FTZ R49, R54, R53 ;  /* 0x0000003536317220 */ /* 0x000fe20000410000 */
[C---:B------:R-:W-:Y:S01]  /*3a40*/  LOP3.LUT R13, R11.reuse, 0xffff0000, RZ, 0xc0, !PT ;  /* 0xffff00000b0d7812 */ /* 0x040fe200078ec0ff */
[----:B------:R-:W-:-:S04]  /*3a50*/  IMAD.U32 R11, R11, 0x10000, RZ ;  /* 0x000100000b0b7824 */ /* 0x000fc800078e00ff */
        /* <DEDUP_REMOVED lines=32> */
.L_x_10433:
[----:B------:R-:W-:Y:S05]  /*3c60*/  BSYNC B2 ;  /* 0x0000000000027941 */ /* 0x000fea0003800000 */
.L_x_10432:
[----:B------:R-:W-:Y:S02]  /*3c70*/  IMAD.SHL.U32 R11, R147, 0x8, RZ ;  /* 0x00000008930b7824 */ /* 0x000fe400078e00ff */
[----:B--2---:R-:W-:Y:S02]  /*3c80*/  IMAD.MOV.U32 R48, RZ, RZ, R56 ;  /* 0x000000ffff307224 */ /* 0x004fe400078e0038 */
[----:B-1----:R-:W-:Y:S02]  /*3c90*/  IMAD.MOV.U32 R49, RZ, RZ, R57 ;  /* 0x000000ffff317224 */ /* 0x002fe400078e0039 */
[----:B------:R-:W-:-:S05]  /*3ca0*/  IMAD.WIDE R48, R11, 0x2, R48 ;  /* 0x000000020b307825 */ /* 0x000fca00078e0230 */
[----:B------:R4:W-:Y:S02]  /*3cb0*/  ST.E.128 desc[UR42][R48.64], R12 ;  /* 0x0000000c30007985 */ /* 0x0009e4000c101d2a */
.L_x_10431:
[----:B------:R-:W-:Y:S05]  /*3cc0*/  BSYNC B1 ;  /* 0x0000000000017941 */ /* 0x000fea0003800000 */
.L_x_10430:
[----:B------:R-:W-:Y:S01]  /*3cd0*/  ISETP.NE.AND P3, PT, R30, RZ, PT ;  /* 0x000000ff1e00720c */ /* 0x000fe20003f65270 */
[----:B------:R-:W-:-:S12]  /*3ce0*/  BSSY B1, `(.L_x_10434) ;  /* 0x000003c000017945 */ /* 0x000fd80003800000 */
[----:B------:R-:W-:Y:S05]  /*3cf0*/  @!P3 BRA `(.L_x_10435) ;  /* 0x0000000000e8b947 */ /* 0x000fea0003800000 */
[----:B------:R-:W5:Y:S01]  /*3d00*/  LDL R11, [R1+0x20] ;  /* 0x00002000010b7983 */ /* 0x000f620000100800 */
[----:B------:R-:W-:Y:S03]  /*3d10*/  BSSY B2, `(.L_x_10436) ;  /* 0x0000033000027945 */ /* 0x000fe60003800000 */
[----:B---34-:R3:W4:Y:S01]  /*3d20*/  LDS.128 R12, [R61+0x17000] ;  /* 0x017000003d0c7984 */ /* 0x0187220000000c00 */
[----:B-----5:R-:W-:-:S13]  /*3d30*/  ISETP.GE.AND P3, PT, R11, R96, PT ;  /* 0x000000600b00720c */ /* 0x020fda0003f66270 */
[----:B---34-:R-:W-:Y:S05]  /*3d40*/  @P3 BRA `(.L_x_10437) ;  /* 0x0000000000bc3947 */ /* 0x018fea0003800000 */
        /* <DEDUP_REMOVED lines=47> */
.L_x_10437:
[----:B------:R-:W-:Y:S05]  /*4040*/  BSYNC B2 ;  /* 0x0000000000027941 */ /* 0x000fea0003800000 */
.L_x_10436:
[----:B------:R-:W-:Y:S02]  /*4050*/  IMAD.SHL.U32 R11, R150, 0x8, RZ ;  /* 0x00000008960b7824 */ /* 0x000fe400078e00ff */
[----:B--2---:R-:W-:Y:S02]  /*4060*/  IMAD.MOV.U32 R44, RZ, RZ, R56 ;  /* 0x000000ffff2c7224 */ /* 0x004fe400078e0038 */
[----:B-1----:R-:W-:Y:S02]  /*4070*/  IMAD.MOV.U32 R45, RZ, RZ, R57 ;  /* 0x000000ffff2d7224 */ /* 0x002fe400078e0039 */
[----:B------:R-:W-:-:S05]  /*4080*/  IMAD.WIDE R44, R11, 0x2, R44 ;  /* 0x000000020b2c7825 */ /* 0x000fca00078e022c */
[----:B------:R1:W-:Y:S02]  /*4090*/  ST.E.128 desc[UR42][R44.64], R12 ;  /* 0x0000000c2c007985 */ /* 0x0003e4000c101d2a */
.L_x_10435:
[----:B------:R-:W-:Y:S05]  /*40a0*/  BSYNC B1 ;  /* 0x0000000000017941 */ /* 0x000fea0003800000 */
.L_x_10434:
[----:B------:R-:W-:Y:S01]  /*40b0*/  LOP3.LUT P3, RZ, R27, 0x8, RZ, 0xc0, !PT ;  /* 0x000000081bff7812 */ /* 0x000fe2000786c0ff */
[----:B------:R-:W-:-:S12]  /*40c0*/  BSSY B1, `(.L_x_10438) ;  /* 0x0000039000017945 */ /* 0x000fd80003800000 */
[----:B------:R-:W-:Y:S05]  /*40d0*/  @!P3 BRA `(.L_x_10439) ;  /* 0x0000000000dcb947 */ /* 0x000fea0003800000 */
[----:B------:R-:W5:Y:S01]  /*40e0*/  LDL R11, [R1+0x24] ;  /* 0x00002400010b7983 */ /* 0x000f620000100800 */
[----:B------:R-:W-:Y:S03]  /*40f0*/  BSSY B2, `(.L_x_10440) ;  /* 0x0000032000027945 */ /* 0x000fe60003800000 */
[----:B-1-34-:R1:W3:Y:S01]  /*4100*/  LDS.128 R12, [R60+0x17000] ;  /* 0x017000003c0c7984 */ /* 0x01a2e20000000c00 */
[----:B-----5:R-:W-:-:S13]  /*4110*/  ISETP.GE.AND P3, PT, R11, R96, PT ;  /* 0x000000600b00720c */ /* 0x020fda0003f66270 */
[----:B-1-3--:R-:W-:Y:S05]  /*4120*/  @P3 BRA `(.L_x_10441) ;  /* 0x0000000000b83947 */ /* 0x00afea0003800000 */
[--C-:B------:R-:W-:Y:S02]  /*4130*/  SHF.R.U64 R11, R40, 0x10, R41.reuse ;  /* 0x00000010280b7819 */ /* 0x100fe40000001229 */
[----:B------:R-:W-:Y:S02]  /*4140*/  SHF.R.U32.HI R40, RZ, 0x10, R41 ;  /* 0x00000010ff287819 */ /* 0x000fe40000011629 */
[----:B------:R-:W-:Y:S02]  /*4150*/  SHF.R.U64 R41, R42, 0x10, R43 ;  /* 0x000000102a297819 */ /* 0x000fe4000000122b */
[----:B------:R-:W-:Y:S02]  /*4160*/  PRMT R11, R107, 0x5410, R11 ;  /* 0x000054106b0b7816 */ /* 0x000fe4000000000b */
[----:B------:R-:W-:Y:S02]  /*4170*/  PRMT R41, R108, 0x5410, R41 ;  /* 0x000054106c297816 */ /* 0x000fe40000000029 */
[----:B------:R-:W-:-:S02]  /*4180*/  SHF.R.U32.HI R42, RZ, 0x10, R43 ;  /* 0x00000010ff2a7819 */ /* 0x000fc4000001162b */
[C---:B------:R-:W-:Y:S01]  /*4190*/  LOP3.LUT R46, R13.reuse, 0xffff0000, RZ, 0xc0, !PT ;  /* 0xffff00000d2e7812 */ /* 0x040fe200078ec0ff */
[----:B------:R-:W-:Y:S01]  /*41a0*/  IMAD.U32 R13, R13, 0x10000, RZ ;  /* 0x000100000d0d7824 */ /* 0x000fe200078e00ff */
[C---:B------:R-:W-:Y:S01]  /*41b0*/  LOP3.LUT R43, R41.reuse, 0xffff0000, RZ, 0xc0, !PT ;  /* 0xffff0000292b7812 */ /* 0x040fe200078ec0ff */
[----:B------:R-:W-:Y:S01]  /*41c0*/  IMAD.U32 R41, R41, 0x10000, RZ ;  /* 0x0001000029297824 */ /* 0x000fe200078e00ff */
[C---:B------:R-:W-:Y:S01]  /*41d0*/  LOP3.LUT R44, R11.reuse, 0xffff0000, RZ, 0xc0, !PT ;  /* 0xffff00000b2c7812 */ /* 0x040fe200078ec0ff */
[----:B------:R-:W-:Y:S01]  /*41e0*/  IMAD.U32 R11, R11, 0x10000, RZ ;  /* 0x000100000b0b7824 */ /* 0x000fe200078e00ff */
[----:B------:R-:W-:Y:S01]  /*41f0*/  PRMT R42, R108, 0x5432, R42 ;  /* 0x000054326c2a7816 */ /* 0x000fe2000000002a */
[CC--:B------:R-:W-:Y:S01]  /*4200*/  FMUL.FTZ R45, R46.reuse, R43.reuse ;  /* 0x0000002b2e2d7220 */ /* 0x0c0fe20000410000 */
[----:B------:R-:W-:Y:S01]  /*4210*/  PRMT R40, R107, 0x5432, R40 ;  /* 0x000054326b287816 */ /* 0x000fe20000000028 */
[-C--:B------:R-:W-:Y:S02]  /*4220*/  FMUL.FTZ R46, R46, R44.reuse ;  /* 0x0000002c2e2e7220 */ /* 0x080fe40000410000 */
[C---:B------:R-:W-:Y:S01]  /*4230*/  FFMA.FTZ R45, R13.reuse, R44, -R45 ;  /* 0x0000002c0d2d7223 */ /* 0x040fe2000001082d */
[----:B------:R-:W-:Y:S01]  /*4240*/  LOP3.LUT R44, R14, 0xffff0000, RZ, 0xc0, !PT ;  /* 0xffff00000e2c7812 */ /* 0x000fe200078ec0ff */
[----:B------:R-:W-:Y:S01]  /*4250*/  FFMA.FTZ R46, R13, R43, R46 ;  /* 0x0000002b0d2e7223 */ /* 0x000fe2000001002e */
[C---:B------:R-:W-:Y:S01]  /*4260*/  IMAD.U32 R43, R42.reuse, 0x10000, RZ ;  /* 0x000100002a2b7824 */ /* 0x040fe200078e00ff */
[----:B------:R-:W-:Y:S01]  /*4270*/  LOP3.LUT R42, R42, 0xffff0000, RZ, 0xc0, !PT ;  /* 0xffff00002a2a7812 */ /* 0x000fe200078ec0ff */
[----:B------:R-:W-:-:S02]  /*4280*/  IMAD.U32 R13, R14, 0x10000, RZ ;  /* 0x000100000e0d7824 */ /* 0x000fc400078e00ff */
[----:B------:R-:W-:Y:S02]  /*4290*/  IMAD.U32 R14, R40, 0x10000, RZ ;  /* 0x00010000280e7824 */ /* 0x000fe400078e00ff */
[----:B------:R-:W-:Y:S01]  /*42a0*/  FMUL.FTZ R47, R44, R43 ;  /* 0x0000002b2c2f7220 */ /* 0x000fe20000410000 */
[----:B------:R-:W-:Y:S02]  /*42b0*/  LOP3.LUT R40, R40, 0xffff0000, RZ, 0xc0, !PT ;  /* 0xffff000028287812 */ /* 0x000fe400078ec0ff */
[----:B------:R-:W-:Y:S01]  /*42c0*/  F2FP.BF16.F32.PACK_AB R45, R46, R45 ;  /* 0x0000002d2e2d723e */ /* 0x000fe200000010ff */
        /* <DEDUP_REMOVED lines=19> */
[----:B------:R-:W-:-:S07]  /*4400*/  IMAD.MOV.U32 R13, RZ, RZ, R45 ;  /* 0x000000ffff0d7224 */ /* 0x000fce00078e002d */
.L_x_10441:
[----:B------:R-:W-:Y:S05]  /*4410*/  BSYNC B2 ;  /* 0x0000000000027941 */ /* 0x000fea0003800000 */
.L_x_10440:
[----:B--2---:R-:W-:-:S04]  /*4420*/  LEA R40, P3, R23, R56, 0x1 ;  /* 0x0000003817287211 */ /* 0x004fc800078608ff */
[----:B------:R-:W-:-:S05]  /*4430*/  LEA.HI.X R41, R23, R57, R154, 0x1, P3 ;  /* 0x0000003917297211 */ /* 0x000fca00018f0c9a */
[----:B------:R1:W-:Y:S04]  /*4440*/  ST.E.128 desc[UR42][R40.64], R12 ;  /* 0x0000000c28007985 */ /* 0x0003e8000c101d2a */
.L_x_10439:
[----:B------:R-:W-:Y:S05]  /*4450*/  BSYNC B1 ;  /* 0x0000000000017941 */ /* 0x000fea0003800000 */
.L_x_10438:
[----:B------:R-:W-:Y:S01]  /*4460*/  LOP3.LUT P3, RZ, R27, 0x10, RZ, 0xc0, !PT ;  /* 0x000000101bff7812 */ /* 0x000fe2000786c0ff */
[----:B------:R-:W-:-:S12]  /*4470*/  BSSY B1, `(.L_x_10442) ;  /* 0x0000036000017945 */ /* 0x000fd80003800000 */
[----:B------:R-:W-:Y:S05]  /*4480*/  @!P3 BRA `(.L_x_10443) ;  /* 0x0000000000d0b947 */ /* 0x000fea0003800000 */
[----:B-1-34-:R1:W3:Y:S01]  /*4490*/  LDS.128 R12, [R61+0x19000] ;  /* 0x019000003d0c7984 */ /* 0x01a2e20000000c00 */
[C---:B--2---:R-:W-:Y:S01]  /*44a0*/  LEA R40, P3, R22.reuse, R56, 0x1 ;  /* 0x0000003816287211 */ /* 0x044fe200078608ff */
[----:B------:R-:W-:Y:S03]  /*44b0*/  BSSY B2, `(.L_x_10444) ;  /* 0x0000030000027945 */ /* 0x000fe60003800000 */
[----:B------:R-:W-:Y:S02]  /*44c0*/  LEA.HI.X R41, R22, R57, R153, 0x1, P3 ;  /* 0x0000003916297211 */ /* 0x000fe400018f0c99 */
[----:B------:R-:W-:-:S13]  /*44d0*/  ISETP.GE.AND P3, PT, R155, R96, PT ;  /* 0x000000609b00720c */ /* 0x000fda0003f66270 */
[----:B-1----:R-:W-:Y:S05]  /*44e0*/  @P3 BRA `(.L_x_10445) ;  /* 0x0000000000b03947 */ /* 0x002fea0003800000 */
[--C-:B------:R-:W-:Y:S02]  /*44f0*/  SHF.R.U64 R36, R36, 0x10, R37.reuse ;  /* 0x0000001024247819 */ /* 0x100fe40000001225 */
[----:B------:R-:W-:Y:S02]  /*4500*/  SHF.R.U32.HI R42, RZ, 0x10, R37 ;  /* 0x00000010ff2a7819 */ /* 0x000fe40000011625 */
[----:B------:R-:W-:Y:S02]  /*4510*/  SHF.R.U64 R37, R38, 0x10, R39 ;  /* 0x0000001026257819 */ /* 0x000fe40000001227 */
[----:B------:R-:W-:Y:S02]  /*4520*/  PRMT R11, R105, 0x5410, R36 ;  /* 0x00005410690b7816 */ /* 0x000fe40000000024 */
[----:B------:R-:W-:Y:S02]  /*4530*/  PRMT R37, R106, 0x5410, R37 ;  /* 0x000054106a257816 */ /* 0x000fe40000000025 */
[C---:B---3--:R-:W-:Y:S01]  /*4540*/  LOP3.LUT R43, R13.reuse, 0xffff0000, RZ, 0xc0, !PT ;  /* 0xffff00000d2b7812 */ /* 0x048fe200078ec0ff */
[----:B------:R-:W-:Y:S01]  /*4550*/  IMAD.U32 R13, R13, 0x10000, RZ ;  /* 0x000100000d0d7824 */ /* 0x000fe200078e00ff */
[C---:B------:R-:W-:Y:S01]  /*4560*/  LOP3.LUT R38, R37.reuse, 0xffff0000, RZ, 0xc0, !PT ;  /* 0xffff000025267812 */ /* 0x040fe200078ec0ff */
[----:B------:R-:W-:Y:S01]  /*4570*/  IMAD.U32 R37, R37, 0x10000, RZ ;  /* 0x0001000025257824 */ /* 0x000fe200078e00ff */
[----:B------:R-:W-:-:S02]  /*4580*/  LOP3.LUT R36, R11, 0xffff0000, RZ, 0xc0, !PT ;  /* 0xffff00000b247812 */ /* 0x000fc400078ec0ff */
[----:B------:R-:W-:Y:S01]  /*4590*/  SHF.R.U32.HI R39, RZ, 0x10, R39 ;  /* 0x00000010ff277819 */ /* 0x000fe20000011627 */
[----:B------:R-:W-:Y:S01]  /*45a0*/  FMUL.FTZ R44, R43, R38 ;  /* 0x000000262b2c7220 */ /* 0x000fe20000410000 */
[----:B------:R-:W-:Y:S01]  /*45b0*/  PRMT R42, R105, 0x5432, R42 ;  /* 0x00005432692a7816 */ /* 0x000fe2000000002a */
[-C--:B------:R-:W-:Y:S01]  /*45c0*/  FMUL.FTZ R43, R43, R36.reuse ;  /* 0x000000242b2b7220 */ /* 0x080fe20000410000 */
[----:B------:R-:W-:Y:S01]  /*45d0*/  PRMT R106, R106, 0x5432, R39 ;  /* 0x000054326a6a7816 */ /* 0x000fe20000000027 */
[C---:B------:R-:W-:Y:S01]  /*45e0*/  FFMA.FTZ R36, R13.reuse, R36, -R44 ;  /* 0x000000240d247223 */ /* 0x040fe2000001082c */
[C---:B------:R-:W-:Y:S02]  /*45f0*/  IMAD.U32 R39, R14.reuse, 0x10000, RZ ;  /* 0x000100000e277824 */ /* 0x040fe400078e00ff */
[----:B------:R-:W-:Y:S01]  /*4600*/  FFMA.FTZ R13, R13, R38, R43 ;  /* 0x000000260d0d7223 */ /* 0x000fe2000001002b */
[----:B------:R-:W-:Y:S01]  /*4610*/  LOP3.LUT R43, R14, 0xffff0000, RZ, 0xc0, !PT ;  /* 0xffff00000e2b7812 */ /* 0x000fe200078ec0ff */
[----:B------:R-:W-:Y:S01]  /*4620*/  IMAD.U32 R38, R106, 0x10000, RZ ;  /* 0x000100006a267824 */ /* 0x000fe200078e00ff */
[----:B------:R-:W-:Y:S01]  /*4630*/  LOP3.LUT R45, R15, 0xffff0000, RZ, 0xc0, !PT ;  /* 0xffff00000f2d7812 */ /* 0x000fe200078ec0ff */
[C---:B------:R-:W-:Y:S01]  /*4640*/  IMAD.U32 R44, R42.reuse, 0x10000, RZ ;  /* 0x000100002a2c7824 */ /* 0x040fe200078e00ff */
[----:B------:R-:W-:Y:S01]  /*4650*/  LOP3.LUT R42, R42, 0xffff0000, RZ, 0xc0, !PT ;  /* 0xffff00002a2a7812 */ /* 0x000fe200078ec0ff */
[----:B------:R-:W-:Y:S01]  /*4660*/  FMUL.FTZ R14, R43, R38 ;  /* 0x000000262b0e7220 */ /* 0x000fe20000410000 */
[----:B------:R-:W-:Y:S01]  /*4670*/  F2FP.BF16.F32.PACK_AB R13, R13, R36 ;  /* 0x000000240d0d723e */ /* 0x000fe200000010ff */
[----:B------:R-:W-:-:S02]  /*4680*/  FMUL.FTZ R43, R43, R44 ;  /* 0x0000002c2b2b7220 */ /* 0x000fc40000410000 */
[C---:B------:R-:W-:Y:S02]  /*4690*/  FFMA.FTZ R14, R39.reuse, R44, -R14 ;  /* 0x0000002c270e7223 */ /* 0x040fe4000001080e */
[----:B------:R-:W-:Y:S01]  /*46a0*/  FFMA.FTZ R39, R39, R38, R43 ;  /* 0x0000002627277223 */ /* 0x000fe2000001002b */
[----:B------:R-:W-:Y:S01]  /*46b0*/  LOP3.LUT R38, R106, 0xffff0000, RZ, 0xc0, !PT ;  /* 0xffff00006a267812 */ /* 0x000fe200078ec0ff */
[----:B------:R-:W-:-:S03]  /*46c0*/  IMAD.U32 R43, R15, 0x10000, RZ ;  /* 0x000100000f2b7824 */ /* 0x000fc600078e00ff */
[----:B------:R-:W-:Y:S01]  /*46d0*/  F2FP.BF16.F32.PACK_AB R14, R39, R14 ;  /* 0x0000000e270e723e */ /* 0x000fe200000010ff */
[C---:B------:R-:W-:Y:S01]  /*46e0*/  FMUL.FTZ R44, R45.reuse, R38 ;  /* 0x000000262d2c7220 */ /* 0x040fe20000410000 */
[----:B------:R-:W-:-:S03]  /*46f0*/  FMUL.FTZ R45, R45, R42 ;  /* 0x0000002a2d2d7220 */ /* 0x000fc60000410000 */
[----:B------:R-:W-:Y:S01]  /*4700*/  FFMA.FTZ R15, R43, R42, -R44 ;  /* 0x0000002a2b0f7223 */ /* 0x000fe2000001082c */
[----:B------:R-:W-:Y:S01]  /*4710*/  IMAD.U32 R42, R11, 0x10000, RZ ;  /* 0x000100000b2a7824 */ /* 0x000fe200078e00ff */
        /* <DEDUP_REMOVED lines=9> */
.L_x_10445:
[----:B------:R-:W-:Y:S05]  /*47b0*/  BSYNC B2 ;  /* 0x0000000000027941 */ /* 0x000fea0003800000 */
.L_x_10444:
[----:B---3--:R1:W-:Y:S02]  /*47c0*/  ST.E.128 desc[UR42][R40.64], R12 ;  /* 0x0000000c28007985 */ /* 0x0083e4000c101d2a */
.L_x_10443:
[----:B------:R-:W-:Y:S05]  /*47d0*/  BSYNC B1 ;  /* 0x0000000000017941 */ /* 0x000fea0003800000 */
.L_x_10442:
[----:B------:R-:W-:-:S13]  /*47e0*/  LOP3.LUT P3, RZ, R27, 0x20, RZ, 0xc0, !PT ;  /* 0x000000201bff7812 */ /* 0x000fda000786c0ff */
[----:B------:R-:W-:Y:S05]  /*47f0*/  @!P3 BRA `(.L_x_10425) ;  /* 0x000000240088b947 */ /* 0x000fea0003800000 */
[----:B------:R-:W5:Y:S01]  /*4800*/  LDL R11, [R1+0x2c] ;  /* 0x00002c00010b7983 */ /* 0x000f620000100800 */
[C---:B--2---:R-:W-:Y:S01]  /*4810*/  LEA R36, P3, R136.reuse, R56, 0x1 ;  /* 0x0000003888247211 */ /* 0x044fe200078608ff */
[----:B------:R-:W-:Y:S02]  /*4820*/  BSSY B1, `(.L_x_10446) ;  /* 0x0000032000017945 */ /* 0x000fe40003800000 */
[----:B-1-34-:R1:W2:Y:S01]  /*4830*/  LDS.128 R12, [R60+0x19000] ;  /* 0x019000003c0c7984 */ /* 0x01a2a20000000c00 */
[----:B------:R-:W-:Y:S02]  /*4840*/  LEA.HI.X R37, R136, R57, R152, 0x1, P3 ;  /* 0x0000003988257211 */ /* 0x000fe400018f0c98 */
[----:B-----5:R-:W-:-:S13]  /*4850*/  ISETP.GE.AND P3, PT, R11, R96, PT ;  /* 0x000000600b00720c */ /* 0x020fda0003f66270 */
[----:B-12---:R-:W-:Y:S05]  /*4860*/  @P3 BRA `(.L_x_10447) ;  /* 0x0000000000b43947 */ /* 0x006fea0003800000 */
[----:B------:R-:W-:Y:S01]  /*4870*/  SHF.R.U64 R41, R34, 0x10, R35 ;  /* 0x0000001022297819 */ /* 0x000fe20000001223 */
[----:B------:R-:W-:Y:S01]  /*4880*/  IMAD.U32 R39, R13, 0x10000, RZ ;  /* 0x000100000d277824 */ /* 0x000fe200078e00ff */
[--C-:B------:R-:W-:Y:S01]  /*4890*/  SHF.R.U64 R42, R32, 0x10, R33.reuse ;  /* 0x00000010202a7819 */ /* 0x100fe20000001221 */
[C---:B------:R-:W-:Y:S01]  /*48a0*/  IMAD.U32 R32, R14.reuse, 0x10000, RZ ;  /* 0x000100000e207824 */ /* 0x040fe200078e00ff */
[----:B------:R-:W-:Y:S02]  /*48b0*/  SHF.R.U32.HI R38, RZ, 0x10, R33 ;  /* 0x00000010ff267819 */ /* 0x000fe40000011621 */
[----:B------:R-:W-:Y:S01]  /*48c0*/  LOP3.LUT R33, R14, 0xffff0000, RZ, 0xc0, !PT ;  /* 0xffff00000e217812 */ /* 0x000fe200078ec0ff */
[C---:B------:R-:W-:Y:S01]  /*48d0*/  IMAD.U32 R14, R15.reuse, 0x10000, RZ ;  /* 0x000100000f0e7824 */ /* 0x040fe200078e00ff */
[----:B------:R-:W-:Y:S02]  /*48e0*/  LOP3.LUT R11, R15, 0xffff0000, RZ, 0xc0, !PT ;  /* 0xffff00000f0b7812 */ /* 0x000fe400078ec0ff */
[----:B------:R-:W-:-:S02]  /*48f0*/  PRMT R15, R104, 0x5410, R41 ;  /* 0x00005410680f7816 */ /* 0x000fc40000000029 */
[----:B------:R-:W-:Y:S02]  /*4900*/  PRMT R34, R103, 0x5410, R42 ;  /* 0x0000541067227816 */ /* 0x000fe4000000002a */
[----:B------:R-:W-:Y:S02]  /*4910*/  SHF.R.U32.HI R35, RZ, 0x10, R35 ;  /* 0x00000010ff237819 */ /* 0x000fe40000011623 */
[----:B------:R-:W-:Y:S01]  /*4920*/  LOP3.LUT R40, R13, 0xffff0000, RZ, 0xc0, !PT ;  /* 0xffff00000d287812 */ /* 0x000fe200078ec0ff */
        /* <DEDUP_REMOVED lines=8> */
[----:B------:R-:W-:Y:S01]  /*49b0*/  FMUL.FTZ R40, R40, R41 ;  /* 0x0000002928287220 */ /* 0x000fe20000410000 */
[----:B------:R-:W-:Y:S01]  /*49c0*/  LOP3.LUT R12, R12, 0xffff0000, RZ, 0xc0, !PT ;  /* 0xffff00000c0c7812 */ /* 0x000fe200078ec0ff */
[----:B------:R-:W-:-:S02]  /*49d0*/  IMAD.U32 R35, R104, 0x10000, RZ ;  /* 0x0001000068237824 */ /* 0x000fc400078e00ff */
[----:B------:R-:W-:Y:S01]  /*49e0*/  FFMA.FTZ R38, R39, R41, -R44 ;  /* 0x0000002927267223 */ /* 0x000fe2000001082c */
[----:B------:R-:W-:Y:S02]  /*49f0*/  IMAD.U32 R42, R103, 0x10000, RZ ;  /* 0x00010000672a7824 */ /* 0x000fe400078e00ff */
[----:B------:R-:W-:Y:S01]  /*4a00*/  FFMA.FTZ R39, R39, R43, R40 ;  /* 0x0000002b27277223 */ /* 0x000fe20000010028 */
[CC--:B------:R-:W-:Y:S01]  /*4a10*/  FMUL.FTZ R41, R33.reuse, R35.reuse ;  /* 0x0000002321297220 */ /* 0x0c0fe20000410000 */
[----:B------:R-:W-:Y:S01]  /*4a20*/  LOP3.LUT R104, R104, 0xffff0000, RZ, 0xc0, !PT ;  /* 0xffff000068687812 */ /* 0x000fe200078ec0ff */
[-C--:B------:R-:W-:Y:S01]  /*4a30*/  FMUL.FTZ R43, R33, R42.reuse ;  /* 0x0000002a212b7220 */ /* 0x080fe20000410000 */
[----:B------:R-:W-:Y:S01]  /*4a40*/  LOP3.LUT R103, R103, 0xffff0000, RZ, 0xc0, !PT ;  /* 0xffff000067677812 */ /* 0x000fe200078ec0ff */
[C---:B------:R-:W-:Y:S01]  /*4a50*/  FFMA.FTZ R33, R32.reuse, R42, -R41 ;  /* 0x0000002a20217223 */ /* 0x040fe20000010829 */
[----:B------:R-:W-:Y:S01]  /*4a60*/  F2FP.BF16.F32.PACK_AB R38, R39, R38 ;  /* 0x000000262726723e */ /* 0x000fe200000010ff */
        /* <DEDUP_REMOVED lines=8> */
[----:B------:R-:W-:-:S04]  /*4af0*/  FFMA.FTZ R13, R13, R15, R12 ;  /* 0x0000000f0d0d7223 */ /* 0x000fc8000001000c */
[----:B------:R-:W-:Y:S02]  /*4b00*/  F2FP.BF16.F32.PACK_AB R15, R14, R35 ;  /* 0x000000230e0f723e */ /* 0x000fe400000010ff */
[----:B------:R-:W-:Y:S01]  /*4b10*/  F2FP.BF16.F32.PACK_AB R12, R13, R32 ;  /* 0x000000200d0c723e */ /* 0x000fe200000010ff */
[----:B------:R-:W-:Y:S01]  /*4b20*/  IMAD.MOV.U32 R13, RZ, RZ, R38 ;  /* 0x000000ffff0d7224 */ /* 0x000fe200078e0026 */
[----:B------:R-:W-:-:S07]  /*4b30*/  F2FP.BF16.F32.PACK_AB R14, R40, R33 ;  /* 0x00000021280e723e */ /* 0x000fce00000010ff */
.L_x_10447:
[----:B------:R-:W-:Y:S05]  /*4b40*/  BSYNC B1 ;  /* 0x0000000000017941 */ /* 0x000fea0003800000 */
.L_x_10446:
[----:B------:R1:W-:Y:S01]  /*4b50*/  ST.E.128 desc[UR42][R36.64], R12 ;  /* 0x0000000c24007985 */ /* 0x0003e2000c101d2a */
[----:B------:R-:W-:Y:S05]  /*4b60*/  BRA `(.L_x_10425) ;  /* 0x0000002000ac7947 */ /* 0x000fea0003800000 */
.L_x_10418:
        /* <DEDUP_REMOVED lines=46> */
.L_x_10449:
[----:B------:R-:W-:Y:S05]  /*4e50*/  BSYNC B1 ;  /* 0x0000000000017941 */ /* 0x000fea0003800000 */
.L_x_10448:
        /* <DEDUP_REMOVED lines=43> */
.L_x_10450:
[----:B------:R-:W-:Y:S01]  /*5110*/  IMAD R31, R18, 0x8, R2 ;  /* 0x00000008121f7824 */ /* 0x000fe200078e0202 */
[----:B------:R-:W-:Y:S01]  /*5120*/  SHF.L.U32 R79, R138, 0x1f, RZ ;  /* 0x0000001f8a4f7819 */ /* 0x000fe200000006ff */
[----:B------:R-:W-:Y:S03]  /*5130*/  BSSY B1, `(.L_x_10451) ;  /* 0x0000003000017945 */ /* 0x000fe60003800000 */
[----:B------:R-:W0:Y:S02]  /*5140*/  SYNCS.PHASECHK.TRANS64.TRYWAIT P4, [R31+URZ+0x2d890], R79 ;  /* 0x02d8904f1f0075a7 */ /* 0x000e24000808017f */
[----:B0-----:R-:W-:Y:S05]  /*5150*/  @!P4 BRA `(.L_x_10452) ;  /* 0x0000015c0080c947 */ /* 0x001fea0003800000 */
.L_x_10686:
[----:B------:R-:W-:Y:S05]  /*5160*/  BSYNC B1 ;  /* 0x0000000000017941 */ /* 0x000fea0003800000 */
.L_x_10451:
[----:B------:R-:W-:-:S03]  /*5170*/  UMOV UR4, 0xffffffff ;  /* 0xffffffff00047882 */ /* 0x000fc60000000000 */
[----:B------:R-:W-:Y:S05]  /*5180*/  BRA.DIV UR4, `(.L_x_10453) ;  /* 0x0000015e04887947 */ /* 0x000fea000b800000 */
[----:B------:R1:W2:Y:S04]  /*5190*/  SHFL.IDX PT, R83, R57, RZ, 0x1e1f ;  /* 0x001e1fff39537589 */ /* 0x0002a800000e0000 */
[----:B------:R1:W3:Y:S02]  /*51a0*/  SHFL.IDX PT, R82, R56, RZ, 0x1e1f ;  /* 0x001e1fff38527589 */ /* 0x0002e400000e0000 */
.L_x_10690:
[----:B------:R-:W-:Y:S05]  /*51b0*/  @P3 BRA `(.L_x_10425) ;  /* 0x0000001c00183947 */ /* 0x000fea0003800000 */
[----:B------:R-:W4:Y:S01]  /*51c0*/  LDC R11, c[0x0][0x2f4] ;  /* 0x0000bd00ff0b7b82 */ /* 0x000f220000000800 */
[----:B------:R-:W-:Y:S01]  /*51d0*/  ISETP.NE.AND P3, PT, R28, RZ, PT ;  /* 0x000000ff1c00720c */ /* 0x000fe20003f65270 */
[----:B------:R-:W-:Y:S01]  /*51e0*/  BSSY B1, `(.L_x_10454) ;  /* 0x000007d000017945 */ /* 0x000fe20003800000 */
[----:B----4-:R-:W-:-:S11]  /*51f0*/  IMAD.IADD R103, R11, 0x1, -R98 ;  /* 0x000000010b677824 */ /* 0x010fd600078e0a62 */
[----:B------:R-:W-:Y:S05]  /*5200*/  @!P3 BRA `(.L_x_10455) ;  /* 0x0000000400e8b947 */ /* 0x000fea0003800000 */
[----:B------:R-:W-:Y:S01]  /*5210*/  SEL R12, R98, R103, !P0 ;  /* 0x00000067620c7207 */ /* 0x000fe20004000000 */
[----:B------:R-:W-:Y:S01]  /*5220*/  BSSY B2, `(.L_x_10456) ;  /* 0x0000072000027945 */ /* 0x000fe20003800000 */
[----:B------:R-:W-:Y:S02]  /*5230*/  ISETP.GE.AND P3, PT, R16, R96, PT ;  /* 0x000000601000720c */ /* 0x000fe40003f66270 */
[----:B------:R-:W-:-:S04]  /*5240*/  SHF.R.S32.HI R13, RZ, 0x1f, R12 ;  /* 0x0000001fff0d7819 */ /* 0x000fc8000001140c */
[----:B------:R-:W-:-:S04]  /*5250*/  LEA.HI R13, R13, R12, RZ, 0x4 ;  /* 0x0000000c0d0d7211 */ /* 0x000fc800078f20ff */
[----:B------:R-:W-:-:S04]  /*5260*/  SHF.R.S32.HI R13, RZ, 0x4, R13 ;  /* 0x00000004ff0d7819 */ /* 0x000fc8000001140d */
[----:B------:R-:W-:-:S04]  /*5270*/  LEA.HI.SX32 R104, R70, R13, 0x1d ;  /* 0x0000000d46687211 */ /* 0x000fc800078feaff */
[----:B------:R-:W-:-:S04]  /*5280*/  SHF.R.S32.HI R12, RZ, 0x1f, R104 ;  /* 0x0000001fff0c7819 */ /* 0x000fc80000011468 */
[----:B------:R-:W-:Y:S01]  /*5290*/  LEA.HI R12, R12, R104, RZ, 0x2 ;  /* 0x000000680c0c7211 */ /* 0x000fe200078f10ff */
[----:B------:R-:W-:-:S04]  /*52a0*/  IMAD.SHL.U32 R104, R104, 0x8, RZ ;  /* 0x0000000868687824 */ /* 0x000fc800078e00ff */
[----:B------:R-:W-:Y:S01]  /*52b0*/  IMAD.SHL.U32 R12, R12, 0x400, RZ ;  /* 0x000004000c0c7824 */ /* 0x000fe200078e00ff */
[----:B------:R-:W-:-:S04]  /*52c0*/  LOP3.LUT R13, R144, 0x18, R104, 0xf8, !PT ;  /* 0x00000018900d7812 */ /* 0x000fc800078ef868 */
[----:B------:R-:W-:Y:S02]  /*52d0*/  LOP3.LUT R13, R13, R145, RZ, 0x3c, !PT ;  /* 0x000000910d0d7212 */ /* 0x000fe400078e3cff */
[----:B------:R-:W-:-:S04]  /*52e0*/  LOP3.LUT R12, R12, 0x7ffff000, RZ, 0xc0, !PT ;  /* 0x7ffff0000c0c7812 */ /* 0x000fc800078ec0ff */
[----:B------:R-:W-:-:S05]  /*52f0*/  IADD3 R12, R13, R12, R146 ;  /* 0x0000000c0d0c7210 */ /* 0x000fca0007ffe092 */
[C---:B-1----:R-:W-:Y:S02]  /*5300*/  IMAD R56, R18.reuse, 0x3000, R12 ;  /* 0x0000300012387824 */ /* 0x042fe400078e020c */
[----:B------:R-:W-:Y:S02]  /*5310*/  IMAD R12, R18, 0x3000, R94 ;  /* 0x00003000120c7824 */ /* 0x000fe400078e025e */
[--C-:B------:R-:W-:Y:S02]  /*5320*/  IMAD R56, R56, 0x2, R2.reuse ;  /* 0x0000000238387824 */ /* 0x100fe400078e0202 */
[----:B------:R-:W-:-:S04]  /*5330*/  IMAD R12, R12, 0x2, R2 ;  /* 0x000000020c0c7824 */ /* 0x000fc800078e0202 */
[----:B------:R-:W1:Y:S04]  /*5340*/  LDS.128 R56, [R56+0x15400] ;  /* 0x0154000038387984 */ /* 0x000e680000000c00 */
        /* <DEDUP_REMOVED lines=13> */
[C---:B------:R-:W-:Y:S02]  /*5420*/  PRMT R106, R109.reuse, 0x5432, R106 ;  /* 0x000054326d6a7816 */ /* 0x040fe4000000006a */
[----:B------:R-:W-:Y:S01]  /*5430*/  PRMT R43, R109, 0x5410, R43 ;  /* 0x000054106d2b7816 */ /* 0x000fe2000000002b */
[----:B-1----:R-:W-:Y:S01]  /*5440*/  IMAD.U32 R109, R57, 0x10000, RZ ;  /* 0x00010000396d7824 */ /* 0x002fe200078e00ff */
[----:B------:R-:W-:-:S02]  /*5450*/  PRMT R52, R108, 0x5432, R52 ;  /* 0x000054326c347816 */ /* 0x000fc40000000034 */
[----:B------:R-:W-:Y:S01]  /*5460*/  PRMT R53, R108, 0x5410, R53 ;  /* 0x000054106c357816 */ /* 0x000fe20000000035 */
[C---:B------:R-:W-:Y:S01]  /*5470*/  IMAD.U32 R108, R106.reuse, 0x10000, RZ ;  /* 0x000100006a6c7824 */ /* 0x040fe200078e00ff */
[C---:B------:R-:W-:Y:S02]  /*5480*/  PRMT R41, R107.reuse, 0x5410, R41 ;  /* 0x000054106b297816 */ /* 0x040fe40000000029 */
[----:B------:R-:W-:Y:S01]  /*5490*/  PRMT R42, R107, 0x5432, R42 ;  /* 0x000054326b2a7816 */ /* 0x000fe2000000002a */
[----:B----4-:R-:W-:Y:S02]  /*54a0*/  IMAD.U32 R107, R13, 0x10000, RZ ;  /* 0x000100000d6b7824 */ /* 0x010fe400078e00ff */
[----:B------:R-:W-:Y:S01]  /*54b0*/  FMUL.FTZ R54, R109, R108 ;  /* 0x0000006c6d367220 */ /* 0x000fe20000410000 */
[----:B------:R-:W-:Y:S02]  /*54c0*/  LOP3.LUT R106, R106, 0xffff0000, RZ, 0xc0, !PT ;  /* 0xffff00006a6a7812 */ /* 0x000fe400078ec0ff */
[----:B------:R-:W-:Y:S01]  /*54d0*/  LOP3.LUT R57, R57, 0xffff0000, RZ, 0xc0, !PT ;  /* 0xffff000039397812 */ /* 0x000fe200078ec0ff */
[-C--:B------:R-:W-:Y:S01]  /*54e0*/  FFMA.FTZ R54, R107, R55.reuse, -R54 ;  /* 0x000000376b367223 */ /* 0x080fe20000010836 */
[----:B------:R-:W-:Y:S01]  /*54f0*/  FMUL.FTZ R55, R109, R55 ;  /* 0x000000376d377220 */ /* 0x000fe20000410000 */
[----:B------:R-:W-:-:S03]  /*5500*/  LOP3.LUT R105, R105, 0xffff0000, RZ, 0xc0, !PT ;  /* 0xffff000069697812 */ /* 0x000fc600078ec0ff */
[----:B------:R-:W-:Y:S01]  /*5510*/  FFMA.FTZ R55, R107, R108, R55 ;  /* 0x0000006c6b377223 */ /* 0x000fe20000010037 */
[----:B------:R-:W-:Y:S01]  /*5520*/  LOP3.LUT R107, R13, 0xffff0000, RZ, 0xc0, !PT ;  /* 0xffff00000d6b7812 */ /* 0x000fe200078ec0ff */
[CC--:B------:R-:W-:Y:S01]  /*5530*/  FMUL.FTZ R13, R57.reuse, R106.reuse ;  /* 0x0000006a390d7220 */ /* 0x0c0fe20000410000 */
        /* <DEDUP_REMOVED lines=9> */
[----:B------:R-:W-:-:S02]  /*55d0*/  IMAD.U32 R105, R42, 0x10000, RZ ;  /* 0x000100002a697824 */ /* 0x000fc400078e00ff */
[----:B------:R-:W-:Y:S01]  /*55e0*/  FMUL.FTZ R109, R108, R107 ;  /* 0x0000006b6c6d7220 */ /* 0x000fe20000410000 */
[----:B------:R-:W-:Y:S02]  /*55f0*/  LOP3.LUT R42, R42, 0xffff0000, RZ, 0xc0, !PT ;  /* 0xffff00002a2a7812 */ /* 0x000fe400078ec0ff */
[----:B------:R-:W-:Y:S01]  /*5600*/  F2FP.BF16.F32.PACK_AB R13, R13, R54 ;  /* 0x000000360d0d723e */ /* 0x000fe200000010ff */
[-C--:B------:R-:W-:Y:S01]  /*5610*/  FFMA.FTZ R109, R106, R105.reuse, -R109 ;  /* 0x000000696a6d7223 */ /* 0x080fe2000001086d */
[----:B------:R-:W-:Y:S01]  /*5620*/  FMUL.FTZ R105, R108, R105 ;  /* 0x000000696c697220 */ /* 0x000fe20000410000 */
[----:B------:R-:W-:Y:S01]  /*5630*/  F2FP.BF16.F32.PACK_AB R57, R57, R55 ;  /* 0x000000373939723e */ /* 0x000fe200000010ff */
[----:B------:R-:W-:Y:S02]  /*5640*/  IMAD.U32 R54, R56, 0x10000, RZ ;  /* 0x0001000038367824 */ /* 0x000fe400078e00ff */
        /* <DEDUP_REMOVED lines=10> */
[----:B------:R-:W-:Y:S01]  /*56f0*/  F2FP.BF16.F32.PACK_AB R105, R105, R109 ;  /* 0x0000006d6969723e */ /* 0x000fe200000010ff */
[C---:B------:R-:W-:Y:S01]  /*5700*/  FMUL.FTZ R59, R54.reuse, R53 ;  /* 0x00000035363b7220 */ /* 0x040fe20000410000 */
[-C--:B------:R-:W-:Y:S01]  /*5710*/  FMUL.FTZ R54, R54, R55.reuse ;  /* 0x0000003736367220 */ /* 0x080fe20000410000 */
        /* <DEDUP_REMOVED lines=34> */
.L_x_10457:
[----:B------:R-:W-:Y:S05]  /*5940*/  BSYNC B2 ;  /* 0x0000000000027941 */ /* 0x000fea0003800000 */
.L_x_10456:
[----:B---3--:R-:W-:-:S04]  /*5950*/  LEA R40, P3, R10, R82, 0x1 ;  /* 0x000000520a287211 */ /* 0x008fc800078608ff */
[----:B--2---:R-:W-:Y:S02]  /*5960*/  LEA.HI.X R41, R10, R83, R91, 0x1, P3 ;  /* 0x000000530a297211 */ /* 0x004fe400018f0c5b */
[----:B------:R-:W-:-:S03]  /*5970*/  ISETP.GE.AND P3, PT, R104, R11, PT ;  /* 0x0000000b6800720c */ /* 0x000fc60003f66270 */
[----:B----4-:R2:W-:Y:S10]  /*5980*/  ST.E.128 desc[UR42][R40.64], R12 ;  /* 0x0000000c28007985 */ /* 0x0105f4000c101d2a */
[----:B--2---:R-:W-:-:S05]  /*5990*/  @!P3 IMAD.WIDE R12, R104, 0x2, R82 ;  /* 0x00000002680cb825 */ /* 0x004fca00078e0252 */
[----:B-1----:R4:W-:Y:S02]  /*59a0*/  @!P3 ST.E.128 desc[UR42][R12.64], R56 ;  /* 0x000000380c00b985 */ /* 0x0029e4000c101d2a */
.L_x_10455:
[----:B------:R-:W-:Y:S05]  /*59b0*/  BSYNC B1 ;  /* 0x0000000000017941 */ /* 0x000fea0003800000 */
.L_x_10454:
[----:B------:R-:W-:Y:S01]  /*59c0*/  ISETP.NE.AND P3, PT, R29, RZ, PT ;  /* 0x000000ff1d00720c */ /* 0x000fe20003f65270 */
[----:B------:R-:W-:-:S12]  /*59d0*/  BSSY B1, `(.L_x_10458) ;  /* 0x000007e000017945 */ /* 0x000fd80003800000 */
[----:B------:R-:W-:Y:S05]  /*59e0*/  @!P3 BRA `(.L_x_10459) ;  /* 0x0000000400f0b947 */ /* 0x000fea0003800000 */
[----:B------:R-:W-:Y:S01]  /*59f0*/  LOP3.LUT P4, RZ, R19, 0x1, RZ, 0xc0, !PT ;  /* 0x0000000113ff7812 */ /* 0x000fe2000788c0ff */
[----:B------:R-:W-:Y:S01]  /*5a00*/  BSSY B2, `(.L_x_10460) ;  /* 0x0000074000027945 */ /* 0x000fe20003800000 */
[----:B------:R-:W-:Y:S02]  /*5a10*/  ISETP.GE.AND P3, PT, R3, R96, PT ;  /* 0x000000600300720c */ /* 0x000fe40003f66270 */
[----:B----4-:R-:W-:-:S04]  /*5a20*/  SEL R12, R98, R103, !P4 ;  /* 0x00000067620c7207 */ /* 0x010fc80006000000 */
        /* <DEDUP_REMOVED lines=12> */
[C---:B------:R-:W-:Y:S02]  /*5af0*/  IMAD R40, R18.reuse, 0x3000, R12 ;  /* 0x0000300012287824 */ /* 0x040fe400078e020c */
[----:B------:R-:W-:Y:S02]  /*5b00*/  IMAD R12, R18, 0x3000, R93 ;  /* 0x00003000120c7824 */ /* 0x000fe400078e025d */
[--C-:B------:R-:W-:Y:S02]  /*5b10*/  IMAD R40, R40, 0x2, R2.reuse ;  /* 0x0000000228287824 */ /* 0x100fe400078e0202 */
[----:B------:R-:W-:-:S04]  /*5b20*/  IMAD R12, R12, 0x2, R2 ;  /* 0x000000020c0c7824 */ /* 0x000fc800078e0202 */
[----:B------:R-:W4:Y:S04]  /*5b30*/  LDS.128 R40, [R40+0x15400] ;  /* 0x0154000028287984 */ /* 0x000f280000000c00 */
[----:B------:R-:W0:Y:S01]  /*5b40*/  LDS.128 R12, [R12+0x15400] ;  /* 0x015400000c0c7984 */ /* 0x000e220000000c00 */
[----:B------:R-:W-:Y:S05]  /*5b50*/  @P3 BRA `(.L_x_10461) ;  /* 0x0000000400783947 */ /* 0x000fea0003800000 */
[----:B------:R-:W-:Y:S01]  /*5b60*/  SHF.R.U32.HI R54, RZ, 0x10, R49 ;  /* 0x00000010ff367819 */ /* 0x000fe20000011631 */
[----:B-1--4-:R-:W-:Y:S01]  /*5b70*/  IMAD.U32 R57, R41, 0x10000, RZ ;  /* 0x0001000029397824 */ /* 0x012fe200078e00ff */
[--C-:B------:R-:W-:Y:S01]  /*5b80*/  SHF.R.U64 R36, R36, 0x10, R37.reuse ;  /* 0x0000001024247819 */ /* 0x100fe20000001225 */
[----:B0-----:R-:W-:Y:S01]  /*5b90*/  IMAD.U32 R55, R13, 0x10000, RZ ;  /* 0x000100000d377824 */ /* 0x001fe200078e00ff */
        /* <DEDUP_REMOVED lines=90> */
.L_x_10461:
[----:B------:R-:W-:Y:S05]  /*6140*/  BSYNC B2 ;  /* 0x0000000000027941 */ /* 0x000fea0003800000 */
.L_x_10460:
[----:B---3--:R-:W-:-:S04]  /*6150*/  LEA R36, P3, R20, R82, 0x1 ;  /* 0x0000005214247211 */ /* 0x008fc800078608ff */
[----:B--2---:R-:W-:Y:S02]  /*6160*/  LEA.HI.X R37, R20, R83, R90, 0x1, P3 ;  /* 0x0000005314257211 */ /* 0x004fe400018f0c5a */
[----:B------:R-:W-:-:S03]  /*6170*/  ISETP.GE.AND P3, PT, R52, R11, PT ;  /* 0x0000000b3400720c */ /* 0x000fc60003f66270 */
[----:B0-----:R0:W-:Y:S10]  /*6180*/  ST.E.128 desc[UR42][R36.64], R12 ;  /* 0x0000000c24007985 */ /* 0x0011f4000c101d2a */
[----:B0-----:R-:W-:-:S05]  /*6190*/  @!P3 IMAD.WIDE R12, R52, 0x2, R82 ;  /* 0x00000002340cb825 */ /* 0x001fca00078e0252 */
[----:B----4-:R0:W-:Y:S02]  /*61a0*/  @!P3 ST.E.128 desc[UR42][R12.64], R40 ;  /* 0x000000280c00b985 */ /* 0x0101e4000c101d2a */
.L_x_10459:
[----:B------:R-:W-:Y:S05]  /*61b0*/  BSYNC B1 ;  /* 0x0000000000017941 */ /* 0x000fea0003800000 */
.L_x_10458:
[----:B------:R-:W-:-:S13]  /*61c0*/  ISETP.NE.AND P3, PT, R30, RZ, PT ;  /* 0x000000ff1e00720c */ /* 0x000fda0003f65270 */
[----:B------:R-:W-:Y:S05]  /*61d0*/  @!P3 BRA `(.L_x_10425) ;  /* 0x0000000c0010b947 */ /* 0x000fea0003800000 */
[----:B------:R-:W-:Y:S01]  /*61e0*/  LOP3.LUT P4, RZ, R19, 0x2, RZ, 0xc0, !PT ;  /* 0x0000000213ff7812 */ /* 0x000fe2000788c0ff */
[----:B------:R-:W-:Y:S01]  /*61f0*/  BSSY B1, `(.L_x_10462) ;  /* 0x0000075000017945 */ /* 0x000fe20003800000 */
[C---:B0--3--:R-:W-:Y:S02]  /*6200*/  LEA R40, P3, R21.reuse, R82, 0x1 ;  /* 0x0000005215287211 */ /* 0x049fe400078608ff */
[----:B------:R-:W-:Y:S02]  /*6210*/  SEL R103, R98, R103, !P4 ;  /* 0x0000006762677207 */ /* 0x000fe40006000000 */
[----:B--2---:R-:W-:Y:S02]  /*6220*/  LEA.HI.X R41, R21, R83, R89, 0x1, P3 ;  /* 0x0000005315297211 */ /* 0x004fe400018f0c59 */
[----:B----4-:R-:W-:Y:S02]  /*6230*/  SHF.R.S32.HI R12, RZ, 0x1f, R103 ;  /* 0x0000001fff0c7819 */ /* 0x010fe40000011467 */
[----:B------:R-:W-:-:S02]  /*6240*/  ISETP.GE.AND P3, PT, R4, R96, PT ;  /* 0x000000600400720c */ /* 0x000fc40003f66270 */
[----:B------:R-:W-:-:S04]  /*6250*/  LEA.HI R12, R12, R103, RZ, 0x4 ;  /* 0x000000670c0c7211 */ /* 0x000fc800078f20ff */
[----:B------:R-:W-:-:S04]  /*6260*/  SHF.R.S32.HI R13, RZ, 0x4, R12 ;  /* 0x00000004ff0d7819 */ /* 0x000fc8000001140c */
[----:B------:R-:W-:-:S04]  /*6270*/  LEA.HI.SX32 R13, R6, R13, 0x1d ;  /* 0x0000000d060d7211 */ /* 0x000fc800078feaff */
[----:B------:R-:W-:Y:S01]  /*6280*/  SHF.R.S32.HI R12, RZ, 0x1f, R13 ;  /* 0x0000001fff0c7819 */ /* 0x000fe2000001140d */
[----:B------:R-:W-:-:S03]  /*6290*/  IMAD.SHL.U32 R42, R13, 0x8, RZ ;  /* 0x000000080d2a7824 */ /* 0x000fc600078e00ff */
[----:B------:R-:W-:-:S05]  /*62a0*/  LEA.HI R12, R12, R13, RZ, 0x2 ;  /* 0x0000000d0c0c7211 */ /* 0x000fca00078f10ff */
        /* <DEDUP_REMOVED lines=9> */
[----:B------:R-:W0:Y:S04]  /*6340*/  LDS.128 R36, [R36+0x15400] ;  /* 0x0154000024247984 */ /* 0x000e280000000c00 */
[----:B------:R-:W2:Y:S01]  /*6350*/  LDS.128 R12, [R13+0x15400] ;  /* 0x015400000d0c7984 */ /* 0x000ea20000000c00 */
[----:B------:R-:W-:Y:S05]  /*6360*/  @P3 BRA `(.L_x_10463) ;  /* 0x0000000400743947 */ /* 0x000fea0003800000 */
[----:B------:R-:W-:Y:S01]  /*6370*/  SHF.R.U64 R43, R44, 0x10, R45 ;  /* 0x000000102c2b7819 */ /* 0x000fe2000000122d */
[----:B0-----:R-:W-:Y:S01]  /*6380*/  IMAD.U32 R49, R37, 0x10000, RZ ;  /* 0x0001000025317824 */ /* 0x001fe200078e00ff */
[----:B------:R-:W-:Y:S02]  /*6390*/  SHF.R.U64 R32, R32, 0x10, R33 ;  /* 0x0000001020207819 */ /* 0x000fe40000001221 */
[----:B------:R-:W-:Y:S02]  /*63a0*/  SHF.R.U32.HI R45, RZ, 0x10, R45 ;  /* 0x00000010ff2d7819 */ /* 0x000fe4000001162d */
[----:B------:R-:W-:Y:S02]  /*63b0*/  SHF.R.U32.HI R33, RZ, 0x10, R33 ;  /* 0x00000010ff217819 */ /* 0x000fe40000011621 */
[----:B------:R-:W-:Y:S02]  /*63c0*/  PRMT R45, R113, 0x5432, R45 ;  /* 0x00005432712d7816 */ /* 0x000fe4000000002d */
[----:B------:R-:W-:-:S02]  /*63d0*/  PRMT R33, R111, 0x5432, R33 ;  /* 0x000054326f217816 */ /* 0x000fc40000000021 */
[--C-:B------:R-:W-:Y:S01]  /*63e0*/  SHF.R.U64 R44, R46, 0x10, R47.reuse ;  /* 0x000000102e2c7819 */ /* 0x100fe2000000122f */
[----:B------:R-:W-:Y:S01]  /*63f0*/  IMAD.U32 R48, R45, 0x10000, RZ ;  /* 0x000100002d307824 */ /* 0x000fe200078e00ff */
[----:B------:R-:W-:Y:S01]  /*6400*/  SHF.R.U32.HI R46, RZ, 0x10, R47 ;  /* 0x00000010ff2e7819 */ /* 0x000fe2000001162f */
[----:B------:R-:W-:Y:S01]  /*6410*/  IMAD.U32 R50, R33, 0x10000, RZ ;  /* 0x0001000021327824 */ /* 0x000fe200078e00ff */
[----:B------:R-:W-:Y:S01]  /*6420*/  LOP3.LUT R45, R45, 0xffff0000, RZ, 0xc0, !PT ;  /* 0xffff00002d2d7812 */ /* 0x000fe200078ec0ff */
[----:B------:R-:W-:Y:S01]  /*6430*/  FMUL.FTZ R51, R49, R48 ;  /* 0x0000003031337220 */ /* 0x000fe20000410000 */
[----:B--2---:R-:W-:Y:S02]  /*6440*/  IMAD.U32 R47, R13, 0x10000, RZ ;  /* 0x000100000d2f7824 */ /* 0x004fe400078e00ff */
[-C--:B------:R-:W-:Y:S01]  /*6450*/  FMUL.FTZ R49, R49, R50.reuse ;  /* 0x0000003231317220 */ /* 0x080fe20000410000 */
[----:B------:R-:W-:Y:S01]  /*6460*/  LOP3.LUT R33, R33, 0xffff0000, RZ, 0xc0, !PT ;  /* 0xffff000021217812 */ /* 0x000fe200078ec0ff */
[----:B------:R-:W-:-:S02]  /*6470*/  FFMA.FTZ R51, R47, R50, -R51 ;  /* 0x000000322f337223 */ /* 0x000fc40000010833 */
[----:B------:R-:W-:Y:S01]  /*6480*/  FFMA.FTZ R49, R47, R48, R49 ;  /* 0x000000302f317223 */ /* 0x000fe20000010031 */
[----:B------:R-:W-:Y:S02]  /*6490*/  LOP3.LUT R47, R37, 0xffff0000, RZ, 0xc0, !PT ;  /* 0xffff0000252f7812 */ /* 0x000fe400078ec0ff */
[--C-:B------:R-:W-:Y:S02]  /*64a0*/  SHF.R.U64 R34, R34, 0x10, R35.reuse ;  /* 0x0000001022227819 */ /* 0x100fe40000001223 */
[----:B------:R-:W-:Y:S01]  /*64b0*/  SHF.R.U32.HI R35, RZ, 0x10, R35 ;  /* 0x00000010ff237819 */ /* 0x000fe20000011623 */
[----:B------:R-:W-:Y:S01]  /*64c0*/  FMUL.FTZ R37, R47, R45 ;  /* 0x0000002d2f257220 */ /* 0x000fe20000410000 */
[----:B------:R-:W-:Y:S01]  /*64d0*/  LOP3.LUT R13, R13, 0xffff0000, RZ, 0xc0, !PT ;  /* 0xffff00000d0d7812 */ /* 0x000fe200078ec0ff */
[----:B------:R-:W-:Y:S01]  /*64e0*/  FMUL.FTZ R47, R47, R33 ;  /* 0x000000212f2f7220 */ /* 0x000fe20000410000 */
[----:B------:R-:W-:Y:S02]  /*64f0*/  PRMT R46, R112, 0x5432, R46 ;  /* 0x00005432702e7816 */ /* 0x000fe4000000002e */
[----:B------:R-:W-:Y:S01]  /*6500*/  PRMT R35, R110, 0x5432, R35 ;  /* 0x000054326e237816 */ /* 0x000fe20000000023 */
[----:B------:R-:W-:Y:S01]  /*6510*/  FFMA.FTZ R47, R13, R45, R47 ;  /* 0x0000002d0d2f7223 */ /* 0x000fe2000001002f */
[----:B------:R-:W-:-:S02]  /*6520*/  IMAD.U32 R45, R39, 0x10000, RZ ;  /* 0x00010000272d7824 */ /* 0x000fc400078e00ff */
[----:B------:R-:W-:Y:S01]  /*6530*/  FFMA.FTZ R37, R13, R33, -R37 ;  /* 0x000000210d257223 */ /* 0x000fe20000010825 */
[C---:B------:R-:W-:Y:S01]  /*6540*/  IMAD.U32 R48, R46.reuse, 0x10000, RZ ;  /* 0x000100002e307824 */ /* 0x040fe200078e00ff */
[----:B------:R-:W-:Y:S01]  /*6550*/  LOP3.LUT R46, R46, 0xffff0000, RZ, 0xc0, !PT ;  /* 0xffff00002e2e7812 */ /* 0x000fe200078ec0ff */
[----:B------:R-:W-:Y:S01]  /*6560*/  IMAD.U32 R50, R35, 0x10000, RZ ;  /* 0x0001000023327824 */ /* 0x000fe200078e00ff */
[----:B------:R-:W-:Y:S01]  /*6570*/  LOP3.LUT R39, R39, 0xffff0000, RZ, 0xc0, !PT ;  /* 0xffff000027277812 */ /* 0x000fe200078ec0ff */
[----:B------:R-:W-:Y:S02]  /*6580*/  IMAD.U32 R13, R15, 0x10000, RZ ;  /* 0x000100000f0d7824 */ /* 0x000fe400078e00ff */
[C---:B------:R-:W-:Y:S01]  /*6590*/  FMUL.FTZ R52, R45.reuse, R48 ;  /* 0x000000302d347220 */ /* 0x040fe20000410000 */
[-C--:B------:R-:W-:Y:S01]  /*65a0*/  FMUL.FTZ R45, R45, R50.reuse ;  /* 0x000000322d2d7220 */ /* 0x080fe20000410000 */
[----:B------:R-:W-:Y:S02]  /*65b0*/  LOP3.LUT R15, R15, 0xffff0000, RZ, 0xc0, !PT ;  /* 0xffff00000f0f7812 */ /* 0x000fe400078ec0ff */
[C---:B------:R-:W-:Y:S01]  /*65c0*/  FFMA.FTZ R33, R13.reuse, R50, -R52 ;  /* 0x000000320d217223 */ /* 0x040fe20000010834 */
[----:B------:R-:W-:Y:S01]  /*65d0*/  FFMA.FTZ R13, R13, R48, R45 ;  /* 0x000000300d0d7223 */ /* 0x000fe2000001002d */
[----:B------:R-:W-:Y:S01]  /*65e0*/  LOP3.LUT R48, R35, 0xffff0000, RZ, 0xc0, !PT ;  /* 0xffff000023307812 */ /* 0x000fe200078ec0ff */
[----:B------:R-:W-:Y:S01]  /*65f0*/  FMUL.FTZ R50, R39, R46 ;  /* 0x0000002e27327220 */ /* 0x000fe20000410000 */
[----:B------:R-:W-:-:S02]  /*6600*/  PRMT R43, R113, 0x5410, R43 ;  /* 0x00005410712b7816 */ /* 0x000fc4000000002b */
[----:B------:R-:W-:Y:S01]  /*6610*/  PRMT R32, R111, 0x5410, R32 ;  /* 0x000054106f207816 */ /* 0x000fe20000000020 */
[-C--:B------:R-:W-:Y:S01]  /*6620*/  FMUL.FTZ R39, R39, R48.reuse ;  /* 0x0000003027277220 */ /* 0x080fe20000410000 */
[----:B------:R-:W-:Y:S01]  /*6630*/  FFMA.FTZ R35, R15, R48, -R50 ;  /* 0x000000300f237223 */ /* 0x000fe20000010832 */
[C---:B------:R-:W-:Y:S01]  /*6640*/  IMAD.U32 R45, R43.reuse, 0x10000, RZ ;  /* 0x000100002b2d7824 */ /* 0x040fe200078e00ff */
[----:B------:R-:W-:Y:S01]  /*6650*/  LOP3.LUT R43, R43, 0xffff0000, RZ, 0xc0, !PT ;  /* 0xffff00002b2b7812 */ /* 0x000fe200078ec0ff */
[----:B------:R-:W-:Y:S01]  /*6660*/  FFMA.FTZ R15, R15, R46, R39 ;  /* 0x0000002e0f0f7223 */ /* 0x000fe20000010027 */
[C---:B------:R-:W-:Y:S01]  /*6670*/  IMAD.U32 R46, R36.reuse, 0x10000, RZ ;  /* 0x00010000242e7824 */ /* 0x040fe200078e00ff */
[----:B------:R-:W-:Y:S01]  /*6680*/  LOP3.LUT R36, R36, 0xffff0000, RZ, 0xc0, !PT ;  /* 0xffff000024247812 */ /* 0x000fe200078ec0ff */
[----:B------:R-:W-:Y:S01]  /*6690*/  IMAD.U32 R48, R32, 0x10000, RZ ;  /* 0x0001000020307824 */ /* 0x000fe200078e00ff */
[----:B------:R-:W-:Y:S01]  /*66a0*/  PRMT R44, R112, 0x5410, R44 ;  /* 0x00005410702c7816 */ /* 0x000fe2000000002c */
        /* <DEDUP_REMOVED lines=8> */
[----:B------:R-:W-:Y:S01]  /*6730*/  PRMT R34, R110, 0x5410, R34 ;  /* 0x000054106e227816 */ /* 0x000fe20000000022 */
[----:B------:R-:W-:Y:S01]  /*6740*/  IMAD.U32 R32, R38, 0x10000, RZ ;  /* 0x0001000026207824 */ /* 0x000fe200078e00ff */
[----:B------:R-:W-:Y:S01]  /*6750*/  F2FP.BF16.F32.PACK_AB R37, R37, R51 ;  /* 0x000000332525723e */ /* 0x000fe200000010ff */
[-C--:B------:R-:W-:Y:S01]  /*6760*/  FMUL.FTZ R36, R36, R39.reuse ;  /* 0x0000002724247220 */ /* 0x080fe20000410000 */
[----:B------:R-:W-:Y:S01]  /*6770*/  FFMA.FTZ R39, R12, R39, -R45 ;  /* 0x000000270c277223 */ /* 0x000fe2000001082d */
[C---:B------:R-:W-:Y:S01]  /*6780*/  IMAD.U32 R45, R44.reuse, 0x10000, RZ ;  /* 0x000100002c2d7824 */ /* 0x040fe200078e00ff */
[----:B------:R-:W-:Y:S01]  /*6790*/  LOP3.LUT R44, R44, 0xffff0000, RZ, 0xc0, !PT ;  /* 0xffff00002c2c7812 */ /* 0x000fe200078ec0ff */
[----:B------:R-:W-:-:S02]  /*67a0*/  IMAD.U32 R53, R34, 0x10000, RZ ;  /* 0x0001000022357824 */ /* 0x000fc400078e00ff */
[----:B------:R-:W-:Y:S01]  /*67b0*/  FFMA.FTZ R43, R12, R43, R36 ;  /* 0x0000002b0c2b7223 */ /* 0x000fe20000010024 */
[----:B------:R-:W-:Y:S01]  /*67c0*/  FMUL.FTZ R55, R32, R45 ;  /* 0x0000002d20377220 */ /* 0x000fe20000410000 */
[----:B------:R-:W-:Y:S02]  /*67d0*/  IMAD.U32 R12, R14, 0x10000, RZ ;  /* 0x000100000e0c7824 */ /* 0x000fe400078e00ff */
[-C--:B------:R-:W-:Y:S01]  /*67e0*/  FMUL.FTZ R32, R32, R53.reuse ;  /* 0x0000003520207220 */ /* 0x080fe20000410000 */
[----:B------:R-:W-:Y:S01]  /*67f0*/  LOP3.LUT R34, R34, 0xffff0000, RZ, 0xc0, !PT ;  /* 0xffff000022227812 */ /* 0x000fe200078ec0ff */
[C---:B------:R-:W-:Y:S02]  /*6800*/  FFMA.FTZ R36, R12.reuse, R53, -R55 ;  /* 0x000000350c247223 */ /* 0x040fe40000010837 */
[----:B------:R-:W-:Y:S01]  /*6810*/  FFMA.FTZ R32, R12, R45, R32 ;  /* 0x0000002d0c207223 */ /* 0x000fe20000010020 */
[----:B------:R-:W-:Y:S02]  /*6820*/  LOP3.LUT R45, R38, 0xffff0000, RZ, 0xc0, !PT ;  /* 0xffff0000262d7812 */ /* 0x000fe400078ec0ff */
[----:B------:R-:W-:-:S02]  /*6830*/  LOP3.LUT R53, R14, 0xffff0000, RZ, 0xc0, !PT ;  /* 0xffff00000e357812 */ /* 0x000fc400078ec0ff */
[----:B------:R-:W-:Y:S01]  /*6840*/  F2FP.BF16.F32.PACK_AB R33, R35, R33 ;  /* 0x000000212321723e */ /* 0x000fe200000010ff */
[C---:B------:R-:W-:Y:S01]  /*6850*/  FMUL.FTZ R12, R45.reuse, R44 ;  /* 0x0000002c2d0c7220 */ /* 0x040fe20000410000 */
[-C--:B------:R-:W-:Y:S01]  /*6860*/  FMUL.FTZ R55, R45, R34.reuse ;  /* 0x000000222d377220 */ /* 0x080fe20000410000 */
[----:B------:R-:W-:Y:S02]  /*6870*/  F2FP.BF16.F32.PACK_AB R47, R47, R49 ;  /* 0x000000312f2f723e */ /* 0x000fe400000010ff */
[C---:B------:R-:W-:Y:S01]  /*6880*/  FFMA.FTZ R45, R53.reuse, R34, -R12 ;  /* 0x00000022352d7223 */ /* 0x040fe2000001080c */
        /* <DEDUP_REMOVED lines=10> */
[----:B------:R-:W-:-:S07]  /*6930*/  IMAD.MOV.U32 R39, RZ, RZ, R34 ;  /* 0x000000ffff277224 */ /* 0x000fce00078e0022 */
.L_x_10463:
[----:B------:R-:W-:Y:S05]  /*6940*/  BSYNC B1 ;  /* 0x0000000000017941 */ /* 0x000fea0003800000 */
.L_x_10462:
[----:B--2---:R2:W-:Y:S01]  /*6950*/  ST.E.128 desc[UR42][R40.64], R12 ;  /* 0x0000000c28007985 */ /* 0x0045e2000c101d2a */
[----:B------:R-:W-:-:S13]  /*6960*/  ISETP.GE.AND P3, PT, R42, R11, PT ;  /* 0x0000000b2a00720c */ /* 0x000fda0003f66270 */
[----:B------:R-:W-:Y:S05]  /*6970*/  @P3 BRA `(.L_x_10425) ;  /* 0x0000000400283947 */ /* 0x000fea0003800000 */
[----:B------:R-:W-:-:S05]  /*6980*/  IMAD.WIDE R82, R42, 0x2, R82 ;  /* 0x000000022a527825 */ /* 0x000fca00078e0252 */
[----:B0-----:R0:W-:Y:S01]  /*6990*/  ST.E.128 desc[UR42][R82.64], R36 ;  /* 0x0000002452007985 */ /* 0x0011e2000c101d2a */
[----:B------:R-:W-:Y:S05]  /*69a0*/  BRA `(.L_x_10425) ;  /* 0x00000004001c7947 */ /* 0x000fea0003800000 */
.L_x_10417:
[----:B------:R-:W-:-:S06]  /*69b0*/  UISETP.NE.AND UP0, UPT, UR40, 0x3, UPT ;  /* 0x000000032800788c */ /* 0x000fcc000bf05270 */
[----:B------:R-:W-:-:S13]  /*69c0*/  PLOP3.LUT P2, PT, PT, PT, UP0, 0x80, 0x0 ;  /* 0x000000000000781c */ /* 0x000fda0003f4f008 */
[----:B------:R-:W-:Y:S05]  /*69d0*/  @!P2 BRA `(.L_x_10464) ;  /* 0x000000000004a947 */ /* 0x000fea0003800000 */
[----:B------:R-:W-:Y:S01]  /*69e0*/  BPT.TRAP 0x1 ;  /* 0x000000040000795c */ /* 0x000fe20000300000 */
.L_x_10464:
[----:B------:R-:W-:Y:S01]  /*69f0*/  IMAD R31, R18, 0x8, R2 ;  /* 0x00000008121f7824 */ /* 0x000fe200078e0202 */
[----:B------:R-:W-:Y:S01]  /*6a00*/  SHF.L.U32 R79, R138, 0x1f, RZ ;  /* 0x0000001f8a4f7819 */ /* 0x000fe200000006ff */
[----:B------:R-:W-:Y:S01]  /*6a10*/  BSSY B1, `(.L_x_10465) ;  /* 0x0000004000017945 */ /* 0x000fe20003800000 */
[----:B------:R-:W-:Y:S02]  /*6a20*/  SHF.R.S32.HI R76, RZ, 0x1f, R75 ;  /* 0x0000001fff4c7819 */ /* 0x000fe4000001144b */
[----:B------:R-:W0:Y:S02]  /*6a30*/  SYNCS.PHASECHK.TRANS64.TRYWAIT P3, [R31+URZ+0x2d890], R79 ;  /* 0x02d8904f1f0075a7 */ /* 0x000e24000806017f */
[----:B0-----:R-:W-:Y:S05]  /*6a40*/  @!P3 BRA `(.L_x_10466) ;  /* 0x0000014400a4b947 */ /* 0x001fea0003800000 */
.L_x_10691:
[----:B------:R-:W-:Y:S05]  /*6a50*/  BSYNC B1 ;  /* 0x0000000000017941 */ /* 0x000fea0003800000 */
.L_x_10465:
        /* <DEDUP_REMOVED lines=20> */
[----:B------:R-:W-:Y:S01]  /*6ba0*/  ISETP.GT.AND P3, PT, R78, R139, PT ;  /* 0x0000008b4e00720c */ /* 0x000fe20003f64270 */
[----:B------:R-:W-:-:S12]  /*6bb0*/  BRA.DIV UR4, `(.L_x_10467) ;  /* 0x00000146045c7947 */ /* 0x000fd8000b800000 */
[----:B------:R1:W2:Y:S04]  /*6bc0*/  SHFL.IDX PT, R38, R13, RZ, 0x1e1f ;  /* 0x001e1fff0d267589 */ /* 0x0002a800000e0000 */
[----:B------:R-:W3:Y:S02]  /*6bd0*/  SHFL.IDX PT, R39, R39, RZ, 0x1e1f ;  /* 0x001e1fff27277589 */ /* 0x000ee400000e0000 */
.L_x_10695:
[----:B------:R-:W-:Y:S05]  /*6be0*/  @!P3 BRA `(.L_x_10425) ;  /* 0x00000000008cb947 */ /* 0x000fea0003800000 */
[----:B------:R-:W-:Y:S02]  /*6bf0*/  ULDC UR4, c[0x0][0x2f4] ;  /* 0x0000bd0000047ab9 */ /* 0x000fe40000000800 */
[----:B------:R-:W-:Y:S02]  /*6c00*/  ISETP.GE.AND P5, PT, R16, UR4, PT ;  /* 0x0000000410007c0c */ /* 0x000fe4000bfa6270 */
[----:B------:R-:W-:-:S11]  /*6c10*/  ISETP.GE.AND P4, PT, R23, UR4, PT ;  /* 0x0000000417007c0c */ /* 0x000fd6000bf86270 */
[----:B-1----:R-:W1:Y:S01]  /*6c20*/  @!P5 LDS.128 R12, [R61+0x15000] ;  /* 0x015000003d0cd984 */ /* 0x002e620000000c00 */
[----:B---3--:R-:W-:-:S04]  /*6c30*/  @!P5 LEA R36, P3, R16, R39, 0x1 ;  /* 0x000000271024d211 */ /* 0x008fc800078608ff */
[----:B--2---:R-:W-:Y:S02]  /*6c40*/  @!P5 LEA.HI.X R37, R16, R38, R17, 0x1, P3 ;  /* 0x000000261025d211 */ /* 0x004fe400018f0c11 */
[----:B------:R-:W-:-:S04]  /*6c50*/  @!P4 LEA R34, P3, R23, R39, 0x1 ;  /* 0x000000271722c211 */ /* 0x000fc800078608ff */
[----:B------:R-:W-:Y:S02]  /*6c60*/  @!P4 LEA.HI.X R35, R23, R38, R154, 0x1, P3 ;  /* 0x000000261723c211 */ /* 0x000fe400018f0c9a */
[----:B------:R-:W-:-:S13]  /*6c70*/  ISETP.GE.AND P3, PT, R22, UR4, PT ;  /* 0x0000000416007c0c */ /* 0x000fda000bf66270 */
[----:B------:R-:W-:-:S04]  /*6c80*/  @!P3 LEA R32, P6, R22, R39, 0x1 ;  /* 0x000000271620b211 */ /* 0x000fc800078c08ff */
[----:B------:R-:W-:Y:S01]  /*6c90*/  @!P3 LEA.HI.X R33, R22, R38, R153, 0x1, P6 ;  /* 0x000000261621b211 */ /* 0x000fe200030f0c99 */
[----:B-1----:R1:W-:Y:S01]  /*6ca0*/  @!P5 ST.E.128 desc[UR42][R36.64], R12 ;  /* 0x0000000c2400d985 */ /* 0x0023e2000c101d2a */
[----:B------:R-:W-:-:S13]  /*6cb0*/  ISETP.GE.AND P5, PT, R3, UR4, PT ;  /* 0x0000000403007c0c */ /* 0x000fda000bfa6270 */
[----:B------:R-:W2:Y:S01]  /*6cc0*/  @!P5 LDS.128 R12, [R60+0x15000] ;  /* 0x015000003c0cd984 */ /* 0x000ea20000000c00 */
[----:B------:R-:W-:Y:S02]  /*6cd0*/  @!P5 IMAD.SHL.U32 R11, R147, 0x8, RZ ;  /* 0x00000008930bd824 */ /* 0x000fe400078e00ff */
[----:B-1----:R-:W-:Y:S02]  /*6ce0*/  @!P5 IMAD.MOV.U32 R36, RZ, RZ, R39 ;  /* 0x000000ffff24d224 */ /* 0x002fe400078e0027 */
[----:B------:R-:W-:Y:S02]  /*6cf0*/  @!P5 IMAD.MOV.U32 R37, RZ, RZ, R38 ;  /* 0x000000ffff25d224 */ /* 0x000fe400078e0026 */
[----:B------:R-:W-:-:S05]  /*6d00*/  @!P5 IMAD.WIDE R36, R11, 0x2, R36 ;  /* 0x000000020b24d825 */ /* 0x000fca00078e0224 */
[----:B--2---:R1:W-:Y:S01]  /*6d10*/  @!P5 ST.E.128 desc[UR42][R36.64], R12 ;  /* 0x0000000c2400d985 */ /* 0x0043e2000c101d2a */
[----:B------:R-:W-:-:S13]  /*6d20*/  ISETP.GE.AND P5, PT, R4, UR4, PT ;  /* 0x0000000404007c0c */ /* 0x000fda000bfa6270 */
[----:B------:R-:W2:Y:S01]  /*6d30*/  @!P5 LDS.128 R12, [R61+0x17000] ;  /* 0x017000003d0cd984 */ /* 0x000ea20000000c00 */
[----:B------:R-:W-:Y:S02]  /*6d40*/  @!P5 IMAD.SHL.U32 R11, R150, 0x8, RZ ;  /* 0x00000008960bd824 */ /* 0x000fe400078e00ff */
[----:B-1----:R-:W-:Y:S02]  /*6d50*/  @!P5 IMAD.MOV.U32 R36, RZ, RZ, R39 ;  /* 0x000000ffff24d224 */ /* 0x002fe400078e0027 */
[----:B------:R-:W-:Y:S02]  /*6d60*/  @!P5 IMAD.MOV.U32 R37, RZ, RZ, R38 ;  /* 0x000000ffff25d224 */ /* 0x000fe400078e0026 */
[----:B------:R-:W-:-:S05]  /*6d70*/  @!P5 IMAD.WIDE R36, R11, 0x2, R36 ;  /* 0x000000020b24d825 */ /* 0x000fca00078e0224 */
[----:B--2---:R1:W-:Y:S01]  /*6d80*/  @!P5 ST.E.128 desc[UR42][R36.64], R12 ;  /* 0x0000000c2400d985 */ /* 0x0043e2000c101d2a */
[----:B------:R-:W-:-:S03]  /*6d90*/  ISETP.GE.AND P5, PT, R136, UR4, PT ;  /* 0x0000000488007c0c */ /* 0x000fc6000bfa6270 */
[----:B------:R-:W2:Y:S10]  /*6da0*/  @!P4 LDS.128 R12, [R60+0x17000] ;  /* 0x017000003c0cc984 */ /* 0x000eb40000000c00 */
[----:B-1----:R-:W-:-:S04]  /*6db0*/  @!P5 LEA R36, P6, R136, R39, 0x1 ;  /* 0x000000278824d211 */ /* 0x002fc800078c08ff */
[----:B------:R-:W-:Y:S01]  /*6dc0*/  @!P5 LEA.HI.X R37, R136, R38, R152, 0x1, P6 ;  /* 0x000000268825d211 */ /* 0x000fe200030f0c98 */
[----:B--2---:R-:W-:Y:S04]  /*6dd0*/  @!P4 ST.E.128 desc[UR42][R34.64], R12 ;  /* 0x0000000c2200c985 */ /* 0x004fe8000c101d2a */
[----:B------:R-:W1:Y:S04]  /*6de0*/  @!P3 LDS.128 R12, [R61+0x19000] ;  /* 0x019000003d0cb984 */ /* 0x000e680000000c00 */
[----:B-1----:R-:W-:Y:S04]  /*6df0*/  @!P3 ST.E.128 desc[UR42][R32.64], R12 ;  /* 0x0000000c2000b985 */ /* 0x002fe8000c101d2a */
[----:B------:R-:W1:Y:S04]  /*6e00*/  @!P5 LDS.128 R12, [R60+0x19000] ;  /* 0x019000003c0cd984 */ /* 0x000e680000000c00 */
[----:B-1----:R4:W-:Y:S02]  /*6e10*/  @!P5 ST.E.128 desc[UR42][R36.64], R12 ;  /* 0x0000000c2400d985 */ /* 0x0029e4000c101d2a */
.L_x_10425:
[----:B------:R-:W-:Y:S05]  /*6e20*/  BSYNC B0 ;  /* 0x0000000000007941 */ /* 0x000fea0003800000 */
.L_x_10416:
[----:B------:R-:W5:Y:S01]  /*6e30*/  S2R R11, SR_TID.X ;  /* 0x00000000000b7919 */ /* 0x000f620000002100 */
[----:B------:R-:W-:Y:S01]  /*6e40*/  @!PT LDS RZ, [RZ] ;  /* 0x00000000fffff984 */ /* 0x000fe20000000800 */
[----:B------:R-:W-:Y:S01]  /*6e50*/  @!PT LDS RZ, [RZ] ;  /* 0x00000000fffff984 */ /* 0x000fe20000000800 */
[----:B------:R-:W-:Y:S01]  /*6e60*/  @!PT LDS RZ, [RZ] ;  /* 0x00000000fffff984 */ /* 0x000fe20000000800 */
[----:B------:R-:W-:Y:S01]  /*6e70*/  @!PT LDS RZ, [RZ] ;  /* 0x00000000fffff984 */ /* 0x000fe20000000800 */
[----:B------:R0:W-:Y:S06]  /*6e80*/  MEMBAR.ALL.CTA ;  /* 0x0000000000007992 */ /* 0x0001ec0000008000 */
[----:B0-----:R-:W0:Y:S01]  /*6e90*/  FENCE.VIEW.ASYNC.S ;  /* 0x00000000000073c6 */ /* 0x001e220000000000 */
[----:B------:R-:W-:Y:S05]  /*6ea0*/  WARPSYNC.ALL ;  /* 0x0000000000007948 */ /* 0x000fea0003800000 */
[----:B------:R-:W-:Y:S01]  /*6eb0*/  BSSY B0, `(.L_x_10468) ;  /* 0x0000008000007945 */ /* 0x000fe20003800000 */
[----:B0-----:R0:W-:Y:S01]  /*6ec0*/  BAR.SYNC.DEFER_BLOCKING R101, 0x80 ;  /* 0x000200650000751d */ /* 0x0011e20000010000 */
[----:B-----5:R-:W-:-:S13]  /*6ed0*/  LOP3.LUT P3, RZ, R11, 0x7f, RZ, 0xc0, !PT ;  /* 0x0000007f0bff7812 */ /* 0x020fda000786c0ff */
[----:B------:R-:W-:-:S05]  /*6ee0*/  @!P3 VIADD R11, R31, 0x2d8a0 ;  /* 0x0002d8a01f0bb836 */ /* 0x000fca0000000000 */
[----:B------:R-:W-:-:S04]  /*6ef0*/  @!P3 PRMT R11, RZ, 0x654, R11 ;  /* 0x00000654ff0bb816 */ /* 0x000fc8000000000b */
[----:B------:R0:W-:Y:S01]  /*6f00*/  @!P3 SYNCS.ARRIVE.TRANS64.RED.A1T0 RZ, [R11+URZ], RZ ;  /* 0x000000ff0bffb9a7 */ /* 0x0001e2000810043f */
[----:B------:R-:W-:Y:S05]  /*6f10*/  @!P2 BRA `(.L_x_10469) ;  /* 0x000000000004a947 */ /* 0x000fea0003800000 */
[----:B------:R-:W-:Y:S01]  /*6f20*/  BPT.TRAP 0x1 ;  /* 0x000000040000795c */ /* 0x000fe20000300000 */
.L_x_10469:
[----:B------:R-:W-:Y:S05]  /*6f30*/  BSYNC B0 ;  /* 0x0000000000007941 */ /* 0x000fea0003800000 */
.L_x_10468:
[----:B------:R-:W5:Y:S01]  /*6f40*/  SYNCS.PHASECHK.TRANS64.TRYWAIT P2, [R31+URZ+0x2d8b0], R79 ;  /* 0x02d8b04f1f0075a7 */ /* 0x000f62000804017f */
[----:B------:R-:W-:Y:S04]  /*6f50*/  BSSY B0, `(.L_x_10470) ;  /* 0x0000002000007945 */ /* 0x000fe80003800000 */
[----:B-----5:R-:W-:Y:S05]  /*6f60*/  @!P2 BRA `(.L_x_10471) ;  /* 0x0000014000b8a947 */ /* 0x020fea0003800000 */
.L_x_10696:
[----:B------:R-:W-:Y:S05]  /*6f70*/  BSYNC B0 ;  /* 0x0000000000007941 */ /* 0x000fea0003800000 */
.L_x_10470:
[----:B------:R-:W-:Y:S01]  /*6f80*/  ULDC.64 UR4, c[0x0][0x328] ;  /* 0x0000ca0000047ab9 */ /* 0x000fe20000000a00 */
[----:B------:R-:W-:Y:S01]  /*6f90*/  ULDC.64 UR6, c[0x0][0x318] ;  /* 0x0000c60000067ab9 */ /* 0x000fe20000000a00 */
[----:B------:R-:W-:Y:S01]  /*6fa0*/  IMAD R76, R76, UR4, RZ ;  /* 0x000000044c4c7c24 */ /* 0x000fe2000f8e02ff */
[----:B------:R-:W-:Y:S01]  /*6fb0*/  BSSY B0, `(.L_x_10472) ;  /* 0x0000033000007945 */ /* 0x000fe20003800000 */
[----:B-1234-:R-:W-:-:S04]  /*6fc0*/  IMAD.WIDE.U32 R12, R75, UR4, RZ ;  /* 0x000000044b0c7c25 */ /* 0x01efc8000f8e00ff */
        /* <DEDUP_REMOVED lines=10> */
[----:B0-----:R-:W-:-:S04]  /*7070*/  LEA R11, P2, R12, UR6, 0x1 ;  /* 0x000000060c0b7c11 */ /* 0x001fc8000f8408ff */
[----:B------:R-:W-:Y:S01]  /*7080*/  LEA.HI.X R12, R12, UR7, R13, 0x1, P2 ;  /* 0x000000070c0c7c11 */ /* 0x000fe200090f0c0d */
[----:B------:R0:W1:Y:S01]  /*7090*/  SHFL.IDX PT, R36, R11, RZ, 0x1e1f ;  /* 0x001e1fff0b247589 */ /* 0x00006200000e0000 */
[----:B------:R-:W-:-:S03]  /*70a0*/  ISETP.GT.AND P2, PT, R78, R139, PT ;  /* 0x0000008b4e00720c */ /* 0x000fc60003f44270 */
[----:B------:R0:W2:Y:S10]  /*70b0*/  SHFL.IDX PT, R37, R12, RZ, 0x1e1f ;  /* 0x001e1fff0c257589 */ /* 0x0000b400000e0000 */
[----:B0-----:R-:W-:Y:S05]  /*70c0*/  @!P2 BRA `(.L_x_10473) ;  /* 0x000000000084a947 */ /* 0x001fea0003800000 */
[----:B------:R-:W-:Y:S02]  /*70d0*/  ULDC UR4, c[0x0][0x2f4] ;  /* 0x0000bd0000047ab9 */ /* 0x000fe40000000800 */
        /* <DEDUP_REMOVED lines=32> */
.L_x_10473:
[----:B------:R-:W-:Y:S05]  /*72e0*/  BSYNC B0 ;  /* 0x0000000000007941 */ /* 0x000fea0003800000 */
.L_x_10472:
[----:B------:R-:W-:Y:S01]  /*72f0*/  @!PT LDS RZ, [RZ] ;  /* 0x00000000fffff984 */ /* 0x000fe20000000800 */
[----:B------:R-:W-:Y:S01]  /*7300*/  @!PT LDS RZ, [RZ] ;  /* 0x00000000fffff984 */ /* 0x000fe20000000800 */
[----:B------:R-:W-:Y:S01]  /*7310*/  @!PT LDS RZ, [RZ] ;  /* 0x00000000fffff984 */ /* 0x000fe20000000800 */
[----:B------:R-:W-:Y:S01]  /*7320*/  @!PT LDS RZ, [RZ] ;  /* 0x00000000fffff984 */ /* 0x000fe20000000800 */
[----:B------:R3:W-:Y:S06]  /*7330*/  MEMBAR.ALL.CTA ;  /* 0x0000000000007992 */ /* 0x0007ec0000008000 */
[----:B---3--:R-:W3:Y:S01]  /*7340*/  FENCE.VIEW.ASYNC.S ;  /* 0x00000000000073c6 */ /* 0x008ee20000000000 */
[----:B------:R-:W-:Y:S02]  /*7350*/  VIADD R18, R18, 0x1 ;  /* 0x0000000112127836 */ /* 0x000fe40000000000 */
[----:B------:R-:W-:Y:S01]  /*7360*/  @!P3 VIADD R31, R31, 0x2d8c0 ;  /* 0x0002d8c01f1fb836 */ /* 0x000fe20000000000 */
[----:B---3--:R3:W-:Y:S02]  /*7370*/  BAR.SYNC.DEFER_BLOCKING R101, 0x80 ;  /* 0x000200650000751d */ /* 0x0087e40000010000 */
[----:B------:R-:W-:-:S02]  /*7380*/  ISETP.NE.AND P2, PT, R18, 0x2, PT ;  /* 0x000000021200780c */ /* 0x000fc40003f45270 */
[----:B------:R-:W-:Y:S02]  /*7390*/  @!P3 PRMT R31, RZ, 0x654, R31 ;  /* 0x00000654ff1fb816 */ /* 0x000fe4000000001f */
[----:B------:R-:W-:Y:S02]  /*73a0*/  SEL R11, RZ, 0x1, P2 ;  /* 0x00000001ff0b7807 */ /* 0x000fe40001000000 */
[----:B------:R-:W-:Y:S02]  /*73b0*/  SEL R18, R18, RZ, P2 ;  /* 0x000000ff12127207 */ /* 0x000fe40001000000 */
[----:B------:R-:W-:Y:S01]  /*73c0*/  LOP3.LUT R138, R138, R11, RZ, 0x3c, !PT ;  /* 0x0000000b8a8a7212 */ /* 0x000fe200078e3cff */
[----:B------:R3:W-:Y:S01]  /*73d0*/  @!P3 SYNCS.ARRIVE.TRANS64.RED.A1T0 RZ, [R31+URZ], RZ ;  /* 0x000000ff1fffb9a7 */ /* 0x0007e2000810043f */
[----:B------:R-:W-:Y:S05]  /*73e0*/  @P1 BRA `(.L_x_10474) ;  /* 0xffffffb400701947 */ /* 0x000fea000383ffff */
[----:B0-----:R-:W0:Y:S01]  /*73f0*/  S2R R12, SR_TID.X ;  /* 0x00000000000c7919 */ /* 0x001e220000002100 */
[----:B------:R-:W-:Y:S02]  /*7400*/  PLOP3.LUT P0, PT, PT, PT, PT, 0x8, 0x0 ;  /* 0x000000000000781c */ /* 0x000fe40003f0e170 */
[----:B0-----:R-:W-:-:S04]  /*7410*/  SHF.R.U32.HI R12, RZ, 0x7, R12 ;  /* 0x00000007ff0c7819 */ /* 0x001fc8000001160c */
[----:B------:R-:W-:-:S13]  /*7420*/  ISETP.NE.AND P4, PT, R12, 0x1, PT ;  /* 0x000000010c00780c */ /* 0x000fda0003f85270 */
[----:B------:R-:W-:Y:S06]  /*7430*/  @!P4 BAR.ARV 0x9, 0x100 ;  /* 0x024400000000cb1d */ /* 0x000fec0000002000 */
.L_x_10411:
[----:B------:R-:W-:Y:S01]  /*7440*/  IMAD.MOV.U32 R88, RZ, RZ, RZ ;  /* 0x000000ffff587224 */ /* 0x000fe200078e00ff */
[----:B------:R-:W-:Y:S06]  /*7450*/  @P0 BRA `(.L_x_10475) ;  /* 0x00000000000c0947 */ /* 0x000fec0003800000 */
[----:B------:R-:W4:Y:S01]  /*7460*/  FENCE.VIEW.ASYNC.G ;  /* 0x00000000000073c6 */ /* 0x000f220000000100 */
[----:B------:R-:W-:Y:S05]  /*7470*/  WARPSYNC.ALL ;  /* 0x0000000000007948 */ /* 0x000fea0003800000 */
[----:B----4-:R-:W-:Y:S06]  /*7480*/  BAR.ARV 0xc, 0x200 ;  /* 0x0308000000007b1d */ /* 0x010fec0000002000 */
.L_x_10475:
[----:B------:R-:W-:Y:S01]  /*7490*/  LOP3.LUT P0, RZ, R19, 0x8, RZ, 0xc0, !PT ;  /* 0x0000000813ff7812 */ /* 0x000fe2000780c0ff */
[----:B------:R-:W-:-:S12]  /*74a0*/  BSSY B0, `(.L_x_10476) ;  /* 0x0000020000007945 */ /* 0x000fd80003800000 */
[----:B------:R-:W-:Y:S05]  /*74b0*/  @!P0 BRA `(.L_x_10477) ;  /* 0x0000000000788947 */ /* 0x000fea0003800000 */
[----:B------:R-:W4:Y:S01]  /*74c0*/  LDL R0, [R1+0x58] ;  /* 0x0000580001007983 */ /* 0x000f220000100800 */
[----:B------:R-:W-:Y:S01]  /*74d0*/  ULDC UR4, c[0x0][0x9f0] ;  /* 0x00027c0000047ab9 */ /* 0x000fe20000000800 */
[----:B----4-:R-:W-:-:S04]  /*74e0*/  ISETP.NE.AND P0, PT, R0, RZ, PT ;  /* 0x000000ff0000720c */ /* 0x010fc80003f05270 */
[----:B------:R-:W-:-:S04]  /*74f0*/  SEL R9, R0, UR4, P0 ;  /* 0x0000000400097c07 */ /* 0x000fc80008000000 */
[-C--:B------:R-:W-:Y:S02]  /*7500*/  IABS R6, R9.reuse ;  /* 0x0000000900067213 */ /* 0x080fe40000000000 */
[----:B------:R-:W-:Y:S02]  /*7510*/  IADD3 R0, R99, -0x1, R9 ;  /* 0xffffffff63007810 */ /* 0x000fe40007ffe009 */
[----:B------:R-:W4:Y:S01]  /*7520*/  I2F.RP R3, R6 ;  /* 0x0000000600037306 */ /* 0x000f220000209400 */
[-C--:B------:R-:W-:Y:S02]  /*7530*/  IABS R10, R9.reuse ;  /* 0x00000009000a7213 */ /* 0x080fe40000000000 */
[----:B------:R-:W-:Y:S02]  /*7540*/  IABS R8, R0 ;  /* 0x0000000000087213 */ /* 0x000fe40000000000 */
[----:B------:R-:W-:-:S04]  /*7550*/  LOP3.LUT R0, R0, R9, RZ, 0x3c, !PT ;  /* 0x0000000900007212 */ /* 0x000fc800078e3cff */
[----:B------:R-:W-:Y:S01]  /*7560*/  ISETP.GE.AND P2, PT, R0, RZ, PT ;  /* 0x000000ff0000720c */ /* 0x000fe20003f46270 */
[----:B----4-:R-:W4:Y:S02]  /*7570*/  MUFU.RCP R3, R3 ;  /* 0x0000000300037308 */ /* 0x010f240000001000 */
[----:B----4-:R-:W-:Y:S02]  /*7580*/  VIADD R4, R3, 0xffffffe ;  /* 0x0ffffffe03047836 */ /* 0x010fe40000000000 */
[----:B------:R-:W-:-:S04]  /*7590*/  IMAD.MOV R3, RZ, RZ, -R10 ;  /* 0x000000ffff037224 */ /* 0x000fc800078e0a0a */
[----:B------:R4:W0:Y:S02]  /*75a0*/  F2I.FTZ.U32.TRUNC.NTZ R5, R4 ;  /* 0x0000000400057305 */ /* 0x000824000021f000 */
[----:B----4-:R-:W-:Y:S02]  /*75b0*/  IMAD.MOV.U32 R4, RZ, RZ, RZ ;  /* 0x000000ffff047224 */ /* 0x010fe400078e00ff */
[----:B0-----:R-:W-:-:S04]  /*75c0*/  IMAD.MOV R7, RZ, RZ, -R5 ;  /* 0x000000ffff077224 */ /* 0x001fc800078e0a05 */
        /* <DEDUP_REMOVED lines=13> */
.L_x_10477:
[----:B------:R-:W-:Y:S05]  /*76a0*/  BSYNC B0 ;  /* 0x0000000000007941 */ /* 0x000fea0003800000 */
.L_x_10476:
[----:B------:R-:W4:Y:S01]  /*76b0*/  LDL R0, [R1+0x74] ;  /* 0x0000740001007983 */ /* 0x000f220000100800 */
        /* <DEDUP_REMOVED lines=17> */
[----:B-12---:R-:W-:-:S02]  /*77d0*/  CS2R R36, SRZ ;  /* 0x0000000000247805 */ /* 0x006fc4000001ff00 */
        /* <DEDUP_REMOVED lines=8> */
[----:B----4-:R-:W-:-:S05]  /*7860*/  IMAD R0, R0, R88, RZ ;  /* 0x0000005800007224 */ /* 0x010fca00078e02ff */
[----:B------:R1:W-:Y:S01]  /*7870*/  STL [R1+0x3c], R0 ;  /* 0x00003c0001007387 */ /* 0x0003e20000100800 */
[----:B------:R-:W-:-:S04]  /*7880*/  VIADDMNMX R88, R0, R88, R99, PT ;  /* 0x0000005800587246 */ /* 0x000fc80003800163 */
[----:B------:R-:W-:-:S13]  /*7890*/  ISETP.GT.AND P1, PT, R88, R0, PT ;  /* 0x000000005800720c */ /* 0x000fda0003f24270 */
[----:B-1----:R-:W-:Y:S05]  /*78a0*/  @!P1 BRA `(.L_x_10478) ;  /* 0x0000009400d89947 */ /* 0x002fea0003800000 */
[----:B------:R-:W1:Y:S01]  /*78b0*/  S2R R0, SR_TID.X ;  /* 0x0000000000007919 */ /* 0x000e620000002100 */
[----:B------:R-:W-:Y:S01]  /*78c0*/  UMOV UR4, 0xffffffff ;  /* 0xffffffff00047882 */ /* 0x000fe20000000000 */
[----:B-1----:R-:W-:-:S05]  /*78d0*/  VIADD R40, R0, 0xffffff80 ;  /* 0xffffff8000287836 */ /* 0x002fca0000000000 */
[----:B------:R-:W-:-:S04]  /*78e0*/  SHF.R.S32.HI R41, RZ, 0x1f, R40 ;  /* 0x0000001fff297819 */ /* 0x000fc80000011428 */
[----:B------:R-:W-:-:S04]  /*78f0*/  LEA.HI R13, R41, R40, RZ, 0x7 ;  /* 0x00000028290d7211 */ /* 0x000fc800078f38ff */
[----:B------:R-:W-:Y:S01]  /*7900*/  SHF.R.S32.HI R13, RZ, 0x7, R13 ;  /* 0x00000007ff0d7819 */ /* 0x000fe2000001140d */
[----:B------:R-:W-:Y:S06]  /*7910*/  BRA.DIV UR4, `(.L_x_10479) ;  /* 0x0000013a04607947 */ /* 0x000fec000b800000 */
[----:B------:R-:W1:Y:S04]  /*7920*/  SHFL.IDX PT, R0, R13, RZ, 0x1f ;  /* 0x00001fff0d007589 */ /* 0x000e6800000e0000 */
[----:B-1----:R1:W-:Y:S02]  /*7930*/  STL [R1+0x40], R0 ;  /* 0x0000400001007387 */ /* 0x0023e40000100800 */
.L_x_10699:
[----:B------:R-:W1:Y:S01]  /*7940*/  LDL R3, [R1+0x40] ;  /* 0x0000400001037983 */ /* 0x000e620000100800 */
[----:B------:R-:W-:Y:S01]  /*7950*/  BSSY B6, `(.L_x_10480) ;  /* 0x000001b000067945 */ /* 0x000fe20003800000 */
[----:B-1----:R-:W-:-:S05]  /*7960*/  IMAD.HI R0, R3, 0x55555556, RZ ;  /* 0x5555555603007827 */ /* 0x002fca00078e02ff */
[----:B------:R-:W-:-:S05]  /*7970*/  LEA.HI R44, R0, R0, RZ, 0x1 ;  /* 0x00000000002c7211 */ /* 0x000fca00078f08ff */
[----:B------:R-:W-:Y:S02]  /*7980*/  IMAD R44, R44, -0x3, R3 ;  /* 0xfffffffd2c2c7824 */ /* 0x000fe400078e0203 */
[----:B------:R-:W-:-:S04]  /*7990*/  VIADD R3, R2, 0x21800 ;  /* 0x0002180002037836 */ /* 0x000fc80000000000 */
[----:B------:R-:W-:Y:S01]  /*79a0*/  IMAD R0, R44, 0x2000, R3 ;  /* 0x000020002c007824 */ /* 0x000fe200078e0203 */
[----:B------:R-:W-:-:S04]  /*79b0*/  LOP3.LUT P0, RZ, R3, 0x3ff, RZ, 0xc0, !PT ;  /* 0x000003ff03ff7812 */ /* 0x000fc8000780c0ff */
[----:B------:R-:W-:-:S04]  /*79c0*/  SHF.R.U32.HI R0, RZ, 0x4, R0 ;  /* 0x00000004ff007819 */ /* 0x000fc80000011600 */
[----:B------:R-:W-:-:S05]  /*79d0*/  LOP3.LUT R0, R0, 0x3fff, RZ, 0xc0, !PT ;  /* 0x00003fff00007812 */ /* 0x000fca00078ec0ff */
[----:B------:R1:W-:Y:S01]  /*79e0*/  STL [R1+0x48], R0 ;  /* 0x0000480001007387 */ /* 0x0003e20000100800 */
[----:B------:R-:W-:Y:S05]  /*79f0*/  @!P0 BRA `(.L_x_10481) ;  /* 0x0000000000408947 */ /* 0x000fea0003800000 */
[----:B0-----:R-:W-:Y:S01]  /*7a00*/  MOV R14, 0x0 ;  /* 0x00000000000e7802 */ /* 0x001fe20000000f00 */
        /* <DEDUP_REMOVED lines=14> */
[----:B01-3-5:R-:W-:Y:S05]  /*7af0*/  CALL.ABS.NOINC R14 ;  /* 0x000000000e007343 */ /* 0x02bfea0003c00000 */
.L_x_10481:
[----:B------:R-:W-:Y:S05]  /*7b00*/  BSYNC B6 ;  /* 0x0000000000067941 */ /* 0x000fea0003800000 */
.L_x_10480:
        /* <DEDUP_REMOVED lines=8> */
[----:B------:R2:W4:Y:S03]  /*7b90*/  SYNCS.PHASECHK.TRANS64.TRYWAIT P0, [R2+URZ+0x2d800], R3 ;  /* 0x02d80003020075a7 */ /* 0x000526000800017f */
[----:B----4-:R-:W-:Y:S05]  /*7ba0*/  @!P0 NANOSLEEP.SYNCS 0x989680 ;  /* 0x009896800000895d */ /* 0x010fea0003900000 */
[----:B------:R-:W4:Y:S01]  /*7bb0*/  @!P0 SYNCS.PHASECHK.TRANS64 P0, [R2+URZ+0x2d800], R3 ;  /* 0x02d80003020085a7 */ /* 0x000f22000800007f */
[----:B------:R-:W-:Y:S04]  /*7bc0*/  BSSY B0, `(.L_x_10483) ;  /* 0x0000006000007945 */ /* 0x000fe80003800000 */
[----:B----4-:R-:W-:Y:S05]  /*7bd0*/  @P0 BRA `(.L_x_10484) ;  /* 0x0000000000100947 */ /* 0x010fea0003800000 */
.L_x_10485:
[----:B----4-:R4:W0:Y:S02]  /*7be0*/  SYNCS.PHASECHK.TRANS64.TRYWAIT P0, [R2+URZ+0x2d800], R3 ;  /* 0x02d80003020075a7 */ /* 0x010824000800017f */
[----:B0-----:R-:W-:Y:S05]  /*7bf0*/  @!P0 NANOSLEEP.SYNCS 0x989680 ;  /* 0x009896800000895d */ /* 0x001fea0003900000 */
[----:B------:R-:W0:Y:S02]  /*7c00*/  @!P0 SYNCS.PHASECHK.TRANS64 P0, [R2+URZ+0x2d800], R3 ;  /* 0x02d80003020085a7 */ /* 0x000e24000800007f */
[----:B0-----:R-:W-:Y:S05]  /*7c10*/  @!P0 BRA `(.L_x_10485) ;  /* 0xfffffffc00f08947 */ /* 0x001fea000383ffff */
.L_x_10484:
[----:B------:R-:W-:Y:S05]  /*7c20*/  BSYNC B0 ;  /* 0x0000000000007941 */ /* 0x000fea0003800000 */
.L_x_10483:
[----:B------:R-:W-:Y:S05]  /*7c30*/  BRA `(.L_x_10486) ;  /* 0x0000003c007c7947 */ /* 0x000fea0003800000 */
.L_x_10482:
[----:B-1---5:R-:W-:Y:S01]  /*7c40*/  SHF.R.S32.HI R0, RZ, 0x1f, R95 ;  /* 0x0000001fff007819 */ /* 0x022fe2000001145f */
[----:B------:R-:W-:Y:S01]  /*7c50*/  ULOP3.LUT UP0, URZ, UR38, 0x1bf, URZ, 0xc0, !UPT ;  /* 0x000001bf263f7892 */ /* 0x000fe2000f80c03f */
[----:B------:R-:W-:Y:S01]  /*7c60*/  ULDC.64 UR4, c[0x0][0x3f8] ;  /* 0x0000fe0000047ab9 */ /* 0x000fe20000000a00 */
[----:B------:R-:W-:Y:S02]  /*7c70*/  ULDC.64 UR6, c[0x0][0x408] ;  /* 0x0001020000067ab9 */ /* 0x000fe40000000a00 */
[C---:B------:R-:W-:Y:S02]  /*7c80*/  IMAD R6, R0.reuse, UR4, RZ ;  /* 0x0000000400067c24 */ /* 0x040fe4000f8e02ff */
[----:B------:R-:W-:Y:S01]  /*7c90*/  IMAD R0, R0, UR6, RZ ;  /* 0x0000000600007c24 */ /* 0x000fe2000f8e02ff */
[----:B------:R-:W-:Y:S01]  /*7ca0*/  PLOP3.LUT P2, PT, PT, PT, UP0, 0x80, 0x0 ;  /* 0x000000000000781c */ /* 0x000fe20003f4f008 */
[C---:B------:R-:W-:Y:S02]  /*7cb0*/  IMAD R25, R95.reuse, UR5, R6 ;  /* 0x000000055f197c24 */ /* 0x040fe4000f8e0206 */
[----:B------:R-:W-:Y:S01]  /*7cc0*/  IMAD.WIDE.U32 R4, R95, UR4, RZ ;  /* 0x000000045f047c25 */ /* 0x000fe2000f8e00ff */
[----:B------:R-:W-:-:S03]  /*7cd0*/  ULDC.64 UR4, c[0x0][0x3e8] ;  /* 0x0000fa0000047ab9 */ /* 0x000fc60000000a00 */
[C---:B------:R-:W-:Y:S01]  /*7ce0*/  IMAD R37, R95.reuse, UR7, R0 ;  /* 0x000000075f257c24 */ /* 0x040fe2000f8e0200 */
        /* <DEDUP_REMOVED lines=24> */
[----:B0--3--:R-:W-:Y:S05]  /*7e70*/  CALL.ABS.NOINC R14 ;  /* 0x000000000e007343 */ /* 0x009fea0003c00000 */
.L_x_10487:
[----:B------:R-:W-:Y:S01]  /*7e80*/  ULDC.U8 UR4, c[0x0][0x410] ;  /* 0x0001040000047ab9 */ /* 0x000fe20000000000 */
[----:B------:R-:W-:Y:S01]  /*7e90*/  BSSY B0, `(.L_x_10488) ;  /* 0x00003b1000007945 */ /* 0x000fe20003800000 */
[----:B------:R-:W-:Y:S01]  /*7ea0*/  ISETP.NE.AND P0, PT, RZ, UR4, PT ;  /* 0x00000004ff007c0c */ /* 0x000fe2000bf05270 */
[----:B------:R-:W-:-:S12]  /*7eb0*/  IMAD R6, R97, 0xc0, R139 ;  /* 0x000000c061067824 */ /* 0x000fd800078e028b */
[----:B------:R-:W-:Y:S05]  /*7ec0*/  @!P0 BRA `(.L_x_10489) ;  /* 0x0000001c006c8947 */ /* 0x000fea0003800000 */
[----:B------:R-:W-:-:S03]  /*7ed0*/  UMOV UR4, 0xffffffff ;  /* 0xffffffff00047882 */ /* 0x000fc60000000000 */
[----:B------:R-:W-:Y:S05]  /*7ee0*/  BRA.DIV UR4, `(.L_x_10490) ;  /* 0x0000013604147947 */ /* 0x000fea000b800000 */
[----:B------:R1:W2:Y:S04]  /*7ef0*/  SHFL.IDX PT, R3, R25, RZ, 0x1e1f ;  /* 0x001e1fff19037589 */ /* 0x0002a800000e0000 */
[----:B------:R1:W4:Y:S04]  /*7f00*/  SHFL.IDX PT, R38, R24, RZ, 0x1e1f ;  /* 0x001e1fff18267589 */ /* 0x00032800000e0000 */
[----:B------:R1:W0:Y:S04]  /*7f10*/  SHFL.IDX PT, R0, R37, RZ, 0x1e1f ;  /* 0x001e1fff25007589 */ /* 0x00022800000e0000 */
[----:B------:R-:W0:Y:S02]  /*7f20*/  SHFL.IDX PT, R39, R39, RZ, 0x1e1f ;  /* 0x001e1fff27277589 */ /* 0x000e2400000e0000 */
.L_x_10705:
[----:B------:R-:W-:Y:S01]  /*7f30*/  ULDC UR4, c[0x0][0x448] ;  /* 0x0001120000047ab9 */ /* 0x000fe20000000800 */
[----:B------:R-:W-:Y:S01]  /*7f40*/  BSSY B1, `(.L_x_10491) ;  /* 0x000005d000017945 */ /* 0x000fe20003800000 */
[----:B------:R-:W-:Y:S01]  /*7f50*/  IMAD R42, R100, UR4, RZ ;  /* 0x00000004642a7c24 */ /* 0x000fe2000f8e02ff */
[----:B------:R-:W-:Y:S02]  /*7f60*/  CS2R R34, SRZ ;  /* 0x0000000000227805 */ /* 0x000fe4000001ff00 */
[----:B---3--:R-:W-:Y:S02]  /*7f70*/  CS2R R30, SRZ ;  /* 0x00000000001e7805 */ /* 0x008fe4000001ff00 */
[----:B------:R-:W-:Y:S02]  /*7f80*/  CS2R R26, SRZ ;  /* 0x00000000001a7805 */ /* 0x000fe4000001ff00 */
[----:B------:R-:W-:Y:S02]  /*7f90*/  CS2R R20, SRZ ;  /* 0x0000000000147805 */ /* 0x000fe4000001ff00 */
[----:B------:R-:W-:Y:S01]  /*7fa0*/  ISETP.GE.AND P0, PT, R6, R42, PT ;  /* 0x0000002a0600720c */ /* 0x000fe20003f06270 */
[----:B------:R-:W-:Y:S01]  /*7fb0*/  IMAD R42, R97, -0xc0, R42 ;  /* 0xffffff40612a7824 */ /* 0x000fe200078e022a */
[----:B------:R-:W-:-:S02]  /*7fc0*/  CS2R R12, SRZ ;  /* 0x00000000000c7805 */ /* 0x000fc4000001ff00 */
[----:B------:R-:W-:Y:S02]  /*7fd0*/  CS2R R8, SRZ ;  /* 0x0000000000087805 */ /* 0x000fe4000001ff00 */
[----:B-1----:R-:W-:Y:S02]  /*7fe0*/  CS2R R36, SRZ ;  /* 0x0000000000247805 */ /* 0x002fe4000001ff00 */
[----:B------:R-:W-:Y:S02]  /*7ff0*/  CS2R R32, SRZ ;  /* 0x0000000000207805 */ /* 0x000fe4000001ff00 */
[----:B0-----:R-:W-:Y:S02]  /*8000*/  CS2R R28, SRZ ;  /* 0x00000000001c7805 */ /* 0x001fe4000001ff00 */
[----:B------:R-:W-:Y:S02]  /*8010*/  CS2R R24, SRZ ;  /* 0x0000000000187805 */ /* 0x000fe4000001ff00 */
[----:B------:R-:W-:-:S02]  /*8020*/  CS2R R14, SRZ ;  /* 0x00000000000e7805 */ /* 0x000fc4000001ff00 */
[----:B------:R-:W-:Y:S01]  /*8030*/  CS2R R10, SRZ ;  /* 0x00000000000a7805 */ /* 0x000fe2000001ff00 */
[----:B------:R-:W-:Y:S06]  /*8040*/  @P0 BRA `(.L_x_10492) ;  /* 0x0000000400300947 */ /* 0x000fec0003800000 */
[----:B------:R-:W3:Y:S01]  /*8050*/  LDL R47, [R1+0x28] ;  /* 0x00002800012f7983 */ /* 0x000ee20000100800 */
[----:B------:R-:W-:-:S03]  /*8060*/  ULDC UR4, c[0x0][0x3f4] ;  /* 0x0000fd0000047ab9 */ /* 0x000fc60000000800 */
[----:B------:R-:W2:Y:S04]  /*8070*/  LDL R46, [R1+0x20] ;  /* 0x00002000012e7983 */ /* 0x000ea80000100800 */
[----:B------:R-:W4:Y:S04]  /*8080*/  LDL R45, [R1+0x24] ;  /* 0x00002400012d7983 */ /* 0x000f280000100800 */
[----:B------:R-:W4:Y:S01]  /*8090*/  LDL R43, [R1+0x2c] ;  /* 0x00002c00012b7983 */ /* 0x000f220000100800 */
[C---:B------:R-:W-:Y:S01]  /*80a0*/  ISETP.GE.AND P0, PT, R155.reuse, UR4, PT ;  /* 0x000000049b007c0c */ /* 0x040fe2000bf06270 */
[----:B------:R-:W-:Y:S01]  /*80b0*/  IMAD.SHL.U32 R7, R155, 0x2, RZ ;  /* 0x000000029b077824 */ /* 0x000fe200078e00ff */
[----:B------:R-:W-:-:S02]  /*80c0*/  SHF.R.S32.HI R8, RZ, 0x1f, R155 ;  /* 0x0000001fff087819 */ /* 0x000fc4000001149b */
[----:B------:R-:W-:Y:S02]  /*80d0*/  CS2R R36, SRZ ;  /* 0x0000000000247805 */ /* 0x000fe4000001ff00 */
[----:B------:R-:W-:Y:S02]  /*80e0*/  CS2R R34, SRZ ;  /* 0x0000000000227805 */ /* 0x000fe4000001ff00 */
[----:B------:R-:W-:Y:S02]  /*80f0*/  CS2R R32, SRZ ;  /* 0x0000000000207805 */ /* 0x000fe4000001ff00 */
[C---:B---3--:R-:W-:Y:S01]  /*8100*/  ISETP.GE.AND P3, PT, R47.reuse, UR4, PT ;  /* 0x000000042f007c0c */ /* 0x048fe2000bf66270 */
[C---:B------:R-:W-:Y:S01]  /*8110*/  IMAD.SHL.U32 R24, R47.reuse, 0x2, RZ ;  /* 0x000000022f187824 */ /* 0x040fe200078e00ff */
[----:B------:R-:W-:Y:S02]  /*8120*/  SHF.R.S32.HI R4, RZ, 0x1f, R47 ;  /* 0x0000001fff047819 */ /* 0x000fe4000001142f */
[C---:B--2---:R-:W-:Y:S01]  /*8130*/  ISETP.GE.AND P2, PT, R46.reuse, UR4, PT ;  /* 0x000000042e007c0c */ /* 0x044fe2000bf46270 */
[----:B------:R-:W-:Y:S01]  /*8140*/  IMAD.SHL.U32 R14, R46, 0x2, RZ ;  /* 0x000000022e0e7824 */ /* 0x000fe200078e00ff */
[----:B------:R-:W-:-:S02]  /*8150*/  SHF.L.U64.HI R4, R47, 0x1, R4 ;  /* 0x000000012f047819 */ /* 0x000fc40000010204 */
[C---:B----4-:R-:W-:Y:S01]  /*8160*/  ISETP.GE.AND P1, PT, R45.reuse, UR4, PT ;  /* 0x000000042d007c0c */ /* 0x050fe2000bf26270 */
[----:B------:R-:W-:Y:S01]  /*8170*/  IMAD.SHL.U32 R10, R45, 0x2, RZ ;  /* 0x000000022d0a7824 */ /* 0x000fe200078e00ff */
[----:B------:R-:W-:Y:S02]  /*8180*/  SHF.R.S32.HI R5, RZ, 0x1f, R46 ;  /* 0x0000001fff057819 */ /* 0x000fe4000001142e */
[----:B------:R-:W-:Y:S01]  /*8190*/  SHF.R.S32.HI R6, RZ, 0x1f, R45 ;  /* 0x0000001fff067819 */ /* 0x000fe2000001142d */
[----:B------:R-:W-:Y:S01]  /*81a0*/  IMAD.SHL.U32 R30, R43, 0x2, RZ ;  /* 0x000000022b1e7824 */ /* 0x000fe200078e00ff */
[-C--:B------:R-:W-:Y:S02]  /*81b0*/  @!P3 IADD3 R26, P4, R38, R24.reuse, RZ ;  /* 0x00000018261ab210 */ /* 0x080fe40007f9e0ff */
[----:B------:R-:W-:Y:S02]  /*81c0*/  @!P3 IADD3 R24, P5, R39, R24, RZ ;  /* 0x000000182718b210 */ /* 0x000fe40007fbe0ff */
[----:B------:R-:W-:Y:S01]  /*81d0*/  SHF.L.U64.HI R5, R46, 0x1, R5 ;  /* 0x000000012e057819 */ /* 0x000fe20000010205 */
[--C-:B------:R-:W-:Y:S01]  /*81e0*/  @!P3 IMAD.X R27, R3, 0x1, R4.reuse, P4 ;  /* 0x00000001031bb824 */ /* 0x100fe200020e0604 */
[-C--:B------:R-:W-:Y:S01]  /*81f0*/  @!P2 IADD3 R20, P4, R38, R14.reuse, RZ ;  /* 0x0000000e2614a210 */ /* 0x080fe20007f9e0ff */
[----:B------:R-:W-:Y:S01]  /*8200*/  @!P3 IMAD.X R25, R0, 0x1, R4, P5 ;  /* 0x000000010019b824 */ /* 0x000fe200028e0604 */
[----:B------:R-:W-:-:S02]  /*8210*/  @!P2 IADD3 R14, P5, R39, R14, RZ ;  /* 0x0000000e270ea210 */ /* 0x000fc40007fbe0ff */
[----:B------:R-:W-:Y:S01]  /*8220*/  SHF.L.U64.HI R6, R45, 0x1, R6 ;  /* 0x000000012d067819 */ /* 0x000fe20000010206 */
[--C-:B------:R-:W-:Y:S01]  /*8230*/  @!P2 IMAD.X R21, R3, 0x1, R5.reuse, P4 ;  /* 0x000000010315a824 */ /* 0x100fe200020e0605 */
[-C--:B------:R-:W-:Y:S01]  /*8240*/  @!P1 IADD3 R12, P4, R38, R10.reuse, RZ ;  /* 0x0000000a260c9210 */ /* 0x080fe20007f9e0ff */
[----:B------:R-:W-:Y:S01]  /*8250*/  @!P2 IMAD.X R15, R0, 0x1, R5, P5 ;  /* 0x00000001000fa824 */ /* 0x000fe200028e0605 */
[----:B------:R-:W-:Y:S01]  /*8260*/  @!P1 IADD3 R10, P5, R39, R10, RZ ;  /* 0x0000000a270a9210 */ /* 0x000fe20007fbe0ff */
[----:B------:R-:W5:Y:S01]  /*8270*/  @!P3 LD.E.64 R32, desc[UR42][R26.64] ;  /* 0x0000002a1a20b980 */ /* 0x000f62000c101b00 */
[----:B------:R-:W-:Y:S01]  /*8280*/  SHF.L.U64.HI R5, R155, 0x1, R8 ;  /* 0x000000019b057819 */ /* 0x000fe20000010208 */
[--C-:B------:R-:W-:Y:S01]  /*8290*/  @!P1 IMAD.X R13, R3, 0x1, R6.reuse, P4 ;  /* 0x00000001030d9824 */ /* 0x100fe200020e0606 */
[----:B------:R-:W-:Y:S01]  /*82a0*/  ISETP.GE.AND P4, PT, R142, UR4, PT ;  /* 0x000000048e007c0c */ /* 0x000fe2000bf86270 */
[----:B------:R-:W-:Y:S01]  /*82b0*/  @!P1 IMAD.X R11, R0, 0x1, R6, P5 ;  /* 0x00000001000b9824 */ /* 0x000fe200028e0606 */
[----:B------:R-:W-:-:S02]  /*82c0*/  @!P0 IADD3 R8, P5, R38, R7, RZ ;  /* 0x0000000726088210 */ /* 0x000fc40007fbe0ff */
[----:B------:R-:W-:-:S03]  /*82d0*/  SHF.R.S32.HI R31, RZ, 0x1f, R43 ;  /* 0x0000001fff1f7819 */ /* 0x000fc6000001142b */
[----:B------:R-:W-:Y:S01]  /*82e0*/  @!P0 IMAD.X R9, R3, 0x1, R5, P5 ;  /* 0x0000000103098824 */ /* 0x000fe200028e0605 */
[----:B------:R-:W-:-:S05]  /*82f0*/  @!P0 IADD3 R4, P5, R39, R7, RZ ;  /* 0x0000000727048210 */ /* 0x000fca0007fbe0ff */
[----:B------:R-:W-:Y:S01]  /*8300*/  @!P0 IMAD.X R5, R0, 0x1, R5, P5 ;  /* 0x0000000100058824 */ /* 0x000fe200028e0605 */
[----:B------:R-:W-:Y:S01]  /*8310*/  ISETP.GE.AND P5, PT, R43, UR4, PT ;  /* 0x000000042b007c0c */ /* 0x000fe2000bfa6270 */
[----:B------:R-:W-:Y:S02]  /*8320*/  @!P4 IMAD.MOV.U32 R28, RZ, RZ, R38 ;  /* 0x000000ffff1cc224 */ /* 0x000fe400078e0026 */
[----:B------:R-:W-:Y:S02]  /*8330*/  @!P4 IMAD.MOV.U32 R29, RZ, RZ, R3 ;  /* 0x000000ffff1dc224 */ /* 0x000fe400078e0003 */
[----:B------:R-:W-:Y:S02]  /*8340*/  @!P4 IMAD.MOV.U32 R6, RZ, RZ, R39 ;  /* 0x000000ffff06c224 */ /* 0x000fe400078e0027 */
[----:B------:R-:W-:Y:S02]  /*8350*/  @!P4 IMAD.MOV.U32 R7, RZ, RZ, R0 ;  /* 0x000000ffff07c224 */ /* 0x000fe400078e0000 */
[----:B------:R-:W-:-:S04]  /*8360*/  @!P4 IMAD.WIDE R28, R142, 0x2, R28 ;  /* 0x000000028e1cc825 */ /* 0x000fc800078e021c */
[----:B------:R-:W-:Y:S01]  /*8370*/  @!P4 IMAD.WIDE R6, R142, 0x2, R6 ;  /* 0x000000028e06c825 */ /* 0x000fe200078e0206 */
[----:B------:R-:W5:Y:S01]  /*8380*/  @!P4 LD.E.64 R36, desc[UR42][R28.64] ;  /* 0x0000002a1c24c980 */ /* 0x000f62000c101b00 */
[----:B------:R-:W-:-:S03]  /*8390*/  SHF.L.U64.HI R31, R43, 0x1, R31 ;  /* 0x000000012b1f7819 */ /* 0x000fc6000001021f */
[----:B------:R0:W5:Y:S02]  /*83a0*/  @!P4 LD.E.64 R34, desc[UR42][R6.64] ;  /* 0x0000002a0622c980 */ /* 0x000164000c101b00 */
[----:B0-----:R-:W-:-:S05]  /*83b0*/  @!P5 IADD3 R6, P4, R38, R30, RZ ;  /* 0x0000001e2606d210 */ /* 0x001fca0007f9e0ff */
[--C-:B------:R-:W-:Y:S01]  /*83c0*/  @!P5 IMAD.X R7, R3, 0x1, R31.reuse, P4 ;  /* 0x000000010307d824 */ /* 0x100fe200020e061f */
[----:B------:R-:W-:Y:S02]  /*83d0*/  @!P5 IADD3 R38, P4, R39, R30, RZ ;  /* 0x0000001e2726d210 */ /* 0x000fe40007f9e0ff */
[----:B------:R-:W-:Y:S02]  /*83e0*/  CS2R R28, SRZ ;  /* 0x00000000001c7805 */ /* 0x000fe4000001ff00 */
[----:B------:R-:W-:Y:S01]  /*83f0*/  CS2R R26, SRZ ;  /* 0x00000000001a7805 */ /* 0x000fe2000001ff00 */
[----:B------:R-:W-:Y:S01]  /*8400*/  @!P5 IMAD.X R39, R0, 0x1, R31, P4 ;  /* 0x000000010027d824 */ /* 0x000fe200020e061f */
[----:B------:R-:W-:Y:S02]  /*8410*/  CS2R R30, SRZ ;  /* 0x00000000001e7805 */ /* 0x000fe4000001ff00 */
[----:B------:R0:W5:Y:S04]  /*8420*/  @!P2 LD.E.64 R28, desc[UR42][R20.64] ;  /* 0x0000002a141ca980 */ /* 0x000168000c101b00 */
[----:B------:R1:W5:Y:S04]  /*8430*/  @!P2 LD.E.64 R26, desc[UR42][R14.64] ;  /* 0x0000002a0e1aa980 */ /* 0x000368000c101b00 */
[----:B------:R2:W5:Y:S01]  /*8440*/  @!P3 LD.E.64 R30, desc[UR42][R24.64] ;  /* 0x0000002a181eb980 */ /* 0x000562000c101b00 */
[----:B0-----:R-:W-:-:S02]  /*8450*/  CS2R R20, SRZ ;  /* 0x0000000000147805 */ /* 0x001fc4000001ff00 */
[----:B-1----:R-:W-:-:S04]  /*8460*/  CS2R R14, SRZ ;  /* 0x00000000000e7805 */ /* 0x002fc8000001ff00 */
[----:B------:R0:W5:Y:S01]  /*8470*/  @!P1 LD.E.64 R20, desc[UR42][R10.64] ;  /* 0x0000002a0a149980 */ /* 0x000162000c101b00 */
[----:B--2---:R-:W-:-:S03]  /*8480*/  CS2R R24, SRZ ;  /* 0x0000000000187805 */ /* 0x004fc6000001ff00 */
[----:B------:R1:W5:Y:S04]  /*8490*/  @!P0 LD.E.64 R14, desc[UR42][R8.64] ;  /* 0x0000002a080e8980 */ /* 0x000368000c101b00 */
[----:B------:R2:W5:Y:S01]  /*84a0*/  @!P1 LD.E.64 R24, desc[UR42][R12.64] ;  /* 0x0000002a0c189980 */ /* 0x000562000c101b00 */
[----:B0-----:R-:W-:Y:S02]  /*84b0*/  CS2R R10, SRZ ;  /* 0x00000000000a7805 */ /* 0x001fe4000001ff00 */
[----:B-1----:R-:W-:-:S04]  /*84c0*/  CS2R R8, SRZ ;  /* 0x0000000000087805 */ /* 0x002fc8000001ff00 */
[----:B------:R0:W5:Y:S01]  /*84d0*/  @!P5 LD.E.64 R10, desc[UR42][R6.64] ;  /* 0x0000002a060ad980 */ /* 0x000162000c101b00 */
[----:B--2---:R-:W-:-:S03]  /*84e0*/  CS2R R12, SRZ ;  /* 0x00000000000c7805 */ /* 0x004fc6000001ff00 */
[----:B------:R0:W5:Y:S04]  /*84f0*/  @!P5 LD.E.64 R8, desc[UR42][R38.64] ;  /* 0x0000002a2608d980 */ /* 0x000168000c101b00 */
[----:B------:R0:W5:Y:S02]  /*8500*/  @!P0 LD.E.64 R12, desc[UR42][R4.64] ;  /* 0x0000002a040c8980 */ /* 0x000164000c101b00 */
.L_x_10492:
[----:B------:R-:W-:Y:S05]  /*8510*/  BSYNC B1 ;  /* 0x0000000000017941 */ /* 0x000fea0003800000 */
.L_x_10491:
[----:B------:R-:W-:Y:S01]  /*8520*/  ULEA.HI UR4, UR37, UR37, URZ, 0x1 ;  /* 0x0000002525047291 */ /* 0x000fe2000f8f083f */
[----:B--2--5:R-:W-:Y:S01]  /*8530*/  IMAD.MOV.U32 R3, RZ, RZ, R35 ;  /* 0x000000ffff037224 */ /* 0x024fe200078e0023 */
[----:B------:R-:W-:Y:S01]  /*8540*/  VIMNMX R42, R42, 0xc0, PT ;  /* 0x000000c02a2a7848 */ /* 0x000fe20003fe0100 */
[----:B------:R-:W-:Y:S01]  /*8550*/  IMAD.MOV.U32 R0, RZ, RZ, R34 ;  /* 0x000000ffff007224 */ /* 0x000fe200078e0022 */
[----:B------:R-:W-:Y:S01]  /*8560*/  ULOP3.LUT UR4, UR4, 0xfffffffe, URZ, 0xc0, !UPT ;  /* 0xfffffffe04047892 */ /* 0x000fe2000f8ec03f */
[----:B0-----:R-:W-:Y:S01]  /*8570*/  IMAD.MOV.U32 R4, RZ, RZ, R30 ;  /* 0x000000ffff047224 */ /* 0x001fe200078e001e */
[----:B------:R-:W-:Y:S01]  /*8580*/  PRMT R59, R3, 0x7610, R59 ;  /* 0x00007610033b7816 */ /* 0x000fe2000000003b */
[----:B------:R-:W-:Y:S01]  /*8590*/  IMAD.MOV.U32 R5, RZ, RZ, R27 ;  /* 0x000000ffff057224 */ /* 0x000fe200078e001b */
[----:B------:R-:W-:Y:S01]  /*85a0*/  UIADD3 UR4, UR37, -UR4, URZ ;  /* 0x8000000425047290 */ /* 0x000fe2000fffe03f */
[----:B----4-:R-:W-:Y:S01]  /*85b0*/  PRMT R38, R38, 0x5410, R0 ;  /* 0x0000541026267816 */ /* 0x010fe20000000000 */
        /* <DEDUP_REMOVED lines=37> */
[----:B------:R-:W-:Y:S01]  /*8810*/  IMAD.MOV.U32 R6, RZ, RZ, R15 ;  /* 0x000000ffff067224 */ /* 0x000fe200078e000f */
[----:B------:R-:W-:Y:S01]  /*8820*/  PRMT R51, R0, 0x7610, R51 ;  /* 0x0000761000337816 */ /* 0x000fe20000000033 */
[----:B------:R-:W-:Y:S01]  /*8830*/  IMAD.MOV.U32 R0, RZ, RZ, R10 ;  /* 0x000000ffff007224 */ /* 0x000fe200078e000a */
[----:B------:R-:W-:Y:S01]  /*8840*/  PRMT R52, R4, 0x7610, R52 ;  /* 0x0000761004347816 */ /* 0x000fe20000000034 */
[----:B------:R-:W-:Y:S01]  /*8850*/  IMAD.MOV.U32 R4, RZ, RZ, R11 ;  /* 0x000000ffff047224 */ /* 0x000fe200078e000b */
[----:B------:R-:W-:-:S02]  /*8860*/  PRMT R47, R5, 0x7610, R47 ;  /* 0x00007610052f7816 */ /* 0x000fc4000000002f */
[----:B------:R-:W-:Y:S01]  /*8870*/  PRMT R48, R6, 0x7610, R48 ;  /* 0x0000761006307816 */ /* 0x000fe20000000030 */
[----:B0-----:R-:W-:Y:S06]  /*8880*/  @!P0 BRA `(.L_x_10494) ;  /* 0x0000012c00208947 */ /* 0x001fec0003800000 */
.L_x_10706:
[----:B------:R-:W-:Y:S05]  /*8890*/  BSYNC B1 ;  /* 0x0000000000017941 */ /* 0x000fea0003800000 */
.L_x_10493:
[----:B------:R-:W-:Y:S02]  /*88a0*/  PRMT R42, R0, 0x7610, R42 ;  /* 0x00007610002a7816 */ /* 0x000fe4000000002a */
[----:B------:R-:W-:Y:S01]  /*88b0*/  PRMT R43, R4, 0x7610, R43 ;  /* 0x00007610042b7816 */ /* 0x000fe2000000002b */
[----:B------:R-:W-:Y:S06]  /*88c0*/  @P1 BRA `(.L_x_10495) ;  /* 0x0000003000341947 */ /* 0x000fec0003800000 */
[----:B------:R-:W2:Y:S01]  /*88d0*/  LDL R63, [R1+0x4c] ;  /* 0x00004c00013f7983 */ /* 0x000ea20000100800 */
[----:B------:R-:W1:Y:S03]  /*88e0*/  LDC R4, c[0x0][0x3f4] ;  /* 0x0000fd00ff047b82 */ /* 0x000e660000000800 */
[----:B------:R-:W3:Y:S04]  /*88f0*/  LDL R61, [R1+0x28] ;  /* 0x00002800013d7983 */ /* 0x000ee80000100800 */
[----:B------:R-:W4:Y:S04]  /*8900*/  LDL R60, [R1+0x20] ;  /* 0x00002000013c7983 */ /* 0x000f280000100800 */
[----:B------:R-:W5:Y:S04]  /*8910*/  LDL R7, [R1+0x24] ;  /* 0x0000240001077983 */ /* 0x000f680000100800 */
[----:B------:R-:W5:Y:S01]  /*8920*/  LDL R6, [R1+0x2c] ;  /* 0x00002c0001067983 */ /* 0x000f620000100800 */
[----:B------:R-:W-:Y:S01]  /*8930*/  LEA.HI R40, R41, R40, RZ, 0x2 ;  /* 0x0000002829287211 */ /* 0x000fe200078f10ff */
[----:B------:R-:W-:Y:S03]  /*8940*/  BSSY B1, `(.L_x_10496) ;  /* 0x000003e000017945 */ /* 0x000fe60003800000 */
[----:B------:R-:W-:-:S02]  /*8950*/  SHF.R.S32.HI R0, RZ, 0x2, R40 ;  /* 0x00000002ff007819 */ /* 0x000fc40000011428 */
[----:B0-----:R-:W-:Y:S02]  /*8960*/  SHF.R.S32.HI R3, RZ, 0x1f, R40 ;  /* 0x0000001fff037819 */ /* 0x001fe40000011428 */
[----:B-1----:R-:W-:Y:S02]  /*8970*/  ISETP.GE.AND P6, PT, R142, R4, PT ;  /* 0x000000048e00720c */ /* 0x002fe40003fc6270 */
[----:B------:R-:W-:Y:S02]  /*8980*/  LEA.HI R3, R3, R0, RZ, 0x2 ;  /* 0x0000000003037211 */ /* 0x000fe400078f10ff */
[----:B------:R-:W-:Y:S02]  /*8990*/  ISETP.GE.AND P4, PT, R155, R4, PT ;  /* 0x000000049b00720c */ /* 0x000fe40003f86270 */
[----:B------:R-:W-:-:S05]  /*89a0*/  LOP3.LUT R5, R3, 0xfffffffc, RZ, 0xc0, !PT ;  /* 0xfffffffc03057812 */ /* 0x000fca00078ec0ff */
[----:B------:R-:W-:-:S05]  /*89b0*/  IMAD.IADD R5, R0, 0x1, -R5 ;  /* 0x0000000100057824 */ /* 0x000fca00078e0a05 */
[----:B------:R-:W-:Y:S01]  /*89c0*/  LOP3.LUT P0, RZ, R5, 0x2, RZ, 0xc0, !PT ;  /* 0x0000000205ff7812 */ /* 0x000fe2000780c0ff */
[----:B--2---:R-:W-:-:S04]  /*89d0*/  IMAD R3, R63, 0x2, R2 ;  /* 0x000000023f037824 */ /* 0x004fc800078e0202 */
[----:B------:R-:W-:Y:S01]  /*89e0*/  VIADD R0, R3, 0x20 ;  /* 0x0000002003007836 */ /* 0x000fe20000000000 */
[-C--:B---3--:R-:W-:Y:S02]  /*89f0*/  ISETP.GE.AND P1, PT, R61, R4.reuse, PT ;  /* 0x000000043d00720c */ /* 0x088fe40003f26270 */
[-C--:B----4-:R-:W-:Y:S02]  /*8a00*/  ISETP.GE.AND P2, PT, R60, R4.reuse, PT ;  /* 0x000000043c00720c */ /* 0x090fe40003f46270 */
[-C--:B-----5:R-:W-:Y:S02]  /*8a10*/  ISETP.GE.AND P3, PT, R7, R4.reuse, PT ;  /* 0x000000040700720c */ /* 0x0a0fe40003f66270 */
[----:B------:R-:W-:Y:S01]  /*8a20*/  ISETP.GE.AND P5, PT, R6, R4, PT ;  /* 0x000000040600720c */ /* 0x000fe20003fa6270 */
[----:B------:R-:W-:-:S12]  /*8a30*/  @P6 BRA `(.L_x_10497) ;  /* 0x0000000000b86947 */ /* 0x000fd80003800000 */
[----:B------:R-:W0:Y:S01]  /*8a40*/  LDS.128 R4, [R3+0xc400] ;  /* 0x00c4000003047984 */ /* 0x000e220000000c00 */
        /* <DEDUP_REMOVED lines=8> */
[----:B------:R-:W-:-:S02]  /*8ad0*/  LOP3.LUT R61, R61, 0xffff0000, RZ, 0xc0, !PT ;  /* 0xffff00003d3d7812 */ /* 0x000fc400078ec0ff */
[----:B------:R-:W-:Y:S02]  /*8ae0*/  LOP3.LUT R41, R41, 0xffff0000, RZ, 0xc0, !PT ;  /* 0xffff000029297812 */ /* 0x000fe400078ec0ff */
[----:B------:R-:W-:Y:S02]  /*8af0*/  PRMT R40, R39, 0x5432, R40 ;  /* 0x0000543227287816 */ /* 0x000fe40000000028 */
        /* <DEDUP_REMOVED lines=34> */
.L_x_10497:
[----:B------:R-:W-:Y:S05]  /*8d20*/  BSYNC B1 ;  /* 0x0000000000017941 */ /* 0x000fea0003800000 */
.L_x_10496:
[----:B------:R-:W-:Y:S01]  /*8d30*/  BSSY B1, `(.L_x_10498) ;  /* 0x0000031000017945 */ /* 0x000fe20003800000 */
[----:B------:R-:W-:-:S03]  /*8d40*/  @P0 VIADD R0, R3, 0xffffffe0 ;  /* 0xffffffe003000836 */ /* 0x000fc60000000000 */
[----:B------:R-:W-:Y:S05]  /*8d50*/  @P1 BRA `(.L_x_10499) ;  /* 0x0000000000b81947 */ /* 0x000fea0003800000 */
[----:B0-----:R-:W0:Y:S01]  /*8d60*/  LDS.128 R4, [R0+0xc400] ;  /* 0x00c4000000047984 */ /* 0x001e220000000c00 */
[--C-:B------:R-:W-:Y:S02]  /*8d70*/  SHF.R.U64 R30, R30, 0x10, R31.reuse ;  /* 0x000000101e1e7819 */ /* 0x100fe4000000121f */
[----:B------:R-:W-:Y:S02]  /*8d80*/  SHF.R.U32.HI R31, RZ, 0x10, R31 ;  /* 0x00000010ff1f7819 */ /* 0x000fe4000001161f */
[----:B------:R-:W-:Y:S02]  /*8d90*/  SHF.R.U32.HI R35, RZ, 0x10, R33 ;  /* 0x00000010ff237819 */ /* 0x000fe40000011621 */
[----:B------:R-:W-:Y:S02]  /*8da0*/  PRMT R58, R58, 0x5410, R31 ;  /* 0x000054103a3a7816 */ /* 0x000fe4000000001f */
[----:B------:R-:W-:Y:S02]  /*8db0*/  PRMT R35, R66, 0x5410, R35 ;  /* 0x0000541042237816 */ /* 0x000fe40000000023 */
[----:B------:R-:W-:Y:S01]  /*8dc0*/  SHF.R.U64 R34, R32, 0x10, R33 ;  /* 0x0000001020227819 */ /* 0x000fe20000001221 */
[C---:B------:R-:W-:Y:S01]  /*8dd0*/  IMAD.U32 R37, R58.reuse, 0x10000, RZ ;  /* 0x000100003a257824 */ /* 0x040fe200078e00ff */
[----:B------:R-:W-:Y:S01]  /*8de0*/  LOP3.LUT R58, R58, 0xffff0000, RZ, 0xc0, !PT ;  /* 0xffff00003a3a7812 */ /* 0x000fe200078ec0ff */
[C---:B------:R-:W-:Y:S01]  /*8df0*/  IMAD.U32 R36, R35.reuse, 0x10000, RZ ;  /* 0x0001000023247824 */ /* 0x040fe200078e00ff */
[----:B------:R-:W-:-:S02]  /*8e00*/  LOP3.LUT R35, R35, 0xffff0000, RZ, 0xc0, !PT ;  /* 0xffff000023237812 */ /* 0x000fc400078ec0ff */
[----:B------:R-:W-:Y:S02]  /*8e10*/  PRMT R34, R42, 0x5432, R34 ;  /* 0x000054322a227816 */ /* 0x000fe40000000022 */
[----:B------:R-:W-:Y:S02]  /*8e20*/  PRMT R57, R57, 0x5410, R30 ;  /* 0x0000541039397816 */ /* 0x000fe4000000001e */
        /* <DEDUP_REMOVED lines=8> */
[----:B------:R-:W-:Y:S01]  /*8eb0*/  FFMA.FTZ R41, R30, R36, -R41 ;  /* 0x000000241e297223 */ /* 0x000fe20000010829 */
[----:B------:R-:W-:Y:S02]  /*8ec0*/  IMAD.U32 R7, R5, 0x10000, RZ ;  /* 0x0001000005077824 */ /* 0x000fe400078e00ff */
[----:B------:R-:W-:Y:S01]  /*8ed0*/  FFMA.FTZ R59, R32, R35, -R31 ;  /* 0x00000023203b7223 */ /* 0x000fe2000001081f */
[----:B------:R-:W-:Y:S01]  /*8ee0*/  FFMA.FTZ R40, R30, R37, R40 ;  /* 0x000000251e287223 */ /* 0x000fe20000010028 */
[----:B------:R-:W-:Y:S01]  /*8ef0*/  IMAD.U32 R31, R34, 0x10000, RZ ;  /* 0x00010000221f7824 */ /* 0x000fe200078e00ff */
[----:B------:R-:W-:Y:S01]  /*8f00*/  LOP3.LUT R4, R4, 0xffff0000, RZ, 0xc0, !PT ;  /* 0xffff000004047812 */ /* 0x000fe200078ec0ff */
[----:B------:R-:W-:Y:S01]  /*8f10*/  FMUL.FTZ R37, R33, R35 ;  /* 0x0000002321257220 */ /* 0x000fe20000410000 */
        /* <DEDUP_REMOVED lines=18> */
.L_x_10499:
[----:B------:R-:W-:Y:S05]  /*9040*/  BSYNC B1 ;  /* 0x0000000000017941 */ /* 0x000fea0003800000 */
.L_x_10498:
        /* <DEDUP_REMOVED lines=48> */
.L_x_10501:
[----:B------:R-:W-:Y:S05]  /*9350*/  BSYNC B1 ;  /* 0x0000000000017941 */ /* 0x000fea0003800000 */
.L_x_10500:
        /* <DEDUP_REMOVED lines=48> */
.L_x_10503:
[----:B------:R-:W-:Y:S05]  /*9660*/  BSYNC B1 ;  /* 0x0000000000017941 */ /* 0x000fea0003800000 */
.L_x_10502:
        /* <DEDUP_REMOVED lines=48> */
.L_x_10505:
[----:B------:R-:W-:Y:S05]  /*9970*/  BSYNC B1 ;  /* 0x0000000000017941 */ /* 0x000fea0003800000 */
.L_x_10504:
        /* <DEDUP_REMOVED lines=48> */
.L_x_10489:
[----:B------:R-:W-:-:S03]  /*9c80*/  UMOV UR4, 0xffffffff ;  /* 0xffffffff00047882 */ /* 0x000fc60000000000 */
[----:B------:R-:W-:Y:S05]  /*9c90*/  BRA.DIV UR4, `(.L_x_10506) ;  /* 0x0000011a04307947 */ /* 0x000fea000b800000 */
[----:B------:R1:W2:Y:S04]  /*9ca0*/  SHFL.IDX PT, R0, R25, RZ, 0x1e1f ;  /* 0x001e1fff19007589 */ /* 0x0002a800000e0000 */
[----:B------:R1:W4:Y:S04]  /*9cb0*/  SHFL.IDX PT, R3, R24, RZ, 0x1e1f ;  /* 0x001e1fff18037589 */ /* 0x00032800000e0000 */
[----:B------:R-:W0:Y:S04]  /*9cc0*/  SHFL.IDX PT, R37, R37, RZ, 0x1e1f ;  /* 0x001e1fff25257589 */ /* 0x000e2800000e0000 */
[----:B------:R1:W0:Y:S02]  /*9cd0*/  SHFL.IDX PT, R38, R39, RZ, 0x1e1f ;  /* 0x001e1fff27267589 */ /* 0x00022400000e0000 */
.L_x_10712:
        /* <DEDUP_REMOVED lines=10> */
[----:B0-----:R-:W-:Y:S02]  /*9d80*/  CS2R R14, SRZ ;  /* 0x00000000000e7805 */ /* 0x001fe4000001ff00 */
[----:B-1----:R-:W-:Y:S02]  /*9d90*/  CS2R R24, SRZ ;  /* 0x0000000000187805 */ /* 0x002fe4000001ff00 */
[----:B------:R-:W-:Y:S02]  /*9da0*/  CS2R R26, SRZ ;  /* 0x00000000001a7805 */ /* 0x000fe4000001ff00 */
[----:B------:R-:W-:Y:S02]  /*9db0*/  CS2R R28, SRZ ;  /* 0x00000000001c7805 */ /* 0x000fe4000001ff00 */
[----:B---3--:R-:W-:Y:S02]  /*9dc0*/  CS2R R30, SRZ ;  /* 0x00000000001e7805 */ /* 0x008fe4000001ff00 */
[----:B------:R-:W-:-:S02]  /*9dd0*/  CS2R R32, SRZ ;  /* 0x0000000000207805 */ /* 0x000fc4000001ff00 */
[----:B------:R-:W-:Y:S01]  /*9de0*/  CS2R R34, SRZ ;  /* 0x0000000000227805 */ /* 0x000fe2000001ff00 */
[----:B------:R-:W-:Y:S06]  /*9df0*/  @P0 BRA `(.L_x_10508) ;  /* 0x0000000000a00947 */ /* 0x000fec0003800000 */
[C---:B------:R-:W-:Y:S01]  /*9e00*/  VIADD R4, R16.reuse, 0x10 ;  /* 0x0000001010047836 */ /* 0x040fe20000000000 */
[----:B------:R-:W-:Y:S01]  /*9e10*/  ULDC UR4, c[0x0][0x3f4] ;  /* 0x0000fd0000047ab9 */ /* 0x000fe20000000800 */
[C---:B------:R-:W-:Y:S01]  /*9e20*/  VIADD R5, R16.reuse, 0x20 ;  /* 0x0000002010057836 */ /* 0x040fe20000000000 */
[----:B------:R-:W-:Y:S01]  /*9e30*/  ISETP.GE.AND P2, PT, R16, UR4, PT ;  /* 0x0000000410007c0c */ /* 0x000fe2000bf46270 */
[----:B----4-:R-:W-:Y:S01]  /*9e40*/  IMAD.MOV.U32 R6, RZ, RZ, R3 ;  /* 0x000000ffff067224 */ /* 0x010fe200078e0003 */
[----:B------:R-:W-:Y:S01]  /*9e50*/  ISETP.GE.AND P3, PT, R4, UR4, PT ;  /* 0x0000000404007c0c */ /* 0x000fe2000bf66270 */
[----:B--2---:R-:W-:Y:S01]  /*9e60*/  IMAD.MOV.U32 R7, RZ, RZ, R0 ;  /* 0x000000ffff077224 */ /* 0x004fe200078e0000 */
[----:B------:R-:W-:Y:S01]  /*9e70*/  ISETP.GE.AND P4, PT, R5, UR4, PT ;  /* 0x0000000405007c0c */ /* 0x000fe2000bf86270 */
[----:B------:R-:W-:Y:S01]  /*9e80*/  IMAD.MOV.U32 R8, RZ, RZ, R38 ;  /* 0x000000ffff087224 */ /* 0x000fe200078e0026 */
[----:B------:R-:W-:Y:S01]  /*9e90*/  CS2R R28, SRZ ;  /* 0x00000000001c7805 */ /* 0x000fe2000001ff00 */
[----:B------:R-:W-:Y:S01]  /*9ea0*/  IMAD.MOV.U32 R9, RZ, RZ, R37 ;  /* 0x000000ffff097224 */ /* 0x000fe200078e0025 */
[----:B------:R-:W-:-:S02]  /*9eb0*/  CS2R R30, SRZ ;  /* 0x00000000001e7805 */ /* 0x000fc4000001ff00 */
[----:B------:R-:W-:Y:S02]  /*9ec0*/  CS2R R10, SRZ ;  /* 0x00000000000a7805 */ /* 0x000fe4000001ff00 */
[----:B------:R-:W-:Y:S02]  /*9ed0*/  CS2R R32, SRZ ;  /* 0x0000000000207805 */ /* 0x000fe4000001ff00 */
[----:B------:R-:W-:Y:S01]  /*9ee0*/  CS2R R34, SRZ ;  /* 0x0000000000227805 */ /* 0x000fe2000001ff00 */
[----:B------:R-:W-:Y:S02]  /*9ef0*/  @!P2 IMAD.SHL.U32 R36, R16, 0x2, RZ ;  /* 0x000000021024a824 */ /* 0x000fe400078e00ff */
[----:B------:R-:W-:Y:S02]  /*9f00*/  @!P3 IMAD.SHL.U32 R13, R147, 0x8, RZ ;  /* 0x00000008930db824 */ /* 0x000fe400078e00ff */
[----:B------:R-:W-:Y:S01]  /*9f10*/  @!P4 IMAD.SHL.U32 R39, R150, 0x8, RZ ;  /* 0x000000089627c824 */ /* 0x000fe200078e00ff */
[-C--:B------:R-:W-:Y:S01]  /*9f20*/  @!P2 IADD3 R20, P0, R3, R36.reuse, RZ ;  /* 0x000000240314a210 */ /* 0x080fe20007f1e0ff */
[----:B------:R-:W-:Y:S01]  /*9f30*/  @!P3 IMAD.WIDE R4, R13, 0x2, R6 ;  /* 0x000000020d04b825 */ /* 0x000fe200078e0206 */
[----:B------:R-:W-:-:S02]  /*9f40*/  @!P2 IADD3 R36, P1, R38, R36, RZ ;  /* 0x000000242624a210 */ /* 0x000fc40007f3e0ff */
[----:B------:R-:W-:Y:S01]  /*9f50*/  @!P2 SHF.L.U64.HI R3, R16, 0x1, R17 ;  /* 0x000000011003a819 */ /* 0x000fe20000010211 */
[----:B------:R-:W-:Y:S01]  /*9f60*/  @!P4 IMAD.WIDE R6, R39, 0x2, R6 ;  /* 0x000000022706c825 */ /* 0x000fe200078e0206 */
[----:B------:R0:W5:Y:S03]  /*9f70*/  @!P3 LD.E.128 R28, desc[UR42][R4.64] ;  /* 0x0000002a041cb980 */ /* 0x000166000c101d00 */
[--C-:B------:R-:W-:Y:S01]  /*9f80*/  @!P3 IMAD.WIDE R12, R13, 0x2, R8.reuse ;  /* 0x000000020d0cb825 */ /* 0x100fe200078e0208 */
[----:B------:R1:W5:Y:S03]  /*9f90*/  @!P4 LD.E.128 R32, desc[UR42][R6.64] ;  /* 0x0000002a0620c980 */ /* 0x000366000c101d00 */
[----:B------:R-:W-:Y:S01]  /*9fa0*/  @!P4 IMAD.WIDE R38, R39, 0x2, R8 ;  /* 0x000000022726c825 */ /* 0x000fe200078e0208 */
[----:B------:R-:W-:-:S02]  /*9fb0*/  CS2R R8, SRZ ;  /* 0x0000000000087805 */ /* 0x000fc4000001ff00 */
[----:B------:R-:W-:Y:S02]  /*9fc0*/  CS2R R14, SRZ ;  /* 0x00000000000e7805 */ /* 0x000fe4000001ff00 */
[----:B------:R-:W-:Y:S02]  /*9fd0*/  CS2R R24, SRZ ;  /* 0x0000000000187805 */ /* 0x000fe4000001ff00 */
[----:B------:R-:W-:Y:S02]  /*9fe0*/  CS2R R26, SRZ ;  /* 0x00000000001a7805 */ /* 0x000fe4000001ff00 */
[----:B0-----:R-:W-:Y:S01]  /*9ff0*/  CS2R R4, SRZ ;  /* 0x0000000000047805 */ /* 0x001fe2000001ff00 */
[--C-:B------:R-:W-:Y:S01]  /*a000*/  @!P2 IMAD.X R21, R0, 0x1, R3.reuse, P0 ;  /* 0x000000010015a824 */ /* 0x100fe200000e0603 */
[----:B------:R0:W5:Y:S01]  /*a010*/  @!P3 LD.E.128 R8, desc[UR42][R12.64] ;  /* 0x0000002a0c08b980 */ /* 0x000162000c101d00 */
[----:B-1----:R-:W-:Y:S01]  /*a020*/  CS2R R6, SRZ ;  /* 0x0000000000067805 */ /* 0x002fe2000001ff00 */
[----:B------:R-:W-:-:S02]  /*a030*/  @!P2 IMAD.X R37, R37, 0x1, R3, P1 ;  /* 0x000000012525a824 */ /* 0x000fc400008e0603 */
[----:B------:R1:W5:Y:S04]  /*a040*/  @!P2 LD.E.128 R24, desc[UR42][R20.64] ;  /* 0x0000002a1418a980 */ /* 0x000368000c101d00 */
[----:B------:R1:W5:Y:S01]  /*a050*/  @!P2 LD.E.128 R4, desc[UR42][R36.64] ;  /* 0x0000002a2404a980 */ /* 0x000362000c101d00 */
[----:B0-----:R-:W-:-:S06]  /*a060*/  CS2R R12, SRZ ;  /* 0x00000000000c7805 */ /* 0x001fcc000001ff00 */
[----:B------:R1:W5:Y:S02]  /*a070*/  @!P4 LD.E.128 R12, desc[UR42][R38.64] ;  /* 0x0000002a260cc980 */ /* 0x000364000c101d00 */
.L_x_10508:
[----:B------:R-:W-:Y:S05]  /*a080*/  BSYNC B1 ;  /* 0x0000000000017941 */ /* 0x000fea0003800000 */
.L_x_10507:
[----:B------:R-:W-:Y:S01]  /*a090*/  ULEA.HI UR4, UR37, UR37, URZ, 0x1 ;  /* 0x0000002525047291 */ /* 0x000fe2000f8f083f */
[----:B----45:R-:W-:Y:S01]  /*a0a0*/  IMAD.MOV.U32 R3, RZ, RZ, R5 ;  /* 0x000000ffff037224 */ /* 0x030fe200078e0005 */
[----:B------:R-:W-:Y:S01]  /*a0b0*/  VIMNMX R40, R40, 0xc0, PT ;  /* 0x000000c028287848 */ /* 0x000fe20003fe0100 */
[----:B--2---:R-:W-:Y:S01]  /*a0c0*/  IMAD.MOV.U32 R0, RZ, RZ, R4 ;  /* 0x000000ffff007224 */ /* 0x004fe200078e0004 */
[----:B------:R-:W-:Y:S01]  /*a0d0*/  ULOP3.LUT UR4, UR4, 0xfffffffe, URZ, 0xc0, !UPT ;  /* 0xfffffffe04047892 */ /* 0x000fe2000f8ec03f */
[----:B-1----:R-:W-:Y:S01]  /*a0e0*/  IMAD.MOV.U32 R20, RZ, RZ, R6 ;  /* 0x000000ffff147224 */ /* 0x002fe200078e0006 */
[----:B------:R-:W-:Y:S01]  /*a0f0*/  PRMT R59, R3, 0x7610, R59 ;  /* 0x00007610033b7816 */ /* 0x000fe2000000003b */
[----:B------:R-:W-:Y:S01]  /*a100*/  IMAD.MOV.U32 R36, RZ, RZ, R8 ;  /* 0x000000ffff247224 */ /* 0x000fe200078e0008 */
[----:B------:R-:W-:Y:S01]  /*a110*/  UIADD3 UR4, UR37, -UR4, URZ ;  /* 0x8000000425047290 */ /* 0x000fe2000fffe03f */
[----:B------:R-:W-:Y:S01]  /*a120*/  IMAD.MOV.U32 R37, RZ, RZ, R9 ;  /* 0x000000ffff257224 */ /* 0x000fe200078e0009 */
        /* <DEDUP_REMOVED lines=41> */
[----:B------:R-:W-:-:S02]  /*a3c0*/  ISETP.GE.AND P1, PT, R139, R40, PT ;  /* 0x000000288b00720c */ /* 0x000fc40003f26270 */
[----:B------:R-:W-:Y:S02]  /*a3d0*/  PRMT R47, R37, 0x7610, R47 ;  /* 0x00007610252f7816 */ /* 0x000fe4000000002f */
[----:B------:R-:W-:Y:S01]  /*a3e0*/  PRMT R48, R38, 0x7610, R48 ;  /* 0x0000761026307816 */ /* 0x000fe20000000030 */
[----:B0-----:R-:W-:Y:S08]  /*a3f0*/  @!P0 BRA `(.L_x_10510) ;  /* 0x0000011000cc8947 */ /* 0x001ff00003800000 */
.L_x_10713:
[----:B------:R-:W-:Y:S05]  /*a400*/  BSYNC B1 ;  /* 0x0000000000017941 */ /* 0x000fea0003800000 */
.L_x_10509:
[----:B------:R-:W-:Y:S02]  /*a410*/  PRMT R49, R0, 0x7610, R49 ;  /* 0x0000761000317816 */ /* 0x000fe40000000031 */
[----:B------:R-:W-:Y:S01]  /*a420*/  PRMT R50, R36, 0x7610, R50 ;  /* 0x0000761024327816 */ /* 0x000fe20000000032 */
[----:B------:R-:W-:Y:S06]  /*a430*/  @P1 BRA `(.L_x_10495) ;  /* 0x0000001400581947 */ /* 0x000fec0003800000 */
[----:B0-----:R-:W0:Y:S01]  /*a440*/  LDC R3, c[0x0][0x3f4] ;  /* 0x0000fd00ff037b82 */ /* 0x001e220000000800 */
[C---:B------:R-:W-:Y:S01]  /*a450*/  VIADD R0, R16.reuse, 0x10 ;  /* 0x0000001010007836 */ /* 0x040fe20000000000 */
[----:B------:R-:W-:Y:S01]  /*a460*/  BSSY B1, `(.L_x_10511) ;  /* 0x000006e000017945 */ /* 0x000fe20003800000 */
[C---:B------:R-:W-:Y:S01]  /*a470*/  VIADD R36, R16.reuse, 0x20 ;  /* 0x0000002010247836 */ /* 0x040fe20000000000 */
[-C--:B0-----:R-:W-:Y:S02]  /*a480*/  ISETP.GE.AND P0, PT, R16, R3.reuse, PT ;  /* 0x000000031000720c */ /* 0x081fe40003f06270 */
[-C--:B------:R-:W-:Y:S02]  /*a490*/  ISETP.GE.AND P1, PT, R0, R3.reuse, PT ;  /* 0x000000030000720c */ /* 0x080fe40003f26270 */
[----:B------:R-:W-:-:S09]  /*a4a0*/  ISETP.GE.AND P2, PT, R36, R3, PT ;  /* 0x000000032400720c */ /* 0x000fd20003f46270 */
[----:B------:R-:W-:Y:S05]  /*a4b0*/  @P0 BRA `(.L_x_10512) ;  /* 0x0000000400a00947 */ /* 0x000fea0003800000 */
[----:B------:R-:W2:Y:S04]  /*a4c0*/  LDL R37, [R1+0xa0] ;  /* 0x0000a00001257983 */ /* 0x000ea80000100800 */
[----:B------:R-:W3:Y:S01]  /*a4d0*/  LDL R74, [R1+0xcc] ;  /* 0x0000cc00014a7983 */ /* 0x000ee20000100800 */
[--C-:B------:R-:W-:Y:S02]  /*a4e0*/  SHF.R.U64 R63, R24, 0x10, R25.reuse ;  /* 0x00000010183f7819 */ /* 0x100fe40000001219 */
[----:B------:R-:W-:Y:S02]  /*a4f0*/  SHF.R.U32.HI R52, RZ, 0x10, R25 ;  /* 0x00000010ff347819 */ /* 0x000fe40000011619 */
[----:B------:R-:W-:Y:S02]  /*a500*/  SHF.R.U64 R62, R4, 0x10, R5 ;  /* 0x00000010043e7819 */ /* 0x000fe40000001205 */
[----:B------:R-:W-:-:S02]  /*a510*/  SHF.R.U64 R25, R26, 0x10, R27 ;  /* 0x000000101a197819 */ /* 0x000fc4000000121b */
[----:B------:R-:W-:Y:S02]  /*a520*/  SHF.R.U64 R24, R6, 0x10, R7 ;  /* 0x0000001006187819 */ /* 0x000fe40000001207 */
        /* <DEDUP_REMOVED lines=8> */
[----:B------:R-:W-:Y:S02]  /*a5b0*/  SHF.R.U32.HI R26, RZ, 0x10, R27 ;  /* 0x00000010ff1a7819 */ /* 0x000fe4000001161b */
[----:B------:R-:W-:Y:S01]  /*a5c0*/  PRMT R52, R46, 0x5432, R52 ;  /* 0x000054322e347816 */ /* 0x000fe20000000034 */
[----:B------:R-:W-:Y:S01]  /*a5d0*/  IMAD.U32 R70, R51, 0x10000, RZ ;  /* 0x0001000033467824 */ /* 0x000fe200078e00ff */
[----:B------:R-:W-:Y:S02]  /*a5e0*/  PRMT R5, R47, 0x5432, R26 ;  /* 0x000054322f057816 */ /* 0x000fe4000000001a */
[----:B------:R-:W-:Y:S02]  /*a5f0*/  PRMT R4, R45, 0x5432, R4 ;  /* 0x000054322d047816 */ /* 0x000fe40000000004 */
[----:B------:R-:W-:-:S02]  /*a600*/  LOP3.LUT R51, R51, 0xffff0000, RZ, 0xc0, !PT ;  /* 0xffff000033337812 */ /* 0x000fc400078ec0ff */
[----:B--2---:R-:W-:-:S04]  /*a610*/  LEA.HI R0, R3, R37, RZ, 0x1d ;  /* 0x0000002503007211 */ /* 0x004fc800078fe8ff */
        /* <DEDUP_REMOVED lines=8> */
[----:B---3--:R-:W0:Y:S02]  /*a6a0*/  LDS.128 R36, [R74] ;  /* 0x000000004a247984 */ /* 0x008e240000000c00 */
        /* <DEDUP_REMOVED lines=8> */
[----:B------:R-:W-:Y:S01]  /*a730*/  IMAD.U32 R66, R37, 0x10000, RZ ;  /* 0x0001000025427824 */ /* 0x000fe200078e00ff */
[C---:B-1----:R-:W-:Y:S01]  /*a740*/  LOP3.LUT R59, R40.reuse, 0xffff0000, RZ, 0xc0, !PT ;  /* 0xffff0000283b7812 */ /* 0x042fe200078ec0ff */
[----:B------:R-:W-:Y:S01]  /*a750*/  IMAD.U32 R39, R40, 0x10000, RZ ;  /* 0x0001000028277824 */ /* 0x000fe200078e00ff */
[C---:B------:R-:W-:Y:S01]  /*a760*/  LOP3.LUT R40, R41.reuse, 0xffff0000, RZ, 0xc0, !PT ;  /* 0xffff000029287812 */ /* 0x040fe200078ec0ff */
[----:B------:R-:W-:Y:S01]  /*a770*/  IMAD.U32 R67, R41, 0x10000, RZ ;  /* 0x0001000029437824 */ /* 0x000fe200078e00ff */
[----:B------:R-:W-:Y:S01]  /*a780*/  LOP3.LUT R36, R37, 0xffff0000, RZ, 0xc0, !PT ;  /* 0xffff000025247812 */ /* 0x000fe200078ec0ff */
[----:B------:R-:W-:-:S02]  /*a790*/  IMAD.U32 R41, R63, 0x10000, RZ ;  /* 0x000100003f297824 */ /* 0x000fc400078e00ff */
[C---:B------:R-:W-:Y:S01]  /*a7a0*/  FMUL.FTZ R71, R39.reuse, R69 ;  /* 0x0000004527477220 */ /* 0x040fe20000410000 */
[C---:B------:R-:W-:Y:S01]  /*a7b0*/  IMAD.U32 R37, R42.reuse, 0x10000, RZ ;  /* 0x000100002a257824 */ /* 0x040fe200078e00ff */
[----:B------:R-:W-:Y:S01]  /*a7c0*/  LOP3.LUT R27, R42, 0xffff0000, RZ, 0xc0, !PT ;  /* 0xffff00002a1b7812 */ /* 0x000fe200078ec0ff */
[-C--:B------:R-:W-:Y:S01]  /*a7d0*/  FMUL.FTZ R73, R39, R41.reuse ;  /* 0x0000002927497220 */ /* 0x080fe20000410000 */
[C---:B------:R-:W-:Y:S01]  /*a7e0*/  IMAD.U32 R68, R43.reuse, 0x10000, RZ ;  /* 0x000100002b447824 */ /* 0x040fe200078e00ff */
[----:B------:R-:W-:Y:S01]  /*a7f0*/  LOP3.LUT R42, R43, 0xffff0000, RZ, 0xc0, !PT ;  /* 0xffff00002b2a7812 */ /* 0x000fe200078ec0ff */
[----:B------:R-:W-:Y:S01]  /*a800*/  FFMA.FTZ R39, R64, R41, -R71 ;  /* 0x0000002940277223 */ /* 0x000fe20000010847 */
[----:B------:R-:W-:Y:S02]  /*a810*/  IMAD.U32 R43, R52, 0x10000, RZ ;  /* 0x00010000342b7824 */ /* 0x000fe400078e00ff */
[----:B------:R-:W-:Y:S01]  /*a820*/  FFMA.FTZ R41, R64, R69, R73 ;  /* 0x0000004540297223 */ /* 0x000fe20000010049 */
[----:B------:R-:W-:-:S02]  /*a830*/  IMAD.U32 R71, R4, 0x10000, RZ ;  /* 0x0001000004477824 */ /* 0x000fc400078e00ff */
[-C--:B------:R-:W-:Y:S01]  /*a840*/  FMUL.FTZ R75, R67, R70.reuse ;  /* 0x00000046434b7220 */ /* 0x080fe20000410000 */
[----:B------:R-:W-:Y:S02]  /*a850*/  IMAD.U32 R69, R5, 0x10000, RZ ;  /* 0x0001000005457824 */ /* 0x000fe400078e00ff */
[----:B------:R-:W-:Y:S01]  /*a860*/  FMUL.FTZ R73, R67, R43 ;  /* 0x0000002b43497220 */ /* 0x000fe20000410000 */
[----:B------:R-:W-:Y:S01]  /*a870*/  FMUL.FTZ R72, R68, R71 ;  /* 0x0000004744487220 */ /* 0x000fe20000410000 */
[----:B------:R-:W-:Y:S01]  /*a880*/  LOP3.LUT R67, R62, 0xffff0000, RZ, 0xc0, !PT ;  /* 0xffff00003e437812 */ /* 0x000fe200078ec0ff */
[----:B------:R-:W-:Y:S01]  /*a890*/  FMUL.FTZ R68, R68, R69 ;  /* 0x0000004544447220 */ /* 0x000fe20000410000 */
[C---:B------:R-:W-:Y:S01]  /*a8a0*/  FFMA.FTZ R43, R66.reuse, R43, -R75 ;  /* 0x0000002b422b7223 */ /* 0x040fe2000001084b */
[----:B------:R-:W-:Y:S01]  /*a8b0*/  FFMA.FTZ R64, R66, R70, R73 ;  /* 0x0000004642407223 */ /* 0x000fe20000010049 */
[----:B------:R-:W-:Y:S01]  /*a8c0*/  LOP3.LUT R66, R63, 0xffff0000, RZ, 0xc0, !PT ;  /* 0xffff00003f427812 */ /* 0x000fe200078ec0ff */
[C---:B------:R-:W-:Y:S01]  /*a8d0*/  FFMA.FTZ R62, R65.reuse, R69, -R72 ;  /* 0x00000045413e7223 */ /* 0x040fe20000010848 */
[----:B------:R-:W-:Y:S01]  /*a8e0*/  FFMA.FTZ R63, R65, R71, R68 ;  /* 0x00000047413f7223 */ /* 0x000fe20000010044 */
[C---:B------:R-:W-:Y:S01]  /*a8f0*/  FMUL.FTZ R69, R59.reuse, R67 ;  /* 0x000000433b457220 */ /* 0x040fe20000410000 */
[----:B------:R-:W-:Y:S01]  /*a900*/  LOP3.LUT R65, R52, 0xffff0000, RZ, 0xc0, !PT ;  /* 0xffff000034417812 */ /* 0x000fe200078ec0ff */
[----:B------:R-:W-:Y:S01]  /*a910*/  FMUL.FTZ R59, R59, R66 ;  /* 0x000000423b3b7220 */ /* 0x000fe20000410000 */
[----:B------:R-:W-:-:S02]  /*a920*/  IMAD.U32 R52, R6, 0x10000, RZ ;  /* 0x0001000006347824 */ /* 0x000fc400078e00ff */
[----:B------:R-:W-:Y:S01]  /*a930*/  FFMA.FTZ R68, R26, R66, -R69 ;  /* 0x000000421a447223 */ /* 0x000fe20000010845 */
[C---:B------:R-:W-:Y:S01]  /*a940*/  FMUL.FTZ R69, R40.reuse, R51 ;  /* 0x0000003328457220 */ /* 0x040fe20000410000 */
[-C--:B------:R-:W-:Y:S01]  /*a950*/  FMUL.FTZ R70, R40, R65.reuse ;  /* 0x0000004128467220 */ /* 0x080fe20000410000 */
[----:B------:R-:W-:Y:S01]  /*a960*/  IMAD.U32 R66, R7, 0x10000, RZ ;  /* 0x0001000007427824 */ /* 0x000fe200078e00ff */
[----:B------:R-:W-:Y:S01]  /*a970*/  LOP3.LUT R6, R6, 0xffff0000, RZ, 0xc0, !PT ;  /* 0xffff000006067812 */ /* 0x000fe200078ec0ff */
        /* <DEDUP_REMOVED lines=10> */
[CC--:B------:R-:W-:Y:S01]  /*aa20*/  FMUL.FTZ R4, R27.reuse, R6.reuse ;  /* 0x000000061b047220 */ /* 0x0c0fe20000410000 */
[----:B------:R-:W-:Y:S01]  /*aa30*/  FMUL.FTZ R25, R27, R7 ;  /* 0x000000071b197220 */ /* 0x000fe20000410000 */
[C---:B------:R-:W-:Y:S01]  /*aa40*/  FMUL.FTZ R59, R42.reuse, R37 ;  /* 0x000000252a3b7220 */ /* 0x040fe20000410000 */
[----:B------:R-:W-:Y:S01]  /*aa50*/  FMUL.FTZ R42, R42, R5 ;  /* 0x000000052a2a7220 */ /* 0x000fe20000410000 */
        /* <DEDUP_REMOVED lines=14> */
.L_x_10512:
[----:B------:R-:W-:Y:S05]  /*ab40*/  BSYNC B1 ;  /* 0x0000000000017941 */ /* 0x000fea0003800000 */
.L_x_10511:
[----:B------:R-:W-:Y:S04]  /*ab50*/  BSSY B1, `(.L_x_10513) ;  /* 0x0000073000017945 */ /* 0x000fe80003800000 */
[----:B------:R-:W-:Y:S05]  /*ab60*/  @P1 BRA `(.L_x_10514) ;  /* 0x0000000400c41947 */ /* 0x000fea0003800000 */
[----:B0-----:R-:W2:Y:S01]  /*ab70*/  LDL R0, [R1+0x20] ;  /* 0x0000200001007983 */ /* 0x001ea20000100800 */
[--C-:B------:R-:W-:Y:S02]  /*ab80*/  SHF.R.U64 R28, R28, 0x10, R29.reuse ;  /* 0x000000101c1c7819 */ /* 0x100fe4000000121d */
[----:B------:R-:W-:Y:S02]  /*ab90*/  SHF.R.U32.HI R39, RZ, 0x10, R29 ;  /* 0x00000010ff277819 */ /* 0x000fe4000001161d */
[--C-:B------:R-:W-:Y:S02]  /*aba0*/  SHF.R.U64 R29, R8, 0x10, R9.reuse ;  /* 0x00000010081d7819 */ /* 0x100fe40000001209 */
[----:B------:R-:W-:Y:S02]  /*abb0*/  SHF.R.U32.HI R8, RZ, 0x10, R9 ;  /* 0x00000010ff087819 */ /* 0x000fe40000011609 */
[----:B------:R-:W-:Y:S02]  /*abc0*/  PRMT R54, R54, 0x5410, R29 ;  /* 0x0000541036367816 */ /* 0x000fe4000000001d */
[----:B------:R-:W-:-:S02]  /*abd0*/  SHF.R.U64 R9, R10, 0x10, R11 ;  /* 0x000000100a097819 */ /* 0x000fc4000000120b */
[----:B------:R-:W-:Y:S02]  /*abe0*/  PRMT R61, R61, 0x5410, R28 ;  /* 0x000054103d3d7816 */ /* 0x000fe4000000001c */
[--C-:B------:R-:W-:Y:S02]  /*abf0*/  SHF.R.U64 R37, R30, 0x10, R31.reuse ;  /* 0x000000101e257819 */ /* 0x100fe4000000121f */
[----:B------:R-:W-:Y:S01]  /*ac00*/  SHF.R.U32.HI R30, RZ, 0x10, R31 ;  /* 0x00000010ff1e7819 */ /* 0x000fe2000001161f */
[----:B------:R-:W-:Y:S01]  /*ac10*/  IMAD.U32 R38, R61, 0x10000, RZ ;  /* 0x000100003d267824 */ /* 0x000fe200078e00ff */
[----:B------:R-:W-:Y:S02]  /*ac20*/  SHF.R.U32.HI R10, RZ, 0x10, R11 ;  /* 0x00000010ff0a7819 */ /* 0x000fe4000001160b */
[----:B------:R-:W-:Y:S01]  /*ac30*/  PRMT R60, R60, 0x5410, R39 ;  /* 0x000054103c3c7816 */ /* 0x000fe20000000027 */
[----:B------:R-:W-:Y:S01]  /*ac40*/  IMAD.U32 R39, R54, 0x10000, RZ ;  /* 0x0001000036277824 */ /* 0x000fe200078e00ff */
[----:B------:R-:W-:-:S02]  /*ac50*/  PRMT R55, R55, 0x5410, R8 ;  /* 0x0000541037377816 */ /* 0x000fc40000000008 */
[----:B------:R-:W-:Y:S02]  /*ac60*/  PRMT R56, R56, 0x5410, R9 ;  /* 0x0000541038387816 */ /* 0x000fe40000000009 */
[----:B------:R-:W-:Y:S01]  /*ac70*/  PRMT R57, R57, 0x5410, R30 ;  /* 0x0000541039397816 */ /* 0x000fe2000000001e */
[----:B------:R-:W-:Y:S01]  /*ac80*/  IMAD.U32 R41, R55, 0x10000, RZ ;  /* 0x0001000037297824 */ /* 0x000fe200078e00ff */
[----:B------:R-:W-:Y:S02]  /*ac90*/  PRMT R53, R53, 0x5410, R10 ;  /* 0x0000541035357816 */ /* 0x000fe4000000000a */
[----:B------:R-:W-:Y:S02]  /*aca0*/  PRMT R58, R58, 0x5410, R37 ;  /* 0x000054103a3a7816 */ /* 0x000fe40000000025 */
[----:B------:R-:W-:Y:S02]  /*acb0*/  LOP3.LUT R54, R54, 0xffff0000, RZ, 0xc0, !PT ;  /* 0xffff000036367812 */ /* 0x000fe400078ec0ff */
[----:B------:R-:W-:Y:S01]  /*acc0*/  LOP3.LUT R61, R61, 0xffff0000, RZ, 0xc0, !PT ;  /* 0xffff00003d3d7812 */ /* 0x000fe200078ec0ff */
[----:B--2---:R-:W-:Y:S01]  /*acd0*/  IMAD.IADD R4, R142, 0x1, R0 ;  /* 0x000000018e047824 */ /* 0x004fe200078e0200 */
[----:B------:R-:W-:-:S04]  /*ace0*/  LEA.HI R0, R3, R147, RZ, 0x1d ;  /* 0x0000009303007211 */ /* 0x000fc800078fe8ff */
[----:B------:R-:W-:Y:S02]  /*acf0*/  SHF.R.S32.HI R5, RZ, 0x1f, R4 ;  /* 0x0000001fff057819 */ /* 0x000fe40000011404 */
[----:B------:R-:W-:Y:S02]  /*ad00*/  SHF.R.S32.HI R7, RZ, 0x1f, R0 ;  /* 0x0000001fff077819 */ /* 0x000fe40000011400 */
[CC--:B------:R-:W-:Y:S02]  /*ad10*/  LEA.HI R6, R5.reuse, R4.reuse, RZ, 0x5 ;  /* 0x0000000405067211 */ /* 0x0c0fe400078f28ff */
[----:B------:R-:W-:Y:S02]  /*ad20*/  LEA.HI R5, R5, R4, RZ, 0x3 ;  /* 0x0000000405057211 */ /* 0x000fe400078f18ff */
[----:B------:R-:W-:Y:S02]  /*ad30*/  SHF.R.S32.HI R25, RZ, 0x5, R6 ;  /* 0x00000005ff197819 */ /* 0x000fe40000011406 */
[----:B------:R-:W-:Y:S01]  /*ad40*/  LOP3.LUT R4, R144, 0x18, R5, 0xf8, !PT ;  /* 0x0000001890047812 */ /* 0x000fe200078ef805 */
[----:B------:R-:W-:Y:S01]  /*ad50*/  IMAD.SHL.U32 R5, R0, 0x8, RZ ;  /* 0x0000000800057824 */ /* 0x000fe200078e00ff */
[----:B------:R-:W-:Y:S01]  /*ad60*/  LEA.HI R7, R7, R0, RZ, 0x2 ;  /* 0x0000000007077211 */ /* 0x000fe200078f10ff */
[----:B------:R-:W-:Y:S01]  /*ad70*/  IMAD R25, R25, 0x1800, R146 ;  /* 0x0000180019197824 */ /* 0x000fe200078e0292 */
[----:B------:R-:W-:-:S02]  /*ad80*/  LOP3.LUT R4, R4, R145, RZ, 0x3c, !PT ;  /* 0x0000009104047212 */ /* 0x000fc400078e3cff */
[----:B------:R-:W-:Y:S02]  /*ad90*/  LOP3.LUT R0, R144, 0x18, R5, 0xf8, !PT ;  /* 0x0000001890007812 */ /* 0x000fe400078ef805 */
[----:B------:R-:W-:Y:S01]  /*ada0*/  SHF.R.S32.HI R7, RZ, 0x2, R7 ;  /* 0x00000002ff077819 */ /* 0x000fe20000011407 */
[----:B------:R-:W-:Y:S01]  /*adb0*/  IMAD.IADD R25, R25, 0x1, R4 ;  /* 0x0000000119197824 */ /* 0x000fe200078e0204 */
[----:B------:R-:W-:-:S03]  /*adc0*/  LOP3.LUT R4, R0, R145, RZ, 0x3c, !PT ;  /* 0x0000009100047212 */ /* 0x000fc600078e3cff */
[----:B------:R-:W-:Y:S01]  /*add0*/  IMAD R7, R7, 0x1800, R146 ;  /* 0x0000180007077824 */ /* 0x000fe200078e0292 */
[----:B------:R-:W-:-:S03]  /*ade0*/  LEA R0, R25, UR38, 0x1 ;  /* 0x0000002619007c11 */ /* 0x000fc6000f8e08ff */
[----:B------:R-:W-:Y:S02]  /*adf0*/  IMAD.IADD R25, R7, 0x1, R4 ;  /* 0x0000000107197824 */ /* 0x000fe400078e0204 */
[----:B------:R-:W0:Y:S02]  /*ae00*/  LDS.128 R4, [R0] ;  /* 0x0000000000047984 */ /* 0x000e240000000c00 */
        /* <DEDUP_REMOVED lines=10> */
[----:B-1----:R-:W-:Y:S01]  /*aeb0*/  IMAD.U32 R8, R24, 0x10000, RZ ;  /* 0x0001000018087824 */ /* 0x002fe200078e00ff */
[----:B------:R-:W-:Y:S01]  /*aec0*/  LOP3.LUT R7, R26, 0xffff0000, RZ, 0xc0, !PT ;  /* 0xffff00001a077812 */ /* 0x000fe200078ec0ff */
[----:B------:R-:W-:Y:S01]  /*aed0*/  IMAD.U32 R10, R25, 0x10000, RZ ;  /* 0x00010000190a7824 */ /* 0x000fe200078e00ff */
[----:B------:R-:W-:Y:S01]  /*aee0*/  LOP3.LUT R24, R24, 0xffff0000, RZ, 0xc0, !PT ;  /* 0xffff000018187812 */ /* 0x000fe200078ec0ff */
[----:B------:R-:W-:Y:S01]  /*aef0*/  FMUL.FTZ R40, R8, R39 ;  /* 0x0000002708287220 */ /* 0x000fe20000410000 */
[----:B------:R-:W-:Y:S01]  /*af00*/  IMAD.U32 R31, R26, 0x10000, RZ ;  /* 0x000100001a1f7824 */ /* 0x000fe200078e00ff */
[C---:B------:R-:W-:Y:S01]  /*af10*/  LOP3.LUT R26, R27.reuse, 0xffff0000, RZ, 0xc0, !PT ;  /* 0xffff00001b1a7812 */ /* 0x040fe200078ec0ff */
[----:B------:R-:W-:-:S02]  /*af20*/  IMAD.U32 R37, R27, 0x10000, RZ ;  /* 0x000100001b257824 */ /* 0x000fc400078e00ff */
[-C--:B------:R-:W-:Y:S01]  /*af30*/  FMUL.FTZ R42, R8, R38.reuse ;  /* 0x00000026082a7220 */ /* 0x080fe20000410000 */
[----:B------:R-:W-:Y:S02]  /*af40*/  IMAD.U32 R27, R60, 0x10000, RZ ;  /* 0x000100003c1b7824 */ /* 0x000fe400078e00ff */
[----:B------:R-:W-:Y:S01]  /*af50*/  FFMA.FTZ R8, R9, R38, -R40 ;  /* 0x0000002609087223 */ /* 0x000fe20000010828 */
[C---:B------:R-:W-:Y:S01]  /*af60*/  FMUL.FTZ R43, R10.reuse, R41 ;  /* 0x000000290a2b7220 */ /* 0x040fe20000410000 */
[----:B------:R-:W-:Y:S02]  /*af70*/  IMAD.U32 R40, R53, 0x10000, RZ ;  /* 0x0001000035287824 */ /* 0x000fe400078e00ff */
        /* <DEDUP_REMOVED lines=13> */
[----:B------:R-:W-:Y:S01]  /*b050*/  FMUL.FTZ R38, R24, R61 ;  /* 0x0000003d18267220 */ /* 0x000fe20000410000 */
[----:B------:R-:W-:-:S02]  /*b060*/  IMAD.U32 R24, R58, 0x10000, RZ ;  /* 0x000100003a187824 */ /* 0x000fc400078e00ff */
[----:B------:R-:W-:Y:S01]  /*b070*/  FFMA.FTZ R61, R11, R61, -R30 ;  /* 0x0000003d0b3d7223 */ /* 0x000fe2000001081e */
[----:B------:R-:W-:Y:S01]  /*b080*/  FMUL.FTZ R40, R25, R28 ;  /* 0x0000001c19287220 */ /* 0x000fe20000410000 */
[C---:B------:R-:W-:Y:S02]  /*b090*/  IMAD.U32 R30, R56.reuse, 0x10000, RZ ;  /* 0x00010000381e7824 */ /* 0x040fe400078e00ff */
[----:B------:R-:W-:Y:S01]  /*b0a0*/  FFMA.FTZ R38, R11, R54, R38 ;  /* 0x000000360b267223 */ /* 0x000fe20000010026 */
[----:B------:R-:W-:Y:S01]  /*b0b0*/  LOP3.LUT R56, R56, 0xffff0000, RZ, 0xc0, !PT ;  /* 0xffff000038387812 */ /* 0x000fe200078ec0ff */
[----:B------:R-:W-:Y:S01]  /*b0c0*/  FFMA.FTZ R11, R29, R60, -R40 ;  /* 0x0000003c1d0b7223 */ /* 0x000fe20000010828 */
        /* <DEDUP_REMOVED lines=27> */
.L_x_10514:
[----:B------:R-:W-:Y:S05]  /*b280*/  BSYNC B1 ;  /* 0x0000000000017941 */ /* 0x000fea0003800000 */
.L_x_10513:
[----:B------:R-:W-:Y:S05]  /*b290*/  @P2 BRA `(.L_x_10495) ;  /* 0x0000000400c02947 */ /* 0x000fea0003800000 */
[----:B01----:R-:W-:Y:S01]  /*b2a0*/  IMAD.IADD R0, R142, 0x1, R155 ;  /* 0x000000018e007824 */ /* 0x003fe200078e029b */
[----:B------:R-:W-:Y:S02]  /*b2b0*/  LEA.HI R3, R3, R150, RZ, 0x1d ;  /* 0x0000009603037211 */ /* 0x000fe400078fe8ff */
[----:B------:R-:W-:Y:S02]  /*b2c0*/  SHF.R.U64 R26, R32, 0x10, R33 ;  /* 0x00000010201a7819 */ /* 0x000fe40000001221 */
[----:B------:R-:W-:Y:S02]  /*b2d0*/  SHF.R.S32.HI R5, RZ, 0x1f, R0 ;  /* 0x0000001fff057819 */ /* 0x000fe40000011400 */
[----:B------:R-:W-:Y:S02]  /*b2e0*/  SHF.R.U64 R25, R12, 0x10, R13 ;  /* 0x000000100c197819 */ /* 0x000fe4000000120d */
[CC--:B------:R-:W-:Y:S02]  /*b2f0*/  LEA.HI R4, R5.reuse, R0.reuse, RZ, 0x5 ;  /* 0x0000000005047211 */ /* 0x0c0fe400078f28ff */
[----:B------:R-:W-:-:S02]  /*b300*/  LEA.HI R5, R5, R0, RZ, 0x3 ;  /* 0x0000000005057211 */ /* 0x000fc400078f18ff */
[----:B------:R-:W-:Y:S02]  /*b310*/  SHF.R.S32.HI R0, RZ, 0x1f, R3 ;  /* 0x0000001fff007819 */ /* 0x000fe40000011403 */
[----:B------:R-:W-:Y:S02]  /*b320*/  SHF.R.S32.HI R7, RZ, 0x5, R4 ;  /* 0x00000005ff077819 */ /* 0x000fe40000011404 */
[----:B------:R-:W-:Y:S01]  /*b330*/  LOP3.LUT R4, R144, 0x18, R5, 0xf8, !PT ;  /* 0x0000001890047812 */ /* 0x000fe200078ef805 */
[----:B------:R-:W-:Y:S01]  /*b340*/  IMAD.SHL.U32 R5, R3, 0x8, RZ ;  /* 0x0000000803057824 */ /* 0x000fe200078e00ff */
[----:B------:R-:W-:Y:S01]  /*b350*/  LEA.HI R3, R0, R3, RZ, 0x2 ;  /* 0x0000000300037211 */ /* 0x000fe200078f10ff */
[----:B------:R-:W-:Y:S01]  /*b360*/  IMAD R7, R7, 0x1800, R146 ;  /* 0x0000180007077824 */ /* 0x000fe200078e0292 */
[----:B------:R-:W-:Y:S02]  /*b370*/  LOP3.LUT R4, R4, R145, RZ, 0x3c, !PT ;  /* 0x0000009104047212 */ /* 0x000fe400078e3cff */
[----:B------:R-:W-:-:S02]  /*b380*/  LOP3.LUT R0, R144, 0x18, R5, 0xf8, !PT ;  /* 0x0000001890007812 */ /* 0x000fc400078ef805 */
[----:B------:R-:W-:Y:S01]  /*b390*/  SHF.R.S32.HI R3, RZ, 0x2, R3 ;  /* 0x00000002ff037819 */ /* 0x000fe20000011403 */
[----:B------:R-:W-:Y:S01]  /*b3a0*/  IMAD.IADD R7, R7, 0x1, R4 ;  /* 0x0000000107077824 */ /* 0x000fe200078e0204 */
[----:B------:R-:W-:Y:S02]  /*b3b0*/  LOP3.LUT R4, R0, R145, RZ, 0x3c, !PT ;  /* 0x0000009100047212 */ /* 0x000fe400078e3cff */
[----:B------:R-:W-:Y:S01]  /*b3c0*/  SHF.R.U32.HI R28, RZ, 0x10, R13 ;  /* 0x00000010ff1c7819 */ /* 0x000fe2000001160d */
[----:B------:R-:W-:Y:S01]  /*b3d0*/  IMAD R3, R3, 0x1800, R146 ;  /* 0x0000180003037824 */ /* 0x000fe200078e0292 */
[----:B------:R-:W-:Y:S02]  /*b3e0*/  LEA R0, R7, UR38, 0x1 ;  /* 0x0000002607007c11 */ /* 0x000fe4000f8e08ff */
[----:B------:R-:W-:Y:S01]  /*b3f0*/  PRMT R47, R47, 0x5410, R26 ;  /* 0x000054102f2f7816 */ /* 0x000fe2000000001a */
[----:B------:R-:W-:Y:S01]  /*b400*/  IMAD.IADD R3, R3, 0x1, R4 ;  /* 0x0000000103037824 */ /* 0x000fe200078e0204 */
[----:B------:R-:W-:Y:S01]  /*b410*/  PRMT R26, R20, 0x5410, R25 ;  /* 0x00005410141a7816 */ /* 0x000fe20000000019 */
[----:B------:R-:W0:Y:S01]  /*b420*/  LDS.128 R4, [R0] ;  /* 0x0000000000047984 */ /* 0x000e220000000c00 */
[----:B------:R-:W-:Y:S01]  /*b430*/  SHF.R.U32.HI R33, RZ, 0x10, R33 ;  /* 0x00000010ff217819 */ /* 0x000fe20000011621 */
[----:B------:R-:W-:Y:S01]  /*b440*/  IMAD R3, R3, 0x2, R2 ;  /* 0x0000000203037824 */ /* 0x000fe200078e0202 */
[----:B------:R-:W-:Y:S01]  /*b450*/  SHF.R.U64 R12, R14, 0x10, R15 ;  /* 0x000000100e0c7819 */ /* 0x000fe2000000120f */
[----:B------:R-:W-:Y:S01]  /*b460*/  IMAD.U32 R29, R26, 0x10000, RZ ;  /* 0x000100001a1d7824 */ /* 0x000fe200078e00ff */
[----:B------:R-:W-:Y:S01]  /*b470*/  PRMT R28, R21, 0x5410, R28 ;  /* 0x00005410151c7816 */ /* 0x000fe2000000001c */
[----:B------:R-:W-:Y:S01]  /*b480*/  IMAD.U32 R27, R47, 0x10000, RZ ;  /* 0x000100002f1b7824 */ /* 0x000fe200078e00ff */
[----:B------:R-:W1:Y:S01]  /*b490*/  LDS.128 R8, [R3+0xc400] ;  /* 0x00c4000003087984 */ /* 0x000e620000000c00 */
[----:B------:R-:W-:-:S02]  /*b4a0*/  SHF.R.U64 R24, R34, 0x10, R35 ;  /* 0x0000001022187819 */ /* 0x000fc40000001223 */
[----:B------:R-:W-:Y:S01]  /*b4b0*/  SHF.R.U32.HI R15, RZ, 0x10, R15 ;  /* 0x00000010ff0f7819 */ /* 0x000fe2000001160f */
[----:B------:R-:W-:Y:S01]  /*b4c0*/  IMAD.U32 R30, R28, 0x10000, RZ ;  /* 0x000100001c1e7824 */ /* 0x000fe200078e00ff */
[----:B------:R-:W-:Y:S02]  /*b4d0*/  SHF.R.U32.HI R35, RZ, 0x10, R35 ;  /* 0x00000010ff237819 */ /* 0x000fe40000011623 */
[----:B------:R-:W-:Y:S02]  /*b4e0*/  PRMT R48, R48, 0x5410, R33 ;  /* 0x0000541030307816 */ /* 0x000fe40000000021 */
[----:B------:R-:W-:Y:S02]  /*b4f0*/  PRMT R45, R45, 0x5410, R12 ;  /* 0x000054102d2d7816 */ /* 0x000fe4000000000c */
[----:B------:R-:W-:Y:S02]  /*b500*/  PRMT R46, R46, 0x5410, R15 ;  /* 0x000054102e2e7816 */ /* 0x000fe4000000000f */
[----:B------:R-:W-:-:S02]  /*b510*/  PRMT R50, R50, 0x5410, R35 ;  /* 0x0000541032327816 */ /* 0x000fc40000000023 */
[----:B------:R-:W-:Y:S01]  /*b520*/  LOP3.LUT R47, R47, 0xffff0000, RZ, 0xc0, !PT ;  /* 0xffff00002f2f7812 */ /* 0x000fe200078ec0ff */
[----:B------:R-:W-:Y:S01]  /*b530*/  IMAD.U32 R32, R46, 0x10000, RZ ;  /* 0x000100002e207824 */ /* 0x000fe200078e00ff */
        /* <DEDUP_REMOVED lines=24> */
[----:B------:R-:W-:Y:S01]  /*b6c0*/  LOP3.LUT R21, R26, 0xffff0000, RZ, 0xc0, !PT ;  /* 0xffff00001a157812 */ /* 0x000fe200078ec0ff */
[----:B------:R-:W-:Y:S01]  /*b6d0*/  FFMA.FTZ R34, R13, R20, -R34 ;  /* 0x000000140d227223 */ /* 0x000fe20000010822 */
[C---:B------:R-:W-:Y:S01]  /*b6e0*/  FMUL.FTZ R20, R25.reuse, R32 ;  /* 0x0000002019147220 */ /* 0x040fe20000410000 */
[----:B------:R-:W-:Y:S01]  /*b6f0*/  FMUL.FTZ R25, R25, R12 ;  /* 0x0000000c19197220 */ /* 0x000fe20000410000 */
[----:B------:R-:W-:Y:S01]  /*b700*/  FFMA.FTZ R36, R13, R30, R36 ;  /* 0x0000001e0d247223 */ /* 0x000fe20000010024 */
[----:B------:R-:W-:Y:S01]  /*b710*/  LOP3.LUT R48, R48, 0xffff0000, RZ, 0xc0, !PT ;  /* 0xffff000030307812 */ /* 0x000fe200078ec0ff */
[C---:B------:R-:W-:Y:S01]  /*b720*/  FMUL.FTZ R13, R8.reuse, R21 ;  /* 0x00000015080d7220 */ /* 0x040fe20000410000 */
[C---:B------:R-:W-:Y:S01]  /*b730*/  FFMA.FTZ R32, R15.reuse, R32, R25 ;  /* 0x000000200f207223 */ /* 0x040fe20000010019 */
[----:B------:R-:W-:Y:S01]  /*b740*/  FFMA.FTZ R26, R15, R12, -R20 ;  /* 0x0000000c0f1a7223 */ /* 0x000fe20000010814 */
[----:B------:R-:W-:Y:S01]  /*b750*/  FMUL.FTZ R25, R8, R47 ;  /* 0x0000002f08197220 */ /* 0x000fe20000410000 */
[----:B------:R-:W-:-:S02]  /*b760*/  IMAD.U32 R24, R10, 0x10000, RZ ;  /* 0x000100000a187824 */ /* 0x000fc400078e00ff */
[C---:B------:R-:W-:Y:S01]  /*b770*/  FFMA.FTZ R8, R4.reuse, R47, -R13 ;  /* 0x0000002f04087223 */ /* 0x040fe2000001080d */
[----:B------:R-:W-:Y:S02]  /*b780*/  IMAD.U32 R15, R45, 0x10000, RZ ;  /* 0x000100002d0f7824 */ /* 0x000fe400078e00ff */
[C---:B------:R-:W-:Y:S01]  /*b790*/  FMUL.FTZ R20, R9.reuse, R28 ;  /* 0x0000001c09147220 */ /* 0x040fe20000410000 */
[-C--:B------:R-:W-:Y:S01]  /*b7a0*/  FMUL.FTZ R27, R9, R48.reuse ;  /* 0x00000030091b7220 */ /* 0x080fe20000410000 */
[----:B------:R-:W-:Y:S02]  /*b7b0*/  IMAD.U32 R13, R49, 0x10000, RZ ;  /* 0x00010000310d7824 */ /* 0x000fe400078e00ff */
[----:B------:R-:W-:Y:S01]  /*b7c0*/  FFMA.FTZ R12, R4, R21, R25 ;  /* 0x00000015040c7223 */ /* 0x000fe20000010019 */
[----:B------:R-:W-:Y:S01]  /*b7d0*/  FMUL.FTZ R21, R24, R15 ;  /* 0x0000000f18157220 */ /* 0x000fe20000410000 */
[C---:B------:R-:W-:Y:S01]  /*b7e0*/  FFMA.FTZ R9, R5.reuse, R48, -R20 ;  /* 0x0000003005097223 */ /* 0x040fe20000010814 */
[----:B------:R-:W-:Y:S01]  /*b7f0*/  FFMA.FTZ R27, R5, R28, R27 ;  /* 0x0000001c051b7223 */ /* 0x000fe2000001001b */
        /* <DEDUP_REMOVED lines=9> */
[----:B------:R-:W-:-:S02]  /*b890*/  FMUL.FTZ R5, R10, R45 ;  /* 0x0000002d0a057220 */ /* 0x000fc40000410000 */
[-C--:B------:R-:W-:Y:S02]  /*b8a0*/  FMUL.FTZ R4, R10, R49.reuse ;  /* 0x000000310a047220 */ /* 0x080fe40000410000 */
[-C--:B------:R-:W-:Y:S01]  /*b8b0*/  FMUL.FTZ R13, R11, R50.reuse ;  /* 0x000000320b0d7220 */ /* 0x080fe20000410000 */
[C---:B------:R-:W-:Y:S01]  /*b8c0*/  FFMA.FTZ R10, R6.reuse, R49, -R5 ;  /* 0x00000031060a7223 */ /* 0x040fe20000010805 */
[C---:B------:R-:W-:Y:S01]  /*b8d0*/  FFMA.FTZ R11, R7.reuse, R50, -R20 ;  /* 0x00000032070b7223 */ /* 0x040fe20000010814 */
[----:B------:R-:W-:Y:S01]  /*b8e0*/  FFMA.FTZ R45, R6, R45, R4 ;  /* 0x0000002d062d7223 */ /* 0x000fe20000010004 */
[----:B------:R-:W-:Y:S01]  /*b8f0*/  FFMA.FTZ R13, R7, R46, R13 ;  /* 0x0000002e070d7223 */ /* 0x000fe2000001000d */
[----:B------:R-:W-:Y:S02]  /*b900*/  F2FP.BF16.F32.PACK_AB R4, R8, R31 ;  /* 0x0000001f0804723e */ /* 0x000fe400000010ff */
[----:B------:R-:W-:Y:S02]  /*b910*/  F2FP.BF16.F32.PACK_AB R5, R9, R34 ;  /* 0x000000220905723e */ /* 0x000fe400000010ff */
        /* <DEDUP_REMOVED lines=8> */
.L_x_10495:
[----:B------:R-:W-:Y:S05]  /*b9a0*/  BSYNC B0 ;  /* 0x0000000000007941 */ /* 0x000fea0003800000 */
.L_x_10488:
        /* <DEDUP_REMOVED lines=8> */
.L_x_10486:
[----:B01-3--:R-:W-:-:S05]  /*ba30*/  IMAD.U32 R0, RZ, RZ, UR40 ;  /* 0x00000028ff007e24 */ /* 0x00bfca000f8e00ff */
[----:B------:R-:W-:-:S13]  /*ba40*/  ISETP.NE.AND P0, PT, R0, 0x3, PT ;  /* 0x000000030000780c */ /* 0x000fda0003f05270 */
[----:B------:R-:W-:Y:S05]  /*ba50*/  @!P0 BRA `(.L_x_10515) ;  /* 0x0000000000048947 */ /* 0x000fea0003800000 */
[----:B------:R-:W-:Y:S01]  /*ba60*/  BPT.TRAP 0x1 ;  /* 0x000000040000795c */ /* 0x000fe20000300000 */
.L_x_10515:
[----:B------:R-:W-:Y:S01]  /*ba70*/  IMAD R8, R140, 0x8, R2 ;  /* 0x000000088c087824 */ /* 0x000fe200078e0202 */
[----:B--2-4-:R-:W-:-:S04]  /*ba80*/  SHF.L.U32 R3, R151, 0x1f, RZ ;  /* 0x0000001f97037819 */ /* 0x014fc800000006ff */
[----:B------:R0:W1:Y:S01]  /*ba90*/  SYNCS.PHASECHK.TRANS64.TRYWAIT P1, [R8+URZ+0x2d830], R3 ;  /* 0x02d83003080075a7 */ /* 0x000062000802017f */
[----:B------:R-:W-:Y:S05]  /*baa0*/  @!P0 BRA `(.L_x_10516) ;  /* 0x0000000000048947 */ /* 0x000fea0003800000 */
[----:B------:R-:W-:Y:S01]  /*bab0*/  BPT.TRAP 0x1 ;  /* 0x000000040000795c */ /* 0x000fe20000300000 */
.L_x_10516:
[----:B------:R-:W-:Y:S02]  /*bac0*/  VIADD R0, R2, 0x15400 ;  /* 0x0001540002007836 */ /* 0x000fe40000000000 */
[----:B------:R-:W-:-:S03]  /*bad0*/  IMAD R44, R44, 0x1000, R2 ;  /* 0x000010002c2c7824 */ /* 0x000fc600078e0202 */
[----:B------:R-:W-:Y:S01]  /*bae0*/  SHF.R.U32.HI R0, RZ, 0x4, R0 ;  /* 0x00000004ff007819 */ /* 0x000fe20000011600 */
[----:B------:R-:W-:-:S03]  /*baf0*/  VIADD R44, R44, 0xc400 ;  /* 0x0000c4002c2c7836 */ /* 0x000fc60000000000 */
[----:B------:R-:W-:Y:S02]  /*bb00*/  LOP3.LUT R0, R0, 0x3fff, RZ, 0xc0, !PT ;  /* 0x00003fff00007812 */ /* 0x000fe400078ec0ff */
[----:B------:R-:W-:Y:S02]  /*bb10*/  SHF.R.U32.HI R44, RZ, 0x4, R44 ;  /* 0x00000004ff2c7819 */ /* 0x000fe4000001162c */
[----:B------:R-:W-:Y:S02]  /*bb20*/  LOP3.LUT R0, R0, 0x10000, RZ, 0xfc, !PT ;  /* 0x0001000000007812 */ /* 0x000fe400078efcff */
[----:B------:R-:W-:-:S03]  /*bb30*/  LOP3.LUT R44, R44, 0x3fff, RZ, 0xc0, !PT ;  /* 0x00003fff2c2c7812 */ /* 0x000fc600078ec0ff */
[----:B------:R2:W-:Y:S01]  /*bb40*/  STL [R1+0x44], R0 ;  /* 0x0000440001007387 */ /* 0x0005e20000100800 */
[----:B-1----:R-:W-:Y:S05]  /*bb50*/  @P1 BRA `(.L_x_10517) ;  /* 0x0000000000081947 */ /* 0x002fea0003800000 */
[----:B------:R-:W1:Y:S02]  /*bb60*/  SYNCS.PHASECHK.TRANS64.TRYWAIT P1, [R8+URZ+0x2d830], R3 ;  /* 0x02d83003080075a7 */ /* 0x000e64000802017f */
[----:B-1----:R-:W-:Y:S05]  /*bb70*/  @!P1 BRA `(.L_x_10518) ;  /* 0x000000fc00009947 */ /* 0x002fea0003800000 */
.L_x_10517:
[----:B--2---:R-:W2:Y:S01]  /*bb80*/  LDL R0, [R1+0x44] ;  /* 0x0000440001007983 */ /* 0x004ea20000100800 */
[----:B------:R-:W-:Y:S01]  /*bb90*/  IMAD.MOV.U32 R5, RZ, RZ, -0x7fffffe0 ;  /* 0x80000020ff057424 */ /* 0x000fe200078e00ff */
[----:B------:R-:W-:Y:S01]  /*bba0*/  LOP3.LUT R148, R44, 0x10000, RZ, 0xfc, !PT ;  /* 0x000100002c947812 */ /* 0x000fe200078efcff */
[----:B------:R-:W-:Y:S01]  /*bbb0*/  IMAD.MOV.U32 R149, RZ, RZ, -0x7fffffe0 ;  /* 0x80000020ff957424 */ /* 0x000fe200078e00ff */
[----:B------:R-:W-:Y:S05]  /*bbc0*/  WARPSYNC.ALL ;  /* 0x0000000000007948 */ /* 0x000fea0003800000 */
[----:B------:R-:W-:Y:S01]  /*bbd0*/  R2UR UR7, R5 ;  /* 0x00000000050772ca */ /* 0x000fe200000e0000 */
[----:B------:R-:W-:Y:S01]  /*bbe0*/  WARPGROUP.ARRIVE ;  /* 0x00000000000079c5 */ /* 0x000fe20000000000 */
[C---:B------:R-:W-:Y:S01]  /*bbf0*/  R2UR UR4, R148.reuse ;  /* 0x00000000940472ca */ /* 0x040fe200000e0000 */
[----:B------:R-:W-:Y:S01]  /*bc00*/  VIADD R20, R148, 0x2 ;  /* 0x0000000294147836 */ /* 0x000fe20000000000 */
[----:B------:R-:W-:Y:S01]  /*bc10*/  R2UR UR5, R149 ;  /* 0x00000000950572ca */ /* 0x000fe200000e0000 */
[----:B------:R-:W-:-:S02]  /*bc20*/  IMAD.MOV.U32 R7, RZ, RZ, -0x7fffffe0 ;  /* 0x80000020ff077424 */ /* 0x000fc400078e00ff */
[----:B------:R-:W-:Y:S02]  /*bc30*/  IMAD.MOV.U32 R21, RZ, RZ, -0x7fffffe0 ;  /* 0x80000020ff157424 */ /* 0x000fe400078e00ff */
[C---:B------:R-:W-:Y:S02]  /*bc40*/  VIADD R14, R148.reuse, 0x300 ;  /* 0x00000300940e7836 */ /* 0x040fe40000000000 */
[----:B------:R-:W-:Y:S01]  /*bc50*/  IMAD.MOV.U32 R15, RZ, RZ, -0x7fffffe0 ;  /* 0x80000020ff0f7424 */ /* 0x000fe200078e00ff */
[----:B------:R3:W-:Y:S01]  /*bc60*/  STL.64 [R1+0x18], R20 ;  /* 0x0000181401007387 */ /* 0x0007e20000100a00 */
[C---:B------:R-:W-:Y:S02]  /*bc70*/  VIADD R12, R148.reuse, 0x302 ;  /* 0x00000302940c7836 */ /* 0x040fe40000000000 */
[----:B------:R-:W-:Y:S01]  /*bc80*/  IMAD.MOV.U32 R13, RZ, RZ, -0x7fffffe0 ;  /* 0x80000020ff0d7424 */ /* 0x000fe200078e00ff */
[----:B------:R3:W-:Y:S01]  /*bc90*/  STL.64 [R1+0x10], R14 ;  /* 0x0000100e01007387 */ /* 0x0007e20000100a00 */
[----:B------:R-:W-:-:S02]  /*bca0*/  VIADD R10, R148, 0x600 ;  /* 0x00000600940a7836 */ /* 0x000fc40000000000 */
[----:B------:R-:W-:Y:S01]  /*bcb0*/  IMAD.MOV.U32 R11, RZ, RZ, -0x7fffffe0 ;  /* 0x80000020ff0b7424 */ /* 0x000fe200078e00ff */
[----:B------:R3:W-:Y:S01]  /*bcc0*/  STL.64 [R1+0x8], R12 ;  /* 0x0000080c01007387 */ /* 0x0007e20000100a00 */
[----:B------:R-:W-:Y:S02]  /*bcd0*/  IMAD.MOV.U32 R5, RZ, RZ, -0x7fffffe0 ;  /* 0x80000020ff057424 */ /* 0x000fe400078e00ff */
[----:B------:R-:W-:Y:S01]  /*bce0*/  VIADD R156, R148, 0x602 ;  /* 0x00000602949c7836 */ /* 0x000fe20000000000 */
[----:B------:R3:W-:Y:S01]  /*bcf0*/  STL.64 [R1], R10 ;  /* 0x0000000a01007387 */ /* 0x0007e20000100a00 */
[----:B------:R-:W-:Y:S02]  /*bd00*/  IMAD.MOV.U32 R157, RZ, RZ, -0x7fffffe0 ;  /* 0x80000020ff9d7424 */ /* 0x000fe400078e00ff */
[----:B------:R-:W-:Y:S02]  /*bd10*/  IMAD.MOV.U32 R135, RZ, RZ, RZ ;  /* 0x000000ffff877224 */ /* 0x000fe400078e00ff */
[----:B--2---:R-:W-:-:S04]  /*bd20*/  IMAD R4, R140, 0x600, R0 ;  /* 0x000006008c047824 */ /* 0x004fc800078e0200 */
[C---:B------:R-:W-:Y:S01]  /*bd30*/  VIADD R6, R4.reuse, 0x2 ;  /* 0x0000000204067836 */ /* 0x040fe20000000000 */
[----:B------:R-:W-:-:S13]  /*bd40*/  R2UR UR6, R4 ;  /* 0x00000000040672ca */ /* 0x000fda00000e0000 */
[----:B------:R-:W-:Y:S01]  /*bd50*/  HGMMA.64x128x16.F32.BF16 R24, gdesc[UR4], RZ, !UPT, gsb0 ;  /* 0x01e00000041879f0 */ /* 0x000fe2000c0018ff */
[----:B------:R-:W-:Y:S01]  /*bd60*/  R2UR UR6, R6 ;  /* 0x00000000060672ca */ /* 0x000fe200000e0000 */
[----:B------:R-:W-:Y:S01]  /*bd70*/  VIADD R6, R4, 0x200 ;  /* 0x0000020004067836 */ /* 0x000fe20000000000 */
[----:B------:R-:W-:Y:S01]  /*bd80*/  R2UR UR7, R7 ;  /* 0x00000000070772ca */ /* 0x000fe200000e0000 */
[----:B------:R-:W-:Y:S01]  /*bd90*/  IMAD.MOV.U32 R7, RZ, RZ, -0x7fffffe0 ;  /* 0x80000020ff077424 */ /* 0x000fe200078e00ff */
[----:B------:R-:W-:Y:S02]  /*bda0*/  R2UR UR4, R20 ;  /* 0x00000000140472ca */ /* 0x000fe400000e0000 */
[----:B------:R-:W-:Y:S01]  /*bdb0*/  R2UR UR5, R21 ;  /* 0x00000000150572ca */ /* 0x000fe200000e0000 */
[----:B------:R-:W-:Y:S02]  /*bdc0*/  WARPGROUP.DEPBAR.LE gsb0, 0x0 ;  /* 0x00008000000079c5 */ /* 0x000fe40000010000 */
[----:B------:R-:W-:-:S10]  /*bdd0*/  WARPGROUP.ARRIVE ;  /* 0x00000000000079c5 */ /* 0x000fd40000000000 */
[----:B------:R-:W-:Y:S01]  /*bde0*/  HGMMA.64x128x16.F32.BF16 R24, gdesc[UR4], R24, gsb0 ;  /* 0x01e00000041879f0 */ /* 0x000fe20008001818 */
        /* <DEDUP_REMOVED lines=13> */
[----:B------:R-:W-:Y:S01]  /*bec0*/  R2UR UR4, R12 ;  /* 0x000000000c0472ca */ /* 0x000fe200000e0000 */
[----:B------:R-:W-:Y:S01]  /*bed0*/  VIADD R4, R4, 0x402 ;  /* 0x0000040204047836 */ /* 0x000fe20000000000 */
[----:B------:R-:W-:Y:S01]  /*bee0*/  R2UR UR5, R13 ;  /* 0x000000000d0572ca */ /* 0x000fe200000e0000 */
[----:B------:R-:W-:Y:S02]  /*bef0*/  WARPGROUP.DEPBAR.LE gsb0, 0x0 ;  /* 0x00008000000079c5 */ /* 0x000fe40000010000 */
[----:B------:R-:W-:-:S10]  /*bf00*/  WARPGROUP.ARRIVE ;  /* 0x00000000000079c5 */ /* 0x000fd40000000000 */
[----:B------:R-:W-:Y:S01]  /*bf10*/  HGMMA.64x128x16.F32.BF16 R24, gdesc[UR4], R24, gsb0 ;  /* 0x01e00000041879f0 */ /* 0x000fe20008001818 */
[----:B------:R-:W-:Y:S02]  /*bf20*/  R2UR UR6, R6 ;  /* 0x00000000060672ca */ /* 0x000fe400000e0000 */
[----:B------:R-:W-:Y:S02]  /*bf30*/  R2UR UR7, R7 ;  /* 0x00000000070772ca */ /* 0x000fe400000e0000 */
[----:B------:R-:W-:Y:S02]  /*bf40*/  R2UR UR4, R10 ;  /* 0x000000000a0472ca */ /* 0x000fe400000e0000 */
        /* <DEDUP_REMOVED lines=12> */
[----:B---3--:R-:W-:Y:S05]  /*c010*/  @!P0 BRA `(.L_x_10519) ;  /* 0x0000000000048947 */ /* 0x008fea0003800000 */
[----:B------:R-:W-:Y:S01]  /*c020*/  BPT.TRAP 0x1 ;  /* 0x000000040000795c */ /* 0x000fe20000300000 */
.L_x_10519:
[----:B------:R-:W2:Y:S01]  /*c030*/  LDL R0, [R1+0x70] ;  /* 0x0000700001007983 */ /* 0x000ea20000100800 */
[----:B------:R-:W-:-:S03]  /*c040*/  ULDC UR41, c[0x0][0x988] ;  /* 0x0002620000297ab9 */ /* 0x000fc60000000800 */
[----:B------:R-:W3:Y:S01]  /*c050*/  LDL R94, [R1+0x30] ;  /* 0x00003000015e7983 */ /* 0x000ee20000100800 */
[----:B01----:R-:W-:Y:S01]  /*c060*/  VIADD R8, R8, 0x2d840 ;  /* 0x0002d84008087836 */ /* 0x003fe20000000000 */
[----:B------:R-:W-:Y:S02]  /*c070*/  ULDC UR44, c[0x0][0x988] ;  /* 0x00026200002c7ab9 */ /* 0x000fe40000000800 */
[----:B-----5:R-:W4:Y:S04]  /*c080*/  LDL R95, [R1+0x50] ;  /* 0x00005000015f7983 */ /* 0x020f280000100800 */
[----:B------:R-:W4:Y:S04]  /*c090*/  LDL R93, [R1+0x38] ;  /* 0x00003800015d7983 */ /* 0x000f280000100800 */
[----:B------:R-:W4:Y:S01]  /*c0a0*/  LDL R92, [R1+0x34] ;  /* 0x00003400015c7983 */ /* 0x000f220000100800 */
[----:B--2---:R-:W-:-:S05]  /*c0b0*/  IADD3 R3, R102, 0x80, -R0 ;  /* 0x0000008066037810 */ /* 0x004fca0007ffe800 */
[----:B------:R-:W-:-:S05]  /*c0c0*/  IMAD R0, R88, -0x80, R3 ;  /* 0xffffff8058007824 */ /* 0x000fca00078e0203 */
[C---:B------:R-:W-:Y:S02]  /*c0d0*/  ISETP.GT.AND P1, PT, R0.reuse, RZ, PT ;  /* 0x000000ff0000720c */ /* 0x040fe40003f24270 */
[C---:B------:R-:W-:Y:S02]  /*c0e0*/  ISETP.GT.AND P3, PT, R0.reuse, 0x1, PT ;  /* 0x000000010000780c */ /* 0x040fe40003f64270 */
[----:B------:R-:W-:Y:S02]  /*c0f0*/  ISETP.GT.AND P2, PT, R0, 0x8, PT ;  /* 0x000000080000780c */ /* 0x000fe40003f44270 */
        /* <DEDUP_REMOVED lines=8> */
[----:B------:R-:W-:-:S02]  /*c180*/  FSEL R28, R28, -INF , P2 ;  /* 0xff8000001c1c7808 */ /* 0x000fc40001000000 */
[----:B------:R-:W-:Y:S02]  /*c190*/  FMNMX.FTZ R3, R24, R25, !PT ;  /* 0x0000001918037209 */ /* 0x000fe40007810000 */
[----:B------:R-:W-:Y:S02]  /*c1a0*/  FSEL R30, R30, -INF , P2 ;  /* 0xff8000001e1e7808 */ /* 0x000fe40001000000 */
[----:B------:R-:W-:Y:S02]  /*c1b0*/  FSEL R31, R31, -INF , P5 ;  /* 0xff8000001f1f7808 */ /* 0x000fe40002800000 */
[----:B------:R-:W-:Y:S02]  /*c1c0*/  FSEL R29, R29, -INF , P5 ;  /* 0xff8000001d1d7808 */ /* 0x000fe40002800000 */
[----:B------:R-:W-:Y:S02]  /*c1d0*/  FSEL R34, R34, -INF , P4 ;  /* 0xff80000022227808 */ /* 0x000fe40002000000 */
        /* <DEDUP_REMOVED lines=15> */
[----:B------:R-:W-:Y:S02]  /*c2d0*/  FSEL R43, R43, -INF , P4 ;  /* 0xff8000002b2b7808 */ /* 0x000fe40002000000 */
[----:B------:R-:W-:Y:S02]  /*c2e0*/  FSEL R41, R41, -INF , P4 ;  /* 0xff80000029297808 */ /* 0x000fe40002000000 */
[----:B------:R-:W-:Y:S02]  /*c2f0*/  FSEL R46, R46, -INF , P1 ;  /* 0xff8000002e2e7808 */ /* 0x000fe40000800000 */
[----:B------:R-:W-:-:S02]  /*c300*/  FSEL R44, R44, -INF , P1 ;  /* 0xff8000002c2c7808 */ /* 0x000fc40000800000 */
[----:B------:R-:W-:Y:S02]  /*c310*/  FSEL R47, R47, -INF , P3 ;  /* 0xff8000002f2f7808 */ /* 0x000fe40001800000 */
[----:B------:R-:W-:Y:S02]  /*c320*/  FSEL R45, R45, -INF , P3 ;  /* 0xff8000002d2d7808 */ /* 0x000fe40001800000 */
[----:B------:R-:W-:Y:S02]  /*c330*/  FMNMX.FTZ R3, R29, R4, !PT ;  /* 0x000000041d037209 */ /* 0x000fe40007810000 */
[C---:B------:R-:W-:Y:S02]  /*c340*/  ISETP.GT.AND P2, PT, R0.reuse, 0x30, PT ;  /* 0x000000300000780c */ /* 0x040fe40003f44270 */
[C---:B------:R-:W-:Y:S02]  /*c350*/  ISETP.GT.AND P5, PT, R0.reuse, 0x31, PT ;  /* 0x000000310000780c */ /* 0x040fe40003fa4270 */
[----:B------:R-:W-:-:S02]  /*c360*/  ISETP.GT.AND P4, PT, R0, 0x38, PT ;  /* 0x000000380000780c */ /* 0x000fc40003f84270 */
[C---:B------:R-:W-:Y:S02]  /*c370*/  ISETP.GT.AND P1, PT, R0.reuse, 0x39, PT ;  /* 0x000000390000780c */ /* 0x040fe40003f24270 */
[----:B------:R-:W-:Y:S02]  /*c380*/  ISETP.GT.AND P3, PT, R0, 0x40, PT ;  /* 0x000000400000780c */ /* 0x000fe40003f64270 */
[----:B------:R-:W-:Y:S02]  /*c390*/  FMNMX.FTZ R4, R32, R3, !PT ;  /* 0x0000000320047209 */ /* 0x000fe40007810000 */
[----:B------:R-:W-:Y:S02]  /*c3a0*/  FSEL R50, R50, -INF , P2 ;  /* 0xff80000032327808 */ /* 0x000fe40001000000 */
        /* <DEDUP_REMOVED lines=9> */
[C---:B------:R-:W-:Y:S02]  /*c440*/  ISETP.GT.AND P2, PT, R0.reuse, 0x41, PT ;  /* 0x000000410000780c */ /* 0x040fe40003f44270 */
[C---:B------:R-:W-:Y:S02]  /*c450*/  ISETP.GT.AND P5, PT, R0.reuse, 0x48, PT ;  /* 0x000000480000780c */ /* 0x040fe40003fa4270 */
[C---:B------:R-:W-:Y:S02]  /*c460*/  ISETP.GT.AND P4, PT, R0.reuse, 0x49, PT ;  /* 0x000000490000780c */ /* 0x040fe40003f84270 */
[C---:B------:R-:W-:Y:S02]  /*c470*/  ISETP.GT.AND P1, PT, R0.reuse, 0x50, PT ;  /* 0x000000500000780c */ /* 0x040fe40003f24270 */
[----:B------:R-:W-:-:S02]  /*c480*/  ISETP.GT.AND P3, PT, R0, 0x51, PT ;  /* 0x000000510000780c */ /* 0x000fc40003f64270 */
        /* <DEDUP_REMOVED lines=15> */
[----:B------:R-:W-:Y:S02]  /*c580*/  ISETP.GT.AND P3, PT, R0, 0x68, PT ;  /* 0x000000680000780c */ /* 0x000fe40003f64270 */
[----:B------:R-:W-:Y:S02]  /*c590*/  FMNMX.FTZ R4, R36, R3, !PT ;  /* 0x0000000324047209 */ /* 0x000fe40007810000 */
[----:B------:R-:W-:-:S02]  /*c5a0*/  FMNMX.FTZ R3, R26, R27, !PT ;  /* 0x0000001b1a037209 */ /* 0x000fc40007810000 */
        /* <DEDUP_REMOVED lines=55> */
[----:B------:R-:W-:Y:S02]  /*c920*/  FSEL R77, R77, -INF , P2 ;  /* 0xff8000004d4d7808 */ /* 0x000fe40001000000 */
[----:B------:R-:W-:Y:S02]  /*c930*/  FMNMX.FTZ R4, R76, R5, !PT ;  /* 0x000000054c047209 */ /* 0x000fe40007810000 */
[----:B------:R-:W-:-:S02]  /*c940*/  FMNMX.FTZ R3, R71, R0, !PT ;  /* 0x0000000047037209 */ /* 0x000fc40007810000 */
[----:B------:R-:W-:Y:S02]  /*c950*/  FSEL R80, R80, -INF , P5 ;  /* 0xff80000050507808 */ /* 0x000fe40002800000 */
[----:B------:R-:W-:Y:S02]  /*c960*/  FMNMX.FTZ R5, R77, R4, !PT ;  /* 0x000000044d057209 */ /* 0x000fe40007810000 */
[----:B------:R-:W-:Y:S02]  /*c970*/  FMNMX.FTZ R0, R74, R3, !PT ;  /* 0x000000034a007209 */ /* 0x000fe40007810000 */
[----:B------:R-:W-:Y:S02]  /*c980*/  FSEL R81, R81, -INF , P4 ;  /* 0xff80000051517808 */ /* 0x000fe40002000000 */
[----:B------:R-:W-:Y:S02]  /*c990*/  FMNMX.FTZ R4, R80, R5, !PT ;  /* 0x0000000550047209 */ /* 0x000fe40007810000 */
[----:B------:R-:W-:-:S02]  /*c9a0*/  FMNMX.FTZ R3, R75, R0, !PT ;  /* 0x000000004b037209 */ /* 0x000fc40007810000 */
[----:B------:R-:W-:Y:S02]  /*c9b0*/  FSEL R84, R84, -INF , P1 ;  /* 0xff80000054547808 */ /* 0x000fe40000800000 */
[----:B------:R-:W-:Y:S02]  /*c9c0*/  FMNMX.FTZ R5, R81, R4, !PT ;  /* 0x0000000451057209 */ /* 0x000fe40007810000 */
[----:B------:R-:W-:Y:S02]  /*c9d0*/  FSEL R79, R79, -INF , P2 ;  /* 0xff8000004f4f7808 */ /* 0x000fe40001000000 */
[----:B------:R-:W-:Y:S02]  /*c9e0*/  FMNMX.FTZ R4, R78, R3, !PT ;  /* 0x000000034e047209 */ /* 0x000fe40007810000 */
[----:B------:R-:W-:Y:S02]  /*c9f0*/  FMNMX.FTZ R0, R84, R5, !PT ;  /* 0x0000000554007209 */ /* 0x000fe40007810000 */
[----:B------:R-:W-:-:S02]  /*ca00*/  FSEL R82, R82, -INF , P5 ;  /* 0xff80000052527808 */ /* 0x000fc40002800000 */
[----:B------:R-:W-:Y:S02]  /*ca10*/  FMNMX.FTZ R5, R79, R4, !PT ;  /* 0x000000044f057209 */ /* 0x000fe40007810000 */
[----:B------:R-:W-:Y:S02]  /*ca20*/  FSEL R83, R83, -INF , P4 ;  /* 0xff80000053537808 */ /* 0x000fe40002000000 */
[----:B------:R-:W-:Y:S02]  /*ca30*/  FMNMX.FTZ R4, R82, R5, !PT ;  /* 0x0000000552047209 */ /* 0x000fe40007810000 */
[----:B------:R-:W-:Y:S02]  /*ca40*/  FSEL R85, R85, -INF , P3 ;  /* 0xff80000055557808 */ /* 0x000fe40001800000 */
[----:B------:R-:W-:Y:S02]  /*ca50*/  FSEL R86, R86, -INF , P1 ;  /* 0xff80000056567808 */ /* 0x000fe40000800000 */
[----:B------:R-:W-:-:S02]  /*ca60*/  FMNMX.FTZ R5, R83, R4, !PT ;  /* 0x0000000453057209 */ /* 0x000fc40007810000 */
[----:B------:R-:W-:Y:S02]  /*ca70*/  FMNMX.FTZ R0, R85, R0, !PT ;  /* 0x0000000055007209 */ /* 0x000fe40007810000 */
[----:B------:R-:W-:Y:S02]  /*ca80*/  FSEL R87, R87, -INF , P3 ;  /* 0xff80000057577808 */ /* 0x000fe40001800000 */
[----:B------:R-:W-:Y:S01]  /*ca90*/  FMNMX.FTZ R4, R86, R5, !PT ;  /* 0x0000000556047209 */ /* 0x000fe20007810000 */
[----:B------:R-:W0:Y:S03]  /*caa0*/  SHFL.BFLY PT, R3, R0, 0x2, 0x1f ;  /* 0x0c401f0000037f89 */ /* 0x000e2600000e0000 */
[----:B------:R-:W-:-:S05]  /*cab0*/  FMNMX.FTZ R4, R87, R4, !PT ;  /* 0x0000000457047209 */ /* 0x000fca0007810000 */
[----:B------:R-:W1:Y:S01]  /*cac0*/  SHFL.BFLY PT, R5, R4, 0x2, 0x1f ;  /* 0x0c401f0004057f89 */ /* 0x000e6200000e0000 */
[----:B0-----:R-:W-:-:S05]  /*cad0*/  FMNMX.FTZ R0, R0, R3, !PT ;  /* 0x0000000300007209 */ /* 0x001fca0007810000 */
[----:B------:R-:W0:Y:S01]  /*cae0*/  SHFL.BFLY PT, R6, R0, 0x1, 0x1f ;  /* 0x0c201f0000067f89 */ /* 0x000e2200000e0000 */
[----:B-1----:R-:W-:-:S05]  /*caf0*/  FMNMX.FTZ R3, R4, R5, !PT ;  /* 0x0000000504037209 */ /* 0x002fca0007810000 */
[----:B------:R-:W1:Y:S01]  /*cb00*/  SHFL.BFLY PT, R4, R3, 0x1, 0x1f ;  /* 0x0c201f0003047f89 */ /* 0x000e6200000e0000 */
[----:B0-----:R-:W-:-:S04]  /*cb10*/  FMNMX.FTZ R0, R0, R6, !PT ;  /* 0x0000000600007209 */ /* 0x001fc80007810000 */
[C---:B------:R-:W-:Y:S01]  /*cb20*/  FSETP.NEU.FTZ.AND P1, PT, R0.reuse, -INF , PT ;  /* 0xff8000000000780b */ /* 0x040fe20003f3d000 */
[----:B------:R-:W-:Y:S01]  /*cb30*/  FMUL.FTZ R9, R0, UR41 ;  /* 0x0000002900097c20 */ /* 0x000fe20008410000 */
[----:B-1----:R-:W-:-:S04]  /*cb40*/  FMNMX.FTZ R3, R3, R4, !PT ;  /* 0x0000000403037209 */ /* 0x002fc80007810000 */
[----:B------:R-:W-:Y:S02]  /*cb50*/  FSEL R9, R9, RZ, P1 ;  /* 0x000000ff09097208 */ /* 0x000fe40000800000 */
[C---:B------:R-:W-:Y:S01]  /*cb60*/  FSETP.NEU.FTZ.AND P1, PT, R3.reuse, -INF , PT ;  /* 0xff8000000300780b */ /* 0x040fe20003f3d000 */
[----:B------:R-:W-:-:S05]  /*cb70*/  FMUL.FTZ R12, R3, UR41 ;  /* 0x00000029030c7c20 */ /* 0x000fca0008410000 */
[----:B------:R-:W-:Y:S01]  /*cb80*/  FSEL R12, R12, RZ, P1 ;  /* 0x000000ff0c0c7208 */ /* 0x000fe20000800000 */
[--C-:B------:R-:W-:Y:S01]  /*cb90*/  FFMA.FTZ R10, R24, UR41, -R9.reuse ;  /* 0x00000029180a7c23 */ /* 0x100fe20008010809 */
[--C-:B------:R-:W-:Y:S01]  /*cba0*/  FFMA.FTZ R11, R25, UR41, -R9.reuse ;  /* 0x00000029190b7c23 */ /* 0x100fe20008010809 */
[--C-:B------:R-:W-:Y:S01]  /*cbb0*/  FFMA.FTZ R13, R28, UR41, -R9.reuse ;  /* 0x000000291c0d7c23 */ /* 0x100fe20008010809 */
[----:B------:R-:W-:Y:S01]  /*cbc0*/  FFMA.FTZ R14, R29, UR41, -R9 ;  /* 0x000000291d0e7c23 */ /* 0x000fe20008010809 */
[--C-:B------:R-:W-:Y:S01]  /*cbd0*/  FFMA.FTZ R15, R26, UR41, -R12.reuse ;  /* 0x000000291a0f7c23 */ /* 0x100fe2000801080c */
[--C-:B------:R-:W-:Y:S01]  /*cbe0*/  FFMA.FTZ R20, R27, UR41, -R12.reuse ;  /* 0x000000291b147c23 */ /* 0x100fe2000801080c */
[--C-:B------:R-:W-:Y:S01]  /*cbf0*/  FFMA.FTZ R21, R30, UR41, -R12.reuse ;  /* 0x000000291e157c23 */ /* 0x100fe2000801080c */
[----:B------:R-:W-:Y:S01]  /*cc00*/  FFMA.FTZ R24, R31, UR41, -R12 ;  /* 0x000000291f187c23 */ /* 0x000fe2000801080c */
[----:B------:R-:W-:Y:S08]  /*cc10*/  MUFU.EX2 R10, R10 ;  /* 0x0000000a000a7308 */ /* 0x000ff00000000800 */
[----:B------:R-:W0:Y:S08]  /*cc20*/  MUFU.EX2 R11, R11 ;  /* 0x0000000b000b7308 */ /* 0x000e300000000800 */
[----:B------:R-:W-:Y:S08]  /*cc30*/  MUFU.EX2 R13, R13 ;  /* 0x0000000d000d7308 */ /* 0x000ff00000000800 */
[----:B------:R-:W1:Y:S08]  /*cc40*/  MUFU.EX2 R14, R14 ;  /* 0x0000000e000e7308 */ /* 0x000e700000000800 */
[----:B------:R-:W-:Y:S08]  /*cc50*/  MUFU.EX2 R15, R15 ;  /* 0x0000000f000f7308 */ /* 0x000ff00000000800 */
[----:B------:R-:W2:Y:S08]  /*cc60*/  MUFU.EX2 R20, R20 ;  /* 0x0000001400147308 */ /* 0x000eb00000000800 */
[----:B------:R-:W-:Y:S08]  /*cc70*/  MUFU.EX2 R21, R21 ;  /* 0x0000001500157308 */ /* 0x000ff00000000800 */
[----:B------:R-:W3:Y:S01]  /*cc80*/  MUFU.EX2 R24, R24 ;  /* 0x0000001800187308 */ /* 0x000ee20000000800 */
[----:B------:R-:W-:Y:S01]  /*cc90*/  IMAD.U32 R5, RZ, RZ, UR39 ;  /* 0x00000027ff057e24 */ /* 0x000fe2000f8e00ff */
[----:B0-----:R-:W-:-:S02]  /*cca0*/  F2FP.BF16.F32.PACK_AB R4, R11, R10 ;  /* 0x0000000a0b04723e */ /* 0x001fc400000010ff */
[----:B-1----:R-:W-:Y:S02]  /*ccb0*/  F2FP.BF16.F32.PACK_AB R6, R14, R13 ;  /* 0x0000000d0e06723e */ /* 0x002fe400000010ff */
[----:B------:R-:W-:Y:S02]  /*ccc0*/  PRMT R8, R5, 0x654, R8 ;  /* 0x0000065405087816 */ /* 0x000fe40000000008 */
[----:B--2---:R-:W-:Y:S01]  /*ccd0*/  F2FP.BF16.F32.PACK_AB R5, R20, R15 ;  /* 0x0000000f1405723e */ /* 0x004fe200000010ff */
[--C-:B------:R-:W-:Y:S01]  /*cce0*/  FFMA.FTZ R32, R32, UR41, -R9.reuse ;  /* 0x0000002920207c23 */ /* 0x100fe20008010809 */
[--C-:B------:R-:W-:Y:S01]  /*ccf0*/  FFMA.FTZ R33, R33, UR41, -R9.reuse ;  /* 0x0000002921217c23 */ /* 0x100fe20008010809 */
[--C-:B------:R-:W-:Y:S01]  /*cd00*/  FFMA.FTZ R36, R36, UR41, -R9.reuse ;  /* 0x0000002924247c23 */ /* 0x100fe20008010809 */
[--C-:B------:R-:W-:Y:S01]  /*cd10*/  FFMA.FTZ R37, R37, UR41, -R9.reuse ;  /* 0x0000002925257c23 */ /* 0x100fe20008010809 */
[----:B------:R0:W-:Y:S01]  /*cd20*/  SYNCS.ARRIVE.TRANS64.RED.A1T0 RZ, [R8+URZ], RZ ;  /* 0x000000ff08ff79a7 */ /* 0x0001e2000810043f */
[----:B---3--:R-:W-:Y:S01]  /*cd30*/  F2FP.BF16.F32.PACK_AB R7, R24, R21 ;  /* 0x000000151807723e */ /* 0x008fe200000010ff */
[--C-:B------:R-:W-:Y:S01]  /*cd40*/  FFMA.FTZ R89, R41, UR41, -R9.reuse ;  /* 0x0000002929597c23 */ /* 0x100fe20008010809 */
[--C-:B------:R-:W-:Y:S01]  /*cd50*/  FFMA.FTZ R90, R44, UR41, -R9.reuse ;  /* 0x000000292c5a7c23 */ /* 0x100fe20008010809 */
[----:B------:R-:W-:-:S02]  /*cd60*/  FFMA.FTZ R91, R45, UR41, -R9 ;  /* 0x000000292d5b7c23 */ /* 0x000fc40008010809 */
[----:B------:R1:W-:Y:S01]  /*cd70*/  STSM.16.M88.4 [R94+0x21800], R4 ;  /* 0x021800045e007844 */ /* 0x0003e20000000200 */
[--C-:B0-----:R-:W-:Y:S01]  /*cd80*/  FFMA.FTZ R8, R40, UR41, -R9.reuse ;  /* 0x0000002928087c23 */ /* 0x101fe20008010809 */
        /* <DEDUP_REMOVED lines=13> */
[----:B-1----:R0:W1:Y:S01]  /*ce60*/  MUFU.EX2 R4, R32 ;  /* 0x0000002000047308 */ /* 0x0020620000000800 */
[--C-:B------:R-:W-:Y:S01]  /*ce70*/  FFMA.FTZ R25, R84, UR41, -R9.reuse ;  /* 0x0000002954197c23 */ /* 0x100fe20008010809 */
[----:B------:R-:W-:-:S06]  /*ce80*/  FFMA.FTZ R141, R85, UR41, -R9 ;  /* 0x00000029558d7c23 */ /* 0x000fcc0008010809 */
[----:B------:R2:W3:Y:S01]  /*ce90*/  MUFU.EX2 R5, R33 ;  /* 0x0000002100057308 */ /* 0x0004e20000000800 */
[--C-:B0-----:R-:W-:Y:S01]  /*cea0*/  FFMA.FTZ R32, R53, UR41, -R9.reuse ;  /* 0x0000002935207c23 */ /* 0x101fe20008010809 */
[----:B------:R-:W-:-:S06]  /*ceb0*/  FFMA.FTZ R53, R81, UR41, -R9 ;  /* 0x0000002951357c23 */ /* 0x000fcc0008010809 */
[----:B------:R0:W-:Y:S01]  /*cec0*/  MUFU.EX2 R6, R36 ;  /* 0x0000002400067308 */ /* 0x0001e20000000800 */
[----:B--2---:R-:W-:Y:S01]  /*ced0*/  FFMA.FTZ R33, R56, UR41, -R9 ;  /* 0x0000002938217c23 */ /* 0x004fe20008010809 */
[----:B------:R-:W-:-:S06]  /*cee0*/  FFMA.FTZ R35, R35, UR41, -R12 ;  /* 0x0000002923237c23 */ /* 0x000fcc000801080c */
[----:B------:R2:W-:Y:S01]  /*cef0*/  MUFU.EX2 R7, R37 ;  /* 0x0000002500077308 */ /* 0x0005e20000000800 */
[----:B0-----:R-:W-:Y:S01]  /*cf00*/  FFMA.FTZ R36, R69, UR41, -R9 ;  /* 0x0000002945247c23 */ /* 0x001fe20008010809 */
[----:B------:R-:W-:Y:S01]  /*cf10*/  FADD.FTZ R10, R10, R11 ;  /* 0x0000000b0a0a7221 */ /* 0x000fe20000010000 */
[----:B--2---:R-:W-:Y:S01]  /*cf20*/  FFMA.FTZ R37, R72, UR41, -R9 ;  /* 0x0000002948257c23 */ /* 0x004fe20008010809 */
[--C-:B------:R-:W-:Y:S01]  /*cf30*/  FFMA.FTZ R9, R34, UR41, -R12.reuse ;  /* 0x0000002922097c23 */ /* 0x100fe2000801080c */
[----:B------:R-:W-:-:S03]  /*cf40*/  FFMA.FTZ R38, R38, UR41, -R12 ;  /* 0x0000002926267c23 */ /* 0x000fc6000801080c */
[----:B------:R-:W-:Y:S01]  /*cf50*/  MUFU.EX2 R35, R35 ;  /* 0x0000002300237308 */ /* 0x000fe20000000800 */
[----:B------:R-:W-:Y:S01]  /*cf60*/  FADD.FTZ R13, R13, R10 ;  /* 0x0000000a0d0d7221 */ /* 0x000fe20000010000 */
[----:B------:R-:W-:-:S06]  /*cf70*/  FADD.FTZ R15, R15, R20 ;  /* 0x000000140f0f7221 */ /* 0x000fcc0000010000 */
[----:B------:R-:W0:Y:S01]  /*cf80*/  MUFU.EX2 R9, R9 ;  /* 0x0000000900097308 */ /* 0x000e220000000800 */
[--C-:B------:R-:W-:Y:S01]  /*cf90*/  FFMA.FTZ R56, R39, UR41, -R12.reuse ;  /* 0x0000002927387c23 */ /* 0x100fe2000801080c */
[----:B------:R-:W-:Y:S01]  /*cfa0*/  FADD.FTZ R14, R14, R13 ;  /* 0x0000000d0e0e7221 */ /* 0x000fe20000010000 */
[----:B------:R-:W-:Y:S01]  /*cfb0*/  FADD.FTZ R15, R21, R15 ;  /* 0x0000000f150f7221 */ /* 0x000fe20000010000 */
[----:B------:R-:W-:-:S04]  /*cfc0*/  FFMA.FTZ R57, R42, UR41, -R12 ;  /* 0x000000292a397c23 */ /* 0x000fc8000801080c */
[----:B------:R-:W2:Y:S01]  /*cfd0*/  MUFU.EX2 R38, R38 ;  /* 0x0000002600267308 */ /* 0x000ea20000000800 */
[----:B-1----:R-:W-:Y:S01]  /*cfe0*/  FADD.FTZ R14, R4, R14 ;  /* 0x0000000e040e7221 */ /* 0x002fe20000010000 */
[----:B------:R-:W-:Y:S01]  /*cff0*/  FADD.FTZ R24, R24, R15 ;  /* 0x0000000f18187221 */ /* 0x000fe20000010000 */
[--C-:B------:R-:W-:Y:S01]  /*d000*/  FFMA.FTZ R43, R43, UR41, -R12.reuse ;  /* 0x000000292b2b7c23 */ /* 0x100fe2000801080c */
[----:B------:R-:W-:-:S04]  /*d010*/  FFMA.FTZ R10, R58, UR41, -R12 ;  /* 0x000000293a0a7c23 */ /* 0x000fc8000801080c */
[----:B------:R-:W1:Y:S01]  /*d020*/  MUFU.EX2 R8, R8 ;  /* 0x0000000800087308 */ /* 0x000e620000000800 */
[----:B---3--:R-:W-:Y:S01]  /*d030*/  FADD.FTZ R11, R5, R14 ;  /* 0x0000000e050b7221 */ /* 0x008fe20000010000 */
[----:B0-----:R-:W-:-:S06]  /*d040*/  FADD.FTZ R24, R9, R24 ;  /* 0x0000001809187221 */ /* 0x001fcc0000010000 */
[----:B------:R-:W0:Y:S01]  /*d050*/  MUFU.EX2 R56, R56 ;  /* 0x0000003800387308 */ /* 0x000e220000000800 */
[----:B------:R-:W-:-:S07]  /*d060*/  FFMA.FTZ R46, R46, UR41, -R12 ;  /* 0x000000292e2e7c23 */ /* 0x000fce000801080c */
[----:B------:R-:W3:Y:S01]  /*d070*/  MUFU.EX2 R89, R89 ;  /* 0x0000005900597308 */ /* 0x000ee20000000800 */
[----:B------:R-:W-:-:S07]  /*d080*/  FFMA.FTZ R47, R47, UR41, -R12 ;  /* 0x000000292f2f7c23 */ /* 0x000fce000801080c */
[----:B------:R-:W4:Y:S01]  /*d090*/  MUFU.EX2 R57, R57 ;  /* 0x0000003900397308 */ /* 0x000f220000000800 */
[--C-:B------:R-:W-:Y:S01]  /*d0a0*/  FFMA.FTZ R34, R50, UR41, -R12.reuse ;  /* 0x0000002932227c23 */ /* 0x100fe2000801080c */
[----:B------:R-:W-:-:S06]  /*d0b0*/  FFMA.FTZ R39, R51, UR41, -R12 ;  /* 0x0000002933277c23 */ /* 0x000fcc000801080c */
[----:B------:R-:W4:Y:S01]  /*d0c0*/  MUFU.EX2 R90, R90 ;  /* 0x0000005a005a7308 */ /* 0x000f220000000800 */
[----:B------:R-:W-:-:S07]  /*d0d0*/  FFMA.FTZ R42, R54, UR41, -R12 ;  /* 0x00000029362a7c23 */ /* 0x000fce000801080c */
[----:B------:R2:W-:Y:S01]  /*d0e0*/  MUFU.EX2 R20, R10 ;  /* 0x0000000a00147308 */ /* 0x0005e20000000800 */
[--C-:B------:R-:W-:Y:S01]  /*d0f0*/  FFMA.FTZ R50, R55, UR41, -R12.reuse ;  /* 0x0000002937327c23 */ /* 0x100fe2000801080c */
[----:B------:R-:W-:-:S06]  /*d100*/  FFMA.FTZ R51, R59, UR41, -R12 ;  /* 0x000000293b337c23 */ /* 0x000fcc000801080c */
[----:B------:R-:W4:Y:S01]  /*d110*/  MUFU.EX2 R43, R43 ;  /* 0x0000002b002b7308 */ /* 0x000f220000000800 */
[----:B--2---:R-:W-:Y:S01]  /*d120*/  FADD.FTZ R10, R6, R11 ;  /* 0x0000000b060a7221 */ /* 0x004fe20000010000 */
[----:B------:R-:W-:-:S03]  /*d130*/  FADD.FTZ R11, R35, R24 ;  /* 0x00000018230b7221 */ /* 0x000fc60000010000 */
[----:B------:R-:W-:Y:S01]  /*d140*/  FADD.FTZ R13, R7, R10 ;  /* 0x0000000a070d7221 */ /* 0x000fe20000010000 */
[----:B------:R-:W-:Y:S02]  /*d150*/  FADD.FTZ R11, R38, R11 ;  /* 0x0000000b260b7221 */ /* 0x000fe40000010000 */
[----:B------:R-:W2:Y:S01]  /*d160*/  MUFU.EX2 R91, R91 ;  /* 0x0000005b005b7308 */ /* 0x000ea20000000800 */
[--C-:B------:R-:W-:Y:S01]  /*d170*/  FFMA.FTZ R54, R62, UR41, -R12.reuse ;  /* 0x000000293e367c23 */ /* 0x100fe2000801080c */
[--C-:B------:R-:W-:Y:S01]  /*d180*/  FFMA.FTZ R60, R63, UR41, -R12.reuse ;  /* 0x000000293f3c7c23 */ /* 0x100fe2000801080c */
[--C-:B------:R-:W-:Y:S01]  /*d190*/  FFMA.FTZ R55, R66, UR41, -R12.reuse ;  /* 0x0000002942377c23 */ /* 0x100fe2000801080c */
[--C-:B------:R-:W-:Y:S01]  /*d1a0*/  FFMA.FTZ R58, R67, UR41, -R12.reuse ;  /* 0x00000029433a7c23 */ /* 0x100fe2000801080c */
[----:B------:R-:W-:-:S03]  /*d1b0*/  FFMA.FTZ R70, R70, UR41, -R12 ;  /* 0x0000002946467c23 */ /* 0x000fc6000801080c */
[----:B------:R-:W2:Y:S01]  /*d1c0*/  MUFU.EX2 R46, R46 ;  /* 0x0000002e002e7308 */ /* 0x000ea20000000800 */
        /* <DEDUP_REMOVED lines=8> */
[--C-:B------:R-:W-:Y:S01]  /*d250*/  FFMA.FTZ R86, R86, UR41, -R12.reuse ;  /* 0x0000002956567c23 */ /* 0x100fe2000801080c */
[----:B------:R-:W-:Y:S01]  /*d260*/  FFMA.FTZ R87, R87, UR41, -R12 ;  /* 0x0000002957577c23 */ /* 0x000fe2000801080c */
[----:B-1----:R-:W-:Y:S01]  /*d270*/  FADD.FTZ R12, R8, R13 ;  /* 0x0000000d080c7221 */ /* 0x002fe20000010000 */
[----:B0-----:R-:W-:-:S04]  /*d280*/  FADD.FTZ R10, R56, R11 ;  /* 0x0000000b380a7221 */ /* 0x001fc80000010000 */
[----:B------:R-:W0:Y:S01]  /*d290*/  MUFU.EX2 R47, R47 ;  /* 0x0000002f002f7308 */ /* 0x000e220000000800 */
[----:B---3--:R-:W-:Y:S01]  /*d2a0*/  FADD.FTZ R11, R89, R12 ;  /* 0x0000000c590b7221 */ /* 0x008fe20000010000 */
[----:B----4-:R-:W-:-:S06]  /*d2b0*/  FADD.FTZ R10, R57, R10 ;  /* 0x0000000a390a7221 */ /* 0x010fcc0000010000 */
[----:B------:R-:W1:Y:S01]  /*d2c0*/  MUFU.EX2 R30, R30 ;  /* 0x0000001e001e7308 */ /* 0x000e620000000800 */
[----:B------:R-:W-:Y:S01]  /*d2d0*/  FADD.FTZ R12, R90, R11 ;  /* 0x0000000b5a0c7221 */ /* 0x000fe20000010000 */
[----:B------:R-:W-:-:S06]  /*d2e0*/  FADD.FTZ R11, R43, R10 ;  /* 0x0000000a2b0b7221 */ /* 0x000fcc0000010000 */
[----:B------:R-:W3:Y:S01]  /*d2f0*/  MUFU.EX2 R34, R34 ;  /* 0x0000002200227308 */ /* 0x000ee20000000800 */
[----:B--2---:R-:W-:Y:S01]  /*d300*/  FADD.FTZ R13, R91, R12 ;  /* 0x0000000c5b0d7221 */ /* 0x004fe20000010000 */
[----:B------:R-:W-:-:S06]  /*d310*/  FADD.FTZ R10, R46, R11 ;  /* 0x0000000b2e0a7221 */ /* 0x000fcc0000010000 */
[----:B------:R-:W2:Y:S08]  /*d320*/  MUFU.EX2 R31, R31 ;  /* 0x0000001f001f7308 */ /* 0x000eb00000000800 */
[----:B------:R-:W4:Y:S01]  /*d330*/  MUFU.EX2 R39, R39 ;  /* 0x0000002700277308 */ /* 0x000f220000000800 */
[----:B------:R-:W-:Y:S01]  /*d340*/  FADD.FTZ R13, R26, R13 ;  /* 0x0000000d1a0d7221 */ /* 0x000fe20000010000 */
[----:B------:R-:W-:-:S06]  /*d350*/  F2FP.BF16.F32.PACK_AB R4, R5, R4 ;  /* 0x000000040504723e */ /* 0x000fcc00000010ff */
[----:B------:R-:W4:Y:S01]  /*d360*/  MUFU.EX2 R32, R32 ;  /* 0x0000002000207308 */ /* 0x000f220000000800 */
[----:B0-----:R-:W-:-:S07]  /*d370*/  FADD.FTZ R5, R47, R10 ;  /* 0x0000000a2f057221 */ /* 0x001fce0000010000 */
[----:B------:R-:W0:Y:S01]  /*d380*/  MUFU.EX2 R42, R42 ;  /* 0x0000002a002a7308 */ /* 0x000e220000000800 */
[----:B-1----:R-:W-:Y:S01]  /*d390*/  FADD.FTZ R12, R30, R13 ;  /* 0x0000000d1e0c7221 */ /* 0x002fe20000010000 */
[----:B---3--:R-:W-:-:S03]  /*d3a0*/  FADD.FTZ R10, R34, R5 ;  /* 0x00000005220a7221 */ /* 0x008fc60000010000 */
[----:B--2---:R-:W-:Y:S01]  /*d3b0*/  FADD.FTZ R11, R31, R12 ;  /* 0x0000000c1f0b7221 */ /* 0x004fe20000010000 */
[----:B----4-:R-:W-:-:S03]  /*d3c0*/  FADD.FTZ R5, R39, R10 ;  /* 0x0000000a27057221 */ /* 0x010fc60000010000 */
[----:B------:R-:W-:Y:S01]  /*d3d0*/  FADD.FTZ R12, R32, R11 ;  /* 0x0000000b200c7221 */ /* 0x000fe20000010000 */
[----:B0-----:R-:W-:Y:S01]  /*d3e0*/  FADD.FTZ R11, R42, R5 ;  /* 0x000000052a0b7221 */ /* 0x001fe20000010000 */
[----:B------:R-:W-:Y:S02]  /*d3f0*/  F2FP.BF16.F32.PACK_AB R5, R35, R9 ;  /* 0x000000092305723e */ /* 0x000fe400000010ff */
[----:B------:R-:W2:Y:S01]  /*d400*/  LDL R35, [R1+0x54] ;  /* 0x0000540001237983 */ /* 0x000ea20000100800 */
[----:B------:R-:W0:Y:S08]  /*d410*/  MUFU.EX2 R33, R33 ;  /* 0x0000002100217308 */ /* 0x000e300000000800 */
[----:B------:R-:W1:Y:S08]  /*d420*/  MUFU.EX2 R50, R50 ;  /* 0x0000003200327308 */ /* 0x000e700000000800 */
[----:B------:R-:W3:Y:S08]  /*d430*/  MUFU.EX2 R41, R41 ;  /* 0x0000002900297308 */ /* 0x000ef00000000800 */
[----:B------:R-:W4:Y:S01]  /*d440*/  MUFU.EX2 R45, R45 ;  /* 0x0000002d002d7308 */ /* 0x000f220000000800 */
[----:B0-----:R-:W-:-:S07]  /*d450*/  FADD.FTZ R12, R33, R12 ;  /* 0x0000000c210c7221 */ /* 0x001fce0000010000 */
[----:B------:R-:W0:Y:S08]  /*d460*/  MUFU.EX2 R51, R51 ;  /* 0x0000003300337308 */ /* 0x000e300000000800 */
[----:B------:R-:W0:Y:S01]  /*d470*/  MUFU.EX2 R49, R49 ;  /* 0x0000003100317308 */ /* 0x000e220000000800 */
[----:B-1----:R-:W-:Y:S01]  /*d480*/  FADD.FTZ R11, R50, R11 ;  /* 0x0000000b320b7221 */ /* 0x002fe20000010000 */
[----:B---3--:R-:W-:-:S06]  /*d490*/  FADD.FTZ R14, R41, R12 ;  /* 0x0000000c290e7221 */ /* 0x008fcc0000010000 */
[----:B------:R-:W1:Y:S08]  /*d4a0*/  MUFU.EX2 R54, R54 ;  /* 0x0000003600367308 */ /* 0x000e700000000800 */
[----:B------:R-:W3:Y:S01]  /*d4b0*/  MUFU.EX2 R27, R27 ;  /* 0x0000001b001b7308 */ /* 0x000ee20000000800 */
[----:B------:R-:W-:Y:S01]  /*d4c0*/  FADD.FTZ R12, R20, R11 ;  /* 0x0000000b140c7221 */ /* 0x000fe20000010000 */
[----:B----4-:R-:W-:-:S06]  /*d4d0*/  FADD.FTZ R14, R45, R14 ;  /* 0x0000000e2d0e7221 */ /* 0x010fcc0000010000 */
[----:B------:R-:W4:Y:S08]  /*d4e0*/  MUFU.EX2 R60, R60 ;  /* 0x0000003c003c7308 */ /* 0x000f300000000800 */
[----:B------:R-:W4:Y:S01]  /*d4f0*/  MUFU.EX2 R29, R29 ;  /* 0x0000001d001d7308 */ /* 0x000f220000000800 */
[----:B0-----:R-:W-:Y:S01]  /*d500*/  FADD.FTZ R13, R51, R12 ;  /* 0x0000000c330d7221 */ /* 0x001fe20000010000 */
[----:B------:R-:W-:-:S06]  /*d510*/  FADD.FTZ R14, R49, R14 ;  /* 0x0000000e310e7221 */ /* 0x000fcc0000010000 */
[----:B------:R-:W-:Y:S01]  /*d520*/  MUFU.EX2 R28, R28 ;  /* 0x0000001c001c7308 */ /* 0x000fe20000000800 */
[----:B------:R-:W-:-:S07]  /*d530*/  F2FP.BF16.F32.PACK_AB R6, R7, R6 ;  /* 0x000000060706723e */ /* 0x000fce00000010ff */
[----:B------:R-:W0:Y:S01]  /*d540*/  MUFU.EX2 R55, R55 ;  /* 0x0000003700377308 */ /* 0x000e220000000800 */
[----:B------:R-:W-:Y:S01]  /*d550*/  F2FP.BF16.F32.PACK_AB R7, R56, R38 ;  /* 0x000000263807723e */ /* 0x000fe200000010ff */
[----:B-1----:R-:W-:Y:S01]  /*d560*/  FADD.FTZ R13, R54, R13 ;  /* 0x0000000d360d7221 */ /* 0x002fe20000010000 */
[----:B---3--:R-:W-:-:S05]  /*d570*/  FADD.FTZ R38, R27, R14 ;  /* 0x0000000e1b267221 */ /* 0x008fca0000010000 */
[----:B------:R-:W-:Y:S01]  /*d580*/  MUFU.EX2 R36, R36 ;  /* 0x0000002400247308 */ /* 0x000fe20000000800 */
[----:B------:R-:W-:-:S07]  /*d590*/  F2FP.BF16.F32.PACK_AB R12, R30, R26 ;  /* 0x0000001a1e0c723e */ /* 0x000fce00000010ff */
[----:B------:R-:W1:Y:S01]  /*d5a0*/  MUFU.EX2 R58, R58 ;  /* 0x0000003a003a7308 */ /* 0x000e620000000800 */
[----:B----4-:R-:W-:Y:S01]  /*d5b0*/  FADD.FTZ R26, R60, R13 ;  /* 0x0000000d3c1a7221 */ /* 0x010fe20000010000 */
[----:B------:R-:W-:Y:S01]  /*d5c0*/  FADD.FTZ R13, R29, R38 ;  /* 0x000000261d0d7221 */ /* 0x000fe20000010000 */
[----:B------:R-:W-:-:S05]  /*d5d0*/  F2FP.BF16.F32.PACK_AB R8, R89, R8 ;  /* 0x000000085908723e */ /* 0x000fca00000010ff */
[----:B------:R-:W-:Y:S01]  /*d5e0*/  MUFU.EX2 R21, R70 ;  /* 0x0000004600157308 */ /* 0x000fe20000000800 */
[----:B------:R-:W-:Y:S01]  /*d5f0*/  F2FP.BF16.F32.PACK_AB R10, R91, R90 ;  /* 0x0000005a5b0a723e */ /* 0x000fe200000010ff */
[----:B------:R0:W-:Y:S01]  /*d600*/  STSM.16.M88.4 [R95], R4 ;  /* 0x000000045f007844 */ /* 0x0001e20000000200 */
[----:B------:R-:W-:-:S05]  /*d610*/  F2FP.BF16.F32.PACK_AB R9, R43, R57 ;  /* 0x000000392b09723e */ /* 0x000fca00000010ff */
[----:B------:R-:W3:Y:S01]  /*d620*/  MUFU.EX2 R24, R71 ;  /* 0x0000004700187308 */ /* 0x000ee20000000800 */
[----:B------:R-:W-:Y:S02]  /*d630*/  F2FP.BF16.F32.PACK_AB R11, R47, R46 ;  /* 0x0000002e2f0b723e */ /* 0x000fe400000010ff */
[----:B------:R-:W-:Y:S02]  /*d640*/  F2FP.BF16.F32.PACK_AB R14, R32, R31 ;  /* 0x0000001f200e723e */ /* 0x000fe400000010ff */
[----:B------:R-:W-:Y:S01]  /*d650*/  F2FP.BF16.F32.PACK_AB R15, R50, R42 ;  /* 0x0000002a320f723e */ /* 0x000fe200000010ff */
[----:B------:R1:W-:Y:S01]  /*d660*/  STSM.16.M88.4 [R93], R8 ;  /* 0x000000085d007844 */ /* 0x0003e20000000200 */
[----:B0-----:R-:W-:Y:S01]  /*d670*/  FADD.FTZ R5, R55, R26 ;  /* 0x0000001a37057221 */ /* 0x001fe20000010000 */
[----:B------:R-:W-:Y:S01]  /*d680*/  FADD.FTZ R7, R28, R13 ;  /* 0x0000000d1c077221 */ /* 0x000fe20000010000 */
[----:B------:R-:W-:Y:S02]  /*d690*/  F2FP.BF16.F32.PACK_AB R13, R39, R34 ;  /* 0x00000022270d723e */ /* 0x000fe400000010ff */
[----:B------:R-:W-:-:S02]  /*d6a0*/  F2FP.BF16.F32.PACK_AB R4, R41, R33 ;  /* 0x000000212904723e */ /* 0x000fc400000010ff */
[----:B------:R-:W-:Y:S01]  /*d6b0*/  F2FP.BF16.F32.PACK_AB R6, R49, R45 ;  /* 0x0000002d3106723e */ /* 0x000fe200000010ff */
[----:B------:R-:W-:Y:S01]  /*d6c0*/  STSM.16.M88.4 [R92], R12 ;  /* 0x0000000c5c007844 */ /* 0x000fe20000000200 */
[----:B-1----:R-:W-:Y:S01]  /*d6d0*/  FADD.FTZ R8, R58, R5 ;  /* 0x000000053a087221 */ /* 0x002fe20000010000 */
[----:B------:R-:W-:Y:S01]  /*d6e0*/  FADD.FTZ R10, R36, R7 ;  /* 0x00000007240a7221 */ /* 0x000fe20000010000 */
[----:B------:R-:W-:Y:S02]  /*d6f0*/  F2FP.BF16.F32.PACK_AB R5, R51, R20 ;  /* 0x000000143305723e */ /* 0x000fe400000010ff */
[----:B------:R-:W-:-:S05]  /*d700*/  F2FP.BF16.F32.PACK_AB R7, R60, R54 ;  /* 0x000000363c07723e */ /* 0x000fca00000010ff */
[----:B------:R0:W-:Y:S02]  /*d710*/  STSM.16.M88.4 [R94+0x27800], R4 ;  /* 0x027800045e007844 */ /* 0x0001e40000000200 */
[----:B0-----:R-:W-:Y:S02]  /*d720*/  F2FP.BF16.F32.PACK_AB R4, R29, R27 ;  /* 0x0000001b1d04723e */ /* 0x001fe400000010ff */
[----:B------:R-:W-:Y:S02]  /*d730*/  F2FP.BF16.F32.PACK_AB R6, R36, R28 ;  /* 0x0000001c2406723e */ /* 0x000fe400000010ff */
[----:B------:R-:W-:Y:S02]  /*d740*/  F2FP.BF16.F32.PACK_AB R5, R58, R55 ;  /* 0x000000373a05723e */ /* 0x000fe400000010ff */
[----:B---3--:R-:W-:-:S05]  /*d750*/  F2FP.BF16.F32.PACK_AB R7, R24, R21 ;  /* 0x000000151807723e */ /* 0x008fca00000010ff */
[----:B--2---:R0:W-:Y:S04]  /*d760*/  STSM.16.M88.4 [R35], R4 ;  /* 0x0000000423007844 */ /* 0x0041e80000000200 */
[----:B0-----:R-:W2:Y:S01]  /*d770*/  LDL R4, [R1+0x3c] ;  /* 0x00003c0001047983 */ /* 0x001ea20000100800 */
[----:B------:R-:W0:Y:S01]  /*d780*/  MUFU.EX2 R59, R59 ;  /* 0x0000003b003b7308 */ /* 0x000e220000000800 */
[----:B------:R-:W-:-:S07]  /*d790*/  FADD.FTZ R9, R21, R8 ;  /* 0x0000000815097221 */ /* 0x000fce0000010000 */
[----:B------:R-:W1:Y:S08]  /*d7a0*/  MUFU.EX2 R37, R37 ;  /* 0x0000002500257308 */ /* 0x000e700000000800 */
[----:B------:R-:W3:Y:S01]  /*d7b0*/  MUFU.EX2 R75, R75 ;  /* 0x0000004b004b7308 */ /* 0x000ee20000000800 */
[----:B------:R-:W-:-:S07]  /*d7c0*/  FADD.FTZ R8, R24, R9 ;  /* 0x0000000918087221 */ /* 0x000fce0000010000 */
[----:B------:R-:W4:Y:S08]  /*d7d0*/  MUFU.EX2 R40, R40 ;  /* 0x0000002800287308 */ /* 0x000f300000000800 */
        /* <DEDUP_REMOVED lines=8> */
[----:B----4-:R-:W-:Y:S01]  /*d860*/  FADD.FTZ R11, R40, R11 ;  /* 0x0000000b280b7221 */ /* 0x010fe20000010000 */
[----:B------:R-:W-:-:S06]  /*d870*/  FADD.FTZ R20, R78, R9 ;  /* 0x000000094e147221 */ /* 0x000fcc0000010000 */
[----:B------:R-:W4:Y:S08]  /*d880*/  MUFU.EX2 R52, R52 ;  /* 0x0000003400347308 */ /* 0x000f300000000800 */
[----:B------:R-:W4:Y:S01]  /*d890*/  MUFU.EX2 R83, R83 ;  /* 0x0000005300537308 */ /* 0x000f220000000800 */
[----:B0-----:R-:W-:-:S07]  /*d8a0*/  FADD.FTZ R11, R44, R11 ;  /* 0x0000000b2c0b7221 */ /* 0x001fce0000010000 */
[----:B------:R-:W0:Y:S08]  /*d8b0*/  MUFU.EX2 R53, R53 ;  /* 0x0000003500357308 */ /* 0x000e300000000800 */
[----:B------:R-:W-:Y:S08]  /*d8c0*/  MUFU.EX2 R25, R25 ;  /* 0x0000001900197308 */ /* 0x000ff00000000800 */
[----:B------:R-:W0:Y:S08]  /*d8d0*/  MUFU.EX2 R141, R141 ;  /* 0x0000008d008d7308 */ /* 0x000e300000000800 */
[----:B------:R-:W-:Y:S08]  /*d8e0*/  MUFU.EX2 R86, R86 ;  /* 0x0000005600567308 */ /* 0x000ff00000000800 */
[----:B------:R-:W0:Y:S01]  /*d8f0*/  MUFU.EX2 R87, R87 ;  /* 0x0000005700577308 */ /* 0x000e220000000800 */
[----:B------:R-:W-:Y:S01]  /*d900*/  FADD.FTZ R9, R79, R20 ;  /* 0x000000144f097221 */ /* 0x000fe20000010000 */
[----:B-1----:R-:W-:-:S03]  /*d910*/  FADD.FTZ R11, R48, R11 ;  /* 0x0000000b300b7221 */ /* 0x002fc60000010000 */
[----:B---3--:R-:W-:Y:S01]  /*d920*/  FADD.FTZ R14, R82, R9 ;  /* 0x00000009520e7221 */ /* 0x008fe20000010000 */
[----:B----4-:R-:W-:Y:S01]  /*d930*/  FADD.FTZ R26, R52, R11 ;  /* 0x0000000b341a7221 */ /* 0x010fe20000010000 */
[----:B------:R-:W-:Y:S02]  /*d940*/  F2FP.BF16.F32.PACK_AB R8, R40, R37 ;  /* 0x000000252808723e */ /* 0x000fe400000010ff */
[----:B------:R-:W-:Y:S01]  /*d950*/  F2FP.BF16.F32.PACK_AB R10, R48, R44 ;  /* 0x0000002c300a723e */ /* 0x000fe200000010ff */
[----:B------:R-:W-:Y:S01]  /*d960*/  FADD.FTZ R21, R83, R14 ;  /* 0x0000000e53157221 */ /* 0x000fe20000010000 */
[----:B------:R-:W-:Y:S02]  /*d970*/  F2FP.BF16.F32.PACK_AB R9, R75, R59 ;  /* 0x0000003b4b09723e */ /* 0x000fe400000010ff */
[----:B------:R-:W-:Y:S02]  /*d980*/  F2FP.BF16.F32.PACK_AB R11, R79, R78 ;  /* 0x0000004e4f0b723e */ /* 0x000fe400000010ff */
[----:B0-----:R-:W-:-:S02]  /*d990*/  F2FP.BF16.F32.PACK_AB R12, R53, R52 ;  /* 0x00000034350c723e */ /* 0x001fc400000010ff */
[----:B------:R-:W-:Y:S02]  /*d9a0*/  F2FP.BF16.F32.PACK_AB R13, R83, R82 ;  /* 0x00000052530d723e */ /* 0x000fe400000010ff */
[----:B------:R-:W-:Y:S02]  /*d9b0*/  F2FP.BF16.F32.PACK_AB R14, R141, R25 ;  /* 0x000000198d0e723e */ /* 0x000fe400000010ff */
[----:B------:R-:W-:Y:S01]  /*d9c0*/  F2FP.BF16.F32.PACK_AB R15, R87, R86 ;  /* 0x00000056570f723e */ /* 0x000fe200000010ff */
[----:B------:R0:W-:Y:S04]  /*d9d0*/  STSM.16.M88.4 [R93+0x6000], R8 ;  /* 0x006000085d007844 */ /* 0x0001e80000000200 */
[----:B------:R1:W-:Y:S01]  /*d9e0*/  STSM.16.M88.4 [R92+0x6000], R12 ;  /* 0x0060000c5c007844 */ /* 0x0003e20000000200 */
[----:B------:R3:W-:Y:S06]  /*d9f0*/  MEMBAR.ALL.CTA ;  /* 0x0000000000007992 */ /* 0x0007ec0000008000 */
[----:B---3--:R-:W3:Y:S01]  /*da00*/  FENCE.VIEW.ASYNC.S ;  /* 0x00000000000073c6 */ /* 0x008ee20000000000 */
[----:B------:R-:W-:-:S02]  /*da10*/  VIADD R20, R88, 0xfffffffe ;  /* 0xfffffffe58147836 */ /* 0x000fc40000000000 */
[----:B------:R-:W-:Y:S01]  /*da20*/  FADD.FTZ R26, R53, R26 ;  /* 0x0000001a351a7221 */ /* 0x000fe20000010000 */
[----:B------:R-:W-:-:S03]  /*da30*/  FADD.FTZ R86, R86, R21 ;  /* 0x0000001556567221 */ /* 0x000fc60000010000 */
[----:B------:R-:W-:Y:S01]  /*da40*/  FADD.FTZ R26, R25, R26 ;  /* 0x0000001a191a7221 */ /* 0x000fe20000010000 */
[----:B------:R-:W-:Y:S01]  /*da50*/  FADD.FTZ R21, R87, R86 ;  /* 0x0000005657157221 */ /* 0x000fe20000010000 */
[--C-:B------:R-:W-:Y:S02]  /*da60*/  IMAD.MOV.U32 R134, RZ, RZ, R135.reuse ;  /* 0x000000ffff867224 */ /* 0x100fe400078e0087 */
[----:B------:R-:W-:Y:S01]  /*da70*/  FADD.FTZ R141, R141, R26 ;  /* 0x0000001a8d8d7221 */ /* 0x000fe20000010000 */
        /* <DEDUP_REMOVED lines=40> */
[--C-:B0-----:R-:W-:Y:S02]  /*dd00*/  IMAD.MOV.U32 R93, RZ, RZ, R135.reuse ;  /* 0x000000ffff5d7224 */ /* 0x101fe400078e0087 */
[--C-:B-1----:R-:W-:Y:S02]  /*dd10*/  IMAD.MOV.U32 R92, RZ, RZ, R135.reuse ;  /* 0x000000ffff5c7224 */ /* 0x102fe400078e0087 */
[--C-:B------:R-:W-:Y:S02]  /*dd20*/  IMAD.MOV.U32 R91, RZ, RZ, R135.reuse ;  /* 0x000000ffff5b7224 */ /* 0x100fe400078e0087 */
[--C-:B------:R-:W-:Y:S02]  /*dd30*/  IMAD.MOV.U32 R90, RZ, RZ, R135.reuse ;  /* 0x000000ffff5a7224 */ /* 0x100fe400078e0087 */
[--C-:B------:R-:W-:Y:S02]  /*dd40*/  IMAD.MOV.U32 R89, RZ, RZ, R135.reuse ;  /* 0x000000ffff597224 */ /* 0x100fe400078e0087 */
[----:B------:R-:W-:Y:S01]  /*dd50*/  IMAD.MOV.U32 R88, RZ, RZ, R135 ;  /* 0x000000ffff587224 */ /* 0x000fe200078e0087 */
[----:B--2---:R-:W-:Y:S01]  /*dd60*/  ISETP.GE.AND P1, PT, R20, R4, PT ;  /* 0x000000041400720c */ /* 0x004fe20003f26270 */
[----:B---3--:R-:W-:-:S12]  /*dd70*/  NOP ;  /* 0x0000000000007918 */ /* 0x008fd80000000000 */
[----:B------:R-:W-:Y:S05]  /*dd80*/  @!P1 BRA `(.L_x_10520) ;  /* 0x00000024009c9947 */ /* 0x000fea0003800000 */
        /* <DEDUP_REMOVED lines=28> */
.L_x_10532:
[----:B------:R-:W2:Y:S01]  /*df50*/  LDL R3, [R1+0x40] ;  /* 0x0000400001037983 */ /* 0x000ea20000100800 */
[----:B------:R-:W-:Y:S01]  /*df60*/  ISETP.NE.AND P1, PT, R4, 0x1, PT ;  /* 0x000000010400780c */ /* 0x000fe20003f25270 */
[----:B------:R-:W-:Y:S05]  /*df70*/  YIELD ;  /* 0x0000000000007946 */ /* 0x000fea0003800000 */
[----:B------:R-:W-:-:S04]  /*df80*/  SEL R0, RZ, 0x1, P1 ;  /* 0x00000001ff007807 */ /* 0x000fc80000800000 */
[----:B------:R-:W-:Y:S02]  /*df90*/  LOP3.LUT R151, R5, R0, RZ, 0x3c, !PT ;  /* 0x0000000005977212 */ /* 0x000fe400078e3cff */
[----:B--2---:R-:W-:-:S13]  /*dfa0*/  ISETP.NE.AND P1, PT, R3, RZ, PT ;  /* 0x000000ff0300720c */ /* 0x004fda0003f25270 */
[----:B------:R-:W-:Y:S05]  /*dfb0*/  @P1 BRA `(.L_x_10521) ;  /* 0x00000000003c1947 */ /* 0x000fea0003800000 */
[----:B------:R-:W-:Y:S05]  /*dfc0*/  @!P0 BRA `(.L_x_10522) ;  /* 0x0000000000048947 */ /* 0x000fea0003800000 */
[----:B------:R-:W-:Y:S01]  /*dfd0*/  BPT.TRAP 0x1 ;  /* 0x000000040000795c */ /* 0x000fe20000300000 */
.L_x_10522:
        /* <DEDUP_REMOVED lines=8> */
.L_x_10523:
[----:B------:R-:W-:Y:S04]  /*e060*/  BSSY B0, `(.L_x_10521) ;  /* 0x0000004000007945 */ /* 0x000fe80003800000 */
[----:B-1----:R-:W-:Y:S05]  /*e070*/  @P2 BRA `(.L_x_10524) ;  /* 0x0000000000082947 */ /* 0x002fea0003800000 */
[----:B------:R-:W1:Y:S02]  /*e080*/  SYNCS.PHASECHK.TRANS64.TRYWAIT P2, [R3+URZ+0x2d830], R0 ;  /* 0x02d83000030075a7 */ /* 0x000e64000804017f */
[----:B-1----:R-:W-:Y:S05]  /*e090*/  @!P2 BRA `(.L_x_10525) ;  /* 0x000000d400cca947 */ /* 0x002fea0003800000 */
.L_x_10524:
[----:B------:R-:W-:Y:S05]  /*e0a0*/  BSYNC B0 ;  /* 0x0000000000007941 */ /* 0x000fea0003800000 */
.L_x_10521:
[----:B01----:R-:W2:Y:S01]  /*e0b0*/  LDL R3, [R1+0x44] ;  /* 0x0000440001037983 */ /* 0x003ea20000100800 */
[----:B------:R-:W-:Y:S01]  /*e0c0*/  VIADD R140, R4, 0x1 ;  /* 0x00000001048c7836 */ /* 0x000fe20000000000 */
[----:B------:R-:W0:Y:S04]  /*e0d0*/  S2R R0, SR_TID.X ;  /* 0x0000000000007919 */ /* 0x000e280000002100 */
[----:B------:R-:W-:-:S04]  /*e0e0*/  ISETP.NE.AND P2, PT, R140, 0x2, PT ;  /* 0x000000028c00780c */ /* 0x000fc80003f45270 */
[----:B------:R-:W-:Y:S01]  /*e0f0*/  SEL R140, R140, RZ, P2 ;  /* 0x000000ff8c8c7207 */ /* 0x000fe20001000000 */
[----:B------:R-:W-:Y:S05]  /*e100*/  WARPSYNC.ALL ;  /* 0x0000000000007948 */ /* 0x000fea0003800000 */
[----:B------:R-:W-:-:S05]  /*e110*/  IMAD.MOV.U32 R9, RZ, RZ, -0x7fffffe0 ;  /* 0x80000020ff097424 */ /* 0x000fca00078e00ff */
[C---:B------:R-:W-:Y:S02]  /*e120*/  R2UR UR7, R9.reuse ;  /* 0x00000000090772ca */ /* 0x040fe400000e0000 */
[----:B------:R-:W-:Y:S01]  /*e130*/  R2UR UR27, R9 ;  /* 0x00000000091b72ca */ /* 0x000fe200000e0000 */
[----:B------:R-:W-:-:S05]  /*e140*/  IMAD.MOV.U32 R15, RZ, RZ, -0x7fffffe0 ;  /* 0x80000020ff0f7424 */ /* 0x000fca00078e00ff */
[----:B------:R-:W-:Y:S02]  /*e150*/  R2UR UR23, R15 ;  /* 0x000000000f1772ca */ /* 0x000fe400000e0000 */
[----:B0-----:R-:W-:-:S05]  /*e160*/  SHF.R.U32.HI R0, RZ, 0x7, R0 ;  /* 0x00000007ff007819 */ /* 0x001fca0000011600 */
[----:B------:R-:W-:-:S05]  /*e170*/  VIADD R0, R0, 0x8 ;  /* 0x0000000800007836 */ /* 0x000fca0000000000 */
[----:B------:R0:W-:Y:S01]  /*e180*/  BAR.SYNC.DEFER_BLOCKING R0, 0x100 ;  /* 0x000400000000751d */ /* 0x0001e20000010000 */
[----:B------:R-:W-:Y:S02]  /*e190*/  R2UR UR4, R148 ;  /* 0x00000000940472ca */ /* 0x000fe400000e0000 */
[----:B------:R-:W-:-:S03]  /*e1a0*/  R2UR UR5, R149 ;  /* 0x00000000950572ca */ /* 0x000fc600000e0000 */
[----:B------:R-:W-:Y:S01]  /*e1b0*/  WARPGROUP.ARRIVE ;  /* 0x00000000000079c5 */ /* 0x000fe20000000000 */
[----:B--2---:R-:W-:-:S04]  /*e1c0*/  IMAD R8, R140, 0x600, R3 ;  /* 0x000006008c087824 */ /* 0x004fc800078e0203 */
[C---:B------:R-:W-:Y:S01]  /*e1d0*/  VIADD R12, R8.reuse, 0x2 ;  /* 0x00000002080c7836 */ /* 0x040fe20000000000 */
[C---:B------:R-:W-:Y:S01]  /*e1e0*/  R2UR UR6, R8.reuse ;  /* 0x00000000080672ca */ /* 0x040fe200000e0000 */
[C---:B------:R-:W-:Y:S02]  /*e1f0*/  VIADD R10, R8.reuse, 0x200 ;  /* 0x00000200080a7836 */ /* 0x040fe40000000000 */
[----:B------:R-:W-:Y:S01]  /*e200*/  VIADD R14, R8, 0x400 ;  /* 0x00000400080e7836 */ /* 0x000fe20000000000 */
[----:B------:R-:W-:Y:S01]  /*e210*/  R2UR UR10, R12 ;  /* 0x000000000c0a72ca */ /* 0x000fe200000e0000 */
[C---:B------:R-:W-:Y:S02]  /*e220*/  VIADD R12, R8.reuse, 0x202 ;  /* 0x00000202080c7836 */ /* 0x040fe40000000000 */
[----:B------:R-:W-:-:S05]  /*e230*/  VIADD R8, R8, 0x402 ;  /* 0x0000040208087836 */ /* 0x000fca0000000000 */
[----:B------:R-:W-:Y:S01]  /*e240*/  R2UR UR26, R8 ;  /* 0x00000000081a72ca */ /* 0x000fe200000e0000 */
[----:B------:R-:W-:Y:S01]  /*e250*/  HGMMA.64x128x16.F32.BF16 R24, gdesc[UR4], RZ, !UPT, gsb0 ;  /* 0x01e00000041879f0 */ /* 0x000fe2000c0018ff */
[----:B------:R-:W2:Y:S01]  /*e260*/  LDL.64 R8, [R1+0x18] ;  /* 0x0000180001087983 */ /* 0x000ea20000100a00 */
[----:B------:R-:W-:-:S03]  /*e270*/  R2UR UR22, R14 ;  /* 0x000000000e1672ca */ /* 0x000fc600000e0000 */
[----:B------:R-:W3:Y:S01]  /*e280*/  LDL.64 R14, [R1+0x10] ;  /* 0x00001000010e7983 */ /* 0x000ee20000100a00 */
[----:B------:R-:W-:Y:S01]  /*e290*/  IMAD.MOV.U32 R13, RZ, RZ, -0x7fffffe0 ;  /* 0x80000020ff0d7424 */ /* 0x000fe200078e00ff */
[----:B------:R-:W-:-:S04]  /*e2a0*/  R2UR UR18, R12 ;  /* 0x000000000c1272ca */ /* 0x000fc800000e0000 */
[C---:B------:R-:W-:Y:S02]  /*e2b0*/  R2UR UR11, R13.reuse ;  /* 0x000000000d0b72ca */ /* 0x040fe400000e0000 */
[----:B------:R-:W-:Y:S02]  /*e2c0*/  R2UR UR19, R13 ;  /* 0x000000000d1372ca */ /* 0x000fe400000e0000 */
[----:B------:R-:W4:Y:S01]  /*e2d0*/  LDL.64 R12, [R1+0x8] ;  /* 0x00000800010c7983 */ /* 0x000f220000100a00 */
[----:B------:R-:W-:Y:S01]  /*e2e0*/  IMAD.MOV.U32 R11, RZ, RZ, -0x7fffffe0 ;  /* 0x80000020ff0b7424 */ /* 0x000fe200078e00ff */
[----:B------:R-:W-:-:S04]  /*e2f0*/  R2UR UR14, R10 ;  /* 0x000000000a0e72ca */ /* 0x000fc800000e0000 */
[----:B------:R-:W-:Y:S02]  /*e300*/  R2UR UR15, R11 ;  /* 0x000000000b0f72ca */ /* 0x000fe400000e0000 */
[----:B------:R-:W5:Y:S01]  /*e310*/  LDL.64 R10, [R1] ;  /* 0x00000000010a7983 */ /* 0x000f620000100a00 */
[----:B------:R-:W-:Y:S02]  /*e320*/  WARPGROUP.DEPBAR.LE gsb0, 0x0 ;  /* 0x00008000000079c5 */ /* 0x000fe40000010000 */
[----:B------:R-:W-:Y:S01]  /*e330*/  WARPGROUP.ARRIVE ;  /* 0x00000000000079c5 */ /* 0x000fe20000000000 */
[----:B--2---:R-:W-:Y:S02]  /*e340*/  R2UR UR8, R8 ;  /* 0x00000000080872ca */ /* 0x004fe400000e0000 */
[----:B------:R-:W-:-:S13]  /*e350*/  R2UR UR9, R9 ;  /* 0x00000000090972ca */ /* 0x000fda00000e0000 */
[----:B------:R-:W-:Y:S01]  /*e360*/  HGMMA.64x128x16.F32.BF16 R24, gdesc[UR8], R24, gsb0 ;  /* 0x01e00000081879f0 */ /* 0x000fe20008001818 */
[----:B---3--:R-:W-:Y:S02]  /*e370*/  R2UR UR12, R14 ;  /* 0x000000000e0c72ca */ /* 0x008fe400000e0000 */
[----:B------:R-:W-:Y:S02]  /*e380*/  R2UR UR13, R15 ;  /* 0x000000000f0d72ca */ /* 0x000fe400000e0000 */
[----:B----4-:R-:W-:Y:S02]  /*e390*/  R2UR UR16, R12 ;  /* 0x000000000c1072ca */ /* 0x010fe400000e0000 */
[----:B------:R-:W-:Y:S01]  /*e3a0*/  R2UR UR17, R13 ;  /* 0x000000000d1172ca */ /* 0x000fe200000e0000 */
[----:B------:R-:W-:Y:S02]  /*e3b0*/  WARPGROUP.DEPBAR.LE gsb0, 0x0 ;  /* 0x00008000000079c5 */ /* 0x000fe40000010000 */
[----:B------:R-:W-:-:S06]  /*e3c0*/  WARPGROUP.ARRIVE ;  /* 0x00000000000079c5 */ /* 0x000fcc0000000000 */
[----:B------:R-:W-:Y:S01]  /*e3d0*/  HGMMA.64x128x16.F32.BF16 R24, gdesc[UR12], R24, gsb0 ;  /* 0x01e000000c1879f0 */ /* 0x000fe20008001818 */
[----:B-----5:R-:W-:Y:S02]  /*e3e0*/  R2UR UR20, R10 ;  /* 0x000000000a1472ca */ /* 0x020fe400000e0000 */
[----:B------:R-:W-:Y:S01]  /*e3f0*/  R2UR UR21, R11 ;  /* 0x000000000b1572ca */ /* 0x000fe200000e0000 */
[----:B------:R-:W-:Y:S02]  /*e400*/  WARPGROUP.DEPBAR.LE gsb0, 0x0 ;  /* 0x00008000000079c5 */ /* 0x000fe40000010000 */
[----:B------:R-:W-:-:S06]  /*e410*/  WARPGROUP.ARRIVE ;  /* 0x00000000000079c5 */ /* 0x000fcc0000000000 */
[----:B------:R-:W-:Y:S01]  /*e420*/  HGMMA.64x128x16.F32.BF16 R24, gdesc[UR16], R24, gsb0 ;  /* 0x01e00000101879f0 */ /* 0x000fe20008001818 */
        /* <DEDUP_REMOVED lines=12> */
.L_x_10527:
[----:B------:R-:W-:Y:S01]  /*e4f0*/  SHF.L.U32 R0, R5, 0x1f, RZ ;  /* 0x0000001f05007819 */ /* 0x000fe200000006ff */
[----:B------:R-:W-:-:S04]  /*e500*/  IMAD R3, R4, 0x8, R2 ;  /* 0x0000000804037824 */ /* 0x000fc800078e0202 */
[----:B------:R0:W1:Y:S01]  /*e510*/  SYNCS.PHASECHK.TRANS64.TRYWAIT P1, [R3+URZ+0x2d850], R0 ;  /* 0x02d85000030075a7 */ /* 0x000062000802017f */
[----:B------:R-:W-:Y:S05]  /*e520*/  @!P0 BRA `(.L_x_10528) ;  /* 0x0000000000048947 */ /* 0x000fea0003800000 */
[----:B------:R-:W-:Y:S01]  /*e530*/  BPT.TRAP 0x1 ;  /* 0x000000040000795c */ /* 0x000fe20000300000 */
.L_x_10528:
[----:B-1----:R-:W-:Y:S05]  /*e540*/  @P1 BRA `(.L_x_10526) ;  /* 0x0000000000081947 */ /* 0x002fea0003800000 */
[----:B------:R-:W1:Y:S02]  /*e550*/  SYNCS.PHASECHK.TRANS64.TRYWAIT P1, [R3+URZ+0x2d850], R0 ;  /* 0x02d85000030075a7 */ /* 0x000e64000802017f */
[----:B-1----:R-:W-:Y:S05]  /*e560*/  @!P1 BRA `(.L_x_10529) ;  /* 0x000000d000ac9947 */ /* 0x002fea0003800000 */
.L_x_10526:
[----:B------:R-:W2:Y:S01]  /*e570*/  LDL R5, [R1+0x48] ;  /* 0x0000480001057983 */ /* 0x000ea20000100800 */
[----:B01----:R-:W-:Y:S01]  /*e580*/  VIADD R0, R2, 0x400 ;  /* 0x0000040002007836 */ /* 0x003fe20000000000 */
[----:B------:R-:W-:Y:S05]  /*e590*/  WARPSYNC.ALL ;  /* 0x0000000000007948 */ /* 0x000fea0003800000 */
[----:B------:R-:W-:Y:S01]  /*e5a0*/  SHF.R.U32.HI R0, RZ, 0x4, R0 ;  /* 0x00000004ff007819 */ /* 0x000fe20000011600 */
[----:B------:R-:W-:Y:S01]  /*e5b0*/  IMAD.MOV.U32 R9, RZ, RZ, -0x7fffffe0 ;  /* 0x80000020ff097424 */ /* 0x000fe200078e00ff */
[----:B------:R-:W-:Y:S01]  /*e5c0*/  WARPGROUP.ARRIVE ;  /* 0x00000000000079c5 */ /* 0x000fe20000000000 */
[----:B------:R-:W-:Y:S01]  /*e5d0*/  IMAD.MOV.U32 R11, RZ, RZ, -0x7fffffe0 ;  /* 0x80000020ff0b7424 */ /* 0x000fe200078e00ff */
[----:B------:R-:W-:-:S02]  /*e5e0*/  LOP3.LUT R0, R0, 0x3fff, RZ, 0xc0, !PT ;  /* 0x00003fff00007812 */ /* 0x000fc400078ec0ff */
[C---:B------:R-:W-:Y:S02]  /*e5f0*/  R2UR UR7, R9.reuse ;  /* 0x00000000090772ca */ /* 0x040fe400000e0000 */
[----:B------:R-:W-:Y:S02]  /*e600*/  LOP3.LUT R0, R0, 0x2000000, RZ, 0xfc, !PT ;  /* 0x0200000000007812 */ /* 0x000fe400078efcff */
[----:B------:R-:W-:Y:S01]  /*e610*/  R2UR UR35, R9 ;  /* 0x00000000092372ca */ /* 0x000fe200000e0000 */
[----:B------:R-:W-:Y:S01]  /*e620*/  IMAD.MOV.U32 R9, RZ, RZ, 0x40000040 ;  /* 0x40000040ff097424 */ /* 0x000fe200078e00ff */
[C---:B------:R-:W-:Y:S01]  /*e630*/  R2UR UR11, R11.reuse ;  /* 0x000000000b0b72ca */ /* 0x040fe200000e0000 */
[----:B------:R-:W-:Y:S01]  /*e640*/  IMAD R8, R4, 0x600, R0 ;  /* 0x0000060004087824 */ /* 0x000fe200078e0200 */
[----:B------:R-:W-:Y:S02]  /*e650*/  R2UR UR15, R11 ;  /* 0x000000000b0f72ca */ /* 0x000fe400000e0000 */
[----:B------:R-:W-:Y:S01]  /*e660*/  R2UR UR5, R9 ;  /* 0x00000000090572ca */ /* 0x000fe200000e0000 */
[C---:B------:R-:W-:Y:S01]  /*e670*/  VIADD R10, R8.reuse, 0x40 ;  /* 0x00000040080a7836 */ /* 0x040fe20000000000 */
[----:B------:R-:W-:Y:S01]  /*e680*/  R2UR UR6, R8 ;  /* 0x00000000080672ca */ /* 0x000fe200000e0000 */
[----:B------:R-:W-:Y:S01]  /*e690*/  IMAD.MOV.U32 R9, RZ, RZ, 0x40000040 ;  /* 0x40000040ff097424 */ /* 0x000fe200078e00ff */
[----:B------:R-:W-:-:S02]  /*e6a0*/  R2UR UR19, R11 ;  /* 0x000000000b1372ca */ /* 0x000fc400000e0000 */
[----:B------:R-:W-:Y:S01]  /*e6b0*/  R2UR UR10, R10 ;  /* 0x000000000a0a72ca */ /* 0x000fe200000e0000 */
[----:B------:R-:W-:Y:S01]  /*e6c0*/  VIADD R10, R8, 0x80 ;  /* 0x00000080080a7836 */ /* 0x000fe20000000000 */
[C---:B------:R-:W-:Y:S02]  /*e6d0*/  R2UR UR23, R11.reuse ;  /* 0x000000000b1772ca */ /* 0x040fe400000e0000 */
[C---:B------:R-:W-:Y:S02]  /*e6e0*/  R2UR UR27, R11.reuse ;  /* 0x000000000b1b72ca */ /* 0x040fe400000e0000 */
[----:B------:R-:W-:Y:S01]  /*e6f0*/  R2UR UR14, R10 ;  /* 0x000000000a0e72ca */ /* 0x000fe200000e0000 */
[----:B------:R-:W-:Y:S01]  /*e700*/  VIADD R10, R8, 0xc0 ;  /* 0x000000c0080a7836 */ /* 0x000fe20000000000 */
[----:B------:R-:W-:Y:S01]  /*e710*/  R2UR UR31, R11 ;  /* 0x000000000b1f72ca */ /* 0x000fe200000e0000 */
[----:B------:R-:W-:Y:S01]  /*e720*/  IMAD.MOV.U32 R11, RZ, RZ, 0x40000040 ;  /* 0x40000040ff0b7424 */ /* 0x000fe200078e00ff */
[----:B------:R-:W-:-:S02]  /*e730*/  R2UR UR33, R9 ;  /* 0x00000000092172ca */ /* 0x000fc400000e0000 */
[----:B------:R-:W-:Y:S01]  /*e740*/  R2UR UR18, R10 ;  /* 0x000000000a1272ca */ /* 0x000fe200000e0000 */
[----:B------:R-:W-:Y:S01]  /*e750*/  VIADD R10, R8, 0x100 ;  /* 0x00000100080a7836 */ /* 0x000fe20000000000 */
[----:B------:R-:W-:Y:S01]  /*e760*/  R2UR UR9, R11 ;  /* 0x000000000b0972ca */ /* 0x000fe200000e0000 */
[----:B------:R-:W-:-:S03]  /*e770*/  IMAD.MOV.U32 R11, RZ, RZ, 0x40000040 ;  /* 0x40000040ff0b7424 */ /* 0x000fc600078e00ff */
[----:B------:R-:W-:Y:S01]  /*e780*/  R2UR UR22, R10 ;  /* 0x000000000a1672ca */ /* 0x000fe200000e0000 */
[----:B------:R-:W-:Y:S01]  /*e790*/  VIADD R10, R8, 0x140 ;  /* 0x00000140080a7836 */ /* 0x000fe20000000000 */
[----:B------:R-:W-:Y:S01]  /*e7a0*/  R2UR UR13, R11 ;  /* 0x000000000b0d72ca */ /* 0x000fe200000e0000 */
[----:B------:R-:W-:-:S03]  /*e7b0*/  IMAD.MOV.U32 R11, RZ, RZ, 0x40000040 ;  /* 0x40000040ff0b7424 */ /* 0x000fc600078e00ff */
[----:B------:R-:W-:Y:S01]  /*e7c0*/  R2UR UR26, R10 ;  /* 0x000000000a1a72ca */ /* 0x000fe200000e0000 */
[C---:B------:R-:W-:Y:S01]  /*e7d0*/  VIADD R10, R8.reuse, 0x180 ;  /* 0x00000180080a7836 */ /* 0x040fe20000000000 */
[----:B------:R-:W-:Y:S01]  /*e7e0*/  R2UR UR17, R11 ;  /* 0x000000000b1172ca */ /* 0x000fe200000e0000 */
[----:B------:R-:W-:Y:S02]  /*e7f0*/  VIADD R8, R8, 0x1c0 ;  /* 0x000001c008087836 */ /* 0x000fe40000000000 */
[----:B------:R-:W-:Y:S01]  /*e800*/  IMAD.MOV.U32 R11, RZ, RZ, 0x40000040 ;  /* 0x40000040ff0b7424 */ /* 0x000fe200078e00ff */
[----:B------:R-:W-:Y:S02]  /*e810*/  R2UR UR30, R10 ;  /* 0x000000000a1e72ca */ /* 0x000fe400000e0000 */
[----:B------:R-:W-:Y:S02]  /*e820*/  R2UR UR34, R8 ;  /* 0x00000000082272ca */ /* 0x000fe400000e0000 */
[----:B------:R-:W-:Y:S01]  /*e830*/  R2UR UR21, R11 ;  /* 0x000000000b1572ca */ /* 0x000fe200000e0000 */
[----:B------:R-:W-:-:S05]  /*e840*/  IMAD.MOV.U32 R11, RZ, RZ, 0x40000040 ;  /* 0x40000040ff0b7424 */ /* 0x000fca00078e00ff */
[----:B------:R-:W-:Y:S01]  /*e850*/  R2UR UR25, R11 ;  /* 0x000000000b1972ca */ /* 0x000fe200000e0000 */
[----:B------:R-:W-:-:S05]  /*e860*/  IMAD.MOV.U32 R11, RZ, RZ, 0x40000040 ;  /* 0x40000040ff0b7424 */ /* 0x000fca00078e00ff */
[----:B------:R-:W-:Y:S02]  /*e870*/  R2UR UR29, R11 ;  /* 0x000000000b1d72ca */ /* 0x000fe400000e0000 */
[----:B--2---:R-:W-:Y:S02]  /*e880*/  LOP3.LUT R8, R5, 0x10000, RZ, 0xfc, !PT ;  /* 0x0001000005087812 */ /* 0x004fe400078efcff */
[----:B------:R-:W0:Y:S02]  /*e890*/  S2R R5, SR_TID.X ;  /* 0x0000000000057919 */ /* 0x000e240000002100 */
[C---:B------:R-:W-:Y:S01]  /*e8a0*/  R2UR UR4, R8.reuse ;  /* 0x00000000080472ca */ /* 0x040fe200000e0000 */
[----:B------:R-:W-:-:S05]  /*e8b0*/  VIADD R10, R8, 0x2 ;  /* 0x00000002080a7836 */ /* 0x000fca0000000000 */
[----:B------:R-:W-:Y:S01]  /*e8c0*/  R2UR UR8, R10 ;  /* 0x000000000a0872ca */ /* 0x000fe200000e0000 */
[----:B------:R-:W-:-:S05]  /*e8d0*/  VIADD R10, R8, 0x4 ;  /* 0x00000004080a7836 */ /* 0x000fca0000000000 */
[----:B------:R-:W-:Y:S01]  /*e8e0*/  R2UR UR12, R10 ;  /* 0x000000000a0c72ca */ /* 0x000fe200000e0000 */
[----:B------:R-:W-:Y:S01]  /*e8f0*/  HGMMA.64x96x16.F32.BF16 R88, gdesc[UR4].tnspB, R88, gsb0 ;  /* 0x41600000045879f0 */ /* 0x000fe20008001858 */
[----:B------:R-:W-:-:S05]  /*e900*/  VIADD R10, R8, 0x6 ;  /* 0x00000006080a7836 */ /* 0x000fca0000000000 */
[----:B------:R-:W-:Y:S01]  /*e910*/  R2UR UR16, R10 ;  /* 0x000000000a1072ca */ /* 0x000fe200000e0000 */
[----:B------:R-:W-:-:S05]  /*e920*/  VIADD R10, R8, 0x600 ;  /* 0x00000600080a7836 */ /* 0x000fca0000000000 */
[----:B------:R-:W-:Y:S01]  /*e930*/  R2UR UR20, R10 ;  /* 0x000000000a1472ca */ /* 0x000fe200000e0000 */
[----:B------:R-:W-:Y:S01]  /*e940*/  VIADD R10, R8, 0x602 ;  /* 0x00000602080a7836 */ /* 0x000fe20000000000 */
[----:B0-----:R-:W-:-:S04]  /*e950*/  SHF.R.U32.HI R0, RZ, 0x7, R5 ;  /* 0x00000007ff007819 */ /* 0x001fc80000011605 */
[----:B------:R-:W-:Y:S01]  /*e960*/  R2UR UR24, R10 ;  /* 0x000000000a1872ca */ /* 0x000fe200000e0000 */
[C---:B------:R-:W-:Y:S01]  /*e970*/  VIADD R10, R8.reuse, 0x604 ;  /* 0x00000604080a7836 */ /* 0x040fe20000000000 */
[----:B------:R-:W-:Y:S01]  /*e980*/  ISETP.GE.U32.AND P1, PT, R5, 0x180, PT ;  /* 0x000001800500780c */ /* 0x000fe20003f26070 */
[----:B------:R-:W-:Y:S02]  /*e990*/  VIADD R8, R8, 0x606 ;  /* 0x0000060608087836 */ /* 0x000fe40000000000 */
[----:B------:R-:W-:Y:S01]  /*e9a0*/  VIADD R0, R0, 0x9 ;  /* 0x0000000900007836 */ /* 0x000fe20000000000 */
[----:B------:R-:W-:Y:S02]  /*e9b0*/  R2UR UR28, R10 ;  /* 0x000000000a1c72ca */ /* 0x000fe400000e0000 */
[----:B------:R-:W-:Y:S02]  /*e9c0*/  R2UR UR32, R8 ;  /* 0x00000000082072ca */ /* 0x000fe400000e0000 */
[----:B------:R-:W-:Y:S01]  /*e9d0*/  SEL R0, R0, 0x9, !P1 ;  /* 0x0000000900007807 */ /* 0x000fe20004800000 */
[----:B------:R-:W-:-:S02]  /*e9e0*/  WARPGROUP.DEPBAR.LE gsb0, 0x0 ;  /* 0x00008000000079c5 */ /* 0x000fc40000010000 */
[----:B------:R-:W-:-:S06]  /*e9f0*/  WARPGROUP.ARRIVE ;  /* 0x00000000000079c5 */ /* 0x000fcc0000000000 */
[----:B------:R-:W-:Y:S03]  /*ea00*/  HGMMA.64x96x16.F32.BF16 R88, gdesc[UR8].tnspB, R88, gsb0 ;  /* 0x41600000085879f0 */ /* 0x000fe60008001858 */
[----:B------:R-:W-:Y:S02]  /*ea10*/  WARPGROUP.DEPBAR.LE gsb0, 0x0 ;  /* 0x00008000000079c5 */ /* 0x000fe40000010000 */
        /* <DEDUP_REMOVED lines=18> */
[----:B------:R0:W-:Y:S06]  /*eb40*/  BAR.ARV R0, 0x100 ;  /* 0x000400000000751d */ /* 0x0001ec0000002000 */
[----:B------:R-:W-:Y:S05]  /*eb50*/  @!P0 BRA `(.L_x_10530) ;  /* 0x0000000000048947 */ /* 0x000fea0003800000 */
[----:B------:R-:W-:Y:S01]  /*eb60*/  BPT.TRAP 0x1 ;  /* 0x000000040000795c */ /* 0x000fe20000300000 */
.L_x_10530:
[----:B0-----:R-:W-:Y:S01]  /*eb70*/  IMAD R0, R140, 0x8, R2 ;  /* 0x000000088c007824 */ /* 0x001fe200078e0202 */
[----:B------:R-:W-:Y:S01]  /*eb80*/  UMOV UR41, UR44 ;  /* 0x0000002c00297c82 */ /* 0x000fe20008000000 */
[----:B------:R-:W-:Y:S02]  /*eb90*/  IMAD.U32 R3, RZ, RZ, UR39 ;  /* 0x00000027ff037e24 */ /* 0x000fe4000f8e00ff */
        /* <DEDUP_REMOVED lines=76> */
[----:B------:R-:W-:-:S04]  /*f060*/  FMUL.FTZ R5, R0, UR41 ;  /* 0x0000002900057c20 */ /* 0x000fc80008410000 */
[----:B------:R-:W-:Y:S01]  /*f070*/  FADD.FTZ R7, -R3, R6 ;  /* 0x0000000603077221 */ /* 0x000fe20000010100 */
        /* <DEDUP_REMOVED lines=35> */
[----:B------:R-:W-:Y:S02]  /*f2b0*/  MUFU.EX2 R6, R6 ;  /* 0x0000000600067308 */ /* 0x000fe40000000800 */
        /* <DEDUP_REMOVED lines=36> */
[----:B------:R-:W-:-:S02]  /*f500*/  FFMA.FTZ R5, R87, UR41, -R5 ;  /* 0x0000002957057c23 */ /* 0x000fc40008010805 */
        /* <DEDUP_REMOVED lines=126> */
.L_x_10531:
[----:B------:R-:W2:Y:S04]  /*fcf0*/  LDL R62, [R1+0x30] ;  /* 0x00003000013e7983 */ /* 0x000ea80000100800 */
[----:B------:R-:W3:Y:S01]  /*fd00*/  LDL R70, [R1+0x50] ;  /* 0x0000500001467983 */ /* 0x000ee20000100800 */
[----:B------:R-:W-:-:S03]  /*fd10*/  IMAD R4, R4, 0x8, R2 ;  /* 0x0000000804047824 */ /* 0x000fc600078e0202 */
[----:B------:R-:W4:Y:S04]  /*fd20*/  LDL R46, [R1+0x38] ;  /* 0x00003800012e7983 */ /* 0x000f280000100800 */
[----:B------:R-:W5:Y:S04]  /*fd30*/  LDL R38, [R1+0x34] ;  /* 0x0000340001267983 */ /* 0x000f680000100800 */
[----:B------:R-:W5:Y:S01]  /*fd40*/  LDL R54, [R1+0x54] ;  /* 0x0000540001367983 */ /* 0x000f620000100800 */
[----:B------:R-:W-:Y:S02]  /*fd50*/  VIADD R4, R4, 0x2d860 ;  /* 0x0002d86004047836 */ /* 0x000fe40000000000 */
[----:B------:R-:W-:-:S05]  /*fd60*/  IMAD.U32 R30, RZ, RZ, UR39 ;  /* 0x00000027ff1e7e24 */ /* 0x000fca000f8e00ff */
[----:B------:R-:W-:-:S04]  /*fd70*/  PRMT R4, R30, 0x654, R4 ;  /* 0x000006541e047816 */ /* 0x000fc80000000004 */
[----:B------:R0:W-:Y:S02]  /*fd80*/  SYNCS.ARRIVE.TRANS64.RED.A1T0 RZ, [R4+URZ], RZ ;  /* 0x000000ff04ff79a7 */ /* 0x0001e4000810043f */
[----:B0-----:R-:W5:Y:S01]  /*fd90*/  LDL R4, [R1+0x3c] ;  /* 0x00003c0001047983 */ /* 0x001f620000100800 */
        /* <DEDUP_REMOVED lines=81> */
[----:B------:R-:W-:Y:S02]  /*102b0*/  IMAD.MOV.U32 R7, RZ, RZ, R0 ;  /* 0x000000ffff077224 */ /* 0x000fe400078e0000 */
[----:B------:R-:W-:Y:S01]  /*102c0*/  IMAD.MOV.U32 R5, RZ, RZ, R151 ;  /* 0x000000ffff057224 */ /* 0x000fe200078e0097 */
[----:B--2---:R0:W-:Y:S04]  /*102d0*/  STSM.16.M88.4 [R62+0x21800], R24 ;  /* 0x021800183e007844 */ /* 0x0041e80000000200 */
[----:B---3--:R0:W-:Y:S04]  /*102e0*/  STSM.16.M88.4 [R70], R32 ;  /* 0x0000002046007844 */ /* 0x0081e80000000200 */
[----:B----4-:R0:W-:Y:S04]  /*102f0*/  STSM.16.M88.4 [R46], R40 ;  /* 0x000000282e007844 */ /* 0x0101e80000000200 */
[----:B-----5:R0:W-:Y:S04]  /*10300*/  STSM.16.M88.4 [R38], R48 ;  /* 0x0000003026007844 */ /* 0x0201e80000000200 */
[----:B------:R0:W-:Y:S04]  /*10310*/  STSM.16.M88.4 [R62+0x27800], R56 ;  /* 0x027800383e007844 */ /* 0x0001e80000000200 */
[----:B------:R0:W-:Y:S04]  /*10320*/  STSM.16.M88.4 [R54], R64 ;  /* 0x0000004036007844 */ /* 0x0001e80000000200 */
[----:B------:R0:W-:Y:S04]  /*10330*/  STSM.16.M88.4 [R46+0x6000], R72 ;  /* 0x006000482e007844 */ /* 0x0001e80000000200 */
[----:B------:R0:W-:Y:S01]  /*10340*/  STSM.16.M88.4 [R38+0x6000], R80 ;  /* 0x0060005026007844 */ /* 0x0001e20000000200 */
[----:B------:R-:W-:Y:S01]  /*10350*/  @!PT LDS RZ, [RZ] ;  /* 0x00000000fffff984 */ /* 0x000fe20000000800 */
[----:B------:R-:W-:Y:S01]  /*10360*/  @!PT LDS RZ, [RZ] ;  /* 0x00000000fffff984 */ /* 0x000fe20000000800 */
[----:B------:R-:W-:Y:S01]  /*10370*/  @!PT LDS RZ, [RZ] ;  /* 0x00000000fffff984 */ /* 0x000fe20000000800 */
[----:B------:R-:W-:Y:S01]  /*10380*/  @!PT LDS RZ, [RZ] ;  /* 0x00000000fffff984 */ /* 0x000fe20000000800 */
[----:B------:R1:W-:Y:S06]  /*10390*/  MEMBAR.ALL.CTA ;  /* 0x0000000000007992 */ /* 0x0003ec0000008000 */
[----:B-1----:R-:W1:Y:S01]  /*103a0*/  FENCE.VIEW.ASYNC.S ;  /* 0x00000000000073c6 */ /* 0x002e620000000000 */
[C---:B------:R-:W-:Y:S01]  /*103b0*/  ISETP.GT.AND P1, PT, R20.reuse, R4, PT ;  /* 0x000000041400720c */ /* 0x040fe20003f24270 */
[----:B------:R-:W-:-:S02]  /*103c0*/  VIADD R20, R20, 0xffffffff ;  /* 0xffffffff14147836 */ /* 0x000fc40000000000 */
[----:B------:R-:W-:Y:S01]  /*103d0*/  IMAD.MOV.U32 R4, RZ, RZ, R140 ;  /* 0x000000ffff047224 */ /* 0x000fe200078e008c */
[----:B-1----:R-:W-:-:S09]  /*103e0*/  NOP ;  /* 0x0000000000007918 */ /* 0x002fd20000000000 */
[----:B0-----:R-:W-:Y:S05]  /*103f0*/  @P1 BRA `(.L_x_10532) ;  /* 0xffffffd800d41947 */ /* 0x001fea000383ffff */
.L_x_10520:
[----:B------:R-:W-:Y:S05]  /*10400*/  WARPSYNC.ALL ;  /* 0x0000000000007948 */ /* 0x000fea0003800000 */
[----:B------:R-:W-:Y:S06]  /*10410*/  BAR.ARV 0x8, 0x200 ;  /* 0x0208000000007b1d */ /* 0x000fec0000002000 */
[----:B------:R-:W-:Y:S05]  /*10420*/  @!P0 BRA `(.L_x_10533) ;  /* 0x0000000000048947 */ /* 0x000fea0003800000 */
[----:B------:R-:W-:Y:S01]  /*10430*/  BPT.TRAP 0x1 ;  /* 0x000000040000795c */ /* 0x000fe20000300000 */
.L_x_10533:
[----:B------:R-:W-:Y:S01]  /*10440*/  IMAD R12, R140, 0x8, R2 ;  /* 0x000000088c0c7824 */ /* 0x000fe200078e0202 */
[----:B------:R-:W-:-:S04]  /*10450*/  SHF.L.U32 R7, R151, 0x1f, RZ ;  /* 0x0000001f97077819 */ /* 0x000fc800000006ff */
[----:B------:R0:W1:Y:S01]  /*10460*/  SYNCS.PHASECHK.TRANS64.TRYWAIT P1, [R12+URZ+0x2d850], R7 ;  /* 0x02d850070c0075a7 */ /* 0x000062000802017f */
[----:B------:R-:W-:Y:S05]  /*10470*/  @!P0 BRA `(.L_x_10534) ;  /* 0x0000000000048947 */ /* 0x000fea0003800000 */
[----:B------:R-:W-:Y:S01]  /*10480*/  BPT.TRAP 0x1 ;  /* 0x000000040000795c */ /* 0x000fe20000300000 */
.L_x_10534:
[----:B------:R-:W2:Y:S01]  /*10490*/  LDL.LU R4, [R1+0x48] ;  /* 0x0000480001047983 */ /* 0x000ea20000300800 */
[----:B------:R-:W-:Y:S02]  /*104a0*/  VIADD R2, R2, 0x400 ;  /* 0x0000040002027836 */ /* 0x000fe40000000000 */
[----:B------:R-:W-:-:S03]  /*104b0*/  IMAD.MOV.U32 R5, RZ, RZ, 0x40000040 ;  /* 0x40000040ff057424 */ /* 0x000fc600078e00ff */
[----:B------:R-:W-:-:S04]  /*104c0*/  SHF.R.U32.HI R2, RZ, 0x4, R2 ;  /* 0x00000004ff027819 */ /* 0x000fc80000011602 */
[----:B------:R-:W-:-:S04]  /*104d0*/  LOP3.LUT R2, R2, 0x3fff, RZ, 0xc0, !PT ;  /* 0x00003fff02027812 */ /* 0x000fc800078ec0ff */
[----:B------:R-:W-:Y:S02]  /*104e0*/  LOP3.LUT R9, R2, 0x2000000, RZ, 0xfc, !PT ;  /* 0x0200000002097812 */ /* 0x000fe400078efcff */
[----:B--2---:R-:W-:Y:S01]  /*104f0*/  LOP3.LUT R4, R4, 0x10000, RZ, 0xfc, !PT ;  /* 0x0001000004047812 */ /* 0x004fe200078efcff */
[----:B-1----:R-:W-:Y:S06]  /*10500*/  @P1 BRA `(.L_x_10535) ;  /* 0x0000000000081947 */ /* 0x002fec0003800000 */
[----:B------:R-:W1:Y:S02]  /*10510*/  SYNCS.PHASECHK.TRANS64.TRYWAIT P1, [R12+URZ+0x2d850], R7 ;  /* 0x02d850070c0075a7 */ /* 0x000e64000802017f */
[----:B-1----:R-:W-:Y:S05]  /*10520*/  @!P1 BRA `(.L_x_10536) ;  /* 0x000000b000d09947 */ /* 0x002fea0003800000 */
.L_x_10535:
[----:B------:R-:W-:Y:S01]  /*10530*/  IMAD R6, R140, 0x600, R9 ;  /* 0x000006008c067824 */ /* 0x000fe200078e0209 */
[----:B------:R-:W-:Y:S05]  /*10540*/  WARPSYNC.ALL ;  /* 0x0000000000007948 */ /* 0x000fea0003800000 */
[----:B01----:R-:W-:Y:S01]  /*10550*/  IMAD.MOV.U32 R7, RZ, RZ, -0x7fffffe0 ;  /* 0x80000020ff077424 */ /* 0x003fe200078e00ff */
[C---:B------:R-:W-:Y:S01]  /*10560*/  R2UR UR4, R4.reuse ;  /* 0x00000000040472ca */ /* 0x040fe200000e0000 */
[----:B------:R-:W-:Y:S01]  /*10570*/  WARPGROUP.ARRIVE ;  /* 0x00000000000079c5 */ /* 0x000fe20000000000 */
[----:B------:R-:W-:Y:S01]  /*10580*/  R2UR UR5, R5 ;  /* 0x00000000050572ca */ /* 0x000fe200000e0000 */
[----:B------:R-:W-:Y:S01]  /*10590*/  VIADD R8, R4, 0x2 ;  /* 0x0000000204087836 */ /* 0x000fe20000000000 */
[C---:B------:R-:W-:Y:S01]  /*105a0*/  R2UR UR6, R6.reuse ;  /* 0x00000000060672ca */ /* 0x040fe200000e0000 */
[----:B------:R-:W-:Y:S01]  /*105b0*/  VIADD R10, R6, 0x40 ;  /* 0x00000040060a7836 */ /* 0x000fe20000000000 */
[----:B------:R-:W-:Y:S01]  /*105c0*/  R2UR UR7, R7 ;  /* 0x00000000070772ca */ /* 0x000fe200000e0000 */
[----:B------:R-:W-:Y:S01]  /*105d0*/  IMAD.MOV.U32 R9, RZ, RZ, 0x40000040 ;  /* 0x40000040ff097424 */ /* 0x000fe200078e00ff */
[----:B------:R-:W0:Y:S01]  /*105e0*/  SHFL.BFLY PT, R2, R141, 0x2, 0x1f ;  /* 0x0c401f008d027f89 */ /* 0x000e2200000e0000 */
[----:B------:R-:W-:-:S02]  /*105f0*/  IMAD.MOV.U32 R11, RZ, RZ, -0x7fffffe0 ;  /* 0x80000020ff0b7424 */ /* 0x000fc400078e00ff */
[----:B------:R-:W-:Y:S02]  /*10600*/  IMAD.MOV.U32 R5, RZ, RZ, 0x40000040 ;  /* 0x40000040ff057424 */ /* 0x000fe400078e00ff */
[----:B------:R-:W-:Y:S02]  /*10610*/  IMAD.MOV.U32 R7, RZ, RZ, -0x7fffffe0 ;  /* 0x80000020ff077424 */ /* 0x000fe400078e00ff */
[----:B------:R-:W-:Y:S02]  /*10620*/  IMAD.MOV.U32 R51, RZ, RZ, RZ ;  /* 0x000000ffff337224 */ /* 0x000fe400078e00ff */
[----:B------:R-:W-:Y:S02]  /*10630*/  IMAD.U32 R13, RZ, RZ, UR41 ;  /* 0x00000029ff0d7e24 */ /* 0x000fe4000f8e00ff */
[----:B------:R-:W-:Y:S01]  /*10640*/  HGMMA.64x96x16.F32.BF16 R88, gdesc[UR4].tnspB, R88, gsb0 ;  /* 0x41600000045879f0 */ /* 0x000fe20008001858 */
[----:B------:R-:W-:Y:S01]  /*10650*/  R2UR UR4, R8 ;  /* 0x00000000080472ca */ /* 0x000fe200000e0000 */
[----:B------:R-:W-:Y:S01]  /*10660*/  VIADD R8, R4, 0x4 ;  /* 0x0000000404087836 */ /* 0x000fe20000000000 */
[----:B------:R-:W-:Y:S01]  /*10670*/  R2UR UR5, R9 ;  /* 0x00000000090572ca */ /* 0x000fe200000e0000 */
[----:B------:R-:W-:Y:S01]  /*10680*/  IMAD.MOV.U32 R9, RZ, RZ, 0x40000040 ;  /* 0x40000040ff097424 */ /* 0x000fe200078e00ff */
[----:B------:R-:W-:Y:S01]  /*10690*/  R2UR UR6, R10 ;  /* 0x000000000a0672ca */ /* 0x000fe200000e0000 */
[----:B------:R-:W-:Y:S01]  /*106a0*/  VIADD R10, R6, 0x80 ;  /* 0x00000080060a7836 */ /* 0x000fe20000000000 */
[----:B------:R-:W-:Y:S01]  /*106b0*/  R2UR UR7, R11 ;  /* 0x000000000b0772ca */ /* 0x000fe200000e0000 */
[----:B------:R-:W-:Y:S01]  /*106c0*/  IMAD.MOV.U32 R11, RZ, RZ, -0x7fffffe0 ;  /* 0x80000020ff0b7424 */ /* 0x000fe200078e00ff */
[----:B------:R-:W-:-:S02]  /*106d0*/  WARPGROUP.DEPBAR.LE gsb0, 0x0 ;  /* 0x00008000000079c5 */ /* 0x000fc40000010000 */
[----:B------:R-:W-:-:S09]  /*106e0*/  WARPGROUP.ARRIVE ;  /* 0x00000000000079c5 */ /* 0x000fd20000000000 */
        /* <DEDUP_REMOVED lines=9> */
[----:B------:R-:W-:Y:S02]  /*10780*/  WARPGROUP.DEPBAR.LE gsb0, 0x0 ;  /* 0x00008000000079c5 */ /* 0x000fe40000010000 */
        /* <DEDUP_REMOVED lines=31> */
[----:B------:R-:W-:Y:S02]  /*10980*/  IMAD.MOV.U32 R11, RZ, RZ, -0x7fffffe0 ;  /* 0x80000020ff0b7424 */ /* 0x000fe400078e00ff */
[----:B------:R-:W-:-:S02]  /*10990*/  VIADD R4, R4, 0x606 ;  /* 0x0000060604047836 */ /* 0x000fc40000000000 */
[----:B------:R-:W-:Y:S01]  /*109a0*/  VIADD R6, R6, 0x1c0 ;  /* 0x000001c006067836 */ /* 0x000fe20000000000 */
[----:B------:R-:W-:Y:S02]  /*109b0*/  WARPGROUP.DEPBAR.LE gsb0, 0x0 ;  /* 0x00008000000079c5 */ /* 0x000fe40000010000 */
[----:B------:R-:W-:-:S06]  /*109c0*/  WARPGROUP.ARRIVE ;  /* 0x00000000000079c5 */ /* 0x000fcc0000000000 */
[----:B------:R-:W-:Y:S01]  /*109d0*/  HGMMA.64x96x16.F32.BF16 R88, gdesc[UR4].tnspB, R88, gsb0 ;  /* 0x41600000045879f0 */ /* 0x000fe20008001858 */
[----:B------:R-:W-:Y:S02]  /*109e0*/  R2UR UR4, R8 ;  /* 0x00000000080472ca */ /* 0x000fe400000e0000 */
[----:B------:R-:W-:Y:S02]  /*109f0*/  R2UR UR5, R9 ;  /* 0x00000000090572ca */ /* 0x000fe400000e0000 */
[----:B------:R-:W-:Y:S02]  /*10a00*/  R2UR UR6, R10 ;  /* 0x000000000a0672ca */ /* 0x000fe400000e0000 */
[----:B------:R-:W-:Y:S01]  /*10a10*/  R2UR UR7, R11 ;  /* 0x000000000b0772ca */ /* 0x000fe200000e0000 */
[----:B------:R-:W-:Y:S02]  /*10a20*/  WARPGROUP.DEPBAR.LE gsb0, 0x0 ;  /* 0x00008000000079c5 */ /* 0x000fe40000010000 */
[----:B------:R-:W-:-:S10]  /*10a30*/  WARPGROUP.ARRIVE ;  /* 0x00000000000079c5 */ /* 0x000fd40000000000 */
[----:B------:R-:W-:Y:S01]  /*10a40*/  HGMMA.64x96x16.F32.BF16 R88, gdesc[UR4].tnspB, R88, gsb0 ;  /* 0x41600000045879f0 */ /* 0x000fe20008001858 */
[----:B------:R-:W-:Y:S01]  /*10a50*/  R2UR UR4, R4 ;  /* 0x00000000040472ca */ /* 0x000fe200000e0000 */
[----:B0-----:R-:W-:Y:S01]  /*10a60*/  FADD.FTZ R4, R2, R141 ;  /* 0x0000008d02047221 */ /* 0x001fe20000010000 */
[----:B------:R-:W-:Y:S01]  /*10a70*/  R2UR UR5, R5 ;  /* 0x00000000050572ca */ /* 0x000fe200000e0000 */
[----:B------:R-:W-:Y:S01]  /*10a80*/  IMAD.MOV.U32 R2, RZ, RZ, RZ ;  /* 0x000000ffff027224 */ /* 0x000fe200078e00ff */
[----:B------:R-:W-:Y:S02]  /*10a90*/  R2UR UR6, R6 ;  /* 0x00000000060672ca */ /* 0x000fe400000e0000 */
[----:B------:R-:W-:Y:S01]  /*10aa0*/  R2UR UR7, R7 ;  /* 0x00000000070772ca */ /* 0x000fe200000e0000 */
[----:B------:R-:W0:Y:S04]  /*10ab0*/  SHFL.BFLY PT, R6, R21, 0x2, 0x1f ;  /* 0x0c401f0015067f89 */ /* 0x000e2800000e0000 */
[----:B------:R-:W1:Y:S01]  /*10ac0*/  SHFL.BFLY PT, R5, R4, 0x1, 0x1f ;  /* 0x0c201f0004057f89 */ /* 0x000e6200000e0000 */
[----:B0-----:R-:W-:Y:S01]  /*10ad0*/  FADD.FTZ R6, R6, R21 ;  /* 0x0000001506067221 */ /* 0x001fe20000010000 */
[----:B-1----:R-:W-:-:S04]  /*10ae0*/  FADD.FTZ R10, R4, R5 ;  /* 0x00000005040a7221 */ /* 0x002fc80000010000 */
[----:B------:R-:W0:Y:S01]  /*10af0*/  SHFL.BFLY PT, R7, R6, 0x1, 0x1f ;  /* 0x0c201f0006077f89 */ /* 0x000e2200000e0000 */
[----:B------:R-:W-:Y:S02]  /*10b00*/  IMAD.MOV.U32 R5, RZ, RZ, -0x800000 ;  /* 0xff800000ff057424 */ /* 0x000fe400078e00ff */
[----:B------:R-:W-:Y:S01]  /*10b10*/  IMAD.MOV.U32 R4, RZ, RZ, -0x800000 ;  /* 0xff800000ff047424 */ /* 0x000fe200078e00ff */
[----:B------:R-:W-:-:S13]  /*10b20*/  FSETP.NE.FTZ.AND P1, PT, R10, RZ, PT ;  /* 0x000000ff0a00720b */ /* 0x000fda0003f35000 */
[----:B------:R-:W1:Y:S01]  /*10b30*/  @P1 MUFU.LG2 R8, R10 ;  /* 0x0000000a00081308 */ /* 0x000e620000000c00 */
[----:B0-----:R-:W-:-:S07]  /*10b40*/  FADD.FTZ R11, R6, R7 ;  /* 0x00000007060b7221 */ /* 0x001fce0000010000 */
[----:B------:R-:W-:Y:S01]  /*10b50*/  @P1 MUFU.RCP R51, R10 ;  /* 0x0000000a00331308 */ /* 0x000fe20000001000 */
[----:B------:R-:W-:Y:S01]  /*10b60*/  IMAD.U32 R7, RZ, RZ, UR41 ;  /* 0x00000029ff077e24 */ /* 0x000fe2000f8e00ff */
[----:B------:R-:W-:-:S03]  /*10b70*/  FSETP.NE.FTZ.AND P2, PT, R11, RZ, PT ;  /* 0x000000ff0b00720b */ /* 0x000fc60003f55000 */
[----:B------:R-:W-:Y:S01]  /*10b80*/  @P1 FMUL.FTZ R7, R7, 0.69314718246459960938 ;  /* 0x3f31721807071820 */ /* 0x000fe20000410000 */
[----:B-1----:R-:W-:-:S04]  /*10b90*/  @P1 FMUL.FTZ R8, R8, 0.69314718246459960938 ;  /* 0x3f31721808081820 */ /* 0x002fc80000410000 */
[----:B------:R-:W-:-:S05]  /*10ba0*/  @P1 FFMA.FTZ R5, R7, R0, R8 ;  /* 0x0000000007051223 */ /* 0x000fca0000010008 */
[----:B------:R-:W0:Y:S01]  /*10bb0*/  @P2 MUFU.LG2 R9, R11 ;  /* 0x0000000b00092308 */ /* 0x000e220000000c00 */
[----:B------:R-:W-:-:S07]  /*10bc0*/  @P2 FMUL.FTZ R13, R13, 0.69314718246459960938 ;  /* 0x3f3172180d0d2820 */ /* 0x000fce0000410000 */
[----:B------:R1:W2:Y:S01]  /*10bd0*/  @P2 MUFU.RCP R2, R11 ;  /* 0x0000000b00022308 */ /* 0x0002a20000001000 */
[----:B0-----:R-:W-:-:S04]  /*10be0*/  @P2 FMUL.FTZ R6, R9, 0.69314718246459960938 ;  /* 0x3f31721809062820 */ /* 0x001fc80000410000 */
[----:B------:R-:W-:Y:S01]  /*10bf0*/  @P2 FFMA.FTZ R4, R13, R3, R6 ;  /* 0x000000030d042223 */ /* 0x000fe20000010006 */
[----:B------:R-:W-:Y:S02]  /*10c00*/  WARPGROUP.DEPBAR.LE gsb0, 0x0 ;  /* 0x00008000000079c5 */ /* 0x000fe40000010000 */
[----:B------:R-:W-:-:S06]  /*10c10*/  WARPGROUP.ARRIVE ;  /* 0x00000000000079c5 */ /* 0x000fcc0000000000 */
[----:B------:R-:W-:Y:S03]  /*10c20*/  HGMMA.64x96x16.F32.BF16 R88, gdesc[UR4].tnspB, R88, gsb0 ;  /* 0x41600000045879f0 */ /* 0x000fe60008001858 */
[----:B------:R-:W-:Y:S02]  /*10c30*/  WARPGROUP.DEPBAR.LE gsb0, 0x0 ;  /* 0x00008000000079c5 */ /* 0x000fe40000010000 */
[----:B-12---:R-:W-:Y:S05]  /*10c40*/  @!P0 BRA `(.L_x_10537) ;  /* 0x0000000000048947 */ /* 0x006fea0003800000 */
[----:B------:R-:W-:Y:S01]  /*10c50*/  BPT.TRAP 0x1 ;  /* 0x000000040000795c */ /* 0x000fe20000300000 */
.L_x_10537:
        /* <DEDUP_REMOVED lines=59> */
.L_x_10478:
[----:B------:R-:W-:Y:S05]  /*11010*/  WARPSYNC.ALL ;  /* 0x0000000000007948 */ /* 0x000fea0003800000 */
[----:B------:R-:W1:Y:S08]  /*11020*/  S2UR UR39, SR_CgaCtaId ;  /* 0x00000000002779c3 */ /* 0x000e700000008800 */
[----:B------:R-:W-:Y:S06]  /*11030*/  BAR.SYNC.DEFER_BLOCKING 0x5, 0x200 ;  /* 0x0148000000007b1d */ /* 0x000fec0000010000 */
[----:B------:R-:W-:Y:S01]  /*11040*/  UMOV UR4, 0x400 ;  /* 0x0000040000047882 */ /* 0x000fe20000000000 */
[----:B------:R-:W-:Y:S01]  /*11050*/  BSSY B0, `(.L_x_10538) ;  /* 0x00002b9000007945 */ /* 0x000fe20003800000 */
[----:B-1----:R-:W-:-:S06]  /*11060*/  ULEA UR4, UR39, UR4, 0x18 ;  /* 0x0000000427047291 */ /* 0x002fcc000f8ec03f */
[----:B------:R-:W-:-:S05]  /*11070*/  IMAD.U32 R2, RZ, RZ, UR4 ;  /* 0x00000004ff027e24 */ /* 0x000fca000f8e00ff */
[----:B------:R1:W2:Y:S01]  /*11080*/  LDS.128 R96, [R2+0x2d8d0] ;  /* 0x02d8d00002607984 */ /* 0x0002a20000000c00 */
[----:B------:R-:W-:Y:S06]  /*11090*/  BAR.ARV 0x4, 0x200 ;  /* 0x0108000000007b1d */ /* 0x000fec0000002000 */
[----:B------:R-:W-:Y:S05]  /*110a0*/  @P0 BRA `(.L_x_10539) ;  /* 0x0000001c00f00947 */ /* 0x000fea0003800000 */
[----:B------:R-:W4:Y:S01]  /*110b0*/  LDL R0, [R1+0xd8] ;  /* 0x0000d80001007983 */ /* 0x000f220000100800 */
[----:B------:R-:W-:-:S03]  /*110c0*/  ULDC UR4, c[0x0][0xad4] ;  /* 0x0002b50000047ab9 */ /* 0x000fc60000000800 */
[----:B------:R-:W2:Y:S04]  /*110d0*/  LDL.LU R30, [R1+0x58] ;  /* 0x00005800011e7983 */ /* 0x000ea80000300800 */
[----:B------:R-:W2:Y:S04]  /*110e0*/  LDL.LU R81, [R1+0x60] ;  /* 0x0000600001517983 */ /* 0x000ea80000300800 */
[----:B------:R-:W2:Y:S01]  /*110f0*/  LDL.LU R80, [R1+0x64] ;  /* 0x0000640001507983 */ /* 0x000ea20000300800 */
[----:B------:R-:W0:Y:S01]  /*11100*/  S2R R3, SR_SWINHI ;  /* 0x0000000000037919 */ /* 0x000e220000002f00 */
[----:B------:R-:W-:-:S02]  /*11110*/  MOV R74, R2 ;  /* 0x00000002004a7202 */ /* 0x000fc40000000f00 */
[----:B0-----:R-:W-:-:S03]  /*11120*/  MOV R75, R3 ;  /* 0x00000003004b7202 */ /* 0x001fc60000000f00 */
[----:B----4-:R-:W-:-:S03]  /*11130*/  IMAD.WIDE R8, R0, 0x2, R74 ;  /* 0x0000000200087825 */ /* 0x010fc600078e024a */
[C---:B------:R-:W-:Y:S02]  /*11140*/  LOP3.LUT R3, R8.reuse, 0x180, RZ, 0xc0, !PT ;  /* 0x0000018008037812 */ /* 0x040fe400078ec0ff */
[C---:B------:R-:W-:Y:S02]  /*11150*/  IADD3 R10, P2, R8.reuse, 0x3020, RZ ;  /* 0x00003020080a7810 */ /* 0x040fe40007f5e0ff */
[----:B------:R-:W-:Y:S02]  /*11160*/  SHF.R.U64 R3, R3, 0x3, RZ ;  /* 0x0000000303037819 */ /* 0x000fe400000012ff */
[C---:B------:R-:W-:Y:S02]  /*11170*/  IADD3 R11, P4, R8.reuse, 0x20, RZ ;  /* 0x00000020080b7810 */ /* 0x040fe40007f9e0ff */
[C---:B---3--:R-:W-:Y:S02]  /*11180*/  IADD3 R31, P3, R8.reuse, 0x3000, RZ ;  /* 0x00003000081f7810 */ /* 0x048fe40007f7e0ff */
[----:B------:R-:W-:-:S02]  /*11190*/  IADD3 R12, P1, R8, 0x6000, RZ ;  /* 0x00006000080c7810 */ /* 0x000fc40007f3e0ff */
[----:B------:R-:W-:Y:S02]  /*111a0*/  IADD3 R77, P0, R8, 0x6020, RZ ;  /* 0x00006020084d7810 */ /* 0x000fe40007f1e0ff */
[----:B------:R-:W-:Y:S02]  /*111b0*/  LOP3.LUT R8, R3, R8, RZ, 0x3c, !PT ;  /* 0x0000000803087212 */ /* 0x000fe400078e3cff */
[----:B------:R-:W-:Y:S01]  /*111c0*/  LOP3.LUT R3, R10, 0x180, RZ, 0xc0, !PT ;  /* 0x000001800a037812 */ /* 0x000fe200078ec0ff */
[----:B------:R-:W-:Y:S01]  /*111d0*/  IMAD.X R15, RZ, RZ, R9, P0 ;  /* 0x000000ffff0f7224 */ /* 0x000fe200000e0609 */
[----:B--2---:R-:W-:Y:S02]  /*111e0*/  ISETP.NE.AND P0, PT, R30, RZ, PT ;  /* 0x000000ff1e00720c */ /* 0x004fe40003f05270 */
[----:B------:R-:W-:-:S04]  /*111f0*/  SHF.R.U64 R3, R3, 0x3, RZ ;  /* 0x0000000303037819 */ /* 0x000fc800000012ff */
[----:B------:R-:W-:Y:S02]  /*11200*/  LOP3.LUT R28, R3, R10, RZ, 0x3c, !PT ;  /* 0x0000000a031c7212 */ /* 0x000fe400078e3cff */
[----:B------:R-:W-:Y:S01]  /*11210*/  SEL R3, R30, UR4, P0 ;  /* 0x000000041e037c07 */ /* 0x000fe20008000000 */
[----:B------:R-:W-:Y:S05]  /*11220*/  WARPSYNC.ALL ;  /* 0x0000000000007948 */ /* 0x000fea0003800000 */
[----:B------:R-:W-:Y:S01]  /*11230*/  LOP3.LUT R0, R11, 0x180, RZ, 0xc0, !PT ;  /* 0x000001800b007812 */ /* 0x000fe200078ec0ff */
[--C-:B------:R-:W-:Y:S01]  /*11240*/  IMAD.X R25, RZ, RZ, R9.reuse, P4 ;  /* 0x000000ffff197224 */ /* 0x100fe200020e0609 */
[----:B------:R-:W-:Y:S01]  /*11250*/  LOP3.LUT R14, R77, 0x180, RZ, 0xc0, !PT ;  /* 0x000001804d0e7812 */ /* 0x000fe200078ec0ff */
[--C-:B------:R-:W-:Y:S01]  /*11260*/  IMAD.X R27, RZ, RZ, R9.reuse, P3 ;  /* 0x000000ffff1b7224 */ /* 0x100fe200018e0609 */
[----:B------:R-:W-:Y:S01]  /*11270*/  SHF.R.U64 R0, R0, 0x3, RZ ;  /* 0x0000000300007819 */ /* 0x000fe200000012ff */
[--C-:B------:R-:W-:Y:S01]  /*11280*/  IMAD.X R29, RZ, RZ, R9.reuse, P2 ;  /* 0x000000ffff1d7224 */ /* 0x100fe200010e0609 */
[----:B------:R-:W-:Y:S01]  /*11290*/  F2FP.BF16.F32.PACK_AB R10, R21, R20 ;  /* 0x00000014150a723e */ /* 0x000fe200000010ff */
[----:B------:R-:W-:Y:S01]  /*112a0*/  IMAD.X R13, RZ, RZ, R9, P1 ;  /* 0x000000ffff0d7224 */ /* 0x000fe200008e0609 */
[----:B------:R-:W-:Y:S01]  /*112b0*/  LOP3.LUT R24, R0, R11, RZ, 0x3c, !PT ;  /* 0x0000000b00187212 */ /* 0x000fe200078e3cff */
[----:B------:R-:W-:Y:S01]  /*112c0*/  ULDC.64 UR4, c[0x0][0xc00] ;  /* 0x0003000000047ab9 */ /* 0x000fe20000000a00 */
[----:B------:R-:W-:Y:S01]  /*112d0*/  LOP3.LUT R0, R31, 0x180, RZ, 0xc0, !PT ;  /* 0x000001801f007812 */ /* 0x000fe200078ec0ff */
[----:B------:R-:W-:Y:S01]  /*112e0*/  ULDC.64 UR6, c[0x0][0xc08] ;  /* 0x0003020000067ab9 */ /* 0x000fe20000000a00 */
[----:B------:R-:W-:-:S02]  /*112f0*/  LOP3.LUT R11, R12, 0x180, RZ, 0xc0, !PT ;  /* 0x000001800c0b7812 */ /* 0x000fc400078ec0ff */
[----:B------:R-:W-:Y:S02]  /*11300*/  SHF.R.U64 R0, R0, 0x3, RZ ;  /* 0x0000000300007819 */ /* 0x000fe400000012ff */
[----:B------:R-:W-:Y:S02]  /*11310*/  SHF.R.U64 R11, R11, 0x3, RZ ;  /* 0x000000030b0b7819 */ /* 0x000fe400000012ff */
[----:B------:R-:W-:Y:S02]  /*11320*/  LOP3.LUT R26, R0, R31, RZ, 0x3c, !PT ;  /* 0x0000001f001a7212 */ /* 0x000fe400078e3cff */
[----:B------:R-:W-:Y:S02]  /*11330*/  SHF.R.U64 R14, R14, 0x3, RZ ;  /* 0x000000030e0e7819 */ /* 0x000fe400000012ff */
[----:B------:R-:W-:Y:S02]  /*11340*/  LOP3.LUT R12, R11, R12, RZ, 0x3c, !PT ;  /* 0x0000000c0b0c7212 */ /* 0x000fe400078e3cff */
[----:B------:R-:W-:-:S02]  /*11350*/  MOV R31, R8 ;  /* 0x00000008001f7202 */ /* 0x000fc40000000f00 */
[----:B------:R-:W-:Y:S02]  /*11360*/  F2FP.BF16.F32.PACK_AB R8, R7, R6 ;  /* 0x000000060708723e */ /* 0x000fe400000010ff */
[----:B------:R-:W-:Y:S02]  /*11370*/  F2FP.BF16.F32.PACK_AB R9, R53, R52 ;  /* 0x000000343509723e */ /* 0x000fe400000010ff */
[----:B------:R-:W-:Y:S01]  /*11380*/  F2FP.BF16.F32.PACK_AB R11, R55, R54 ;  /* 0x00000036370b723e */ /* 0x000fe200000010ff */
[----:B------:R-:W-:Y:S01]  /*11390*/  BAR.SYNC.DEFER_BLOCKING 0x1, 0x180 ;  /* 0x0046000000007b1d */ /* 0x000fe20000010000 */
[----:B------:R-:W-:Y:S02]  /*113a0*/  MOV R79, R24 ;  /* 0x00000018004f7202 */ /* 0x000fe40000000f00 */
[----:B------:R-:W-:Y:S02]  /*113b0*/  MOV R0, R26 ;  /* 0x0000001a00007202 */ /* 0x000fe40000000f00 */
[----:B------:R-:W-:-:S02]  /*113c0*/  LOP3.LUT R14, R14, R77, RZ, 0x3c, !PT ;  /* 0x0000004d0e0e7212 */ /* 0x000fc400078e3cff */
[----:B------:R-:W-:Y:S02]  /*113d0*/  F2FP.BF16.F32.PACK_AB R24, R33, R32 ;  /* 0x000000202118723e */ /* 0x000fe400000010ff */
[----:B------:R-:W-:Y:S02]  /*113e0*/  F2FP.BF16.F32.PACK_AB R25, R57, R56 ;  /* 0x000000383919723e */ /* 0x000fe400000010ff */
[----:B------:R-:W-:Y:S02]  /*113f0*/  F2FP.BF16.F32.PACK_AB R26, R35, R34 ;  /* 0x00000022231a723e */ /* 0x000fe400000010ff */
[----:B------:R-:W-:Y:S02]  /*11400*/  F2FP.BF16.F32.PACK_AB R27, R59, R58 ;  /* 0x0000003a3b1b723e */ /* 0x000fe400000010ff */
[----:B------:R-:W-:Y:S02]  /*11410*/  MOV R78, R28 ;  /* 0x0000001c004e7202 */ /* 0x000fe40000000f00 */
[----:B------:R-:W-:-:S02]  /*11420*/  F2FP.BF16.F32.PACK_AB R28, R37, R36 ;  /* 0x00000024251c723e */ /* 0x000fc400000010ff */
[----:B------:R-:W-:Y:S02]  /*11430*/  F2FP.BF16.F32.PACK_AB R29, R61, R60 ;  /* 0x0000003c3d1d723e */ /* 0x000fe400000010ff */
[----:B------:R-:W-:Y:S01]  /*11440*/  F2FP.BF16.F32.PACK_AB R30, R39, R38 ;  /* 0x00000026271e723e */ /* 0x000fe200000010ff */
[----:B------:R0:W-:Y:S01]  /*11450*/  STSM.16.M88.4 [R31], R8 ;  /* 0x000000081f007844 */ /* 0x0001e20000000200 */
[----:B------:R-:W-:Y:S02]  /*11460*/  MOV R77, R12 ;  /* 0x0000000c004d7202 */ /* 0x000fe40000000f00 */
[----:B------:R-:W-:Y:S01]  /*11470*/  MOV R76, R14 ;  /* 0x0000000e004c7202 */ /* 0x000fe20000000f00 */
[----:B------:R2:W-:Y:S01]  /*11480*/  STSM.16.M88.4 [R79], R24 ;  /* 0x000000184f007844 */ /* 0x0005e20000000200 */
[----:B------:R-:W-:Y:S02]  /*11490*/  F2FP.BF16.F32.PACK_AB R12, R45, R44 ;  /* 0x0000002c2d0c723e */ /* 0x000fe400000010ff */
[----:B------:R-:W-:-:S02]  /*114a0*/  F2FP.BF16.F32.PACK_AB R13, R69, R68 ;  /* 0x00000044450d723e */ /* 0x000fc400000010ff */
[----:B------:R-:W-:Y:S02]  /*114b0*/  F2FP.BF16.F32.PACK_AB R14, R47, R46 ;  /* 0x0000002e2f0e723e */ /* 0x000fe400000010ff */
[----:B------:R-:W-:Y:S02]  /*114c0*/  F2FP.BF16.F32.PACK_AB R15, R71, R70 ;  /* 0x00000046470f723e */ /* 0x000fe400000010ff */
[----:B0-----:R-:W-:Y:S02]  /*114d0*/  F2FP.BF16.F32.PACK_AB R31, R63, R62 ;  /* 0x0000003e3f1f723e */ /* 0x001fe400000010ff */
[----:B------:R-:W-:Y:S02]  /*114e0*/  F2FP.BF16.F32.PACK_AB R8, R41, R40 ;  /* 0x000000282908723e */ /* 0x000fe400000010ff */
[----:B------:R-:W-:Y:S02]  /*114f0*/  F2FP.BF16.F32.PACK_AB R9, R65, R64 ;  /* 0x000000404109723e */ /* 0x000fe400000010ff */
[----:B------:R-:W-:-:S02]  /*11500*/  F2FP.BF16.F32.PACK_AB R10, R43, R42 ;  /* 0x0000002a2b0a723e */ /* 0x000fc400000010ff */
[----:B------:R-:W-:Y:S02]  /*11510*/  F2FP.BF16.F32.PACK_AB R11, R67, R66 ;  /* 0x00000042430b723e */ /* 0x000fe400000010ff */
[----:B--2---:R-:W-:Y:S02]  /*11520*/  F2FP.BF16.F32.PACK_AB R24, R49, R48 ;  /* 0x000000303118723e */ /* 0x004fe400000010ff */
[----:B------:R-:W-:Y:S02]  /*11530*/  F2FP.BF16.F32.PACK_AB R25, R73, R72 ;  /* 0x000000484919723e */ /* 0x000fe400000010ff */
[----:B------:R-:W-:Y:S02]  /*11540*/  F2FP.BF16.F32.PACK_AB R26, R51, R50 ;  /* 0x00000032331a723e */ /* 0x000fe400000010ff */
[----:B------:R-:W-:Y:S01]  /*11550*/  F2FP.BF16.F32.PACK_AB R27, R135, R134 ;  /* 0x00000086871b723e */ /* 0x000fe200000010ff */
[----:B------:R0:W-:Y:S04]  /*11560*/  STSM.16.M88.4 [R0], R28 ;  /* 0x0000001c00007844 */ /* 0x0001e80000000200 */
[----:B------:R2:W-:Y:S04]  /*11570*/  STSM.16.M88.4 [R78], R8 ;  /* 0x000000084e007844 */ /* 0x0005e80000000200 */
[----:B------:R3:W-:Y:S04]  /*11580*/  STSM.16.M88.4 [R77], R12 ;  /* 0x0000000c4d007844 */ /* 0x0007e80000000200 */
[----:B------:R4:W-:Y:S01]  /*11590*/  STSM.16.M88.4 [R76], R24 ;  /* 0x000000184c007844 */ /* 0x0009e20000000200 */
[----:B------:R-:W-:Y:S01]  /*115a0*/  BAR.SYNC.DEFER_BLOCKING 0x1, 0x180 ;  /* 0x0046000000007b1d */ /* 0x000fe20000010000 */
[----:B------:R-:W-:-:S04]  /*115b0*/  ISETP.NE.U32.AND P0, PT, RZ, UR4, PT ;  /* 0x00000004ff007c0c */ /* 0x000fc8000bf05070 */
[----:B------:R-:W-:Y:S02]  /*115c0*/  ISETP.NE.AND.EX P0, PT, RZ, UR5, PT, P0 ;  /* 0x00000005ff007c0c */ /* 0x000fe4000bf05300 */
[----:B0-----:R-:W-:Y:S01]  /*115d0*/  IADD3 R28, P1, R81, UR4, RZ ;  /* 0x00000004511c7c10 */ /* 0x001fe2000ff3e0ff */
[----:B------:R-:W-:Y:S01]  /*115e0*/  IMAD.MOV.U32 R0, RZ, RZ, RZ ;  /* 0x000000ffff007224 */ /* 0x000fe200078e00ff */
[----:B------:R-:W-:Y:S01]  /*115f0*/  ISETP.NE.U32.AND P3, PT, RZ, UR6, PT ;  /* 0x00000006ff007c0c */ /* 0x000fe2000bf65070 */
[----:B--2---:R-:W0:Y:S01]  /*11600*/  LDC R78, c[0x0][0xbe8] ;  /* 0x0002fa00ff4e7b82 */ /* 0x004e220000000800 */
[----:B------:R-:W-:-:S07]  /*11610*/  IADD3.X R29, R80, UR5, RZ, P1, !PT ;  /* 0x00000005501d7c10 */ /* 0x000fce0008ffe4ff */
[----:B------:R-:W5:Y:S01]  /*11620*/  @P0 LDG.E R0, desc[UR42][R28.64] ;  /* 0x0000002a1c000981 */ /* 0x000f62000c1e1900 */
[----:B------:R-:W-:Y:S01]  /*11630*/  ISETP.NE.AND.EX P3, PT, RZ, UR7, PT, P3 ;  /* 0x00000007ff007c0c */ /* 0x000fe2000bf65330 */
[----:B---3--:R-:W-:Y:S01]  /*11640*/  IMAD.MOV.U32 R14, RZ, RZ, 0x9b8 ;  /* 0x000009b8ff0e7424 */ /* 0x008fe200078e00ff */
[----:B------:R-:W-:-:S04]  /*11650*/  ISETP.GT.AND P2, PT, R3, 0x1, PT ;  /* 0x000000010300780c */ /* 0x000fc80003f44270 */
[----:B------:R-:W-:-:S07]  /*11660*/  SEL R14, R14, 0x978, P2 ;  /* 0x000009780e0e7807 */ /* 0x000fce0001000000 */
[----:B------:R-:W-:Y:S01]  /*11670*/  @P3 IADD3 R8, P1, R81, UR6, RZ ;  /* 0x0000000651083c10 */ /* 0x000fe2000ff3e0ff */
[----:B------:R-:W-:Y:S02]  /*11680*/  ULDC UR6, c[0x0][0xa88] ;  /* 0x0002a20000067ab9 */ /* 0x000fe40000000800 */
[----:B------:R-:W-:Y:S01]  /*11690*/  IMAD.U32 R31, RZ, RZ, UR6 ;  /* 0x00000006ff1f7e24 */ /* 0x000fe2000f8e00ff */
[----:B------:R-:W-:Y:S01]  /*116a0*/  @P3 IADD3.X R9, R80, UR7, RZ, P1, !PT ;  /* 0x0000000750093c10 */ /* 0x000fe20008ffe4ff */
[----:B------:R4:W2:Y:S04]  /*116b0*/  LDC.64 R10, c[0x0][R14+0x218] ;  /* 0x000086000e0a7b82 */ /* 0x0008a80000000a00 */
[----:B------:R3:W5:Y:S04]  /*116c0*/  @P3 LDG.E R31, desc[UR42][R8.64] ;  /* 0x0000002a081f3981 */ /* 0x000768000c1e1900 */
[----:B------:R4:W1:Y:S08]  /*116d0*/  LDC.64 R12, c[0x0][R14+0x228] ;  /* 0x00008a000e0c7b82 */ /* 0x0008700000000a00 */
[----:B---3--:R4:W3:Y:S01]  /*116e0*/  LDC.64 R8, c[0x0][R14+0x220] ;  /* 0x000088000e087b82 */ /* 0x0088e20000000a00 */
[----:B0-----:R-:W-:Y:S01]  /*116f0*/  ISETP.NE.AND P1, PT, R78, 0x1, PT ;  /* 0x000000014e00780c */ /* 0x001fe20003f25270 */
[----:B------:R-:W-:-:S12]  /*11700*/  @P3 BRA `(.L_x_10540) ;  /* 0x0000000000103947 */ /* 0x000fd80003800000 */
[----:B------:R-:W-:Y:S05]  /*11710*/  @!P0 BRA `(.L_x_10540) ;  /* 0x00000000000c8947 */ /* 0x000fea0003800000 */
[----:B----4-:R-:W4:Y:S04]  /*11720*/  LDG.E R24, desc[UR42][R28.64] ;  /* 0x0000002a1c187981 */ /* 0x010f28000c1e1900 */
[----:B-----5:R-:W4:Y:S02]  /*11730*/  LDG.E R31, desc[UR42][R28.64+0x4] ;  /* 0x0000042a1c1f7981 */ /* 0x020f24000c1e1900 */
[----:B----4-:R-:W-:-:S07]  /*11740*/  IMAD.IADD R31, R31, 0x1, -R24 ;  /* 0x000000011f1f7824 */ /* 0x010fce00078e0a18 */
.L_x_10540:
[----:B------:R-:W3:Y:S01]  /*11750*/  LDL.LU R3, [R1+0x5c] ;  /* 0x00005c0001037983 */ /* 0x000ee20000300800 */
[----:B----4-:R-:W0:Y:S03]  /*11760*/  LDC.64 R14, c[0x0][R14+0x210] ;  /* 0x000084000e0e7b82 */ /* 0x010e260000000a00 */
[----:B------:R-:W4:Y:S04]  /*11770*/  LDL.LU R27, [R1+0x9c] ;  /* 0x00009c00011b7983 */ /* 0x000f280000300800 */
[----:B------:R-:W4:Y:S01]  /*11780*/  LDL R26, [R1+0xd4] ;  /* 0x0000d400011a7983 */ /* 0x000f220000100800 */
[----:B------:R-:W-:Y:S01]  /*11790*/  ISETP.NE.U32.AND P0, PT, RZ, UR4, PT ;  /* 0x00000004ff007c0c */ /* 0x000fe2000bf05070 */
[----:B------:R-:W1:Y:S02]  /*117a0*/  @P1 LDC R79, c[0x0][0xbec] ;  /* 0x0002fb00ff4f1b82 */ /* 0x000e640000000800 */
[----:B------:R-:W4:Y:S04]  /*117b0*/  LDL R82, [R1+0x68] ;  /* 0x0000680001527983 */ /* 0x000f280000100800 */
[----:B------:R-:W4:Y:S01]  /*117c0*/  LDL R80, [R1+0x74] ;  /* 0x0000740001507983 */ /* 0x000f220000100800 */
[----:B------:R-:W-:Y:S01]  /*117d0*/  ISETP.NE.AND.EX P0, PT, RZ, UR5, PT, P0 ;  /* 0x00000005ff007c0c */ /* 0x000fe2000bf05300 */
[----:B------:R-:W0:Y:S01]  /*117e0*/  @P1 LDC R81, c[0x0][0xbf0] ;  /* 0x0002fc00ff511b82 */ /* 0x000e220000000800 */
[-C--:B--2---:R-:W-:Y:S01]  /*117f0*/  IMAD R29, R11, R137.reuse, RZ ;  /* 0x000000890b1d7224 */ /* 0x084fe200078e02ff */
[----:B------:R-:W2:Y:S01]  /*11800*/  LDL R76, [R1+0xd0] ;  /* 0x0000d000014c7983 */ /* 0x000ea20000100800 */
[----:B------:R-:W-:-:S03]  /*11810*/  IMAD.WIDE.U32 R10, R10, R137, RZ ;  /* 0x000000890a0a7225 */ /* 0x000fc600078e00ff */
[----:B------:R-:W2:Y:S02]  /*11820*/  LDL R30, [R1+0xa4] ;  /* 0x0000a400011e7983 */ /* 0x000ea40000100800 */
[----:B------:R-:W1:Y:S01]  /*11830*/  LDC.64 R24, c[0x0][0xba8] ;  /* 0x0002ea00ff187b82 */ /* 0x000e620000000a00 */
[----:B------:R-:W-:-:S07]  /*11840*/  IMAD.IADD R28, R11, 0x1, R29 ;  /* 0x000000010b1c7824 */ /* 0x000fce00078e021d */
[----:B-1----:R-:W1:Y:S08]  /*11850*/  @!P2 LDC R24, c[0x0][0xb50] ;  /* 0x0002d400ff18ab82 */ /* 0x002e700000000800 */
[----:B------:R-:W1:Y:S01]  /*11860*/  @!P2 LDC R25, c[0x0][0xb54] ;  /* 0x0002d500ff19ab82 */ /* 0x000e620000000800 */
[----:B---3--:R-:W-:Y:S02]  /*11870*/  SEL R3, R3, RZ, !P0 ;  /* 0x000000ff03037207 */ /* 0x008fe40004000000 */
[----:B----4-:R-:W-:-:S03]  /*11880*/  SEL R27, R27, RZ, !P0 ;  /* 0x000000ff1b1b7207 */ /* 0x010fc60004000000 */
[----:B------:R-:W-:-:S04]  /*11890*/  IMAD R9, R9, R3, RZ ;  /* 0x0000000309097224 */ /* 0x000fc800078e02ff */
[C---:B------:R-:W-:Y:S02]  /*118a0*/  IMAD R77, R8.reuse, R27, R9 ;  /* 0x0000001b084d7224 */ /* 0x040fe400078e0209 */
[----:B------:R-:W-:-:S04]  /*118b0*/  IMAD.WIDE.U32 R8, R8, R3, RZ ;  /* 0x0000000308087225 */ /* 0x000fc800078e00ff */
[----:B------:R-:W-:Y:S01]  /*118c0*/  IMAD R26, R82, 0xc0, R26 ;  /* 0x000000c0521a7824 */ /* 0x000fe200078e021a */
[----:B-----5:R-:W-:-:S03]  /*118d0*/  IADD3 R10, P0, P3, R8, R10, R0 ;  /* 0x0000000a080a7210 */ /* 0x020fc60007b1e000 */
[----:B------:R-:W-:Y:S01]  /*118e0*/  @P1 IMAD.HI.U32 R8, R26, R79, RZ ;  /* 0x0000004f1a081227 */ /* 0x000fe200078e00ff */
[----:B------:R-:W-:-:S03]  /*118f0*/  SEL R27, R80, RZ, P2 ;  /* 0x000000ff501b7207 */ /* 0x000fc60001000000 */
[----:B------:R-:W-:Y:S02]  /*11900*/  IMAD.IADD R11, R9, 0x1, R77 ;  /* 0x00000001090b7824 */ /* 0x000fe400078e024d */
[----:B------:R-:W-:Y:S01]  /*11910*/  IMAD.MOV.U32 R9, RZ, RZ, R26 ;  /* 0x000000ffff097224 */ /* 0x000fe200078e001a */
[----:B0-----:R-:W-:Y:S01]  /*11920*/  @P1 SHF.R.U32.HI R9, RZ, R81, R8 ;  /* 0x00000051ff091219 */ /* 0x001fe20000011608 */
[-C--:B------:R-:W-:Y:S01]  /*11930*/  IMAD R29, R13, R27.reuse, RZ ;  /* 0x0000001b0d1d7224 */ /* 0x080fe200078e02ff */
[----:B------:R-:W-:Y:S01]  /*11940*/  SHF.R.S32.HI R77, RZ, 0x1f, R0 ;  /* 0x0000001fff4d7819 */ /* 0x000fe20000011400 */
[----:B------:R-:W-:Y:S01]  /*11950*/  IMAD.WIDE.U32 R12, R12, R27, RZ ;  /* 0x0000001b0c0c7225 */ /* 0x000fe200078e00ff */
[----:B------:R-:W-:-:S03]  /*11960*/  SHF.R.S32.HI R8, RZ, 0x1f, R9 ;  /* 0x0000001fff087819 */ /* 0x000fc60000011409 */
[----:B------:R-:W-:Y:S01]  /*11970*/  IMAD.MOV R27, RZ, RZ, -R9 ;  /* 0x000000ffff1b7224 */ /* 0x000fe200078e0a09 */
[----:B------:R-:W-:Y:S01]  /*11980*/  IADD3.X R11, R11, R28, R77, P0, P3 ;  /* 0x0000001c0b0b7210 */ /* 0x000fe200007e644d */
[----:B------:R-:W-:Y:S01]  /*11990*/  IMAD.IADD R29, R13, 0x1, R29 ;  /* 0x000000010d1d7824 */ /* 0x000fe200078e021d */
[----:B------:R-:W-:Y:S01]  /*119a0*/  IADD3 R12, P0, P3, R9, R10, R12 ;  /* 0x0000000a090c7210 */ /* 0x000fe20007b1e00c */
[----:B------:R-:W-:-:S03]  /*119b0*/  IMAD R9, R78, R27, R26 ;  /* 0x0000001b4e097224 */ /* 0x000fc600078e021a */
[----:B------:R-:W-:Y:S01]  /*119c0*/  IADD3.X R13, R8, R11, R29, P0, P3 ;  /* 0x0000000b080d7210 */ /* 0x000fe200007e641d */
[-C--:B------:R-:W-:Y:S01]  /*119d0*/  IMAD R8, R15, R9.reuse, RZ ;  /* 0x000000090f087224 */ /* 0x080fe200078e02ff */
[----:B------:R-:W-:Y:S01]  /*119e0*/  SHF.R.S32.HI R11, RZ, 0x1f, R9 ;  /* 0x0000001fff0b7819 */ /* 0x000fe20000011409 */
[----:B------:R-:W-:-:S04]  /*119f0*/  IMAD.WIDE.U32 R12, R14, R9, R12 ;  /* 0x000000090e0c7225 */ /* 0x000fc800078e000c */
[----:B------:R-:W-:-:S04]  /*11a00*/  IMAD R11, R14, R11, R8 ;  /* 0x0000000b0e0b7224 */ /* 0x000fc800078e0208 */
[----:B------:R-:W-:Y:S01]  /*11a10*/  IMAD.IADD R8, R13, 0x1, R11 ;  /* 0x000000010d087824 */ /* 0x000fe200078e020b */
[----:B-1----:R-:W-:-:S04]  /*11a20*/  LEA R13, P0, R12, R24, 0x2 ;  /* 0x000000180c0d7211 */ /* 0x002fc800078010ff */
[----:B------:R-:W-:Y:S01]  /*11a30*/  LEA.HI.X R12, R12, R25, R8, 0x2, P0 ;  /* 0x000000190c0c7211 */ /* 0x000fe200000f1408 */
[----:B------:R-:W-:Y:S01]  /*11a40*/  SHFL.IDX PT, R10, R13, 0x1, 0x1c1f ;  /* 0x003c1f000d0a7f89 */ /* 0x000fe200000e0000 */
[----:B--2---:R-:W-:-:S03]  /*11a50*/  IMAD R25, R82, 0xc0, R76 ;  /* 0x000000c052197824 */ /* 0x004fc600078e024c */
[----:B------:R-:W-:Y:S04]  /*11a60*/  SHFL.IDX PT, R8, R13, RZ, 0x1c1f ;  /* 0x001c1fff0d087589 */ /* 0x000fe800000e0000 */
[----:B------:R-:W0:Y:S04]  /*11a70*/  SHFL.IDX PT, R9, R12, RZ, 0x1c1f ;  /* 0x001c1fff0c097589 */ /* 0x000e2800000e0000 */
[----:B------:R-:W1:Y:S01]  /*11a80*/  SHFL.IDX PT, R11, R12, 0x1, 0x1c1f ;  /* 0x003c1f000c0b7f89 */ /* 0x000e6200000e0000 */
[----:B------:R-:W-:Y:S01]  /*11a90*/  IMAD R76, R31, R78, RZ ;  /* 0x0000004e1f4c7224 */ /* 0x000fe200078e02ff */
[----:B------:R-:W-:Y:S01]  /*11aa0*/  LOP3.LUT P0, RZ, R30, 0x3, RZ, 0xc0, !PT ;  /* 0x000000031eff7812 */ /* 0x000fe2000780c0ff */
[----:B------:R-:W-:-:S03]  /*11ab0*/  VIADD R24, R25, 0x8 ;  /* 0x0000000819187836 */ /* 0x000fc60000000000 */
[-C--:B------:R-:W-:Y:S02]  /*11ac0*/  ISETP.GE.OR P3, PT, R25, R76.reuse, P0 ;  /* 0x0000004c1900720c */ /* 0x080fe40000766670 */
[----:B------:R-:W-:-:S11]  /*11ad0*/  ISETP.GE.OR P0, PT, R24, R76, P0 ;  /* 0x0000004c1800720c */ /* 0x000fd60000706670 */
[----:B0-----:R0:W-:Y:S04]  /*11ae0*/  @!P3 ST.E desc[UR42][R8.64], R5 ;  /* 0x000000050800b985 */ /* 0x0011e8000c10192a */
[----:B-1----:R0:W-:Y:S01]  /*11af0*/  @!P0 ST.E desc[UR42][R10.64], R4 ;  /* 0x000000040a008985 */ /* 0x0021e2000c10192a */
[----:B------:R-:W-:Y:S05]  /*11b00*/  @P2 BRA `(.L_x_10541) ;  /* 0x00000008002c2947 */ /* 0x000fea0003800000 */
[----:B------:R-:W1:Y:S01]  /*11b10*/  S2R R30, SR_TID.X ;  /* 0x00000000001e7919 */ /* 0x000e620000002100 */
[----:B0-----:R-:W0:Y:S01]  /*11b20*/  @P1 LDC R11, c[0x0][0xbec] ;  /* 0x0002fb00ff0b1b82 */ /* 0x001e220000000800 */
[----:B------:R-:W-:-:S07]  /*11b30*/  ULDC.64 UR4, c[0x0][0xaa0] ;  /* 0x0002a80000047ab9 */ /* 0x000fce0000000a00 */
[----:B------:R-:W2:Y:S01]  /*11b40*/  @P1 LDC R13, c[0x0][0xbf0] ;  /* 0x0002fc00ff0d1b82 */ /* 0x000ea20000000800 */
[----:B-1----:R-:W-:-:S05]  /*11b50*/  VIADD R4, R30, 0xffffff80 ;  /* 0xffffff801e047836 */ /* 0x002fca0000000000 */
[----:B------:R-:W-:-:S04]  /*11b60*/  SHF.R.S32.HI R5, RZ, 0x1f, R4 ;  /* 0x0000001fff057819 */ /* 0x000fc80000011404 */
[----:B------:R-:W-:-:S04]  /*11b70*/  LEA.HI R5, R5, R4, RZ, 0x2 ;  /* 0x0000000405057211 */ /* 0x000fc800078f10ff */
[----:B------:R-:W-:Y:S02]  /*11b80*/  LOP3.LUT R7, R5, 0xfffffffc, RZ, 0xc0, !PT ;  /* 0xfffffffc05077812 */ /* 0x000fe400078ec0ff */
[----:B------:R-:W-:-:S03]  /*11b90*/  SHF.R.S32.HI R10, RZ, 0x2, R5 ;  /* 0x00000002ff0a7819 */ /* 0x000fc60000011405 */
[----:B------:R-:W-:-:S04]  /*11ba0*/  IMAD.IADD R15, R4, 0x1, -R7 ;  /* 0x00000001040f7824 */ /* 0x000fc800078e0a07 */
[----:B------:R-:W-:-:S04]  /*11bb0*/  IMAD.SHL.U32 R45, R15, 0x8, RZ ;  /* 0x000000080f2d7824 */ /* 0x000fc800078e00ff */
[----:B------:R-:W-:-:S04]  /*11bc0*/  IMAD R5, R10, 0x20, R45 ;  /* 0x000000200a057824 */ /* 0x000fc800078e022d */
[----:B------:R-:W-:-:S04]  /*11bd0*/  IMAD.WIDE R74, R5, 0x2, R74 ;  /* 0x00000002054a7825 */ /* 0x000fc800078e024a */
[----:B------:R-:W-:Y:S01]  /*11be0*/  IMAD R77, R77, UR4, RZ ;  /* 0x000000044d4d7c24 */ /* 0x000fe2000f8e02ff */
[C---:B------:R-:W-:Y:S02]  /*11bf0*/  IADD3 R25, P0, R74.reuse, 0x1800, RZ ;  /* 0x000018004a197810 */ /* 0x040fe40007f1e0ff */
[C---:B------:R-:W-:Y:S02]  /*11c00*/  IADD3 R29, P2, R74.reuse, 0x3000, RZ ;  /* 0x000030004a1d7810 */ /* 0x040fe40007f5e0ff */
[C---:B------:R-:W-:Y:S02]  /*11c10*/  IADD3 R33, P3, R74.reuse, 0x4800, RZ ;  /* 0x000048004a217810 */ /* 0x040fe40007f7e0ff */
[----:B------:R-:W-:Y:S01]  /*11c20*/  IADD3 R37, P4, R74, 0x6000, RZ ;  /* 0x000060004a257810 */ /* 0x000fe20007f9e0ff */
[----:B------:R-:W-:Y:S01]  /*11c30*/  IMAD R77, R0, UR5, R77 ;  /* 0x00000005004d7c24 */ /* 0x000fe2000f8e024d */
[----:B------:R-:W-:Y:S01]  /*11c40*/  IADD3 R5, P5, R74, 0x7800, RZ ;  /* 0x000078004a057810 */ /* 0x000fe20007fbe0ff */
[----:B------:R-:W-:Y:S01]  /*11c50*/  IMAD.WIDE.U32 R8, R0, UR4, RZ ;  /* 0x0000000400087c25 */ /* 0x000fe2000f8e00ff */
[----:B------:R-:W-:Y:S01]  /*11c60*/  LOP3.LUT R24, R25, 0x180, RZ, 0xc0, !PT ;  /* 0x0000018019187812 */ /* 0x000fe200078ec0ff */
[----:B------:R-:W-:Y:S01]  /*11c70*/  ULDC.64 UR4, c[0x0][0xae8] ;  /* 0x0002ba0000047ab9 */ /* 0x000fe20000000a00 */
[----:B------:R-:W-:Y:S01]  /*11c80*/  LOP3.LUT R28, R29, 0x180, RZ, 0xc0, !PT ;  /* 0x000001801d1c7812 */ /* 0x000fe200078ec0ff */
[----:B------:R-:W-:Y:S01]  /*11c90*/  IMAD R0, R15, 0x60, R10 ;  /* 0x000000600f007824 */ /* 0x000fe200078e020a */
[----:B------:R-:W-:Y:S01]  /*11ca0*/  LOP3.LUT R32, R33, 0x180, RZ, 0xc0, !PT ;  /* 0x0000018021207812 */ /* 0x000fe200078ec0ff */
[----:B------:R-:W-:Y:S01]  /*11cb0*/  IMAD.X R41, RZ, RZ, R75, P5 ;  /* 0x000000ffff297224 */ /* 0x000fe200028e064b */
[----:B------:R-:W-:-:S02]  /*11cc0*/  LOP3.LUT R36, R37, 0x180, RZ, 0xc0, !PT ;  /* 0x0000018025247812 */ /* 0x000fc400078ec0ff */
[----:B------:R-:W-:Y:S01]  /*11cd0*/  LOP3.LUT R4, R5, 0x180, RZ, 0xc0, !PT ;  /* 0x0000018005047812 */ /* 0x000fe200078ec0ff */
[----:B------:R-:W-:Y:S01]  /*11ce0*/  IMAD R14, R82, 0xc0, R0 ;  /* 0x000000c0520e7824 */ /* 0x000fe200078e0200 */
[----:B------:R-:W-:Y:S01]  /*11cf0*/  LOP3.LUT R7, R74, 0x180, RZ, 0xc0, !PT ;  /* 0x000001804a077812 */ /* 0x000fe200078ec0ff */
[----:B------:R-:W-:Y:S01]  /*11d00*/  IMAD.IADD R9, R9, 0x1, R77 ;  /* 0x0000000109097824 */ /* 0x000fe200078e024d */
[----:B------:R-:W-:Y:S02]  /*11d10*/  SHF.R.U64 R24, R24, 0x3, RZ ;  /* 0x0000000318187819 */ /* 0x000fe400000012ff */
[----:B------:R-:W-:Y:S02]  /*11d20*/  SHF.R.U64 R28, R28, 0x3, RZ ;  /* 0x000000031c1c7819 */ /* 0x000fe400000012ff */
[----:B------:R-:W-:Y:S02]  /*11d30*/  SHF.R.U64 R32, R32, 0x3, RZ ;  /* 0x0000000320207819 */ /* 0x000fe400000012ff */
[----:B------:R-:W-:-:S02]  /*11d40*/  SHF.R.U64 R36, R36, 0x3, RZ ;  /* 0x0000000324247819 */ /* 0x000fc400000012ff */
[----:B------:R-:W-:Y:S01]  /*11d50*/  SHF.R.U64 R4, R4, 0x3, RZ ;  /* 0x0000000304047819 */ /* 0x000fe200000012ff */
[----:B0-----:R-:W-:Y:S01]  /*11d60*/  @P1 IMAD.HI.U32 R0, R14, R11, RZ ;  /* 0x0000000b0e001227 */ /* 0x001fe200078e00ff */
[----:B------:R-:W-:Y:S02]  /*11d70*/  SHF.R.U64 R7, R7, 0x3, RZ ;  /* 0x0000000307077819 */ /* 0x000fe400000012ff */
[----:B------:R-:W-:Y:S01]  /*11d80*/  LOP3.LUT R24, R24, R25, RZ, 0x3c, !PT ;  /* 0x0000001918187212 */ /* 0x000fe200078e3cff */
        /* <DEDUP_REMOVED lines=11> */
[----:B------:R-:W-:Y:S01]  /*11e40*/  IMAD.MOV.U32 R11, RZ, RZ, R14 ;  /* 0x000000ffff0b7224 */ /* 0x000fe200078e000e */
[----:B--2---:R-:W-:Y:S01]  /*11e50*/  @P1 SHF.R.U32.HI R11, RZ, R13, R0 ;  /* 0x0000000dff0b1219 */ /* 0x004fe20000011600 */
[----:B------:R-:W-:Y:S01]  /*11e60*/  IMAD R9, R137, UR5, R9 ;  /* 0x0000000589097c24 */ /* 0x000fe2000f8e0209 */
[----:B------:R-:W-:Y:S01]  /*11e70*/  ULDC.64 UR4, c[0x0][0xaf0] ;  /* 0x0002bc0000047ab9 */ /* 0x000fe20000000a00 */
[----:B------:R0:W5:Y:S01]  /*11e80*/  LD.E.128 R4, desc[UR42][R74.64] ;  /* 0x0000002a4a047980 */ /* 0x000162000c101d00 */
[----:B------:R-:W-:-:S03]  /*11e90*/  IMAD R12, R12, UR4, RZ ;  /* 0x000000040c0c7c24 */ /* 0x000fc6000f8e02ff */
[----:B------:R-:W5:Y:S01]  /*11ea0*/  LD.E.128 R24, desc[UR42][R24.64] ;  /* 0x0000002a18187980 */ /* 0x000f62000c101d00 */
[----:B------:R-:W-:-:S03]  /*11eb0*/  IMAD.MOV R21, RZ, RZ, -R11 ;  /* 0x000000ffff157224 */ /* 0x000fc600078e0a0b */
[----:B------:R-:W5:Y:S04]  /*11ec0*/  LD.E.128 R28, desc[UR42][R28.64] ;  /* 0x0000002a1c1c7980 */ /* 0x000f68000c101d00 */
[----:B------:R-:W5:Y:S04]  /*11ed0*/  LD.E.128 R32, desc[UR42][R32.64] ;  /* 0x0000002a20207980 */ /* 0x000f68000c101d00 */
[----:B------:R-:W5:Y:S04]  /*11ee0*/  LD.E.128 R36, desc[UR42][R36.64] ;  /* 0x0000002a24247980 */ /* 0x000f68000c101d00 */
[----:B------:R-:W5:Y:S01]  /*11ef0*/  LD.E.128 R40, desc[UR42][R40.64] ;  /* 0x0000002a28287980 */ /* 0x000f62000c101d00 */
[C---:B------:R-:W-:Y:S01]  /*11f00*/  IMAD R13, R3.reuse, UR5, R12 ;  /* 0x00000005030d7c24 */ /* 0x040fe2000f8e020c */
[----:B------:R-:W-:Y:S01]  /*11f10*/  SHF.R.S32.HI R0, RZ, 0x1f, R11 ;  /* 0x0000001fff007819 */ /* 0x000fe2000001140b */
[----:B------:R-:W-:Y:S01]  /*11f20*/  IMAD.WIDE.U32 R8, R3, UR4, R8 ;  /* 0x0000000403087c25 */ /* 0x000fe2000f8e0008 */
[----:B------:R-:W-:Y:S01]  /*11f30*/  @!PT LDS RZ, [RZ] ;  /* 0x00000000fffff984 */ /* 0x000fe20000000800 */
[----:B------:R-:W-:Y:S01]  /*11f40*/  @!PT LDS RZ, [RZ] ;  /* 0x00000000fffff984 */ /* 0x000fe20000000800 */
[----:B------:R-:W-:Y:S01]  /*11f50*/  @!PT LDS RZ, [RZ] ;  /* 0x00000000fffff984 */ /* 0x000fe20000000800 */
[----:B------:R-:W-:Y:S01]  /*11f60*/  @!PT LDS RZ, [RZ] ;  /* 0x00000000fffff984 */ /* 0x000fe20000000800 */
[----:B------:R1:W-:Y:S06]  /*11f70*/  MEMBAR.ALL.CTA ;  /* 0x0000000000007992 */ /* 0x0003ec0000008000 */
[----:B-1----:R-:W1:Y:S01]  /*11f80*/  FENCE.VIEW.ASYNC.S ;  /* 0x00000000000073c6 */ /* 0x002e620000000000 */
[----:B------:R-:W-:Y:S01]  /*11f90*/  ULDC.64 UR4, c[0x0][0xae0] ;  /* 0x0002b80000047ab9 */ /* 0x000fe20000000a00 */
[----:B------:R-:W-:-:S02]  /*11fa0*/  IMAD R21, R78, R21, R14 ;  /* 0x000000154e157224 */ /* 0x000fc400078e020e */
[----:B------:R-:W-:Y:S02]  /*11fb0*/  IMAD.IADD R9, R9, 0x1, R13 ;  /* 0x0000000109097824 */ /* 0x000fe400078e020d */
[----:B------:R-:W-:Y:S01]  /*11fc0*/  IMAD R0, R0, UR4, RZ ;  /* 0x0000000400007c24 */ /* 0x000fe2000f8e02ff */
[----:B------:R-:W-:Y:S01]  /*11fd0*/  SHF.R.S32.HI R3, RZ, 0x1f, R21 ;  /* 0x0000001fff037819 */ /* 0x000fe20000011415 */
[----:B------:R-:W-:-:S04]  /*11fe0*/  IMAD.WIDE.U32 R8, R11, UR4, R8 ;  /* 0x000000040b087c25 */ /* 0x000fc8000f8e0008 */
[----:B------:R-:W-:Y:S01]  /*11ff0*/  IMAD R11, R11, UR5, R0 ;  /* 0x000000050b0b7c24 */ /* 0x000fe2000f8e0200 */
[----:B------:R-:W-:Y:S01]  /*12000*/  ULDC.64 UR4, c[0x0][0xad8] ;  /* 0x0002b60000047ab9 */ /* 0x000fe20000000a00 */
[----:B------:R-:W-:Y:S02]  /*12010*/  VIADD R0, R2, 0x2d820 ;  /* 0x0002d82002007836 */ /* 0x000fe40000000000 */
[----:B------:R-:W-:Y:S02]  /*12020*/  IMAD R12, R3, UR4, RZ ;  /* 0x00000004030c7c24 */ /* 0x000fe4000f8e02ff */
[----:B------:R-:W-:Y:S01]  /*12030*/  IMAD.IADD R9, R9, 0x1, R11 ;  /* 0x0000000109097824 */ /* 0x000fe200078e020b */
[----:B------:R-:W-:Y:S01]  /*12040*/  PRMT R0, RZ, 0x654, R0 ;  /* 0x00000654ff007816 */ /* 0x000fe20000000000 */
[C---:B------:R-:W-:Y:S02]  /*12050*/  IMAD R3, R21.reuse, UR5, R12 ;  /* 0x0000000515037c24 */ /* 0x040fe4000f8e020c */
[----:B------:R-:W-:Y:S01]  /*12060*/  IMAD.WIDE.U32 R20, R21, UR4, R8 ;  /* 0x0000000415147c25 */ /* 0x000fe2000f8e0008 */
[----:B------:R-:W-:Y:S01]  /*12070*/  ULDC.64 UR4, c[0x0][0xa80] ;  /* 0x0002a00000047ab9 */ /* 0x000fe20000000a00 */
[----:B-1----:R1:W-:Y:S02]  /*12080*/  SYNCS.ARRIVE.TRANS64.RED.A1T0 RZ, [R0+URZ], RZ ;  /* 0x000000ff00ff79a7 */ /* 0x0023e4000810043f */
[----:B------:R-:W-:-:S02]  /*12090*/  IMAD.IADD R3, R21, 0x1, R3 ;  /* 0x0000000115037824 */ /* 0x000fc400078e0203 */
[C---:B------:R-:W-:Y:S02]  /*120a0*/  VIADD R44, R45.reuse, 0x20 ;  /* 0x000000202d2c7836 */ /* 0x040fe40000000000 */
[----:B------:R-:W-:Y:S01]  /*120b0*/  VIADD R47, R45, 0x40 ;  /* 0x000000402d2f7836 */ /* 0x000fe20000000000 */
[C---:B-1----:R-:W-:Y:S01]  /*120c0*/  LEA R0, P0, R20.reuse, UR4, 0x1 ;  /* 0x0000000414007c11 */ /* 0x042fe2000f8008ff */
[----:B------:R-:W-:Y:S01]  /*120d0*/  UMOV UR4, 0xffffffff ;  /* 0xffffffff00047882 */ /* 0x000fe20000000000 */
[----:B------:R-:W-:Y:S02]  /*120e0*/  SHF.R.S32.HI R46, RZ, 0x1f, R44 ;  /* 0x0000001fff2e7819 */ /* 0x000fe4000001142c */
[----:B------:R-:W-:Y:S02]  /*120f0*/  LEA.HI.X R20, R20, UR5, R3, 0x1, P0 ;  /* 0x0000000514147c11 */ /* 0x000fe400080f0c03 */
[----:B------:R-:W-:Y:S01]  /*12100*/  SHF.R.S32.HI R48, RZ, 0x1f, R47 ;  /* 0x0000001fff307819 */ /* 0x000fe2000001142f */
[----:B0-----:R-:W-:Y:S06]  /*12110*/  BRA.DIV UR4, `(.L_x_10542) ;  /* 0x0000009604e87947 */ /* 0x001fec000b800000 */
[----:B------:R0:W1:Y:S04]  /*12120*/  SHFL.IDX PT, R3, R20, RZ, 0x1c1f ;  /* 0x001c1fff14037589 */ /* 0x00006800000e0000 */
[----:B------:R0:W2:Y:S02]  /*12130*/  SHFL.IDX PT, R14, R0, RZ, 0x1c1f ;  /* 0x001c1fff000e7589 */ /* 0x0000a400000e0000 */
.L_x_10716:
[----:B------:R-:W-:Y:S01]  /*12140*/  IMAD R21, R82, 0xc0, R10 ;  /* 0x000000c052157824 */ /* 0x000fe200078e020a */
[----:B------:R-:W-:Y:S04]  /*12150*/  BSSY B1, `(.L_x_10543) ;  /* 0x0000010000017945 */ /* 0x000fe80003800000 */
[----:B------:R-:W-:-:S13]  /*12160*/  ISETP.GE.AND P0, PT, R21, R76, PT ;  /* 0x0000004c1500720c */ /* 0x000fda0003f06270 */
[----:B------:R-:W-:Y:S05]  /*12170*/  @P0 BRA `(.L_x_10544) ;  /* 0x0000000000340947 */ /* 0x000fea0003800000 */
[----:B------:R-:W-:Y:S02]  /*12180*/  ULDC UR4, c[0x0][0xac8] ;  /* 0x0002b20000047ab9 */ /* 0x000fe40000000800 */
[----:B------:R-:W-:Y:S02]  /*12190*/  ISETP.GE.AND P0, PT, R45, UR4, PT ;  /* 0x000000042d007c0c */ /* 0x000fe4000bf06270 */
[----:B------:R-:W-:Y:S02]  /*121a0*/  ISETP.GE.AND P1, PT, R44, UR4, PT ;  /* 0x000000042c007c0c */ /* 0x000fe4000bf26270 */
[----:B------:R-:W-:-:S09]  /*121b0*/  ISETP.GE.AND P2, PT, R47, UR4, PT ;  /* 0x000000042f007c0c */ /* 0x000fd2000bf46270 */
[----:B-1----:R-:W-:Y:S02]  /*121c0*/  @!P0 IMAD.MOV.U32 R15, RZ, RZ, R3 ;  /* 0x000000ffff0f8224 */ /* 0x002fe400078e0003 */
[CC--:B--2---:R-:W-:Y:S02]  /*121d0*/  @!P1 LEA R10, P3, R44.reuse, R14.reuse, 0x1 ;  /* 0x0000000e2c0a9211 */ /* 0x0c4fe400078608ff */
[----:B------:R-:W-:Y:S01]  /*121e0*/  @!P2 LEA R8, P4, R47, R14, 0x1 ;  /* 0x0000000e2f08a211 */ /* 0x000fe200078808ff */
[----:B------:R-:W-:Y:S01]  /*121f0*/  @!P0 IMAD.WIDE R12, R45, 0x2, R14 ;  /* 0x000000022d0c8825 */ /* 0x000fe200078e020e */
[-C--:B------:R-:W-:Y:S02]  /*12200*/  @!P1 LEA.HI.X R11, R44, R3.reuse, R46, 0x1, P3 ;  /* 0x000000032c0b9211 */ /* 0x080fe400018f0c2e */
[----:B------:R-:W-:Y:S02]  /*12210*/  @!P2 LEA.HI.X R9, R47, R3, R48, 0x1, P4 ;  /* 0x000000032f09a211 */ /* 0x000fe400020f0c30 */
[----:B-----5:R3:W-:Y:S04]  /*12220*/  @!P0 ST.E.128 desc[UR42][R12.64], R4 ;  /* 0x000000040c008985 */ /* 0x0207e8000c101d2a */
[----:B------:R3:W-:Y:S04]  /*12230*/  @!P1 ST.E.128 desc[UR42][R10.64], R28 ;  /* 0x0000001c0a009985 */ /* 0x0007e8000c101d2a */
[----:B------:R3:W-:Y:S02]  /*12240*/  @!P2 ST.E.128 desc[UR42][R8.64], R36 ;  /* 0x000000240800a985 */ /* 0x0007e4000c101d2a */
.L_x_10544:
[----:B------:R-:W-:Y:S05]  /*12250*/  BSYNC B1 ;  /* 0x0000000000017941 */ /* 0x000fea0003800000 */
.L_x_10543:
[----:B------:R-:W-:-:S03]  /*12260*/  UMOV UR4, 0xffffffff ;  /* 0xffffffff00047882 */ /* 0x000fc60000000000 */
[----:B------:R-:W-:Y:S05]  /*12270*/  BRA.DIV UR4, `(.L_x_10545) ;  /* 0x0000009604c47947 */ /* 0x000fea000b800000 */
[----:B-1----:R1:W4:Y:S04]  /*12280*/  SHFL.IDX PT, R3, R20, 0x1, 0x1c1f ;  /* 0x003c1f0014037f89 */ /* 0x00232800000e0000 */
[----:B--2---:R1:W2:Y:S02]  /*12290*/  SHFL.IDX PT, R14, R0, 0x1, 0x1c1f ;  /* 0x003c1f00000e7f89 */ /* 0x0042a400000e0000 */
.L_x_10720:
[----:B---3-5:R-:W-:-:S05]  /*122a0*/  VIADD R5, R21, 0x60 ;  /* 0x0000006015057836 */ /* 0x028fca0000000000 */
[----:B------:R-:W-:-:S13]  /*122b0*/  ISETP.GE.AND P0, PT, R5, R76, PT ;  /* 0x0000004c0500720c */ /* 0x000fda0003f06270 */
[----:B------:R-:W-:Y:S05]  /*122c0*/  @P0 BRA `(.L_x_10546) ;  /* 0x0000001800440947 */ /* 0x000fea0003800000 */
[----:B------:R-:W-:Y:S02]  /*122d0*/  ULDC UR4, c[0x0][0xac8] ;  /* 0x0002b20000047ab9 */ /* 0x000fe40000000800 */
[----:B------:R-:W-:Y:S02]  /*122e0*/  ISETP.GE.AND P1, PT, R45, UR4, PT ;  /* 0x000000042d007c0c */ /* 0x000fe4000bf26270 */
[----:B------:R-:W-:-:S11]  /*122f0*/  ISETP.GE.AND P2, PT, R44, UR4, PT ;  /* 0x000000042c007c0c */ /* 0x000fd6000bf46270 */
[----:B----4-:R-:W-:Y:S02]  /*12300*/  @!P1 IMAD.MOV.U32 R15, RZ, RZ, R3 ;  /* 0x000000ffff0f9224 */ /* 0x010fe400078e0003 */
[----:B--2---:R-:W-:Y:S01]  /*12310*/  @!P2 LEA R6, P0, R44, R14, 0x1 ;  /* 0x0000000e2c06a211 */ /* 0x004fe200078008ff */
[----:B------:R-:W-:-:S03]  /*12320*/  @!P1 IMAD.WIDE R4, R45, 0x2, R14 ;  /* 0x000000022d049825 */ /* 0x000fc600078e020e */
[----:B------:R-:W-:Y:S02]  /*12330*/  @!P2 LEA.HI.X R7, R44, R3, R46, 0x1, P0 ;  /* 0x000000032c07a211 */ /* 0x000fe400000f0c2e */
[----:B------:R-:W-:Y:S01]  /*12340*/  ISETP.GE.AND P0, PT, R47, UR4, PT ;  /* 0x000000042f007c0c */ /* 0x000fe2000bf06270 */
[----:B------:R2:W-:Y:S04]  /*12350*/  @!P1 ST.E.128 desc[UR42][R4.64], R24 ;  /* 0x0000001804009985 */ /* 0x0005e8000c101d2a */
[----:B------:R2:W-:Y:S08]  /*12360*/  @!P2 ST.E.128 desc[UR42][R6.64], R32 ;  /* 0x000000200600a985 */ /* 0x0005f0000c101d2a */
[----:B------:R-:W-:Y:S05]  /*12370*/  @P0 BRA `(.L_x_10546) ;  /* 0x0000001800180947 */ /* 0x000fea0003800000 */
[----:B------:R-:W-:-:S04]  /*12380*/  LEA R14, P0, R47, R14, 0x1 ;  /* 0x0000000e2f0e7211 */ /* 0x000fc800078008ff */
[----:B------:R-:W-:-:S05]  /*12390*/  LEA.HI.X R15, R47, R3, R48, 0x1, P0 ;  /* 0x000000032f0f7211 */ /* 0x000fca00000f0c30 */
[----:B------:R3:W-:Y:S01]  /*123a0*/  ST.E.128 desc[UR42][R14.64], R40 ;  /* 0x000000280e007985 */ /* 0x0007e2000c101d2a */
[----:B------:R-:W-:Y:S05]  /*123b0*/  BRA `(.L_x_10546) ;  /* 0x0000001800087947 */ /* 0x000fea0003800000 */
.L_x_10541:
[----:B------:R-:W-:Y:S01]  /*123c0*/  ULDC.64 UR4, c[0x0][0xb08] ;  /* 0x0002c20000047ab9 */ /* 0x000fe20000000a00 */
[----:B0-----:R-:W0:Y:S01]  /*123d0*/  @P1 LDC R11, c[0x0][0xbec] ;  /* 0x0002fb00ff0b1b82 */ /* 0x001e220000000800 */
[----:B------:R-:W-:Y:S02]  /*123e0*/  IMAD R77, R77, UR4, RZ ;  /* 0x000000044d4d7c24 */ /* 0x000fe4000f8e02ff */
[----:B------:R-:W-:-:S04]  /*123f0*/  IMAD.WIDE.U32 R4, R0, UR4, RZ ;  /* 0x0000000400047c25 */ /* 0x000fc8000f8e00ff */
[----:B------:R-:W-:Y:S01]  /*12400*/  IMAD R77, R0, UR5, R77 ;  /* 0x00000005004d7c24 */ /* 0x000fe2000f8e024d */
[----:B------:R-:W1:Y:S01]  /*12410*/  @P1 LDC R8, c[0x0][0xbf0] ;  /* 0x0002fc00ff081b82 */ /* 0x000e620000000800 */
[----:B------:R-:W-:Y:S01]  /*12420*/  ULDC.64 UR4, c[0x0][0xb38] ;  /* 0x0002ce0000047ab9 */ /* 0x000fe20000000a00 */
[----:B------:R-:W-:Y:S01]  /*12430*/  SHF.R.S32.HI R0, RZ, 0x1f, R3 ;  /* 0x0000001fff007819 */ /* 0x000fe20000011403 */
[----:B------:R-:W-:Y:S02]  /*12440*/  IMAD.IADD R5, R5, 0x1, R77 ;  /* 0x0000000105057824 */ /* 0x000fe400078e024d */
[----:B------:R-:W-:-:S04]  /*12450*/  IMAD.WIDE.U32 R4, R137, UR4, R4 ;  /* 0x0000000489047c25 */ /* 0x000fc8000f8e0004 */
[----:B------:R-:W-:Y:S01]  /*12460*/  IMAD R5, R137, UR5, R5 ;  /* 0x0000000589057c24 */ /* 0x000fe2000f8e0205 */
[----:B------:R-:W-:Y:S02]  /*12470*/  ULDC.64 UR4, c[0x0][0xb40] ;  /* 0x0002d00000047ab9 */ /* 0x000fe40000000a00 */
[----:B------:R-:W-:Y:S02]  /*12480*/  IMAD R0, R0, UR4, RZ ;  /* 0x0000000400007c24 */ /* 0x000fe4000f8e02ff */
[----:B------:R-:W-:-:S04]  /*12490*/  IMAD.WIDE.U32 R4, R3, UR4, R4 ;  /* 0x0000000403047c25 */ /* 0x000fc8000f8e0004 */
[----:B------:R-:W-:Y:S01]  /*124a0*/  IMAD R9, R3, UR5, R0 ;  /* 0x0000000503097c24 */ /* 0x000fe2000f8e0200 */
[----:B------:R-:W-:Y:S01]  /*124b0*/  ULDC.64 UR4, c[0x0][0xb48] ;  /* 0x0002d20000047ab9 */ /* 0x000fe20000000a00 */
[----:B0-----:R-:W-:-:S04]  /*124c0*/  @P1 IMAD.HI.U32 R11, R26, R11, RZ ;  /* 0x0000000b1a0b1227 */ /* 0x001fc800078e00ff */
[----:B------:R-:W-:Y:S02]  /*124d0*/  IMAD.IADD R5, R5, 0x1, R9 ;  /* 0x0000000105057824 */ /* 0x000fe400078e0209 */
[----:B------:R-:W-:Y:S01]  /*124e0*/  IMAD.MOV.U32 R3, RZ, RZ, R26 ;  /* 0x000000ffff037224 */ /* 0x000fe200078e001a */
[----:B-1----:R-:W-:Y:S01]  /*124f0*/  @P1 SHF.R.U32.HI R3, RZ, R8, R11 ;  /* 0x00000008ff031219 */ /* 0x002fe2000001160b */
[----:B------:R-:W-:-:S03]  /*12500*/  IMAD.WIDE.U32 R4, R80, UR4, R4 ;  /* 0x0000000450047c25 */ /* 0x000fc6000f8e0004 */
[--C-:B------:R-:W-:Y:S01]  /*12510*/  SHF.R.S32.HI R0, RZ, 0x1f, R3.reuse ;  /* 0x0000001fff007819 */ /* 0x100fe20000011403 */
[----:B------:R-:W-:Y:S02]  /*12520*/  IMAD.MOV R9, RZ, RZ, -R3 ;  /* 0x000000ffff097224 */ /* 0x000fe400078e0a03 */
[----:B------:R-:W-:Y:S01]  /*12530*/  IMAD R5, R80, UR5, R5 ;  /* 0x0000000550057c24 */ /* 0x000fe2000f8e0205 */
[----:B------:R-:W-:Y:S01]  /*12540*/  ULDC.64 UR4, c[0x0][0xb30] ;  /* 0x0002cc0000047ab9 */ /* 0x000fe20000000a00 */
[----:B------:R-:W-:Y:S02]  /*12550*/  IMAD R9, R78, R9, R26 ;  /* 0x000000094e097224 */ /* 0x000fe400078e021a */
[----:B------:R-:W-:Y:S02]  /*12560*/  IMAD R0, R0, UR4, RZ ;  /* 0x0000000400007c24 */ /* 0x000fe4000f8e02ff */
[----:B------:R-:W-:-:S04]  /*12570*/  IMAD.WIDE.U32 R4, R3, UR4, R4 ;  /* 0x0000000403047c25 */ /* 0x000fc8000f8e0004 */
[----:B------:R-:W-:Y:S01]  /*12580*/  IMAD R11, R3, UR5, R0 ;  /* 0x00000005030b7c24 */ /* 0x000fe2000f8e0200 */
[----:B------:R-:W-:Y:S01]  /*12590*/  SHF.R.S32.HI R0, RZ, 0x1f, R9 ;  /* 0x0000001fff007819 */ /* 0x000fe20000011409 */
[----:B------:R-:W-:Y:S01]  /*125a0*/  ULDC.64 UR4, c[0x0][0xb28] ;  /* 0x0002ca0000047ab9 */ /* 0x000fe20000000a00 */
[----:B------:R-:W-:Y:S02]  /*125b0*/  VIADD R8, R2, 0x2d820 ;  /* 0x0002d82002087836 */ /* 0x000fe40000000000 */
[----:B------:R-:W-:Y:S02]  /*125c0*/  IMAD.IADD R5, R5, 0x1, R11 ;  /* 0x0000000105057824 */ /* 0x000fe400078e020b */
[----:B------:R-:W-:Y:S01]  /*125d0*/  IMAD R0, R0, UR4, RZ ;  /* 0x0000000400007c24 */ /* 0x000fe2000f8e02ff */
[----:B------:R-:W-:Y:S01]  /*125e0*/  PRMT R8, RZ, 0x654, R8 ;  /* 0x00000654ff087816 */ /* 0x000fe20000000008 */
[----:B------:R-:W-:-:S03]  /*125f0*/  IMAD.WIDE.U32 R4, R9, UR4, R4 ;  /* 0x0000000409047c25 */ /* 0x000fc6000f8e0004 */
[----:B------:R0:W-:Y:S01]  /*12600*/  SYNCS.ARRIVE.TRANS64.RED.A1T0 RZ, [R8+URZ], RZ ;  /* 0x000000ff08ff79a7 */ /* 0x0001e2000810043f */
[----:B------:R-:W-:Y:S01]  /*12610*/  IMAD R3, R9, UR5, R0 ;  /* 0x0000000509037c24 */ /* 0x000fe2000f8e0200 */
[----:B------:R-:W-:Y:S02]  /*12620*/  ULDC.64 UR4, c[0x0][0xb00] ;  /* 0x0002c00000047ab9 */ /* 0x000fe40000000a00 */
[----:B------:R-:W-:Y:S01]  /*12630*/  LEA R0, P0, R4, UR4, 0x2 ;  /* 0x0000000404007c11 */ /* 0x000fe2000f8010ff */
[----:B------:R-:W-:Y:S01]  /*12640*/  IMAD.IADD R3, R5, 0x1, R3 ;  /* 0x0000000105037824 */ /* 0x000fe200078e0203 */
[----:B------:R-:W-:-:S04]  /*12650*/  UMOV UR4, 0xffffffff ;  /* 0xffffffff00047882 */ /* 0x000fc80000000000 */
[----:B------:R-:W-:Y:S01]  /*12660*/  LEA.HI.X R26, R4, UR5, R3, 0x2, P0 ;  /* 0x00000005041a7c11 */ /* 0x000fe200080f1403 */
[----:B0-----:R-:W-:Y:S06]  /*12670*/  BRA.DIV UR4, `(.L_x_10547) ;  /* 0x00000096040c7947 */ /* 0x001fec000b800000 */
[----:B------:R0:W1:Y:S04]  /*12680*/  SHFL.IDX PT, R3, R26, RZ, 0x1c1f ;  /* 0x001c1fff1a037589 */ /* 0x00006800000e0000 */
[----:B------:R0:W2:Y:S02]  /*12690*/  SHFL.IDX PT, R14, R0, RZ, 0x1c1f ;  /* 0x001c1fff000e7589 */ /* 0x0000a400000e0000 */
.L_x_10723:
[----:B------:R-:W-:Y:S01]  /*126a0*/  ISETP.GE.AND P0, PT, R25, R76, PT ;  /* 0x0000004c1900720c */ /* 0x000fe20003f06270 */
[----:B------:R-:W-:-:S12]  /*126b0*/  BSSY B1, `(.L_x_10548) ;  /* 0x000004b000017945 */ /* 0x000fd80003800000 */
[----:B------:R-:W-:Y:S05]  /*126c0*/  @P0 BRA `(.L_x_10549) ;  /* 0x0000000400240947 */ /* 0x000fea0003800000 */
[----:B------:R-:W3:Y:S01]  /*126d0*/  LDL R13, [R1+0x70] ;  /* 0x00007000010d7983 */ /* 0x000ee20000100800 */
[----:B------:R-:W-:-:S03]  /*126e0*/  ULDC UR4, c[0x0][0xac8] ;  /* 0x0002b20000047ab9 */ /* 0x000fc60000000800 */
[----:B------:R-:W4:Y:S04]  /*126f0*/  LDL R83, [R1+0x98] ;  /* 0x0000980001537983 */ /* 0x000f280000100800 */
[----:B------:R-:W5:Y:S04]  /*12700*/  LDL R81, [R1+0x94] ;  /* 0x0000940001517983 */ /* 0x000f680000100800 */
[----:B------:R-:W2:Y:S04]  /*12710*/  LDL R79, [R1+0x90] ;  /* 0x00009000014f7983 */ /* 0x000ea80000100800 */
        /* <DEDUP_REMOVED lines=15> */
[----:B------:R-:W2:Y:S01]  /*12810*/  LDL R11, [R1+0xa8] ;  /* 0x0000a800010b7983 */ /* 0x000ea20000100800 */
[----:B---3--:R-:W-:-:S02]  /*12820*/  ISETP.GE.AND P2, PT, R13, UR4, PT ;  /* 0x000000040d007c0c */ /* 0x008fc4000bf46270 */
[----:B----4-:R-:W-:Y:S02]  /*12830*/  ISETP.GE.AND P3, PT, R83, UR4, PT ;  /* 0x0000000453007c0c */ /* 0x010fe4000bf66270 */
[----:B-----5:R-:W-:-:S09]  /*12840*/  ISETP.GE.AND P0, PT, R81, UR4, PT ;  /* 0x0000000451007c0c */ /* 0x020fd2000bf06270 */
[----:B--2---:R-:W-:Y:S02]  /*12850*/  @!P2 IMAD.MOV.U32 R4, RZ, RZ, R14 ;  /* 0x000000ffff04a224 */ /* 0x004fe400078e000e */
[----:B-1----:R-:W-:Y:S01]  /*12860*/  @!P2 IMAD.MOV.U32 R5, RZ, RZ, R3 ;  /* 0x000000ffff05a224 */ /* 0x002fe200078e0003 */
[----:B------:R-:W-:Y:S01]  /*12870*/  ISETP.GE.AND P1, PT, R79, UR4, PT ;  /* 0x000000044f007c0c */ /* 0x000fe2000bf26270 */
[----:B------:R-:W-:Y:S01]  /*12880*/  @!P2 IMAD.WIDE R4, R13, 0x4, R4 ;  /* 0x000000040d04a825 */ /* 0x000fe200078e0204 */
[----:B------:R-:W-:-:S04]  /*12890*/  @!P3 LEA R8, P4, R83, R14, 0x2 ;  /* 0x0000000e5308b211 */ /* 0x000fc800078810ff */
[----:B------:R1:W-:Y:S01]  /*128a0*/  @!P2 ST.E.64 desc[UR42][R4.64], R6 ;  /* 0x000000060400a985 */ /* 0x0003e2000c101b2a */
[----:B------:R-:W-:Y:S02]  /*128b0*/  ISETP.GE.AND P2, PT, R77, UR4, PT ;  /* 0x000000044d007c0c */ /* 0x000fe4000bf46270 */
[----:B------:R-:W-:-:S05]  /*128c0*/  @!P3 LEA.HI.X R9, R83, R3, R84, 0x2, P4 ;  /* 0x000000035309b211 */ /* 0x000fca00020f1454 */
[----:B------:R-:W-:Y:S01]  /*128d0*/  @!P3 ST.E.64 desc[UR42][R8.64], R20 ;  /* 0x000000140800b985 */ /* 0x000fe2000c101b2a */
[----:B-1----:R-:W-:-:S04]  /*128e0*/  @!P0 LEA R4, P5, R81, R14, 0x2 ;  /* 0x0000000e51048211 */ /* 0x002fc800078a10ff */
[-C--:B------:R-:W-:Y:S02]  /*128f0*/  @!P0 LEA.HI.X R5, R81, R3.reuse, R82, 0x2, P5 ;  /* 0x0000000351058211 */ /* 0x080fe400028f1452 */
[----:B------:R-:W-:Y:S02]  /*12900*/  ISETP.GE.AND P3, PT, R74, UR4, PT ;  /* 0x000000044a007c0c */ /* 0x000fe4000bf66270 */
[C---:B------:R-:W-:Y:S01]  /*12910*/  @!P1 LEA R6, P4, R79.reuse, R14, 0x2 ;  /* 0x0000000e4f069211 */ /* 0x040fe200078810ff */
[----:B------:R1:W-:Y:S01]  /*12920*/  @!P0 ST.E.64 desc[UR42][R4.64], R32 ;  /* 0x0000002004008985 */ /* 0x0003e2000c101b2a */
[----:B------:R-:W-:Y:S02]  /*12930*/  ISETP.GE.AND P0, PT, R30, UR4, PT ;  /* 0x000000041e007c0c */ /* 0x000fe4000bf06270 */
[----:B------:R-:W-:-:S05]  /*12940*/  @!P1 LEA.HI.X R7, R79, R3, R80, 0x2, P4 ;  /* 0x000000034f079211 */ /* 0x000fca00020f1450 */
[----:B------:R2:W-:Y:S01]  /*12950*/  @!P1 ST.E.64 desc[UR42][R6.64], R34 ;  /* 0x0000002206009985 */ /* 0x0005e2000c101b2a */
[----:B-1----:R-:W-:-:S04]  /*12960*/  @!P2 LEA R4, P5, R77, R14, 0x2 ;  /* 0x0000000e4d04a211 */ /* 0x002fc800078a10ff */
[-C--:B------:R-:W-:Y:S02]  /*12970*/  @!P2 LEA.HI.X R5, R77, R3.reuse, R78, 0x2, P5 ;  /* 0x000000034d05a211 */ /* 0x080fe400028f144e */
[----:B------:R-:W-:Y:S02]  /*12980*/  ISETP.GE.AND P1, PT, R28, UR4, PT ;  /* 0x000000041c007c0c */ /* 0x000fe4000bf26270 */
[----:B--2---:R-:W-:Y:S01]  /*12990*/  @!P3 LEA R6, P5, R74, R14, 0x2 ;  /* 0x0000000e4a06b211 */ /* 0x004fe200078a10ff */
[----:B------:R1:W-:Y:S01]  /*129a0*/  @!P2 ST.E.64 desc[UR42][R4.64], R36 ;  /* 0x000000240400a985 */ /* 0x0003e2000c101b2a */
[----:B------:R-:W-:Y:S02]  /*129b0*/  ISETP.GE.AND P2, PT, R12, UR4, PT ;  /* 0x000000040c007c0c */ /* 0x000fe4000bf46270 */
[----:B------:R-:W-:Y:S02]  /*129c0*/  @!P3 LEA.HI.X R7, R74, R3, R75, 0x2, P5 ;  /* 0x000000034a07b211 */ /* 0x000fe400028f144b */
[----:B------:R-:W-:Y:S01]  /*129d0*/  ISETP.GE.AND P5, PT, R10, UR4, PT ;  /* 0x000000040a007c0c */ /* 0x000fe2000bfa6270 */
[----:B------:R-:W-:-:S02]  /*129e0*/  VIADD R13, R13, 0x58 ;  /* 0x000000580d0d7836 */ /* 0x000fc40000000000 */
[----:B------:R2:W-:Y:S01]  /*129f0*/  @!P3 ST.E.64 desc[UR42][R6.64], R38 ;  /* 0x000000260600b985 */ /* 0x0005e2000c101b2a */
[----:B-1----:R-:W-:-:S04]  /*12a00*/  @!P0 LEA R4, P4, R30, R14, 0x2 ;  /* 0x0000000e1e048211 */ /* 0x002fc800078810ff */
[-C--:B------:R-:W-:Y:S02]  /*12a10*/  @!P0 LEA.HI.X R5, R30, R3.reuse, R31, 0x2, P4 ;  /* 0x000000031e058211 */ /* 0x080fe400020f141f */
[----:B------:R-:W-:Y:S02]  /*12a20*/  ISETP.GE.AND P3, PT, R15, UR4, PT ;  /* 0x000000040f007c0c */ /* 0x000fe4000bf66270 */
[C---:B--2---:R-:W-:Y:S01]  /*12a30*/  @!P1 LEA R6, P4, R28.reuse, R14, 0x2 ;  /* 0x0000000e1c069211 */ /* 0x044fe200078810ff */
[----:B------:R1:W-:Y:S03]  /*12a40*/  @!P0 ST.E.64 desc[UR42][R4.64], R40 ;  /* 0x0000002804008985 */ /* 0x0003e6000c101b2a */
[----:B------:R-:W-:Y:S02]  /*12a50*/  @!P1 LEA.HI.X R7, R28, R3, R29, 0x2, P4 ;  /* 0x000000031c079211 */ /* 0x000fe400020f141d */
[----:B------:R-:W-:-:S02]  /*12a60*/  ISETP.GE.AND P4, PT, R13, UR4, PT ;  /* 0x000000040d007c0c */ /* 0x000fc4000bf86270 */
[----:B-1----:R-:W-:-:S04]  /*12a70*/  @!P2 LEA R4, P0, R12, R14, 0x2 ;  /* 0x0000000e0c04a211 */ /* 0x002fc800078010ff */
[-C--:B------:R-:W-:Y:S02]  /*12a80*/  @!P2 LEA.HI.X R5, R12, R3.reuse, R27, 0x2, P0 ;  /* 0x000000030c05a211 */ /* 0x080fe400000f141b */
[CC--:B------:R-:W-:Y:S02]  /*12a90*/  @!P5 LEA R8, P0, R10.reuse, R14.reuse, 0x2 ;  /* 0x0000000e0a08d211 */ /* 0x0c0fe400078010ff */
[----:B------:R-:W-:Y:S02]  /*12aa0*/  SHF.R.S32.HI R12, RZ, 0x1f, R15 ;  /* 0x0000001fff0c7819 */ /* 0x000fe4000001140f */
[----:B------:R-:W-:Y:S02]  /*12ab0*/  @!P5 LEA.HI.X R9, R10, R3, R11, 0x2, P0 ;  /* 0x000000030a09d211 */ /* 0x000fe400000f140b */
[----:B------:R-:W-:Y:S02]  /*12ac0*/  @!P3 LEA R10, P0, R15, R14, 0x2 ;  /* 0x0000000e0f0ab211 */ /* 0x000fe400078010ff */
[----:B------:R-:W-:-:S02]  /*12ad0*/  SHF.R.S32.HI R20, RZ, 0x1f, R13 ;  /* 0x0000001fff147819 */ /* 0x000fc4000001140d */
[-C--:B------:R-:W-:Y:S02]  /*12ae0*/  @!P3 LEA.HI.X R11, R15, R3.reuse, R12, 0x2, P0 ;  /* 0x000000030f0bb211 */ /* 0x080fe400000f140c */
[C---:B------:R-:W-:Y:S01]  /*12af0*/  @!P4 LEA R12, P0, R13.reuse, R14, 0x2 ;  /* 0x0000000e0d0cc211 */ /* 0x040fe200078010ff */
[----:B------:R3:W-:Y:S03]  /*12b00*/  @!P1 ST.E.64 desc[UR42][R6.64], R42 ;  /* 0x0000002a06009985 */ /* 0x0007e6000c101b2a */
[----:B------:R-:W-:Y:S01]  /*12b10*/  @!P4 LEA.HI.X R13, R13, R3, R20, 0x2, P0 ;  /* 0x000000030d0dc211 */ /* 0x000fe200000f1414 */
[----:B------:R3:W-:Y:S04]  /*12b20*/  @!P2 ST.E.64 desc[UR42][R4.64], R44 ;  /* 0x0000002c0400a985 */ /* 0x0007e8000c101b2a */
[----:B------:R3:W-:Y:S04]  /*12b30*/  @!P5 ST.E.64 desc[UR42][R8.64], R46 ;  /* 0x0000002e0800d985 */ /* 0x0007e8000c101b2a */
[----:B------:R3:W-:Y:S04]  /*12b40*/  @!P3 ST.E.64 desc[UR42][R10.64], R48 ;  /* 0x000000300a00b985 */ /* 0x0007e8000c101b2a */
[----:B------:R3:W-:Y:S02]  /*12b50*/  @!P4 ST.E.64 desc[UR42][R12.64], R50 ;  /* 0x000000320c00c985 */ /* 0x0007e4000c101b2a */
.L_x_10549:
[----:B------:R-:W-:Y:S05]  /*12b60*/  BSYNC B1 ;  /* 0x0000000000017941 */ /* 0x000fea0003800000 */
.L_x_10548:
[----:B------:R-:W-:-:S03]  /*12b70*/  UMOV UR4, 0xffffffff ;  /* 0xffffffff00047882 */ /* 0x000fc60000000000 */
[----:B------:R-:W-:Y:S05]  /*12b80*/  BRA.DIV UR4, `(.L_x_10550) ;  /* 0x0000008e04fc7947 */ /* 0x000fea000b800000 */
[----:B-1----:R1:W4:Y:S04]  /*12b90*/  SHFL.IDX PT, R3, R26, 0x1, 0x1c1f ;  /* 0x003c1f001a037f89 */ /* 0x00232800000e0000 */
[----:B--2---:R1:W2:Y:S02]  /*12ba0*/  SHFL.IDX PT, R14, R0, 0x1, 0x1c1f ;  /* 0x003c1f00000e7f89 */ /* 0x0042a400000e0000 */
.L_x_10727:
[----:B------:R-:W-:-:S13]  /*12bb0*/  ISETP.GE.AND P0, PT, R24, R76, PT ;  /* 0x0000004c1800720c */ /* 0x000fda0003f06270 */
[----:B------:R-:W-:Y:S05]  /*12bc0*/  @P0 BRA `(.L_x_10546) ;  /* 0x0000001000040947 */ /* 0x000fea0003800000 */
[----:B------:R-:W5:Y:S01]  /*12bd0*/  LDL R25, [R1+0x70] ;  /* 0x0000700001197983 */ /* 0x000f620000100800 */
[----:B------:R-:W-:-:S03]  /*12be0*/  ULDC UR4, c[0x0][0xac8] ;  /* 0x0002b20000047ab9 */ /* 0x000fc60000000800 */
[----:B---3--:R-:W3:Y:S04]  /*12bf0*/  LDL R12, [R1+0x98] ;  /* 0x00009800010c7983 */ /* 0x008ee80000100800 */
[----:B------:R-:W4:Y:S04]  /*12c00*/  LDL R10, [R1+0x94] ;  /* 0x00009400010a7983 */ /* 0x000f280000100800 */
[----:B------:R-:W2:Y:S04]  /*12c10*/  LDL R36, [R1+0x90] ;  /* 0x0000900001247983 */ /* 0x000ea80000100800 */
[----:B------:R-:W2:Y:S04]  /*12c20*/  LDL R13, [R1+0xc8] ;  /* 0x0000c800010d7983 */ /* 0x000ea80000100800 */
[----:B------:R-:W2:Y:S04]  /*12c30*/  LDL R34, [R1+0x8c] ;  /* 0x00008c0001227983 */ /* 0x000ea80000100800 */
[----:B------:R-:W2:Y:S04]  /*12c40*/  LDL R32, [R1+0x88] ;  /* 0x0000880001207983 */ /* 0x000ea80000100800 */
[----:B------:R-:W2:Y:S04]  /*12c50*/  LDL R11, [R1+0xc4] ;  /* 0x0000c400010b7983 */ /* 0x000ea80000100800 */
[----:B01----:R-:W2:Y:S04]  /*12c60*/  LDL R0, [R1+0x84] ;  /* 0x0000840001007983 */ /* 0x003ea80000100800 */
        /* <DEDUP_REMOVED lines=11> */
[----:B-----5:R-:W-:-:S02]  /*12d20*/  ISETP.GE.AND P3, PT, R25, UR4, PT ;  /* 0x0000000419007c0c */ /* 0x020fc4000bf66270 */
[----:B---3--:R-:W-:Y:S02]  /*12d30*/  ISETP.GE.AND P4, PT, R12, UR4, PT ;  /* 0x000000040c007c0c */ /* 0x008fe4000bf86270 */
[----:B----4-:R-:W-:-:S09]  /*12d40*/  ISETP.GE.AND P1, PT, R10, UR4, PT ;  /* 0x000000040a007c0c */ /* 0x010fd2000bf26270 */
[----:B------:R-:W-:Y:S01]  /*12d50*/  @!P3 IMAD.MOV.U32 R15, RZ, RZ, R3 ;  /* 0x000000ffff0fb224 */ /* 0x000fe200078e0003 */
[----:B--2---:R-:W-:Y:S01]  /*12d60*/  ISETP.GE.AND P2, PT, R36, UR4, PT ;  /* 0x0000000424007c0c */ /* 0x004fe2000bf46270 */
[----:B------:R-:W-:Y:S01]  /*12d70*/  @!P3 IMAD.WIDE R4, R25, 0x4, R14 ;  /* 0x000000041904b825 */ /* 0x000fe200078e020e */
[-C--:B------:R-:W-:Y:S02]  /*12d80*/  @!P4 LEA R6, P0, R12, R14.reuse, 0x2 ;  /* 0x0000000e0c06c211 */ /* 0x080fe400078010ff */
[----:B------:R-:W-:Y:S02]  /*12d90*/  @!P1 LEA R8, P5, R10, R14, 0x2 ;  /* 0x0000000e0a089211 */ /* 0x000fe400078a10ff */
        /* <DEDUP_REMOVED lines=9> */
[-C--:B------:R-:W-:Y:S02]  /*12e30*/  @!P2 LEA.HI.X R11, R36, R3.reuse, R37, 0x2, P4 ;  /* 0x00000003240ba211 */ /* 0x080fe400020f1425 */
[-C--:B------:R-:W-:Y:S02]  /*12e40*/  @!P3 LEA R12, P5, R34, R14.reuse, 0x2 ;  /* 0x0000000e220cb211 */ /* 0x080fe400078a10ff */
[----:B0-----:R-:W-:Y:S01]  /*12e50*/  @!P0 LEA R4, P4, R32, R14, 0x2 ;  /* 0x0000000e20048211 */ /* 0x001fe200078810ff */
[----:B------:R0:W-:Y:S01]  /*12e60*/  @!P2 ST.E.64 desc[UR42][R10.64], R58 ;  /* 0x0000003a0a00a985 */ /* 0x0001e2000c101b2a */
[----:B------:R-:W-:Y:S02]  /*12e70*/  @!P3 LEA.HI.X R13, R34, R3, R35, 0x2, P5 ;  /* 0x00000003220db211 */ /* 0x000fe400028f1423 */
[----:B------:R-:W-:-:S02]  /*12e80*/  ISETP.GE.AND P2, PT, R29, UR4, PT ;  /* 0x000000041d007c0c */ /* 0x000fc4000bf46270 */
[----:B------:R-:W-:Y:S01]  /*12e90*/  @!P0 LEA.HI.X R5, R32, R3, R33, 0x2, P4 ;  /* 0x0000000320058211 */ /* 0x000fe200020f1421 */
[----:B------:R3:W-:Y:S01]  /*12ea0*/  @!P3 ST.E.64 desc[UR42][R12.64], R60 ;  /* 0x0000003c0c00b985 */ /* 0x0007e2000c101b2a */
[----:B------:R-:W-:-:S03]  /*12eb0*/  ISETP.GE.AND P4, PT, R20, UR4, PT ;  /* 0x0000000414007c0c */ /* 0x000fc6000bf86270 */
[----:B------:R4:W-:Y:S01]  /*12ec0*/  @!P0 ST.E.64 desc[UR42][R4.64], R62 ;  /* 0x0000003e04008985 */ /* 0x0009e2000c101b2a */
[-C--:B-1----:R-:W-:Y:S02]  /*12ed0*/  @!P1 LEA R6, P5, R0, R14.reuse, 0x2 ;  /* 0x0000000e00069211 */ /* 0x082fe400078a10ff */
[----:B------:R-:W-:Y:S02]  /*12ee0*/  ISETP.GE.AND P3, PT, R27, UR4, PT ;  /* 0x000000041b007c0c */ /* 0x000fe4000bf66270 */
[----:B------:R-:W-:Y:S02]  /*12ef0*/  ISETP.GE.AND P0, PT, R26, UR4, PT ;  /* 0x000000041a007c0c */ /* 0x000fe4000bf06270 */
[----:B------:R-:W-:Y:S02]  /*12f00*/  @!P1 LEA.HI.X R7, R0, R3, R31, 0x2, P5 ;  /* 0x0000000300079211 */ /* 0x000fe400028f141f */
[----:B--2---:R-:W-:-:S03]  /*12f10*/  @!P2 LEA R8, P5, R29, R14, 0x2 ;  /* 0x0000000e1d08a211 */ /* 0x004fc600078a10ff */
[----:B------:R4:W-:Y:S01]  /*12f20*/  @!P1 ST.E.64 desc[UR42][R6.64], R64 ;  /* 0x0000004006009985 */ /* 0x0009e2000c101b2a */
[CC--:B0-----:R-:W-:Y:S02]  /*12f30*/  @!P4 LEA R10, P1, R20.reuse, R14.reuse, 0x2 ;  /* 0x0000000e140ac211 */ /* 0x0c1fe400078210ff */
[-C--:B------:R-:W-:Y:S02]  /*12f40*/  @!P2 LEA.HI.X R9, R29, R3.reuse, R30, 0x2, P5 ;  /* 0x000000031d09a211 */ /* 0x080fe400028f141e */
[-C--:B---3--:R-:W-:Y:S02]  /*12f50*/  @!P3 LEA R12, P5, R27, R14.reuse, 0x2 ;  /* 0x0000000e1b0cb211 */ /* 0x088fe400078a10ff */
[----:B------:R-:W-:Y:S02]  /*12f60*/  @!P4 LEA.HI.X R11, R20, R3, R21, 0x2, P1 ;  /* 0x00000003140bc211 */ /* 0x000fe400008f1415 */
[----:B------:R-:W-:Y:S02]  /*12f70*/  SHF.R.S32.HI R0, RZ, 0x1f, R26 ;  /* 0x0000001fff007819 */ /* 0x000fe4000001141a */
[----:B------:R-:W-:-:S02]  /*12f80*/  @!P0 LEA R20, P1, R26, R14, 0x2 ;  /* 0x0000000e1a148211 */ /* 0x000fc400078210ff */
[-C--:B------:R-:W-:Y:S02]  /*12f90*/  @!P3 LEA.HI.X R13, R27, R3.reuse, R28, 0x2, P5 ;  /* 0x000000031b0db211 */ /* 0x080fe400028f141c */
[----:B------:R-:W-:Y:S01]  /*12fa0*/  @!P0 LEA.HI.X R21, R26, R3, R0, 0x2, P1 ;  /* 0x000000031a158211 */ /* 0x000fe200008f1400 */
[----:B------:R-:W-:Y:S01]  /*12fb0*/  VIADD R0, R25, 0x58 ;  /* 0x0000005819007836 */ /* 0x000fe20000000000 */
[----:B------:R4:W-:Y:S04]  /*12fc0*/  @!P2 ST.E.64 desc[UR42][R8.64], R66 ;  /* 0x000000420800a985 */ /* 0x0009e8000c101b2a */
[----:B------:R4:W-:Y:S04]  /*12fd0*/  @!P4 ST.E.64 desc[UR42][R10.64], R68 ;  /* 0x000000440a00c985 */ /* 0x0009e8000c101b2a */
[----:B------:R4:W-:Y:S04]  /*12fe0*/  @!P3 ST.E.64 desc[UR42][R12.64], R70 ;  /* 0x000000460c00b985 */ /* 0x0009e8000c101b2a */
[----:B------:R4:W-:Y:S01]  /*12ff0*/  @!P0 ST.E.64 desc[UR42][R20.64], R72 ;  /* 0x0000004814008985 */ /* 0x0009e2000c101b2a */
[----:B------:R-:W-:-:S13]  /*13000*/  ISETP.GE.AND P0, PT, R0, UR4, PT ;  /* 0x0000000400007c0c */ /* 0x000fda000bf06270 */
[----:B----4-:R-:W-:Y:S05]  /*13010*/  @P0 BRA `(.L_x_10546) ;  /* 0x0000000800f00947 */ /* 0x010fea0003800000 */
[----:B------:R-:W-:Y:S02]  /*13020*/  LEA R14, P0, R0, R14, 0x2 ;  /* 0x0000000e000e7211 */ /* 0x000fe400078010ff */
[----:B------:R-:W-:-:S04]  /*13030*/  SHF.R.S32.HI R4, RZ, 0x1f, R0 ;  /* 0x0000001fff047819 */ /* 0x000fc80000011400 */
[----:B------:R-:W-:-:S05]  /*13040*/  LEA.HI.X R15, R0, R3, R4, 0x2, P0 ;  /* 0x00000003000f7211 */ /* 0x000fca00000f1404 */
[----:B------:R0:W-:Y:S01]  /*13050*/  ST.E.64 desc[UR42][R14.64], R134 ;  /* 0x000000860e007985 */ /* 0x0001e2000c101b2a */
[----:B------:R-:W-:Y:S05]  /*13060*/  BRA `(.L_x_10546) ;  /* 0x0000000800dc7947 */ /* 0x000fea0003800000 */
.L_x_10539:
[----:B------:R-:W4:Y:S01]  /*13070*/  LDL.LU R6, [R1+0x60] ;  /* 0x0000600001067983 */ /* 0x000f220000300800 */
[----:B------:R-:W-:Y:S01]  /*13080*/  ULDC.64 UR6, c[0x0][0xc08] ;  /* 0x0003020000067ab9 */ /* 0x000fe20000000a00 */
[----:B------:R-:W-:Y:S02]  /*13090*/  ULDC.64 UR4, c[0x0][0xc00] ;  /* 0x0003000000047ab9 */ /* 0x000fe40000000a00 */
[----:B------:R-:W3:Y:S04]  /*130a0*/  LDL.LU R0, [R1+0x64] ;  /* 0x0000640001007983 */ /* 0x000ee80000300800 */
[----:B------:R-:W2:Y:S01]  /*130b0*/  LDL R8, [R1+0x58] ;  /* 0x0000580001087983 */ /* 0x000ea20000100800 */
[----:B------:R-:W-:Y:S01]  /*130c0*/  ISETP.NE.U32.AND P1, PT, RZ, UR6, PT ;  /* 0x00000006ff007c0c */ /* 0x000fe2000bf25070 */
[----:B------:R-:W-:Y:S01]  /*130d0*/  IMAD.MOV.U32 R3, RZ, RZ, RZ ;  /* 0x000000ffff037224 */ /* 0x000fe200078e00ff */
[----:B------:R-:W-:-:S02]  /*130e0*/  ISETP.NE.U32.AND P0, PT, RZ, UR4, PT ;  /* 0x00000004ff007c0c */ /* 0x000fc4000bf05070 */
[----:B------:R-:W-:Y:S02]  /*130f0*/  ISETP.NE.AND.EX P1, PT, RZ, UR7, PT, P1 ;  /* 0x00000007ff007c0c */ /* 0x000fe4000bf25310 */
[----:B------:R-:W-:Y:S01]  /*13100*/  ISETP.NE.AND.EX P0, PT, RZ, UR5, PT, P0 ;  /* 0x00000005ff007c0c */ /* 0x000fe2000bf05300 */
[----:B------:R-:W0:Y:S01]  /*13110*/  S2R R9, SR_TID.X ;  /* 0x0000000000097919 */ /* 0x000e220000002100 */
[----:B----4-:R-:W-:Y:S01]  /*13120*/  IADD3 R4, P2, R6, UR4, RZ ;  /* 0x0000000406047c10 */ /* 0x010fe2000ff5e0ff */
[----:B------:R-:W-:-:S03]  /*13130*/  ULDC UR4, c[0x0][0xa88] ;  /* 0x0002a20000047ab9 */ /* 0x000fc60000000800 */
[----:B---3--:R-:W-:-:S05]  /*13140*/  IADD3.X R5, R0, UR5, RZ, P2, !PT ;  /* 0x0000000500057c10 */ /* 0x008fca00097fe4ff */
[----:B------:R-:W-:Y:S01]  /*13150*/  @P1 IADD3 R6, P2, R6, UR6, RZ ;  /* 0x0000000606061c10 */ /* 0x000fe2000ff5e0ff */
[----:B------:R-:W-:Y:S01]  /*13160*/  IMAD.U32 R20, RZ, RZ, UR4 ;  /* 0x00000004ff147e24 */ /* 0x000fe2000f8e00ff */
[----:B------:R3:W5:Y:S02]  /*13170*/  @P0 LDG.E R3, desc[UR42][R4.64] ;  /* 0x0000002a04030981 */ /* 0x000764000c1e1900 */
[----:B------:R-:W-:-:S05]  /*13180*/  @P1 IADD3.X R7, R0, UR7, RZ, P2, !PT ;  /* 0x0000000700071c10 */ /* 0x000fca00097fe4ff */
[----:B------:R3:W5:Y:S01]  /*13190*/  @P1 LDG.E R20, desc[UR42][R6.64] ;  /* 0x0000002a06141981 */ /* 0x000762000c1e1900 */
[----:B--2---:R-:W-:Y:S01]  /*131a0*/  ISETP.NE.AND P2, PT, R8, RZ, PT ;  /* 0x000000ff0800720c */ /* 0x004fe20003f45270 */
[----:B0-----:R-:W-:-:S05]  /*131b0*/  VIADD R30, R9, 0xffffff80 ;  /* 0xffffff80091e7836 */ /* 0x001fca0000000000 */
[----:B------:R-:W-:-:S07]  /*131c0*/  ISETP.GT.AND P3, PT, R30, 0xbf, PT ;  /* 0x000000bf1e00780c */ /* 0x000fce0003f64270 */
[----:B------:R-:W0:Y:S02]  /*131d0*/  @!P2 LDC R8, c[0x0][0xad4] ;  /* 0x0002b500ff08ab82 */ /* 0x000e240000000800 */
[----:B0-----:R3:W-:Y:S01]  /*131e0*/  @!P2 STL [R1+0x58], R8 ;  /* 0x000058080100a387 */ /* 0x0017e20000100800 */
[----:B------:R-:W-:Y:S01]  /*131f0*/  ISETP.GT.AND P2, PT, R8, 0x1, PT ;  /* 0x000000010800780c */ /* 0x000fe20003f44270 */
[----:B------:R-:W-:-:S12]  /*13200*/  @P1 BRA `(.L_x_10551) ;  /* 0x0000000000101947 */ /* 0x000fd80003800000 */
[----:B------:R-:W-:Y:S05]  /*13210*/  @!P0 BRA `(.L_x_10551) ;  /* 0x00000000000c8947 */ /* 0x000fea0003800000 */
[----:B---3--:R-:W2:Y:S04]  /*13220*/  LDG.E R7, desc[UR42][R4.64] ;  /* 0x0000002a04077981 */ /* 0x008ea8000c1e1900 */
[----:B-----5:R-:W2:Y:S02]  /*13230*/  LDG.E R20, desc[UR42][R4.64+0x4] ;  /* 0x0000042a04147981 */ /* 0x020ea4000c1e1900 */
[----:B--2---:R-:W-:-:S07]  /*13240*/  IMAD.IADD R20, R20, 0x1, -R7 ;  /* 0x0000000114147824 */ /* 0x004fce00078e0a07 */
.L_x_10551:
[----:B---3--:R-:W2:Y:S04]  /*13250*/  LDL.LU R4, [R1+0x5c] ;  /* 0x00005c0001047983 */ /* 0x008ea80000300800 */
        /* <DEDUP_REMOVED lines=43> */
[----:B------:R-:W-:Y:S01]  /*13510*/  IMAD.WIDE.U32 R8, R8, R13, RZ ;  /* 0x0000000d08087225 */ /* 0x000fe200078e00ff */
[----:B------:R-:W-:-:S03]  /*13520*/  SHF.R.S32.HI R13, RZ, 0x1f, R11 ;  /* 0x0000001fff0d7819 */ /* 0x000fc6000001140b */
[----:B------:R-:W-:Y:S01]  /*13530*/  IMAD.IADD R15, R9, 0x1, R15 ;  /* 0x00000001090f7824 */ /* 0x000fe200078e020f */
[----:B------:R-:W-:Y:S02]  /*13540*/  IADD3 R8, P0, P1, R21, R14, R8 ;  /* 0x0000000e15087210 */ /* 0x000fe4000791e008 */
[----:B------:R-:W-:-:S04]  /*13550*/  SHF.R.S32.HI R21, RZ, 0x1f, R21 ;  /* 0x0000001fff157819 */ /* 0x000fc80000011415 */
[----:B------:R-:W-:Y:S01]  /*13560*/  IADD3.X R9, R21, R0, R15, P0, P1 ;  /* 0x0000000015097210 */ /* 0x000fe200007e240f */
[----:B------:R-:W-:Y:S02]  /*13570*/  IMAD R0, R7, R11, RZ ;  /* 0x0000000b07007224 */ /* 0x000fe400078e02ff */
[----:B------:R-:W-:Y:S02]  /*13580*/  IMAD.MOV.U32 R7, RZ, RZ, -0x800000 ;  /* 0xff800000ff077424 */ /* 0x000fe400078e00ff */
[C---:B------:R-:W-:Y:S02]  /*13590*/  IMAD R13, R6.reuse, R13, R0 ;  /* 0x0000000d060d7224 */ /* 0x040fe400078e0200 */
[----:B------:R-:W-:-:S04]  /*135a0*/  IMAD.WIDE.U32 R8, R6, R11, R8 ;  /* 0x0000000b06087225 */ /* 0x000fc800078e0008 */
[----:B------:R-:W-:Y:S01]  /*135b0*/  IMAD.IADD R0, R9, 0x1, R13 ;  /* 0x0000000109007824 */ /* 0x000fe200078e020d */
[----:B0-----:R-:W-:-:S04]  /*135c0*/  LEA R4, P0, R8, R4, 0x2 ;  /* 0x0000000408047211 */ /* 0x001fc800078010ff */
[----:B-1----:R-:W-:-:S05]  /*135d0*/  LEA.HI.X R5, R8, R5, R0, 0x2, P0 ;  /* 0x0000000508057211 */ /* 0x002fca00000f1400 */
[----:B------:R0:W-:Y:S04]  /*135e0*/  STG.E desc[UR42][R4.64], R7 ;  /* 0x0000000704007986 */ /* 0x0001e8000c10192a */
.L_x_10553:
[----:B------:R-:W-:Y:S05]  /*135f0*/  BSYNC B1 ;  /* 0x0000000000017941 */ /* 0x000fea0003800000 */
.L_x_10552:
[----:B------:R-:W-:Y:S05]  /*13600*/  @P2 BRA `(.L_x_10546) ;  /* 0x0000000400742947 */ /* 0x000fea0003800000 */
[----:B------:R-:W2:Y:S01]  /*13610*/  LDL R27, [R1+0x68] ;  /* 0x00006800011b7983 */ /* 0x000ea20000100800 */
[----:B------:R-:W3:Y:S01]  /*13620*/  LDC R21, c[0x0][0xbe8] ;  /* 0x0002fa00ff157b82 */ /* 0x000ee20000000800 */
[----:B0-----:R-:W-:Y:S01]  /*13630*/  SHF.R.S32.HI R5, RZ, 0x1f, R30 ;  /* 0x0000001fff057819 */ /* 0x001fe2000001141e */
[----:B------:R-:W-:Y:S01]  /*13640*/  ULDC.64 UR4, c[0x0][0xaa0] ;  /* 0x0002a80000047ab9 */ /* 0x000fe20000000a00 */
[----:B------:R-:W-:Y:S01]  /*13650*/  ULDC.64 UR6, c[0x0][0xaf0] ;  /* 0x0002bc0000067ab9 */ /* 0x000fe20000000a00 */
[----:B------:R-:W-:Y:S01]  /*13660*/  IMAD R0, R26, UR4, RZ ;  /* 0x000000041a007c24 */ /* 0x000fe2000f8e02ff */
[----:B------:R-:W-:Y:S01]  /*13670*/  LEA.HI R6, R5, R30, RZ, 0x2 ;  /* 0x0000001e05067211 */ /* 0x000fe200078f10ff */
[----:B------:R-:W-:-:S03]  /*13680*/  IMAD.WIDE.U32 R4, R3, UR4, RZ ;  /* 0x0000000403047c25 */ /* 0x000fc6000f8e00ff */
[----:B------:R-:W-:Y:S01]  /*13690*/  LOP3.LUT R9, R6, 0xfffffffc, RZ, 0xc0, !PT ;  /* 0xfffffffc06097812 */ /* 0x000fe200078ec0ff */
[----:B------:R-:W-:Y:S01]  /*136a0*/  IMAD R7, R3, UR5, R0 ;  /* 0x0000000503077c24 */ /* 0x000fe2000f8e0200 */
[----:B------:R-:W-:Y:S01]  /*136b0*/  SHF.R.S32.HI R25, RZ, 0x2, R6 ;  /* 0x00000002ff197819 */ /* 0x000fe20000011406 */
[----:B------:R-:W-:Y:S01]  /*136c0*/  ULDC.64 UR4, c[0x0][0xae8] ;  /* 0x0002ba0000047ab9 */ /* 0x000fe20000000a00 */
[----:B------:R-:W-:Y:S02]  /*136d0*/  IMAD R6, R28, UR6, RZ ;  /* 0x000000061c067c24 */ /* 0x000fe4000f8e02ff */
[----:B------:R-:W-:Y:S02]  /*136e0*/  IMAD.IADD R30, R30, 0x1, -R9 ;  /* 0x000000011e1e7824 */ /* 0x000fe400078e0a09 */
[----:B------:R-:W-:Y:S02]  /*136f0*/  IMAD.IADD R5, R5, 0x1, R7 ;  /* 0x0000000105057824 */ /* 0x000fe400078e0207 */
[----:B------:R-:W-:-:S02]  /*13700*/  IMAD R0, R30, 0x60, R25 ;  /* 0x000000601e007824 */ /* 0x000fc400078e0219 */
[----:B------:R-:W-:Y:S01]  /*13710*/  IMAD.WIDE.U32 R4, R137, UR4, R4 ;  /* 0x0000000489047c25 */ /* 0x000fe2000f8e0004 */
[----:B---3--:R-:W-:-:S03]  /*13720*/  ISETP.NE.AND P0, PT, R21, 0x1, PT ;  /* 0x000000011500780c */ /* 0x008fc60003f05270 */
[----:B------:R-:W-:Y:S01]  /*13730*/  IMAD R5, R137, UR5, R5 ;  /* 0x0000000589057c24 */ /* 0x000fe2000f8e0205 */
[----:B------:R-:W-:Y:S01]  /*13740*/  ULDC.64 UR4, c[0x0][0xae0] ;  /* 0x0002b80000047ab9 */ /* 0x000fe20000000a00 */
[C---:B------:R-:W-:Y:S02]  /*13750*/  IMAD R7, R29.reuse, UR7, R6 ;  /* 0x000000071d077c24 */ /* 0x040fe4000f8e0206 */
[----:B------:R-:W-:-:S04]  /*13760*/  IMAD.WIDE.U32 R4, R29, UR6, R4 ;  /* 0x000000061d047c25 */ /* 0x000fc8000f8e0004 */
[----:B------:R-:W-:Y:S02]  /*13770*/  IMAD.IADD R5, R5, 0x1, R7 ;  /* 0x0000000105057824 */ /* 0x000fe400078e0207 */
[----:B------:R-:W0:Y:S08]  /*13780*/  @P0 LDC R8, c[0x0][0xbec] ;  /* 0x0002fb00ff080b82 */ /* 0x000e300000000800 */
[----:B------:R-:W3:Y:S01]  /*13790*/  @P0 LDC R11, c[0x0][0xbf0] ;  /* 0x0002fc00ff0b0b82 */ /* 0x000ee20000000800 */
[----:B--2---:R-:W-:-:S04]  /*137a0*/  IMAD R9, R27, 0xc0, R0 ;  /* 0x000000c01b097824 */ /* 0x004fc800078e0200 */
[----:B0-----:R-:W-:-:S04]  /*137b0*/  @P0 IMAD.HI.U32 R0, R9, R8, RZ ;  /* 0x0000000809000227 */ /* 0x001fc800078e00ff */
[----:B------:R-:W-:Y:S01]  /*137c0*/  IMAD.MOV.U32 R3, RZ, RZ, R9 ;  /* 0x000000ffff037224 */ /* 0x000fe200078e0009 */
[----:B---3--:R-:W-:-:S04]  /*137d0*/  @P0 SHF.R.U32.HI R3, RZ, R11, R0 ;  /* 0x0000000bff030219 */ /* 0x008fc80000011600 */
        /* <DEDUP_REMOVED lines=8> */
[----:B------:R-:W-:Y:S02]  /*13860*/  IMAD.IADD R5, R5, 0x1, R9 ;  /* 0x0000000105057824 */ /* 0x000fe400078e0209 */
[----:B------:R-:W-:-:S02]  /*13870*/  IMAD.SHL.U32 R9, R30, 0x8, RZ ;  /* 0x000000081e097824 */ /* 0x000fc400078e00ff */
[----:B------:R-:W-:Y:S02]  /*13880*/  IMAD R0, R0, UR4, RZ ;  /* 0x0000000400007c24 */ /* 0x000fe4000f8e02ff */
[----:B------:R-:W-:-:S04]  /*13890*/  IMAD.WIDE.U32 R4, R7, UR4, R4 ;  /* 0x0000000407047c25 */ /* 0x000fc8000f8e0004 */
[----:B------:R-:W-:Y:S01]  /*138a0*/  IMAD R3, R7, UR5, R0 ;  /* 0x0000000507037c24 */ /* 0x000fe2000f8e0200 */
[----:B------:R-:W-:Y:S01]  /*138b0*/  ULDC.64 UR4, c[0x0][0xa80] ;  /* 0x0002a00000047ab9 */ /* 0x000fe20000000a00 */
[----:B------:R-:W-:Y:S01]  /*138c0*/  VIADD R7, R9, 0x20 ;  /* 0x0000002009077836 */ /* 0x000fe20000000000 */
[C---:B------:R-:W-:Y:S01]  /*138d0*/  LEA R0, P0, R4.reuse, UR4, 0x1 ;  /* 0x0000000404007c11 */ /* 0x040fe2000f8008ff */
[----:B------:R-:W-:Y:S01]  /*138e0*/  IMAD.IADD R3, R5, 0x1, R3 ;  /* 0x0000000105037824 */ /* 0x000fe200078e0203 */
[----:B------:R-:W-:Y:S01]  /*138f0*/  UMOV UR4, 0xffffffff ;  /* 0xffffffff00047882 */ /* 0x000fe20000000000 */
[----:B------:R-:W-:Y:S01]  /*13900*/  VIADD R10, R9, 0x40 ;  /* 0x00000040090a7836 */ /* 0x000fe20000000000 */
[----:B------:R-:W-:Y:S02]  /*13910*/  SHF.R.S32.HI R8, RZ, 0x1f, R7 ;  /* 0x0000001fff087819 */ /* 0x000fe40000011407 */
[----:B------:R-:W-:Y:S02]  /*13920*/  LEA.HI.X R4, R4, UR5, R3, 0x1, P0 ;  /* 0x0000000504047c11 */ /* 0x000fe400080f0c03 */
[----:B------:R-:W-:Y:S01]  /*13930*/  SHF.R.S32.HI R24, RZ, 0x1f, R10 ;  /* 0x0000001fff187819 */ /* 0x000fe2000001140a */
[----:B------:R-:W-:Y:S06]  /*13940*/  BRA.DIV UR4, `(.L_x_10554) ;  /* 0x0000008204d47947 */ /* 0x000fec000b800000 */
[----:B------:R0:W2:Y:S04]  /*13950*/  SHFL.IDX PT, R3, R4, RZ, 0x1c1f ;  /* 0x001c1fff04037589 */ /* 0x0000a800000e0000 */
[----:B------:R0:W3:Y:S02]  /*13960*/  SHFL.IDX PT, R14, R0, RZ, 0x1c1f ;  /* 0x001c1fff000e7589 */ /* 0x0000e400000e0000 */
.L_x_10730:
[----:B------:R-:W-:Y:S01]  /*13970*/  IMAD R21, R20, R21, RZ ;  /* 0x0000001514157224 */ /* 0x000fe200078e02ff */
[----:B------:R-:W-:Y:S01]  /*13980*/  BSSY B1, `(.L_x_10555) ;  /* 0x0000011000017945 */ /* 0x000fe20003800000 */
[----:B------:R-:W-:-:S05]  /*13990*/  IMAD R6, R27, 0xc0, R25 ;  /* 0x000000c01b067824 */ /* 0x000fca00078e0219 */
[----:B------:R-:W-:-:S13]  /*139a0*/  ISETP.GE.AND P0, PT, R6, R21, PT ;  /* 0x000000150600720c */ /* 0x000fda0003f06270 */
[----:B------:R-:W-:Y:S05]  /*139b0*/  @P0 BRA `(.L_x_10556) ;  /* 0x0000000000340947 */ /* 0x000fea0003800000 */
[----:B------:R-:W-:Y:S02]  /*139c0*/  ULDC UR4, c[0x0][0xac8] ;  /* 0x0002b20000047ab9 */ /* 0x000fe40000000800 */
[----:B------:R-:W-:Y:S02]  /*139d0*/  ISETP.GE.AND P2, PT, R9, UR4, PT ;  /* 0x0000000409007c0c */ /* 0x000fe4000bf46270 */
[----:B------:R-:W-:Y:S02]  /*139e0*/  ISETP.GE.AND P3, PT, R7, UR4, PT ;  /* 0x0000000407007c0c */ /* 0x000fe4000bf66270 */
[----:B------:R-:W-:-:S09]  /*139f0*/  ISETP.GE.AND P4, PT, R10, UR4, PT ;  /* 0x000000040a007c0c */ /* 0x000fd2000bf86270 */
[----:B--2---:R-:W-:Y:S02]  /*13a00*/  @!P2 IMAD.MOV.U32 R15, RZ, RZ, R3 ;  /* 0x000000ffff0fa224 */ /* 0x004fe400078e0003 */
[-C--:B---3--:R-:W-:Y:S02]  /*13a10*/  @!P3 LEA R26, P0, R7, R14.reuse, 0x1 ;  /* 0x0000000e071ab211 */ /* 0x088fe400078008ff */
[C---:B------:R-:W-:Y:S01]  /*13a20*/  @!P4 LEA R28, P1, R10.reuse, R14, 0x1 ;  /* 0x0000000e0a1cc211 */ /* 0x040fe200078208ff */
[----:B------:R-:W-:Y:S01]  /*13a30*/  @!P2 IMAD.WIDE R12, R9, 0x2, R14 ;  /* 0x00000002090ca825 */ /* 0x000fe200078e020e */
[-C--:B------:R-:W-:Y:S02]  /*13a40*/  @!P3 LEA.HI.X R27, R7, R3.reuse, R8, 0x1, P0 ;  /* 0x00000003071bb211 */ /* 0x080fe400000f0c08 */
[----:B------:R-:W-:Y:S02]  /*13a50*/  @!P4 LEA.HI.X R29, R10, R3, R24, 0x1, P1 ;  /* 0x000000030a1dc211 */ /* 0x000fe400008f0c18 */
[----:B------:R4:W-:Y:S04]  /*13a60*/  @!P2 ST.E.128 desc[UR42][R12.64], RZ ;  /* 0x000000ff0c00a985 */ /* 0x0009e8000c101d2a */
[----:B------:R4:W-:Y:S04]  /*13a70*/  @!P3 ST.E.128 desc[UR42][R26.64], RZ ;  /* 0x000000ff1a00b985 */ /* 0x0009e8000c101d2a */
[----:B------:R4:W-:Y:S02]  /*13a80*/  @!P4 ST.E.128 desc[UR42][R28.64], RZ ;  /* 0x000000ff1c00c985 */ /* 0x0009e4000c101d2a */
.L_x_10556:
[----:B------:R-:W-:Y:S05]  /*13a90*/  BSYNC B1 ;  /* 0x0000000000017941 */ /* 0x000fea0003800000 */
.L_x_10555:
[----:B------:R-:W-:-:S03]  /*13aa0*/  UMOV UR4, 0xffffffff ;  /* 0xffffffff00047882 */ /* 0x000fc60000000000 */
[----:B------:R-:W-:Y:S05]  /*13ab0*/  BRA.DIV UR4, `(.L_x_10557) ;  /* 0x0000008204ac7947 */ /* 0x000fea000b800000 */
[----:B--2---:R2:W0:Y:S04]  /*13ac0*/  SHFL.IDX PT, R3, R4, 0x1, 0x1c1f ;  /* 0x003c1f0004037f89 */ /* 0x00442800000e0000 */
[----:B---3--:R2:W3:Y:S02]  /*13ad0*/  SHFL.IDX PT, R14, R0, 0x1, 0x1c1f ;  /* 0x003c1f00000e7f89 */ /* 0x0084e400000e0000 */
.L_x_10734:
[----:B0-2---:R-:W-:-:S05]  /*13ae0*/  VIADD R0, R6, 0x60 ;  /* 0x0000006006007836 */ /* 0x005fca0000000000 */
[----:B------:R-:W-:-:S13]  /*13af0*/  ISETP.GE.AND P0, PT, R0, R21, PT ;  /* 0x000000150000720c */ /* 0x000fda0003f06270 */
[----:B------:R-:W-:Y:S05]  /*13b00*/  @P0 BRA `(.L_x_10546) ;  /* 0x0000000000340947 */ /* 0x000fea0003800000 */
[----:B------:R-:W-:Y:S02]  /*13b10*/  ULDC UR4, c[0x0][0xac8] ;  /* 0x0002b20000047ab9 */ /* 0x000fe40000000800 */
[----:B------:R-:W-:Y:S02]  /*13b20*/  ISETP.GE.AND P2, PT, R9, UR4, PT ;  /* 0x0000000409007c0c */ /* 0x000fe4000bf46270 */
[----:B------:R-:W-:Y:S02]  /*13b30*/  ISETP.GE.AND P3, PT, R7, UR4, PT ;  /* 0x0000000407007c0c */ /* 0x000fe4000bf66270 */
[----:B------:R-:W-:-:S09]  /*13b40*/  ISETP.GE.AND P4, PT, R10, UR4, PT ;  /* 0x000000040a007c0c */ /* 0x000fd2000bf86270 */
[----:B------:R-:W-:Y:S02]  /*13b50*/  @!P2 IMAD.MOV.U32 R15, RZ, RZ, R3 ;  /* 0x000000ffff0fa224 */ /* 0x000fe400078e0003 */
[-C--:B---3--:R-:W-:Y:S02]  /*13b60*/  @!P3 LEA R6, P0, R7, R14.reuse, 0x1 ;  /* 0x0000000e0706b211 */ /* 0x088fe400078008ff */
[C---:B----4-:R-:W-:Y:S01]  /*13b70*/  @!P4 LEA R12, P1, R10.reuse, R14, 0x1 ;  /* 0x0000000e0a0cc211 */ /* 0x050fe200078208ff */
[----:B------:R-:W-:Y:S01]  /*13b80*/  @!P2 IMAD.WIDE R4, R9, 0x2, R14 ;  /* 0x000000020904a825 */ /* 0x000fe200078e020e */
[-C--:B------:R-:W-:Y:S02]  /*13b90*/  @!P3 LEA.HI.X R7, R7, R3.reuse, R8, 0x1, P0 ;  /* 0x000000030707b211 */ /* 0x080fe400000f0c08 */
[----:B------:R-:W-:Y:S02]  /*13ba0*/  @!P4 LEA.HI.X R13, R10, R3, R24, 0x1, P1 ;  /* 0x000000030a0dc211 */ /* 0x000fe400008f0c18 */
[----:B------:R2:W-:Y:S04]  /*13bb0*/  @!P2 ST.E.128 desc[UR42][R4.64], RZ ;  /* 0x000000ff0400a985 */ /* 0x0005e8000c101d2a */
[----:B------:R2:W-:Y:S04]  /*13bc0*/  @!P3 ST.E.128 desc[UR42][R6.64], RZ ;  /* 0x000000ff0600b985 */ /* 0x0005e8000c101d2a */
[----:B------:R2:W-:Y:S02]  /*13bd0*/  @!P4 ST.E.128 desc[UR42][R12.64], RZ ;  /* 0x000000ff0c00c985 */ /* 0x0005e4000c101d2a */
.L_x_10546:
[----:B------:R-:W-:Y:S05]  /*13be0*/  BSYNC B0 ;  /* 0x0000000000007941 */ /* 0x000fea0003800000 */
.L_x_10538:
[----:B------:R-:W-:Y:S02]  /*13bf0*/  ULDC UR4, c[0x0][0xc3c] ;  /* 0x00030f0000047ab9 */ /* 0x000fe40000000800 */
[----:B------:R-:W-:-:S13]  /*13c00*/  ISETP.GE.AND P0, PT, R99, UR4, PT ;  /* 0x0000000463007c0c */ /* 0x000fda000bf06270 */
[----:B------:R-:W-:Y:S05]  /*13c10*/  @!P0 BRA `(.L_x_10558) ;  /* 0xfffffed800688947 */ /* 0x000fea000383ffff */
[----:B------:R-:W-:Y:S05]  /*13c20*/  BRA `(.L_x_10405) ;  /* 0x0000007000647947 */ /* 0x000fea0003800000 */
.L_x_10403:
        /* <DEDUP_REMOVED lines=16> */
.L_x_10559:
        /* <DEDUP_REMOVED lines=44> */
.L_x_10563:
[----:B------:R-:W0:Y:S01]  /*13ff0*/  LDC R0, c[0x0][0xc3c] ;  /* 0x00030f00ff007b82 */ /* 0x000e220000000800 */
[----:B------:R-:W-:Y:S01]  /*14000*/  UIADD3 UR4, UR4, 0x1f, URZ ;  /* 0x0000001f04047890 */ /* 0x000fe2000fffe03f */
[----:B------:R-:W-:Y:S02]  /*14010*/  ULDC UR7, c[0x0][0xc3c] ;  /* 0x00030f0000077ab9 */ /* 0x000fe40000000800 */
[----:B------:R-:W-:-:S03]  /*14020*/  IMAD.U32 R27, RZ, RZ, UR7 ;  /* 0x00000007ff1b7e24 */ /* 0x000fc6000f8e00ff */
        /* <DEDUP_REMOVED lines=33> */
.L_x_10561:
        /* <DEDUP_REMOVED lines=19> */
.L_x_10564:
[----:B-1----:R-:W-:Y:S02]  /*14370*/  IMAD R24, R24, UR5, R11 ;  /* 0x0000000518187c24 */ /* 0x002fe4000f8e020b */
[----:B------:R-:W-:Y:S02]  /*14380*/  IMAD R11, R13, R4, RZ ;  /* 0x000000040d0b7224 */ /* 0x000fe400078e02ff */
[----:B0-----:R-:W-:Y:S01]  /*14390*/  IMAD.MOV.U32 R2, RZ, RZ, RZ ;  /* 0x000000ffff027224 */ /* 0x001fe200078e00ff */
[----:B------:R-:W-:Y:S01]  /*143a0*/  IADD3 R25, -R24, UR6, RZ ;  /* 0x0000000618197c10 */ /* 0x000fe2000fffe1ff */
[----:B------:R-:W-:Y:S01]  /*143b0*/  IMAD.MOV.U32 R5, RZ, RZ, R8 ;  /* 0x000000ffff057224 */ /* 0x000fe200078e0008 */
[----:B------:R-:W-:Y:S01]  /*143c0*/  IABS R8, R0 ;  /* 0x0000000000087213 */ /* 0x000fe20000000000 */
[----:B------:R-:W-:Y:S01]  /*143d0*/  IMAD.HI.U32 R2, R3, R11, R2 ;  /* 0x0000000b03027227 */ /* 0x000fe200078e0002 */
[----:B------:R-:W-:Y:S01]  /*143e0*/  IABS R3, R25 ;  /* 0x0000001900037213 */ /* 0x000fe20000000000 */
[----:B------:R-:W0:Y:S02]  /*143f0*/  I2F.RP R6, R5 ;  /* 0x0000000500067306 */ /* 0x000e240000209400 */
[----:B------:R-:W-:-:S02]  /*14400*/  IMAD.MOV R8, RZ, RZ, -R8 ;  /* 0x000000ffff087224 */ /* 0x000fc400078e0a08 */
[----:B------:R-:W-:-:S04]  /*14410*/  IMAD.HI.U32 R2, R2, R3, RZ ;  /* 0x0000000302027227 */ /* 0x000fc800078e00ff */
[----:B------:R-:W-:Y:S02]  /*14420*/  IMAD R3, R2, R8, R3 ;  /* 0x0000000802037224 */ /* 0x000fe400078e0203 */
[----:B------:R-:W-:-:S03]  /*14430*/  VIADD R27, R27, UR4 ;  /* 0x000000041b1b7c36 */ /* 0x000fc60008000000 */
[----:B------:R-:W-:Y:S01]  /*14440*/  ISETP.GT.U32.AND P1, PT, R4, R3, PT ;  /* 0x000000030400720c */ /* 0x000fe20003f24070 */
[----:B0-----:R-:W0:-:S12]  /*14450*/  MUFU.RCP R6, R6 ;  /* 0x0000000600067308 */ /* 0x001e180000001000 */
[----:B------:R-:W-:Y:S02]  /*14460*/  @!P1 IMAD.IADD R3, R3, 0x1, -R4 ;  /* 0x0000000103039824 */ /* 0x000fe400078e0a04 */
[----:B------:R-:W-:Y:S01]  /*14470*/  @!P1 VIADD R2, R2, 0x1 ;  /* 0x0000000102029836 */ /* 0x000fe20000000000 */
[----:B------:R-:W-:Y:S02]  /*14480*/  ISETP.NE.AND P1, PT, R0, RZ, PT ;  /* 0x000000ff0000720c */ /* 0x000fe40003f25270 */
[----:B------:R-:W-:Y:S01]  /*14490*/  ISETP.GE.U32.AND P0, PT, R3, R4, PT ;  /* 0x000000040300720c */ /* 0x000fe20003f06070 */
[----:B0-----:R-:W-:Y:S01]  /*144a0*/  VIADD R8, R6, 0xffffffe ;  /* 0x0ffffffe06087836 */ /* 0x001fe20000000000 */
[----:B------:R-:W-:-:S03]  /*144b0*/  LOP3.LUT R4, R25, R0, RZ, 0x3c, !PT ;  /* 0x0000000019047212 */ /* 0x000fc600078e3cff */
[----:B------:R0:W1:Y:S01]  /*144c0*/  F2I.FTZ.U32.TRUNC.NTZ R3, R8 ;  /* 0x0000000800037305 */ /* 0x000062000021f000 */
[----:B------:R-:W-:-:S07]  /*144d0*/  ISETP.GE.AND P2, PT, R4, RZ, PT ;  /* 0x000000ff0400720c */ /* 0x000fce0003f46270 */
[----:B------:R-:W-:Y:S01]  /*144e0*/  @P0 VIADD R2, R2, 0x1 ;  /* 0x0000000102020836 */ /* 0x000fe20000000000 */
[----:B0-----:R-:W-:-:S03]  /*144f0*/  IABS R8, R9 ;  /* 0x0000000900087213 */ /* 0x001fc60000000000 */
[----:B------:R-:W-:Y:S02]  /*14500*/  IMAD.MOV.U32 R6, RZ, RZ, R2 ;  /* 0x000000ffff067224 */ /* 0x000fe400078e0002 */
[----:B------:R-:W-:Y:S02]  /*14510*/  IMAD.MOV R8, RZ, RZ, -R8 ;  /* 0x000000ffff087224 */ /* 0x000fe400078e0a08 */
        /* <DEDUP_REMOVED lines=28> */
.L_x_10562:
[----:B------:R-:W-:Y:S02]  /*146e0*/  IMAD.MOV.U32 R25, RZ, RZ, RZ ;  /* 0x000000ffff197224 */ /* 0x000fe400078e00ff */
[----:B------:R-:W-:Y:S02]  /*146f0*/  IMAD.U32 R24, RZ, RZ, UR6 ;  /* 0x00000006ff187e24 */ /* 0x000fe4000f8e00ff */
[----:B------:R-:W-:-:S07]  /*14700*/  IMAD.MOV.U32 R26, RZ, RZ, RZ ;  /* 0x000000ffff1a7224 */ /* 0x000fce00078e00ff */
.L_x_10565:
[----:B------:R-:W-:-:S13]  /*14710*/  ISETP.NE.AND P0, PT, R7, RZ, PT ;  /* 0x000000ff0700720c */ /* 0x000fda0003f05270 */
[----:B------:R-:W0:Y:S01]  /*14720*/  @!P0 S2R R3, SR_CgaCtaId ;  /* 0x0000000000038919 */ /* 0x000e220000008800 */
[----:B------:R-:W-:-:S04]  /*14730*/  @!P0 MOV R0, 0x400 ;  /* 0x0000040000008802 */ /* 0x000fc80000000f00 */
[----:B0-----:R-:W-:-:S05]  /*14740*/  @!P0 LEA R0, R3, R0, 0x18 ;  /* 0x0000000003008211 */ /* 0x001fca00078ec0ff */
[----:B------:R0:W-:Y:S01]  /*14750*/  @!P0 STS.128 [R0+0x2d8d0], R24 ;  /* 0x02d8d01800008388 */ /* 0x0001e20000000c00 */
[----:B------:R-:W-:Y:S06]  /*14760*/  BAR.ARV 0x5, 0x200 ;  /* 0x0148000000007b1d */ /* 0x000fec0000002000 */
.L_x_10560:
[----:B0-----:R-:W-:Y:S01]  /*14770*/  IMAD.MOV.U32 R0, RZ, RZ, 0x1 ;  /* 0x00000001ff007424 */ /* 0x001fe200078e00ff */
[----:B------:R-:W-:Y:S01]  /*14780*/  ULDC UR4, c[0x0][0xc3c] ;  /* 0x00030f0000047ab9 */ /* 0x000fe20000000800 */
[----:B------:R-:W-:Y:S01]  /*14790*/  IMAD.MOV.U32 R28, RZ, RZ, RZ ;  /* 0x000000ffff1c7224 */ /* 0x000fe200078e00ff */
[----:B-1----:R-:W-:Y:S02]  /*147a0*/  ISETP.GE.AND P0, PT, R27, UR4, PT ;  /* 0x000000041b007c0c */ /* 0x002fe4000bf06270 */
[----:B------:R0:W-:Y:S04]  /*147b0*/  STL [R1], R0 ;  /* 0x0000000001007387 */ /* 0x0001e80000100800 */
[----:B------:R0:W-:Y:S07]  /*147c0*/  STL [R1+0x4c], RZ ;  /* 0x00004cff01007387 */ /* 0x0001ee0000100800 */
[----:B------:R-:W-:Y:S05]  /*147d0*/  @P0 BRA `(.L_x_10566) ;  /* 0x0000006000940947 */ /* 0x000fea0003800000 */
[----:B------:R-:W1:Y:S01]  /*147e0*/  S2R R7, SR_TID.X ;  /* 0x0000000000077919 */ /* 0x000e620000002100 */
[----:B------:R-:W2:Y:S01]  /*147f0*/  S2UR UR5, SR_CgaCtaId ;  /* 0x00000000000579c3 */ /* 0x000ea20000008800 */
[----:B------:R-:W-:Y:S01]  /*14800*/  UMOV UR4, 0x400 ;  /* 0x0000040000047882 */ /* 0x000fe20000000000 */
[----:B------:R-:W-:Y:S01]  /*14810*/  BSSY B8, `(.L_x_10566) ;  /* 0x0000621000087945 */ /* 0x000fe20003800000 */
[----:B------:R-:W-:Y:S01]  /*14820*/  CS2R R28, SRZ ;  /* 0x00000000001c7805 */ /* 0x000fe2000001ff00 */
[----:B------:R-:W-:Y:S01]  /*14830*/  ULDC.64 UR40, c[0x0][0x198] ;  /* 0x0000660000287ab9 */ /* 0x000fe20000000a00 */
[----:B------:R-:W-:Y:S01]  /*14840*/  ULOP3.LUT UR38, UR36, 0x2, URZ, 0xfc, !UPT ;  /* 0x0000000224267892 */ /* 0x000fe2000f8efc3f */
[----:B------:R-:W-:Y:S01]  /*14850*/  ULDC UR37, c[0x0][0xc] ;  /* 0x0000030000257ab9 */ /* 0x000fe20000000800 */
[----:B--2---:R-:W-:-:S06]  /*14860*/  ULEA UR4, UR5, UR4, 0x18 ;  /* 0x0000000405047291 */ /* 0x004fcc000f8ec03f */
[----:B------:R-:W-:Y:S01]  /*14870*/  IMAD.U32 R16, RZ, RZ, UR4 ;  /* 0x00000004ff107e24 */ /* 0x000fe2000f8e00ff */
[C---:B-1----:R-:W-:Y:S01]  /*14880*/  LOP3.LUT R6, R7.reuse, 0x7f, RZ, 0xc0, !PT ;  /* 0x0000007f07067812 */ /* 0x042fe200078ec0ff */
[----:B0-----:R-:W-:-:S04]  /*14890*/  IMAD.SHL.U32 R0, R7, 0x8, RZ ;  /* 0x0000000807007824 */ /* 0x001fc800078e00ff */
[----:B------:R-:W-:Y:S01]  /*148a0*/  IMAD.SHL.U32 R4, R6, 0x8, RZ ;  /* 0x0000000806047824 */ /* 0x000fe200078e00ff */
[C---:B------:R-:W-:Y:S02]  /*148b0*/  LOP3.LUT R3, R0.reuse, 0x20, RZ, 0xc0, !PT ;  /* 0x0000002000037812 */ /* 0x040fe400078ec0ff */
[----:B------:R-:W-:Y:S02]  /*148c0*/  LOP3.LUT R2, R0, 0xd8, RZ, 0xc0, !PT ;  /* 0x000000d800027812 */ /* 0x000fe400078ec0ff */
[----:B------:R-:W-:Y:S01]  /*148d0*/  LOP3.LUT R3, R3, 0x300, R4, 0xf8, !PT ;  /* 0x0000030003037812 */ /* 0x000fe200078ef804 */
[----:B------:R-:W-:Y:S01]  /*148e0*/  IMAD.MOV.U32 R4, RZ, RZ, 0x1 ;  /* 0x00000001ff047424 */ /* 0x000fe200078e00ff */
[----:B------:R-:W-:Y:S02]  /*148f0*/  LOP3.LUT R2, R2, 0x18, R7, 0x78, !PT ;  /* 0x0000001802027812 */ /* 0x000fe400078e7807 */
[----:B------:R-:W-:Y:S02]  /*14900*/  LOP3.LUT R0, R0, 0x18, RZ, 0xc0, !PT ;  /* 0x0000001800007812 */ /* 0x000fe400078ec0ff */
[----:B------:R-:W-:Y:S01]  /*14910*/  LOP3.LUT R5, R3, R2, RZ, 0xfc, !PT ;  /* 0x0000000203057212 */ /* 0x000fe200078efcff */
[----:B------:R-:W-:Y:S01]  /*14920*/  IMAD.SHL.U32 R2, R7, 0x20, RZ ;  /* 0x0000002007027824 */ /* 0x000fe200078e00ff */
[----:B------:R-:W-:-:S03]  /*14930*/  SHF.R.U32.HI R3, RZ, 0x2, R6 ;  /* 0x00000002ff037819 */ /* 0x000fc60000011606 */
[----:B------:R-:W-:Y:S01]  /*14940*/  STL [R1+0x10], R5 ;  /* 0x0000100501007387 */ /* 0x000fe20000100800 */
[----:B------:R-:W-:-:S03]  /*14950*/  LOP3.LUT R2, R2, 0x60, RZ, 0xc0, !PT ;  /* 0x0000006002027812 */ /* 0x000fc600078ec0ff */
[----:B------:R-:W-:Y:S04]  /*14960*/  STL [R1+0x4c], RZ ;  /* 0x00004cff01007387 */ /* 0x000fe80000100800 */
[----:B------:R-:W-:Y:S04]  /*14970*/  STL [R1+0x4], R4 ;  /* 0x0000040401007387 */ /* 0x000fe80000100800 */
[----:B------:R0:W-:Y:S02]  /*14980*/  STL [R1], R4 ;  /* 0x0000000401007387 */ /* 0x0001e40000100800 */
[----:B0-----:R-:W-:-:S02]  /*14990*/  LOP3.LUT R4, R3, R2, RZ, 0xfc, !PT ;  /* 0x0000000203047212 */ /* 0x001fc400078efcff */
[C---:B------:R-:W-:Y:S02]  /*149a0*/  LOP3.LUT R3, R0.reuse, 0x20, RZ, 0xfc, !PT ;  /* 0x0000002000037812 */ /* 0x040fe400078efcff */
[----:B------:R-:W-:Y:S01]  /*149b0*/  LOP3.LUT R2, R0, 0x40, RZ, 0xfc, !PT ;  /* 0x0000004000027812 */ /* 0x000fe200078efcff */
[----:B------:R-:W-:-:S05]  /*149c0*/  IMAD R0, R5, 0x2, R16 ;  /* 0x0000000205007824 */ /* 0x000fca00078e0210 */
[----:B------:R0:W-:Y:S02]  /*149d0*/  STL [R1+0x30], R0 ;  /* 0x0000300001007387 */ /* 0x0001e40000100800 */
.L_x_10669:
[----:B01----:R-:W1:Y:S02]  /*149e0*/  LDC.64 R2, c[0x0][0xc88] ;  /* 0x00032200ff027b82 */ /* 0x003e640000000a00 */
[----:B-1----:R-:W-:-:S05]  /*149f0*/  IMAD.WIDE R2, R27, 0x4, R2 ;  /* 0x000000041b027825 */ /* 0x002fca00078e0202 */
[----:B------:R-:W0:Y:S01]  /*14a00*/  LDG.E R10, desc[UR42][R2.64] ;  /* 0x0000002a020a7981 */ /* 0x000e22000c1e1900 */
        /* <DEDUP_REMOVED lines=8> */
[----:B0-----:R-:W-:Y:S01]  /*14a90*/  SHF.R.S32.HI R0, RZ, 0x1f, R10 ;  /* 0x0000001fff007819 */ /* 0x001fe2000001140a */
[----:B------:R-:W-:-:S10]  /*14aa0*/  IMAD.SHL.U32 R18, R10, 0x4, RZ ;  /* 0x000000040a127824 */ /* 0x000fd400078e00ff */
[C---:B------:R-:W-:Y:S01]  /*14ab0*/  @P0 LEA R2, P1, R10.reuse, UR4, 0x2 ;  /* 0x000000040a020c11 */ /* 0x040fe2000f8210ff */
[----:B------:R-:W-:Y:S03]  /*14ac0*/  STL [R1+0x8], R10 ;  /* 0x0000080a01007387 */ /* 0x000fe60000100800 */
[C-C-:B------:R-:W-:Y:S01]  /*14ad0*/  @P0 LEA.HI.X R3, R10.reuse, UR5, R0.reuse, 0x2, P1 ;  /* 0x000000050a030c11 */ /* 0x140fe200088f1400 */
[----:B------:R-:W-:Y:S01]  /*14ae0*/  ULDC.64 UR4, c[0x0][0xa00] ;  /* 0x0002800000047ab9 */ /* 0x000fe20000000a00 */
[----:B------:R-:W-:Y:S01]  /*14af0*/  SHF.L.U64.HI R22, R10, 0x2, R0 ;  /* 0x000000020a167819 */ /* 0x000fe20000010200 */
[----:B------:R0:W-:Y:S04]  /*14b00*/  STL [R1+0x44], R0 ;  /* 0x0000440001007387 */ /* 0x0001e80000100800 */
[----:B--2---:R1:W2:Y:S01]  /*14b10*/  @P0 LDG.E R9, desc[UR42][R2.64] ;  /* 0x0000002a02090981 */ /* 0x0042a2000c1e1900 */
[----:B------:R-:W-:-:S02]  /*14b20*/  ISETP.NE.U32.AND P0, PT, RZ, UR4, PT ;  /* 0x00000004ff007c0c */ /* 0x000fc4000bf05070 */
[----:B------:R-:W-:Y:S02]  /*14b30*/  ISETP.NE.U32.AND P1, PT, RZ, UR8, PT ;  /* 0x00000008ff007c0c */ /* 0x000fe4000bf25070 */
[----:B------:R-:W-:Y:S01]  /*14b40*/  ISETP.NE.AND.EX P0, PT, RZ, UR5, PT, P0 ;  /* 0x00000005ff007c0c */ /* 0x000fe2000bf05300 */
[----:B0-----:R-:W-:Y:S01]  /*14b50*/  IMAD.MOV.U32 R0, RZ, RZ, RZ ;  /* 0x000000ffff007224 */ /* 0x001fe200078e00ff */
[----:B------:R-:W-:Y:S02]  /*14b60*/  ISETP.NE.AND.EX P1, PT, RZ, UR9, PT, P1 ;  /* 0x00000009ff007c0c */ /* 0x000fe4000bf25310 */
[----:B------:R-:W-:Y:S02]  /*14b70*/  ISETP.NE.U32.AND P2, PT, RZ, UR6, PT ;  /* 0x00000006ff007c0c */ /* 0x000fe4000bf45070 */
[----:B-1----:R-:W-:Y:S02]  /*14b80*/  IADD3 R2, P3, R18, UR4, RZ ;  /* 0x0000000412027c10 */ /* 0x002fe4000ff7e0ff */
[----:B------:R-:W-:-:S02]  /*14b90*/  ISETP.NE.AND.EX P2, PT, RZ, UR7, PT, P2 ;  /* 0x00000007ff007c0c */ /* 0x000fc4000bf45320 */
[----:B------:R-:W-:Y:S02]  /*14ba0*/  IADD3.X R3, R22, UR5, RZ, P3, !PT ;  /* 0x0000000516037c10 */ /* 0x000fe40009ffe4ff */
[----:B------:R-:W-:-:S03]  /*14bb0*/  IADD3 R4, P4, R18, UR6, RZ ;  /* 0x0000000612047c10 */ /* 0x000fc6000ff9e0ff */
[----:B---3--:R-:W3:Y:S01]  /*14bc0*/  @P0 LDG.E R6, desc[UR42][R2.64] ;  /* 0x0000002a02060981 */ /* 0x008ee2000c1e1900 */
[----:B------:R-:W-:Y:S01]  /*14bd0*/  ULDC UR4, c[0x0][0x288] ;  /* 0x0000a20000047ab9 */ /* 0x000fe20000000800 */
[----:B------:R-:W-:Y:S01]  /*14be0*/  IADD3.X R5, R22, UR7, RZ, P4, !PT ;  /* 0x0000000716057c10 */ /* 0x000fe2000a7fe4ff */
[----:B------:R-:W-:Y:S01]  /*14bf0*/  IMAD.U32 R8, RZ, RZ, UR4 ;  /* 0x00000004ff087e24 */ /* 0x000fe2000f8e00ff */
[----:B------:R-:W-:-:S03]  /*14c00*/  ULDC.64 UR4, c[0x0][0x418] ;  /* 0x0001060000047ab9 */ /* 0x000fc60000000a00 */
[----:B-----5:R-:W5:Y:S04]  /*14c10*/  @P2 LDG.E R0, desc[UR42][R4.64] ;  /* 0x0000002a04002981 */ /* 0x020f68000c1e1900 */
        /* <DEDUP_REMOVED lines=10> */
[----:B------:R-:W-:-:S03]  /*14cc0*/  ULDC UR5, c[0x0][0x348] ;  /* 0x0000d20000057ab9 */ /* 0x000fc60000000800 */
[----:B0-----:R-:W-:Y:S01]  /*14cd0*/  IMAD.U32 R7, RZ, RZ, UR4 ;  /* 0x00000004ff077e24 */ /* 0x001fe2000f8e00ff */
[----:B---3--:R0:W-:Y:S04]  /*14ce0*/  STL [R1+0x48], R8 ;  /* 0x0000480801007387 */ /* 0x0081e80000100800 */
[----:B--2---:R1:W-:Y:S01]  /*14cf0*/  STL [R1+0x28], R9 ;  /* 0x0000280901007387 */ /* 0x0043e20000100800 */
[----:B0-----:R-:W-:Y:S01]  /*14d00*/  IMAD.U32 R8, RZ, RZ, UR5 ;  /* 0x00000005ff087e24 */ /* 0x001fe2000f8e00ff */
[----:B------:R-:W-:Y:S06]  /*14d10*/  @P1 BRA `(.L_x_10567) ;  /* 0x0000000000141947 */ /* 0x000fec0003800000 */
[----:B------:R-:W-:Y:S05]  /*14d20*/  @!P0 BRA `(.L_x_10567) ;  /* 0x0000000000108947 */ /* 0x000fea0003800000 */
[----:B------:R-:W2:Y:S04]  /*14d30*/  LDG.E R6, desc[UR42][R2.64] ;  /* 0x0000002a02067981 */ /* 0x000ea8000c1e1900 */
[----:B------:R-:W2:Y:S02]  /*14d40*/  LDG.E R2, desc[UR42][R2.64+0x4] ;  /* 0x0000042a02027981 */ /* 0x000ea4000c1e1900 */
[----:B--2---:R-:W-:-:S05]  /*14d50*/  IMAD.IADD R2, R2, 0x1, -R6 ;  /* 0x0000000102027824 */ /* 0x004fca00078e0a06 */
[----:B------:R0:W-:Y:S02]  /*14d60*/  STL [R1+0x48], R2 ;  /* 0x0000480201007387 */ /* 0x0001e40000100800 */
.L_x_10567:
[----:B------:R-:W-:Y:S01]  /*14d70*/  IMAD.MOV.U32 R11, RZ, RZ, R10 ;  /* 0x000000ffff0b7224 */ /* 0x000fe200078e000a */
[----:B------:R-:W-:Y:S01]  /*14d80*/  ULDC.64 UR4, c[0x0][0xa20] ;  /* 0x0002880000047ab9 */ /* 0x000fe20000000a00 */
[C---:B------:R-:W-:Y:S02]  /*14d90*/  LOP3.LUT R6, R26.reuse, 0xff000000, RZ, 0xc0, !PT ;  /* 0xff0000001a067812 */ /* 0x040fe400078ec0ff */
[----:B------:R-:W-:Y:S01]  /*14da0*/  ISETP.NE.U32.AND P0, PT, RZ, UR4, PT ;  /* 0x00000004ff007c0c */ /* 0x000fe2000bf05070 */
[----:B------:R2:W-:Y:S01]  /*14db0*/  STL [R1+0xc], R11 ;  /* 0x00000c0b01007387 */ /* 0x0005e20000100800 */
[----:B------:R-:W-:Y:S02]  /*14dc0*/  SHF.R.U32.HI R6, RZ, 0x8, R6 ;  /* 0x00000008ff067819 */ /* 0x000fe40000011606 */
[----:B------:R-:W-:Y:S02]  /*14dd0*/  ISETP.NE.AND.EX P0, PT, RZ, UR5, PT, P0 ;  /* 0x00000005ff007c0c */ /* 0x000fe4000bf05300 */
[----:B0-----:R-:W-:-:S02]  /*14de0*/  LOP3.LUT R2, R26, 0xff0000, RZ, 0xc0, !PT ;  /* 0x00ff00001a027812 */ /* 0x001fc400078ec0ff */
[----:B------:R-:W-:Y:S02]  /*14df0*/  LOP3.LUT R17, R26, 0xffff, RZ, 0xc0, !PT ;  /* 0x0000ffff1a117812 */ /* 0x000fe400078ec0ff */
[----:B------:R-:W-:-:S07]  /*14e00*/  LEA.HI R6, R2, R6, RZ, 0x10 ;  /* 0x0000000602067211 */ /* 0x000fce00078f80ff */
[----:B--2---:R-:W-:Y:S05]  /*14e10*/  @!P0 BRA `(.L_x_10568) ;  /* 0x0000000000108947 */ /* 0x004fea0003800000 */
[----:B------:R-:W-:-:S04]  /*14e20*/  IADD3 R2, P0, R18, UR4, RZ ;  /* 0x0000000412027c10 */ /* 0x000fc8000ff1e0ff */
[----:B------:R-:W-:-:S05]  /*14e30*/  IADD3.X R3, R22, UR5, RZ, P0, !PT ;  /* 0x0000000516037c10 */ /* 0x000fca00087fe4ff */
[----:B------:R0:W5:Y:S01]  /*14e40*/  LDG.E R7, desc[UR42][R2.64] ;  /* 0x0000002a02077981 */ /* 0x000162000c1e1900 */
[----:B------:R-:W-:Y:S05]  /*14e50*/  BRA `(.L_x_10569) ;  /* 0x0000000000247947 */ /* 0x000fea0003800000 */
.L_x_10568:
        /* <DEDUP_REMOVED lines=9> */
.L_x_10569:
[----:B0-----:R-:W2:Y:S04]  /*14ef0*/  @P2 LDG.E R2, desc[UR42][R4.64] ;  /* 0x0000002a04022981 */ /* 0x001ea8000c1e1900 */
[----:B------:R0:W2:Y:S01]  /*14f00*/  @P2 LDG.E R4, desc[UR42][R4.64+0x4] ;  /* 0x0000042a04042981 */ /* 0x0000a2000c1e1900 */
[----:B------:R-:W-:Y:S01]  /*14f10*/  BSSY B0, `(.L_x_10570) ;  /* 0x000002b000007945 */ /* 0x000fe20003800000 */
[----:B------:R-:W-:Y:S01]  /*14f20*/  LOP3.LUT R21, R6, 0xff, RZ, 0xc0, !PT ;  /* 0x000000ff06157812 */ /* 0x000fe200078ec0ff */
[----:B0----5:R-:W-:Y:S02]  /*14f30*/  IMAD.IADD R5, R7, 0x1, -R9 ;  /* 0x0000000107057824 */ /* 0x021fe400078e0a09 */
[----:B--2---:R-:W-:Y:S01]  /*14f40*/  @P2 IMAD.IADD R8, R4, 0x1, -R2 ;  /* 0x0000000104082824 */ /* 0x004fe200078e0a02 */
[----:B------:R-:W-:-:S03]  /*14f50*/  SHF.R.U32.HI R4, RZ, 0x10, R6 ;  /* 0x00000010ff047819 */ /* 0x000fc60000011606 */
[----:B------:R-:W-:-:S04]  /*14f60*/  IMAD.IADD R2, R5, 0x1, R8 ;  /* 0x0000000105027824 */ /* 0x000fc800078e0208 */
[C---:B------:R-:W-:Y:S01]  /*14f70*/  VIADD R20, R2.reuse, 0x7f ;  /* 0x0000007f02147836 */ /* 0x040fe20000000000 */
[----:B------:R-:W-:Y:S01]  /*14f80*/  ISETP.GE.AND P1, PT, R2, 0x1, PT ;  /* 0x000000010200780c */ /* 0x000fe20003f26270 */
[----:B------:R0:W-:Y:S03]  /*14f90*/  STL [R1+0x20], R2 ;  /* 0x0000200201007387 */ /* 0x0001e60000100800 */
[----:B0-----:R-:W-:-:S04]  /*14fa0*/  SHF.R.S32.HI R2, RZ, 0x1f, R20 ;  /* 0x0000001fff027819 */ /* 0x001fc80000011414 */
[----:B------:R-:W-:Y:S01]  /*14fb0*/  LEA.HI R20, R2, R20, RZ, 0x7 ;  /* 0x0000001402147211 */ /* 0x000fe200078f38ff */
[----:B------:R-:W-:-:S03]  /*14fc0*/  IMAD.MOV.U32 R2, RZ, RZ, RZ ;  /* 0x000000ffff027224 */ /* 0x000fc600078e00ff */
[----:B------:R-:W-:Y:S01]  /*14fd0*/  SHF.R.S32.HI R20, RZ, 0x7, R20 ;  /* 0x00000007ff147819 */ /* 0x000fe20000011414 */
[----:B------:R-:W-:Y:S06]  /*14fe0*/  @!P1 BRA `(.L_x_10571) ;  /* 0x0000000000749947 */ /* 0x000fec0003800000 */
        /* <DEDUP_REMOVED lines=29> */
.L_x_10571:
[----:B------:R-:W-:Y:S05]  /*151c0*/  BSYNC B0 ;  /* 0x0000000000007941 */ /* 0x000fea0003800000 */
.L_x_10570:
[-C--:B------:R-:W-:Y:S01]  /*151d0*/  IMAD R3, R21, R2.reuse, RZ ;  /* 0x0000000215037224 */ /* 0x080fe200078e02ff */
        /* <DEDUP_REMOVED lines=23> */
.L_x_10737:
[----:B--2---:R-:W-:Y:S02]  /*15350*/  ISETP.NE.AND P0, PT, R14, RZ, PT ;  /* 0x000000ff0e00720c */ /* 0x004fe40003f05270 */
[----:B------:R-:W-:-:S11]  /*15360*/  PLOP3.LUT P6, PT, PT, PT, PT, 0x8, 0x0 ;  /* 0x000000000000781c */ /* 0x000fd60003fce170 */
[----:B------:R-:W-:Y:S05]  /*15370*/  @P0 BRA `(.L_x_10575) ;  /* 0x00000000000c0947 */ /* 0x000fea0003800000 */
[----:B------:R-:W-:-:S03]  /*15380*/  UMOV UR4, 0xffffffff ;  /* 0xffffffff00047882 */ /* 0x000fc60000000000 */
[----:B------:R-:W-:Y:S05]  /*15390*/  BRA.DIV UR4, `(.L_x_10576) ;  /* 0x0000006a04f07947 */ /* 0x000fea000b800000 */
[----:B------:R-:W-:-:S13]  /*153a0*/  ELECT P6, URZ, PT ;  /* 0x00000000003f782f */ /* 0x000fda00038c0000 */
.L_x_10575:
        /* <DEDUP_REMOVED lines=9> */
.L_x_10740:
[----:B------:R-:W-:Y:S05]  /*15440*/  BSYNC B1 ;  /* 0x0000000000017941 */ /* 0x000fea0003800000 */
.L_x_10577:
[----:B------:R-:W-:Y:S04]  /*15450*/  BSSY B1, `(.L_x_10579) ;  /* 0x000008c000017945 */ /* 0x000fe80003800000 */
[----:B------:R-:W-:Y:S05]  /*15460*/  @!P6 BRA `(.L_x_10580) ;  /* 0x000000080028e947 */ /* 0x000fea0003800000 */
[----:B------:R-:W2:Y:S01]  /*15470*/  LDL R8, [R1+0x4] ;  /* 0x0000040001087983 */ /* 0x000ea20000100800 */
[----:B-1----:R-:W-:Y:S01]  /*15480*/  IMAD R9, R29, 0x8, R16 ;  /* 0x000000081d097824 */ /* 0x002fe200078e0210 */
[----:B------:R-:W1:Y:S01]  /*15490*/  S2R R7, SR_TID.X ;  /* 0x0000000000077919 */ /* 0x000e620000002100 */
[----:B------:R-:W-:Y:S01]  /*154a0*/  BSSY B2, `(.L_x_10581) ;  /* 0x0000006000027945 */ /* 0x000fe20003800000 */
[----:B-1----:R-:W-:-:S04]  /*154b0*/  LOP3.LUT R7, R7, 0x7f, RZ, 0xc0, !PT ;  /* 0x0000007f07077812 */ /* 0x002fc800078ec0ff */
[----:B------:R-:W-:Y:S02]  /*154c0*/  ISETP.NE.AND P2, PT, R7, RZ, PT ;  /* 0x000000ff0700720c */ /* 0x000fe40003f45270 */
[----:B--2---:R-:W-:-:S04]  /*154d0*/  SHF.L.U32 R11, R8, 0x1f, RZ ;  /* 0x0000001f080b7819 */ /* 0x004fc800000006ff */
[----:B------:R-:W1:Y:S02]  /*154e0*/  SYNCS.PHASECHK.TRANS64.TRYWAIT P0, [R9+URZ+0x2d8a0], R11 ;  /* 0x02d8a00b090075a7 */ /* 0x000e64000800017f */
[----:B-1----:R-:W-:Y:S05]  /*154f0*/  @!P0 BRA `(.L_x_10582) ;  /* 0x0000006800cc8947 */ /* 0x002fea0003800000 */
.L_x_10741:
[----:B------:R-:W-:Y:S05]  /*15500*/  BSYNC B2 ;  /* 0x0000000000027941 */ /* 0x000fea0003800000 */
.L_x_10581:
[----:B------:R-:W-:Y:S04]  /*15510*/  BSSY B2, `(.L_x_10583) ;  /* 0x0000009000027945 */ /* 0x000fe80003800000 */
[----:B------:R-:W-:Y:S05]  /*15520*/  @P2 BRA `(.L_x_10584) ;  /* 0x00000000001c2947 */ /* 0x000fea0003800000 */
[----:B0-----:R-:W0:Y:S02]  /*15530*/  S2R R6, SR_TID.X ;  /* 0x0000000000067919 */ /* 0x001e240000002100 */
[----:B0-----:R-:W-:Y:S01]  /*15540*/  LOP3.LUT R7, R6, 0x1f, RZ, 0xc0, !PT ;  /* 0x0000001f06077812 */ /* 0x001fe200078ec0ff */
[----:B------:R-:W-:-:S03]  /*15550*/  IMAD.MOV.U32 R6, RZ, RZ, 0x6000 ;  /* 0x00006000ff067424 */ /* 0x000fc600078e00ff */
[----:B------:R-:W-:Y:S01]  /*15560*/  ISETP.NE.AND P0, PT, R7, RZ, PT ;  /* 0x000000ff0700720c */ /* 0x000fe20003f05270 */
[----:B------:R2:W-:-:S12]  /*15570*/  SYNCS.ARRIVE.TRANS64 RZ, [R9+URZ+0x2d890], R6 ;  /* 0x02d8900609ff79a7 */ /* 0x0005d8000800003f */
[----:B--2---:R-:W-:Y:S05]  /*15580*/  @!P0 BRA `(.L_x_10584) ;  /* 0x0000000000048947 */ /* 0x004fea0003800000 */
[----:B------:R-:W-:Y:S01]  /*15590*/  BPT.TRAP 0x1 ;  /* 0x000000040000795c */ /* 0x000fe20000300000 */
.L_x_10584:
[----:B------:R-:W-:Y:S05]  /*155a0*/  BSYNC B2 ;  /* 0x0000000000027941 */ /* 0x000fea0003800000 */
.L_x_10583:
        /* <DEDUP_REMOVED lines=12> */
.L_x_10585:
        /* <DEDUP_REMOVED lines=16> */
.L_x_10586:
        /* <DEDUP_REMOVED lines=16> */
.L_x_10587:
        /* <DEDUP_REMOVED lines=13> */
.L_x_10742:
[----:B------:R-:W-:Y:S05]  /*15940*/  BSYNC B2 ;  /* 0x0000000000027941 */ /* 0x000fea0003800000 */
.L_x_10588:
        /* <DEDUP_REMOVED lines=11> */
.L_x_10591:
[----:B------:R-:W-:Y:S05]  /*15a00*/  BSYNC B2 ;  /* 0x0000000000027941 */ /* 0x000fea0003800000 */
.L_x_10590:
        /* <DEDUP_REMOVED lines=8> */
.L_x_10592:
        /* <DEDUP_REMOVED lines=15> */
.L_x_10593:
        /* <DEDUP_REMOVED lines=15> */
.L_x_10594:
        /* <DEDUP_REMOVED lines=10> */
.L_x_10580:
[----:B------:R-:W-:Y:S05]  /*15d10*/  BSYNC B1 ;  /* 0x0000000000017941 */ /* 0x000fea0003800000 */
.L_x_10579:
[----:B0-----:R-:W2:Y:S01]  /*15d20*/  LDL.LU R6, [R1+0x4] ;  /* 0x0000040001067983 */ /* 0x001ea20000300800 */
[----:B------:R-:W-:Y:S01]  /*15d30*/  VIADD R29, R29, 0x1 ;  /* 0x000000011d1d7836 */ /* 0x000fe20000000000 */
[----:B------:R-:W-:Y:S01]  /*15d40*/  PLOP3.LUT P0, PT, PT, PT, PT, 0x8, 0x0 ;  /* 0x000000000000781c */ /* 0x000fe20003f0e170 */
[----:B------:R-:W-:-:S03]  /*15d50*/  VIADD R10, R5, 0xfffffffe ;  /* 0xfffffffe050a7836 */ /* 0x000fc60000000000 */
[C---:B------:R-:W-:Y:S02]  /*15d60*/  ISETP.NE.AND P2, PT, R29.reuse, 0x2, PT ;  /* 0x000000021d00780c */ /* 0x040fe40003f45270 */
[----:B------:R-:W-:Y:S02]  /*15d70*/  ISETP.GE.AND P3, PT, R10, R3, PT ;  /* 0x000000030a00720c */ /* 0x000fe40003f66270 */
[----:B------:R-:W-:Y:S02]  /*15d80*/  SEL R5, RZ, 0x1, P2 ;  /* 0x00000001ff057807 */ /* 0x000fe40001000000 */
[----:B------:R-:W-:Y:S02]  /*15d90*/  SEL R29, R29, RZ, P2 ;  /* 0x000000ff1d1d7207 */ /* 0x000fe40001000000 */
[----:B--2---:R-:W-:-:S05]  /*15da0*/  LOP3.LUT R6, R6, R5, RZ, 0x3c, !PT ;  /* 0x0000000506067212 */ /* 0x004fca00078e3cff */
[----:B------:R0:W-:Y:S02]  /*15db0*/  STL [R1+0x4], R6 ;  /* 0x0000040601007387 */ /* 0x0001e40000100800 */
[----:B------:R-:W-:Y:S05]  /*15dc0*/  @!P3 BRA `(.L_x_10573) ;  /* 0x00000008005cb947 */ /* 0x000fea0003800000 */
.L_x_10611:
[----:B------:R-:W-:Y:S05]  /*15dd0*/  YIELD ;  /* 0x0000000000007946 */ /* 0x000fea0003800000 */
[----:B------:R-:W-:Y:S04]  /*15de0*/  BSSY B1, `(.L_x_10595) ;  /* 0x000008b000017945 */ /* 0x000fe80003800000 */
[----:B--2---:R-:W-:Y:S05]  /*15df0*/  @!P6 BRA `(.L_x_10596) ;  /* 0x000000080024e947 */ /* 0x004fea0003800000 */
[----:B0-----:R-:W2:Y:S01]  /*15e00*/  LDL R6, [R1+0x4] ;  /* 0x0000040001067983 */ /* 0x001ea20000100800 */
[----:B-1----:R-:W-:Y:S01]  /*15e10*/  IMAD R9, R29, 0x8, R16 ;  /* 0x000000081d097824 */ /* 0x002fe200078e0210 */
[----:B------:R-:W0:Y:S01]  /*15e20*/  S2R R5, SR_TID.X ;  /* 0x0000000000057919 */ /* 0x000e220000002100 */
[----:B------:R-:W-:Y:S01]  /*15e30*/  BSSY B2, `(.L_x_10597) ;  /* 0x0000006000027945 */ /* 0x000fe20003800000 */
[----:B0-----:R-:W-:-:S04]  /*15e40*/  LOP3.LUT R5, R5, 0x7f, RZ, 0xc0, !PT ;  /* 0x0000007f05057812 */ /* 0x001fc800078ec0ff */
[----:B------:R-:W-:Y:S02]  /*15e50*/  ISETP.NE.AND P3, PT, R5, RZ, PT ;  /* 0x000000ff0500720c */ /* 0x000fe40003f65270 */
[----:B--2---:R-:W-:-:S04]  /*15e60*/  SHF.L.U32 R8, R6, 0x1f, RZ ;  /* 0x0000001f06087819 */ /* 0x004fc800000006ff */
[----:B------:R-:W0:Y:S02]  /*15e70*/  SYNCS.PHASECHK.TRANS64.TRYWAIT P2, [R9+URZ+0x2d8a0], R8 ;  /* 0x02d8a008090075a7 */ /* 0x000e24000804017f */
[----:B0-----:R-:W-:Y:S05]  /*15e80*/  @!P2 BRA `(.L_x_10598) ;  /* 0x000000600090a947 */ /* 0x001fea0003800000 */
.L_x_10743:
[----:B------:R-:W-:Y:S05]  /*15e90*/  BSYNC B2 ;  /* 0x0000000000027941 */ /* 0x000fea0003800000 */
.L_x_10597:
[----:B------:R-:W-:Y:S04]  /*15ea0*/  BSSY B2, `(.L_x_10599) ;  /* 0x0000009000027945 */ /* 0x000fe80003800000 */
[----:B------:R-:W-:Y:S05]  /*15eb0*/  @P3 BRA `(.L_x_10600) ;  /* 0x00000000001c3947 */ /* 0x000fea0003800000 */
[----:B------:R-:W1:Y:S02]  /*15ec0*/  S2R R5, SR_TID.X ;  /* 0x0000000000057919 */ /* 0x000e640000002100 */
[----:B-1----:R-:W-:Y:S01]  /*15ed0*/  LOP3.LUT R6, R5, 0x1f, RZ, 0xc0, !PT ;  /* 0x0000001f05067812 */ /* 0x002fe200078ec0ff */
[----:B------:R-:W-:-:S03]  /*15ee0*/  IMAD.MOV.U32 R5, RZ, RZ, 0x6000 ;  /* 0x00006000ff057424 */ /* 0x000fc600078e00ff */
[----:B------:R-:W-:Y:S01]  /*15ef0*/  ISETP.NE.AND P2, PT, R6, RZ, PT ;  /* 0x000000ff0600720c */ /* 0x000fe20003f45270 */
[----:B------:R1:W-:-:S12]  /*15f00*/  SYNCS.ARRIVE.TRANS64 RZ, [R9+URZ+0x2d890], R5 ;  /* 0x02d8900509ff79a7 */ /* 0x0003d8000800003f */
[----:B-1----:R-:W-:Y:S05]  /*15f10*/  @!P2 BRA `(.L_x_10600) ;  /* 0x000000000004a947 */ /* 0x002fea0003800000 */
[----:B------:R-:W-:Y:S01]  /*15f20*/  BPT.TRAP 0x1 ;  /* 0x000000040000795c */ /* 0x000fe20000300000 */
.L_x_10600:
[----:B------:R-:W-:Y:S05]  /*15f30*/  BSYNC B2 ;  /* 0x0000000000027941 */ /* 0x000fea0003800000 */
.L_x_10599:
        /* <DEDUP_REMOVED lines=11> */
.L_x_10601:
        /* <DEDUP_REMOVED lines=16> */
.L_x_10602:
        /* <DEDUP_REMOVED lines=16> */
.L_x_10603:
        /* <DEDUP_REMOVED lines=13> */
.L_x_10744:
[----:B------:R-:W-:Y:S05]  /*162c0*/  BSYNC B2 ;  /* 0x0000000000027941 */ /* 0x000fea0003800000 */
.L_x_10604:
        /* <DEDUP_REMOVED lines=11> */
.L_x_10607:
[----:B------:R-:W-:Y:S05]  /*16380*/  BSYNC B2 ;  /* 0x0000000000027941 */ /* 0x000fea0003800000 */
.L_x_10606:
        /* <DEDUP_REMOVED lines=8> */
.L_x_10608:
        /* <DEDUP_REMOVED lines=15> */
.L_x_10609:
        /* <DEDUP_REMOVED lines=15> */
.L_x_10610:
        /* <DEDUP_REMOVED lines=10> */
.L_x_10596:
[----:B------:R-:W-:Y:S05]  /*16690*/  BSYNC B1 ;  /* 0x0000000000017941 */ /* 0x000fea0003800000 */
.L_x_10595:
[----:B------:R-:W2:Y:S01]  /*166a0*/  LDL.LU R8, [R1+0x4] ;  /* 0x0000040001087983 */ /* 0x000ea20000300800 */
[----:B------:R-:W-:Y:S01]  /*166b0*/  VIADD R29, R29, 0x1 ;  /* 0x000000011d1d7836 */ /* 0x000fe20000000000 */
[C---:B------:R-:W-:Y:S01]  /*166c0*/  ISETP.GT.AND P3, PT, R10.reuse, R3, PT ;  /* 0x000000030a00720c */ /* 0x040fe20003f64270 */
[----:B------:R-:W-:-:S03]  /*166d0*/  VIADD R10, R10, 0xffffffff ;  /* 0xffffffff0a0a7836 */ /* 0x000fc60000000000 */
[----:B------:R-:W-:-:S04]  /*166e0*/  ISETP.NE.AND P2, PT, R29, 0x2, PT ;  /* 0x000000021d00780c */ /* 0x000fc80003f45270 */
[----:B------:R-:W-:Y:S02]  /*166f0*/  SEL R5, RZ, 0x1, P2 ;  /* 0x00000001ff057807 */ /* 0x000fe40001000000 */
[----:B------:R-:W-:Y:S02]  /*16700*/  SEL R29, R29, RZ, P2 ;  /* 0x000000ff1d1d7207 */ /* 0x000fe40001000000 */
[----:B--2---:R-:W-:-:S05]  /*16710*/  LOP3.LUT R8, R8, R5, RZ, 0x3c, !PT ;  /* 0x0000000508087212 */ /* 0x004fca00078e3cff */
[----:B------:R2:W-:Y:S01]  /*16720*/  STL [R1+0x4], R8 ;  /* 0x0000040801007387 */ /* 0x0005e20000100800 */
[----:B------:R-:W-:Y:S05]  /*16730*/  @P3 BRA `(.L_x_10611) ;  /* 0xfffffff400a43947 */ /* 0x000fea000383ffff */
.L_x_10573:
[----:B------:R-:W-:Y:S05]  /*16740*/  BSYNC B0 ;  /* 0x0000000000007941 */ /* 0x000fea0003800000 */
.L_x_10572:
[----:B------:R-:W-:Y:S05]  /*16750*/  @!P0 WARPSYNC.ALL ;  /* 0x0000000000008948 */ /* 0x000fea0003800000 */
[----:B------:R-:W-:Y:S01]  /*16760*/  @!P0 BAR.SYNC.DEFER_BLOCKING 0xc, 0x200 ;  /* 0x0308000000008b1d */ /* 0x000fe20000010000 */
[----:B------:R-:W-:-:S05]  /*16770*/  IMAD.MOV.U32 R0, RZ, RZ, RZ ;  /* 0x000000ffff007224 */ /* 0x000fca00078e00ff */
[----:B------:R-:W-:Y:S04]  /*16780*/  BSSY B0, `(.L_x_10612) ;  /* 0x000001e000007945 */ /* 0x000fe80003800000 */
[----:B------:R-:W-:Y:S05]  /*16790*/  @!P1 BRA `(.L_x_10613) ;  /* 0x0000000000709947 */ /* 0x000fea0003800000 */
[----:B------:R-:W-:-:S13]  /*167a0*/  ISETP.NE.AND P0, PT, R4, RZ, PT ;  /* 0x000000ff0400720c */ /* 0x000fda0003f05270 */
[----:B------:R-:W3:Y:S02]  /*167b0*/  @!P0 LDC R4, c[0x0][0x9f0] ;  /* 0x00027c00ff048b82 */ /* 0x000ee40000000800 */
[-C--:B---3--:R-:W-:Y:S02]  /*167c0*/  IABS R0, R4.reuse ;  /* 0x0000000400007213 */ /* 0x088fe40000000000 */
        /* <DEDUP_REMOVED lines=25> */
.L_x_10613:
[----:B------:R-:W-:Y:S05]  /*16960*/  BSYNC B0 ;  /* 0x0000000000007941 */ /* 0x000fea0003800000 */
.L_x_10612:
        /* <DEDUP_REMOVED lines=14> */
[----:B------:R-:W3:Y:S02]  /*16a50*/  FLO.U32 R0, UR4 ;  /* 0x0000000400007d00 */ /* 0x000ee400080e0000 */
[----:B---3--:R-:W-:-:S06]  /*16a60*/  ISETP.EQ.U32.AND P0, PT, R0, R5, PT ;  /* 0x000000050000720c */ /* 0x008fcc0003f02070 */
[----:B------:R-:W4:Y:S07]  /*16a70*/  POPC R5, UR4 ;  /* 0x0000000400057d09 */ /* 0x000f2e0008000000 */
[----:B----4-:R-:W3:Y:S01]  /*16a80*/  @P0 ATOMG.E.ADD.STRONG.GPU PT, R3, desc[UR42][R2.64], R5 ;  /* 0x00000005020309a8 */ /* 0x010ee200081ee1ea */
[----:B------:R-:W4:Y:S02]  /*16a90*/  S2R R4, SR_LTMASK ;  /* 0x0000000000047919 */ /* 0x000f240000003900 */
[----:B----4-:R-:W-:-:S04]  /*16aa0*/  LOP3.LUT R4, R4, UR4, RZ, 0xc0, !PT ;  /* 0x0000000404047c12 */ /* 0x010fc8000f8ec0ff */
[----:B------:R-:W4:Y:S01]  /*16ab0*/  POPC R7, R4 ;  /* 0x0000000400077309 */ /* 0x000f220000000000 */
[----:B---3--:R-:W4:Y:S02]  /*16ac0*/  SHFL.IDX PT, R0, R3, R0, 0x1f ;  /* 0x00001f0003007589 */ /* 0x008f2400000e0000 */
[----:B----4-:R-:W-:Y:S01]  /*16ad0*/  IADD3 R24, R0, UR37, R7 ;  /* 0x0000002500187c10 */ /* 0x010fe2000fffe007 */
[----:B------:R-:W-:Y:S06]  /*16ae0*/  BRA `(.L_x_10616) ;  /* 0x0000003000c07947 */ /* 0x000fec0003800000 */
.L_x_10615:
        /* <DEDUP_REMOVED lines=11> */
[----:B0-----:R-:W-:Y:S02]  /*16ba0*/  IMAD.U32 R6, RZ, RZ, UR8 ;  /* 0x00000008ff067e24 */ /* 0x001fe4000f8e00ff */
[----:B------:R-:W-:-:S02]  /*16bb0*/  IMAD.U32 R7, RZ, RZ, UR9 ;  /* 0x00000009ff077e24 */ /* 0x000fc4000f8e00ff */
[----:B------:R-:W-:Y:S02]  /*16bc0*/  IMAD.U32 R10, RZ, RZ, UR4 ;  /* 0x00000004ff0a7e24 */ /* 0x000fe4000f8e00ff */
[----:B------:R-:W-:Y:S02]  /*16bd0*/  IMAD.U32 R11, RZ, RZ, UR5 ;  /* 0x00000005ff0b7e24 */ /* 0x000fe4000f8e00ff */
[----:B--2---:R-:W-:Y:S02]  /*16be0*/  IMAD.MOV.U32 R8, RZ, RZ, 0x70 ;  /* 0x00000070ff087424 */ /* 0x004fe400078e00ff */
[----:B------:R-:W-:Y:S02]  /*16bf0*/  IMAD.MOV.U32 R12, RZ, RZ, 0x1 ;  /* 0x00000001ff0c7424 */ /* 0x000fe400078e00ff */
[----:B------:R-:W-:-:S07]  /*16c00*/  IMAD.MOV.U32 R13, RZ, RZ, RZ ;  /* 0x000000ffff0d7224 */ /* 0x000fce00078e00ff */
[----:B------:R-:W-:-:S07]  /*16c10*/  LEPC R20, `(.L_x_10618) ;  /* 0x000000001014794e */ /* 0x000fce0000000000 */
[----:B-1-3--:R-:W-:Y:S05]  /*16c20*/  CALL.ABS.NOINC R2 ;  /* 0x0000000002007343 */ /* 0x00afea0003c00000 */
.L_x_10618:
[----:B------:R-:W-:Y:S05]  /*16c30*/  BSYNC B6 ;  /* 0x0000000000067941 */ /* 0x000fea0003800000 */
.L_x_10617:
        /* <DEDUP_REMOVED lines=11> */
[----:B0-----:R-:W-:Y:S02]  /*16cf0*/  IMAD.U32 R6, RZ, RZ, UR8 ;  /* 0x00000008ff067e24 */ /* 0x001fe4000f8e00ff */
[----:B------:R-:W-:-:S02]  /*16d00*/  IMAD.U32 R7, RZ, RZ, UR9 ;  /* 0x00000009ff077e24 */ /* 0x000fc4000f8e00ff */
[----:B------:R-:W-:Y:S02]  /*16d10*/  IMAD.U32 R10, RZ, RZ, UR4 ;  /* 0x00000004ff0a7e24 */ /* 0x000fe4000f8e00ff */
[----:B------:R-:W-:Y:S02]  /*16d20*/  IMAD.U32 R11, RZ, RZ, UR5 ;  /* 0x00000005ff0b7e24 */ /* 0x000fe4000f8e00ff */
[----:B--2---:R-:W-:Y:S02]  /*16d30*/  IMAD.MOV.U32 R8, RZ, RZ, 0x70 ;  /* 0x00000070ff087424 */ /* 0x004fe400078e00ff */
[----:B------:R-:W-:Y:S02]  /*16d40*/  IMAD.MOV.U32 R12, RZ, RZ, 0x1 ;  /* 0x00000001ff0c7424 */ /* 0x000fe400078e00ff */
[----:B---3--:R-:W-:-:S07]  /*16d50*/  IMAD.MOV.U32 R13, RZ, RZ, RZ ;  /* 0x000000ffff0d7224 */ /* 0x008fce00078e00ff */
[----:B------:R-:W-:-:S07]  /*16d60*/  LEPC R20, `(.L_x_10621) ;  /* 0x000000001014794e */ /* 0x000fce0000000000 */
[----:B-1--4-:R-:W-:Y:S05]  /*16d70*/  CALL.ABS.NOINC R2 ;  /* 0x0000000002007343 */ /* 0x012fea0003c00000 */
.L_x_10621:
        /* <DEDUP_REMOVED lines=15> */
.L_x_10620:
[----:B------:R-:W-:Y:S05]  /*16e70*/  BSYNC B6 ;  /* 0x0000000000067941 */ /* 0x000fea0003800000 */
.L_x_10619:
[----:B------:R-:W3:Y:S01]  /*16e80*/  LDL R20, [R1+0xc] ;  /* 0x00000c0001147983 */ /* 0x000ee20000100800 */
[----:B------:R-:W-:Y:S01]  /*16e90*/  ULDC.64 UR4, c[0x0][0x9f8] ;  /* 0x00027e0000047ab9 */ /* 0x000fe20000000a00 */
[----:B------:R-:W-:Y:S01]  /*16ea0*/  IMAD.MOV.U32 R23, RZ, RZ, R26 ;  /* 0x000000ffff177224 */ /* 0x000fe200078e001a */
[----:B------:R-:W-:Y:S01]  /*16eb0*/  ISETP.NE.U32.AND P0, PT, RZ, UR4, PT ;  /* 0x00000004ff007c0c */ /* 0x000fe2000bf05070 */
[----:B------:R-:W4:Y:S01]  /*16ec0*/  LDL R26, [R1+0x20] ;  /* 0x00002000011a7983 */ /* 0x000f220000100800 */
[----:B------:R-:W0:Y:S02]  /*16ed0*/  LDC R5, c[0x0][0x430] ;  /* 0x00010c00ff057b82 */ /* 0x000e240000000800 */
[----:B------:R-:W-:Y:S01]  /*16ee0*/  ISETP.NE.AND.EX P0, PT, RZ, UR5, PT, P0 ;  /* 0x00000005ff007c0c */ /* 0x000fe2000bf05300 */
[----:B------:R-:W2:-:S12]  /*16ef0*/  LDL R21, [R1+0x28] ;  /* 0x0000280001157983 */ /* 0x000e980000100800 */
[----:B------:R-:W-:Y:S01]  /*16f00*/  @P0 IADD3 R2, P1, R18, UR4, RZ ;  /* 0x0000000412020c10 */ /* 0x000fe2000ff3e0ff */
[----:B------:R-:W1:Y:S01]  /*16f10*/  S2R R4, SR_TID.X ;  /* 0x0000000000047919 */ /* 0x000e620000002100 */
[----:B------:R-:W1:Y:S02]  /*16f20*/  S2R R0, SR_TID.X ;  /* 0x0000000000007919 */ /* 0x000e640000002100 */
[----:B------:R-:W-:Y:S01]  /*16f30*/  @P0 IADD3.X R3, R22, UR5, RZ, P1, !PT ;  /* 0x0000000516030c10 */ /* 0x000fe20008ffe4ff */
[----:B------:R-:W-:Y:S01]  /*16f40*/  VIADD R23, R23, 0xffffffff ;  /* 0xffffffff17177836 */ /* 0x000fe20000000000 */
[----:B------:R-:W-:Y:S01]  /*16f50*/  ULDC UR4, c[0x0][0x2f4] ;  /* 0x0000bd0000047ab9 */ /* 0x000fe20000000800 */
[----:B0-----:R-:W-:Y:S02]  /*16f60*/  ISETP.NE.AND P1, PT, R5, 0x1, PT ;  /* 0x000000010500780c */ /* 0x001fe40003f25270 */
[----:B---3--:R0:W3:Y:S01]  /*16f70*/  @P0 LDG.E R20, desc[UR42][R2.64] ;  /* 0x0000002a02140981 */ /* 0x0080e2000c1e1900 */
[----:B-1----:R-:W-:Y:S01]  /*16f80*/  IMAD.SHL.U32 R4, R4, 0x20, RZ ;  /* 0x0000002004047824 */ /* 0x002fe200078e00ff */
[----:B------:R-:W-:-:S09]  /*16f90*/  LOP3.LUT R0, R0, 0x7f, RZ, 0xc0, !PT ;  /* 0x0000007f00007812 */ /* 0x000fd200078ec0ff */
[----:B0-----:R-:W0:Y:S01]  /*16fa0*/  @P1 LDC R2, c[0x0][0x434] ;  /* 0x00010d00ff021b82 */ /* 0x001e220000000800 */
[----:B------:R-:W-:Y:S01]  /*16fb0*/  IMAD.SHL.U32 R10, R23, 0x80, RZ ;  /* 0x00000080170a7824 */ /* 0x000fe200078e00ff */
[----:B------:R-:W-:Y:S02]  /*16fc0*/  SHF.R.U32.HI R0, RZ, 0x2, R0 ;  /* 0x00000002ff007819 */ /* 0x000fe40000011600 */
[----:B------:R-:W-:-:S04]  /*16fd0*/  LOP3.LUT R4, R4, 0x60, RZ, 0xc0, !PT ;  /* 0x0000006004047812 */ /* 0x000fc800078ec0ff */
[----:B------:R-:W1:Y:S01]  /*16fe0*/  @P1 LDC R3, c[0x0][0x438] ;  /* 0x00010e00ff031b82 */ /* 0x000e620000000800 */
[----:B------:R-:W-:Y:S01]  /*16ff0*/  LOP3.LUT R0, R10, R0, R4, 0xfe, !PT ;  /* 0x000000000a007212 */ /* 0x000fe200078efe04 */
[----:B------:R-:W4:Y:S01]  /*17000*/  S2R R11, SR_TID.X ;  /* 0x00000000000b7919 */ /* 0x000f220000002100 */
[----:B------:R-:W-:Y:S01]  /*17010*/  LOP3.LUT R19, R19, 0xfffffff7, RZ, 0xc0, !PT ;  /* 0xfffffff713137812 */ /* 0x000fe200078ec0ff */
[----:B----4-:R-:W-:-:S05]  /*17020*/  IMAD.SHL.U32 R11, R11, 0x8, RZ ;  /* 0x000000080b0b7824 */ /* 0x010fca00078e00ff */
[----:B------:R-:W-:-:S04]  /*17030*/  LOP3.LUT R11, R11, 0x18, RZ, 0xc0, !PT ;  /* 0x000000180b0b7812 */ /* 0x000fc800078ec0ff */
[----:B------:R-:W-:Y:S01]  /*17040*/  LOP3.LUT R12, R11, 0x20, RZ, 0xfc, !PT ;  /* 0x000000200b0c7812 */ /* 0x000fe200078efcff */
[----:B------:R-:W-:Y:S01]  /*17050*/  UMOV UR5, 0xffffffff ;  /* 0xffffffff00057882 */ /* 0x000fe20000000000 */
[----:B---3--:R-:W-:Y:S01]  /*17060*/  @P0 STL [R1+0xc], R20 ;  /* 0x00000c1401000387 */ /* 0x008fe20000100800 */
[C---:B------:R-:W-:Y:S01]  /*17070*/  ISETP.GE.AND P0, PT, R0.reuse, R26, PT ;  /* 0x0000001a0000720c */ /* 0x040fe20003f06270 */
[----:B--2---:R-:W-:-:S04]  /*17080*/  IMAD.IADD R0, R0, 0x1, R21 ;  /* 0x0000000100007824 */ /* 0x004fc800078e0215 */
[----:B0-----:R-:W-:-:S04]  /*17090*/  @P1 IMAD.HI.U32 R2, R0, R2, RZ ;  /* 0x0000000200021227 */ /* 0x001fc800078e00ff */
[----:B------:R-:W-:Y:S01]  /*170a0*/  IMAD.MOV.U32 R6, RZ, RZ, R0 ;  /* 0x000000ffff067224 */ /* 0x000fe200078e0000 */
[----:B-1----:R-:W-:-:S03]  /*170b0*/  @P1 SHF.R.U32.HI R6, RZ, R3, R2 ;  /* 0x00000003ff061219 */ /* 0x002fc60000011602 */
[----:B------:R-:W0:Y:S01]  /*170c0*/  @!P0 LDC.64 R2, c[0x0][0x428] ;  /* 0x00010a00ff028b82 */ /* 0x000e220000000a00 */
[----:B------:R-:W-:Y:S01]  /*170d0*/  SHF.R.S32.HI R8, RZ, 0x1f, R20 ;  /* 0x0000001fff087819 */ /* 0x000fe20000011414 */
[--C-:B------:R-:W-:Y:S01]  /*170e0*/  IMAD.MOV R4, RZ, RZ, -R6.reuse ;  /* 0x000000ffff047224 */ /* 0x100fe200078e0a06 */
[----:B------:R-:W-:-:S03]  /*170f0*/  @!P0 SHF.R.S32.HI R7, RZ, 0x1f, R6 ;  /* 0x0000001fff078819 */ /* 0x000fc60000011406 */
[----:B------:R-:W-:Y:S02]  /*17100*/  IMAD R4, R5, R4, R0 ;  /* 0x0000000405047224 */ /* 0x000fe400078e0200 */
[-C--:B0-----:R-:W-:Y:S02]  /*17110*/  @!P0 IMAD R0, R8, R2.reuse, RZ ;  /* 0x0000000208008224 */ /* 0x081fe400078e02ff */
[----:B------:R-:W-:-:S04]  /*17120*/  @!P0 IMAD.WIDE.U32 R6, R20, R2, R6 ;  /* 0x0000000214068225 */ /* 0x000fc800078e0006 */
[----:B------:R-:W-:Y:S02]  /*17130*/  @!P0 IMAD R0, R20, R3, R0 ;  /* 0x0000000314008224 */ /* 0x000fe400078e0200 */
[----:B------:R-:W0:Y:S01]  /*17140*/  @!P0 LDC.64 R2, c[0x0][0x418] ;  /* 0x00010600ff028b82 */ /* 0x000e220000000a00 */
[----:B------:R-:W-:Y:S01]  /*17150*/  IMAD.U32 R5, RZ, RZ, UR38 ;  /* 0x00000026ff057e24 */ /* 0x000fe2000f8e00ff */
[----:B------:R0:W-:Y:S01]  /*17160*/  STL [R1+0x2c], R8 ;  /* 0x00002c0801007387 */ /* 0x0001e20000100800 */
[----:B------:R-:W-:-:S03]  /*17170*/  @!P0 IMAD.IADD R0, R7, 0x1, R0 ;  /* 0x0000000107008824 */ /* 0x000fc600078e0200 */
[----:B------:R-:W-:Y:S02]  /*17180*/  ISETP.NE.AND P2, PT, R5, 0x3, PT ;  /* 0x000000030500780c */ /* 0x000fe40003f45270 */
[----:B0-----:R-:W-:Y:S01]  /*17190*/  @!P0 LEA R8, P1, R6, R2, 0x2 ;  /* 0x0000000206088211 */ /* 0x001fe200078210ff */
[----:B------:R-:W-:-:S03]  /*171a0*/  IMAD.MOV.U32 R2, RZ, RZ, RZ ;  /* 0x000000ffff027224 */ /* 0x000fc600078e00ff */
[----:B------:R-:W-:-:S05]  /*171b0*/  @!P0 LEA.HI.X R9, R6, R3, R0, 0x2, P1 ;  /* 0x0000000306098211 */ /* 0x000fca00008f1400 */
[----:B------:R0:W5:Y:S01]  /*171c0*/  @!P0 LDG.E R2, desc[UR42][R8.64] ;  /* 0x0000002a08028981 */ /* 0x000162000c1e1900 */
[----:B------:R-:W-:Y:S02]  /*171d0*/  ISETP.GE.AND P0, PT, R11, UR4, PT ;  /* 0x000000040b007c0c */ /* 0x000fe4000bf06270 */
[----:B------:R-:W-:-:S04]  /*171e0*/  @P2 LOP3.LUT R19, R19, 0x8, RZ, 0xfc, !PT ;  /* 0x0000000813132812 */ /* 0x000fc800078efcff */
        /* <DEDUP_REMOVED lines=10> */
.L_x_10747:
[----:B------:R-:W-:Y:S05]  /*17290*/  @!P2 BRA `(.L_x_10623) ;  /* 0x000000000004a947 */ /* 0x000fea0003800000 */
[----:B------:R-:W-:Y:S01]  /*172a0*/  BPT.TRAP 0x1 ;  /* 0x000000040000795c */ /* 0x000fe20000300000 */
.L_x_10623:
[----:B------:R-:W2:Y:S01]  /*172b0*/  LDL R5, [R1] ;  /* 0x0000000001057983 */ /* 0x000ea20000100800 */
        /* <DEDUP_REMOVED lines=20> */
[----:B--2---:R-:W-:-:S06]  /*17400*/  SHF.L.U32 R5, R5, 0x1f, RZ ;  /* 0x0000001f05057819 */ /* 0x004fcc00000006ff */
[----:B------:R-:W0:Y:S02]  /*17410*/  SYNCS.PHASECHK.TRANS64.TRYWAIT P0, [R0+URZ+0x2d840], R5 ;  /* 0x02d84005000075a7 */ /* 0x000e24000800017f */
[----:B0-----:R-:W-:Y:S05]  /*17420*/  @!P0 BRA `(.L_x_10625) ;  /* 0x0000004c00848947 */ /* 0x001fea0003800000 */
.L_x_10748:
[----:B------:R-:W-:Y:S05]  /*17430*/  BSYNC B0 ;  /* 0x0000000000007941 */ /* 0x000fea0003800000 */
.L_x_10624:
[----:B------:R-:W2:Y:S01]  /*17440*/  LDL R9, [R1+0x10] ;  /* 0x0000100001097983 */ /* 0x000ea20000100800 */
[----:B------:R-:W-:Y:S01]  /*17450*/  ULDC.64 UR4, c[0x0][0x300] ;  /* 0x0000c00000047ab9 */ /* 0x000fe20000000a00 */
[----:B------:R-:W-:Y:S02]  /*17460*/  ULDC.64 UR6, c[0x0][0x2e8] ;  /* 0x0000ba0000067ab9 */ /* 0x000fe40000000a00 */
[----:B------:R-:W3:Y:S01]  /*17470*/  LDL R12, [R1+0x20] ;  /* 0x00002000010c7983 */ /* 0x000ee20000100800 */
[----:B------:R-:W1:Y:S01]  /*17480*/  S2R R6, SR_TID.X ;  /* 0x0000000000067919 */ /* 0x000e620000002100 */
[----:B------:R-:W-:-:S04]  /*17490*/  IMAD R3, R3, UR4, RZ ;  /* 0x0000000403037c24 */ /* 0x000fc8000f8e02ff */
[C---:B------:R-:W-:Y:S02]  /*174a0*/  IMAD R3, R4.reuse, UR5, R3 ;  /* 0x0000000504037c24 */ /* 0x040fe4000f8e0203 */
[----:B0-----:R-:W-:Y:S01]  /*174b0*/  IMAD.WIDE.U32 R4, R4, UR4, RZ ;  /* 0x0000000404047c25 */ /* 0x001fe2000f8e00ff */
[----:B------:R-:W-:-:S03]  /*174c0*/  ULDC.64 UR4, c[0x0][0x310] ;  /* 0x0000c40000047ab9 */ /* 0x000fc60000000a00 */
[----:B------:R-:W-:Y:S02]  /*174d0*/  IMAD.IADD R5, R5, 0x1, R3 ;  /* 0x0000000105057824 */ /* 0x000fe400078e0203 */
[----:B------:R-:W-:Y:S01]  /*174e0*/  IMAD R8, R8, UR4, RZ ;  /* 0x0000000408087c24 */ /* 0x000fe2000f8e02ff */
[----:B-1----:R-:W-:-:S04]  /*174f0*/  LOP3.LUT R6, R6, 0x7f, RZ, 0xc0, !PT ;  /* 0x0000007f06067812 */ /* 0x002fc800078ec0ff */
[----:B------:R-:W-:Y:S02]  /*17500*/  SHF.R.U32.HI R11, RZ, 0x2, R6 ;  /* 0x00000002ff0b7819 */ /* 0x000fe40000011606 */
[----:B------:R-:W0:Y:S01]  /*17510*/  S2R R6, SR_TID.X ;  /* 0x0000000000067919 */ /* 0x000e220000002100 */
[----:B------:R-:W-:-:S04]  /*17520*/  IMAD.WIDE.U32 R4, R2, UR4, R4 ;  /* 0x0000000402047c25 */ /* 0x000fc8000f8e0004 */
[----:B------:R-:W-:Y:S01]  /*17530*/  IMAD R2, R2, UR5, R8 ;  /* 0x0000000502027c24 */ /* 0x000fe2000f8e0208 */
[----:B------:R-:W-:-:S03]  /*17540*/  ULDC.64 UR4, c[0x0][0x308] ;  /* 0x0000c20000047ab9 */ /* 0x000fc60000000a00 */
[----:B------:R-:W-:Y:S02]  /*17550*/  IMAD.IADD R3, R5, 0x1, R2 ;  /* 0x0000000105037824 */ /* 0x000fe400078e0202 */
[----:B------:R-:W-:-:S04]  /*17560*/  IMAD.MOV.U32 R2, RZ, RZ, R4 ;  /* 0x000000ffff027224 */ /* 0x000fc800078e0004 */
[----:B------:R-:W-:Y:S01]  /*17570*/  IMAD.WIDE.U32 R4, R17, UR4, R2 ;  /* 0x0000000411047c25 */ /* 0x000fe2000f8e0002 */
[----:B------:R-:W-:-:S03]  /*17580*/  UMOV UR4, 0xffffffff ;  /* 0xffffffff00047882 */ /* 0x000fc60000000000 */
[----:B------:R-:W-:Y:S01]  /*17590*/  IMAD R7, R17, UR5, R5 ;  /* 0x0000000511077c24 */ /* 0x000fe2000f8e0205 */
[----:B------:R-:W-:-:S04]  /*175a0*/  LEA R2, P0, R4, UR6, 0x1 ;  /* 0x0000000604027c11 */ /* 0x000fc8000f8008ff */
[----:B------:R-:W-:Y:S02]  /*175b0*/  LEA.HI.X R7, R4, UR7, R7, 0x1, P0 ;  /* 0x0000000704077c11 */ /* 0x000fe400080f0c07 */
[C---:B------:R-:W-:Y:S02]  /*175c0*/  LOP3.LUT P4, RZ, R19.reuse, 0x4, RZ, 0xc0, !PT ;  /* 0x0000000413ff7812 */ /* 0x040fe4000788c0ff */
[C---:B------:R-:W-:Y:S02]  /*175d0*/  LOP3.LUT P3, RZ, R19.reuse, 0x2, RZ, 0xc0, !PT ;  /* 0x0000000213ff7812 */ /* 0x040fe4000786c0ff */
[----:B------:R-:W-:Y:S01]  /*175e0*/  LOP3.LUT P2, RZ, R19, 0x1, RZ, 0xc0, !PT ;  /* 0x0000000113ff7812 */ /* 0x000fe2000784c0ff */
[----:B--2---:R-:W-:Y:S02]  /*175f0*/  IMAD R8, R28, 0x3000, R9 ;  /* 0x000030001c087824 */ /* 0x004fe400078e0209 */
[----:B0-----:R-:W-:Y:S01]  /*17600*/  IMAD.SHL.U32 R9, R6, 0x8, RZ ;  /* 0x0000000806097824 */ /* 0x001fe200078e00ff */
[----:B---3--:R-:W-:-:S04]  /*17610*/  IADD3 R3, -R11, R12, -R10 ;  /* 0x0000000c0b037210 */ /* 0x008fc80007ffe90a */
[----:B------:R-:W-:Y:S02]  /*17620*/  LOP3.LUT R9, R9, 0x18, RZ, 0xc0, !PT ;  /* 0x0000001809097812 */ /* 0x000fe400078ec0ff */
[----:B------:R-:W-:Y:S01]  /*17630*/  ISETP.GE.AND P0, PT, R3, 0x1, PT ;  /* 0x000000010300780c */ /* 0x000fe20003f06270 */
[----:B------:R-:W-:-:S12]  /*17640*/  BRA.DIV UR4, `(.L_x_10626) ;  /* 0x0000004e04107947 */ /* 0x000fd8000b800000 */
[----:B------:R-:W0:Y:S04]  /*17650*/  SHFL.IDX PT, R4, R2, RZ, 0x1c1f ;  /* 0x001c1fff02047589 */ /* 0x000e2800000e0000 */
[----:B------:R-:W1:Y:S01]  /*17660*/  SHFL.IDX PT, R6, R7, RZ, 0x1c1f ;  /* 0x001c1fff07067589 */ /* 0x000e6200000e0000 */
[----:B0-----:R-:W-:-:S05]  /*17670*/  @P0 LEA R5, P1, R9, R4, 0x1 ;  /* 0x0000000409050211 */ /* 0x001fca00078208ff */
[----:B-1----:R-:W-:Y:S01]  /*17680*/  @P0 IMAD.X R4, RZ, RZ, R6, P1 ;  /* 0x000000ffff040224 */ /* 0x002fe200008e0606 */
[----:B------:R-:W-:Y:S01]  /*17690*/  ISETP.GE.AND P1, PT, R3, 0x21, PT ;  /* 0x000000210300780c */ /* 0x000fe20003f26270 */
[----:B------:R-:W-:-:S03]  /*176a0*/  @P0 IMAD R6, R8, 0x2, R16 ;  /* 0x0000000208060824 */ /* 0x000fc600078e0210 */
[----:B------:R-:W-:-:S04]  /*176b0*/  @P0 LOP3.LUT R5, R5, R4, RZ, 0x3c, !PT ;  /* 0x0000000405050212 */ /* 0x000fc800078e3cff */
[----:B------:R-:W-:-:S04]  /*176c0*/  @P0 LOP3.LUT R4, R5, R4, RZ, 0x3c, !PT ;  /* 0x0000000405040212 */ /* 0x000fc800078e3cff */
[----:B------:R-:W-:-:S05]  /*176d0*/  @P0 LOP3.LUT R5, R5, R4, RZ, 0x3c, !PT ;  /* 0x0000000405050212 */ /* 0x000fca00078e3cff */
[----:B------:R-:W-:Y:S01]  /*176e0*/  @!PT LDS RZ, [RZ] ;  /* 0x00000000fffff984 */ /* 0x000fe20000000800 */
[----:B------:R-:W-:Y:S04]  /*176f0*/  @P0 LDGSTS.E.BYPASS.LTC128B.128 [R6+0x15400], desc[UR42][R4.64], !P4 ;  /* 0x1540000004060fae */ /* 0x000fe8000e101d6a */
[----:B------:R-:W-:Y:S04]  /*17700*/  @P0 LDGSTS.E.BYPASS.LTC128B.128 [R6+0x17400], desc[UR42][R4.64+0x40], !P3 ;  /* 0x1740004004060fae */ /* 0x000fe8000d901d6a */
[----:B------:R0:W-:Y:S04]  /*17710*/  @P0 LDGSTS.E.BYPASS.LTC128B.128 [R6+0x19400], desc[UR42][R4.64+0x80], !P2 ;  /* 0x1940008004060fae */ /* 0x0001e8000d101d6a */
[----:B0-----:R-:W0:Y:S04]  /*17720*/  SHFL.IDX PT, R4, R2, 0x1, 0x1c1f ;  /* 0x003c1f0002047f89 */ /* 0x001e2800000e0000 */
[----:B------:R-:W1:Y:S01]  /*17730*/  SHFL.IDX PT, R6, R7, 0x1, 0x1c1f ;  /* 0x003c1f0007067f89 */ /* 0x000e6200000e0000 */
[----:B0-----:R-:W-:-:S05]  /*17740*/  @P1 LEA R5, P0, R9, R4, 0x1 ;  /* 0x0000000409051211 */ /* 0x001fca00078008ff */
[----:B-1----:R-:W-:Y:S02]  /*17750*/  @P1 IMAD.X R4, RZ, RZ, R6, P0 ;  /* 0x000000ffff041224 */ /* 0x002fe400000e0606 */
[----:B------:R-:W-:-:S03]  /*17760*/  @P1 IMAD R6, R8, 0x2, R16 ;  /* 0x0000000208061824 */ /* 0x000fc600078e0210 */
[----:B------:R-:W-:-:S04]  /*17770*/  @P1 LOP3.LUT R5, R5, R4, RZ, 0x3c, !PT ;  /* 0x0000000405051212 */ /* 0x000fc800078e3cff */
[----:B------:R-:W-:-:S04]  /*17780*/  @P1 LOP3.LUT R4, R5, R4, RZ, 0x3c, !PT ;  /* 0x0000000405041212 */ /* 0x000fc800078e3cff */
[----:B------:R-:W-:-:S05]  /*17790*/  @P1 LOP3.LUT R5, R5, R4, RZ, 0x3c, !PT ;  /* 0x0000000405051212 */ /* 0x000fca00078e3cff */
[----:B------:R-:W-:Y:S04]  /*177a0*/  @P1 LDGSTS.E.BYPASS.LTC128B.128 [R6+0x15c00], desc[UR42][R4.64], !P4 ;  /* 0x15c0000004061fae */ /* 0x000fe8000e101d6a */
[----:B------:R-:W-:Y:S04]  /*177b0*/  @P1 LDGSTS.E.BYPASS.LTC128B.128 [R6+0x17c00], desc[UR42][R4.64+0x40], !P3 ;  /* 0x17c0004004061fae */ /* 0x000fe8000d901d6a */
[----:B------:R0:W-:Y:S01]  /*177c0*/  @P1 LDGSTS.E.BYPASS.LTC128B.128 [R6+0x19c00], desc[UR42][R4.64+0x80], !P2 ;  /* 0x19c0008004061fae */ /* 0x0001e2000d101d6a */
[----:B------:R-:W-:-:S03]  /*177d0*/  ISETP.GE.AND P1, PT, R3, 0x41, PT ;  /* 0x000000410300780c */ /* 0x000fc60003f26270 */
[----:B0-----:R-:W0:Y:S04]  /*177e0*/  SHFL.IDX PT, R4, R2, 0x2, 0x1c1f ;  /* 0x005c1f0002047f89 */ /* 0x001e2800000e0000 */
[----:B------:R-:W1:Y:S04]  /*177f0*/  SHFL.IDX PT, R6, R7, 0x2, 0x1c1f ;  /* 0x005c1f0007067f89 */ /* 0x000e6800000e0000 */
[----:B------:R-:W2:Y:S04]  /*17800*/  SHFL.IDX PT, R7, R7, 0x3, 0x1c1f ;  /* 0x007c1f0007077f89 */ /* 0x000ea800000e0000 */
[----:B------:R-:W3:Y:S01]  /*17810*/  SHFL.IDX PT, R2, R2, 0x3, 0x1c1f ;  /* 0x007c1f0002027f89 */ /* 0x000ee200000e0000 */
[----:B0-----:R-:W-:-:S05]  /*17820*/  @P1 LEA R5, P0, R9, R4, 0x1 ;  /* 0x0000000409051211 */ /* 0x001fca00078008ff */
[----:B-1----:R-:W-:Y:S02]  /*17830*/  @P1 IMAD.X R4, RZ, RZ, R6, P0 ;  /* 0x000000ffff041224 */ /* 0x002fe400000e0606 */
[----:B------:R-:W-:-:S03]  /*17840*/  @P1 IMAD R6, R8, 0x2, R16 ;  /* 0x0000000208061824 */ /* 0x000fc600078e0210 */
[----:B------:R-:W-:-:S04]  /*17850*/  @P1 LOP3.LUT R5, R5, R4, RZ, 0x3c, !PT ;  /* 0x0000000405051212 */ /* 0x000fc800078e3cff */
[----:B------:R-:W-:-:S04]  /*17860*/  @P1 LOP3.LUT R4, R5, R4, RZ, 0x3c, !PT ;  /* 0x0000000405041212 */ /* 0x000fc800078e3cff */
[----:B------:R-:W-:-:S05]  /*17870*/  @P1 LOP3.LUT R5, R5, R4, RZ, 0x3c, !PT ;  /* 0x0000000405051212 */ /* 0x000fca00078e3cff */
[----:B------:R1:W-:Y:S04]  /*17880*/  @P1 LDGSTS.E.BYPASS.LTC128B.128 [R6+0x16400], desc[UR42][R4.64], !P4 ;  /* 0x1640000004061fae */ /* 0x0003e8000e101d6a */
[----:B------:R1:W-:Y:S04]  /*17890*/  @P1 LDGSTS.E.BYPASS.LTC128B.128 [R6+0x18400], desc[UR42][R4.64+0x40], !P3 ;  /* 0x1840004004061fae */ /* 0x0003e8000d901d6a */
[----:B--23--:R1:W-:Y:S02]  /*178a0*/  @P1 LDGSTS.E.BYPASS.LTC128B.128 [R6+0x1a400], desc[UR42][R4.64+0x80], !P2 ;  /* 0x1a40008004061fae */ /* 0x00c3e4000d101d6a */
.L_x_10758:
[----:B------:R-:W-:-:S13]  /*178b0*/  ISETP.GE.AND P0, PT, R3, 0x61, PT ;  /* 0x000000610300780c */ /* 0x000fda0003f06270 */
[----:B------:R-:W-:Y:S01]  /*178c0*/  @P0 LEA R2, P1, R9, R2, 0x1 ;  /* 0x0000000209020211 */ /* 0x000fe200078208ff */
        /* <DEDUP_REMOVED lines=10> */
.L_x_10627:
[----:B------:R-:W-:Y:S02]  /*17970*/  PLOP3.LUT P1, PT, P1, P0, PT, 0xa2, 0x0 ;  /* 0x000000000000781c */ /* 0x000fe40000f21472 */
[----:B------:R-:W-:-:S08]  /*17980*/  @P0 R2UR P1, UR4, R0 ;  /* 0x00000000000402ca */ /* 0x000fd00000020000 */
[----:B------:R-:W-:-:S05]  /*17990*/  @P0 PLOP3.LUT P0, PT, P1, PT, PT, 0x80, 0x0 ;  /* 0x000000000000081c */ /* 0x000fca0000f0f070 */
[----:B------:R-:W-:Y:S01]  /*179a0*/  @!P1 SYNCS.ARRIVE.TRANS64.RED.A0T1 RZ, [UR4+0x2d830], RZ ;  /* 0x02d830ffffff99a7 */ /* 0x000fe20008200404 */
[----:B------:R-:W-:Y:S07]  /*179b0*/  @!P1 ARRIVES.LDGSTSBAR.64.TRANSCNT [UR4+0x2d830] ;  /* 0x02d83000ff0099b0 */ /* 0x000fee0008000a84 */
[----:B------:R-:W-:Y:S05]  /*179c0*/  @P0 BRA.U.ANY `(.L_x_10627) ;  /* 0xfffffffd00e80947 */ /* 0x000fea000393ffff */
[----:B------:R-:W-:Y:S01]  /*179d0*/  NOP ;  /* 0x0000000000007918 */ /* 0x000fe20000000000 */
[----:B--2---:R-:W-:-:S05]  /*179e0*/  IMAD.U32 R2, RZ, RZ, UR38 ;  /* 0x00000026ff027e24 */ /* 0x004fca000f8e00ff */
[----:B------:R-:W-:-:S13]  /*179f0*/  ISETP.NE.AND P2, PT, R2, 0x3, PT ;  /* 0x000000030200780c */ /* 0x000fda0003f45270 */
[----:B------:R-:W-:Y:S05]  /*17a00*/  @!P2 BRA `(.L_x_10628) ;  /* 0x000000000004a947 */ /* 0x000fea0003800000 */
[----:B------:R-:W-:Y:S01]  /*17a10*/  BPT.TRAP 0x1 ;  /* 0x000000040000795c */ /* 0x000fe20000300000 */
.L_x_10628:
[----:B01----:R0:W5:Y:S01]  /*17a20*/  LDL.LU R4, [R1+0x34] ;  /* 0x0000340001047983 */ /* 0x0031620000300800 */
[----:B------:R0:W-:Y:S03]  /*17a30*/  SYNCS.ARRIVE.TRANS64.A1T0 RZ, [R0+URZ+0x2d830], RZ ;  /* 0x02d830ff00ff79a7 */ /* 0x0001e6000810003f */
[----:B------:R0:W5:Y:S04]  /*17a40*/  LDL.LU R6, [R1+0x8] ;  /* 0x0000080001067983 */ /* 0x0001680000300800 */
[----:B------:R0:W5:Y:S02]  /*17a50*/  LDL.LU R3, [R1+0x44] ;  /* 0x0000440001037983 */ /* 0x0001640000300800 */
[----:B------:R-:W-:Y:S05]  /*17a60*/  WARPSYNC.ALL ;  /* 0x0000000000007948 */ /* 0x000fea0003800000 */
[----:B------:R-:W-:Y:S01]  /*17a70*/  ULDC.64 UR4, c[0x0][0x298] ;  /* 0x0000a60000047ab9 */ /* 0x000fe20000000a00 */
[----:B------:R-:W-:Y:S01]  /*17a80*/  ULDC.64 UR6, c[0x0][0xa00] ;  /* 0x0002800000067ab9 */ /* 0x000fe20000000a00 */
[----:B0-----:R-:W-:Y:S01]  /*17a90*/  VIADD R0, R16, 0xc400 ;  /* 0x0000c40010007836 */ /* 0x001fe20000000000 */
[----:B------:R-:W-:Y:S01]  /*17aa0*/  BAR.SYNC.DEFER_BLOCKING 0x8, 0x200 ;  /* 0x0208000000007b1d */ /* 0x000fe20000010000 */
[----:B------:R-:W-:-:S03]  /*17ab0*/  ISETP.NE.U32.AND P0, PT, RZ, UR6, PT ;  /* 0x00000006ff007c0c */ /* 0x000fc6000bf05070 */
[----:B------:R-:W-:Y:S02]  /*17ac0*/  LOP3.LUT P1, RZ, R0, 0x1bf, RZ, 0xc0, !PT ;  /* 0x000001bf00ff7812 */ /* 0x000fe4000782c0ff */
[----:B------:R-:W-:Y:S01]  /*17ad0*/  ISETP.NE.AND.EX P0, PT, RZ, UR7, PT, P0 ;  /* 0x00000007ff007c0c */ /* 0x000fe2000bf05300 */
[----:B------:R-:W-:Y:S01]  /*17ae0*/  BSSY B6, `(.L_x_10629) ;  /* 0x000001c000067945 */ /* 0x000fe20003800000 */
[----:B-----5:R-:W-:Y:S02]  /*17af0*/  SHF.R.S32.HI R2, RZ, 0x1f, R4 ;  /* 0x0000001fff027819 */ /* 0x020fe40000011404 */
[----:B------:R-:W-:-:S03]  /*17b00*/  SEL R26, R6, RZ, !P0 ;  /* 0x000000ff061a7207 */ /* 0x000fc60004000000 */
[----:B------:R-:W-:-:S04]  /*17b10*/  IMAD R2, R2, UR4, RZ ;  /* 0x0000000402027c24 */ /* 0x000fc8000f8e02ff */
[C---:B------:R-:W-:Y:S01]  /*17b20*/  IMAD R0, R4.reuse, UR5, R2 ;  /* 0x0000000504007c24 */ /* 0x040fe2000f8e0202 */
[----:B------:R-:W-:Y:S01]  /*17b30*/  SEL R2, R3, RZ, !P0 ;  /* 0x000000ff03027207 */ /* 0x000fe20004000000 */
        /* <DEDUP_REMOVED lines=22> */
.L_x_10630:
[----:B------:R-:W-:Y:S05]  /*17ca0*/  BSYNC B6 ;  /* 0x0000000000067941 */ /* 0x000fea0003800000 */
.L_x_10629:
[----:B0-----:R-:W2:Y:S01]  /*17cb0*/  LDL.LU R2, [R1+0x8] ;  /* 0x0000080001027983 */ /* 0x001ea20000300800 */
[----:B------:R-:W0:Y:S01]  /*17cc0*/  LDC R9, c[0x0][0x448] ;  /* 0x00011200ff097b82 */ /* 0x000e220000000800 */
[----:B------:R-:W-:Y:S01]  /*17cd0*/  ULDC.64 UR4, c[0x0][0x2d8] ;  /* 0x0000b60000047ab9 */ /* 0x000fe20000000a00 */
[----:B------:R-:W-:Y:S01]  /*17ce0*/  ULDC.64 UR6, c[0x0][0x2e0] ;  /* 0x0000b80000067ab9 */ /* 0x000fe20000000a00 */
[----:B------:R-:W3:Y:S01]  /*17cf0*/  LDL.LU.64 R20, [R1+0x38] ;  /* 0x0000380001147983 */ /* 0x000ee20000300a00 */
[----:B------:R-:W-:-:S03]  /*17d00*/  ULDC.64 UR8, c[0x0][0x280] ;  /* 0x0000a00000087ab9 */ /* 0x000fc60000000a00 */
[----:B------:R-:W4:Y:S01]  /*17d10*/  LDL.LU R0, [R1+0x34] ;  /* 0x0000340001007983 */ /* 0x000f220000300800 */
[----:B0-----:R-:W-:-:S13]  /*17d20*/  ISETP.NE.AND P0, PT, R9, 0x1, PT ;  /* 0x000000010900780c */ /* 0x001fda0003f05270 */
[----:B------:R-:W0:Y:S08]  /*17d30*/  @P0 LDC R5, c[0x0][0x44c] ;  /* 0x00011300ff050b82 */ /* 0x000e300000000800 */
[----:B------:R-:W1:Y:S08]  /*17d40*/  @P0 LDC R6, c[0x0][0x450] ;  /* 0x00011400ff060b82 */ /* 0x000e700000000800 */
[----:B------:R-:W1:Y:S01]  /*17d50*/  @P0 LDC R8, c[0x0][0x450] ;  /* 0x00011400ff080b82 */ /* 0x000e620000000800 */
[----:B--2---:R-:W-:-:S02]  /*17d60*/  IMAD.MOV.U32 R3, RZ, RZ, R2 ;  /* 0x000000ffff037224 */ /* 0x004fc400078e0002 */
        /* <DEDUP_REMOVED lines=16> */
[----:B------:R2:W5:Y:S03]  /*17e70*/  LDL R21, [R1+0x48] ;  /* 0x0000480001157983 */ /* 0x0005660000100800 */
[----:B------:R-:W-:-:S04]  /*17e80*/  IMAD R0, R25, 0xc0, R20 ;  /* 0x000000c019007824 */ /* 0x000fc800078e0214 */
[----:B0-----:R-:W-:-:S04]  /*17e90*/  @P0 IMAD.HI.U32 R5, R0, R5, RZ ;  /* 0x0000000500050227 */ /* 0x001fc800078e00ff */
[----:B------:R-:W-:Y:S01]  /*17ea0*/  IMAD.MOV.U32 R4, RZ, RZ, R0 ;  /* 0x000000ffff047224 */ /* 0x000fe200078e0000 */
[----:B-1----:R-:W-:-:S04]  /*17eb0*/  @P0 SHF.R.U32.HI R4, RZ, R6, R5 ;  /* 0x00000006ff040219 */ /* 0x002fc80000011605 */
[--C-:B------:R-:W-:Y:S01]  /*17ec0*/  SHF.R.S32.HI R5, RZ, 0x1f, R4.reuse ;  /* 0x0000001fff057819 */ /* 0x100fe20000011404 */
[----:B------:R-:W-:-:S04]  /*17ed0*/  IMAD.MOV R7, RZ, RZ, -R4 ;  /* 0x000000ffff077224 */ /* 0x000fc800078e0a04 */
[----:B------:R-:W-:-:S04]  /*17ee0*/  IMAD R5, R5, UR4, RZ ;  /* 0x0000000405057c24 */ /* 0x000fc8000f8e02ff */
[C---:B------:R-:W-:Y:S02]  /*17ef0*/  IMAD R6, R4.reuse, UR5, R5 ;  /* 0x0000000504067c24 */ /* 0x040fe4000f8e0205 */
[----:B------:R-:W-:-:S04]  /*17f00*/  IMAD.WIDE.U32 R4, R4, UR4, R2 ;  /* 0x0000000404047c25 */ /* 0x000fc8000f8e0002 */
[----:B------:R-:W-:Y:S02]  /*17f10*/  IMAD.IADD R5, R5, 0x1, R6 ;  /* 0x0000000105057824 */ /* 0x000fe400078e0206 */
[----:B------:R-:W-:-:S05]  /*17f20*/  IMAD R6, R9, R7, R0 ;  /* 0x0000000709067224 */ /* 0x000fca00078e0200 */
[----:B------:R-:W-:Y:S01]  /*17f30*/  SHF.R.S32.HI R7, RZ, 0x1f, R6 ;  /* 0x0000001fff077819 */ /* 0x000fe20000011406 */
[----:B------:R-:W-:-:S04]  /*17f40*/  IMAD.WIDE.U32 R4, R6, UR6, R4 ;  /* 0x0000000606047c25 */ /* 0x000fc8000f8e0004 */
[----:B------:R-:W-:-:S04]  /*17f50*/  IMAD R7, R7, UR6, RZ ;  /* 0x0000000607077c24 */ /* 0x000fc8000f8e02ff */
[----:B------:R-:W-:Y:S02]  /*17f60*/  IMAD R6, R6, UR7, R7 ;  /* 0x0000000706067c24 */ /* 0x000fe4000f8e0207 */
[----:B------:R-:W0:Y:S01]  /*17f70*/  @P0 LDC R7, c[0x0][0x44c] ;  /* 0x00011300ff070b82 */ /* 0x000e220000000800 */
[----:B------:R-:W-:Y:S02]  /*17f80*/  VIADD R0, R0, 0x80 ;  /* 0x0000008000007836 */ /* 0x000fe40000000000 */
[----:B------:R-:W-:Y:S01]  /*17f90*/  IMAD.IADD R6, R5, 0x1, R6 ;  /* 0x0000000105067824 */ /* 0x000fe200078e0206 */
[----:B------:R-:W-:-:S04]  /*17fa0*/  LEA R5, P1, R4, UR8, 0x1 ;  /* 0x0000000804057c11 */ /* 0x000fc8000f8208ff */
[----:B------:R-:W-:Y:S01]  /*17fb0*/  LEA.HI.X R4, R4, UR9, R6, 0x1, P1 ;  /* 0x0000000904047c11 */ /* 0x000fe200088f0c06 */
[----:B------:R-:W-:Y:S02]  /*17fc0*/  IMAD.MOV.U32 R6, RZ, RZ, R0 ;  /* 0x000000ffff067224 */ /* 0x000fe400078e0000 */
[----:B0-----:R-:W-:-:S05]  /*17fd0*/  @P0 IMAD.HI.U32 R7, R0, R7, RZ ;  /* 0x0000000700070227 */ /* 0x001fca00078e00ff */
[----:B------:R-:W-:Y:S02]  /*17fe0*/  @P0 SHF.R.U32.HI R6, RZ, R8, R7 ;  /* 0x00000008ff060219 */ /* 0x000fe40000011607 */
[----:B------:R2:W5:Y:S01]  /*17ff0*/  LDL R8, [R1+0x30] ;  /* 0x0000300001087983 */ /* 0x0005620000100800 */
[----:B------:R-:W0:Y:S02]  /*18000*/  S2R R13, SR_TID.X ;  /* 0x00000000000d7919 */ /* 0x000e240000002100 */
[----:B------:R-:W-:-:S04]  /*18010*/  IMAD.MOV R7, RZ, RZ, -R6 ;  /* 0x000000ffff077224 */ /* 0x000fc800078e0a06 */
[----:B------:R-:W-:Y:S01]  /*18020*/  IMAD R0, R9, R7, R0 ;  /* 0x0000000709007224 */ /* 0x000fe200078e0200 */
[----:B------:R-:W-:Y:S01]  /*18030*/  SHF.R.S32.HI R7, RZ, 0x1f, R6 ;  /* 0x0000001fff077819 */ /* 0x000fe20000011406 */
[----:B------:R-:W-:-:S04]  /*18040*/  IMAD.WIDE.U32 R2, R6, UR4, R2 ;  /* 0x0000000406027c25 */ /* 0x000fc8000f8e0002 */
[----:B------:R-:W-:Y:S01]  /*18050*/  IMAD R7, R7, UR4, RZ ;  /* 0x0000000407077c24 */ /* 0x000fe2000f8e02ff */
[----:B------:R-:W-:-:S03]  /*18060*/  ULDC UR4, c[0x0][0x2b8] ;  /* 0x0000ae0000047ab9 */ /* 0x000fc60000000800 */
[----:B------:R-:W-:Y:S01]  /*18070*/  IMAD R7, R6, UR5, R7 ;  /* 0x0000000506077c24 */ /* 0x000fe2000f8e0207 */
[----:B------:R-:W-:-:S03]  /*18080*/  SHF.R.S32.HI R6, RZ, 0x1f, R0 ;  /* 0x0000001fff067819 */ /* 0x000fc60000011400 */
[----:B------:R-:W-:Y:S02]  /*18090*/  IMAD.IADD R3, R3, 0x1, R7 ;  /* 0x0000000103037824 */ /* 0x000fe400078e0207 */
[----:B------:R-:W-:Y:S02]  /*180a0*/  IMAD R6, R6, UR6, RZ ;  /* 0x0000000606067c24 */ /* 0x000fe4000f8e02ff */
[----:B------:R-:W-:-:S04]  /*180b0*/  IMAD.WIDE.U32 R2, R0, UR6, R2 ;  /* 0x0000000600027c25 */ /* 0x000fc8000f8e0002 */
[----:B------:R-:W-:Y:S02]  /*180c0*/  IMAD R6, R0, UR7, R6 ;  /* 0x0000000700067c24 */ /* 0x000fe4000f8e0206 */
[C---:B0-----:R-:W-:Y:S02]  /*180d0*/  IMAD.SHL.U32 R11, R13.reuse, 0x8, RZ ;  /* 0x000000080d0b7824 */ /* 0x041fe400078e00ff */
[----:B------:R-:W-:-:S03]  /*180e0*/  IMAD.SHL.U32 R10, R13, 0x8, RZ ;  /* 0x000000080d0a7824 */ /* 0x000fc600078e00ff */
[----:B------:R-:W-:Y:S01]  /*180f0*/  LOP3.LUT R11, R11, 0x18, RZ, 0xc0, !PT ;  /* 0x000000180b0b7812 */ /* 0x000fe200078ec0ff */
[----:B------:R-:W-:Y:S01]  /*18100*/  IMAD.IADD R6, R3, 0x1, R6 ;  /* 0x0000000103067824 */ /* 0x000fe200078e0206 */
[----:B------:R-:W-:Y:S02]  /*18110*/  LEA R7, P0, R2, UR8, 0x1 ;  /* 0x0000000802077c11 */ /* 0x000fe4000f8008ff */
[C---:B------:R-:W-:Y:S02]  /*18120*/  LOP3.LUT R12, R11.reuse, 0x20, RZ, 0xfc, !PT ;  /* 0x000000200b0c7812 */ /* 0x040fe400078efcff */
[----:B------:R-:W-:Y:S02]  /*18130*/  LOP3.LUT R10, R10, 0x18, RZ, 0xc0, !PT ;  /* 0x000000180a0a7812 */ /* 0x000fe400078ec0ff */
[----:B------:R-:W-:Y:S01]  /*18140*/  LOP3.LUT R11, R11, 0x40, RZ, 0xfc, !PT ;  /* 0x000000400b0b7812 */ /* 0x000fe200078efcff */
[----:B------:R-:W-:Y:S01]  /*18150*/  UMOV UR5, 0xffffffff ;  /* 0xffffffff00057882 */ /* 0x000fe20000000000 */
[----:B------:R-:W-:-:S02]  /*18160*/  LEA.HI.X R6, R2, UR9, R6, 0x1, P0 ;  /* 0x0000000902067c11 */ /* 0x000fc400080f0c06 */
[----:B------:R-:W-:Y:S02]  /*18170*/  LOP3.LUT R20, R13, 0x7f, RZ, 0xc0, !PT ;  /* 0x0000007f0d147812 */ /* 0x000fe400078ec0ff */
[----:B------:R-:W-:Y:S02]  /*18180*/  ISETP.GE.AND P0, PT, R10, UR4, PT ;  /* 0x000000040a007c0c */ /* 0x000fe4000bf06270 */
[----:B------:R-:W-:Y:S02]  /*18190*/  ISETP.GE.AND P1, PT, R12, UR4, PT ;  /* 0x000000040c007c0c */ /* 0x000fe4000bf26270 */
[----:B------:R-:W-:Y:S02]  /*181a0*/  ISETP.GE.AND P2, PT, R11, UR4, PT ;  /* 0x000000040b007c0c */ /* 0x000fe4000bf46270 */
[----:B------:R-:W-:Y:S01]  /*181b0*/  SHF.R.U32.HI R20, RZ, 0x2, R20 ;  /* 0x00000002ff147819 */ /* 0x000fe20000011614 */
[----:B--2---:R-:W-:Y:S10]  /*181c0*/  BRA.DIV UR5, `(.L_x_10631) ;  /* 0x0000004605987947 */ /* 0x004ff4000b800000 */
[----:B------:R-:W0:Y:S01]  /*181d0*/  SHFL.IDX PT, R3, R5, RZ, 0x1c1f ;  /* 0x001c1fff05037589 */ /* 0x000e2200000e0000 */
[----:B-----5:R-:W-:Y:S02]  /*181e0*/  IMAD R0, R21, R9, RZ ;  /* 0x0000000915007224 */ /* 0x020fe400078e02ff */
[----:B------:R-:W-:Y:S01]  /*181f0*/  IMAD R25, R25, 0xc0, R20 ;  /* 0x000000c019197824 */ /* 0x000fe200078e0214 */
[----:B------:R-:W1:Y:S04]  /*18200*/  SHFL.IDX PT, R2, R4, RZ, 0x1c1f ;  /* 0x001c1fff04027589 */ /* 0x000e6800000e0000 */
[----:B------:R-:W-:-:S13]  /*18210*/  ISETP.GE.AND P3, PT, R25, R0, PT ;  /* 0x000000001900720c */ /* 0x000fda0003f66270 */
[----:B0-----:R-:W-:-:S05]  /*18220*/  @!P3 LEA R3, P4, R10, R3, 0x1 ;  /* 0x000000030a03b211 */ /* 0x001fca00078808ff */
[----:B-1----:R-:W-:-:S05]  /*18230*/  @!P3 IMAD.X R2, RZ, RZ, R2, P4 ;  /* 0x000000ffff02b224 */ /* 0x002fca00020e0602 */
[----:B------:R-:W-:-:S04]  /*18240*/  @!P3 LOP3.LUT R3, R3, R2, RZ, 0x3c, !PT ;  /* 0x000000020303b212 */ /* 0x000fc800078e3cff */
[----:B------:R-:W-:-:S04]  /*18250*/  @!P3 LOP3.LUT R2, R3, R2, RZ, 0x3c, !PT ;  /* 0x000000020302b212 */ /* 0x000fc800078e3cff */
[----:B------:R-:W-:-:S05]  /*18260*/  @!P3 LOP3.LUT R3, R3, R2, RZ, 0x3c, !PT ;  /* 0x000000020303b212 */ /* 0x000fca00078e3cff */
[----:B------:R-:W-:Y:S01]  /*18270*/  @!PT LDS RZ, [RZ] ;  /* 0x00000000fffff984 */ /* 0x000fe20000000800 */
[----:B------:R-:W-:Y:S04]  /*18280*/  @!P3 LDGSTS.E.BYPASS.LTC128B.128 [R8+0xc400], desc[UR42][R2.64], !P0 ;  /* 0x0c4000000208bfae */ /* 0x000fe8000c101d6a */
[----:B------:R-:W-:Y:S04]  /*18290*/  @!P3 LDGSTS.E.BYPASS.LTC128B.128 [R8+0xf400], desc[UR42][R2.64+0x40], !P1 ;  /* 0x0f4000400208bfae */ /* 0x000fe8000c901d6a */
[----:B------:R0:W-:Y:S02]  /*182a0*/  @!P3 LDGSTS.E.BYPASS.LTC128B.128 [R8+0x12400], desc[UR42][R2.64+0x80], !P2 ;  /* 0x124000800208bfae */ /* 0x0001e4000d101d6a */
[----:B0-----:R-:W-:-:S02]  /*182b0*/  VIADD R2, R25, 0x20 ;  /* 0x0000002019027836 */ /* 0x001fc40000000000 */
[----:B------:R-:W0:Y:S03]  /*182c0*/  SHFL.IDX PT, R3, R5, 0x1, 0x1c1f ;  /* 0x003c1f0005037f89 */ /* 0x000e2600000e0000 */
[----:B------:R-:W-:Y:S02]  /*182d0*/  ISETP.GE.AND P3, PT, R2, R0, PT ;  /* 0x000000000200720c */ /* 0x000fe40003f66270 */
[----:B------:R-:W1:Y:S11]  /*182e0*/  SHFL.IDX PT, R2, R4, 0x1, 0x1c1f ;  /* 0x003c1f0004027f89 */ /* 0x000e7600000e0000 */
[----:B0-----:R-:W-:-:S05]  /*182f0*/  @!P3 LEA R3, P4, R10, R3, 0x1 ;  /* 0x000000030a03b211 */ /* 0x001fca00078808ff */
[----:B-1----:R-:W-:-:S05]  /*18300*/  @!P3 IMAD.X R2, RZ, RZ, R2, P4 ;  /* 0x000000ffff02b224 */ /* 0x002fca00020e0602 */
[----:B------:R-:W-:-:S04]  /*18310*/  @!P3 LOP3.LUT R3, R3, R2, RZ, 0x3c, !PT ;  /* 0x000000020303b212 */ /* 0x000fc800078e3cff */
[----:B------:R-:W-:-:S04]  /*18320*/  @!P3 LOP3.LUT R2, R3, R2, RZ, 0x3c, !PT ;  /* 0x000000020302b212 */ /* 0x000fc800078e3cff */
[----:B------:R-:W-:-:S05]  /*18330*/  @!P3 LOP3.LUT R3, R3, R2, RZ, 0x3c, !PT ;  /* 0x000000020303b212 */ /* 0x000fca00078e3cff */
[----:B------:R-:W-:Y:S04]  /*18340*/  @!P3 LDGSTS.E.BYPASS.LTC128B.128 [R8+0xcc00], desc[UR42][R2.64], !P0 ;  /* 0x0cc000000208bfae */ /* 0x000fe8000c101d6a */
[----:B------:R-:W-:Y:S04]  /*18350*/  @!P3 LDGSTS.E.BYPASS.LTC128B.128 [R8+0xfc00], desc[UR42][R2.64+0x40], !P1 ;  /* 0x0fc000400208bfae */ /* 0x000fe8000c901d6a */
[----:B------:R0:W-:Y:S02]  /*18360*/  @!P3 LDGSTS.E.BYPASS.LTC128B.128 [R8+0x12c00], desc[UR42][R2.64+0x80], !P2 ;  /* 0x12c000800208bfae */ /* 0x0001e4000d101d6a */
[----:B0-----:R-:W-:-:S02]  /*18370*/  VIADD R2, R25, 0x40 ;  /* 0x0000004019027836 */ /* 0x001fc40000000000 */
[----:B------:R-:W0:Y:S03]  /*18380*/  SHFL.IDX PT, R3, R5, 0x2, 0x1c1f ;  /* 0x005c1f0005037f89 */ /* 0x000e2600000e0000 */
[----:B------:R-:W-:Y:S01]  /*18390*/  ISETP.GE.AND P3, PT, R2, R0, PT ;  /* 0x000000000200720c */ /* 0x000fe20003f66270 */
[----:B------:R-:W-:Y:S04]  /*183a0*/  SHFL.IDX PT, R5, R5, 0x3, 0x1c1f ;  /* 0x007c1f0005057f89 */ /* 0x000fe800000e0000 */
[----:B------:R-:W1:Y:S04]  /*183b0*/  SHFL.IDX PT, R2, R4, 0x2, 0x1c1f ;  /* 0x005c1f0004027f89 */ /* 0x000e6800000e0000 */
[----:B------:R-:W2:Y:S04]  /*183c0*/  SHFL.IDX PT, R4, R4, 0x3, 0x1c1f ;  /* 0x007c1f0004047f89 */ /* 0x000ea800000e0000 */
        /* <DEDUP_REMOVED lines=8> */
[----:B0-----:R-:W-:-:S05]  /*18450*/  VIADD R2, R25, 0x60 ;  /* 0x0000006019027836 */ /* 0x001fca0000000000 */
[----:B------:R-:W-:-:S13]  /*18460*/  ISETP.GE.AND P3, PT, R2, R0, PT ;  /* 0x000000000200720c */ /* 0x000fda0003f66270 */
[----:B------:R-:W-:-:S05]  /*18470*/  @!P3 LEA R2, P4, R10, R5, 0x1 ;  /* 0x000000050a02b211 */ /* 0x000fca00078808ff */
[----:B--2---:R-:W-:Y:S02]  /*18480*/  @!P3 IMAD.X R3, RZ, RZ, R4, P4 ;  /* 0x000000ffff03b224 */ /* 0x004fe400020e0604 */
[----:B------:R-:W-:-:S03]  /*18490*/  VIADD R4, R25, 0x80 ;  /* 0x0000008019047836 */ /* 0x000fc60000000000 */
[----:B------:R-:W-:Y:S04]  /*184a0*/  @!P3 LDGSTS.E.BYPASS.LTC128B.128 [R8+0xdc00], desc[UR42][R2.64], !P0 ;  /* 0x0dc000000208bfae */ /* 0x000fe8000c101d6a */
[----:B------:R-:W-:Y:S04]  /*184b0*/  @!P3 LDGSTS.E.BYPASS.LTC128B.128 [R8+0x10c00], desc[UR42][R2.64+0x40], !P1 ;  /* 0x10c000400208bfae */ /* 0x000fe8000c901d6a */
[----:B------:R0:W-:Y:S01]  /*184c0*/  @!P3 LDGSTS.E.BYPASS.LTC128B.128 [R8+0x13c00], desc[UR42][R2.64+0x80], !P2 ;  /* 0x13c000800208bfae */ /* 0x0001e2000d101d6a */
[----:B------:R-:W-:-:S03]  /*184d0*/  ISETP.GE.AND P3, PT, R4, R0, PT ;  /* 0x000000000400720c */ /* 0x000fc60003f66270 */
[----:B0-----:R-:W0:Y:S04]  /*184e0*/  SHFL.IDX PT, R3, R7, RZ, 0x1c1f ;  /* 0x001c1fff07037589 */ /* 0x001e2800000e0000 */
[----:B------:R-:W1:Y:S04]  /*184f0*/  SHFL.IDX PT, R2, R6, RZ, 0x1c1f ;  /* 0x001c1fff06027589 */ /* 0x000e6800000e0000 */
[----:B------:R-:W2:Y:S02]  /*18500*/  SHFL.IDX PT, R6, R6, 0x1, 0x1c1f ;  /* 0x003c1f0006067f89 */ /* 0x000ea400000e0000 */
[----:B0-----:R-:W-:-:S05]  /*18510*/  @!P3 LEA R3, P4, R10, R3, 0x1 ;  /* 0x000000030a03b211 */ /* 0x001fca00078808ff */
[----:B-1----:R-:W-:-:S05]  /*18520*/  @!P3 IMAD.X R2, RZ, RZ, R2, P4 ;  /* 0x000000ffff02b224 */ /* 0x002fca00020e0602 */
[----:B------:R-:W-:-:S04]  /*18530*/  @!P3 LOP3.LUT R3, R3, R2, RZ, 0x3c, !PT ;  /* 0x000000020303b212 */ /* 0x000fc800078e3cff */
[----:B------:R-:W-:-:S04]  /*18540*/  @!P3 LOP3.LUT R2, R3, R2, RZ, 0x3c, !PT ;  /* 0x000000020302b212 */ /* 0x000fc800078e3cff */
[----:B------:R-:W-:-:S05]  /*18550*/  @!P3 LOP3.LUT R3, R3, R2, RZ, 0x3c, !PT ;  /* 0x000000020303b212 */ /* 0x000fca00078e3cff */
[----:B------:R-:W-:Y:S04]  /*18560*/  @!P3 LDGSTS.E.BYPASS.LTC128B.128 [R8+0xe400], desc[UR42][R2.64], !P0 ;  /* 0x0e4000000208bfae */ /* 0x000fe8000c101d6a */
[----:B------:R-:W-:Y:S04]  /*18570*/  @!P3 LDGSTS.E.BYPASS.LTC128B.128 [R8+0x11400], desc[UR42][R2.64+0x40], !P1 ;  /* 0x114000400208bfae */ /* 0x000fe8000c901d6a */
[----:B------:R0:W-:Y:S04]  /*18580*/  @!P3 LDGSTS.E.BYPASS.LTC128B.128 [R8+0x14400], desc[UR42][R2.64+0x80], !P2 ;  /* 0x144000800208bfae */ /* 0x0001e8000d101d6a */
[----:B0-2---:R0:W1:Y:S02]  /*18590*/  SHFL.IDX PT, R2, R7, 0x1, 0x1c1f ;  /* 0x003c1f0007027f89 */ /* 0x00506400000e0000 */
.L_x_10771:
[----:B------:R-:W-:-:S05]  /*185a0*/  VIADD R25, R25, 0xa0 ;  /* 0x000000a019197836 */ /* 0x000fca0000000000 */
[----:B------:R-:W-:-:S13]  /*185b0*/  ISETP.GE.AND P3, PT, R25, R0, PT ;  /* 0x000000001900720c */ /* 0x000fda0003f66270 */
[----:B-1----:R-:W-:-:S05]  /*185c0*/  @!P3 LEA R2, P4, R10, R2, 0x1 ;  /* 0x000000020a02b211 */ /* 0x002fca00078808ff */
[----:B------:R-:W-:-:S05]  /*185d0*/  @!P3 IMAD.X R3, RZ, RZ, R6, P4 ;  /* 0x000000ffff03b224 */ /* 0x000fca00020e0606 */
[----:B------:R-:W-:Y:S01]  /*185e0*/  @!PT LDS RZ, [RZ] ;  /* 0x00000000fffff984 */ /* 0x000fe20000000800 */
[----:B------:R-:W-:Y:S01]  /*185f0*/  @!PT LDS RZ, [RZ] ;  /* 0x00000000fffff984 */ /* 0x000fe20000000800 */
[----:B------:R-:W-:Y:S01]  /*18600*/  @!PT LDS RZ, [RZ] ;  /* 0x00000000fffff984 */ /* 0x000fe20000000800 */
[----:B------:R1:W-:Y:S01]  /*18610*/  @!P3 LDGSTS.E.BYPASS.LTC128B.128 [R8+0xec00], desc[UR42][R2.64], !P0 ;  /* 0x0ec000000208bfae */ /* 0x0003e2000c101d6a */
[----:B------:R-:W-:-:S03]  /*18620*/  PLOP3.LUT P0, PT, PT, PT, PT, 0x80, 0x0 ;  /* 0x000000000000781c */ /* 0x000fc60003f0f070 */
[----:B------:R1:W-:Y:S04]  /*18630*/  @!P3 LDGSTS.E.BYPASS.LTC128B.128 [R8+0x11c00], desc[UR42][R2.64+0x40], !P1 ;  /* 0x11c000400208bfae */ /* 0x0003e8000c901d6a */
[----:B------:R1:W-:Y:S01]  /*18640*/  @!P3 LDGSTS.E.BYPASS.LTC128B.128 [R8+0x14c00], desc[UR42][R2.64+0x80], !P2 ;  /* 0x14c000800208bfae */ /* 0x0003e2000d101d6a */
[----:B------:R-:W-:-:S05]  /*18650*/  NOP ;  /* 0x0000000000007918 */ /* 0x000fca0000000000 */
.L_x_10632:
        /* <DEDUP_REMOVED lines=18> */
.L_x_10772:
[----:B------:R-:W-:Y:S05]  /*18780*/  BSYNC B0 ;  /* 0x0000000000007941 */ /* 0x000fea0003800000 */
.L_x_10633:
[----:B------:R-:W1:Y:S04]  /*18790*/  LDL.LU R3, [R1+0x40] ;  /* 0x0000400001037983 */ /* 0x000e680000300800 */
[----:B------:R-:W2:Y:S01]  /*187a0*/  LDL R2, [R1+0x24] ;  /* 0x0000240001027983 */ /* 0x000ea20000100800 */
[----:B------:R-:W-:Y:S01]  /*187b0*/  BSSY B0, `(.L_x_10635) ;  /* 0x00000f1000007945 */ /* 0x000fe20003800000 */
[----:B-1----:R-:W-:-:S05]  /*187c0*/  VIADD R0, R3, 0xfffffffe ;  /* 0xfffffffe03007836 */ /* 0x002fca0000000000 */
[----:B--2---:R-:W-:-:S13]  /*187d0*/  ISETP.GE.AND P0, PT, R0, R2, PT ;  /* 0x000000020000720c */ /* 0x004fda0003f06270 */
[----:B------:R-:W-:Y:S05]  /*187e0*/  @!P0 BRA `(.L_x_10636) ;  /* 0x0000000c00b48947 */ /* 0x000fea0003800000 */
[----:B------:R-:W1:Y:S01]  /*187f0*/  S2R R2, SR_TID.X ;  /* 0x0000000000027919 */ /* 0x000e620000002100 */
[----:B------:R-:W-:Y:S01]  /*18800*/  ULDC UR4, c[0x0][0x2f4] ;  /* 0x0000bd0000047ab9 */ /* 0x000fe20000000800 */
[----:B------:R2:W5:Y:S04]  /*18810*/  LDL.LU R20, [R1] ;  /* 0x0000000001147983 */ /* 0x0005680000300800 */
[----:B------:R2:W-:Y:S01]  /*18820*/  STL [R1+0x8], R23 ;  /* 0x0000081701007387 */ /* 0x0005e20000100800 */
[----:B------:R-:W-:Y:S02]  /*18830*/  IMAD.MOV.U32 R10, RZ, RZ, R28 ;  /* 0x000000ffff0a7224 */ /* 0x000fe400078e001c */
[----:B-1----:R-:W-:-:S05]  /*18840*/  IMAD.SHL.U32 R4, R2, 0x8, RZ ;  /* 0x0000000802047824 */ /* 0x002fca00078e00ff */
[----:B------:R-:W-:-:S04]  /*18850*/  LOP3.LUT R4, R4, 0x18, RZ, 0xc0, !PT ;  /* 0x0000001804047812 */ /* 0x000fc800078ec0ff */
[C---:B------:R-:W-:Y:S02]  /*18860*/  LOP3.LUT R3, R4.reuse, 0x20, RZ, 0xfc, !PT ;  /* 0x0000002004037812 */ /* 0x040fe400078efcff */
[C---:B------:R-:W-:Y:S02]  /*18870*/  LOP3.LUT R2, R4.reuse, 0x40, RZ, 0xfc, !PT ;  /* 0x0000004004027812 */ /* 0x040fe400078efcff */
[----:B------:R-:W-:Y:S02]  /*18880*/  ISETP.GE.AND P3, PT, R4, UR4, PT ;  /* 0x0000000404007c0c */ /* 0x000fe4000bf66270 */
[----:B------:R-:W-:Y:S02]  /*18890*/  ISETP.GE.AND P2, PT, R3, UR4, PT ;  /* 0x0000000403007c0c */ /* 0x000fe4000bf46270 */
[----:B--2---:R-:W-:-:S13]  /*188a0*/  ISETP.GE.AND P1, PT, R2, UR4, PT ;  /* 0x0000000402007c0c */ /* 0x004fda000bf26270 */
.L_x_10649:
[----:B------:R-:W2:Y:S01]  /*188b0*/  LDL R8, [R1+0x28] ;  /* 0x0000280001087983 */ /* 0x000ea20000100800 */
[----:B------:R-:W1:Y:S03]  /*188c0*/  LDC R9, c[0x0][0x430] ;  /* 0x00010c00ff097b82 */ /* 0x000e660000000800 */
[----:B0-----:R-:W3:Y:S04]  /*188d0*/  LDL R7, [R1+0x2c] ;  /* 0x00002c0001077983 */ /* 0x001ee80000100800 */
[----:B------:R-:W4:Y:S01]  /*188e0*/  LDL R6, [R1+0xc] ;  /* 0x00000c0001067983 */ /* 0x000f220000100800 */
[----:B------:R-:W0:Y:S01]  /*188f0*/  S2R R2, SR_TID.X ;  /* 0x0000000000027919 */ /* 0x000e220000002100 */
[----:B-1----:R-:W-:-:S13]  /*18900*/  ISETP.NE.AND P0, PT, R9, 0x1, PT ;  /* 0x000000010900780c */ /* 0x002fda0003f05270 */
[----:B------:R-:W1:Y:S01]  /*18910*/  @P0 LDC R5, c[0x0][0x434] ;  /* 0x00010d00ff050b82 */ /* 0x000e620000000800 */
[----:B0-----:R-:W-:-:S04]  /*18920*/  LOP3.LUT R3, R2, 0x7f, RZ, 0xc0, !PT ;  /* 0x0000007f02037812 */ /* 0x001fc800078ec0ff */
[----:B------:R-:W-:-:S03]  /*18930*/  SHF.R.U32.HI R4, RZ, 0x2, R3 ;  /* 0x00000002ff047819 */ /* 0x000fc60000011603 */
[----:B------:R-:W0:Y:S01]  /*18940*/  @P0 LDC R3, c[0x0][0x438] ;  /* 0x00010e00ff030b82 */ /* 0x000e220000000800 */
[----:B------:R-:W-:Y:S02]  /*18950*/  IMAD.SHL.U32 R2, R2, 0x20, RZ ;  /* 0x0000002002027824 */ /* 0x000fe400078e00ff */
[----:B------:R-:W-:-:S03]  /*18960*/  IMAD R4, R0, 0x80, R4 ;  /* 0x0000008000047824 */ /* 0x000fc600078e0204 */
[----:B------:R-:W-:Y:S01]  /*18970*/  LOP3.LUT R2, R2, 0x60, RZ, 0xc0, !PT ;  /* 0x0000006002027812 */ /* 0x000fe200078ec0ff */
[----:B------:R-:W-:Y:S05]  /*18980*/  YIELD ;  /* 0x0000000000007946 */ /* 0x000fea0003800000 */
[----:B------:R-:W-:Y:S01]  /*18990*/  ULDC.64 UR4, c[0x0][0x428] ;  /* 0x00010a0000047ab9 */ /* 0x000fe20000000a00 */
[----:B--2---:R-:W-:-:S05]  /*189a0*/  IADD3 R4, R2, R4, R8 ;  /* 0x0000000402047210 */ /* 0x004fca0007ffe008 */
[----:B-1----:R-:W-:-:S04]  /*189b0*/  @P0 IMAD.HI.U32 R5, R4, R5, RZ ;  /* 0x0000000504050227 */ /* 0x002fc800078e00ff */
[----:B------:R-:W-:Y:S01]  /*189c0*/  IMAD.MOV.U32 R2, RZ, RZ, R4 ;  /* 0x000000ffff027224 */ /* 0x000fe200078e0004 */
[----:B0-----:R-:W-:-:S05]  /*189d0*/  @P0 SHF.R.U32.HI R2, RZ, R3, R5 ;  /* 0x00000003ff020219 */ /* 0x001fca0000011605 */
[----:B------:R-:W-:-:S04]  /*189e0*/  IMAD.MOV R3, RZ, RZ, -R2 ;  /* 0x000000ffff037224 */ /* 0x000fc800078e0a02 */
[----:B------:R-:W-:Y:S01]  /*189f0*/  IMAD R9, R9, R3, R4 ;  /* 0x0000000309097224 */ /* 0x000fe200078e0204 */
[----:B------:R-:W-:Y:S01]  /*18a00*/  SHF.R.S32.HI R3, RZ, 0x1f, R2 ;  /* 0x0000001fff037819 */ /* 0x000fe20000011402 */
[----:B---3--:R-:W-:-:S04]  /*18a10*/  IMAD R4, R7, UR4, RZ ;  /* 0x0000000407047c24 */ /* 0x008fc8000f8e02ff */
[C---:B----4-:R-:W-:Y:S02]  /*18a20*/  IMAD R4, R6.reuse, UR5, R4 ;  /* 0x0000000506047c24 */ /* 0x050fe4000f8e0204 */
[----:B------:R-:W-:Y:S01]  /*18a30*/  IMAD.WIDE.U32 R2, R6, UR4, R2 ;  /* 0x0000000406027c25 */ /* 0x000fe2000f8e0002 */
[----:B------:R-:W-:-:S03]  /*18a40*/  ULDC.64 UR4, c[0x0][0x418] ;  /* 0x0001060000047ab9 */ /* 0x000fc60000000a00 */
[----:B------:R-:W-:Y:S01]  /*18a50*/  IMAD.IADD R3, R4, 0x1, R3 ;  /* 0x0000000104037824 */ /* 0x000fe200078e0203 */
[----:B------:R-:W-:-:S04]  /*18a60*/  LEA R4, P0, R2, UR4, 0x2 ;  /* 0x0000000402047c11 */ /* 0x000fc8000f8010ff */
[----:B------:R-:W-:-:S05]  /*18a70*/  LEA.HI.X R5, R2, UR5, R3, 0x2, P0 ;  /* 0x0000000502057c11 */ /* 0x000fca00080f1403 */
[----:B------:R-:W2:Y:S01]  /*18a80*/  LDG.E R8, desc[UR42][R4.64] ;  /* 0x0000002a04087981 */ /* 0x000ea2000c1e1900 */
[----:B------:R-:W-:-:S05]  /*18a90*/  VIADD R28, R10, 0x1 ;  /* 0x000000010a1c7836 */ /* 0x000fca0000000000 */
[----:B------:R-:W-:-:S04]  /*18aa0*/  ISETP.NE.AND P0, PT, R28, 0x2, PT ;  /* 0x000000021c00780c */ /* 0x000fc80003f05270 */
[----:B------:R-:W-:-:S04]  /*18ab0*/  SEL R2, RZ, 0x1, P0 ;  /* 0x00000001ff027807 */ /* 0x000fc80000000000 */
[----:B-----5:R-:W-:Y:S01]  /*18ac0*/  LOP3.LUT R2, R20, R2, RZ, 0x3c, !PT ;  /* 0x0000000214027212 */ /* 0x020fe200078e3cff */
[----:B------:R-:W-:-:S04]  /*18ad0*/  IMAD.U32 R6, RZ, RZ, UR38 ;  /* 0x00000026ff067e24 */ /* 0x000fc8000f8e00ff */
[----:B------:R0:W-:Y:S01]  /*18ae0*/  STL [R1], R2 ;  /* 0x0000000201007387 */ /* 0x0001e20000100800 */
[----:B------:R-:W-:Y:S01]  /*18af0*/  ISETP.NE.AND P4, PT, R6, 0x3, PT ;  /* 0x000000030600780c */ /* 0x000fe20003f85270 */
[----:B------:R-:W-:Y:S01]  /*18b00*/  IMAD.MOV.U32 R23, RZ, RZ, R0 ;  /* 0x000000ffff177224 */ /* 0x000fe200078e0000 */
[----:B------:R-:W-:Y:S02]  /*18b10*/  SEL R28, R28, RZ, P0 ;  /* 0x000000ff1c1c7207 */ /* 0x000fe40000000000 */
[----:B--2---:R-:W-:-:S09]  /*18b20*/  SHF.R.S32.HI R26, RZ, 0x1f, R8 ;  /* 0x0000001fff1a7819 */ /* 0x004fd20000011408 */
[----:B0-----:R-:W-:Y:S05]  /*18b30*/  @!P4 BRA `(.L_x_10637) ;  /* 0x000000000004c947 */ /* 0x001fea0003800000 */
[----:B------:R-:W-:Y:S01]  /*18b40*/  BPT.TRAP 0x1 ;  /* 0x000000040000795c */ /* 0x000fe20000300000 */
.L_x_10637:
[----:B------:R-:W-:Y:S01]  /*18b50*/  IMAD R5, R28, 0x8, R16 ;  /* 0x000000081c057824 */ /* 0x000fe200078e0210 */
[----:B------:R-:W-:Y:S01]  /*18b60*/  SHF.L.U32 R0, R2, 0x1f, RZ ;  /* 0x0000001f02007819 */ /* 0x000fe200000006ff */
[----:B------:R-:W-:Y:S03]  /*18b70*/  BSSY B1, `(.L_x_10638) ;  /* 0x0000003000017945 */ /* 0x000fe60003800000 */
[----:B------:R-:W0:Y:S02]  /*18b80*/  SYNCS.PHASECHK.TRANS64.TRYWAIT P0, [R5+URZ+0x2d840], R0 ;  /* 0x02d84000050075a7 */ /* 0x000e24000800017f */
[----:B0-----:R-:W-:Y:S05]  /*18b90*/  @!P0 BRA `(.L_x_10639) ;  /* 0x0000004400488947 */ /* 0x001fea0003800000 */
.L_x_10773:
[----:B------:R-:W-:Y:S05]  /*18ba0*/  BSYNC B1 ;  /* 0x0000000000017941 */ /* 0x000fea0003800000 */
.L_x_10638:
[----:B------:R-:W2:Y:S01]  /*18bb0*/  LDL R4, [R1+0x10] ;  /* 0x0000100001047983 */ /* 0x000ea20000100800 */
        /* <DEDUP_REMOVED lines=20> */
[----:B--2---:R-:W-:Y:S01]  /*18d00*/  IMAD R4, R28, 0x3000, R4 ;  /* 0x000030001c047824 */ /* 0x004fe200078e0204 */
[----:B------:R-:W-:Y:S07]  /*18d10*/  BRA.DIV UR4, `(.L_x_10640) ;  /* 0x0000004204fc7947 */ /* 0x000fee000b800000 */
        /* <DEDUP_REMOVED lines=29> */
.L_x_10783:
        /* <DEDUP_REMOVED lines=11> */
.L_x_10641:
        /* <DEDUP_REMOVED lines=11> */
.L_x_10642:
[----:B------:R1:W-:Y:S01]  /*19050*/  SYNCS.ARRIVE.TRANS64.A1T0 RZ, [R5+URZ+0x2d830], RZ ;  /* 0x02d830ff05ff79a7 */ /* 0x0003e2000810003f */
[----:B------:R-:W-:Y:S05]  /*19060*/  @!P5 BRA `(.L_x_10643) ;  /* 0x000000000004d947 */ /* 0x000fea0003800000 */
[----:B------:R-:W-:Y:S01]  /*19070*/  BPT.TRAP 0x1 ;  /* 0x000000040000795c */ /* 0x000fe20000300000 */
.L_x_10643:
[----:B------:R-:W-:Y:S01]  /*19080*/  SHF.L.U32 R2, R20, 0x1f, RZ ;  /* 0x0000001f14027819 */ /* 0x000fe200000006ff */
[----:B-1----:R-:W-:Y:S01]  /*19090*/  IMAD R5, R10, 0x8, R16 ;  /* 0x000000080a057824 */ /* 0x002fe200078e0210 */
[----:B------:R-:W-:Y:S03]  /*190a0*/  BSSY B1, `(.L_x_10644) ;  /* 0x0000003000017945 */ /* 0x000fe60003800000 */
[----:B------:R-:W1:Y:S02]  /*190b0*/  SYNCS.PHASECHK.TRANS64.TRYWAIT P0, [R5+URZ+0x2d860], R2 ;  /* 0x02d86002050075a7 */ /* 0x000e64000800017f */
[----:B-1----:R-:W-:Y:S05]  /*190c0*/  @!P0 BRA `(.L_x_10645) ;  /* 0x0000004400648947 */ /* 0x002fea0003800000 */
.L_x_10784:
[----:B------:R-:W-:Y:S05]  /*190d0*/  BSYNC B1 ;  /* 0x0000000000017941 */ /* 0x000fea0003800000 */
.L_x_10644:
[----:B0-----:R-:W2:Y:S04]  /*190e0*/  LDL R7, [R1+0x20] ;  /* 0x0000200001077983 */ /* 0x001ea80000100800 */
[----:B------:R-:W2:Y:S04]  /*190f0*/  LDL.LU R6, [R1+0x8] ;  /* 0x0000080001067983 */ /* 0x000ea80000300800 */
[----:B------:R-:W3:Y:S01]  /*19100*/  LDL R4, [R1+0x10] ;  /* 0x0000100001047983 */ /* 0x000ee20000100800 */
[----:B------:R-:W0:Y:S01]  /*19110*/  S2R R3, SR_TID.X ;  /* 0x0000000000037919 */ /* 0x000e220000002100 */
[----:B------:R-:W-:Y:S01]  /*19120*/  UMOV UR4, 0xffffffff ;  /* 0xffffffff00047882 */ /* 0x000fe20000000000 */
[----:B0-----:R-:W-:-:S04]  /*19130*/  LOP3.LUT R3, R3, 0x7f, RZ, 0xc0, !PT ;  /* 0x0000007f03037812 */ /* 0x001fc800078ec0ff */
[----:B------:R-:W-:Y:S01]  /*19140*/  SHF.R.U32.HI R3, RZ, 0x2, R3 ;  /* 0x00000002ff037819 */ /* 0x000fe20000011603 */
[----:B--2---:R-:W-:Y:S02]  /*19150*/  IMAD R6, R6, -0x80, R7 ;  /* 0xffffff8006067824 */ /* 0x004fe400078e0207 */
[----:B---3--:R-:W-:Y:S02]  /*19160*/  IMAD R4, R10, 0x3000, R4 ;  /* 0x000030000a047824 */ /* 0x008fe400078e0204 */
        /* <DEDUP_REMOVED lines=36> */
.L_x_10794:
        /* <DEDUP_REMOVED lines=29> */
.L_x_10647:
[----:B------:R-:W-:Y:S02]  /*19580*/  PLOP3.LUT P4, PT, P4, P0, PT, 0xa2, 0x0 ;  /* 0x000000000000781c */ /* 0x000fe40002781472 */
[----:B------:R-:W-:-:S08]  /*19590*/  @P0 R2UR P4, UR4, R5 ;  /* 0x00000000050402ca */ /* 0x000fd00000080000 */
[----:B------:R-:W-:-:S05]  /*195a0*/  @P0 PLOP3.LUT P0, PT, P4, PT, PT, 0x80, 0x0 ;  /* 0x000000000000081c */ /* 0x000fca000270f070 */
[----:B------:R-:W-:Y:S01]  /*195b0*/  @!P4 SYNCS.ARRIVE.TRANS64.RED.A0T1 RZ, [UR4+0x2d850], RZ ;  /* 0x02d850ffffffc9a7 */ /* 0x000fe20008200404 */
[----:B------:R-:W-:Y:S07]  /*195c0*/  @!P4 ARRIVES.LDGSTSBAR.64.TRANSCNT [UR4+0x2d850] ;  /* 0x02d85000ff00c9b0 */ /* 0x000fee0008000a84 */
[----:B------:R-:W-:Y:S05]  /*195d0*/  @P0 BRA.U.ANY `(.L_x_10647) ;  /* 0xfffffffd00e80947 */ /* 0x000fea000393ffff */
[----:B------:R-:W-:Y:S01]  /*195e0*/  NOP ;  /* 0x0000000000007918 */ /* 0x000fe20000000000 */
[----:B------:R-:W-:Y:S02]  /*195f0*/  IMAD.U32 R2, RZ, RZ, UR38 ;  /* 0x00000026ff027e24 */ /* 0x000fe4000f8e00ff */
[----:B------:R-:W-:-:S03]  /*19600*/  IMAD.MOV.U32 R22, RZ, RZ, R0 ;  /* 0x000000ffff167224 */ /* 0x000fc600078e0000 */
[----:B------:R-:W-:-:S13]  /*19610*/  ISETP.NE.AND P5, PT, R2, 0x3, PT ;  /* 0x000000030200780c */ /* 0x000fda0003fa5270 */
[----:B------:R-:W-:Y:S05]  /*19620*/  @!P5 BRA `(.L_x_10648) ;  /* 0x000000000004d947 */ /* 0x000fea0003800000 */
[----:B------:R-:W-:Y:S01]  /*19630*/  BPT.TRAP 0x1 ;  /* 0x000000040000795c */ /* 0x000fe20000300000 */
.L_x_10648:
[----:B------:R-:W2:Y:S01]  /*19640*/  LDL R2, [R1+0x24] ;  /* 0x0000240001027983 */ /* 0x000ea20000100800 */
[----:B------:R1:W-:Y:S01]  /*19650*/  SYNCS.ARRIVE.TRANS64.A1T0 RZ, [R5+URZ+0x2d850], RZ ;  /* 0x02d850ff05ff79a7 */ /* 0x0003e2000810003f */
[----:B------:R-:W-:Y:S02]  /*19660*/  VIADD R0, R23, 0xffffffff ;  /* 0xffffffff17007836 */ /* 0x000fe40000000000 */
[----:B------:R1:W5:Y:S01]  /*19670*/  LDL R20, [R1] ;  /* 0x0000000001147983 */ /* 0x0003620000100800 */
[----:B------:R-:W-:-:S03]  /*19680*/  IMAD.MOV.U32 R10, RZ, RZ, R28 ;  /* 0x000000ffff0a7224 */ /* 0x000fc600078e001c */
[----:B------:R1:W-:Y:S01]  /*19690*/  STL [R1+0x8], R23 ;  /* 0x0000081701007387 */ /* 0x0003e20000100800 */
[----:B--2---:R-:W-:-:S13]  /*196a0*/  ISETP.GT.AND P0, PT, R23, R2, PT ;  /* 0x000000021700720c */ /* 0x004fda0003f04270 */
[----:B-1----:R-:W-:Y:S05]  /*196b0*/  @P0 BRA `(.L_x_10649) ;  /* 0xfffffff0007c0947 */ /* 0x002fea000383ffff */
.L_x_10636:
[----:B------:R-:W-:Y:S05]  /*196c0*/  BSYNC B0 ;  /* 0x0000000000007941 */ /* 0x000fea0003800000 */
.L_x_10635:
[----:B------:R-:W1:Y:S01]  /*196d0*/  S2R R2, SR_TID.X ;  /* 0x0000000000027919 */ /* 0x000e620000002100 */
[----:B------:R-:W-:Y:S01]  /*196e0*/  BSSY B0, `(.L_x_10650) ;  /* 0x0000010000007945 */ /* 0x000fe20003800000 */
        /* <DEDUP_REMOVED lines=14> */
[----:B0-----:R-:W-:-:S07]  /*197d0*/  IADD3 R24, R0, UR37, R7 ;  /* 0x0000002500187c10 */ /* 0x001fce000fffe007 */
.L_x_10651:
[----:B------:R-:W-:Y:S05]  /*197e0*/  BSYNC B0 ;  /* 0x0000000000007941 */ /* 0x000fea0003800000 */
.L_x_10650:
[----:B------:R-:W-:-:S05]  /*197f0*/  IMAD.U32 R0, RZ, RZ, UR38 ;  /* 0x00000026ff007e24 */ /* 0x000fca000f8e00ff */
[----:B------:R-:W-:-:S13]  /*19800*/  ISETP.NE.AND P0, PT, R0, 0x3, PT ;  /* 0x000000030000780c */ /* 0x000fda0003f05270 */
[----:B------:R-:W-:Y:S05]  /*19810*/  @!P0 BRA `(.L_x_10652) ;  /* 0x0000000000048947 */ /* 0x000fea0003800000 */
[----:B------:R-:W-:Y:S01]  /*19820*/  BPT.TRAP 0x1 ;  /* 0x000000040000795c */ /* 0x000fe20000300000 */
.L_x_10652:
[----:B------:R-:W2:Y:S04]  /*19830*/  LDL R3, [R1] ;  /* 0x0000000001037983 */ /* 0x000ea80000100800 */
[----:B------:R-:W3:Y:S01]  /*19840*/  LDL.LU R2, [R1+0x20] ;  /* 0x0000200001027983 */ /* 0x000ee20000300800 */
[----:B------:R-:W-:Y:S01]  /*19850*/  IMAD R0, R28, 0x8, R16 ;  /* 0x000000081c007824 */ /* 0x000fe200078e0210 */
[----:B------:R-:W-:Y:S01]  /*19860*/  BSSY B0, `(.L_x_10653) ;  /* 0x0000005000007945 */ /* 0x000fe20003800000 */
[----:B--2---:R-:W-:-:S04]  /*19870*/  SHF.L.U32 R3, R3, 0x1f, RZ ;  /* 0x0000001f03037819 */ /* 0x004fc800000006ff */
[----:B------:R-:W1:Y:S01]  /*19880*/  SYNCS.PHASECHK.TRANS64.TRYWAIT P0, [R0+URZ+0x2d860], R3 ;  /* 0x02d86003000075a7 */ /* 0x000e62000800017f */
[----:B---3--:R-:W-:Y:S01]  /*19890*/  IMAD R6, R23, -0x80, R2 ;  /* 0xffffff8017067824 */ /* 0x008fe200078e0202 */
[----:B-1----:R-:W-:Y:S06]  /*198a0*/  @!P0 BRA `(.L_x_10654) ;  /* 0x0000004000e48947 */ /* 0x002fec0003800000 */
.L_x_10795:
[----:B------:R-:W-:Y:S05]  /*198b0*/  BSYNC B0 ;  /* 0x0000000000007941 */ /* 0x000fea0003800000 */
.L_x_10653:
[----:B------:R-:W2:Y:S02]  /*198c0*/  S2R R2, SR_TID.X ;  /* 0x0000000000027919 */ /* 0x000ea40000002100 */
[----:B--2---:R-:W-:-:S04]  /*198d0*/  LOP3.LUT R2, R2, 0x7f, RZ, 0xc0, !PT ;  /* 0x0000007f02027812 */ /* 0x004fc800078ec0ff */
[----:B------:R-:W-:Y:S02]  /*198e0*/  SHF.R.U32.HI R4, RZ, 0x2, R2 ;  /* 0x00000002ff047819 */ /* 0x000fe40000011602 */
[----:B------:R-:W2:Y:S01]  /*198f0*/  LDL R2, [R1+0x10] ;  /* 0x0000100001027983 */ /* 0x000ea20000100800 */
[----:B------:R-:W-:Y:S02]  /*19900*/  UMOV UR4, 0xffffffff ;  /* 0xffffffff00047882 */ /* 0x000fe40000000000 */
[----:B------:R-:W-:Y:S02]  /*19910*/  IMAD.IADD R6, R6, 0x1, -R4 ;  /* 0x0000000106067824 */ /* 0x000fe400078e0a04 */
[----:B--2---:R-:W-:Y:S01]  /*19920*/  IMAD R4, R28, 0x3000, R2 ;  /* 0x000030001c047824 */ /* 0x004fe200078e0202 */
        /* <DEDUP_REMOVED lines=44> */
.L_x_10805:
        /* <DEDUP_REMOVED lines=13> */
.L_x_10656:
        /* <DEDUP_REMOVED lines=11> */
.L_x_10657:
[----:B------:R-:W2:Y:S01]  /*19d70*/  LDL.LU R2, [R1] ;  /* 0x0000000001027983 */ /* 0x000ea20000300800 */
[----:B------:R-:W-:Y:S01]  /*19d80*/  VIADD R28, R28, 0x1 ;  /* 0x000000011c1c7836 */ /* 0x000fe20000000000 */
[----:B------:R0:W-:Y:S04]  /*19d90*/  SYNCS.ARRIVE.TRANS64.A1T0 RZ, [R0+URZ+0x2d850], RZ ;  /* 0x02d850ff00ff79a7 */ /* 0x0001e8000810003f */
[----:B------:R-:W-:-:S04]  /*19da0*/  ISETP.NE.AND P0, PT, R28, 0x2, PT ;  /* 0x000000021c00780c */ /* 0x000fc80003f05270 */
[----:B0-----:R-:W-:Y:S02]  /*19db0*/  SEL R0, RZ, 0x1, P0 ;  /* 0x00000001ff007807 */ /* 0x001fe40000000000 */
[----:B------:R-:W-:Y:S02]  /*19dc0*/  SEL R28, R28, RZ, P0 ;  /* 0x000000ff1c1c7207 */ /* 0x000fe40000000000 */
[----:B--2---:R-:W-:-:S05]  /*19dd0*/  LOP3.LUT R2, R2, R0, RZ, 0x3c, !PT ;  /* 0x0000000002027212 */ /* 0x004fca00078e3cff */
[----:B------:R0:W-:Y:S02]  /*19de0*/  STL [R1], R2 ;  /* 0x0000000201007387 */ /* 0x0001e40000100800 */
.L_x_10616:
[----:B------:R-:W-:Y:S05]  /*19df0*/  BSYNC B7 ;  /* 0x0000000000077941 */ /* 0x000fea0003800000 */
.L_x_10614:
[----:B------:R-:W-:-:S13]  /*19e00*/  LOP3.LUT P0, RZ, R19, 0x10, RZ, 0xc0, !PT ;  /* 0x0000001013ff7812 */ /* 0x000fda000780c0ff */
[----:B------:R-:W-:Y:S05]  /*19e10*/  @!P0 BRA `(.L_x_10658) ;  /* 0x0000000000248947 */ /* 0x000fea0003800000 */
[----:B------:R-:W-:Y:S05]  /*19e20*/  WARPSYNC.ALL ;  /* 0x0000000000007948 */ /* 0x000fea0003800000 */
[----:B------:R-:W3:Y:S08]  /*19e30*/  S2UR UR5, SR_CgaCtaId ;  /* 0x00000000000579c3 */ /* 0x000ef00000008800 */
[----:B------:R-:W-:Y:S06]  /*19e40*/  BAR.SYNC.DEFER_BLOCKING 0x5, 0x200 ;  /* 0x0148000000007b1d */ /* 0x000fec0000010000 */
[----:B------:R-:W-:-:S02]  /*19e50*/  UMOV UR4, 0x400 ;  /* 0x0000040000047882 */ /* 0x000fc40000000000 */
[----:B---3--:R-:W-:-:S06]  /*19e60*/  ULEA UR4, UR5, UR4, 0x18 ;  /* 0x0000000405047291 */ /* 0x008fcc000f8ec03f */
[----:B------:R-:W-:-:S05]  /*19e70*/  IMAD.U32 R16, RZ, RZ, UR4 ;  /* 0x00000004ff107e24 */ /* 0x000fca000f8e00ff */
[----:B------:R3:W4:Y:S01]  /*19e80*/  LDS.128 R24, [R16+0x2d8d0] ;  /* 0x02d8d00010187984 */ /* 0x0007220000000c00 */
[----:B------:R-:W-:Y:S06]  /*19e90*/  BAR.ARV 0x4, 0x200 ;  /* 0x0108000000007b1d */ /* 0x000fec0000002000 */
[----:B------:R-:W-:Y:S05]  /*19ea0*/  BRA `(.L_x_10659) ;  /* 0x0000000800d07947 */ /* 0x000fea0003800000 */
.L_x_10658:
[----:B------:R-:W2:Y:S01]  /*19eb0*/  S2R R0, SR_TID.X ;  /* 0x0000000000007919 */ /* 0x000ea20000002100 */
[----:B------:R-:W-:Y:S01]  /*19ec0*/  UMOV UR4, 0xffffffff ;  /* 0xffffffff00047882 */ /* 0x000fe20000000000 */
[----:B--2---:R-:W-:-:S04]  /*19ed0*/  LOP3.LUT R8, R0, 0x1f, RZ, 0xc0, !PT ;  /* 0x0000001f00087812 */ /* 0x004fc800078ec0ff */
[----:B------:R-:W-:Y:S01]  /*19ee0*/  ISETP.NE.AND P0, PT, R8, 0x1f, PT ;  /* 0x0000001f0800780c */ /* 0x000fe20003f05270 */
[----:B------:R-:W-:-:S12]  /*19ef0*/  BRA.DIV UR4, `(.L_x_10660) ;  /* 0x0000004204d47947 */ /* 0x000fd8000b800000 */
[----:B-1----:R-:W-:Y:S01]  /*19f00*/  IMAD.IADD R9, R27, 0x1, R8 ;  /* 0x000000011b097824 */ /* 0x002fe200078e0208 */
[----:B------:R-:W-:-:S04]  /*19f10*/  ULDC UR4, c[0x0][0xc3c] ;  /* 0x00030f0000047ab9 */ /* 0x000fc80000000800 */
[----:B------:R-:W-:-:S13]  /*19f20*/  ISETP.GE.OR P1, PT, R9, UR4, !P0 ;  /* 0x0000000409007c0c */ /* 0x000fda000c726670 */
[----:B0-----:R-:W0:Y:S08]  /*19f30*/  @!P1 LDC.64 R2, c[0x0][0xc80] ;  /* 0x00032000ff029b82 */ /* 0x001e300000000a00 */
        /* <DEDUP_REMOVED lines=34> */
.L_x_10815:
[----:B------:R-:W-:Y:S02]  /*1a160*/  ULDC UR4, c[0x0][0xc38] ;  /* 0x00030e0000047ab9 */ /* 0x000fe40000000800 */
[----:B------:R-:W-:-:S04]  /*1a170*/  IMAD.U32 R3, RZ, RZ, UR4 ;  /* 0x00000004ff037e24 */ /* 0x000fc8000f8e00ff */
[----:B-1----:R-:W-:-:S04]  /*1a180*/  IMAD R5, R14, R3, RZ ;  /* 0x000000030e057224 */ /* 0x002fc800078e02ff */
[----:B------:R-:W-:-:S05]  /*1a190*/  IMAD.IADD R6, R6, 0x1, R5 ;  /* 0x0000000106067824 */ /* 0x000fca00078e0205 */
[----:B------:R-:W-:-:S13]  /*1a1a0*/  ISETP.GT.AND P6, PT, R6, R0, PT ;  /* 0x000000000600720c */ /* 0x000fda0003fc4270 */
[----:B------:R-:W-:Y:S05]  /*1a1b0*/  @P6 BRA `(.L_x_10661) ;  /* 0x0000000000a46947 */ /* 0x000fea0003800000 */
.L_x_10664:
        /* <DEDUP_REMOVED lines=35> */
.L_x_10823:
[----:B------:R-:W-:Y:S02]  /*1a3f0*/  ULDC UR4, c[0x0][0xc38] ;  /* 0x00030e0000047ab9 */ /* 0x000fe40000000800 */
[----:B------:R-:W-:-:S04]  /*1a400*/  IMAD.U32 R3, RZ, RZ, UR4 ;  /* 0x00000004ff037e24 */ /* 0x000fc8000f8e00ff */
[----:B-1----:R-:W-:-:S04]  /*1a410*/  IMAD R5, R14, R3, RZ ;  /* 0x000000030e057224 */ /* 0x002fc800078e02ff */
[----:B------:R-:W-:-:S05]  /*1a420*/  IMAD.IADD R6, R5, 0x1, R6 ;  /* 0x0000000105067824 */ /* 0x000fca00078e0206 */
[----:B------:R-:W-:-:S13]  /*1a430*/  ISETP.GT.AND P6, PT, R6, R0, PT ;  /* 0x000000000600720c */ /* 0x000fda0003fc4270 */
[----:B------:R-:W-:Y:S05]  /*1a440*/  @!P6 BRA `(.L_x_10664) ;  /* 0xfffffffc005ce947 */ /* 0x000fea000383ffff */
.L_x_10661:
        /* <DEDUP_REMOVED lines=9> */
.L_x_10828:
[----:B------:R-:W-:-:S13]  /*1a4e0*/  ISETP.NE.AND P0, PT, R6, RZ, PT ;  /* 0x000000ff0600720c */ /* 0x000fda0003f05270 */
[----:B------:R-:W-:Y:S05]  /*1a4f0*/  @!P0 BRA `(.L_x_10666) ;  /* 0x0000000000108947 */ /* 0x000fea0003800000 */
[----:B------:R-:W-:Y:S01]  /*1a500*/  UMOV UR4, 0xffffffff ;  /* 0xffffffff00047882 */ /* 0x000fe20000000000 */
[----:B------:R-:W-:Y:S02]  /*1a510*/  VIADD R12, R5, 0xffffffff ;  /* 0xffffffff050c7836 */ /* 0x000fe40000000000 */
[----:B------:R-:W-:Y:S05]  /*1a520*/  BRA.DIV UR4, `(.L_x_10667) ;  /* 0x0000004604987947 */ /* 0x000fea000b800000 */
[----:B------:R4:W0:Y:S02]  /*1a530*/  SHFL.IDX PT, R24, R2, R12, 0x1f ;  /* 0x00001f0c02187589 */ /* 0x00082400000e0000 */
.L_x_10666:
        /* <DEDUP_REMOVED lines=58> */
.L_x_10662:
[----:B------:R-:W-:Y:S01]  /*1a8e0*/  UMOV UR4, URZ ;  /* 0x0000003f00047c82 */ /* 0x000fe20008000000 */
[----:B------:R-:W-:Y:S01]  /*1a8f0*/  UMOV UR5, URZ ;  /* 0x0000003f00057c82 */ /* 0x000fe20008000000 */
[----:B------:R-:W-:Y:S01]  /*1a900*/  ULDC UR6, c[0x0][0xc3c] ;  /* 0x00030f0000067ab9 */ /* 0x000fe20000000800 */
[----:B------:R-:W-:Y:S02]  /*1a910*/  IMAD.MOV.U32 R24, RZ, RZ, R0 ;  /* 0x000000ffff187224 */ /* 0x000fe400078e0000 */
[----:B------:R-:W-:Y:S02]  /*1a920*/  IMAD.U32 R25, RZ, RZ, UR4 ;  /* 0x00000004ff197e24 */ /* 0x000fe4000f8e00ff */
[----:B------:R-:W-:Y:S02]  /*1a930*/  IMAD.U32 R26, RZ, RZ, UR5 ;  /* 0x00000005ff1a7e24 */ /* 0x000fe4000f8e00ff */
[----:B------:R-:W-:-:S07]  /*1a940*/  IMAD.U32 R27, RZ, RZ, UR6 ;  /* 0x00000006ff1b7e24 */ /* 0x000fce000f8e00ff */
.L_x_10668:
        /* <DEDUP_REMOVED lines=10> */
.L_x_10659:
[----:B------:R-:W-:Y:S02]  /*1a9f0*/  ULDC UR4, c[0x0][0xc3c] ;  /* 0x00030f0000047ab9 */ /* 0x000fe40000000800 */
[----:B----4-:R-:W-:-:S13]  /*1aa00*/  ISETP.GE.AND P0, PT, R27, UR4, PT ;  /* 0x000000041b007c0c */ /* 0x010fda000bf06270 */
[----:B------:R-:W-:Y:S05]  /*1aa10*/  @!P0 BRA `(.L_x_10669) ;  /* 0xffffff9c00f08947 */ /* 0x000fea000383ffff */
[----:B------:R-:W-:Y:S05]  /*1aa20*/  BSYNC B8 ;  /* 0x0000000000087941 */ /* 0x000fea0003800000 */
.L_x_10566:
[----:B0-----:R-:W4:Y:S01]  /*1aa30*/  LDL.LU R0, [R1+0x4c] ;  /* 0x00004c0001007983 */ /* 0x001f220000300800 */
[----:B------:R-:W-:Y:S01]  /*1aa40*/  BSSY B0, `(.L_x_10670) ;  /* 0x000000b000007945 */ /* 0x000fe20003800000 */
[----:B-1----:R-:W0:Y:S01]  /*1aa50*/  S2R R5, SR_CgaCtaId ;  /* 0x0000000000057919 */ /* 0x002e220000008800 */
[----:B----4-:R-:W-:-:S05]  /*1aa60*/  VIADD R0, R0, 0x1 ;  /* 0x0000000100007836 */ /* 0x010fca0000000000 */
        /* <DEDUP_REMOVED lines=8> */
.L_x_10831:
[----:B------:R-:W-:Y:S05]  /*1aaf0*/  BSYNC B0 ;  /* 0x0000000000007941 */ /* 0x000fea0003800000 */
.L_x_10670:
[----:B------:R-:W-:-:S03]  /*1ab00*/  UMOV UR4, 0xffffffff ;  /* 0xffffffff00047882 */ /* 0x000fc60000000000 */
[----:B------:R-:W-:Y:S05]  /*1ab10*/  BRA.DIV UR4, `(.L_x_10672) ;  /* 0x0000004204587947 */ /* 0x000fea000b800000 */
[----:B0-----:R-:W0:Y:S02]  /*1ab20*/  S2R R0, SR_TID.X ;  /* 0x0000000000007919 */ /* 0x001e240000002100 */
[----:B0-----:R-:W-:-:S04]  /*1ab30*/  SHF.R.U32.HI R0, RZ, 0x5, R0 ;  /* 0x00000005ff007819 */ /* 0x001fc80000011600 */
[----:B------:R-:W-:-:S05]  /*1ab40*/  LOP3.LUT R0, R0, 0x3, RZ, 0xc0, !PT ;  /* 0x0000000300007812 */ /* 0x000fca00078ec0ff */
[----:B------:R0:W1:Y:S02]  /*1ab50*/  SHFL.IDX PT, R14, R0, RZ, 0x1f ;  /* 0x00001fff000e7589 */ /* 0x00006400000e0000 */
.L_x_10834:
[----:B-1----:R-:W-:-:S13]  /*1ab60*/  ISETP.NE.AND P0, PT, R14, RZ, PT ;  /* 0x000000ff0e00720c */ /* 0x002fda0003f05270 */
[----:B------:R-:W-:Y:S05]  /*1ab70*/  @P0 BRA `(.L_x_10405) ;  /* 0x0000000000900947 */ /* 0x000fea0003800000 */
[----:B------:R-:W-:-:S03]  /*1ab80*/  UMOV UR4, 0xffffffff ;  /* 0xffffffff00047882 */ /* 0x000fc60000000000 */
[----:B------:R-:W-:Y:S05]  /*1ab90*/  BRA.DIV UR4, `(.L_x_10673) ;  /* 0x00000042046c7947 */ /* 0x000fea000b800000 */
[----:B------:R-:W-:-:S13]  /*1aba0*/  ELECT P6, URZ, PT ;  /* 0x00000000003f782f */ /* 0x000fda00038c0000 */
.L_x_10837:
[----:B------:R-:W-:Y:S05]  /*1abb0*/  @!P6 BRA `(.L_x_10405) ;  /* 0x000000000080e947 */ /* 0x000fea0003800000 */
[----:B------:R-:W-:-:S06]  /*1abc0*/  ULOP3.LUT UR4, UR36, 0x2, URZ, 0xfc, !UPT ;  /* 0x0000000224047892 */ /* 0x000fcc000f8efc3f */
[----:B0-----:R-:W-:-:S05]  /*1abd0*/  IMAD.U32 R0, RZ, RZ, UR4 ;  /* 0x00000004ff007e24 */ /* 0x001fca000f8e00ff */
[----:B------:R-:W-:-:S13]  /*1abe0*/  ISETP.NE.AND P0, PT, R0, 0x3, PT ;  /* 0x000000030000780c */ /* 0x000fda0003f05270 */
[----:B------:R-:W-:Y:S05]  /*1abf0*/  @!P0 BRA `(.L_x_10674) ;  /* 0x0000000000048947 */ /* 0x000fea0003800000 */
[----:B------:R-:W-:Y:S01]  /*1ac00*/  BPT.TRAP 0x1 ;  /* 0x000000040000795c */ /* 0x000fe20000300000 */
.L_x_10674:
[----:B------:R-:W4:Y:S01]  /*1ac10*/  LDL R0, [R1] ;  /* 0x0000000001007983 */ /* 0x000f220000100800 */
[C---:B------:R-:W-:Y:S02]  /*1ac20*/  IMAD R3, R28.reuse, 0x8, R5 ;  /* 0x000000081c037824 */ /* 0x040fe400078e0205 */
[----:B------:R-:W-:-:S05]  /*1ac30*/  VIADD R28, R28, 0x1 ;  /* 0x000000011c1c7836 */ /* 0x000fca0000000000 */
[----:B------:R-:W-:Y:S02]  /*1ac40*/  ISETP.NE.AND P2, PT, R28, 0x2, PT ;  /* 0x000000021c00780c */ /* 0x000fe40003f45270 */
[----:B----4-:R-:W-:Y:S02]  /*1ac50*/  SHF.L.U32 R2, R0, 0x1f, RZ ;  /* 0x0000001f00027819 */ /* 0x010fe400000006ff */
[----:B------:R-:W-:Y:S02]  /*1ac60*/  SEL R0, RZ, 0x1, P2 ;  /* 0x00000001ff007807 */ /* 0x000fe40001000000 */
[----:B------:R-:W0:Y:S02]  /*1ac70*/  SYNCS.PHASECHK.TRANS64.TRYWAIT P1, [R3+URZ+0x2d840], R2 ;  /* 0x02d84002030075a7 */ /* 0x000e24000802017f */
[----:B0-----:R-:W-:Y:S05]  /*1ac80*/  @!P1 BRA `(.L_x_10675) ;  /* 0x0000004000509947 */ /* 0x001fea0003800000 */
.L_x_10838:
[----:B------:R-:W4:Y:S01]  /*1ac90*/  LDL.LU R4, [R1] ;  /* 0x0000000001047983 */ /* 0x000f220000300800 */
[----:B------:R-:W-:Y:S02]  /*1aca0*/  SEL R28, R28, RZ, P2 ;  /* 0x000000ff1c1c7207 */ /* 0x000fe40001000000 */
[----:B----4-:R-:W-:Y:S01]  /*1acb0*/  LOP3.LUT R0, R4, R0, RZ, 0x3c, !PT ;  /* 0x0000000004007212 */ /* 0x010fe200078e3cff */
[----:B------:R-:W-:Y:S06]  /*1acc0*/  @!P0 BRA `(.L_x_10676) ;  /* 0x0000000000048947 */ /* 0x000fec0003800000 */
[----:B------:R-:W-:Y:S01]  /*1acd0*/  BPT.TRAP 0x1 ;  /* 0x000000040000795c */ /* 0x000fe20000300000 */
.L_x_10676:
[----:B------:R-:W-:Y:S01]  /*1ace0*/  IMAD R5, R28, 0x8, R5 ;  /* 0x000000081c057824 */ /* 0x000fe200078e0205 */
[----:B------:R-:W-:-:S04]  /*1acf0*/  SHF.L.U32 R0, R0, 0x1f, RZ ;  /* 0x0000001f00007819 */ /* 0x000fc800000006ff */
[----:B------:R-:W1:Y:S02]  /*1ad00*/  SYNCS.PHASECHK.TRANS64.TRYWAIT P1, [R5+URZ+0x2d840], R0 ;  /* 0x02d84000050075a7 */ /* 0x000e64000802017f */
[----:B-1----:R-:W-:Y:S05]  /*1ad10*/  @!P1 BRA `(.L_x_10677) ;  /* 0x0000004000409947 */ /* 0x002fea0003800000 */
.L_x_10839:
[----:B------:R-:W-:Y:S05]  /*1ad20*/  @!P0 BRA `(.L_x_10678) ;  /* 0x0000000000048947 */ /* 0x000fea0003800000 */
[----:B------:R-:W-:Y:S01]  /*1ad30*/  BPT.TRAP 0x1 ;  /* 0x000000040000795c */ /* 0x000fe20000300000 */
.L_x_10678:
[----:B------:R-:W4:Y:S02]  /*1ad40*/  SYNCS.PHASECHK.TRANS64.TRYWAIT P1, [R3+URZ+0x2d860], R2 ;  /* 0x02d86002030075a7 */ /* 0x000f24000802017f */
[----:B----4-:R-:W-:Y:S05]  /*1ad50*/  @!P1 BRA `(.L_x_10679) ;  /* 0x0000004000449947 */ /* 0x010fea0003800000 */
.L_x_10840:
[----:B------:R-:W-:Y:S05]  /*1ad60*/  @!P0 BRA `(.L_x_10680) ;  /* 0x0000000000048947 */ /* 0x000fea0003800000 */
[----:B------:R-:W-:Y:S01]  /*1ad70*/  BPT.TRAP 0x1 ;  /* 0x000000040000795c */ /* 0x000fe20000300000 */
.L_x_10680:
[----:B------:R0:W0:Y:S02]  /*1ad80*/  SYNCS.PHASECHK.TRANS64.TRYWAIT P0, [R5+URZ+0x2d860], R0 ;  /* 0x02d86000050075a7 */ /* 0x000024000800017f */
[----:B0-----:R-:W-:Y:S05]  /*1ad90*/  @!P0 NANOSLEEP.SYNCS 0x989680 ;  /* 0x009896800000895d */ /* 0x001fea0003900000 */
[----:B------:R-:W0:Y:S02]  /*1ada0*/  @!P0 SYNCS.PHASECHK.TRANS64 P0, [R5+URZ+0x2d860], R0 ;  /* 0x02d86000050085a7 */ /* 0x000e24000800007f */
[----:B0-----:R-:W-:Y:S05]  /*1adb0*/  @!P0 BRA `(.L_x_10680) ;  /* 0xfffffffc00f08947 */ /* 0x001fea000383ffff */
.L_x_10405:
[----:B------:R-:W-:Y:S05]  /*1adc0*/  BSYNC B9 ;  /* 0x0000000000097941 */ /* 0x000fea0003800000 */
.L_x_10402:
[----:B------:R-:W-:Y:S05]  /*1add0*/  EXIT ;  /* 0x000000000000794d */ /* 0x000fea0003800000 */
.L_x_10423:
[----:B0-----:R0:W1:Y:S02]  /*1ade0*/  SYNCS.PHASECHK.TRANS64.TRYWAIT P4, [R31+URZ+0x2d890], R79 ;  /* 0x02d8904f1f0075a7 */ /* 0x001064000808017f */
[----:B-1----:R-:W-:Y:S05]  /*1adf0*/  @!P4 NANOSLEEP.SYNCS 0x989680 ;  /* 0x009896800000c95d */ /* 0x002fea0003900000 */
[----:B------:R-:W1:Y:S02]  /*1ae00*/  @!P4 SYNCS.PHASECHK.TRANS64 P4, [R31+URZ+0x2d890], R79 ;  /* 0x02d8904f1f00c5a7 */ /* 0x000e64000808007f */
[----:B-1----:R-:W-:Y:S05]  /*1ae10*/  @!P4 BRA `(.L_x_10423) ;  /* 0xfffffffc00f0c947 */ /* 0x002fea000383ffff */
[----:B------:R-:W-:Y:S05]  /*1ae20*/  BRA `(.L_x_10681) ;  /* 0xfffffe8400ac7947 */ /* 0x000fea000383ffff */
.L_x_10424:
        /* <DEDUP_REMOVED lines=8> */
.L_x_10683:
[----:B------:R-:W-:Y:S05]  /*1aeb0*/  BSYNC B1 ;  /* 0x0000000000017941 */ /* 0x000fea0003800000 */
.L_x_10682:
        /* <DEDUP_REMOVED lines=8> */
.L_x_10684:
[----:B------:R-:W-:Y:S01]  /*1af40*/  IMAD.MOV.U32 R56, RZ, RZ, R14 ;  /* 0x000000ffff387224 */ /* 0x000fe200078e000e */
[----:B------:R-:W-:Y:S06]  /*1af50*/  BRA `(.L_x_10685) ;  /* 0xfffffe8400747947 */ /* 0x000fec000383ffff */
.L_x_10452:
[----:B0-----:R0:W1:Y:S02]  /*1af60*/  SYNCS.PHASECHK.TRANS64.TRYWAIT P4, [R31+URZ+0x2d890], R79 ;  /* 0x02d8904f1f0075a7 */ /* 0x001064000808017f */
[----:B-1----:R-:W-:Y:S05]  /*1af70*/  @!P4 NANOSLEEP.SYNCS 0x989680 ;  /* 0x009896800000c95d */ /* 0x002fea0003900000 */
[----:B------:R-:W1:Y:S02]  /*1af80*/  @!P4 SYNCS.PHASECHK.TRANS64 P4, [R31+URZ+0x2d890], R79 ;  /* 0x02d8904f1f00c5a7 */ /* 0x000e64000808007f */
[----:B-1----:R-:W-:Y:S05]  /*1af90*/  @!P4 BRA `(.L_x_10452) ;  /* 0xfffffffc00f0c947 */ /* 0x002fea000383ffff */
[----:B------:R-:W-:Y:S05]  /*1afa0*/  BRA `(.L_x_10686) ;  /* 0xfffffea0006c7947 */ /* 0x000fea000383ffff */
.L_x_10453:
        /* <DEDUP_REMOVED lines=8> */
.L_x_10688:
[----:B------:R-:W-:Y:S05]  /*1b030*/  BSYNC B1 ;  /* 0x0000000000017941 */ /* 0x000fea0003800000 */
.L_x_10687:
        /* <DEDUP_REMOVED lines=8> */
.L_x_10689:
[----:B------:R-:W-:Y:S01]  /*1b0c0*/  IMAD.MOV.U32 R82, RZ, RZ, R14 ;  /* 0x000000ffff527224 */ /* 0x000fe200078e000e */
[----:B------:R-:W-:Y:S06]  /*1b0d0*/  BRA `(.L_x_10690) ;  /* 0xfffffea000347947 */ /* 0x000fec000383ffff */
.L_x_10466:
[----:B0-----:R0:W1:Y:S02]  /*1b0e0*/  SYNCS.PHASECHK.TRANS64.TRYWAIT P3, [R31+URZ+0x2d890], R79 ;  /* 0x02d8904f1f0075a7 */ /* 0x001064000806017f */
[----:B-1----:R-:W-:Y:S05]  /*1b0f0*/  @!P3 NANOSLEEP.SYNCS 0x989680 ;  /* 0x009896800000b95d */ /* 0x002fea0003900000 */
[----:B------:R-:W1:Y:S02]  /*1b100*/  @!P3 SYNCS.PHASECHK.TRANS64 P3, [R31+URZ+0x2d890], R79 ;  /* 0x02d8904f1f00b5a7 */ /* 0x000e64000806007f */
[----:B-1----:R-:W-:Y:S05]  /*1b110*/  @!P3 BRA `(.L_x_10466) ;  /* 0xfffffffc00f0b947 */ /* 0x002fea000383ffff */
[----:B------:R-:W-:Y:S05]  /*1b120*/  BRA `(.L_x_10691) ;  /* 0xfffffeb800487947 */ /* 0x000fea000383ffff */
.L_x_10467:
[----:B------:R-:W-:Y:S01]  /*1b130*/  BSSY B1, `(.L_x_10692) ;  /* 0x0000007000017945 */ /* 0x000fe20003800000 */
[----:B------:R-:W-:Y:S02]  /*1b140*/  IMAD.MOV.U32 R12, RZ, RZ, RZ ;  /* 0x000000ffff0c7224 */ /* 0x000fe400078e00ff */
[----:B------:R-:W-:Y:S02]  /*1b150*/  IMAD.MOV.U32 R11, RZ, RZ, 0x1e1f ;  /* 0x00001e1fff0b7424 */ /* 0x000fe400078e00ff */
[----:B------:R-:W-:-:S07]  /*1b160*/  IMAD.MOV.U32 R15, RZ, RZ, -0x1 ;  /* 0xffffffffff0f7424 */ /* 0x000fce00078e00ff */
[----:B0-----:R-:W-:Y:S05]  /*1b170*/  WARPSYNC.COLLECTIVE R15, `(.L_x_10693) ;  /* 0x000000000f087348 */ /* 0x001fea0003c00000 */
[----:B------:R1:W2:Y:S02]  /*1b180*/  SHFL.IDX P6, R14, R13, R12, R11 ;  /* 0x0000000c0d0e7389 */ /* 0x0002a400000c000b */
[----:B012---:R-:W-:Y:S01]  /*1b190*/  ENDCOLLECTIVE ;  /* 0x000000000000791b */ /* 0x007fe20003800000 */
.L_x_10693:
[----:B------:R-:W-:Y:S05]  /*1b1a0*/  BSYNC B1 ;  /* 0x0000000000017941 */ /* 0x000fea0003800000 */
.L_x_10692:
        /* <DEDUP_REMOVED lines=8> */
.L_x_10694:
[----:B------:R-:W-:Y:S01]  /*1b230*/  IMAD.MOV.U32 R39, RZ, RZ, R14 ;  /* 0x000000ffff277224 */ /* 0x000fe200078e000e */
[----:B------:R-:W-:Y:S06]  /*1b240*/  BRA `(.L_x_10695) ;  /* 0xfffffeb800647947 */ /* 0x000fec000383ffff */
.L_x_10471:
[----:B------:R0:W0:Y:S02]  /*1b250*/  SYNCS.PHASECHK.TRANS64.TRYWAIT P2, [R31+URZ+0x2d8b0], R79 ;  /* 0x02d8b04f1f0075a7 */ /* 0x000024000804017f */
[----:B0-----:R-:W-:Y:S05]  /*1b260*/  @!P2 NANOSLEEP.SYNCS 0x989680 ;  /* 0x009896800000a95d */ /* 0x001fea0003900000 */
[----:B------:R-:W0:Y:S02]  /*1b270*/  @!P2 SYNCS.PHASECHK.TRANS64 P2, [R31+URZ+0x2d8b0], R79 ;  /* 0x02d8b04f1f00a5a7 */ /* 0x000e24000804007f */
[----:B0-----:R-:W-:Y:S05]  /*1b280*/  @!P2 BRA `(.L_x_10471) ;  /* 0xfffffffc00f0a947 */ /* 0x001fea000383ffff */
[----:B------:R-:W-:Y:S05]  /*1b290*/  BRA `(.L_x_10696) ;  /* 0xfffffebc00347947 */ /* 0x000fea000383ffff */
.L_x_10479:
[----:B------:R-:W-:Y:S01]  /*1b2a0*/  BSSY B0, `(.L_x_10697) ;  /* 0x0000007000007945 */ /* 0x000fe20003800000 */
[----:B------:R-:W-:Y:S02]  /*1b2b0*/  IMAD.MOV.U32 R12, RZ, RZ, RZ ;  /* 0x000000ffff0c7224 */ /* 0x000fe400078e00ff */
[----:B------:R-:W-:Y:S02]  /*1b2c0*/  IMAD.MOV.U32 R11, RZ, RZ, 0x1f ;  /* 0x0000001fff0b7424 */ /* 0x000fe400078e00ff */
[----:B------:R-:W-:-:S07]  /*1b2d0*/  IMAD.MOV.U32 R15, RZ, RZ, -0x1 ;  /* 0xffffffffff0f7424 */ /* 0x000fce00078e00ff */
[----:B0--3-5:R-:W-:Y:S05]  /*1b2e0*/  WARPSYNC.COLLECTIVE R15, `(.L_x_10698) ;  /* 0x000000000f087348 */ /* 0x029fea0003c00000 */
[----:B------:R1:W2:Y:S02]  /*1b2f0*/  SHFL.IDX P6, R14, R13, R12, R11 ;  /* 0x0000000c0d0e7389 */ /* 0x0002a400000c000b */
[----:B0123-5:R-:W-:Y:S01]  /*1b300*/  ENDCOLLECTIVE ;  /* 0x000000000000791b */ /* 0x02ffe20003800000 */
.L_x_10698:
[----:B------:R-:W-:Y:S05]  /*1b310*/  BSYNC B0 ;  /* 0x0000000000007941 */ /* 0x000fea0003800000 */
.L_x_10697:
[----:B------:R0:W-:Y:S01]  /*1b320*/  STL [R1+0x40], R14 ;  /* 0x0000400e01007387 */ /* 0x0001e20000100800 */
[----:B------:R-:W-:Y:S05]  /*1b330*/  BRA `(.L_x_10699) ;  /* 0xfffffec400807947 */ /* 0x000fea000383ffff */
.L_x_10490:
[----:B------:R-:W-:Y:S01]  /*1b340*/  BSSY B1, `(.L_x_10700) ;  /* 0x0000008000017945 */ /* 0x000fe20003800000 */
[----:B------:R-:W-:Y:S02]  /*1b350*/  IMAD.MOV.U32 R13, RZ, RZ, R25 ;  /* 0x000000ffff0d7224 */ /* 0x000fe400078e0019 */
[----:B------:R-:W-:Y:S02]  /*1b360*/  IMAD.MOV.U32 R12, RZ, RZ, RZ ;  /* 0x000000ffff0c7224 */ /* 0x000fe400078e00ff */
[----:B------:R-:W-:Y:S02]  /*1b370*/  IMAD.MOV.U32 R11, RZ, RZ, 0x1e1f ;  /* 0x00001e1fff0b7424 */ /* 0x000fe400078e00ff */
[----:B------:R-:W-:-:S07]  /*1b380*/  IMAD.MOV.U32 R15, RZ, RZ, -0x1 ;  /* 0xffffffffff0f7424 */ /* 0x000fce00078e00ff */
[----:B0--3--:R-:W-:Y:S05]  /*1b390*/  WARPSYNC.COLLECTIVE R15, `(.L_x_10701) ;  /* 0x000000000f087348 */ /* 0x009fea0003c00000 */
[----:B0-----:R0:W1:Y:S02]  /*1b3a0*/  SHFL.IDX P6, R14, R13, R12, R11 ;  /* 0x0000000c0d0e7389 */ /* 0x00106400000c000b */
[----:B01-3--:R-:W-:Y:S01]  /*1b3b0*/  ENDCOLLECTIVE ;  /* 0x000000000000791b */ /* 0x00bfe20003800000 */
.L_x_10701:
[----:B------:R-:W-:Y:S05]  /*1b3c0*/  BSYNC B1 ;  /* 0x0000000000017941 */ /* 0x000fea0003800000 */
.L_x_10700:
        /* <DEDUP_REMOVED lines=8> */
.L_x_10702:
[----:B------:R-:W-:Y:S02]  /*1b450*/  IMAD.MOV.U32 R13, RZ, RZ, R37 ;  /* 0x000000ffff0d7224 */ /* 0x000fe400078e0025 */
[----:B------:R-:W-:-:S07]  /*1b460*/  IMAD.MOV.U32 R38, RZ, RZ, R14 ;  /* 0x000000ffff267224 */ /* 0x000fce00078e000e */
[----:B------:R-:W-:Y:S05]  /*1b470*/  WARPSYNC.COLLECTIVE R15, `(.L_x_10703) ;  /* 0x000000000f087348 */ /* 0x000fea0003c00000 */
[----:B------:R0:W1:Y:S02]  /*1b480*/  SHFL.IDX P6, R14, R13, R12, R11 ;  /* 0x0000000c0d0e7389 */ /* 0x00006400000c000b */
[----:B01----:R-:W-:Y:S01]  /*1b490*/  ENDCOLLECTIVE ;  /* 0x000000000000791b */ /* 0x003fe20003800000 */
.L_x_10703:
[----:B------:R-:W-:Y:S02]  /*1b4a0*/  IMAD.MOV.U32 R13, RZ, RZ, R39 ;  /* 0x000000ffff0d7224 */ /* 0x000fe400078e0027 */
[----:B------:R-:W-:-:S07]  /*1b4b0*/  IMAD.MOV.U32 R0, RZ, RZ, R14 ;  /* 0x000000ffff007224 */ /* 0x000fce00078e000e */
[----:B------:R-:W-:Y:S05]  /*1b4c0*/  WARPSYNC.COLLECTIVE R15, `(.L_x_10704) ;  /* 0x000000000f087348 */ /* 0x000fea0003c00000 */
[----:B------:R0:W1:Y:S02]  /*1b4d0*/  SHFL.IDX P6, R14, R13, R12, R11 ;  /* 0x0000000c0d0e7389 */ /* 0x00006400000c000b */
[----:B01----:R-:W-:Y:S01]  /*1b4e0*/  ENDCOLLECTIVE ;  /* 0x000000000000791b */ /* 0x003fe20003800000 */
.L_x_10704:
[----:B------:R-:W-:Y:S01]  /*1b4f0*/  IMAD.MOV.U32 R39, RZ, RZ, R14 ;  /* 0x000000ffff277224 */ /* 0x000fe200078e000e */
[----:B------:R-:W-:Y:S06]  /*1b500*/  BRA `(.L_x_10705) ;  /* 0xfffffec800887947 */ /* 0x000fec000383ffff */
.L_x_10494:
[----:B0-----:R0:W1:Y:S02]  /*1b510*/  SYNCS.PHASECHK.TRANS64.TRYWAIT P0, [R2+URZ+0x2d800], R3 ;  /* 0x02d80003020075a7 */ /* 0x001064000800017f */
[----:B-1----:R-:W-:Y:S05]  /*1b520*/  @!P0 NANOSLEEP.SYNCS 0x989680 ;  /* 0x009896800000895d */ /* 0x002fea0003900000 */
[----:B------:R-:W1:Y:S02]  /*1b530*/  @!P0 SYNCS.PHASECHK.TRANS64 P0, [R2+URZ+0x2d800], R3 ;  /* 0x02d80003020085a7 */ /* 0x000e64000800007f */
[----:B-1----:R-:W-:Y:S05]  /*1b540*/  @!P0 BRA `(.L_x_10494) ;  /* 0xfffffffc00f08947 */ /* 0x002fea000383ffff */
[----:B------:R-:W-:Y:S05]  /*1b550*/  BRA `(.L_x_10706) ;  /* 0xfffffed000cc7947 */ /* 0x000fea000383ffff */
.L_x_10506:
        /* <DEDUP_REMOVED lines=8> */
.L_x_10708:
[----:B------:R-:W-:Y:S05]  /*1b5e0*/  BSYNC B1 ;  /* 0x0000000000017941 */ /* 0x000fea0003800000 */
.L_x_10707:
        /* <DEDUP_REMOVED lines=8> */
.L_x_10709:
[----:B------:R-:W-:Y:S02]  /*1b670*/  IMAD.MOV.U32 R13, RZ, RZ, R37 ;  /* 0x000000ffff0d7224 */ /* 0x000fe400078e0025 */
[----:B------:R-:W-:-:S07]  /*1b680*/  IMAD.MOV.U32 R3, RZ, RZ, R14 ;  /* 0x000000ffff037224 */ /* 0x000fce00078e000e */
[----:B------:R-:W-:Y:S05]  /*1b690*/  WARPSYNC.COLLECTIVE R15, `(.L_x_10710) ;  /* 0x000000000f087348 */ /* 0x000fea0003c00000 */
[----:B------:R0:W1:Y:S02]  /*1b6a0*/  SHFL.IDX P6, R14, R13, R12, R11 ;  /* 0x0000000c0d0e7389 */ /* 0x00006400000c000b */
[----:B01----:R-:W-:Y:S01]  /*1b6b0*/  ENDCOLLECTIVE ;  /* 0x000000000000791b */ /* 0x003fe20003800000 */
.L_x_10710:
[----:B------:R-:W-:Y:S02]  /*1b6c0*/  IMAD.MOV.U32 R13, RZ, RZ, R39 ;  /* 0x000000ffff0d7224 */ /* 0x000fe400078e0027 */
[----:B------:R-:W-:-:S07]  /*1b6d0*/  IMAD.MOV.U32 R37, RZ, RZ, R14 ;  /* 0x000000ffff257224 */ /* 0x000fce00078e000e */
[----:B------:R-:W-:Y:S05]  /*1b6e0*/  WARPSYNC.COLLECTIVE R15, `(.L_x_10711) ;  /* 0x000000000f087348 */ /* 0x000fea0003c00000 */
[----:B------:R0:W1:Y:S02]  /*1b6f0*/  SHFL.IDX P6, R14, R13, R12, R11 ;  /* 0x0000000c0d0e7389 */ /* 0x00006400000c000b */
[----:B01----:R-:W-:Y:S01]  /*1b700*/  ENDCOLLECTIVE ;  /* 0x000000000000791b */ /* 0x003fe20003800000 */
.L_x_10711:
[----:B------:R-:W-:Y:S01]  /*1b710*/  IMAD.MOV.U32 R38, RZ, RZ, R14 ;  /* 0x000000ffff267224 */ /* 0x000fe200078e000e */
[----:B------:R-:W-:Y:S06]  /*1b720*/  BRA `(.L_x_10712) ;  /* 0xfffffee4006c7947 */ /* 0x000fec000383ffff */
.L_x_10510:
[----:B0-----:R0:W1:Y:S02]  /*1b730*/  SYNCS.PHASECHK.TRANS64.TRYWAIT P0, [R2+URZ+0x2d800], R3 ;  /* 0x02d80003020075a7 */ /* 0x001064000800017f */
[----:B-1----:R-:W-:Y:S05]  /*1b740*/  @!P0 NANOSLEEP.SYNCS 0x989680 ;  /* 0x009896800000895d */ /* 0x002fea0003900000 */
[----:B------:R-:W1:Y:S02]  /*1b750*/  @!P0 SYNCS.PHASECHK.TRANS64 P0, [R2+URZ+0x2d800], R3 ;  /* 0x02d80003020085a7 */ /* 0x000e64000800007f */
[----:B-1----:R-:W-:Y:S05]  /*1b760*/  @!P0 BRA `(.L_x_10510) ;  /* 0xfffffffc00f08947 */ /* 0x002fea000383ffff */
[----:B------:R-:W-:Y:S05]  /*1b770*/  BRA `(.L_x_10713) ;  /* 0xfffffeec00207947 */ /* 0x000fea000383ffff */
.L_x_10518:
[----:B-1----:R1:W3:Y:S02]  /*1b780*/  SYNCS.PHASECHK.TRANS64.TRYWAIT P1, [R8+URZ+0x2d830], R3 ;  /* 0x02d83003080075a7 */ /* 0x0022e4000802017f */
[----:B---3--:R-:W-:Y:S05]  /*1b790*/  @!P1 NANOSLEEP.SYNCS 0x989680 ;  /* 0x009896800000995d */ /* 0x008fea0003900000 */
[----:B------:R-:W3:Y:S02]  /*1b7a0*/  @!P1 SYNCS.PHASECHK.TRANS64 P1, [R8+URZ+0x2d830], R3 ;  /* 0x02d83003080095a7 */ /* 0x000ee4000802007f */
[----:B---3--:R-:W-:Y:S05]  /*1b7b0*/  @!P1 BRA `(.L_x_10518) ;  /* 0xfffffffc00f09947 */ /* 0x008fea000383ffff */
[----:B------:R-:W-:Y:S05]  /*1b7c0*/  BRA `(.L_x_10517) ;  /* 0xffffff0000ec7947 */ /* 0x000fea000383ffff */
.L_x_10525:
[----:B-1----:R1:W2:Y:S02]  /*1b7d0*/  SYNCS.PHASECHK.TRANS64.TRYWAIT P2, [R3+URZ+0x2d830], R0 ;  /* 0x02d83000030075a7 */ /* 0x0022a4000804017f */
[----:B--2---:R-:W-:Y:S05]  /*1b7e0*/  @!P2 NANOSLEEP.SYNCS 0x989680 ;  /* 0x009896800000a95d */ /* 0x004fea0003900000 */
[----:B------:R-:W2:Y:S02]  /*1b7f0*/  @!P2 SYNCS.PHASECHK.TRANS64 P2, [R3+URZ+0x2d830], R0 ;  /* 0x02d830000300a5a7 */ /* 0x000ea4000804007f */
[----:B--2---:R-:W-:Y:S05]  /*1b800*/  @!P2 BRA `(.L_x_10525) ;  /* 0xfffffffc00f0a947 */ /* 0x004fea000383ffff */
[----:B------:R-:W-:Y:S05]  /*1b810*/  BRA `(.L_x_10524) ;  /* 0xffffff2800207947 */ /* 0x000fea000383ffff */
.L_x_10529:
[----:B-1----:R1:W2:Y:S02]  /*1b820*/  SYNCS.PHASECHK.TRANS64.TRYWAIT P1, [R3+URZ+0x2d850], R0 ;  /* 0x02d85000030075a7 */ /* 0x0022a4000802017f */
[----:B--2---:R-:W-:Y:S05]  /*1b830*/  @!P1 NANOSLEEP.SYNCS 0x989680 ;  /* 0x009896800000995d */ /* 0x004fea0003900000 */
[----:B------:R-:W2:Y:S02]  /*1b840*/  @!P1 SYNCS.PHASECHK.TRANS64 P1, [R3+URZ+0x2d850], R0 ;  /* 0x02d85000030095a7 */ /* 0x000ea4000802007f */
[----:B--2---:R-:W-:Y:S05]  /*1b850*/  @!P1 BRA `(.L_x_10529) ;  /* 0xfffffffc00f09947 */ /* 0x004fea000383ffff */
[----:B------:R-:W-:Y:S05]  /*1b860*/  BRA `(.L_x_10526) ;  /* 0xffffff2c00407947 */ /* 0x000fea000383ffff */
.L_x_10536:
[----:B-1----:R1:W2:Y:S02]  /*1b870*/  SYNCS.PHASECHK.TRANS64.TRYWAIT P1, [R12+URZ+0x2d850], R7 ;  /* 0x02d850070c0075a7 */ /* 0x0022a4000802017f */
[----:B--2---:R-:W-:Y:S05]  /*1b880*/  @!P1 NANOSLEEP.SYNCS 0x989680 ;  /* 0x009896800000995d */ /* 0x004fea0003900000 */
[----:B------:R-:W2:Y:S02]  /*1b890*/  @!P1 SYNCS.PHASECHK.TRANS64 P1, [R12+URZ+0x2d850], R7 ;  /* 0x02d850070c0095a7 */ /* 0x000ea4000802007f */
[----:B--2---:R-:W-:Y:S05]  /*1b8a0*/  @!P1 BRA `(.L_x_10536) ;  /* 0xfffffffc00f09947 */ /* 0x004fea000383ffff */
[----:B------:R-:W-:Y:S05]  /*1b8b0*/  BRA `(.L_x_10535) ;  /* 0xffffff4c001c7947 */ /* 0x000fea000383ffff */
.L_x_10542:
[----:B------:R-:W-:Y:S02]  /*1b8c0*/  IMAD.MOV.U32 R13, RZ, RZ, R20 ;  /* 0x000000ffff0d7224 */ /* 0x000fe400078e0014 */
[----:B------:R-:W-:Y:S02]  /*1b8d0*/  IMAD.MOV.U32 R12, RZ, RZ, RZ ;  /* 0x000000ffff0c7224 */ /* 0x000fe400078e00ff */
[----:B------:R-:W-:Y:S02]  /*1b8e0*/  IMAD.MOV.U32 R11, RZ, RZ, 0x1c1f ;  /* 0x00001c1fff0b7424 */ /* 0x000fe400078e00ff */
[----:B------:R-:W-:-:S07]  /*1b8f0*/  IMAD.MOV.U32 R15, RZ, RZ, -0x1 ;  /* 0xffffffffff0f7424 */ /* 0x000fce00078e00ff */
[----:B-----5:R-:W-:Y:S05]  /*1b900*/  WARPSYNC.COLLECTIVE R15, `(.L_x_10714) ;  /* 0x000000000f087348 */ /* 0x020fea0003c00000 */
[----:B------:R0:W1:Y:S02]  /*1b910*/  SHFL.IDX P6, R14, R13, R12, R11 ;  /* 0x0000000c0d0e7389 */ /* 0x00006400000c000b */
[----:B01---5:R-:W-:Y:S01]  /*1b920*/  ENDCOLLECTIVE ;  /* 0x000000000000791b */ /* 0x023fe20003800000 */
.L_x_10714:
[----:B------:R-:W-:Y:S02]  /*1b930*/  IMAD.MOV.U32 R13, RZ, RZ, R0 ;  /* 0x000000ffff0d7224 */ /* 0x000fe400078e0000 */
[----:B------:R-:W-:-:S07]  /*1b940*/  IMAD.MOV.U32 R3, RZ, RZ, R14 ;  /* 0x000000ffff037224 */ /* 0x000fce00078e000e */
[----:B------:R-:W-:Y:S05]  /*1b950*/  WARPSYNC.COLLECTIVE R15, `(.L_x_10715) ;  /* 0x000000000f087348 */ /* 0x000fea0003c00000 */
[----:B------:R0:W1:Y:S02]  /*1b960*/  SHFL.IDX P6, R14, R13, R12, R11 ;  /* 0x0000000c0d0e7389 */ /* 0x00006400000c000b */
[----:B01----:R-:W-:Y:S01]  /*1b970*/  ENDCOLLECTIVE ;  /* 0x000000000000791b */ /* 0x003fe20003800000 */
.L_x_10715:
[----:B------:R-:W-:Y:S05]  /*1b980*/  BRA `(.L_x_10716) ;  /* 0xffffff6400ec7947 */ /* 0x000fea000383ffff */
.L_x_10545:
[----:B------:R-:W-:Y:S01]  /*1b990*/  BSSY B1, `(.L_x_10717) ;  /* 0x0000008000017945 */ /* 0x000fe20003800000 */
[----:B---3--:R-:W-:Y:S02]  /*1b9a0*/  IMAD.MOV.U32 R13, RZ, RZ, R20 ;  /* 0x000000ffff0d7224 */ /* 0x008fe400078e0014 */
[----:B------:R-:W-:Y:S02]  /*1b9b0*/  IMAD.MOV.U32 R12, RZ, RZ, 0x1 ;  /* 0x00000001ff0c7424 */ /* 0x000fe400078e00ff */
[----:B------:R-:W-:Y:S02]  /*1b9c0*/  IMAD.MOV.U32 R11, RZ, RZ, 0x1c1f ;  /* 0x00001c1fff0b7424 */ /* 0x000fe400078e00ff */
[----:B------:R-:W-:-:S07]  /*1b9d0*/  IMAD.MOV.U32 R15, RZ, RZ, -0x1 ;  /* 0xffffffffff0f7424 */ /* 0x000fce00078e00ff */
[----:B012--5:R-:W-:Y:S05]  /*1b9e0*/  WARPSYNC.COLLECTIVE R15, `(.L_x_10718) ;  /* 0x000000000f087348 */ /* 0x027fea0003c00000 */
[----:B--2---:R2:W3:Y:S02]  /*1b9f0*/  SHFL.IDX P6, R14, R13, R12, R11 ;  /* 0x0000000c0d0e7389 */ /* 0x0044e400000c000b */
[----:B0123-5:R-:W-:Y:S01]  /*1ba00*/  ENDCOLLECTIVE ;  /* 0x000000000000791b */ /* 0x02ffe20003800000 */
.L_x_10718:
[----:B------:R-:W-:Y:S05]  /*1ba10*/  BSYNC B1 ;  /* 0x0000000000017941 */ /* 0x000fea0003800000 */
.L_x_10717:
        /* <DEDUP_REMOVED lines=8> */
.L_x_10719:
[----:B------:R-:W-:Y:S05]  /*1baa0*/  BRA `(.L_x_10720) ;  /* 0xffffff6400fc7947 */ /* 0x000fea000383ffff */
.L_x_10547:
[----:B------:R-:W-:Y:S02]  /*1bab0*/  IMAD.MOV.U32 R13, RZ, RZ, R26 ;  /* 0x000000ffff0d7224 */ /* 0x000fe400078e001a */
[----:B------:R-:W-:Y:S02]  /*1bac0*/  IMAD.MOV.U32 R12, RZ, RZ, RZ ;  /* 0x000000ffff0c7224 */ /* 0x000fe400078e00ff */
[----:B------:R-:W-:Y:S02]  /*1bad0*/  IMAD.MOV.U32 R11, RZ, RZ, 0x1c1f ;  /* 0x00001c1fff0b7424 */ /* 0x000fe400078e00ff */
[----:B------:R-:W-:-:S07]  /*1bae0*/  IMAD.MOV.U32 R15, RZ, RZ, -0x1 ;  /* 0xffffffffff0f7424 */ /* 0x000fce00078e00ff */
[----:B------:R-:W-:Y:S05]  /*1baf0*/  WARPSYNC.COLLECTIVE R15, `(.L_x_10721) ;  /* 0x000000000f087348 */ /* 0x000fea0003c00000 */
[----:B------:R0:W1:Y:S02]  /*1bb00*/  SHFL.IDX P6, R14, R13, R12, R11 ;  /* 0x0000000c0d0e7389 */ /* 0x00006400000c000b */
[----:B01----:R-:W-:Y:S01]  /*1bb10*/  ENDCOLLECTIVE ;  /* 0x000000000000791b */ /* 0x003fe20003800000 */
.L_x_10721:
[----:B------:R-:W-:Y:S02]  /*1bb20*/  IMAD.MOV.U32 R13, RZ, RZ, R0 ;  /* 0x000000ffff0d7224 */ /* 0x000fe400078e0000 */
[----:B------:R-:W-:-:S07]  /*1bb30*/  IMAD.MOV.U32 R3, RZ, RZ, R14 ;  /* 0x000000ffff037224 */ /* 0x000fce00078e000e */
[----:B------:R-:W-:Y:S05]  /*1bb40*/  WARPSYNC.COLLECTIVE R15, `(.L_x_10722) ;  /* 0x000000000f087348 */ /* 0x000fea0003c00000 */
[----:B------:R0:W1:Y:S02]  /*1bb50*/  SHFL.IDX P6, R14, R13, R12, R11 ;  /* 0x0000000c0d0e7389 */ /* 0x00006400000c000b */
[----:B01----:R-:W-:Y:S01]  /*1bb60*/  ENDCOLLECTIVE ;  /* 0x000000000000791b */ /* 0x003fe20003800000 */
.L_x_10722:
[----:B------:R-:W-:Y:S05]  /*1bb70*/  BRA `(.L_x_10723) ;  /* 0xffffff6800c87947 */ /* 0x000fea000383ffff */
.L_x_10550:
[----:B------:R-:W-:Y:S01]  /*1bb80*/  BSSY B1, `(.L_x_10724) ;  /* 0x0000008000017945 */ /* 0x000fe20003800000 */
[----:B---3--:R-:W-:Y:S02]  /*1bb90*/  IMAD.MOV.U32 R13, RZ, RZ, R26 ;  /* 0x000000ffff0d7224 */ /* 0x008fe400078e001a */
[----:B------:R-:W-:Y:S02]  /*1bba0*/  IMAD.MOV.U32 R12, RZ, RZ, 0x1 ;  /* 0x00000001ff0c7424 */ /* 0x000fe400078e00ff */
[----:B------:R-:W-:Y:S02]  /*1bbb0*/  IMAD.MOV.U32 R11, RZ, RZ, 0x1c1f ;  /* 0x00001c1fff0b7424 */ /* 0x000fe400078e00ff */
[----:B------:R-:W-:-:S07]  /*1bbc0*/  IMAD.MOV.U32 R15, RZ, RZ, -0x1 ;  /* 0xffffffffff0f7424 */ /* 0x000fce00078e00ff */
[----:B012---:R-:W-:Y:S05]  /*1bbd0*/  WARPSYNC.COLLECTIVE R15, `(.L_x_10725) ;  /* 0x000000000f087348 */ /* 0x007fea0003c00000 */
[----:B--2---:R2:W3:Y:S02]  /*1bbe0*/  SHFL.IDX P6, R14, R13, R12, R11 ;  /* 0x0000000c0d0e7389 */ /* 0x0044e400000c000b */
[----:B0123--:R-:W-:Y:S01]  /*1bbf0*/  ENDCOLLECTIVE ;  /* 0x000000000000791b */ /* 0x00ffe20003800000 */
.L_x_10725:
[----:B------:R-:W-:Y:S05]  /*1bc00*/  BSYNC B1 ;  /* 0x0000000000017941 */ /* 0x000fea0003800000 */
.L_x_10724:
        /* <DEDUP_REMOVED lines=8> */
.L_x_10726:
[----:B------:R-:W-:Y:S05]  /*1bc90*/  BRA `(.L_x_10727) ;  /* 0xffffff6c00c47947 */ /* 0x000fea000383ffff */
.L_x_10554:
[----:B------:R-:W-:Y:S02]  /*1bca0*/  IMAD.MOV.U32 R13, RZ, RZ, R4 ;  /* 0x000000ffff0d7224 */ /* 0x000fe400078e0004 */
[----:B------:R-:W-:Y:S02]  /*1bcb0*/  IMAD.MOV.U32 R12, RZ, RZ, RZ ;  /* 0x000000ffff0c7224 */ /* 0x000fe400078e00ff */
[----:B------:R-:W-:Y:S02]  /*1bcc0*/  IMAD.MOV.U32 R11, RZ, RZ, 0x1c1f ;  /* 0x00001c1fff0b7424 */ /* 0x000fe400078e00ff */
[----:B------:R-:W-:-:S07]  /*1bcd0*/  IMAD.MOV.U32 R15, RZ, RZ, -0x1 ;  /* 0xffffffffff0f7424 */ /* 0x000fce00078e00ff */
[----:B-1----:R-:W-:Y:S05]  /*1bce0*/  WARPSYNC.COLLECTIVE R15, `(.L_x_10728) ;  /* 0x000000000f087348 */ /* 0x002fea0003c00000 */
[----:B------:R0:W2:Y:S02]  /*1bcf0*/  SHFL.IDX P6, R14, R13, R12, R11 ;  /* 0x0000000c0d0e7389 */ /* 0x0000a400000c000b */
[----:B012---:R-:W-:Y:S01]  /*1bd00*/  ENDCOLLECTIVE ;  /* 0x000000000000791b */ /* 0x007fe20003800000 */
.L_x_10728:
[----:B------:R-:W-:Y:S02]  /*1bd10*/  IMAD.MOV.U32 R13, RZ, RZ, R0 ;  /* 0x000000ffff0d7224 */ /* 0x000fe400078e0000 */
[----:B------:R-:W-:-:S07]  /*1bd20*/  IMAD.MOV.U32 R3, RZ, RZ, R14 ;  /* 0x000000ffff037224 */ /* 0x000fce00078e000e */
[----:B------:R-:W-:Y:S05]  /*1bd30*/  WARPSYNC.COLLECTIVE R15, `(.L_x_10729) ;  /* 0x000000000f087348 */ /* 0x000fea0003c00000 */
[----:B------:R0:W1:Y:S02]  /*1bd40*/  SHFL.IDX P6, R14, R13, R12, R11 ;  /* 0x0000000c0d0e7389 */ /* 0x00006400000c000b */
[----:B01----:R-:W-:Y:S01]  /*1bd50*/  ENDCOLLECTIVE ;  /* 0x000000000000791b */ /* 0x003fe20003800000 */
.L_x_10729:
[----:B------:R-:W-:Y:S05]  /*1bd60*/  BRA `(.L_x_10730) ;  /* 0xffffff7c00007947 */ /* 0x000fea000383ffff */
.L_x_10557:
        /* <DEDUP_REMOVED lines=8> */
.L_x_10732:
[----:B------:R-:W-:Y:S05]  /*1bdf0*/  BSYNC B1 ;  /* 0x0000000000017941 */ /* 0x000fea0003800000 */
.L_x_10731:
        /* <DEDUP_REMOVED lines=8> */
.L_x_10733:
[----:B------:R-:W-:Y:S05]  /*1be80*/  BRA `(.L_x_10734) ;  /* 0xffffff7c00147947 */ /* 0x000fea000383ffff */
.L_x_10574:
        /* <DEDUP_REMOVED lines=8> */
[----:B-1----:R-:W-:Y:S05]  /*1bf10*/  WARPSYNC.COLLECTIVE R15, `(.L_x_10736) ;  /* 0x000000000f087348 */ /* 0x002fea0003c00000 */
[----:B------:R0:W2:Y:S02]  /*1bf20*/  SHFL.IDX P6, R14, R13, R12, R11 ;  /* 0x0000000c0d0e7389 */ /* 0x0000a400000c000b */
[----:B012---:R-:W-:Y:S01]  /*1bf30*/  ENDCOLLECTIVE ;  /* 0x000000000000791b */ /* 0x007fe20003800000 */
.L_x_10736:
[----:B------:R-:W-:Y:S05]  /*1bf40*/  BSYNC B1 ;  /* 0x0000000000017941 */ /* 0x000fea0003800000 */
.L_x_10735:
[----:B------:R-:W-:Y:S05]  /*1bf50*/  BRA `(.L_x_10737) ;  /* 0xffffff9000fc7947 */ /* 0x000fea000383ffff */
.L_x_10576:
[----:B------:R-:W-:Y:S01]  /*1bf60*/  BSSY B1, `(.L_x_10738) ;  /* 0x0000006000017945 */ /* 0x000fe20003800000 */
[----:B------:R-:W-:-:S07]  /*1bf70*/  IMAD.MOV.U32 R15, RZ, RZ, -0x1 ;  /* 0xffffffffff0f7424 */ /* 0x000fce00078e00ff */
[----:B01----:R-:W-:Y:S05]  /*1bf80*/  WARPSYNC.COLLECTIVE R15, `(.L_x_10739) ;  /* 0x000000000f0c7348 */ /* 0x003fea0003c00000 */
[----:B------:R-:W-:Y:S02]  /*1bf90*/  ELECT P6, UR62, PT ;  /* 0x00000000003e782f */ /* 0x000fe400038c0000 */
[----:B------:R-:W-:Y:S01]  /*1bfa0*/  MOV R14, UR62 ;  /* 0x0000003e000e7c02 */ /* 0x000fe20008000f00 */
[----:B01----:R-:W-:Y:S10]  /*1bfb0*/  ENDCOLLECTIVE ;  /* 0x000000000000791b */ /* 0x003ff40003800000 */
.L_x_10739:
[----:B------:R-:W-:Y:S05]  /*1bfc0*/  BSYNC B1 ;  /* 0x0000000000017941 */ /* 0x000fea0003800000 */
.L_x_10738:
[----:B------:R-:W-:Y:S05]  /*1bfd0*/  BRA `(.L_x_10575) ;  /* 0xffffff9000f47947 */ /* 0x000fea000383ffff */
.L_x_10578:
[----:B0-----:R0:W2:Y:S02]  /*1bfe0*/  SYNCS.PHASECHK.TRANS64.TRYWAIT P0, [R16+URZ+0x2d820], R6 ;  /* 0x02d82006100075a7 */ /* 0x0010a4000800017f */
[----:B--2---:R-:W-:Y:S05]  /*1bff0*/  @!P0 NANOSLEEP.SYNCS 0x989680 ;  /* 0x009896800000895d */ /* 0x004fea0003900000 */
[----:B------:R-:W2:Y:S02]  /*1c000*/  @!P0 SYNCS.PHASECHK.TRANS64 P0, [R16+URZ+0x2d820], R6 ;  /* 0x02d82006100085a7 */ /* 0x000ea4000800007f */
[----:B--2---:R-:W-:Y:S05]  /*1c010*/  @!P0 BRA `(.L_x_10578) ;  /* 0xfffffffc00f08947 */ /* 0x004fea000383ffff */
[----:B------:R-:W-:Y:S05]  /*1c020*/  BRA `(.L_x_10740) ;  /* 0xffffff9400047947 */ /* 0x000fea000383ffff */
.L_x_10582:
[----:B-1----:R1:W2:Y:S02]  /*1c030*/  SYNCS.PHASECHK.TRANS64.TRYWAIT P0, [R9+URZ+0x2d8a0], R11 ;  /* 0x02d8a00b090075a7 */ /* 0x0022a4000800017f */
[----:B--2---:R-:W-:Y:S05]  /*1c040*/  @!P0 NANOSLEEP.SYNCS 0x989680 ;  /* 0x009896800000895d */ /* 0x004fea0003900000 */
[----:B------:R-:W2:Y:S02]  /*1c050*/  @!P0 SYNCS.PHASECHK.TRANS64 P0, [R9+URZ+0x2d8a0], R11 ;  /* 0x02d8a00b090085a7 */ /* 0x000ea4000800007f */
[----:B--2---:R-:W-:Y:S05]  /*1c060*/  @!P0 BRA `(.L_x_10582) ;  /* 0xfffffffc00f08947 */ /* 0x004fea000383ffff */
[----:B------:R-:W-:Y:S05]  /*1c070*/  BRA `(.L_x_10741) ;  /* 0xffffff9400207947 */ /* 0x000fea000383ffff */
.L_x_10589:
[----:B0-----:R0:W2:Y:S02]  /*1c080*/  SYNCS.PHASECHK.TRANS64.TRYWAIT P0, [R9+URZ+0x2d8c0], R11 ;  /* 0x02d8c00b090075a7 */ /* 0x0010a4000800017f */
[----:B--2---:R-:W-:Y:S05]  /*1c090*/  @!P0 NANOSLEEP.SYNCS 0x989680 ;  /* 0x009896800000895d */ /* 0x004fea0003900000 */
[----:B------:R-:W2:Y:S02]  /*1c0a0*/  @!P0 SYNCS.PHASECHK.TRANS64 P0, [R9+URZ+0x2d8c0], R11 ;  /* 0x02d8c00b090085a7 */ /* 0x000ea4000800007f */
[----:B--2---:R-:W-:Y:S05]  /*1c0b0*/  @!P0 BRA `(.L_x_10589) ;  /* 0xfffffffc00f08947 */ /* 0x004fea000383ffff */
[----:B------:R-:W-:Y:S05]  /*1c0c0*/  BRA `(.L_x_10742) ;  /* 0xffffff98001c7947 */ /* 0x000fea000383ffff */
.L_x_10598:
[----:B0-----:R0:W1:Y:S02]  /*1c0d0*/  SYNCS.PHASECHK.TRANS64.TRYWAIT P2, [R9+URZ+0x2d8a0], R8 ;  /* 0x02d8a008090075a7 */ /* 0x001064000804017f */
[----:B-1----:R-:W-:Y:S05]  /*1c0e0*/  @!P2 NANOSLEEP.SYNCS 0x989680 ;  /* 0x009896800000a95d */ /* 0x002fea0003900000 */
[----:B------:R-:W1:Y:S02]  /*1c0f0*/  @!P2 SYNCS.PHASECHK.TRANS64 P2, [R9+URZ+0x2d8a0], R8 ;  /* 0x02d8a0080900a5a7 */ /* 0x000e64000804007f */
[----:B-1----:R-:W-:Y:S05]  /*1c100*/  @!P2 BRA `(.L_x_10598) ;  /* 0xfffffffc00f0a947 */ /* 0x002fea000383ffff */
[----:B------:R-:W-:Y:S05]  /*1c110*/  BRA `(.L_x_10743) ;  /* 0xffffff9c005c7947 */ /* 0x000fea000383ffff */
.L_x_10605:
[----:B-1----:R1:W2:Y:S02]  /*1c120*/  SYNCS.PHASECHK.TRANS64.TRYWAIT P2, [R9+URZ+0x2d8c0], R8 ;  /* 0x02d8c008090075a7 */ /* 0x0022a4000804017f */
[----:B--2---:R-:W-:Y:S05]  /*1c130*/  @!P2 NANOSLEEP.SYNCS 0x989680 ;  /* 0x009896800000a95d */ /* 0x004fea0003900000 */
[----:B------:R-:W2:Y:S02]  /*1c140*/  @!P2 SYNCS.PHASECHK.TRANS64 P2, [R9+URZ+0x2d8c0], R8 ;  /* 0x02d8c0080900a5a7 */ /* 0x000ea4000804007f */
[----:B--2---:R-:W-:Y:S05]  /*1c150*/  @!P2 BRA `(.L_x_10605) ;  /* 0xfffffffc00f0a947 */ /* 0x004fea000383ffff */
[----:B------:R-:W-:Y:S05]  /*1c160*/  BRA `(.L_x_10744) ;  /* 0xffffffa000547947 */ /* 0x000fea000383ffff */
.L_x_10622:
[----:B------:R-:W0:Y:S01]  /*1c170*/  S2R R20, SR_TID.X ;  /* 0x0000000000147919 */ /* 0x000e220000002100 */
[----:B------:R-:W-:Y:S01]  /*1c180*/  BSSY B0, `(.L_x_10745) ;  /* 0x000000a000007945 */ /* 0x000fe20003800000 */
[----:B------:R-:W-:Y:S02]  /*1c190*/  IMAD.MOV.U32 R12, RZ, RZ, RZ ;  /* 0x000000ffff0c7224 */ /* 0x000fe400078e00ff */
[----:B------:R-:W-:Y:S01]  /*1c1a0*/  IMAD.MOV.U32 R15, RZ, RZ, -0x1 ;  /* 0xffffffffff0f7424 */ /* 0x000fe200078e00ff */
[----:B0-----:R-:W-:-:S04]  /*1c1b0*/  SHF.R.U32.HI R11, RZ, 0x5, R20 ;  /* 0x00000005ff0b7819 */ /* 0x001fc80000011614 */
[----:B------:R-:W-:-:S05]  /*1c1c0*/  LOP3.LUT R11, R11, 0x3, RZ, 0xc0, !PT ;  /* 0x000000030b0b7812 */ /* 0x000fca00078ec0ff */
[----:B------:R-:W-:Y:S02]  /*1c1d0*/  IMAD.MOV.U32 R13, RZ, RZ, R11 ;  /* 0x000000ffff0d7224 */ /* 0x000fe400078e000b */
[----:B------:R-:W-:-:S07]  /*1c1e0*/  IMAD.MOV.U32 R11, RZ, RZ, 0x1f ;  /* 0x0000001fff0b7424 */ /* 0x000fce00078e00ff */
[----:B-----5:R-:W-:Y:S05]  /*1c1f0*/  WARPSYNC.COLLECTIVE R15, `(.L_x_10746) ;  /* 0x000000000f087348 */ /* 0x020fea0003c00000 */
[----:B------:R0:W1:Y:S02]  /*1c200*/  SHFL.IDX P6, R14, R13, R12, R11 ;  /* 0x0000000c0d0e7389 */ /* 0x00006400000c000b */
[----:B01---5:R-:W-:Y:S01]  /*1c210*/  ENDCOLLECTIVE ;  /* 0x000000000000791b */ /* 0x023fe20003800000 */
.L_x_10746:
[----:B------:R-:W-:Y:S05]  /*1c220*/  BSYNC B0 ;  /* 0x0000000000007941 */ /* 0x000fea0003800000 */
.L_x_10745:
[----:B------:R-:W-:Y:S05]  /*1c230*/  BRA `(.L_x_10747) ;  /* 0xffffffb000147947 */ /* 0x000fea000383ffff */
.L_x_10625:
[----:B0-----:R0:W1:Y:S02]  /*1c240*/  SYNCS.PHASECHK.TRANS64.TRYWAIT P0, [R0+URZ+0x2d840], R5 ;  /* 0x02d84005000075a7 */ /* 0x001064000800017f */
[----:B-1----:R-:W-:Y:S05]  /*1c250*/  @!P0 NANOSLEEP.SYNCS 0x989680 ;  /* 0x009896800000895d */ /* 0x002fea0003900000 */
[----:B------:R-:W1:Y:S02]  /*1c260*/  @!P0 SYNCS.PHASECHK.TRANS64 P0, [R0+URZ+0x2d840], R5 ;  /* 0x02d84005000085a7 */ /* 0x000e64000800007f */
[----:B-1----:R-:W-:Y:S05]  /*1c270*/  @!P0 BRA `(.L_x_10625) ;  /* 0xfffffffc00f08947 */ /* 0x002fea000383ffff */
[----:B------:R-:W-:Y:S05]  /*1c280*/  BRA `(.L_x_10748) ;  /* 0xffffffb000687947 */ /* 0x000fea000383ffff */
.L_x_10626:
        /* <DEDUP_REMOVED lines=8> */
.L_x_10750:
[----:B------:R-:W-:Y:S05]  /*1c310*/  BSYNC B0 ;  /* 0x0000000000007941 */ /* 0x000fea0003800000 */
.L_x_10749:
        /* <DEDUP_REMOVED lines=8> */
.L_x_10751:
[----:B------:R-:W-:Y:S02]  /*1c3a0*/  IMAD.MOV.U32 R13, RZ, RZ, R7 ;  /* 0x000000ffff0d7224 */ /* 0x000fe400078e0007 */
[----:B------:R-:W-:Y:S02]  /*1c3b0*/  IMAD.MOV.U32 R12, RZ, RZ, 0x1 ;  /* 0x00000001ff0c7424 */ /* 0x000fe400078e00ff */
[----:B------:R-:W-:-:S07]  /*1c3c0*/  IMAD.MOV.U32 R4, RZ, RZ, R14 ;  /* 0x000000ffff047224 */ /* 0x000fce00078e000e */
[----:B------:R-:W-:Y:S05]  /*1c3d0*/  WARPSYNC.COLLECTIVE R15, `(.L_x_10752) ;  /* 0x000000000f087348 */ /* 0x000fea0003c00000 */
[----:B------:R0:W1:Y:S02]  /*1c3e0*/  SHFL.IDX P6, R14, R13, R12, R11 ;  /* 0x0000000c0d0e7389 */ /* 0x00006400000c000b */
[----:B01----:R-:W-:Y:S01]  /*1c3f0*/  ENDCOLLECTIVE ;  /* 0x000000000000791b */ /* 0x003fe20003800000 */
.L_x_10752:
[----:B------:R-:W-:-:S05]  /*1c400*/  @P0 LEA R5, P1, R9, R4, 0x1 ;  /* 0x0000000409050211 */ /* 0x000fca00078208ff */
[----:B------:R-:W-:Y:S01]  /*1c410*/  @P0 IMAD.X R4, RZ, RZ, R6, P1 ;  /* 0x000000ffff040224 */ /* 0x000fe200008e0606 */
[----:B------:R-:W-:Y:S01]  /*1c420*/  ISETP.GE.AND P1, PT, R3, 0x21, PT ;  /* 0x000000210300780c */ /* 0x000fe20003f26270 */
[----:B------:R-:W-:-:S03]  /*1c430*/  @P0 IMAD R6, R8, 0x2, R16 ;  /* 0x0000000208060824 */ /* 0x000fc600078e0210 */
        /* <DEDUP_REMOVED lines=14> */
.L_x_10753:
[----:B------:R-:W-:Y:S02]  /*1c520*/  IMAD.MOV.U32 R13, RZ, RZ, R7 ;  /* 0x000000ffff0d7224 */ /* 0x000fe400078e0007 */
[----:B------:R-:W-:Y:S02]  /*1c530*/  IMAD.MOV.U32 R12, RZ, RZ, 0x2 ;  /* 0x00000002ff0c7424 */ /* 0x000fe400078e00ff */
[----:B------:R-:W-:-:S07]  /*1c540*/  IMAD.MOV.U32 R4, RZ, RZ, R14 ;  /* 0x000000ffff047224 */ /* 0x000fce00078e000e */
[----:B------:R-:W-:Y:S05]  /*1c550*/  WARPSYNC.COLLECTIVE R15, `(.L_x_10754) ;  /* 0x000000000f087348 */ /* 0x000fea0003c00000 */
[----:B------:R0:W1:Y:S02]  /*1c560*/  SHFL.IDX P6, R14, R13, R12, R11 ;  /* 0x0000000c0d0e7389 */ /* 0x00006400000c000b */
[----:B01----:R-:W-:Y:S01]  /*1c570*/  ENDCOLLECTIVE ;  /* 0x000000000000791b */ /* 0x003fe20003800000 */
.L_x_10754:
[----:B------:R-:W-:-:S05]  /*1c580*/  @P1 LEA R5, P0, R9, R4, 0x1 ;  /* 0x0000000409051211 */ /* 0x000fca00078008ff */
[----:B------:R-:W-:Y:S02]  /*1c590*/  @P1 IMAD.X R4, RZ, RZ, R6, P0 ;  /* 0x000000ffff041224 */ /* 0x000fe400000e0606 */
        /* <DEDUP_REMOVED lines=16> */
.L_x_10755:
[----:B------:R-:W-:Y:S02]  /*1c6a0*/  IMAD.MOV.U32 R13, RZ, RZ, R7 ;  /* 0x000000ffff0d7224 */ /* 0x000fe400078e0007 */
[----:B------:R-:W-:Y:S02]  /*1c6b0*/  IMAD.MOV.U32 R12, RZ, RZ, 0x3 ;  /* 0x00000003ff0c7424 */ /* 0x000fe400078e00ff */
[----:B------:R-:W-:-:S07]  /*1c6c0*/  IMAD.MOV.U32 R4, RZ, RZ, R14 ;  /* 0x000000ffff047224 */ /* 0x000fce00078e000e */
[----:B------:R-:W-:Y:S05]  /*1c6d0*/  WARPSYNC.COLLECTIVE R15, `(.L_x_10756) ;  /* 0x000000000f087348 */ /* 0x000fea0003c00000 */
[----:B------:R0:W1:Y:S02]  /*1c6e0*/  SHFL.IDX P6, R14, R13, R12, R11 ;  /* 0x0000000c0d0e7389 */ /* 0x00006400000c000b */
[----:B01----:R-:W-:Y:S01]  /*1c6f0*/  ENDCOLLECTIVE ;  /* 0x000000000000791b */ /* 0x003fe20003800000 */
.L_x_10756:
[----:B------:R-:W-:-:S05]  /*1c700*/  @P1 LEA R5, P0, R9, R4, 0x1 ;  /* 0x0000000409051211 */ /* 0x000fca00078008ff */
[----:B------:R-:W-:Y:S02]  /*1c710*/  @P1 IMAD.X R4, RZ, RZ, R6, P0 ;  /* 0x000000ffff041224 */ /* 0x000fe400000e0606 */
[----:B------:R-:W-:-:S03]  /*1c720*/  @P1 IMAD R6, R8, 0x2, R16 ;  /* 0x0000000208061824 */ /* 0x000fc600078e0210 */
        /* <DEDUP_REMOVED lines=8> */
.L_x_10757:
        /* <DEDUP_REMOVED lines=8> */
.L_x_10631:
        /* <DEDUP_REMOVED lines=9> */
.L_x_10759:
[C---:B------:R-:W-:Y:S01]  /*1c8c0*/  VIADD R9, R25.reuse, 0x20 ;  /* 0x0000002019097836 */ /* 0x040fe20000000000 */
[----:B------:R-:W-:Y:S01]  /*1c8d0*/  ISETP.GE.AND P3, PT, R25, R0, PT ;  /* 0x000000001900720c */ /* 0x000fe20003f66270 */
[----:B------:R-:W-:Y:S02]  /*1c8e0*/  IMAD.MOV.U32 R13, RZ, RZ, R5 ;  /* 0x000000ffff0d7224 */ /* 0x000fe400078e0005 */
[----:B------:R-:W-:-:S10]  /*1c8f0*/  IMAD.MOV.U32 R2, RZ, RZ, R14 ;  /* 0x000000ffff027224 */ /* 0x000fd400078e000e */
[----:B------:R-:W-:Y:S05]  /*1c900*/  WARPSYNC.COLLECTIVE R15, `(.L_x_10760) ;  /* 0x000000000f087348 */ /* 0x000fea0003c00000 */
[----:B------:R0:W1:Y:S02]  /*1c910*/  SHFL.IDX P6, R14, R13, R12, R11 ;  /* 0x0000000c0d0e7389 */ /* 0x00006400000c000b */
[----:B01----:R-:W-:Y:S01]  /*1c920*/  ENDCOLLECTIVE ;  /* 0x000000000000791b */ /* 0x003fe20003800000 */
.L_x_10760:
[----:B------:R-:W-:Y:S02]  /*1c930*/  IMAD.MOV.U32 R13, RZ, RZ, R4 ;  /* 0x000000ffff0d7224 */ /* 0x000fe400078e0004 */
[----:B------:R-:W-:Y:S02]  /*1c940*/  IMAD.MOV.U32 R12, RZ, RZ, 0x1 ;  /* 0x00000001ff0c7424 */ /* 0x000fe400078e00ff */
[----:B------:R-:W-:-:S07]  /*1c950*/  IMAD.MOV.U32 R3, RZ, RZ, R14 ;  /* 0x000000ffff037224 */ /* 0x000fce00078e000e */
[----:B------:R-:W-:Y:S05]  /*1c960*/  WARPSYNC.COLLECTIVE R15, `(.L_x_10761) ;  /* 0x000000000f087348 */ /* 0x000fea0003c00000 */
[----:B------:R0:W1:Y:S02]  /*1c970*/  SHFL.IDX P6, R14, R13, R12, R11 ;  /* 0x0000000c0d0e7389 */ /* 0x00006400000c000b */
[----:B01----:R-:W-:Y:S01]  /*1c980*/  ENDCOLLECTIVE ;  /* 0x000000000000791b */ /* 0x003fe20003800000 */
.L_x_10761:
[----:B------:R-:W-:-:S05]  /*1c990*/  @!P3 LEA R3, P4, R10, R3, 0x1 ;  /* 0x000000030a03b211 */ /* 0x000fca00078808ff */
[----:B------:R-:W-:-:S05]  /*1c9a0*/  @!P3 IMAD.X R2, RZ, RZ, R2, P4 ;  /* 0x000000ffff02b224 */ /* 0x000fca00020e0602 */
[----:B------:R-:W-:Y:S01]  /*1c9b0*/  @!P3 LOP3.LUT R3, R3, R2, RZ, 0x3c, !PT ;  /* 0x000000020303b212 */ /* 0x000fe200078e3cff */
[----:B------:R-:W-:-:S03]  /*1c9c0*/  IMAD.MOV.U32 R13, RZ, RZ, R5 ;  /* 0x000000ffff0d7224 */ /* 0x000fc600078e0005 */
[----:B------:R-:W-:-:S04]  /*1c9d0*/  @!P3 LOP3.LUT R2, R3, R2, RZ, 0x3c, !PT ;  /* 0x000000020302b212 */ /* 0x000fc800078e3cff */
[----:B------:R-:W-:-:S05]  /*1c9e0*/  @!P3 LOP3.LUT R3, R3, R2, RZ, 0x3c, !PT ;  /* 0x000000020303b212 */ /* 0x000fca00078e3cff */
        /* <DEDUP_REMOVED lines=11> */
.L_x_10762:
[----:B------:R-:W-:Y:S02]  /*1caa0*/  IMAD.MOV.U32 R13, RZ, RZ, R4 ;  /* 0x000000ffff0d7224 */ /* 0x000fe400078e0004 */
[----:B------:R-:W-:Y:S02]  /*1cab0*/  IMAD.MOV.U32 R12, RZ, RZ, 0x2 ;  /* 0x00000002ff0c7424 */ /* 0x000fe400078e00ff */
[----:B------:R-:W-:-:S07]  /*1cac0*/  IMAD.MOV.U32 R3, RZ, RZ, R14 ;  /* 0x000000ffff037224 */ /* 0x000fce00078e000e */
[----:B------:R-:W-:Y:S05]  /*1cad0*/  WARPSYNC.COLLECTIVE R15, `(.L_x_10763) ;  /* 0x000000000f087348 */ /* 0x000fea0003c00000 */
[----:B------:R0:W1:Y:S02]  /*1cae0*/  SHFL.IDX P6, R14, R13, R12, R11 ;  /* 0x0000000c0d0e7389 */ /* 0x00006400000c000b */
[----:B01----:R-:W-:Y:S01]  /*1caf0*/  ENDCOLLECTIVE ;  /* 0x000000000000791b */ /* 0x003fe20003800000 */
.L_x_10763:
        /* <DEDUP_REMOVED lines=11> */
[----:B------:R0:W-:Y:S02]  /*1cbb0*/  @!P3 LDGSTS.E.BYPASS.LTC128B.128 [R8+0x12c00], desc[UR42][R2.64+0x80], !P2 ;  /* 0x12c000800208bfae */ /* 0x0001e4000d101d6a */
[----:B0-----:R-:W-:-:S05]  /*1cbc0*/  VIADD R2, R25, 0x40 ;  /* 0x0000004019027836 */ /* 0x001fca0000000000 */
[----:B------:R-:W-:Y:S01]  /*1cbd0*/  ISETP.GE.AND P3, PT, R2, R0, PT ;  /* 0x000000000200720c */ /* 0x000fe20003f66270 */
[----:B------:R-:W-:-:S12]  /*1cbe0*/  IMAD.MOV.U32 R2, RZ, RZ, R14 ;  /* 0x000000ffff027224 */ /* 0x000fd800078e000e */
[----:B------:R-:W-:Y:S05]  /*1cbf0*/  WARPSYNC.COLLECTIVE R15, `(.L_x_10764) ;  /* 0x000000000f087348 */ /* 0x000fea0003c00000 */
[----:B------:R0:W1:Y:S02]  /*1cc00*/  SHFL.IDX P6, R14, R13, R12, R11 ;  /* 0x0000000c0d0e7389 */ /* 0x00006400000c000b */
[----:B01----:R-:W-:Y:S01]  /*1cc10*/  ENDCOLLECTIVE ;  /* 0x000000000000791b */ /* 0x003fe20003800000 */
.L_x_10764:
[----:B------:R-:W-:Y:S02]  /*1cc20*/  IMAD.MOV.U32 R13, RZ, RZ, R4 ;  /* 0x000000ffff0d7224 */ /* 0x000fe400078e0004 */
[----:B------:R-:W-:Y:S02]  /*1cc30*/  IMAD.MOV.U32 R12, RZ, RZ, 0x3 ;  /* 0x00000003ff0c7424 */ /* 0x000fe400078e00ff */
[----:B------:R-:W-:-:S07]  /*1cc40*/  IMAD.MOV.U32 R3, RZ, RZ, R14 ;  /* 0x000000ffff037224 */ /* 0x000fce00078e000e */
[----:B------:R-:W-:Y:S05]  /*1cc50*/  WARPSYNC.COLLECTIVE R15, `(.L_x_10765) ;  /* 0x000000000f087348 */ /* 0x000fea0003c00000 */
[----:B------:R0:W1:Y:S02]  /*1cc60*/  SHFL.IDX P6, R14, R13, R12, R11 ;  /* 0x0000000c0d0e7389 */ /* 0x00006400000c000b */
[----:B01----:R-:W-:Y:S01]  /*1cc70*/  ENDCOLLECTIVE ;  /* 0x000000000000791b */ /* 0x003fe20003800000 */
.L_x_10765:
[----:B------:R-:W-:-:S05]  /*1cc80*/  @!P3 LEA R3, P4, R10, R3, 0x1 ;  /* 0x000000030a03b211 */ /* 0x000fca00078808ff */
[----:B------:R-:W-:-:S05]  /*1cc90*/  @!P3 IMAD.X R2, RZ, RZ, R2, P4 ;  /* 0x000000ffff02b224 */ /* 0x000fca00020e0602 */
[----:B------:R-:W-:Y:S01]  /*1cca0*/  @!P3 LOP3.LUT R3, R3, R2, RZ, 0x3c, !PT ;  /* 0x000000020303b212 */ /* 0x000fe200078e3cff */
[----:B------:R-:W-:-:S03]  /*1ccb0*/  IMAD.MOV.U32 R13, RZ, RZ, R5 ;  /* 0x000000ffff0d7224 */ /* 0x000fc600078e0005 */
[----:B------:R-:W-:-:S04]  /*1ccc0*/  @!P3 LOP3.LUT R2, R3, R2, RZ, 0x3c, !PT ;  /* 0x000000020302b212 */ /* 0x000fc800078e3cff */
[----:B------:R-:W-:Y:S01]  /*1ccd0*/  @!P3 LOP3.LUT R3, R3, R2, RZ, 0x3c, !PT ;  /* 0x000000020303b212 */ /* 0x000fe200078e3cff */
[----:B------:R-:W-:-:S07]  /*1cce0*/  IMAD.MOV.U32 R4, RZ, RZ, R14 ;  /* 0x000000ffff047224 */ /* 0x000fce00078e000e */
[----:B------:R-:W-:Y:S05]  /*1ccf0*/  WARPSYNC.COLLECTIVE R15, `(.L_x_10766) ;  /* 0x000000000f087348 */ /* 0x000fea0003c00000 */
[----:B------:R0:W1:Y:S02]  /*1cd00*/  SHFL.IDX P6, R14, R13, R12, R11 ;  /* 0x0000000c0d0e7389 */ /* 0x00006400000c000b */
[----:B01----:R-:W-:Y:S01]  /*1cd10*/  ENDCOLLECTIVE ;  /* 0x000000000000791b */ /* 0x003fe20003800000 */
.L_x_10766:
[----:B------:R-:W-:Y:S01]  /*1cd20*/  @!PT LDS RZ, [RZ] ;  /* 0x00000000fffff984 */ /* 0x000fe20000000800 */
[----:B------:R-:W-:Y:S01]  /*1cd30*/  @!PT LDS RZ, [RZ] ;  /* 0x00000000fffff984 */ /* 0x000fe20000000800 */
[----:B------:R-:W-:Y:S01]  /*1cd40*/  @!PT LDS RZ, [RZ] ;  /* 0x00000000fffff984 */ /* 0x000fe20000000800 */
[----:B------:R-:W-:Y:S04]  /*1cd50*/  @!P3 LDGSTS.E.BYPASS.LTC128B.128 [R8+0xd400], desc[UR42][R2.64], !P0 ;  /* 0x0d4000000208bfae */ /* 0x000fe8000c101d6a */
[----:B------:R-:W-:Y:S04]  /*1cd60*/  @!P3 LDGSTS.E.BYPASS.LTC128B.128 [R8+0x10400], desc[UR42][R2.64+0x40], !P1 ;  /* 0x104000400208bfae */ /* 0x000fe8000c901d6a */
[----:B------:R0:W-:Y:S01]  /*1cd70*/  @!P3 LDGSTS.E.BYPASS.LTC128B.128 [R8+0x13400], desc[UR42][R2.64+0x80], !P2 ;  /* 0x134000800208bfae */ /* 0x0001e2000d101d6a */
[----:B------:R-:W-:Y:S02]  /*1cd80*/  IMAD.MOV.U32 R13, RZ, RZ, R6 ;  /* 0x000000ffff0d7224 */ /* 0x000fe400078e0006 */
[----:B------:R-:W-:-:S02]  /*1cd90*/  IMAD.MOV.U32 R12, RZ, RZ, RZ ;  /* 0x000000ffff0c7224 */ /* 0x000fc400078e00ff */
[----:B0-----:R-:W-:Y:S02]  /*1cda0*/  VIADD R2, R25, 0x60 ;  /* 0x0000006019027836 */ /* 0x001fe40000000000 */
[----:B------:R-:W-:-:S07]  /*1cdb0*/  IMAD.MOV.U32 R5, RZ, RZ, R14 ;  /* 0x000000ffff057224 */ /* 0x000fce00078e000e */
[----:B------:R-:W-:Y:S05]  /*1cdc0*/  WARPSYNC.COLLECTIVE R15, `(.L_x_10767) ;  /* 0x000000000f087348 */ /* 0x000fea0003c00000 */
[----:B------:R0:W1:Y:S02]  /*1cdd0*/  SHFL.IDX P6, R14, R13, R12, R11 ;  /* 0x0000000c0d0e7389 */ /* 0x00006400000c000b */
[----:B01----:R-:W-:Y:S01]  /*1cde0*/  ENDCOLLECTIVE ;  /* 0x000000000000791b */ /* 0x003fe20003800000 */
.L_x_10767:
[----:B------:R-:W-:-:S13]  /*1cdf0*/  ISETP.GE.AND P3, PT, R2, R0, PT ;  /* 0x000000000200720c */ /* 0x000fda0003f66270 */
[----:B------:R-:W-:Y:S01]  /*1ce00*/  @!P3 LEA R2, P4, R10, R5, 0x1 ;  /* 0x000000050a02b211 */ /* 0x000fe200078808ff */
[----:B------:R-:W-:-:S04]  /*1ce10*/  IMAD.MOV.U32 R13, RZ, RZ, R7 ;  /* 0x000000ffff0d7224 */ /* 0x000fc800078e0007 */
[----:B------:R-:W-:-:S05]  /*1ce20*/  @!P3 IMAD.X R3, RZ, RZ, R4, P4 ;  /* 0x000000ffff03b224 */ /* 0x000fca00020e0604 */
        /* <DEDUP_REMOVED lines=12> */
.L_x_10768:
[----:B------:R-:W-:Y:S02]  /*1cef0*/  IMAD.MOV.U32 R13, RZ, RZ, R6 ;  /* 0x000000ffff0d7224 */ /* 0x000fe400078e0006 */
[----:B------:R-:W-:Y:S02]  /*1cf00*/  IMAD.MOV.U32 R12, RZ, RZ, 0x1 ;  /* 0x00000001ff0c7424 */ /* 0x000fe400078e00ff */
[----:B------:R-:W-:-:S07]  /*1cf10*/  IMAD.MOV.U32 R3, RZ, RZ, R14 ;  /* 0x000000ffff037224 */ /* 0x000fce00078e000e */
[----:B------:R-:W-:Y:S05]  /*1cf20*/  WARPSYNC.COLLECTIVE R15, `(.L_x_10769) ;  /* 0x000000000f087348 */ /* 0x000fea0003c00000 */
[----:B------:R0:W1:Y:S02]  /*1cf30*/  SHFL.IDX P6, R14, R13, R12, R11 ;  /* 0x0000000c0d0e7389 */ /* 0x00006400000c000b */
[----:B01----:R-:W-:Y:S01]  /*1cf40*/  ENDCOLLECTIVE ;  /* 0x000000000000791b */ /* 0x003fe20003800000 */
.L_x_10769:
        /* <DEDUP_REMOVED lines=10> */
.L_x_10770:
[----:B------:R-:W-:Y:S01]  /*1cff0*/  @!PT LDS RZ, [RZ] ;  /* 0x00000000fffff984 */ /* 0x000fe20000000800 */
[----:B------:R-:W-:Y:S01]  /*1d000*/  @!PT LDS RZ, [RZ] ;  /* 0x00000000fffff984 */ /* 0x000fe20000000800 */
[----:B------:R-:W-:Y:S01]  /*1d010*/  @!PT LDS RZ, [RZ] ;  /* 0x00000000fffff984 */ /* 0x000fe20000000800 */
[----:B------:R-:W-:Y:S04]  /*1d020*/  @!P3 LDGSTS.E.BYPASS.LTC128B.128 [R8+0xe400], desc[UR42][R2.64], !P0 ;  /* 0x0e4000000208bfae */ /* 0x000fe8000c101d6a */
[----:B------:R-:W-:Y:S04]  /*1d030*/  @!P3 LDGSTS.E.BYPASS.LTC128B.128 [R8+0x11400], desc[UR42][R2.64+0x40], !P1 ;  /* 0x114000400208bfae */ /* 0x000fe8000c901d6a */
[----:B------:R0:W-:Y:S02]  /*1d040*/  @!P3 LDGSTS.E.BYPASS.LTC128B.128 [R8+0x14400], desc[UR42][R2.64+0x80], !P2 ;  /* 0x144000800208bfae */ /* 0x0001e4000d101d6a */
[----:B0-----:R-:W-:Y:S01]  /*1d050*/  IMAD.MOV.U32 R2, RZ, RZ, R14 ;  /* 0x000000ffff027224 */ /* 0x001fe200078e000e */
[----:B------:R-:W-:Y:S06]  /*1d060*/  BRA `(.L_x_10771) ;  /* 0xffffffb4004c7947 */ /* 0x000fec000383ffff */
.L_x_10634:
[----:B-1----:R1:W2:Y:S02]  /*1d070*/  SYNCS.PHASECHK.TRANS64.TRYWAIT P0, [R16+URZ+0x2d820], R0 ;  /* 0x02d82000100075a7 */ /* 0x0022a4000800017f */
[----:B--2---:R-:W-:Y:S05]  /*1d080*/  @!P0 NANOSLEEP.SYNCS 0x989680 ;  /* 0x009896800000895d */ /* 0x004fea0003900000 */
[----:B------:R-:W2:Y:S02]  /*1d090*/  @!P0 SYNCS.PHASECHK.TRANS64 P0, [R16+URZ+0x2d820], R0 ;  /* 0x02d82000100085a7 */ /* 0x000ea4000800007f */
[----:B--2---:R-:W-:Y:S05]  /*1d0a0*/  @!P0 BRA `(.L_x_10634) ;  /* 0xfffffffc00f08947 */ /* 0x004fea000383ffff */
[----:B------:R-:W-:Y:S05]  /*1d0b0*/  BRA `(.L_x_10772) ;  /* 0xffffffb400b07947 */ /* 0x000fea000383ffff */
.L_x_10639:
[----:B0-----:R0:W1:Y:S02]  /*1d0c0*/  SYNCS.PHASECHK.TRANS64.TRYWAIT P0, [R5+URZ+0x2d840], R0 ;  /* 0x02d84000050075a7 */ /* 0x001064000800017f */
[----:B-1----:R-:W-:Y:S05]  /*1d0d0*/  @!P0 NANOSLEEP.SYNCS 0x989680 ;  /* 0x009896800000895d */ /* 0x002fea0003900000 */
[----:B------:R-:W1:Y:S02]  /*1d0e0*/  @!P0 SYNCS.PHASECHK.TRANS64 P0, [R5+URZ+0x2d840], R0 ;  /* 0x02d84000050085a7 */ /* 0x000e64000800007f */
[----:B-1----:R-:W-:Y:S05]  /*1d0f0*/  @!P0 BRA `(.L_x_10639) ;  /* 0xfffffffc00f08947 */ /* 0x002fea000383ffff */
[----:B------:R-:W-:Y:S05]  /*1d100*/  BRA `(.L_x_10773) ;  /* 0xffffffb800a47947 */ /* 0x000fea000383ffff */
.L_x_10640:
        /* <DEDUP_REMOVED lines=8> */
.L_x_10775:
[----:B------:R-:W-:Y:S05]  /*1d190*/  BSYNC B1 ;  /* 0x0000000000017941 */ /* 0x000fea0003800000 */
.L_x_10774:
[----:B------:R-:W0:Y:S01]  /*1d1a0*/  S2R R21, SR_TID.X ;  /* 0x0000000000157919 */ /* 0x000e220000002100 */
        /* <DEDUP_REMOVED lines=8> */
[----:B------:R-:W-:-:S12]  /*1d230*/  IMAD R4, R4, 0x2, R16 ;  /* 0x0000000204047824 */ /* 0x000fd800078e0210 */
[----:B0-----:R-:W-:Y:S05]  /*1d240*/  WARPSYNC.COLLECTIVE R15, `(.L_x_10776) ;  /* 0x000000000f087348 */ /* 0x001fea0003c00000 */
[----:B------:R1:W2:Y:S02]  /*1d250*/  SHFL.IDX P6, R14, R13, R12, R11 ;  /* 0x0000000c0d0e7389 */ /* 0x0002a400000c000b */
[----:B012---:R-:W-:Y:S01]  /*1d260*/  ENDCOLLECTIVE ;  /* 0x000000000000791b */ /* 0x007fe20003800000 */
.L_x_10776:
        /* <DEDUP_REMOVED lines=8> */
.L_x_10777:
        /* <DEDUP_REMOVED lines=14> */
.L_x_10778:
[----:B------:R-:W-:Y:S02]  /*1d3d0*/  IMAD.MOV.U32 R13, RZ, RZ, R7 ;  /* 0x000000ffff0d7224 */ /* 0x000fe400078e0007 */
[----:B------:R-:W-:Y:S02]  /*1d3e0*/  IMAD.MOV.U32 R12, RZ, RZ, 0x2 ;  /* 0x00000002ff0c7424 */ /* 0x000fe400078e00ff */
[----:B------:R-:W-:-:S07]  /*1d3f0*/  IMAD.MOV.U32 R2, RZ, RZ, R14 ;  /* 0x000000ffff027224 */ /* 0x000fce00078e000e */
[----:B------:R-:W-:Y:S05]  /*1d400*/  WARPSYNC.COLLECTIVE R15, `(.L_x_10779) ;  /* 0x000000000f087348 */ /* 0x000fea0003c00000 */
[----:B------:R0:W1:Y:S02]  /*1d410*/  SHFL.IDX P6, R14, R13, R12, R11 ;  /* 0x0000000c0d0e7389 */ /* 0x00006400000c000b */
[----:B01----:R-:W-:Y:S01]  /*1d420*/  ENDCOLLECTIVE ;  /* 0x000000000000791b */ /* 0x003fe20003800000 */
.L_x_10779:
        /* <DEDUP_REMOVED lines=13> */
.L_x_10780:
[----:B------:R-:W-:Y:S02]  /*1d500*/  IMAD.MOV.U32 R13, RZ, RZ, R7 ;  /* 0x000000ffff0d7224 */ /* 0x000fe400078e0007 */
[----:B------:R-:W-:Y:S02]  /*1d510*/  IMAD.MOV.U32 R12, RZ, RZ, 0x3 ;  /* 0x00000003ff0c7424 */ /* 0x000fe400078e00ff */
[----:B------:R-:W-:-:S07]  /*1d520*/  IMAD.MOV.U32 R2, RZ, RZ, R14 ;  /* 0x000000ffff027224 */ /* 0x000fce00078e000e */
[----:B------:R-:W-:Y:S05]  /*1d530*/  WARPSYNC.COLLECTIVE R15, `(.L_x_10781) ;  /* 0x000000000f087348 */ /* 0x000fea0003c00000 */
[----:B------:R0:W1:Y:S02]  /*1d540*/  SHFL.IDX P6, R14, R13, R12, R11 ;  /* 0x0000000c0d0e7389 */ /* 0x00006400000c000b */
[----:B01----:R-:W-:Y:S01]  /*1d550*/  ENDCOLLECTIVE ;  /* 0x000000000000791b */ /* 0x003fe20003800000 */
.L_x_10781:
        /* <DEDUP_REMOVED lines=14> */
.L_x_10782:
[----:B------:R-:W-:Y:S01]  /*1d640*/  IMAD.MOV.U32 R2, RZ, RZ, R14 ;  /* 0x000000ffff027224 */ /* 0x000fe200078e000e */
[----:B------:R-:W-:Y:S06]  /*1d650*/  BRA `(.L_x_10783) ;  /* 0xffffffb800247947 */ /* 0x000fec000383ffff */
.L_x_10645:
[----:B-1----:R1:W2:Y:S02]  /*1d660*/  SYNCS.PHASECHK.TRANS64.TRYWAIT P0, [R5+URZ+0x2d860], R2 ;  /* 0x02d86002050075a7 */ /* 0x0022a4000800017f */
[----:B--2---:R-:W-:Y:S05]  /*1d670*/  @!P0 NANOSLEEP.SYNCS 0x989680 ;  /* 0x009896800000895d */ /* 0x004fea0003900000 */
[----:B------:R-:W2:Y:S02]  /*1d680*/  @!P0 SYNCS.PHASECHK.TRANS64 P0, [R5+URZ+0x2d860], R2 ;  /* 0x02d86002050085a7 */ /* 0x000ea4000800007f */
[----:B--2---:R-:W-:Y:S05]  /*1d690*/  @!P0 BRA `(.L_x_10645) ;  /* 0xfffffffc00f08947 */ /* 0x004fea000383ffff */
[----:B------:R-:W-:Y:S05]  /*1d6a0*/  BRA `(.L_x_10784) ;  /* 0xffffffb800887947 */ /* 0x000fea000383ffff */
.L_x_10646:
        /* <DEDUP_REMOVED lines=8> */
.L_x_10786:
[----:B------:R-:W-:Y:S05]  /*1d730*/  BSYNC B1 ;  /* 0x0000000000017941 */ /* 0x000fea0003800000 */
.L_x_10785:
        /* <DEDUP_REMOVED lines=9> */
.L_x_10787:
[----:B------:R-:W-:Y:S02]  /*1d7d0*/  IMAD.MOV.U32 R13, RZ, RZ, R22 ;  /* 0x000000ffff0d7224 */ /* 0x000fe400078e0016 */
[----:B------:R-:W-:Y:S02]  /*1d7e0*/  IMAD.MOV.U32 R12, RZ, RZ, 0x1 ;  /* 0x00000001ff0c7424 */ /* 0x000fe400078e00ff */
[----:B------:R-:W-:-:S07]  /*1d7f0*/  IMAD.MOV.U32 R2, RZ, RZ, R14 ;  /* 0x000000ffff027224 */ /* 0x000fce00078e000e */
[----:B------:R-:W-:Y:S05]  /*1d800*/  WARPSYNC.COLLECTIVE R15, `(.L_x_10788) ;  /* 0x000000000f087348 */ /* 0x000fea0003c00000 */
[----:B------:R0:W1:Y:S02]  /*1d810*/  SHFL.IDX P6, R14, R13, R12, R11 ;  /* 0x0000000c0d0e7389 */ /* 0x00006400000c000b */
[----:B01----:R-:W-:Y:S01]  /*1d820*/  ENDCOLLECTIVE ;  /* 0x000000000000791b */ /* 0x003fe20003800000 */
.L_x_10788:
        /* <DEDUP_REMOVED lines=16> */
.L_x_10789:
[----:B------:R-:W-:Y:S02]  /*1d930*/  IMAD.MOV.U32 R13, RZ, RZ, R22 ;  /* 0x000000ffff0d7224 */ /* 0x000fe400078e0016 */
[----:B------:R-:W-:Y:S02]  /*1d940*/  IMAD.MOV.U32 R12, RZ, RZ, 0x2 ;  /* 0x00000002ff0c7424 */ /* 0x000fe400078e00ff */
[----:B------:R-:W-:-:S07]  /*1d950*/  IMAD.MOV.U32 R2, RZ, RZ, R14 ;  /* 0x000000ffff027224 */ /* 0x000fce00078e000e */
[----:B------:R-:W-:Y:S05]  /*1d960*/  WARPSYNC.COLLECTIVE R15, `(.L_x_10790) ;  /* 0x000000000f087348 */ /* 0x000fea0003c00000 */
[----:B------:R0:W1:Y:S02]  /*1d970*/  SHFL.IDX P6, R14, R13, R12, R11 ;  /* 0x0000000c0d0e7389 */ /* 0x00006400000c000b */
[----:B01----:R-:W-:Y:S01]  /*1d980*/  ENDCOLLECTIVE ;  /* 0x000000000000791b */ /* 0x003fe20003800000 */
.L_x_10790:
        /* <DEDUP_REMOVED lines=16> */
.L_x_10791:
[----:B------:R-:W-:Y:S02]  /*1da90*/  IMAD.MOV.U32 R13, RZ, RZ, R22 ;  /* 0x000000ffff0d7224 */ /* 0x000fe400078e0016 */
[----:B------:R-:W-:Y:S02]  /*1daa0*/  IMAD.MOV.U32 R12, RZ, RZ, 0x3 ;  /* 0x00000003ff0c7424 */ /* 0x000fe400078e00ff */
[----:B------:R-:W-:-:S07]  /*1dab0*/  IMAD.MOV.U32 R2, RZ, RZ, R14 ;  /* 0x000000ffff027224 */ /* 0x000fce00078e000e */
[----:B------:R-:W-:Y:S05]  /*1dac0*/  WARPSYNC.COLLECTIVE R15, `(.L_x_10792) ;  /* 0x000000000f087348 */ /* 0x000fea0003c00000 */
[----:B------:R0:W1:Y:S02]  /*1dad0*/  SHFL.IDX P6, R14, R13, R12, R11 ;  /* 0x0000000c0d0e7389 */ /* 0x00006400000c000b */
[----:B01----:R-:W-:Y:S01]  /*1dae0*/  ENDCOLLECTIVE ;  /* 0x000000000000791b */ /* 0x003fe20003800000 */
.L_x_10792:
        /* <DEDUP_REMOVED lines=13> */
.L_x_10793:
        /* <DEDUP_REMOVED lines=8> */
.L_x_10654:
[----:B-1----:R1:W2:Y:S02]  /*1dc40*/  SYNCS.PHASECHK.TRANS64.TRYWAIT P0, [R0+URZ+0x2d860], R3 ;  /* 0x02d86003000075a7 */ /* 0x0022a4000800017f */
[----:B--2---:R-:W-:Y:S05]  /*1dc50*/  @!P0 NANOSLEEP.SYNCS 0x989680 ;  /* 0x009896800000895d */ /* 0x004fea0003900000 */
[----:B------:R-:W2:Y:S02]  /*1dc60*/  @!P0 SYNCS.PHASECHK.TRANS64 P0, [R0+URZ+0x2d860], R3 ;  /* 0x02d86003000085a7 */ /* 0x000ea4000800007f */
[----:B--2---:R-:W-:Y:S05]  /*1dc70*/  @!P0 BRA `(.L_x_10654) ;  /* 0xfffffffc00f08947 */ /* 0x004fea000383ffff */
[----:B------:R-:W-:Y:S05]  /*1dc80*/  BRA `(.L_x_10795) ;  /* 0xffffffbc00087947 */ /* 0x000fea000383ffff */
.L_x_10655:
[----:B------:R-:W-:Y:S01]  /*1dc90*/  BSSY B0, `(.L_x_10796) ;  /* 0x0000008000007945 */ /* 0x000fe20003800000 */
[----:B------:R-:W-:Y:S02]  /*1dca0*/  IMAD.MOV.U32 R13, RZ, RZ, R22 ;  /* 0x000000ffff0d7224 */ /* 0x000fe400078e0016 */
[----:B------:R-:W-:Y:S02]  /*1dcb0*/  IMAD.MOV.U32 R12, RZ, RZ, RZ ;  /* 0x000000ffff0c7224 */ /* 0x000fe400078e00ff */
[----:B------:R-:W-:Y:S02]  /*1dcc0*/  IMAD.MOV.U32 R11, RZ, RZ, 0x1c1f ;  /* 0x00001c1fff0b7424 */ /* 0x000fe400078e00ff */
[----:B------:R-:W-:-:S07]  /*1dcd0*/  IMAD.MOV.U32 R15, RZ, RZ, -0x1 ;  /* 0xffffffffff0f7424 */ /* 0x000fce00078e00ff */
[----:B01---5:R-:W-:Y:S05]  /*1dce0*/  WARPSYNC.COLLECTIVE R15, `(.L_x_10797) ;  /* 0x000000000f087348 */ /* 0x023fea0003c00000 */
[----:B------:R2:W3:Y:S02]  /*1dcf0*/  SHFL.IDX P6, R14, R13, R12, R11 ;  /* 0x0000000c0d0e7389 */ /* 0x0004e400000c000b */
[----:B0123-5:R-:W-:Y:S01]  /*1dd00*/  ENDCOLLECTIVE ;  /* 0x000000000000791b */ /* 0x02ffe20003800000 */
.L_x_10797:
[----:B------:R-:W-:Y:S05]  /*1dd10*/  BSYNC B0 ;  /* 0x0000000000007941 */ /* 0x000fea0003800000 */
.L_x_10796:
[----:B------:R-:W0:Y:S01]  /*1dd20*/  S2R R2, SR_TID.X ;  /* 0x0000000000027919 */ /* 0x000e220000002100 */
[----:B------:R-:W-:Y:S02]  /*1dd30*/  IMAD.MOV.U32 R13, RZ, RZ, R18 ;  /* 0x000000ffff0d7224 */ /* 0x000fe400078e0012 */
[----:B------:R-:W-:Y:S02]  /*1dd40*/  IMAD.MOV.U32 R12, RZ, RZ, RZ ;  /* 0x000000ffff0c7224 */ /* 0x000fe400078e00ff */
[----:B------:R-:W-:Y:S02]  /*1dd50*/  IMAD.MOV.U32 R11, RZ, RZ, 0x1c1f ;  /* 0x00001c1fff0b7424 */ /* 0x000fe400078e00ff */
[----:B------:R-:W-:Y:S02]  /*1dd60*/  IMAD.MOV.U32 R15, RZ, RZ, -0x1 ;  /* 0xffffffffff0f7424 */ /* 0x000fe400078e00ff */
[----:B------:R-:W-:Y:S02]  /*1dd70*/  IMAD.MOV.U32 R3, RZ, RZ, R14 ;  /* 0x000000ffff037224 */ /* 0x000fe400078e000e */
[----:B------:R-:W-:-:S07]  /*1dd80*/  IMAD R4, R4, 0x2, R16 ;  /* 0x0000000204047824 */ /* 0x000fce00078e0210 */
[----:B0-----:R-:W-:Y:S05]  /*1dd90*/  WARPSYNC.COLLECTIVE R15, `(.L_x_10798) ;  /* 0x000000000f087348 */ /* 0x001fea0003c00000 */
[----:B------:R1:W2:Y:S02]  /*1dda0*/  SHFL.IDX P6, R14, R13, R12, R11 ;  /* 0x0000000c0d0e7389 */ /* 0x0002a400000c000b */
[----:B012---:R-:W-:Y:S01]  /*1ddb0*/  ENDCOLLECTIVE ;  /* 0x000000000000791b */ /* 0x007fe20003800000 */
.L_x_10798:
        /* <DEDUP_REMOVED lines=17> */
.L_x_10799:
        /* <DEDUP_REMOVED lines=14> */
.L_x_10800:
[----:B------:R-:W-:Y:S02]  /*1dfb0*/  IMAD.MOV.U32 R13, RZ, RZ, R22 ;  /* 0x000000ffff0d7224 */ /* 0x000fe400078e0016 */
[----:B------:R-:W-:Y:S01]  /*1dfc0*/  IMAD.MOV.U32 R12, RZ, RZ, 0x2 ;  /* 0x00000002ff0c7424 */ /* 0x000fe200078e00ff */
[----:B------:R-:W-:-:S13]  /*1dfd0*/  IADD3 R2, P4, R14, R5, RZ ;  /* 0x000000050e027210 */ /* 0x000fda0007f9e0ff */
[----:B------:R-:W-:Y:S05]  /*1dfe0*/  WARPSYNC.COLLECTIVE R15, `(.L_x_10801) ;  /* 0x000000000f087348 */ /* 0x000fea0003c00000 */
[----:B------:R0:W1:Y:S02]  /*1dff0*/  SHFL.IDX P6, R14, R13, R12, R11 ;  /* 0x0000000c0d0e7389 */ /* 0x00006400000c000b */
[----:B01----:R-:W-:Y:S01]  /*1e000*/  ENDCOLLECTIVE ;  /* 0x000000000000791b */ /* 0x003fe20003800000 */
.L_x_10801:
        /* <DEDUP_REMOVED lines=15> */
.L_x_10802:
[----:B------:R-:W-:Y:S02]  /*1e100*/  IMAD.MOV.U32 R13, RZ, RZ, R22 ;  /* 0x000000ffff0d7224 */ /* 0x000fe400078e0016 */
[----:B------:R-:W-:Y:S01]  /*1e110*/  IMAD.MOV.U32 R12, RZ, RZ, 0x3 ;  /* 0x00000003ff0c7424 */ /* 0x000fe200078e00ff */
[----:B------:R-:W-:-:S13]  /*1e120*/  IADD3 R2, P4, R14, R5, RZ ;  /* 0x000000050e027210 */ /* 0x000fda0007f9e0ff */
[----:B------:R-:W-:Y:S05]  /*1e130*/  WARPSYNC.COLLECTIVE R15, `(.L_x_10803) ;  /* 0x000000000f087348 */ /* 0x000fea0003c00000 */
[----:B------:R0:W1:Y:S02]  /*1e140*/  SHFL.IDX P6, R14, R13, R12, R11 ;  /* 0x0000000c0d0e7389 */ /* 0x00006400000c000b */
[----:B01----:R-:W-:Y:S01]  /*1e150*/  ENDCOLLECTIVE ;  /* 0x000000000000791b */ /* 0x003fe20003800000 */
.L_x_10803:
        /* <DEDUP_REMOVED lines=14> */
.L_x_10804:
[----:B------:R-:W-:Y:S05]  /*1e240*/  BRA `(.L_x_10805) ;  /* 0xffffffb800687947 */ /* 0x000fea000383ffff */
.L_x_10660:
        /* <DEDUP_REMOVED lines=8> */
.L_x_10807:
[----:B------:R-:W-:Y:S05]  /*1e2d0*/  BSYNC B0 ;  /* 0x0000000000007941 */ /* 0x000fea0003800000 */
.L_x_10806:
        /* <DEDUP_REMOVED lines=9> */
.L_x_10808:
        /* <DEDUP_REMOVED lines=24> */
.L_x_10809:
[----:B------:R-:W-:Y:S01]  /*1e4f0*/  IMAD.MOV.U32 R12, RZ, RZ, 0x2 ;  /* 0x00000002ff0c7424 */ /* 0x000fe200078e00ff */
[----:B------:R-:W-:-:S05]  /*1e500*/  SEL R14, R14, RZ, P1 ;  /* 0x000000ff0e0e7207 */ /* 0x000fca0000800000 */
[----:B------:R-:W-:-:S04]  /*1e510*/  IMAD.IADD R5, R13, 0x1, R14 ;  /* 0x000000010d057824 */ /* 0x000fc800078e020e */
[----:B------:R-:W-:-:S07]  /*1e520*/  IMAD.MOV.U32 R13, RZ, RZ, R5 ;  /* 0x000000ffff0d7224 */ /* 0x000fce00078e0005 */
[----:B------:R-:W-:Y:S05]  /*1e530*/  WARPSYNC.COLLECTIVE R15, `(.L_x_10810) ;  /* 0x000000000f087348 */ /* 0x000fea0003c00000 */
[----:B------:R0:W1:Y:S02]  /*1e540*/  SHFL.UP P6, R14, R13, R12, R11 ;  /* 0x0400000c0d0e7389 */ /* 0x00006400000c000b */
[----:B01----:R-:W-:Y:S01]  /*1e550*/  ENDCOLLECTIVE ;  /* 0x000000000000791b */ /* 0x003fe20003800000 */
.L_x_10810:
[----:B------:R-:W-:Y:S01]  /*1e560*/  IMAD.MOV.U32 R12, RZ, RZ, 0x4 ;  /* 0x00000004ff0c7424 */ /* 0x000fe200078e00ff */
[----:B------:R-:W-:-:S05]  /*1e570*/  SEL R2, R14, RZ, P2 ;  /* 0x000000ff0e027207 */ /* 0x000fca0001000000 */
[----:B------:R-:W-:-:S04]  /*1e580*/  IMAD.IADD R2, R5, 0x1, R2 ;  /* 0x0000000105027824 */ /* 0x000fc800078e0202 */
[----:B------:R-:W-:-:S07]  /*1e590*/  IMAD.MOV.U32 R13, RZ, RZ, R2 ;  /* 0x000000ffff0d7224 */ /* 0x000fce00078e0002 */
[----:B------:R-:W-:Y:S05]  /*1e5a0*/  WARPSYNC.COLLECTIVE R15, `(.L_x_10811) ;  /* 0x000000000f087348 */ /* 0x000fea0003c00000 */
[----:B------:R0:W1:Y:S02]  /*1e5b0*/  SHFL.UP P6, R14, R13, R12, R11 ;  /* 0x0400000c0d0e7389 */ /* 0x00006400000c000b */
[----:B01----:R-:W-:Y:S01]  /*1e5c0*/  ENDCOLLECTIVE ;  /* 0x000000000000791b */ /* 0x003fe20003800000 */
.L_x_10811:
[----:B------:R-:W-:Y:S01]  /*1e5d0*/  IMAD.MOV.U32 R12, RZ, RZ, 0x8 ;  /* 0x00000008ff0c7424 */ /* 0x000fe200078e00ff */
[----:B------:R-:W-:-:S05]  /*1e5e0*/  SEL R3, R14, RZ, P3 ;  /* 0x000000ff0e037207 */ /* 0x000fca0001800000 */
[----:B------:R-:W-:-:S04]  /*1e5f0*/  IMAD.IADD R3, R2, 0x1, R3 ;  /* 0x0000000102037824 */ /* 0x000fc800078e0203 */
[----:B------:R-:W-:-:S07]  /*1e600*/  IMAD.MOV.U32 R13, RZ, RZ, R3 ;  /* 0x000000ffff0d7224 */ /* 0x000fce00078e0003 */
[----:B------:R-:W-:Y:S05]  /*1e610*/  WARPSYNC.COLLECTIVE R15, `(.L_x_10812) ;  /* 0x000000000f087348 */ /* 0x000fea0003c00000 */
[----:B------:R0:W1:Y:S02]  /*1e620*/  SHFL.UP P6, R14, R13, R12, R11 ;  /* 0x0400000c0d0e7389 */ /* 0x00006400000c000b */
[----:B01----:R-:W-:Y:S01]  /*1e630*/  ENDCOLLECTIVE ;  /* 0x000000000000791b */ /* 0x003fe20003800000 */
.L_x_10812:
[----:B------:R-:W-:Y:S01]  /*1e640*/  IMAD.MOV.U32 R12, RZ, RZ, 0x10 ;  /* 0x00000010ff0c7424 */ /* 0x000fe200078e00ff */
[----:B------:R-:W-:-:S05]  /*1e650*/  SEL R14, R14, RZ, P4 ;  /* 0x000000ff0e0e7207 */ /* 0x000fca0002000000 */
[----:B------:R-:W-:-:S04]  /*1e660*/  IMAD.IADD R5, R3, 0x1, R14 ;  /* 0x0000000103057824 */ /* 0x000fc800078e020e */
[----:B------:R-:W-:-:S07]  /*1e670*/  IMAD.MOV.U32 R13, RZ, RZ, R5 ;  /* 0x000000ffff0d7224 */ /* 0x000fce00078e0005 */
[----:B------:R-:W-:Y:S05]  /*1e680*/  WARPSYNC.COLLECTIVE R15, `(.L_x_10813) ;  /* 0x000000000f087348 */ /* 0x000fea0003c00000 */
[----:B------:R0:W1:Y:S02]  /*1e690*/  SHFL.UP P6, R14, R13, R12, R11 ;  /* 0x0400000c0d0e7389 */ /* 0x00006400000c000b */
[----:B01----:R-:W-:Y:S01]  /*1e6a0*/  ENDCOLLECTIVE ;  /* 0x000000000000791b */ /* 0x003fe20003800000 */
.L_x_10813:
        /* <DEDUP_REMOVED lines=8> */
.L_x_10814:
[----:B------:R-:W-:Y:S05]  /*1e730*/  BRA `(.L_x_10815) ;  /* 0xffffffb800887947 */ /* 0x000fea000383ffff */
.L_x_10663:
[----:B------:R-:W-:Y:S01]  /*1e740*/  BSSY B0, `(.L_x_10816) ;  /* 0x0000007000007945 */ /* 0x000fe20003800000 */
[----:B------:R-:W-:Y:S02]  /*1e750*/  IMAD.MOV.U32 R12, RZ, RZ, 0x1 ;  /* 0x00000001ff0c7424 */ /* 0x000fe400078e00ff */
[----:B------:R-:W-:Y:S02]  /*1e760*/  IMAD.MOV.U32 R11, RZ, RZ, RZ ;  /* 0x000000ffff0b7224 */ /* 0x000fe400078e00ff */
[----:B------:R-:W-:-:S07]  /*1e770*/  IMAD.MOV.U32 R15, RZ, RZ, -0x1 ;  /* 0xffffffffff0f7424 */ /* 0x000fce00078e00ff */
[----:B-----5:R-:W-:Y:S05]  /*1e780*/  WARPSYNC.COLLECTIVE R15, `(.L_x_10817) ;  /* 0x000000000f087348 */ /* 0x020fea0003c00000 */
[----:B------:R0:W1:Y:S02]  /*1e790*/  SHFL.UP P6, R14, R13, R12, R11 ;  /* 0x0400000c0d0e7389 */ /* 0x00006400000c000b */
[----:B01---5:R-:W-:Y:S01]  /*1e7a0*/  ENDCOLLECTIVE ;  /* 0x000000000000791b */ /* 0x023fe20003800000 */
.L_x_10817:
[----:B------:R-:W-:Y:S05]  /*1e7b0*/  BSYNC B0 ;  /* 0x0000000000007941 */ /* 0x000fea0003800000 */
.L_x_10816:
        /* <DEDUP_REMOVED lines=8> */
.L_x_10818:
[----:B------:R-:W-:Y:S01]  /*1e840*/  IMAD.MOV.U32 R12, RZ, RZ, 0x4 ;  /* 0x00000004ff0c7424 */ /* 0x000fe200078e00ff */
[----:B------:R-:W-:-:S05]  /*1e850*/  SEL R14, R14, RZ, P2 ;  /* 0x000000ff0e0e7207 */ /* 0x000fca0001000000 */
[----:B------:R-:W-:-:S04]  /*1e860*/  IMAD.IADD R3, R13, 0x1, R14 ;  /* 0x000000010d037824 */ /* 0x000fc800078e020e */
[----:B------:R-:W-:-:S07]  /*1e870*/  IMAD.MOV.U32 R13, RZ, RZ, R3 ;  /* 0x000000ffff0d7224 */ /* 0x000fce00078e0003 */
[----:B------:R-:W-:Y:S05]  /*1e880*/  WARPSYNC.COLLECTIVE R15, `(.L_x_10819) ;  /* 0x000000000f087348 */ /* 0x000fea0003c00000 */
[----:B------:R0:W1:Y:S02]  /*1e890*/  SHFL.UP P6, R14, R13, R12, R11 ;  /* 0x0400000c0d0e7389 */ /* 0x00006400000c000b */
[----:B01----:R-:W-:Y:S01]  /*1e8a0*/  ENDCOLLECTIVE ;  /* 0x000000000000791b */ /* 0x003fe20003800000 */
.L_x_10819:
[----:B------:R-:W-:Y:S01]  /*1e8b0*/  IMAD.MOV.U32 R12, RZ, RZ, 0x8 ;  /* 0x00000008ff0c7424 */ /* 0x000fe200078e00ff */
[----:B------:R-:W-:-:S05]  /*1e8c0*/  SEL R14, R14, RZ, P3 ;  /* 0x000000ff0e0e7207 */ /* 0x000fca0001800000 */
[----:B------:R-:W-:-:S04]  /*1e8d0*/  IMAD.IADD R5, R3, 0x1, R14 ;  /* 0x0000000103057824 */ /* 0x000fc800078e020e */
[----:B------:R-:W-:-:S07]  /*1e8e0*/  IMAD.MOV.U32 R13, RZ, RZ, R5 ;  /* 0x000000ffff0d7224 */ /* 0x000fce00078e0005 */
[----:B------:R-:W-:Y:S05]  /*1e8f0*/  WARPSYNC.COLLECTIVE R15, `(.L_x_10820) ;  /* 0x000000000f087348 */ /* 0x000fea0003c00000 */
[----:B------:R0:W1:Y:S02]  /*1e900*/  SHFL.UP P6, R14, R13, R12, R11 ;  /* 0x0400000c0d0e7389 */ /* 0x00006400000c000b */
[----:B01----:R-:W-:Y:S01]  /*1e910*/  ENDCOLLECTIVE ;  /* 0x000000000000791b */ /* 0x003fe20003800000 */
.L_x_10820:
[----:B------:R-:W-:Y:S01]  /*1e920*/  IMAD.MOV.U32 R12, RZ, RZ, 0x10 ;  /* 0x00000010ff0c7424 */ /* 0x000fe200078e00ff */
[----:B------:R-:W-:-:S05]  /*1e930*/  SEL R8, R14, RZ, P4 ;  /* 0x000000ff0e087207 */ /* 0x000fca0002000000 */
[----:B------:R-:W-:-:S04]  /*1e940*/  IMAD.IADD R8, R5, 0x1, R8 ;  /* 0x0000000105087824 */ /* 0x000fc800078e0208 */
[----:B------:R-:W-:-:S07]  /*1e950*/  IMAD.MOV.U32 R13, RZ, RZ, R8 ;  /* 0x000000ffff0d7224 */ /* 0x000fce00078e0008 */
[----:B------:R-:W-:Y:S05]  /*1e960*/  WARPSYNC.COLLECTIVE R15, `(.L_x_10821) ;  /* 0x000000000f087348 */ /* 0x000fea0003c00000 */
[----:B------:R0:W1:Y:S02]  /*1e970*/  SHFL.UP P6, R14, R13, R12, R11 ;  /* 0x0400000c0d0e7389 */ /* 0x00006400000c000b */
[----:B01----:R-:W-:Y:S01]  /*1e980*/  ENDCOLLECTIVE ;  /* 0x000000000000791b */ /* 0x003fe20003800000 */
.L_x_10821:
        /* <DEDUP_REMOVED lines=8> */
.L_x_10822:
[----:B------:R-:W-:Y:S05]  /*1ea10*/  BRA `(.L_x_10823) ;  /* 0xffffffb800747947 */ /* 0x000fea000383ffff */
.L_x_10665:
[----:B------:R-:W-:Y:S01]  /*1ea20*/  BSSY B0, `(.L_x_10824) ;  /* 0x0000006000007945 */ /* 0x000fe20003800000 */
[----:B------:R-:W-:Y:S01]  /*1ea30*/  PLOP3.LUT P6, PT, P6, PT, PT, 0x8, 0x0 ;  /* 0x000000000000781c */ /* 0x000fe200037ce170 */
[----:B------:R-:W-:-:S12]  /*1ea40*/  IMAD.MOV.U32 R15, RZ, RZ, -0x1 ;  /* 0xffffffffff0f7424 */ /* 0x000fd800078e00ff */
[----:B0----5:R-:W-:Y:S05]  /*1ea50*/  WARPSYNC.COLLECTIVE R15, `(.L_x_10825) ;  /* 0x000000000f087348 */ /* 0x021fea0003c00000 */
[----:B------:R-:W-:Y:S01]  /*1ea60*/  VOTE.ANY R14, PT, P6 ;  /* 0x00000000000e7806 */ /* 0x000fe200030e0100 */
[----:B0----5:R-:W-:Y:S06]  /*1ea70*/  ENDCOLLECTIVE ;  /* 0x000000000000791b */ /* 0x021fec0003800000 */
.L_x_10825:
[----:B------:R-:W-:Y:S05]  /*1ea80*/  BSYNC B0 ;  /* 0x0000000000007941 */ /* 0x000fea0003800000 */
.L_x_10824:
        /* <DEDUP_REMOVED lines=9> */
.L_x_10826:
[----:B------:R-:W-:Y:S02]  /*1eb20*/  IMAD.MOV.U32 R13, RZ, RZ, R7 ;  /* 0x000000ffff0d7224 */ /* 0x000fe400078e0007 */
[----:B------:R-:W-:-:S07]  /*1eb30*/  IMAD.MOV.U32 R4, RZ, RZ, R14 ;  /* 0x000000ffff047224 */ /* 0x000fce00078e000e */
[----:B------:R-:W-:Y:S05]  /*1eb40*/  WARPSYNC.COLLECTIVE R15, `(.L_x_10827) ;  /* 0x000000000f087348 */ /* 0x000fea0003c00000 */
[----:B------:R0:W1:Y:S02]  /*1eb50*/  SHFL.IDX P6, R14, R13, R12, R11 ;  /* 0x0000000c0d0e7389 */ /* 0x00006400000c000b */
[----:B01----:R-:W-:Y:S01]  /*1eb60*/  ENDCOLLECTIVE ;  /* 0x000000000000791b */ /* 0x003fe20003800000 */
.L_x_10827:
[----:B------:R-:W-:Y:S01]  /*1eb70*/  IMAD.MOV.U32 R7, RZ, RZ, R14 ;  /* 0x000000ffff077224 */ /* 0x000fe200078e000e */
[----:B------:R-:W-:Y:S06]  /*1eb80*/  BRA `(.L_x_10828) ;  /* 0xffffffb800547947 */ /* 0x000fec000383ffff */
.L_x_10667:
[----:B------:R-:W-:Y:S01]  /*1eb90*/  BSSY B0, `(.L_x_10829) ;  /* 0x0000007000007945 */ /* 0x000fe20003800000 */
[----:B------:R-:W-:Y:S02]  /*1eba0*/  IMAD.MOV.U32 R13, RZ, RZ, R2 ;  /* 0x000000ffff0d7224 */ /* 0x000fe400078e0002 */
[----:B------:R-:W-:Y:S02]  /*1ebb0*/  IMAD.MOV.U32 R11, RZ, RZ, 0x1f ;  /* 0x0000001fff0b7424 */ /* 0x000fe400078e00ff */
[----:B------:R-:W-:-:S07]  /*1ebc0*/  IMAD.MOV.U32 R15, RZ, RZ, -0x1 ;  /* 0xffffffffff0f7424 */ /* 0x000fce00078e00ff */
[----:B0123-5:R-:W-:Y:S05]  /*1ebd0*/  WARPSYNC.COLLECTIVE R15, `(.L_x_10830) ;  /* 0x000000000f087348 */ /* 0x02ffea0003c00000 */
[----:B------:R4:W0:Y:S02]  /*1ebe0*/  SHFL.IDX P6, R14, R13, R12, R11 ;  /* 0x0000000c0d0e7389 */ /* 0x00082400000c000b */
[----:B012345:R-:W-:Y:S01]  /*1ebf0*/  ENDCOLLECTIVE ;  /* 0x000000000000791b */ /* 0x03ffe20003800000 */
.L_x_10830:
[----:B------:R-:W-:Y:S05]  /*1ec00*/  BSYNC B0 ;  /* 0x0000000000007941 */ /* 0x000fea0003800000 */
.L_x_10829:
[----:B------:R-:W-:Y:S01]  /*1ec10*/  IMAD.MOV.U32 R24, RZ, RZ, R14 ;  /* 0x000000ffff187224 */ /* 0x000fe200078e000e */
[----:B------:R-:W-:Y:S06]  /*1ec20*/  BRA `(.L_x_10666) ;  /* 0xffffffb800447947 */ /* 0x000fec000383ffff */
.L_x_10671:
[----:B0-----:R0:W1:Y:S02]  /*1ec30*/  SYNCS.PHASECHK.TRANS64.TRYWAIT P0, [R5+URZ+0x2d820], R0 ;  /* 0x02d82000050075a7 */ /* 0x001064000800017f */
[----:B-1----:R-:W-:Y:S05]  /*1ec40*/  @!P0 NANOSLEEP.SYNCS 0x989680 ;  /* 0x009896800000895d */ /* 0x002fea0003900000 */
[----:B------:R-:W1:Y:S02]  /*1ec50*/  @!P0 SYNCS.PHASECHK.TRANS64 P0, [R5+URZ+0x2d820], R0 ;  /* 0x02d82000050085a7 */ /* 0x000e64000800007f */
[----:B-1----:R-:W-:Y:S05]  /*1ec60*/  @!P0 BRA `(.L_x_10671) ;  /* 0xfffffffc00f08947 */ /* 0x002fea000383ffff */
[----:B------:R-:W-:Y:S05]  /*1ec70*/  BRA `(.L_x_10831) ;  /* 0xffffffbc009c7947 */ /* 0x000fea000383ffff */
.L_x_10672:
        /* <DEDUP_REMOVED lines=8> */
[----:B0-23-5:R-:W-:Y:S05]  /*1ed00*/  WARPSYNC.COLLECTIVE R15, `(.L_x_10833) ;  /* 0x000000000f087348 */ /* 0x02dfea0003c00000 */
[----:B------:R1:W4:Y:S02]  /*1ed10*/  SHFL.IDX P6, R14, R13, R12, R11 ;  /* 0x0000000c0d0e7389 */ /* 0x00032400000c000b */
[----:B012345:R-:W-:Y:S01]  /*1ed20*/  ENDCOLLECTIVE ;  /* 0x000000000000791b */ /* 0x03ffe20003800000 */
.L_x_10833:
[----:B------:R-:W-:Y:S05]  /*1ed30*/  BSYNC B0 ;  /* 0x0000000000007941 */ /* 0x000fea0003800000 */
.L_x_10832:
[----:B------:R-:W-:Y:S05]  /*1ed40*/  BRA `(.L_x_10834) ;  /* 0xffffffbc00847947 */ /* 0x000fea000383ffff */
.L_x_10673:
[----:B------:R-:W-:Y:S01]  /*1ed50*/  BSSY B0, `(.L_x_10835) ;  /* 0x0000006000007945 */ /* 0x000fe20003800000 */
[----:B------:R-:W-:-:S07]  /*1ed60*/  IMAD.MOV.U32 R15, RZ, RZ, -0x1 ;  /* 0xffffffffff0f7424 */ /* 0x000fce00078e00ff */
[----:B0-23-5:R-:W-:Y:S05]  /*1ed70*/  WARPSYNC.COLLECTIVE R15, `(.L_x_10836) ;  /* 0x000000000f0c7348 */ /* 0x02dfea0003c00000 */
[----:B------:R-:W-:Y:S02]  /*1ed80*/  ELECT P6, UR62, PT ;  /* 0x00000000003e782f */ /* 0x000fe400038c0000 */
[----:B------:R-:W-:Y:S01]  /*1ed90*/  MOV R14, UR62 ;  /* 0x0000003e000e7c02 */ /* 0x000fe20008000f00 */
[----:B0-23-5:R-:W-:Y:S10]  /*1eda0*/  ENDCOLLECTIVE ;  /* 0x000000000000791b */ /* 0x02dff40003800000 */
.L_x_10836:
[----:B------:R-:W-:Y:S05]  /*1edb0*/  BSYNC B0 ;  /* 0x0000000000007941 */ /* 0x000fea0003800000 */
.L_x_10835:
[----:B------:R-:W-:Y:S05]  /*1edc0*/  BRA `(.L_x_10837) ;  /* 0xffffffbc00787947 */ /* 0x000fea000383ffff */
.L_x_10675:
[----:B0-----:R0:W1:Y:S02]  /*1edd0*/  SYNCS.PHASECHK.TRANS64.TRYWAIT P1, [R3+URZ+0x2d840], R2 ;  /* 0x02d84002030075a7 */ /* 0x001064000802017f */
[----:B-1----:R-:W-:Y:S05]  /*1ede0*/  @!P1 NANOSLEEP.SYNCS 0x989680 ;  /* 0x009896800000995d */ /* 0x002fea0003900000 */
[----:B------:R-:W1:Y:S02]  /*1edf0*/  @!P1 SYNCS.PHASECHK.TRANS64 P1, [R3+URZ+0x2d840], R2 ;  /* 0x02d84002030095a7 */ /* 0x000e64000802007f */
[----:B-1----:R-:W-:Y:S05]  /*1ee00*/  @!P1 BRA `(.L_x_10675) ;  /* 0xfffffffc00f09947 */ /* 0x002fea000383ffff */
[----:B------:R-:W-:Y:S05]  /*1ee10*/  BRA `(.L_x_10838) ;  /* 0xffffffbc009c7947 */ /* 0x000fea000383ffff */
.L_x_10677:
[----:B-1----:R1:W4:Y:S02]  /*1ee20*/  SYNCS.PHASECHK.TRANS64.TRYWAIT P1, [R5+URZ+0x2d840], R0 ;  /* 0x02d84000050075a7 */ /* 0x002324000802017f */
[----:B----4-:R-:W-:Y:S05]  /*1ee30*/  @!P1 NANOSLEEP.SYNCS 0x989680 ;  /* 0x009896800000995d */ /* 0x010fea0003900000 */
[----:B------:R-:W4:Y:S02]  /*1ee40*/  @!P1 SYNCS.PHASECHK.TRANS64 P1, [R5+URZ+0x2d840], R0 ;  /* 0x02d84000050095a7 */ /* 0x000f24000802007f */
[----:B----4-:R-:W-:Y:S05]  /*1ee50*/  @!P1 BRA `(.L_x_10677) ;  /* 0xfffffffc00f09947 */ /* 0x010fea000383ffff */
[----:B------:R-:W-:Y:S05]  /*1ee60*/  BRA `(.L_x_10839) ;  /* 0xffffffbc00ac7947 */ /* 0x000fea000383ffff */
.L_x_10679:
[----:B----4-:R4:W0:Y:S02]  /*1ee70*/  SYNCS.PHASECHK.TRANS64.TRYWAIT P1, [R3+URZ+0x2d860], R2 ;  /* 0x02d86002030075a7 */ /* 0x010824000802017f */
[----:B0-----:R-:W-:Y:S05]  /*1ee80*/  @!P1 NANOSLEEP.SYNCS 0x989680 ;  /* 0x009896800000995d */ /* 0x001fea0003900000 */
[----:B------:R-:W0:Y:S02]  /*1ee90*/  @!P1 SYNCS.PHASECHK.TRANS64 P1, [R3+URZ+0x2d860], R2 ;  /* 0x02d86002030095a7 */ /* 0x000e24000802007f */
[----:B0-----:R-:W-:Y:S05]  /*1eea0*/  @!P1 BRA `(.L_x_10679) ;  /* 0xfffffffc00f09947 */ /* 0x001fea000383ffff */
[----:B------:R-:W-:Y:S05]  /*1eeb0*/  BRA `(.L_x_10840) ;  /* 0xffffffbc00a87947 */ /* 0x000fea000383ffff */
.L_x_10841:
        /* <DEDUP_REMOVED lines=12> */
.L_x_15985:


//--------------------- .text._ZN7cutlass13device_kernelIN5flash11enable_sm90INS1_16FlashAttnFwdSm90INS1_25CollectiveMainloopFwdSm90ILi2EN4cute5tupleIJNS5_1CILi1EEES8_S8_EEENS6_IJNS7_ILi192EEENS7_ILi128EEENS7_ILi96EEEEEELi96ENS_10bfloat16_tEfNS_4arch4Sm90ELb0ELb1ELb0ELb0ELb1ELb0ELb0ELb0ELb1ELb1ELb1ELb0EEENS1_21CollectiveEpilogueFwdINS6_IJSA_SC_SB_EEES9_SE_SG_Li384ELb0ELb1ELb1ELb0EEENS1_19SingleTileSchedulerILb0ELb1ELb1ELi192EEEEEEEEEvNT_6ParamsE --------------------------
	.section	.text._ZN7cutlass13device_kernelIN5flash11enable_sm90INS1_16FlashAttnFwdSm90INS1_25CollectiveMainloopFwdSm90ILi2EN4cute5tupleIJNS5_1CILi1EEES8_S8_EEENS6_IJNS7_ILi192EEENS7_ILi128EEENS7_ILi96EEEEEELi96ENS_10bfloat16_tEfNS_4arch4Sm90ELb0ELb1ELb0ELb0ELb1ELb0ELb0ELb0ELb1ELb1ELb1ELb0EEENS1_21CollectiveEpilogueFwdINS6_IJSA_SC_SB_EEES9_SE_SG_Li384ELb0ELb1ELb1ELb0EEENS1_19SingleTileSchedulerILb0ELb1ELb1ELi192EEEEEEEEEvNT_6ParamsE,"ax",@progbits
	.align	128
.text._ZN7cutlass13device_kernelIN5flash11enable_sm90INS1_16FlashAttnFwdSm90INS1_25CollectiveMainloopFwdSm90ILi2EN4cute5tupleIJNS5_1CILi1EEES8_S8_EEENS6_IJNS7_ILi192EEENS7_ILi128EEENS7_ILi96EEEEEELi96ENS_10bfloat16_tEfNS_4arch4Sm90ELb0ELb1ELb0ELb0ELb1ELb0ELb0ELb0ELb1ELb1ELb1ELb0EEENS1_21CollectiveEpilogueFwdINS6_IJSA_SC_SB_EEES9_SE_SG_Li384ELb0ELb1ELb1ELb0EEENS1_19SingleTileSchedulerILb0ELb1ELb1ELi192EEEEEEEEEvNT_6ParamsE:
        .type           _ZN7cutlass13device_kernelIN5flash11enable_sm90INS1_16FlashAttnFwdSm90INS1_25CollectiveMainloopFwdSm90ILi2EN4cute5tupleIJNS5_1CILi1EEES8_S8_EEENS6_IJNS7_ILi192EEENS7_ILi128EEENS7_ILi96EEEEEELi96ENS_10bfloat16_tEfNS_4arch4Sm90ELb0ELb1ELb0ELb0ELb1ELb0ELb0ELb0ELb1ELb1ELb1ELb0EEENS1_21CollectiveEpilogueFwdINS6_IJSA_SC_SB_EEES9_SE_SG_Li384ELb0ELb1ELb1ELb0EEENS1_19SingleTileSchedulerILb0ELb1ELb1ELi192EEEEEEEEEvNT_6ParamsE,@function
        .size           _ZN7cutlass13device_kernelIN5flash11enable_sm90INS1_16FlashAttnFwdSm90INS1_25CollectiveMainloopFwdSm90ILi2EN4cute5tupleIJNS5_1CILi1EEES8_S8_EEENS6_IJNS7_ILi192EEENS7_ILi128EEENS7_ILi96EEEEEELi96ENS_10bfloat16_tEfNS_4arch4Sm90ELb0ELb1ELb0ELb0ELb1ELb0ELb0ELb0ELb1ELb1ELb1ELb0EEENS1_21CollectiveEpilogueFwdINS6_IJSA_SC_SB_EEES9_SE_SG_Li384ELb0ELb1ELb1ELb0EEENS1_19SingleTileSchedulerILb0ELb1ELb1ELi192EEEEEEEEEvNT_6ParamsE,(.L_x_15986 - _ZN7cutlass13device_kernelIN5flash11enable_sm90INS1_16FlashAttnFwdSm90INS1_25CollectiveMainloopFwdSm90ILi2EN4cute5tupleIJNS5_1CILi1EEES8_S8_EEENS6_IJNS7_ILi192EEENS7_ILi128EEENS7_ILi96EEEEEELi96ENS_10bfloat16_tEfNS_4arch4Sm90ELb0ELb1ELb0ELb0ELb1ELb0ELb0ELb0ELb1ELb1ELb1ELb0EEENS1_21CollectiveEpilogueFwdINS6_IJSA_SC_SB_EEES9_SE_SG_Li384ELb0ELb1ELb1ELb0EEENS1_19SingleTileSchedulerILb0ELb1ELb1ELi192EEEEEEEEEvNT_6ParamsE)
        .other          _ZN7cutlass13device_kernelIN5flash11enable_sm90INS1_16FlashAttnFwdSm90INS1_25CollectiveMainloopFwdSm90ILi2EN4cute5tupleIJNS5_1CILi1EEES8_S8_EEENS6_IJNS7_ILi192EEENS7_ILi128EEENS7_ILi96EEEEEELi96ENS_10bfloat16_tEfNS_4arch4Sm90ELb0ELb1ELb0ELb0ELb1ELb0ELb0ELb0ELb1ELb1ELb1ELb0EEENS1_21CollectiveEpilogueFwdINS6_IJSA_SC_SB_EEES9_SE_SG_Li384ELb0ELb1ELb1ELb0EEENS1_19SingleTileSchedulerILb0ELb1ELb1ELi192EEEEEEEEEvNT_6ParamsE,@"STO_CUDA_ENTRY STV_DEFAULT"
_ZN7cutlass13device_kernelIN5flash11enable_sm90INS1_16FlashAttnFwdSm90INS1_25CollectiveMainloopFwdSm90ILi2EN4cute5tupleIJNS5_1CILi1EEES8_S8_EEENS6_IJNS7_ILi192EEENS7_ILi128EEENS7_ILi96EEEEEELi96ENS_10bfloat16_tEfNS_4arch4Sm90ELb0ELb1ELb0ELb0ELb1ELb0ELb0ELb0ELb1ELb1ELb1ELb0EEENS1_21CollectiveEpilogueFwdINS6_IJSA_SC_SB_EEES9_SE_SG_Li384ELb0ELb1ELb1ELb0EEENS1_19SingleTileSchedulerILb0ELb1ELb1ELi192EEEEEEEEEvNT_6ParamsE:
        /* <DEDUP_REMOVED lines=45> */
.L_x_10842:
        /* <DEDUP_REMOVED lines=22> */
.L_x_10843:
        /* <DEDUP_REMOVED lines=18> */
.L_x_10844:
        /* <DEDUP_REMOVED lines=22> */
.L_x_10845:
        /* <DEDUP_REMOVED lines=23> */
.L_x_10846:
        /* <DEDUP_REMOVED lines=11> */
.L_x_10849:
[----:B------:R-:W-:-:S08]  /*08d0*/  NOP ;  /* 0x0000000000007918 */ /* 0x000fd00000000000 */
[----:B------:R-:W1:Y:S02]  /*08e0*/  USETMAXREG.TRY_ALLOC.CTAPOOL UP0, 0xa0 ;  /* 0x000000a0000079c8 */ /* 0x000e640008000600 */
[----:B-1----:R-:W-:-:S13]  /*08f0*/  PLOP3.LUT P0, PT, PT, PT, UP0, 0x80, 0x0 ;  /* 0x000000000000781c */ /* 0x002fda0003f0f008 */
[----:B------:R-:W-:Y:S05]  /*0900*/  @!P0 BRA `(.L_x_10849) ;  /* 0xfffffffc00f08947 */ /* 0x000fea000383ffff */
[----:B------:R-:W1:Y:S01]  /*0910*/  S2R R4, SR_TID.X ;  /* 0x0000000000047919 */ /* 0x000e620000002100 */
[----:B------:R-:W2:Y:S01]  /*0920*/  S2UR UR6, SR_CTAID.Y ;  /* 0x00000000000679c3 */ /* 0x000ea20000002600 */
[----:B------:R-:W-:Y:S02]  /*0930*/  ULDC UR7, c[0x0][0xc50] ;  /* 0x0003140000077ab9 */ /* 0x000fe40000000800 */
[----:B------:R-:W-:-:S05]  /*0940*/  UISETP.NE.AND UP0, UPT, UR7, 0x1, UPT ;  /* 0x000000010700788c */ /* 0x000fca000bf05270 */
[----:B------:R-:W3:Y:S06]  /*0950*/  S2UR UR8, SR_CTAID.Z ;  /* 0x00000000000879c3 */ /* 0x000eec0000002700 */
[----:B------:R-:W-:Y:S01]  /*0960*/  @UP0 ULDC UR4, c[0x0][0xc54] ;  /* 0x0003150000040ab9 */ /* 0x000fe20000000800 */
[----:B------:R-:W-:Y:S01]  /*0970*/  @UP0 ULDC UR9, c[0x0][0xc58] ;  /* 0x0003160000090ab9 */ /* 0x000fe20000000800 */
[----:B--2---:R-:W-:Y:S02]  /*0980*/  UIMAD.WIDE.U32 UR4, UR6, UR4, URZ ;  /* 0x00000004060472a5 */ /* 0x004fe4000f8e003f */
[----:B------:R-:W-:-:S02]  /*0990*/  UMOV UR10, UR6 ;  /* 0x00000006000a7c82 */ /* 0x000fc40008000000 */
[----:B------:R-:W-:Y:S01]  /*09a0*/  @UP0 USHF.R.U32.HI UR10, URZ, UR9, UR5 ;  /* 0x000000093f0a0299 */ /* 0x000fe20008011605 */
[----:B-1----:R-:W-:-:S03]  /*09b0*/  LOP3.LUT R0, R4, 0xffffff80, RZ, 0xc0, !PT ;  /* 0xffffff8004007812 */ /* 0x002fc600078ec0ff */
[----:B------:R-:W-:Y:S01]  /*09c0*/  UIADD3 UR4, -UR10, URZ, URZ ;  /* 0x0000003f0a047290 */ /* 0x000fe2000fffe13f */
[----:B------:R-:W-:Y:S06]  /*09d0*/  BAR.ARV 0x8, 0x200 ;  /* 0x0208000000007b1d */ /* 0x000fec0000002000 */
[----:B------:R-:W-:Y:S01]  /*09e0*/  ISETP.NE.AND P0, PT, R0, 0x80, PT ;  /* 0x000000800000780c */ /* 0x000fe20003f05270 */
[----:B------:R-:W-:Y:S01]  /*09f0*/  IMAD.U32 R0, RZ, RZ, UR10 ;  /* 0x0000000aff007e24 */ /* 0x000fe2000f8e00ff */
[----:B------:R-:W-:-:S04]  /*0a00*/  UIMAD UR6, UR7, UR4, UR6 ;  /* 0x00000004070672a4 */ /* 0x000fc8000f8e0206 */
[----:B------:R1:W-:Y:S07]  /*0a10*/  STL [R1+0x4], R0 ;  /* 0x0000040001007387 */ /* 0x0003ee0000100800 */
[----:B------:R-:W-:Y:S06]  /*0a20*/  @!P0 BAR.ARV 0x9, 0x100 ;  /* 0x0244000000008b1d */ /* 0x000fec0000002000 */
[----:B---3--:R-:W-:-:S13]  /*0a30*/  ISETP.LE.AND P0, PT, RZ, UR8, PT ;  /* 0x00000008ff007c0c */ /* 0x008fda000bf03270 */
[----:B-1----:R-:W-:Y:S05]  /*0a40*/  @!P0 BRA `(.L_x_10850) ;  /* 0x0000012800908947 */ /* 0x002fea0003800000 */
[----:B0-----:R-:W0:Y:S01]  /*0a50*/  LDC.64 R2, c[0x0][0x418] ;  /* 0x00010600ff027b82 */ /* 0x001e220000000a00 */
[----:B------:R-:W-:Y:S01]  /*0a60*/  ULDC UR4, c[0x0][0x448] ;  /* 0x0001120000047ab9 */ /* 0x000fe20000000800 */
[----:B------:R-:W-:Y:S01]  /*0a70*/  VIADD R19, R4, 0xffffff80 ;  /* 0xffffff8004137836 */ /* 0x000fe20000000000 */
        /* <DEDUP_REMOVED lines=14> */
[----:B---3--:R-:W-:-:S04]  /*0b60*/  UIMAD UR40, UR40, 0xc0, URZ ;  /* 0x000000c0282878a4 */ /* 0x008fc8000f8e023f */
        /* <DEDUP_REMOVED lines=23> */
.L_x_10852:
[----:B------:R-:W-:-:S11]  /*0ce0*/  UISETP.NE.AND UP0, UPT, UR5, 0x1, UPT ;  /* 0x000000010500788c */ /* 0x000fd6000bf05270 */
[----:B------:R-:W-:Y:S02]  /*0cf0*/  @UP0 ULDC.64 UR10, c[0x0][0x9e8] ;  /* 0x00027a00000a0ab9 */ /* 0x000fe40000000a00 */
[----:B------:R-:W-:-:S04]  /*0d00*/  UIMAD.WIDE.U32 UR8, UR4, UR10, URZ ;  /* 0x0000000a040872a5 */ /* 0x000fc8000f8e003f */
[----:B------:R-:W-:-:S12]  /*0d10*/  @UP0 USHF.R.U32.HI UR4, URZ, UR11, UR9 ;  /* 0x0000000b3f040299 */ /* 0x000fd80008011609 */
.L_x_10853:
[----:B------:R-:W-:-:S06]  /*0d20*/  UIMAD UR4, UR4, UR5, UR5 ;  /* 0x00000005040472a4 */ /* 0x000fcc000f8e0205 */
[----:B------:R-:W-:-:S07]  /*0d30*/  VIMNMX R0, R0, UR4, PT ;  /* 0x0000000400007c48 */ /* 0x000fce000bfe0100 */
.L_x_10851:
[----:B------:R-:W-:Y:S01]  /*0d40*/  R2UR UR4, R144 ;  /* 0x00000000900472ca */ /* 0x000fe200000e0000 */
[-C--:B------:R-:W-:Y:S02]  /*0d50*/  IMAD R18, R16, R7.reuse, -R5 ;  /* 0x0000000710127224 */ /* 0x080fe400078e0a05 */
        /* <DEDUP_REMOVED lines=32> */
.L_x_10855:
[----:B------:R-:W-:-:S11]  /*0f60*/  UISETP.NE.AND UP0, UPT, UR5, 0x1, UPT ;  /* 0x000000010500788c */ /* 0x000fd6000bf05270 */
[----:B------:R-:W-:Y:S02]  /*0f70*/  @UP0 ULDC.64 UR10, c[0x0][0x9e8] ;  /* 0x00027a00000a0ab9 */ /* 0x000fe40000000a00 */
[----:B------:R-:W-:-:S04]  /*0f80*/  UIMAD.WIDE.U32 UR8, UR4, UR10, URZ ;  /* 0x0000000a040872a5 */ /* 0x000fc8000f8e003f */
[----:B------:R-:W-:-:S12]  /*0f90*/  @UP0 USHF.R.U32.HI UR4, URZ, UR11, UR9 ;  /* 0x0000000b3f040299 */ /* 0x000fd80008011609 */
.L_x_10856:
[----:B------:R-:W-:-:S04]  /*0fa0*/  UIMAD UR4, UR4, UR5, URZ ;  /* 0x00000005040472a4 */ /* 0x000fc8000f8e023f */
[----:B------:R-:W-:-:S04]  /*0fb0*/  UISETP.LT.AND UP0, UPT, UR7, UR4, UPT ;  /* 0x000000040700728c */ /* 0x000fc8000bf01270 */
[----:B------:R-:W-:-:S12]  /*0fc0*/  USEL UR7, UR7, UR4, !UP0 ;  /* 0x0000000407077287 */ /* 0x000fd8000c000000 */
.L_x_10854:
        /* <DEDUP_REMOVED lines=47> */
.L_x_10857:
        /* <DEDUP_REMOVED lines=46> */
[----:B------:R-:W-:Y:S02]  /*15a0*/  ULEA UR4, UR5, UR38, 0xc ;  /* 0x0000002605047291 */ /* 0x000fe4000f8e603f */
[----:B------:R-:W-:Y:S02]  /*15b0*/  ULEA UR5, UR5, UR6, 0xd ;  /* 0x0000000605057291 */ /* 0x000fe4000f8e683f */
[----:B------:R-:W-:Y:S02]  /*15c0*/  UIADD3 UR4, UR4, 0xc400, URZ ;  /* 0x0000c40004047890 */ /* 0x000fe4000fffe03f */
[----:B------:R-:W-:Y:S02]  /*15d0*/  USHF.R.U32.HI UR5, URZ, 0x4, UR5 ;  /* 0x000000043f057899 */ /* 0x000fe40008011605 */
[----:B------:R-:W-:Y:S02]  /*15e0*/  USHF.R.U32.HI UR4, URZ, 0x4, UR4 ;  /* 0x000000043f047899 */ /* 0x000fe40008011604 */
[----:B------:R-:W-:-:S02]  /*15f0*/  ULOP3.LUT UR5, UR5, 0x3fff, URZ, 0xc0, !UPT ;  /* 0x00003fff05057892 */ /* 0x000fc4000f8ec03f */
[----:B------:R-:W-:-:S04]  /*1600*/  ULOP3.LUT UR41, UR4, 0x3fff, URZ, 0xc0, !UPT ;  /* 0x00003fff04297892 */ /* 0x000fc8000f8ec03f */
[----:B------:R-:W-:Y:S01]  /*1610*/  IMAD.U32 R145, RZ, RZ, UR5 ;  /* 0x00000005ff917e24 */ /* 0x000fe2000f8e00ff */
[----:B------:R-:W-:Y:S07]  /*1620*/  @!P0 BRA `(.L_x_10859) ;  /* 0x0000000000408947 */ /* 0x000fee0003800000 */
        /* <DEDUP_REMOVED lines=16> */
.L_x_10859:
[----:B------:R-:W-:-:S04]  /*1730*/  SHF.L.U32 R0, RZ, 0x1f, RZ ;  /* 0x0000001fff007819 */ /* 0x000fc800000006ff */
[----:B------:R-:W0:Y:S02]  /*1740*/  SYNCS.PHASECHK.TRANS64.TRYWAIT P0, [UR38+0x2d800], R0 ;  /* 0x02d80000ff0075a7 */ /* 0x000e240008000166 */
[----:B0-----:R-:W-:Y:S05]  /*1750*/  @!P0 BRA `(.L_x_10860) ;  /* 0x0000011c00548947 */ /* 0x001fea0003800000 */
.L_x_10993:
[----:B------:R-:W2:Y:S02]  /*1760*/  LDL R2, [R1+0xc] ;  /* 0x00000c0001027983 */ /* 0x000ea40000100800 */
[----:B--2---:R-:W-:-:S13]  /*1770*/  R2UR UR4, R2 ;  /* 0x00000000020472ca */ /* 0x004fda00000e0000 */
[----:B------:R-:W-:-:S06]  /*1780*/  ULOP3.LUT UR4, UR4, 0x1, URZ, 0xfc, !UPT ;  /* 0x0000000104047892 */ /* 0x000fcc000f8efc3f */
[----:B------:R-:W-:-:S05]  /*1790*/  IMAD.U32 R2, RZ, RZ, UR4 ;  /* 0x00000004ff027e24 */ /* 0x000fca000f8e00ff */
[----:B------:R-:W-:-:S13]  /*17a0*/  ISETP.NE.AND P0, PT, R2, 0x3, PT ;  /* 0x000000030200780c */ /* 0x000fda0003f05270 */
[----:B------:R-:W-:Y:S05]  /*17b0*/  @!P0 BRA `(.L_x_10861) ;  /* 0x0000000000048947 */ /* 0x000fea0003800000 */
[----:B------:R-:W-:Y:S01]  /*17c0*/  BPT.TRAP 0x1 ;  /* 0x000000040000795c */ /* 0x000fe20000300000 */
.L_x_10861:
[----:B------:R1:W2:Y:S01]  /*17d0*/  SYNCS.PHASECHK.TRANS64.TRYWAIT P1, [UR38+0x2d830], R0 ;  /* 0x02d83000ff0075a7 */ /* 0x0002a20008020166 */
[----:B------:R-:W-:Y:S05]  /*17e0*/  @!P0 BRA `(.L_x_10862) ;  /* 0x0000000000048947 */ /* 0x000fea0003800000 */
[----:B------:R-:W-:Y:S01]  /*17f0*/  BPT.TRAP 0x1 ;  /* 0x000000040000795c */ /* 0x000fe20000300000 */
.L_x_10862:
[----:B------:R-:W-:-:S05]  /*1800*/  IMAD.U32 R8, RZ, RZ, UR41 ;  /* 0x00000029ff087e24 */ /* 0x000fca000f8e00ff */
[----:B------:R-:W-:Y:S01]  /*1810*/  LOP3.LUT R8, R8, 0x10000, RZ, 0xfc, !PT ;  /* 0x0001000008087812 */ /* 0x000fe200078efcff */
[----:B--2---:R-:W-:Y:S06]  /*1820*/  @P1 BRA `(.L_x_10863) ;  /* 0x0000000000081947 */ /* 0x004fec0003800000 */
[----:B------:R-:W2:Y:S02]  /*1830*/  SYNCS.PHASECHK.TRANS64.TRYWAIT P1, [UR38+0x2d830], R0 ;  /* 0x02d83000ff0075a7 */ /* 0x000ea40008020166 */
[----:B--2---:R-:W-:Y:S05]  /*1840*/  @!P1 BRA `(.L_x_10864) ;  /* 0x0000011c00309947 */ /* 0x004fea0003800000 */
.L_x_10863:
[----:B------:R-:W-:Y:S05]  /*1850*/  WARPSYNC.ALL ;  /* 0x0000000000007948 */ /* 0x000fea0003800000 */
[----:B------:R-:W-:Y:S01]  /*1860*/  IMAD.MOV.U32 R9, RZ, RZ, -0x7fffffe0 ;  /* 0x80000020ff097424 */ /* 0x000fe200078e00ff */
        /* <DEDUP_REMOVED lines=9> */
[----:B------:R-:W-:Y:S01]  /*1900*/  UMOV UR15, 0x80000020 ;  /* 0x80000020000f7882 */ /* 0x000fe20000000000 */
[----:B------:R-:W-:-:S02]  /*1910*/  UMOV UR17, 0x80000020 ;  /* 0x8000002000117882 */ /* 0x000fc40000000000 */
[----:B------:R-:W-:Y:S01]  /*1920*/  ULOP3.LUT UR7, UR4, 0x10000, URZ, 0xfc, !UPT ;  /* 0x0001000004077892 */ /* 0x000fe2000f8efc3f */
[----:B------:R-:W-:Y:S01]  /*1930*/  UMOV UR19, 0x80000020 ;  /* 0x8000002000137882 */ /* 0x000fe20000000000 */
[----:B------:R-:W-:Y:S02]  /*1940*/  UMOV UR21, 0x80000020 ;  /* 0x8000002000157882 */ /* 0x000fe40000000000 */
[----:B------:R-:W-:Y:S02]  /*1950*/  UIADD3 UR14, UR7, 0x200, URZ ;  /* 0x00000200070e7890 */ /* 0x000fe4000fffe03f */
[----:B------:R-:W-:Y:S01]  /*1960*/  UIADD3 UR12, UR24, 0x300, URZ ;  /* 0x00000300180c7890 */ /* 0x000fe2000fffe03f */
[----:B------:R-:W-:Y:S01]  /*1970*/  UMOV UR10, UR7 ;  /* 0x00000007000a7c82 */ /* 0x000fe20008000000 */
[----:B------:R-:W-:Y:S01]  /*1980*/  UIADD3 UR16, UR24, 0x302, URZ ;  /* 0x0000030218107890 */ /* 0x000fe2000fffe03f */
[----:B------:R-:W-:Y:S01]  /*1990*/  HGMMA.64x128x16.F32.BF16 R24, gdesc[UR8], RZ, !UPT, gsb0 ;  /* 0x01e00000081879f0 */ /* 0x000fe2000c0018ff */
[----:B------:R-:W-:-:S02]  /*19a0*/  UIADD3 UR8, UR24, 0x2, URZ ;  /* 0x0000000218087890 */ /* 0x000fc4000fffe03f */
[----:B------:R-:W-:Y:S01]  /*19b0*/  UIADD3 UR10, UR7, 0x2, URZ ;  /* 0x00000002070a7890 */ /* 0x000fe2000fffe03f */
[----:B------:R-:W-:Y:S01]  /*19c0*/  UMOV UR9, 0x80000020 ;  /* 0x8000002000097882 */ /* 0x000fe20000000000 */
[----:B------:R-:W-:Y:S01]  /*19d0*/  UMOV UR11, 0x80000020 ;  /* 0x80000020000b7882 */ /* 0x000fe20000000000 */
        /* <DEDUP_REMOVED lines=26> */
.L_x_10865:
[----:B01----:R-:W-:Y:S01]  /*1b80*/  LOP3.LUT R0, R23, 0xffffff80, RZ, 0xc0, !PT ;  /* 0xffffff8017007812 */ /* 0x003fe200078ec0ff */
[----:B------:R-:W-:Y:S01]  /*1b90*/  IMAD.HI R5, R88, 0x55555556, RZ ;  /* 0x5555555658057827 */ /* 0x000fe200078e02ff */
[----:B------:R-:W-:Y:S01]  /*1ba0*/  R2UR UR4, R144 ;  /* 0x00000000900472ca */ /* 0x000fe200000e0000 */
[----:B------:R-:W0:Y:S01]  /*1bb0*/  S2UR UR6, SR_CgaCtaId ;  /* 0x00000000000679c3 */ /* 0x000e220000008800 */
[----:B------:R-:W-:Y:S01]  /*1bc0*/  LEA.HI R4, R22, R19, RZ, 0x2 ;  /* 0x0000001316047211 */ /* 0x000fe200078f10ff */
[----:B------:R-:W-:Y:S01]  /*1bd0*/  IMAD.IADD R0, R19, 0x1, -R0 ;  /* 0x0000000113007824 */ /* 0x000fe200078e0a00 */
[----:B------:R-:W-:Y:S01]  /*1be0*/  LEA.HI R5, R5, R5, RZ, 0x1 ;  /* 0x0000000505057211 */ /* 0x000fe200078f08ff */
[----:B------:R-:W-:Y:S01]  /*1bf0*/  UISETP.NE.AND UP0, UPT, UR39, URZ, UPT ;  /* 0x0000003f2700728c */ /* 0x000fe2000bf05270 */
[----:B------:R-:W-:Y:S01]  /*1c00*/  LOP3.LUT R10, R4, 0xfffffffc, RZ, 0xc0, !PT ;  /* 0xfffffffc040a7812 */ /* 0x000fe200078ec0ff */
[----:B------:R-:W-:Y:S01]  /*1c10*/  ULDC UR35, c[0x0][0x2f0] ;  /* 0x0000bc0000237ab9 */ /* 0x000fe20000000800 */
[----:B------:R-:W-:Y:S01]  /*1c20*/  SHF.R.S32.HI R3, RZ, 0x1f, R0 ;  /* 0x0000001fff037819 */ /* 0x000fe20000011400 */
[----:B------:R-:W-:Y:S01]  /*1c30*/  IMAD R5, R5, -0x3, R88 ;  /* 0xfffffffd05057824 */ /* 0x000fe200078e0258 */
[----:B------:R-:W-:Y:S01]  /*1c40*/  LEA R14, R17, 0xffffff80, 0x7 ;  /* 0xffffff80110e7811 */ /* 0x000fe200078e38ff */
[----:B------:R-:W-:Y:S01]  /*1c50*/  IMAD.IADD R10, R19, 0x1, -R10 ;  /* 0x00000001130a7824 */ /* 0x000fe200078e0a0a */
[CC--:B------:R-:W-:Y:S01]  /*1c60*/  LEA.HI R2, R3.reuse, R0.reuse, RZ, 0x2 ;  /* 0x0000000003027211 */ /* 0x0c0fe200078f10ff */
[----:B------:R-:W-:Y:S01]  /*1c70*/  UISETP.NE.AND UP1, UPT, UR4, URZ, UPT ;  /* 0x0000003f0400728c */ /* 0x000fe2000bf25270 */
[----:B------:R-:W-:-:S02]  /*1c80*/  LEA.HI R4, R3, R0, RZ, 0x5 ;  /* 0x0000000003047211 */ /* 0x000fc400078f28ff */
[--C-:B------:R-:W-:Y:S02]  /*1c90*/  SHF.R.S32.HI R3, RZ, 0x2, R2.reuse ;  /* 0x00000002ff037819 */ /* 0x100fe40000011402 */
[----:B------:R-:W-:Y:S02]  /*1ca0*/  SHF.R.S32.HI R6, RZ, 0x1f, R2 ;  /* 0x0000001fff067819 */ /* 0x000fe40000011402 */
[----:B------:R-:W-:Y:S02]  /*1cb0*/  SHF.R.S32.HI R4, RZ, 0x5, R4 ;  /* 0x00000005ff047819 */ /* 0x000fe40000011404 */
[----:B------:R-:W-:Y:S02]  /*1cc0*/  LEA.HI R6, R6, R3, RZ, 0x3 ;  /* 0x0000000306067211 */ /* 0x000fe400078f18ff */
[----:B------:R-:W-:Y:S01]  /*1cd0*/  LEA.HI R7, R10, R10, RZ, 0x1 ;  /* 0x0000000a0a077211 */ /* 0x000fe200078f08ff */
[----:B------:R-:W-:Y:S01]  /*1ce0*/  @UP1 ULDC UR4, c[0x0][0x44c] ;  /* 0x0001130000041ab9 */ /* 0x000fe20000000800 */
[----:B------:R-:W-:Y:S01]  /*1cf0*/  LEA R4, R4, UR40, 0x4 ;  /* 0x0000002804047c11 */ /* 0x000fe2000f8e20ff */
[----:B------:R-:W-:Y:S01]  /*1d00*/  @UP1 ULDC UR5, c[0x0][0x450] ;  /* 0x0001140000051ab9 */ /* 0x000fe20000000800 */
[----:B------:R-:W-:-:S02]  /*1d10*/  LOP3.LUT R6, R6, 0xfffffff8, RZ, 0xc0, !PT ;  /* 0xfffffff806067812 */ /* 0x000fc400078ec0ff */
[----:B------:R-:W-:Y:S02]  /*1d20*/  LOP3.LUT R7, R7, 0x1ffffffe, RZ, 0xc0, !PT ;  /* 0x1ffffffe07077812 */ /* 0x000fe400078ec0ff */
[----:B------:R-:W-:Y:S02]  /*1d30*/  IADD3 R4, R4, R3, -R6 ;  /* 0x0000000304047210 */ /* 0x000fe40007ffe806 */
[----:B------:R-:W-:Y:S01]  /*1d40*/  PLOP3.LUT P1, PT, PT, PT, UP1, 0x80, 0x0 ;  /* 0x000000000000781c */ /* 0x000fe20003f2f018 */
[----:B------:R-:W-:Y:S01]  /*1d50*/  IMAD.IADD R7, R10, 0x1, -R7 ;  /* 0x000000010a077824 */ /* 0x000fe200078e0a07 */
[----:B------:R-:W-:Y:S01]  /*1d60*/  PLOP3.LUT P2, PT, PT, PT, UP1, 0x80, 0x0 ;  /* 0x000000000000781c */ /* 0x000fe20003f4f018 */
[----:B------:R-:W-:Y:S01]  /*1d70*/  IMAD R4, R5, 0x40, R4 ;  /* 0x0000004005047824 */ /* 0x000fe200078e0204 */
[----:B------:R-:W-:-:S03]  /*1d80*/  LOP3.LUT R5, R2, 0x7ffffffc, RZ, 0xc0, !PT ;  /* 0x7ffffffc02057812 */ /* 0x000fc600078ec0ff */
[----:B------:R-:W-:Y:S02]  /*1d90*/  IMAD R11, R7, 0x8, R4 ;  /* 0x00000008070b7824 */ /* 0x000fe400078e0204 */
[----:B------:R-:W-:Y:S02]  /*1da0*/  IMAD.MOV.U32 R4, RZ, RZ, -0x80 ;  /* 0xffffff80ff047424 */ /* 0x000fe400078e00ff */
[----:B------:R-:W-:Y:S02]  /*1db0*/  IMAD.MOV.U32 R12, RZ, RZ, R11 ;  /* 0x000000ffff0c7224 */ /* 0x000fe400078e000b */
[----:B------:R-:W-:Y:S01]  /*1dc0*/  @P1 IMAD.HI.U32 R3, R11, UR4, RZ ;  /* 0x000000040b031c27 */ /* 0x000fe2000f8e00ff */
[----:B------:R-:W-:Y:S01]  /*1dd0*/  UIADD3 UR4, UR38, 0x2d840, URZ ;  /* 0x0002d84026047890 */ /* 0x000fe2000fffe03f */
[----:B------:R-:W-:Y:S02]  /*1de0*/  PLOP3.LUT P1, PT, PT, PT, UP0, 0x40, 0x0 ;  /* 0x000000000000781c */ /* 0x000fe40003f2e808 */
[----:B------:R-:W-:Y:S01]  /*1df0*/  IMAD.IADD R10, R0, 0x1, -R5 ;  /* 0x00000001000a7824 */ /* 0x000fe200078e0a05 */
[----:B------:R-:W-:Y:S01]  /*1e00*/  @P2 SHF.R.U32.HI R12, RZ, UR5, R3 ;  /* 0x00000005ff0c2c19 */ /* 0x000fe20008011603 */
[----:B------:R-:W-:Y:S01]  /*1e10*/  IMAD R3, R17, R4, 0x80 ;  /* 0x0000008011037424 */ /* 0x000fe200078e0204 */
[----:B0-----:R-:W-:Y:S01]  /*1e20*/  UPRMT UR4, UR6, 0x654, UR4 ;  /* 0x0000065406047896 */ /* 0x001fe20008000004 */
[----:B------:R-:W-:-:S02]  /*1e30*/  ULDC UR5, c[0x0][0x288] ;  /* 0x0000a20000057ab9 */ /* 0x000fc40000000800 */
[----:B------:R-:W0:Y:S01]  /*1e40*/  SHFL.IDX PT, R4, R12, RZ, 0x1c1f ;  /* 0x001c1fff0c047589 */ /* 0x000e2200000e0000 */
[----:B------:R-:W-:Y:S01]  /*1e50*/  VIADD R5, R3, 0x1 ;  /* 0x0000000103057836 */ /* 0x000fe20000000000 */
[----:B------:R-:W-:Y:S01]  /*1e60*/  ULDC UR6, c[0x0][0x9e0] ;  /* 0x0002780000067ab9 */ /* 0x000fe20000000800 */
[----:B------:R-:W-:Y:S02]  /*1e70*/  IMAD.U32 R7, RZ, RZ, UR5 ;  /* 0x00000005ff077e24 */ /* 0x000fe4000f8e00ff */
[----:B------:R-:W-:Y:S01]  /*1e80*/  IMAD R5, R10, -0x2, R5 ;  /* 0xfffffffe0a057824 */ /* 0x000fe200078e0205 */
[----:B------:R-:W-:Y:S01]  /*1e90*/  SYNCS.ARRIVE.TRANS64.RED.A1T0 RZ, [UR4], RZ ;  /* 0x000000ffffff79a7 */ /* 0x000fe20008100404 */
[----:B------:R-:W-:Y:S02]  /*1ea0*/  ULDC UR4, c[0x0][0x9dc] ;  /* 0x0002770000047ab9 */ /* 0x000fe40000000800 */
[C---:B------:R-:W-:Y:S01]  /*1eb0*/  IMAD R0, R16.reuse, UR35, R5 ;  /* 0x0000002310007c24 */ /* 0x040fe2000f8e0205 */
[----:B------:R-:W-:Y:S01]  /*1ec0*/  ULOP3.LUT UR10, URZ, UR4, URZ, 0x33, !UPT ;  /* 0x000000043f0a7292 */ /* 0x000fe2000f8e333f */
[----:B------:R-:W-:-:S02]  /*1ed0*/  IMAD R5, R16, UR35, R3 ;  /* 0x0000002310057c24 */ /* 0x000fc4000f8e0203 */
[----:B------:R-:W-:Y:S02]  /*1ee0*/  IMAD.IADD R0, R0, 0x1, -R7 ;  /* 0x0000000100007824 */ /* 0x000fe400078e0a07 */
[----:B------:R-:W-:Y:S02]  /*1ef0*/  IMAD R6, R10, -0x2, R5 ;  /* 0xfffffffe0a067824 */ /* 0x000fe400078e0205 */
[C---:B------:R-:W-:Y:S02]  /*1f00*/  VIADD R13, R0.reuse, UR6 ;  /* 0x00000006000d7c36 */ /* 0x040fe40008000000 */
[----:B------:R-:W-:Y:S02]  /*1f10*/  VIADD R15, R0, UR10 ;  /* 0x0000000a000f7c36 */ /* 0x000fe40008000000 */
[----:B------:R-:W-:Y:S01]  /*1f20*/  IMAD.U32 R146, RZ, RZ, UR10 ;  /* 0x0000000aff927e24 */ /* 0x000fe2000f8e00ff */
        /* <DEDUP_REMOVED lines=17> */
.L_x_10868:
[----:B------:R-:W-:Y:S02]  /*2040*/  ULDC UR4, c[0x0][0x9e4] ;  /* 0x0002790000047ab9 */ /* 0x000fe40000000800 */
[----:B------:R-:W-:-:S05]  /*2050*/  IMAD.U32 R20, RZ, RZ, UR4 ;  /* 0x00000004ff147e24 */ /* 0x000fca000f8e00ff */
[----:B------:R-:W-:-:S13]  /*2060*/  ISETP.NE.AND P1, PT, R20, 0x1, PT ;  /* 0x000000011400780c */ /* 0x000fda0003f25270 */
[----:B------:R-:W0:Y:S02]  /*2070*/  @P1 LDC.64 R88, c[0x0][0x9e8] ;  /* 0x00027a00ff581b82 */ /* 0x000e240000000a00 */
[----:B0-----:R-:W-:-:S05]  /*2080*/  @P1 IMAD.HI.U32 R4, R5, R88, RZ ;  /* 0x0000005805041227 */ /* 0x001fca00078e00ff */
[----:B------:R-:W-:-:S07]  /*2090*/  @P1 SHF.R.U32.HI R5, RZ, R89, R4 ;  /* 0x00000059ff051219 */ /* 0x000fce0000011604 */
.L_x_10869:
[----:B------:R-:W-:Y:S05]  /*20a0*/  BSYNC B0 ;  /* 0x0000000000007941 */ /* 0x000fea0003800000 */
.L_x_10867:
[----:B------:R-:W-:-:S04]  /*20b0*/  IMAD R5, R5, R20, -R14 ;  /* 0x0000001405057224 */ /* 0x000fc800078e0a0e */
[----:B------:R-:W-:-:S05]  /*20c0*/  IMAD R5, R10, -0x2, R5 ;  /* 0xfffffffe0a057824 */ /* 0x000fca00078e0205 */
[----:B------:R-:W-:Y:S02]  /*20d0*/  VIADDMNMX R0, R5, R20, R0, PT ;  /* 0x0000001405007246 */ /* 0x000fe40003800100 */
[----:B------:R-:W-:-:S07]  /*20e0*/  VIMNMX R2, R2, R5, !PT ;  /* 0x0000000502027248 */ /* 0x000fce0007fe0100 */
.L_x_10866:
[----:B------:R-:W0:Y:S01]  /*20f0*/  SHFL.IDX PT, R12, R12, 0x1, 0x1c1f ;  /* 0x003c1f000c0c7f89 */ /* 0x000e2200000e0000 */
[----:B------:R-:W-:-:S06]  /*2100*/  UISETP.NE.AND UP0, UPT, UR39, URZ, UPT ;  /* 0x0000003f2700728c */ /* 0x000fcc000bf05270 */
        /* <DEDUP_REMOVED lines=18> */
.L_x_10872:
[----:B------:R-:W-:Y:S02]  /*2230*/  ULDC UR4, c[0x0][0x9e4] ;  /* 0x0002790000047ab9 */ /* 0x000fe40000000800 */
[----:B------:R-:W-:-:S05]  /*2240*/  IMAD.U32 R13, RZ, RZ, UR4 ;  /* 0x00000004ff0d7e24 */ /* 0x000fca000f8e00ff */
[----:B------:R-:W-:-:S13]  /*2250*/  ISETP.NE.AND P1, PT, R13, 0x1, PT ;  /* 0x000000010d00780c */ /* 0x000fda0003f25270 */
[----:B------:R-:W0:Y:S02]  /*2260*/  @P1 LDC.64 R20, c[0x0][0x9e8] ;  /* 0x00027a00ff141b82 */ /* 0x000e240000000a00 */
[----:B0-----:R-:W-:-:S05]  /*2270*/  @P1 IMAD.HI.U32 R12, R5, R20, RZ ;  /* 0x00000014050c1227 */ /* 0x001fca00078e00ff */
[----:B------:R-:W-:-:S07]  /*2280*/  @P1 SHF.R.U32.HI R5, RZ, R21, R12 ;  /* 0x00000015ff051219 */ /* 0x000fce000001160c */
.L_x_10873:
[----:B------:R-:W-:Y:S05]  /*2290*/  BSYNC B0 ;  /* 0x0000000000007941 */ /* 0x000fea0003800000 */
.L_x_10871:
[----:B------:R-:W-:-:S04]  /*22a0*/  IMAD R5, R5, R13, -R14 ;  /* 0x0000000d05057224 */ /* 0x000fc800078e0a0e */
[----:B------:R-:W-:-:S05]  /*22b0*/  IMAD R5, R10, -0x2, R5 ;  /* 0xfffffffe0a057824 */ /* 0x000fca00078e0205 */
[----:B------:R-:W-:Y:S02]  /*22c0*/  VIADDMNMX R4, R5, R13, R4, PT ;  /* 0x0000000d05047246 */ /* 0x000fe40003800104 */
[----:B------:R-:W-:-:S07]  /*22d0*/  VIMNMX R6, R6, R5, !PT ;  /* 0x0000000506067248 */ /* 0x000fce0007fe0100 */
.L_x_10870:
[C---:B------:R-:W-:Y:S01]  /*22e0*/  ISETP.GE.AND P5, PT, R3.reuse, 0x2, PT ;  /* 0x000000020300780c */ /* 0x040fe20003fa6270 */
[----:B------:R-:W-:Y:S01]  /*22f0*/  ULDC UR11, c[0x0][0x988] ;  /* 0x00026200000b7ab9 */ /* 0x000fe20000000800 */
[C---:B------:R-:W-:Y:S01]  /*2300*/  ISETP.GE.AND P4, PT, R3.reuse, 0xa, PT ;  /* 0x0000000a0300780c */ /* 0x040fe20003f86270 */
[----:B------:R-:W-:Y:S01]  /*2310*/  UISETP.NE.AND UP0, UPT, UR39, URZ, UPT ;  /* 0x0000003f2700728c */ /* 0x000fe2000bf05270 */
[----:B------:R-:W-:Y:S02]  /*2320*/  ISETP.GT.AND P1, PT, R2, 0x1, !P5 ;  /* 0x000000010200780c */ /* 0x000fe40006f24270 */
[----:B------:R-:W-:Y:S02]  /*2330*/  P2R R12, PR, RZ, 0x1 ;  /* 0x00000001ff0c7803 */ /* 0x000fe40000000000 */
[----:B------:R-:W-:Y:S02]  /*2340*/  ISETP.LT.OR P1, PT, R0, 0x2, P1 ;  /* 0x000000020000780c */ /* 0x000fe40000f21670 */
[----:B------:R-:W-:-:S02]  /*2350*/  ISETP.GE.AND P0, PT, R3, 0x11, PT ;  /* 0x000000110300780c */ /* 0x000fc40003f06270 */
[----:B------:R-:W-:Y:S02]  /*2360*/  FSEL R25, R25, -INF , !P1 ;  /* 0xff80000019197808 */ /* 0x000fe40004800000 */
[----:B------:R-:W-:Y:S02]  /*2370*/  ISETP.GT.AND P1, PT, R2, 0x9, !P4 ;  /* 0x000000090200780c */ /* 0x000fe40006724270 */
[----:B------:R-:W-:Y:S02]  /*2380*/  ISETP.GE.AND P2, PT, R3, 0x1, PT ;  /* 0x000000010300780c */ /* 0x000fe40003f46270 */
[----:B------:R-:W-:Y:S02]  /*2390*/  ISETP.LT.OR P1, PT, R0, 0xa, P1 ;  /* 0x0000000a0000780c */ /* 0x000fe40000f21670 */
[----:B------:R-:W-:Y:S02]  /*23a0*/  ISETP.GT.AND P3, PT, R2, RZ, !P2 ;  /* 0x000000ff0200720c */ /* 0x000fe40005764270 */
[----:B------:R-:W-:-:S02]  /*23b0*/  FSEL R29, R29, -INF , !P1 ;  /* 0xff8000001d1d7808 */ /* 0x000fc40004800000 */
[----:B------:R-:W-:Y:S02]  /*23c0*/  ISETP.GT.AND P1, PT, R2, 0x10, !P0 ;  /* 0x000000100200780c */ /* 0x000fe40004724270 */
[C---:B------:R-:W-:Y:S02]  /*23d0*/  ISETP.GE.AND P0, PT, R3.reuse, 0x12, PT ;  /* 0x000000120300780c */ /* 0x040fe40003f06270 */
[----:B------:R-:W-:Y:S02]  /*23e0*/  ISETP.LT.OR P1, PT, R0, 0x11, P1 ;  /* 0x000000110000780c */ /* 0x000fe40000f21670 */
[----:B------:R-:W-:Y:S02]  /*23f0*/  ISETP.GE.AND P4, PT, R3, 0x4a, PT ;  /* 0x0000004a0300780c */ /* 0x000fe40003f86270 */
[----:B------:R-:W-:Y:S02]  /*2400*/  FSEL R32, R32, -INF , !P1 ;  /* 0xff80000020207808 */ /* 0x000fe40004800000 */
[----:B------:R-:W-:-:S02]  /*2410*/  ISETP.GT.AND P1, PT, R2, 0x11, !P0 ;  /* 0x000000110200780c */ /* 0x000fc40004724270 */
[----:B------:R-:W-:Y:S02]  /*2420*/  ISETP.GE.AND P0, PT, R3, 0x19, PT ;  /* 0x000000190300780c */ /* 0x000fe40003f06270 */
[C---:B------:R-:W-:Y:S02]  /*2430*/  ISETP.LT.OR P1, PT, R0.reuse, 0x12, P1 ;  /* 0x000000120000780c */ /* 0x040fe40000f21670 */
[----:B------:R-:W-:Y:S02]  /*2440*/  ISETP.LT.OR P3, PT, R0, 0x1, P3 ;  /* 0x000000010000780c */ /* 0x000fe40001f61670 */
[----:B------:R-:W-:Y:S02]  /*2450*/  FSEL R33, R33, -INF , !P1 ;  /* 0xff80000021217808 */ /* 0x000fe40004800000 */
[----:B------:R-:W-:Y:S02]  /*2460*/  ISETP.GT.AND P1, PT, R2, 0x18, !P0 ;  /* 0x000000180200780c */ /* 0x000fe40004724270 */
[----:B------:R-:W-:-:S02]  /*2470*/  ISETP.GE.AND P0, PT, R3, 0x1a, PT ;  /* 0x0000001a0300780c */ /* 0x000fc40003f06270 */
[----:B------:R-:W-:Y:S02]  /*2480*/  ISETP.LT.OR P1, PT, R0, 0x19, P1 ;  /* 0x000000190000780c */ /* 0x000fe40000f21670 */
[C---:B------:R-:W-:Y:S02]  /*2490*/  ISETP.GE.AND P6, PT, R3.reuse, 0x9, PT ;  /* 0x000000090300780c */ /* 0x040fe40003fc6270 */
[----:B------:R-:W-:Y:S02]  /*24a0*/  FSEL R36, R36, -INF , !P1 ;  /* 0xff80000024247808 */ /* 0x000fe40004800000 */
[----:B------:R-:W-:Y:S02]  /*24b0*/  ISETP.GT.AND P1, PT, R2, 0x19, !P0 ;  /* 0x000000190200780c */ /* 0x000fe40004724270 */
[----:B------:R-:W-:Y:S02]  /*24c0*/  ISETP.GE.AND P0, PT, R3, 0x21, PT ;  /* 0x000000210300780c */ /* 0x000fe40003f06270 */
[----:B------:R-:W-:-:S02]  /*24d0*/  ISETP.LT.OR P1, PT, R0, 0x1a, P1 ;  /* 0x0000001a0000780c */ /* 0x000fc40000f21670 */
[----:B------:R-:W-:Y:S02]  /*24e0*/  FSEL R24, R24, -INF , !P3 ;  /* 0xff80000018187808 */ /* 0x000fe40005800000 */
[----:B------:R-:W-:Y:S02]  /*24f0*/  FSEL R37, R37, -INF , !P1 ;  /* 0xff80000025257808 */ /* 0x000fe40004800000 */
[----:B------:R-:W-:Y:S02]  /*2500*/  ISETP.GT.AND P1, PT, R2, 0x20, !P0 ;  /* 0x000000200200780c */ /* 0x000fe40004724270 */
[----:B------:R-:W-:Y:S02]  /*2510*/  ISETP.GE.AND P0, PT, R3, 0x22, PT ;  /* 0x000000220300780c */ /* 0x000fe40003f06270 */
[----:B------:R-:W-:Y:S02]  /*2520*/  ISETP.LT.OR P1, PT, R0, 0x21, P1 ;  /* 0x000000210000780c */ /* 0x000fe40000f21670 */
[----:B------:R-:W-:-:S02]  /*2530*/  ISETP.GT.AND P3, PT, R2, 0x8, !P6 ;  /* 0x000000080200780c */ /* 0x000fc40007764270 */
[----:B------:R-:W-:Y:S02]  /*2540*/  FSEL R40, R40, -INF , !P1 ;  /* 0xff80000028287808 */ /* 0x000fe40004800000 */
[----:B------:R-:W-:Y:S02]  /*2550*/  ISETP.GT.AND P1, PT, R2, 0x21, !P0 ;  /* 0x000000210200780c */ /* 0x000fe40004724270 */
[----:B------:R-:W-:Y:S02]  /*2560*/  ISETP.GE.AND P0, PT, R3, 0x29, PT ;  /* 0x000000290300780c */ /* 0x000fe40003f06270 */
[C---:B------:R-:W-:Y:S02]  /*2570*/  ISETP.LT.OR P1, PT, R0.reuse, 0x22, P1 ;  /* 0x000000220000780c */ /* 0x040fe40000f21670 */
[----:B------:R-:W-:Y:S02]  /*2580*/  ISETP.LT.OR P3, PT, R0, 0x9, P3 ;  /* 0x000000090000780c */ /* 0x000fe40001f61670 */
[----:B------:R-:W-:-:S02]  /*2590*/  FSEL R41, R41, -INF , !P1 ;  /* 0xff80000029297808 */ /* 0x000fc40004800000 */
[----:B------:R-:W-:Y:S02]  /*25a0*/  ISETP.GT.AND P1, PT, R2, 0x28, !P0 ;  /* 0x000000280200780c */ /* 0x000fe40004724270 */
[----:B------:R-:W-:Y:S02]  /*25b0*/  ISETP.GE.AND P0, PT, R3, 0x2a, PT ;  /* 0x0000002a0300780c */ /* 0x000fe40003f06270 */
[----:B------:R-:W-:Y:S02]  /*25c0*/  ISETP.LT.OR P1, PT, R0, 0x29, P1 ;  /* 0x000000290000780c */ /* 0x000fe40000f21670 */
[----:B------:R-:W-:Y:S02]  /*25d0*/  FSEL R28, R28, -INF , !P3 ;  /* 0xff8000001c1c7808 */ /* 0x000fe40005800000 */
[----:B------:R-:W-:Y:S02]  /*25e0*/  FSEL R44, R44, -INF , !P1 ;  /* 0xff8000002c2c7808 */ /* 0x000fe40004800000 */
[----:B------:R-:W-:-:S02]  /*25f0*/  ISETP.GT.AND P1, PT, R2, 0x29, !P0 ;  /* 0x000000290200780c */ /* 0x000fc40004724270 */
[----:B------:R-:W-:Y:S02]  /*2600*/  ISETP.GE.AND P0, PT, R3, 0x31, PT ;  /* 0x000000310300780c */ /* 0x000fe40003f06270 */
[----:B------:R-:W-:Y:S02]  /*2610*/  ISETP.LT.OR P1, PT, R0, 0x2a, P1 ;  /* 0x0000002a0000780c */ /* 0x000fe40000f21670 */
[----:B------:R-:W-:Y:S02]  /*2620*/  ISETP.GT.AND P2, PT, R6, RZ, !P2 ;  /* 0x000000ff0600720c */ /* 0x000fe40005744270 */
[----:B------:R-:W-:Y:S02]  /*2630*/  FSEL R45, R45, -INF , !P1 ;  /* 0xff8000002d2d7808 */ /* 0x000fe40004800000 */
[----:B------:R-:W-:Y:S02]  /*2640*/  ISETP.GT.AND P1, PT, R2, 0x30, !P0 ;  /* 0x000000300200780c */ /* 0x000fe40004724270 */
[----:B------:R-:W-:-:S02]  /*2650*/  ISETP.GE.AND P0, PT, R3, 0x32, PT ;  /* 0x000000320300780c */ /* 0x000fc40003f06270 */
[----:B------:R-:W-:Y:S02]  /*2660*/  ISETP.LT.OR P1, PT, R0, 0x31, P1 ;  /* 0x000000310000780c */ /* 0x000fe40000f21670 */
[----:B------:R-:W-:Y:S02]  /*2670*/  ISETP.LT.OR P2, PT, R4, 0x1, P2 ;  /* 0x000000010400780c */ /* 0x000fe40001741670 */
[----:B------:R-:W-:Y:S02]  /*2680*/  FSEL R48, R48, -INF , !P1 ;  /* 0xff80000030307808 */ /* 0x000fe40004800000 */
[----:B------:R-:W-:Y:S02]  /*2690*/  ISETP.GT.AND P1, PT, R2, 0x31, !P0 ;  /* 0x000000310200780c */ /* 0x000fe40004724270 */
[----:B------:R-:W-:Y:S02]  /*26a0*/  ISETP.GE.AND P0, PT, R3, 0x39, PT ;  /* 0x000000390300780c */ /* 0x000fe40003f06270 */
[----:B------:R-:W-:-:S02]  /*26b0*/  ISETP.LT.OR P1, PT, R0, 0x32, P1 ;  /* 0x000000320000780c */ /* 0x000fc40000f21670 */
[----:B------:R-:W-:Y:S02]  /*26c0*/  ISETP.GT.AND P5, PT, R6, 0x1, !P5 ;  /* 0x000000010600780c */ /* 0x000fe40006fa4270 */
[----:B------:R-:W-:Y:S02]  /*26d0*/  FSEL R49, R49, -INF , !P1 ;  /* 0xff80000031317808 */ /* 0x000fe40004800000 */
[----:B------:R-:W-:Y:S02]  /*26e0*/  ISETP.GT.AND P1, PT, R2, 0x38, !P0 ;  /* 0x000000380200780c */ /* 0x000fe40004724270 */
[----:B------:R-:W-:Y:S02]  /*26f0*/  ISETP.GE.AND P0, PT, R3, 0x3a, PT ;  /* 0x0000003a0300780c */ /* 0x000fe40003f06270 */
[----:B------:R-:W-:Y:S02]  /*2700*/  ISETP.LT.OR P1, PT, R0, 0x39, P1 ;  /* 0x000000390000780c */ /* 0x000fe40000f21670 */
[----:B------:R-:W-:-:S02]  /*2710*/  FSEL R21, R26, -INF , !P2 ;  /* 0xff8000001a157808 */ /* 0x000fc40005000000 */
[----:B------:R-:W-:Y:S02]  /*2720*/  FSEL R52, R52, -INF , !P1 ;  /* 0xff80000034347808 */ /* 0x000fe40004800000 */
[----:B------:R-:W-:Y:S02]  /*2730*/  ISETP.GT.AND P1, PT, R2, 0x39, !P0 ;  /* 0x000000390200780c */ /* 0x000fe40004724270 */
[----:B------:R-:W-:Y:S02]  /*2740*/  ISETP.GE.AND P0, PT, R3, 0x41, PT ;  /* 0x000000410300780c */ /* 0x000fe40003f06270 */
[----:B------:R-:W-:Y:S02]  /*2750*/  ISETP.LT.OR P1, PT, R0, 0x3a, P1 ;  /* 0x0000003a0000780c */ /* 0x000fe40000f21670 */
        /* <DEDUP_REMOVED lines=8> */
[C---:B------:R-:W-:Y:S02]  /*27e0*/  ISETP.GE.AND P0, PT, R3.reuse, 0x49, PT ;  /* 0x000000490300780c */ /* 0x040fe40003f06270 */
[----:B------:R-:W-:Y:S02]  /*27f0*/  ISETP.LT.OR P1, PT, R0, 0x42, P1 ;  /* 0x000000420000780c */ /* 0x000fe40000f21670 */
[----:B------:R-:W-:Y:S02]  /*2800*/  ISETP.GE.AND P5, PT, R3, 0xa, PT ;  /* 0x0000000a0300780c */ /* 0x000fe40003fa6270 */
[----:B------:R-:W-:Y:S02]  /*2810*/  FSEL R57, R57, -INF , !P1 ;  /* 0xff80000039397808 */ /* 0x000fe40004800000 */
[----:B------:R-:W-:Y:S02]  /*2820*/  ISETP.GT.AND P1, PT, R2, 0x48, !P0 ;  /* 0x000000480200780c */ /* 0x000fe40004724270 */
[----:B------:R-:W-:-:S02]  /*2830*/  ISETP.GE.AND P0, PT, R3, 0x59, PT ;  /* 0x000000590300780c */ /* 0x000fc40003f06270 */
[----:B------:R-:W-:Y:S02]  /*2840*/  ISETP.LT.OR P1, PT, R0, 0x49, P1 ;  /* 0x000000490000780c */ /* 0x000fe40000f21670 */
[----:B------:R-:W-:Y:S02]  /*2850*/  R2UR UR10, R18 ;  /* 0x00000000120a72ca */ /* 0x000fe400000e0000 */
[----:B------:R-:W-:Y:S02]  /*2860*/  FSEL R60, R60, -INF , !P1 ;  /* 0xff8000003c3c7808 */ /* 0x000fe40004800000 */
[----:B------:R-:W-:Y:S02]  /*2870*/  ISETP.GT.AND P1, PT, R2, 0x49, !P4 ;  /* 0x000000490200780c */ /* 0x000fe40006724270 */
[----:B------:R-:W-:Y:S02]  /*2880*/  ISETP.GT.AND P4, PT, R6, 0x49, !P4 ;  /* 0x000000490600780c */ /* 0x000fe40006784270 */
[----:B------:R-:W-:-:S02]  /*2890*/  ISETP.LT.OR P1, PT, R0, 0x4a, P1 ;  /* 0x0000004a0000780c */ /* 0x000fc40000f21670 */
[----:B------:R-:W-:Y:S02]  /*28a0*/  ISETP.LT.OR P4, PT, R4, 0x4a, P4 ;  /* 0x0000004a0400780c */ /* 0x000fe40002781670 */
[----:B------:R-:W-:Y:S02]  /*28b0*/  FSEL R61, R61, -INF , !P1 ;  /* 0xff8000003d3d7808 */ /* 0x000fe40004800000 */
[----:B------:R-:W-:Y:S02]  /*28c0*/  ISETP.GE.AND P1, PT, R3, 0x51, PT ;  /* 0x000000510300780c */ /* 0x000fe40003f26270 */
[----:B------:R-:W-:Y:S02]  /*28d0*/  FSEL R63, R63, -INF , !P4 ;  /* 0xff8000003f3f7808 */ /* 0x000fe40006000000 */
[----:B------:R-:W-:Y:S02]  /*28e0*/  ISETP.GT.AND P3, PT, R2, 0x50, !P1 ;  /* 0x000000500200780c */ /* 0x000fe40004f64270 */
[----:B------:R-:W-:-:S02]  /*28f0*/  ISETP.GT.AND P4, PT, R6, 0x58, !P0 ;  /* 0x000000580600780c */ /* 0x000fc40004784270 */
[----:B------:R-:W-:Y:S02]  /*2900*/  ISETP.LT.OR P3, PT, R0, 0x51, P3 ;  /* 0x000000510000780c */ /* 0x000fe40001f61670 */
[----:B------:R-:W-:Y:S02]  /*2910*/  ISETP.LT.OR P4, PT, R4, 0x59, P4 ;  /* 0x000000590400780c */ /* 0x000fe40002781670 */
[----:B------:R-:W-:Y:S02]  /*2920*/  FSEL R64, R64, -INF , !P3 ;  /* 0xff80000040407808 */ /* 0x000fe40005800000 */
[----:B------:R-:W-:Y:S02]  /*2930*/  ISETP.GE.AND P3, PT, R3, 0x52, PT ;  /* 0x000000520300780c */ /* 0x000fe40003f66270 */
[----:B------:R-:W-:Y:S02]  /*2940*/  FSEL R70, R70, -INF , !P4 ;  /* 0xff80000046467808 */ /* 0x000fe40006000000 */
[----:B------:R-:W-:-:S02]  /*2950*/  ISETP.GT.AND P6, PT, R2, 0x51, !P3 ;  /* 0x000000510200780c */ /* 0x000fc40005fc4270 */
[----:B------:R-:W-:Y:S02]  /*2960*/  R2UR UR4, R144 ;  /* 0x00000000900472ca */ /* 0x000fe400000e0000 */
[----:B------:R-:W-:-:S04]  /*2970*/  ISETP.LT.OR P6, PT, R0, 0x52, P6 ;  /* 0x000000520000780c */ /* 0x000fc800037c1670 */
[----:B------:R-:W-:Y:S02]  /*2980*/  FSEL R65, R65, -INF , !P6 ;  /* 0xff80000041417808 */ /* 0x000fe40007000000 */
[----:B------:R-:W-:Y:S02]  /*2990*/  ISETP.GT.AND P6, PT, R2, 0x58, !P0 ;  /* 0x000000580200780c */ /* 0x000fe400047c4270 */
[----:B------:R-:W-:Y:S02]  /*29a0*/  ISETP.GE.AND P0, PT, R3, 0x69, PT ;  /* 0x000000690300780c */ /* 0x000fe40003f06270 */
[----:B------:R-:W-:Y:S01]  /*29b0*/  ISETP.LT.OR P6, PT, R0, 0x59, P6 ;  /* 0x000000590000780c */ /* 0x000fe200037c1670 */
[----:B------:R-:W-:-:S03]  /*29c0*/  UISETP.NE.AND UP1, UPT, UR4, URZ, UPT ;  /* 0x0000003f0400728c */ /* 0x000fc6000bf25270 */
[----:B------:R-:W-:Y:S02]  /*29d0*/  FSEL R68, R68, -INF , !P6 ;  /* 0xff80000044447808 */ /* 0x000fe40007000000 */
[----:B------:R-:W-:-:S04]  /*29e0*/  ISETP.GE.AND P6, PT, R3, 0x5a, PT ;  /* 0x0000005a0300780c */ /* 0x000fc80003fc6270 */
[----:B------:R-:W-:Y:S02]  /*29f0*/  ISETP.GT.AND P6, PT, R2, 0x59, !P6 ;  /* 0x000000590200780c */ /* 0x000fe400077c4270 */
[----:B------:R-:W-:Y:S01]  /*2a00*/  @UP1 ULDC UR4, c[0x0][0x44c] ;  /* 0x0001130000041ab9 */ /* 0x000fe20000000800 */
[----:B------:R-:W-:Y:S01]  /*2a10*/  @UP1 ULDC UR14, c[0x0][0x450] ;  /* 0x00011400000e1ab9 */ /* 0x000fe20000000800 */
[----:B------:R-:W-:Y:S01]  /*2a20*/  ISETP.LT.OR P6, PT, R0, 0x5a, P6 ;  /* 0x0000005a0000780c */ /* 0x000fe200037c1670 */
[----:B------:R-:W-:-:S03]  /*2a30*/  UIMAD.WIDE.U32 UR4, UR40, UR4, URZ ;  /* 0x00000004280472a5 */ /* 0x000fc6000f8e003f */
[----:B------:R-:W-:Y:S01]  /*2a40*/  FSEL R69, R69, -INF , !P6 ;  /* 0xff80000045457808 */ /* 0x000fe20007000000 */
[----:B------:R-:W-:Y:S01]  /*2a50*/  @UP1 USHF.R.U32.HI UR40, URZ, UR14, UR5 ;  /* 0x0000000e3f281299 */ /* 0x000fe20008011605 */
[----:B------:R-:W-:-:S03]  /*2a60*/  ISETP.GE.AND P6, PT, R3, 0x61, PT ;  /* 0x000000610300780c */ /* 0x000fc60003fc6270 */
[----:B------:R-:W-:Y:S01]  /*2a70*/  UIADD3 UR40, UR10, UR40, URZ ;  /* 0x000000280a287290 */ /* 0x000fe2000fffe03f */
[----:B------:R-:W-:-:S03]  /*2a80*/  ISETP.GT.AND P6, PT, R2, 0x60, !P6 ;  /* 0x000000600200780c */ /* 0x000fc600077c4270 */
[----:B------:R-:W-:Y:S01]  /*2a90*/  UIADD3 UR6, UR40, UR6, URZ ;  /* 0x0000000628067290 */ /* 0x000fe2000fffe03f */
[----:B------:R-:W-:-:S04]  /*2aa0*/  ISETP.LT.OR P6, PT, R0, 0x61, P6 ;  /* 0x000000610000780c */ /* 0x000fc800037c1670 */
[----:B------:R-:W-:Y:S02]  /*2ab0*/  FSEL R72, R72, -INF , !P6 ;  /* 0xff80000048487808 */ /* 0x000fe40007000000 */
[----:B------:R-:W-:-:S04]  /*2ac0*/  ISETP.GE.AND P6, PT, R3, 0x9, PT ;  /* 0x000000090300780c */ /* 0x000fc80003fc6270 */
[----:B------:R-:W-:Y:S02]  /*2ad0*/  ISETP.GT.AND P2, PT, R6, 0x8, !P6 ;  /* 0x000000080600780c */ /* 0x000fe40007744270 */
[----:B------:R-:W-:Y:S02]  /*2ae0*/  ISETP.GE.AND P6, PT, R3, 0x11, PT ;  /* 0x000000110300780c */ /* 0x000fe40003fc6270 */
[----:B------:R-:W-:-:S04]  /*2af0*/  ISETP.LT.OR P2, PT, R4, 0x9, P2 ;  /* 0x000000090400780c */ /* 0x000fc80001741670 */
[----:B------:R-:W-:Y:S02]  /*2b00*/  FSEL R13, R30, -INF , !P2 ;  /* 0xff8000001e0d7808 */ /* 0x000fe40005000000 */
        /* <DEDUP_REMOVED lines=62> */
[----:B------:R-:W-:Y:S02]  /*2ef0*/  ISETP.LT.OR P2, PT, R4, 0x49, P2 ;  /* 0x000000490400780c */ /* 0x000fe40001741670 */
[----:B------:R-:W-:Y:S02]  /*2f00*/  ISETP.GT.AND P4, PT, R6, 0x61, !P6 ;  /* 0x000000610600780c */ /* 0x000fe40007784270 */
[----:B------:R-:W-:-:S02]  /*2f10*/  FSEL R62, R62, -INF , !P2 ;  /* 0xff8000003e3e7808 */ /* 0x000fc40005000000 */
[C---:B------:R-:W-:Y:S02]  /*2f20*/  ISETP.GT.AND P2, PT, R6.reuse, 0x50, !P1 ;  /* 0x000000500600780c */ /* 0x040fe40004f44270 */
[C---:B------:R-:W-:Y:S02]  /*2f30*/  ISETP.GT.AND P1, PT, R6.reuse, 0x51, !P3 ;  /* 0x000000510600780c */ /* 0x040fe40005f24270 */
[----:B------:R-:W-:Y:S02]  /*2f40*/  ISETP.GT.AND P3, PT, R6, 0x59, !P5 ;  /* 0x000000590600780c */ /* 0x000fe40006f64270 */
[----:B------:R-:W-:Y:S02]  /*2f50*/  ISETP.LT.OR P1, PT, R4, 0x52, P1 ;  /* 0x000000520400780c */ /* 0x000fe40000f21670 */
[----:B------:R-:W-:Y:S02]  /*2f60*/  ISETP.GE.AND P5, PT, R3, 0x61, PT ;  /* 0x000000610300780c */ /* 0x000fe40003fa6270 */
[----:B------:R-:W-:-:S02]  /*2f70*/  FSEL R67, R67, -INF , !P1 ;  /* 0xff80000043437808 */ /* 0x000fc40004800000 */
[----:B------:R-:W-:Y:S02]  /*2f80*/  ISETP.LT.OR P3, PT, R4, 0x5a, P3 ;  /* 0x0000005a0400780c */ /* 0x000fe40001f61670 */
[----:B------:R-:W-:Y:S02]  /*2f90*/  ISETP.GT.AND P1, PT, R6, 0x60, !P5 ;  /* 0x000000600600780c */ /* 0x000fe40006f24270 */
[----:B------:R-:W-:Y:S02]  /*2fa0*/  FSEL R71, R71, -INF , !P3 ;  /* 0xff80000047477808 */ /* 0x000fe40005800000 */
[----:B------:R-:W-:Y:S02]  /*2fb0*/  ISETP.LT.OR P1, PT, R4, 0x61, P1 ;  /* 0x000000610400780c */ /* 0x000fe40000f21670 */
[----:B------:R-:W-:Y:S02]  /*2fc0*/  ISETP.GT.AND P3, PT, R6, 0x68, !P0 ;  /* 0x000000680600780c */ /* 0x000fe40004764270 */
[----:B------:R-:W-:-:S02]  /*2fd0*/  FSEL R74, R74, -INF , !P1 ;  /* 0xff8000004a4a7808 */ /* 0x000fc40004800000 */
[C---:B------:R-:W-:Y:S02]  /*2fe0*/  ISETP.LT.OR P3, PT, R4.reuse, 0x69, P3 ;  /* 0x000000690400780c */ /* 0x040fe40001f61670 */
[----:B------:R-:W-:Y:S02]  /*2ff0*/  ISETP.LT.OR P2, PT, R4, 0x51, P2 ;  /* 0x000000510400780c */ /* 0x000fe40001741670 */
[----:B------:R-:W-:Y:S02]  /*3000*/  ISETP.GE.AND P1, PT, R3, 0x71, PT ;  /* 0x000000710300780c */ /* 0x000fe40003f26270 */
[----:B------:R-:W-:Y:S02]  /*3010*/  FSEL R78, R78, -INF , !P3 ;  /* 0xff8000004e4e7808 */ /* 0x000fe40005800000 */
[----:B------:R-:W-:Y:S02]  /*3020*/  FSEL R66, R66, -INF , !P2 ;  /* 0xff80000042427808 */ /* 0x000fe40005000000 */
[----:B------:R-:W-:-:S02]  /*3030*/  ISETP.LT.OR P4, PT, R4, 0x62, P4 ;  /* 0x000000620400780c */ /* 0x000fc40002781670 */
[----:B------:R-:W-:Y:S02]  /*3040*/  ISETP.GT.AND P3, PT, R6, 0x70, !P1 ;  /* 0x000000700600780c */ /* 0x000fe40004f64270 */
[----:B------:R-:W-:Y:S02]  /*3050*/  ISETP.GE.AND P2, PT, R3, 0x6a, PT ;  /* 0x0000006a0300780c */ /* 0x000fe40003f46270 */
[----:B------:R-:W-:Y:S02]  /*3060*/  FSEL R75, R75, -INF , !P4 ;  /* 0xff8000004b4b7808 */ /* 0x000fe40006000000 */
[----:B------:R-:W-:Y:S02]  /*3070*/  ISETP.LT.OR P3, PT, R4, 0x71, P3 ;  /* 0x000000710400780c */ /* 0x000fe40001f61670 */
[----:B------:R-:W-:Y:S02]  /*3080*/  ISETP.GT.AND P4, PT, R6, 0x69, !P2 ;  /* 0x000000690600780c */ /* 0x000fe40005784270 */
[----:B------:R-:W-:-:S02]  /*3090*/  ISETP.GE.AND P5, PT, R3, 0x72, PT ;  /* 0x000000720300780c */ /* 0x000fc40003fa6270 */
[----:B------:R-:W-:Y:S02]  /*30a0*/  FSEL R82, R82, -INF , !P3 ;  /* 0xff80000052527808 */ /* 0x000fe40005800000 */
[----:B------:R-:W-:Y:S02]  /*30b0*/  ISETP.LT.OR P4, PT, R4, 0x6a, P4 ;  /* 0x0000006a0400780c */ /* 0x000fe40002781670 */
[----:B------:R-:W-:Y:S02]  /*30c0*/  ISETP.GT.AND P3, PT, R6, 0x71, !P5 ;  /* 0x000000710600780c */ /* 0x000fe40006f64270 */
[----:B------:R-:W-:Y:S02]  /*30d0*/  FSEL R79, R79, -INF , !P4 ;  /* 0xff8000004f4f7808 */ /* 0x000fe40006000000 */
[----:B------:R-:W-:Y:S02]  /*30e0*/  ISETP.LT.OR P3, PT, R4, 0x72, P3 ;  /* 0x000000720400780c */ /* 0x000fe40001f61670 */
[----:B------:R-:W-:-:S02]  /*30f0*/  ISETP.GE.AND P4, PT, R3, 0x79, PT ;  /* 0x000000790300780c */ /* 0x000fc40003f86270 */
[----:B------:R-:W-:Y:S02]  /*3100*/  FSEL R83, R83, -INF , !P3 ;  /* 0xff80000053537808 */ /* 0x000fe40005800000 */
[----:B------:R-:W-:Y:S02]  /*3110*/  ISETP.GT.AND P3, PT, R6, 0x78, !P4 ;  /* 0x000000780600780c */ /* 0x000fe40006764270 */
[----:B------:R-:W-:Y:S02]  /*3120*/  ISETP.GT.AND P6, PT, R2, 0x61, !P6 ;  /* 0x000000610200780c */ /* 0x000fe400077c4270 */
[----:B------:R-:W-:Y:S02]  /*3130*/  ISETP.LT.OR P3, PT, R4, 0x79, P3 ;  /* 0x000000790400780c */ /* 0x000fe40001f61670 */
[----:B------:R-:W-:Y:S02]  /*3140*/  ISETP.LT.OR P6, PT, R0, 0x62, P6 ;  /* 0x000000620000780c */ /* 0x000fe400037c1670 */
[----:B------:R-:W-:-:S02]  /*3150*/  FSEL R86, R86, -INF , !P3 ;  /* 0xff80000056567808 */ /* 0x000fc40005800000 */
[----:B------:R-:W-:Y:S02]  /*3160*/  ISETP.GE.AND P3, PT, R3, 0x7a, PT ;  /* 0x0000007a0300780c */ /* 0x000fe40003f66270 */
[----:B------:R-:W-:Y:S02]  /*3170*/  FSEL R73, R73, -INF , !P6 ;  /* 0xff80000049497808 */ /* 0x000fe40007000000 */
[----:B------:R-:W-:Y:S02]  /*3180*/  ISETP.GT.AND P0, PT, R6, 0x79, !P3 ;  /* 0x000000790600780c */ /* 0x000fe40005f04270 */
[----:B------:R-:W-:Y:S02]  /*3190*/  ISETP.GE.AND P6, PT, R3, 0x69, PT ;  /* 0x000000690300780c */ /* 0x000fe40003fc6270 */
[----:B------:R-:W-:Y:S02]  /*31a0*/  ISETP.LT.OR P0, PT, R4, 0x7a, P0 ;  /* 0x0000007a0400780c */ /* 0x000fe40000701670 */
[----:B------:R-:W-:-:S02]  /*31b0*/  FMNMX.FTZ R4, R21, R27, !PT ;  /* 0x0000001b15047209 */ /* 0x000fc40007810000 */
[----:B------:R-:W-:Y:S02]  /*31c0*/  FSEL R87, R87, -INF , !P0 ;  /* 0xff80000057577808 */ /* 0x000fe40004000000 */
[----:B------:R-:W-:Y:S02]  /*31d0*/  FMNMX.FTZ R4, R13, R4, !PT ;  /* 0x000000040d047209 */ /* 0x000fe40007810000 */
[C---:B------:R-:W-:Y:S02]  /*31e0*/  ISETP.GT.AND P6, PT, R2.reuse, 0x68, !P6 ;  /* 0x000000680200780c */ /* 0x040fe400077c4270 */
[----:B------:R-:W-:Y:S02]  /*31f0*/  FMNMX.FTZ R4, R31, R4, !PT ;  /* 0x000000041f047209 */ /* 0x000fe40007810000 */
[----:B------:R-:W-:Y:S02]  /*3200*/  ISETP.GT.AND P2, PT, R2, 0x69, !P2 ;  /* 0x000000690200780c */ /* 0x000fe40005744270 */
[----:B------:R-:W-:-:S02]  /*3210*/  FMNMX.FTZ R4, R5, R4, !PT ;  /* 0x0000000405047209 */ /* 0x000fc40007810000 */
[C---:B------:R-:W-:Y:S02]  /*3220*/  ISETP.GT.AND P1, PT, R2.reuse, 0x70, !P1 ;  /* 0x000000700200780c */ /* 0x040fe40004f24270 */
[----:B------:R-:W-:Y:S02]  /*3230*/  FMNMX.FTZ R15, R35, R4, !PT ;  /* 0x00000004230f7209 */ /* 0x000fe40007810000 */
[----:B------:R-:W-:Y:S02]  /*3240*/  ISETP.GT.AND P5, PT, R2, 0x71, !P5 ;  /* 0x000000710200780c */ /* 0x000fe40006fa4270 */
[----:B------:R-:W-:Y:S02]  /*3250*/  FMNMX.FTZ R4, R38, R15, !PT ;  /* 0x0000000f26047209 */ /* 0x000fe40007810000 */
[----:B------:R-:W-:Y:S02]  /*3260*/  ISETP.GT.AND P4, PT, R2, 0x78, !P4 ;  /* 0x000000780200780c */ /* 0x000fe40006784270 */
[----:B------:R-:W-:-:S02]  /*3270*/  FMNMX.FTZ R15, R39, R4, !PT ;  /* 0x00000004270f7209 */ /* 0x000fc40007810000 */
[----:B------:R-:W-:Y:S02]  /*3280*/  ISETP.GT.AND P3, PT, R2, 0x79, !P3 ;  /* 0x000000790200780c */ /* 0x000fe40005f64270 */
[----:B------:R-:W-:Y:S02]  /*3290*/  FMNMX.FTZ R4, R42, R15, !PT ;  /* 0x0000000f2a047209 */ /* 0x000fe40007810000 */
[C---:B------:R-:W-:Y:S02]  /*32a0*/  ISETP.LT.OR P6, PT, R0.reuse, 0x69, P6 ;  /* 0x000000690000780c */ /* 0x040fe400037c1670 */
[----:B------:R-:W-:Y:S02]  /*32b0*/  FMNMX.FTZ R15, R43, R4, !PT ;  /* 0x000000042b0f7209 */ /* 0x000fe40007810000 */
[----:B------:R-:W-:Y:S02]  /*32c0*/  ISETP.LT.OR P2, PT, R0, 0x6a, P2 ;  /* 0x0000006a0000780c */ /* 0x000fe40001741670 */
[----:B------:R-:W-:-:S02]  /*32d0*/  FMNMX.FTZ R4, R46, R15, !PT ;  /* 0x0000000f2e047209 */ /* 0x000fc40007810000 */
[----:B------:R-:W-:Y:S02]  /*32e0*/  FSEL R76, R76, -INF , !P6 ;  /* 0xff8000004c4c7808 */ /* 0x000fe40007000000 */
[----:B------:R-:W-:Y:S02]  /*32f0*/  FMNMX.FTZ R15, R47, R4, !PT ;  /* 0x000000042f0f7209 */ /* 0x000fe40007810000 */
[----:B------:R-:W-:Y:S02]  /*3300*/  ISETP.LT.OR P1, PT, R0, 0x71, P1 ;  /* 0x000000710000780c */ /* 0x000fe40000f21670 */
[----:B------:R-:W-:Y:S02]  /*3310*/  FMNMX.FTZ R4, R50, R15, !PT ;  /* 0x0000000f32047209 */ /* 0x000fe40007810000 */
[----:B------:R-:W-:Y:S02]  /*3320*/  FSEL R77, R77, -INF , !P2 ;  /* 0xff8000004d4d7808 */ /* 0x000fe40005000000 */
[----:B------:R-:W-:-:S02]  /*3330*/  FMNMX.FTZ R15, R51, R4, !PT ;  /* 0x00000004330f7209 */ /* 0x000fc40007810000 */
[----:B------:R-:W-:Y:S02]  /*3340*/  ISETP.LT.OR P5, PT, R0, 0x72, P5 ;  /* 0x000000720000780c */ /* 0x000fe40002fa1670 */
[----:B------:R-:W-:Y:S02]  /*3350*/  FMNMX.FTZ R4, R54, R15, !PT ;  /* 0x0000000f36047209 */ /* 0x000fe40007810000 */
[----:B------:R-:W-:Y:S02]  /*3360*/  FSEL R80, R80, -INF , !P1 ;  /* 0xff80000050507808 */ /* 0x000fe40004800000 */
        /* <DEDUP_REMOVED lines=9> */
[----:B------:R-:W-:Y:S02]  /*3400*/  FSEL R85, R85, -INF , !P3 ;  /* 0xff80000055557808 */ /* 0x000fe40005800000 */
        /* <DEDUP_REMOVED lines=15> */
[----:B0-----:R-:W-:-:S04]  /*3500*/  FMNMX.FTZ R15, R6, R15, !PT ;  /* 0x0000000f060f7209 */ /* 0x001fc80007810000 */
[C---:B------:R-:W-:Y:S01]  /*3510*/  FSETP.NEU.FTZ.AND P0, PT, R15.reuse, -INF , PT ;  /* 0xff8000000f00780b */ /* 0x040fe20003f1d000 */
[----:B------:R-:W-:-:S05]  /*3520*/  FMUL.FTZ R26, R15, UR11 ;  /* 0x0000000b0f1a7c20 */ /* 0x000fca0008410000 */
[----:B------:R-:W-:Y:S02]  /*3530*/  FSEL R26, R26, RZ, P0 ;  /* 0x000000ff1a1a7208 */ /* 0x000fe40000000000 */
[----:B------:R-:W-:-:S03]  /*3540*/  ISETP.NE.AND P0, PT, R12, RZ, PT ;  /* 0x000000ff0c00720c */ /* 0x000fc60003f05270 */
        /* <DEDUP_REMOVED lines=25> */
[----:B------:R-:W0:Y:S03]  /*36e0*/  MUFU.EX2 R6, R6 ;  /* 0x0000000600067308 */ /* 0x000e260000000800 */
[----:B------:R-:W-:-:S04]  /*36f0*/  FMNMX.FTZ R12, R44, R13, !PT ;  /* 0x0000000d2c0c7209 */ /* 0x000fc80007810000 */
[----:B------:R-:W-:Y:S01]  /*3700*/  FMNMX.FTZ R13, R45, R12, !PT ;  /* 0x0000000c2d0d7209 */ /* 0x000fe20007810000 */
[----:B------:R-:W-:Y:S03]  /*3710*/  MUFU.EX2 R23, R23 ;  /* 0x0000001700177308 */ /* 0x000fe60000000800 */
[----:B------:R-:W-:Y:S01]  /*3720*/  FMNMX.FTZ R30, R48, R13, !PT ;  /* 0x0000000d301e7209 */ /* 0x000fe20007810000 */
[----:B------:R-:W-:-:S03]  /*3730*/  FFMA.FTZ R13, R43, UR11, -R26 ;  /* 0x0000000b2b0d7c23 */ /* 0x000fc6000801081a */
[----:B------:R-:W-:Y:S01]  /*3740*/  FMNMX.FTZ R31, R49, R30, !PT ;  /* 0x0000001e311f7209 */ /* 0x000fe20007810000 */
[----:B------:R1:W-:Y:S03]  /*3750*/  MUFU.EX2 R12, R42 ;  /* 0x0000002a000c7308 */ /* 0x0003e60000000800 */
[----:B------:R-:W-:Y:S01]  /*3760*/  FMNMX.FTZ R30, R52, R31, !PT ;  /* 0x0000001f341e7209 */ /* 0x000fe20007810000 */
[--C-:B------:R-:W-:Y:S01]  /*3770*/  FFMA.FTZ R31, R46, UR11, -R26.reuse ;  /* 0x0000000b2e1f7c23 */ /* 0x100fe2000801081a */
[--C-:B------:R-:W-:Y:S01]  /*3780*/  FFMA.FTZ R46, R62, UR11, -R26.reuse ;  /* 0x0000000b3e2e7c23 */ /* 0x100fe2000801081a */
[--C-:B------:R-:W-:Y:S01]  /*3790*/  FFMA.FTZ R62, R71, UR11, -R26.reuse ;  /* 0x0000000b473e7c23 */ /* 0x100fe2000801081a */
[----:B------:R-:W-:Y:S01]  /*37a0*/  FMNMX.FTZ R35, R53, R30, !PT ;  /* 0x0000001e35237209 */ /* 0x000fe20007810000 */
[----:B------:R-:W-:Y:S01]  /*37b0*/  MUFU.EX2 R4, R4 ;  /* 0x0000000400047308 */ /* 0x000fe20000000800 */
[--C-:B-1----:R-:W-:Y:S01]  /*37c0*/  FFMA.FTZ R42, R55, UR11, -R26.reuse ;  /* 0x0000000b372a7c23 */ /* 0x102fe2000801081a */
[--C-:B------:R-:W-:Y:S01]  /*37d0*/  FFMA.FTZ R55, R70, UR11, -R26.reuse ;  /* 0x0000000b46377c23 */ /* 0x100fe2000801081a */
[----:B------:R-:W-:Y:S01]  /*37e0*/  FMNMX.FTZ R30, R56, R35, !PT ;  /* 0x00000023381e7209 */ /* 0x000fe20007810000 */
[----:B------:R-:W-:-:S03]  /*37f0*/  FFMA.FTZ R70, R87, UR11, -R26 ;  /* 0x0000000b57467c23 */ /* 0x000fc6000801081a */
        /* <DEDUP_REMOVED lines=8> */
[--C-:B-1----:R-:W-:Y:S01]  /*3880*/  FFMA.FTZ R47, R63, UR11, -R26.reuse ;  /* 0x0000000b3f2f7c23 */ /* 0x102fe2000801081a */
[--C-:B------:R-:W-:Y:S01]  /*3890*/  FFMA.FTZ R63, R86, UR11, -R26.reuse ;  /* 0x0000000b563f7c23 */ /* 0x100fe2000801081a */
[----:B------:R-:W-:Y:S01]  /*38a0*/  FMNMX.FTZ R38, R68, R35, !PT ;  /* 0x0000002344267209 */ /* 0x000fe20007810000 */
[--C-:B------:R-:W-:Y:S01]  /*38b0*/  FFMA.FTZ R35, R54, UR11, -R26.reuse ;  /* 0x0000000b36237c23 */ /* 0x100fe2000801081a */
[--C-:B------:R-:W-:Y:S02]  /*38c0*/  FFMA.FTZ R54, R78, UR11, -R26.reuse ;  /* 0x0000000b4e367c23 */ /* 0x100fe4000801081a */
[----:B------:R-:W-:Y:S01]  /*38d0*/  FMNMX.FTZ R39, R69, R38, !PT ;  /* 0x0000002645277209 */ /* 0x000fe20007810000 */
[----:B------:R1:W-:Y:S01]  /*38e0*/  MUFU.EX2 R34, R51 ;  /* 0x0000003300227308 */ /* 0x0003e20000000800 */
[--C-:B------:R-:W-:Y:S01]  /*38f0*/  FFMA.FTZ R38, R58, UR11, -R26.reuse ;  /* 0x0000000b3a267c23 */ /* 0x100fe2000801081a */
[--C-:B------:R-:W-:Y:S01]  /*3900*/  FFMA.FTZ R58, R67, UR11, -R26.reuse ;  /* 0x0000000b433a7c23 */ /* 0x100fe2000801081a */
[----:B------:R-:W-:Y:S01]  /*3910*/  FMNMX.FTZ R2, R72, R39, !PT ;  /* 0x0000002748027209 */ /* 0x000fe20007810000 */
[----:B------:R-:W-:-:S03]  /*3920*/  FFMA.FTZ R67, R75, UR11, -R26 ;  /* 0x0000000b4b437c23 */ /* 0x000fc6000801081a */
[----:B------:R-:W-:Y:S01]  /*3930*/  FMNMX.FTZ R39, R73, R2, !PT ;  /* 0x0000000249277209 */ /* 0x000fe20007810000 */
[----:B------:R-:W-:Y:S01]  /*3940*/  MUFU.EX2 R27, R27 ;  /* 0x0000001b001b7308 */ /* 0x000fe20000000800 */
[--C-:B-1----:R-:W-:Y:S01]  /*3950*/  FFMA.FTZ R51, R66, UR11, -R26.reuse ;  /* 0x0000000b42337c23 */ /* 0x102fe2000801081a */
[----:B------:R-:W-:Y:S01]  /*3960*/  FFMA.FTZ R66, R74, UR11, -R26 ;  /* 0x0000000b4a427c23 */ /* 0x000fe2000801081a */
[----:B------:R-:W-:-:S04]  /*3970*/  FMNMX.FTZ R2, R76, R39, !PT ;  /* 0x000000274c027209 */ /* 0x000fc80007810000 */
[----:B------:R-:W-:Y:S01]  /*3980*/  FMNMX.FTZ R39, R77, R2, !PT ;  /* 0x000000024d277209 */ /* 0x000fe20007810000 */
[----:B------:R-:W-:Y:S03]  /*3990*/  MUFU.EX2 R20, R20 ;  /* 0x0000001400147308 */ /* 0x000fe60000000800 */
[----:B------:R-:W-:Y:S01]  /*39a0*/  FMNMX.FTZ R2, R80, R39, !PT ;  /* 0x0000002750027209 */ /* 0x000fe20007810000 */
[----:B------:R-:W-:-:S03]  /*39b0*/  FFMA.FTZ R39, R59, UR11, -R26 ;  /* 0x0000000b3b277c23 */ /* 0x000fc6000801081a */
[----:B------:R-:W-:Y:S01]  /*39c0*/  FMNMX.FTZ R43, R81, R2, !PT ;  /* 0x00000002512b7209 */ /* 0x000fe20007810000 */
[----:B------:R-:W-:Y:S03]  /*39d0*/  MUFU.EX2 R13, R13 ;  /* 0x0000000d000d7308 */ /* 0x000fe60000000800 */
[----:B------:R-:W-:-:S04]  /*39e0*/  FMNMX.FTZ R0, R84, R43, !PT ;  /* 0x0000002b54007209 */ /* 0x000fc80007810000 */
[----:B------:R-:W-:Y:S01]  /*39f0*/  FMNMX.FTZ R0, R85, R0, !PT ;  /* 0x0000000055007209 */ /* 0x000fe20007810000 */
[----:B------:R-:W-:Y:S04]  /*3a00*/  MUFU.EX2 R31, R31 ;  /* 0x0000001f001f7308 */ /* 0x000fe80000000800 */
[----:B------:R-:W1:Y:S04]  /*3a10*/  SHFL.BFLY PT, R43, R0, 0x2, 0x1f ;  /* 0x0c401f00002b7f89 */ /* 0x000e6800000e0000 */
[----:B------:R-:W-:Y:S08]  /*3a20*/  MUFU.EX2 R35, R35 ;  /* 0x0000002300237308 */ /* 0x000ff00000000800 */
[----:B------:R-:W-:Y:S08]  /*3a30*/  MUFU.EX2 R42, R42 ;  /* 0x0000002a002a7308 */ /* 0x000ff00000000800 */
[----:B------:R-:W-:Y:S01]  /*3a40*/  MUFU.EX2 R38, R38 ;  /* 0x0000002600267308 */ /* 0x000fe20000000800 */
[----:B-1----:R-:W-:Y:S01]  /*3a50*/  FMNMX.FTZ R2, R0, R43, !PT ;  /* 0x0000002b00027209 */ /* 0x002fe20007810000 */
[----:B------:R-:W-:-:S06]  /*3a60*/  FFMA.FTZ R43, R79, UR11, -R26 ;  /* 0x0000000b4f2b7c23 */ /* 0x000fcc000801081a */
[----:B------:R-:W-:Y:S01]  /*3a70*/  MUFU.EX2 R39, R39 ;  /* 0x0000002700277308 */ /* 0x000fe20000000800 */
[----:B------:R-:W1:Y:S07]  /*3a80*/  SHFL.BFLY PT, R59, R2, 0x1, 0x1f ;  /* 0x0c201f00023b7f89 */ /* 0x000e6e00000e0000 */
[----:B------:R-:W-:Y:S08]  /*3a90*/  MUFU.EX2 R46, R46 ;  /* 0x0000002e002e7308 */ /* 0x000ff00000000800 */
[----:B------:R-:W-:Y:S08]  /*3aa0*/  MUFU.EX2 R47, R47 ;  /* 0x0000002f002f7308 */ /* 0x000ff00000000800 */
[----:B------:R-:W-:Y:S01]  /*3ab0*/  MUFU.EX2 R51, R51 ;  /* 0x0000003300337308 */ /* 0x000fe20000000800 */
[----:B-1----:R-:W-:-:S04]  /*3ac0*/  FMNMX.FTZ R0, R2, R59, !PT ;  /* 0x0000003b02007209 */ /* 0x002fc80007810000 */
[C---:B------:R-:W-:Y:S01]  /*3ad0*/  FSETP.NEU.FTZ.AND P1, PT, R0.reuse, -INF , PT ;  /* 0xff8000000000780b */ /* 0x040fe20003f3d000 */
[----:B------:R-:W-:Y:S02]  /*3ae0*/  FMUL.FTZ R71, R0, UR11 ;  /* 0x0000000b00477c20 */ /* 0x000fe40008410000 */
[----:B------:R-:W-:Y:S03]  /*3af0*/  MUFU.EX2 R59, R83 ;  /* 0x00000053003b7308 */ /* 0x000fe60000000800 */
[----:B------:R-:W-:-:S05]  /*3b00*/  FSEL R71, R71, RZ, P1 ;  /* 0x000000ff47477208 */ /* 0x000fca0000800000 */
        /* <DEDUP_REMOVED lines=14> */
[----:B-1----:R-:W-:Y:S01]  /*3bf0*/  LEA.HI R24, R22, R19, RZ, 0x4 ;  /* 0x0000001316187211 */ /* 0x002fe200078f20ff */
[--C-:B------:R-:W-:Y:S01]  /*3c00*/  FFMA.FTZ R61, R61, UR11, -R71.reuse ;  /* 0x0000000b3d3d7c23 */ /* 0x100fe20008010847 */
[--C-:B------:R-:W-:Y:S01]  /*3c10*/  FFMA.FTZ R65, R65, UR11, -R71.reuse ;  /* 0x0000000b41417c23 */ /* 0x100fe20008010847 */
[--C-:B------:R-:W-:Y:S01]  /*3c20*/  FFMA.FTZ R68, R68, UR11, -R71.reuse ;  /* 0x0000000b44447c23 */ /* 0x100fe20008010847 */
[----:B------:R-:W-:Y:S01]  /*3c30*/  LOP3.LUT R36, R24, 0xfffffff0, RZ, 0xc0, !PT ;  /* 0xfffffff018247812 */ /* 0x000fe200078ec0ff */
[--C-:B------:R-:W-:Y:S01]  /*3c40*/  FFMA.FTZ R69, R69, UR11, -R71.reuse ;  /* 0x0000000b45457c23 */ /* 0x100fe20008010847 */
[--C-:B------:R-:W-:Y:S01]  /*3c50*/  FFMA.FTZ R72, R72, UR11, -R71.reuse ;  /* 0x0000000b48487c23 */ /* 0x100fe20008010847 */
[----:B------:R1:W-:Y:S01]  /*3c60*/  MUFU.EX2 R74, R28 ;  /* 0x0000001c004a7308 */ /* 0x0003e20000000800 */
[--C-:B--2---:R-:W-:Y:S01]  /*3c70*/  FFMA.FTZ R25, R37, UR11, -R71.reuse ;  /* 0x0000000b25197c23 */ /* 0x104fe20008010847 */
[--C-:B------:R-:W-:Y:S01]  /*3c80*/  FFMA.FTZ R37, R45, UR11, -R71.reuse ;  /* 0x0000000b2d257c23 */ /* 0x100fe20008010847 */
[--C-:B------:R-:W-:Y:S01]  /*3c90*/  FFMA.FTZ R45, R53, UR11, -R71.reuse ;  /* 0x0000000b352d7c23 */ /* 0x100fe20008010847 */
[--C-:B------:R-:W-:Y:S01]  /*3ca0*/  FFMA.FTZ R73, R73, UR11, -R71.reuse ;  /* 0x0000000b49497c23 */ /* 0x100fe20008010847 */
[--C-:B------:R-:W-:Y:S01]  /*3cb0*/  FFMA.FTZ R76, R76, UR11, -R71.reuse ;  /* 0x0000000b4c4c7c23 */ /* 0x100fe20008010847 */
[--C-:B------:R-:W-:Y:S01]  /*3cc0*/  FFMA.FTZ R77, R77, UR11, -R71.reuse ;  /* 0x0000000b4d4d7c23 */ /* 0x100fe20008010847 */
[--C-:B------:R-:W-:Y:S01]  /*3cd0*/  FFMA.FTZ R80, R80, UR11, -R71.reuse ;  /* 0x0000000b50507c23 */ /* 0x100fe20008010847 */
[----:B------:R2:W-:Y:S01]  /*3ce0*/  MUFU.EX2 R87, R25 ;  /* 0x0000001900577308 */ /* 0x0005e20000000800 */
[--C-:B-1----:R-:W-:Y:S01]  /*3cf0*/  FFMA.FTZ R28, R40, UR11, -R71.reuse ;  /* 0x0000000b281c7c23 */ /* 0x102fe20008010847 */
[--C-:B------:R-:W-:Y:S01]  /*3d00*/  FFMA.FTZ R81, R81, UR11, -R71.reuse ;  /* 0x0000000b51517c23 */ /* 0x100fe20008010847 */
[----:B------:R-:W-:-:S05]  /*3d10*/  FFMA.FTZ R84, R84, UR11, -R71 ;  /* 0x0000000b54547c23 */ /* 0x000fca0008010847 */
[----:B------:R1:W-:Y:S01]  /*3d20*/  MUFU.EX2 R79, R29 ;  /* 0x0000001d004f7308 */ /* 0x0003e20000000800 */
[----:B--2---:R-:W-:Y:S01]  /*3d30*/  IMAD.IADD R25, R19, 0x1, -R36 ;  /* 0x0000000113197824 */ /* 0x004fe200078e0a24 */
[----:B------:R-:W-:Y:S01]  /*3d40*/  LEA.HI R19, R22, R19, RZ, 0x5 ;  /* 0x0000001316137211 */ /* 0x000fe200078f28ff */
[----:B0-----:R-:W-:Y:S01]  /*3d50*/  FADD.FTZ R22, R21, R6 ;  /* 0x0000000615167221 */ /* 0x001fe20000010000 */
[----:B------:R-:W-:Y:S02]  /*3d60*/  F2FP.BF16.F32.PACK_AB R21, R6, R21 ;  /* 0x000000150615723e */ /* 0x000fe400000010ff */
[----:B------:R-:W-:Y:S01]  /*3d70*/  SHF.R.S32.HI R40, RZ, 0x1f, R25 ;  /* 0x0000001fff287819 */ /* 0x000fe20000011419 */
[----:B------:R-:W-:Y:S01]  /*3d80*/  IMAD.SHL.U32 R19, R19, 0x20, RZ ;  /* 0x0000002013137824 */ /* 0x000fe200078e00ff */
[----:B------:R-:W0:Y:S02]  /*3d90*/  MUFU.EX2 R2, R2 ;  /* 0x0000000200027308 */ /* 0x000e240000000800 */
[----:B-1----:R-:W-:-:S04]  /*3da0*/  LEA.HI R29, R40, R25, RZ, 0x3 ;  /* 0x00000019281d7211 */ /* 0x002fc800078f18ff */
[----:B------:R-:W-:Y:S02]  /*3db0*/  LOP3.LUT R40, R29, 0xfffffff8, RZ, 0xc0, !PT ;  /* 0xfffffff81d287812 */ /* 0x000fe400078ec0ff */
[----:B------:R1:W2:Y:S03]  /*3dc0*/  MUFU.EX2 R78, R32 ;  /* 0x00000020004e7308 */ /* 0x0002a60000000800 */
[----:B------:R-:W-:-:S05]  /*3dd0*/  IMAD.IADD R25, R25, 0x1, -R40 ;  /* 0x0000000119197824 */ /* 0x000fca00078e0a28 */
[C---:B------:R-:W-:Y:S01]  /*3de0*/  LOP3.LUT P1, RZ, R25.reuse, 0x4, RZ, 0xc0, !PT ;  /* 0x0000000419ff7812 */ /* 0x040fe2000782c0ff */
[----:B-1----:R-:W-:Y:S01]  /*3df0*/  FFMA.FTZ R32, R44, UR11, -R71 ;  /* 0x0000000b2c207c23 */ /* 0x002fe20008010847 */
[----:B------:R-:W-:Y:S01]  /*3e00*/  SHF.R.S32.HI R44, RZ, 0x4, R24 ;  /* 0x00000004ff2c7819 */ /* 0x000fe20000011418 */
[C---:B------:R-:W-:Y:S01]  /*3e10*/  IMAD.SHL.U32 R24, R25.reuse, 0x40, RZ ;  /* 0x0000004019187824 */ /* 0x040fe200078e00ff */
[----:B------:R-:W-:Y:S01]  /*3e20*/  LOP3.LUT P2, RZ, R25, 0x2, RZ, 0xc0, !PT ;  /* 0x0000000219ff7812 */ /* 0x000fe2000784c0ff */
[----:B0-----:R-:W-:Y:S01]  /*3e30*/  FADD.FTZ R25, R2, R75 ;  /* 0x0000004b02197221 */ /* 0x001fe20000010000 */
[----:B------:R-:W0:Y:S01]  /*3e40*/  MUFU.EX2 R26, R26 ;  /* 0x0000001a001a7308 */ /* 0x000e220000000800 */
[----:B------:R-:W-:Y:S01]  /*3e50*/  IMAD.SHL.U32 R49, R44, 0x8, RZ ;  /* 0x000000082c317824 */ /* 0x000fe200078e00ff */
[----:B------:R-:W-:Y:S01]  /*3e60*/  LOP3.LUT R24, R24, 0x1c0, RZ, 0xc0, !PT ;  /* 0x000001c018187812 */ /* 0x000fe200078ec0ff */
[----:B------:R-:W-:Y:S02]  /*3e70*/  IMAD.SHL.U32 R44, R29, 0x40, RZ ;  /* 0x000000401d2c7824 */ /* 0x000fe400078e00ff */
[----:B------:R-:W-:Y:S01]  /*3e80*/  FADD.FTZ R29, R23, R22 ;  /* 0x00000016171d7221 */ /* 0x000fe20000010000 */
[----:B------:R-:W-:-:S02]  /*3e90*/  F2FP.BF16.F32.PACK_AB R23, R4, R23 ;  /* 0x000000170417723e */ /* 0x000fc400000010ff */
[----:B------:R-:W-:Y:S01]  /*3ea0*/  LOP3.LUT R49, R24, 0x8, R49, 0xf8, !PT ;  /* 0x0000000818317812 */ /* 0x000fe200078ef831 */
[----:B------:R-:W-:Y:S01]  /*3eb0*/  FADD.FTZ R22, R4, R29 ;  /* 0x0000001d04167221 */ /* 0x000fe20000010000 */
[----:B------:R-:W-:Y:S01]  /*3ec0*/  SHF.R.U32.HI R24, RZ, 0x3, R24 ;  /* 0x00000003ff187819 */ /* 0x000fe20000011618 */
[----:B------:R-:W-:Y:S01]  /*3ed0*/  FADD.FTZ R4, R74, R25 ;  /* 0x000000194a047221 */ /* 0x000fe20000010000 */
[----:B------:R-:W-:Y:S01]  /*3ee0*/  LOP3.LUT R44, R44, 0x7ffffe00, RZ, 0xc0, !PT ;  /* 0x7ffffe002c2c7812 */ /* 0x000fe200078ec0ff */
[----:B------:R-:W-:Y:S01]  /*3ef0*/  FADD.FTZ R29, R5, R22 ;  /* 0x00000016051d7221 */ /* 0x000fe20000010000 */
[----:B------:R-:W-:Y:S01]  /*3f00*/  LOP3.LUT R24, R49, R24, RZ, 0x3c, !PT ;  /* 0x0000001831187212 */ /* 0x000fe200078e3cff */
[----:B------:R-:W1:Y:S01]  /*3f10*/  MUFU.EX2 R28, R28 ;  /* 0x0000001c001c7308 */ /* 0x000e620000000800 */
[----:B------:R-:W-:Y:S01]  /*3f20*/  LOP3.LUT R49, R19, 0x7ffffc00, RZ, 0xc0, !PT ;  /* 0x7ffffc0013317812 */ /* 0x000fe200078ec0ff */
[C---:B------:R-:W-:Y:S01]  /*3f30*/  FADD.FTZ R6, R14.reuse, R29 ;  /* 0x0000001d0e067221 */ /* 0x040fe20000010000 */
[----:B------:R-:W-:Y:S01]  /*3f40*/  FADD.FTZ R29, R79, R4 ;  /* 0x000000044f1d7221 */ /* 0x000fe20000010000 */
[----:B------:R-:W-:Y:S01]  /*3f50*/  F2FP.BF16.F32.PACK_AB R25, R14, R5 ;  /* 0x000000050e19723e */ /* 0x000fe200000010ff */
[----:B------:R-:W-:Y:S01]  /*3f60*/  FFMA.FTZ R19, R57, UR11, -R71 ;  /* 0x0000000b39137c23 */ /* 0x000fe20008010847 */
[----:B------:R-:W-:Y:S01]  /*3f70*/  IADD3 R24, R24, R44, R49 ;  /* 0x0000002c18187210 */ /* 0x000fe20007ffe031 */
[----:B------:R-:W-:Y:S01]  /*3f80*/  FADD.FTZ R49, R27, R6 ;  /* 0x000000061b317221 */ /* 0x000fe20000010000 */
[----:B--2---:R-:W-:Y:S01]  /*3f90*/  FADD.FTZ R6, R78, R29 ;  /* 0x0000001d4e067221 */ /* 0x004fe20000010000 */
[----:B------:R-:W2:Y:S01]  /*3fa0*/  MUFU.EX2 R33, R33 ;  /* 0x0000002100217308 */ /* 0x000ea20000000800 */
[C---:B------:R-:W-:Y:S01]  /*3fb0*/  F2FP.BF16.F32.PACK_AB R27, R20.reuse, R27 ;  /* 0x0000001b141b723e */ /* 0x040fe200000010ff */
[----:B------:R-:W-:Y:S01]  /*3fc0*/  FADD.FTZ R49, R20, R49 ;  /* 0x0000003114317221 */ /* 0x000fe20000010000 */
[----:B------:R-:W-:Y:S01]  /*3fd0*/  FADD.FTZ R29, R83, R6 ;  /* 0x00000006531d7221 */ /* 0x000fe20000010000 */
[----:B------:R-:W-:Y:S01]  /*3fe0*/  F2FP.BF16.F32.PACK_AB R20, R75, R2 ;  /* 0x000000024b14723e */ /* 0x000fe200000010ff */
[----:B------:R-:W-:Y:S01]  /*3ff0*/  FFMA.FTZ R44, R60, UR11, -R71 ;  /* 0x0000000b3c2c7c23 */ /* 0x000fe20008010847 */
[----:B------:R-:W-:Y:S01]  /*4000*/  F2FP.BF16.F32.PACK_AB R22, R79, R74 ;  /* 0x0000004a4f16723e */ /* 0x000fe200000010ff */
[----:B0-----:R-:W-:Y:S01]  /*4010*/  FADD.FTZ R6, R26, R29 ;  /* 0x0000001d1a067221 */ /* 0x001fe20000010000 */
[----:B------:R-:W0:Y:S01]  /*4020*/  MUFU.EX2 R32, R32 ;  /* 0x0000002000207308 */ /* 0x000e220000000800 */
[----:B------:R-:W-:Y:S01]  /*4030*/  LEA R2, R24, UR38, 0x1 ;  /* 0x0000002618027c11 */ /* 0x000fe2000f8e08ff */
[----:B------:R-:W-:Y:S01]  /*4040*/  FFMA.FTZ R4, R64, UR11, -R71 ;  /* 0x0000000b40047c23 */ /* 0x000fe20008010847 */
[----:B------:R-:W-:Y:S01]  /*4050*/  FADD.FTZ R29, R87, R6 ;  /* 0x00000006571d7221 */ /* 0x000fe20000010000 */
[----:B------:R-:W-:Y:S01]  /*4060*/  FADD.FTZ R6, R12, R49 ;  /* 0x000000310c067221 */ /* 0x000fe20000010000 */
[----:B------:R-:W-:Y:S01]  /*4070*/  F2FP.BF16.F32.PACK_AB R24, R83, R78 ;  /* 0x0000004e5318723e */ /* 0x000fe200000010ff */
[----:B------:R3:W-:Y:S01]  /*4080*/  STSM.16.M88.4 [R2+0x21800], R20 ;  /* 0x0218001402007844 */ /* 0x0007e20000000200 */
[----:B------:R-:W-:-:S02]  /*4090*/  VIADD R139, R2, 0x21820 ;  /* 0x00021820028b7836 */ /* 0x000fc40000000000 */
[----:B------:R-:W-:Y:S01]  /*40a0*/  FADD.FTZ R14, R13, R6 ;  /* 0x000000060d0e7221 */ /* 0x000fe20000010000 */
[----:B-1----:R-:W-:Y:S01]  /*40b0*/  FADD.FTZ R6, R28, R29 ;  /* 0x0000001d1c067221 */ /* 0x002fe20000010000 */
[----:B------:R-:W1:Y:S01]  /*40c0*/  MUFU.EX2 R37, R37 ;  /* 0x0000002500257308 */ /* 0x000e620000000800 */
[----:B------:R-:W-:Y:S01]  /*40d0*/  F2FP.BF16.F32.PACK_AB R26, R87, R26 ;  /* 0x0000001a571a723e */ /* 0x000fe200000010ff */
[----:B------:R-:W-:Y:S01]  /*40e0*/  FADD.FTZ R49, R31, R14 ;  /* 0x0000000e1f317221 */ /* 0x000fe20000010000 */
[----:B--2---:R-:W-:Y:S01]  /*40f0*/  FADD.FTZ R29, R33, R6 ;  /* 0x00000006211d7221 */ /* 0x004fe20000010000 */
[----:B------:R-:W-:Y:S01]  /*4100*/  FFMA.FTZ R71, R85, UR11, -R71 ;  /* 0x0000000b55477c23 */ /* 0x000fe20008010847 */
[C---:B------:R-:W-:Y:S01]  /*4110*/  F2FP.BF16.F32.PACK_AB R31, R30.reuse, R31 ;  /* 0x0000001f1e1f723e */ /* 0x040fe200000010ff */
[----:B------:R-:W-:Y:S01]  /*4120*/  FADD.FTZ R14, R30, R49 ;  /* 0x000000311e0e7221 */ /* 0x000fe20000010000 */
[----:B0-----:R-:W-:Y:S01]  /*4130*/  FADD.FTZ R6, R32, R29 ;  /* 0x0000001d20067221 */ /* 0x001fe20000010000 */
[----:B------:R0:W2:Y:S01]  /*4140*/  MUFU.EX2 R36, R48 ;  /* 0x0000003000247308 */ /* 0x0000a20000000800 */
[----:B------:R-:W-:Y:S01]  /*4150*/  F2FP.BF16.F32.PACK_AB R28, R33, R28 ;  /* 0x0000001c211c723e */ /* 0x000fe200000010ff */
[----:B------:R-:W-:Y:S01]  /*4160*/  FADD.FTZ R29, R3, R14 ;  /* 0x0000000e031d7221 */ /* 0x000fe20000010000 */
[----:B---3--:R-:W-:-:S03]  /*4170*/  F2FP.BF16.F32.PACK_AB R21, R34, R3 ;  /* 0x000000032215723e */ /* 0x008fc600000010ff */
[----:B------:R-:W-:Y:S01]  /*4180*/  FADD.FTZ R14, R34, R29 ;  /* 0x0000001d220e7221 */ /* 0x000fe20000010000 */
[----:B------:R-:W-:Y:S01]  /*4190*/  F2FP.BF16.F32.PACK_AB R29, R13, R12 ;  /* 0x0000000c0d1d723e */ /* 0x000fe200000010ff */
[----:B------:R-:W3:Y:S01]  /*41a0*/  MUFU.EX2 R41, R41 ;  /* 0x0000002900297308 */ /* 0x000ee20000000800 */
[----:B-1----:R-:W-:Y:S01]  /*41b0*/  FADD.FTZ R49, R37, R6 ;  /* 0x0000000625317221 */ /* 0x002fe20000010000 */
[----:B------:R-:W-:Y:S01]  /*41c0*/  FADD.FTZ R13, R35, R14 ;  /* 0x0000000e230d7221 */ /* 0x000fe20000010000 */
[----:B0-----:R-:W-:Y:S01]  /*41d0*/  VIADD R48, R2, 0x21800 ;  /* 0x0002180002307836 */ /* 0x001fe20000000000 */
[C---:B------:R-:W-:Y:S01]  /*41e0*/  F2FP.BF16.F32.PACK_AB R23, R42.reuse, R35 ;  /* 0x000000232a17723e */ /* 0x040fe200000010ff */
[----:B------:R-:W-:Y:S02]  /*41f0*/  IMAD.MOV.U32 R14, RZ, RZ, 0x40 ;  /* 0x00000040ff0e7424 */ /* 0x000fe400078e00ff */
[----:B------:R-:W-:Y:S01]  /*4200*/  FADD.FTZ R13, R42, R13 ;  /* 0x0000000d2a0d7221 */ /* 0x000fe20000010000 */
[----:B------:R-:W-:Y:S01]  /*4210*/  @P2 VIADD R139, R48, 0xffffffe0 ;  /* 0xffffffe0308b2836 */ /* 0x000fe20000000000 */
[----:B------:R-:W0:Y:S01]  /*4220*/  MUFU.EX2 R40, R52 ;  /* 0x0000003400287308 */ /* 0x000e220000000800 */
[----:B--2---:R-:W-:Y:S01]  /*4230*/  FADD.FTZ R6, R36, R49 ;  /* 0x0000003124067221 */ /* 0x004fe20000010000 */
[----:B------:R-:W-:Y:S01]  /*4240*/  FADD.FTZ R12, R38, R13 ;  /* 0x0000000d260c7221 */ /* 0x000fe20000010000 */
[----:B------:R-:W-:Y:S01]  /*4250*/  F2FP.BF16.F32.PACK_AB R30, R37, R32 ;  /* 0x00000020251e723e */ /* 0x000fe200000010ff */
[----:B------:R1:W-:Y:S01]  /*4260*/  STSM.16.M88.4 [R139], R24 ;  /* 0x000000188b007844 */ /* 0x0003e20000000200 */
[----:B------:R-:W-:-:S02]  /*4270*/  VIADD R142, R139, 0x6000 ;  /* 0x000060008b8e7836 */ /* 0x000fc40000000000 */
[----:B------:R-:W-:Y:S01]  /*4280*/  FADD.FTZ R13, R39, R12 ;  /* 0x0000000c270d7221 */ /* 0x000fe20000010000 */
[----:B------:R-:W2:Y:S01]  /*4290*/  MUFU.EX2 R45, R45 ;  /* 0x0000002d002d7308 */ /* 0x000ea20000000800 */
[C---:B---3--:R-:W-:Y:S02]  /*42a0*/  FADD.FTZ R3, R41.reuse, R6 ;  /* 0x0000000629037221 */ /* 0x048fe40000010000 */
[----:B------:R-:W-:Y:S01]  /*42b0*/  FADD.FTZ R12, R46, R13 ;  /* 0x0000000d2e0c7221 */ /* 0x000fe20000010000 */
[----:B------:R-:W-:Y:S02]  /*42c0*/  SEL R13, R14, 0xffffffc0, !P1 ;  /* 0xffffffc00e0d7807 */ /* 0x000fe40004800000 */
[----:B------:R-:W-:Y:S01]  /*42d0*/  F2FP.BF16.F32.PACK_AB R20, R41, R36 ;  /* 0x000000242914723e */ /* 0x000fe200000010ff */
[----:B------:R-:W-:Y:S01]  /*42e0*/  FADD.FTZ R14, R47, R12 ;  /* 0x0000000c2f0e7221 */ /* 0x000fe20000010000 */
[----:B------:R-:W-:Y:S01]  /*42f0*/  PLOP3.LUT P1, PT, PT, PT, UP0, 0x40, 0x0 ;  /* 0x000000000000781c */ /* 0x000fe20003f2e808 */
[----:B------:R-:W3:Y:S01]  /*4300*/  MUFU.EX2 R18, R56 ;  /* 0x0000003800127308 */ /* 0x000ee20000000800 */
[----:B0-----:R-:W-:Y:S01]  /*4310*/  FADD.FTZ R6, R40, R3 ;  /* 0x0000000328067221 */ /* 0x001fe20000010000 */
[----:B-1----:R-:W-:-:S06]  /*4320*/  FADD.FTZ R25, R51, R14 ;  /* 0x0000000e33197221 */ /* 0x002fcc0000010000 */
[----:B------:R-:W0:Y:S01]  /*4330*/  MUFU.EX2 R19, R19 ;  /* 0x0000001300137308 */ /* 0x000e220000000800 */
[C---:B--2---:R-:W-:Y:S01]  /*4340*/  FADD.FTZ R3, R45.reuse, R6 ;  /* 0x000000062d037221 */ /* 0x044fe20000010000 */
[----:B------:R-:W-:-:S06]  /*4350*/  F2FP.BF16.F32.PACK_AB R22, R45, R40 ;  /* 0x000000282d16723e */ /* 0x000fcc00000010ff */
[----:B------:R-:W1:Y:S01]  /*4360*/  MUFU.EX2 R58, R58 ;  /* 0x0000003a003a7308 */ /* 0x000e620000000800 */
[----:B---3--:R-:W-:-:S07]  /*4370*/  FADD.FTZ R6, R18, R3 ;  /* 0x0000000312067221 */ /* 0x008fce0000010000 */
[----:B------:R-:W2:Y:S01]  /*4380*/  MUFU.EX2 R44, R44 ;  /* 0x0000002c002c7308 */ /* 0x000ea20000000800 */
[C---:B0-----:R-:W-:Y:S01]  /*4390*/  FADD.FTZ R3, R19.reuse, R6 ;  /* 0x0000000613037221 */ /* 0x041fe20000010000 */
[----:B------:R-:W-:Y:S01]  /*43a0*/  IMAD.IADD R6, R48, 0x1, R13 ;  /* 0x0000000130067824 */ /* 0x000fe200078e020d */
[----:B------:R-:W-:-:S04]  /*43b0*/  F2FP.BF16.F32.PACK_AB R24, R19, R18 ;  /* 0x000000121318723e */ /* 0x000fc800000010ff */
[----:B------:R-:W-:Y:S01]  /*43c0*/  STSM.16.M88.4 [R6], R28 ;  /* 0x0000001c06007844 */ /* 0x000fe20000000200 */
[----:B------:R-:W0:Y:S01]  /*43d0*/  MUFU.EX2 R55, R55 ;  /* 0x0000003700377308 */ /* 0x000e220000000800 */
[C---:B-1----:R-:W-:Y:S01]  /*43e0*/  FADD.FTZ R14, R58.reuse, R25 ;  /* 0x000000193a0e7221 */ /* 0x042fe20000010000 */
[----:B------:R-:W-:Y:S02]  /*43f0*/  F2FP.BF16.F32.PACK_AB R25, R39, R38 ;  /* 0x000000262719723e */ /* 0x000fe400000010ff */
[----:B------:R-:W-:-:S04]  /*4400*/  F2FP.BF16.F32.PACK_AB R33, R58, R51 ;  /* 0x000000333a21723e */ /* 0x000fc800000010ff */
[----:B------:R-:W1:Y:S01]  /*4410*/  MUFU.EX2 R5, R61 ;  /* 0x0000003d00057308 */ /* 0x000e620000000800 */
[----:B--2---:R-:W-:Y:S01]  /*4420*/  FADD.FTZ R12, R44, R3 ;  /* 0x000000032c0c7221 */ /* 0x004fe20000010000 */
[----:B------:R-:W-:-:S05]  /*4430*/  IMAD.IADD R3, R13, 0x1, R139 ;  /* 0x000000010d037824 */ /* 0x000fca00078e028b */
[----:B------:R2:W-:Y:S01]  /*4440*/  STSM.16.M88.4 [R3], R20 ;  /* 0x0000001403007844 */ /* 0x0005e20000000200 */
[----:B------:R-:W3:Y:S01]  /*4450*/  MUFU.EX2 R62, R62 ;  /* 0x0000003e003e7308 */ /* 0x000ee20000000800 */
[----:B0-----:R-:W-:-:S07]  /*4460*/  FADD.FTZ R27, R55, R14 ;  /* 0x0000000e371b7221 */ /* 0x001fce0000010000 */
[----:B------:R-:W0:Y:S01]  /*4470*/  MUFU.EX2 R4, R4 ;  /* 0x0000000400047308 */ /* 0x000e220000000800 */
[C---:B-1----:R-:W-:Y:S01]  /*4480*/  FADD.FTZ R13, R5.reuse, R12 ;  /* 0x0000000c050d7221 */ /* 0x042fe20000010000 */
[----:B------:R-:W-:-:S06]  /*4490*/  F2FP.BF16.F32.PACK_AB R26, R5, R44 ;  /* 0x0000002c051a723e */ /* 0x000fcc00000010ff */
[----:B------:R-:W1:Y:S01]  /*44a0*/  MUFU.EX2 R66, R66 ;  /* 0x0000004200427308 */ /* 0x000e620000000800 */
[----:B---3--:R-:W-:Y:S01]  /*44b0*/  FADD.FTZ R35, R62, R27 ;  /* 0x0000001b3e237221 */ /* 0x008fe20000010000 */
[----:B------:R-:W-:-:S05]  /*44c0*/  F2FP.BF16.F32.PACK_AB R27, R47, R46 ;  /* 0x0000002e2f1b723e */ /* 0x000fca00000010ff */
[----:B------:R3:W-:Y:S01]  /*44d0*/  STSM.16.M88.4 [R2+0x27800], R24 ;  /* 0x0278001802007844 */ /* 0x0007e20000000200 */
[----:B------:R-:W4:Y:S01]  /*44e0*/  MUFU.EX2 R65, R65 ;  /* 0x0000004100417308 */ /* 0x000f220000000800 */
[----:B0-----:R-:W-:-:S07]  /*44f0*/  FADD.FTZ R12, R4, R13 ;  /* 0x0000000d040c7221 */ /* 0x001fce0000010000 */
[----:B------:R-:W2:Y:S01]  /*4500*/  MUFU.EX2 R67, R67 ;  /* 0x0000004300437308 */ /* 0x000ea20000000800 */
[----:B-1----:R-:W-:Y:S01]  /*4510*/  FADD.FTZ R14, R66, R35 ;  /* 0x00000023420e7221 */ /* 0x002fe20000010000 */
[----:B------:R-:W-:-:S06]  /*4520*/  F2FP.BF16.F32.PACK_AB R35, R62, R55 ;  /* 0x000000373e23723e */ /* 0x000fcc00000010ff */
[----:B------:R-:W0:Y:S01]  /*4530*/  MUFU.EX2 R68, R68 ;  /* 0x0000004400447308 */ /* 0x000e220000000800 */
[C---:B----4-:R-:W-:Y:S01]  /*4540*/  FADD.FTZ R13, R65.reuse, R12 ;  /* 0x0000000c410d7221 */ /* 0x050fe20000010000 */
[----:B------:R-:W-:-:S06]  /*4550*/  F2FP.BF16.F32.PACK_AB R32, R65, R4 ;  /* 0x000000044120723e */ /* 0x000fcc00000010ff */
[----:B------:R-:W1:Y:S01]  /*4560*/  MUFU.EX2 R54, R54 ;  /* 0x0000003600367308 */ /* 0x000e620000000800 */
[C---:B--2---:R-:W-:Y:S01]  /*4570*/  FADD.FTZ R23, R67.reuse, R14 ;  /* 0x0000000e43177221 */ /* 0x044fe20000010000 */
[----:B------:R-:W-:Y:S01]  /*4580*/  F2FP.BF16.F32.PACK_AB R21, R67, R66 ;  /* 0x000000424315723e */ /* 0x000fe200000010ff */
[----:B------:R-:W-:-:S05]  /*4590*/  VIADD R14, R17, 0xfffffffe ;  /* 0xfffffffe110e7836 */ /* 0x000fca0000000000 */
[----:B------:R-:W2:Y:S01]  /*45a0*/  MUFU.EX2 R69, R69 ;  /* 0x0000004500457308 */ /* 0x000ea20000000800 */
[----:B0-----:R-:W-:-:S07]  /*45b0*/  FADD.FTZ R12, R68, R13 ;  /* 0x0000000d440c7221 */ /* 0x001fce0000010000 */
[----:B------:R-:W0:Y:S01]  /*45c0*/  MUFU.EX2 R43, R43 ;  /* 0x0000002b002b7308 */ /* 0x000e220000000800 */
[----:B-1----:R-:W-:-:S07]  /*45d0*/  FADD.FTZ R4, R54, R23 ;  /* 0x0000001736047221 */ /* 0x002fce0000010000 */
[----:B------:R-:W1:Y:S01]  /*45e0*/  MUFU.EX2 R72, R72 ;  /* 0x0000004800487308 */ /* 0x000e620000000800 */
[C---:B--2---:R-:W-:Y:S01]  /*45f0*/  F2FP.BF16.F32.PACK_AB R34, R69.reuse, R68 ;  /* 0x000000444522723e */ /* 0x044fe200000010ff */
[----:B------:R-:W-:-:S04]  /*4600*/  FADD.FTZ R13, R69, R12 ;  /* 0x0000000c450d7221 */ /* 0x000fc80000010000 */
[----:B------:R3:W-:Y:S02]  /*4610*/  STSM.16.M88.4 [R139+0x6000], R32 ;  /* 0x006000208b007844 */ /* 0x0007e40000000200 */
[----:B------:R-:W2:Y:S01]  /*4620*/  MUFU.EX2 R73, R73 ;  /* 0x0000004900497308 */ /* 0x000ea20000000800 */
[C---:B0-----:R-:W-:Y:S01]  /*4630*/  F2FP.BF16.F32.PACK_AB R23, R43.reuse, R54 ;  /* 0x000000362b17723e */ /* 0x041fe200000010ff */
[----:B------:R-:W-:-:S06]  /*4640*/  FADD.FTZ R43, R43, R4 ;  /* 0x000000042b2b7221 */ /* 0x000fcc0000010000 */
[----:B------:R-:W-:Y:S01]  /*4650*/  MUFU.EX2 R76, R76 ;  /* 0x0000004c004c7308 */ /* 0x000fe20000000800 */
[----:B-1----:R-:W-:-:S07]  /*4660*/  FADD.FTZ R12, R72, R13 ;  /* 0x0000000d480c7221 */ /* 0x002fce0000010000 */
[----:B------:R-:W0:Y:S01]  /*4670*/  MUFU.EX2 R77, R77 ;  /* 0x0000004d004d7308 */ /* 0x000e220000000800 */
[C---:B--2---:R-:W-:Y:S01]  /*4680*/  F2FP.BF16.F32.PACK_AB R20, R73.reuse, R72 ;  /* 0x000000484914723e */ /* 0x044fe200000010ff */
[----:B------:R-:W-:-:S06]  /*4690*/  FADD.FTZ R5, R73, R12 ;  /* 0x0000000c49057221 */ /* 0x000fcc0000010000 */
[----:B------:R-:W1:Y:S08]  /*46a0*/  MUFU.EX2 R50, R50 ;  /* 0x0000003200327308 */ /* 0x000e700000000800 */
[----:B------:R-:W-:Y:S01]  /*46b0*/  MUFU.EX2 R63, R63 ;  /* 0x0000003f003f7308 */ /* 0x000fe20000000800 */
[----:B0-----:R-:W-:Y:S01]  /*46c0*/  F2FP.BF16.F32.PACK_AB R22, R77, R76 ;  /* 0x0000004c4d16723e */ /* 0x001fe200000010ff */
[----:B------:R-:W-:-:S04]  /*46d0*/  FADD.FTZ R76, R76, R5 ;  /* 0x000000054c4c7221 */ /* 0x000fc80000010000 */
[----:B------:R3:W-:Y:S01]  /*46e0*/  STSM.16.M88.4 [R6+0x6000], R20 ;  /* 0x0060001406007844 */ /* 0x0007e20000000200 */
[----:B------:R-:W-:Y:S01]  /*46f0*/  FADD.FTZ R77, R77, R76 ;  /* 0x0000004c4d4d7221 */ /* 0x000fe20000010000 */
[----:B------:R-:W0:Y:S01]  /*4700*/  MUFU.EX2 R70, R70 ;  /* 0x0000004600467308 */ /* 0x000e220000000800 */
[----:B-1----:R-:W-:Y:S01]  /*4710*/  F2FP.BF16.F32.PACK_AB R29, R59, R50 ;  /* 0x000000323b1d723e */ /* 0x002fe200000010ff */
[----:B------:R-:W-:-:S04]  /*4720*/  FADD.FTZ R4, R50, R43 ;  /* 0x0000002b32047221 */ /* 0x000fc80000010000 */
[----:B------:R-:W-:Y:S02]  /*4730*/  FADD.FTZ R4, R59, R4 ;  /* 0x000000043b047221 */ /* 0x000fe40000010000 */
[----:B------:R-:W-:Y:S08]  /*4740*/  MUFU.EX2 R80, R80 ;  /* 0x0000005000507308 */ /* 0x000ff00000000800 */
[----:B------:R-:W1:Y:S01]  /*4750*/  MUFU.EX2 R81, R81 ;  /* 0x0000005100517308 */ /* 0x000e620000000800 */
[----:B0-----:R-:W-:Y:S01]  /*4760*/  F2FP.BF16.F32.PACK_AB R31, R70, R63 ;  /* 0x0000003f461f723e */ /* 0x001fe200000010ff */
[----:B------:R-:W-:-:S04]  /*4770*/  FADD.FTZ R63, R63, R4 ;  /* 0x000000043f3f7221 */ /* 0x000fc80000010000 */
[----:B------:R-:W-:Y:S02]  /*4780*/  FADD.FTZ R4, R70, R63 ;  /* 0x0000003f46047221 */ /* 0x000fe40000010000 */
[----:B------:R-:W-:Y:S08]  /*4790*/  MUFU.EX2 R84, R84 ;  /* 0x0000005400547308 */ /* 0x000ff00000000800 */
[----:B------:R-:W0:Y:S01]  /*47a0*/  MUFU.EX2 R71, R71 ;  /* 0x0000004700477308 */ /* 0x000e220000000800 */
[----:B-1----:R-:W-:Y:S01]  /*47b0*/  F2FP.BF16.F32.PACK_AB R28, R81, R80 ;  /* 0x00000050511c723e */ /* 0x002fe200000010ff */
[----:B------:R-:W-:-:S04]  /*47c0*/  FADD.FTZ R80, R80, R77 ;  /* 0x0000004d50507221 */ /* 0x000fc80000010000 */
        /* <DEDUP_REMOVED lines=8> */
[----:B------:R-:W-:Y:S05]  /*4850*/  @P1 BRA `(.L_x_10874) ;  /* 0x00000000004c1947 */ /* 0x000fea0003800000 */
        /* <DEDUP_REMOVED lines=11> */
.L_x_10875:
[----:B------:R-:W-:Y:S02]  /*4910*/  ULDC UR14, c[0x0][0x9e4] ;  /* 0x00027900000e7ab9 */ /* 0x000fe40000000800 */
[----:B------:R-:W-:-:S11]  /*4920*/  UISETP.NE.AND UP0, UPT, UR14, 0x1, UPT ;  /* 0x000000010e00788c */ /* 0x000fd6000bf05270 */
[----:B------:R-:W-:Y:S02]  /*4930*/  @UP0 ULDC.64 UR18, c[0x0][0x9e8] ;  /* 0x00027a0000120ab9 */ /* 0x000fe40000000a00 */
[----:B------:R-:W-:-:S04]  /*4940*/  UIMAD.WIDE.U32 UR4, UR10, UR18, URZ ;  /* 0x000000120a0472a5 */ /* 0x000fc8000f8e003f */
[----:B------:R-:W-:-:S12]  /*4950*/  @UP0 USHF.R.U32.HI UR10, URZ, UR19, UR5 ;  /* 0x000000133f0a0299 */ /* 0x000fd80008011605 */
.L_x_10876:
[----:B------:R-:W-:-:S04]  /*4960*/  UIMAD UR10, UR10, UR14, UR14 ;  /* 0x0000000e0a0a72a4 */ /* 0x000fc8000f8e020e */
[----:B------:R-:W-:-:S04]  /*4970*/  UISETP.LT.AND UP0, UPT, UR6, UR10, UPT ;  /* 0x0000000a0600728c */ /* 0x000fc8000bf01270 */
[----:B------:R-:W-:-:S12]  /*4980*/  USEL UR6, UR6, UR10, UP0 ;  /* 0x0000000a06067287 */ /* 0x000fd80008000000 */
.L_x_10874:
[----:B------:R-:W-:Y:S01]  /*4990*/  R2UR UR5, R147 ;  /* 0x00000000930572ca */ /* 0x000fe200000e0000 */
[----:B------:R-:W-:Y:S01]  /*49a0*/  USHF.R.S32.HI UR4, URZ, 0x1f, UR6 ;  /* 0x0000001f3f047899 */ /* 0x000fe20008011406 */
[----:B------:R-:W-:Y:S02]  /*49b0*/  CS2R R134, SRZ ;  /* 0x0000000000867805 */ /* 0x000fe4000001ff00 */
[----:B------:R-:W-:Y:S02]  /*49c0*/  CS2R R132, SRZ ;  /* 0x0000000000847805 */ /* 0x000fe4000001ff00 */
[----:B------:R-:W-:Y:S01]  /*49d0*/  CS2R R130, SRZ ;  /* 0x0000000000827805 */ /* 0x000fe2000001ff00 */
[----:B------:R-:W-:Y:S01]  /*49e0*/  ULEA.HI UR4, UR4, UR6, URZ, 0x7 ;  /* 0x0000000604047291 */ /* 0x000fe2000f8f383f */
[----:B------:R-:W-:Y:S02]  /*49f0*/  CS2R R128, SRZ ;  /* 0x0000000000807805 */ /* 0x000fe4000001ff00 */
[----:B------:R-:W-:-:S02]  /*4a00*/  CS2R R126, SRZ ;  /* 0x00000000007e7805 */ /* 0x000fc4000001ff00 */
[----:B------:R-:W-:Y:S01]  /*4a10*/  CS2R R124, SRZ ;  /* 0x00000000007c7805 */ /* 0x000fe2000001ff00 */
[----:B------:R-:W-:Y:S01]  /*4a20*/  USHF.R.S32.HI UR4, URZ, 0x7, UR4 ;  /* 0x000000073f047899 */ /* 0x000fe20008011404 */
[----:B------:R-:W-:Y:S02]  /*4a30*/  CS2R R122, SRZ ;  /* 0x00000000007a7805 */ /* 0x000fe4000001ff00 */
[----:B------:R-:W-:Y:S02]  /*4a40*/  CS2R R120, SRZ ;  /* 0x0000000000787805 */ /* 0x000fe4000001ff00 */
[----:B------:R-:W-:Y:S01]  /*4a50*/  CS2R R118, SRZ ;  /* 0x0000000000767805 */ /* 0x000fe2000001ff00 */
[----:B------:R-:W-:Y:S01]  /*4a60*/  UISETP.LT.AND UP0, UPT, UR5, UR4, UPT ;  /* 0x000000040500728c */ /* 0x000fe2000bf01270 */
[----:B------:R-:W-:Y:S02]  /*4a70*/  CS2R R116, SRZ ;  /* 0x0000000000747805 */ /* 0x000fe4000001ff00 */
[----:B------:R-:W-:-:S02]  /*4a80*/  CS2R R114, SRZ ;  /* 0x0000000000727805 */ /* 0x000fc4000001ff00 */
[----:B------:R-:W-:Y:S01]  /*4a90*/  CS2R R112, SRZ ;  /* 0x0000000000707805 */ /* 0x000fe2000001ff00 */
[----:B------:R-:W-:Y:S01]  /*4aa0*/  USEL UR32, UR5, UR4, !UP0 ;  /* 0x0000000405207287 */ /* 0x000fe2000c000000 */
[----:B------:R-:W-:Y:S02]  /*4ab0*/  CS2R R110, SRZ ;  /* 0x00000000006e7805 */ /* 0x000fe4000001ff00 */
[----:B------:R-:W-:Y:S01]  /*4ac0*/  CS2R R108, SRZ ;  /* 0x00000000006c7805 */ /* 0x000fe2000001ff00 */
[----:B------:R-:W-:Y:S01]  /*4ad0*/  UMOV UR4, URZ ;  /* 0x0000003f00047c82 */ /* 0x000fe20008000000 */
[----:B------:R-:W-:Y:S01]  /*4ae0*/  UMOV UR5, URZ ;  /* 0x0000003f00057c82 */ /* 0x000fe20008000000 */
        /* <DEDUP_REMOVED lines=19> */
[----:B------:R-:W-:Y:S01]  /*4c20*/  ULDC UR34, c[0x0][0x988] ;  /* 0x0002620000227ab9 */ /* 0x000fe20000000800 */
[----:B------:R-:W-:-:S05]  /*4c30*/  ULDC UR40, c[0x0][0x9e0] ;  /* 0x0002780000287ab9 */ /* 0x000fca0000000800 */
.L_x_10896:
[----:B------:R-:W-:Y:S01]  /*4c40*/  ISETP.NE.AND P2, PT, RZ, UR60, PT ;  /* 0x0000003cff007c0c */ /* 0x000fe2000bf45270 */
[----:B------:R-:W-:-:S04]  /*4c50*/  UISETP.NE.AND UP0, UPT, UR6, 0x1, UPT ;  /* 0x000000010600788c */ /* 0x000fc8000bf05270 */
[----:B------:R-:W-:-:S04]  /*4c60*/  USEL UR5, URZ, 0x1, UP0 ;  /* 0x000000013f057887 */ /* 0x000fc80008000000 */
[----:B------:R-:W-:-:S04]  /*4c70*/  ULOP3.LUT UR5, UR41, UR5, URZ, 0x3c, !UPT ;  /* 0x0000000529057292 */ /* 0x000fc8000f8e3c3f */
[----:B------:R-:W-:Y:S08]  /*4c80*/  @P2 BRA `(.L_x_10878) ;  /* 0x0000000000382947 */ /* 0x000ff00003800000 */
[----:B------:R-:W-:Y:S05]  /*4c90*/  @!P0 BRA `(.L_x_10879) ;  /* 0x0000000000048947 */ /* 0x000fea0003800000 */
[----:B------:R-:W-:Y:S01]  /*4ca0*/  BPT.TRAP 0x1 ;  /* 0x000000040000795c */ /* 0x000fe20000300000 */
.L_x_10879:
        /* <DEDUP_REMOVED lines=9> */
.L_x_10880:
[----:B-1----:R-:W-:Y:S05]  /*4d40*/  @P1 BRA `(.L_x_10878) ;  /* 0x0000000000081947 */ /* 0x002fea0003800000 */
[----:B------:R-:W1:Y:S02]  /*4d50*/  SYNCS.PHASECHK.TRANS64.TRYWAIT P1, [UR4+0x2d830], R0 ;  /* 0x02d83000ff0075a7 */ /* 0x000e640008020144 */
[----:B-1----:R-:W-:Y:S05]  /*4d60*/  @!P1 BRA `(.L_x_10881) ;  /* 0x000000e800009947 */ /* 0x002fea0003800000 */
.L_x_10878:
[----:B-1----:R-:W1:Y:S01]  /*4d70*/  S2R R7, SR_TID.X ;  /* 0x0000000000077919 */ /* 0x002e620000002100 */
[----:B------:R-:W-:Y:S01]  /*4d80*/  UIADD3 UR4, UR6, 0x1, URZ ;  /* 0x0000000106047890 */ /* 0x000fe2000fffe03f */
[----:B------:R-:W-:Y:S01]  /*4d90*/  R2UR UR28, R8 ;  /* 0x00000000081c72ca */ /* 0x000fe200000e0000 */
[----:B------:R-:W-:Y:S01]  /*4da0*/  UMOV UR31, 0x80000020 ;  /* 0x80000020001f7882 */ /* 0x000fe20000000000 */
[----:B------:R-:W-:Y:S01]  /*4db0*/  R2UR UR29, R9 ;  /* 0x00000000091d72ca */ /* 0x000fe200000e0000 */
[----:B------:R-:W-:Y:S01]  /*4dc0*/  UISETP.NE.AND UP0, UPT, UR4, 0x2, UPT ;  /* 0x000000020400788c */ /* 0x000fe2000bf05270 */
[----:B------:R-:W-:Y:S01]  /*4dd0*/  UMOV UR11, 0x80000020 ;  /* 0x80000020000b7882 */ /* 0x000fe20000000000 */
[----:B------:R-:W-:Y:S02]  /*4de0*/  UMOV UR15, 0x80000020 ;  /* 0x80000020000f7882 */ /* 0x000fe40000000000 */
[----:B------:R-:W-:Y:S01]  /*4df0*/  USEL UR4, UR4, URZ, UP0 ;  /* 0x0000003f04047287 */ /* 0x000fe20008000000 */
[----:B------:R-:W-:Y:S01]  /*4e00*/  UMOV UR19, 0x80000020 ;  /* 0x8000002000137882 */ /* 0x000fe20000000000 */
[----:B------:R-:W-:-:S02]  /*4e10*/  UMOV UR23, 0x80000020 ;  /* 0x8000002000177882 */ /* 0x000fc40000000000 */
[----:B------:R-:W-:Y:S01]  /*4e20*/  UIMAD UR30, UR4, 0x600, UR7 ;  /* 0x00000600041e78a4 */ /* 0x000fe2000f8e0207 */
[----:B------:R-:W-:-:S03]  /*4e30*/  UMOV UR27, 0x80000020 ;  /* 0x80000020001b7882 */ /* 0x000fc60000000000 */
[----:B------:R-:W-:Y:S02]  /*4e40*/  UIADD3 UR10, UR30, 0x2, URZ ;  /* 0x000000021e0a7890 */ /* 0x000fe4000fffe03f */
[----:B------:R-:W-:Y:S02]  /*4e50*/  UIADD3 UR14, UR30, 0x200, URZ ;  /* 0x000002001e0e7890 */ /* 0x000fe4000fffe03f */
[----:B------:R-:W-:Y:S02]  /*4e60*/  UIADD3 UR18, UR30, 0x202, URZ ;  /* 0x000002021e127890 */ /* 0x000fe4000fffe03f */
[----:B------:R-:W-:Y:S02]  /*4e70*/  UIADD3 UR22, UR30, 0x400, URZ ;  /* 0x000004001e167890 */ /* 0x000fe4000fffe03f */
[----:B------:R-:W-:Y:S01]  /*4e80*/  UIADD3 UR26, UR30, 0x402, URZ ;  /* 0x000004021e1a7890 */ /* 0x000fe2000fffe03f */
[----:B-1----:R-:W-:-:S05]  /*4e90*/  SHF.R.U32.HI R7, RZ, 0x7, R7 ;  /* 0x00000007ff077819 */ /* 0x002fca0000011607 */
[----:B0-----:R-:W-:-:S05]  /*4ea0*/  VIADD R0, R7, 0x8 ;  /* 0x0000000807007836 */ /* 0x001fca0000000000 */
[----:B------:R0:W-:Y:S06]  /*4eb0*/  BAR.SYNC.DEFER_BLOCKING R0, 0x100 ;  /* 0x000400000000751d */ /* 0x0001ec0000010000 */
[----:B---3--:R-:W-:-:S06]  /*4ec0*/  WARPGROUP.ARRIVE ;  /* 0x00000000000079c5 */ /* 0x008fcc0000000000 */
        /* <DEDUP_REMOVED lines=20> */
.L_x_10883:
[----:B------:R-:W-:Y:S01]  /*5010*/  ULEA UR10, UR6, UR38, 0x3 ;  /* 0x00000026060a7291 */ /* 0x000fe2000f8e183f */
[----:B------:R-:W-:-:S05]  /*5020*/  IMAD.U32 R0, RZ, RZ, UR41 ;  /* 0x00000029ff007e24 */ /* 0x000fca000f8e00ff */
[----:B------:R-:W-:-:S04]  /*5030*/  SHF.L.U32 R0, R0, 0x1f, RZ ;  /* 0x0000001f00007819 */ /* 0x000fc800000006ff */
[----:B------:R0:W1:Y:S01]  /*5040*/  SYNCS.PHASECHK.TRANS64.TRYWAIT P1, [UR10+0x2d850], R0 ;  /* 0x02d85000ff0075a7 */ /* 0x000062000802014a */
[----:B------:R-:W-:Y:S05]  /*5050*/  @!P0 BRA `(.L_x_10884) ;  /* 0x0000000000048947 */ /* 0x000fea0003800000 */
[----:B------:R-:W-:Y:S01]  /*5060*/  BPT.TRAP 0x1 ;  /* 0x000000040000795c */ /* 0x000fe20000300000 */
.L_x_10884:
[----:B-1----:R-:W-:Y:S05]  /*5070*/  @P1 BRA `(.L_x_10882) ;  /* 0x0000000000081947 */ /* 0x002fea0003800000 */
[----:B------:R-:W1:Y:S02]  /*5080*/  SYNCS.PHASECHK.TRANS64.TRYWAIT P1, [UR10+0x2d850], R0 ;  /* 0x02d85000ff0075a7 */ /* 0x000e64000802014a */
[----:B-1----:R-:W-:Y:S05]  /*5090*/  @!P1 BRA `(.L_x_10885) ;  /* 0x000000e4004c9947 */ /* 0x002fea0003800000 */
.L_x_10882:
[----:B------:R-:W-:Y:S01]  /*50a0*/  UIADD3 UR10, UR38, 0x400, URZ ;  /* 0x00000400260a7890 */ /* 0x000fe2000fffe03f */
[----:B------:R-:W-:Y:S01]  /*50b0*/  R2UR UR14, R145 ;  /* 0x00000000910e72ca */ /* 0x000fe200000e0000 */
[----:B------:R-:W-:Y:S01]  /*50c0*/  WARPGROUP.ARRIVE ;  /* 0x00000000000079c5 */ /* 0x000fe20000000000 */
[----:B------:R-:W-:Y:S01]  /*50d0*/  UMOV UR29, 0x40000040 ;  /* 0x40000040001d7882 */ /* 0x000fe20000000000 */
[----:B------:R-:W-:-:S04]  /*50e0*/  USHF.R.U32.HI UR10, URZ, 0x4, UR10 ;  /* 0x000000043f0a7899 */ /* 0x000fc8000801160a */
[----:B------:R-:W1:Y:S01]  /*50f0*/  S2R R15, SR_TID.X ;  /* 0x00000000000f7919 */ /* 0x000e620000002100 */
[----:B------:R-:W-:Y:S01]  /*5100*/  UMOV UR31, 0x80000020 ;  /* 0x80000020001f7882 */ /* 0x000fe20000000000 */
[----:B------:R-:W-:-:S04]  /*5110*/  ULOP3.LUT UR10, UR10, 0x3fff, URZ, 0xc0, !UPT ;  /* 0x00003fff0a0a7892 */ /* 0x000fc8000f8ec03f */
[----:B------:R-:W-:Y:S02]  /*5120*/  ULOP3.LUT UR11, UR10, 0x2000000, URZ, 0xfc, !UPT ;  /* 0x020000000a0b7892 */ /* 0x000fe4000f8efc3f */
[----:B------:R-:W-:Y:S02]  /*5130*/  ULOP3.LUT UR10, UR14, 0x10000, URZ, 0xfc, !UPT ;  /* 0x000100000e0a7892 */ /* 0x000fe4000f8efc3f */
[----:B------:R-:W-:-:S05]  /*5140*/  UIMAD UR11, UR6, 0x600, UR11 ;  /* 0x00000600060b78a4 */ /* 0x000fca000f8e020b */
[----:B------:R-:W-:Y:S02]  /*5150*/  UMOV UR28, UR10 ;  /* 0x0000000a001c7c82 */ /* 0x000fe40008000000 */
[----:B------:R-:W-:Y:S02]  /*5160*/  UMOV UR30, UR11 ;  /* 0x0000000b001e7c82 */ /* 0x000fe40008000000 */
[----:B------:R-:W-:Y:S01]  /*5170*/  HGMMA.64x96x16.F32.BF16 R88, gdesc[UR28].tnspB, R88, gsb0 ;  /* 0x416000001c5879f0 */ /* 0x000fe20008001858 */
[----:B------:R-:W-:Y:S02]  /*5180*/  UIADD3 UR28, UR10, 0x2, URZ ;  /* 0x000000020a1c7890 */ /* 0x000fe4000fffe03f */
[----:B------:R-:W-:Y:S01]  /*5190*/  UIADD3 UR30, UR11, 0x40, URZ ;  /* 0x000000400b1e7890 */ /* 0x000fe2000fffe03f */
[----:B------:R-:W-:Y:S01]  /*51a0*/  UMOV UR29, 0x40000040 ;  /* 0x40000040001d7882 */ /* 0x000fe20000000000 */
[----:B------:R-:W-:Y:S01]  /*51b0*/  UMOV UR31, 0x80000020 ;  /* 0x80000020001f7882 */ /* 0x000fe20000000000 */
[----:B-1----:R-:W-:-:S02]  /*51c0*/  SHF.R.U32.HI R7, RZ, 0x7, R15 ;  /* 0x00000007ff077819 */ /* 0x002fc4000001160f */
        /* <DEDUP_REMOVED lines=52> */
.L_x_10886:
[----:B------:R-:W-:Y:S01]  /*5510*/  R2UR UR10, R144 ;  /* 0x00000000900a72ca */ /* 0x000fe200000e0000 */
[----:B------:R-:W1:Y:S01]  /*5520*/  S2UR UR18, SR_CgaCtaId ;  /* 0x00000000001279c3 */ /* 0x000e620000008800 */
[----:B------:R-:W-:Y:S01]  /*5530*/  IMAD.MOV.U32 R15, RZ, RZ, R11 ;  /* 0x000000ffff0f7224 */ /* 0x000fe200078e000b */
[----:B------:R-:W-:Y:S01]  /*5540*/  UISETP.NE.AND UP0, UPT, UR39, URZ, UPT ;  /* 0x0000003f2700728c */ /* 0x000fe2000bf05270 */
[----:B------:R-:W-:-:S05]  /*5550*/  R2UR UR15, R146 ;  /* 0x00000000920f72ca */ /* 0x000fca00000e0000 */
[----:B------:R-:W2:Y:S04]  /*5560*/  LDC R7, c[0x0][0x288] ;  /* 0x0000a200ff077b82 */ /* 0x000ea80000000800 */
[----:B------:R-:W-:Y:S02]  /*5570*/  UISETP.NE.AND UP1, UPT, UR10, URZ, UPT ;  /* 0x0000003f0a00728c */ /* 0x000fe4000bf25270 */
[----:B------:R-:W-:-:S04]  /*5580*/  ULEA UR10, UR4, UR38, 0x3 ;  /* 0x00000026040a7291 */ /* 0x000fc8000f8e183f */
[----:B------:R-:W-:Y:S01]  /*5590*/  PLOP3.LUT P1, PT, PT, PT, UP1, 0x80, 0x0 ;  /* 0x000000000000781c */ /* 0x000fe20003f2f018 */
[----:B------:R-:W-:Y:S01]  /*55a0*/  UIADD3 UR10, UR10, 0x2d840, URZ ;  /* 0x0002d8400a0a7890 */ /* 0x000fe2000fffe03f */
[----:B------:R-:W-:-:S03]  /*55b0*/  PLOP3.LUT P2, PT, PT, PT, UP1, 0x80, 0x0 ;  /* 0x000000000000781c */ /* 0x000fc60003f4f018 */
[----:B------:R-:W-:Y:S01]  /*55c0*/  @UP1 ULDC UR11, c[0x0][0x44c] ;  /* 0x00011300000b1ab9 */ /* 0x000fe20000000800 */
[----:B------:R-:W-:Y:S01]  /*55d0*/  @UP1 ULDC UR14, c[0x0][0x450] ;  /* 0x00011400000e1ab9 */ /* 0x000fe20000000800 */
[----:B-1----:R-:W-:-:S06]  /*55e0*/  UPRMT UR10, UR18, 0x654, UR10 ;  /* 0x00000654120a7896 */ /* 0x002fcc000800000a */
[----:B0-----:R-:W-:Y:S01]  /*55f0*/  @P1 IMAD.HI.U32 R0, R11, UR11, RZ ;  /* 0x0000000b0b001c27 */ /* 0x001fe2000f8e00ff */
[----:B------:R-:W-:Y:S02]  /*5600*/  PLOP3.LUT P1, PT, PT, PT, UP0, 0x40, 0x0 ;  /* 0x000000000000781c */ /* 0x000fe40003f2e808 */
[----:B------:R-:W-:Y:S02]  /*5610*/  SYNCS.ARRIVE.TRANS64.RED.A1T0 RZ, [UR10], RZ ;  /* 0x000000ffffff79a7 */ /* 0x000fe4000810040a */
[----:B------:R-:W-:Y:S01]  /*5620*/  @P2 SHF.R.U32.HI R15, RZ, UR14, R0 ;  /* 0x0000000eff0f2c19 */ /* 0x000fe20008011600 */
[----:B------:R-:W-:-:S04]  /*5630*/  IMAD.SHL.U32 R0, R14, 0x80, RZ ;  /* 0x000000800e007824 */ /* 0x000fc800078e00ff */
[----:B------:R-:W0:Y:S01]  /*5640*/  SHFL.IDX PT, R21, R15, RZ, 0x1c1f ;  /* 0x001c1fff0f157589 */ /* 0x000e2200000e0000 */
[----:B------:R-:W-:-:S05]  /*5650*/  IADD3 R17, -R0, 0x1, RZ ;  /* 0x0000000100117810 */ /* 0x000fca0007ffe1ff */
[----:B------:R-:W-:-:S04]  /*5660*/  IMAD R17, R10, -0x2, R17 ;  /* 0xfffffffe0a117824 */ /* 0x000fc800078e0211 */
[----:B------:R-:W-:-:S04]  /*5670*/  IMAD R18, R16, UR35, R17 ;  /* 0x0000002310127c24 */ /* 0x000fc8000f8e0211 */
[----:B--2---:R-:W-:-:S04]  /*5680*/  IMAD.IADD R18, R18, 0x1, -R7 ;  /* 0x0000000112127824 */ /* 0x004fc800078e0a07 */
[C---:B------:R-:W-:Y:S02]  /*5690*/  VIADD R20, R18.reuse, UR40 ;  /* 0x0000002812147c36 */ /* 0x040fe40008000000 */
[----:B------:R-:W-:Y:S02]  /*56a0*/  VIADD R19, R18, UR15 ;  /* 0x0000000f12137c36 */ /* 0x000fe40008000000 */
[----:B0-----:R-:W-:Y:S02]  /*56b0*/  IMAD.IADD R18, R20, 0x1, R21 ;  /* 0x0000000114127824 */ /* 0x001fe400078e0215 */
        /* <DEDUP_REMOVED lines=15> */
.L_x_10889:
[----:B------:R-:W-:-:S05]  /*57b0*/  IMAD.U32 R136, RZ, RZ, UR33 ;  /* 0x00000021ff887e24 */ /* 0x000fca000f8e00ff */
[----:B------:R-:W-:-:S13]  /*57c0*/  ISETP.NE.AND P1, PT, R136, 0x1, PT ;  /* 0x000000018800780c */ /* 0x000fda0003f25270 */
[----:B------:R-:W0:Y:S02]  /*57d0*/  @P1 LDC.64 R22, c[0x0][0x9e8] ;  /* 0x00027a00ff161b82 */ /* 0x000e240000000a00 */
[----:B0-----:R-:W-:-:S05]  /*57e0*/  @P1 IMAD.HI.U32 R22, R21, R22, RZ ;  /* 0x0000001615161227 */ /* 0x001fca00078e00ff */
[----:B------:R-:W-:-:S07]  /*57f0*/  @P1 SHF.R.U32.HI R21, RZ, R23, R22 ;  /* 0x00000017ff151219 */ /* 0x000fce0000011616 */
.L_x_10890:
[----:B------:R-:W-:Y:S05]  /*5800*/  BSYNC B0 ;  /* 0x0000000000007941 */ /* 0x000fea0003800000 */
.L_x_10888:
[----:B------:R-:W-:-:S04]  /*5810*/  IMAD R21, R21, R136, -R0 ;  /* 0x0000008815157224 */ /* 0x000fc800078e0a00 */
[----:B------:R-:W-:-:S05]  /*5820*/  IMAD R21, R10, -0x2, R21 ;  /* 0xfffffffe0a157824 */ /* 0x000fca00078e0215 */
[----:B------:R-:W-:Y:S02]  /*5830*/  VIADDMNMX R18, R21, R136, R18, PT ;  /* 0x0000008815127246 */ /* 0x000fe40003800112 */
[----:B------:R-:W-:-:S07]  /*5840*/  VIMNMX R17, R17, R21, !PT ;  /* 0x0000001511117248 */ /* 0x000fce0007fe0100 */
.L_x_10887:
        /* <DEDUP_REMOVED lines=14> */
[----:B0-----:R-:W-:Y:S01]  /*5930*/  IMAD.IADD R20, R20, 0x1, R15 ;  /* 0x0000000114147824 */ /* 0x001fe200078e020f */
        /* <DEDUP_REMOVED lines=101> */
.L_x_10893:
[----:B------:R-:W-:-:S05]  /*5f90*/  IMAD.U32 R21, RZ, RZ, UR33 ;  /* 0x00000021ff157e24 */ /* 0x000fca000f8e00ff */
[----:B------:R-:W-:-:S13]  /*5fa0*/  ISETP.NE.AND P2, PT, R21, 0x1, PT ;  /* 0x000000011500780c */ /* 0x000fda0003f45270 */
[----:B------:R-:W0:Y:S02]  /*5fb0*/  @P2 LDC.64 R18, c[0x0][0x9e8] ;  /* 0x00027a00ff122b82 */ /* 0x000e240000000a00 */
[----:B0-----:R-:W-:-:S05]  /*5fc0*/  @P2 IMAD.HI.U32 R18, R15, R18, RZ ;  /* 0x000000120f122227 */ /* 0x001fca00078e00ff */
[----:B------:R-:W-:-:S07]  /*5fd0*/  @P2 SHF.R.U32.HI R15, RZ, R19, R18 ;  /* 0x00000013ff0f2219 */ /* 0x000fce0000011612 */
.L_x_10894:
[----:B------:R-:W-:Y:S05]  /*5fe0*/  BSYNC B0 ;  /* 0x0000000000007941 */ /* 0x000fea0003800000 */
.L_x_10892:
[----:B------:R-:W-:-:S04]  /*5ff0*/  IMAD R15, R15, R21, -R0 ;  /* 0x000000150f0f7224 */ /* 0x000fc800078e0a00 */
[----:B------:R-:W-:-:S05]  /*6000*/  IMAD R15, R10, -0x2, R15 ;  /* 0xfffffffe0a0f7824 */ /* 0x000fca00078e020f */
[----:B------:R-:W-:Y:S02]  /*6010*/  VIADDMNMX R20, R15, R21, R20, PT ;  /* 0x000000150f147246 */ /* 0x000fe40003800114 */
[----:B------:R-:W-:-:S07]  /*6020*/  VIMNMX R17, R17, R15, !PT ;  /* 0x0000000f11117248 */ /* 0x000fce0007fe0100 */
.L_x_10891:
        /* <DEDUP_REMOVED lines=65> */
[----:B------:R-:W-:Y:S01]  /*6440*/  FSEL R43, R43, -INF , !P2 ;  /* 0xff8000002b2b7808 */ /* 0x000fe20005000000 */
[----:B------:R-:W0:Y:S01]  /*6450*/  SHFL.BFLY PT, R0, R15, 0x2, 0x1f ;  /* 0x0c401f000f007f89 */ /* 0x000e2200000e0000 */
[----:B------:R-:W-:-:S02]  /*6460*/  ISETP.GT.AND P2, PT, R17, 0x30, P1 ;  /* 0x000000301100780c */ /* 0x000fc40000f44270 */
[----:B------:R-:W-:Y:S02]  /*6470*/  FSEL R46, R46, -INF , !P3 ;  /* 0xff8000002e2e7808 */ /* 0x000fe40005800000 */
[C---:B------:R-:W-:Y:S02]  /*6480*/  ISETP.LT.OR P4, PT, R20.reuse, 0x2a, P4 ;  /* 0x0000002a1400780c */ /* 0x040fe40002781670 */
[----:B------:R-:W-:Y:S02]  /*6490*/  ISETP.GT.AND P3, PT, R17, 0x31, P1 ;  /* 0x000000311100780c */ /* 0x000fe40000f64270 */
[----:B------:R-:W-:Y:S02]  /*64a0*/  ISETP.LT.OR P2, PT, R20, 0x31, P2 ;  /* 0x000000311400780c */ /* 0x000fe40001741670 */
[----:B------:R-:W-:Y:S02]  /*64b0*/  FSEL R47, R47, -INF , !P4 ;  /* 0xff8000002f2f7808 */ /* 0x000fe40006000000 */
[----:B------:R-:W-:-:S02]  /*64c0*/  ISETP.GT.AND P5, PT, R17, 0x38, P1 ;  /* 0x000000381100780c */ /* 0x000fc40000fa4270 */
[----:B------:R-:W-:Y:S02]  /*64d0*/  FSEL R50, R50, -INF , !P2 ;  /* 0xff80000032327808 */ /* 0x000fe40005000000 */
[C---:B------:R-:W-:Y:S02]  /*64e0*/  ISETP.LT.OR P3, PT, R20.reuse, 0x32, P3 ;  /* 0x000000321400780c */ /* 0x040fe40001f61670 */
[----:B------:R-:W-:Y:S02]  /*64f0*/  ISETP.GT.AND P4, PT, R17, 0x39, P1 ;  /* 0x000000391100780c */ /* 0x000fe40000f84270 */
[----:B------:R-:W-:Y:S02]  /*6500*/  ISETP.LT.OR P5, PT, R20, 0x39, P5 ;  /* 0x000000391400780c */ /* 0x000fe40002fa1670 */
[----:B------:R-:W-:Y:S02]  /*6510*/  FSEL R51, R51, -INF , !P3 ;  /* 0xff80000033337808 */ /* 0x000fe40005800000 */
[----:B0-----:R-:W-:-:S02]  /*6520*/  FMNMX.FTZ R18, R15, R0, !PT ;  /* 0x000000000f127209 */ /* 0x001fc40007810000 */
[C---:B------:R-:W-:Y:S02]  /*6530*/  ISETP.GT.AND P2, PT, R17.reuse, 0x40, P1 ;  /* 0x000000401100780c */ /* 0x040fe40000f44270 */
[----:B------:R-:W-:Y:S01]  /*6540*/  FSEL R54, R54, -INF , !P5 ;  /* 0xff80000036367808 */ /* 0x000fe20006800000 */
[----:B------:R-:W0:Y:S01]  /*6550*/  SHFL.BFLY PT, R19, R18, 0x1, 0x1f ;  /* 0x0c201f0012137f89 */ /* 0x000e2200000e0000 */
        /* <DEDUP_REMOVED lines=12> */
[----:B0-----:R-:W-:Y:S02]  /*6620*/  FMNMX.FTZ R0, R18, R19, !PT ;  /* 0x0000001312007209 */ /* 0x001fe40007810000 */
[----:B------:R-:W-:Y:S02]  /*6630*/  ISETP.LT.OR P4, PT, R20, 0x4a, P4 ;  /* 0x0000004a1400780c */ /* 0x000fe40002781670 */
[C---:B------:R-:W-:Y:S01]  /*6640*/  FSETP.NEU.FTZ.AND P6, PT, R0.reuse, -INF , PT ;  /* 0xff8000000000780b */ /* 0x040fe20003fdd000 */
[----:B------:R-:W-:Y:S01]  /*6650*/  FMUL.FTZ R19, R0, UR11 ;  /* 0x0000000b00137c20 */ /* 0x000fe20008410000 */
[----:B------:R-:W-:-:S02]  /*6660*/  ISETP.GT.AND P3, PT, R17, 0x51, P1 ;  /* 0x000000511100780c */ /* 0x000fc40000f64270 */
        /* <DEDUP_REMOVED lines=19> */
[----:B------:R-:W-:Y:S01]  /*67a0*/  FSEL R66, R66, -INF , !P2 ;  /* 0xff80000042427808 */ /* 0x000fe20005000000 */
[----:B------:R-:W-:Y:S01]  /*67b0*/  FFMA.FTZ R49, R49, UR11, -R15 ;  /* 0x0000000b31317c23 */ /* 0x000fe2000801080f */
[----:B------:R-:W-:-:S02]  /*67c0*/  FMNMX.FTZ R28, R34, R29, !PT ;  /* 0x0000001d221c7209 */ /* 0x000fc40007810000 */
[----:B------:R-:W-:Y:S01]  /*67d0*/  ISETP.LT.OR P3, PT, R20, 0x52, P3 ;  /* 0x000000521400780c */ /* 0x000fe20001f61670 */
[----:B------:R-:W-:Y:S01]  /*67e0*/  MUFU.EX2 R18, R18 ;  /* 0x0000001200127308 */ /* 0x000fe20000000800 */
[----:B------:R-:W-:Y:S02]  /*67f0*/  FMNMX.FTZ R29, R35, R28, !PT ;  /* 0x0000001c231d7209 */ /* 0x000fe40007810000 */
[----:B------:R-:W-:Y:S02]  /*6800*/  ISETP.GT.AND P4, PT, R17, 0x59, P1 ;  /* 0x000000591100780c */ /* 0x000fe40000f84270 */
[----:B------:R-:W-:Y:S01]  /*6810*/  FMNMX.FTZ R32, R38, R29, !PT ;  /* 0x0000001d26207209 */ /* 0x000fe20007810000 */
[----:B------:R-:W-:Y:S01]  /*6820*/  FFMA.FTZ R29, R40, UR11, -R15 ;  /* 0x0000000b281d7c23 */ /* 0x000fe2000801080f */
[----:B------:R-:W-:Y:S01]  /*6830*/  ISETP.LT.OR P5, PT, R20, 0x59, P5 ;  /* 0x000000591400780c */ /* 0x000fe20002fa1670 */
[----:B------:R1:W-:Y:S01]  /*6840*/  MUFU.EX2 R28, R37 ;  /* 0x00000025001c7308 */ /* 0x0003e20000000800 */
[----:B0-----:R-:W-:-:S02]  /*6850*/  FMNMX.FTZ R33, R39, R32, !PT ;  /* 0x0000002027217209 */ /* 0x001fc40007810000 */
[----:B------:R-:W-:Y:S02]  /*6860*/  FSEL R67, R67, -INF , !P3 ;  /* 0xff80000043437808 */ /* 0x000fe40005800000 */
[----:B------:R-:W-:Y:S02]  /*6870*/  FMNMX.FTZ R32, R42, R33, !PT ;  /* 0x000000212a207209 */ /* 0x000fe40007810000 */
[----:B------:R-:W-:Y:S01]  /*6880*/  ISETP.GT.AND P2, PT, R17, 0x60, P1 ;  /* 0x000000601100780c */ /* 0x000fe20000f44270 */
[----:B------:R-:W-:Y:S01]  /*6890*/  MUFU.EX2 R19, R19 ;  /* 0x0000001300137308 */ /* 0x000fe20000000800 */
[----:B------:R-:W-:Y:S02]  /*68a0*/  FMNMX.FTZ R33, R43, R32, !PT ;  /* 0x000000202b217209 */ /* 0x000fe40007810000 */
[----:B------:R-:W-:Y:S02]  /*68b0*/  FSEL R70, R70, -INF , !P5 ;  /* 0xff80000046467808 */ /* 0x000fe40006800000 */
[----:B------:R-:W-:Y:S01]  /*68c0*/  FMNMX.FTZ R36, R46, R33, !PT ;  /* 0x000000212e247209 */ /* 0x000fe20007810000 */
[----:B------:R-:W-:Y:S01]  /*68d0*/  FFMA.FTZ R33, R44, UR11, -R15 ;  /* 0x0000000b2c217c23 */ /* 0x000fe2000801080f */
[----:B------:R-:W-:Y:S01]  /*68e0*/  ISETP.LT.OR P4, PT, R20, 0x5a, P4 ;  /* 0x0000005a1400780c */ /* 0x000fe20002781670 */
[----:B------:R0:W-:Y:S01]  /*68f0*/  MUFU.EX2 R32, R41 ;  /* 0x0000002900207308 */ /* 0x0001e20000000800 */
[----:B-1----:R-:W-:-:S02]  /*6900*/  FMNMX.FTZ R37, R47, R36, !PT ;  /* 0x000000242f257209 */ /* 0x002fc40007810000 */
[----:B------:R-:W-:Y:S02]  /*6910*/  ISETP.GT.AND P3, PT, R17, 0x61, P1 ;  /* 0x000000611100780c */ /* 0x000fe40000f64270 */
[----:B------:R-:W-:Y:S02]  /*6920*/  FMNMX.FTZ R36, R50, R37, !PT ;  /* 0x0000002532247209 */ /* 0x000fe40007810000 */
[----:B------:R-:W-:Y:S01]  /*6930*/  ISETP.LT.OR P2, PT, R20, 0x61, P2 ;  /* 0x000000611400780c */ /* 0x000fe20001741670 */
[----:B------:R-:W-:Y:S01]  /*6940*/  MUFU.EX2 R21, R21 ;  /* 0x0000001500157308 */ /* 0x000fe20000000800 */
[----:B------:R-:W-:Y:S02]  /*6950*/  FMNMX.FTZ R37, R51, R36, !PT ;  /* 0x0000002433257209 */ /* 0x000fe40007810000 */
[----:B------:R-:W-:Y:S02]  /*6960*/  FSEL R71, R71, -INF , !P4 ;  /* 0xff80000047477808 */ /* 0x000fe40006000000 */
[----:B------:R-:W-:Y:S01]  /*6970*/  FMNMX.FTZ R40, R54, R37, !PT ;  /* 0x0000002536287209 */ /* 0x000fe20007810000 */
[--C-:B------:R-:W-:Y:S01]  /*6980*/  FFMA.FTZ R37, R48, UR11, -R15.reuse ;  /* 0x0000000b30257c23 */ /* 0x100fe2000801080f */
[----:B------:R-:W-:Y:S01]  /*6990*/  ISETP.GT.AND P5, PT, R17, 0x68, P1 ;  /* 0x000000681100780c */ /* 0x000fe20000fa4270 */
[----:B------:R1:W-:Y:S01]  /*69a0*/  MUFU.EX2 R36, R45 ;  /* 0x0000002d00247308 */ /* 0x0003e20000000800 */
[----:B0-----:R-:W-:Y:S01]  /*69b0*/  FMNMX.FTZ R41, R55, R40, !PT ;  /* 0x0000002837297209 */ /* 0x001fe20007810000 */
        /* <DEDUP_REMOVED lines=10> */
[----:B------:R0:W-:Y:S01]  /*6a60*/  MUFU.EX2 R40, R49 ;  /* 0x0000003100287308 */ /* 0x0001e20000000800 */
[----:B------:R-:W-:Y:S01]  /*6a70*/  FMNMX.FTZ R44, R62, R41, !PT ;  /* 0x000000293e2c7209 */ /* 0x000fe20007810000 */
[--C-:B------:R-:W-:Y:S01]  /*6a80*/  FFMA.FTZ R41, R52, UR11, -R15.reuse ;  /* 0x0000000b34297c23 */ /* 0x100fe2000801080f */
[----:B------:R-:W-:Y:S01]  /*6a90*/  ISETP.LT.OR P5, PT, R20, 0x69, P5 ;  /* 0x000000691400780c */ /* 0x000fe20002fa1670 */
[--C-:B------:R-:W-:Y:S01]  /*6aa0*/  FFMA.FTZ R52, R60, UR11, -R15.reuse ;  /* 0x0000000b3c347c23 */ /* 0x100fe2000801080f */
[----:B-1----:R-:W-:Y:S01]  /*6ab0*/  FMNMX.FTZ R45, R63, R44, !PT ;  /* 0x0000002c3f2d7209 */ /* 0x002fe20007810000 */
[--C-:B------:R-:W-:Y:S01]  /*6ac0*/  FFMA.FTZ R60, R68, UR11, -R15.reuse ;  /* 0x0000000b443c7c23 */ /* 0x100fe2000801080f */
[----:B------:R-:W-:Y:S01]  /*6ad0*/  FSEL R75, R75, -INF , !P3 ;  /* 0xff8000004b4b7808 */ /* 0x000fe20005800000 */
[--C-:B------:R-:W-:Y:S01]  /*6ae0*/  FFMA.FTZ R68, R76, UR11, -R15.reuse ;  /* 0x0000000b4c447c23 */ /* 0x100fe2000801080f */
[----:B------:R-:W-:Y:S01]  /*6af0*/  FMNMX.FTZ R44, R66, R45, !PT ;  /* 0x0000002d422c7209 */ /* 0x000fe20007810000 */
[--C-:B0-----:R-:W-:Y:S01]  /*6b00*/  FFMA.FTZ R49, R56, UR11, -R15.reuse ;  /* 0x0000000b38317c23 */ /* 0x101fe2000801080f */
[----:B------:R-:W-:Y:S01]  /*6b10*/  ISETP.GT.AND P2, PT, R17, 0x70, P1 ;  /* 0x000000701100780c */ /* 0x000fe20000f44270 */
[--C-:B------:R-:W-:Y:S01]  /*6b20*/  FFMA.FTZ R56, R64, UR11, -R15.reuse ;  /* 0x0000000b40387c23 */ /* 0x100fe2000801080f */
[----:B------:R-:W-:Y:S01]  /*6b30*/  FMNMX.FTZ R45, R67, R44, !PT ;  /* 0x0000002c432d7209 */ /* 0x000fe20007810000 */
[--C-:B------:R-:W-:Y:S01]  /*6b40*/  FFMA.FTZ R64, R72, UR11, -R15.reuse ;  /* 0x0000000b48407c23 */ /* 0x100fe2000801080f */
[----:B------:R-:W-:Y:S01]  /*6b50*/  FSEL R78, R78, -INF , !P5 ;  /* 0xff8000004e4e7808 */ /* 0x000fe20006800000 */
[--C-:B------:R-:W-:Y:S01]  /*6b60*/  FFMA.FTZ R72, R80, UR11, -R15.reuse ;  /* 0x0000000b50487c23 */ /* 0x100fe2000801080f */
[----:B------:R-:W-:Y:S01]  /*6b70*/  FMNMX.FTZ R44, R70, R45, !PT ;  /* 0x0000002d462c7209 */ /* 0x000fe20007810000 */
[----:B------:R-:W-:Y:S01]  /*6b80*/  FFMA.FTZ R76, R84, UR11, -R15 ;  /* 0x0000000b544c7c23 */ /* 0x000fe2000801080f */
[----:B------:R-:W-:Y:S01]  /*6b90*/  ISETP.LT.OR P4, PT, R20, 0x6a, P4 ;  /* 0x0000006a1400780c */ /* 0x000fe20002781670 */
[----:B------:R-:W-:Y:S01]  /*6ba0*/  MUFU.EX2 R22, R22 ;  /* 0x0000001600167308 */ /* 0x000fe20000000800 */
[----:B------:R-:W-:-:S02]  /*6bb0*/  FMNMX.FTZ R45, R71, R44, !PT ;  /* 0x0000002c472d7209 */ /* 0x000fc40007810000 */
[----:B------:R-:W-:Y:S02]  /*6bc0*/  ISETP.GT.AND P3, PT, R17, 0x71, P1 ;  /* 0x000000711100780c */ /* 0x000fe40000f64270 */
[----:B------:R-:W-:Y:S02]  /*6bd0*/  FMNMX.FTZ R44, R74, R45, !PT ;  /* 0x0000002d4a2c7209 */ /* 0x000fe40007810000 */
[----:B------:R-:W-:Y:S01]  /*6be0*/  ISETP.LT.OR P2, PT, R20, 0x71, P2 ;  /* 0x000000711400780c */ /* 0x000fe20001741670 */
[----:B------:R-:W-:Y:S01]  /*6bf0*/  MUFU.EX2 R23, R23 ;  /* 0x0000001700177308 */ /* 0x000fe20000000800 */
[----:B------:R-:W-:Y:S02]  /*6c00*/  FMNMX.FTZ R45, R75, R44, !PT ;  /* 0x0000002c4b2d7209 */ /* 0x000fe40007810000 */
        /* <DEDUP_REMOVED lines=8> */
[--C-:B------:R-:W-:Y:S01]  /*6c90*/  FFMA.FTZ R17, R57, UR11, -R15.reuse ;  /* 0x0000000b39117c23 */ /* 0x100fe2000801080f */
[----:B------:R-:W-:Y:S01]  /*6ca0*/  ISETP.LT.OR P5, PT, R20, 0x79, P5 ;  /* 0x000000791400780c */ /* 0x000fe20002fa1670 */
[--C-:B------:R-:W-:Y:S01]  /*6cb0*/  FFMA.FTZ R57, R65, UR11, -R15.reuse ;  /* 0x0000000b41397c23 */ /* 0x100fe2000801080f */
[----:B------:R-:W-:Y:S01]  /*6cc0*/  FSEL R83, R83, -INF , !P3 ;  /* 0xff80000053537808 */ /* 0x000fe20005800000 */
[--C-:B------:R-:W-:Y:S01]  /*6cd0*/  FFMA.FTZ R65, R73, UR11, -R15.reuse ;  /* 0x0000000b49417c23 */ /* 0x100fe2000801080f */
[----:B------:R-:W-:Y:S01]  /*6ce0*/  FMNMX.FTZ R44, R82, R45, !PT ;  /* 0x0000002d522c7209 */ /* 0x000fe20007810000 */
[----:B------:R-:W-:Y:S01]  /*6cf0*/  FFMA.FTZ R73, R81, UR11, -R15 ;  /* 0x0000000b51497c23 */ /* 0x000fe2000801080f */
[----:B------:R-:W-:Y:S01]  /*6d00*/  ISETP.LT.OR P1, PT, R20, 0x7a, P1 ;  /* 0x0000007a1400780c */ /* 0x000fe20000f21670 */
[----:B------:R-:W-:Y:S01]  /*6d10*/  MUFU.EX2 R29, R29 ;  /* 0x0000001d001d7308 */ /* 0x000fe20000000800 */
[----:B------:R-:W-:-:S02]  /*6d20*/  FSEL R86, R86, -INF , !P5 ;  /* 0xff80000056567808 */ /* 0x000fc40006800000 */
[----:B------:R-:W-:Y:S02]  /*6d30*/  FMNMX.FTZ R45, R83, R44, !PT ;  /* 0x0000002c532d7209 */ /* 0x000fe40007810000 */
[----:B------:R-:W-:Y:S02]  /*6d40*/  FSEL R87, R87, -INF , !P1 ;  /* 0xff80000057577808 */ /* 0x000fe40004800000 */
[----:B------:R-:W-:Y:S01]  /*6d50*/  FMNMX.FTZ R20, R86, R45, !PT ;  /* 0x0000002d56147209 */ /* 0x000fe20007810000 */
[----:B------:R-:W-:Y:S01]  /*6d60*/  MUFU.EX2 R33, R33 ;  /* 0x0000002100217308 */ /* 0x000fe20000000800 */
[----:B------:R-:W-:Y:S02]  /*6d70*/  FSEL R44, R0, RZ, P6 ;  /* 0x000000ff002c7208 */ /* 0x000fe40003000000 */
[----:B------:R-:W-:-:S03]  /*6d80*/  FMNMX.FTZ R20, R87, R20, !PT ;  /* 0x0000001457147209 */ /* 0x000fc60007810000 */
[----:B------:R-:W-:Y:S02]  /*6d90*/  FADD.FTZ R44, -R44, R13 ;  /* 0x0000000d2c2c7221 */ /* 0x000fe40000010100 */
[----:B------:R-:W0:Y:S01]  /*6da0*/  SHFL.BFLY PT, R45, R20, 0x2, 0x1f ;  /* 0x0c401f00142d7f89 */ /* 0x000e2200000e0000 */
[----:B------:R-:W-:Y:S01]  /*6db0*/  MUFU.EX2 R37, R37 ;  /* 0x0000002500257308 */ /* 0x000fe20000000800 */
[----:B------:R-:W-:-:S07]  /*6dc0*/  FMUL.FTZ R13, R44, UR11 ;  /* 0x0000000b2c0d7c20 */ /* 0x000fce0008410000 */
[----:B------:R-:W1:Y:S08]  /*6dd0*/  MUFU.EX2 R13, R13 ;  /* 0x0000000d000d7308 */ /* 0x000e700000000800 */
        /* <DEDUP_REMOVED lines=20> */
[--C-:B------:R-:W-:Y:S01]  /*6f20*/  FFMA.FTZ R34, R34, UR11, -R44.reuse ;  /* 0x0000000b22227c23 */ /* 0x100fe2000801082c */
[----:B------:R-:W-:Y:S01]  /*6f30*/  MUFU.EX2 R45, R45 ;  /* 0x0000002d002d7308 */ /* 0x000fe20000000800 */
[----:B------:R-:W-:Y:S01]  /*6f40*/  FFMA.FTZ R27, R46, UR11, -R44 ;  /* 0x0000000b2e1b7c23 */ /* 0x000fe2000801082c */
[----:B------:R-:W-:Y:S01]  /*6f50*/  FMUL.FTZ R12, R12, UR11 ;  /* 0x0000000b0c0c7c20 */ /* 0x000fe20008410000 */
[----:B-1----:R-:W-:Y:S01]  /*6f60*/  FFMA.FTZ R46, R13, R5, R18 ;  /* 0x000000050d2e7223 */ /* 0x002fe20000010012 */
[--C-:B------:R-:W-:Y:S01]  /*6f70*/  FFMA.FTZ R31, R38, UR11, -R44.reuse ;  /* 0x0000000b261f7c23 */ /* 0x100fe2000801082c */
[--C-:B------:R-:W-:Y:S01]  /*6f80*/  FFMA.FTZ R80, R39, UR11, -R44.reuse ;  /* 0x0000000b27507c23 */ /* 0x100fe2000801082c */
[----:B------:R-:W-:Y:S01]  /*6f90*/  FFMA.FTZ R39, R47, UR11, -R44 ;  /* 0x0000000b2f277c23 */ /* 0x000fe2000801082c */
        /* <DEDUP_REMOVED lines=28> */
[----:B------:R-:W-:-:S03]  /*7160*/  FFMA.FTZ R71, R86, UR11, -R44 ;  /* 0x0000000b56477c23 */ /* 0x000fc6000801082c */
[----:B------:R-:W-:Y:S02]  /*7170*/  FADD.FTZ R47, R23, R4 ;  /* 0x00000004172f7221 */ /* 0x000fe40000010000 */
[----:B------:R-:W1:Y:S01]  /*7180*/  MUFU.EX2 R34, R34 ;  /* 0x0000002200227308 */ /* 0x000e620000000800 */
[----:B--2---:R-:W-:Y:S01]  /*7190*/  FADD.FTZ R5, R20, R5 ;  /* 0x0000000514057221 */ /* 0x004fe20000010000 */
[----:B------:R-:W-:-:S06]  /*71a0*/  FADD.FTZ R46, R24, R47 ;  /* 0x0000002f182e7221 */ /* 0x000fcc0000010000 */
        /* <DEDUP_REMOVED lines=26> */
[----:B------:R2:W3:Y:S01]  /*7350*/  MUFU.EX2 R35, R54 ;  /* 0x0000003600237308 */ /* 0x0004e20000000800 */
[----:B0-----:R-:W-:-:S07]  /*7360*/  FADD.FTZ R5, R30, R5 ;  /* 0x000000051e057221 */ /* 0x001fce0000010000 */
[----:B------:R-:W0:Y:S01]  /*7370*/  MUFU.EX2 R138, R138 ;  /* 0x0000008a008a7308 */ /* 0x000e220000000800 */
[----:B-1----:R-:W-:Y:S01]  /*7380*/  FADD.FTZ R46, R38, R5 ;  /* 0x00000005262e7221 */ /* 0x002fe20000010000 */
[----:B------:R-:W-:Y:S01]  /*7390*/  FADD.FTZ R5, R41, R4 ;  /* 0x0000000429057221 */ /* 0x000fe20000010000 */
[--C-:B--2---:R-:W-:Y:S01]  /*73a0*/  FFMA.FTZ R54, R74, UR11, -R44.reuse ;  /* 0x0000000b4a367c23 */ /* 0x104fe2000801082c */
[----:B------:R-:W-:Y:S02]  /*73b0*/  FFMA.FTZ R74, R87, UR11, -R44 ;  /* 0x0000000b574a7c23 */ /* 0x000fe4000801082c */
[----:B------:R-:W-:Y:S02]  /*73c0*/  FADD.FTZ R4, R48, R5 ;  /* 0x0000000530047221 */ /* 0x000fe40000010000 */
[----:B------:R-:W1:Y:S01]  /*73d0*/  MUFU.EX2 R43, R43 ;  /* 0x0000002b002b7308 */ /* 0x000e620000000800 */
[----:B---3--:R-:W-:Y:S01]  /*73e0*/  FADD.FTZ R47, R35, R46 ;  /* 0x0000002e232f7221 */ /* 0x008fe20000010000 */
        /* <DEDUP_REMOVED lines=61> */
.L_x_10895:
[----:B------:R-:W0:Y:S01]  /*77c0*/  S2UR UR10, SR_CgaCtaId ;  /* 0x00000000000a79c3 */ /* 0x000e220000008800 */
[----:B------:R-:W-:Y:S01]  /*77d0*/  ULEA UR6, UR6, UR38, 0x3 ;  /* 0x0000002606067291 */ /* 0x000fe2000f8e183f */
[----:B------:R-:W-:Y:S01]  /*77e0*/  F2FP.BF16.F32.PACK_AB R46, R22, R21 ;  /* 0x00000015162e723e */ /* 0x000fe200000010ff */
[----:B------:R-:W-:Y:S01]  /*77f0*/  UMOV UR41, UR5 ;  /* 0x0000000500297c82 */ /* 0x000fe20008000000 */
[----:B------:R-:W-:Y:S01]  /*7800*/  F2FP.BF16.F32.PACK_AB R47, R84, R20 ;  /* 0x00000014542f723e */ /* 0x000fe200000010ff */
[----:B------:R-:W-:Y:S01]  /*7810*/  UIADD3 UR6, UR6, 0x2d860, URZ ;  /* 0x0002d86006067890 */ /* 0x000fe2000fffe03f */
        /* <DEDUP_REMOVED lines=18> */
[----:B0-----:R-:W-:Y:S01]  /*7940*/  UPRMT UR6, UR10, 0x654, UR6 ;  /* 0x000006540a067896 */ /* 0x001fe20008000006 */
        /* <DEDUP_REMOVED lines=23> */
[----:B------:R0:W-:Y:S01]  /*7ac0*/  STSM.16.M88.4 [R3], R28 ;  /* 0x0000001c03007844 */ /* 0x0001e20000000200 */
[----:B------:R-:W-:Y:S01]  /*7ad0*/  F2FP.BF16.F32.PACK_AB R58, R61, R60 ;  /* 0x0000003c3d3a723e */ /* 0x000fe200000010ff */
[----:B------:R-:W-:Y:S01]  /*7ae0*/  FMUL.FTZ R117, R117, R13 ;  /* 0x0000000d75757220 */ /* 0x000fe20000410000 */
[----:B------:R-:W-:Y:S01]  /*7af0*/  F2FP.BF16.F32.PACK_AB R59, R67, R59 ;  /* 0x0000003b433b723e */ /* 0x000fe200000010ff */
[----:B------:R0:W-:Y:S01]  /*7b00*/  STSM.16.M88.4 [R2+0x27800], R32 ;  /* 0x0278002002007844 */ /* 0x0001e20000000200 */
        /* <DEDUP_REMOVED lines=14> */
[----:B------:R-:W-:Y:S01]  /*7bf0*/  ISETP.GT.AND P1, PT, R14, UR32, PT ;  /* 0x000000200e007c0c */ /* 0x000fe2000bf24270 */
        /* <DEDUP_REMOVED lines=37> */
[----:B-1----:R-:W-:Y:S01]  /*7e50*/  NOP ;  /* 0x0000000000007918 */ /* 0x002fe20000000000 */
[----:B0-----:R-:W-:Y:S05]  /*7e60*/  @P1 BRA `(.L_x_10896) ;  /* 0xffffffcc00741947 */ /* 0x001fea000383ffff */
.L_x_10877:
[----:B------:R-:W0:Y:S01]  /*7e70*/  S2UR UR10, SR_CTAID.X ;  /* 0x00000000000a79c3 */ /* 0x000e220000002500 */
[----:B------:R-:W-:Y:S01]  /*7e80*/  R2UR UR6, R144 ;  /* 0x00000000900672ca */ /* 0x000fe200000e0000 */
[----:B------:R-:W-:Y:S01]  /*7e90*/  UISETP.NE.AND UP0, UPT, UR39, URZ, UPT ;  /* 0x0000003f2700728c */ /* 0x000fe2000bf05270 */
[----:B------:R-:W-:-:S05]  /*7ea0*/  IADD3 R7, -R7, 0x1, RZ ;  /* 0x0000000107077810 */ /* 0x000fca0007ffe1ff */
[----:B------:R-:W-:Y:S01]  /*7eb0*/  IMAD R7, R16, UR35, R7 ;  /* 0x0000002310077c24 */ /* 0x000fe2000f8e0207 */
[----:B------:R-:W-:-:S05]  /*7ec0*/  PLOP3.LUT P1, PT, PT, PT, UP0, 0x40, 0x0 ;  /* 0x000000000000781c */ /* 0x000fca0003f2e808 */
[----:B------:R-:W-:-:S03]  /*7ed0*/  UISETP.NE.AND UP1, UPT, UR6, URZ, UPT ;  /* 0x0000003f0600728c */ /* 0x000fc6000bf25270 */
[----:B------:R-:W-:Y:S02]  /*7ee0*/  UMOV UR6, 0xc0 ;  /* 0x000000c000067882 */ /* 0x000fe40000000000 */
[----:B0-----:R-:W-:Y:S01]  /*7ef0*/  UIMAD UR6, UR10, UR6, 0xbf ;  /* 0x000000bf0a0674a4 */ /* 0x001fe2000f8e0206 */
[----:B------:R-:W-:-:S05]  /*7f00*/  R2UR UR10, R7 ;  /* 0x00000000070a72ca */ /* 0x000fca00000e0000 */
[----:B------:R-:W-:Y:S01]  /*7f10*/  @UP1 ULDC UR14, c[0x0][0x44c] ;  /* 0x00011300000e1ab9 */ /* 0x000fe20000000800 */
[----:B------:R-:W-:Y:S01]  /*7f20*/  @UP1 ULDC UR18, c[0x0][0x450] ;  /* 0x0001140000121ab9 */ /* 0x000fe20000000800 */
        /* <DEDUP_REMOVED lines=17> */
.L_x_10898:
[----:B------:R-:W-:Y:S02]  /*8040*/  ULDC UR18, c[0x0][0x9e4] ;  /* 0x0002790000127ab9 */ /* 0x000fe40000000800 */
[----:B------:R-:W-:-:S11]  /*8050*/  UISETP.NE.AND UP0, UPT, UR18, 0x1, UPT ;  /* 0x000000011200788c */ /* 0x000fd6000bf05270 */
[----:B------:R-:W-:Y:S02]  /*8060*/  @UP0 ULDC.64 UR22, c[0x0][0x9e8] ;  /* 0x00027a0000160ab9 */ /* 0x000fe40000000a00 */
[----:B------:R-:W-:-:S04]  /*8070*/  UIMAD.WIDE.U32 UR14, UR6, UR22, URZ ;  /* 0x00000016060e72a5 */ /* 0x000fc8000f8e003f */
[----:B------:R-:W-:-:S12]  /*8080*/  @UP0 USHF.R.U32.HI UR6, URZ, UR23, UR15 ;  /* 0x000000173f060299 */ /* 0x000fd8000801160f */
.L_x_10899:
[----:B------:R-:W-:-:S04]  /*8090*/  UIMAD UR6, UR6, UR18, URZ ;  /* 0x00000012060672a4 */ /* 0x000fc8000f8e023f */
[----:B------:R-:W-:-:S04]  /*80a0*/  UISETP.LT.AND UP0, UPT, UR10, UR6, UPT ;  /* 0x000000060a00728c */ /* 0x000fc8000bf01270 */
[----:B------:R-:W-:-:S12]  /*80b0*/  USEL UR10, UR10, UR6, !UP0 ;  /* 0x000000060a0a7287 */ /* 0x000fd8000c000000 */
.L_x_10897:
        /* <DEDUP_REMOVED lines=14> */
.L_x_10911:
[----:B------:R-:W-:Y:S01]  /*81a0*/  ISETP.NE.AND P2, PT, RZ, UR60, PT ;  /* 0x0000003cff007c0c */ /* 0x000fe2000bf45270 */
[----:B------:R-:W-:-:S04]  /*81b0*/  UISETP.NE.AND UP0, UPT, UR10, 0x1, UPT ;  /* 0x000000010a00788c */ /* 0x000fc8000bf05270 */
[----:B------:R-:W-:-:S04]  /*81c0*/  USEL UR5, URZ, 0x1, UP0 ;  /* 0x000000013f057887 */ /* 0x000fc80008000000 */
[----:B------:R-:W-:-:S04]  /*81d0*/  ULOP3.LUT UR5, UR32, UR5, URZ, 0x3c, !UPT ;  /* 0x0000000520057292 */ /* 0x000fc8000f8e3c3f */
[----:B------:R-:W-:Y:S08]  /*81e0*/  @P2 BRA `(.L_x_10901) ;  /* 0x0000000000382947 */ /* 0x000ff00003800000 */
[----:B------:R-:W-:Y:S05]  /*81f0*/  @!P0 BRA `(.L_x_10902) ;  /* 0x0000000000048947 */ /* 0x000fea0003800000 */
[----:B------:R-:W-:Y:S01]  /*8200*/  BPT.TRAP 0x1 ;  /* 0x000000040000795c */ /* 0x000fe20000300000 */
.L_x_10902:
        /* <DEDUP_REMOVED lines=9> */
.L_x_10903:
[----:B-1----:R-:W-:Y:S05]  /*82a0*/  @P1 BRA `(.L_x_10901) ;  /* 0x0000000000081947 */ /* 0x002fea0003800000 */
[----:B------:R-:W1:Y:S02]  /*82b0*/  SYNCS.PHASECHK.TRANS64.TRYWAIT P1, [UR4+0x2d830], R0 ;  /* 0x02d83000ff0075a7 */ /* 0x000e640008020144 */
[----:B-1----:R-:W-:Y:S05]  /*82c0*/  @!P1 BRA `(.L_x_10904) ;  /* 0x000000b000d89947 */ /* 0x002fea0003800000 */
.L_x_10901:
        /* <DEDUP_REMOVED lines=11> */
[----:B------:R-:W-:-:S04]  /*8380*/  UIMAD UR26, UR4, 0x600, UR7 ;  /* 0x00000600041a78a4 */ /* 0x000fc8000f8e0207 */
[----:B------:R-:W-:Y:S02]  /*8390*/  UIADD3 UR14, UR26, 0x200, URZ ;  /* 0x000002001a0e7890 */ /* 0x000fe4000fffe03f */
[----:B------:R-:W-:Y:S02]  /*83a0*/  UIADD3 UR18, UR26, 0x202, URZ ;  /* 0x000002021a127890 */ /* 0x000fe4000fffe03f */
[----:B------:R-:W-:Y:S01]  /*83b0*/  UMOV UR30, UR26 ;  /* 0x0000001a001e7c82 */ /* 0x000fe20008000000 */
[----:B------:R-:W-:Y:S01]  /*83c0*/  UIADD3 UR22, UR26, 0x400, URZ ;  /* 0x000004001a167890 */ /* 0x000fe2000fffe03f */
[----:B-1----:R-:W-:-:S05]  /*83d0*/  SHF.R.U32.HI R13, RZ, 0x7, R13 ;  /* 0x00000007ff0d7819 */ /* 0x002fca000001160d */
[----:B0-----:R-:W-:-:S05]  /*83e0*/  VIADD R0, R13, 0x8 ;  /* 0x000000080d007836 */ /* 0x001fca0000000000 */
[----:B------:R0:W-:Y:S06]  /*83f0*/  BAR.SYNC.DEFER_BLOCKING R0, 0x100 ;  /* 0x000400000000751d */ /* 0x0001ec0000010000 */
[----:B---3--:R-:W-:-:S06]  /*8400*/  WARPGROUP.ARRIVE ;  /* 0x00000000000079c5 */ /* 0x008fcc0000000000 */
[----:B------:R-:W-:Y:S01]  /*8410*/  HGMMA.64x128x16.F32.BF16 R24, gdesc[UR28], RZ, !UPT, gsb0 ;  /* 0x01e000001c1879f0 */ /* 0x000fe2000c0018ff */
[----:B------:R-:W-:Y:S01]  /*8420*/  UIADD3 UR30, UR26, 0x2, URZ ;  /* 0x000000021a1e7890 */ /* 0x000fe2000fffe03f */
[----:B------:R-:W-:Y:S01]  /*8430*/  UMOV UR28, UR8 ;  /* 0x00000008001c7c82 */ /* 0x000fe20008000000 */
[----:B------:R-:W-:Y:S01]  /*8440*/  UMOV UR29, UR9 ;  /* 0x00000009001d7c82 */ /* 0x000fe20008000000 */
[----:B------:R-:W-:Y:S01]  /*8450*/  UMOV UR31, 0x80000020 ;  /* 0x80000020001f7882 */ /* 0x000fe20000000000 */
[----:B------:R-:W-:Y:S01]  /*8460*/  UIADD3 UR26, UR26, 0x402, URZ ;  /* 0x000004021a1a7890 */ /* 0x000fe2000fffe03f */
        /* <DEDUP_REMOVED lines=19> */
.L_x_10906:
[----:B------:R-:W-:Y:S01]  /*85a0*/  ULEA UR14, UR10, UR38, 0x3 ;  /* 0x000000260a0e7291 */ /* 0x000fe2000f8e183f */
[----:B------:R-:W-:-:S05]  /*85b0*/  IMAD.U32 R0, RZ, RZ, UR32 ;  /* 0x00000020ff007e24 */ /* 0x000fca000f8e00ff */
[----:B------:R-:W-:-:S04]  /*85c0*/  SHF.L.U32 R0, R0, 0x1f, RZ ;  /* 0x0000001f00007819 */ /* 0x000fc800000006ff */
[----:B------:R0:W1:Y:S01]  /*85d0*/  SYNCS.PHASECHK.TRANS64.TRYWAIT P1, [UR14+0x2d850], R0 ;  /* 0x02d85000ff0075a7 */ /* 0x000062000802014e */
[----:B------:R-:W-:Y:S05]  /*85e0*/  @!P0 BRA `(.L_x_10907) ;  /* 0x0000000000048947 */ /* 0x000fea0003800000 */
[----:B------:R-:W-:Y:S01]  /*85f0*/  BPT.TRAP 0x1 ;  /* 0x000000040000795c */ /* 0x000fe20000300000 */
.L_x_10907:
[----:B-1----:R-:W-:Y:S05]  /*8600*/  @P1 BRA `(.L_x_10905) ;  /* 0x0000000000081947 */ /* 0x002fea0003800000 */
[----:B------:R-:W1:Y:S02]  /*8610*/  SYNCS.PHASECHK.TRANS64.TRYWAIT P1, [UR14+0x2d850], R0 ;  /* 0x02d85000ff0075a7 */ /* 0x000e64000802014e */
[----:B-1----:R-:W-:Y:S05]  /*8620*/  @!P1 BRA `(.L_x_10908) ;  /* 0x000000b000189947 */ /* 0x002fea0003800000 */
.L_x_10905:
        /* <DEDUP_REMOVED lines=71> */
.L_x_10909:
[----:B0-----:R-:W-:Y:S01]  /*8aa0*/  FMNMX.FTZ R0, R24, R7, !PT ;  /* 0x0000000718007209 */ /* 0x001fe20007810000 */
        /* <DEDUP_REMOVED lines=80> */
[C---:B------:R-:W-:Y:S01]  /*8fb0*/  FADD.FTZ R7, -R15.reuse, R12 ;  /* 0x0000000c0f077221 */ /* 0x040fe20000010100 */
[----:B------:R-:W-:Y:S01]  /*8fc0*/  FMUL.FTZ R36, R15, UR11 ;  /* 0x0000000b0f247c20 */ /* 0x000fe20008410000 */
        /* <DEDUP_REMOVED lines=28> */
[----:B------:R-:W-:Y:S01]  /*9190*/  FFMA.FTZ R52, R61, UR11, -R13 ;  /* 0x0000000b3d347c23 */ /* 0x000fe2000801080d */
        /* <DEDUP_REMOVED lines=11> */
[----:B------:R-:W-:Y:S01]  /*9250*/  FFMA.FTZ R72, R81, UR11, -R13 ;  /* 0x0000000b51487c23 */ /* 0x000fe2000801080d */
        /* <DEDUP_REMOVED lines=14> */
[----:B0-----:R-:W-:Y:S01]  /*9340*/  FADD.FTZ R4, R18, R5 ;  /* 0x0000000512047221 */ /* 0x001fe20000010000 */
[--C-:B------:R-:W-:Y:S01]  /*9350*/  FFMA.FTZ R51, R74, UR11, -R36.reuse ;  /* 0x0000000b4a337c23 */ /* 0x100fe20008010824 */
[--C-:B------:R-:W-:Y:S01]  /*9360*/  FFMA.FTZ R59, R75, UR11, -R36.reuse ;  /* 0x0000000b4b3b7c23 */ /* 0x100fe20008010824 */
[--C-:B------:R-:W-:Y:S01]  /*9370*/  FFMA.FTZ R54, R78, UR11, -R36.reuse ;  /* 0x0000000b4e367c23 */ /* 0x100fe20008010824 */
[--C-:B------:R-:W-:Y:S01]  /*9380*/  FFMA.FTZ R55, R82, UR11, -R36.reuse ;  /* 0x0000000b52377c23 */ /* 0x100fe20008010824 */
[--C-:B------:R-:W-:Y:S01]  /*9390*/  FFMA.FTZ R67, R86, UR11, -R36.reuse ;  /* 0x0000000b56437c23 */ /* 0x100fe20008010824 */
[----:B------:R-:W-:Y:S01]  /*93a0*/  FFMA.FTZ R70, R87, UR11, -R36 ;  /* 0x0000000b57467c23 */ /* 0x000fe20008010824 */
[----:B------:R-:W0:Y:S01]  /*93b0*/  MUFU.EX2 R26, R26 ;  /* 0x0000001a001a7308 */ /* 0x000e220000000800 */
[----:B--2---:R-:W-:-:S07]  /*93c0*/  FADD.FTZ R39, R140, R39 ;  /* 0x000000278c277221 */ /* 0x004fce0000010000 */
[----:B------:R2:W3:Y:S01]  /*93d0*/  MUFU.EX2 R20, R29 ;  /* 0x0000001d00147308 */ /* 0x0004e20000000800 */
[----:B-1----:R-:W-:-:S07]  /*93e0*/  FADD.FTZ R5, R19, R4 ;  /* 0x0000000413057221 */ /* 0x002fce0000010000 */
[----:B------:R-:W1:Y:S01]  /*93f0*/  MUFU.EX2 R138, R138 ;  /* 0x0000008a008a7308 */ /* 0x000e620000000800 */
[--C-:B--2---:R-:W-:Y:S01]  /*9400*/  FFMA.FTZ R29, R44, UR11, -R13.reuse ;  /* 0x0000000b2c1d7c23 */ /* 0x104fe2000801080d */
[----:B------:R-:W-:Y:S01]  /*9410*/  FFMA.FTZ R44, R53, UR11, -R13 ;  /* 0x0000000b352c7c23 */ /* 0x000fe2000801080d */
[----:B0-----:R-:W-:Y:S01]  /*9420*/  FADD.FTZ R39, R26, R39 ;  /* 0x000000271a277221 */ /* 0x001fe20000010000 */
[--C-:B------:R-:W-:Y:S01]  /*9430*/  FFMA.FTZ R53, R64, UR11, -R13.reuse ;  /* 0x0000000b40357c23 */ /* 0x100fe2000801080d */
[--C-:B------:R-:W-:Y:S01]  /*9440*/  FFMA.FTZ R64, R73, UR11, -R13.reuse ;  /* 0x0000000b49407c23 */ /* 0x100fe2000801080d */
[--C-:B------:R-:W-:Y:S01]  /*9450*/  FFMA.FTZ R73, R84, UR11, -R13.reuse ;  /* 0x0000000b54497c23 */ /* 0x100fe2000801080d */
[----:B------:R-:W-:Y:S01]  /*9460*/  FFMA.FTZ R13, R85, UR11, -R13 ;  /* 0x0000000b550d7c23 */ /* 0x000fe2000801080d */
[----:B------:R-:W0:Y:S01]  /*9470*/  MUFU.EX2 R21, R21 ;  /* 0x0000001500157308 */ /* 0x000e220000000800 */
[----:B---3--:R-:W-:Y:S01]  /*9480*/  FADD.FTZ R4, R20, R5 ;  /* 0x0000000514047221 */ /* 0x008fe20000010000 */
[--C-:B------:R-:W-:Y:S01]  /*9490*/  FFMA.FTZ R85, R43, UR11, -R36.reuse ;  /* 0x0000000b2b557c23 */ /* 0x100fe20008010824 */
[--C-:B------:R-:W-:Y:S01]  /*94a0*/  FFMA.FTZ R84, R47, UR11, -R36.reuse ;  /* 0x0000000b2f547c23 */ /* 0x100fe20008010824 */
[--C-:B------:R-:W-:Y:S01]  /*94b0*/  FFMA.FTZ R43, R58, UR11, -R36.reuse ;  /* 0x0000000b3a2b7c23 */ /* 0x100fe20008010824 */
[--C-:B------:R-:W-:Y:S01]  /*94c0*/  FFMA.FTZ R47, R66, UR11, -R36.reuse ;  /* 0x0000000b422f7c23 */ /* 0x100fe20008010824 */
[--C-:B------:R-:W-:Y:S01]  /*94d0*/  FFMA.FTZ R58, R79, UR11, -R36.reuse ;  /* 0x0000000b4f3a7c23 */ /* 0x100fe20008010824 */
[----:B------:R-:W-:Y:S01]  /*94e0*/  FFMA.FTZ R66, R83, UR11, -R36 ;  /* 0x0000000b53427c23 */ /* 0x000fe20008010824 */
        /* <DEDUP_REMOVED lines=114> */
.L_x_10910:
[----:B------:R-:W0:Y:S01]  /*9c10*/  S2UR UR14, SR_CgaCtaId ;  /* 0x00000000000e79c3 */ /* 0x000e220000008800 */
[----:B------:R-:W-:Y:S01]  /*9c20*/  ULEA UR10, UR10, UR38, 0x3 ;  /* 0x000000260a0a7291 */ /* 0x000fe2000f8e183f */
[----:B------:R-:W-:Y:S01]  /*9c30*/  F2FP.BF16.F32.PACK_AB R38, R20, R19 ;  /* 0x000000131426723e */ /* 0x000fe200000010ff */
[----:B------:R-:W-:Y:S01]  /*9c40*/  UMOV UR32, UR5 ;  /* 0x0000000500207c82 */ /* 0x000fe20008000000 */
[----:B------:R-:W-:Y:S01]  /*9c50*/  F2FP.BF16.F32.PACK_AB R20, R22, R21 ;  /* 0x000000151614723e */ /* 0x000fe200000010ff */
[----:B------:R-:W-:Y:S01]  /*9c60*/  UIADD3 UR10, UR10, 0x2d860, URZ ;  /* 0x0002d8600a0a7890 */ /* 0x000fe2000fffe03f */
        /* <DEDUP_REMOVED lines=18> */
[----:B0-----:R-:W-:Y:S01]  /*9d90*/  UPRMT UR10, UR14, 0x654, UR10 ;  /* 0x000006540e0a7896 */ /* 0x001fe2000800000a */
        /* <DEDUP_REMOVED lines=8> */
[----:B------:R-:W-:Y:S01]  /*9e20*/  SYNCS.ARRIVE.TRANS64.RED.A1T0 RZ, [UR10], RZ ;  /* 0x000000ffffff79a7 */ /* 0x000fe2000810040a */
        /* <DEDUP_REMOVED lines=13> */
[----:B------:R-:W-:Y:S01]  /*9f00*/  ISETP.GT.AND P1, PT, R14, UR6, PT ;  /* 0x000000060e007c0c */ /* 0x000fe2000bf24270 */
[-C--:B------:R-:W-:Y:S01]  /*9f10*/  FMUL.FTZ R117, R117, R12.reuse ;  /* 0x0000000c75757220 */ /* 0x080fe20000410000 */
[-C--:B------:R-:W-:Y:S01]  /*9f20*/  FMUL.FTZ R120, R120, R12.reuse ;  /* 0x0000000c78787220 */ /* 0x080fe20000410000 */
[----:B0-----:R-:W-:Y:S01]  /*9f30*/  F2FP.BF16.F32.PACK_AB R38, R68, R65 ;  /* 0x000000414426723e */ /* 0x001fe200000010ff */
[----:B------:R2:W-:Y:S01]  /*9f40*/  STSM.16.M88.4 [R2+0x27800], R32 ;  /* 0x0278002002007844 */ /* 0x0005e20000000200 */
[----:B------:R-:W-:Y:S01]  /*9f50*/  F2FP.BF16.F32.PACK_AB R36, R64, R61 ;  /* 0x0000003d4024723e */ /* 0x000fe200000010ff */
[-C--:B------:R-:W-:Y:S01]  /*9f60*/  FMUL.FTZ R121, R121, R12.reuse ;  /* 0x0000000c79797220 */ /* 0x080fe20000410000 */
[----:B-1----:R-:W-:Y:S01]  /*9f70*/  F2FP.BF16.F32.PACK_AB R20, R56, R53 ;  /* 0x000000353814723e */ /* 0x002fe200000010ff */
        /* <DEDUP_REMOVED lines=10> */
[----:B------:R2:W-:Y:S01]  /*a020*/  STSM.16.M88.4 [R142], R20 ;  /* 0x000000148e007844 */ /* 0x0005e20000000200 */
[----:B------:R-:W-:Y:S01]  /*a030*/  F2FP.BF16.F32.PACK_AB R65, R66, R55 ;  /* 0x000000374241723e */ /* 0x000fe200000010ff */
[----:B------:R-:W-:Y:S01]  /*a040*/  FMUL.FTZ R133, R133, R12 ;  /* 0x0000000c85857220 */ /* 0x000fe20000410000 */
[----:B------:R-:W-:Y:S01]  /*a050*/  F2FP.BF16.F32.PACK_AB R64, R72, R69 ;  /* 0x000000454840723e */ /* 0x000fe200000010ff */
[----:B------:R2:W-:Y:S01]  /*a060*/  STSM.16.M88.4 [R6+0x6000], R36 ;  /* 0x0060002406007844 */ /* 0x0005e20000000200 */
[----:B------:R-:W-:Y:S01]  /*a070*/  F2FP.BF16.F32.PACK_AB R66, R13, R73 ;  /* 0x000000490d42723e */ /* 0x000fe200000010ff */
[-C--:B------:R-:W-:Y:S01]  /*a080*/  FMUL.FTZ R90, R90, R7.reuse ;  /* 0x000000075a5a7220 */ /* 0x080fe20000410000 */
[-C--:B------:R-:W-:Y:S01]  /*a090*/  FMUL.FTZ R91, R91, R7.reuse ;  /* 0x000000075b5b7220 */ /* 0x080fe20000410000 */
[-C--:B------:R-:W-:Y:S01]  /*a0a0*/  FMUL.FTZ R94, R94, R7.reuse ;  /* 0x000000075e5e7220 */ /* 0x080fe20000410000 */
[-C--:B------:R-:W-:Y:S01]  /*a0b0*/  FMUL.FTZ R95, R95, R7.reuse ;  /* 0x000000075f5f7220 */ /* 0x080fe20000410000 */
        /* <DEDUP_REMOVED lines=30> */
[----:B0-----:R-:W-:Y:S01]  /*a2a0*/  NOP ;  /* 0x0000000000007918 */ /* 0x001fe20000000000 */
[----:B--2---:R-:W-:Y:S05]  /*a2b0*/  @P1 BRA `(.L_x_10911) ;  /* 0xffffffdc00b81947 */ /* 0x004fea000383ffff */
.L_x_10900:
[----:B------:R-:W-:-:S13]  /*a2c0*/  R2UR UR6, R147 ;  /* 0x00000000930672ca */ /* 0x000fda00000e0000 */
[----:B------:R-:W-:-:S13]  /*a2d0*/  ISETP.GE.AND P1, PT, R14, UR6, PT ;  /* 0x000000060e007c0c */ /* 0x000fda000bf26270 */
[----:B------:R-:W-:Y:S05]  /*a2e0*/  @!P1 BRA `(.L_x_10912) ;  /* 0x0000003000cc9947 */ /* 0x000fea0003800000 */
[----:B------:R-:W0:Y:S01]  /*a2f0*/  S2R R12, SR_TID.X ;  /* 0x00000000000c7919 */ /* 0x000e220000002100 */
[----:B------:R-:W-:Y:S01]  /*a300*/  R2UR UR6, R145 ;  /* 0x00000000910672ca */ /* 0x000fe200000e0000 */
[----:B------:R-:W-:Y:S01]  /*a310*/  UMOV UR30, UR5 ;  /* 0x00000005001e7c82 */ /* 0x000fe20008000000 */
[----:B------:R-:W-:Y:S01]  /*a320*/  UMOV UR5, 0x40000040 ;  /* 0x4000004000057882 */ /* 0x000fe20000000000 */
[----:B------:R-:W-:Y:S01]  /*a330*/  IMAD.MOV.U32 R7, RZ, RZ, R15 ;  /* 0x000000ffff077224 */ /* 0x000fe200078e000f */
[----:B------:R-:W-:Y:S01]  /*a340*/  UMOV UR57, 0x40000040 ;  /* 0x4000004000397882 */ /* 0x000fe20000000000 */
[----:B------:R-:W-:Y:S01]  /*a350*/  IMAD.U32 R141, RZ, RZ, UR5 ;  /* 0x00000005ff8d7e24 */ /* 0x000fe2000f8e00ff */
[----:B------:R-:W-:Y:S01]  /*a360*/  UMOV UR29, 0x40000040 ;  /* 0x40000040001d7882 */ /* 0x000fe20000000000 */
[----:B------:R-:W-:Y:S01]  /*a370*/  UMOV UR33, 0x40000040 ;  /* 0x4000004000217882 */ /* 0x000fe20000000000 */
[----:B------:R-:W-:Y:S01]  /*a380*/  UMOV UR41, 0x40000040 ;  /* 0x4000004000297882 */ /* 0x000fe20000000000 */
[----:B------:R-:W-:Y:S01]  /*a390*/  UMOV UR45, 0x40000040 ;  /* 0x40000040002d7882 */ /* 0x000fe20000000000 */
[----:B------:R-:W-:-:S03]  /*a3a0*/  UMOV UR49, 0x40000040 ;  /* 0x4000004000317882 */ /* 0x000fc60000000000 */
[----:B------:R-:W-:-:S03]  /*a3b0*/  ULOP3.LUT UR61, UR6, 0x10000, URZ, 0xfc, !UPT ;  /* 0x00010000063d7892 */ /* 0x000fc6000f8efc3f */
[----:B------:R-:W-:Y:S01]  /*a3c0*/  UMOV UR6, UR4 ;  /* 0x0000000400067c82 */ /* 0x000fe20008000000 */
[----:B------:R-:W-:Y:S02]  /*a3d0*/  UIADD3 UR4, UR61, 0x2, URZ ;  /* 0x000000023d047890 */ /* 0x000fe4000fffe03f */
[----:B------:R-:W-:Y:S02]  /*a3e0*/  UIADD3 UR56, UR61, 0x4, URZ ;  /* 0x000000043d387890 */ /* 0x000fe4000fffe03f */
[----:B------:R-:W-:Y:S02]  /*a3f0*/  UIADD3 UR28, UR61, 0x6, URZ ;  /* 0x000000063d1c7890 */ /* 0x000fe4000fffe03f */
[----:B------:R-:W-:Y:S01]  /*a400*/  IMAD.U32 R140, RZ, RZ, UR4 ;  /* 0x00000004ff8c7e24 */ /* 0x000fe2000f8e00ff */
[----:B------:R-:W-:Y:S02]  /*a410*/  UIADD3 UR32, UR61, 0x600, URZ ;  /* 0x000006003d207890 */ /* 0x000fe4000fffe03f */
[----:B------:R-:W-:-:S02]  /*a420*/  UIADD3 UR40, UR61, 0x602, URZ ;  /* 0x000006023d287890 */ /* 0x000fc4000fffe03f */
[----:B------:R-:W-:Y:S02]  /*a430*/  UIADD3 UR44, UR61, 0x604, URZ ;  /* 0x000006043d2c7890 */ /* 0x000fe4000fffe03f */
[----:B------:R-:W-:Y:S01]  /*a440*/  UIADD3 UR48, UR61, 0x606, URZ ;  /* 0x000006063d307890 */ /* 0x000fe2000fffe03f */
[----:B0-----:R-:W-:Y:S02]  /*a450*/  SHF.R.U32.HI R13, RZ, 0x7, R12 ;  /* 0x00000007ff0d7819 */ /* 0x001fe4000001160c */
[----:B------:R-:W-:Y:S01]  /*a460*/  ISETP.GE.U32.AND P1, PT, R12, 0x180, PT ;  /* 0x000001800c00780c */ /* 0x000fe20003f26070 */
[----:B------:R-:W-:Y:S02]  /*a470*/  IMAD.MOV.U32 R12, RZ, RZ, R0 ;  /* 0x000000ffff0c7224 */ /* 0x000fe400078e0000 */
[C---:B------:R-:W-:Y:S02]  /*a480*/  VIADD R143, R13.reuse, 0x9 ;  /* 0x000000090d8f7836 */ /* 0x040fe40000000000 */
[----:B------:R-:W-:-:S03]  /*a490*/  VIADD R148, R13, 0x8 ;  /* 0x000000080d947836 */ /* 0x000fc60000000000 */
[----:B------:R-:W-:-:S07]  /*a4a0*/  SEL R143, R143, 0x9, !P1 ;  /* 0x000000098f8f7807 */ /* 0x000fce0004800000 */
.L_x_10931:
        /* <DEDUP_REMOVED lines=9> */
.L_x_10914:
[----:B------:R-:W-:Y:S01]  /*a540*/  ULEA UR10, UR4, UR38, 0x3 ;  /* 0x00000026040a7291 */ /* 0x000fe2000f8e183f */
[----:B------:R-:W-:-:S05]  /*a550*/  IMAD.U32 R0, RZ, RZ, UR5 ;  /* 0x00000005ff007e24 */ /* 0x000fca000f8e00ff */
[----:B------:R-:W-:-:S04]  /*a560*/  SHF.L.U32 R0, R0, 0x1f, RZ ;  /* 0x0000001f00007819 */ /* 0x000fc800000006ff */
[----:B------:R0:W1:Y:S01]  /*a570*/  SYNCS.PHASECHK.TRANS64.TRYWAIT P1, [UR10+0x2d830], R0 ;  /* 0x02d83000ff0075a7 */ /* 0x000062000802014a */
[----:B------:R-:W-:Y:S05]  /*a580*/  @!P0 BRA `(.L_x_10915) ;  /* 0x0000000000048947 */ /* 0x000fea0003800000 */
[----:B------:R-:W-:Y:S01]  /*a590*/  BPT.TRAP 0x1 ;  /* 0x000000040000795c */ /* 0x000fe20000300000 */
.L_x_10915:
[----:B-1----:R-:W-:Y:S05]  /*a5a0*/  @P1 BRA `(.L_x_10913) ;  /* 0x0000000000081947 */ /* 0x002fea0003800000 */
[----:B------:R-:W1:Y:S02]  /*a5b0*/  SYNCS.PHASECHK.TRANS64.TRYWAIT P1, [UR10+0x2d830], R0 ;  /* 0x02d83000ff0075a7 */ /* 0x000e64000802014a */
[----:B-1----:R-:W-:Y:S05]  /*a5c0*/  @!P1 BRA `(.L_x_10916) ;  /* 0x0000009000489947 */ /* 0x002fea0003800000 */
.L_x_10913:
[----:B------:R2:W-:Y:S01]  /*a5d0*/  BAR.SYNC.DEFER_BLOCKING R148, 0x100 ;  /* 0x000400940000751d */ /* 0x0005e20000010000 */
[----:B------:R-:W-:Y:S01]  /*a5e0*/  R2UR UR52, R8 ;  /* 0x00000000083472ca */ /* 0x000fe200000e0000 */
[----:B------:R-:W-:Y:S01]  /*a5f0*/  UIMAD UR26, UR4, 0x600, UR7 ;  /* 0x00000600041a78a4 */ /* 0x000fe2000f8e0207 */
[----:B------:R-:W-:-:S03]  /*a600*/  R2UR UR53, R9 ;  /* 0x00000000093572ca */ /* 0x000fc600000e0000 */
[----:B------:R-:W-:Y:S01]  /*a610*/  UMOV UR55, 0x80000020 ;  /* 0x8000002000377882 */ /* 0x000fe20000000000 */
        /* <DEDUP_REMOVED lines=32> */
.L_x_10918:
[----:B------:R-:W-:Y:S01]  /*a820*/  ULEA UR10, UR6, UR38, 0x3 ;  /* 0x00000026060a7291 */ /* 0x000fe2000f8e183f */
[----:B01----:R-:W-:-:S05]  /*a830*/  IMAD.U32 R0, RZ, RZ, UR30 ;  /* 0x0000001eff007e24 */ /* 0x003fca000f8e00ff */
[----:B------:R-:W-:-:S04]  /*a840*/  SHF.L.U32 R0, R0, 0x1f, RZ ;  /* 0x0000001f00007819 */ /* 0x000fc800000006ff */
[----:B------:R0:W1:Y:S01]  /*a850*/  SYNCS.PHASECHK.TRANS64.TRYWAIT P1, [UR10+0x2d850], R0 ;  /* 0x02d85000ff0075a7 */ /* 0x000062000802014a */
[----:B------:R-:W-:Y:S05]  /*a860*/  @!P0 BRA `(.L_x_10919) ;  /* 0x0000000000048947 */ /* 0x000fea0003800000 */
[----:B------:R-:W-:Y:S01]  /*a870*/  BPT.TRAP 0x1 ;  /* 0x000000040000795c */ /* 0x000fe20000300000 */
.L_x_10919:
[----:B-1----:R-:W-:Y:S05]  /*a880*/  @P1 BRA `(.L_x_10917) ;  /* 0x0000000000081947 */ /* 0x002fea0003800000 */
[----:B------:R-:W1:Y:S02]  /*a890*/  SYNCS.PHASECHK.TRANS64.TRYWAIT P1, [UR10+0x2d850], R0 ;  /* 0x02d85000ff0075a7 */ /* 0x000e64000802014a */
[----:B-1----:R-:W-:Y:S05]  /*a8a0*/  @!P1 BRA `(.L_x_10920) ;  /* 0x0000008c00a89947 */ /* 0x002fea0003800000 */
.L_x_10917:
[----:B------:R-:W-:Y:S01]  /*a8b0*/  UIADD3 UR10, UR38, 0x400, URZ ;  /* 0x00000400260a7890 */ /* 0x000fe2000fffe03f */
[----:B------:R-:W-:Y:S01]  /*a8c0*/  WARPGROUP.ARRIVE ;  /* 0x00000000000079c5 */ /* 0x000fe20000000000 */
[----:B------:R-:W-:Y:S01]  /*a8d0*/  UMOV UR52, UR61 ;  /* 0x0000003d00347c82 */ /* 0x000fe20008000000 */
[----:B------:R-:W-:Y:S01]  /*a8e0*/  UMOV UR53, 0x40000040 ;  /* 0x4000004000357882 */ /* 0x000fe20000000000 */
[----:B------:R-:W-:Y:S01]  /*a8f0*/  USHF.R.U32.HI UR10, URZ, 0x4, UR10 ;  /* 0x000000043f0a7899 */ /* 0x000fe2000801160a */
[----:B------:R-:W-:Y:S01]  /*a900*/  UMOV UR55, 0x80000020 ;  /* 0x8000002000377882 */ /* 0x000fe20000000000 */
[----:B------:R-:W-:Y:S02]  /*a910*/  UMOV UR59, 0x80000020 ;  /* 0x80000020003b7882 */ /* 0x000fe40000000000 */
[----:B------:R-:W-:Y:S01]  /*a920*/  ULOP3.LUT UR10, UR10, 0x3fff, URZ, 0xc0, !UPT ;  /* 0x00003fff0a0a7892 */ /* 0x000fe2000f8ec03f */
[----:B------:R-:W-:Y:S01]  /*a930*/  UMOV UR31, 0x80000020 ;  /* 0x80000020001f7882 */ /* 0x000fe20000000000 */
[----:B------:R-:W-:-:S02]  /*a940*/  UMOV UR35, 0x80000020 ;  /* 0x8000002000237882 */ /* 0x000fc40000000000 */
[----:B------:R-:W-:Y:S01]  /*a950*/  ULOP3.LUT UR10, UR10, 0x2000000, URZ, 0xfc, !UPT ;  /* 0x020000000a0a7892 */ /* 0x000fe2000f8efc3f */
[----:B------:R-:W-:Y:S01]  /*a960*/  UMOV UR43, 0x80000020 ;  /* 0x80000020002b7882 */ /* 0x000fe20000000000 */
[----:B------:R-:W-:Y:S02]  /*a970*/  UMOV UR47, 0x80000020 ;  /* 0x80000020002f7882 */ /* 0x000fe40000000000 */
[----:B------:R-:W-:Y:S01]  /*a980*/  UIMAD UR10, UR6, 0x600, UR10 ;  /* 0x00000600060a78a4 */ /* 0x000fe2000f8e020a */
[----:B------:R-:W-:-:S03]  /*a990*/  UMOV UR51, 0x80000020 ;  /* 0x8000002000337882 */ /* 0x000fc60000000000 */
[----:B------:R-:W-:Y:S02]  /*a9a0*/  UIADD3 UR11, UR10, 0x40, URZ ;  /* 0x000000400a0b7890 */ /* 0x000fe4000fffe03f */
[----:B------:R-:W-:Y:S02]  /*a9b0*/  UIADD3 UR58, UR10, 0x80, URZ ;  /* 0x000000800a3a7890 */ /* 0x000fe4000fffe03f */
[----:B------:R-:W-:Y:S01]  /*a9c0*/  UMOV UR54, UR10 ;  /* 0x0000000a00367c82 */ /* 0x000fe20008000000 */
[----:B------:R-:W-:Y:S01]  /*a9d0*/  UIADD3 UR30, UR10, 0xc0, URZ ;  /* 0x000000c00a1e7890 */ /* 0x000fe2000fffe03f */
[----:B------:R-:W-:Y:S01]  /*a9e0*/  HGMMA.64x96x16.F32.BF16 R88, gdesc[UR52].tnspB, R88, gsb0 ;  /* 0x41600000345879f0 */ /* 0x000fe20008001858 */
[----:B------:R-:W-:Y:S01]  /*a9f0*/  R2UR UR52, R140 ;  /* 0x000000008c3472ca */ /* 0x000fe200000e0000 */
[----:B------:R-:W-:Y:S01]  /*aa00*/  UMOV UR54, UR11 ;  /* 0x0000000b00367c82 */ /* 0x000fe20008000000 */
[----:B------:R-:W-:Y:S01]  /*aa10*/  R2UR UR53, R141 ;  /* 0x000000008d3572ca */ /* 0x000fe200000e0000 */
[----:B------:R-:W-:Y:S01]  /*aa20*/  UMOV UR55, 0x80000020 ;  /* 0x8000002000377882 */ /* 0x000fe20000000000 */
[----:B------:R-:W-:-:S02]  /*aa30*/  UIADD3 UR34, UR10, 0x100, URZ ;  /* 0x000001000a227890 */ /* 0x000fc4000fffe03f */
[----:B------:R-:W-:Y:S02]  /*aa40*/  UIADD3 UR42, UR10, 0x140, URZ ;  /* 0x000001400a2a7890 */ /* 0x000fe4000fffe03f */
[----:B------:R-:W-:Y:S02]  /*aa50*/  UIADD3 UR46, UR10, 0x180, URZ ;  /* 0x000001800a2e7890 */ /* 0x000fe4000fffe03f */
[----:B------:R-:W-:Y:S01]  /*aa60*/  UIADD3 UR50, UR10, 0x1c0, URZ ;  /* 0x000001c00a327890 */ /* 0x000fe2000fffe03f */
        /* <DEDUP_REMOVED lines=25> */
.L_x_10921:
[----:B------:R-:W-:Y:S01]  /*ac00*/  R2UR UR10, R144 ;  /* 0x00000000900a72ca */ /* 0x000fe200000e0000 */
[----:B------:R-:W3:Y:S01]  /*ac10*/  S2UR UR15, SR_CgaCtaId ;  /* 0x00000000000f79c3 */ /* 0x000ee20000008800 */
[----:B-1----:R-:W-:Y:S01]  /*ac20*/  IMAD.MOV.U32 R13, RZ, RZ, R11 ;  /* 0x000000ffff0d7224 */ /* 0x002fe200078e000b */
[----:B------:R-:W-:Y:S01]  /*ac30*/  UISETP.NE.AND UP0, UPT, UR39, URZ, UPT ;  /* 0x0000003f2700728c */ /* 0x000fe2000bf05270 */
[----:B------:R-:W-:Y:S01]  /*ac40*/  R2UR UR14, R146 ;  /* 0x00000000920e72ca */ /* 0x000fe200000e0000 */
[----:B------:R-:W-:Y:S01]  /*ac50*/  ULDC UR19, c[0x0][0x2f0] ;  /* 0x0000bc0000137ab9 */ /* 0x000fe20000000800 */
[----:B------:R-:W-:-:S07]  /*ac60*/  ULDC UR18, c[0x0][0x288] ;  /* 0x0000a20000127ab9 */ /* 0x000fce0000000800 */
[----:B------:R-:W-:Y:S02]  /*ac70*/  UISETP.NE.AND UP1, UPT, UR10, URZ, UPT ;  /* 0x0000003f0a00728c */ /* 0x000fe4000bf25270 */
[----:B------:R-:W-:-:S04]  /*ac80*/  ULEA UR10, UR4, UR38, 0x3 ;  /* 0x00000026040a7291 */ /* 0x000fc8000f8e183f */
[----:B------:R-:W-:Y:S01]  /*ac90*/  PLOP3.LUT P1, PT, PT, PT, UP1, 0x80, 0x0 ;  /* 0x000000000000781c */ /* 0x000fe20003f2f018 */
[----:B------:R-:W-:Y:S01]  /*aca0*/  UIADD3 UR10, UR10, 0x2d840, URZ ;  /* 0x0002d8400a0a7890 */ /* 0x000fe2000fffe03f */
[----:B------:R-:W-:-:S03]  /*acb0*/  PLOP3.LUT P2, PT, PT, PT, UP1, 0x80, 0x0 ;  /* 0x000000000000781c */ /* 0x000fc60003f4f018 */
[----:B------:R-:W-:Y:S01]  /*acc0*/  @UP1 ULDC UR11, c[0x0][0x44c] ;  /* 0x00011300000b1ab9 */ /* 0x000fe20000000800 */
[----:B---3--:R-:W-:-:S03]  /*acd0*/  UPRMT UR10, UR15, 0x654, UR10 ;  /* 0x000006540f0a7896 */ /* 0x008fc6000800000a */
[----:B------:R-:W-:-:S04]  /*ace0*/  ULDC UR15, c[0x0][0x9e0] ;  /* 0x00027800000f7ab9 */ /* 0x000fc80000000800 */
[----:B0-----:R-:W-:Y:S01]  /*acf0*/  @P1 IMAD.HI.U32 R0, R11, UR11, RZ ;  /* 0x0000000b0b001c27 */ /* 0x001fe2000f8e00ff */
[----:B------:R-:W-:Y:S01]  /*ad00*/  @UP1 ULDC UR11, c[0x0][0x450] ;  /* 0x00011400000b1ab9 */ /* 0x000fe20000000800 */
[----:B------:R-:W-:Y:S01]  /*ad10*/  PLOP3.LUT P1, PT, PT, PT, UP0, 0x40, 0x0 ;  /* 0x000000000000781c */ /* 0x000fe20003f2e808 */
[----:B------:R-:W-:Y:S02]  /*ad20*/  SYNCS.ARRIVE.TRANS64.RED.A1T0 RZ, [UR10], RZ ;  /* 0x000000ffffff79a7 */ /* 0x000fe4000810040a */
[----:B------:R-:W-:Y:S01]  /*ad30*/  @P2 SHF.R.U32.HI R13, RZ, UR11, R0 ;  /* 0x0000000bff0d2c19 */ /* 0x000fe20008011600 */
[----:B------:R-:W-:-:S04]  /*ad40*/  IMAD.SHL.U32 R0, R14, 0x80, RZ ;  /* 0x000000800e007824 */ /* 0x000fc800078e00ff */
[----:B------:R-:W0:Y:S01]  /*ad50*/  SHFL.IDX PT, R21, R13, RZ, 0x1c1f ;  /* 0x001c1fff0d157589 */ /* 0x000e2200000e0000 */
[----:B------:R-:W-:-:S05]  /*ad60*/  IADD3 R15, -R0, 0x1, RZ ;  /* 0x00000001000f7810 */ /* 0x000fca0007ffe1ff */
[----:B------:R-:W-:-:S04]  /*ad70*/  IMAD R15, R10, -0x2, R15 ;  /* 0xfffffffe0a0f7824 */ /* 0x000fc800078e020f */
[----:B------:R-:W-:-:S04]  /*ad80*/  IMAD R15, R16, UR19, R15 ;  /* 0x00000013100f7c24 */ /* 0x000fc8000f8e020f */
[----:B------:R-:W-:-:S04]  /*ad90*/  VIADD R15, R15, -UR18 ;  /* 0x800000120f0f7c36 */ /* 0x000fc80008000000 */
[C---:B------:R-:W-:Y:S02]  /*ada0*/  VIADD R19, R15.reuse, UR15 ;  /* 0x0000000f0f137c36 */ /* 0x040fe40008000000 */
[----:B------:R-:W-:Y:S02]  /*adb0*/  VIADD R18, R15, UR14 ;  /* 0x0000000e0f127c36 */ /* 0x000fe40008000000 */
        /* <DEDUP_REMOVED lines=19> */
.L_x_10924:
[----:B------:R-:W-:Y:S02]  /*aef0*/  ULDC UR10, c[0x0][0x9e4] ;  /* 0x00027900000a7ab9 */ /* 0x000fe40000000800 */
[----:B------:R-:W-:-:S05]  /*af00*/  IMAD.U32 R22, RZ, RZ, UR10 ;  /* 0x0000000aff167e24 */ /* 0x000fca000f8e00ff */
[----:B------:R-:W-:-:S13]  /*af10*/  ISETP.NE.AND P1, PT, R22, 0x1, PT ;  /* 0x000000011600780c */ /* 0x000fda0003f25270 */
[----:B------:R-:W0:Y:S02]  /*af20*/  @P1 LDC.64 R20, c[0x0][0x9e8] ;  /* 0x00027a00ff141b82 */ /* 0x000e240000000a00 */
[----:B0-----:R-:W-:-:S05]  /*af30*/  @P1 IMAD.HI.U32 R20, R23, R20, RZ ;  /* 0x0000001417141227 */ /* 0x001fca00078e00ff */
[----:B------:R-:W-:-:S07]  /*af40*/  @P1 SHF.R.U32.HI R23, RZ, R21, R20 ;  /* 0x00000015ff171219 */ /* 0x000fce0000011614 */
.L_x_10925:
[----:B------:R-:W-:Y:S05]  /*af50*/  BSYNC B0 ;  /* 0x0000000000007941 */ /* 0x000fea0003800000 */
.L_x_10923:
[----:B------:R-:W-:-:S04]  /*af60*/  IMAD R23, R23, R22, -R0 ;  /* 0x0000001617177224 */ /* 0x000fc800078e0a00 */
[----:B------:R-:W-:-:S05]  /*af70*/  IMAD R20, R10, -0x2, R23 ;  /* 0xfffffffe0a147824 */ /* 0x000fca00078e0217 */
[----:B------:R-:W-:Y:S02]  /*af80*/  VIADDMNMX R17, R20, R22, R17, PT ;  /* 0x0000001614117246 */ /* 0x000fe40003800111 */
[----:B------:R-:W-:-:S07]  /*af90*/  VIMNMX R15, R15, R20, !PT ;  /* 0x000000140f0f7248 */ /* 0x000fce0007fe0100 */
.L_x_10922:
[----:B------:R-:W-:Y:S01]  /*afa0*/  ISETP.GT.AND P1, PT, R14, -0x1, PT ;  /* 0xffffffff0e00780c */ /* 0x000fe20003f24270 */
[----:B------:R-:W0:Y:S01]  /*afb0*/  SHFL.IDX PT, R13, R13, 0x1, 0x1c1f ;  /* 0x003c1f000d0d7f89 */ /* 0x000e2200000e0000 */
[----:B------:R-:W-:Y:S02]  /*afc0*/  UISETP.NE.AND UP0, UPT, UR39, URZ, UPT ;  /* 0x0000003f2700728c */ /* 0x000fe4000bf05270 */
[C---:B------:R-:W-:Y:S02]  /*afd0*/  ISETP.GT.AND P3, PT, R15.reuse, 0x8, P1 ;  /* 0x000000080f00780c */ /* 0x040fe40000f64270 */
[----:B------:R-:W-:Y:S02]  /*afe0*/  ISETP.GT.AND P6, PT, R15, RZ, P1 ;  /* 0x000000ff0f00720c */ /* 0x000fe40000fc4270 */
        /* <DEDUP_REMOVED lines=114> */
.L_x_10928:
[----:B------:R-:W-:Y:S02]  /*b710*/  ULDC UR10, c[0x0][0x9e4] ;  /* 0x00027900000a7ab9 */ /* 0x000fe40000000800 */
[----:B------:R-:W-:-:S05]  /*b720*/  IMAD.U32 R20, RZ, RZ, UR10 ;  /* 0x0000000aff147e24 */ /* 0x000fca000f8e00ff */
[----:B------:R-:W-:-:S13]  /*b730*/  ISETP.NE.AND P2, PT, R20, 0x1, PT ;  /* 0x000000011400780c */ /* 0x000fda0003f45270 */
[----:B------:R-:W0:Y:S02]  /*b740*/  @P2 LDC.64 R18, c[0x0][0x9e8] ;  /* 0x00027a00ff122b82 */ /* 0x000e240000000a00 */
[----:B0-----:R-:W-:-:S05]  /*b750*/  @P2 IMAD.HI.U32 R18, R13, R18, RZ ;  /* 0x000000120d122227 */ /* 0x001fca00078e00ff */
[----:B------:R-:W-:-:S07]  /*b760*/  @P2 SHF.R.U32.HI R13, RZ, R19, R18 ;  /* 0x00000013ff0d2219 */ /* 0x000fce0000011612 */
.L_x_10929:
[----:B------:R-:W-:Y:S05]  /*b770*/  BSYNC B0 ;  /* 0x0000000000007941 */ /* 0x000fea0003800000 */
.L_x_10927:
[----:B------:R-:W-:-:S04]  /*b780*/  IMAD R13, R13, R20, -R0 ;  /* 0x000000140d0d7224 */ /* 0x000fc800078e0a00 */
[----:B------:R-:W-:-:S05]  /*b790*/  IMAD R0, R10, -0x2, R13 ;  /* 0xfffffffe0a007824 */ /* 0x000fca00078e020d */
[----:B------:R-:W-:Y:S02]  /*b7a0*/  VIADDMNMX R15, R0, R20, R15, PT ;  /* 0x00000014000f7246 */ /* 0x000fe4000380010f */
[----:B------:R-:W-:-:S07]  /*b7b0*/  VIMNMX R17, R17, R0, !PT ;  /* 0x0000000011117248 */ /* 0x000fce0007fe0100 */
.L_x_10926:
[----:B------:R-:W-:Y:S01]  /*b7c0*/  FMNMX.FTZ R0, R24, R12, !PT ;  /* 0x0000000c18007209 */ /* 0x000fe20007810000 */
[----:B------:R-:W-:Y:S01]  /*b7d0*/  ULDC UR10, c[0x0][0x988] ;  /* 0x00026200000a7ab9 */ /* 0x000fe20000000800 */
[----:B------:R-:W-:Y:S01]  /*b7e0*/  ISETP.GT.AND P5, PT, R17, 0x10, P1 ;  /* 0x000000101100780c */ /* 0x000fe20000fa4270 */
[----:B------:R-:W-:Y:S01]  /*b7f0*/  UMOV UR11, UR10 ;  /* 0x0000000a000b7c82 */ /* 0x000fe20008000000 */
        /* <DEDUP_REMOVED lines=66> */
[----:B------:R-:W-:Y:S02]  /*bc20*/  ISETP.LT.OR P4, PT, R15, 0x2a, P4 ;  /* 0x0000002a0f00780c */ /* 0x000fe40002781670 */
[----:B------:R-:W-:Y:S02]  /*bc30*/  ISETP.GT.AND P3, PT, R17, 0x31, P1 ;  /* 0x000000311100780c */ /* 0x000fe40000f64270 */
[----:B------:R-:W-:Y:S02]  /*bc40*/  ISETP.LT.OR P2, PT, R15, 0x31, P2 ;  /* 0x000000310f00780c */ /* 0x000fe40001741670 */
[----:B------:R-:W-:Y:S02]  /*bc50*/  FSEL R47, R47, -INF , !P4 ;  /* 0xff8000002f2f7808 */ /* 0x000fe40006000000 */
[----:B------:R-:W-:-:S02]  /*bc60*/  ISETP.GT.AND P5, PT, R17, 0x38, P1 ;  /* 0x000000381100780c */ /* 0x000fc40000fa4270 */
[----:B------:R-:W-:Y:S02]  /*bc70*/  FSEL R50, R50, -INF , !P2 ;  /* 0xff80000032327808 */ /* 0x000fe40005000000 */
[----:B------:R-:W-:Y:S02]  /*bc80*/  ISETP.LT.OR P3, PT, R15, 0x32, P3 ;  /* 0x000000320f00780c */ /* 0x000fe40001f61670 */
[----:B------:R-:W-:Y:S02]  /*bc90*/  ISETP.GT.AND P4, PT, R17, 0x39, P1 ;  /* 0x000000391100780c */ /* 0x000fe40000f84270 */
[----:B------:R-:W-:Y:S02]  /*bca0*/  ISETP.LT.OR P5, PT, R15, 0x39, P5 ;  /* 0x000000390f00780c */ /* 0x000fe40002fa1670 */
[----:B------:R-:W-:Y:S02]  /*bcb0*/  FSEL R51, R51, -INF , !P3 ;  /* 0xff80000033337808 */ /* 0x000fe40005800000 */
[----:B0-----:R-:W-:-:S02]  /*bcc0*/  FMNMX.FTZ R18, R13, R0, !PT ;  /* 0x000000000d127209 */ /* 0x001fc40007810000 */
[----:B------:R-:W-:Y:S02]  /*bcd0*/  ISETP.GT.AND P2, PT, R17, 0x40, P1 ;  /* 0x000000401100780c */ /* 0x000fe40000f44270 */
[----:B------:R-:W-:Y:S01]  /*bce0*/  FSEL R54, R54, -INF , !P5 ;  /* 0xff80000036367808 */ /* 0x000fe20006800000 */
[----:B------:R-:W0:Y:S01]  /*bcf0*/  SHFL.BFLY PT, R19, R18, 0x1, 0x1f ;  /* 0x0c201f0012137f89 */ /* 0x000e2200000e0000 */
[----:B------:R-:W-:Y:S02]  /*bd00*/  ISETP.LT.OR P4, PT, R15, 0x3a, P4 ;  /* 0x0000003a0f00780c */ /* 0x000fe40002781670 */
[----:B------:R-:W-:Y:S02]  /*bd10*/  ISETP.GT.AND P3, PT, R17, 0x41, P1 ;  /* 0x000000411100780c */ /* 0x000fe40000f64270 */
[----:B------:R-:W-:Y:S02]  /*bd20*/  ISETP.LT.OR P2, PT, R15, 0x41, P2 ;  /* 0x000000410f00780c */ /* 0x000fe40001741670 */
[----:B------:R-:W-:-:S02]  /*bd30*/  FSEL R55, R55, -INF , !P4 ;  /* 0xff80000037377808 */ /* 0x000fc40006000000 */
[----:B------:R-:W-:Y:S02]  /*bd40*/  ISETP.GT.AND P5, PT, R17, 0x48, P1 ;  /* 0x000000481100780c */ /* 0x000fe40000fa4270 */
[----:B------:R-:W-:Y:S02]  /*bd50*/  FSEL R58, R58, -INF , !P2 ;  /* 0xff8000003a3a7808 */ /* 0x000fe40005000000 */
[----:B------:R-:W-:Y:S02]  /*bd60*/  ISETP.LT.OR P3, PT, R15, 0x42, P3 ;  /* 0x000000420f00780c */ /* 0x000fe40001f61670 */
[----:B------:R-:W-:Y:S02]  /*bd70*/  ISETP.GT.AND P4, PT, R17, 0x49, P1 ;  /* 0x000000491100780c */ /* 0x000fe40000f84270 */
[----:B------:R-:W-:Y:S02]  /*bd80*/  ISETP.LT.OR P5, PT, R15, 0x49, P5 ;  /* 0x000000490f00780c */ /* 0x000fe40002fa1670 */
[----:B------:R-:W-:-:S02]  /*bd90*/  FSEL R59, R59, -INF , !P3 ;  /* 0xff8000003b3b7808 */ /* 0x000fc40005800000 */
[----:B------:R-:W-:Y:S02]  /*bda0*/  ISETP.GT.AND P2, PT, R17, 0x50, P1 ;  /* 0x000000501100780c */ /* 0x000fe40000f44270 */
        /* <DEDUP_REMOVED lines=21> */
[----:B------:R-:W-:Y:S01]  /*bf00*/  FSEL R66, R66, -INF , !P2 ;  /* 0xff80000042427808 */ /* 0x000fe20005000000 */
[--C-:B------:R-:W-:Y:S01]  /*bf10*/  FFMA.FTZ R44, R44, UR11, -R13.reuse ;  /* 0x0000000b2c2c7c23 */ /* 0x100fe2000801080d */
[----:B------:R-:W-:Y:S01]  /*bf20*/  FMNMX.FTZ R25, R31, R24, !PT ;  /* 0x000000181f197209 */ /* 0x000fe20007810000 */
[----:B------:R-:W-:Y:S01]  /*bf30*/  FFMA.FTZ R48, R48, UR11, -R13 ;  /* 0x0000000b30307c23 */ /* 0x000fe2000801080d */
[----:B------:R0:W-:Y:S01]  /*bf40*/  MUFU.EX2 R24, R36 ;  /* 0x0000002400187308 */ /* 0x0001e20000000800 */
[----:B------:R-:W-:-:S02]  /*bf50*/  ISETP.LT.OR P3, PT, R15, 0x52, P3 ;  /* 0x000000520f00780c */ /* 0x000fc40001f61670 */
[----:B------:R-:W-:Y:S01]  /*bf60*/  FMNMX.FTZ R28, R34, R25, !PT ;  /* 0x00000019221c7209 */ /* 0x000fe20007810000 */
[----:B------:R-:W-:Y:S01]  /*bf70*/  FFMA.FTZ R25, R37, UR11, -R13 ;  /* 0x0000000b25197c23 */ /* 0x000fe2000801080d */
[----:B------:R-:W-:Y:S02]  /*bf80*/  ISETP.GT.AND P4, PT, R17, 0x59, P1 ;  /* 0x000000591100780c */ /* 0x000fe40000f84270 */
[----:B------:R-:W-:Y:S01]  /*bf90*/  FMNMX.FTZ R29, R35, R28, !PT ;  /* 0x0000001c231d7209 */ /* 0x000fe20007810000 */
[----:B------:R-:W-:Y:S01]  /*bfa0*/  MUFU.EX2 R18, R18 ;  /* 0x0000001200127308 */ /* 0x000fe20000000800 */
[----:B------:R-:W-:Y:S02]  /*bfb0*/  ISETP.LT.OR P5, PT, R15, 0x59, P5 ;  /* 0x000000590f00780c */ /* 0x000fe40002fa1670 */
[----:B------:R-:W-:Y:S02]  /*bfc0*/  FMNMX.FTZ R28, R38, R29, !PT ;  /* 0x0000001d261c7209 */ /* 0x000fe40007810000 */
[----:B------:R-:W-:-:S02]  /*bfd0*/  FSEL R67, R67, -INF , !P3 ;  /* 0xff80000043437808 */ /* 0x000fc40005800000 */
[----:B------:R-:W-:Y:S01]  /*bfe0*/  FMNMX.FTZ R29, R39, R28, !PT ;  /* 0x0000001c271d7209 */ /* 0x000fe20007810000 */
[----:B------:R-:W-:Y:S01]  /*bff0*/  MUFU.EX2 R19, R19 ;  /* 0x0000001300137308 */ /* 0x000fe20000000800 */
[----:B------:R-:W-:Y:S02]  /*c000*/  ISETP.GT.AND P2, PT, R17, 0x60, P1 ;  /* 0x000000601100780c */ /* 0x000fe40000f44270 */
[----:B------:R-:W-:Y:S01]  /*c010*/  FMNMX.FTZ R32, R42, R29, !PT ;  /* 0x0000001d2a207209 */ /* 0x000fe20007810000 */
[----:B------:R-:W-:Y:S01]  /*c020*/  FFMA.FTZ R29, R41, UR11, -R13 ;  /* 0x0000000b291d7c23 */ /* 0x000fe2000801080d */
[----:B------:R-:W-:Y:S02]  /*c030*/  FSEL R70, R70, -INF , !P5 ;  /* 0xff80000046467808 */ /* 0x000fe40006800000 */
[----:B------:R-:W-:Y:S01]  /*c040*/  FMNMX.FTZ R33, R43, R32, !PT ;  /* 0x000000202b217209 */ /* 0x000fe20007810000 */
[----:B------:R-:W-:Y:S01]  /*c050*/  MUFU.EX2 R28, R40 ;  /* 0x00000028001c7308 */ /* 0x000fe20000000800 */
[----:B------:R-:W-:-:S02]  /*c060*/  ISETP.LT.OR P4, PT, R15, 0x5a, P4 ;  /* 0x0000005a0f00780c */ /* 0x000fc40002781670 */
[----:B------:R-:W-:Y:S02]  /*c070*/  FMNMX.FTZ R32, R46, R33, !PT ;  /* 0x000000212e207209 */ /* 0x000fe40007810000 */
[----:B------:R-:W-:Y:S02]  /*c080*/  ISETP.GT.AND P3, PT, R17, 0x61, P1 ;  /* 0x000000611100780c */ /* 0x000fe40000f64270 */
[----:B------:R-:W-:Y:S01]  /*c090*/  FMNMX.FTZ R33, R47, R32, !PT ;  /* 0x000000202f217209 */ /* 0x000fe20007810000 */
[----:B------:R-:W-:Y:S01]  /*c0a0*/  MUFU.EX2 R20, R20 ;  /* 0x0000001400147308 */ /* 0x000fe20000000800 */
[----:B------:R-:W-:Y:S02]  /*c0b0*/  ISETP.LT.OR P2, PT, R15, 0x61, P2 ;  /* 0x000000610f00780c */ /* 0x000fe40001741670 */
[----:B0-----:R-:W-:Y:S01]  /*c0c0*/  FMNMX.FTZ R36, R50, R33, !PT ;  /* 0x0000002132247209 */ /* 0x001fe20007810000 */
[--C-:B------:R-:W-:Y:S01]  /*c0d0*/  FFMA.FTZ R33, R45, UR11, -R13.reuse ;  /* 0x0000000b2d217c23 */ /* 0x100fe2000801080d */
[----:B------:R-:W-:Y:S01]  /*c0e0*/  FSEL R71, R71, -INF , !P4 ;  /* 0xff80000047477808 */ /* 0x000fe20006000000 */
[--C-:B------:R-:W-:Y:S01]  /*c0f0*/  FFMA.FTZ R45, R53, UR11, -R13.reuse ;  /* 0x0000000b352d7c23 */ /* 0x100fe2000801080d */
[----:B------:R-:W-:Y:S01]  /*c100*/  FMNMX.FTZ R37, R51, R36, !PT ;  /* 0x0000002433257209 */ /* 0x000fe20007810000 */
[----:B------:R0:W-:Y:S01]  /*c110*/  MUFU.EX2 R32, R44 ;  /* 0x0000002c00207308 */ /* 0x0001e20000000800 */
[----:B------:R-:W-:Y:S01]  /*c120*/  ISETP.GT.AND P5, PT, R17, 0x68, P1 ;  /* 0x000000681100780c */ /* 0x000fe20000fa4270 */
[--C-:B------:R-:W-:Y:S01]  /*c130*/  FFMA.FTZ R53, R64, UR11, -R13.reuse ;  /* 0x0000000b40357c23 */ /* 0x100fe2000801080d */
[----:B------:R-:W-:Y:S01]  /*c140*/  FMNMX.FTZ R36, R54, R37, !PT ;  /* 0x0000002536247209 */ /* 0x000fe20007810000 */
[--C-:B------:R-:W-:Y:S01]  /*c150*/  FFMA.FTZ R64, R73, UR11, -R13.reuse ;  /* 0x0000000b49407c23 */ /* 0x100fe2000801080d */
[----:B------:R-:W-:Y:S01]  /*c160*/  FSEL R74, R74, -INF , !P2 ;  /* 0xff8000004a4a7808 */ /* 0x000fe20005000000 */
[--C-:B------:R-:W-:Y:S01]  /*c170*/  FFMA.FTZ R73, R84, UR11, -R13.reuse ;  /* 0x0000000b54497c23 */ /* 0x100fe2000801080d */
[----:B------:R-:W-:Y:S01]  /*c180*/  FMNMX.FTZ R37, R55, R36, !PT ;  /* 0x0000002437257209 */ /* 0x000fe20007810000 */
[----:B------:R-:W-:Y:S01]  /*c190*/  MUFU.EX2 R21, R21 ;  /* 0x0000001500157308 */ /* 0x000fe20000000800 */
[----:B------:R-:W-:Y:S01]  /*c1a0*/  ISETP.LT.OR P3, PT, R15, 0x62, P3 ;  /* 0x000000620f00780c */ /* 0x000fe20001f61670 */
[--C-:B0-----:R-:W-:Y:S01]  /*c1b0*/  FFMA.FTZ R44, R52, UR11, -R13.reuse ;  /* 0x0000000b342c7c23 */ /* 0x101fe2000801080d */
[----:B------:R-:W-:Y:S01]  /*c1c0*/  FMNMX.FTZ R40, R58, R37, !PT ;  /* 0x000000253a287209 */ /* 0x000fe20007810000 */
[--C-:B------:R-:W-:Y:S01]  /*c1d0*/  FFMA.FTZ R37, R49, UR11, -R13.reuse ;  /* 0x0000000b31257c23 */ /* 0x100fe2000801080d */
[----:B------:R-:W-:Y:S01]  /*c1e0*/  ISETP.GT.AND P4, PT, R17, 0x69, P1 ;  /* 0x000000691100780c */ /* 0x000fe20000f84270 */
[--C-:B------:R-:W-:Y:S01]  /*c1f0*/  FFMA.FTZ R49, R60, UR11, -R13.reuse ;  /* 0x0000000b3c317c23 */ /* 0x100fe2000801080d */
[----:B------:R-:W-:Y:S01]  /*c200*/  FMNMX.FTZ R41, R59, R40, !PT ;  /* 0x000000283b297209 */ /* 0x000fe20007810000 */
[----:B------:R0:W-:Y:S01]  /*c210*/  MUFU.EX2 R36, R48 ;  /* 0x0000003000247308 */ /* 0x0001e20000000800 */
        /* <DEDUP_REMOVED lines=9> */
[--C-:B0-----:R-:W-:Y:S01]  /*c2b0*/  FFMA.FTZ R48, R56, UR11, -R13.reuse ;  /* 0x0000000b38307c23 */ /* 0x101fe2000801080d */
        /* <DEDUP_REMOVED lines=18> */
[----:B------:R-:W-:Y:S02]  /*c3e0*/  FMNMX.FTZ R40, R78, R41, !PT ;  /* 0x000000294e287209 */ /* 0x000fe40007810000 */
[----:B------:R-:W-:Y:S02]  /*c3f0*/  ISETP.LT.OR P3, PT, R15, 0x72, P3 ;  /* 0x000000720f00780c */ /* 0x000fe40001f61670 */
[----:B------:R-:W-:Y:S02]  /*c400*/  FSEL R82, R82, -INF , !P2 ;  /* 0xff80000052527808 */ /* 0x000fe40005000000 */
[----:B------:R-:W-:Y:S01]  /*c410*/  FMNMX.FTZ R41, R79, R40, !PT ;  /* 0x000000284f297209 */ /* 0x000fe20007810000 */
[----:B------:R-:W-:Y:S01]  /*c420*/  MUFU.EX2 R29, R29 ;  /* 0x0000001d001d7308 */ /* 0x000fe20000000800 */
        /* <DEDUP_REMOVED lines=44> */
[--C-:B------:R-:W-:Y:S01]  /*c6f0*/  FFMA.FTZ R81, R35, UR11, -R40.reuse ;  /* 0x0000000b23517c23 */ /* 0x100fe20008010828 */
[----:B------:R-:W-:Y:S01]  /*c700*/  FFMA.FTZ R30, R38, UR11, -R40 ;  /* 0x0000000b261e7c23 */ /* 0x000fe20008010828 */
[----:B------:R-:W-:Y:S01]  /*c710*/  FMUL.FTZ R7, R42, UR11 ;  /* 0x0000000b2a077c20 */ /* 0x000fe20008410000 */
[----:B-1----:R-:W-:Y:S01]  /*c720*/  FFMA.FTZ R42, R12, R5, R18 ;  /* 0x000000050c2a7223 */ /* 0x002fe20000010012 */
[--C-:B------:R-:W-:Y:S01]  /*c730*/  FFMA.FTZ R77, R43, UR11, -R40.reuse ;  /* 0x0000000b2b4d7c23 */ /* 0x100fe20008010828 */
[--C-:B------:R-:W-:Y:S01]  /*c740*/  FFMA.FTZ R80, R39, UR11, -R40.reuse ;  /* 0x0000000b27507c23 */ /* 0x100fe20008010828 */
[----:B------:R-:W-:Y:S01]  /*c750*/  FFMA.FTZ R31, R46, UR11, -R40 ;  /* 0x0000000b2e1f7c23 */ /* 0x000fe20008010828 */
[----:B------:R-:W-:Y:S01]  /*c760*/  MUFU.EX2 R41, R41 ;  /* 0x0000002900297308 */ /* 0x000fe20000000800 */
[----:B------:R-:W-:Y:S01]  /*c770*/  FADD.FTZ R5, R19, R42 ;  /* 0x0000002a13057221 */ /* 0x000fe20000010000 */
        /* <DEDUP_REMOVED lines=22> */
[----:B------:R-:W3:Y:S01]  /*c8e0*/  MUFU.EX2 R84, R84 ;  /* 0x0000005400547308 */ /* 0x000ee20000000800 */
[----:B0-----:R-:W-:Y:S01]  /*c8f0*/  FFMA.FTZ R4, R7, R4, R41 ;  /* 0x0000000407047223 */ /* 0x001fe20000010029 */
[----:B------:R-:W-:-:S03]  /*c900*/  FFMA.FTZ R71, R87, UR11, -R40 ;  /* 0x0000000b57477c23 */ /* 0x000fc60008010828 */
[----:B------:R-:W-:Y:S01]  /*c910*/  FADD.FTZ R43, R85, R4 ;  /* 0x00000004552b7221 */ /* 0x000fe20000010000 */
[----:B------:R-:W-:Y:S02]  /*c920*/  FADD.FTZ R4, R20, R5 ;  /* 0x0000000514047221 */ /* 0x000fe40000010000 */
[----:B------:R-:W0:Y:S01]  /*c930*/  MUFU.EX2 R34, R34 ;  /* 0x0000002200227308 */ /* 0x000e220000000800 */
[----:B-1----:R-:W-:Y:S01]  /*c940*/  FADD.FTZ R43, R76, R43 ;  /* 0x0000002b4c2b7221 */ /* 0x002fe20000010000 */
[----:B------:R-:W-:-:S04]  /*c950*/  FADD.FTZ R5, R21, R4 ;  /* 0x0000000415057221 */ /* 0x000fc80000010000 */
[----:B------:R-:W-:Y:S02]  /*c960*/  FADD.FTZ R4, R22, R5 ;  /* 0x0000000516047221 */ /* 0x000fe40000010000 */
[----:B------:R-:W1:Y:S01]  /*c970*/  MUFU.EX2 R81, R81 ;  /* 0x0000005100517308 */ /* 0x000e620000000800 */
[----:B---3--:R-:W-:Y:S01]  /*c980*/  FADD.FTZ R43, R84, R43 ;  /* 0x0000002b542b7221 */ /* 0x008fe20000010000 */
[----:B------:R-:W-:-:S04]  /*c990*/  FADD.FTZ R5, R23, R4 ;  /* 0x0000000417057221 */ /* 0x000fc80000010000 */
[----:B------:R-:W-:Y:S02]  /*c9a0*/  FADD.FTZ R4, R24, R5 ;  /* 0x0000000518047221 */ /* 0x000fe40000010000 */
[----:B------:R-:W3:Y:S01]  /*c9b0*/  MUFU.EX2 R30, R30 ;  /* 0x0000001e001e7308 */ /* 0x000ee20000000800 */
[----:B0-----:R-:W-:Y:S01]  /*c9c0*/  FADD.FTZ R42, R34, R43 ;  /* 0x0000002b222a7221 */ /* 0x001fe20000010000 */
[----:B------:R-:W-:-:S06]  /*c9d0*/  FADD.FTZ R5, R25, R4 ;  /* 0x0000000419057221 */ /* 0x000fcc0000010000 */
[----:B------:R-:W0:Y:S01]  /*c9e0*/  MUFU.EX2 R80, R80 ;  /* 0x0000005000507308 */ /* 0x000e220000000800 */
[----:B-1----:R-:W-:Y:S01]  /*c9f0*/  FADD.FTZ R43, R81, R42 ;  /* 0x0000002a512b7221 */ /* 0x002fe20000010000 */
[----:B------:R-:W-:-:S04]  /*ca00*/  FADD.FTZ R42, R28, R5 ;  /* 0x000000051c2a7221 */ /* 0x000fc80000010000 */
[----:B------:R-:W-:Y:S02]  /*ca10*/  FADD.FTZ R5, R29, R42 ;  /* 0x0000002a1d057221 */ /* 0x000fe40000010000 */
[----:B------:R-:W1:Y:S01]  /*ca20*/  MUFU.EX2 R27, R27 ;  /* 0x0000001b001b7308 */ /* 0x000e620000000800 */
[----:B---3--:R-:W-:Y:S01]  /*ca30*/  FADD.FTZ R43, R30, R43 ;  /* 0x0000002b1e2b7221 */ /* 0x008fe20000010000 */
[----:B------:R-:W-:-:S06]  /*ca40*/  FADD.FTZ R42, R32, R5 ;  /* 0x00000005202a7221 */ /* 0x000fcc0000010000 */
[----:B------:R-:W3:Y:S01]  /*ca50*/  MUFU.EX2 R77, R77 ;  /* 0x0000004d004d7308 */ /* 0x000ee20000000800 */
[----:B0-----:R-:W-:Y:S01]  /*ca60*/  FADD.FTZ R4, R80, R43 ;  /* 0x0000002b50047221 */ /* 0x001fe20000010000 */
[----:B------:R-:W-:-:S06]  /*ca70*/  FADD.FTZ R43, R33, R42 ;  /* 0x0000002a212b7221 */ /* 0x000fcc0000010000 */
[----:B------:R-:W0:Y:S01]  /*ca80*/  MUFU.EX2 R31, R31 ;  /* 0x0000001f001f7308 */ /* 0x000e220000000800 */
[----:B-1----:R-:W-:-:S07]  /*ca90*/  FADD.FTZ R4, R27, R4 ;  /* 0x000000041b047221 */ /* 0x002fce0000010000 */
[----:B------:R-:W1:Y:S01]  /*caa0*/  MUFU.EX2 R38, R38 ;  /* 0x0000002600267308 */ /* 0x000e620000000800 */
[----:B---3--:R-:W-:-:S07]  /*cab0*/  FADD.FTZ R4, R77, R4 ;  /* 0x000000044d047221 */ /* 0x008fce0000010000 */
[----:B------:R-:W3:Y:S01]  /*cac0*/  MUFU.EX2 R26, R26 ;  /* 0x0000001a001a7308 */ /* 0x000ee20000000800 */
[----:B0-----:R-:W-:Y:S01]  /*cad0*/  FADD.FTZ R5, R31, R4 ;  /* 0x000000041f057221 */ /* 0x001fe20000010000 */
[----:B------:R-:W-:-:S06]  /*cae0*/  FADD.FTZ R4, R36, R43 ;  /* 0x0000002b24047221 */ /* 0x000fcc0000010000 */
[----:B------:R-:W0:Y:S01]  /*caf0*/  MUFU.EX2 R35, R35 ;  /* 0x0000002300237308 */ /* 0x000e220000000800 */
[----:B-1----:R-:W-:-:S07]  /*cb00*/  FADD.FTZ R5, R38, R5 ;  /* 0x0000000526057221 */ /* 0x002fce0000010000 */
[----:B------:R-:W1:Y:S01]  /*cb10*/  MUFU.EX2 R39, R39 ;  /* 0x0000002700277308 */ /* 0x000e620000000800 */
        /* <DEDUP_REMOVED lines=8> */
[----:B-1----:R-:W-:Y:S01]  /*cba0*/  FADD.FTZ R5, R39, R42 ;  /* 0x0000002a27057221 */ /* 0x002fe20000010000 */
[----:B------:R-:W-:-:S06]  /*cbb0*/  FADD.FTZ R4, R17, R4 ;  /* 0x0000000411047221 */ /* 0x000fcc0000010000 */
[----:B------:R-:W1:Y:S01]  /*cbc0*/  MUFU.EX2 R137, R137 ;  /* 0x0000008900897308 */ /* 0x000e620000000800 */
[----:B---3--:R-:W-:-:S07]  /*cbd0*/  FADD.FTZ R5, R138, R5 ;  /* 0x000000058a057221 */ /* 0x008fce0000010000 */
[----:B------:R-:W3:Y:S01]  /*cbe0*/  MUFU.EX2 R47, R47 ;  /* 0x0000002f002f7308 */ /* 0x000ee20000000800 */
        /* <DEDUP_REMOVED lines=55> */
.L_x_10930:
        /* <DEDUP_REMOVED lines=24> */
[----:B0-----:R-:W-:Y:S01]  /*d0e0*/  UPRMT UR6, UR10, 0x654, UR6 ;  /* 0x000006540a067896 */ /* 0x001fe20008000006 */
        /* <DEDUP_REMOVED lines=8> */
[----:B------:R-:W-:Y:S01]  /*d170*/  SYNCS.ARRIVE.TRANS64.RED.A1T0 RZ, [UR6], RZ ;  /* 0x000000ffffff79a7 */ /* 0x000fe20008100406 */
[----:B------:R-:W-:Y:S01]  /*d180*/  STSM.16.M88.4 [R2+0x21800], R40 ;  /* 0x0218002802007844 */ /* 0x000fe20000000200 */
[----:B------:R-:W-:Y:S01]  /*d190*/  F2FP.BF16.F32.PACK_AB R39, R138, R39 ;  /* 0x000000278a27723e */ /* 0x000fe200000010ff */
[----:B------:R-:W-:Y:S01]  /*d1a0*/  UMOV UR6, UR4 ;  /* 0x0000000400067c82 */ /* 0x000fe20008000000 */
[----:B------:R-:W-:Y:S01]  /*d1b0*/  F2FP.BF16.F32.PACK_AB R24, R17, R48 ;  /* 0x000000301118723e */ /* 0x000fe200000010ff */
[----:B------:R0:W-:Y:S01]  /*d1c0*/  STSM.16.M88.4 [R139], R20 ;  /* 0x000000148b007844 */ /* 0x0001e20000000200 */
[----:B------:R-:W-:Y:S01]  /*d1d0*/  F2FP.BF16.F32.PACK_AB R25, R137, R46 ;  /* 0x0000002e8919723e */ /* 0x000fe200000010ff */
[-C--:B------:R-:W-:Y:S01]  /*d1e0*/  FMUL.FTZ R113, R113, R12.reuse ;  /* 0x0000000c71717220 */ /* 0x080fe20000410000 */
        /* <DEDUP_REMOVED lines=8> */
[----:B------:R-:W-:Y:S01]  /*d270*/  R2UR UR10, R147 ;  /* 0x00000000930a72ca */ /* 0x000fe200000e0000 */
[----:B------:R4:W-:Y:S01]  /*d280*/  STSM.16.M88.4 [R2+0x27800], R24 ;  /* 0x0278001802007844 */ /* 0x0009e20000000200 */
[-C--:B------:R-:W-:Y:S01]  /*d290*/  FMUL.FTZ R120, R120, R12.reuse ;  /* 0x0000000c78787220 */ /* 0x080fe20000410000 */
[-C--:B------:R-:W-:Y:S01]  /*d2a0*/  FMUL.FTZ R121, R121, R12.reuse ;  /* 0x0000000c79797220 */ /* 0x080fe20000410000 */
[-C--:B------:R-:W-:Y:S01]  /*d2b0*/  FMUL.FTZ R124, R124, R12.reuse ;  /* 0x0000000c7c7c7220 */ /* 0x080fe20000410000 */
[----:B0-----:R-:W-:Y:S01]  /*d2c0*/  F2FP.BF16.F32.PACK_AB R20, R56, R53 ;  /* 0x000000353814723e */ /* 0x001fe200000010ff */
        /* <DEDUP_REMOVED lines=10> */
[----:B------:R4:W-:Y:S01]  /*d370*/  STSM.16.M88.4 [R142], R20 ;  /* 0x000000148e007844 */ /* 0x0009e20000000200 */
[----:B-1----:R-:W-:Y:S01]  /*d380*/  F2FP.BF16.F32.PACK_AB R28, R72, R69 ;  /* 0x00000045481c723e */ /* 0x002fe200000010ff */
[----:B------:R-:W-:Y:S01]  /*d390*/  FMUL.FTZ R90, R90, R7 ;  /* 0x000000075a5a7220 */ /* 0x000fe20000410000 */
[----:B------:R-:W-:Y:S01]  /*d3a0*/  F2FP.BF16.F32.PACK_AB R29, R67, R58 ;  /* 0x0000003a431d723e */ /* 0x000fe200000010ff */
[----:B------:R4:W-:Y:S01]  /*d3b0*/  STSM.16.M88.4 [R6+0x6000], R52 ;  /* 0x0060003406007844 */ /* 0x0009e20000000200 */
[----:B------:R-:W-:Y:S01]  /*d3c0*/  F2FP.BF16.F32.PACK_AB R30, R13, R73 ;  /* 0x000000490d1e723e */ /* 0x000fe200000010ff */
[-C--:B------:R-:W-:Y:S01]  /*d3d0*/  FMUL.FTZ R91, R91, R7.reuse ;  /* 0x000000075b5b7220 */ /* 0x080fe20000410000 */
[----:B------:R-:W-:Y:S01]  /*d3e0*/  F2FP.BF16.F32.PACK_AB R31, R71, R70 ;  /* 0x00000046471f723e */ /* 0x000fe200000010ff */
[-C--:B------:R-:W-:Y:S01]  /*d3f0*/  FMUL.FTZ R94, R94, R7.reuse ;  /* 0x000000075e5e7220 */ /* 0x080fe20000410000 */
[----:B------:R-:W-:Y:S01]  /*d400*/  ISETP.GT.AND P1, PT, R14, UR10, PT ;  /* 0x0000000a0e007c0c */ /* 0x000fe2000bf24270 */
        /* <DEDUP_REMOVED lines=32> */
[----:B----4-:R-:W-:Y:S05]  /*d610*/  @P1 BRA `(.L_x_10931) ;  /* 0xffffffcc00a41947 */ /* 0x010fea000383ffff */
.L_x_10912:
[----:B------:R-:W-:Y:S06]  /*d620*/  BAR.ARV 0x8, 0x200 ;  /* 0x0208000000007b1d */ /* 0x000fec0000002000 */
[----:B------:R-:W-:Y:S05]  /*d630*/  @!P0 BRA `(.L_x_10932) ;  /* 0x0000000000048947 */ /* 0x000fea0003800000 */
[----:B------:R-:W-:Y:S01]  /*d640*/  BPT.TRAP 0x1 ;  /* 0x000000040000795c */ /* 0x000fe20000300000 */
.L_x_10932:
[----:B------:R-:W-:Y:S01]  /*d650*/  ULEA UR6, UR4, UR38, 0x3 ;  /* 0x0000002604067291 */ /* 0x000fe2000f8e183f */
[----:B---3--:R-:W-:-:S05]  /*d660*/  IMAD.U32 R2, RZ, RZ, UR5 ;  /* 0x00000005ff027e24 */ /* 0x008fca000f8e00ff */
[----:B------:R-:W-:-:S04]  /*d670*/  SHF.L.U32 R2, R2, 0x1f, RZ ;  /* 0x0000001f02027819 */ /* 0x000fc800000006ff */
[----:B------:R0:W1:Y:S01]  /*d680*/  SYNCS.PHASECHK.TRANS64.TRYWAIT P1, [UR6+0x2d850], R2 ;  /* 0x02d85002ff0075a7 */ /* 0x0000620008020146 */
[----:B------:R-:W-:Y:S05]  /*d690*/  @!P0 BRA `(.L_x_10933) ;  /* 0x0000000000048947 */ /* 0x000fea0003800000 */
[----:B------:R-:W-:Y:S01]  /*d6a0*/  BPT.TRAP 0x1 ;  /* 0x000000040000795c */ /* 0x000fe20000300000 */
.L_x_10933:
[----:B-1----:R-:W-:Y:S05]  /*d6b0*/  @P1 BRA `(.L_x_10934) ;  /* 0x0000000000081947 */ /* 0x002fea0003800000 */
[----:B------:R-:W1:Y:S02]  /*d6c0*/  SYNCS.PHASECHK.TRANS64.TRYWAIT P1, [UR6+0x2d850], R2 ;  /* 0x02d85002ff0075a7 */ /* 0x000e640008020146 */
[----:B-1----:R-:W-:Y:S05]  /*d6d0*/  @!P1 BRA `(.L_x_10935) ;  /* 0x0000006000349947 */ /* 0x002fea0003800000 */
.L_x_10934:
[----:B------:R-:W-:Y:S01]  /*d6e0*/  UIADD3 UR38, UR38, 0x400, URZ ;  /* 0x0000040026267890 */ /* 0x000fe2000fffe03f */
[----:B------:R-:W-:Y:S01]  /*d6f0*/  R2UR UR5, R145 ;  /* 0x00000000910572ca */ /* 0x000fe200000e0000 */
[----:B------:R-:W-:Y:S01]  /*d700*/  WARPGROUP.ARRIVE ;  /* 0x00000000000079c5 */ /* 0x000fe20000000000 */
[----:B------:R-:W-:Y:S01]  /*d710*/  UMOV UR13, 0x40000040 ;  /* 0x40000040000d7882 */ /* 0x000fe20000000000 */
[----:B------:R-:W-:Y:S01]  /*d720*/  USHF.R.U32.HI UR38, URZ, 0x4, UR38 ;  /* 0x000000043f267899 */ /* 0x000fe20008011626 */
[----:B01----:R-:W0:Y:S01]  /*d730*/  SHFL.BFLY PT, R2, R5, 0x2, 0x1f ;  /* 0x0c401f0005027f89 */ /* 0x003e2200000e0000 */
[----:B------:R-:W-:Y:S01]  /*d740*/  UMOV UR15, 0x80000020 ;  /* 0x80000020000f7882 */ /* 0x000fe20000000000 */
[----:B------:R-:W-:Y:S01]  /*d750*/  IMAD.MOV.U32 R8, RZ, RZ, RZ ;  /* 0x000000ffff087224 */ /* 0x000fe200078e00ff */
[----:B------:R-:W-:Y:S01]  /*d760*/  ULOP3.LUT UR38, UR38, 0x3fff, URZ, 0xc0, !UPT ;  /* 0x00003fff26267892 */ /* 0x000fe2000f8ec03f */
[----:B------:R-:W1:Y:S01]  /*d770*/  SHFL.BFLY PT, R3, R4, 0x2, 0x1f ;  /* 0x0c401f0004037f89 */ /* 0x000e6200000e0000 */
[----:B------:R-:W-:-:S02]  /*d780*/  IMAD.U32 R13, RZ, RZ, UR11 ;  /* 0x0000000bff0d7e24 */ /* 0x000fc4000f8e00ff */
        /* <DEDUP_REMOVED lines=8> */
[----:B0-----:R-:W-:Y:S01]  /*d810*/  FADD.FTZ R2, R2, R5 ;  /* 0x0000000502027221 */ /* 0x001fe20000010000 */
[----:B------:R-:W-:Y:S01]  /*d820*/  UMOV UR13, 0x40000040 ;  /* 0x40000040000d7882 */ /* 0x000fe20000000000 */
[----:B------:R-:W-:Y:S01]  /*d830*/  UMOV UR15, 0x80000020 ;  /* 0x80000020000f7882 */ /* 0x000fe20000000000 */
[----:B------:R-:W-:-:S02]  /*d840*/  IMAD.U32 R5, RZ, RZ, UR11 ;  /* 0x0000000bff057e24 */ /* 0x000fc4000f8e00ff */
[----:B-1----:R-:W-:Y:S01]  /*d850*/  FADD.FTZ R6, R3, R4 ;  /* 0x0000000403067221 */ /* 0x002fe20000010000 */
[----:B------:R-:W-:Y:S01]  /*d860*/  IMAD.MOV.U32 R4, RZ, RZ, RZ ;  /* 0x000000ffff047224 */ /* 0x000fe200078e00ff */
[----:B------:R-:W0:Y:S04]  /*d870*/  SHFL.BFLY PT, R3, R2, 0x1, 0x1f ;  /* 0x0c201f0002037f89 */ /* 0x000e2800000e0000 */
[----:B------:R-:W1:Y:S01]  /*d880*/  SHFL.BFLY PT, R7, R6, 0x1, 0x1f ;  /* 0x0c201f0006077f89 */ /* 0x000e6200000e0000 */
[----:B0-----:R-:W-:Y:S01]  /*d890*/  FADD.FTZ R11, R2, R3 ;  /* 0x00000003020b7221 */ /* 0x001fe20000010000 */
[----:B------:R-:W-:Y:S02]  /*d8a0*/  IMAD.MOV.U32 R2, RZ, RZ, -0x800000 ;  /* 0xff800000ff027424 */ /* 0x000fe400078e00ff */
[----:B------:R-:W-:-:S02]  /*d8b0*/  IMAD.MOV.U32 R3, RZ, RZ, -0x800000 ;  /* 0xff800000ff037424 */ /* 0x000fc400078e00ff */
        /* <DEDUP_REMOVED lines=61> */
.L_x_10936:
        /* <DEDUP_REMOVED lines=53> */
.L_x_10858:
[----:B------:R-:W-:Y:S05]  /*dfe0*/  @P0 BRA `(.L_x_10937) ;  /* 0x0000001000940947 */ /* 0x000fea0003800000 */
[----:B------:R-:W3:Y:S01]  /*dff0*/  LDL R4, [R1+0x4] ;  /* 0x0000040001047983 */ /* 0x000ee20000100800 */
[----:B------:R-:W0:Y:S01]  /*e000*/  S2UR UR12, SR_CTAID.Z ;  /* 0x00000000000c79c3 */ /* 0x000e220000002700 */
[----:B------:R-:W-:Y:S01]  /*e010*/  ULDC.64 UR8, c[0x0][0xbd0] ;  /* 0x0002f40000087ab9 */ /* 0x000fe20000000a00 */
[----:B------:R-:W-:Y:S01]  /*e020*/  BSSY B0, `(.L_x_10938) ;  /* 0x00000d5000007945 */ /* 0x000fe20003800000 */
[----:B------:R-:W1:Y:S01]  /*e030*/  S2R R0, SR_TID.X ;  /* 0x0000000000007919 */ /* 0x000e620000002100 */
[----:B------:R-:W4:Y:S04]  /*e040*/  S2R R21, SR_CTAID.X ;  /* 0x0000000000157919 */ /* 0x000f280000002500 */
[----:B------:R-:W5:Y:S08]  /*e050*/  S2UR UR11, SR_CTAID.Y ;  /* 0x00000000000b79c3 */ /* 0x000f700000002600 */
[----:B------:R-:W5:Y:S08]  /*e060*/  LDC R20, c[0x0][0xc50] ;  /* 0x00031400ff147b82 */ /* 0x000f700000000800 */
[----:B------:R-:W2:Y:S01]  /*e070*/  LDC.64 R18, c[0x0][0xb40] ;  /* 0x0002d000ff127b82 */ /* 0x000ea20000000a00 */
[----:B0-----:R-:W-:-:S07]  /*e080*/  USHF.R.S32.HI UR10, URZ, 0x1f, UR12 ;  /* 0x0000001f3f0a7899 */ /* 0x001fce000801140c */
[----:B------:R-:W-:Y:S01]  /*e090*/  BAR.SYNC.DEFER_BLOCKING 0x1, 0x180 ;  /* 0x0046000000007b1d */ /* 0x000fe20000010000 */
[----:B---3--:R-:W-:Y:S01]  /*e0a0*/  R2UR UR13, R4 ;  /* 0x00000000040d72ca */ /* 0x008fe200000e0000 */
[----:B-1----:R-:W-:-:S05]  /*e0b0*/  VIADD R4, R0, 0xffffff80 ;  /* 0xffffff8000047836 */ /* 0x002fca0000000000 */
[----:B------:R-:W-:-:S04]  /*e0c0*/  SHF.R.S32.HI R5, RZ, 0x1f, R4 ;  /* 0x0000001fff057819 */ /* 0x000fc80000011404 */
[CC--:B------:R-:W-:Y:S02]  /*e0d0*/  LEA.HI R8, R5.reuse, R4.reuse, RZ, 0x7 ;  /* 0x0000000405087211 */ /* 0x0c0fe400078f38ff */
[----:B------:R-:W-:Y:S01]  /*e0e0*/  LEA.HI R12, R5, R4, RZ, 0x2 ;  /* 0x00000004050c7211 */ /* 0x000fe200078f10ff */
[----:B------:R-:W-:Y:S01]  /*e0f0*/  USHF.R.S32.HI UR7, URZ, 0x1f, UR13 ;  /* 0x0000001f3f077899 */ /* 0x000fe2000801140d */
[----:B------:R-:W-:Y:S01]  /*e100*/  LOP3.LUT R7, R8, 0xffffff80, RZ, 0xc0, !PT ;  /* 0xffffff8008077812 */ /* 0x000fe200078ec0ff */
[----:B------:R-:W-:Y:S01]  /*e110*/  UIMAD.WIDE.U32 UR4, UR13, UR8, URZ ;  /* 0x000000080d0472a5 */ /* 0x000fe2000f8e003f */
[----:B------:R-:W-:Y:S01]  /*e120*/  LOP3.LUT R15, R12, 0xfffffffc, RZ, 0xc0, !PT ;  /* 0xfffffffc0c0f7812 */ /* 0x000fe200078ec0ff */
[----:B------:R-:W-:Y:S01]  /*e130*/  UIMAD UR6, UR7, UR8, URZ ;  /* 0x00000008070672a4 */ /* 0x000fe2000f8e023f */
[----:B------:R-:W-:Y:S01]  /*e140*/  SHF.R.S32.HI R8, RZ, 0x7, R8 ;  /* 0x00000007ff087819 */ /* 0x000fe20000011408 */
[C---:B------:R-:W-:Y:S02]  /*e150*/  IMAD.IADD R0, R4.reuse, 0x1, -R7 ;  /* 0x0000000104007824 */ /* 0x040fe400078e0a07 */
[----:B------:R-:W0:Y:S01]  /*e160*/  LDC R7, c[0x0][0xbe8] ;  /* 0x0002fa00ff077b82 */ /* 0x000e220000000800 */
[----:B------:R-:W-:Y:S01]  /*e170*/  IMAD.IADD R12, R4, 0x1, -R15 ;  /* 0x00000001040c7824 */ /* 0x000fe200078e0a0f */
[----:B------:R-:W-:Y:S01]  /*e180*/  UIMAD UR6, UR13, UR9, UR6 ;  /* 0x000000090d0672a4 */ /* 0x000fe2000f8e0206 */
[----:B------:R-:W-:Y:S01]  /*e190*/  SHF.R.S32.HI R11, RZ, 0x1f, R0 ;  /* 0x0000001fff0b7819 */ /* 0x000fe20000011400 */
[----:B------:R-:W-:Y:S01]  /*e1a0*/  IMAD.HI R5, R8, 0x55555556, RZ ;  /* 0x5555555608057827 */ /* 0x000fe200078e02ff */
[----:B------:R-:W-:Y:S01]  /*e1b0*/  ULDC.64 UR8, c[0x0][0xb38] ;  /* 0x0002ce0000087ab9 */ /* 0x000fe20000000a00 */
[----:B------:R-:W-:Y:S01]  /*e1c0*/  UIADD3 UR6, UR5, UR6, URZ ;  /* 0x0000000605067290 */ /* 0x000fe2000fffe03f */
[----:B------:R-:W-:Y:S01]  /*e1d0*/  LEA.HI R6, R11, R0, RZ, 0x2 ;  /* 0x000000000b067211 */ /* 0x000fe200078f10ff */
[----:B------:R-:W1:Y:S01]  /*e1e0*/  LDC.64 R14, c[0x0][0xbd8] ;  /* 0x0002f600ff0e7b82 */ /* 0x000e620000000a00 */
[----:B------:R-:W-:Y:S01]  /*e1f0*/  LEA.HI R5, R5, R5, RZ, 0x1 ;  /* 0x0000000505057211 */ /* 0x000fe200078f08ff */
[----:B------:R-:W-:Y:S01]  /*e200*/  UIMAD UR7, UR7, UR8, URZ ;  /* 0x00000008070772a4 */ /* 0x000fe2000f8e023f */
[----:B------:R-:W-:-:S02]  /*e210*/  SHF.R.S32.HI R10, RZ, 0x2, R6 ;  /* 0x00000002ff0a7819 */ /* 0x000fc40000011406 */
[----:B------:R-:W-:Y:S02]  /*e220*/  SHF.R.S32.HI R9, RZ, 0x1f, R6 ;  /* 0x0000001fff097819 */ /* 0x000fe40000011406 */
[----:B------:R-:W-:Y:S02]  /*e230*/  LEA.HI R11, R11, R0, RZ, 0x5 ;  /* 0x000000000b0b7211 */ /* 0x000fe400078f28ff */
[----:B------:R-:W-:Y:S02]  /*e240*/  LEA.HI R9, R9, R10, RZ, 0x3 ;  /* 0x0000000a09097211 */ /* 0x000fe400078f18ff */
[----:B------:R-:W-:Y:S02]  /*e250*/  SHF.R.S32.HI R11, RZ, 0x5, R11 ;  /* 0x00000005ff0b7819 */ /* 0x000fe4000001140b */
[----:B------:R-:W-:Y:S01]  /*e260*/  LOP3.LUT R13, R9, 0xfffffff8, RZ, 0xc0, !PT ;  /* 0xfffffff8090d7812 */ /* 0x000fe200078ec0ff */
[----:B------:R-:W-:Y:S01]  /*e270*/  IMAD R9, R5, -0x3, R8 ;  /* 0xfffffffd05097824 */ /* 0x000fe200078e0208 */
[----:B------:R-:W-:-:S02]  /*e280*/  LEA.HI R5, R12, R12, RZ, 0x1 ;  /* 0x0000000c0c057211 */ /* 0x000fc400078f08ff */
[----:B0-----:R-:W-:Y:S01]  /*e290*/  ISETP.NE.AND P0, PT, R7, 0x1, PT ;  /* 0x000000010700780c */ /* 0x001fe20003f05270 */
[----:B------:R-:W-:Y:S01]  /*e2a0*/  IMAD.IADD R4, R10, 0x1, -R13 ;  /* 0x000000010a047824 */ /* 0x000fe200078e0a0d */
[----:B------:R-:W-:-:S03]  /*e2b0*/  LOP3.LUT R5, R5, 0x1ffffffe, RZ, 0xc0, !PT ;  /* 0x1ffffffe05057812 */ /* 0x000fc600078ec0ff */
[----:B------:R-:W-:Y:S02]  /*e2c0*/  IMAD R8, R11, 0x10, R4 ;  /* 0x000000100b087824 */ /* 0x000fe400078e0204 */
[----:B------:R-:W-:Y:S02]  /*e2d0*/  IMAD.IADD R17, R12, 0x1, -R5 ;  /* 0x000000010c117824 */ /* 0x000fe400078e0a05 */
[----:B------:R-:W-:Y:S02]  /*e2e0*/  IMAD R10, R9, 0x40, R8 ;  /* 0x00000040090a7824 */ /* 0x000fe400078e0208 */
[----:B------:R-:W-:Y:S02]  /*e2f0*/  IMAD.U32 R5, RZ, RZ, UR5 ;  /* 0x00000005ff057e24 */ /* 0x000fe4000f8e00ff */
[----:B------:R-:W0:Y:S01]  /*e300*/  @P0 LDC R13, c[0x0][0xbec] ;  /* 0x0002fb00ff0d0b82 */ /* 0x000e220000000800 */
[----:B------:R-:W-:Y:S01]  /*e310*/  IMAD.U32 R4, RZ, RZ, UR4 ;  /* 0x00000004ff047e24 */ /* 0x000fe2000f8e00ff */
[----:B------:R-:W-:Y:S01]  /*e320*/  UIMAD.WIDE.U32 UR4, UR13, UR8, URZ ;  /* 0x000000080d0472a5 */ /* 0x000fe2000f8e003f */
[----:B------:R-:W-:Y:S01]  /*e330*/  IMAD.U32 R5, RZ, RZ, UR6 ;  /* 0x00000006ff057e24 */ /* 0x000fe2000f8e00ff */
[----:B------:R-:W-:Y:S01]  /*e340*/  UIMAD UR6, UR13, UR9, UR7 ;  /* 0x000000090d0672a4 */ /* 0x000fe2000f8e0207 */
[----:B-1----:R-:W-:-:S02]  /*e350*/  IMAD R12, R14, UR10, RZ ;  /* 0x0000000a0e0c7c24 */ /* 0x002fc4000f8e02ff */
[----:B------:R-:W-:Y:S01]  /*e360*/  IMAD R8, R17, 0x8, R10 ;  /* 0x0000000811087824 */ /* 0x000fe200078e020a */
[----:B------:R-:W1:Y:S01]  /*e370*/  @P0 LDC R16, c[0x0][0xbf0] ;  /* 0x0002fc00ff100b82 */ /* 0x000e620000000800 */
[----:B------:R-:W-:Y:S01]  /*e380*/  IMAD R15, R15, UR12, R12 ;  /* 0x0000000c0f0f7c24 */ /* 0x000fe2000f8e020c */
[----:B------:R-:W-:Y:S01]  /*e390*/  UIADD3 UR6, UR5, UR6, URZ ;  /* 0x0000000605067290 */ /* 0x000fe2000fffe03f */
[----:B----4-:R-:W-:Y:S01]  /*e3a0*/  IMAD R12, R21, 0xc0, R8 ;  /* 0x000000c0150c7824 */ /* 0x010fe200078e0208 */
[----:B------:R-:W-:Y:S01]  /*e3b0*/  ULDC.64 UR8, c[0x0][0xb28] ;  /* 0x0002ca0000087ab9 */ /* 0x000fe20000000a00 */
[----:B------:R-:W-:Y:S02]  /*e3c0*/  IMAD R17, RZ, RZ, -UR13 ;  /* 0x8000000dff117e24 */ /* 0x000fe4000f8e02ff */
[----:B------:R-:W-:Y:S01]  /*e3d0*/  IMAD.WIDE.U32 R4, R14, UR12, R4 ;  /* 0x0000000c0e047c25 */ /* 0x000fe2000f8e0004 */
[----:B------:R-:W3:Y:S03]  /*e3e0*/  @P0 LDC R25, c[0x0][0xbec] ;  /* 0x0002fb00ff190b82 */ /* 0x000ee60000000800 */
[----:B------:R-:W-:-:S02]  /*e3f0*/  IMAD.U32 R9, RZ, RZ, UR5 ;  /* 0x00000005ff097e24 */ /* 0x000fc4000f8e00ff */
[----:B-----5:R-:W-:Y:S02]  /*e400*/  IMAD R23, R20, R17, UR11 ;  /* 0x0000000b14177e24 */ /* 0x020fe4000f8e0211 */
[----:B------:R-:W-:Y:S01]  /*e410*/  IMAD.U32 R8, RZ, RZ, UR4 ;  /* 0x00000004ff087e24 */ /* 0x000fe2000f8e00ff */
[----:B------:R-:W4:Y:S01]  /*e420*/  @P0 LDC R22, c[0x0][0xbf0] ;  /* 0x0002fc00ff160b82 */ /* 0x000f220000000800 */
[----:B0-----:R-:W-:Y:S01]  /*e430*/  @P0 IMAD.HI.U32 R13, R12, R13, RZ ;  /* 0x0000000d0c0d0227 */ /* 0x001fe200078e00ff */
[----:B------:R-:W-:-:S03]  /*e440*/  ULDC.64 UR4, c[0x0][0xbe0] ;  /* 0x0002f80000047ab9 */ /* 0x000fc60000000a00 */
[----:B------:R-:W-:Y:S01]  /*e450*/  IMAD.U32 R9, RZ, RZ, UR6 ;  /* 0x00000006ff097e24 */ /* 0x000fe2000f8e00ff */
[----:B------:R-:W-:Y:S01]  /*e460*/  ULDC.64 UR6, c[0x0][0xb48] ;  /* 0x0002d20000067ab9 */ /* 0x000fe20000000a00 */
[C---:B--2---:R-:W-:Y:S02]  /*e470*/  IMAD R14, R18.reuse, UR10, RZ ;  /* 0x0000000a120e7c24 */ /* 0x044fe4000f8e02ff */
[----:B------:R-:W-:Y:S01]  /*e480*/  IMAD.MOV.U32 R11, RZ, RZ, R12 ;  /* 0x000000ffff0b7224 */ /* 0x000fe200078e000c */
[----:B-1----:R-:W-:Y:S01]  /*e490*/  @P0 SHF.R.U32.HI R11, RZ, R16, R13 ;  /* 0x00000010ff0b0219 */ /* 0x002fe2000001160d */
[----:B------:R-:W-:Y:S01]  /*e4a0*/  IMAD.IADD R5, R5, 0x1, R15 ;  /* 0x0000000105057824 */ /* 0x000fe200078e020f */
[----:B------:R-:W-:Y:S01]  /*e4b0*/  SHF.R.S32.HI R16, RZ, 0x1f, R23 ;  /* 0x0000001fff107819 */ /* 0x000fe20000011417 */
[----:B------:R-:W-:Y:S02]  /*e4c0*/  IMAD R15, R19, UR12, R14 ;  /* 0x0000000c130f7c24 */ /* 0x000fe4000f8e020e */
        /* <DEDUP_REMOVED lines=9> */
[C---:B------:R-:W-:Y:S01]  /*e560*/  IMAD R17, R23.reuse, UR7, R15 ;  /* 0x0000000717117c24 */ /* 0x040fe2000f8e020f */
[--C-:B------:R-:W-:Y:S01]  /*e570*/  SHF.R.S32.HI R15, RZ, 0x1f, R11.reuse ;  /* 0x0000001fff0f7819 */ /* 0x100fe2000001140b */
[----:B------:R-:W-:Y:S02]  /*e580*/  IMAD.MOV R11, RZ, RZ, -R11 ;  /* 0x000000ffff0b7224 */ /* 0x000fe400078e0a0b */
[C---:B------:R-:W-:Y:S01]  /*e590*/  IMAD R16, R23.reuse, UR5, R14 ;  /* 0x0000000517107c24 */ /* 0x040fe2000f8e020e */
[----:B------:R-:W-:Y:S01]  /*e5a0*/  SHF.R.S32.HI R14, RZ, 0x1f, R13 ;  /* 0x0000001fff0e7819 */ /* 0x000fe2000001140d */
[----:B------:R-:W-:Y:S01]  /*e5b0*/  IMAD.WIDE.U32 R8, R23, UR6, R8 ;  /* 0x0000000617087c25 */ /* 0x000fe2000f8e0008 */
[----:B------:R-:W-:Y:S01]  /*e5c0*/  ULDC.64 UR4, c[0x0][0xb30] ;  /* 0x0002cc0000047ab9 */ /* 0x000fe20000000a00 */
[----:B------:R-:W-:Y:S01]  /*e5d0*/  ULDC.64 UR6, c[0x0][0xbc8] ;  /* 0x0002f20000067ab9 */ /* 0x000fe20000000a00 */
[----:B------:R-:W-:Y:S01]  /*e5e0*/  IADD3.X R5, R15, R5, R16, P0, !PT ;  /* 0x000000050f057210 */ /* 0x000fe200007fe410 */
        /* <DEDUP_REMOVED lines=26> */
[----:B------:R-:W-:Y:S01]  /*e790*/  IMAD R12, R21, 0xc0, R10 ;  /* 0x000000c0150c7824 */ /* 0x000fe200078e020a */
[----:B------:R-:W-:Y:S01]  /*e7a0*/  LEA.HI.X R13, R4, UR7, R11, 0x2, P0 ;  /* 0x00000007040d7c11 */ /* 0x000fe200080f140b */
[----:B------:R-:W-:Y:S01]  /*e7b0*/  SHFL.IDX PT, R10, R14, 0x1, 0x1c1f ;  /* 0x003c1f000e0a7f89 */ /* 0x000fe200000e0000 */
[----:B------:R-:W-:Y:S01]  /*e7c0*/  LEA.HI.X R22, R8, UR9, R5, 0x2, P1 ;  /* 0x0000000908167c11 */ /* 0x000fe200088f1405 */
[----:B------:R-:W-:Y:S01]  /*e7d0*/  IMAD R19, R7, UR6, RZ ;  /* 0x0000000607137c24 */ /* 0x000fe2000f8e02ff */
[----:B------:R-:W-:Y:S01]  /*e7e0*/  LOP3.LUT P0, RZ, R0, 0x3, RZ, 0xc0, !PT ;  /* 0x0000000300ff7812 */ /* 0x000fe2000780c0ff */
[----:B------:R-:W-:Y:S01]  /*e7f0*/  SHFL.IDX PT, R8, R14, RZ, 0x1c1f ;  /* 0x001c1fff0e087589 */ /* 0x000fe200000e0000 */
[C---:B------:R-:W-:Y:S01]  /*e800*/  VIADD R18, R12.reuse, 0x8 ;  /* 0x000000080c127836 */ /* 0x040fe20000000000 */
[----:B------:R-:W-:Y:S01]  /*e810*/  UIADD3 UR4, UR4, 0x2d820, URZ ;  /* 0x0002d82004047890 */ /* 0x000fe2000fffe03f */
[CC--:B------:R-:W-:Y:S01]  /*e820*/  ISETP.GE.OR P1, PT, R12.reuse, R19.reuse, P0 ;  /* 0x000000130c00720c */ /* 0x0c0fe20000726670 */
[----:B------:R-:W0:Y:S01]  /*e830*/  SHFL.IDX PT, R9, R13, RZ, 0x1c1f ;  /* 0x001c1fff0d097589 */ /* 0x000e2200000e0000 */
[-C--:B------:R-:W-:Y:S01]  /*e840*/  ISETP.GE.AND P2, PT, R12, R19.reuse, PT ;  /* 0x000000130c00720c */ /* 0x080fe20003f46270 */
[----:B------:R-:W-:Y:S01]  /*e850*/  UPRMT UR4, URZ, 0x654, UR4 ;  /* 0x000006543f047896 */ /* 0x000fe20008000004 */
[----:B------:R-:W-:Y:S01]  /*e860*/  ISETP.GE.OR P0, PT, R18, R19, P0 ;  /* 0x000000131200720c */ /* 0x000fe20000706670 */
[----:B------:R-:W1:Y:S01]  /*e870*/  SHFL.IDX PT, R11, R13, 0x1, 0x1c1f ;  /* 0x003c1f000d0b7f89 */ /* 0x000e6200000e0000 */
[----:B------:R-:W-:-:S03]  /*e880*/  LOP3.LUT R7, R6, 0x7ffffffc, RZ, 0xc0, !PT ;  /* 0x7ffffffc06077812 */ /* 0x000fc600078ec0ff */
[----:B------:R2:W3:Y:S02]  /*e890*/  SHFL.IDX PT, R4, R20, RZ, 0x1c1f ;  /* 0x001c1fff14047589 */ /* 0x0004e400000e0000 */
[----:B------:R-:W-:Y:S01]  /*e8a0*/  IMAD.IADD R7, R0, 0x1, -R7 ;  /* 0x0000000100077824 */ /* 0x000fe200078e0a07 */
[----:B------:R-:W-:Y:S01]  /*e8b0*/  SYNCS.ARRIVE.TRANS64.RED.A1T0 RZ, [UR4], RZ ;  /* 0x000000ffffff79a7 */ /* 0x000fe20008100404 */
[----:B------:R2:W4:Y:S02]  /*e8c0*/  SHFL.IDX PT, R5, R22, RZ, 0x1c1f ;  /* 0x001c1fff16057589 */ /* 0x00052400000e0000 */
[----:B------:R-:W-:Y:S02]  /*e8d0*/  IMAD.SHL.U32 R7, R7, 0x2, RZ ;  /* 0x0000000207077824 */ /* 0x000fe400078e00ff */
[----:B0-----:R2:W-:Y:S04]  /*e8e0*/  @!P1 ST.E desc[UR36][R8.64], R2 ;  /* 0x0000000208009985 */ /* 0x0015e8000c101924 */
[----:B-1----:R2:W-:Y:S01]  /*e8f0*/  @!P0 ST.E desc[UR36][R10.64], R3 ;  /* 0x000000030a008985 */ /* 0x0025e2000c101924 */
[----:B------:R-:W-:Y:S05]  /*e900*/  @P2 BRA `(.L_x_10939) ;  /* 0x0000000400182947 */ /* 0x000fea0003800000 */
[C---:B------:R-:W-:Y:S01]  /*e910*/  VIADD R0, R7.reuse, 0x8 ;  /* 0x0000000807007836 */ /* 0x040fe20000000000 */
        /* <DEDUP_REMOVED lines=9> */
[----:B------:R-:W-:Y:S01]  /*e9b0*/  VIADD R17, R7, 0x40 ;  /* 0x0000004007117836 */ /* 0x000fe20000000000 */
[----:B------:R-:W-:-:S07]  /*e9c0*/  ISETP.GE.AND P4, PT, R8, UR4, PT ;  /* 0x0000000408007c0c */ /* 0x000fce000bf86270 */
        /* <DEDUP_REMOVED lines=19> */
[----:B------:R-:W-:Y:S01]  /*eb00*/  ISETP.GE.AND P1, PT, R6, UR4, PT ;  /* 0x0000000406007c0c */ /* 0x000fe2000bf26270 */
[----:B------:R-:W-:Y:S01]  /*eb10*/  @!P4 IMAD.WIDE R14, R15, 0x4, R4 ;  /* 0x000000040f0ec825 */ /* 0x000fe200078e0204 */
[----:B------:R3:W-:Y:S01]  /*eb20*/  @!P3 ST.E.64 desc[UR36][R12.64], R100 ;  /* 0x000000640c00b985 */ /* 0x0007e2000c101b24 */
[----:B------:R-:W-:Y:S02]  /*eb30*/  ISETP.GE.AND P3, PT, R17, UR4, PT ;  /* 0x0000000411007c0c */ /* 0x000fe4000bf66270 */
[C---:B0-----:R-:W-:Y:S01]  /*eb40*/  VIADD R3, R7.reuse, 0x50 ;  /* 0x0000005007037836 */ /* 0x041fe20000000000 */
[----:B------:R0:W-:Y:S01]  /*eb50*/  @!P4 ST.E.64 desc[UR36][R14.64], R104 ;  /* 0x000000680e00c985 */ /* 0x0001e2000c101b24 */
[C---:B------:R-:W-:Y:S01]  /*eb60*/  VIADD R2, R7.reuse, 0x48 ;  /* 0x0000004807027836 */ /* 0x040fe20000000000 */
[----:B------:R-:W-:Y:S01]  /*eb70*/  @!P0 LEA.HI R0, R0, R0, RZ, 0x1 ;  /* 0x0000000000008211 */ /* 0x000fe200078f08ff */
[----:B-1----:R-:W-:Y:S01]  /*eb80*/  VIADD R9, R7, 0x58 ;  /* 0x0000005807097836 */ /* 0x002fe20000000000 */
[----:B------:R-:W-:-:S02]  /*eb90*/  ISETP.GE.AND P5, PT, R3, UR4, PT ;  /* 0x0000000403007c0c */ /* 0x000fc4000bfa6270 */
[----:B------:R-:W-:Y:S02]  /*eba0*/  ISETP.GE.AND P4, PT, R2, UR4, PT ;  /* 0x0000000402007c0c */ /* 0x000fe4000bf86270 */
[----:B------:R-:W-:Y:S02]  /*ebb0*/  ISETP.GE.AND P6, PT, R9, UR4, PT ;  /* 0x0000000409007c0c */ /* 0x000fe4000bfc6270 */
[----:B------:R-:W-:Y:S02]  /*ebc0*/  @!P1 LEA.HI R6, R6, R6, RZ, 0x1 ;  /* 0x0000000606069211 */ /* 0x000fe400078f08ff */
[----:B------:R-:W-:Y:S02]  /*ebd0*/  @!P2 LEA.HI R16, R16, R16, RZ, 0x1 ;  /* 0x000000101010a211 */ /* 0x000fe400078f08ff */
[----:B------:R-:W-:Y:S02]  /*ebe0*/  @!P3 LEA.HI R17, R17, R17, RZ, 0x1 ;  /* 0x000000111111b211 */ /* 0x000fe400078f08ff */
[----:B--2---:R-:W-:-:S02]  /*ebf0*/  @!P2 LOP3.LUT R11, R16, 0xfffffffe, RZ, 0xc0, !PT ;  /* 0xfffffffe100ba812 */ /* 0x004fc400078ec0ff */
[----:B------:R-:W-:Y:S02]  /*ec00*/  @!P5 LEA.HI R8, R3, R3, RZ, 0x1 ;  /* 0x000000030308d211 */ /* 0x000fe400078f08ff */
[----:B------:R-:W-:Y:S02]  /*ec10*/  @!P4 LEA.HI R2, R2, R2, RZ, 0x1 ;  /* 0x000000020202c211 */ /* 0x000fe400078f08ff */
[----:B------:R-:W-:Y:S02]  /*ec20*/  @!P6 LEA.HI R10, R9, R9, RZ, 0x1 ;  /* 0x00000009090ae211 */ /* 0x000fe400078f08ff */
[----:B------:R-:W-:Y:S02]  /*ec30*/  @!P0 LOP3.LUT R3, R0, 0xfffffffe, RZ, 0xc0, !PT ;  /* 0xfffffffe00038812 */ /* 0x000fe400078ec0ff */
[----:B------:R-:W-:Y:S02]  /*ec40*/  @!P1 LOP3.LUT R9, R6, 0xfffffffe, RZ, 0xc0, !PT ;  /* 0xfffffffe06099812 */ /* 0x000fe400078ec0ff */
[----:B---3--:R-:W-:-:S02]  /*ec50*/  @!P3 LOP3.LUT R13, R17, 0xfffffffe, RZ, 0xc0, !PT ;  /* 0xfffffffe110db812 */ /* 0x008fc400078ec0ff */
[----:B0-----:R-:W-:Y:S01]  /*ec60*/  @!P4 LOP3.LUT R15, R2, 0xfffffffe, RZ, 0xc0, !PT ;  /* 0xfffffffe020fc812 */ /* 0x001fe200078ec0ff */
[--C-:B------:R-:W-:Y:S01]  /*ec70*/  @!P0 IMAD.WIDE R2, R3, 0x4, R4.reuse ;  /* 0x0000000403028825 */ /* 0x100fe200078e0204 */
[----:B------:R-:W-:Y:S02]  /*ec80*/  @!P5 LOP3.LUT R17, R8, 0xfffffffe, RZ, 0xc0, !PT ;  /* 0xfffffffe0811d812 */ /* 0x000fe400078ec0ff */
        /* <DEDUP_REMOVED lines=14> */
.L_x_10939:
[----:B------:R-:W-:Y:S05]  /*ed70*/  BSYNC B0 ;  /* 0x0000000000007941 */ /* 0x000fea0003800000 */
.L_x_10938:
[----:B------:R-:W-:Y:S01]  /*ed80*/  ISETP.GE.AND P0, PT, R18, R19, PT ;  /* 0x000000131200720c */ /* 0x000fe20003f06270 */
[----:B0-----:R1:W0:Y:S04]  /*ed90*/  SHFL.IDX PT, R15, R22, 0x1, 0x1c1f ;  /* 0x003c1f00160f7f89 */ /* 0x00122800000e0000 */
[----:B------:R1:W0:Y:S08]  /*eda0*/  SHFL.IDX PT, R14, R20, 0x1, 0x1c1f ;  /* 0x003c1f00140e7f89 */ /* 0x00023000000e0000 */
[----:B-1----:R-:W-:Y:S05]  /*edb0*/  @P0 BRA `(.L_x_10850) ;  /* 0x0000004400b40947 */ /* 0x002fea0003800000 */
        /* <DEDUP_REMOVED lines=12> */
[C---:B------:R-:W-:Y:S01]  /*ee80*/  VIADD R16, R7.reuse, 0x40 ;  /* 0x0000004007107836 */ /* 0x040fe20000000000 */
[----:B------:R-:W-:Y:S01]  /*ee90*/  ISETP.GE.AND P1, PT, R12, UR4, PT ;  /* 0x000000040c007c0c */ /* 0x000fe2000bf26270 */
[----:B------:R-:W-:-:S02]  /*eea0*/  VIADD R17, R7, 0x48 ;  /* 0x0000004807117836 */ /* 0x000fc40000000000 */
[----:B------:R-:W-:Y:S02]  /*eeb0*/  VIADD R18, R7, 0x50 ;  /* 0x0000005007127836 */ /* 0x000fe40000000000 */
[----:B------:R-:W-:Y:S02]  /*eec0*/  @!P3 LEA.HI R0, R0, R0, RZ, 0x1 ;  /* 0x000000000000b211 */ /* 0x000fe400078f08ff */
[----:B------:R-:W-:Y:S02]  /*eed0*/  @!P4 LEA.HI R2, R2, R2, RZ, 0x1 ;  /* 0x000000020202c211 */ /* 0x000fe400078f08ff */
[----:B------:R-:W-:Y:S02]  /*eee0*/  @!P5 LEA.HI R3, R3, R3, RZ, 0x1 ;  /* 0x000000030303d211 */ /* 0x000fe400078f08ff */
[----:B----4-:R-:W-:Y:S01]  /*eef0*/  @!P3 LOP3.LUT R5, R0, 0xfffffffe, RZ, 0xc0, !PT ;  /* 0xfffffffe0005b812 */ /* 0x010fe200078ec0ff */
[----:B------:R-:W-:Y:S01]  /*ef00*/  VIADD R0, R7, 0x30 ;  /* 0x0000003007007836 */ /* 0x000fe20000000000 */
[----:B------:R-:W-:-:S02]  /*ef10*/  @!P4 LOP3.LUT R9, R2, 0xfffffffe, RZ, 0xc0, !PT ;  /* 0xfffffffe0209c812 */ /* 0x000fc400078ec0ff */
[----:B------:R-:W-:Y:S01]  /*ef20*/  @!P5 LOP3.LUT R11, R3, 0xfffffffe, RZ, 0xc0, !PT ;  /* 0xfffffffe030bd812 */ /* 0x000fe200078ec0ff */
[--C-:B0-----:R-:W-:Y:S01]  /*ef30*/  @!P2 IMAD.WIDE R2, R7, 0x4, R14.reuse ;  /* 0x000000040702a825 */ /* 0x101fe200078e020e */
[----:B------:R-:W-:Y:S02]  /*ef40*/  ISETP.GE.AND P6, PT, R18, UR4, PT ;  /* 0x0000000412007c0c */ /* 0x000fe4000bfc6270 */
[----:B------:R-:W-:Y:S01]  /*ef50*/  @!P0 LEA.HI R6, R6, R6, RZ, 0x1 ;  /* 0x0000000606068211 */ /* 0x000fe200078f08ff */
[--C-:B---3--:R-:W-:Y:S01]  /*ef60*/  @!P3 IMAD.WIDE R4, R5, 0x4, R14.reuse ;  /* 0x000000040504b825 */ /* 0x108fe200078e020e */
[----:B------:R0:W-:Y:S01]  /*ef70*/  @!P2 ST.E.64 desc[UR36][R2.64], R90 ;  /* 0x0000005a0200a985 */ /* 0x0001e2000c101b24 */
[----:B------:R-:W-:Y:S02]  /*ef80*/  ISETP.GE.AND P2, PT, R0, UR4, PT ;  /* 0x0000000400007c0c */ /* 0x000fe4000bf46270 */
[----:B------:R-:W-:Y:S01]  /*ef90*/  @!P4 IMAD.WIDE R8, R9, 0x4, R14 ;  /* 0x000000040908c825 */ /* 0x000fe200078e020e */
[----:B------:R1:W-:Y:S01]  /*efa0*/  @!P3 ST.E.64 desc[UR36][R4.64], R94 ;  /* 0x0000005e0400b985 */ /* 0x0003e2000c101b24 */
[----:B------:R-:W-:-:S02]  /*efb0*/  ISETP.GE.AND P3, PT, R13, UR4, PT ;  /* 0x000000040d007c0c */ /* 0x000fc4000bf66270 */
[----:B------:R-:W-:Y:S01]  /*efc0*/  @!P5 IMAD.WIDE R10, R11, 0x4, R14 ;  /* 0x000000040b0ad825 */ /* 0x000fe200078e020e */
        /* <DEDUP_REMOVED lines=19> */
[----:B---3--:R-:W-:Y:S02]  /*f100*/  @!P4 LOP3.LUT R11, R16, 0xfffffffe, RZ, 0xc0, !PT ;  /* 0xfffffffe100bc812 */ /* 0x008fe400078ec0ff */
[----:B------:R-:W-:Y:S02]  /*f110*/  @!P5 LOP3.LUT R17, R17, 0xfffffffe, RZ, 0xc0, !PT ;  /* 0xfffffffe1111d812 */ /* 0x000fe400078ec0ff */
        /* <DEDUP_REMOVED lines=18> */
.L_x_10937:
[----:B------:R-:W0:Y:S02]  /*f240*/  S2R R2, SR_TID.X ;  /* 0x0000000000027919 */ /* 0x000e240000002100 */
[----:B0-----:R-:W-:-:S05]  /*f250*/  VIADD R0, R2, 0xffffff80 ;  /* 0xffffff8002007836 */ /* 0x001fca0000000000 */
[----:B------:R-:W-:-:S13]  /*f260*/  ISETP.GT.AND P0, PT, R0, 0xbf, PT ;  /* 0x000000bf0000780c */ /* 0x000fda0003f04270 */
[----:B------:R-:W-:Y:S05]  /*f270*/  @P0 BRA `(.L_x_10850) ;  /* 0x0000004000840947 */ /* 0x000fea0003800000 */
[----:B------:R-:W0:Y:S01]  /*f280*/  S2R R0, SR_CTAID.X ;  /* 0x0000000000007919 */ /* 0x000e220000002500 */
[----:B------:R-:W1:Y:S01]  /*f290*/  LDC R6, c[0x0][0xbe8] ;  /* 0x0002fa00ff067b82 */ /* 0x000e620000000800 */
[----:B------:R-:W-:Y:S02]  /*f2a0*/  ULDC UR4, c[0x0][0xa88] ;  /* 0x0002a20000047ab9 */ /* 0x000fe40000000800 */
[----:B-1----:R-:W-:Y:S02]  /*f2b0*/  IMAD R3, R6, UR4, RZ ;  /* 0x0000000406037c24 */ /* 0x002fe4000f8e02ff */
[----:B0-----:R-:W-:-:S04]  /*f2c0*/  IMAD R0, R0, 0xc0, R2 ;  /* 0x000000c000007824 */ /* 0x001fc800078e0202 */
[----:B------:R-:W-:-:S05]  /*f2d0*/  VIADD R0, R0, 0xffffff80 ;  /* 0xffffff8000007836 */ /* 0x000fca0000000000 */
[----:B------:R-:W-:-:S13]  /*f2e0*/  ISETP.GE.AND P0, PT, R0, R3, PT ;  /* 0x000000030000720c */ /* 0x000fda0003f06270 */
[----:B------:R-:W-:Y:S05]  /*f2f0*/  @P0 BRA `(.L_x_10850) ;  /* 0x0000004000640947 */ /* 0x000fea0003800000 */
[----:B------:R-:W3:Y:S01]  /*f300*/  LDL R2, [R1+0x4] ;  /* 0x0000040001027983 */ /* 0x000ee20000100800 */
[----:B------:R-:W-:Y:S01]  /*f310*/  ISETP.NE.AND P0, PT, R6, 0x1, PT ;  /* 0x000000010600780c */ /* 0x000fe20003f05270 */
[----:B------:R-:W-:Y:S01]  /*f320*/  S2UR UR7, SR_CTAID.Z ;  /* 0x00000000000779c3 */ /* 0x000fe20000002700 */
[----:B------:R-:W-:Y:S01]  /*f330*/  ULDC.64 UR8, c[0x0][0xbd0] ;  /* 0x0002f40000087ab9 */ /* 0x000fe20000000a00 */
[----:B------:R-:W-:-:S06]  /*f340*/  IMAD.MOV.U32 R5, RZ, RZ, R0 ;  /* 0x000000ffff057224 */ /* 0x000fcc00078e0000 */
[----:B------:R-:W0:Y:S08]  /*f350*/  LDC.64 R10, c[0x0][0xbd8] ;  /* 0x0002f600ff0a7b82 */ /* 0x000e300000000a00 */
[----:B------:R-:W1:Y:S08]  /*f360*/  @P0 LDC R7, c[0x0][0xbec] ;  /* 0x0002fb00ff070b82 */ /* 0x000e700000000800 */
[----:B------:R-:W4:Y:S08]  /*f370*/  @P0 LDC R9, c[0x0][0xbf0] ;  /* 0x0002fc00ff090b82 */ /* 0x000f300000000800 */
[----:B------:R-:W5:Y:S08]  /*f380*/  S2UR UR10, SR_CTAID.Y ;  /* 0x00000000000a79c3 */ /* 0x000f700000002600 */
[----:B------:R-:W5:Y:S01]  /*f390*/  LDC R8, c[0x0][0xc50] ;  /* 0x00031400ff087b82 */ /* 0x000f620000000800 */
[----:B-1----:R-:W-:-:S05]  /*f3a0*/  @P0 IMAD.HI.U32 R4, R0, R7, RZ ;  /* 0x0000000700040227 */ /* 0x002fca00078e00ff */
[----:B----4-:R-:W-:Y:S02]  /*f3b0*/  @P0 SHF.R.U32.HI R5, RZ, R9, R4 ;  /* 0x00000009ff050219 */ /* 0x010fe40000011604 */
[----:B---3--:R-:W-:-:S13]  /*f3c0*/  R2UR UR11, R2 ;  /* 0x00000000020b72ca */ /* 0x008fda00000e0000 */
[----:B------:R-:W-:Y:S02]  /*f3d0*/  USHF.R.S32.HI UR6, URZ, 0x1f, UR11 ;  /* 0x0000001f3f067899 */ /* 0x000fe4000801140b */
[----:B------:R-:W-:Y:S01]  /*f3e0*/  IMAD R7, RZ, RZ, -UR11 ;  /* 0x8000000bff077e24 */ /* 0x000fe2000f8e02ff */
[----:B------:R-:W-:Y:S02]  /*f3f0*/  UIMAD.WIDE.U32 UR4, UR11, UR8, URZ ;  /* 0x000000080b0472a5 */ /* 0x000fe4000f8e003f */
[----:B------:R-:W-:Y:S01]  /*f400*/  UIMAD UR6, UR6, UR8, URZ ;  /* 0x00000008060672a4 */ /* 0x000fe2000f8e023f */
[----:B-----5:R-:W-:Y:S01]  /*f410*/  IMAD R9, R8, R7, UR10 ;  /* 0x0000000a08097e24 */ /* 0x020fe2000f8e0207 */
        /* <DEDUP_REMOVED lines=32> */
.L_x_10848:
        /* <DEDUP_REMOVED lines=18> */
.L_x_10940:
[----:B------:R-:W-:Y:S01]  /*f740*/  ULDC UR7, c[0x0][0xc50] ;  /* 0x0003140000077ab9 */ /* 0x000fe20000000800 */
[----:B------:R-:W-:Y:S01]  /*f750*/  UMOV UR41, UR6 ;  /* 0x0000000600297c82 */ /* 0x000fe20008000000 */
[----:B------:R-:W-:-:S11]  /*f760*/  UISETP.NE.AND UP0, UPT, UR7, 0x1, UPT ;  /* 0x000000010700788c */ /* 0x000fd6000bf05270 */
[----:B------:R-:W-:Y:S01]  /*f770*/  @UP0 ULDC UR4, c[0x0][0xc54] ;  /* 0x0003150000040ab9 */ /* 0x000fe20000000800 */
[----:B------:R-:W-:Y:S01]  /*f780*/  @UP0 ULDC UR8, c[0x0][0xc58] ;  /* 0x0003160000080ab9 */ /* 0x000fe20000000800 */
[----:B------:R-:W-:-:S04]  /*f790*/  UIMAD.WIDE.U32 UR4, UR6, UR4, URZ ;  /* 0x00000004060472a5 */ /* 0x000fc8000f8e003f */
[----:B------:R-:W-:-:S12]  /*f7a0*/  @UP0 USHF.R.U32.HI UR41, URZ, UR8, UR5 ;  /* 0x000000083f290299 */ /* 0x000fd80008011605 */
.L_x_10941:
        /* <DEDUP_REMOVED lines=32> */
[----:B-1----:R-:W-:-:S04]  /*f9b0*/  UIMAD UR42, UR42, 0xc0, URZ ;  /* 0x000000c02a2a78a4 */ /* 0x002fc8000f8e023f */
        /* <DEDUP_REMOVED lines=20> */
.L_x_10944:
[----:B------:R-:W-:-:S11]  /*fb00*/  UISETP.NE.AND UP0, UPT, UR5, 0x1, UPT ;  /* 0x000000010500788c */ /* 0x000fd6000bf05270 */
[----:B------:R-:W-:Y:S02]  /*fb10*/  @UP0 ULDC.64 UR12, c[0x0][0x9e8] ;  /* 0x00027a00000c0ab9 */ /* 0x000fe40000000a00 */
[----:B------:R-:W-:-:S04]  /*fb20*/  UIMAD.WIDE.U32 UR6, UR8, UR12, URZ ;  /* 0x0000000c080672a5 */ /* 0x000fc8000f8e003f */
[----:B------:R-:W-:-:S12]  /*fb30*/  @UP0 USHF.R.U32.HI UR8, URZ, UR13, UR7 ;  /* 0x0000000d3f080299 */ /* 0x000fd80008011607 */
.L_x_10945:
[----:B------:R-:W-:-:S04]  /*fb40*/  UIMAD UR8, UR8, UR5, UR5 ;  /* 0x00000005080872a4 */ /* 0x000fc8000f8e0205 */
[----:B------:R-:W-:-:S04]  /*fb50*/  UISETP.LT.AND UP0, UPT, UR4, UR8, UPT ;  /* 0x000000080400728c */ /* 0x000fc8000bf01270 */
[----:B------:R-:W-:-:S12]  /*fb60*/  USEL UR4, UR4, UR8, UP0 ;  /* 0x0000000804047287 */ /* 0x000fd80008000000 */
.L_x_10943:
        /* <DEDUP_REMOVED lines=26> */
.L_x_10947:
[----:B------:R-:W-:-:S11]  /*fd10*/  UISETP.NE.AND UP0, UPT, UR5, 0x1, UPT ;  /* 0x000000010500788c */ /* 0x000fd6000bf05270 */
[----:B------:R-:W-:Y:S02]  /*fd20*/  @UP0 ULDC.64 UR10, c[0x0][0x9e8] ;  /* 0x00027a00000a0ab9 */ /* 0x000fe40000000a00 */
[----:B------:R-:W-:-:S04]  /*fd30*/  UIMAD.WIDE.U32 UR6, UR4, UR10, URZ ;  /* 0x0000000a040672a5 */ /* 0x000fc8000f8e003f */
[----:B------:R-:W-:-:S12]  /*fd40*/  @UP0 USHF.R.U32.HI UR4, URZ, UR11, UR7 ;  /* 0x0000000b3f040299 */ /* 0x000fd80008011607 */
.L_x_10948:
[----:B------:R-:W-:-:S04]  /*fd50*/  UIMAD UR4, UR4, UR5, URZ ;  /* 0x00000005040472a4 */ /* 0x000fc8000f8e023f */
[----:B------:R-:W-:-:S04]  /*fd60*/  UISETP.LT.AND UP0, UPT, UR8, UR4, UPT ;  /* 0x000000040800728c */ /* 0x000fc8000bf01270 */
[----:B------:R-:W-:-:S12]  /*fd70*/  USEL UR8, UR8, UR4, !UP0 ;  /* 0x0000000408087287 */ /* 0x000fd8000c000000 */
.L_x_10946:
        /* <DEDUP_REMOVED lines=44> */
.L_x_10949:
[----:B------:R-:W-:Y:S02]  /*10040*/  UIMAD UR51, UR46, UR40, UR45 ;  /* 0x000000282e3372a4 */ /* 0x000fe4000f8e022d */
[----:B------:R-:W-:Y:S02]  /*10050*/  IMAD.U32 R0, RZ, RZ, UR40 ;  /* 0x00000028ff007e24 */ /* 0x000fe4000f8e00ff */
[----:B------:R-:W-:Y:S02]  /*10060*/  IMAD.MOV.U32 R2, RZ, RZ, RZ ;  /* 0x000000ffff027224 */ /* 0x000fe400078e00ff */
        /* <DEDUP_REMOVED lines=29> */
.L_x_10950:
        /* <DEDUP_REMOVED lines=20> */
.L_x_10952:
        /* <DEDUP_REMOVED lines=15> */
.L_x_10951:
[----:B------:R-:W0:Y:S01]  /*10470*/  LDC.64 R2, c[0x0][0x9f8] ;  /* 0x00027e00ff027b82 */ /* 0x000e220000000a00 */
[----:B------:R-:W-:Y:S01]  /*10480*/  IMAD.MOV.U32 R6, RZ, RZ, R24 ;  /* 0x000000ffff067224 */ /* 0x000fe200078e0018 */
[----:B------:R-:W1:Y:S06]  /*10490*/  S2R R21, SR_TID.X ;  /* 0x0000000000157919 */ /* 0x000e6c0000002100 */
[----:B------:R-:W2:Y:S01]  /*104a0*/  LDC R17, c[0x0][0x430] ;  /* 0x00010c00ff117b82 */ /* 0x000ea20000000800 */
[----:B------:R-:W-:Y:S01]  /*104b0*/  VIADD R0, R19, 0xffffffff ;  /* 0xffffffff13007836 */ /* 0x000fe20000000000 */
[----:B------:R-:W-:Y:S01]  /*104c0*/  LOP3.LUT R16, R16, 0xffffffef, RZ, 0xc0, !PT ;  /* 0xffffffef10107812 */ /* 0x000fe200078ec0ff */
[----:B------:R-:W-:Y:S01]  /*104d0*/  ULDC UR4, c[0x0][0x2f4] ;  /* 0x0000bd0000047ab9 */ /* 0x000fe20000000800 */
[----:B0-----:R-:W-:-:S04]  /*104e0*/  ISETP.NE.U32.AND P0, PT, R2, RZ, PT ;  /* 0x000000ff0200720c */ /* 0x001fc80003f05070 */
[----:B------:R-:W-:-:S13]  /*104f0*/  ISETP.NE.AND.EX P0, PT, R3, RZ, PT, P0 ;  /* 0x000000ff0300720c */ /* 0x000fda0003f05300 */
[----:B------:R-:W0:Y:S02]  /*10500*/  @P0 LDC.64 R2, c[0x0][0x9f8] ;  /* 0x00027e00ff020b82 */ /* 0x000e240000000a00 */
[----:B0-----:R-:W-:-:S05]  /*10510*/  @P0 IMAD.WIDE R2, R24, 0x4, R2 ;  /* 0x0000000418020825 */ /* 0x001fca00078e0202 */
[----:B------:R0:W3:Y:S01]  /*10520*/  @P0 LDG.E R6, desc[UR36][R2.64] ;  /* 0x0000002402060981 */ /* 0x0000e2000c1e1900 */
[C---:B-1----:R-:W-:Y:S01]  /*10530*/  LOP3.LUT R20, R21.reuse, 0x7f, RZ, 0xc0, !PT ;  /* 0x0000007f15147812 */ /* 0x042fe200078ec0ff */
[----:B------:R-:W-:Y:S01]  /*10540*/  IMAD.SHL.U32 R23, R21, 0x20, RZ ;  /* 0x0000002015177824 */ /* 0x000fe200078e00ff */
[----:B--2---:R-:W-:Y:S02]  /*10550*/  ISETP.NE.AND P1, PT, R17, 0x1, PT ;  /* 0x000000011100780c */ /* 0x004fe40003f25270 */
[----:B------:R-:W-:Y:S02]  /*10560*/  SHF.R.U32.HI R4, RZ, 0x2, R20 ;  /* 0x00000002ff047819 */ /* 0x000fe40000011614 */
[----:B------:R-:W-:-:S03]  /*10570*/  LOP3.LUT R23, R23, 0x60, RZ, 0xc0, !PT ;  /* 0x0000006017177812 */ /* 0x000fc600078ec0ff */
[----:B------:R-:W-:-:S04]  /*10580*/  IMAD R4, R0, 0x80, R4 ;  /* 0x0000008000047824 */ /* 0x000fc800078e0204 */
[----:B------:R-:W-:Y:S02]  /*10590*/  IMAD.IADD R7, R23, 0x1, R4 ;  /* 0x0000000117077824 */ /* 0x000fe400078e0204 */
[----:B------:R-:W1:Y:S01]  /*105a0*/  @P1 LDC R5, c[0x0][0x434] ;  /* 0x00010d00ff051b82 */ /* 0x000e620000000800 */
[----:B------:R-:W-:Y:S01]  /*105b0*/  @P1 LOP3.LUT R16, R16, 0x10, RZ, 0xfc, !PT ;  /* 0x0000001010101812 */ /* 0x000fe200078efcff */
[C---:B-----5:R-:W-:Y:S01]  /*105c0*/  IMAD.IADD R8, R7.reuse, 0x1, R22 ;  /* 0x0000000107087824 */ /* 0x060fe200078e0216 */
[----:B------:R-:W-:-:S03]  /*105d0*/  ISETP.GE.AND P0, PT, R7, UR49, PT ;  /* 0x0000003107007c0c */ /* 0x000fc6000bf06270 */
[----:B------:R-:W-:Y:S02]  /*105e0*/  IMAD.MOV.U32 R7, RZ, RZ, R8 ;  /* 0x000000ffff077224 */ /* 0x000fe400078e0008 */
[----:B0-----:R-:W0:Y:S08]  /*105f0*/  @P1 LDC R3, c[0x0][0x438] ;  /* 0x00010e00ff031b82 */ /* 0x001e300000000800 */
[----:B------:R-:W2:Y:S01]  /*10600*/  @!P0 LDC.64 R10, c[0x0][0x428] ;  /* 0x00010a00ff0a8b82 */ /* 0x000ea20000000a00 */
[----:B-1----:R-:W-:-:S07]  /*10610*/  @P1 IMAD.HI.U32 R2, R8, R5, RZ ;  /* 0x0000000508021227 */ /* 0x002fce00078e00ff */
[----:B------:R-:W1:Y:S01]  /*10620*/  @!P0 LDC.64 R4, c[0x0][0x418] ;  /* 0x00010600ff048b82 */ /* 0x000e620000000a00 */
[----:B0-----:R-:W-:-:S04]  /*10630*/  @P1 SHF.R.U32.HI R7, RZ, R3, R2 ;  /* 0x00000003ff071219 */ /* 0x001fc80000011602 */
[----:B------:R-:W-:Y:S02]  /*10640*/  @!P0 SHF.R.S32.HI R3, RZ, 0x1f, R7 ;  /* 0x0000001fff038819 */ /* 0x000fe40000011407 */
[----:B------:R-:W-:Y:S01]  /*10650*/  LOP3.LUT R16, R16, 0xfffffffb, RZ, 0xc0, !PT ;  /* 0xfffffffb10107812 */ /* 0x000fe200078ec0ff */
[----:B------:R-:W-:Y:S01]  /*10660*/  UMOV UR5, 0xffffffff ;  /* 0xffffffff00057882 */ /* 0x000fe20000000000 */
[----:B---3--:R-:W-:Y:S01]  /*10670*/  SHF.R.S32.HI R9, RZ, 0x1f, R6 ;  /* 0x0000001fff097819 */ /* 0x008fe20000011406 */
[----:B------:R0:W-:Y:S04]  /*10680*/  STL [R1], R6 ;  /* 0x0000000601007387 */ /* 0x0001e80000100800 */
[----:B--2---:R-:W-:Y:S01]  /*10690*/  @!P0 IMAD R2, R9, R10, RZ ;  /* 0x0000000a09028224 */ /* 0x004fe200078e02ff */
[----:B------:R2:W-:Y:S03]  /*106a0*/  STL [R1+0x8], R9 ;  /* 0x0000080901007387 */ /* 0x0005e60000100800 */
[----:B------:R-:W-:-:S02]  /*106b0*/  @!P0 IMAD R11, R6, R11, R2 ;  /* 0x0000000b060b8224 */ /* 0x000fc400078e0202 */
[----:B------:R-:W-:-:S04]  /*106c0*/  @!P0 IMAD.MOV.U32 R2, RZ, RZ, R7 ;  /* 0x000000ffff028224 */ /* 0x000fc800078e0007 */
[----:B------:R-:W-:-:S04]  /*106d0*/  @!P0 IMAD.WIDE.U32 R2, R6, R10, R2 ;  /* 0x0000000a06028225 */ /* 0x000fc800078e0002 */
[----:B------:R-:W-:Y:S01]  /*106e0*/  @!P0 IMAD.IADD R3, R3, 0x1, R11 ;  /* 0x0000000103038824 */ /* 0x000fe200078e020b */
[C---:B-1----:R-:W-:Y:S01]  /*106f0*/  @!P0 LEA R4, P1, R2.reuse, R4, 0x2 ;  /* 0x0000000402048211 */ /* 0x042fe200078210ff */
[----:B0-----:R-:W-:Y:S02]  /*10700*/  IMAD.MOV.U32 R6, RZ, RZ, RZ ;  /* 0x000000ffff067224 */ /* 0x001fe400078e00ff */
[----:B--2---:R-:W-:Y:S01]  /*10710*/  IMAD.SHL.U32 R9, R21, 0x8, RZ ;  /* 0x0000000815097824 */ /* 0x004fe200078e00ff */
[----:B------:R-:W-:-:S05]  /*10720*/  @!P0 LEA.HI.X R5, R2, R5, R3, 0x2, P1 ;  /* 0x0000000502058211 */ /* 0x000fca00008f1403 */
[----:B------:R0:W5:Y:S02]  /*10730*/  @!P0 LDG.E R6, desc[UR36][R4.64] ;  /* 0x0000002404068981 */ /* 0x000164000c1e1900 */
[----:B0-----:R-:W-:-:S04]  /*10740*/  LOP3.LUT R4, R9, 0x18, RZ, 0xc0, !PT ;  /* 0x0000001809047812 */ /* 0x001fc800078ec0ff */
        /* <DEDUP_REMOVED lines=10> */
[----:B------:R-:W-:Y:S06]  /*107f0*/  BRA.DIV UR5, `(.L_x_10953) ;  /* 0x0000003205047947 */ /* 0x000fec000b800000 */
.L_x_10995:
[----:B------:R-:W2:Y:S01]  /*10800*/  LDL R2, [R1+0xc] ;  /* 0x00000c0001027983 */ /* 0x000ea20000100800 */
[----:B------:R-:W-:Y:S01]  /*10810*/  IMAD.U32 R29, RZ, RZ, UR41 ;  /* 0x00000029ff1d7e24 */ /* 0x000fe2000f8e00ff */
[----:B------:R-:W-:Y:S01]  /*10820*/  LOP3.LUT R16, R16, 0xfffffff7, RZ, 0xc0, !PT ;  /* 0xfffffff710107812 */ /* 0x000fe200078ec0ff */
[----:B------:R-:W-:Y:S02]  /*10830*/  IMAD.MOV R5, RZ, RZ, -R7 ;  /* 0x000000ffff057224 */ /* 0x000fe400078e0a07 */
[----:B------:R-:W-:Y:S01]  /*10840*/  IMAD.MOV.U32 R26, RZ, RZ, R0 ;  /* 0x000000ffff1a7224 */ /* 0x000fe200078e0000 */
[----:B------:R-:W-:Y:S01]  /*10850*/  SHF.R.S32.HI R29, RZ, 0x1f, R29 ;  /* 0x0000001fff1d7819 */ /* 0x000fe2000001141d */
[----:B------:R-:W-:Y:S01]  /*10860*/  IMAD R5, R17, R5, R8 ;  /* 0x0000000511057224 */ /* 0x000fe200078e0208 */
[----:B--2---:R-:W-:-:S13]  /*10870*/  R2UR UR4, R2 ;  /* 0x00000000020472ca */ /* 0x004fda00000e0000 */
[----:B------:R-:W-:-:S06]  /*10880*/  ULOP3.LUT UR4, UR4, 0x2, URZ, 0xfc, !UPT ;  /* 0x0000000204047892 */ /* 0x000fcc000f8efc3f */
[----:B------:R-:W-:-:S05]  /*10890*/  IMAD.U32 R2, RZ, RZ, UR4 ;  /* 0x00000004ff027e24 */ /* 0x000fca000f8e00ff */
[----:B------:R-:W-:-:S13]  /*108a0*/  ISETP.NE.AND P0, PT, R2, 0x3, PT ;  /* 0x000000030200780c */ /* 0x000fda0003f05270 */
[----:B------:R-:W-:Y:S01]  /*108b0*/  @P0 LOP3.LUT R16, R16, 0x8, RZ, 0xfc, !PT ;  /* 0x0000000810100812 */ /* 0x000fe200078efcff */
[----:B------:R-:W-:Y:S06]  /*108c0*/  @!P0 BRA `(.L_x_10954) ;  /* 0x0000000000048947 */ /* 0x000fec0003800000 */
[----:B------:R-:W-:Y:S01]  /*108d0*/  BPT.TRAP 0x1 ;  /* 0x000000040000795c */ /* 0x000fe20000300000 */
.L_x_10954:
[----:B------:R-:W-:Y:S01]  /*108e0*/  IMAD.MOV.U32 R10, RZ, RZ, 0x1 ;  /* 0x00000001ff0a7424 */ /* 0x000fe200078e00ff */
[----:B------:R-:W-:Y:S01]  /*108f0*/  SHF.R.S32.HI R7, RZ, 0x1f, R5 ;  /* 0x0000001fff077819 */ /* 0x000fe20000011405 */
[----:B------:R-:W-:Y:S01]  /*10900*/  ULDC.64 UR4, c[0x0][0x328] ;  /* 0x0000ca0000047ab9 */ /* 0x000fe20000000a00 */
[----:B-----5:R-:W-:Y:S02]  /*10910*/  SHF.R.S32.HI R4, RZ, 0x1f, R6 ;  /* 0x0000001fff047819 */ /* 0x020fe40000011406 */
[----:B------:R-:W-:Y:S01]  /*10920*/  SHF.L.U32 R10, R10, 0x1f, RZ ;  /* 0x0000001f0a0a7819 */ /* 0x000fe200000006ff */
[----:B------:R-:W-:Y:S01]  /*10930*/  IMAD R2, R7, UR4, RZ ;  /* 0x0000000407027c24 */ /* 0x000fe2000f8e02ff */
[----:B------:R-:W-:Y:S02]  /*10940*/  R2UR UR6, R29 ;  /* 0x000000001d0672ca */ /* 0x000fe400000e0000 */
[----:B------:R-:W0:Y:S01]  /*10950*/  SYNCS.PHASECHK.TRANS64.TRYWAIT P0, [UR47+0x2d840], R10 ;  /* 0x02d8400aff0075a7 */ /* 0x000e22000800016f */
[----:B------:R-:W-:-:S02]  /*10960*/  IMAD R11, R5, UR5, R2 ;  /* 0x00000005050b7c24 */ /* 0x000fc4000f8e0202 */
        /* <DEDUP_REMOVED lines=13> */
[----:B------:R-:W-:Y:S01]  /*10a40*/  VIADD R3, R3, UR4 ;  /* 0x0000000403037c36 */ /* 0x000fe20008000000 */
[----:B------:R-:W-:-:S04]  /*10a50*/  LEA R17, P1, R2, UR6, 0x1 ;  /* 0x0000000602117c11 */ /* 0x000fc8000f8208ff */
[----:B------:R-:W-:Y:S01]  /*10a60*/  LEA.HI.X R18, R2, UR7, R3, 0x1, P1 ;  /* 0x0000000702127c11 */ /* 0x000fe200088f0c03 */
[----:B0-----:R-:W-:Y:S08]  /*10a70*/  @!P0 BRA `(.L_x_10955) ;  /* 0x0000002c00848947 */ /* 0x001ff00003800000 */
.L_x_10996:
[----:B------:R-:W1:Y:S01]  /*10a80*/  S2R R11, SR_TID.X ;  /* 0x00000000000b7919 */ /* 0x000e620000002100 */
[----:B------:R-:W-:Y:S01]  /*10a90*/  ULDC.64 UR4, c[0x0][0x300] ;  /* 0x0000c00000047ab9 */ /* 0x000fe20000000a00 */
[----:B------:R-:W-:Y:S01]  /*10aa0*/  R2UR UR6, R29 ;  /* 0x000000001d0672ca */ /* 0x000fe200000e0000 */
[----:B------:R-:W-:Y:S01]  /*10ab0*/  IMAD R2, R7, UR4, RZ ;  /* 0x0000000407027c24 */ /* 0x000fe2000f8e02ff */
[----:B0-----:R-:W0:Y:S01]  /*10ac0*/  S2R R10, SR_TID.X ;  /* 0x00000000000a7919 */ /* 0x001e220000002100 */
[C---:B------:R-:W-:Y:S02]  /*10ad0*/  LOP3.LUT P4, RZ, R16.reuse, 0x4, RZ, 0xc0, !PT ;  /* 0x0000000410ff7812 */ /* 0x040fe4000788c0ff */
        /* <DEDUP_REMOVED lines=10> */
[----:B------:R-:W-:Y:S01]  /*10b80*/  IMAD.SHL.U32 R4, R20, 0x8, RZ ;  /* 0x0000000814047824 */ /* 0x000fe200078e00ff */
[----:B------:R-:W-:Y:S01]  /*10b90*/  LOP3.LUT R6, R9, 0xc0, RZ, 0xc0, !PT ;  /* 0x000000c009067812 */ /* 0x000fe200078ec0ff */
[----:B------:R-:W-:Y:S02]  /*10ba0*/  IMAD.IADD R3, R3, 0x1, R5 ;  /* 0x0000000103037824 */ /* 0x000fe400078e0205 */
[----:B------:R-:W-:Y:S01]  /*10bb0*/  IMAD.MOV.U32 R5, RZ, RZ, -0x80 ;  /* 0xffffff80ff057424 */ /* 0x000fe200078e00ff */
[----:B------:R-:W-:Y:S02]  /*10bc0*/  LOP3.LUT R4, R4, 0x300, RZ, 0xc0, !PT ;  /* 0x0000030004047812 */ /* 0x000fe400078ec0ff */
[--C-:B------:R-:W-:Y:S01]  /*10bd0*/  LOP3.LUT R6, R6, 0x18, R9.reuse, 0xf8, !PT ;  /* 0x0000001806067812 */ /* 0x100fe200078ef809 */
[----:B------:R-:W-:Y:S01]  /*10be0*/  IMAD R8, R0, R5, UR49 ;  /* 0x0000003100087e24 */ /* 0x000fe2000f8e0205 */
[----:B-1----:R-:W-:Y:S01]  /*10bf0*/  LOP3.LUT R11, R11, 0x7f, RZ, 0xc0, !PT ;  /* 0x0000007f0b0b7812 */ /* 0x002fe200078ec0ff */
[----:B------:R-:W-:Y:S01]  /*10c00*/  IMAD.U32 R5, RZ, RZ, UR4 ;  /* 0x00000004ff057e24 */ /* 0x000fe2000f8e00ff */
[----:B------:R-:W-:Y:S01]  /*10c10*/  UIMAD UR4, UR6, UR4, URZ ;  /* 0x00000004060472a4 */ /* 0x000fe2000f8e023f */
[----:B------:R-:W-:-:S02]  /*10c20*/  LOP3.LUT R4, R4, 0x20, R9, 0xf8, !PT ;  /* 0x0000002004047812 */ /* 0x000fc400078ef809 */
[----:B------:R-:W-:Y:S01]  /*10c30*/  IMAD.WIDE.U32 R2, R5, UR41, R2 ;  /* 0x0000002905027c25 */ /* 0x000fe2000f8e0002 */
[----:B------:R-:W-:Y:S01]  /*10c40*/  UIMAD UR4, UR41, UR5, UR4 ;  /* 0x00000005290472a4 */ /* 0x000fe2000f8e0204 */
[----:B------:R-:W-:Y:S01]  /*10c50*/  SHF.R.U32.HI R11, RZ, 0x2, R11 ;  /* 0x00000002ff0b7819 */ /* 0x000fe2000001160b */
[----:B------:R-:W-:Y:S01]  /*10c60*/  ULDC.64 UR6, c[0x0][0x2e8] ;  /* 0x0000ba0000067ab9 */ /* 0x000fe20000000a00 */
[----:B0-----:R-:W-:Y:S02]  /*10c70*/  LOP3.LUT R28, R6, 0x18, R10, 0x78, !PT ;  /* 0x00000018061c7812 */ /* 0x001fe400078e780a */
[----:B------:R-:W-:Y:S01]  /*10c80*/  LEA R0, P1, R2, UR6, 0x1 ;  /* 0x0000000602007c11 */ /* 0x000fe2000f8208ff */
[----:B------:R-:W-:Y:S01]  /*10c90*/  VIADD R9, R3, UR4 ;  /* 0x0000000403097c36 */ /* 0x000fe20008000000 */
[----:B------:R-:W-:Y:S01]  /*10ca0*/  UMOV UR4, 0xffffffff ;  /* 0xffffffff00047882 */ /* 0x000fe20000000000 */
[----:B------:R-:W-:Y:S01]  /*10cb0*/  IMAD.IADD R8, R8, 0x1, -R11 ;  /* 0x0000000108087824 */ /* 0x000fe200078e0a0b */
[----:B------:R-:W-:-:S02]  /*10cc0*/  LOP3.LUT R28, R4, R28, RZ, 0xfc, !PT ;  /* 0x0000001c041c7212 */ /* 0x000fc400078efcff */
[----:B------:R-:W-:Y:S02]  /*10cd0*/  LEA.HI.X R9, R2, UR7, R9, 0x1, P1 ;  /* 0x0000000702097c11 */ /* 0x000fe400088f0c09 */
[----:B------:R-:W-:Y:S01]  /*10ce0*/  ISETP.GE.AND P0, PT, R8, 0x1, PT ;  /* 0x000000010800780c */ /* 0x000fe20003f06270 */
[----:B------:R-:W-:-:S12]  /*10cf0*/  BRA.DIV UR4, `(.L_x_10956) ;  /* 0x0000002a04fc7947 */ /* 0x000fd8000b800000 */
        /* <DEDUP_REMOVED lines=8> */
[----:B------:R-:W-:Y:S01]  /*10d80*/  SHFL.IDX PT, R3, R0, 0x2, 0x1c1f ;  /* 0x005c1f0000037f89 */ /* 0x000fe200000e0000 */
[----:B-1----:R-:W-:Y:S02]  /*10d90*/  IMAD.MOV.U32 R7, RZ, RZ, R6 ;  /* 0x000000ffff077224 */ /* 0x002fe400078e0006 */
[----:B0-----:R-:W-:Y:S02]  /*10da0*/  IMAD.SHL.U32 R11, R2, 0x8, RZ ;  /* 0x00000008020b7824 */ /* 0x001fe400078e00ff */
[----:B------:R-:W0:Y:S01]  /*10db0*/  SHFL.IDX PT, R2, R9, 0x2, 0x1c1f ;  /* 0x005c1f0009027f89 */ /* 0x000e2200000e0000 */
[----:B--2---:R-:W-:Y:S02]  /*10dc0*/  IMAD.MOV.U32 R6, RZ, RZ, R14 ;  /* 0x000000ffff067224 */ /* 0x004fe400078e000e */
[----:B------:R-:W-:Y:S01]  /*10dd0*/  LOP3.LUT R11, R11, 0x18, RZ, 0xc0, !PT ;  /* 0x000000180b0b7812 */ /* 0x000fe200078ec0ff */
[----:B------:R-:W1:Y:S01]  /*10de0*/  SHFL.IDX PT, R9, R9, 0x3, 0x1c1f ;  /* 0x007c1f0009097f89 */ /* 0x000e6200000e0000 */
[----:B---3--:R-:W-:-:S03]  /*10df0*/  LOP3.LUT R5, R5, R4, RZ, 0x3c, !PT ;  /* 0x0000000405057212 */ /* 0x008fc600078e3cff */
[----:B------:R-:W-:Y:S01]  /*10e00*/  @P0 IMAD.WIDE.U32 R6, R11, 0x2, R6 ;  /* 0x000000020b060825 */ /* 0x000fe200078e0006 */
[----:B------:R2:W3:Y:S01]  /*10e10*/  SHFL.IDX PT, R14, R0, 0x3, 0x1c1f ;  /* 0x007c1f00000e7f89 */ /* 0x0004e200000e0000 */
[----:B------:R-:W-:-:S03]  /*10e20*/  LOP3.LUT R4, R5, R4, RZ, 0x3c, !PT ;  /* 0x0000000405047212 */ /* 0x000fc600078e3cff */
[----:B------:R2:W-:Y:S01]  /*10e30*/  @P0 LDGSTS.E.BYPASS.LTC128B.128 [R21+0x15400], desc[UR36][R6.64], !P4 ;  /* 0x1540000006150fae */ /* 0x0005e2000e101d64 */
[----:B------:R-:W-:-:S03]  /*10e40*/  LOP3.LUT R5, R5, R4, RZ, 0x3c, !PT ;  /* 0x0000000405057212 */ /* 0x000fc600078e3cff */
[----:B------:R2:W-:Y:S01]  /*10e50*/  @P0 LDGSTS.E.BYPASS.LTC128B.128 [R21+0x17400], desc[UR36][R6.64+0x40], !P3 ;  /* 0x1740004006150fae */ /* 0x0005e2000d901d64 */
[----:B------:R-:W-:-:S03]  /*10e60*/  @P1 IMAD.WIDE.U32 R4, R11, 0x2, R4 ;  /* 0x000000020b041825 */ /* 0x000fc600078e0004 */
[----:B------:R2:W-:Y:S01]  /*10e70*/  @P0 LDGSTS.E.BYPASS.LTC128B.128 [R21+0x19400], desc[UR36][R6.64+0x80], !P2 ;  /* 0x1940008006150fae */ /* 0x0005e2000d101d64 */
[----:B------:R-:W-:Y:S02]  /*10e80*/  ISETP.GE.AND P0, PT, R8, 0x41, PT ;  /* 0x000000410800780c */ /* 0x000fe40003f06270 */
[-C--:B0-----:R-:W-:Y:S01]  /*10e90*/  LOP3.LUT R3, R3, R2.reuse, RZ, 0x3c, !PT ;  /* 0x0000000203037212 */ /* 0x081fe200078e3cff */
[----:B------:R2:W-:Y:S03]  /*10ea0*/  @P1 LDGSTS.E.BYPASS.LTC128B.128 [R25+0x15c00], desc[UR36][R4.64], !P4 ;  /* 0x15c0000004191fae */ /* 0x0005e6000e101d64 */
[C---:B------:R-:W-:Y:S01]  /*10eb0*/  LOP3.LUT R2, R3.reuse, R2, RZ, 0x3c, !PT ;  /* 0x0000000203027212 */ /* 0x040fe200078e3cff */
[----:B------:R2:W-:Y:S03]  /*10ec0*/  @P1 LDGSTS.E.BYPASS.LTC128B.128 [R25+0x17c00], desc[UR36][R4.64+0x40], !P3 ;  /* 0x17c0004004191fae */ /* 0x0005e6000d901d64 */
[----:B------:R-:W-:Y:S01]  /*10ed0*/  LOP3.LUT R3, R3, R2, RZ, 0x3c, !PT ;  /* 0x0000000203037212 */ /* 0x000fe200078e3cff */
[----:B------:R2:W-:Y:S02]  /*10ee0*/  @P1 LDGSTS.E.BYPASS.LTC128B.128 [R25+0x19c00], desc[UR36][R4.64+0x80], !P2 ;  /* 0x19c0008004191fae */ /* 0x0005e4000d101d64 */
[----:B------:R-:W-:Y:S01]  /*10ef0*/  @P0 LEA R27, R28, UR47, 0x1 ;  /* 0x0000002f1c1b0c11 */ /* 0x000fe2000f8e08ff */
[----:B------:R-:W-:-:S05]  /*10f00*/  @P0 IMAD.WIDE.U32 R2, R11, 0x2, R2 ;  /* 0x000000020b020825 */ /* 0x000fca00078e0002 */
[----:B------:R2:W-:Y:S04]  /*10f10*/  @P0 LDGSTS.E.BYPASS.LTC128B.128 [R27+0x16400], desc[UR36][R2.64], !P4 ;  /* 0x16400000021b0fae */ /* 0x0005e8000e101d64 */
[----:B------:R2:W-:Y:S04]  /*10f20*/  @P0 LDGSTS.E.BYPASS.LTC128B.128 [R27+0x18400], desc[UR36][R2.64+0x40], !P3 ;  /* 0x18400040021b0fae */ /* 0x0005e8000d901d64 */
[----:B-1-3--:R2:W-:Y:S02]  /*10f30*/  @P0 LDGSTS.E.BYPASS.LTC128B.128 [R27+0x1a400], desc[UR36][R2.64+0x80], !P2 ;  /* 0x1a400080021b0fae */ /* 0x00a5e4000d101d64 */
.L_x_11006:
[----:B------:R-:W-:Y:S01]  /*10f40*/  ISETP.GE.AND P0, PT, R8, 0x61, PT ;  /* 0x000000610800780c */ /* 0x000fe20003f06270 */
[----:B--2---:R-:W-:Y:S02]  /*10f50*/  IMAD.SHL.U32 R27, R10, 0x8, RZ ;  /* 0x000000080a1b7824 */ /* 0x004fe400078e00ff */
[----:B------:R-:W-:Y:S02]  /*10f60*/  IMAD.MOV.U32 R2, RZ, RZ, R14 ;  /* 0x000000ffff027224 */ /* 0x000fe400078e000e */
[----:B------:R-:W-:Y:S01]  /*10f70*/  IMAD.MOV.U32 R3, RZ, RZ, R9 ;  /* 0x000000ffff037224 */ /* 0x000fe200078e0009 */
[----:B------:R-:W-:-:S07]  /*10f80*/  LOP3.LUT R27, R27, 0x18, RZ, 0xc0, !PT ;  /* 0x000000181b1b7812 */ /* 0x000fce00078ec0ff */
        /* <DEDUP_REMOVED lines=15> */
.L_x_10957:
        /* <DEDUP_REMOVED lines=30> */
.L_x_10958:
[----:B------:R-:W0:Y:S01]  /*11260*/  S2R R13, SR_TID.X ;  /* 0x00000000000d7919 */ /* 0x000e220000002100 */
[----:B------:R-:W-:Y:S01]  /*11270*/  UISETP.NE.AND UP0, UPT, UR50, URZ, UPT ;  /* 0x0000003f3200728c */ /* 0x000fe2000bf05270 */
[----:B------:R-:W-:Y:S01]  /*11280*/  IMAD.U32 R4, RZ, RZ, UR38 ;  /* 0x00000026ff047e24 */ /* 0x000fe2000f8e00ff */
[----:B------:R-:W-:Y:S01]  /*11290*/  ULDC.64 UR4, c[0x0][0x2e0] ;  /* 0x0000b80000047ab9 */ /* 0x000fe20000000a00 */
[----:B------:R-:W-:Y:S01]  /*112a0*/  IMAD.U32 R3, RZ, RZ, UR48 ;  /* 0x00000030ff037e24 */ /* 0x000fe2000f8e00ff */
[----:B------:R-:W1:Y:S01]  /*112b0*/  LDC R20, c[0x0][0x448] ;  /* 0x00011200ff147b82 */ /* 0x000e620000000800 */
[----:B------:R-:W-:Y:S01]  /*112c0*/  IMAD.MOV.U32 R2, RZ, RZ, R4 ;  /* 0x000000ffff027224 */ /* 0x000fe200078e0004 */
[----:B------:R-:W-:Y:S01]  /*112d0*/  PLOP3.LUT P1, PT, PT, PT, UP0, 0x80, 0x0 ;  /* 0x000000000000781c */ /* 0x000fe20003f2f008 */
[----:B------:R-:W-:Y:S01]  /*112e0*/  IMAD R25, R25, UR4, RZ ;  /* 0x0000000419197c24 */ /* 0x000fe2000f8e02ff */
[----:B------:R-:W-:Y:S01]  /*112f0*/  PLOP3.LUT P0, PT, PT, PT, UP0, 0x80, 0x0 ;  /* 0x000000000000781c */ /* 0x000fe20003f0f008 */
[----:B------:R-:W-:-:S02]  /*11300*/  IMAD.WIDE.U32 R2, R24, UR4, R2 ;  /* 0x0000000418027c25 */ /* 0x000fc4000f8e0002 */
[----:B------:R-:W-:Y:S02]  /*11310*/  @UP0 ULDC UR4, c[0x0][0x44c] ;  /* 0x0001130000040ab9 */ /* 0x000fe40000000800 */
[----:B------:R-:W-:Y:S02]  /*11320*/  IMAD.U32 R5, RZ, RZ, UR39 ;  /* 0x00000027ff057e24 */ /* 0x000fe4000f8e00ff */
[----:B------:R-:W-:-:S04]  /*11330*/  IMAD R25, R24, UR5, R25 ;  /* 0x0000000518197c24 */ /* 0x000fc8000f8e0219 */
[----:B------:R-:W-:Y:S01]  /*11340*/  IMAD.IADD R3, R3, 0x1, R25 ;  /* 0x0000000103037824 */ /* 0x000fe200078e0219 */
[C---:B0-----:R-:W-:Y:S01]  /*11350*/  LOP3.LUT R21, R13.reuse, 0x7f, RZ, 0xc0, !PT ;  /* 0x0000007f0d157812 */ /* 0x041fe200078ec0ff */
[----:B------:R-:W-:-:S03]  /*11360*/  IMAD.SHL.U32 R13, R13, 0x8, RZ ;  /* 0x000000080d0d7824 */ /* 0x000fc600078e00ff */
[----:B------:R-:W-:Y:S02]  /*11370*/  SHF.R.U32.HI R21, RZ, 0x2, R21 ;  /* 0x00000002ff157819 */ /* 0x000fe40000011615 */
[----:B------:R-:W-:Y:S02]  /*11380*/  LOP3.LUT R13, R13, 0x18, RZ, 0xc0, !PT ;  /* 0x000000180d0d7812 */ /* 0x000fe400078ec0ff */
[----:B------:R-:W-:Y:S02]  /*11390*/  IADD3 R7, R21, UR42, R23 ;  /* 0x0000002a15077c10 */ /* 0x000fe4000fffe017 */
[C---:B------:R-:W-:Y:S02]  /*113a0*/  LOP3.LUT R14, R13.reuse, 0x20, RZ, 0xfc, !PT ;  /* 0x000000200d0e7812 */ /* 0x040fe400078efcff */
[----:B------:R-:W-:Y:S01]  /*113b0*/  LOP3.LUT R13, R13, 0x40, RZ, 0xfc, !PT ;  /* 0x000000400d0d7812 */ /* 0x000fe200078efcff */
[----:B------:R-:W-:Y:S01]  /*113c0*/  @P1 IMAD.HI.U32 R0, R7, UR4, RZ ;  /* 0x0000000407001c27 */ /* 0x000fe2000f8e00ff */
[----:B------:R-:W-:Y:S01]  /*113d0*/  PLOP3.LUT P1, PT, PT, PT, UP0, 0x80, 0x0 ;  /* 0x000000000000781c */ /* 0x000fe20003f2f008 */
[----:B------:R-:W-:-:S02]  /*113e0*/  @UP0 ULDC UR4, c[0x0][0x450] ;  /* 0x0001140000040ab9 */ /* 0x000fc40000000800 */
[----:B------:R-:W-:Y:S01]  /*113f0*/  IMAD.MOV.U32 R5, RZ, RZ, R7 ;  /* 0x000000ffff057224 */ /* 0x000fe200078e0007 */
[----:B------:R-:W-:Y:S01]  /*11400*/  @P0 SHF.R.U32.HI R5, RZ, UR4, R0 ;  /* 0x00000004ff050c19 */ /* 0x000fe20008011600 */
[----:B------:R-:W-:Y:S01]  /*11410*/  VIADD R0, R7, 0x80 ;  /* 0x0000008007007836 */ /* 0x000fe20000000000 */
[----:B------:R-:W-:Y:S01]  /*11420*/  PLOP3.LUT P0, PT, PT, PT, UP0, 0x80, 0x0 ;  /* 0x000000000000781c */ /* 0x000fe20003f0f008 */
[----:B------:R-:W-:Y:S02]  /*11430*/  @UP0 ULDC UR4, c[0x0][0x44c] ;  /* 0x0001130000040ab9 */ /* 0x000fe40000000800 */
[----:B------:R-:W-:Y:S02]  /*11440*/  IMAD.MOV.U32 R10, RZ, RZ, R0 ;  /* 0x000000ffff0a7224 */ /* 0x000fe400078e0000 */
[----:B------:R-:W-:Y:S02]  /*11450*/  IMAD.MOV R9, RZ, RZ, -R5 ;  /* 0x000000ffff097224 */ /* 0x000fe400078e0a05 */
[----:B------:R-:W-:Y:S01]  /*11460*/  @P1 IMAD.HI.U32 R4, R0, UR4, RZ ;  /* 0x0000000400041c27 */ /* 0x000fe2000f8e00ff */
[----:B------:R-:W-:-:S03]  /*11470*/  @UP0 ULDC UR4, c[0x0][0x450] ;  /* 0x0001140000040ab9 */ /* 0x000fc60000000800 */
[----:B-1----:R-:W-:Y:S02]  /*11480*/  IMAD R9, R20, R9, R7 ;  /* 0x0000000914097224 */ /* 0x002fe400078e0207 */
[----:B------:R-:W-:Y:S01]  /*11490*/  @P0 SHF.R.U32.HI R10, RZ, UR4, R4 ;  /* 0x00000004ff0a0c19 */ /* 0x000fe20008011604 */
[----:B------:R-:W-:Y:S01]  /*114a0*/  ULDC.64 UR4, c[0x0][0x2d0] ;  /* 0x0000b40000047ab9 */ /* 0x000fe20000000a00 */
[----:B------:R-:W-:Y:S02]  /*114b0*/  SHF.R.S32.HI R4, RZ, 0x1f, R5 ;  /* 0x0000001fff047819 */ /* 0x000fe40000011405 */
[----:B------:R-:W-:Y:S01]  /*114c0*/  SHF.R.S32.HI R12, RZ, 0x1f, R10 ;  /* 0x0000001fff0c7819 */ /* 0x000fe2000001140a */
[----:B------:R-:W-:-:S04]  /*114d0*/  IMAD.WIDE.U32 R6, R10, UR4, R2 ;  /* 0x000000040a067c25 */ /* 0x000fc8000f8e0002 */
[----:B------:R-:W-:Y:S02]  /*114e0*/  IMAD R4, R4, UR4, RZ ;  /* 0x0000000404047c24 */ /* 0x000fe4000f8e02ff */
[----:B------:R-:W-:Y:S02]  /*114f0*/  IMAD R12, R12, UR4, RZ ;  /* 0x000000040c0c7c24 */ /* 0x000fe4000f8e02ff */
[C---:B------:R-:W-:Y:S02]  /*11500*/  IMAD R8, R5.reuse, UR5, R4 ;  /* 0x0000000505087c24 */ /* 0x040fe4000f8e0204 */
[----:B------:R-:W-:Y:S01]  /*11510*/  IMAD.WIDE.U32 R4, R5, UR4, R2 ;  /* 0x0000000405047c25 */ /* 0x000fe2000f8e0002 */
[----:B------:R-:W-:-:S03]  /*11520*/  SHF.R.S32.HI R2, RZ, 0x1f, R9 ;  /* 0x0000001fff027819 */ /* 0x000fc60000011409 */
[----:B------:R-:W-:Y:S02]  /*11530*/  IMAD.MOV R11, RZ, RZ, -R10 ;  /* 0x000000ffff0b7224 */ /* 0x000fe400078e0a0a */
[----:B------:R-:W-:Y:S01]  /*11540*/  IMAD R10, R10, UR5, R12 ;  /* 0x000000050a0a7c24 */ /* 0x000fe2000f8e020c */
[----:B------:R-:W-:Y:S01]  /*11550*/  ULDC.64 UR4, c[0x0][0x2c8] ;  /* 0x0000b20000047ab9 */ /* 0x000fe20000000a00 */
[----:B------:R-:W-:Y:S02]  /*11560*/  IMAD.IADD R3, R5, 0x1, R8 ;  /* 0x0000000105037824 */ /* 0x000fe400078e0208 */
[----:B------:R-:W-:Y:S02]  /*11570*/  IMAD R8, R2, UR4, RZ ;  /* 0x0000000402087c24 */ /* 0x000fe4000f8e02ff */
[----:B------:R-:W-:Y:S02]  /*11580*/  IMAD R0, R20, R11, R0 ;  /* 0x0000000b14007224 */ /* 0x000fe400078e0200 */
[----:B------:R-:W-:-:S02]  /*11590*/  IMAD.MOV.U32 R2, RZ, RZ, R4 ;  /* 0x000000ffff027224 */ /* 0x000fc400078e0004 */
[C---:B------:R-:W-:Y:S02]  /*115a0*/  IMAD R8, R9.reuse, UR5, R8 ;  /* 0x0000000509087c24 */ /* 0x040fe4000f8e0208 */
[----:B------:R-:W-:Y:S01]  /*115b0*/  IMAD.WIDE.U32 R4, R9, UR4, R2 ;  /* 0x0000000409047c25 */ /* 0x000fe2000f8e0002 */
[----:B------:R-:W-:-:S03]  /*115c0*/  SHF.R.S32.HI R2, RZ, 0x1f, R0 ;  /* 0x0000001fff027819 */ /* 0x000fc60000011400 */
[----:B------:R-:W-:Y:S02]  /*115d0*/  IMAD.IADD R3, R7, 0x1, R10 ;  /* 0x0000000107037824 */ /* 0x000fe400078e020a */
[----:B------:R-:W-:Y:S02]  /*115e0*/  IMAD R7, R2, UR4, RZ ;  /* 0x0000000402077c24 */ /* 0x000fe4000f8e02ff */
[----:B------:R-:W-:Y:S02]  /*115f0*/  IMAD.MOV.U32 R2, RZ, RZ, R6 ;  /* 0x000000ffff027224 */ /* 0x000fe400078e0006 */
[C---:B------:R-:W-:Y:S02]  /*11600*/  IMAD R6, R0.reuse, UR5, R7 ;  /* 0x0000000500067c24 */ /* 0x040fe4000f8e0207 */
[----:B------:R-:W-:Y:S01]  /*11610*/  IMAD.WIDE.U32 R2, R0, UR4, R2 ;  /* 0x0000000400027c25 */ /* 0x000fe2000f8e0002 */
[----:B------:R-:W-:Y:S02]  /*11620*/  ULDC.64 UR4, c[0x0][0x280] ;  /* 0x0000a00000047ab9 */ /* 0x000fe40000000a00 */
[----:B------:R-:W-:Y:S01]  /*11630*/  LEA R7, P0, R4, UR4, 0x1 ;  /* 0x0000000404077c11 */ /* 0x000fe2000f8008ff */
[----:B------:R-:W-:-:S02]  /*11640*/  IMAD.IADD R9, R5, 0x1, R8 ;  /* 0x0000000105097824 */ /* 0x000fc400078e0208 */
[----:B------:R-:W-:-:S03]  /*11650*/  IMAD.IADD R3, R3, 0x1, R6 ;  /* 0x0000000103037824 */ /* 0x000fc600078e0206 */
[----:B------:R-:W-:Y:S02]  /*11660*/  LEA.HI.X R9, R4, UR5, R9, 0x1, P0 ;  /* 0x0000000504097c11 */ /* 0x000fe400080f0c09 */
        /* <DEDUP_REMOVED lines=8> */
[----:B------:R-:W0:Y:S01]  /*116f0*/  S2R R3, SR_TID.X ;  /* 0x0000000000037919 */ /* 0x000e220000002100 */
[----:B------:R-:W-:Y:S01]  /*11700*/  ULDC UR4, c[0x0][0x288] ;  /* 0x0000a20000047ab9 */ /* 0x000fe20000000800 */
[----:B------:R-:W-:Y:S01]  /*11710*/  IMAD.MOV.U32 R24, RZ, RZ, 0x1 ;  /* 0x00000001ff187424 */ /* 0x000fe200078e00ff */
[----:B------:R-:W-:Y:S01]  /*11720*/  SHFL.IDX PT, R2, R9, RZ, 0x1c1f ;  /* 0x001c1fff09027589 */ /* 0x000fe200000e0000 */
[----:B------:R-:W-:-:S03]  /*11730*/  IMAD R0, R20, UR4, RZ ;  /* 0x0000000414007c24 */ /* 0x000fc6000f8e02ff */
[----:B------:R-:W-:Y:S04]  /*11740*/  SHFL.IDX PT, R14, R7, RZ, 0x1c1f ;  /* 0x001c1fff070e7589 */ /* 0x000fe800000e0000 */
[----:B------:R-:W1:Y:S01]  /*11750*/  SHFL.IDX PT, R4, R9, 0x1, 0x1c1f ;  /* 0x003c1f0009047f89 */ /* 0x000e6200000e0000 */
[----:B0-----:R-:W-:-:S04]  /*11760*/  LOP3.LUT R3, R3, 0x7f, RZ, 0xc0, !PT ;  /* 0x0000007f03037812 */ /* 0x001fc800078ec0ff */
[----:B------:R-:W-:Y:S01]  /*11770*/  SHF.R.U32.HI R3, RZ, 0x2, R3 ;  /* 0x00000002ff037819 */ /* 0x000fe20000011603 */
[----:B-1----:R-:W-:-:S04]  /*11780*/  IMAD.MOV.U32 R5, RZ, RZ, R4 ;  /* 0x000000ffff057224 */ /* 0x002fc800078e0004 */
[----:B------:R-:W-:Y:S02]  /*11790*/  VIADD R6, R3, UR42 ;  /* 0x0000002a03067c36 */ /* 0x000fe40008000000 */
[----:B------:R-:W-:Y:S02]  /*117a0*/  IMAD.MOV.U32 R3, RZ, RZ, R2 ;  /* 0x000000ffff037224 */ /* 0x000fe400078e0002 */
[----:B------:R-:W-:Y:S01]  /*117b0*/  IMAD.MOV.U32 R2, RZ, RZ, R14 ;  /* 0x000000ffff027224 */ /* 0x000fe200078e000e */
[C---:B------:R-:W-:Y:S01]  /*117c0*/  ISETP.GE.AND P2, PT, R6.reuse, R0, PT ;  /* 0x000000000600720c */ /* 0x040fe20003f46270 */
[----:B------:R-:W0:Y:S01]  /*117d0*/  SHFL.IDX PT, R14, R7, 0x1, 0x1c1f ;  /* 0x003c1f00070e7f89 */ /* 0x000e2200000e0000 */
[----:B------:R-:W-:-:S11]  /*117e0*/  VIADD R11, R6, 0x20 ;  /* 0x00000020060b7836 */ /* 0x000fd60000000000 */
[----:B------:R-:W-:Y:S01]  /*117f0*/  @!P2 IMAD.WIDE.U32 R2, R27, 0x2, R2 ;  /* 0x000000021b02a825 */ /* 0x000fe200078e0002 */
[----:B------:R-:W-:-:S05]  /*11800*/  @!P2 LEA R21, R28, UR47, 0x1 ;  /* 0x0000002f1c15ac11 */ /* 0x000fca000f8e08ff */
[----:B------:R-:W-:Y:S04]  /*11810*/  @!P2 LDGSTS.E.BYPASS.LTC128B.128 [R21+0xc400], desc[UR36][R2.64], !P3 ;  /* 0x0c4000000215afae */ /* 0x000fe8000d901d64 */
[----:B------:R-:W-:Y:S01]  /*11820*/  @!P2 LDGSTS.E.BYPASS.LTC128B.128 [R21+0xf400], desc[UR36][R2.64+0x40], !P0 ;  /* 0x0f4000400215afae */ /* 0x000fe2000c101d64 */
[----:B0-----:R-:W-:-:S03]  /*11830*/  IMAD.MOV.U32 R4, RZ, RZ, R14 ;  /* 0x000000ffff047224 */ /* 0x001fc600078e000e */
[----:B------:R0:W-:Y:S01]  /*11840*/  @!P2 LDGSTS.E.BYPASS.LTC128B.128 [R21+0x12400], desc[UR36][R2.64+0x80], !P1 ;  /* 0x124000800215afae */ /* 0x0001e2000c901d64 */
[----:B------:R-:W-:Y:S01]  /*11850*/  ISETP.GE.AND P2, PT, R11, R0, PT ;  /* 0x000000000b00720c */ /* 0x000fe20003f46270 */
[----:B------:R-:W-:Y:S02]  /*11860*/  VIADD R11, R6, 0x40 ;  /* 0x00000040060b7836 */ /* 0x000fe40000000000 */
[----:B------:R-:W-:Y:S04]  /*11870*/  SHFL.IDX PT, R14, R7, 0x2, 0x1c1f ;  /* 0x005c1f00070e7f89 */ /* 0x000fe800000e0000 */
[----:B0-----:R-:W0:Y:S06]  /*11880*/  SHFL.IDX PT, R2, R9, 0x2, 0x1c1f ;  /* 0x005c1f0009027f89 */ /* 0x001e2c00000e0000 */
[----:B------:R-:W-:Y:S01]  /*11890*/  @!P2 IMAD.WIDE.U32 R4, R27, 0x2, R4 ;  /* 0x000000021b04a825 */ /* 0x000fe200078e0004 */
[----:B------:R-:W-:-:S05]  /*118a0*/  @!P2 LEA R25, R28, UR47, 0x1 ;  /* 0x0000002f1c19ac11 */ /* 0x000fca000f8e08ff */
[----:B------:R-:W-:Y:S04]  /*118b0*/  @!P2 LDGSTS.E.BYPASS.LTC128B.128 [R25+0xcc00], desc[UR36][R4.64], !P3 ;  /* 0x0cc000000419afae */ /* 0x000fe8000d901d64 */
[----:B------:R-:W-:Y:S04]  /*118c0*/  @!P2 LDGSTS.E.BYPASS.LTC128B.128 [R25+0xfc00], desc[UR36][R4.64+0x40], !P0 ;  /* 0x0fc000400419afae */ /* 0x000fe8000c101d64 */
[----:B------:R1:W-:Y:S01]  /*118d0*/  @!P2 LDGSTS.E.BYPASS.LTC128B.128 [R25+0x12c00], desc[UR36][R4.64+0x80], !P1 ;  /* 0x12c000800419afae */ /* 0x0003e2000c901d64 */
[----:B------:R-:W-:Y:S01]  /*118e0*/  ISETP.GE.AND P2, PT, R11, R0, PT ;  /* 0x000000000b00720c */ /* 0x000fe20003f46270 */
[----:B------:R-:W-:-:S02]  /*118f0*/  VIADD R11, R6, 0x60 ;  /* 0x00000060060b7836 */ /* 0x000fc40000000000 */
[----:B0-----:R-:W-:Y:S02]  /*11900*/  IMAD.MOV.U32 R3, RZ, RZ, R2 ;  /* 0x000000ffff037224 */ /* 0x001fe400078e0002 */
[----:B------:R-:W-:Y:S01]  /*11910*/  IMAD.MOV.U32 R2, RZ, RZ, R14 ;  /* 0x000000ffff027224 */ /* 0x000fe200078e000e */
[----:B-1----:R-:W-:Y:S07]  /*11920*/  SHFL.IDX PT, R5, R9, 0x3, 0x1c1f ;  /* 0x007c1f0009057f89 */ /* 0x002fee00000e0000 */
[----:B------:R-:W-:Y:S01]  /*11930*/  @!P2 IMAD.WIDE.U32 R2, R27, 0x2, R2 ;  /* 0x000000021b02a825 */ /* 0x000fe200078e0002 */
[----:B------:R-:W-:Y:S01]  /*11940*/  @!P2 LEA R21, R28, UR47, 0x1 ;  /* 0x0000002f1c15ac11 */ /* 0x000fe2000f8e08ff */
[----:B------:R0:W1:Y:S04]  /*11950*/  SHFL.IDX PT, R4, R7, 0x3, 0x1c1f ;  /* 0x007c1f0007047f89 */ /* 0x00006800000e0000 */
[----:B------:R-:W-:Y:S04]  /*11960*/  @!P2 LDGSTS.E.BYPASS.LTC128B.128 [R21+0xd400], desc[UR36][R2.64], !P3 ;  /* 0x0d4000000215afae */ /* 0x000fe8000d901d64 */
[----:B------:R-:W-:Y:S01]  /*11970*/  @!P2 LDGSTS.E.BYPASS.LTC128B.128 [R21+0x10400], desc[UR36][R2.64+0x40], !P0 ;  /* 0x104000400215afae */ /* 0x000fe2000c101d64 */
[----:B0-----:R-:W-:-:S03]  /*11980*/  VIADD R7, R6, 0x80 ;  /* 0x0000008006077836 */ /* 0x001fc60000000000 */
[----:B------:R0:W-:Y:S01]  /*11990*/  @!P2 LDGSTS.E.BYPASS.LTC128B.128 [R21+0x13400], desc[UR36][R2.64+0x80], !P1 ;  /* 0x134000800215afae */ /* 0x0001e2000c901d64 */
[----:B------:R-:W-:-:S03]  /*119a0*/  ISETP.GE.AND P2, PT, R11, R0, PT ;  /* 0x000000000b00720c */ /* 0x000fc60003f46270 */
[----:B------:R-:W-:Y:S04]  /*119b0*/  SHFL.IDX PT, R14, R10, 0x1, 0x1c1f ;  /* 0x003c1f000a0e7f89 */ /* 0x000fe800000e0000 */
[----:B0-----:R-:W-:Y:S06]  /*119c0*/  SHFL.IDX PT, R3, R8, RZ, 0x1c1f ;  /* 0x001c1fff08037589 */ /* 0x001fec00000e0000 */
        /* <DEDUP_REMOVED lines=13> */
.L_x_11019:
        /* <DEDUP_REMOVED lines=14> */
.L_x_10961:
[----:B------:R-:W-:Y:S05]  /*11b80*/  BSYNC B0 ;  /* 0x0000000000007941 */ /* 0x000fea0003800000 */
.L_x_10960:
[----:B------:R-:W-:Y:S01]  /*11b90*/  NOP ;  /* 0x0000000000007918 */ /* 0x000fe20000000000 */
[----:B------:R-:W-:Y:S01]  /*11ba0*/  SYNCS.ARRIVE.TRANS64.RED.A0T1 RZ, [UR47+0x2d800], RZ ;  /* 0x02d800ffffff79a7 */ /* 0x000fe2000820042f */
[----:B------:R-:W-:Y:S01]  /*11bb0*/  IMAD.MOV.U32 R0, RZ, RZ, 0x1 ;  /* 0x00000001ff007424 */ /* 0x000fe200078e00ff */
[----:B------:R-:W-:Y:S04]  /*11bc0*/  ARRIVES.LDGSTSBAR.64.TRANSCNT [UR47+0x2d800] ;  /* 0x02d80000ff0079b0 */ /* 0x000fe80008000aaf */
[----:B------:R-:W-:Y:S01]  /*11bd0*/  SHF.L.U32 R0, R0, 0x1f, RZ ;  /* 0x0000001f00007819 */ /* 0x000fe200000006ff */
[----:B------:R-:W-:Y:S01]  /*11be0*/  NOP ;  /* 0x0000000000007918 */ /* 0x000fe20000000000 */
[----:B------:R-:W-:Y:S01]  /*11bf0*/  SYNCS.ARRIVE.TRANS64.A1T0 RZ, [UR47+0x2d800], RZ ;  /* 0x02d800ffffff79a7 */ /* 0x000fe2000810002f */
[----:B------:R-:W-:-:S05]  /*11c00*/  VIADD R19, R19, 0xfffffffe ;  /* 0xfffffffe13137836 */ /* 0x000fca0000000000 */
[----:B------:R-:W-:Y:S01]  /*11c10*/  ISETP.GE.AND P0, PT, R19, UR51, PT ;  /* 0x0000003313007c0c */ /* 0x000fe2000bf06270 */
[----:B------:R-:W1:Y:S02]  /*11c20*/  SYNCS.PHASECHK.TRANS64.TRYWAIT P1, [UR47+0x2d820], R0 ;  /* 0x02d82000ff0075a7 */ /* 0x000e64000802016f */
[----:B-1----:R-:W-:Y:S10]  /*11c30*/  @!P1 BRA `(.L_x_10962) ;  /* 0x0000002800849947 */ /* 0x002ff40003800000 */
.L_x_11020:
[----:B------:R-:W-:Y:S01]  /*11c40*/  IMAD.MOV.U32 R21, RZ, RZ, RZ ;  /* 0x000000ffff157224 */ /* 0x000fe200078e00ff */
[----:B------:R-:W-:Y:S06]  /*11c50*/  @!P0 BRA `(.L_x_10963) ;  /* 0x0000000c00cc8947 */ /* 0x000fec0003800000 */
[----:B0-----:R-:W0:Y:S01]  /*11c60*/  S2R R2, SR_TID.X ;  /* 0x0000000000027919 */ /* 0x001e220000002100 */
[----:B------:R-:W-:Y:S01]  /*11c70*/  UIADD3 UR4, UR46, 0x1, URZ ;  /* 0x000000012e047890 */ /* 0x000fe2000fffe03f */
[----:B------:R-:W-:Y:S01]  /*11c80*/  LOP3.LUT R3, RZ, UR44, RZ, 0x33, !PT ;  /* 0x0000002cff037c12 */ /* 0x000fe2000f8e33ff */
[----:B------:R-:W-:Y:S01]  /*11c90*/  BSSY B0, `(.L_x_10963) ;  /* 0x00000ef000007945 */ /* 0x000fe20003800000 */
[----:B------:R-:W1:Y:S01]  /*11ca0*/  S2R R4, SR_TID.X ;  /* 0x0000000000047919 */ /* 0x000e620000002100 */
[----:B------:R-:W-:Y:S01]  /*11cb0*/  UIMAD UR4, UR4, UR40, URZ ;  /* 0x00000028040472a4 */ /* 0x000fe2000f8e023f */
[----:B------:R-:W-:Y:S01]  /*11cc0*/  LOP3.LUT R5, RZ, UR43, RZ, 0x33, !PT ;  /* 0x0000002bff057c12 */ /* 0x000fe2000f8e33ff */
[----:B------:R-:W-:-:S04]  /*11cd0*/  IMAD.MOV.U32 R20, RZ, RZ, RZ ;  /* 0x000000ffff147224 */ /* 0x000fc800078e00ff */
[----:B------:R-:W-:Y:S01]  /*11ce0*/  LOP3.LUT R0, RZ, UR4, RZ, 0x33, !PT ;  /* 0x00000004ff007c12 */ /* 0x000fe2000f8e33ff */
[----:B------:R-:W-:-:S03]  /*11cf0*/  ULDC UR4, c[0x0][0x2f4] ;  /* 0x0000bd0000047ab9 */ /* 0x000fc60000000800 */
[----:B------:R-:W-:-:S04]  /*11d00*/  VIADDMNMX R0, R0, -UR45, R3, !PT ;  /* 0x8000002d00007c46 */ /* 0x000fc8000f800103 */
[----:B------:R-:W-:-:S04]  /*11d10*/  VIMNMX R0, R0, R5, !PT ;  /* 0x0000000500007248 */ /* 0x000fc80007fe0100 */
[----:B------:R-:W-:Y:S02]  /*11d20*/  IADD3 R26, -R0, -0x2, RZ ;  /* 0xfffffffe001a7810 */ /* 0x000fe40007ffe1ff */
[----:B0-----:R-:W-:-:S04]  /*11d30*/  LOP3.LUT R2, R2, 0x7f, RZ, 0xc0, !PT ;  /* 0x0000007f02027812 */ /* 0x001fc800078ec0ff */
[----:B------:R-:W-:-:S04]  /*11d40*/  SHF.R.U32.HI R2, RZ, 0x2, R2 ;  /* 0x00000002ff027819 */ /* 0x000fc80000011602 */
[----:B------:R-:W-:Y:S01]  /*11d50*/  IADD3 R23, R23, R22, R2 ;  /* 0x0000001617177210 */ /* 0x000fe20007ffe002 */
[----:B------:R-:W-:Y:S01]  /*11d60*/  IMAD.MOV.U32 R22, RZ, RZ, 0x1 ;  /* 0x00000001ff167424 */ /* 0x000fe200078e00ff */
[----:B------:R-:W-:Y:S01]  /*11d70*/  IADD3 R3, -R2, UR49, RZ ;  /* 0x0000003102037c10 */ /* 0x000fe2000fffe1ff */
[C---:B-1----:R-:W-:Y:S02]  /*11d80*/  IMAD.SHL.U32 R2, R4.reuse, 0x8, RZ ;  /* 0x0000000804027824 */ /* 0x042fe400078e00ff */
[----:B------:R-:W-:Y:S02]  /*11d90*/  IMAD.SHL.U32 R4, R4, 0x8, RZ ;  /* 0x0000000804047824 */ /* 0x000fe400078e00ff */
[----:B------:R-:W-:Y:S01]  /*11da0*/  VIADD R23, R23, 0xfffffe80 ;  /* 0xfffffe8017177836 */ /* 0x000fe20000000000 */
[----:B------:R-:W-:Y:S01]  /*11db0*/  LOP3.LUT R2, R2, 0x18, RZ, 0xc0, !PT ;  /* 0x0000001802027812 */ /* 0x000fe200078ec0ff */
[----:B------:R-:W-:Y:S01]  /*11dc0*/  IMAD R3, R0, 0x80, R3 ;  /* 0x0000008000037824 */ /* 0x000fe200078e0203 */
[----:B------:R-:W-:Y:S01]  /*11dd0*/  LOP3.LUT R4, R4, 0x18, RZ, 0xc0, !PT ;  /* 0x0000001804047812 */ /* 0x000fe200078ec0ff */
[----:B------:R-:W-:Y:S01]  /*11de0*/  IMAD R10, R0, -0x80, R23 ;  /* 0xffffff80000a7824 */ /* 0x000fe200078e0217 */
[----:B------:R-:W-:Y:S01]  /*11df0*/  ISETP.GE.AND P3, PT, R2, UR4, PT ;  /* 0x0000000402007c0c */ /* 0x000fe2000bf66270 */
[----:B------:R-:W-:Y:S01]  /*11e00*/  VIADD R0, R3, 0x100 ;  /* 0x0000010003007836 */ /* 0x000fe20000000000 */
[----:B------:R-:W-:-:S02]  /*11e10*/  LOP3.LUT R4, R4, 0x20, RZ, 0xfc, !PT ;  /* 0x0000002004047812 */ /* 0x000fc400078efcff */
[----:B------:R-:W-:Y:S02]  /*11e20*/  LOP3.LUT R2, R2, 0x40, RZ, 0xfc, !PT ;  /* 0x0000004002027812 */ /* 0x000fe400078efcff */
[----:B------:R-:W-:Y:S02]  /*11e30*/  ISETP.GE.AND P2, PT, R4, UR4, PT ;  /* 0x0000000404007c0c */ /* 0x000fe4000bf46270 */
[----:B------:R-:W-:-:S13]  /*11e40*/  ISETP.GE.AND P1, PT, R2, UR4, PT ;  /* 0x0000000402007c0c */ /* 0x000fda000bf26270 */
.L_x_10976:
        /* <DEDUP_REMOVED lines=15> */
[----:B------:R-:W-:-:S03]  /*11f40*/  ULDC.64 UR4, c[0x0][0x418] ;  /* 0x0001060000047ab9 */ /* 0x000fc60000000a00 */
[----:B------:R-:W-:Y:S01]  /*11f50*/  IMAD.IADD R3, R5, 0x1, R3 ;  /* 0x0000000105037824 */ /* 0x000fe200078e0203 */
[----:B------:R-:W-:-:S04]  /*11f60*/  LEA R6, P0, R2, UR4, 0x2 ;  /* 0x0000000402067c11 */ /* 0x000fc8000f8010ff */
[----:B------:R-:W-:-:S05]  /*11f70*/  LEA.HI.X R7, R2, UR5, R3, 0x2, P0 ;  /* 0x0000000502077c11 */ /* 0x000fca00080f1403 */
[----:B------:R-:W2:Y:S01]  /*11f80*/  LDG.E R6, desc[UR36][R6.64] ;  /* 0x0000002406067981 */ /* 0x000ea2000c1e1900 */
[----:B------:R-:W-:Y:S01]  /*11f90*/  LOP3.LUT P4, RZ, R16, 0x8, RZ, 0xc0, !PT ;  /* 0x0000000810ff7812 */ /* 0x000fe2000788c0ff */
        /* <DEDUP_REMOVED lines=8> */
.L_x_10964:
[----:B------:R-:W-:Y:S01]  /*12020*/  LEA R7, R21, UR47, 0x3 ;  /* 0x0000002f15077c11 */ /* 0x000fe2000f8e18ff */
[----:B------:R-:W-:Y:S01]  /*12030*/  BSSY B1, `(.L_x_10965) ;  /* 0x0000004000017945 */ /* 0x000fe20003800000 */
[----:B------:R-:W-:-:S04]  /*12040*/  SHF.L.U32 R2, R24, 0x1f, RZ ;  /* 0x0000001f18027819 */ /* 0x000fc800000006ff */
[----:B------:R-:W0:Y:S02]  /*12050*/  SYNCS.PHASECHK.TRANS64.TRYWAIT P0, [R7+URZ+0x2d840], R2 ;  /* 0x02d84002070075a7 */ /* 0x000e24000800017f */
[----:B0-----:R-:W-:Y:S05]  /*12060*/  @!P0 BRA `(.L_x_10966) ;  /* 0x0000002400908947 */ /* 0x001fea0003800000 */
.L_x_11021:
[----:B------:R-:W-:Y:S05]  /*12070*/  BSYNC B1 ;  /* 0x0000000000017941 */ /* 0x000fea0003800000 */
.L_x_10965:
        /* <DEDUP_REMOVED lines=24> */
[----:B------:R-:W-:Y:S01]  /*12200*/  LEA R8, P0, R2, UR6, 0x1 ;  /* 0x0000000602087c11 */ /* 0x000fe2000f8008ff */
[----:B------:R-:W-:Y:S01]  /*12210*/  VIADD R19, R3, UR4 ;  /* 0x0000000403137c36 */ /* 0x000fe20008000000 */
[----:B------:R-:W-:-:S04]  /*12220*/  UMOV UR4, 0xffffffff ;  /* 0xffffffff00047882 */ /* 0x000fc80000000000 */
[----:B------:R-:W-:Y:S01]  /*12230*/  LEA.HI.X R19, R2, UR7, R19, 0x1, P0 ;  /* 0x0000000702137c11 */ /* 0x000fe200080f0c13 */
[----:B------:R-:W-:Y:S06]  /*12240*/  BRA.DIV UR4, `(.L_x_10967) ;  /* 0x00000026042c7947 */ /* 0x000fec000b800000 */
[----:B------:R-:W0:Y:S01]  /*12250*/  S2R R3, SR_TID.X ;  /* 0x0000000000037919 */ /* 0x000e220000002100 */
[----:B------:R-:W-:Y:S02]  /*12260*/  LOP3.LUT P6, RZ, R16, 0x4, RZ, 0xc0, !PT ;  /* 0x0000000410ff7812 */ /* 0x000fe400078cc0ff */
[----:B------:R-:W-:Y:S01]  /*12270*/  LEA R9, R9, UR47, 0x1 ;  /* 0x0000002f09097c11 */ /* 0x000fe2000f8e08ff */
        /* <DEDUP_REMOVED lines=26> */
.L_x_11031:
        /* <DEDUP_REMOVED lines=11> */
.L_x_10968:
        /* <DEDUP_REMOVED lines=10> */
.L_x_10969:
[----:B------:R2:W-:Y:S01]  /*12570*/  SYNCS.ARRIVE.TRANS64.A1T0 RZ, [R7+URZ+0x2d830], RZ ;  /* 0x02d830ff07ff79a7 */ /* 0x0005e2000810003f */
[----:B------:R-:W-:Y:S05]  /*12580*/  @!P5 BRA `(.L_x_10970) ;  /* 0x000000000004d947 */ /* 0x000fea0003800000 */
[----:B------:R-:W-:Y:S01]  /*12590*/  BPT.TRAP 0x1 ;  /* 0x000000040000795c */ /* 0x000fe20000300000 */
.L_x_10970:
[----:B-1----:R-:W-:Y:S01]  /*125a0*/  SHF.L.U32 R2, R22, 0x1f, RZ ;  /* 0x0000001f16027819 */ /* 0x002fe200000006ff */
[----:B------:R-:W-:Y:S01]  /*125b0*/  BSSY B1, `(.L_x_10971) ;  /* 0x0000004000017945 */ /* 0x000fe20003800000 */
[----:B--2---:R-:W-:-:S04]  /*125c0*/  LEA R7, R20, UR47, 0x3 ;  /* 0x0000002f14077c11 */ /* 0x004fc8000f8e18ff */
[----:B------:R-:W1:Y:S02]  /*125d0*/  SYNCS.PHASECHK.TRANS64.TRYWAIT P0, [R7+URZ+0x2d860], R2 ;  /* 0x02d86002070075a7 */ /* 0x000e64000800017f */
[----:B-1----:R-:W-:Y:S05]  /*125e0*/  @!P0 BRA `(.L_x_10972) ;  /* 0x0000002400988947 */ /* 0x002fea0003800000 */
.L_x_11032:
[----:B------:R-:W-:Y:S05]  /*125f0*/  BSYNC B1 ;  /* 0x0000000000017941 */ /* 0x000fea0003800000 */
.L_x_10971:
        /* <DEDUP_REMOVED lines=36> */
.L_x_11042:
        /* <DEDUP_REMOVED lines=22> */
[----:B------:R-:W-:-:S07]  /*129a0*/  IMAD.IADD R19, R3, 0x1, R25 ;  /* 0x0000000103137824 */ /* 0x000fce00078e0219 */
.L_x_10974:
        /* <DEDUP_REMOVED lines=10> */
.L_x_10975:
        /* <DEDUP_REMOVED lines=10> */
[----:B------:R-:W-:Y:S01]  /*12af0*/  ULDC.64 UR6, c[0x0][0x318] ;  /* 0x0000c60000067ab9 */ /* 0x000fe20000000a00 */
[----:B------:R-:W-:Y:S01]  /*12b00*/  UIMAD UR4, UR41, UR5, UR4 ;  /* 0x00000005290472a4 */ /* 0x000fe2000f8e0204 */
[----:B------:R-:W-:Y:S01]  /*12b10*/  LEA R17, P0, R18, UR6, 0x1 ;  /* 0x0000000612117c11 */ /* 0x000fe2000f8008ff */
[----:B------:R-:W-:Y:S02]  /*12b20*/  IMAD.MOV.U32 R22, RZ, RZ, R24 ;  /* 0x000000ffff167224 */ /* 0x000fe400078e0018 */
[----:B------:R-:W-:Y:S02]  /*12b30*/  IMAD.MOV.U32 R20, RZ, RZ, R21 ;  /* 0x000000ffff147224 */ /* 0x000fe400078e0015 */
[----:B------:R-:W-:-:S05]  /*12b40*/  VIADD R3, R19, UR4 ;  /* 0x0000000413037c36 */ /* 0x000fca0008000000 */
[----:B------:R-:W-:Y:S02]  /*12b50*/  LEA.HI.X R18, R18, UR7, R3, 0x1, P0 ;  /* 0x0000000712127c11 */ /* 0x000fe400080f0c03 */
[----:B------:R-:W-:-:S13]  /*12b60*/  ISETP.GT.AND P0, PT, R26, UR51, PT ;  /* 0x000000331a007c0c */ /* 0x000fda000bf04270 */
[----:B0-----:R-:W-:Y:S05]  /*12b70*/  @P0 BRA `(.L_x_10976) ;  /* 0xfffffff000b40947 */ /* 0x001fea000383ffff */
[----:B------:R-:W-:Y:S05]  /*12b80*/  BSYNC B0 ;  /* 0x0000000000007941 */ /* 0x000fea0003800000 */
.L_x_10963:
[----:B------:R-:W-:-:S13]  /*12b90*/  LOP3.LUT P0, RZ, R16, 0x8, RZ, 0xc0, !PT ;  /* 0x0000000810ff7812 */ /* 0x000fda000780c0ff */
[----:B------:R-:W-:Y:S05]  /*12ba0*/  @!P0 BRA `(.L_x_10977) ;  /* 0x0000000000048947 */ /* 0x000fea0003800000 */
[----:B------:R-:W-:Y:S01]  /*12bb0*/  BPT.TRAP 0x1 ;  /* 0x000000040000795c */ /* 0x000fe20000300000 */
.L_x_10977:
        /* <DEDUP_REMOVED lines=12> */
.L_x_11043:
[----:B------:R-:W-:Y:S05]  /*12c80*/  BSYNC B0 ;  /* 0x0000000000007941 */ /* 0x000fea0003800000 */
.L_x_10978:
[----:B------:R-:W1:Y:S01]  /*12c90*/  S2R R10, SR_TID.X ;  /* 0x00000000000a7919 */ /* 0x000e620000002100 */
[----:B------:R-:W-:Y:S01]  /*12ca0*/  UMOV UR4, 0xffffffff ;  /* 0xffffffff00047882 */ /* 0x000fe20000000000 */
[----:B-1----:R-:W-:-:S05]  /*12cb0*/  IMAD.SHL.U32 R9, R10, 0x8, RZ ;  /* 0x000000080a097824 */ /* 0x002fca00078e00ff */
[----:B------:R-:W-:Y:S01]  /*12cc0*/  LOP3.LUT R9, R9, 0x18, RZ, 0xc0, !PT ;  /* 0x0000001809097812 */ /* 0x000fe200078ec0ff */
[----:B------:R-:W-:Y:S06]  /*12cd0*/  BRA.DIV UR4, `(.L_x_10980) ;  /* 0x0000002604587947 */ /* 0x000fec000b800000 */
[----:B------:R-:W-:Y:S01]  /*12ce0*/  IMAD.SHL.U32 R7, R10, 0x8, RZ ;  /* 0x000000080a077824 */ /* 0x000fe200078e00ff */
[----:B0-----:R-:W-:Y:S01]  /*12cf0*/  SHFL.IDX PT, R3, R18, RZ, 0x1c1f ;  /* 0x001c1fff12037589 */ /* 0x001fe200000e0000 */
[----:B------:R-:W-:Y:S01]  /*12d00*/  ULDC UR4, c[0x0][0x2f4] ;  /* 0x0000bd0000047ab9 */ /* 0x000fe20000000800 */
[----:B------:R-:W-:Y:S02]  /*12d10*/  LEA R4, R4, UR47, 0x1 ;  /* 0x0000002f04047c11 */ /* 0x000fe4000f8e08ff */
[----:B------:R-:W0:Y:S01]  /*12d20*/  SHFL.IDX PT, R2, R17, RZ, 0x1c1f ;  /* 0x001c1fff11027589 */ /* 0x000e2200000e0000 */
[----:B------:R-:W-:Y:S02]  /*12d30*/  LOP3.LUT R7, R7, 0x18, RZ, 0xc0, !PT ;  /* 0x0000001807077812 */ /* 0x000fe400078ec0ff */
[----:B------:R-:W-:Y:S01]  /*12d40*/  ISETP.GE.AND P2, PT, R9, UR4, PT ;  /* 0x0000000409007c0c */ /* 0x000fe2000bf46270 */
[----:B------:R-:W-:Y:S01]  /*12d50*/  SHFL.IDX PT, R6, R18, 0x1, 0x1c1f ;  /* 0x003c1f0012067f89 */ /* 0x000fe200000e0000 */
[----:B------:R-:W-:-:S02]  /*12d60*/  LOP3.LUT R8, R7, 0x20, RZ, 0xfc, !PT ;  /* 0x0000002007087812 */ /* 0x000fc400078efcff */
[----:B------:R-:W-:Y:S01]  /*12d70*/  LOP3.LUT R7, R7, 0x40, RZ, 0xfc, !PT ;  /* 0x0000004007077812 */ /* 0x000fe200078efcff */
[----:B------:R-:W1:Y:S01]  /*12d80*/  SHFL.IDX PT, R14, R17, 0x1, 0x1c1f ;  /* 0x003c1f00110e7f89 */ /* 0x000e6200000e0000 */
[----:B------:R-:W-:Y:S02]  /*12d90*/  ISETP.GE.AND P1, PT, R8, UR4, PT ;  /* 0x0000000408007c0c */ /* 0x000fe4000bf26270 */
[----:B------:R-:W-:Y:S01]  /*12da0*/  ISETP.GE.AND P0, PT, R7, UR4, PT ;  /* 0x0000000407007c0c */ /* 0x000fe2000bf06270 */
[----:B------:R-:W2:Y:S01]  /*12db0*/  SHFL.IDX PT, R8, R17, 0x2, 0x1c1f ;  /* 0x005c1f0011087f89 */ /* 0x000ea200000e0000 */
[C---:B------:R-:W-:Y:S02]  /*12dc0*/  ISETP.LT.OR P3, PT, R5.reuse, 0x1, P2 ;  /* 0x000000010500780c */ /* 0x040fe40001761670 */
[C---:B------:R-:W-:Y:S01]  /*12dd0*/  ISETP.LT.OR P4, PT, R5.reuse, 0x1, P1 ;  /* 0x000000010500780c */ /* 0x040fe20000f81670 */
[----:B------:R-:W3:Y:S01]  /*12de0*/  SHFL.IDX PT, R7, R18, 0x2, 0x1c1f ;  /* 0x005c1f0012077f89 */ /* 0x000ee200000e0000 */
[----:B------:R-:W-:-:S03]  /*12df0*/  ISETP.LT.OR P5, PT, R5, 0x1, P0 ;  /* 0x000000010500780c */ /* 0x000fc600007a1670 */
[----:B------:R-:W4:Y:S01]  /*12e00*/  SHFL.IDX PT, R18, R18, 0x3, 0x1c1f ;  /* 0x007c1f0012127f89 */ /* 0x000f2200000e0000 */
        /* <DEDUP_REMOVED lines=24> */
.L_x_11053:
        /* <DEDUP_REMOVED lines=14> */
.L_x_10981:
        /* <DEDUP_REMOVED lines=10> */
.L_x_10982:
[----:B0-----:R-:W-:Y:S01]  /*13110*/  VIADD R2, R21, 0x1 ;  /* 0x0000000115027836 */ /* 0x001fe20000000000 */
[----:B------:R0:W-:Y:S04]  /*13120*/  SYNCS.ARRIVE.TRANS64.A1T0 RZ, [R0+URZ+0x2d850], RZ ;  /* 0x02d850ff00ff79a7 */ /* 0x0001e8000810003f */
[----:B------:R-:W-:-:S04]  /*13130*/  ISETP.NE.AND P0, PT, R2, 0x2, PT ;  /* 0x000000020200780c */ /* 0x000fc80003f05270 */
[----:B------:R-:W-:Y:S02]  /*13140*/  SEL R3, RZ, 0x1, P0 ;  /* 0x00000001ff037807 */ /* 0x000fe40000000000 */
[----:B------:R-:W-:Y:S02]  /*13150*/  SEL R2, R2, RZ, P0 ;  /* 0x000000ff02027207 */ /* 0x000fe40000000000 */
[----:B0-----:R-:W-:-:S07]  /*13160*/  LOP3.LUT R0, R24, R3, RZ, 0x3c, !PT ;  /* 0x0000000318007212 */ /* 0x001fce00078e3cff */
.L_x_10942:
[----:B------:R-:W0:Y:S01]  /*13170*/  S2R R4, SR_CgaCtaId ;  /* 0x0000000000047919 */ /* 0x000e220000008800 */
[----:B------:R-:W-:Y:S02]  /*13180*/  MOV R3, 0x400 ;  /* 0x0000040000037802 */ /* 0x000fe40000000f00 */
[----:B------:R-:W-:Y:S02]  /*13190*/  SHF.L.U32 R6, R6, 0x1f, RZ ;  /* 0x0000001f06067819 */ /* 0x000fe400000006ff */
[----:B0-----:R-:W-:-:S04]  /*131a0*/  LEA R7, R4, R3, 0x18 ;  /* 0x0000000304077211 */ /* 0x001fc800078ec0ff */
[----:B------:R-:W0:Y:S02]  /*131b0*/  SYNCS.PHASECHK.TRANS64.TRYWAIT P0, [R7+URZ+0x2d820], R6 ;  /* 0x02d82006070075a7 */ /* 0x000e24000800017f */
[----:B0-----:R-:W-:Y:S05]  /*131c0*/  @!P0 BRA `(.L_x_10983) ;  /* 0x0000002400988947 */ /* 0x001fea0003800000 */
.L_x_11054:
[----:B------:R-:W-:-:S03]  /*131d0*/  UMOV UR4, 0xffffffff ;  /* 0xffffffff00047882 */ /* 0x000fc60000000000 */
[----:B------:R-:W-:Y:S05]  /*131e0*/  BRA.DIV UR4, `(.L_x_10984) ;  /* 0x0000002604a47947 */ /* 0x000fea000b800000 */
[----:B------:R-:W1:Y:S02]  /*131f0*/  S2R R3, SR_TID.X ;  /* 0x0000000000037919 */ /* 0x000e640000002100 */
[----:B-1----:R-:W-:-:S04]  /*13200*/  SHF.R.U32.HI R3, RZ, 0x5, R3 ;  /* 0x00000005ff037819 */ /* 0x002fc80000011603 */
[----:B------:R-:W-:-:S05]  /*13210*/  LOP3.LUT R3, R3, 0x3, RZ, 0xc0, !PT ;  /* 0x0000000303037812 */ /* 0x000fca00078ec0ff */
[----:B------:R1:W2:Y:S02]  /*13220*/  SHFL.IDX PT, R14, R3, RZ, 0x1f ;  /* 0x00001fff030e7589 */ /* 0x0002a400000e0000 */
.L_x_11057:
[----:B--2---:R-:W-:-:S13]  /*13230*/  ISETP.NE.AND P0, PT, R14, RZ, PT ;  /* 0x000000ff0e00720c */ /* 0x004fda0003f05270 */
[----:B------:R-:W-:Y:S05]  /*13240*/  @P0 BRA `(.L_x_10850) ;  /* 0x0000000000900947 */ /* 0x000fea0003800000 */
[----:B------:R-:W-:-:S03]  /*13250*/  UMOV UR4, 0xffffffff ;  /* 0xffffffff00047882 */ /* 0x000fc60000000000 */
[----:B------:R-:W-:Y:S05]  /*13260*/  BRA.DIV UR4, `(.L_x_10985) ;  /* 0x0000002604b87947 */ /* 0x000fea000b800000 */
[----:B------:R-:W-:-:S13]  /*13270*/  ELECT P6, URZ, PT ;  /* 0x00000000003f782f */ /* 0x000fda00038c0000 */
.L_x_11060:
        /* <DEDUP_REMOVED lines=8> */
.L_x_10986:
[----:B------:R-:W-:Y:S01]  /*13300*/  IMAD R5, R2, 0x8, R7 ;  /* 0x0000000802057824 */ /* 0x000fe200078e0207 */
[----:B------:R-:W-:Y:S01]  /*13310*/  SHF.L.U32 R4, R0, 0x1f, RZ ;  /* 0x0000001f00047819 */ /* 0x000fe200000006ff */
[----:B------:R-:W-:-:S03]  /*13320*/  VIADD R2, R2, 0x1 ;  /* 0x0000000102027836 */ /* 0x000fc60000000000 */
[----:B------:R-:W1:Y:S02]  /*13330*/  SYNCS.PHASECHK.TRANS64.TRYWAIT P1, [R5+URZ+0x2d840], R4 ;  /* 0x02d84004050075a7 */ /* 0x000e64000802017f */
[----:B------:R-:W-:-:S04]  /*13340*/  ISETP.NE.AND P2, PT, R2, 0x2, PT ;  /* 0x000000020200780c */ /* 0x000fc80003f45270 */
[----:B------:R-:W-:Y:S01]  /*13350*/  SEL R3, RZ, 0x1, P2 ;  /* 0x00000001ff037807 */ /* 0x000fe20001000000 */
[----:B-1----:R-:W-:Y:S08]  /*13360*/  @!P1 BRA `(.L_x_10987) ;  /* 0x0000002400989947 */ /* 0x002ff00003800000 */
.L_x_11061:
[----:B------:R-:W-:Y:S02]  /*13370*/  SEL R2, R2, RZ, P2 ;  /* 0x000000ff02027207 */ /* 0x000fe40001000000 */
[----:B------:R-:W-:Y:S01]  /*13380*/  LOP3.LUT R0, R0, R3, RZ, 0x3c, !PT ;  /* 0x0000000300007212 */ /* 0x000fe200078e3cff */
[----:B------:R-:W-:Y:S06]  /*13390*/  @!P0 BRA `(.L_x_10988) ;  /* 0x0000000000048947 */ /* 0x000fec0003800000 */
[----:B------:R-:W-:Y:S01]  /*133a0*/  BPT.TRAP 0x1 ;  /* 0x000000040000795c */ /* 0x000fe20000300000 */
.L_x_10988:
[----:B------:R-:W-:Y:S01]  /*133b0*/  IMAD R3, R2, 0x8, R7 ;  /* 0x0000000802037824 */ /* 0x000fe200078e0207 */
[----:B------:R-:W-:-:S04]  /*133c0*/  SHF.L.U32 R0, R0, 0x1f, RZ ;  /* 0x0000001f00007819 */ /* 0x000fc800000006ff */
[----:B------:R-:W2:Y:S02]  /*133d0*/  SYNCS.PHASECHK.TRANS64.TRYWAIT P1, [R3+URZ+0x2d840], R0 ;  /* 0x02d84000030075a7 */ /* 0x000ea4000802017f */
[----:B--2---:R-:W-:Y:S05]  /*133e0*/  @!P1 BRA `(.L_x_10989) ;  /* 0x00000024008c9947 */ /* 0x004fea0003800000 */
.L_x_11062:
[----:B------:R-:W-:Y:S05]  /*133f0*/  @!P0 BRA `(.L_x_10990) ;  /* 0x0000000000048947 */ /* 0x000fea0003800000 */
[----:B------:R-:W-:Y:S01]  /*13400*/  BPT.TRAP 0x1 ;  /* 0x000000040000795c */ /* 0x000fe20000300000 */
.L_x_10990:
[----:B------:R-:W3:Y:S02]  /*13410*/  SYNCS.PHASECHK.TRANS64.TRYWAIT P1, [R5+URZ+0x2d860], R4 ;  /* 0x02d86004050075a7 */ /* 0x000ee4000802017f */
[----:B---3--:R-:W-:Y:S05]  /*13420*/  @!P1 BRA `(.L_x_10991) ;  /* 0x0000002400909947 */ /* 0x008fea0003800000 */
.L_x_11063:
[----:B------:R-:W-:Y:S05]  /*13430*/  @!P0 BRA `(.L_x_10992) ;  /* 0x0000000000048947 */ /* 0x000fea0003800000 */
[----:B------:R-:W-:Y:S01]  /*13440*/  BPT.TRAP 0x1 ;  /* 0x000000040000795c */ /* 0x000fe20000300000 */
.L_x_10992:
[----:B----4-:R4:W0:Y:S02]  /*13450*/  SYNCS.PHASECHK.TRANS64.TRYWAIT P0, [R3+URZ+0x2d860], R0 ;  /* 0x02d86000030075a7 */ /* 0x010824000800017f */
[----:B0-----:R-:W-:Y:S05]  /*13460*/  @!P0 NANOSLEEP.SYNCS 0x989680 ;  /* 0x009896800000895d */ /* 0x001fea0003900000 */
[----:B------:R-:W0:Y:S02]  /*13470*/  @!P0 SYNCS.PHASECHK.TRANS64 P0, [R3+URZ+0x2d860], R0 ;  /* 0x02d86000030085a7 */ /* 0x000e24000800007f */
[----:B0-----:R-:W-:Y:S05]  /*13480*/  @!P0 BRA `(.L_x_10992) ;  /* 0xfffffffc00f08947 */ /* 0x001fea000383ffff */
.L_x_10850:
[----:B------:R-:W-:Y:S05]  /*13490*/  BSYNC B6 ;  /* 0x0000000000067941 */ /* 0x000fea0003800000 */
.L_x_10847:
[----:B------:R-:W-:Y:S05]  /*134a0*/  EXIT ;  /* 0x000000000000794d */ /* 0x000fea0003800000 */
.L_x_10860:
[----:B0-----:R-:W-:-:S04]  /*134b0*/  IMAD.U32 R3, RZ, RZ, UR38 ;  /* 0x00000026ff037e24 */ /* 0x001fc8000f8e00ff */
[----:B------:R0:W1:Y:S03]  /*134c0*/  SYNCS.PHASECHK.TRANS64.TRYWAIT P0, [R3+URZ+0x2d800], R0 ;  /* 0x02d80000030075a7 */ /* 0x000066000800017f */
[----:B-1----:R-:W-:Y:S05]  /*134d0*/  @!P0 NANOSLEEP.SYNCS 0x989680 ;  /* 0x009896800000895d */ /* 0x002fea0003900000 */
[----:B------:R-:W1:Y:S02]  /*134e0*/  @!P0 SYNCS.PHASECHK.TRANS64 P0, [R3+URZ+0x2d800], R0 ;  /* 0x02d80000030085a7 */ /* 0x000e64000800007f */
[----:B-1----:R-:W-:Y:S05]  /*134f0*/  @!P0 BRA `(.L_x_10860) ;  /* 0xfffffffc00ec8947 */ /* 0x002fea000383ffff */
[----:B------:R-:W-:Y:S05]  /*13500*/  BRA `(.L_x_10993) ;  /* 0xfffffee000947947 */ /* 0x000fea000383ffff */
.L_x_10864:
[----:B0-----:R-:W-:-:S04]  /*13510*/  IMAD.U32 R3, RZ, RZ, UR38 ;  /* 0x00000026ff037e24 */ /* 0x001fc8000f8e00ff */
[----:B------:R0:W2:Y:S03]  /*13520*/  SYNCS.PHASECHK.TRANS64.TRYWAIT P1, [R3+URZ+0x2d830], R0 ;  /* 0x02d83000030075a7 */ /* 0x0000a6000802017f */
[----:B--2---:R-:W-:Y:S05]  /*13530*/  @!P1 NANOSLEEP.SYNCS 0x989680 ;  /* 0x009896800000995d */ /* 0x004fea0003900000 */
[----:B------:R-:W2:Y:S02]  /*13540*/  @!P1 SYNCS.PHASECHK.TRANS64 P1, [R3+URZ+0x2d830], R0 ;  /* 0x02d83000030095a7 */ /* 0x000ea4000802007f */
[----:B--2---:R-:W-:Y:S05]  /*13550*/  @!P1 BRA `(.L_x_10864) ;  /* 0xfffffffc00ec9947 */ /* 0x004fea000383ffff */
[----:B------:R-:W-:Y:S05]  /*13560*/  BRA `(.L_x_10863) ;  /* 0xfffffee000b87947 */ /* 0x000fea000383ffff */
.L_x_10881:
[----:B-1----:R-:W-:-:S04]  /*13570*/  IMAD.U32 R7, RZ, RZ, UR4 ;  /* 0x00000004ff077e24 */ /* 0x002fc8000f8e00ff */
[----:B------:R1:W2:Y:S03]  /*13580*/  SYNCS.PHASECHK.TRANS64.TRYWAIT P1, [R7+URZ+0x2d830], R0 ;  /* 0x02d83000070075a7 */ /* 0x0002a6000802017f */
[----:B--2---:R-:W-:Y:S05]  /*13590*/  @!P1 NANOSLEEP.SYNCS 0x989680 ;  /* 0x009896800000995d */ /* 0x004fea0003900000 */
[----:B------:R-:W2:Y:S02]  /*135a0*/  @!P1 SYNCS.PHASECHK.TRANS64 P1, [R7+URZ+0x2d830], R0 ;  /* 0x02d83000070095a7 */ /* 0x000ea4000802007f */
[----:B--2---:R-:W-:Y:S05]  /*135b0*/  @!P1 BRA `(.L_x_10881) ;  /* 0xfffffffc00ec9947 */ /* 0x004fea000383ffff */
[----:B------:R-:W-:Y:S05]  /*135c0*/  BRA `(.L_x_10878) ;  /* 0xffffff1400e87947 */ /* 0x000fea000383ffff */
.L_x_10885:
[----:B-1----:R-:W-:-:S04]  /*135d0*/  IMAD.U32 R7, RZ, RZ, UR10 ;  /* 0x0000000aff077e24 */ /* 0x002fc8000f8e00ff */
[----:B------:R1:W2:Y:S03]  /*135e0*/  SYNCS.PHASECHK.TRANS64.TRYWAIT P1, [R7+URZ+0x2d850], R0 ;  /* 0x02d85000070075a7 */ /* 0x0002a6000802017f */
[----:B--2---:R-:W-:Y:S05]  /*135f0*/  @!P1 NANOSLEEP.SYNCS 0x989680 ;  /* 0x009896800000995d */ /* 0x004fea0003900000 */
[----:B------:R-:W2:Y:S02]  /*13600*/  @!P1 SYNCS.PHASECHK.TRANS64 P1, [R7+URZ+0x2d850], R0 ;  /* 0x02d85000070095a7 */ /* 0x000ea4000802007f */
[----:B--2---:R-:W-:Y:S05]  /*13610*/  @!P1 BRA `(.L_x_10885) ;  /* 0xfffffffc00ec9947 */ /* 0x004fea000383ffff */
[----:B------:R-:W-:Y:S05]  /*13620*/  BRA `(.L_x_10882) ;  /* 0xffffff18009c7947 */ /* 0x000fea000383ffff */
.L_x_10904:
[----:B-1----:R-:W-:-:S04]  /*13630*/  IMAD.U32 R13, RZ, RZ, UR4 ;  /* 0x00000004ff0d7e24 */ /* 0x002fc8000f8e00ff */
[----:B------:R1:W2:Y:S03]  /*13640*/  SYNCS.PHASECHK.TRANS64.TRYWAIT P1, [R13+URZ+0x2d830], R0 ;  /* 0x02d830000d0075a7 */ /* 0x0002a6000802017f */
[----:B--2---:R-:W-:Y:S05]  /*13650*/  @!P1 NANOSLEEP.SYNCS 0x989680 ;  /* 0x009896800000995d */ /* 0x004fea0003900000 */
[----:B------:R-:W2:Y:S02]  /*13660*/  @!P1 SYNCS.PHASECHK.TRANS64 P1, [R13+URZ+0x2d830], R0 ;  /* 0x02d830000d0095a7 */ /* 0x000ea4000802007f */
[----:B--2---:R-:W-:Y:S05]  /*13670*/  @!P1 BRA `(.L_x_10904) ;  /* 0xfffffffc00ec9947 */ /* 0x004fea000383ffff */
[----:B------:R-:W-:Y:S05]  /*13680*/  BRA `(.L_x_10901) ;  /* 0xffffff4c00107947 */ /* 0x000fea000383ffff */
.L_x_10908:
[----:B-1----:R-:W-:-:S04]  /*13690*/  IMAD.U32 R13, RZ, RZ, UR14 ;  /* 0x0000000eff0d7e24 */ /* 0x002fc8000f8e00ff */
[----:B------:R1:W2:Y:S03]  /*136a0*/  SYNCS.PHASECHK.TRANS64.TRYWAIT P1, [R13+URZ+0x2d850], R0 ;  /* 0x02d850000d0075a7 */ /* 0x0002a6000802017f */
[----:B--2---:R-:W-:Y:S05]  /*136b0*/  @!P1 NANOSLEEP.SYNCS 0x989680 ;  /* 0x009896800000995d */ /* 0x004fea0003900000 */
[----:B------:R-:W2:Y:S02]  /*136c0*/  @!P1 SYNCS.PHASECHK.TRANS64 P1, [R13+URZ+0x2d850], R0 ;  /* 0x02d850000d0095a7 */ /* 0x000ea4000802007f */
[----:B--2---:R-:W-:Y:S05]  /*136d0*/  @!P1 BRA `(.L_x_10908) ;  /* 0xfffffffc00ec9947 */ /* 0x004fea000383ffff */
[----:B------:R-:W-:Y:S05]  /*136e0*/  BRA `(.L_x_10905) ;  /* 0xffffff4c00d07947 */ /* 0x000fea000383ffff */
.L_x_10916:
[----:B-1----:R-:W-:-:S04]  /*136f0*/  IMAD.U32 R13, RZ, RZ, UR10 ;  /* 0x0000000aff0d7e24 */ /* 0x002fc8000f8e00ff */
[----:B------:R1:W2:Y:S03]  /*13700*/  SYNCS.PHASECHK.TRANS64.TRYWAIT P1, [R13+URZ+0x2d830], R0 ;  /* 0x02d830000d0075a7 */ /* 0x0002a6000802017f */
[----:B--2---:R-:W-:Y:S05]  /*13710*/  @!P1 NANOSLEEP.SYNCS 0x989680 ;  /* 0x009896800000995d */ /* 0x004fea0003900000 */
[----:B------:R-:W2:Y:S02]  /*13720*/  @!P1 SYNCS.PHASECHK.TRANS64 P1, [R13+URZ+0x2d830], R0 ;  /* 0x02d830000d0095a7 */ /* 0x000ea4000802007f */
[----:B--2---:R-:W-:Y:S05]  /*13730*/  @!P1 BRA `(.L_x_10916) ;  /* 0xfffffffc00ec9947 */ /* 0x004fea000383ffff */
[----:B------:R-:W-:Y:S05]  /*13740*/  BRA `(.L_x_10913) ;  /* 0xffffff6c00a07947 */ /* 0x000fea000383ffff */
.L_x_10920:
[----:B-1----:R-:W-:-:S04]  /*13750*/  IMAD.U32 R13, RZ, RZ, UR10 ;  /* 0x0000000aff0d7e24 */ /* 0x002fc8000f8e00ff */
[----:B------:R1:W2:Y:S03]  /*13760*/  SYNCS.PHASECHK.TRANS64.TRYWAIT P1, [R13+URZ+0x2d850], R0 ;  /* 0x02d850000d0075a7 */ /* 0x0002a6000802017f */
[----:B--2---:R-:W-:Y:S05]  /*13770*/  @!P1 NANOSLEEP.SYNCS 0x989680 ;  /* 0x009896800000995d */ /* 0x004fea0003900000 */
[----:B------:R-:W2:Y:S02]  /*13780*/  @!P1 SYNCS.PHASECHK.TRANS64 P1, [R13+URZ+0x2d850], R0 ;  /* 0x02d850000d0095a7 */ /* 0x000ea4000802007f */
[----:B--2---:R-:W-:Y:S05]  /*13790*/  @!P1 BRA `(.L_x_10920) ;  /* 0xfffffffc00ec9947 */ /* 0x004fea000383ffff */
[----:B------:R-:W-:Y:S05]  /*137a0*/  BRA `(.L_x_10917) ;  /* 0xffffff7000407947 */ /* 0x000fea000383ffff */
.L_x_10935:
[----:B-1----:R-:W-:-:S04]  /*137b0*/  IMAD.U32 R3, RZ, RZ, UR6 ;  /* 0x00000006ff037e24 */ /* 0x002fc8000f8e00ff */
[----:B------:R1:W3:Y:S03]  /*137c0*/  SYNCS.PHASECHK.TRANS64.TRYWAIT P1, [R3+URZ+0x2d850], R2 ;  /* 0x02d85002030075a7 */ /* 0x0002e6000802017f */
[----:B---3--:R-:W-:Y:S05]  /*137d0*/  @!P1 NANOSLEEP.SYNCS 0x989680 ;  /* 0x009896800000995d */ /* 0x008fea0003900000 */
[----:B------:R-:W3:Y:S02]  /*137e0*/  @!P1 SYNCS.PHASECHK.TRANS64 P1, [R3+URZ+0x2d850], R2 ;  /* 0x02d85002030095a7 */ /* 0x000ee4000802007f */
[----:B---3--:R-:W-:Y:S05]  /*137f0*/  @!P1 BRA `(.L_x_10935) ;  /* 0xfffffffc00ec9947 */ /* 0x008fea000383ffff */
[----:B------:R-:W-:Y:S05]  /*13800*/  BRA `(.L_x_10934) ;  /* 0xffffff9c00b47947 */ /* 0x000fea000383ffff */
.L_x_10953:
[----:B------:R-:W-:Y:S02]  /*13810*/  IMAD.MOV.U32 R13, RZ, RZ, R18 ;  /* 0x000000ffff0d7224 */ /* 0x000fe400078e0012 */
[----:B------:R-:W-:Y:S02]  /*13820*/  IMAD.MOV.U32 R12, RZ, RZ, RZ ;  /* 0x000000ffff0c7224 */ /* 0x000fe400078e00ff */
[----:B------:R-:W-:Y:S02]  /*13830*/  IMAD.MOV.U32 R11, RZ, RZ, 0x1f ;  /* 0x0000001fff0b7424 */ /* 0x000fe400078e00ff */
[----:B------:R-:W-:-:S07]  /*13840*/  IMAD.MOV.U32 R15, RZ, RZ, -0x1 ;  /* 0xffffffffff0f7424 */ /* 0x000fce00078e00ff */
[----:B-----5:R-:W-:Y:S05]  /*13850*/  WARPSYNC.COLLECTIVE R15, `(.L_x_10994) ;  /* 0x000000000f087348 */ /* 0x020fea0003c00000 */
[----:B------:R0:W1:Y:S02]  /*13860*/  SHFL.IDX P6, R14, R13, R12, R11 ;  /* 0x0000000c0d0e7389 */ /* 0x00006400000c000b */
[----:B01---5:R-:W-:Y:S01]  /*13870*/  ENDCOLLECTIVE ;  /* 0x000000000000791b */ /* 0x023fe20003800000 */
.L_x_10994:
[----:B------:R-:W-:Y:S05]  /*13880*/  BRA `(.L_x_10995) ;  /* 0xffffffcc00dc7947 */ /* 0x000fea000383ffff */
.L_x_10955:
[----:B0-----:R-:W-:-:S04]  /*13890*/  IMAD.U32 R3, RZ, RZ, UR47 ;  /* 0x0000002fff037e24 */ /* 0x001fc8000f8e00ff */
[----:B------:R0:W1:Y:S03]  /*138a0*/  SYNCS.PHASECHK.TRANS64.TRYWAIT P0, [R3+URZ+0x2d840], R10 ;  /* 0x02d8400a030075a7 */ /* 0x000066000800017f */
[----:B-1----:R-:W-:Y:S05]  /*138b0*/  @!P0 NANOSLEEP.SYNCS 0x989680 ;  /* 0x009896800000895d */ /* 0x002fea0003900000 */
[----:B------:R-:W1:Y:S02]  /*138c0*/  @!P0 SYNCS.PHASECHK.TRANS64 P0, [R3+URZ+0x2d840], R10 ;  /* 0x02d8400a030085a7 */ /* 0x000e64000800007f */
[----:B-1----:R-:W-:Y:S05]  /*138d0*/  @!P0 BRA `(.L_x_10955) ;  /* 0xfffffffc00ec8947 */ /* 0x002fea000383ffff */
[----:B------:R-:W-:Y:S05]  /*138e0*/  BRA `(.L_x_10996) ;  /* 0xffffffd000647947 */ /* 0x000fea000383ffff */
.L_x_10956:
        /* <DEDUP_REMOVED lines=8> */
.L_x_10998:
[----:B------:R-:W-:Y:S05]  /*13970*/  BSYNC B0 ;  /* 0x0000000000007941 */ /* 0x000fea0003800000 */
.L_x_10997:
[----:B------:R-:W-:Y:S01]  /*13980*/  IMAD.MOV.U32 R13, RZ, RZ, R0 ;  /* 0x000000ffff0d7224 */ /* 0x000fe200078e0000 */
[----:B------:R-:W0:Y:S01]  /*13990*/  S2R R21, SR_TID.X ;  /* 0x0000000000157919 */ /* 0x000e220000002100 */
[----:B------:R-:W-:Y:S02]  /*139a0*/  IMAD.MOV.U32 R12, RZ, RZ, RZ ;  /* 0x000000ffff0c7224 */ /* 0x000fe400078e00ff */
[----:B------:R-:W-:Y:S02]  /*139b0*/  IMAD.MOV.U32 R11, RZ, RZ, 0x1c1f ;  /* 0x00001c1fff0b7424 */ /* 0x000fe400078e00ff */
[----:B------:R-:W-:Y:S02]  /*139c0*/  IMAD.MOV.U32 R15, RZ, RZ, -0x1 ;  /* 0xffffffffff0f7424 */ /* 0x000fe400078e00ff */
[----:B------:R-:W-:-:S07]  /*139d0*/  IMAD.MOV.U32 R6, RZ, RZ, R14 ;  /* 0x000000ffff067224 */ /* 0x000fce00078e000e */
[----:B0-----:R-:W-:Y:S05]  /*139e0*/  WARPSYNC.COLLECTIVE R15, `(.L_x_10999) ;  /* 0x000000000f087348 */ /* 0x001fea0003c00000 */
[----:B------:R1:W2:Y:S02]  /*139f0*/  SHFL.IDX P6, R14, R13, R12, R11 ;  /* 0x0000000c0d0e7389 */ /* 0x0002a400000c000b */
[----:B012---:R-:W-:Y:S01]  /*13a00*/  ENDCOLLECTIVE ;  /* 0x000000000000791b */ /* 0x007fe20003800000 */
.L_x_10999:
[----:B------:R-:W-:Y:S02]  /*13a10*/  IMAD.MOV.U32 R7, RZ, RZ, R6 ;  /* 0x000000ffff077224 */ /* 0x000fe400078e0006 */
[----:B------:R-:W-:Y:S02]  /*13a20*/  IMAD.MOV.U32 R13, RZ, RZ, R9 ;  /* 0x000000ffff0d7224 */ /* 0x000fe400078e0009 */
[----:B------:R-:W-:Y:S02]  /*13a30*/  IMAD.MOV.U32 R12, RZ, RZ, 0x1 ;  /* 0x00000001ff0c7424 */ /* 0x000fe400078e00ff */
[----:B------:R-:W-:Y:S01]  /*13a40*/  IMAD.SHL.U32 R27, R21, 0x8, RZ ;  /* 0x00000008151b7824 */ /* 0x000fe200078e00ff */
[----:B------:R-:W-:Y:S01]  /*13a50*/  @P0 LEA R21, R28, UR47, 0x1 ;  /* 0x0000002f1c150c11 */ /* 0x000fe2000f8e08ff */
[----:B------:R-:W-:-:S07]  /*13a60*/  IMAD.MOV.U32 R6, RZ, RZ, R14 ;  /* 0x000000ffff067224 */ /* 0x000fce00078e000e */
[----:B------:R-:W-:Y:S05]  /*13a70*/  WARPSYNC.COLLECTIVE R15, `(.L_x_11000) ;  /* 0x000000000f087348 */ /* 0x000fea0003c00000 */
[----:B------:R0:W1:Y:S02]  /*13a80*/  SHFL.IDX P6, R14, R13, R12, R11 ;  /* 0x0000000c0d0e7389 */ /* 0x00006400000c000b */
[----:B01----:R-:W-:Y:S01]  /*13a90*/  ENDCOLLECTIVE ;  /* 0x000000000000791b */ /* 0x003fe20003800000 */
.L_x_11000:
[----:B------:R-:W-:-:S05]  /*13aa0*/  LOP3.LUT R27, R27, 0x18, RZ, 0xc0, !PT ;  /* 0x000000181b1b7812 */ /* 0x000fca00078ec0ff */
        /* <DEDUP_REMOVED lines=13> */
.L_x_11001:
[----:B------:R-:W-:Y:S01]  /*13b80*/  @P0 LEA R25, R28, UR47, 0x1 ;  /* 0x0000002f1c190c11 */ /* 0x000fe2000f8e08ff */
[----:B------:R-:W-:Y:S02]  /*13b90*/  IMAD.MOV.U32 R13, RZ, RZ, R9 ;  /* 0x000000ffff0d7224 */ /* 0x000fe400078e0009 */
[----:B------:R-:W-:Y:S02]  /*13ba0*/  IMAD.MOV.U32 R12, RZ, RZ, 0x2 ;  /* 0x00000002ff0c7424 */ /* 0x000fe400078e00ff */
[----:B------:R-:W-:-:S07]  /*13bb0*/  IMAD.MOV.U32 R5, RZ, RZ, R14 ;  /* 0x000000ffff057224 */ /* 0x000fce00078e000e */
[----:B------:R-:W-:Y:S05]  /*13bc0*/  WARPSYNC.COLLECTIVE R15, `(.L_x_11002) ;  /* 0x000000000f087348 */ /* 0x000fea0003c00000 */
[----:B------:R0:W1:Y:S02]  /*13bd0*/  SHFL.IDX P6, R14, R13, R12, R11 ;  /* 0x0000000c0d0e7389 */ /* 0x00006400000c000b */
[----:B01----:R-:W-:Y:S01]  /*13be0*/  ENDCOLLECTIVE ;  /* 0x000000000000791b */ /* 0x003fe20003800000 */
.L_x_11002:
        /* <DEDUP_REMOVED lines=14> */
.L_x_11003:
[----:B------:R-:W-:Y:S01]  /*13cd0*/  @!PT LDS RZ, [RZ] ;  /* 0x00000000fffff984 */ /* 0x000fe20000000800 */
[----:B------:R-:W-:Y:S01]  /*13ce0*/  @!PT LDS RZ, [RZ] ;  /* 0x00000000fffff984 */ /* 0x000fe20000000800 */
[----:B------:R-:W-:Y:S01]  /*13cf0*/  @!PT LDS RZ, [RZ] ;  /* 0x00000000fffff984 */ /* 0x000fe20000000800 */
[----:B------:R0:W-:Y:S01]  /*13d00*/  @P0 LDGSTS.E.BYPASS.LTC128B.128 [R25+0x19c00], desc[UR36][R4.64+0x80], !P2 ;  /* 0x19c0008004190fae */ /* 0x0001e2000d101d64 */
[----:B------:R-:W-:Y:S01]  /*13d10*/  ISETP.GE.AND P0, PT, R8, 0x41, PT ;  /* 0x000000410800780c */ /* 0x000fe20003f06270 */
[----:B------:R-:W-:Y:S02]  /*13d20*/  IMAD.MOV.U32 R13, RZ, RZ, R9 ;  /* 0x000000ffff0d7224 */ /* 0x000fe400078e0009 */
[----:B------:R-:W-:Y:S02]  /*13d30*/  IMAD.MOV.U32 R12, RZ, RZ, 0x3 ;  /* 0x00000003ff0c7424 */ /* 0x000fe400078e00ff */
[----:B------:R-:W-:-:S08]  /*13d40*/  IMAD.MOV.U32 R3, RZ, RZ, R14 ;  /* 0x000000ffff037224 */ /* 0x000fd000078e000e */
[----:B0-----:R-:W-:Y:S05]  /*13d50*/  WARPSYNC.COLLECTIVE R15, `(.L_x_11004) ;  /* 0x000000000f087348 */ /* 0x001fea0003c00000 */
[----:B------:R1:W2:Y:S02]  /*13d60*/  SHFL.IDX P6, R14, R13, R12, R11 ;  /* 0x0000000c0d0e7389 */ /* 0x0002a400000c000b */
[----:B012---:R-:W-:Y:S01]  /*13d70*/  ENDCOLLECTIVE ;  /* 0x000000000000791b */ /* 0x007fe20003800000 */
.L_x_11004:
[----:B------:R-:W-:-:S04]  /*13d80*/  LOP3.LUT R3, R3, R2, RZ, 0x3c, !PT ;  /* 0x0000000203037212 */ /* 0x000fc800078e3cff */
[----:B------:R-:W-:-:S04]  /*13d90*/  LOP3.LUT R2, R3, R2, RZ, 0x3c, !PT ;  /* 0x0000000203027212 */ /* 0x000fc800078e3cff */
[----:B------:R-:W-:Y:S01]  /*13da0*/  LOP3.LUT R3, R3, R2, RZ, 0x3c, !PT ;  /* 0x0000000203037212 */ /* 0x000fe200078e3cff */
[----:B------:R-:W-:Y:S02]  /*13db0*/  IMAD.MOV.U32 R13, RZ, RZ, R0 ;  /* 0x000000ffff0d7224 */ /* 0x000fe400078e0000 */
[----:B------:R-:W-:Y:S01]  /*13dc0*/  @P0 IMAD.WIDE.U32 R2, R27, 0x2, R2 ;  /* 0x000000021b020825 */ /* 0x000fe200078e0002 */
[----:B------:R-:W-:-:S05]  /*13dd0*/  @P0 LEA R27, R28, UR47, 0x1 ;  /* 0x0000002f1c1b0c11 */ /* 0x000fca000f8e08ff */
        /* <DEDUP_REMOVED lines=10> */
.L_x_11005:
[----:B------:R-:W-:Y:S05]  /*13e80*/  BRA `(.L_x_11006) ;  /* 0xffffffd0002c7947 */ /* 0x000fea000383ffff */
.L_x_10959:
[----:B------:R-:W-:Y:S02]  /*13e90*/  IMAD.MOV.U32 R13, RZ, RZ, R9 ;  /* 0x000000ffff0d7224 */ /* 0x000fe400078e0009 */
[----:B------:R-:W-:Y:S02]  /*13ea0*/  IMAD.MOV.U32 R12, RZ, RZ, RZ ;  /* 0x000000ffff0c7224 */ /* 0x000fe400078e00ff */
[----:B------:R-:W-:Y:S02]  /*13eb0*/  IMAD.MOV.U32 R11, RZ, RZ, 0x1c1f ;  /* 0x00001c1fff0b7424 */ /* 0x000fe400078e00ff */
[----:B------:R-:W-:Y:S02]  /*13ec0*/  IMAD.MOV.U32 R15, RZ, RZ, -0x1 ;  /* 0xffffffffff0f7424 */ /* 0x000fe400078e00ff */
[----:B------:R-:W-:Y:S02]  /*13ed0*/  VIADD R6, R21, UR42 ;  /* 0x0000002a15067c36 */ /* 0x000fe40008000000 */
[----:B------:R-:W-:-:S07]  /*13ee0*/  IMAD.MOV.U32 R24, RZ, RZ, 0x1 ;  /* 0x00000001ff187424 */ /* 0x000fce00078e00ff */
[----:B------:R-:W-:Y:S05]  /*13ef0*/  WARPSYNC.COLLECTIVE R15, `(.L_x_11007) ;  /* 0x000000000f087348 */ /* 0x000fea0003c00000 */
[----:B------:R0:W1:Y:S02]  /*13f00*/  SHFL.IDX P6, R14, R13, R12, R11 ;  /* 0x0000000c0d0e7389 */ /* 0x00006400000c000b */
[----:B01----:R-:W-:Y:S01]  /*13f10*/  ENDCOLLECTIVE ;  /* 0x000000000000791b */ /* 0x003fe20003800000 */
.L_x_11007:
[----:B------:R-:W-:Y:S02]  /*13f20*/  VIADD R5, R6, 0x20 ;  /* 0x0000002006057836 */ /* 0x000fe40000000000 */
[----:B------:R-:W-:Y:S02]  /*13f30*/  IMAD.MOV.U32 R13, RZ, RZ, R7 ;  /* 0x000000ffff0d7224 */ /* 0x000fe400078e0007 */
[----:B------:R-:W-:-:S07]  /*13f40*/  IMAD.MOV.U32 R2, RZ, RZ, R14 ;  /* 0x000000ffff027224 */ /* 0x000fce00078e000e */
[----:B------:R-:W-:Y:S05]  /*13f50*/  WARPSYNC.COLLECTIVE R15, `(.L_x_11008) ;  /* 0x000000000f087348 */ /* 0x000fea0003c00000 */
[----:B------:R0:W1:Y:S02]  /*13f60*/  SHFL.IDX P6, R14, R13, R12, R11 ;  /* 0x0000000c0d0e7389 */ /* 0x00006400000c000b */
[----:B01----:R-:W-:Y:S01]  /*13f70*/  ENDCOLLECTIVE ;  /* 0x000000000000791b */ /* 0x003fe20003800000 */
.L_x_11008:
[----:B------:R-:W-:Y:S01]  /*13f80*/  ULDC UR4, c[0x0][0x288] ;  /* 0x0000a20000047ab9 */ /* 0x000fe20000000800 */
[----:B------:R-:W-:Y:S02]  /*13f90*/  IMAD.MOV.U32 R3, RZ, RZ, R2 ;  /* 0x000000ffff037224 */ /* 0x000fe400078e0002 */
        /* <DEDUP_REMOVED lines=9> */
.L_x_11009:
        /* <DEDUP_REMOVED lines=13> */
.L_x_11010:
[----:B------:R-:W-:Y:S02]  /*14100*/  VIADD R3, R6, 0x40 ;  /* 0x0000004006037836 */ /* 0x000fe40000000000 */
[----:B------:R-:W-:Y:S01]  /*14110*/  IMAD.MOV.U32 R5, RZ, RZ, R4 ;  /* 0x000000ffff057224 */ /* 0x000fe200078e0004 */
[----:B------:R-:W-:Y:S01]  /*14120*/  @!P2 LEA R25, R28, UR47, 0x1 ;  /* 0x0000002f1c19ac11 */ /* 0x000fe2000f8e08ff */
[----:B------:R-:W-:Y:S02]  /*14130*/  IMAD.MOV.U32 R13, RZ, RZ, R9 ;  /* 0x000000ffff0d7224 */ /* 0x000fe400078e0009 */
[----:B------:R-:W-:Y:S02]  /*14140*/  IMAD.MOV.U32 R12, RZ, RZ, 0x2 ;  /* 0x00000002ff0c7424 */ /* 0x000fe400078e00ff */
[----:B------:R-:W-:-:S07]  /*14150*/  IMAD.MOV.U32 R4, RZ, RZ, R14 ;  /* 0x000000ffff047224 */ /* 0x000fce00078e000e */
[----:B------:R-:W-:Y:S05]  /*14160*/  WARPSYNC.COLLECTIVE R15, `(.L_x_11011) ;  /* 0x000000000f087348 */ /* 0x000fea0003c00000 */
[----:B------:R0:W1:Y:S02]  /*14170*/  SHFL.IDX P6, R14, R13, R12, R11 ;  /* 0x0000000c0d0e7389 */ /* 0x00006400000c000b */
[----:B01----:R-:W-:Y:S01]  /*14180*/  ENDCOLLECTIVE ;  /* 0x000000000000791b */ /* 0x003fe20003800000 */
.L_x_11011:
        /* <DEDUP_REMOVED lines=13> */
.L_x_11012:
        /* <DEDUP_REMOVED lines=8> */
.L_x_11013:
        /* <DEDUP_REMOVED lines=12> */
.L_x_11014:
[----:B------:R-:W-:-:S05]  /*143a0*/  VIADD R3, R6, 0x60 ;  /* 0x0000006006037836 */ /* 0x000fca0000000000 */
        /* <DEDUP_REMOVED lines=9> */
.L_x_11015:
        /* <DEDUP_REMOVED lines=13> */
.L_x_11016:
[----:B------:R-:W-:Y:S01]  /*14510*/  @!P2 LEA R7, R28, UR47, 0x1 ;  /* 0x0000002f1c07ac11 */ /* 0x000fe2000f8e08ff */
[----:B------:R-:W-:Y:S02]  /*14520*/  IMAD.MOV.U32 R13, RZ, RZ, R8 ;  /* 0x000000ffff0d7224 */ /* 0x000fe400078e0008 */
[----:B------:R-:W-:Y:S02]  /*14530*/  IMAD.MOV.U32 R12, RZ, RZ, 0x1 ;  /* 0x00000001ff0c7424 */ /* 0x000fe400078e00ff */
[----:B------:R-:W-:-:S07]  /*14540*/  IMAD.MOV.U32 R2, RZ, RZ, R14 ;  /* 0x000000ffff027224 */ /* 0x000fce00078e000e */
[----:B------:R-:W-:Y:S05]  /*14550*/  WARPSYNC.COLLECTIVE R15, `(.L_x_11017) ;  /* 0x000000000f087348 */ /* 0x000fea0003c00000 */
[----:B------:R0:W1:Y:S02]  /*14560*/  SHFL.IDX P6, R14, R13, R12, R11 ;  /* 0x0000000c0d0e7389 */ /* 0x00006400000c000b */
[----:B01----:R-:W-:Y:S01]  /*14570*/  ENDCOLLECTIVE ;  /* 0x000000000000791b */ /* 0x003fe20003800000 */
.L_x_11017:
        /* <DEDUP_REMOVED lines=12> */
.L_x_11018:
[----:B------:R-:W-:Y:S05]  /*14640*/  BRA `(.L_x_11019) ;  /* 0xffffffd400147947 */ /* 0x000fea000383ffff */
.L_x_10962:
[----:B0-----:R-:W-:-:S04]  /*14650*/  IMAD.U32 R3, RZ, RZ, UR47 ;  /* 0x0000002fff037e24 */ /* 0x001fc8000f8e00ff */
[----:B------:R0:W1:Y:S03]  /*14660*/  SYNCS.PHASECHK.TRANS64.TRYWAIT P1, [R3+URZ+0x2d820], R0 ;  /* 0x02d82000030075a7 */ /* 0x000066000802017f */
[----:B-1----:R-:W-:Y:S05]  /*14670*/  @!P1 NANOSLEEP.SYNCS 0x989680 ;  /* 0x009896800000995d */ /* 0x002fea0003900000 */
[----:B------:R-:W1:Y:S02]  /*14680*/  @!P1 SYNCS.PHASECHK.TRANS64 P1, [R3+URZ+0x2d820], R0 ;  /* 0x02d82000030095a7 */ /* 0x000e64000802007f */
[----:B-1----:R-:W-:Y:S05]  /*14690*/  @!P1 BRA `(.L_x_10962) ;  /* 0xfffffffc00ec9947 */ /* 0x002fea000383ffff */
[----:B------:R-:W-:Y:S05]  /*146a0*/  BRA `(.L_x_11020) ;  /* 0xffffffd400647947 */ /* 0x000fea000383ffff */
.L_x_10966:
[----:B0-----:R0:W1:Y:S02]  /*146b0*/  SYNCS.PHASECHK.TRANS64.TRYWAIT P0, [R7+URZ+0x2d840], R2 ;  /* 0x02d84002070075a7 */ /* 0x001064000800017f */
[----:B-1----:R-:W-:Y:S05]  /*146c0*/  @!P0 NANOSLEEP.SYNCS 0x989680 ;  /* 0x009896800000895d */ /* 0x002fea0003900000 */
[----:B------:R-:W1:Y:S02]  /*146d0*/  @!P0 SYNCS.PHASECHK.TRANS64 P0, [R7+URZ+0x2d840], R2 ;  /* 0x02d84002070085a7 */ /* 0x000e64000800007f */
[----:B-1----:R-:W-:Y:S05]  /*146e0*/  @!P0 BRA `(.L_x_10966) ;  /* 0xfffffffc00f08947 */ /* 0x002fea000383ffff */
[----:B------:R-:W-:Y:S05]  /*146f0*/  BRA `(.L_x_11021) ;  /* 0xffffffd8005c7947 */ /* 0x000fea000383ffff */
.L_x_10967:
        /* <DEDUP_REMOVED lines=8> */
.L_x_11023:
[----:B------:R-:W-:Y:S05]  /*14780*/  BSYNC B1 ;  /* 0x0000000000017941 */ /* 0x000fea0003800000 */
.L_x_11022:
[----:B------:R-:W0:Y:S01]  /*14790*/  S2R R27, SR_TID.X ;  /* 0x00000000001b7919 */ /* 0x000e220000002100 */
[----:B------:R-:W-:Y:S01]  /*147a0*/  IMAD.MOV.U32 R13, RZ, RZ, R8 ;  /* 0x000000ffff0d7224 */ /* 0x000fe200078e0008 */
[----:B------:R-:W-:Y:S01]  /*147b0*/  LOP3.LUT R16, R16, 0xffefffff, RZ, 0xc0, !PT ;  /* 0xffefffff10107812 */ /* 0x000fe200078ec0ff */
[----:B------:R-:W-:Y:S01]  /*147c0*/  IMAD.MOV.U32 R12, RZ, RZ, RZ ;  /* 0x000000ffff0c7224 */ /* 0x000fe200078e00ff */
[----:B------:R-:W-:Y:S01]  /*147d0*/  LEA R9, R9, UR47, 0x1 ;  /* 0x0000002f09097c11 */ /* 0x000fe2000f8e08ff */
[----:B------:R-:W-:Y:S01]  /*147e0*/  IMAD.MOV.U32 R11, RZ, RZ, 0x1c1f ;  /* 0x00001c1fff0b7424 */ /* 0x000fe200078e00ff */
[----:B------:R-:W-:Y:S01]  /*147f0*/  @P1 LOP3.LUT R16, R16, 0x100000, RZ, 0xfc, !PT ;  /* 0x0010000010101812 */ /* 0x000fe200078efcff */
[----:B------:R-:W-:Y:S02]  /*14800*/  IMAD.MOV.U32 R15, RZ, RZ, -0x1 ;  /* 0xffffffffff0f7424 */ /* 0x000fe400078e00ff */
[----:B------:R-:W-:Y:S01]  /*14810*/  IMAD.MOV.U32 R3, RZ, RZ, R14 ;  /* 0x000000ffff037224 */ /* 0x000fe200078e000e */
[----:B------:R-:W-:-:S13]  /*14820*/  LOP3.LUT P1, RZ, R16, 0x4, RZ, 0xc0, !PT ;  /* 0x0000000410ff7812 */ /* 0x000fda000782c0ff */
[----:B0-----:R-:W-:Y:S05]  /*14830*/  WARPSYNC.COLLECTIVE R15, `(.L_x_11024) ;  /* 0x000000000f087348 */ /* 0x001fea0003c00000 */
[----:B------:R1:W2:Y:S02]  /*14840*/  SHFL.IDX P6, R14, R13, R12, R11 ;  /* 0x0000000c0d0e7389 */ /* 0x0002a400000c000b */
[----:B012---:R-:W-:Y:S01]  /*14850*/  ENDCOLLECTIVE ;  /* 0x000000000000791b */ /* 0x007fe20003800000 */
.L_x_11024:
        /* <DEDUP_REMOVED lines=8> */
.L_x_11025:
        /* <DEDUP_REMOVED lines=14> */
.L_x_11026:
[----:B------:R-:W-:Y:S02]  /*149c0*/  IMAD.MOV.U32 R13, RZ, RZ, R19 ;  /* 0x000000ffff0d7224 */ /* 0x000fe400078e0013 */
[----:B------:R-:W-:Y:S02]  /*149d0*/  IMAD.MOV.U32 R12, RZ, RZ, 0x2 ;  /* 0x00000002ff0c7424 */ /* 0x000fe400078e00ff */
[----:B------:R-:W-:-:S07]  /*149e0*/  IMAD.MOV.U32 R2, RZ, RZ, R14 ;  /* 0x000000ffff027224 */ /* 0x000fce00078e000e */
[----:B------:R-:W-:Y:S05]  /*149f0*/  WARPSYNC.COLLECTIVE R15, `(.L_x_11027) ;  /* 0x000000000f087348 */ /* 0x000fea0003c00000 */
[----:B------:R0:W1:Y:S02]  /*14a00*/  SHFL.IDX P6, R14, R13, R12, R11 ;  /* 0x0000000c0d0e7389 */ /* 0x00006400000c000b */
[----:B01----:R-:W-:Y:S01]  /*14a10*/  ENDCOLLECTIVE ;  /* 0x000000000000791b */ /* 0x003fe20003800000 */
.L_x_11027:
        /* <DEDUP_REMOVED lines=13> */
.L_x_11028:
[----:B------:R-:W-:Y:S02]  /*14af0*/  IMAD.MOV.U32 R13, RZ, RZ, R19 ;  /* 0x000000ffff0d7224 */ /* 0x000fe400078e0013 */
[----:B------:R-:W-:Y:S02]  /*14b00*/  IMAD.MOV.U32 R12, RZ, RZ, 0x3 ;  /* 0x00000003ff0c7424 */ /* 0x000fe400078e00ff */
[----:B------:R-:W-:-:S07]  /*14b10*/  IMAD.MOV.U32 R2, RZ, RZ, R14 ;  /* 0x000000ffff027224 */ /* 0x000fce00078e000e */
[----:B------:R-:W-:Y:S05]  /*14b20*/  WARPSYNC.COLLECTIVE R15, `(.L_x_11029) ;  /* 0x000000000f087348 */ /* 0x000fea0003c00000 */
[----:B------:R0:W1:Y:S02]  /*14b30*/  SHFL.IDX P6, R14, R13, R12, R11 ;  /* 0x0000000c0d0e7389 */ /* 0x00006400000c000b */
[----:B01----:R-:W-:Y:S01]  /*14b40*/  ENDCOLLECTIVE ;  /* 0x000000000000791b */ /* 0x003fe20003800000 */
.L_x_11029:
        /* <DEDUP_REMOVED lines=14> */
.L_x_11030:
[----:B------:R-:W-:Y:S01]  /*14c30*/  IMAD.MOV.U32 R2, RZ, RZ, R14 ;  /* 0x000000ffff027224 */ /* 0x000fe200078e000e */
[----:B------:R-:W-:Y:S06]  /*14c40*/  BRA `(.L_x_11031) ;  /* 0xffffffd400f47947 */ /* 0x000fec000383ffff */
.L_x_10972:
[----:B-1----:R1:W2:Y:S02]  /*14c50*/  SYNCS.PHASECHK.TRANS64.TRYWAIT P0, [R7+URZ+0x2d860], R2 ;  /* 0x02d86002070075a7 */ /* 0x0022a4000800017f */
[----:B--2---:R-:W-:Y:S05]  /*14c60*/  @!P0 NANOSLEEP.SYNCS 0x989680 ;  /* 0x009896800000895d */ /* 0x004fea0003900000 */
[----:B------:R-:W2:Y:S02]  /*14c70*/  @!P0 SYNCS.PHASECHK.TRANS64 P0, [R7+URZ+0x2d860], R2 ;  /* 0x02d86002070085a7 */ /* 0x000ea4000800007f */
[----:B--2---:R-:W-:Y:S05]  /*14c80*/  @!P0 BRA `(.L_x_10972) ;  /* 0xfffffffc00f08947 */ /* 0x004fea000383ffff */
[----:B------:R-:W-:Y:S05]  /*14c90*/  BRA `(.L_x_11032) ;  /* 0xffffffd800547947 */ /* 0x000fea000383ffff */
.L_x_10973:
        /* <DEDUP_REMOVED lines=8> */
.L_x_11034:
[----:B------:R-:W-:Y:S05]  /*14d20*/  BSYNC B1 ;  /* 0x0000000000017941 */ /* 0x000fea0003800000 */
.L_x_11033:
        /* <DEDUP_REMOVED lines=9> */
.L_x_11035:
[----:B------:R-:W-:Y:S02]  /*14dc0*/  IMAD.MOV.U32 R13, RZ, RZ, R18 ;  /* 0x000000ffff0d7224 */ /* 0x000fe400078e0012 */
[----:B------:R-:W-:Y:S01]  /*14dd0*/  IMAD.MOV.U32 R12, RZ, RZ, 0x1 ;  /* 0x00000001ff0c7424 */ /* 0x000fe200078e00ff */
[----:B------:R-:W-:-:S13]  /*14de0*/  IADD3 R2, P0, R14, R4, RZ ;  /* 0x000000040e027210 */ /* 0x000fda0007f1e0ff */
[----:B------:R-:W-:Y:S05]  /*14df0*/  WARPSYNC.COLLECTIVE R15, `(.L_x_11036) ;  /* 0x000000000f087348 */ /* 0x000fea0003c00000 */
[----:B------:R0:W1:Y:S02]  /*14e00*/  SHFL.IDX P6, R14, R13, R12, R11 ;  /* 0x0000000c0d0e7389 */ /* 0x00006400000c000b */
[----:B01----:R-:W-:Y:S01]  /*14e10*/  ENDCOLLECTIVE ;  /* 0x000000000000791b */ /* 0x003fe20003800000 */
.L_x_11036:
        /* <DEDUP_REMOVED lines=15> */
.L_x_11037:
[----:B------:R-:W-:Y:S02]  /*14f10*/  IMAD.MOV.U32 R13, RZ, RZ, R18 ;  /* 0x000000ffff0d7224 */ /* 0x000fe400078e0012 */
[----:B------:R-:W-:Y:S01]  /*14f20*/  IMAD.MOV.U32 R12, RZ, RZ, 0x2 ;  /* 0x00000002ff0c7424 */ /* 0x000fe200078e00ff */
[----:B------:R-:W-:-:S13]  /*14f30*/  IADD3 R2, P0, R14, R4, RZ ;  /* 0x000000040e027210 */ /* 0x000fda0007f1e0ff */
[----:B------:R-:W-:Y:S05]  /*14f40*/  WARPSYNC.COLLECTIVE R15, `(.L_x_11038) ;  /* 0x000000000f087348 */ /* 0x000fea0003c00000 */
[----:B------:R0:W1:Y:S02]  /*14f50*/  SHFL.IDX P6, R14, R13, R12, R11 ;  /* 0x0000000c0d0e7389 */ /* 0x00006400000c000b */
[----:B01----:R-:W-:Y:S01]  /*14f60*/  ENDCOLLECTIVE ;  /* 0x000000000000791b */ /* 0x003fe20003800000 */
.L_x_11038:
        /* <DEDUP_REMOVED lines=15> */
.L_x_11039:
[----:B------:R-:W-:Y:S02]  /*15060*/  IMAD.MOV.U32 R13, RZ, RZ, R18 ;  /* 0x000000ffff0d7224 */ /* 0x000fe400078e0012 */
[----:B------:R-:W-:Y:S01]  /*15070*/  IMAD.MOV.U32 R12, RZ, RZ, 0x3 ;  /* 0x00000003ff0c7424 */ /* 0x000fe200078e00ff */
[----:B------:R-:W-:-:S13]  /*15080*/  IADD3 R2, P0, R14, R4, RZ ;  /* 0x000000040e027210 */ /* 0x000fda0007f1e0ff */
[----:B------:R-:W-:Y:S05]  /*15090*/  WARPSYNC.COLLECTIVE R15, `(.L_x_11040) ;  /* 0x000000000f087348 */ /* 0x000fea0003c00000 */
[----:B------:R0:W1:Y:S02]  /*150a0*/  SHFL.IDX P6, R14, R13, R12, R11 ;  /* 0x0000000c0d0e7389 */ /* 0x00006400000c000b */
[----:B01----:R-:W-:Y:S01]  /*150b0*/  ENDCOLLECTIVE ;  /* 0x000000000000791b */ /* 0x003fe20003800000 */
.L_x_11040:
        /* <DEDUP_REMOVED lines=12> */
.L_x_11041:
[----:B------:R-:W-:Y:S01]  /*15180*/  @!PT LDS RZ, [RZ] ;  /* 0x00000000fffff984 */ /* 0x000fe20000000800 */
[----:B------:R-:W-:Y:S01]  /*15190*/  @!PT LDS RZ, [RZ] ;  /* 0x00000000fffff984 */ /* 0x000fe20000000800 */
[----:B------:R-:W-:Y:S01]  /*151a0*/  @!PT LDS RZ, [RZ] ;  /* 0x00000000fffff984 */ /* 0x000fe20000000800 */
[----:B------:R0:W-:Y:S01]  /*151b0*/  LDGSTS.E.BYPASS.LTC128B.128 [R8+0x3400], desc[UR36][R2.64+0x40], !P0 ;  /* 0x0340004002087fae */ /* 0x0001e2000c101d64 */
[----:B------:R-:W-:-:S13]  /*151c0*/  ISETP.LT.OR P0, PT, R0, 0x41, P1 ;  /* 0x000000410000780c */ /* 0x000fda0000f01670 */
[----:B------:R0:W-:Y:S01]  /*151d0*/  LDGSTS.E.BYPASS.LTC128B.128 [R8+0x5400], desc[UR36][R2.64+0x80], !P0 ;  /* 0x0540008002087fae */ /* 0x0001e2000c101d64 */
[----:B------:R-:W-:Y:S05]  /*151e0*/  BRA `(.L_x_11042) ;  /* 0xffffffd400947947 */ /* 0x000fea000383ffff */
.L_x_10979:
[----:B0-----:R0:W1:Y:S02]  /*151f0*/  SYNCS.PHASECHK.TRANS64.TRYWAIT P0, [R0+URZ+0x2d860], R3 ;  /* 0x02d86003000075a7 */ /* 0x001064000800017f */
[----:B-1----:R-:W-:Y:S05]  /*15200*/  @!P0 NANOSLEEP.SYNCS 0x989680 ;  /* 0x009896800000895d */ /* 0x002fea0003900000 */
[----:B------:R-:W1:Y:S02]  /*15210*/  @!P0 SYNCS.PHASECHK.TRANS64 P0, [R0+URZ+0x2d860], R3 ;  /* 0x02d86003000085a7 */ /* 0x000e64000800007f */
[----:B-1----:R-:W-:Y:S05]  /*15220*/  @!P0 BRA `(.L_x_10979) ;  /* 0xfffffffc00f08947 */ /* 0x002fea000383ffff */
[----:B------:R-:W-:Y:S05]  /*15230*/  BRA `(.L_x_11043) ;  /* 0xffffffd800907947 */ /* 0x000fea000383ffff */
.L_x_10980:
        /* <DEDUP_REMOVED lines=8> */
.L_x_11045:
[----:B------:R-:W-:Y:S05]  /*152c0*/  BSYNC B0 ;  /* 0x0000000000007941 */ /* 0x000fea0003800000 */
.L_x_11044:
[----:B------:R-:W0:Y:S01]  /*152d0*/  S2R R2, SR_TID.X ;  /* 0x0000000000027919 */ /* 0x000e220000002100 */
[----:B------:R-:W-:Y:S01]  /*152e0*/  IMAD.MOV.U32 R13, RZ, RZ, R17 ;  /* 0x000000ffff0d7224 */ /* 0x000fe200078e0011 */
[----:B------:R-:W-:Y:S01]  /*152f0*/  LEA R4, R4, UR47, 0x1 ;  /* 0x0000002f04047c11 */ /* 0x000fe2000f8e08ff */
[----:B------:R-:W-:Y:S02]  /*15300*/  IMAD.MOV.U32 R12, RZ, RZ, RZ ;  /* 0x000000ffff0c7224 */ /* 0x000fe400078e00ff */
[----:B------:R-:W-:Y:S02]  /*15310*/  IMAD.MOV.U32 R11, RZ, RZ, 0x1c1f ;  /* 0x00001c1fff0b7424 */ /* 0x000fe400078e00ff */
[----:B------:R-:W-:Y:S02]  /*15320*/  IMAD.MOV.U32 R15, RZ, RZ, -0x1 ;  /* 0xffffffffff0f7424 */ /* 0x000fe400078e00ff */
[----:B------:R-:W-:-:S07]  /*15330*/  IMAD.MOV.U32 R3, RZ, RZ, R14 ;  /* 0x000000ffff037224 */ /* 0x000fce00078e000e */
[----:B0-----:R-:W-:Y:S05]  /*15340*/  WARPSYNC.COLLECTIVE R15, `(.L_x_11046) ;  /* 0x000000000f087348 */ /* 0x001fea0003c00000 */
[----:B------:R1:W2:Y:S02]  /*15350*/  SHFL.IDX P6, R14, R13, R12, R11 ;  /* 0x0000000c0d0e7389 */ /* 0x0002a400000c000b */
[----:B012---:R-:W-:Y:S01]  /*15360*/  ENDCOLLECTIVE ;  /* 0x000000000000791b */ /* 0x007fe20003800000 */
.L_x_11046:
[----:B------:R-:W-:Y:S02]  /*15370*/  ULDC UR4, c[0x0][0x2f4] ;  /* 0x0000bd0000047ab9 */ /* 0x000fe40000000800 */
[----:B------:R-:W-:-:S04]  /*15380*/  ISETP.GE.AND P2, PT, R9, UR4, PT ;  /* 0x0000000409007c0c */ /* 0x000fc8000bf46270 */
[----:B------:R-:W-:Y:S01]  /*15390*/  ISETP.LT.OR P3, PT, R5, 0x1, P2 ;  /* 0x000000010500780c */ /* 0x000fe20001761670 */
[----:B------:R-:W-:Y:S02]  /*153a0*/  IMAD.MOV.U32 R13, RZ, RZ, R18 ;  /* 0x000000ffff0d7224 */ /* 0x000fe400078e0012 */
        /* <DEDUP_REMOVED lines=11> */
.L_x_11047:
        /* <DEDUP_REMOVED lines=17> */
.L_x_11048:
        /* <DEDUP_REMOVED lines=8> */
.L_x_11049:
        /* <DEDUP_REMOVED lines=15> */
.L_x_11050:
[----:B------:R-:W-:Y:S02]  /*156e0*/  IMAD.MOV.U32 R3, RZ, RZ, R7 ;  /* 0x000000ffff037224 */ /* 0x000fe400078e0007 */
[----:B------:R-:W-:Y:S02]  /*156f0*/  IMAD.MOV.U32 R13, RZ, RZ, R18 ;  /* 0x000000ffff0d7224 */ /* 0x000fe400078e0012 */
[----:B------:R-:W-:Y:S02]  /*15700*/  IMAD.MOV.U32 R12, RZ, RZ, 0x3 ;  /* 0x00000003ff0c7424 */ /* 0x000fe400078e00ff */
[----:B------:R-:W-:-:S07]  /*15710*/  IMAD.MOV.U32 R8, RZ, RZ, R14 ;  /* 0x000000ffff087224 */ /* 0x000fce00078e000e */
[----:B------:R-:W-:Y:S05]  /*15720*/  WARPSYNC.COLLECTIVE R15, `(.L_x_11051) ;  /* 0x000000000f087348 */ /* 0x000fea0003c00000 */
[----:B------:R0:W1:Y:S02]  /*15730*/  SHFL.IDX P6, R14, R13, R12, R11 ;  /* 0x0000000c0d0e7389 */ /* 0x00006400000c000b */
[----:B01----:R-:W-:Y:S01]  /*15740*/  ENDCOLLECTIVE ;  /* 0x000000000000791b */ /* 0x003fe20003800000 */
.L_x_11051:
        /* <DEDUP_REMOVED lines=13> */
.L_x_11052:
[----:B------:R-:W-:Y:S05]  /*15820*/  BRA `(.L_x_11053) ;  /* 0xffffffd400d87947 */ /* 0x000fea000383ffff */
.L_x_10983:
[----:B0-----:R0:W1:Y:S02]  /*15830*/  SYNCS.PHASECHK.TRANS64.TRYWAIT P0, [R7+URZ+0x2d820], R6 ;  /* 0x02d82006070075a7 */ /* 0x001064000800017f */
[----:B-1----:R-:W-:Y:S05]  /*15840*/  @!P0 NANOSLEEP.SYNCS 0x989680 ;  /* 0x009896800000895d */ /* 0x002fea0003900000 */
[----:B------:R-:W1:Y:S02]  /*15850*/  @!P0 SYNCS.PHASECHK.TRANS64 P0, [R7+URZ+0x2d820], R6 ;  /* 0x02d82006070085a7 */ /* 0x000e64000800007f */
[----:B-1----:R-:W-:Y:S05]  /*15860*/  @!P0 BRA `(.L_x_10983) ;  /* 0xfffffffc00f08947 */ /* 0x002fea000383ffff */
[----:B------:R-:W-:Y:S05]  /*15870*/  BRA `(.L_x_11054) ;  /* 0xffffffd800547947 */ /* 0x000fea000383ffff */
.L_x_10984:
        /* <DEDUP_REMOVED lines=11> */
.L_x_11056:
[----:B------:R-:W-:Y:S05]  /*15930*/  BSYNC B0 ;  /* 0x0000000000007941 */ /* 0x000fea0003800000 */
.L_x_11055:
[----:B------:R-:W-:Y:S05]  /*15940*/  BRA `(.L_x_11057) ;  /* 0xffffffd800387947 */ /* 0x000fea000383ffff */
.L_x_10985:
[----:B------:R-:W-:Y:S01]  /*15950*/  BSSY B0, `(.L_x_11058) ;  /* 0x0000006000007945 */ /* 0x000fe20003800000 */
[----:B------:R-:W-:-:S07]  /*15960*/  IMAD.MOV.U32 R15, RZ, RZ, -0x1 ;  /* 0xffffffffff0f7424 */ /* 0x000fce00078e00ff */
[----:B01---5:R-:W-:Y:S05]  /*15970*/  WARPSYNC.COLLECTIVE R15, `(.L_x_11059) ;  /* 0x000000000f0c7348 */ /* 0x023fea0003c00000 */
[----:B------:R-:W-:Y:S02]  /*15980*/  ELECT P6, UR62, PT ;  /* 0x00000000003e782f */ /* 0x000fe400038c0000 */
[----:B------:R-:W-:Y:S01]  /*15990*/  MOV R14, UR62 ;  /* 0x0000003e000e7c02 */ /* 0x000fe20008000f00 */
[----:B01---5:R-:W-:Y:S10]  /*159a0*/  ENDCOLLECTIVE ;  /* 0x000000000000791b */ /* 0x023ff40003800000 */
.L_x_11059:
[----:B------:R-:W-:Y:S05]  /*159b0*/  BSYNC B0 ;  /* 0x0000000000007941 */ /* 0x000fea0003800000 */
.L_x_11058:
[----:B------:R-:W-:Y:S05]  /*159c0*/  BRA `(.L_x_11060) ;  /* 0xffffffd8002c7947 */ /* 0x000fea000383ffff */
.L_x_10987:
[----:B-1----:R1:W2:Y:S02]  /*159d0*/  SYNCS.PHASECHK.TRANS64.TRYWAIT P1, [R5+URZ+0x2d840], R4 ;  /* 0x02d84004050075a7 */ /* 0x0022a4000802017f */
[----:B--2---:R-:W-:Y:S05]  /*159e0*/  @!P1 NANOSLEEP.SYNCS 0x989680 ;  /* 0x009896800000995d */ /* 0x004fea0003900000 */
[----:B------:R-:W2:Y:S02]  /*159f0*/  @!P1 SYNCS.PHASECHK.TRANS64 P1, [R5+URZ+0x2d840], R4 ;  /* 0x02d84004050095a7 */ /* 0x000ea4000802007f */
[----:B--2---:R-:W-:Y:S05]  /*15a00*/  @!P1 BRA `(.L_x_10987) ;  /* 0xfffffffc00f09947 */ /* 0x004fea000383ffff */
[----:B------:R-:W-:Y:S05]  /*15a10*/  BRA `(.L_x_11061) ;  /* 0xffffffd800547947 */ /* 0x000fea000383ffff */
.L_x_10989:
[----:B--2---:R2:W3:Y:S02]  /*15a20*/  SYNCS.PHASECHK.TRANS64.TRYWAIT P1, [R3+URZ+0x2d840], R0 ;  /* 0x02d84000030075a7 */ /* 0x0044e4000802017f */
[----:B---3--:R-:W-:Y:S05]  /*15a30*/  @!P1 NANOSLEEP.SYNCS 0x989680 ;  /* 0x009896800000995d */ /* 0x008fea0003900000 */
[----:B------:R-:W3:Y:S02]  /*15a40*/  @!P1 SYNCS.PHASECHK.TRANS64 P1, [R3+URZ+0x2d840], R0 ;  /* 0x02d84000030095a7 */ /* 0x000ee4000802007f */
[----:B---3--:R-:W-:Y:S05]  /*15a50*/  @!P1 BRA `(.L_x_10989) ;  /* 0xfffffffc00f09947 */ /* 0x008fea000383ffff */
[----:B------:R-:W-:Y:S05]  /*15a60*/  BRA `(.L_x_11062) ;  /* 0xffffffd800607947 */ /* 0x000fea000383ffff */
.L_x_10991:
[----:B---3--:R3:W4:Y:S02]  /*15a70*/  SYNCS.PHASECHK.TRANS64.TRYWAIT P1, [R5+URZ+0x2d860], R4 ;  /* 0x02d86004050075a7 */ /* 0x008724000802017f */
[----:B----4-:R-:W-:Y:S05]  /*15a80*/  @!P1 NANOSLEEP.SYNCS 0x989680 ;  /* 0x009896800000995d */ /* 0x010fea0003900000 */
[----:B------:R-:W4:Y:S02]  /*15a90*/  @!P1 SYNCS.PHASECHK.TRANS64 P1, [R5+URZ+0x2d860], R4 ;  /* 0x02d86004050095a7 */ /* 0x000f24000802007f */
[----:B----4-:R-:W-:Y:S05]  /*15aa0*/  @!P1 BRA `(.L_x_10991) ;  /* 0xfffffffc00f09947 */ /* 0x010fea000383ffff */
[----:B------:R-:W-:Y:S05]  /*15ab0*/  BRA `(.L_x_11063) ;  /* 0xffffffd8005c7947 */ /* 0x000fea000383ffff */
.L_x_11064:
        /* <DEDUP_REMOVED lines=12> */
.L_x_15986:


//--------------------- .text._ZN7cutlass13device_kernelIN5flash11enable_sm90INS1_16FlashAttnFwdSm90INS1_25CollectiveMainloopFwdSm90ILi2EN4cute5tupleIJNS5_1CILi1EEES8_S8_EEENS6_IJNS7_ILi192EEENS7_ILi128EEENS7_ILi96EEEEEELi96ENS_10bfloat16_tEfNS_4arch4Sm90ELb0ELb1ELb0ELb1ELb1ELb0ELb0ELb0ELb1ELb1ELb1ELb0EEENS1_21CollectiveEpilogueFwdINS6_IJSA_SC_SB_EEES9_SE_SG_Li384ELb1ELb1ELb1ELb0EEENS1_36VarlenDynamicPersistentTileSchedulerILi192ELi128ELi384ELi128ELb1ELb1ELb1ELb1ELb0ELb1EEEEEEEEEvNT_6ParamsE --------------------------
	.section	.text._ZN7cutlass13device_kernelIN5flash11enable_sm90INS1_16FlashAttnFwdSm90INS1_25CollectiveMainloopFwdSm90ILi2EN4cute5tupleIJNS5_1CILi1EEES8_S8_EEENS6_IJNS7_ILi192EEENS7_ILi128EEENS7_ILi96EEEEEELi96ENS_10bfloat16_tEfNS_4arch4Sm90ELb0ELb1ELb0ELb1ELb1ELb0ELb0ELb0ELb1ELb1ELb1ELb0EEENS1_21CollectiveEpilogueFwdINS6_IJSA_SC_SB_EEES9_SE_SG_Li384ELb1ELb1ELb1ELb0EEENS1_36VarlenDynamicPersistentTileSchedulerILi192ELi128ELi384ELi128ELb1ELb1ELb1ELb1ELb0ELb1EEEEEEEEEvNT_6ParamsE,"ax",@progbits
	.align	128
.text._ZN7cutlass13device_kernelIN5flash11enable_sm90INS1_16FlashAttnFwdSm90INS1_25CollectiveMainloopFwdSm90ILi2EN4cute5tupleIJNS5_1CILi1EEES8_S8_EEENS6_IJNS7_ILi192EEENS7_ILi128EEENS7_ILi96EEEEEELi96ENS_10bfloat16_tEfNS_4arch4Sm90ELb0ELb1ELb0ELb1ELb1ELb0ELb0ELb0ELb1ELb1ELb1ELb0EEENS1_21CollectiveEpilogueFwdINS6_IJSA_SC_SB_EEES9_SE_SG_Li384ELb1ELb1ELb1ELb0EEENS1_36VarlenDynamicPersistentTileSchedulerILi192ELi128ELi384ELi128ELb1ELb1ELb1ELb1ELb0ELb1EEEEEEEEEvNT_6ParamsE:
        .type           _ZN7cutlass13device_kernelIN5flash11enable_sm90INS1_16FlashAttnFwdSm90INS1_25CollectiveMainloopFwdSm90ILi2EN4cute5tupleIJNS5_1CILi1EEES8_S8_EEENS6_IJNS7_ILi192EEENS7_ILi128EEENS7_ILi96EEEEEELi96ENS_10bfloat16_tEfNS_4arch4Sm90ELb0ELb1ELb0ELb1ELb1ELb0ELb0ELb0ELb1ELb1ELb1ELb0EEENS1_21CollectiveEpilogueFwdINS6_IJSA_SC_SB_EEES9_SE_SG_Li384ELb1ELb1ELb1ELb0EEENS1_36VarlenDynamicPersistentTileSchedulerILi192ELi128ELi384ELi128ELb1ELb1ELb1ELb1ELb0ELb1EEEEEEEEEvNT_6ParamsE,@function
        .size           _ZN7cutlass13device_kernelIN5flash11enable_sm90INS1_16FlashAttnFwdSm90INS1_25CollectiveMainloopFwdSm90ILi2EN4cute5tupleIJNS5_1CILi1EEES8_S8_EEENS6_IJNS7_ILi192EEENS7_ILi128EEENS7_ILi96EEEEEELi96ENS_10bfloat16_tEfNS_4arch4Sm90ELb0ELb1ELb0ELb1ELb1ELb0ELb0ELb0ELb1ELb1ELb1ELb0EEENS1_21CollectiveEpilogueFwdINS6_IJSA_SC_SB_EEES9_SE_SG_Li384ELb1ELb1ELb1ELb0EEENS1_36VarlenDynamicPersistentTileSchedulerILi192ELi128ELi384ELi128ELb1ELb1ELb1ELb1ELb0ELb1EEEEEEEEEvNT_6ParamsE,(.L_x_15987 - _ZN7cutlass13device_kernelIN5flash11enable_sm90INS1_16FlashAttnFwdSm90INS1_25CollectiveMainloopFwdSm90ILi2EN4cute5tupleIJNS5_1CILi1EEES8_S8_EEENS6_IJNS7_ILi192EEENS7_ILi128EEENS7_ILi96EEEEEELi96ENS_10bfloat16_tEfNS_4arch4Sm90ELb0ELb1ELb0ELb1ELb1ELb0ELb0ELb0ELb1ELb1ELb1ELb0EEENS1_21CollectiveEpilogueFwdINS6_IJSA_SC_SB_EEES9_SE_SG_Li384ELb1ELb1ELb1ELb0EEENS1_36VarlenDynamicPersistentTileSchedulerILi192ELi128ELi384ELi128ELb1ELb1ELb1ELb1ELb0ELb1EEEEEEEEEvNT_6ParamsE)
        .other          _ZN7cutlass13device_kernelIN5flash11enable_sm90INS1_16FlashAttnFwdSm90INS1_25CollectiveMainloopFwdSm90ILi2EN4cute5tupleIJNS5_1CILi1EEES8_S8_EEENS6_IJNS7_ILi192EEENS7_ILi128EEENS7_ILi96EEEEEELi96ENS_10bfloat16_tEfNS_4arch4Sm90ELb0ELb1ELb0ELb1ELb1ELb0ELb0ELb0ELb1ELb1ELb1ELb0EEENS1_21CollectiveEpilogueFwdINS6_IJSA_SC_SB_EEES9_SE_SG_Li384ELb1ELb1ELb1ELb0EEENS1_36VarlenDynamicPersistentTileSchedulerILi192ELi128ELi384ELi128ELb1ELb1ELb1ELb1ELb0ELb1EEEEEEEEEvNT_6ParamsE,@"STO_CUDA_ENTRY STV_DEFAULT"
_ZN7cutlass13device_kernelIN5flash11enable_sm90INS1_16FlashAttnFwdSm90INS1_25CollectiveMainloopFwdSm90ILi2EN4cute5tupleIJNS5_1CILi1EEES8_S8_EEENS6_IJNS7_ILi192EEENS7_ILi128EEENS7_ILi96EEEEEELi96ENS_10bfloat16_tEfNS_4arch4Sm90ELb0ELb1ELb0ELb1ELb1ELb0ELb0ELb0ELb1ELb1ELb1ELb0EEENS1_21CollectiveEpilogueFwdINS6_IJSA_SC_SB_EEES9_SE_SG_Li384ELb1ELb1ELb1ELb0EEENS1_36VarlenDynamicPersistentTileSchedulerILi192ELi128ELi384ELi128ELb1ELb1ELb1ELb1ELb0ELb1EEEEEEEEEvNT_6ParamsE:
        /* <DEDUP_REMOVED lines=45> */
.L_x_11065:
        /* <DEDUP_REMOVED lines=22> */
.L_x_11066:
        /* <DEDUP_REMOVED lines=18> */
.L_x_11067:
        /* <DEDUP_REMOVED lines=22> */
.L_x_11068:
        /* <DEDUP_REMOVED lines=23> */
.L_x_11069:
        /* <DEDUP_REMOVED lines=8> */
.L_x_11071:
        /* <DEDUP_REMOVED lines=18> */
[----:B------:R-:W-:Y:S01]  /*09c0*/  VIADD R13, R2, 0xffffff80 ;  /* 0xffffff80020d7836 */ /* 0x000fe20000000000 */
[----:B------:R-:W-:Y:S01]  /*09d0*/  R2UR UR6, R9 ;  /* 0x00000000090672ca */ /* 0x000fe200000e0000 */
[----:B------:R-:W-:Y:S01]  /*09e0*/  IMAD.MOV.U32 R19, RZ, RZ, 0x40 ;  /* 0x00000040ff137424 */ /* 0x000fe200078e00ff */
[----:B------:R-:W-:Y:S01]  /*09f0*/  R2UR UR5, R10 ;  /* 0x000000000a0572ca */ /* 0x000fe200000e0000 */
[----:B------:R-:W-:Y:S01]  /*0a00*/  ULOP3.LUT UR52, UR44, 0x1, URZ, 0xfc, !UPT ;  /* 0x000000012c347892 */ /* 0x000fe2000f8efc3f */
[----:B------:R-:W-:Y:S01]  /*0a10*/  SHF.R.S32.HI R0, RZ, 0x1f, R13 ;  /* 0x0000001fff007819 */ /* 0x000fe2000001140d */
[----:B------:R-:W-:Y:S01]  /*0a20*/  UMOV UR51, URZ ;  /* 0x0000003f00337c82 */ /* 0x000fe20008000000 */
[----:B------:R-:W-:Y:S01]  /*0a30*/  R2UR UR7, R11 ;  /* 0x000000000b0772ca */ /* 0x000fe200000e0000 */
[----:B------:R-:W-:Y:S01]  /*0a40*/  UMOV UR50, URZ ;  /* 0x0000003f00327c82 */ /* 0x000fe20008000000 */
[CC--:B------:R-:W-:Y:S01]  /*0a50*/  LEA.HI R3, R0.reuse, R13.reuse, RZ, 0x4 ;  /* 0x0000000d00037211 */ /* 0x0c0fe200078f20ff */
[----:B------:R-:W-:Y:S01]  /*0a60*/  UMOV UR49, URZ ;  /* 0x0000003f00317c82 */ /* 0x000fe20008000000 */
[----:B------:R-:W-:-:S02]  /*0a70*/  LEA.HI R2, R0, R13, RZ, 0x7 ;  /* 0x0000000d00027211 */ /* 0x000fc400078f38ff */
[----:B------:R-:W-:Y:S02]  /*0a80*/  LOP3.LUT R4, R3, 0xfffffff0, RZ, 0xc0, !PT ;  /* 0xfffffff003047812 */ /* 0x000fe400078ec0ff */
[----:B------:R-:W-:Y:S02]  /*0a90*/  SHF.R.S32.HI R6, RZ, 0x4, R3 ;  /* 0x00000004ff067819 */ /* 0x000fe40000011403 */
[----:B------:R-:W-:Y:S01]  /*0aa0*/  LOP3.LUT R153, R2, 0xffffff80, RZ, 0xc0, !PT ;  /* 0xffffff8002997812 */ /* 0x000fe200078ec0ff */
[----:B------:R-:W-:Y:S01]  /*0ab0*/  IMAD.IADD R4, R13, 0x1, -R4 ;  /* 0x000000010d047824 */ /* 0x000fe200078e0a04 */
[----:B------:R-:W-:Y:S02]  /*0ac0*/  LEA.HI R3, R3, R6, RZ, 0x1 ;  /* 0x0000000603037211 */ /* 0x000fe400078f08ff */
[----:B------:R-:W-:Y:S01]  /*0ad0*/  LEA.HI R7, R0, R13, RZ, 0x5 ;  /* 0x0000000d00077211 */ /* 0x000fe200078f28ff */
[----:B------:R-:W-:Y:S01]  /*0ae0*/  IMAD.IADD R153, R13, 0x1, -R153 ;  /* 0x000000010d997824 */ /* 0x000fe200078e0a99 */
[----:B------:R-:W-:-:S02]  /*0af0*/  LOP3.LUT R5, R3, 0x1ffffffe, RZ, 0xc0, !PT ;  /* 0x1ffffffe03057812 */ /* 0x000fc400078ec0ff */
[----:B------:R-:W-:Y:S02]  /*0b00*/  SHF.R.S32.HI R3, RZ, 0x1f, R4 ;  /* 0x0000001fff037819 */ /* 0x000fe40000011404 */
[----:B------:R-:W-:Y:S01]  /*0b10*/  SHF.R.S32.HI R8, RZ, 0x1f, R153 ;  /* 0x0000001fff087819 */ /* 0x000fe20000011499 */
[----:B------:R-:W-:Y:S01]  /*0b20*/  IMAD.IADD R5, R6, 0x1, -R5 ;  /* 0x0000000106057824 */ /* 0x000fe200078e0a05 */
[----:B------:R-:W-:Y:S02]  /*0b30*/  LEA.HI R3, R3, R4, RZ, 0x3 ;  /* 0x0000000403037211 */ /* 0x000fe400078f18ff */
[----:B------:R-:W-:Y:S01]  /*0b40*/  LEA.HI R9, R8, R153, RZ, 0x2 ;  /* 0x0000009908097211 */ /* 0x000fe200078f10ff */
[----:B------:R-:W-:Y:S01]  /*0b50*/  IMAD.SHL.U32 R5, R5, 0x8, RZ ;  /* 0x0000000805057824 */ /* 0x000fe200078e00ff */
[----:B------:R-:W-:Y:S01]  /*0b60*/  SHF.R.S32.HI R7, RZ, 0x5, R7 ;  /* 0x00000005ff077819 */ /* 0x000fe20000011407 */
[----:B------:R-:W-:Y:S01]  /*0b70*/  IMAD.SHL.U32 R6, R3, 0x40, RZ ;  /* 0x0000004003067824 */ /* 0x000fe200078e00ff */
[----:B------:R-:W-:-:S02]  /*0b80*/  SHF.R.S32.HI R10, RZ, 0x2, R9 ;  /* 0x00000002ff0a7819 */ /* 0x000fc40000011409 */
[----:B------:R-:W-:Y:S01]  /*0b90*/  SHF.R.S32.HI R11, RZ, 0x1f, R9 ;  /* 0x0000001fff0b7819 */ /* 0x000fe20000011409 */
[----:B------:R-:W-:Y:S01]  /*0ba0*/  IMAD R12, R7, 0x10, R4 ;  /* 0x00000010070c7824 */ /* 0x000fe200078e0204 */
[----:B------:R-:W-:Y:S02]  /*0bb0*/  LOP3.LUT R3, R3, 0xfffffff8, RZ, 0xc0, !PT ;  /* 0xfffffff803037812 */ /* 0x000fe400078ec0ff */
[----:B------:R-:W-:Y:S02]  /*0bc0*/  SHF.R.S32.HI R14, RZ, 0x7, R2 ;  /* 0x00000007ff0e7819 */ /* 0x000fe40000011402 */
[----:B------:R-:W-:Y:S01]  /*0bd0*/  LEA.HI R11, R11, R10, RZ, 0x3 ;  /* 0x0000000a0b0b7211 */ /* 0x000fe200078f18ff */
[----:B------:R-:W-:Y:S01]  /*0be0*/  IMAD.IADD R3, R4, 0x1, -R3 ;  /* 0x0000000104037824 */ /* 0x000fe200078e0a03 */
[----:B------:R-:W-:Y:S01]  /*0bf0*/  LEA.HI R8, R8, R153, RZ, 0x5 ;  /* 0x0000009908087211 */ /* 0x000fe200078f28ff */
[----:B------:R-:W-:Y:S01]  /*0c00*/  IMAD.HI R4, R14, 0x55555556, RZ ;  /* 0x555555560e047827 */ /* 0x000fe200078e02ff */
[----:B------:R-:W-:-:S02]  /*0c10*/  LOP3.LUT R11, R11, 0xfffffff8, RZ, 0xc0, !PT ;  /* 0xfffffff80b0b7812 */ /* 0x000fc400078ec0ff */
[----:B------:R-:W-:Y:S01]  /*0c20*/  LOP3.LUT R6, R6, 0x7ffffe00, RZ, 0xc0, !PT ;  /* 0x7ffffe0006067812 */ /* 0x000fe200078ec0ff */
[----:B------:R-:W-:Y:S01]  /*0c30*/  IMAD.SHL.U32 R2, R3, 0x40, RZ ;  /* 0x0000004003027824 */ /* 0x000fe200078e00ff */
[----:B------:R-:W-:Y:S01]  /*0c40*/  LEA.HI R4, R4, R4, RZ, 0x1 ;  /* 0x0000000404047211 */ /* 0x000fe200078f08ff */
[----:B------:R-:W-:Y:S01]  /*0c50*/  IMAD.IADD R11, R10, 0x1, -R11 ;  /* 0x000000010a0b7824 */ /* 0x000fe200078e0a0b */
[----:B------:R-:W-:Y:S01]  /*0c60*/  SHF.R.S32.HI R8, RZ, 0x5, R8 ;  /* 0x00000005ff087819 */ /* 0x000fe20000011408 */
[----:B------:R-:W-:Y:S01]  /*0c70*/  IMAD R6, R7, 0x400, R6 ;  /* 0x0000040007067824 */ /* 0x000fe200078e0206 */
[----:B------:R-:W-:Y:S01]  /*0c80*/  LOP3.LUT R2, R2, 0x1c0, RZ, 0xc0, !PT ;  /* 0x000001c002027812 */ /* 0x000fe200078ec0ff */
[--C-:B------:R-:W-:Y:S01]  /*0c90*/  IMAD.U32 R7, R12, 0x20, R5.reuse ;  /* 0x000000200c077824 */ /* 0x100fe200078e0005 */
[----:B------:R-:W-:Y:S01]  /*0ca0*/  LEA.HI R0, R0, R13, RZ, 0x2 ;  /* 0x0000000d00007211 */ /* 0x000fe200078f10ff */
[----:B------:R-:W-:Y:S01]  /*0cb0*/  IMAD R4, R4, -0x3, R14 ;  /* 0xfffffffd04047824 */ /* 0x000fe200078e020e */
[----:B------:R-:W-:Y:S01]  /*0cc0*/  LOP3.LUT R5, R2, 0x8, R5, 0xf8, !PT ;  /* 0x0000000802057812 */ /* 0x000fe200078ef805 */
[----:B------:R-:W-:Y:S01]  /*0cd0*/  IMAD R11, R8, 0x10, R11 ;  /* 0x00000010080b7824 */ /* 0x000fe200078e020b */
[----:B------:R-:W-:Y:S01]  /*0ce0*/  SHF.R.U32.HI R2, RZ, 0x3, R2 ;  /* 0x00000003ff027819 */ /* 0x000fe20000011602 */
[----:B------:R0:W-:Y:S01]  /*0cf0*/  STL [R1+0x14], R7 ;  /* 0x0000140701007387 */ /* 0x0001e20000100800 */
[----:B------:R-:W-:-:S02]  /*0d00*/  LOP3.LUT R151, R0, 0xfffffffc, RZ, 0xc0, !PT ;  /* 0xfffffffc00977812 */ /* 0x000fc400078ec0ff */
[----:B------:R-:W-:Y:S02]  /*0d10*/  LOP3.LUT R5, R5, R2, RZ, 0x3c, !PT ;  /* 0x0000000205057212 */ /* 0x000fe400078e3cff */
[----:B------:R-:W-:Y:S01]  /*0d20*/  R2P PR, R3, 0x6 ;  /* 0x0000000603007804 */ /* 0x000fe20000000000 */
[----:B------:R-:W-:Y:S01]  /*0d30*/  IMAD.IADD R151, R13, 0x1, -R151 ;  /* 0x000000010d977824 */ /* 0x000fe200078e0a97 */
[----:B------:R-:W-:Y:S01]  /*0d40*/  SHF.R.S32.HI R152, RZ, 0x2, R0 ;  /* 0x00000002ff987819 */ /* 0x000fe20000011400 */
[----:B------:R-:W-:Y:S02]  /*0d50*/  IMAD.IADD R5, R6, 0x1, R5 ;  /* 0x0000000106057824 */ /* 0x000fe400078e0205 */
[----:B0-----:R-:W-:Y:S01]  /*0d60*/  IMAD R7, R4, 0x40, R11 ;  /* 0x0000004004077824 */ /* 0x001fe200078e020b */
[----:B------:R-:W-:Y:S01]  /*0d70*/  LOP3.LUT R4, R9, 0x7ffffffc, RZ, 0xc0, !PT ;  /* 0x7ffffffc09047812 */ /* 0x000fe200078ec0ff */
[C---:B------:R-:W-:Y:S01]  /*0d80*/  IMAD.SHL.U32 R138, R151.reuse, 0x8, RZ ;  /* 0x00000008978a7824 */ /* 0x040fe200078e00ff */
[----:B------:R-:W-:-:S02]  /*0d90*/  LEA.HI R2, R151, R151, RZ, 0x1 ;  /* 0x0000009797027211 */ /* 0x000fc400078f08ff */
[----:B------:R0:W-:Y:S01]  /*0da0*/  STL [R1+0x10], R7 ;  /* 0x0000100701007387 */ /* 0x0001e20000100800 */
[----:B------:R-:W-:Y:S01]  /*0db0*/  IMAD.IADD R4, R153, 0x1, -R4 ;  /* 0x0000000199047824 */ /* 0x000fe200078e0a04 */
[----:B------:R-:W-:Y:S01]  /*0dc0*/  LEA R18, R5, UR41, 0x1 ;  /* 0x0000002905127c11 */ /* 0x000fe2000f8e08ff */
[----:B------:R-:W-:Y:S01]  /*0dd0*/  VIADD R139, R138, 0x20 ;  /* 0x000000208a8b7836 */ /* 0x000fe20000000000 */
[----:B------:R-:W-:Y:S01]  /*0de0*/  LOP3.LUT R2, R2, 0x1ffffffe, RZ, 0xc0, !PT ;  /* 0x1ffffffe02027812 */ /* 0x000fe200078ec0ff */
[----:B------:R-:W-:Y:S01]  /*0df0*/  IMAD.SHL.U32 R17, R4, 0x2, RZ ;  /* 0x0000000204117824 */ /* 0x000fe200078e00ff */
[----:B------:R-:W-:Y:S01]  /*0e00*/  SEL R19, R19, 0xffffffc0, !P2 ;  /* 0xffffffc013137807 */ /* 0x000fe20005000000 */
[----:B------:R-:W-:Y:S01]  /*0e10*/  VIADD R22, R18, 0x21800 ;  /* 0x0002180012167836 */ /* 0x000fe20000000000 */
[----:B------:R-:W-:Y:S01]  /*0e20*/  SHF.R.S32.HI R3, RZ, 0x1f, R139 ;  /* 0x0000001fff037819 */ /* 0x000fe2000001148b */
[----:B------:R-:W-:Y:S02]  /*0e30*/  VIADD R141, R138, 0x40 ;  /* 0x000000408a8d7836 */ /* 0x000fe40000000000 */
        /* <DEDUP_REMOVED lines=17> */
[----:B------:R-:W-:Y:S01]  /*0f50*/  VIADD R23, R18, 0x21820 ;  /* 0x0002182012177836 */ /* 0x000fe20000000000 */
[----:B------:R-:W-:Y:S01]  /*0f60*/  SHF.R.S32.HI R155, RZ, 0x1f, R143 ;  /* 0x0000001fff9b7819 */ /* 0x000fe2000001148f */
[----:B------:R-:W-:Y:S01]  /*0f70*/  IMAD.IADD R2, R151, 0x1, -R2 ;  /* 0x0000000197027824 */ /* 0x000fe200078e0a02 */
[----:B------:R-:W-:Y:S01]  /*0f80*/  SHF.R.S32.HI R154, RZ, 0x1f, R142 ;  /* 0x0000001fff9a7819 */ /* 0x000fe2000001148e */
[----:B------:R-:W-:-:S02]  /*0f90*/  @P1 VIADD R23, R22, 0xffffffe0 ;  /* 0xffffffe016171836 */ /* 0x000fc40000000000 */
[----:B------:R-:W-:Y:S02]  /*0fa0*/  IMAD.IADD R22, R22, 0x1, R19 ;  /* 0x0000000116167824 */ /* 0x000fe400078e0213 */
[----:B------:R-:W-:Y:S02]  /*0fb0*/  VIADD R140, R17, 0x10 ;  /* 0x00000010118c7836 */ /* 0x000fe40000000000 */
[----:B------:R-:W-:Y:S02]  /*0fc0*/  IMAD R137, R2, 0x8, R7 ;  /* 0x0000000802897824 */ /* 0x000fe400078e0207 */
[----:B------:R-:W-:Y:S02]  /*0fd0*/  IMAD.IADD R19, R19, 0x1, R23 ;  /* 0x0000000113137824 */ /* 0x000fe400078e0217 */
[----:B0-----:R-:W-:-:S07]  /*0fe0*/  VIADD R136, R23, 0x6000 ;  /* 0x0000600017887836 */ /* 0x001fce0000000000 */
.L_x_11175:
        /* <DEDUP_REMOVED lines=11> */
[----:B01-3--:R-:W-:Y:S02]  /*10a0*/  IMAD.U32 R2, RZ, RZ, UR8 ;  /* 0x00000008ff027e24 */ /* 0x00bfe4000f8e00ff */
[----:B----4-:R-:W-:Y:S01]  /*10b0*/  IMAD.U32 R3, RZ, RZ, UR9 ;  /* 0x00000009ff037e24 */ /* 0x010fe2000f8e00ff */
[----:B------:R-:W-:Y:S02]  /*10c0*/  @UP1 ULDC.64 UR8, c[0x0][0xa18] ;  /* 0x0002860000081ab9 */ /* 0x000fe40000000a00 */
[----:B------:R-:W-:Y:S02]  /*10d0*/  @UP1 UIMAD.WIDE UR8, UR7, 0x4, UR8 ;  /* 0x00000004070818a5 */ /* 0x000fe4000f8e0208 */
[----:B--2---:R-:W2:Y:S04]  /*10e0*/  @P0 LDG.E R2, desc[UR56][R2.64] ;  /* 0x0000003802020981 */ /* 0x004ea8000c1e1900 */
[----:B------:R-:W-:-:S02]  /*10f0*/  IMAD.U32 R4, RZ, RZ, UR8 ;  /* 0x00000008ff047e24 */ /* 0x000fc4000f8e00ff */
        /* <DEDUP_REMOVED lines=30> */
.L_x_11072:
        /* <DEDUP_REMOVED lines=9> */
.L_x_11073:
        /* <DEDUP_REMOVED lines=13> */
.L_x_11074:
[----:B------:R-:W-:Y:S01]  /*1440*/  ULDC UR7, c[0x0][0x448] ;  /* 0x0001120000077ab9 */ /* 0x000fe20000000800 */
[----:B------:R-:W-:Y:S02]  /*1450*/  UIMAD UR39, UR6, 0xc0, URZ ;  /* 0x000000c0062778a4 */ /* 0x000fe4000f8e023f */
        /* <DEDUP_REMOVED lines=26> */
.L_x_11076:
[----:B------:R-:W-:-:S11]  /*1600*/  UISETP.NE.AND UP0, UPT, UR7, 0x1, UPT ;  /* 0x000000010700788c */ /* 0x000fd6000bf05270 */
[----:B------:R-:W-:Y:S02]  /*1610*/  @UP0 ULDC.64 UR10, c[0x0][0x9e8] ;  /* 0x00027a00000a0ab9 */ /* 0x000fe40000000a00 */
[----:B------:R-:W-:-:S04]  /*1620*/  UIMAD.WIDE.U32 UR8, UR4, UR10, URZ ;  /* 0x0000000a040872a5 */ /* 0x000fc8000f8e003f */
[----:B------:R-:W-:-:S12]  /*1630*/  @UP0 USHF.R.U32.HI UR4, URZ, UR11, UR9 ;  /* 0x0000000b3f040299 */ /* 0x000fd80008011609 */
.L_x_11077:
[----:B------:R-:W-:-:S04]  /*1640*/  UIMAD UR4, UR4, UR7, UR7 ;  /* 0x00000007040472a4 */ /* 0x000fc8000f8e0207 */
[----:B------:R-:W-:-:S04]  /*1650*/  UISETP.LT.AND UP0, UPT, UR6, UR4, UPT ;  /* 0x000000040600728c */ /* 0x000fc8000bf01270 */
[----:B------:R-:W-:-:S12]  /*1660*/  USEL UR6, UR6, UR4, UP0 ;  /* 0x0000000406067287 */ /* 0x000fd80008000000 */
.L_x_11075:
        /* <DEDUP_REMOVED lines=33> */
.L_x_11079:
[----:B------:R-:W-:-:S11]  /*1880*/  UISETP.NE.AND UP0, UPT, UR7, 0x1, UPT ;  /* 0x000000010700788c */ /* 0x000fd6000bf05270 */
[----:B------:R-:W-:Y:S02]  /*1890*/  @UP0 ULDC.64 UR12, c[0x0][0x9e8] ;  /* 0x00027a00000c0ab9 */ /* 0x000fe40000000a00 */
[----:B------:R-:W-:-:S04]  /*18a0*/  UIMAD.WIDE.U32 UR8, UR4, UR12, URZ ;  /* 0x0000000c040872a5 */ /* 0x000fc8000f8e003f */
[----:B------:R-:W-:-:S12]  /*18b0*/  @UP0 USHF.R.U32.HI UR4, URZ, UR13, UR9 ;  /* 0x0000000d3f040299 */ /* 0x000fd80008011609 */
.L_x_11080:
[----:B------:R-:W-:-:S04]  /*18c0*/  UIMAD UR4, UR4, UR7, URZ ;  /* 0x00000007040472a4 */ /* 0x000fc8000f8e023f */
[----:B------:R-:W-:-:S04]  /*18d0*/  UISETP.LT.AND UP0, UPT, UR10, UR4, UPT ;  /* 0x000000040a00728c */ /* 0x000fc8000bf01270 */
[----:B------:R-:W-:-:S12]  /*18e0*/  USEL UR10, UR10, UR4, !UP0 ;  /* 0x000000040a0a7287 */ /* 0x000fd8000c000000 */
.L_x_11078:
        /* <DEDUP_REMOVED lines=52> */
.L_x_11081:
[----:B------:R-:W-:Y:S01]  /*1c30*/  UIMAD UR36, UR37, UR4, UR36 ;  /* 0x00000004252472a4 */ /* 0x000fe2000f8e0224 */
[----:B------:R-:W-:Y:S01]  /*1c40*/  IMAD.U32 R88, RZ, RZ, UR6 ;  /* 0x00000006ff587e24 */ /* 0x000fe2000f8e00ff */
[----:B------:R-:W-:Y:S01]  /*1c50*/  PLOP3.LUT P0, PT, PT, PT, PT, 0x80, 0x0 ;  /* 0x000000000000781c */ /* 0x000fe20003f0f070 */
[----:B------:R-:W-:Y:S01]  /*1c60*/  IMAD.U32 R3, RZ, RZ, UR4 ;  /* 0x00000004ff037e24 */ /* 0x000fe2000f8e00ff */
[----:B------:R-:W-:Y:S01]  /*1c70*/  CS2R R134, SRZ ;  /* 0x0000000000867805 */ /* 0x000fe2000001ff00 */
[----:B------:R-:W-:Y:S01]  /*1c80*/  IMAD.MOV.U32 R2, RZ, RZ, RZ ;  /* 0x000000ffff027224 */ /* 0x000fe200078e00ff */
[----:B------:R-:W-:Y:S01]  /*1c90*/  CS2R R132, SRZ ;  /* 0x0000000000847805 */ /* 0x000fe2000001ff00 */
[----:B------:R-:W-:Y:S01]  /*1ca0*/  IMAD.MOV.U32 R0, RZ, RZ, RZ ;  /* 0x000000ffff007224 */ /* 0x000fe200078e00ff */
[----:B------:R-:W-:Y:S02]  /*1cb0*/  VIADDMNMX R88, R3, UR36, R88, PT ;  /* 0x0000002403587c46 */ /* 0x000fe4000b800158 */
[----:B------:R-:W-:-:S02]  /*1cc0*/  CS2R R130, SRZ ;  /* 0x0000000000827805 */ /* 0x000fc4000001ff00 */
[----:B------:R-:W-:Y:S02]  /*1cd0*/  CS2R R128, SRZ ;  /* 0x0000000000807805 */ /* 0x000fe4000001ff00 */
[----:B------:R-:W-:Y:S02]  /*1ce0*/  CS2R R126, SRZ ;  /* 0x00000000007e7805 */ /* 0x000fe4000001ff00 */
[----:B------:R-:W-:Y:S02]  /*1cf0*/  ISETP.GT.AND P1, PT, R88, UR36, PT ;  /* 0x0000002458007c0c */ /* 0x000fe4000bf24270 */
        /* <DEDUP_REMOVED lines=20> */
[----:B------:R-:W0:Y:S02]  /*1e40*/  S2R R4, SR_TID.X ;  /* 0x0000000000047919 */ /* 0x000e240000002100 */
[----:B0-----:R-:W-:-:S05]  /*1e50*/  VIADD R5, R4, 0xffffff80 ;  /* 0xffffff8004057836 */ /* 0x001fca0000000000 */
[----:B------:R-:W-:-:S04]  /*1e60*/  SHF.R.S32.HI R4, RZ, 0x1f, R5 ;  /* 0x0000001fff047819 */ /* 0x000fc80000011405 */
[----:B------:R-:W-:-:S04]  /*1e70*/  LEA.HI R4, R4, R5, RZ, 0x7 ;  /* 0x0000000504047211 */ /* 0x000fc800078f38ff */
[----:B------:R-:W-:-:S05]  /*1e80*/  SHF.R.S32.HI R4, RZ, 0x7, R4 ;  /* 0x00000007ff047819 */ /* 0x000fca0000011404 */
[----:B------:R-:W0:Y:S02]  /*1e90*/  SHFL.IDX PT, R0, R4, RZ, 0x1f ;  /* 0x00001fff04007589 */ /* 0x000e2400000e0000 */
[----:B0-----:R-:W-:-:S13]  /*1ea0*/  R2UR UR46, R0 ;  /* 0x00000000002e72ca */ /* 0x001fda00000e0000 */
[----:B------:R-:W-:-:S04]  /*1eb0*/  UIMAD.WIDE UR4, UR46, 0x55555556, URZ ;  /* 0x555555562e0478a5 */ /* 0x000fc8000f8e023f */
[----:B------:R-:W-:Y:S02]  /*1ec0*/  ULEA.HI UR55, UR5, UR5, URZ, 0x1 ;  /* 0x0000000505377291 */ /* 0x000fe4000f8f083f */
[----:B------:R-:W-:Y:S02]  /*1ed0*/  UIADD3 UR5, UR41, 0x21800, URZ ;  /* 0x0002180029057890 */ /* 0x000fe4000fffe03f */
[----:B------:R-:W-:Y:S02]  /*1ee0*/  UIMAD UR55, UR55, -0x3, UR46 ;  /* 0xfffffffd373778a4 */ /* 0x000fe4000f8e022e */
[----:B------:R-:W-:Y:S02]  /*1ef0*/  ULOP3.LUT UP0, URZ, UR5, 0x3ff, URZ, 0xc0, !UPT ;  /* 0x000003ff053f7892 */ /* 0x000fe4000f80c03f */
[----:B------:R-:W-:Y:S02]  /*1f00*/  ULEA UR4, UR55, UR41, 0xc ;  /* 0x0000002937047291 */ /* 0x000fe4000f8e603f */
[----:B------:R-:W-:-:S02]  /*1f10*/  ULEA UR5, UR55, UR5, 0xd ;  /* 0x0000000537057291 */ /* 0x000fc4000f8e683f */
[----:B------:R-:W-:Y:S01]  /*1f20*/  PLOP3.LUT P0, PT, PT, PT, UP0, 0x80, 0x0 ;  /* 0x000000000000781c */ /* 0x000fe20003f0f008 */
[----:B------:R-:W-:Y:S02]  /*1f30*/  UIADD3 UR4, UR4, 0xc400, URZ ;  /* 0x0000c40004047890 */ /* 0x000fe4000fffe03f */
[----:B------:R-:W-:Y:S02]  /*1f40*/  USHF.R.U32.HI UR5, URZ, 0x4, UR5 ;  /* 0x000000043f057899 */ /* 0x000fe40008011605 */
[----:B------:R-:W-:Y:S02]  /*1f50*/  USHF.R.U32.HI UR4, URZ, 0x4, UR4 ;  /* 0x000000043f047899 */ /* 0x000fe40008011604 */
[----:B------:R-:W-:Y:S02]  /*1f60*/  ULOP3.LUT UR45, UR5, 0x3fff, URZ, 0xc0, !UPT ;  /* 0x00003fff052d7892 */ /* 0x000fe4000f8ec03f */
[----:B------:R-:W-:-:S04]  /*1f70*/  ULOP3.LUT UR59, UR4, 0x3fff, URZ, 0xc0, !UPT ;  /* 0x00003fff043b7892 */ /* 0x000fc8000f8ec03f */
        /* <DEDUP_REMOVED lines=17> */
.L_x_11083:
        /* <DEDUP_REMOVED lines=9> */
.L_x_11270:
[----:B------:R-:W-:Y:S05]  /*2120*/  @!P0 BRA `(.L_x_11085) ;  /* 0x0000000000048947 */ /* 0x000fea0003800000 */
[----:B------:R-:W-:Y:S01]  /*2130*/  BPT.TRAP 0x1 ;  /* 0x000000040000795c */ /* 0x000fe20000300000 */
.L_x_11085:
[----:B0-----:R-:W-:Y:S02]  /*2140*/  IMAD.U32 R3, RZ, RZ, UR49 ;  /* 0x00000031ff037e24 */ /* 0x001fe4000f8e00ff */
[----:B------:R-:W-:-:S03]  /*2150*/  IMAD.U32 R0, RZ, RZ, UR50 ;  /* 0x00000032ff007e24 */ /* 0x000fc6000f8e00ff */
[----:B------:R-:W-:Y:S02]  /*2160*/  LEA R3, R3, UR41, 0x3 ;  /* 0x0000002903037c11 */ /* 0x000fe4000f8e18ff */
[----:B------:R-:W-:-:S04]  /*2170*/  SHF.L.U32 R0, R0, 0x1f, RZ ;  /* 0x0000001f00007819 */ /* 0x000fc800000006ff */
[----:B------:R0:W1:Y:S01]  /*2180*/  SYNCS.PHASECHK.TRANS64.TRYWAIT P1, [R3+URZ+0x2d830], R0 ;  /* 0x02d83000030075a7 */ /* 0x000062000802017f */
[----:B------:R-:W-:Y:S05]  /*2190*/  @!P0 BRA `(.L_x_11086) ;  /* 0x0000000000048947 */ /* 0x000fea0003800000 */
[----:B------:R-:W-:Y:S01]  /*21a0*/  BPT.TRAP 0x1 ;  /* 0x000000040000795c */ /* 0x000fe20000300000 */
.L_x_11086:
[----:B-1----:R-:W-:Y:S05]  /*21b0*/  @P1 BRA `(.L_x_11087) ;  /* 0x0000000000081947 */ /* 0x002fea0003800000 */
[----:B------:R-:W1:Y:S02]  /*21c0*/  SYNCS.PHASECHK.TRANS64.TRYWAIT P1, [R3+URZ+0x2d830], R0 ;  /* 0x02d83000030075a7 */ /* 0x000e64000802017f */
[----:B-1----:R-:W-:Y:S05]  /*21d0*/  @!P1 BRA `(.L_x_11088) ;  /* 0x0000015400dc9947 */ /* 0x002fea0003800000 */
.L_x_11087:
[----:B------:R-:W-:Y:S05]  /*21e0*/  WARPSYNC.ALL ;  /* 0x0000000000007948 */ /* 0x000fea0003800000 */
[----:B------:R-:W-:Y:S01]  /*21f0*/  UIADD3 UR4, UR41, 0x15400, URZ ;  /* 0x0001540029047890 */ /* 0x000fe2000fffe03f */
[----:B------:R-:W-:Y:S01]  /*2200*/  WARPGROUP.ARRIVE ;  /* 0x00000000000079c5 */ /* 0x000fe20000000000 */
[----:B------:R-:W-:Y:S01]  /*2210*/  UMOV UR5, 0x80000020 ;  /* 0x8000002000057882 */ /* 0x000fe20000000000 */
[----:B------:R-:W-:Y:S01]  /*2220*/  UMOV UR7, 0x80000020 ;  /* 0x8000002000077882 */ /* 0x000fe20000000000 */
[----:B------:R-:W-:Y:S01]  /*2230*/  USHF.R.U32.HI UR4, URZ, 0x4, UR4 ;  /* 0x000000043f047899 */ /* 0x000fe20008011604 */
[----:B------:R-:W-:Y:S01]  /*2240*/  UMOV UR9, 0x80000020 ;  /* 0x8000002000097882 */ /* 0x000fe20000000000 */
[----:B------:R-:W-:-:S02]  /*2250*/  UMOV UR11, 0x80000020 ;  /* 0x80000020000b7882 */ /* 0x000fc40000000000 */
[----:B------:R-:W-:Y:S01]  /*2260*/  ULOP3.LUT UR4, UR4, 0x3fff, URZ, 0xc0, !UPT ;  /* 0x00003fff04047892 */ /* 0x000fe2000f8ec03f */
[----:B------:R-:W-:Y:S01]  /*2270*/  UMOV UR13, 0x80000020 ;  /* 0x80000020000d7882 */ /* 0x000fe20000000000 */
[----:B------:R-:W-:Y:S02]  /*2280*/  UMOV UR15, 0x80000020 ;  /* 0x80000020000f7882 */ /* 0x000fe40000000000 */
[----:B------:R-:W-:Y:S02]  /*2290*/  ULOP3.LUT UR32, UR4, 0x10000, URZ, 0xfc, !UPT ;  /* 0x0001000004207892 */ /* 0x000fe4000f8efc3f */
[----:B------:R-:W-:Y:S02]  /*22a0*/  ULOP3.LUT UR4, UR59, 0x10000, URZ, 0xfc, !UPT ;  /* 0x000100003b047892 */ /* 0x000fe4000f8efc3f */
[----:B------:R-:W-:Y:S02]  /*22b0*/  UIMAD UR6, UR49, 0x600, UR32 ;  /* 0x00000600310678a4 */ /* 0x000fe4000f8e0220 */
[----:B------:R-:W-:-:S02]  /*22c0*/  UIADD3 UR8, UR4, 0x2, URZ ;  /* 0x0000000204087890 */ /* 0x000fc4000fffe03f */
[----:B------:R-:W-:Y:S02]  /*22d0*/  UIADD3 UR10, UR6, 0x2, URZ ;  /* 0x00000002060a7890 */ /* 0x000fe4000fffe03f */
[----:B------:R-:W-:Y:S02]  /*22e0*/  UIADD3 UR12, UR4, 0x300, URZ ;  /* 0x00000300040c7890 */ /* 0x000fe4000fffe03f */
[----:B------:R-:W-:Y:S02]  /*22f0*/  UIADD3 UR14, UR6, 0x200, URZ ;  /* 0x00000200060e7890 */ /* 0x000fe4000fffe03f */
[----:B------:R-:W-:Y:S01]  /*2300*/  HGMMA.64x128x16.F32.BF16 R24, gdesc[UR4], RZ, !UPT, gsb0 ;  /* 0x01e00000041879f0 */ /* 0x000fe2000c0018ff */
        /* <DEDUP_REMOVED lines=30> */
.L_x_11089:
[----:B------:R-:W-:Y:S01]  /*24f0*/  UISETP.NE.AND UP1, UPT, UR54, URZ, UPT ;  /* 0x0000003f3600728c */ /* 0x000fe2000bf25270 */
[----:B------:R-:W-:Y:S01]  /*2500*/  VIADD R5, R137, UR39 ;  /* 0x0000002789057c36 */ /* 0x000fe20008000000 */
[----:B------:R-:W-:Y:S01]  /*2510*/  R2UR UR6, R3 ;  /* 0x00000000030672ca */ /* 0x000fe200000e0000 */
[----:B01----:R-:W-:Y:S01]  /*2520*/  IMAD.MOV.U32 R3, RZ, RZ, -0x80 ;  /* 0xffffff80ff037424 */ /* 0x003fe200078e00ff */
[----:B------:R-:W-:Y:S01]  /*2530*/  UISETP.NE.AND UP0, UPT, UR53, URZ, UPT ;  /* 0x0000003f3500728c */ /* 0x000fe2000bf05270 */
[----:B------:R-:W-:Y:S01]  /*2540*/  LEA R4, R88, 0xffffff80, 0x7 ;  /* 0xffffff8058047811 */ /* 0x000fe200078e38ff */
[----:B------:R-:W-:Y:S01]  /*2550*/  ULDC UR35, c[0x0][0x9dc] ;  /* 0x0002770000237ab9 */ /* 0x000fe20000000800 */
[----:B------:R-:W-:Y:S01]  /*2560*/  PLOP3.LUT P1, PT, PT, PT, UP1, 0x80, 0x0 ;  /* 0x000000000000781c */ /* 0x000fe20003f2f018 */
[----:B------:R-:W-:Y:S01]  /*2570*/  ULDC UR14, c[0x0][0x9e0] ;  /* 0x00027800000e7ab9 */ /* 0x000fe20000000800 */
[----:B------:R-:W-:Y:S02]  /*2580*/  PLOP3.LUT P2, PT, PT, PT, UP1, 0x80, 0x0 ;  /* 0x000000000000781c */ /* 0x000fe40003f4f018 */
[----:B------:R-:W-:-:S04]  /*2590*/  @UP1 ULDC UR7, c[0x0][0x44c] ;  /* 0x0001130000071ab9 */ /* 0x000fc80000000800 */
[----:B------:R-:W-:-:S04]  /*25a0*/  UIADD3 UR6, UR6, 0x2d840, URZ ;  /* 0x0002d84006067890 */ /* 0x000fc8000fffe03f */
[----:B------:R-:W-:Y:S01]  /*25b0*/  UPRMT UR6, UR42, 0x654, UR6 ;  /* 0x000006542a067896 */ /* 0x000fe20008000006 */
[----:B------:R-:W-:Y:S01]  /*25c0*/  @P1 IMAD.HI.U32 R0, R5, UR7, RZ ;  /* 0x0000000705001c27 */ /* 0x000fe2000f8e00ff */
[----:B------:R-:W-:Y:S01]  /*25d0*/  @UP1 ULDC UR7, c[0x0][0x450] ;  /* 0x0001140000071ab9 */ /* 0x000fe20000000800 */
[----:B------:R-:W-:-:S03]  /*25e0*/  PLOP3.LUT P1, PT, PT, PT, UP0, 0x40, 0x0 ;  /* 0x000000000000781c */ /* 0x000fc60003f2e808 */
[----:B------:R-:W-:Y:S01]  /*25f0*/  @P2 SHF.R.U32.HI R5, RZ, UR7, R0 ;  /* 0x00000007ff052c19 */ /* 0x000fe20008011600 */
[----:B------:R-:W-:Y:S02]  /*2600*/  IMAD R0, R88, R3, 0x80 ;  /* 0x0000008058007424 */ /* 0x000fe400078e0203 */
[----:B------:R-:W-:Y:S01]  /*2610*/  IMAD.U32 R3, RZ, RZ, UR48 ;  /* 0x00000030ff037e24 */ /* 0x000fe2000f8e00ff */
[----:B------:R-:W-:Y:S01]  /*2620*/  SYNCS.ARRIVE.TRANS64.RED.A1T0 RZ, [UR6], RZ ;  /* 0x000000ffffff79a7 */ /* 0x000fe20008100406 */
[----:B------:R-:W0:Y:S01]  /*2630*/  SHFL.IDX PT, R11, R5, RZ, 0x1c1f ;  /* 0x001c1fff050b7589 */ /* 0x000e2200000e0000 */
[C-C-:B------:R-:W-:Y:S01]  /*2640*/  IADD3 R2, -R17.reuse, 0x1, R0.reuse ;  /* 0x0000000111027810 */ /* 0x140fe20007ffe100 */
[----:B------:R-:W-:Y:S01]  /*2650*/  ULOP3.LUT UR6, URZ, UR35, URZ, 0x33, !UPT ;  /* 0x000000233f067292 */ /* 0x000fe2000f8e333f */
[----:B------:R-:W-:Y:S02]  /*2660*/  IADD3 R6, -R17, UR38, R0 ;  /* 0x0000002611067c10 */ /* 0x000fe4000fffe100 */
        /* <DEDUP_REMOVED lines=20> */
.L_x_11092:
[----:B------:R-:W-:Y:S02]  /*27b0*/  ULDC UR6, c[0x0][0x9e4] ;  /* 0x0002790000067ab9 */ /* 0x000fe40000000800 */
[----:B------:R-:W-:-:S05]  /*27c0*/  IMAD.U32 R12, RZ, RZ, UR6 ;  /* 0x00000006ff0c7e24 */ /* 0x000fca000f8e00ff */
[----:B------:R-:W-:-:S13]  /*27d0*/  ISETP.NE.AND P1, PT, R12, 0x1, PT ;  /* 0x000000010c00780c */ /* 0x000fda0003f25270 */
[----:B------:R-:W0:Y:S02]  /*27e0*/  @P1 LDC.64 R2, c[0x0][0x9e8] ;  /* 0x00027a00ff021b82 */ /* 0x000e240000000a00 */
[----:B0-----:R-:W-:-:S05]  /*27f0*/  @P1 IMAD.HI.U32 R2, R11, R2, RZ ;  /* 0x000000020b021227 */ /* 0x001fca00078e00ff */
[----:B------:R-:W-:-:S07]  /*2800*/  @P1 SHF.R.U32.HI R11, RZ, R3, R2 ;  /* 0x00000003ff0b1219 */ /* 0x000fce0000011602 */
.L_x_11093:
[----:B------:R-:W-:Y:S05]  /*2810*/  BSYNC B0 ;  /* 0x0000000000007941 */ /* 0x000fea0003800000 */
.L_x_11091:
[----:B------:R-:W-:-:S04]  /*2820*/  IMAD R2, R11, R12, -R4 ;  /* 0x0000000c0b027224 */ /* 0x000fc800078e0a04 */
[----:B------:R-:W-:-:S05]  /*2830*/  IMAD.IADD R2, R2, 0x1, -R17 ;  /* 0x0000000102027824 */ /* 0x000fca00078e0a11 */
[----:B------:R-:W-:Y:S02]  /*2840*/  VIADDMNMX R9, R2, R12, R9, PT ;  /* 0x0000000c02097246 */ /* 0x000fe40003800109 */
[----:B------:R-:W-:-:S07]  /*2850*/  VIMNMX R10, R10, R2, !PT ;  /* 0x000000020a0a7248 */ /* 0x000fce0007fe0100 */
.L_x_11090:
[C---:B------:R-:W-:Y:S01]  /*2860*/  ISETP.GE.AND P6, PT, R0.reuse, 0xa, PT ;  /* 0x0000000a0000780c */ /* 0x040fe20003fc6270 */
[----:B------:R-:W0:Y:S01]  /*2870*/  SHFL.IDX PT, R5, R5, 0x1, 0x1c1f ;  /* 0x003c1f0005057f89 */ /* 0x000e2200000e0000 */
[C---:B------:R-:W-:Y:S01]  /*2880*/  ISETP.GE.AND P1, PT, R0.reuse, 0x2, PT ;  /* 0x000000020000780c */ /* 0x040fe20003f26270 */
[----:B------:R-:W-:Y:S01]  /*2890*/  UISETP.NE.AND UP0, UPT, UR53, URZ, UPT ;  /* 0x0000003f3500728c */ /* 0x000fe2000bf05270 */
        /* <DEDUP_REMOVED lines=176> */
[----:B0-----:R-:W-:Y:S01]  /*33a0*/  VIADDMNMX R0, R5, R7, R6, PT ;  /* 0x0000000705007246 */ /* 0x001fe20003800106 */
[----:B------:R-:W-:-:S10]  /*33b0*/  IMAD.IADD R7, R8, 0x1, R5 ;  /* 0x0000000108077824 */ /* 0x000fd400078e0205 */
[----:B------:R-:W-:Y:S02]  /*33c0*/  @P6 LOP3.LUT R16, R16, 0x1, RZ, 0xfc, !PT ;  /* 0x0000000110106812 */ /* 0x000fe400078efcff */
        /* <DEDUP_REMOVED lines=19> */
.L_x_11096:
[----:B------:R-:W-:Y:S02]  /*3500*/  ULDC UR6, c[0x0][0x9e4] ;  /* 0x0002790000067ab9 */ /* 0x000fe40000000800 */
[----:B------:R-:W-:-:S05]  /*3510*/  IMAD.U32 R9, RZ, RZ, UR6 ;  /* 0x00000006ff097e24 */ /* 0x000fca000f8e00ff */
[----:B------:R-:W-:-:S13]  /*3520*/  ISETP.NE.AND P6, PT, R9, 0x1, PT ;  /* 0x000000010900780c */ /* 0x000fda0003fc5270 */
[----:B------:R-:W0:Y:S02]  /*3530*/  @P6 LDC.64 R2, c[0x0][0x9e8] ;  /* 0x00027a00ff026b82 */ /* 0x000e240000000a00 */
[----:B0-----:R-:W-:-:S05]  /*3540*/  @P6 IMAD.HI.U32 R2, R5, R2, RZ ;  /* 0x0000000205026227 */ /* 0x001fca00078e00ff */
[----:B------:R-:W-:-:S07]  /*3550*/  @P6 SHF.R.U32.HI R5, RZ, R3, R2 ;  /* 0x00000003ff056219 */ /* 0x000fce0000011602 */
.L_x_11097:
[----:B------:R-:W-:Y:S05]  /*3560*/  BSYNC B0 ;  /* 0x0000000000007941 */ /* 0x000fea0003800000 */
.L_x_11095:
[----:B------:R-:W-:-:S04]  /*3570*/  IMAD R4, R5, R9, -R4 ;  /* 0x0000000905047224 */ /* 0x000fc800078e0a04 */
[----:B------:R-:W-:-:S05]  /*3580*/  IMAD.IADD R4, R4, 0x1, -R17 ;  /* 0x0000000104047824 */ /* 0x000fca00078e0a11 */
[----:B------:R-:W-:Y:S02]  /*3590*/  VIADDMNMX R0, R4, R9, R0, PT ;  /* 0x0000000904007246 */ /* 0x000fe40003800100 */
[----:B------:R-:W-:-:S07]  /*35a0*/  VIMNMX R7, R7, R4, !PT ;  /* 0x0000000407077248 */ /* 0x000fce0007fe0100 */
.L_x_11094:
[----:B------:R-:W-:Y:S01]  /*35b0*/  ISETP.GT.AND P1, PT, R7, 0x1, !P1 ;  /* 0x000000010700780c */ /* 0x000fe20004f24270 */
[----:B------:R-:W-:Y:S01]  /*35c0*/  ULDC UR33, c[0x0][0x988] ;  /* 0x0002620000217ab9 */ /* 0x000fe20000000800 */
[----:B------:R-:W-:Y:S01]  /*35d0*/  LOP3.LUT P6, RZ, R16, 0x4, RZ, 0xc0, !PT ;  /* 0x0000000410ff7812 */ /* 0x000fe200078cc0ff */
        /* <DEDUP_REMOVED lines=14> */
[----:B------:R-:W-:Y:S01]  /*36c0*/  LOP3.LUT P1, RZ, R16, 0x8, RZ, 0xc0, !PT ;  /* 0x0000000810ff7812 */ /* 0x000fe2000782c0ff */
        /* <DEDUP_REMOVED lines=9> */
[----:B------:R-:W-:-:S02]  /*3760*/  LOP3.LUT P1, RZ, R16, 0x10, RZ, 0xc0, !PT ;  /* 0x0000001010ff7812 */ /* 0x000fc4000782c0ff */
[----:B------:R-:W-:Y:S02]  /*3770*/  FMNMX.FTZ R2, R36, R3, !PT ;  /* 0x0000000324027209 */ /* 0x000fe40007810000 */
[----:B------:R-:W-:Y:S02]  /*3780*/  ISETP.GT.AND P1, PT, R7, 0x11, !P1 ;  /* 0x000000110700780c */ /* 0x000fe40004f24270 */
[C---:B------:R-:W-:Y:S02]  /*3790*/  ISETP.LT.OR P2, PT, R0.reuse, 0x9, P2 ;  /* 0x000000090000780c */ /* 0x040fe40001741670 */
[----:B------:R-:W-:Y:S02]  /*37a0*/  ISETP.LT.OR P1, PT, R0, 0x12, P1 ;  /* 0x000000120000780c */ /* 0x000fe40000f21670 */
[----:B------:R-:W-:Y:S02]  /*37b0*/  FMNMX.FTZ R3, R37, R2, !PT ;  /* 0x0000000225037209 */ /* 0x000fe40007810000 */
[----:B------:R-:W-:-:S02]  /*37c0*/  FSEL R35, R35, -INF , !P1 ;  /* 0xff80000023237808 */ /* 0x000fc40004800000 */
[----:B------:R-:W-:Y:S02]  /*37d0*/  LOP3.LUT P1, RZ, R16, 0x2000000, RZ, 0xc0, !PT ;  /* 0x0200000010ff7812 */ /* 0x000fe4000782c0ff */
[----:B------:R-:W-:Y:S02]  /*37e0*/  FSEL R30, R30, -INF , !P2 ;  /* 0xff8000001e1e7808 */ /* 0x000fe40005000000 */
[----:B------:R-:W-:Y:S02]  /*37f0*/  ISETP.GT.AND P1, PT, R7, 0x18, !P1 ;  /* 0x000000180700780c */ /* 0x000fe40004f24270 */
[----:B------:R-:W-:Y:S02]  /*3800*/  LOP3.LUT P2, RZ, R16, 0x40000, RZ, 0xc0, !PT ;  /* 0x0004000010ff7812 */ /* 0x000fe4000784c0ff */
[----:B------:R-:W-:Y:S02]  /*3810*/  ISETP.LT.OR P1, PT, R0, 0x19, P1 ;  /* 0x000000190000780c */ /* 0x000fe40000f21670 */
[----:B------:R-:W-:-:S02]  /*3820*/  FMNMX.FTZ R2, R40, R3, !PT ;  /* 0x0000000328027209 */ /* 0x000fc40007810000 */
[----:B------:R-:W-:Y:S02]  /*3830*/  FSEL R38, R38, -INF , !P1 ;  /* 0xff80000026267808 */ /* 0x000fe40004800000 */
[C---:B------:R-:W-:Y:S02]  /*3840*/  LOP3.LUT P1, RZ, R16.reuse, 0x1000000, RZ, 0xc0, !PT ;  /* 0x0100000010ff7812 */ /* 0x040fe4000782c0ff */
[----:B------:R-:W-:Y:S02]  /*3850*/  FMNMX.FTZ R3, R41, R2, !PT ;  /* 0x0000000229037209 */ /* 0x000fe40007810000 */
[----:B------:R-:W-:Y:S02]  /*3860*/  ISETP.GT.AND P1, PT, R7, 0x19, !P1 ;  /* 0x000000190700780c */ /* 0x000fe40004f24270 */
[----:B------:R-:W-:Y:S02]  /*3870*/  LOP3.LUT P6, RZ, R16, 0x20000, RZ, 0xc0, !PT ;  /* 0x0002000010ff7812 */ /* 0x000fe400078cc0ff */
        /* <DEDUP_REMOVED lines=22> */
[----:B------:R-:W-:Y:S02]  /*39e0*/  FMNMX.FTZ R3, R61, R2, !PT ;  /* 0x000000023d037209 */ /* 0x000fe40007810000 */
[----:B------:R-:W-:Y:S02]  /*39f0*/  FSEL R46, R46, -INF , !P1 ;  /* 0xff8000002e2e7808 */ /* 0x000fe40004800000 */
[----:B------:R-:W-:-:S02]  /*3a00*/  LOP3.LUT P1, RZ, R16, 0x100000, RZ, 0xc0, !PT ;  /* 0x0010000010ff7812 */ /* 0x000fc4000782c0ff */
[----:B------:R-:W-:Y:S02]  /*3a10*/  FMNMX.FTZ R2, R64, R3, !PT ;  /* 0x0000000340027209 */ /* 0x000fe40007810000 */
        /* <DEDUP_REMOVED lines=27> */
[----:B------:R-:W-:Y:S01]  /*3bd0*/  LOP3.LUT P2, RZ, R16, 0x80, RZ, 0xc0, !PT ;  /* 0x0000008010ff7812 */ /* 0x000fe2000784c0ff */
[----:B------:R-:W0:Y:S01]  /*3be0*/  SHFL.BFLY PT, R3, R2, 0x2, 0x1f ;  /* 0x0c401f0002037f89 */ /* 0x000e2200000e0000 */
[----:B------:R-:W-:-:S02]  /*3bf0*/  FSEL R55, R55, -INF , !P1 ;  /* 0xff80000037377808 */ /* 0x000fc40004800000 */
[C---:B------:R-:W-:Y:S02]  /*3c00*/  LOP3.LUT P1, RZ, R16.reuse, 0x8000, RZ, 0xc0, !PT ;  /* 0x0000800010ff7812 */ /* 0x040fe4000782c0ff */
[----:B------:R-:W-:Y:S02]  /*3c10*/  LOP3.LUT P6, RZ, R16, 0x40, RZ, 0xc0, !PT ;  /* 0x0000004010ff7812 */ /* 0x000fe400078cc0ff */
[C---:B------:R-:W-:Y:S02]  /*3c20*/  ISETP.GT.AND P1, PT, R7.reuse, 0x40, !P1 ;  /* 0x000000400700780c */ /* 0x040fe40004f24270 */
[C---:B------:R-:W-:Y:S02]  /*3c30*/  ISETP.GT.AND P3, PT, R7.reuse, 0x70, !P3 ;  /* 0x000000700700780c */ /* 0x040fe40005f64270 */
[----:B------:R-:W-:Y:S02]  /*3c40*/  ISETP.LT.OR P1, PT, R0, 0x41, P1 ;  /* 0x000000410000780c */ /* 0x000fe40000f21670 */
[----:B------:R-:W-:-:S02]  /*3c50*/  ISETP.GT.AND P4, PT, R7, 0x71, !P4 ;  /* 0x000000710700780c */ /* 0x000fc40006784270 */
[----:B------:R-:W-:Y:S02]  /*3c60*/  FSEL R58, R58, -INF , !P1 ;  /* 0xff8000003a3a7808 */ /* 0x000fe40004800000 */
[----:B------:R-:W-:Y:S02]  /*3c70*/  LOP3.LUT P1, RZ, R16, 0x4000, RZ, 0xc0, !PT ;  /* 0x0000400010ff7812 */ /* 0x000fe4000782c0ff */
[C---:B------:R-:W-:Y:S02]  /*3c80*/  ISETP.GT.AND P5, PT, R7.reuse, 0x78, !P5 ;  /* 0x000000780700780c */ /* 0x040fe40006fa4270 */
[----:B------:R-:W-:Y:S02]  /*3c90*/  ISETP.GT.AND P1, PT, R7, 0x41, !P1 ;  /* 0x000000410700780c */ /* 0x000fe40004f24270 */
[C---:B------:R-:W-:Y:S02]  /*3ca0*/  ISETP.LT.OR P3, PT, R0.reuse, 0x71, P3 ;  /* 0x000000710000780c */ /* 0x040fe40001f61670 */
[----:B------:R-:W-:-:S02]  /*3cb0*/  ISETP.LT.OR P1, PT, R0, 0x42, P1 ;  /* 0x000000420000780c */ /* 0x000fc40000f21670 */
[----:B0-----:R-:W-:Y:S02]  /*3cc0*/  FMNMX.FTZ R4, R2, R3, !PT ;  /* 0x0000000302047209 */ /* 0x001fe40007810000 */
[----:B------:R-:W-:Y:S02]  /*3cd0*/  FSEL R59, R59, -INF , !P1 ;  /* 0xff8000003b3b7808 */ /* 0x000fe40004800000 */
[----:B------:R-:W-:Y:S01]  /*3ce0*/  LOP3.LUT P1, RZ, R16, 0x2000, RZ, 0xc0, !PT ;  /* 0x0000200010ff7812 */ /* 0x000fe2000782c0ff */
[----:B------:R-:W0:Y:S01]  /*3cf0*/  SHFL.BFLY PT, R3, R4, 0x1, 0x1f ;  /* 0x0c201f0004037f89 */ /* 0x000e2200000e0000 */
[----:B------:R-:W-:Y:S02]  /*3d00*/  ISETP.LT.OR P4, PT, R0, 0x72, P4 ;  /* 0x000000720000780c */ /* 0x000fe40002781670 */
[----:B------:R-:W-:Y:S02]  /*3d10*/  ISETP.GT.AND P1, PT, R7, 0x48, !P1 ;  /* 0x000000480700780c */ /* 0x000fe40004f24270 */
[----:B------:R-:W-:-:S02]  /*3d20*/  FSEL R82, R82, -INF , !P3 ;  /* 0xff80000052527808 */ /* 0x000fc40005800000 */
[C---:B------:R-:W-:Y:S02]  /*3d30*/  ISETP.LT.OR P1, PT, R0.reuse, 0x49, P1 ;  /* 0x000000490000780c */ /* 0x040fe40000f21670 */
[----:B------:R-:W-:Y:S02]  /*3d40*/  ISETP.LT.OR P5, PT, R0, 0x79, P5 ;  /* 0x000000790000780c */ /* 0x000fe40002fa1670 */
[----:B------:R-:W-:Y:S02]  /*3d50*/  FSEL R62, R62, -INF , !P1 ;  /* 0xff8000003e3e7808 */ /* 0x000fe40004800000 */
[----:B------:R-:W-:Y:S02]  /*3d60*/  LOP3.LUT P1, RZ, R16, 0x1000, RZ, 0xc0, !PT ;  /* 0x0000100010ff7812 */ /* 0x000fe4000782c0ff */
[----:B------:R-:W-:Y:S02]  /*3d70*/  FSEL R83, R83, -INF , !P4 ;  /* 0xff80000053537808 */ /* 0x000fe40006000000 */
[----:B------:R-:W-:-:S02]  /*3d80*/  ISETP.GT.AND P1, PT, R7, 0x49, !P1 ;  /* 0x000000490700780c */ /* 0x000fc40004f24270 */
[----:B------:R-:W-:Y:S02]  /*3d90*/  FSEL R86, R86, -INF , !P5 ;  /* 0xff80000056567808 */ /* 0x000fe40006800000 */
[----:B------:R-:W-:Y:S02]  /*3da0*/  ISETP.LT.OR P1, PT, R0, 0x4a, P1 ;  /* 0x0000004a0000780c */ /* 0x000fe40000f21670 */
[----:B0-----:R-:W-:Y:S02]  /*3db0*/  FMNMX.FTZ R3, R4, R3, !PT ;  /* 0x0000000304037209 */ /* 0x001fe40007810000 */
[----:B------:R-:W-:Y:S02]  /*3dc0*/  FSEL R63, R63, -INF , !P1 ;  /* 0xff8000003f3f7808 */ /* 0x000fe40004800000 */
[----:B------:R-:W-:Y:S01]  /*3dd0*/  LOP3.LUT P1, RZ, R16, 0x800, RZ, 0xc0, !PT ;  /* 0x0000080010ff7812 */ /* 0x000fe2000782c0ff */
[----:B------:R-:W-:-:S03]  /*3de0*/  FMUL.FTZ R89, R3, UR33 ;  /* 0x0000002103597c20 */ /* 0x000fc60008410000 */
[----:B------:R-:W-:-:S04]  /*3df0*/  ISETP.GT.AND P1, PT, R7, 0x50, !P1 ;  /* 0x000000500700780c */ /* 0x000fc80004f24270 */
[----:B------:R-:W-:-:S04]  /*3e00*/  ISETP.LT.OR P1, PT, R0, 0x51, P1 ;  /* 0x000000510000780c */ /* 0x000fc80000f21670 */
[----:B------:R-:W-:Y:S02]  /*3e10*/  FSEL R66, R66, -INF , !P1 ;  /* 0xff80000042427808 */ /* 0x000fe40004800000 */
[----:B------:R-:W-:-:S04]  /*3e20*/  LOP3.LUT P1, RZ, R16, 0x400, RZ, 0xc0, !PT ;  /* 0x0000040010ff7812 */ /* 0x000fc8000782c0ff */
        /* <DEDUP_REMOVED lines=11> */
[C---:B------:R-:W-:Y:S02]  /*3ee0*/  ISETP.GT.AND P1, PT, R7.reuse, 0x60, !P2 ;  /* 0x000000600700780c */ /* 0x040fe40005724270 */
[----:B------:R-:W-:Y:S02]  /*3ef0*/  LOP3.LUT P2, RZ, R16, 0x20, RZ, 0xc0, !PT ;  /* 0x0000002010ff7812 */ /* 0x000fe4000784c0ff */
[----:B------:R-:W-:Y:S02]  /*3f00*/  ISETP.LT.OR P1, PT, R0, 0x61, P1 ;  /* 0x000000610000780c */ /* 0x000fe40000f21670 */
[----:B------:R-:W-:Y:S02]  /*3f10*/  ISETP.GT.AND P2, PT, R7, 0x69, !P2 ;  /* 0x000000690700780c */ /* 0x000fe40005744270 */
[----:B------:R-:W-:-:S02]  /*3f20*/  FSEL R74, R74, -INF , !P1 ;  /* 0xff8000004a4a7808 */ /* 0x000fc40004800000 */
[----:B------:R-:W-:Y:S02]  /*3f30*/  ISETP.GT.AND P1, PT, R7, 0x61, !P6 ;  /* 0x000000610700780c */ /* 0x000fe40007724270 */
[----:B------:R-:W-:Y:S02]  /*3f40*/  LOP3.LUT P6, RZ, R16, 0x2, RZ, 0xc0, !PT ;  /* 0x0000000210ff7812 */ /* 0x000fe400078cc0ff */
[C---:B------:R-:W-:Y:S02]  /*3f50*/  ISETP.LT.OR P1, PT, R0.reuse, 0x62, P1 ;  /* 0x000000620000780c */ /* 0x040fe40000f21670 */
[----:B------:R-:W-:Y:S02]  /*3f60*/  ISETP.LT.OR P2, PT, R0, 0x6a, P2 ;  /* 0x0000006a0000780c */ /* 0x000fe40001741670 */
[----:B------:R-:W-:Y:S02]  /*3f70*/  FSEL R75, R75, -INF , !P1 ;  /* 0xff8000004b4b7808 */ /* 0x000fe40004800000 */
[----:B------:R-:W-:-:S02]  /*3f80*/  FSETP.NEU.FTZ.AND P1, PT, R3, -INF , PT ;  /* 0xff8000000300780b */ /* 0x000fc40003f3d000 */
[----:B------:R-:W-:Y:S02]  /*3f90*/  FSEL R79, R79, -INF , !P2 ;  /* 0xff8000004f4f7808 */ /* 0x000fe40005000000 */
[----:B------:R-:W-:Y:S02]  /*3fa0*/  FSEL R89, R89, RZ, P1 ;  /* 0x000000ff59597208 */ /* 0x000fe40000800000 */
[----:B------:R-:W-:Y:S02]  /*3fb0*/  ISETP.GT.AND P1, PT, R7, RZ, !P6 ;  /* 0x000000ff0700720c */ /* 0x000fe40007724270 */
[----:B------:R-:W-:Y:S01]  /*3fc0*/  LOP3.LUT P6, RZ, R16, 0x1, RZ, 0xc0, !PT ;  /* 0x0000000110ff7812 */ /* 0x000fe200078cc0ff */
[--C-:B------:R-:W-:Y:S01]  /*3fd0*/  FFMA.FTZ R9, R25, UR33, -R89.reuse ;  /* 0x0000002119097c23 */ /* 0x100fe20008010859 */
[----:B------:R-:W-:Y:S01]  /*3fe0*/  ISETP.LT.OR P1, PT, R0, 0x1, P1 ;  /* 0x000000010000780c */ /* 0x000fe20000f21670 */
[--C-:B------:R-:W-:Y:S01]  /*3ff0*/  FFMA.FTZ R8, R24, UR33, -R89.reuse ;  /* 0x0000002118087c23 */ /* 0x100fe20008010859 */
[----:B------:R-:W-:Y:S01]  /*4000*/  ISETP.GT.AND P6, PT, R7, 0x79, !P6 ;  /* 0x000000790700780c */ /* 0x000fe200077c4270 */
[--C-:B------:R-:W-:Y:S01]  /*4010*/  FFMA.FTZ R4, R32, UR33, -R89.reuse ;  /* 0x0000002120047c23 */ /* 0x100fe20008010859 */
[----:B------:R-:W-:Y:S01]  /*4020*/  FSEL R90, R26, -INF , !P1 ;  /* 0xff8000001a5a7808 */ /* 0x000fe20004800000 */
[--C-:B------:R-:W-:Y:S01]  /*4030*/  FFMA.FTZ R10, R28, UR33, -R89.reuse ;  /* 0x000000211c0a7c23 */ /* 0x100fe20008010859 */
[----:B------:R-:W-:Y:S01]  /*4040*/  LOP3.LUT P1, RZ, R16, 0x4000000, RZ, 0xc0, !PT ;  /* 0x0400000010ff7812 */ /* 0x000fe2000782c0ff */
[----:B------:R-:W-:Y:S01]  /*4050*/  MUFU.EX2 R8, R8 ;  /* 0x0000000800087308 */ /* 0x000fe20000000800 */
[----:B------:R-:W-:Y:S01]  /*4060*/  FMNMX.FTZ R5, R90, R27, !PT ;  /* 0x0000001b5a057209 */ /* 0x000fe20007810000 */
[--C-:B------:R-:W-:Y:S01]  /*4070*/  FFMA.FTZ R11, R29, UR33, -R89.reuse ;  /* 0x000000211d0b7c23 */ /* 0x100fe20008010859 */
[----:B------:R-:W-:Y:S01]  /*4080*/  ISETP.GT.AND P1, PT, R7, 0x68, !P1 ;  /* 0x000000680700780c */ /* 0x000fe20004f24270 */
[--C-:B------:R-:W-:Y:S01]  /*4090*/  FFMA.FTZ R53, R53, UR33, -R89.reuse ;  /* 0x0000002135357c23 */ /* 0x100fe20008010859 */
[----:B------:R-:W-:Y:S01]  /*40a0*/  FMNMX.FTZ R2, R30, R5, !PT ;  /* 0x000000051e027209 */ /* 0x000fe20007810000 */
[--C-:B------:R-:W-:Y:S01]  /*40b0*/  FFMA.FTZ R13, R33, UR33, -R89.reuse ;  /* 0x00000021210d7c23 */ /* 0x100fe20008010859 */
[----:B------:R-:W-:Y:S01]  /*40c0*/  ISETP.LT.OR P1, PT, R0, 0x69, P1 ;  /* 0x000000690000780c */ /* 0x000fe20000f21670 */
[----:B------:R-:W0:Y:S01]  /*40d0*/  MUFU.EX2 R9, R9 ;  /* 0x0000000900097308 */ /* 0x000e220000000800 */
[----:B------:R-:W-:Y:S01]  /*40e0*/  FMNMX.FTZ R5, R31, R2, !PT ;  /* 0x000000021f057209 */ /* 0x000fe20007810000 */
[--C-:B------:R-:W-:Y:S01]  /*40f0*/  FFMA.FTZ R49, R49, UR33, -R89.reuse ;  /* 0x0000002131317c23 */ /* 0x100fe20008010859 */
[----:B------:R-:W-:Y:S01]  /*4100*/  FSEL R78, R78, -INF , !P1 ;  /* 0xff8000004e4e7808 */ /* 0x000fe20004800000 */
[--C-:B------:R-:W-:Y:S01]  /*4110*/  FFMA.FTZ R12, R36, UR33, -R89.reuse ;  /* 0x00000021240c7c23 */ /* 0x100fe20008010859 */
[----:B------:R-:W-:Y:S01]  /*4120*/  FMNMX.FTZ R2, R34, R5, !PT ;  /* 0x0000000522027209 */ /* 0x000fe20007810000 */
[--C-:B------:R-:W-:Y:S01]  /*4130*/  FFMA.FTZ R21, R41, UR33, -R89.reuse ;  /* 0x0000002129157c23 */ /* 0x100fe20008010859 */
[----:B------:R-:W-:Y:S01]  /*4140*/  ISETP.LT.OR P6, PT, R0, 0x7a, P6 ;  /* 0x0000007a0000780c */ /* 0x000fe200037c1670 */
[----:B------:R-:W1:Y:S01]  /*4150*/  MUFU.EX2 R10, R10 ;  /* 0x0000000a000a7308 */ /* 0x000e620000000800 */
[----:B------:R-:W-:Y:S01]  /*4160*/  FMNMX.FTZ R5, R35, R2, !PT ;  /* 0x0000000223057209 */ /* 0x000fe20007810000 */
[--C-:B------:R-:W-:Y:S01]  /*4170*/  FFMA.FTZ R41, R73, UR33, -R89.reuse ;  /* 0x0000002149297c23 */ /* 0x100fe20008010859 */
[----:B------:R-:W-:Y:S01]  /*4180*/  FSEL R87, R87, -INF , !P6 ;  /* 0xff80000057577808 */ /* 0x000fe20007000000 */
        /* <DEDUP_REMOVED lines=16> */
[----:B------:R-:W-:Y:S01]  /*4290*/  FFMA.FTZ R37, R85, UR33, -R89 ;  /* 0x0000002155257c23 */ /* 0x000fe20008010859 */
        /* <DEDUP_REMOVED lines=11> */
[----:B------:R-:W-:Y:S01]  /*4350*/  FMNMX.FTZ R5, R59, R2, !PT ;  /* 0x000000023b057209 */ /* 0x000fe20007810000 */
[----:B------:R-:W-:-:S03]  /*4360*/  FFMA.FTZ R2, R48, UR33, -R89 ;  /* 0x0000002130027c23 */ /* 0x000fc60008010859 */
[----:B------:R-:W-:-:S03]  /*4370*/  FMNMX.FTZ R6, R62, R5, !PT ;  /* 0x000000053e067209 */ /* 0x000fc60007810000 */
[----:B------:R-:W-:Y:S01]  /*4380*/  MUFU.EX2 R21, R21 ;  /* 0x0000001500157308 */ /* 0x000fe20000000800 */
[----:B------:R-:W-:-:S04]  /*4390*/  FMNMX.FTZ R5, R63, R6, !PT ;  /* 0x000000063f057209 */ /* 0x000fc80007810000 */
[----:B------:R-:W-:-:S03]  /*43a0*/  FMNMX.FTZ R6, R66, R5, !PT ;  /* 0x0000000542067209 */ /* 0x000fc60007810000 */
[----:B------:R2:W-:Y:S01]  /*43b0*/  MUFU.EX2 R5, R49 ;  /* 0x0000003100057308 */ /* 0x0005e20000000800 */
[----:B------:R-:W-:Y:S01]  /*43c0*/  FMNMX.FTZ R25, R67, R6, !PT ;  /* 0x0000000643197209 */ /* 0x000fe20007810000 */
[----:B------:R-:W-:-:S03]  /*43d0*/  FFMA.FTZ R6, R52, UR33, -R89 ;  /* 0x0000002134067c23 */ /* 0x000fc60008010859 */
[----:B------:R-:W-:-:S03]  /*43e0*/  FMNMX.FTZ R24, R70, R25, !PT ;  /* 0x0000001946187209 */ /* 0x000fc60007810000 */
[----:B------:R-:W-:Y:S01]  /*43f0*/  MUFU.EX2 R20, R20 ;  /* 0x0000001400147308 */ /* 0x000fe20000000800 */
[----:B------:R-:W-:Y:S01]  /*4400*/  FMNMX.FTZ R25, R71, R24, !PT ;  /* 0x0000001847197209 */ /* 0x000fe20007810000 */
[--C-:B--2---:R-:W-:Y:S01]  /*4410*/  FFMA.FTZ R49, R57, UR33, -R89.reuse ;  /* 0x0000002139317c23 */ /* 0x104fe20008010859 */
[----:B------:R-:W-:Y:S02]  /*4420*/  FFMA.FTZ R57, R65, UR33, -R89 ;  /* 0x0000002141397c23 */ /* 0x000fe40008010859 */
        /* <DEDUP_REMOVED lines=10> */
[----:B------:R-:W-:Y:S01]  /*44d0*/  MUFU.EX2 R2, R2 ;  /* 0x0000000200027308 */ /* 0x000fe20000000800 */
[----:B------:R-:W-:Y:S01]  /*44e0*/  FMNMX.FTZ R7, R83, R26, !PT ;  /* 0x0000001a53077209 */ /* 0x000fe20007810000 */
[----:B------:R-:W-:-:S03]  /*44f0*/  FFMA.FTZ R26, R60, UR33, -R89 ;  /* 0x000000213c1a7c23 */ /* 0x000fc60008010859 */
[----:B------:R-:W-:-:S03]  /*4500*/  FMNMX.FTZ R0, R86, R7, !PT ;  /* 0x0000000756007209 */ /* 0x000fc60007810000 */
[----:B------:R-:W-:Y:S01]  /*4510*/  MUFU.EX2 R6, R6 ;  /* 0x0000000600067308 */ /* 0x000fe20000000800 */
[----:B------:R-:W-:-:S05]  /*4520*/  FMNMX.FTZ R0, R87, R0, !PT ;  /* 0x0000000057007209 */ /* 0x000fca0007810000 */
[----:B------:R-:W2:Y:S02]  /*4530*/  SHFL.BFLY PT, R7, R0, 0x2, 0x1f ;  /* 0x0c401f0000077f89 */ /* 0x000ea400000e0000 */
[----:B------:R-:W-:Y:S08]  /*4540*/  MUFU.EX2 R24, R24 ;  /* 0x0000001800187308 */ /* 0x000ff00000000800 */
[----:B------:R-:W-:Y:S08]  /*4550*/  MUFU.EX2 R49, R49 ;  /* 0x0000003100317308 */ /* 0x000ff00000000800 */
[----:B------:R-:W-:Y:S01]  /*4560*/  MUFU.EX2 R26, R26 ;  /* 0x0000001a001a7308 */ /* 0x000fe20000000800 */
[----:B--2---:R-:W-:Y:S01]  /*4570*/  FMNMX.FTZ R32, R0, R7, !PT ;  /* 0x0000000700207209 */ /* 0x004fe20007810000 */
[----:B------:R-:W-:-:S06]  /*4580*/  FFMA.FTZ R0, R80, UR33, -R89 ;  /* 0x0000002150007c23 */ /* 0x000fcc0008010859 */
        /* <DEDUP_REMOVED lines=28> */
[----:B------:R2:W3:Y:S01]  /*4750*/  MUFU.EX2 R69, R52 ;  /* 0x0000003400457308 */ /* 0x0004e20000000800 */
        /* <DEDUP_REMOVED lines=8> */
[--C-:B--2---:R-:W-:Y:S01]  /*47e0*/  FFMA.FTZ R52, R46, UR33, -R48.reuse ;  /* 0x000000212e347c23 */ /* 0x104fe20008010830 */
[--C-:B------:R-:W-:Y:S01]  /*47f0*/  FFMA.FTZ R46, R55, UR33, -R48.reuse ;  /* 0x00000021372e7c23 */ /* 0x100fe20008010830 */
[----:B0-----:R-:W-:Y:S01]  /*4800*/  FADD.FTZ R55, R8, R9 ;  /* 0x0000000908377221 */ /* 0x001fe20000010000 */
[----:B------:R-:W-:Y:S01]  /*4810*/  F2FP.BF16.F32.PACK_AB R8, R9, R8 ;  /* 0x000000080908723e */ /* 0x000fe200000010ff */
[--C-:B------:R-:W-:Y:S01]  /*4820*/  FFMA.FTZ R78, R78, UR33, -R48.reuse ;  /* 0x000000214e4e7c23 */ /* 0x100fe20008010830 */
[----:B------:R-:W-:Y:S01]  /*4830*/  FFMA.FTZ R79, R79, UR33, -R48 ;  /* 0x000000214f4f7c23 */ /* 0x000fe20008010830 */
[----:B-1----:R-:W-:Y:S01]  /*4840*/  FADD.FTZ R58, R10, R55 ;  /* 0x000000370a3a7221 */ /* 0x002fe20000010000 */
[----:B------:R0:W1:Y:S01]  /*4850*/  MUFU.EX2 R73, R60 ;  /* 0x0000003c00497308 */ /* 0x0000620000000800 */
[----:B---3--:R-:W-:Y:S01]  /*4860*/  FADD.FTZ R9, R90, R69 ;  /* 0x000000455a097221 */ /* 0x008fe20000010000 */
[C---:B------:R-:W-:Y:S01]  /*4870*/  F2FP.BF16.F32.PACK_AB R10, R11.reuse, R10 ;  /* 0x0000000a0b0a723e */ /* 0x040fe200000010ff */
[----:B------:R-:W-:Y:S01]  /*4880*/  FADD.FTZ R59, R11, R58 ;  /* 0x0000003a0b3b7221 */ /* 0x000fe20000010000 */
[--C-:B------:R-:W-:Y:S01]  /*4890*/  FFMA.FTZ R55, R66, UR33, -R48.reuse ;  /* 0x0000002142377c23 */ /* 0x100fe20008010830 */
[--C-:B------:R-:W-:Y:S01]  /*48a0*/  FFMA.FTZ R82, R82, UR33, -R48.reuse ;  /* 0x0000002152527c23 */ /* 0x100fe20008010830 */
[--C-:B------:R-:W-:Y:S01]  /*48b0*/  FFMA.FTZ R83, R83, UR33, -R48.reuse ;  /* 0x0000002153537c23 */ /* 0x100fe20008010830 */
[--C-:B------:R-:W-:Y:S01]  /*48c0*/  FFMA.FTZ R86, R86, UR33, -R48.reuse ;  /* 0x0000002156567c23 */ /* 0x100fe20008010830 */
[----:B------:R-:W2:Y:S01]  /*48d0*/  MUFU.EX2 R27, R27 ;  /* 0x0000001b001b7308 */ /* 0x000ea20000000800 */
[----:B0-----:R-:W-:Y:S01]  /*48e0*/  FADD.FTZ R60, R4, R59 ;  /* 0x0000003b043c7221 */ /* 0x001fe20000010000 */
[----:B----4-:R-:W-:Y:S01]  /*48f0*/  FADD.FTZ R58, R56, R9 ;  /* 0x00000009383a7221 */ /* 0x010fe20000010000 */
[----:B------:R-:W-:Y:S01]  /*4900*/  F2FP.BF16.F32.PACK_AB R9, R69, R90 ;  /* 0x0000005a4509723e */ /* 0x000fe200000010ff */
[----:B------:R-:W-:Y:S01]  /*4910*/  FFMA.FTZ R87, R87, UR33, -R48 ;  /* 0x0000002157577c23 */ /* 0x000fe20008010830 */
[----:B------:R-:W-:-:S03]  /*4920*/  FADD.FTZ R59, R13, R60 ;  /* 0x0000003c0d3b7221 */ /* 0x000fc60000010000 */
[----:B------:R-:W0:Y:S01]  /*4930*/  MUFU.EX2 R30, R30 ;  /* 0x0000001e001e7308 */ /* 0x000e220000000800 */
[C---:B-1----:R-:W-:Y:S01]  /*4940*/  FADD.FTZ R60, R73.reuse, R58 ;  /* 0x0000003a493c7221 */ /* 0x042fe20000010000 */
[----:B------:R-:W-:Y:S01]  /*4950*/  FADD.FTZ R62, R12, R59 ;  /* 0x0000003b0c3e7221 */ /* 0x000fe20000010000 */
[----:B------:R-:W-:Y:S01]  /*4960*/  F2FP.BF16.F32.PACK_AB R11, R73, R56 ;  /* 0x00000038490b723e */ /* 0x000fe200000010ff */
[--C-:B------:R-:W-:Y:S01]  /*4970*/  FFMA.FTZ R58, R70, UR33, -R48.reuse ;  /* 0x00000021463a7c23 */ /* 0x100fe20008010830 */
[----:B------:R-:W-:Y:S01]  /*4980*/  FFMA.FTZ R59, R71, UR33, -R48 ;  /* 0x00000021473b7c23 */ /* 0x000fe20008010830 */
[----:B------:R-:W-:Y:S02]  /*4990*/  FADD.FTZ R69, R15, R62 ;  /* 0x0000003e0f457221 */ /* 0x000fe40000010000 */
[----:B------:R-:W1:Y:S01]  /*49a0*/  MUFU.EX2 R31, R31 ;  /* 0x0000001f001f7308 */ /* 0x000e620000000800 */
[----:B--2---:R-:W-:Y:S01]  /*49b0*/  FADD.FTZ R63, R27, R60 ;  /* 0x0000003c1b3f7221 */ /* 0x004fe20000010000 */
[----:B------:R-:W-:Y:S01]  /*49c0*/  FADD.FTZ R62, R14, R69 ;  /* 0x000000450e3e7221 */ /* 0x000fe20000010000 */
[----:B------:R2:W-:Y:S05]  /*49d0*/  STSM.16.M88.4 [R18+0x21800], R8 ;  /* 0x0218000812007844 */ /* 0x0005ea0000000200 */
[----:B------:R-:W3:Y:S01]  /*49e0*/  MUFU.EX2 R34, R34 ;  /* 0x0000002200227308 */ /* 0x000ee20000000800 */
[----:B0-----:R-:W-:-:S07]  /*49f0*/  FADD.FTZ R60, R30, R63 ;  /* 0x0000003f1e3c7221 */ /* 0x001fce0000010000 */
[----:B------:R-:W0:Y:S01]  /*4a00*/  MUFU.EX2 R38, R38 ;  /* 0x0000002600267308 */ /* 0x000e220000000800 */
[----:B-1----:R-:W-:Y:S01]  /*4a10*/  FADD.FTZ R63, R31, R60 ;  /* 0x0000003c1f3f7221 */ /* 0x002fe20000010000 */
[----:B--2---:R-:W-:Y:S02]  /*4a20*/  F2FP.BF16.F32.PACK_AB R8, R13, R4 ;  /* 0x000000040d08723e */ /* 0x004fe400000010ff */
[----:B------:R-:W-:Y:S02]  /*4a30*/  F2FP.BF16.F32.PACK_AB R10, R15, R12 ;  /* 0x0000000c0f0a723e */ /* 0x000fe400000010ff */
[----:B------:R-:W-:Y:S02]  /*4a40*/  F2FP.BF16.F32.PACK_AB R12, R21, R14 ;  /* 0x0000000e150c723e */ /* 0x000fe400000010ff */
[----:B------:R-:W1:Y:S01]  /*4a50*/  MUFU.EX2 R43, R43 ;  /* 0x0000002b002b7308 */ /* 0x000e620000000800 */
[----:B---3--:R-:W-:Y:S01]  /*4a60*/  FADD.FTZ R63, R34, R63 ;  /* 0x0000003f223f7221 */ /* 0x008fe20000010000 */
[----:B------:R-:W-:-:S02]  /*4a70*/  F2FP.BF16.F32.PACK_AB R14, R29, R20 ;  /* 0x000000141d0e723e */ /* 0x000fc400000010ff */
[----:B------:R-:W-:Y:S02]  /*4a80*/  F2FP.BF16.F32.PACK_AB R9, R30, R27 ;  /* 0x0000001b1e09723e */ /* 0x000fe400000010ff */
[----:B------:R-:W-:Y:S02]  /*4a90*/  F2FP.BF16.F32.PACK_AB R11, R34, R31 ;  /* 0x0000001f220b723e */ /* 0x000fe400000010ff */
[----:B------:R-:W2:Y:S01]  /*4aa0*/  MUFU.EX2 R52, R52 ;  /* 0x0000003400347308 */ /* 0x000ea20000000800 */
[----:B0-----:R-:W-:Y:S02]  /*4ab0*/  FADD.FTZ R60, R38, R63 ;  /* 0x0000003f263c7221 */ /* 0x001fe40000010000 */
[----:B------:R0:W-:Y:S05]  /*4ac0*/  STSM.16.M88.4 [R23], R8 ;  /* 0x0000000817007844 */ /* 0x0001ea0000000200 */
[----:B------:R3:W-:Y:S01]  /*4ad0*/  MUFU.EX2 R56, R67 ;  /* 0x0000004300387308 */ /* 0x0007e20000000800 */
[----:B-1----:R-:W-:-:S07]  /*4ae0*/  FADD.FTZ R63, R43, R60 ;  /* 0x0000003c2b3f7221 */ /* 0x002fce0000010000 */
[----:B------:R-:W1:Y:S01]  /*4af0*/  MUFU.EX2 R65, R65 ;  /* 0x0000004100417308 */ /* 0x000e620000000800 */
[----:B---3--:R-:W-:Y:S01]  /*4b00*/  FADD.FTZ R67, R21, R62 ;  /* 0x0000003e15437221 */ /* 0x008fe20000010000 */
[----:B--2---:R-:W-:Y:S01]  /*4b10*/  FADD.FTZ R60, R52, R63 ;  /* 0x0000003f343c7221 */ /* 0x004fe20000010000 */
[----:B0-----:R-:W-:Y:S02]  /*4b20*/  F2FP.BF16.F32.PACK_AB R8, R5, R2 ;  /* 0x000000020508723e */ /* 0x001fe400000010ff */
[----:B------:R-:W-:Y:S01]  /*4b30*/  FADD.FTZ R62, R20, R67 ;  /* 0x00000043143e7221 */ /* 0x000fe20000010000 */
[----:B------:R-:W-:Y:S02]  /*4b40*/  F2FP.BF16.F32.PACK_AB R10, R25, R6 ;  /* 0x00000006190a723e */ /* 0x000fe400000010ff */
[----:B------:R-:W0:Y:S01]  /*4b50*/  MUFU.EX2 R35, R35 ;  /* 0x0000002300237308 */ /* 0x000e220000000800 */
[----:B------:R-:W-:-:S04]  /*4b60*/  FADD.FTZ R67, R29, R62 ;  /* 0x0000003e1d437221 */ /* 0x000fc80000010000 */
[----:B------:R-:W-:-:S03]  /*4b70*/  FADD.FTZ R62, R2, R67 ;  /* 0x00000043023e7221 */ /* 0x000fc60000010000 */
[----:B------:R-:W2:Y:S01]  /*4b80*/  MUFU.EX2 R42, R42 ;  /* 0x0000002a002a7308 */ /* 0x000ea20000000800 */
[----:B------:R-:W-:Y:S01]  /*4b90*/  FADD.FTZ R63, R5, R62 ;  /* 0x0000003e053f7221 */ /* 0x000fe20000010000 */
[----:B-1----:R-:W-:-:S03]  /*4ba0*/  FADD.FTZ R60, R65, R60 ;  /* 0x0000003c413c7221 */ /* 0x002fc60000010000 */
[----:B------:R-:W-:Y:S01]  /*4bb0*/  FADD.FTZ R4, R6, R63 ;  /* 0x0000003f06047221 */ /* 0x000fe20000010000 */
[----:B------:R-:W-:Y:S02]  /*4bc0*/  VIADD R6, R88, 0xfffffffe ;  /* 0xfffffffe58067836 */ /* 0x000fe40000000000 */
[----:B------:R-:W1:Y:S01]  /*4bd0*/  MUFU.EX2 R39, R39 ;  /* 0x0000002700277308 */ /* 0x000e620000000800 */
[----:B0-----:R-:W-:Y:S01]  /*4be0*/  FADD.FTZ R13, R35, R60 ;  /* 0x0000003c230d7221 */ /* 0x001fe20000010000 */
[----:B------:R-:W-:-:S04]  /*4bf0*/  FADD.FTZ R15, R25, R4 ;  /* 0x00000004190f7221 */ /* 0x000fc80000010000 */
[----:B------:R-:W-:Y:S02]  /*4c00*/  FADD.FTZ R20, R24, R15 ;  /* 0x0000000f18147221 */ /* 0x000fe40000010000 */
[----:B------:R-:W0:Y:S01]  /*4c10*/  MUFU.EX2 R46, R46 ;  /* 0x0000002e002e7308 */ /* 0x000e220000000800 */
[C---:B--2---:R-:W-:Y:S01]  /*4c20*/  FADD.FTZ R4, R42.reuse, R13 ;  /* 0x0000000d2a047221 */ /* 0x044fe20000010000 */
[----:B------:R-:W-:Y:S01]  /*4c30*/  FADD.FTZ R21, R49, R20 ;  /* 0x0000001431157221 */ /* 0x000fe20000010000 */
[----:B------:R-:W-:Y:S02]  /*4c40*/  F2FP.BF16.F32.PACK_AB R13, R43, R38 ;  /* 0x000000262b0d723e */ /* 0x000fe400000010ff */
[----:B------:R-:W-:Y:S01]  /*4c50*/  F2FP.BF16.F32.PACK_AB R9, R42, R35 ;  /* 0x000000232a09723e */ /* 0x000fe200000010ff */
[----:B------:R-:W-:Y:S02]  /*4c60*/  FADD.FTZ R20, R26, R21 ;  /* 0x000000151a147221 */ /* 0x000fe40000010000 */
[----:B------:R-:W2:Y:S01]  /*4c70*/  MUFU.EX2 R47, R47 ;  /* 0x0000002f002f7308 */ /* 0x000ea20000000800 */
[----:B-1----:R-:W-:Y:S01]  /*4c80*/  FADD.FTZ R15, R39, R4 ;  /* 0x00000004270f7221 */ /* 0x002fe20000010000 */
[----:B------:R-:W-:-:S04]  /*4c90*/  FADD.FTZ R27, R53, R20 ;  /* 0x00000014351b7221 */ /* 0x000fc80000010000 */
[----:B------:R-:W-:Y:S02]  /*4ca0*/  FADD.FTZ R2, R40, R27 ;  /* 0x0000001b28027221 */ /* 0x000fe40000010000 */
[----:B------:R-:W1:Y:S01]  /*4cb0*/  MUFU.EX2 R50, R50 ;  /* 0x0000003200327308 */ /* 0x000e620000000800 */
[C---:B0-----:R-:W-:Y:S01]  /*4cc0*/  FADD.FTZ R4, R46.reuse, R15 ;  /* 0x0000000f2e047221 */ /* 0x041fe20000010000 */
[----:B------:R-:W-:Y:S02]  /*4cd0*/  F2FP.BF16.F32.PACK_AB R15, R65, R52 ;  /* 0x00000034410f723e */ /* 0x000fe400000010ff */
[----:B------:R-:W-:-:S03]  /*4ce0*/  F2FP.BF16.F32.PACK_AB R11, R46, R39 ;  /* 0x000000272e0b723e */ /* 0x000fc600000010ff */
[----:B------:R0:W-:Y:S01]  /*4cf0*/  STSM.16.M88.4 [R22], R12 ;  /* 0x0000000c16007844 */ /* 0x0001e20000000200 */
[----:B------:R-:W3:Y:S01]  /*4d00*/  MUFU.EX2 R51, R51 ;  /* 0x0000003300337308 */ /* 0x000ee20000000800 */
[----:B--2---:R-:W-:Y:S02]  /*4d10*/  FADD.FTZ R21, R47, R4 ;  /* 0x000000042f157221 */ /* 0x004fe40000010000 */
[----:B------:R2:W-:Y:S05]  /*4d20*/  STSM.16.M88.4 [R19], R8 ;  /* 0x0000000813007844 */ /* 0x0005ea0000000200 */
[----:B------:R-:W4:Y:S01]  /*4d30*/  MUFU.EX2 R54, R54 ;  /* 0x0000003600367308 */ /* 0x000f220000000800 */
[----:B-1----:R-:W-:Y:S01]  /*4d40*/  FADD.FTZ R4, R50, R21 ;  /* 0x0000001532047221 */ /* 0x002fe20000010000 */
[----:B------:R-:W-:Y:S01]  /*4d50*/  FADD.FTZ R21, R57, R2 ;  /* 0x0000000239157221 */ /* 0x000fe20000010000 */
[----:B0-----:R-:W-:-:S05]  /*4d60*/  F2FP.BF16.F32.PACK_AB R12, R49, R24 ;  /* 0x00000018310c723e */ /* 0x001fca00000010ff */
[----:B------:R-:W0:Y:S01]  /*4d70*/  MUFU.EX2 R55, R55 ;  /* 0x0000003700377308 */ /* 0x000e220000000800 */
[----:B---3--:R-:W-:Y:S01]  /*4d80*/  FADD.FTZ R5, R51, R4 ;  /* 0x0000000433057221 */ /* 0x008fe20000010000 */
[----:B------:R-:W-:Y:S01]  /*4d90*/  FADD.FTZ R4, R44, R21 ;  /* 0x000000152c047221 */ /* 0x000fe20000010000 */
[----:B------:R-:W-:Y:S02]  /*4da0*/  F2FP.BF16.F32.PACK_AB R14, R53, R26 ;  /* 0x0000001a350e723e */ /* 0x000fe400000010ff */
[----:B------:R-:W-:Y:S01]  /*4db0*/  F2FP.BF16.F32.PACK_AB R13, R50, R47 ;  /* 0x0000002f320d723e */ /* 0x000fe200000010ff */
[----:B------:R-:W-:Y:S01]  /*4dc0*/  FADD.FTZ R21, R61, R4 ;  /* 0x000000043d157221 */ /* 0x000fe20000010000 */
[----:B------:R-:W-:Y:S01]  /*4dd0*/  F2FP.BF16.F32.PACK_AB R24, R57, R40 ;  /* 0x000000283918723e */ /* 0x000fe200000010ff */
[----:B------:R-:W1:Y:S01]  /*4de0*/  MUFU.EX2 R58, R58 ;  /* 0x0000003a003a7308 */ /* 0x000e620000000800 */
[C---:B----4-:R-:W-:Y:S01]  /*4df0*/  FADD.FTZ R2, R54.reuse, R5 ;  /* 0x0000000536027221 */ /* 0x050fe20000010000 */
[----:B------:R-:W-:-:S02]  /*4e00*/  F2FP.BF16.F32.PACK_AB R15, R54, R51 ;  /* 0x00000033360f723e */ /* 0x000fc400000010ff */
[----:B------:R-:W-:-:S03]  /*4e10*/  F2FP.BF16.F32.PACK_AB R26, R61, R44 ;  /* 0x0000002c3d1a723e */ /* 0x000fc600000010ff */
[----:B------:R3:W-:Y:S01]  /*4e20*/  STSM.16.M88.4 [R18+0x27800], R12 ;  /* 0x0278000c12007844 */ /* 0x0007e20000000200 */
[----:B------:R-:W4:Y:S01]  /*4e30*/  MUFU.EX2 R59, R59 ;  /* 0x0000003b003b7308 */ /* 0x000f220000000800 */
[----:B0-----:R-:W-:Y:S01]  /*4e40*/  FADD.FTZ R5, R55, R2 ;  /* 0x0000000237057221 */ /* 0x001fe20000010000 */
[----:B------:R-:W-:-:S03]  /*4e50*/  F2FP.BF16.F32.PACK_AB R25, R56, R55 ;  /* 0x000000373819723e */ /* 0x000fc600000010ff */
[----:B------:R-:W-:-:S03]  /*4e60*/  FADD.FTZ R5, R56, R5 ;  /* 0x0000000538057221 */ /* 0x000fc60000010000 */
[----:B------:R-:W0:Y:S01]  /*4e70*/  MUFU.EX2 R48, R74 ;  /* 0x0000004a00307308 */ /* 0x000e220000000800 */
[----:B-1----:R-:W-:-:S07]  /*4e80*/  FADD.FTZ R2, R58, R5 ;  /* 0x000000053a027221 */ /* 0x002fce0000010000 */
[----:B------:R-:W1:Y:S01]  /*4e90*/  MUFU.EX2 R75, R75 ;  /* 0x0000004b004b7308 */ /* 0x000e620000000800 */
[C---:B----4-:R-:W-:Y:S01]  /*4ea0*/  FADD.FTZ R5, R59.reuse, R2 ;  /* 0x000000023b057221 */ /* 0x050fe20000010000 */
[----:B------:R-:W-:Y:S01]  /*4eb0*/  FADD.FTZ R2, R28, R21 ;  /* 0x000000151c027221 */ /* 0x000fe20000010000 */
[----:B------:R-:W-:-:S05]  /*4ec0*/  F2FP.BF16.F32.PACK_AB R27, R59, R58 ;  /* 0x0000003a3b1b723e */ /* 0x000fca00000010ff */
[----:B------:R-:W4:Y:S01]  /*4ed0*/  MUFU.EX2 R78, R78 ;  /* 0x0000004e004e7308 */ /* 0x000f220000000800 */
[----:B0-----:R-:W-:Y:S01]  /*4ee0*/  FADD.FTZ R4, R48, R5 ;  /* 0x0000000530047221 */ /* 0x001fe20000010000 */
[----:B------:R3:W-:Y:S06]  /*4ef0*/  STSM.16.M88.4 [R136], R24 ;  /* 0x0000001888007844 */ /* 0x0007ec0000000200 */
[----:B------:R-:W0:Y:S01]  /*4f00*/  MUFU.EX2 R31, R79 ;  /* 0x0000004f001f7308 */ /* 0x000e220000000800 */
[C---:B-1----:R-:W-:Y:S01]  /*4f10*/  FADD.FTZ R21, R75.reuse, R4 ;  /* 0x000000044b157221 */ /* 0x042fe20000010000 */
[----:B------:R-:W-:-:S06]  /*4f20*/  F2FP.BF16.F32.PACK_AB R29, R75, R48 ;  /* 0x000000304b1d723e */ /* 0x000fcc00000010ff */
[----:B------:R-:W1:Y:S01]  /*4f30*/  MUFU.EX2 R41, R41 ;  /* 0x0000002900297308 */ /* 0x000e620000000800 */
[----:B----4-:R-:W-:-:S07]  /*4f40*/  FADD.FTZ R4, R78, R21 ;  /* 0x000000154e047221 */ /* 0x010fce0000010000 */
[----:B------:R-:W4:Y:S01]  /*4f50*/  MUFU.EX2 R36, R36 ;  /* 0x0000002400247308 */ /* 0x000f220000000800 */
[C---:B0-----:R-:W-:Y:S01]  /*4f60*/  FADD.FTZ R21, R31.reuse, R4 ;  /* 0x000000041f157221 */ /* 0x041fe20000010000 */
[----:B------:R-:W-:-:S06]  /*4f70*/  F2FP.BF16.F32.PACK_AB R31, R31, R78 ;  /* 0x0000004e1f1f723e */ /* 0x000fcc00000010ff */
[----:B------:R-:W0:Y:S01]  /*4f80*/  MUFU.EX2 R45, R45 ;  /* 0x0000002d002d7308 */ /* 0x000e220000000800 */
[C---:B-1----:R-:W-:Y:S01]  /*4f90*/  F2FP.BF16.F32.PACK_AB R28, R41.reuse, R28 ;  /* 0x0000001c291c723e */ /* 0x042fe200000010ff */
[----:B------:R-:W-:-:S06]  /*4fa0*/  FADD.FTZ R5, R41, R2 ;  /* 0x0000000229057221 */ /* 0x000fcc0000010000 */
[----:B------:R-:W-:Y:S01]  /*4fb0*/  MUFU.EX2 R0, R0 ;  /* 0x0000000000007308 */ /* 0x000fe20000000800 */
[----:B----4-:R-:W-:-:S07]  /*4fc0*/  FADD.FTZ R2, R36, R5 ;  /* 0x0000000524027221 */ /* 0x010fce0000010000 */
[----:B------:R-:W2:Y:S01]  /*4fd0*/  MUFU.EX2 R33, R33 ;  /* 0x0000002100217308 */ /* 0x000ea20000000800 */
[C---:B0-----:R-:W-:Y:S01]  /*4fe0*/  F2FP.BF16.F32.PACK_AB R30, R45.reuse, R36 ;  /* 0x000000242d1e723e */ /* 0x041fe200000010ff */
[----:B------:R-:W-:-:S04]  /*4ff0*/  FADD.FTZ R5, R45, R2 ;  /* 0x000000022d057221 */ /* 0x000fc80000010000 */
[----:B------:R3:W-:Y:S02]  /*5000*/  STSM.16.M88.4 [R22+0x6000], R28 ;  /* 0x0060001c16007844 */ /* 0x0007e40000000200 */
[----:B------:R-:W0:Y:S08]  /*5010*/  MUFU.EX2 R32, R32 ;  /* 0x0000002000207308 */ /* 0x000e300000000800 */
[----:B------:R-:W1:Y:S01]  /*5020*/  MUFU.EX2 R37, R37 ;  /* 0x0000002500257308 */ /* 0x000e620000000800 */
[----:B--2---:R-:W-:Y:S01]  /*5030*/  F2FP.BF16.F32.PACK_AB R8, R33, R0 ;  /* 0x000000002108723e */ /* 0x004fe200000010ff */
[----:B------:R-:W-:-:S04]  /*5040*/  FADD.FTZ R0, R0, R5 ;  /* 0x0000000500007221 */ /* 0x000fc80000010000 */
[----:B------:R-:W-:Y:S02]  /*5050*/  FADD.FTZ R33, R33, R0 ;  /* 0x0000000021217221 */ /* 0x000fe40000010000 */
[----:B------:R-:W-:Y:S02]  /*5060*/  MUFU.EX2 R82, R82 ;  /* 0x0000005200527308 */ /* 0x000fe40000000800 */
[----:B0-----:R-:W-:-:S06]  /*5070*/  FADD.FTZ R2, R32, R33 ;  /* 0x0000002120027221 */ /* 0x001fcc0000010000 */
[----:B------:R-:W0:Y:S01]  /*5080*/  MUFU.EX2 R83, R83 ;  /* 0x0000005300537308 */ /* 0x000e220000000800 */
[C---:B-1----:R-:W-:Y:S01]  /*5090*/  F2FP.BF16.F32.PACK_AB R10, R37.reuse, R32 ;  /* 0x00000020250a723e */ /* 0x042fe200000010ff */
[----:B------:R-:W-:-:S06]  /*50a0*/  FADD.FTZ R2, R37, R2 ;  /* 0x0000000225027221 */ /* 0x000fcc0000010000 */
[----:B------:R-:W1:Y:S08]  /*50b0*/  MUFU.EX2 R86, R86 ;  /* 0x0000005600567308 */ /* 0x000e700000000800 */
[----:B------:R-:W2:Y:S01]  /*50c0*/  MUFU.EX2 R87, R87 ;  /* 0x0000005700577308 */ /* 0x000ea20000000800 */
[----:B0-----:R-:W-:Y:S01]  /*50d0*/  F2FP.BF16.F32.PACK_AB R9, R83, R82 ;  /* 0x000000525309723e */ /* 0x001fe200000010ff */
[----:B------:R-:W-:-:S04]  /*50e0*/  FADD.FTZ R82, R82, R21 ;  /* 0x0000001552527221 */ /* 0x000fc80000010000 */
[----:B------:R-:W-:-:S04]  /*50f0*/  FADD.FTZ R83, R83, R82 ;  /* 0x0000005253537221 */ /* 0x000fc80000010000 */
[----:B-1----:R-:W-:Y:S01]  /*5100*/  FADD.FTZ R0, R86, R83 ;  /* 0x0000005356007221 */ /* 0x002fe20000010000 */
[----:B--2---:R-:W-:-:S03]  /*5110*/  F2FP.BF16.F32.PACK_AB R11, R87, R86 ;  /* 0x00000056570b723e */ /* 0x004fc600000010ff */
[----:B------:R-:W-:Y:S02]  /*5120*/  FADD.FTZ R0, R87, R0 ;  /* 0x0000000057007221 */ /* 0x000fe40000010000 */
[----:B------:R3:W-:Y:S01]  /*5130*/  STSM.16.M88.4 [R19+0x6000], R8 ;  /* 0x0060000813007844 */ /* 0x0007e20000000200 */
        /* <DEDUP_REMOVED lines=15> */
.L_x_11099:
[----:B------:R-:W-:Y:S02]  /*5230*/  ULDC UR18, c[0x0][0x9e4] ;  /* 0x0002790000127ab9 */ /* 0x000fe40000000800 */
[----:B------:R-:W-:-:S11]  /*5240*/  UISETP.NE.AND UP0, UPT, UR18, 0x1, UPT ;  /* 0x000000011200788c */ /* 0x000fd6000bf05270 */
[----:B------:R-:W-:Y:S02]  /*5250*/  @UP0 ULDC.64 UR6, c[0x0][0x9e8] ;  /* 0x00027a0000060ab9 */ /* 0x000fe40000000a00 */
[----:B------:R-:W-:-:S04]  /*5260*/  UIMAD.WIDE.U32 UR10, UR15, UR6, URZ ;  /* 0x000000060f0a72a5 */ /* 0x000fc8000f8e003f */
[----:B------:R-:W-:-:S12]  /*5270*/  @UP0 USHF.R.U32.HI UR15, URZ, UR7, UR11 ;  /* 0x000000073f0f0299 */ /* 0x000fd8000801160b */
.L_x_11100:
[----:B------:R-:W-:-:S04]  /*5280*/  UIMAD UR15, UR15, UR18, UR18 ;  /* 0x000000120f0f72a4 */ /* 0x000fc8000f8e0212 */
[----:B------:R-:W-:-:S04]  /*5290*/  UISETP.LT.AND UP0, UPT, UR14, UR15, UPT ;  /* 0x0000000f0e00728c */ /* 0x000fc8000bf01270 */
[----:B------:R-:W-:-:S12]  /*52a0*/  USEL UR14, UR14, UR15, UP0 ;  /* 0x0000000f0e0e7287 */ /* 0x000fd80008000000 */
.L_x_11098:
        /* <DEDUP_REMOVED lines=40> */
.L_x_11120:
[----:B------:R-:W-:Y:S01]  /*5530*/  ISETP.NE.AND P2, PT, RZ, UR46, PT ;  /* 0x0000002eff007c0c */ /* 0x000fe2000bf45270 */
[----:B------:R-:W-:-:S04]  /*5540*/  UISETP.NE.AND UP0, UPT, UR60, 0x1, UPT ;  /* 0x000000013c00788c */ /* 0x000fc8000bf05270 */
[----:B------:R-:W-:-:S04]  /*5550*/  USEL UR50, URZ, 0x1, UP0 ;  /* 0x000000013f327887 */ /* 0x000fc80008000000 */
[----:B------:R-:W-:-:S04]  /*5560*/  ULOP3.LUT UR50, UR28, UR50, URZ, 0x3c, !UPT ;  /* 0x000000321c327292 */ /* 0x000fc8000f8e3c3f */
[----:B------:R-:W-:Y:S08]  /*5570*/  @P2 BRA `(.L_x_11102) ;  /* 0x0000000000382947 */ /* 0x000ff00003800000 */
[----:B------:R-:W-:Y:S05]  /*5580*/  @!P0 BRA `(.L_x_11103) ;  /* 0x0000000000048947 */ /* 0x000fea0003800000 */
[----:B------:R-:W-:Y:S01]  /*5590*/  BPT.TRAP 0x1 ;  /* 0x000000040000795c */ /* 0x000fe20000300000 */
.L_x_11103:
        /* <DEDUP_REMOVED lines=9> */
.L_x_11104:
[----:B-1----:R-:W-:Y:S05]  /*5630*/  @P1 BRA `(.L_x_11102) ;  /* 0x0000000000081947 */ /* 0x002fea0003800000 */
[----:B------:R-:W1:Y:S02]  /*5640*/  SYNCS.PHASECHK.TRANS64.TRYWAIT P1, [UR6+0x2d830], R3 ;  /* 0x02d83003ff0075a7 */ /* 0x000e640008020146 */
[----:B-1----:R-:W-:Y:S05]  /*5650*/  @!P1 BRA `(.L_x_11105) ;  /* 0x0000012000d09947 */ /* 0x002fea0003800000 */
.L_x_11102:
        /* <DEDUP_REMOVED lines=13> */
[----:B------:R-:W-:Y:S02]  /*5730*/  UIADD3 UR18, UR6, 0x202, URZ ;  /* 0x0000020206127890 */ /* 0x000fe4000fffe03f */
[----:B------:R-:W-:Y:S02]  /*5740*/  UIADD3 UR22, UR6, 0x400, URZ ;  /* 0x0000040006167890 */ /* 0x000fe4000fffe03f */
[----:B------:R-:W-:Y:S01]  /*5750*/  UIADD3 UR26, UR6, 0x402, URZ ;  /* 0x00000402061a7890 */ /* 0x000fe2000fffe03f */
[----:B--2---:R-:W-:-:S05]  /*5760*/  SHF.R.U32.HI R7, RZ, 0x7, R7 ;  /* 0x00000007ff077819 */ /* 0x004fca0000011607 */
[----:B01----:R-:W-:-:S05]  /*5770*/  VIADD R3, R7, 0x8 ;  /* 0x0000000807037836 */ /* 0x003fca0000000000 */
        /* <DEDUP_REMOVED lines=22> */
.L_x_11107:
[----:B------:R-:W-:Y:S01]  /*58e0*/  ULEA UR6, UR60, UR41, 0x3 ;  /* 0x000000293c067291 */ /* 0x000fe2000f8e183f */
[----:B------:R-:W-:-:S05]  /*58f0*/  IMAD.U32 R3, RZ, RZ, UR28 ;  /* 0x0000001cff037e24 */ /* 0x000fca000f8e00ff */
[----:B------:R-:W-:-:S04]  /*5900*/  SHF.L.U32 R3, R3, 0x1f, RZ ;  /* 0x0000001f03037819 */ /* 0x000fc800000006ff */
[----:B------:R0:W1:Y:S01]  /*5910*/  SYNCS.PHASECHK.TRANS64.TRYWAIT P1, [UR6+0x2d850], R3 ;  /* 0x02d85003ff0075a7 */ /* 0x0000620008020146 */
[----:B------:R-:W-:Y:S05]  /*5920*/  @!P0 BRA `(.L_x_11108) ;  /* 0x0000000000048947 */ /* 0x000fea0003800000 */
[----:B------:R-:W-:Y:S01]  /*5930*/  BPT.TRAP 0x1 ;  /* 0x000000040000795c */ /* 0x000fe20000300000 */
.L_x_11108:
[----:B-1----:R-:W-:Y:S05]  /*5940*/  @P1 BRA `(.L_x_11106) ;  /* 0x0000000000081947 */ /* 0x002fea0003800000 */
[----:B------:R-:W1:Y:S02]  /*5950*/  SYNCS.PHASECHK.TRANS64.TRYWAIT P1, [UR6+0x2d850], R3 ;  /* 0x02d85003ff0075a7 */ /* 0x000e640008020146 */
[----:B-1----:R-:W-:Y:S05]  /*5960*/  @!P1 BRA `(.L_x_11109) ;  /* 0x0000012000249947 */ /* 0x002fea0003800000 */
.L_x_11106:
[----:B------:R-:W-:Y:S01]  /*5970*/  UIADD3 UR6, UR41, 0x400, URZ ;  /* 0x0000040029067890 */ /* 0x000fe2000fffe03f */
[----:B------:R-:W-:Y:S01]  /*5980*/  WARPGROUP.ARRIVE ;  /* 0x00000000000079c5 */ /* 0x000fe20000000000 */
[----:B------:R-:W-:-:S05]  /*5990*/  ULEA UR7, UR55, UR41, 0xd ;  /* 0x0000002937077291 */ /* 0x000fca000f8e683f */
[----:B------:R-:W1:Y:S01]  /*59a0*/  S2R R8, SR_TID.X ;  /* 0x0000000000087919 */ /* 0x000e620000002100 */
[----:B------:R-:W-:Y:S02]  /*59b0*/  USHF.R.U32.HI UR6, URZ, 0x4, UR6 ;  /* 0x000000043f067899 */ /* 0x000fe40008011606 */
[----:B------:R-:W-:Y:S02]  /*59c0*/  UIADD3 UR7, UR7, 0x21800, URZ ;  /* 0x0002180007077890 */ /* 0x000fe4000fffe03f */
[----:B------:R-:W-:Y:S02]  /*59d0*/  ULOP3.LUT UR6, UR6, 0x3fff, URZ, 0xc0, !UPT ;  /* 0x00003fff06067892 */ /* 0x000fe4000f8ec03f */
[----:B------:R-:W-:Y:S02]  /*59e0*/  USHF.R.U32.HI UR7, URZ, 0x4, UR7 ;  /* 0x000000043f077899 */ /* 0x000fe40008011607 */
[----:B------:R-:W-:Y:S02]  /*59f0*/  ULOP3.LUT UR10, UR6, 0x2000000, URZ, 0xfc, !UPT ;  /* 0x02000000060a7892 */ /* 0x000fe4000f8efc3f */
[----:B------:R-:W-:-:S02]  /*5a00*/  ULOP3.LUT UR6, UR7, 0x3fff, URZ, 0xc0, !UPT ;  /* 0x00003fff07067892 */ /* 0x000fc4000f8ec03f */
[----:B------:R-:W-:Y:S02]  /*5a10*/  UIMAD UR7, UR60, 0x600, UR10 ;  /* 0x000006003c0778a4 */ /* 0x000fe4000f8e020a */
[----:B------:R-:W-:Y:S01]  /*5a20*/  ULOP3.LUT UR6, UR6, 0x10000, URZ, 0xfc, !UPT ;  /* 0x0001000006067892 */ /* 0x000fe2000f8efc3f */
[----:B------:R-:W-:Y:S01]  /*5a30*/  UMOV UR31, 0x80000020 ;  /* 0x80000020001f7882 */ /* 0x000fe20000000000 */
[----:B------:R-:W-:-:S03]  /*5a40*/  UMOV UR29, 0x40000040 ;  /* 0x40000040001d7882 */ /* 0x000fc60000000000 */
        /* <DEDUP_REMOVED lines=60> */
.L_x_11110:
[----:B------:R-:W-:Y:S01]  /*5e10*/  UISETP.NE.AND UP1, UPT, UR54, URZ, UPT ;  /* 0x0000003f3600728c */ /* 0x000fe2000bf25270 */
[----:B------:R-:W-:Y:S01]  /*5e20*/  VIADD R7, R137, UR39 ;  /* 0x0000002789077c36 */ /* 0x000fe20008000000 */
[----:B------:R-:W-:Y:S01]  /*5e30*/  UISETP.NE.AND UP0, UPT, UR53, URZ, UPT ;  /* 0x0000003f3500728c */ /* 0x000fe2000bf05270 */
[----:B------:R-:W-:-:S03]  /*5e40*/  IMAD.U32 R10, RZ, RZ, UR48 ;  /* 0x00000030ff0a7e24 */ /* 0x000fc6000f8e00ff */
[----:B------:R-:W-:Y:S02]  /*5e50*/  PLOP3.LUT P1, PT, PT, PT, UP1, 0x80, 0x0 ;  /* 0x000000000000781c */ /* 0x000fe40003f2f018 */
[----:B------:R-:W-:-:S03]  /*5e60*/  PLOP3.LUT P2, PT, PT, PT, UP1, 0x80, 0x0 ;  /* 0x000000000000781c */ /* 0x000fc60003f4f018 */
[----:B------:R-:W-:-:S08]  /*5e70*/  @UP1 ULDC UR6, c[0x0][0x44c] ;  /* 0x0001130000061ab9 */ /* 0x000fd00000000800 */
[----:B0-----:R-:W-:Y:S01]  /*5e80*/  @P1 IMAD.HI.U32 R3, R7, UR6, RZ ;  /* 0x0000000607031c27 */ /* 0x001fe2000f8e00ff */
[----:B------:R-:W-:Y:S01]  /*5e90*/  @UP1 ULDC UR6, c[0x0][0x450] ;  /* 0x0001140000061ab9 */ /* 0x000fe20000000800 */
[----:B------:R-:W-:-:S03]  /*5ea0*/  PLOP3.LUT P1, PT, PT, PT, UP0, 0x40, 0x0 ;  /* 0x000000000000781c */ /* 0x000fc60003f2e808 */
[----:B------:R-:W-:Y:S01]  /*5eb0*/  @P2 SHF.R.U32.HI R7, RZ, UR6, R3 ;  /* 0x00000006ff072c19 */ /* 0x000fe20008011603 */
[----:B------:R-:W-:Y:S01]  /*5ec0*/  ULEA UR6, UR49, UR41, 0x3 ;  /* 0x0000002931067291 */ /* 0x000fe2000f8e183f */
[----:B------:R-:W-:-:S03]  /*5ed0*/  IMAD.SHL.U32 R3, R6, 0x80, RZ ;  /* 0x0000008006037824 */ /* 0x000fc600078e00ff */
[----:B------:R-:W-:Y:S01]  /*5ee0*/  UIADD3 UR6, UR6, 0x2d840, URZ ;  /* 0x0002d84006067890 */ /* 0x000fe2000fffe03f */
[----:B------:R-:W0:Y:S01]  /*5ef0*/  SHFL.IDX PT, R14, R7, RZ, 0x1c1f ;  /* 0x001c1fff070e7589 */ /* 0x000e2200000e0000 */
[----:B------:R-:W-:Y:S02]  /*5f00*/  IADD3 R8, -R17, 0x1, -R3 ;  /* 0x0000000111087810 */ /* 0x000fe40007ffe903 */
[----:B------:R-:W-:Y:S02]  /*5f10*/  UPRMT UR6, UR42, 0x654, UR6 ;  /* 0x000006542a067896 */ /* 0x000fe40008000006 */
[----:B------:R-:W-:-:S05]  /*5f20*/  IADD3 R10, -R10, UR38, R8 ;  /* 0x000000260a0a7c10 */ /* 0x000fca000fffe108 */
[----:B------:R-:W-:Y:S02]  /*5f30*/  VIADD R11, R10, UR58 ;  /* 0x0000003a0a0b7c36 */ /* 0x000fe40008000000 */
[----:B------:R-:W-:Y:S01]  /*5f40*/  SYNCS.ARRIVE.TRANS64.RED.A1T0 RZ, [UR6], RZ ;  /* 0x000000ffffff79a7 */ /* 0x000fe20008100406 */
[----:B------:R-:W-:-:S06]  /*5f50*/  ULOP3.LUT UR6, URZ, UR35, URZ, 0x33, !UPT ;  /* 0x000000233f067292 */ /* 0x000fcc000f8e333f */
[----:B------:R-:W-:Y:S02]  /*5f60*/  VIADD R10, R10, UR6 ;  /* 0x000000060a0a7c36 */ /* 0x000fe40008000000 */
[----:B0-----:R-:W-:Y:S02]  /*5f70*/  IMAD.IADD R9, R11, 0x1, R14 ;  /* 0x000000010b097824 */ /* 0x001fe400078e020e */
        /* <DEDUP_REMOVED lines=15> */
.L_x_11113:
[----:B------:R-:W-:-:S05]  /*6070*/  IMAD.U32 R15, RZ, RZ, UR34 ;  /* 0x00000022ff0f7e24 */ /* 0x000fca000f8e00ff */
[----:B------:R-:W-:-:S13]  /*6080*/  ISETP.NE.AND P1, PT, R15, 0x1, PT ;  /* 0x000000010f00780c */ /* 0x000fda0003f25270 */
[----:B------:R-:W0:Y:S02]  /*6090*/  @P1 LDC.64 R12, c[0x0][0x9e8] ;  /* 0x00027a00ff0c1b82 */ /* 0x000e240000000a00 */
[----:B0-----:R-:W-:-:S05]  /*60a0*/  @P1 IMAD.HI.U32 R12, R14, R12, RZ ;  /* 0x0000000c0e0c1227 */ /* 0x001fca00078e00ff */
[----:B------:R-:W-:-:S07]  /*60b0*/  @P1 SHF.R.U32.HI R14, RZ, R13, R12 ;  /* 0x0000000dff0e1219 */ /* 0x000fce000001160c */
.L_x_11114:
[----:B------:R-:W-:Y:S05]  /*60c0*/  BSYNC B0 ;  /* 0x0000000000007941 */ /* 0x000fea0003800000 */
.L_x_11112:
[----:B------:R-:W-:-:S04]  /*60d0*/  IMAD R14, R14, R15, -R3 ;  /* 0x0000000f0e0e7224 */ /* 0x000fc800078e0a03 */
[----:B------:R-:W-:-:S05]  /*60e0*/  IMAD.IADD R14, R14, 0x1, -R17 ;  /* 0x000000010e0e7824 */ /* 0x000fca00078e0a11 */
[----:B------:R-:W-:Y:S02]  /*60f0*/  VIMNMX R8, R8, R14, !PT ;  /* 0x0000000e08087248 */ /* 0x000fe40007fe0100 */
[----:B------:R-:W-:-:S07]  /*6100*/  VIADDMNMX R9, R14, R15, R9, PT ;  /* 0x0000000f0e097246 */ /* 0x000fce0003800109 */
.L_x_11111:
        /* <DEDUP_REMOVED lines=15> */
[----:B------:R-:W-:Y:S01]  /*6200*/  ISETP.GT.AND P5, PT, R8, 0x9, P1 ;  /* 0x000000090800780c */ /* 0x000fe20000fa4270 */
[----:B------:R-:W-:Y:S01]  /*6210*/  IMAD.IADD R10, R10, 0x1, R7 ;  /* 0x000000010a0a7824 */ /* 0x000fe200078e0207 */
        /* <DEDUP_REMOVED lines=99> */
.L_x_11117:
[----:B------:R-:W-:-:S05]  /*6850*/  IMAD.U32 R12, RZ, RZ, UR34 ;  /* 0x00000022ff0c7e24 */ /* 0x000fca000f8e00ff */
[----:B------:R-:W-:-:S13]  /*6860*/  ISETP.NE.AND P2, PT, R12, 0x1, PT ;  /* 0x000000010c00780c */ /* 0x000fda0003f45270 */
[----:B------:R-:W0:Y:S02]  /*6870*/  @P2 LDC.64 R8, c[0x0][0x9e8] ;  /* 0x00027a00ff082b82 */ /* 0x000e240000000a00 */
[----:B0-----:R-:W-:-:S05]  /*6880*/  @P2 IMAD.HI.U32 R8, R7, R8, RZ ;  /* 0x0000000807082227 */ /* 0x001fca00078e00ff */
[----:B------:R-:W-:-:S07]  /*6890*/  @P2 SHF.R.U32.HI R7, RZ, R9, R8 ;  /* 0x00000009ff072219 */ /* 0x000fce0000011608 */
.L_x_11118:
[----:B------:R-:W-:Y:S05]  /*68a0*/  BSYNC B0 ;  /* 0x0000000000007941 */ /* 0x000fea0003800000 */
.L_x_11116:
[----:B------:R-:W-:-:S04]  /*68b0*/  IMAD R3, R7, R12, -R3 ;  /* 0x0000000c07037224 */ /* 0x000fc800078e0a03 */
[----:B------:R-:W-:-:S05]  /*68c0*/  IMAD.IADD R3, R3, 0x1, -R17 ;  /* 0x0000000103037824 */ /* 0x000fca00078e0a11 */
[----:B------:R-:W-:Y:S02]  /*68d0*/  VIMNMX R10, R10, R3, !PT ;  /* 0x000000030a0a7248 */ /* 0x000fe40007fe0100 */
[----:B------:R-:W-:-:S07]  /*68e0*/  VIADDMNMX R11, R3, R12, R11, PT ;  /* 0x0000000c030b7246 */ /* 0x000fce000380010b */
.L_x_11115:
[----:B------:R-:W-:Y:S02]  /*68f0*/  FMNMX.FTZ R3, R24, R5, !PT ;  /* 0x0000000518037209 */ /* 0x000fe40007810000 */
[----:B------:R-:W-:Y:S02]  /*6900*/  LOP3.LUT R16, R16, 0xf7ffffff, RZ, 0xc0, !PT ;  /* 0xf7ffffff10107812 */ /* 0x000fe400078ec0ff */
[----:B------:R-:W-:Y:S02]  /*6910*/  FMNMX.FTZ R3, R25, R3, !PT ;  /* 0x0000000319037209 */ /* 0x000fe40007810000 */
[----:B------:R-:W-:Y:S02]  /*6920*/  @P0 LOP3.LUT R16, R16, 0x8000000, RZ, 0xfc, !PT ;  /* 0x0800000010100812 */ /* 0x000fe400078efcff */
[----:B------:R-:W-:Y:S02]  /*6930*/  FMNMX.FTZ R3, R28, R3, !PT ;  /* 0x000000031c037209 */ /* 0x000fe40007810000 */
[----:B------:R-:W-:-:S02]  /*6940*/  ISETP.GT.AND P0, PT, R10, 0x59, P1 ;  /* 0x000000590a00780c */ /* 0x000fc40000f04270 */
[----:B------:R-:W-:Y:S02]  /*6950*/  FMNMX.FTZ R3, R29, R3, !PT ;  /* 0x000000031d037209 */ /* 0x000fe40007810000 */
[----:B------:R-:W-:Y:S02]  /*6960*/  ISETP.GT.AND P4, PT, R10, 0x1, P1 ;  /* 0x000000010a00780c */ /* 0x000fe40000f84270 */
[----:B------:R-:W-:Y:S02]  /*6970*/  FMNMX.FTZ R3, R32, R3, !PT ;  /* 0x0000000320037209 */ /* 0x000fe40007810000 */
[----:B------:R-:W-:Y:S02]  /*6980*/  ISETP.GT.AND P5, PT, R10, 0x8, P1 ;  /* 0x000000080a00780c */ /* 0x000fe40000fa4270 */
[----:B------:R-:W-:Y:S02]  /*6990*/  FMNMX.FTZ R3, R33, R3, !PT ;  /* 0x0000000321037209 */ /* 0x000fe40007810000 */
[----:B------:R-:W-:-:S02]  /*69a0*/  LOP3.LUT R16, R16, 0xbfffffff, RZ, 0xc0, !PT ;  /* 0xbfffffff10107812 */ /* 0x000fc400078ec0ff */
[----:B------:R-:W-:Y:S02]  /*69b0*/  FMNMX.FTZ R3, R36, R3, !PT ;  /* 0x0000000324037209 */ /* 0x000fe40007810000 */
[----:B------:R-:W-:Y:S02]  /*69c0*/  ISETP.LT.OR P4, PT, R11, 0x2, P4 ;  /* 0x000000020b00780c */ /* 0x000fe40002781670 */
[----:B------:R-:W-:Y:S02]  /*69d0*/  FMNMX.FTZ R3, R37, R3, !PT ;  /* 0x0000000325037209 */ /* 0x000fe40007810000 */
[----:B------:R-:W-:Y:S02]  /*69e0*/  ISETP.LT.OR P5, PT, R11, 0x9, P5 ;  /* 0x000000090b00780c */ /* 0x000fe40002fa1670 */
[----:B------:R-:W-:Y:S02]  /*69f0*/  FMNMX.FTZ R3, R40, R3, !PT ;  /* 0x0000000328037209 */ /* 0x000fe40007810000 */
[----:B------:R-:W-:-:S02]  /*6a00*/  @P0 LOP3.LUT R16, R16, 0x40000000, RZ, 0xfc, !PT ;  /* 0x4000000010100812 */ /* 0x000fc400078efcff */
[----:B------:R-:W-:Y:S02]  /*6a10*/  FMNMX.FTZ R3, R41, R3, !PT ;  /* 0x0000000329037209 */ /* 0x000fe40007810000 */
[----:B------:R-:W-:Y:S02]  /*6a20*/  ISETP.GT.AND P0, PT, R10, 0x71, P1 ;  /* 0x000000710a00780c */ /* 0x000fe40000f04270 */
        /* <DEDUP_REMOVED lines=11> */
[----:B------:R-:W-:Y:S02]  /*6ae0*/  ISETP.GT.AND P4, PT, R10, 0x18, P1 ;  /* 0x000000180a00780c */ /* 0x000fe40000f84270 */
[----:B------:R-:W-:Y:S02]  /*6af0*/  FMNMX.FTZ R3, R56, R3, !PT ;  /* 0x0000000338037209 */ /* 0x000fe40007810000 */
[----:B------:R-:W-:Y:S02]  /*6b00*/  ISETP.GT.AND P5, PT, R10, 0x19, P1 ;  /* 0x000000190a00780c */ /* 0x000fe40000fa4270 */
[----:B------:R-:W-:Y:S02]  /*6b10*/  FMNMX.FTZ R3, R57, R3, !PT ;  /* 0x0000000339037209 */ /* 0x000fe40007810000 */
[----:B------:R-:W-:-:S02]  /*6b20*/  ISETP.LT.OR P6, PT, R11, 0xa, P6 ;  /* 0x0000000a0b00780c */ /* 0x000fc400037c1670 */
[----:B------:R-:W-:Y:S02]  /*6b30*/  FMNMX.FTZ R3, R60, R3, !PT ;  /* 0x000000033c037209 */ /* 0x000fe40007810000 */
[----:B------:R-:W-:Y:S02]  /*6b40*/  ISETP.LT.OR P2, PT, R11, 0x11, P2 ;  /* 0x000000110b00780c */ /* 0x000fe40001741670 */
[----:B------:R-:W-:Y:S02]  /*6b50*/  FMNMX.FTZ R3, R61, R3, !PT ;  /* 0x000000033d037209 */ /* 0x000fe40007810000 */
[C---:B------:R-:W-:Y:S02]  /*6b60*/  ISETP.LT.OR P3, PT, R11.reuse, 0x12, P3 ;  /* 0x000000120b00780c */ /* 0x040fe40001f61670 */
[----:B------:R-:W-:Y:S02]  /*6b70*/  FMNMX.FTZ R3, R64, R3, !PT ;  /* 0x0000000340037209 */ /* 0x000fe40007810000 */
[----:B------:R-:W-:-:S02]  /*6b80*/  ISETP.LT.OR P4, PT, R11, 0x19, P4 ;  /* 0x000000190b00780c */ /* 0x000fc40002781670 */
[----:B------:R-:W-:Y:S02]  /*6b90*/  FMNMX.FTZ R3, R65, R3, !PT ;  /* 0x0000000341037209 */ /* 0x000fe40007810000 */
[----:B------:R-:W-:Y:S02]  /*6ba0*/  ISETP.LT.OR P5, PT, R11, 0x1a, P5 ;  /* 0x0000001a0b00780c */ /* 0x000fe40002fa1670 */
[----:B------:R-:W-:Y:S02]  /*6bb0*/  FMNMX.FTZ R3, R68, R3, !PT ;  /* 0x0000000344037209 */ /* 0x000fe40007810000 */
[----:B------:R-:W-:Y:S02]  /*6bc0*/  LOP3.LUT R16, R16, 0xfffffffd, RZ, 0xc0, !PT ;  /* 0xfffffffd10107812 */ /* 0x000fe400078ec0ff */
[----:B------:R-:W-:Y:S02]  /*6bd0*/  FSEL R31, R31, -INF , !P6 ;  /* 0xff8000001f1f7808 */ /* 0x000fe40007000000 */
[----:B------:R-:W-:-:S02]  /*6be0*/  FSEL R34, R34, -INF , !P2 ;  /* 0xff80000022227808 */ /* 0x000fc40005000000 */
        /* <DEDUP_REMOVED lines=8> */
[----:B------:R-:W-:Y:S02]  /*6c70*/  FMNMX.FTZ R3, R69, R3, !PT ;  /* 0x0000000345037209 */ /* 0x000fe40007810000 */
[----:B------:R-:W-:Y:S02]  /*6c80*/  @P0 LOP3.LUT R16, R16, 0x2, RZ, 0xfc, !PT ;  /* 0x0000000210100812 */ /* 0x000fe400078efcff */
[----:B------:R-:W-:Y:S02]  /*6c90*/  ISETP.GT.AND P0, PT, R10, 0x78, P1 ;  /* 0x000000780a00780c */ /* 0x000fe40000f04270 */
[----:B------:R-:W-:-:S02]  /*6ca0*/  ISETP.LT.OR P6, PT, R11, 0x21, P6 ;  /* 0x000000210b00780c */ /* 0x000fc400037c1670 */
[C---:B------:R-:W-:Y:S02]  /*6cb0*/  ISETP.LT.OR P2, PT, R11.reuse, 0x22, P2 ;  /* 0x000000220b00780c */ /* 0x040fe40001741670 */
[C---:B------:R-:W-:Y:S02]  /*6cc0*/  ISETP.LT.OR P3, PT, R11.reuse, 0x29, P3 ;  /* 0x000000290b00780c */ /* 0x040fe40001f61670 */
[C---:B------:R-:W-:Y:S02]  /*6cd0*/  ISETP.LT.OR P4, PT, R11.reuse, 0x2a, P4 ;  /* 0x0000002a0b00780c */ /* 0x040fe40002781670 */
[----:B------:R-:W-:Y:S02]  /*6ce0*/  ISETP.LT.OR P5, PT, R11, 0x31, P5 ;  /* 0x000000310b00780c */ /* 0x000fe40002fa1670 */
[----:B------:R-:W-:Y:S02]  /*6cf0*/  FMNMX.FTZ R3, R72, R3, !PT ;  /* 0x0000000348037209 */ /* 0x000fe40007810000 */
[----:B------:R-:W-:-:S02]  /*6d00*/  FSEL R42, R42, -INF , !P6 ;  /* 0xff8000002a2a7808 */ /* 0x000fc40007000000 */
[----:B------:R-:W-:Y:S02]  /*6d10*/  FSEL R43, R43, -INF , !P2 ;  /* 0xff8000002b2b7808 */ /* 0x000fe40005000000 */
[----:B------:R-:W-:Y:S02]  /*6d20*/  FSEL R46, R46, -INF , !P3 ;  /* 0xff8000002e2e7808 */ /* 0x000fe40005800000 */
[----:B------:R-:W-:Y:S02]  /*6d30*/  FSEL R47, R47, -INF , !P4 ;  /* 0xff8000002f2f7808 */ /* 0x000fe40006000000 */
[----:B------:R-:W-:Y:S02]  /*6d40*/  FSEL R50, R50, -INF , !P5 ;  /* 0xff80000032327808 */ /* 0x000fe40006800000 */
[----:B------:R-:W-:Y:S02]  /*6d50*/  FMNMX.FTZ R3, R73, R3, !PT ;  /* 0x0000000349037209 */ /* 0x000fe40007810000 */
[----:B------:R-:W-:-:S02]  /*6d60*/  ISETP.GT.AND P6, PT, R10, 0x31, P1 ;  /* 0x000000310a00780c */ /* 0x000fc40000fc4270 */
[C---:B------:R-:W-:Y:S02]  /*6d70*/  ISETP.GT.AND P2, PT, R10.reuse, 0x38, P1 ;  /* 0x000000380a00780c */ /* 0x040fe40000f44270 */
[C---:B------:R-:W-:Y:S02]  /*6d80*/  ISETP.GT.AND P3, PT, R10.reuse, 0x39, P1 ;  /* 0x000000390a00780c */ /* 0x040fe40000f64270 */
[C---:B------:R-:W-:Y:S02]  /*6d90*/  ISETP.GT.AND P4, PT, R10.reuse, 0x40, P1 ;  /* 0x000000400a00780c */ /* 0x040fe40000f84270 */
[----:B------:R-:W-:Y:S02]  /*6da0*/  ISETP.GT.AND P5, PT, R10, 0x41, P1 ;  /* 0x000000410a00780c */ /* 0x000fe40000fa4270 */
[----:B------:R-:W-:Y:S02]  /*6db0*/  LOP3.LUT R16, R16, 0xfffffff7, RZ, 0xc0, !PT ;  /* 0xfffffff710107812 */ /* 0x000fe400078ec0ff */
[----:B------:R-:W-:-:S02]  /*6dc0*/  FMNMX.FTZ R3, R76, R3, !PT ;  /* 0x000000034c037209 */ /* 0x000fc40007810000 */
[C---:B------:R-:W-:Y:S02]  /*6dd0*/  ISETP.LT.OR P6, PT, R11.reuse, 0x32, P6 ;  /* 0x000000320b00780c */ /* 0x040fe400037c1670 */
[C---:B------:R-:W-:Y:S02]  /*6de0*/  ISETP.LT.OR P2, PT, R11.reuse, 0x39, P2 ;  /* 0x000000390b00780c */ /* 0x040fe40001741670 */
[C---:B------:R-:W-:Y:S02]  /*6df0*/  ISETP.LT.OR P3, PT, R11.reuse, 0x3a, P3 ;  /* 0x0000003a0b00780c */ /* 0x040fe40001f61670 */
[C---:B------:R-:W-:Y:S02]  /*6e00*/  ISETP.LT.OR P4, PT, R11.reuse, 0x41, P4 ;  /* 0x000000410b00780c */ /* 0x040fe40002781670 */
[----:B------:R-:W-:Y:S02]  /*6e10*/  ISETP.LT.OR P5, PT, R11, 0x42, P5 ;  /* 0x000000420b00780c */ /* 0x000fe40002fa1670 */
[----:B------:R-:W-:-:S02]  /*6e20*/  @P0 LOP3.LUT R16, R16, 0x8, RZ, 0xfc, !PT ;  /* 0x0000000810100812 */ /* 0x000fc400078efcff */
[----:B------:R-:W-:Y:S02]  /*6e30*/  ISETP.GT.AND P0, PT, R10, RZ, P1 ;  /* 0x000000ff0a00720c */ /* 0x000fe40000f04270 */
[----:B------:R-:W-:Y:S02]  /*6e40*/  FMNMX.FTZ R3, R77, R3, !PT ;  /* 0x000000034d037209 */ /* 0x000fe40007810000 */
[----:B------:R-:W-:Y:S02]  /*6e50*/  FSEL R51, R51, -INF , !P6 ;  /* 0xff80000033337808 */ /* 0x000fe40007000000 */
[----:B------:R-:W-:Y:S02]  /*6e60*/  FSEL R54, R54, -INF , !P2 ;  /* 0xff80000036367808 */ /* 0x000fe40005000000 */
[----:B------:R-:W-:Y:S02]  /*6e70*/  FSEL R55, R55, -INF , !P3 ;  /* 0xff80000037377808 */ /* 0x000fe40005800000 */
[----:B------:R-:W-:-:S02]  /*6e80*/  FSEL R58, R58, -INF , !P4 ;  /* 0xff8000003a3a7808 */ /* 0x000fc40006000000 */
[----:B------:R-:W-:Y:S02]  /*6e90*/  FSEL R59, R59, -INF , !P5 ;  /* 0xff8000003b3b7808 */ /* 0x000fe40006800000 */
[C---:B------:R-:W-:Y:S02]  /*6ea0*/  ISETP.GT.AND P6, PT, R10.reuse, 0x48, P1 ;  /* 0x000000480a00780c */ /* 0x040fe40000fc4270 */
[C---:B------:R-:W-:Y:S02]  /*6eb0*/  ISETP.GT.AND P2, PT, R10.reuse, 0x49, P1 ;  /* 0x000000490a00780c */ /* 0x040fe40000f44270 */
[C---:B------:R-:W-:Y:S02]  /*6ec0*/  ISETP.GT.AND P3, PT, R10.reuse, 0x50, P1 ;  /* 0x000000500a00780c */ /* 0x040fe40000f64270 */
[C---:B------:R-:W-:Y:S02]  /*6ed0*/  ISETP.GT.AND P4, PT, R10.reuse, 0x51, P1 ;  /* 0x000000510a00780c */ /* 0x040fe40000f84270 */
[----:B------:R-:W-:-:S02]  /*6ee0*/  ISETP.GT.AND P5, PT, R10, 0x58, P1 ;  /* 0x000000580a00780c */ /* 0x000fc40000fa4270 */
[----:B------:R-:W-:Y:S02]  /*6ef0*/  FMNMX.FTZ R3, R80, R3, !PT ;  /* 0x0000000350037209 */ /* 0x000fe40007810000 */
[C---:B------:R-:W-:Y:S02]  /*6f00*/  ISETP.LT.OR P6, PT, R11.reuse, 0x49, P6 ;  /* 0x000000490b00780c */ /* 0x040fe400037c1670 */
[C---:B------:R-:W-:Y:S02]  /*6f10*/  ISETP.LT.OR P2, PT, R11.reuse, 0x4a, P2 ;  /* 0x0000004a0b00780c */ /* 0x040fe40001741670 */
[C---:B------:R-:W-:Y:S02]  /*6f20*/  ISETP.LT.OR P3, PT, R11.reuse, 0x51, P3 ;  /* 0x000000510b00780c */ /* 0x040fe40001f61670 */
[C---:B------:R-:W-:Y:S02]  /*6f30*/  ISETP.LT.OR P4, PT, R11.reuse, 0x52, P4 ;  /* 0x000000520b00780c */ /* 0x040fe40002781670 */
[----:B------:R-:W-:-:S02]  /*6f40*/  ISETP.LT.OR P5, PT, R11, 0x59, P5 ;  /* 0x000000590b00780c */ /* 0x000fc40002fa1670 */
[----:B------:R-:W-:Y:S02]  /*6f50*/  FMNMX.FTZ R3, R81, R3, !PT ;  /* 0x0000000351037209 */ /* 0x000fe40007810000 */
[----:B------:R-:W-:Y:S02]  /*6f60*/  LOP3.LUT R16, R16, 0xffffff7f, RZ, 0xc0, !PT ;  /* 0xffffff7f10107812 */ /* 0x000fe400078ec0ff */
        /* <DEDUP_REMOVED lines=11> */
[----:B------:R-:W-:Y:S02]  /*7020*/  FMNMX.FTZ R3, R84, R3, !PT ;  /* 0x0000000354037209 */ /* 0x000fe40007810000 */
[----:B------:R-:W-:Y:S02]  /*7030*/  @P0 LOP3.LUT R16, R16, 0x80, RZ, 0xfc, !PT ;  /* 0x0000008010100812 */ /* 0x000fe400078efcff */
[----:B------:R-:W-:Y:S02]  /*7040*/  FMNMX.FTZ R3, R85, R3, !PT ;  /* 0x0000000355037209 */ /* 0x000fe40007810000 */
[C---:B------:R-:W-:Y:S02]  /*7050*/  LOP3.LUT P0, RZ, R16.reuse, 0x40000000, RZ, 0xc0, !PT ;  /* 0x4000000010ff7812 */ /* 0x040fe4000780c0ff */
[----:B------:R-:W-:Y:S01]  /*7060*/  LOP3.LUT R16, R16, 0xffffffdf, RZ, 0xc0, !PT ;  /* 0xffffffdf10107812 */ /* 0x000fe200078ec0ff */
[----:B------:R-:W0:Y:S01]  /*7070*/  SHFL.BFLY PT, R7, R3, 0x2, 0x1f ;  /* 0x0c401f0003077f89 */ /* 0x000e2200000e0000 */
[----:B------:R-:W-:-:S02]  /*7080*/  ISETP.LT.OR P0, PT, R11, 0x5a, P0 ;  /* 0x0000005a0b00780c */ /* 0x000fc40000701670 */
[----:B------:R-:W-:Y:S02]  /*7090*/  @P1 LOP3.LUT R16, R16, 0x20, RZ, 0xfc, !PT ;  /* 0x0000002010101812 */ /* 0x000fe400078efcff */
[C---:B------:R-:W-:Y:S02]  /*70a0*/  ISETP.LT.OR P6, PT, R11.reuse, 0x71, P6 ;  /* 0x000000710b00780c */ /* 0x040fe400037c1670 */
[C---:B------:R-:W-:Y:S02]  /*70b0*/  LOP3.LUT P1, RZ, R16.reuse, 0x2, RZ, 0xc0, !PT ;  /* 0x0000000210ff7812 */ /* 0x040fe4000782c0ff */
[----:B------:R-:W-:Y:S02]  /*70c0*/  LOP3.LUT R16, R16, 0xfffffeff, RZ, 0xc0, !PT ;  /* 0xfffffeff10107812 */ /* 0x000fe400078ec0ff */
[----:B------:R-:W-:-:S03]  /*70d0*/  ISETP.LT.OR P1, PT, R11, 0x72, P1 ;  /* 0x000000720b00780c */ /* 0x000fc60000f21670 */
[----:B------:R-:W-:Y:S02]  /*70e0*/  @P0 LOP3.LUT R16, R16, 0x100, RZ, 0xfc, !PT ;  /* 0x0000010010100812 */ /* 0x000fe400078efcff */
[C---:B------:R-:W-:Y:S02]  /*70f0*/  ISETP.LT.OR P0, PT, R11.reuse, 0x61, P2 ;  /* 0x000000610b00780c */ /* 0x040fe40001701670 */
[C---:B------:R-:W-:Y:S02]  /*7100*/  LOP3.LUT P2, RZ, R16.reuse, 0x8, RZ, 0xc0, !PT ;  /* 0x0000000810ff7812 */ /* 0x040fe4000784c0ff */
[----:B------:R-:W-:Y:S02]  /*7110*/  LOP3.LUT R16, R16, 0xffffffbf, RZ, 0xc0, !PT ;  /* 0xffffffbf10107812 */ /* 0x000fe400078ec0ff */
[----:B------:R-:W-:Y:S02]  /*7120*/  ISETP.LT.OR P2, PT, R11, 0x79, P2 ;  /* 0x000000790b00780c */ /* 0x000fe40001741670 */
[----:B0-----:R-:W-:-:S02]  /*7130*/  FMNMX.FTZ R3, R3, R7, !PT ;  /* 0x0000000703037209 */ /* 0x001fc40007810000 */
[----:B------:R-:W-:Y:S02]  /*7140*/  FSEL R83, R83, -INF , !P1 ;  /* 0xff80000053537808 */ /* 0x000fe40004800000 */
[----:B------:R-:W-:Y:S01]  /*7150*/  FSEL R86, R86, -INF , !P2 ;  /* 0xff80000056567808 */ /* 0x000fe20005000000 */
[----:B------:R-:W0:Y:S01]  /*7160*/  SHFL.BFLY PT, R7, R3, 0x1, 0x1f ;  /* 0x0c201f0003077f89 */ /* 0x000e2200000e0000 */
[----:B------:R-:W-:Y:S02]  /*7170*/  @P0 LOP3.LUT R16, R16, 0x40, RZ, 0xfc, !PT ;  /* 0x0000004010100812 */ /* 0x000fe400078efcff */
[----:B------:R-:W-:Y:S02]  /*7180*/  ISETP.LT.OR P0, PT, R11, 0x62, P3 ;  /* 0x000000620b00780c */ /* 0x000fe40001f01670 */
[C---:B------:R-:W-:Y:S02]  /*7190*/  LOP3.LUT P3, RZ, R16.reuse, 0x80, RZ, 0xc0, !PT ;  /* 0x0000008010ff7812 */ /* 0x040fe4000786c0ff */
[----:B------:R-:W-:-:S02]  /*71a0*/  LOP3.LUT R16, R16, 0xffffffef, RZ, 0xc0, !PT ;  /* 0xffffffef10107812 */ /* 0x000fc400078ec0ff */
[----:B------:R-:W-:-:S04]  /*71b0*/  ISETP.LT.OR P3, PT, R11, 0x1, P3 ;  /* 0x000000010b00780c */ /* 0x000fc80001f61670 */
[----:B------:R-:W-:-:S03]  /*71c0*/  FSEL R26, R26, -INF , !P3 ;  /* 0xff8000001a1a7808 */ /* 0x000fc60005800000 */
[----:B------:R-:W-:Y:S02]  /*71d0*/  @P0 LOP3.LUT R16, R16, 0x10, RZ, 0xfc, !PT ;  /* 0x0000001010100812 */ /* 0x000fe400078efcff */
[----:B------:R-:W-:Y:S02]  /*71e0*/  ISETP.LT.OR P0, PT, R11, 0x69, P4 ;  /* 0x000000690b00780c */ /* 0x000fe40002701670 */
[C---:B------:R-:W-:Y:S02]  /*71f0*/  LOP3.LUT P4, RZ, R16.reuse, 0x20, RZ, 0xc0, !PT ;  /* 0x0000002010ff7812 */ /* 0x040fe4000788c0ff */
[----:B------:R-:W-:Y:S02]  /*7200*/  LOP3.LUT R16, R16, 0xfffffffb, RZ, 0xc0, !PT ;  /* 0xfffffffb10107812 */ /* 0x000fe400078ec0ff */
[----:B0-----:R-:W-:Y:S02]  /*7210*/  FMNMX.FTZ R3, R3, R7, !PT ;  /* 0x0000000703037209 */ /* 0x001fe40007810000 */
[----:B------:R-:W-:-:S04]  /*7220*/  ISETP.LT.OR P4, PT, R11, 0x7a, P4 ;  /* 0x0000007a0b00780c */ /* 0x000fc80002781670 */
[----:B------:R-:W-:Y:S02]  /*7230*/  FSEL R87, R87, -INF , !P4 ;  /* 0xff80000057577808 */ /* 0x000fe40006000000 */
[----:B------:R-:W-:Y:S02]  /*7240*/  @P0 LOP3.LUT R16, R16, 0x4, RZ, 0xfc, !PT ;  /* 0x0000000410100812 */ /* 0x000fe400078efcff */
[----:B------:R-:W-:Y:S02]  /*7250*/  ISETP.LT.OR P0, PT, R11, 0x6a, P5 ;  /* 0x0000006a0b00780c */ /* 0x000fe40002f01670 */
[C---:B------:R-:W-:Y:S02]  /*7260*/  FSETP.NEU.FTZ.AND P5, PT, R3.reuse, -INF , PT ;  /* 0xff8000000300780b */ /* 0x040fe40003fbd000 */
[----:B------:R-:W-:Y:S02]  /*7270*/  LOP3.LUT R16, R16, 0xefffffff, RZ, 0xc0, !PT ;  /* 0xefffffff10107812 */ /* 0x000fe400078ec0ff */
[----:B------:R-:W-:-:S05]  /*7280*/  FSEL R7, R3, RZ, P5 ;  /* 0x000000ff03077208 */ /* 0x000fca0002800000 */
[----:B------:R-:W-:Y:S01]  /*7290*/  FADD.FTZ R5, -R7, R5 ;  /* 0x0000000507057221 */ /* 0x000fe20000010100 */
[----:B------:R-:W-:Y:S01]  /*72a0*/  FMUL.FTZ R7, R3, UR33 ;  /* 0x0000002103077c20 */ /* 0x000fe20008410000 */
[----:B------:R-:W-:Y:S02]  /*72b0*/  @P0 LOP3.LUT R16, R16, 0x10000000, RZ, 0xfc, !PT ;  /* 0x1000000010100812 */ /* 0x000fe400078efcff */
[----:B------:R-:W-:Y:S02]  /*72c0*/  FMUL.FTZ R9, R5, UR33 ;  /* 0x0000002105097c20 */ /* 0x000fe40008410000 */
[----:B------:R-:W-:Y:S02]  /*72d0*/  FSEL R7, R7, RZ, P5 ;  /* 0x000000ff07077208 */ /* 0x000fe40002800000 */
[----:B------:R-:W-:-:S03]  /*72e0*/  LOP3.LUT R16, R16, 0xdfffffff, RZ, 0xc0, !PT ;  /* 0xdfffffff10107812 */ /* 0x000fc600078ec0ff */
        /* <DEDUP_REMOVED lines=33> */
[----:B------:R-:W-:Y:S01]  /*7500*/  MUFU.EX2 R24, R24 ;  /* 0x0000001800187308 */ /* 0x000fe20000000800 */
[----:B------:R-:W-:-:S02]  /*7510*/  @P6 LOP3.LUT R16, R16, 0x20000000, RZ, 0xfc, !PT ;  /* 0x2000000010106812 */ /* 0x000fc400078efcff */
[----:B------:R-:W-:Y:S02]  /*7520*/  FMNMX.FTZ R7, R27, R7, !PT ;  /* 0x000000071b077209 */ /* 0x000fe40007810000 */
[----:B------:R-:W-:Y:S02]  /*7530*/  LOP3.LUT P6, RZ, R16, 0x100, RZ, 0xc0, !PT ;  /* 0x0000010010ff7812 */ /* 0x000fe400078cc0ff */
[----:B------:R-:W-:Y:S01]  /*7540*/  FMNMX.FTZ R7, R30, R7, !PT ;  /* 0x000000071e077209 */ /* 0x000fe20007810000 */
[----:B------:R-:W-:Y:S01]  /*7550*/  MUFU.EX2 R25, R25 ;  /* 0x0000001900197308 */ /* 0x000fe20000000800 */
[----:B------:R-:W-:Y:S02]  /*7560*/  LOP3.LUT P0, RZ, R16, 0x40, RZ, 0xc0, !PT ;  /* 0x0000004010ff7812 */ /* 0x000fe4000780c0ff */
[----:B------:R-:W-:Y:S02]  /*7570*/  FMNMX.FTZ R7, R31, R7, !PT ;  /* 0x000000071f077209 */ /* 0x000fe40007810000 */
[----:B------:R-:W-:-:S02]  /*7580*/  FSEL R71, R71, -INF , !P6 ;  /* 0xff80000047477808 */ /* 0x000fc40007000000 */
[----:B------:R-:W-:Y:S01]  /*7590*/  FMNMX.FTZ R7, R34, R7, !PT ;  /* 0x0000000722077209 */ /* 0x000fe20007810000 */
[----:B------:R-:W-:Y:S01]  /*75a0*/  MUFU.EX2 R28, R28 ;  /* 0x0000001c001c7308 */ /* 0x000fe20000000800 */
[----:B------:R-:W-:Y:S02]  /*75b0*/  LOP3.LUT P5, RZ, R16, 0x10, RZ, 0xc0, !PT ;  /* 0x0000001010ff7812 */ /* 0x000fe400078ac0ff */
[----:B------:R-:W-:Y:S02]  /*75c0*/  FMNMX.FTZ R7, R35, R7, !PT ;  /* 0x0000000723077209 */ /* 0x000fe40007810000 */
[----:B------:R-:W-:Y:S02]  /*75d0*/  FSEL R74, R74, -INF , !P0 ;  /* 0xff8000004a4a7808 */ /* 0x000fe40004000000 */
[----:B------:R-:W-:Y:S01]  /*75e0*/  FMNMX.FTZ R7, R38, R7, !PT ;  /* 0x0000000726077209 */ /* 0x000fe20007810000 */
[----:B------:R-:W-:Y:S01]  /*75f0*/  MUFU.EX2 R29, R29 ;  /* 0x0000001d001d7308 */ /* 0x000fe20000000800 */
[----:B------:R-:W-:-:S02]  /*7600*/  FSEL R75, R75, -INF , !P5 ;  /* 0xff8000004b4b7808 */ /* 0x000fc40006800000 */
        /* <DEDUP_REMOVED lines=59> */
[----:B------:R-:W-:Y:S01]  /*79c0*/  FMUL.FTZ R4, R7, UR33 ;  /* 0x0000002107047c20 */ /* 0x000fe20008410000 */
[----:B------:R-:W-:Y:S04]  /*79d0*/  MUFU.EX2 R72, R72 ;  /* 0x0000004800487308 */ /* 0x000fe80000000800 */
[----:B------:R-:W-:-:S04]  /*79e0*/  FSEL R5, R4, RZ, P1 ;  /* 0x000000ff04057208 */ /* 0x000fc80000800000 */
        /* <DEDUP_REMOVED lines=87> */
[----:B------:R-:W-:-:S06]  /*7f60*/  FADD.FTZ R0, R72, R0 ;  /* 0x0000000048007221 */ /* 0x000fcc0000010000 */
        /* <DEDUP_REMOVED lines=52> */
.L_x_11119:
[----:B------:R-:W-:Y:S01]  /*82b0*/  ULEA UR6, UR60, UR41, 0x3 ;  /* 0x000000293c067291 */ /* 0x000fe2000f8e183f */
[----:B------:R-:W-:Y:S01]  /*82c0*/  F2FP.BF16.F32.PACK_AB R24, R25, R24 ;  /* 0x000000181918723e */ /* 0x000fe200000010ff */
[----:B------:R-:W-:Y:S01]  /*82d0*/  UMOV UR28, UR50 ;  /* 0x00000032001c7c82 */ /* 0x000fe20008000000 */
[----:B------:R-:W-:Y:S01]  /*82e0*/  F2FP.BF16.F32.PACK_AB R25, R11, R26 ;  /* 0x0000001a0b19723e */ /* 0x000fe200000010ff */
[----:B------:R-:W-:Y:S01]  /*82f0*/  UIADD3 UR6, UR6, 0x2d860, URZ ;  /* 0x0002d86006067890 */ /* 0x000fe2000fffe03f */
[----:B------:R-:W-:Y:S01]  /*8300*/  F2FP.BF16.F32.PACK_AB R32, R33, R32 ;  /* 0x000000202120723e */ /* 0x000fe200000010ff */
[----:B------:R-:W-:Y:S01]  /*8310*/  UMOV UR60, UR49 ;  /* 0x00000031003c7c82 */ /* 0x000fe20008000000 */
[----:B------:R-:W-:Y:S01]  /*8320*/  F2FP.BF16.F32.PACK_AB R26, R29, R28 ;  /* 0x0000001c1d1a723e */ /* 0x000fe200000010ff */
[----:B------:R-:W-:Y:S01]  /*8330*/  UPRMT UR6, UR42, 0x654, UR6 ;  /* 0x000006542a067896 */ /* 0x000fe20008000006 */
        /* <DEDUP_REMOVED lines=13> */
[----:B------:R-:W-:Y:S01]  /*8410*/  FMUL.FTZ R96, R96, R4 ;  /* 0x0000000460607220 */ /* 0x000fe20000410000 */
[----:B------:R-:W-:Y:S01]  /*8420*/  F2FP.BF16.F32.PACK_AB R42, R45, R44 ;  /* 0x0000002c2d2a723e */ /* 0x000fe200000010ff */
[----:B------:R0:W-:Y:S01]  /*8430*/  STSM.16.M88.4 [R23], R32 ;  /* 0x0000002017007844 */ /* 0x0001e20000000200 */
[----:B------:R-:W-:Y:S01]  /*8440*/  F2FP.BF16.F32.PACK_AB R43, R47, R43 ;  /* 0x0000002b2f2b723e */ /* 0x000fe200000010ff */
[----:B------:R-:W-:Y:S01]  /*8450*/  FMUL.FTZ R97, R97, R4 ;  /* 0x0000000461617220 */ /* 0x000fe20000410000 */
        /* <DEDUP_REMOVED lines=38> */
[----:B------:R-:W-:Y:S01]  /*86c0*/  ISETP.GT.AND P1, PT, R6, UR59, PT ;  /* 0x0000003b06007c0c */ /* 0x000fe2000bf24270 */
[-C--:B------:R-:W-:Y:S01]  /*86d0*/  FMUL.FTZ R128, R128, R4.reuse ;  /* 0x0000000480807220 */ /* 0x080fe20000410000 */
[-C--:B------:R-:W-:Y:S01]  /*86e0*/  FMUL.FTZ R129, R129, R4.reuse ;  /* 0x0000000481817220 */ /* 0x080fe20000410000 */
[----:B------:R0:W-:Y:S01]  /*86f0*/  STSM.16.M88.4 [R19+0x6000], R80 ;  /* 0x0060005013007844 */ /* 0x0001e20000000200 */
[-C--:B------:R-:W-:Y:S01]  /*8700*/  FMUL.FTZ R132, R132, R4.reuse ;  /* 0x0000000484847220 */ /* 0x080fe20000410000 */
[----:B------:R-:W-:Y:S01]  /*8710*/  FMUL.FTZ R133, R133, R4 ;  /* 0x0000000485857220 */ /* 0x000fe20000410000 */
        /* <DEDUP_REMOVED lines=35> */
.L_x_11101:
        /* <DEDUP_REMOVED lines=24> */
.L_x_11122:
[----:B------:R-:W-:Y:S02]  /*8ad0*/  ULDC UR15, c[0x0][0x9e4] ;  /* 0x00027900000f7ab9 */ /* 0x000fe40000000800 */
[----:B------:R-:W-:-:S11]  /*8ae0*/  UISETP.NE.AND UP0, UPT, UR15, 0x1, UPT ;  /* 0x000000010f00788c */ /* 0x000fd6000bf05270 */
[----:B------:R-:W-:Y:S02]  /*8af0*/  @UP0 ULDC.64 UR6, c[0x0][0x9e8] ;  /* 0x00027a0000060ab9 */ /* 0x000fe40000000a00 */
[----:B------:R-:W-:-:S04]  /*8b00*/  UIMAD.WIDE.U32 UR10, UR14, UR6, URZ ;  /* 0x000000060e0a72a5 */ /* 0x000fc8000f8e003f */
[----:B------:R-:W-:-:S12]  /*8b10*/  @UP0 USHF.R.U32.HI UR14, URZ, UR7, UR11 ;  /* 0x000000073f0e0299 */ /* 0x000fd8000801160b */
.L_x_11123:
[----:B------:R-:W-:-:S04]  /*8b20*/  UIMAD UR14, UR14, UR15, URZ ;  /* 0x0000000f0e0e72a4 */ /* 0x000fc8000f8e023f */
[----:B------:R-:W-:-:S04]  /*8b30*/  UISETP.LT.AND UP0, UPT, UR35, UR14, UPT ;  /* 0x0000000e2300728c */ /* 0x000fc8000bf01270 */
[----:B------:R-:W-:-:S12]  /*8b40*/  USEL UR35, UR35, UR14, !UP0 ;  /* 0x0000000e23237287 */ /* 0x000fd8000c000000 */
.L_x_11121:
        /* <DEDUP_REMOVED lines=8> */
[----:B---3--:R-:W-:Y:S01]  /*8bd0*/  IMAD.MOV.U32 R8, RZ, RZ, R7 ;  /* 0x000000ffff087224 */ /* 0x008fe200078e0007 */
[----:B------:R-:W-:Y:S01]  /*8be0*/  UMOV UR28, UR50 ;  /* 0x00000032001c7c82 */ /* 0x000fe20008000000 */
[----:B------:R-:W-:Y:S01]  /*8bf0*/  IMAD.MOV.U32 R9, RZ, RZ, R3 ;  /* 0x000000ffff097224 */ /* 0x000fe200078e0003 */
[----:B------:R-:W-:Y:S01]  /*8c00*/  UMOV UR35, UR49 ;  /* 0x0000003100237c82 */ /* 0x000fe20008000000 */
[----:B------:R-:W-:Y:S01]  /*8c10*/  IMAD.MOV.U32 R4, RZ, RZ, R6 ;  /* 0x000000ffff047224 */ /* 0x000fe200078e0006 */
[----:B------:R-:W-:-:S06]  /*8c20*/  ULDC UR33, c[0x0][0x988] ;  /* 0x0002620000217ab9 */ /* 0x000fcc0000000800 */
.L_x_11135:
[----:B------:R-:W-:Y:S01]  /*8c30*/  ISETP.NE.AND P2, PT, RZ, UR46, PT ;  /* 0x0000002eff007c0c */ /* 0x000fe2000bf45270 */
[----:B------:R-:W-:-:S04]  /*8c40*/  UISETP.NE.AND UP0, UPT, UR35, 0x1, UPT ;  /* 0x000000012300788c */ /* 0x000fc8000bf05270 */
[----:B------:R-:W-:-:S04]  /*8c50*/  USEL UR50, URZ, 0x1, UP0 ;  /* 0x000000013f327887 */ /* 0x000fc80008000000 */
[----:B------:R-:W-:-:S04]  /*8c60*/  ULOP3.LUT UR50, UR28, UR50, URZ, 0x3c, !UPT ;  /* 0x000000321c327292 */ /* 0x000fc8000f8e3c3f */
[----:B------:R-:W-:Y:S08]  /*8c70*/  @P2 BRA `(.L_x_11125) ;  /* 0x0000000000382947 */ /* 0x000ff00003800000 */
[----:B------:R-:W-:Y:S05]  /*8c80*/  @!P0 BRA `(.L_x_11126) ;  /* 0x0000000000048947 */ /* 0x000fea0003800000 */
[----:B------:R-:W-:Y:S01]  /*8c90*/  BPT.TRAP 0x1 ;  /* 0x000000040000795c */ /* 0x000fe20000300000 */
.L_x_11126:
        /* <DEDUP_REMOVED lines=9> */
.L_x_11127:
[----:B-1----:R-:W-:Y:S05]  /*8d30*/  @P1 BRA `(.L_x_11125) ;  /* 0x0000000000081947 */ /* 0x002fea0003800000 */
[----:B------:R-:W1:Y:S02]  /*8d40*/  SYNCS.PHASECHK.TRANS64.TRYWAIT P1, [UR6+0x2d830], R3 ;  /* 0x02d83003ff0075a7 */ /* 0x000e640008020146 */
[----:B-1----:R-:W-:Y:S05]  /*8d50*/  @!P1 BRA `(.L_x_11128) ;  /* 0x000000ec00409947 */ /* 0x002fea0003800000 */
.L_x_11125:
        /* <DEDUP_REMOVED lines=40> */
.L_x_11130:
[----:B------:R-:W-:Y:S01]  /*8fe0*/  ULEA UR6, UR35, UR41, 0x3 ;  /* 0x0000002923067291 */ /* 0x000fe2000f8e183f */
[----:B------:R-:W-:-:S05]  /*8ff0*/  IMAD.U32 R3, RZ, RZ, UR28 ;  /* 0x0000001cff037e24 */ /* 0x000fca000f8e00ff */
[----:B------:R-:W-:-:S04]  /*9000*/  SHF.L.U32 R3, R3, 0x1f, RZ ;  /* 0x0000001f03037819 */ /* 0x000fc800000006ff */
[----:B------:R0:W1:Y:S01]  /*9010*/  SYNCS.PHASECHK.TRANS64.TRYWAIT P1, [UR6+0x2d850], R3 ;  /* 0x02d85003ff0075a7 */ /* 0x0000620008020146 */
[----:B------:R-:W-:Y:S05]  /*9020*/  @!P0 BRA `(.L_x_11131) ;  /* 0x0000000000048947 */ /* 0x000fea0003800000 */
[----:B------:R-:W-:Y:S01]  /*9030*/  BPT.TRAP 0x1 ;  /* 0x000000040000795c */ /* 0x000fe20000300000 */
.L_x_11131:
[----:B-1----:R-:W-:Y:S05]  /*9040*/  @P1 BRA `(.L_x_11129) ;  /* 0x0000000000081947 */ /* 0x002fea0003800000 */
[----:B------:R-:W1:Y:S02]  /*9050*/  SYNCS.PHASECHK.TRANS64.TRYWAIT P1, [UR6+0x2d850], R3 ;  /* 0x02d85003ff0075a7 */ /* 0x000e640008020146 */
[----:B-1----:R-:W-:Y:S05]  /*9060*/  @!P1 BRA `(.L_x_11132) ;  /* 0x000000e800949947 */ /* 0x002fea0003800000 */
.L_x_11129:
[----:B------:R-:W-:Y:S01]  /*9070*/  UIADD3 UR6, UR41, 0x400, URZ ;  /* 0x0000040029067890 */ /* 0x000fe2000fffe03f */
[----:B------:R-:W-:Y:S01]  /*9080*/  WARPGROUP.ARRIVE ;  /* 0x00000000000079c5 */ /* 0x000fe20000000000 */
[----:B------:R-:W-:Y:S01]  /*9090*/  UMOV UR29, 0x40000040 ;  /* 0x40000040001d7882 */ /* 0x000fe20000000000 */
[----:B------:R-:W-:Y:S01]  /*90a0*/  UMOV UR31, 0x80000020 ;  /* 0x80000020001f7882 */ /* 0x000fe20000000000 */
[----:B------:R-:W-:-:S03]  /*90b0*/  USHF.R.U32.HI UR6, URZ, 0x4, UR6 ;  /* 0x000000043f067899 */ /* 0x000fc60008011606 */
[----:B------:R-:W1:Y:S01]  /*90c0*/  S2R R6, SR_TID.X ;  /* 0x0000000000067919 */ /* 0x000e620000002100 */
        /* <DEDUP_REMOVED lines=64> */
.L_x_11133:
        /* <DEDUP_REMOVED lines=74> */
[----:B------:R-:W-:-:S04]  /*9970*/  FMUL.FTZ R5, R3, UR33 ;  /* 0x0000002103057c20 */ /* 0x000fc80008410000 */
[----:B------:R-:W0:Y:S01]  /*9980*/  SHFL.BFLY PT, R7, R6, 0x1, 0x1f ;  /* 0x0c201f0006077f89 */ /* 0x000e2200000e0000 */
        /* <DEDUP_REMOVED lines=23> */
[----:B0-----:R-:W-:Y:S01]  /*9b00*/  FMNMX.FTZ R7, R6, R7, !PT ;  /* 0x0000000706077209 */ /* 0x001fe20007810000 */
[----:B------:R-:W-:Y:S01]  /*9b10*/  FADD.FTZ R6, -R3, R9 ;  /* 0x0000000903067221 */ /* 0x000fe20000010100 */
[--C-:B------:R-:W-:Y:S01]  /*9b20*/  FFMA.FTZ R64, R64, UR33, -R5.reuse ;  /* 0x0000002140407c23 */ /* 0x100fe20008010805 */
[--C-:B------:R-:W-:Y:S01]  /*9b30*/  FFMA.FTZ R65, R65, UR33, -R5.reuse ;  /* 0x0000002141417c23 */ /* 0x100fe20008010805 */
[----:B------:R-:W-:Y:S01]  /*9b40*/  FFMA.FTZ R68, R68, UR33, -R5 ;  /* 0x0000002144447c23 */ /* 0x000fe20008010805 */
[C---:B------:R-:W-:Y:S01]  /*9b50*/  FADD.FTZ R8, -R7.reuse, R8 ;  /* 0x0000000807087221 */ /* 0x040fe20000010100 */
[----:B------:R-:W-:Y:S01]  /*9b60*/  FMUL.FTZ R9, R7, UR33 ;  /* 0x0000002107097c20 */ /* 0x000fe20008410000 */
[----:B------:R-:W-:Y:S01]  /*9b70*/  FMUL.FTZ R6, R6, UR33 ;  /* 0x0000002106067c20 */ /* 0x000fe20008410000 */
        /* <DEDUP_REMOVED lines=50> */
[----:B------:R-:W-:Y:S01]  /*9ea0*/  FADD.FTZ R0, R28, R2 ;  /* 0x000000021c007221 */ /* 0x000fe20000010000 */
[----:B------:R-:W-:Y:S01]  /*9eb0*/  FFMA.FTZ R86, R86, UR33, -R9 ;  /* 0x0000002156567c23 */ /* 0x000fe20008010809 */
[----:B------:R-:W-:Y:S01]  /*9ec0*/  FFMA.FTZ R5, R85, UR33, -R5 ;  /* 0x0000002155057c23 */ /* 0x000fe20008010805 */
[----:B------:R-:W-:Y:S01]  /*9ed0*/  FFMA.FTZ R9, R87, UR33, -R9 ;  /* 0x0000002157097c23 */ /* 0x000fe20008010809 */
[----:B------:R-:W-:-:S02]  /*9ee0*/  FADD.FTZ R0, R29, R0 ;  /* 0x000000001d007221 */ /* 0x000fc40000010000 */
        /* <DEDUP_REMOVED lines=116> */
.L_x_11134:
        /* <DEDUP_REMOVED lines=106> */
[----:B------:R-:W-:-:S07]  /*acd0*/  IMAD.MOV.U32 R6, RZ, RZ, R4 ;  /* 0x000000ffff067224 */ /* 0x000fce00078e0004 */
.L_x_11124:
        /* <DEDUP_REMOVED lines=10> */
.L_x_11155:
[----:B------:R-:W-:Y:S01]  /*ad80*/  ISETP.NE.AND P2, PT, RZ, UR46, PT ;  /* 0x0000002eff007c0c */ /* 0x000fe2000bf45270 */
[----:B------:R-:W-:-:S04]  /*ad90*/  UISETP.NE.AND UP0, UPT, UR58, 0x1, UPT ;  /* 0x000000013a00788c */ /* 0x000fc8000bf05270 */
[----:B------:R-:W-:-:S04]  /*ada0*/  USEL UR50, URZ, 0x1, UP0 ;  /* 0x000000013f327887 */ /* 0x000fc80008000000 */
[----:B------:R-:W-:-:S04]  /*adb0*/  ULOP3.LUT UR50, UR28, UR50, URZ, 0x3c, !UPT ;  /* 0x000000321c327292 */ /* 0x000fc8000f8e3c3f */
[----:B------:R-:W-:Y:S08]  /*adc0*/  @P2 BRA `(.L_x_11137) ;  /* 0x0000000000382947 */ /* 0x000ff00003800000 */
[----:B------:R-:W-:Y:S05]  /*add0*/  @!P0 BRA `(.L_x_11138) ;  /* 0x0000000000048947 */ /* 0x000fea0003800000 */
[----:B------:R-:W-:Y:S01]  /*ade0*/  BPT.TRAP 0x1 ;  /* 0x000000040000795c */ /* 0x000fe20000300000 */
.L_x_11138:
        /* <DEDUP_REMOVED lines=9> */
.L_x_11139:
[----:B-1----:R-:W-:Y:S05]  /*ae80*/  @P1 BRA `(.L_x_11137) ;  /* 0x0000000000081947 */ /* 0x002fea0003800000 */
[----:B------:R-:W1:Y:S02]  /*ae90*/  SYNCS.PHASECHK.TRANS64.TRYWAIT P1, [UR6+0x2d830], R3 ;  /* 0x02d83003ff0075a7 */ /* 0x000e640008020146 */
[----:B-1----:R-:W-:Y:S05]  /*aea0*/  @!P1 BRA `(.L_x_11140) ;  /* 0x000000cc001c9947 */ /* 0x002fea0003800000 */
.L_x_11137:
        /* <DEDUP_REMOVED lines=40> */
.L_x_11142:
[----:B------:R-:W-:Y:S01]  /*b130*/  ULEA UR6, UR58, UR41, 0x3 ;  /* 0x000000293a067291 */ /* 0x000fe2000f8e183f */
[----:B------:R-:W-:-:S05]  /*b140*/  IMAD.U32 R3, RZ, RZ, UR28 ;  /* 0x0000001cff037e24 */ /* 0x000fca000f8e00ff */
[----:B------:R-:W-:-:S04]  /*b150*/  SHF.L.U32 R3, R3, 0x1f, RZ ;  /* 0x0000001f03037819 */ /* 0x000fc800000006ff */
[----:B------:R0:W1:Y:S01]  /*b160*/  SYNCS.PHASECHK.TRANS64.TRYWAIT P1, [UR6+0x2d850], R3 ;  /* 0x02d85003ff0075a7 */ /* 0x0000620008020146 */
[----:B------:R-:W-:Y:S05]  /*b170*/  @!P0 BRA `(.L_x_11143) ;  /* 0x0000000000048947 */ /* 0x000fea0003800000 */
[----:B------:R-:W-:Y:S01]  /*b180*/  BPT.TRAP 0x1 ;  /* 0x000000040000795c */ /* 0x000fe20000300000 */
.L_x_11143:
[----:B-1----:R-:W-:Y:S05]  /*b190*/  @P1 BRA `(.L_x_11141) ;  /* 0x0000000000081947 */ /* 0x002fea0003800000 */
[----:B------:R-:W1:Y:S02]  /*b1a0*/  SYNCS.PHASECHK.TRANS64.TRYWAIT P1, [UR6+0x2d850], R3 ;  /* 0x02d85003ff0075a7 */ /* 0x000e640008020146 */
[----:B-1----:R-:W-:Y:S05]  /*b1b0*/  @!P1 BRA `(.L_x_11144) ;  /* 0x000000c800709947 */ /* 0x002fea0003800000 */
.L_x_11141:
        /* <DEDUP_REMOVED lines=70> */
.L_x_11145:
        /* <DEDUP_REMOVED lines=38> */
.L_x_11148:
[----:B------:R-:W-:-:S05]  /*b880*/  IMAD.U32 R15, RZ, RZ, UR34 ;  /* 0x00000022ff0f7e24 */ /* 0x000fca000f8e00ff */
[----:B------:R-:W-:-:S13]  /*b890*/  ISETP.NE.AND P1, PT, R15, 0x1, PT ;  /* 0x000000010f00780c */ /* 0x000fda0003f25270 */
[----:B------:R-:W0:Y:S02]  /*b8a0*/  @P1 LDC.64 R12, c[0x0][0x9e8] ;  /* 0x00027a00ff0c1b82 */ /* 0x000e240000000a00 */
[----:B0-----:R-:W-:-:S05]  /*b8b0*/  @P1 IMAD.HI.U32 R12, R14, R12, RZ ;  /* 0x0000000c0e0c1227 */ /* 0x001fca00078e00ff */
[----:B------:R-:W-:-:S07]  /*b8c0*/  @P1 SHF.R.U32.HI R14, RZ, R13, R12 ;  /* 0x0000000dff0e1219 */ /* 0x000fce000001160c */
.L_x_11149:
[----:B------:R-:W-:Y:S05]  /*b8d0*/  BSYNC B0 ;  /* 0x0000000000007941 */ /* 0x000fea0003800000 */
.L_x_11147:
[----:B------:R-:W-:-:S04]  /*b8e0*/  IMAD R14, R14, R15, -R3 ;  /* 0x0000000f0e0e7224 */ /* 0x000fc800078e0a03 */
[----:B------:R-:W-:-:S05]  /*b8f0*/  IMAD.IADD R14, R14, 0x1, -R17 ;  /* 0x000000010e0e7824 */ /* 0x000fca00078e0a11 */
[----:B------:R-:W-:Y:S02]  /*b900*/  VIMNMX R8, R8, R14, !PT ;  /* 0x0000000e08087248 */ /* 0x000fe40007fe0100 */
[----:B------:R-:W-:-:S07]  /*b910*/  VIADDMNMX R9, R14, R15, R9, PT ;  /* 0x0000000f0e097246 */ /* 0x000fce0003800109 */
.L_x_11146:
        /* <DEDUP_REMOVED lines=116> */
.L_x_11152:
[----:B------:R-:W-:-:S05]  /*c060*/  IMAD.U32 R12, RZ, RZ, UR34 ;  /* 0x00000022ff0c7e24 */ /* 0x000fca000f8e00ff */
[----:B------:R-:W-:-:S13]  /*c070*/  ISETP.NE.AND P2, PT, R12, 0x1, PT ;  /* 0x000000010c00780c */ /* 0x000fda0003f45270 */
[----:B------:R-:W0:Y:S02]  /*c080*/  @P2 LDC.64 R8, c[0x0][0x9e8] ;  /* 0x00027a00ff082b82 */ /* 0x000e240000000a00 */
[----:B0-----:R-:W-:-:S05]  /*c090*/  @P2 IMAD.HI.U32 R8, R7, R8, RZ ;  /* 0x0000000807082227 */ /* 0x001fca00078e00ff */
[----:B------:R-:W-:-:S07]  /*c0a0*/  @P2 SHF.R.U32.HI R7, RZ, R9, R8 ;  /* 0x00000009ff072219 */ /* 0x000fce0000011608 */
.L_x_11153:
[----:B------:R-:W-:Y:S05]  /*c0b0*/  BSYNC B0 ;  /* 0x0000000000007941 */ /* 0x000fea0003800000 */
.L_x_11151:
[----:B------:R-:W-:-:S04]  /*c0c0*/  IMAD R3, R7, R12, -R3 ;  /* 0x0000000c07037224 */ /* 0x000fc800078e0a03 */
[----:B------:R-:W-:-:S05]  /*c0d0*/  IMAD.IADD R3, R3, 0x1, -R17 ;  /* 0x0000000103037824 */ /* 0x000fca00078e0a11 */
[----:B------:R-:W-:Y:S02]  /*c0e0*/  VIMNMX R10, R10, R3, !PT ;  /* 0x000000030a0a7248 */ /* 0x000fe40007fe0100 */
[----:B------:R-:W-:-:S07]  /*c0f0*/  VIADDMNMX R11, R3, R12, R11, PT ;  /* 0x0000000c030b7246 */ /* 0x000fce000380010b */
.L_x_11150:
        /* <DEDUP_REMOVED lines=412> */
.L_x_11154:
        /* <DEDUP_REMOVED lines=106> */
.L_x_11136:
[----:B------:R-:W-:Y:S06]  /*e160*/  BAR.ARV 0x8, 0x200 ;  /* 0x0208000000007b1d */ /* 0x000fec0000002000 */
[----:B------:R-:W-:Y:S05]  /*e170*/  @!P0 BRA `(.L_x_11156) ;  /* 0x0000000000048947 */ /* 0x000fea0003800000 */
[----:B------:R-:W-:Y:S01]  /*e180*/  BPT.TRAP 0x1 ;  /* 0x000000040000795c */ /* 0x000fe20000300000 */
.L_x_11156:
[----:B------:R-:W-:Y:S01]  /*e190*/  ULEA UR8, UR49, UR41, 0x3 ;  /* 0x0000002931087291 */ /* 0x000fe2000f8e183f */
[----:B------:R-:W-:-:S05]  /*e1a0*/  IMAD.U32 R4, RZ, RZ, UR50 ;  /* 0x00000032ff047e24 */ /* 0x000fca000f8e00ff */
[----:B------:R-:W-:-:S04]  /*e1b0*/  SHF.L.U32 R4, R4, 0x1f, RZ ;  /* 0x0000001f04047819 */ /* 0x000fc800000006ff */
[----:B------:R0:W1:Y:S01]  /*e1c0*/  SYNCS.PHASECHK.TRANS64.TRYWAIT P1, [UR8+0x2d850], R4 ;  /* 0x02d85004ff0075a7 */ /* 0x0000620008020148 */
[----:B------:R-:W-:Y:S05]  /*e1d0*/  @!P0 BRA `(.L_x_11157) ;  /* 0x0000000000048947 */ /* 0x000fea0003800000 */
[----:B------:R-:W-:Y:S01]  /*e1e0*/  BPT.TRAP 0x1 ;  /* 0x000000040000795c */ /* 0x000fe20000300000 */
.L_x_11157:
[----:B-1----:R-:W-:Y:S05]  /*e1f0*/  @P1 BRA `(.L_x_11158) ;  /* 0x0000000000081947 */ /* 0x002fea0003800000 */
[----:B------:R-:W1:Y:S02]  /*e200*/  SYNCS.PHASECHK.TRANS64.TRYWAIT P1, [UR8+0x2d850], R4 ;  /* 0x02d85004ff0075a7 */ /* 0x000e640008020148 */
[----:B-1----:R-:W-:Y:S05]  /*e210*/  @!P1 BRA `(.L_x_11159) ;  /* 0x0000009800709947 */ /* 0x002fea0003800000 */
.L_x_11158:
[----:B------:R-:W-:Y:S01]  /*e220*/  UIADD3 UR41, UR41, 0x400, URZ ;  /* 0x0000040029297890 */ /* 0x000fe2000fffe03f */
[----:B------:R-:W-:Y:S01]  /*e230*/  WARPGROUP.ARRIVE ;  /* 0x00000000000079c5 */ /* 0x000fe20000000000 */
[----:B------:R-:W-:Y:S01]  /*e240*/  ULOP3.LUT UR45, UR45, 0x10000, URZ, 0xfc, !UPT ;  /* 0x000100002d2d7892 */ /* 0x000fe2000f8efc3f */
[----:B-1----:R-:W1:Y:S01]  /*e250*/  SHFL.BFLY PT, R5, R2, 0x2, 0x1f ;  /* 0x0c401f0002057f89 */ /* 0x002e6200000e0000 */
[----:B------:R-:W-:Y:S01]  /*e260*/  USHF.R.U32.HI UR41, URZ, 0x4, UR41 ;  /* 0x000000043f297899 */ /* 0x000fe20008011629 */
[----:B---3--:R-:W-:Y:S01]  /*e270*/  IMAD.MOV.U32 R10, RZ, RZ, RZ ;  /* 0x000000ffff0a7224 */ /* 0x008fe200078e00ff */
[----:B------:R-:W-:Y:S01]  /*e280*/  UMOV UR5, 0x40000040 ;  /* 0x4000004000057882 */ /* 0x000fe20000000000 */
[----:B------:R-:W-:Y:S01]  /*e290*/  UMOV UR7, 0x80000020 ;  /* 0x8000002000077882 */ /* 0x000fe20000000000 */
[----:B------:R-:W-:Y:S01]  /*e2a0*/  ULOP3.LUT UR41, UR41, 0x3fff, URZ, 0xc0, !UPT ;  /* 0x00003fff29297892 */ /* 0x000fe2000f8ec03f */
[----:B------:R-:W2:Y:S01]  /*e2b0*/  SHFL.BFLY PT, R9, R0, 0x2, 0x1f ;  /* 0x0c401f0000097f89 */ /* 0x000ea200000e0000 */
[----:B------:R-:W-:-:S02]  /*e2c0*/  UMOV UR4, UR45 ;  /* 0x0000002d00047c82 */ /* 0x000fc40008000000 */
[----:B------:R-:W-:-:S04]  /*e2d0*/  ULOP3.LUT UR9, UR41, 0x2000000, URZ, 0xfc, !UPT ;  /* 0x0200000029097892 */ /* 0x000fc8000f8efc3f */
[----:B------:R-:W-:-:S07]  /*e2e0*/  UIMAD UR9, UR49, 0x600, UR9 ;  /* 0x00000600310978a4 */ /* 0x000fce000f8e0209 */
[----:B------:R-:W-:Y:S02]  /*e2f0*/  UMOV UR6, UR9 ;  /* 0x0000000900067c82 */ /* 0x000fe40008000000 */
[----:B------:R-:W-:Y:S01]  /*e300*/  HGMMA.64x96x16.F32.BF16 R88, gdesc[UR4].tnspB, R88, gsb0 ;  /* 0x41600000045879f0 */ /* 0x000fe20008001858 */
[----:B------:R-:W-:Y:S01]  /*e310*/  UIADD3 UR4, UR45, 0x2, URZ ;  /* 0x000000022d047890 */ /* 0x000fe2000fffe03f */
[----:B-1----:R-:W-:Y:S01]  /*e320*/  FADD.FTZ R5, R5, R2 ;  /* 0x0000000205057221 */ /* 0x002fe20000010000 */
[----:B------:R-:W-:Y:S01]  /*e330*/  UIADD3 UR6, UR9, 0x40, URZ ;  /* 0x0000004009067890 */ /* 0x000fe2000fffe03f */
[----:B------:R-:W-:Y:S01]  /*e340*/  IMAD.MOV.U32 R2, RZ, RZ, -0x800000 ;  /* 0xff800000ff027424 */ /* 0x000fe200078e00ff */
[----:B------:R-:W-:Y:S01]  /*e350*/  UMOV UR5, 0x40000040 ;  /* 0x4000004000057882 */ /* 0x000fe20000000000 */
[----:B------:R-:W-:Y:S01]  /*e360*/  UMOV UR7, 0x80000020 ;  /* 0x8000002000077882 */ /* 0x000fe20000000000 */
[----:B0-----:R-:W0:Y:S01]  /*e370*/  SHFL.BFLY PT, R4, R5, 0x1, 0x1f ;  /* 0x0c201f0005047f89 */ /* 0x001e2200000e0000 */
[----:B--2---:R-:W-:Y:S01]  /*e380*/  FADD.FTZ R9, R9, R0 ;  /* 0x0000000009097221 */ /* 0x004fe20000010000 */
[----:B------:R-:W-:-:S04]  /*e390*/  IMAD.MOV.U32 R0, RZ, RZ, -0x800000 ;  /* 0xff800000ff007424 */ /* 0x000fc800078e00ff */
[----:B------:R-:W1:Y:S01]  /*e3a0*/  SHFL.BFLY PT, R6, R9, 0x1, 0x1f ;  /* 0x0c201f0009067f89 */ /* 0x000e6200000e0000 */
[----:B0-----:R-:W-:Y:S01]  /*e3b0*/  FADD.FTZ R12, R5, R4 ;  /* 0x00000004050c7221 */ /* 0x001fe20000010000 */
[----:B------:R-:W-:-:S04]  /*e3c0*/  IMAD.MOV.U32 R4, RZ, RZ, RZ ;  /* 0x000000ffff047224 */ /* 0x000fc800078e00ff */
[----:B------:R-:W-:Y:S01]  /*e3d0*/  FSETP.NE.FTZ.AND P1, PT, R12, RZ, PT ;  /* 0x000000ff0c00720b */ /* 0x000fe20003f35000 */
[----:B-1----:R-:W-:Y:S01]  /*e3e0*/  FADD.FTZ R13, R9, R6 ;  /* 0x00000006090d7221 */ /* 0x002fe20000010000 */
[----:B------:R-:W-:Y:S02]  /*e3f0*/  IMAD.U32 R6, RZ, RZ, UR33 ;  /* 0x00000021ff067e24 */ /* 0x000fe4000f8e00ff */
[----:B------:R-:W-:Y:S02]  /*e400*/  IMAD.U32 R9, RZ, RZ, UR33 ;  /* 0x00000021ff097e24 */ /* 0x000fe4000f8e00ff */
[----:B------:R-:W-:-:S07]  /*e410*/  FSETP.NE.FTZ.AND P2, PT, R13, RZ, PT ;  /* 0x000000ff0d00720b */ /* 0x000fce0003f55000 */
[----:B------:R-:W0:Y:S01]  /*e420*/  @P1 MUFU.LG2 R8, R12 ;  /* 0x0000000c00081308 */ /* 0x000e220000000c00 */
[----:B------:R-:W-:-:S05]  /*e430*/  @P1 FMUL.FTZ R6, R6, 0.69314718246459960938 ;  /* 0x3f31721806061820 */ /* 0x000fca0000410000 */
[----:B------:R-:W-:Y:S02]  /*e440*/  @P2 FMUL.FTZ R9, R9, 0.69314718246459960938 ;  /* 0x3f31721809092820 */ /* 0x000fe40000410000 */
        /* <DEDUP_REMOVED lines=55> */
.L_x_11160:
        /* <DEDUP_REMOVED lines=10> */
[----:B------:R-:W-:Y:S01]  /*e860*/  USEL UR4, URZ, 0x1, UP0 ;  /* 0x000000013f047887 */ /* 0x000fe20008000000 */
        /* <DEDUP_REMOVED lines=47> */
.L_x_11082:
        /* <DEDUP_REMOVED lines=13> */
[----:B------:R-:W-:-:S07]  /*ec30*/  ULDC.64 UR10, c[0x0][0xc00] ;  /* 0x00030000000a7ab9 */ /* 0x000fce0000000a00 */
[----:B------:R-:W1:Y:S01]  /*ec40*/  LDC R36, c[0x0][0xbe8] ;  /* 0x0002fa00ff247b82 */ /* 0x000e620000000800 */
[----:B------:R-:W-:Y:S01]  /*ec50*/  UMOV UR8, UR41 ;  /* 0x0000002900087c82 */ /* 0x000fe20008000000 */
[----:B0-----:R-:W-:Y:S01]  /*ec60*/  UMOV UR9, UR4 ;  /* 0x0000000400097c82 */ /* 0x001fe20008000000 */
[----:B------:R-:W-:Y:S02]  /*ec70*/  IMAD.U32 R28, RZ, RZ, UR8 ;  /* 0x00000008ff1c7e24 */ /* 0x000fe4000f8e00ff */
[----:B------:R-:W-:Y:S01]  /*ec80*/  IMAD.U32 R29, RZ, RZ, UR9 ;  /* 0x00000009ff1d7e24 */ /* 0x000fe2000f8e00ff */
[----:B------:R-:W-:Y:S02]  /*ec90*/  ULDC.64 UR8, c[0x0][0xc00] ;  /* 0x0003000000087ab9 */ /* 0x000fe40000000a00 */
[----:B------:R-:W-:Y:S01]  /*eca0*/  UIMAD.WIDE UR8, UR43, 0x4, UR8 ;  /* 0x000000042b0878a5 */ /* 0x000fe2000f8e0208 */
[----:B------:R-:W-:Y:S01]  /*ecb0*/  BAR.SYNC.DEFER_BLOCKING 0x1, 0x180 ;  /* 0x0046000000007b1d */ /* 0x000fe20000010000 */
[----:B--2---:R-:W-:-:S03]  /*ecc0*/  IMAD.WIDE R4, R3, 0x2, R28 ;  /* 0x0000000203047825 */ /* 0x004fc600078e021c */
[C---:B------:R-:W-:Y:S02]  /*ecd0*/  LOP3.LUT R3, R4.reuse, 0x180, RZ, 0xc0, !PT ;  /* 0x0000018004037812 */ /* 0x040fe400078ec0ff */
[----:B------:R-:W-:Y:S02]  /*ece0*/  IADD3 R8, P4, R4, 0x20, RZ ;  /* 0x0000002004087810 */ /* 0x000fe40007f9e0ff */
[----:B------:R-:W-:Y:S02]  /*ecf0*/  SHF.R.U64 R3, R3, 0x3, RZ ;  /* 0x0000000303037819 */ /* 0x000fe400000012ff */
[----:B------:R-:W-:Y:S01]  /*ed00*/  LOP3.LUT R6, R8, 0x180, RZ, 0xc0, !PT ;  /* 0x0000018008067812 */ /* 0x000fe200078ec0ff */
[----:B------:R-:W-:Y:S01]  /*ed10*/  IMAD.X R25, RZ, RZ, R5, P4 ;  /* 0x000000ffff197224 */ /* 0x000fe200020e0605 */
[C---:B------:R-:W-:Y:S02]  /*ed20*/  IADD3 R27, P3, R4.reuse, 0x3000, RZ ;  /* 0x00003000041b7810 */ /* 0x040fe40007f7e0ff */
[----:B------:R-:W-:-:S02]  /*ed30*/  IADD3 R10, P2, R4, 0x3020, RZ ;  /* 0x00003020040a7810 */ /* 0x000fc40007f5e0ff */
        /* <DEDUP_REMOVED lines=8> */
[----:B------:R-:W-:Y:S02]  /*edc0*/  LOP3.LUT R7, R27, 0x180, RZ, 0xc0, !PT ;  /* 0x000001801b077812 */ /* 0x000fe400078ec0ff */
[----:B------:R-:W-:-:S02]  /*edd0*/  LOP3.LUT R24, R3, R8, RZ, 0x3c, !PT ;  /* 0x0000000803187212 */ /* 0x000fc400078e3cff */
[----:B------:R-:W-:Y:S02]  /*ede0*/  SHF.R.U64 R6, R7, 0x3, RZ ;  /* 0x0000000307067819 */ /* 0x000fe400000012ff */
[----:B------:R-:W-:Y:S02]  /*edf0*/  LOP3.LUT R3, R10, 0x180, RZ, 0xc0, !PT ;  /* 0x000001800a037812 */ /* 0x000fe400078ec0ff */
[----:B------:R-:W-:Y:S02]  /*ee00*/  LOP3.LUT R14, R6, R27, RZ, 0x3c, !PT ;  /* 0x0000001b060e7212 */ /* 0x000fe400078e3cff */
[----:B------:R-:W-:Y:S02]  /*ee10*/  SHF.R.U64 R3, R3, 0x3, RZ ;  /* 0x0000000303037819 */ /* 0x000fe400000012ff */
[----:B------:R-:W-:Y:S02]  /*ee20*/  LOP3.LUT R8, R31, 0x180, RZ, 0xc0, !PT ;  /* 0x000001801f087812 */ /* 0x000fe400078ec0ff */
[----:B------:R-:W-:-:S02]  /*ee30*/  LOP3.LUT R27, R30, 0x180, RZ, 0xc0, !PT ;  /* 0x000001801e1b7812 */ /* 0x000fc400078ec0ff */
[----:B------:R-:W-:Y:S02]  /*ee40*/  LOP3.LUT R12, R3, R10, RZ, 0x3c, !PT ;  /* 0x0000000a030c7212 */ /* 0x000fe400078e3cff */
[----:B------:R-:W-:Y:S02]  /*ee50*/  SHF.R.U64 R8, R8, 0x3, RZ ;  /* 0x0000000308087819 */ /* 0x000fe400000012ff */
[----:B------:R-:W-:Y:S02]  /*ee60*/  SHF.R.U64 R27, R27, 0x3, RZ ;  /* 0x000000031b1b7819 */ /* 0x000fe400000012ff */
[----:B------:R-:W-:Y:S02]  /*ee70*/  MOV R26, R4 ;  /* 0x00000004001a7202 */ /* 0x000fe40000000f00 */
[----:B------:R-:W-:Y:S02]  /*ee80*/  F2FP.BF16.F32.PACK_AB R4, R21, R20 ;  /* 0x000000141504723e */ /* 0x000fe400000010ff */
[----:B------:R-:W-:-:S02]  /*ee90*/  F2FP.BF16.F32.PACK_AB R5, R91, R90 ;  /* 0x0000005a5b05723e */ /* 0x000fc400000010ff */
[----:B------:R-:W-:Y:S02]  /*eea0*/  F2FP.BF16.F32.PACK_AB R6, R93, R92 ;  /* 0x0000005c5d06723e */ /* 0x000fe400000010ff */
[----:B------:R-:W-:Y:S02]  /*eeb0*/  F2FP.BF16.F32.PACK_AB R7, R95, R94 ;  /* 0x0000005e5f07723e */ /* 0x000fe400000010ff */
[----:B------:R-:W-:Y:S02]  /*eec0*/  MOV R35, R14 ;  /* 0x0000000e00237202 */ /* 0x000fe40000000f00 */
[----:B------:R-:W-:Y:S01]  /*eed0*/  MOV R34, R12 ;  /* 0x0000000c00227202 */ /* 0x000fe20000000f00 */
[----:B------:R0:W-:Y:S01]  /*eee0*/  STSM.16.M88.4 [R26], R4 ;  /* 0x000000041a007844 */ /* 0x0001e20000000200 */
[----:B------:R-:W-:Y:S01]  /*eef0*/  LOP3.LUT R8, R8, R31, RZ, 0x3c, !PT ;  /* 0x0000001f08087212 */ /* 0x000fe200078e3cff */
[----:B------:R-:W-:Y:S01]  /*ef00*/  IMAD.U32 R31, RZ, RZ, UR9 ;  /* 0x00000009ff1f7e24 */ /* 0x000fe2000f8e00ff */
[----:B------:R-:W-:Y:S01]  /*ef10*/  LOP3.LUT R10, R27, R30, RZ, 0x3c, !PT ;  /* 0x0000001e1b0a7212 */ /* 0x000fe200078e3cff */
[----:B------:R-:W-:Y:S01]  /*ef20*/  IMAD.U32 R30, RZ, RZ, UR8 ;  /* 0x00000008ff1e7e24 */ /* 0x000fe2000f8e00ff */
[----:B------:R-:W-:Y:S01]  /*ef30*/  MOV R24, R24 ;  /* 0x0000001800187202 */ /* 0x000fe20000000f00 */
[----:B------:R-:W-:Y:S01]  /*ef40*/  ULDC.64 UR8, c[0x0][0xc08] ;  /* 0x0003020000087ab9 */ /* 0x000fe20000000a00 */
[----:B------:R-:W-:-:S02]  /*ef50*/  F2FP.BF16.F32.PACK_AB R12, R97, R96 ;  /* 0x00000060610c723e */ /* 0x000fc400000010ff */
[----:B------:R-:W-:Y:S02]  /*ef60*/  F2FP.BF16.F32.PACK_AB R13, R99, R98 ;  /* 0x00000062630d723e */ /* 0x000fe400000010ff */
[----:B------:R-:W-:Y:S02]  /*ef70*/  F2FP.BF16.F32.PACK_AB R14, R101, R100 ;  /* 0x00000064650e723e */ /* 0x000fe400000010ff */
[----:B------:R-:W-:Y:S02]  /*ef80*/  F2FP.BF16.F32.PACK_AB R15, R103, R102 ;  /* 0x00000066670f723e */ /* 0x000fe400000010ff */
[----:B------:R-:W-:Y:S02]  /*ef90*/  MOV R3, R8 ;  /* 0x0000000800037202 */ /* 0x000fe40000000f00 */
[----:B------:R-:W-:Y:S01]  /*efa0*/  MOV R33, R10 ;  /* 0x0000000a00217202 */ /* 0x000fe20000000f00 */
[----:B------:R2:W-:Y:S01]  /*efb0*/  STSM.16.M88.4 [R24], R12 ;  /* 0x0000000c18007844 */ /* 0x0005e20000000200 */
[----:B0-----:R-:W-:-:S02]  /*efc0*/  F2FP.BF16.F32.PACK_AB R4, R105, R104 ;  /* 0x000000686904723e */ /* 0x001fc400000010ff */
        /* <DEDUP_REMOVED lines=8> */
[----:B--2---:R-:W-:Y:S02]  /*f050*/  F2FP.BF16.F32.PACK_AB R12, R121, R120 ;  /* 0x00000078790c723e */ /* 0x004fe400000010ff */
        /* <DEDUP_REMOVED lines=9> */
[----:B------:R-:W-:-:S03]  /*f0f0*/  ISETP.NE.U32.AND P0, PT, RZ, UR10, PT ;  /* 0x0000000aff007c0c */ /* 0x000fc6000bf05070 */
[----:B------:R2:W-:Y:S01]  /*f100*/  STSM.16.M88.4 [R33], R24 ;  /* 0x0000001821007844 */ /* 0x0005e20000000200 */
[----:B------:R-:W-:Y:S01]  /*f110*/  BAR.SYNC.DEFER_BLOCKING 0x1, 0x180 ;  /* 0x0046000000007b1d */ /* 0x000fe20000010000 */
[----:B------:R-:W-:-:S13]  /*f120*/  ISETP.NE.AND.EX P0, PT, RZ, UR11, PT, P0 ;  /* 0x0000000bff007c0c */ /* 0x000fda000bf05300 */
[----:B------:R-:W3:Y:S01]  /*f130*/  @P0 LDG.E R32, desc[UR56][R30.64] ;  /* 0x000000381e200981 */ /* 0x000ee2000c1e1900 */
[----:B------:R-:W-:Y:S01]  /*f140*/  UISETP.NE.U32.AND UP0, UPT, UR8, URZ, UPT ;  /* 0x0000003f0800728c */ /* 0x000fe2000bf05070 */
[----:B-1----:R-:W-:Y:S01]  /*f150*/  ISETP.NE.AND P1, PT, R36, 0x1, PT ;  /* 0x000000012400780c */ /* 0x002fe20003f25270 */
[----:B------:R-:W-:Y:S02]  /*f160*/  ULDC UR4, c[0x0][0xa88] ;  /* 0x0002a20000047ab9 */ /* 0x000fe40000000800 */
[----:B------:R-:W-:Y:S01]  /*f170*/  UISETP.NE.AND.EX UP0, UPT, UR9, URZ, UPT, UP0 ;  /* 0x0000003f0900728c */ /* 0x000fe2000bf05300 */
[----:B0-----:R-:W-:Y:S01]  /*f180*/  IMAD.U32 R3, RZ, RZ, UR4 ;  /* 0x00000004ff037e24 */ /* 0x001fe2000f8e00ff */
[----:B------:R-:W-:-:S04]  /*f190*/  ULDC UR4, c[0x0][0xad4] ;  /* 0x0002b50000047ab9 */ /* 0x000fc80000000800 */
[----:B------:R-:W-:-:S04]  /*f1a0*/  PLOP3.LUT P4, PT, PT, PT, UP0, 0x80, 0x0 ;  /* 0x000000000000781c */ /* 0x000fc80003f8f008 */
[----:B------:R-:W0:Y:S01]  /*f1b0*/  @P1 LDC R6, c[0x0][0xbec] ;  /* 0x0002fb00ff061b82 */ /* 0x000e220000000800 */
[----:B------:R-:W-:Y:S02]  /*f1c0*/  @UP0 ULDC.64 UR8, c[0x0][0xc08] ;  /* 0x0003020000080ab9 */ /* 0x000fe40000000a00 */
[----:B------:R-:W-:Y:S02]  /*f1d0*/  @UP0 UIMAD.WIDE UR8, UR43, 0x4, UR8 ;  /* 0x000000042b0808a5 */ /* 0x000fe4000f8e0208 */
[----:B------:R-:W-:-:S03]  /*f1e0*/  UISETP.NE.AND UP0, UPT, UR47, URZ, UPT ;  /* 0x0000003f2f00728c */ /* 0x000fc6000bf05270 */
[----:B------:R-:W1:Y:S01]  /*f1f0*/  @P1 LDC R9, c[0x0][0xbf0] ;  /* 0x0002fc00ff091b82 */ /* 0x000e620000000800 */
[----:B------:R-:W-:Y:S01]  /*f200*/  USEL UR4, UR47, UR4, UP0 ;  /* 0x000000042f047287 */ /* 0x000fe20008000000 */
[----:B------:R-:W-:Y:S01]  /*f210*/  IMAD.U32 R4, RZ, RZ, UR8 ;  /* 0x00000008ff047e24 */ /* 0x000fe2000f8e00ff */
[----:B------:R-:W-:Y:S01]  /*f220*/  UMOV UR19, 0x9b8 ;  /* 0x000009b800137882 */ /* 0x000fe20000000000 */
[----:B------:R-:W-:Y:S01]  /*f230*/  IMAD.U32 R5, RZ, RZ, UR9 ;  /* 0x00000009ff057e24 */ /* 0x000fe2000f8e00ff */
[----:B------:R-:W-:Y:S02]  /*f240*/  UISETP.GT.AND UP1, UPT, UR4, 0x1, UPT ;  /* 0x000000010400788c */ /* 0x000fe4000bf24270 */
[----:B------:R-:W-:Y:S02]  /*f250*/  UISETP.NE.U32.AND UP0, UPT, UR10, URZ, UPT ;  /* 0x0000003f0a00728c */ /* 0x000fe4000bf05070 */
[----:B------:R-:W-:Y:S01]  /*f260*/  USEL UR19, UR19, 0x978, UP1 ;  /* 0x0000097813137887 */ /* 0x000fe20008800000 */
[----:B------:R-:W-:Y:S01]  /*f270*/  VIADD R11, R137, UR39 ;  /* 0x00000027890b7c36 */ /* 0x000fe20008000000 */
        /* <DEDUP_REMOVED lines=10> */
[----:B0-----:R-:W-:Y:S01]  /*f320*/  @P1 IMAD.HI.U32 R4, R11, R6, RZ ;  /* 0x000000060b041227 */ /* 0x001fe200078e00ff */
[----:B------:R-:W-:Y:S01]  /*f330*/  ULDC.64 UR16, c[0x0][UR19+0x228] ;  /* 0x00008a0013107abb */ /* 0x000fe20008000a00 */
[----:B------:R-:W-:Y:S02]  /*f340*/  UIMAD UR15, UR15, UR8, URZ ;  /* 0x000000080f0f72a4 */ /* 0x000fe4000f8e023f */
[----:B------:R-:W-:Y:S01]  /*f350*/  UIMAD.WIDE.U32 UR12, UR10, UR40, URZ ;  /* 0x000000280a0c72a5 */ /* 0x000fe2000f8e003f */
[----:B-1----:R-:W-:Y:S01]  /*f360*/  @P1 SHF.R.U32.HI R7, RZ, R9, R4 ;  /* 0x00000009ff071219 */ /* 0x002fe20000011604 */
        /* <DEDUP_REMOVED lines=12> */
[----:B---3--:R-:W-:-:S13]  /*f430*/  @P0 R2UR UR4, R32 ;  /* 0x00000000200402ca */ /* 0x008fda00000e0000 */
        /* <DEDUP_REMOVED lines=18> */
[----:B--2---:R-:W-:Y:S08]  /*f560*/  @P4 BRA `(.L_x_11163) ;  /* 0x0000000000104947 */ /* 0x004ff00003800000 */
[----:B------:R-:W-:Y:S05]  /*f570*/  @!P0 BRA `(.L_x_11163) ;  /* 0x00000000000c8947 */ /* 0x000fea0003800000 */
[----:B------:R-:W2:Y:S04]  /*f580*/  LDG.E R4, desc[UR56][R30.64] ;  /* 0x000000381e047981 */ /* 0x000ea8000c1e1900 */
[----:B-----5:R-:W2:Y:S02]  /*f590*/  LDG.E R3, desc[UR56][R30.64+0x4] ;  /* 0x000004381e037981 */ /* 0x020ea4000c1e1900 */
[----:B--2---:R-:W-:-:S07]  /*f5a0*/  IMAD.IADD R3, R3, 0x1, -R4 ;  /* 0x0000000103037824 */ /* 0x004fce00078e0a04 */
.L_x_11163:
        /* <DEDUP_REMOVED lines=17> */
[----:B0-----:R-:W-:Y:S01]  /*f6c0*/  IMAD R5, R152, 0x20, R138 ;  /* 0x0000002098057824 */ /* 0x001fe200078e028a */
[----:B------:R-:W0:Y:S01]  /*f6d0*/  @P1 LDC R21, c[0x0][0xbec] ;  /* 0x0002fb00ff151b82 */ /* 0x000e220000000800 */
[----:B------:R-:W-:Y:S02]  /*f6e0*/  ULDC.64 UR12, c[0x0][0xaa0] ;  /* 0x0002a800000c7ab9 */ /* 0x000fe40000000a00 */
[----:B------:R-:W-:-:S03]  /*f6f0*/  IMAD.WIDE R28, R5, 0x2, R28 ;  /* 0x00000002051c7825 */ /* 0x000fc600078e021c */
[C---:B------:R-:W-:Y:S02]  /*f700*/  IADD3 R7, P5, R28.reuse, 0x7800, RZ ;  /* 0x000078001c077810 */ /* 0x040fe40007fbe0ff */
[----:B------:R-:W1:Y:S01]  /*f710*/  @P1 LDC R39, c[0x0][0xbf0] ;  /* 0x0002fc00ff271b82 */ /* 0x000e620000000800 */
[----:B------:R-:W-:Y:S01]  /*f720*/  UIMAD UR9, UR14, UR12, URZ ;  /* 0x0000000c0e0972a4 */ /* 0x000fe2000f8e023f */
[C---:B------:R-:W-:Y:S02]  /*f730*/  IADD3 R9, P0, R28.reuse, 0x1800, RZ ;  /* 0x000018001c097810 */ /* 0x040fe40007f1e0ff */
[----:B------:R-:W-:Y:S01]  /*f740*/  LOP3.LUT R0, R7, 0x180, RZ, 0xc0, !PT ;  /* 0x0000018007007812 */ /* 0x000fe200078ec0ff */
[----:B------:R-:W-:Y:S01]  /*f750*/  UIMAD.WIDE.U32 UR10, UR4, UR12, URZ ;  /* 0x0000000c040a72a5 */ /* 0x000fe2000f8e003f */
[----:B------:R-:W-:Y:S01]  /*f760*/  IADD3 R13, P2, R28, 0x3000, RZ ;  /* 0x000030001c0d7810 */ /* 0x000fe20007f5e0ff */
[----:B------:R-:W-:Y:S01]  /*f770*/  IMAD.X R33, RZ, RZ, R29, P5 ;  /* 0x000000ffff217224 */ /* 0x000fe200028e061d */
[----:B------:R-:W-:Y:S01]  /*f780*/  SHF.R.U64 R0, R0, 0x3, RZ ;  /* 0x0000000300007819 */ /* 0x000fe200000012ff */
[----:B------:R-:W-:Y:S01]  /*f790*/  UIMAD UR9, UR4, UR13, UR9 ;  /* 0x0000000d040972a4 */ /* 0x000fe2000f8e0209 */
[----:B------:R-:W-:-:S02]  /*f7a0*/  IADD3 R25, P3, R28, 0x4800, RZ ;  /* 0x000048001c197810 */ /* 0x000fc40007f7e0ff */
[----:B------:R-:W-:Y:S01]  /*f7b0*/  LOP3.LUT R32, R0, R7, RZ, 0x3c, !PT ;  /* 0x0000000700207212 */ /* 0x000fe200078e3cff */
[----:B------:R-:W-:Y:S01]  /*f7c0*/  IMAD R0, R151, 0x60, R152 ;  /* 0x0000006097007824 */ /* 0x000fe200078e0298 */
[----:B------:R-:W-:Y:S01]  /*f7d0*/  UIADD3 UR11, UR11, UR9, URZ ;  /* 0x000000090b0b7290 */ /* 0x000fe2000fffe03f */
[----:B------:R-:W-:Y:S01]  /*f7e0*/  IADD3 R31, P4, R28, 0x6000, RZ ;  /* 0x000060001c1f7810 */ /* 0x000fe20007f9e0ff */
[----:B------:R-:W-:Y:S01]  /*f7f0*/  ULDC.64 UR12, c[0x0][0xae8] ;  /* 0x0002ba00000c7ab9 */ /* 0x000fe20000000a00 */
[----:B------:R-:W-:Y:S01]  /*f800*/  VIADD R2, R0, UR39 ;  /* 0x0000002700027c36 */ /* 0x000fe20008000000 */
[----:B------:R-:W-:Y:S01]  /*f810*/  UIMAD.WIDE.U32 UR10, UR40, UR12, UR10 ;  /* 0x0000000c280a72a5 */ /* 0x000fe2000f8e000a */
[----:B------:R-:W-:Y:S01]  /*f820*/  LOP3.LUT R8, R9, 0x180, RZ, 0xc0, !PT ;  /* 0x0000018009087812 */ /* 0x000fe200078ec0ff */
[----:B------:R-:W-:Y:S01]  /*f830*/  USHF.R.S32.HI UR4, URZ, 0x1f, UR8 ;  /* 0x0000001f3f047899 */ /* 0x000fe20008011408 */
[----:B0-----:R-:W-:Y:S01]  /*f840*/  @P1 IMAD.HI.U32 R0, R2, R21, RZ ;  /* 0x0000001502001227 */ /* 0x001fe200078e00ff */
[----:B------:R-:W-:Y:S01]  /*f850*/  UIMAD UR11, UR40, UR13, UR11 ;  /* 0x0000000d280b72a4 */ /* 0x000fe2000f8e020b */
[----:B------:R-:W-:Y:S01]  /*f860*/  LOP3.LUT R12, R13, 0x180, RZ, 0xc0, !PT ;  /* 0x000001800d0c7812 */ /* 0x000fe200078ec0ff */
[----:B------:R-:W5:Y:S01]  /*f870*/  LD.E.128 R32, desc[UR56][R32.64] ;  /* 0x0000003820207980 */ /* 0x000f62000c101d00 */
[----:B------:R-:W-:Y:S01]  /*f880*/  ULDC.64 UR12, c[0x0][0xaf0] ;  /* 0x0002bc00000c7ab9 */ /* 0x000fe20000000a00 */
[----:B------:R-:W-:Y:S01]  /*f890*/  IMAD.MOV.U32 R37, RZ, RZ, R2 ;  /* 0x000000ffff257224 */ /* 0x000fe200078e0002 */
[----:B------:R-:W-:Y:S01]  /*f8a0*/  UIMAD UR4, UR4, UR12, URZ ;  /* 0x0000000c040472a4 */ /* 0x000fe2000f8e023f */
[----:B-1----:R-:W-:-:S02]  /*f8b0*/  @P1 SHF.R.U32.HI R37, RZ, R39, R0 ;  /* 0x00000027ff251219 */ /* 0x002fc40000011600 */
[----:B------:R-:W-:Y:S02]  /*f8c0*/  LOP3.LUT R24, R25, 0x180, RZ, 0xc0, !PT ;  /* 0x0000018019187812 */ /* 0x000fe400078ec0ff */
[----:B------:R-:W-:Y:S02]  /*f8d0*/  LOP3.LUT R30, R31, 0x180, RZ, 0xc0, !PT ;  /* 0x000001801f1e7812 */ /* 0x000fe400078ec0ff */
[----:B------:R-:W-:Y:S01]  /*f8e0*/  LOP3.LUT R5, R28, 0x180, RZ, 0xc0, !PT ;  /* 0x000001801c057812 */ /* 0x000fe200078ec0ff */
[----:B------:R-:W-:Y:S01]  /*f8f0*/  UIMAD UR4, UR8, UR13, UR4 ;  /* 0x0000000d080472a4 */ /* 0x000fe2000f8e0204 */
[--C-:B------:R-:W-:Y:S01]  /*f900*/  SHF.R.S32.HI R0, RZ, 0x1f, R37.reuse ;  /* 0x0000001fff007819 */ /* 0x100fe20000011425 */
[----:B------:R-:W-:Y:S01]  /*f910*/  UIMAD.WIDE.U32 UR8, UR8, UR12, UR10 ;  /* 0x0000000c080872a5 */ /* 0x000fe2000f8e000a */
[----:B------:R-:W-:Y:S01]  /*f920*/  SHF.R.U64 R8, R8, 0x3, RZ ;  /* 0x0000000308087819 */ /* 0x000fe200000012ff */
[----:B------:R-:W-:Y:S01]  /*f930*/  IMAD.MOV R39, RZ, RZ, -R37 ;  /* 0x000000ffff277224 */ /* 0x000fe200078e0a25 */
[----:B------:R-:W-:Y:S01]  /*f940*/  SHF.R.U64 R12, R12, 0x3, RZ ;  /* 0x000000030c0c7819 */ /* 0x000fe200000012ff */
[----:B------:R-:W-:Y:S01]  /*f950*/  ULDC.64 UR10, c[0x0][0xae0] ;  /* 0x0002b800000a7ab9 */ /* 0x000fe20000000a00 */
[----:B------:R-:W-:-:S02]  /*f960*/  SHF.R.U64 R24, R24, 0x3, RZ ;  /* 0x0000000318187819 */ /* 0x000fc400000012ff */
[----:B------:R-:W-:Y:S02]  /*f970*/  SHF.R.U64 R30, R30, 0x3, RZ ;  /* 0x000000031e1e7819 */ /* 0x000fe400000012ff */
[----:B------:R-:W-:Y:S01]  /*f980*/  SHF.R.U64 R5, R5, 0x3, RZ ;  /* 0x0000000305057819 */ /* 0x000fe200000012ff */
[----:B------:R-:W-:Y:S01]  /*f990*/  UIADD3 UR4, UR9, UR4, URZ ;  /* 0x0000000409047290 */ /* 0x000fe2000fffe03f */
[----:B------:R-:W-:Y:S01]  /*f9a0*/  LOP3.LUT R8, R8, R9, RZ, 0x3c, !PT ;  /* 0x0000000908087212 */ /* 0x000fe200078e3cff */
[----:B------:R-:W-:Y:S01]  /*f9b0*/  IMAD R0, R0, UR10, RZ ;  /* 0x0000000a00007c24 */ /* 0x000fe2000f8e02ff */
[----:B------:R-:W-:Y:S01]  /*f9c0*/  LOP3.LUT R12, R12, R13, RZ, 0x3c, !PT ;  /* 0x0000000d0c0c7212 */ /* 0x000fe200078e3cff */
[----:B------:R-:W-:Y:S01]  /*f9d0*/  IMAD R39, R36, R39, R2 ;  /* 0x0000002724277224 */ /* 0x000fe200078e0202 */
[----:B------:R-:W-:Y:S01]  /*f9e0*/  LOP3.LUT R24, R24, R25, RZ, 0x3c, !PT ;  /* 0x0000001918187212 */ /* 0x000fe200078e3cff */
[--C-:B------:R-:W-:Y:S01]  /*f9f0*/  IMAD.X R9, RZ, RZ, R29.reuse, P0 ;  /* 0x000000ffff097224 */ /* 0x100fe200000e061d */
[----:B------:R-:W-:Y:S01]  /*fa00*/  LOP3.LUT R30, R30, R31, RZ, 0x3c, !PT ;  /* 0x0000001f1e1e7212 */ /* 0x000fe200078e3cff */
[--C-:B------:R-:W-:Y:S01]  /*fa10*/  IMAD.X R13, RZ, RZ, R29.reuse, P2 ;  /* 0x000000ffff0d7224 */ /* 0x100fe200010e061d */
[----:B------:R-:W-:Y:S01]  /*fa20*/  LOP3.LUT R4, R5, R28, RZ, 0x3c, !PT ;  /* 0x0000001c05047212 */ /* 0x000fe200078e3cff */
[----:B------:R-:W-:-:S02]  /*fa30*/  IMAD.X R25, RZ, RZ, R29, P3 ;  /* 0x000000ffff197224 */ /* 0x000fc400018e061d */
[--C-:B------:R-:W-:Y:S01]  /*fa40*/  IMAD.X R31, RZ, RZ, R29.reuse, P4 ;  /* 0x000000ffff1f7224 */ /* 0x100fe200020e061d */
[----:B------:R-:W5:Y:S01]  /*fa50*/  LD.E.128 R8, desc[UR56][R8.64] ;  /* 0x0000003808087980 */ /* 0x000f62000c101d00 */
[----:B------:R-:W-:Y:S02]  /*fa60*/  IMAD.MOV.U32 R5, RZ, RZ, R29 ;  /* 0x000000ffff057224 */ /* 0x000fe400078e001d */
[----:B------:R-:W-:Y:S01]  /*fa70*/  IMAD R41, R37, UR11, R0 ;  /* 0x0000000b25297c24 */ /* 0x000fe2000f8e0200 */
[----:B------:R-:W-:Y:S01]  /*fa80*/  SHF.R.S32.HI R0, RZ, 0x1f, R39 ;  /* 0x0000001fff007819 */ /* 0x000fe20000011427 */
[----:B------:R-:W-:Y:S01]  /*fa90*/  IMAD.U32 R21, RZ, RZ, UR9 ;  /* 0x00000009ff157e24 */ /* 0x000fe2000f8e00ff */
[----:B------:R-:W5:Y:S01]  /*faa0*/  LD.E.128 R12, desc[UR56][R12.64] ;  /* 0x000000380c0c7980 */ /* 0x000f62000c101d00 */
[----:B------:R-:W-:Y:S01]  /*fab0*/  IMAD.U32 R20, RZ, RZ, UR8 ;  /* 0x00000008ff147e24 */ /* 0x000fe2000f8e00ff */
[----:B------:R-:W-:Y:S01]  /*fac0*/  ULDC.64 UR8, c[0x0][0xad8] ;  /* 0x0002b60000087ab9 */ /* 0x000fe20000000a00 */
[----:B------:R-:W-:Y:S01]  /*fad0*/  IMAD.U32 R21, RZ, RZ, UR4 ;  /* 0x00000004ff157e24 */ /* 0x000fe2000f8e00ff */
[----:B------:R-:W5:Y:S01]  /*fae0*/  LD.E.128 R4, desc[UR56][R4.64] ;  /* 0x0000003804047980 */ /* 0x000f62000c101d00 */
[----:B------:R-:W-:-:S03]  /*faf0*/  IMAD R0, R0, UR8, RZ ;  /* 0x0000000800007c24 */ /* 0x000fc6000f8e02ff */
[----:B------:R-:W5:Y:S01]  /*fb00*/  LD.E.128 R24, desc[UR56][R24.64] ;  /* 0x0000003818187980 */ /* 0x000f62000c101d00 */
[----:B------:R-:W-:-:S03]  /*fb10*/  IMAD.WIDE.U32 R20, R37, UR10, R20 ;  /* 0x0000000a25147c25 */ /* 0x000fc6000f8e0014 */
[----:B------:R-:W5:Y:S01]  /*fb20*/  LD.E.128 R28, desc[UR56][R30.64] ;  /* 0x000000381e1c7980 */ /* 0x000f62000c101d00 */
[----:B------:R-:W-:Y:S01]  /*fb30*/  @!PT LDS RZ, [RZ] ;  /* 0x00000000fffff984 */ /* 0x000fe20000000800 */
[----:B------:R-:W-:Y:S01]  /*fb40*/  @!PT LDS RZ, [RZ] ;  /* 0x00000000fffff984 */ /* 0x000fe20000000800 */
[----:B------:R-:W-:Y:S01]  /*fb50*/  @!PT LDS RZ, [RZ] ;  /* 0x00000000fffff984 */ /* 0x000fe20000000800 */
[----:B------:R-:W-:Y:S01]  /*fb60*/  @!PT LDS RZ, [RZ] ;  /* 0x00000000fffff984 */ /* 0x000fe20000000800 */
[----:B------:R0:W-:Y:S06]  /*fb70*/  MEMBAR.ALL.CTA ;  /* 0x0000000000007992 */ /* 0x0001ec0000008000 */
[----:B0-----:R-:W0:Y:S01]  /*fb80*/  FENCE.VIEW.ASYNC.S ;  /* 0x00000000000073c6 */ /* 0x001e220000000000 */
[----:B------:R-:W-:Y:S02]  /*fb90*/  IMAD.IADD R21, R21, 0x1, R41 ;  /* 0x0000000115157824 */ /* 0x000fe400078e0229 */
[----:B------:R-:W-:-:S02]  /*fba0*/  IMAD R37, R39, UR9, R0 ;  /* 0x0000000927257c24 */ /* 0x000fc4000f8e0200 */
[----:B------:R-:W-:Y:S01]  /*fbb0*/  VIADD R0, R152, UR39 ;  /* 0x0000002798007c36 */ /* 0x000fe20008000000 */
[----:B------:R-:W-:Y:S01]  /*fbc0*/  UIADD3 UR4, UR41, 0x2d820, URZ ;  /* 0x0002d82029047890 */ /* 0x000fe2000fffe03f */
[----:B------:R-:W-:Y:S01]  /*fbd0*/  IMAD.WIDE.U32 R20, R39, UR8, R20 ;  /* 0x0000000827147c25 */ /* 0x000fe2000f8e0014 */
[----:B------:R-:W-:Y:S02]  /*fbe0*/  ULDC.64 UR8, c[0x0][0xa80] ;  /* 0x0002a00000087ab9 */ /* 0x000fe40000000a00 */
[----:B------:R-:W-:Y:S01]  /*fbf0*/  ISETP.GE.AND P0, PT, R0, R3, PT ;  /* 0x000000030000720c */ /* 0x000fe20003f06270 */
[----:B------:R-:W-:Y:S01]  /*fc00*/  IMAD.IADD R21, R21, 0x1, R37 ;  /* 0x0000000115157824 */ /* 0x000fe200078e0225 */
[----:B------:R-:W-:Y:S01]  /*fc10*/  UPRMT UR4, URZ, 0x654, UR4 ;  /* 0x000006543f047896 */ /* 0x000fe20008000004 */
[----:B------:R-:W-:-:S04]  /*fc20*/  LEA R2, P1, R20, UR8, 0x1 ;  /* 0x0000000814027c11 */ /* 0x000fc8000f8208ff */
[----:B------:R-:W-:Y:S01]  /*fc30*/  LEA.HI.X R42, R20, UR9, R21, 0x1, P1 ;  /* 0x00000009142a7c11 */ /* 0x000fe200088f0c15 */
[----:B0-----:R0:W1:Y:S01]  /*fc40*/  SHFL.IDX PT, R36, R2, RZ, 0x1c1f ;  /* 0x001c1fff02247589 */ /* 0x00106200000e0000 */
[----:B------:R-:W-:Y:S03]  /*fc50*/  BSSY B1, `(.L_x_11165) ;  /* 0x0000012000017945 */ /* 0x000fe60003800000 */
[----:B------:R0:W2:Y:S01]  /*fc60*/  SHFL.IDX PT, R37, R42, RZ, 0x1c1f ;  /* 0x001c1fff2a257589 */ /* 0x0000a200000e0000 */
[----:B------:R-:W-:Y:S01]  /*fc70*/  SYNCS.ARRIVE.TRANS64.RED.A1T0 RZ, [UR4], RZ ;  /* 0x000000ffffff79a7 */ /* 0x000fe20008100404 */
        /* <DEDUP_REMOVED lines=15> */
.L_x_11166:
[----:B------:R-:W-:Y:S05]  /*fd70*/  BSYNC B1 ;  /* 0x0000000000017941 */ /* 0x000fea0003800000 */
.L_x_11165:
        /* <DEDUP_REMOVED lines=8> */
[C---:B0-----:R-:W-:Y:S02]  /*fe00*/  @!P2 LEA R6, P0, R139.reuse, R4, 0x1 ;  /* 0x000000048b06a211 */ /* 0x041fe400078008ff */
        /* <DEDUP_REMOVED lines=10> */
.L_x_11164:
        /* <DEDUP_REMOVED lines=11> */
[----:B------:R-:W-:Y:S01]  /*ff60*/  SHF.R.S32.HI R24, RZ, 0x1f, R17 ;  /* 0x0000001fff187819 */ /* 0x000fe20000011411 */
[----:B------:R-:W-:Y:S01]  /*ff70*/  ULDC.64 UR12, c[0x0][0xb38] ;  /* 0x0002ce00000c7ab9 */ /* 0x000fe20000000a00 */
[----:B------:R-:W-:Y:S01]  /*ff80*/  SHF.R.S32.HI R27, RZ, 0x1f, R140 ;  /* 0x0000001fff1b7819 */ /* 0x000fe2000001148c */
[----:B------:R-:W-:Y:S01]  /*ff90*/  UIMAD.WIDE.U32 UR10, UR40, UR12, UR10 ;  /* 0x0000000c280a72a5 */ /* 0x000fe2000f8e000a */
[----:B------:R-:W-:-:S02]  /*ffa0*/  SHF.R.S32.HI R25, RZ, 0x1f, R26 ;  /* 0x0000001fff197819 */ /* 0x000fc4000001141a */
[----:B------:R-:W-:Y:S01]  /*ffb0*/  SHF.R.S32.HI R28, RZ, 0x1f, R146 ;  /* 0x0000001fff1c7819 */ /* 0x000fe20000011492 */
[----:B------:R-:W-:Y:S01]  /*ffc0*/  UIMAD UR11, UR40, UR13, UR11 ;  /* 0x0000000d280b72a4 */ /* 0x000fe2000f8e020b */
[----:B------:R-:W-:Y:S02]  /*ffd0*/  SHF.R.S32.HI R29, RZ, 0x1f, R147 ;  /* 0x0000001fff1d7819 */ /* 0x000fe40000011493 */
[----:B------:R-:W-:Y:S01]  /*ffe0*/  ULDC.64 UR12, c[0x0][0xb40] ;  /* 0x0002d000000c7ab9 */ /* 0x000fe20000000a00 */
[----:B------:R-:W-:Y:S01]  /*fff0*/  SHF.R.S32.HI R30, RZ, 0x1f, R148 ;  /* 0x0000001fff1e7819 */ /* 0x000fe20000011494 */
[----:B------:R-:W-:Y:S01]  /*10000*/  UIMAD UR4, UR4, UR12, URZ ;  /* 0x0000000c040472a4 */ /* 0x000fe2000f8e023f */
[----:B------:R-:W-:Y:S01]  /*10010*/  SHF.R.S32.HI R31, RZ, 0x1f, R149 ;  /* 0x0000001fff1f7819 */ /* 0x000fe20000011495 */
[----:B0-----:R-:W-:Y:S01]  /*10020*/  @P1 IMAD.HI.U32 R0, R11, R0, RZ ;  /* 0x000000000b001227 */ /* 0x001fe200078e00ff */
[----:B------:R-:W-:Y:S01]  /*10030*/  SHF.R.S32.HI R32, RZ, 0x1f, R150 ;  /* 0x0000001fff207819 */ /* 0x000fe20000011496 */
[----:B------:R-:W-:-:S02]  /*10040*/  UIMAD UR4, UR8, UR13, UR4 ;  /* 0x0000000d080472a4 */ /* 0x000fc4000f8e0204 */
[----:B------:R-:W-:-:S03]  /*10050*/  UIMAD.WIDE.U32 UR8, UR8, UR12, UR10 ;  /* 0x0000000c080872a5 */ /* 0x000fc6000f8e000a */
[----:B------:R-:W-:Y:S01]  /*10060*/  ULDC.64 UR10, c[0x0][0xb48] ;  /* 0x0002d200000a7ab9 */ /* 0x000fe20000000a00 */
[----:B------:R-:W-:Y:S01]  /*10070*/  UIADD3 UR9, UR9, UR4, URZ ;  /* 0x0000000409097290 */ /* 0x000fe2000fffe03f */
[----:B-1----:R-:W-:Y:S01]  /*10080*/  @P1 SHF.R.U32.HI R5, RZ, R3, R0 ;  /* 0x00000003ff051219 */ /* 0x002fe20000011600 */
[----:B------:R-:W-:Y:S02]  /*10090*/  UIADD3 UR4, UR41, 0x2d820, URZ ;  /* 0x0002d82029047890 */ /* 0x000fe4000fffe03f */
[----:B------:R-:W-:Y:S01]  /*100a0*/  UIMAD.WIDE.U32 UR8, UR37, UR10, UR8 ;  /* 0x0000000a250872a5 */ /* 0x000fe2000f8e0008 */
[--C-:B------:R-:W-:Y:S01]  /*100b0*/  SHF.R.S32.HI R0, RZ, 0x1f, R5.reuse ;  /* 0x0000001fff007819 */ /* 0x100fe20000011405 */
[----:B------:R-:W-:Y:S01]  /*100c0*/  IMAD.MOV R7, RZ, RZ, -R5 ;  /* 0x000000ffff077224 */ /* 0x000fe200078e0a05 */
[----:B------:R-:W-:Y:S02]  /*100d0*/  UPRMT UR4, URZ, 0x654, UR4 ;  /* 0x000006543f047896 */ /* 0x000fe40008000004 */
[----:B------:R-:W-:Y:S01]  /*100e0*/  UIMAD UR37, UR37, UR11, UR9 ;  /* 0x0000000b252572a4 */ /* 0x000fe2000f8e0209 */
[----:B------:R-:W-:-:S02]  /*100f0*/  IMAD R7, R36, R7, R11 ;  /* 0x0000000724077224 */ /* 0x000fc400078e020b */
[----:B------:R-:W-:Y:S01]  /*10100*/  ULDC.64 UR10, c[0x0][0xb30] ;  /* 0x0002cc00000a7ab9 */ /* 0x000fe20000000a00 */
[----:B------:R-:W-:Y:S02]  /*10110*/  IMAD.U32 R3, RZ, RZ, UR9 ;  /* 0x00000009ff037e24 */ /* 0x000fe4000f8e00ff */
[----:B------:R-:W-:Y:S01]  /*10120*/  IMAD R0, R0, UR10, RZ ;  /* 0x0000000a00007c24 */ /* 0x000fe2000f8e02ff */
[----:B------:R-:W-:Y:S01]  /*10130*/  SYNCS.ARRIVE.TRANS64.RED.A1T0 RZ, [UR4], RZ ;  /* 0x000000ffffff79a7 */ /* 0x000fe20008100404 */
        /* <DEDUP_REMOVED lines=23> */
[C---:B------:R-:W-:Y:S02]  /*102b0*/  @!P3 LEA R4, P6, R26.reuse, R15, 0x2 ;  /* 0x0000000f1a04b211 */ /* 0x040fe400078c10ff */
[-C--:B--2---:R-:W-:Y:S02]  /*102c0*/  @!P1 LEA.HI.X R3, R17, R13.reuse, R24, 0x2, P5 ;  /* 0x0000000d11039211 */ /* 0x084fe400028f1418 */
[----:B------:R-:W-:Y:S02]  /*102d0*/  @!P3 LEA.HI.X R5, R26, R13, R25, 0x2, P6 ;  /* 0x0000000d1a05b211 */ /* 0x000fe400030f1419 */
[----:B------:R-:W-:Y:S01]  /*102e0*/  ISETP.GE.AND P5, PT, R149, UR4, PT ;  /* 0x0000000495007c0c */ /* 0x000fe2000bfa6270 */
[----:B------:R1:W-:Y:S01]  /*102f0*/  @!P1 ST.E.64 desc[UR56][R2.64], R20 ;  /* 0x0000001402009985 */ /* 0x0003e2000c101b38 */
[----:B------:R-:W-:-:S02]  /*10300*/  @!P4 LEA R6, P1, R140, R15, 0x2 ;  /* 0x0000000f8c06c211 */ /* 0x000fc400078210ff */
[----:B------:R-:W-:Y:S01]  /*10310*/  @!P2 LEA R8, P6, R150, R15, 0x2 ;  /* 0x0000000f9608a211 */ /* 0x000fe200078c10ff */
[----:B------:R2:W-:Y:S01]  /*10320*/  @!P3 ST.E.64 desc[UR56][R4.64], R92 ;  /* 0x0000005c0400b985 */ /* 0x0005e2000c101b38 */
        /* <DEDUP_REMOVED lines=24> */
[C---:B-1----:R-:W-:Y:S02]  /*104b0*/  @!P4 LEA R10, P2, R144.reuse, R15, 0x2 ;  /* 0x0000000f900ac211 */ /* 0x042fe400078410ff */
[----:B------:R-:W-:Y:S02]  /*104c0*/  @!P5 LEA.HI.X R9, R145, R13, R157, 0x2, P6 ;  /* 0x0000000d9109d211 */ /* 0x000fe400030f149d */
[C---:B--2---:R-:W-:Y:S02]  /*104d0*/  @!P3 LEA R2, P6, R143.reuse, R15, 0x2 ;  /* 0x0000000f8f02b211 */ /* 0x044fe400078c10ff */
[----:B------:R-:W-:Y:S01]  /*104e0*/  @!P4 LEA.HI.X R11, R144, R13, R156, 0x2, P2 ;  /* 0x0000000d900bc211 */ /* 0x000fe200010f149c */
[----:B------:R3:W-:Y:S01]  /*104f0*/  @!P5 ST.E.64 desc[UR56][R8.64], R120 ;  /* 0x000000780800d985 */ /* 0x0007e2000c101b38 */
[C---:B------:R-:W-:Y:S02]  /*10500*/  @!P1 LEA R12, P2, R142.reuse, R15, 0x2 ;  /* 0x0000000f8e0c9211 */ /* 0x040fe400078410ff */
[-C--:B------:R-:W-:Y:S01]  /*10510*/  @!P3 LEA.HI.X R3, R143, R13.reuse, R155, 0x2, P6 ;  /* 0x0000000d8f03b211 */ /* 0x080fe200030f149b */
[----:B------:R3:W-:Y:S01]  /*10520*/  @!P4 ST.E.64 desc[UR56][R10.64], R124 ;  /* 0x0000007c0a00c985 */ /* 0x0007e2000c101b38 */
[----:B------:R-:W-:-:S03]  /*10530*/  @!P1 LEA.HI.X R13, R142, R13, R154, 0x2, P2 ;  /* 0x0000000d8e0d9211 */ /* 0x000fc600010f149a */
[----:B------:R3:W-:Y:S04]  /*10540*/  @!P3 ST.E.64 desc[UR56][R2.64], R128 ;  /* 0x000000800200b985 */ /* 0x0007e8000c101b38 */
[----:B------:R3:W-:Y:S02]  /*10550*/  @!P1 ST.E.64 desc[UR56][R12.64], R132 ;  /* 0x000000840c009985 */ /* 0x0007e4000c101b38 */
.L_x_11169:
[----:B------:R-:W-:Y:S05]  /*10560*/  BSYNC B1 ;  /* 0x0000000000017941 */ /* 0x000fea0003800000 */
.L_x_11168:
[----:B-1----:R1:W4:Y:S04]  /*10570*/  SHFL.IDX PT, R15, R14, 0x1, 0x1c1f ;  /* 0x003c1f000e0f7f89 */ /* 0x00232800000e0000 */
        /* <DEDUP_REMOVED lines=8> */
[CC--:B0--3--:R-:W-:Y:S02]  /*10600*/  @!P5 LEA R2, P0, R17.reuse, R21.reuse, 0x2 ;  /* 0x000000151102d211 */ /* 0x0c9fe400078010ff */
[C---:B------:R-:W-:Y:S02]  /*10610*/  @!P6 LEA R4, P1, R26.reuse, R21, 0x2 ;  /* 0x000000151a04e211 */ /* 0x040fe400078210ff */
[-C--:B----4-:R-:W-:Y:S02]  /*10620*/  @!P5 LEA.HI.X R3, R17, R15.reuse, R24, 0x2, P0 ;  /* 0x0000000f1103d211 */ /* 0x090fe400000f1418 */
[----:B------:R-:W-:Y:S02]  /*10630*/  @!P6 LEA.HI.X R5, R26, R15, R25, 0x2, P1 ;  /* 0x0000000f1a05e211 */ /* 0x000fe400008f1419 */
[----:B------:R-:W-:Y:S01]  /*10640*/  ISETP.GE.AND P1, PT, R148, UR4, PT ;  /* 0x0000000494007c0c */ /* 0x000fe2000bf26270 */
[----:B------:R0:W-:Y:S01]  /*10650*/  @!P5 ST.E.64 desc[UR56][R2.64], R90 ;  /* 0x0000005a0200d985 */ /* 0x0001e2000c101b38 */
[----:B------:R-:W-:-:S02]  /*10660*/  @!P2 LEA R6, P0, R140, R21, 0x2 ;  /* 0x000000158c06a211 */ /* 0x000fc400078010ff */
[-C--:B------:R-:W-:Y:S01]  /*10670*/  @!P3 LEA R8, P5, R150, R21.reuse, 0x2 ;  /* 0x000000159608b211 */ /* 0x080fe200078a10ff */
[----:B------:R3:W-:Y:S01]  /*10680*/  @!P6 ST.E.64 desc[UR56][R4.64], R94 ;  /* 0x0000005e0400e985 */ /* 0x0007e2000c101b38 */
[----:B------:R-:W-:Y:S02]  /*10690*/  @!P4 LEA R10, P6, R149, R21, 0x2 ;  /* 0x00000015950ac211 */ /* 0x000fe400078c10ff */
[-C--:B------:R-:W-:Y:S02]  /*106a0*/  @!P2 LEA.HI.X R7, R140, R15.reuse, R27, 0x2, P0 ;  /* 0x0000000f8c07a211 */ /* 0x080fe400000f141b */
[-C--:B------:R-:W-:Y:S02]  /*106b0*/  @!P3 LEA.HI.X R9, R150, R15.reuse, R32, 0x2, P5 ;  /* 0x0000000f9609b211 */ /* 0x080fe400028f1420 */
[----:B------:R-:W-:Y:S01]  /*106c0*/  ISETP.GE.AND P0, PT, R147, UR4, PT ;  /* 0x0000000493007c0c */ /* 0x000fe2000bf06270 */
[----:B------:R-:W-:Y:S01]  /*106d0*/  @!P2 ST.E.64 desc[UR56][R6.64], R98 ;  /* 0x000000620600a985 */ /* 0x000fe2000c101b38 */
[----:B------:R-:W-:-:S02]  /*106e0*/  @!P4 LEA.HI.X R11, R149, R15, R31, 0x2, P6 ;  /* 0x0000000f950bc211 */ /* 0x000fc400030f141f */
[----:B0-----:R-:W-:Y:S01]  /*106f0*/  @!P1 LEA R2, P5, R148, R21, 0x2 ;  /* 0x0000001594029211 */ /* 0x001fe200078a10ff */
[----:B------:R0:W-:Y:S01]  /*10700*/  @!P3 ST.E.64 desc[UR56][R8.64], R102 ;  /* 0x000000660800b985 */ /* 0x0001e2000c101b38 */
[----:B------:R-:W-:Y:S02]  /*10710*/  ISETP.GE.AND P3, PT, R145, UR4, PT ;  /* 0x0000000491007c0c */ /* 0x000fe4000bf66270 */
[----:B------:R-:W-:Y:S01]  /*10720*/  ISETP.GE.AND P2, PT, R144, UR4, PT ;  /* 0x0000000490007c0c */ /* 0x000fe2000bf46270 */
[----:B------:R4:W-:Y:S01]  /*10730*/  @!P4 ST.E.64 desc[UR56][R10.64], R106 ;  /* 0x0000006a0a00c985 */ /* 0x0009e2000c101b38 */
[----:B------:R-:W-:Y:S02]  /*10740*/  ISETP.GE.AND P4, PT, R146, UR4, PT ;  /* 0x0000000492007c0c */ /* 0x000fe4000bf86270 */
[----:B------:R-:W-:Y:S02]  /*10750*/  @!P1 LEA.HI.X R3, R148, R15, R30, 0x2, P5 ;  /* 0x0000000f94039211 */ /* 0x000fe400028f141e */
[----:B------:R-:W-:-:S02]  /*10760*/  ISETP.GE.AND P5, PT, R143, UR4, PT ;  /* 0x000000048f007c0c */ /* 0x000fc4000bfa6270 */
[C---:B---3--:R-:W-:Y:S01]  /*10770*/  @!P0 LEA R4, P6, R147.reuse, R21, 0x2 ;  /* 0x0000001593048211 */ /* 0x048fe200078c10ff */
[----:B------:R3:W-:Y:S03]  /*10780*/  @!P1 ST.E.64 desc[UR56][R2.64], R110 ;  /* 0x0000006e02009985 */ /* 0x0007e6000c101b38 */
[----:B------:R-:W-:Y:S02]  /*10790*/  @!P0 LEA.HI.X R5, R147, R15, R29, 0x2, P6 ;  /* 0x0000000f93058211 */ /* 0x000fe400030f141d */
[-C--:B0-----:R-:W-:Y:S02]  /*107a0*/  @!P3 LEA R8, P6, R145, R21.reuse, 0x2 ;  /* 0x000000159108b211 */ /* 0x081fe400078c10ff */
[-C--:B------:R-:W-:Y:S01]  /*107b0*/  @!P4 LEA R6, P1, R146, R21.reuse, 0x2 ;  /* 0x000000159206c211 */ /* 0x080fe200078210ff */
[----:B------:R3:W-:Y:S01]  /*107c0*/  @!P0 ST.E.64 desc[UR56][R4.64], R114 ;  /* 0x0000007204008985 */ /* 0x0007e2000c101b38 */
[----:B----4-:R-:W-:-:S02]  /*107d0*/  @!P2 LEA R10, P0, R144, R21, 0x2 ;  /* 0x00000015900aa211 */ /* 0x010fc400078010ff */
[----:B------:R-:W-:Y:S02]  /*107e0*/  @!P4 LEA.HI.X R7, R146, R15, R28, 0x2, P1 ;  /* 0x0000000f9207c211 */ /* 0x000fe400008f141c */
[----:B------:R-:W-:Y:S02]  /*107f0*/  @!P5 LEA R12, P1, R143, R21, 0x2 ;  /* 0x000000158f0cd211 */ /* 0x000fe400078210ff */
[-C--:B------:R-:W-:Y:S01]  /*10800*/  @!P3 LEA.HI.X R9, R145, R15.reuse, R157, 0x2, P6 ;  /* 0x0000000f9109b211 */ /* 0x080fe200030f149d */
[----:B------:R3:W-:Y:S01]  /*10810*/  @!P4 ST.E.64 desc[UR56][R6.64], R118 ;  /* 0x000000760600c985 */ /* 0x0007e2000c101b38 */
[-C--:B------:R-:W-:Y:S02]  /*10820*/  @!P2 LEA.HI.X R11, R144, R15.reuse, R156, 0x2, P0 ;  /* 0x0000000f900ba211 */ /* 0x080fe400000f149c */
[----:B--2---:R-:W-:Y:S01]  /*10830*/  @!P5 LEA.HI.X R13, R143, R15, R155, 0x2, P1 ;  /* 0x0000000f8f0dd211 */ /* 0x004fe200008f149b */
        /* <DEDUP_REMOVED lines=9> */
.L_x_11162:
        /* <DEDUP_REMOVED lines=13> */
[----:B------:R-:W-:Y:S01]  /*109a0*/  IMAD.U32 R0, RZ, RZ, UR4 ;  /* 0x00000004ff007e24 */ /* 0x000fe2000f8e00ff */
[----:B------:R-:W0:Y:S04]  /*109b0*/  S2R R7, SR_TID.X ;  /* 0x0000000000077919 */ /* 0x000e280000002100 */
[----:B------:R-:W-:-:S05]  /*109c0*/  PLOP3.LUT P2, PT, PT, PT, UP1, 0x80, 0x0 ;  /* 0x000000000000781c */ /* 0x000fca0003f4f018 */
[----:B------:R-:W-:Y:S02]  /*109d0*/  @UP1 ULDC.64 UR8, c[0x0][0xc08] ;  /* 0x0003020000081ab9 */ /* 0x000fe40000000a00 */
[----:B------:R-:W-:-:S06]  /*109e0*/  @UP1 UIMAD.WIDE UR8, UR43, 0x4, UR8 ;  /* 0x000000042b0818a5 */ /* 0x000fcc000f8e0208 */
[----:B------:R-:W-:Y:S02]  /*109f0*/  IMAD.U32 R4, RZ, RZ, UR8 ;  /* 0x00000008ff047e24 */ /* 0x000fe4000f8e00ff */
[----:B------:R-:W-:-:S05]  /*10a00*/  IMAD.U32 R5, RZ, RZ, UR9 ;  /* 0x00000009ff057e24 */ /* 0x000fca000f8e00ff */
[----:B------:R1:W5:Y:S01]  /*10a10*/  @P2 LDG.E R0, desc[UR56][R4.64] ;  /* 0x0000003804002981 */ /* 0x000362000c1e1900 */
[----:B------:R-:W-:Y:S01]  /*10a20*/  UISETP.NE.AND UP1, UPT, UR47, URZ, UPT ;  /* 0x0000003f2f00728c */ /* 0x000fe2000bf25270 */
[----:B------:R-:W-:Y:S01]  /*10a30*/  UMOV UR4, URZ ;  /* 0x0000003f00047c82 */ /* 0x000fe20008000000 */
[----:B0-----:R-:W-:-:S09]  /*10a40*/  VIADD R7, R7, 0xffffff80 ;  /* 0xffffff8007077836 */ /* 0x001fd20000000000 */
[----:B------:R-:W-:Y:S01]  /*10a50*/  @!UP1 ULDC UR47, c[0x0][0xad4] ;  /* 0x0002b500002f9ab9 */ /* 0x000fe20000000800 */
[----:B------:R-:W-:Y:S02]  /*10a60*/  ISETP.GT.AND P0, PT, R7, 0xbf, PT ;  /* 0x000000bf0700780c */ /* 0x000fe40003f04270 */
[----:B--2---:R-:W-:Y:S01]  /*10a70*/  @P1 R2UR UR4, R6 ;  /* 0x00000000060412ca */ /* 0x004fe200000e0000 */
[----:B-1----:R-:W-:-:S14]  /*10a80*/  @P2 BRA `(.L_x_11170) ;  /* 0x0000000000102947 */ /* 0x002fdc0003800000 */
[----:B------:R-:W-:Y:S05]  /*10a90*/  @!P1 BRA `(.L_x_11170) ;  /* 0x00000000000c9947 */ /* 0x000fea0003800000 */
[----:B------:R-:W2:Y:S04]  /*10aa0*/  LDG.E R5, desc[UR56][R2.64] ;  /* 0x0000003802057981 */ /* 0x000ea8000c1e1900 */
[----:B-----5:R-:W2:Y:S02]  /*10ab0*/  LDG.E R0, desc[UR56][R2.64+0x4] ;  /* 0x0000043802007981 */ /* 0x020ea4000c1e1900 */
[----:B--2---:R-:W-:-:S07]  /*10ac0*/  IMAD.IADD R0, R0, 0x1, -R5 ;  /* 0x0000000100007824 */ /* 0x004fce00078e0a05 */
.L_x_11170:
        /* <DEDUP_REMOVED lines=59> */
.L_x_11172:
[----:B------:R-:W-:Y:S05]  /*10e80*/  BSYNC B1 ;  /* 0x0000000000017941 */ /* 0x000fea0003800000 */
.L_x_11171:
        /* <DEDUP_REMOVED lines=9> */
[----:B0-----:R-:W-:Y:S01]  /*10f20*/  VIADD R4, R2, UR39 ;  /* 0x0000002702047c36 */ /* 0x001fe20008000000 */
[----:B------:R-:W-:Y:S01]  /*10f30*/  UIMAD UR10, UR4, UR13, UR10 ;  /* 0x0000000d040a72a4 */ /* 0x000fe2000f8e020a */
[----:B------:R-:W-:Y:S02]  /*10f40*/  SHF.R.S32.HI R10, RZ, 0x1f, R141 ;  /* 0x0000001fff0a7819 */ /* 0x000fe4000001148d */
[----:B------:R-:W-:Y:S01]  /*10f50*/  IMAD.MOV.U32 R5, RZ, RZ, R4 ;  /* 0x000000ffff057224 */ /* 0x000fe200078e0004 */
[----:B------:R-:W-:Y:S01]  /*10f60*/  UIADD3 UR9, UR9, UR10, URZ ;  /* 0x0000000a09097290 */ /* 0x000fe2000fffe03f */
[----:B------:R-:W-:-:S02]  /*10f70*/  SHF.R.S32.HI R14, RZ, 0x1f, R139 ;  /* 0x0000001fff0e7819 */ /* 0x000fc4000001148b */
        /* <DEDUP_REMOVED lines=27> */
[----:B-----5:R-:W-:Y:S02]  /*11130*/  IMAD R11, R0, R11, RZ ;  /* 0x0000000b000b7224 */ /* 0x020fe400078e02ff */
[----:B------:R-:W-:Y:S02]  /*11140*/  VIADD R0, R152, UR39 ;  /* 0x0000002798007c36 */ /* 0x000fe40008000000 */
[C---:B------:R-:W-:Y:S02]  /*11150*/  IMAD R5, R7.reuse, UR9, R4 ;  /* 0x0000000907057c24 */ /* 0x040fe4000f8e0204 */
[----:B------:R-:W-:Y:S01]  /*11160*/  IMAD.WIDE.U32 R2, R7, UR8, R2 ;  /* 0x0000000807027c25 */ /* 0x000fe2000f8e0002 */
[----:B------:R-:W-:Y:S01]  /*11170*/  ISETP.GE.AND P0, PT, R0, R11, PT ;  /* 0x0000000b0000720c */ /* 0x000fe20003f06270 */
[----:B------:R-:W-:-:S02]  /*11180*/  ULDC.64 UR8, c[0x0][0xa80] ;  /* 0x0002a00000087ab9 */ /* 0x000fc40000000a00 */
        /* <DEDUP_REMOVED lines=18> */
.L_x_11174:
[----:B------:R-:W-:Y:S05]  /*112b0*/  BSYNC B1 ;  /* 0x0000000000017941 */ /* 0x000fea0003800000 */
.L_x_11173:
        /* <DEDUP_REMOVED lines=11> */
[----:B0---4-:R-:W-:Y:S01]  /*11370*/  @!P2 IMAD.WIDE R4, R138, 0x2, R2 ;  /* 0x000000028a04a825 */ /* 0x011fe200078e0202 */
[-C--:B------:R-:W-:Y:S02]  /*11380*/  @!P3 LEA.HI.X R7, R139, R3.reuse, R14, 0x1, P0 ;  /* 0x000000038b07b211 */ /* 0x080fe400000f0c0e */
[----:B------:R-:W-:Y:S02]  /*11390*/  @!P4 LEA.HI.X R9, R141, R3, R10, 0x1, P1 ;  /* 0x000000038d09c211 */ /* 0x000fe400008f0c0a */
[----:B------:R2:W-:Y:S04]  /*113a0*/  @!P2 ST.E.128 desc[UR56][R4.64], RZ ;  /* 0x000000ff0400a985 */ /* 0x0005e8000c101d38 */
[----:B------:R2:W-:Y:S04]  /*113b0*/  @!P3 ST.E.128 desc[UR56][R6.64], RZ ;  /* 0x000000ff0600b985 */ /* 0x0005e8000c101d38 */
[----:B------:R2:W-:Y:S02]  /*113c0*/  @!P4 ST.E.128 desc[UR56][R8.64], RZ ;  /* 0x000000ff0800c985 */ /* 0x0005e4000c101d38 */
.L_x_11167:
[----:B------:R-:W-:Y:S05]  /*113d0*/  BSYNC B0 ;  /* 0x0000000000007941 */ /* 0x000fea0003800000 */
.L_x_11161:
[----:B------:R-:W-:Y:S02]  /*113e0*/  ULDC UR4, c[0x0][0xc3c] ;  /* 0x00030f0000047ab9 */ /* 0x000fe40000000800 */
[----:B------:R-:W-:-:S06]  /*113f0*/  UISETP.GE.AND UP0, UPT, UR7, UR4, UPT ;  /* 0x000000040700728c */ /* 0x000fcc000bf06270 */
[----:B------:R-:W-:-:S13]  /*11400*/  PLOP3.LUT P0, PT, PT, PT, UP0, 0x80, 0x0 ;  /* 0x000000000000781c */ /* 0x000fda0003f0f008 */
[----:B------:R-:W-:Y:S05]  /*11410*/  @!P0 BRA `(.L_x_11175) ;  /* 0xfffffef800f48947 */ /* 0x000fea000383ffff */
[----:B------:R-:W-:Y:S05]  /*11420*/  EXIT ;  /* 0x000000000000794d */ /* 0x000fea0003800000 */
.L_x_11070:
        /* <DEDUP_REMOVED lines=16> */
.L_x_11176:
        /* <DEDUP_REMOVED lines=44> */
.L_x_11180:
[----:B------:R-:W0:Y:S01]  /*117f0*/  LDC R2, c[0x0][0xc3c] ;  /* 0x00030f00ff027b82 */ /* 0x000e220000000800 */
[----:B------:R-:W-:-:S06]  /*11800*/  UIADD3 UR4, UR4, 0x1f, URZ ;  /* 0x0000001f04047890 */ /* 0x000fcc000fffe03f */
        /* <DEDUP_REMOVED lines=32> */
.L_x_11178:
        /* <DEDUP_REMOVED lines=13> */
.L_x_11181:
[----:B-1----:R-:W-:Y:S02]  /*11ae0*/  IMAD R24, R24, UR5, R3 ;  /* 0x0000000518187c24 */ /* 0x002fe4000f8e0203 */
[----:B------:R-:W-:-:S03]  /*11af0*/  VIADD R27, R27, UR4 ;  /* 0x000000041b1b7c36 */ /* 0x000fc60008000000 */
[----:B0-----:R-:W-:Y:S01]  /*11b00*/  IADD3 R5, -R24, UR6, RZ ;  /* 0x0000000618057c10 */ /* 0x001fe2000fffe1ff */
[----:B------:R-:W-:Y:S06]  /*11b10*/  @!P1 BRA `(.L_x_11182) ;  /* 0x0000000000e89947 */ /* 0x000fec0003800000 */
[-C--:B--2---:R-:W-:Y:S02]  /*11b20*/  IABS R8, R6.reuse ;  /* 0x0000000600087213 */ /* 0x084fe40000000000 */
[----:B------:R-:W-:Y:S02]  /*11b30*/  IABS R4, R7 ;  /* 0x0000000700047213 */ /* 0x000fe40000000000 */
[----:B------:R-:W0:Y:S01]  /*11b40*/  I2F.RP R9, R8 ;  /* 0x0000000800097306 */ /* 0x000e220000209400 */
[----:B------:R-:W-:Y:S02]  /*11b50*/  IABS R10, R5 ;  /* 0x00000005000a7213 */ /* 0x000fe40000000000 */
[----:B------:R-:W-:-:S05]  /*11b60*/  IABS R12, R6 ;  /* 0x00000006000c7213 */ /* 0x000fca0000000000 */
[----:B0-----:R-:W0:Y:S02]  /*11b70*/  MUFU.RCP R9, R9 ;  /* 0x0000000900097308 */ /* 0x001e240000001000 */
[----:B0-----:R-:W-:-:S06]  /*11b80*/  VIADD R2, R9, 0xffffffe ;  /* 0x0ffffffe09027836 */ /* 0x001fcc0000000000 */
[----:B------:R-:W0:Y:S08]  /*11b90*/  I2F.RP R9, R4 ;  /* 0x0000000400097306 */ /* 0x000e300000209400 */
[----:B------:R1:W2:Y:S08]  /*11ba0*/  F2I.FTZ.U32.TRUNC.NTZ R3, R2 ;  /* 0x0000000200037305 */ /* 0x0002b0000021f000 */
[----:B0-----:R-:W0:Y:S01]  /*11bb0*/  MUFU.RCP R9, R9 ;  /* 0x0000000900097308 */ /* 0x001e220000001000 */
[----:B-1----:R-:W-:-:S02]  /*11bc0*/  IMAD.MOV.U32 R2, RZ, RZ, RZ ;  /* 0x000000ffff027224 */ /* 0x002fc400078e00ff */
[----:B--2---:R-:W-:-:S04]  /*11bd0*/  IMAD.MOV R11, RZ, RZ, -R3 ;  /* 0x000000ffff0b7224 */ /* 0x004fc800078e0a03 */
[----:B------:R-:W-:-:S04]  /*11be0*/  IMAD R11, R11, R8, RZ ;  /* 0x000000080b0b7224 */ /* 0x000fc800078e02ff */
[----:B------:R-:W-:-:S04]  /*11bf0*/  IMAD.HI.U32 R3, R3, R11, R2 ;  /* 0x0000000b03037227 */ /* 0x000fc800078e0002 */
[----:B------:R-:W-:Y:S02]  /*11c00*/  IMAD.MOV R11, RZ, RZ, -R12 ;  /* 0x000000ffff0b7224 */ /* 0x000fe400078e0a0c */
[----:B------:R-:W-:-:S04]  /*11c10*/  IMAD.HI.U32 R2, R3, R10, RZ ;  /* 0x0000000a03027227 */ /* 0x000fc800078e00ff */
[----:B------:R-:W-:Y:S02]  /*11c20*/  IMAD R3, R2, R11, R10 ;  /* 0x0000000b02037224 */ /* 0x000fe400078e020a */
[----:B0-----:R-:W-:-:S03]  /*11c30*/  VIADD R10, R9, 0xffffffe ;  /* 0x0ffffffe090a7836 */ /* 0x001fc60000000000 */
[----:B------:R-:W-:-:S13]  /*11c40*/  ISETP.GT.U32.AND P1, PT, R8, R3, PT ;  /* 0x000000030800720c */ /* 0x000fda0003f24070 */
[----:B------:R-:W-:Y:S02]  /*11c50*/  @!P1 IMAD.IADD R3, R3, 0x1, -R8 ;  /* 0x0000000103039824 */ /* 0x000fe400078e0a08 */
[----:B------:R-:W-:Y:S01]  /*11c60*/  @!P1 VIADD R2, R2, 0x1 ;  /* 0x0000000102029836 */ /* 0x000fe20000000000 */
[----:B------:R-:W-:Y:S02]  /*11c70*/  ISETP.NE.AND P1, PT, R6, RZ, PT ;  /* 0x000000ff0600720c */ /* 0x000fe40003f25270 */
[----:B------:R-:W-:Y:S02]  /*11c80*/  ISETP.GE.U32.AND P0, PT, R3, R8, PT ;  /* 0x000000080300720c */ /* 0x000fe40003f06070 */
[----:B------:R-:W-:Y:S01]  /*11c90*/  LOP3.LUT R8, R5, R6, RZ, 0x3c, !PT ;  /* 0x0000000605087212 */ /* 0x000fe200078e3cff */
[----:B------:R-:W0:Y:S03]  /*11ca0*/  F2I.FTZ.U32.TRUNC.NTZ R3, R10 ;  /* 0x0000000a00037305 */ /* 0x000e26000021f000 */
[----:B------:R-:W-:-:S07]  /*11cb0*/  ISETP.GE.AND P2, PT, R8, RZ, PT ;  /* 0x000000ff0800720c */ /* 0x000fce0003f46270 */
        /* <DEDUP_REMOVED lines=32> */
.L_x_11182:
        /* <DEDUP_REMOVED lines=31> */
[----:B------:R-:W-:-:S03]  /*120b0*/  IMAD R12, R4, R2, R5 ;  /* 0x00000002040c7224 */ /* 0x000fc600078e0205 */
[----:B------:R-:W-:-:S04]  /*120c0*/  VIADDMNMX R7, R10, UR5, R7, PT ;  /* 0x000000050a077c46 */ /* 0x000fc8000b800107 */
[-C--:B------:R-:W-:Y:S01]  /*120d0*/  IABS R9, R7.reuse ;  /* 0x0000000700097213 */ /* 0x080fe20000000000 */
[----:B------:R-:W-:Y:S01]  /*120e0*/  IMAD.MOV R26, RZ, RZ, -R7 ;  /* 0x000000ffff1a7224 */ /* 0x000fe200078e0a07 */
[----:B------:R-:W-:Y:S02]  /*120f0*/  IABS R4, R7 ;  /* 0x0000000700047213 */ /* 0x000fe40000000000 */
[----:B------:R-:W0:Y:S03]  /*12100*/  I2F.RP R10, R9 ;  /* 0x00000009000a7306 */ /* 0x000e260000209400 */
[----:B------:R-:W-:-:S05]  /*12110*/  IMAD.MOV R4, RZ, RZ, -R4 ;  /* 0x000000ffff047224 */ /* 0x000fca00078e0a04 */
[----:B0-----:R-:W0:Y:S02]  /*12120*/  MUFU.RCP R10, R10 ;  /* 0x0000000a000a7308 */ /* 0x001e240000001000 */
[----:B0-----:R-:W-:-:S06]  /*12130*/  VIADD R3, R10, 0xffffffe ;  /* 0x0ffffffe0a037836 */ /* 0x001fcc0000000000 */
[----:B------:R-:W0:Y:S02]  /*12140*/  F2I.FTZ.U32.TRUNC.NTZ R3, R3 ;  /* 0x0000000300037305 */ /* 0x000e24000021f000 */
[----:B0-----:R-:W-:-:S04]  /*12150*/  IMAD.MOV R11, RZ, RZ, -R3 ;  /* 0x000000ffff0b7224 */ /* 0x001fc800078e0a03 */
[----:B------:R-:W-:Y:S01]  /*12160*/  IMAD.MOV.U32 R2, RZ, RZ, R11 ;  /* 0x000000ffff027224 */ /* 0x000fe200078e000b */
[----:B------:R-:W-:-:S03]  /*12170*/  IABS R11, R12 ;  /* 0x0000000c000b7213 */ /* 0x000fc60000000000 */
[----:B------:R-:W-:Y:S02]  /*12180*/  IMAD R5, R2, R9, RZ ;  /* 0x0000000902057224 */ /* 0x000fe400078e02ff */
[----:B------:R-:W-:-:S04]  /*12190*/  IMAD.MOV.U32 R2, RZ, RZ, RZ ;  /* 0x000000ffff027224 */ /* 0x000fc800078e00ff */
[----:B------:R-:W-:Y:S01]  /*121a0*/  IMAD.HI.U32 R2, R3, R5, R2 ;  /* 0x0000000503027227 */ /* 0x000fe200078e0002 */
[----:B------:R-:W-:-:S04]  /*121b0*/  LOP3.LUT R3, R12, R7, RZ, 0x3c, !PT ;  /* 0x000000070c037212 */ /* 0x000fc800078e3cff */
[----:B------:R-:W-:Y:S01]  /*121c0*/  ISETP.GE.AND P2, PT, R3, RZ, PT ;  /* 0x000000ff0300720c */ /* 0x000fe20003f46270 */
[----:B------:R-:W-:Y:S01]  /*121d0*/  IMAD.HI.U32 R2, R2, R11, RZ ;  /* 0x0000000b02027227 */ /* 0x000fe200078e00ff */
[----:B------:R-:W-:-:S03]  /*121e0*/  IADD3 R3, R8, 0x1000000, R12 ;  /* 0x0100000008037810 */ /* 0x000fc60007ffe00c */
        /* <DEDUP_REMOVED lines=9> */
[----:B------:R-:W-:-:S07]  /*12280*/  IMAD R26, R2, R26, R3 ;  /* 0x0000001a021a7224 */ /* 0x000fce00078e0203 */
.L_x_11183:
[----:B------:R-:W-:-:S05]  /*12290*/  LOP3.LUT R25, RZ, R2, RZ, 0x33, !PT ;  /* 0x00000002ff197212 */ /* 0x000fca00078e33ff */
[----:B------:R-:W-:Y:S01]  /*122a0*/  IMAD.IADD R25, R6, 0x1, R25 ;  /* 0x0000000106197824 */ /* 0x000fe200078e0219 */
[----:B------:R-:W-:Y:S06]  /*122b0*/  BRA `(.L_x_11184) ;  /* 0x0000000000147947 */ /* 0x000fec0003800000 */
.L_x_11179:
[----:B------:R-:W-:Y:S01]  /*122c0*/  ULDC UR4, c[0x0][0xc3c] ;  /* 0x00030f0000047ab9 */ /* 0x000fe20000000800 */
[----:B------:R-:W-:Y:S02]  /*122d0*/  IMAD.MOV.U32 R25, RZ, RZ, RZ ;  /* 0x000000ffff197224 */ /* 0x000fe400078e00ff */
[----:B------:R-:W-:Y:S02]  /*122e0*/  IMAD.U32 R24, RZ, RZ, UR6 ;  /* 0x00000006ff187e24 */ /* 0x000fe4000f8e00ff */
[----:B------:R-:W-:Y:S02]  /*122f0*/  IMAD.MOV.U32 R26, RZ, RZ, RZ ;  /* 0x000000ffff1a7224 */ /* 0x000fe400078e00ff */
[----:B------:R-:W-:-:S07]  /*12300*/  IMAD.U32 R27, RZ, RZ, UR4 ;  /* 0x00000004ff1b7e24 */ /* 0x000fce000f8e00ff */
.L_x_11184:
[----:B------:R-:W-:-:S13]  /*12310*/  ISETP.NE.AND P0, PT, R0, RZ, PT ;  /* 0x000000ff0000720c */ /* 0x000fda0003f05270 */
[----:B------:R-:W0:Y:S01]  /*12320*/  @!P0 S2R R3, SR_CgaCtaId ;  /* 0x0000000000038919 */ /* 0x000e220000008800 */
[----:B------:R-:W-:-:S04]  /*12330*/  @!P0 MOV R0, 0x400 ;  /* 0x0000040000008802 */ /* 0x000fc80000000f00 */
[----:B0-----:R-:W-:-:S05]  /*12340*/  @!P0 LEA R0, R3, R0, 0x18 ;  /* 0x0000000003008211 */ /* 0x001fca00078ec0ff */
[----:B------:R1:W-:Y:S01]  /*12350*/  @!P0 STS.128 [R0+0x2d8d0], R24 ;  /* 0x02d8d01800008388 */ /* 0x0003e20000000c00 */
[----:B------:R-:W-:Y:S06]  /*12360*/  BAR.ARV 0x5, 0x200 ;  /* 0x0148000000007b1d */ /* 0x000fec0000002000 */
.L_x_11177:
[----:B------:R2:W-:Y:S01]  /*12370*/  STL [R1+0x28], RZ ;  /* 0x000028ff01007387 */ /* 0x0005e20000100800 */
[----:B------:R-:W-:Y:S01]  /*12380*/  ULDC UR4, c[0x0][0xc3c] ;  /* 0x00030f0000047ab9 */ /* 0x000fe20000000800 */
[----:B------:R-:W-:Y:S01]  /*12390*/  IMAD.MOV.U32 R29, RZ, RZ, 0x1 ;  /* 0x00000001ff1d7424 */ /* 0x000fe200078e00ff */
[----:B0-----:R-:W-:Y:S01]  /*123a0*/  ISETP.GE.AND P0, PT, R27, UR4, PT ;  /* 0x000000041b007c0c */ /* 0x001fe2000bf06270 */
[----:B------:R-:W-:-:S12]  /*123b0*/  IMAD.MOV.U32 R23, RZ, RZ, RZ ;  /* 0x000000ffff177224 */ /* 0x000fd800078e00ff */
[----:B--2---:R-:W-:Y:S05]  /*123c0*/  @P0 BRA `(.L_x_11185) ;  /* 0x0000005000600947 */ /* 0x004fea0003800000 */
[----:B------:R-:W0:Y:S01]  /*123d0*/  S2R R3, SR_TID.X ;  /* 0x0000000000037919 */ /* 0x000e220000002100 */
        /* <DEDUP_REMOVED lines=10> */
[C---:B0-----:R-:W-:Y:S01]  /*12480*/  LOP3.LUT R5, R3.reuse, 0x7f, RZ, 0xc0, !PT ;  /* 0x0000007f03057812 */ /* 0x041fe200078ec0ff */
[C---:B-1----:R-:W-:Y:S02]  /*12490*/  IMAD.SHL.U32 R0, R3.reuse, 0x8, RZ ;  /* 0x0000000803007824 */ /* 0x042fe400078e00ff */
[----:B------:R-:W-:Y:S01]  /*124a0*/  IMAD.SHL.U32 R4, R3, 0x20, RZ ;  /* 0x0000002003047824 */ /* 0x000fe200078e00ff */
[----:B------:R-:W-:Y:S02]  /*124b0*/  SHF.R.U32.HI R5, RZ, 0x2, R5 ;  /* 0x00000002ff057819 */ /* 0x000fe40000011605 */
[----:B------:R-:W-:Y:S02]  /*124c0*/  LOP3.LUT R2, R0, 0xd8, RZ, 0xc0, !PT ;  /* 0x000000d800027812 */ /* 0x000fe400078ec0ff */
[----:B------:R-:W-:Y:S02]  /*124d0*/  LOP3.LUT R6, R4, 0x60, RZ, 0xc0, !PT ;  /* 0x0000006004067812 */ /* 0x000fe400078ec0ff */
[----:B------:R-:W-:-:S02]  /*124e0*/  LOP3.LUT R3, R2, 0x18, R3, 0x78, !PT ;  /* 0x0000001802037812 */ /* 0x000fc400078e7803 */
[----:B------:R-:W-:Y:S02]  /*124f0*/  LOP3.LUT R4, R0, 0x18, RZ, 0xc0, !PT ;  /* 0x0000001800047812 */ /* 0x000fe400078ec0ff */
[----:B------:R-:W-:Y:S02]  /*12500*/  LOP3.LUT R2, R3, 0x320, R0, 0xf8, !PT ;  /* 0x0000032003027812 */ /* 0x000fe400078ef800 */
[----:B------:R-:W-:Y:S02]  /*12510*/  LOP3.LUT R0, R5, R6, RZ, 0xfc, !PT ;  /* 0x0000000605007212 */ /* 0x000fe400078efcff */
[----:B------:R-:W-:Y:S01]  /*12520*/  LOP3.LUT R5, R4, 0x20, RZ, 0xfc, !PT ;  /* 0x0000002004057812 */ /* 0x000fe200078efcff */
[----:B------:R-:W-:Y:S01]  /*12530*/  IMAD R0, R2, 0x2, R17 ;  /* 0x0000000202007824 */ /* 0x000fe200078e0211 */
[----:B------:R-:W-:-:S04]  /*12540*/  LOP3.LUT R3, R4, 0x40, RZ, 0xfc, !PT ;  /* 0x0000004004037812 */ /* 0x000fc800078efcff */
[----:B------:R3:W-:Y:S03]  /*12550*/  STL [R1+0x18], R0 ;  /* 0x0000180001007387 */ /* 0x0007e60000100800 */
.L_x_11256:
        /* <DEDUP_REMOVED lines=10> */
[----:B---3--:R-:W-:Y:S01]  /*12600*/  IMAD.MOV.U32 R0, RZ, RZ, RZ ;  /* 0x000000ffff007224 */ /* 0x008fe200078e00ff */
        /* <DEDUP_REMOVED lines=10> */
[----:B------:R-:W3:Y:S01]  /*126b0*/  @P2 LDG.E R0, desc[UR56][R2.64] ;  /* 0x0000003802002981 */ /* 0x000ee2000c1e1900 */
[----:B-1----:R-:W-:-:S05]  /*126c0*/  @P1 IMAD.WIDE R4, R27, 0x4, R4 ;  /* 0x000000041b041825 */ /* 0x002fca00078e0204 */
[----:B------:R0:W5:Y:S01]  /*126d0*/  @P1 LDG.E R28, desc[UR56][R4.64] ;  /* 0x00000038041c1981 */ /* 0x000162000c1e1900 */
        /* <DEDUP_REMOVED lines=8> */
[----:B-1----:R-:W-:Y:S01]  /*12760*/  IMAD.U32 R0, RZ, RZ, UR4 ;  /* 0x00000004ff007e24 */ /* 0x002fe2000f8e00ff */
[----:B------:R-:W-:Y:S06]  /*12770*/  @P1 BRA `(.L_x_11186) ;  /* 0x0000000000181947 */ /* 0x000fec0003800000 */
[----:B------:R-:W-:Y:S02]  /*12780*/  ULDC UR4, c[0x0][0x288] ;  /* 0x0000a20000047ab9 */ /* 0x000fe40000000800 */
[----:B-----5:R-:W-:Y:S01]  /*12790*/  IMAD.U32 R28, RZ, RZ, UR4 ;  /* 0x00000004ff1c7e24 */ /* 0x020fe2000f8e00ff */
[----:B------:R-:W-:Y:S06]  /*127a0*/  @!P2 BRA `(.L_x_11186) ;  /* 0x00000000000ca947 */ /* 0x000fec0003800000 */
[----:B0-----:R-:W2:Y:S04]  /*127b0*/  LDG.E R5, desc[UR56][R2.64] ;  /* 0x0000003802057981 */ /* 0x001ea8000c1e1900 */
[----:B------:R-:W2:Y:S02]  /*127c0*/  LDG.E R28, desc[UR56][R2.64+0x4] ;  /* 0x00000438021c7981 */ /* 0x000ea4000c1e1900 */
[----:B--2---:R-:W-:-:S07]  /*127d0*/  IMAD.IADD R28, R28, 0x1, -R5 ;  /* 0x000000011c1c7824 */ /* 0x004fce00078e0a05 */
.L_x_11186:
        /* <DEDUP_REMOVED lines=8> */
.L_x_11187:
        /* <DEDUP_REMOVED lines=9> */
.L_x_11188:
[----:B-1----:R-:W1:Y:S01]  /*128f0*/  LDC R2, c[0x0][0x448] ;  /* 0x00011200ff027b82 */ /* 0x002e620000000800 */
[----:B------:R-:W-:Y:S01]  /*12900*/  IMAD R25, R25, 0xc0, RZ ;  /* 0x000000c019197824 */ /* 0x000fe200078e02ff */
[----:B------:R-:W-:Y:S01]  /*12910*/  LOP3.LUT R16, R16, 0xfffffff7, RZ, 0xc0, !PT ;  /* 0xfffffff710107812 */ /* 0x000fe200078ec0ff */
[----:B-----5:R-:W-:Y:S02]  /*12920*/  IMAD.IADD R7, R0, 0x1, -R19 ;  /* 0x0000000100077824 */ /* 0x020fe400078e0a13 */
[----:B------:R-:W-:-:S03]  /*12930*/  VIADD R3, R25, 0xbf ;  /* 0x000000bf19037836 */ /* 0x000fc60000000000 */
[----:B------:R-:W-:Y:S01]  /*12940*/  IADD3 R0, R7, 0x1, -R28 ;  /* 0x0000000107007810 */ /* 0x000fe20007ffe81c */
[----:B------:R2:W-:Y:S01]  /*12950*/  STL [R1+0x8], R7 ;  /* 0x0000080701007387 */ /* 0x0005e20000100800 */
[----:B-1----:R-:W-:-:S13]  /*12960*/  ISETP.NE.AND P2, PT, R2, 0x1, PT ;  /* 0x000000010200780c */ /* 0x002fda0003f45270 */
[----:B0-----:R-:W0:Y:S01]  /*12970*/  @P2 LDC R4, c[0x0][0x44c] ;  /* 0x00011300ff042b82 */ /* 0x001e220000000800 */
[----:B------:R-:W-:-:S07]  /*12980*/  @P2 LOP3.LUT R16, R16, 0x8, RZ, 0xfc, !PT ;  /* 0x0000000810102812 */ /* 0x000fce00078efcff */
[----:B------:R-:W1:Y:S01]  /*12990*/  @P2 LDC R2, c[0x0][0x450] ;  /* 0x00011400ff022b82 */ /* 0x000e620000000800 */
[----:B0-----:R-:W-:-:S05]  /*129a0*/  @P2 IMAD.HI.U32 R5, R3, R4, RZ ;  /* 0x0000000403052227 */ /* 0x001fca00078e00ff */
[----:B-1----:R-:W-:-:S05]  /*129b0*/  @P2 SHF.R.U32.HI R3, RZ, R2, R5 ;  /* 0x00000002ff032219 */ /* 0x002fca0000011605 */
[----:B------:R-:W-:Y:S02]  /*129c0*/  IMAD.IADD R0, R0, 0x1, R3 ;  /* 0x0000000100007824 */ /* 0x000fe400078e0203 */
[----:B------:R-:W0:Y:S02]  /*129d0*/  LDC.64 R2, c[0x0][0x9e0] ;  /* 0x00027800ff027b82 */ /* 0x000e240000000a00 */
[----:B0-----:R-:W-:Y:S01]  /*129e0*/  ISETP.GE.AND P1, PT, R3, 0x1, PT ;  /* 0x000000010300780c */ /* 0x001fe20003f26270 */
[----:B------:R-:W-:-:S12]  /*129f0*/  IMAD.IADD R2, R0, 0x1, R2 ;  /* 0x0000000100027824 */ /* 0x000fd800078e0202 */
[----:B--2---:R-:W-:Y:S05]  /*12a00*/  @!P1 BRA `(.L_x_11189) ;  /* 0x0000000000489947 */ /* 0x004fea0003800000 */
        /* <DEDUP_REMOVED lines=11> */
.L_x_11191:
[----:B------:R-:W-:-:S13]  /*12ac0*/  ISETP.NE.AND P0, PT, R3, 0x1, PT ;  /* 0x000000010300780c */ /* 0x000fda0003f05270 */
[----:B------:R-:W0:Y:S02]  /*12ad0*/  @P0 LDC.64 R4, c[0x0][0x9e8] ;  /* 0x00027a00ff040b82 */ /* 0x000e240000000a00 */
[----:B0-----:R-:W-:-:S05]  /*12ae0*/  @P0 IMAD.HI.U32 R4, R6, R4, RZ ;  /* 0x0000000406040227 */ /* 0x001fca00078e00ff */
[----:B------:R-:W-:-:S07]  /*12af0*/  @P0 SHF.R.U32.HI R6, RZ, R5, R4 ;  /* 0x00000005ff060219 */ /* 0x000fce0000011604 */
.L_x_11192:
[----:B------:R-:W-:Y:S05]  /*12b00*/  BSYNC B0 ;  /* 0x0000000000007941 */ /* 0x000fea0003800000 */
.L_x_11190:
[----:B------:R-:W-:-:S05]  /*12b10*/  IMAD R5, R6, R3, R3 ;  /* 0x0000000306057224 */ /* 0x000fca00078e0203 */
[----:B------:R-:W-:-:S07]  /*12b20*/  VIMNMX R2, R2, R5, PT ;  /* 0x0000000502027248 */ /* 0x000fce0003fe0100 */
.L_x_11189:
[----:B------:R-:W0:Y:S01]  /*12b30*/  @P2 LDC R4, c[0x0][0x44c] ;  /* 0x00011300ff042b82 */ /* 0x000e220000000800 */
[----:B------:R-:W-:-:S07]  /*12b40*/  ULDC UR4, c[0x0][0x9dc] ;  /* 0x0002770000047ab9 */ /* 0x000fce0000000800 */
[----:B------:R-:W1:Y:S01]  /*12b50*/  @P2 LDC R0, c[0x0][0x450] ;  /* 0x00011400ff002b82 */ /* 0x000e620000000800 */
[----:B0-----:R-:W-:-:S04]  /*12b60*/  @P2 IMAD.HI.U32 R5, R25, R4, RZ ;  /* 0x0000000419052227 */ /* 0x001fc800078e00ff */
[----:B------:R-:W-:Y:S01]  /*12b70*/  IMAD.MOV.U32 R4, RZ, RZ, R25 ;  /* 0x000000ffff047224 */ /* 0x000fe200078e0019 */
[----:B-1----:R-:W-:Y:S01]  /*12b80*/  @P2 SHF.R.U32.HI R4, RZ, R0, R5 ;  /* 0x00000000ff042219 */ /* 0x002fe20000011605 */
[----:B------:R-:W-:Y:S02]  /*12b90*/  VIADD R0, R2, 0x7f ;  /* 0x0000007f02007836 */ /* 0x000fe40000000000 */
[----:B------:R-:W-:Y:S01]  /*12ba0*/  VIADD R2, R7, 0x7f ;  /* 0x0000007f07027836 */ /* 0x000fe20000000000 */
[----:B------:R-:W-:Y:S02]  /*12bb0*/  IADD3 R6, R4, R7, -R28 ;  /* 0x0000000704067210 */ /* 0x000fe40007ffe81c */
[----:B------:R-:W-:-:S04]  /*12bc0*/  SHF.R.S32.HI R5, RZ, 0x1f, R0 ;  /* 0x0000001fff057819 */ /* 0x000fc80000011400 */
[----:B------:R-:W-:Y:S02]  /*12bd0*/  LEA.HI R0, R5, R0, RZ, 0x7 ;  /* 0x0000000005007211 */ /* 0x000fe400078f38ff */
[----:B------:R-:W-:Y:S02]  /*12be0*/  SHF.R.S32.HI R5, RZ, 0x1f, R2 ;  /* 0x0000001fff057819 */ /* 0x000fe40000011402 */
[----:B------:R-:W-:Y:S02]  /*12bf0*/  SHF.R.S32.HI R0, RZ, 0x7, R0 ;  /* 0x00000007ff007819 */ /* 0x000fe40000011400 */
[----:B------:R-:W-:Y:S01]  /*12c00*/  LEA.HI R5, R5, R2, RZ, 0x7 ;  /* 0x0000000205057211 */ /* 0x000fe200078f38ff */
[----:B------:R-:W-:-:S03]  /*12c10*/  VIADD R2, R6, -UR4 ;  /* 0x8000000406027c36 */ /* 0x000fc60008000000 */
        /* <DEDUP_REMOVED lines=13> */
.L_x_11195:
[----:B------:R-:W-:-:S13]  /*12cf0*/  ISETP.NE.AND P0, PT, R3, 0x1, PT ;  /* 0x000000010300780c */ /* 0x000fda0003f05270 */
[----:B------:R-:W0:Y:S02]  /*12d00*/  @P0 LDC.64 R4, c[0x0][0x9e8] ;  /* 0x00027a00ff040b82 */ /* 0x000e240000000a00 */
[----:B0-----:R-:W-:-:S05]  /*12d10*/  @P0 IMAD.HI.U32 R4, R6, R4, RZ ;  /* 0x0000000406040227 */ /* 0x001fca00078e00ff */
[----:B------:R-:W-:-:S07]  /*12d20*/  @P0 SHF.R.U32.HI R6, RZ, R5, R4 ;  /* 0x00000005ff060219 */ /* 0x000fce0000011604 */
.L_x_11196:
[----:B------:R-:W-:Y:S05]  /*12d30*/  BSYNC B0 ;  /* 0x0000000000007941 */ /* 0x000fea0003800000 */
.L_x_11194:
[----:B------:R-:W-:-:S05]  /*12d40*/  IMAD R3, R6, R3, RZ ;  /* 0x0000000306037224 */ /* 0x000fca00078e02ff */
[----:B------:R-:W-:-:S07]  /*12d50*/  VIMNMX R2, R2, R3, !PT ;  /* 0x0000000302027248 */ /* 0x000fce0007fe0100 */
.L_x_11193:
[C---:B------:R-:W-:Y:S01]  /*12d60*/  LOP3.LUT R3, R26.reuse, 0xff000000, RZ, 0xc0, !PT ;  /* 0xff0000001a037812 */ /* 0x040fe200078ec0ff */
[----:B------:R-:W-:Y:S01]  /*12d70*/  BSSY B0, `(.L_x_11197) ;  /* 0x0000029000007945 */ /* 0x000fe20003800000 */
[----:B------:R-:W-:Y:S02]  /*12d80*/  LOP3.LUT R4, R26, 0xff0000, RZ, 0xc0, !PT ;  /* 0x00ff00001a047812 */ /* 0x000fe400078ec0ff */
[----:B------:R-:W-:-:S04]  /*12d90*/  SHF.R.U32.HI R3, RZ, 0x8, R3 ;  /* 0x00000008ff037819 */ /* 0x000fc80000011603 */
[----:B------:R-:W-:Y:S02]  /*12da0*/  LEA.HI R4, R4, R3, RZ, 0x10 ;  /* 0x0000000304047211 */ /* 0x000fe400078f80ff */
[----:B------:R-:W-:-:S04]  /*12db0*/  SHF.R.S32.HI R3, RZ, 0x1f, R2 ;  /* 0x0000001fff037819 */ /* 0x000fc80000011402 */
[----:B------:R-:W-:Y:S01]  /*12dc0*/  LEA.HI R3, R3, R2, RZ, 0x7 ;  /* 0x0000000203037211 */ /* 0x000fe200078f38ff */
[----:B------:R-:W-:-:S03]  /*12dd0*/  IMAD.MOV.U32 R2, RZ, RZ, RZ ;  /* 0x000000ffff027224 */ /* 0x000fc600078e00ff */
[----:B------:R-:W-:-:S04]  /*12de0*/  SHF.R.S32.HI R3, RZ, 0x7, R3 ;  /* 0x00000007ff037819 */ /* 0x000fc80000011403 */
[----:B------:R-:W-:-:S04]  /*12df0*/  VIMNMX R5, RZ, R3, !PT ;  /* 0x00000003ff057248 */ /* 0x000fc80007fe0100 */
[----:B------:R-:W-:-:S13]  /*12e00*/  ISETP.GT.AND P0, PT, R0, R5, PT ;  /* 0x000000050000720c */ /* 0x000fda0003f04270 */
[----:B------:R-:W-:Y:S05]  /*12e10*/  @!P0 BRA `(.L_x_11198) ;  /* 0x0000000000788947 */ /* 0x000fea0003800000 */
[----:B------:R-:W-:-:S04]  /*12e20*/  SHF.R.U32.HI R6, RZ, 0x10, R4 ;  /* 0x00000010ff067819 */ /* 0x000fc80000011604 */
[----:B------:R-:W-:-:S13]  /*12e30*/  ISETP.NE.AND P0, PT, R6, RZ, PT ;  /* 0x000000ff0600720c */ /* 0x000fda0003f05270 */
[----:B------:R-:W0:Y:S02]  /*12e40*/  @!P0 LDC R6, c[0x0][0x9f0] ;  /* 0x00027c00ff068b82 */ /* 0x000e240000000800 */
[----:B0-----:R-:W-:Y:S02]  /*12e50*/  IABS R8, R6 ;  /* 0x0000000600087213 */ /* 0x001fe40000000000 */
        /* <DEDUP_REMOVED lines=26> */
.L_x_11198:
[----:B------:R-:W-:Y:S05]  /*13000*/  BSYNC B0 ;  /* 0x0000000000007941 */ /* 0x000fea0003800000 */
.L_x_11197:
[----:B------:R-:W-:Y:S01]  /*13010*/  LOP3.LUT R4, R4, 0xff, RZ, 0xc0, !PT ;  /* 0x000000ff04047812 */ /* 0x000fe200078ec0ff */
[----:B------:R-:W-:Y:S04]  /*13020*/  BSSY B7, `(.L_x_11199) ;  /* 0x000034d000077945 */ /* 0x000fe80003800000 */
[----:B------:R-:W-:-:S05]  /*13030*/  IMAD R3, R4, R2, R5 ;  /* 0x0000000204037224 */ /* 0x000fca00078e0205 */
        /* <DEDUP_REMOVED lines=22> */
.L_x_11200:
        /* <DEDUP_REMOVED lines=20> */
.L_x_11203:
[----:B------:R-:W-:Y:S05]  /*132e0*/  BSYNC B6 ;  /* 0x0000000000067941 */ /* 0x000fea0003800000 */
.L_x_11202:
        /* <DEDUP_REMOVED lines=20> */
.L_x_11206:
        /* <DEDUP_REMOVED lines=15> */
.L_x_11205:
[----:B------:R-:W-:Y:S05]  /*13520*/  BSYNC B6 ;  /* 0x0000000000067941 */ /* 0x000fea0003800000 */
.L_x_11204:
[----:B------:R-:W-:Y:S01]  /*13530*/  ULDC.64 UR4, c[0x0][0x9f8] ;  /* 0x00027e0000047ab9 */ /* 0x000fe20000000a00 */
[----:B------:R-:W2:Y:S01]  /*13540*/  LDL R18, [R1+0x8] ;  /* 0x0000080001127983 */ /* 0x000ea20000100800 */
[----:B------:R-:W-:Y:S01]  /*13550*/  ISETP.NE.U32.AND P0, PT, RZ, UR4, PT ;  /* 0x00000004ff007c0c */ /* 0x000fe2000bf05070 */
[----:B------:R-:W-:Y:S01]  /*13560*/  IMAD.MOV.U32 R7, RZ, RZ, R27 ;  /* 0x000000ffff077224 */ /* 0x000fe200078e001b */
[----:B------:R-:W0:Y:S01]  /*13570*/  LDC R6, c[0x0][0x430] ;  /* 0x00010c00ff067b82 */ /* 0x000e220000000800 */
[----:B------:R-:W1:Y:S01]  /*13580*/  S2R R21, SR_TID.X ;  /* 0x0000000000157919 */ /* 0x000e620000002100 */
[----:B------:R-:W-:Y:S01]  /*13590*/  ISETP.NE.AND.EX P0, PT, RZ, UR5, PT, P0 ;  /* 0x00000005ff007c0c */ /* 0x000fe2000bf05300 */
[----:B------:R-:W3:Y:S01]  /*135a0*/  S2R R20, SR_TID.X ;  /* 0x0000000000147919 */ /* 0x000ee20000002100 */
[----:B------:R-:W-:Y:S01]  /*135b0*/  VIADD R22, R22, 0xffffffff ;  /* 0xffffffff16167836 */ /* 0x000fe20000000000 */
[----:B------:R-:W-:Y:S01]  /*135c0*/  LOP3.LUT R16, R16, 0xffffffdf, RZ, 0xc0, !PT ;  /* 0xffffffdf10107812 */ /* 0x000fe200078ec0ff */
[----:B------:R-:W-:-:S09]  /*135d0*/  ULDC UR4, c[0x0][0x2f4] ;  /* 0x0000bd0000047ab9 */ /* 0x000fd20000000800 */
[----:B------:R-:W4:Y:S02]  /*135e0*/  @P0 LDC.64 R2, c[0x0][0x9f8] ;  /* 0x00027e00ff020b82 */ /* 0x000f240000000a00 */
[----:B----4-:R-:W-:-:S05]  /*135f0*/  @P0 IMAD.WIDE R2, R27, 0x4, R2 ;  /* 0x000000041b020825 */ /* 0x010fca00078e0202 */
[----:B------:R4:W2:Y:S01]  /*13600*/  @P0 LDG.E R7, desc[UR56][R2.64] ;  /* 0x0000003802070981 */ /* 0x0008a2000c1e1900 */
[----:B0-----:R-:W-:Y:S01]  /*13610*/  ISETP.NE.AND P1, PT, R6, 0x1, PT ;  /* 0x000000010600780c */ /* 0x001fe20003f25270 */
[----:B-1----:R-:W-:Y:S01]  /*13620*/  IMAD.SHL.U32 R21, R21, 0x20, RZ ;  /* 0x0000002015157824 */ /* 0x002fe200078e00ff */
[----:B---3--:R-:W-:Y:S01]  /*13630*/  LOP3.LUT R20, R20, 0x7f, RZ, 0xc0, !PT ;  /* 0x0000007f14147812 */ /* 0x008fe200078ec0ff */
[----:B------:R-:W-:Y:S01]  /*13640*/  IMAD.SHL.U32 R9, R22, 0x80, RZ ;  /* 0x0000008016097824 */ /* 0x000fe200078e00ff */
[----:B------:R-:W0:Y:S02]  /*13650*/  S2R R8, SR_TID.X ;  /* 0x0000000000087919 */ /* 0x000e240000002100 */
[----:B------:R-:W-:Y:S02]  /*13660*/  SHF.R.U32.HI R20, RZ, 0x2, R20 ;  /* 0x00000002ff147819 */ /* 0x000fe40000011614 */
[----:B------:R-:W-:-:S04]  /*13670*/  LOP3.LUT R21, R21, 0x60, RZ, 0xc0, !PT ;  /* 0x0000006015157812 */ /* 0x000fc800078ec0ff */
[----:B------:R-:W-:Y:S01]  /*13680*/  LOP3.LUT R0, R9, R20, R21, 0xfe, !PT ;  /* 0x0000001409007212 */ /* 0x000fe200078efe15 */
[----:B----4-:R-:W1:Y:S01]  /*13690*/  @P1 LDC R3, c[0x0][0x434] ;  /* 0x00010d00ff031b82 */ /* 0x010e620000000800 */
[----:B------:R-:W-:-:S07]  /*136a0*/  @P1 LOP3.LUT R16, R16, 0x20, RZ, 0xfc, !PT ;  /* 0x0000002010101812 */ /* 0x000fce00078efcff */
[----:B------:R-:W3:Y:S01]  /*136b0*/  @P1 LDC R2, c[0x0][0x438] ;  /* 0x00010e00ff021b82 */ /* 0x000ee20000000800 */
[----:B------:R-:W-:Y:S01]  /*136c0*/  LOP3.LUT R16, R16, 0xfffffffb, RZ, 0xc0, !PT ;  /* 0xfffffffb10107812 */ /* 0x000fe200078ec0ff */
[----:B------:R-:W-:Y:S01]  /*136d0*/  UMOV UR5, 0xffffffff ;  /* 0xffffffff00057882 */ /* 0x000fe20000000000 */
[----:B------:R-:W-:Y:S02]  /*136e0*/  LOP3.LUT R26, R26, 0xffff, RZ, 0xc0, !PT ;  /* 0x0000ffff1a1a7812 */ /* 0x000fe400078ec0ff */
[C---:B--2---:R-:W-:Y:S01]  /*136f0*/  ISETP.GE.AND P0, PT, R0.reuse, R18, PT ;  /* 0x000000120000720c */ /* 0x044fe20003f06270 */
[----:B------:R-:W-:Y:S02]  /*13700*/  IMAD.IADD R0, R0, 0x1, R19 ;  /* 0x0000000100007824 */ /* 0x000fe400078e0213 */
[----:B0-----:R-:W-:Y:S02]  /*13710*/  IMAD.SHL.U32 R18, R8, 0x8, RZ ;  /* 0x0000000808127824 */ /* 0x001fe400078e00ff */
[----:B-1----:R-:W-:-:S03]  /*13720*/  @P1 IMAD.HI.U32 R3, R0, R3, RZ ;  /* 0x0000000300031227 */ /* 0x002fc600078e00ff */
[----:B------:R-:W-:Y:S01]  /*13730*/  LOP3.LUT R18, R18, 0x18, RZ, 0xc0, !PT ;  /* 0x0000001812127812 */ /* 0x000fe200078ec0ff */
[----:B------:R-:W-:Y:S01]  /*13740*/  IMAD.MOV.U32 R4, RZ, RZ, R0 ;  /* 0x000000ffff047224 */ /* 0x000fe200078e0000 */
[----:B---3--:R-:W-:-:S03]  /*13750*/  @P1 SHF.R.U32.HI R4, RZ, R2, R3 ;  /* 0x00000002ff041219 */ /* 0x008fc60000011603 */
[----:B------:R-:W0:Y:S02]  /*13760*/  @!P0 LDC.64 R2, c[0x0][0x428] ;  /* 0x00010a00ff028b82 */ /* 0x000e240000000a00 */
[----:B------:R-:W-:-:S04]  /*13770*/  IMAD.MOV R5, RZ, RZ, -R4 ;  /* 0x000000ffff057224 */ /* 0x000fc800078e0a04 */
[----:B------:R-:W-:Y:S01]  /*13780*/  IMAD R0, R6, R5, R0 ;  /* 0x0000000506007224 */ /* 0x000fe200078e0200 */
[--C-:B------:R-:W-:Y:S02]  /*13790*/  @!P0 SHF.R.S32.HI R5, RZ, 0x1f, R4.reuse ;  /* 0x0000001fff058819 */ /* 0x100fe40000011404 */
[----:B------:R-:W-:Y:S01]  /*137a0*/  SHF.R.S32.HI R6, RZ, 0x1f, R7 ;  /* 0x0000001fff067819 */ /* 0x000fe20000011407 */
[----:B------:R-:W-:Y:S01]  /*137b0*/  STL [R1+0x4], R7 ;  /* 0x0000040701007387 */ /* 0x000fe20000100800 */
[----:B0-----:R-:W-:-:S03]  /*137c0*/  @!P0 IMAD.WIDE.U32 R4, R7, R2, R4 ;  /* 0x0000000207048225 */ /* 0x001fc600078e0004 */
[----:B------:R0:W-:Y:S02]  /*137d0*/  STL [R1+0x14], R6 ;  /* 0x0000140601007387 */ /* 0x0001e40000100800 */
[----:B0-----:R-:W-:-:S04]  /*137e0*/  @!P0 IMAD R6, R6, R2, RZ ;  /* 0x0000000206068224 */ /* 0x001fc800078e02ff */
[----:B------:R-:W-:Y:S02]  /*137f0*/  @!P0 IMAD R6, R7, R3, R6 ;  /* 0x0000000307068224 */ /* 0x000fe400078e0206 */
[----:B------:R-:W0:Y:S01]  /*13800*/  @!P0 LDC.64 R2, c[0x0][0x418] ;  /* 0x00010600ff028b82 */ /* 0x000e220000000a00 */
[C---:B------:R-:W-:Y:S01]  /*13810*/  ISETP.GE.AND P2, PT, R18.reuse, UR4, PT ;  /* 0x0000000412007c0c */ /* 0x040fe2000bf46270 */
[----:B------:R-:W-:Y:S01]  /*13820*/  @!P0 IMAD.IADD R5, R5, 0x1, R6 ;  /* 0x0000000105058824 */ /* 0x000fe200078e0206 */
[C---:B------:R-:W-:Y:S02]  /*13830*/  LOP3.LUT R10, R18.reuse, 0x20, RZ, 0xfc, !PT ;  /* 0x00000020120a7812 */ /* 0x040fe400078efcff */
[----:B------:R-:W-:-:S09]  /*13840*/  LOP3.LUT R8, R18, 0x40, RZ, 0xfc, !PT ;  /* 0x0000004012087812 */ /* 0x000fd200078efcff */
[----:B------:R-:W-:Y:S02]  /*13850*/  @P2 LOP3.LUT R16, R16, 0x4, RZ, 0xfc, !PT ;  /* 0x0000000410102812 */ /* 0x000fe400078efcff */
[----:B0-----:R-:W-:Y:S01]  /*13860*/  @!P0 LEA R6, P1, R4, R2, 0x2 ;  /* 0x0000000204068211 */ /* 0x001fe200078210ff */
[----:B------:R-:W-:-:S03]  /*13870*/  IMAD.MOV.U32 R2, RZ, RZ, RZ ;  /* 0x000000ffff027224 */ /* 0x000fc600078e00ff */
[----:B------:R-:W-:Y:S02]  /*13880*/  @!P0 LEA.HI.X R7, R4, R3, R5, 0x2, P1 ;  /* 0x0000000304078211 */ /* 0x000fe400008f1405 */
[----:B------:R-:W-:-:S03]  /*13890*/  ISETP.GE.AND P1, PT, R10, UR4, PT ;  /* 0x000000040a007c0c */ /* 0x000fc6000bf26270 */
[----:B------:R0:W5:Y:S01]  /*138a0*/  @!P0 LDG.E R2, desc[UR56][R6.64] ;  /* 0x0000003806028981 */ /* 0x000162000c1e1900 */
[----:B------:R-:W-:Y:S01]  /*138b0*/  ISETP.GE.AND P0, PT, R8, UR4, PT ;  /* 0x0000000408007c0c */ /* 0x000fe2000bf06270 */
[----:B------:R-:W-:Y:S01]  /*138c0*/  IMAD.U32 R3, RZ, RZ, UR36 ;  /* 0x00000024ff037e24 */ /* 0x000fe2000f8e00ff */
[----:B------:R-:W-:-:S07]  /*138d0*/  LOP3.LUT R16, R16, 0xfffffffd, RZ, 0xc0, !PT ;  /* 0xfffffffd10107812 */ /* 0x000fce00078ec0ff */
[----:B------:R-:W-:-:S04]  /*138e0*/  @P1 LOP3.LUT R16, R16, 0x2, RZ, 0xfc, !PT ;  /* 0x0000000210101812 */ /* 0x000fc800078efcff */
[----:B------:R-:W-:-:S04]  /*138f0*/  LOP3.LUT R16, R16, 0xfffffffe, RZ, 0xc0, !PT ;  /* 0xfffffffe10107812 */ /* 0x000fc800078ec0ff */
[----:B------:R-:W-:Y:S01]  /*13900*/  @P0 LOP3.LUT R16, R16, 0x1, RZ, 0xfc, !PT ;  /* 0x0000000110100812 */ /* 0x000fe200078efcff */
[----:B0-----:R-:W-:Y:S06]  /*13910*/  BRA.DIV UR5, `(.L_x_11207) ;  /* 0x0000004205c87947 */ /* 0x001fec000b800000 */
.L_x_11273:
[----:B------:R-:W-:Y:S02]  /*13920*/  ISETP.NE.AND P0, PT, R3, 0x3, PT ;  /* 0x000000030300780c */ /* 0x000fe40003f05270 */
[----:B------:R-:W-:-:S11]  /*13930*/  LOP3.LUT R16, R16, 0xffffffef, RZ, 0xc0, !PT ;  /* 0xffffffef10107812 */ /* 0x000fd600078ec0ff */
[----:B------:R-:W-:Y:S01]  /*13940*/  @P0 LOP3.LUT R16, R16, 0x10, RZ, 0xfc, !PT ;  /* 0x0000001010100812 */ /* 0x000fe200078efcff */
[----:B------:R-:W-:Y:S06]  /*13950*/  @!P0 BRA `(.L_x_11208) ;  /* 0x0000000000048947 */ /* 0x000fec0003800000 */
[----:B------:R-:W-:Y:S01]  /*13960*/  BPT.TRAP 0x1 ;  /* 0x000000040000795c */ /* 0x000fe20000300000 */
.L_x_11208:
        /* <DEDUP_REMOVED lines=23> */
.L_x_11274:
[----:B------:R-:W-:Y:S05]  /*13ae0*/  BSYNC B0 ;  /* 0x0000000000007941 */ /* 0x000fea0003800000 */
.L_x_11209:
[----:B------:R-:W0:Y:S01]  /*13af0*/  LDL R14, [R1+0x8] ;  /* 0x00000800010e7983 */ /* 0x000e220000100800 */
[----:B------:R-:W-:Y:S01]  /*13b00*/  ULDC.64 UR4, c[0x0][0x300] ;  /* 0x0000c00000047ab9 */ /* 0x000fe20000000a00 */
[----:B------:R-:W-:Y:S01]  /*13b10*/  ULDC.64 UR6, c[0x0][0x2e8] ;  /* 0x0000ba0000067ab9 */ /* 0x000fe20000000a00 */
[----:B------:R-:W-:Y:S01]  /*13b20*/  IMAD R3, R3, UR4, RZ ;  /* 0x0000000403037c24 */ /* 0x000fe2000f8e02ff */
[----:B------:R-:W1:Y:S01]  /*13b30*/  S2R R11, SR_TID.X ;  /* 0x00000000000b7919 */ /* 0x000e620000002100 */
[----:B------:R-:W-:Y:S01]  /*13b40*/  IMAD.WIDE.U32 R6, R0, UR4, RZ ;  /* 0x0000000400067c25 */ /* 0x000fe2000f8e00ff */
[----:B------:R-:W-:Y:S01]  /*13b50*/  LOP3.LUT P4, RZ, R16, 0x4, RZ, 0xc0, !PT ;  /* 0x0000000410ff7812 */ /* 0x000fe2000788c0ff */
[----:B------:R-:W2:Y:S02]  /*13b60*/  S2R R10, SR_TID.X ;  /* 0x00000000000a7919 */ /* 0x000ea40000002100 */
[----:B------:R-:W-:Y:S01]  /*13b70*/  IMAD R3, R0, UR5, R3 ;  /* 0x0000000500037c24 */ /* 0x000fe2000f8e0203 */
[----:B------:R-:W-:Y:S01]  /*13b80*/  ULDC.64 UR4, c[0x0][0x310] ;  /* 0x0000c40000047ab9 */ /* 0x000fe20000000a00 */
[----:B------:R-:W-:Y:S01]  /*13b90*/  LOP3.LUT P3, RZ, R16, 0x2, RZ, 0xc0, !PT ;  /* 0x0000000210ff7812 */ /* 0x000fe2000786c0ff */
[----:B------:R-:W-:Y:S01]  /*13ba0*/  IMAD R8, R8, UR4, RZ ;  /* 0x0000000408087c24 */ /* 0x000fe2000f8e02ff */
[----:B------:R-:W-:Y:S01]  /*13bb0*/  LOP3.LUT P2, RZ, R16, 0x1, RZ, 0xc0, !PT ;  /* 0x0000000110ff7812 */ /* 0x000fe2000784c0ff */
[----:B------:R-:W-:-:S02]  /*13bc0*/  IMAD.IADD R7, R7, 0x1, R3 ;  /* 0x0000000107077824 */ /* 0x000fc400078e0203 */
[----:B------:R-:W-:-:S04]  /*13bd0*/  IMAD.WIDE.U32 R6, R2, UR4, R6 ;  /* 0x0000000402067c25 */ /* 0x000fc8000f8e0006 */
[----:B------:R-:W-:Y:S01]  /*13be0*/  IMAD R2, R2, UR5, R8 ;  /* 0x0000000502027c24 */ /* 0x000fe2000f8e0208 */
[----:B------:R-:W-:-:S03]  /*13bf0*/  ULDC.64 UR4, c[0x0][0x308] ;  /* 0x0000c20000047ab9 */ /* 0x000fc60000000a00 */
[----:B------:R-:W-:Y:S02]  /*13c00*/  IMAD.IADD R3, R7, 0x1, R2 ;  /* 0x0000000107037824 */ /* 0x000fe400078e0202 */
[----:B------:R-:W-:-:S04]  /*13c10*/  IMAD.MOV.U32 R2, RZ, RZ, R6 ;  /* 0x000000ffff027224 */ /* 0x000fc800078e0006 */
[C---:B------:R-:W-:Y:S01]  /*13c20*/  IMAD.WIDE.U32 R2, R26.reuse, UR4, R2 ;  /* 0x000000041a027c25 */ /* 0x040fe2000f8e0002 */
[----:B------:R-:W-:Y:S01]  /*13c30*/  UMOV UR4, 0xffffffff ;  /* 0xffffffff00047882 */ /* 0x000fe20000000000 */
[----:B-1----:R-:W-:Y:S02]  /*13c40*/  LOP3.LUT R13, R11, 0x7f, RZ, 0xc0, !PT ;  /* 0x0000007f0b0d7812 */ /* 0x002fe400078ec0ff */
[----:B------:R-:W-:Y:S01]  /*13c50*/  IMAD R6, R26, UR5, R3 ;  /* 0x000000051a067c24 */ /* 0x000fe2000f8e0203 */
[----:B------:R-:W-:Y:S01]  /*13c60*/  LEA R0, P0, R2, UR6, 0x1 ;  /* 0x0000000602007c11 */ /* 0x000fe2000f8008ff */
[C---:B--2---:R-:W-:Y:S01]  /*13c70*/  IMAD.SHL.U32 R11, R10.reuse, 0x8, RZ ;  /* 0x000000080a0b7824 */ /* 0x044fe200078e00ff */
        /* <DEDUP_REMOVED lines=9> */
[----:B0-----:R-:W-:-:S04]  /*13d10*/  IADD3 R5, -R13, R14, -R9 ;  /* 0x0000000e0d057210 */ /* 0x001fc80007ffe909 */
        /* <DEDUP_REMOVED lines=40> */
.L_x_11284:
        /* <DEDUP_REMOVED lines=12> */
.L_x_11212:
        /* <DEDUP_REMOVED lines=11> */
.L_x_11213:
[----:B0-----:R0:W5:Y:S01]  /*14110*/  LDL.LU R3, [R1] ;  /* 0x0000000001037983 */ /* 0x0011620000300800 */
[----:B------:R0:W-:Y:S02]  /*14120*/  SYNCS.ARRIVE.TRANS64.A1T0 RZ, [R4+URZ+0x2d830], RZ ;  /* 0x02d830ff04ff79a7 */ /* 0x0001e4000810003f */
[----:B------:R-:W-:Y:S05]  /*14130*/  WARPSYNC.ALL ;  /* 0x0000000000007948 */ /* 0x000fea0003800000 */
[----:B------:R-:W-:Y:S01]  /*14140*/  ULDC.64 UR4, c[0x0][0x298] ;  /* 0x0000a60000047ab9 */ /* 0x000fe20000000a00 */
[----:B------:R-:W-:Y:S01]  /*14150*/  VIADD R2, R17, 0xc400 ;  /* 0x0000c40011027836 */ /* 0x000fe20000000000 */
[----:B------:R-:W-:Y:S01]  /*14160*/  BSSY B6, `(.L_x_11214) ;  /* 0x000001b000067945 */ /* 0x000fe20003800000 */
[----:B------:R-:W-:Y:S03]  /*14170*/  BAR.SYNC.DEFER_BLOCKING 0x8, 0x200 ;  /* 0x0208000000007b1d */ /* 0x000fe60000010000 */
[----:B------:R-:W-:-:S02]  /*14180*/  LOP3.LUT P0, RZ, R2, 0x1bf, RZ, 0xc0, !PT ;  /* 0x000001bf02ff7812 */ /* 0x000fc4000780c0ff */
[----:B-----5:R-:W-:Y:S01]  /*14190*/  SHF.R.S32.HI R0, RZ, 0x1f, R3 ;  /* 0x0000001fff007819 */ /* 0x020fe20000011403 */
[----:B0-----:R-:W-:-:S04]  /*141a0*/  IMAD.WIDE.U32 R4, R3, UR4, RZ ;  /* 0x0000000403047c25 */ /* 0x001fc8000f8e00ff */
[----:B------:R-:W-:Y:S01]  /*141b0*/  IMAD R0, R0, UR4, RZ ;  /* 0x0000000400007c24 */ /* 0x000fe2000f8e02ff */
[----:B------:R0:W-:Y:S03]  /*141c0*/  STL.64 [R1+0x20], R4 ;  /* 0x0000200401007387 */ /* 0x0001e60000100a00 */
[----:B------:R-:W-:-:S04]  /*141d0*/  IMAD R0, R3, UR5, R0 ;  /* 0x0000000503007c24 */ /* 0x000fc8000f8e0200 */
[----:B------:R-:W-:-:S05]  /*141e0*/  IMAD.IADD R0, R5, 0x1, R0 ;  /* 0x0000000105007824 */ /* 0x000fca00078e0200 */
[----:B------:R0:W-:Y:S01]  /*141f0*/  STL [R1], R0 ;  /* 0x0000000001007387 */ /* 0x0001e20000100800 */
        /* <DEDUP_REMOVED lines=17> */
.L_x_11215:
[----:B------:R-:W-:Y:S05]  /*14310*/  BSYNC B6 ;  /* 0x0000000000067941 */ /* 0x000fea0003800000 */
.L_x_11214:
[----:B------:R-:W2:Y:S01]  /*14320*/  LDL.LU R2, [R1] ;  /* 0x0000000001027983 */ /* 0x000ea20000300800 */
[----:B0-----:R-:W0:Y:S01]  /*14330*/  LDC R5, c[0x0][0x448] ;  /* 0x00011200ff057b82 */ /* 0x001e220000000800 */
[----:B------:R-:W-:Y:S01]  /*14340*/  LOP3.LUT P6, RZ, R16, 0x40, RZ, 0xc0, !PT ;  /* 0x0000004010ff7812 */ /* 0x000fe200078cc0ff */
[----:B------:R-:W-:Y:S01]  /*14350*/  ULDC.64 UR6, c[0x0][0x2e0] ;  /* 0x0000b80000067ab9 */ /* 0x000fe20000000a00 */
[----:B------:R-:W3:Y:S01]  /*14360*/  LDL.LU.64 R20, [R1+0x20] ;  /* 0x0000200001147983 */ /* 0x000ee20000300a00 */
[----:B------:R-:W-:Y:S01]  /*14370*/  SHF.R.S32.HI R4, RZ, 0x1f, R27 ;  /* 0x0000001fff047819 */ /* 0x000fe2000001141b */
[----:B------:R-:W-:Y:S01]  /*14380*/  ULDC.64 UR4, c[0x0][0x2d8] ;  /* 0x0000b60000047ab9 */ /* 0x000fe20000000a00 */
[----:B------:R-:W-:Y:S01]  /*14390*/  SEL R0, R27, RZ, !P6 ;  /* 0x000000ff1b007207 */ /* 0x000fe20007000000 */
[----:B------:R-:W-:Y:S01]  /*143a0*/  ULDC.64 UR8, c[0x0][0x280] ;  /* 0x0000a00000087ab9 */ /* 0x000fe20000000a00 */
[----:B------:R-:W-:Y:S01]  /*143b0*/  SEL R4, R4, RZ, !P6 ;  /* 0x000000ff04047207 */ /* 0x000fe20007000000 */
[----:B------:R-:W1:Y:S01]  /*143c0*/  LDC R9, c[0x0][0x448] ;  /* 0x00011200ff097b82 */ /* 0x000e620000000800 */
[----:B------:R-:W4:Y:S03]  /*143d0*/  S2R R11, SR_TID.X ;  /* 0x00000000000b7919 */ /* 0x000f260000002100 */
[----:B------:R-:W-:Y:S01]  /*143e0*/  IMAD R4, R4, UR6, RZ ;  /* 0x0000000604047c24 */ /* 0x000fe2000f8e02ff */
[----:B0-----:R-:W-:-:S03]  /*143f0*/  ISETP.NE.AND P6, PT, R5, 0x1, PT ;  /* 0x000000010500780c */ /* 0x001fc60003fc5270 */
[----:B------:R-:W-:-:S10]  /*14400*/  IMAD R5, R0, UR7, R4 ;  /* 0x0000000700057c24 */ /* 0x000fd4000f8e0204 */
[----:B------:R-:W0:Y:S01]  /*14410*/  @P6 LDC R4, c[0x0][0x44c] ;  /* 0x00011300ff046b82 */ /* 0x000e220000000800 */
[----:B----4-:R-:W-:-:S07]  /*14420*/  IMAD.SHL.U32 R10, R11, 0x8, RZ ;  /* 0x000000080b0a7824 */ /* 0x010fce00078e00ff */
[----:B------:R-:W4:Y:S01]  /*14430*/  @P6 LDC R8, c[0x0][0x450] ;  /* 0x00011400ff086b82 */ /* 0x000f220000000800 */
        /* <DEDUP_REMOVED lines=8> */
[----:B------:R-:W-:Y:S01]  /*144c0*/  IMAD.WIDE.U32 R2, R0, UR6, R2 ;  /* 0x0000000600027c25 */ /* 0x000fe2000f8e0002 */
[----:B------:R-:W-:Y:S01]  /*144d0*/  ULDC.64 UR6, c[0x0][0x2c8] ;  /* 0x0000b20000067ab9 */ /* 0x000fe20000000a00 */
[----:B------:R-:W5:Y:S02]  /*144e0*/  @P6 LDC R0, c[0x0][0x450] ;  /* 0x00011400ff006b82 */ /* 0x000f640000000800 */
[----:B------:R-:W-:-:S02]  /*144f0*/  IMAD.IADD R3, R3, 0x1, R5 ;  /* 0x0000000103037824 */ /* 0x000fc400078e0205 */
[----:B--2---:R-:W-:Y:S01]  /*14500*/  IMAD.SHL.U32 R21, R21, 0x20, RZ ;  /* 0x0000002015157824 */ /* 0x004fe200078e00ff */
[----:B---3--:R-:W-:-:S04]  /*14510*/  LOP3.LUT R20, R20, 0x7f, RZ, 0xc0, !PT ;  /* 0x0000007f14147812 */ /* 0x008fc800078ec0ff */
[----:B------:R-:W-:Y:S02]  /*14520*/  LOP3.LUT R21, R21, 0x60, RZ, 0xc0, !PT ;  /* 0x0000006015157812 */ /* 0x000fe400078ec0ff */
[----:B------:R-:W-:-:S04]  /*14530*/  SHF.R.U32.HI R20, RZ, 0x2, R20 ;  /* 0x00000002ff147819 */ /* 0x000fc80000011614 */
[----:B------:R-:W-:Y:S01]  /*14540*/  LOP3.LUT R20, R20, R21, RZ, 0xfc, !PT ;  /* 0x0000001514147212 */ /* 0x000fe200078efcff */
[----:B------:R-:W-:-:S04]  /*14550*/  IMAD.SHL.U32 R21, R11, 0x8, RZ ;  /* 0x000000080b157824 */ /* 0x000fc800078e00ff */
[----:B------:R-:W-:Y:S01]  /*14560*/  IMAD.IADD R6, R20, 0x1, R25 ;  /* 0x0000000114067824 */ /* 0x000fe200078e0219 */
[----:B------:R-:W-:Y:S02]  /*14570*/  LOP3.LUT R21, R21, 0x18, RZ, 0xc0, !PT ;  /* 0x0000001815157812 */ /* 0x000fe400078ec0ff */
[----:B------:R-:W-:Y:S01]  /*14580*/  LOP3.LUT R20, R11, 0x7f, RZ, 0xc0, !PT ;  /* 0x0000007f0b147812 */ /* 0x000fe200078ec0ff */
[----:B0-----:R-:W-:Y:S01]  /*14590*/  @P6 IMAD.HI.U32 R5, R6, R4, RZ ;  /* 0x0000000406056227 */ /* 0x001fe200078e00ff */
[C---:B------:R-:W-:Y:S02]  /*145a0*/  LOP3.LUT R12, R21.reuse, 0x20, RZ, 0xfc, !PT ;  /* 0x00000020150c7812 */ /* 0x040fe400078efcff */
[----:B------:R-:W-:Y:S01]  /*145b0*/  LOP3.LUT R11, R21, 0x40, RZ, 0xfc, !PT ;  /* 0x00000040150b7812 */ /* 0x000fe200078efcff */
[----:B------:R-:W-:Y:S01]  /*145c0*/  IMAD.MOV.U32 R4, RZ, RZ, R6 ;  /* 0x000000ffff047224 */ /* 0x000fe200078e0006 */
[----:B-----5:R-:W-:Y:S02]  /*145d0*/  @P6 SHF.R.U32.HI R4, RZ, R0, R5 ;  /* 0x00000000ff046219 */ /* 0x020fe40000011605 */
[----:B------:R-:W-:-:S02]  /*145e0*/  SHF.R.U32.HI R20, RZ, 0x2, R20 ;  /* 0x00000002ff147819 */ /* 0x000fc40000011614 */
[--C-:B------:R-:W-:Y:S01]  /*145f0*/  SHF.R.S32.HI R0, RZ, 0x1f, R4.reuse ;  /* 0x0000001fff007819 */ /* 0x100fe20000011404 */
[----:B------:R-:W-:-:S04]  /*14600*/  IMAD.MOV R7, RZ, RZ, -R4 ;  /* 0x000000ffff077224 */ /* 0x000fc800078e0a04 */
[----:B------:R-:W-:-:S04]  /*14610*/  IMAD R0, R0, UR4, RZ ;  /* 0x0000000400007c24 */ /* 0x000fc8000f8e02ff */
[C---:B------:R-:W-:Y:S02]  /*14620*/  IMAD R0, R4.reuse, UR5, R0 ;  /* 0x0000000504007c24 */ /* 0x040fe4000f8e0200 */
[----:B------:R-:W-:-:S04]  /*14630*/  IMAD.WIDE.U32 R4, R4, UR4, R2 ;  /* 0x0000000404047c25 */ /* 0x000fc8000f8e0002 */
[----:B------:R-:W-:Y:S02]  /*14640*/  IMAD.IADD R5, R5, 0x1, R0 ;  /* 0x0000000105057824 */ /* 0x000fe400078e0200 */
[----:B-1----:R-:W-:-:S04]  /*14650*/  IMAD R0, R9, R7, R6 ;  /* 0x0000000709007224 */ /* 0x002fc800078e0206 */
[----:B------:R-:W-:Y:S01]  /*14660*/  IMAD.WIDE.U32 R4, R0, UR6, R4 ;  /* 0x0000000600047c25 */ /* 0x000fe2000f8e0004 */
[----:B------:R-:W-:-:S05]  /*14670*/  SHF.R.S32.HI R7, RZ, 0x1f, R0 ;  /* 0x0000001fff077819 */ /* 0x000fca0000011400 */
[----:B------:R-:W-:-:S04]  /*14680*/  IMAD R7, R7, UR6, RZ ;  /* 0x0000000607077c24 */ /* 0x000fc8000f8e02ff */
[----:B------:R-:W-:Y:S01]  /*14690*/  IMAD R7, R0, UR7, R7 ;  /* 0x0000000700077c24 */ /* 0x000fe2000f8e0207 */
[----:B------:R-:W-:-:S03]  /*146a0*/  LEA R0, P0, R4, UR8, 0x1 ;  /* 0x0000000804007c11 */ /* 0x000fc6000f8008ff */
[----:B------:R-:W-:Y:S02]  /*146b0*/  IMAD.IADD R5, R5, 0x1, R7 ;  /* 0x0000000105057824 */ /* 0x000fe400078e0207 */
[----:B------:R-:W0:Y:S03]  /*146c0*/  @P6 LDC R7, c[0x0][0x44c] ;  /* 0x00011300ff076b82 */ /* 0x000e260000000800 */
[----:B------:R-:W-:Y:S01]  /*146d0*/  LEA.HI.X R4, R4, UR9, R5, 0x1, P0 ;  /* 0x0000000904047c11 */ /* 0x000fe200080f0c05 */
[----:B------:R-:W-:-:S04]  /*146e0*/  VIADD R5, R6, 0x80 ;  /* 0x0000008006057836 */ /* 0x000fc80000000000 */
[----:B------:R-:W-:Y:S02]  /*146f0*/  IMAD.MOV.U32 R6, RZ, RZ, R5 ;  /* 0x000000ffff067224 */ /* 0x000fe400078e0005 */
[----:B0-----:R-:W-:-:S05]  /*14700*/  @P6 IMAD.HI.U32 R7, R5, R7, RZ ;  /* 0x0000000705076227 */ /* 0x001fca00078e00ff */
[----:B----4-:R-:W-:-:S05]  /*14710*/  @P6 SHF.R.U32.HI R6, RZ, R8, R7 ;  /* 0x00000008ff066219 */ /* 0x010fca0000011607 */
        /* <DEDUP_REMOVED lines=20> */
[----:B------:R-:W2:Y:S01]  /*14860*/  LDL R11, [R1+0x18] ;  /* 0x00001800010b7983 */ /* 0x000ea20000100800 */
[----:B------:R-:W-:Y:S02]  /*14870*/  IMAD R2, R28, R9, RZ ;  /* 0x000000091c027224 */ /* 0x000fe400078e02ff */
[----:B------:R-:W-:Y:S01]  /*14880*/  IMAD.IADD R25, R20, 0x1, R25 ;  /* 0x0000000114197824 */ /* 0x000fe200078e0219 */
[----:B------:R-:W0:Y:S04]  /*14890*/  SHFL.IDX PT, R5, R0, RZ, 0x1c1f ;  /* 0x001c1fff00057589 */ /* 0x000e2800000e0000 */
[----:B------:R-:W1:Y:S01]  /*148a0*/  SHFL.IDX PT, R6, R4, RZ, 0x1c1f ;  /* 0x001c1fff04067589 */ /* 0x000e6200000e0000 */
[----:B------:R-:W-:-:S13]  /*148b0*/  ISETP.GE.AND P3, PT, R25, R2, PT ;  /* 0x000000021900720c */ /* 0x000fda0003f66270 */
[----:B0-----:R-:W-:-:S05]  /*148c0*/  @!P3 LEA R5, P4, R10, R5, 0x1 ;  /* 0x000000050a05b211 */ /* 0x001fca00078808ff */
[----:B-1----:R-:W-:-:S04]  /*148d0*/  @!P3 IMAD.X R6, RZ, RZ, R6, P4 ;  /* 0x000000ffff06b224 */ /* 0x002fc800020e0606 */
[----:B------:R-:W-:Y:S02]  /*148e0*/  @!P3 IMAD.MOV.U32 R7, RZ, RZ, R6 ;  /* 0x000000ffff07b224 */ /* 0x000fe400078e0006 */
[----:B------:R-:W-:Y:S02]  /*148f0*/  @!P3 IMAD.MOV.U32 R6, RZ, RZ, R5 ;  /* 0x000000ffff06b224 */ /* 0x000fe400078e0005 */
[----:B------:R-:W0:Y:S04]  /*14900*/  SHFL.IDX PT, R5, R0, 0x1, 0x1c1f ;  /* 0x003c1f0000057f89 */ /* 0x000e2800000e0000 */
[----:B--2---:R-:W-:Y:S04]  /*14910*/  @!P3 LDGSTS.E.BYPASS.LTC128B.128 [R11+0xc400], desc[UR56][R6.64], !P0 ;  /* 0x0c400000060bbfae */ /* 0x004fe8000c101d78 */
        /* <DEDUP_REMOVED lines=44> */
.L_x_11297:
        /* <DEDUP_REMOVED lines=8> */
[----:B--2---:R1:W-:Y:S01]  /*14c60*/  @!P3 LDGSTS.E.BYPASS.LTC128B.128 [R0+0xec00], desc[UR56][R2.64], !P0 ;  /* 0x0ec000000200bfae */ /* 0x0043e2000c101d78 */
[----:B------:R-:W-:-:S03]  /*14c70*/  PLOP3.LUT P0, PT, PT, PT, PT, 0x80, 0x0 ;  /* 0x000000000000781c */ /* 0x000fc60003f0f070 */
[----:B------:R1:W-:Y:S04]  /*14c80*/  @!P3 LDGSTS.E.BYPASS.LTC128B.128 [R0+0x11c00], desc[UR56][R2.64+0x40], !P1 ;  /* 0x11c000400200bfae */ /* 0x0003e8000c901d78 */
[----:B------:R1:W-:Y:S01]  /*14c90*/  @!P3 LDGSTS.E.BYPASS.LTC128B.128 [R0+0x14c00], desc[UR56][R2.64+0x80], !P2 ;  /* 0x14c000800200bfae */ /* 0x0003e2000d101d78 */
[----:B------:R-:W-:-:S05]  /*14ca0*/  NOP ;  /* 0x0000000000007918 */ /* 0x000fca0000000000 */
.L_x_11217:
        /* <DEDUP_REMOVED lines=18> */
.L_x_11298:
[----:B------:R-:W-:Y:S05]  /*14dd0*/  BSYNC B0 ;  /* 0x0000000000007941 */ /* 0x000fea0003800000 */
.L_x_11218:
        /* <DEDUP_REMOVED lines=18> */
.L_x_11234:
[----:B------:R-:W2:Y:S01]  /*14f00*/  LDL R8, [R1+0x10] ;  /* 0x0000100001087983 */ /* 0x000ea20000100800 */
[----:B------:R-:W0:Y:S03]  /*14f10*/  LDC R4, c[0x0][0x430] ;  /* 0x00010c00ff047b82 */ /* 0x000e260000000800 */
[----:B------:R-:W3:Y:S04]  /*14f20*/  LDL R7, [R1+0x14] ;  /* 0x0000140001077983 */ /* 0x000ee80000100800 */
[----:B------:R-:W4:Y:S01]  /*14f30*/  LDL R6, [R1+0x4] ;  /* 0x0000040001067983 */ /* 0x000f220000100800 */
[----:B------:R-:W1:Y:S01]  /*14f40*/  S2R R2, SR_TID.X ;  /* 0x0000000000027919 */ /* 0x000e620000002100 */
        /* <DEDUP_REMOVED lines=11> */
[----:B0-----:R-:W-:-:S04]  /*15000*/  @P0 IMAD.HI.U32 R5, R4, R5, RZ ;  /* 0x0000000504050227 */ /* 0x001fc800078e00ff */
[----:B------:R-:W-:Y:S01]  /*15010*/  IMAD.MOV.U32 R2, RZ, RZ, R4 ;  /* 0x000000ffff027224 */ /* 0x000fe200078e0004 */
        /* <DEDUP_REMOVED lines=13> */
[----:B------:R-:W-:Y:S02]  /*150f0*/  IMAD.U32 R6, RZ, RZ, UR36 ;  /* 0x00000024ff067e24 */ /* 0x000fe4000f8e00ff */
[----:B------:R-:W-:-:S03]  /*15100*/  VIADD R23, R10, 0x1 ;  /* 0x000000010a177836 */ /* 0x000fc60000000000 */
[----:B------:R-:W-:Y:S02]  /*15110*/  ISETP.NE.AND P4, PT, R6, 0x3, PT ;  /* 0x000000030600780c */ /* 0x000fe40003f85270 */
        /* <DEDUP_REMOVED lines=8> */
.L_x_11222:
[----:B------:R-:W-:Y:S01]  /*151a0*/  IMAD R5, R23, 0x8, R17 ;  /* 0x0000000817057824 */ /* 0x000fe200078e0211 */
[----:B------:R-:W-:Y:S01]  /*151b0*/  SHF.L.U32 R0, R29, 0x1f, RZ ;  /* 0x0000001f1d007819 */ /* 0x000fe200000006ff */
[----:B------:R-:W-:Y:S03]  /*151c0*/  BSSY B1, `(.L_x_11223) ;  /* 0x0000003000017945 */ /* 0x000fe60003800000 */
[----:B------:R-:W0:Y:S02]  /*151d0*/  SYNCS.PHASECHK.TRANS64.TRYWAIT P0, [R5+URZ+0x2d840], R0 ;  /* 0x02d84000050075a7 */ /* 0x000e24000800017f */
[----:B0-----:R-:W-:Y:S05]  /*151e0*/  @!P0 BRA `(.L_x_11224) ;  /* 0x0000003800588947 */ /* 0x001fea0003800000 */
.L_x_11299:
[----:B------:R-:W-:Y:S05]  /*151f0*/  BSYNC B1 ;  /* 0x0000000000017941 */ /* 0x000fea0003800000 */
.L_x_11223:
        /* <DEDUP_REMOVED lines=57> */
.L_x_11309:
        /* <DEDUP_REMOVED lines=11> */
.L_x_11226:
        /* <DEDUP_REMOVED lines=11> */
.L_x_11227:
[----:B------:R1:W-:Y:S01]  /*156f0*/  SYNCS.ARRIVE.TRANS64.A1T0 RZ, [R5+URZ+0x2d830], RZ ;  /* 0x02d830ff05ff79a7 */ /* 0x0003e2000810003f */
[----:B------:R-:W-:Y:S05]  /*15700*/  @!P5 BRA `(.L_x_11228) ;  /* 0x000000000004d947 */ /* 0x000fea0003800000 */
[----:B------:R-:W-:Y:S01]  /*15710*/  BPT.TRAP 0x1 ;  /* 0x000000040000795c */ /* 0x000fe20000300000 */
.L_x_11228:
[----:B------:R-:W-:Y:S01]  /*15720*/  SHF.L.U32 R2, R20, 0x1f, RZ ;  /* 0x0000001f14027819 */ /* 0x000fe200000006ff */
[----:B-1----:R-:W-:Y:S01]  /*15730*/  IMAD R5, R10, 0x8, R17 ;  /* 0x000000080a057824 */ /* 0x002fe200078e0211 */
[----:B------:R-:W-:Y:S03]  /*15740*/  BSSY B1, `(.L_x_11229) ;  /* 0x0000003000017945 */ /* 0x000fe60003800000 */
[----:B------:R-:W1:Y:S02]  /*15750*/  SYNCS.PHASECHK.TRANS64.TRYWAIT P0, [R5+URZ+0x2d860], R2 ;  /* 0x02d86002050075a7 */ /* 0x000e64000800017f */
[----:B-1----:R-:W-:Y:S05]  /*15760*/  @!P0 BRA `(.L_x_11230) ;  /* 0x0000003800608947 */ /* 0x002fea0003800000 */
.L_x_11310:
[----:B------:R-:W-:Y:S05]  /*15770*/  BSYNC B1 ;  /* 0x0000000000017941 */ /* 0x000fea0003800000 */
.L_x_11229:
        /* <DEDUP_REMOVED lines=49> */
.L_x_11320:
        /* <DEDUP_REMOVED lines=29> */
.L_x_11232:
        /* <DEDUP_REMOVED lines=12> */
.L_x_11233:
        /* <DEDUP_REMOVED lines=8> */
.L_x_11221:
[----:B------:R-:W-:Y:S05]  /*15da0*/  BSYNC B0 ;  /* 0x0000000000007941 */ /* 0x000fea0003800000 */
.L_x_11220:
        /* <DEDUP_REMOVED lines=17> */
.L_x_11236:
[----:B------:R-:W-:Y:S05]  /*15ec0*/  BSYNC B0 ;  /* 0x0000000000007941 */ /* 0x000fea0003800000 */
.L_x_11235:
[----:B------:R-:W-:-:S05]  /*15ed0*/  IMAD.U32 R0, RZ, RZ, UR36 ;  /* 0x00000024ff007e24 */ /* 0x000fca000f8e00ff */
[----:B------:R-:W-:-:S13]  /*15ee0*/  ISETP.NE.AND P0, PT, R0, 0x3, PT ;  /* 0x000000030000780c */ /* 0x000fda0003f05270 */
[----:B------:R-:W-:Y:S05]  /*15ef0*/  @!P0 BRA `(.L_x_11237) ;  /* 0x0000000000048947 */ /* 0x000fea0003800000 */
[----:B------:R-:W-:Y:S01]  /*15f00*/  BPT.TRAP 0x1 ;  /* 0x000000040000795c */ /* 0x000fe20000300000 */
.L_x_11237:
[----:B------:R-:W2:Y:S01]  /*15f10*/  LDL.LU R2, [R1+0x8] ;  /* 0x0000080001027983 */ /* 0x000ea20000300800 */
[----:B------:R-:W-:Y:S01]  /*15f20*/  IMAD R0, R23, 0x8, R17 ;  /* 0x0000000817007824 */ /* 0x000fe200078e0211 */
[----:B------:R-:W-:Y:S01]  /*15f30*/  SHF.L.U32 R3, R29, 0x1f, RZ ;  /* 0x0000001f1d037819 */ /* 0x000fe200000006ff */
[----:B------:R-:W-:Y:S03]  /*15f40*/  BSSY B0, `(.L_x_11238) ;  /* 0x0000004000007945 */ /* 0x000fe60003800000 */
[----:B------:R-:W1:Y:S01]  /*15f50*/  SYNCS.PHASECHK.TRANS64.TRYWAIT P0, [R0+URZ+0x2d860], R3 ;  /* 0x02d86003000075a7 */ /* 0x000e62000800017f */
[----:B--2---:R-:W-:Y:S01]  /*15f60*/  IMAD R6, R22, -0x80, R2 ;  /* 0xffffff8016067824 */ /* 0x004fe200078e0202 */
[----:B-1----:R-:W-:Y:S06]  /*15f70*/  @!P0 BRA `(.L_x_11239) ;  /* 0x0000003400d48947 */ /* 0x002fec0003800000 */
.L_x_11321:
[----:B------:R-:W-:Y:S05]  /*15f80*/  BSYNC B0 ;  /* 0x0000000000007941 */ /* 0x000fea0003800000 */
.L_x_11238:
        /* <DEDUP_REMOVED lines=56> */
.L_x_11331:
        /* <DEDUP_REMOVED lines=13> */
.L_x_11241:
        /* <DEDUP_REMOVED lines=11> */
.L_x_11242:
[----:B------:R-:W-:Y:S01]  /*16490*/  VIADD R23, R23, 0x1 ;  /* 0x0000000117177836 */ /* 0x000fe20000000000 */
[----:B------:R0:W-:Y:S04]  /*164a0*/  SYNCS.ARRIVE.TRANS64.A1T0 RZ, [R0+URZ+0x2d850], RZ ;  /* 0x02d850ff00ff79a7 */ /* 0x0001e8000810003f */
[----:B------:R-:W-:-:S04]  /*164b0*/  ISETP.NE.AND P0, PT, R23, 0x2, PT ;  /* 0x000000021700780c */ /* 0x000fc80003f05270 */
[----:B0-----:R-:W-:Y:S02]  /*164c0*/  SEL R0, RZ, 0x1, P0 ;  /* 0x00000001ff007807 */ /* 0x001fe40000000000 */
[----:B------:R-:W-:Y:S02]  /*164d0*/  SEL R23, R23, RZ, P0 ;  /* 0x000000ff17177207 */ /* 0x000fe40000000000 */
[----:B------:R-:W-:-:S07]  /*164e0*/  LOP3.LUT R29, R29, R0, RZ, 0x3c, !PT ;  /* 0x000000001d1d7212 */ /* 0x000fce00078e3cff */
.L_x_11201:
[----:B------:R-:W-:Y:S05]  /*164f0*/  BSYNC B7 ;  /* 0x0000000000077941 */ /* 0x000fea0003800000 */
.L_x_11199:
        /* <DEDUP_REMOVED lines=11> */
.L_x_11243:
        /* <DEDUP_REMOVED lines=21> */
[----:B------:R0:W-:Y:S02]  /*16700*/  SHFL.IDX PT, R6, R24, 0x1, 0x1f ;  /* 0x00201f0018067f89 */ /* 0x0001e400000e0000 */
[----:B0-----:R-:W-:-:S02]  /*16710*/  IMAD.MOV.U32 R24, RZ, RZ, RZ ;  /* 0x000000ffff187224 */ /* 0x001fc400078e00ff */
[----:B--2---:R-:W-:Y:S02]  /*16720*/  @!P1 IMAD.MOV.U32 R25, RZ, RZ, R7 ;  /* 0x000000ffff199224 */ /* 0x004fe400078e0007 */
        /* <DEDUP_REMOVED lines=19> */
.L_x_11341:
[----:B------:R-:W-:Y:S02]  /*16860*/  ULDC UR4, c[0x0][0xc38] ;  /* 0x00030e0000047ab9 */ /* 0x000fe40000000800 */
[----:B------:R-:W-:-:S04]  /*16870*/  IMAD.U32 R4, RZ, RZ, UR4 ;  /* 0x00000004ff047e24 */ /* 0x000fc8000f8e00ff */
[----:B-1----:R-:W-:-:S04]  /*16880*/  IMAD R3, R14, R4, RZ ;  /* 0x000000040e037224 */ /* 0x002fc800078e02ff */
[----:B------:R-:W-:-:S05]  /*16890*/  IMAD.IADD R6, R6, 0x1, R3 ;  /* 0x0000000106067824 */ /* 0x000fca00078e0203 */
[----:B------:R-:W-:-:S13]  /*168a0*/  ISETP.GT.AND P6, PT, R6, R0, PT ;  /* 0x000000000600720c */ /* 0x000fda0003fc4270 */
[----:B------:R-:W-:Y:S05]  /*168b0*/  @P6 BRA `(.L_x_11246) ;  /* 0x0000000000a46947 */ /* 0x000fea0003800000 */
.L_x_11249:
        /* <DEDUP_REMOVED lines=35> */
.L_x_11349:
[----:B------:R-:W-:Y:S02]  /*16af0*/  ULDC UR4, c[0x0][0xc38] ;  /* 0x00030e0000047ab9 */ /* 0x000fe40000000800 */
[----:B------:R-:W-:-:S04]  /*16b00*/  IMAD.U32 R4, RZ, RZ, UR4 ;  /* 0x00000004ff047e24 */ /* 0x000fc8000f8e00ff */
[----:B-1----:R-:W-:-:S04]  /*16b10*/  IMAD R3, R14, R4, RZ ;  /* 0x000000040e037224 */ /* 0x002fc800078e02ff */
[----:B------:R-:W-:-:S05]  /*16b20*/  IMAD.IADD R6, R3, 0x1, R6 ;  /* 0x0000000103067824 */ /* 0x000fca00078e0206 */
[----:B------:R-:W-:-:S13]  /*16b30*/  ISETP.GT.AND P6, PT, R6, R0, PT ;  /* 0x000000000600720c */ /* 0x000fda0003fc4270 */
[----:B------:R-:W-:Y:S05]  /*16b40*/  @!P6 BRA `(.L_x_11249) ;  /* 0xfffffffc005ce947 */ /* 0x000fea000383ffff */
.L_x_11246:
        /* <DEDUP_REMOVED lines=10> */
.L_x_11354:
[----:B------:R-:W-:-:S13]  /*16bf0*/  ISETP.NE.AND P0, PT, R3, RZ, PT ;  /* 0x000000ff0300720c */ /* 0x000fda0003f05270 */
[----:B------:R-:W-:Y:S05]  /*16c00*/  @!P0 BRA `(.L_x_11251) ;  /* 0x0000000000108947 */ /* 0x000fea0003800000 */
[----:B------:R-:W-:Y:S01]  /*16c10*/  UMOV UR4, 0xffffffff ;  /* 0xffffffff00047882 */ /* 0x000fe20000000000 */
[----:B------:R-:W-:Y:S02]  /*16c20*/  VIADD R12, R7, 0xffffffff ;  /* 0xffffffff070c7836 */ /* 0x000fe40000000000 */
[----:B------:R-:W-:Y:S05]  /*16c30*/  BRA.DIV UR4, `(.L_x_11252) ;  /* 0x0000003a04787947 */ /* 0x000fea000b800000 */
[----:B------:R4:W0:Y:S02]  /*16c40*/  SHFL.IDX PT, R24, R2, R12, 0x1f ;  /* 0x00001f0c02187589 */ /* 0x00082400000e0000 */
.L_x_11251:
[----:B---3--:R-:W-:Y:S01]  /*16c50*/  ISETP.NE.AND P0, PT, R5, 0x1, PT ;  /* 0x000000010500780c */ /* 0x008fe20003f05270 */
[----:B0-----:R-:W-:-:S04]  /*16c60*/  IMAD R24, R24, R4, R6 ;  /* 0x0000000418187224 */ /* 0x001fc800078e0206 */
[----:B------:R-:W-:-:S08]  /*16c70*/  IMAD.IADD R0, R0, 0x1, -R24 ;  /* 0x0000000100007824 */ /* 0x000fd000078e0a18 */
[----:B------:R-:W-:Y:S05]  /*16c80*/  @!P0 BRA `(.L_x_11253) ;  /* 0x0000000000dc8947 */ /* 0x000fea0003800000 */
[----:B--2---:R-:W-:Y:S01]  /*16c90*/  IABS R4, R25 ;  /* 0x0000001900047213 */ /* 0x004fe20000000000 */
[----:B----4-:R-:W-:Y:S01]  /*16ca0*/  IMAD.MOV.U32 R2, RZ, RZ, RZ ;  /* 0x000000ffff027224 */ /* 0x010fe200078e00ff */
[----:B------:R-:W-:Y:S02]  /*16cb0*/  IABS R6, R5 ;  /* 0x0000000500067213 */ /* 0x000fe40000000000 */
[----:B-1----:R-:W0:Y:S08]  /*16cc0*/  I2F.RP R7, R4 ;  /* 0x0000000400077306 */ /* 0x002e300000209400 */
[----:B------:R-:W-:Y:S08]  /*16cd0*/  I2F.RP R10, R6 ;  /* 0x00000006000a7306 */ /* 0x000ff00000209400 */
[----:B0-----:R-:W0:Y:S02]  /*16ce0*/  MUFU.RCP R7, R7 ;  /* 0x0000000700077308 */ /* 0x001e240000001000 */
[----:B0-----:R-:W-:Y:S01]  /*16cf0*/  VIADD R8, R7, 0xffffffe ;  /* 0x0ffffffe07087836 */ /* 0x001fe20000000000 */
[----:B------:R-:W-:-:S05]  /*16d00*/  IABS R7, R25 ;  /* 0x0000001900077213 */ /* 0x000fca0000000000 */
[----:B------:R0:W1:Y:S02]  /*16d10*/  F2I.FTZ.U32.TRUNC.NTZ R3, R8 ;  /* 0x0000000800037305 */ /* 0x000064000021f000 */
[----:B0-----:R-:W-:Y:S01]  /*16d20*/  IABS R8, R0 ;  /* 0x0000000000087213 */ /* 0x001fe20000000000 */
[----:B-1----:R-:W-:-:S04]  /*16d30*/  IMAD.MOV R9, RZ, RZ, -R3 ;  /* 0x000000ffff097224 */ /* 0x002fc800078e0a03 */
[----:B------:R-:W-:-:S04]  /*16d40*/  IMAD R9, R9, R4, RZ ;  /* 0x0000000409097224 */ /* 0x000fc800078e02ff */
[----:B------:R-:W-:Y:S02]  /*16d50*/  IMAD.HI.U32 R3, R3, R9, R2 ;  /* 0x0000000903037227 */ /* 0x000fe400078e0002 */
[----:B------:R-:W0:Y:S02]  /*16d60*/  MUFU.RCP R2, R10 ;  /* 0x0000000a00027308 */ /* 0x000e240000001000 */
[----:B------:R-:W-:Y:S02]  /*16d70*/  IMAD.MOV R9, RZ, RZ, -R7 ;  /* 0x000000ffff097224 */ /* 0x000fe400078e0a07 */
[----:B------:R-:W-:-:S04]  /*16d80*/  IMAD.HI.U32 R7, R3, R8, RZ ;  /* 0x0000000803077227 */ /* 0x000fc800078e00ff */
[----:B------:R-:W-:-:S05]  /*16d90*/  IMAD R9, R7, R9, R8 ;  /* 0x0000000907097224 */ /* 0x000fca00078e0208 */
[----:B------:R-:W-:Y:S01]  /*16da0*/  ISETP.GT.U32.AND P1, PT, R4, R9, PT ;  /* 0x000000090400720c */ /* 0x000fe20003f24070 */
[----:B0-----:R-:W-:Y:S02]  /*16db0*/  VIADD R8, R2, 0xffffffe ;  /* 0x0ffffffe02087836 */ /* 0x001fe40000000000 */
[----:B------:R-:W-:Y:S02]  /*16dc0*/  IMAD.MOV.U32 R2, RZ, RZ, RZ ;  /* 0x000000ffff027224 */ /* 0x000fe400078e00ff */
[----:B------:R-:W0:Y:S08]  /*16dd0*/  F2I.FTZ.U32.TRUNC.NTZ R3, R8 ;  /* 0x0000000800037305 */ /* 0x000e30000021f000 */
[----:B------:R-:W-:-:S02]  /*16de0*/  @!P1 IMAD.IADD R9, R9, 0x1, -R4 ;  /* 0x0000000109099824 */ /* 0x000fc400078e0a04 */
[----:B------:R-:W-:Y:S01]  /*16df0*/  @!P1 VIADD R7, R7, 0x1 ;  /* 0x0000000107079836 */ /* 0x000fe20000000000 */
[----:B------:R-:W-:Y:S02]  /*16e00*/  ISETP.NE.AND P1, PT, R25, RZ, PT ;  /* 0x000000ff1900720c */ /* 0x000fe40003f25270 */
[----:B------:R-:W-:Y:S02]  /*16e10*/  ISETP.GE.U32.AND P0, PT, R9, R4, PT ;  /* 0x000000040900720c */ /* 0x000fe40003f06070 */
[----:B------:R-:W-:Y:S01]  /*16e20*/  IABS R4, R5 ;  /* 0x0000000500047213 */ /* 0x000fe20000000000 */
[----:B0-----:R-:W-:-:S04]  /*16e30*/  IMAD.MOV R9, RZ, RZ, -R3 ;  /* 0x000000ffff097224 */ /* 0x001fc800078e0a03 */
[----:B------:R-:W-:Y:S02]  /*16e40*/  IMAD.MOV R4, RZ, RZ, -R4 ;  /* 0x000000ffff047224 */ /* 0x000fe400078e0a04 */
[----:B------:R-:W-:-:S04]  /*16e50*/  IMAD R9, R9, R6, RZ ;  /* 0x0000000609097224 */ /* 0x000fc800078e02ff */
[----:B------:R-:W-:Y:S01]  /*16e60*/  IMAD.HI.U32 R2, R3, R9, R2 ;  /* 0x0000000903027227 */ /* 0x000fe200078e0002 */
[----:B------:R-:W-:-:S03]  /*16e70*/  LOP3.LUT R3, R0, R25, RZ, 0x3c, !PT ;  /* 0x0000001900037212 */ /* 0x000fc600078e3cff */
[----:B------:R-:W-:Y:S01]  /*16e80*/  @P0 VIADD R7, R7, 0x1 ;  /* 0x0000000107070836 */ /* 0x000fe20000000000 */
[----:B------:R-:W-:-:S13]  /*16e90*/  ISETP.GE.AND P2, PT, R3, RZ, PT ;  /* 0x000000ff0300720c */ /* 0x000fda0003f46270 */
        /* <DEDUP_REMOVED lines=22> */
.L_x_11253:
[----:B----4-:R-:W0:Y:S02]  /*17000*/  LDC.64 R2, c[0x0][0xc90] ;  /* 0x00032400ff027b82 */ /* 0x010e240000000a00 */
[----:B0-----:R-:W-:-:S05]  /*17010*/  IMAD.WIDE R2, R27, 0x4, R2 ;  /* 0x000000041b027825 */ /* 0x001fca00078e0202 */
[----:B-1----:R0:W2:Y:S02]  /*17020*/  LDG.E R7, desc[UR56][R2.64] ;  /* 0x0000003802077981 */ /* 0x0020a4000c1e1900 */
[----:B0-----:R-:W-:Y:S02]  /*17030*/  IMAD.MOV.U32 R2, RZ, RZ, RZ ;  /* 0x000000ffff027224 */ /* 0x001fe400078e00ff */
[----:B--2---:R-:W-:-:S05]  /*17040*/  IMAD R5, R25, R7, RZ ;  /* 0x0000000719057224 */ /* 0x004fca00078e02ff */
[-C--:B------:R-:W-:Y:S02]  /*17050*/  IABS R6, R5.reuse ;  /* 0x0000000500067213 */ /* 0x080fe40000000000 */
[----:B------:R-:W-:Y:S02]  /*17060*/  IABS R10, R5 ;  /* 0x00000005000a7213 */ /* 0x000fe40000000000 */
[----:B------:R-:W0:Y:S08]  /*17070*/  I2F.RP R8, R6 ;  /* 0x0000000600087306 */ /* 0x000e300000209400 */
[----:B0-----:R-:W0:Y:S02]  /*17080*/  MUFU.RCP R8, R8 ;  /* 0x0000000800087308 */ /* 0x001e240000001000 */
[----:B0-----:R-:W-:-:S02]  /*17090*/  VIADD R9, R8, 0xffffffe ;  /* 0x0ffffffe08097836 */ /* 0x001fc40000000000 */
[----:B------:R-:W-:-:S04]  /*170a0*/  IMAD.MOV R8, RZ, RZ, -R10 ;  /* 0x000000ffff087224 */ /* 0x000fc800078e0a0a */
[----:B------:R-:W0:Y:S02]  /*170b0*/  F2I.FTZ.U32.TRUNC.NTZ R3, R9 ;  /* 0x0000000900037305 */ /* 0x000e24000021f000 */
[----:B0-----:R-:W-:-:S04]  /*170c0*/  IMAD.MOV R11, RZ, RZ, -R3 ;  /* 0x000000ffff0b7224 */ /* 0x001fc800078e0a03 */
[----:B------:R-:W-:-:S04]  /*170d0*/  IMAD R11, R11, R6, RZ ;  /* 0x000000060b0b7224 */ /* 0x000fc800078e02ff */
[----:B------:R-:W-:Y:S01]  /*170e0*/  IMAD.HI.U32 R3, R3, R11, R2 ;  /* 0x0000000b03037227 */ /* 0x000fe200078e0002 */
        /* <DEDUP_REMOVED lines=11> */
[----:B------:R-:W-:-:S04]  /*171a0*/  IMAD.MOV.U32 R2, RZ, RZ, R3 ;  /* 0x000000ffff027224 */ /* 0x000fc800078e0003 */
        /* <DEDUP_REMOVED lines=34> */
.L_x_11254:
[----:B------:R-:W-:-:S05]  /*173d0*/  LOP3.LUT R2, RZ, R2, RZ, 0x33, !PT ;  /* 0x00000002ff027212 */ /* 0x000fca00078e33ff */
[----:B------:R-:W-:Y:S01]  /*173e0*/  IMAD.IADD R25, R25, 0x1, R2 ;  /* 0x0000000119197824 */ /* 0x000fe200078e0202 */
[----:B------:R-:W-:Y:S06]  /*173f0*/  BRA `(.L_x_11255) ;  /* 0x00000000001c7947 */ /* 0x000fec0003800000 */
.L_x_11247:
[----:B------:R-:W-:Y:S01]  /*17400*/  UMOV UR4, URZ ;  /* 0x0000003f00047c82 */ /* 0x000fe20008000000 */
[----:B------:R-:W-:Y:S01]  /*17410*/  UMOV UR5, URZ ;  /* 0x0000003f00057c82 */ /* 0x000fe20008000000 */
[----:B------:R-:W-:Y:S01]  /*17420*/  ULDC UR6, c[0x0][0xc3c] ;  /* 0x00030f0000067ab9 */ /* 0x000fe20000000800 */
[----:B------:R-:W-:Y:S02]  /*17430*/  IMAD.MOV.U32 R24, RZ, RZ, R0 ;  /* 0x000000ffff187224 */ /* 0x000fe400078e0000 */
[----:B------:R-:W-:Y:S02]  /*17440*/  IMAD.U32 R25, RZ, RZ, UR4 ;  /* 0x00000004ff197e24 */ /* 0x000fe4000f8e00ff */
[----:B------:R-:W-:Y:S02]  /*17450*/  IMAD.U32 R26, RZ, RZ, UR5 ;  /* 0x00000005ff1a7e24 */ /* 0x000fe4000f8e00ff */
[----:B------:R-:W-:-:S07]  /*17460*/  IMAD.U32 R27, RZ, RZ, UR6 ;  /* 0x00000006ff1b7e24 */ /* 0x000fce000f8e00ff */
.L_x_11255:
        /* <DEDUP_REMOVED lines=10> */
.L_x_11244:
[----:B------:R-:W-:Y:S02]  /*17510*/  ULDC UR4, c[0x0][0xc3c] ;  /* 0x00030f0000047ab9 */ /* 0x000fe40000000800 */
[----:B-1----:R-:W-:-:S13]  /*17520*/  ISETP.GE.AND P0, PT, R27, UR4, PT ;  /* 0x000000041b007c0c */ /* 0x002fda000bf06270 */
[----:B------:R-:W-:Y:S05]  /*17530*/  @!P0 BRA `(.L_x_11256) ;  /* 0xffffffb000088947 */ /* 0x000fea000383ffff */
[----:B------:R-:W-:Y:S05]  /*17540*/  BSYNC B8 ;  /* 0x0000000000087941 */ /* 0x000fea0003800000 */
.L_x_11185:
[----:B-1----:R-:W3:Y:S01]  /*17550*/  LDL.LU R0, [R1+0x28] ;  /* 0x0000280001007983 */ /* 0x002ee20000300800 */
[----:B------:R-:W-:Y:S01]  /*17560*/  BSSY B0, `(.L_x_11257) ;  /* 0x000000b000007945 */ /* 0x000fe20003800000 */
[----:B------:R-:W1:Y:S01]  /*17570*/  S2R R5, SR_CgaCtaId ;  /* 0x0000000000057919 */ /* 0x000e620000008800 */
[----:B---3--:R-:W-:-:S05]  /*17580*/  VIADD R0, R0, 0x1 ;  /* 0x0000000100007836 */ /* 0x008fca0000000000 */
[----:B------:R-:W-:-:S04]  /*17590*/  LEA.HI R2, R0, R0, RZ, 0x1 ;  /* 0x0000000000027211 */ /* 0x000fc800078f08ff */
[----:B------:R-:W-:Y:S02]  /*175a0*/  LOP3.LUT R3, R2, 0xfffffffe, RZ, 0xc0, !PT ;  /* 0xfffffffe02037812 */ /* 0x000fe400078ec0ff */
[----:B------:R-:W-:-:S03]  /*175b0*/  MOV R2, 0x400 ;  /* 0x0000040000027802 */ /* 0x000fc60000000f00 */
[----:B------:R-:W-:Y:S01]  /*175c0*/  IMAD.IADD R0, R0, 0x1, -R3 ;  /* 0x0000000100007824 */ /* 0x000fe200078e0a03 */
[----:B-1----:R-:W-:-:S04]  /*175d0*/  LEA R5, R5, R2, 0x18 ;  /* 0x0000000205057211 */ /* 0x002fc800078ec0ff */
[----:B------:R-:W-:-:S04]  /*175e0*/  SHF.L.U32 R0, R0, 0x1f, RZ ;  /* 0x0000001f00007819 */ /* 0x000fc800000006ff */
[----:B------:R-:W1:Y:S02]  /*175f0*/  SYNCS.PHASECHK.TRANS64.TRYWAIT P0, [R5+URZ+0x2d820], R0 ;  /* 0x02d82000050075a7 */ /* 0x000e64000800017f */
[----:B-1----:R-:W-:Y:S05]  /*17600*/  @!P0 BRA `(.L_x_11258) ;  /* 0x00000030002c8947 */ /* 0x002fea0003800000 */
.L_x_11357:
[----:B------:R-:W-:Y:S05]  /*17610*/  BSYNC B0 ;  /* 0x0000000000007941 */ /* 0x000fea0003800000 */
.L_x_11257:
[----:B------:R-:W-:-:S03]  /*17620*/  UMOV UR4, 0xffffffff ;  /* 0xffffffff00047882 */ /* 0x000fc60000000000 */
[----:B------:R-:W-:Y:S05]  /*17630*/  BRA.DIV UR4, `(.L_x_11259) ;  /* 0x0000003204347947 */ /* 0x000fea000b800000 */
[----:B-1----:R-:W1:Y:S02]  /*17640*/  S2R R0, SR_TID.X ;  /* 0x0000000000007919 */ /* 0x002e640000002100 */
[----:B-1----:R-:W-:-:S04]  /*17650*/  SHF.R.U32.HI R0, RZ, 0x5, R0 ;  /* 0x00000005ff007819 */ /* 0x002fc80000011600 */
[----:B------:R-:W-:-:S05]  /*17660*/  LOP3.LUT R0, R0, 0x3, RZ, 0xc0, !PT ;  /* 0x0000000300007812 */ /* 0x000fca00078ec0ff */
[----:B------:R1:W3:Y:S02]  /*17670*/  SHFL.IDX PT, R14, R0, RZ, 0x1f ;  /* 0x00001fff000e7589 */ /* 0x0002e400000e0000 */
.L_x_11360:
[----:B---3--:R-:W-:Y:S01]  /*17680*/  ISETP.NE.AND P0, PT, R14, RZ, PT ;  /* 0x000000ff0e00720c */ /* 0x008fe20003f05270 */
[----:B------:R-:W-:-:S12]  /*17690*/  BSSY B0, `(.L_x_11260) ;  /* 0x0000024000007945 */ /* 0x000fd80003800000 */
[----:B------:R-:W-:Y:S05]  /*176a0*/  @P0 BRA `(.L_x_11261) ;  /* 0x0000000000880947 */ /* 0x000fea0003800000 */
[----:B------:R-:W-:-:S03]  /*176b0*/  UMOV UR4, 0xffffffff ;  /* 0xffffffff00047882 */ /* 0x000fc60000000000 */
[----:B------:R-:W-:Y:S05]  /*176c0*/  BRA.DIV UR4, `(.L_x_11262) ;  /* 0x0000003204447947 */ /* 0x000fea000b800000 */
[----:B------:R-:W-:-:S13]  /*176d0*/  ELECT P6, URZ, PT ;  /* 0x00000000003f782f */ /* 0x000fda00038c0000 */
.L_x_11363:
[----:B------:R-:W-:Y:S05]  /*176e0*/  @!P6 BRA `(.L_x_11261) ;  /* 0x000000000078e947 */ /* 0x000fea0003800000 */
[----:B------:R-:W-:-:S06]  /*176f0*/  ULOP3.LUT UR4, UR44, 0x2, URZ, 0xfc, !UPT ;  /* 0x000000022c047892 */ /* 0x000fcc000f8efc3f */
[----:B-1----:R-:W-:-:S05]  /*17700*/  IMAD.U32 R0, RZ, RZ, UR4 ;  /* 0x00000004ff007e24 */ /* 0x002fca000f8e00ff */
[----:B------:R-:W-:-:S13]  /*17710*/  ISETP.NE.AND P0, PT, R0, 0x3, PT ;  /* 0x000000030000780c */ /* 0x000fda0003f05270 */
[----:B------:R-:W-:Y:S05]  /*17720*/  @!P0 BRA `(.L_x_11263) ;  /* 0x0000000000048947 */ /* 0x000fea0003800000 */
[----:B------:R-:W-:Y:S01]  /*17730*/  BPT.TRAP 0x1 ;  /* 0x000000040000795c */ /* 0x000fe20000300000 */
.L_x_11263:
[----:B------:R-:W-:Y:S01]  /*17740*/  IMAD R3, R23, 0x8, R5 ;  /* 0x0000000817037824 */ /* 0x000fe200078e0205 */
[----:B------:R-:W-:Y:S01]  /*17750*/  SHF.L.U32 R2, R29, 0x1f, RZ ;  /* 0x0000001f1d027819 */ /* 0x000fe200000006ff */
[----:B------:R-:W-:-:S03]  /*17760*/  VIADD R23, R23, 0x1 ;  /* 0x0000000117177836 */ /* 0x000fc60000000000 */
[----:B------:R-:W1:Y:S02]  /*17770*/  SYNCS.PHASECHK.TRANS64.TRYWAIT P1, [R3+URZ+0x2d840], R2 ;  /* 0x02d84002030075a7 */ /* 0x000e64000802017f */
[----:B------:R-:W-:-:S04]  /*17780*/  ISETP.NE.AND P2, PT, R23, 0x2, PT ;  /* 0x000000021700780c */ /* 0x000fc80003f45270 */
[----:B------:R-:W-:Y:S01]  /*17790*/  SEL R0, RZ, 0x1, P2 ;  /* 0x00000001ff007807 */ /* 0x000fe20001000000 */
[----:B-1----:R-:W-:Y:S08]  /*177a0*/  @!P1 BRA `(.L_x_11264) ;  /* 0x00000030002c9947 */ /* 0x002ff00003800000 */
.L_x_11364:
[----:B------:R-:W-:Y:S02]  /*177b0*/  SEL R23, R23, RZ, P2 ;  /* 0x000000ff17177207 */ /* 0x000fe40001000000 */
[----:B------:R-:W-:Y:S01]  /*177c0*/  LOP3.LUT R0, R29, R0, RZ, 0x3c, !PT ;  /* 0x000000001d007212 */ /* 0x000fe200078e3cff */
[----:B------:R-:W-:Y:S06]  /*177d0*/  @!P0 BRA `(.L_x_11265) ;  /* 0x0000000000048947 */ /* 0x000fec0003800000 */
[----:B------:R-:W-:Y:S01]  /*177e0*/  BPT.TRAP 0x1 ;  /* 0x000000040000795c */ /* 0x000fe20000300000 */
.L_x_11265:
[----:B------:R-:W-:Y:S01]  /*177f0*/  IMAD R23, R23, 0x8, R5 ;  /* 0x0000000817177824 */ /* 0x000fe200078e0205 */
[----:B------:R-:W-:-:S04]  /*17800*/  SHF.L.U32 R0, R0, 0x1f, RZ ;  /* 0x0000001f00007819 */ /* 0x000fc800000006ff */
[----:B------:R-:W3:Y:S02]  /*17810*/  SYNCS.PHASECHK.TRANS64.TRYWAIT P1, [R23+URZ+0x2d840], R0 ;  /* 0x02d84000170075a7 */ /* 0x000ee4000802017f */
[----:B---3--:R-:W-:Y:S05]  /*17820*/  @!P1 BRA `(.L_x_11266) ;  /* 0x0000003000209947 */ /* 0x008fea0003800000 */
.L_x_11365:
[----:B------:R-:W-:Y:S05]  /*17830*/  @!P0 BRA `(.L_x_11267) ;  /* 0x0000000000048947 */ /* 0x000fea0003800000 */
[----:B------:R-:W-:Y:S01]  /*17840*/  BPT.TRAP 0x1 ;  /* 0x000000040000795c */ /* 0x000fe20000300000 */
.L_x_11267:
[----:B------:R-:W4:Y:S02]  /*17850*/  SYNCS.PHASECHK.TRANS64.TRYWAIT P1, [R3+URZ+0x2d860], R2 ;  /* 0x02d86002030075a7 */ /* 0x000f24000802017f */
[----:B----4-:R-:W-:Y:S05]  /*17860*/  @!P1 BRA `(.L_x_11268) ;  /* 0x0000003000249947 */ /* 0x010fea0003800000 */
.L_x_11366:
[----:B------:R-:W-:Y:S05]  /*17870*/  @!P0 BRA `(.L_x_11269) ;  /* 0x0000000000048947 */ /* 0x000fea0003800000 */
[----:B------:R-:W-:Y:S01]  /*17880*/  BPT.TRAP 0x1 ;  /* 0x000000040000795c */ /* 0x000fe20000300000 */
.L_x_11269:
[----:B------:R0:W0:Y:S02]  /*17890*/  SYNCS.PHASECHK.TRANS64.TRYWAIT P0, [R23+URZ+0x2d860], R0 ;  /* 0x02d86000170075a7 */ /* 0x000024000800017f */
[----:B0-----:R-:W-:Y:S05]  /*178a0*/  @!P0 NANOSLEEP.SYNCS 0x989680 ;  /* 0x009896800000895d */ /* 0x001fea0003900000 */
[----:B------:R-:W0:Y:S02]  /*178b0*/  @!P0 SYNCS.PHASECHK.TRANS64 P0, [R23+URZ+0x2d860], R0 ;  /* 0x02d86000170085a7 */ /* 0x000e24000800007f */
[----:B0-----:R-:W-:Y:S05]  /*178c0*/  @!P0 BRA `(.L_x_11269) ;  /* 0xfffffffc00f08947 */ /* 0x001fea000383ffff */
.L_x_11261:
[----:B------:R-:W-:Y:S05]  /*178d0*/  BSYNC B0 ;  /* 0x0000000000007941 */ /* 0x000fea0003800000 */
.L_x_11260:
[----:B------:R-:W-:Y:S05]  /*178e0*/  EXIT ;  /* 0x000000000000794d */ /* 0x000fea0003800000 */
.L_x_11084:
[----:B0-----:R-:W-:-:S04]  /*178f0*/  IMAD.U32 R3, RZ, RZ, UR41 ;  /* 0x00000029ff037e24 */ /* 0x001fc8000f8e00ff */
[----:B------:R0:W1:Y:S03]  /*17900*/  SYNCS.PHASECHK.TRANS64.TRYWAIT P1, [R3+URZ+0x2d800], R0 ;  /* 0x02d80000030075a7 */ /* 0x000066000802017f */
[----:B-1----:R-:W-:Y:S05]  /*17910*/  @!P1 NANOSLEEP.SYNCS 0x989680 ;  /* 0x009896800000995d */ /* 0x002fea0003900000 */
[----:B------:R-:W1:Y:S02]  /*17920*/  @!P1 SYNCS.PHASECHK.TRANS64 P1, [R3+URZ+0x2d800], R0 ;  /* 0x02d80000030095a7 */ /* 0x000e64000802007f */
[----:B-1----:R-:W-:Y:S05]  /*17930*/  @!P1 BRA `(.L_x_11084) ;  /* 0xfffffffc00ec9947 */ /* 0x002fea000383ffff */
[----:B------:R-:W-:Y:S05]  /*17940*/  BRA `(.L_x_11270) ;  /* 0xfffffea400f47947 */ /* 0x000fea000383ffff */
.L_x_11088:
[----:B-1----:R1:W2:Y:S02]  /*17950*/  SYNCS.PHASECHK.TRANS64.TRYWAIT P1, [R3+URZ+0x2d830], R0 ;  /* 0x02d83000030075a7 */ /* 0x0022a4000802017f */
[----:B--2---:R-:W-:Y:S05]  /*17960*/  @!P1 NANOSLEEP.SYNCS 0x989680 ;  /* 0x009896800000995d */ /* 0x004fea0003900000 */
[----:B------:R-:W2:Y:S02]  /*17970*/  @!P1 SYNCS.PHASECHK.TRANS64 P1, [R3+URZ+0x2d830], R0 ;  /* 0x02d83000030095a7 */ /* 0x000ea4000802007f */
[----:B--2---:R-:W-:Y:S05]  /*17980*/  @!P1 BRA `(.L_x_11088) ;  /* 0xfffffffc00f09947 */ /* 0x004fea000383ffff */
[----:B------:R-:W-:Y:S05]  /*17990*/  BRA `(.L_x_11087) ;  /* 0xfffffea800107947 */ /* 0x000fea000383ffff */
.L_x_11105:
[----:B-1-3--:R-:W-:-:S04]  /*179a0*/  IMAD.U32 R8, RZ, RZ, UR6 ;  /* 0x00000006ff087e24 */ /* 0x00afc8000f8e00ff */
[----:B------:R1:W2:Y:S03]  /*179b0*/  SYNCS.PHASECHK.TRANS64.TRYWAIT P1, [R8+URZ+0x2d830], R3 ;  /* 0x02d83003080075a7 */ /* 0x0002a6000802017f */
[----:B--2---:R-:W-:Y:S05]  /*179c0*/  @!P1 NANOSLEEP.SYNCS 0x989680 ;  /* 0x009896800000995d */ /* 0x004fea0003900000 */
[----:B------:R-:W2:Y:S02]  /*179d0*/  @!P1 SYNCS.PHASECHK.TRANS64 P1, [R8+URZ+0x2d830], R3 ;  /* 0x02d83003080095a7 */ /* 0x000ea4000802007f */
[----:B--2---:R-:W-:Y:S05]  /*179e0*/  @!P1 BRA `(.L_x_11105) ;  /* 0xfffffffc00ec9947 */ /* 0x004fea000383ffff */
[----:B------:R-:W-:Y:S05]  /*179f0*/  BRA `(.L_x_11102) ;  /* 0xfffffedc00187947 */ /* 0x000fea000383ffff */
.L_x_11109:
[----:B-1----:R-:W-:-:S04]  /*17a00*/  IMAD.U32 R7, RZ, RZ, UR6 ;  /* 0x00000006ff077e24 */ /* 0x002fc8000f8e00ff */
[----:B------:R1:W2:Y:S03]  /*17a10*/  SYNCS.PHASECHK.TRANS64.TRYWAIT P1, [R7+URZ+0x2d850], R3 ;  /* 0x02d85003070075a7 */ /* 0x0002a6000802017f */
[----:B--2---:R-:W-:Y:S05]  /*17a20*/  @!P1 NANOSLEEP.SYNCS 0x989680 ;  /* 0x009896800000995d */ /* 0x004fea0003900000 */
[----:B------:R-:W2:Y:S02]  /*17a30*/  @!P1 SYNCS.PHASECHK.TRANS64 P1, [R7+URZ+0x2d850], R3 ;  /* 0x02d85003070095a7 */ /* 0x000ea4000802007f */
[----:B--2---:R-:W-:Y:S05]  /*17a40*/  @!P1 BRA `(.L_x_11109) ;  /* 0xfffffffc00ec9947 */ /* 0x004fea000383ffff */
[----:B------:R-:W-:Y:S05]  /*17a50*/  BRA `(.L_x_11106) ;  /* 0xfffffedc00c47947 */ /* 0x000fea000383ffff */
.L_x_11128:
[----:B-1----:R-:W-:-:S04]  /*17a60*/  IMAD.U32 R6, RZ, RZ, UR6 ;  /* 0x00000006ff067e24 */ /* 0x002fc8000f8e00ff */
[----:B------:R1:W2:Y:S03]  /*17a70*/  SYNCS.PHASECHK.TRANS64.TRYWAIT P1, [R6+URZ+0x2d830], R3 ;  /* 0x02d83003060075a7 */ /* 0x0002a6000802017f */
[----:B--2---:R-:W-:Y:S05]  /*17a80*/  @!P1 NANOSLEEP.SYNCS 0x989680 ;  /* 0x009896800000995d */ /* 0x004fea0003900000 */
[----:B------:R-:W2:Y:S02]  /*17a90*/  @!P1 SYNCS.PHASECHK.TRANS64 P1, [R6+URZ+0x2d830], R3 ;  /* 0x02d83003060095a7 */ /* 0x000ea4000802007f */
[----:B--2---:R-:W-:Y:S05]  /*17aa0*/  @!P1 BRA `(.L_x_11128) ;  /* 0xfffffffc00ec9947 */ /* 0x004fea000383ffff */
[----:B------:R-:W-:Y:S05]  /*17ab0*/  BRA `(.L_x_11125) ;  /* 0xffffff1000a87947 */ /* 0x000fea000383ffff */
.L_x_11132:
[----:B-1----:R-:W-:-:S04]  /*17ac0*/  IMAD.U32 R5, RZ, RZ, UR6 ;  /* 0x00000006ff057e24 */ /* 0x002fc8000f8e00ff */
[----:B------:R1:W2:Y:S03]  /*17ad0*/  SYNCS.PHASECHK.TRANS64.TRYWAIT P1, [R5+URZ+0x2d850], R3 ;  /* 0x02d85003050075a7 */ /* 0x0002a6000802017f */
[----:B--2---:R-:W-:Y:S05]  /*17ae0*/  @!P1 NANOSLEEP.SYNCS 0x989680 ;  /* 0x009896800000995d */ /* 0x004fea0003900000 */
[----:B------:R-:W2:Y:S02]  /*17af0*/  @!P1 SYNCS.PHASECHK.TRANS64 P1, [R5+URZ+0x2d850], R3 ;  /* 0x02d85003050095a7 */ /* 0x000ea4000802007f */
[----:B--2---:R-:W-:Y:S05]  /*17b00*/  @!P1 BRA `(.L_x_11132) ;  /* 0xfffffffc00ec9947 */ /* 0x004fea000383ffff */
[----:B------:R-:W-:Y:S05]  /*17b10*/  BRA `(.L_x_11129) ;  /* 0xffffff1400547947 */ /* 0x000fea000383ffff */
.L_x_11140:
[----:B-1-3--:R-:W-:-:S04]  /*17b20*/  IMAD.U32 R8, RZ, RZ, UR6 ;  /* 0x00000006ff087e24 */ /* 0x00afc8000f8e00ff */
[----:B------:R1:W2:Y:S03]  /*17b30*/  SYNCS.PHASECHK.TRANS64.TRYWAIT P1, [R8+URZ+0x2d830], R3 ;  /* 0x02d83003080075a7 */ /* 0x0002a6000802017f */
[----:B--2---:R-:W-:Y:S05]  /*17b40*/  @!P1 NANOSLEEP.SYNCS 0x989680 ;  /* 0x009896800000995d */ /* 0x004fea0003900000 */
[----:B------:R-:W2:Y:S02]  /*17b50*/  @!P1 SYNCS.PHASECHK.TRANS64 P1, [R8+URZ+0x2d830], R3 ;  /* 0x02d83003080095a7 */ /* 0x000ea4000802007f */
[----:B--2---:R-:W-:Y:S05]  /*17b60*/  @!P1 BRA `(.L_x_11140) ;  /* 0xfffffffc00ec9947 */ /* 0x004fea000383ffff */
[----:B------:R-:W-:Y:S05]  /*17b70*/  BRA `(.L_x_11137) ;  /* 0xffffff3000cc7947 */ /* 0x000fea000383ffff */
.L_x_11144:
[----:B-1----:R-:W-:-:S04]  /*17b80*/  IMAD.U32 R7, RZ, RZ, UR6 ;  /* 0x00000006ff077e24 */ /* 0x002fc8000f8e00ff */
[----:B------:R1:W2:Y:S03]  /*17b90*/  SYNCS.PHASECHK.TRANS64.TRYWAIT P1, [R7+URZ+0x2d850], R3 ;  /* 0x02d85003070075a7 */ /* 0x0002a6000802017f */
[----:B--2---:R-:W-:Y:S05]  /*17ba0*/  @!P1 NANOSLEEP.SYNCS 0x989680 ;  /* 0x009896800000995d */ /* 0x004fea0003900000 */
[----:B------:R-:W2:Y:S02]  /*17bb0*/  @!P1 SYNCS.PHASECHK.TRANS64 P1, [R7+URZ+0x2d850], R3 ;  /* 0x02d85003070095a7 */ /* 0x000ea4000802007f */
[----:B--2---:R-:W-:Y:S05]  /*17bc0*/  @!P1 BRA `(.L_x_11144) ;  /* 0xfffffffc00ec9947 */ /* 0x004fea000383ffff */
[----:B------:R-:W-:Y:S05]  /*17bd0*/  BRA `(.L_x_11141) ;  /* 0xffffff3400787947 */ /* 0x000fea000383ffff */
.L_x_11159:
[----:B-1----:R-:W-:-:S04]  /*17be0*/  IMAD.U32 R5, RZ, RZ, UR8 ;  /* 0x00000008ff057e24 */ /* 0x002fc8000f8e00ff */
[----:B------:R1:W2:Y:S03]  /*17bf0*/  SYNCS.PHASECHK.TRANS64.TRYWAIT P1, [R5+URZ+0x2d850], R4 ;  /* 0x02d85004050075a7 */ /* 0x0002a6000802017f */
[----:B--2---:R-:W-:Y:S05]  /*17c00*/  @!P1 NANOSLEEP.SYNCS 0x989680 ;  /* 0x009896800000995d */ /* 0x004fea0003900000 */
[----:B------:R-:W2:Y:S02]  /*17c10*/  @!P1 SYNCS.PHASECHK.TRANS64 P1, [R5+URZ+0x2d850], R4 ;  /* 0x02d85004050095a7 */ /* 0x000ea4000802007f */
[----:B--2---:R-:W-:Y:S05]  /*17c20*/  @!P1 BRA `(.L_x_11159) ;  /* 0xfffffffc00ec9947 */ /* 0x004fea000383ffff */
[----:B------:R-:W-:Y:S05]  /*17c30*/  BRA `(.L_x_11158) ;  /* 0xffffff6400787947 */ /* 0x000fea000383ffff */
.L_x_11207:
        /* <DEDUP_REMOVED lines=11> */
.L_x_11272:
[----:B------:R-:W-:Y:S05]  /*17cf0*/  BSYNC B0 ;  /* 0x0000000000007941 */ /* 0x000fea0003800000 */
.L_x_11271:
[----:B------:R-:W-:Y:S05]  /*17d00*/  BRA `(.L_x_11273) ;  /* 0xffffffbc00047947 */ /* 0x000fea000383ffff */
.L_x_11210:
[----:B0-----:R0:W1:Y:S02]  /*17d10*/  SYNCS.PHASECHK.TRANS64.TRYWAIT P0, [R4+URZ+0x2d840], R5 ;  /* 0x02d84005040075a7 */ /* 0x001064000800017f */
[----:B-1----:R-:W-:Y:S05]  /*17d20*/  @!P0 NANOSLEEP.SYNCS 0x989680 ;  /* 0x009896800000895d */ /* 0x002fea0003900000 */
[----:B------:R-:W1:Y:S02]  /*17d30*/  @!P0 SYNCS.PHASECHK.TRANS64 P0, [R4+URZ+0x2d840], R5 ;  /* 0x02d84005040085a7 */ /* 0x000e64000800007f */
[----:B-1----:R-:W-:Y:S05]  /*17d40*/  @!P0 BRA `(.L_x_11210) ;  /* 0xfffffffc00f08947 */ /* 0x002fea000383ffff */
[----:B------:R-:W-:Y:S05]  /*17d50*/  BRA `(.L_x_11274) ;  /* 0xffffffbc00607947 */ /* 0x000fea000383ffff */
.L_x_11211:
        /* <DEDUP_REMOVED lines=8> */
.L_x_11276:
[----:B------:R-:W-:Y:S05]  /*17de0*/  BSYNC B0 ;  /* 0x0000000000007941 */ /* 0x000fea0003800000 */
.L_x_11275:
        /* <DEDUP_REMOVED lines=9> */
.L_x_11277:
[----:B------:R-:W-:Y:S02]  /*17e80*/  IMAD.MOV.U32 R13, RZ, RZ, R6 ;  /* 0x000000ffff0d7224 */ /* 0x000fe400078e0006 */
[----:B------:R-:W-:Y:S02]  /*17e90*/  IMAD.MOV.U32 R12, RZ, RZ, 0x1 ;  /* 0x00000001ff0c7424 */ /* 0x000fe400078e00ff */
[----:B------:R-:W-:-:S07]  /*17ea0*/  IMAD.MOV.U32 R3, RZ, RZ, R14 ;  /* 0x000000ffff037224 */ /* 0x000fce00078e000e */
[----:B------:R-:W-:Y:S05]  /*17eb0*/  WARPSYNC.COLLECTIVE R15, `(.L_x_11278) ;  /* 0x000000000f087348 */ /* 0x000fea0003c00000 */
[----:B------:R0:W1:Y:S02]  /*17ec0*/  SHFL.IDX P6, R14, R13, R12, R11 ;  /* 0x0000000c0d0e7389 */ /* 0x00006400000c000b */
[----:B01----:R-:W-:Y:S01]  /*17ed0*/  ENDCOLLECTIVE ;  /* 0x000000000000791b */ /* 0x003fe20003800000 */
.L_x_11278:
        /* <DEDUP_REMOVED lines=17> */
.L_x_11279:
[----:B------:R-:W-:Y:S02]  /*17ff0*/  @P1 IMAD R8, R7, 0x2, R17 ;  /* 0x0000000207081824 */ /* 0x000fe400078e0211 */
[----:B------:R-:W-:Y:S02]  /*18000*/  IMAD.MOV.U32 R13, RZ, RZ, R6 ;  /* 0x000000ffff0d7224 */ /* 0x000fe400078e0006 */
[----:B------:R-:W-:Y:S02]  /*18010*/  IMAD.MOV.U32 R12, RZ, RZ, 0x2 ;  /* 0x00000002ff0c7424 */ /* 0x000fe400078e00ff */
[----:B------:R-:W-:-:S07]  /*18020*/  IMAD.MOV.U32 R3, RZ, RZ, R14 ;  /* 0x000000ffff037224 */ /* 0x000fce00078e000e */
[----:B------:R-:W-:Y:S05]  /*18030*/  WARPSYNC.COLLECTIVE R15, `(.L_x_11280) ;  /* 0x000000000f087348 */ /* 0x000fea0003c00000 */
[----:B------:R0:W1:Y:S02]  /*18040*/  SHFL.IDX P6, R14, R13, R12, R11 ;  /* 0x0000000c0d0e7389 */ /* 0x00006400000c000b */
[----:B01----:R-:W-:Y:S01]  /*18050*/  ENDCOLLECTIVE ;  /* 0x000000000000791b */ /* 0x003fe20003800000 */
.L_x_11280:
        /* <DEDUP_REMOVED lines=17> */
.L_x_11281:
[----:B------:R-:W-:Y:S02]  /*18170*/  @P1 IMAD R8, R7, 0x2, R17 ;  /* 0x0000000207081824 */ /* 0x000fe400078e0211 */
[----:B------:R-:W-:Y:S02]  /*18180*/  IMAD.MOV.U32 R13, RZ, RZ, R6 ;  /* 0x000000ffff0d7224 */ /* 0x000fe400078e0006 */
[----:B------:R-:W-:Y:S02]  /*18190*/  IMAD.MOV.U32 R12, RZ, RZ, 0x3 ;  /* 0x00000003ff0c7424 */ /* 0x000fe400078e00ff */
[----:B------:R-:W-:-:S07]  /*181a0*/  IMAD.MOV.U32 R3, RZ, RZ, R14 ;  /* 0x000000ffff037224 */ /* 0x000fce00078e000e */
[----:B------:R-:W-:Y:S05]  /*181b0*/  WARPSYNC.COLLECTIVE R15, `(.L_x_11282) ;  /* 0x000000000f087348 */ /* 0x000fea0003c00000 */
[----:B------:R0:W1:Y:S02]  /*181c0*/  SHFL.IDX P6, R14, R13, R12, R11 ;  /* 0x0000000c0d0e7389 */ /* 0x00006400000c000b */
[----:B01----:R-:W-:Y:S01]  /*181d0*/  ENDCOLLECTIVE ;  /* 0x000000000000791b */ /* 0x003fe20003800000 */
.L_x_11282:
        /* <DEDUP_REMOVED lines=10> */
.L_x_11283:
        /* <DEDUP_REMOVED lines=8> */
.L_x_11216:
[----:B------:R0:W5:Y:S01]  /*18300*/  LDL R21, [R1+0x18] ;  /* 0x0000180001157983 */ /* 0x0001620000100800 */
[----:B------:R-:W-:Y:S02]  /*18310*/  IMAD.MOV.U32 R13, RZ, RZ, R4 ;  /* 0x000000ffff0d7224 */ /* 0x000fe400078e0004 */
[----:B------:R-:W-:Y:S02]  /*18320*/  IMAD.MOV.U32 R12, RZ, RZ, RZ ;  /* 0x000000ffff0c7224 */ /* 0x000fe400078e00ff */
[----:B------:R-:W-:Y:S02]  /*18330*/  IMAD.MOV.U32 R11, RZ, RZ, 0x1c1f ;  /* 0x00001c1fff0b7424 */ /* 0x000fe400078e00ff */
[----:B------:R-:W-:Y:S02]  /*18340*/  IMAD.MOV.U32 R15, RZ, RZ, -0x1 ;  /* 0xffffffffff0f7424 */ /* 0x000fe400078e00ff */
[----:B------:R-:W-:Y:S02]  /*18350*/  IMAD R2, R28, R9, RZ ;  /* 0x000000091c027224 */ /* 0x000fe400078e02ff */
[----:B0-----:R-:W-:-:S07]  /*18360*/  IMAD.IADD R25, R20, 0x1, R25 ;  /* 0x0000000114197824 */ /* 0x001fce00078e0219 */
[----:B-----5:R-:W-:Y:S05]  /*18370*/  WARPSYNC.COLLECTIVE R15, `(.L_x_11285) ;  /* 0x000000000f087348 */ /* 0x020fea0003c00000 */
[----:B------:R0:W1:Y:S02]  /*18380*/  SHFL.IDX P6, R14, R13, R12, R11 ;  /* 0x0000000c0d0e7389 */ /* 0x00006400000c000b */
[----:B01---5:R-:W-:Y:S01]  /*18390*/  ENDCOLLECTIVE ;  /* 0x000000000000791b */ /* 0x023fe20003800000 */
.L_x_11285:
[----:B------:R-:W-:Y:S01]  /*183a0*/  ISETP.GE.AND P3, PT, R25, R2, PT ;  /* 0x000000021900720c */ /* 0x000fe20003f66270 */
[----:B------:R-:W-:Y:S02]  /*183b0*/  IMAD.MOV.U32 R13, RZ, RZ, R0 ;  /* 0x000000ffff0d7224 */ /* 0x000fe400078e0000 */
[----:B------:R-:W-:-:S10]  /*183c0*/  IMAD.MOV.U32 R6, RZ, RZ, R14 ;  /* 0x000000ffff067224 */ /* 0x000fd400078e000e */
[----:B------:R-:W-:Y:S05]  /*183d0*/  WARPSYNC.COLLECTIVE R15, `(.L_x_11286) ;  /* 0x000000000f087348 */ /* 0x000fea0003c00000 */
[----:B------:R0:W1:Y:S02]  /*183e0*/  SHFL.IDX P6, R14, R13, R12, R11 ;  /* 0x0000000c0d0e7389 */ /* 0x00006400000c000b */
[----:B01----:R-:W-:Y:S01]  /*183f0*/  ENDCOLLECTIVE ;  /* 0x000000000000791b */ /* 0x003fe20003800000 */
.L_x_11286:
[----:B------:R-:W-:Y:S02]  /*18400*/  IMAD.MOV.U32 R13, RZ, RZ, R4 ;  /* 0x000000ffff0d7224 */ /* 0x000fe400078e0004 */
[----:B------:R-:W-:Y:S02]  /*18410*/  IMAD.MOV.U32 R12, RZ, RZ, 0x1 ;  /* 0x00000001ff0c7424 */ /* 0x000fe400078e00ff */
[----:B------:R-:W-:-:S07]  /*18420*/  IMAD.MOV.U32 R5, RZ, RZ, R14 ;  /* 0x000000ffff057224 */ /* 0x000fce00078e000e */
[----:B------:R-:W-:Y:S05]  /*18430*/  WARPSYNC.COLLECTIVE R15, `(.L_x_11287) ;  /* 0x000000000f087348 */ /* 0x000fea0003c00000 */
[----:B------:R0:W1:Y:S02]  /*18440*/  SHFL.IDX P6, R14, R13, R12, R11 ;  /* 0x0000000c0d0e7389 */ /* 0x00006400000c000b */
[----:B01----:R-:W-:Y:S01]  /*18450*/  ENDCOLLECTIVE ;  /* 0x000000000000791b */ /* 0x003fe20003800000 */
.L_x_11287:
[----:B------:R-:W-:-:S05]  /*18460*/  @!P3 LEA R5, P4, R10, R5, 0x1 ;  /* 0x000000050a05b211 */ /* 0x000fca00078808ff */
[----:B------:R-:W-:-:S04]  /*18470*/  @!P3 IMAD.X R6, RZ, RZ, R6, P4 ;  /* 0x000000ffff06b224 */ /* 0x000fc800020e0606 */
        /* <DEDUP_REMOVED lines=15> */
.L_x_11288:
[----:B------:R-:W-:Y:S02]  /*18570*/  IMAD.MOV.U32 R13, RZ, RZ, R4 ;  /* 0x000000ffff0d7224 */ /* 0x000fe400078e0004 */
[----:B------:R-:W-:Y:S02]  /*18580*/  IMAD.MOV.U32 R12, RZ, RZ, 0x2 ;  /* 0x00000002ff0c7424 */ /* 0x000fe400078e00ff */
[----:B------:R-:W-:-:S07]  /*18590*/  IMAD.MOV.U32 R5, RZ, RZ, R14 ;  /* 0x000000ffff057224 */ /* 0x000fce00078e000e */
[----:B------:R-:W-:Y:S05]  /*185a0*/  WARPSYNC.COLLECTIVE R15, `(.L_x_11289) ;  /* 0x000000000f087348 */ /* 0x000fea0003c00000 */
[----:B------:R0:W1:Y:S02]  /*185b0*/  SHFL.IDX P6, R14, R13, R12, R11 ;  /* 0x0000000c0d0e7389 */ /* 0x00006400000c000b */
[----:B01----:R-:W-:Y:S01]  /*185c0*/  ENDCOLLECTIVE ;  /* 0x000000000000791b */ /* 0x003fe20003800000 */
.L_x_11289:
        /* <DEDUP_REMOVED lines=16> */
.L_x_11290:
[----:B------:R-:W-:Y:S02]  /*186d0*/  IMAD.MOV.U32 R13, RZ, RZ, R4 ;  /* 0x000000ffff0d7224 */ /* 0x000fe400078e0004 */
[----:B------:R-:W-:Y:S02]  /*186e0*/  IMAD.MOV.U32 R12, RZ, RZ, 0x3 ;  /* 0x00000003ff0c7424 */ /* 0x000fe400078e00ff */
[----:B------:R-:W-:-:S07]  /*186f0*/  IMAD.MOV.U32 R5, RZ, RZ, R14 ;  /* 0x000000ffff057224 */ /* 0x000fce00078e000e */
[----:B------:R-:W-:Y:S05]  /*18700*/  WARPSYNC.COLLECTIVE R15, `(.L_x_11291) ;  /* 0x000000000f087348 */ /* 0x000fea0003c00000 */
[----:B------:R0:W1:Y:S02]  /*18710*/  SHFL.IDX P6, R14, R13, R12, R11 ;  /* 0x0000000c0d0e7389 */ /* 0x00006400000c000b */
[----:B01----:R-:W-:Y:S01]  /*18720*/  ENDCOLLECTIVE ;  /* 0x000000000000791b */ /* 0x003fe20003800000 */
.L_x_11291:
        /* <DEDUP_REMOVED lines=11> */
[----:B------:R-:W-:Y:S01]  /*187e0*/  IMAD.MOV.U32 R4, RZ, RZ, R14 ;  /* 0x000000ffff047224 */ /* 0x000fe200078e000e */
[----:B------:R-:W-:-:S13]  /*187f0*/  ISETP.GE.AND P3, PT, R5, R2, PT ;  /* 0x000000020500720c */ /* 0x000fda0003f66270 */
[----:B0-----:R-:W-:Y:S05]  /*18800*/  WARPSYNC.COLLECTIVE R15, `(.L_x_11292) ;  /* 0x000000000f087348 */ /* 0x001fea0003c00000 */
[----:B------:R1:W2:Y:S02]  /*18810*/  SHFL.IDX P6, R14, R13, R12, R11 ;  /* 0x0000000c0d0e7389 */ /* 0x0002a400000c000b */
[----:B012---:R-:W-:Y:S01]  /*18820*/  ENDCOLLECTIVE ;  /* 0x000000000000791b */ /* 0x007fe20003800000 */
.L_x_11292:
[----:B------:R-:W-:Y:S02]  /*18830*/  IMAD.MOV.U32 R13, RZ, RZ, R3 ;  /* 0x000000ffff0d7224 */ /* 0x000fe400078e0003 */
[----:B------:R-:W-:Y:S02]  /*18840*/  IMAD.MOV.U32 R12, RZ, RZ, RZ ;  /* 0x000000ffff0c7224 */ /* 0x000fe400078e00ff */
[----:B------:R-:W-:-:S07]  /*18850*/  IMAD.MOV.U32 R0, RZ, RZ, R14 ;  /* 0x000000ffff007224 */ /* 0x000fce00078e000e */
[----:B------:R-:W-:Y:S05]  /*18860*/  WARPSYNC.COLLECTIVE R15, `(.L_x_11293) ;  /* 0x000000000f087348 */ /* 0x000fea0003c00000 */
[----:B------:R0:W1:Y:S02]  /*18870*/  SHFL.IDX P6, R14, R13, R12, R11 ;  /* 0x0000000c0d0e7389 */ /* 0x00006400000c000b */
[----:B01----:R-:W-:Y:S01]  /*18880*/  ENDCOLLECTIVE ;  /* 0x000000000000791b */ /* 0x003fe20003800000 */
.L_x_11293:
[----:B------:R-:W-:-:S05]  /*18890*/  @!P3 LEA R0, P4, R10, R0, 0x1 ;  /* 0x000000000a00b211 */ /* 0x000fca00078808ff */
[----:B------:R-:W-:-:S04]  /*188a0*/  @!P3 IMAD.X R4, RZ, RZ, R4, P4 ;  /* 0x000000ffff04b224 */ /* 0x000fc800020e0604 */
[----:B------:R-:W-:Y:S02]  /*188b0*/  @!P3 IMAD.MOV.U32 R5, RZ, RZ, R4 ;  /* 0x000000ffff05b224 */ /* 0x000fe400078e0004 */
        /* <DEDUP_REMOVED lines=14> */
.L_x_11294:
[----:B------:R-:W-:Y:S02]  /*189a0*/  IMAD.MOV.U32 R13, RZ, RZ, R3 ;  /* 0x000000ffff0d7224 */ /* 0x000fe400078e0003 */
[----:B------:R-:W-:Y:S02]  /*189b0*/  IMAD.MOV.U32 R12, RZ, RZ, 0x1 ;  /* 0x00000001ff0c7424 */ /* 0x000fe400078e00ff */
[----:B------:R-:W-:-:S07]  /*189c0*/  IMAD.MOV.U32 R4, RZ, RZ, R14 ;  /* 0x000000ffff047224 */ /* 0x000fce00078e000e */
[----:B------:R-:W-:Y:S05]  /*189d0*/  WARPSYNC.COLLECTIVE R15, `(.L_x_11295) ;  /* 0x000000000f087348 */ /* 0x000fea0003c00000 */
[----:B------:R0:W1:Y:S02]  /*189e0*/  SHFL.IDX P6, R14, R13, R12, R11 ;  /* 0x0000000c0d0e7389 */ /* 0x00006400000c000b */
[----:B01----:R-:W-:Y:S01]  /*189f0*/  ENDCOLLECTIVE ;  /* 0x000000000000791b */ /* 0x003fe20003800000 */
.L_x_11295:
        /* <DEDUP_REMOVED lines=14> */
.L_x_11296:
[----:B------:R-:W-:Y:S01]  /*18ae0*/  IMAD.MOV.U32 R8, RZ, RZ, R14 ;  /* 0x000000ffff087224 */ /* 0x000fe200078e000e */
[----:B------:R-:W-:Y:S06]  /*18af0*/  BRA `(.L_x_11297) ;  /* 0xffffffc000387947 */ /* 0x000fec000383ffff */
.L_x_11219:
[----:B-1----:R1:W2:Y:S02]  /*18b00*/  SYNCS.PHASECHK.TRANS64.TRYWAIT P0, [R17+URZ+0x2d820], R0 ;  /* 0x02d82000110075a7 */ /* 0x0022a4000800017f */
[----:B--2---:R-:W-:Y:S05]  /*18b10*/  @!P0 NANOSLEEP.SYNCS 0x989680 ;  /* 0x009896800000895d */ /* 0x004fea0003900000 */
[----:B------:R-:W2:Y:S02]  /*18b20*/  @!P0 SYNCS.PHASECHK.TRANS64 P0, [R17+URZ+0x2d820], R0 ;  /* 0x02d82000110085a7 */ /* 0x000ea4000800007f */
[----:B--2---:R-:W-:Y:S05]  /*18b30*/  @!P0 BRA `(.L_x_11219) ;  /* 0xfffffffc00f08947 */ /* 0x004fea000383ffff */
[----:B------:R-:W-:Y:S05]  /*18b40*/  BRA `(.L_x_11298) ;  /* 0xffffffc000a07947 */ /* 0x000fea000383ffff */
.L_x_11224:
[----:B0-----:R0:W1:Y:S02]  /*18b50*/  SYNCS.PHASECHK.TRANS64.TRYWAIT P0, [R5+URZ+0x2d840], R0 ;  /* 0x02d84000050075a7 */ /* 0x001064000800017f */
[----:B-1----:R-:W-:Y:S05]  /*18b60*/  @!P0 NANOSLEEP.SYNCS 0x989680 ;  /* 0x009896800000895d */ /* 0x002fea0003900000 */
[----:B------:R-:W1:Y:S02]  /*18b70*/  @!P0 SYNCS.PHASECHK.TRANS64 P0, [R5+URZ+0x2d840], R0 ;  /* 0x02d84000050085a7 */ /* 0x000e64000800007f */
[----:B-1----:R-:W-:Y:S05]  /*18b80*/  @!P0 BRA `(.L_x_11224) ;  /* 0xfffffffc00f08947 */ /* 0x002fea000383ffff */
[----:B------:R-:W-:Y:S05]  /*18b90*/  BRA `(.L_x_11299) ;  /* 0xffffffc400947947 */ /* 0x000fea000383ffff */
.L_x_11225:
        /* <DEDUP_REMOVED lines=8> */
.L_x_11301:
[----:B------:R-:W-:Y:S05]  /*18c20*/  BSYNC B1 ;  /* 0x0000000000017941 */ /* 0x000fea0003800000 */
.L_x_11300:
        /* <DEDUP_REMOVED lines=13> */
.L_x_11302:
        /* <DEDUP_REMOVED lines=8> */
.L_x_11303:
        /* <DEDUP_REMOVED lines=14> */
.L_x_11304:
[----:B------:R-:W-:Y:S02]  /*18e60*/  IMAD.MOV.U32 R13, RZ, RZ, R8 ;  /* 0x000000ffff0d7224 */ /* 0x000fe400078e0008 */
[----:B------:R-:W-:Y:S02]  /*18e70*/  IMAD.MOV.U32 R12, RZ, RZ, 0x2 ;  /* 0x00000002ff0c7424 */ /* 0x000fe400078e00ff */
[----:B------:R-:W-:-:S07]  /*18e80*/  IMAD.MOV.U32 R2, RZ, RZ, R14 ;  /* 0x000000ffff027224 */ /* 0x000fce00078e000e */
[----:B------:R-:W-:Y:S05]  /*18e90*/  WARPSYNC.COLLECTIVE R15, `(.L_x_11305) ;  /* 0x000000000f087348 */ /* 0x000fea0003c00000 */
[----:B------:R0:W1:Y:S02]  /*18ea0*/  SHFL.IDX P6, R14, R13, R12, R11 ;  /* 0x0000000c0d0e7389 */ /* 0x00006400000c000b */
[----:B01----:R-:W-:Y:S01]  /*18eb0*/  ENDCOLLECTIVE ;  /* 0x000000000000791b */ /* 0x003fe20003800000 */
.L_x_11305:
        /* <DEDUP_REMOVED lines=13> */
.L_x_11306:
[----:B------:R-:W-:Y:S02]  /*18f90*/  IMAD.MOV.U32 R13, RZ, RZ, R8 ;  /* 0x000000ffff0d7224 */ /* 0x000fe400078e0008 */
[----:B------:R-:W-:Y:S02]  /*18fa0*/  IMAD.MOV.U32 R12, RZ, RZ, 0x3 ;  /* 0x00000003ff0c7424 */ /* 0x000fe400078e00ff */
[----:B------:R-:W-:-:S07]  /*18fb0*/  IMAD.MOV.U32 R2, RZ, RZ, R14 ;  /* 0x000000ffff027224 */ /* 0x000fce00078e000e */
[----:B------:R-:W-:Y:S05]  /*18fc0*/  WARPSYNC.COLLECTIVE R15, `(.L_x_11307) ;  /* 0x000000000f087348 */ /* 0x000fea0003c00000 */
[----:B------:R0:W1:Y:S02]  /*18fd0*/  SHFL.IDX P6, R14, R13, R12, R11 ;  /* 0x0000000c0d0e7389 */ /* 0x00006400000c000b */
[----:B01----:R-:W-:Y:S01]  /*18fe0*/  ENDCOLLECTIVE ;  /* 0x000000000000791b */ /* 0x003fe20003800000 */
.L_x_11307:
        /* <DEDUP_REMOVED lines=14> */
.L_x_11308:
[----:B------:R-:W-:Y:S01]  /*190d0*/  IMAD.MOV.U32 R2, RZ, RZ, R14 ;  /* 0x000000ffff027224 */ /* 0x000fe200078e000e */
[----:B------:R-:W-:Y:S06]  /*190e0*/  BRA `(.L_x_11309) ;  /* 0xffffffc400287947 */ /* 0x000fec000383ffff */
.L_x_11230:
[----:B-1----:R1:W2:Y:S02]  /*190f0*/  SYNCS.PHASECHK.TRANS64.TRYWAIT P0, [R5+URZ+0x2d860], R2 ;  /* 0x02d86002050075a7 */ /* 0x0022a4000800017f */
[----:B--2---:R-:W-:Y:S05]  /*19100*/  @!P0 NANOSLEEP.SYNCS 0x989680 ;  /* 0x009896800000895d */ /* 0x004fea0003900000 */
[----:B------:R-:W2:Y:S02]  /*19110*/  @!P0 SYNCS.PHASECHK.TRANS64 P0, [R5+URZ+0x2d860], R2 ;  /* 0x02d86002050085a7 */ /* 0x000ea4000800007f */
[----:B--2---:R-:W-:Y:S05]  /*19120*/  @!P0 BRA `(.L_x_11230) ;  /* 0xfffffffc00f08947 */ /* 0x004fea000383ffff */
[----:B------:R-:W-:Y:S05]  /*19130*/  BRA `(.L_x_11310) ;  /* 0xffffffc4008c7947 */ /* 0x000fea000383ffff */
.L_x_11231:
        /* <DEDUP_REMOVED lines=8> */
.L_x_11312:
[----:B------:R-:W-:Y:S05]  /*191c0*/  BSYNC B1 ;  /* 0x0000000000017941 */ /* 0x000fea0003800000 */
.L_x_11311:
        /* <DEDUP_REMOVED lines=9> */
.L_x_11313:
[----:B------:R-:W-:Y:S02]  /*19260*/  IMAD.MOV.U32 R13, RZ, RZ, R19 ;  /* 0x000000ffff0d7224 */ /* 0x000fe400078e0013 */
[----:B------:R-:W-:Y:S02]  /*19270*/  IMAD.MOV.U32 R12, RZ, RZ, 0x1 ;  /* 0x00000001ff0c7424 */ /* 0x000fe400078e00ff */
[----:B------:R-:W-:-:S07]  /*19280*/  IMAD.MOV.U32 R2, RZ, RZ, R14 ;  /* 0x000000ffff027224 */ /* 0x000fce00078e000e */
[----:B------:R-:W-:Y:S05]  /*19290*/  WARPSYNC.COLLECTIVE R15, `(.L_x_11314) ;  /* 0x000000000f087348 */ /* 0x000fea0003c00000 */
[----:B------:R0:W1:Y:S02]  /*192a0*/  SHFL.IDX P6, R14, R13, R12, R11 ;  /* 0x0000000c0d0e7389 */ /* 0x00006400000c000b */
[----:B01----:R-:W-:Y:S01]  /*192b0*/  ENDCOLLECTIVE ;  /* 0x000000000000791b */ /* 0x003fe20003800000 */
.L_x_11314:
        /* <DEDUP_REMOVED lines=16> */
.L_x_11315:
[----:B------:R-:W-:Y:S02]  /*193c0*/  IMAD.MOV.U32 R13, RZ, RZ, R19 ;  /* 0x000000ffff0d7224 */ /* 0x000fe400078e0013 */
[----:B------:R-:W-:Y:S02]  /*193d0*/  IMAD.MOV.U32 R12, RZ, RZ, 0x2 ;  /* 0x00000002ff0c7424 */ /* 0x000fe400078e00ff */
[----:B------:R-:W-:-:S07]  /*193e0*/  IMAD.MOV.U32 R2, RZ, RZ, R14 ;  /* 0x000000ffff027224 */ /* 0x000fce00078e000e */
[----:B------:R-:W-:Y:S05]  /*193f0*/  WARPSYNC.COLLECTIVE R15, `(.L_x_11316) ;  /* 0x000000000f087348 */ /* 0x000fea0003c00000 */
[----:B------:R0:W1:Y:S02]  /*19400*/  SHFL.IDX P6, R14, R13, R12, R11 ;  /* 0x0000000c0d0e7389 */ /* 0x00006400000c000b */
[----:B01----:R-:W-:Y:S01]  /*19410*/  ENDCOLLECTIVE ;  /* 0x000000000000791b */ /* 0x003fe20003800000 */
.L_x_11316:
        /* <DEDUP_REMOVED lines=16> */
.L_x_11317:
[----:B------:R-:W-:Y:S02]  /*19520*/  IMAD.MOV.U32 R13, RZ, RZ, R19 ;  /* 0x000000ffff0d7224 */ /* 0x000fe400078e0013 */
[----:B------:R-:W-:Y:S02]  /*19530*/  IMAD.MOV.U32 R12, RZ, RZ, 0x3 ;  /* 0x00000003ff0c7424 */ /* 0x000fe400078e00ff */
[----:B------:R-:W-:-:S07]  /*19540*/  IMAD.MOV.U32 R2, RZ, RZ, R14 ;  /* 0x000000ffff027224 */ /* 0x000fce00078e000e */
[----:B------:R-:W-:Y:S05]  /*19550*/  WARPSYNC.COLLECTIVE R15, `(.L_x_11318) ;  /* 0x000000000f087348 */ /* 0x000fea0003c00000 */
[----:B------:R0:W1:Y:S02]  /*19560*/  SHFL.IDX P6, R14, R13, R12, R11 ;  /* 0x0000000c0d0e7389 */ /* 0x00006400000c000b */
[----:B01----:R-:W-:Y:S01]  /*19570*/  ENDCOLLECTIVE ;  /* 0x000000000000791b */ /* 0x003fe20003800000 */
.L_x_11318:
        /* <DEDUP_REMOVED lines=13> */
.L_x_11319:
        /* <DEDUP_REMOVED lines=8> */
.L_x_11239:
[----:B-1----:R1:W2:Y:S02]  /*196d0*/  SYNCS.PHASECHK.TRANS64.TRYWAIT P0, [R0+URZ+0x2d860], R3 ;  /* 0x02d86003000075a7 */ /* 0x0022a4000800017f */
[----:B--2---:R-:W-:Y:S05]  /*196e0*/  @!P0 NANOSLEEP.SYNCS 0x989680 ;  /* 0x009896800000895d */ /* 0x004fea0003900000 */
[----:B------:R-:W2:Y:S02]  /*196f0*/  @!P0 SYNCS.PHASECHK.TRANS64 P0, [R0+URZ+0x2d860], R3 ;  /* 0x02d86003000085a7 */ /* 0x000ea4000800007f */
[----:B--2---:R-:W-:Y:S05]  /*19700*/  @!P0 BRA `(.L_x_11239) ;  /* 0xfffffffc00f08947 */ /* 0x004fea000383ffff */
[----:B------:R-:W-:Y:S05]  /*19710*/  BRA `(.L_x_11321) ;  /* 0xffffffc800187947 */ /* 0x000fea000383ffff */
.L_x_11240:
        /* <DEDUP_REMOVED lines=8> */
.L_x_11323:
[----:B------:R-:W-:Y:S05]  /*197a0*/  BSYNC B0 ;  /* 0x0000000000007941 */ /* 0x000fea0003800000 */
.L_x_11322:
        /* <DEDUP_REMOVED lines=10> */
.L_x_11324:
        /* <DEDUP_REMOVED lines=17> */
.L_x_11325:
        /* <DEDUP_REMOVED lines=14> */
.L_x_11326:
[----:B------:R-:W-:Y:S02]  /*19a40*/  IMAD.MOV.U32 R13, RZ, RZ, R19 ;  /* 0x000000ffff0d7224 */ /* 0x000fe400078e0013 */
[----:B------:R-:W-:Y:S01]  /*19a50*/  IMAD.MOV.U32 R12, RZ, RZ, 0x2 ;  /* 0x00000002ff0c7424 */ /* 0x000fe200078e00ff */
[----:B------:R-:W-:-:S13]  /*19a60*/  IADD3 R2, P4, R14, R5, RZ ;  /* 0x000000050e027210 */ /* 0x000fda0007f9e0ff */
[----:B------:R-:W-:Y:S05]  /*19a70*/  WARPSYNC.COLLECTIVE R15, `(.L_x_11327) ;  /* 0x000000000f087348 */ /* 0x000fea0003c00000 */
[----:B------:R0:W1:Y:S02]  /*19a80*/  SHFL.IDX P6, R14, R13, R12, R11 ;  /* 0x0000000c0d0e7389 */ /* 0x00006400000c000b */
[----:B01----:R-:W-:Y:S01]  /*19a90*/  ENDCOLLECTIVE ;  /* 0x000000000000791b */ /* 0x003fe20003800000 */
.L_x_11327:
        /* <DEDUP_REMOVED lines=15> */
.L_x_11328:
[----:B------:R-:W-:Y:S02]  /*19b90*/  IMAD.MOV.U32 R13, RZ, RZ, R19 ;  /* 0x000000ffff0d7224 */ /* 0x000fe400078e0013 */
[----:B------:R-:W-:Y:S01]  /*19ba0*/  IMAD.MOV.U32 R12, RZ, RZ, 0x3 ;  /* 0x00000003ff0c7424 */ /* 0x000fe200078e00ff */
[----:B------:R-:W-:-:S13]  /*19bb0*/  IADD3 R2, P4, R14, R5, RZ ;  /* 0x000000050e027210 */ /* 0x000fda0007f9e0ff */
[----:B------:R-:W-:Y:S05]  /*19bc0*/  WARPSYNC.COLLECTIVE R15, `(.L_x_11329) ;  /* 0x000000000f087348 */ /* 0x000fea0003c00000 */
[----:B------:R0:W1:Y:S02]  /*19bd0*/  SHFL.IDX P6, R14, R13, R12, R11 ;  /* 0x0000000c0d0e7389 */ /* 0x00006400000c000b */
[----:B01----:R-:W-:Y:S01]  /*19be0*/  ENDCOLLECTIVE ;  /* 0x000000000000791b */ /* 0x003fe20003800000 */
.L_x_11329:
        /* <DEDUP_REMOVED lines=14> */
.L_x_11330:
[----:B------:R-:W-:Y:S05]  /*19cd0*/  BRA `(.L_x_11331) ;  /* 0xffffffc4008c7947 */ /* 0x000fea000383ffff */
.L_x_11245:
        /* <DEDUP_REMOVED lines=8> */
.L_x_11333:
[----:B------:R-:W-:Y:S05]  /*19d60*/  BSYNC B0 ;  /* 0x0000000000007941 */ /* 0x000fea0003800000 */
.L_x_11332:
        /* <DEDUP_REMOVED lines=9> */
.L_x_11334:
[----:B------:R-:W-:Y:S02]  /*19e00*/  ULDC UR4, c[0x0][0xc3c] ;  /* 0x00030f0000047ab9 */ /* 0x000fe40000000800 */
[----:B------:R-:W-:-:S13]  /*19e10*/  ISETP.GE.OR P1, PT, R9, UR4, !P0 ;  /* 0x0000000409007c0c */ /* 0x000fda000c726670 */
[----:B------:R-:W0:Y:S08]  /*19e20*/  @!P1 LDC.64 R2, c[0x0][0xc80] ;  /* 0x00032000ff029b82 */ /* 0x000e300000000a00 */
[----:B------:R-:W1:Y:S01]  /*19e30*/  @!P1 LDC.64 R4, c[0x0][0xc78] ;  /* 0x00031e00ff049b82 */ /* 0x000e620000000a00 */
[----:B------:R-:W-:Y:S01]  /*19e40*/  CS2R R24, SRZ ;  /* 0x0000000000187805 */ /* 0x000fe2000001ff00 */
        /* <DEDUP_REMOVED lines=18> */
.L_x_11335:
[----:B------:R-:W-:Y:S01]  /*19f70*/  IMAD.MOV.U32 R12, RZ, RZ, 0x2 ;  /* 0x00000002ff0c7424 */ /* 0x000fe200078e00ff */
[----:B------:R-:W-:-:S05]  /*19f80*/  SEL R4, R14, RZ, P1 ;  /* 0x000000ff0e047207 */ /* 0x000fca0000800000 */
[----:B------:R-:W-:-:S04]  /*19f90*/  IMAD.IADD R4, R13, 0x1, R4 ;  /* 0x000000010d047824 */ /* 0x000fc800078e0204 */
[----:B------:R-:W-:-:S07]  /*19fa0*/  IMAD.MOV.U32 R13, RZ, RZ, R4 ;  /* 0x000000ffff0d7224 */ /* 0x000fce00078e0004 */
[----:B------:R-:W-:Y:S05]  /*19fb0*/  WARPSYNC.COLLECTIVE R15, `(.L_x_11336) ;  /* 0x000000000f087348 */ /* 0x000fea0003c00000 */
[----:B------:R0:W1:Y:S02]  /*19fc0*/  SHFL.UP P6, R14, R13, R12, R11 ;  /* 0x0400000c0d0e7389 */ /* 0x00006400000c000b */
[----:B01----:R-:W-:Y:S01]  /*19fd0*/  ENDCOLLECTIVE ;  /* 0x000000000000791b */ /* 0x003fe20003800000 */
.L_x_11336:
[----:B------:R-:W-:Y:S01]  /*19fe0*/  IMAD.MOV.U32 R12, RZ, RZ, 0x4 ;  /* 0x00000004ff0c7424 */ /* 0x000fe200078e00ff */
[----:B------:R-:W-:-:S05]  /*19ff0*/  SEL R3, R14, RZ, P2 ;  /* 0x000000ff0e037207 */ /* 0x000fca0001000000 */
[----:B------:R-:W-:-:S04]  /*1a000*/  IMAD.IADD R2, R4, 0x1, R3 ;  /* 0x0000000104027824 */ /* 0x000fc800078e0203 */
[----:B------:R-:W-:-:S07]  /*1a010*/  IMAD.MOV.U32 R13, RZ, RZ, R2 ;  /* 0x000000ffff0d7224 */ /* 0x000fce00078e0002 */
[----:B------:R-:W-:Y:S05]  /*1a020*/  WARPSYNC.COLLECTIVE R15, `(.L_x_11337) ;  /* 0x000000000f087348 */ /* 0x000fea0003c00000 */
[----:B------:R0:W1:Y:S02]  /*1a030*/  SHFL.UP P6, R14, R13, R12, R11 ;  /* 0x0400000c0d0e7389 */ /* 0x00006400000c000b */
[----:B01----:R-:W-:Y:S01]  /*1a040*/  ENDCOLLECTIVE ;  /* 0x000000000000791b */ /* 0x003fe20003800000 */
.L_x_11337:
[----:B------:R-:W-:Y:S01]  /*1a050*/  IMAD.MOV.U32 R12, RZ, RZ, 0x8 ;  /* 0x00000008ff0c7424 */ /* 0x000fe200078e00ff */
[----:B------:R-:W-:-:S05]  /*1a060*/  SEL R3, R14, RZ, P3 ;  /* 0x000000ff0e037207 */ /* 0x000fca0001800000 */
[----:B------:R-:W-:-:S04]  /*1a070*/  IMAD.IADD R3, R2, 0x1, R3 ;  /* 0x0000000102037824 */ /* 0x000fc800078e0203 */
[----:B------:R-:W-:-:S07]  /*1a080*/  IMAD.MOV.U32 R13, RZ, RZ, R3 ;  /* 0x000000ffff0d7224 */ /* 0x000fce00078e0003 */
[----:B------:R-:W-:Y:S05]  /*1a090*/  WARPSYNC.COLLECTIVE R15, `(.L_x_11338) ;  /* 0x000000000f087348 */ /* 0x000fea0003c00000 */
[----:B------:R0:W1:Y:S02]  /*1a0a0*/  SHFL.UP P6, R14, R13, R12, R11 ;  /* 0x0400000c0d0e7389 */ /* 0x00006400000c000b */
[----:B01----:R-:W-:Y:S01]  /*1a0b0*/  ENDCOLLECTIVE ;  /* 0x000000000000791b */ /* 0x003fe20003800000 */
.L_x_11338:
[----:B------:R-:W-:Y:S01]  /*1a0c0*/  IMAD.MOV.U32 R12, RZ, RZ, 0x10 ;  /* 0x00000010ff0c7424 */ /* 0x000fe200078e00ff */
[----:B------:R-:W-:-:S05]  /*1a0d0*/  SEL R4, R14, RZ, P4 ;  /* 0x000000ff0e047207 */ /* 0x000fca0002000000 */
[----:B------:R-:W-:-:S04]  /*1a0e0*/  IMAD.IADD R4, R3, 0x1, R4 ;  /* 0x0000000103047824 */ /* 0x000fc800078e0204 */
[----:B------:R-:W-:-:S07]  /*1a0f0*/  IMAD.MOV.U32 R13, RZ, RZ, R4 ;  /* 0x000000ffff0d7224 */ /* 0x000fce00078e0004 */
[----:B------:R-:W-:Y:S05]  /*1a100*/  WARPSYNC.COLLECTIVE R15, `(.L_x_11339) ;  /* 0x000000000f087348 */ /* 0x000fea0003c00000 */
[----:B------:R0:W1:Y:S02]  /*1a110*/  SHFL.UP P6, R14, R13, R12, R11 ;  /* 0x0400000c0d0e7389 */ /* 0x00006400000c000b */
[----:B01----:R-:W-:Y:S01]  /*1a120*/  ENDCOLLECTIVE ;  /* 0x000000000000791b */ /* 0x003fe20003800000 */
.L_x_11339:
        /* <DEDUP_REMOVED lines=8> */
.L_x_11340:
[----:B------:R-:W-:Y:S05]  /*1a1b0*/  BRA `(.L_x_11341) ;  /* 0xffffffc400a87947 */ /* 0x000fea000383ffff */
.L_x_11248:
[----:B------:R-:W-:Y:S01]  /*1a1c0*/  BSSY B0, `(.L_x_11342) ;  /* 0x0000007000007945 */ /* 0x000fe20003800000 */
[----:B------:R-:W-:Y:S02]  /*1a1d0*/  IMAD.MOV.U32 R12, RZ, RZ, 0x1 ;  /* 0x00000001ff0c7424 */ /* 0x000fe400078e00ff */
[----:B------:R-:W-:Y:S02]  /*1a1e0*/  IMAD.MOV.U32 R11, RZ, RZ, RZ ;  /* 0x000000ffff0b7224 */ /* 0x000fe400078e00ff */
[----:B------:R-:W-:-:S07]  /*1a1f0*/  IMAD.MOV.U32 R15, RZ, RZ, -0x1 ;  /* 0xffffffffff0f7424 */ /* 0x000fce00078e00ff */
[----:B------:R-:W-:Y:S05]  /*1a200*/  WARPSYNC.COLLECTIVE R15, `(.L_x_11343) ;  /* 0x000000000f087348 */ /* 0x000fea0003c00000 */
[----:B------:R0:W1:Y:S02]  /*1a210*/  SHFL.UP P6, R14, R13, R12, R11 ;  /* 0x0400000c0d0e7389 */ /* 0x00006400000c000b */
[----:B01----:R-:W-:Y:S01]  /*1a220*/  ENDCOLLECTIVE ;  /* 0x000000000000791b */ /* 0x003fe20003800000 */
.L_x_11343:
[----:B------:R-:W-:Y:S05]  /*1a230*/  BSYNC B0 ;  /* 0x0000000000007941 */ /* 0x000fea0003800000 */
.L_x_11342:
        /* <DEDUP_REMOVED lines=8> */
.L_x_11344:
[----:B------:R-:W-:Y:S01]  /*1a2c0*/  IMAD.MOV.U32 R12, RZ, RZ, 0x4 ;  /* 0x00000004ff0c7424 */ /* 0x000fe200078e00ff */
[----:B------:R-:W-:-:S05]  /*1a2d0*/  SEL R2, R14, RZ, P2 ;  /* 0x000000ff0e027207 */ /* 0x000fca0001000000 */
[----:B------:R-:W-:-:S04]  /*1a2e0*/  IMAD.IADD R2, R13, 0x1, R2 ;  /* 0x000000010d027824 */ /* 0x000fc800078e0202 */
[----:B------:R-:W-:-:S07]  /*1a2f0*/  IMAD.MOV.U32 R13, RZ, RZ, R2 ;  /* 0x000000ffff0d7224 */ /* 0x000fce00078e0002 */
[----:B------:R-:W-:Y:S05]  /*1a300*/  WARPSYNC.COLLECTIVE R15, `(.L_x_11345) ;  /* 0x000000000f087348 */ /* 0x000fea0003c00000 */
[----:B------:R0:W1:Y:S02]  /*1a310*/  SHFL.UP P6, R14, R13, R12, R11 ;  /* 0x0400000c0d0e7389 */ /* 0x00006400000c000b */
[----:B01----:R-:W-:Y:S01]  /*1a320*/  ENDCOLLECTIVE ;  /* 0x000000000000791b */ /* 0x003fe20003800000 */
.L_x_11345:
[----:B------:R-:W-:Y:S01]  /*1a330*/  IMAD.MOV.U32 R12, RZ, RZ, 0x8 ;  /* 0x00000008ff0c7424 */ /* 0x000fe200078e00ff */
[----:B------:R-:W-:-:S05]  /*1a340*/  SEL R3, R14, RZ, P3 ;  /* 0x000000ff0e037207 */ /* 0x000fca0001800000 */
[----:B------:R-:W-:-:S04]  /*1a350*/  IMAD.IADD R3, R2, 0x1, R3 ;  /* 0x0000000102037824 */ /* 0x000fc800078e0203 */
[----:B------:R-:W-:-:S07]  /*1a360*/  IMAD.MOV.U32 R13, RZ, RZ, R3 ;  /* 0x000000ffff0d7224 */ /* 0x000fce00078e0003 */
[----:B------:R-:W-:Y:S05]  /*1a370*/  WARPSYNC.COLLECTIVE R15, `(.L_x_11346) ;  /* 0x000000000f087348 */ /* 0x000fea0003c00000 */
[----:B------:R0:W1:Y:S02]  /*1a380*/  SHFL.UP P6, R14, R13, R12, R11 ;  /* 0x0400000c0d0e7389 */ /* 0x00006400000c000b */
[----:B01----:R-:W-:Y:S01]  /*1a390*/  ENDCOLLECTIVE ;  /* 0x000000000000791b */ /* 0x003fe20003800000 */
.L_x_11346:
[----:B------:R-:W-:Y:S01]  /*1a3a0*/  IMAD.MOV.U32 R12, RZ, RZ, 0x10 ;  /* 0x00000010ff0c7424 */ /* 0x000fe200078e00ff */
[----:B------:R-:W-:-:S05]  /*1a3b0*/  SEL R4, R14, RZ, P4 ;  /* 0x000000ff0e047207 */ /* 0x000fca0002000000 */
[----:B------:R-:W-:-:S04]  /*1a3c0*/  IMAD.IADD R4, R3, 0x1, R4 ;  /* 0x0000000103047824 */ /* 0x000fc800078e0204 */
[----:B------:R-:W-:-:S07]  /*1a3d0*/  IMAD.MOV.U32 R13, RZ, RZ, R4 ;  /* 0x000000ffff0d7224 */ /* 0x000fce00078e0004 */
[----:B------:R-:W-:Y:S05]  /*1a3e0*/  WARPSYNC.COLLECTIVE R15, `(.L_x_11347) ;  /* 0x000000000f087348 */ /* 0x000fea0003c00000 */
[----:B------:R0:W1:Y:S02]  /*1a3f0*/  SHFL.UP P6, R14, R13, R12, R11 ;  /* 0x0400000c0d0e7389 */ /* 0x00006400000c000b */
[----:B01----:R-:W-:Y:S01]  /*1a400*/  ENDCOLLECTIVE ;  /* 0x000000000000791b */ /* 0x003fe20003800000 */
.L_x_11347:
        /* <DEDUP_REMOVED lines=8> */
.L_x_11348:
[----:B------:R-:W-:Y:S05]  /*1a490*/  BRA `(.L_x_11349) ;  /* 0xffffffc400947947 */ /* 0x000fea000383ffff */
.L_x_11250:
[----:B------:R-:W-:Y:S01]  /*1a4a0*/  BSSY B0, `(.L_x_11350) ;  /* 0x0000006000007945 */ /* 0x000fe20003800000 */
[----:B------:R-:W-:Y:S01]  /*1a4b0*/  PLOP3.LUT P6, PT, P6, PT, PT, 0x8, 0x0 ;  /* 0x000000000000781c */ /* 0x000fe200037ce170 */
[----:B------:R-:W-:-:S12]  /*1a4c0*/  IMAD.MOV.U32 R15, RZ, RZ, -0x1 ;  /* 0xffffffffff0f7424 */ /* 0x000fd800078e00ff */
[----:B0-----:R-:W-:Y:S05]  /*1a4d0*/  WARPSYNC.COLLECTIVE R15, `(.L_x_11351) ;  /* 0x000000000f087348 */ /* 0x001fea0003c00000 */
[----:B------:R-:W-:Y:S01]  /*1a4e0*/  VOTE.ANY R14, PT, P6 ;  /* 0x00000000000e7806 */ /* 0x000fe200030e0100 */
[----:B0-----:R-:W-:Y:S06]  /*1a4f0*/  ENDCOLLECTIVE ;  /* 0x000000000000791b */ /* 0x001fec0003800000 */
.L_x_11351:
[----:B------:R-:W-:Y:S05]  /*1a500*/  BSYNC B0 ;  /* 0x0000000000007941 */ /* 0x000fea0003800000 */
.L_x_11350:
[----:B------:R-:W-:Y:S02]  /*1a510*/  IMAD.MOV.U32 R3, RZ, RZ, R14 ;  /* 0x000000ffff037224 */ /* 0x000fe400078e000e */
[----:B------:R-:W-:Y:S02]  /*1a520*/  IMAD.MOV.U32 R13, RZ, RZ, R25 ;  /* 0x000000ffff0d7224 */ /* 0x000fe400078e0019 */
[----:B------:R-:W0:Y:S01]  /*1a530*/  POPC R7, R3 ;  /* 0x0000000300077309 */ /* 0x000e220000000000 */
[----:B------:R-:W-:Y:S02]  /*1a540*/  IMAD.MOV.U32 R11, RZ, RZ, 0x1f ;  /* 0x0000001fff0b7424 */ /* 0x000fe400078e00ff */
[----:B------:R-:W-:Y:S02]  /*1a550*/  IMAD.MOV.U32 R15, RZ, RZ, -0x1 ;  /* 0xffffffffff0f7424 */ /* 0x000fe400078e00ff */
[----:B0-----:R-:W-:Y:S02]  /*1a560*/  IMAD.MOV.U32 R12, RZ, RZ, R7 ;  /* 0x000000ffff0c7224 */ /* 0x001fe400078e0007 */
[----:B------:R-:W-:-:S07]  /*1a570*/  IMAD.IADD R27, R7, 0x1, R27 ;  /* 0x00000001071b7824 */ /* 0x000fce00078e021b */
[----:B------:R-:W-:Y:S05]  /*1a580*/  WARPSYNC.COLLECTIVE R15, `(.L_x_11352) ;  /* 0x000000000f087348 */ /* 0x000fea0003c00000 */
[----:B------:R0:W1:Y:S02]  /*1a590*/  SHFL.IDX P6, R14, R13, R12, R11 ;  /* 0x0000000c0d0e7389 */ /* 0x00006400000c000b */
[----:B01----:R-:W-:Y:S01]  /*1a5a0*/  ENDCOLLECTIVE ;  /* 0x000000000000791b */ /* 0x003fe20003800000 */
.L_x_11352:
[----:B------:R-:W-:Y:S02]  /*1a5b0*/  IMAD.MOV.U32 R13, RZ, RZ, R5 ;  /* 0x000000ffff0d7224 */ /* 0x000fe400078e0005 */
[----:B------:R-:W-:-:S07]  /*1a5c0*/  IMAD.MOV.U32 R25, RZ, RZ, R14 ;  /* 0x000000ffff197224 */ /* 0x000fce00078e000e */
[----:B------:R-:W-:Y:S05]  /*1a5d0*/  WARPSYNC.COLLECTIVE R15, `(.L_x_11353) ;  /* 0x000000000f087348 */ /* 0x000fea0003c00000 */
[----:B------:R0:W1:Y:S02]  /*1a5e0*/  SHFL.IDX P6, R14, R13, R12, R11 ;  /* 0x0000000c0d0e7389 */ /* 0x00006400000c000b */
[----:B01----:R-:W-:Y:S01]  /*1a5f0*/  ENDCOLLECTIVE ;  /* 0x000000000000791b */ /* 0x003fe20003800000 */
.L_x_11353:
[----:B------:R-:W-:Y:S01]  /*1a600*/  IMAD.MOV.U32 R5, RZ, RZ, R14 ;  /* 0x000000ffff057224 */ /* 0x000fe200078e000e */
[----:B------:R-:W-:Y:S06]  /*1a610*/  BRA `(.L_x_11354) ;  /* 0xffffffc400747947 */ /* 0x000fec000383ffff */
.L_x_11252:
[----:B------:R-:W-:Y:S01]  /*1a620*/  BSSY B0, `(.L_x_11355) ;  /* 0x0000007000007945 */ /* 0x000fe20003800000 */
[----:B------:R-:W-:Y:S02]  /*1a630*/  IMAD.MOV.U32 R13, RZ, RZ, R2 ;  /* 0x000000ffff0d7224 */ /* 0x000fe400078e0002 */
[----:B------:R-:W-:Y:S02]  /*1a640*/  IMAD.MOV.U32 R11, RZ, RZ, 0x1f ;  /* 0x0000001fff0b7424 */ /* 0x000fe400078e00ff */
[----:B------:R-:W-:-:S07]  /*1a650*/  IMAD.MOV.U32 R15, RZ, RZ, -0x1 ;  /* 0xffffffffff0f7424 */ /* 0x000fce00078e00ff */
[----:B0123--:R-:W-:Y:S05]  /*1a660*/  WARPSYNC.COLLECTIVE R15, `(.L_x_11356) ;  /* 0x000000000f087348 */ /* 0x00ffea0003c00000 */
[----:B------:R4:W0:Y:S02]  /*1a670*/  SHFL.IDX P6, R14, R13, R12, R11 ;  /* 0x0000000c0d0e7389 */ /* 0x00082400000c000b */
[----:B01234-:R-:W-:Y:S01]  /*1a680*/  ENDCOLLECTIVE ;  /* 0x000000000000791b */ /* 0x01ffe20003800000 */
.L_x_11356:
[----:B------:R-:W-:Y:S05]  /*1a690*/  BSYNC B0 ;  /* 0x0000000000007941 */ /* 0x000fea0003800000 */
.L_x_11355:
[----:B------:R-:W-:Y:S01]  /*1a6a0*/  IMAD.MOV.U32 R24, RZ, RZ, R14 ;  /* 0x000000ffff187224 */ /* 0x000fe200078e000e */
[----:B------:R-:W-:Y:S06]  /*1a6b0*/  BRA `(.L_x_11251) ;  /* 0xffffffc400647947 */ /* 0x000fec000383ffff */
.L_x_11258:
[----:B-1----:R1:W3:Y:S02]  /*1a6c0*/  SYNCS.PHASECHK.TRANS64.TRYWAIT P0, [R5+URZ+0x2d820], R0 ;  /* 0x02d82000050075a7 */ /* 0x0022e4000800017f */
[----:B---3--:R-:W-:Y:S05]  /*1a6d0*/  @!P0 NANOSLEEP.SYNCS 0x989680 ;  /* 0x009896800000895d */ /* 0x008fea0003900000 */
[----:B------:R-:W3:Y:S02]  /*1a6e0*/  @!P0 SYNCS.PHASECHK.TRANS64 P0, [R5+URZ+0x2d820], R0 ;  /* 0x02d82000050085a7 */ /* 0x000ee4000800007f */
[----:B---3--:R-:W-:Y:S05]  /*1a6f0*/  @!P0 BRA `(.L_x_11258) ;  /* 0xfffffffc00f08947 */ /* 0x008fea000383ffff */
[----:B------:R-:W-:Y:S05]  /*1a700*/  BRA `(.L_x_11357) ;  /* 0xffffffcc00c07947 */ /* 0x000fea000383ffff */
.L_x_11259:
        /* <DEDUP_REMOVED lines=11> */
.L_x_11359:
[----:B------:R-:W-:Y:S05]  /*1a7c0*/  BSYNC B0 ;  /* 0x0000000000007941 */ /* 0x000fea0003800000 */
.L_x_11358:
[----:B------:R-:W-:Y:S05]  /*1a7d0*/  BRA `(.L_x_11360) ;  /* 0xffffffcc00a87947 */ /* 0x000fea000383ffff */
.L_x_11262:
[----:B------:R-:W-:Y:S01]  /*1a7e0*/  BSSY B1, `(.L_x_11361) ;  /* 0x0000006000017945 */ /* 0x000fe20003800000 */
[----:B------:R-:W-:-:S07]  /*1a7f0*/  IMAD.MOV.U32 R15, RZ, RZ, -0x1 ;  /* 0xffffffffff0f7424 */ /* 0x000fce00078e00ff */
[----:B012---:R-:W-:Y:S05]  /*1a800*/  WARPSYNC.COLLECTIVE R15, `(.L_x_11362) ;  /* 0x000000000f0c7348 */ /* 0x007fea0003c00000 */
[----:B------:R-:W-:Y:S02]  /*1a810*/  ELECT P6, UR62, PT ;  /* 0x00000000003e782f */ /* 0x000fe400038c0000 */
[----:B------:R-:W-:Y:S01]  /*1a820*/  MOV R14, UR62 ;  /* 0x0000003e000e7c02 */ /* 0x000fe20008000f00 */
[----:B012---:R-:W-:Y:S10]  /*1a830*/  ENDCOLLECTIVE ;  /* 0x000000000000791b */ /* 0x007ff40003800000 */
.L_x_11362:
[----:B------:R-:W-:Y:S05]  /*1a840*/  BSYNC B1 ;  /* 0x0000000000017941 */ /* 0x000fea0003800000 */
.L_x_11361:
[----:B------:R-:W-:Y:S05]  /*1a850*/  BRA `(.L_x_11363) ;  /* 0xffffffcc00a07947 */ /* 0x000fea000383ffff */
.L_x_11264:
[----:B-1----:R1:W3:Y:S02]  /*1a860*/  SYNCS.PHASECHK.TRANS64.TRYWAIT P1, [R3+URZ+0x2d840], R2 ;  /* 0x02d84002030075a7 */ /* 0x0022e4000802017f */
[----:B---3--:R-:W-:Y:S05]  /*1a870*/  @!P1 NANOSLEEP.SYNCS 0x989680 ;  /* 0x009896800000995d */ /* 0x008fea0003900000 */
[----:B------:R-:W3:Y:S02]  /*1a880*/  @!P1 SYNCS.PHASECHK.TRANS64 P1, [R3+URZ+0x2d840], R2 ;  /* 0x02d84002030095a7 */ /* 0x000ee4000802007f */
[----:B---3--:R-:W-:Y:S05]  /*1a890*/  @!P1 BRA `(.L_x_11264) ;  /* 0xfffffffc00f09947 */ /* 0x008fea000383ffff */
[----:B------:R-:W-:Y:S05]  /*1a8a0*/  BRA `(.L_x_11364) ;  /* 0xffffffcc00c07947 */ /* 0x000fea000383ffff */
.L_x_11266:
[----:B---3--:R3:W4:Y:S02]  /*1a8b0*/  SYNCS.PHASECHK.TRANS64.TRYWAIT P1, [R23+URZ+0x2d840], R0 ;  /* 0x02d84000170075a7 */ /* 0x008724000802017f */
[----:B----4-:R-:W-:Y:S05]  /*1a8c0*/  @!P1 NANOSLEEP.SYNCS 0x989680 ;  /* 0x009896800000995d */ /* 0x010fea0003900000 */
[----:B------:R-:W4:Y:S02]  /*1a8d0*/  @!P1 SYNCS.PHASECHK.TRANS64 P1, [R23+URZ+0x2d840], R0 ;  /* 0x02d84000170095a7 */ /* 0x000f24000802007f */
[----:B----4-:R-:W-:Y:S05]  /*1a8e0*/  @!P1 BRA `(.L_x_11266) ;  /* 0xfffffffc00f09947 */ /* 0x010fea000383ffff */
[----:B------:R-:W-:Y:S05]  /*1a8f0*/  BRA `(.L_x_11365) ;  /* 0xffffffcc00cc7947 */ /* 0x000fea000383ffff */
.L_x_11268:
[----:B----4-:R4:W0:Y:S02]  /*1a900*/  SYNCS.PHASECHK.TRANS64.TRYWAIT P1, [R3+URZ+0x2d860], R2 ;  /* 0x02d86002030075a7 */ /* 0x010824000802017f */
[----:B0-----:R-:W-:Y:S05]  /*1a910*/  @!P1 NANOSLEEP.SYNCS 0x989680 ;  /* 0x009896800000995d */ /* 0x001fea0003900000 */
[----:B------:R-:W0:Y:S02]  /*1a920*/  @!P1 SYNCS.PHASECHK.TRANS64 P1, [R3+URZ+0x2d860], R2 ;  /* 0x02d86002030095a7 */ /* 0x000e24000802007f */
[----:B0-----:R-:W-:Y:S05]  /*1a930*/  @!P1 BRA `(.L_x_11268) ;  /* 0xfffffffc00f09947 */ /* 0x001fea000383ffff */
[----:B------:R-:W-:Y:S05]  /*1a940*/  BRA `(.L_x_11366) ;  /* 0xffffffcc00c87947 */ /* 0x000fea000383ffff */
.L_x_11367:
        /* <DEDUP_REMOVED lines=11> */
.L_x_15987:


//--------------------- .text._ZN7cutlass13device_kernelIN5flash11enable_sm90INS1_16FlashAttnFwdSm90INS1_25CollectiveMainloopFwdSm90ILi2EN4cute5tupleIJNS5_1CILi1EEES8_S8_EEENS6_IJNS7_ILi192EEENS7_ILi128EEENS7_ILi96EEEEEELi96ENS_10bfloat16_tEfNS_4arch4Sm90ELb0ELb1ELb0ELb1ELb1ELb1ELb0ELb0ELb1ELb1ELb1ELb0EEENS1_21CollectiveEpilogueFwdINS6_IJSA_SC_SB_EEES9_SE_SG_Li384ELb1ELb1ELb1ELb0EEENS1_36VarlenDynamicPersistentTileSchedulerILi192ELi128ELi384ELi128ELb1ELb1ELb1ELb1ELb0ELb1EEEEEEEEEvNT_6ParamsE --------------------------
	.section	.text._ZN7cutlass13device_kernelIN5flash11enable_sm90INS1_16FlashAttnFwdSm90INS1_25CollectiveMainloopFwdSm90ILi2EN4cute5tupleIJNS5_1CILi1EEES8_S8_EEENS6_IJNS7_ILi192EEENS7_ILi128EEENS7_ILi96EEEEEELi96ENS_10bfloat16_tEfNS_4arch4Sm90ELb0ELb1ELb0ELb1ELb1ELb1ELb0ELb0ELb1ELb1ELb1ELb0EEENS1_21CollectiveEpilogueFwdINS6_IJSA_SC_SB_EEES9_SE_SG_Li384ELb1ELb1ELb1ELb0EEENS1_36VarlenDynamicPersistentTileSchedulerILi192ELi128ELi384ELi128ELb1ELb1ELb1ELb1ELb0ELb1EEEEEEEEEvNT_6ParamsE,"ax",@progbits
	.align	128
.text._ZN7cutlass13device_kernelIN5flash11enable_sm90INS1_16FlashAttnFwdSm90INS1_25CollectiveMainloopFwdSm90ILi2EN4cute5tupleIJNS5_1CILi1EEES8_S8_EEENS6_IJNS7_ILi192EEENS7_ILi128EEENS7_ILi96EEEEEELi96ENS_10bfloat16_tEfNS_4arch4Sm90ELb0ELb1ELb0ELb1ELb1ELb1ELb0ELb0ELb1ELb1ELb1ELb0EEENS1_21CollectiveEpilogueFwdINS6_IJSA_SC_SB_EEES9_SE_SG_Li384ELb1ELb1ELb1ELb0EEENS1_36VarlenDynamicPersistentTileSchedulerILi192ELi128ELi384ELi128ELb1ELb1ELb1ELb1ELb0ELb1EEEEEEEEEvNT_6ParamsE:
        .type           _ZN7cutlass13device_kernelIN5flash11enable_sm90INS1_16FlashAttnFwdSm90INS1_25CollectiveMainloopFwdSm90ILi2EN4cute5tupleIJNS5_1CILi1EEES8_S8_EEENS6_IJNS7_ILi192EEENS7_ILi128EEENS7_ILi96EEEEEELi96ENS_10bfloat16_tEfNS_4arch4Sm90ELb0ELb1ELb0ELb1ELb1ELb1ELb0ELb0ELb1ELb1ELb1ELb0EEENS1_21CollectiveEpilogueFwdINS6_IJSA_SC_SB_EEES9_SE_SG_Li384ELb1ELb1ELb1ELb0EEENS1_36VarlenDynamicPersistentTileSchedulerILi192ELi128ELi384ELi128ELb1ELb1ELb1ELb1ELb0ELb1EEEEEEEEEvNT_6ParamsE,@function
        .size           _ZN7cutlass13device_kernelIN5flash11enable_sm90INS1_16FlashAttnFwdSm90INS1_25CollectiveMainloopFwdSm90ILi2EN4cute5tupleIJNS5_1CILi1EEES8_S8_EEENS6_IJNS7_ILi192EEENS7_ILi128EEENS7_ILi96EEEEEELi96ENS_10bfloat16_tEfNS_4arch4Sm90ELb0ELb1ELb0ELb1ELb1ELb1ELb0ELb0ELb1ELb1ELb1ELb0EEENS1_21CollectiveEpilogueFwdINS6_IJSA_SC_SB_EEES9_SE_SG_Li384ELb1ELb1ELb1ELb0EEENS1_36VarlenDynamicPersistentTileSchedulerILi192ELi128ELi384ELi128ELb1ELb1ELb1ELb1ELb0ELb1EEEEEEEEEvNT_6ParamsE,(.L_x_15988 - _ZN7cutlass13device_kernelIN5flash11enable_sm90INS1_16FlashAttnFwdSm90INS1_25CollectiveMainloopFwdSm90ILi2EN4cute5tupleIJNS5_1CILi1EEES8_S8_EEENS6_IJNS7_ILi192EEENS7_ILi128EEENS7_ILi96EEEEEELi96ENS_10bfloat16_tEfNS_4arch4Sm90ELb0ELb1ELb0ELb1ELb1ELb1ELb0ELb0ELb1ELb1ELb1ELb0EEENS1_21CollectiveEpilogueFwdINS6_IJSA_SC_SB_EEES9_SE_SG_Li384ELb1ELb1ELb1ELb0EEENS1_36VarlenDynamicPersistentTileSchedulerILi192ELi128ELi384ELi128ELb1ELb1ELb1ELb1ELb0ELb1EEEEEEEEEvNT_6ParamsE)
        .other          _ZN7cutlass13device_kernelIN5flash11enable_sm90INS1_16FlashAttnFwdSm90INS1_25CollectiveMainloopFwdSm90ILi2EN4cute5tupleIJNS5_1CILi1EEES8_S8_EEENS6_IJNS7_ILi192EEENS7_ILi128EEENS7_ILi96EEEEEELi96ENS_10bfloat16_tEfNS_4arch4Sm90ELb0ELb1ELb0ELb1ELb1ELb1ELb0ELb0ELb1ELb1ELb1ELb0EEENS1_21CollectiveEpilogueFwdINS6_IJSA_SC_SB_EEES9_SE_SG_Li384ELb1ELb1ELb1ELb0EEENS1_36VarlenDynamicPersistentTileSchedulerILi192ELi128ELi384ELi128ELb1ELb1ELb1ELb1ELb0ELb1EEEEEEEEEvNT_6ParamsE,@"STO_CUDA_ENTRY STV_DEFAULT"
_ZN7cutlass13device_kernelIN5flash11enable_sm90INS1_16FlashAttnFwdSm90INS1_25CollectiveMainloopFwdSm90ILi2EN4cute5tupleIJNS5_1CILi1EEES8_S8_EEENS6_IJNS7_ILi192EEENS7_ILi128EEENS7_ILi96EEEEEELi96ENS_10bfloat16_tEfNS_4arch4Sm90ELb0ELb1ELb0ELb1ELb1ELb1ELb0ELb0ELb1ELb1ELb1ELb0EEENS1_21CollectiveEpilogueFwdINS6_IJSA_SC_SB_EEES9_SE_SG_Li384ELb1ELb1ELb1ELb0EEENS1_36VarlenDynamicPersistentTileSchedulerILi192ELi128ELi384ELi128ELb1ELb1ELb1ELb1ELb0ELb1EEEEEEEEEvNT_6ParamsE:
        /* <DEDUP_REMOVED lines=18> */
.L_x_11369:
[----:B------:R-:W-:Y:S05]  /*0120*/  BSYNC B0 ;  /* 0x0000000000007941 */ /* 0x000fea0003800000 */
.L_x_11368:
        /* <DEDUP_REMOVED lines=41> */
.L_x_11370:
        /* <DEDUP_REMOVED lines=22> */
.L_x_11371:
        /* <DEDUP_REMOVED lines=18> */
.L_x_11372:
        /* <DEDUP_REMOVED lines=22> */
.L_x_11373:
        /* <DEDUP_REMOVED lines=22> */
.L_x_11374:
        /* <DEDUP_REMOVED lines=8> */
.L_x_11377:
        /* <DEDUP_REMOVED lines=23> */
[----:B------:R-:W-:Y:S01]  /*0af0*/  IMAD.MOV.U32 R145, RZ, RZ, 0x40 ;  /* 0x00000040ff917424 */ /* 0x000fe200078e00ff */
[----:B------:R-:W-:Y:S01]  /*0b00*/  CS2R R22, SRZ ;  /* 0x0000000000167805 */ /* 0x000fe2000001ff00 */
[----:B------:R-:W-:Y:S01]  /*0b10*/  IMAD.MOV.U32 R147, RZ, RZ, RZ ;  /* 0x000000ffff937224 */ /* 0x000fe200078e00ff */
[----:B------:R-:W-:Y:S01]  /*0b20*/  ULOP3.LUT UR39, UR36, 0x1, URZ, 0xfc, !UPT ;  /* 0x0000000124277892 */ /* 0x000fe2000f8efc3f */
[----:B------:R-:W-:-:S08]  /*0b30*/  UMOV UR37, URZ ;  /* 0x0000003f00257c82 */ /* 0x000fd00008000000 */
[----:B------:R-:W-:Y:S01]  /*0b40*/  UIADD3 UR40, UR40, 0xc400, URZ ;  /* 0x0000c40028287890 */ /* 0x000fe2000fffe03f */
[----:B0-----:R-:W-:-:S05]  /*0b50*/  VIADD R0, R0, 0xffffff80 ;  /* 0xffffff8000007836 */ /* 0x001fca0000000000 */
[----:B------:R-:W-:Y:S02]  /*0b60*/  SHF.R.S32.HI R3, RZ, 0x1f, R0 ;  /* 0x0000001fff037819 */ /* 0x000fe40000011400 */
[-C--:B------:R-:W-:Y:S02]  /*0b70*/  LEA.HI R6, R0, R0.reuse, RZ, 0x1 ;  /* 0x0000000000067211 */ /* 0x080fe400078f08ff */
[CC--:B------:R-:W-:Y:S02]  /*0b80*/  LEA.HI R5, R3.reuse, R0.reuse, RZ, 0x4 ;  /* 0x0000000003057211 */ /* 0x0c0fe400078f20ff */
[CC--:B------:R-:W-:Y:S02]  /*0b90*/  LEA.HI R7, R3.reuse, R0.reuse, RZ, 0x5 ;  /* 0x0000000003077211 */ /* 0x0c0fe400078f28ff */
[CC--:B------:R-:W-:Y:S02]  /*0ba0*/  LEA.HI R4, R3.reuse, R0.reuse, RZ, 0x2 ;  /* 0x0000000003047211 */ /* 0x0c0fe400078f10ff */
[----:B------:R-:W-:-:S02]  /*0bb0*/  LEA.HI R3, R3, R0, RZ, 0x7 ;  /* 0x0000000003037211 */ /* 0x000fc400078f38ff */
[----:B------:R-:W-:Y:S02]  /*0bc0*/  LOP3.LUT R9, R6, 0xfffffffe, RZ, 0xc0, !PT ;  /* 0xfffffffe06097812 */ /* 0x000fe400078ec0ff */
[--C-:B------:R-:W-:Y:S02]  /*0bd0*/  SHF.R.S32.HI R8, RZ, 0x2, R4.reuse ;  /* 0x00000002ff087819 */ /* 0x100fe40000011404 */
[----:B------:R-:W-:Y:S01]  /*0be0*/  SHF.R.S32.HI R11, RZ, 0x1f, R4 ;  /* 0x0000001fff0b7819 */ /* 0x000fe20000011404 */
[----:B------:R-:W-:Y:S01]  /*0bf0*/  IMAD.IADD R18, R0, 0x1, -R9 ;  /* 0x0000000100127824 */ /* 0x000fe200078e0a09 */
[----:B------:R-:W-:Y:S02]  /*0c00*/  LOP3.LUT R13, R4, 0xfffffffc, RZ, 0xc0, !PT ;  /* 0xfffffffc040d7812 */ /* 0x000fe400078ec0ff */
[----:B------:R-:W-:Y:S01]  /*0c10*/  SHF.R.S32.HI R4, RZ, 0x7, R3 ;  /* 0x00000007ff047819 */ /* 0x000fe20000011403 */
[----:B------:R-:W-:Y:S01]  /*0c20*/  IMAD.SHL.U32 R24, R18, 0x4, RZ ;  /* 0x0000000412187824 */ /* 0x000fe200078e00ff */
[----:B------:R-:W-:Y:S01]  /*0c30*/  SHF.R.S32.HI R12, RZ, 0x1, R6 ;  /* 0x00000001ff0c7819 */ /* 0x000fe20000011406 */
[----:B------:R-:W-:Y:S01]  /*0c40*/  IMAD.IADD R13, R0, 0x1, -R13 ;  /* 0x00000001000d7824 */ /* 0x000fe200078e0a0d */
[----:B------:R-:W-:Y:S01]  /*0c50*/  LOP3.LUT R15, R3, 0xffffff80, RZ, 0xc0, !PT ;  /* 0xffffff80030f7812 */ /* 0x000fe200078ec0ff */
[----:B------:R-:W-:Y:S01]  /*0c60*/  IMAD.HI R10, R4, 0x55555556, RZ ;  /* 0x55555556040a7827 */ /* 0x000fe200078e02ff */
[----:B------:R-:W-:Y:S01]  /*0c70*/  LOP3.LUT R3, R5, 0xfffffff0, RZ, 0xc0, !PT ;  /* 0xfffffff005037812 */ /* 0x000fe200078ec0ff */
[----:B------:R0:W-:Y:S01]  /*0c80*/  STL [R1+0x80], R18 ;  /* 0x0000801201007387 */ /* 0x0001e20000100800 */
[----:B------:R-:W-:Y:S01]  /*0c90*/  LEA.HI R11, R11, R8, RZ, 0x2 ;  /* 0x000000080b0b7211 */ /* 0x000fe200078f10ff */
[----:B------:R-:W-:Y:S01]  /*0ca0*/  IMAD.IADD R21, R0, 0x1, -R15 ;  /* 0x0000000100157824 */ /* 0x000fe200078e0a0f */
[----:B------:R-:W-:Y:S01]  /*0cb0*/  LEA.HI R9, R6, R12, RZ, 0x1 ;  /* 0x0000000c06097211 */ /* 0x000fe200078f08ff */
[----:B------:R-:W-:Y:S01]  /*0cc0*/  IMAD.IADD R3, R0, 0x1, -R3 ;  /* 0x0000000100037824 */ /* 0x000fe200078e0a03 */
[----:B------:R-:W-:Y:S01]  /*0cd0*/  SHF.R.S32.HI R6, RZ, 0x4, R5 ;  /* 0x00000004ff067819 */ /* 0x000fe20000011405 */
[----:B------:R-:W-:Y:S01]  /*0ce0*/  VIADD R0, R24, 0x10 ;  /* 0x0000001018007836 */ /* 0x000fe20000000000 */
[----:B------:R-:W-:Y:S01]  /*0cf0*/  LOP3.LUT R11, R11, 0xfffffffc, RZ, 0xc0, !PT ;  /* 0xfffffffc0b0b7812 */ /* 0x000fe200078ec0ff */
[----:B------:R-:W-:Y:S01]  /*0d00*/  STL [R1+0x84], R21 ;  /* 0x0000841501007387 */ /* 0x000fe20000100800 */
[----:B------:R-:W-:Y:S01]  /*0d10*/  LEA.HI R17, R10, R10, RZ, 0x1 ;  /* 0x0000000a0a117211 */ /* 0x000fe200078f08ff */
[----:B------:R-:W-:Y:S01]  /*0d20*/  VIADD R20, R24, 0x20 ;  /* 0x0000002018147836 */ /* 0x000fe20000000000 */
[----:B------:R-:W-:Y:S01]  /*0d30*/  LOP3.LUT R9, R9, 0x7fffffe, RZ, 0xc0, !PT ;  /* 0x07fffffe09097812 */ /* 0x000fe200078ec0ff */
[----:B------:R-:W-:Y:S01]  /*0d40*/  IMAD.IADD R11, R8, 0x1, -R11 ;  /* 0x00000001080b7824 */ /* 0x000fe200078e0a0b */
[----:B------:R-:W-:Y:S01]  /*0d50*/  LEA.HI R5, R5, R6, RZ, 0x1 ;  /* 0x0000000605057211 */ /* 0x000fe200078f08ff */
[----:B------:R-:W-:Y:S01]  /*0d60*/  IMAD R17, R17, -0x3, R4 ;  /* 0xfffffffd11117824 */ /* 0x000fe200078e0204 */
[----:B------:R-:W-:Y:S01]  /*0d70*/  SHF.R.S32.HI R8, RZ, 0x1f, R21 ;  /* 0x0000001fff087819 */ /* 0x000fe20000011415 */
[----:B------:R-:W-:Y:S01]  /*0d80*/  IMAD.IADD R9, R12, 0x1, -R9 ;  /* 0x000000010c097824 */ /* 0x000fe200078e0a09 */
[----:B------:R-:W-:Y:S01]  /*0d90*/  STL [R1+0x18], R24 ;  /* 0x0000181801007387 */ /* 0x000fe20000100800 */
[----:B------:R-:W-:Y:S01]  /*0da0*/  LEA.HI R4, R13, R13, RZ, 0x1 ;  /* 0x0000000d0d047211 */ /* 0x000fe200078f08ff */
[----:B------:R-:W-:Y:S01]  /*0db0*/  IMAD.IADD R12, R24, 0x1, R0 ;  /* 0x00000001180c7824 */ /* 0x000fe200078e0200 */
[----:B------:R-:W-:Y:S01]  /*0dc0*/  LOP3.LUT R5, R5, 0x1ffffffe, RZ, 0xc0, !PT ;  /* 0x1ffffffe05057812 */ /* 0x000fe200078ec0ff */
[----:B------:R1:W-:Y:S01]  /*0dd0*/  STL [R1+0x54], R0 ;  /* 0x0000540001007387 */ /* 0x0003e20000100800 */
[----:B------:R-:W-:Y:S01]  /*0de0*/  LEA.HI R10, R8, R21, RZ, 0x2 ;  /* 0x00000015080a7211 */ /* 0x000fe200078f10ff */
[----:B------:R-:W-:Y:S01]  /*0df0*/  IMAD R14, R6, 0x8, R9 ;  /* 0x00000008060e7824 */ /* 0x000fe200078e0209 */
[----:B------:R-:W-:Y:S01]  /*0e00*/  LOP3.LUT R4, R4, 0x1ffffffe, RZ, 0xc0, !PT ;  /* 0x1ffffffe04047812 */ /* 0x000fe200078ec0ff */
[----:B------:R-:W-:Y:S01]  /*0e10*/  IMAD.IADD R5, R6, 0x1, -R5 ;  /* 0x0000000106057824 */ /* 0x000fe200078e0a05 */
[--C-:B------:R-:W-:Y:S01]  /*0e20*/  SHF.R.S32.HI R6, RZ, 0x2, R10.reuse ;  /* 0x00000002ff067819 */ /* 0x100fe2000001140a */
[----:B------:R2:W-:Y:S01]  /*0e30*/  STL [R1+0x50], R20 ;  /* 0x0000501401007387 */ /* 0x0005e20000100800 */
[----:B------:R-:W-:Y:S01]  /*0e40*/  SHF.R.S32.HI R9, RZ, 0x1f, R10 ;  /* 0x0000001fff097819 */ /* 0x000fe2000001140a */
[----:B------:R-:W-:Y:S01]  /*0e50*/  IMAD.IADD R13, R13, 0x1, -R4 ;  /* 0x000000010d0d7824 */ /* 0x000fe200078e0a04 */
[----:B------:R-:W-:Y:S01]  /*0e60*/  SHF.R.S32.HI R7, RZ, 0x5, R7 ;  /* 0x00000005ff077819 */ /* 0x000fe20000011407 */
[----:B0-----:R-:W-:Y:S01]  /*0e70*/  IMAD.SHL.U32 R18, R18, 0x8, RZ ;  /* 0x0000000812127824 */ /* 0x001fe200078e00ff */
[--C-:B-1----:R-:W-:Y:S01]  /*0e80*/  SHF.R.S32.HI R0, RZ, 0x1f, R3.reuse ;  /* 0x0000001fff007819 */ /* 0x102fe20000011403 */
[----:B------:R-:W-:Y:S01]  /*0e90*/  IMAD.SHL.U32 R11, R11, 0x40, RZ ;  /* 0x000000400b0b7824 */ /* 0x000fe200078e00ff */
[----:B------:R-:W-:Y:S01]  /*0ea0*/  LEA.HI R9, R9, R6, RZ, 0x3 ;  /* 0x0000000609097211 */ /* 0x000fe200078f18ff */
[----:B------:R-:W-:Y:S01]  /*0eb0*/  IMAD R19, R7, 0x10, R3 ;  /* 0x0000001007137824 */ /* 0x000fe200078e0203 */
[----:B------:R-:W-:Y:S01]  /*0ec0*/  LEA.HI R0, R0, R3, RZ, 0x3 ;  /* 0x0000000300007211 */ /* 0x000fe200078f18ff */
[C---:B------:R-:W-:Y:S01]  /*0ed0*/  VIADD R137, R18.reuse, 0x30 ;  /* 0x0000003012897836 */ /* 0x040fe20000000000 */
[----:B------:R-:W-:Y:S01]  /*0ee0*/  LOP3.LUT R9, R9, 0xfffffff8, RZ, 0xc0, !PT ;  /* 0xfffffff809097812 */ /* 0x000fe200078ec0ff */
[----:B------:R-:W-:Y:S01]  /*0ef0*/  VIADD R136, R18, 0x40 ;  /* 0x0000004012887836 */ /* 0x000fe20000000000 */
[----:B------:R-:W-:Y:S01]  /*0f00*/  LOP3.LUT R4, R0, 0xfffffff8, RZ, 0xc0, !PT ;  /* 0xfffffff800047812 */ /* 0x000fe200078ec0ff */
[----:B------:R-:W-:Y:S01]  /*0f10*/  VIADD R138, R18, 0x50 ;  /* 0x00000050128a7836 */ /* 0x000fe20000000000 */
[----:B------:R-:W-:Y:S01]  /*0f20*/  SHF.R.S32.HI R15, RZ, 0x1f, R12 ;  /* 0x0000001fff0f7819 */ /* 0x000fe2000001140c */
[----:B------:R-:W-:Y:S01]  /*0f30*/  IMAD.IADD R9, R6, 0x1, -R9 ;  /* 0x0000000106097824 */ /* 0x000fe200078e0a09 */
[----:B------:R-:W-:Y:S01]  /*0f40*/  LEA.HI R8, R8, R21, RZ, 0x5 ;  /* 0x0000001508087211 */ /* 0x000fe200078f28ff */
[----:B------:R-:W-:Y:S01]  /*0f50*/  IMAD.IADD R4, R3, 0x1, -R4 ;  /* 0x0000000103047824 */ /* 0x000fe200078e0a04 */
[----:B------:R-:W-:Y:S01]  /*0f60*/  LEA.HI R15, R15, R12, RZ, 0x3 ;  /* 0x0000000c0f0f7211 */ /* 0x000fe200078f18ff */
[----:B------:R-:W-:Y:S01]  /*0f70*/  IMAD.SHL.U32 R6, R0, 0x40, RZ ;  /* 0x0000004000067824 */ /* 0x000fe200078e00ff */
[----:B------:R-:W-:Y:S01]  /*0f80*/  SHF.R.S32.HI R8, RZ, 0x5, R8 ;  /* 0x00000005ff087819 */ /* 0x000fe20000011408 */
[C---:B------:R-:W-:Y:S01]  /*0f90*/  IMAD.SHL.U32 R3, R4.reuse, 0x40, RZ ;  /* 0x0000004004037824 */ /* 0x040fe200078e00ff */
[----:B------:R-:W-:Y:S01]  /*0fa0*/  R2P PR, R4, 0x6 ;  /* 0x0000000604007804 */ /* 0x000fe20000000000 */
[----:B------:R-:W-:Y:S01]  /*0fb0*/  IMAD.SHL.U32 R0, R5, 0x8, RZ ;  /* 0x0000000805007824 */ /* 0x000fe200078e00ff */
[----:B------:R-:W-:Y:S01]  /*0fc0*/  LOP3.LUT R6, R6, 0x7ffffe00, RZ, 0xc0, !PT ;  /* 0x7ffffe0006067812 */ /* 0x000fe200078ec0ff */
[----:B------:R-:W-:Y:S01]  /*0fd0*/  IMAD.IADD R12, R24, 0x1, R20 ;  /* 0x00000001180c7824 */ /* 0x000fe200078e0214 */
[----:B------:R-:W-:Y:S01]  /*0fe0*/  LOP3.LUT R3, R3, 0x1c0, RZ, 0xc0, !PT ;  /* 0x000001c003037812 */ /* 0x000fe200078ec0ff */
[----:B--2---:R-:W-:Y:S01]  /*0ff0*/  IMAD.U32 R20, R19, 0x20, R0 ;  /* 0x0000002013147824 */ /* 0x004fe200078e0000 */
[----:B------:R-:W-:Y:S01]  /*1000*/  LOP3.LUT R10, R10, 0x7ffffffc, RZ, 0xc0, !PT ;  /* 0x7ffffffc0a0a7812 */ /* 0x000fe200078ec0ff */
[----:B------:R-:W-:Y:S01]  /*1010*/  IMAD R6, R7, 0x400, R6 ;  /* 0x0000040007067824 */ /* 0x000fe200078e0206 */
[----:B------:R-:W-:Y:S01]  /*1020*/  LOP3.LUT R0, R3, 0x8, R0, 0xf8, !PT ;  /* 0x0000000803007812 */ /* 0x000fe200078ef800 */
[----:B------:R-:W-:Y:S01]  /*1030*/  IMAD R8, R8, 0x10, R9 ;  /* 0x0000001008087824 */ /* 0x000fe200078e0209 */
[----:B------:R-:W-:Y:S01]  /*1040*/  SHF.R.U32.HI R3, RZ, 0x3, R3 ;  /* 0x00000003ff037819 */ /* 0x000fe20000011603 */
[----:B------:R0:W-:Y:S01]  /*1050*/  STL [R1+0x90], R20 ;  /* 0x0000901401007387 */ /* 0x0001e20000100800 */
[----:B------:R-:W-:Y:S01]  /*1060*/  VIADD R4, R24, 0x18 ;  /* 0x0000001818047836 */ /* 0x000fe20000000000 */
[----:B------:R-:W-:Y:S01]  /*1070*/  SHF.R.S32.HI R5, RZ, 0x1f, R12 ;  /* 0x0000001fff057819 */ /* 0x000fe2000001140c */
[----:B------:R-:W-:Y:S01]  /*1080*/  IMAD.IADD R10, R21, 0x1, -R10 ;  /* 0x00000001150a7824 */ /* 0x000fe200078e0a0a */
[----:B------:R-:W-:Y:S01]  /*1090*/  LOP3.LUT R3, R0, R3, RZ, 0x3c, !PT ;  /* 0x0000000300037212 */ /* 0x000fe200078e3cff */
[----:B------:R-:W-:Y:S01]  /*10a0*/  VIADD R0, R24, 0x28 ;  /* 0x0000002818007836 */ /* 0x000fe20000000000 */
[----:B------:R-:W-:Y:S01]  /*10b0*/  LEA.HI R5, R5, R12, RZ, 0x3 ;  /* 0x0000000c05057211 */ /* 0x000fe200078f18ff */
[----:B------:R-:W-:Y:S01]  /*10c0*/  IMAD.SHL.U32 R21, R14, 0x20, RZ ;  /* 0x000000200e157824 */ /* 0x000fe200078e00ff */
[----:B------:R-:W-:Y:S01]  /*10d0*/  SHF.R.S32.HI R7, RZ, 0x3, R15 ;  /* 0x00000003ff077819 */ /* 0x000fe2000001140f */
[----:B------:R-:W-:Y:S01]  /*10e0*/  IMAD.IADD R3, R6, 0x1, R3 ;  /* 0x0000000106037824 */ /* 0x000fe200078e0203 */
[----:B------:R-:W-:Y:S01]  /*10f0*/  SHF.R.S32.HI R5, RZ, 0x3, R5 ;  /* 0x00000003ff057819 */ /* 0x000fe20000011405 */
[----:B0-----:R-:W-:Y:S01]  /*1100*/  IMAD R20, R17, 0x40, R8 ;  /* 0x0000004011147824 */ /* 0x001fe200078e0208 */
[----:B------:R-:W-:Y:S01]  /*1110*/  SEL R145, R145, 0xffffffc0, !P2 ;  /* 0xffffffc091917807 */ /* 0x000fe20005000000 */
[----:B------:R-:W-:Y:S01]  /*1120*/  VIADD R6, R24, 0x8 ;  /* 0x0000000818067836 */ /* 0x000fe20000000000 */
[----:B------:R-:W-:Y:S01]  /*1130*/  SHF.R.S32.HI R19, RZ, 0x1f, R18 ;  /* 0x0000001fff137819 */ /* 0x000fe20000011412 */
[----:B------:R-:W-:Y:S01]  /*1140*/  IMAD.SHL.U32 R142, R10, 0x2, RZ ;  /* 0x000000020a8e7824 */ /* 0x000fe200078e00ff */
[----:B------:R-:W-:Y:S01]  /*1150*/  STL [R1+0x8c], R20 ;  /* 0x00008c1401007387 */ /* 0x000fe20000100800 */
[----:B------:R-:W-:-:S02]  /*1160*/  IMAD R144, R3, 0x2, R2 ;  /* 0x0000000203907824 */ /* 0x000fc400078e0202 */
[C---:B------:R-:W-:Y:S01]  /*1170*/  VIADD R15, R142.reuse, 0x8 ;  /* 0x000000088e0f7836 */ /* 0x040fe20000000000 */
[----:B------:R-:W-:Y:S01]  /*1180*/  STL [R1+0x60], R6 ;  /* 0x0000600601007387 */ /* 0x000fe20000100800 */
[----:B------:R-:W-:Y:S02]  /*1190*/  VIADD R9, R142, 0x30 ;  /* 0x000000308e097836 */ /* 0x000fe40000000000 */
[----:B------:R-:W-:Y:S01]  /*11a0*/  VIADD R146, R144, 0x21800 ;  /* 0x0002180090927836 */ /* 0x000fe20000000000 */
        /* <DEDUP_REMOVED lines=8> */
[----:B------:R-:W-:Y:S01]  /*1230*/  IMAD.MOV.U32 R17, RZ, RZ, RZ ;  /* 0x000000ffff117224 */ /* 0x000fe200078e00ff */
[----:B0-----:R-:W-:Y:S01]  /*1240*/  SHF.R.S32.HI R4, RZ, 0x1f, R137 ;  /* 0x0000001fff047819 */ /* 0x001fe20000011489 */
[----:B------:R-:W-:Y:S01]  /*1250*/  VIADD R24, R142, 0x58 ;  /* 0x000000588e187836 */ /* 0x000fe20000000000 */
[----:B------:R-:W-:-:S02]  /*1260*/  SHF.R.S32.HI R12, RZ, 0x1f, R12 ;  /* 0x0000001fff0c7819 */ /* 0x000fc4000001140c */
[----:B-1----:R-:W-:Y:S01]  /*1270*/  SHF.R.S32.HI R0, RZ, 0x1f, R136 ;  /* 0x0000001fff007819 */ /* 0x002fe20000011488 */
[----:B------:R0:W-:Y:S01]  /*1280*/  STL [R1+0x4c], R4 ;  /* 0x00004c0401007387 */ /* 0x0001e20000100800 */
[----:B------:R-:W-:-:S03]  /*1290*/  SHF.R.S32.HI R10, RZ, 0x1f, R10 ;  /* 0x0000001fff0a7819 */ /* 0x000fc6000001140a */
[----:B------:R1:W-:Y:S01]  /*12a0*/  STL [R1+0x48], R0 ;  /* 0x0000480001007387 */ /* 0x0003e20000100800 */
[----:B0-----:R-:W-:Y:S01]  /*12b0*/  LOP3.LUT R4, R11, 0xc0, RZ, 0xc0, !PT ;  /* 0x000000c00b047812 */ /* 0x001fe200078ec0ff */
[----:B------:R-:W-:Y:S01]  /*12c0*/  VIADD R11, R142, 0x20 ;  /* 0x000000208e0b7836 */ /* 0x000fe20000000000 */
[----:B-1----:R-:W-:Y:S02]  /*12d0*/  SHF.R.S32.HI R0, RZ, 0x1f, R138 ;  /* 0x0000001fff007819 */ /* 0x002fe4000001148a */
[----:B------:R-:W-:-:S03]  /*12e0*/  SHF.R.U32.HI R6, RZ, 0x3, R4 ;  /* 0x00000003ff067819 */ /* 0x000fc60000011604 */
[----:B------:R0:W-:Y:S04]  /*12f0*/  STL [R1+0x44], R0 ;  /* 0x0000440001007387 */ /* 0x0001e80000100800 */
[----:B------:R1:W-:Y:S04]  /*1300*/  STL [R1+0x20], R4 ;  /* 0x0000200401007387 */ /* 0x0003e80000100800 */
[----:B------:R-:W-:Y:S01]  /*1310*/  STL [R1+0x28], R21 ;  /* 0x0000281501007387 */ /* 0x000fe20000100800 */
[----:B0-----:R-:W-:-:S03]  /*1320*/  LOP3.LUT R0, R4, 0x8, R18, 0xf8, !PT ;  /* 0x0000000804007812 */ /* 0x001fc600078ef812 */
[----:B------:R0:W-:Y:S01]  /*1330*/  STL [R1+0x24], R6 ;  /* 0x0000240601007387 */ /* 0x0001e20000100800 */
[----:B-1----:R-:W-:Y:S02]  /*1340*/  LOP3.LUT R4, R4, 0x18, R18, 0xf8, !PT ;  /* 0x0000001804047812 */ /* 0x002fe400078ef812 */
[-C--:B------:R-:W-:Y:S01]  /*1350*/  LOP3.LUT R0, R0, R6.reuse, RZ, 0x3c, !PT ;  /* 0x0000000600007212 */ /* 0x080fe200078e3cff */
[----:B------:R1:W-:Y:S01]  /*1360*/  STL [R1+0x34], R7 ;  /* 0x0000340701007387 */ /* 0x0003e20000100800 */
[----:B------:R-:W-:-:S03]  /*1370*/  LOP3.LUT R4, R4, R6, RZ, 0x3c, !PT ;  /* 0x0000000604047212 */ /* 0x000fc600078e3cff */
[C---:B------:R-:W-:Y:S01]  /*1380*/  IMAD.IADD R0, R21.reuse, 0x1, R0 ;  /* 0x0000000115007824 */ /* 0x040fe200078e0200 */
[----:B------:R2:W-:Y:S01]  /*1390*/  STL [R1+0x38], R5 ;  /* 0x0000380501007387 */ /* 0x0005e20000100800 */
[----:B------:R-:W-:Y:S02]  /*13a0*/  IMAD.IADD R4, R21, 0x1, R4 ;  /* 0x0000000115047824 */ /* 0x000fe400078e0204 */
[C---:B0-----:R-:W-:Y:S01]  /*13b0*/  VIADD R6, R142.reuse, 0x48 ;  /* 0x000000488e067836 */ /* 0x041fe20000000000 */
[----:B------:R0:W-:Y:S01]  /*13c0*/  STL [R1+0x70], R0 ;  /* 0x0000700001007387 */ /* 0x0001e20000100800 */
[----:B-1----:R-:W-:Y:S01]  /*13d0*/  VIADD R7, R142, 0x40 ;  /* 0x000000408e077836 */ /* 0x002fe20000000000 */
[----:B------:R-:W-:Y:S02]  /*13e0*/  LEA R4, R4, UR40, 0x1 ;  /* 0x0000002804047c11 */ /* 0x000fe4000f8e08ff */
[----:B------:R-:W-:Y:S02]  /*13f0*/  SHF.R.S32.HI R6, RZ, 0x1f, R6 ;  /* 0x0000001fff067819 */ /* 0x000fe40000011406 */
[----:B--2---:R-:W-:Y:S01]  /*1400*/  SHF.R.S32.HI R5, RZ, 0x1f, R142 ;  /* 0x0000001fff057819 */ /* 0x004fe2000001148e */
[----:B------:R-:W-:Y:S01]  /*1410*/  VIADD R5, R142, 0x50 ;  /* 0x000000508e057836 */ /* 0x000fe20000000000 */
[----:B------:R-:W-:Y:S01]  /*1420*/  STL [R1+0x88], R4 ;  /* 0x0000880401007387 */ /* 0x000fe20000100800 */
[----:B------:R-:W-:-:S02]  /*1430*/  SHF.R.S32.HI R7, RZ, 0x1f, R7 ;  /* 0x0000001fff077819 */ /* 0x000fc40000011407 */
[----:B0-----:R-:W-:Y:S02]  /*1440*/  SHF.R.S32.HI R0, RZ, 0x1f, R15 ;  /* 0x0000001fff007819 */ /* 0x001fe4000001140f */
[----:B------:R-:W-:Y:S02]  /*1450*/  SHF.R.S32.HI R0, RZ, 0x1f, R11 ;  /* 0x0000001fff007819 */ /* 0x000fe4000001140b */
[----:B------:R-:W-:Y:S01]  /*1460*/  SHF.R.S32.HI R0, RZ, 0x1f, R9 ;  /* 0x0000001fff007819 */ /* 0x000fe20000011409 */
[----:B------:R-:W-:Y:S01]  /*1470*/  VIADD R0, R144, 0x21820 ;  /* 0x0002182090007836 */ /* 0x000fe20000000000 */
[----:B------:R-:W-:Y:S01]  /*1480*/  SHF.R.S32.HI R3, RZ, 0x1f, R5 ;  /* 0x0000001fff037819 */ /* 0x000fe20000011405 */
[C---:B------:R-:W-:Y:S02]  /*1490*/  @P1 VIADD R0, R146.reuse, 0xffffffe0 ;  /* 0xffffffe092001836 */ /* 0x040fe40000000000 */
[----:B------:R-:W-:Y:S02]  /*14a0*/  IMAD.IADD R146, R146, 0x1, R145 ;  /* 0x0000000192927824 */ /* 0x000fe400078e0291 */
[----:B------:R-:W-:Y:S01]  /*14b0*/  IMAD R3, R13, 0x8, R20 ;  /* 0x000000080d037824 */ /* 0x000fe200078e0214 */
[----:B------:R0:W-:Y:S01]  /*14c0*/  STL [R1+0x3c], R0 ;  /* 0x00003c0001007387 */ /* 0x0001e20000100800 */
[----:B------:R-:W-:-:S03]  /*14d0*/  IMAD.IADD R145, R145, 0x1, R0 ;  /* 0x0000000191917824 */ /* 0x000fc600078e0200 */
[----:B------:R1:W-:Y:S01]  /*14e0*/  STL [R1+0x68], R3 ;  /* 0x0000680301007387 */ /* 0x0003e20000100800 */
[----:B0-----:R-:W-:-:S05]  /*14f0*/  VIADD R0, R0, 0x6000 ;  /* 0x0000600000007836 */ /* 0x001fca0000000000 */
[----:B------:R1:W-:Y:S02]  /*1500*/  STL [R1+0x40], R0 ;  /* 0x0000400001007387 */ /* 0x0003e40000100800 */
.L_x_11605:
[----:B------:R-:W-:Y:S05]  /*1510*/  YIELD ;  /* 0x0000000000007946 */ /* 0x000fea0003800000 */
[----:B------:R-:W-:Y:S01]  /*1520*/  ULDC.64 UR4, c[0x0][0xa28] ;  /* 0x00028a0000047ab9 */ /* 0x000fe20000000a00 */
[----:B0-234-:R-:W0:Y:S01]  /*1530*/  LDC.64 R4, c[0x0][0xa08] ;  /* 0x00028200ff047b82 */ /* 0x01de220000000a00 */
        /* <DEDUP_REMOVED lines=9> */
[----:B------:R-:W2:Y:S01]  /*15d0*/  @P1 LDC.64 R6, c[0x0][0xa28] ;  /* 0x00028a00ff061b82 */ /* 0x000ea20000000a00 */
[----:B------:R-:W-:Y:S01]  /*15e0*/  ISETP.NE.AND.EX P0, PT, RZ, UR5, PT, P0 ;  /* 0x00000005ff007c0c */ /* 0x000fe2000bf05300 */
[----:B0-----:R-:W-:-:S06]  /*15f0*/  IMAD.WIDE R4, R35, 0x4, R4 ;  /* 0x0000000423047825 */ /* 0x001fcc00078e0204 */
[----:B------:R-:W0:Y:S01]  /*1600*/  @P2 LDC.64 R8, c[0x0][0xa18] ;  /* 0x00028600ff082b82 */ /* 0x000e220000000a00 */
[----:B------:R-:W-:Y:S02]  /*1610*/  ULDC UR4, c[0x0][0x288] ;  /* 0x0000a20000047ab9 */ /* 0x000fe40000000800 */
[----:B------:R-:W-:Y:S01]  /*1620*/  IMAD.U32 R140, RZ, RZ, UR4 ;  /* 0x00000004ff8c7e24 */ /* 0x000fe2000f8e00ff */
[----:B------:R-:W-:Y:S02]  /*1630*/  ULDC.64 UR4, c[0x0][0x418] ;  /* 0x0001060000047ab9 */ /* 0x000fe40000000a00 */
[----:B------:R3:W5:Y:S01]  /*1640*/  @P0 LDG.E R78, desc[UR52][R4.64] ;  /* 0x00000034044e0981 */ /* 0x000762000c1e1900 */
[----:B--2---:R-:W-:-:S05]  /*1650*/  @P1 IMAD.WIDE R6, R35, 0x4, R6 ;  /* 0x0000000423061825 */ /* 0x004fca00078e0206 */
        /* <DEDUP_REMOVED lines=20> */
[----:B-1----:R-:W2:Y:S02]  /*17a0*/  LDG.E R3, desc[UR52][R6.64+0x4] ;  /* 0x0000043406037981 */ /* 0x002ea4000c1e1900 */
[----:B--2---:R-:W-:-:S07]  /*17b0*/  IMAD.IADD R140, R3, 0x1, -R140 ;  /* 0x00000001038c7824 */ /* 0x004fce00078e0a8c */
.L_x_11379:
[----:B------:R-:W-:Y:S01]  /*17c0*/  ULDC.64 UR4, c[0x0][0xa20] ;  /* 0x0002880000047ab9 */ /* 0x000fe20000000a00 */
[----:B------:R0:W-:Y:S01]  /*17d0*/  STL [R1+0x78], R35 ;  /* 0x0000782301007387 */ /* 0x0001e20000100800 */
[----:B------:R-:W-:Y:S02]  /*17e0*/  ISETP.NE.U32.AND P1, PT, RZ, UR4, PT ;  /* 0x00000004ff007c0c */ /* 0x000fe4000bf25070 */
[C---:B-1----:R-:W-:Y:S02]  /*17f0*/  LOP3.LUT R3, R34.reuse, 0xff000000, RZ, 0xc0, !PT ;  /* 0xff00000022037812 */ /* 0x042fe400078ec0ff */
[----:B------:R-:W-:Y:S02]  /*1800*/  ISETP.NE.AND.EX P1, PT, RZ, UR5, PT, P1 ;  /* 0x00000005ff007c0c */ /* 0x000fe4000bf25310 */
[----:B------:R-:W-:Y:S02]  /*1810*/  LOP3.LUT R0, R34, 0xff0000, RZ, 0xc0, !PT ;  /* 0x00ff000022007812 */ /* 0x000fe400078ec0ff */
[----:B------:R-:W-:-:S02]  /*1820*/  SHF.R.U32.HI R3, RZ, 0x8, R3 ;  /* 0x00000008ff037819 */ /* 0x000fc40000011603 */
[----:B------:R-:W-:Y:S02]  /*1830*/  LOP3.LUT R141, R34, 0xffff, RZ, 0xc0, !PT ;  /* 0x0000ffff228d7812 */ /* 0x000fe400078ec0ff */
[----:B------:R-:W-:-:S05]  /*1840*/  LEA.HI R13, R0, R3, RZ, 0x10 ;  /* 0x00000003000d7211 */ /* 0x000fca00078f80ff */
[----:B0-----:R-:W-:Y:S05]  /*1850*/  @!P1 BRA `(.L_x_11380) ;  /* 0x0000000000109947 */ /* 0x001fea0003800000 */
[----:B------:R-:W0:Y:S02]  /*1860*/  LDC.64 R4, c[0x0][0xa20] ;  /* 0x00028800ff047b82 */ /* 0x000e240000000a00 */
[----:B0-----:R-:W-:-:S05]  /*1870*/  IMAD.WIDE R4, R35, 0x4, R4 ;  /* 0x0000000423047825 */ /* 0x001fca00078e0204 */
[----:B------:R0:W5:Y:S01]  /*1880*/  LDG.E R27, desc[UR52][R4.64] ;  /* 0x00000034041b7981 */ /* 0x000162000c1e1900 */
[----:B------:R-:W-:Y:S05]  /*1890*/  BRA `(.L_x_11381) ;  /* 0x0000000000107947 */ /* 0x000fea0003800000 */
.L_x_11380:
[----:B------:R-:W-:Y:S05]  /*18a0*/  @!P0 BRA `(.L_x_11381) ;  /* 0x00000000000c8947 */ /* 0x000fea0003800000 */
[----:B------:R-:W2:Y:S04]  /*18b0*/  LDG.E R0, desc[UR52][R4.64] ;  /* 0x0000003404007981 */ /* 0x000ea8000c1e1900 */
[----:B------:R-:W2:Y:S02]  /*18c0*/  LDG.E R27, desc[UR52][R4.64+0x4] ;  /* 0x00000434041b7981 */ /* 0x000ea4000c1e1900 */
[----:B--2---:R-:W-:-:S07]  /*18d0*/  IMAD.IADD R27, R27, 0x1, -R0 ;  /* 0x000000011b1b7824 */ /* 0x004fce00078e0a00 */
.L_x_11381:
[----:B------:R-:W-:Y:S01]  /*18e0*/  ULDC.64 UR4, c[0x0][0xa10] ;  /* 0x0002840000047ab9 */ /* 0x000fe20000000a00 */
[----:B0-----:R-:W0:Y:S01]  /*18f0*/  LDC R4, c[0x0][0x448] ;  /* 0x00011200ff047b82 */ /* 0x001e220000000800 */
[----:B------:R-:W-:-:S04]  /*1900*/  ISETP.NE.U32.AND P0, PT, RZ, UR4, PT ;  /* 0x00000004ff007c0c */ /* 0x000fc8000bf05070 */
[----:B------:R-:W-:Y:S01]  /*1910*/  ISETP.NE.AND.EX P0, PT, RZ, UR5, PT, P0 ;  /* 0x00000005ff007c0c */ /* 0x000fe2000bf05300 */
[----:B------:R-:W-:Y:S02]  /*1920*/  ULDC.64 UR4, c[0x0][0xa30] ;  /* 0x00028c0000047ab9 */ /* 0x000fe40000000a00 */
[----:B------:R-:W-:-:S04]  /*1930*/  ISETP.NE.U32.AND P1, PT, RZ, UR4, PT ;  /* 0x00000004ff007c0c */ /* 0x000fc8000bf25070 */
[----:B------:R-:W-:-:S06]  /*1940*/  ISETP.NE.AND.EX P1, PT, RZ, UR5, PT, P1 ;  /* 0x00000005ff007c0c */ /* 0x000fcc000bf25310 */
[----:B------:R-:W1:Y:S08]  /*1950*/  @P0 LDC.64 R6, c[0x0][0xa10] ;  /* 0x00028400ff060b82 */ /* 0x000e700000000a00 */
[----:B------:R-:W2:Y:S01]  /*1960*/  @P1 LDC.64 R8, c[0x0][0xa30] ;  /* 0x00028c00ff081b82 */ /* 0x000ea20000000a00 */
[----:B-1----:R-:W-:-:S05]  /*1970*/  @P0 IMAD.WIDE R6, R35, 0x4, R6 ;  /* 0x0000000423060825 */ /* 0x002fca00078e0206 */
[----:B------:R-:W3:Y:S04]  /*1980*/  @P0 LDG.E R0, desc[UR52][R6.64] ;  /* 0x0000003406000981 */ /* 0x000ee8000c1e1900 */
[----:B------:R-:W3:Y:S01]  /*1990*/  @P0 LDG.E R3, desc[UR52][R6.64+0x4] ;  /* 0x0000043406030981 */ /* 0x000ee2000c1e1900 */
[----:B-----5:R-:W-:Y:S02]  /*19a0*/  IMAD.MOV.U32 R96, RZ, RZ, R27 ;  /* 0x000000ffff607224 */ /* 0x020fe400078e001b */
[----:B--2---:R-:W-:-:S05]  /*19b0*/  @P1 IMAD.WIDE R8, R35, 0x4, R8 ;  /* 0x0000000423081825 */ /* 0x004fca00078e0208 */
[----:B------:R1:W5:Y:S01]  /*19c0*/  @P1 LDG.E R96, desc[UR52][R8.64] ;  /* 0x0000003408601981 */ /* 0x000362000c1e1900 */
[----:B0-----:R-:W-:Y:S01]  /*19d0*/  ISETP.NE.AND P1, PT, R4, 0x1, PT ;  /* 0x000000010400780c */ /* 0x001fe20003f25270 */
[----:B------:R-:W-:Y:S01]  /*19e0*/  IMAD R14, R33, 0xc0, RZ ;  /* 0x000000c0210e7824 */ /* 0x000fe200078e02ff */
[----:B------:R-:W0:Y:S01]  /*19f0*/  LDC.64 R4, c[0x0][0x9e0] ;  /* 0x00027800ff047b82 */ /* 0x000e220000000a00 */
[----:B------:R-:W-:-:S03]  /*1a00*/  IMAD.IADD R15, R27, 0x1, -R10 ;  /* 0x000000011b0f7824 */ /* 0x000fc600078e0a0a */
[----:B------:R2:W-:Y:S07]  /*1a10*/  STL [R1+0x30], R14 ;  /* 0x0000300e01007387 */ /* 0x0005ee0000100800 */
[----:B------:R-:W4:Y:S08]  /*1a20*/  @P1 LDC R11, c[0x0][0x44c] ;  /* 0x00011300ff0b1b82 */ /* 0x000f300000000800 */
[----:B------:R-:W1:Y:S01]  /*1a30*/  @P1 LDC R12, c[0x0][0x450] ;  /* 0x00011400ff0c1b82 */ /* 0x000e620000000800 */
[----:B0-----:R-:W-:Y:S01]  /*1a40*/  ISETP.GE.AND P2, PT, R5, 0x1, PT ;  /* 0x000000010500780c */ /* 0x001fe20003f46270 */
[----:B---3--:R-:W-:-:S02]  /*1a50*/  @P0 IMAD.IADD R24, R3, 0x1, -R0 ;  /* 0x0000000103180824 */ /* 0x008fc400078e0a00 */
[----:B------:R-:W-:Y:S02]  /*1a60*/  VIADD R0, R14, 0xbf ;  /* 0x000000bf0e007836 */ /* 0x000fe40000000000 */
[----:B------:R-:W-:Y:S02]  /*1a70*/  IMAD.IADD R143, R15, 0x1, R24 ;  /* 0x000000010f8f7824 */ /* 0x000fe400078e0218 */
[----:B----4-:R-:W-:-:S03]  /*1a80*/  @P1 IMAD.HI.U32 R3, R0, R11, RZ ;  /* 0x0000000b00031227 */ /* 0x010fc600078e00ff */
[C---:B------:R-:W-:Y:S01]  /*1a90*/  IADD3 R7, R143.reuse, 0x1, -R140 ;  /* 0x000000018f077810 */ /* 0x040fe20007ffe88c */
[----:B------:R-:W-:Y:S01]  /*1aa0*/  IMAD.MOV.U32 R6, RZ, RZ, R0 ;  /* 0x000000ffff067224 */ /* 0x000fe200078e0000 */
[----:B-1----:R-:W-:Y:S01]  /*1ab0*/  @P1 SHF.R.U32.HI R6, RZ, R12, R3 ;  /* 0x0000000cff061219 */ /* 0x002fe20000011603 */
[----:B------:R-:W-:-:S04]  /*1ac0*/  VIADD R0, R143, 0x7f ;  /* 0x0000007f8f007836 */ /* 0x000fc80000000000 */
[----:B------:R-:W-:Y:S01]  /*1ad0*/  IMAD.IADD R9, R7, 0x1, R6 ;  /* 0x0000000107097824 */ /* 0x000fe200078e0206 */
[----:B------:R-:W-:-:S03]  /*1ae0*/  SHF.R.S32.HI R3, RZ, 0x1f, R0 ;  /* 0x0000001fff037819 */ /* 0x000fc60000011400 */
[----:B------:R-:W-:Y:S01]  /*1af0*/  IMAD.IADD R4, R9, 0x1, R4 ;  /* 0x0000000109047824 */ /* 0x000fe200078e0204 */
[----:B------:R-:W-:-:S04]  /*1b00*/  LEA.HI R3, R3, R0, RZ, 0x7 ;  /* 0x0000000003037211 */ /* 0x000fc800078f38ff */
[----:B------:R-:W-:Y:S01]  /*1b10*/  SHF.R.S32.HI R100, RZ, 0x7, R3 ;  /* 0x00000007ff647819 */ /* 0x000fe20000011403 */
[----:B--2---:R-:W-:Y:S06]  /*1b20*/  @!P2 BRA `(.L_x_11382) ;  /* 0x000000000048a947 */ /* 0x004fec0003800000 */
        /* <DEDUP_REMOVED lines=11> */
.L_x_11384:
[----:B------:R-:W-:-:S13]  /*1be0*/  ISETP.NE.AND P0, PT, R5, 0x1, PT ;  /* 0x000000010500780c */ /* 0x000fda0003f05270 */
[----:B------:R-:W0:Y:S02]  /*1bf0*/  @P0 LDC.64 R6, c[0x0][0x9e8] ;  /* 0x00027a00ff060b82 */ /* 0x000e240000000a00 */
[----:B0-----:R-:W-:-:S05]  /*1c00*/  @P0 IMAD.HI.U32 R6, R0, R6, RZ ;  /* 0x0000000600060227 */ /* 0x001fca00078e00ff */
[----:B------:R-:W-:-:S07]  /*1c10*/  @P0 SHF.R.U32.HI R0, RZ, R7, R6 ;  /* 0x00000007ff000219 */ /* 0x000fce0000011606 */
.L_x_11385:
[----:B------:R-:W-:Y:S05]  /*1c20*/  BSYNC B0 ;  /* 0x0000000000007941 */ /* 0x000fea0003800000 */
.L_x_11383:
[----:B------:R-:W-:-:S05]  /*1c30*/  IMAD R3, R0, R5, R5 ;  /* 0x0000000500037224 */ /* 0x000fca00078e0205 */
[----:B------:R-:W-:-:S07]  /*1c40*/  VIMNMX R4, R4, R3, PT ;  /* 0x0000000304047248 */ /* 0x000fce0003fe0100 */
.L_x_11382:
        /* <DEDUP_REMOVED lines=8> */
[----:B------:R2:W-:Y:S03]  /*1cd0*/  STL [R1+0xc], R8 ;  /* 0x00000c0801007387 */ /* 0x0005e60000100800 */
[----:B------:R-:W-:Y:S01]  /*1ce0*/  SHF.R.S32.HI R3, RZ, 0x7, R3 ;  /* 0x00000007ff037819 */ /* 0x000fe20000011403 */
[----:B0-----:R-:W-:-:S05]  /*1cf0*/  @P1 IMAD.HI.U32 R6, R14, R6, RZ ;  /* 0x000000060e061227 */ /* 0x001fca00078e00ff */
[----:B-1----:R-:W-:-:S05]  /*1d00*/  @P1 SHF.R.U32.HI R0, RZ, R7, R6 ;  /* 0x00000007ff001219 */ /* 0x002fca0000011606 */
[----:B------:R-:W-:Y:S01]  /*1d10*/  IMAD.IADD R0, R8, 0x1, R0 ;  /* 0x0000000108007824 */ /* 0x000fe200078e0200 */
[----:B--2---:R-:W-:-:S03]  /*1d20*/  VIMNMX R8, R100, R3, PT ;  /* 0x0000000364087248 */ /* 0x004fc60003fe0100 */
        /* <DEDUP_REMOVED lines=12> */
.L_x_11388:
[----:B------:R-:W-:-:S13]  /*1df0*/  ISETP.NE.AND P0, PT, R5, 0x1, PT ;  /* 0x000000010500780c */ /* 0x000fda0003f05270 */
[----:B------:R-:W0:Y:S02]  /*1e00*/  @P0 LDC.64 R6, c[0x0][0x9e8] ;  /* 0x00027a00ff060b82 */ /* 0x000e240000000a00 */
[----:B0-----:R-:W-:-:S05]  /*1e10*/  @P0 IMAD.HI.U32 R6, R0, R6, RZ ;  /* 0x0000000600060227 */ /* 0x001fca00078e00ff */
[----:B------:R-:W-:-:S07]  /*1e20*/  @P0 SHF.R.U32.HI R0, RZ, R7, R6 ;  /* 0x00000007ff000219 */ /* 0x000fce0000011606 */
.L_x_11389:
[----:B------:R-:W-:Y:S05]  /*1e30*/  BSYNC B0 ;  /* 0x0000000000007941 */ /* 0x000fea0003800000 */
.L_x_11387:
[----:B------:R-:W-:-:S05]  /*1e40*/  IMAD R0, R0, R5, RZ ;  /* 0x0000000500007224 */ /* 0x000fca00078e02ff */
[----:B------:R-:W-:-:S07]  /*1e50*/  VIMNMX R3, R3, R0, !PT ;  /* 0x0000000003037248 */ /* 0x000fce0007fe0100 */
.L_x_11386:
[----:B------:R-:W-:Y:S01]  /*1e60*/  SHF.R.S32.HI R0, RZ, 0x1f, R3 ;  /* 0x0000001fff007819 */ /* 0x000fe20000011403 */
[----:B------:R-:W-:Y:S01]  /*1e70*/  BSSY B0, `(.L_x_11390) ;  /* 0x000002a000007945 */ /* 0x000fe20003800000 */
[----:B------:R-:W-:Y:S02]  /*1e80*/  LOP3.LUT R14, R13, 0xff, RZ, 0xc0, !PT ;  /* 0x000000ff0d0e7812 */ /* 0x000fe400078ec0ff */
[----:B------:R-:W-:Y:S02]  /*1e90*/  LEA.HI R0, R0, R3, RZ, 0x7 ;  /* 0x0000000300007211 */ /* 0x000fe400078f38ff */
[----:B------:R-:W-:Y:S01]  /*1ea0*/  SHF.R.U32.HI R4, RZ, 0x10, R13 ;  /* 0x00000010ff047819 */ /* 0x000fe2000001160d */
[----:B------:R0:W-:Y:S01]  /*1eb0*/  STL [R1+0x7c], R14 ;  /* 0x00007c0e01007387 */ /* 0x0001e20000100800 */
[----:B------:R-:W-:-:S03]  /*1ec0*/  SHF.R.S32.HI R0, RZ, 0x7, R0 ;  /* 0x00000007ff007819 */ /* 0x000fc60000011400 */
[----:B------:R0:W-:Y:S01]  /*1ed0*/  STL [R1+0x74], R4 ;  /* 0x0000740401007387 */ /* 0x0001e20000100800 */
[----:B------:R-:W-:Y:S01]  /*1ee0*/  VIMNMX R9, RZ, R0, !PT ;  /* 0x00000000ff097248 */ /* 0x000fe20007fe0100 */
[----:B------:R-:W-:-:S03]  /*1ef0*/  IMAD.MOV.U32 R0, RZ, RZ, RZ ;  /* 0x000000ffff007224 */ /* 0x000fc600078e00ff */
        /* <DEDUP_REMOVED lines=33> */
.L_x_11391:
[----:B------:R-:W-:Y:S05]  /*2110*/  BSYNC B0 ;  /* 0x0000000000007941 */ /* 0x000fea0003800000 */
.L_x_11390:
        /* <DEDUP_REMOVED lines=36> */
.L_x_11394:
[----:B------:R-:W-:Y:S05]  /*2360*/  BSYNC B6 ;  /* 0x0000000000067941 */ /* 0x000fea0003800000 */
.L_x_11393:
        /* <DEDUP_REMOVED lines=20> */
.L_x_11396:
[----:B------:R-:W-:Y:S05]  /*24b0*/  BSYNC B6 ;  /* 0x0000000000067941 */ /* 0x000fea0003800000 */
.L_x_11395:
[----:B------:R-:W2:Y:S01]  /*24c0*/  LDL.64 R36, [R1+0x18] ;  /* 0x0000180001247983 */ /* 0x000ea20000100a00 */
[----:B------:R-:W-:-:S03]  /*24d0*/  ULDC.64 UR4, c[0x0][0x9f8] ;  /* 0x00027e0000047ab9 */ /* 0x000fc60000000a00 */
[----:B------:R-:W2:Y:S01]  /*24e0*/  LDL.64 R20, [R1+0x18] ;  /* 0x0000180001147983 */ /* 0x000ea20000100a00 */
[----:B------:R-:W-:Y:S01]  /*24f0*/  ISETP.NE.U32.AND P0, PT, RZ, UR4, PT ;  /* 0x00000004ff007c0c */ /* 0x000fe2000bf05070 */
[----:B------:R-:W-:Y:S01]  /*2500*/  IMAD.MOV.U32 R0, RZ, RZ, R35 ;  /* 0x000000ffff007224 */ /* 0x000fe200078e0023 */
[----:B------:R-:W0:Y:S01]  /*2510*/  LDC.64 R8, c[0x0][0x408] ;  /* 0x00010200ff087b82 */ /* 0x000e220000000a00 */
[----:B------:R-:W1:Y:S01]  /*2520*/  S2R R29, SR_TID.X ;  /* 0x00000000001d7919 */ /* 0x000e620000002100 */
[----:B------:R-:W-:Y:S01]  /*2530*/  ISETP.NE.AND.EX P0, PT, RZ, UR5, PT, P0 ;  /* 0x00000005ff007c0c */ /* 0x000fe2000bf05300 */
[----:B------:R-:W-:-:S05]  /*2540*/  VIADD R3, R18, 0x10 ;  /* 0x0000001012037836 */ /* 0x000fca0000000000 */
[----:B------:R-:W3:Y:S08]  /*2550*/  LDC R11, c[0x0][0x3f4] ;  /* 0x0000fd00ff0b7b82 */ /* 0x000ef00000000800 */
[----:B------:R-:W4:Y:S01]  /*2560*/  @P0 LDC.64 R4, c[0x0][0x9f8] ;  /* 0x00027e00ff040b82 */ /* 0x000f220000000a00 */
[----:B------:R-:W-:-:S07]  /*2570*/  IMAD.IADD R78, R78, 0x1, R27 ;  /* 0x000000014e4e7824 */ /* 0x000fce00078e021b */
[----:B------:R-:W3:Y:S01]  /*2580*/  LDC.64 R86, c[0x0][0x3f8] ;  /* 0x0000fe00ff567b82 */ /* 0x000ee20000000a00 */
[----:B-1----:R-:W-:Y:S01]  /*2590*/  VIADD R31, R29, 0xffffff80 ;  /* 0xffffff801d1f7836 */ /* 0x002fe20000000000 */
[----:B------:R-:W-:Y:S01]  /*25a0*/  SHF.R.U32.HI R28, RZ, 0x7, R29 ;  /* 0x00000007ff1c7819 */ /* 0x000fe2000001161d */
[----:B----4-:R-:W-:-:S04]  /*25b0*/  @P0 IMAD.WIDE R4, R35, 0x4, R4 ;  /* 0x0000000423040825 */ /* 0x010fc800078e0204 */
[C---:B------:R-:W-:Y:S01]  /*25c0*/  VIADD R30, R29.reuse, 0xffffff80 ;  /* 0xffffff801d1e7836 */ /* 0x040fe20000000000 */
[----:B------:R1:W4:Y:S01]  /*25d0*/  @P0 LDG.E R0, desc[UR52][R4.64] ;  /* 0x0000003404000981 */ /* 0x000322000c1e1900 */
[----:B------:R-:W-:Y:S01]  /*25e0*/  ISETP.NE.AND P6, PT, R28, 0x1, PT ;  /* 0x000000011c00780c */ /* 0x000fe20003fc5270 */
[----:B------:R-:W-:Y:S01]  /*25f0*/  VIADD R6, R29, 0xffffff80 ;  /* 0xffffff801d067836 */ /* 0x000fe20000000000 */
[----:B------:R-:W-:Y:S02]  /*2600*/  LOP3.LUT R16, R16, 0xfffffffb, RZ, 0xc0, !PT ;  /* 0xfffffffb10107812 */ /* 0x000fe400078ec0ff */
[----:B------:R-:W-:Y:S02]  /*2610*/  LEA.HI R30, R30, R31, RZ, 0x1 ;  /* 0x0000001f1e1e7211 */ /* 0x000fe400078f08ff */
[----:B------:R-:W-:Y:S02]  /*2620*/  SHF.R.S32.HI R7, RZ, 0x1f, R6 ;  /* 0x0000001fff077819 */ /* 0x000fe40000011406 */
[----:B------:R-:W-:-:S02]  /*2630*/  SHF.R.S32.HI R30, RZ, 0x1, R30 ;  /* 0x00000001ff1e7819 */ /* 0x000fc4000001141e */
[----:B------:R-:W-:Y:S02]  /*2640*/  LEA.HI R7, R7, R6, RZ, 0x2 ;  /* 0x0000000607077211 */ /* 0x000fe400078f10ff */
[----:B------:R-:W-:Y:S01]  /*2650*/  SHF.R.S32.HI R13, RZ, 0x1f, R30 ;  /* 0x0000001fff0d7819 */ /* 0x000fe2000001141e */
[----:B------:R-:W-:Y:S05]  /*2660*/  @!P6 WARPSYNC.ALL ;  /* 0x000000000000e948 */ /* 0x000fea0003800000 */
[----:B------:R-:W-:Y:S01]  /*2670*/  ULDC UR4, c[0x0][0x2f4] ;  /* 0x0000bd0000047ab9 */ /* 0x000fe20000000800 */
[----:B------:R-:W-:Y:S01]  /*2680*/  SHF.R.S32.HI R32, RZ, 0x2, R7 ;  /* 0x00000002ff207819 */ /* 0x000fe20000011407 */
[----:B0-----:R-:W-:Y:S01]  /*2690*/  IMAD R6, R13, R8, RZ ;  /* 0x000000080d067224 */ /* 0x001fe200078e02ff */
[----:B------:R-:W-:Y:S01]  /*26a0*/  ISETP.GE.AND P1, PT, R3, UR4, PT ;  /* 0x0000000403007c0c */ /* 0x000fe2000bf26270 */
[----:B---3--:R-:W-:Y:S01]  /*26b0*/  IMAD.WIDE.U32 R70, R30, R86, R18 ;  /* 0x000000561e467225 */ /* 0x008fe200078e0012 */
[----:B------:R-:W-:-:S02]  /*26c0*/  ISETP.GE.AND P0, PT, R18, UR4, PT ;  /* 0x0000000412007c0c */ /* 0x000fc4000bf06270 */
[----:B-1----:R-:W-:Y:S01]  /*26d0*/  SEL R5, RZ, 0xffffffff, P1 ;  /* 0xffffffffff057807 */ /* 0x002fe20000800000 */
[C---:B------:R-:W-:Y:S01]  /*26e0*/  IMAD R15, R30.reuse, R9, R6 ;  /* 0x000000091e0f7224 */ /* 0x040fe200078e0206 */
[----:B------:R-:W-:Y:S01]  /*26f0*/  SHF.R.S32.HI R7, RZ, 0x1f, R7 ;  /* 0x0000001fff077819 */ /* 0x000fe20000011407 */
[----:B------:R-:W-:Y:S01]  /*2700*/  IMAD.WIDE.U32 R66, R30, R8, R18 ;  /* 0x000000081e427225 */ /* 0x000fe200078e0012 */
[----:B------:R-:W-:Y:S02]  /*2710*/  SEL R4, RZ, 0x1, P0 ;  /* 0x00000001ff047807 */ /* 0x000fe40000000000 */
[----:B------:R-:W-:Y:S01]  /*2720*/  LEA.HI R7, R7, R32, RZ, 0x2 ;  /* 0x0000002007077211 */ /* 0x000fe200078f10ff */
[----:B------:R-:W-:Y:S01]  /*2730*/  IMAD.SHL.U32 R5, R5, 0x2, RZ ;  /* 0x0000000205057824 */ /* 0x000fe200078e00ff */
[----:B------:R-:W-:Y:S01]  /*2740*/  ISETP.GE.AND P1, PT, R137, UR4, PT ;  /* 0x0000000489007c0c */ /* 0x000fe2000bf26270 */
[----:B------:R-:W-:Y:S01]  /*2750*/  IMAD.IADD R67, R67, 0x1, R15 ;  /* 0x0000000143437824 */ /* 0x000fe200078e020f */
[----:B------:R-:W-:-:S02]  /*2760*/  LOP3.LUT R7, R7, 0xfffffffc, RZ, 0xc0, !PT ;  /* 0xfffffffc07077812 */ /* 0x000fc400078ec0ff */
[----:B------:R-:W-:Y:S01]  /*2770*/  LOP3.LUT R5, R5, 0x2, R4, 0xe2, !PT ;  /* 0x0000000205057812 */ /* 0x000fe200078ee204 */
[----:B------:R-:W-:Y:S01]  /*2780*/  VIADD R4, R18, 0x20 ;  /* 0x0000002012047836 */ /* 0x000fe20000000000 */
[-C--:B------:R-:W-:Y:S01]  /*2790*/  ISETP.GE.AND P2, PT, R3, R11.reuse, PT ;  /* 0x0000000b0300720c */ /* 0x080fe20003f46270 */
[----:B------:R-:W-:Y:S01]  /*27a0*/  IMAD.IADD R32, R32, 0x1, -R7 ;  /* 0x0000000120207824 */ /* 0x000fe200078e0a07 */
[----:B------:R-:W-:Y:S02]  /*27b0*/  SEL R7, RZ, 0x8, P1 ;  /* 0x00000008ff077807 */ /* 0x000fe40000800000 */
[C---:B------:R-:W-:Y:S02]  /*27c0*/  ISETP.GE.AND P0, PT, R4.reuse, UR4, PT ;  /* 0x0000000404007c0c */ /* 0x040fe4000bf06270 */
[----:B------:R-:W-:Y:S02]  /*27d0*/  ISETP.GE.AND P1, PT, R4, R11, PT ;  /* 0x0000000b0400720c */ /* 0x000fe40003f26270 */
[----:B------:R-:W-:-:S02]  /*27e0*/  SEL R6, RZ, 0x4, P0 ;  /* 0x00000004ff067807 */ /* 0x000fc40000000000 */
[----:B------:R-:W-:Y:S02]  /*27f0*/  ISETP.GE.AND P0, PT, R136, UR4, PT ;  /* 0x0000000488007c0c */ /* 0x000fe4000bf06270 */
[----:B------:R-:W-:Y:S02]  /*2800*/  LOP3.LUT R5, R7, R5, R6, 0xfe, !PT ;  /* 0x0000000507057212 */ /* 0x000fe400078efe06 */
[----:B------:R-:W-:Y:S02]  /*2810*/  SEL R6, RZ, 0x10, P0 ;  /* 0x00000010ff067807 */ /* 0x000fe40000000000 */
[----:B------:R-:W-:Y:S02]  /*2820*/  LOP3.LUT P0, RZ, R32, 0x2, RZ, 0xc0, !PT ;  /* 0x0000000220ff7812 */ /* 0x000fe4000780c0ff */
[----:B------:R-:W-:Y:S01]  /*2830*/  LOP3.LUT R29, R5, R6, RZ, 0xfc, !PT ;  /* 0x00000006051d7212 */ /* 0x000fe200078efcff */
[----:B------:R-:W-:Y:S02]  /*2840*/  IMAD R6, R13, R86, RZ ;  /* 0x000000560d067224 */ /* 0x000fe400078e02ff */
[----:B--2---:R-:W-:-:S08]  /*2850*/  IMAD.MOV.U32 R20, RZ, RZ, R36 ;  /* 0x000000ffff147224 */ /* 0x004fd000078e0024 */
[----:B------:R-:W-:Y:S01]  /*2860*/  @P0 LOP3.LUT R16, R16, 0x4, RZ, 0xfc, !PT ;  /* 0x0000000410100812 */ /* 0x000fe200078efcff */
[----:B------:R-:W-:Y:S01]  /*2870*/  IMAD R13, R30, R87, R6 ;  /* 0x000000571e0d7224 */ /* 0x000fe200078e0206 */
[----:B------:R-:W-:Y:S02]  /*2880*/  ISETP.GE.AND P0, PT, R18, R11, PT ;  /* 0x0000000b1200720c */ /* 0x000fe40003f06270 */
[----:B------:R-:W-:-:S05]  /*2890*/  SHF.R.S32.HI R21, RZ, 0x1f, R20 ;  /* 0x0000001fff157819 */ /* 0x000fca0000011414 */
[----:B------:R0:W-:Y:S01]  /*28a0*/  STL [R1+0x1c], R21 ;  /* 0x00001c1501007387 */ /* 0x0001e20000100800 */
[C---:B------:R-:W-:Y:S01]  /*28b0*/  SEL R5, R11.reuse, RZ, P0 ;  /* 0x000000ff0b057207 */ /* 0x040fe20000000000 */
[C-C-:B------:R-:W-:Y:S02]  /*28c0*/  IMAD.WIDE.U32 R72, R30.reuse, R86, R20.reuse ;  /* 0x000000561e487225 */ /* 0x140fe400078e0014 */
[----:B------:R-:W2:Y:S01]  /*28d0*/  LDL R35, [R1+0x20] ;  /* 0x0000200001237983 */ /* 0x000ea20000100800 */
[C---:B------:R-:W-:Y:S01]  /*28e0*/  SEL R10, R11.reuse, RZ, P2 ;  /* 0x000000ff0b0a7207 */ /* 0x040fe20001000000 */
[----:B------:R-:W-:Y:S02]  /*28f0*/  IMAD.WIDE.U32 R68, R30, R8, R20 ;  /* 0x000000081e447225 */ /* 0x000fe400078e0014 */
[----:B------:R-:W3:Y:S04]  /*2900*/  LDL R34, [R1+0x24] ;  /* 0x0000240001227983 */ /* 0x000ee80000100800 */
[----:B------:R-:W3:Y:S04]  /*2910*/  LDL R31, [R1+0x28] ;  /* 0x00002800011f7983 */ /* 0x000ee80000100800 */
[----:B------:R-:W3:Y:S01]  /*2920*/  LDL R27, [R1+0x80] ;  /* 0x00008000011b7983 */ /* 0x000ee20000100800 */
[----:B------:R-:W-:Y:S01]  /*2930*/  SEL R7, R11, RZ, P1 ;  /* 0x000000ff0b077207 */ /* 0x000fe20000800000 */
[----:B------:R-:W-:-:S02]  /*2940*/  IMAD.IADD R6, R18, 0x1, R5 ;  /* 0x0000000112067824 */ /* 0x000fc400078e0205 */
[----:B------:R-:W-:Y:S02]  /*2950*/  IMAD.IADD R12, R3, 0x1, R10 ;  /* 0x00000001030c7824 */ /* 0x000fe400078e020a */
[----:B------:R-:W-:Y:S01]  /*2960*/  IMAD.IADD R14, R4, 0x1, R7 ;  /* 0x00000001040e7824 */ /* 0x000fe200078e0207 */
[----:B------:R-:W-:Y:S01]  /*2970*/  SHF.R.S32.HI R7, RZ, 0x1f, R6 ;  /* 0x0000001fff077819 */ /* 0x000fe20000011406 */
[----:B------:R-:W-:Y:S02]  /*2980*/  IMAD.IADD R71, R71, 0x1, R13 ;  /* 0x0000000147477824 */ /* 0x000fe400078e020d */
[----:B------:R-:W-:Y:S01]  /*2990*/  IMAD.IADD R73, R13, 0x1, R73 ;  /* 0x000000010d497824 */ /* 0x000fe200078e0249 */
[----:B------:R-:W-:Y:S01]  /*29a0*/  SHF.R.S32.HI R13, RZ, 0x1f, R12 ;  /* 0x0000001fff0d7819 */ /* 0x000fe2000001140c */
[----:B------:R-:W-:Y:S01]  /*29b0*/  IMAD.IADD R69, R15, 0x1, R69 ;  /* 0x000000010f457824 */ /* 0x000fe200078e0245 */
[----:B------:R-:W-:Y:S02]  /*29c0*/  LOP3.LUT R16, R16, 0xfffffffe, RZ, 0xc0, !PT ;  /* 0xfffffffe10107812 */ /* 0x000fe400078ec0ff */
[----:B------:R-:W-:-:S02]  /*29d0*/  LEA.HI R10, R7, R6, RZ, 0x5 ;  /* 0x00000006070a7211 */ /* 0x000fc400078f28ff */
[----:B------:R-:W-:Y:S02]  /*29e0*/  SHF.R.S32.HI R15, RZ, 0x1f, R14 ;  /* 0x0000001fff0f7819 */ /* 0x000fe4000001140e */
[----:B------:R-:W-:Y:S02]  /*29f0*/  LEA.HI R5, R7, R6, RZ, 0x3 ;  /* 0x0000000607057211 */ /* 0x000fe400078f18ff */
[CC--:B------:R-:W-:Y:S02]  /*2a00*/  LEA.HI R6, R13.reuse, R12.reuse, RZ, 0x3 ;  /* 0x0000000c0d067211 */ /* 0x0c0fe400078f18ff */
[----:B------:R-:W-:Y:S02]  /*2a10*/  @P2 LOP3.LUT R16, R16, 0x1, RZ, 0xfc, !PT ;  /* 0x0000000110102812 */ /* 0x000fe400078efcff */
[----:B------:R-:W-:Y:S01]  /*2a20*/  LEA.HI R13, R13, R12, RZ, 0x5 ;  /* 0x0000000c0d0d7211 */ /* 0x000fe200078f28ff */
[----:B------:R-:W-:Y:S01]  /*2a30*/  IMAD.SHL.U32 R12, R10, 0x80, RZ ;  /* 0x000000800a0c7824 */ /* 0x000fe200078e00ff */
[----:B------:R-:W-:-:S02]  /*2a40*/  LEA.HI R7, R15, R14, RZ, 0x3 ;  /* 0x0000000e0f077211 */ /* 0x000fc400078f18ff */
[----:B------:R-:W-:Y:S02]  /*2a50*/  LEA.HI R15, R15, R14, RZ, 0x5 ;  /* 0x0000000e0f0f7211 */ /* 0x000fe400078f28ff */
[----:B0----5:R-:W-:Y:S02]  /*2a60*/  SHF.R.S32.HI R21, RZ, 0x1f, R96 ;  /* 0x0000001fff157819 */ /* 0x021fe40000011460 */
[----:B------:R-:W-:Y:S01]  /*2a70*/  LOP3.LUT R16, R16, 0xfffffffd, RZ, 0xc0, !PT ;  /* 0xfffffffd10107812 */ /* 0x000fe200078ec0ff */
[----:B------:R-:W-:-:S03]  /*2a80*/  IMAD.SHL.U32 R20, R15, 0x80, RZ ;  /* 0x000000800f147824 */ /* 0x000fc600078e00ff */
[----:B------:R-:W-:Y:S02]  /*2a90*/  @P1 LOP3.LUT R16, R16, 0x2, RZ, 0xfc, !PT ;  /* 0x0000000210101812 */ /* 0x000fe400078efcff */
[----:B------:R-:W-:Y:S01]  /*2aa0*/  ISETP.GE.AND P1, PT, R138, UR4, PT ;  /* 0x000000048a007c0c */ /* 0x000fe2000bf26270 */
[----:B------:R-:W-:Y:S01]  /*2ab0*/  IMAD.SHL.U32 R14, R13, 0x80, RZ ;  /* 0x000000800d0e7824 */ /* 0x000fe200078e00ff */
[----:B------:R-:W-:Y:S01]  /*2ac0*/  LOP3.LUT R20, R20, 0xfffff000, RZ, 0xc0, !PT ;  /* 0xfffff00014147812 */ /* 0x000fe200078ec0ff */
[----:B------:R-:W-:-:S04]  /*2ad0*/  IMAD.WIDE.U32 R70, R96, R86, R70 ;  /* 0x0000005660467225 */ /* 0x000fc800078e0046 */
[----:B------:R-:W-:-:S04]  /*2ae0*/  IMAD.WIDE.U32 R72, R96, R86, R72 ;  /* 0x0000005660487225 */ /* 0x000fc800078e0048 */
[----:B------:R-:W-:Y:S01]  /*2af0*/  VIADD R99, R28, 0x8 ;  /* 0x000000081c637836 */ /* 0x000fe20000000000 */
[----:B------:R-:W-:Y:S01]  /*2b00*/  SEL R28, RZ, 0x20, P1 ;  /* 0x00000020ff1c7807 */ /* 0x000fe20000800000 */
[-C--:B------:R-:W-:Y:S01]  /*2b10*/  IMAD.WIDE.U32 R66, R96, R8.reuse, R66 ;  /* 0x0000000860427225 */ /* 0x080fe200078e0042 */
[----:B------:R-:W-:Y:S02]  /*2b20*/  LOP3.LUT R12, R12, 0xfffff000, RZ, 0xc0, !PT ;  /* 0xfffff0000c0c7812 */ /* 0x000fe400078ec0ff */
[----:B------:R-:W-:Y:S01]  /*2b30*/  LOP3.LUT R14, R14, 0xfffff000, RZ, 0xc0, !PT ;  /* 0xfffff0000e0e7812 */ /* 0x000fe200078ec0ff */
[----:B------:R-:W-:Y:S01]  /*2b40*/  IMAD.WIDE.U32 R68, R96, R8, R68 ;  /* 0x0000000860447225 */ /* 0x000fe200078e0044 */
[----:B------:R-:W-:Y:S02]  /*2b50*/  LOP3.LUT R28, R29, R28, RZ, 0xfc, !PT ;  /* 0x0000001c1d1c7212 */ /* 0x000fe400078efcff */
[----:B------:R-:W-:Y:S01]  /*2b60*/  SHF.L.U64.HI R80, R8, 0x7, R9 ;  /* 0x0000000708507819 */ /* 0x000fe20000010209 */
[----:B------:R-:W-:Y:S01]  /*2b70*/  IMAD.SHL.U32 R98, R11, 0x2, RZ ;  /* 0x000000020b627824 */ /* 0x000fe200078e00ff */
[----:B----4-:R-:W-:-:S02]  /*2b80*/  SHF.R.S32.HI R79, RZ, 0x1f, R0 ;  /* 0x0000001fff4f7819 */ /* 0x010fc40000011400 */
[----:B------:R-:W-:Y:S01]  /*2b90*/  LOP3.LUT R29, R29, 0x1, RZ, 0xc0, !PT ;  /* 0x000000011d1d7812 */ /* 0x000fe200078ec0ff */
[----:B------:R-:W-:Y:S01]  /*2ba0*/  @!P6 BAR.SYNC.DEFER_BLOCKING 0x9, 0x100 ;  /* 0x024400000000eb1d */ /* 0x000fe20000010000 */
[C---:B--2---:R-:W-:Y:S02]  /*2bb0*/  LOP3.LUT R10, R35.reuse, 0x18, R5, 0xf8, !PT ;  /* 0x00000018230a7812 */ /* 0x044fe400078ef805 */
[----:B------:R-:W-:Y:S02]  /*2bc0*/  LOP3.LUT R15, R35, 0x18, R7, 0xf8, !PT ;  /* 0x00000018230f7812 */ /* 0x000fe400078ef807 */
[----:B---3--:R-:W-:Y:S01]  /*2bd0*/  LOP3.LUT R95, R10, R34, RZ, 0x3c, !PT ;  /* 0x000000220a5f7212 */ /* 0x008fe200078e3cff */
[C---:B------:R-:W-:Y:S02]  /*2be0*/  IMAD R10, R21.reuse, R8, RZ ;  /* 0x00000008150a7224 */ /* 0x040fe400078e02ff */
[----:B------:R-:W-:Y:S01]  /*2bf0*/  IMAD R21, R21, R86, RZ ;  /* 0x0000005615157224 */ /* 0x000fe200078e02ff */
[----:B------:R-:W-:-:S02]  /*2c00*/  LOP3.LUT R13, R35, 0x18, R6, 0xf8, !PT ;  /* 0x00000018230d7812 */ /* 0x000fc400078ef806 */
[-C--:B------:R-:W-:Y:S01]  /*2c10*/  LOP3.LUT R15, R15, R34.reuse, RZ, 0x3c, !PT ;  /* 0x000000220f0f7212 */ /* 0x080fe200078e3cff */
[C---:B------:R-:W-:Y:S01]  /*2c20*/  IMAD R21, R96.reuse, R87, R21 ;  /* 0x0000005760157224 */ /* 0x040fe200078e0215 */
[----:B------:R-:W-:Y:S01]  /*2c30*/  LOP3.LUT R13, R13, R34, RZ, 0x3c, !PT ;  /* 0x000000220d0d7212 */ /* 0x000fe200078e3cff */
[----:B------:R-:W-:Y:S01]  /*2c40*/  IMAD R75, R96, R9, R10 ;  /* 0x00000009604b7224 */ /* 0x000fe200078e020a */
[----:B------:R-:W-:Y:S01]  /*2c50*/  IADD3 R93, R15, R20, R31 ;  /* 0x000000140f5d7210 */ /* 0x000fe20007ffe01f */
[----:B------:R-:W-:Y:S01]  /*2c60*/  IMAD R10, R27, 0xc0, R30 ;  /* 0x000000c01b0a7824 */ /* 0x000fe200078e021e */
[----:B------:R-:W-:Y:S01]  /*2c70*/  LOP3.LUT R20, R5, 0xfffffff8, RZ, 0xc0, !PT ;  /* 0xfffffff805147812 */ /* 0x000fe200078ec0ff */
[----:B------:R-:W-:Y:S01]  /*2c80*/  IMAD.IADD R76, R71, 0x1, R21 ;  /* 0x00000001474c7824 */ /* 0x000fe200078e0215 */
[----:B------:R-:W-:Y:S01]  /*2c90*/  LOP3.LUT R27, R7, 0xfffffff8, RZ, 0xc0, !PT ;  /* 0xfffffff8071b7812 */ /* 0x000fe200078ec0ff */
[----:B------:R-:W-:Y:S01]  /*2ca0*/  IMAD.IADD R74, R21, 0x1, R73 ;  /* 0x00000001154a7824 */ /* 0x000fe200078e0249 */
[----:B------:R-:W-:Y:S01]  /*2cb0*/  LOP3.LUT R21, R6, 0xfffffff8, RZ, 0xc0, !PT ;  /* 0xfffffff806157812 */ /* 0x000fe200078ec0ff */
[----:B------:R-:W-:Y:S01]  /*2cc0*/  IMAD.IADD R77, R67, 0x1, R75 ;  /* 0x00000001434d7824 */ /* 0x000fe200078e024b */
[--C-:B------:R-:W-:Y:S01]  /*2cd0*/  IADD3 R95, R95, R12, R31.reuse ;  /* 0x0000000c5f5f7210 */ /* 0x100fe20007ffe01f */
[----:B------:R-:W-:Y:S01]  /*2ce0*/  IMAD.SHL.U32 R8, R8, 0x80, RZ ;  /* 0x0000008008087824 */ /* 0x000fe200078e00ff */
[----:B------:R-:W-:Y:S01]  /*2cf0*/  IADD3 R94, R13, R14, R31 ;  /* 0x0000000e0d5e7210 */ /* 0x000fe20007ffe01f */
[C---:B------:R-:W-:Y:S01]  /*2d00*/  IMAD.SHL.U32 R9, R86.reuse, 0x80, RZ ;  /* 0x0000008056097824 */ /* 0x040fe200078e00ff */
[----:B------:R-:W-:Y:S01]  /*2d10*/  SHF.L.U64.HI R87, R86, 0x7, R87 ;  /* 0x0000000756577819 */ /* 0x000fe20000010257 */
[----:B------:R-:W-:Y:S01]  /*2d20*/  IMAD.IADD R75, R75, 0x1, R69 ;  /* 0x000000014b4b7824 */ /* 0x000fe200078e0245 */
[----:B------:R-:W-:-:S02]  /*2d30*/  SHF.R.S32.HI R92, RZ, 0x1f, R20 ;  /* 0x0000001fff5c7819 */ /* 0x000fc40000011414 */
[----:B------:R-:W-:Y:S02]  /*2d40*/  SHF.R.S32.HI R91, RZ, 0x1f, R21 ;  /* 0x0000001fff5b7819 */ /* 0x000fe40000011415 */
[----:B------:R-:W-:Y:S02]  /*2d50*/  SHF.R.S32.HI R90, RZ, 0x1f, R27 ;  /* 0x0000001fff5a7819 */ /* 0x000fe4000001141b */
[C---:B------:R-:W-:Y:S02]  /*2d60*/  LOP3.LUT R30, R28.reuse, 0x2, RZ, 0xc0, !PT ;  /* 0x000000021c1e7812 */ /* 0x040fe400078ec0ff */
[----:B------:R-:W-:-:S07]  /*2d70*/  LOP3.LUT R31, R28, 0x4, RZ, 0xc0, !PT ;  /* 0x000000041c1f7812 */ /* 0x000fce00078ec0ff */
.L_x_11455:
[----:B--2---:R-:W2:Y:S01]  /*2d80*/  LDL R37, [R1+0x70] ;  /* 0x0000700001257983 */ /* 0x004ea20000100800 */
        /* <DEDUP_REMOVED lines=21> */
[----:B---3--:R-:W-:Y:S02]  /*2ee0*/  @!P1 LEA R12, P2, R14, R12, 0x2 ;  /* 0x0000000c0e0c9211 */ /* 0x008fe400078410ff */
[----:B------:R-:W-:Y:S02]  /*2ef0*/  LOP3.LUT P3, RZ, R32, 0x2, RZ, 0xc0, !PT ;  /* 0x0000000220ff7812 */ /* 0x000fe4000786c0ff */
[----:B------:R-:W-:Y:S02]  /*2f00*/  @!P1 LEA.HI.X R13, R14, R13, R15, 0x2, P2 ;  /* 0x0000000d0e0d9211 */ /* 0x000fe400010f140f */
[----:B------:R-:W-:Y:S01]  /*2f10*/  ISETP.GE.AND P2, PT, R97, 0x1, PT ;  /* 0x000000016100780c */ /* 0x000fe20003f46270 */
        /* <DEDUP_REMOVED lines=24> */
[C---:B------:R-:W-:Y:S01]  /*30a0*/  IMAD R15, R81.reuse, UR5, R14 ;  /* 0x00000005510f7c24 */ /* 0x040fe2000f8e020e */
[----:B------:R-:W-:Y:S01]  /*30b0*/  SHF.R.S32.HI R14, RZ, 0x1f, R25 ;  /* 0x0000001fff0e7819 */ /* 0x000fe20000011419 */
[----:B------:R-:W-:Y:S01]  /*30c0*/  IMAD.WIDE.U32 R12, R81, UR4, R12 ;  /* 0x00000004510c7c25 */ /* 0x000fe2000f8e000c */
[----:B------:R-:W-:-:S03]  /*30d0*/  ULDC.64 UR4, c[0x0][0x308] ;  /* 0x0000c20000047ab9 */ /* 0x000fc60000000a00 */
[----:B------:R-:W-:Y:S02]  /*30e0*/  IMAD.IADD R13, R13, 0x1, R15 ;  /* 0x000000010d0d7824 */ /* 0x000fe400078e020f */
[----:B------:R-:W-:Y:S02]  /*30f0*/  IMAD R15, R87, R25, RZ ;  /* 0x00000019570f7224 */ /* 0x000fe400078e02ff */
[----:B------:R-:W-:-:S04]  /*3100*/  IMAD.WIDE.U32 R12, R141, UR4, R12 ;  /* 0x000000048d0c7c25 */ /* 0x000fc8000f8e000c */
[----:B------:R-:W-:Y:S01]  /*3110*/  IMAD R61, R141, UR5, R13 ;  /* 0x000000058d3d7c24 */ /* 0x000fe2000f8e020d */
[----:B------:R-:W-:Y:S01]  /*3120*/  ULDC.64 UR4, c[0x0][0x2e8] ;  /* 0x0000ba0000047ab9 */ /* 0x000fe20000000a00 */
[----:B------:R-:W-:Y:S01]  /*3130*/  IMAD R13, R80, R25, RZ ;  /* 0x00000019500d7224 */ /* 0x000fe200078e02ff */
[----:B------:R-:W-:Y:S01]  /*3140*/  LEA R60, P2, R12, UR4, 0x1 ;  /* 0x000000040c3c7c11 */ /* 0x000fe2000f8408ff */
[----:B------:R-:W-:Y:S01]  /*3150*/  ULDC.U8 UR4, c[0x0][0x410] ;  /* 0x0001040000047ab9 */ /* 0x000fe20000000000 */
[----:B------:R-:W-:Y:S02]  /*3160*/  IMAD R37, R14, R9, R15 ;  /* 0x000000090e257224 */ /* 0x000fe400078e020f */
        /* <DEDUP_REMOVED lines=8> */
[----:B------:R-:W0:Y:S01]  /*31f0*/  S2R R36, SR_TID.X ;  /* 0x0000000000247919 */ /* 0x000e220000002100 */
        /* <DEDUP_REMOVED lines=11> */
[C---:B0-----:R-:W-:Y:S02]  /*32b0*/  VIADD R40, R36.reuse, 0xffffff80 ;  /* 0xffffff8024287836 */ /* 0x041fe40000000000 */
[----:B------:R-:W-:-:S05]  /*32c0*/  VIADD R36, R36, 0xffffff80 ;  /* 0xffffff8024247836 */ /* 0x000fca0000000000 */
[----:B------:R-:W-:Y:S02]  /*32d0*/  LEA.HI R36, R36, R40, RZ, 0x1 ;  /* 0x0000002824247211 */ /* 0x000fe400078f08ff */
[----:B------:R-:W-:Y:S02]  /*32e0*/  CS2R R40, SRZ ;  /* 0x0000000000287805 */ /* 0x000fe4000001ff00 */
[----:B------:R-:W-:-:S04]  /*32f0*/  SHF.R.S32.HI R36, RZ, 0x1, R36 ;  /* 0x00000001ff247819 */ /* 0x000fc80000011424 */
[----:B------:R-:W-:Y:S02]  /*3300*/  ISETP.GE.AND P3, PT, R36, R85, PT ;  /* 0x000000552400720c */ /* 0x000fe40003f66270 */
[----:B------:R-:W-:-:S11]  /*3310*/  CS2R R36, SRZ ;  /* 0x0000000000247805 */ /* 0x000fd6000001ff00 */
[----:B------:R-:W-:Y:S05]  /*3320*/  @P3 BRA `(.L_x_11401) ;  /* 0x0000000000b83947 */ /* 0x000fea0003800000 */
[----:B------:R-:W2:Y:S04]  /*3330*/  LDL.64 R102, [R1+0x18] ;  /* 0x0000180001667983 */ /* 0x000ea80000100a00 */
[----:B------:R-:W3:Y:S04]  /*3340*/  LDL R89, [R1+0x60] ;  /* 0x0000600001597983 */ /* 0x000ee80000100800 */
[----:B------:R-:W4:Y:S04]  /*3350*/  LDL R88, [R1+0x54] ;  /* 0x0000540001587983 */ /* 0x000f280000100800 */
[----:B------:R-:W4:Y:S04]  /*3360*/  LDL R86, [R1+0x5c] ;  /* 0x00005c0001567983 */ /* 0x000f280000100800 */
        /* <DEDUP_REMOVED lines=42> */
.L_x_11401:
[----:B------:R-:W-:Y:S05]  /*3610*/  BSYNC B1 ;  /* 0x0000000000017941 */ /* 0x000fea0003800000 */
.L_x_11400:
        /* <DEDUP_REMOVED lines=43> */
.L_x_11402:
[----:B------:R-:W-:Y:S01]  /*38d0*/  IMAD R34, R22, 0x8, R2 ;  /* 0x0000000816227824 */ /* 0x000fe200078e0202 */
[----:B------:R-:W-:Y:S01]  /*38e0*/  SHF.L.U32 R86, R147, 0x1f, RZ ;  /* 0x0000001f93567819 */ /* 0x000fe200000006ff */
[----:B------:R-:W-:Y:S03]  /*38f0*/  BSSY B1, `(.L_x_11403) ;  /* 0x0000003000017945 */ /* 0x000fe60003800000 */
[----:B------:R-:W0:Y:S02]  /*3900*/  SYNCS.PHASECHK.TRANS64.TRYWAIT P4, [R34+URZ+0x2d890], R86 ;  /* 0x02d89056220075a7 */ /* 0x000e24000808017f */
[----:B0-----:R-:W-:Y:S05]  /*3910*/  @!P4 BRA `(.L_x_11404) ;  /* 0x000002140030c947 */ /* 0x001fea0003800000 */
.L_x_11748:
[----:B------:R-:W-:Y:S05]  /*3920*/  BSYNC B1 ;  /* 0x0000000000017941 */ /* 0x000fea0003800000 */
.L_x_11403:
[----:B------:R-:W-:-:S03]  /*3930*/  UMOV UR4, 0xffffffff ;  /* 0xffffffff00047882 */ /* 0x000fc60000000000 */
[----:B------:R-:W-:Y:S05]  /*3940*/  BRA.DIV UR4, `(.L_x_11405) ;  /* 0x0000021604387947 */ /* 0x000fea000b800000 */
[----:B------:R-:W1:Y:S04]  /*3950*/  SHFL.IDX PT, R61, R61, RZ, 0x1e1f ;  /* 0x001e1fff3d3d7589 */ /* 0x000e6800000e0000 */
[----:B------:R-:W2:Y:S02]  /*3960*/  SHFL.IDX PT, R60, R60, RZ, 0x1e1f ;  /* 0x001e1fff3c3c7589 */ /* 0x000ea400000e0000 */
.L_x_11752:
[----:B------:R-:W-:Y:S05]  /*3970*/  @P3 BRA `(.L_x_11406) ;  /* 0x0000003800ac3947 */ /* 0x000fea0003800000 */
[----:B------:R-:W-:Y:S01]  /*3980*/  ISETP.NE.AND P3, PT, R29, RZ, PT ;  /* 0x000000ff1d00720c */ /* 0x000fe20003f65270 */
[----:B------:R-:W-:-:S12]  /*3990*/  BSSY B1, `(.L_x_11407) ;  /* 0x000003a000017945 */ /* 0x000fd80003800000 */
[----:B------:R-:W-:Y:S05]  /*39a0*/  @!P3 BRA `(.L_x_11408) ;  /* 0x0000000000e0b947 */ /* 0x000fea0003800000 */
[----:B------:R-:W3:Y:S01]  /*39b0*/  LDL.64 R88, [R1+0x18] ;  /* 0x0000180001587983 */ /* 0x000ee20000100a00 */
[----:B------:R-:W-:Y:S03]  /*39c0*/  BSSY B2, `(.L_x_11409) ;  /* 0x0000033000027945 */ /* 0x000fe60003800000 */
[----:B------:R4:W0:Y:S01]  /*39d0*/  LDS.128 R12, [R64+0x15000] ;  /* 0x01500000400c7984 */ /* 0x0008220000000c00 */
[----:B---3--:R-:W-:-:S13]  /*39e0*/  ISETP.GE.AND P3, PT, R88, R97, PT ;  /* 0x000000615800720c */ /* 0x008fda0003f66270 */
[----:B0---4-:R-:W-:Y:S05]  /*39f0*/  @P3 BRA `(.L_x_11410) ;  /* 0x0000000000bc3947 */ /* 0x011fea0003800000 */
        /* <DEDUP_REMOVED lines=17> */
[----:B------:R-:W-:-:S03]  /*3b10*/  LOP3.LUT R88, R14, 0xffff0000, RZ, 0xc0, !PT ;  /* 0xffff00000e587812 */ /* 0x000fc600078ec0ff */
[----:B------:R-:W-:Y:S01]  /*3b20*/  FFMA.FTZ R13, R62, R63, R13 ;  /* 0x0000003f3e0d7223 */ /* 0x000fe2000001000d */
[C---:B------:R-:W-:Y:S01]  /*3b30*/  IMAD.U32 R63, R56.reuse, 0x10000, RZ ;  /* 0x00010000383f7824 */ /* 0x040fe200078e00ff */
[----:B------:R-:W-:Y:S01]  /*3b40*/  LOP3.LUT R56, R56, 0xffff0000, RZ, 0xc0, !PT ;  /* 0xffff000038387812 */ /* 0x000fe200078ec0ff */
[----:B------:R-:W-:Y:S02]  /*3b50*/  IMAD.U32 R62, R14, 0x10000, RZ ;  /* 0x000100000e3e7824 */ /* 0x000fe400078e00ff */
[C---:B------:R-:W-:Y:S02]  /*3b60*/  IMAD.U32 R14, R59.reuse, 0x10000, RZ ;  /* 0x000100003b0e7824 */ /* 0x040fe400078e00ff */
        /* <DEDUP_REMOVED lines=24> */
.L_x_11410:
[----:B------:R-:W-:Y:S05]  /*3cf0*/  BSYNC B2 ;  /* 0x0000000000027941 */ /* 0x000fea0003800000 */
.L_x_11409:
[----:B--2---:R-:W-:-:S04]  /*3d00*/  LEA R56, P3, R18, R60, 0x1 ;  /* 0x0000003c12387211 */ /* 0x004fc800078608ff */
[----:B-1----:R-:W-:-:S05]  /*3d10*/  LEA.HI.X R57, R18, R61, R19, 0x1, P3 ;  /* 0x0000003d12397211 */ /* 0x002fca00018f0c13 */
[----:B------:R3:W-:Y:S04]  /*3d20*/  ST.E.128 desc[UR52][R56.64], R12 ;  /* 0x0000000c38007985 */ /* 0x0007e8000c101d34 */
.L_x_11408:
[----:B------:R-:W-:Y:S05]  /*3d30*/  BSYNC B1 ;  /* 0x0000000000017941 */ /* 0x000fea0003800000 */
.L_x_11407:
        /* <DEDUP_REMOVED lines=55> */
.L_x_11414:
[----:B------:R-:W-:Y:S05]  /*40b0*/  BSYNC B2 ;  /* 0x0000000000027941 */ /* 0x000fea0003800000 */
.L_x_11413:
[----:B------:R-:W3:Y:S01]  /*40c0*/  LDL R11, [R1+0x34] ;  /* 0x00003400010b7983 */ /* 0x000ee20000100800 */
[----:B--2---:R-:W-:Y:S02]  /*40d0*/  IMAD.MOV.U32 R52, RZ, RZ, R60 ;  /* 0x000000ffff347224 */ /* 0x004fe400078e003c */
[----:B-1----:R-:W-:Y:S02]  /*40e0*/  IMAD.MOV.U32 R53, RZ, RZ, R61 ;  /* 0x000000ffff357224 */ /* 0x002fe400078e003d */
[----:B---3--:R-:W-:-:S04]  /*40f0*/  IMAD.SHL.U32 R11, R11, 0x8, RZ ;  /* 0x000000080b0b7824 */ /* 0x008fc800078e00ff */
[----:B------:R-:W-:-:S05]  /*4100*/  IMAD.WIDE R52, R11, 0x2, R52 ;  /* 0x000000020b347825 */ /* 0x000fca00078e0234 */
[----:B------:R4:W-:Y:S02]  /*4110*/  ST.E.128 desc[UR52][R52.64], R12 ;  /* 0x0000000c34007985 */ /* 0x0009e4000c101d34 */
.L_x_11412:
[----:B------:R-:W-:Y:S05]  /*4120*/  BSYNC B1 ;  /* 0x0000000000017941 */ /* 0x000fea0003800000 */
.L_x_11411:
        /* <DEDUP_REMOVED lines=55> */
.L_x_11418:
[----:B------:R-:W-:Y:S05]  /*44a0*/  BSYNC B2 ;  /* 0x0000000000027941 */ /* 0x000fea0003800000 */
.L_x_11417:
[----:B------:R-:W3:Y:S01]  /*44b0*/  LDL R11, [R1+0x38] ;  /* 0x00003800010b7983 */ /* 0x000ee20000100800 */
[----:B--2---:R-:W-:Y:S02]  /*44c0*/  IMAD.MOV.U32 R48, RZ, RZ, R60 ;  /* 0x000000ffff307224 */ /* 0x004fe400078e003c */
[----:B-1----:R-:W-:Y:S02]  /*44d0*/  IMAD.MOV.U32 R49, RZ, RZ, R61 ;  /* 0x000000ffff317224 */ /* 0x002fe400078e003d */
[----:B---3--:R-:W-:-:S04]  /*44e0*/  IMAD.SHL.U32 R11, R11, 0x8, RZ ;  /* 0x000000080b0b7824 */ /* 0x008fc800078e00ff */
[----:B------:R-:W-:-:S05]  /*44f0*/  IMAD.WIDE R48, R11, 0x2, R48 ;  /* 0x000000020b307825 */ /* 0x000fca00078e0230 */
[----:B------:R1:W-:Y:S02]  /*4500*/  ST.E.128 desc[UR52][R48.64], R12 ;  /* 0x0000000c30007985 */ /* 0x0003e4000c101d34 */
.L_x_11416:
[----:B------:R-:W-:Y:S05]  /*4510*/  BSYNC B1 ;  /* 0x0000000000017941 */ /* 0x000fea0003800000 */
.L_x_11415:
        /* <DEDUP_REMOVED lines=8> */
[----:B------:R-:W-:Y:S02]  /*45a0*/  SHF.R.U64 R11, R44, 0x10, R45 ;  /* 0x000000102c0b7819 */ /* 0x000fe4000000122d */
[--C-:B------:R-:W-:Y:S02]  /*45b0*/  SHF.R.U64 R44, R46, 0x10, R47.reuse ;  /* 0x000000102e2c7819 */ /* 0x100fe4000000122f */
[----:B------:R-:W-:Y:S02]  /*45c0*/  SHF.R.U32.HI R46, RZ, 0x10, R47 ;  /* 0x00000010ff2e7819 */ /* 0x000fe4000001162f */
[C---:B------:R-:W-:Y:S02]  /*45d0*/  PRMT R44, R106.reuse, 0x5410, R44 ;  /* 0x000054106a2c7816 */ /* 0x040fe4000000002c */
[----:B------:R-:W-:Y:S02]  /*45e0*/  PRMT R11, R105, 0x5410, R11 ;  /* 0x00005410690b7816 */ /* 0x000fe4000000000b */
[----:B------:R-:W-:-:S02]  /*45f0*/  PRMT R106, R106, 0x5432, R46 ;  /* 0x000054326a6a7816 */ /* 0x000fc4000000002e */
[C---:B------:R-:W-:Y:S01]  /*4600*/  LOP3.LUT R48, R13.reuse, 0xffff0000, RZ, 0xc0, !PT ;  /* 0xffff00000d307812 */ /* 0x040fe200078ec0ff */
[----:B------:R-:W-:Y:S01]  /*4610*/  IMAD.U32 R13, R13, 0x10000, RZ ;  /* 0x000100000d0d7824 */ /* 0x000fe200078e00ff */
[C---:B------:R-:W-:Y:S01]  /*4620*/  LOP3.LUT R47, R44.reuse, 0xffff0000, RZ, 0xc0, !PT ;  /* 0xffff00002c2f7812 */ /* 0x040fe200078ec0ff */
[----:B------:R-:W-:Y:S01]  /*4630*/  IMAD.U32 R44, R44, 0x10000, RZ ;  /* 0x000100002c2c7824 */ /* 0x000fe200078e00ff */
[C---:B------:R-:W-:Y:S01]  /*4640*/  LOP3.LUT R46, R11.reuse, 0xffff0000, RZ, 0xc0, !PT ;  /* 0xffff00000b2e7812 */ /* 0x040fe200078ec0ff */
[----:B------:R-:W-:Y:S01]  /*4650*/  IMAD.U32 R11, R11, 0x10000, RZ ;  /* 0x000100000b0b7824 */ /* 0x000fe200078e00ff */
[----:B------:R-:W-:Y:S01]  /*4660*/  SHF.R.U32.HI R45, RZ, 0x10, R45 ;  /* 0x00000010ff2d7819 */ /* 0x000fe2000001162d */
[C---:B------:R-:W-:Y:S02]  /*4670*/  FMUL.FTZ R49, R48.reuse, R47 ;  /* 0x0000002f30317220 */ /* 0x040fe40000410000 */
[-C--:B------:R-:W-:Y:S01]  /*4680*/  FMUL.FTZ R48, R48, R46.reuse ;  /* 0x0000002e30307220 */ /* 0x080fe20000410000 */
[----:B------:R-:W-:Y:S01]  /*4690*/  PRMT R45, R105, 0x5432, R45 ;  /* 0x00005432692d7816 */ /* 0x000fe2000000002d */
[----:B------:R-:W-:-:S02]  /*46a0*/  FFMA.FTZ R46, R13, R46, -R49 ;  /* 0x0000002e0d2e7223 */ /* 0x000fc40000010831 */
[----:B------:R-:W-:Y:S01]  /*46b0*/  FFMA.FTZ R13, R13, R47, R48 ;  /* 0x0000002f0d0d7223 */ /* 0x000fe20000010030 */
[----:B------:R-:W-:Y:S01]  /*46c0*/  LOP3.LUT R48, R14, 0xffff0000, RZ, 0xc0, !PT ;  /* 0xffff00000e307812 */ /* 0x000fe200078ec0ff */
[C---:B------:R-:W-:Y:S01]  /*46d0*/  IMAD.U32 R47, R106.reuse, 0x10000, RZ ;  /* 0x000100006a2f7824 */ /* 0x040fe200078e00ff */
[----:B------:R-:W-:Y:S01]  /*46e0*/  LOP3.LUT R106, R106, 0xffff0000, RZ, 0xc0, !PT ;  /* 0xffff00006a6a7812 */ /* 0x000fe200078ec0ff */
[C---:B------:R-:W-:Y:S01]  /*46f0*/  IMAD.U32 R49, R45.reuse, 0x10000, RZ ;  /* 0x000100002d317824 */ /* 0x040fe200078e00ff */
[----:B------:R-:W-:Y:S01]  /*4700*/  LOP3.LUT R45, R45, 0xffff0000, RZ, 0xc0, !PT ;  /* 0xffff00002d2d7812 */ /* 0x000fe200078ec0ff */
[----:B------:R-:W-:Y:S01]  /*4710*/  FMUL.FTZ R50, R48, R47 ;  /* 0x0000002f30327220 */ /* 0x000fe20000410000 */
[----:B------:R-:W-:Y:S02]  /*4720*/  IMAD.U32 R14, R14, 0x10000, RZ ;  /* 0x000100000e0e7824 */ /* 0x000fe400078e00ff */
[-C--:B------:R-:W-:Y:S01]  /*4730*/  FMUL.FTZ R48, R48, R49.reuse ;  /* 0x0000003130307220 */ /* 0x080fe20000410000 */
[----:B------:R-:W-:Y:S01]  /*4740*/  F2FP.BF16.F32.PACK_AB R13, R13, R46 ;  /* 0x0000002e0d0d723e */ /* 0x000fe200000010ff */
[----:B------:R-:W-:-:S02]  /*4750*/  FFMA.FTZ R50, R14, R49, -R50 ;  /* 0x000000310e327223 */ /* 0x000fc40000010832 */
[----:B------:R-:W-:Y:S01]  /*4760*/  FFMA.FTZ R48, R14, R47, R48 ;  /* 0x0000002f0e307223 */ /* 0x000fe20000010030 */
[C---:B------:R-:W-:Y:S01]  /*4770*/  LOP3.LUT R14, R15.reuse, 0xffff0000, RZ, 0xc0, !PT ;  /* 0xffff00000f0e7812 */ /* 0x040fe200078ec0ff */
[----:B------:R-:W-:-:S04]  /*4780*/  IMAD.U32 R15, R15, 0x10000, RZ ;  /* 0x000100000f0f7824 */ /* 0x000fc800078e00ff */
[C---:B------:R-:W-:Y:S01]  /*4790*/  FMUL.FTZ R47, R14.reuse, R106 ;  /* 0x0000006a0e2f7220 */ /* 0x040fe20000410000 */
[----:B------:R-:W-:-:S03]  /*47a0*/  FMUL.FTZ R14, R14, R45 ;  /* 0x0000002d0e0e7220 */ /* 0x000fc60000410000 */
[C---:B------:R-:W-:Y:S01]  /*47b0*/  FFMA.FTZ R47, R15.reuse, R45, -R47 ;  /* 0x0000002d0f2f7223 */ /* 0x040fe2000001082f */
[----:B------:R-:W-:Y:S01]  /*47c0*/  FFMA.FTZ R14, R15, R106, R14 ;  /* 0x0000006a0f0e7223 */ /* 0x000fe2000001000e */
[C---:B------:R-:W-:Y:S01]  /*47d0*/  LOP3.LUT R15, R12.reuse, 0xffff0000, RZ, 0xc0, !PT ;  /* 0xffff00000c0f7812 */ /* 0x040fe200078ec0ff */
[----:B------:R-:W-:-:S04]  /*47e0*/  IMAD.U32 R12, R12, 0x10000, RZ ;  /* 0x000100000c0c7824 */ /* 0x000fc800078e00ff */
[C---:B------:R-:W-:Y:S01]  /*47f0*/  FMUL.FTZ R45, R15.reuse, R44 ;  /* 0x0000002c0f2d7220 */ /* 0x040fe20000410000 */
[----:B------:R-:W-:-:S03]  /*4800*/  FMUL.FTZ R15, R15, R11 ;  /* 0x0000000b0f0f7220 */ /* 0x000fc60000410000 */
[C---:B------:R-:W-:Y:S01]  /*4810*/  FFMA.FTZ R45, R12.reuse, R11, -R45 ;  /* 0x0000000b0c2d7223 */ /* 0x040fe2000001082d */
[----:B------:R-:W-:Y:S01]  /*4820*/  FFMA.FTZ R12, R12, R44, R15 ;  /* 0x0000002c0c0c7223 */ /* 0x000fe2000001000f */
[----:B------:R-:W-:Y:S02]  /*4830*/  F2FP.BF16.F32.PACK_AB R15, R14, R47 ;  /* 0x0000002f0e0f723e */ /* 0x000fe400000010ff */
[----:B------:R-:W-:Y:S02]  /*4840*/  F2FP.BF16.F32.PACK_AB R14, R48, R50 ;  /* 0x00000032300e723e */ /* 0x000fe400000010ff */
[----:B------:R-:W-:-:S07]  /*4850*/  F2FP.BF16.F32.PACK_AB R12, R12, R45 ;  /* 0x0000002d0c0c723e */ /* 0x000fce00000010ff */
.L_x_11422:
[----:B------:R-:W-:Y:S05]  /*4860*/  BSYNC B2 ;  /* 0x0000000000027941 */ /* 0x000fea0003800000 */
.L_x_11421:
[----:B------:R-:W3:Y:S01]  /*4870*/  LDL R11, [R1+0x4c] ;  /* 0x00004c00010b7983 */ /* 0x000ee20000100800 */
[----:B--2---:R-:W-:-:S04]  /*4880*/  LEA R44, P3, R137, R60, 0x1 ;  /* 0x0000003c892c7211 */ /* 0x004fc800078608ff */
[----:B---3--:R-:W-:-:S05]  /*4890*/  LEA.HI.X R45, R137, R61, R11, 0x1, P3 ;  /* 0x0000003d892d7211 */ /* 0x008fca00018f0c0b */
[----:B------:R1:W-:Y:S04]  /*48a0*/  ST.E.128 desc[UR52][R44.64], R12 ;  /* 0x0000000c2c007985 */ /* 0x0003e8000c101d34 */
.L_x_11420:
[----:B------:R-:W-:Y:S05]  /*48b0*/  BSYNC B1 ;  /* 0x0000000000017941 */ /* 0x000fea0003800000 */
.L_x_11419:
[----:B------:R-:W-:Y:S01]  /*48c0*/  LOP3.LUT P3, RZ, R28, 0x10, RZ, 0xc0, !PT ;  /* 0x000000101cff7812 */ /* 0x000fe2000786c0ff */
[----:B------:R-:W-:-:S12]  /*48d0*/  BSSY B1, `(.L_x_11423) ;  /* 0x0000038000017945 */ /* 0x000fd80003800000 */
[----:B------:R-:W-:Y:S05]  /*48e0*/  @!P3 BRA `(.L_x_11424) ;  /* 0x0000000000d8b947 */ /* 0x000fea0003800000 */
[----:B-1-34-:R-:W3:Y:S04]  /*48f0*/  LDL R12, [R1+0x48] ;  /* 0x00004800010c7983 */ /* 0x01aee80000100800 */
[----:B------:R-:W4:Y:S01]  /*4900*/  LDL R11, [R1+0x50] ;  /* 0x00005000010b7983 */ /* 0x000f220000100800 */
[C---:B--2---:R-:W-:Y:S01]  /*4910*/  LEA R44, P3, R136.reuse, R60, 0x1 ;  /* 0x0000003c882c7211 */ /* 0x044fe200078608ff */
[----:B------:R-:W-:Y:S03]  /*4920*/  BSSY B2, `(.L_x_11425) ;  /* 0x0000031000027945 */ /* 0x000fe60003800000 */
[----:B---3--:R-:W-:Y:S02]  /*4930*/  LEA.HI.X R45, R136, R61, R12, 0x1, P3 ;  /* 0x0000003d882d7211 */ /* 0x008fe400018f0c0c */
[----:B------:R1:W2:Y:S01]  /*4940*/  LDS.128 R12, [R64+0x19000] ;  /* 0x01900000400c7984 */ /* 0x0002a20000000c00 */
[----:B----4-:R-:W-:-:S13]  /*4950*/  ISETP.GE.AND P3, PT, R11, R97, PT ;  /* 0x000000610b00720c */ /* 0x010fda0003f66270 */
[----:B-1----:R-:W-:Y:S05]  /*4960*/  @P3 BRA `(.L_x_11426) ;  /* 0x0000000000b03947 */ /* 0x002fea0003800000 */
[--C-:B------:R-:W-:Y:S02]  /*4970*/  SHF.R.U64 R46, R40, 0x10, R41.reuse ;  /* 0x00000010282e7819 */ /* 0x100fe40000001229 */
[----:B------:R-:W-:Y:S02]  /*4980*/  SHF.R.U32.HI R40, RZ, 0x10, R41 ;  /* 0x00000010ff287819 */ /* 0x000fe40000011629 */
[----:B------:R-:W-:Y:S01]  /*4990*/  SHF.R.U64 R41, R42, 0x10, R43 ;  /* 0x000000102a297819 */ /* 0x000fe2000000122b */
[----:B--2---:R-:W-:Y:S01]  /*49a0*/  IMAD.U32 R42, R13, 0x10000, RZ ;  /* 0x000100000d2a7824 */ /* 0x004fe200078e00ff */
[----:B------:R-:W-:Y:S02]  /*49b0*/  PRMT R11, R103, 0x5410, R46 ;  /* 0x00005410670b7816 */ /* 0x000fe4000000002e */
[----:B------:R-:W-:Y:S02]  /*49c0*/  PRMT R41, R104, 0x5410, R41 ;  /* 0x0000541068297816 */ /* 0x000fe40000000029 */
[----:B------:R-:W-:-:S02]  /*49d0*/  LOP3.LUT R46, R13, 0xffff0000, RZ, 0xc0, !PT ;  /* 0xffff00000d2e7812 */ /* 0x000fc400078ec0ff */
[C---:B------:R-:W-:Y:S01]  /*49e0*/  LOP3.LUT R47, R41.reuse, 0xffff0000, RZ, 0xc0, !PT ;  /* 0xffff0000292f7812 */ /* 0x040fe200078ec0ff */
[----:B------:R-:W-:Y:S01]  /*49f0*/  IMAD.U32 R41, R41, 0x10000, RZ ;  /* 0x0001000029297824 */ /* 0x000fe200078e00ff */
[----:B------:R-:W-:Y:S02]  /*4a00*/  LOP3.LUT R49, R11, 0xffff0000, RZ, 0xc0, !PT ;  /* 0xffff00000b317812 */ /* 0x000fe400078ec0ff */
[----:B------:R-:W-:Y:S01]  /*4a10*/  SHF.R.U32.HI R43, RZ, 0x10, R43 ;  /* 0x00000010ff2b7819 */ /* 0x000fe2000001162b */
[C---:B------:R-:W-:Y:S01]  /*4a20*/  FMUL.FTZ R13, R46.reuse, R47 ;  /* 0x0000002f2e0d7220 */ /* 0x040fe20000410000 */
[----:B------:R-:W-:Y:S01]  /*4a30*/  PRMT R40, R103, 0x5432, R40 ;  /* 0x0000543267287816 */ /* 0x000fe20000000028 */
[-C--:B------:R-:W-:Y:S01]  /*4a40*/  FMUL.FTZ R46, R46, R49.reuse ;  /* 0x000000312e2e7220 */ /* 0x080fe20000410000 */
[----:B------:R-:W-:Y:S01]  /*4a50*/  PRMT R43, R104, 0x5432, R43 ;  /* 0x00005432682b7816 */ /* 0x000fe2000000002b */
[C---:B------:R-:W-:Y:S02]  /*4a60*/  FFMA.FTZ R13, R42.reuse, R49, -R13 ;  /* 0x000000312a0d7223 */ /* 0x040fe4000001080d */
[----:B------:R-:W-:Y:S01]  /*4a70*/  FFMA.FTZ R42, R42, R47, R46 ;  /* 0x0000002f2a2a7223 */ /* 0x000fe2000001002e */
[----:B------:R-:W-:Y:S01]  /*4a80*/  LOP3.LUT R46, R14, 0xffff0000, RZ, 0xc0, !PT ;  /* 0xffff00000e2e7812 */ /* 0x000fe200078ec0ff */
[C---:B------:R-:W-:Y:S01]  /*4a90*/  IMAD.U32 R47, R43.reuse, 0x10000, RZ ;  /* 0x000100002b2f7824 */ /* 0x040fe200078e00ff */
[----:B------:R-:W-:Y:S01]  /*4aa0*/  LOP3.LUT R43, R43, 0xffff0000, RZ, 0xc0, !PT ;  /* 0xffff00002b2b7812 */ /* 0x000fe200078ec0ff */
[----:B------:R-:W-:Y:S01]  /*4ab0*/  IMAD.U32 R49, R40, 0x10000, RZ ;  /* 0x0001000028317824 */ /* 0x000fe200078e00ff */
[----:B------:R-:W-:Y:S01]  /*4ac0*/  F2FP.BF16.F32.PACK_AB R13, R42, R13 ;  /* 0x0000000d2a0d723e */ /* 0x000fe200000010ff */
[----:B------:R-:W-:Y:S01]  /*4ad0*/  FMUL.FTZ R51, R46, R47 ;  /* 0x0000002f2e337220 */ /* 0x000fe20000410000 */
[----:B------:R-:W-:-:S02]  /*4ae0*/  IMAD.U32 R14, R14, 0x10000, RZ ;  /* 0x000100000e0e7824 */ /* 0x000fc400078e00ff */
[-C--:B------:R-:W-:Y:S02]  /*4af0*/  FMUL.FTZ R46, R46, R49.reuse ;  /* 0x000000312e2e7220 */ /* 0x080fe40000410000 */
[C---:B------:R-:W-:Y:S02]  /*4b00*/  FFMA.FTZ R48, R14.reuse, R49, -R51 ;  /* 0x000000310e307223 */ /* 0x040fe40000010833 */
[----:B------:R-:W-:Y:S01]  /*4b10*/  FFMA.FTZ R47, R14, R47, R46 ;  /* 0x0000002f0e2f7223 */ /* 0x000fe2000001002e */
[----:B------:R-:W-:Y:S02]  /*4b20*/  LOP3.LUT R14, R40, 0xffff0000, RZ, 0xc0, !PT ;  /* 0xffff0000280e7812 */ /* 0x000fe400078ec0ff */
[C---:B------:R-:W-:Y:S01]  /*4b30*/  LOP3.LUT R40, R15.reuse, 0xffff0000, RZ, 0xc0, !PT ;  /* 0xffff00000f287812 */ /* 0x040fe200078ec0ff */
[----:B------:R-:W-:-:S04]  /*4b40*/  IMAD.U32 R15, R15, 0x10000, RZ ;  /* 0x000100000f0f7824 */ /* 0x000fc800078e00ff */
        /* <DEDUP_REMOVED lines=9> */
[----:B------:R-:W-:Y:S01]  /*4be0*/  FMUL.FTZ R46, R11, R40 ;  /* 0x000000280b2e7220 */ /* 0x000fe20000410000 */
[----:B------:R-:W-:-:S02]  /*4bf0*/  F2FP.BF16.F32.PACK_AB R14, R47, R48 ;  /* 0x000000302f0e723e */ /* 0x000fc400000010ff */
[C---:B------:R-:W-:Y:S01]  /*4c00*/  FFMA.FTZ R43, R12.reuse, R40, -R43 ;  /* 0x000000280c2b7223 */ /* 0x040fe2000001082b */
[----:B------:R-:W-:-:S05]  /*4c10*/  FFMA.FTZ R46, R12, R41, R46 ;  /* 0x000000290c2e7223 */ /* 0x000fca000001002e */
[----:B------:R-:W-:-:S07]  /*4c20*/  F2FP.BF16.F32.PACK_AB R12, R46, R43 ;  /* 0x0000002b2e0c723e */ /* 0x000fce00000010ff */
.L_x_11426:
[----:B------:R-:W-:Y:S05]  /*4c30*/  BSYNC B2 ;  /* 0x0000000000027941 */ /* 0x000fea0003800000 */
.L_x_11425:
[----:B--2---:R1:W-:Y:S02]  /*4c40*/  ST.E.128 desc[UR52][R44.64], R12 ;  /* 0x0000000c2c007985 */ /* 0x0043e4000c101d34 */
.L_x_11424:
[----:B------:R-:W-:Y:S05]  /*4c50*/  BSYNC B1 ;  /* 0x0000000000017941 */ /* 0x000fea0003800000 */
.L_x_11423:
[----:B------:R-:W-:-:S13]  /*4c60*/  LOP3.LUT P3, RZ, R28, 0x20, RZ, 0xc0, !PT ;  /* 0x000000201cff7812 */ /* 0x000fda000786c0ff */
        /* <DEDUP_REMOVED lines=9> */
[----:B------:R-:W-:Y:S02]  /*4d00*/  SHF.R.U64 R43, R38, 0x10, R39 ;  /* 0x00000010262b7819 */ /* 0x000fe40000001227 */
[--C-:B------:R-:W-:Y:S01]  /*4d10*/  SHF.R.U64 R44, R36, 0x10, R37.reuse ;  /* 0x00000010242c7819 */ /* 0x100fe20000001225 */
[C---:B--2---:R-:W-:Y:S01]  /*4d20*/  IMAD.U32 R36, R14.reuse, 0x10000, RZ ;  /* 0x000100000e247824 */ /* 0x044fe200078e00ff */
[----:B------:R-:W-:Y:S02]  /*4d30*/  SHF.R.U32.HI R42, RZ, 0x10, R37 ;  /* 0x00000010ff2a7819 */ /* 0x000fe40000011625 */
[----:B------:R-:W-:Y:S02]  /*4d40*/  SHF.R.U32.HI R45, RZ, 0x10, R39 ;  /* 0x00000010ff2d7819 */ /* 0x000fe40000011627 */
[----:B------:R-:W-:Y:S01]  /*4d50*/  LOP3.LUT R37, R14, 0xffff0000, RZ, 0xc0, !PT ;  /* 0xffff00000e257812 */ /* 0x000fe200078ec0ff */
[C---:B------:R-:W-:Y:S01]  /*4d60*/  IMAD.U32 R14, R15.reuse, 0x10000, RZ ;  /* 0x000100000f0e7824 */ /* 0x040fe200078e00ff */
[----:B------:R-:W-:-:S02]  /*4d70*/  LOP3.LUT R11, R15, 0xffff0000, RZ, 0xc0, !PT ;  /* 0xffff00000f0b7812 */ /* 0x000fc400078ec0ff */
[C---:B------:R-:W-:Y:S02]  /*4d80*/  PRMT R39, R102.reuse, 0x5410, R43 ;  /* 0x0000541066277816 */ /* 0x040fe4000000002b */
[----:B------:R-:W-:Y:S02]  /*4d90*/  PRMT R15, R101, 0x5410, R44 ;  /* 0x00005410650f7816 */ /* 0x000fe4000000002c */
[----:B------:R-:W-:Y:S02]  /*4da0*/  PRMT R102, R102, 0x5432, R45 ;  /* 0x0000543266667816 */ /* 0x000fe4000000002d */
[----:B------:R-:W-:Y:S02]  /*4db0*/  LOP3.LUT R43, R13, 0xffff0000, RZ, 0xc0, !PT ;  /* 0xffff00000d2b7812 */ /* 0x000fe400078ec0ff */
[----:B------:R-:W-:Y:S01]  /*4dc0*/  LOP3.LUT R46, R39, 0xffff0000, RZ, 0xc0, !PT ;  /* 0xffff0000272e7812 */ /* 0x000fe200078ec0ff */
[C---:B------:R-:W-:Y:S01]  /*4dd0*/  IMAD.U32 R38, R102.reuse, 0x10000, RZ ;  /* 0x0001000066267824 */ /* 0x040fe200078e00ff */
[----:B------:R-:W-:Y:S01]  /*4de0*/  PRMT R101, R101, 0x5432, R42 ;  /* 0x0000543265657816 */ /* 0x000fe2000000002a */
[----:B------:R-:W-:Y:S01]  /*4df0*/  IMAD.U32 R42, R13, 0x10000, RZ ;  /* 0x000100000d2a7824 */ /* 0x000fe200078e00ff */
[----:B------:R-:W-:Y:S01]  /*4e00*/  LOP3.LUT R44, R15, 0xffff0000, RZ, 0xc0, !PT ;  /* 0xffff00000f2c7812 */ /* 0x000fe200078ec0ff */
[----:B------:R-:W-:Y:S01]  /*4e10*/  FMUL.FTZ R13, R43, R46 ;  /* 0x0000002e2b0d7220 */ /* 0x000fe20000410000 */
[----:B------:R-:W-:Y:S01]  /*4e20*/  FMUL.FTZ R47, R37, R38 ;  /* 0x00000026252f7220 */ /* 0x000fe20000410000 */
[----:B------:R-:W-:Y:S01]  /*4e30*/  IMAD.U32 R45, R101, 0x10000, RZ ;  /* 0x00010000652d7824 */ /* 0x000fe200078e00ff */
[----:B------:R-:W-:Y:S01]  /*4e40*/  LOP3.LUT R102, R102, 0xffff0000, RZ, 0xc0, !PT ;  /* 0xffff000066667812 */ /* 0x000fe200078ec0ff */
[-C--:B------:R-:W-:Y:S01]  /*4e50*/  FMUL.FTZ R43, R43, R44.reuse ;  /* 0x0000002c2b2b7220 */ /* 0x080fe20000410000 */
[C---:B------:R-:W-:Y:S01]  /*4e60*/  FFMA.FTZ R13, R42.reuse, R44, -R13 ;  /* 0x0000002c2a0d7223 */ /* 0x040fe2000001080d */
[----:B------:R-:W-:Y:S01]  /*4e70*/  LOP3.LUT R101, R101, 0xffff0000, RZ, 0xc0, !PT ;  /* 0xffff000065657812 */ /* 0x000fe200078ec0ff */
[----:B------:R-:W-:Y:S01]  /*4e80*/  FMUL.FTZ R37, R37, R45 ;  /* 0x0000002d25257220 */ /* 0x000fe20000410000 */
[----:B------:R-:W-:Y:S01]  /*4e90*/  FFMA.FTZ R42, R42, R46, R43 ;  /* 0x0000002e2a2a7223 */ /* 0x000fe2000001002b */
[C---:B------:R-:W-:Y:S01]  /*4ea0*/  LOP3.LUT R44, R12.reuse, 0xffff0000, RZ, 0xc0, !PT ;  /* 0xffff00000c2c7812 */ /* 0x040fe200078ec0ff */
[----:B------:R-:W-:-:S02]  /*4eb0*/  IMAD.U32 R43, R12, 0x10000, RZ ;  /* 0x000100000c2b7824 */ /* 0x000fc400078e00ff */
[C---:B------:R-:W-:Y:S01]  /*4ec0*/  FFMA.FTZ R12, R36.reuse, R45, -R47 ;  /* 0x0000002d240c7223 */ /* 0x040fe2000001082f */
[----:B------:R-:W-:Y:S02]  /*4ed0*/  IMAD.U32 R39, R39, 0x10000, RZ ;  /* 0x0001000027277824 */ /* 0x000fe400078e00ff */
[----:B------:R-:W-:Y:S01]  /*4ee0*/  FMUL.FTZ R45, R11, R102 ;  /* 0x000000660b2d7220 */ /* 0x000fe20000410000 */
[----:B------:R-:W-:Y:S02]  /*4ef0*/  IMAD.U32 R15, R15, 0x10000, RZ ;  /* 0x000100000f0f7824 */ /* 0x000fe400078e00ff */
        /* <DEDUP_REMOVED lines=12> */
.L_x_11428:
[----:B------:R-:W-:Y:S05]  /*4fc0*/  BSYNC B1 ;  /* 0x0000000000017941 */ /* 0x000fea0003800000 */
.L_x_11427:
[----:B--2---:R1:W-:Y:S01]  /*4fd0*/  ST.E.128 desc[UR52][R40.64], R12 ;  /* 0x0000000c28007985 */ /* 0x0043e2000c101d34 */
[----:B------:R-:W-:Y:S05]  /*4fe0*/  BRA `(.L_x_11406) ;  /* 0x0000002400107947 */ /* 0x000fea0003800000 */
.L_x_11399:
        /* <DEDUP_REMOVED lines=13> */
[----:B0-----:R-:W-:-:S02]  /*50c0*/  VIADD R37, R36, 0xffffff80 ;  /* 0xffffff8024257836 */ /* 0x001fc40000000000 */
[----:B------:R-:W-:-:S05]  /*50d0*/  VIADD R36, R36, 0xffffff80 ;  /* 0xffffff8024247836 */ /* 0x000fca0000000000 */
[----:B------:R-:W-:-:S04]  /*50e0*/  LEA.HI R36, R36, R37, RZ, 0x1 ;  /* 0x0000002524247211 */ /* 0x000fc800078f08ff */
[----:B------:R-:W-:-:S04]  /*50f0*/  SHF.R.S32.HI R36, RZ, 0x1, R36 ;  /* 0x00000001ff247819 */ /* 0x000fc80000011424 */
[----:B------:R-:W-:Y:S02]  /*5100*/  ISETP.GE.AND P3, PT, R36, R85, PT ;  /* 0x000000552400720c */ /* 0x000fe40003f66270 */
[----:B------:R-:W-:-:S11]  /*5110*/  CS2R R36, SRZ ;  /* 0x0000000000247805 */ /* 0x000fd6000001ff00 */
[----:B------:R-:W-:Y:S05]  /*5120*/  @P3 BRA `(.L_x_11430) ;  /* 0x00000000007c3947 */ /* 0x000fea0003800000 */
        /* <DEDUP_REMOVED lines=31> */
.L_x_11430:
[----:B------:R-:W-:Y:S05]  /*5320*/  BSYNC B1 ;  /* 0x0000000000017941 */ /* 0x000fea0003800000 */
.L_x_11429:
        /* <DEDUP_REMOVED lines=43> */
.L_x_11431:
[----:B------:R-:W-:Y:S01]  /*55e0*/  IMAD R34, R22, 0x8, R2 ;  /* 0x0000000816227824 */ /* 0x000fe200078e0202 */
[----:B------:R-:W-:Y:S01]  /*55f0*/  SHF.L.U32 R86, R147, 0x1f, RZ ;  /* 0x0000001f93567819 */ /* 0x000fe200000006ff */
[----:B------:R-:W-:Y:S03]  /*5600*/  BSSY B1, `(.L_x_11432) ;  /* 0x0000003000017945 */ /* 0x000fe60003800000 */
[----:B------:R-:W0:Y:S02]  /*5610*/  SYNCS.PHASECHK.TRANS64.TRYWAIT P4, [R34+URZ+0x2d890], R86 ;  /* 0x02d89056220075a7 */ /* 0x000e24000808017f */
[----:B0-----:R-:W-:Y:S05]  /*5620*/  @!P4 BRA `(.L_x_11433) ;  /* 0x000001f8004cc947 */ /* 0x001fea0003800000 */
.L_x_11753:
[----:B------:R-:W-:Y:S05]  /*5630*/  BSYNC B1 ;  /* 0x0000000000017941 */ /* 0x000fea0003800000 */
.L_x_11432:
[----:B------:R-:W-:-:S03]  /*5640*/  UMOV UR4, 0xffffffff ;  /* 0xffffffff00047882 */ /* 0x000fc60000000000 */
[----:B------:R-:W-:Y:S05]  /*5650*/  BRA.DIV UR4, `(.L_x_11434) ;  /* 0x000001fa04547947 */ /* 0x000fea000b800000 */
[----:B------:R1:W2:Y:S04]  /*5660*/  SHFL.IDX PT, R89, R61, RZ, 0x1e1f ;  /* 0x001e1fff3d597589 */ /* 0x0002a800000e0000 */
[----:B------:R1:W3:Y:S02]  /*5670*/  SHFL.IDX PT, R88, R60, RZ, 0x1e1f ;  /* 0x001e1fff3c587589 */ /* 0x0002e400000e0000 */
.L_x_11757:
[----:B------:R-:W-:Y:S05]  /*5680*/  @P3 BRA `(.L_x_11406) ;  /* 0x0000001c00683947 */ /* 0x000fea0003800000 */
[----:B------:R-:W4:Y:S01]  /*5690*/  LDC R11, c[0x0][0x2f4] ;  /* 0x0000bd00ff0b7b82 */ /* 0x000f220000000800 */
[----:B------:R-:W-:Y:S01]  /*56a0*/  ISETP.NE.AND P3, PT, R29, RZ, PT ;  /* 0x000000ff1d00720c */ /* 0x000fe20003f65270 */
[----:B------:R-:W-:Y:S01]  /*56b0*/  BSSY B1, `(.L_x_11435) ;  /* 0x0000080000017945 */ /* 0x000fe20003800000 */
[----:B----4-:R-:W-:-:S11]  /*56c0*/  IMAD.IADD R101, R11, 0x1, -R98 ;  /* 0x000000010b657824 */ /* 0x010fd600078e0a62 */
[----:B------:R-:W-:Y:S05]  /*56d0*/  @!P3 BRA `(.L_x_11436) ;  /* 0x0000000400f4b947 */ /* 0x000fea0003800000 */
[----:B-1----:R-:W4:Y:S04]  /*56e0*/  LDL R60, [R1+0x20] ;  /* 0x00002000013c7983 */ /* 0x002f280000100800 */
[----:B------:R-:W5:Y:S04]  /*56f0*/  LDL R15, [R1+0x24] ;  /* 0x00002400010f7983 */ /* 0x000f680000100800 */
[----:B------:R-:W2:Y:S01]  /*5700*/  LDL R14, [R1+0x28] ;  /* 0x00002800010e7983 */ /* 0x000ea20000100800 */
[----:B------:R-:W-:Y:S01]  /*5710*/  SEL R12, R98, R101, !P0 ;  /* 0x00000065620c7207 */ /* 0x000fe20004000000 */
[----:B------:R-:W-:Y:S01]  /*5720*/  BSSY B2, `(.L_x_11437) ;  /* 0x0000072000027945 */ /* 0x000fe20003800000 */
[----:B------:R-:W-:-:S02]  /*5730*/  ISETP.GE.AND P3, PT, R18, R97, PT ;  /* 0x000000611200720c */ /* 0x000fc40003f66270 */
[----:B------:R-:W-:-:S04]  /*5740*/  SHF.R.S32.HI R13, RZ, 0x1f, R12 ;  /* 0x0000001fff0d7819 */ /* 0x000fc8000001140c */
[----:B------:R-:W-:-:S04]  /*5750*/  LEA.HI R13, R13, R12, RZ, 0x4 ;  /* 0x0000000c0d0d7211 */ /* 0x000fc800078f20ff */
[----:B------:R-:W-:-:S04]  /*5760*/  SHF.R.S32.HI R13, RZ, 0x4, R13 ;  /* 0x00000004ff0d7819 */ /* 0x000fc8000001140d */
        /* <DEDUP_REMOVED lines=8> */
[----:B--2---:R-:W-:-:S05]  /*57f0*/  IADD3 R12, R13, R12, R14 ;  /* 0x0000000c0d0c7210 */ /* 0x004fca0007ffe00e */
[C---:B------:R-:W-:Y:S02]  /*5800*/  IMAD R60, R22.reuse, 0x3000, R12 ;  /* 0x00003000163c7824 */ /* 0x040fe400078e020c */
[----:B------:R-:W-:Y:S02]  /*5810*/  IMAD R12, R22, 0x3000, R95 ;  /* 0x00003000160c7824 */ /* 0x000fe400078e025f */
[--C-:B------:R-:W-:Y:S02]  /*5820*/  IMAD R60, R60, 0x2, R2.reuse ;  /* 0x000000023c3c7824 */ /* 0x100fe400078e0202 */
[----:B------:R-:W-:-:S04]  /*5830*/  IMAD R12, R12, 0x2, R2 ;  /* 0x000000020c0c7824 */ /* 0x000fc800078e0202 */
[----:B------:R-:W1:Y:S04]  /*5840*/  LDS.128 R60, [R60+0x15400] ;  /* 0x015400003c3c7984 */ /* 0x000e680000000c00 */
[----:B------:R-:W2:Y:S01]  /*5850*/  LDS.128 R12, [R12+0x15400] ;  /* 0x015400000c0c7984 */ /* 0x000ea20000000c00 */
        /* <DEDUP_REMOVED lines=20> */
[----:B--2---:R-:W-:Y:S02]  /*59a0*/  IMAD.U32 R105, R13, 0x10000, RZ ;  /* 0x000100000d697824 */ /* 0x004fe400078e00ff */
        /* <DEDUP_REMOVED lines=73> */
.L_x_11438:
[----:B------:R-:W-:Y:S05]  /*5e40*/  BSYNC B2 ;  /* 0x0000000000027941 */ /* 0x000fea0003800000 */
.L_x_11437:
[----:B---3--:R-:W-:-:S04]  /*5e50*/  LEA R44, P3, R20, R88, 0x1 ;  /* 0x00000058142c7211 */ /* 0x008fc800078608ff */
[----:B------:R-:W-:Y:S02]  /*5e60*/  LEA.HI.X R45, R20, R89, R92, 0x1, P3 ;  /* 0x00000059142d7211 */ /* 0x000fe400018f0c5c */
[----:B------:R-:W-:-:S03]  /*5e70*/  ISETP.GE.AND P3, PT, R102, R11, PT ;  /* 0x0000000b6600720c */ /* 0x000fc60003f66270 */
[----:B--2---:R2:W-:Y:S10]  /*5e80*/  ST.E.128 desc[UR52][R44.64], R12 ;  /* 0x0000000c2c007985 */ /* 0x0045f4000c101d34 */
[----:B--2---:R-:W-:-:S05]  /*5e90*/  @!P3 IMAD.WIDE R12, R102, 0x2, R88 ;  /* 0x00000002660cb825 */ /* 0x004fca00078e0258 */
[----:B-1----:R4:W-:Y:S02]  /*5ea0*/  @!P3 ST.E.128 desc[UR52][R12.64], R60 ;  /* 0x0000003c0c00b985 */ /* 0x0029e4000c101d34 */
.L_x_11436:
[----:B------:R-:W-:Y:S05]  /*5eb0*/  BSYNC B1 ;  /* 0x0000000000017941 */ /* 0x000fea0003800000 */
.L_x_11435:
[----:B------:R-:W-:Y:S01]  /*5ec0*/  ISETP.NE.AND P3, PT, R30, RZ, PT ;  /* 0x000000ff1e00720c */ /* 0x000fe20003f65270 */
[----:B------:R-:W-:-:S12]  /*5ed0*/  BSSY B1, `(.L_x_11439) ;  /* 0x0000081000017945 */ /* 0x000fd80003800000 */
[----:B------:R-:W-:Y:S05]  /*5ee0*/  @!P3 BRA `(.L_x_11440) ;  /* 0x0000000400fcb947 */ /* 0x000fea0003800000 */
[----:B------:R-:W5:Y:S04]  /*5ef0*/  LDL R44, [R1+0x20] ;  /* 0x00002000012c7983 */ /* 0x000f680000100800 */
[----:B------:R-:W2:Y:S04]  /*5f00*/  LDL R15, [R1+0x24] ;  /* 0x00002400010f7983 */ /* 0x000ea80000100800 */
[----:B------:R-:W3:Y:S01]  /*5f10*/  LDL R14, [R1+0x28] ;  /* 0x00002800010e7983 */ /* 0x000ee20000100800 */
[----:B------:R-:W-:Y:S01]  /*5f20*/  LOP3.LUT P4, RZ, R16, 0x1, RZ, 0xc0, !PT ;  /* 0x0000000110ff7812 */ /* 0x000fe2000788c0ff */
[----:B------:R-:W-:Y:S01]  /*5f30*/  BSSY B2, `(.L_x_11441) ;  /* 0x0000074000027945 */ /* 0x000fe20003800000 */
[----:B------:R-:W-:-:S02]  /*5f40*/  ISETP.GE.AND P3, PT, R3, R97, PT ;  /* 0x000000610300720c */ /* 0x000fc40003f66270 */
        /* <DEDUP_REMOVED lines=10> */
[----:B-----5:R-:W-:-:S04]  /*5ff0*/  LOP3.LUT R13, R44, 0x18, R56, 0xf8, !PT ;  /* 0x000000182c0d7812 */ /* 0x020fc800078ef838 */
[----:B--2---:R-:W-:-:S04]  /*6000*/  LOP3.LUT R13, R13, R15, RZ, 0x3c, !PT ;  /* 0x0000000f0d0d7212 */ /* 0x004fc800078e3cff */
[----:B---3--:R-:W-:-:S05]  /*6010*/  IADD3 R12, R13, R12, R14 ;  /* 0x0000000c0d0c7210 */ /* 0x008fca0007ffe00e */
[C---:B------:R-:W-:Y:S02]  /*6020*/  IMAD R44, R22.reuse, 0x3000, R12 ;  /* 0x00003000162c7824 */ /* 0x040fe400078e020c */
[----:B------:R-:W-:Y:S02]  /*6030*/  IMAD R12, R22, 0x3000, R94 ;  /* 0x00003000160c7824 */ /* 0x000fe400078e025e */
[--C-:B------:R-:W-:Y:S02]  /*6040*/  IMAD R44, R44, 0x2, R2.reuse ;  /* 0x000000022c2c7824 */ /* 0x100fe400078e0202 */
[----:B------:R-:W-:-:S04]  /*6050*/  IMAD R12, R12, 0x2, R2 ;  /* 0x000000020c0c7824 */ /* 0x000fc800078e0202 */
[----:B------:R-:W2:Y:S04]  /*6060*/  LDS.128 R44, [R44+0x15400] ;  /* 0x015400002c2c7984 */ /* 0x000ea80000000c00 */
[----:B------:R-:W3:Y:S01]  /*6070*/  LDS.128 R12, [R12+0x15400] ;  /* 0x015400000c0c7984 */ /* 0x000ee20000000c00 */
[----:B------:R-:W-:Y:S05]  /*6080*/  @P3 BRA `(.L_x_11442) ;  /* 0x0000000400783947 */ /* 0x000fea0003800000 */
[----:B------:R-:W-:Y:S01]  /*6090*/  SHF.R.U32.HI R58, RZ, 0x10, R53 ;  /* 0x00000010ff3a7819 */ /* 0x000fe20000011635 */
[----:B-12---:R-:W-:Y:S01]  /*60a0*/  IMAD.U32 R61, R45, 0x10000, RZ ;  /* 0x000100002d3d7824 */ /* 0x006fe200078e00ff */
[--C-:B------:R-:W-:Y:S01]  /*60b0*/  SHF.R.U64 R40, R40, 0x10, R41.reuse ;  /* 0x0000001028287819 */ /* 0x100fe20000001229 */
[----:B---3--:R-:W-:Y:S01]  /*60c0*/  IMAD.U32 R59, R13, 0x10000, RZ ;  /* 0x000100000d3b7824 */ /* 0x008fe200078e00ff */
        /* <DEDUP_REMOVED lines=90> */
.L_x_11442:
[----:B------:R-:W-:Y:S05]  /*6670*/  BSYNC B2 ;  /* 0x0000000000027941 */ /* 0x000fea0003800000 */
.L_x_11441:
[----:B------:R-:W-:-:S04]  /*6680*/  LEA R40, P3, R21, R88, 0x1 ;  /* 0x0000005815287211 */ /* 0x000fc800078608ff */
[----:B------:R-:W-:Y:S02]  /*6690*/  LEA.HI.X R41, R21, R89, R91, 0x1, P3 ;  /* 0x0000005915297211 */ /* 0x000fe400018f0c5b */
[----:B------:R-:W-:-:S03]  /*66a0*/  ISETP.GE.AND P3, PT, R56, R11, PT ;  /* 0x0000000b3800720c */ /* 0x000fc60003f66270 */
[----:B---3--:R3:W-:Y:S10]  /*66b0*/  ST.E.128 desc[UR52][R40.64], R12 ;  /* 0x0000000c28007985 */ /* 0x0087f4000c101d34 */
[----:B---3--:R-:W-:-:S05]  /*66c0*/  @!P3 IMAD.WIDE R12, R56, 0x2, R88 ;  /* 0x00000002380cb825 */ /* 0x008fca00078e0258 */
[----:B--2---:R2:W-:Y:S02]  /*66d0*/  @!P3 ST.E.128 desc[UR52][R12.64], R44 ;  /* 0x0000002c0c00b985 */ /* 0x0045e4000c101d34 */
.L_x_11440:
[----:B------:R-:W-:Y:S05]  /*66e0*/  BSYNC B1 ;  /* 0x0000000000017941 */ /* 0x000fea0003800000 */
.L_x_11439:
[----:B------:R-:W-:-:S13]  /*66f0*/  ISETP.NE.AND P3, PT, R31, RZ, PT ;  /* 0x000000ff1f00720c */ /* 0x000fda0003f65270 */
[----:B------:R-:W-:Y:S05]  /*6700*/  @!P3 BRA `(.L_x_11406) ;  /* 0x0000000c0048b947 */ /* 0x000fea0003800000 */
[----:B------:R-:W5:Y:S04]  /*6710*/  LDL R40, [R1+0x20] ;  /* 0x0000200001287983 */ /* 0x000f680000100800 */
[----:B------:R-:W5:Y:S04]  /*6720*/  LDL R15, [R1+0x24] ;  /* 0x00002400010f7983 */ /* 0x000f680000100800 */
[----:B------:R-:W5:Y:S01]  /*6730*/  LDL R14, [R1+0x28] ;  /* 0x00002800010e7983 */ /* 0x000f620000100800 */
[----:B------:R-:W-:Y:S01]  /*6740*/  LOP3.LUT P4, RZ, R16, 0x2, RZ, 0xc0, !PT ;  /* 0x0000000210ff7812 */ /* 0x000fe2000788c0ff */
[----:B------:R-:W-:Y:S01]  /*6750*/  BSSY B1, `(.L_x_11443) ;  /* 0x0000076000017945 */ /* 0x000fe20003800000 */
[----:B--23--:R-:W-:-:S02]  /*6760*/  LEA R44, P3, R27, R88, 0x1 ;  /* 0x000000581b2c7211 */ /* 0x00cfc400078608ff */
[----:B------:R-:W-:Y:S02]  /*6770*/  SEL R101, R98, R101, !P4 ;  /* 0x0000006562657207 */ /* 0x000fe40006000000 */
[----:B------:R-:W-:Y:S02]  /*6780*/  LEA.HI.X R45, R27, R89, R90, 0x1, P3 ;  /* 0x000000591b2d7211 */ /* 0x000fe400018f0c5a */
[----:B----4-:R-:W-:Y:S02]  /*6790*/  SHF.R.S32.HI R12, RZ, 0x1f, R101 ;  /* 0x0000001fff0c7819 */ /* 0x010fe40000011465 */
[----:B------:R-:W-:Y:S02]  /*67a0*/  ISETP.GE.AND P3, PT, R4, R97, PT ;  /* 0x000000610400720c */ /* 0x000fe40003f66270 */
[----:B------:R-:W-:-:S04]  /*67b0*/  LEA.HI R12, R12, R101, RZ, 0x4 ;  /* 0x000000650c0c7211 */ /* 0x000fc800078f20ff */
[----:B------:R-:W-:-:S04]  /*67c0*/  SHF.R.S32.HI R12, RZ, 0x4, R12 ;  /* 0x00000004ff0c7819 */ /* 0x000fc8000001140c */
[----:B------:R-:W-:-:S04]  /*67d0*/  LEA.HI.SX32 R12, R7, R12, 0x1d ;  /* 0x0000000c070c7211 */ /* 0x000fc800078feaff */
[----:B------:R-:W-:Y:S01]  /*67e0*/  SHF.R.S32.HI R13, RZ, 0x1f, R12 ;  /* 0x0000001fff0d7819 */ /* 0x000fe2000001140c */
[----:B------:R-:W-:-:S03]  /*67f0*/  IMAD.SHL.U32 R46, R12, 0x8, RZ ;  /* 0x000000080c2e7824 */ /* 0x000fc600078e00ff */
[----:B------:R-:W-:-:S05]  /*6800*/  LEA.HI R13, R13, R12, RZ, 0x2 ;  /* 0x0000000c0d0d7211 */ /* 0x000fca00078f10ff */
[----:B------:R-:W-:-:S05]  /*6810*/  IMAD.SHL.U32 R13, R13, 0x400, RZ ;  /* 0x000004000d0d7824 */ /* 0x000fca00078e00ff */
[----:B------:R-:W-:Y:S02]  /*6820*/  LOP3.LUT R13, R13, 0x7ffff000, RZ, 0xc0, !PT ;  /* 0x7ffff0000d0d7812 */ /* 0x000fe400078ec0ff */
[----:B-----5:R-:W-:-:S04]  /*6830*/  LOP3.LUT R12, R40, 0x18, R46, 0xf8, !PT ;  /* 0x00000018280c7812 */ /* 0x020fc800078ef82e */
[----:B------:R-:W-:-:S04]  /*6840*/  LOP3.LUT R12, R12, R15, RZ, 0x3c, !PT ;  /* 0x0000000f0c0c7212 */ /* 0x000fc800078e3cff */
[----:B------:R-:W-:-:S05]  /*6850*/  IADD3 R13, R12, R13, R14 ;  /* 0x0000000d0c0d7210 */ /* 0x000fca0007ffe00e */
        /* <DEDUP_REMOVED lines=11> */
[----:B------:R-:W-:Y:S02]  /*6910*/  SHF.R.U64 R36, R36, 0x10, R37 ;  /* 0x0000001024247819 */ /* 0x000fe40000001225 */
[----:B------:R-:W-:Y:S02]  /*6920*/  SHF.R.U32.HI R48, RZ, 0x10, R49 ;  /* 0x00000010ff307819 */ /* 0x000fe40000011631 */
[----:B------:R-:W-:-:S02]  /*6930*/  SHF.R.U32.HI R37, RZ, 0x10, R37 ;  /* 0x00000010ff257819 */ /* 0x000fc40000011625 */
[C---:B------:R-:W-:Y:S02]  /*6940*/  PRMT R39, R111.reuse, 0x5410, R39 ;  /* 0x000054106f277816 */ /* 0x040fe40000000027 */
[----:B------:R-:W-:Y:S01]  /*6950*/  PRMT R111, R111, 0x5432, R48 ;  /* 0x000054326f6f7816 */ /* 0x000fe20000000030 */
[----:B---3--:R-:W-:Y:S01]  /*6960*/  IMAD.U32 R48, R13, 0x10000, RZ ;  /* 0x000100000d307824 */ /* 0x008fe200078e00ff */
[----:B------:R-:W-:Y:S02]  /*6970*/  PRMT R37, R109, 0x5432, R37 ;  /* 0x000054326d257816 */ /* 0x000fe40000000025 */
[--C-:B------:R-:W-:Y:S01]  /*6980*/  SHF.R.U64 R49, R50, 0x10, R51.reuse ;  /* 0x0000001032317819 */ /* 0x100fe20000001233 */
[----:B------:R-:W-:Y:S01]  /*6990*/  IMAD.U32 R52, R111, 0x10000, RZ ;  /* 0x000100006f347824 */ /* 0x000fe200078e00ff */
[----:B------:R-:W-:Y:S01]  /*69a0*/  SHF.R.U32.HI R50, RZ, 0x10, R51 ;  /* 0x00000010ff327819 */ /* 0x000fe20000011633 */
[----:B------:R-:W-:Y:S01]  /*69b0*/  IMAD.U32 R51, R37, 0x10000, RZ ;  /* 0x0001000025337824 */ /* 0x000fe200078e00ff */
[----:B------:R-:W-:Y:S01]  /*69c0*/  LOP3.LUT R41, R41, 0xffff0000, RZ, 0xc0, !PT ;  /* 0xffff000029297812 */ /* 0x000fe200078ec0ff */
[-C--:B------:R-:W-:Y:S01]  /*69d0*/  FMUL.FTZ R54, R53, R52.reuse ;  /* 0x0000003435367220 */ /* 0x080fe20000410000 */
[----:B------:R-:W-:Y:S01]  /*69e0*/  LOP3.LUT R37, R37, 0xffff0000, RZ, 0xc0, !PT ;  /* 0xffff000025257812 */ /* 0x000fe200078ec0ff */
[-C--:B------:R-:W-:Y:S01]  /*69f0*/  FMUL.FTZ R53, R53, R51.reuse ;  /* 0x0000003335357220 */ /* 0x080fe20000410000 */
[----:B------:R-:W-:Y:S01]  /*6a00*/  LOP3.LUT R13, R13, 0xffff0000, RZ, 0xc0, !PT ;  /* 0xffff00000d0d7812 */ /* 0x000fe200078ec0ff */
[----:B------:R-:W-:Y:S01]  /*6a10*/  FFMA.FTZ R51, R48, R51, -R54 ;  /* 0x0000003330337223 */ /* 0x000fe20000010836 */
[----:B------:R-:W-:Y:S01]  /*6a20*/  PRMT R49, R110, 0x5410, R49 ;  /* 0x000054106e317816 */ /* 0x000fe20000000031 */
[----:B------:R-:W-:Y:S01]  /*6a30*/  FFMA.FTZ R48, R48, R52, R53 ;  /* 0x0000003430307223 */ /* 0x000fe20000010035 */
[----:B------:R-:W-:Y:S01]  /*6a40*/  LOP3.LUT R52, R111, 0xffff0000, RZ, 0xc0, !PT ;  /* 0xffff00006f347812 */ /* 0x000fe200078ec0ff */
[----:B------:R-:W-:Y:S01]  /*6a50*/  IMAD.U32 R54, R43, 0x10000, RZ ;  /* 0x000100002b367824 */ /* 0x000fe200078e00ff */
[----:B------:R-:W-:-:S02]  /*6a60*/  PRMT R110, R110, 0x5432, R50 ;  /* 0x000054326e6e7816 */ /* 0x000fc40000000032 */
[----:B------:R-:W-:Y:S01]  /*6a70*/  PRMT R47, R108, 0x5432, R47 ;  /* 0x000054326c2f7816 */ /* 0x000fe2000000002f */
[CC--:B------:R-:W-:Y:S01]  /*6a80*/  FMUL.FTZ R53, R41.reuse, R52.reuse ;  /* 0x0000003429357220 */ /* 0x0c0fe20000410000 */
        /* <DEDUP_REMOVED lines=11> */
[----:B------:R-:W-:Y:S02]  /*6b40*/  LOP3.LUT R15, R15, 0xffff0000, RZ, 0xc0, !PT ;  /* 0xffff00000f0f7812 */ /* 0x000fe400078ec0ff */
[C---:B------:R-:W-:Y:S01]  /*6b50*/  FFMA.FTZ R50, R52.reuse, R41, -R50 ;  /* 0x0000002934327223 */ /* 0x040fe20000010832 */
[----:B------:R-:W-:Y:S01]  /*6b60*/  FFMA.FTZ R41, R52, R53, R54 ;  /* 0x0000003534297223 */ /* 0x000fe20000010036 */
[----:B------:R-:W-:Y:S01]  /*6b70*/  LOP3.LUT R52, R43, 0xffff0000, RZ, 0xc0, !PT ;  /* 0xffff00002b347812 */ /* 0x000fe200078ec0ff */
[C---:B------:R-:W-:Y:S01]  /*6b80*/  IMAD.U32 R53, R40.reuse, 0x10000, RZ ;  /* 0x0001000028357824 */ /* 0x040fe200078e00ff */
[----:B------:R-:W-:Y:S01]  /*6b90*/  LOP3.LUT R40, R40, 0xffff0000, RZ, 0xc0, !PT ;  /* 0xffff000028287812 */ /* 0x000fe200078ec0ff */
[----:B------:R-:W-:Y:S01]  /*6ba0*/  IMAD.U32 R54, R36, 0x10000, RZ ;  /* 0x0001000024367824 */ /* 0x000fe200078e00ff */
[----:B------:R-:W-:Y:S01]  /*6bb0*/  PRMT R38, R108, 0x5410, R38 ;  /* 0x000054106c267816 */ /* 0x000fe20000000026 */
[----:B------:R-:W-:Y:S01]  /*6bc0*/  FMUL.FTZ R43, R52, R110 ;  /* 0x0000006e342b7220 */ /* 0x000fe20000410000 */
[----:B------:R-:W-:-:S02]  /*6bd0*/  F2FP.BF16.F32.PACK_AB R37, R37, R51 ;  /* 0x000000332525723e */ /* 0x000fc400000010ff */
[----:B------:R-:W-:Y:S01]  /*6be0*/  F2FP.BF16.F32.PACK_AB R48, R13, R48 ;  /* 0x000000300d30723e */ /* 0x000fe200000010ff */
[-C--:B------:R-:W-:Y:S01]  /*6bf0*/  FFMA.FTZ R43, R15, R47.reuse, -R43 ;  /* 0x0000002f0f2b7223 */ /* 0x080fe2000001082b */
[----:B------:R-:W-:Y:S01]  /*6c00*/  FMUL.FTZ R47, R52, R47 ;  /* 0x0000002f342f7220 */ /* 0x000fe20000410000 */
[C---:B------:R-:W-:Y:S01]  /*6c10*/  IMAD.U32 R52, R39.reuse, 0x10000, RZ ;  /* 0x0001000027347824 */ /* 0x040fe200078e00ff */
[----:B------:R-:W-:Y:S01]  /*6c20*/  LOP3.LUT R39, R39, 0xffff0000, RZ, 0xc0, !PT ;  /* 0xffff000027277812 */ /* 0x000fe200078ec0ff */
[----:B------:R-:W-:Y:S02]  /*6c30*/  IMAD.MOV.U32 R13, RZ, RZ, R37 ;  /* 0x000000ffff0d7224 */ /* 0x000fe400078e0025 */
[----:B------:R-:W-:Y:S01]  /*6c40*/  FFMA.FTZ R15, R15, R110, R47 ;  /* 0x0000006e0f0f7223 */ /* 0x000fe2000001002f */
[C---:B------:R-:W-:Y:S01]  /*6c50*/  FMUL.FTZ R55, R53.reuse, R52 ;  /* 0x0000003435377220 */ /* 0x040fe20000410000 */
[----:B------:R-:W-:Y:S02]  /*6c60*/  IMAD.U32 R47, R12, 0x10000, RZ ;  /* 0x000100000c2f7824 */ /* 0x000fe400078e00ff */
[----:B------:R-:W-:Y:S01]  /*6c70*/  FMUL.FTZ R53, R53, R54 ;  /* 0x0000003635357220 */ /* 0x000fe20000410000 */
[----:B------:R-:W-:Y:S01]  /*6c80*/  FMUL.FTZ R57, R40, R39 ;  /* 0x0000002728397220 */ /* 0x000fe20000410000 */
[----:B------:R-:W-:Y:S01]  /*6c90*/  F2FP.BF16.F32.PACK_AB R43, R43, R50 ;  /* 0x000000322b2b723e */ /* 0x000fe200000010ff */
[C---:B------:R-:W-:Y:S01]  /*6ca0*/  FFMA.FTZ R55, R47.reuse, R54, -R55 ;  /* 0x000000362f377223 */ /* 0x040fe20000010837 */
[----:B------:R-:W-:Y:S01]  /*6cb0*/  FFMA.FTZ R53, R47, R52, R53 ;  /* 0x000000342f357223 */ /* 0x000fe20000010035 */
[----:B------:R-:W-:Y:S01]  /*6cc0*/  LOP3.LUT R47, R36, 0xffff0000, RZ, 0xc0, !PT ;  /* 0xffff0000242f7812 */ /* 0x000fe200078ec0ff */
[----:B------:R-:W-:Y:S01]  /*6cd0*/  IMAD.U32 R52, R38, 0x10000, RZ ;  /* 0x0001000026347824 */ /* 0x000fe200078e00ff */
[----:B------:R-:W-:-:S03]  /*6ce0*/  LOP3.LUT R36, R12, 0xffff0000, RZ, 0xc0, !PT ;  /* 0xffff00000c247812 */ /* 0x000fc600078ec0ff */
[-C--:B------:R-:W-:Y:S02]  /*6cf0*/  FMUL.FTZ R40, R40, R47.reuse ;  /* 0x0000002f28287220 */ /* 0x080fe40000410000 */
[----:B------:R-:W-:Y:S01]  /*6d00*/  FFMA.FTZ R12, R36, R47, -R57 ;  /* 0x0000002f240c7223 */ /* 0x000fe20000010839 */
[----:B------:R-:W-:Y:S02]  /*6d10*/  IMAD.U32 R47, R42, 0x10000, RZ ;  /* 0x000100002a2f7824 */ /* 0x000fe400078e00ff */
[----:B------:R-:W-:Y:S01]  /*6d20*/  FFMA.FTZ R36, R36, R39, R40 ;  /* 0x0000002724247223 */ /* 0x000fe20000010028 */
[C---:B------:R-:W-:Y:S01]  /*6d30*/  IMAD.U32 R40, R49.reuse, 0x10000, RZ ;  /* 0x0001000031287824 */ /* 0x040fe200078e00ff */
[----:B------:R-:W-:Y:S01]  /*6d40*/  LOP3.LUT R42, R42, 0xffff0000, RZ, 0xc0, !PT ;  /* 0xffff00002a2a7812 */ /* 0x000fe200078ec0ff */
[C---:B------:R-:W-:Y:S01]  /*6d50*/  IMAD.U32 R39, R14.reuse, 0x10000, RZ ;  /* 0x000100000e277824 */ /* 0x040fe200078e00ff */
[----:B------:R-:W-:Y:S01]  /*6d60*/  LOP3.LUT R49, R49, 0xffff0000, RZ, 0xc0, !PT ;  /* 0xffff000031317812 */ /* 0x000fe200078ec0ff */
[C---:B------:R-:W-:Y:S01]  /*6d70*/  FMUL.FTZ R54, R47.reuse, R40 ;  /* 0x000000282f367220 */ /* 0x040fe20000410000 */
[----:B------:R-:W-:Y:S01]  /*6d80*/  FMUL.FTZ R47, R47, R52 ;  /* 0x000000342f2f7220 */ /* 0x000fe20000410000 */
[----:B------:R-:W-:-:S02]  /*6d90*/  LOP3.LUT R14, R14, 0xffff0000, RZ, 0xc0, !PT ;  /* 0xffff00000e0e7812 */ /* 0x000fc400078ec0ff */
[C---:B------:R-:W-:Y:S01]  /*6da0*/  FFMA.FTZ R54, R39.reuse, R52, -R54 ;  /* 0x0000003427367223 */ /* 0x040fe20000010836 */
[----:B------:R-:W-:Y:S01]  /*6db0*/  FFMA.FTZ R39, R39, R40, R47 ;  /* 0x0000002827277223 */ /* 0x000fe2000001002f */
[----:B------:R-:W-:Y:S01]  /*6dc0*/  LOP3.LUT R47, R38, 0xffff0000, RZ, 0xc0, !PT ;  /* 0xffff0000262f7812 */ /* 0x000fe200078ec0ff */
[----:B------:R-:W-:Y:S01]  /*6dd0*/  FMUL.FTZ R57, R42, R49 ;  /* 0x000000312a397220 */ /* 0x000fe20000410000 */
[----:B------:R-:W-:Y:S01]  /*6de0*/  F2FP.BF16.F32.PACK_AB R38, R15, R41 ;  /* 0x000000290f26723e */ /* 0x000fe200000010ff */
[----:B------:R-:W-:Y:S01]  /*6df0*/  IMAD.MOV.U32 R15, RZ, RZ, R43 ;  /* 0x000000ffff0f7224 */ /* 0x000fe200078e002b */
[----:B------:R-:W-:Y:S01]  /*6e00*/  F2FP.BF16.F32.PACK_AB R12, R12, R55 ;  /* 0x000000370c0c723e */ /* 0x000fe200000010ff */
[-C--:B------:R-:W-:Y:S01]  /*6e10*/  FMUL.FTZ R42, R42, R47.reuse ;  /* 0x0000002f2a2a7220 */ /* 0x080fe20000410000 */
[----:B------:R-:W-:Y:S01]  /*6e20*/  FFMA.FTZ R47, R14, R47, -R57 ;  /* 0x0000002f0e2f7223 */ /* 0x000fe20000010839 */
[----:B------:R-:W-:Y:S01]  /*6e30*/  F2FP.BF16.F32.PACK_AB R40, R36, R53 ;  /* 0x000000352428723e */ /* 0x000fe200000010ff */
[----:B------:R-:W-:-:S02]  /*6e40*/  IMAD.MOV.U32 R41, RZ, RZ, R48 ;  /* 0x000000ffff297224 */ /* 0x000fc400078e0030 */
[----:B------:R-:W-:Y:S01]  /*6e50*/  FFMA.FTZ R14, R14, R49, R42 ;  /* 0x000000310e0e7223 */ /* 0x000fe2000001002a */
[----:B------:R-:W-:Y:S01]  /*6e60*/  IMAD.MOV.U32 R43, RZ, RZ, R38 ;  /* 0x000000ffff2b7224 */ /* 0x000fe200078e0026 */
[----:B------:R-:W-:-:S03]  /*6e70*/  F2FP.BF16.F32.PACK_AB R42, R47, R54 ;  /* 0x000000362f2a723e */ /* 0x000fc600000010ff */
[----:B------:R-:W-:Y:S02]  /*6e80*/  F2FP.BF16.F32.PACK_AB R39, R14, R39 ;  /* 0x000000270e27723e */ /* 0x000fe400000010ff */
[----:B------:R-:W-:-:S03]  /*6e90*/  IMAD.MOV.U32 R14, RZ, RZ, R42 ;  /* 0x000000ffff0e7224 */ /* 0x000fc600078e002a */
[----:B------:R-:W-:-:S07]  /*6ea0*/  IMAD.MOV.U32 R42, RZ, RZ, R39 ;  /* 0x000000ffff2a7224 */ /* 0x000fce00078e0027 */
.L_x_11444:
[----:B------:R-:W-:Y:S05]  /*6eb0*/  BSYNC B1 ;  /* 0x0000000000017941 */ /* 0x000fea0003800000 */
.L_x_11443:
[----:B---3--:R3:W-:Y:S01]  /*6ec0*/  ST.E.128 desc[UR52][R44.64], R12 ;  /* 0x0000000c2c007985 */ /* 0x0087e2000c101d34 */
[----:B------:R-:W-:-:S13]  /*6ed0*/  ISETP.GE.AND P3, PT, R46, R11, PT ;  /* 0x0000000b2e00720c */ /* 0x000fda0003f66270 */
[----:B------:R-:W-:Y:S05]  /*6ee0*/  @P3 BRA `(.L_x_11406) ;  /* 0x0000000400503947 */ /* 0x000fea0003800000 */
[----:B------:R-:W-:-:S05]  /*6ef0*/  IMAD.WIDE R88, R46, 0x2, R88 ;  /* 0x000000022e587825 */ /* 0x000fca00078e0258 */
[----:B--2---:R2:W-:Y:S01]  /*6f00*/  ST.E.128 desc[UR52][R88.64], R40 ;  /* 0x0000002858007985 */ /* 0x0045e2000c101d34 */
[----:B------:R-:W-:Y:S05]  /*6f10*/  BRA `(.L_x_11406) ;  /* 0x0000000400447947 */ /* 0x000fea0003800000 */
.L_x_11398:
[----:B------:R-:W-:-:S06]  /*6f20*/  UISETP.NE.AND UP0, UPT, UR39, 0x3, UPT ;  /* 0x000000032700788c */ /* 0x000fcc000bf05270 */
[----:B------:R-:W-:-:S13]  /*6f30*/  PLOP3.LUT P2, PT, PT, PT, UP0, 0x80, 0x0 ;  /* 0x000000000000781c */ /* 0x000fda0003f4f008 */
[----:B------:R-:W-:Y:S05]  /*6f40*/  @!P2 BRA `(.L_x_11445) ;  /* 0x000000000004a947 */ /* 0x000fea0003800000 */
[----:B------:R-:W-:Y:S01]  /*6f50*/  BPT.TRAP 0x1 ;  /* 0x000000040000795c */ /* 0x000fe20000300000 */
.L_x_11445:
[----:B------:R-:W-:Y:S01]  /*6f60*/  IMAD R34, R22, 0x8, R2 ;  /* 0x0000000816227824 */ /* 0x000fe200078e0202 */
[----:B------:R-:W-:Y:S01]  /*6f70*/  SHF.L.U32 R86, R147, 0x1f, RZ ;  /* 0x0000001f93567819 */ /* 0x000fe200000006ff */
[----:B------:R-:W-:Y:S01]  /*6f80*/  BSSY B1, `(.L_x_11446) ;  /* 0x0000004000017945 */ /* 0x000fe20003800000 */
[----:B------:R-:W-:Y:S02]  /*6f90*/  SHF.R.S32.HI R83, RZ, 0x1f, R82 ;  /* 0x0000001fff537819 */ /* 0x000fe40000011452 */
[----:B------:R-:W0:Y:S02]  /*6fa0*/  SYNCS.PHASECHK.TRANS64.TRYWAIT P3, [R34+URZ+0x2d890], R86 ;  /* 0x02d89056220075a7 */ /* 0x000e24000806017f */
[----:B0-----:R-:W-:Y:S05]  /*6fb0*/  @!P3 BRA `(.L_x_11447) ;  /* 0x000001e00048b947 */ /* 0x001fea0003800000 */
.L_x_11758:
[----:B------:R-:W-:Y:S05]  /*6fc0*/  BSYNC B1 ;  /* 0x0000000000017941 */ /* 0x000fea0003800000 */
.L_x_11446:
[----:B------:R-:W1:Y:S01]  /*6fd0*/  S2R R36, SR_TID.X ;  /* 0x0000000000247919 */ /* 0x000e620000002100 */
        /* <DEDUP_REMOVED lines=18> */
[----:B------:R-:W-:Y:S01]  /*7100*/  LEA R43, P3, R12, UR6, 0x1 ;  /* 0x000000060c2b7c11 */ /* 0x000fe2000f8608ff */
[C---:B-1----:R-:W-:Y:S02]  /*7110*/  VIADD R37, R36.reuse, 0xffffff80 ;  /* 0xffffff8024257836 */ /* 0x042fe40000000000 */
[----:B------:R-:W-:Y:S01]  /*7120*/  VIADD R36, R36, 0xffffff80 ;  /* 0xffffff8024247836 */ /* 0x000fe20000000000 */
[----:B------:R-:W-:-:S04]  /*7130*/  LEA.HI.X R13, R12, UR7, R13, 0x1, P3 ;  /* 0x000000070c0d7c11 */ /* 0x000fc800098f0c0d */
[----:B------:R-:W-:-:S04]  /*7140*/  LEA.HI R36, R36, R37, RZ, 0x1 ;  /* 0x0000002524247211 */ /* 0x000fc800078f08ff */
[----:B------:R-:W-:-:S04]  /*7150*/  SHF.R.S32.HI R36, RZ, 0x1, R36 ;  /* 0x00000001ff247819 */ /* 0x000fc80000011424 */
[----:B------:R-:W-:Y:S01]  /*7160*/  ISETP.GT.AND P3, PT, R85, R36, PT ;  /* 0x000000245500720c */ /* 0x000fe20003f64270 */
[----:B------:R-:W-:-:S12]  /*7170*/  BRA.DIV UR4, `(.L_x_11448) ;  /* 0x000001de04ec7947 */ /* 0x000fd8000b800000 */
[----:B------:R1:W2:Y:S04]  /*7180*/  SHFL.IDX PT, R42, R13, RZ, 0x1e1f ;  /* 0x001e1fff0d2a7589 */ /* 0x0002a800000e0000 */
[----:B------:R-:W3:Y:S02]  /*7190*/  SHFL.IDX PT, R43, R43, RZ, 0x1e1f ;  /* 0x001e1fff2b2b7589 */ /* 0x000ee400000e0000 */
.L_x_11762:
[----:B------:R-:W-:Y:S05]  /*71a0*/  @!P3 BRA `(.L_x_11406) ;  /* 0x0000000000a0b947 */ /* 0x000fea0003800000 */
[----:B-1----:R-:W4:Y:S01]  /*71b0*/  LDL R13, [R1+0x4c] ;  /* 0x00004c00010d7983 */ /* 0x002f220000100800 */
[----:B------:R-:W-:-:S03]  /*71c0*/  ULDC UR4, c[0x0][0x2f4] ;  /* 0x0000bd0000047ab9 */ /* 0x000fc60000000800 */
[----:B------:R-:W5:Y:S04]  /*71d0*/  LDL R12, [R1+0x48] ;  /* 0x00004800010c7983 */ /* 0x000f680000100800 */
[----:B------:R-:W5:Y:S04]  /*71e0*/  LDL R11, [R1+0x34] ;  /* 0x00003400010b7983 */ /* 0x000f680000100800 */
[----:B------:R-:W5:Y:S01]  /*71f0*/  LDL R45, [R1+0x38] ;  /* 0x00003800012d7983 */ /* 0x000f620000100800 */
[C---:B------:R-:W-:Y:S02]  /*7200*/  ISETP.GE.AND P5, PT, R18.reuse, UR4, PT ;  /* 0x0000000412007c0c */ /* 0x040fe4000bfa6270 */
[----:B------:R-:W-:Y:S01]  /*7210*/  ISETP.GE.AND P4, PT, R137, UR4, PT ;  /* 0x0000000489007c0c */ /* 0x000fe2000bf86270 */
[----:B------:R-:W5:Y:S10]  /*7220*/  LDL R44, [R1+0x44] ;  /* 0x00004400012c7983 */ /* 0x000f740000100800 */
[----:B---3--:R-:W-:-:S04]  /*7230*/  @!P5 LEA R40, P3, R18, R43, 0x1 ;  /* 0x0000002b1228d211 */ /* 0x008fc800078608ff */
[----:B--2---:R-:W-:Y:S02]  /*7240*/  @!P5 LEA.HI.X R41, R18, R42, R19, 0x1, P3 ;  /* 0x0000002a1229d211 */ /* 0x004fe400018f0c13 */
[----:B------:R-:W-:-:S04]  /*7250*/  @!P4 LEA R38, P3, R137, R43, 0x1 ;  /* 0x0000002b8926c211 */ /* 0x000fc800078608ff */
[----:B----4-:R-:W-:Y:S02]  /*7260*/  @!P4 LEA.HI.X R39, R137, R42, R13, 0x1, P3 ;  /* 0x0000002a8927c211 */ /* 0x010fe400018f0c0d */
[----:B------:R-:W-:-:S13]  /*7270*/  ISETP.GE.AND P3, PT, R136, UR4, PT ;  /* 0x0000000488007c0c */ /* 0x000fda000bf66270 */
[----:B------:R-:W-:-:S04]  /*7280*/  @!P3 LEA R36, P6, R136, R43, 0x1 ;  /* 0x0000002b8824b211 */ /* 0x000fc800078c08ff */
[----:B-----5:R-:W-:Y:S02]  /*7290*/  @!P3 LEA.HI.X R37, R136, R42, R12, 0x1, P6 ;  /* 0x0000002a8825b211 */ /* 0x020fe400030f0c0c */
[----:B------:R-:W1:Y:S04]  /*72a0*/  @!P5 LDS.128 R12, [R64+0x15000] ;  /* 0x01500000400cd984 */ /* 0x000e680000000c00 */
        /* <DEDUP_REMOVED lines=24> */
.L_x_11406:
[----:B------:R-:W-:Y:S05]  /*7430*/  BSYNC B0 ;  /* 0x0000000000007941 */ /* 0x000fea0003800000 */
.L_x_11397:
        /* <DEDUP_REMOVED lines=16> */
.L_x_11450:
[----:B------:R-:W-:Y:S05]  /*7540*/  BSYNC B0 ;  /* 0x0000000000007941 */ /* 0x000fea0003800000 */
.L_x_11449:
[----:B------:R-:W5:Y:S01]  /*7550*/  SYNCS.PHASECHK.TRANS64.TRYWAIT P2, [R34+URZ+0x2d8b0], R86 ;  /* 0x02d8b056220075a7 */ /* 0x000f62000804017f */
[----:B------:R-:W-:Y:S04]  /*7560*/  BSSY B0, `(.L_x_11451) ;  /* 0x0000002000007945 */ /* 0x000fe80003800000 */
[----:B-----5:R-:W-:Y:S05]  /*7570*/  @!P2 BRA `(.L_x_11452) ;  /* 0x000001dc0034a947 */ /* 0x020fea0003800000 */
.L_x_11763:
[----:B------:R-:W-:Y:S05]  /*7580*/  BSYNC B0 ;  /* 0x0000000000007941 */ /* 0x000fea0003800000 */
.L_x_11451:
[----:B-1-34-:R-:W1:Y:S01]  /*7590*/  S2R R14, SR_TID.X ;  /* 0x00000000000e7919 */ /* 0x01ae620000002100 */
[----:B------:R-:W-:Y:S01]  /*75a0*/  ULDC.64 UR4, c[0x0][0x328] ;  /* 0x0000ca0000047ab9 */ /* 0x000fe20000000a00 */
[----:B------:R-:W-:Y:S01]  /*75b0*/  ULDC.64 UR6, c[0x0][0x318] ;  /* 0x0000c60000067ab9 */ /* 0x000fe20000000a00 */
[----:B------:R-:W-:Y:S01]  /*75c0*/  IMAD R83, R83, UR4, RZ ;  /* 0x0000000453537c24 */ /* 0x000fe2000f8e02ff */
[----:B------:R-:W-:Y:S01]  /*75d0*/  BSSY B0, `(.L_x_11453) ;  /* 0x000003c000007945 */ /* 0x000fe20003800000 */
[----:B--2---:R-:W-:-:S04]  /*75e0*/  IMAD.WIDE.U32 R12, R82, UR4, RZ ;  /* 0x00000004520c7c25 */ /* 0x004fc8000f8e00ff */
[----:B------:R-:W-:Y:S01]  /*75f0*/  IMAD R83, R82, UR5, R83 ;  /* 0x0000000552537c24 */ /* 0x000fe2000f8e0253 */
[----:B------:R-:W-:Y:S02]  /*7600*/  ULDC.64 UR4, c[0x0][0x338] ;  /* 0x0000ce0000047ab9 */ /* 0x000fe40000000a00 */
        /* <DEDUP_REMOVED lines=8> */
[----:B------:R-:W-:Y:S01]  /*7690*/  LEA R11, P2, R12, UR6, 0x1 ;  /* 0x000000060c0b7c11 */ /* 0x000fe2000f8408ff */
[C---:B-1----:R-:W-:Y:S02]  /*76a0*/  VIADD R15, R14.reuse, 0xffffff80 ;  /* 0xffffff800e0f7836 */ /* 0x042fe40000000000 */
[----:B------:R-:W-:Y:S01]  /*76b0*/  VIADD R14, R14, 0xffffff80 ;  /* 0xffffff800e0e7836 */ /* 0x000fe20000000000 */
[----:B------:R-:W-:Y:S01]  /*76c0*/  LEA.HI.X R12, R12, UR7, R13, 0x1, P2 ;  /* 0x000000070c0c7c11 */ /* 0x000fe200090f0c0d */
[----:B------:R0:W1:Y:S03]  /*76d0*/  SHFL.IDX PT, R40, R11, RZ, 0x1e1f ;  /* 0x001e1fff0b287589 */ /* 0x00006600000e0000 */
[----:B------:R-:W-:Y:S01]  /*76e0*/  LEA.HI R14, R14, R15, RZ, 0x1 ;  /* 0x0000000f0e0e7211 */ /* 0x000fe200078f08ff */
[----:B------:R0:W2:Y:S03]  /*76f0*/  SHFL.IDX PT, R41, R12, RZ, 0x1e1f ;  /* 0x001e1fff0c297589 */ /* 0x0000a600000e0000 */
[----:B------:R-:W-:-:S04]  /*7700*/  SHF.R.S32.HI R14, RZ, 0x1, R14 ;  /* 0x00000001ff0e7819 */ /* 0x000fc8000001140e */
[----:B------:R-:W-:-:S13]  /*7710*/  ISETP.GT.AND P2, PT, R85, R14, PT ;  /* 0x0000000e5500720c */ /* 0x000fda0003f44270 */
[----:B01----:R-:W-:Y:S05]  /*7720*/  @!P2 BRA `(.L_x_11454) ;  /* 0x000000000098a947 */ /* 0x003fea0003800000 */
[----:B------:R-:W3:Y:S01]  /*7730*/  LDL R15, [R1+0x4c] ;  /* 0x00004c00010f7983 */ /* 0x000ee20000100800 */
[----:B------:R-:W-:-:S03]  /*7740*/  ULDC UR4, c[0x0][0x2f4] ;  /* 0x0000bd0000047ab9 */ /* 0x000fc60000000800 */
[----:B------:R-:W4:Y:S04]  /*7750*/  LDL R14, [R1+0x48] ;  /* 0x00004800010e7983 */ /* 0x000f280000100800 */
[----:B------:R-:W5:Y:S04]  /*7760*/  LDL R46, [R1+0x34] ;  /* 0x00003400012e7983 */ /* 0x000f680000100800 */
[----:B------:R-:W5:Y:S01]  /*7770*/  LDL R45, [R1+0x38] ;  /* 0x00003800012d7983 */ /* 0x000f620000100800 */
[C---:B------:R-:W-:Y:S02]  /*7780*/  ISETP.GE.AND P5, PT, R18.reuse, UR4, PT ;  /* 0x0000000412007c0c */ /* 0x040fe4000bfa6270 */
[----:B------:R-:W-:Y:S01]  /*7790*/  ISETP.GE.AND P4, PT, R137, UR4, PT ;  /* 0x0000000489007c0c */ /* 0x000fe2000bf86270 */
[----:B------:R-:W5:Y:S10]  /*77a0*/  LDL R44, [R1+0x44] ;  /* 0x00004400012c7983 */ /* 0x000f740000100800 */
[----:B------:R-:W-:-:S04]  /*77b0*/  @!P5 LEA R42, P2, R18, R40, 0x1 ;  /* 0x00000028122ad211 */ /* 0x000fc800078408ff */
[----:B--2---:R-:W-:Y:S02]  /*77c0*/  @!P5 LEA.HI.X R43, R18, R41, R19, 0x1, P2 ;  /* 0x00000029122bd211 */ /* 0x004fe400010f0c13 */
[----:B------:R-:W-:-:S04]  /*77d0*/  @!P4 LEA R38, P2, R137, R40, 0x1 ;  /* 0x000000288926c211 */ /* 0x000fc800078408ff */
[----:B---3--:R-:W-:Y:S02]  /*77e0*/  @!P4 LEA.HI.X R39, R137, R41, R15, 0x1, P2 ;  /* 0x000000298927c211 */ /* 0x008fe400010f0c0f */
[----:B------:R-:W-:-:S13]  /*77f0*/  ISETP.GE.AND P2, PT, R136, UR4, PT ;  /* 0x0000000488007c0c */ /* 0x000fda000bf46270 */
[----:B------:R-:W-:-:S04]  /*7800*/  @!P2 LEA R36, P6, R136, R40, 0x1 ;  /* 0x000000288824a211 */ /* 0x000fc800078c08ff */
[----:B----4-:R-:W-:Y:S02]  /*7810*/  @!P2 LEA.HI.X R37, R136, R41, R14, 0x1, P6 ;  /* 0x000000298825a211 */ /* 0x010fe400030f0c0e */
[----:B------:R-:W0:Y:S04]  /*7820*/  @!P5 LDS.128 R12, [R64] ;  /* 0x00000000400cd984 */ /* 0x000e280000000c00 */
[----:B0-----:R0:W-:Y:S01]  /*7830*/  @!P5 ST.E.128 desc[UR52][R42.64], R12 ;  /* 0x0000000c2a00d985 */ /* 0x0011e2000c101d34 */
[----:B------:R-:W-:-:S13]  /*7840*/  ISETP.GE.AND P5, PT, R3, UR4, PT ;  /* 0x0000000403007c0c */ /* 0x000fda000bfa6270 */
[----:B------:R-:W1:Y:S01]  /*7850*/  @!P5 LDS.128 R12, [R35] ;  /* 0x00000000230cd984 */ /* 0x000e620000000c00 */
[----:B-----5:R-:W-:-:S04]  /*7860*/  @!P5 IMAD.SHL.U32 R11, R46, 0x8, RZ ;  /* 0x000000082e0bd824 */ /* 0x020fc800078e00ff */
        /* <DEDUP_REMOVED lines=18> */
.L_x_11454:
[----:B------:R-:W-:Y:S05]  /*7990*/  BSYNC B0 ;  /* 0x0000000000007941 */ /* 0x000fea0003800000 */
.L_x_11453:
[----:B------:R-:W-:Y:S01]  /*79a0*/  @!PT LDS RZ, [RZ] ;  /* 0x00000000fffff984 */ /* 0x000fe20000000800 */
[----:B------:R-:W-:Y:S01]  /*79b0*/  @!PT LDS RZ, [RZ] ;  /* 0x00000000fffff984 */ /* 0x000fe20000000800 */
[----:B------:R-:W-:Y:S01]  /*79c0*/  @!PT LDS RZ, [RZ] ;  /* 0x00000000fffff984 */ /* 0x000fe20000000800 */
[----:B------:R-:W-:Y:S01]  /*79d0*/  @!PT LDS RZ, [RZ] ;  /* 0x00000000fffff984 */ /* 0x000fe20000000800 */
[----:B------:R1:W-:Y:S06]  /*79e0*/  MEMBAR.ALL.CTA ;  /* 0x0000000000007992 */ /* 0x0003ec0000008000 */
[----:B-1----:R-:W1:Y:S01]  /*79f0*/  FENCE.VIEW.ASYNC.S ;  /* 0x00000000000073c6 */ /* 0x002e620000000000 */
[----:B------:R-:W-:Y:S02]  /*7a00*/  VIADD R22, R22, 0x1 ;  /* 0x0000000116167836 */ /* 0x000fe40000000000 */
[----:B------:R-:W-:Y:S01]  /*7a10*/  @!P3 VIADD R34, R34, 0x2d8c0 ;  /* 0x0002d8c02222b836 */ /* 0x000fe20000000000 */
[----:B-1----:R1:W-:Y:S02]  /*7a20*/  BAR.SYNC.DEFER_BLOCKING R99, 0x80 ;  /* 0x000200630000751d */ /* 0x0023e40000010000 */
[----:B------:R-:W-:-:S02]  /*7a30*/  ISETP.NE.AND P2, PT, R22, 0x2, PT ;  /* 0x000000021600780c */ /* 0x000fc40003f45270 */
[----:B------:R-:W-:Y:S02]  /*7a40*/  @!P3 PRMT R34, RZ, 0x654, R34 ;  /* 0x00000654ff22b816 */ /* 0x000fe40000000022 */
[----:B0-----:R-:W-:Y:S02]  /*7a50*/  SEL R12, RZ, 0x1, P2 ;  /* 0x00000001ff0c7807 */ /* 0x001fe40001000000 */
[----:B------:R-:W-:Y:S02]  /*7a60*/  SEL R22, R22, RZ, P2 ;  /* 0x000000ff16167207 */ /* 0x000fe40001000000 */
[----:B------:R-:W-:Y:S01]  /*7a70*/  LOP3.LUT R147, R147, R12, RZ, 0x3c, !PT ;  /* 0x0000000c93937212 */ /* 0x000fe200078e3cff */
[----:B------:R1:W-:Y:S01]  /*7a80*/  @!P3 SYNCS.ARRIVE.TRANS64.RED.A1T0 RZ, [R34+URZ], RZ ;  /* 0x000000ff22ffb9a7 */ /* 0x0003e2000810043f */
[----:B------:R-:W-:Y:S05]  /*7a90*/  @P1 BRA `(.L_x_11455) ;  /* 0xffffffb000b81947 */ /* 0x000fea000383ffff */
[----:B------:R-:W0:Y:S01]  /*7aa0*/  S2R R11, SR_TID.X ;  /* 0x00000000000b7919 */ /* 0x000e220000002100 */
[----:B------:R-:W-:Y:S02]  /*7ab0*/  PLOP3.LUT P0, PT, PT, PT, PT, 0x8, 0x0 ;  /* 0x000000000000781c */ /* 0x000fe40003f0e170 */
[----:B0-----:R-:W-:-:S04]  /*7ac0*/  SHF.R.U32.HI R11, RZ, 0x7, R11 ;  /* 0x00000007ff0b7819 */ /* 0x001fc8000001160b */
[----:B------:R-:W-:-:S13]  /*7ad0*/  ISETP.NE.AND P4, PT, R11, 0x1, PT ;  /* 0x000000010b00780c */ /* 0x000fda0003f85270 */
[----:B------:R-:W-:Y:S06]  /*7ae0*/  @!P4 BAR.ARV 0x9, 0x100 ;  /* 0x024400000000cb1d */ /* 0x000fec0000002000 */
.L_x_11392:
[----:B------:R-:W3:Y:S01]  /*7af0*/  LDL R9, [R1+0x30] ;  /* 0x0000300001097983 */ /* 0x000ee20000100800 */
[----:B------:R-:W0:Y:S01]  /*7b00*/  LDC R0, c[0x0][0x448] ;  /* 0x00011200ff007b82 */ /* 0x000e220000000800 */
[----:B------:R-:W-:-:S07]  /*7b10*/  IADD3 R7, R143, 0x1, -R140 ;  /* 0x000000018f077810 */ /* 0x000fce0007ffe88c */
[----:B------:R-:W4:Y:S01]  /*7b20*/  LDC.64 R4, c[0x0][0x9e0] ;  /* 0x00027800ff047b82 */ /* 0x000f220000000a00 */
[----:B0-----:R-:W-:Y:S02]  /*7b30*/  ISETP.NE.AND P1, PT, R0, 0x1, PT ;  /* 0x000000010000780c */ /* 0x001fe40003f25270 */
[----:B----4-:R-:W-:-:S11]  /*7b40*/  ISETP.GE.AND P2, PT, R5, 0x1, PT ;  /* 0x000000010500780c */ /* 0x010fd60003f46270 */
[----:B------:R-:W0:Y:S08]  /*7b50*/  @P1 LDC R3, c[0x0][0x44c] ;  /* 0x00011300ff031b82 */ /* 0x000e300000000800 */
[----:B------:R-:W4:Y:S01]  /*7b60*/  @P1 LDC R6, c[0x0][0x450] ;  /* 0x00011400ff061b82 */ /* 0x000f220000000800 */
[----:B---3--:R-:W-:-:S04]  /*7b70*/  VIADD R0, R9, 0xbf ;  /* 0x000000bf09007836 */ /* 0x008fc80000000000 */
[----:B0-----:R-:W-:-:S05]  /*7b80*/  @P1 IMAD.HI.U32 R3, R0, R3, RZ ;  /* 0x0000000300031227 */ /* 0x001fca00078e00ff */
[----:B----4-:R-:W-:-:S05]  /*7b90*/  @P1 SHF.R.U32.HI R0, RZ, R6, R3 ;  /* 0x00000006ff001219 */ /* 0x010fca0000011603 */
[----:B------:R-:W-:Y:S01]  /*7ba0*/  IMAD.IADD R3, R7, 0x1, R0 ;  /* 0x0000000107037824 */ /* 0x000fe200078e0200 */
[----:B------:R-:W-:Y:S06]  /*7bb0*/  @P0 BRA `(.L_x_11456) ;  /* 0x00000000000c0947 */ /* 0x000fec0003800000 */
[----:B------:R-:W0:Y:S01]  /*7bc0*/  FENCE.VIEW.ASYNC.G ;  /* 0x00000000000073c6 */ /* 0x000e220000000100 */
[----:B------:R-:W-:Y:S05]  /*7bd0*/  WARPSYNC.ALL ;  /* 0x0000000000007948 */ /* 0x000fea0003800000 */
[----:B0-----:R-:W-:Y:S06]  /*7be0*/  BAR.ARV 0xc, 0x200 ;  /* 0x0308000000007b1d */ /* 0x001fec0000002000 */
.L_x_11456:
        /* <DEDUP_REMOVED lines=13> */
.L_x_11459:
[----:B------:R-:W-:-:S13]  /*7cc0*/  ISETP.NE.AND P0, PT, R5, 0x1, PT ;  /* 0x000000010500780c */ /* 0x000fda0003f05270 */
[----:B------:R-:W0:Y:S02]  /*7cd0*/  @P0 LDC.64 R6, c[0x0][0x9e8] ;  /* 0x00027a00ff060b82 */ /* 0x000e240000000a00 */
[----:B0-----:R-:W-:-:S05]  /*7ce0*/  @P0 IMAD.HI.U32 R6, R0, R6, RZ ;  /* 0x0000000600060227 */ /* 0x001fca00078e00ff */
[----:B------:R-:W-:-:S07]  /*7cf0*/  @P0 SHF.R.U32.HI R0, RZ, R7, R6 ;  /* 0x00000007ff000219 */ /* 0x000fce0000011606 */
.L_x_11460:
[----:B------:R-:W-:Y:S05]  /*7d00*/  BSYNC B0 ;  /* 0x0000000000007941 */ /* 0x000fea0003800000 */
.L_x_11458:
[----:B------:R-:W-:-:S05]  /*7d10*/  IMAD R3, R0, R5, R5 ;  /* 0x0000000500037224 */ /* 0x000fca00078e0205 */
[----:B------:R-:W-:-:S07]  /*7d20*/  VIMNMX R4, R4, R3, PT ;  /* 0x0000000304047248 */ /* 0x000fce0003fe0100 */
.L_x_11457:
[----:B------:R-:W3:Y:S01]  /*7d30*/  LDL R8, [R1+0xc] ;  /* 0x00000c0001087983 */ /* 0x000ee20000100800 */
[----:B------:R-:W0:Y:S01]  /*7d40*/  @P1 LDC R0, c[0x0][0x44c] ;  /* 0x00011300ff001b82 */ /* 0x000e220000000800 */
[----:B------:R-:W-:Y:S01]  /*7d50*/  VIADD R4, R4, 0x7f ;  /* 0x0000007f04047836 */ /* 0x000fe20000000000 */
[----:B------:R-:W-:-:S04]  /*7d60*/  ULDC UR4, c[0x0][0x9dc] ;  /* 0x0002770000047ab9 */ /* 0x000fc80000000800 */
[----:B------:R-:W-:Y:S02]  /*7d70*/  SHF.R.S32.HI R3, RZ, 0x1f, R4 ;  /* 0x0000001fff037819 */ /* 0x000fe40000011404 */
[----:B------:R-:W4:Y:S02]  /*7d80*/  @P1 LDC R7, c[0x0][0x450] ;  /* 0x00011400ff071b82 */ /* 0x000f240000000800 */
[----:B------:R-:W-:-:S04]  /*7d90*/  LEA.HI R3, R3, R4, RZ, 0x7 ;  /* 0x0000000403037211 */ /* 0x000fc800078f38ff */
[----:B------:R-:W-:-:S04]  /*7da0*/  SHF.R.S32.HI R3, RZ, 0x7, R3 ;  /* 0x00000007ff037819 */ /* 0x000fc80000011403 */
[----:B------:R-:W-:Y:S01]  /*7db0*/  VIMNMX R100, R100, R3, PT ;  /* 0x0000000364647248 */ /* 0x000fe20003fe0100 */
[----:B0-----:R-:W-:-:S04]  /*7dc0*/  @P1 IMAD.HI.U32 R6, R9, R0, RZ ;  /* 0x0000000009061227 */ /* 0x001fc800078e00ff */
[----:B------:R-:W-:Y:S01]  /*7dd0*/  IMAD.MOV.U32 R0, RZ, RZ, R9 ;  /* 0x000000ffff007224 */ /* 0x000fe200078e0009 */
[----:B----4-:R-:W-:-:S05]  /*7de0*/  @P1 SHF.R.U32.HI R0, RZ, R7, R6 ;  /* 0x00000007ff001219 */ /* 0x010fca0000011606 */
[----:B---3--:R-:W-:-:S04]  /*7df0*/  IMAD.IADD R0, R8, 0x1, R0 ;  /* 0x0000000108007824 */ /* 0x008fc800078e0200 */
        /* <DEDUP_REMOVED lines=12> */
.L_x_11463:
[----:B------:R-:W-:-:S13]  /*7ec0*/  ISETP.NE.AND P0, PT, R5, 0x1, PT ;  /* 0x000000010500780c */ /* 0x000fda0003f05270 */
[----:B------:R-:W0:Y:S02]  /*7ed0*/  @P0 LDC.64 R6, c[0x0][0x9e8] ;  /* 0x00027a00ff060b82 */ /* 0x000e240000000a00 */
[----:B0-----:R-:W-:-:S05]  /*7ee0*/  @P0 IMAD.HI.U32 R4, R0, R6, RZ ;  /* 0x0000000600040227 */ /* 0x001fca00078e00ff */
[----:B------:R-:W-:-:S07]  /*7ef0*/  @P0 SHF.R.U32.HI R0, RZ, R7, R4 ;  /* 0x00000007ff000219 */ /* 0x000fce0000011604 */
.L_x_11464:
[----:B------:R-:W-:Y:S05]  /*7f00*/  BSYNC B0 ;  /* 0x0000000000007941 */ /* 0x000fea0003800000 */
.L_x_11462:
[----:B------:R-:W-:-:S05]  /*7f10*/  IMAD R0, R0, R5, RZ ;  /* 0x0000000500007224 */ /* 0x000fca00078e02ff */
[----:B------:R-:W-:-:S07]  /*7f20*/  VIMNMX R3, R3, R0, !PT ;  /* 0x0000000003037248 */ /* 0x000fce0007fe0100 */
.L_x_11461:
        /* <DEDUP_REMOVED lines=40> */
.L_x_11466:
[----:B------:R-:W-:Y:S05]  /*81b0*/  BSYNC B0 ;  /* 0x0000000000007941 */ /* 0x000fea0003800000 */
.L_x_11465:
        /* <DEDUP_REMOVED lines=20> */
[----:B-1----:R-:W-:Y:S02]  /*8300*/  CS2R R98, SRZ ;  /* 0x0000000000627805 */ /* 0x002fe4000001ff00 */
[----:B------:R-:W-:Y:S02]  /*8310*/  CS2R R6, SRZ ;  /* 0x0000000000067805 */ /* 0x000fe4000001ff00 */
[----:B------:R-:W-:Y:S02]  /*8320*/  CS2R R94, SRZ ;  /* 0x00000000005e7805 */ /* 0x000fe4000001ff00 */
[----:B------:R-:W-:Y:S02]  /*8330*/  CS2R R92, SRZ ;  /* 0x00000000005c7805 */ /* 0x000fe4000001ff00 */
[----:B------:R-:W-:-:S02]  /*8340*/  CS2R R90, SRZ ;  /* 0x00000000005a7805 */ /* 0x000fc4000001ff00 */
[----:B------:R-:W-:Y:S01]  /*8350*/  CS2R R88, SRZ ;  /* 0x0000000000587805 */ /* 0x000fe2000001ff00 */
[----:B---3--:R-:W-:-:S05]  /*8360*/  IMAD R0, R0, R97, R9 ;  /* 0x0000006100007224 */ /* 0x008fca00078e0209 */
[----:B------:R0:W-:Y:S01]  /*8370*/  STL [R1+0x6c], R0 ;  /* 0x00006c0001007387 */ /* 0x0001e20000100800 */
[----:B------:R-:W-:Y:S02]  /*8380*/  VIADDMNMX R97, R0, R97, R100, PT ;  /* 0x0000006100617246 */ /* 0x000fe40003800164 */
[----:B------:R-:W-:Y:S02]  /*8390*/  CS2R R100, SRZ ;  /* 0x0000000000647805 */ /* 0x000fe4000001ff00 */
[----:B------:R-:W-:-:S13]  /*83a0*/  ISETP.GT.AND P1, PT, R97, R0, PT ;  /* 0x000000006100720c */ /* 0x000fda0003f24270 */
[----:B0-----:R-:W-:Y:S05]  /*83b0*/  @!P1 BRA `(.L_x_11467) ;  /* 0x0000011800d49947 */ /* 0x001fea0003800000 */
[----:B------:R-:W0:Y:S01]  /*83c0*/  S2R R0, SR_TID.X ;  /* 0x0000000000007919 */ /* 0x000e220000002100 */
[----:B------:R-:W-:Y:S01]  /*83d0*/  UMOV UR4, 0xffffffff ;  /* 0xffffffff00047882 */ /* 0x000fe20000000000 */
[----:B0-----:R-:W-:-:S05]  /*83e0*/  VIADD R40, R0, 0xffffff80 ;  /* 0xffffff8000287836 */ /* 0x001fca0000000000 */
[----:B--2---:R-:W-:-:S04]  /*83f0*/  SHF.R.S32.HI R41, RZ, 0x1f, R40 ;  /* 0x0000001fff297819 */ /* 0x004fc80000011428 */
[----:B------:R-:W-:-:S04]  /*8400*/  LEA.HI R13, R41, R40, RZ, 0x7 ;  /* 0x00000028290d7211 */ /* 0x000fc800078f38ff */
[----:B------:R-:W-:Y:S01]  /*8410*/  SHF.R.S32.HI R13, RZ, 0x7, R13 ;  /* 0x00000007ff0d7819 */ /* 0x000fe2000001140d */
[----:B------:R-:W-:Y:S06]  /*8420*/  BRA.DIV UR4, `(.L_x_11468) ;  /* 0x000001ce049c7947 */ /* 0x000fec000b800000 */
[----:B------:R-:W0:Y:S04]  /*8430*/  SHFL.IDX PT, R0, R13, RZ, 0x1f ;  /* 0x00001fff0d007589 */ /* 0x000e2800000e0000 */
[----:B0-----:R1:W-:Y:S02]  /*8440*/  STL [R1+0x10], R0 ;  /* 0x0000100001007387 */ /* 0x0013e40000100800 */
.L_x_11766:
[----:B------:R-:W1:Y:S01]  /*8450*/  LDL R3, [R1+0x10] ;  /* 0x0000100001037983 */ /* 0x000e620000100800 */
[----:B------:R-:W-:Y:S01]  /*8460*/  BSSY B6, `(.L_x_11469) ;  /* 0x0000020000067945 */ /* 0x000fe20003800000 */
[----:B-1----:R-:W-:-:S05]  /*8470*/  IMAD.HI R0, R3, 0x55555556, RZ ;  /* 0x5555555603007827 */ /* 0x002fca00078e02ff */
[----:B------:R-:W-:-:S05]  /*8480*/  LEA.HI R0, R0, R0, RZ, 0x1 ;  /* 0x0000000000007211 */ /* 0x000fca00078f08ff */
[----:B------:R-:W-:Y:S02]  /*8490*/  IMAD R4, R0, -0x3, R3 ;  /* 0xfffffffd00047824 */ /* 0x000fe400078e0203 */
[----:B------:R-:W-:Y:S02]  /*84a0*/  VIADD R3, R2, 0x21800 ;  /* 0x0002180002037836 */ /* 0x000fe40000000000 */
[----:B------:R-:W-:Y:S01]  /*84b0*/  IMAD R0, R4, 0x1000, R2 ;  /* 0x0000100004007824 */ /* 0x000fe200078e0202 */
[----:B------:R1:W-:Y:S02]  /*84c0*/  STL [R1+0x2c], R4 ;  /* 0x00002c0401007387 */ /* 0x0003e40000100800 */
[----:B------:R-:W-:Y:S01]  /*84d0*/  LOP3.LUT P0, RZ, R3, 0x3ff, RZ, 0xc0, !PT ;  /* 0x000003ff03ff7812 */ /* 0x000fe2000780c0ff */
[----:B------:R-:W-:-:S05]  /*84e0*/  VIADD R0, R0, 0xc400 ;  /* 0x0000c40000007836 */ /* 0x000fca0000000000 */
[----:B------:R-:W-:Y:S01]  /*84f0*/  SHF.R.U32.HI R0, RZ, 0x4, R0 ;  /* 0x00000004ff007819 */ /* 0x000fe20000011600 */
[----:B-1----:R-:W-:-:S03]  /*8500*/  IMAD R4, R4, 0x2000, R3 ;  /* 0x0000200004047824 */ /* 0x002fc600078e0203 */
[----:B------:R-:W-:Y:S02]  /*8510*/  LOP3.LUT R148, R0, 0x3fff, RZ, 0xc0, !PT ;  /* 0x00003fff00947812 */ /* 0x000fe400078ec0ff */
        /* <DEDUP_REMOVED lines=20> */
.L_x_11470:
[----:B------:R-:W-:Y:S05]  /*8660*/  BSYNC B6 ;  /* 0x0000000000067941 */ /* 0x000fea0003800000 */
.L_x_11469:
[----:B------:R-:W-:Y:S02]  /*8670*/  ULDC UR4, c[0x0][0x3f4] ;  /* 0x0000fd0000047ab9 */ /* 0x000fe40000000800 */
[----:B------:R-:W-:-:S13]  /*8680*/  ISETP.LT.AND P0, PT, RZ, UR4, PT ;  /* 0x00000004ff007c0c */ /* 0x000fda000bf01270 */
[----:B------:R-:W-:Y:S05]  /*8690*/  @P0 BRA `(.L_x_11471) ;  /* 0x0000000000400947 */ /* 0x000fea0003800000 */
[----:B------:R-:W-:-:S04]  /*86a0*/  ULEA.HI UR4, UR37, UR37, URZ, 0x1 ;  /* 0x0000002525047291 */ /* 0x000fc8000f8f083f */
[----:B------:R-:W-:-:S04]  /*86b0*/  ULOP3.LUT UR4, UR4, 0xfffffffe, URZ, 0xc0, !UPT ;  /* 0xfffffffe04047892 */ /* 0x000fc8000f8ec03f */
[----:B------:R-:W-:-:S06]  /*86c0*/  UIADD3 UR4, UR37, -UR4, URZ ;  /* 0x8000000425047290 */ /* 0x000fcc000fffe03f */
[----:B-1----:R-:W-:-:S05]  /*86d0*/  IMAD.U32 R3, RZ, RZ, UR4 ;  /* 0x00000004ff037e24 */ /* 0x002fca000f8e00ff */
[----:B------:R-:W-:-:S04]  /*86e0*/  SHF.L.U32 R3, R3, 0x1f, RZ ;  /* 0x0000001f03037819 */ /* 0x000fc800000006ff */
[----:B------:R1:W2:Y:S03]  /*86f0*/  SYNCS.PHASECHK.TRANS64.TRYWAIT P0, [R2+URZ+0x2d800], R3 ;  /* 0x02d80003020075a7 */ /* 0x0002a6000800017f */
[----:B--2---:R-:W-:Y:S05]  /*8700*/  @!P0 NANOSLEEP.SYNCS 0x989680 ;  /* 0x009896800000895d */ /* 0x004fea0003900000 */
[----:B------:R-:W2:Y:S01]  /*8710*/  @!P0 SYNCS.PHASECHK.TRANS64 P0, [R2+URZ+0x2d800], R3 ;  /* 0x02d80003020085a7 */ /* 0x000ea2000800007f */
[----:B------:R-:W-:Y:S04]  /*8720*/  BSSY B0, `(.L_x_11472) ;  /* 0x0000006000007945 */ /* 0x000fe80003800000 */
[----:B--2---:R-:W-:Y:S05]  /*8730*/  @P0 BRA `(.L_x_11473) ;  /* 0x0000000000100947 */ /* 0x004fea0003800000 */
.L_x_11474:
[----:B--2---:R2:W3:Y:S02]  /*8740*/  SYNCS.PHASECHK.TRANS64.TRYWAIT P0, [R2+URZ+0x2d800], R3 ;  /* 0x02d80003020075a7 */ /* 0x0044e4000800017f */
[----:B---3--:R-:W-:Y:S05]  /*8750*/  @!P0 NANOSLEEP.SYNCS 0x989680 ;  /* 0x009896800000895d */ /* 0x008fea0003900000 */
[----:B------:R-:W3:Y:S02]  /*8760*/  @!P0 SYNCS.PHASECHK.TRANS64 P0, [R2+URZ+0x2d800], R3 ;  /* 0x02d80003020085a7 */ /* 0x000ee4000800007f */
[----:B---3--:R-:W-:Y:S05]  /*8770*/  @!P0 BRA `(.L_x_11474) ;  /* 0xfffffffc00f08947 */ /* 0x008fea000383ffff */
.L_x_11473:
[----:B------:R-:W-:Y:S05]  /*8780*/  BSYNC B0 ;  /* 0x0000000000007941 */ /* 0x000fea0003800000 */
.L_x_11472:
[----:B------:R-:W-:Y:S05]  /*8790*/  BRA `(.L_x_11475) ;  /* 0x00000040009c7947 */ /* 0x000fea0003800000 */
.L_x_11471:
[----:B------:R-:W-:Y:S01]  /*87a0*/  ULOP3.LUT UP0, URZ, UR40, 0x1bf, URZ, 0xc0, !UPT ;  /* 0x000001bf283f7892 */ /* 0x000fe2000f80c03f */
[----:B-----5:R-:W-:Y:S01]  /*87b0*/  SHF.R.S32.HI R0, RZ, 0x1f, R96 ;  /* 0x0000001fff007819 */ /* 0x020fe20000011460 */
[----:B------:R-:W-:Y:S01]  /*87c0*/  ULDC.64 UR4, c[0x0][0x3f8] ;  /* 0x0000fe0000047ab9 */ /* 0x000fe20000000a00 */
[----:B------:R-:W-:Y:S01]  /*87d0*/  ULDC.64 UR6, c[0x0][0x408] ;  /* 0x0001020000067ab9 */ /* 0x000fe20000000a00 */
[----:B------:R-:W-:Y:S02]  /*87e0*/  IMAD.WIDE.U32 R24, R96, UR4, RZ ;  /* 0x0000000460187c25 */ /* 0x000fe4000f8e00ff */
[----:B------:R-:W-:Y:S02]  /*87f0*/  PLOP3.LUT P0, PT, PT, PT, UP0, 0x80, 0x0 ;  /* 0x000000000000781c */ /* 0x000fe40003f0f008 */
[C---:B-1----:R-:W-:Y:S02]  /*8800*/  IMAD R3, R0.reuse, UR4, RZ ;  /* 0x0000000400037c24 */ /* 0x042fe4000f8e02ff */
[----:B------:R-:W-:-:S02]  /*8810*/  IMAD R5, R0, UR6, RZ ;  /* 0x0000000600057c24 */ /* 0x000fc4000f8e02ff */
[C---:B------:R-:W-:Y:S02]  /*8820*/  IMAD R3, R96.reuse, UR5, R3 ;  /* 0x0000000560037c24 */ /* 0x040fe4000f8e0203 */
[C---:B------:R-:W-:Y:S02]  /*8830*/  IMAD R5, R96.reuse, UR7, R5 ;  /* 0x0000000760057c24 */ /* 0x040fe4000f8e0205 */
[----:B------:R-:W-:-:S04]  /*8840*/  IMAD.WIDE.U32 R26, R96, UR6, RZ ;  /* 0x00000006601a7c25 */ /* 0x000fc8000f8e00ff */
[----:B------:R-:W-:Y:S02]  /*8850*/  IMAD.IADD R29, R3, 0x1, R25 ;  /* 0x00000001031d7824 */ /* 0x000fe400078e0219 */
[----:B------:R-:W-:Y:S01]  /*8860*/  IMAD.IADD R31, R5, 0x1, R27 ;  /* 0x00000001051f7824 */ /* 0x000fe200078e021b */
        /* <DEDUP_REMOVED lines=17> */
.L_x_11476:
[----:B------:R-:W2:Y:S01]  /*8980*/  LDL R20, [R1+0x30] ;  /* 0x0000300001147983 */ /* 0x000ea20000100800 */
[----:B------:R-:W-:Y:S01]  /*8990*/  ULDC.U8 UR4, c[0x0][0x410] ;  /* 0x0001040000047ab9 */ /* 0x000fe20000000000 */
[----:B------:R-:W1:Y:S01]  /*89a0*/  S2R R21, SR_TID.X ;  /* 0x0000000000157919 */ /* 0x000e620000002100 */
[----:B------:R-:W-:Y:S01]  /*89b0*/  ISETP.NE.AND P0, PT, RZ, UR4, PT ;  /* 0x00000004ff007c0c */ /* 0x000fe2000bf05270 */
[----:B------:R-:W-:Y:S01]  /*89c0*/  BSSY B0, `(.L_x_11477) ;  /* 0x00003fc000007945 */ /* 0x000fe20003800000 */
[C---:B-1----:R-:W-:Y:S02]  /*89d0*/  VIADD R58, R21.reuse, 0xffffff80 ;  /* 0xffffff80153a7836 */ /* 0x042fe40000000000 */
[----:B------:R-:W-:-:S05]  /*89e0*/  VIADD R57, R21, 0xffffff80 ;  /* 0xffffff8015397836 */ /* 0x000fca0000000000 */
[----:B------:R-:W-:-:S04]  /*89f0*/  LEA.HI R57, R57, R58, RZ, 0x1 ;  /* 0x0000003a39397211 */ /* 0x000fc800078f08ff */
[----:B------:R-:W-:-:S05]  /*8a00*/  SHF.R.S32.HI R57, RZ, 0x1, R57 ;  /* 0x00000001ff397819 */ /* 0x000fca0000011439 */
[----:B--2---:R-:W-:Y:S01]  /*8a10*/  IMAD.IADD R6, R57, 0x1, R20 ;  /* 0x0000000139067824 */ /* 0x004fe200078e0214 */
[----:B------:R-:W-:Y:S06]  /*8a20*/  @!P0 BRA `(.L_x_11478) ;  /* 0x0000001c00e48947 */ /* 0x000fec0003800000 */
        /* <DEDUP_REMOVED lines=8> */
[----:B-1----:R-:W-:-:S04]  /*8ab0*/  @P0 IMAD.HI.U32 R0, R6, R3, RZ ;  /* 0x0000000306000227 */ /* 0x002fc800078e00ff */
[----:B------:R-:W-:Y:S01]  /*8ac0*/  IMAD.MOV.U32 R3, RZ, RZ, R6 ;  /* 0x000000ffff037224 */ /* 0x000fe200078e0006 */
[----:B--2---:R-:W-:-:S04]  /*8ad0*/  @P0 SHF.R.U32.HI R3, RZ, R7, R0 ;  /* 0x00000007ff030219 */ /* 0x004fc80000011600 */
        /* <DEDUP_REMOVED lines=18> */
[----:B------:R-:W3:Y:S04]  /*8c00*/  SHFL.IDX PT, R38, R38, RZ, 0x1e1f ;  /* 0x001e1fff26267589 */ /* 0x000ee800000e0000 */
[----:B------:R-:W4:Y:S04]  /*8c10*/  SHFL.IDX PT, R0, R0, RZ, 0x1e1f ;  /* 0x001e1fff00007589 */ /* 0x000f2800000e0000 */
[----:B-1----:R-:W0:Y:S02]  /*8c20*/  SHFL.IDX PT, R39, R39, RZ, 0x1e1f ;  /* 0x001e1fff27277589 */ /* 0x002e2400000e0000 */
.L_x_11772:
[----:B------:R-:W-:Y:S01]  /*8c30*/  IMAD R42, R140, R5, RZ ;  /* 0x000000058c2a7224 */ /* 0x000fe200078e02ff */
[----:B------:R-:W-:Y:S01]  /*8c40*/  BSSY B1, `(.L_x_11480) ;  /* 0x000005e000017945 */ /* 0x000fe20003800000 */
[----:B------:R-:W-:Y:S02]  /*8c50*/  CS2R R34, SRZ ;  /* 0x0000000000227805 */ /* 0x000fe4000001ff00 */
[----:B------:R-:W-:Y:S02]  /*8c60*/  CS2R R30, SRZ ;  /* 0x00000000001e7805 */ /* 0x000fe4000001ff00 */
[----:B------:R-:W-:Y:S02]  /*8c70*/  CS2R R26, SRZ ;  /* 0x00000000001a7805 */ /* 0x000fe4000001ff00 */
[----:B------:R-:W-:Y:S01]  /*8c80*/  ISETP.GE.AND P0, PT, R6, R42, PT ;  /* 0x0000002a0600720c */ /* 0x000fe20003f06270 */
[----:B------:R-:W-:Y:S01]  /*8c90*/  IMAD R42, R33, -0xc0, R42 ;  /* 0xffffff40212a7824 */ /* 0x000fe200078e022a */
        /* <DEDUP_REMOVED lines=8> */
[----:B------:R-:W-:Y:S01]  /*8d20*/  CS2R R10, SRZ ;  /* 0x00000000000a7805 */ /* 0x000fe2000001ff00 */
[----:B------:R-:W-:Y:S06]  /*8d30*/  @P0 BRA `(.L_x_11481) ;  /* 0x0000000400380947 */ /* 0x000fec0003800000 */
[----:B------:R-:W2:Y:S01]  /*8d40*/  LDL R49, [R1+0x60] ;  /* 0x0000600001317983 */ /* 0x000ea20000100800 */
[----:B------:R-:W-:-:S03]  /*8d50*/  ULDC UR4, c[0x0][0x3f4] ;  /* 0x0000fd0000047ab9 */ /* 0x000fc60000000800 */
[----:B------:R-:W3:Y:S04]  /*8d60*/  LDL R48, [R1+0x54] ;  /* 0x0000540001307983 */ /* 0x000ee80000100800 */
[----:B------:R-:W4:Y:S04]  /*8d70*/  LDL R47, [R1+0x5c] ;  /* 0x00005c00012f7983 */ /* 0x000f280000100800 */
[----:B------:R-:W4:Y:S04]  /*8d80*/  LDL R46, [R1+0x50] ;  /* 0x00005000012e7983 */ /* 0x000f280000100800 */
[----:B------:R-:W4:Y:S04]  /*8d90*/  LDL.64 R44, [R1+0x18] ;  /* 0x00001800012c7983 */ /* 0x000f280000100a00 */
[----:B------:R-:W4:Y:S01]  /*8da0*/  LDL R43, [R1+0x64] ;  /* 0x00006400012b7983 */ /* 0x000f220000100800 */
[----:B------:R-:W-:-:S02]  /*8db0*/  CS2R R36, SRZ ;  /* 0x0000000000247805 */ /* 0x000fc4000001ff00 */
[----:B------:R-:W-:Y:S02]  /*8dc0*/  CS2R R34, SRZ ;  /* 0x0000000000227805 */ /* 0x000fe4000001ff00 */
[----:B------:R-:W-:Y:S02]  /*8dd0*/  CS2R R32, SRZ ;  /* 0x0000000000207805 */ /* 0x000fe4000001ff00 */
[C---:B--2---:R-:W-:Y:S01]  /*8de0*/  ISETP.GE.AND P3, PT, R49.reuse, UR4, PT ;  /* 0x0000000431007c0c */ /* 0x044fe2000bf66270 */
[C---:B------:R-:W-:Y:S01]  /*8df0*/  IMAD.SHL.U32 R24, R49.reuse, 0x2, RZ ;  /* 0x0000000231187824 */ /* 0x040fe200078e00ff */
[----:B------:R-:W-:Y:S02]  /*8e00*/  SHF.R.S32.HI R4, RZ, 0x1f, R49 ;  /* 0x0000001fff047819 */ /* 0x000fe40000011431 */
[C---:B---3--:R-:W-:Y:S01]  /*8e10*/  ISETP.GE.AND P2, PT, R48.reuse, UR4, PT ;  /* 0x0000000430007c0c */ /* 0x048fe2000bf46270 */
[----:B------:R-:W-:Y:S01]  /*8e20*/  IMAD.SHL.U32 R14, R48, 0x2, RZ ;  /* 0x00000002300e7824 */ /* 0x000fe200078e00ff */
[----:B------:R-:W-:-:S02]  /*8e30*/  SHF.L.U64.HI R4, R49, 0x1, R4 ;  /* 0x0000000131047819 */ /* 0x000fc40000010204 */
[C---:B----4-:R-:W-:Y:S01]  /*8e40*/  ISETP.GE.AND P1, PT, R47.reuse, UR4, PT ;  /* 0x000000042f007c0c */ /* 0x050fe2000bf26270 */
[----:B------:R-:W-:Y:S01]  /*8e50*/  IMAD.SHL.U32 R10, R47, 0x2, RZ ;  /* 0x000000022f0a7824 */ /* 0x000fe200078e00ff */
[----:B------:R-:W-:Y:S02]  /*8e60*/  SHF.R.S32.HI R5, RZ, 0x1f, R48 ;  /* 0x0000001fff057819 */ /* 0x000fe40000011430 */
[C---:B------:R-:W-:Y:S01]  /*8e70*/  ISETP.GE.AND P0, PT, R46.reuse, UR4, PT ;  /* 0x000000042e007c0c */ /* 0x040fe2000bf06270 */
[----:B------:R-:W-:Y:S01]  /*8e80*/  IMAD.SHL.U32 R28, R46, 0x2, RZ ;  /* 0x000000022e1c7824 */ /* 0x000fe200078e00ff */
[-C--:B------:R-:W-:Y:S02]  /*8e90*/  @!P3 IADD3 R26, P4, R38, R24.reuse, RZ ;  /* 0x00000018261ab210 */ /* 0x080fe40007f9e0ff */
[----:B------:R-:W-:Y:S02]  /*8ea0*/  @!P3 IADD3 R24, P5, R39, R24, RZ ;  /* 0x000000182718b210 */ /* 0x000fe40007fbe0ff */
[----:B------:R-:W-:Y:S01]  /*8eb0*/  SHF.L.U64.HI R5, R48, 0x1, R5 ;  /* 0x0000000130057819 */ /* 0x000fe20000010205 */
[--C-:B------:R-:W-:Y:S01]  /*8ec0*/  @!P3 IMAD.X R27, R3, 0x1, R4.reuse, P4 ;  /* 0x00000001031bb824 */ /* 0x100fe200020e0604 */
[-C--:B------:R-:W-:Y:S01]  /*8ed0*/  @!P2 IADD3 R20, P4, R38, R14.reuse, RZ ;  /* 0x0000000e2614a210 */ /* 0x080fe20007f9e0ff */
[----:B------:R-:W-:Y:S01]  /*8ee0*/  @!P3 IMAD.X R25, R0, 0x1, R4, P5 ;  /* 0x000000010019b824 */ /* 0x000fe200028e0604 */
[----:B------:R-:W-:Y:S01]  /*8ef0*/  @!P2 IADD3 R14, P5, R39, R14, RZ ;  /* 0x0000000e270ea210 */ /* 0x000fe20007fbe0ff */
[----:B------:R-:W-:Y:S01]  /*8f00*/  IMAD.SHL.U32 R31, R43, 0x2, RZ ;  /* 0x000000022b1f7824 */ /* 0x000fe200078e00ff */
[----:B------:R-:W-:Y:S01]  /*8f10*/  SHF.R.S32.HI R6, RZ, 0x1f, R47 ;  /* 0x0000001fff067819 */ /* 0x000fe2000001142f */
[--C-:B------:R-:W-:Y:S01]  /*8f20*/  @!P2 IMAD.X R21, R3, 0x1, R5.reuse, P4 ;  /* 0x000000010315a824 */ /* 0x100fe200020e0605 */
[-C--:B------:R-:W-:Y:S01]  /*8f30*/  @!P1 IADD3 R12, P4, R38, R10.reuse, RZ ;  /* 0x0000000a260c9210 */ /* 0x080fe20007f9e0ff */
[----:B------:R-:W-:Y:S01]  /*8f40*/  @!P2 IMAD.X R15, R0, 0x1, R5, P5 ;  /* 0x00000001000fa824 */ /* 0x000fe200028e0605 */
[----:B------:R-:W-:Y:S01]  /*8f50*/  SHF.L.U64.HI R6, R47, 0x1, R6 ;  /* 0x000000012f067819 */ /* 0x000fe20000010206 */
[----:B------:R-:W5:Y:S01]  /*8f60*/  @!P3 LD.E.64 R32, desc[UR52][R26.64] ;  /* 0x000000341a20b980 */ /* 0x000f62000c101b00 */
[----:B------:R-:W-:-:S02]  /*8f70*/  @!P1 IADD3 R10, P5, R39, R10, RZ ;  /* 0x0000000a270a9210 */ /* 0x000fc40007fbe0ff */
[----:B------:R-:W-:Y:S01]  /*8f80*/  SHF.R.S32.HI R7, RZ, 0x1f, R46 ;  /* 0x0000001fff077819 */ /* 0x000fe2000001142e */
[--C-:B------:R-:W-:Y:S01]  /*8f90*/  @!P1 IMAD.X R13, R3, 0x1, R6.reuse, P4 ;  /* 0x00000001030d9824 */ /* 0x100fe200020e0606 */
[----:B------:R-:W-:Y:S01]  /*8fa0*/  ISETP.GE.AND P4, PT, R44, UR4, PT ;  /* 0x000000042c007c0c */ /* 0x000fe2000bf86270 */
[----:B------:R-:W-:Y:S01]  /*8fb0*/  @!P1 IMAD.X R11, R0, 0x1, R6, P5 ;  /* 0x00000001000b9824 */ /* 0x000fe200028e0606 */
[----:B------:R-:W-:Y:S02]  /*8fc0*/  SHF.L.U64.HI R7, R46, 0x1, R7 ;  /* 0x000000012e077819 */ /* 0x000fe40000010207 */
[----:B------:R-:W-:Y:S02]  /*8fd0*/  @!P0 IADD3 R8, P5, R38, R28, RZ ;  /* 0x0000001c26088210 */ /* 0x000fe40007fbe0ff */
[----:B------:R-:W-:-:S03]  /*8fe0*/  SHF.R.S32.HI R30, RZ, 0x1f, R43 ;  /* 0x0000001fff1e7819 */ /* 0x000fc6000001142b */
[----:B------:R-:W-:Y:S01]  /*8ff0*/  @!P0 IMAD.X R9, R3, 0x1, R7, P5 ;  /* 0x0000000103098824 */ /* 0x000fe200028e0607 */
[----:B------:R-:W-:-:S03]  /*9000*/  @!P0 IADD3 R4, P5, R39, R28, RZ ;  /* 0x0000001c27048210 */ /* 0x000fc60007fbe0ff */
[----:B------:R-:W-:Y:S02]  /*9010*/  @!P4 IMAD.MOV.U32 R28, RZ, RZ, R38 ;  /* 0x000000ffff1cc224 */ /* 0x000fe400078e0026 */
[----:B------:R-:W-:Y:S01]  /*9020*/  @!P0 IMAD.X R5, R0, 0x1, R7, P5 ;  /* 0x0000000100058824 */ /* 0x000fe200028e0607 */
[----:B------:R-:W-:Y:S01]  /*9030*/  ISETP.GE.AND P5, PT, R43, UR4, PT ;  /* 0x000000042b007c0c */ /* 0x000fe2000bfa6270 */
        /* <DEDUP_REMOVED lines=30> */
.L_x_11481:
[----:B------:R-:W-:Y:S05]  /*9220*/  BSYNC B1 ;  /* 0x0000000000017941 */ /* 0x000fea0003800000 */
.L_x_11480:
[----:B------:R-:W-:Y:S01]  /*9230*/  ULEA.HI UR4, UR37, UR37, URZ, 0x1 ;  /* 0x0000002525047291 */ /* 0x000fe2000f8f083f */
[----:B--2--5:R-:W-:Y:S01]  /*9240*/  IMAD.MOV.U32 R3, RZ, RZ, R35 ;  /* 0x000000ffff037224 */ /* 0x024fe200078e0023 */
[----:B------:R-:W-:Y:S01]  /*9250*/  VIMNMX R42, R42, 0xc0, PT ;  /* 0x000000c02a2a7848 */ /* 0x000fe20003fe0100 */
[----:B----4-:R-:W-:Y:S01]  /*9260*/  IMAD.MOV.U32 R0, RZ, RZ, R34 ;  /* 0x000000ffff007224 */ /* 0x010fe200078e0022 */
[----:B------:R-:W-:Y:S01]  /*9270*/  ULOP3.LUT UR4, UR4, 0xfffffffe, URZ, 0xc0, !UPT ;  /* 0xfffffffe04047892 */ /* 0x000fe2000f8ec03f */
[----:B0-----:R-:W-:Y:S01]  /*9280*/  IMAD.MOV.U32 R4, RZ, RZ, R30 ;  /* 0x000000ffff047224 */ /* 0x001fe200078e001e */
[----:B---3--:R-:W-:Y:S01]  /*9290*/  PRMT R38, R38, 0x5410, R3 ;  /* 0x0000541026267816 */ /* 0x008fe20000000003 */
        /* <DEDUP_REMOVED lines=42> */
[----:B------:R-:W-:Y:S01]  /*9540*/  PRMT R50, R0, 0x7610, R50 ;  /* 0x0000761000327816 */ /* 0x000fe20000000032 */
[----:B------:R-:W-:Y:S01]  /*9550*/  IMAD.MOV.U32 R0, RZ, RZ, R10 ;  /* 0x000000ffff007224 */ /* 0x000fe200078e000a */
[----:B------:R-:W-:Y:S01]  /*9560*/  PRMT R51, R4, 0x7610, R51 ;  /* 0x0000761004337816 */ /* 0x000fe20000000033 */
[----:B------:R-:W-:Y:S01]  /*9570*/  IMAD.MOV.U32 R4, RZ, RZ, R11 ;  /* 0x000000ffff047224 */ /* 0x000fe200078e000b */
[----:B------:R-:W-:-:S02]  /*9580*/  PRMT R46, R5, 0x7610, R46 ;  /* 0x00007610052e7816 */ /* 0x000fc4000000002e */
[----:B------:R-:W-:Y:S01]  /*9590*/  PRMT R47, R6, 0x7610, R47 ;  /* 0x00007610062f7816 */ /* 0x000fe2000000002f */
[----:B0-----:R-:W-:Y:S06]  /*95a0*/  @!P0 BRA `(.L_x_11483) ;  /* 0x000001bc00d48947 */ /* 0x001fec0003800000 */
.L_x_11773:
[----:B------:R-:W-:Y:S05]  /*95b0*/  BSYNC B1 ;  /* 0x0000000000017941 */ /* 0x000fea0003800000 */
.L_x_11482:
[----:B------:R-:W-:Y:S02]  /*95c0*/  PRMT R42, R0, 0x7610, R42 ;  /* 0x00007610002a7816 */ /* 0x000fe4000000002a */
[----:B------:R-:W-:Y:S01]  /*95d0*/  PRMT R43, R4, 0x7610, R43 ;  /* 0x00007610042b7816 */ /* 0x000fe2000000002b */
[----:B------:R-:W-:Y:S06]  /*95e0*/  @P1 BRA `(.L_x_11484) ;  /* 0x0000003000e41947 */ /* 0x000fec0003800000 */
[----:B------:R-:W2:Y:S01]  /*95f0*/  LDL.64 R66, [R1+0x18] ;  /* 0x0000180001427983 */ /* 0x000ea20000100a00 */
[----:B------:R-:W2:Y:S03]  /*9600*/  LDC R4, c[0x0][0x3f4] ;  /* 0x0000fd00ff047b82 */ /* 0x000ea60000000800 */
[----:B------:R-:W3:Y:S04]  /*9610*/  LDL R61, [R1+0x70] ;  /* 0x00007000013d7983 */ /* 0x000ee80000100800 */
[----:B------:R-:W4:Y:S04]  /*9620*/  LDL R60, [R1+0x60] ;  /* 0x00006000013c7983 */ /* 0x000f280000100800 */
[----:B------:R-:W5:Y:S04]  /*9630*/  LDL R58, [R1+0x54] ;  /* 0x00005400013a7983 */ /* 0x000f680000100800 */
[----:B------:R-:W5:Y:S04]  /*9640*/  LDL R57, [R1+0x5c] ;  /* 0x00005c0001397983 */ /* 0x000f680000100800 */
[----:B------:R-:W5:Y:S04]  /*9650*/  LDL R7, [R1+0x50] ;  /* 0x0000500001077983 */ /* 0x000f680000100800 */
[----:B------:R-:W5:Y:S01]  /*9660*/  LDL R6, [R1+0x64] ;  /* 0x0000640001067983 */ /* 0x000f620000100800 */
[----:B------:R-:W-:-:S04]  /*9670*/  LEA.HI R40, R41, R40, RZ, 0x2 ;  /* 0x0000002829287211 */ /* 0x000fc800078f10ff */
[--C-:B------:R-:W-:Y:S02]  /*9680*/  SHF.R.S32.HI R0, RZ, 0x2, R40.reuse ;  /* 0x00000002ff007819 */ /* 0x100fe40000011428 */
[----:B0-----:R-:W-:-:S04]  /*9690*/  SHF.R.S32.HI R3, RZ, 0x1f, R40 ;  /* 0x0000001fff037819 */ /* 0x001fc80000011428 */
[----:B------:R-:W-:-:S04]  /*96a0*/  LEA.HI R3, R3, R0, RZ, 0x2 ;  /* 0x0000000003037211 */ /* 0x000fc800078f10ff */
[----:B------:R-:W-:Y:S01]  /*96b0*/  LOP3.LUT R5, R3, 0xfffffffc, RZ, 0xc0, !PT ;  /* 0xfffffffc03057812 */ /* 0x000fe200078ec0ff */
[----:B------:R-:W-:Y:S04]  /*96c0*/  BSSY B1, `(.L_x_11485) ;  /* 0x000003a000017945 */ /* 0x000fe80003800000 */
[----:B------:R-:W-:-:S05]  /*96d0*/  IMAD.IADD R5, R0, 0x1, -R5 ;  /* 0x0000000100057824 */ /* 0x000fca00078e0a05 */
[----:B------:R-:W-:Y:S02]  /*96e0*/  LOP3.LUT P0, RZ, R5, 0x2, RZ, 0xc0, !PT ;  /* 0x0000000205ff7812 */ /* 0x000fe4000780c0ff */
[----:B--2---:R-:W-:Y:S01]  /*96f0*/  ISETP.GE.AND P6, PT, R66, R4, PT ;  /* 0x000000044200720c */ /* 0x004fe20003fc6270 */
[----:B---3--:R-:W-:-:S04]  /*9700*/  IMAD R3, R61, 0x2, R2 ;  /* 0x000000023d037824 */ /* 0x008fc800078e0202 */
[----:B------:R-:W-:Y:S01]  /*9710*/  VIADD R0, R3, 0x20 ;  /* 0x0000002003007836 */ /* 0x000fe20000000000 */
[-C--:B----4-:R-:W-:Y:S02]  /*9720*/  ISETP.GE.AND P1, PT, R60, R4.reuse, PT ;  /* 0x000000043c00720c */ /* 0x090fe40003f26270 */
[-C--:B-----5:R-:W-:Y:S02]  /*9730*/  ISETP.GE.AND P2, PT, R58, R4.reuse, PT ;  /* 0x000000043a00720c */ /* 0x0a0fe40003f46270 */
[-C--:B------:R-:W-:Y:S02]  /*9740*/  ISETP.GE.AND P3, PT, R57, R4.reuse, PT ;  /* 0x000000043900720c */ /* 0x080fe40003f66270 */
[-C--:B------:R-:W-:Y:S02]  /*9750*/  ISETP.GE.AND P4, PT, R7, R4.reuse, PT ;  /* 0x000000040700720c */ /* 0x080fe40003f86270 */
[----:B------:R-:W-:Y:S01]  /*9760*/  ISETP.GE.AND P5, PT, R6, R4, PT ;  /* 0x000000040600720c */ /* 0x000fe20003fa6270 */
[----:B------:R-:W-:-:S12]  /*9770*/  @P6 BRA `(.L_x_11486) ;  /* 0x0000000000b86947 */ /* 0x000fd80003800000 */
        /* <DEDUP_REMOVED lines=45> */
[----:B------:R0:W-:Y:S02]  /*9a50*/  STS.128 [R3+0xc400], R4 ;  /* 0x00c4000403007388 */ /* 0x0001e40000000c00 */
.L_x_11486:
[----:B------:R-:W-:Y:S05]  /*9a60*/  BSYNC B1 ;  /* 0x0000000000017941 */ /* 0x000fea0003800000 */
.L_x_11485:
[----:B------:R-:W-:Y:S01]  /*9a70*/  BSSY B1, `(.L_x_11487) ;  /* 0x0000031000017945 */ /* 0x000fe20003800000 */
[----:B------:R-:W-:-:S03]  /*9a80*/  @P0 VIADD R0, R3, 0xffffffe0 ;  /* 0xffffffe003000836 */ /* 0x000fc60000000000 */
[----:B------:R-:W-:Y:S05]  /*9a90*/  @P1 BRA `(.L_x_11488) ;  /* 0x0000000000b81947 */ /* 0x000fea0003800000 */
[----:B0-----:R-:W0:Y:S01]  /*9aa0*/  LDS.128 R4, [R0+0xc400] ;  /* 0x00c4000000047984 */ /* 0x001e220000000c00 */
        /* <DEDUP_REMOVED lines=45> */
.L_x_11488:
[----:B------:R-:W-:Y:S05]  /*9d80*/  BSYNC B1 ;  /* 0x0000000000017941 */ /* 0x000fea0003800000 */
.L_x_11487:
        /* <DEDUP_REMOVED lines=48> */
.L_x_11490:
[----:B------:R-:W-:Y:S05]  /*a090*/  BSYNC B1 ;  /* 0x0000000000017941 */ /* 0x000fea0003800000 */
.L_x_11489:
        /* <DEDUP_REMOVED lines=48> */
.L_x_11492:
[----:B------:R-:W-:Y:S05]  /*a3a0*/  BSYNC B1 ;  /* 0x0000000000017941 */ /* 0x000fea0003800000 */
.L_x_11491:
        /* <DEDUP_REMOVED lines=48> */
.L_x_11494:
[----:B------:R-:W-:Y:S05]  /*a6b0*/  BSYNC B1 ;  /* 0x0000000000017941 */ /* 0x000fea0003800000 */
.L_x_11493:
        /* <DEDUP_REMOVED lines=48> */
.L_x_11478:
        /* <DEDUP_REMOVED lines=28> */
[----:B------:R1:W2:Y:S04]  /*ab80*/  SHFL.IDX PT, R0, R13, RZ, 0x1e1f ;  /* 0x001e1fff0d007589 */ /* 0x0002a800000e0000 */
[----:B------:R-:W3:Y:S04]  /*ab90*/  SHFL.IDX PT, R3, R3, RZ, 0x1e1f ;  /* 0x001e1fff03037589 */ /* 0x000ee800000e0000 */
[----:B------:R1:W4:Y:S04]  /*aba0*/  SHFL.IDX PT, R37, R26, RZ, 0x1e1f ;  /* 0x001e1fff1a257589 */ /* 0x00032800000e0000 */
[----:B------:R-:W0:Y:S02]  /*abb0*/  SHFL.IDX PT, R38, R38, RZ, 0x1e1f ;  /* 0x001e1fff26267589 */ /* 0x000e2400000e0000 */
.L_x_11779:
[----:B------:R-:W-:Y:S01]  /*abc0*/  IMAD R7, R140, R7, RZ ;  /* 0x000000078c077224 */ /* 0x000fe200078e02ff */
[----:B------:R-:W-:Y:S01]  /*abd0*/  BSSY B1, `(.L_x_11496) ;  /* 0x000003a000017945 */ /* 0x000fe20003800000 */
[----:B------:R-:W-:Y:S02]  /*abe0*/  CS2R R4, SRZ ;  /* 0x0000000000047805 */ /* 0x000fe4000001ff00 */
[----:B------:R-:W-:Y:S01]  /*abf0*/  CS2R R8, SRZ ;  /* 0x0000000000087805 */ /* 0x000fe2000001ff00 */
[----:B------:R-:W-:Y:S01]  /*ac00*/  IMAD R40, R33, -0xc0, R7 ;  /* 0xffffff4021287824 */ /* 0x000fe200078e0207 */
[----:B------:R-:W-:Y:S02]  /*ac10*/  ISETP.GE.AND P0, PT, R6, R7, PT ;  /* 0x000000070600720c */ /* 0x000fe40003f06270 */
[----:B------:R-:W-:Y:S02]  /*ac20*/  CS2R R6, SRZ ;  /* 0x0000000000067805 */ /* 0x000fe4000001ff00 */
[----:B------:R-:W-:-:S02]  /*ac30*/  CS2R R10, SRZ ;  /* 0x00000000000a7805 */ /* 0x000fc4000001ff00 */
[----:B-1----:R-:W-:Y:S02]  /*ac40*/  CS2R R12, SRZ ;  /* 0x00000000000c7805 */ /* 0x002fe4000001ff00 */
[----:B0-----:R-:W-:Y:S02]  /*ac50*/  CS2R R14, SRZ ;  /* 0x00000000000e7805 */ /* 0x001fe4000001ff00 */
[----:B------:R-:W-:Y:S02]  /*ac60*/  CS2R R24, SRZ ;  /* 0x0000000000187805 */ /* 0x000fe4000001ff00 */
[----:B------:R-:W-:Y:S02]  /*ac70*/  CS2R R26, SRZ ;  /* 0x00000000001a7805 */ /* 0x000fe4000001ff00 */
[----:B------:R-:W-:Y:S02]  /*ac80*/  CS2R R28, SRZ ;  /* 0x00000000001c7805 */ /* 0x000fe4000001ff00 */
[----:B------:R-:W-:-:S02]  /*ac90*/  CS2R R30, SRZ ;  /* 0x00000000001e7805 */ /* 0x000fc4000001ff00 */
[----:B------:R-:W-:Y:S02]  /*aca0*/  CS2R R32, SRZ ;  /* 0x0000000000207805 */ /* 0x000fe4000001ff00 */
[----:B------:R-:W-:Y:S01]  /*acb0*/  CS2R R34, SRZ ;  /* 0x0000000000227805 */ /* 0x000fe2000001ff00 */
[----:B------:R-:W-:Y:S06]  /*acc0*/  @P0 BRA `(.L_x_11497) ;  /* 0x0000000000a80947 */ /* 0x000fec0003800000 */
[----:B------:R-:W4:Y:S04]  /*acd0*/  LDL R21, [R1+0x34] ;  /* 0x0000340001157983 */ /* 0x000f280000100800 */
[----:B------:R-:W4:Y:S01]  /*ace0*/  LDL R20, [R1+0x38] ;  /* 0x0000380001147983 */ /* 0x000f220000100800 */
[C---:B------:R-:W-:Y:S01]  /*acf0*/  VIADD R4, R18.reuse, 0x10 ;  /* 0x0000001012047836 */ /* 0x040fe20000000000 */
[----:B------:R-:W-:Y:S01]  /*ad00*/  ULDC UR4, c[0x0][0x3f4] ;  /* 0x0000fd0000047ab9 */ /* 0x000fe20000000800 */
[C---:B------:R-:W-:Y:S01]  /*ad10*/  VIADD R5, R18.reuse, 0x20 ;  /* 0x0000002012057836 */ /* 0x040fe20000000000 */
[----:B------:R-:W-:Y:S01]  /*ad20*/  ISETP.GE.AND P2, PT, R18, UR4, PT ;  /* 0x0000000412007c0c */ /* 0x000fe2000bf46270 */
[----:B---3--:R-:W-:Y:S01]  /*ad30*/  IMAD.MOV.U32 R6, RZ, RZ, R3 ;  /* 0x000000ffff067224 */ /* 0x008fe200078e0003 */
[----:B------:R-:W-:Y:S01]  /*ad40*/  ISETP.GE.AND P3, PT, R4, UR4, PT ;  /* 0x0000000404007c0c */ /* 0x000fe2000bf66270 */
[----:B--2---:R-:W-:Y:S01]  /*ad50*/  IMAD.MOV.U32 R7, RZ, RZ, R0 ;  /* 0x000000ffff077224 */ /* 0x004fe200078e0000 */
[----:B------:R-:W-:Y:S01]  /*ad60*/  ISETP.GE.AND P4, PT, R5, UR4, PT ;  /* 0x0000000405007c0c */ /* 0x000fe2000bf86270 */
[----:B------:R-:W-:Y:S01]  /*ad70*/  IMAD.MOV.U32 R8, RZ, RZ, R38 ;  /* 0x000000ffff087224 */ /* 0x000fe200078e0026 */
[----:B------:R-:W-:Y:S01]  /*ad80*/  CS2R R28, SRZ ;  /* 0x00000000001c7805 */ /* 0x000fe2000001ff00 */
[----:B----4-:R-:W-:Y:S01]  /*ad90*/  IMAD.MOV.U32 R9, RZ, RZ, R37 ;  /* 0x000000ffff097224 */ /* 0x010fe200078e0025 */
[----:B------:R-:W-:-:S02]  /*ada0*/  CS2R R30, SRZ ;  /* 0x00000000001e7805 */ /* 0x000fc4000001ff00 */
[----:B------:R-:W-:Y:S02]  /*adb0*/  CS2R R10, SRZ ;  /* 0x00000000000a7805 */ /* 0x000fe4000001ff00 */
[----:B------:R-:W-:Y:S02]  /*adc0*/  CS2R R32, SRZ ;  /* 0x0000000000207805 */ /* 0x000fe4000001ff00 */
[----:B------:R-:W-:Y:S01]  /*add0*/  CS2R R34, SRZ ;  /* 0x0000000000227805 */ /* 0x000fe2000001ff00 */
[----:B------:R-:W-:Y:S01]  /*ade0*/  @!P2 IMAD.SHL.U32 R36, R18, 0x2, RZ ;  /* 0x000000021224a824 */ /* 0x000fe200078e00ff */
[----:B------:R-:W-:Y:S02]  /*adf0*/  CS2R R14, SRZ ;  /* 0x00000000000e7805 */ /* 0x000fe4000001ff00 */
[----:B------:R-:W-:Y:S02]  /*ae00*/  CS2R R24, SRZ ;  /* 0x0000000000187805 */ /* 0x000fe4000001ff00 */
[----:B------:R-:W-:Y:S01]  /*ae10*/  CS2R R26, SRZ ;  /* 0x00000000001a7805 */ /* 0x000fe2000001ff00 */
[----:B------:R-:W-:-:S02]  /*ae20*/  @!P3 IMAD.SHL.U32 R13, R21, 0x8, RZ ;  /* 0x00000008150db824 */ /* 0x000fc400078e00ff */
[----:B------:R-:W-:Y:S01]  /*ae30*/  @!P4 IMAD.SHL.U32 R39, R20, 0x8, RZ ;  /* 0x000000081427c824 */ /* 0x000fe200078e00ff */
[-C--:B------:R-:W-:Y:S01]  /*ae40*/  @!P2 IADD3 R20, P0, R3, R36.reuse, RZ ;  /* 0x000000240314a210 */ /* 0x080fe20007f1e0ff */
[----:B------:R-:W-:Y:S01]  /*ae50*/  @!P3 IMAD.WIDE R4, R13, 0x2, R6 ;  /* 0x000000020d04b825 */ /* 0x000fe200078e0206 */
[----:B------:R-:W-:Y:S02]  /*ae60*/  @!P2 IADD3 R36, P1, R38, R36, RZ ;  /* 0x000000242624a210 */ /* 0x000fe40007f3e0ff */
[----:B------:R-:W-:Y:S01]  /*ae70*/  @!P2 SHF.L.U64.HI R3, R18, 0x1, R19 ;  /* 0x000000011203a819 */ /* 0x000fe20000010213 */
[----:B------:R-:W-:Y:S01]  /*ae80*/  @!P4 IMAD.WIDE R6, R39, 0x2, R6 ;  /* 0x000000022706c825 */ /* 0x000fe200078e0206 */
[----:B------:R0:W5:Y:S03]  /*ae90*/  @!P3 LD.E.128 R28, desc[UR52][R4.64] ;  /* 0x00000034041cb980 */ /* 0x000166000c101d00 */
[--C-:B------:R-:W-:Y:S01]  /*aea0*/  @!P3 IMAD.WIDE R12, R13, 0x2, R8.reuse ;  /* 0x000000020d0cb825 */ /* 0x100fe200078e0208 */
[----:B------:R1:W5:Y:S03]  /*aeb0*/  @!P4 LD.E.128 R32, desc[UR52][R6.64] ;  /* 0x000000340620c980 */ /* 0x000366000c101d00 */
[----:B------:R-:W-:Y:S01]  /*aec0*/  @!P4 IMAD.WIDE R38, R39, 0x2, R8 ;  /* 0x000000022726c825 */ /* 0x000fe200078e0208 */
[----:B------:R-:W-:-:S02]  /*aed0*/  CS2R R8, SRZ ;  /* 0x0000000000087805 */ /* 0x000fc4000001ff00 */
[----:B0-----:R-:W-:Y:S01]  /*aee0*/  CS2R R4, SRZ ;  /* 0x0000000000047805 */ /* 0x001fe2000001ff00 */
[--C-:B------:R-:W-:Y:S02]  /*aef0*/  @!P2 IMAD.X R21, R0, 0x1, R3.reuse, P0 ;  /* 0x000000010015a824 */ /* 0x100fe400000e0603 */
[----:B------:R-:W-:Y:S01]  /*af00*/  @!P2 IMAD.X R37, R37, 0x1, R3, P1 ;  /* 0x000000012525a824 */ /* 0x000fe200008e0603 */
[----:B------:R0:W5:Y:S01]  /*af10*/  @!P3 LD.E.128 R8, desc[UR52][R12.64] ;  /* 0x000000340c08b980 */ /* 0x000162000c101d00 */
[----:B-1----:R-:W-:-:S03]  /*af20*/  CS2R R6, SRZ ;  /* 0x0000000000067805 */ /* 0x002fc6000001ff00 */
[----:B------:R1:W5:Y:S04]  /*af30*/  @!P2 LD.E.128 R24, desc[UR52][R20.64] ;  /* 0x000000341418a980 */ /* 0x000368000c101d00 */
[----:B------:R1:W5:Y:S01]  /*af40*/  @!P2 LD.E.128 R4, desc[UR52][R36.64] ;  /* 0x000000342404a980 */ /* 0x000362000c101d00 */
[----:B0-----:R-:W-:-:S06]  /*af50*/  CS2R R12, SRZ ;  /* 0x00000000000c7805 */ /* 0x001fcc000001ff00 */
[----:B------:R1:W5:Y:S02]  /*af60*/  @!P4 LD.E.128 R12, desc[UR52][R38.64] ;  /* 0x00000034260cc980 */ /* 0x000364000c101d00 */
.L_x_11497:
[----:B------:R-:W-:Y:S05]  /*af70*/  BSYNC B1 ;  /* 0x0000000000017941 */ /* 0x000fea0003800000 */
.L_x_11496:
[----:B---3--:R-:W4:Y:S01]  /*af80*/  S2R R3, SR_TID.X ;  /* 0x0000000000037919 */ /* 0x008f220000002100 */
[----:B------:R-:W-:Y:S01]  /*af90*/  ULEA.HI UR4, UR37, UR37, URZ, 0x1 ;  /* 0x0000002525047291 */ /* 0x000fe2000f8f083f */
[----:B--2--5:R-:W-:Y:S01]  /*afa0*/  IMAD.MOV.U32 R0, RZ, RZ, R4 ;  /* 0x000000ffff007224 */ /* 0x024fe200078e0004 */
[----:B------:R-:W-:Y:S01]  /*afb0*/  VIMNMX R40, R40, 0xc0, PT ;  /* 0x000000c028287848 */ /* 0x000fe20003fe0100 */
[----:B-1----:R-:W-:Y:S01]  /*afc0*/  IMAD.MOV.U32 R20, RZ, RZ, R6 ;  /* 0x000000ffff147224 */ /* 0x002fe200078e0006 */
[----:B------:R-:W-:Y:S01]  /*afd0*/  ULOP3.LUT UR4, UR4, 0xfffffffe, URZ, 0xc0, !UPT ;  /* 0xfffffffe04047892 */ /* 0x000fe2000f8ec03f */
[----:B------:R-:W-:Y:S01]  /*afe0*/  IMAD.MOV.U32 R38, RZ, RZ, R13 ;  /* 0x000000ffff267224 */ /* 0x000fe200078e000d */
[----:B------:R-:W-:Y:S02]  /*aff0*/  BSSY B1, `(.L_x_11498) ;  /* 0x0000035000017945 */ /* 0x000fe40003800000 */
[----:B------:R-:W-:Y:S01]  /*b000*/  UIADD3 UR4, UR37, -UR4, URZ ;  /* 0x8000000425047290 */ /* 0x000fe2000fffe03f */
[----:B------:R-:W-:Y:S01]  /*b010*/  PRMT R20, R20, 0x5410, R0 ;  /* 0x0000541014147816 */ /* 0x000fe20000000000 */
[----:B------:R-:W-:-:S03]  /*b020*/  IMAD.MOV.U32 R0, RZ, RZ, R7 ;  /* 0x000000ffff007224 */ /* 0x000fc600078e0007 */
        /* <DEDUP_REMOVED lines=13> */
[C---:B----4-:R-:W-:Y:S01]  /*b100*/  VIADD R37, R3.reuse, 0xffffff80 ;  /* 0xffffff8003257836 */ /* 0x050fe20000000000 */
[----:B------:R-:W-:Y:S01]  /*b110*/  PRMT R53, R0, 0x7610, R53 ;  /* 0x0000761000357816 */ /* 0x000fe20000000035 */
[----:B------:R-:W-:Y:S01]  /*b120*/  VIADD R36, R3, 0xffffff80 ;  /* 0xffffff8003247836 */ /* 0x000fe20000000000 */
[----:B------:R-:W-:Y:S01]  /*b130*/  PRMT R48, R38, 0x7610, R48 ;  /* 0x0000761026307816 */ /* 0x000fe20000000030 */
[----:B------:R-:W-:Y:S02]  /*b140*/  IMAD.MOV.U32 R3, RZ, RZ, R5 ;  /* 0x000000ffff037224 */ /* 0x000fe400078e0005 */
[----:B------:R-:W-:Y:S01]  /*b150*/  IMAD.MOV.U32 R0, RZ, RZ, R30 ;  /* 0x000000ffff007224 */ /* 0x000fe200078e001e */
[----:B------:R-:W-:Y:S01]  /*b160*/  LEA.HI R36, R36, R37, RZ, 0x1 ;  /* 0x0000002524247211 */ /* 0x000fe200078f08ff */
[----:B------:R-:W-:Y:S01]  /*b170*/  IMAD.MOV.U32 R37, RZ, RZ, R9 ;  /* 0x000000ffff257224 */ /* 0x000fe200078e0009 */
[----:B------:R-:W-:Y:S01]  /*b180*/  PRMT R51, R3, 0x7610, R51 ;  /* 0x0000761003337816 */ /* 0x000fe20000000033 */
[----:B------:R-:W-:Y:S01]  /*b190*/  IMAD.U32 R3, RZ, RZ, UR4 ;  /* 0x00000004ff037e24 */ /* 0x000fe2000f8e00ff */
[----:B------:R-:W-:-:S02]  /*b1a0*/  SHF.R.S32.HI R36, RZ, 0x1, R36 ;  /* 0x00000001ff247819 */ /* 0x000fc40000011424 */
[----:B------:R-:W-:Y:S01]  /*b1b0*/  PRMT R59, R37, 0x7610, R59 ;  /* 0x00007610253b7816 */ /* 0x000fe2000000003b */
[----:B------:R-:W-:Y:S01]  /*b1c0*/  IMAD.MOV.U32 R37, RZ, RZ, R12 ;  /* 0x000000ffff257224 */ /* 0x000fe200078e000c */
[----:B------:R-:W-:Y:S02]  /*b1d0*/  SHF.L.U32 R3, R3, 0x1f, RZ ;  /* 0x0000001f03037819 */ /* 0x000fe400000006ff */
[----:B------:R-:W-:Y:S01]  /*b1e0*/  ISETP.GE.AND P1, PT, R36, R40, PT ;  /* 0x000000282400720c */ /* 0x000fe20003f26270 */
[----:B------:R-:W-:Y:S01]  /*b1f0*/  IMAD.MOV.U32 R36, RZ, RZ, R8 ;  /* 0x000000ffff247224 */ /* 0x000fe200078e0008 */
[----:B------:R-:W0:Y:S01]  /*b200*/  SYNCS.PHASECHK.TRANS64.TRYWAIT P0, [R2+URZ+0x2d800], R3 ;  /* 0x02d80003020075a7 */ /* 0x000e22000800017f */
[----:B------:R-:W-:Y:S01]  /*b210*/  PRMT R20, R37, 0x7610, R20 ;  /* 0x0000761025147816 */ /* 0x000fe20000000014 */
[----:B------:R-:W-:Y:S01]  /*b220*/  IMAD.MOV.U32 R37, RZ, RZ, R24 ;  /* 0x000000ffff257224 */ /* 0x000fe200078e0018 */
[----:B------:R-:W-:Y:S01]  /*b230*/  PRMT R62, R0, 0x7610, R62 ;  /* 0x00007610003e7816 */ /* 0x000fe2000000003e */
[----:B------:R-:W-:Y:S01]  /*b240*/  IMAD.MOV.U32 R0, RZ, RZ, R34 ;  /* 0x000000ffff007224 */ /* 0x000fe200078e0022 */
[----:B------:R-:W-:Y:S01]  /*b250*/  PRMT R58, R36, 0x7610, R58 ;  /* 0x00007610243a7816 */ /* 0x000fe2000000003a */
[----:B------:R-:W-:-:S05]  /*b260*/  IMAD.MOV.U32 R36, RZ, RZ, R11 ;  /* 0x000000ffff247224 */ /* 0x000fca00078e000b */
        /* <DEDUP_REMOVED lines=12> */
[----:B0-----:R-:W-:Y:S06]  /*b330*/  @!P0 BRA `(.L_x_11499) ;  /* 0x000001a000f48947 */ /* 0x001fec0003800000 */
.L_x_11780:
[----:B------:R-:W-:Y:S05]  /*b340*/  BSYNC B1 ;  /* 0x0000000000017941 */ /* 0x000fea0003800000 */
.L_x_11498:
[----:B------:R-:W-:Y:S02]  /*b350*/  PRMT R49, R0, 0x7610, R49 ;  /* 0x0000761000317816 */ /* 0x000fe40000000031 */
[----:B------:R-:W-:Y:S01]  /*b360*/  PRMT R46, R36, 0x7610, R46 ;  /* 0x00007610242e7816 */ /* 0x000fe2000000002e */
[----:B------:R-:W-:Y:S06]  /*b370*/  @P1 BRA `(.L_x_11484) ;  /* 0x0000001400801947 */ /* 0x000fec0003800000 */
[----:B------:R1:W5:Y:S01]  /*b380*/  LDL R76, [R1+0x20] ;  /* 0x00002000014c7983 */ /* 0x0003620000100800 */
[----:B0-----:R-:W0:Y:S03]  /*b390*/  LDC R3, c[0x0][0x3f4] ;  /* 0x0000fd00ff037b82 */ /* 0x001e260000000800 */
[----:B------:R1:W5:Y:S04]  /*b3a0*/  LDL R75, [R1+0x24] ;  /* 0x00002400014b7983 */ /* 0x0003680000100800 */
[----:B------:R1:W5:Y:S01]  /*b3b0*/  LDL R73, [R1+0x28] ;  /* 0x0000280001497983 */ /* 0x0003620000100800 */
[C---:B------:R-:W-:Y:S01]  /*b3c0*/  VIADD R0, R18.reuse, 0x10 ;  /* 0x0000001012007836 */ /* 0x040fe20000000000 */
[----:B------:R-:W-:Y:S01]  /*b3d0*/  BSSY B1, `(.L_x_11500) ;  /* 0x000006e000017945 */ /* 0x000fe20003800000 */
[C---:B------:R-:W-:Y:S01]  /*b3e0*/  VIADD R36, R18.reuse, 0x20 ;  /* 0x0000002012247836 */ /* 0x040fe20000000000 */
[----:B0-----:R-:W-:-:S02]  /*b3f0*/  ISETP.GE.AND P0, PT, R18, R3, PT ;  /* 0x000000031200720c */ /* 0x001fc40003f06270 */
[-C--:B------:R-:W-:Y:S02]  /*b400*/  ISETP.GE.AND P1, PT, R0, R3.reuse, PT ;  /* 0x000000030000720c */ /* 0x080fe40003f26270 */
[----:B------:R-:W-:-:S09]  /*b410*/  ISETP.GE.AND P2, PT, R36, R3, PT ;  /* 0x000000032400720c */ /* 0x000fd20003f46270 */
[----:B-1----:R-:W-:Y:S05]  /*b420*/  @P0 BRA `(.L_x_11501) ;  /* 0x0000000400a00947 */ /* 0x002fea0003800000 */
[----:B------:R-:W2:Y:S04]  /*b430*/  LDL R37, [R1+0x80] ;  /* 0x0000800001257983 */ /* 0x000ea80000100800 */
[----:B------:R-:W3:Y:S01]  /*b440*/  LDL R77, [R1+0x88] ;  /* 0x00008800014d7983 */ /* 0x000ee20000100800 */
[----:B------:R-:W-:Y:S02]  /*b450*/  SHF.R.U64 R56, R4, 0x10, R5 ;  /* 0x0000001004387819 */ /* 0x000fe40000001205 */
[--C-:B------:R-:W-:Y:S02]  /*b460*/  SHF.R.U64 R52, R24, 0x10, R25.reuse ;  /* 0x0000001018347819 */ /* 0x100fe40000001219 */
[----:B------:R-:W-:Y:S02]  /*b470*/  SHF.R.U32.HI R50, RZ, 0x10, R25 ;  /* 0x00000010ff327819 */ /* 0x000fe40000011619 */
[----:B------:R-:W-:-:S02]  /*b480*/  SHF.R.U64 R25, R26, 0x10, R27 ;  /* 0x000000101a197819 */ /* 0x000fc4000000121b */
[----:B------:R-:W-:Y:S02]  /*b490*/  SHF.R.U32.HI R26, RZ, 0x10, R27 ;  /* 0x00000010ff1a7819 */ /* 0x000fe4000001161b */
[----:B------:R-:W-:Y:S02]  /*b4a0*/  PRMT R56, R20, 0x5432, R56 ;  /* 0x0000543214387816 */ /* 0x000fe40000000038 */
[----:B------:R-:W-:Y:S02]  /*b4b0*/  SHF.R.U32.HI R27, RZ, 0x10, R5 ;  /* 0x00000010ff1b7819 */ /* 0x000fe40000011605 */
[----:B------:R-:W-:Y:S01]  /*b4c0*/  PRMT R52, R45, 0x5432, R52 ;  /* 0x000054322d347816 */ /* 0x000fe20000000034 */
[----:B------:R-:W-:Y:S01]  /*b4d0*/  IMAD.U32 R70, R56, 0x10000, RZ ;  /* 0x0001000038467824 */ /* 0x000fe200078e00ff */
[----:B------:R-:W-:Y:S02]  /*b4e0*/  PRMT R27, R51, 0x5410, R27 ;  /* 0x00005410331b7816 */ /* 0x000fe4000000001b */
[--C-:B------:R-:W-:Y:S01]  /*b4f0*/  SHF.R.U32.HI R4, RZ, 0x10, R7.reuse ;  /* 0x00000010ff047819 */ /* 0x100fe20000011607 */
[----:B------:R-:W-:Y:S01]  /*b500*/  IMAD.U32 R68, R52, 0x10000, RZ ;  /* 0x0001000034447824 */ /* 0x000fe200078e00ff */
[----:B------:R-:W-:Y:S01]  /*b510*/  SHF.R.U64 R24, R6, 0x10, R7 ;  /* 0x0000001006187819 */ /* 0x000fe20000001207 */
[----:B------:R-:W-:Y:S01]  /*b520*/  IMAD.U32 R69, R27, 0x10000, RZ ;  /* 0x000100001b457824 */ /* 0x000fe200078e00ff */
[----:B------:R-:W-:-:S02]  /*b530*/  PRMT R6, R53, 0x5410, R25 ;  /* 0x0000541035067816 */ /* 0x000fc40000000019 */
[----:B------:R-:W-:Y:S02]  /*b540*/  PRMT R50, R46, 0x5432, R50 ;  /* 0x000054322e327816 */ /* 0x000fe40000000032 */
[----:B------:R-:W-:Y:S02]  /*b550*/  PRMT R4, R44, 0x5432, R4 ;  /* 0x000054322c047816 */ /* 0x000fe40000000004 */
[----:B------:R-:W-:Y:S02]  /*b560*/  PRMT R5, R47, 0x5432, R26 ;  /* 0x000054322f057816 */ /* 0x000fe4000000001a */
[----:B------:R-:W-:Y:S01]  /*b570*/  PRMT R7, R21, 0x5432, R24 ;  /* 0x0000543215077816 */ /* 0x000fe20000000018 */
[----:B------:R-:W-:Y:S01]  /*b580*/  IMAD.U32 R71, R4, 0x10000, RZ ;  /* 0x0001000004477824 */ /* 0x000fe200078e00ff */
[----:B------:R-:W-:Y:S02]  /*b590*/  LOP3.LUT R52, R52, 0xffff0000, RZ, 0xc0, !PT ;  /* 0xffff000034347812 */ /* 0x000fe400078ec0ff */
[----:B------:R-:W-:-:S02]  /*b5a0*/  LOP3.LUT R27, R27, 0xffff0000, RZ, 0xc0, !PT ;  /* 0xffff00001b1b7812 */ /* 0x000fc400078ec0ff */
[----:B--2---:R-:W-:-:S04]  /*b5b0*/  LEA.HI R0, R3, R37, RZ, 0x1d ;  /* 0x0000002503007211 */ /* 0x004fc800078fe8ff */
[----:B------:R-:W-:-:S04]  /*b5c0*/  SHF.R.S32.HI R37, RZ, 0x1f, R0 ;  /* 0x0000001fff257819 */ /* 0x000fc80000011400 */
[----:B------:R-:W-:Y:S01]  /*b5d0*/  LEA.HI R37, R37, R0, RZ, 0x2 ;  /* 0x0000000025257211 */ /* 0x000fe200078f10ff */
[----:B------:R-:W-:-:S03]  /*b5e0*/  IMAD.SHL.U32 R0, R0, 0x8, RZ ;  /* 0x0000000800007824 */ /* 0x000fc600078e00ff */
[----:B------:R-:W-:Y:S02]  /*b5f0*/  SHF.R.S32.HI R37, RZ, 0x2, R37 ;  /* 0x00000002ff257819 */ /* 0x000fe40000011425 */
[----:B-----5:R-:W-:-:S03]  /*b600*/  LOP3.LUT R0, R76, 0x18, R0, 0xf8, !PT ;  /* 0x000000184c007812 */ /* 0x020fc600078ef800 */
        /* <DEDUP_REMOVED lines=18> */
[C---:B------:R-:W-:Y:S01]  /*b730*/  FMUL.FTZ R72, R65.reuse, R70 ;  /* 0x0000004641487220 */ /* 0x040fe20000410000 */
[-C--:B------:R-:W-:Y:S01]  /*b740*/  FMUL.FTZ R74, R65, R68.reuse ;  /* 0x00000044414a7220 */ /* 0x080fe20000410000 */
[----:B------:R-:W-:Y:S01]  /*b750*/  IMAD.U32 R65, R50, 0x10000, RZ ;  /* 0x0001000032417824 */ /* 0x000fe200078e00ff */
[----:B------:R-:W-:Y:S01]  /*b760*/  LOP3.LUT R37, R42, 0xffff0000, RZ, 0xc0, !PT ;  /* 0xffff00002a257812 */ /* 0x000fe200078ec0ff */
[----:B------:R-:W-:Y:S01]  /*b770*/  FFMA.FTZ R41, R53, R68, -R72 ;  /* 0x0000004435297223 */ /* 0x000fe20000010848 */
[----:B------:R-:W-:Y:S01]  /*b780*/  FMUL.FTZ R72, R66, R69 ;  /* 0x0000004542487220 */ /* 0x000fe20000410000 */
[----:B------:R-:W-:-:S02]  /*b790*/  IMAD.U32 R67, R43, 0x10000, RZ ;  /* 0x000100002b437824 */ /* 0x000fc400078e00ff */
[----:B------:R-:W-:Y:S01]  /*b7a0*/  IMAD.U32 R39, R42, 0x10000, RZ ;  /* 0x000100002a277824 */ /* 0x000fe200078e00ff */
[----:B------:R-:W-:Y:S01]  /*b7b0*/  LOP3.LUT R42, R43, 0xffff0000, RZ, 0xc0, !PT ;  /* 0xffff00002b2a7812 */ /* 0x000fe200078ec0ff */
[----:B------:R-:W-:Y:S01]  /*b7c0*/  FFMA.FTZ R43, R53, R70, R74 ;  /* 0x00000046352b7223 */ /* 0x000fe2000001004a */
[-C--:B------:R-:W-:Y:S01]  /*b7d0*/  FMUL.FTZ R70, R66, R65.reuse ;  /* 0x0000004142467220 */ /* 0x080fe20000410000 */
[----:B------:R-:W-:Y:S01]  /*b7e0*/  FFMA.FTZ R53, R55, R65, -R72 ;  /* 0x0000004137357223 */ /* 0x000fe20000010848 */
[----:B------:R-:W-:Y:S02]  /*b7f0*/  IMAD.U32 R68, R5, 0x10000, RZ ;  /* 0x0001000005447824 */ /* 0x000fe400078e00ff */
[----:B------:R-:W-:Y:S01]  /*b800*/  FMUL.FTZ R65, R67, R71 ;  /* 0x0000004743417220 */ /* 0x000fe20000410000 */
[----:B------:R-:W-:Y:S01]  /*b810*/  LOP3.LUT R66, R56, 0xffff0000, RZ, 0xc0, !PT ;  /* 0xffff000038427812 */ /* 0x000fe200078ec0ff */
[----:B------:R-:W-:Y:S01]  /*b820*/  FFMA.FTZ R56, R55, R69, R70 ;  /* 0x0000004537387223 */ /* 0x000fe20000010046 */
[-C--:B------:R-:W-:Y:S01]  /*b830*/  FMUL.FTZ R72, R67, R68.reuse ;  /* 0x0000004443487220 */ /* 0x080fe20000410000 */
[----:B------:R-:W-:Y:S01]  /*b840*/  FFMA.FTZ R55, R54, R68, -R65 ;  /* 0x0000004436377223 */ /* 0x000fe20000010841 */
[----:B------:R-:W-:Y:S01]  /*b850*/  LOP3.LUT R65, R50, 0xffff0000, RZ, 0xc0, !PT ;  /* 0xffff000032417812 */ /* 0x000fe200078ec0ff */
[C---:B------:R-:W-:Y:S01]  /*b860*/  FMUL.FTZ R67, R51.reuse, R66 ;  /* 0x0000004233437220 */ /* 0x040fe20000410000 */
[-C--:B------:R-:W-:Y:S01]  /*b870*/  FMUL.FTZ R51, R51, R52.reuse ;  /* 0x0000003433337220 */ /* 0x080fe20000410000 */
[C---:B------:R-:W-:Y:S01]  /*b880*/  IMAD.U32 R68, R7.reuse, 0x10000, RZ ;  /* 0x0001000007447824 */ /* 0x040fe200078e00ff */
[----:B------:R-:W-:Y:S01]  /*b890*/  LOP3.LUT R7, R7, 0xffff0000, RZ, 0xc0, !PT ;  /* 0xffff000007077812 */ /* 0x000fe200078ec0ff */
[----:B------:R-:W-:Y:S01]  /*b8a0*/  FFMA.FTZ R50, R26, R52, -R67 ;  /* 0x000000341a327223 */ /* 0x000fe20000010843 */
[C---:B------:R-:W-:Y:S01]  /*b8b0*/  FMUL.FTZ R67, R40.reuse, R27 ;  /* 0x0000001b28437220 */ /* 0x040fe20000410000 */
[----:B------:R-:W-:Y:S01]  /*b8c0*/  FMUL.FTZ R70, R40, R65 ;  /* 0x0000004128467220 */ /* 0x000fe20000410000 */
[----:B------:R-:W-:-:S02]  /*b8d0*/  IMAD.U32 R52, R6, 0x10000, RZ ;  /* 0x0001000006347824 */ /* 0x000fc400078e00ff */
[----:B------:R-:W-:Y:S01]  /*b8e0*/  FFMA.FTZ R26, R26, R66, R51 ;  /* 0x000000421a1a7223 */ /* 0x000fe20000010033 */
[C---:B------:R-:W-:Y:S01]  /*b8f0*/  FFMA.FTZ R40, R36.reuse, R65, -R67 ;  /* 0x0000004124287223 */ /* 0x040fe20000010843 */
[----:B------:R-:W-:Y:S01]  /*b900*/  FFMA.FTZ R51, R36, R27, R70 ;  /* 0x0000001b24337223 */ /* 0x000fe20000010046 */
[----:B------:R-:W-:Y:S01]  /*b910*/  LOP3.LUT R6, R6, 0xffff0000, RZ, 0xc0, !PT ;  /* 0xffff000006067812 */ /* 0x000fe200078ec0ff */
[C---:B------:R-:W-:Y:S01]  /*b920*/  FMUL.FTZ R66, R39.reuse, R68 ;  /* 0x0000004427427220 */ /* 0x040fe20000410000 */
[-C--:B------:R-:W-:Y:S01]  /*b930*/  FMUL.FTZ R36, R39, R52.reuse ;  /* 0x0000003427247220 */ /* 0x080fe20000410000 */
[----:B------:R-:W-:Y:S01]  /*b940*/  LOP3.LUT R27, R4, 0xffff0000, RZ, 0xc0, !PT ;  /* 0xffff0000041b7812 */ /* 0x000fe200078ec0ff */
[----:B------:R-:W-:Y:S01]  /*b950*/  FFMA.FTZ R54, R54, R71, R72 ;  /* 0x0000004736367223 */ /* 0x000fe20000010048 */
[----:B------:R-:W-:Y:S01]  /*b960*/  LOP3.LUT R5, R5, 0xffff0000, RZ, 0xc0, !PT ;  /* 0xffff000005057812 */ /* 0x000fe200078ec0ff */
[C---:B------:R-:W-:Y:S01]  /*b970*/  FFMA.FTZ R66, R25.reuse, R52, -R66 ;  /* 0x0000003419427223 */ /* 0x040fe20000010842 */
        /* <DEDUP_REMOVED lines=19> */
.L_x_11501:
[----:B------:R-:W-:Y:S05]  /*bab0*/  BSYNC B1 ;  /* 0x0000000000017941 */ /* 0x000fea0003800000 */
.L_x_11500:
[----:B------:R-:W-:Y:S04]  /*bac0*/  BSSY B1, `(.L_x_11502) ;  /* 0x0000075000017945 */ /* 0x000fe80003800000 */
[----:B------:R-:W-:Y:S05]  /*bad0*/  @P1 BRA `(.L_x_11503) ;  /* 0x0000000400cc1947 */ /* 0x000fea0003800000 */
[----:B0-----:R-:W2:Y:S04]  /*bae0*/  LDL R6, [R1+0x54] ;  /* 0x0000540001067983 */ /* 0x001ea80000100800 */
[----:B------:R-:W2:Y:S04]  /*baf0*/  LDL.64 R4, [R1+0x18] ;  /* 0x0000180001047983 */ /* 0x000ea80000100a00 */
[----:B------:R-:W3:Y:S01]  /*bb00*/  LDL R0, [R1+0x34] ;  /* 0x0000340001007983 */ /* 0x000ee20000100800 */
[--C-:B------:R-:W-:Y:S02]  /*bb10*/  SHF.R.U64 R39, R28, 0x10, R29.reuse ;  /* 0x000000101c277819 */ /* 0x100fe4000000121d */
[----:B------:R-:W-:-:S02]  /*bb20*/  SHF.R.U32.HI R28, RZ, 0x10, R29 ;  /* 0x00000010ff1c7819 */ /* 0x000fc4000001161d */
[--C-:B------:R-:W-:Y:S02]  /*bb30*/  SHF.R.U64 R29, R8, 0x10, R9.reuse ;  /* 0x00000010081d7819 */ /* 0x100fe40000001209 */
[----:B------:R-:W-:Y:S02]  /*bb40*/  SHF.R.U32.HI R8, RZ, 0x10, R9 ;  /* 0x00000010ff087819 */ /* 0x000fe40000011609 */
[----:B------:R-:W-:Y:S02]  /*bb50*/  PRMT R58, R58, 0x5410, R29 ;  /* 0x000054103a3a7816 */ /* 0x000fe4000000001d */
[----:B------:R-:W-:Y:S02]  /*bb60*/  SHF.R.U64 R37, R30, 0x10, R31 ;  /* 0x000000101e257819 */ /* 0x000fe4000000121f */
[----:B------:R-:W-:Y:S02]  /*bb70*/  SHF.R.U64 R9, R10, 0x10, R11 ;  /* 0x000000100a097819 */ /* 0x000fe4000000120b */
[----:B------:R-:W-:Y:S01]  /*bb80*/  PRMT R64, R64, 0x5410, R39 ;  /* 0x0000541040407816 */ /* 0x000fe20000000027 */
[----:B------:R-:W-:Y:S01]  /*bb90*/  IMAD.U32 R39, R58, 0x10000, RZ ;  /* 0x000100003a277824 */ /* 0x000fe200078e00ff */
[----:B------:R-:W-:-:S02]  /*bba0*/  SHF.R.U32.HI R10, RZ, 0x10, R11 ;  /* 0x00000010ff0a7819 */ /* 0x000fc4000001160b */
[----:B------:R-:W-:Y:S02]  /*bbb0*/  PRMT R59, R59, 0x5410, R8 ;  /* 0x000054103b3b7816 */ /* 0x000fe40000000008 */
[----:B------:R-:W-:Y:S02]  /*bbc0*/  PRMT R62, R62, 0x5410, R37 ;  /* 0x000054103e3e7816 */ /* 0x000fe40000000025 */
[----:B------:R-:W-:Y:S01]  /*bbd0*/  SHF.R.U32.HI R30, RZ, 0x10, R31 ;  /* 0x00000010ff1e7819 */ /* 0x000fe2000001161f */
[----:B------:R-:W-:Y:S01]  /*bbe0*/  IMAD.U32 R42, R59, 0x10000, RZ ;  /* 0x000100003b2a7824 */ /* 0x000fe200078e00ff */
[----:B------:R-:W-:Y:S02]  /*bbf0*/  PRMT R60, R60, 0x5410, R9 ;  /* 0x000054103c3c7816 */ /* 0x000fe40000000009 */
[----:B------:R-:W-:Y:S02]  /*bc00*/  PRMT R57, R57, 0x5410, R10 ;  /* 0x0000541039397816 */ /* 0x000fe4000000000a */
[----:B------:R-:W-:-:S02]  /*bc10*/  PRMT R63, R63, 0x5410, R28 ;  /* 0x000054103f3f7816 */ /* 0x000fc4000000001c */
[----:B------:R-:W-:Y:S01]  /*bc20*/  PRMT R61, R61, 0x5410, R30 ;  /* 0x000054103d3d7816 */ /* 0x000fe2000000001e */
[----:B------:R-:W-:Y:S01]  /*bc30*/  IMAD.U32 R41, R57, 0x10000, RZ ;  /* 0x0001000039297824 */ /* 0x000fe200078e00ff */
[----:B------:R-:W-:Y:S02]  /*bc40*/  LOP3.LUT R58, R58, 0xffff0000, RZ, 0xc0, !PT ;  /* 0xffff00003a3a7812 */ /* 0x000fe400078ec0ff */
[----:B------:R-:W-:Y:S02]  /*bc50*/  LOP3.LUT R59, R59, 0xffff0000, RZ, 0xc0, !PT ;  /* 0xffff00003b3b7812 */ /* 0x000fe400078ec0ff */
[----:B------:R-:W-:Y:S01]  /*bc60*/  LOP3.LUT R57, R57, 0xffff0000, RZ, 0xc0, !PT ;  /* 0xffff000039397812 */ /* 0x000fe200078ec0ff */
[----:B--2---:R-:W-:Y:S01]  /*bc70*/  IMAD.IADD R4, R4, 0x1, R6 ;  /* 0x0000000104047824 */ /* 0x004fe200078e0206 */
[----:B---3--:R-:W-:-:S04]  /*bc80*/  LEA.HI R0, R3, R0, RZ, 0x1d ;  /* 0x0000000003007211 */ /* 0x008fc800078fe8ff */
[----:B------:R-:W-:-:S04]  /*bc90*/  SHF.R.S32.HI R5, RZ, 0x1f, R4 ;  /* 0x0000001fff057819 */ /* 0x000fc80000011404 */
[CC--:B------:R-:W-:Y:S02]  /*bca0*/  LEA.HI R6, R5.reuse, R4.reuse, RZ, 0x5 ;  /* 0x0000000405067211 */ /* 0x0c0fe400078f28ff */
[----:B------:R-:W-:Y:S02]  /*bcb0*/  LEA.HI R4, R5, R4, RZ, 0x3 ;  /* 0x0000000405047211 */ /* 0x000fe400078f18ff */
[----:B------:R-:W-:Y:S02]  /*bcc0*/  SHF.R.S32.HI R5, RZ, 0x1f, R0 ;  /* 0x0000001fff057819 */ /* 0x000fe40000011400 */
[----:B------:R-:W-:Y:S02]  /*bcd0*/  SHF.R.S32.HI R7, RZ, 0x5, R6 ;  /* 0x00000005ff077819 */ /* 0x000fe40000011406 */
[----:B-----5:R-:W-:Y:S01]  /*bce0*/  LOP3.LUT R6, R76, 0x18, R4, 0xf8, !PT ;  /* 0x000000184c067812 */ /* 0x020fe200078ef804 */
        /* <DEDUP_REMOVED lines=22> */
[C---:B------:R-:W-:Y:S01]  /*be50*/  IMAD.U32 R8, R24.reuse, 0x10000, RZ ;  /* 0x0001000018087824 */ /* 0x040fe200078e00ff */
[----:B------:R-:W-:Y:S01]  /*be60*/  LOP3.LUT R31, R24, 0xffff0000, RZ, 0xc0, !PT ;  /* 0xffff0000181f7812 */ /* 0x000fe200078ec0ff */
[----:B------:R-:W-:Y:S01]  /*be70*/  IMAD.U32 R11, R25, 0x10000, RZ ;  /* 0x00010000190b7824 */ /* 0x000fe200078e00ff */
[----:B------:R-:W-:Y:S01]  /*be80*/  LOP3.LUT R6, R7, 0xffff0000, RZ, 0xc0, !PT ;  /* 0xffff000007067812 */ /* 0x000fe200078ec0ff */
[----:B------:R-:W-:-:S02]  /*be90*/  IMAD.U32 R25, R64, 0x10000, RZ ;  /* 0x0001000040197824 */ /* 0x000fc400078e00ff */
[----:B------:R-:W-:Y:S01]  /*bea0*/  FMUL.FTZ R40, R8, R39 ;  /* 0x0000002708287220 */ /* 0x000fe20000410000 */
[----:B------:R-:W-:Y:S01]  /*beb0*/  IMAD.U32 R24, R27, 0x10000, RZ ;  /* 0x000100001b187824 */ /* 0x000fe200078e00ff */
[----:B------:R-:W-:Y:S01]  /*bec0*/  LOP3.LUT R7, R26, 0xffff0000, RZ, 0xc0, !PT ;  /* 0xffff00001a077812 */ /* 0x000fe200078ec0ff */
[-C--:B------:R-:W-:Y:S01]  /*bed0*/  FMUL.FTZ R50, R8, R25.reuse ;  /* 0x0000001908327220 */ /* 0x080fe20000410000 */
[----:B------:R-:W-:Y:S01]  /*bee0*/  FFMA.FTZ R8, R9, R25, -R40 ;  /* 0x0000001909087223 */ /* 0x000fe20000010828 */
[----:B------:R-:W-:Y:S01]  /*bef0*/  IMAD.U32 R38, R26, 0x10000, RZ ;  /* 0x000100001a267824 */ /* 0x000fe200078e00ff */
[----:B------:R-:W-:Y:S01]  /*bf00*/  LOP3.LUT R26, R27, 0xffff0000, RZ, 0xc0, !PT ;  /* 0xffff00001b1a7812 */ /* 0x000fe200078ec0ff */
[----:B------:R-:W-:Y:S02]  /*bf10*/  IMAD.U32 R40, R63, 0x10000, RZ ;  /* 0x000100003f287824 */ /* 0x000fe400078e00ff */
[----:B------:R-:W-:Y:S01]  /*bf20*/  FMUL.FTZ R52, R11, R42 ;  /* 0x0000002a0b347220 */ /* 0x000fe20000410000 */
[----:B------:R-:W-:Y:S01]  /*bf30*/  FFMA.FTZ R9, R9, R39, R50 ;  /* 0x0000002709097223 */ /* 0x000fe20000010032 */
[----:B------:R-:W-:-:S02]  /*bf40*/  IMAD.U32 R27, R61, 0x10000, RZ ;  /* 0x000100003d1b7824 */ /* 0x000fc400078e00ff */
[C---:B------:R-:W-:Y:S01]  /*bf50*/  FMUL.FTZ R39, R24.reuse, R41 ;  /* 0x0000002918277220 */ /* 0x040fe20000410000 */
[-C--:B------:R-:W-:Y:S01]  /*bf60*/  FMUL.FTZ R50, R11, R40.reuse ;  /* 0x000000280b327220 */ /* 0x080fe20000410000 */
[----:B------:R-:W-:Y:S01]  /*bf70*/  FFMA.FTZ R11, R29, R40, -R52 ;  /* 0x000000281d0b7223 */ /* 0x000fe20000010834 */
[-C--:B------:R-:W-:Y:S01]  /*bf80*/  FMUL.FTZ R40, R24, R27.reuse ;  /* 0x0000001b18287220 */ /* 0x080fe20000410000 */
[----:B------:R-:W-:Y:S01]  /*bf90*/  LOP3.LUT R64, R64, 0xffff0000, RZ, 0xc0, !PT ;  /* 0xffff000040407812 */ /* 0x000fe200078ec0ff */
[----:B------:R-:W-:Y:S01]  /*bfa0*/  FFMA.FTZ R24, R30, R27, -R39 ;  /* 0x0000001b1e187223 */ /* 0x000fe20000010827 */
[----:B------:R-:W-:Y:S01]  /*bfb0*/  FMUL.FTZ R27, R31, R58 ;  /* 0x0000003a1f1b7220 */ /* 0x000fe20000410000 */
[----:B------:R-:W-:Y:S01]  /*bfc0*/  FFMA.FTZ R25, R29, R42, R50 ;  /* 0x0000002a1d197223 */ /* 0x000fe20000010032 */
[----:B------:R-:W-:Y:S01]  /*bfd0*/  LOP3.LUT R63, R63, 0xffff0000, RZ, 0xc0, !PT ;  /* 0xffff00003f3f7812 */ /* 0x000fe200078ec0ff */
[-C--:B------:R-:W-:Y:S01]  /*bfe0*/  FMUL.FTZ R39, R31, R64.reuse ;  /* 0x000000401f277220 */ /* 0x080fe20000410000 */
[----:B------:R-:W-:Y:S01]  /*bff0*/  FFMA.FTZ R31, R28, R64, -R27 ;  /* 0x000000401c1f7223 */ /* 0x000fe2000001081b */
[----:B------:R-:W-:-:S02]  /*c000*/  IMAD.U32 R29, R60, 0x10000, RZ ;  /* 0x000100003c1d7824 */ /* 0x000fc400078e00ff */
[----:B------:R-:W-:Y:S01]  /*c010*/  FFMA.FTZ R43, R30, R41, R40 ;  /* 0x000000291e2b7223 */ /* 0x000fe20000010028 */
[----:B------:R-:W-:Y:S02]  /*c020*/  IMAD.U32 R27, R62, 0x10000, RZ ;  /* 0x000100003e1b7824 */ /* 0x000fe400078e00ff */
[C---:B------:R-:W-:Y:S01]  /*c030*/  FMUL.FTZ R41, R37.reuse, R59 ;  /* 0x0000003b25297220 */ /* 0x040fe20000410000 */
[----:B------:R-:W-:Y:S01]  /*c040*/  FMUL.FTZ R40, R37, R63 ;  /* 0x0000003f25287220 */ /* 0x000fe20000410000 */
[C---:B------:R-:W-:Y:S01]  /*c050*/  FMUL.FTZ R42, R38.reuse, R29 ;  /* 0x0000001d262a7220 */ /* 0x040fe20000410000 */
[----:B------:R-:W-:Y:S01]  /*c060*/  FMUL.FTZ R38, R38, R27 ;  /* 0x0000001b26267220 */ /* 0x000fe20000410000 */
[----:B------:R-:W-:Y:S01]  /*c070*/  LOP3.LUT R60, R60, 0xffff0000, RZ, 0xc0, !PT ;  /* 0xffff00003c3c7812 */ /* 0x000fe200078ec0ff */
[----:B------:R-:W-:Y:S01]  /*c080*/  FFMA.FTZ R30, R10, R63, -R41 ;  /* 0x0000003f0a1e7223 */ /* 0x000fe20000010829 */
[----:B------:R-:W-:Y:S01]  /*c090*/  LOP3.LUT R62, R62, 0xffff0000, RZ, 0xc0, !PT ;  /* 0xffff00003e3e7812 */ /* 0x000fe200078ec0ff */
[----:B------:R-:W-:Y:S01]  /*c0a0*/  FFMA.FTZ R40, R10, R59, R40 ;  /* 0x0000003b0a287223 */ /* 0x000fe20000010028 */
[----:B------:R-:W-:Y:S01]  /*c0b0*/  LOP3.LUT R61, R61, 0xffff0000, RZ, 0xc0, !PT ;  /* 0xffff00003d3d7812 */ /* 0x000fe200078ec0ff */
[C---:B------:R-:W-:Y:S01]  /*c0c0*/  FFMA.FTZ R42, R5.reuse, R27, -R42 ;  /* 0x0000001b052a7223 */ /* 0x040fe2000001082a */
[----:B------:R-:W-:Y:S01]  /*c0d0*/  FFMA.FTZ R10, R5, R29, R38 ;  /* 0x0000001d050a7223 */ /* 0x000fe20000010026 */
[C---:B------:R-:W-:Y:S01]  /*c0e0*/  FMUL.FTZ R5, R7.reuse, R60 ;  /* 0x0000003c07057220 */ /* 0x040fe20000410000 */
[C---:B------:R-:W-:Y:S01]  /*c0f0*/  FMUL.FTZ R29, R26.reuse, R57 ;  /* 0x000000391a1d7220 */ /* 0x040fe20000410000 */
[-C--:B------:R-:W-:Y:S01]  /*c100*/  FMUL.FTZ R27, R7, R62.reuse ;  /* 0x0000003e071b7220 */ /* 0x080fe20000410000 */
[-C--:B------:R-:W-:Y:S01]  /*c110*/  FMUL.FTZ R26, R26, R61.reuse ;  /* 0x0000003d1a1a7220 */ /* 0x080fe20000410000 */
[----:B------:R-:W-:Y:S01]  /*c120*/  FFMA.FTZ R7, R4, R62, -R5 ;  /* 0x0000003e04077223 */ /* 0x000fe20000010805 */
        /* <DEDUP_REMOVED lines=14> */
.L_x_11503:
[----:B------:R-:W-:Y:S05]  /*c210*/  BSYNC B1 ;  /* 0x0000000000017941 */ /* 0x000fea0003800000 */
.L_x_11502:
[----:B------:R-:W-:Y:S05]  /*c220*/  @P2 BRA `(.L_x_11484) ;  /* 0x0000000400d42947 */ /* 0x000fea0003800000 */
[----:B01----:R-:W2:Y:S04]  /*c230*/  LDL.64 R4, [R1+0x18] ;  /* 0x0000180001047983 */ /* 0x003ea80000100a00 */
[----:B------:R-:W3:Y:S01]  /*c240*/  LDL R0, [R1+0x50] ;  /* 0x0000500001007983 */ /* 0x000ee20000100800 */
[----:B--2---:R-:W-:-:S03]  /*c250*/  IMAD.MOV.U32 R6, RZ, RZ, R4 ;  /* 0x000000ffff067224 */ /* 0x004fc600078e0004 */
[----:B------:R-:W2:Y:S01]  /*c260*/  LDL R4, [R1+0x38] ;  /* 0x0000380001047983 */ /* 0x000ea20000100800 */
[----:B------:R-:W-:Y:S02]  /*c270*/  IMAD.MOV.U32 R7, RZ, RZ, R5 ;  /* 0x000000ffff077224 */ /* 0x000fe400078e0005 */
[----:B---3--:R-:W-:-:S05]  /*c280*/  IMAD.IADD R0, R6, 0x1, R0 ;  /* 0x0000000106007824 */ /* 0x008fca00078e0200 */
[----:B------:R-:W-:-:S04]  /*c290*/  SHF.R.S32.HI R5, RZ, 0x1f, R0 ;  /* 0x0000001fff057819 */ /* 0x000fc80000011400 */
[CC--:B------:R-:W-:Y:S02]  /*c2a0*/  LEA.HI R6, R5.reuse, R0.reuse, RZ, 0x5 ;  /* 0x0000000005067211 */ /* 0x0c0fe400078f28ff */
[----:B------:R-:W-:-:S04]  /*c2b0*/  LEA.HI R0, R5, R0, RZ, 0x3 ;  /* 0x0000000005007211 */ /* 0x000fc800078f18ff */
[----:B-----5:R-:W-:Y:S02]  /*c2c0*/  LOP3.LUT R5, R76, 0x18, R0, 0xf8, !PT ;  /* 0x000000184c057812 */ /* 0x020fe400078ef800 */
[----:B------:R-:W-:Y:S02]  /*c2d0*/  SHF.R.S32.HI R6, RZ, 0x5, R6 ;  /* 0x00000005ff067819 */ /* 0x000fe40000011406 */
[----:B------:R-:W-:-:S03]  /*c2e0*/  LOP3.LUT R5, R5, R75, RZ, 0x3c, !PT ;  /* 0x0000004b05057212 */ /* 0x000fc600078e3cff */
[----:B------:R-:W-:-:S04]  /*c2f0*/  IMAD R6, R6, 0x1800, R73 ;  /* 0x0000180006067824 */ /* 0x000fc800078e0249 */
[----:B------:R-:W-:Y:S01]  /*c300*/  IMAD.IADD R5, R6, 0x1, R5 ;  /* 0x0000000106057824 */ /* 0x000fe200078e0205 */
[----:B------:R-:W-:Y:S02]  /*c310*/  SHF.R.U64 R26, R32, 0x10, R33 ;  /* 0x00000010201a7819 */ /* 0x000fe40000001221 */
[--C-:B------:R-:W-:Y:S02]  /*c320*/  SHF.R.U64 R25, R12, 0x10, R13.reuse ;  /* 0x000000100c197819 */ /* 0x100fe4000000120d */
[----:B------:R-:W-:Y:S02]  /*c330*/  SHF.R.U32.HI R28, RZ, 0x10, R13 ;  /* 0x00000010ff1c7819 */ /* 0x000fe4000001160d */
[----:B------:R-:W-:Y:S02]  /*c340*/  PRMT R47, R47, 0x5410, R26 ;  /* 0x000054102f2f7816 */ /* 0x000fe4000000001a */
[----:B------:R-:W-:Y:S02]  /*c350*/  PRMT R26, R20, 0x5410, R25 ;  /* 0x00005410141a7816 */ /* 0x000fe40000000019 */
[----:B------:R-:W-:-:S02]  /*c360*/  SHF.R.U32.HI R33, RZ, 0x10, R33 ;  /* 0x00000010ff217819 */ /* 0x000fc40000011621 */
[----:B------:R-:W-:Y:S02]  /*c370*/  SHF.R.U64 R13, R14, 0x10, R15 ;  /* 0x000000100e0d7819 */ /* 0x000fe4000000120f */
[----:B------:R-:W-:Y:S01]  /*c380*/  PRMT R28, R21, 0x5410, R28 ;  /* 0x00005410151c7816 */ /* 0x000fe2000000001c */
[----:B------:R-:W-:Y:S01]  /*c390*/  IMAD.U32 R29, R26, 0x10000, RZ ;  /* 0x000100001a1d7824 */ /* 0x000fe200078e00ff */
[----:B------:R-:W-:Y:S01]  /*c3a0*/  SHF.R.U64 R24, R34, 0x10, R35 ;  /* 0x0000001022187819 */ /* 0x000fe20000001223 */
[----:B------:R-:W-:Y:S01]  /*c3b0*/  IMAD.U32 R27, R47, 0x10000, RZ ;  /* 0x000100002f1b7824 */ /* 0x000fe200078e00ff */
[----:B------:R-:W-:Y:S02]  /*c3c0*/  SHF.R.U32.HI R14, RZ, 0x10, R15 ;  /* 0x00000010ff0e7819 */ /* 0x000fe4000001160f */
[----:B------:R-:W-:Y:S02]  /*c3d0*/  SHF.R.U32.HI R35, RZ, 0x10, R35 ;  /* 0x00000010ff237819 */ /* 0x000fe40000011623 */
[----:B------:R-:W-:Y:S01]  /*c3e0*/  PRMT R48, R48, 0x5410, R33 ;  /* 0x0000541030307816 */ /* 0x000fe20000000021 */
[----:B------:R-:W-:Y:S01]  /*c3f0*/  IMAD.U32 R30, R28, 0x10000, RZ ;  /* 0x000100001c1e7824 */ /* 0x000fe200078e00ff */
[----:B------:R-:W-:-:S02]  /*c400*/  PRMT R45, R45, 0x5410, R14 ;  /* 0x000054102d2d7816 */ /* 0x000fc4000000000e */
[----:B------:R-:W-:Y:S02]  /*c410*/  PRMT R46, R46, 0x5410, R35 ;  /* 0x000054102e2e7816 */ /* 0x000fe40000000023 */
[----:B------:R-:W-:Y:S01]  /*c420*/  PRMT R44, R44, 0x5410, R13 ;  /* 0x000054102c2c7816 */ /* 0x000fe2000000000d */
[----:B------:R-:W-:Y:S01]  /*c430*/  IMAD.U32 R32, R45, 0x10000, RZ ;  /* 0x000100002d207824 */ /* 0x000fe200078e00ff */
[----:B------:R-:W-:Y:S02]  /*c440*/  LOP3.LUT R47, R47, 0xffff0000, RZ, 0xc0, !PT ;  /* 0xffff00002f2f7812 */ /* 0x000fe400078ec0ff */
[----:B------:R-:W-:Y:S02]  /*c450*/  LOP3.LUT R28, R28, 0xffff0000, RZ, 0xc0, !PT ;  /* 0xffff00001c1c7812 */ /* 0x000fe400078ec0ff */
[----:B------:R-:W-:Y:S02]  /*c460*/  PRMT R49, R49, 0x5410, R24 ;  /* 0x0000541031317816 */ /* 0x000fe40000000018 */
[----:B--2---:R-:W-:-:S04]  /*c470*/  LEA.HI R3, R3, R4, RZ, 0x1d ;  /* 0x0000000403037211 */ /* 0x004fc800078fe8ff */
[----:B------:R-:W-:Y:S01]  /*c480*/  SHF.R.S32.HI R4, RZ, 0x1f, R3 ;  /* 0x0000001fff047819 */ /* 0x000fe20000011403 */
[----:B------:R-:W-:-:S03]  /*c490*/  IMAD.SHL.U32 R0, R3, 0x8, RZ ;  /* 0x0000000803007824 */ /* 0x000fc600078e00ff */
[----:B------:R-:W-:Y:S02]  /*c4a0*/  LEA.HI R4, R4, R3, RZ, 0x2 ;  /* 0x0000000304047211 */ /* 0x000fe400078f10ff */
[----:B------:R-:W-:Y:S02]  /*c4b0*/  LOP3.LUT R0, R76, 0x18, R0, 0xf8, !PT ;  /* 0x000000184c007812 */ /* 0x000fe400078ef800 */
[----:B------:R-:W-:Y:S02]  /*c4c0*/  SHF.R.S32.HI R4, RZ, 0x2, R4 ;  /* 0x00000002ff047819 */ /* 0x000fe40000011404 */
[----:B------:R-:W-:-:S03]  /*c4d0*/  LOP3.LUT R3, R0, R75, RZ, 0x3c, !PT ;  /* 0x0000004b00037212 */ /* 0x000fc600078e3cff */
[----:B------:R-:W-:-:S04]  /*c4e0*/  IMAD R4, R4, 0x1800, R73 ;  /* 0x0000180004047824 */ /* 0x000fc800078e0249 */
[----:B------:R-:W-:-:S04]  /*c4f0*/  IMAD.IADD R3, R4, 0x1, R3 ;  /* 0x0000000104037824 */ /* 0x000fc800078e0203 */
[----:B------:R-:W-:Y:S01]  /*c500*/  IMAD R3, R3, 0x2, R2 ;  /* 0x0000000203037824 */ /* 0x000fe200078e0202 */
[----:B------:R-:W-:-:S04]  /*c510*/  LEA R0, R5, UR40, 0x1 ;  /* 0x0000002805007c11 */ /* 0x000fc8000f8e08ff */
[----:B------:R-:W0:Y:S04]  /*c520*/  LDS.128 R8, [R3+0xc400] ;  /* 0x00c4000003087984 */ /* 0x000e280000000c00 */
[----:B------:R-:W1:Y:S01]  /*c530*/  LDS.128 R4, [R0] ;  /* 0x0000000000047984 */ /* 0x000e620000000c00 */
[----:B0-----:R-:W-:Y:S02]  /*c540*/  IMAD.U32 R20, R8, 0x10000, RZ ;  /* 0x0001000008147824 */ /* 0x001fe400078e00ff */
[----:B------:R-:W-:Y:S02]  /*c550*/  IMAD.U32 R21, R9, 0x10000, RZ ;  /* 0x0001000009157824 */ /* 0x000fe400078e00ff */
        /* <DEDUP_REMOVED lines=11> */
[----:B------:R-:W-:Y:S01]  /*c610*/  LOP3.LUT R8, R8, 0xffff0000, RZ, 0xc0, !PT ;  /* 0xffff000008087812 */ /* 0x000fe200078ec0ff */
[----:B------:R-:W-:Y:S01]  /*c620*/  FFMA.FTZ R34, R13, R20, -R34 ;  /* 0x000000140d227223 */ /* 0x000fe20000010822 */
[----:B------:R-:W-:Y:S01]  /*c630*/  LOP3.LUT R21, R26, 0xffff0000, RZ, 0xc0, !PT ;  /* 0xffff00001a157812 */ /* 0x000fe200078ec0ff */
[----:B------:R-:W-:Y:S01]  /*c640*/  FMUL.FTZ R20, R25, R32 ;  /* 0x0000002019147220 */ /* 0x000fe20000410000 */
[----:B------:R-:W-:Y:S01]  /*c650*/  IMAD.U32 R15, R7, 0x10000, RZ ;  /* 0x00010000070f7824 */ /* 0x000fe200078e00ff */
[----:B------:R-:W-:Y:S01]  /*c660*/  LOP3.LUT R9, R9, 0xffff0000, RZ, 0xc0, !PT ;  /* 0xffff000009097812 */ /* 0x000fe200078ec0ff */
[----:B------:R-:W-:Y:S01]  /*c670*/  FMUL.FTZ R25, R25, R12 ;  /* 0x0000000c19197220 */ /* 0x000fe20000410000 */
[----:B------:R-:W-:Y:S01]  /*c680*/  LOP3.LUT R48, R48, 0xffff0000, RZ, 0xc0, !PT ;  /* 0xffff000030307812 */ /* 0x000fe200078ec0ff */
[----:B------:R-:W-:Y:S01]  /*c690*/  FFMA.FTZ R36, R13, R30, R36 ;  /* 0x0000001e0d247223 */ /* 0x000fe20000010024 */
[----:B------:R-:W-:Y:S01]  /*c6a0*/  LOP3.LUT R4, R4, 0xffff0000, RZ, 0xc0, !PT ;  /* 0xffff000004047812 */ /* 0x000fe200078ec0ff */
[C---:B------:R-:W-:Y:S01]  /*c6b0*/  FMUL.FTZ R13, R8.reuse, R21 ;  /* 0x00000015080d7220 */ /* 0x040fe20000410000 */
[----:B------:R-:W-:Y:S01]  /*c6c0*/  LOP3.LUT R5, R5, 0xffff0000, RZ, 0xc0, !PT ;  /* 0xffff000005057812 */ /* 0x000fe200078ec0ff */
[C---:B------:R-:W-:Y:S01]  /*c6d0*/  FFMA.FTZ R26, R15.reuse, R12, -R20 ;  /* 0x0000000c0f1a7223 */ /* 0x040fe20000010814 */
[----:B------:R-:W-:Y:S01]  /*c6e0*/  FFMA.FTZ R32, R15, R32, R25 ;  /* 0x000000200f207223 */ /* 0x000fe20000010019 */
[----:B------:R-:W-:Y:S01]  /*c6f0*/  FMUL.FTZ R25, R8, R47 ;  /* 0x0000002f08197220 */ /* 0x000fe20000410000 */
[C---:B------:R-:W-:Y:S01]  /*c700*/  FMUL.FTZ R20, R9.reuse, R28 ;  /* 0x0000001c09147220 */ /* 0x040fe20000410000 */
[----:B------:R-:W-:Y:S01]  /*c710*/  FMUL.FTZ R27, R9, R48 ;  /* 0x00000030091b7220 */ /* 0x000fe20000410000 */
[----:B------:R-:W-:-:S02]  /*c720*/  IMAD.U32 R24, R10, 0x10000, RZ ;  /* 0x000100000a187824 */ /* 0x000fc400078e00ff */
[----:B------:R-:W-:Y:S01]  /*c730*/  FFMA.FTZ R8, R4, R47, -R13 ;  /* 0x0000002f04087223 */ /* 0x000fe2000001080d */
[----:B------:R-:W-:Y:S02]  /*c740*/  IMAD.U32 R15, R44, 0x10000, RZ ;  /* 0x000100002c0f7824 */ /* 0x000fe400078e00ff */
[----:B------:R-:W-:Y:S02]  /*c750*/  IMAD.U32 R13, R49, 0x10000, RZ ;  /* 0x00010000310d7824 */ /* 0x000fe400078e00ff */
[----:B------:R-:W-:Y:S01]  /*c760*/  FFMA.FTZ R12, R4, R21, R25 ;  /* 0x00000015040c7223 */ /* 0x000fe20000010019 */
[C---:B------:R-:W-:Y:S01]  /*c770*/  FFMA.FTZ R9, R5.reuse, R48, -R20 ;  /* 0x0000003005097223 */ /* 0x040fe20000010814 */
[----:B------:R-:W-:Y:S01]  /*c780*/  FFMA.FTZ R27, R5, R28, R27 ;  /* 0x0000001c051b7223 */ /* 0x000fe2000001001b */
[----:B------:R-:W-:Y:S01]  /*c790*/  IMAD.U32 R14, R6, 0x10000, RZ ;  /* 0x00010000060e7824 */ /* 0x000fe200078e00ff */
[----:B------:R-:W-:Y:S01]  /*c7a0*/  LOP3.LUT R10, R10, 0xffff0000, RZ, 0xc0, !PT ;  /* 0xffff00000a0a7812 */ /* 0x000fe200078ec0ff */
[C---:B------:R-:W-:Y:S01]  /*c7b0*/  FMUL.FTZ R21, R24.reuse, R15 ;  /* 0x0000000f18157220 */ /* 0x040fe20000410000 */
[----:B------:R-:W-:Y:S01]  /*c7c0*/  LOP3.LUT R11, R11, 0xffff0000, RZ, 0xc0, !PT ;  /* 0xffff00000b0b7812 */ /* 0x000fe200078ec0ff */
[----:B------:R-:W-:Y:S01]  /*c7d0*/  FMUL.FTZ R25, R24, R13 ;  /* 0x0000000d18197220 */ /* 0x000fe20000410000 */
[----:B------:R-:W-:-:S02]  /*c7e0*/  LOP3.LUT R5, R44, 0xffff0000, RZ, 0xc0, !PT ;  /* 0xffff00002c057812 */ /* 0x000fc400078ec0ff */
[----:B------:R-:W-:Y:S02]  /*c7f0*/  LOP3.LUT R4, R45, 0xffff0000, RZ, 0xc0, !PT ;  /* 0xffff00002d047812 */ /* 0x000fe400078ec0ff */
[----:B------:R-:W-:Y:S02]  /*c800*/  LOP3.LUT R49, R49, 0xffff0000, RZ, 0xc0, !PT ;  /* 0xffff000031317812 */ /* 0x000fe400078ec0ff */
[----:B------:R-:W-:Y:S01]  /*c810*/  LOP3.LUT R46, R46, 0xffff0000, RZ, 0xc0, !PT ;  /* 0xffff00002e2e7812 */ /* 0x000fe200078ec0ff */
[----:B------:R-:W-:Y:S01]  /*c820*/  FFMA.FTZ R21, R14, R13, -R21 ;  /* 0x0000000d0e157223 */ /* 0x000fe20000010815 */
[----:B------:R-:W-:Y:S01]  /*c830*/  LOP3.LUT R6, R6, 0xffff0000, RZ, 0xc0, !PT ;  /* 0xffff000006067812 */ /* 0x000fe200078ec0ff */
        /* <DEDUP_REMOVED lines=20> */
.L_x_11484:
[----:B------:R-:W-:Y:S05]  /*c980*/  BSYNC B0 ;  /* 0x0000000000007941 */ /* 0x000fea0003800000 */
.L_x_11477:
        /* <DEDUP_REMOVED lines=8> */
.L_x_11475:
[----:B0--3--:R-:W-:-:S05]  /*ca10*/  IMAD.U32 R0, RZ, RZ, UR39 ;  /* 0x00000027ff007e24 */ /* 0x009fca000f8e00ff */
[----:B------:R-:W-:-:S13]  /*ca20*/  ISETP.NE.AND P0, PT, R0, 0x3, PT ;  /* 0x000000030000780c */ /* 0x000fda0003f05270 */
[----:B------:R-:W-:Y:S05]  /*ca30*/  @!P0 BRA `(.L_x_11504) ;  /* 0x0000000000048947 */ /* 0x000fea0003800000 */
[----:B------:R-:W-:Y:S01]  /*ca40*/  BPT.TRAP 0x1 ;  /* 0x000000040000795c */ /* 0x000fe20000300000 */
.L_x_11504:
[----:B------:R-:W-:Y:S01]  /*ca50*/  IMAD R0, R17, 0x8, R2 ;  /* 0x0000000811007824 */ /* 0x000fe200078e0202 */
[----:B--2-4-:R-:W-:-:S04]  /*ca60*/  SHF.L.U32 R5, R23, 0x1f, RZ ;  /* 0x0000001f17057819 */ /* 0x014fc800000006ff */
[----:B------:R0:W2:Y:S01]  /*ca70*/  SYNCS.PHASECHK.TRANS64.TRYWAIT P1, [R0+URZ+0x2d830], R5 ;  /* 0x02d83005000075a7 */ /* 0x0000a2000802017f */
[----:B------:R-:W-:Y:S05]  /*ca80*/  @!P0 BRA `(.L_x_11505) ;  /* 0x0000000000048947 */ /* 0x000fea0003800000 */
[----:B------:R-:W-:Y:S01]  /*ca90*/  BPT.TRAP 0x1 ;  /* 0x000000040000795c */ /* 0x000fe20000300000 */
.L_x_11505:
[----:B-1----:R-:W-:Y:S01]  /*caa0*/  VIADD R3, R2, 0x15400 ;  /* 0x0001540002037836 */ /* 0x002fe20000000000 */
[----:B------:R-:W-:Y:S01]  /*cab0*/  LOP3.LUT R148, R148, 0x10000, RZ, 0xfc, !PT ;  /* 0x0001000094947812 */ /* 0x000fe200078efcff */
[----:B------:R-:W-:-:S03]  /*cac0*/  IMAD.MOV.U32 R149, RZ, RZ, -0x7fffffe0 ;  /* 0x80000020ff957424 */ /* 0x000fc600078e00ff */
[----:B------:R-:W-:-:S04]  /*cad0*/  SHF.R.U32.HI R3, RZ, 0x4, R3 ;  /* 0x00000004ff037819 */ /* 0x000fc80000011603 */
[----:B------:R-:W-:-:S04]  /*cae0*/  LOP3.LUT R3, R3, 0x3fff, RZ, 0xc0, !PT ;  /* 0x00003fff03037812 */ /* 0x000fc800078ec0ff */
[----:B------:R-:W-:-:S05]  /*caf0*/  LOP3.LUT R3, R3, 0x10000, RZ, 0xfc, !PT ;  /* 0x0001000003037812 */ /* 0x000fca00078efcff */
[----:B------:R1:W-:Y:S01]  /*cb00*/  STL [R1+0x14], R3 ;  /* 0x0000140301007387 */ /* 0x0003e20000100800 */
[----:B--2---:R-:W-:Y:S05]  /*cb10*/  @P1 BRA `(.L_x_11506) ;  /* 0x0000000000081947 */ /* 0x004fea0003800000 */
[----:B------:R-:W2:Y:S02]  /*cb20*/  SYNCS.PHASECHK.TRANS64.TRYWAIT P1, [R0+URZ+0x2d830], R5 ;  /* 0x02d83005000075a7 */ /* 0x000ea4000802017f */
[----:B--2---:R-:W-:Y:S05]  /*cb30*/  @!P1 BRA `(.L_x_11507) ;  /* 0x0000018c00089947 */ /* 0x004fea0003800000 */
.L_x_11506:
[----:B-1----:R-:W3:Y:S01]  /*cb40*/  LDL R3, [R1+0x14] ;  /* 0x0000140001037983 */ /* 0x002ee20000100800 */
[----:B0-2---:R-:W-:Y:S01]  /*cb50*/  IMAD.MOV.U32 R5, RZ, RZ, -0x7fffffe0 ;  /* 0x80000020ff057424 */ /* 0x005fe200078e00ff */
[----:B------:R-:W-:Y:S05]  /*cb60*/  WARPSYNC.ALL ;  /* 0x0000000000007948 */ /* 0x000fea0003800000 */
[C---:B------:R-:W-:Y:S01]  /*cb70*/  R2UR UR4, R148.reuse ;  /* 0x00000000940472ca */ /* 0x040fe200000e0000 */
[----:B-----5:R-:W-:Y:S01]  /*cb80*/  WARPGROUP.ARRIVE ;  /* 0x00000000000079c5 */ /* 0x020fe20000000000 */
[----:B------:R-:W-:Y:S01]  /*cb90*/  R2UR UR5, R149 ;  /* 0x00000000950572ca */ /* 0x000fe200000e0000 */
[----:B------:R-:W-:Y:S01]  /*cba0*/  IMAD.MOV.U32 R7, RZ, RZ, -0x7fffffe0 ;  /* 0x80000020ff077424 */ /* 0x000fe200078e00ff */
[----:B------:R-:W-:Y:S01]  /*cbb0*/  R2UR UR7, R5 ;  /* 0x00000000050772ca */ /* 0x000fe200000e0000 */
[----:B------:R-:W-:-:S02]  /*cbc0*/  VIADD R8, R148, 0x2 ;  /* 0x0000000294087836 */ /* 0x000fc40000000000 */
[----:B------:R-:W-:Y:S02]  /*cbd0*/  IMAD.MOV.U32 R9, RZ, RZ, -0x7fffffe0 ;  /* 0x80000020ff097424 */ /* 0x000fe400078e00ff */
[C---:B------:R-:W-:Y:S02]  /*cbe0*/  VIADD R156, R148.reuse, 0x300 ;  /* 0x00000300949c7836 */ /* 0x040fe40000000000 */
[----:B------:R-:W-:Y:S01]  /*cbf0*/  IMAD.MOV.U32 R157, RZ, RZ, -0x7fffffe0 ;  /* 0x80000020ff9d7424 */ /* 0x000fe200078e00ff */
[----:B------:R0:W-:Y:S01]  /*cc00*/  STL.64 [R1], R8 ;  /* 0x0000000801007387 */ /* 0x0001e20000100a00 */
[C---:B------:R-:W-:Y:S02]  /*cc10*/  VIADD R154, R148.reuse, 0x302 ;  /* 0x00000302949a7836 */ /* 0x040fe40000000000 */
[----:B------:R-:W-:Y:S02]  /*cc20*/  IMAD.MOV.U32 R155, RZ, RZ, -0x7fffffe0 ;  /* 0x80000020ff9b7424 */ /* 0x000fe400078e00ff */
[----:B------:R-:W-:-:S02]  /*cc30*/  VIADD R152, R148, 0x600 ;  /* 0x0000060094987836 */ /* 0x000fc40000000000 */
[----:B------:R-:W-:Y:S02]  /*cc40*/  IMAD.MOV.U32 R153, RZ, RZ, -0x7fffffe0 ;  /* 0x80000020ff997424 */ /* 0x000fe400078e00ff */
[----:B------:R-:W-:Y:S02]  /*cc50*/  IMAD.MOV.U32 R5, RZ, RZ, -0x7fffffe0 ;  /* 0x80000020ff057424 */ /* 0x000fe400078e00ff */
[----:B------:R-:W-:Y:S02]  /*cc60*/  VIADD R150, R148, 0x602 ;  /* 0x0000060294967836 */ /* 0x000fe40000000000 */
[----:B------:R-:W-:Y:S02]  /*cc70*/  IMAD.MOV.U32 R151, RZ, RZ, -0x7fffffe0 ;  /* 0x80000020ff977424 */ /* 0x000fe400078e00ff */
[----:B---3--:R-:W-:-:S04]  /*cc80*/  IMAD R4, R17, 0x600, R3 ;  /* 0x0000060011047824 */ /* 0x008fc800078e0203 */
        /* <DEDUP_REMOVED lines=46> */
[----:B0-----:R-:W-:Y:S05]  /*cf70*/  @!P0 BRA `(.L_x_11508) ;  /* 0x0000000000048947 */ /* 0x001fea0003800000 */
[----:B------:R-:W-:Y:S01]  /*cf80*/  BPT.TRAP 0x1 ;  /* 0x000000040000795c */ /* 0x000fe20000300000 */
.L_x_11508:
[----:B------:R-:W2:Y:S01]  /*cf90*/  LDL R5, [R1+0x68] ;  /* 0x0000680001057983 */ /* 0x000ea20000100800 */
[----:B------:R-:W0:Y:S03]  /*cfa0*/  LDC R89, c[0x0][0x448] ;  /* 0x00011200ff597b82 */ /* 0x000e260000000800 */
[----:B------:R-:W2:Y:S01]  /*cfb0*/  LDL R88, [R1+0x30] ;  /* 0x0000300001587983 */ /* 0x000ea20000100800 */
[----:B------:R-:W-:Y:S01]  /*cfc0*/  IMAD.MOV.U32 R8, RZ, RZ, -0x80 ;  /* 0xffffff80ff087424 */ /* 0x000fe200078e00ff */
[----:B------:R-:W-:Y:S01]  /*cfd0*/  ULDC.64 UR6, c[0x0][0x9e0] ;  /* 0x0002780000067ab9 */ /* 0x000fe20000000a00 */
[----:B------:R-:W-:Y:S01]  /*cfe0*/  LOP3.LUT R16, R16, 0xffffffdf, RZ, 0xc0, !PT ;  /* 0xffffffdf10107812 */ /* 0x000fe200078ec0ff */
[----:B------:R-:W-:Y:S01]  /*cff0*/  UISETP.GE.AND UP0, UPT, UR7, 0x1, UPT ;  /* 0x000000010700788c */ /* 0x000fe2000bf06270 */
[----:B------:R-:W-:Y:S01]  /*d000*/  IMAD R8, R97, R8, 0x80 ;  /* 0x0000008061087424 */ /* 0x000fe200078e0208 */
[----:B------:R-:W-:Y:S01]  /*d010*/  ULDC UR50, c[0x0][0x9dc] ;  /* 0x0002770000327ab9 */ /* 0x000fe20000000800 */
[----:B------:R-:W-:Y:S01]  /*d020*/  VIADD R0, R0, 0x2d840 ;  /* 0x0002d84000007836 */ /* 0x000fe20000000000 */
[----:B------:R-:W-:-:S02]  /*d030*/  ULOP3.LUT UR4, URZ, UR50, URZ, 0x33, !UPT ;  /* 0x000000323f047292 */ /* 0x000fc4000f8e333f */
[----:B------:R-:W-:-:S04]  /*d040*/  IADD3 R6, -R142, 0x1, R8 ;  /* 0x000000018e067810 */ /* 0x000fc80007ffe108 */
[----:B------:R-:W-:-:S05]  /*d050*/  IADD3 R6, -R140, R6, R143 ;  /* 0x000000068c067210 */ /* 0x000fca0007ffe18f */
[C---:B------:R-:W-:Y:S01]  /*d060*/  VIADD R7, R6.reuse, UR6 ;  /* 0x0000000606077c36 */ /* 0x040fe20008000000 */
[----:B0-----:R-:W-:Y:S01]  /*d070*/  ISETP.NE.AND P1, PT, R89, 0x1, PT ;  /* 0x000000015900780c */ /* 0x001fe20003f25270 */
[----:B------:R-:W-:-:S12]  /*d080*/  VIADD R6, R6, UR4 ;  /* 0x0000000406067c36 */ /* 0x000fd80008000000 */
[----:B------:R-:W0:Y:S01]  /*d090*/  @P1 LDC R4, c[0x0][0x44c] ;  /* 0x00011300ff041b82 */ /* 0x000e220000000800 */
[----:B------:R-:W-:-:S07]  /*d0a0*/  @P1 LOP3.LUT R16, R16, 0x20, RZ, 0xfc, !PT ;  /* 0x0000002010101812 */ /* 0x000fce00078efcff */
[----:B------:R-:W1:Y:S01]  /*d0b0*/  @P1 LDC R3, c[0x0][0x450] ;  /* 0x00011400ff031b82 */ /* 0x000e620000000800 */
[----:B--2---:R-:W-:Y:S01]  /*d0c0*/  IMAD.IADD R9, R5, 0x1, R88 ;  /* 0x0000000105097824 */ /* 0x004fe200078e0258 */
[----:B------:R-:W-:-:S03]  /*d0d0*/  IADD3 R5, -R142, R143, R8 ;  /* 0x0000008f8e057210 */ /* 0x000fc60007ffe108 */
[----:B0-----:R-:W-:-:S05]  /*d0e0*/  @P1 IMAD.HI.U32 R4, R9, R4, RZ ;  /* 0x0000000409041227 */ /* 0x001fca00078e00ff */
[----:B-1----:R-:W-:Y:S01]  /*d0f0*/  @P1 SHF.R.U32.HI R9, RZ, R3, R4 ;  /* 0x00000003ff091219 */ /* 0x002fe20000011604 */
[----:B------:R-:W-:Y:S01]  /*d100*/  IMAD.U32 R3, RZ, RZ, UR38 ;  /* 0x00000026ff037e24 */ /* 0x000fe2000f8e00ff */
[----:B------:R-:W-:Y:S02]  /*d110*/  PLOP3.LUT P1, PT, PT, PT, UP0, 0x40, 0x0 ;  /* 0x000000000000781c */ /* 0x000fe40003f2e808 */
[----:B------:R-:W-:Y:S01]  /*d120*/  LEA R4, R97, 0xffffff80, 0x7 ;  /* 0xffffff8061047811 */ /* 0x000fe200078e38ff */
[----:B------:R-:W0:Y:S01]  /*d130*/  SHFL.IDX PT, R10, R9, RZ, 0x1c1f ;  /* 0x001c1fff090a7589 */ /* 0x000e2200000e0000 */
[----:B------:R-:W-:-:S04]  /*d140*/  PRMT R0, R3, 0x654, R0 ;  /* 0x0000065403007816 */ /* 0x000fc80000000000 */
[----:B------:R1:W-:Y:S01]  /*d150*/  SYNCS.ARRIVE.TRANS64.RED.A1T0 RZ, [R0+URZ], RZ ;  /* 0x000000ff00ff79a7 */ /* 0x0003e2000810043f */
[----:B0-----:R-:W-:Y:S01]  /*d160*/  VIADDMNMX R3, R10, R7, R5, PT ;  /* 0x000000070a037246 */ /* 0x001fe20003800105 */
[----:B-1----:R-:W-:-:S03]  /*d170*/  IMAD.IADD R0, R6, 0x1, R10 ;  /* 0x0000000106007824 */ /* 0x002fc600078e020a */
        /* <DEDUP_REMOVED lines=13> */
.L_x_11511:
[----:B------:R-:W-:-:S06]  /*d250*/  UISETP.NE.AND UP1, UPT, UR7, 0x1, UPT ;  /* 0x000000010700788c */ /* 0x000fcc000bf25270 */
[----:B------:R-:W-:-:S05]  /*d260*/  PLOP3.LUT P1, PT, PT, PT, UP1, 0x80, 0x0 ;  /* 0x000000000000781c */ /* 0x000fca0003f2f018 */
[----:B------:R-:W-:-:S08]  /*d270*/  @UP1 ULDC.64 UR4, c[0x0][0x9e8] ;  /* 0x00027a0000041ab9 */ /* 0x000fd00000000a00 */
[----:B------:R-:W-:-:S05]  /*d280*/  @P1 IMAD.HI.U32 R11, R10, UR4, RZ ;  /* 0x000000040a0b1c27 */ /* 0x000fca000f8e00ff */
[----:B------:R-:W-:-:S07]  /*d290*/  @P1 SHF.R.U32.HI R10, RZ, UR5, R11 ;  /* 0x00000005ff0a1c19 */ /* 0x000fce000801160b */
.L_x_11512:
[----:B------:R-:W-:Y:S05]  /*d2a0*/  BSYNC B0 ;  /* 0x0000000000007941 */ /* 0x000fea0003800000 */
.L_x_11510:
[----:B------:R-:W-:-:S04]  /*d2b0*/  IMAD R10, R10, UR7, -R4 ;  /* 0x000000070a0a7c24 */ /* 0x000fc8000f8e0a04 */
[----:B------:R-:W-:-:S05]  /*d2c0*/  IMAD.IADD R10, R10, 0x1, -R142 ;  /* 0x000000010a0a7824 */ /* 0x000fca00078e0a8e */
[----:B------:R-:W-:Y:S02]  /*d2d0*/  VIMNMX R0, R0, R10, !PT ;  /* 0x0000000a00007248 */ /* 0x000fe40007fe0100 */
[----:B------:R-:W-:-:S07]  /*d2e0*/  VIADDMNMX R3, R10, UR7, R3, PT ;  /* 0x000000070a037c46 */ /* 0x000fce000b800103 */
.L_x_11509:
[C---:B------:R-:W-:Y:S01]  /*d2f0*/  ISETP.GE.AND P2, PT, R8.reuse, 0x9, PT ;  /* 0x000000090800780c */ /* 0x040fe20003f46270 */
[----:B------:R-:W0:Y:S01]  /*d300*/  SHFL.IDX PT, R9, R9, 0x1, 0x1c1f ;  /* 0x003c1f0009097f89 */ /* 0x000e2200000e0000 */
[----:B------:R-:W-:Y:S02]  /*d310*/  ISETP.GE.AND P1, PT, R8, 0x2, PT ;  /* 0x000000020800780c */ /* 0x000fe40003f26270 */
[----:B------:R-:W-:Y:S02]  /*d320*/  LOP3.LUT R16, R16, 0xfffffffe, RZ, 0xc0, !PT ;  /* 0xfffffffe10107812 */ /* 0x000fe400078ec0ff */
[----:B------:R-:W-:Y:S02]  /*d330*/  ISETP.GT.AND P3, PT, R0, 0x1, !P1 ;  /* 0x000000010000780c */ /* 0x000fe40004f64270 */
[----:B------:R-:W-:Y:S02]  /*d340*/  ISETP.GE.AND P4, PT, R8, 0xa, PT ;  /* 0x0000000a0800780c */ /* 0x000fe40003f86270 */
[----:B------:R-:W-:-:S02]  /*d350*/  ISETP.LT.OR P3, PT, R3, 0x2, P3 ;  /* 0x000000020300780c */ /* 0x000fc40001f61670 */
[----:B------:R-:W-:Y:S02]  /*d360*/  ISETP.GE.AND P6, PT, R8, 0x1, PT ;  /* 0x000000010800780c */ /* 0x000fe40003fc6270 */
[----:B------:R-:W-:Y:S02]  /*d370*/  @P2 LOP3.LUT R16, R16, 0x1, RZ, 0xfc, !PT ;  /* 0x0000000110102812 */ /* 0x000fe400078efcff */
[----:B------:R-:W-:Y:S02]  /*d380*/  ISETP.GT.AND P2, PT, R0, 0x8, !P2 ;  /* 0x000000080000780c */ /* 0x000fe40005744270 */
[----:B------:R-:W-:Y:S02]  /*d390*/  FSEL R25, R25, -INF , !P3 ;  /* 0xff80000019197808 */ /* 0x000fe40005800000 */
[----:B------:R-:W-:Y:S02]  /*d3a0*/  ISETP.LT.OR P2, PT, R3, 0x9, P2 ;  /* 0x000000090300780c */ /* 0x000fe40001741670 */
[----:B------:R-:W-:-:S02]  /*d3b0*/  ISETP.GE.AND P3, PT, R8, 0x11, PT ;  /* 0x000000110800780c */ /* 0x000fc40003f66270 */
[----:B------:R-:W-:Y:S01]  /*d3c0*/  LOP3.LUT R16, R16, 0xfffffffd, RZ, 0xc0, !PT ;  /* 0xfffffffd10107812 */ /* 0x000fe200078ec0ff */
[----:B0-----:R-:W-:Y:S01]  /*d3d0*/  IMAD.IADD R6, R6, 0x1, R9 ;  /* 0x0000000106067824 */ /* 0x001fe200078e0209 */
[----:B------:R-:W-:Y:S02]  /*d3e0*/  FSEL R28, R28, -INF , !P2 ;  /* 0xff8000001c1c7808 */ /* 0x000fe40005000000 */
[----:B------:R-:W-:Y:S02]  /*d3f0*/  ISETP.GT.AND P2, PT, R0, 0x9, !P4 ;  /* 0x000000090000780c */ /* 0x000fe40006744270 */
[----:B------:R-:W-:Y:S02]  /*d400*/  @P4 LOP3.LUT R16, R16, 0x2, RZ, 0xfc, !PT ;  /* 0x0000000210104812 */ /* 0x000fe400078efcff */
[----:B------:R-:W-:Y:S02]  /*d410*/  ISETP.LT.OR P2, PT, R3, 0xa, P2 ;  /* 0x0000000a0300780c */ /* 0x000fe40001741670 */
[----:B------:R-:W-:-:S02]  /*d420*/  LOP3.LUT R16, R16, 0xfffffffb, RZ, 0xc0, !PT ;  /* 0xfffffffb10107812 */ /* 0x000fc400078ec0ff */
[----:B------:R-:W-:Y:S02]  /*d430*/  FSEL R29, R29, -INF , !P2 ;  /* 0xff8000001d1d7808 */ /* 0x000fe40005000000 */
[----:B------:R-:W-:Y:S02]  /*d440*/  @P3 LOP3.LUT R16, R16, 0x4, RZ, 0xfc, !PT ;  /* 0x0000000410103812 */ /* 0x000fe400078efcff */
[----:B------:R-:W-:Y:S02]  /*d450*/  ISETP.GT.AND P2, PT, R0, 0x10, !P3 ;  /* 0x000000100000780c */ /* 0x000fe40005f44270 */
[----:B------:R-:W-:Y:S02]  /*d460*/  ISETP.GE.AND P3, PT, R8, 0x12, PT ;  /* 0x000000120800780c */ /* 0x000fe40003f66270 */
[----:B------:R-:W-:Y:S02]  /*d470*/  ISETP.LT.OR P2, PT, R3, 0x11, P2 ;  /* 0x000000110300780c */ /* 0x000fe40001741670 */
[----:B------:R-:W-:-:S02]  /*d480*/  LOP3.LUT R16, R16, 0xfdffffff, RZ, 0xc0, !PT ;  /* 0xfdffffff10107812 */ /* 0x000fc400078ec0ff */
[----:B------:R-:W-:Y:S02]  /*d490*/  FSEL R32, R32, -INF , !P2 ;  /* 0xff80000020207808 */ /* 0x000fe40005000000 */
[----:B------:R-:W-:Y:S02]  /*d4a0*/  ISETP.GT.AND P2, PT, R0, 0x11, !P3 ;  /* 0x000000110000780c */ /* 0x000fe40005f44270 */
[----:B------:R-:W-:Y:S02]  /*d4b0*/  VIADDMNMX R5, R9, R7, R5, PT ;  /* 0x0000000709057246 */ /* 0x000fe40003800105 */
[----:B------:R-:W-:Y:S02]  /*d4c0*/  ISETP.LT.OR P2, PT, R3, 0x12, P2 ;  /* 0x000000120300780c */ /* 0x000fe40001741670 */
[----:B------:R-:W-:Y:S02]  /*d4d0*/  @P3 LOP3.LUT R16, R16, 0x2000000, RZ, 0xfc, !PT ;  /* 0x0200000010103812 */ /* 0x000fe400078efcff */
[----:B------:R-:W-:-:S02]  /*d4e0*/  ISETP.GE.AND P3, PT, R8, 0x19, PT ;  /* 0x000000190800780c */ /* 0x000fc40003f66270 */
        /* <DEDUP_REMOVED lines=145> */
[----:B------:R-:W-:-:S04]  /*de00*/  ISETP.GT.AND P5, PT, R0, RZ, !P6 ;  /* 0x000000ff0000720c */ /* 0x000fc800077a4270 */
[----:B------:R-:W-:-:S04]  /*de10*/  ISETP.LT.OR P5, PT, R3, 0x1, P5 ;  /* 0x000000010300780c */ /* 0x000fc80002fa1670 */
[----:B------:R-:W-:Y:S02]  /*de20*/  FSEL R24, R24, -INF , !P5 ;  /* 0xff80000018187808 */ /* 0x000fe40006800000 */
[----:B------:R-:W-:-:S13]  /*de30*/  ISETP.GE.AND P5, PT, R8, 0x7a, PT ;  /* 0x0000007a0800780c */ /* 0x000fda0003fa6270 */
[----:B------:R-:W-:Y:S02]  /*de40*/  @P5 LOP3.LUT R16, R16, 0x8000000, RZ, 0xfc, !PT ;  /* 0x0800000010105812 */ /* 0x000fe400078efcff */
[----:B------:R-:W-:-:S04]  /*de50*/  ISETP.GT.AND P5, PT, R0, 0x79, !P5 ;  /* 0x000000790000780c */ /* 0x000fc80006fa4270 */
[----:B------:R-:W-:-:S04]  /*de60*/  ISETP.LT.OR P5, PT, R3, 0x7a, P5 ;  /* 0x0000007a0300780c */ /* 0x000fc80002fa1670 */
        /* <DEDUP_REMOVED lines=16> */
.L_x_11515:
[----:B------:R-:W-:-:S06]  /*df70*/  UISETP.NE.AND UP1, UPT, UR7, 0x1, UPT ;  /* 0x000000010700788c */ /* 0x000fcc000bf25270 */
[----:B------:R-:W-:-:S05]  /*df80*/  PLOP3.LUT P5, PT, PT, PT, UP1, 0x80, 0x0 ;  /* 0x000000000000781c */ /* 0x000fca0003faf018 */
[----:B------:R-:W-:-:S08]  /*df90*/  @UP1 ULDC.64 UR4, c[0x0][0x9e8] ;  /* 0x00027a0000041ab9 */ /* 0x000fd00000000a00 */
[----:B------:R-:W-:Y:S01]  /*dfa0*/  @P5 IMAD.HI.U32 R3, R0, UR4, RZ ;  /* 0x0000000400035c27 */ /* 0x000fe2000f8e00ff */
[----:B------:R-:W-:-:S13]  /*dfb0*/  PLOP3.LUT P5, PT, PT, PT, UP1, 0x80, 0x0 ;  /* 0x000000000000781c */ /* 0x000fda0003faf018 */
[----:B------:R-:W-:-:S07]  /*dfc0*/  @P5 SHF.R.U32.HI R0, RZ, UR5, R3 ;  /* 0x00000005ff005c19 */ /* 0x000fce0008011603 */
.L_x_11516:
[----:B------:R-:W-:Y:S05]  /*dfd0*/  BSYNC B0 ;  /* 0x0000000000007941 */ /* 0x000fea0003800000 */
.L_x_11514:
[----:B------:R-:W-:-:S04]  /*dfe0*/  IMAD R0, R0, UR7, -R4 ;  /* 0x0000000700007c24 */ /* 0x000fc8000f8e0a04 */
[----:B------:R-:W-:-:S05]  /*dff0*/  IMAD.IADD R0, R0, 0x1, -R142 ;  /* 0x0000000100007824 */ /* 0x000fca00078e0a8e */
[----:B------:R-:W-:Y:S02]  /*e000*/  VIMNMX R6, R6, R0, !PT ;  /* 0x0000000006067248 */ /* 0x000fe40007fe0100 */
[----:B------:R-:W-:-:S07]  /*e010*/  VIADDMNMX R5, R0, UR7, R5, PT ;  /* 0x0000000700057c46 */ /* 0x000fce000b800105 */
.L_x_11513:
[----:B------:R-:W-:Y:S01]  /*e020*/  ISETP.GT.AND P1, PT, R6, 0x1, !P1 ;  /* 0x000000010600780c */ /* 0x000fe20004f24270 */
[----:B------:R-:W2:Y:S01]  /*e030*/  LDL R90, [R1+0x3c] ;  /* 0x00003c00015a7983 */ /* 0x000ea20000100800 */
[----:B------:R-:W-:Y:S01]  /*e040*/  LOP3.LUT P5, RZ, R16, 0x4, RZ, 0xc0, !PT ;  /* 0x0000000410ff7812 */ /* 0x000fe200078ac0ff */
[----:B------:R-:W-:Y:S01]  /*e050*/  ULDC UR51, c[0x0][0x988] ;  /* 0x0002620000337ab9 */ /* 0x000fe20000000800 */
        /* <DEDUP_REMOVED lines=76> */
[----:B------:R-:W-:Y:S01]  /*e520*/  ISETP.GT.AND P6, PT, R6, RZ, !P6 ;  /* 0x000000ff0600720c */ /* 0x000fe200077c4270 */
[----:B------:R-:W0:Y:S01]  /*e530*/  SHFL.BFLY PT, R3, R0, 0x2, 0x1f ;  /* 0x0c401f0000037f89 */ /* 0x000e2200000e0000 */
[----:B------:R-:W-:Y:S02]  /*e540*/  FSEL R50, R50, -INF , !P1 ;  /* 0xff80000032327808 */ /* 0x000fe40004800000 */
[----:B------:R-:W-:Y:S02]  /*e550*/  LOP3.LUT P1, RZ, R16, 0x20000, RZ, 0xc0, !PT ;  /* 0x0002000010ff7812 */ /* 0x000fe4000782c0ff */
[----:B------:R-:W-:Y:S02]  /*e560*/  ISETP.LT.OR P6, PT, R5, 0x1, P6 ;  /* 0x000000010500780c */ /* 0x000fe400037c1670 */
[----:B------:R-:W-:Y:S02]  /*e570*/  ISETP.GT.AND P1, PT, R6, 0x31, !P1 ;  /* 0x000000310600780c */ /* 0x000fe40004f24270 */
[----:B------:R-:W-:-:S02]  /*e580*/  FSEL R26, R26, -INF , !P6 ;  /* 0xff8000001a1a7808 */ /* 0x000fc40007000000 */
[----:B------:R-:W-:Y:S02]  /*e590*/  ISETP.LT.OR P1, PT, R5, 0x32, P1 ;  /* 0x000000320500780c */ /* 0x000fe40000f21670 */
[----:B------:R-:W-:Y:S02]  /*e5a0*/  FMNMX.FTZ R7, R26, R27, !PT ;  /* 0x0000001b1a077209 */ /* 0x000fe40007810000 */
[----:B------:R-:W-:Y:S02]  /*e5b0*/  FSEL R51, R51, -INF , !P1 ;  /* 0xff80000033337808 */ /* 0x000fe40004800000 */
[----:B------:R-:W-:Y:S02]  /*e5c0*/  LOP3.LUT P1, RZ, R16, 0x10000, RZ, 0xc0, !PT ;  /* 0x0001000010ff7812 */ /* 0x000fe4000782c0ff */
[C---:B------:R-:W-:Y:S02]  /*e5d0*/  ISETP.GT.AND P2, PT, R6.reuse, 0x70, !P2 ;  /* 0x000000700600780c */ /* 0x040fe40005744270 */
[----:B------:R-:W-:-:S02]  /*e5e0*/  ISETP.GT.AND P1, PT, R6, 0x38, !P1 ;  /* 0x000000380600780c */ /* 0x000fc40004f24270 */
[----:B------:R-:W-:Y:S02]  /*e5f0*/  ISETP.GT.AND P3, PT, R6, 0x71, !P3 ;  /* 0x000000710600780c */ /* 0x000fe40005f64270 */
[----:B------:R-:W-:Y:S02]  /*e600*/  ISETP.LT.OR P1, PT, R5, 0x39, P1 ;  /* 0x000000390500780c */ /* 0x000fe40000f21670 */
[----:B0-----:R-:W-:Y:S02]  /*e610*/  FMNMX.FTZ R3, R0, R3, !PT ;  /* 0x0000000300037209 */ /* 0x001fe40007810000 */
[----:B------:R-:W-:Y:S02]  /*e620*/  FSEL R54, R54, -INF , !P1 ;  /* 0xff80000036367808 */ /* 0x000fe40004800000 */
[----:B------:R-:W-:Y:S01]  /*e630*/  ISETP.GT.AND P1, PT, R6, 0x39, !P5 ;  /* 0x000000390600780c */ /* 0x000fe20006f24270 */
[----:B------:R-:W0:Y:S01]  /*e640*/  SHFL.BFLY PT, R0, R3, 0x1, 0x1f ;  /* 0x0c201f0003007f89 */ /* 0x000e2200000e0000 */
[----:B------:R-:W-:-:S02]  /*e650*/  LOP3.LUT P5, RZ, R16, 0x8, RZ, 0xc0, !PT ;  /* 0x0000000810ff7812 */ /* 0x000fc400078ac0ff */
[C---:B------:R-:W-:Y:S02]  /*e660*/  ISETP.LT.OR P1, PT, R5.reuse, 0x3a, P1 ;  /* 0x0000003a0500780c */ /* 0x040fe40000f21670 */
[----:B------:R-:W-:Y:S02]  /*e670*/  ISETP.LT.OR P2, PT, R5, 0x71, P2 ;  /* 0x000000710500780c */ /* 0x000fe40001741670 */
[----:B------:R-:W-:Y:S02]  /*e680*/  FSEL R55, R55, -INF , !P1 ;  /* 0xff80000037377808 */ /* 0x000fe40004800000 */
[----:B------:R-:W-:Y:S02]  /*e690*/  LOP3.LUT P1, RZ, R16, 0x4000, RZ, 0xc0, !PT ;  /* 0x0000400010ff7812 */ /* 0x000fe4000782c0ff */
[C---:B------:R-:W-:Y:S02]  /*e6a0*/  ISETP.GT.AND P4, PT, R6.reuse, 0x78, !P4 ;  /* 0x000000780600780c */ /* 0x040fe40006784270 */
[----:B------:R-:W-:-:S02]  /*e6b0*/  ISETP.GT.AND P1, PT, R6, 0x40, !P1 ;  /* 0x000000400600780c */ /* 0x000fc40004f24270 */
[C---:B------:R-:W-:Y:S02]  /*e6c0*/  ISETP.LT.OR P3, PT, R5.reuse, 0x72, P3 ;  /* 0x000000720500780c */ /* 0x040fe40001f61670 */
[----:B------:R-:W-:Y:S02]  /*e6d0*/  ISETP.LT.OR P1, PT, R5, 0x41, P1 ;  /* 0x000000410500780c */ /* 0x000fe40000f21670 */
[----:B------:R-:W-:Y:S02]  /*e6e0*/  FSEL R82, R82, -INF , !P2 ;  /* 0xff80000052527808 */ /* 0x000fe40005000000 */
[----:B------:R-:W-:Y:S02]  /*e6f0*/  FSEL R58, R58, -INF , !P1 ;  /* 0xff8000003a3a7808 */ /* 0x000fe40004800000 */
[----:B------:R-:W-:Y:S02]  /*e700*/  LOP3.LUT P1, RZ, R16, 0x2000, RZ, 0xc0, !PT ;  /* 0x0000200010ff7812 */ /* 0x000fe4000782c0ff */
[----:B0-----:R-:W-:-:S02]  /*e710*/  FMNMX.FTZ R3, R3, R0, !PT ;  /* 0x0000000003037209 */ /* 0x001fc40007810000 */
[----:B------:R-:W-:Y:S02]  /*e720*/  ISETP.GT.AND P1, PT, R6, 0x41, !P1 ;  /* 0x000000410600780c */ /* 0x000fe40004f24270 */
[----:B------:R-:W-:Y:S01]  /*e730*/  ISETP.LT.OR P4, PT, R5, 0x79, P4 ;  /* 0x000000790500780c */ /* 0x000fe20002781670 */
[----:B------:R-:W-:Y:S01]  /*e740*/  FMUL.FTZ R0, R3, UR51 ;  /* 0x0000003303007c20 */ /* 0x000fe20008410000 */
[----:B------:R-:W-:Y:S02]  /*e750*/  ISETP.LT.OR P1, PT, R5, 0x42, P1 ;  /* 0x000000420500780c */ /* 0x000fe40000f21670 */
[----:B------:R-:W-:Y:S02]  /*e760*/  FSEL R83, R83, -INF , !P3 ;  /* 0xff80000053537808 */ /* 0x000fe40005800000 */
[----:B------:R-:W-:Y:S02]  /*e770*/  FSEL R59, R59, -INF , !P1 ;  /* 0xff8000003b3b7808 */ /* 0x000fe40004800000 */
[----:B------:R-:W-:-:S02]  /*e780*/  LOP3.LUT P1, RZ, R16, 0x1000, RZ, 0xc0, !PT ;  /* 0x0000100010ff7812 */ /* 0x000fc4000782c0ff */
[----:B------:R-:W-:Y:S02]  /*e790*/  FSEL R86, R86, -INF , !P4 ;  /* 0xff80000056567808 */ /* 0x000fe40006000000 */
        /* <DEDUP_REMOVED lines=31> */
[----:B------:R-:W-:Y:S02]  /*e990*/  ISETP.GT.AND P1, PT, R6, 0x68, !P5 ;  /* 0x000000680600780c */ /* 0x000fe40006f24270 */
[----:B------:R-:W-:Y:S02]  /*e9a0*/  LOP3.LUT P5, RZ, R16, 0x4000000, RZ, 0xc0, !PT ;  /* 0x0400000010ff7812 */ /* 0x000fe400078ac0ff */
[----:B------:R-:W-:-:S04]  /*e9b0*/  ISETP.LT.OR P1, PT, R5, 0x69, P1 ;  /* 0x000000690500780c */ /* 0x000fc80000f21670 */
[----:B------:R-:W-:Y:S02]  /*e9c0*/  FSEL R78, R78, -INF , !P1 ;  /* 0xff8000004e4e7808 */ /* 0x000fe40004800000 */
[----:B------:R-:W-:-:S04]  /*e9d0*/  FSETP.NEU.FTZ.AND P1, PT, R3, -INF , PT ;  /* 0xff8000000300780b */ /* 0x000fc80003f3d000 */
[----:B------:R-:W-:Y:S02]  /*e9e0*/  FSEL R0, R0, RZ, P1 ;  /* 0x000000ff00007208 */ /* 0x000fe40000800000 */
[----:B------:R-:W-:Y:S02]  /*e9f0*/  ISETP.GT.AND P1, PT, R6, 0x69, !P5 ;  /* 0x000000690600780c */ /* 0x000fe40006f24270 */
[----:B------:R-:W-:Y:S01]  /*ea00*/  LOP3.LUT P5, RZ, R16, 0x8000000, RZ, 0xc0, !PT ;  /* 0x0800000010ff7812 */ /* 0x000fe200078ac0ff */
        /* <DEDUP_REMOVED lines=34> */
[----:B------:R-:W-:-:S02]  /*ec30*/  ISETP.LT.OR P1, PT, R5, 0x6a, P1 ;  /* 0x0000006a0500780c */ /* 0x000fc40000f21670 */
[----:B------:R-:W-:Y:S02]  /*ec40*/  FMNMX.FTZ R7, R31, R0, !PT ;  /* 0x000000001f077209 */ /* 0x000fe40007810000 */
[----:B------:R-:W-:Y:S02]  /*ec50*/  FSEL R79, R79, -INF , !P1 ;  /* 0xff8000004f4f7808 */ /* 0x000fe40004800000 */
[----:B------:R-:W-:Y:S01]  /*ec60*/  FMNMX.FTZ R0, R34, R7, !PT ;  /* 0x0000000722007209 */ /* 0x000fe20007810000 */
[----:B------:R-:W0:Y:S01]  /*ec70*/  MUFU.EX2 R25, R25 ;  /* 0x0000001900197308 */ /* 0x000e220000000800 */
[----:B------:R-:W-:Y:S02]  /*ec80*/  ISETP.GT.AND P1, PT, R6, 0x79, !P5 ;  /* 0x000000790600780c */ /* 0x000fe40006f24270 */
[----:B------:R-:W-:Y:S02]  /*ec90*/  FMNMX.FTZ R7, R35, R0, !PT ;  /* 0x0000000023077209 */ /* 0x000fe40007810000 */
[----:B------:R-:W-:-:S02]  /*eca0*/  ISETP.LT.OR P1, PT, R5, 0x7a, P1 ;  /* 0x0000007a0500780c */ /* 0x000fc40000f21670 */
[----:B------:R-:W-:Y:S01]  /*ecb0*/  FMNMX.FTZ R0, R38, R7, !PT ;  /* 0x0000000726007209 */ /* 0x000fe20007810000 */
[----:B------:R-:W1:Y:S01]  /*ecc0*/  MUFU.EX2 R6, R28 ;  /* 0x0000001c00067308 */ /* 0x000e620000000800 */
[----:B------:R-:W-:Y:S02]  /*ecd0*/  FSEL R87, R87, -INF , !P1 ;  /* 0xff80000057577808 */ /* 0x000fe40004800000 */
[----:B------:R-:W-:-:S04]  /*ece0*/  FMNMX.FTZ R7, R39, R0, !PT ;  /* 0x0000000027077209 */ /* 0x000fc80007810000 */
[----:B------:R-:W-:Y:S01]  /*ecf0*/  FMNMX.FTZ R0, R42, R7, !PT ;  /* 0x000000072a007209 */ /* 0x000fe20007810000 */
[----:B------:R-:W3:Y:S01]  /*ed00*/  MUFU.EX2 R29, R29 ;  /* 0x0000001d001d7308 */ /* 0x000ee20000000800 */
[----:B0-----:R-:W-:Y:S01]  /*ed10*/  FADD.FTZ R5, R4, R25 ;  /* 0x0000001904057221 */ /* 0x001fe20000010000 */
[----:B------:R-:W-:Y:S02]  /*ed20*/  F2FP.BF16.F32.PACK_AB R4, R25, R4 ;  /* 0x000000041904723e */ /* 0x000fe400000010ff */
[----:B------:R-:W-:-:S04]  /*ed30*/  FMNMX.FTZ R7, R43, R0, !PT ;  /* 0x000000002b077209 */ /* 0x000fc80007810000 */
[----:B------:R-:W-:Y:S01]  /*ed40*/  FMNMX.FTZ R0, R46, R7, !PT ;  /* 0x000000072e007209 */ /* 0x000fe20007810000 */
[----:B------:R-:W0:Y:S01]  /*ed50*/  MUFU.EX2 R8, R32 ;  /* 0x0000002000087308 */ /* 0x000e220000000800 */
[----:B-1----:R-:W-:Y:S02]  /*ed60*/  FADD.FTZ R20, R6, R5 ;  /* 0x0000000506147221 */ /* 0x002fe40000010000 */
[----:B------:R-:W-:-:S04]  /*ed70*/  FMNMX.FTZ R7, R47, R0, !PT ;  /* 0x000000002f077209 */ /* 0x000fc80007810000 */
[----:B------:R-:W-:Y:S01]  /*ed80*/  FMNMX.FTZ R0, R50, R7, !PT ;  /* 0x0000000732007209 */ /* 0x000fe20007810000 */
[----:B------:R-:W1:Y:S01]  /*ed90*/  MUFU.EX2 R33, R33 ;  /* 0x0000002100217308 */ /* 0x000e620000000800 */
[C---:B---3--:R-:W-:Y:S01]  /*eda0*/  FADD.FTZ R5, R29.reuse, R20 ;  /* 0x000000141d057221 */ /* 0x048fe20000010000 */
[----:B------:R-:W-:Y:S02]  /*edb0*/  F2FP.BF16.F32.PACK_AB R6, R29, R6 ;  /* 0x000000061d06723e */ /* 0x000fe400000010ff */
[----:B------:R-:W-:Y:S01]  /*edc0*/  FMNMX.FTZ R7, R51, R0, !PT ;  /* 0x0000000033077209 */ /* 0x000fe20007810000 */
[----:B------:R-:W3:Y:S03]  /*edd0*/  LDL R29, [R1+0x40] ;  /* 0x00004000011d7983 */ /* 0x000ee60000100800 */
[----:B------:R-:W-:Y:S01]  /*ede0*/  FMNMX.FTZ R0, R54, R7, !PT ;  /* 0x0000000736007209 */ /* 0x000fe20007810000 */
[----:B------:R-:W4:Y:S01]  /*edf0*/  MUFU.EX2 R10, R36 ;  /* 0x00000024000a7308 */ /* 0x000f220000000800 */
[----:B0-----:R-:W-:-:S02]  /*ee00*/  FADD.FTZ R5, R8, R5 ;  /* 0x0000000508057221 */ /* 0x001fc40000010000 */
[----:B------:R-:W-:-:S04]  /*ee10*/  FMNMX.FTZ R7, R55, R0, !PT ;  /* 0x0000000037077209 */ /* 0x000fc80007810000 */
[----:B------:R-:W-:Y:S01]  /*ee20*/  FMNMX.FTZ R0, R58, R7, !PT ;  /* 0x000000073a007209 */ /* 0x000fe20007810000 */
[----:B------:R-:W0:Y:S01]  /*ee30*/  MUFU.EX2 R37, R37 ;  /* 0x0000002500257308 */ /* 0x000e220000000800 */
[C---:B-1----:R-:W-:Y:S01]  /*ee40*/  FADD.FTZ R5, R33.reuse, R5 ;  /* 0x0000000521057221 */ /* 0x042fe20000010000 */
[----:B------:R-:W-:Y:S02]  /*ee50*/  F2FP.BF16.F32.PACK_AB R8, R33, R8 ;  /* 0x000000082108723e */ /* 0x000fe400000010ff */
[----:B------:R-:W-:-:S04]  /*ee60*/  FMNMX.FTZ R7, R59, R0, !PT ;  /* 0x000000003b077209 */ /* 0x000fc80007810000 */
[----:B------:R-:W-:Y:S01]  /*ee70*/  FMNMX.FTZ R0, R62, R7, !PT ;  /* 0x000000073e007209 */ /* 0x000fe20007810000 */
[----:B------:R-:W1:Y:S01]  /*ee80*/  MUFU.EX2 R12, R40 ;  /* 0x00000028000c7308 */ /* 0x000e620000000800 */
[----:B----4-:R-:W-:Y:S02]  /*ee90*/  FADD.FTZ R20, R10, R5 ;  /* 0x000000050a147221 */ /* 0x010fe40000010000 */
[----:B------:R-:W-:-:S04]  /*eea0*/  FMNMX.FTZ R7, R63, R0, !PT ;  /* 0x000000003f077209 */ /* 0x000fc80007810000 */
[----:B------:R-:W-:Y:S01]  /*eeb0*/  FMNMX.FTZ R0, R66, R7, !PT ;  /* 0x0000000742007209 */ /* 0x000fe20007810000 */
[----:B------:R-:W4:Y:S01]  /*eec0*/  MUFU.EX2 R41, R41 ;  /* 0x0000002900297308 */ /* 0x000f220000000800 */
[C---:B0-----:R-:W-:Y:S01]  /*eed0*/  FADD.FTZ R5, R37.reuse, R20 ;  /* 0x0000001425057221 */ /* 0x041fe20000010000 */
        /* <DEDUP_REMOVED lines=8> */
[C---:B----4-:R-:W-:Y:S01]  /*ef60*/  FADD.FTZ R5, R41.reuse, R20 ;  /* 0x0000001429057221 */ /* 0x050fe20000010000 */
[----:B------:R-:W-:Y:S02]  /*ef70*/  F2FP.BF16.F32.PACK_AB R12, R41, R12 ;  /* 0x0000000c290c723e */ /* 0x000fe400000010ff */
[----:B------:R-:W-:-:S04]  /*ef80*/  FMNMX.FTZ R7, R75, R0, !PT ;  /* 0x000000004b077209 */ /* 0x000fc80007810000 */
[----:B------:R-:W-:Y:S01]  /*ef90*/  FMNMX.FTZ R0, R78, R7, !PT ;  /* 0x000000074e007209 */ /* 0x000fe20007810000 */
[----:B------:R-:W4:Y:S01]  /*efa0*/  MUFU.EX2 R24, R48 ;  /* 0x0000003000187308 */ /* 0x000f220000000800 */
[----:B0-----:R-:W-:Y:S02]  /*efb0*/  FADD.FTZ R20, R14, R5 ;  /* 0x000000050e147221 */ /* 0x001fe40000010000 */
        /* <DEDUP_REMOVED lines=9> */
[----:B------:R-:W-:-:S05]  /*f050*/  FMNMX.FTZ R0, R87, R0, !PT ;  /* 0x0000000057007209 */ /* 0x000fca0007810000 */
[----:B------:R-:W4:Y:S01]  /*f060*/  SHFL.BFLY PT, R7, R0, 0x2, 0x1f ;  /* 0x0c401f0000077f89 */ /* 0x000f2200000e0000 */
[----:B------:R-:W5:Y:S01]  /*f070*/  MUFU.EX2 R53, R53 ;  /* 0x0000003500357308 */ /* 0x000f620000000800 */
[----:B0-----:R-:W-:-:S07]  /*f080*/  FADD.FTZ R21, R49, R20 ;  /* 0x0000001431157221 */ /* 0x001fce0000010000 */
[----:B------:R-:W0:Y:S01]  /*f090*/  MUFU.EX2 R56, R56 ;  /* 0x0000003800387308 */ /* 0x000e220000000800 */
[----:B-1----:R-:W-:-:S07]  /*f0a0*/  FADD.FTZ R20, R52, R21 ;  /* 0x0000001534147221 */ /* 0x002fce0000010000 */
[----:B------:R-:W-:Y:S01]  /*f0b0*/  MUFU.EX2 R57, R57 ;  /* 0x0000003900397308 */ /* 0x000fe20000000800 */
[----:B-----5:R-:W-:Y:S01]  /*f0c0*/  FADD.FTZ R21, R53, R20 ;  /* 0x0000001435157221 */ /* 0x020fe20000010000 */
[----:B----4-:R-:W-:-:S06]  /*f0d0*/  FMNMX.FTZ R0, R0, R7, !PT ;  /* 0x0000000700007209 */ /* 0x010fcc0007810000 */
[----:B------:R-:W-:Y:S01]  /*f0e0*/  MUFU.EX2 R60, R60 ;  /* 0x0000003c003c7308 */ /* 0x000fe20000000800 */
[----:B0-----:R-:W-:Y:S01]  /*f0f0*/  FADD.FTZ R20, R56, R21 ;  /* 0x0000001538147221 */ /* 0x001fe20000010000 */
        /* <DEDUP_REMOVED lines=45> */
[----:B0-----:R-:W-:Y:S01]  /*f3d0*/  FADD.FTZ R28, R26, R27 ;  /* 0x0000001b1a1c7221 */ /* 0x001fe20000010000 */
[----:B------:R-:W-:-:S06]  /*f3e0*/  F2FP.BF16.F32.PACK_AB R5, R27, R26 ;  /* 0x0000001a1b05723e */ /* 0x000fcc00000010ff */
[----:B------:R-:W0:Y:S08]  /*f3f0*/  MUFU.EX2 R7, R30 ;  /* 0x0000001e00077308 */ /* 0x000e300000000800 */
[----:B------:R-:W1:Y:S08]  /*f400*/  MUFU.EX2 R9, R34 ;  /* 0x0000002200097308 */ /* 0x000e700000000800 */
[----:B------:R-:W4:Y:S01]  /*f410*/  MUFU.EX2 R35, R35 ;  /* 0x0000002300237308 */ /* 0x000f220000000800 */
[----:B0-----:R-:W-:-:S07]  /*f420*/  FADD.FTZ R28, R7, R28 ;  /* 0x0000001c071c7221 */ /* 0x001fce0000010000 */
[----:B------:R-:W0:Y:S01]  /*f430*/  MUFU.EX2 R11, R38 ;  /* 0x00000026000b7308 */ /* 0x000e220000000800 */
[----:B------:R-:W-:-:S07]  /*f440*/  FADD.FTZ R28, R31, R28 ;  /* 0x0000001c1f1c7221 */ /* 0x000fce0000010000 */
[----:B------:R-:W5:Y:S01]  /*f450*/  MUFU.EX2 R39, R39 ;  /* 0x0000002700277308 */ /* 0x000f620000000800 */
[----:B-1----:R-:W-:-:S07]  /*f460*/  FADD.FTZ R28, R9, R28 ;  /* 0x0000001c091c7221 */ /* 0x002fce0000010000 */
[----:B------:R-:W1:Y:S01]  /*f470*/  MUFU.EX2 R13, R42 ;  /* 0x0000002a000d7308 */ /* 0x000e620000000800 */
[----:B----4-:R-:W-:-:S07]  /*f480*/  FADD.FTZ R28, R35, R28 ;  /* 0x0000001c231c7221 */ /* 0x010fce0000010000 */
[----:B------:R-:W4:Y:S01]  /*f490*/  MUFU.EX2 R43, R43 ;  /* 0x0000002b002b7308 */ /* 0x000f220000000800 */
[----:B0-----:R-:W-:-:S07]  /*f4a0*/  FADD.FTZ R28, R11, R28 ;  /* 0x0000001c0b1c7221 */ /* 0x001fce0000010000 */
[----:B------:R-:W0:Y:S01]  /*f4b0*/  MUFU.EX2 R15, R46 ;  /* 0x0000002e000f7308 */ /* 0x000e220000000800 */
[----:B-----5:R-:W-:-:S07]  /*f4c0*/  FADD.FTZ R28, R39, R28 ;  /* 0x0000001c271c7221 */ /* 0x020fce0000010000 */
[----:B------:R-:W5:Y:S01]  /*f4d0*/  MUFU.EX2 R47, R47 ;  /* 0x0000002f002f7308 */ /* 0x000f620000000800 */
[----:B-1----:R-:W-:-:S07]  /*f4e0*/  FADD.FTZ R28, R13, R28 ;  /* 0x0000001c0d1c7221 */ /* 0x002fce0000010000 */
[----:B------:R-:W1:Y:S01]  /*f4f0*/  MUFU.EX2 R25, R50 ;  /* 0x0000003200197308 */ /* 0x000e620000000800 */
[----:B----4-:R-:W-:-:S07]  /*f500*/  FADD.FTZ R28, R43, R28 ;  /* 0x0000001c2b1c7221 */ /* 0x010fce0000010000 */
[----:B------:R-:W4:Y:S01]  /*f510*/  MUFU.EX2 R51, R51 ;  /* 0x0000003300337308 */ /* 0x000f220000000800 */
[----:B0-----:R-:W-:-:S07]  /*f520*/  FADD.FTZ R28, R15, R28 ;  /* 0x0000001c0f1c7221 */ /* 0x001fce0000010000 */
[----:B------:R-:W-:Y:S01]  /*f530*/  MUFU.EX2 R54, R54 ;  /* 0x0000003600367308 */ /* 0x000fe20000000800 */
[----:B-----5:R-:W-:-:S07]  /*f540*/  FADD.FTZ R28, R47, R28 ;  /* 0x0000001c2f1c7221 */ /* 0x020fce0000010000 */
[----:B------:R-:W0:Y:S01]  /*f550*/  MUFU.EX2 R55, R55 ;  /* 0x0000003700377308 */ /* 0x000e220000000800 */
[----:B-1----:R-:W-:Y:S01]  /*f560*/  FADD.FTZ R28, R25, R28 ;  /* 0x0000001c191c7221 */ /* 0x002fe20000010000 */
[----:B------:R-:W-:Y:S01]  /*f570*/  FADD.FTZ R27, R57, R20 ;  /* 0x00000014391b7221 */ /* 0x000fe20000010000 */
[----:B------:R-:W-:Y:S02]  /*f580*/  F2FP.BF16.F32.PACK_AB R7, R31, R7 ;  /* 0x000000071f07723e */ /* 0x000fe400000010ff */
[----:B------:R-:W-:Y:S01]  /*f590*/  F2FP.BF16.F32.PACK_AB R9, R35, R9 ;  /* 0x000000092309723e */ /* 0x000fe200000010ff */
[----:B----4-:R-:W-:Y:S01]  /*f5a0*/  FADD.FTZ R21, R51, R28 ;  /* 0x0000001c33157221 */ /* 0x010fe20000010000 */
[----:B------:R-:W-:Y:S01]  /*f5b0*/  F2FP.BF16.F32.PACK_AB R11, R39, R11 ;  /* 0x0000000b270b723e */ /* 0x000fe200000010ff */
[----:B------:R-:W-:Y:S01]  /*f5c0*/  FADD.FTZ R28, R60, R27 ;  /* 0x0000001b3c1c7221 */ /* 0x000fe20000010000 */
[----:B------:R-:W-:Y:S01]  /*f5d0*/  F2FP.BF16.F32.PACK_AB R13, R43, R13 ;  /* 0x0000000d2b0d723e */ /* 0x000fe200000010ff */
[----:B------:R-:W-:Y:S01]  /*f5e0*/  STSM.16.M88.4 [R144+0x21800], R4 ;  /* 0x0218000490007844 */ /* 0x000fe20000000200 */
[----:B------:R-:W-:Y:S01]  /*f5f0*/  F2FP.BF16.F32.PACK_AB R15, R47, R15 ;  /* 0x0000000f2f0f723e */ /* 0x000fe200000010ff */
[----:B------:R-:W1:Y:S01]  /*f600*/  MUFU.EX2 R58, R58 ;  /* 0x0000003a003a7308 */ /* 0x000e620000000800 */
[----:B------:R-:W-:Y:S01]  /*f610*/  F2FP.BF16.F32.PACK_AB R24, R49, R24 ;  /* 0x000000183118723e */ /* 0x000fe200000010ff */
[----:B--2---:R-:W-:Y:S01]  /*f620*/  STSM.16.M88.4 [R90], R8 ;  /* 0x000000085a007844 */ /* 0x004fe20000000200 */
[----:B------:R-:W-:-:S02]  /*f630*/  F2FP.BF16.F32.PACK_AB R26, R53, R52 ;  /* 0x00000034351a723e */ /* 0x000fc400000010ff */
[----:B------:R-:W-:Y:S02]  /*f640*/  F2FP.BF16.F32.PACK_AB R25, R51, R25 ;  /* 0x000000193319723e */ /* 0x000fe400000010ff */
[----:B0-----:R-:W-:Y:S01]  /*f650*/  F2FP.BF16.F32.PACK_AB R27, R55, R54 ;  /* 0x00000036371b723e */ /* 0x001fe200000010ff */
[----:B------:R-:W-:Y:S01]  /*f660*/  STSM.16.M88.4 [R146], R12 ;  /* 0x0000000c92007844 */ /* 0x000fe20000000200 */
[----:B------:R-:W0:Y:S03]  /*f670*/  MUFU.EX2 R59, R59 ;  /* 0x0000003b003b7308 */ /* 0x000e260000000800 */
[----:B------:R2:W-:Y:S05]  /*f680*/  STSM.16.M88.4 [R145], R24 ;  /* 0x0000001891007844 */ /* 0x0005ea0000000200 */
[----:B------:R-:W4:Y:S08]  /*f690*/  MUFU.EX2 R62, R62 ;  /* 0x0000003e003e7308 */ /* 0x000f300000000800 */
[----:B------:R-:W5:Y:S01]  /*f6a0*/  MUFU.EX2 R63, R63 ;  /* 0x0000003f003f7308 */ /* 0x000f620000000800 */
[----:B--2---:R-:W2:Y:S01]  /*f6b0*/  LDL.LU R26, [R1+0xc] ;  /* 0x00000c00011a7983 */ /* 0x004ea20000300800 */
[----:B------:R-:W-:Y:S01]  /*f6c0*/  FADD.FTZ R20, R54, R21 ;  /* 0x0000001536147221 */ /* 0x000fe20000010000 */
[----:B------:R-:W-:-:S03]  /*f6d0*/  FADD.FTZ R5, R61, R28 ;  /* 0x0000001c3d057221 */ /* 0x000fc60000010000 */
[----:B------:R-:W-:Y:S02]  /*f6e0*/  FADD.FTZ R21, R55, R20 ;  /* 0x0000001437157221 */ /* 0x000fe40000010000 */
[----:B------:R-:W3:Y:S02]  /*f6f0*/  MUFU.EX2 R66, R66 ;  /* 0x0000004200427308 */ /* 0x000ee40000000800 */
[----:B-1----:R-:W-:Y:S01]  /*f700*/  FADD.FTZ R8, R58, R21 ;  /* 0x000000153a087221 */ /* 0x002fe20000010000 */
[----:B------:R-:W-:-:S03]  /*f710*/  FADD.FTZ R10, R64, R5 ;  /* 0x00000005400a7221 */ /* 0x000fc60000010000 */
[----:B0-----:R-:W-:Y:S02]  /*f720*/  FADD.FTZ R5, R59, R8 ;  /* 0x000000083b057221 */ /* 0x001fe40000010000 */
[----:B------:R-:W0:Y:S02]  /*f730*/  MUFU.EX2 R67, R67 ;  /* 0x0000004300437308 */ /* 0x000e240000000800 */
[----:B----4-:R-:W-:-:S06]  /*f740*/  FADD.FTZ R8, R62, R5 ;  /* 0x000000053e087221 */ /* 0x010fcc0000010000 */
[----:B------:R-:W1:Y:S01]  /*f750*/  MUFU.EX2 R70, R70 ;  /* 0x0000004600467308 */ /* 0x000e620000000800 */
[----:B-----5:R-:W-:Y:S01]  /*f760*/  FADD.FTZ R9, R63, R8 ;  /* 0x000000083f097221 */ /* 0x020fe20000010000 */
[----:B------:R-:W-:-:S06]  /*f770*/  FADD.FTZ R7, R65, R10 ;  /* 0x0000000a41077221 */ /* 0x000fcc0000010000 */
[----:B------:R-:W4:Y:S01]  /*f780*/  MUFU.EX2 R72, R72 ;  /* 0x0000004800487308 */ /* 0x000f220000000800 */
[----:B---3--:R-:W-:-:S07]  /*f790*/  FADD.FTZ R8, R66, R9 ;  /* 0x0000000942087221 */ /* 0x008fce0000010000 */
[----:B------:R-:W3:Y:S01]  /*f7a0*/  MUFU.EX2 R71, R71 ;  /* 0x0000004700477308 */ /* 0x000ee20000000800 */
[----:B------:R-:W-:Y:S01]  /*f7b0*/  FADD.FTZ R10, R68, R7 ;  /* 0x00000007440a7221 */ /* 0x000fe20000010000 */
[----:B0-----:R-:W-:-:S06]  /*f7c0*/  FADD.FTZ R9, R67, R8 ;  /* 0x0000000843097221 */ /* 0x001fcc0000010000 */
[----:B------:R-:W0:Y:S08]  /*f7d0*/  MUFU.EX2 R73, R73 ;  /* 0x0000004900497308 */ /* 0x000e300000000800 */
[----:B------:R-:W5:Y:S01]  /*f7e0*/  MUFU.EX2 R74, R74 ;  /* 0x0000004a004a7308 */ /* 0x000f620000000800 */
[----:B------:R-:W-:Y:S01]  /*f7f0*/  FADD.FTZ R11, R69, R10 ;  /* 0x0000000a450b7221 */ /* 0x000fe20000010000 */
[----:B------:R-:W-:-:S06]  /*f800*/  ISETP.NE.AND P5, PT, R89, 0x1, PT ;  /* 0x000000015900780c */ /* 0x000fcc0003fa5270 */
[----:B------:R-:W5:Y:S01]  /*f810*/  MUFU.EX2 R76, R76 ;  /* 0x0000004c004c7308 */ /* 0x000f620000000800 */
[----:B-1----:R-:W-:-:S07]  /*f820*/  FADD.FTZ R8, R70, R9 ;  /* 0x0000000946087221 */ /* 0x002fce0000010000 */
[----:B------:R-:W1:Y:S01]  /*f830*/  MUFU.EX2 R75, R75 ;  /* 0x0000004b004b7308 */ /* 0x000e620000000800 */
[----:B----4-:R-:W-:Y:S01]  /*f840*/  FADD.FTZ R10, R72, R11 ;  /* 0x0000000b480a7221 */ /* 0x010fe20000010000 */
[----:B---3--:R-:W-:-:S06]  /*f850*/  FADD.FTZ R9, R71, R8 ;  /* 0x0000000847097221 */ /* 0x008fcc0000010000 */
[----:B------:R-:W3:Y:S08]  /*f860*/  MUFU.EX2 R77, R77 ;  /* 0x0000004d004d7308 */ /* 0x000ef00000000800 */
[----:B------:R-:W4:Y:S01]  /*f870*/  MUFU.EX2 R78, R78 ;  /* 0x0000004e004e7308 */ /* 0x000f220000000800 */
[----:B0-----:R-:W-:-:S07]  /*f880*/  FADD.FTZ R11, R73, R10 ;  /* 0x0000000a490b7221 */ /* 0x001fce0000010000 */
[----:B------:R-:W0:Y:S01]  /*f890*/  MUFU.EX2 R79, R79 ;  /* 0x0000004f004f7308 */ /* 0x000e220000000800 */
[----:B-----5:R-:W-:-:S07]  /*f8a0*/  FADD.FTZ R12, R74, R9 ;  /* 0x000000094a0c7221 */ /* 0x020fce0000010000 */
[----:B------:R-:W-:Y:S08]  /*f8b0*/  MUFU.EX2 R80, R80 ;  /* 0x0000005000507308 */ /* 0x000ff00000000800 */
[----:B------:R-:W5:Y:S08]  /*f8c0*/  MUFU.EX2 R81, R81 ;  /* 0x0000005100517308 */ /* 0x000f700000000800 */
[----:B------:R-:W-:Y:S08]  /*f8d0*/  MUFU.EX2 R84, R84 ;  /* 0x0000005400547308 */ /* 0x000ff00000000800 */
[----:B------:R-:W5:Y:S08]  /*f8e0*/  MUFU.EX2 R85, R85 ;  /* 0x0000005500557308 */ /* 0x000f700000000800 */
[----:B------:R-:W-:Y:S08]  /*f8f0*/  MUFU.EX2 R82, R82 ;  /* 0x0000005200527308 */ /* 0x000ff00000000800 */
[----:B------:R-:W5:Y:S08]  /*f900*/  MUFU.EX2 R83, R83 ;  /* 0x0000005300537308 */ /* 0x000f700000000800 */
[----:B------:R-:W-:Y:S08]  /*f910*/  MUFU.EX2 R86, R86 ;  /* 0x0000005600567308 */ /* 0x000ff00000000800 */
[----:B------:R-:W5:Y:S01]  /*f920*/  MUFU.EX2 R87, R87 ;  /* 0x0000005700577308 */ /* 0x000f620000000800 */
[----:B------:R-:W-:Y:S01]  /*f930*/  F2FP.BF16.F32.PACK_AB R4, R57, R56 ;  /* 0x000000383904723e */ /* 0x000fe200000010ff */
[----:B------:R-:W-:Y:S01]  /*f940*/  FADD.FTZ R10, R76, R11 ;  /* 0x0000000b4c0a7221 */ /* 0x000fe20000010000 */
[----:B------:R-:W-:-:S02]  /*f950*/  F2FP.BF16.F32.PACK_AB R6, R61, R60 ;  /* 0x0000003c3d06723e */ /* 0x000fc400000010ff */
[----:B------:R-:W-:Y:S02]  /*f960*/  F2FP.BF16.F32.PACK_AB R5, R59, R58 ;  /* 0x0000003a3b05723e */ /* 0x000fe400000010ff */
[----:B------:R-:W-:Y:S01]  /*f970*/  F2FP.BF16.F32.PACK_AB R7, R63, R62 ;  /* 0x0000003e3f07723e */ /* 0x000fe200000010ff */
[----:B-1----:R-:W-:Y:S01]  /*f980*/  FADD.FTZ R11, R75, R12 ;  /* 0x0000000c4b0b7221 */ /* 0x002fe20000010000 */
[----:B------:R-:W1:Y:S01]  /*f990*/  @P5 LDC R24, c[0x0][0x44c] ;  /* 0x00011300ff185b82 */ /* 0x000e620000000800 */
[----:B---3--:R-:W-:Y:S02]  /*f9a0*/  FADD.FTZ R21, R77, R10 ;  /* 0x0000000a4d157221 */ /* 0x008fe40000010000 */
[----:B------:R3:W-:Y:S01]  /*f9b0*/  STSM.16.M88.4 [R144+0x27800], R4 ;  /* 0x0278000490007844 */ /* 0x0007e20000000200 */
[----:B----4-:R-:W-:Y:S01]  /*f9c0*/  FADD.FTZ R20, R78, R11 ;  /* 0x0000000b4e147221 */ /* 0x010fe20000010000 */
[----:B------:R-:W-:Y:S02]  /*f9d0*/  F2FP.BF16.F32.PACK_AB R8, R73, R72 ;  /* 0x000000484908723e */ /* 0x000fe400000010ff */
[----:B------:R-:W-:Y:S01]  /*f9e0*/  F2FP.BF16.F32.PACK_AB R10, R77, R76 ;  /* 0x0000004c4d0a723e */ /* 0x000fe200000010ff */
[----:B------:R-:W4:Y:S01]  /*f9f0*/  @P5 LDC R25, c[0x0][0x450] ;  /* 0x00011400ff195b82 */ /* 0x000f220000000800 */
[----:B------:R-:W-:-:S02]  /*fa00*/  F2FP.BF16.F32.PACK_AB R9, R75, R74 ;  /* 0x0000004a4b09723e */ /* 0x000fc400000010ff */
[----:B0-----:R-:W-:Y:S02]  /*fa10*/  F2FP.BF16.F32.PACK_AB R11, R79, R78 ;  /* 0x0000004e4f0b723e */ /* 0x001fe400000010ff */
[----:B-----5:R-:W-:Y:S02]  /*fa20*/  F2FP.BF16.F32.PACK_AB R12, R81, R80 ;  /* 0x00000050510c723e */ /* 0x020fe400000010ff */
[----:B------:R-:W-:Y:S02]  /*fa30*/  F2FP.BF16.F32.PACK_AB R14, R85, R84 ;  /* 0x00000054550e723e */ /* 0x000fe400000010ff */
[----:B------:R-:W-:Y:S02]  /*fa40*/  F2FP.BF16.F32.PACK_AB R13, R83, R82 ;  /* 0x00000052530d723e */ /* 0x000fe400000010ff */
[----:B---3--:R-:W-:Y:S02]  /*fa50*/  F2FP.BF16.F32.PACK_AB R4, R65, R64 ;  /* 0x000000404104723e */ /* 0x008fe400000010ff */
[----:B------:R-:W-:-:S02]  /*fa60*/  F2FP.BF16.F32.PACK_AB R6, R69, R68 ;  /* 0x000000444506723e */ /* 0x000fc400000010ff */
[----:B------:R-:W-:Y:S02]  /*fa70*/  F2FP.BF16.F32.PACK_AB R5, R67, R66 ;  /* 0x000000424305723e */ /* 0x000fe400000010ff */
[----:B------:R-:W-:Y:S02]  /*fa80*/  F2FP.BF16.F32.PACK_AB R7, R71, R70 ;  /* 0x000000464707723e */ /* 0x000fe400000010ff */
[----:B------:R-:W-:-:S03]  /*fa90*/  F2FP.BF16.F32.PACK_AB R15, R87, R86 ;  /* 0x00000056570f723e */ /* 0x000fc600000010ff */
[----:B------:R0:W-:Y:S04]  /*faa0*/  STSM.16.M88.4 [R29], R4 ;  /* 0x000000041d007844 */ /* 0x0001e80000000200 */
[----:B------:R2:W-:Y:S04]  /*fab0*/  STSM.16.M88.4 [R146+0x6000], R8 ;  /* 0x0060000892007844 */ /* 0x0005e80000000200 */
[----:B------:R3:W-:Y:S01]  /*fac0*/  STSM.16.M88.4 [R145+0x6000], R12 ;  /* 0x0060000c91007844 */ /* 0x0007e20000000200 */
[----:B------:R5:W-:Y:S06]  /*fad0*/  MEMBAR.ALL.CTA ;  /* 0x0000000000007992 */ /* 0x000bec0000008000 */
[----:B-----5:R-:W5:Y:S01]  /*fae0*/  FENCE.VIEW.ASYNC.S ;  /* 0x00000000000073c6 */ /* 0x020f620000000000 */
[----:B------:R-:W-:Y:S01]  /*faf0*/  FADD.FTZ R79, R79, R20 ;  /* 0x000000144f4f7221 */ /* 0x000fe20000010000 */
[----:B------:R-:W-:Y:S01]  /*fb00*/  PLOP3.LUT P1, PT, PT, PT, UP0, 0x40, 0x0 ;  /* 0x000000000000781c */ /* 0x000fe20003f2e808 */
[----:B-1----:R-:W-:-:S04]  /*fb10*/  @P5 IMAD.HI.U32 R24, R88, R24, RZ ;  /* 0x0000001858185227 */ /* 0x002fc800078e00ff */
[----:B------:R-:W-:Y:S01]  /*fb20*/  FADD.FTZ R80, R80, R21 ;  /* 0x0000001550507221 */ /* 0x000fe20000010000 */
[----:B------:R-:W-:Y:S01]  /*fb30*/  FADD.FTZ R82, R82, R79 ;  /* 0x0000004f52527221 */ /* 0x000fe20000010000 */
[----:B------:R-:W-:Y:S01]  /*fb40*/  IMAD.MOV.U32 R20, RZ, RZ, R88 ;  /* 0x000000ffff147224 */ /* 0x000fe200078e0058 */
[----:B----4-:R-:W-:Y:S01]  /*fb50*/  @P5 SHF.R.U32.HI R20, RZ, R25, R24 ;  /* 0x00000019ff145219 */ /* 0x010fe20000011618 */
[----:B------:R-:W-:Y:S01]  /*fb60*/  FADD.FTZ R81, R81, R80 ;  /* 0x0000005051517221 */ /* 0x000fe20000010000 */
[----:B------:R-:W-:-:S03]  /*fb70*/  FADD.FTZ R83, R83, R82 ;  /* 0x0000005253537221 */ /* 0x000fc60000010000 */
[----:B------:R-:W-:Y:S01]  /*fb80*/  FADD.FTZ R84, R84, R81 ;  /* 0x0000005154547221 */ /* 0x000fe20000010000 */
[----:B------:R-:W-:Y:S01]  /*fb90*/  FADD.FTZ R86, R86, R83 ;  /* 0x0000005356567221 */ /* 0x000fe20000010000 */
[----:B0-----:R-:W-:Y:S02]  /*fba0*/  VIADD R4, R97, 0xfffffffe ;  /* 0xfffffffe61047836 */ /* 0x001fe40000000000 */
[----:B------:R-:W-:Y:S01]  /*fbb0*/  FADD.FTZ R139, R85, R84 ;  /* 0x00000054558b7221 */ /* 0x000fe20000010000 */
[----:B------:R-:W-:Y:S01]  /*fbc0*/  FADD.FTZ R5, R87, R86 ;  /* 0x0000005657057221 */ /* 0x000fe20000010000 */
[----:B--2---:R-:W-:-:S04]  /*fbd0*/  IMAD.IADD R8, R26, 0x1, R20 ;  /* 0x000000011a087824 */ /* 0x004fc800078e0214 */
[----:B------:R-:W-:Y:S01]  /*fbe0*/  VIADD R6, R8, UR6 ;  /* 0x0000000608067c36 */ /* 0x000fe20008000000 */
[----:B-----5:R-:W-:Y:S01]  /*fbf0*/  NOP ;  /* 0x0000000000007918 */ /* 0x020fe20000000000 */
[----:B---3--:R-:W-:Y:S05]  /*fc00*/  @P1 BRA `(.L_x_11517) ;  /* 0x0000000000541947 */ /* 0x008fea0003800000 */
[C---:B------:R-:W-:Y:S01]  /*fc10*/  ISETP.GT.AND P1, PT, R8.reuse, RZ, PT ;  /* 0x000000ff0800720c */ /* 0x040fe20003f24270 */
[----:B------:R-:W-:Y:S01]  /*fc20*/  BSSY B0, `(.L_x_11518) ;  /* 0x0000010000007945 */ /* 0x000fe20003800000 */
[----:B------:R-:W-:-:S11]  /*fc30*/  VIADD R7, R8, 0xffffffff ;  /* 0xffffffff08077836 */ /* 0x000fd60000000000 */
[----:B------:R-:W-:Y:S05]  /*fc40*/  @P1 BRA `(.L_x_11519) ;  /* 0x0000000000201947 */ /* 0x000fea0003800000 */
[----:B------:R-:W-:Y:S01]  /*fc50*/  UISETP.NE.AND UP1, UPT, UR7, 0x1, UPT ;  /* 0x000000010700788c */ /* 0x000fe2000bf25270 */
[----:B------:R-:W-:-:S05]  /*fc60*/  IMAD.MOV R7, RZ, RZ, -R8 ;  /* 0x000000ffff077224 */ /* 0x000fca00078e0a08 */
[----:B------:R-:W-:-:S05]  /*fc70*/  PLOP3.LUT P1, PT, PT, PT, UP1, 0x80, 0x0 ;  /* 0x000000000000781c */ /* 0x000fca0003f2f018 */
[----:B------:R-:W-:-:S08]  /*fc80*/  @UP1 ULDC.64 UR4, c[0x0][0x9e8] ;  /* 0x00027a0000041ab9 */ /* 0x000fd00000000a00 */
[----:B------:R-:W-:-:S05]  /*fc90*/  @P1 IMAD.HI.U32 R8, R7, UR4, RZ ;  /* 0x0000000407081c27 */ /* 0x000fca000f8e00ff */
[----:B------:R-:W-:-:S04]  /*fca0*/  @P1 SHF.R.U32.HI R7, RZ, UR5, R8 ;  /* 0x00000005ff071c19 */ /* 0x000fc80008011608 */
[----:B------:R-:W-:Y:S01]  /*fcb0*/  LOP3.LUT R7, RZ, R7, RZ, 0x33, !PT ;  /* 0x00000007ff077212 */ /* 0x000fe200078e33ff */
[----:B------:R-:W-:Y:S06]  /*fcc0*/  BRA `(.L_x_11520) ;  /* 0x0000000000147947 */ /* 0x000fec0003800000 */
.L_x_11519:
[----:B------:R-:W-:-:S06]  /*fcd0*/  UISETP.NE.AND UP1, UPT, UR7, 0x1, UPT ;  /* 0x000000010700788c */ /* 0x000fcc000bf25270 */
[----:B------:R-:W-:-:S05]  /*fce0*/  PLOP3.LUT P1, PT, PT, PT, UP1, 0x80, 0x0 ;  /* 0x000000000000781c */ /* 0x000fca0003f2f018 */
[----:B------:R-:W-:-:S08]  /*fcf0*/  @UP1 ULDC.64 UR4, c[0x0][0x9e8] ;  /* 0x00027a0000041ab9 */ /* 0x000fd00000000a00 */
[----:B------:R-:W-:-:S05]  /*fd00*/  @P1 IMAD.HI.U32 R8, R7, UR4, RZ ;  /* 0x0000000407081c27 */ /* 0x000fca000f8e00ff */
[----:B------:R-:W-:-:S07]  /*fd10*/  @P1 SHF.R.U32.HI R7, RZ, UR5, R8 ;  /* 0x00000005ff071c19 */ /* 0x000fce0008011608 */
.L_x_11520:
[----:B------:R-:W-:Y:S05]  /*fd20*/  BSYNC B0 ;  /* 0x0000000000007941 */ /* 0x000fea0003800000 */
.L_x_11518:
[----:B------:R-:W-:-:S04]  /*fd30*/  IMAD.U32 R8, RZ, RZ, UR7 ;  /* 0x00000007ff087e24 */ /* 0x000fc8000f8e00ff */
[----:B------:R-:W-:-:S05]  /*fd40*/  IMAD R7, R7, R8, UR7 ;  /* 0x0000000707077e24 */ /* 0x000fca000f8e0208 */
[----:B------:R-:W-:-:S07]  /*fd50*/  VIMNMX R6, R6, R7, PT ;  /* 0x0000000706067248 */ /* 0x000fce0003fe0100 */
.L_x_11517:
[----:B------:R-:W2:Y:S01]  /*fd60*/  LDL R8, [R1+0x6c] ;  /* 0x00006c0001087983 */ /* 0x000ea20000100800 */
        /* <DEDUP_REMOVED lines=36> */
[----:B--2---:R-:W-:-:S04]  /*ffb0*/  VIMNMX R8, R8, R7, !PT ;  /* 0x0000000708087248 */ /* 0x004fc80007fe0100 */
[----:B------:R-:W-:Y:S01]  /*ffc0*/  ISETP.GE.AND P1, PT, R4, R8, PT ;  /* 0x000000080400720c */ /* 0x000fe20003f26270 */
[----:B------:R0:W-:-:S12]  /*ffd0*/  STL [R1+0xc], R8 ;  /* 0x00000c0801007387 */ /* 0x0001d80000100800 */
[----:B0-----:R-:W-:Y:S05]  /*ffe0*/  @!P1 BRA `(.L_x_11521) ;  /* 0x0000003400749947 */ /* 0x001fea0003800000 */
[----:B------:R-:W-:-:S07]  /*fff0*/  IMAD.MOV.U32 R135, RZ, RZ, RZ ;  /* 0x000000ffff877224 */ /* 0x000fce00078e00ff */
.L_x_11541:
[----:B------:R-:W2:Y:S01]  /*10000*/  LDL R7, [R1+0x10] ;  /* 0x0000100001077983 */ /* 0x000ea20000100800 */
[----:B------:R-:W-:Y:S01]  /*10010*/  VIADD R6, R17, 0x1 ;  /* 0x0000000111067836 */ /* 0x000fe20000000000 */
[----:B------:R-:W-:Y:S05]  /*10020*/  YIELD ;  /* 0x0000000000007946 */ /* 0x000fea0003800000 */
[----:B------:R-:W-:-:S04]  /*10030*/  ISETP.NE.AND P2, PT, R6, 0x2, PT ;  /* 0x000000020600780c */ /* 0x000fc80003f45270 */
[----:B------:R-:W-:Y:S02]  /*10040*/  SEL R8, RZ, 0x1, P2 ;  /* 0x00000001ff087807 */ /* 0x000fe40001000000 */
[----:B------:R-:W-:Y:S02]  /*10050*/  SEL R6, R6, RZ, P2 ;  /* 0x000000ff06067207 */ /* 0x000fe40001000000 */
[----:B--2---:R-:W-:Y:S02]  /*10060*/  ISETP.NE.AND P1, PT, R7, RZ, PT ;  /* 0x000000ff0700720c */ /* 0x004fe40003f25270 */
[----:B------:R-:W-:-:S11]  /*10070*/  LOP3.LUT R7, R23, R8, RZ, 0x3c, !PT ;  /* 0x0000000817077212 */ /* 0x000fd600078e3cff */
[----:B------:R-:W-:Y:S05]  /*10080*/  @P1 BRA `(.L_x_11522) ;  /* 0x0000000000301947 */ /* 0x000fea0003800000 */
[----:B------:R-:W-:Y:S05]  /*10090*/  @!P0 BRA `(.L_x_11523) ;  /* 0x0000000000048947 */ /* 0x000fea0003800000 */
[----:B------:R-:W-:Y:S01]  /*100a0*/  BPT.TRAP 0x1 ;  /* 0x000000040000795c */ /* 0x000fe20000300000 */
.L_x_11523:
[----:B------:R-:W-:Y:S01]  /*100b0*/  IMAD R9, R6, 0x8, R2 ;  /* 0x0000000806097824 */ /* 0x000fe200078e0202 */
[----:B------:R-:W-:-:S04]  /*100c0*/  SHF.L.U32 R8, R7, 0x1f, RZ ;  /* 0x0000001f07087819 */ /* 0x000fc800000006ff */
[----:B------:R0:W1:Y:S01]  /*100d0*/  SYNCS.PHASECHK.TRANS64.TRYWAIT P2, [R9+URZ+0x2d830], R8 ;  /* 0x02d83008090075a7 */ /* 0x000062000804017f */
[----:B------:R-:W-:Y:S05]  /*100e0*/  @!P0 BRA `(.L_x_11524) ;  /* 0x0000000000048947 */ /* 0x000fea0003800000 */
[----:B------:R-:W-:Y:S01]  /*100f0*/  BPT.TRAP 0x1 ;  /* 0x000000040000795c */ /* 0x000fe20000300000 */
.L_x_11524:
[----:B------:R-:W-:Y:S04]  /*10100*/  BSSY B0, `(.L_x_11522) ;  /* 0x0000004000007945 */ /* 0x000fe80003800000 */
[----:B-1----:R-:W-:Y:S05]  /*10110*/  @P2 BRA `(.L_x_11525) ;  /* 0x0000000000082947 */ /* 0x002fea0003800000 */
[----:B------:R-:W1:Y:S02]  /*10120*/  SYNCS.PHASECHK.TRANS64.TRYWAIT P2, [R9+URZ+0x2d830], R8 ;  /* 0x02d83008090075a7 */ /* 0x000e64000804017f */
[----:B-1----:R-:W-:Y:S05]  /*10130*/  @!P2 BRA `(.L_x_11526) ;  /* 0x00000154009ca947 */ /* 0x002fea0003800000 */
.L_x_11525:
[----:B------:R-:W-:Y:S05]  /*10140*/  BSYNC B0 ;  /* 0x0000000000007941 */ /* 0x000fea0003800000 */
.L_x_11522:
[----:B01----:R-:W2:Y:S01]  /*10150*/  LDL R8, [R1+0x14] ;  /* 0x0000140001087983 */ /* 0x003ea20000100800 */
[----:B------:R-:W0:Y:S01]  /*10160*/  S2R R10, SR_TID.X ;  /* 0x00000000000a7919 */ /* 0x000e220000002100 */
[----:B------:R-:W-:Y:S05]  /*10170*/  WARPSYNC.ALL ;  /* 0x0000000000007948 */ /* 0x000fea0003800000 */
[----:B0-----:R-:W-:-:S05]  /*10180*/  SHF.R.U32.HI R10, RZ, 0x7, R10 ;  /* 0x00000007ff0a7819 */ /* 0x001fca000001160a */
[----:B------:R-:W-:-:S05]  /*10190*/  VIADD R20, R10, 0x8 ;  /* 0x000000080a147836 */ /* 0x000fca0000000000 */
[----:B------:R0:W-:Y:S06]  /*101a0*/  BAR.SYNC.DEFER_BLOCKING R20, 0x100 ;  /* 0x000400140000751d */ /* 0x0001ec0000010000 */
[----:B0-----:R-:W3:Y:S01]  /*101b0*/  LDL.64 R20, [R1] ;  /* 0x0000000001147983 */ /* 0x001ee20000100a00 */
[----:B------:R-:W-:Y:S01]  /*101c0*/  IMAD.MOV.U32 R9, RZ, RZ, -0x7fffffe0 ;  /* 0x80000020ff097424 */ /* 0x000fe200078e00ff */
[----:B------:R-:W-:Y:S02]  /*101d0*/  R2UR UR8, R148 ;  /* 0x00000000940872ca */ /* 0x000fe400000e0000 */
[----:B------:R-:W-:-:S02]  /*101e0*/  R2UR UR9, R149 ;  /* 0x00000000950972ca */ /* 0x000fc400000e0000 */
[----:B------:R-:W-:Y:S01]  /*101f0*/  R2UR UR11, R9 ;  /* 0x00000000090b72ca */ /* 0x000fe200000e0000 */
[----:B------:R-:W-:Y:S01]  /*10200*/  WARPGROUP.ARRIVE ;  /* 0x00000000000079c5 */ /* 0x000fe20000000000 */
[----:B------:R-:W-:-:S05]  /*10210*/  IMAD.MOV.U32 R13, RZ, RZ, -0x7fffffe0 ;  /* 0x80000020ff0d7424 */ /* 0x000fca00078e00ff */
[----:B------:R-:W-:Y:S01]  /*10220*/  R2UR UR15, R13 ;  /* 0x000000000d0f72ca */ /* 0x000fe200000e0000 */
[----:B--2---:R-:W-:-:S05]  /*10230*/  IMAD R8, R6, 0x600, R8 ;  /* 0x0000060006087824 */ /* 0x004fca00078e0208 */
[----:B------:R-:W-:-:S13]  /*10240*/  R2UR UR10, R8 ;  /* 0x00000000080a72ca */ /* 0x000fda00000e0000 */
[----:B------:R-:W-:Y:S01]  /*10250*/  HGMMA.64x128x16.F32.BF16 R24, gdesc[UR8], RZ, !UPT, gsb0 ;  /* 0x01e00000081879f0 */ /* 0x000fe2000c0018ff */
[----:B------:R-:W-:-:S05]  /*10260*/  VIADD R12, R8, 0x2 ;  /* 0x00000002080c7836 */ /* 0x000fca0000000000 */
[----:B------:R-:W-:Y:S02]  /*10270*/  R2UR UR14, R12 ;  /* 0x000000000c0e72ca */ /* 0x000fe400000e0000 */
[----:B---3--:R-:W-:Y:S02]  /*10280*/  R2UR UR12, R20 ;  /* 0x00000000140c72ca */ /* 0x008fe400000e0000 */
[----:B------:R-:W-:Y:S01]  /*10290*/  R2UR UR13, R21 ;  /* 0x00000000150d72ca */ /* 0x000fe200000e0000 */
[----:B------:R-:W-:Y:S02]  /*102a0*/  WARPGROUP.DEPBAR.LE gsb0, 0x0 ;  /* 0x00008000000079c5 */ /* 0x000fe40000010000 */
[----:B------:R-:W-:-:S10]  /*102b0*/  WARPGROUP.ARRIVE ;  /* 0x00000000000079c5 */ /* 0x000fd40000000000 */
[----:B------:R-:W-:Y:S01]  /*102c0*/  HGMMA.64x128x16.F32.BF16 R24, gdesc[UR12], R24, gsb0 ;  /* 0x01e000000c1879f0 */ /* 0x000fe20008001818 */
[----:B------:R-:W-:Y:S02]  /*102d0*/  VIADD R10, R8, 0x200 ;  /* 0x00000200080a7836 */ /* 0x000fe40000000000 */
[----:B------:R-:W-:Y:S01]  /*102e0*/  IMAD.MOV.U32 R11, RZ, RZ, -0x7fffffe0 ;  /* 0x80000020ff0b7424 */ /* 0x000fe200078e00ff */
[----:B------:R-:W-:Y:S02]  /*102f0*/  R2UR UR16, R156 ;  /* 0x000000009c1072ca */ /* 0x000fe400000e0000 */
[----:B------:R-:W-:Y:S02]  /*10300*/  R2UR UR18, R10 ;  /* 0x000000000a1272ca */ /* 0x000fe400000e0000 */
[----:B------:R-:W-:Y:S02]  /*10310*/  R2UR UR19, R11 ;  /* 0x000000000b1372ca */ /* 0x000fe400000e0000 */
[----:B------:R-:W-:Y:S01]  /*10320*/  R2UR UR17, R157 ;  /* 0x000000009d1172ca */ /* 0x000fe200000e0000 */
[----:B------:R-:W-:Y:S01]  /*10330*/  VIADD R12, R8, 0x202 ;  /* 0x00000202080c7836 */ /* 0x000fe20000000000 */
[----:B------:R-:W-:-:S02]  /*10340*/  R2UR UR23, R13 ;  /* 0x000000000d1772ca */ /* 0x000fc400000e0000 */
[----:B------:R-:W-:Y:S02]  /*10350*/  R2UR UR20, R154 ;  /* 0x000000009a1472ca */ /* 0x000fe400000e0000 */
[----:B------:R-:W-:Y:S02]  /*10360*/  R2UR UR22, R12 ;  /* 0x000000000c1672ca */ /* 0x000fe400000e0000 */
[----:B------:R-:W-:Y:S01]  /*10370*/  R2UR UR21, R155 ;  /* 0x000000009b1572ca */ /* 0x000fe200000e0000 */
[----:B------:R-:W-:Y:S02]  /*10380*/  WARPGROUP.DEPBAR.LE gsb0, 0x0 ;  /* 0x00008000000079c5 */ /* 0x000fe40000010000 */
[----:B------:R-:W-:-:S06]  /*10390*/  WARPGROUP.ARRIVE ;  /* 0x00000000000079c5 */ /* 0x000fcc0000000000 */
[----:B------:R-:W-:Y:S01]  /*103a0*/  HGMMA.64x128x16.F32.BF16 R24, gdesc[UR16], R24, gsb0 ;  /* 0x01e00000101879f0 */ /* 0x000fe20008001818 */
[----:B------:R-:W-:Y:S02]  /*103b0*/  VIADD R14, R8, 0x400 ;  /* 0x00000400080e7836 */ /* 0x000fe40000000000 */
[----:B------:R-:W-:Y:S01]  /*103c0*/  IMAD.MOV.U32 R15, RZ, RZ, -0x7fffffe0 ;  /* 0x80000020ff0f7424 */ /* 0x000fe200078e00ff */
[----:B------:R-:W-:Y:S02]  /*103d0*/  R2UR UR24, R152 ;  /* 0x00000000981872ca */ /* 0x000fe400000e0000 */
[----:B------:R-:W-:Y:S02]  /*103e0*/  R2UR UR26, R14 ;  /* 0x000000000e1a72ca */ /* 0x000fe400000e0000 */
[----:B------:R-:W-:Y:S02]  /*103f0*/  R2UR UR27, R15 ;  /* 0x000000000f1b72ca */ /* 0x000fe400000e0000 */
[----:B------:R-:W-:Y:S01]  /*10400*/  R2UR UR25, R153 ;  /* 0x00000000991972ca */ /* 0x000fe200000e0000 */
[----:B------:R-:W-:-:S02]  /*10410*/  WARPGROUP.DEPBAR.LE gsb0, 0x0 ;  /* 0x00008000000079c5 */ /* 0x000fc40000010000 */
[----:B------:R-:W-:-:S06]  /*10420*/  WARPGROUP.ARRIVE ;  /* 0x00000000000079c5 */ /* 0x000fcc0000000000 */
[----:B------:R-:W-:Y:S01]  /*10430*/  HGMMA.64x128x16.F32.BF16 R24, gdesc[UR20], R24, gsb0 ;  /* 0x01e00000141879f0 */ /* 0x000fe20008001818 */
[----:B------:R-:W-:Y:S01]  /*10440*/  VIADD R8, R8, 0x402 ;  /* 0x0000040208087836 */ /* 0x000fe20000000000 */
[----:B------:R-:W-:Y:S02]  /*10450*/  R2UR UR31, R9 ;  /* 0x00000000091f72ca */ /* 0x000fe400000e0000 */
[----:B------:R-:W-:Y:S02]  /*10460*/  R2UR UR28, R150 ;  /* 0x00000000961c72ca */ /* 0x000fe400000e0000 */
        /* <DEDUP_REMOVED lines=12> */
.L_x_11528:
[----:B------:R-:W-:Y:S01]  /*10530*/  SHF.L.U32 R8, R23, 0x1f, RZ ;  /* 0x0000001f17087819 */ /* 0x000fe200000006ff */
[----:B------:R-:W-:-:S04]  /*10540*/  IMAD R9, R17, 0x8, R2 ;  /* 0x0000000811097824 */ /* 0x000fc800078e0202 */
[----:B------:R0:W1:Y:S01]  /*10550*/  SYNCS.PHASECHK.TRANS64.TRYWAIT P1, [R9+URZ+0x2d850], R8 ;  /* 0x02d85008090075a7 */ /* 0x000062000802017f */
[----:B------:R-:W-:Y:S05]  /*10560*/  @!P0 BRA `(.L_x_11529) ;  /* 0x0000000000048947 */ /* 0x000fea0003800000 */
[----:B------:R-:W-:Y:S01]  /*10570*/  BPT.TRAP 0x1 ;  /* 0x000000040000795c */ /* 0x000fe20000300000 */
.L_x_11529:
[----:B-1----:R-:W-:Y:S05]  /*10580*/  @P1 BRA `(.L_x_11527) ;  /* 0x0000000000081947 */ /* 0x002fea0003800000 */
[----:B------:R-:W1:Y:S02]  /*10590*/  SYNCS.PHASECHK.TRANS64.TRYWAIT P1, [R9+URZ+0x2d850], R8 ;  /* 0x02d85008090075a7 */ /* 0x000e64000802017f */
[----:B-1----:R-:W-:Y:S05]  /*105a0*/  @!P1 BRA `(.L_x_11530) ;  /* 0x0000015000949947 */ /* 0x002fea0003800000 */
.L_x_11527:
[----:B------:R-:W2:Y:S01]  /*105b0*/  LDL R12, [R1+0x2c] ;  /* 0x00002c00010c7983 */ /* 0x000ea20000100800 */
[----:B01----:R-:W-:Y:S01]  /*105c0*/  VIADD R8, R2, 0x400 ;  /* 0x0000040002087836 */ /* 0x003fe20000000000 */
[----:B------:R-:W-:Y:S05]  /*105d0*/  WARPSYNC.ALL ;  /* 0x0000000000007948 */ /* 0x000fea0003800000 */
[----:B------:R-:W-:Y:S01]  /*105e0*/  SHF.R.U32.HI R8, RZ, 0x4, R8 ;  /* 0x00000004ff087819 */ /* 0x000fe20000011608 */
[----:B------:R-:W-:Y:S01]  /*105f0*/  IMAD.MOV.U32 R9, RZ, RZ, -0x7fffffe0 ;  /* 0x80000020ff097424 */ /* 0x000fe200078e00ff */
[----:B------:R-:W-:Y:S01]  /*10600*/  WARPGROUP.ARRIVE ;  /* 0x00000000000079c5 */ /* 0x000fe20000000000 */
[----:B------:R-:W-:Y:S01]  /*10610*/  UMOV UR9, 0x40000040 ;  /* 0x4000004000097882 */ /* 0x000fe20000000000 */
[----:B------:R-:W-:Y:S01]  /*10620*/  LOP3.LUT R8, R8, 0x3fff, RZ, 0xc0, !PT ;  /* 0x00003fff08087812 */ /* 0x000fe200078ec0ff */
[----:B------:R-:W-:Y:S01]  /*10630*/  IMAD.MOV.U32 R11, RZ, RZ, -0x7fffffe0 ;  /* 0x80000020ff0b7424 */ /* 0x000fe200078e00ff */
[----:B------:R-:W-:Y:S01]  /*10640*/  R2UR UR11, R9 ;  /* 0x00000000090b72ca */ /* 0x000fe200000e0000 */
[----:B------:R-:W-:Y:S01]  /*10650*/  UMOV UR13, 0x40000040 ;  /* 0x40000040000d7882 */ /* 0x000fe20000000000 */
[----:B------:R-:W-:Y:S01]  /*10660*/  LOP3.LUT R8, R8, 0x2000000, RZ, 0xfc, !PT ;  /* 0x0200000008087812 */ /* 0x000fe200078efcff */
[----:B------:R-:W-:Y:S01]  /*10670*/  UMOV UR17, 0x40000040 ;  /* 0x4000004000117882 */ /* 0x000fe20000000000 */
[C---:B------:R-:W-:Y:S01]  /*10680*/  R2UR UR15, R11.reuse ;  /* 0x000000000b0f72ca */ /* 0x040fe200000e0000 */
[----:B------:R-:W-:Y:S01]  /*10690*/  UMOV UR21, 0x40000040 ;  /* 0x4000004000157882 */ /* 0x000fe20000000000 */
[----:B------:R-:W-:Y:S01]  /*106a0*/  R2UR UR19, R11 ;  /* 0x000000000b1372ca */ /* 0x000fe200000e0000 */
[----:B------:R-:W-:Y:S01]  /*106b0*/  IMAD R8, R17, 0x600, R8 ;  /* 0x0000060011087824 */ /* 0x000fe200078e0208 */
[C---:B------:R-:W-:Y:S01]  /*106c0*/  R2UR UR23, R11.reuse ;  /* 0x000000000b1772ca */ /* 0x040fe200000e0000 */
[----:B------:R-:W-:Y:S01]  /*106d0*/  UMOV UR25, 0x40000040 ;  /* 0x4000004000197882 */ /* 0x000fe20000000000 */
[C---:B------:R-:W-:Y:S01]  /*106e0*/  R2UR UR27, R11.reuse ;  /* 0x000000000b1b72ca */ /* 0x040fe200000e0000 */
[C---:B------:R-:W-:Y:S01]  /*106f0*/  VIADD R10, R8.reuse, 0x40 ;  /* 0x00000040080a7836 */ /* 0x040fe20000000000 */
[----:B------:R-:W-:Y:S01]  /*10700*/  R2UR UR10, R8 ;  /* 0x00000000080a72ca */ /* 0x000fe200000e0000 */
[----:B------:R-:W-:Y:S01]  /*10710*/  UMOV UR29, 0x40000040 ;  /* 0x40000040001d7882 */ /* 0x000fe20000000000 */
[C---:B------:R-:W-:Y:S01]  /*10720*/  R2UR UR31, R11.reuse ;  /* 0x000000000b1f72ca */ /* 0x040fe200000e0000 */
[----:B------:R-:W-:Y:S01]  /*10730*/  UMOV UR33, 0x40000040 ;  /* 0x4000004000217882 */ /* 0x000fe20000000000 */
[----:B------:R-:W-:Y:S01]  /*10740*/  R2UR UR14, R10 ;  /* 0x000000000a0e72ca */ /* 0x000fe200000e0000 */
[----:B------:R-:W-:Y:S01]  /*10750*/  VIADD R10, R8, 0x80 ;  /* 0x00000080080a7836 */ /* 0x000fe20000000000 */
[----:B------:R-:W-:Y:S01]  /*10760*/  R2UR UR35, R11 ;  /* 0x000000000b2372ca */ /* 0x000fe200000e0000 */
[----:B------:R-:W-:Y:S01]  /*10770*/  UMOV UR45, 0x40000040 ;  /* 0x40000040002d7882 */ /* 0x000fe20000000000 */
[----:B------:R-:W-:Y:S01]  /*10780*/  R2UR UR47, R9 ;  /* 0x00000000092f72ca */ /* 0x000fe200000e0000 */
[----:B------:R-:W0:Y:S01]  /*10790*/  S2R R13, SR_TID.X ;  /* 0x00000000000d7919 */ /* 0x000e220000002100 */
[----:B------:R-:W-:Y:S01]  /*107a0*/  R2UR UR18, R10 ;  /* 0x000000000a1272ca */ /* 0x000fe200000e0000 */
[----:B------:R-:W-:-:S05]  /*107b0*/  VIADD R10, R8, 0xc0 ;  /* 0x000000c0080a7836 */ /* 0x000fca0000000000 */
[----:B------:R-:W-:Y:S01]  /*107c0*/  R2UR UR22, R10 ;  /* 0x000000000a1672ca */ /* 0x000fe200000e0000 */
[----:B------:R-:W-:-:S05]  /*107d0*/  VIADD R10, R8, 0x100 ;  /* 0x00000100080a7836 */ /* 0x000fca0000000000 */
[----:B------:R-:W-:Y:S01]  /*107e0*/  R2UR UR26, R10 ;  /* 0x000000000a1a72ca */ /* 0x000fe200000e0000 */
[----:B------:R-:W-:-:S05]  /*107f0*/  VIADD R10, R8, 0x140 ;  /* 0x00000140080a7836 */ /* 0x000fca0000000000 */
[----:B------:R-:W-:Y:S01]  /*10800*/  R2UR UR30, R10 ;  /* 0x000000000a1e72ca */ /* 0x000fe200000e0000 */
[C---:B------:R-:W-:Y:S02]  /*10810*/  VIADD R10, R8.reuse, 0x180 ;  /* 0x00000180080a7836 */ /* 0x040fe40000000000 */
[----:B------:R-:W-:-:S03]  /*10820*/  VIADD R8, R8, 0x1c0 ;  /* 0x000001c008087836 */ /* 0x000fc60000000000 */
[----:B------:R-:W-:Y:S02]  /*10830*/  R2UR UR34, R10 ;  /* 0x000000000a2272ca */ /* 0x000fe400000e0000 */
[----:B------:R-:W-:Y:S02]  /*10840*/  R2UR UR46, R8 ;  /* 0x00000000082e72ca */ /* 0x000fe400000e0000 */
[----:B0-----:R-:W-:Y:S01]  /*10850*/  ISETP.GE.U32.AND P1, PT, R13, 0x180, PT ;  /* 0x000001800d00780c */ /* 0x001fe20003f26070 */
[----:B--2---:R-:W-:Y:S01]  /*10860*/  IMAD R8, R12, 0x2000, R2 ;  /* 0x000020000c087824 */ /* 0x004fe200078e0202 */
[----:B------:R-:W-:-:S04]  /*10870*/  SHF.R.U32.HI R12, RZ, 0x7, R13 ;  /* 0x00000007ff0c7819 */ /* 0x000fc8000001160d */
[----:B------:R-:W-:Y:S01]  /*10880*/  R2UR UR8, R8 ;  /* 0x00000000080872ca */ /* 0x000fe200000e0000 */
[----:B------:R-:W-:-:S05]  /*10890*/  VIADD R8, R12, 0x9 ;  /* 0x000000090c087836 */ /* 0x000fca0000000000 */
[----:B------:R-:W-:-:S07]  /*108a0*/  SEL R8, R8, 0x9, !P1 ;  /* 0x0000000908087807 */ /* 0x000fce0004800000 */
[----:B------:R-:W-:-:S04]  /*108b0*/  UIADD3 UR8, UR8, 0x21800, URZ ;  /* 0x0002180008087890 */ /* 0x000fc8000fffe03f */
[----:B------:R-:W-:-:S04]  /*108c0*/  USHF.R.U32.HI UR8, URZ, 0x4, UR8 ;  /* 0x000000043f087899 */ /* 0x000fc80008011608 */
[----:B------:R-:W-:-:S04]  /*108d0*/  ULOP3.LUT UR8, UR8, 0x3fff, URZ, 0xc0, !UPT ;  /* 0x00003fff08087892 */ /* 0x000fc8000f8ec03f */
[----:B------:R-:W-:-:S04]  /*108e0*/  ULOP3.LUT UR8, UR8, 0x10000, URZ, 0xfc, !UPT ;  /* 0x0001000008087892 */ /* 0x000fc8000f8efc3f */
[----:B------:R-:W-:Y:S02]  /*108f0*/  UIADD3 UR12, UR8, 0x2, URZ ;  /* 0x00000002080c7890 */ /* 0x000fe4000fffe03f */
[----:B------:R-:W-:Y:S02]  /*10900*/  UIADD3 UR16, UR8, 0x4, URZ ;  /* 0x0000000408107890 */ /* 0x000fe4000fffe03f */
[----:B------:R-:W-:Y:S02]  /*10910*/  UIADD3 UR20, UR8, 0x6, URZ ;  /* 0x0000000608147890 */ /* 0x000fe4000fffe03f */
[----:B------:R-:W-:Y:S01]  /*10920*/  HGMMA.64x96x16.F32.BF16 R88, gdesc[UR8].tnspB, R88, gsb0 ;  /* 0x41600000085879f0 */ /* 0x000fe20008001858 */
[----:B------:R-:W-:Y:S02]  /*10930*/  UIADD3 UR24, UR8, 0x600, URZ ;  /* 0x0000060008187890 */ /* 0x000fe4000fffe03f */
[----:B------:R-:W-:Y:S02]  /*10940*/  UIADD3 UR28, UR8, 0x602, URZ ;  /* 0x00000602081c7890 */ /* 0x000fe4000fffe03f */
[----:B------:R-:W-:-:S02]  /*10950*/  UIADD3 UR32, UR8, 0x604, URZ ;  /* 0x0000060408207890 */ /* 0x000fc4000fffe03f */
        /* <DEDUP_REMOVED lines=26> */
.L_x_11531:
[----:B------:R-:W2:Y:S01]  /*10b00*/  LDL R11, [R1+0x30] ;  /* 0x00003000010b7983 */ /* 0x000ea20000100800 */
[----:B0-----:R-:W0:Y:S03]  /*10b10*/  LDC R8, c[0x0][0x448] ;  /* 0x00011200ff087b82 */ /* 0x001e260000000800 */
[----:B------:R-:W2:Y:S01]  /*10b20*/  LDL R10, [R1+0x68] ;  /* 0x00006800010a7983 */ /* 0x000ea20000100800 */
[----:B0-----:R-:W-:-:S13]  /*10b30*/  ISETP.NE.AND P1, PT, R8, 0x1, PT ;  /* 0x000000010800780c */ /* 0x001fda0003f25270 */
[----:B------:R-:W0:Y:S08]  /*10b40*/  @P1 LDC R9, c[0x0][0x44c] ;  /* 0x00011300ff091b82 */ /* 0x000e300000000800 */
[----:B------:R-:W1:Y:S01]  /*10b50*/  @P1 LDC R8, c[0x0][0x450] ;  /* 0x00011400ff081b82 */ /* 0x000e620000000800 */
[----:B------:R-:W-:Y:S02]  /*10b60*/  UMOV UR50, UR42 ;  /* 0x0000002a00327c82 */ /* 0x000fe40008000000 */
[----:B------:R-:W-:Y:S01]  /*10b70*/  ULOP3.LUT UR8, URZ, UR50, URZ, 0x33, !UPT ;  /* 0x000000323f087292 */ /* 0x000fe2000f8e333f */
[----:B--2---:R-:W-:-:S04]  /*10b80*/  IMAD.IADD R13, R10, 0x1, R11 ;  /* 0x000000010a0d7824 */ /* 0x004fc800078e020b */
[----:B0-----:R-:W-:-:S05]  /*10b90*/  @P1 IMAD.HI.U32 R9, R13, R9, RZ ;  /* 0x000000090d091227 */ /* 0x001fca00078e00ff */
[----:B-1----:R-:W-:Y:S01]  /*10ba0*/  @P1 SHF.R.U32.HI R13, RZ, R8, R9 ;  /* 0x00000008ff0d1219 */ /* 0x002fe20000011609 */
[----:B------:R-:W-:Y:S02]  /*10bb0*/  IMAD R8, R6, 0x8, R2 ;  /* 0x0000000806087824 */ /* 0x000fe400078e0202 */
[----:B------:R-:W-:Y:S02]  /*10bc0*/  IMAD.U32 R9, RZ, RZ, UR38 ;  /* 0x00000026ff097e24 */ /* 0x000fe4000f8e00ff */
[----:B------:R-:W-:Y:S01]  /*10bd0*/  VIADD R8, R8, 0x2d840 ;  /* 0x0002d84008087836 */ /* 0x000fe20000000000 */
[----:B------:R-:W0:Y:S04]  /*10be0*/  SHFL.IDX PT, R20, R13, RZ, 0x1c1f ;  /* 0x001c1fff0d147589 */ /* 0x000e2800000e0000 */
[----:B------:R-:W-:-:S04]  /*10bf0*/  PRMT R8, R9, 0x654, R8 ;  /* 0x0000065409087816 */ /* 0x000fc80000000008 */
[----:B------:R1:W-:Y:S01]  /*10c00*/  SYNCS.ARRIVE.TRANS64.RED.A1T0 RZ, [R8+URZ], RZ ;  /* 0x000000ff08ff79a7 */ /* 0x0003e2000810043f */
[----:B------:R-:W-:Y:S01]  /*10c10*/  PLOP3.LUT P1, PT, PT, PT, UP0, 0x40, 0x0 ;  /* 0x000000000000781c */ /* 0x000fe20003f2e808 */
[----:B-1----:R-:W-:-:S05]  /*10c20*/  IMAD.SHL.U32 R8, R4, 0x80, RZ ;  /* 0x0000008004087824 */ /* 0x002fca00078e00ff */
[----:B------:R-:W-:-:S04]  /*10c30*/  IADD3 R11, -R142, 0x1, -R8 ;  /* 0x000000018e0b7810 */ /* 0x000fc80007ffe908 */
[----:B------:R-:W-:-:S05]  /*10c40*/  IADD3 R11, -R140, R11, R143 ;  /* 0x0000000b8c0b7210 */ /* 0x000fca0007ffe18f */
[C---:B------:R-:W-:Y:S02]  /*10c50*/  VIADD R12, R11.reuse, UR49 ;  /* 0x000000310b0c7c36 */ /* 0x040fe40008000000 */
[----:B------:R-:W-:Y:S02]  /*10c60*/  VIADD R11, R11, UR8 ;  /* 0x000000080b0b7c36 */ /* 0x000fe40008000000 */
[C---:B0-----:R-:W-:Y:S02]  /*10c70*/  IMAD.IADD R10, R20.reuse, 0x1, R12 ;  /* 0x00000001140a7824 */ /* 0x041fe400078e020c */
        /* <DEDUP_REMOVED lines=14> */
.L_x_11534:
[----:B------:R-:W-:-:S05]  /*10d60*/  IMAD.U32 R21, RZ, RZ, UR41 ;  /* 0x00000029ff157e24 */ /* 0x000fca000f8e00ff */
[----:B------:R-:W-:-:S13]  /*10d70*/  ISETP.NE.AND P1, PT, R21, 0x1, PT ;  /* 0x000000011500780c */ /* 0x000fda0003f25270 */
[----:B------:R-:W0:Y:S02]  /*10d80*/  @P1 LDC.64 R14, c[0x0][0x9e8] ;  /* 0x00027a00ff0e1b82 */ /* 0x000e240000000a00 */
[----:B0-----:R-:W-:-:S05]  /*10d90*/  @P1 IMAD.HI.U32 R14, R20, R14, RZ ;  /* 0x0000000e140e1227 */ /* 0x001fca00078e00ff */
[----:B------:R-:W-:-:S07]  /*10da0*/  @P1 SHF.R.U32.HI R20, RZ, R15, R14 ;  /* 0x0000000fff141219 */ /* 0x000fce000001160e */
.L_x_11535:
[----:B------:R-:W-:Y:S05]  /*10db0*/  BSYNC B0 ;  /* 0x0000000000007941 */ /* 0x000fea0003800000 */
.L_x_11533:
[----:B------:R-:W-:-:S04]  /*10dc0*/  IMAD R20, R20, R21, -R8 ;  /* 0x0000001514147224 */ /* 0x000fc800078e0a08 */
[----:B------:R-:W-:-:S05]  /*10dd0*/  IMAD.IADD R20, R20, 0x1, -R142 ;  /* 0x0000000114147824 */ /* 0x000fca00078e0a8e */
[----:B------:R-:W-:Y:S02]  /*10de0*/  VIMNMX R9, R9, R20, !PT ;  /* 0x0000001409097248 */ /* 0x000fe40007fe0100 */
[----:B------:R-:W-:-:S07]  /*10df0*/  VIADDMNMX R10, R20, R21, R10, PT ;  /* 0x00000015140a7246 */ /* 0x000fce000380010a */
.L_x_11532:
[----:B------:R-:W-:Y:S01]  /*10e00*/  ISETP.GT.AND P1, PT, R4, -0x1, PT ;  /* 0xffffffff0400780c */ /* 0x000fe20003f24270 */
[----:B------:R-:W0:Y:S03]  /*10e10*/  SHFL.IDX PT, R13, R13, 0x1, 0x1c1f ;  /* 0x003c1f000d0d7f89 */ /* 0x000e2600000e0000 */
        /* <DEDUP_REMOVED lines=13> */
[----:B------:R-:W-:Y:S02]  /*10ef0*/  ISETP.GT.AND P2, PT, R9, 0x10, P1 ;  /* 0x000000100900780c */ /* 0x000fe40000f44270 */
[----:B------:R-:W-:Y:S02]  /*10f00*/  FSEL R33, R33, -INF , !P4 ;  /* 0xff80000021217808 */ /* 0x000fe40006000000 */
[----:B------:R-:W-:Y:S02]  /*10f10*/  ISETP.GT.AND P4, PT, R9, 0x20, P1 ;  /* 0x000000200900780c */ /* 0x000fe40000f84270 */
[----:B------:R-:W-:-:S02]  /*10f20*/  ISETP.LT.OR P3, PT, R10, 0xa, P3 ;  /* 0x0000000a0a00780c */ /* 0x000fc40001f61670 */
[C---:B------:R-:W-:Y:S02]  /*10f30*/  ISETP.LT.OR P2, PT, R10.reuse, 0x11, P2 ;  /* 0x000000110a00780c */ /* 0x040fe40001741670 */
[----:B------:R-:W-:Y:S02]  /*10f40*/  ISETP.LT.OR P4, PT, R10, 0x21, P4 ;  /* 0x000000210a00780c */ /* 0x000fe40002781670 */
[----:B------:R-:W-:Y:S02]  /*10f50*/  FSEL R29, R29, -INF , !P3 ;  /* 0xff8000001d1d7808 */ /* 0x000fe40005800000 */
[----:B------:R-:W-:Y:S02]  /*10f60*/  FSEL R32, R32, -INF , !P2 ;  /* 0xff80000020207808 */ /* 0x000fe40005000000 */
[C---:B------:R-:W-:Y:S02]  /*10f70*/  ISETP.GT.AND P3, PT, R9.reuse, 0x18, P1 ;  /* 0x000000180900780c */ /* 0x040fe40000f64270 */
        /* <DEDUP_REMOVED lines=65> */
[----:B------:R-:W-:Y:S02]  /*11390*/  PLOP3.LUT P4, PT, PT, PT, UP0, 0x40, 0x0 ;  /* 0x000000000000781c */ /* 0x000fe40003f8e808 */
[----:B------:R-:W-:-:S02]  /*113a0*/  ISETP.LT.OR P3, PT, R10, 0x6a, P3 ;  /* 0x0000006a0a00780c */ /* 0x000fc40001f61670 */
[----:B------:R-:W-:Y:S02]  /*113b0*/  ISETP.LT.OR P2, PT, R10, 0x71, P2 ;  /* 0x000000710a00780c */ /* 0x000fe40001741670 */
[----:B------:R-:W-:Y:S02]  /*113c0*/  FSEL R77, R77, -INF , !P3 ;  /* 0xff8000004d4d7808 */ /* 0x000fe40005800000 */
[----:B------:R-:W-:Y:S02]  /*113d0*/  FSEL R80, R80, -INF , !P2 ;  /* 0xff80000050507808 */ /* 0x000fe40005000000 */
[C---:B------:R-:W-:Y:S02]  /*113e0*/  ISETP.GT.AND P3, PT, R9.reuse, 0x78, P1 ;  /* 0x000000780900780c */ /* 0x040fe40000f64270 */
[----:B------:R-:W-:Y:S01]  /*113f0*/  ISETP.GT.AND P2, PT, R9, 0x79, P1 ;  /* 0x000000790900780c */ /* 0x000fe20000f44270 */
[----:B------:R-:W-:Y:S01]  /*11400*/  IMAD.IADD R9, R11, 0x1, R13 ;  /* 0x000000010b097824 */ /* 0x000fe200078e020d */
[----:B------:R-:W-:-:S02]  /*11410*/  ISETP.LT.OR P3, PT, R10, 0x79, P3 ;  /* 0x000000790a00780c */ /* 0x000fc40001f61670 */
[----:B------:R-:W-:Y:S02]  /*11420*/  ISETP.LT.OR P2, PT, R10, 0x7a, P2 ;  /* 0x0000007a0a00780c */ /* 0x000fe40001741670 */
[----:B------:R-:W-:Y:S02]  /*11430*/  FSEL R84, R84, -INF , !P3 ;  /* 0xff80000054547808 */ /* 0x000fe40005800000 */
[----:B------:R-:W-:Y:S01]  /*11440*/  FSEL R85, R85, -INF , !P2 ;  /* 0xff80000055557808 */ /* 0x000fe20005000000 */
[----:B------:R-:W-:Y:S08]  /*11450*/  @P4 BRA `(.L_x_11536) ;  /* 0x0000000000584947 */ /* 0x000ff00003800000 */
        /* <DEDUP_REMOVED lines=12> */
.L_x_11538:
[----:B------:R-:W-:-:S05]  /*11520*/  IMAD.U32 R14, RZ, RZ, UR41 ;  /* 0x00000029ff0e7e24 */ /* 0x000fca000f8e00ff */
[----:B------:R-:W-:-:S13]  /*11530*/  ISETP.NE.AND P2, PT, R14, 0x1, PT ;  /* 0x000000010e00780c */ /* 0x000fda0003f45270 */
[----:B------:R-:W0:Y:S02]  /*11540*/  @P2 LDC.64 R10, c[0x0][0x9e8] ;  /* 0x00027a00ff0a2b82 */ /* 0x000e240000000a00 */
[----:B0-----:R-:W-:-:S05]  /*11550*/  @P2 IMAD.HI.U32 R10, R13, R10, RZ ;  /* 0x0000000a0d0a2227 */ /* 0x001fca00078e00ff */
[----:B------:R-:W-:-:S07]  /*11560*/  @P2 SHF.R.U32.HI R13, RZ, R11, R10 ;  /* 0x0000000bff0d2219 */ /* 0x000fce000001160a */
.L_x_11539:
[----:B------:R-:W-:Y:S05]  /*11570*/  BSYNC B0 ;  /* 0x0000000000007941 */ /* 0x000fea0003800000 */
.L_x_11537:
[----:B------:R-:W-:-:S04]  /*11580*/  IMAD R8, R13, R14, -R8 ;  /* 0x0000000e0d087224 */ /* 0x000fc800078e0a08 */
[----:B------:R-:W-:-:S05]  /*11590*/  IMAD.IADD R8, R8, 0x1, -R142 ;  /* 0x0000000108087824 */ /* 0x000fca00078e0a8e */
[----:B------:R-:W-:Y:S02]  /*115a0*/  VIMNMX R9, R9, R8, !PT ;  /* 0x0000000809097248 */ /* 0x000fe40007fe0100 */
[----:B------:R-:W-:-:S07]  /*115b0*/  VIADDMNMX R12, R8, R14, R12, PT ;  /* 0x0000000e080c7246 */ /* 0x000fce000380010c */
.L_x_11536:
[----:B------:R-:W-:Y:S01]  /*115c0*/  FMNMX.FTZ R8, R24, R3, !PT ;  /* 0x0000000318087209 */ /* 0x000fe20007810000 */
[----:B------:R-:W-:Y:S01]  /*115d0*/  UMOV UR51, UR7 ;  /* 0x0000000700337c82 */ /* 0x000fe20008000000 */
[C---:B------:R-:W-:Y:S02]  /*115e0*/  ISETP.GT.AND P4, PT, R9.reuse, 0x1, P1 ;  /* 0x000000010900780c */ /* 0x040fe40000f84270 */
[C---:B------:R-:W-:Y:S02]  /*115f0*/  ISETP.GT.AND P2, PT, R9.reuse, 0x8, P1 ;  /* 0x000000080900780c */ /* 0x040fe40000f44270 */
[----:B------:R-:W-:Y:S02]  /*11600*/  ISETP.GT.AND P3, PT, R9, 0x9, P1 ;  /* 0x000000090900780c */ /* 0x000fe40000f64270 */
[----:B------:R-:W-:Y:S02]  /*11610*/  FMNMX.FTZ R8, R25, R8, !PT ;  /* 0x0000000819087209 */ /* 0x000fe40007810000 */
[----:B------:R-:W-:-:S02]  /*11620*/  ISETP.LT.OR P4, PT, R12, 0x2, P4 ;  /* 0x000000020c00780c */ /* 0x000fc40002781670 */
[C---:B------:R-:W-:Y:S02]  /*11630*/  ISETP.LT.OR P2, PT, R12.reuse, 0x9, P2 ;  /* 0x000000090c00780c */ /* 0x040fe40001741670 */
[----:B------:R-:W-:Y:S02]  /*11640*/  ISETP.LT.OR P3, PT, R12, 0xa, P3 ;  /* 0x0000000a0c00780c */ /* 0x000fe40001f61670 */
[----:B------:R-:W-:Y:S02]  /*11650*/  FMNMX.FTZ R8, R28, R8, !PT ;  /* 0x000000081c087209 */ /* 0x000fe40007810000 */
[----:B------:R-:W-:Y:S02]  /*11660*/  FSEL R27, R27, -INF , !P4 ;  /* 0xff8000001b1b7808 */ /* 0x000fe40006000000 */
[----:B------:R-:W-:Y:S02]  /*11670*/  FSEL R30, R30, -INF , !P2 ;  /* 0xff8000001e1e7808 */ /* 0x000fe40005000000 */
[----:B------:R-:W-:-:S02]  /*11680*/  FSEL R31, R31, -INF , !P3 ;  /* 0xff8000001f1f7808 */ /* 0x000fc40005800000 */
[----:B------:R-:W-:Y:S02]  /*11690*/  FMNMX.FTZ R8, R29, R8, !PT ;  /* 0x000000081d087209 */ /* 0x000fe40007810000 */
        /* <DEDUP_REMOVED lines=11> */
[C---:B------:R-:W-:Y:S02]  /*11750*/  ISETP.GT.AND P4, PT, R9.reuse, 0x19, P1 ;  /* 0x000000190900780c */ /* 0x040fe40000f84270 */
[C---:B------:R-:W-:Y:S02]  /*11760*/  ISETP.GT.AND P2, PT, R9.reuse, 0x20, P1 ;  /* 0x000000200900780c */ /* 0x040fe40000f44270 */
[----:B------:R-:W-:Y:S02]  /*11770*/  ISETP.GT.AND P3, PT, R9, 0x21, P1 ;  /* 0x000000210900780c */ /* 0x000fe40000f64270 */
[----:B------:R-:W-:Y:S02]  /*11780*/  FMNMX.FTZ R8, R36, R8, !PT ;  /* 0x0000000824087209 */ /* 0x000fe40007810000 */
[C---:B------:R-:W-:Y:S02]  /*11790*/  ISETP.LT.OR P4, PT, R12.reuse, 0x1a, P4 ;  /* 0x0000001a0c00780c */ /* 0x040fe40002781670 */
[----:B------:R-:W-:-:S02]  /*117a0*/  ISETP.LT.OR P2, PT, R12, 0x21, P2 ;  /* 0x000000210c00780c */ /* 0x000fc40001741670 */
[----:B------:R-:W-:Y:S02]  /*117b0*/  ISETP.LT.OR P3, PT, R12, 0x22, P3 ;  /* 0x000000220c00780c */ /* 0x000fe40001f61670 */
[----:B------:R-:W-:Y:S02]  /*117c0*/  FMNMX.FTZ R8, R37, R8, !PT ;  /* 0x0000000825087209 */ /* 0x000fe40007810000 */
[----:B------:R-:W-:Y:S02]  /*117d0*/  FSEL R39, R39, -INF , !P4 ;  /* 0xff80000027277808 */ /* 0x000fe40006000000 */
[----:B------:R-:W-:Y:S02]  /*117e0*/  FSEL R42, R42, -INF , !P2 ;  /* 0xff8000002a2a7808 */ /* 0x000fe40005000000 */
[----:B------:R-:W-:Y:S02]  /*117f0*/  FSEL R43, R43, -INF , !P3 ;  /* 0xff8000002b2b7808 */ /* 0x000fe40005800000 */
[----:B------:R-:W-:-:S02]  /*11800*/  ISETP.GT.AND P4, PT, R9, 0x28, P1 ;  /* 0x000000280900780c */ /* 0x000fc40000f84270 */
[C---:B------:R-:W-:Y:S02]  /*11810*/  ISETP.GT.AND P2, PT, R9.reuse, 0x29, P1 ;  /* 0x000000290900780c */ /* 0x040fe40000f44270 */
[----:B------:R-:W-:Y:S02]  /*11820*/  ISETP.GT.AND P3, PT, R9, 0x30, P1 ;  /* 0x000000300900780c */ /* 0x000fe40000f64270 */
[----:B------:R-:W-:Y:S02]  /*11830*/  FMNMX.FTZ R8, R40, R8, !PT ;  /* 0x0000000828087209 */ /* 0x000fe40007810000 */
[C---:B------:R-:W-:Y:S02]  /*11840*/  ISETP.LT.OR P4, PT, R12.reuse, 0x29, P4 ;  /* 0x000000290c00780c */ /* 0x040fe40002781670 */
[C---:B------:R-:W-:Y:S02]  /*11850*/  ISETP.LT.OR P2, PT, R12.reuse, 0x2a, P2 ;  /* 0x0000002a0c00780c */ /* 0x040fe40001741670 */
[----:B------:R-:W-:-:S02]  /*11860*/  ISETP.LT.OR P3, PT, R12, 0x31, P3 ;  /* 0x000000310c00780c */ /* 0x000fc40001f61670 */
[----:B------:R-:W-:Y:S02]  /*11870*/  FMNMX.FTZ R8, R41, R8, !PT ;  /* 0x0000000829087209 */ /* 0x000fe40007810000 */
[----:B------:R-:W-:Y:S02]  /*11880*/  FSEL R46, R46, -INF , !P4 ;  /* 0xff8000002e2e7808 */ /* 0x000fe40006000000 */
[----:B------:R-:W-:Y:S02]  /*11890*/  FSEL R47, R47, -INF , !P2 ;  /* 0xff8000002f2f7808 */ /* 0x000fe40005000000 */
[----:B------:R-:W-:Y:S02]  /*118a0*/  FSEL R50, R50, -INF , !P3 ;  /* 0xff80000032327808 */ /* 0x000fe40005800000 */
[C---:B------:R-:W-:Y:S02]  /*118b0*/  ISETP.GT.AND P4, PT, R9.reuse, 0x31, P1 ;  /* 0x000000310900780c */ /* 0x040fe40000f84270 */
[----:B------:R-:W-:-:S02]  /*118c0*/  ISETP.GT.AND P2, PT, R9, 0x38, P1 ;  /* 0x000000380900780c */ /* 0x000fc40000f44270 */
[----:B------:R-:W-:Y:S02]  /*118d0*/  ISETP.GT.AND P3, PT, R9, 0x39, P1 ;  /* 0x000000390900780c */ /* 0x000fe40000f64270 */
[----:B------:R-:W-:Y:S02]  /*118e0*/  FMNMX.FTZ R8, R44, R8, !PT ;  /* 0x000000082c087209 */ /* 0x000fe40007810000 */
[C---:B------:R-:W-:Y:S02]  /*118f0*/  ISETP.LT.OR P4, PT, R12.reuse, 0x32, P4 ;  /* 0x000000320c00780c */ /* 0x040fe40002781670 */
[C---:B------:R-:W-:Y:S02]  /*11900*/  ISETP.LT.OR P2, PT, R12.reuse, 0x39, P2 ;  /* 0x000000390c00780c */ /* 0x040fe40001741670 */
[----:B------:R-:W-:Y:S02]  /*11910*/  ISETP.LT.OR P3, PT, R12, 0x3a, P3 ;  /* 0x0000003a0c00780c */ /* 0x000fe40001f61670 */
[----:B------:R-:W-:-:S02]  /*11920*/  FMNMX.FTZ R8, R45, R8, !PT ;  /* 0x000000082d087209 */ /* 0x000fc40007810000 */
[----:B------:R-:W-:Y:S02]  /*11930*/  FSEL R51, R51, -INF , !P4 ;  /* 0xff80000033337808 */ /* 0x000fe40006000000 */
[----:B------:R-:W-:Y:S02]  /*11940*/  FSEL R54, R54, -INF , !P2 ;  /* 0xff80000036367808 */ /* 0x000fe40005000000 */
[----:B------:R-:W-:Y:S02]  /*11950*/  FSEL R55, R55, -INF , !P3 ;  /* 0xff80000037377808 */ /* 0x000fe40005800000 */
[----:B------:R-:W-:Y:S02]  /*11960*/  FMNMX.FTZ R8, R48, R8, !PT ;  /* 0x0000000830087209 */ /* 0x000fe40007810000 */
[----:B------:R-:W-:Y:S02]  /*11970*/  LOP3.LUT R16, R16, 0xdfffffff, RZ, 0xc0, !PT ;  /* 0xdfffffff10107812 */ /* 0x000fe400078ec0ff */
[----:B------:R-:W-:-:S02]  /*11980*/  ISETP.GT.AND P4, PT, R9, 0x40, P1 ;  /* 0x000000400900780c */ /* 0x000fc40000f84270 */
[C---:B------:R-:W-:Y:S02]  /*11990*/  ISETP.GT.AND P2, PT, R9.reuse, 0x41, P1 ;  /* 0x000000410900780c */ /* 0x040fe40000f44270 */
[----:B------:R-:W-:Y:S02]  /*119a0*/  ISETP.GT.AND P3, PT, R9, 0x48, P1 ;  /* 0x000000480900780c */ /* 0x000fe40000f64270 */
[----:B------:R-:W-:Y:S02]  /*119b0*/  FMNMX.FTZ R8, R49, R8, !PT ;  /* 0x0000000831087209 */ /* 0x000fe40007810000 */
[----:B------:R-:W-:Y:S02]  /*119c0*/  @P0 LOP3.LUT R16, R16, 0x20000000, RZ, 0xfc, !PT ;  /* 0x2000000010100812 */ /* 0x000fe400078efcff */
[C---:B------:R-:W-:Y:S02]  /*119d0*/  ISETP.LT.OR P4, PT, R12.reuse, 0x41, P4 ;  /* 0x000000410c00780c */ /* 0x040fe40002781670 */
[----:B------:R-:W-:-:S02]  /*119e0*/  ISETP.LT.OR P2, PT, R12, 0x42, P2 ;  /* 0x000000420c00780c */ /* 0x000fc40001741670 */
[----:B------:R-:W-:Y:S02]  /*119f0*/  ISETP.LT.OR P3, PT, R12, 0x49, P3 ;  /* 0x000000490c00780c */ /* 0x000fe40001f61670 */
[----:B------:R-:W-:Y:S02]  /*11a00*/  ISETP.GT.AND P0, PT, R9, 0x61, P1 ;  /* 0x000000610900780c */ /* 0x000fe40000f04270 */
        /* <DEDUP_REMOVED lines=11> */
[----:B------:R-:W-:Y:S02]  /*11ac0*/  LOP3.LUT R16, R16, 0x7fffffff, RZ, 0xc0, !PT ;  /* 0x7fffffff10107812 */ /* 0x000fe400078ec0ff */
[----:B------:R-:W-:Y:S02]  /*11ad0*/  FMNMX.FTZ R8, R56, R8, !PT ;  /* 0x0000000838087209 */ /* 0x000fe40007810000 */
[----:B------:R-:W-:Y:S02]  /*11ae0*/  FSEL R63, R63, -INF , !P4 ;  /* 0xff8000003f3f7808 */ /* 0x000fe40006000000 */
[----:B------:R-:W-:Y:S02]  /*11af0*/  FSEL R66, R66, -INF , !P2 ;  /* 0xff80000042427808 */ /* 0x000fe40005000000 */
[----:B------:R-:W-:-:S02]  /*11b00*/  FSEL R67, R67, -INF , !P3 ;  /* 0xff80000043437808 */ /* 0x000fc40005800000 */
[C---:B------:R-:W-:Y:S02]  /*11b10*/  ISETP.GT.AND P4, PT, R9.reuse, 0x58, P1 ;  /* 0x000000580900780c */ /* 0x040fe40000f84270 */
[C---:B------:R-:W-:Y:S02]  /*11b20*/  ISETP.GT.AND P2, PT, R9.reuse, 0x59, P1 ;  /* 0x000000590900780c */ /* 0x040fe40000f44270 */
[C---:B------:R-:W-:Y:S02]  /*11b30*/  ISETP.GT.AND P3, PT, R9.reuse, 0x60, P1 ;  /* 0x000000600900780c */ /* 0x040fe40000f64270 */
[----:B------:R-:W-:Y:S02]  /*11b40*/  @P0 LOP3.LUT R16, R16, 0x80000000, RZ, 0xfc, !PT ;  /* 0x8000000010100812 */ /* 0x000fe400078efcff */
[----:B------:R-:W-:Y:S02]  /*11b50*/  ISETP.GT.AND P0, PT, R9, RZ, P1 ;  /* 0x000000ff0900720c */ /* 0x000fe40000f04270 */
[----:B------:R-:W-:-:S02]  /*11b60*/  FMNMX.FTZ R8, R57, R8, !PT ;  /* 0x0000000839087209 */ /* 0x000fc40007810000 */
[C---:B------:R-:W-:Y:S02]  /*11b70*/  ISETP.LT.OR P4, PT, R12.reuse, 0x59, P4 ;  /* 0x000000590c00780c */ /* 0x040fe40002781670 */
[C---:B------:R-:W-:Y:S02]  /*11b80*/  ISETP.LT.OR P2, PT, R12.reuse, 0x5a, P2 ;  /* 0x0000005a0c00780c */ /* 0x040fe40001741670 */
[----:B------:R-:W-:Y:S02]  /*11b90*/  ISETP.LT.OR P3, PT, R12, 0x61, P3 ;  /* 0x000000610c00780c */ /* 0x000fe40001f61670 */
[----:B------:R-:W-:Y:S02]  /*11ba0*/  FMNMX.FTZ R8, R60, R8, !PT ;  /* 0x000000083c087209 */ /* 0x000fe40007810000 */
        /* <DEDUP_REMOVED lines=9> */
[----:B------:R-:W-:Y:S02]  /*11c40*/  LOP3.LUT R16, R16, 0xfffffff7, RZ, 0xc0, !PT ;  /* 0xfffffff710107812 */ /* 0x000fe400078ec0ff */
[----:B------:R-:W-:Y:S02]  /*11c50*/  ISETP.GT.AND P1, PT, R9, 0x79, P1 ;  /* 0x000000790900780c */ /* 0x000fe40000f24270 */
[----:B------:R-:W-:Y:S02]  /*11c60*/  FMNMX.FTZ R8, R64, R8, !PT ;  /* 0x0000000840087209 */ /* 0x000fe40007810000 */
[----:B------:R-:W-:Y:S02]  /*11c70*/  @P0 LOP3.LUT R16, R16, 0x8, RZ, 0xfc, !PT ;  /* 0x0000000810100812 */ /* 0x000fe400078efcff */
[----:B------:R-:W-:-:S02]  /*11c80*/  FMNMX.FTZ R8, R65, R8, !PT ;  /* 0x0000000841087209 */ /* 0x000fc40007810000 */
[C---:B------:R-:W-:Y:S02]  /*11c90*/  LOP3.LUT P0, RZ, R16.reuse, 0x80000000, RZ, 0xc0, !PT ;  /* 0x8000000010ff7812 */ /* 0x040fe4000780c0ff */
[----:B------:R-:W-:Y:S02]  /*11ca0*/  LOP3.LUT R16, R16, 0xfffffffd, RZ, 0xc0, !PT ;  /* 0xfffffffd10107812 */ /* 0x000fe400078ec0ff */
[----:B------:R-:W-:Y:S02]  /*11cb0*/  FMNMX.FTZ R8, R68, R8, !PT ;  /* 0x0000000844087209 */ /* 0x000fe40007810000 */
[----:B------:R-:W-:Y:S02]  /*11cc0*/  @P1 LOP3.LUT R16, R16, 0x2, RZ, 0xfc, !PT ;  /* 0x0000000210101812 */ /* 0x000fe400078efcff */
[----:B------:R-:W-:Y:S02]  /*11cd0*/  FMNMX.FTZ R8, R69, R8, !PT ;  /* 0x0000000845087209 */ /* 0x000fe40007810000 */
[----:B------:R-:W-:-:S02]  /*11ce0*/  LOP3.LUT P1, RZ, R16, 0x8, RZ, 0xc0, !PT ;  /* 0x0000000810ff7812 */ /* 0x000fc4000782c0ff */
[----:B------:R-:W-:Y:S02]  /*11cf0*/  FMNMX.FTZ R8, R72, R8, !PT ;  /* 0x0000000848087209 */ /* 0x000fe40007810000 */
[----:B------:R-:W-:Y:S02]  /*11d00*/  ISETP.LT.OR P1, PT, R12, 0x1, P1 ;  /* 0x000000010c00780c */ /* 0x000fe40000f21670 */
[----:B------:R-:W-:Y:S02]  /*11d10*/  FMNMX.FTZ R8, R73, R8, !PT ;  /* 0x0000000849087209 */ /* 0x000fe40007810000 */
[----:B------:R-:W-:Y:S02]  /*11d20*/  FSEL R26, R26, -INF , !P1 ;  /* 0xff8000001a1a7808 */ /* 0x000fe40004800000 */
        /* <DEDUP_REMOVED lines=12> */
[----:B------:R-:W-:Y:S01]  /*11df0*/  ISETP.LT.OR P0, PT, R12, 0x62, P0 ;  /* 0x000000620c00780c */ /* 0x000fe20000701670 */
[----:B------:R-:W0:Y:S01]  /*11e00*/  SHFL.BFLY PT, R9, R8, 0x2, 0x1f ;  /* 0x0c401f0008097f89 */ /* 0x000e2200000e0000 */
[----:B------:R-:W-:-:S02]  /*11e10*/  FMNMX.FTZ R10, R38, R10, !PT ;  /* 0x0000000a260a7209 */ /* 0x000fc40007810000 */
[----:B------:R-:W-:Y:S02]  /*11e20*/  LOP3.LUT R16, R16, 0xffffffef, RZ, 0xc0, !PT ;  /* 0xffffffef10107812 */ /* 0x000fe400078ec0ff */
[----:B------:R-:W-:Y:S02]  /*11e30*/  FMNMX.FTZ R10, R39, R10, !PT ;  /* 0x0000000a270a7209 */ /* 0x000fe40007810000 */
[----:B------:R-:W-:Y:S02]  /*11e40*/  ISETP.LT.OR P4, PT, R12, 0x71, P4 ;  /* 0x000000710c00780c */ /* 0x000fe40002781670 */
[----:B------:R-:W-:Y:S02]  /*11e50*/  FMNMX.FTZ R10, R42, R10, !PT ;  /* 0x0000000a2a0a7209 */ /* 0x000fe40007810000 */
[----:B------:R-:W-:Y:S02]  /*11e60*/  ISETP.LT.OR P5, PT, R12, 0x72, P5 ;  /* 0x000000720c00780c */ /* 0x000fe40002fa1670 */
[----:B------:R-:W-:-:S02]  /*11e70*/  FMNMX.FTZ R10, R43, R10, !PT ;  /* 0x0000000a2b0a7209 */ /* 0x000fc40007810000 */
[----:B------:R-:W-:Y:S02]  /*11e80*/  @P0 LOP3.LUT R16, R16, 0x10, RZ, 0xfc, !PT ;  /* 0x0000001010100812 */ /* 0x000fe400078efcff */
[----:B------:R-:W-:Y:S02]  /*11e90*/  FMNMX.FTZ R10, R46, R10, !PT ;  /* 0x0000000a2e0a7209 */ /* 0x000fe40007810000 */
[----:B------:R-:W-:Y:S02]  /*11ea0*/  ISETP.LT.OR P0, PT, R12, 0x69, P2 ;  /* 0x000000690c00780c */ /* 0x000fe40001701670 */
[----:B------:R-:W-:Y:S02]  /*11eb0*/  FMNMX.FTZ R10, R47, R10, !PT ;  /* 0x0000000a2f0a7209 */ /* 0x000fe40007810000 */
[----:B------:R-:W-:Y:S02]  /*11ec0*/  LOP3.LUT P2, RZ, R16, 0x2, RZ, 0xc0, !PT ;  /* 0x0000000210ff7812 */ /* 0x000fe4000784c0ff */
[----:B0-----:R-:W-:-:S02]  /*11ed0*/  FMNMX.FTZ R8, R8, R9, !PT ;  /* 0x0000000908087209 */ /* 0x001fc40007810000 */
[----:B------:R-:W-:Y:S02]  /*11ee0*/  FMNMX.FTZ R10, R50, R10, !PT ;  /* 0x0000000a320a7209 */ /* 0x000fe40007810000 */
[----:B------:R-:W-:Y:S01]  /*11ef0*/  LOP3.LUT R16, R16, 0xfffffffb, RZ, 0xc0, !PT ;  /* 0xfffffffb10107812 */ /* 0x000fe200078ec0ff */
[----:B------:R-:W0:Y:S01]  /*11f00*/  SHFL.BFLY PT, R9, R8, 0x1, 0x1f ;  /* 0x0c201f0008097f89 */ /* 0x000e2200000e0000 */
[----:B------:R-:W-:Y:S02]  /*11f10*/  FMNMX.FTZ R10, R51, R10, !PT ;  /* 0x0000000a330a7209 */ /* 0x000fe40007810000 */
[----:B------:R-:W-:Y:S02]  /*11f20*/  @P0 LOP3.LUT R16, R16, 0x4, RZ, 0xfc, !PT ;  /* 0x0000000410100812 */ /* 0x000fe400078efcff */
[----:B------:R-:W-:Y:S02]  /*11f30*/  FMNMX.FTZ R10, R54, R10, !PT ;  /* 0x0000000a360a7209 */ /* 0x000fe40007810000 */
[----:B------:R-:W-:-:S02]  /*11f40*/  ISETP.LT.OR P0, PT, R12, 0x6a, P3 ;  /* 0x0000006a0c00780c */ /* 0x000fc40001f01670 */
[----:B------:R-:W-:Y:S02]  /*11f50*/  FMNMX.FTZ R10, R55, R10, !PT ;  /* 0x0000000a370a7209 */ /* 0x000fe40007810000 */
[----:B------:R-:W-:Y:S02]  /*11f60*/  LOP3.LUT R16, R16, 0xbfffffff, RZ, 0xc0, !PT ;  /* 0xbfffffff10107812 */ /* 0x000fe400078ec0ff */
[----:B------:R-:W-:Y:S02]  /*11f70*/  FMNMX.FTZ R10, R58, R10, !PT ;  /* 0x0000000a3a0a7209 */ /* 0x000fe40007810000 */
[----:B------:R-:W-:Y:S02]  /*11f80*/  FSEL R82, R82, -INF , !P4 ;  /* 0xff80000052527808 */ /* 0x000fe40006000000 */
[----:B------:R-:W-:Y:S02]  /*11f90*/  FMNMX.FTZ R10, R59, R10, !PT ;  /* 0x0000000a3b0a7209 */ /* 0x000fe40007810000 */
[----:B------:R-:W-:-:S02]  /*11fa0*/  ISETP.LT.OR P6, PT, R12, 0x79, P6 ;  /* 0x000000790c00780c */ /* 0x000fc400037c1670 */
[----:B------:R-:W-:Y:S02]  /*11fb0*/  FMNMX.FTZ R10, R62, R10, !PT ;  /* 0x0000000a3e0a7209 */ /* 0x000fe40007810000 */
[----:B------:R-:W-:Y:S02]  /*11fc0*/  @P0 LOP3.LUT R16, R16, 0x40000000, RZ, 0xfc, !PT ;  /* 0x4000000010100812 */ /* 0x000fe400078efcff */
[----:B0-----:R-:W-:Y:S02]  /*11fd0*/  FMNMX.FTZ R8, R8, R9, !PT ;  /* 0x0000000908087209 */ /* 0x001fe40007810000 */
[----:B------:R-:W-:Y:S02]  /*11fe0*/  FMNMX.FTZ R10, R63, R10, !PT ;  /* 0x0000000a3f0a7209 */ /* 0x000fe40007810000 */
[----:B------:R-:W-:Y:S02]  /*11ff0*/  FSETP.NEU.FTZ.AND P3, PT, R8, -INF , PT ;  /* 0xff8000000800780b */ /* 0x000fe40003f7d000 */
[----:B------:R-:W-:-:S02]  /*12000*/  FMNMX.FTZ R10, R66, R10, !PT ;  /* 0x0000000a420a7209 */ /* 0x000fc40007810000 */
[----:B------:R-:W-:Y:S02]  /*12010*/  FSEL R9, R8, RZ, P3 ;  /* 0x000000ff08097208 */ /* 0x000fe40001800000 */
[----:B------:R-:W-:Y:S02]  /*12020*/  FMNMX.FTZ R10, R67, R10, !PT ;  /* 0x0000000a430a7209 */ /* 0x000fe40007810000 */
[----:B------:R-:W-:Y:S01]  /*12030*/  LOP3.LUT P0, RZ, R16, 0x10, RZ, 0xc0, !PT ;  /* 0x0000001010ff7812 */ /* 0x000fe2000780c0ff */
[----:B------:R-:W-:Y:S01]  /*12040*/  FADD.FTZ R3, -R9, R3 ;  /* 0x0000000309037221 */ /* 0x000fe20000010100 */
[----:B------:R-:W-:Y:S01]  /*12050*/  FMNMX.FTZ R10, R70, R10, !PT ;  /* 0x0000000a460a7209 */ /* 0x000fe20007810000 */
[----:B------:R-:W-:Y:S01]  /*12060*/  FMUL.FTZ R9, R8, UR51 ;  /* 0x0000003308097c20 */ /* 0x000fe20008410000 */
[----:B------:R-:W-:Y:S02]  /*12070*/  FSEL R75, R75, -INF , !P0 ;  /* 0xff8000004b4b7808 */ /* 0x000fe40004000000 */
[----:B------:R-:W-:-:S02]  /*12080*/  FMNMX.FTZ R10, R71, R10, !PT ;  /* 0x0000000a470a7209 */ /* 0x000fc40007810000 */
[----:B------:R-:W-:Y:S02]  /*12090*/  FSEL R9, R9, RZ, P3 ;  /* 0x000000ff09097208 */ /* 0x000fe40001800000 */
[----:B------:R-:W-:Y:S02]  /*120a0*/  LOP3.LUT P3, RZ, R16, 0x4, RZ, 0xc0, !PT ;  /* 0x0000000410ff7812 */ /* 0x000fe4000786c0ff */
[----:B------:R-:W-:Y:S01]  /*120b0*/  FMNMX.FTZ R10, R74, R10, !PT ;  /* 0x0000000a4a0a7209 */ /* 0x000fe20007810000 */
[--C-:B------:R-:W-:Y:S01]  /*120c0*/  FFMA.FTZ R24, R24, UR51, -R9.reuse ;  /* 0x0000003318187c23 */ /* 0x100fe20008010809 */
[----:B------:R-:W-:Y:S01]  /*120d0*/  LOP3.LUT P0, RZ, R16, 0x40000000, RZ, 0xc0, !PT ;  /* 0x4000000010ff7812 */ /* 0x000fe2000780c0ff */
        /* <DEDUP_REMOVED lines=14> */
[----:B------:R-:W-:Y:S01]  /*121c0*/  FMUL.FTZ R12, R3, UR51 ;  /* 0x00000033030c7c20 */ /* 0x000fe20008410000 */
        /* <DEDUP_REMOVED lines=16> */
[--C-:B------:R-:W-:Y:S01]  /*122d0*/  FFMA.FTZ R52, R52, UR51, -R9.reuse ;  /* 0x0000003334347c23 */ /* 0x100fe20008010809 */
[----:B------:R-:W0:Y:S01]  /*122e0*/  SHFL.BFLY PT, R11, R10, 0x2, 0x1f ;  /* 0x0c401f000a0b7f89 */ /* 0x000e2200000e0000 */
        /* <DEDUP_REMOVED lines=20> */
[----:B------:R-:W-:-:S02]  /*12430*/  LOP3.LUT P0, RZ, R16, 0x20000000, RZ, 0xc0, !PT ;  /* 0x2000000010ff7812 */ /* 0x000fc4000780c0ff */
[----:B0-----:R-:W-:-:S05]  /*12440*/  FMNMX.FTZ R10, R10, R11, !PT ;  /* 0x0000000b0a0a7209 */ /* 0x001fca0007810000 */
        /* <DEDUP_REMOVED lines=165> */
.L_x_11540:
[----:B------:R-:W2:Y:S04]  /*12ea0*/  LDL R38, [R1+0x3c] ;  /* 0x00003c0001267983 */ /* 0x000ea80000100800 */
[----:B------:R-:W3:Y:S01]  /*12eb0*/  LDL R30, [R1+0x40] ;  /* 0x00004000011e7983 */ /* 0x000ee20000100800 */
[----:B------:R-:W-:Y:S01]  /*12ec0*/  F2FP.BF16.F32.PACK_AB R80, R81, R80 ;  /* 0x000000505150723e */ /* 0x000fe200000010ff */
[----:B------:R-:W-:Y:S01]  /*12ed0*/  IMAD R17, R17, 0x8, R2 ;  /* 0x0000000811117824 */ /* 0x000fe200078e0202 */
[----:B------:R-:W-:Y:S01]  /*12ee0*/  F2FP.BF16.F32.PACK_AB R81, R83, R82 ;  /* 0x000000525351723e */ /* 0x000fe200000010ff */
[----:B------:R-:W-:Y:S01]  /*12ef0*/  IMAD.U32 R23, RZ, RZ, UR38 ;  /* 0x00000026ff177e24 */ /* 0x000fe2000f8e00ff */
[----:B------:R-:W-:Y:S01]  /*12f00*/  F2FP.BF16.F32.PACK_AB R82, R9, R84 ;  /* 0x000000540952723e */ /* 0x000fe200000010ff */
[----:B------:R-:W-:Y:S01]  /*12f10*/  VIADD R17, R17, 0x2d860 ;  /* 0x0002d86011117836 */ /* 0x000fe20000000000 */
[----:B------:R-:W4:Y:S01]  /*12f20*/  LDL R9, [R1+0xc] ;  /* 0x00000c0001097983 */ /* 0x000f220000100800 */
[----:B------:R-:W-:-:S02]  /*12f30*/  F2FP.BF16.F32.PACK_AB R24, R25, R24 ;  /* 0x000000181918723e */ /* 0x000fc400000010ff */
[----:B------:R-:W-:Y:S02]  /*12f40*/  F2FP.BF16.F32.PACK_AB R25, R14, R26 ;  /* 0x0000001a0e19723e */ /* 0x000fe400000010ff */
[----:B------:R-:W-:Y:S02]  /*12f50*/  F2FP.BF16.F32.PACK_AB R32, R33, R32 ;  /* 0x000000202120723e */ /* 0x000fe400000010ff */
[----:B------:R-:W-:Y:S02]  /*12f60*/  PRMT R17, R23, 0x654, R17 ;  /* 0x0000065417117816 */ /* 0x000fe40000000011 */
[----:B------:R-:W-:Y:S02]  /*12f70*/  F2FP.BF16.F32.PACK_AB R26, R29, R28 ;  /* 0x0000001c1d1a723e */ /* 0x000fe400000010ff */
[----:B------:R-:W-:Y:S01]  /*12f80*/  F2FP.BF16.F32.PACK_AB R27, R31, R27 ;  /* 0x0000001b1f1b723e */ /* 0x000fe200000010ff */
[----:B------:R0:W-:Y:S01]  /*12f90*/  SYNCS.ARRIVE.TRANS64.RED.A1T0 RZ, [R17+URZ], RZ ;  /* 0x000000ff11ff79a7 */ /* 0x0001e2000810043f */
[----:B------:R-:W-:-:S02]  /*12fa0*/  F2FP.BF16.F32.PACK_AB R33, R13, R34 ;  /* 0x000000220d21723e */ /* 0x000fc400000010ff */
[----:B------:R-:W-:Y:S01]  /*12fb0*/  F2FP.BF16.F32.PACK_AB R40, R41, R40 ;  /* 0x000000282928723e */ /* 0x000fe200000010ff */
[----:B------:R1:W-:Y:S01]  /*12fc0*/  STSM.16.M88.4 [R144+0x21800], R24 ;  /* 0x0218001890007844 */ /* 0x0003e20000000200 */
        /* <DEDUP_REMOVED lines=72> */
[----:B------:R-:W-:Y:S02]  /*13450*/  IMAD.MOV.U32 R23, RZ, RZ, R7 ;  /* 0x000000ffff177224 */ /* 0x000fe400078e0007 */
[----:B0-----:R-:W-:Y:S01]  /*13460*/  IMAD.MOV.U32 R17, RZ, RZ, R6 ;  /* 0x000000ffff117224 */ /* 0x001fe200078e0006 */
[----:B--2---:R1:W-:Y:S04]  /*13470*/  STSM.16.M88.4 [R38], R32 ;  /* 0x0000002026007844 */ /* 0x0043e80000000200 */
[----:B------:R1:W-:Y:S04]  /*13480*/  STSM.16.M88.4 [R146], R40 ;  /* 0x0000002892007844 */ /* 0x0003e80000000200 */
[----:B------:R1:W-:Y:S04]  /*13490*/  STSM.16.M88.4 [R145], R48 ;  /* 0x0000003091007844 */ /* 0x0003e80000000200 */
[----:B------:R1:W-:Y:S04]  /*134a0*/  STSM.16.M88.4 [R144+0x27800], R56 ;  /* 0x0278003890007844 */ /* 0x0003e80000000200 */
[----:B---3--:R1:W-:Y:S04]  /*134b0*/  STSM.16.M88.4 [R30], R64 ;  /* 0x000000401e007844 */ /* 0x0083e80000000200 */
[----:B------:R1:W-:Y:S04]  /*134c0*/  STSM.16.M88.4 [R146+0x6000], R72 ;  /* 0x0060004892007844 */ /* 0x0003e80000000200 */
[----:B------:R1:W-:Y:S01]  /*134d0*/  STSM.16.M88.4 [R145+0x6000], R80 ;  /* 0x0060005091007844 */ /* 0x0003e20000000200 */
[----:B------:R-:W-:Y:S01]  /*134e0*/  @!PT LDS RZ, [RZ] ;  /* 0x00000000fffff984 */ /* 0x000fe20000000800 */
[----:B------:R-:W-:Y:S01]  /*134f0*/  @!PT LDS RZ, [RZ] ;  /* 0x00000000fffff984 */ /* 0x000fe20000000800 */
[----:B------:R-:W-:Y:S01]  /*13500*/  @!PT LDS RZ, [RZ] ;  /* 0x00000000fffff984 */ /* 0x000fe20000000800 */
[----:B------:R-:W-:Y:S01]  /*13510*/  @!PT LDS RZ, [RZ] ;  /* 0x00000000fffff984 */ /* 0x000fe20000000800 */
[----:B------:R0:W-:Y:S06]  /*13520*/  MEMBAR.ALL.CTA ;  /* 0x0000000000007992 */ /* 0x0001ec0000008000 */
[----:B0-----:R-:W0:Y:S01]  /*13530*/  FENCE.VIEW.ASYNC.S ;  /* 0x00000000000073c6 */ /* 0x001e220000000000 */
[C---:B----4-:R-:W-:Y:S01]  /*13540*/  ISETP.GT.AND P1, PT, R4.reuse, R9, PT ;  /* 0x000000090400720c */ /* 0x050fe20003f24270 */
[----:B------:R-:W-:Y:S01]  /*13550*/  VIADD R4, R4, 0xffffffff ;  /* 0xffffffff04047836 */ /* 0x000fe20000000000 */
[----:B0-----:R-:W-:-:S11]  /*13560*/  NOP ;  /* 0x0000000000007918 */ /* 0x001fd60000000000 */
[----:B-1----:R-:W-:Y:S05]  /*13570*/  @P1 BRA `(.L_x_11541) ;  /* 0xffffffc800a01947 */ /* 0x002fea000383ffff */
[----:B------:R-:W-:Y:S02]  /*13580*/  IMAD.MOV.U32 R0, RZ, RZ, R10 ;  /* 0x000000ffff007224 */ /* 0x000fe400078e000a */
[----:B------:R-:W-:Y:S02]  /*13590*/  IMAD.MOV.U32 R3, RZ, RZ, R8 ;  /* 0x000000ffff037224 */ /* 0x000fe400078e0008 */
[----:B------:R-:W-:Y:S02]  /*135a0*/  IMAD.MOV.U32 R17, RZ, RZ, R6 ;  /* 0x000000ffff117224 */ /* 0x000fe400078e0006 */
[----:B------:R-:W-:-:S07]  /*135b0*/  IMAD.MOV.U32 R23, RZ, RZ, R7 ;  /* 0x000000ffff177224 */ /* 0x000fce00078e0007 */
.L_x_11521:
[----:B------:R-:W2:Y:S01]  /*135c0*/  LDL R6, [R1+0x30] ;  /* 0x0000300001067983 */ /* 0x000ea20000100800 */
[----:B------:R-:W0:Y:S01]  /*135d0*/  LDC R7, c[0x0][0x448] ;  /* 0x00011200ff077b82 */ /* 0x000e220000000800 */
[----:B------:R-:W-:Y:S02]  /*135e0*/  LOP3.LUT R16, R16, 0xfffffffb, RZ, 0xc0, !PT ;  /* 0xfffffffb10107812 */ /* 0x000fe400078ec0ff */
[----:B------:R-:W-:-:S05]  /*135f0*/  IADD3 R9, R143, 0x1, -R140 ;  /* 0x000000018f097810 */ /* 0x000fca0007ffe88c */
        /* <DEDUP_REMOVED lines=9> */
[----:B-1----:R-:W-:-:S03]  /*13690*/  ISETP.GE.AND P1, PT, R10, 0x1, PT ;  /* 0x000000010a00780c */ /* 0x002fc60003f26270 */
[----:B------:R-:W-:-:S04]  /*136a0*/  IMAD.IADD R6, R9, 0x1, R6 ;  /* 0x0000000109067824 */ /* 0x000fc800078e0206 */
[----:B------:R-:W-:-:S06]  /*136b0*/  VIADD R8, R6, -UR50 ;  /* 0x8000003206087c36 */ /* 0x000fcc0008000000 */
        /* <DEDUP_REMOVED lines=13> */
.L_x_11544:
[----:B------:R-:W-:-:S13]  /*13790*/  ISETP.NE.AND P1, PT, R10, 0x1, PT ;  /* 0x000000010a00780c */ /* 0x000fda0003f25270 */
[----:B------:R-:W0:Y:S02]  /*137a0*/  @P1 LDC.64 R6, c[0x0][0x9e8] ;  /* 0x00027a00ff061b82 */ /* 0x000e240000000a00 */
[----:B0-----:R-:W-:-:S05]  /*137b0*/  @P1 IMAD.HI.U32 R6, R9, R6, RZ ;  /* 0x0000000609061227 */ /* 0x001fca00078e00ff */
[----:B------:R-:W-:-:S07]  /*137c0*/  @P1 SHF.R.U32.HI R9, RZ, R7, R6 ;  /* 0x00000007ff091219 */ /* 0x000fce0000011606 */
.L_x_11545:
[----:B------:R-:W-:Y:S05]  /*137d0*/  BSYNC B0 ;  /* 0x0000000000007941 */ /* 0x000fea0003800000 */
.L_x_11543:
[----:B------:R-:W-:-:S05]  /*137e0*/  IMAD R9, R9, R10, RZ ;  /* 0x0000000a09097224 */ /* 0x000fca00078e02ff */
[----:B------:R-:W-:-:S07]  /*137f0*/  VIMNMX R8, R8, R9, !PT ;  /* 0x0000000908087248 */ /* 0x000fce0007fe0100 */
.L_x_11542:
[----:B------:R-:W2:Y:S01]  /*13800*/  LDL R6, [R1+0x6c] ;  /* 0x00006c0001067983 */ /* 0x000ea20000100800 */
[----:B------:R-:W-:-:S05]  /*13810*/  VIADD R8, R8, 0x7f ;  /* 0x0000007f08087836 */ /* 0x000fca0000000000 */
[----:B------:R-:W-:-:S04]  /*13820*/  SHF.R.S32.HI R7, RZ, 0x1f, R8 ;  /* 0x0000001fff077819 */ /* 0x000fc80000011408 */
[----:B------:R-:W-:-:S04]  /*13830*/  LEA.HI R7, R7, R8, RZ, 0x7 ;  /* 0x0000000807077211 */ /* 0x000fc800078f38ff */
[----:B------:R-:W-:-:S04]  /*13840*/  SHF.R.S32.HI R7, RZ, 0x7, R7 ;  /* 0x00000007ff077819 */ /* 0x000fc80000011407 */
[----:B--2---:R-:W-:-:S04]  /*13850*/  VIMNMX R6, R6, R7, !PT ;  /* 0x0000000706067248 */ /* 0x004fc80007fe0100 */
[----:B------:R-:W-:Y:S01]  /*13860*/  ISETP.GE.AND P1, PT, R4, R6, PT ;  /* 0x000000060400720c */ /* 0x000fe20003f26270 */
[----:B------:R0:W-:-:S12]  /*13870*/  STL [R1+0xc], R6 ;  /* 0x00000c0601007387 */ /* 0x0001d80000100800 */
[----:B0-----:R-:W-:Y:S05]  /*13880*/  @!P1 BRA `(.L_x_11546) ;  /* 0x0000002400249947 */ /* 0x001fea0003800000 */
[----:B------:R-:W-:Y:S02]  /*13890*/  IMAD.MOV.U32 R8, RZ, RZ, R0 ;  /* 0x000000ffff087224 */ /* 0x000fe400078e0000 */
[----:B------:R-:W-:Y:S02]  /*138a0*/  IMAD.MOV.U32 R9, RZ, RZ, R3 ;  /* 0x000000ffff097224 */ /* 0x000fe400078e0003 */
[----:B------:R-:W-:Y:S02]  /*138b0*/  IMAD.MOV.U32 R7, RZ, RZ, R23 ;  /* 0x000000ffff077224 */ /* 0x000fe400078e0017 */
[----:B------:R-:W-:-:S07]  /*138c0*/  IMAD.MOV.U32 R6, RZ, RZ, R17 ;  /* 0x000000ffff067224 */ /* 0x000fce00078e0011 */
.L_x_11558:
        /* <DEDUP_REMOVED lines=9> */
.L_x_11548:
        /* <DEDUP_REMOVED lines=8> */
.L_x_11549:
[----:B------:R-:W-:Y:S04]  /*139e0*/  BSSY B0, `(.L_x_11547) ;  /* 0x0000004000007945 */ /* 0x000fe80003800000 */
[----:B-1----:R-:W-:Y:S05]  /*139f0*/  @P2 BRA `(.L_x_11550) ;  /* 0x0000000000082947 */ /* 0x002fea0003800000 */
[----:B------:R-:W1:Y:S02]  /*13a00*/  SYNCS.PHASECHK.TRANS64.TRYWAIT P2, [R3+URZ+0x2d830], R0 ;  /* 0x02d83000030075a7 */ /* 0x000e64000804017f */
[----:B-1----:R-:W-:Y:S05]  /*13a10*/  @!P2 BRA `(.L_x_11551) ;  /* 0x0000011c008ca947 */ /* 0x002fea0003800000 */
.L_x_11550:
[----:B------:R-:W-:Y:S05]  /*13a20*/  BSYNC B0 ;  /* 0x0000000000007941 */ /* 0x000fea0003800000 */
.L_x_11547:
[----:B01----:R-:W2:Y:S01]  /*13a30*/  LDL R3, [R1+0x14] ;  /* 0x0000140001037983 */ /* 0x003ea20000100800 */
[----:B------:R-:W-:Y:S01]  /*13a40*/  VIADD R17, R6, 0x1 ;  /* 0x0000000106117836 */ /* 0x000fe20000000000 */
[----:B------:R-:W0:Y:S04]  /*13a50*/  S2R R0, SR_TID.X ;  /* 0x0000000000007919 */ /* 0x000e280000002100 */
[----:B------:R-:W-:-:S04]  /*13a60*/  ISETP.NE.AND P2, PT, R17, 0x2, PT ;  /* 0x000000021100780c */ /* 0x000fc80003f45270 */
[----:B------:R-:W-:Y:S01]  /*13a70*/  SEL R17, R17, RZ, P2 ;  /* 0x000000ff11117207 */ /* 0x000fe20001000000 */
[----:B------:R-:W-:Y:S01]  /*13a80*/  IMAD.MOV.U32 R13, RZ, RZ, -0x7fffffe0 ;  /* 0x80000020ff0d7424 */ /* 0x000fe200078e00ff */
[----:B------:R-:W-:Y:S05]  /*13a90*/  WARPSYNC.ALL ;  /* 0x0000000000007948 */ /* 0x000fea0003800000 */
[----:B------:R-:W-:Y:S02]  /*13aa0*/  R2UR UR19, R13 ;  /* 0x000000000d1372ca */ /* 0x000fe400000e0000 */
[----:B0-----:R-:W-:-:S05]  /*13ab0*/  SHF.R.U32.HI R0, RZ, 0x7, R0 ;  /* 0x00000007ff007819 */ /* 0x001fca0000011600 */
[----:B------:R-:W-:-:S05]  /*13ac0*/  VIADD R0, R0, 0x8 ;  /* 0x0000000800007836 */ /* 0x000fca0000000000 */
[----:B------:R0:W-:Y:S01]  /*13ad0*/  BAR.SYNC.DEFER_BLOCKING R0, 0x100 ;  /* 0x000400000000751d */ /* 0x0001e20000010000 */
[----:B------:R-:W-:Y:S01]  /*13ae0*/  IMAD.MOV.U32 R11, RZ, RZ, -0x7fffffe0 ;  /* 0x80000020ff0b7424 */ /* 0x000fe200078e00ff */
[----:B------:R-:W-:Y:S02]  /*13af0*/  R2UR UR8, R148 ;  /* 0x00000000940872ca */ /* 0x000fe400000e0000 */
[----:B------:R-:W-:Y:S02]  /*13b00*/  R2UR UR9, R149 ;  /* 0x00000000950972ca */ /* 0x000fe400000e0000 */
[----:B------:R-:W-:Y:S01]  /*13b10*/  R2UR UR11, R11 ;  /* 0x000000000b0b72ca */ /* 0x000fe200000e0000 */
[----:B------:R-:W-:Y:S01]  /*13b20*/  WARPGROUP.ARRIVE ;  /* 0x00000000000079c5 */ /* 0x000fe20000000000 */
[----:B--2---:R-:W-:-:S04]  /*13b30*/  IMAD R10, R17, 0x600, R3 ;  /* 0x00000600110a7824 */ /* 0x004fc800078e0203 */
[----:B------:R-:W-:-:S05]  /*13b40*/  VIADD R12, R10, 0x200 ;  /* 0x000002000a0c7836 */ /* 0x000fca0000000000 */
[----:B------:R-:W-:Y:S02]  /*13b50*/  R2UR UR18, R12 ;  /* 0x000000000c1272ca */ /* 0x000fe400000e0000 */
[----:B------:R-:W2:Y:S01]  /*13b60*/  LDL.64 R12, [R1] ;  /* 0x00000000010c7983 */ /* 0x000ea20000100a00 */
[----:B------:R-:W-:-:S13]  /*13b70*/  R2UR UR10, R10 ;  /* 0x000000000a0a72ca */ /* 0x000fda00000e0000 */
[----:B------:R-:W-:Y:S01]  /*13b80*/  HGMMA.64x128x16.F32.BF16 R24, gdesc[UR8], RZ, !UPT, gsb0 ;  /* 0x01e00000081879f0 */ /* 0x000fe2000c0018ff */
[----:B------:R-:W-:Y:S02]  /*13b90*/  VIADD R14, R10, 0x2 ;  /* 0x000000020a0e7836 */ /* 0x000fe40000000000 */
[----:B------:R-:W-:-:S03]  /*13ba0*/  IMAD.MOV.U32 R15, RZ, RZ, -0x7fffffe0 ;  /* 0x80000020ff0f7424 */ /* 0x000fc600078e00ff */
[----:B------:R-:W-:Y:S02]  /*13bb0*/  R2UR UR14, R14 ;  /* 0x000000000e0e72ca */ /* 0x000fe400000e0000 */
[----:B------:R-:W-:Y:S02]  /*13bc0*/  R2UR UR15, R15 ;  /* 0x000000000f0f72ca */ /* 0x000fe400000e0000 */
[----:B------:R-:W-:Y:S02]  /*13bd0*/  R2UR UR16, R156 ;  /* 0x000000009c1072ca */ /* 0x000fe400000e0000 */
[----:B------:R-:W-:Y:S01]  /*13be0*/  R2UR UR17, R157 ;  /* 0x000000009d1172ca */ /* 0x000fe200000e0000 */
[----:B------:R-:W-:Y:S02]  /*13bf0*/  WARPGROUP.DEPBAR.LE gsb0, 0x0 ;  /* 0x00008000000079c5 */ /* 0x000fe40000010000 */
[----:B------:R-:W-:Y:S01]  /*13c00*/  WARPGROUP.ARRIVE ;  /* 0x00000000000079c5 */ /* 0x000fe20000000000 */
[----:B--2---:R-:W-:-:S02]  /*13c10*/  R2UR UR12, R12 ;  /* 0x000000000c0c72ca */ /* 0x004fc400000e0000 */
[----:B------:R-:W-:-:S13]  /*13c20*/  R2UR UR13, R13 ;  /* 0x000000000d0d72ca */ /* 0x000fda00000e0000 */
        /* <DEDUP_REMOVED lines=33> */
.L_x_11553:
[----:B------:R-:W-:Y:S01]  /*13e40*/  SHF.L.U32 R0, R7, 0x1f, RZ ;  /* 0x0000001f07007819 */ /* 0x000fe200000006ff */
[----:B------:R-:W-:-:S04]  /*13e50*/  IMAD R3, R6, 0x8, R2 ;  /* 0x0000000806037824 */ /* 0x000fc800078e0202 */
[----:B------:R0:W1:Y:S01]  /*13e60*/  SYNCS.PHASECHK.TRANS64.TRYWAIT P1, [R3+URZ+0x2d850], R0 ;  /* 0x02d85000030075a7 */ /* 0x000062000802017f */
[----:B------:R-:W-:Y:S05]  /*13e70*/  @!P0 BRA `(.L_x_11554) ;  /* 0x0000000000048947 */ /* 0x000fea0003800000 */
[----:B------:R-:W-:Y:S01]  /*13e80*/  BPT.TRAP 0x1 ;  /* 0x000000040000795c */ /* 0x000fe20000300000 */
.L_x_11554:
[----:B-1----:R-:W-:Y:S05]  /*13e90*/  @P1 BRA `(.L_x_11552) ;  /* 0x0000000000081947 */ /* 0x002fea0003800000 */
[----:B------:R-:W1:Y:S02]  /*13ea0*/  SYNCS.PHASECHK.TRANS64.TRYWAIT P1, [R3+URZ+0x2d850], R0 ;  /* 0x02d85000030075a7 */ /* 0x000e64000802017f */
[----:B-1----:R-:W-:Y:S05]  /*13eb0*/  @!P1 BRA `(.L_x_11555) ;  /* 0x0000011800789947 */ /* 0x002fea0003800000 */
.L_x_11552:
        /* <DEDUP_REMOVED lines=96> */
.L_x_11556:
        /* <DEDUP_REMOVED lines=82> */
[----:B------:R-:W-:Y:S01]  /*149e0*/  FMUL.FTZ R10, R0, UR51 ;  /* 0x00000033000a7c20 */ /* 0x000fe20008410000 */
[--C-:B------:R-:W-:Y:S01]  /*149f0*/  FFMA.FTZ R24, R24, UR51, -R7.reuse ;  /* 0x0000003318187c23 */ /* 0x100fe20008010807 */
[----:B------:R-:W-:Y:S01]  /*14a00*/  FMUL.FTZ R9, R9, UR51 ;  /* 0x0000003309097c20 */ /* 0x000fe20008410000 */
        /* <DEDUP_REMOVED lines=40> */
[----:B------:R-:W-:Y:S01]  /*14c90*/  FFMA.FTZ R59, R59, UR51, -R10 ;  /* 0x000000333b3b7c23 */ /* 0x000fe2000801080a */
        /* <DEDUP_REMOVED lines=36> */
[----:B------:R-:W-:Y:S01]  /*14ee0*/  FFMA.FTZ R7, R85, UR51, -R7 ;  /* 0x0000003355077c23 */ /* 0x000fe20008010807 */
[----:B------:R-:W-:-:S04]  /*14ef0*/  FFMA.FTZ R10, R87, UR51, -R10 ;  /* 0x00000033570a7c23 */ /* 0x000fc8000801080a */
        /* <DEDUP_REMOVED lines=116> */
.L_x_11557:
[----:B------:R-:W2:Y:S01]  /*15640*/  LDL R46, [R1+0x3c] ;  /* 0x00003c00012e7983 */ /* 0x000ea20000100800 */
[----:B------:R-:W-:-:S03]  /*15650*/  IMAD R6, R6, 0x8, R2 ;  /* 0x0000000806067824 */ /* 0x000fc600078e0202 */
[----:B------:R-:W3:Y:S01]  /*15660*/  LDL R38, [R1+0x40] ;  /* 0x0000400001267983 */ /* 0x000ee20000100800 */
[----:B------:R-:W-:Y:S01]  /*15670*/  VIADD R6, R6, 0x2d860 ;  /* 0x0002d86006067836 */ /* 0x000fe20000000000 */
[----:B------:R-:W-:Y:S01]  /*15680*/  F2FP.BF16.F32.PACK_AB R24, R25, R24 ;  /* 0x000000181918723e */ /* 0x000fe200000010ff */
[----:B------:R-:W-:Y:S01]  /*15690*/  IMAD.U32 R30, RZ, RZ, UR38 ;  /* 0x00000026ff1e7e24 */ /* 0x000fe2000f8e00ff */
[----:B------:R-:W-:Y:S02]  /*156a0*/  F2FP.BF16.F32.PACK_AB R25, R21, R26 ;  /* 0x0000001a1519723e */ /* 0x000fe400000010ff */
[----:B------:R-:W-:Y:S02]  /*156b0*/  F2FP.BF16.F32.PACK_AB R32, R33, R32 ;  /* 0x000000202120723e */ /* 0x000fe400000010ff */
[----:B------:R-:W-:Y:S02]  /*156c0*/  PRMT R6, R30, 0x654, R6 ;  /* 0x000006541e067816 */ /* 0x000fe40000000006 */
[----:B------:R-:W-:-:S02]  /*156d0*/  F2FP.BF16.F32.PACK_AB R26, R29, R28 ;  /* 0x0000001c1d1a723e */ /* 0x000fc400000010ff */
[----:B------:R0:W-:Y:S01]  /*156e0*/  SYNCS.ARRIVE.TRANS64.RED.A1T0 RZ, [R6+URZ], RZ ;  /* 0x000000ff06ff79a7 */ /* 0x0001e2000810043f */
[----:B------:R-:W-:Y:S02]  /*156f0*/  F2FP.BF16.F32.PACK_AB R27, R31, R27 ;  /* 0x0000001b1f1b723e */ /* 0x000fe400000010ff */
[----:B------:R-:W-:Y:S02]  /*15700*/  F2FP.BF16.F32.PACK_AB R33, R20, R34 ;  /* 0x000000221421723e */ /* 0x000fe400000010ff */
[----:B------:R-:W-:Y:S01]  /*15710*/  F2FP.BF16.F32.PACK_AB R40, R41, R40 ;  /* 0x000000282928723e */ /* 0x000fe200000010ff */
[----:B------:R1:W-:Y:S01]  /*15720*/  STSM.16.M88.4 [R144+0x21800], R24 ;  /* 0x0218001890007844 */ /* 0x0003e20000000200 */
[----:B------:R-:W-:Y:S02]  /*15730*/  F2FP.BF16.F32.PACK_AB R34, R37, R36 ;  /* 0x000000242522723e */ /* 0x000fe400000010ff */
[----:B------:R-:W-:Y:S01]  /*15740*/  F2FP.BF16.F32.PACK_AB R35, R39, R35 ;  /* 0x000000232723723e */ /* 0x000fe200000010ff */
[----:B0-----:R-:W4:Y:S01]  /*15750*/  LDL R6, [R1+0xc] ;  /* 0x00000c0001067983 */ /* 0x001f220000100800 */
        /* <DEDUP_REMOVED lines=88> */
[----:B------:R-:W-:-:S02]  /*15ce0*/  VIADD R4, R4, 0xffffffff ;  /* 0xffffffff04047836 */ /* 0x000fc40000000000 */
[----:B------:R-:W-:Y:S01]  /*15cf0*/  IMAD.MOV.U32 R6, RZ, RZ, R17 ;  /* 0x000000ffff067224 */ /* 0x000fe200078e0011 */
[----:B0-----:R-:W-:-:S09]  /*15d00*/  NOP ;  /* 0x0000000000007918 */ /* 0x001fd20000000000 */
[----:B-1----:R-:W-:Y:S05]  /*15d10*/  @P1 BRA `(.L_x_11558) ;  /* 0xffffffd800ec1947 */ /* 0x002fea000383ffff */
.L_x_11546:
[----:B------:R-:W2:Y:S02]  /*15d20*/  LDL R6, [R1+0x6c] ;  /* 0x00006c0001067983 */ /* 0x000ea40000100800 */
[----:B--2---:R-:W-:-:S13]  /*15d30*/  ISETP.GE.AND P1, PT, R4, R6, PT ;  /* 0x000000060400720c */ /* 0x004fda0003f26270 */
[----:B------:R-:W-:Y:S05]  /*15d40*/  @!P1 BRA `(.L_x_11559) ;  /* 0x00000034006c9947 */ /* 0x000fea0003800000 */
[----:B------:R-:W-:Y:S02]  /*15d50*/  IMAD.MOV.U32 R6, RZ, RZ, R0 ;  /* 0x000000ffff067224 */ /* 0x000fe400078e0000 */
[----:B------:R-:W-:Y:S02]  /*15d60*/  IMAD.MOV.U32 R7, RZ, RZ, R3 ;  /* 0x000000ffff077224 */ /* 0x000fe400078e0003 */
[----:B------:R-:W-:Y:S02]  /*15d70*/  IMAD.MOV.U32 R9, RZ, RZ, R23 ;  /* 0x000000ffff097224 */ /* 0x000fe400078e0017 */
[----:B------:R-:W-:-:S07]  /*15d80*/  IMAD.MOV.U32 R8, RZ, RZ, R17 ;  /* 0x000000ffff087224 */ /* 0x000fce00078e0011 */
.L_x_11579:
        /* <DEDUP_REMOVED lines=9> */
.L_x_11561:
        /* <DEDUP_REMOVED lines=8> */
.L_x_11562:
[----:B------:R-:W-:Y:S04]  /*15ea0*/  BSSY B0, `(.L_x_11560) ;  /* 0x0000004000007945 */ /* 0x000fe80003800000 */
[----:B-1----:R-:W-:Y:S05]  /*15eb0*/  @P2 BRA `(.L_x_11563) ;  /* 0x0000000000082947 */ /* 0x002fea0003800000 */
[----:B------:R-:W1:Y:S02]  /*15ec0*/  SYNCS.PHASECHK.TRANS64.TRYWAIT P2, [R3+URZ+0x2d830], R0 ;  /* 0x02d83000030075a7 */ /* 0x000e64000804017f */
[----:B-1----:R-:W-:Y:S05]  /*15ed0*/  @!P2 BRA `(.L_x_11564) ;  /* 0x000000f80084a947 */ /* 0x002fea0003800000 */
.L_x_11563:
[----:B------:R-:W-:Y:S05]  /*15ee0*/  BSYNC B0 ;  /* 0x0000000000007941 */ /* 0x000fea0003800000 */
.L_x_11560:
        /* <DEDUP_REMOVED lines=65> */
.L_x_11566:
[----:B------:R-:W-:Y:S01]  /*16300*/  SHF.L.U32 R0, R9, 0x1f, RZ ;  /* 0x0000001f09007819 */ /* 0x000fe200000006ff */
[----:B------:R-:W-:-:S04]  /*16310*/  IMAD R3, R8, 0x8, R2 ;  /* 0x0000000808037824 */ /* 0x000fc800078e0202 */
[----:B------:R0:W1:Y:S01]  /*16320*/  SYNCS.PHASECHK.TRANS64.TRYWAIT P1, [R3+URZ+0x2d850], R0 ;  /* 0x02d85000030075a7 */ /* 0x000062000802017f */
[----:B------:R-:W-:Y:S05]  /*16330*/  @!P0 BRA `(.L_x_11567) ;  /* 0x0000000000048947 */ /* 0x000fea0003800000 */
[----:B------:R-:W-:Y:S01]  /*16340*/  BPT.TRAP 0x1 ;  /* 0x000000040000795c */ /* 0x000fe20000300000 */
.L_x_11567:
[----:B-1----:R-:W-:Y:S05]  /*16350*/  @P1 BRA `(.L_x_11565) ;  /* 0x0000000000081947 */ /* 0x002fea0003800000 */
[----:B------:R-:W1:Y:S02]  /*16360*/  SYNCS.PHASECHK.TRANS64.TRYWAIT P1, [R3+URZ+0x2d850], R0 ;  /* 0x02d85000030075a7 */ /* 0x000e64000802017f */
[----:B-1----:R-:W-:Y:S05]  /*16370*/  @!P1 BRA `(.L_x_11568) ;  /* 0x000000f400709947 */ /* 0x002fea0003800000 */
.L_x_11565:
        /* <DEDUP_REMOVED lines=96> */
.L_x_11569:
[----:B------:R-:W2:Y:S01]  /*16980*/  LDL R10, [R1+0x30] ;  /* 0x00003000010a7983 */ /* 0x000ea20000100800 */
[----:B0-----:R-:W0:Y:S03]  /*16990*/  LDC R0, c[0x0][0x448] ;  /* 0x00011200ff007b82 */ /* 0x001e260000000800 */
[----:B------:R-:W2:Y:S01]  /*169a0*/  LDL R9, [R1+0x68] ;  /* 0x0000680001097983 */ /* 0x000ea20000100800 */
[----:B0-----:R-:W-:-:S13]  /*169b0*/  ISETP.NE.AND P1, PT, R0, 0x1, PT ;  /* 0x000000010000780c */ /* 0x001fda0003f25270 */
[----:B------:R-:W0:Y:S08]  /*169c0*/  @P1 LDC R3, c[0x0][0x44c] ;  /* 0x00011300ff031b82 */ /* 0x000e300000000800 */
[----:B------:R-:W1:Y:S01]  /*169d0*/  @P1 LDC R0, c[0x0][0x450] ;  /* 0x00011400ff001b82 */ /* 0x000e620000000800 */
[----:B------:R-:W-:Y:S01]  /*169e0*/  ULOP3.LUT UR8, URZ, UR48, URZ, 0x33, !UPT ;  /* 0x000000303f087292 */ /* 0x000fe2000f8e333f */
[----:B--2---:R-:W-:-:S06]  /*169f0*/  IMAD.IADD R12, R9, 0x1, R10 ;  /* 0x00000001090c7824 */ /* 0x004fcc00078e020a */
[----:B------:R-:W2:Y:S01]  /*16a00*/  LDC R9, c[0x0][0x9e4] ;  /* 0x00027900ff097b82 */ /* 0x000ea20000000800 */
        /* <DEDUP_REMOVED lines=8> */
[----:B--2---:R-:W-:Y:S01]  /*16a90*/  ISETP.GE.AND P3, PT, R9, 0x1, PT ;  /* 0x000000010900780c */ /* 0x004fe20003f66270 */
[----:B-1----:R-:W-:-:S05]  /*16aa0*/  IMAD.SHL.U32 R0, R4, 0x80, RZ ;  /* 0x0000008004007824 */ /* 0x002fca00078e00ff */
[----:B------:R-:W-:-:S04]  /*16ab0*/  IADD3 R10, -R142, 0x1, -R0 ;  /* 0x000000018e0a7810 */ /* 0x000fc80007ffe900 */
[----:B------:R-:W-:-:S05]  /*16ac0*/  IADD3 R10, -R140, R10, R143 ;  /* 0x0000000a8c0a7210 */ /* 0x000fca0007ffe18f */
[C---:B------:R-:W-:Y:S02]  /*16ad0*/  VIADD R11, R10.reuse, UR43 ;  /* 0x0000002b0a0b7c36 */ /* 0x040fe40008000000 */
[----:B------:R-:W-:Y:S02]  /*16ae0*/  VIADD R10, R10, UR8 ;  /* 0x000000080a0a7c36 */ /* 0x000fe40008000000 */
[C---:B0-----:R-:W-:Y:S02]  /*16af0*/  IMAD.IADD R9, R13.reuse, 0x1, R11 ;  /* 0x000000010d097824 */ /* 0x041fe400078e020b */
        /* <DEDUP_REMOVED lines=14> */
.L_x_11572:
[----:B------:R-:W-:-:S05]  /*16be0*/  IMAD.U32 R20, RZ, RZ, UR5 ;  /* 0x00000005ff147e24 */ /* 0x000fca000f8e00ff */
[----:B------:R-:W-:-:S13]  /*16bf0*/  ISETP.NE.AND P1, PT, R20, 0x1, PT ;  /* 0x000000011400780c */ /* 0x000fda0003f25270 */
[----:B------:R-:W0:Y:S02]  /*16c00*/  @P1 LDC.64 R14, c[0x0][0x9e8] ;  /* 0x00027a00ff0e1b82 */ /* 0x000e240000000a00 */
[----:B0-----:R-:W-:-:S05]  /*16c10*/  @P1 IMAD.HI.U32 R14, R13, R14, RZ ;  /* 0x0000000e0d0e1227 */ /* 0x001fca00078e00ff */
[----:B------:R-:W-:-:S07]  /*16c20*/  @P1 SHF.R.U32.HI R13, RZ, R15, R14 ;  /* 0x0000000fff0d1219 */ /* 0x000fce000001160e */
.L_x_11573:
[----:B------:R-:W-:Y:S05]  /*16c30*/  BSYNC B0 ;  /* 0x0000000000007941 */ /* 0x000fea0003800000 */
.L_x_11571:
[----:B------:R-:W-:-:S04]  /*16c40*/  IMAD R13, R13, R20, -R0 ;  /* 0x000000140d0d7224 */ /* 0x000fc800078e0a00 */
[----:B------:R-:W-:-:S05]  /*16c50*/  IMAD.IADD R13, R13, 0x1, -R142 ;  /* 0x000000010d0d7824 */ /* 0x000fca00078e0a8e */
[----:B------:R-:W-:Y:S02]  /*16c60*/  VIMNMX R3, R3, R13, !PT ;  /* 0x0000000d03037248 */ /* 0x000fe40007fe0100 */
[----:B------:R-:W-:-:S07]  /*16c70*/  VIADDMNMX R9, R13, R20, R9, PT ;  /* 0x000000140d097246 */ /* 0x000fce0003800109 */
.L_x_11570:
        /* <DEDUP_REMOVED lines=93> */
[----:B------:R-:W-:Y:S01]  /*17250*/  ISETP.GT.AND P1, PT, R3, 0x79, P5 ;  /* 0x000000790300780c */ /* 0x000fe20002f24270 */
[--C-:B0-----:R-:W-:Y:S01]  /*17260*/  IMAD.IADD R3, R11, 0x1, R12.reuse ;  /* 0x000000010b037824 */ /* 0x101fe200078e020c */
[C---:B------:R-:W-:Y:S02]  /*17270*/  ISETP.LT.OR P2, PT, R9.reuse, 0x79, P2 ;  /* 0x000000790900780c */ /* 0x040fe40001741670 */
[----:B------:R-:W-:Y:S01]  /*17280*/  ISETP.LT.OR P1, PT, R9, 0x7a, P1 ;  /* 0x0000007a0900780c */ /* 0x000fe20000f21670 */
[----:B------:R-:W-:Y:S01]  /*17290*/  IMAD.IADD R9, R10, 0x1, R12 ;  /* 0x000000010a097824 */ /* 0x000fe200078e020c */
[----:B------:R-:W-:-:S02]  /*172a0*/  FSEL R84, R84, -INF , !P2 ;  /* 0xff80000054547808 */ /* 0x000fc40005000000 */
        /* <DEDUP_REMOVED lines=14> */
.L_x_11576:
[----:B------:R-:W-:-:S05]  /*17390*/  IMAD.U32 R13, RZ, RZ, UR5 ;  /* 0x00000005ff0d7e24 */ /* 0x000fca000f8e00ff */
[----:B------:R-:W-:-:S13]  /*173a0*/  ISETP.NE.AND P1, PT, R13, 0x1, PT ;  /* 0x000000010d00780c */ /* 0x000fda0003f25270 */
[----:B------:R-:W0:Y:S02]  /*173b0*/  @P1 LDC.64 R10, c[0x0][0x9e8] ;  /* 0x00027a00ff0a1b82 */ /* 0x000e240000000a00 */
[----:B0-----:R-:W-:-:S05]  /*173c0*/  @P1 IMAD.HI.U32 R10, R12, R10, RZ ;  /* 0x0000000a0c0a1227 */ /* 0x001fca00078e00ff */
[----:B------:R-:W-:-:S07]  /*173d0*/  @P1 SHF.R.U32.HI R12, RZ, R11, R10 ;  /* 0x0000000bff0c1219 */ /* 0x000fce000001160a */
.L_x_11577:
[----:B------:R-:W-:Y:S05]  /*173e0*/  BSYNC B0 ;  /* 0x0000000000007941 */ /* 0x000fea0003800000 */
.L_x_11575:
[----:B------:R-:W-:-:S04]  /*173f0*/  IMAD R0, R12, R13, -R0 ;  /* 0x0000000d0c007224 */ /* 0x000fc800078e0a00 */
[----:B------:R-:W-:-:S05]  /*17400*/  IMAD.IADD R0, R0, 0x1, -R142 ;  /* 0x0000000100007824 */ /* 0x000fca00078e0a8e */
[----:B------:R-:W-:Y:S02]  /*17410*/  VIMNMX R9, R9, R0, !PT ;  /* 0x0000000009097248 */ /* 0x000fe40007fe0100 */
[----:B------:R-:W-:-:S07]  /*17420*/  VIADDMNMX R3, R0, R13, R3, PT ;  /* 0x0000000d00037246 */ /* 0x000fce0003800103 */
.L_x_11574:
        /* <DEDUP_REMOVED lines=9> */
[----:B------:R-:W-:Y:S02]  /*174c0*/  ISETP.GT.AND P1, PT, R9, 0x9, P5 ;  /* 0x000000090900780c */ /* 0x000fe40002f24270 */
[----:B------:R-:W-:Y:S02]  /*174d0*/  FMNMX.FTZ R0, R32, R0, !PT ;  /* 0x0000000020007209 */ /* 0x000fe40007810000 */
[C---:B------:R-:W-:Y:S02]  /*174e0*/  ISETP.LT.OR P2, PT, R3.reuse, 0x9, P2 ;  /* 0x000000090300780c */ /* 0x040fe40001741670 */
[----:B------:R-:W-:-:S02]  /*174f0*/  ISETP.LT.OR P1, PT, R3, 0xa, P1 ;  /* 0x0000000a0300780c */ /* 0x000fc40000f21670 */
[----:B------:R-:W-:Y:S02]  /*17500*/  FMNMX.FTZ R0, R33, R0, !PT ;  /* 0x0000000021007209 */ /* 0x000fe40007810000 */
[----:B------:R-:W-:Y:S02]  /*17510*/  FSEL R30, R30, -INF , !P2 ;  /* 0xff8000001e1e7808 */ /* 0x000fe40005000000 */
[----:B------:R-:W-:Y:S02]  /*17520*/  FSEL R31, R31, -INF , !P1 ;  /* 0xff8000001f1f7808 */ /* 0x000fe40004800000 */
[C---:B------:R-:W-:Y:S02]  /*17530*/  ISETP.GT.AND P2, PT, R9.reuse, 0x10, P5 ;  /* 0x000000100900780c */ /* 0x040fe40002f44270 */
[----:B------:R-:W-:Y:S02]  /*17540*/  ISETP.GT.AND P1, PT, R9, 0x11, P5 ;  /* 0x000000110900780c */ /* 0x000fe40002f24270 */
[----:B------:R-:W-:-:S02]  /*17550*/  FMNMX.FTZ R0, R36, R0, !PT ;  /* 0x0000000024007209 */ /* 0x000fc40007810000 */
[C---:B------:R-:W-:Y:S02]  /*17560*/  ISETP.LT.OR P2, PT, R3.reuse, 0x11, P2 ;  /* 0x000000110300780c */ /* 0x040fe40001741670 */
[----:B------:R-:W-:Y:S02]  /*17570*/  ISETP.LT.OR P1, PT, R3, 0x12, P1 ;  /* 0x000000120300780c */ /* 0x000fe40000f21670 */
[----:B------:R-:W-:Y:S02]  /*17580*/  FMNMX.FTZ R0, R37, R0, !PT ;  /* 0x0000000025007209 */ /* 0x000fe40007810000 */
[----:B------:R-:W-:Y:S02]  /*17590*/  FSEL R34, R34, -INF , !P2 ;  /* 0xff80000022227808 */ /* 0x000fe40005000000 */
[----:B------:R-:W-:Y:S02]  /*175a0*/  FSEL R35, R35, -INF , !P1 ;  /* 0xff80000023237808 */ /* 0x000fe40004800000 */
[----:B------:R-:W-:-:S02]  /*175b0*/  FMNMX.FTZ R0, R40, R0, !PT ;  /* 0x0000000028007209 */ /* 0x000fc40007810000 */
[C---:B------:R-:W-:Y:S02]  /*175c0*/  ISETP.GT.AND P2, PT, R9.reuse, 0x18, P5 ;  /* 0x000000180900780c */ /* 0x040fe40002f44270 */
[----:B------:R-:W-:Y:S02]  /*175d0*/  ISETP.GT.AND P1, PT, R9, 0x19, P5 ;  /* 0x000000190900780c */ /* 0x000fe40002f24270 */
[----:B------:R-:W-:Y:S02]  /*175e0*/  FMNMX.FTZ R0, R41, R0, !PT ;  /* 0x0000000029007209 */ /* 0x000fe40007810000 */
[C---:B------:R-:W-:Y:S02]  /*175f0*/  ISETP.LT.OR P2, PT, R3.reuse, 0x19, P2 ;  /* 0x000000190300780c */ /* 0x040fe40001741670 */
[----:B------:R-:W-:Y:S02]  /*17600*/  ISETP.LT.OR P1, PT, R3, 0x1a, P1 ;  /* 0x0000001a0300780c */ /* 0x000fe40000f21670 */
[----:B------:R-:W-:-:S02]  /*17610*/  FMNMX.FTZ R0, R44, R0, !PT ;  /* 0x000000002c007209 */ /* 0x000fc40007810000 */
[----:B------:R-:W-:Y:S02]  /*17620*/  FSEL R38, R38, -INF , !P2 ;  /* 0xff80000026267808 */ /* 0x000fe40005000000 */
[----:B------:R-:W-:Y:S02]  /*17630*/  FSEL R39, R39, -INF , !P1 ;  /* 0xff80000027277808 */ /* 0x000fe40004800000 */
[C---:B------:R-:W-:Y:S02]  /*17640*/  ISETP.GT.AND P2, PT, R9.reuse, 0x20, P5 ;  /* 0x000000200900780c */ /* 0x040fe40002f44270 */
[----:B------:R-:W-:Y:S02]  /*17650*/  ISETP.GT.AND P1, PT, R9, 0x21, P5 ;  /* 0x000000210900780c */ /* 0x000fe40002f24270 */
[----:B------:R-:W-:Y:S02]  /*17660*/  FMNMX.FTZ R0, R45, R0, !PT ;  /* 0x000000002d007209 */ /* 0x000fe40007810000 */
[----:B------:R-:W-:-:S02]  /*17670*/  ISETP.LT.OR P2, PT, R3, 0x21, P2 ;  /* 0x000000210300780c */ /* 0x000fc40001741670 */
[----:B------:R-:W-:Y:S02]  /*17680*/  ISETP.LT.OR P1, PT, R3, 0x22, P1 ;  /* 0x000000220300780c */ /* 0x000fe40000f21670 */
[----:B------:R-:W-:Y:S02]  /*17690*/  FMNMX.FTZ R0, R48, R0, !PT ;  /* 0x0000000030007209 */ /* 0x000fe40007810000 */
[----:B------:R-:W-:Y:S02]  /*176a0*/  FSEL R42, R42, -INF , !P2 ;  /* 0xff8000002a2a7808 */ /* 0x000fe40005000000 */
[----:B------:R-:W-:Y:S02]  /*176b0*/  FSEL R43, R43, -INF , !P1 ;  /* 0xff8000002b2b7808 */ /* 0x000fe40004800000 */
[C---:B------:R-:W-:Y:S02]  /*176c0*/  ISETP.GT.AND P2, PT, R9.reuse, 0x28, P5 ;  /* 0x000000280900780c */ /* 0x040fe40002f44270 */
[----:B------:R-:W-:-:S02]  /*176d0*/  ISETP.GT.AND P1, PT, R9, 0x29, P5 ;  /* 0x000000290900780c */ /* 0x000fc40002f24270 */
[----:B------:R-:W-:Y:S02]  /*176e0*/  FMNMX.FTZ R0, R49, R0, !PT ;  /* 0x0000000031007209 */ /* 0x000fe40007810000 */
[C---:B------:R-:W-:Y:S02]  /*176f0*/  ISETP.LT.OR P2, PT, R3.reuse, 0x29, P2 ;  /* 0x000000290300780c */ /* 0x040fe40001741670 */
[----:B------:R-:W-:Y:S02]  /*17700*/  ISETP.LT.OR P1, PT, R3, 0x2a, P1 ;  /* 0x0000002a0300780c */ /* 0x000fe40000f21670 */
[----:B------:R-:W-:Y:S02]  /*17710*/  FMNMX.FTZ R0, R52, R0, !PT ;  /* 0x0000000034007209 */ /* 0x000fe40007810000 */
[----:B------:R-:W-:Y:S02]  /*17720*/  FSEL R46, R46, -INF , !P2 ;  /* 0xff8000002e2e7808 */ /* 0x000fe40005000000 */
[----:B------:R-:W-:-:S02]  /*17730*/  FSEL R47, R47, -INF , !P1 ;  /* 0xff8000002f2f7808 */ /* 0x000fc40004800000 */
        /* <DEDUP_REMOVED lines=8> */
[----:B------:R-:W-:Y:S02]  /*177c0*/  FMNMX.FTZ R0, R57, R0, !PT ;  /* 0x0000000039007209 */ /* 0x000fe40007810000 */
        /* <DEDUP_REMOVED lines=8> */
[----:B------:R-:W-:-:S02]  /*17850*/  ISETP.GT.AND P2, PT, R9, 0x40, P5 ;  /* 0x000000400900780c */ /* 0x000fc40002f44270 */
[----:B------:R-:W-:Y:S02]  /*17860*/  ISETP.GT.AND P1, PT, R9, 0x41, P5 ;  /* 0x000000410900780c */ /* 0x000fe40002f24270 */
[----:B------:R-:W-:Y:S02]  /*17870*/  FMNMX.FTZ R0, R64, R0, !PT ;  /* 0x0000000040007209 */ /* 0x000fe40007810000 */
[C---:B------:R-:W-:Y:S02]  /*17880*/  ISETP.LT.OR P2, PT, R3.reuse, 0x41, P2 ;  /* 0x000000410300780c */ /* 0x040fe40001741670 */
[----:B------:R-:W-:Y:S02]  /*17890*/  ISETP.LT.OR P1, PT, R3, 0x42, P1 ;  /* 0x000000420300780c */ /* 0x000fe40000f21670 */
[----:B------:R-:W-:Y:S02]  /*178a0*/  FMNMX.FTZ R0, R65, R0, !PT ;  /* 0x0000000041007209 */ /* 0x000fe40007810000 */
[----:B------:R-:W-:-:S02]  /*178b0*/  FSEL R58, R58, -INF , !P2 ;  /* 0xff8000003a3a7808 */ /* 0x000fc40005000000 */
[----:B------:R-:W-:Y:S02]  /*178c0*/  FSEL R59, R59, -INF , !P1 ;  /* 0xff8000003b3b7808 */ /* 0x000fe40004800000 */
        /* <DEDUP_REMOVED lines=22> */
[----:B------:R-:W-:-:S02]  /*17a30*/  ISETP.GT.AND P4, PT, R9, 0x68, P5 ;  /* 0x000000680900780c */ /* 0x000fc40002f84270 */
[----:B------:R-:W-:Y:S02]  /*17a40*/  FMNMX.FTZ R0, R80, R0, !PT ;  /* 0x0000000050007209 */ /* 0x000fe40007810000 */
[----:B------:R-:W-:Y:S02]  /*17a50*/  FSEL R70, R70, -INF , !P2 ;  /* 0xff80000046467808 */ /* 0x000fe40005000000 */
[----:B------:R-:W-:Y:S02]  /*17a60*/  FSEL R71, R71, -INF , !P1 ;  /* 0xff80000047477808 */ /* 0x000fe40004800000 */
[C---:B------:R-:W-:Y:S02]  /*17a70*/  ISETP.GT.AND P2, PT, R9.reuse, 0x60, P5 ;  /* 0x000000600900780c */ /* 0x040fe40002f44270 */
[----:B------:R-:W-:Y:S02]  /*17a80*/  ISETP.GT.AND P1, PT, R9, 0x61, P5 ;  /* 0x000000610900780c */ /* 0x000fe40002f24270 */
[----:B------:R-:W-:-:S02]  /*17a90*/  ISETP.LT.OR P4, PT, R3, 0x69, P4 ;  /* 0x000000690300780c */ /* 0x000fc40002781670 */
[----:B------:R-:W-:Y:S02]  /*17aa0*/  LOP3.LUT R16, R16, 0xdfffffff, RZ, 0xc0, !PT ;  /* 0xdfffffff10107812 */ /* 0x000fe400078ec0ff */
[----:B------:R-:W-:Y:S02]  /*17ab0*/  FMNMX.FTZ R0, R81, R0, !PT ;  /* 0x0000000051007209 */ /* 0x000fe40007810000 */
[C---:B------:R-:W-:Y:S02]  /*17ac0*/  ISETP.LT.OR P2, PT, R3.reuse, 0x61, P2 ;  /* 0x000000610300780c */ /* 0x040fe40001741670 */
[----:B------:R-:W-:Y:S02]  /*17ad0*/  ISETP.LT.OR P1, PT, R3, 0x62, P1 ;  /* 0x000000620300780c */ /* 0x000fe40000f21670 */
[----:B------:R-:W-:Y:S02]  /*17ae0*/  @P0 LOP3.LUT R16, R16, 0x20000000, RZ, 0xfc, !PT ;  /* 0x2000000010100812 */ /* 0x000fe400078efcff */
[----:B------:R-:W-:-:S02]  /*17af0*/  FMNMX.FTZ R0, R84, R0, !PT ;  /* 0x0000000054007209 */ /* 0x000fc40007810000 */
[----:B------:R-:W-:Y:S02]  /*17b00*/  FSEL R74, R74, -INF , !P2 ;  /* 0xff8000004a4a7808 */ /* 0x000fe40005000000 */
[----:B------:R-:W-:Y:S02]  /*17b10*/  FSEL R75, R75, -INF , !P1 ;  /* 0xff8000004b4b7808 */ /* 0x000fe40004800000 */
[C---:B------:R-:W-:Y:S02]  /*17b20*/  ISETP.GT.AND P6, PT, R9.reuse, 0x69, P5 ;  /* 0x000000690900780c */ /* 0x040fe40002fc4270 */
[C---:B------:R-:W-:Y:S02]  /*17b30*/  ISETP.GT.AND P3, PT, R9.reuse, 0x70, P5 ;  /* 0x000000700900780c */ /* 0x040fe40002f64270 */
[C---:B------:R-:W-:Y:S02]  /*17b40*/  ISETP.GT.AND P2, PT, R9.reuse, 0x71, P5 ;  /* 0x000000710900780c */ /* 0x040fe40002f44270 */
[----:B------:R-:W-:-:S02]  /*17b50*/  ISETP.GT.AND P1, PT, R9, 0x78, P5 ;  /* 0x000000780900780c */ /* 0x000fc40002f24270 */
[C---:B------:R-:W-:Y:S02]  /*17b60*/  ISETP.GT.AND P0, PT, R9.reuse, RZ, P5 ;  /* 0x000000ff0900720c */ /* 0x040fe40002f04270 */
[----:B------:R-:W-:Y:S02]  /*17b70*/  LOP3.LUT R16, R16, 0xfffffffd, RZ, 0xc0, !PT ;  /* 0xfffffffd10107812 */ /* 0x000fe400078ec0ff */
[----:B------:R-:W-:Y:S02]  /*17b80*/  ISETP.GT.AND P5, PT, R9, 0x79, P5 ;  /* 0x000000790900780c */ /* 0x000fe40002fa4270 */
[----:B------:R-:W-:Y:S02]  /*17b90*/  FMNMX.FTZ R0, R85, R0, !PT ;  /* 0x0000000055007209 */ /* 0x000fe40007810000 */
[----:B------:R-:W-:Y:S02]  /*17ba0*/  @P4 LOP3.LUT R16, R16, 0x2, RZ, 0xfc, !PT ;  /* 0x0000000210104812 */ /* 0x000fe400078efcff */
[----:B------:R-:W-:-:S02]  /*17bb0*/  ISETP.LT.OR P4, PT, R3, 0x6a, P6 ;  /* 0x0000006a0300780c */ /* 0x000fc40003781670 */
[C---:B------:R-:W-:Y:S02]  /*17bc0*/  ISETP.LT.OR P3, PT, R3.reuse, 0x71, P3 ;  /* 0x000000710300780c */ /* 0x040fe40001f61670 */
[C---:B------:R-:W-:Y:S02]  /*17bd0*/  ISETP.LT.OR P2, PT, R3.reuse, 0x72, P2 ;  /* 0x000000720300780c */ /* 0x040fe40001741670 */
[C---:B------:R-:W-:Y:S02]  /*17be0*/  ISETP.LT.OR P1, PT, R3.reuse, 0x79, P1 ;  /* 0x000000790300780c */ /* 0x040fe40000f21670 */
[C---:B------:R-:W-:Y:S02]  /*17bf0*/  ISETP.LT.OR P0, PT, R3.reuse, 0x1, P0 ;  /* 0x000000010300780c */ /* 0x040fe40000701670 */
[----:B------:R-:W-:Y:S02]  /*17c00*/  ISETP.LT.OR P5, PT, R3, 0x7a, P5 ;  /* 0x0000007a0300780c */ /* 0x000fe40002fa1670 */
[----:B------:R-:W0:Y:S01]  /*17c10*/  SHFL.BFLY PT, R3, R0, 0x2, 0x1f ;  /* 0x0c401f0000037f89 */ /* 0x000e2200000e0000 */
[----:B------:R-:W-:-:S02]  /*17c20*/  FSEL R26, R26, -INF , !P0 ;  /* 0xff8000001a1a7808 */ /* 0x000fc40004000000 */
[----:B------:R-:W-:Y:S02]  /*17c30*/  FSEL R79, R79, -INF , !P4 ;  /* 0xff8000004f4f7808 */ /* 0x000fe40006000000 */
[----:B------:R-:W-:Y:S02]  /*17c40*/  FSEL R82, R82, -INF , !P3 ;  /* 0xff80000052527808 */ /* 0x000fe40005800000 */
[----:B------:R-:W-:Y:S02]  /*17c50*/  FSEL R83, R83, -INF , !P2 ;  /* 0xff80000053537808 */ /* 0x000fe40005000000 */
[----:B------:R-:W-:Y:S02]  /*17c60*/  FSEL R86, R86, -INF , !P1 ;  /* 0xff80000056567808 */ /* 0x000fe40004800000 */
[----:B------:R-:W-:Y:S02]  /*17c70*/  FSEL R87, R87, -INF , !P5 ;  /* 0xff80000057577808 */ /* 0x000fe40006800000 */
[----:B------:R-:W-:-:S02]  /*17c80*/  LOP3.LUT P0, RZ, R16, 0x20000000, RZ, 0xc0, !PT ;  /* 0x2000000010ff7812 */ /* 0x000fc4000780c0ff */
[----:B0-----:R-:W-:-:S05]  /*17c90*/  FMNMX.FTZ R3, R0, R3, !PT ;  /* 0x0000000300037209 */ /* 0x001fca0007810000 */
[----:B------:R-:W0:Y:S02]  /*17ca0*/  SHFL.BFLY PT, R0, R3, 0x1, 0x1f ;  /* 0x0c201f0003007f89 */ /* 0x000e2400000e0000 */
[----:B0-----:R-:W-:-:S04]  /*17cb0*/  FMNMX.FTZ R3, R3, R0, !PT ;  /* 0x0000000003037209 */ /* 0x001fc80007810000 */
[----:B------:R-:W-:-:S04]  /*17cc0*/  FSETP.NEU.FTZ.AND P6, PT, R3, -INF , PT ;  /* 0xff8000000300780b */ /* 0x000fc80003fdd000 */
[----:B------:R-:W-:-:S05]  /*17cd0*/  FSEL R0, R3, RZ, P6 ;  /* 0x000000ff03007208 */ /* 0x000fca0003000000 */
[----:B------:R-:W-:Y:S01]  /*17ce0*/  FADD.FTZ R7, -R0, R7 ;  /* 0x0000000700077221 */ /* 0x000fe20000010100 */
[----:B------:R-:W-:-:S03]  /*17cf0*/  FMUL.FTZ R0, R3, UR51 ;  /* 0x0000003303007c20 */ /* 0x000fc60008410000 */
[----:B------:R-:W-:Y:S02]  /*17d00*/  FMUL.FTZ R10, R7, UR51 ;  /* 0x00000033070a7c20 */ /* 0x000fe40008410000 */
[----:B------:R-:W-:Y:S02]  /*17d10*/  FSEL R0, R0, RZ, P6 ;  /* 0x000000ff00007208 */ /* 0x000fe40003000000 */
[----:B------:R-:W-:-:S03]  /*17d20*/  LOP3.LUT P6, RZ, R16, 0x2, RZ, 0xc0, !PT ;  /* 0x0000000210ff7812 */ /* 0x000fc600078cc0ff */
        /* <DEDUP_REMOVED lines=34> */
[----:B------:R-:W-:-:S02]  /*17f50*/  FSEL R78, R78, -INF , !P6 ;  /* 0xff8000004e4e7808 */ /* 0x000fc40007000000 */
        /* <DEDUP_REMOVED lines=204> */
.L_x_11578:
        /* <DEDUP_REMOVED lines=110> */
.L_x_11559:
[----:B------:R-:W-:Y:S05]  /*19300*/  WARPSYNC.ALL ;  /* 0x0000000000007948 */ /* 0x000fea0003800000 */
[----:B------:R-:W-:Y:S06]  /*19310*/  BAR.ARV 0x8, 0x200 ;  /* 0x0208000000007b1d */ /* 0x000fec0000002000 */
[----:B------:R-:W-:Y:S05]  /*19320*/  @!P0 BRA `(.L_x_11580) ;  /* 0x0000000000048947 */ /* 0x000fea0003800000 */
[----:B------:R-:W-:Y:S01]  /*19330*/  BPT.TRAP 0x1 ;  /* 0x000000040000795c */ /* 0x000fe20000300000 */
.L_x_11580:
[----:B------:R-:W-:Y:S01]  /*19340*/  IMAD R14, R17, 0x8, R2 ;  /* 0x00000008110e7824 */ /* 0x000fe200078e0202 */
[----:B------:R-:W-:-:S04]  /*19350*/  SHF.L.U32 R9, R23, 0x1f, RZ ;  /* 0x0000001f17097819 */ /* 0x000fc800000006ff */
[----:B------:R0:W1:Y:S01]  /*19360*/  SYNCS.PHASECHK.TRANS64.TRYWAIT P1, [R14+URZ+0x2d850], R9 ;  /* 0x02d850090e0075a7 */ /* 0x000062000802017f */
[----:B------:R-:W-:Y:S05]  /*19370*/  @!P0 BRA `(.L_x_11581) ;  /* 0x0000000000048947 */ /* 0x000fea0003800000 */
[----:B------:R-:W-:Y:S01]  /*19380*/  BPT.TRAP 0x1 ;  /* 0x000000040000795c */ /* 0x000fe20000300000 */
.L_x_11581:
        /* <DEDUP_REMOVED lines=10> */
.L_x_11582:
        /* <DEDUP_REMOVED lines=14> */
[----:B------:R-:W-:-:S06]  /*19510*/  IMAD.MOV.U32 R9, RZ, RZ, -0x7fffffe0 ;  /* 0x80000020ff097424 */ /* 0x000fcc00078e00ff */
        /* <DEDUP_REMOVED lines=9> */
[----:B0-----:R-:W-:Y:S01]  /*195b0*/  FADD.FTZ R4, R2, R139 ;  /* 0x0000008b02047221 */ /* 0x001fe20000010000 */
[----:B------:R-:W-:Y:S01]  /*195c0*/  IMAD.MOV.U32 R2, RZ, RZ, RZ ;  /* 0x000000ffff027224 */ /* 0x000fe200078e00ff */
[----:B------:R-:W-:-:S02]  /*195d0*/  WARPGROUP.DEPBAR.LE gsb0, 0x0 ;  /* 0x00008000000079c5 */ /* 0x000fc40000010000 */
[----:B------:R-:W-:-:S06]  /*195e0*/  WARPGROUP.ARRIVE ;  /* 0x00000000000079c5 */ /* 0x000fcc0000000000 */
        /* <DEDUP_REMOVED lines=49> */
[----:B------:R-:W-:Y:S01]  /*19900*/  R2UR UR6, R12 ;  /* 0x000000000c0672ca */ /* 0x000fe200000e0000 */
[----:B------:R-:W-:Y:S01]  /*19910*/  IMAD.U32 R12, RZ, RZ, UR51 ;  /* 0x00000033ff0c7e24 */ /* 0x000fe2000f8e00ff */
[----:B------:R-:W-:Y:S01]  /*19920*/  R2UR UR7, R13 ;  /* 0x000000000d0772ca */ /* 0x000fe200000e0000 */
[----:B------:R-:W-:Y:S01]  /*19930*/  IMAD.U32 R13, RZ, RZ, UR51 ;  /* 0x00000033ff0d7e24 */ /* 0x000fe2000f8e00ff */
[----:B------:R-:W-:Y:S02]  /*19940*/  WARPGROUP.DEPBAR.LE gsb0, 0x0 ;  /* 0x00008000000079c5 */ /* 0x000fe40000010000 */
[----:B------:R-:W-:-:S09]  /*19950*/  WARPGROUP.ARRIVE ;  /* 0x00000000000079c5 */ /* 0x000fd20000000000 */
[----:B------:R-:W-:Y:S01]  /*19960*/  HGMMA.64x96x16.F32.BF16 R88, gdesc[UR4].tnspB, R88, gsb0 ;  /* 0x41600000045879f0 */ /* 0x000fe20008001858 */
[----:B------:R-:W-:Y:S02]  /*19970*/  R2UR UR4, R6 ;  /* 0x00000000060472ca */ /* 0x000fe400000e0000 */
[----:B------:R-:W-:Y:S01]  /*19980*/  R2UR UR5, R7 ;  /* 0x00000000070572ca */ /* 0x000fe200000e0000 */
[----:B------:R-:W0:Y:S01]  /*19990*/  SHFL.BFLY PT, R6, R5, 0x2, 0x1f ;  /* 0x0c401f0005067f89 */ /* 0x000e2200000e0000 */
[----:B------:R-:W-:Y:S01]  /*199a0*/  R2UR UR6, R8 ;  /* 0x00000000080672ca */ /* 0x000fe200000e0000 */
[----:B------:R-:W-:Y:S01]  /*199b0*/  IMAD.MOV.U32 R8, RZ, RZ, RZ ;  /* 0x000000ffff087224 */ /* 0x000fe200078e00ff */
[----:B------:R-:W-:Y:S01]  /*199c0*/  R2UR UR7, R9 ;  /* 0x00000000090772ca */ /* 0x000fe200000e0000 */
[----:B------:R-:W1:Y:S01]  /*199d0*/  SHFL.BFLY PT, R7, R4, 0x1, 0x1f ;  /* 0x0c201f0004077f89 */ /* 0x000e6200000e0000 */
[----:B0-----:R-:W-:Y:S01]  /*199e0*/  FADD.FTZ R6, R6, R5 ;  /* 0x0000000506067221 */ /* 0x001fe20000010000 */
[----:B------:R-:W-:-:S02]  /*199f0*/  IMAD.MOV.U32 R5, RZ, RZ, -0x800000 ;  /* 0xff800000ff057424 */ /* 0x000fc400078e00ff */
[----:B-1----:R-:W-:Y:S02]  /*19a00*/  FADD.FTZ R10, R4, R7 ;  /* 0x00000007040a7221 */ /* 0x002fe40000010000 */
[----:B------:R-:W0:Y:S01]  /*19a10*/  SHFL.BFLY PT, R9, R6, 0x1, 0x1f ;  /* 0x0c201f0006097f89 */ /* 0x000e2200000e0000 */
[----:B------:R-:W-:Y:S02]  /*19a20*/  IMAD.MOV.U32 R4, RZ, RZ, -0x800000 ;  /* 0xff800000ff047424 */ /* 0x000fe400078e00ff */
[----:B------:R-:W-:-:S13]  /*19a30*/  FSETP.NE.FTZ.AND P1, PT, R10, RZ, PT ;  /* 0x000000ff0a00720b */ /* 0x000fda0003f35000 */
[----:B------:R-:W1:Y:S01]  /*19a40*/  @P1 MUFU.LG2 R7, R10 ;  /* 0x0000000a00071308 */ /* 0x000e620000000c00 */
[----:B0-----:R-:W-:-:S07]  /*19a50*/  FADD.FTZ R11, R6, R9 ;  /* 0x00000009060b7221 */ /* 0x001fce0000010000 */
[----:B------:R-:W-:Y:S01]  /*19a60*/  @P1 MUFU.RCP R8, R10 ;  /* 0x0000000a00081308 */ /* 0x000fe20000001000 */
[----:B------:R-:W-:Y:S01]  /*19a70*/  @P1 FMUL.FTZ R6, R12, 0.69314718246459960938 ;  /* 0x3f3172180c061820 */ /* 0x000fe20000410000 */
        /* <DEDUP_REMOVED lines=14> */
.L_x_11584:
        /* <DEDUP_REMOVED lines=58> */
[----:B0-----:R-:W-:-:S11]  /*19f00*/  SEL R17, R17, RZ, P1 ;  /* 0x000000ff11117207 */ /* 0x001fd60000800000 */
.L_x_11467:
[----:B------:R-:W-:Y:S05]  /*19f10*/  WARPSYNC.ALL ;  /* 0x0000000000007948 */ /* 0x000fea0003800000 */
[----:B------:R-:W0:Y:S08]  /*19f20*/  S2UR UR38, SR_CgaCtaId ;  /* 0x00000000002679c3 */ /* 0x000e300000008800 */
[----:B------:R-:W-:Y:S06]  /*19f30*/  BAR.SYNC.DEFER_BLOCKING 0x5, 0x200 ;  /* 0x0148000000007b1d */ /* 0x000fec0000010000 */
[----:B------:R-:W-:Y:S01]  /*19f40*/  UMOV UR4, 0x400 ;  /* 0x0000040000047882 */ /* 0x000fe20000000000 */
[----:B------:R-:W-:Y:S01]  /*19f50*/  BSSY B0, `(.L_x_11585) ;  /* 0x00002c8000007945 */ /* 0x000fe20003800000 */
[----:B0-----:R-:W-:-:S06]  /*19f60*/  ULEA UR4, UR38, UR4, 0x18 ;  /* 0x0000000426047291 */ /* 0x001fcc000f8ec03f */
[----:B------:R-:W-:-:S05]  /*19f70*/  IMAD.U32 R2, RZ, RZ, UR4 ;  /* 0x00000004ff027e24 */ /* 0x000fca000f8e00ff */
[----:B------:R0:W1:Y:S01]  /*19f80*/  LDS.128 R32, [R2+0x2d8d0] ;  /* 0x02d8d00002207984 */ /* 0x0000620000000c00 */
[----:B------:R-:W-:Y:S06]  /*19f90*/  BAR.ARV 0x4, 0x200 ;  /* 0x0108000000007b1d */ /* 0x000fec0000002000 */
[----:B------:R-:W-:Y:S05]  /*19fa0*/  @P0 BRA `(.L_x_11586) ;  /* 0x0000002000380947 */ /* 0x000fea0003800000 */
[----:B------:R-:W3:Y:S01]  /*19fb0*/  LDL R0, [R1+0x90] ;  /* 0x0000900001007983 */ /* 0x000ee20000100800 */
[----:B------:R-:W-:-:S03]  /*19fc0*/  ULDC UR4, c[0x0][0xad4] ;  /* 0x0002b50000047ab9 */ /* 0x000fc60000000800 */
[----:B-1----:R-:W4:Y:S04]  /*19fd0*/  LDL.LU R32, [R1+0x74] ;  /* 0x0000740001207983 */ /* 0x002f280000300800 */
[----:B--2---:R-:W2:Y:S01]  /*19fe0*/  LDL R41, [R1+0x78] ;  /* 0x0000780001297983 */ /* 0x004ea20000100800 */
[----:B------:R-:W1:Y:S01]  /*19ff0*/  S2R R3, SR_SWINHI ;  /* 0x0000000000037919 */ /* 0x000e620000002f00 */
[----:B------:R-:W-:Y:S02]  /*1a000*/  MOV R20, R2 ;  /* 0x0000000200147202 */ /* 0x000fe40000000f00 */
[----:B-1----:R-:W-:-:S03]  /*1a010*/  MOV R21, R3 ;  /* 0x0000000300157202 */ /* 0x002fc60000000f00 */
[----:B---3--:R-:W-:-:S03]  /*1a020*/  IMAD.WIDE R8, R0, 0x2, R20 ;  /* 0x0000000200087825 */ /* 0x008fc600078e0214 */
[C---:B------:R-:W-:Y:S02]  /*1a030*/  LOP3.LUT R3, R8.reuse, 0x180, RZ, 0xc0, !PT ;  /* 0x0000018008037812 */ /* 0x040fe400078ec0ff */
[C---:B------:R-:W-:Y:S02]  /*1a040*/  IADD3 R10, P2, R8.reuse, 0x3020, RZ ;  /* 0x00003020080a7810 */ /* 0x040fe40007f5e0ff */
[----:B------:R-:W-:Y:S02]  /*1a050*/  SHF.R.U64 R3, R3, 0x3, RZ ;  /* 0x0000000303037819 */ /* 0x000fe400000012ff */
[C---:B------:R-:W-:Y:S02]  /*1a060*/  IADD3 R11, P4, R8.reuse, 0x20, RZ ;  /* 0x00000020080b7810 */ /* 0x040fe40007f9e0ff */
[C---:B------:R-:W-:Y:S02]  /*1a070*/  IADD3 R31, P3, R8.reuse, 0x3000, RZ ;  /* 0x00003000081f7810 */ /* 0x040fe40007f7e0ff */
[----:B------:R-:W-:-:S02]  /*1a080*/  IADD3 R12, P1, R8, 0x6000, RZ ;  /* 0x00006000080c7810 */ /* 0x000fc40007f3e0ff */
[----:B------:R-:W-:Y:S02]  /*1a090*/  IADD3 R37, P0, R8, 0x6020, RZ ;  /* 0x0000602008257810 */ /* 0x000fe40007f1e0ff */
[----:B------:R-:W-:Y:S02]  /*1a0a0*/  LOP3.LUT R8, R3, R8, RZ, 0x3c, !PT ;  /* 0x0000000803087212 */ /* 0x000fe400078e3cff */
[----:B------:R-:W-:Y:S01]  /*1a0b0*/  LOP3.LUT R3, R10, 0x180, RZ, 0xc0, !PT ;  /* 0x000001800a037812 */ /* 0x000fe200078ec0ff */
[----:B------:R-:W-:Y:S01]  /*1a0c0*/  IMAD.X R15, RZ, RZ, R9, P0 ;  /* 0x000000ffff0f7224 */ /* 0x000fe200000e0609 */
[----:B----4-:R-:W-:Y:S02]  /*1a0d0*/  ISETP.NE.AND P0, PT, R32, RZ, PT ;  /* 0x000000ff2000720c */ /* 0x010fe40003f05270 */
        /* <DEDUP_REMOVED lines=10> */
[----:B------:R-:W-:Y:S01]  /*1a180*/  MOV R30, R8 ;  /* 0x00000008001e7202 */ /* 0x000fe20000000f00 */
        /* <DEDUP_REMOVED lines=11> */
[----:B------:R-:W-:-:S02]  /*1a240*/  F2FP.BF16.F32.PACK_AB R8, R89, R88 ;  /* 0x000000585908723e */ /* 0x000fc400000010ff */
[----:B------:R-:W-:Y:S02]  /*1a250*/  F2FP.BF16.F32.PACK_AB R9, R91, R90 ;  /* 0x0000005a5b09723e */ /* 0x000fe400000010ff */
[----:B------:R-:W-:Y:S02]  /*1a260*/  F2FP.BF16.F32.PACK_AB R10, R93, R92 ;  /* 0x0000005c5d0a723e */ /* 0x000fe400000010ff */
[----:B------:R-:W-:Y:S01]  /*1a270*/  F2FP.BF16.F32.PACK_AB R11, R95, R94 ;  /* 0x0000005e5f0b723e */ /* 0x000fe200000010ff */
[----:B------:R-:W-:Y:S01]  /*1a280*/  BAR.SYNC.DEFER_BLOCKING 0x1, 0x180 ;  /* 0x0046000000007b1d */ /* 0x000fe20000010000 */
[----:B------:R-:W-:Y:S02]  /*1a290*/  MOV R40, R24 ;  /* 0x0000001800287202 */ /* 0x000fe40000000f00 */
[----:B------:R-:W-:Y:S02]  /*1a2a0*/  MOV R0, R26 ;  /* 0x0000001a00007202 */ /* 0x000fe40000000f00 */
[----:B------:R-:W-:-:S02]  /*1a2b0*/  LOP3.LUT R14, R14, R37, RZ, 0x3c, !PT ;  /* 0x000000250e0e7212 */ /* 0x000fc400078e3cff */
[----:B------:R-:W-:Y:S01]  /*1a2c0*/  F2FP.BF16.F32.PACK_AB R24, R7, R6 ;  /* 0x000000060718723e */ /* 0x000fe200000010ff */
[----:B------:R-:W2:Y:S01]  /*1a2d0*/  LDC.64 R36, c[0x0][0xc00] ;  /* 0x00030000ff247b82 */ /* 0x000ea20000000a00 */
        /* <DEDUP_REMOVED lines=15> */
[----:B-1----:R-:W-:Y:S02]  /*1a3d0*/  F2FP.BF16.F32.PACK_AB R30, R109, R108 ;  /* 0x0000006c6d1e723e */ /* 0x002fe400000010ff */
[----:B------:R-:W-:Y:S02]  /*1a3e0*/  F2FP.BF16.F32.PACK_AB R8, R113, R112 ;  /* 0x000000707108723e */ /* 0x000fe400000010ff */
[----:B------:R-:W-:Y:S02]  /*1a3f0*/  F2FP.BF16.F32.PACK_AB R9, R115, R114 ;  /* 0x000000727309723e */ /* 0x000fe400000010ff */
[----:B------:R-:W-:-:S02]  /*1a400*/  F2FP.BF16.F32.PACK_AB R10, R117, R116 ;  /* 0x00000074750a723e */ /* 0x000fc400000010ff */
[----:B------:R-:W-:Y:S02]  /*1a410*/  F2FP.BF16.F32.PACK_AB R11, R119, R118 ;  /* 0x00000076770b723e */ /* 0x000fe400000010ff */
[----:B---3--:R-:W-:Y:S02]  /*1a420*/  F2FP.BF16.F32.PACK_AB R24, R129, R128 ;  /* 0x000000808118723e */ /* 0x008fe400000010ff */
        /* <DEDUP_REMOVED lines=9> */
[----:B------:R-:W-:Y:S01]  /*1a4c0*/  ISETP.NE.AND.EX P3, PT, RZ, UR5, PT, P3 ;  /* 0x00000005ff007c0c */ /* 0x000fe2000bf65330 */
[----:B-1----:R-:W-:Y:S02]  /*1a4d0*/  IMAD.MOV.U32 R0, RZ, RZ, RZ ;  /* 0x000000ffff007224 */ /* 0x002fe400078e00ff */
[----:B--2---:R-:W-:-:S10]  /*1a4e0*/  IMAD.WIDE R28, R41, 0x4, R36 ;  /* 0x00000004291c7825 */ /* 0x004fd400078e0224 */
[----:B------:R-:W5:Y:S01]  /*1a4f0*/  @P3 LDG.E R0, desc[UR52][R28.64] ;  /* 0x000000341c003981 */ /* 0x000f62000c1e1900 */
[----:B------:R-:W-:-:S04]  /*1a500*/  ISETP.NE.U32.AND P0, PT, RZ, UR6, PT ;  /* 0x00000006ff007c0c */ /* 0x000fc8000bf05070 */
[----:B------:R-:W-:-:S13]  /*1a510*/  ISETP.NE.AND.EX P0, PT, RZ, UR7, PT, P0 ;  /* 0x00000007ff007c0c */ /* 0x000fda000bf05300 */
[----:B---3--:R-:W1:Y:S01]  /*1a520*/  @P0 LDC.64 R8, c[0x0][0xc08] ;  /* 0x00030200ff080b82 */ /* 0x008e620000000a00 */
[----:B------:R-:W-:Y:S01]  /*1a530*/  ULDC UR6, c[0x0][0xa88] ;  /* 0x0002a20000067ab9 */ /* 0x000fe20000000800 */
[----:B----4-:R-:W-:Y:S01]  /*1a540*/  IMAD.MOV.U32 R14, RZ, RZ, 0x9b8 ;  /* 0x000009b8ff0e7424 */ /* 0x010fe200078e00ff */
[----:B------:R-:W-:Y:S01]  /*1a550*/  ISETP.GT.AND P1, PT, R3, 0x1, PT ;  /* 0x000000010300780c */ /* 0x000fe20003f24270 */
[----:B------:R-:W-:-:S03]  /*1a560*/  IMAD.U32 R48, RZ, RZ, UR6 ;  /* 0x00000006ff307e24 */ /* 0x000fc6000f8e00ff */
[----:B------:R-:W-:Y:S01]  /*1a570*/  SEL R14, R14, 0x978, P1 ;  /* 0x000009780e0e7807 */ /* 0x000fe20000800000 */
[----:B------:R-:W2:Y:S08]  /*1a580*/  LDC R3, c[0x0][0xbe8] ;  /* 0x0002fa00ff037b82 */ /* 0x000eb00000000800 */
[----:B------:R0:W3:Y:S01]  /*1a590*/  LDC.64 R10, c[0x0][R14+0x218] ;  /* 0x000086000e0a7b82 */ /* 0x0000e20000000a00 */
[----:B-1----:R-:W-:-:S07]  /*1a5a0*/  @P0 IMAD.WIDE R8, R41, 0x4, R8 ;  /* 0x0000000429080825 */ /* 0x002fce00078e0208 */
[----:B------:R0:W1:Y:S01]  /*1a5b0*/  LDC.64 R12, c[0x0][R14+0x228] ;  /* 0x00008a000e0c7b82 */ /* 0x0000620000000a00 */
[----:B------:R4:W5:Y:S07]  /*1a5c0*/  @P0 LDG.E R48, desc[UR52][R8.64] ;  /* 0x0000003408300981 */ /* 0x00096e000c1e1900 */
[----:B----4-:R0:W4:Y:S01]  /*1a5d0*/  LDC.64 R8, c[0x0][R14+0x220] ;  /* 0x000088000e087b82 */ /* 0x0101220000000a00 */
[----:B--2---:R-:W-:Y:S01]  /*1a5e0*/  ISETP.NE.AND P2, PT, R3, 0x1, PT ;  /* 0x000000010300780c */ /* 0x004fe20003f45270 */
[----:B---3--:R-:W-:-:S12]  /*1a5f0*/  @P0 BRA `(.L_x_11587) ;  /* 0x0000000000100947 */ /* 0x008fd80003800000 */
[----:B------:R-:W-:Y:S05]  /*1a600*/  @!P3 BRA `(.L_x_11587) ;  /* 0x00000000000cb947 */ /* 0x000fea0003800000 */
[----:B------:R-:W2:Y:S04]  /*1a610*/  LDG.E R15, desc[UR52][R28.64] ;  /* 0x000000341c0f7981 */ /* 0x000ea8000c1e1900 */
[----:B-----5:R-:W2:Y:S02]  /*1a620*/  LDG.E R48, desc[UR52][R28.64+0x4] ;  /* 0x000004341c307981 */ /* 0x020ea4000c1e1900 */
[----:B--2---:R-:W-:-:S07]  /*1a630*/  IMAD.IADD R48, R48, 0x1, -R15 ;  /* 0x0000000130307824 */ /* 0x004fce00078e0a0f */
.L_x_11587:
[----:B------:R-:W2:Y:S04]  /*1a640*/  LDL R28, [R1+0x68] ;  /* 0x00006800011c7983 */ /* 0x000ea80000100800 */
[----:B------:R-:W2:Y:S04]  /*1a650*/  LDL R54, [R1+0x30] ;  /* 0x0000300001367983 */ /* 0x000ea80000100800 */
[----:B------:R-:W3:Y:S01]  /*1a660*/  LDL R52, [R1+0x7c] ;  /* 0x00007c0001347983 */ /* 0x000ee20000100800 */
[----:B0-----:R-:W0:Y:S01]  /*1a670*/  LDC.64 R14, c[0x0][R14+0x210] ;  /* 0x000084000e0e7b82 */ /* 0x001e220000000a00 */
[----:B------:R-:W-:Y:S01]  /*1a680*/  ISETP.NE.U32.AND P0, PT, RZ, UR4, PT ;  /* 0x00000004ff007c0c */ /* 0x000fe2000bf05070 */
[-C--:B------:R-:W-:Y:S01]  /*1a690*/  IMAD R31, R11, R141.reuse, RZ ;  /* 0x0000008d0b1f7224 */ /* 0x080fe200078e02ff */
[----:B------:R-:W3:Y:S01]  /*1a6a0*/  LDL R36, [R1+0x8c] ;  /* 0x00008c0001247983 */ /* 0x000ee20000100800 */
[----:B------:R-:W-:Y:S01]  /*1a6b0*/  SHF.R.S32.HI R26, RZ, 0x1f, R41 ;  /* 0x0000001fff1a7819 */ /* 0x000fe20000011429 */
[----:B------:R-:W-:Y:S01]  /*1a6c0*/  IMAD.WIDE.U32 R10, R10, R141, RZ ;  /* 0x0000008d0a0a7225 */ /* 0x000fe200078e00ff */
[----:B------:R-:W-:Y:S01]  /*1a6d0*/  ISETP.NE.AND.EX P0, PT, RZ, UR5, PT, P0 ;  /* 0x00000005ff007c0c */ /* 0x000fe2000bf05300 */
[----:B------:R-:W3:Y:S01]  /*1a6e0*/  LDL R30, [R1+0x84] ;  /* 0x00008400011e7983 */ /* 0x000ee20000100800 */
[----:B------:R-:W1:Y:S02]  /*1a6f0*/  @P2 LDC R39, c[0x0][0xbec] ;  /* 0x0002fb00ff272b82 */ /* 0x000e640000000800 */
[----:B------:R-:W-:-:S02]  /*1a700*/  SEL R32, R41, RZ, !P0 ;  /* 0x000000ff29207207 */ /* 0x000fc40004000000 */
[----:B------:R-:W-:-:S03]  /*1a710*/  SEL R29, R26, RZ, !P0 ;  /* 0x000000ff1a1d7207 */ /* 0x000fc60004000000 */
[-C--:B----4-:R-:W-:Y:S01]  /*1a720*/  IMAD R9, R9, R32.reuse, RZ ;  /* 0x0000002009097224 */ /* 0x090fe200078e02ff */
[----:B------:R-:W4:Y:S03]  /*1a730*/  @P2 LDC R27, c[0x0][0xbf0] ;  /* 0x0002fc00ff1b2b82 */ /* 0x000f260000000800 */
[C---:B------:R-:W-:Y:S02]  /*1a740*/  IMAD R37, R8.reuse, R29, R9 ;  /* 0x0000001d08257224 */ /* 0x040fe400078e0209 */
[----:B------:R-:W-:-:S03]  /*1a750*/  IMAD.WIDE.U32 R8, R8, R32, RZ ;  /* 0x0000002008087225 */ /* 0x000fc600078e00ff */
[----:B------:R-:W0:Y:S01]  /*1a760*/  LDC.64 R24, c[0x0][0xba8] ;  /* 0x0002ea00ff187b82 */ /* 0x000e220000000a00 */
[--C-:B-----5:R-:W-:Y:S02]  /*1a770*/  IADD3 R10, P0, P3, R8, R10, R0.reuse ;  /* 0x0000000a080a7210 */ /* 0x120fe40007b1e000 */
[----:B------:R-:W-:-:S05]  /*1a780*/  SHF.R.S32.HI R49, RZ, 0x1f, R0 ;  /* 0x0000001fff317819 */ /* 0x000fca0000011400 */
[----:B0-----:R-:W0:Y:S08]  /*1a790*/  @!P1 LDC R24, c[0x0][0xb50] ;  /* 0x0002d400ff189b82 */ /* 0x001e300000000800 */
[----:B------:R-:W0:Y:S01]  /*1a7a0*/  @!P1 LDC R25, c[0x0][0xb54] ;  /* 0x0002d500ff199b82 */ /* 0x000e220000000800 */
[----:B------:R-:W-:Y:S02]  /*1a7b0*/  IMAD R48, R48, R3, RZ ;  /* 0x0000000330307224 */ /* 0x000fe400078e02ff */
[----:B--2---:R-:W-:-:S02]  /*1a7c0*/  IMAD.IADD R26, R28, 0x1, R54 ;  /* 0x000000011c1a7824 */ /* 0x004fc400078e0236 */
[----:B------:R-:W-:Y:S02]  /*1a7d0*/  IMAD.IADD R28, R11, 0x1, R31 ;  /* 0x000000010b1c7824 */ /* 0x000fe400078e021f */
[----:B-1----:R-:W-:Y:S01]  /*1a7e0*/  @P2 IMAD.HI.U32 R8, R26, R39, RZ ;  /* 0x000000271a082227 */ /* 0x002fe200078e00ff */
[----:B---3--:R-:W-:-:S03]  /*1a7f0*/  SEL R29, R52, RZ, P1 ;  /* 0x000000ff341d7207 */ /* 0x008fc60000800000 */
[----:B------:R-:W-:Y:S02]  /*1a800*/  IMAD.IADD R11, R9, 0x1, R37 ;  /* 0x00000001090b7824 */ /* 0x000fe400078e0225 */
[----:B------:R-:W-:Y:S01]  /*1a810*/  IMAD.MOV.U32 R9, RZ, RZ, R26 ;  /* 0x000000ffff097224 */ /* 0x000fe200078e001a */
[----:B----4-:R-:W-:Y:S01]  /*1a820*/  @P2 SHF.R.U32.HI R9, RZ, R27, R8 ;  /* 0x0000001bff092219 */ /* 0x010fe20000011608 */
[-C--:B------:R-:W-:Y:S02]  /*1a830*/  IMAD R31, R13, R29.reuse, RZ ;  /* 0x0000001d0d1f7224 */ /* 0x080fe400078e02ff */
        /* <DEDUP_REMOVED lines=8> */
[-C--:B------:R-:W-:Y:S01]  /*1a8c0*/  IMAD R8, R15, R9.reuse, RZ ;  /* 0x000000090f087224 */ /* 0x080fe200078e02ff */
[----:B------:R-:W-:Y:S01]  /*1a8d0*/  SHF.R.S32.HI R11, RZ, 0x1f, R9 ;  /* 0x0000001fff0b7819 */ /* 0x000fe20000011409 */
[----:B------:R-:W-:-:S04]  /*1a8e0*/  IMAD.WIDE.U32 R12, R14, R9, R12 ;  /* 0x000000090e0c7225 */ /* 0x000fc800078e000c */
[----:B------:R-:W-:-:S04]  /*1a8f0*/  IMAD R11, R14, R11, R8 ;  /* 0x0000000b0e0b7224 */ /* 0x000fc800078e0208 */
[----:B------:R-:W-:Y:S01]  /*1a900*/  IMAD.IADD R8, R13, 0x1, R11 ;  /* 0x000000010d087824 */ /* 0x000fe200078e020b */
[----:B0-----:R-:W-:-:S04]  /*1a910*/  LEA R13, P0, R12, R24, 0x2 ;  /* 0x000000180c0d7211 */ /* 0x001fc800078010ff */
[----:B------:R-:W-:Y:S01]  /*1a920*/  LEA.HI.X R12, R12, R25, R8, 0x2, P0 ;  /* 0x000000190c0c7211 */ /* 0x000fe200000f1408 */
[----:B------:R-:W-:Y:S01]  /*1a930*/  SHFL.IDX PT, R10, R13, 0x1, 0x1c1f ;  /* 0x003c1f000d0a7f89 */ /* 0x000fe200000e0000 */
[----:B------:R-:W-:-:S03]  /*1a940*/  IMAD.IADD R25, R36, 0x1, R54 ;  /* 0x0000000124197824 */ /* 0x000fc600078e0236 */
        /* <DEDUP_REMOVED lines=21> */
[----:B------:R-:W-:Y:S02]  /*1aaa0*/  IMAD R5, R10, 0x20, R51 ;  /* 0x000000200a057824 */ /* 0x000fe400078e0233 */
[----:B------:R-:W-:Y:S02]  /*1aab0*/  IMAD R49, R49, UR4, RZ ;  /* 0x0000000431317c24 */ /* 0x000fe4000f8e02ff */
[----:B------:R-:W-:-:S04]  /*1aac0*/  IMAD.WIDE R20, R5, 0x2, R20 ;  /* 0x0000000205147825 */ /* 0x000fc800078e0214 */
[----:B------:R-:W-:Y:S01]  /*1aad0*/  IMAD R49, R0, UR5, R49 ;  /* 0x0000000500317c24 */ /* 0x000fe2000f8e0231 */
[----:B------:R-:W-:Y:S01]  /*1aae0*/  IADD3 R25, P0, R20, 0x1800, RZ ;  /* 0x0000180014197810 */ /* 0x000fe20007f1e0ff */
[----:B------:R-:W-:Y:S01]  /*1aaf0*/  IMAD.WIDE.U32 R8, R0, UR4, RZ ;  /* 0x0000000400087c25 */ /* 0x000fe2000f8e00ff */
[C---:B------:R-:W-:Y:S01]  /*1ab00*/  IADD3 R29, P1, R20.reuse, 0x3000, RZ ;  /* 0x00003000141d7810 */ /* 0x040fe20007f3e0ff */
[----:B------:R-:W-:Y:S01]  /*1ab10*/  ULDC.64 UR4, c[0x0][0xae8] ;  /* 0x0002ba0000047ab9 */ /* 0x000fe20000000a00 */
[C---:B------:R-:W-:Y:S01]  /*1ab20*/  IADD3 R37, P3, R20.reuse, 0x4800, RZ ;  /* 0x0000480014257810 */ /* 0x040fe20007f7e0ff */
[----:B------:R-:W-:Y:S01]  /*1ab30*/  IMAD R0, R13, 0x60, R10 ;  /* 0x000000600d007824 */ /* 0x000fe200078e020a */
[C---:B------:R-:W-:Y:S01]  /*1ab40*/  IADD3 R41, P4, R20.reuse, 0x6000, RZ ;  /* 0x0000600014297810 */ /* 0x040fe20007f9e0ff */
[----:B------:R-:W-:Y:S01]  /*1ab50*/  IMAD.IADD R9, R9, 0x1, R49 ;  /* 0x0000000109097824 */ /* 0x000fe200078e0231 */
[----:B------:R-:W-:Y:S01]  /*1ab60*/  IADD3 R5, P5, R20, 0x7800, RZ ;  /* 0x0000780014057810 */ /* 0x000fe20007fbe0ff */
[----:B------:R-:W-:Y:S01]  /*1ab70*/  IMAD.IADD R14, R54, 0x1, R0 ;  /* 0x00000001360e7824 */ /* 0x000fe200078e0200 */
[----:B------:R-:W-:-:S02]  /*1ab80*/  LOP3.LUT R24, R25, 0x180, RZ, 0xc0, !PT ;  /* 0x0000018019187812 */ /* 0x000fc400078ec0ff */
[----:B------:R-:W-:Y:S02]  /*1ab90*/  LOP3.LUT R28, R29, 0x180, RZ, 0xc0, !PT ;  /* 0x000001801d1c7812 */ /* 0x000fe400078ec0ff */
[----:B------:R-:W-:Y:S02]  /*1aba0*/  LOP3.LUT R36, R37, 0x180, RZ, 0xc0, !PT ;  /* 0x0000018025247812 */ /* 0x000fe400078ec0ff */
[----:B------:R-:W-:Y:S01]  /*1abb0*/  LOP3.LUT R40, R41, 0x180, RZ, 0xc0, !PT ;  /* 0x0000018029287812 */ /* 0x000fe200078ec0ff */
[----:B------:R-:W-:Y:S01]  /*1abc0*/  IMAD.WIDE.U32 R8, R141, UR4, R8 ;  /* 0x000000048d087c25 */ /* 0x000fe2000f8e0008 */
[----:B------:R-:W-:Y:S02]  /*1abd0*/  LOP3.LUT R4, R5, 0x180, RZ, 0xc0, !PT ;  /* 0x0000018005047812 */ /* 0x000fe400078ec0ff */
[----:B------:R-:W-:Y:S01]  /*1abe0*/  LOP3.LUT R7, R20, 0x180, RZ, 0xc0, !PT ;  /* 0x0000018014077812 */ /* 0x000fe200078ec0ff */
[----:B0-----:R-:W-:Y:S01]  /*1abf0*/  @P2 IMAD.HI.U32 R0, R14, R11, RZ ;  /* 0x0000000b0e002227 */ /* 0x001fe200078e00ff */
[----:B------:R-:W-:-:S02]  /*1ac00*/  SHF.R.U64 R24, R24, 0x3, RZ ;  /* 0x0000000318187819 */ /* 0x000fc400000012ff */
[----:B------:R-:W-:Y:S01]  /*1ac10*/  SHF.R.U64 R28, R28, 0x3, RZ ;  /* 0x000000031c1c7819 */ /* 0x000fe200000012ff */
[----:B------:R-:W-:Y:S01]  /*1ac20*/  IMAD.X R45, RZ, RZ, R21, P5 ;  /* 0x000000ffff2d7224 */ /* 0x000fe200028e0615 */
[----:B------:R-:W-:Y:S02]  /*1ac30*/  SHF.R.U64 R36, R36, 0x3, RZ ;  /* 0x0000000324247819 */ /* 0x000fe400000012ff */
[----:B------:R-:W-:Y:S02]  /*1ac40*/  SHF.R.U64 R40, R40, 0x3, RZ ;  /* 0x0000000328287819 */ /* 0x000fe400000012ff */
[----:B------:R-:W-:Y:S01]  /*1ac50*/  SHF.R.S32.HI R13, RZ, 0x1f, R32 ;  /* 0x0000001fff0d7819 */ /* 0x000fe20000011420 */
[----:B------:R-:W-:Y:S01]  /*1ac60*/  IMAD R9, R141, UR5, R9 ;  /* 0x000000058d097c24 */ /* 0x000fe2000f8e0209 */
[----:B------:R-:W-:Y:S01]  /*1ac70*/  SHF.R.U64 R4, R4, 0x3, RZ ;  /* 0x0000000304047819 */ /* 0x000fe200000012ff */
[----:B------:R-:W-:Y:S01]  /*1ac80*/  ULDC.64 UR4, c[0x0][0xaf0] ;  /* 0x0002bc0000047ab9 */ /* 0x000fe20000000a00 */
[----:B------:R-:W-:Y:S01]  /*1ac90*/  SHF.R.U64 R7, R7, 0x3, RZ ;  /* 0x0000000307077819 */ /* 0x000fe200000012ff */
[----:B------:R-:W-:Y:S01]  /*1aca0*/  IMAD.MOV.U32 R11, RZ, RZ, R14 ;  /* 0x000000ffff0b7224 */ /* 0x000fe200078e000e */
        /* <DEDUP_REMOVED lines=8> */
[----:B--2---:R-:W-:Y:S01]  /*1ad30*/  @P2 SHF.R.U32.HI R11, RZ, R15, R0 ;  /* 0x0000000fff0b2219 */ /* 0x004fe20000011600 */
[----:B------:R-:W-:Y:S01]  /*1ad40*/  IMAD R13, R13, UR4, RZ ;  /* 0x000000040d0d7c24 */ /* 0x000fe2000f8e02ff */
[----:B------:R-:W-:Y:S01]  /*1ad50*/  LOP3.LUT R44, R4, R5, RZ, 0x3c, !PT ;  /* 0x00000005042c7212 */ /* 0x000fe200078e3cff */
[C---:B------:R-:W-:Y:S01]  /*1ad60*/  IMAD.WIDE.U32 R8, R32.reuse, UR4, R8 ;  /* 0x0000000420087c25 */ /* 0x040fe2000f8e0008 */
[----:B------:R-:W-:Y:S01]  /*1ad70*/  LOP3.LUT R20, R7, R20, RZ, 0x3c, !PT ;  /* 0x0000001407147212 */ /* 0x000fe200078e3cff */
[----:B------:R-:W5:Y:S01]  /*1ad80*/  LD.E.128 R24, desc[UR52][R24.64] ;  /* 0x0000003418187980 */ /* 0x000f62000c101d00 */
[----:B------:R-:W-:Y:S01]  /*1ad90*/  SHF.R.S32.HI R0, RZ, 0x1f, R11 ;  /* 0x0000001fff007819 */ /* 0x000fe2000001140b */
[----:B------:R-:W-:Y:S01]  /*1ada0*/  IMAD R13, R32, UR5, R13 ;  /* 0x00000005200d7c24 */ /* 0x000fe2000f8e020d */
[----:B------:R-:W-:Y:S01]  /*1adb0*/  ULDC.64 UR4, c[0x0][0xae0] ;  /* 0x0002b80000047ab9 */ /* 0x000fe20000000a00 */
[----:B------:R-:W-:Y:S01]  /*1adc0*/  IMAD.MOV R12, RZ, RZ, -R11 ;  /* 0x000000ffff0c7224 */ /* 0x000fe200078e0a0b */
[----:B------:R0:W5:Y:S01]  /*1add0*/  LD.E.128 R4, desc[UR52][R20.64] ;  /* 0x0000003414047980 */ /* 0x000162000c101d00 */
[----:B------:R-:W-:-:S03]  /*1ade0*/  IMAD.IADD R9, R9, 0x1, R13 ;  /* 0x0000000109097824 */ /* 0x000fc600078e020d */
[----:B------:R-:W5:Y:S01]  /*1adf0*/  LD.E.128 R28, desc[UR52][R28.64] ;  /* 0x000000341c1c7980 */ /* 0x000f62000c101d00 */
[----:B------:R-:W-:-:S03]  /*1ae00*/  IMAD R0, R0, UR4, RZ ;  /* 0x0000000400007c24 */ /* 0x000fc6000f8e02ff */
[----:B------:R-:W5:Y:S01]  /*1ae10*/  LD.E.128 R36, desc[UR52][R36.64] ;  /* 0x0000003424247980 */ /* 0x000f62000c101d00 */
[----:B------:R-:W-:-:S03]  /*1ae20*/  IMAD R3, R3, R12, R14 ;  /* 0x0000000c03037224 */ /* 0x000fc600078e020e */
        /* <DEDUP_REMOVED lines=8> */
[----:B------:R-:W-:-:S04]  /*1aeb0*/  IMAD.WIDE.U32 R8, R11, UR4, R8 ;  /* 0x000000040b087c25 */ /* 0x000fc8000f8e0008 */
[----:B------:R-:W-:Y:S01]  /*1aec0*/  IMAD R13, R11, UR5, R0 ;  /* 0x000000050b0d7c24 */ /* 0x000fe2000f8e0200 */
[----:B------:R-:W-:Y:S01]  /*1aed0*/  SHF.R.S32.HI R11, RZ, 0x1f, R3 ;  /* 0x0000001fff0b7819 */ /* 0x000fe20000011403 */
[----:B------:R-:W-:Y:S02]  /*1aee0*/  ULDC.64 UR4, c[0x0][0xad8] ;  /* 0x0002b60000047ab9 */ /* 0x000fe40000000a00 */
[----:B------:R-:W-:Y:S02]  /*1aef0*/  IMAD.IADD R9, R9, 0x1, R13 ;  /* 0x0000000109097824 */ /* 0x000fe400078e020d */
[----:B------:R-:W-:Y:S02]  /*1af00*/  IMAD R12, R11, UR4, RZ ;  /* 0x000000040b0c7c24 */ /* 0x000fe4000f8e02ff */
[----:B------:R-:W-:Y:S02]  /*1af10*/  VIADD R0, R2, 0x2d820 ;  /* 0x0002d82002007836 */ /* 0x000fe40000000000 */
[----:B------:R-:W-:-:S02]  /*1af20*/  IMAD R11, R3, UR5, R12 ;  /* 0x00000005030b7c24 */ /* 0x000fc4000f8e020c */
[----:B------:R-:W-:Y:S01]  /*1af30*/  IMAD.WIDE.U32 R8, R3, UR4, R8 ;  /* 0x0000000403087c25 */ /* 0x000fe2000f8e0008 */
[----:B------:R-:W-:Y:S01]  /*1af40*/  ULDC.64 UR4, c[0x0][0xa80] ;  /* 0x0002a00000047ab9 */ /* 0x000fe20000000a00 */
[----:B------:R-:W-:Y:S02]  /*1af50*/  PRMT R0, RZ, 0x654, R0 ;  /* 0x00000654ff007816 */ /* 0x000fe40000000000 */
[----:B------:R-:W-:Y:S01]  /*1af60*/  IMAD.IADD R3, R9, 0x1, R11 ;  /* 0x0000000109037824 */ /* 0x000fe200078e020b */
[C---:B0-----:R-:W-:Y:S01]  /*1af70*/  LEA R20, P0, R8.reuse, UR4, 0x1 ;  /* 0x0000000408147c11 */ /* 0x041fe2000f8008ff */
[C---:B------:R-:W-:Y:S01]  /*1af80*/  VIADD R49, R51.reuse, 0x40 ;  /* 0x0000004033317836 */ /* 0x040fe20000000000 */
[----:B------:R-:W-:Y:S01]  /*1af90*/  UMOV UR4, 0xffffffff ;  /* 0xffffffff00047882 */ /* 0x000fe20000000000 */
[----:B------:R-:W-:Y:S01]  /*1afa0*/  VIADD R53, R51, 0x20 ;  /* 0x0000002033357836 */ /* 0x000fe20000000000 */
[----:B-1----:R0:W-:Y:S01]  /*1afb0*/  SYNCS.ARRIVE.TRANS64.RED.A1T0 RZ, [R0+URZ], RZ ;  /* 0x000000ff00ff79a7 */ /* 0x0021e2000810043f */
[----:B------:R-:W-:-:S02]  /*1afc0*/  LEA.HI.X R3, R8, UR5, R3, 0x1, P0 ;  /* 0x0000000508037c11 */ /* 0x000fc400080f0c03 */
[----:B------:R-:W-:Y:S02]  /*1afd0*/  SHF.R.S32.HI R32, RZ, 0x1f, R49 ;  /* 0x0000001fff207819 */ /* 0x000fe40000011431 */
[----:B------:R-:W-:Y:S01]  /*1afe0*/  SHF.R.S32.HI R50, RZ, 0x1f, R53 ;  /* 0x0000001fff327819 */ /* 0x000fe20000011435 */
[----:B------:R-:W-:Y:S06]  /*1aff0*/  BRA.DIV UR4, `(.L_x_11589) ;  /* 0x000000aa04787947 */ /* 0x000fec000b800000 */
[----:B0-----:R0:W1:Y:S04]  /*1b000*/  SHFL.IDX PT, R0, R3, RZ, 0x1c1f ;  /* 0x001c1fff03007589 */ /* 0x00106800000e0000 */
[----:B------:R0:W2:Y:S02]  /*1b010*/  SHFL.IDX PT, R14, R20, RZ, 0x1c1f ;  /* 0x001c1fff140e7589 */ /* 0x0000a400000e0000 */
.L_x_11783:
[----:B------:R-:W-:Y:S01]  /*1b020*/  IMAD.IADD R21, R10, 0x1, R54 ;  /* 0x000000010a157824 */ /* 0x000fe200078e0236 */
[----:B------:R-:W-:Y:S04]  /*1b030*/  BSSY B1, `(.L_x_11590) ;  /* 0x0000011000017945 */ /* 0x000fe80003800000 */
[----:B------:R-:W-:-:S13]  /*1b040*/  ISETP.GE.AND P0, PT, R21, R48, PT ;  /* 0x000000301500720c */ /* 0x000fda0003f06270 */
[----:B------:R-:W-:Y:S05]  /*1b050*/  @P0 BRA `(.L_x_11591) ;  /* 0x0000000000380947 */ /* 0x000fea0003800000 */
[----:B------:R-:W-:Y:S02]  /*1b060*/  ULDC UR4, c[0x0][0xac8] ;  /* 0x0002b20000047ab9 */ /* 0x000fe40000000800 */
[----:B------:R-:W-:Y:S02]  /*1b070*/  ISETP.GE.AND P0, PT, R51, UR4, PT ;  /* 0x0000000433007c0c */ /* 0x000fe4000bf06270 */
[----:B------:R-:W-:Y:S02]  /*1b080*/  ISETP.GE.AND P1, PT, R53, UR4, PT ;  /* 0x0000000435007c0c */ /* 0x000fe4000bf26270 */
[----:B------:R-:W-:-:S09]  /*1b090*/  ISETP.GE.AND P2, PT, R49, UR4, PT ;  /* 0x0000000431007c0c */ /* 0x000fd2000bf46270 */
[----:B--2---:R-:W-:Y:S02]  /*1b0a0*/  @!P0 IMAD.MOV.U32 R12, RZ, RZ, R14 ;  /* 0x000000ffff0c8224 */ /* 0x004fe400078e000e */
[----:B-1----:R-:W-:Y:S01]  /*1b0b0*/  @!P0 IMAD.MOV.U32 R13, RZ, RZ, R0 ;  /* 0x000000ffff0d8224 */ /* 0x002fe200078e0000 */
[-C--:B------:R-:W-:Y:S02]  /*1b0c0*/  @!P1 LEA R10, P3, R53, R14.reuse, 0x1 ;  /* 0x0000000e350a9211 */ /* 0x080fe400078608ff */
[----:B------:R-:W-:Y:S01]  /*1b0d0*/  @!P2 LEA R8, P4, R49, R14, 0x1 ;  /* 0x0000000e3108a211 */ /* 0x000fe200078808ff */
[----:B------:R-:W-:Y:S01]  /*1b0e0*/  @!P0 IMAD.WIDE R12, R51, 0x2, R12 ;  /* 0x00000002330c8825 */ /* 0x000fe200078e020c */
[-C--:B------:R-:W-:Y:S02]  /*1b0f0*/  @!P1 LEA.HI.X R11, R53, R0.reuse, R50, 0x1, P3 ;  /* 0x00000000350b9211 */ /* 0x080fe400018f0c32 */
[----:B------:R-:W-:Y:S02]  /*1b100*/  @!P2 LEA.HI.X R9, R49, R0, R32, 0x1, P4 ;  /* 0x000000003109a211 */ /* 0x000fe400020f0c20 */
[----:B-----5:R3:W-:Y:S04]  /*1b110*/  @!P0 ST.E.128 desc[UR52][R12.64], R4 ;  /* 0x000000040c008985 */ /* 0x0207e8000c101d34 */
[----:B------:R3:W-:Y:S04]  /*1b120*/  @!P1 ST.E.128 desc[UR52][R10.64], R28 ;  /* 0x0000001c0a009985 */ /* 0x0007e8000c101d34 */
[----:B------:R3:W-:Y:S02]  /*1b130*/  @!P2 ST.E.128 desc[UR52][R8.64], R40 ;  /* 0x000000280800a985 */ /* 0x0007e4000c101d34 */
.L_x_11591:
[----:B------:R-:W-:Y:S05]  /*1b140*/  BSYNC B1 ;  /* 0x0000000000017941 */ /* 0x000fea0003800000 */
.L_x_11590:
[----:B------:R-:W-:-:S03]  /*1b150*/  UMOV UR4, 0xffffffff ;  /* 0xffffffff00047882 */ /* 0x000fc60000000000 */
[----:B------:R-:W-:Y:S05]  /*1b160*/  BRA.DIV UR4, `(.L_x_11592) ;  /* 0x000000aa04507947 */ /* 0x000fea000b800000 */
[----:B0-----:R-:W0:Y:S04]  /*1b170*/  SHFL.IDX PT, R3, R3, 0x1, 0x1c1f ;  /* 0x003c1f0003037f89 */ /* 0x001e2800000e0000 */
[----:B--2---:R2:W4:Y:S02]  /*1b180*/  SHFL.IDX PT, R14, R20, 0x1, 0x1c1f ;  /* 0x003c1f00140e7f89 */ /* 0x00452400000e0000 */
.L_x_11787:
[----:B---3-5:R-:W-:-:S05]  /*1b190*/  VIADD R5, R21, 0x60 ;  /* 0x0000006015057836 */ /* 0x028fca0000000000 */
[----:B------:R-:W-:-:S13]  /*1b1a0*/  ISETP.GE.AND P0, PT, R5, R48, PT ;  /* 0x000000300500720c */ /* 0x000fda0003f06270 */
[----:B------:R-:W-:Y:S05]  /*1b1b0*/  @P0 BRA `(.L_x_11593) ;  /* 0x0000001800840947 */ /* 0x000fea0003800000 */
[----:B------:R-:W-:Y:S02]  /*1b1c0*/  ULDC UR4, c[0x0][0xac8] ;  /* 0x0002b20000047ab9 */ /* 0x000fe40000000800 */
[----:B------:R-:W-:Y:S02]  /*1b1d0*/  ISETP.GE.AND P1, PT, R51, UR4, PT ;  /* 0x0000000433007c0c */ /* 0x000fe4000bf26270 */
[----:B------:R-:W-:-:S11]  /*1b1e0*/  ISETP.GE.AND P2, PT, R53, UR4, PT ;  /* 0x0000000435007c0c */ /* 0x000fd6000bf46270 */
[----:B0-----:R-:W-:Y:S02]  /*1b1f0*/  @!P1 IMAD.MOV.U32 R15, RZ, RZ, R3 ;  /* 0x000000ffff0f9224 */ /* 0x001fe400078e0003 */
[----:B----4-:R-:W-:Y:S01]  /*1b200*/  @!P2 LEA R4, P0, R53, R14, 0x1 ;  /* 0x0000000e3504a211 */ /* 0x010fe200078008ff */
        /* <DEDUP_REMOVED lines=10> */
.L_x_11588:
[----:B------:R-:W-:Y:S01]  /*1b2b0*/  ULDC.64 UR4, c[0x0][0xb08] ;  /* 0x0002c20000047ab9 */ /* 0x000fe20000000a00 */
[----:B------:R-:W1:Y:S01]  /*1b2c0*/  @P2 LDC R13, c[0x0][0xbec] ;  /* 0x0002fb00ff0d2b82 */ /* 0x000e620000000800 */
[----:B------:R-:W-:Y:S01]  /*1b2d0*/  IMAD R49, R49, UR4, RZ ;  /* 0x0000000431317c24 */ /* 0x000fe2000f8e02ff */
[----:B0-----:R-:W-:Y:S01]  /*1b2e0*/  SHF.R.S32.HI R9, RZ, 0x1f, R32 ;  /* 0x0000001fff097819 */ /* 0x001fe20000011420 */
[----:B------:R-:W-:-:S04]  /*1b2f0*/  IMAD.WIDE.U32 R4, R0, UR4, RZ ;  /* 0x0000000400047c25 */ /* 0x000fc8000f8e00ff */
[----:B------:R-:W-:Y:S01]  /*1b300*/  IMAD R49, R0, UR5, R49 ;  /* 0x0000000500317c24 */ /* 0x000fe2000f8e0231 */
[----:B------:R-:W-:Y:S01]  /*1b310*/  ULDC.64 UR4, c[0x0][0xb38] ;  /* 0x0002ce0000047ab9 */ /* 0x000fe20000000a00 */
[----:B------:R-:W0:Y:S01]  /*1b320*/  @P2 LDC R0, c[0x0][0xbf0] ;  /* 0x0002fc00ff002b82 */ /* 0x000e220000000800 */
[----:B------:R-:W-:Y:S02]  /*1b330*/  VIADD R10, R2, 0x2d820 ;  /* 0x0002d820020a7836 */ /* 0x000fe40000000000 */
[----:B------:R-:W-:-:S03]  /*1b340*/  IMAD.IADD R5, R5, 0x1, R49 ;  /* 0x0000000105057824 */ /* 0x000fc600078e0231 */
[----:B------:R-:W-:Y:S01]  /*1b350*/  PRMT R10, RZ, 0x654, R10 ;  /* 0x00000654ff0a7816 */ /* 0x000fe2000000000a */
[----:B------:R-:W-:-:S03]  /*1b360*/  IMAD.WIDE.U32 R4, R141, UR4, R4 ;  /* 0x000000048d047c25 */ /* 0x000fc6000f8e0004 */
[----:B------:R2:W-:Y:S01]  /*1b370*/  SYNCS.ARRIVE.TRANS64.RED.A1T0 RZ, [R10+URZ], RZ ;  /* 0x000000ff0aff79a7 */ /* 0x0005e2000810043f */
[----:B------:R-:W-:Y:S01]  /*1b380*/  IMAD R5, R141, UR5, R5 ;  /* 0x000000058d057c24 */ /* 0x000fe2000f8e0205 */
[----:B------:R-:W-:Y:S02]  /*1b390*/  ULDC.64 UR4, c[0x0][0xb40] ;  /* 0x0002d00000047ab9 */ /* 0x000fe40000000a00 */
[----:B------:R-:W-:Y:S02]  /*1b3a0*/  IMAD R9, R9, UR4, RZ ;  /* 0x0000000409097c24 */ /* 0x000fe4000f8e02ff */
[----:B------:R-:W-:-:S04]  /*1b3b0*/  IMAD.WIDE.U32 R4, R32, UR4, R4 ;  /* 0x0000000420047c25 */ /* 0x000fc8000f8e0004 */
[----:B------:R-:W-:Y:S01]  /*1b3c0*/  IMAD R11, R32, UR5, R9 ;  /* 0x00000005200b7c24 */ /* 0x000fe2000f8e0209 */
[----:B------:R-:W-:Y:S01]  /*1b3d0*/  ULDC.64 UR4, c[0x0][0xb48] ;  /* 0x0002d20000047ab9 */ /* 0x000fe20000000a00 */
[----:B-1----:R-:W-:-:S04]  /*1b3e0*/  @P2 IMAD.HI.U32 R13, R26, R13, RZ ;  /* 0x0000000d1a0d2227 */ /* 0x002fc800078e00ff */
[----:B------:R-:W-:Y:S02]  /*1b3f0*/  IMAD.IADD R5, R5, 0x1, R11 ;  /* 0x0000000105057824 */ /* 0x000fe400078e020b */
[----:B------:R-:W-:Y:S01]  /*1b400*/  IMAD.MOV.U32 R9, RZ, RZ, R26 ;  /* 0x000000ffff097224 */ /* 0x000fe200078e001a */
[----:B0-----:R-:W-:Y:S01]  /*1b410*/  @P2 SHF.R.U32.HI R9, RZ, R0, R13 ;  /* 0x00000000ff092219 */ /* 0x001fe2000001160d */
        /* <DEDUP_REMOVED lines=20> */
[----:B--2---:R-:W-:Y:S06]  /*1b560*/  BRA.DIV UR4, `(.L_x_11594) ;  /* 0x000000a604987947 */ /* 0x004fec000b800000 */
[----:B------:R0:W1:Y:S04]  /*1b570*/  SHFL.IDX PT, R3, R20, RZ, 0x1c1f ;  /* 0x001c1fff14037589 */ /* 0x00006800000e0000 */
[----:B------:R0:W2:Y:S02]  /*1b580*/  SHFL.IDX PT, R14, R0, RZ, 0x1c1f ;  /* 0x001c1fff000e7589 */ /* 0x0000a400000e0000 */
.L_x_11790:
[----:B------:R-:W-:Y:S01]  /*1b590*/  ISETP.GE.AND P0, PT, R25, R48, PT ;  /* 0x000000301900720c */ /* 0x000fe20003f06270 */
[----:B------:R-:W-:-:S12]  /*1b5a0*/  BSSY B1, `(.L_x_11595) ;  /* 0x0000054000017945 */ /* 0x000fd80003800000 */
[----:B------:R-:W-:Y:S05]  /*1b5b0*/  @P0 BRA `(.L_x_11596) ;  /* 0x0000000400480947 */ /* 0x000fea0003800000 */
[----:B------:R-:W-:Y:S01]  /*1b5c0*/  ULDC UR4, c[0x0][0xac8] ;  /* 0x0002b20000047ab9 */ /* 0x000fe20000000800 */
[C---:B------:R-:W-:Y:S01]  /*1b5d0*/  VIADD R12, R142.reuse, 0x8 ;  /* 0x000000088e0c7836 */ /* 0x040fe20000000000 */
[C---:B------:R-:W-:Y:S01]  /*1b5e0*/  ISETP.GE.AND P2, PT, R142.reuse, UR4, PT ;  /* 0x000000048e007c0c */ /* 0x040fe2000bf46270 */
[C---:B------:R-:W-:Y:S01]  /*1b5f0*/  VIADD R11, R142.reuse, 0x10 ;  /* 0x000000108e0b7836 */ /* 0x040fe20000000000 */
[----:B------:R-:W-:Y:S01]  /*1b600*/  SHF.R.S32.HI R8, RZ, 0x1f, R142 ;  /* 0x0000001fff087819 */ /* 0x000fe2000001148e */
[----:B------:R-:W-:Y:S01]  /*1b610*/  VIADD R15, R142, 0x18 ;  /* 0x000000188e0f7836 */ /* 0x000fe20000000000 */
[----:B------:R-:W-:Y:S01]  /*1b620*/  ISETP.GE.AND P3, PT, R12, UR4, PT ;  /* 0x000000040c007c0c */ /* 0x000fe2000bf66270 */
[C---:B------:R-:W-:Y:S01]  /*1b630*/  VIADD R10, R142.reuse, 0x20 ;  /* 0x000000208e0a7836 */ /* 0x040fe20000000000 */
[----:B------:R-:W-:Y:S01]  /*1b640*/  ISETP.GE.AND P0, PT, R11, UR4, PT ;  /* 0x000000040b007c0c */ /* 0x000fe2000bf06270 */
[C---:B------:R-:W-:Y:S02]  /*1b650*/  VIADD R21, R142.reuse, 0x8 ;  /* 0x000000088e157836 */ /* 0x040fe40000000000 */
[----:B------:R-:W-:-:S02]  /*1b660*/  VIADD R13, R142, 0x10 ;  /* 0x000000108e0d7836 */ /* 0x000fc40000000000 */
[C---:B------:R-:W-:Y:S01]  /*1b670*/  VIADD R26, R142.reuse, 0x28 ;  /* 0x000000288e1a7836 */ /* 0x040fe20000000000 */
[----:B------:R-:W-:Y:S01]  /*1b680*/  SHF.R.S32.HI R21, RZ, 0x1f, R21 ;  /* 0x0000001fff157819 */ /* 0x000fe20000011415 */
[C---:B------:R-:W-:Y:S01]  /*1b690*/  VIADD R25, R142.reuse, 0x38 ;  /* 0x000000388e197836 */ /* 0x040fe20000000000 */
[CC--:B--2---:R-:W-:Y:S02]  /*1b6a0*/  @!P2 LEA R4, P1, R142.reuse, R14.reuse, 0x2 ;  /* 0x0000000e8e04a211 */ /* 0x0c4fe400078210ff */
[----:B------:R-:W-:Y:S02]  /*1b6b0*/  SHF.R.S32.HI R13, RZ, 0x1f, R13 ;  /* 0x0000001fff0d7819 */ /* 0x000fe4000001140d */
[----:B-1----:R-:W-:Y:S02]  /*1b6c0*/  @!P2 LEA.HI.X R5, R142, R3, R8, 0x2, P1 ;  /* 0x000000038e05a211 */ /* 0x002fe400008f1408 */
[----:B------:R-:W-:Y:S02]  /*1b6d0*/  ISETP.GE.AND P1, PT, R15, UR4, PT ;  /* 0x000000040f007c0c */ /* 0x000fe4000bf26270 */
[----:B------:R-:W-:Y:S01]  /*1b6e0*/  @!P3 LEA R8, P4, R12, R14, 0x2 ;  /* 0x0000000e0c08b211 */ /* 0x000fe200078810ff */
[----:B------:R1:W-:Y:S01]  /*1b6f0*/  @!P2 ST.E.64 desc[UR52][R4.64], R88 ;  /* 0x000000580400a985 */ /* 0x0003e2000c101b34 */
[----:B------:R-:W-:-:S02]  /*1b700*/  ISETP.GE.AND P2, PT, R10, UR4, PT ;  /* 0x000000040a007c0c */ /* 0x000fc4000bf46270 */
[----:B------:R-:W-:Y:S01]  /*1b710*/  @!P3 LEA.HI.X R9, R12, R3, R21, 0x2, P4 ;  /* 0x000000030c09b211 */ /* 0x000fe200020f1415 */
[C---:B------:R-:W-:Y:S01]  /*1b720*/  VIADD R12, R142.reuse, 0x28 ;  /* 0x000000288e0c7836 */ /* 0x040fe20000000000 */
[----:B------:R-:W-:Y:S01]  /*1b730*/  SHF.R.S32.HI R26, RZ, 0x1f, R26 ;  /* 0x0000001fff1a7819 */ /* 0x000fe2000001141a */
[----:B------:R-:W-:Y:S01]  /*1b740*/  VIADD R21, R142, 0x18 ;  /* 0x000000188e157836 */ /* 0x000fe20000000000 */
[----:B------:R-:W-:Y:S01]  /*1b750*/  SHF.R.S32.HI R25, RZ, 0x1f, R25 ;  /* 0x0000001fff197819 */ /* 0x000fe20000011419 */
[----:B------:R2:W-:Y:S01]  /*1b760*/  @!P3 ST.E.64 desc[UR52][R8.64], R92 ;  /* 0x0000005c0800b985 */ /* 0x0005e2000c101b34 */
[----:B------:R-:W-:Y:S02]  /*1b770*/  ISETP.GE.AND P3, PT, R12, UR4, PT ;  /* 0x000000040c007c0c */ /* 0x000fe4000bf66270 */
[----:B------:R-:W-:Y:S02]  /*1b780*/  SHF.R.S32.HI R21, RZ, 0x1f, R21 ;  /* 0x0000001fff157819 */ /* 0x000fe40000011415 */
[----:B-1----:R-:W-:-:S04]  /*1b790*/  @!P0 LEA R4, P5, R11, R14, 0x2 ;  /* 0x0000000e0b048211 */ /* 0x002fc800078a10ff */
[-C--:B------:R-:W-:Y:S01]  /*1b7a0*/  @!P0 LEA.HI.X R5, R11, R3.reuse, R13, 0x2, P5 ;  /* 0x000000030b058211 */ /* 0x080fe200028f140d */
[C---:B------:R-:W-:Y:S02]  /*1b7b0*/  VIADD R13, R142.reuse, 0x30 ;  /* 0x000000308e0d7836 */ /* 0x040fe40000000000 */
[C---:B------:R-:W-:Y:S01]  /*1b7c0*/  VIADD R11, R142.reuse, 0x20 ;  /* 0x000000208e0b7836 */ /* 0x040fe20000000000 */
[----:B--2---:R-:W-:Y:S01]  /*1b7d0*/  @!P1 LEA R8, P4, R15, R14, 0x2 ;  /* 0x0000000e0f089211 */ /* 0x004fe200078810ff */
[----:B------:R1:W-:Y:S01]  /*1b7e0*/  @!P0 ST.E.64 desc[UR52][R4.64], R6 ;  /* 0x0000000604008985 */ /* 0x0003e2000c101b34 */
[----:B------:R-:W-:Y:S02]  /*1b7f0*/  ISETP.GE.AND P0, PT, R13, UR4, PT ;  /* 0x000000040d007c0c */ /* 0x000fe4000bf06270 */
[----:B------:R-:W-:Y:S02]  /*1b800*/  SHF.R.S32.HI R11, RZ, 0x1f, R11 ;  /* 0x0000001fff0b7819 */ /* 0x000fe4000001140b */
[----:B------:R-:W-:Y:S01]  /*1b810*/  @!P1 LEA.HI.X R9, R15, R3, R21, 0x2, P4 ;  /* 0x000000030f099211 */ /* 0x000fe200020f1415 */
[----:B------:R-:W-:-:S02]  /*1b820*/  VIADD R21, R142, 0x38 ;  /* 0x000000388e157836 */ /* 0x000fc40000000000 */
[----:B------:R-:W-:Y:S02]  /*1b830*/  VIADD R15, R142, 0x30 ;  /* 0x000000308e0f7836 */ /* 0x000fe40000000000 */
[----:B------:R-:W-:Y:S01]  /*1b840*/  @!P1 ST.E.64 desc[UR52][R8.64], R100 ;  /* 0x0000006408009985 */ /* 0x000fe2000c101b34 */
[----:B------:R-:W-:Y:S02]  /*1b850*/  ISETP.GE.AND P1, PT, R21, UR4, PT ;  /* 0x0000000415007c0c */ /* 0x000fe4000bf26270 */
[----:B------:R-:W-:Y:S02]  /*1b860*/  SHF.R.S32.HI R15, RZ, 0x1f, R15 ;  /* 0x0000001fff0f7819 */ /* 0x000fe4000001140f */
[----:B-1----:R-:W-:-:S04]  /*1b870*/  @!P2 LEA R4, P5, R10, R14, 0x2 ;  /* 0x0000000e0a04a211 */ /* 0x002fc800078a10ff */
[-C--:B------:R-:W-:Y:S01]  /*1b880*/  @!P2 LEA.HI.X R5, R10, R3.reuse, R11, 0x2, P5 ;  /* 0x000000030a05a211 */ /* 0x080fe200028f140b */
[----:B------:R-:W-:Y:S01]  /*1b890*/  VIADD R11, R142, 0x40 ;  /* 0x000000408e0b7836 */ /* 0x000fe20000000000 */
[----:B------:R-:W-:Y:S01]  /*1b8a0*/  @!P3 LEA R6, P5, R12, R14, 0x2 ;  /* 0x0000000e0c06b211 */ /* 0x000fe200078a10ff */
[----:B------:R-:W-:Y:S02]  /*1b8b0*/  VIADD R10, R142, 0x48 ;  /* 0x000000488e0a7836 */ /* 0x000fe40000000000 */
[----:B------:R1:W-:Y:S01]  /*1b8c0*/  @!P2 ST.E.64 desc[UR52][R4.64], R104 ;  /* 0x000000680400a985 */ /* 0x0003e2000c101b34 */
[----:B------:R-:W-:Y:S02]  /*1b8d0*/  ISETP.GE.AND P2, PT, R11, UR4, PT ;  /* 0x000000040b007c0c */ /* 0x000fe4000bf46270 */
[----:B------:R-:W-:Y:S01]  /*1b8e0*/  @!P3 LEA.HI.X R7, R12, R3, R26, 0x2, P5 ;  /* 0x000000030c07b211 */ /* 0x000fe200028f141a */
[----:B------:R-:W-:Y:S01]  /*1b8f0*/  VIADD R12, R142, 0x50 ;  /* 0x000000508e0c7836 */ /* 0x000fe20000000000 */
[----:B------:R-:W-:-:S03]  /*1b900*/  ISETP.GE.AND P5, PT, R10, UR4, PT ;  /* 0x000000040a007c0c */ /* 0x000fc6000bfa6270 */
[----:B------:R2:W-:Y:S01]  /*1b910*/  @!P3 ST.E.64 desc[UR52][R6.64], R108 ;  /* 0x0000006c0600b985 */ /* 0x0005e2000c101b34 */
[----:B------:R-:W-:Y:S02]  /*1b920*/  ISETP.GE.AND P3, PT, R12, UR4, PT ;  /* 0x000000040c007c0c */ /* 0x000fe4000bf66270 */
[----:B-1----:R-:W-:-:S04]  /*1b930*/  @!P0 LEA R4, P4, R13, R14, 0x2 ;  /* 0x0000000e0d048211 */ /* 0x002fc800078810ff */
[-C--:B------:R-:W-:Y:S01]  /*1b940*/  @!P0 LEA.HI.X R5, R13, R3.reuse, R15, 0x2, P4 ;  /* 0x000000030d058211 */ /* 0x080fe200020f140f */
[C---:B------:R-:W-:Y:S02]  /*1b950*/  VIADD R13, R142.reuse, 0x40 ;  /* 0x000000408e0d7836 */ /* 0x040fe40000000000 */
[----:B------:R-:W-:Y:S01]  /*1b960*/  VIADD R15, R142, 0x58 ;  /* 0x000000588e0f7836 */ /* 0x000fe20000000000 */
[C---:B--2---:R-:W-:Y:S01]  /*1b970*/  @!P1 LEA R6, P4, R21.reuse, R14, 0x2 ;  /* 0x0000000e15069211 */ /* 0x044fe200078810ff */
[----:B------:R1:W-:Y:S01]  /*1b980*/  @!P0 ST.E.64 desc[UR52][R4.64], R112 ;  /* 0x0000007004008985 */ /* 0x0003e2000c101b34 */
[----:B------:R-:W-:Y:S02]  /*1b990*/  SHF.R.S32.HI R13, RZ, 0x1f, R13 ;  /* 0x0000001fff0d7819 */ /* 0x000fe4000001140d */
[----:B------:R-:W-:Y:S02]  /*1b9a0*/  @!P1 LEA.HI.X R7, R21, R3, R25, 0x2, P4 ;  /* 0x0000000315079211 */ /* 0x000fe400020f1419 */
[----:B------:R-:W-:-:S02]  /*1b9b0*/  ISETP.GE.AND P4, PT, R15, UR4, PT ;  /* 0x000000040f007c0c */ /* 0x000fc4000bf86270 */
[----:B------:R-:W-:Y:S01]  /*1b9c0*/  SHF.R.S32.HI R26, RZ, 0x1f, R15 ;  /* 0x0000001fff1a7819 */ /* 0x000fe2000001140f */
[----:B------:R3:W-:Y:S01]  /*1b9d0*/  @!P1 ST.E.64 desc[UR52][R6.64], R116 ;  /* 0x0000007406009985 */ /* 0x0007e2000c101b34 */
[----:B-1----:R-:W-:-:S04]  /*1b9e0*/  @!P2 LEA R4, P0, R11, R14, 0x2 ;  /* 0x0000000e0b04a211 */ /* 0x002fc800078010ff */
[-C--:B------:R-:W-:Y:S01]  /*1b9f0*/  @!P2 LEA.HI.X R5, R11, R3.reuse, R13, 0x2, P0 ;  /* 0x000000030b05a211 */ /* 0x080fe200000f140d */
[----:B------:R-:W-:Y:S01]  /*1ba00*/  VIADD R11, R142, 0x48 ;  /* 0x000000488e0b7836 */ /* 0x000fe20000000000 */
[----:B------:R-:W-:Y:S01]  /*1ba10*/  @!P5 LEA R8, P0, R10, R14, 0x2 ;  /* 0x0000000e0a08d211 */ /* 0x000fe200078010ff */
[----:B------:R-:W-:Y:S02]  /*1ba20*/  VIADD R13, R142, 0x50 ;  /* 0x000000508e0d7836 */ /* 0x000fe40000000000 */
[----:B------:R3:W-:Y:S01]  /*1ba30*/  @!P2 ST.E.64 desc[UR52][R4.64], R120 ;  /* 0x000000780400a985 */ /* 0x0007e2000c101b34 */
[----:B------:R-:W-:Y:S02]  /*1ba40*/  SHF.R.S32.HI R11, RZ, 0x1f, R11 ;  /* 0x0000001fff0b7819 */ /* 0x000fe4000001140b */
[----:B------:R-:W-:Y:S02]  /*1ba50*/  SHF.R.S32.HI R13, RZ, 0x1f, R13 ;  /* 0x0000001fff0d7819 */ /* 0x000fe4000001140d */
[----:B------:R-:W-:-:S02]  /*1ba60*/  @!P5 LEA.HI.X R9, R10, R3, R11, 0x2, P0 ;  /* 0x000000030a09d211 */ /* 0x000fc400000f140b */
[----:B------:R-:W-:-:S03]  /*1ba70*/  @!P3 LEA R10, P0, R12, R14, 0x2 ;  /* 0x0000000e0c0ab211 */ /* 0x000fc600078010ff */
[----:B------:R3:W-:Y:S01]  /*1ba80*/  @!P5 ST.E.64 desc[UR52][R8.64], R124 ;  /* 0x0000007c0800d985 */ /* 0x0007e2000c101b34 */
[----:B------:R-:W-:Y:S02]  /*1ba90*/  @!P3 LEA.HI.X R11, R12, R3, R13, 0x2, P0 ;  /* 0x000000030c0bb211 */ /* 0x000fe400000f140d */
[----:B------:R-:W-:-:S03]  /*1baa0*/  @!P4 LEA R12, P0, R15, R14, 0x2 ;  /* 0x0000000e0f0cc211 */ /* 0x000fc600078010ff */
[----:B------:R3:W-:Y:S01]  /*1bab0*/  @!P3 ST.E.64 desc[UR52][R10.64], R128 ;  /* 0x000000800a00b985 */ /* 0x0007e2000c101b34 */
[----:B------:R-:W-:-:S05]  /*1bac0*/  @!P4 LEA.HI.X R13, R15, R3, R26, 0x2, P0 ;  /* 0x000000030f0dc211 */ /* 0x000fca00000f141a */
[----:B------:R3:W-:Y:S04]  /*1bad0*/  @!P4 ST.E.64 desc[UR52][R12.64], R132 ;  /* 0x000000840c00c985 */ /* 0x0007e8000c101b34 */
.L_x_11596:
[----:B------:R-:W-:Y:S05]  /*1bae0*/  BSYNC B1 ;  /* 0x0000000000017941 */ /* 0x000fea0003800000 */
.L_x_11595:
[----:B------:R-:W-:-:S03]  /*1baf0*/  UMOV UR4, 0xffffffff ;  /* 0xffffffff00047882 */ /* 0x000fc60000000000 */
[----:B------:R-:W-:Y:S05]  /*1bb00*/  BRA.DIV UR4, `(.L_x_11597) ;  /* 0x000000a204647947 */ /* 0x000fea000b800000 */
[----:B-1----:R1:W4:Y:S04]  /*1bb10*/  SHFL.IDX PT, R3, R20, 0x1, 0x1c1f ;  /* 0x003c1f0014037f89 */ /* 0x00232800000e0000 */
[----:B--2---:R1:W2:Y:S02]  /*1bb20*/  SHFL.IDX PT, R14, R0, 0x1, 0x1c1f ;  /* 0x003c1f00000e7f89 */ /* 0x0042a400000e0000 */
.L_x_11794:
[----:B------:R-:W-:-:S13]  /*1bb30*/  ISETP.GE.AND P0, PT, R24, R48, PT ;  /* 0x000000301800720c */ /* 0x000fda0003f06270 */
[----:B------:R-:W-:Y:S05]  /*1bb40*/  @P0 BRA `(.L_x_11593) ;  /* 0x0000001000200947 */ /* 0x000fea0003800000 */
[----:B------:R-:W-:Y:S01]  /*1bb50*/  ULDC UR4, c[0x0][0xac8] ;  /* 0x0002b20000047ab9 */ /* 0x000fe20000000800 */
[C---:B---3--:R-:W-:Y:S01]  /*1bb60*/  VIADD R12, R142.reuse, 0x8 ;  /* 0x000000088e0c7836 */ /* 0x048fe20000000000 */
[C---:B------:R-:W-:Y:S01]  /*1bb70*/  ISETP.GE.AND P3, PT, R142.reuse, UR4, PT ;  /* 0x000000048e007c0c */ /* 0x040fe2000bf66270 */
[C---:B------:R-:W-:Y:S01]  /*1bb80*/  VIADD R10, R142.reuse, 0x10 ;  /* 0x000000108e0a7836 */ /* 0x040fe20000000000 */
[----:B01----:R-:W-:Y:S01]  /*1bb90*/  SHF.R.S32.HI R0, RZ, 0x1f, R142 ;  /* 0x0000001fff007819 */ /* 0x003fe2000001148e */
[----:B------:R-:W-:Y:S01]  /*1bba0*/  VIADD R15, R142, 0x18 ;  /* 0x000000188e0f7836 */ /* 0x000fe20000000000 */
[----:B------:R-:W-:Y:S01]  /*1bbb0*/  ISETP.GE.AND P4, PT, R12, UR4, PT ;  /* 0x000000040c007c0c */ /* 0x000fe2000bf86270 */
[----:B------:R-:W-:Y:S01]  /*1bbc0*/  VIADD R13, R142, 0x8 ;  /* 0x000000088e0d7836 */ /* 0x000fe20000000000 */
[----:B------:R-:W-:Y:S01]  /*1bbd0*/  ISETP.GE.AND P1, PT, R10, UR4, PT ;  /* 0x000000040a007c0c */ /* 0x000fe2000bf26270 */
[C---:B------:R-:W-:Y:S01]  /*1bbe0*/  VIADD R11, R142.reuse, 0x10 ;  /* 0x000000108e0b7836 */ /* 0x040fe20000000000 */
[----:B------:R-:W-:Y:S01]  /*1bbf0*/  ISETP.GE.AND P2, PT, R15, UR4, PT ;  /* 0x000000040f007c0c */ /* 0x000fe2000bf46270 */
[C---:B------:R-:W-:Y:S01]  /*1bc00*/  VIADD R20, R142.reuse, 0x20 ;  /* 0x000000208e147836 */ /* 0x040fe20000000000 */
[----:B------:R-:W-:Y:S01]  /*1bc10*/  SHF.R.S32.HI R13, RZ, 0x1f, R13 ;  /* 0x0000001fff0d7819 */ /* 0x000fe2000001140d */
[C---:B------:R-:W-:Y:S01]  /*1bc20*/  VIADD R21, R142.reuse, 0x30 ;  /* 0x000000308e157836 */ /* 0x040fe20000000000 */
[----:B------:R-:W-:Y:S01]  /*1bc30*/  SHF.R.S32.HI R11, RZ, 0x1f, R11 ;  /* 0x0000001fff0b7819 */ /* 0x000fe2000001140b */
[C---:B------:R-:W-:Y:S01]  /*1bc40*/  VIADD R26, R142.reuse, 0x18 ;  /* 0x000000188e1a7836 */ /* 0x040fe20000000000 */
[C---:B--2---:R-:W-:Y:S01]  /*1bc50*/  @!P3 LEA R4, P0, R142.reuse, R14, 0x2 ;  /* 0x0000000e8e04b211 */ /* 0x044fe200078010ff */
[----:B------:R-:W-:-:S03]  /*1bc60*/  VIADD R25, R142, 0x20 ;  /* 0x000000208e197836 */ /* 0x000fc60000000000 */
[CC--:B----4-:R-:W-:Y:S01]  /*1bc70*/  @!P3 LEA.HI.X R5, R142.reuse, R3.reuse, R0, 0x2, P0 ;  /* 0x000000038e05b211 */ /* 0x0d0fe200000f1400 */
[----:B------:R-:W-:Y:S01]  /*1bc80*/  VIADD R0, R142, 0x28 ;  /* 0x000000288e007836 */ /* 0x000fe20000000000 */
[-C--:B------:R-:W-:Y:S02]  /*1bc90*/  @!P4 LEA R6, P0, R12, R14.reuse, 0x2 ;  /* 0x0000000e0c06c211 */ /* 0x080fe400078010ff */
[----:B------:R-:W-:Y:S01]  /*1bca0*/  @!P1 LEA R8, P5, R10, R14, 0x2 ;  /* 0x0000000e0a089211 */ /* 0x000fe200078a10ff */
[----:B------:R-:W-:Y:S01]  /*1bcb0*/  @!P3 ST.E.64 desc[UR52][R4.64], R90 ;  /* 0x0000005a0400b985 */ /* 0x000fe2000c101b34 */
[----:B------:R-:W-:Y:S02]  /*1bcc0*/  ISETP.GE.AND P3, PT, R20, UR4, PT ;  /* 0x0000000414007c0c */ /* 0x000fe4000bf66270 */
[-C--:B------:R-:W-:Y:S02]  /*1bcd0*/  @!P4 LEA.HI.X R7, R12, R3.reuse, R13, 0x2, P0 ;  /* 0x000000030c07c211 */ /* 0x080fe400000f140d */
[----:B------:R-:W-:-:S02]  /*1bce0*/  @!P1 LEA.HI.X R9, R10, R3, R11, 0x2, P5 ;  /* 0x000000030a099211 */ /* 0x000fc400028f140b */
[----:B------:R-:W-:Y:S01]  /*1bcf0*/  SHF.R.S32.HI R26, RZ, 0x1f, R26 ;  /* 0x0000001fff1a7819 */ /* 0x000fe2000001141a */
[----:B------:R0:W-:Y:S01]  /*1bd00*/  @!P4 ST.E.64 desc[UR52][R6.64], R94 ;  /* 0x0000005e0600c985 */ /* 0x0001e2000c101b34 */
[-C--:B------:R-:W-:Y:S02]  /*1bd10*/  @!P2 LEA R10, P4, R15, R14.reuse, 0x2 ;  /* 0x0000000e0f0aa211 */ /* 0x080fe400078810ff */
[----:B------:R-:W-:Y:S01]  /*1bd20*/  ISETP.GE.AND P0, PT, R0, UR4, PT ;  /* 0x0000000400007c0c */ /* 0x000fe2000bf06270 */
[----:B------:R1:W-:Y:S01]  /*1bd30*/  @!P1 ST.E.64 desc[UR52][R8.64], R98 ;  /* 0x0000006208009985 */ /* 0x0003e2000c101b34 */
[----:B------:R-:W-:Y:S02]  /*1bd40*/  ISETP.GE.AND P1, PT, R21, UR4, PT ;  /* 0x0000000415007c0c */ /* 0x000fe4000bf26270 */
[----:B------:R-:W-:Y:S02]  /*1bd50*/  @!P3 LEA R12, P5, R20, R14, 0x2 ;  /* 0x0000000e140cb211 */ /* 0x000fe400078a10ff */
[----:B------:R-:W-:-:S02]  /*1bd60*/  SHF.R.S32.HI R25, RZ, 0x1f, R25 ;  /* 0x0000001fff197819 */ /* 0x000fc40000011419 */
[-C--:B------:R-:W-:Y:S01]  /*1bd70*/  @!P2 LEA.HI.X R11, R15, R3.reuse, R26, 0x2, P4 ;  /* 0x000000030f0ba211 */ /* 0x080fe200020f141a */
[----:B------:R-:W-:Y:S01]  /*1bd80*/  VIADD R15, R142, 0x38 ;  /* 0x000000388e0f7836 */ /* 0x000fe20000000000 */
[----:B------:R-:W-:Y:S01]  /*1bd90*/  @!P3 LEA.HI.X R13, R20, R3, R25, 0x2, P5 ;  /* 0x00000003140db211 */ /* 0x000fe200028f1419 */
[C---:B------:R-:W-:Y:S02]  /*1bda0*/  VIADD R26, R142.reuse, 0x30 ;  /* 0x000000308e1a7836 */ /* 0x040fe40000000000 */
[C---:B------:R-:W-:Y:S01]  /*1bdb0*/  VIADD R25, R142.reuse, 0x28 ;  /* 0x000000288e197836 */ /* 0x040fe20000000000 */
[----:B------:R2:W-:Y:S01]  /*1bdc0*/  @!P2 ST.E.64 desc[UR52][R10.64], R102 ;  /* 0x000000660a00a985 */ /* 0x0005e2000c101b34 */
[----:B------:R-:W-:Y:S01]  /*1bdd0*/  ISETP.GE.AND P2, PT, R15, UR4, PT ;  /* 0x000000040f007c0c */ /* 0x000fe2000bf46270 */
[----:B------:R-:W-:Y:S01]  /*1bde0*/  VIADD R20, R142, 0x40 ;  /* 0x000000408e147836 */ /* 0x000fe20000000000 */
[----:B------:R-:W-:Y:S01]  /*1bdf0*/  SHF.R.S32.HI R26, RZ, 0x1f, R26 ;  /* 0x0000001fff1a7819 */ /* 0x000fe2000001141a */
[----:B------:R3:W-:Y:S01]  /*1be00*/  @!P3 ST.E.64 desc[UR52][R12.64], R106 ;  /* 0x0000006a0c00b985 */ /* 0x0007e2000c101b34 */
[----:B0-----:R-:W-:-:S02]  /*1be10*/  @!P1 LEA R6, P5, R21, R14, 0x2 ;  /* 0x0000000e15069211 */ /* 0x001fc400078a10ff */
[-C--:B------:R-:W-:Y:S02]  /*1be20*/  @!P0 LEA R4, P4, R0, R14.reuse, 0x2 ;  /* 0x0000000e00048211 */ /* 0x080fe400078810ff */
[----:B------:R-:W-:Y:S02]  /*1be30*/  SHF.R.S32.HI R25, RZ, 0x1f, R25 ;  /* 0x0000001fff197819 */ /* 0x000fe40000011419 */
[-C--:B------:R-:W-:Y:S01]  /*1be40*/  @!P1 LEA.HI.X R7, R21, R3.reuse, R26, 0x2, P5 ;  /* 0x0000000315079211 */ /* 0x080fe200028f141a */
[----:B------:R-:W-:Y:S01]  /*1be50*/  VIADD R21, R142, 0x38 ;  /* 0x000000388e157836 */ /* 0x000fe20000000000 */
[----:B------:R-:W-:Y:S01]  /*1be60*/  @!P0 LEA.HI.X R5, R0, R3, R25, 0x2, P4 ;  /* 0x0000000300058211 */ /* 0x000fe200020f1419 */
[----:B------:R-:W-:Y:S01]  /*1be70*/  VIADD R25, R142, 0x48 ;  /* 0x000000488e197836 */ /* 0x000fe20000000000 */
[----:B------:R-:W-:Y:S01]  /*1be80*/  ISETP.GE.AND P4, PT, R20, UR4, PT ;  /* 0x0000000414007c0c */ /* 0x000fe2000bf86270 */
[C---:B------:R-:W-:Y:S01]  /*1be90*/  VIADD R0, R142.reuse, 0x50 ;  /* 0x000000508e007836 */ /* 0x040fe20000000000 */
[----:B------:R-:W-:Y:S01]  /*1bea0*/  SHF.R.S32.HI R21, RZ, 0x1f, R21 ;  /* 0x0000001fff157819 */ /* 0x000fe20000011415 */
[----:B------:R0:W-:Y:S01]  /*1beb0*/  @!P0 ST.E.64 desc[UR52][R4.64], R110 ;  /* 0x0000006e04008985 */ /* 0x0001e2000c101b34 */
[----:B-1----:R-:W-:Y:S01]  /*1bec0*/  @!P2 LEA R8, P5, R15, R14, 0x2 ;  /* 0x0000000e0f08a211 */ /* 0x002fe200078a10ff */
[----:B------:R-:W-:Y:S01]  /*1bed0*/  VIADD R26, R142, 0x48 ;  /* 0x000000488e1a7836 */ /* 0x000fe20000000000 */
[----:B------:R-:W-:Y:S01]  /*1bee0*/  ISETP.GE.AND P3, PT, R25, UR4, PT ;  /* 0x0000000419007c0c */ /* 0x000fe2000bf66270 */
[----:B------:R0:W-:Y:S01]  /*1bef0*/  @!P1 ST.E.64 desc[UR52][R6.64], R114 ;  /* 0x0000007206009985 */ /* 0x0001e2000c101b34 */
[----:B------:R-:W-:-:S02]  /*1bf00*/  ISETP.GE.AND P0, PT, R0, UR4, PT ;  /* 0x0000000400007c0c */ /* 0x000fc4000bf06270 */
[----:B------:R-:W-:Y:S01]  /*1bf10*/  @!P2 LEA.HI.X R9, R15, R3, R21, 0x2, P5 ;  /* 0x000000030f09a211 */ /* 0x000fe200028f1415 */
[C---:B------:R-:W-:Y:S01]  /*1bf20*/  VIADD R21, R142.reuse, 0x40 ;  /* 0x000000408e157836 */ /* 0x040fe20000000000 */
[----:B------:R-:W-:Y:S01]  /*1bf30*/  SHF.R.S32.HI R26, RZ, 0x1f, R26 ;  /* 0x0000001fff1a7819 */ /* 0x000fe2000001141a */
[----:B------:R-:W-:Y:S01]  /*1bf40*/  VIADD R15, R142, 0x50 ;  /* 0x000000508e0f7836 */ /* 0x000fe20000000000 */
[-C--:B--2---:R-:W-:Y:S01]  /*1bf50*/  @!P4 LEA R10, P1, R20, R14.reuse, 0x2 ;  /* 0x0000000e140ac211 */ /* 0x084fe200078210ff */
[----:B------:R0:W-:Y:S01]  /*1bf60*/  @!P2 ST.E.64 desc[UR52][R8.64], R118 ;  /* 0x000000760800a985 */ /* 0x0001e2000c101b34 */
[----:B------:R-:W-:Y:S02]  /*1bf70*/  SHF.R.S32.HI R21, RZ, 0x1f, R21 ;  /* 0x0000001fff157819 */ /* 0x000fe40000011415 */
[----:B------:R-:W-:Y:S02]  /*1bf80*/  SHF.R.S32.HI R15, RZ, 0x1f, R15 ;  /* 0x0000001fff0f7819 */ /* 0x000fe4000001140f */
[----:B---3--:R-:W-:-:S02]  /*1bf90*/  @!P3 LEA R12, P5, R25, R14, 0x2 ;  /* 0x0000000e190cb211 */ /* 0x008fc400078a10ff */
[-C--:B------:R-:W-:Y:S02]  /*1bfa0*/  @!P4 LEA.HI.X R11, R20, R3.reuse, R21, 0x2, P1 ;  /* 0x00000003140bc211 */ /* 0x080fe400008f1415 */
[----:B------:R-:W-:Y:S02]  /*1bfb0*/  @!P0 LEA R20, P1, R0, R14, 0x2 ;  /* 0x0000000e00148211 */ /* 0x000fe400078210ff */
[-C--:B------:R-:W-:Y:S01]  /*1bfc0*/  @!P3 LEA.HI.X R13, R25, R3.reuse, R26, 0x2, P5 ;  /* 0x00000003190db211 */ /* 0x080fe200028f141a */
[----:B------:R-:W-:Y:S01]  /*1bfd0*/  VIADD R25, R142, 0x58 ;  /* 0x000000588e197836 */ /* 0x000fe20000000000 */
[----:B------:R-:W-:Y:S01]  /*1bfe0*/  @!P0 LEA.HI.X R21, R0, R3, R15, 0x2, P1 ;  /* 0x0000000300158211 */ /* 0x000fe200008f140f */
[----:B------:R0:W-:Y:S04]  /*1bff0*/  @!P4 ST.E.64 desc[UR52][R10.64], R122 ;  /* 0x0000007a0a00c985 */ /* 0x0001e8000c101b34 */
[----:B------:R0:W-:Y:S04]  /*1c000*/  @!P3 ST.E.64 desc[UR52][R12.64], R126 ;  /* 0x0000007e0c00b985 */ /* 0x0001e8000c101b34 */
[----:B------:R0:W-:Y:S01]  /*1c010*/  @!P0 ST.E.64 desc[UR52][R20.64], R130 ;  /* 0x0000008214008985 */ /* 0x0001e2000c101b34 */
[----:B------:R-:W-:-:S13]  /*1c020*/  ISETP.GE.AND P0, PT, R25, UR4, PT ;  /* 0x0000000419007c0c */ /* 0x000fda000bf06270 */
[----:B0-----:R-:W-:Y:S05]  /*1c030*/  @P0 BRA `(.L_x_11593) ;  /* 0x0000000800e40947 */ /* 0x001fea0003800000 */
[----:B------:R-:W-:Y:S02]  /*1c040*/  LEA R14, P0, R25, R14, 0x2 ;  /* 0x0000000e190e7211 */ /* 0x000fe400078010ff */
[----:B------:R-:W-:-:S04]  /*1c050*/  SHF.R.S32.HI R0, RZ, 0x1f, R25 ;  /* 0x0000001fff007819 */ /* 0x000fc80000011419 */
[----:B------:R-:W-:-:S05]  /*1c060*/  LEA.HI.X R15, R25, R3, R0, 0x2, P0 ;  /* 0x00000003190f7211 */ /* 0x000fca00000f1400 */
[----:B------:R0:W-:Y:S01]  /*1c070*/  ST.E.64 desc[UR52][R14.64], R134 ;  /* 0x000000860e007985 */ /* 0x0001e2000c101b34 */
[----:B------:R-:W-:Y:S05]  /*1c080*/  BRA `(.L_x_11593) ;  /* 0x0000000800d07947 */ /* 0x000fea0003800000 */
.L_x_11586:
        /* <DEDUP_REMOVED lines=10> */
[----:B------:R-:W2:Y:S01]  /*1c130*/  @P1 LDC.64 R6, c[0x0][0xc08] ;  /* 0x00030200ff061b82 */ /* 0x000ea20000000a00 */
[----:B------:R-:W-:Y:S02]  /*1c140*/  ULDC UR4, c[0x0][0xa88] ;  /* 0x0002a20000047ab9 */ /* 0x000fe40000000800 */
[----:B------:R-:W-:Y:S01]  /*1c150*/  IMAD.U32 R20, RZ, RZ, UR4 ;  /* 0x00000004ff147e24 */ /* 0x000fe2000f8e00ff */
[----:B------:R-:W0:Y:S01]  /*1c160*/  S2R R9, SR_TID.X ;  /* 0x0000000000097919 */ /* 0x000e220000002100 */
[----:B---3--:R-:W-:-:S04]  /*1c170*/  IMAD.WIDE R4, R0, 0x4, R4 ;  /* 0x0000000400047825 */ /* 0x008fc800078e0204 */
[----:B--2---:R-:W-:Y:S01]  /*1c180*/  @P1 IMAD.WIDE R6, R0, 0x4, R6 ;  /* 0x0000000400061825 */ /* 0x004fe200078e0206 */
        /* <DEDUP_REMOVED lines=11> */
[----:B--2---:R-:W2:Y:S04]  /*1c240*/  LDG.E R7, desc[UR52][R4.64] ;  /* 0x0000003404077981 */ /* 0x004ea8000c1e1900 */
[----:B-----5:R-:W2:Y:S02]  /*1c250*/  LDG.E R20, desc[UR52][R4.64+0x4] ;  /* 0x0000043404147981 */ /* 0x020ea4000c1e1900 */
[----:B--2---:R-:W-:-:S07]  /*1c260*/  IMAD.IADD R20, R20, 0x1, -R7 ;  /* 0x0000000114147824 */ /* 0x004fce00078e0a07 */
.L_x_11598:
[----:B------:R-:W-:Y:S01]  /*1c270*/  BSSY B1, `(.L_x_11599) ;  /* 0x0000037000017945 */ /* 0x000fe20003800000 */
[----:B------:R-:W-:Y:S02]  /*1c280*/  SEL R29, R0, RZ, !P0 ;  /* 0x000000ff001d7207 */ /* 0x000fe40004000000 */
[----:B------:R-:W-:Y:S02]  /*1c290*/  SEL R28, R28, RZ, !P0 ;  /* 0x000000ff1c1c7207 */ /* 0x000fe40004000000 */
[----:B-----5:R-:W-:Y:S01]  /*1c2a0*/  SHF.R.S32.HI R26, RZ, 0x1f, R3 ;  /* 0x0000001fff1a7819 */ /* 0x020fe20000011403 */
[----:B------:R-:W-:Y:S06]  /*1c2b0*/  @P3 BRA `(.L_x_11600) ;  /* 0x0000000000c83947 */ /* 0x000fec0003800000 */
[----:B--2---:R-:W2:Y:S01]  /*1c2c0*/  LDL R4, [R1+0x30] ;  /* 0x0000300001047983 */ /* 0x004ea20000100800 */
[----:B------:R-:W0:Y:S02]  /*1c2d0*/  LDC R37, c[0x0][0xbe8] ;  /* 0x0002fa00ff257b82 */ /* 0x000e240000000800 */
[----:B0-----:R-:W-:Y:S01]  /*1c2e0*/  IMAD R0, R20, R37, RZ ;  /* 0x0000002514007224 */ /* 0x001fe200078e02ff */
[----:B--2---:R-:W-:-:S04]  /*1c2f0*/  IADD3 R31, R4, -0x80, R9 ;  /* 0xffffff80041f7810 */ /* 0x004fc80007ffe009 */
[----:B------:R-:W-:-:S13]  /*1c300*/  ISETP.GE.AND P0, PT, R31, R0, PT ;  /* 0x000000001f00720c */ /* 0x000fda0003f06270 */
[----:B------:R-:W-:Y:S05]  /*1c310*/  @P0 BRA `(.L_x_11600) ;  /* 0x0000000000b00947 */ /* 0x000fea0003800000 */
[----:B-1----:R-:W2:Y:S01]  /*1c320*/  LDL.LU R32, [R1+0x7c] ;  /* 0x00007c0001207983 */ /* 0x002ea20000300800 */
        /* <DEDUP_REMOVED lines=43> */
.L_x_11600:
[----:B------:R-:W-:Y:S05]  /*1c5e0*/  BSYNC B1 ;  /* 0x0000000000017941 */ /* 0x000fea0003800000 */
.L_x_11599:
[----:B------:R-:W-:Y:S05]  /*1c5f0*/  @P2 BRA `(.L_x_11593) ;  /* 0x0000000400742947 */ /* 0x000fea0003800000 */
[----:B------:R-:W3:Y:S01]  /*1c600*/  LDL R27, [R1+0x30] ;  /* 0x00003000011b7983 */ /* 0x000ee20000100800 */
[----:B------:R-:W4:Y:S01]  /*1c610*/  LDC R21, c[0x0][0xbe8] ;  /* 0x0002fa00ff157b82 */ /* 0x000f220000000800 */
[----:B0-2---:R-:W-:Y:S01]  /*1c620*/  SHF.R.S32.HI R5, RZ, 0x1f, R30 ;  /* 0x0000001fff057819 */ /* 0x005fe2000001141e */
        /* <DEDUP_REMOVED lines=14> */
[----:B----4-:R-:W-:-:S03]  /*1c710*/  ISETP.NE.AND P0, PT, R21, 0x1, PT ;  /* 0x000000011500780c */ /* 0x010fc60003f05270 */
[----:B------:R-:W-:Y:S01]  /*1c720*/  IMAD R5, R141, UR5, R5 ;  /* 0x000000058d057c24 */ /* 0x000fe2000f8e0205 */
[----:B------:R-:W-:Y:S01]  /*1c730*/  ULDC.64 UR4, c[0x0][0xae0] ;  /* 0x0002b80000047ab9 */ /* 0x000fe20000000a00 */
[C---:B------:R-:W-:Y:S02]  /*1c740*/  IMAD R7, R29.reuse, UR7, R6 ;  /* 0x000000071d077c24 */ /* 0x040fe4000f8e0206 */
[----:B------:R-:W-:-:S04]  /*1c750*/  IMAD.WIDE.U32 R4, R29, UR6, R4 ;  /* 0x000000061d047c25 */ /* 0x000fc8000f8e0004 */
[----:B------:R-:W-:Y:S02]  /*1c760*/  IMAD.IADD R5, R5, 0x1, R7 ;  /* 0x0000000105057824 */ /* 0x000fe400078e0207 */
[----:B------:R-:W0:Y:S08]  /*1c770*/  @P0 LDC R8, c[0x0][0xbec] ;  /* 0x0002fb00ff080b82 */ /* 0x000e300000000800 */
[----:B------:R-:W2:Y:S01]  /*1c780*/  @P0 LDC R11, c[0x0][0xbf0] ;  /* 0x0002fc00ff0b0b82 */ /* 0x000ea20000000800 */
[----:B---3--:R-:W-:-:S04]  /*1c790*/  IMAD.IADD R9, R27, 0x1, R0 ;  /* 0x000000011b097824 */ /* 0x008fc800078e0200 */
[----:B0-----:R-:W-:-:S04]  /*1c7a0*/  @P0 IMAD.HI.U32 R0, R9, R8, RZ ;  /* 0x0000000809000227 */ /* 0x001fc800078e00ff */
[----:B------:R-:W-:Y:S01]  /*1c7b0*/  IMAD.MOV.U32 R3, RZ, RZ, R9 ;  /* 0x000000ffff037224 */ /* 0x000fe200078e0009 */
[----:B--2---:R-:W-:-:S04]  /*1c7c0*/  @P0 SHF.R.U32.HI R3, RZ, R11, R0 ;  /* 0x0000000bff030219 */ /* 0x004fc80000011600 */
        /* <DEDUP_REMOVED lines=25> */
.L_x_11797:
[----:B------:R-:W-:Y:S01]  /*1c960*/  IMAD R21, R20, R21, RZ ;  /* 0x0000001514157224 */ /* 0x000fe200078e02ff */
[----:B------:R-:W-:Y:S01]  /*1c970*/  BSSY B1, `(.L_x_11602) ;  /* 0x0000011000017945 */ /* 0x000fe20003800000 */
[----:B------:R-:W-:-:S05]  /*1c980*/  IMAD.IADD R6, R10, 0x1, R27 ;  /* 0x000000010a067824 */ /* 0x000fca00078e021b */
        /* <DEDUP_REMOVED lines=15> */
.L_x_11603:
[----:B------:R-:W-:Y:S05]  /*1ca80*/  BSYNC B1 ;  /* 0x0000000000017941 */ /* 0x000fea0003800000 */
.L_x_11602:
[----:B------:R-:W-:-:S03]  /*1ca90*/  UMOV UR4, 0xffffffff ;  /* 0xffffffff00047882 */ /* 0x000fc60000000000 */
[----:B------:R-:W-:Y:S05]  /*1caa0*/  BRA.DIV UR4, `(.L_x_11604) ;  /* 0x0000009204f87947 */ /* 0x000fea000b800000 */
[----:B--2---:R2:W0:Y:S04]  /*1cab0*/  SHFL.IDX PT, R3, R4, 0x1, 0x1c1f ;  /* 0x003c1f0004037f89 */ /* 0x00442800000e0000 */
[----:B---34-:R2:W3:Y:S02]  /*1cac0*/  SHFL.IDX PT, R14, R0, 0x1, 0x1c1f ;  /* 0x003c1f00000e7f89 */ /* 0x0184e400000e0000 */
.L_x_11801:
        /* <DEDUP_REMOVED lines=16> */
.L_x_11593:
[----:B------:R-:W-:Y:S05]  /*1cbd0*/  BSYNC B0 ;  /* 0x0000000000007941 */ /* 0x000fea0003800000 */
.L_x_11585:
[----:B------:R-:W-:Y:S02]  /*1cbe0*/  ULDC UR4, c[0x0][0xc3c] ;  /* 0x00030f0000047ab9 */ /* 0x000fe40000000800 */
[----:B-1----:R-:W-:-:S13]  /*1cbf0*/  ISETP.GE.AND P0, PT, R35, UR4, PT ;  /* 0x0000000423007c0c */ /* 0x002fda000bf06270 */
[----:B------:R-:W-:Y:S05]  /*1cc00*/  @!P0 BRA `(.L_x_11605) ;  /* 0xfffffe4800408947 */ /* 0x000fea000383ffff */
[----:B------:R-:W-:Y:S05]  /*1cc10*/  BRA `(.L_x_11378) ;  /* 0x0000008000687947 */ /* 0x000fea0003800000 */
.L_x_11376:
        /* <DEDUP_REMOVED lines=16> */
.L_x_11606:
        /* <DEDUP_REMOVED lines=44> */
.L_x_11610:
        /* <DEDUP_REMOVED lines=37> */
.L_x_11608:
        /* <DEDUP_REMOVED lines=13> */
.L_x_11611:
[----:B-1----:R-:W-:Y:S02]  /*1d300*/  IMAD R24, R24, UR5, R5 ;  /* 0x0000000518187c24 */ /* 0x002fe4000f8e0205 */
[----:B------:R-:W-:-:S03]  /*1d310*/  VIADD R27, R27, UR4 ;  /* 0x000000041b1b7c36 */ /* 0x000fc60008000000 */
[----:B------:R-:W-:Y:S01]  /*1d320*/  IADD3 R4, -R24, UR6, RZ ;  /* 0x0000000618047c10 */ /* 0x000fe2000fffe1ff */
[----:B------:R-:W-:Y:S06]  /*1d330*/  @!P1 BRA `(.L_x_11612) ;  /* 0x0000000000e89947 */ /* 0x000fec0003800000 */
[----:B--2---:R-:W-:Y:S02]  /*1d340*/  IABS R7, R25 ;  /* 0x0000001900077213 */ /* 0x004fe40000000000 */
[----:B------:R-:W-:Y:S02]  /*1d350*/  IABS R5, R6 ;  /* 0x0000000600057213 */ /* 0x000fe40000000000 */
[----:B------:R-:W1:Y:S08]  /*1d360*/  I2F.RP R8, R7 ;  /* 0x0000000700087306 */ /* 0x000e700000209400 */
[----:B-1----:R-:W0:Y:S02]  /*1d370*/  MUFU.RCP R8, R8 ;  /* 0x0000000800087308 */ /* 0x002e240000001000 */
[----:B0-----:R-:W-:Y:S01]  /*1d380*/  VIADD R2, R8, 0xffffffe ;  /* 0x0ffffffe08027836 */ /* 0x001fe20000000000 */
[----:B------:R-:W-:-:S05]  /*1d390*/  IABS R8, R4 ;  /* 0x0000000400087213 */ /* 0x000fca0000000000 */
[----:B------:R0:W1:Y:S02]  /*1d3a0*/  F2I.FTZ.U32.TRUNC.NTZ R3, R2 ;  /* 0x0000000200037305 */ /* 0x000064000021f000 */
[----:B0-----:R-:W-:Y:S02]  /*1d3b0*/  IMAD.MOV.U32 R2, RZ, RZ, RZ ;  /* 0x000000ffff027224 */ /* 0x001fe400078e00ff */
[----:B-1----:R-:W-:-:S04]  /*1d3c0*/  IMAD.MOV R10, RZ, RZ, -R3 ;  /* 0x000000ffff0a7224 */ /* 0x002fc800078e0a03 */
[----:B------:R-:W-:Y:S01]  /*1d3d0*/  IMAD R9, R10, R7, RZ ;  /* 0x000000070a097224 */ /* 0x000fe200078e02ff */
[----:B------:R-:W-:-:S03]  /*1d3e0*/  IABS R10, R25 ;  /* 0x00000019000a7213 */ /* 0x000fc60000000000 */
[----:B------:R-:W-:Y:S02]  /*1d3f0*/  IMAD.HI.U32 R3, R3, R9, R2 ;  /* 0x0000000903037227 */ /* 0x000fe400078e0002 */
[----:B------:R-:W0:Y:S02]  /*1d400*/  I2F.RP R9, R5 ;  /* 0x0000000500097306 */ /* 0x000e240000209400 */
[----:B------:R-:W-:Y:S01]  /*1d410*/  IMAD.MOV R11, RZ, RZ, -R10 ;  /* 0x000000ffff0b7224 */ /* 0x000fe200078e0a0a */
[----:B------:R-:W-:Y:S01]  /*1d420*/  IABS R10, R6 ;  /* 0x00000006000a7213 */ /* 0x000fe20000000000 */
[----:B------:R-:W-:-:S04]  /*1d430*/  IMAD.HI.U32 R2, R3, R8, RZ ;  /* 0x0000000803027227 */ /* 0x000fc800078e00ff */
[----:B------:R-:W-:Y:S02]  /*1d440*/  IMAD R8, R2, R11, R8 ;  /* 0x0000000b02087224 */ /* 0x000fe400078e0208 */
[----:B------:R-:W-:-:S03]  /*1d450*/  IMAD.MOV R10, RZ, RZ, -R10 ;  /* 0x000000ffff0a7224 */ /* 0x000fc600078e0a0a */
[----:B------:R-:W-:Y:S01]  /*1d460*/  ISETP.GT.U32.AND P1, PT, R7, R8, PT ;  /* 0x000000080700720c */ /* 0x000fe20003f24070 */
[----:B0-----:R-:W0:-:S12]  /*1d470*/  MUFU.RCP R9, R9 ;  /* 0x0000000900097308 */ /* 0x001e180000001000 */
[----:B------:R-:W-:Y:S02]  /*1d480*/  @!P1 IMAD.IADD R8, R8, 0x1, -R7 ;  /* 0x0000000108089824 */ /* 0x000fe400078e0a07 */
[----:B------:R-:W-:Y:S01]  /*1d490*/  @!P1 VIADD R2, R2, 0x1 ;  /* 0x0000000102029836 */ /* 0x000fe20000000000 */
[----:B------:R-:W-:Y:S02]  /*1d4a0*/  ISETP.NE.AND P1, PT, R25, RZ, PT ;  /* 0x000000ff1900720c */ /* 0x000fe40003f25270 */
[----:B------:R-:W-:Y:S01]  /*1d4b0*/  ISETP.GE.U32.AND P0, PT, R8, R7, PT ;  /* 0x000000070800720c */ /* 0x000fe20003f06070 */
[----:B0-----:R-:W-:Y:S01]  /*1d4c0*/  VIADD R3, R9, 0xffffffe ;  /* 0x0ffffffe09037836 */ /* 0x001fe20000000000 */
[----:B------:R-:W-:-:S04]  /*1d4d0*/  LOP3.LUT R7, R4, R25, RZ, 0x3c, !PT ;  /* 0x0000001904077212 */ /* 0x000fc800078e3cff */
[----:B------:R-:W-:Y:S01]  /*1d4e0*/  ISETP.GE.AND P2, PT, R7, RZ, PT ;  /* 0x000000ff0700720c */ /* 0x000fe20003f46270 */
[----:B------:R-:W0:Y:S06]  /*1d4f0*/  F2I.FTZ.U32.TRUNC.NTZ R3, R3 ;  /* 0x0000000300037305 */ /* 0x000e2c000021f000 */
[----:B------:R-:W-:-:S04]  /*1d500*/  @P0 VIADD R2, R2, 0x1 ;  /* 0x0000000102020836 */ /* 0x000fc80000000000 */
[----:B------:R-:W-:-:S04]  /*1d510*/  IMAD.MOV.U32 R9, RZ, RZ, R2 ;  /* 0x000000ffff097224 */ /* 0x000fc800078e0002 */
[----:B------:R-:W-:Y:S01]  /*1d520*/  @!P2 IMAD.MOV R9, RZ, RZ, -R9 ;  /* 0x000000ffff09a224 */ /* 0x000fe200078e0a09 */
[----:B------:R-:W-:Y:S01]  /*1d530*/  @!P1 LOP3.LUT R9, RZ, R25, RZ, 0x33, !PT ;  /* 0x00000019ff099212 */ /* 0x000fe200078e33ff */
[----:B0-----:R-:W-:-:S03]  /*1d540*/  IMAD.MOV R2, RZ, RZ, -R3 ;  /* 0x000000ffff027224 */ /* 0x001fc600078e0a03 */
[----:B------:R-:W-:Y:S01]  /*1d550*/  IABS R8, R9 ;  /* 0x0000000900087213 */ /* 0x000fe20000000000 */
[----:B------:R-:W-:Y:S02]  /*1d560*/  IMAD R7, R2, R5, RZ ;  /* 0x0000000502077224 */ /* 0x000fe400078e02ff */
[----:B------:R-:W-:-:S04]  /*1d570*/  IMAD.MOV.U32 R2, RZ, RZ, RZ ;  /* 0x000000ffff027224 */ /* 0x000fc800078e00ff */
        /* <DEDUP_REMOVED lines=22> */
.L_x_11612:
        /* <DEDUP_REMOVED lines=15> */
[----:B------:R-:W-:Y:S02]  /*1d7d0*/  IMAD.MOV.U32 R9, RZ, RZ, R11 ;  /* 0x000000ffff097224 */ /* 0x000fe400078e000b */
        /* <DEDUP_REMOVED lines=19> */
[----:B------:R-:W-:-:S02]  /*1d910*/  IABS R10, R4 ;  /* 0x00000004000a7213 */ /* 0x000fc40000000000 */
[----:B------:R-:W-:Y:S01]  /*1d920*/  IABS R8, R6 ;  /* 0x0000000600087213 */ /* 0x000fe20000000000 */
[----:B------:R-:W-:Y:S01]  /*1d930*/  IMAD.MOV R26, RZ, RZ, -R6 ;  /* 0x000000ffff1a7224 */ /* 0x000fe200078e0a06 */
[----:B------:R-:W-:Y:S02]  /*1d940*/  IADD3 R7, R7, 0x1000000, R4 ;  /* 0x0100000007077810 */ /* 0x000fe40007ffe004 */
[----:B------:R-:W0:Y:S08]  /*1d950*/  I2F.RP R9, R8 ;  /* 0x0000000800097306 */ /* 0x000e300000209400 */
[----:B0-----:R-:W0:Y:S02]  /*1d960*/  MUFU.RCP R9, R9 ;  /* 0x0000000900097308 */ /* 0x001e240000001000 */
[----:B0-----:R-:W-:-:S06]  /*1d970*/  VIADD R3, R9, 0xffffffe ;  /* 0x0ffffffe09037836 */ /* 0x001fcc0000000000 */
[----:B------:R-:W0:Y:S02]  /*1d980*/  F2I.FTZ.U32.TRUNC.NTZ R3, R3 ;  /* 0x0000000300037305 */ /* 0x000e24000021f000 */
[----:B0-----:R-:W-:-:S04]  /*1d990*/  IMAD.MOV R11, RZ, RZ, -R3 ;  /* 0x000000ffff0b7224 */ /* 0x001fc800078e0a03 */
[----:B------:R-:W-:Y:S01]  /*1d9a0*/  IMAD R5, R11, R8, RZ ;  /* 0x000000080b057224 */ /* 0x000fe200078e02ff */
[----:B------:R-:W-:-:S03]  /*1d9b0*/  IABS R11, R6 ;  /* 0x00000006000b7213 */ /* 0x000fc60000000000 */
        /* <DEDUP_REMOVED lines=16> */
.L_x_11613:
[----:B------:R-:W-:-:S05]  /*1dac0*/  LOP3.LUT R2, RZ, R2, RZ, 0x33, !PT ;  /* 0x00000002ff027212 */ /* 0x000fca00078e33ff */
[----:B------:R-:W-:Y:S01]  /*1dad0*/  IMAD.IADD R25, R25, 0x1, R2 ;  /* 0x0000000119197824 */ /* 0x000fe200078e0202 */
[----:B------:R-:W-:Y:S06]  /*1dae0*/  BRA `(.L_x_11614) ;  /* 0x00000000000c7947 */ /* 0x000fec0003800000 */
.L_x_11609:
[----:B------:R-:W-:Y:S02]  /*1daf0*/  IMAD.MOV.U32 R25, RZ, RZ, RZ ;  /* 0x000000ffff197224 */ /* 0x000fe400078e00ff */
[----:B------:R-:W-:Y:S02]  /*1db00*/  IMAD.U32 R24, RZ, RZ, UR6 ;  /* 0x00000006ff187e24 */ /* 0x000fe4000f8e00ff */
[----:B------:R-:W-:-:S07]  /*1db10*/  IMAD.MOV.U32 R26, RZ, RZ, RZ ;  /* 0x000000ffff1a7224 */ /* 0x000fce00078e00ff */
.L_x_11614:
[----:B------:R-:W-:-:S13]  /*1db20*/  ISETP.NE.AND P0, PT, R0, RZ, PT ;  /* 0x000000ff0000720c */ /* 0x000fda0003f05270 */
[----:B------:R-:W0:Y:S01]  /*1db30*/  @!P0 S2R R3, SR_CgaCtaId ;  /* 0x0000000000038919 */ /* 0x000e220000008800 */
[----:B------:R-:W-:-:S04]  /*1db40*/  @!P0 MOV R0, 0x400 ;  /* 0x0000040000008802 */ /* 0x000fc80000000f00 */
[----:B0-----:R-:W-:-:S05]  /*1db50*/  @!P0 LEA R0, R3, R0, 0x18 ;  /* 0x0000000003008211 */ /* 0x001fca00078ec0ff */
[----:B------:R0:W-:Y:S01]  /*1db60*/  @!P0 STS.128 [R0+0x2d8d0], R24 ;  /* 0x02d8d01800008388 */ /* 0x0001e20000000c00 */
[----:B------:R-:W-:Y:S06]  /*1db70*/  BAR.ARV 0x5, 0x200 ;  /* 0x0148000000007b1d */ /* 0x000fec0000002000 */
.L_x_11607:
        /* <DEDUP_REMOVED lines=28> */
[----:B------:R-:W-:Y:S01]  /*1dd40*/  SHF.R.U32.HI R3, RZ, 0x2, R6 ;  /* 0x00000002ff037819 */ /* 0x000fe20000011606 */
[----:B------:R-:W-:-:S02]  /*1dd50*/  IMAD.MOV.U32 R6, RZ, RZ, 0x1 ;  /* 0x00000001ff067424 */ /* 0x000fc400078e00ff */
[----:B------:R-:W-:Y:S01]  /*1dd60*/  STL [R1+0x10], R5 ;  /* 0x0000100501007387 */ /* 0x000fe20000100800 */
[----:B------:R-:W-:-:S03]  /*1dd70*/  LOP3.LUT R2, R2, 0x60, RZ, 0xc0, !PT ;  /* 0x0000006002027812 */ /* 0x000fc600078ec0ff */
[----:B------:R-:W-:Y:S04]  /*1dd80*/  STL [R1+0x48], RZ ;  /* 0x000048ff01007387 */ /* 0x000fe80000100800 */
[----:B------:R0:W-:Y:S04]  /*1dd90*/  STL [R1+0x4], R4 ;  /* 0x0000040401007387 */ /* 0x0001e80000100800 */
[----:B------:R1:W-:Y:S01]  /*1dda0*/  STL [R1], R6 ;  /* 0x0000000601007387 */ /* 0x0003e20000100800 */
[----:B0-----:R-:W-:Y:S02]  /*1ddb0*/  LOP3.LUT R4, R3, R2, RZ, 0xfc, !PT ;  /* 0x0000000203047212 */ /* 0x001fe400078efcff */
[----:B------:R-:W-:-:S02]  /*1ddc0*/  LOP3.LUT R3, R0, 0x20, RZ, 0xfc, !PT ;  /* 0x0000002000037812 */ /* 0x000fc400078efcff */
[----:B------:R-:W-:Y:S01]  /*1ddd0*/  LOP3.LUT R2, R0, 0x40, RZ, 0xfc, !PT ;  /* 0x0000004000027812 */ /* 0x000fe200078efcff */
[----:B------:R-:W-:-:S05]  /*1dde0*/  IMAD R0, R5, 0x2, R18 ;  /* 0x0000000205007824 */ /* 0x000fca00078e0212 */
[----:B------:R1:W-:Y:S02]  /*1ddf0*/  STL [R1+0x30], R0 ;  /* 0x0000300001007387 */ /* 0x0003e40000100800 */
.L_x_11736:
[----:B------:R-:W-:Y:S05]  /*1de00*/  YIELD ;  /* 0x0000000000007946 */ /* 0x000fea0003800000 */
[----:B------:R-:W-:Y:S01]  /*1de10*/  ULDC.64 UR4, c[0x0][0xa28] ;  /* 0x00028a0000047ab9 */ /* 0x000fe20000000a00 */
[----:B------:R-:W-:Y:S01]  /*1de20*/  IMAD.MOV.U32 R11, RZ, RZ, RZ ;  /* 0x000000ffff0b7224 */ /* 0x000fe200078e00ff */
[----:B------:R-:W-:Y:S01]  /*1de30*/  ISETP.NE.U32.AND P0, PT, RZ, UR4, PT ;  /* 0x00000004ff007c0c */ /* 0x000fe2000bf05070 */
[----:B01----:R-:W0:Y:S01]  /*1de40*/  LDC.64 R6, c[0x0][0xa00] ;  /* 0x00028000ff067b82 */ /* 0x003e220000000a00 */
[----:B------:R-:W-:Y:S01]  /*1de50*/  IMAD.MOV.U32 R0, RZ, RZ, RZ ;  /* 0x000000ffff007224 */ /* 0x000fe200078e00ff */
[----:B------:R-:W-:Y:S01]  /*1de60*/  ULDC.64 UR6, c[0x0][0xa10] ;  /* 0x0002840000067ab9 */ /* 0x000fe20000000a00 */
[----:B------:R-:W-:Y:S01]  /*1de70*/  ISETP.NE.AND.EX P0, PT, RZ, UR5, PT, P0 ;  /* 0x00000005ff007c0c */ /* 0x000fe2000bf05300 */
[----:B------:R-:W-:-:S12]  /*1de80*/  ULDC.64 UR4, c[0x0][0xa18] ;  /* 0x0002860000047ab9 */ /* 0x000fd80000000a00 */
[----:B------:R-:W1:Y:S02]  /*1de90*/  @P0 LDC.64 R2, c[0x0][0xa28] ;  /* 0x00028a00ff020b82 */ /* 0x000e640000000a00 */
[----:B-1----:R-:W-:-:S05]  /*1dea0*/  @P0 IMAD.WIDE R2, R27, 0x4, R2 ;  /* 0x000000041b020825 */ /* 0x002fca00078e0202 */
[----:B--2---:R1:W2:Y:S01]  /*1deb0*/  @P0 LDG.E R11, desc[UR52][R2.64] ;  /* 0x00000034020b0981 */ /* 0x0042a2000c1e1900 */
[----:B------:R-:W-:Y:S01]  /*1dec0*/  ISETP.NE.U32.AND P0, PT, RZ, UR4, PT ;  /* 0x00000004ff007c0c */ /* 0x000fe2000bf05070 */
[----:B0-----:R-:W-:Y:S01]  /*1ded0*/  IMAD.WIDE R6, R27, 0x4, R6 ;  /* 0x000000041b067825 */ /* 0x001fe200078e0206 */
[----:B------:R-:W-:Y:S02]  /*1dee0*/  ISETP.NE.U32.AND P1, PT, RZ, UR6, PT ;  /* 0x00000006ff007c0c */ /* 0x000fe4000bf25070 */
[----:B------:R-:W-:Y:S01]  /*1def0*/  ISETP.NE.AND.EX P2, PT, RZ, UR5, PT, P0 ;  /* 0x00000005ff007c0c */ /* 0x000fe2000bf45300 */
[----:B------:R-:W-:Y:S01]  /*1df00*/  ULDC.64 UR4, c[0x0][0xa00] ;  /* 0x0002800000047ab9 */ /* 0x000fe20000000a00 */
[----:B------:R-:W-:Y:S01]  /*1df10*/  ISETP.NE.AND.EX P1, PT, RZ, UR7, PT, P1 ;  /* 0x00000007ff007c0c */ /* 0x000fe2000bf25310 */
[----:B------:R-:W-:Y:S01]  /*1df20*/  IMAD.MOV.U32 R4, RZ, RZ, RZ ;  /* 0x000000ffff047224 */ /* 0x000fe200078e00ff */
[----:B------:R-:W-:Y:S01]  /*1df30*/  ISETP.NE.U32.AND P0, PT, RZ, UR4, PT ;  /* 0x00000004ff007c0c */ /* 0x000fe2000bf05070 */
[----:B-1----:R-:W0:Y:S03]  /*1df40*/  LDC.64 R2, c[0x0][0xa10] ;  /* 0x00028400ff027b82 */ /* 0x002e260000000a00 */
[----:B------:R-:W-:-:S05]  /*1df50*/  ISETP.NE.AND.EX P0, PT, RZ, UR5, PT, P0 ;  /* 0x00000005ff007c0c */ /* 0x000fca000bf05300 */
[----:B------:R-:W1:Y:S08]  /*1df60*/  @P2 LDC.64 R8, c[0x0][0xa18] ;  /* 0x00028600ff082b82 */ /* 0x000e700000000a00 */
[----:B---3--:R-:W3:Y:S01]  /*1df70*/  @P0 LDG.E R0, desc[UR52][R6.64] ;  /* 0x0000003406000981 */ /* 0x008ee2000c1e1900 */
[----:B------:R-:W-:Y:S01]  /*1df80*/  ULDC UR4, c[0x0][0x288] ;  /* 0x0000a20000047ab9 */ /* 0x000fe20000000800 */
[----:B0-----:R-:W-:-:S05]  /*1df90*/  IMAD.WIDE R2, R27, 0x4, R2 ;  /* 0x000000041b027825 */ /* 0x001fca00078e0202 */
[----:B-----5:R-:W5:Y:S01]  /*1dfa0*/  @P1 LDG.E R4, desc[UR52][R2.64] ;  /* 0x0000003402041981 */ /* 0x020f62000c1e1900 */
[----:B-1----:R-:W-:-:S03]  /*1dfb0*/  @P2 IMAD.WIDE R8, R27, 0x4, R8 ;  /* 0x000000041b082825 */ /* 0x002fc600078e0208 */
[----:B---3--:R0:W-:Y:S02]  /*1dfc0*/  STL [R1+0x34], R0 ;  /* 0x0000340001007387 */ /* 0x0081e40000100800 */
[----:B0-----:R-:W-:Y:S01]  /*1dfd0*/  IMAD.U32 R0, RZ, RZ, UR4 ;  /* 0x00000004ff007e24 */ /* 0x001fe2000f8e00ff */
[----:B------:R-:W-:-:S05]  /*1dfe0*/  ULDC.64 UR4, c[0x0][0x418] ;  /* 0x0001060000047ab9 */ /* 0x000fca0000000a00 */
        /* <DEDUP_REMOVED lines=11> */
[----:B--2---:R0:W-:Y:S01]  /*1e0a0*/  STL [R1+0x28], R11 ;  /* 0x0000280b01007387 */ /* 0x0041e20000100800 */
[----:B------:R-:W-:Y:S01]  /*1e0b0*/  IMAD.MOV.U32 R12, RZ, RZ, R0 ;  /* 0x000000ffff0c7224 */ /* 0x000fe200078e0000 */
[----:B------:R-:W-:Y:S06]  /*1e0c0*/  @P2 BRA `(.L_x_11616) ;  /* 0x0000000000142947 */ /* 0x000fec0003800000 */
[----:B------:R-:W-:Y:S05]  /*1e0d0*/  @!P0 BRA `(.L_x_11616) ;  /* 0x0000000000108947 */ /* 0x000fea0003800000 */
[----:B0-----:R-:W2:Y:S04]  /*1e0e0*/  LDG.E R0, desc[UR52][R6.64] ;  /* 0x0000003406007981 */ /* 0x001ea8000c1e1900 */
[----:B------:R-:W2:Y:S02]  /*1e0f0*/  LDG.E R6, desc[UR52][R6.64+0x4] ;  /* 0x0000043406067981 */ /* 0x000ea4000c1e1900 */
[----:B--2---:R-:W-:-:S05]  /*1e100*/  IMAD.IADD R12, R6, 0x1, -R0 ;  /* 0x00000001060c7824 */ /* 0x004fca00078e0a00 */
[----:B------:R1:W-:Y:S02]  /*1e110*/  STL [R1+0x8], R12 ;  /* 0x0000080c01007387 */ /* 0x0003e40000100800 */
.L_x_11616:
[----:B------:R-:W-:Y:S01]  /*1e120*/  ULDC.64 UR4, c[0x0][0xa20] ;  /* 0x0002880000047ab9 */ /* 0x000fe20000000a00 */
[C---:B------:R-:W-:Y:S02]  /*1e130*/  LOP3.LUT R10, R26.reuse, 0xff000000, RZ, 0xc0, !PT ;  /* 0xff0000001a0a7812 */ /* 0x040fe400078ec0ff */
[----:B------:R-:W-:Y:S02]  /*1e140*/  ISETP.NE.U32.AND P0, PT, RZ, UR4, PT ;  /* 0x00000004ff007c0c */ /* 0x000fe4000bf05070 */
[----:B------:R-:W-:Y:S02]  /*1e150*/  SHF.R.U32.HI R10, RZ, 0x8, R10 ;  /* 0x00000008ff0a7819 */ /* 0x000fe4000001160a */
[----:B------:R-:W-:Y:S02]  /*1e160*/  ISETP.NE.AND.EX P0, PT, RZ, UR5, PT, P0 ;  /* 0x00000005ff007c0c */ /* 0x000fe4000bf05300 */
[C---:B0-----:R-:W-:Y:S02]  /*1e170*/  LOP3.LUT R0, R26.reuse, 0xff0000, RZ, 0xc0, !PT ;  /* 0x00ff00001a007812 */ /* 0x041fe400078ec0ff */
[----:B------:R-:W-:-:S02]  /*1e180*/  LOP3.LUT R17, R26, 0xffff, RZ, 0xc0, !PT ;  /* 0x0000ffff1a117812 */ /* 0x000fc400078ec0ff */
[----:B------:R-:W-:-:S07]  /*1e190*/  LEA.HI R10, R0, R10, RZ, 0x10 ;  /* 0x0000000a000a7211 */ /* 0x000fce00078f80ff */
[----:B------:R-:W-:Y:S05]  /*1e1a0*/  @!P0 BRA `(.L_x_11617) ;  /* 0x0000000000108947 */ /* 0x000fea0003800000 */
[----:B------:R-:W0:Y:S02]  /*1e1b0*/  LDC.64 R6, c[0x0][0xa20] ;  /* 0x00028800ff067b82 */ /* 0x000e240000000a00 */
[----:B0-----:R-:W-:-:S05]  /*1e1c0*/  IMAD.WIDE R6, R27, 0x4, R6 ;  /* 0x000000041b067825 */ /* 0x001fca00078e0206 */
[----:B------:R0:W5:Y:S01]  /*1e1d0*/  LDG.E R5, desc[UR52][R6.64] ;  /* 0x0000003406057981 */ /* 0x000162000c1e1900 */
[----:B------:R-:W-:Y:S05]  /*1e1e0*/  BRA `(.L_x_11618) ;  /* 0x0000000000247947 */ /* 0x000fea0003800000 */
.L_x_11617:
        /* <DEDUP_REMOVED lines=9> */
.L_x_11618:
[----:B------:R-:W2:Y:S04]  /*1e280*/  @P1 LDG.E R0, desc[UR52][R2.64] ;  /* 0x0000003402001981 */ /* 0x000ea8000c1e1900 */
[----:B0-----:R0:W2:Y:S01]  /*1e290*/  @P1 LDG.E R6, desc[UR52][R2.64+0x4] ;  /* 0x0000043402061981 */ /* 0x0010a2000c1e1900 */
[----:B------:R-:W-:Y:S02]  /*1e2a0*/  IMAD R25, R25, 0xc0, RZ ;  /* 0x000000c019197824 */ /* 0x000fe400078e02ff */
[----:B-----5:R-:W-:Y:S01]  /*1e2b0*/  IMAD.IADD R5, R5, 0x1, -R11 ;  /* 0x0000000105057824 */ /* 0x020fe200078e0a0b */
[----:B0-----:R-:W0:Y:S02]  /*1e2c0*/  LDC R2, c[0x0][0x448] ;  /* 0x00011200ff027b82 */ /* 0x001e240000000800 */
[----:B0-----:R-:W-:-:S13]  /*1e2d0*/  ISETP.NE.AND P2, PT, R2, 0x1, PT ;  /* 0x000000010200780c */ /* 0x001fda0003f45270 */
[----:B------:R-:W0:Y:S08]  /*1e2e0*/  @P2 LDC R3, c[0x0][0x44c] ;  /* 0x00011300ff032b82 */ /* 0x000e300000000800 */
[----:B------:R-:W3:Y:S01]  /*1e2f0*/  @P2 LDC R2, c[0x0][0x450] ;  /* 0x00011400ff022b82 */ /* 0x000ee20000000800 */
[----:B--2---:R-:W-:Y:S02]  /*1e300*/  @P1 IMAD.IADD R8, R6, 0x1, -R0 ;  /* 0x0000000106081824 */ /* 0x004fe400078e0a00 */
[----:B------:R-:W-:-:S02]  /*1e310*/  VIADD R0, R25, 0xbf ;  /* 0x000000bf19007836 */ /* 0x000fc40000000000 */
[----:B------:R-:W-:Y:S02]  /*1e320*/  IMAD.IADD R11, R5, 0x1, R8 ;  /* 0x00000001050b7824 */ /* 0x000fe400078e0208 */
[----:B0-----:R-:W-:-:S03]  /*1e330*/  @P2 IMAD.HI.U32 R3, R0, R3, RZ ;  /* 0x0000000300032227 */ /* 0x001fc600078e00ff */
[----:B------:R0:W-:Y:S01]  /*1e340*/  STL [R1+0x18], R11 ;  /* 0x0000180b01007387 */ /* 0x0001e20000100800 */
[C---:B------:R-:W-:Y:S01]  /*1e350*/  VIADD R22, R11.reuse, 0x7f ;  /* 0x0000007f0b167836 */ /* 0x040fe20000000000 */
[----:B---3--:R-:W-:Y:S02]  /*1e360*/  @P2 SHF.R.U32.HI R0, RZ, R2, R3 ;  /* 0x00000002ff002219 */ /* 0x008fe40000011603 */
[----:B------:R-:W-:Y:S02]  /*1e370*/  IADD3 R21, R11, 0x1, -R12 ;  /* 0x000000010b157810 */ /* 0x000fe40007ffe80c */
[----:B------:R-:W-:-:S03]  /*1e380*/  SHF.R.S32.HI R2, RZ, 0x1f, R22 ;  /* 0x0000001fff027819 */ /* 0x000fc60000011416 */
[----:B------:R-:W-:Y:S01]  /*1e390*/  IMAD.IADD R0, R21, 0x1, R0 ;  /* 0x0000000115007824 */ /* 0x000fe200078e0200 */
[----:B------:R-:W-:Y:S02]  /*1e3a0*/  LEA.HI R22, R2, R22, RZ, 0x7 ;  /* 0x0000001602167211 */ /* 0x000fe400078f38ff */
[----:B------:R-:W2:Y:S02]  /*1e3b0*/  LDC.64 R2, c[0x0][0x9e0] ;  /* 0x00027800ff027b82 */ /* 0x000ea40000000a00 */
[----:B------:R-:W-:Y:S02]  /*1e3c0*/  SHF.R.S32.HI R22, RZ, 0x7, R22 ;  /* 0x00000007ff167819 */ /* 0x000fe40000011416 */
[----:B--2---:R-:W-:Y:S01]  /*1e3d0*/  ISETP.GE.AND P3, PT, R3, 0x1, PT ;  /* 0x000000010300780c */ /* 0x004fe20003f66270 */
[----:B------:R-:W-:-:S12]  /*1e3e0*/  IMAD.IADD R2, R0, 0x1, R2 ;  /* 0x0000000100027824 */ /* 0x000fd800078e0202 */
[----:B0-----:R-:W-:Y:S05]  /*1e3f0*/  @!P3 BRA `(.L_x_11619) ;  /* 0x000000000048b947 */ /* 0x001fea0003800000 */
        /* <DEDUP_REMOVED lines=11> */
.L_x_11621:
[----:B------:R-:W-:-:S13]  /*1e4b0*/  ISETP.NE.AND P0, PT, R3, 0x1, PT ;  /* 0x000000010300780c */ /* 0x000fda0003f05270 */
[----:B------:R-:W0:Y:S02]  /*1e4c0*/  @P0 LDC.64 R6, c[0x0][0x9e8] ;  /* 0x00027a00ff060b82 */ /* 0x000e240000000a00 */
[----:B0-----:R-:W-:-:S05]  /*1e4d0*/  @P0 IMAD.HI.U32 R6, R9, R6, RZ ;  /* 0x0000000609060227 */ /* 0x001fca00078e00ff */
[----:B------:R-:W-:-:S07]  /*1e4e0*/  @P0 SHF.R.U32.HI R9, RZ, R7, R6 ;  /* 0x00000007ff090219 */ /* 0x000fce0000011606 */
.L_x_11622:
[----:B------:R-:W-:Y:S05]  /*1e4f0*/  BSYNC B0 ;  /* 0x0000000000007941 */ /* 0x000fea0003800000 */
.L_x_11620:
[----:B------:R-:W-:-:S05]  /*1e500*/  IMAD R9, R9, R3, R3 ;  /* 0x0000000309097224 */ /* 0x000fca00078e0203 */
[----:B------:R-:W-:-:S07]  /*1e510*/  VIMNMX R2, R2, R9, PT ;  /* 0x0000000902027248 */ /* 0x000fce0003fe0100 */
.L_x_11619:
[----:B------:R-:W0:Y:S01]  /*1e520*/  @P2 LDC R6, c[0x0][0x44c] ;  /* 0x00011300ff062b82 */ /* 0x000e220000000800 */
[----:B------:R-:W-:Y:S01]  /*1e530*/  VIADD R2, R2, 0x7f ;  /* 0x0000007f02027836 */ /* 0x000fe20000000000 */
[----:B------:R-:W-:Y:S01]  /*1e540*/  ULDC UR4, c[0x0][0x9dc] ;  /* 0x0002770000047ab9 */ /* 0x000fe20000000800 */
[----:B------:R-:W-:Y:S02]  /*1e550*/  IMAD.MOV.U32 R0, RZ, RZ, R25 ;  /* 0x000000ffff007224 */ /* 0x000fe400078e0019 */
[----:B------:R-:W-:-:S03]  /*1e560*/  IMAD.IADD R20, R11, 0x1, -R12 ;  /* 0x000000010b147824 */ /* 0x000fc600078e0a0c */
[----:B------:R-:W2:Y:S01]  /*1e570*/  @P2 LDC R7, c[0x0][0x450] ;  /* 0x00011400ff072b82 */ /* 0x000ea20000000800 */
[----:B0-----:R-:W-:-:S05]  /*1e580*/  @P2 IMAD.HI.U32 R6, R25, R6, RZ ;  /* 0x0000000619062227 */ /* 0x001fca00078e00ff */
[----:B--2---:R-:W-:Y:S02]  /*1e590*/  @P2 SHF.R.U32.HI R0, RZ, R7, R6 ;  /* 0x00000007ff002219 */ /* 0x004fe40000011606 */
[----:B------:R-:W-:-:S04]  /*1e5a0*/  SHF.R.S32.HI R6, RZ, 0x1f, R2 ;  /* 0x0000001fff067819 */ /* 0x000fc80000011402 */
[----:B------:R-:W-:Y:S01]  /*1e5b0*/  LEA.HI R6, R6, R2, RZ, 0x7 ;  /* 0x0000000206067211 */ /* 0x000fe200078f38ff */
[----:B------:R-:W-:-:S03]  /*1e5c0*/  IMAD.IADD R2, R20, 0x1, R0 ;  /* 0x0000000114027824 */ /* 0x000fc600078e0200 */
[----:B------:R-:W-:Y:S01]  /*1e5d0*/  SHF.R.S32.HI R9, RZ, 0x7, R6 ;  /* 0x00000007ff097819 */ /* 0x000fe20000011406 */
[----:B------:R-:W-:-:S03]  /*1e5e0*/  VIADD R0, R2, -UR4 ;  /* 0x8000000402007c36 */ /* 0x000fc60008000000 */
        /* <DEDUP_REMOVED lines=12> */
.L_x_11625:
[----:B------:R-:W-:-:S13]  /*1e6b0*/  ISETP.NE.AND P0, PT, R3, 0x1, PT ;  /* 0x000000010300780c */ /* 0x000fda0003f05270 */
[----:B------:R-:W0:Y:S02]  /*1e6c0*/  @P0 LDC.64 R6, c[0x0][0x9e8] ;  /* 0x00027a00ff060b82 */ /* 0x000e240000000a00 */
[----:B0-----:R-:W-:-:S05]  /*1e6d0*/  @P0 IMAD.HI.U32 R6, R2, R6, RZ ;  /* 0x0000000602060227 */ /* 0x001fca00078e00ff */
[----:B------:R-:W-:-:S07]  /*1e6e0*/  @P0 SHF.R.U32.HI R2, RZ, R7, R6 ;  /* 0x00000007ff020219 */ /* 0x000fce0000011606 */
.L_x_11626:
[----:B------:R-:W-:Y:S05]  /*1e6f0*/  BSYNC B0 ;  /* 0x0000000000007941 */ /* 0x000fea0003800000 */
.L_x_11624:
[----:B------:R-:W-:-:S05]  /*1e700*/  IMAD R2, R2, R3, RZ ;  /* 0x0000000302027224 */ /* 0x000fca00078e02ff */
[----:B------:R-:W-:-:S07]  /*1e710*/  VIMNMX R0, R0, R2, !PT ;  /* 0x0000000200007248 */ /* 0x000fce0007fe0100 */
.L_x_11623:
        /* <DEDUP_REMOVED lines=40> */
.L_x_11628:
[----:B------:R-:W-:Y:S05]  /*1e9a0*/  BSYNC B0 ;  /* 0x0000000000007941 */ /* 0x000fea0003800000 */
.L_x_11627:
        /* <DEDUP_REMOVED lines=24> */
.L_x_11804:
[----:B--2---:R-:W-:Y:S02]  /*1eb30*/  ISETP.NE.AND P0, PT, R14, RZ, PT ;  /* 0x000000ff0e00720c */ /* 0x004fe40003f05270 */
[----:B------:R-:W-:-:S11]  /*1eb40*/  PLOP3.LUT P6, PT, PT, PT, PT, 0x8, 0x0 ;  /* 0x000000000000781c */ /* 0x000fd60003fce170 */
[----:B------:R-:W-:Y:S05]  /*1eb50*/  @P0 BRA `(.L_x_11632) ;  /* 0x00000000000c0947 */ /* 0x000fea0003800000 */
[----:B------:R-:W-:-:S03]  /*1eb60*/  UMOV UR4, 0xffffffff ;  /* 0xffffffff00047882 */ /* 0x000fc60000000000 */
[----:B------:R-:W-:Y:S05]  /*1eb70*/  BRA.DIV UR4, `(.L_x_11633) ;  /* 0x0000007604407947 */ /* 0x000fea000b800000 */
[----:B------:R-:W-:-:S13]  /*1eb80*/  ELECT P6, URZ, PT ;  /* 0x00000000003f782f */ /* 0x000fda00038c0000 */
.L_x_11632:
        /* <DEDUP_REMOVED lines=9> */
.L_x_11807:
[----:B------:R-:W-:Y:S05]  /*1ec20*/  BSYNC B1 ;  /* 0x0000000000017941 */ /* 0x000fea0003800000 */
.L_x_11634:
[----:B------:R-:W-:Y:S04]  /*1ec30*/  BSSY B1, `(.L_x_11636) ;  /* 0x000008c000017945 */ /* 0x000fe80003800000 */
[----:B------:R-:W-:Y:S05]  /*1ec40*/  @!P6 BRA `(.L_x_11637) ;  /* 0x000000080028e947 */ /* 0x000fea0003800000 */
[----:B------:R-:W2:Y:S01]  /*1ec50*/  LDL R8, [R1+0x4] ;  /* 0x0000040001087983 */ /* 0x000ea20000100800 */
[----:B------:R-:W-:Y:S01]  /*1ec60*/  IMAD R10, R29, 0x8, R18 ;  /* 0x000000081d0a7824 */ /* 0x000fe200078e0212 */
[----:B------:R-:W3:Y:S01]  /*1ec70*/  S2R R7, SR_TID.X ;  /* 0x0000000000077919 */ /* 0x000ee20000002100 */
[----:B------:R-:W-:Y:S01]  /*1ec80*/  BSSY B2, `(.L_x_11638) ;  /* 0x0000006000027945 */ /* 0x000fe20003800000 */
[----:B---3--:R-:W-:-:S04]  /*1ec90*/  LOP3.LUT R7, R7, 0x7f, RZ, 0xc0, !PT ;  /* 0x0000007f07077812 */ /* 0x008fc800078ec0ff */
[----:B------:R-:W-:Y:S02]  /*1eca0*/  ISETP.NE.AND P1, PT, R7, RZ, PT ;  /* 0x000000ff0700720c */ /* 0x000fe40003f25270 */
[----:B--2---:R-:W-:-:S04]  /*1ecb0*/  SHF.L.U32 R9, R8, 0x1f, RZ ;  /* 0x0000001f08097819 */ /* 0x004fc800000006ff */
[----:B------:R-:W2:Y:S02]  /*1ecc0*/  SYNCS.PHASECHK.TRANS64.TRYWAIT P0, [R10+URZ+0x2d8a0], R9 ;  /* 0x02d8a0090a0075a7 */ /* 0x000ea4000800017f */
[----:B--2---:R-:W-:Y:S05]  /*1ecd0*/  @!P0 BRA `(.L_x_11639) ;  /* 0x00000074001c8947 */ /* 0x004fea0003800000 */
.L_x_11808:
[----:B------:R-:W-:Y:S05]  /*1ece0*/  BSYNC B2 ;  /* 0x0000000000027941 */ /* 0x000fea0003800000 */
.L_x_11638:
[----:B------:R-:W-:Y:S04]  /*1ecf0*/  BSSY B2, `(.L_x_11640) ;  /* 0x0000009000027945 */ /* 0x000fe80003800000 */
[----:B------:R-:W-:Y:S05]  /*1ed00*/  @P1 BRA `(.L_x_11641) ;  /* 0x00000000001c1947 */ /* 0x000fea0003800000 */
[----:B0-----:R-:W0:Y:S02]  /*1ed10*/  S2R R6, SR_TID.X ;  /* 0x0000000000067919 */ /* 0x001e240000002100 */
[----:B0-----:R-:W-:Y:S01]  /*1ed20*/  LOP3.LUT R7, R6, 0x1f, RZ, 0xc0, !PT ;  /* 0x0000001f06077812 */ /* 0x001fe200078ec0ff */
[----:B------:R-:W-:-:S03]  /*1ed30*/  IMAD.MOV.U32 R6, RZ, RZ, 0x6000 ;  /* 0x00006000ff067424 */ /* 0x000fc600078e00ff */
[----:B------:R-:W-:Y:S01]  /*1ed40*/  ISETP.NE.AND P0, PT, R7, RZ, PT ;  /* 0x000000ff0700720c */ /* 0x000fe20003f05270 */
[----:B------:R3:W-:-:S12]  /*1ed50*/  SYNCS.ARRIVE.TRANS64 RZ, [R10+URZ+0x2d890], R6 ;  /* 0x02d890060aff79a7 */ /* 0x0007d8000800003f */
[----:B---3--:R-:W-:Y:S05]  /*1ed60*/  @!P0 BRA `(.L_x_11641) ;  /* 0x0000000000048947 */ /* 0x008fea0003800000 */
[----:B------:R-:W-:Y:S01]  /*1ed70*/  BPT.TRAP 0x1 ;  /* 0x000000040000795c */ /* 0x000fe20000300000 */
.L_x_11641:
[----:B------:R-:W-:Y:S05]  /*1ed80*/  BSYNC B2 ;  /* 0x0000000000027941 */ /* 0x000fea0003800000 */
.L_x_11640:
        /* <DEDUP_REMOVED lines=12> */
.L_x_11642:
        /* <DEDUP_REMOVED lines=16> */
.L_x_11643:
        /* <DEDUP_REMOVED lines=16> */
.L_x_11644:
        /* <DEDUP_REMOVED lines=13> */
.L_x_11809:
[----:B------:R-:W-:Y:S05]  /*1f120*/  BSYNC B2 ;  /* 0x0000000000027941 */ /* 0x000fea0003800000 */
.L_x_11645:
[----:B------:R-:W-:Y:S01]  /*1f130*/  BSSY B2, `(.L_x_11647) ;  /* 0x000000b000027945 */ /* 0x000fe20003800000 */
[----:B-1----:R-:W-:Y:S02]  /*1f140*/  IMAD.MOV.U32 R12, RZ, RZ, 0x0 ;  /* 0x00000000ff0c7424 */ /* 0x002fe400078e00ff */
[----:B------:R-:W-:Y:S01]  /*1f150*/  IMAD.MOV.U32 R13, RZ, RZ, 0x12f00000 ;  /* 0x12f00000ff0d7424 */ /* 0x000fe200078e00ff */
[----:B------:R-:W-:Y:S06]  /*1f160*/  @P1 BRA `(.L_x_11648) ;  /* 0x00000000001c1947 */ /* 0x000fec0003800000 */
[----:B------:R-:W1:Y:S02]  /*1f170*/  S2R R6, SR_TID.X ;  /* 0x0000000000067919 */ /* 0x000e640000002100 */
[----:B-1----:R-:W-:Y:S01]  /*1f180*/  LOP3.LUT R11, R6, 0x1f, RZ, 0xc0, !PT ;  /* 0x0000001f060b7812 */ /* 0x002fe200078ec0ff */
[----:B------:R-:W-:-:S03]  /*1f190*/  IMAD.MOV.U32 R6, RZ, RZ, 0x6000 ;  /* 0x00006000ff067424 */ /* 0x000fc600078e00ff */
[----:B------:R-:W-:Y:S01]  /*1f1a0*/  ISETP.NE.AND P0, PT, R11, RZ, PT ;  /* 0x000000ff0b00720c */ /* 0x000fe20003f05270 */
[----:B------:R1:W-:-:S12]  /*1f1b0*/  SYNCS.ARRIVE.TRANS64 RZ, [R10+URZ+0x2d8b0], R6 ;  /* 0x02d8b0060aff79a7 */ /* 0x0003d8000800003f */
[----:B-1----:R-:W-:Y:S05]  /*1f1c0*/  @!P0 BRA `(.L_x_11648) ;  /* 0x0000000000048947 */ /* 0x002fea0003800000 */
[----:B------:R-:W-:Y:S01]  /*1f1d0*/  BPT.TRAP 0x1 ;  /* 0x000000040000795c */ /* 0x000fe20000300000 */
.L_x_11648:
[----:B------:R-:W-:Y:S05]  /*1f1e0*/  BSYNC B2 ;  /* 0x0000000000027941 */ /* 0x000fea0003800000 */
.L_x_11647:
[----:B------:R-:W-:Y:S01]  /*1f1f0*/  R2UR UR10, R23 ;  /* 0x00000000170a72ca */ /* 0x000fe200000e0000 */
[----:B------:R-:W-:Y:S01]  /*1f200*/  UIADD3 UR4, UP0, UR40, 0x670, URZ ;  /* 0x0000067028047890 */ /* 0x000fe2000ff1e03f */
[----:B------:R-:W-:Y:S01]  /*1f210*/  R2UR UR6, R12 ;  /* 0x000000000c0672ca */ /* 0x000fe200000e0000 */
[----:B0-2---:R-:W-:Y:S01]  /*1f220*/  VIADD R10, R10, 0x2d8b0 ;  /* 0x0002d8b00a0a7836 */ /* 0x005fe20000000000 */
[----:B------:R-:W-:Y:S01]  /*1f230*/  R2UR UR7, R13 ;  /* 0x000000000d0772ca */ /* 0x000fe200000e0000 */
[----:B------:R-:W-:Y:S01]  /*1f240*/  VIADD R6, R8, 0x400 ;  /* 0x0000040008067836 */ /* 0x000fe20000000000 */
[----:B------:R-:W-:Y:S01]  /*1f250*/  PLOP3.LUT P0, PT, PT, PT, PT, 0x80, 0x0 ;  /* 0x000000000000781c */ /* 0x000fe20003f0f070 */
[----:B------:R-:W-:-:S12]  /*1f260*/  UIADD3.X UR5, URZ, UR41, URZ, UP0, !UPT ;  /* 0x000000293f057290 */ /* 0x000fd800087fe43f */
.L_x_11649:
        /* <DEDUP_REMOVED lines=15> */
.L_x_11650:
        /* <DEDUP_REMOVED lines=15> */
.L_x_11651:
        /* <DEDUP_REMOVED lines=10> */
.L_x_11637:
[----:B------:R-:W-:Y:S05]  /*1f4f0*/  BSYNC B1 ;  /* 0x0000000000017941 */ /* 0x000fea0003800000 */
.L_x_11636:
        /* <DEDUP_REMOVED lines=11> */
.L_x_11668:
[----:B------:R-:W-:Y:S05]  /*1f5b0*/  YIELD ;  /* 0x0000000000007946 */ /* 0x000fea0003800000 */
[----:B------:R-:W-:Y:S04]  /*1f5c0*/  BSSY B1, `(.L_x_11652) ;  /* 0x000008b000017945 */ /* 0x000fe80003800000 */
[----:B--2---:R-:W-:Y:S05]  /*1f5d0*/  @!P6 BRA `(.L_x_11653) ;  /* 0x000000080024e947 */ /* 0x004fea0003800000 */
[----:B0-----:R-:W2:Y:S01]  /*1f5e0*/  LDL R6, [R1+0x4] ;  /* 0x0000040001067983 */ /* 0x001ea20000100800 */
[----:B------:R-:W-:Y:S01]  /*1f5f0*/  IMAD R9, R29, 0x8, R18 ;  /* 0x000000081d097824 */ /* 0x000fe200078e0212 */
[----:B------:R-:W0:Y:S01]  /*1f600*/  S2R R3, SR_TID.X ;  /* 0x0000000000037919 */ /* 0x000e220000002100 */
[----:B------:R-:W-:Y:S01]  /*1f610*/  BSSY B2, `(.L_x_11654) ;  /* 0x0000006000027945 */ /* 0x000fe20003800000 */
[----:B0-----:R-:W-:-:S04]  /*1f620*/  LOP3.LUT R3, R3, 0x7f, RZ, 0xc0, !PT ;  /* 0x0000007f03037812 */ /* 0x001fc800078ec0ff */
[----:B------:R-:W-:Y:S02]  /*1f630*/  ISETP.NE.AND P2, PT, R3, RZ, PT ;  /* 0x000000ff0300720c */ /* 0x000fe40003f45270 */
[----:B--2---:R-:W-:-:S04]  /*1f640*/  SHF.L.U32 R8, R6, 0x1f, RZ ;  /* 0x0000001f06087819 */ /* 0x004fc800000006ff */
[----:B------:R-:W0:Y:S02]  /*1f650*/  SYNCS.PHASECHK.TRANS64.TRYWAIT P1, [R9+URZ+0x2d8a0], R8 ;  /* 0x02d8a008090075a7 */ /* 0x000e24000802017f */
[----:B0-----:R-:W-:Y:S05]  /*1f660*/  @!P1 BRA `(.L_x_11655) ;  /* 0x0000006800e09947 */ /* 0x001fea0003800000 */
.L_x_11810:
[----:B------:R-:W-:Y:S05]  /*1f670*/  BSYNC B2 ;  /* 0x0000000000027941 */ /* 0x000fea0003800000 */
.L_x_11654:
        /* <DEDUP_REMOVED lines=9> */
.L_x_11657:
[----:B------:R-:W-:Y:S05]  /*1f710*/  BSYNC B2 ;  /* 0x0000000000027941 */ /* 0x000fea0003800000 */
.L_x_11656:
        /* <DEDUP_REMOVED lines=11> */
.L_x_11658:
        /* <DEDUP_REMOVED lines=10> */
[----:B------:R-:W-:Y:S01]  /*1f870*/  IMAD.MOV.U32 R23, RZ, RZ, 0x20 ;  /* 0x00000020ff177424 */ /* 0x000fe200078e00ff */
[----:B------:R-:W-:Y:S01]  /*1f880*/  PLOP3.LUT P1, PT, PT, PT, PT, 0x80, 0x0 ;  /* 0x000000000000781c */ /* 0x000fe20003f2f070 */
[----:B------:R-:W-:Y:S01]  /*1f890*/  VIADD R11, R7, 0x17400 ;  /* 0x00017400070b7836 */ /* 0x000fe20000000000 */
[----:B------:R-:W-:Y:S01]  /*1f8a0*/  UMOV UR6, 0x0 ;  /* 0x0000000000067882 */ /* 0x000fe20000000000 */
[----:B------:R-:W-:Y:S01]  /*1f8b0*/  UMOV UR7, 0x12f00000 ;  /* 0x12f0000000077882 */ /* 0x000fe20000000000 */
[----:B------:R-:W-:-:S15]  /*1f8c0*/  R2UR UR10, R23 ;  /* 0x00000000170a72ca */ /* 0x000fde00000e0000 */
.L_x_11659:
        /* <DEDUP_REMOVED lines=16> */
.L_x_11660:
        /* <DEDUP_REMOVED lines=10> */
[----:B------:R-:W2:Y:S01]  /*1fa70*/  SYNCS.PHASECHK.TRANS64.TRYWAIT P1, [R9+URZ+0x2d8c0], R8 ;  /* 0x02d8c008090075a7 */ /* 0x000ea2000802017f */
[----:B------:R-:W-:Y:S04]  /*1fa80*/  BSSY B2, `(.L_x_11661) ;  /* 0x0000002000027945 */ /* 0x000fe80003800000 */
[----:B--2---:R-:W-:Y:S05]  /*1fa90*/  @!P1 BRA `(.L_x_11662) ;  /* 0x0000006400e89947 */ /* 0x004fea0003800000 */
.L_x_11811:
[----:B------:R-:W-:Y:S05]  /*1faa0*/  BSYNC B2 ;  /* 0x0000000000027941 */ /* 0x000fea0003800000 */
.L_x_11661:
        /* <DEDUP_REMOVED lines=11> */
.L_x_11664:
[----:B------:R-:W-:Y:S05]  /*1fb60*/  BSYNC B2 ;  /* 0x0000000000027941 */ /* 0x000fea0003800000 */
.L_x_11663:
        /* <DEDUP_REMOVED lines=8> */
.L_x_11665:
        /* <DEDUP_REMOVED lines=15> */
.L_x_11666:
        /* <DEDUP_REMOVED lines=15> */
.L_x_11667:
        /* <DEDUP_REMOVED lines=10> */
.L_x_11653:
[----:B------:R-:W-:Y:S05]  /*1fe70*/  BSYNC B1 ;  /* 0x0000000000017941 */ /* 0x000fea0003800000 */
.L_x_11652:
        /* <DEDUP_REMOVED lines=10> */
.L_x_11630:
[----:B------:R-:W-:Y:S05]  /*1ff20*/  BSYNC B0 ;  /* 0x0000000000007941 */ /* 0x000fea0003800000 */
.L_x_11629:
[----:B------:R-:W3:Y:S01]  /*1ff30*/  LDC R2, c[0x0][0x448] ;  /* 0x00011200ff027b82 */ /* 0x000ee20000000800 */
[----:B------:R-:W-:Y:S01]  /*1ff40*/  VIADD R3, R25, 0xbf ;  /* 0x000000bf19037836 */ /* 0x000fe20000000000 */
[----:B------:R-:W-:Y:S06]  /*1ff50*/  @!P0 WARPSYNC.ALL ;  /* 0x0000000000008948 */ /* 0x000fec0003800000 */
[----:B------:R-:W-:Y:S01]  /*1ff60*/  @!P0 BAR.SYNC.DEFER_BLOCKING 0xc, 0x200 ;  /* 0x0308000000008b1d */ /* 0x000fe20000010000 */
[----:B---3--:R-:W-:-:S13]  /*1ff70*/  ISETP.NE.AND P1, PT, R2, 0x1, PT ;  /* 0x000000010200780c */ /* 0x008fda0003f25270 */
[----:B------:R-:W3:Y:S08]  /*1ff80*/  @P1 LDC R4, c[0x0][0x44c] ;  /* 0x00011300ff041b82 */ /* 0x000ef00000000800 */
[----:B------:R-:W4:Y:S01]  /*1ff90*/  @P1 LDC R2, c[0x0][0x450] ;  /* 0x00011400ff021b82 */ /* 0x000f220000000800 */
[----:B---3--:R-:W-:-:S05]  /*1ffa0*/  @P1 IMAD.HI.U32 R4, R3, R4, RZ ;  /* 0x0000000403041227 */ /* 0x008fca00078e00ff */
[----:B----4-:R-:W-:-:S05]  /*1ffb0*/  @P1 SHF.R.U32.HI R3, RZ, R2, R4 ;  /* 0x00000002ff031219 */ /* 0x010fca0000011604 */
[----:B------:R-:W-:Y:S02]  /*1ffc0*/  IMAD.IADD R21, R21, 0x1, R3 ;  /* 0x0000000115157824 */ /* 0x000fe400078e0203 */
[----:B------:R-:W3:Y:S02]  /*1ffd0*/  LDC.64 R2, c[0x0][0x9e0] ;  /* 0x00027800ff027b82 */ /* 0x000ee40000000a00 */
[----:B---3--:R-:W-:Y:S01]  /*1ffe0*/  ISETP.GE.AND P2, PT, R3, 0x1, PT ;  /* 0x000000010300780c */ /* 0x008fe20003f46270 */
[----:B------:R-:W-:-:S12]  /*1fff0*/  IMAD.IADD R2, R21, 0x1, R2 ;  /* 0x0000000115027824 */ /* 0x000fd800078e0202 */
[----:B------:R-:W-:Y:S05]  /*20000*/  @!P2 BRA `(.L_x_11669) ;  /* 0x000000000048a947 */ /* 0x000fea0003800000 */
[C---:B------:R-:W-:Y:S01]  /*20010*/  ISETP.GT.AND P0, PT, R21.reuse, RZ, PT ;  /* 0x000000ff1500720c */ /* 0x040fe20003f04270 */
[----:B------:R-:W-:Y:S01]  /*20020*/  BSSY B0, `(.L_x_11670) ;  /* 0x000000e000007945 */ /* 0x000fe20003800000 */
[----:B0-----:R-:W-:-:S11]  /*20030*/  VIADD R6, R21, 0xffffffff ;  /* 0xffffffff15067836 */ /* 0x001fd60000000000 */
        /* <DEDUP_REMOVED lines=8> */
.L_x_11671:
[----:B------:R-:W-:-:S13]  /*200c0*/  ISETP.NE.AND P0, PT, R3, 0x1, PT ;  /* 0x000000010300780c */ /* 0x000fda0003f05270 */
[----:B------:R-:W0:Y:S02]  /*200d0*/  @P0 LDC.64 R4, c[0x0][0x9e8] ;  /* 0x00027a00ff040b82 */ /* 0x000e240000000a00 */
[----:B0-----:R-:W-:-:S05]  /*200e0*/  @P0 IMAD.HI.U32 R4, R6, R4, RZ ;  /* 0x0000000406040227 */ /* 0x001fca00078e00ff */
[----:B------:R-:W-:-:S07]  /*200f0*/  @P0 SHF.R.U32.HI R6, RZ, R5, R4 ;  /* 0x00000005ff060219 */ /* 0x000fce0000011604 */
.L_x_11672:
[----:B------:R-:W-:Y:S05]  /*20100*/  BSYNC B0 ;  /* 0x0000000000007941 */ /* 0x000fea0003800000 */
.L_x_11670:
[----:B------:R-:W-:-:S05]  /*20110*/  IMAD R6, R6, R3, R3 ;  /* 0x0000000306067224 */ /* 0x000fca00078e0203 */
[----:B------:R-:W-:-:S07]  /*20120*/  VIMNMX R2, R2, R6, PT ;  /* 0x0000000602027248 */ /* 0x000fce0003fe0100 */
.L_x_11669:
[----:B------:R-:W-:Y:S01]  /*20130*/  VIADD R2, R2, 0x7f ;  /* 0x0000007f02027836 */ /* 0x000fe20000000000 */
[----:B------:R-:W-:Y:S01]  /*20140*/  ULDC UR4, c[0x0][0x9dc] ;  /* 0x0002770000047ab9 */ /* 0x000fe20000000800 */
[----:B------:R-:W-:-:S03]  /*20150*/  IMAD.MOV.U32 R5, RZ, RZ, R25 ;  /* 0x000000ffff057224 */ /* 0x000fc600078e0019 */
[----:B------:R-:W-:-:S04]  /*20160*/  SHF.R.S32.HI R4, RZ, 0x1f, R2 ;  /* 0x0000001fff047819 */ /* 0x000fc80000011402 */
[----:B------:R-:W-:Y:S02]  /*20170*/  LEA.HI R4, R4, R2, RZ, 0x7 ;  /* 0x0000000204047211 */ /* 0x000fe400078f38ff */
[----:B------:R-:W3:Y:S02]  /*20180*/  @P1 LDC R2, c[0x0][0x450] ;  /* 0x00011400ff021b82 */ /* 0x000ee40000000800 */
[----:B------:R-:W-:-:S04]  /*20190*/  SHF.R.S32.HI R4, RZ, 0x7, R4 ;  /* 0x00000007ff047819 */ /* 0x000fc80000011404 */
[----:B0-----:R-:W-:Y:S02]  /*201a0*/  VIMNMX R6, R22, R4, PT ;  /* 0x0000000416067248 */ /* 0x001fe40003fe0100 */
[----:B------:R-:W0:Y:S02]  /*201b0*/  @P1 LDC R4, c[0x0][0x44c] ;  /* 0x00011300ff041b82 */ /* 0x000e240000000800 */
        /* <DEDUP_REMOVED lines=15> */
.L_x_11675:
[----:B------:R-:W-:-:S13]  /*202b0*/  ISETP.NE.AND P0, PT, R3, 0x1, PT ;  /* 0x000000010300780c */ /* 0x000fda0003f05270 */
[----:B------:R-:W0:Y:S02]  /*202c0*/  @P0 LDC.64 R4, c[0x0][0x9e8] ;  /* 0x00027a00ff040b82 */ /* 0x000e240000000a00 */
[----:B0-----:R-:W-:-:S05]  /*202d0*/  @P0 IMAD.HI.U32 R4, R7, R4, RZ ;  /* 0x0000000407040227 */ /* 0x001fca00078e00ff */
[----:B------:R-:W-:-:S07]  /*202e0*/  @P0 SHF.R.U32.HI R7, RZ, R5, R4 ;  /* 0x00000005ff070219 */ /* 0x000fce0000011604 */
.L_x_11676:
[----:B------:R-:W-:Y:S05]  /*202f0*/  BSYNC B0 ;  /* 0x0000000000007941 */ /* 0x000fea0003800000 */
.L_x_11674:
[----:B------:R-:W-:-:S05]  /*20300*/  IMAD R3, R7, R3, RZ ;  /* 0x0000000307037224 */ /* 0x000fca00078e02ff */
[----:B------:R-:W-:-:S07]  /*20310*/  VIMNMX R2, R2, R3, !PT ;  /* 0x0000000302027248 */ /* 0x000fce0007fe0100 */
.L_x_11673:
[----:B------:R-:W-:Y:S01]  /*20320*/  ISETP.NE.AND P1, PT, R0, RZ, PT ;  /* 0x000000ff0000720c */ /* 0x000fe20003f25270 */
[----:B------:R-:W-:Y:S01]  /*20330*/  BSSY B0, `(.L_x_11677) ;  /* 0x0000024000007945 */ /* 0x000fe20003800000 */
[----:B------:R-:W-:-:S04]  /*20340*/  SHF.R.S32.HI R3, RZ, 0x1f, R2 ;  /* 0x0000001fff037819 */ /* 0x000fc80000011402 */
[----:B------:R-:W-:Y:S01]  /*20350*/  LEA.HI R3, R3, R2, RZ, 0x7 ;  /* 0x0000000203037211 */ /* 0x000fe200078f38ff */
[----:B------:R-:W-:-:S03]  /*20360*/  IMAD.MOV.U32 R2, RZ, RZ, RZ ;  /* 0x000000ffff027224 */ /* 0x000fc600078e00ff */
[----:B------:R-:W-:-:S03]  /*20370*/  SHF.R.S32.HI R3, RZ, 0x7, R3 ;  /* 0x00000007ff037819 */ /* 0x000fc60000011403 */
[----:B------:R-:W0:Y:S01]  /*20380*/  @!P1 LDC R0, c[0x0][0x9f0] ;  /* 0x00027c00ff009b82 */ /* 0x000e220000000800 */
[----:B------:R-:W-:-:S04]  /*20390*/  VIMNMX R4, RZ, R3, !PT ;  /* 0x00000003ff047248 */ /* 0x000fc80007fe0100 */
[----:B------:R-:W-:-:S13]  /*203a0*/  ISETP.GT.AND P0, PT, R6, R4, PT ;  /* 0x000000040600720c */ /* 0x000fda0003f04270 */
[----:B------:R-:W-:Y:S05]  /*203b0*/  @!P0 BRA `(.L_x_11678) ;  /* 0x00000000006c8947 */ /* 0x000fea0003800000 */
[-C--:B0-----:R-:W-:Y:S02]  /*203c0*/  IABS R5, R0.reuse ;  /* 0x0000000000057213 */ /* 0x081fe40000000000 */
[----:B--2---:R-:W-:Y:S02]  /*203d0*/  IABS R8, R0 ;  /* 0x0000000000087213 */ /* 0x004fe40000000000 */
        /* <DEDUP_REMOVED lines=25> */
.L_x_11678:
[----:B------:R-:W-:Y:S05]  /*20570*/  BSYNC B0 ;  /* 0x0000000000007941 */ /* 0x000fea0003800000 */
.L_x_11677:
[-C--:B0-----:R-:W-:Y:S01]  /*20580*/  IMAD R0, R19, R2.reuse, R4 ;  /* 0x0000000213007224 */ /* 0x081fe200078e0204 */
        /* <DEDUP_REMOVED lines=12> */
[----:B------:R-:W3:Y:S01]  /*20650*/  LDC.64 R2, c[0x0][0xc60] ;  /* 0x00031800ff027b82 */ /* 0x000ee20000000a00 */
[----:B------:R-:W0:Y:S02]  /*20660*/  FLO.U32 R0, UR4 ;  /* 0x0000000400007d00 */ /* 0x000e2400080e0000 */
[----:B0-----:R-:W-:-:S06]  /*20670*/  ISETP.EQ.U32.AND P0, PT, R0, R5, PT ;  /* 0x000000050000720c */ /* 0x001fcc0003f02070 */
[----:B------:R-:W3:Y:S07]  /*20680*/  POPC R5, UR4 ;  /* 0x0000000400057d09 */ /* 0x000eee0008000000 */
[----:B---3--:R-:W3:Y:S01]  /*20690*/  @P0 ATOMG.E.ADD.STRONG.GPU PT, R3, desc[UR52][R2.64], R5 ;  /* 0x00000005020309a8 */ /* 0x008ee200081ee1f4 */
[----:B------:R-:W0:Y:S02]  /*206a0*/  S2R R4, SR_LTMASK ;  /* 0x0000000000047919 */ /* 0x000e240000003900 */
[----:B0-----:R-:W-:-:S04]  /*206b0*/  LOP3.LUT R4, R4, UR4, RZ, 0xc0, !PT ;  /* 0x0000000404047c12 */ /* 0x001fc8000f8ec0ff */
[----:B------:R-:W0:Y:S01]  /*206c0*/  POPC R7, R4 ;  /* 0x0000000400077309 */ /* 0x000e220000000000 */
[----:B---3--:R-:W0:Y:S02]  /*206d0*/  SHFL.IDX PT, R0, R3, R0, 0x1f ;  /* 0x00001f0003007589 */ /* 0x008e2400000e0000 */
[----:B0-----:R-:W-:Y:S01]  /*206e0*/  IADD3 R24, R0, UR37, R7 ;  /* 0x0000002500187c10 */ /* 0x001fe2000fffe007 */
[----:B------:R-:W-:Y:S06]  /*206f0*/  BRA `(.L_x_11681) ;  /* 0x0000003000b47947 */ /* 0x000fec0003800000 */
.L_x_11680:
        /* <DEDUP_REMOVED lines=16> */
[----:B-1----:R-:W-:Y:S02]  /*20800*/  IMAD.MOV.U32 R12, RZ, RZ, 0x1 ;  /* 0x00000001ff0c7424 */ /* 0x002fe400078e00ff */
[----:B------:R-:W-:-:S07]  /*20810*/  IMAD.MOV.U32 R13, RZ, RZ, RZ ;  /* 0x000000ffff0d7224 */ /* 0x000fce00078e00ff */
[----:B------:R-:W-:-:S07]  /*20820*/  LEPC R20, `(.L_x_11683) ;  /* 0x000000001014794e */ /* 0x000fce0000000000 */
[----:B0-----:R-:W-:Y:S05]  /*20830*/  CALL.ABS.NOINC R2 ;  /* 0x0000000002007343 */ /* 0x001fea0003c00000 */
.L_x_11683:
[----:B------:R-:W-:Y:S05]  /*20840*/  BSYNC B6 ;  /* 0x0000000000067941 */ /* 0x000fea0003800000 */
.L_x_11682:
        /* <DEDUP_REMOVED lines=15> */
[----:B--2---:R-:W-:Y:S02]  /*20940*/  IMAD.MOV.U32 R8, RZ, RZ, 0x70 ;  /* 0x00000070ff087424 */ /* 0x004fe400078e00ff */
[----:B-1----:R-:W-:Y:S02]  /*20950*/  IMAD.MOV.U32 R12, RZ, RZ, 0x1 ;  /* 0x00000001ff0c7424 */ /* 0x002fe400078e00ff */
[----:B0-----:R-:W-:-:S07]  /*20960*/  IMAD.MOV.U32 R13, RZ, RZ, RZ ;  /* 0x000000ffff0d7224 */ /* 0x001fce00078e00ff */
[----:B------:R-:W-:-:S07]  /*20970*/  LEPC R20, `(.L_x_11686) ;  /* 0x000000001014794e */ /* 0x000fce0000000000 */
[----:B---3--:R-:W-:Y:S05]  /*20980*/  CALL.ABS.NOINC R2 ;  /* 0x0000000002007343 */ /* 0x008fea0003c00000 */
.L_x_11686:
        /* <DEDUP_REMOVED lines=15> */
.L_x_11685:
[----:B------:R-:W-:Y:S05]  /*20a80*/  BSYNC B6 ;  /* 0x0000000000067941 */ /* 0x000fea0003800000 */
.L_x_11684:
[----:B------:R-:W-:Y:S01]  /*20a90*/  ULDC.64 UR4, c[0x0][0x9f8] ;  /* 0x00027e0000047ab9 */ /* 0x000fe20000000a00 */
[----:B------:R-:W3:Y:S01]  /*20aa0*/  LDL R20, [R1+0x18] ;  /* 0x0000180001147983 */ /* 0x000ee20000100800 */
[----:B------:R-:W-:-:S03]  /*20ab0*/  ISETP.NE.U32.AND P0, PT, RZ, UR4, PT ;  /* 0x00000004ff007c0c */ /* 0x000fc6000bf05070 */
[----:B------:R-:W4:Y:S01]  /*20ac0*/  LDL R19, [R1+0x28] ;  /* 0x0000280001137983 */ /* 0x000f220000100800 */
[----:B------:R-:W-:Y:S01]  /*20ad0*/  ISETP.NE.AND.EX P0, PT, RZ, UR5, PT, P0 ;  /* 0x00000005ff007c0c */ /* 0x000fe2000bf05300 */
[----:B------:R-:W-:Y:S01]  /*20ae0*/  IMAD.MOV.U32 R9, RZ, RZ, R27 ;  /* 0x000000ffff097224 */ /* 0x000fe200078e001b */
[----:B------:R-:W0:Y:S01]  /*20af0*/  LDC R5, c[0x0][0x430] ;  /* 0x00010c00ff057b82 */ /* 0x000e220000000800 */
[----:B------:R-:W1:Y:S01]  /*20b00*/  S2R R22, SR_TID.X ;  /* 0x0000000000167919 */ /* 0x000e620000002100 */
[----:B------:R-:W2:Y:S01]  /*20b10*/  S2R R21, SR_TID.X ;  /* 0x0000000000157919 */ /* 0x000ea20000002100 */
[----:B------:R-:W-:Y:S01]  /*20b20*/  VIADD R23, R23, 0xffffffff ;  /* 0xffffffff17177836 */ /* 0x000fe20000000000 */
[----:B------:R-:W-:-:S07]  /*20b30*/  ULDC UR4, c[0x0][0x2f4] ;  /* 0x0000bd0000047ab9 */ /* 0x000fce0000000800 */
[----:B------:R-:W1:Y:S02]  /*20b40*/  @P0 LDC.64 R2, c[0x0][0x9f8] ;  /* 0x00027e00ff020b82 */ /* 0x000e640000000a00 */
[----:B-1----:R-:W-:-:S05]  /*20b50*/  @P0 IMAD.WIDE R2, R27, 0x4, R2 ;  /* 0x000000041b020825 */ /* 0x002fca00078e0202 */
[----:B------:R1:W4:Y:S01]  /*20b60*/  @P0 LDG.E R9, desc[UR52][R2.64] ;  /* 0x0000003402090981 */ /* 0x000322000c1e1900 */
[----:B0-----:R-:W-:Y:S01]  /*20b70*/  ISETP.NE.AND P1, PT, R5, 0x1, PT ;  /* 0x000000010500780c */ /* 0x001fe20003f25270 */
[----:B------:R-:W-:Y:S01]  /*20b80*/  IMAD.SHL.U32 R22, R22, 0x20, RZ ;  /* 0x0000002016167824 */ /* 0x000fe200078e00ff */
[----:B--2---:R-:W-:Y:S01]  /*20b90*/  LOP3.LUT R21, R21, 0x7f, RZ, 0xc0, !PT ;  /* 0x0000007f15157812 */ /* 0x004fe200078ec0ff */
[----:B------:R-:W-:-:S03]  /*20ba0*/  IMAD.SHL.U32 R8, R23, 0x80, RZ ;  /* 0x0000008017087824 */ /* 0x000fc600078e00ff */
[----:B------:R-:W-:Y:S02]  /*20bb0*/  SHF.R.U32.HI R21, RZ, 0x2, R21 ;  /* 0x00000002ff157819 */ /* 0x000fe40000011615 */
[----:B------:R-:W-:-:S04]  /*20bc0*/  LOP3.LUT R22, R22, 0x60, RZ, 0xc0, !PT ;  /* 0x0000006016167812 */ /* 0x000fc800078ec0ff */
[----:B------:R-:W-:Y:S01]  /*20bd0*/  LOP3.LUT R0, R8, R21, R22, 0xfe, !PT ;  /* 0x0000001508007212 */ /* 0x000fe200078efe16 */
[----:B-1----:R-:W0:Y:S08]  /*20be0*/  @P1 LDC R3, c[0x0][0x434] ;  /* 0x00010d00ff031b82 */ /* 0x002e300000000800 */
[----:B------:R-:W1:Y:S01]  /*20bf0*/  @P1 LDC R2, c[0x0][0x438] ;  /* 0x00010e00ff021b82 */ /* 0x000e620000000800 */
[----:B------:R-:W-:Y:S01]  /*20c00*/  LOP3.LUT R16, R16, 0xfffffff7, RZ, 0xc0, !PT ;  /* 0xfffffff710107812 */ /* 0x000fe200078ec0ff */
[----:B------:R-:W-:Y:S01]  /*20c10*/  UMOV UR5, 0xffffffff ;  /* 0xffffffff00057882 */ /* 0x000fe20000000000 */
[C---:B---3--:R-:W-:Y:S01]  /*20c20*/  ISETP.GE.AND P0, PT, R0.reuse, R20, PT ;  /* 0x000000140000720c */ /* 0x048fe20003f06270 */
[----:B----4-:R-:W-:-:S04]  /*20c30*/  IMAD.IADD R0, R0, 0x1, R19 ;  /* 0x0000000100007824 */ /* 0x010fc800078e0213 */
[----:B0-----:R-:W-:-:S04]  /*20c40*/  @P1 IMAD.HI.U32 R3, R0, R3, RZ ;  /* 0x0000000300031227 */ /* 0x001fc800078e00ff */
[----:B------:R-:W-:Y:S01]  /*20c50*/  IMAD.MOV.U32 R6, RZ, RZ, R0 ;  /* 0x000000ffff067224 */ /* 0x000fe200078e0000 */
[----:B-1----:R-:W-:-:S03]  /*20c60*/  @P1 SHF.R.U32.HI R6, RZ, R2, R3 ;  /* 0x00000002ff061219 */ /* 0x002fc60000011603 */
[----:B------:R-:W0:Y:S01]  /*20c70*/  @!P0 LDC.64 R2, c[0x0][0x428] ;  /* 0x00010a00ff028b82 */ /* 0x000e220000000a00 */
[--C-:B------:R-:W-:Y:S01]  /*20c80*/  @!P0 SHF.R.S32.HI R7, RZ, 0x1f, R6.reuse ;  /* 0x0000001fff078819 */ /* 0x100fe20000011406 */
[----:B------:R-:W-:-:S04]  /*20c90*/  IMAD.MOV R4, RZ, RZ, -R6 ;  /* 0x000000ffff047224 */ /* 0x000fc800078e0a06 */
[----:B------:R-:W-:Y:S01]  /*20ca0*/  IMAD R4, R5, R4, R0 ;  /* 0x0000000405047224 */ /* 0x000fe200078e0200 */
[----:B------:R-:W-:Y:S01]  /*20cb0*/  SHF.R.S32.HI R10, RZ, 0x1f, R9 ;  /* 0x0000001fff0a7819 */ /* 0x000fe20000011409 */
[----:B------:R1:W-:Y:S01]  /*20cc0*/  STL [R1+0xc], R9 ;  /* 0x00000c0901007387 */ /* 0x0003e20000100800 */
[----:B0-----:R-:W-:-:S03]  /*20cd0*/  @!P0 IMAD.WIDE.U32 R6, R9, R2, R6 ;  /* 0x0000000209068225 */ /* 0x001fc600078e0006 */
[----:B------:R0:W-:Y:S01]  /*20ce0*/  STL [R1+0x2c], R10 ;  /* 0x00002c0a01007387 */ /* 0x0001e20000100800 */
[----:B------:R-:W-:-:S04]  /*20cf0*/  @!P0 IMAD R0, R10, R2, RZ ;  /* 0x000000020a008224 */ /* 0x000fc800078e02ff */
[----:B------:R-:W-:Y:S02]  /*20d00*/  @!P0 IMAD R0, R9, R3, R0 ;  /* 0x0000000309008224 */ /* 0x000fe400078e0200 */
[----:B-1----:R-:W1:Y:S01]  /*20d10*/  S2R R9, SR_TID.X ;  /* 0x0000000000097919 */ /* 0x002e620000002100 */
[----:B------:R-:W2:Y:S01]  /*20d20*/  @!P0 LDC.64 R2, c[0x0][0x418] ;  /* 0x00010600ff028b82 */ /* 0x000ea20000000a00 */
[----:B------:R-:W-:Y:S02]  /*20d30*/  @!P0 IMAD.IADD R0, R7, 0x1, R0 ;  /* 0x0000000107008824 */ /* 0x000fe400078e0200 */
[----:B------:R-:W-:-:S05]  /*20d40*/  IMAD.U32 R5, RZ, RZ, UR38 ;  /* 0x00000026ff057e24 */ /* 0x000fca000f8e00ff */
[----:B------:R-:W-:Y:S02]  /*20d50*/  ISETP.NE.AND P2, PT, R5, 0x3, PT ;  /* 0x000000030500780c */ /* 0x000fe40003f45270 */
[----:B--2---:R-:W-:-:S04]  /*20d60*/  @!P0 LEA R2, P1, R6, R2, 0x2 ;  /* 0x0000000206028211 */ /* 0x004fc800078210ff */
[----:B------:R-:W-:Y:S01]  /*20d70*/  @!P0 LEA.HI.X R3, R6, R3, R0, 0x2, P1 ;  /* 0x0000000306038211 */ /* 0x000fe200008f1400 */
[----:B------:R-:W-:Y:S02]  /*20d80*/  IMAD.MOV.U32 R0, RZ, RZ, RZ ;  /* 0x000000ffff007224 */ /* 0x000fe400078e00ff */
[----:B-1----:R-:W-:-:S04]  /*20d90*/  IMAD.SHL.U32 R9, R9, 0x8, RZ ;  /* 0x0000000809097824 */ /* 0x002fc800078e00ff */
[----:B------:R1:W5:Y:S01]  /*20da0*/  @!P0 LDG.E R0, desc[UR52][R2.64] ;  /* 0x0000003402008981 */ /* 0x000362000c1e1900 */
[----:B------:R-:W-:Y:S02]  /*20db0*/  LOP3.LUT R9, R9, 0x18, RZ, 0xc0, !PT ;  /* 0x0000001809097812 */ /* 0x000fe400078ec0ff */
[----:B------:R-:W-:Y:S02]  /*20dc0*/  @P2 LOP3.LUT R16, R16, 0x8, RZ, 0xfc, !PT ;  /* 0x0000000810102812 */ /* 0x000fe400078efcff */
[C---:B------:R-:W-:Y:S02]  /*20dd0*/  ISETP.GE.AND P0, PT, R9.reuse, UR4, PT ;  /* 0x0000000409007c0c */ /* 0x040fe4000bf06270 */
[C---:B0-----:R-:W-:Y:S02]  /*20de0*/  LOP3.LUT R10, R9.reuse, 0x20, RZ, 0xfc, !PT ;  /* 0x00000020090a7812 */ /* 0x041fe400078efcff */
[----:B------:R-:W-:Y:S02]  /*20df0*/  LOP3.LUT R16, R16, 0xfffffffb, RZ, 0xc0, !PT ;  /* 0xfffffffb10107812 */ /* 0x000fe400078ec0ff */
[----:B------:R-:W-:-:S02]  /*20e00*/  LOP3.LUT R9, R9, 0x40, RZ, 0xfc, !PT ;  /* 0x0000004009097812 */ /* 0x000fc400078efcff */
[----:B------:R-:W-:-:S05]  /*20e10*/  ISETP.GE.AND P1, PT, R10, UR4, PT ;  /* 0x000000040a007c0c */ /* 0x000fca000bf26270 */
[----:B------:R-:W-:Y:S02]  /*20e20*/  @P0 LOP3.LUT R16, R16, 0x4, RZ, 0xfc, !PT ;  /* 0x0000000410100812 */ /* 0x000fe400078efcff */
[----:B------:R-:W-:Y:S02]  /*20e30*/  ISETP.GE.AND P0, PT, R9, UR4, PT ;  /* 0x0000000409007c0c */ /* 0x000fe4000bf06270 */
[----:B------:R-:W-:-:S04]  /*20e40*/  LOP3.LUT R16, R16, 0xfffffffe, RZ, 0xc0, !PT ;  /* 0xfffffffe10107812 */ /* 0x000fc800078ec0ff */
[----:B------:R-:W-:-:S04]  /*20e50*/  LOP3.LUT R16, R16, 0xfffffffd, RZ, 0xc0, !PT ;  /* 0xfffffffd10107812 */ /* 0x000fc800078ec0ff */
[----:B------:R-:W-:-:S04]  /*20e60*/  @P1 LOP3.LUT R16, R16, 0x2, RZ, 0xfc, !PT ;  /* 0x0000000210101812 */ /* 0x000fc800078efcff */
[----:B------:R-:W-:Y:S01]  /*20e70*/  @P0 LOP3.LUT R16, R16, 0x1, RZ, 0xfc, !PT ;  /* 0x0000000110100812 */ /* 0x000fe200078efcff */
[----:B-1----:R-:W-:Y:S06]  /*20e80*/  BRA.DIV UR5, `(.L_x_11687) ;  /* 0x0000005605007947 */ /* 0x002fec000b800000 */
.L_x_11814:
[----:B------:R-:W-:Y:S05]  /*20e90*/  @!P2 BRA `(.L_x_11688) ;  /* 0x000000000004a947 */ /* 0x000fea0003800000 */
[----:B------:R-:W-:Y:S01]  /*20ea0*/  BPT.TRAP 0x1 ;  /* 0x000000040000795c */ /* 0x000fe20000300000 */
.L_x_11688:
[----:B------:R-:W2:Y:S01]  /*20eb0*/  LDL R9, [R1] ;  /* 0x0000000001097983 */ /* 0x000ea20000100800 */
        /* <DEDUP_REMOVED lines=17> */
[----:B------:R-:W-:-:S04]  /*20fd0*/  LEA R19, P0, R2, UR6, 0x1 ;  /* 0x0000000602137c11 */ /* 0x000fc8000f8008ff */
[----:B------:R-:W-:Y:S01]  /*20fe0*/  LEA.HI.X R22, R2, UR7, R22, 0x1, P0 ;  /* 0x0000000702167c11 */ /* 0x000fe200080f0c16 */
[----:B------:R-:W-:Y:S01]  /*20ff0*/  IMAD R2, R28, 0x8, R18 ;  /* 0x000000081c027824 */ /* 0x000fe200078e0212 */
[----:B--2---:R-:W-:-:S06]  /*21000*/  SHF.L.U32 R3, R9, 0x1f, RZ ;  /* 0x0000001f09037819 */ /* 0x004fcc00000006ff */
[----:B------:R-:W0:Y:S02]  /*21010*/  SYNCS.PHASECHK.TRANS64.TRYWAIT P0, [R2+URZ+0x2d840], R3 ;  /* 0x02d84003020075a7 */ /* 0x000e24000800017f */
[----:B0-----:R-:W-:Y:S05]  /*21020*/  @!P0 BRA `(.L_x_11690) ;  /* 0x0000005000cc8947 */ /* 0x001fea0003800000 */
.L_x_11815:
[----:B------:R-:W-:Y:S05]  /*21030*/  BSYNC B0 ;  /* 0x0000000000007941 */ /* 0x000fea0003800000 */
.L_x_11689:
[----:B------:R-:W2:Y:S01]  /*21040*/  LDL R12, [R1+0x18] ;  /* 0x00001800010c7983 */ /* 0x000ea20000100800 */
[----:B------:R-:W-:Y:S01]  /*21050*/  ULDC.64 UR4, c[0x0][0x300] ;  /* 0x0000c00000047ab9 */ /* 0x000fe20000000a00 */
[----:B------:R-:W-:Y:S02]  /*21060*/  ULDC.64 UR6, c[0x0][0x2e8] ;  /* 0x0000ba0000067ab9 */ /* 0x000fe40000000a00 */
[----:B------:R-:W3:Y:S01]  /*21070*/  LDL R10, [R1+0x10] ;  /* 0x00001000010a7983 */ /* 0x000ee20000100800 */
[----:B------:R-:W-:Y:S01]  /*21080*/  IMAD R5, R5, UR4, RZ ;  /* 0x0000000405057c24 */ /* 0x000fe2000f8e02ff */
[----:B------:R-:W-:Y:S01]  /*21090*/  LOP3.LUT P4, RZ, R16, 0x4, RZ, 0xc0, !PT ;  /* 0x0000000410ff7812 */ /* 0x000fe2000788c0ff */
[----:B------:R-:W1:Y:S02]  /*210a0*/  S2R R7, SR_TID.X ;  /* 0x0000000000077919 */ /* 0x000e640000002100 */
[----:B0-----:R-:W-:Y:S01]  /*210b0*/  IMAD R3, R4, UR5, R5 ;  /* 0x0000000504037c24 */ /* 0x001fe2000f8e0205 */
        /* <DEDUP_REMOVED lines=9> */
[----:B------:R-:W-:Y:S02]  /*21150*/  IMAD.IADD R5, R5, 0x1, R0 ;  /* 0x0000000105057824 */ /* 0x000fe400078e0200 */
[----:B------:R-:W-:Y:S01]  /*21160*/  IMAD.WIDE.U32 R4, R17, UR4, R4 ;  /* 0x0000000411047c25 */ /* 0x000fe2000f8e0004 */
[----:B------:R-:W-:Y:S02]  /*21170*/  UMOV UR4, 0xffffffff ;  /* 0xffffffff00047882 */ /* 0x000fe40000000000 */
[----:B------:R-:W-:Y:S02]  /*21180*/  LEA R0, P0, R4, UR6, 0x1 ;  /* 0x0000000604007c11 */ /* 0x000fe4000f8008ff */
[----:B-1----:R-:W-:Y:S01]  /*21190*/  LOP3.LUT R9, R7, 0x7f, RZ, 0xc0, !PT ;  /* 0x0000007f07097812 */ /* 0x002fe200078ec0ff */
[----:B------:R-:W-:-:S03]  /*211a0*/  IMAD R7, R17, UR5, R5 ;  /* 0x0000000511077c24 */ /* 0x000fc6000f8e0205 */
[----:B------:R-:W-:Y:S02]  /*211b0*/  SHF.R.U32.HI R11, RZ, 0x2, R9 ;  /* 0x00000002ff0b7819 */ /* 0x000fe40000011609 */
[----:B------:R-:W0:Y:S01]  /*211c0*/  S2R R9, SR_TID.X ;  /* 0x0000000000097919 */ /* 0x000e220000002100 */
[----:B------:R-:W-:Y:S01]  /*211d0*/  LEA.HI.X R7, R4, UR7, R7, 0x1, P0 ;  /* 0x0000000704077c11 */ /* 0x000fe200080f0c07 */
[----:B0-----:R-:W-:-:S05]  /*211e0*/  IMAD.SHL.U32 R9, R9, 0x8, RZ ;  /* 0x0000000809097824 */ /* 0x001fca00078e00ff */
[----:B------:R-:W-:Y:S02]  /*211f0*/  LOP3.LUT R9, R9, 0x18, RZ, 0xc0, !PT ;  /* 0x0000001809097812 */ /* 0x000fe400078ec0ff */
[----:B--2---:R-:W-:-:S04]  /*21200*/  IADD3 R3, -R11, R12, -R8 ;  /* 0x0000000c0b037210 */ /* 0x004fc80007ffe908 */
[----:B------:R-:W-:Y:S01]  /*21210*/  ISETP.GE.AND P0, PT, R3, 0x1, PT ;  /* 0x000000010300780c */ /* 0x000fe20003f06270 */
[----:B---3--:R-:W-:Y:S01]  /*21220*/  IMAD R8, R28, 0x3000, R10 ;  /* 0x000030001c087824 */ /* 0x008fe200078e020a */
[----:B------:R-:W-:Y:S11]  /*21230*/  BRA.DIV UR4, `(.L_x_11691) ;  /* 0x00000052045c7947 */ /* 0x000ff6000b800000 */
        /* <DEDUP_REMOVED lines=38> */
.L_x_11825:
        /* <DEDUP_REMOVED lines=12> */
.L_x_11692:
        /* <DEDUP_REMOVED lines=11> */
.L_x_11693:
[----:B------:R1:W5:Y:S01]  /*21610*/  LDL.LU R3, [R1+0x34] ;  /* 0x0000340001037983 */ /* 0x0003620000300800 */
        /* <DEDUP_REMOVED lines=9> */
[----:B------:R-:W-:-:S04]  /*216b0*/  ISETP.NE.AND.EX P0, PT, RZ, UR7, PT, P0 ;  /* 0x00000007ff007c0c */ /* 0x000fc8000bf05300 */
[----:B------:R-:W-:Y:S02]  /*216c0*/  SEL R26, R27, RZ, !P0 ;  /* 0x000000ff1b1a7207 */ /* 0x000fe40004000000 */
[----:B-1---5:R-:W-:Y:S01]  /*216d0*/  SHF.R.S32.HI R2, RZ, 0x1f, R3 ;  /* 0x0000001fff027819 */ /* 0x022fe20000011403 */
[----:B0-----:R-:W-:-:S04]  /*216e0*/  IMAD.WIDE.U32 R4, R3, UR4, RZ ;  /* 0x0000000403047c25 */ /* 0x001fc8000f8e00ff */
[----:B------:R-:W-:Y:S01]  /*216f0*/  IMAD R2, R2, UR4, RZ ;  /* 0x0000000402027c24 */ /* 0x000fe2000f8e02ff */
[----:B------:R0:W-:Y:S03]  /*21700*/  STL.64 [R1+0x38], R4 ;  /* 0x0000380401007387 */ /* 0x0001e60000100a00 */
[----:B------:R-:W-:Y:S01]  /*21710*/  IMAD R0, R3, UR5, R2 ;  /* 0x0000000503007c24 */ /* 0x000fe2000f8e0202 */
[----:B------:R-:W-:-:S03]  /*21720*/  SHF.R.S32.HI R2, RZ, 0x1f, R27 ;  /* 0x0000001fff027819 */ /* 0x000fc6000001141b */
[----:B------:R-:W-:Y:S01]  /*21730*/  IMAD.IADD R3, R5, 0x1, R0 ;  /* 0x0000000105037824 */ /* 0x000fe200078e0200 */
[----:B------:R-:W-:-:S04]  /*21740*/  SEL R0, R2, RZ, !P0 ;  /* 0x000000ff02007207 */ /* 0x000fc80004000000 */
[----:B------:R0:W-:Y:S04]  /*21750*/  STL [R1+0x34], R3 ;  /* 0x0000340301007387 */ /* 0x0001e80000100800 */
[----:B------:R0:W-:Y:S01]  /*21760*/  STL [R1+0x44], R0 ;  /* 0x0000440001007387 */ /* 0x0001e20000100800 */
        /* <DEDUP_REMOVED lines=17> */
.L_x_11695:
[----:B------:R-:W-:Y:S05]  /*21880*/  BSYNC B6 ;  /* 0x0000000000067941 */ /* 0x000fea0003800000 */
.L_x_11694:
[----:B------:R-:W2:Y:S01]  /*21890*/  LDL.LU R2, [R1+0x34] ;  /* 0x0000340001027983 */ /* 0x000ea20000300800 */
[----:B------:R-:W1:Y:S01]  /*218a0*/  LDC R9, c[0x0][0x448] ;  /* 0x00011200ff097b82 */ /* 0x000e620000000800 */
[----:B------:R-:W-:Y:S01]  /*218b0*/  ULDC.64 UR4, c[0x0][0x2d8] ;  /* 0x0000b60000047ab9 */ /* 0x000fe20000000a00 */
[----:B------:R-:W-:Y:S01]  /*218c0*/  ULDC.64 UR6, c[0x0][0x2e0] ;  /* 0x0000b80000067ab9 */ /* 0x000fe20000000a00 */
[----:B------:R-:W3:Y:S01]  /*218d0*/  LDL.LU.64 R20, [R1+0x38] ;  /* 0x0000380001147983 */ /* 0x000ee20000300a00 */
[----:B------:R-:W-:-:S03]  /*218e0*/  ULDC.64 UR8, c[0x0][0x280] ;  /* 0x0000a00000087ab9 */ /* 0x000fc60000000a00 */
[----:B0-----:R-:W4:Y:S01]  /*218f0*/  LDL.LU R0, [R1+0x44] ;  /* 0x0000440001007983 */ /* 0x001f220000300800 */
[----:B-1----:R-:W-:-:S13]  /*21900*/  ISETP.NE.AND P1, PT, R9, 0x1, PT ;  /* 0x000000010900780c */ /* 0x002fda0003f25270 */
        /* <DEDUP_REMOVED lines=21> */
[----:B------:R-:W-:-:S04]  /*21a60*/  IMAD.IADD R0, R20, 0x1, R25 ;  /* 0x0000000114007824 */ /* 0x000fc800078e0219 */
        /* <DEDUP_REMOVED lines=30> */
[----:B------:R-:W-:-:S04]  /*21c50*/  IMAD R6, R6, UR5, R7 ;  /* 0x0000000506067c24 */ /* 0x000fc8000f8e0207 */
[----:B------:R-:W-:Y:S01]  /*21c60*/  IMAD.IADD R3, R3, 0x1, R6 ;  /* 0x0000000103037824 */ /* 0x000fe200078e0206 */
[----:B------:R-:W-:-:S05]  /*21c70*/  SHF.R.S32.HI R6, RZ, 0x1f, R0 ;  /* 0x0000001fff067819 */ /* 0x000fca0000011400 */
[----:B------:R-:W-:Y:S02]  /*21c80*/  IMAD R6, R6, UR6, RZ ;  /* 0x0000000606067c24 */ /* 0x000fe4000f8e02ff */
[----:B------:R-:W-:-:S04]  /*21c90*/  IMAD.WIDE.U32 R2, R0, UR6, R2 ;  /* 0x0000000600027c25 */ /* 0x000fc8000f8e0002 */
[C---:B0-----:R-:W-:Y:S02]  /*21ca0*/  IMAD.SHL.U32 R11, R13.reuse, 0x8, RZ ;  /* 0x000000080d0b7824 */ /* 0x041fe400078e00ff */
[----:B------:R-:W-:Y:S02]  /*21cb0*/  IMAD R6, R0, UR7, R6 ;  /* 0x0000000700067c24 */ /* 0x000fe4000f8e0206 */
[----:B------:R-:W-:Y:S01]  /*21cc0*/  IMAD.SHL.U32 R10, R13, 0x8, RZ ;  /* 0x000000080d0a7824 */ /* 0x000fe200078e00ff */
[----:B------:R-:W-:Y:S01]  /*21cd0*/  LOP3.LUT R11, R11, 0x18, RZ, 0xc0, !PT ;  /* 0x000000180b0b7812 */ /* 0x000fe200078ec0ff */
[----:B------:R-:W-:Y:S01]  /*21ce0*/  IMAD.IADD R6, R3, 0x1, R6 ;  /* 0x0000000103067824 */ /* 0x000fe200078e0206 */
[----:B------:R-:W-:Y:S02]  /*21cf0*/  LEA R7, P0, R2, UR8, 0x1 ;  /* 0x0000000802077c11 */ /* 0x000fe4000f8008ff */
[----:B------:R-:W-:Y:S02]  /*21d00*/  LOP3.LUT R12, R11, 0x20, RZ, 0xfc, !PT ;  /* 0x000000200b0c7812 */ /* 0x000fe400078efcff */
[----:B------:R-:W-:-:S02]  /*21d10*/  LOP3.LUT R10, R10, 0x18, RZ, 0xc0, !PT ;  /* 0x000000180a0a7812 */ /* 0x000fc400078ec0ff */
[----:B------:R-:W-:Y:S01]  /*21d20*/  LOP3.LUT R11, R11, 0x40, RZ, 0xfc, !PT ;  /* 0x000000400b0b7812 */ /* 0x000fe200078efcff */
[----:B------:R-:W-:Y:S01]  /*21d30*/  UMOV UR5, 0xffffffff ;  /* 0xffffffff00057882 */ /* 0x000fe20000000000 */
[----:B------:R-:W-:Y:S02]  /*21d40*/  LEA.HI.X R6, R2, UR9, R6, 0x1, P0 ;  /* 0x0000000902067c11 */ /* 0x000fe400080f0c06 */
[----:B------:R-:W-:Y:S02]  /*21d50*/  LOP3.LUT R20, R13, 0x7f, RZ, 0xc0, !PT ;  /* 0x0000007f0d147812 */ /* 0x000fe400078ec0ff */
[----:B------:R-:W-:Y:S02]  /*21d60*/  ISETP.GE.AND P0, PT, R10, UR4, PT ;  /* 0x000000040a007c0c */ /* 0x000fe4000bf06270 */
[----:B------:R-:W-:Y:S02]  /*21d70*/  ISETP.GE.AND P1, PT, R12, UR4, PT ;  /* 0x000000040c007c0c */ /* 0x000fe4000bf26270 */
[----:B------:R-:W-:-:S02]  /*21d80*/  ISETP.GE.AND P2, PT, R11, UR4, PT ;  /* 0x000000040b007c0c */ /* 0x000fc4000bf46270 */
[----:B------:R-:W-:Y:S01]  /*21d90*/  SHF.R.U32.HI R20, RZ, 0x2, R20 ;  /* 0x00000002ff147819 */ /* 0x000fe20000011614 */
[----:B--2---:R-:W-:Y:S10]  /*21da0*/  BRA.DIV UR5, `(.L_x_11696) ;  /* 0x0000004a05e87947 */ /* 0x004ff4000b800000 */
[----:B------:R-:W0:Y:S01]  /*21db0*/  SHFL.IDX PT, R3, R5, RZ, 0x1c1f ;  /* 0x001c1fff05037589 */ /* 0x000e2200000e0000 */
[----:B-----5:R-:W-:Y:S02]  /*21dc0*/  IMAD R0, R21, R9, RZ ;  /* 0x0000000915007224 */ /* 0x020fe400078e02ff */
[----:B------:R-:W-:Y:S01]  /*21dd0*/  IMAD.IADD R25, R20, 0x1, R25 ;  /* 0x0000000114197824 */ /* 0x000fe200078e0219 */
        /* <DEDUP_REMOVED lines=58> */
.L_x_11838:
        /* <DEDUP_REMOVED lines=12> */
.L_x_11697:
        /* <DEDUP_REMOVED lines=18> */
.L_x_11839:
[----:B------:R-:W-:Y:S05]  /*22360*/  BSYNC B0 ;  /* 0x0000000000007941 */ /* 0x000fea0003800000 */
.L_x_11698:
        /* <DEDUP_REMOVED lines=8> */
[----:B------:R-:W-:Y:S01]  /*223f0*/  IMAD.MOV.U32 R10, RZ, RZ, R28 ;  /* 0x000000ffff0a7224 */ /* 0x000fe200078e001c */
[----:B------:R2:W5:Y:S04]  /*22400*/  LDL.LU R20, [R1] ;  /* 0x0000000001147983 */ /* 0x0005680000300800 */
[----:B------:R2:W-:Y:S01]  /*22410*/  STL [R1+0x8], R23 ;  /* 0x0000081701007387 */ /* 0x0005e20000100800 */
[----:B-1----:R-:W-:-:S05]  /*22420*/  IMAD.SHL.U32 R4, R2, 0x8, RZ ;  /* 0x0000000802047824 */ /* 0x002fca00078e00ff */
[----:B------:R-:W-:-:S04]  /*22430*/  LOP3.LUT R4, R4, 0x18, RZ, 0xc0, !PT ;  /* 0x0000001804047812 */ /* 0x000fc800078ec0ff */
[C---:B------:R-:W-:Y:S02]  /*22440*/  LOP3.LUT R3, R4.reuse, 0x20, RZ, 0xfc, !PT ;  /* 0x0000002004037812 */ /* 0x040fe400078efcff */
[C---:B------:R-:W-:Y:S02]  /*22450*/  LOP3.LUT R2, R4.reuse, 0x40, RZ, 0xfc, !PT ;  /* 0x0000004004027812 */ /* 0x040fe400078efcff */
[----:B------:R-:W-:Y:S02]  /*22460*/  ISETP.GE.AND P3, PT, R4, UR4, PT ;  /* 0x0000000404007c0c */ /* 0x000fe4000bf66270 */
[----:B------:R-:W-:Y:S02]  /*22470*/  ISETP.GE.AND P2, PT, R3, UR4, PT ;  /* 0x0000000403007c0c */ /* 0x000fe4000bf46270 */
[----:B--2---:R-:W-:-:S13]  /*22480*/  ISETP.GE.AND P1, PT, R2, UR4, PT ;  /* 0x0000000402007c0c */ /* 0x004fda000bf26270 */
.L_x_11714:
        /* <DEDUP_REMOVED lines=42> */
.L_x_11702:
[----:B------:R-:W-:Y:S01]  /*22730*/  IMAD R5, R28, 0x8, R18 ;  /* 0x000000081c057824 */ /* 0x000fe200078e0212 */
[----:B------:R-:W-:Y:S01]  /*22740*/  SHF.L.U32 R0, R2, 0x1f, RZ ;  /* 0x0000001f02007819 */ /* 0x000fe200000006ff */
[----:B------:R-:W-:Y:S03]  /*22750*/  BSSY B1, `(.L_x_11703) ;  /* 0x0000003000017945 */ /* 0x000fe60003800000 */
[----:B------:R-:W0:Y:S02]  /*22760*/  SYNCS.PHASECHK.TRANS64.TRYWAIT P0, [R5+URZ+0x2d840], R0 ;  /* 0x02d84000050075a7 */ /* 0x000e24000800017f */
[----:B0-----:R-:W-:Y:S05]  /*22770*/  @!P0 BRA `(.L_x_11704) ;  /* 0x0000004800988947 */ /* 0x001fea0003800000 */
.L_x_11840:
[----:B------:R-:W-:Y:S05]  /*22780*/  BSYNC B1 ;  /* 0x0000000000017941 */ /* 0x000fea0003800000 */
.L_x_11703:
        /* <DEDUP_REMOVED lines=52> */
.L_x_11850:
        /* <DEDUP_REMOVED lines=11> */
.L_x_11706:
        /* <DEDUP_REMOVED lines=11> */
.L_x_11707:
[----:B------:R1:W-:Y:S01]  /*22c30*/  SYNCS.ARRIVE.TRANS64.A1T0 RZ, [R5+URZ+0x2d830], RZ ;  /* 0x02d830ff05ff79a7 */ /* 0x0003e2000810003f */
[----:B------:R-:W-:Y:S05]  /*22c40*/  @!P5 BRA `(.L_x_11708) ;  /* 0x000000000004d947 */ /* 0x000fea0003800000 */
[----:B------:R-:W-:Y:S01]  /*22c50*/  BPT.TRAP 0x1 ;  /* 0x000000040000795c */ /* 0x000fe20000300000 */
.L_x_11708:
[----:B------:R-:W-:Y:S01]  /*22c60*/  SHF.L.U32 R2, R20, 0x1f, RZ ;  /* 0x0000001f14027819 */ /* 0x000fe200000006ff */
[----:B-1----:R-:W-:Y:S01]  /*22c70*/  IMAD R5, R10, 0x8, R18 ;  /* 0x000000080a057824 */ /* 0x002fe200078e0212 */
[----:B------:R-:W-:Y:S03]  /*22c80*/  BSSY B1, `(.L_x_11709) ;  /* 0x0000003000017945 */ /* 0x000fe60003800000 */
[----:B------:R-:W1:Y:S02]  /*22c90*/  SYNCS.PHASECHK.TRANS64.TRYWAIT P0, [R5+URZ+0x2d860], R2 ;  /* 0x02d86002050075a7 */ /* 0x000e64000800017f */
[----:B-1----:R-:W-:Y:S05]  /*22ca0*/  @!P0 BRA `(.L_x_11710) ;  /* 0x0000004800b48947 */ /* 0x002fea0003800000 */
.L_x_11851:
[----:B------:R-:W-:Y:S05]  /*22cb0*/  BSYNC B1 ;  /* 0x0000000000017941 */ /* 0x000fea0003800000 */
.L_x_11709:
        /* <DEDUP_REMOVED lines=45> */
.L_x_11861:
        /* <DEDUP_REMOVED lines=29> */
.L_x_11712:
        /* <DEDUP_REMOVED lines=12> */
.L_x_11713:
        /* <DEDUP_REMOVED lines=8> */
.L_x_11701:
[----:B------:R-:W-:Y:S05]  /*232a0*/  BSYNC B0 ;  /* 0x0000000000007941 */ /* 0x000fea0003800000 */
.L_x_11700:
        /* <DEDUP_REMOVED lines=17> */
.L_x_11716:
[----:B------:R-:W-:Y:S05]  /*233c0*/  BSYNC B0 ;  /* 0x0000000000007941 */ /* 0x000fea0003800000 */
.L_x_11715:
[----:B------:R-:W-:-:S05]  /*233d0*/  IMAD.U32 R0, RZ, RZ, UR38 ;  /* 0x00000026ff007e24 */ /* 0x000fca000f8e00ff */
[----:B------:R-:W-:-:S13]  /*233e0*/  ISETP.NE.AND P0, PT, R0, 0x3, PT ;  /* 0x000000030000780c */ /* 0x000fda0003f05270 */
[----:B------:R-:W-:Y:S05]  /*233f0*/  @!P0 BRA `(.L_x_11717) ;  /* 0x0000000000048947 */ /* 0x000fea0003800000 */
[----:B------:R-:W-:Y:S01]  /*23400*/  BPT.TRAP 0x1 ;  /* 0x000000040000795c */ /* 0x000fe20000300000 */
.L_x_11717:
        /* <DEDUP_REMOVED lines=8> */
.L_x_11862:
[----:B------:R-:W-:Y:S05]  /*23490*/  BSYNC B0 ;  /* 0x0000000000007941 */ /* 0x000fea0003800000 */
.L_x_11718:
        /* <DEDUP_REMOVED lines=51> */
.L_x_11872:
        /* <DEDUP_REMOVED lines=13> */
.L_x_11721:
        /* <DEDUP_REMOVED lines=11> */
.L_x_11722:
        /* <DEDUP_REMOVED lines=8> */
.L_x_11681:
[----:B------:R-:W-:Y:S05]  /*239d0*/  BSYNC B7 ;  /* 0x0000000000077941 */ /* 0x000fea0003800000 */
.L_x_11679:
        /* <DEDUP_REMOVED lines=11> */
.L_x_11723:
        /* <DEDUP_REMOVED lines=43> */
.L_x_11882:
[----:B------:R-:W-:Y:S02]  /*23d40*/  ULDC UR4, c[0x0][0xc38] ;  /* 0x00030e0000047ab9 */ /* 0x000fe40000000800 */
[----:B------:R-:W-:-:S04]  /*23d50*/  IMAD.U32 R4, RZ, RZ, UR4 ;  /* 0x00000004ff047e24 */ /* 0x000fc8000f8e00ff */
[----:B--2---:R-:W-:-:S04]  /*23d60*/  IMAD R3, R14, R4, RZ ;  /* 0x000000040e037224 */ /* 0x004fc800078e02ff */
[----:B------:R-:W-:-:S05]  /*23d70*/  IMAD.IADD R6, R6, 0x1, R3 ;  /* 0x0000000106067824 */ /* 0x000fca00078e0203 */
[----:B------:R-:W-:-:S13]  /*23d80*/  ISETP.GT.AND P6, PT, R6, R0, PT ;  /* 0x000000000600720c */ /* 0x000fda0003fc4270 */
[----:B------:R-:W-:Y:S05]  /*23d90*/  @P6 BRA `(.L_x_11726) ;  /* 0x0000000000a46947 */ /* 0x000fea0003800000 */
.L_x_11729:
        /* <DEDUP_REMOVED lines=35> */
.L_x_11890:
[----:B------:R-:W-:Y:S02]  /*23fd0*/  ULDC UR4, c[0x0][0xc38] ;  /* 0x00030e0000047ab9 */ /* 0x000fe40000000800 */
[----:B------:R-:W-:-:S04]  /*23fe0*/  IMAD.U32 R4, RZ, RZ, UR4 ;  /* 0x00000004ff047e24 */ /* 0x000fc8000f8e00ff */
[----:B--2---:R-:W-:-:S04]  /*23ff0*/  IMAD R3, R14, R4, RZ ;  /* 0x000000040e037224 */ /* 0x004fc800078e02ff */
[----:B------:R-:W-:-:S05]  /*24000*/  IMAD.IADD R6, R3, 0x1, R6 ;  /* 0x0000000103067824 */ /* 0x000fca00078e0206 */
[----:B------:R-:W-:-:S13]  /*24010*/  ISETP.GT.AND P6, PT, R6, R0, PT ;  /* 0x000000000600720c */ /* 0x000fda0003fc4270 */
[----:B------:R-:W-:Y:S05]  /*24020*/  @!P6 BRA `(.L_x_11729) ;  /* 0xfffffffc005ce947 */ /* 0x000fea000383ffff */
.L_x_11726:
[----:B------:R-:W-:Y:S01]  /*24030*/  IMAD.IADD R6, R6, 0x1, -R3 ;  /* 0x0000000106067824 */ /* 0x000fe200078e0a03 */
[----:B------:R-:W-:-:S03]  /*24040*/  UMOV UR4, 0xffffffff ;  /* 0xffffffff00047882 */ /* 0x000fc60000000000 */
[----:B------:R-:W-:-:S05]  /*24050*/  IMAD R3, R2, R4, R6 ;  /* 0x0000000402037224 */ /* 0x000fca00078e0206 */
[----:B------:R-:W-:Y:S01]  /*24060*/  ISETP.GT.AND P6, PT, R3, R0, PT ;  /* 0x000000000300720c */ /* 0x000fe20003fc4270 */
[----:B------:R-:W-:-:S12]  /*24070*/  BRA.DIV UR4, `(.L_x_11730) ;  /* 0x0000004a04ac7947 */ /* 0x000fd8000b800000 */
[----:B------:R-:W-:-:S04]  /*24080*/  VOTE.ANY R3, PT, !P6 ;  /* 0x0000000000037806 */ /* 0x000fc800070e0100 */
[----:B------:R-:W2:Y:S02]  /*24090*/  POPC R7, R3 ;  /* 0x0000000300077309 */ /* 0x000ea40000000000 */
[----:B--2---:R2:W3:Y:S01]  /*240a0*/  SHFL.IDX PT, R25, R25, R7, 0x1f ;  /* 0x00001f0719197589 */ /* 0x0044e200000e0000 */
[----:B------:R-:W-:-:S03]  /*240b0*/  IMAD.IADD R27, R7, 0x1, R27 ;  /* 0x00000001071b7824 */ /* 0x000fc600078e021b */
[----:B------:R2:W4:Y:S04]  /*240c0*/  SHFL.IDX PT, R5, R5, R7, 0x1f ;  /* 0x00001f0705057589 */ /* 0x00052800000e0000 */
.L_x_11895:
[----:B------:R-:W-:-:S13]  /*240d0*/  ISETP.NE.AND P0, PT, R3, RZ, PT ;  /* 0x000000ff0300720c */ /* 0x000fda0003f05270 */
[----:B------:R-:W-:Y:S05]  /*240e0*/  @!P0 BRA `(.L_x_11731) ;  /* 0x0000000000108947 */ /* 0x000fea0003800000 */
[----:B------:R-:W-:Y:S01]  /*240f0*/  UMOV UR4, 0xffffffff ;  /* 0xffffffff00047882 */ /* 0x000fe20000000000 */
[----:B-1----:R-:W-:Y:S02]  /*24100*/  VIADD R12, R7, 0xffffffff ;  /* 0xffffffff070c7836 */ /* 0x002fe40000000000 */
[----:B------:R-:W-:Y:S05]  /*24110*/  BRA.DIV UR4, `(.L_x_11732) ;  /* 0x0000004a04e47947 */ /* 0x000fea000b800000 */
[----:B------:R1:W0:Y:S02]  /*24120*/  SHFL.IDX PT, R24, R2, R12, 0x1f ;  /* 0x00001f0c02187589 */ /* 0x00022400000e0000 */
.L_x_11731:
[----:B----4-:R-:W-:Y:S01]  /*24130*/  ISETP.NE.AND P0, PT, R5, 0x1, PT ;  /* 0x000000010500780c */ /* 0x010fe20003f05270 */
[----:B0-----:R-:W-:-:S04]  /*24140*/  IMAD R24, R24, R4, R6 ;  /* 0x0000000418187224 */ /* 0x001fc800078e0206 */
[----:B------:R-:W-:-:S08]  /*24150*/  IMAD.IADD R0, R0, 0x1, -R24 ;  /* 0x0000000100007824 */ /* 0x000fd000078e0a18 */
[----:B------:R-:W-:Y:S05]  /*24160*/  @!P0 BRA `(.L_x_11733) ;  /* 0x0000000000dc8947 */ /* 0x000fea0003800000 */
[-C--:B---3--:R-:W-:Y:S01]  /*24170*/  IABS R6, R25.reuse ;  /* 0x0000001900067213 */ /* 0x088fe20000000000 */
[----:B-1----:R-:W-:Y:S01]  /*24180*/  IMAD.MOV.U32 R2, RZ, RZ, RZ ;  /* 0x000000ffff027224 */ /* 0x002fe200078e00ff */
[----:B------:R-:W-:Y:S02]  /*24190*/  IABS R8, R25 ;  /* 0x0000001900087213 */ /* 0x000fe40000000000 */
[----:B------:R-:W0:Y:S03]  /*241a0*/  I2F.RP R4, R6 ;  /* 0x0000000600047306 */ /* 0x000e260000209400 */
[----:B------:R-:W-:-:S05]  /*241b0*/  IMAD.MOV R8, RZ, RZ, -R8 ;  /* 0x000000ffff087224 */ /* 0x000fca00078e0a08 */
[----:B0-----:R-:W2:Y:S02]  /*241c0*/  MUFU.RCP R4, R4 ;  /* 0x0000000400047308 */ /* 0x001ea40000001000 */
[----:B--2---:R-:W-:-:S06]  /*241d0*/  VIADD R7, R4, 0xffffffe ;  /* 0x0ffffffe04077836 */ /* 0x004fcc0000000000 */
[----:B------:R-:W0:Y:S02]  /*241e0*/  F2I.FTZ.U32.TRUNC.NTZ R3, R7 ;  /* 0x0000000700037305 */ /* 0x000e24000021f000 */
[----:B0-----:R-:W-:-:S04]  /*241f0*/  IMAD.MOV R9, RZ, RZ, -R3 ;  /* 0x000000ffff097224 */ /* 0x001fc800078e0a03 */
[----:B------:R-:W-:-:S04]  /*24200*/  IMAD R9, R9, R6, RZ ;  /* 0x0000000609097224 */ /* 0x000fc800078e02ff */
[----:B------:R-:W-:Y:S01]  /*24210*/  IMAD.HI.U32 R2, R3, R9, R2 ;  /* 0x0000000903027227 */ /* 0x000fe200078e0002 */
[----:B------:R-:W-:-:S05]  /*24220*/  IABS R3, R0 ;  /* 0x0000000000037213 */ /* 0x000fca0000000000 */
[----:B------:R-:W-:-:S04]  /*24230*/  IMAD.HI.U32 R4, R2, R3, RZ ;  /* 0x0000000302047227 */ /* 0x000fc800078e00ff */
[----:B------:R-:W-:Y:S02]  /*24240*/  IMAD R3, R4, R8, R3 ;  /* 0x0000000804037224 */ /* 0x000fe400078e0203 */
[----:B------:R-:W-:-:S03]  /*24250*/  IMAD.MOV.U32 R2, RZ, RZ, RZ ;  /* 0x000000ffff027224 */ /* 0x000fc600078e00ff */
[----:B------:R-:W-:-:S13]  /*24260*/  ISETP.GT.U32.AND P1, PT, R6, R3, PT ;  /* 0x000000030600720c */ /* 0x000fda0003f24070 */
[----:B------:R-:W-:Y:S02]  /*24270*/  @!P1 IMAD.IADD R3, R3, 0x1, -R6 ;  /* 0x0000000103039824 */ /* 0x000fe400078e0a06 */
[----:B------:R-:W-:Y:S01]  /*24280*/  @!P1 VIADD R4, R4, 0x1 ;  /* 0x0000000104049836 */ /* 0x000fe20000000000 */
[----:B------:R-:W-:Y:S02]  /*24290*/  ISETP.NE.AND P1, PT, R25, RZ, PT ;  /* 0x000000ff1900720c */ /* 0x000fe40003f25270 */
[----:B------:R-:W-:Y:S02]  /*242a0*/  ISETP.GE.U32.AND P0, PT, R3, R6, PT ;  /* 0x000000060300720c */ /* 0x000fe40003f06070 */
[----:B------:R-:W-:-:S04]  /*242b0*/  IABS R6, R5 ;  /* 0x0000000500067213 */ /* 0x000fc80000000000 */
[----:B------:R-:W0:Y:S07]  /*242c0*/  I2F.RP R7, R6 ;  /* 0x0000000600077306 */ /* 0x000e2e0000209400 */
        /* <DEDUP_REMOVED lines=33> */
.L_x_11733:
[----:B-1----:R-:W0:Y:S02]  /*244e0*/  LDC.64 R2, c[0x0][0xc90] ;  /* 0x00032400ff027b82 */ /* 0x002e240000000a00 */
[----:B0-----:R-:W-:-:S05]  /*244f0*/  IMAD.WIDE R2, R27, 0x4, R2 ;  /* 0x000000041b027825 */ /* 0x001fca00078e0202 */
[----:B------:R0:W3:Y:S02]  /*24500*/  LDG.E R6, desc[UR52][R2.64] ;  /* 0x0000003402067981 */ /* 0x0000e4000c1e1900 */
[----:B0-----:R-:W-:Y:S02]  /*24510*/  IMAD.MOV.U32 R2, RZ, RZ, RZ ;  /* 0x000000ffff027224 */ /* 0x001fe400078e00ff */
[----:B---3--:R-:W-:-:S05]  /*24520*/  IMAD R5, R25, R6, RZ ;  /* 0x0000000619057224 */ /* 0x008fca00078e02ff */
[----:B--2---:R-:W-:-:S04]  /*24530*/  IABS R7, R5 ;  /* 0x0000000500077213 */ /* 0x004fc80000000000 */
        /* <DEDUP_REMOVED lines=19> */
[----:B------:R-:W-:-:S06]  /*24670*/  IMAD.MOV.U32 R2, RZ, RZ, RZ ;  /* 0x000000ffff027224 */ /* 0x000fcc00078e00ff */
[----:B------:R-:W-:-:S04]  /*24680*/  @P0 VIADD R9, R9, 0x1 ;  /* 0x0000000109090836 */ /* 0x000fc80000000000 */
[----:B------:R-:W-:-:S04]  /*24690*/  IMAD.MOV.U32 R7, RZ, RZ, R9 ;  /* 0x000000ffff077224 */ /* 0x000fc800078e0009 */
[----:B------:R-:W-:Y:S01]  /*246a0*/  @!P2 IMAD.MOV R7, RZ, RZ, -R7 ;  /* 0x000000ffff07a224 */ /* 0x000fe200078e0a07 */
[----:B------:R-:W-:-:S05]  /*246b0*/  @!P1 LOP3.LUT R7, RZ, R5, RZ, 0x33, !PT ;  /* 0x00000005ff079212 */ /* 0x000fca00078e33ff */
[----:B------:R-:W-:Y:S02]  /*246c0*/  IMAD R8, R6, R7, RZ ;  /* 0x0000000706087224 */ /* 0x000fe400078e02ff */
[----:B------:R-:W-:Y:S02]  /*246d0*/  IMAD.MOV R7, RZ, RZ, -R7 ;  /* 0x000000ffff077224 */ /* 0x000fe400078e0a07 */
[----:B------:R-:W-:Y:S02]  /*246e0*/  IMAD.MOV R3, RZ, RZ, -R8 ;  /* 0x000000ffff037224 */ /* 0x000fe400078e0a08 */
[----:B------:R-:W-:-:S03]  /*246f0*/  IMAD R5, R5, R7, R0 ;  /* 0x0000000705057224 */ /* 0x000fc600078e0200 */
[----:B------:R-:W-:-:S04]  /*24700*/  VIADDMNMX R4, R3, R4, R6, PT ;  /* 0x0000000403047246 */ /* 0x000fc80003800106 */
[-C--:B------:R-:W-:Y:S02]  /*24710*/  IABS R6, R4.reuse ;  /* 0x0000000400067213 */ /* 0x080fe40000000000 */
[----:B------:R-:W-:Y:S02]  /*24720*/  IABS R0, R4 ;  /* 0x0000000400007213 */ /* 0x000fe40000000000 */
[----:B------:R-:W0:Y:S03]  /*24730*/  I2F.RP R9, R6 ;  /* 0x0000000600097306 */ /* 0x000e260000209400 */
[----:B------:R-:W-:-:S05]  /*24740*/  IMAD.MOV R0, RZ, RZ, -R0 ;  /* 0x000000ffff007224 */ /* 0x000fca00078e0a00 */
        /* <DEDUP_REMOVED lines=9> */
[----:B------:R-:W-:Y:S02]  /*247e0*/  LOP3.LUT R0, R5, R4, RZ, 0x3c, !PT ;  /* 0x0000000405007212 */ /* 0x000fe400078e3cff */
[----:B------:R-:W-:Y:S02]  /*247f0*/  IADD3 R5, R8, 0x1000000, R5 ;  /* 0x0100000008057810 */ /* 0x000fe40007ffe005 */
        /* <DEDUP_REMOVED lines=8> */
[----:B------:R-:W-:Y:S01]  /*24880*/  @!P1 LOP3.LUT R2, RZ, R4, RZ, 0x33, !PT ;  /* 0x00000004ff029212 */ /* 0x000fe200078e33ff */
[----:B------:R-:W-:-:S04]  /*24890*/  IMAD.MOV R4, RZ, RZ, -R4 ;  /* 0x000000ffff047224 */ /* 0x000fc800078e0a04 */
[----:B------:R-:W-:-:S07]  /*248a0*/  IMAD R26, R2, R4, R5 ;  /* 0x00000004021a7224 */ /* 0x000fce00078e0205 */
.L_x_11734:
[----:B------:R-:W-:-:S05]  /*248b0*/  LOP3.LUT R2, RZ, R2, RZ, 0x33, !PT ;  /* 0x00000002ff027212 */ /* 0x000fca00078e33ff */
[----:B------:R-:W-:Y:S01]  /*248c0*/  IMAD.IADD R25, R25, 0x1, R2 ;  /* 0x0000000119197824 */ /* 0x000fe200078e0202 */
[----:B------:R-:W-:Y:S06]  /*248d0*/  BRA `(.L_x_11735) ;  /* 0x00000000001c7947 */ /* 0x000fec0003800000 */
.L_x_11727:
[----:B------:R-:W-:Y:S01]  /*248e0*/  UMOV UR4, URZ ;  /* 0x0000003f00047c82 */ /* 0x000fe20008000000 */
[----:B------:R-:W-:Y:S01]  /*248f0*/  UMOV UR5, URZ ;  /* 0x0000003f00057c82 */ /* 0x000fe20008000000 */
[----:B------:R-:W-:Y:S01]  /*24900*/  ULDC UR6, c[0x0][0xc3c] ;  /* 0x00030f0000067ab9 */ /* 0x000fe20000000800 */
[----:B------:R-:W-:Y:S02]  /*24910*/  IMAD.MOV.U32 R24, RZ, RZ, R0 ;  /* 0x000000ffff187224 */ /* 0x000fe400078e0000 */
[----:B------:R-:W-:Y:S02]  /*24920*/  IMAD.U32 R25, RZ, RZ, UR4 ;  /* 0x00000004ff197e24 */ /* 0x000fe4000f8e00ff */
[----:B------:R-:W-:Y:S02]  /*24930*/  IMAD.U32 R26, RZ, RZ, UR5 ;  /* 0x00000005ff1a7e24 */ /* 0x000fe4000f8e00ff */
[----:B------:R-:W-:-:S07]  /*24940*/  IMAD.U32 R27, RZ, RZ, UR6 ;  /* 0x00000006ff1b7e24 */ /* 0x000fce000f8e00ff */
.L_x_11735:
        /* <DEDUP_REMOVED lines=10> */
.L_x_11724:
[----:B------:R-:W-:Y:S02]  /*249f0*/  ULDC UR4, c[0x0][0xc3c] ;  /* 0x00030f0000047ab9 */ /* 0x000fe40000000800 */
[----:B----4-:R-:W-:-:S13]  /*24a00*/  ISETP.GE.AND P0, PT, R27, UR4, PT ;  /* 0x000000041b007c0c */ /* 0x010fda000bf06270 */
[----:B------:R-:W-:Y:S05]  /*24a10*/  @!P0 BRA `(.L_x_11736) ;  /* 0xffffff9000f88947 */ /* 0x000fea000383ffff */
[----:B------:R-:W-:Y:S05]  /*24a20*/  BSYNC B8 ;  /* 0x0000000000087941 */ /* 0x000fea0003800000 */
.L_x_11615:
[----:B0-----:R-:W4:Y:S01]  /*24a30*/  LDL.LU R0, [R1+0x48] ;  /* 0x0000480001007983 */ /* 0x001f220000300800 */
[----:B------:R-:W-:Y:S01]  /*24a40*/  BSSY B0, `(.L_x_11737) ;  /* 0x000000b000007945 */ /* 0x000fe20003800000 */
[----:B------:R-:W0:Y:S01]  /*24a50*/  S2R R5, SR_CgaCtaId ;  /* 0x0000000000057919 */ /* 0x000e220000008800 */
        /* <DEDUP_REMOVED lines=9> */
.L_x_11898:
[----:B------:R-:W-:Y:S05]  /*24af0*/  BSYNC B0 ;  /* 0x0000000000007941 */ /* 0x000fea0003800000 */
.L_x_11737:
[----:B------:R-:W-:-:S03]  /*24b00*/  UMOV UR4, 0xffffffff ;  /* 0xffffffff00047882 */ /* 0x000fc60000000000 */
[----:B------:R-:W-:Y:S05]  /*24b10*/  BRA.DIV UR4, `(.L_x_11739) ;  /* 0x0000004204a07947 */ /* 0x000fea000b800000 */
[----:B0-----:R-:W0:Y:S02]  /*24b20*/  S2R R0, SR_TID.X ;  /* 0x0000000000007919 */ /* 0x001e240000002100 */
[----:B0-----:R-:W-:-:S04]  /*24b30*/  SHF.R.U32.HI R0, RZ, 0x5, R0 ;  /* 0x00000005ff007819 */ /* 0x001fc80000011600 */
[----:B------:R-:W-:-:S05]  /*24b40*/  LOP3.LUT R0, R0, 0x3, RZ, 0xc0, !PT ;  /* 0x0000000300007812 */ /* 0x000fca00078ec0ff */
[----:B------:R0:W4:Y:S02]  /*24b50*/  SHFL.IDX PT, R14, R0, RZ, 0x1f ;  /* 0x00001fff000e7589 */ /* 0x00012400000e0000 */
.L_x_11901:
[----:B----4-:R-:W-:-:S13]  /*24b60*/  ISETP.NE.AND P0, PT, R14, RZ, PT ;  /* 0x000000ff0e00720c */ /* 0x010fda0003f05270 */
[----:B------:R-:W-:Y:S05]  /*24b70*/  @P0 BRA `(.L_x_11378) ;  /* 0x0000000000900947 */ /* 0x000fea0003800000 */
[----:B------:R-:W-:-:S03]  /*24b80*/  UMOV UR4, 0xffffffff ;  /* 0xffffffff00047882 */ /* 0x000fc60000000000 */
[----:B------:R-:W-:Y:S05]  /*24b90*/  BRA.DIV UR4, `(.L_x_11740) ;  /* 0x0000004204b47947 */ /* 0x000fea000b800000 */
[----:B------:R-:W-:-:S13]  /*24ba0*/  ELECT P6, URZ, PT ;  /* 0x00000000003f782f */ /* 0x000fda00038c0000 */
.L_x_11904:
[----:B------:R-:W-:Y:S05]  /*24bb0*/  @!P6 BRA `(.L_x_11378) ;  /* 0x000000000080e947 */ /* 0x000fea0003800000 */
[----:B------:R-:W-:-:S06]  /*24bc0*/  ULOP3.LUT UR4, UR36, 0x2, URZ, 0xfc, !UPT ;  /* 0x0000000224047892 */ /* 0x000fcc000f8efc3f */
[----:B0-----:R-:W-:-:S05]  /*24bd0*/  IMAD.U32 R0, RZ, RZ, UR4 ;  /* 0x00000004ff007e24 */ /* 0x001fca000f8e00ff */
[----:B------:R-:W-:-:S13]  /*24be0*/  ISETP.NE.AND P0, PT, R0, 0x3, PT ;  /* 0x000000030000780c */ /* 0x000fda0003f05270 */
[----:B------:R-:W-:Y:S05]  /*24bf0*/  @!P0 BRA `(.L_x_11741) ;  /* 0x0000000000048947 */ /* 0x000fea0003800000 */
[----:B------:R-:W-:Y:S01]  /*24c00*/  BPT.TRAP 0x1 ;  /* 0x000000040000795c */ /* 0x000fe20000300000 */
.L_x_11741:
        /* <DEDUP_REMOVED lines=8> */
.L_x_11905:
[----:B------:R-:W4:Y:S01]  /*24c90*/  LDL.LU R4, [R1] ;  /* 0x0000000001047983 */ /* 0x000f220000300800 */
[----:B------:R-:W-:Y:S02]  /*24ca0*/  SEL R28, R28, RZ, P2 ;  /* 0x000000ff1c1c7207 */ /* 0x000fe40001000000 */
[----:B----4-:R-:W-:Y:S01]  /*24cb0*/  LOP3.LUT R0, R4, R0, RZ, 0x3c, !PT ;  /* 0x0000000004007212 */ /* 0x010fe200078e3cff */
[----:B------:R-:W-:Y:S06]  /*24cc0*/  @!P0 BRA `(.L_x_11743) ;  /* 0x0000000000048947 */ /* 0x000fec0003800000 */
[----:B------:R-:W-:Y:S01]  /*24cd0*/  BPT.TRAP 0x1 ;  /* 0x000000040000795c */ /* 0x000fe20000300000 */
.L_x_11743:
[----:B------:R-:W-:Y:S01]  /*24ce0*/  IMAD R5, R28, 0x8, R5 ;  /* 0x000000081c057824 */ /* 0x000fe200078e0205 */
[----:B------:R-:W-:-:S04]  /*24cf0*/  SHF.L.U32 R0, R0, 0x1f, RZ ;  /* 0x0000001f00007819 */ /* 0x000fc800000006ff */
[----:B------:R-:W4:Y:S02]  /*24d00*/  SYNCS.PHASECHK.TRANS64.TRYWAIT P1, [R5+URZ+0x2d840], R0 ;  /* 0x02d84000050075a7 */ /* 0x000f24000802017f */
[----:B----4-:R-:W-:Y:S05]  /*24d10*/  @!P1 BRA `(.L_x_11744) ;  /* 0x0000004000889947 */ /* 0x010fea0003800000 */
.L_x_11906:
[----:B------:R-:W-:Y:S05]  /*24d20*/  @!P0 BRA `(.L_x_11745) ;  /* 0x0000000000048947 */ /* 0x000fea0003800000 */
[----:B------:R-:W-:Y:S01]  /*24d30*/  BPT.TRAP 0x1 ;  /* 0x000000040000795c */ /* 0x000fe20000300000 */
.L_x_11745:
[----:B------:R-:W0:Y:S02]  /*24d40*/  SYNCS.PHASECHK.TRANS64.TRYWAIT P1, [R3+URZ+0x2d860], R2 ;  /* 0x02d86002030075a7 */ /* 0x000e24000802017f */
[----:B0-----:R-:W-:Y:S05]  /*24d50*/  @!P1 BRA `(.L_x_11746) ;  /* 0x00000040008c9947 */ /* 0x001fea0003800000 */
.L_x_11907:
[----:B------:R-:W-:Y:S05]  /*24d60*/  @!P0 BRA `(.L_x_11747) ;  /* 0x0000000000048947 */ /* 0x000fea0003800000 */
[----:B------:R-:W-:Y:S01]  /*24d70*/  BPT.TRAP 0x1 ;  /* 0x000000040000795c */ /* 0x000fe20000300000 */
.L_x_11747:
[----:B------:R0:W0:Y:S02]  /*24d80*/  SYNCS.PHASECHK.TRANS64.TRYWAIT P0, [R5+URZ+0x2d860], R0 ;  /* 0x02d86000050075a7 */ /* 0x000024000800017f */
[----:B0-----:R-:W-:Y:S05]  /*24d90*/  @!P0 NANOSLEEP.SYNCS 0x989680 ;  /* 0x009896800000895d */ /* 0x001fea0003900000 */
[----:B------:R-:W0:Y:S02]  /*24da0*/  @!P0 SYNCS.PHASECHK.TRANS64 P0, [R5+URZ+0x2d860], R0 ;  /* 0x02d86000050085a7 */ /* 0x000e24000800007f */
[----:B0-----:R-:W-:Y:S05]  /*24db0*/  @!P0 BRA `(.L_x_11747) ;  /* 0xfffffffc00f08947 */ /* 0x001fea000383ffff */
.L_x_11378:
[----:B------:R-:W-:Y:S05]  /*24dc0*/  BSYNC B9 ;  /* 0x0000000000097941 */ /* 0x000fea0003800000 */
.L_x_11375:
[----:B------:R-:W-:Y:S05]  /*24dd0*/  EXIT ;  /* 0x000000000000794d */ /* 0x000fea0003800000 */
.L_x_11404:
[----:B0-----:R0:W1:Y:S02]  /*24de0*/  SYNCS.PHASECHK.TRANS64.TRYWAIT P4, [R34+URZ+0x2d890], R86 ;  /* 0x02d89056220075a7 */ /* 0x001064000808017f */
[----:B-1----:R-:W-:Y:S05]  /*24df0*/  @!P4 NANOSLEEP.SYNCS 0x989680 ;  /* 0x009896800000c95d */ /* 0x002fea0003900000 */
[----:B------:R-:W1:Y:S02]  /*24e00*/  @!P4 SYNCS.PHASECHK.TRANS64 P4, [R34+URZ+0x2d890], R86 ;  /* 0x02d890562200c5a7 */ /* 0x000e64000808007f */
[----:B-1----:R-:W-:Y:S05]  /*24e10*/  @!P4 BRA `(.L_x_11404) ;  /* 0xfffffffc00f0c947 */ /* 0x002fea000383ffff */
[----:B------:R-:W-:Y:S05]  /*24e20*/  BRA `(.L_x_11748) ;  /* 0xfffffde800bc7947 */ /* 0x000fea000383ffff */
.L_x_11405:
        /* <DEDUP_REMOVED lines=8> */
.L_x_11750:
[----:B------:R-:W-:Y:S05]  /*24eb0*/  BSYNC B1 ;  /* 0x0000000000017941 */ /* 0x000fea0003800000 */
.L_x_11749:
        /* <DEDUP_REMOVED lines=8> */
.L_x_11751:
[----:B------:R-:W-:Y:S01]  /*24f40*/  IMAD.MOV.U32 R60, RZ, RZ, R14 ;  /* 0x000000ffff3c7224 */ /* 0x000fe200078e000e */
[----:B------:R-:W-:Y:S06]  /*24f50*/  BRA `(.L_x_11752) ;  /* 0xfffffde800847947 */ /* 0x000fec000383ffff */
.L_x_11433:
[----:B0-----:R0:W1:Y:S02]  /*24f60*/  SYNCS.PHASECHK.TRANS64.TRYWAIT P4, [R34+URZ+0x2d890], R86 ;  /* 0x02d89056220075a7 */ /* 0x001064000808017f */
[----:B-1----:R-:W-:Y:S05]  /*24f70*/  @!P4 NANOSLEEP.SYNCS 0x989680 ;  /* 0x009896800000c95d */ /* 0x002fea0003900000 */
[----:B------:R-:W1:Y:S02]  /*24f80*/  @!P4 SYNCS.PHASECHK.TRANS64 P4, [R34+URZ+0x2d890], R86 ;  /* 0x02d890562200c5a7 */ /* 0x000e64000808007f */
[----:B-1----:R-:W-:Y:S05]  /*24f90*/  @!P4 BRA `(.L_x_11433) ;  /* 0xfffffffc00f0c947 */ /* 0x002fea000383ffff */
[----:B------:R-:W-:Y:S05]  /*24fa0*/  BRA `(.L_x_11753) ;  /* 0xfffffe0400a07947 */ /* 0x000fea000383ffff */
.L_x_11434:
        /* <DEDUP_REMOVED lines=8> */
.L_x_11755:
[----:B------:R-:W-:Y:S05]  /*25030*/  BSYNC B1 ;  /* 0x0000000000017941 */ /* 0x000fea0003800000 */
.L_x_11754:
        /* <DEDUP_REMOVED lines=8> */
.L_x_11756:
[----:B------:R-:W-:Y:S01]  /*250c0*/  IMAD.MOV.U32 R88, RZ, RZ, R14 ;  /* 0x000000ffff587224 */ /* 0x000fe200078e000e */
[----:B------:R-:W-:Y:S06]  /*250d0*/  BRA `(.L_x_11757) ;  /* 0xfffffe0400687947 */ /* 0x000fec000383ffff */
.L_x_11447:
[----:B0-----:R0:W1:Y:S02]  /*250e0*/  SYNCS.PHASECHK.TRANS64.TRYWAIT P3, [R34+URZ+0x2d890], R86 ;  /* 0x02d89056220075a7 */ /* 0x001064000806017f */
[----:B-1----:R-:W-:Y:S05]  /*250f0*/  @!P3 NANOSLEEP.SYNCS 0x989680 ;  /* 0x009896800000b95d */ /* 0x002fea0003900000 */
[----:B------:R-:W1:Y:S02]  /*25100*/  @!P3 SYNCS.PHASECHK.TRANS64 P3, [R34+URZ+0x2d890], R86 ;  /* 0x02d890562200b5a7 */ /* 0x000e64000806007f */
[----:B-1----:R-:W-:Y:S05]  /*25110*/  @!P3 BRA `(.L_x_11447) ;  /* 0xfffffffc00f0b947 */ /* 0x002fea000383ffff */
[----:B------:R-:W-:Y:S05]  /*25120*/  BRA `(.L_x_11758) ;  /* 0xfffffe1c00a47947 */ /* 0x000fea000383ffff */
.L_x_11448:
[----:B------:R-:W-:Y:S01]  /*25130*/  BSSY B1, `(.L_x_11759) ;  /* 0x0000007000017945 */ /* 0x000fe20003800000 */
[----:B------:R-:W-:Y:S02]  /*25140*/  IMAD.MOV.U32 R12, RZ, RZ, RZ ;  /* 0x000000ffff0c7224 */ /* 0x000fe400078e00ff */
[----:B------:R-:W-:Y:S02]  /*25150*/  IMAD.MOV.U32 R11, RZ, RZ, 0x1e1f ;  /* 0x00001e1fff0b7424 */ /* 0x000fe400078e00ff */
[----:B------:R-:W-:-:S07]  /*25160*/  IMAD.MOV.U32 R15, RZ, RZ, -0x1 ;  /* 0xffffffffff0f7424 */ /* 0x000fce00078e00ff */
[----:B0-----:R-:W-:Y:S05]  /*25170*/  WARPSYNC.COLLECTIVE R15, `(.L_x_11760) ;  /* 0x000000000f087348 */ /* 0x001fea0003c00000 */
[----:B------:R1:W2:Y:S02]  /*25180*/  SHFL.IDX P6, R14, R13, R12, R11 ;  /* 0x0000000c0d0e7389 */ /* 0x0002a400000c000b */
[----:B012---:R-:W-:Y:S01]  /*25190*/  ENDCOLLECTIVE ;  /* 0x000000000000791b */ /* 0x007fe20003800000 */
.L_x_11760:
[----:B------:R-:W-:Y:S05]  /*251a0*/  BSYNC B1 ;  /* 0x0000000000017941 */ /* 0x000fea0003800000 */
.L_x_11759:
        /* <DEDUP_REMOVED lines=8> */
.L_x_11761:
[----:B------:R-:W-:Y:S01]  /*25230*/  IMAD.MOV.U32 R43, RZ, RZ, R14 ;  /* 0x000000ffff2b7224 */ /* 0x000fe200078e000e */
[----:B------:R-:W-:Y:S06]  /*25240*/  BRA `(.L_x_11762) ;  /* 0xfffffe1c00d47947 */ /* 0x000fec000383ffff */
.L_x_11452:
[----:B------:R0:W0:Y:S02]  /*25250*/  SYNCS.PHASECHK.TRANS64.TRYWAIT P2, [R34+URZ+0x2d8b0], R86 ;  /* 0x02d8b056220075a7 */ /* 0x000024000804017f */
[----:B0-----:R-:W-:Y:S05]  /*25260*/  @!P2 NANOSLEEP.SYNCS 0x989680 ;  /* 0x009896800000a95d */ /* 0x001fea0003900000 */
[----:B------:R-:W0:Y:S02]  /*25270*/  @!P2 SYNCS.PHASECHK.TRANS64 P2, [R34+URZ+0x2d8b0], R86 ;  /* 0x02d8b0562200a5a7 */ /* 0x000e24000804007f */
[----:B0-----:R-:W-:Y:S05]  /*25280*/  @!P2 BRA `(.L_x_11452) ;  /* 0xfffffffc00f0a947 */ /* 0x001fea000383ffff */
[----:B------:R-:W-:Y:S05]  /*25290*/  BRA `(.L_x_11763) ;  /* 0xfffffe2000b87947 */ /* 0x000fea000383ffff */
.L_x_11468:
[----:B------:R-:W-:Y:S01]  /*252a0*/  BSSY B0, `(.L_x_11764) ;  /* 0x0000007000007945 */ /* 0x000fe20003800000 */
[----:B------:R-:W-:Y:S02]  /*252b0*/  IMAD.MOV.U32 R12, RZ, RZ, RZ ;  /* 0x000000ffff0c7224 */ /* 0x000fe400078e00ff */
[----:B------:R-:W-:Y:S02]  /*252c0*/  IMAD.MOV.U32 R11, RZ, RZ, 0x1f ;  /* 0x0000001fff0b7424 */ /* 0x000fe400078e00ff */
[----:B------:R-:W-:-:S07]  /*252d0*/  IMAD.MOV.U32 R15, RZ, RZ, -0x1 ;  /* 0xffffffffff0f7424 */ /* 0x000fce00078e00ff */
[----:B-----5:R-:W-:Y:S05]  /*252e0*/  WARPSYNC.COLLECTIVE R15, `(.L_x_11765) ;  /* 0x000000000f087348 */ /* 0x020fea0003c00000 */
[----:B------:R0:W1:Y:S02]  /*252f0*/  SHFL.IDX P6, R14, R13, R12, R11 ;  /* 0x0000000c0d0e7389 */ /* 0x00006400000c000b */
[----:B01---5:R-:W-:Y:S01]  /*25300*/  ENDCOLLECTIVE ;  /* 0x000000000000791b */ /* 0x023fe20003800000 */
.L_x_11765:
[----:B------:R-:W-:Y:S05]  /*25310*/  BSYNC B0 ;  /* 0x0000000000007941 */ /* 0x000fea0003800000 */
.L_x_11764:
[----:B------:R0:W-:Y:S01]  /*25320*/  STL [R1+0x10], R14 ;  /* 0x0000100e01007387 */ /* 0x0001e20000100800 */
[----:B------:R-:W-:Y:S05]  /*25330*/  BRA `(.L_x_11766) ;  /* 0xfffffe3000447947 */ /* 0x000fea000383ffff */
.L_x_11479:
[----:B------:R-:W-:Y:S01]  /*25340*/  BSSY B1, `(.L_x_11767) ;  /* 0x0000007000017945 */ /* 0x000fe20003800000 */
[----:B------:R-:W-:Y:S02]  /*25350*/  IMAD.MOV.U32 R12, RZ, RZ, RZ ;  /* 0x000000ffff0c7224 */ /* 0x000fe400078e00ff */
[----:B------:R-:W-:Y:S02]  /*25360*/  IMAD.MOV.U32 R11, RZ, RZ, 0x1e1f ;  /* 0x00001e1fff0b7424 */ /* 0x000fe400078e00ff */
[----:B------:R-:W-:-:S07]  /*25370*/  IMAD.MOV.U32 R15, RZ, RZ, -0x1 ;  /* 0xffffffffff0f7424 */ /* 0x000fce00078e00ff */
[----:B0-----:R-:W-:Y:S05]  /*25380*/  WARPSYNC.COLLECTIVE R15, `(.L_x_11768) ;  /* 0x000000000f087348 */ /* 0x001fea0003c00000 */
[----:B0-----:R0:W1:Y:S02]  /*25390*/  SHFL.IDX P6, R14, R13, R12, R11 ;  /* 0x0000000c0d0e7389 */ /* 0x00106400000c000b */
[----:B01----:R-:W-:Y:S01]  /*253a0*/  ENDCOLLECTIVE ;  /* 0x000000000000791b */ /* 0x003fe20003800000 */
.L_x_11768:
[----:B------:R-:W-:Y:S05]  /*253b0*/  BSYNC B1 ;  /* 0x0000000000017941 */ /* 0x000fea0003800000 */
.L_x_11767:
        /* <DEDUP_REMOVED lines=8> */
.L_x_11769:
[----:B------:R-:W-:Y:S02]  /*25440*/  IMAD.MOV.U32 R13, RZ, RZ, R0 ;  /* 0x000000ffff0d7224 */ /* 0x000fe400078e0000 */
[----:B------:R-:W-:-:S07]  /*25450*/  IMAD.MOV.U32 R38, RZ, RZ, R14 ;  /* 0x000000ffff267224 */ /* 0x000fce00078e000e */
[----:B------:R-:W-:Y:S05]  /*25460*/  WARPSYNC.COLLECTIVE R15, `(.L_x_11770) ;  /* 0x000000000f087348 */ /* 0x000fea0003c00000 */
[----:B------:R0:W1:Y:S02]  /*25470*/  SHFL.IDX P6, R14, R13, R12, R11 ;  /* 0x0000000c0d0e7389 */ /* 0x00006400000c000b */
[----:B01----:R-:W-:Y:S01]  /*25480*/  ENDCOLLECTIVE ;  /* 0x000000000000791b */ /* 0x003fe20003800000 */
.L_x_11770:
[----:B------:R-:W-:Y:S02]  /*25490*/  IMAD.MOV.U32 R13, RZ, RZ, R39 ;  /* 0x000000ffff0d7224 */ /* 0x000fe400078e0027 */
[----:B------:R-:W-:-:S07]  /*254a0*/  IMAD.MOV.U32 R0, RZ, RZ, R14 ;  /* 0x000000ffff007224 */ /* 0x000fce00078e000e */
[----:B------:R-:W-:Y:S05]  /*254b0*/  WARPSYNC.COLLECTIVE R15, `(.L_x_11771) ;  /* 0x000000000f087348 */ /* 0x000fea0003c00000 */
[----:B------:R0:W1:Y:S02]  /*254c0*/  SHFL.IDX P6, R14, R13, R12, R11 ;  /* 0x0000000c0d0e7389 */ /* 0x00006400000c000b */
[----:B01----:R-:W-:Y:S01]  /*254d0*/  ENDCOLLECTIVE ;  /* 0x000000000000791b */ /* 0x003fe20003800000 */
.L_x_11771:
[----:B------:R-:W-:Y:S01]  /*254e0*/  IMAD.MOV.U32 R39, RZ, RZ, R14 ;  /* 0x000000ffff277224 */ /* 0x000fe200078e000e */
[----:B------:R-:W-:Y:S06]  /*254f0*/  BRA `(.L_x_11772) ;  /* 0xfffffe3400cc7947 */ /* 0x000fec000383ffff */
.L_x_11483:
[----:B0-----:R0:W1:Y:S02]  /*25500*/  SYNCS.PHASECHK.TRANS64.TRYWAIT P0, [R2+URZ+0x2d800], R3 ;  /* 0x02d80003020075a7 */ /* 0x001064000800017f */
[----:B-1----:R-:W-:Y:S05]  /*25510*/  @!P0 NANOSLEEP.SYNCS 0x989680 ;  /* 0x009896800000895d */ /* 0x002fea0003900000 */
[----:B------:R-:W1:Y:S02]  /*25520*/  @!P0 SYNCS.PHASECHK.TRANS64 P0, [R2+URZ+0x2d800], R3 ;  /* 0x02d80003020085a7 */ /* 0x000e64000800007f */
[----:B-1----:R-:W-:Y:S05]  /*25530*/  @!P0 BRA `(.L_x_11483) ;  /* 0xfffffffc00f08947 */ /* 0x002fea000383ffff */
[----:B------:R-:W-:Y:S05]  /*25540*/  BRA `(.L_x_11773) ;  /* 0xfffffe4000187947 */ /* 0x000fea000383ffff */
.L_x_11495:
[----:B------:R-:W-:Y:S01]  /*25550*/  BSSY B1, `(.L_x_11774) ;  /* 0x0000007000017945 */ /* 0x000fe20003800000 */
[----:B------:R-:W-:Y:S02]  /*25560*/  IMAD.MOV.U32 R12, RZ, RZ, RZ ;  /* 0x000000ffff0c7224 */ /* 0x000fe400078e00ff */
[----:B------:R-:W-:Y:S02]  /*25570*/  IMAD.MOV.U32 R11, RZ, RZ, 0x1e1f ;  /* 0x00001e1fff0b7424 */ /* 0x000fe400078e00ff */
[----:B------:R-:W-:-:S07]  /*25580*/  IMAD.MOV.U32 R15, RZ, RZ, -0x1 ;  /* 0xffffffffff0f7424 */ /* 0x000fce00078e00ff */
[----:B0-----:R-:W-:Y:S05]  /*25590*/  WARPSYNC.COLLECTIVE R15, `(.L_x_11775) ;  /* 0x000000000f087348 */ /* 0x001fea0003c00000 */
[----:B0-----:R0:W1:Y:S02]  /*255a0*/  SHFL.IDX P6, R14, R13, R12, R11 ;  /* 0x0000000c0d0e7389 */ /* 0x00106400000c000b */
[----:B01----:R-:W-:Y:S01]  /*255b0*/  ENDCOLLECTIVE ;  /* 0x000000000000791b */ /* 0x003fe20003800000 */
.L_x_11775:
[----:B------:R-:W-:Y:S05]  /*255c0*/  BSYNC B1 ;  /* 0x0000000000017941 */ /* 0x000fea0003800000 */
.L_x_11774:
        /* <DEDUP_REMOVED lines=8> */
.L_x_11776:
[----:B------:R-:W-:Y:S02]  /*25650*/  IMAD.MOV.U32 R13, RZ, RZ, R26 ;  /* 0x000000ffff0d7224 */ /* 0x000fe400078e001a */
[----:B------:R-:W-:-:S07]  /*25660*/  IMAD.MOV.U32 R3, RZ, RZ, R14 ;  /* 0x000000ffff037224 */ /* 0x000fce00078e000e */
[----:B------:R-:W-:Y:S05]  /*25670*/  WARPSYNC.COLLECTIVE R15, `(.L_x_11777) ;  /* 0x000000000f087348 */ /* 0x000fea0003c00000 */
[----:B------:R0:W1:Y:S02]  /*25680*/  SHFL.IDX P6, R14, R13, R12, R11 ;  /* 0x0000000c0d0e7389 */ /* 0x00006400000c000b */
[----:B01----:R-:W-:Y:S01]  /*25690*/  ENDCOLLECTIVE ;  /* 0x000000000000791b */ /* 0x003fe20003800000 */
.L_x_11777:
[----:B------:R-:W-:Y:S02]  /*256a0*/  IMAD.MOV.U32 R13, RZ, RZ, R38 ;  /* 0x000000ffff0d7224 */ /* 0x000fe400078e0026 */
[----:B------:R-:W-:-:S07]  /*256b0*/  IMAD.MOV.U32 R37, RZ, RZ, R14 ;  /* 0x000000ffff257224 */ /* 0x000fce00078e000e */
[----:B------:R-:W-:Y:S05]  /*256c0*/  WARPSYNC.COLLECTIVE R15, `(.L_x_11778) ;  /* 0x000000000f087348 */ /* 0x000fea0003c00000 */
[----:B------:R0:W1:Y:S02]  /*256d0*/  SHFL.IDX P6, R14, R13, R12, R11 ;  /* 0x0000000c0d0e7389 */ /* 0x00006400000c000b */
[----:B01----:R-:W-:Y:S01]  /*256e0*/  ENDCOLLECTIVE ;  /* 0x000000000000791b */ /* 0x003fe20003800000 */
.L_x_11778:
[----:B------:R-:W-:Y:S01]  /*256f0*/  IMAD.MOV.U32 R38, RZ, RZ, R14 ;  /* 0x000000ffff267224 */ /* 0x000fe200078e000e */
[----:B------:R-:W-:Y:S06]  /*25700*/  BRA `(.L_x_11779) ;  /* 0xfffffe54002c7947 */ /* 0x000fec000383ffff */
.L_x_11499:
[----:B0-----:R0:W1:Y:S02]  /*25710*/  SYNCS.PHASECHK.TRANS64.TRYWAIT P0, [R2+URZ+0x2d800], R3 ;  /* 0x02d80003020075a7 */ /* 0x001064000800017f */
[----:B-1----:R-:W-:Y:S05]  /*25720*/  @!P0 NANOSLEEP.SYNCS 0x989680 ;  /* 0x009896800000895d */ /* 0x002fea0003900000 */
[----:B------:R-:W1:Y:S02]  /*25730*/  @!P0 SYNCS.PHASECHK.TRANS64 P0, [R2+URZ+0x2d800], R3 ;  /* 0x02d80003020085a7 */ /* 0x000e64000800007f */
[----:B-1----:R-:W-:Y:S05]  /*25740*/  @!P0 BRA `(.L_x_11499) ;  /* 0xfffffffc00f08947 */ /* 0x002fea000383ffff */
[----:B------:R-:W-:Y:S05]  /*25750*/  BRA `(.L_x_11780) ;  /* 0xfffffe5800f87947 */ /* 0x000fea000383ffff */
.L_x_11507:
[----:B--2---:R2:W3:Y:S02]  /*25760*/  SYNCS.PHASECHK.TRANS64.TRYWAIT P1, [R0+URZ+0x2d830], R5 ;  /* 0x02d83005000075a7 */ /* 0x0044e4000802017f */
[----:B---3--:R-:W-:Y:S05]  /*25770*/  @!P1 NANOSLEEP.SYNCS 0x989680 ;  /* 0x009896800000995d */ /* 0x008fea0003900000 */
[----:B------:R-:W3:Y:S02]  /*25780*/  @!P1 SYNCS.PHASECHK.TRANS64 P1, [R0+URZ+0x2d830], R5 ;  /* 0x02d83005000095a7 */ /* 0x000ee4000802007f */
[----:B---3--:R-:W-:Y:S05]  /*25790*/  @!P1 BRA `(.L_x_11507) ;  /* 0xfffffffc00f09947 */ /* 0x008fea000383ffff */
[----:B------:R-:W-:Y:S05]  /*257a0*/  BRA `(.L_x_11506) ;  /* 0xfffffe7000e47947 */ /* 0x000fea000383ffff */
.L_x_11526:
[----:B-1----:R1:W2:Y:S02]  /*257b0*/  SYNCS.PHASECHK.TRANS64.TRYWAIT P2, [R9+URZ+0x2d830], R8 ;  /* 0x02d83008090075a7 */ /* 0x0022a4000804017f */
[----:B--2---:R-:W-:Y:S05]  /*257c0*/  @!P2 NANOSLEEP.SYNCS 0x989680 ;  /* 0x009896800000a95d */ /* 0x004fea0003900000 */
[----:B------:R-:W2:Y:S02]  /*257d0*/  @!P2 SYNCS.PHASECHK.TRANS64 P2, [R9+URZ+0x2d830], R8 ;  /* 0x02d830080900a5a7 */ /* 0x000ea4000804007f */
[----:B--2---:R-:W-:Y:S05]  /*257e0*/  @!P2 BRA `(.L_x_11526) ;  /* 0xfffffffc00f0a947 */ /* 0x004fea000383ffff */
[----:B------:R-:W-:Y:S05]  /*257f0*/  BRA `(.L_x_11525) ;  /* 0xfffffea800507947 */ /* 0x000fea000383ffff */
.L_x_11530:
[----:B-1----:R1:W2:Y:S02]  /*25800*/  SYNCS.PHASECHK.TRANS64.TRYWAIT P1, [R9+URZ+0x2d850], R8 ;  /* 0x02d85008090075a7 */ /* 0x0022a4000802017f */
[----:B--2---:R-:W-:Y:S05]  /*25810*/  @!P1 NANOSLEEP.SYNCS 0x989680 ;  /* 0x009896800000995d */ /* 0x004fea0003900000 */
[----:B------:R-:W2:Y:S02]  /*25820*/  @!P1 SYNCS.PHASECHK.TRANS64 P1, [R9+URZ+0x2d850], R8 ;  /* 0x02d85008090095a7 */ /* 0x000ea4000802007f */
[----:B--2---:R-:W-:Y:S05]  /*25830*/  @!P1 BRA `(.L_x_11530) ;  /* 0xfffffffc00f09947 */ /* 0x004fea000383ffff */
[----:B------:R-:W-:Y:S05]  /*25840*/  BRA `(.L_x_11527) ;  /* 0xfffffeac00587947 */ /* 0x000fea000383ffff */
.L_x_11551:
[----:B-1----:R1:W2:Y:S02]  /*25850*/  SYNCS.PHASECHK.TRANS64.TRYWAIT P2, [R3+URZ+0x2d830], R0 ;  /* 0x02d83000030075a7 */ /* 0x0022a4000804017f */
[----:B--2---:R-:W-:Y:S05]  /*25860*/  @!P2 NANOSLEEP.SYNCS 0x989680 ;  /* 0x009896800000a95d */ /* 0x004fea0003900000 */
[----:B------:R-:W2:Y:S02]  /*25870*/  @!P2 SYNCS.PHASECHK.TRANS64 P2, [R3+URZ+0x2d830], R0 ;  /* 0x02d830000300a5a7 */ /* 0x000ea4000804007f */
[----:B--2---:R-:W-:Y:S05]  /*25880*/  @!P2 BRA `(.L_x_11551) ;  /* 0xfffffffc00f0a947 */ /* 0x004fea000383ffff */
[----:B------:R-:W-:Y:S05]  /*25890*/  BRA `(.L_x_11550) ;  /* 0xfffffee000607947 */ /* 0x000fea000383ffff */
.L_x_11555:
[----:B-1----:R1:W2:Y:S02]  /*258a0*/  SYNCS.PHASECHK.TRANS64.TRYWAIT P1, [R3+URZ+0x2d850], R0 ;  /* 0x02d85000030075a7 */ /* 0x0022a4000802017f */
[----:B--2---:R-:W-:Y:S05]  /*258b0*/  @!P1 NANOSLEEP.SYNCS 0x989680 ;  /* 0x009896800000995d */ /* 0x004fea0003900000 */
[----:B------:R-:W2:Y:S02]  /*258c0*/  @!P1 SYNCS.PHASECHK.TRANS64 P1, [R3+URZ+0x2d850], R0 ;  /* 0x02d85000030095a7 */ /* 0x000ea4000802007f */
[----:B--2---:R-:W-:Y:S05]  /*258d0*/  @!P1 BRA `(.L_x_11555) ;  /* 0xfffffffc00f09947 */ /* 0x004fea000383ffff */
[----:B------:R-:W-:Y:S05]  /*258e0*/  BRA `(.L_x_11552) ;  /* 0xfffffee400747947 */ /* 0x000fea000383ffff */
.L_x_11564:
[----:B-1----:R1:W2:Y:S02]  /*258f0*/  SYNCS.PHASECHK.TRANS64.TRYWAIT P2, [R3+URZ+0x2d830], R0 ;  /* 0x02d83000030075a7 */ /* 0x0022a4000804017f */
[----:B--2---:R-:W-:Y:S05]  /*25900*/  @!P2 NANOSLEEP.SYNCS 0x989680 ;  /* 0x009896800000a95d */ /* 0x004fea0003900000 */
[----:B------:R-:W2:Y:S02]  /*25910*/  @!P2 SYNCS.PHASECHK.TRANS64 P2, [R3+URZ+0x2d830], R0 ;  /* 0x02d830000300a5a7 */ /* 0x000ea4000804007f */
[----:B--2---:R-:W-:Y:S05]  /*25920*/  @!P2 BRA `(.L_x_11564) ;  /* 0xfffffffc00f0a947 */ /* 0x004fea000383ffff */
[----:B------:R-:W-:Y:S05]  /*25930*/  BRA `(.L_x_11563) ;  /* 0xffffff0400687947 */ /* 0x000fea000383ffff */
.L_x_11568:
[----:B-1----:R1:W2:Y:S02]  /*25940*/  SYNCS.PHASECHK.TRANS64.TRYWAIT P1, [R3+URZ+0x2d850], R0 ;  /* 0x02d85000030075a7 */ /* 0x0022a4000802017f */
[----:B--2---:R-:W-:Y:S05]  /*25950*/  @!P1 NANOSLEEP.SYNCS 0x989680 ;  /* 0x009896800000995d */ /* 0x004fea0003900000 */
[----:B------:R-:W2:Y:S02]  /*25960*/  @!P1 SYNCS.PHASECHK.TRANS64 P1, [R3+URZ+0x2d850], R0 ;  /* 0x02d85000030095a7 */ /* 0x000ea4000802007f */
[----:B--2---:R-:W-:Y:S05]  /*25970*/  @!P1 BRA `(.L_x_11568) ;  /* 0xfffffffc00f09947 */ /* 0x004fea000383ffff */
[----:B------:R-:W-:Y:S05]  /*25980*/  BRA `(.L_x_11565) ;  /* 0xffffff08007c7947 */ /* 0x000fea000383ffff */
.L_x_11583:
[----:B-1----:R1:W2:Y:S02]  /*25990*/  SYNCS.PHASECHK.TRANS64.TRYWAIT P1, [R14+URZ+0x2d850], R9 ;  /* 0x02d850090e0075a7 */ /* 0x0022a4000802017f */
[----:B--2---:R-:W-:Y:S05]  /*259a0*/  @!P1 NANOSLEEP.SYNCS 0x989680 ;  /* 0x009896800000995d */ /* 0x004fea0003900000 */
[----:B------:R-:W2:Y:S02]  /*259b0*/  @!P1 SYNCS.PHASECHK.TRANS64 P1, [R14+URZ+0x2d850], R9 ;  /* 0x02d850090e0095a7 */ /* 0x000ea4000802007f */
[----:B--2---:R-:W-:Y:S05]  /*259c0*/  @!P1 BRA `(.L_x_11583) ;  /* 0xfffffffc00f09947 */ /* 0x004fea000383ffff */
[----:B------:R-:W-:Y:S05]  /*259d0*/  BRA `(.L_x_11582) ;  /* 0xffffff3800947947 */ /* 0x000fea000383ffff */
.L_x_11589:
[----:B------:R-:W-:Y:S02]  /*259e0*/  IMAD.MOV.U32 R13, RZ, RZ, R3 ;  /* 0x000000ffff0d7224 */ /* 0x000fe400078e0003 */
[----:B------:R-:W-:Y:S02]  /*259f0*/  IMAD.MOV.U32 R12, RZ, RZ, RZ ;  /* 0x000000ffff0c7224 */ /* 0x000fe400078e00ff */
[----:B------:R-:W-:Y:S02]  /*25a00*/  IMAD.MOV.U32 R11, RZ, RZ, 0x1c1f ;  /* 0x00001c1fff0b7424 */ /* 0x000fe400078e00ff */
[----:B------:R-:W-:-:S07]  /*25a10*/  IMAD.MOV.U32 R15, RZ, RZ, -0x1 ;  /* 0xffffffffff0f7424 */ /* 0x000fce00078e00ff */
[----:B0----5:R-:W-:Y:S05]  /*25a20*/  WARPSYNC.COLLECTIVE R15, `(.L_x_11781) ;  /* 0x000000000f087348 */ /* 0x021fea0003c00000 */
[----:B------:R1:W2:Y:S02]  /*25a30*/  SHFL.IDX P6, R14, R13, R12, R11 ;  /* 0x0000000c0d0e7389 */ /* 0x0002a400000c000b */
[----:B012--5:R-:W-:Y:S01]  /*25a40*/  ENDCOLLECTIVE ;  /* 0x000000000000791b */ /* 0x027fe20003800000 */
.L_x_11781:
[----:B------:R-:W-:Y:S02]  /*25a50*/  IMAD.MOV.U32 R13, RZ, RZ, R20 ;  /* 0x000000ffff0d7224 */ /* 0x000fe400078e0014 */
[----:B------:R-:W-:-:S07]  /*25a60*/  IMAD.MOV.U32 R0, RZ, RZ, R14 ;  /* 0x000000ffff007224 */ /* 0x000fce00078e000e */
[----:B------:R-:W-:Y:S05]  /*25a70*/  WARPSYNC.COLLECTIVE R15, `(.L_x_11782) ;  /* 0x000000000f087348 */ /* 0x000fea0003c00000 */
[----:B------:R0:W1:Y:S02]  /*25a80*/  SHFL.IDX P6, R14, R13, R12, R11 ;  /* 0x0000000c0d0e7389 */ /* 0x00006400000c000b */
[----:B01----:R-:W-:Y:S01]  /*25a90*/  ENDCOLLECTIVE ;  /* 0x000000000000791b */ /* 0x003fe20003800000 */
.L_x_11782:
[----:B------:R-:W-:Y:S05]  /*25aa0*/  BRA `(.L_x_11783) ;  /* 0xffffff54005c7947 */ /* 0x000fea000383ffff */
.L_x_11592:
        /* <DEDUP_REMOVED lines=8> */
.L_x_11785:
[----:B------:R-:W-:Y:S05]  /*25b30*/  BSYNC B1 ;  /* 0x0000000000017941 */ /* 0x000fea0003800000 */
.L_x_11784:
        /* <DEDUP_REMOVED lines=8> */
.L_x_11786:
[----:B------:R-:W-:Y:S05]  /*25bc0*/  BRA `(.L_x_11787) ;  /* 0xffffff5400707947 */ /* 0x000fea000383ffff */
.L_x_11594:
[----:B------:R-:W-:Y:S02]  /*25bd0*/  IMAD.MOV.U32 R13, RZ, RZ, R20 ;  /* 0x000000ffff0d7224 */ /* 0x000fe400078e0014 */
[----:B------:R-:W-:Y:S02]  /*25be0*/  IMAD.MOV.U32 R12, RZ, RZ, RZ ;  /* 0x000000ffff0c7224 */ /* 0x000fe400078e00ff */
[----:B------:R-:W-:Y:S02]  /*25bf0*/  IMAD.MOV.U32 R11, RZ, RZ, 0x1c1f ;  /* 0x00001c1fff0b7424 */ /* 0x000fe400078e00ff */
[----:B------:R-:W-:-:S07]  /*25c00*/  IMAD.MOV.U32 R15, RZ, RZ, -0x1 ;  /* 0xffffffffff0f7424 */ /* 0x000fce00078e00ff */
[----:B------:R-:W-:Y:S05]  /*25c10*/  WARPSYNC.COLLECTIVE R15, `(.L_x_11788) ;  /* 0x000000000f087348 */ /* 0x000fea0003c00000 */
[----:B------:R0:W1:Y:S02]  /*25c20*/  SHFL.IDX P6, R14, R13, R12, R11 ;  /* 0x0000000c0d0e7389 */ /* 0x00006400000c000b */
[----:B01----:R-:W-:Y:S01]  /*25c30*/  ENDCOLLECTIVE ;  /* 0x000000000000791b */ /* 0x003fe20003800000 */
.L_x_11788:
[----:B------:R-:W-:Y:S02]  /*25c40*/  IMAD.MOV.U32 R13, RZ, RZ, R0 ;  /* 0x000000ffff0d7224 */ /* 0x000fe400078e0000 */
[----:B------:R-:W-:-:S07]  /*25c50*/  IMAD.MOV.U32 R3, RZ, RZ, R14 ;  /* 0x000000ffff037224 */ /* 0x000fce00078e000e */
[----:B------:R-:W-:Y:S05]  /*25c60*/  WARPSYNC.COLLECTIVE R15, `(.L_x_11789) ;  /* 0x000000000f087348 */ /* 0x000fea0003c00000 */
[----:B------:R0:W1:Y:S02]  /*25c70*/  SHFL.IDX P6, R14, R13, R12, R11 ;  /* 0x0000000c0d0e7389 */ /* 0x00006400000c000b */
[----:B01----:R-:W-:Y:S01]  /*25c80*/  ENDCOLLECTIVE ;  /* 0x000000000000791b */ /* 0x003fe20003800000 */
.L_x_11789:
[----:B------:R-:W-:Y:S05]  /*25c90*/  BRA `(.L_x_11790) ;  /* 0xffffff58003c7947 */ /* 0x000fea000383ffff */
.L_x_11597:
        /* <DEDUP_REMOVED lines=8> */
.L_x_11792:
[----:B------:R-:W-:Y:S05]  /*25d20*/  BSYNC B1 ;  /* 0x0000000000017941 */ /* 0x000fea0003800000 */
.L_x_11791:
        /* <DEDUP_REMOVED lines=8> */
.L_x_11793:
[----:B------:R-:W-:Y:S05]  /*25db0*/  BRA `(.L_x_11794) ;  /* 0xffffff5c005c7947 */ /* 0x000fea000383ffff */
.L_x_11601:
[----:B------:R-:W-:Y:S02]  /*25dc0*/  IMAD.MOV.U32 R13, RZ, RZ, R4 ;  /* 0x000000ffff0d7224 */ /* 0x000fe400078e0004 */
[----:B------:R-:W-:Y:S02]  /*25dd0*/  IMAD.MOV.U32 R12, RZ, RZ, RZ ;  /* 0x000000ffff0c7224 */ /* 0x000fe400078e00ff */
[----:B------:R-:W-:Y:S02]  /*25de0*/  IMAD.MOV.U32 R11, RZ, RZ, 0x1c1f ;  /* 0x00001c1fff0b7424 */ /* 0x000fe400078e00ff */
[----:B------:R-:W-:-:S07]  /*25df0*/  IMAD.MOV.U32 R15, RZ, RZ, -0x1 ;  /* 0xffffffffff0f7424 */ /* 0x000fce00078e00ff */
[----:B-1----:R-:W-:Y:S05]  /*25e00*/  WARPSYNC.COLLECTIVE R15, `(.L_x_11795) ;  /* 0x000000000f087348 */ /* 0x002fea0003c00000 */
[----:B------:R0:W2:Y:S02]  /*25e10*/  SHFL.IDX P6, R14, R13, R12, R11 ;  /* 0x0000000c0d0e7389 */ /* 0x0000a400000c000b */
[----:B012---:R-:W-:Y:S01]  /*25e20*/  ENDCOLLECTIVE ;  /* 0x000000000000791b */ /* 0x007fe20003800000 */
.L_x_11795:
[----:B------:R-:W-:Y:S02]  /*25e30*/  IMAD.MOV.U32 R13, RZ, RZ, R0 ;  /* 0x000000ffff0d7224 */ /* 0x000fe400078e0000 */
[----:B------:R-:W-:-:S07]  /*25e40*/  IMAD.MOV.U32 R3, RZ, RZ, R14 ;  /* 0x000000ffff037224 */ /* 0x000fce00078e000e */
[----:B------:R-:W-:Y:S05]  /*25e50*/  WARPSYNC.COLLECTIVE R15, `(.L_x_11796) ;  /* 0x000000000f087348 */ /* 0x000fea0003c00000 */
[----:B------:R0:W1:Y:S02]  /*25e60*/  SHFL.IDX P6, R14, R13, R12, R11 ;  /* 0x0000000c0d0e7389 */ /* 0x00006400000c000b */
[----:B01----:R-:W-:Y:S01]  /*25e70*/  ENDCOLLECTIVE ;  /* 0x000000000000791b */ /* 0x003fe20003800000 */
.L_x_11796:
[----:B------:R-:W-:Y:S05]  /*25e80*/  BRA `(.L_x_11797) ;  /* 0xffffff6800b47947 */ /* 0x000fea000383ffff */
.L_x_11604:
        /* <DEDUP_REMOVED lines=8> */
.L_x_11799:
[----:B------:R-:W-:Y:S05]  /*25f10*/  BSYNC B1 ;  /* 0x0000000000017941 */ /* 0x000fea0003800000 */
.L_x_11798:
        /* <DEDUP_REMOVED lines=8> */
.L_x_11800:
[----:B------:R-:W-:Y:S05]  /*25fa0*/  BRA `(.L_x_11801) ;  /* 0xffffff6800c87947 */ /* 0x000fea000383ffff */
.L_x_11631:
        /* <DEDUP_REMOVED lines=11> */
.L_x_11803:
[----:B------:R-:W-:Y:S05]  /*26060*/  BSYNC B1 ;  /* 0x0000000000017941 */ /* 0x000fea0003800000 */
.L_x_11802:
[----:B------:R-:W-:Y:S05]  /*26070*/  BRA `(.L_x_11804) ;  /* 0xffffff8800ac7947 */ /* 0x000fea000383ffff */
.L_x_11633:
[----:B------:R-:W-:Y:S01]  /*26080*/  BSSY B1, `(.L_x_11805) ;  /* 0x0000006000017945 */ /* 0x000fe20003800000 */
[----:B------:R-:W-:-:S07]  /*26090*/  IMAD.MOV.U32 R15, RZ, RZ, -0x1 ;  /* 0xffffffffff0f7424 */ /* 0x000fce00078e00ff */
[----:B01----:R-:W-:Y:S05]  /*260a0*/  WARPSYNC.COLLECTIVE R15, `(.L_x_11806) ;  /* 0x000000000f0c7348 */ /* 0x003fea0003c00000 */
[----:B------:R-:W-:Y:S02]  /*260b0*/  ELECT P6, UR62, PT ;  /* 0x00000000003e782f */ /* 0x000fe400038c0000 */
[----:B------:R-:W-:Y:S01]  /*260c0*/  MOV R14, UR62 ;  /* 0x0000003e000e7c02 */ /* 0x000fe20008000f00 */
[----:B01----:R-:W-:Y:S10]  /*260d0*/  ENDCOLLECTIVE ;  /* 0x000000000000791b */ /* 0x003ff40003800000 */
.L_x_11806:
[----:B------:R-:W-:Y:S05]  /*260e0*/  BSYNC B1 ;  /* 0x0000000000017941 */ /* 0x000fea0003800000 */
.L_x_11805:
[----:B------:R-:W-:Y:S05]  /*260f0*/  BRA `(.L_x_11632) ;  /* 0xffffff8800a47947 */ /* 0x000fea000383ffff */
.L_x_11635:
[----:B0-----:R0:W2:Y:S02]  /*26100*/  SYNCS.PHASECHK.TRANS64.TRYWAIT P0, [R18+URZ+0x2d820], R6 ;  /* 0x02d82006120075a7 */ /* 0x0010a4000800017f */
[----:B--2---:R-:W-:Y:S05]  /*26110*/  @!P0 NANOSLEEP.SYNCS 0x989680 ;  /* 0x009896800000895d */ /* 0x004fea0003900000 */
[----:B------:R-:W2:Y:S02]  /*26120*/  @!P0 SYNCS.PHASECHK.TRANS64 P0, [R18+URZ+0x2d820], R6 ;  /* 0x02d82006120085a7 */ /* 0x000ea4000800007f */
[----:B--2---:R-:W-:Y:S05]  /*26130*/  @!P0 BRA `(.L_x_11635) ;  /* 0xfffffffc00f08947 */ /* 0x004fea000383ffff */
[----:B------:R-:W-:Y:S05]  /*26140*/  BRA `(.L_x_11807) ;  /* 0xffffff8800b47947 */ /* 0x000fea000383ffff */
.L_x_11639:
[----:B--2---:R2:W3:Y:S02]  /*26150*/  SYNCS.PHASECHK.TRANS64.TRYWAIT P0, [R10+URZ+0x2d8a0], R9 ;  /* 0x02d8a0090a0075a7 */ /* 0x0044e4000800017f */
[----:B---3--:R-:W-:Y:S05]  /*26160*/  @!P0 NANOSLEEP.SYNCS 0x989680 ;  /* 0x009896800000895d */ /* 0x008fea0003900000 */
[----:B------:R-:W3:Y:S02]  /*26170*/  @!P0 SYNCS.PHASECHK.TRANS64 P0, [R10+URZ+0x2d8a0], R9 ;  /* 0x02d8a0090a0085a7 */ /* 0x000ee4000800007f */
[----:B---3--:R-:W-:Y:S05]  /*26180*/  @!P0 BRA `(.L_x_11639) ;  /* 0xfffffffc00f08947 */ /* 0x008fea000383ffff */
[----:B------:R-:W-:Y:S05]  /*26190*/  BRA `(.L_x_11808) ;  /* 0xffffff8800d07947 */ /* 0x000fea000383ffff */
.L_x_11646:
[----:B0-----:R0:W3:Y:S02]  /*261a0*/  SYNCS.PHASECHK.TRANS64.TRYWAIT P0, [R10+URZ+0x2d8c0], R9 ;  /* 0x02d8c0090a0075a7 */ /* 0x0010e4000800017f */
[----:B---3--:R-:W-:Y:S05]  /*261b0*/  @!P0 NANOSLEEP.SYNCS 0x989680 ;  /* 0x009896800000895d */ /* 0x008fea0003900000 */
[----:B------:R-:W3:Y:S02]  /*261c0*/  @!P0 SYNCS.PHASECHK.TRANS64 P0, [R10+URZ+0x2d8c0], R9 ;  /* 0x02d8c0090a0085a7 */ /* 0x000ee4000800007f */
[----:B---3--:R-:W-:Y:S05]  /*261d0*/  @!P0 BRA `(.L_x_11646) ;  /* 0xfffffffc00f08947 */ /* 0x008fea000383ffff */
[----:B------:R-:W-:Y:S05]  /*261e0*/  BRA `(.L_x_11809) ;  /* 0xffffff8c00cc7947 */ /* 0x000fea000383ffff */
.L_x_11655:
[----:B0-----:R0:W2:Y:S02]  /*261f0*/  SYNCS.PHASECHK.TRANS64.TRYWAIT P1, [R9+URZ+0x2d8a0], R8 ;  /* 0x02d8a008090075a7 */ /* 0x0010a4000802017f */
[----:B--2---:R-:W-:Y:S05]  /*26200*/  @!P1 NANOSLEEP.SYNCS 0x989680 ;  /* 0x009896800000995d */ /* 0x004fea0003900000 */
[----:B------:R-:W2:Y:S02]  /*26210*/  @!P1 SYNCS.PHASECHK.TRANS64 P1, [R9+URZ+0x2d8a0], R8 ;  /* 0x02d8a008090095a7 */ /* 0x000ea4000802007f */
[----:B--2---:R-:W-:Y:S05]  /*26220*/  @!P1 BRA `(.L_x_11655) ;  /* 0xfffffffc00f09947 */ /* 0x004fea000383ffff */
[----:B------:R-:W-:Y:S05]  /*26230*/  BRA `(.L_x_11810) ;  /* 0xffffff94000c7947 */ /* 0x000fea000383ffff */
.L_x_11662:
[----:B--2---:R2:W3:Y:S02]  /*26240*/  SYNCS.PHASECHK.TRANS64.TRYWAIT P1, [R9+URZ+0x2d8c0], R8 ;  /* 0x02d8c008090075a7 */ /* 0x0044e4000802017f */
[----:B---3--:R-:W-:Y:S05]  /*26250*/  @!P1 NANOSLEEP.SYNCS 0x989680 ;  /* 0x009896800000995d */ /* 0x008fea0003900000 */
[----:B------:R-:W3:Y:S02]  /*26260*/  @!P1 SYNCS.PHASECHK.TRANS64 P1, [R9+URZ+0x2d8c0], R8 ;  /* 0x02d8c008090095a7 */ /* 0x000ee4000802007f */
[----:B---3--:R-:W-:Y:S05]  /*26270*/  @!P1 BRA `(.L_x_11662) ;  /* 0xfffffffc00f09947 */ /* 0x008fea000383ffff */
[----:B------:R-:W-:Y:S05]  /*26280*/  BRA `(.L_x_11811) ;  /* 0xffffff9800047947 */ /* 0x000fea000383ffff */
.L_x_11687:
        /* <DEDUP_REMOVED lines=11> */
.L_x_11813:
[----:B------:R-:W-:Y:S05]  /*26340*/  BSYNC B0 ;  /* 0x0000000000007941 */ /* 0x000fea0003800000 */
.L_x_11812:
[----:B------:R-:W-:Y:S05]  /*26350*/  BRA `(.L_x_11814) ;  /* 0xffffffa800cc7947 */ /* 0x000fea000383ffff */
.L_x_11690:
[----:B0-----:R0:W1:Y:S02]  /*26360*/  SYNCS.PHASECHK.TRANS64.TRYWAIT P0, [R2+URZ+0x2d840], R3 ;  /* 0x02d84003020075a7 */ /* 0x001064000800017f */
[----:B-1----:R-:W-:Y:S05]  /*26370*/  @!P0 NANOSLEEP.SYNCS 0x989680 ;  /* 0x009896800000895d */ /* 0x002fea0003900000 */
[----:B------:R-:W1:Y:S02]  /*26380*/  @!P0 SYNCS.PHASECHK.TRANS64 P0, [R2+URZ+0x2d840], R3 ;  /* 0x02d84003020085a7 */ /* 0x000e64000800007f */
[----:B-1----:R-:W-:Y:S05]  /*26390*/  @!P0 BRA `(.L_x_11690) ;  /* 0xfffffffc00f08947 */ /* 0x002fea000383ffff */
[----:B------:R-:W-:Y:S05]  /*263a0*/  BRA `(.L_x_11815) ;  /* 0xffffffac00207947 */ /* 0x000fea000383ffff */
.L_x_11691:
        /* <DEDUP_REMOVED lines=8> */
.L_x_11817:
[----:B------:R-:W-:Y:S05]  /*26430*/  BSYNC B0 ;  /* 0x0000000000007941 */ /* 0x000fea0003800000 */
.L_x_11816:
        /* <DEDUP_REMOVED lines=9> */
.L_x_11818:
[----:B------:R-:W-:Y:S02]  /*264d0*/  IMAD.MOV.U32 R13, RZ, RZ, R7 ;  /* 0x000000ffff0d7224 */ /* 0x000fe400078e0007 */
[----:B------:R-:W-:Y:S02]  /*264e0*/  IMAD.MOV.U32 R12, RZ, RZ, 0x1 ;  /* 0x00000001ff0c7424 */ /* 0x000fe400078e00ff */
[----:B------:R-:W-:-:S07]  /*264f0*/  IMAD.MOV.U32 R5, RZ, RZ, R14 ;  /* 0x000000ffff057224 */ /* 0x000fce00078e000e */
[----:B------:R-:W-:Y:S05]  /*26500*/  WARPSYNC.COLLECTIVE R15, `(.L_x_11819) ;  /* 0x000000000f087348 */ /* 0x000fea0003c00000 */
[----:B------:R0:W1:Y:S02]  /*26510*/  SHFL.IDX P6, R14, R13, R12, R11 ;  /* 0x0000000c0d0e7389 */ /* 0x00006400000c000b */
[----:B01----:R-:W-:Y:S01]  /*26520*/  ENDCOLLECTIVE ;  /* 0x000000000000791b */ /* 0x003fe20003800000 */
.L_x_11819:
        /* <DEDUP_REMOVED lines=17> */
.L_x_11820:
[----:B------:R-:W-:Y:S02]  /*26640*/  @P1 IMAD R6, R8, 0x2, R18 ;  /* 0x0000000208061824 */ /* 0x000fe400078e0212 */
[----:B------:R-:W-:Y:S02]  /*26650*/  IMAD.MOV.U32 R13, RZ, RZ, R7 ;  /* 0x000000ffff0d7224 */ /* 0x000fe400078e0007 */
[----:B------:R-:W-:Y:S02]  /*26660*/  IMAD.MOV.U32 R12, RZ, RZ, 0x2 ;  /* 0x00000002ff0c7424 */ /* 0x000fe400078e00ff */
[----:B------:R-:W-:-:S07]  /*26670*/  IMAD.MOV.U32 R5, RZ, RZ, R14 ;  /* 0x000000ffff057224 */ /* 0x000fce00078e000e */
[----:B------:R-:W-:Y:S05]  /*26680*/  WARPSYNC.COLLECTIVE R15, `(.L_x_11821) ;  /* 0x000000000f087348 */ /* 0x000fea0003c00000 */
[----:B------:R0:W1:Y:S02]  /*26690*/  SHFL.IDX P6, R14, R13, R12, R11 ;  /* 0x0000000c0d0e7389 */ /* 0x00006400000c000b */
[----:B01----:R-:W-:Y:S01]  /*266a0*/  ENDCOLLECTIVE ;  /* 0x000000000000791b */ /* 0x003fe20003800000 */
.L_x_11821:
        /* <DEDUP_REMOVED lines=17> */
.L_x_11822:
[----:B------:R-:W-:Y:S02]  /*267c0*/  @P1 IMAD R6, R8, 0x2, R18 ;  /* 0x0000000208061824 */ /* 0x000fe400078e0212 */
[----:B------:R-:W-:Y:S02]  /*267d0*/  IMAD.MOV.U32 R13, RZ, RZ, R7 ;  /* 0x000000ffff0d7224 */ /* 0x000fe400078e0007 */
[----:B------:R-:W-:Y:S02]  /*267e0*/  IMAD.MOV.U32 R12, RZ, RZ, 0x3 ;  /* 0x00000003ff0c7424 */ /* 0x000fe400078e00ff */
[----:B------:R-:W-:-:S07]  /*267f0*/  IMAD.MOV.U32 R5, RZ, RZ, R14 ;  /* 0x000000ffff057224 */ /* 0x000fce00078e000e */
[----:B------:R-:W-:Y:S05]  /*26800*/  WARPSYNC.COLLECTIVE R15, `(.L_x_11823) ;  /* 0x000000000f087348 */ /* 0x000fea0003c00000 */
[----:B------:R0:W1:Y:S02]  /*26810*/  SHFL.IDX P6, R14, R13, R12, R11 ;  /* 0x0000000c0d0e7389 */ /* 0x00006400000c000b */
[----:B01----:R-:W-:Y:S01]  /*26820*/  ENDCOLLECTIVE ;  /* 0x000000000000791b */ /* 0x003fe20003800000 */
.L_x_11823:
        /* <DEDUP_REMOVED lines=10> */
.L_x_11824:
        /* <DEDUP_REMOVED lines=8> */
.L_x_11696:
        /* <DEDUP_REMOVED lines=9> */
.L_x_11826:
[C---:B------:R-:W-:Y:S01]  /*269e0*/  VIADD R9, R25.reuse, 0x20 ;  /* 0x0000002019097836 */ /* 0x040fe20000000000 */
[----:B------:R-:W-:Y:S01]  /*269f0*/  ISETP.GE.AND P3, PT, R25, R0, PT ;  /* 0x000000001900720c */ /* 0x000fe20003f66270 */
[----:B------:R-:W-:Y:S02]  /*26a00*/  IMAD.MOV.U32 R13, RZ, RZ, R5 ;  /* 0x000000ffff0d7224 */ /* 0x000fe400078e0005 */
[----:B------:R-:W-:-:S10]  /*26a10*/  IMAD.MOV.U32 R2, RZ, RZ, R14 ;  /* 0x000000ffff027224 */ /* 0x000fd400078e000e */
[----:B------:R-:W-:Y:S05]  /*26a20*/  WARPSYNC.COLLECTIVE R15, `(.L_x_11827) ;  /* 0x000000000f087348 */ /* 0x000fea0003c00000 */
[----:B------:R0:W1:Y:S02]  /*26a30*/  SHFL.IDX P6, R14, R13, R12, R11 ;  /* 0x0000000c0d0e7389 */ /* 0x00006400000c000b */
[----:B01----:R-:W-:Y:S01]  /*26a40*/  ENDCOLLECTIVE ;  /* 0x000000000000791b */ /* 0x003fe20003800000 */
.L_x_11827:
[----:B------:R-:W-:Y:S02]  /*26a50*/  IMAD.MOV.U32 R13, RZ, RZ, R4 ;  /* 0x000000ffff0d7224 */ /* 0x000fe400078e0004 */
[----:B------:R-:W-:Y:S02]  /*26a60*/  IMAD.MOV.U32 R12, RZ, RZ, 0x1 ;  /* 0x00000001ff0c7424 */ /* 0x000fe400078e00ff */
[----:B------:R-:W-:-:S07]  /*26a70*/  IMAD.MOV.U32 R3, RZ, RZ, R14 ;  /* 0x000000ffff037224 */ /* 0x000fce00078e000e */
[----:B------:R-:W-:Y:S05]  /*26a80*/  WARPSYNC.COLLECTIVE R15, `(.L_x_11828) ;  /* 0x000000000f087348 */ /* 0x000fea0003c00000 */
[----:B------:R0:W1:Y:S02]  /*26a90*/  SHFL.IDX P6, R14, R13, R12, R11 ;  /* 0x0000000c0d0e7389 */ /* 0x00006400000c000b */
[----:B01----:R-:W-:Y:S01]  /*26aa0*/  ENDCOLLECTIVE ;  /* 0x000000000000791b */ /* 0x003fe20003800000 */
.L_x_11828:
        /* <DEDUP_REMOVED lines=17> */
.L_x_11829:
[----:B------:R-:W-:Y:S02]  /*26bc0*/  IMAD.MOV.U32 R13, RZ, RZ, R4 ;  /* 0x000000ffff0d7224 */ /* 0x000fe400078e0004 */
[----:B------:R-:W-:Y:S02]  /*26bd0*/  IMAD.MOV.U32 R12, RZ, RZ, 0x2 ;  /* 0x00000002ff0c7424 */ /* 0x000fe400078e00ff */
[----:B------:R-:W-:-:S07]  /*26be0*/  IMAD.MOV.U32 R3, RZ, RZ, R14 ;  /* 0x000000ffff037224 */ /* 0x000fce00078e000e */
[----:B------:R-:W-:Y:S05]  /*26bf0*/  WARPSYNC.COLLECTIVE R15, `(.L_x_11830) ;  /* 0x000000000f087348 */ /* 0x000fea0003c00000 */
[----:B------:R0:W1:Y:S02]  /*26c00*/  SHFL.IDX P6, R14, R13, R12, R11 ;  /* 0x0000000c0d0e7389 */ /* 0x00006400000c000b */
[----:B01----:R-:W-:Y:S01]  /*26c10*/  ENDCOLLECTIVE ;  /* 0x000000000000791b */ /* 0x003fe20003800000 */
.L_x_11830:
        /* <DEDUP_REMOVED lines=18> */
.L_x_11831:
[----:B------:R-:W-:Y:S02]  /*26d40*/  IMAD.MOV.U32 R13, RZ, RZ, R4 ;  /* 0x000000ffff0d7224 */ /* 0x000fe400078e0004 */
[----:B------:R-:W-:Y:S02]  /*26d50*/  IMAD.MOV.U32 R12, RZ, RZ, 0x3 ;  /* 0x00000003ff0c7424 */ /* 0x000fe400078e00ff */
[----:B------:R-:W-:-:S07]  /*26d60*/  IMAD.MOV.U32 R3, RZ, RZ, R14 ;  /* 0x000000ffff037224 */ /* 0x000fce00078e000e */
[----:B------:R-:W-:Y:S05]  /*26d70*/  WARPSYNC.COLLECTIVE R15, `(.L_x_11832) ;  /* 0x000000000f087348 */ /* 0x000fea0003c00000 */
[----:B------:R0:W1:Y:S02]  /*26d80*/  SHFL.IDX P6, R14, R13, R12, R11 ;  /* 0x0000000c0d0e7389 */ /* 0x00006400000c000b */
[----:B01----:R-:W-:Y:S01]  /*26d90*/  ENDCOLLECTIVE ;  /* 0x000000000000791b */ /* 0x003fe20003800000 */
.L_x_11832:
        /* <DEDUP_REMOVED lines=10> */
.L_x_11833:
        /* <DEDUP_REMOVED lines=13> */
.L_x_11834:
        /* <DEDUP_REMOVED lines=16> */
.L_x_11835:
[----:B------:R-:W-:Y:S02]  /*27010*/  IMAD.MOV.U32 R13, RZ, RZ, R6 ;  /* 0x000000ffff0d7224 */ /* 0x000fe400078e0006 */
[----:B------:R-:W-:Y:S02]  /*27020*/  IMAD.MOV.U32 R12, RZ, RZ, 0x1 ;  /* 0x00000001ff0c7424 */ /* 0x000fe400078e00ff */
[----:B------:R-:W-:-:S07]  /*27030*/  IMAD.MOV.U32 R3, RZ, RZ, R14 ;  /* 0x000000ffff037224 */ /* 0x000fce00078e000e */
[----:B------:R-:W-:Y:S05]  /*27040*/  WARPSYNC.COLLECTIVE R15, `(.L_x_11836) ;  /* 0x000000000f087348 */ /* 0x000fea0003c00000 */
[----:B------:R0:W1:Y:S02]  /*27050*/  SHFL.IDX P6, R14, R13, R12, R11 ;  /* 0x0000000c0d0e7389 */ /* 0x00006400000c000b */
[----:B01----:R-:W-:Y:S01]  /*27060*/  ENDCOLLECTIVE ;  /* 0x000000000000791b */ /* 0x003fe20003800000 */
.L_x_11836:
        /* <DEDUP_REMOVED lines=10> */
.L_x_11837:
        /* <DEDUP_REMOVED lines=8> */
.L_x_11699:
[----:B-1----:R1:W2:Y:S02]  /*27190*/  SYNCS.PHASECHK.TRANS64.TRYWAIT P0, [R18+URZ+0x2d820], R0 ;  /* 0x02d82000120075a7 */ /* 0x0022a4000800017f */
[----:B--2---:R-:W-:Y:S05]  /*271a0*/  @!P0 NANOSLEEP.SYNCS 0x989680 ;  /* 0x009896800000895d */ /* 0x004fea0003900000 */
[----:B------:R-:W2:Y:S02]  /*271b0*/  @!P0 SYNCS.PHASECHK.TRANS64 P0, [R18+URZ+0x2d820], R0 ;  /* 0x02d82000120085a7 */ /* 0x000ea4000800007f */
[----:B--2---:R-:W-:Y:S05]  /*271c0*/  @!P0 BRA `(.L_x_11699) ;  /* 0xfffffffc00f08947 */ /* 0x004fea000383ffff */
[----:B------:R-:W-:Y:S05]  /*271d0*/  BRA `(.L_x_11839) ;  /* 0xffffffb000607947 */ /* 0x000fea000383ffff */
.L_x_11704:
[----:B0-----:R0:W1:Y:S02]  /*271e0*/  SYNCS.PHASECHK.TRANS64.TRYWAIT P0, [R5+URZ+0x2d840], R0 ;  /* 0x02d84000050075a7 */ /* 0x001064000800017f */
[----:B-1----:R-:W-:Y:S05]  /*271f0*/  @!P0 NANOSLEEP.SYNCS 0x989680 ;  /* 0x009896800000895d */ /* 0x002fea0003900000 */
[----:B------:R-:W1:Y:S02]  /*27200*/  @!P0 SYNCS.PHASECHK.TRANS64 P0, [R5+URZ+0x2d840], R0 ;  /* 0x02d84000050085a7 */ /* 0x000e64000800007f */
[----:B-1----:R-:W-:Y:S05]  /*27210*/  @!P0 BRA `(.L_x_11704) ;  /* 0xfffffffc00f08947 */ /* 0x002fea000383ffff */
[----:B------:R-:W-:Y:S05]  /*27220*/  BRA `(.L_x_11840) ;  /* 0xffffffb400547947 */ /* 0x000fea000383ffff */
.L_x_11705:
        /* <DEDUP_REMOVED lines=8> */
.L_x_11842:
[----:B------:R-:W-:Y:S05]  /*272b0*/  BSYNC B1 ;  /* 0x0000000000017941 */ /* 0x000fea0003800000 */
.L_x_11841:
        /* <DEDUP_REMOVED lines=13> */
.L_x_11843:
        /* <DEDUP_REMOVED lines=8> */
.L_x_11844:
        /* <DEDUP_REMOVED lines=14> */
.L_x_11845:
[----:B------:R-:W-:Y:S02]  /*274f0*/  IMAD.MOV.U32 R13, RZ, RZ, R7 ;  /* 0x000000ffff0d7224 */ /* 0x000fe400078e0007 */
[----:B------:R-:W-:Y:S02]  /*27500*/  IMAD.MOV.U32 R12, RZ, RZ, 0x2 ;  /* 0x00000002ff0c7424 */ /* 0x000fe400078e00ff */
[----:B------:R-:W-:-:S07]  /*27510*/  IMAD.MOV.U32 R2, RZ, RZ, R14 ;  /* 0x000000ffff027224 */ /* 0x000fce00078e000e */
[----:B------:R-:W-:Y:S05]  /*27520*/  WARPSYNC.COLLECTIVE R15, `(.L_x_11846) ;  /* 0x000000000f087348 */ /* 0x000fea0003c00000 */
[----:B------:R0:W1:Y:S02]  /*27530*/  SHFL.IDX P6, R14, R13, R12, R11 ;  /* 0x0000000c0d0e7389 */ /* 0x00006400000c000b */
[----:B01----:R-:W-:Y:S01]  /*27540*/  ENDCOLLECTIVE ;  /* 0x000000000000791b */ /* 0x003fe20003800000 */
.L_x_11846:
        /* <DEDUP_REMOVED lines=13> */
.L_x_11847:
[----:B------:R-:W-:Y:S02]  /*27620*/  IMAD.MOV.U32 R13, RZ, RZ, R7 ;  /* 0x000000ffff0d7224 */ /* 0x000fe400078e0007 */
[----:B------:R-:W-:Y:S02]  /*27630*/  IMAD.MOV.U32 R12, RZ, RZ, 0x3 ;  /* 0x00000003ff0c7424 */ /* 0x000fe400078e00ff */
[----:B------:R-:W-:-:S07]  /*27640*/  IMAD.MOV.U32 R2, RZ, RZ, R14 ;  /* 0x000000ffff027224 */ /* 0x000fce00078e000e */
[----:B------:R-:W-:Y:S05]  /*27650*/  WARPSYNC.COLLECTIVE R15, `(.L_x_11848) ;  /* 0x000000000f087348 */ /* 0x000fea0003c00000 */
[----:B------:R0:W1:Y:S02]  /*27660*/  SHFL.IDX P6, R14, R13, R12, R11 ;  /* 0x0000000c0d0e7389 */ /* 0x00006400000c000b */
[----:B01----:R-:W-:Y:S01]  /*27670*/  ENDCOLLECTIVE ;  /* 0x000000000000791b */ /* 0x003fe20003800000 */
.L_x_11848:
        /* <DEDUP_REMOVED lines=14> */
.L_x_11849:
[----:B------:R-:W-:Y:S01]  /*27760*/  IMAD.MOV.U32 R2, RZ, RZ, R14 ;  /* 0x000000ffff027224 */ /* 0x000fe200078e000e */
[----:B------:R-:W-:Y:S06]  /*27770*/  BRA `(.L_x_11850) ;  /* 0xffffffb000d47947 */ /* 0x000fec000383ffff */
.L_x_11710:
[----:B-1----:R1:W2:Y:S02]  /*27780*/  SYNCS.PHASECHK.TRANS64.TRYWAIT P0, [R5+URZ+0x2d860], R2 ;  /* 0x02d86002050075a7 */ /* 0x0022a4000800017f */
[----:B--2---:R-:W-:Y:S05]  /*27790*/  @!P0 NANOSLEEP.SYNCS 0x989680 ;  /* 0x009896800000895d */ /* 0x004fea0003900000 */
[----:B------:R-:W2:Y:S02]  /*277a0*/  @!P0 SYNCS.PHASECHK.TRANS64 P0, [R5+URZ+0x2d860], R2 ;  /* 0x02d86002050085a7 */ /* 0x000ea4000800007f */
[----:B--2---:R-:W-:Y:S05]  /*277b0*/  @!P0 BRA `(.L_x_11710) ;  /* 0xfffffffc00f08947 */ /* 0x004fea000383ffff */
[----:B------:R-:W-:Y:S05]  /*277c0*/  BRA `(.L_x_11851) ;  /* 0xffffffb400387947 */ /* 0x000fea000383ffff */
.L_x_11711:
        /* <DEDUP_REMOVED lines=8> */
.L_x_11853:
[----:B------:R-:W-:Y:S05]  /*27850*/  BSYNC B1 ;  /* 0x0000000000017941 */ /* 0x000fea0003800000 */
.L_x_11852:
        /* <DEDUP_REMOVED lines=9> */
.L_x_11854:
[----:B------:R-:W-:Y:S02]  /*278f0*/  IMAD.MOV.U32 R13, RZ, RZ, R22 ;  /* 0x000000ffff0d7224 */ /* 0x000fe400078e0016 */
[----:B------:R-:W-:Y:S02]  /*27900*/  IMAD.MOV.U32 R12, RZ, RZ, 0x1 ;  /* 0x00000001ff0c7424 */ /* 0x000fe400078e00ff */
[----:B------:R-:W-:-:S07]  /*27910*/  IMAD.MOV.U32 R2, RZ, RZ, R14 ;  /* 0x000000ffff027224 */ /* 0x000fce00078e000e */
[----:B------:R-:W-:Y:S05]  /*27920*/  WARPSYNC.COLLECTIVE R15, `(.L_x_11855) ;  /* 0x000000000f087348 */ /* 0x000fea0003c00000 */
[----:B------:R0:W1:Y:S02]  /*27930*/  SHFL.IDX P6, R14, R13, R12, R11 ;  /* 0x0000000c0d0e7389 */ /* 0x00006400000c000b */
[----:B01----:R-:W-:Y:S01]  /*27940*/  ENDCOLLECTIVE ;  /* 0x000000000000791b */ /* 0x003fe20003800000 */
.L_x_11855:
        /* <DEDUP_REMOVED lines=16> */
.L_x_11856:
[----:B------:R-:W-:Y:S02]  /*27a50*/  IMAD.MOV.U32 R13, RZ, RZ, R22 ;  /* 0x000000ffff0d7224 */ /* 0x000fe400078e0016 */
[----:B------:R-:W-:Y:S02]  /*27a60*/  IMAD.MOV.U32 R12, RZ, RZ, 0x2 ;  /* 0x00000002ff0c7424 */ /* 0x000fe400078e00ff */
[----:B------:R-:W-:-:S07]  /*27a70*/  IMAD.MOV.U32 R2, RZ, RZ, R14 ;  /* 0x000000ffff027224 */ /* 0x000fce00078e000e */
[----:B------:R-:W-:Y:S05]  /*27a80*/  WARPSYNC.COLLECTIVE R15, `(.L_x_11857) ;  /* 0x000000000f087348 */ /* 0x000fea0003c00000 */
[----:B------:R0:W1:Y:S02]  /*27a90*/  SHFL.IDX P6, R14, R13, R12, R11 ;  /* 0x0000000c0d0e7389 */ /* 0x00006400000c000b */
[----:B01----:R-:W-:Y:S01]  /*27aa0*/  ENDCOLLECTIVE ;  /* 0x000000000000791b */ /* 0x003fe20003800000 */
.L_x_11857:
        /* <DEDUP_REMOVED lines=16> */
.L_x_11858:
[----:B------:R-:W-:Y:S02]  /*27bb0*/  IMAD.MOV.U32 R13, RZ, RZ, R22 ;  /* 0x000000ffff0d7224 */ /* 0x000fe400078e0016 */
[----:B------:R-:W-:Y:S02]  /*27bc0*/  IMAD.MOV.U32 R12, RZ, RZ, 0x3 ;  /* 0x00000003ff0c7424 */ /* 0x000fe400078e00ff */
[----:B------:R-:W-:-:S07]  /*27bd0*/  IMAD.MOV.U32 R2, RZ, RZ, R14 ;  /* 0x000000ffff027224 */ /* 0x000fce00078e000e */
[----:B------:R-:W-:Y:S05]  /*27be0*/  WARPSYNC.COLLECTIVE R15, `(.L_x_11859) ;  /* 0x000000000f087348 */ /* 0x000fea0003c00000 */
[----:B------:R0:W1:Y:S02]  /*27bf0*/  SHFL.IDX P6, R14, R13, R12, R11 ;  /* 0x0000000c0d0e7389 */ /* 0x00006400000c000b */
[----:B01----:R-:W-:Y:S01]  /*27c00*/  ENDCOLLECTIVE ;  /* 0x000000000000791b */ /* 0x003fe20003800000 */
.L_x_11859:
        /* <DEDUP_REMOVED lines=13> */
.L_x_11860:
        /* <DEDUP_REMOVED lines=8> */
.L_x_11719:
[----:B-1----:R1:W2:Y:S02]  /*27d60*/  SYNCS.PHASECHK.TRANS64.TRYWAIT P0, [R0+URZ+0x2d860], R3 ;  /* 0x02d86003000075a7 */ /* 0x0022a4000800017f */
[----:B--2---:R-:W-:Y:S05]  /*27d70*/  @!P0 NANOSLEEP.SYNCS 0x989680 ;  /* 0x009896800000895d */ /* 0x004fea0003900000 */
[----:B------:R-:W2:Y:S02]  /*27d80*/  @!P0 SYNCS.PHASECHK.TRANS64 P0, [R0+URZ+0x2d860], R3 ;  /* 0x02d86003000085a7 */ /* 0x000ea4000800007f */
[----:B--2---:R-:W-:Y:S05]  /*27d90*/  @!P0 BRA `(.L_x_11719) ;  /* 0xfffffffc00f08947 */ /* 0x004fea000383ffff */
[----:B------:R-:W-:Y:S05]  /*27da0*/  BRA `(.L_x_11862) ;  /* 0xffffffb400b87947 */ /* 0x000fea000383ffff */
.L_x_11720:
        /* <DEDUP_REMOVED lines=8> */
.L_x_11864:
[----:B------:R-:W-:Y:S05]  /*27e30*/  BSYNC B0 ;  /* 0x0000000000007941 */ /* 0x000fea0003800000 */
.L_x_11863:
        /* <DEDUP_REMOVED lines=10> */
.L_x_11865:
        /* <DEDUP_REMOVED lines=17> */
.L_x_11866:
        /* <DEDUP_REMOVED lines=14> */
.L_x_11867:
[----:B------:R-:W-:Y:S02]  /*280d0*/  IMAD.MOV.U32 R13, RZ, RZ, R22 ;  /* 0x000000ffff0d7224 */ /* 0x000fe400078e0016 */
[----:B------:R-:W-:Y:S01]  /*280e0*/  IMAD.MOV.U32 R12, RZ, RZ, 0x2 ;  /* 0x00000002ff0c7424 */ /* 0x000fe200078e00ff */
[----:B------:R-:W-:-:S13]  /*280f0*/  IADD3 R2, P4, R14, R5, RZ ;  /* 0x000000050e027210 */ /* 0x000fda0007f9e0ff */
[----:B------:R-:W-:Y:S05]  /*28100*/  WARPSYNC.COLLECTIVE R15, `(.L_x_11868) ;  /* 0x000000000f087348 */ /* 0x000fea0003c00000 */
[----:B------:R0:W1:Y:S02]  /*28110*/  SHFL.IDX P6, R14, R13, R12, R11 ;  /* 0x0000000c0d0e7389 */ /* 0x00006400000c000b */
[----:B01----:R-:W-:Y:S01]  /*28120*/  ENDCOLLECTIVE ;  /* 0x000000000000791b */ /* 0x003fe20003800000 */
.L_x_11868:
        /* <DEDUP_REMOVED lines=15> */
.L_x_11869:
[----:B------:R-:W-:Y:S02]  /*28220*/  IMAD.MOV.U32 R13, RZ, RZ, R22 ;  /* 0x000000ffff0d7224 */ /* 0x000fe400078e0016 */
[----:B------:R-:W-:Y:S01]  /*28230*/  IMAD.MOV.U32 R12, RZ, RZ, 0x3 ;  /* 0x00000003ff0c7424 */ /* 0x000fe200078e00ff */
[----:B------:R-:W-:-:S13]  /*28240*/  IADD3 R2, P4, R14, R5, RZ ;  /* 0x000000050e027210 */ /* 0x000fda0007f9e0ff */
[----:B------:R-:W-:Y:S05]  /*28250*/  WARPSYNC.COLLECTIVE R15, `(.L_x_11870) ;  /* 0x000000000f087348 */ /* 0x000fea0003c00000 */
[----:B------:R0:W1:Y:S02]  /*28260*/  SHFL.IDX P6, R14, R13, R12, R11 ;  /* 0x0000000c0d0e7389 */ /* 0x00006400000c000b */
[----:B01----:R-:W-:Y:S01]  /*28270*/  ENDCOLLECTIVE ;  /* 0x000000000000791b */ /* 0x003fe20003800000 */
.L_x_11870:
        /* <DEDUP_REMOVED lines=14> */
.L_x_11871:
[----:B------:R-:W-:Y:S05]  /*28360*/  BRA `(.L_x_11872) ;  /* 0xffffffb400187947 */ /* 0x000fea000383ffff */
.L_x_11725:
[----:B------:R-:W-:Y:S01]  /*28370*/  BSSY B0, `(.L_x_11873) ;  /* 0x0000008000007945 */ /* 0x000fe20003800000 */
[----:B------:R-:W-:Y:S02]  /*28380*/  IMAD.MOV.U32 R13, RZ, RZ, R24 ;  /* 0x000000ffff0d7224 */ /* 0x000fe400078e0018 */
[----:B-1----:R-:W-:Y:S02]  /*28390*/  IMAD.MOV.U32 R12, RZ, RZ, RZ ;  /* 0x000000ffff0c7224 */ /* 0x002fe400078e00ff */
[----:B------:R-:W-:Y:S02]  /*283a0*/  IMAD.MOV.U32 R11, RZ, RZ, 0x1f ;  /* 0x0000001fff0b7424 */ /* 0x000fe400078e00ff */
[----:B------:R-:W-:-:S07]  /*283b0*/  IMAD.MOV.U32 R15, RZ, RZ, -0x1 ;  /* 0xffffffffff0f7424 */ /* 0x000fce00078e00ff */
[----:B0----5:R-:W-:Y:S05]  /*283c0*/  WARPSYNC.COLLECTIVE R15, `(.L_x_11874) ;  /* 0x000000000f087348 */ /* 0x021fea0003c00000 */
[----:B------:R1:W2:Y:S02]  /*283d0*/  SHFL.IDX P6, R14, R13, R12, R11 ;  /* 0x0000000c0d0e7389 */ /* 0x0002a400000c000b */
[----:B012--5:R-:W-:Y:S01]  /*283e0*/  ENDCOLLECTIVE ;  /* 0x000000000000791b */ /* 0x027fe20003800000 */
.L_x_11874:
[----:B------:R-:W-:Y:S05]  /*283f0*/  BSYNC B0 ;  /* 0x0000000000007941 */ /* 0x000fea0003800000 */
.L_x_11873:
        /* <DEDUP_REMOVED lines=9> */
.L_x_11875:
        /* <DEDUP_REMOVED lines=23> */
.L_x_11876:
[----:B------:R-:W-:Y:S01]  /*28600*/  IMAD.MOV.U32 R12, RZ, RZ, 0x2 ;  /* 0x00000002ff0c7424 */ /* 0x000fe200078e00ff */
[----:B------:R-:W-:-:S05]  /*28610*/  SEL R4, R14, RZ, P1 ;  /* 0x000000ff0e047207 */ /* 0x000fca0000800000 */
[----:B------:R-:W-:-:S04]  /*28620*/  IMAD.IADD R4, R13, 0x1, R4 ;  /* 0x000000010d047824 */ /* 0x000fc800078e0204 */
[----:B------:R-:W-:-:S07]  /*28630*/  IMAD.MOV.U32 R13, RZ, RZ, R4 ;  /* 0x000000ffff0d7224 */ /* 0x000fce00078e0004 */
[----:B------:R-:W-:Y:S05]  /*28640*/  WARPSYNC.COLLECTIVE R15, `(.L_x_11877) ;  /* 0x000000000f087348 */ /* 0x000fea0003c00000 */
[----:B------:R0:W1:Y:S02]  /*28650*/  SHFL.UP P6, R14, R13, R12, R11 ;  /* 0x0400000c0d0e7389 */ /* 0x00006400000c000b */
[----:B01----:R-:W-:Y:S01]  /*28660*/  ENDCOLLECTIVE ;  /* 0x000000000000791b */ /* 0x003fe20003800000 */
.L_x_11877:
[----:B------:R-:W-:Y:S01]  /*28670*/  IMAD.MOV.U32 R12, RZ, RZ, 0x4 ;  /* 0x00000004ff0c7424 */ /* 0x000fe200078e00ff */
[----:B------:R-:W-:-:S05]  /*28680*/  SEL R3, R14, RZ, P2 ;  /* 0x000000ff0e037207 */ /* 0x000fca0001000000 */
[----:B------:R-:W-:-:S04]  /*28690*/  IMAD.IADD R2, R4, 0x1, R3 ;  /* 0x0000000104027824 */ /* 0x000fc800078e0203 */
[----:B------:R-:W-:-:S07]  /*286a0*/  IMAD.MOV.U32 R13, RZ, RZ, R2 ;  /* 0x000000ffff0d7224 */ /* 0x000fce00078e0002 */
[----:B------:R-:W-:Y:S05]  /*286b0*/  WARPSYNC.COLLECTIVE R15, `(.L_x_11878) ;  /* 0x000000000f087348 */ /* 0x000fea0003c00000 */
[----:B------:R0:W1:Y:S02]  /*286c0*/  SHFL.UP P6, R14, R13, R12, R11 ;  /* 0x0400000c0d0e7389 */ /* 0x00006400000c000b */
[----:B01----:R-:W-:Y:S01]  /*286d0*/  ENDCOLLECTIVE ;  /* 0x000000000000791b */ /* 0x003fe20003800000 */
.L_x_11878:
[----:B------:R-:W-:Y:S01]  /*286e0*/  IMAD.MOV.U32 R12, RZ, RZ, 0x8 ;  /* 0x00000008ff0c7424 */ /* 0x000fe200078e00ff */
[----:B------:R-:W-:-:S05]  /*286f0*/  SEL R3, R14, RZ, P3 ;  /* 0x000000ff0e037207 */ /* 0x000fca0001800000 */
[----:B------:R-:W-:-:S04]  /*28700*/  IMAD.IADD R3, R2, 0x1, R3 ;  /* 0x0000000102037824 */ /* 0x000fc800078e0203 */
[----:B------:R-:W-:-:S07]  /*28710*/  IMAD.MOV.U32 R13, RZ, RZ, R3 ;  /* 0x000000ffff0d7224 */ /* 0x000fce00078e0003 */
[----:B------:R-:W-:Y:S05]  /*28720*/  WARPSYNC.COLLECTIVE R15, `(.L_x_11879) ;  /* 0x000000000f087348 */ /* 0x000fea0003c00000 */
[----:B------:R0:W1:Y:S02]  /*28730*/  SHFL.UP P6, R14, R13, R12, R11 ;  /* 0x0400000c0d0e7389 */ /* 0x00006400000c000b */
[----:B01----:R-:W-:Y:S01]  /*28740*/  ENDCOLLECTIVE ;  /* 0x000000000000791b */ /* 0x003fe20003800000 */
.L_x_11879:
[----:B------:R-:W-:Y:S01]  /*28750*/  IMAD.MOV.U32 R12, RZ, RZ, 0x10 ;  /* 0x00000010ff0c7424 */ /* 0x000fe200078e00ff */
[----:B------:R-:W-:-:S05]  /*28760*/  SEL R4, R14, RZ, P4 ;  /* 0x000000ff0e047207 */ /* 0x000fca0002000000 */
[----:B------:R-:W-:-:S04]  /*28770*/  IMAD.IADD R4, R3, 0x1, R4 ;  /* 0x0000000103047824 */ /* 0x000fc800078e0204 */
[----:B------:R-:W-:-:S07]  /*28780*/  IMAD.MOV.U32 R13, RZ, RZ, R4 ;  /* 0x000000ffff0d7224 */ /* 0x000fce00078e0004 */
[----:B------:R-:W-:Y:S05]  /*28790*/  WARPSYNC.COLLECTIVE R15, `(.L_x_11880) ;  /* 0x000000000f087348 */ /* 0x000fea0003c00000 */
[----:B------:R0:W1:Y:S02]  /*287a0*/  SHFL.UP P6, R14, R13, R12, R11 ;  /* 0x0400000c0d0e7389 */ /* 0x00006400000c000b */
[----:B01----:R-:W-:Y:S01]  /*287b0*/  ENDCOLLECTIVE ;  /* 0x000000000000791b */ /* 0x003fe20003800000 */
.L_x_11880:
        /* <DEDUP_REMOVED lines=8> */
.L_x_11881:
[----:B------:R-:W-:Y:S05]  /*28840*/  BRA `(.L_x_11882) ;  /* 0xffffffb4003c7947 */ /* 0x000fea000383ffff */
.L_x_11728:
[----:B------:R-:W-:Y:S01]  /*28850*/  BSSY B0, `(.L_x_11883) ;  /* 0x0000007000007945 */ /* 0x000fe20003800000 */
[----:B-1----:R-:W-:Y:S02]  /*28860*/  IMAD.MOV.U32 R12, RZ, RZ, 0x1 ;  /* 0x00000001ff0c7424 */ /* 0x002fe400078e00ff */
[----:B------:R-:W-:Y:S02]  /*28870*/  IMAD.MOV.U32 R11, RZ, RZ, RZ ;  /* 0x000000ffff0b7224 */ /* 0x000fe400078e00ff */
[----:B------:R-:W-:-:S07]  /*28880*/  IMAD.MOV.U32 R15, RZ, RZ, -0x1 ;  /* 0xffffffffff0f7424 */ /* 0x000fce00078e00ff */
[----:B-----5:R-:W-:Y:S05]  /*28890*/  WARPSYNC.COLLECTIVE R15, `(.L_x_11884) ;  /* 0x000000000f087348 */ /* 0x020fea0003c00000 */
[----:B------:R0:W1:Y:S02]  /*288a0*/  SHFL.UP P6, R14, R13, R12, R11 ;  /* 0x0400000c0d0e7389 */ /* 0x00006400000c000b */
[----:B01---5:R-:W-:Y:S01]  /*288b0*/  ENDCOLLECTIVE ;  /* 0x000000000000791b */ /* 0x023fe20003800000 */
.L_x_11884:
[----:B------:R-:W-:Y:S05]  /*288c0*/  BSYNC B0 ;  /* 0x0000000000007941 */ /* 0x000fea0003800000 */
.L_x_11883:
        /* <DEDUP_REMOVED lines=8> */
.L_x_11885:
[----:B------:R-:W-:Y:S01]  /*28950*/  IMAD.MOV.U32 R12, RZ, RZ, 0x4 ;  /* 0x00000004ff0c7424 */ /* 0x000fe200078e00ff */
[----:B------:R-:W-:-:S05]  /*28960*/  SEL R14, R14, RZ, P2 ;  /* 0x000000ff0e0e7207 */ /* 0x000fca0001000000 */
[----:B------:R-:W-:-:S04]  /*28970*/  IMAD.IADD R3, R13, 0x1, R14 ;  /* 0x000000010d037824 */ /* 0x000fc800078e020e */
[----:B------:R-:W-:-:S07]  /*28980*/  IMAD.MOV.U32 R13, RZ, RZ, R3 ;  /* 0x000000ffff0d7224 */ /* 0x000fce00078e0003 */
[----:B------:R-:W-:Y:S05]  /*28990*/  WARPSYNC.COLLECTIVE R15, `(.L_x_11886) ;  /* 0x000000000f087348 */ /* 0x000fea0003c00000 */
[----:B------:R0:W1:Y:S02]  /*289a0*/  SHFL.UP P6, R14, R13, R12, R11 ;  /* 0x0400000c0d0e7389 */ /* 0x00006400000c000b */
[----:B01----:R-:W-:Y:S01]  /*289b0*/  ENDCOLLECTIVE ;  /* 0x000000000000791b */ /* 0x003fe20003800000 */
.L_x_11886:
[----:B------:R-:W-:Y:S01]  /*289c0*/  IMAD.MOV.U32 R12, RZ, RZ, 0x8 ;  /* 0x00000008ff0c7424 */ /* 0x000fe200078e00ff */
[----:B------:R-:W-:-:S05]  /*289d0*/  SEL R4, R14, RZ, P3 ;  /* 0x000000ff0e047207 */ /* 0x000fca0001800000 */
[----:B------:R-:W-:-:S04]  /*289e0*/  IMAD.IADD R4, R3, 0x1, R4 ;  /* 0x0000000103047824 */ /* 0x000fc800078e0204 */
[----:B------:R-:W-:-:S07]  /*289f0*/  IMAD.MOV.U32 R13, RZ, RZ, R4 ;  /* 0x000000ffff0d7224 */ /* 0x000fce00078e0004 */
[----:B------:R-:W-:Y:S05]  /*28a00*/  WARPSYNC.COLLECTIVE R15, `(.L_x_11887) ;  /* 0x000000000f087348 */ /* 0x000fea0003c00000 */
[----:B------:R0:W1:Y:S02]  /*28a10*/  SHFL.UP P6, R14, R13, R12, R11 ;  /* 0x0400000c0d0e7389 */ /* 0x00006400000c000b */
[----:B01----:R-:W-:Y:S01]  /*28a20*/  ENDCOLLECTIVE ;  /* 0x000000000000791b */ /* 0x003fe20003800000 */
.L_x_11887:
[----:B------:R-:W-:Y:S01]  /*28a30*/  IMAD.MOV.U32 R12, RZ, RZ, 0x10 ;  /* 0x00000010ff0c7424 */ /* 0x000fe200078e00ff */
[----:B------:R-:W-:-:S05]  /*28a40*/  SEL R7, R14, RZ, P4 ;  /* 0x000000ff0e077207 */ /* 0x000fca0002000000 */
[----:B------:R-:W-:-:S04]  /*28a50*/  IMAD.IADD R7, R4, 0x1, R7 ;  /* 0x0000000104077824 */ /* 0x000fc800078e0207 */
[----:B------:R-:W-:-:S07]  /*28a60*/  IMAD.MOV.U32 R13, RZ, RZ, R7 ;  /* 0x000000ffff0d7224 */ /* 0x000fce00078e0007 */
[----:B------:R-:W-:Y:S05]  /*28a70*/  WARPSYNC.COLLECTIVE R15, `(.L_x_11888) ;  /* 0x000000000f087348 */ /* 0x000fea0003c00000 */
[----:B------:R0:W1:Y:S02]  /*28a80*/  SHFL.UP P6, R14, R13, R12, R11 ;  /* 0x0400000c0d0e7389 */ /* 0x00006400000c000b */
[----:B01----:R-:W-:Y:S01]  /*28a90*/  ENDCOLLECTIVE ;  /* 0x000000000000791b */ /* 0x003fe20003800000 */
.L_x_11888:
        /* <DEDUP_REMOVED lines=8> */
.L_x_11889:
[----:B------:R-:W-:Y:S05]  /*28b20*/  BRA `(.L_x_11890) ;  /* 0xffffffb400287947 */ /* 0x000fea000383ffff */
.L_x_11730:
[----:B------:R-:W-:Y:S01]  /*28b30*/  BSSY B0, `(.L_x_11891) ;  /* 0x0000006000007945 */ /* 0x000fe20003800000 */
[----:B------:R-:W-:Y:S01]  /*28b40*/  PLOP3.LUT P6, PT, P6, PT, PT, 0x8, 0x0 ;  /* 0x000000000000781c */ /* 0x000fe200037ce170 */
[----:B------:R-:W-:-:S12]  /*28b50*/  IMAD.MOV.U32 R15, RZ, RZ, -0x1 ;  /* 0xffffffffff0f7424 */ /* 0x000fd800078e00ff */
[----:B01---5:R-:W-:Y:S05]  /*28b60*/  WARPSYNC.COLLECTIVE R15, `(.L_x_11892) ;  /* 0x000000000f087348 */ /* 0x023fea0003c00000 */
[----:B------:R-:W-:Y:S01]  /*28b70*/  VOTE.ANY R14, PT, P6 ;  /* 0x00000000000e7806 */ /* 0x000fe200030e0100 */
[----:B01---5:R-:W-:Y:S06]  /*28b80*/  ENDCOLLECTIVE ;  /* 0x000000000000791b */ /* 0x023fec0003800000 */
.L_x_11892:
[----:B------:R-:W-:Y:S05]  /*28b90*/  BSYNC B0 ;  /* 0x0000000000007941 */ /* 0x000fea0003800000 */
.L_x_11891:
        /* <DEDUP_REMOVED lines=10> */
.L_x_11893:
[----:B------:R-:W-:Y:S02]  /*28c40*/  IMAD.MOV.U32 R13, RZ, RZ, R5 ;  /* 0x000000ffff0d7224 */ /* 0x000fe400078e0005 */
[----:B------:R-:W-:-:S07]  /*28c50*/  IMAD.MOV.U32 R25, RZ, RZ, R14 ;  /* 0x000000ffff197224 */ /* 0x000fce00078e000e */
[----:B------:R-:W-:Y:S05]  /*28c60*/  WARPSYNC.COLLECTIVE R15, `(.L_x_11894) ;  /* 0x000000000f087348 */ /* 0x000fea0003c00000 */
[----:B------:R0:W1:Y:S02]  /*28c70*/  SHFL.IDX P6, R14, R13, R12, R11 ;  /* 0x0000000c0d0e7389 */ /* 0x00006400000c000b */
[----:B01----:R-:W-:Y:S01]  /*28c80*/  ENDCOLLECTIVE ;  /* 0x000000000000791b */ /* 0x003fe20003800000 */
.L_x_11894:
[----:B------:R-:W-:Y:S01]  /*28c90*/  IMAD.MOV.U32 R5, RZ, RZ, R14 ;  /* 0x000000ffff057224 */ /* 0x000fe200078e000e */
[----:B------:R-:W-:Y:S06]  /*28ca0*/  BRA `(.L_x_11895) ;  /* 0xffffffb400087947 */ /* 0x000fec000383ffff */
.L_x_11732:
[----:B------:R-:W-:Y:S01]  /*28cb0*/  BSSY B0, `(.L_x_11896) ;  /* 0x0000007000007945 */ /* 0x000fe20003800000 */
[----:B------:R-:W-:Y:S02]  /*28cc0*/  IMAD.MOV.U32 R13, RZ, RZ, R2 ;  /* 0x000000ffff0d7224 */ /* 0x000fe400078e0002 */
[----:B------:R-:W-:Y:S02]  /*28cd0*/  IMAD.MOV.U32 R11, RZ, RZ, 0x1f ;  /* 0x0000001fff0b7424 */ /* 0x000fe400078e00ff */
[----:B------:R-:W-:-:S07]  /*28ce0*/  IMAD.MOV.U32 R15, RZ, RZ, -0x1 ;  /* 0xffffffffff0f7424 */ /* 0x000fce00078e00ff */
[----:B0-2345:R-:W-:Y:S05]  /*28cf0*/  WARPSYNC.COLLECTIVE R15, `(.L_x_11897) ;  /* 0x000000000f087348 */ /* 0x03dfea0003c00000 */
[----:B------:R1:W0:Y:S02]  /*28d00*/  SHFL.IDX P6, R14, R13, R12, R11 ;  /* 0x0000000c0d0e7389 */ /* 0x00022400000c000b */
[----:B012345:R-:W-:Y:S01]  /*28d10*/  ENDCOLLECTIVE ;  /* 0x000000000000791b */ /* 0x03ffe20003800000 */
.L_x_11897:
[----:B------:R-:W-:Y:S05]  /*28d20*/  BSYNC B0 ;  /* 0x0000000000007941 */ /* 0x000fea0003800000 */
.L_x_11896:
[----:B------:R-:W-:Y:S01]  /*28d30*/  IMAD.MOV.U32 R24, RZ, RZ, R14 ;  /* 0x000000ffff187224 */ /* 0x000fe200078e000e */
[----:B------:R-:W-:Y:S06]  /*28d40*/  BRA `(.L_x_11731) ;  /* 0xffffffb000f87947 */ /* 0x000fec000383ffff */
.L_x_11738:
[----:B0-----:R0:W4:Y:S02]  /*28d50*/  SYNCS.PHASECHK.TRANS64.TRYWAIT P0, [R5+URZ+0x2d820], R0 ;  /* 0x02d82000050075a7 */ /* 0x001124000800017f */
[----:B----4-:R-:W-:Y:S05]  /*28d60*/  @!P0 NANOSLEEP.SYNCS 0x989680 ;  /* 0x009896800000895d */ /* 0x010fea0003900000 */
[----:B------:R-:W4:Y:S02]  /*28d70*/  @!P0 SYNCS.PHASECHK.TRANS64 P0, [R5+URZ+0x2d820], R0 ;  /* 0x02d82000050085a7 */ /* 0x000f24000800007f */
[----:B----4-:R-:W-:Y:S05]  /*28d80*/  @!P0 BRA `(.L_x_11738) ;  /* 0xfffffffc00f08947 */ /* 0x010fea000383ffff */
[----:B------:R-:W-:Y:S05]  /*28d90*/  BRA `(.L_x_11898) ;  /* 0xffffffbc00547947 */ /* 0x000fea000383ffff */
.L_x_11739:
[----:B------:R-:W4:Y:S01]  /*28da0*/  S2R R2, SR_TID.X ;  /* 0x0000000000027919 */ /* 0x000f220000002100 */
[----:B------:R-:W-:Y:S01]  /*28db0*/  BSSY B0, `(.L_x_11899) ;  /* 0x000000a000007945 */ /* 0x000fe20003800000 */
[----:B-1----:R-:W-:Y:S02]  /*28dc0*/  IMAD.MOV.U32 R12, RZ, RZ, RZ ;  /* 0x000000ffff0c7224 */ /* 0x002fe400078e00ff */
[----:B------:R-:W-:Y:S02]  /*28dd0*/  IMAD.MOV.U32 R11, RZ, RZ, 0x1f ;  /* 0x0000001fff0b7424 */ /* 0x000fe400078e00ff */
[----:B------:R-:W-:Y:S01]  /*28de0*/  IMAD.MOV.U32 R15, RZ, RZ, -0x1 ;  /* 0xffffffffff0f7424 */ /* 0x000fe200078e00ff */
[----:B----4-:R-:W-:-:S04]  /*28df0*/  SHF.R.U32.HI R2, RZ, 0x5, R2 ;  /* 0x00000005ff027819 */ /* 0x010fc80000011602 */
[----:B------:R-:W-:-:S05]  /*28e00*/  LOP3.LUT R2, R2, 0x3, RZ, 0xc0, !PT ;  /* 0x0000000302027812 */ /* 0x000fca00078ec0ff */
[----:B------:R-:W-:-:S07]  /*28e10*/  IMAD.MOV.U32 R13, RZ, RZ, R2 ;  /* 0x000000ffff0d7224 */ /* 0x000fce00078e0002 */
[----:B0-23-5:R-:W-:Y:S05]  /*28e20*/  WARPSYNC.COLLECTIVE R15, `(.L_x_11900) ;  /* 0x000000000f087348 */ /* 0x02dfea0003c00000 */
[----:B------:R1:W4:Y:S02]  /*28e30*/  SHFL.IDX P6, R14, R13, R12, R11 ;  /* 0x0000000c0d0e7389 */ /* 0x00032400000c000b */
[----:B012345:R-:W-:Y:S01]  /*28e40*/  ENDCOLLECTIVE ;  /* 0x000000000000791b */ /* 0x03ffe20003800000 */
.L_x_11900:
[----:B------:R-:W-:Y:S05]  /*28e50*/  BSYNC B0 ;  /* 0x0000000000007941 */ /* 0x000fea0003800000 */
.L_x_11899:
[----:B------:R-:W-:Y:S05]  /*28e60*/  BRA `(.L_x_11901) ;  /* 0xffffffbc003c7947 */ /* 0x000fea000383ffff */
.L_x_11740:
[----:B------:R-:W-:Y:S01]  /*28e70*/  BSSY B0, `(.L_x_11902) ;  /* 0x0000006000007945 */ /* 0x000fe20003800000 */
[----:B------:R-:W-:-:S07]  /*28e80*/  IMAD.MOV.U32 R15, RZ, RZ, -0x1 ;  /* 0xffffffffff0f7424 */ /* 0x000fce00078e00ff */
[----:B0123-5:R-:W-:Y:S05]  /*28e90*/  WARPSYNC.COLLECTIVE R15, `(.L_x_11903) ;  /* 0x000000000f0c7348 */ /* 0x02ffea0003c00000 */
[----:B------:R-:W-:Y:S02]  /*28ea0*/  ELECT P6, UR62, PT ;  /* 0x00000000003e782f */ /* 0x000fe400038c0000 */
[----:B------:R-:W-:Y:S01]  /*28eb0*/  MOV R14, UR62 ;  /* 0x0000003e000e7c02 */ /* 0x000fe20008000f00 */
[----:B0123-5:R-:W-:Y:S10]  /*28ec0*/  ENDCOLLECTIVE ;  /* 0x000000000000791b */ /* 0x02fff40003800000 */
.L_x_11903:
[----:B------:R-:W-:Y:S05]  /*28ed0*/  BSYNC B0 ;  /* 0x0000000000007941 */ /* 0x000fea0003800000 */
.L_x_11902:
[----:B------:R-:W-:Y:S05]  /*28ee0*/  BRA `(.L_x_11904) ;  /* 0xffffffbc00307947 */ /* 0x000fea000383ffff */
.L_x_11742:
[----:B0-----:R0:W4:Y:S02]  /*28ef0*/  SYNCS.PHASECHK.TRANS64.TRYWAIT P1, [R3+URZ+0x2d840], R2 ;  /* 0x02d84002030075a7 */ /* 0x001124000802017f */
[----:B----4-:R-:W-:Y:S05]  /*28f00*/  @!P1 NANOSLEEP.SYNCS 0x989680 ;  /* 0x009896800000995d */ /* 0x010fea0003900000 */
[----:B------:R-:W4:Y:S02]  /*28f10*/  @!P1 SYNCS.PHASECHK.TRANS64 P1, [R3+URZ+0x2d840], R2 ;  /* 0x02d84002030095a7 */ /* 0x000f24000802007f */
[----:B----4-:R-:W-:Y:S05]  /*28f20*/  @!P1 BRA `(.L_x_11742) ;  /* 0xfffffffc00f09947 */ /* 0x010fea000383ffff */
[----:B------:R-:W-:Y:S05]  /*28f30*/  BRA `(.L_x_11905) ;  /* 0xffffffbc00547947 */ /* 0x000fea000383ffff */
.L_x_11744:
[----:B----4-:R4:W0:Y:S02]  /*28f40*/  SYNCS.PHASECHK.TRANS64.TRYWAIT P1, [R5+URZ+0x2d840], R0 ;  /* 0x02d84000050075a7 */ /* 0x010824000802017f */
[----:B0-----:R-:W-:Y:S05]  /*28f50*/  @!P1 NANOSLEEP.SYNCS 0x989680 ;  /* 0x009896800000995d */ /* 0x001fea0003900000 */
[----:B------:R-:W0:Y:S02]  /*28f60*/  @!P1 SYNCS.PHASECHK.TRANS64 P1, [R5+URZ+0x2d840], R0 ;  /* 0x02d84000050095a7 */ /* 0x000e24000802007f */
[----:B0-----:R-:W-:Y:S05]  /*28f70*/  @!P1 BRA `(.L_x_11744) ;  /* 0xfffffffc00f09947 */ /* 0x001fea000383ffff */
[----:B------:R-:W-:Y:S05]  /*28f80*/  BRA `(.L_x_11906) ;  /* 0xffffffbc00647947 */ /* 0x000fea000383ffff */
.L_x_11746:
[----:B------:R0:W0:Y:S02]  /*28f90*/  SYNCS.PHASECHK.TRANS64.TRYWAIT P1, [R3+URZ+0x2d860], R2 ;  /* 0x02d86002030075a7 */ /* 0x000024000802017f */
[----:B0-----:R-:W-:Y:S05]  /*28fa0*/  @!P1 NANOSLEEP.SYNCS 0x989680 ;  /* 0x009896800000995d */ /* 0x001fea0003900000 */
[----:B------:R-:W0:Y:S02]  /*28fb0*/  @!P1 SYNCS.PHASECHK.TRANS64 P1, [R3+URZ+0x2d860], R2 ;  /* 0x02d86002030095a7 */ /* 0x000e24000802007f */
[----:B0-----:R-:W-:Y:S05]  /*28fc0*/  @!P1 BRA `(.L_x_11746) ;  /* 0xfffffffc00f09947 */ /* 0x001fea000383ffff */
[----:B------:R-:W-:Y:S05]  /*28fd0*/  BRA `(.L_x_11907) ;  /* 0xffffffbc00607947 */ /* 0x000fea000383ffff */
.L_x_11908:
        /* <DEDUP_REMOVED lines=10> */
.L_x_15988:


//--------------------- .text._ZN7cutlass13device_kernelIN5flash11enable_sm90INS1_16FlashAttnFwdSm90INS1_25CollectiveMainloopFwdSm90ILi2EN4cute5tupleIJNS5_1CILi1EEES8_S8_EEENS6_IJNS7_ILi192EEENS7_ILi128EEENS7_ILi96EEEEEELi96ENS_10bfloat16_tEfNS_4arch4Sm90ELb1ELb0ELb0ELb0ELb1ELb0ELb0ELb0ELb1ELb1ELb1ELb0EEENS1_21CollectiveEpilogueFwdINS6_IJSA_SC_SB_EEES9_SE_SG_Li384ELb0ELb1ELb1ELb0EEENS1_19SingleTileSchedulerILb0ELb1ELb1ELi192EEEEEEEEEvNT_6ParamsE --------------------------
	.section	.text._ZN7cutlass13device_kernelIN5flash11enable_sm90INS1_16FlashAttnFwdSm90INS1_25CollectiveMainloopFwdSm90ILi2EN4cute5tupleIJNS5_1CILi1EEES8_S8_EEENS6_IJNS7_ILi192EEENS7_ILi128EEENS7_ILi96EEEEEELi96ENS_10bfloat16_tEfNS_4arch4Sm90ELb1ELb0ELb0ELb0ELb1ELb0ELb0ELb0ELb1ELb1ELb1ELb0EEENS1_21CollectiveEpilogueFwdINS6_IJSA_SC_SB_EEES9_SE_SG_Li384ELb0ELb1ELb1ELb0EEENS1_19SingleTileSchedulerILb0ELb1ELb1ELi192EEEEEEEEEvNT_6ParamsE,"ax",@progbits
	.align	128
.text._ZN7cutlass13device_kernelIN5flash11enable_sm90INS1_16FlashAttnFwdSm90INS1_25CollectiveMainloopFwdSm90ILi2EN4cute5tupleIJNS5_1CILi1EEES8_S8_EEENS6_IJNS7_ILi192EEENS7_ILi128EEENS7_ILi96EEEEEELi96ENS_10bfloat16_tEfNS_4arch4Sm90ELb1ELb0ELb0ELb0ELb1ELb0ELb0ELb0ELb1ELb1ELb1ELb0EEENS1_21CollectiveEpilogueFwdINS6_IJSA_SC_SB_EEES9_SE_SG_Li384ELb0ELb1ELb1ELb0EEENS1_19SingleTileSchedulerILb0ELb1ELb1ELi192EEEEEEEEEvNT_6ParamsE:
        .type           _ZN7cutlass13device_kernelIN5flash11enable_sm90INS1_16FlashAttnFwdSm90INS1_25CollectiveMainloopFwdSm90ILi2EN4cute5tupleIJNS5_1CILi1EEES8_S8_EEENS6_IJNS7_ILi192EEENS7_ILi128EEENS7_ILi96EEEEEELi96ENS_10bfloat16_tEfNS_4arch4Sm90ELb1ELb0ELb0ELb0ELb1ELb0ELb0ELb0ELb1ELb1ELb1ELb0EEENS1_21CollectiveEpilogueFwdINS6_IJSA_SC_SB_EEES9_SE_SG_Li384ELb0ELb1ELb1ELb0EEENS1_19SingleTileSchedulerILb0ELb1ELb1ELi192EEEEEEEEEvNT_6ParamsE,@function
        .size           _ZN7cutlass13device_kernelIN5flash11enable_sm90INS1_16FlashAttnFwdSm90INS1_25CollectiveMainloopFwdSm90ILi2EN4cute5tupleIJNS5_1CILi1EEES8_S8_EEENS6_IJNS7_ILi192EEENS7_ILi128EEENS7_ILi96EEEEEELi96ENS_10bfloat16_tEfNS_4arch4Sm90ELb1ELb0ELb0ELb0ELb1ELb0ELb0ELb0ELb1ELb1ELb1ELb0EEENS1_21CollectiveEpilogueFwdINS6_IJSA_SC_SB_EEES9_SE_SG_Li384ELb0ELb1ELb1ELb0EEENS1_19SingleTileSchedulerILb0ELb1ELb1ELi192EEEEEEEEEvNT_6ParamsE,(.L_x_15989 - _ZN7cutlass13device_kernelIN5flash11enable_sm90INS1_16FlashAttnFwdSm90INS1_25CollectiveMainloopFwdSm90ILi2EN4cute5tupleIJNS5_1CILi1EEES8_S8_EEENS6_IJNS7_ILi192EEENS7_ILi128EEENS7_ILi96EEEEEELi96ENS_10bfloat16_tEfNS_4arch4Sm90ELb1ELb0ELb0ELb0ELb1ELb0ELb0ELb0ELb1ELb1ELb1ELb0EEENS1_21CollectiveEpilogueFwdINS6_IJSA_SC_SB_EEES9_SE_SG_Li384ELb0ELb1ELb1ELb0EEENS1_19SingleTileSchedulerILb0ELb1ELb1ELi192EEEEEEEEEvNT_6ParamsE)
        .other          _ZN7cutlass13device_kernelIN5flash11enable_sm90INS1_16FlashAttnFwdSm90INS1_25CollectiveMainloopFwdSm90ILi2EN4cute5tupleIJNS5_1CILi1EEES8_S8_EEENS6_IJNS7_ILi192EEENS7_ILi128EEENS7_ILi96EEEEEELi96ENS_10bfloat16_tEfNS_4arch4Sm90ELb1ELb0ELb0ELb0ELb1ELb0ELb0ELb0ELb1ELb1ELb1ELb0EEENS1_21CollectiveEpilogueFwdINS6_IJSA_SC_SB_EEES9_SE_SG_Li384ELb0ELb1ELb1ELb0EEENS1_19SingleTileSchedulerILb0ELb1ELb1ELi192EEEEEEEEEvNT_6ParamsE,@"STO_CUDA_ENTRY STV_DEFAULT"
_ZN7cutlass13device_kernelIN5flash11enable_sm90INS1_16FlashAttnFwdSm90INS1_25CollectiveMainloopFwdSm90ILi2EN4cute5tupleIJNS5_1CILi1EEES8_S8_EEENS6_IJNS7_ILi192EEENS7_ILi128EEENS7_ILi96EEEEEELi96ENS_10bfloat16_tEfNS_4arch4Sm90ELb1ELb0ELb0ELb0ELb1ELb0ELb0ELb0ELb1ELb1ELb1ELb0EEENS1_21CollectiveEpilogueFwdINS6_IJSA_SC_SB_EEES9_SE_SG_Li384ELb0ELb1ELb1ELb0EEENS1_19SingleTileSchedulerILb0ELb1ELb1ELi192EEEEEEEEEvNT_6ParamsE:
        /* <DEDUP_REMOVED lines=45> */
.L_x_11909:
        /* <DEDUP_REMOVED lines=22> */
.L_x_11910:
        /* <DEDUP_REMOVED lines=18> */
.L_x_11911:
        /* <DEDUP_REMOVED lines=22> */
.L_x_11912:
        /* <DEDUP_REMOVED lines=23> */
.L_x_11913:
        /* <DEDUP_REMOVED lines=11> */
.L_x_11916:
        /* <DEDUP_REMOVED lines=20> */
[----:B------:R1:W-:Y:S07]  /*0a10*/  STL [R1], R0 ;  /* 0x0000000001007387 */ /* 0x0003ee0000100800 */
[----:B------:R-:W-:Y:S06]  /*0a20*/  @!P0 BAR.ARV 0x9, 0x100 ;  /* 0x0244000000008b1d */ /* 0x000fec0000002000 */
[----:B---3--:R-:W-:-:S13]  /*0a30*/  ISETP.LE.AND P0, PT, RZ, UR8, PT ;  /* 0x00000008ff007c0c */ /* 0x008fda000bf03270 */
[----:B-1----:R-:W-:Y:S05]  /*0a40*/  @!P0 BRA `(.L_x_11917) ;  /* 0x000000d800948947 */ /* 0x002fea0003800000 */
[----:B------:R-:W1:Y:S01]  /*0a50*/  S2UR UR38, SR_CTAID.X ;  /* 0x00000000002679c3 */ /* 0x000e620000002500 */
        /* <DEDUP_REMOVED lines=15> */
[----:B-1----:R-:W-:-:S04]  /*0b50*/  UIMAD UR38, UR38, 0xc0, URZ ;  /* 0x000000c0262678a4 */ /* 0x002fc8000f8e023f */
[----:B------:R-:W-:Y:S02]  /*0b60*/  @UP1 UIADD3 UR4, UR38, 0xbf, URZ ;  /* 0x000000bf26041890 */ /* 0x000fe4000fffe03f */
[----:B------:R-:W-:Y:S02]  /*0b70*/  UIADD3 UR6, UR38, 0xbf, URZ ;  /* 0x000000bf26067890 */ /* 0x000fe4000fffe03f */
[----:B------:R-:W-:Y:S02]  /*0b80*/  UIMAD.WIDE.U32 UR4, UR4, UR5, URZ ;  /* 0x00000005040472a5 */ /* 0x000fe4000f8e003f */
[----:B------:R-:W-:Y:S02]  /*0b90*/  UIMAD UR4, UR36, UR8, 0x7f ;  /* 0x0000007f240474a4 */ /* 0x000fe4000f8e0208 */
[----:B------:R-:W-:Y:S02]  /*0ba0*/  @UP1 USHF.R.U32.HI UR6, URZ, UR10, UR5 ;  /* 0x0000000a3f061299 */ /* 0x000fe40008011605 */
[----:B------:R-:W-:-:S02]  /*0bb0*/  USHF.R.S32.HI UR5, URZ, 0x1f, UR4 ;  /* 0x0000001f3f057899 */ /* 0x000fc40008011404 */
        /* <DEDUP_REMOVED lines=10> */
[----:B------:R-:W-:Y:S02]  /*0c60*/  UISETP.GE.AND UP1, UPT, UR10, 0x1, UPT ;  /* 0x000000010a00788c */ /* 0x000fe4000bf26270 */
[----:B------:R-:W-:-:S04]  /*0c70*/  ULOP3.LUT UR7, UR9, 0xffff, URZ, 0xc0, !UPT ;  /* 0x0000ffff09077892 */ /* 0x000fc8000f8ec03f */
        /* <DEDUP_REMOVED lines=36> */
.L_x_11918:
[----:B------:R-:W-:Y:S01]  /*0ec0*/  UIMAD UR5, UR7, UR4, URZ ;  /* 0x00000004070572a4 */ /* 0x000fe2000f8e023f */
[----:B------:R-:W-:Y:S01]  /*0ed0*/  IMAD.U32 R0, RZ, RZ, UR10 ;  /* 0x0000000aff007e24 */ /* 0x000fe2000f8e00ff */
[----:B------:R-:W-:Y:S01]  /*0ee0*/  PLOP3.LUT P0, PT, PT, PT, PT, 0x80, 0x0 ;  /* 0x000000000000781c */ /* 0x000fe20003f0f070 */
[----:B------:R-:W-:Y:S01]  /*0ef0*/  IMAD.U32 R3, RZ, RZ, UR4 ;  /* 0x00000004ff037e24 */ /* 0x000fe2000f8e00ff */
[----:B------:R-:W-:Y:S01]  /*0f00*/  CS2R R134, SRZ ;  /* 0x0000000000867805 */ /* 0x000fe2000001ff00 */
[----:B------:R-:W-:Y:S01]  /*0f10*/  VIADD R16, R6, 0xffffff80 ;  /* 0xffffff8006107836 */ /* 0x000fe20000000000 */
[----:B------:R-:W-:Y:S01]  /*0f20*/  CS2R R132, SRZ ;  /* 0x0000000000847805 */ /* 0x000fe2000001ff00 */
[----:B------:R-:W-:Y:S01]  /*0f30*/  IMAD.U32 R142, RZ, RZ, UR5 ;  /* 0x00000005ff8e7e24 */ /* 0x000fe2000f8e00ff */
[----:B------:R-:W-:Y:S02]  /*0f40*/  VIADDMNMX R0, R3, UR5, R0, PT ;  /* 0x0000000503007c46 */ /* 0x000fe4000b800100 */
[----:B0-----:R-:W-:-:S02]  /*0f50*/  CS2R R2, SRZ ;  /* 0x0000000000027805 */ /* 0x001fc4000001ff00 */
        /* <DEDUP_REMOVED lines=24> */
[----:B------:R-:W-:-:S07]  /*10e0*/  CS2R R88, SRZ ;  /* 0x0000000000587805 */ /* 0x000fce000001ff00 */
[----:B------:R-:W-:Y:S05]  /*10f0*/  @!P1 BRA `(.L_x_11919) ;  /* 0x0000008000989947 */ /* 0x000fea0003800000 */
        /* <DEDUP_REMOVED lines=12> */
[----:B------:R-:W-:Y:S02]  /*11c0*/  UIMAD.WIDE UR4, UR9, 0x55555556, URZ ;  /* 0x55555556090478a5 */ /* 0x000fe4000f8e023f */
[----:B------:R-:W-:Y:S02]  /*11d0*/  IMAD.U32 R140, RZ, RZ, UR9 ;  /* 0x00000009ff8c7e24 */ /* 0x000fe4000f8e00ff */
        /* <DEDUP_REMOVED lines=27> */
.L_x_11920:
[----:B------:R-:W-:Y:S02]  /*1390*/  R2UR UR4, R2 ;  /* 0x00000000020472ca */ /* 0x000fe400000e0000 */
[----:B------:R-:W-:-:S11]  /*13a0*/  SHF.L.U32 R0, RZ, 0x1f, RZ ;  /* 0x0000001fff007819 */ /* 0x000fd600000006ff */
[----:B------:R-:W0:Y:S02]  /*13b0*/  SYNCS.PHASECHK.TRANS64.TRYWAIT P0, [UR4+0x2d800], R0 ;  /* 0x02d80000ff0075a7 */ /* 0x000e240008000144 */
[----:B0-----:R-:W-:Y:S05]  /*13c0*/  @!P0 BRA `(.L_x_11921) ;  /* 0x000000d0003c8947 */ /* 0x001fea0003800000 */
.L_x_12006:
[----:B0-----:R-:W2:Y:S02]  /*13d0*/  LDL R3, [R1+0x8] ;  /* 0x0000080001037983 */ /* 0x001ea40000100800 */
[----:B--2---:R-:W-:-:S13]  /*13e0*/  R2UR UR4, R3 ;  /* 0x00000000030472ca */ /* 0x004fda00000e0000 */
[----:B------:R-:W-:-:S06]  /*13f0*/  ULOP3.LUT UR4, UR4, 0x1, URZ, 0xfc, !UPT ;  /* 0x0000000104047892 */ /* 0x000fcc000f8efc3f */
[----:B------:R-:W-:-:S05]  /*1400*/  IMAD.U32 R3, RZ, RZ, UR4 ;  /* 0x00000004ff037e24 */ /* 0x000fca000f8e00ff */
[----:B------:R-:W-:-:S13]  /*1410*/  ISETP.NE.AND P0, PT, R3, 0x3, PT ;  /* 0x000000030300780c */ /* 0x000fda0003f05270 */
[----:B------:R-:W-:Y:S05]  /*1420*/  @!P0 BRA `(.L_x_11922) ;  /* 0x0000000000048947 */ /* 0x000fea0003800000 */
[----:B------:R-:W-:Y:S01]  /*1430*/  BPT.TRAP 0x1 ;  /* 0x000000040000795c */ /* 0x000fe20000300000 */
.L_x_11922:
[----:B------:R-:W-:-:S13]  /*1440*/  R2UR UR4, R2 ;  /* 0x00000000020472ca */ /* 0x000fda00000e0000 */
[----:B------:R0:W1:Y:S01]  /*1450*/  SYNCS.PHASECHK.TRANS64.TRYWAIT P1, [UR4+0x2d830], R0 ;  /* 0x02d83000ff0075a7 */ /* 0x0000620008020144 */
[----:B------:R-:W-:Y:S05]  /*1460*/  @!P0 BRA `(.L_x_11923) ;  /* 0x0000000000048947 */ /* 0x000fea0003800000 */
[----:B------:R-:W-:Y:S01]  /*1470*/  BPT.TRAP 0x1 ;  /* 0x000000040000795c */ /* 0x000fe20000300000 */
.L_x_11923:
[----:B------:R-:W-:-:S05]  /*1480*/  IMAD.U32 R8, RZ, RZ, UR40 ;  /* 0x00000028ff087e24 */ /* 0x000fca000f8e00ff */
[----:B------:R-:W-:Y:S01]  /*1490*/  LOP3.LUT R8, R8, 0x10000, RZ, 0xfc, !PT ;  /* 0x0001000008087812 */ /* 0x000fe200078efcff */
[----:B-1----:R-:W-:Y:S06]  /*14a0*/  @P1 BRA `(.L_x_11924) ;  /* 0x00000000000c1947 */ /* 0x002fec0003800000 */
[----:B------:R-:W-:-:S13]  /*14b0*/  R2UR UR4, R2 ;  /* 0x00000000020472ca */ /* 0x000fda00000e0000 */
[----:B------:R-:W1:Y:S02]  /*14c0*/  SYNCS.PHASECHK.TRANS64.TRYWAIT P1, [UR4+0x2d830], R0 ;  /* 0x02d83000ff0075a7 */ /* 0x000e640008020144 */
[----:B-1----:R-:W-:Y:S05]  /*14d0*/  @!P1 BRA `(.L_x_11925) ;  /* 0x000000d000149947 */ /* 0x002fea0003800000 */
.L_x_11924:
[----:B------:R-:W-:Y:S05]  /*14e0*/  WARPSYNC.ALL ;  /* 0x0000000000007948 */ /* 0x000fea0003800000 */
[----:B------:R-:W-:Y:S01]  /*14f0*/  IMAD.MOV.U32 R9, RZ, RZ, -0x7fffffe0 ;  /* 0x80000020ff097424 */ /* 0x000fe200078e00ff */
[----:B------:R-:W-:Y:S01]  /*1500*/  R2UR UR4, R2 ;  /* 0x00000000020472ca */ /* 0x000fe200000e0000 */
[----:B------:R-:W-:Y:S01]  /*1510*/  WARPGROUP.ARRIVE ;  /* 0x00000000000079c5 */ /* 0x000fe20000000000 */
[C---:B------:R-:W-:Y:S01]  /*1520*/  R2UR UR8, R8.reuse ;  /* 0x00000000080872ca */ /* 0x040fe200000e0000 */
[----:B------:R-:W-:Y:S01]  /*1530*/  UMOV UR11, 0x80000020 ;  /* 0x80000020000b7882 */ /* 0x000fe20000000000 */
[----:B------:R-:W-:Y:S01]  /*1540*/  R2UR UR9, R9 ;  /* 0x00000000090972ca */ /* 0x000fe200000e0000 */
[----:B------:R-:W-:Y:S01]  /*1550*/  UMOV UR13, 0x80000020 ;  /* 0x80000020000d7882 */ /* 0x000fe20000000000 */
[----:B------:R-:W-:Y:S01]  /*1560*/  R2UR UR24, R8 ;  /* 0x00000000081872ca */ /* 0x000fe200000e0000 */
[----:B------:R-:W-:Y:S01]  /*1570*/  UMOV UR15, 0x80000020 ;  /* 0x80000020000f7882 */ /* 0x000fe20000000000 */
[----:B------:R-:W-:Y:S01]  /*1580*/  UMOV UR17, 0x80000020 ;  /* 0x8000002000117882 */ /* 0x000fe20000000000 */
[----:B------:R-:W-:Y:S01]  /*1590*/  UMOV UR7, 0x80000020 ;  /* 0x8000002000077882 */ /* 0x000fe20000000000 */
[----:B------:R-:W-:Y:S01]  /*15a0*/  UMOV UR5, UR17 ;  /* 0x0000001100057c82 */ /* 0x000fe20008000000 */
[----:B------:R-:W-:Y:S01]  /*15b0*/  UMOV UR21, 0x80000020 ;  /* 0x8000002000157882 */ /* 0x000fe20000000000 */
[----:B------:R-:W-:Y:S01]  /*15c0*/  UMOV UR25, 0x80000020 ;  /* 0x8000002000197882 */ /* 0x000fe20000000000 */
[----:B------:R-:W-:-:S04]  /*15d0*/  UIADD3 UR4, UR4, 0x15400, URZ ;  /* 0x0001540004047890 */ /* 0x000fc8000fffe03f */
[----:B------:R-:W-:Y:S02]  /*15e0*/  USHF.R.U32.HI UR4, URZ, 0x4, UR4 ;  /* 0x000000043f047899 */ /* 0x000fe40008011604 */
[----:B------:R-:W-:Y:S02]  /*15f0*/  UIADD3 UR12, UR24, 0x300, URZ ;  /* 0x00000300180c7890 */ /* 0x000fe4000fffe03f */
[----:B------:R-:W-:Y:S02]  /*1600*/  ULOP3.LUT UR4, UR4, 0x3fff, URZ, 0xc0, !UPT ;  /* 0x00003fff04047892 */ /* 0x000fe4000f8ec03f */
[----:B------:R-:W-:Y:S02]  /*1610*/  UIADD3 UR16, UR24, 0x302, URZ ;  /* 0x0000030218107890 */ /* 0x000fe4000fffe03f */
[----:B------:R-:W-:Y:S02]  /*1620*/  ULOP3.LUT UR18, UR4, 0x10000, URZ, 0xfc, !UPT ;  /* 0x0001000004127892 */ /* 0x000fe4000f8efc3f */
[----:B------:R-:W-:-:S02]  /*1630*/  UIADD3 UR20, UR24, 0x600, URZ ;  /* 0x0000060018147890 */ /* 0x000fc4000fffe03f */
[----:B------:R-:W-:Y:S02]  /*1640*/  UIADD3 UR14, UR18, 0x200, URZ ;  /* 0x00000200120e7890 */ /* 0x000fe4000fffe03f */
[----:B------:R-:W-:Y:S02]  /*1650*/  UIADD3 UR6, UR18, 0x202, URZ ;  /* 0x0000020212067890 */ /* 0x000fe4000fffe03f */
[----:B------:R-:W-:Y:S01]  /*1660*/  IMAD.U32 R13, RZ, RZ, UR18 ;  /* 0x00000012ff0d7e24 */ /* 0x000fe2000f8e00ff */
[----:B------:R-:W-:Y:S01]  /*1670*/  UMOV UR10, UR18 ;  /* 0x00000012000a7c82 */ /* 0x000fe20008000000 */
[----:B------:R-:W-:Y:S01]  /*1680*/  UMOV UR4, UR16 ;  /* 0x0000001000047c82 */ /* 0x000fe20008000000 */
[----:B------:R-:W-:Y:S01]  /*1690*/  HGMMA.64x128x16.F32.BF16 R24, gdesc[UR8], RZ, !UPT, gsb0 ;  /* 0x01e00000081879f0 */ /* 0x000fe2000c0018ff */
[----:B------:R-:W-:Y:S02]  /*16a0*/  UIADD3 UR8, UR24, 0x2, URZ ;  /* 0x0000000218087890 */ /* 0x000fe4000fffe03f */
[----:B------:R-:W-:Y:S01]  /*16b0*/  UIADD3 UR10, UR18, 0x2, URZ ;  /* 0x00000002120a7890 */ /* 0x000fe2000fffe03f */
[----:B------:R-:W-:Y:S01]  /*16c0*/  UMOV UR9, 0x80000020 ;  /* 0x8000002000097882 */ /* 0x000fe20000000000 */
[----:B------:R-:W-:Y:S01]  /*16d0*/  UMOV UR11, 0x80000020 ;  /* 0x80000020000b7882 */ /* 0x000fe20000000000 */
[----:B------:R-:W-:Y:S01]  /*16e0*/  UIADD3 UR24, UR24, 0x602, URZ ;  /* 0x0000060218187890 */ /* 0x000fe2000fffe03f */
        /* <DEDUP_REMOVED lines=8> */
[----:B------:R-:W-:Y:S01]  /*1770*/  HGMMA.64x128x16.F32.BF16 R24, gdesc[UR4], R24, gsb0 ;  /* 0x01e00000041879f0 */ /* 0x000fe20008001818 */
[----:B------:R-:W-:Y:S01]  /*1780*/  UIADD3 UR6, UR18, 0x400, URZ ;  /* 0x0000040012067890 */ /* 0x000fe2000fffe03f */
[----:B------:R-:W-:Y:S01]  /*1790*/  UMOV UR4, UR20 ;  /* 0x0000001400047c82 */ /* 0x000fe20008000000 */
[----:B------:R-:W-:Y:S01]  /*17a0*/  UMOV UR5, UR21 ;  /* 0x0000001500057c82 */ /* 0x000fe20008000000 */
[----:B------:R-:W-:Y:S01]  /*17b0*/  UMOV UR7, 0x80000020 ;  /* 0x8000002000077882 */ /* 0x000fe20000000000 */
[----:B------:R-:W-:Y:S02]  /*17c0*/  WARPGROUP.DEPBAR.LE gsb0, 0x0 ;  /* 0x00008000000079c5 */ /* 0x000fe40000010000 */
[----:B------:R-:W-:-:S06]  /*17d0*/  WARPGROUP.ARRIVE ;  /* 0x00000000000079c5 */ /* 0x000fcc0000000000 */
[----:B------:R-:W-:Y:S01]  /*17e0*/  HGMMA.64x128x16.F32.BF16 R24, gdesc[UR4], R24, gsb0 ;  /* 0x01e00000041879f0 */ /* 0x000fe20008001818 */
[----:B------:R-:W-:Y:S01]  /*17f0*/  UIADD3 UR6, UR18, 0x402, URZ ;  /* 0x0000040212067890 */ /* 0x000fe2000fffe03f */
[----:B------:R-:W-:Y:S01]  /*1800*/  UMOV UR4, UR24 ;  /* 0x0000001800047c82 */ /* 0x000fe20008000000 */
[----:B------:R-:W-:Y:S01]  /*1810*/  UMOV UR5, UR25 ;  /* 0x0000001900057c82 */ /* 0x000fe20008000000 */
[----:B------:R-:W-:Y:S01]  /*1820*/  UMOV UR7, 0x80000020 ;  /* 0x8000002000077882 */ /* 0x000fe20000000000 */
[----:B------:R-:W-:Y:S02]  /*1830*/  WARPGROUP.DEPBAR.LE gsb0, 0x0 ;  /* 0x00008000000079c5 */ /* 0x000fe40000010000 */
[----:B------:R-:W-:-:S06]  /*1840*/  WARPGROUP.ARRIVE ;  /* 0x00000000000079c5 */ /* 0x000fcc0000000000 */
[----:B------:R-:W-:Y:S03]  /*1850*/  HGMMA.64x128x16.F32.BF16 R24, gdesc[UR4], R24, gsb0 ;  /* 0x01e00000041879f0 */ /* 0x000fe60008001818 */
[----:B------:R-:W-:Y:S02]  /*1860*/  WARPGROUP.DEPBAR.LE gsb0, 0x0 ;  /* 0x00008000000079c5 */ /* 0x000fe40000010000 */
[----:B------:R-:W-:Y:S05]  /*1870*/  @!P0 BRA `(.L_x_11926) ;  /* 0x0000000000048947 */ /* 0x000fea0003800000 */
[----:B------:R-:W-:Y:S01]  /*1880*/  BPT.TRAP 0x1 ;  /* 0x000000040000795c */ /* 0x000fe20000300000 */
.L_x_11926:
[----:B-1----:R-:W-:Y:S01]  /*1890*/  LOP3.LUT R3, R18, 0xffffff80, RZ, 0xc0, !PT ;  /* 0xffffff8012037812 */ /* 0x002fe200078ec0ff */
[----:B------:R-:W-:Y:S01]  /*18a0*/  IMAD.HI R6, R19, 0x55555556, RZ ;  /* 0x5555555613067827 */ /* 0x000fe200078e02ff */
[----:B------:R-:W-:Y:S01]  /*18b0*/  LEA.HI R5, R17, R16, RZ, 0x2 ;  /* 0x0000001011057211 */ /* 0x000fe200078f10ff */
[----:B------:R-:W-:Y:S01]  /*18c0*/  UISETP.NE.AND UP0, UPT, UR37, URZ, UPT ;  /* 0x0000003f2500728c */ /* 0x000fe2000bf05270 */
[----:B------:R-:W1:Y:S01]  /*18d0*/  S2UR UR10, SR_CgaCtaId ;  /* 0x00000000000a79c3 */ /* 0x000e620000008800 */
[----:B------:R-:W-:Y:S01]  /*18e0*/  IMAD.IADD R3, R16, 0x1, -R3 ;  /* 0x0000000110037824 */ /* 0x000fe200078e0a03 */
[----:B------:R-:W-:Y:S01]  /*18f0*/  LOP3.LUT R11, R5, 0xfffffffc, RZ, 0xc0, !PT ;  /* 0xfffffffc050b7812 */ /* 0x000fe200078ec0ff */
[----:B------:R-:W-:Y:S01]  /*1900*/  ULDC UR6, c[0x0][0x2f0] ;  /* 0x0000bc0000067ab9 */ /* 0x000fe20000000800 */
[----:B------:R-:W-:Y:S01]  /*1910*/  LEA.HI R6, R6, R6, RZ, 0x1 ;  /* 0x0000000606067211 */ /* 0x000fe200078f08ff */
[----:B------:R-:W-:Y:S01]  /*1920*/  ULDC UR14, c[0x0][0x288] ;  /* 0x0000a200000e7ab9 */ /* 0x000fe20000000800 */
[----:B0-----:R-:W-:Y:S01]  /*1930*/  SHF.R.S32.HI R0, RZ, 0x1f, R3 ;  /* 0x0000001fff007819 */ /* 0x001fe20000011403 */
[----:B------:R-:W-:Y:S01]  /*1940*/  IMAD.IADD R11, R16, 0x1, -R11 ;  /* 0x00000001100b7824 */ /* 0x000fe200078e0a0b */
[----:B------:R-:W-:Y:S01]  /*1950*/  PLOP3.LUT P1, PT, PT, PT, UP0, 0x80, 0x0 ;  /* 0x000000000000781c */ /* 0x000fe20003f2f008 */
[----:B------:R-:W-:Y:S01]  /*1960*/  IMAD R6, R6, -0x3, R19 ;  /* 0xfffffffd06067824 */ /* 0x000fe200078e0213 */
[CC--:B------:R-:W-:Y:S01]  /*1970*/  LEA.HI R4, R0.reuse, R3.reuse, RZ, 0x2 ;  /* 0x0000000300047211 */ /* 0x0c0fe200078f10ff */
[----:B------:R-:W-:Y:S01]  /*1980*/  @UP0 ULDC UR4, c[0x0][0x44c] ;  /* 0x0001130000040ab9 */ /* 0x000fe20000000800 */
[----:B------:R-:W-:Y:S01]  /*1990*/  LEA.HI R5, R0, R3, RZ, 0x5 ;  /* 0x0000000300057211 */ /* 0x000fe200078f28ff */
[----:B------:R-:W-:Y:S01]  /*19a0*/  @UP0 ULDC UR5, c[0x0][0x450] ;  /* 0x0001140000050ab9 */ /* 0x000fe20000000800 */
[--C-:B------:R-:W-:Y:S01]  /*19b0*/  SHF.R.S32.HI R0, RZ, 0x2, R4.reuse ;  /* 0x00000002ff007819 */ /* 0x100fe20000011404 */
[----:B------:R-:W-:Y:S01]  /*19c0*/  ULDC UR31, c[0x0][0x988] ;  /* 0x00026200001f7ab9 */ /* 0x000fe20000000800 */
[----:B------:R-:W-:Y:S01]  /*19d0*/  SHF.R.S32.HI R7, RZ, 0x1f, R4 ;  /* 0x0000001fff077819 */ /* 0x000fe20000011404 */
[----:B------:R-:W-:Y:S01]  /*19e0*/  @UP0 ULDC UR15, c[0x0][0x450] ;  /* 0x00011400000f0ab9 */ /* 0x000fe20000000800 */
[----:B------:R-:W-:-:S02]  /*19f0*/  SHF.R.S32.HI R5, RZ, 0x5, R5 ;  /* 0x00000005ff057819 */ /* 0x000fc40000011405 */
[----:B------:R-:W-:Y:S02]  /*1a00*/  CS2R R134, SRZ ;  /* 0x0000000000867805 */ /* 0x000fe4000001ff00 */
[----:B------:R-:W-:Y:S02]  /*1a10*/  LEA.HI R7, R7, R0, RZ, 0x3 ;  /* 0x0000000007077211 */ /* 0x000fe400078f18ff */
[----:B------:R-:W-:Y:S02]  /*1a20*/  CS2R R132, SRZ ;  /* 0x0000000000847805 */ /* 0x000fe4000001ff00 */
[----:B------:R-:W-:Y:S02]  /*1a30*/  LEA.HI R10, R11, R11, RZ, 0x1 ;  /* 0x0000000b0b0a7211 */ /* 0x000fe400078f08ff */
[----:B------:R-:W-:Y:S02]  /*1a40*/  CS2R R130, SRZ ;  /* 0x0000000000827805 */ /* 0x000fe4000001ff00 */
[----:B------:R-:W-:-:S02]  /*1a50*/  LEA R5, R5, UR38, 0x4 ;  /* 0x0000002605057c11 */ /* 0x000fc4000f8e20ff */
[----:B------:R-:W-:Y:S02]  /*1a60*/  CS2R R128, SRZ ;  /* 0x0000000000807805 */ /* 0x000fe4000001ff00 */
[----:B------:R-:W-:Y:S02]  /*1a70*/  LOP3.LUT R7, R7, 0xfffffff8, RZ, 0xc0, !PT ;  /* 0xfffffff807077812 */ /* 0x000fe400078ec0ff */
[----:B------:R-:W-:Y:S02]  /*1a80*/  CS2R R126, SRZ ;  /* 0x00000000007e7805 */ /* 0x000fe4000001ff00 */
[----:B------:R-:W-:Y:S02]  /*1a90*/  LOP3.LUT R10, R10, 0x1ffffffe, RZ, 0xc0, !PT ;  /* 0x1ffffffe0a0a7812 */ /* 0x000fe400078ec0ff */
[----:B------:R-:W-:Y:S02]  /*1aa0*/  CS2R R124, SRZ ;  /* 0x00000000007c7805 */ /* 0x000fe4000001ff00 */
[----:B------:R-:W-:-:S02]  /*1ab0*/  IADD3 R5, R5, R0, -R7 ;  /* 0x0000000005057210 */ /* 0x000fc40007ffe807 */
[----:B------:R-:W-:Y:S02]  /*1ac0*/  CS2R R122, SRZ ;  /* 0x00000000007a7805 */ /* 0x000fe4000001ff00 */
[----:B------:R-:W-:Y:S01]  /*1ad0*/  PLOP3.LUT P2, PT, PT, PT, UP0, 0x80, 0x0 ;  /* 0x000000000000781c */ /* 0x000fe20003f4f008 */
[----:B------:R-:W-:Y:S01]  /*1ae0*/  IMAD.IADD R11, R11, 0x1, -R10 ;  /* 0x000000010b0b7824 */ /* 0x000fe200078e0a0a */
[----:B------:R-:W-:Y:S01]  /*1af0*/  LOP3.LUT R4, R4, 0x7ffffffc, RZ, 0xc0, !PT ;  /* 0x7ffffffc04047812 */ /* 0x000fe200078ec0ff */
[----:B------:R-:W-:Y:S01]  /*1b00*/  IMAD R6, R6, 0x40, R5 ;  /* 0x0000004006067824 */ /* 0x000fe200078e0205 */
[----:B------:R-:W-:Y:S02]  /*1b10*/  R2UR UR7, R2 ;  /* 0x00000000020772ca */ /* 0x000fe400000e0000 */
[----:B------:R-:W-:Y:S02]  /*1b20*/  CS2R R120, SRZ ;  /* 0x0000000000787805 */ /* 0x000fe4000001ff00 */
[----:B------:R-:W-:Y:S01]  /*1b30*/  R2UR UR18, R142 ;  /* 0x000000008e1272ca */ /* 0x000fe200000e0000 */
[----:B------:R-:W-:Y:S01]  /*1b40*/  IMAD R11, R11, 0x8, R6 ;  /* 0x000000080b0b7824 */ /* 0x000fe200078e0206 */
[----:B------:R-:W-:Y:S01]  /*1b50*/  CS2R R118, SRZ ;  /* 0x0000000000767805 */ /* 0x000fe2000001ff00 */
[----:B------:R-:W-:Y:S01]  /*1b60*/  IMAD.IADD R139, R3, 0x1, -R4 ;  /* 0x00000001038b7824 */ /* 0x000fe200078e0a04 */
[----:B------:R-:W-:Y:S01]  /*1b70*/  CS2R R116, SRZ ;  /* 0x0000000000747805 */ /* 0x000fe2000001ff00 */
[----:B------:R-:W-:Y:S01]  /*1b80*/  @P1 IMAD.HI.U32 R0, R11, UR4, RZ ;  /* 0x000000040b001c27 */ /* 0x000fe2000f8e00ff */
[----:B------:R-:W-:Y:S01]  /*1b90*/  UMOV UR4, 0xffffff80 ;  /* 0xffffff8000047882 */ /* 0x000fe20000000000 */
[----:B------:R-:W-:Y:S01]  /*1ba0*/  CS2R R114, SRZ ;  /* 0x0000000000727805 */ /* 0x000fe2000001ff00 */
[----:B------:R-:W-:Y:S01]  /*1bb0*/  UIMAD UR4, UR39, UR4, 0x80 ;  /* 0x00000080270474a4 */ /* 0x000fe2000f8e0204 */
[----:B------:R-:W-:Y:S01]  /*1bc0*/  IMAD.MOV.U32 R12, RZ, RZ, R11 ;  /* 0x000000ffff0c7224 */ /* 0x000fe200078e000b */
[----:B------:R-:W-:Y:S01]  /*1bd0*/  @P2 SHF.R.U32.HI R12, RZ, UR5, R0 ;  /* 0x00000005ff0c2c19 */ /* 0x000fe20008011600 */
[----:B------:R-:W-:Y:S01]  /*1be0*/  IMAD.U32 R3, RZ, RZ, UR6 ;  /* 0x00000006ff037e24 */ /* 0x000fe2000f8e00ff */
[----:B------:R-:W-:Y:S01]  /*1bf0*/  UIADD3 UR5, UR4, 0x1, URZ ;  /* 0x0000000104057890 */ /* 0x000fe2000fffe03f */
[----:B------:R-:W-:Y:S01]  /*1c00*/  CS2R R112, SRZ ;  /* 0x0000000000707805 */ /* 0x000fe2000001ff00 */
[----:B------:R-:W-:Y:S01]  /*1c10*/  UIMAD UR4, UR36, UR6, UR4 ;  /* 0x00000006240472a4 */ /* 0x000fe2000f8e0204 */
[----:B------:R-:W0:Y:S01]  /*1c20*/  SHFL.IDX PT, R0, R12, RZ, 0x1c1f ;  /* 0x001c1fff0c007589 */ /* 0x000e2200000e0000 */
[----:B------:R-:W-:Y:S01]  /*1c30*/  UIMAD UR6, UR36, UR6, -UR14 ;  /* 0x00000006240672a4 */ /* 0x000fe2000f8e0a0e */
[----:B------:R-:W-:Y:S01]  /*1c40*/  CS2R R110, SRZ ;  /* 0x00000000006e7805 */ /* 0x000fe2000001ff00 */
[----:B------:R-:W-:Y:S01]  /*1c50*/  IMAD.U32 R10, RZ, RZ, UR5 ;  /* 0x00000005ff0a7e24 */ /* 0x000fe2000f8e00ff */
[----:B------:R-:W-:Y:S01]  /*1c60*/  UMOV UR5, URZ ;  /* 0x0000003f00057c82 */ /* 0x000fe20008000000 */
[----:B------:R-:W-:Y:S01]  /*1c70*/  IMAD.U32 R4, RZ, RZ, UR4 ;  /* 0x00000004ff047e24 */ /* 0x000fe2000f8e00ff */
[----:B------:R-:W-:Y:S01]  /*1c80*/  UIADD3 UR4, UR7, 0x2d840, URZ ;  /* 0x0002d84007047890 */ /* 0x000fe2000fffe03f */
[C---:B------:R-:W-:Y:S01]  /*1c90*/  IMAD R10, R139.reuse, -0x2, R10 ;  /* 0xfffffffe8b0a7824 */ /* 0x040fe200078e020a */
[----:B------:R-:W-:Y:S01]  /*1ca0*/  CS2R R108, SRZ ;  /* 0x00000000006c7805 */ /* 0x000fe2000001ff00 */
[----:B------:R-:W-:Y:S01]  /*1cb0*/  IMAD R4, R139, -0x2, R4 ;  /* 0xfffffffe8b047824 */ /* 0x000fe200078e0204 */
[----:B-1----:R-:W-:Y:S01]  /*1cc0*/  UPRMT UR4, UR10, 0x654, UR4 ;  /* 0x000006540a047896 */ /* 0x002fe20008000004 */
[----:B------:R-:W-:Y:S01]  /*1cd0*/  IMAD R10, R3, UR36, R10 ;  /* 0x00000024030a7c24 */ /* 0x000fe2000f8e020a */
[----:B------:R-:W-:Y:S01]  /*1ce0*/  CS2R R106, SRZ ;  /* 0x00000000006a7805 */ /* 0x000fe2000001ff00 */
[----:B------:R-:W-:Y:S01]  /*1cf0*/  @UP0 ULDC UR10, c[0x0][0x44c] ;  /* 0x00011300000a0ab9 */ /* 0x000fe20000000800 */
[----:B------:R-:W-:Y:S01]  /*1d00*/  CS2R R104, SRZ ;  /* 0x0000000000687805 */ /* 0x000fe2000001ff00 */
[----:B------:R-:W-:Y:S01]  /*1d10*/  VIADD R3, R10, -UR14 ;  /* 0x8000000e0a037c36 */ /* 0x000fe20008000000 */
[----:B------:R-:W-:Y:S01]  /*1d20*/  UIMAD.WIDE.U32 UR10, UR38, UR10, URZ ;  /* 0x0000000a260a72a5 */ /* 0x000fe2000f8e003f */
[----:B------:R-:W-:-:S02]  /*1d30*/  CS2R R102, SRZ ;  /* 0x0000000000667805 */ /* 0x000fc4000001ff00 */
[----:B------:R-:W-:Y:S01]  /*1d40*/  CS2R R100, SRZ ;  /* 0x0000000000647805 */ /* 0x000fe2000001ff00 */
[----:B------:R-:W-:Y:S01]  /*1d50*/  SYNCS.ARRIVE.TRANS64.RED.A1T0 RZ, [UR4], RZ ;  /* 0x000000ffffff79a7 */ /* 0x000fe20008100404 */
[----:B------:R-:W-:Y:S01]  /*1d60*/  @UP0 USHF.R.U32.HI UR38, URZ, UR15, UR11 ;  /* 0x0000000f3f260299 */ /* 0x000fe2000801160b */
[----:B------:R-:W-:Y:S01]  /*1d70*/  CS2R R98, SRZ ;  /* 0x0000000000627805 */ /* 0x000fe2000001ff00 */
[----:B------:R-:W-:Y:S01]  /*1d80*/  UMOV UR4, URZ ;  /* 0x0000003f00047c82 */ /* 0x000fe20008000000 */
[----:B------:R-:W-:Y:S02]  /*1d90*/  CS2R R96, SRZ ;  /* 0x0000000000607805 */ /* 0x000fe4000001ff00 */
[----:B0-----:R-:W-:Y:S01]  /*1da0*/  VIADDMNMX R0, R0, R3, R4, PT ;  /* 0x0000000300007246 */ /* 0x001fe20003800104 */
[----:B------:R-:W-:-:S03]  /*1db0*/  UIADD3 UR6, UR6, UR38, URZ ;  /* 0x0000002606067290 */ /* 0x000fc6000fffe03f */
[C---:B------:R-:W-:Y:S01]  /*1dc0*/  ISETP.GT.AND P1, PT, R0.reuse, RZ, PT ;  /* 0x000000ff0000720c */ /* 0x040fe20003f24270 */
[----:B------:R-:W-:Y:S01]  /*1dd0*/  USHF.R.S32.HI UR10, URZ, 0x1f, UR6 ;  /* 0x0000001f3f0a7899 */ /* 0x000fe20008011406 */
[C---:B------:R-:W-:Y:S02]  /*1de0*/  ISETP.GT.AND P2, PT, R0.reuse, 0x1, PT ;  /* 0x000000010000780c */ /* 0x040fe40003f44270 */
[----:B------:R-:W-:Y:S01]  /*1df0*/  ISETP.GT.AND P3, PT, R0, 0x8, PT ;  /* 0x000000080000780c */ /* 0x000fe20003f64270 */
[----:B------:R-:W-:Y:S01]  /*1e00*/  ULEA.HI UR10, UR10, UR6, URZ, 0x7 ;  /* 0x000000060a0a7291 */ /* 0x000fe2000f8f383f */
[----:B------:R-:W-:Y:S02]  /*1e10*/  FSEL R3, R24, -INF , P1 ;  /* 0xff80000018037808 */ /* 0x000fe40000800000 */
[----:B------:R-:W-:Y:S01]  /*1e20*/  FSEL R89, R25, -INF , P2 ;  /* 0xff80000019597808 */ /* 0x000fe20001000000 */
[----:B------:R-:W-:Y:S01]  /*1e30*/  USHF.R.S32.HI UR10, URZ, 0x7, UR10 ;  /* 0x000000073f0a7899 */ /* 0x000fe2000801140a */
[----:B------:R-:W-:-:S02]  /*1e40*/  ISETP.GT.AND P1, PT, R0, 0x9, PT ;  /* 0x000000090000780c */ /* 0x000fc40003f24270 */
[----:B------:R-:W-:Y:S01]  /*1e50*/  FSEL R91, R28, -INF , P3 ;  /* 0xff8000001c5b7808 */ /* 0x000fe20001800000 */
[----:B------:R-:W-:Y:S01]  /*1e60*/  UISETP.LT.AND UP0, UPT, UR18, UR10, UPT ;  /* 0x0000000a1200728c */ /* 0x000fe2000bf01270 */
[----:B------:R-:W-:Y:S02]  /*1e70*/  FMNMX.FTZ R6, R3, R89, !PT ;  /* 0x0000005903067209 */ /* 0x000fe40007810000 */
[C---:B------:R-:W-:Y:S01]  /*1e80*/  ISETP.GT.AND P2, PT, R0.reuse, 0x10, PT ;  /* 0x000000100000780c */ /* 0x040fe20003f44270 */
[----:B------:R-:W-:Y:S01]  /*1e90*/  USEL UR28, UR18, UR10, !UP0 ;  /* 0x0000000a121c7287 */ /* 0x000fe2000c000000 */
        /* <DEDUP_REMOVED lines=90> */
[----:B0-----:R-:W-:Y:S02]  /*2440*/  IADD3 R93, R93, -UR14, R10 ;  /* 0x8000000e5d5d7c10 */ /* 0x001fe4000fffe00a */
[----:B-1----:R-:W-:-:S02]  /*2450*/  FMNMX.FTZ R0, R18, R95, !PT ;  /* 0x0000005f12007209 */ /* 0x002fc40007810000 */
[----:B------:R-:W-:Y:S02]  /*2460*/  CS2R R94, SRZ ;  /* 0x00000000005e7805 */ /* 0x000fe4000001ff00 */
[----:B------:R-:W-:Y:S02]  /*2470*/  VIMNMX R14, R4, R93, PT ;  /* 0x0000005d040e7248 */ /* 0x000fe40003fe0100 */
[----:B------:R-:W-:Y:S02]  /*2480*/  CS2R R92, SRZ ;  /* 0x00000000005c7805 */ /* 0x000fe4000001ff00 */
[C---:B------:R-:W-:Y:S01]  /*2490*/  FSETP.NEU.FTZ.AND P1, PT, R0.reuse, -INF , PT ;  /* 0xff8000000000780b */ /* 0x040fe20003f3d000 */
[----:B------:R-:W-:Y:S01]  /*24a0*/  FMUL.FTZ R6, R0, UR31 ;  /* 0x0000001f00067c20 */ /* 0x000fe20008410000 */
[C---:B------:R-:W-:Y:S02]  /*24b0*/  ISETP.GT.AND P2, PT, R14.reuse, 0x1, PT ;  /* 0x000000010e00780c */ /* 0x040fe40003f44270 */
[----:B------:R-:W-:-:S02]  /*24c0*/  ISETP.GT.AND P3, PT, R14, 0x8, PT ;  /* 0x000000080e00780c */ /* 0x000fc40003f64270 */
[----:B------:R-:W-:Y:S02]  /*24d0*/  FSEL R6, R6, RZ, P1 ;  /* 0x000000ff06067208 */ /* 0x000fe40000800000 */
[----:B------:R-:W-:Y:S02]  /*24e0*/  ISETP.GT.AND P1, PT, R14, RZ, PT ;  /* 0x000000ff0e00720c */ /* 0x000fe40003f24270 */
[----:B------:R-:W-:Y:S01]  /*24f0*/  FSEL R27, R27, -INF , P2 ;  /* 0xff8000001b1b7808 */ /* 0x000fe20001000000 */
[--C-:B------:R-:W-:Y:S01]  /*2500*/  FFMA.FTZ R89, R89, UR31, -R6.reuse ;  /* 0x0000001f59597c23 */ /* 0x100fe20008010806 */
[----:B------:R-:W-:Y:S01]  /*2510*/  FSEL R26, R26, -INF , P1 ;  /* 0xff8000001a1a7808 */ /* 0x000fe20000800000 */
[--C-:B------:R-:W-:Y:S01]  /*2520*/  FFMA.FTZ R20, R7, UR31, -R6.reuse ;  /* 0x0000001f07147c23 */ /* 0x100fe20008010806 */
[----:B------:R-:W-:Y:S01]  /*2530*/  ISETP.GT.AND P1, PT, R14, 0x9, PT ;  /* 0x000000090e00780c */ /* 0x000fe20003f24270 */
[----:B------:R0:W-:Y:S01]  /*2540*/  MUFU.EX2 R4, R89 ;  /* 0x0000005900047308 */ /* 0x0001e20000000800 */
[----:B------:R-:W-:Y:S01]  /*2550*/  FSEL R30, R30, -INF , P3 ;  /* 0xff8000001e1e7808 */ /* 0x000fe20001800000 */
[--C-:B------:R-:W-:Y:S01]  /*2560*/  FFMA.FTZ R22, R15, UR31, -R6.reuse ;  /* 0x0000001f0f167c23 */ /* 0x100fe20008010806 */
[C---:B------:R-:W-:Y:S01]  /*2570*/  ISETP.GT.AND P2, PT, R14.reuse, 0x10, PT ;  /* 0x000000100e00780c */ /* 0x040fe20003f44270 */
[--C-:B------:R-:W-:Y:S01]  /*2580*/  FFMA.FTZ R24, R19, UR31, -R6.reuse ;  /* 0x0000001f13187c23 */ /* 0x100fe20008010806 */
[----:B------:R-:W-:Y:S01]  /*2590*/  FSEL R31, R31, -INF , P1 ;  /* 0xff8000001f1f7808 */ /* 0x000fe20000800000 */
[--C-:B------:R-:W-:Y:S01]  /*25a0*/  FFMA.FTZ R28, R29, UR31, -R6.reuse ;  /* 0x0000001f1d1c7c23 */ /* 0x100fe20008010806 */
[----:B------:R-:W-:Y:S01]  /*25b0*/  ISETP.GT.AND P1, PT, R14, 0x11, PT ;  /* 0x000000110e00780c */ /* 0x000fe20003f24270 */
[--C-:B------:R-:W-:Y:S01]  /*25c0*/  FFMA.FTZ R48, R72, UR31, -R6.reuse ;  /* 0x0000001f48307c23 */ /* 0x100fe20008010806 */
[----:B0-----:R-:W-:Y:S01]  /*25d0*/  FMNMX.FTZ R89, R26, R27, !PT ;  /* 0x0000001b1a597209 */ /* 0x001fe20007810000 */
        /* <DEDUP_REMOVED lines=16> */
[----:B------:R-:W-:Y:S01]  /*26e0*/  FFMA.FTZ R56, R84, UR31, -R6 ;  /* 0x0000001f54387c23 */ /* 0x000fe20008010806 */
[----:B------:R-:W-:Y:S01]  /*26f0*/  FMNMX.FTZ R33, R35, R10, !PT ;  /* 0x0000000a23217209 */ /* 0x000fe20007810000 */
[----:B------:R-:W0:Y:S01]  /*2700*/  MUFU.EX2 R3, R3 ;  /* 0x0000000300037308 */ /* 0x000e220000000800 */
[----:B------:R-:W-:-:S02]  /*2710*/  ISETP.GT.AND P2, PT, R14, 0x20, PT ;  /* 0x000000200e00780c */ /* 0x000fc40003f44270 */
[----:B------:R-:W-:Y:S02]  /*2720*/  CS2R R90, SRZ ;  /* 0x00000000005a7805 */ /* 0x000fe4000001ff00 */
[----:B------:R-:W-:Y:S02]  /*2730*/  FSEL R39, R39, -INF , P1 ;  /* 0xff80000027277808 */ /* 0x000fe40000800000 */
[----:B------:R-:W-:Y:S02]  /*2740*/  CS2R R88, SRZ ;  /* 0x0000000000587805 */ /* 0x000fe4000001ff00 */
[----:B------:R-:W-:Y:S02]  /*2750*/  FMNMX.FTZ R10, R38, R33, !PT ;  /* 0x00000021260a7209 */ /* 0x000fe40007810000 */
[----:B------:R-:W-:Y:S01]  /*2760*/  ISETP.GT.AND P1, PT, R14, 0x21, PT ;  /* 0x000000210e00780c */ /* 0x000fe20003f24270 */
[----:B------:R-:W1:Y:S01]  /*2770*/  MUFU.EX2 R18, R18 ;  /* 0x0000001200127308 */ /* 0x000e620000000800 */
[----:B------:R-:W-:-:S02]  /*2780*/  FSEL R42, R42, -INF , P2 ;  /* 0xff8000002a2a7808 */ /* 0x000fc40001000000 */
[----:B------:R-:W-:Y:S02]  /*2790*/  FMNMX.FTZ R15, R39, R10, !PT ;  /* 0x0000000a270f7209 */ /* 0x000fe40007810000 */
[----:B------:R-:W-:Y:S02]  /*27a0*/  ISETP.GT.AND P2, PT, R14, 0x28, PT ;  /* 0x000000280e00780c */ /* 0x000fe40003f44270 */
[----:B------:R-:W-:Y:S01]  /*27b0*/  FSEL R43, R43, -INF , P1 ;  /* 0xff8000002b2b7808 */ /* 0x000fe20000800000 */
[----:B------:R-:W2:Y:S01]  /*27c0*/  MUFU.EX2 R5, R5 ;  /* 0x0000000500057308 */ /* 0x000ea20000000800 */
[----:B------:R-:W-:Y:S01]  /*27d0*/  FMNMX.FTZ R10, R42, R15, !PT ;  /* 0x0000000f2a0a7209 */ /* 0x000fe20007810000 */
[--C-:B------:R-:W-:Y:S01]  /*27e0*/  FFMA.FTZ R15, R37, UR31, -R6.reuse ;  /* 0x0000001f250f7c23 */ /* 0x100fe20008010806 */
[----:B------:R-:W-:Y:S01]  /*27f0*/  ISETP.GT.AND P1, PT, R14, 0x29, PT ;  /* 0x000000290e00780c */ /* 0x000fe20003f24270 */
[--C-:B------:R-:W-:Y:S01]  /*2800*/  FFMA.FTZ R37, R53, UR31, -R6.reuse ;  /* 0x0000001f35257c23 */ /* 0x100fe20008010806 */
[----:B------:R-:W-:Y:S01]  /*2810*/  FSEL R46, R46, -INF , P2 ;  /* 0xff8000002e2e7808 */ /* 0x000fe20001000000 */
[--C-:B------:R-:W-:Y:S01]  /*2820*/  FFMA.FTZ R53, R69, UR31, -R6.reuse ;  /* 0x0000001f45357c23 */ /* 0x100fe20008010806 */
[----:B------:R-:W-:Y:S01]  /*2830*/  FMNMX.FTZ R33, R43, R10, !PT ;  /* 0x0000000a2b217209 */ /* 0x000fe20007810000 */
[----:B------:R-:W-:Y:S01]  /*2840*/  FFMA.FTZ R69, R81, UR31, -R6 ;  /* 0x0000001f51457c23 */ /* 0x000fe20008010806 */
        /* <DEDUP_REMOVED lines=30> */
[----:B------:R-:W-:Y:S02]  /*2a30*/  FMNMX.FTZ R12, R58, R29, !PT ;  /* 0x0000001d3a0c7209 */ /* 0x000fe40007810000 */
[----:B------:R-:W-:Y:S01]  /*2a40*/  ISETP.GT.AND P1, PT, R14, 0x49, PT ;  /* 0x000000490e00780c */ /* 0x000fe20003f24270 */
[----:B------:R3:W-:Y:S01]  /*2a50*/  MUFU.EX2 R10, R28 ;  /* 0x0000001c000a7308 */ /* 0x0007e20000000800 */
[----:B------:R-:W-:Y:S02]  /*2a60*/  FSEL R62, R62, -INF , P2 ;  /* 0xff8000003e3e7808 */ /* 0x000fe40001000000 */
[----:B------:R-:W-:Y:S02]  /*2a70*/  FMNMX.FTZ R29, R59, R12, !PT ;  /* 0x0000000c3b1d7209 */ /* 0x000fe40007810000 */
[----:B------:R-:W-:Y:S02]  /*2a80*/  ISETP.GT.AND P2, PT, R14, 0x50, PT ;  /* 0x000000500e00780c */ /* 0x000fe40003f44270 */
[----:B------:R-:W-:Y:S01]  /*2a90*/  FSEL R63, R63, -INF , P1 ;  /* 0xff8000003f3f7808 */ /* 0x000fe20000800000 */
[----:B------:R-:W-:Y:S01]  /*2aa0*/  MUFU.EX2 R24, R24 ;  /* 0x0000001800187308 */ /* 0x000fe20000000800 */
[----:B------:R-:W-:Y:S01]  /*2ab0*/  FMNMX.FTZ R12, R62, R29, !PT ;  /* 0x0000001d3e0c7209 */ /* 0x000fe20007810000 */
[--C-:B---3--:R-:W-:Y:S01]  /*2ac0*/  FFMA.FTZ R28, R25, UR31, -R6.reuse ;  /* 0x0000001f191c7c23 */ /* 0x108fe20008010806 */
        /* <DEDUP_REMOVED lines=40> */
[----:B------:R3:W-:Y:S01]  /*2d50*/  MUFU.EX2 R32, R23 ;  /* 0x0000001700207308 */ /* 0x0007e20000000800 */
[----:B------:R-:W-:Y:S02]  /*2d60*/  FMNMX.FTZ R36, R82, R21, !PT ;  /* 0x0000001552247209 */ /* 0x000fe40007810000 */
[----:B------:R-:W-:Y:S02]  /*2d70*/  ISETP.GT.AND P1, PT, R14, 0x79, PT ;  /* 0x000000790e00780c */ /* 0x000fe40003f24270 */
[----:B------:R-:W-:-:S02]  /*2d80*/  FSEL R86, R86, -INF , P2 ;  /* 0xff80000056567808 */ /* 0x000fc40001000000 */
[----:B------:R-:W-:Y:S01]  /*2d90*/  FMNMX.FTZ R21, R83, R36, !PT ;  /* 0x0000002453157209 */ /* 0x000fe20007810000 */
[----:B------:R-:W-:Y:S01]  /*2da0*/  FFMA.FTZ R36, R64, UR31, -R6 ;  /* 0x0000001f40247c23 */ /* 0x000fe20008010806 */
[----:B------:R-:W-:Y:S01]  /*2db0*/  FSEL R87, R87, -INF , P1 ;  /* 0xff80000057577808 */ /* 0x000fe20000800000 */
[----:B------:R-:W-:Y:S01]  /*2dc0*/  MUFU.EX2 R41, R41 ;  /* 0x0000002900297308 */ /* 0x000fe20000000800 */
[----:B------:R-:W-:-:S04]  /*2dd0*/  FMNMX.FTZ R14, R86, R21, !PT ;  /* 0x00000015560e7209 */ /* 0x000fc80007810000 */
[----:B------:R-:W-:-:S03]  /*2de0*/  FMNMX.FTZ R14, R87, R14, !PT ;  /* 0x0000000e570e7209 */ /* 0x000fc60007810000 */
[----:B------:R-:W-:Y:S02]  /*2df0*/  MUFU.EX2 R40, R40 ;  /* 0x0000002800287308 */ /* 0x000fe40000000800 */
[----:B------:R-:W4:Y:S06]  /*2e00*/  SHFL.BFLY PT, R21, R14, 0x2, 0x1f ;  /* 0x0c401f000e157f89 */ /* 0x000f2c00000e0000 */
[----:B------:R-:W-:Y:S08]  /*2e10*/  MUFU.EX2 R49, R49 ;  /* 0x0000003100317308 */ /* 0x000ff00000000800 */
[----:B------:R-:W-:Y:S08]  /*2e20*/  MUFU.EX2 R36, R36 ;  /* 0x0000002400247308 */ /* 0x000ff00000000800 */
[----:B------:R-:W-:Y:S01]  /*2e30*/  MUFU.EX2 R45, R45 ;  /* 0x0000002d002d7308 */ /* 0x000fe20000000800 */
[----:B----4-:R-:W-:-:S05]  /*2e40*/  FMNMX.FTZ R21, R14, R21, !PT ;  /* 0x000000150e157209 */ /* 0x010fca0007810000 */
[----:B------:R-:W4:Y:S02]  /*2e50*/  SHFL.BFLY PT, R14, R21, 0x1, 0x1f ;  /* 0x0c201f00150e7f89 */ /* 0x000f2400000e0000 */
[----:B------:R-:W-:Y:S08]  /*2e60*/  MUFU.EX2 R44, R44 ;  /* 0x0000002c002c7308 */ /* 0x000ff00000000800 */
[----:B------:R-:W-:Y:S08]  /*2e70*/  MUFU.EX2 R53, R53 ;  /* 0x0000003500357308 */ /* 0x000ff00000000800 */
[----:B------:R-:W-:Y:S01]  /*2e80*/  MUFU.EX2 R48, R48 ;  /* 0x0000003000307308 */ /* 0x000fe20000000800 */
[----:B----4-:R-:W-:-:S07]  /*2e90*/  FMNMX.FTZ R14, R21, R14, !PT ;  /* 0x0000000e150e7209 */ /* 0x010fce0007810000 */
[----:B------:R-:W-:Y:S01]  /*2ea0*/  MUFU.EX2 R57, R57 ;  /* 0x0000003900397308 */ /* 0x000fe20000000800 */
[C---:B------:R-:W-:Y:S01]  /*2eb0*/  FSETP.NEU.FTZ.AND P1, PT, R14.reuse, -INF , PT ;  /* 0xff8000000e00780b */ /* 0x040fe20003f3d000 */
[----:B------:R-:W-:-:S06]  /*2ec0*/  FMUL.FTZ R72, R14, UR31 ;  /* 0x0000001f0e487c20 */ /* 0x000fcc0008410000 */
[----:B------:R-:W-:Y:S01]  /*2ed0*/  MUFU.EX2 R52, R52 ;  /* 0x0000003400347308 */ /* 0x000fe20000000800 */
[----:B------:R-:W-:-:S05]  /*2ee0*/  FSEL R72, R72, RZ, P1 ;  /* 0x000000ff48487208 */ /* 0x000fca0000800000 */
[--C-:B------:R-:W-:Y:S01]  /*2ef0*/  FFMA.FTZ R6, R26, UR31, -R72.reuse ;  /* 0x0000001f1a067c23 */ /* 0x100fe20008010848 */
[----:B------:R-:W-:Y:S01]  /*2f00*/  LEA.HI R26, R17, R16, RZ, 0x4 ;  /* 0x00000010111a7211 */ /* 0x000fe200078f20ff */
[--C-:B---3--:R-:W-:Y:S01]  /*2f10*/  FFMA.FTZ R23, R30, UR31, -R72.reuse ;  /* 0x0000001f1e177c23 */ /* 0x108fe20008010848 */
[--C-:B------:R-:W-:Y:S01]  /*2f20*/  FFMA.FTZ R30, R31, UR31, -R72.reuse ;  /* 0x0000001f1f1e7c23 */ /* 0x100fe20008010848 */
[--C-:B------:R-:W-:Y:S01]  /*2f30*/  FFMA.FTZ R64, R39, UR31, -R72.reuse ;  /* 0x0000001f27407c23 */ /* 0x100fe20008010848 */
[----:B------:R-:W-:Y:S01]  /*2f40*/  LOP3.LUT R31, R26, 0xfffffff0, RZ, 0xc0, !PT ;  /* 0xfffffff01a1f7812 */ /* 0x000fe200078ec0ff */
[--C-:B------:R-:W-:Y:S01]  /*2f50*/  FFMA.FTZ R21, R27, UR31, -R72.reuse ;  /* 0x0000001f1b157c23 */ /* 0x100fe20008010848 */
[--C-:B------:R-:W-:Y:S01]  /*2f60*/  FFMA.FTZ R27, R38, UR31, -R72.reuse ;  /* 0x0000001f261b7c23 */ /* 0x100fe20008010848 */
[--C-:B------:R-:W-:Y:S01]  /*2f70*/  FFMA.FTZ R25, R34, UR31, -R72.reuse ;  /* 0x0000001f22197c23 */ /* 0x100fe20008010848 */
[----:B------:R-:W-:Y:S01]  /*2f80*/  FFMA.FTZ R68, R47, UR31, -R72 ;  /* 0x0000001f2f447c23 */ /* 0x000fe20008010848 */
[----:B------:R-:W-:-:S02]  /*2f90*/  IMAD.IADD R39, R16, 0x1, -R31 ;  /* 0x0000000110277824 */ /* 0x000fc400078e0a1f */
[--C-:B------:R-:W-:Y:S01]  /*2fa0*/  FFMA.FTZ R34, R35, UR31, -R72.reuse ;  /* 0x0000001f23227c23 */ /* 0x100fe20008010848 */
[--C-:B------:R-:W-:Y:S01]  /*2fb0*/  FFMA.FTZ R35, R42, UR31, -R72.reuse ;  /* 0x0000001f2a237c23 */ /* 0x100fe20008010848 */
[--C-:B------:R-:W-:Y:S01]  /*2fc0*/  FFMA.FTZ R42, R43, UR31, -R72.reuse ;  /* 0x0000001f2b2a7c23 */ /* 0x100fe20008010848 */
[--C-:B------:R-:W-:Y:S01]  /*2fd0*/  FFMA.FTZ R43, R46, UR31, -R72.reuse ;  /* 0x0000001f2e2b7c23 */ /* 0x100fe20008010848 */
[----:B------:R-:W-:Y:S01]  /*2fe0*/  SHF.R.S32.HI R38, RZ, 0x1f, R39 ;  /* 0x0000001fff267819 */ /* 0x000fe20000011427 */
[--C-:B------:R-:W-:Y:S01]  /*2ff0*/  FFMA.FTZ R31, R50, UR31, -R72.reuse ;  /* 0x0000001f321f7c23 */ /* 0x100fe20008010848 */
[----:B------:R-:W-:Y:S01]  /*3000*/  LEA.HI R16, R17, R16, RZ, 0x5 ;  /* 0x0000001011107211 */ /* 0x000fe200078f28ff */
[----:B------:R-:W-:Y:S01]  /*3010*/  MUFU.EX2 R6, R6 ;  /* 0x0000000600067308 */ /* 0x000fe20000000800 */
[----:B------:R-:W-:Y:S01]  /*3020*/  LEA.HI R47, R38, R39, RZ, 0x3 ;  /* 0x00000027262f7211 */ /* 0x000fe200078f18ff */
[--C-:B------:R-:W-:Y:S01]  /*3030*/  FFMA.FTZ R38, R51, UR31, -R72.reuse ;  /* 0x0000001f33267c23 */ /* 0x100fe20008010848 */
[--C-:B------:R-:W-:Y:S01]  /*3040*/  FFMA.FTZ R67, R67, UR31, -R72.reuse ;  /* 0x0000001f43437c23 */ /* 0x100fe20008010848 */
[----:B------:R-:W-:Y:S01]  /*3050*/  IMAD.SHL.U32 R16, R16, 0x20, RZ ;  /* 0x0000002010107824 */ /* 0x000fe200078e00ff */
[----:B------:R-:W-:Y:S01]  /*3060*/  LOP3.LUT R46, R47, 0xfffffff8, RZ, 0xc0, !PT ;  /* 0xfffffff82f2e7812 */ /* 0x000fe200078ec0ff */
[--C-:B------:R-:W-:Y:S01]  /*3070*/  FFMA.FTZ R70, R70, UR31, -R72.reuse ;  /* 0x0000001f46467c23 */ /* 0x100fe20008010848 */
[----:B------:R-:W-:Y:S01]  /*3080*/  FFMA.FTZ R71, R71, UR31, -R72 ;  /* 0x0000001f47477c23 */ /* 0x000fe20008010848 */
[----:B------:R-:W3:Y:S01]  /*3090*/  MUFU.EX2 R21, R21 ;  /* 0x0000001500157308 */ /* 0x000ee20000000800 */
[----:B------:R-:W-:Y:S01]  /*30a0*/  LOP3.LUT R17, R16, 0x7ffffc00, RZ, 0xc0, !PT ;  /* 0x7ffffc0010117812 */ /* 0x000fe200078ec0ff */
[----:B------:R-:W-:Y:S01]  /*30b0*/  IMAD.IADD R50, R39, 0x1, -R46 ;  /* 0x0000000127327824 */ /* 0x000fe200078e0a2e */
[----:B------:R-:W-:Y:S01]  /*30c0*/  SHF.R.S32.HI R46, RZ, 0x4, R26 ;  /* 0x00000004ff2e7819 */ /* 0x000fe2000001141a */
[----:B------:R-:W-:Y:S01]  /*30d0*/  FFMA.FTZ R39, R54, UR31, -R72 ;  /* 0x0000001f36277c23 */ /* 0x000fe20008010848 */
[----:B------:R-:W-:-:S02]  /*30e0*/  IMAD.SHL.U32 R54, R47, 0x40, RZ ;  /* 0x000000402f367824 */ /* 0x000fc400078e00ff */
[--C-:B------:R-:W-:Y:S01]  /*30f0*/  FFMA.FTZ R47, R58, UR31, -R72.reuse ;  /* 0x0000001f3a2f7c23 */ /* 0x100fe20008010848 */
[----:B------:R-:W-:Y:S01]  /*3100*/  IMAD.SHL.U32 R26, R50, 0x40, RZ ;  /* 0x00000040321a7824 */ /* 0x000fe200078e00ff */
[----:B------:R-:W4:Y:S01]  /*3110*/  MUFU.EX2 R23, R23 ;  /* 0x0000001700177308 */ /* 0x000f220000000800 */
[----:B------:R-:W-:Y:S01]  /*3120*/  IMAD.SHL.U32 R51, R46, 0x8, RZ ;  /* 0x000000082e337824 */ /* 0x000fe200078e00ff */
[----:B------:R-:W-:Y:S01]  /*3130*/  LOP3.LUT R54, R54, 0x7ffffe00, RZ, 0xc0, !PT ;  /* 0x7ffffe0036367812 */ /* 0x000fe200078ec0ff */
[--C-:B------:R-:W-:Y:S01]  /*3140*/  FFMA.FTZ R46, R55, UR31, -R72.reuse ;  /* 0x0000001f372e7c23 */ /* 0x100fe20008010848 */
[----:B------:R-:W-:Y:S01]  /*3150*/  LOP3.LUT R26, R26, 0x1c0, RZ, 0xc0, !PT ;  /* 0x000001c01a1a7812 */ /* 0x000fe200078ec0ff */
[--C-:B------:R-:W-:Y:S01]  /*3160*/  FFMA.FTZ R58, R63, UR31, -R72.reuse ;  /* 0x0000001f3f3a7c23 */ /* 0x100fe20008010848 */
[----:B------:R-:W-:Y:S01]  /*3170*/  LOP3.LUT P1, RZ, R50, 0x4, RZ, 0xc0, !PT ;  /* 0x0000000432ff7812 */ /* 0x000fe2000782c0ff */
[----:B------:R-:W-:Y:S01]  /*3180*/  FFMA.FTZ R74, R74, UR31, -R72 ;  /* 0x0000001f4a4a7c23 */ /* 0x000fe20008010848 */
[----:B------:R-:W-:Y:S01]  /*3190*/  LOP3.LUT R51, R26, 0x8, R51, 0xf8, !PT ;  /* 0x000000081a337812 */ /* 0x000fe200078ef833 */
[----:B------:R-:W5:Y:S01]  /*31a0*/  MUFU.EX2 R30, R30 ;  /* 0x0000001e001e7308 */ /* 0x000f620000000800 */
[----:B------:R-:W-:Y:S01]  /*31b0*/  SHF.R.U32.HI R26, RZ, 0x3, R26 ;  /* 0x00000003ff1a7819 */ /* 0x000fe2000001161a */
[--C-:B------:R-:W-:Y:S01]  /*31c0*/  FFMA.FTZ R75, R75, UR31, -R72.reuse ;  /* 0x0000001f4b4b7c23 */ /* 0x100fe20008010848 */
[----:B------:R-:W-:Y:S01]  /*31d0*/  LOP3.LUT P2, RZ, R50, 0x2, RZ, 0xc0, !PT ;  /* 0x0000000232ff7812 */ /* 0x000fe2000784c0ff */
[--C-:B------:R-:W-:Y:S01]  /*31e0*/  FFMA.FTZ R50, R59, UR31, -R72.reuse ;  /* 0x0000001f3b327c23 */ /* 0x100fe20008010848 */
[----:B------:R-:W-:Y:S01]  /*31f0*/  LOP3.LUT R26, R51, R26, RZ, 0x3c, !PT ;  /* 0x0000001a331a7212 */ /* 0x000fe200078e3cff */
[--C-:B------:R-:W-:Y:S01]  /*3200*/  FFMA.FTZ R51, R62, UR31, -R72.reuse ;  /* 0x0000001f3e337c23 */ /* 0x100fe20008010848 */
[----:B------:R-:W-:Y:S01]  /*3210*/  FFMA.FTZ R78, R78, UR31, -R72 ;  /* 0x0000001f4e4e7c23 */ /* 0x000fe20008010848 */
[----:B------:R-:W5:Y:S01]  /*3220*/  MUFU.EX2 R25, R25 ;  /* 0x0000001900197308 */ /* 0x000f620000000800 */
[----:B------:R-:W-:Y:S01]  /*3230*/  IADD3 R73, R26, R54, R17 ;  /* 0x000000361a497210 */ /* 0x000fe20007ffe011 */
[----:B0-----:R-:W-:Y:S01]  /*3240*/  FADD.FTZ R17, R3, R4 ;  /* 0x0000000403117221 */ /* 0x001fe20000010000 */
[--C-:B------:R-:W-:Y:S01]  /*3250*/  FFMA.FTZ R54, R66, UR31, -R72.reuse ;  /* 0x0000001f42367c23 */ /* 0x100fe20008010848 */
[--C-:B------:R-:W-:Y:S01]  /*3260*/  FFMA.FTZ R79, R79, UR31, -R72.reuse ;  /* 0x0000001f4f4f7c23 */ /* 0x100fe20008010848 */
[--C-:B------:R-:W-:Y:S01]  /*3270*/  FFMA.FTZ R82, R82, UR31, -R72.reuse ;  /* 0x0000001f52527c23 */ /* 0x100fe20008010848 */
[----:B-1----:R-:W-:Y:S01]  /*3280*/  FADD.FTZ R16, R18, R17 ;  /* 0x0000001112107221 */ /* 0x002fe20000010000 */
[----:B--2---:R-:W-:Y:S01]  /*3290*/  F2FP.BF16.F32.PACK_AB R18, R5, R18 ;  /* 0x000000120512723e */ /* 0x004fe200000010ff */
[----:B------:R-:W0:Y:S01]  /*32a0*/  MUFU.EX2 R34, R34 ;  /* 0x0000002200227308 */ /* 0x000e220000000800 */
[----:B------:R-:W-:Y:S01]  /*32b0*/  FFMA.FTZ R83, R83, UR31, -R72 ;  /* 0x0000001f53537c23 */ /* 0x000fe20008010848 */
[----:B------:R-:W-:Y:S01]  /*32c0*/  FADD.FTZ R17, R5, R16 ;  /* 0x0000001005117221 */ /* 0x000fe20000010000 */
[----:B---3--:R-:W-:Y:S01]  /*32d0*/  FADD.FTZ R16, R6, R21 ;  /* 0x0000001506107221 */ /* 0x008fe20000010000 */
[--C-:B------:R-:W-:Y:S01]  /*32e0*/  FFMA.FTZ R86, R86, UR31, -R72.reuse ;  /* 0x0000001f56567c23 */ /* 0x100fe20008010848 */
[----:B------:R-:W-:Y:S01]  /*32f0*/  FFMA.FTZ R87, R87, UR31, -R72 ;  /* 0x0000001f57577c23 */ /* 0x000fe20008010848 */
[----:B------:R-:W-:Y:S01]  /*3300*/  FADD.FTZ R26, R20, R17 ;  /* 0x00000011141a7221 */ /* 0x000fe20000010000 */
[----:B----4-:R-:W-:Y:S01]  /*3310*/  FADD.FTZ R17, R23, R16 ;  /* 0x0000001017117221 */ /* 0x010fe20000010000 */
[----:B------:R-:W1:Y:S01]  /*3320*/  MUFU.EX2 R27, R27 ;  /* 0x0000001b001b7308 */ /* 0x000e620000000800 */
[C---:B------:R-:W-:Y:S01]  /*3330*/  F2FP.BF16.F32.PACK_AB R20, R7.reuse, R20 ;  /* 0x000000140714723e */ /* 0x040fe200000010ff */
[----:B------:R-:W-:Y:S01]  /*3340*/  FADD.FTZ R55, R7, R26 ;  /* 0x0000001a07377221 */ /* 0x000fe20000010000 */
[----:B-----5:R-:W-:-:S03]  /*3350*/  FADD.FTZ R16, R30, R17 ;  /* 0x000000111e107221 */ /* 0x020fc60000010000 */
[----:B------:R-:W-:Y:S01]  /*3360*/  FADD.FTZ R26, R22, R55 ;  /* 0x00000037161a7221 */ /* 0x000fe20000010000 */
[----:B------:R-:W-:Y:S01]  /*3370*/  FADD.FTZ R17, R25, R16 ;  /* 0x0000001019117221 */ /* 0x000fe20000010000 */
[----:B------:R-:W2:Y:S01]  /*3380*/  MUFU.EX2 R64, R64 ;  /* 0x0000004000407308 */ /* 0x000ea20000000800 */
[----:B------:R-:W-:Y:S01]  /*3390*/  F2FP.BF16.F32.PACK_AB R16, R4, R3 ;  /* 0x000000030410723e */ /* 0x000fe200000010ff */
[C---:B------:R-:W-:Y:S01]  /*33a0*/  FADD.FTZ R55, R15.reuse, R26 ;  /* 0x0000001a0f377221 */ /* 0x040fe20000010000 */
[----:B0-----:R-:W-:Y:S01]  /*33b0*/  FADD.FTZ R4, R34, R17 ;  /* 0x0000001122047221 */ /* 0x001fe20000010000 */
[----:B------:R-:W-:Y:S02]  /*33c0*/  F2FP.BF16.F32.PACK_AB R22, R15, R22 ;  /* 0x000000160f16723e */ /* 0x000fe400000010ff */
[----:B------:R-:W-:Y:S01]  /*33d0*/  FADD.FTZ R26, R24, R55 ;  /* 0x00000037181a7221 */ /* 0x000fe20000010000 */
[----:B------:R-:W-:Y:S01]  /*33e0*/  F2FP.BF16.F32.PACK_AB R24, R19, R24 ;  /* 0x000000181318723e */ /* 0x000fe200000010ff */
[----:B------:R-:W0:Y:S01]  /*33f0*/  MUFU.EX2 R35, R35 ;  /* 0x0000002300237308 */ /* 0x000e220000000800 */
[----:B-1----:R-:W-:Y:S01]  /*3400*/  FADD.FTZ R3, R27, R4 ;  /* 0x000000041b037221 */ /* 0x002fe20000010000 */
[----:B------:R-:W-:Y:S01]  /*3410*/  FADD.FTZ R17, R19, R26 ;  /* 0x0000001a13117221 */ /* 0x000fe20000010000 */
[----:B------:R-:W-:-:S03]  /*3420*/  F2FP.BF16.F32.PACK_AB R19, R30, R23 ;  /* 0x000000171e13723e */ /* 0x000fc600000010ff */
[----:B------:R-:W-:Y:S01]  /*3430*/  FADD.FTZ R26, R10, R17 ;  /* 0x000000110a1a7221 */ /* 0x000fe20000010000 */
[----:B------:R-:W-:Y:S01]  /*3440*/  F2FP.BF16.F32.PACK_AB R17, R21, R6 ;  /* 0x000000061511723e */ /* 0x000fe200000010ff */
[----:B------:R-:W1:Y:S01]  /*3450*/  MUFU.EX2 R42, R42 ;  /* 0x0000002a002a7308 */ /* 0x000e620000000800 */
[----:B--2---:R-:W-:Y:S01]  /*3460*/  FADD.FTZ R4, R64, R3 ;  /* 0x0000000340047221 */ /* 0x004fe20000010000 */
[C---:B------:R-:W-:Y:S01]  /*3470*/  FADD.FTZ R7, R33.reuse, R26 ;  /* 0x0000001a21077221 */ /* 0x040fe20000010000 */
[----:B------:R-:W-:Y:S02]  /*3480*/  F2FP.BF16.F32.PACK_AB R26, R33, R10 ;  /* 0x0000000a211a723e */ /* 0x000fe400000010ff */
[----:B------:R-:W-:Y:S01]  /*3490*/  F2FP.BF16.F32.PACK_AB R21, R34, R25 ;  /* 0x000000192215723e */ /* 0x000fe200000010ff */
[----:B------:R-:W-:Y:S01]  /*34a0*/  FADD.FTZ R6, R28, R7 ;  /* 0x000000071c067221 */ /* 0x000fe20000010000 */
[----:B------:R-:W-:Y:S01]  /*34b0*/  F2FP.BF16.F32.PACK_AB R23, R64, R27 ;  /* 0x0000001b4017723e */ /* 0x000fe200000010ff */
[----:B------:R-:W2:Y:S01]  /*34c0*/  MUFU.EX2 R43, R43 ;  /* 0x0000002b002b7308 */ /* 0x000ea20000000800 */
[----:B0-----:R-:W-:Y:S01]  /*34d0*/  FADD.FTZ R3, R35, R4 ;  /* 0x0000000423037221 */ /* 0x001fe20000010000 */
[C---:B------:R-:W-:Y:S01]  /*34e0*/  FADD.FTZ R15, R29.reuse, R6 ;  /* 0x000000061d0f7221 */ /* 0x040fe20000010000 */
[----:B------:R-:W-:-:S03]  /*34f0*/  F2FP.BF16.F32.PACK_AB R28, R29, R28 ;  /* 0x0000001c1d1c723e */ /* 0x000fc600000010ff */
[----:B------:R-:W-:Y:S02]  /*3500*/  FADD.FTZ R6, R12, R15 ;  /* 0x0000000f0c067221 */ /* 0x000fe40000010000 */
[----:B------:R-:W0:Y:S01]  /*3510*/  MUFU.EX2 R68, R68 ;  /* 0x0000004400447308 */ /* 0x000e220000000800 */
[C---:B-1----:R-:W-:Y:S01]  /*3520*/  FADD.FTZ R4, R42.reuse, R3 ;  /* 0x000000032a047221 */ /* 0x042fe20000010000 */
[----:B------:R-:W-:Y:S01]  /*3530*/  F2FP.BF16.F32.PACK_AB R25, R42, R35 ;  /* 0x000000232a19723e */ /* 0x000fe200000010ff */
[----:B------:R-:W-:-:S05]  /*3540*/  IMAD.MOV.U32 R35, RZ, RZ, 0x40 ;  /* 0x00000040ff237424 */ /* 0x000fca00078e00ff */
[----:B------:R-:W1:Y:S01]  /*3550*/  MUFU.EX2 R31, R31 ;  /* 0x0000001f001f7308 */ /* 0x000e620000000800 */
[----:B--2---:R-:W-:Y:S01]  /*3560*/  FADD.FTZ R3, R43, R4 ;  /* 0x000000042b037221 */ /* 0x004fe20000010000 */
[----:B------:R-:W-:-:S06]  /*3570*/  SEL R35, R35, 0xffffffc0, !P1 ;  /* 0xffffffc023237807 */ /* 0x000fcc0004800000 */
[----:B------:R-:W2:Y:S01]  /*3580*/  MUFU.EX2 R38, R38 ;  /* 0x0000002600267308 */ /* 0x000ea20000000800 */
[C---:B0-----:R-:W-:Y:S01]  /*3590*/  FADD.FTZ R4, R68.reuse, R3 ;  /* 0x0000000344047221 */ /* 0x041fe20000010000 */
[----:B------:R-:W-:Y:S01]  /*35a0*/  LEA R3, R73, UR7, 0x1 ;  /* 0x0000000749037c11 */ /* 0x000fe2000f8e08ff */
[----:B------:R-:W-:Y:S01]  /*35b0*/  UIADD3 UR7, UR39, -0x2, URZ ;  /* 0xfffffffe27077890 */ /* 0x000fe2000fffe03f */
[----:B------:R-:W-:-:S03]  /*35c0*/  F2FP.BF16.F32.PACK_AB R27, R68, R43 ;  /* 0x0000002b441b723e */ /* 0x000fc600000010ff */
[----:B------:R0:W-:Y:S01]  /*35d0*/  STSM.16.M88.4 [R3+0x21800], R16 ;  /* 0x0218001003007844 */ /* 0x0001e20000000200 */
[----:B------:R-:W3:Y:S01]  /*35e0*/  MUFU.EX2 R39, R39 ;  /* 0x0000002700277308 */ /* 0x000ee20000000800 */
[----:B-1----:R-:W-:Y:S01]  /*35f0*/  FADD.FTZ R7, R31, R4 ;  /* 0x000000041f077221 */ /* 0x002fe20000010000 */
[C---:B------:R-:W-:Y:S01]  /*3600*/  VIADD R30, R3.reuse, 0x21800 ;  /* 0x00021800031e7836 */ /* 0x040fe20000000000 */
[----:B------:R-:W-:Y:S01]  /*3610*/  UISETP.GE.AND UP0, UPT, UR7, UR28, UPT ;  /* 0x0000001c0700728c */ /* 0x000fe2000bf06270 */
[----:B------:R-:W-:Y:S02]  /*3620*/  VIADD R10, R3, 0x21820 ;  /* 0x00021820030a7836 */ /* 0x000fe40000000000 */
[----:B------:R-:W-:Y:S02]  /*3630*/  @P2 VIADD R10, R30, 0xffffffe0 ;  /* 0xffffffe01e0a2836 */ /* 0x000fe40000000000 */
[----:B------:R-:W1:Y:S01]  /*3640*/  MUFU.EX2 R46, R46 ;  /* 0x0000002e002e7308 */ /* 0x000e620000000800 */
[C---:B--2---:R-:W-:Y:S01]  /*3650*/  FADD.FTZ R4, R38.reuse, R7 ;  /* 0x0000000726047221 */ /* 0x044fe20000010000 */
[----:B------:R-:W-:Y:S01]  /*3660*/  FADD.FTZ R7, R37, R6 ;  /* 0x0000000625077221 */ /* 0x000fe20000010000 */
[----:B------:R2:W-:Y:S01]  /*3670*/  STSM.16.M88.4 [R10], R20 ;  /* 0x000000140a007844 */ /* 0x0005e20000000200 */
[----:B------:R-:W-:-:S02]  /*3680*/  F2FP.BF16.F32.PACK_AB R29, R38, R31 ;  /* 0x0000001f261d723e */ /* 0x000fc400000010ff */
[----:B------:R-:W-:Y:S01]  /*3690*/  FADD.FTZ R6, R32, R7 ;  /* 0x0000000720067221 */ /* 0x000fe20000010000 */
[----:B------:R-:W-:Y:S01]  /*36a0*/  IMAD.IADD R7, R30, 0x1, R35 ;  /* 0x000000011e077824 */ /* 0x000fe200078e0223 */
[----:B------:R-:W4:Y:S01]  /*36b0*/  MUFU.EX2 R47, R47 ;  /* 0x0000002f002f7308 */ /* 0x000f220000000800 */
[----:B---3--:R-:W-:Y:S01]  /*36c0*/  FADD.FTZ R15, R39, R4 ;  /* 0x00000004270f7221 */ /* 0x008fe20000010000 */
[----:B------:R-:W-:Y:S01]  /*36d0*/  FADD.FTZ R33, R41, R6 ;  /* 0x0000000629217221 */ /* 0x000fe20000010000 */
[----:B------:R-:W-:Y:S01]  /*36e0*/  F2FP.BF16.F32.PACK_AB R30, R37, R12 ;  /* 0x0000000c251e723e */ /* 0x000fe200000010ff */
[----:B------:R-:W-:Y:S01]  /*36f0*/  STSM.16.M88.4 [R7], R24 ;  /* 0x0000001807007844 */ /* 0x000fe20000000200 */
[----:B0-----:R-:W-:Y:S01]  /*3700*/  F2FP.BF16.F32.PACK_AB R16, R41, R32 ;  /* 0x000000202910723e */ /* 0x001fe200000010ff */
[----:B------:R-:W-:Y:S01]  /*3710*/  FADD.FTZ R6, R40, R33 ;  /* 0x0000002128067221 */ /* 0x000fe20000010000 */
[C---:B------:R-:W-:Y:S01]  /*3720*/  F2FP.BF16.F32.PACK_AB R18, R49.reuse, R40 ;  /* 0x000000283112723e */ /* 0x040fe200000010ff */
[----:B------:R-:W0:Y:S01]  /*3730*/  MUFU.EX2 R50, R50 ;  /* 0x0000003200327308 */ /* 0x000e220000000800 */
[C---:B-1----:R-:W-:Y:S01]  /*3740*/  FADD.FTZ R4, R46.reuse, R15 ;  /* 0x0000000f2e047221 */ /* 0x042fe20000010000 */
[----:B------:R-:W-:Y:S01]  /*3750*/  FADD.FTZ R33, R49, R6 ;  /* 0x0000000631217221 */ /* 0x000fe20000010000 */
[----:B------:R-:W-:-:S02]  /*3760*/  F2FP.BF16.F32.PACK_AB R31, R46, R39 ;  /* 0x000000272e1f723e */ /* 0x000fc400000010ff */
[----:B------:R-:W-:Y:S02]  /*3770*/  F2FP.BF16.F32.PACK_AB R38, R53, R44 ;  /* 0x0000002c3526723e */ /* 0x000fe400000010ff */
[----:B------:R-:W-:Y:S01]  /*3780*/  PLOP3.LUT P1, PT, PT, PT, UP0, 0x80, 0x0 ;  /* 0x000000000000781c */ /* 0x000fe20003f2f008 */
[----:B------:R-:W1:Y:S01]  /*3790*/  MUFU.EX2 R51, R51 ;  /* 0x0000003300337308 */ /* 0x000e620000000800 */
[----:B----4-:R-:W-:-:S07]  /*37a0*/  FADD.FTZ R15, R47, R4 ;  /* 0x000000042f0f7221 */ /* 0x010fce0000010000 */
[----:B------:R-:W3:Y:S01]  /*37b0*/  MUFU.EX2 R58, R58 ;  /* 0x0000003a003a7308 */ /* 0x000ee20000000800 */
[----:B0-----:R-:W-:-:S07]  /*37c0*/  FADD.FTZ R4, R50, R15 ;  /* 0x0000000f32047221 */ /* 0x001fce0000010000 */
[----:B------:R-:W0:Y:S01]  /*37d0*/  MUFU.EX2 R54, R54 ;  /* 0x0000003600367308 */ /* 0x000e220000000800 */
[----:B-1----:R-:W-:Y:S01]  /*37e0*/  FADD.FTZ R15, R51, R4 ;  /* 0x00000004330f7221 */ /* 0x002fe20000010000 */
[----:B------:R-:W-:Y:S01]  /*37f0*/  FADD.FTZ R4, R36, R33 ;  /* 0x0000002124047221 */ /* 0x000fe20000010000 */
[----:B------:R-:W-:-:S03]  /*3800*/  F2FP.BF16.F32.PACK_AB R36, R45, R36 ;  /* 0x000000242d24723e */ /* 0x000fc600000010ff */
[----:B------:R-:W-:Y:S02]  /*3810*/  FADD.FTZ R17, R45, R4 ;  /* 0x000000042d117221 */ /* 0x000fe40000010000 */
[----:B------:R-:W1:Y:S01]  /*3820*/  MUFU.EX2 R5, R67 ;  /* 0x0000004300057308 */ /* 0x000e620000000800 */
[----:B---3--:R-:W-:Y:S01]  /*3830*/  FADD.FTZ R15, R58, R15 ;  /* 0x0000000f3a0f7221 */ /* 0x008fe20000010000 */
[----:B------:R-:W-:Y:S01]  /*3840*/  FADD.FTZ R6, R44, R17 ;  /* 0x000000112c067221 */ /* 0x000fe20000010000 */
[----:B------:R-:W-:-:S03]  /*3850*/  F2FP.BF16.F32.PACK_AB R17, R50, R47 ;  /* 0x0000002f3211723e */ /* 0x000fc600000010ff */
[----:B------:R-:W-:Y:S02]  /*3860*/  FADD.FTZ R19, R53, R6 ;  /* 0x0000000635137221 */ /* 0x000fe40000010000 */
[----:B------:R-:W3:Y:S01]  /*3870*/  MUFU.EX2 R61, R61 ;  /* 0x0000003d003d7308 */ /* 0x000ee20000000800 */
[----:B0-----:R-:W-:Y:S01]  /*3880*/  FADD.FTZ R4, R54, R15 ;  /* 0x0000000f36047221 */ /* 0x001fe20000010000 */
[----:B------:R-:W-:Y:S01]  /*3890*/  FADD.FTZ R12, R48, R19 ;  /* 0x00000013300c7221 */ /* 0x000fe20000010000 */
[----:B------:R-:W-:Y:S02]  /*38a0*/  F2FP.BF16.F32.PACK_AB R19, R58, R51 ;  /* 0x000000333a13723e */ /* 0x000fe400000010ff */
[C---:B------:R-:W-:Y:S01]  /*38b0*/  F2FP.BF16.F32.PACK_AB R48, R57.reuse, R48 ;  /* 0x000000303930723e */ /* 0x040fe200000010ff */
[----:B--2---:R-:W-:Y:S02]  /*38c0*/  FADD.FTZ R21, R57, R12 ;  /* 0x0000000c39157221 */ /* 0x004fe40000010000 */
[----:B------:R-:W0:Y:S01]  /*38d0*/  MUFU.EX2 R70, R70 ;  /* 0x0000004600467308 */ /* 0x000e220000000800 */
[----:B-1----:R-:W-:Y:S01]  /*38e0*/  FADD.FTZ R15, R5, R4 ;  /* 0x00000004050f7221 */ /* 0x002fe20000010000 */
[----:B------:R-:W-:Y:S01]  /*38f0*/  FADD.FTZ R12, R52, R21 ;  /* 0x00000015340c7221 */ /* 0x000fe20000010000 */
[----:B------:R-:W-:Y:S01]  /*3900*/  IMAD.IADD R4, R35, 0x1, R10 ;  /* 0x0000000123047824 */ /* 0x000fe200078e020a */
[----:B------:R-:W-:-:S04]  /*3910*/  F2FP.BF16.F32.PACK_AB R37, R5, R54 ;  /* 0x000000360525723e */ /* 0x000fc800000010ff */
[----:B------:R-:W1:Y:S01]  /*3920*/  MUFU.EX2 R71, R71 ;  /* 0x0000004700477308 */ /* 0x000e620000000800 */
[C---:B---3--:R-:W-:Y:S01]  /*3930*/  FADD.FTZ R21, R61.reuse, R12 ;  /* 0x0000000c3d157221 */ /* 0x048fe20000010000 */
[----:B------:R-:W-:Y:S01]  /*3940*/  F2FP.BF16.F32.PACK_AB R50, R61, R52 ;  /* 0x000000343d32723e */ /* 0x000fe200000010ff */
[----:B------:R-:W-:Y:S04]  /*3950*/  STSM.16.M88.4 [R4], R28 ;  /* 0x0000001c04007844 */ /* 0x000fe80000000200 */
[----:B------:R2:W-:Y:S01]  /*3960*/  STSM.16.M88.4 [R3+0x27800], R16 ;  /* 0x0278001003007844 */ /* 0x0005e20000000200 */
[----:B------:R-:W3:Y:S01]  /*3970*/  MUFU.EX2 R60, R60 ;  /* 0x0000003c003c7308 */ /* 0x000ee20000000800 */
[----:B0-----:R-:W-:-:S07]  /*3980*/  FADD.FTZ R6, R70, R15 ;  /* 0x0000000f46067221 */ /* 0x001fce0000010000 */
[----:B------:R-:W0:Y:S01]  /*3990*/  MUFU.EX2 R74, R74 ;  /* 0x0000004a004a7308 */ /* 0x000e220000000800 */
[C---:B-1----:R-:W-:Y:S01]  /*39a0*/  F2FP.BF16.F32.PACK_AB R39, R71.reuse, R70 ;  /* 0x000000464727723e */ /* 0x042fe200000010ff */
[----:B------:R-:W-:-:S04]  /*39b0*/  FADD.FTZ R15, R71, R6 ;  /* 0x00000006470f7221 */ /* 0x000fc80000010000 */
[----:B------:R1:W-:Y:S02]  /*39c0*/  STSM.16.M88.4 [R10+0x6000], R36 ;  /* 0x006000240a007844 */ /* 0x0003e40000000200 */
[----:B------:R-:W4:Y:S01]  /*39d0*/  MUFU.EX2 R75, R75 ;  /* 0x0000004b004b7308 */ /* 0x000f220000000800 */
[----:B---3--:R-:W-:-:S07]  /*39e0*/  FADD.FTZ R12, R60, R21 ;  /* 0x000000153c0c7221 */ /* 0x008fce0000010000 */
[----:B------:R-:W3:Y:S01]  /*39f0*/  MUFU.EX2 R78, R78 ;  /* 0x0000004e004e7308 */ /* 0x000ee20000000800 */
[----:B0-----:R-:W-:-:S07]  /*3a00*/  FADD.FTZ R6, R74, R15 ;  /* 0x0000000f4a067221 */ /* 0x001fce0000010000 */
[----:B------:R-:W0:Y:S01]  /*3a10*/  MUFU.EX2 R79, R79 ;  /* 0x0000004f004f7308 */ /* 0x000e220000000800 */
[C---:B----4-:R-:W-:Y:S01]  /*3a20*/  F2FP.BF16.F32.PACK_AB R49, R75.reuse, R74 ;  /* 0x0000004a4b31723e */ /* 0x050fe200000010ff */
[----:B------:R-:W-:-:S06]  /*3a30*/  FADD.FTZ R15, R75, R6 ;  /* 0x000000064b0f7221 */ /* 0x000fcc0000010000 */
[----:B------:R-:W4:Y:S01]  /*3a40*/  MUFU.EX2 R69, R69 ;  /* 0x0000004500457308 */ /* 0x000f220000000800 */
[----:B---3--:R-:W-:-:S07]  /*3a50*/  FADD.FTZ R6, R78, R15 ;  /* 0x0000000f4e067221 */ /* 0x008fce0000010000 */
[----:B------:R-:W-:Y:S01]  /*3a60*/  MUFU.EX2 R56, R56 ;  /* 0x0000003800387308 */ /* 0x000fe20000000800 */
[C---:B0-----:R-:W-:Y:S01]  /*3a70*/  F2FP.BF16.F32.PACK_AB R51, R79.reuse, R78 ;  /* 0x0000004e4f33723e */ /* 0x041fe200000010ff */
[----:B------:R-:W-:-:S04]  /*3a80*/  FADD.FTZ R15, R79, R6 ;  /* 0x000000064f0f7221 */ /* 0x000fc80000010000 */
[----:B------:R1:W-:Y:S02]  /*3a90*/  STSM.16.M88.4 [R7+0x6000], R48 ;  /* 0x0060003007007844 */ /* 0x0003e40000000200 */
[----:B------:R-:W0:Y:S01]  /*3aa0*/  MUFU.EX2 R65, R65 ;  /* 0x0000004100417308 */ /* 0x000e220000000800 */
[C---:B----4-:R-:W-:Y:S01]  /*3ab0*/  F2FP.BF16.F32.PACK_AB R60, R69.reuse, R60 ;  /* 0x0000003c453c723e */ /* 0x050fe200000010ff */
[----:B--2---:R-:W-:Y:S01]  /*3ac0*/  FADD.FTZ R17, R69, R12 ;  /* 0x0000000c45117221 */ /* 0x004fe20000010000 */
[----:B------:R-:W-:-:S05]  /*3ad0*/  VIADD R12, R10, 0x6000 ;  /* 0x000060000a0c7836 */ /* 0x000fca0000000000 */
[----:B------:R-:W2:Y:S08]  /*3ae0*/  MUFU.EX2 R82, R82 ;  /* 0x0000005200527308 */ /* 0x000eb00000000800 */
[----:B------:R-:W3:Y:S01]  /*3af0*/  MUFU.EX2 R83, R83 ;  /* 0x0000005300537308 */ /* 0x000ee20000000800 */
[----:B0-----:R-:W-:-:S07]  /*3b00*/  F2FP.BF16.F32.PACK_AB R62, R65, R56 ;  /* 0x00000038413e723e */ /* 0x001fce00000010ff */
[----:B------:R-:W-:Y:S01]  /*3b10*/  MUFU.EX2 R86, R86 ;  /* 0x0000005600567308 */ /* 0x000fe20000000800 */
[----:B--2---:R-:W-:-:S07]  /*3b20*/  FADD.FTZ R6, R82, R15 ;  /* 0x0000000f52067221 */ /* 0x004fce0000010000 */
[----:B------:R-:W0:Y:S01]  /*3b30*/  MUFU.EX2 R87, R87 ;  /* 0x0000005700577308 */ /* 0x000e220000000800 */
[C---:B---3--:R-:W-:Y:S01]  /*3b40*/  F2FP.BF16.F32.PACK_AB R61, R83.reuse, R82 ;  /* 0x00000052533d723e */ /* 0x048fe200000010ff */
[----:B------:R-:W-:Y:S01]  /*3b50*/  FADD.FTZ R5, R83, R6 ;  /* 0x0000000653057221 */ /* 0x000fe20000010000 */
[----:B------:R-:W-:-:S04]  /*3b60*/  FADD.FTZ R6, R56, R17 ;  /* 0x0000001138067221 */ /* 0x000fc80000010000 */
[----:B------:R-:W-:Y:S01]  /*3b70*/  FADD.FTZ R6, R65, R6 ;  /* 0x0000000641067221 */ /* 0x000fe20000010000 */
[----:B0-----:R-:W-:Y:S01]  /*3b80*/  F2FP.BF16.F32.PACK_AB R63, R87, R86 ;  /* 0x00000056573f723e */ /* 0x001fe200000010ff */
[----:B------:R-:W-:-:S04]  /*3b90*/  FADD.FTZ R86, R86, R5 ;  /* 0x0000000556567221 */ /* 0x000fc80000010000 */
[----:B------:R1:W-:Y:S01]  /*3ba0*/  STSM.16.M88.4 [R4+0x6000], R60 ;  /* 0x0060003c04007844 */ /* 0x0003e20000000200 */
[----:B------:R-:W-:Y:S01]  /*3bb0*/  FADD.FTZ R5, R87, R86 ;  /* 0x0000005657057221 */ /* 0x000fe20000010000 */
[----:B------:R0:W-:Y:S06]  /*3bc0*/  MEMBAR.ALL.CTA ;  /* 0x0000000000007992 */ /* 0x0001ec0000008000 */
[----:B0-----:R-:W0:Y:S02]  /*3bd0*/  FENCE.VIEW.ASYNC.S ;  /* 0x00000000000073c6 */ /* 0x001e240000000000 */
[----:B0-----:R-:W-:Y:S01]  /*3be0*/  NOP ;  /* 0x0000000000007918 */ /* 0x001fe20000000000 */
[----:B------:R-:W-:Y:S05]  /*3bf0*/  @!P1 BRA `(.L_x_11927) ;  /* 0x0000002800e49947 */ /* 0x000fea0003800000 */
        /* <DEDUP_REMOVED lines=8> */
.L_x_11938:
[----:B------:R-:W-:Y:S01]  /*3c80*/  R2UR UR4, R140 ;  /* 0x000000008c0472ca */ /* 0x000fe200000e0000 */
[----:B------:R-:W-:-:S04]  /*3c90*/  UISETP.NE.AND UP0, UPT, UR6, 0x1, UPT ;  /* 0x000000010600788c */ /* 0x000fc8000bf05270 */
[----:B------:R-:W-:-:S04]  /*3ca0*/  USEL UR5, URZ, 0x1, UP0 ;  /* 0x000000013f057887 */ /* 0x000fc80008000000 */
[----:B------:R-:W-:-:S04]  /*3cb0*/  ULOP3.LUT UR5, UR38, UR5, URZ, 0x3c, !UPT ;  /* 0x0000000526057292 */ /* 0x000fc8000f8e3c3f */
[----:B------:R-:W-:-:S13]  /*3cc0*/  ISETP.NE.AND P2, PT, RZ, UR4, PT ;  /* 0x00000004ff007c0c */ /* 0x000fda000bf45270 */
[----:B------:R-:W-:Y:S05]  /*3cd0*/  @P2 BRA `(.L_x_11928) ;  /* 0x00000000003c2947 */ /* 0x000fea0003800000 */
[----:B------:R-:W-:Y:S05]  /*3ce0*/  @!P0 BRA `(.L_x_11929) ;  /* 0x0000000000048947 */ /* 0x000fea0003800000 */
[----:B------:R-:W-:Y:S01]  /*3cf0*/  BPT.TRAP 0x1 ;  /* 0x000000040000795c */ /* 0x000fe20000300000 */
.L_x_11929:
[----:B------:R-:W-:Y:S01]  /*3d00*/  R2UR UR10, R2 ;  /* 0x00000000020a72ca */ /* 0x000fe200000e0000 */
        /* <DEDUP_REMOVED lines=9> */
.L_x_11930:
[----:B--2---:R-:W-:Y:S05]  /*3da0*/  @P1 BRA `(.L_x_11928) ;  /* 0x0000000000081947 */ /* 0x004fea0003800000 */
[----:B------:R-:W2:Y:S02]  /*3db0*/  SYNCS.PHASECHK.TRANS64.TRYWAIT P1, [UR4+0x2d830], R0 ;  /* 0x02d83000ff0075a7 */ /* 0x000ea40008020144 */
[----:B--2---:R-:W-:Y:S05]  /*3dc0*/  @!P1 BRA `(.L_x_11931) ;  /* 0x000000a400f49947 */ /* 0x004fea0003800000 */
.L_x_11928:
[----:B------:R-:W3:Y:S01]  /*3dd0*/  S2R R14, SR_TID.X ;  /* 0x00000000000e7919 */ /* 0x000ee20000002100 */
[----:B------:R-:W-:Y:S01]  /*3de0*/  R2UR UR10, R13 ;  /* 0x000000000d0a72ca */ /* 0x000fe200000e0000 */
        /* <DEDUP_REMOVED lines=17> */
[----:B---3--:R-:W-:-:S05]  /*3f00*/  SHF.R.U32.HI R14, RZ, 0x7, R14 ;  /* 0x00000007ff0e7819 */ /* 0x008fca000001160e */
[----:B0-2---:R-:W-:-:S05]  /*3f10*/  VIADD R0, R14, 0x8 ;  /* 0x000000080e007836 */ /* 0x005fca0000000000 */
        /* <DEDUP_REMOVED lines=22> */
.L_x_11933:
[----:B------:R-:W-:Y:S01]  /*4080*/  R2UR UR10, R2 ;  /* 0x00000000020a72ca */ /* 0x000fe200000e0000 */
[----:B------:R-:W-:-:S05]  /*4090*/  IMAD.U32 R0, RZ, RZ, UR38 ;  /* 0x00000026ff007e24 */ /* 0x000fca000f8e00ff */
[----:B------:R-:W-:-:S07]  /*40a0*/  SHF.L.U32 R0, R0, 0x1f, RZ ;  /* 0x0000001f00007819 */ /* 0x000fce00000006ff */
[----:B------:R-:W-:-:S09]  /*40b0*/  ULEA UR10, UR6, UR10, 0x3 ;  /* 0x0000000a060a7291 */ /* 0x000fd2000f8e183f */
[----:B------:R0:W1:Y:S01]  /*40c0*/  SYNCS.PHASECHK.TRANS64.TRYWAIT P1, [UR10+0x2d850], R0 ;  /* 0x02d85000ff0075a7 */ /* 0x000062000802014a */
[----:B------:R-:W-:Y:S05]  /*40d0*/  @!P0 BRA `(.L_x_11934) ;  /* 0x0000000000048947 */ /* 0x000fea0003800000 */
[----:B------:R-:W-:Y:S01]  /*40e0*/  BPT.TRAP 0x1 ;  /* 0x000000040000795c */ /* 0x000fe20000300000 */
.L_x_11934:
[----:B-1----:R-:W-:Y:S05]  /*40f0*/  @P1 BRA `(.L_x_11932) ;  /* 0x0000000000081947 */ /* 0x002fea0003800000 */
[----:B------:R-:W1:Y:S02]  /*4100*/  SYNCS.PHASECHK.TRANS64.TRYWAIT P1, [UR10+0x2d850], R0 ;  /* 0x02d85000ff0075a7 */ /* 0x000e64000802014a */
[----:B-1----:R-:W-:Y:S05]  /*4110*/  @!P1 BRA `(.L_x_11935) ;  /* 0x000000a400389947 */ /* 0x002fea0003800000 */
.L_x_11932:
[----:B------:R-:W-:Y:S01]  /*4120*/  R2UR UR10, R2 ;  /* 0x00000000020a72ca */ /* 0x000fe200000e0000 */
[----:B------:R-:W-:Y:S01]  /*4130*/  WARPGROUP.ARRIVE ;  /* 0x00000000000079c5 */ /* 0x000fe20000000000 */
[----:B------:R-:W-:Y:S01]  /*4140*/  R2UR UR14, R141 ;  /* 0x000000008d0e72ca */ /* 0x000fe200000e0000 */
[----:B------:R-:W-:Y:S01]  /*4150*/  UMOV UR33, 0x40000040 ;  /* 0x4000004000217882 */ /* 0x000fe20000000000 */
[----:B------:R-:W-:-:S03]  /*4160*/  UMOV UR35, 0x80000020 ;  /* 0x8000002000237882 */ /* 0x000fc60000000000 */
[----:B-1----:R-:W1:Y:S06]  /*4170*/  S2R R17, SR_TID.X ;  /* 0x0000000000117919 */ /* 0x002e6c0000002100 */
[----:B------:R-:W-:-:S04]  /*4180*/  UIADD3 UR10, UR10, 0x400, URZ ;  /* 0x000004000a0a7890 */ /* 0x000fc8000fffe03f */
[----:B------:R-:W-:-:S04]  /*4190*/  USHF.R.U32.HI UR10, URZ, 0x4, UR10 ;  /* 0x000000043f0a7899 */ /* 0x000fc8000801160a */
[----:B------:R-:W-:-:S04]  /*41a0*/  ULOP3.LUT UR10, UR10, 0x3fff, URZ, 0xc0, !UPT ;  /* 0x00003fff0a0a7892 */ /* 0x000fc8000f8ec03f */
[----:B------:R-:W-:Y:S02]  /*41b0*/  ULOP3.LUT UR11, UR10, 0x2000000, URZ, 0xfc, !UPT ;  /* 0x020000000a0b7892 */ /* 0x000fe4000f8efc3f */
[----:B------:R-:W-:Y:S02]  /*41c0*/  ULOP3.LUT UR10, UR14, 0x10000, URZ, 0xfc, !UPT ;  /* 0x000100000e0a7892 */ /* 0x000fe4000f8efc3f */
[----:B------:R-:W-:-:S05]  /*41d0*/  UIMAD UR11, UR6, 0x600, UR11 ;  /* 0x00000600060b78a4 */ /* 0x000fca000f8e020b */
[----:B------:R-:W-:Y:S02]  /*41e0*/  UMOV UR32, UR10 ;  /* 0x0000000a00207c82 */ /* 0x000fe40008000000 */
[----:B------:R-:W-:Y:S01]  /*41f0*/  UMOV UR34, UR11 ;  /* 0x0000000b00227c82 */ /* 0x000fe20008000000 */
[----:B-1----:R-:W-:Y:S01]  /*4200*/  SHF.R.U32.HI R14, RZ, 0x7, R17 ;  /* 0x00000007ff0e7819 */ /* 0x002fe20000011611 */
[----:B------:R-:W-:Y:S01]  /*4210*/  HGMMA.64x96x16.F32.BF16 R88, gdesc[UR32].tnspB, R88, gsb0 ;  /* 0x41600000205879f0 */ /* 0x000fe20008001858 */
[----:B------:R-:W-:Y:S01]  /*4220*/  UIADD3 UR32, UR10, 0x2, URZ ;  /* 0x000000020a207890 */ /* 0x000fe2000fffe03f */
[----:B------:R-:W-:Y:S01]  /*4230*/  ISETP.GE.U32.AND P1, PT, R17, 0x180, PT ;  /* 0x000001801100780c */ /* 0x000fe20003f26070 */
[----:B------:R-:W-:Y:S01]  /*4240*/  UIADD3 UR34, UR11, 0x40, URZ ;  /* 0x000000400b227890 */ /* 0x000fe2000fffe03f */
[----:B0-----:R-:W-:Y:S01]  /*4250*/  VIADD R0, R14, 0x9 ;  /* 0x000000090e007836 */ /* 0x001fe20000000000 */
[----:B------:R-:W-:Y:S01]  /*4260*/  UMOV UR33, 0x40000040 ;  /* 0x4000004000217882 */ /* 0x000fe20000000000 */
[----:B------:R-:W-:-:S03]  /*4270*/  UMOV UR35, 0x80000020 ;  /* 0x8000002000237882 */ /* 0x000fc60000000000 */
        /* <DEDUP_REMOVED lines=50> */
.L_x_11936:
[----:B------:R-:W-:Y:S01]  /*45a0*/  UISETP.NE.AND UP0, UPT, UR37, URZ, UPT ;  /* 0x0000003f2500728c */ /* 0x000fe2000bf05270 */
[----:B0-----:R-:W-:Y:S01]  /*45b0*/  IMAD.MOV.U32 R0, RZ, RZ, R11 ;  /* 0x000000ffff007224 */ /* 0x001fe200078e000b */
[----:B------:R-:W-:Y:S01]  /*45c0*/  R2UR UR11, R2 ;  /* 0x00000000020b72ca */ /* 0x000fe200000e0000 */
[----:B------:R-:W-:-:S03]  /*45d0*/  IMAD.U32 R19, RZ, RZ, UR29 ;  /* 0x0000001dff137e24 */ /* 0x000fc6000f8e00ff */
        /* <DEDUP_REMOVED lines=8> */
[----:B------:R-:W-:Y:S02]  /*4660*/  UIMAD UR10, UR7, UR10, 0x1 ;  /* 0x00000001070a74a4 */ /* 0x000fe4000f8e020a */
[----:B------:R-:W0:Y:S04]  /*4670*/  SHFL.IDX PT, R17, R0, RZ, 0x1c1f ;  /* 0x001c1fff00117589 */ /* 0x000e2800000e0000 */
[----:B------:R-:W-:Y:S01]  /*4680*/  IMAD R14, R139, R14, UR10 ;  /* 0x0000000a8b0e7e24 */ /* 0x000fe2000f8e020e */
[----:B------:R-:W-:Y:S01]  /*4690*/  ULEA UR10, UR4, UR11, 0x3 ;  /* 0x0000000b040a7291 */ /* 0x000fe2000f8e183f */
[----:B------:R-:W1:Y:S02]  /*46a0*/  S2UR UR11, SR_CgaCtaId ;  /* 0x00000000000b79c3 */ /* 0x000e640000008800 */
[----:B------:R-:W-:Y:S01]  /*46b0*/  IMAD R14, R19, UR36, R14 ;  /* 0x00000024130e7c24 */ /* 0x000fe2000f8e020e */
[----:B------:R-:W-:-:S04]  /*46c0*/  UIADD3 UR10, UR10, 0x2d840, URZ ;  /* 0x0002d8400a0a7890 */ /* 0x000fc8000fffe03f */
[----:B0-----:R-:W-:-:S04]  /*46d0*/  IADD3 R17, R17, -UR30, R14 ;  /* 0x8000001e11117c10 */ /* 0x001fc8000fffe00e */
[C---:B------:R-:W-:Y:S02]  /*46e0*/  ISETP.GT.AND P1, PT, R17.reuse, RZ, PT ;  /* 0x000000ff1100720c */ /* 0x040fe40003f24270 */
[C---:B------:R-:W-:Y:S01]  /*46f0*/  ISETP.GT.AND P2, PT, R17.reuse, 0x1, PT ;  /* 0x000000011100780c */ /* 0x040fe20003f44270 */
[----:B-1----:R-:W-:Y:S01]  /*4700*/  UPRMT UR10, UR11, 0x654, UR10 ;  /* 0x000006540b0a7896 */ /* 0x002fe2000800000a */
[----:B------:R-:W-:Y:S02]  /*4710*/  FSEL R24, R24, -INF , P1 ;  /* 0xff80000018187808 */ /* 0x000fe40000800000 */
[----:B------:R-:W-:Y:S02]  /*4720*/  ISETP.GT.AND P1, PT, R17, 0x8, PT ;  /* 0x000000081100780c */ /* 0x000fe40003f24270 */
[----:B------:R-:W-:Y:S02]  /*4730*/  FSEL R25, R25, -INF , P2 ;  /* 0xff80000019197808 */ /* 0x000fe40001000000 */
[----:B------:R-:W-:-:S02]  /*4740*/  FMNMX.FTZ R18, R24, R15, !PT ;  /* 0x0000000f18127209 */ /* 0x000fc40007810000 */
[----:B------:R-:W-:Y:S01]  /*4750*/  ISETP.GT.AND P2, PT, R17, 0x9, PT ;  /* 0x000000091100780c */ /* 0x000fe20003f44270 */
[----:B------:R-:W-:Y:S01]  /*4760*/  SYNCS.ARRIVE.TRANS64.RED.A1T0 RZ, [UR10], RZ ;  /* 0x000000ffffff79a7 */ /* 0x000fe2000810040a */
        /* <DEDUP_REMOVED lines=83> */
[----:B------:R-:W-:Y:S01]  /*4ca0*/  ISETP.GT.AND P2, PT, R17, 0x79, PT ;  /* 0x000000791100780c */ /* 0x000fe20003f44270 */
[----:B------:R-:W0:Y:S01]  /*4cb0*/  SHFL.IDX PT, R19, R0, 0x1, 0x1c1f ;  /* 0x003c1f0000137f89 */ /* 0x000e2200000e0000 */
[----:B------:R-:W-:Y:S02]  /*4cc0*/  FSEL R84, R84, -INF , P1 ;  /* 0xff80000054547808 */ /* 0x000fe40000800000 */
[----:B------:R-:W-:Y:S02]  /*4cd0*/  FMNMX.FTZ R17, R81, R18, !PT ;  /* 0x0000001251117209 */ /* 0x000fe40007810000 */
[----:B------:R-:W-:Y:S02]  /*4ce0*/  FSEL R85, R85, -INF , P2 ;  /* 0xff80000055557808 */ /* 0x000fe40001000000 */
[----:B------:R-:W-:-:S04]  /*4cf0*/  FMNMX.FTZ R18, R84, R17, !PT ;  /* 0x0000001154127209 */ /* 0x000fc80007810000 */
[----:B------:R-:W-:-:S05]  /*4d00*/  FMNMX.FTZ R20, R85, R18, !PT ;  /* 0x0000001255147209 */ /* 0x000fca0007810000 */
[----:B------:R-:W1:Y:S01]  /*4d10*/  SHFL.BFLY PT, R17, R20, 0x2, 0x1f ;  /* 0x0c401f0014117f89 */ /* 0x000e6200000e0000 */
[----:B0-----:R-:W-:-:S04]  /*4d20*/  IADD3 R14, R19, -UR30, R14 ;  /* 0x8000001e130e7c10 */ /* 0x001fc8000fffe00e */
[C---:B------:R-:W-:Y:S02]  /*4d30*/  ISETP.GT.AND P2, PT, R14.reuse, RZ, PT ;  /* 0x000000ff0e00720c */ /* 0x040fe40003f44270 */
[----:B------:R-:W-:Y:S02]  /*4d40*/  ISETP.GT.AND P3, PT, R14, 0x1, PT ;  /* 0x000000010e00780c */ /* 0x000fe40003f64270 */
[----:B------:R-:W-:Y:S02]  /*4d50*/  FSEL R26, R26, -INF , P2 ;  /* 0xff8000001a1a7808 */ /* 0x000fe40001000000 */
[----:B------:R-:W-:Y:S02]  /*4d60*/  ISETP.GT.AND P2, PT, R14, 0x8, PT ;  /* 0x000000080e00780c */ /* 0x000fe40003f44270 */
[----:B------:R-:W-:Y:S02]  /*4d70*/  FSEL R27, R27, -INF , P3 ;  /* 0xff8000001b1b7808 */ /* 0x000fe40001800000 */
[----:B------:R-:W-:-:S02]  /*4d80*/  FMNMX.FTZ R22, R26, R16, !PT ;  /* 0x000000101a167209 */ /* 0x000fc40007810000 */
[----:B-1----:R-:W-:Y:S02]  /*4d90*/  FMNMX.FTZ R21, R20, R17, !PT ;  /* 0x0000001114157209 */ /* 0x002fe40007810000 */
[----:B------:R-:W-:Y:S02]  /*4da0*/  ISETP.GT.AND P3, PT, R14, 0x9, PT ;  /* 0x000000090e00780c */ /* 0x000fe40003f64270 */
[----:B------:R-:W-:Y:S01]  /*4db0*/  FSEL R30, R30, -INF , P2 ;  /* 0xff8000001e1e7808 */ /* 0x000fe20001000000 */
[----:B------:R-:W0:Y:S01]  /*4dc0*/  SHFL.BFLY PT, R18, R21, 0x1, 0x1f ;  /* 0x0c201f0015127f89 */ /* 0x000e2200000e0000 */
        /* <DEDUP_REMOVED lines=12> */
[----:B0-----:R-:W-:Y:S02]  /*4e90*/  FMNMX.FTZ R0, R21, R18, !PT ;  /* 0x0000001215007209 */ /* 0x001fe40007810000 */
[----:B------:R-:W-:Y:S02]  /*4ea0*/  FSEL R39, R39, -INF , P3 ;  /* 0xff80000027277808 */ /* 0x000fe40001800000 */
[C---:B------:R-:W-:Y:S01]  /*4eb0*/  FSETP.NEU.FTZ.AND P1, PT, R0.reuse, -INF , PT ;  /* 0xff8000000000780b */ /* 0x040fe20003f3d000 */
[----:B------:R-:W-:Y:S01]  /*4ec0*/  FMUL.FTZ R17, R0, UR31 ;  /* 0x0000001f00117c20 */ /* 0x000fe20008410000 */
[----:B------:R-:W-:-:S02]  /*4ed0*/  ISETP.GT.AND P3, PT, R14, 0x21, PT ;  /* 0x000000210e00780c */ /* 0x000fc40003f64270 */
[----:B------:R-:W-:Y:S02]  /*4ee0*/  FSEL R42, R42, -INF , P2 ;  /* 0xff8000002a2a7808 */ /* 0x000fe40001000000 */
[----:B------:R-:W-:Y:S02]  /*4ef0*/  FSEL R17, R17, RZ, P1 ;  /* 0x000000ff11117208 */ /* 0x000fe40000800000 */
[----:B------:R-:W-:Y:S02]  /*4f00*/  ISETP.GT.AND P2, PT, R14, 0x28, PT ;  /* 0x000000280e00780c */ /* 0x000fe40003f44270 */
[----:B------:R-:W-:Y:S01]  /*4f10*/  FSEL R43, R43, -INF , P3 ;  /* 0xff8000002b2b7808 */ /* 0x000fe20001800000 */
[--C-:B------:R-:W-:Y:S01]  /*4f20*/  FFMA.FTZ R18, R24, UR31, -R17.reuse ;  /* 0x0000001f18127c23 */ /* 0x100fe20008010811 */
[--C-:B------:R-:W-:Y:S01]  /*4f30*/  FFMA.FTZ R25, R25, UR31, -R17.reuse ;  /* 0x0000001f19197c23 */ /* 0x100fe20008010811 */
[----:B------:R-:W-:Y:S01]  /*4f40*/  FMNMX.FTZ R24, R34, R23, !PT ;  /* 0x0000001722187209 */ /* 0x000fe20007810000 */
[--C-:B------:R-:W-:Y:S01]  /*4f50*/  FFMA.FTZ R20, R28, UR31, -R17.reuse ;  /* 0x0000001f1c147c23 */ /* 0x100fe20008010811 */
[--C-:B------:R-:W-:Y:S01]  /*4f60*/  FFMA.FTZ R21, R29, UR31, -R17.reuse ;  /* 0x0000001f1d157c23 */ /* 0x100fe20008010811 */
[----:B------:R0:W-:Y:S01]  /*4f70*/  MUFU.EX2 R19, R25 ;  /* 0x0000001900137308 */ /* 0x0001e20000000800 */
[----:B------:R-:W-:Y:S01]  /*4f80*/  ISETP.GT.AND P3, PT, R14, 0x29, PT ;  /* 0x000000290e00780c */ /* 0x000fe20003f64270 */
[--C-:B------:R-:W-:Y:S01]  /*4f90*/  FFMA.FTZ R32, R32, UR31, -R17.reuse ;  /* 0x0000001f20207c23 */ /* 0x100fe20008010811 */
[----:B------:R-:W-:Y:S01]  /*4fa0*/  FSEL R46, R46, -INF , P2 ;  /* 0xff8000002e2e7808 */ /* 0x000fe20001000000 */
[--C-:B------:R-:W-:Y:S01]  /*4fb0*/  FFMA.FTZ R23, R33, UR31, -R17.reuse ;  /* 0x0000001f21177c23 */ /* 0x100fe20008010811 */
[----:B------:R-:W-:Y:S01]  /*4fc0*/  ISETP.GT.AND P2, PT, R14, 0x30, PT ;  /* 0x000000300e00780c */ /* 0x000fe20003f44270 */
[--C-:B------:R-:W-:Y:S01]  /*4fd0*/  FFMA.FTZ R36, R36, UR31, -R17.reuse ;  /* 0x0000001f24247c23 */ /* 0x100fe20008010811 */
[----:B------:R-:W-:Y:S01]  /*4fe0*/  FSEL R47, R47, -INF , P3 ;  /* 0xff8000002f2f7808 */ /* 0x000fe20001800000 */
[----:B------:R1:W-:Y:S01]  /*4ff0*/  MUFU.EX2 R22, R32 ;  /* 0x0000002000167308 */ /* 0x0003e20000000800 */
[----:B0-----:R-:W-:Y:S01]  /*5000*/  FMNMX.FTZ R25, R35, R24, !PT ;  /* 0x0000001823197209 */ /* 0x001fe20007810000 */
        /* <DEDUP_REMOVED lines=10> */
[----:B------:R0:W-:Y:S01]  /*50b0*/  MUFU.EX2 R24, R36 ;  /* 0x0000002400187308 */ /* 0x0001e20000000800 */
[----:B------:R-:W-:Y:S01]  /*50c0*/  FMNMX.FTZ R28, R42, R25, !PT ;  /* 0x000000192a1c7209 */ /* 0x000fe20007810000 */
[--C-:B------:R-:W-:Y:S01]  /*50d0*/  FFMA.FTZ R25, R37, UR31, -R17.reuse ;  /* 0x0000001f25197c23 */ /* 0x100fe20008010811 */
[----:B------:R-:W-:Y:S01]  /*50e0*/  FSEL R51, R51, -INF , P3 ;  /* 0xff80000033337808 */ /* 0x000fe20001800000 */
[----:B------:R-:W-:Y:S01]  /*50f0*/  FFMA.FTZ R81, R81, UR31, -R17 ;  /* 0x0000001f51517c23 */ /* 0x000fe20008010811 */
[----:B------:R-:W-:-:S02]  /*5100*/  FMNMX.FTZ R29, R43, R28, !PT ;  /* 0x0000001c2b1d7209 */ /* 0x000fc40007810000 */
[----:B------:R-:W-:Y:S01]  /*5110*/  ISETP.GT.AND P3, PT, R14, 0x39, PT ;  /* 0x000000390e00780c */ /* 0x000fe20003f64270 */
[----:B------:R-:W-:Y:S01]  /*5120*/  MUFU.EX2 R18, R18 ;  /* 0x0000001200127308 */ /* 0x000fe20000000800 */
[----:B------:R-:W-:Y:S02]  /*5130*/  FMNMX.FTZ R28, R46, R29, !PT ;  /* 0x0000001d2e1c7209 */ /* 0x000fe40007810000 */
[----:B------:R-:W-:Y:S02]  /*5140*/  FSEL R54, R54, -INF , P2 ;  /* 0xff80000036367808 */ /* 0x000fe40001000000 */
[----:B------:R-:W-:Y:S02]  /*5150*/  FMNMX.FTZ R29, R47, R28, !PT ;  /* 0x0000001c2f1d7209 */ /* 0x000fe40007810000 */
[----:B------:R-:W-:Y:S01]  /*5160*/  ISETP.GT.AND P2, PT, R14, 0x40, PT ;  /* 0x000000400e00780c */ /* 0x000fe20003f44270 */
[----:B------:R2:W-:Y:S01]  /*5170*/  MUFU.EX2 R28, R40 ;  /* 0x00000028001c7308 */ /* 0x0005e20000000800 */
[----:B-1----:R-:W-:Y:S01]  /*5180*/  FMNMX.FTZ R32, R50, R29, !PT ;  /* 0x0000001d32207209 */ /* 0x002fe20007810000 */
[----:B------:R-:W-:Y:S01]  /*5190*/  FFMA.FTZ R29, R41, UR31, -R17 ;  /* 0x0000001f291d7c23 */ /* 0x000fe20008010811 */
[----:B------:R-:W-:-:S02]  /*51a0*/  FSEL R55, R55, -INF , P3 ;  /* 0xff80000037377808 */ /* 0x000fc40001800000 */
[----:B------:R-:W-:Y:S02]  /*51b0*/  FMNMX.FTZ R33, R51, R32, !PT ;  /* 0x0000002033217209 */ /* 0x000fe40007810000 */
[----:B------:R-:W-:Y:S01]  /*51c0*/  ISETP.GT.AND P3, PT, R14, 0x41, PT ;  /* 0x000000410e00780c */ /* 0x000fe20003f64270 */
[----:B------:R-:W-:Y:S01]  /*51d0*/  MUFU.EX2 R20, R20 ;  /* 0x0000001400147308 */ /* 0x000fe20000000800 */
[----:B------:R-:W-:Y:S02]  /*51e0*/  FMNMX.FTZ R32, R54, R33, !PT ;  /* 0x0000002136207209 */ /* 0x000fe40007810000 */
[----:B------:R-:W-:Y:S02]  /*51f0*/  FSEL R58, R58, -INF , P2 ;  /* 0xff8000003a3a7808 */ /* 0x000fe40001000000 */
[----:B------:R-:W-:Y:S02]  /*5200*/  FMNMX.FTZ R33, R55, R32, !PT ;  /* 0x0000002037217209 */ /* 0x000fe40007810000 */
[----:B------:R-:W-:Y:S01]  /*5210*/  ISETP.GT.AND P2, PT, R14, 0x48, PT ;  /* 0x000000480e00780c */ /* 0x000fe20003f44270 */
[----:B------:R1:W-:Y:S01]  /*5220*/  MUFU.EX2 R32, R44 ;  /* 0x0000002c00207308 */ /* 0x0003e20000000800 */
[----:B------:R-:W-:-:S02]  /*5230*/  FSEL R59, R59, -INF , P3 ;  /* 0xff8000003b3b7808 */ /* 0x000fc40001800000 */
[----:B0-----:R-:W-:Y:S01]  /*5240*/  FMNMX.FTZ R36, R58, R33, !PT ;  /* 0x000000213a247209 */ /* 0x001fe20007810000 */
        /* <DEDUP_REMOVED lines=15> */
[----:B--2---:R-:W-:Y:S01]  /*5340*/  FMNMX.FTZ R40, R66, R37, !PT ;  /* 0x0000002542287209 */ /* 0x004fe20007810000 */
        /* <DEDUP_REMOVED lines=13> */
[----:B------:R0:W-:Y:S01]  /*5420*/  MUFU.EX2 R40, R52 ;  /* 0x0000003400287308 */ /* 0x0001e20000000800 */
[----:B------:R-:W-:-:S02]  /*5430*/  FSEL R75, R75, -INF , P3 ;  /* 0xff8000004b4b7808 */ /* 0x000fc40001800000 */
[----:B-1----:R-:W-:Y:S01]  /*5440*/  FMNMX.FTZ R44, R74, R41, !PT ;  /* 0x000000294a2c7209 */ /* 0x002fe20007810000 */
[--C-:B------:R-:W-:Y:S01]  /*5450*/  FFMA.FTZ R41, R53, UR31, -R17.reuse ;  /* 0x0000001f35297c23 */ /* 0x100fe20008010811 */
[----:B------:R-:W-:Y:S01]  /*5460*/  ISETP.GT.AND P3, PT, R14, 0x69, PT ;  /* 0x000000690e00780c */ /* 0x000fe20003f64270 */
[--C-:B------:R-:W-:Y:S01]  /*5470*/  FFMA.FTZ R53, R65, UR31, -R17.reuse ;  /* 0x0000001f41357c23 */ /* 0x100fe20008010811 */
[----:B------:R-:W-:Y:S01]  /*5480*/  FSEL R78, R78, -INF , P2 ;  /* 0xff8000004e4e7808 */ /* 0x000fe20001000000 */
[--C-:B------:R-:W-:Y:S01]  /*5490*/  FFMA.FTZ R65, R77, UR31, -R17.reuse ;  /* 0x0000001f4d417c23 */ /* 0x100fe20008010811 */
[----:B------:R-:W-:Y:S01]  /*54a0*/  FMNMX.FTZ R45, R75, R44, !PT ;  /* 0x0000002c4b2d7209 */ /* 0x000fe20007810000 */
[--C-:B0-----:R-:W-:Y:S01]  /*54b0*/  FFMA.FTZ R52, R64, UR31, -R17.reuse ;  /* 0x0000001f40347c23 */ /* 0x101fe20008010811 */
[----:B------:R-:W-:Y:S01]  /*54c0*/  ISETP.GT.AND P2, PT, R14, 0x70, PT ;  /* 0x000000700e00780c */ /* 0x000fe20003f44270 */
[----:B------:R-:W-:Y:S01]  /*54d0*/  FFMA.FTZ R64, R76, UR31, -R17 ;  /* 0x0000001f4c407c23 */ /* 0x000fe20008010811 */
        /* <DEDUP_REMOVED lines=24> */
[--C-:B0-----:R-:W-:Y:S01]  /*5660*/  FFMA.FTZ R56, R68, UR31, -R17.reuse ;  /* 0x0000001f44387c23 */ /* 0x101fe20008010811 */
[----:B------:R-:W-:-:S03]  /*5670*/  FFMA.FTZ R68, R80, UR31, -R17 ;  /* 0x0000001f50447c23 */ /* 0x000fc60008010811 */
        /* <DEDUP_REMOVED lines=15> */
[----:B------:R0:W-:Y:S03]  /*5770*/  MUFU.EX2 R69, R81 ;  /* 0x0000005100457308 */ /* 0x0001e60000000800 */
[----:B------:R-:W-:-:S05]  /*5780*/  FSEL R80, R80, RZ, P2 ;  /* 0x000000ff50507208 */ /* 0x000fca0001000000 */
[----:B------:R-:W-:Y:S01]  /*5790*/  MUFU.EX2 R60, R60 ;  /* 0x0000003c003c7308 */ /* 0x000fe20000000800 */
[--C-:B------:R-:W-:Y:S01]  /*57a0*/  FFMA.FTZ R17, R26, UR31, -R80.reuse ;  /* 0x0000001f1a117c23 */ /* 0x100fe20008010850 */
[----:B------:R-:W-:Y:S01]  /*57b0*/  FSEL R26, R0, RZ, P1 ;  /* 0x000000ff001a7208 */ /* 0x000fe20000800000 */
[--C-:B------:R-:W-:Y:S01]  /*57c0*/  FFMA.FTZ R136, R27, UR31, -R80.reuse ;  /* 0x0000001f1b887c23 */ /* 0x100fe20008010850 */
[--C-:B------:R-:W-:Y:S01]  /*57d0*/  FFMA.FTZ R77, R30, UR31, -R80.reuse ;  /* 0x0000001f1e4d7c23 */ /* 0x100fe20008010850 */
[--C-:B------:R-:W-:Y:S01]  /*57e0*/  FFMA.FTZ R85, R31, UR31, -R80.reuse ;  /* 0x0000001f1f557c23 */ /* 0x100fe20008010850 */
[--C-:B------:R-:W-:Y:S01]  /*57f0*/  FFMA.FTZ R76, R34, UR31, -R80.reuse ;  /* 0x0000001f224c7c23 */ /* 0x100fe20008010850 */
[----:B------:R-:W-:Y:S01]  /*5800*/  FADD.FTZ R26, -R26, R15 ;  /* 0x0000000f1a1a7221 */ /* 0x000fe20000010100 */
[----:B------:R-:W-:Y:S01]  /*5810*/  FSEL R15, R14, RZ, P2 ;  /* 0x000000ff0e0f7208 */ /* 0x000fe20001000000 */
[----:B------:R-:W-:Y:S01]  /*5820*/  MUFU.EX2 R17, R17 ;  /* 0x0000001100117308 */ /* 0x000fe20000000800 */
[--C-:B------:R-:W-:Y:S01]  /*5830*/  FFMA.FTZ R84, R35, UR31, -R80.reuse ;  /* 0x0000001f23547c23 */ /* 0x100fe20008010850 */
[----:B------:R-:W-:Y:S01]  /*5840*/  FMUL.FTZ R26, R26, UR31 ;  /* 0x0000001f1a1a7c20 */ /* 0x000fe20008410000 */
[----:B------:R-:W-:Y:S01]  /*5850*/  FFMA.FTZ R34, R38, UR31, -R80 ;  /* 0x0000001f26227c23 */ /* 0x000fe20008010850 */
[----:B------:R-:W-:Y:S01]  /*5860*/  FADD.FTZ R15, -R15, R16 ;  /* 0x000000100f0f7221 */ /* 0x000fe20000010100 */
[--C-:B------:R-:W-:Y:S01]  /*5870*/  FFMA.FTZ R35, R51, UR31, -R80.reuse ;  /* 0x0000001f33237c23 */ /* 0x100fe20008010850 */
[--C-:B0-----:R-:W-:Y:S01]  /*5880*/  FFMA.FTZ R81, R39, UR31, -R80.reuse ;  /* 0x0000001f27517c23 */ /* 0x101fe20008010850 */
        /* <DEDUP_REMOVED lines=22> */
[----:B------:R-:W-:Y:S01]  /*59f0*/  FFMA.FTZ R63, R79, UR31, -R80 ;  /* 0x0000001f4f3f7c23 */ /* 0x000fe20008010850 */
[----:B------:R-:W-:Y:S01]  /*5a00*/  FADD.FTZ R51, R19, R6 ;  /* 0x0000000613337221 */ /* 0x000fe20000010000 */
[----:B------:R-:W-:-:S02]  /*5a10*/  FFMA.FTZ R70, R86, UR31, -R80 ;  /* 0x0000001f56467c23 */ /* 0x000fc40008010850 */
[----:B------:R-:W0:Y:S01]  /*5a20*/  MUFU.EX2 R77, R77 ;  /* 0x0000004d004d7308 */ /* 0x000e220000000800 */
[----:B-1----:R-:W-:Y:S01]  /*5a30*/  FFMA.FTZ R5, R15, R5, R17 ;  /* 0x000000050f057223 */ /* 0x002fe20000010011 */
[----:B------:R-:W-:-:S06]  /*5a40*/  FADD.FTZ R16, R20, R51 ;  /* 0x0000003314107221 */ /* 0x000fcc0000010000 */
        /* <DEDUP_REMOVED lines=27> */
[----:B-1----:R-:W-:Y:S01]  /*5c00*/  FADD.FTZ R6, R42, R51 ;  /* 0x000000332a067221 */ /* 0x002fe20000010000 */
[----:B------:R-:W-:-:S06]  /*5c10*/  FFMA.FTZ R51, R74, UR31, -R80 ;  /* 0x0000001f4a337c23 */ /* 0x000fcc0008010850 */
        /* <DEDUP_REMOVED lines=36> */
[--C-:B------:R-:W-:Y:S01]  /*5e60*/  FFMA.FTZ R67, R83, UR31, -R80.reuse ;  /* 0x0000001f53437c23 */ /* 0x100fe20008010850 */
[----:B------:R-:W-:Y:S01]  /*5e70*/  FADD.FTZ R16, R60, R71 ;  /* 0x000000473c107221 */ /* 0x000fe20000010000 */
[----:B------:R-:W-:-:S04]  /*5e80*/  FFMA.FTZ R71, R87, UR31, -R80 ;  /* 0x0000001f57477c23 */ /* 0x000fc80008010850 */
        /* <DEDUP_REMOVED lines=19> */
[----:B--2---:R-:W-:-:S04]  /*5fc0*/  FADD.FTZ R6, R68, R5 ;  /* 0x0000000544067221 */ /* 0x004fc80000010000 */
[----:B------:R-:W-:-:S03]  /*5fd0*/  FADD.FTZ R5, R69, R6 ;  /* 0x0000000645057221 */ /* 0x000fc60000010000 */
        /* <DEDUP_REMOVED lines=12> */
.L_x_11937:
[----:B------:R-:W0:Y:S01]  /*60a0*/  S2UR UR10, SR_CgaCtaId ;  /* 0x00000000000a79c3 */ /* 0x000e220000008800 */
[----:B------:R-:W-:Y:S01]  /*60b0*/  R2UR UR11, R2 ;  /* 0x00000000020b72ca */ /* 0x000fe200000e0000 */
[----:B------:R-:W-:Y:S01]  /*60c0*/  UISETP.GT.AND UP0, UPT, UR7, UR28, UPT ;  /* 0x0000001c0700728c */ /* 0x000fe2000bf04270 */
[----:B------:R-:W-:Y:S01]  /*60d0*/  F2FP.BF16.F32.PACK_AB R16, R19, R18 ;  /* 0x000000121310723e */ /* 0x000fe200000010ff */
[----:B------:R-:W-:Y:S01]  /*60e0*/  UMOV UR38, UR5 ;  /* 0x0000000500267c82 */ /* 0x000fe20008000000 */
        /* <DEDUP_REMOVED lines=9> */
[----:B------:R-:W-:Y:S01]  /*6180*/  ULEA UR6, UR6, UR11, 0x3 ;  /* 0x0000000b06067291 */ /* 0x000fe2000f8e183f */
[----:B------:R-:W-:Y:S01]  /*6190*/  F2FP.BF16.F32.PACK_AB R21, R84, R76 ;  /* 0x0000004c5415723e */ /* 0x000fe200000010ff */
[-C--:B------:R-:W-:Y:S01]  /*61a0*/  FMUL.FTZ R98, R98, R15.reuse ;  /* 0x0000000f62627220 */ /* 0x080fe20000410000 */
[----:B------:R-:W-:Y:S01]  /*61b0*/  F2FP.BF16.F32.PACK_AB R22, R25, R24 ;  /* 0x000000181916723e */ /* 0x000fe200000010ff */
[----:B------:R-:W-:Y:S01]  /*61c0*/  UIADD3 UR6, UR6, 0x2d860, URZ ;  /* 0x0002d86006067890 */ /* 0x000fe2000fffe03f */
[----:B------:R-:W-:Y:S01]  /*61d0*/  F2FP.BF16.F32.PACK_AB R23, R81, R34 ;  /* 0x000000225117723e */ /* 0x000fe200000010ff */
[-C--:B------:R-:W-:Y:S01]  /*61e0*/  FMUL.FTZ R99, R99, R15.reuse ;  /* 0x0000000f63637220 */ /* 0x080fe20000410000 */
[----:B------:R-:W-:Y:S01]  /*61f0*/  F2FP.BF16.F32.PACK_AB R29, R42, R30 ;  /* 0x0000001e2a1d723e */ /* 0x000fe200000010ff */
[----:B------:R-:W-:Y:S01]  /*6200*/  FMUL.FTZ R102, R102, R15 ;  /* 0x0000000f66667220 */ /* 0x000fe20000410000 */
[----:B------:R-:W-:Y:S01]  /*6210*/  F2FP.BF16.F32.PACK_AB R30, R33, R32 ;  /* 0x00000020211e723e */ /* 0x000fe200000010ff */
[----:B0-----:R-:W-:Y:S01]  /*6220*/  UPRMT UR6, UR10, 0x654, UR6 ;  /* 0x000006540a067896 */ /* 0x001fe20008000006 */
[----:B------:R-:W-:Y:S01]  /*6230*/  F2FP.BF16.F32.PACK_AB R31, R38, R31 ;  /* 0x0000001f261f723e */ /* 0x000fe200000010ff */
[----:B------:R-:W-:Y:S01]  /*6240*/  UIADD3 UR10, UR7, -0x1, URZ ;  /* 0xffffffff070a7890 */ /* 0x000fe2000fffe03f */
[----:B------:R-:W-:Y:S01]  /*6250*/  F2FP.BF16.F32.PACK_AB R36, R37, R36 ;  /* 0x000000242524723e */ /* 0x000fe200000010ff */
[-C--:B------:R-:W-:Y:S01]  /*6260*/  FMUL.FTZ R103, R103, R15.reuse ;  /* 0x0000000f67677220 */ /* 0x080fe20000410000 */
        /* <DEDUP_REMOVED lines=11> */
[----:B------:R-:W-:Y:S01]  /*6320*/  STSM.16.M88.4 [R10], R20 ;  /* 0x000000140a007844 */ /* 0x000fe20000000200 */
[----:B------:R-:W-:Y:S01]  /*6330*/  F2FP.BF16.F32.PACK_AB R46, R49, R48 ;  /* 0x00000030312e723e */ /* 0x000fe200000010ff */
[----:B------:R-:W-:Y:S01]  /*6340*/  UMOV UR6, UR4 ;  /* 0x0000000400067c82 */ /* 0x000fe20008000000 */
[----:B------:R-:W-:Y:S01]  /*6350*/  F2FP.BF16.F32.PACK_AB R47, R137, R47 ;  /* 0x0000002f892f723e */ /* 0x000fe200000010ff */
[----:B------:R-:W-:Y:S01]  /*6360*/  STSM.16.M88.4 [R7], R28 ;  /* 0x0000001c07007844 */ /* 0x000fe20000000200 */
[----:B------:R-:W-:Y:S01]  /*6370*/  F2FP.BF16.F32.PACK_AB R53, R54, R50 ;  /* 0x000000323635723e */ /* 0x000fe200000010ff */
[-C--:B------:R-:W-:Y:S01]  /*6380*/  FMUL.FTZ R110, R110, R15.reuse ;  /* 0x0000000f6e6e7220 */ /* 0x080fe20000410000 */
[----:B------:R-:W-:Y:S01]  /*6390*/  F2FP.BF16.F32.PACK_AB R60, R61, R60 ;  /* 0x0000003c3d3c723e */ /* 0x000fe200000010ff */
[----:B------:R-:W-:Y:S01]  /*63a0*/  STSM.16.M88.4 [R4], R36 ;  /* 0x0000002404007844 */ /* 0x000fe20000000200 */
[----:B------:R-:W-:Y:S01]  /*63b0*/  F2FP.BF16.F32.PACK_AB R54, R57, R56 ;  /* 0x000000383936723e */ /* 0x000fe200000010ff */
[----:B------:R-:W-:Y:S01]  /*63c0*/  FMUL.FTZ R111, R111, R15 ;  /* 0x0000000f6f6f7220 */ /* 0x000fe20000410000 */
[----:B------:R-:W-:Y:S01]  /*63d0*/  F2FP.BF16.F32.PACK_AB R55, R66, R55 ;  /* 0x000000374237723e */ /* 0x000fe200000010ff */
[----:B------:R-:W-:Y:S01]  /*63e0*/  STSM.16.M88.4 [R3+0x27800], R44 ;  /* 0x0278002c03007844 */ /* 0x000fe20000000200 */
[----:B------:R-:W-:Y:S01]  /*63f0*/  F2FP.BF16.F32.PACK_AB R61, R62, R51 ;  /* 0x000000333e3d723e */ /* 0x000fe200000010ff */
[-C--:B------:R-:W-:Y:S01]  /*6400*/  FMUL.FTZ R114, R114, R15.reuse ;  /* 0x0000000f72727220 */ /* 0x080fe20000410000 */
[----:B------:R-:W-:Y:S01]  /*6410*/  F2FP.BF16.F32.PACK_AB R62, R65, R64 ;  /* 0x00000040413e723e */ /* 0x000fe200000010ff */
[----:B------:R-:W-:Y:S01]  /*6420*/  STSM.16.M88.4 [R12], R52 ;  /* 0x000000340c007844 */ /* 0x000fe20000000200 */
[----:B------:R-:W-:Y:S01]  /*6430*/  F2FP.BF16.F32.PACK_AB R63, R63, R58 ;  /* 0x0000003a3f3f723e */ /* 0x000fe200000010ff */
[-C--:B------:R-:W-:Y:S01]  /*6440*/  FMUL.FTZ R115, R115, R15.reuse ;  /* 0x0000000f73737220 */ /* 0x080fe20000410000 */
[----:B0-----:R-:W-:Y:S01]  /*6450*/  F2FP.BF16.F32.PACK_AB R16, R69, R68 ;  /* 0x000000444510723e */ /* 0x001fe200000010ff */
[----:B------:R-:W-:Y:S01]  /*6460*/  FMUL.FTZ R118, R118, R15 ;  /* 0x0000000f76767220 */ /* 0x000fe20000410000 */
[----:B------:R-:W-:Y:S01]  /*6470*/  F2FP.BF16.F32.PACK_AB R17, R67, R59 ;  /* 0x0000003b4311723e */ /* 0x000fe200000010ff */
[----:B------:R-:W-:Y:S01]  /*6480*/  STSM.16.M88.4 [R7+0x6000], R60 ;  /* 0x0060003c07007844 */ /* 0x000fe20000000200 */
[----:B------:R-:W-:Y:S01]  /*6490*/  F2FP.BF16.F32.PACK_AB R18, R73, R72 ;  /* 0x000000484912723e */ /* 0x000fe200000010ff */
[-C--:B------:R-:W-:Y:S01]  /*64a0*/  FMUL.FTZ R119, R119, R15.reuse ;  /* 0x0000000f77777220 */ /* 0x080fe20000410000 */
[----:B------:R-:W-:Y:S01]  /*64b0*/  F2FP.BF16.F32.PACK_AB R19, R71, R70 ;  /* 0x000000464713723e */ /* 0x000fe200000010ff */
[-C--:B------:R-:W-:Y:S01]  /*64c0*/  FMUL.FTZ R122, R122, R15.reuse ;  /* 0x0000000f7a7a7220 */ /* 0x080fe20000410000 */
[----:B------:R-:W-:Y:S01]  /*64d0*/  PLOP3.LUT P1, PT, PT, PT, UP0, 0x80, 0x0 ;  /* 0x000000000000781c */ /* 0x000fe20003f2f008 */
        /* <DEDUP_REMOVED lines=38> */
[----:B0-----:R-:W-:-:S02]  /*6740*/  IMAD.MOV.U32 R16, RZ, RZ, R14 ;  /* 0x000000ffff107224 */ /* 0x001fc400078e000e */
[----:B------:R-:W-:Y:S01]  /*6750*/  IMAD.MOV.U32 R15, RZ, RZ, R0 ;  /* 0x000000ffff0f7224 */ /* 0x000fe200078e0000 */
[----:B-1----:R-:W-:Y:S01]  /*6760*/  NOP ;  /* 0x0000000000007918 */ /* 0x002fe20000000000 */
[----:B------:R-:W-:Y:S05]  /*6770*/  @P1 BRA `(.L_x_11938) ;  /* 0xffffffd400401947 */ /* 0x000fea000383ffff */
[----:B------:R-:W-:-:S05]  /*6780*/  UMOV UR7, UR10 ;  /* 0x0000000a00077c82 */ /* 0x000fca0008000000 */
.L_x_11927:
[----:B------:R-:W-:-:S13]  /*6790*/  R2UR UR6, R142 ;  /* 0x000000008e0672ca */ /* 0x000fda00000e0000 */
[----:B------:R-:W-:-:S06]  /*67a0*/  UISETP.GE.AND UP0, UPT, UR7, UR6, UPT ;  /* 0x000000060700728c */ /* 0x000fcc000bf06270 */
[----:B------:R-:W-:-:S13]  /*67b0*/  PLOP3.LUT P1, PT, PT, PT, UP0, 0x80, 0x0 ;  /* 0x000000000000781c */ /* 0x000fda0003f2f008 */
[----:B------:R-:W-:Y:S05]  /*67c0*/  @!P1 BRA `(.L_x_11939) ;  /* 0x00000020006c9947 */ /* 0x000fea0003800000 */
[----:B------:R-:W0:Y:S01]  /*67d0*/  S2R R11, SR_TID.X ;  /* 0x00000000000b7919 */ /* 0x000e220000002100 */
[----:B------:R-:W-:Y:S01]  /*67e0*/  R2UR UR6, R141 ;  /* 0x000000008d0672ca */ /* 0x000fe200000e0000 */
[----:B------:R-:W-:Y:S01]  /*67f0*/  IMAD.MOV.U32 R17, RZ, RZ, R14 ;  /* 0x000000ffff117224 */ /* 0x000fe200078e000e */
[----:B------:R-:W-:Y:S01]  /*6800*/  UMOV UR30, UR5 ;  /* 0x00000005001e7c82 */ /* 0x000fe20008000000 */
[----:B------:R-:W-:Y:S01]  /*6810*/  IMAD.MOV.U32 R15, RZ, RZ, R0 ;  /* 0x000000ffff0f7224 */ /* 0x000fe200078e0000 */
[----:B------:R-:W-:Y:S01]  /*6820*/  UMOV UR29, 0x40000040 ;  /* 0x40000040001d7882 */ /* 0x000fe20000000000 */
[----:B------:R-:W-:Y:S01]  /*6830*/  UMOV UR33, 0x40000040 ;  /* 0x4000004000217882 */ /* 0x000fe20000000000 */
[----:B------:R-:W-:Y:S01]  /*6840*/  UMOV UR37, 0x40000040 ;  /* 0x4000004000257882 */ /* 0x000fe20000000000 */
[----:B------:R-:W-:Y:S01]  /*6850*/  UMOV UR41, 0x40000040 ;  /* 0x4000004000297882 */ /* 0x000fe20000000000 */
[----:B------:R-:W-:Y:S01]  /*6860*/  UMOV UR45, 0x40000040 ;  /* 0x40000040002d7882 */ /* 0x000fe20000000000 */
[----:B------:R-:W-:Y:S01]  /*6870*/  UMOV UR49, 0x40000040 ;  /* 0x4000004000317882 */ /* 0x000fe20000000000 */
[----:B------:R-:W-:-:S03]  /*6880*/  UMOV UR53, 0x40000040 ;  /* 0x4000004000357882 */ /* 0x000fc60000000000 */
[----:B------:R-:W-:-:S04]  /*6890*/  ULOP3.LUT UR6, UR6, 0x10000, URZ, 0xfc, !UPT ;  /* 0x0001000006067892 */ /* 0x000fc8000f8efc3f */
[----:B------:R-:W-:Y:S02]  /*68a0*/  UIADD3 UR28, UR6, 0x2, URZ ;  /* 0x00000002061c7890 */ /* 0x000fe4000fffe03f */
[----:B------:R-:W-:Y:S01]  /*68b0*/  IMAD.U32 R139, RZ, RZ, UR6 ;  /* 0x00000006ff8b7e24 */ /* 0x000fe2000f8e00ff */
[----:B------:R-:W-:Y:S02]  /*68c0*/  UIADD3 UR32, UR6, 0x4, URZ ;  /* 0x0000000406207890 */ /* 0x000fe4000fffe03f */
[----:B------:R-:W-:Y:S02]  /*68d0*/  UIADD3 UR36, UR6, 0x6, URZ ;  /* 0x0000000606247890 */ /* 0x000fe4000fffe03f */
[----:B------:R-:W-:Y:S02]  /*68e0*/  UIADD3 UR40, UR6, 0x600, URZ ;  /* 0x0000060006287890 */ /* 0x000fe4000fffe03f */
[----:B------:R-:W-:Y:S02]  /*68f0*/  UIADD3 UR44, UR6, 0x602, URZ ;  /* 0x00000602062c7890 */ /* 0x000fe4000fffe03f */
[----:B------:R-:W-:-:S02]  /*6900*/  UIADD3 UR48, UR6, 0x604, URZ ;  /* 0x0000060406307890 */ /* 0x000fc4000fffe03f */
[----:B------:R-:W-:Y:S01]  /*6910*/  UIADD3 UR52, UR6, 0x606, URZ ;  /* 0x0000060606347890 */ /* 0x000fe2000fffe03f */
[----:B0-----:R-:W-:Y:S02]  /*6920*/  SHF.R.U32.HI R16, RZ, 0x7, R11 ;  /* 0x00000007ff107819 */ /* 0x001fe4000001160b */
[----:B------:R-:W-:Y:S01]  /*6930*/  ISETP.GE.U32.AND P1, PT, R11, 0x180, PT ;  /* 0x000001800b00780c */ /* 0x000fe20003f26070 */
[----:B------:R-:W-:Y:S02]  /*6940*/  UMOV UR6, UR4 ;  /* 0x0000000400067c82 */ /* 0x000fe40008000000 */
[C---:B------:R-:W-:Y:S02]  /*6950*/  VIADD R11, R16.reuse, 0x9 ;  /* 0x00000009100b7836 */ /* 0x040fe40000000000 */
[----:B------:R-:W-:-:S03]  /*6960*/  VIADD R143, R16, 0x8 ;  /* 0x00000008108f7836 */ /* 0x000fc60000000000 */
[----:B------:R-:W-:-:S07]  /*6970*/  SEL R11, R11, 0x9, !P1 ;  /* 0x000000090b0b7807 */ /* 0x000fce0004800000 */
.L_x_11950:
[----:B------:R-:W-:Y:S01]  /*6980*/  R2UR UR10, R140 ;  /* 0x000000008c0a72ca */ /* 0x000fe200000e0000 */
[----:B------:R-:W-:-:S04]  /*6990*/  UIADD3 UR4, UR6, 0x1, URZ ;  /* 0x0000000106047890 */ /* 0x000fc8000fffe03f */
[----:B------:R-:W-:-:S04]  /*69a0*/  UISETP.NE.AND UP0, UPT, UR4, 0x2, UPT ;  /* 0x000000020400788c */ /* 0x000fc8000bf05270 */
[----:B------:R-:W-:Y:S02]  /*69b0*/  USEL UR5, URZ, 0x1, UP0 ;  /* 0x000000013f057887 */ /* 0x000fe40008000000 */
[----:B------:R-:W-:Y:S02]  /*69c0*/  USEL UR4, UR4, URZ, UP0 ;  /* 0x0000003f04047287 */ /* 0x000fe40008000000 */
[----:B------:R-:W-:Y:S01]  /*69d0*/  ISETP.NE.AND P2, PT, RZ, UR10, PT ;  /* 0x0000000aff007c0c */ /* 0x000fe2000bf45270 */
[----:B------:R-:W-:-:S12]  /*69e0*/  ULOP3.LUT UR5, UR30, UR5, URZ, 0x3c, !UPT ;  /* 0x000000051e057292 */ /* 0x000fd8000f8e3c3f */
[----:B---3--:R-:W-:Y:S05]  /*69f0*/  @P2 BRA `(.L_x_11940) ;  /* 0x0000000000302947 */ /* 0x008fea0003800000 */
[----:B------:R-:W-:Y:S05]  /*6a00*/  @!P0 BRA `(.L_x_11941) ;  /* 0x0000000000048947 */ /* 0x000fea0003800000 */
[----:B------:R-:W-:Y:S01]  /*6a10*/  BPT.TRAP 0x1 ;  /* 0x000000040000795c */ /* 0x000fe20000300000 */
.L_x_11941:
[----:B------:R-:W-:Y:S01]  /*6a20*/  R2UR UR10, R2 ;  /* 0x00000000020a72ca */ /* 0x000fe200000e0000 */
[----:B------:R-:W-:-:S05]  /*6a30*/  IMAD.U32 R0, RZ, RZ, UR5 ;  /* 0x00000005ff007e24 */ /* 0x000fca000f8e00ff */
[----:B------:R-:W-:-:S07]  /*6a40*/  SHF.L.U32 R0, R0, 0x1f, RZ ;  /* 0x0000001f00007819 */ /* 0x000fce00000006ff */
[----:B------:R-:W-:-:S09]  /*6a50*/  ULEA UR10, UR4, UR10, 0x3 ;  /* 0x0000000a040a7291 */ /* 0x000fd2000f8e183f */
[----:B------:R0:W2:Y:S01]  /*6a60*/  SYNCS.PHASECHK.TRANS64.TRYWAIT P1, [UR10+0x2d830], R0 ;  /* 0x02d83000ff0075a7 */ /* 0x0000a2000802014a */
[----:B------:R-:W-:Y:S05]  /*6a70*/  @!P0 BRA `(.L_x_11942) ;  /* 0x0000000000048947 */ /* 0x000fea0003800000 */
[----:B------:R-:W-:Y:S01]  /*6a80*/  BPT.TRAP 0x1 ;  /* 0x000000040000795c */ /* 0x000fe20000300000 */
.L_x_11942:
[----:B--2---:R-:W-:Y:S05]  /*6a90*/  @P1 BRA `(.L_x_11940) ;  /* 0x0000000000081947 */ /* 0x004fea0003800000 */
[----:B------:R-:W2:Y:S02]  /*6aa0*/  SYNCS.PHASECHK.TRANS64.TRYWAIT P1, [UR10+0x2d830], R0 ;  /* 0x02d83000ff0075a7 */ /* 0x000ea4000802014a */
[----:B--2---:R-:W-:Y:S05]  /*6ab0*/  @!P1 BRA `(.L_x_11943) ;  /* 0x0000007800e89947 */ /* 0x004fea0003800000 */
.L_x_11940:
[----:B------:R3:W-:Y:S01]  /*6ac0*/  BAR.SYNC.DEFER_BLOCKING R143, 0x100 ;  /* 0x0004008f0000751d */ /* 0x0007e20000010000 */
[----:B------:R-:W-:Y:S02]  /*6ad0*/  R2UR UR10, R13 ;  /* 0x000000000d0a72ca */ /* 0x000fe400000e0000 */
[----:B------:R-:W-:Y:S02]  /*6ae0*/  R2UR UR56, R8 ;  /* 0x00000000083872ca */ /* 0x000fe400000e0000 */
[----:B------:R-:W-:Y:S01]  /*6af0*/  R2UR UR57, R9 ;  /* 0x00000000093972ca */ /* 0x000fe200000e0000 */
[----:B------:R-:W-:Y:S01]  /*6b00*/  UMOV UR59, 0x80000020 ;  /* 0x80000020003b7882 */ /* 0x000fe20000000000 */
[----:B------:R-:W-:Y:S01]  /*6b10*/  UMOV UR11, 0x80000020 ;  /* 0x80000020000b7882 */ /* 0x000fe20000000000 */
[----:B------:R-:W-:Y:S01]  /*6b20*/  UMOV UR15, 0x80000020 ;  /* 0x80000020000f7882 */ /* 0x000fe20000000000 */
[----:B------:R-:W-:Y:S01]  /*6b30*/  UMOV UR19, 0x80000020 ;  /* 0x8000002000137882 */ /* 0x000fe20000000000 */
[----:B------:R-:W-:Y:S01]  /*6b40*/  UMOV UR23, 0x80000020 ;  /* 0x8000002000177882 */ /* 0x000fe20000000000 */
[----:B------:R-:W-:-:S03]  /*6b50*/  UMOV UR27, 0x80000020 ;  /* 0x80000020001b7882 */ /* 0x000fc60000000000 */
[----:B------:R-:W-:-:S04]  /*6b60*/  UIMAD UR26, UR4, 0x600, UR10 ;  /* 0x00000600041a78a4 */ /* 0x000fc8000f8e020a */
[----:B------:R-:W-:Y:S02]  /*6b70*/  UIADD3 UR10, UR26, 0x2, URZ ;  /* 0x000000021a0a7890 */ /* 0x000fe4000fffe03f */
[----:B------:R-:W-:Y:S02]  /*6b80*/  UIADD3 UR14, UR26, 0x200, URZ ;  /* 0x000002001a0e7890 */ /* 0x000fe4000fffe03f */
[----:B------:R-:W-:Y:S01]  /*6b90*/  UMOV UR58, UR26 ;  /* 0x0000001a003a7c82 */ /* 0x000fe20008000000 */
[----:B------:R-:W-:Y:S01]  /*6ba0*/  UIADD3 UR18, UR26, 0x202, URZ ;  /* 0x000002021a127890 */ /* 0x000fe2000fffe03f */
[----:B-1----:R-:W-:Y:S01]  /*6bb0*/  WARPGROUP.ARRIVE ;  /* 0x00000000000079c5 */ /* 0x002fe20000000000 */
[----:B------:R-:W-:Y:S02]  /*6bc0*/  UIADD3 UR22, UR26, 0x400, URZ ;  /* 0x000004001a167890 */ /* 0x000fe4000fffe03f */
[----:B------:R-:W-:-:S03]  /*6bd0*/  UIADD3 UR26, UR26, 0x402, URZ ;  /* 0x000004021a1a7890 */ /* 0x000fc6000fffe03f */
        /* <DEDUP_REMOVED lines=17> */
[----:B---3--:R-:W-:Y:S05]  /*6cf0*/  @P2 BRA `(.L_x_11944) ;  /* 0x0000000000302947 */ /* 0x008fea0003800000 */
[----:B------:R-:W-:Y:S05]  /*6d00*/  @!P0 BRA `(.L_x_11945) ;  /* 0x0000000000048947 */ /* 0x000fea0003800000 */
[----:B------:R-:W-:Y:S01]  /*6d10*/  BPT.TRAP 0x1 ;  /* 0x000000040000795c */ /* 0x000fe20000300000 */
.L_x_11945:
[----:B------:R-:W-:Y:S01]  /*6d20*/  R2UR UR10, R2 ;  /* 0x00000000020a72ca */ /* 0x000fe200000e0000 */
[----:B0-2---:R-:W-:-:S05]  /*6d30*/  IMAD.U32 R0, RZ, RZ, UR30 ;  /* 0x0000001eff007e24 */ /* 0x005fca000f8e00ff */
[----:B------:R-:W-:-:S07]  /*6d40*/  SHF.L.U32 R0, R0, 0x1f, RZ ;  /* 0x0000001f00007819 */ /* 0x000fce00000006ff */
[----:B------:R-:W-:-:S09]  /*6d50*/  ULEA UR10, UR6, UR10, 0x3 ;  /* 0x0000000a060a7291 */ /* 0x000fd2000f8e183f */
[----:B------:R0:W1:Y:S01]  /*6d60*/  SYNCS.PHASECHK.TRANS64.TRYWAIT P1, [UR10+0x2d850], R0 ;  /* 0x02d85000ff0075a7 */ /* 0x000062000802014a */
[----:B------:R-:W-:Y:S05]  /*6d70*/  @!P0 BRA `(.L_x_11946) ;  /* 0x0000000000048947 */ /* 0x000fea0003800000 */
[----:B------:R-:W-:Y:S01]  /*6d80*/  BPT.TRAP 0x1 ;  /* 0x000000040000795c */ /* 0x000fe20000300000 */
.L_x_11946:
[----:B-1----:R-:W-:Y:S05]  /*6d90*/  @P1 BRA `(.L_x_11944) ;  /* 0x0000000000081947 */ /* 0x002fea0003800000 */
[----:B------:R-:W1:Y:S02]  /*6da0*/  SYNCS.PHASECHK.TRANS64.TRYWAIT P1, [UR10+0x2d850], R0 ;  /* 0x02d85000ff0075a7 */ /* 0x000e64000802014a */
[----:B-1----:R-:W-:Y:S05]  /*6db0*/  @!P1 BRA `(.L_x_11947) ;  /* 0x0000007800409947 */ /* 0x002fea0003800000 */
.L_x_11944:
[----:B------:R-:W-:Y:S01]  /*6dc0*/  R2UR UR10, R2 ;  /* 0x00000000020a72ca */ /* 0x000fe200000e0000 */
[----:B------:R-:W-:Y:S01]  /*6dd0*/  WARPGROUP.ARRIVE ;  /* 0x00000000000079c5 */ /* 0x000fe20000000000 */
        /* <DEDUP_REMOVED lines=9> */
[----:B------:R-:W-:-:S02]  /*6e70*/  UMOV UR55, 0x80000020 ;  /* 0x8000002000377882 */ /* 0x000fc40000000000 */
[----:B------:R-:W-:Y:S02]  /*6e80*/  UIADD3 UR10, UR10, 0x400, URZ ;  /* 0x000004000a0a7890 */ /* 0x000fe4000fffe03f */
[----:B------:R-:W-:Y:S02]  /*6e90*/  UMOV UR56, UR11 ;  /* 0x0000000b00387c82 */ /* 0x000fe40008000000 */
[----:B------:R-:W-:-:S04]  /*6ea0*/  USHF.R.U32.HI UR10, URZ, 0x4, UR10 ;  /* 0x000000043f0a7899 */ /* 0x000fc8000801160a */
[----:B------:R-:W-:-:S04]  /*6eb0*/  ULOP3.LUT UR10, UR10, 0x3fff, URZ, 0xc0, !UPT ;  /* 0x00003fff0a0a7892 */ /* 0x000fc8000f8ec03f */
[----:B------:R-:W-:-:S04]  /*6ec0*/  ULOP3.LUT UR10, UR10, 0x2000000, URZ, 0xfc, !UPT ;  /* 0x020000000a0a7892 */ /* 0x000fc8000f8efc3f */
[----:B------:R-:W-:-:S04]  /*6ed0*/  UIMAD UR58, UR6, 0x600, UR10 ;  /* 0x00000600063a78a4 */ /* 0x000fc8000f8e020a */
        /* <DEDUP_REMOVED lines=33> */
.L_x_11948:
[----:B012---:R-:W-:Y:S01]  /*70f0*/  FMNMX.FTZ R0, R24, R15, !PT ;  /* 0x0000000f18007209 */ /* 0x007fe20007810000 */
[----:B------:R-:W-:Y:S01]  /*7100*/  ULDC UR10, c[0x0][0x988] ;  /* 0x00026200000a7ab9 */ /* 0x000fe20000000800 */
[----:B------:R-:W-:Y:S01]  /*7110*/  FMNMX.FTZ R14, R26, R17, !PT ;  /* 0x000000111a0e7209 */ /* 0x000fe20007810000 */
[----:B------:R-:W-:Y:S01]  /*7120*/  UMOV UR31, UR10 ;  /* 0x0000000a001f7c82 */ /* 0x000fe20008000000 */
[----:B------:R-:W-:Y:S01]  /*7130*/  FMNMX.FTZ R19, R25, R0, !PT ;  /* 0x0000000019137209 */ /* 0x000fe20007810000 */
        /* <DEDUP_REMOVED lines=75> */
[----:B------:R-:W-:-:S04]  /*75f0*/  FADD.FTZ R15, -R0, R15 ;  /* 0x0000000f000f7221 */ /* 0x000fc80000010100 */
[----:B------:R-:W-:Y:S01]  /*7600*/  FMUL.FTZ R22, R15, UR31 ;  /* 0x0000001f0f167c20 */ /* 0x000fe20008410000 */
[----:B------:R-:W-:Y:S01]  /*7610*/  FADD.FTZ R15, -R14, R17 ;  /* 0x000000110e0f7221 */ /* 0x000fe20000010100 */
[----:B------:R-:W-:Y:S02]  /*7620*/  FMUL.FTZ R17, R0, UR31 ;  /* 0x0000001f00117c20 */ /* 0x000fe40008410000 */
[----:B------:R0:W-:Y:S01]  /*7630*/  MUFU.EX2 R16, R22 ;  /* 0x0000001600107308 */ /* 0x0001e20000000800 */
[----:B------:R-:W-:Y:S01]  /*7640*/  FMUL.FTZ R15, R15, UR31 ;  /* 0x0000001f0f0f7c20 */ /* 0x000fe20008410000 */
        /* <DEDUP_REMOVED lines=12> */
[--C-:B0-----:R-:W-:Y:S01]  /*7710*/  FFMA.FTZ R22, R32, UR31, -R17.reuse ;  /* 0x0000001f20167c23 */ /* 0x101fe20008010811 */
        /* <DEDUP_REMOVED lines=15> */
[----:B------:R-:W-:Y:S01]  /*7810*/  FFMA.FTZ R136, R35, UR31, -R36 ;  /* 0x0000001f23887c23 */ /* 0x000fe20008010824 */
[--C-:B------:R-:W-:Y:S01]  /*7820*/  FFMA.FTZ R53, R61, UR31, -R17.reuse ;  /* 0x0000001f3d357c23 */ /* 0x100fe20008010811 */
[--C-:B------:R-:W-:Y:S01]  /*7830*/  FFMA.FTZ R56, R64, UR31, -R17.reuse ;  /* 0x0000001f40387c23 */ /* 0x100fe20008010811 */
[--C-:B------:R-:W-:Y:S01]  /*7840*/  FFMA.FTZ R57, R65, UR31, -R17.reuse ;  /* 0x0000001f41397c23 */ /* 0x100fe20008010811 */
[----:B------:R-:W2:Y:S01]  /*7850*/  MUFU.EX2 R19, R19 ;  /* 0x0000001300137308 */ /* 0x000ea20000000800 */
[--C-:B------:R-:W-:Y:S01]  /*7860*/  FFMA.FTZ R60, R68, UR31, -R17.reuse ;  /* 0x0000001f443c7c23 */ /* 0x100fe20008010811 */
[--C-:B------:R-:W-:Y:S01]  /*7870*/  FFMA.FTZ R61, R69, UR31, -R17.reuse ;  /* 0x0000001f453d7c23 */ /* 0x100fe20008010811 */
[--C-:B------:R-:W-:Y:S01]  /*7880*/  FFMA.FTZ R64, R72, UR31, -R17.reuse ;  /* 0x0000001f48407c23 */ /* 0x100fe20008010811 */
[--C-:B------:R-:W-:Y:S01]  /*7890*/  FFMA.FTZ R65, R73, UR31, -R17.reuse ;  /* 0x0000001f49417c23 */ /* 0x100fe20008010811 */
[--C-:B------:R-:W-:Y:S01]  /*78a0*/  FFMA.FTZ R68, R76, UR31, -R17.reuse ;  /* 0x0000001f4c447c23 */ /* 0x100fe20008010811 */
[----:B-1----:R-:W-:Y:S01]  /*78b0*/  FFMA.FTZ R6, R16, R6, R18 ;  /* 0x0000000610067223 */ /* 0x002fe20000010012 */
[--C-:B------:R-:W-:Y:S01]  /*78c0*/  FFMA.FTZ R69, R77, UR31, -R17.reuse ;  /* 0x0000001f4d457c23 */ /* 0x100fe20008010811 */
[----:B------:R-:W1:Y:S01]  /*78d0*/  MUFU.EX2 R138, R138 ;  /* 0x0000008a008a7308 */ /* 0x000e620000000800 */
[--C-:B------:R-:W-:Y:S01]  /*78e0*/  FFMA.FTZ R72, R80, UR31, -R17.reuse ;  /* 0x0000001f50487c23 */ /* 0x100fe20008010811 */
[--C-:B------:R-:W-:Y:S01]  /*78f0*/  FFMA.FTZ R73, R81, UR31, -R17.reuse ;  /* 0x0000001f51497c23 */ /* 0x100fe20008010811 */
[----:B------:R-:W-:Y:S01]  /*7900*/  FFMA.FTZ R76, R84, UR31, -R17 ;  /* 0x0000001f544c7c23 */ /* 0x000fe20008010811 */
[----:B0-----:R-:W-:Y:S01]  /*7910*/  FFMA.FTZ R5, R15, R5, R37 ;  /* 0x000000050f057223 */ /* 0x001fe20000010025 */
[----:B------:R-:W-:Y:S01]  /*7920*/  FFMA.FTZ R17, R85, UR31, -R17 ;  /* 0x0000001f55117c23 */ /* 0x000fe20008010811 */
        /* <DEDUP_REMOVED lines=11> */
[----:B-1----:R-:W-:Y:S01]  /*79e0*/  FADD.FTZ R5, R138, R5 ;  /* 0x000000058a057221 */ /* 0x002fe20000010000 */
        /* <DEDUP_REMOVED lines=138> */
.L_x_11949:
[----:B------:R-:W0:Y:S01]  /*8290*/  S2UR UR10, SR_CgaCtaId ;  /* 0x00000000000a79c3 */ /* 0x000e220000008800 */
[----:B------:R-:W-:Y:S01]  /*82a0*/  R2UR UR11, R2 ;  /* 0x00000000020b72ca */ /* 0x000fe200000e0000 */
[----:B------:R-:W-:Y:S01]  /*82b0*/  UMOV UR30, UR5 ;  /* 0x00000005001e7c82 */ /* 0x000fe20008000000 */
        /* <DEDUP_REMOVED lines=19> */
[-C--:B------:R-:W-:Y:S01]  /*83f0*/  FMUL.FTZ R103, R103, R15.reuse ;  /* 0x0000000f67677220 */ /* 0x080fe20000410000 */
[----:B------:R-:W-:Y:S01]  /*8400*/  F2FP.BF16.F32.PACK_AB R40, R41, R40 ;  /* 0x000000282928723e */ /* 0x000fe200000010ff */
[----:B0-----:R-:W-:Y:S01]  /*8410*/  UPRMT UR6, UR10, 0x654, UR6 ;  /* 0x000006540a067896 */ /* 0x001fe20008000006 */
        /* <DEDUP_REMOVED lines=13> */
[----:B------:R-:W-:Y:S01]  /*84f0*/  UIADD3 UR6, UR7, -0x1, URZ ;  /* 0xffffffff07067890 */ /* 0x000fe2000fffe03f */
        /* <DEDUP_REMOVED lines=16> */
[----:B------:R-:W-:Y:S01]  /*8600*/  R2UR UR10, R142 ;  /* 0x000000008e0a72ca */ /* 0x000fe200000e0000 */
        /* <DEDUP_REMOVED lines=12> */
[----:B------:R-:W-:Y:S01]  /*86d0*/  UISETP.GT.AND UP0, UPT, UR7, UR10, UPT ;  /* 0x0000000a0700728c */ /* 0x000fe2000bf04270 */
[-C--:B------:R-:W-:Y:S01]  /*86e0*/  FMUL.FTZ R130, R130, R15.reuse ;  /* 0x0000000f82827220 */ /* 0x080fe20000410000 */
[-C--:B------:R-:W-:Y:S01]  /*86f0*/  FMUL.FTZ R131, R131, R15.reuse ;  /* 0x0000000f83837220 */ /* 0x080fe20000410000 */
[----:B------:R-:W-:Y:S01]  /*8700*/  UMOV UR7, UR6 ;  /* 0x0000000600077c82 */ /* 0x000fe20008000000 */
[----:B------:R0:W-:Y:S01]  /*8710*/  STSM.16.M88.4 [R4+0x6000], R68 ;  /* 0x0060004404007844 */ /* 0x0001e20000000200 */
[----:B------:R-:W-:Y:S01]  /*8720*/  UMOV UR6, UR4 ;  /* 0x0000000400067c82 */ /* 0x000fe20008000000 */
[----:B------:R-:W-:Y:S01]  /*8730*/  PLOP3.LUT P1, PT, PT, PT, UP0, 0x80, 0x0 ;  /* 0x000000000000781c */ /* 0x000fe20003f2f008 */
[-C--:B------:R-:W-:Y:S01]  /*8740*/  FMUL.FTZ R134, R134, R15.reuse ;  /* 0x0000000f86867220 */ /* 0x080fe20000410000 */
[----:B------:R-:W-:Y:S01]  /*8750*/  @!PT LDS RZ, [RZ] ;  /* 0x00000000fffff984 */ /* 0x000fe20000000800 */
[----:B------:R-:W-:Y:S01]  /*8760*/  @!PT LDS RZ, [RZ] ;  /* 0x00000000fffff984 */ /* 0x000fe20000000800 */
[----:B------:R-:W-:Y:S01]  /*8770*/  @!PT LDS RZ, [RZ] ;  /* 0x00000000fffff984 */ /* 0x000fe20000000800 */
[----:B------:R-:W-:Y:S01]  /*8780*/  @!PT LDS RZ, [RZ] ;  /* 0x00000000fffff984 */ /* 0x000fe20000000800 */
[----:B------:R1:W-:Y:S06]  /*8790*/  MEMBAR.ALL.CTA ;  /* 0x0000000000007992 */ /* 0x0003ec0000008000 */
[----:B-1----:R-:W1:Y:S01]  /*87a0*/  FENCE.VIEW.ASYNC.S ;  /* 0x00000000000073c6 */ /* 0x002e620000000000 */
        /* <DEDUP_REMOVED lines=27> */
[----:B-1----:R-:W-:Y:S01]  /*8960*/  NOP ;  /* 0x0000000000007918 */ /* 0x002fe20000000000 */
[----:B0-----:R-:W-:Y:S05]  /*8970*/  @P1 BRA `(.L_x_11950) ;  /* 0xffffffe000001947 */ /* 0x001fea000383ffff */
.L_x_11939:
[----:B------:R-:W-:Y:S06]  /*8980*/  BAR.ARV 0x8, 0x200 ;  /* 0x0208000000007b1d */ /* 0x000fec0000002000 */
[----:B------:R-:W-:Y:S05]  /*8990*/  @!P0 BRA `(.L_x_11951) ;  /* 0x0000000000048947 */ /* 0x000fea0003800000 */
[----:B------:R-:W-:Y:S01]  /*89a0*/  BPT.TRAP 0x1 ;  /* 0x000000040000795c */ /* 0x000fe20000300000 */
.L_x_11951:
[----:B------:R-:W-:Y:S01]  /*89b0*/  R2UR UR6, R2 ;  /* 0x00000000020672ca */ /* 0x000fe200000e0000 */
[----:B------:R-:W-:-:S05]  /*89c0*/  IMAD.U32 R3, RZ, RZ, UR5 ;  /* 0x00000005ff037e24 */ /* 0x000fca000f8e00ff */
[----:B------:R-:W-:-:S07]  /*89d0*/  SHF.L.U32 R3, R3, 0x1f, RZ ;  /* 0x0000001f03037819 */ /* 0x000fce00000006ff */
[----:B------:R-:W-:-:S09]  /*89e0*/  ULEA UR6, UR4, UR6, 0x3 ;  /* 0x0000000604067291 */ /* 0x000fd2000f8e183f */
[----:B------:R0:W2:Y:S01]  /*89f0*/  SYNCS.PHASECHK.TRANS64.TRYWAIT P1, [UR6+0x2d850], R3 ;  /* 0x02d85003ff0075a7 */ /* 0x0000a20008020146 */
[----:B------:R-:W-:Y:S05]  /*8a00*/  @!P0 BRA `(.L_x_11952) ;  /* 0x0000000000048947 */ /* 0x000fea0003800000 */
[----:B------:R-:W-:Y:S01]  /*8a10*/  BPT.TRAP 0x1 ;  /* 0x000000040000795c */ /* 0x000fe20000300000 */
.L_x_11952:
[----:B--2---:R-:W-:Y:S05]  /*8a20*/  @P1 BRA `(.L_x_11953) ;  /* 0x0000000000081947 */ /* 0x004fea0003800000 */
[----:B------:R-:W2:Y:S02]  /*8a30*/  SYNCS.PHASECHK.TRANS64.TRYWAIT P1, [UR6+0x2d850], R3 ;  /* 0x02d85003ff0075a7 */ /* 0x000ea40008020146 */
[----:B--2---:R-:W-:Y:S05]  /*8a40*/  @!P1 BRA `(.L_x_11954) ;  /* 0x0000005c00349947 */ /* 0x004fea0003800000 */
.L_x_11953:
[----:B------:R-:W-:Y:S01]  /*8a50*/  R2UR UR5, R2 ;  /* 0x00000000020572ca */ /* 0x000fe200000e0000 */
[----:B------:R-:W-:Y:S01]  /*8a60*/  WARPGROUP.ARRIVE ;  /* 0x00000000000079c5 */ /* 0x000fe20000000000 */
[----:B------:R-:W-:Y:S01]  /*8a70*/  R2UR UR7, R141 ;  /* 0x000000008d0772ca */ /* 0x000fe200000e0000 */
[----:B------:R-:W-:Y:S01]  /*8a80*/  UMOV UR9, 0x40000040 ;  /* 0x4000004000097882 */ /* 0x000fe20000000000 */
[----:B------:R-:W-:Y:S01]  /*8a90*/  UMOV UR11, 0x80000020 ;  /* 0x80000020000b7882 */ /* 0x000fe20000000000 */
[----:B01----:R-:W0:Y:S01]  /*8aa0*/  SHFL.BFLY PT, R3, R6, 0x2, 0x1f ;  /* 0x0c401f0006037f89 */ /* 0x003e2200000e0000 */
[----:B------:R-:W-:-:S03]  /*8ab0*/  IMAD.MOV.U32 R8, RZ, RZ, RZ ;  /* 0x000000ffff087224 */ /* 0x000fc600078e00ff */
[----:B------:R-:W1:Y:S04]  /*8ac0*/  SHFL.BFLY PT, R2, R5, 0x2, 0x1f ;  /* 0x0c401f0005027f89 */ /* 0x000e6800000e0000 */
[----:B------:R-:W-:Y:S02]  /*8ad0*/  UIADD3 UR5, UR5, 0x400, URZ ;  /* 0x0000040005057890 */ /* 0x000fe4000fffe03f */
[----:B------:R-:W-:Y:S02]  /*8ae0*/  ULOP3.LUT UR7, UR7, 0x10000, URZ, 0xfc, !UPT ;  /* 0x0001000007077892 */ /* 0x000fe4000f8efc3f */
[----:B------:R-:W-:-:S04]  /*8af0*/  USHF.R.U32.HI UR5, URZ, 0x4, UR5 ;  /* 0x000000043f057899 */ /* 0x000fc80008011605 */
[----:B------:R-:W-:Y:S01]  /*8b00*/  ULOP3.LUT UR5, UR5, 0x3fff, URZ, 0xc0, !UPT ;  /* 0x00003fff05057892 */ /* 0x000fe2000f8ec03f */
[----:B------:R-:W-:-:S03]  /*8b10*/  UMOV UR8, UR7 ;  /* 0x0000000700087c82 */ /* 0x000fc60008000000 */
[----:B------:R-:W-:-:S04]  /*8b20*/  ULOP3.LUT UR5, UR5, 0x2000000, URZ, 0xfc, !UPT ;  /* 0x0200000005057892 */ /* 0x000fc8000f8efc3f */
[----:B------:R-:W-:Y:S01]  /*8b30*/  UIMAD UR4, UR4, 0x600, UR5 ;  /* 0x00000600040478a4 */ /* 0x000fe2000f8e0205 */
[----:B0-----:R-:W-:Y:S01]  /*8b40*/  FADD.FTZ R3, R3, R6 ;  /* 0x0000000603037221 */ /* 0x001fe20000010000 */
[----:B-1----:R-:W-:Y:S01]  /*8b50*/  FADD.FTZ R4, R2, R5 ;  /* 0x0000000502047221 */ /* 0x002fe20000010000 */
[----:B------:R-:W-:-:S03]  /*8b60*/  IMAD.MOV.U32 R5, RZ, RZ, RZ ;  /* 0x000000ffff057224 */ /* 0x000fc600078e00ff */
[----:B------:R-:W0:Y:S01]  /*8b70*/  SHFL.BFLY PT, R2, R3, 0x1, 0x1f ;  /* 0x0c201f0003027f89 */ /* 0x000e2200000e0000 */
[----:B------:R-:W-:Y:S02]  /*8b80*/  UMOV UR10, UR4 ;  /* 0x00000004000a7c82 */ /* 0x000fe40008000000 */
[----:B------:R-:W-:Y:S01]  /*8b90*/  HGMMA.64x96x16.F32.BF16 R88, gdesc[UR8].tnspB, R88, gsb0 ;  /* 0x41600000085879f0 */ /* 0x000fe20008001858 */
[----:B------:R-:W-:Y:S01]  /*8ba0*/  UIADD3 UR8, UR7, 0x2, URZ ;  /* 0x0000000207087890 */ /* 0x000fe2000fffe03f */
[----:B------:R-:W3:Y:S01]  /*8bb0*/  SHFL.BFLY PT, R7, R4, 0x1, 0x1f ;  /* 0x0c201f0004077f89 */ /* 0x000ee200000e0000 */
[----:B------:R-:W-:Y:S01]  /*8bc0*/  UIADD3 UR10, UR4, 0x40, URZ ;  /* 0x00000040040a7890 */ /* 0x000fe2000fffe03f */
[----:B------:R-:W-:Y:S01]  /*8bd0*/  UMOV UR9, 0x40000040 ;  /* 0x4000004000097882 */ /* 0x000fe20000000000 */
[----:B------:R-:W-:Y:S01]  /*8be0*/  UMOV UR11, 0x80000020 ;  /* 0x80000020000b7882 */ /* 0x000fe20000000000 */
[----:B0-----:R-:W-:Y:S01]  /*8bf0*/  FADD.FTZ R10, R3, R2 ;  /* 0x00000002030a7221 */ /* 0x001fe20000010000 */
[----:B------:R-:W-:-:S02]  /*8c00*/  IMAD.MOV.U32 R3, RZ, RZ, -0x800000 ;  /* 0xff800000ff037424 */ /* 0x000fc400078e00ff */
[----:B------:R-:W-:Y:S02]  /*8c10*/  IMAD.MOV.U32 R2, RZ, RZ, -0x800000 ;  /* 0xff800000ff027424 */ /* 0x000fe400078e00ff */
[----:B---3--:R-:W-:Y:S01]  /*8c20*/  FADD.FTZ R11, R4, R7 ;  /* 0x00000007040b7221 */ /* 0x008fe20000010000 */
[----:B------:R-:W-:Y:S01]  /*8c30*/  FSETP.NE.FTZ.AND P1, PT, R10, RZ, PT ;  /* 0x000000ff0a00720b */ /* 0x000fe20003f35000 */
[----:B------:R-:W-:Y:S02]  /*8c40*/  IMAD.U32 R7, RZ, RZ, UR31 ;  /* 0x0000001fff077e24 */ /* 0x000fe4000f8e00ff */
[----:B------:R-:W-:Y:S01]  /*8c50*/  IMAD.U32 R4, RZ, RZ, UR31 ;  /* 0x0000001fff047e24 */ /* 0x000fe2000f8e00ff */
        /* <DEDUP_REMOVED lines=59> */
.L_x_11955:
        /* <DEDUP_REMOVED lines=53> */
.L_x_11919:
[----:B------:R-:W-:Y:S05]  /*9360*/  @P0 BRA `(.L_x_11956) ;  /* 0x0000001000940947 */ /* 0x000fea0003800000 */
[----:B------:R-:W2:Y:S01]  /*9370*/  LDL R4, [R1] ;  /* 0x0000000001047983 */ /* 0x000ea20000100800 */
[----:B------:R-:W0:Y:S01]  /*9380*/  S2UR UR12, SR_CTAID.Z ;  /* 0x00000000000c79c3 */ /* 0x000e220000002700 */
[----:B------:R-:W-:Y:S01]  /*9390*/  ULDC.64 UR8, c[0x0][0xbd0] ;  /* 0x0002f40000087ab9 */ /* 0x000fe20000000a00 */
[----:B------:R-:W-:Y:S01]  /*93a0*/  BSSY B0, `(.L_x_11957) ;  /* 0x00000d5000007945 */ /* 0x000fe20003800000 */
[----:B------:R-:W1:Y:S01]  /*93b0*/  S2R R0, SR_TID.X ;  /* 0x0000000000007919 */ /* 0x000e620000002100 */
[----:B------:R-:W3:Y:S04]  /*93c0*/  S2R R21, SR_CTAID.X ;  /* 0x0000000000157919 */ /* 0x000ee80000002500 */
[----:B------:R-:W4:Y:S08]  /*93d0*/  S2UR UR11, SR_CTAID.Y ;  /* 0x00000000000b79c3 */ /* 0x000f300000002600 */
[----:B------:R-:W4:Y:S08]  /*93e0*/  LDC R20, c[0x0][0xc50] ;  /* 0x00031400ff147b82 */ /* 0x000f300000000800 */
[----:B------:R-:W5:Y:S01]  /*93f0*/  LDC.64 R18, c[0x0][0xb40] ;  /* 0x0002d000ff127b82 */ /* 0x000f620000000a00 */
[----:B0-----:R-:W-:-:S07]  /*9400*/  USHF.R.S32.HI UR10, URZ, 0x1f, UR12 ;  /* 0x0000001f3f0a7899 */ /* 0x001fce000801140c */
[----:B------:R-:W-:Y:S01]  /*9410*/  BAR.SYNC.DEFER_BLOCKING 0x1, 0x180 ;  /* 0x0046000000007b1d */ /* 0x000fe20000010000 */
[----:B--2---:R-:W-:Y:S01]  /*9420*/  R2UR UR13, R4 ;  /* 0x00000000040d72ca */ /* 0x004fe200000e0000 */
        /* <DEDUP_REMOVED lines=47> */
[----:B---3--:R-:W-:Y:S01]  /*9720*/  IMAD R12, R21, 0xc0, R8 ;  /* 0x000000c0150c7824 */ /* 0x008fe200078e0208 */
[----:B------:R-:W-:Y:S01]  /*9730*/  ULDC.64 UR8, c[0x0][0xb28] ;  /* 0x0002ca0000087ab9 */ /* 0x000fe20000000a00 */
[----:B------:R-:W-:Y:S02]  /*9740*/  IMAD R17, RZ, RZ, -UR13 ;  /* 0x8000000dff117e24 */ /* 0x000fe4000f8e02ff */
[----:B------:R-:W-:Y:S01]  /*9750*/  IMAD.WIDE.U32 R4, R14, UR12, R4 ;  /* 0x0000000c0e047c25 */ /* 0x000fe2000f8e0004 */
[----:B------:R-:W2:Y:S03]  /*9760*/  @P0 LDC R25, c[0x0][0xbec] ;  /* 0x0002fb00ff190b82 */ /* 0x000ea60000000800 */
[----:B------:R-:W-:-:S02]  /*9770*/  IMAD.U32 R9, RZ, RZ, UR5 ;  /* 0x00000005ff097e24 */ /* 0x000fc4000f8e00ff */
[----:B----4-:R-:W-:Y:S02]  /*9780*/  IMAD R23, R20, R17, UR11 ;  /* 0x0000000b14177e24 */ /* 0x010fe4000f8e0211 */
[----:B------:R-:W-:Y:S01]  /*9790*/  IMAD.U32 R8, RZ, RZ, UR4 ;  /* 0x00000004ff087e24 */ /* 0x000fe2000f8e00ff */
[----:B------:R-:W3:Y:S01]  /*97a0*/  @P0 LDC R22, c[0x0][0xbf0] ;  /* 0x0002fc00ff160b82 */ /* 0x000ee20000000800 */
[----:B0-----:R-:W-:Y:S01]  /*97b0*/  @P0 IMAD.HI.U32 R13, R12, R13, RZ ;  /* 0x0000000d0c0d0227 */ /* 0x001fe200078e00ff */
[----:B------:R-:W-:-:S03]  /*97c0*/  ULDC.64 UR4, c[0x0][0xbe0] ;  /* 0x0002f80000047ab9 */ /* 0x000fc60000000a00 */
[----:B------:R-:W-:Y:S01]  /*97d0*/  IMAD.U32 R9, RZ, RZ, UR6 ;  /* 0x00000006ff097e24 */ /* 0x000fe2000f8e00ff */
[----:B------:R-:W-:Y:S01]  /*97e0*/  ULDC.64 UR6, c[0x0][0xb48] ;  /* 0x0002d20000067ab9 */ /* 0x000fe20000000a00 */
[C---:B-----5:R-:W-:Y:S02]  /*97f0*/  IMAD R14, R18.reuse, UR10, RZ ;  /* 0x0000000a120e7c24 */ /* 0x060fe4000f8e02ff */
[----:B------:R-:W-:Y:S01]  /*9800*/  IMAD.MOV.U32 R11, RZ, RZ, R12 ;  /* 0x000000ffff0b7224 */ /* 0x000fe200078e000c */
[----:B-1----:R-:W-:Y:S01]  /*9810*/  @P0 SHF.R.U32.HI R11, RZ, R16, R13 ;  /* 0x00000010ff0b0219 */ /* 0x002fe2000001160d */
[----:B------:R-:W-:Y:S01]  /*9820*/  IMAD.IADD R5, R5, 0x1, R15 ;  /* 0x0000000105057824 */ /* 0x000fe200078e020f */
[----:B------:R-:W-:Y:S01]  /*9830*/  SHF.R.S32.HI R16, RZ, 0x1f, R23 ;  /* 0x0000001fff107819 */ /* 0x000fe20000011417 */
[----:B------:R-:W-:Y:S02]  /*9840*/  IMAD R15, R19, UR12, R14 ;  /* 0x0000000c130f7c24 */ /* 0x000fe4000f8e020e */
[----:B------:R-:W-:-:S04]  /*9850*/  IMAD.WIDE.U32 R8, R18, UR12, R8 ;  /* 0x0000000c12087c25 */ /* 0x000fc8000f8e0008 */
[----:B--2---:R-:W-:-:S04]  /*9860*/  @P0 IMAD.HI.U32 R25, R12, R25, RZ ;  /* 0x000000190c190227 */ /* 0x004fc800078e00ff */
[----:B------:R-:W-:Y:S02]  /*9870*/  IMAD.IADD R9, R9, 0x1, R15 ;  /* 0x0000000109097824 */ /* 0x000fe400078e020f */
[----:B------:R-:W-:Y:S02]  /*9880*/  IMAD R15, R16, UR6, RZ ;  /* 0x00000006100f7c24 */ /* 0x000fe4000f8e02ff */
[----:B------:R-:W-:-:S04]  /*9890*/  IMAD.WIDE.U32 R4, R23, UR4, R4 ;  /* 0x0000000417047c25 */ /* 0x000fc8000f8e0004 */
[----:B------:R-:W-:Y:S01]  /*98a0*/  IMAD.MOV.U32 R13, RZ, RZ, R12 ;  /* 0x000000ffff0d7224 */ /* 0x000fe200078e000c */
[----:B---3--:R-:W-:Y:S01]  /*98b0*/  @P0 SHF.R.U32.HI R13, RZ, R22, R25 ;  /* 0x00000016ff0d0219 */ /* 0x008fe20000011619 */
        /* <DEDUP_REMOVED lines=131> */
.L_x_11958:
[----:B------:R-:W-:Y:S05]  /*a0f0*/  BSYNC B0 ;  /* 0x0000000000007941 */ /* 0x000fea0003800000 */
.L_x_11957:
[----:B------:R-:W-:Y:S01]  /*a100*/  ISETP.GE.AND P0, PT, R18, R19, PT ;  /* 0x000000131200720c */ /* 0x000fe20003f06270 */
[----:B0-----:R0:W1:Y:S04]  /*a110*/  SHFL.IDX PT, R15, R22, 0x1, 0x1c1f ;  /* 0x003c1f00160f7f89 */ /* 0x00106800000e0000 */
[----:B------:R0:W0:Y:S08]  /*a120*/  SHFL.IDX PT, R14, R20, 0x1, 0x1c1f ;  /* 0x003c1f00140e7f89 */ /* 0x00003000000e0000 */
        /* <DEDUP_REMOVED lines=24> */
[--C-:B01----:R-:W-:Y:S01]  /*a2b0*/  @!P2 IMAD.WIDE R2, R7, 0x4, R14.reuse ;  /* 0x000000040702a825 */ /* 0x103fe200078e020e */
        /* <DEDUP_REMOVED lines=48> */
.L_x_11956:
        /* <DEDUP_REMOVED lines=22> */
[----:B-1----:R-:W-:-:S05]  /*a720*/  @P0 IMAD.HI.U32 R4, R0, R7, RZ ;  /* 0x0000000700040227 */ /* 0x002fca00078e00ff */
[----:B---3--:R-:W-:Y:S02]  /*a730*/  @P0 SHF.R.U32.HI R5, RZ, R9, R4 ;  /* 0x00000009ff050219 */ /* 0x008fe40000011604 */
[----:B--2---:R-:W-:-:S13]  /*a740*/  R2UR UR11, R2 ;  /* 0x00000000020b72ca */ /* 0x004fda00000e0000 */
        /* <DEDUP_REMOVED lines=37> */
.L_x_11915:
        /* <DEDUP_REMOVED lines=18> */
.L_x_11959:
[----:B------:R-:W-:Y:S01]  /*aac0*/  ULDC UR42, c[0x0][0xc50] ;  /* 0x00031400002a7ab9 */ /* 0x000fe20000000800 */
[----:B------:R-:W-:Y:S01]  /*aad0*/  UMOV UR39, UR6 ;  /* 0x0000000600277c82 */ /* 0x000fe20008000000 */
[----:B------:R-:W-:-:S11]  /*aae0*/  UISETP.NE.AND UP0, UPT, UR42, 0x1, UPT ;  /* 0x000000012a00788c */ /* 0x000fd6000bf05270 */
[----:B------:R-:W-:Y:S01]  /*aaf0*/  @UP0 ULDC UR4, c[0x0][0xc54] ;  /* 0x0003150000040ab9 */ /* 0x000fe20000000800 */
[----:B------:R-:W-:Y:S01]  /*ab00*/  @UP0 ULDC UR7, c[0x0][0xc58] ;  /* 0x0003160000070ab9 */ /* 0x000fe20000000800 */
[----:B------:R-:W-:-:S04]  /*ab10*/  UIMAD.WIDE.U32 UR4, UR6, UR4, URZ ;  /* 0x00000004060472a5 */ /* 0x000fc8000f8e003f */
[----:B------:R-:W-:-:S12]  /*ab20*/  @UP0 USHF.R.U32.HI UR39, URZ, UR7, UR5 ;  /* 0x000000073f270299 */ /* 0x000fd80008011605 */
.L_x_11960:
        /* <DEDUP_REMOVED lines=8> */
[----:B------:R-:W-:Y:S01]  /*abb0*/  ULDC UR6, c[0x0][0x448] ;  /* 0x0001120000067ab9 */ /* 0x000fe20000000800 */
[----:B------:R-:W-:Y:S01]  /*abc0*/  ULDC.64 UR4, c[0x0][0x418] ;  /* 0x0001060000047ab9 */ /* 0x000fe20000000a00 */
[----:B------:R-:W-:-:S05]  /*abd0*/  IMAD.MOV.U32 R22, RZ, RZ, RZ ;  /* 0x000000ffff167224 */ /* 0x000fca00078e00ff */
[----:B------:R-:W1:Y:S01]  /*abe0*/  S2UR UR46, SR_CTAID.X ;  /* 0x00000000002e79c3 */ /* 0x000e620000002500 */
[----:B------:R-:W-:Y:S02]  /*abf0*/  UISETP.NE.AND UP1, UPT, UR6, 0x1, UPT ;  /* 0x000000010600788c */ /* 0x000fe4000bf25270 */
[----:B------:R-:W-:Y:S01]  /*ac00*/  UISETP.NE.U32.AND UP0, UPT, UR4, URZ, UPT ;  /* 0x0000003f0400728c */ /* 0x000fe2000bf05070 */
[----:B------:R-:W-:Y:S02]  /*ac10*/  UMOV UR6, 0xc0 ;  /* 0x000000c000067882 */ /* 0x000fe40000000000 */
[----:B------:R-:W-:Y:S01]  /*ac20*/  ULDC UR4, c[0x0][0x424] ;  /* 0x0001090000047ab9 */ /* 0x000fe20000000800 */
[----:B------:R-:W-:Y:S01]  /*ac30*/  UISETP.NE.AND.EX UP0, UPT, UR5, URZ, UPT, UP0 ;  /* 0x0000003f0500728c */ /* 0x000fe2000bf05300 */
[----:B------:R-:W-:Y:S01]  /*ac40*/  ULDC UR7, c[0x0][0x2f0] ;  /* 0x0000bc0000077ab9 */ /* 0x000fe20000000800 */
[----:B------:R-:W-:Y:S02]  /*ac50*/  ULDC UR8, c[0x0][0x288] ;  /* 0x0000a20000087ab9 */ /* 0x000fe40000000800 */
[----:B------:R-:W-:Y:S01]  /*ac60*/  USEL UR40, UR4, 0x1, UP0 ;  /* 0x0000000104287887 */ /* 0x000fe20008000000 */
[----:B------:R-:W-:Y:S01]  /*ac70*/  @UP1 ULDC UR5, c[0x0][0x44c] ;  /* 0x0001130000051ab9 */ /* 0x000fe20000000800 */
[----:B0-----:R-:W-:-:S04]  /*ac80*/  ISETP.NE.U32.AND P0, PT, R2, RZ, PT ;  /* 0x000000ff0200720c */ /* 0x001fc80003f05070 */
[----:B------:R-:W-:Y:S01]  /*ac90*/  ISETP.NE.AND.EX P0, PT, R3, RZ, PT, P0 ;  /* 0x000000ff0300720c */ /* 0x000fe20003f05300 */
[----:B-1----:R-:W-:Y:S02]  /*aca0*/  UIMAD UR6, UR46, UR6, 0xbf ;  /* 0x000000bf2e0674a4 */ /* 0x002fe4000f8e0206 */
        /* <DEDUP_REMOVED lines=57> */
.L_x_11962:
[----:B------:R-:W-:Y:S02]  /*b040*/  UIMAD UR48, UR42, UR38, URZ ;  /* 0x000000262a3072a4 */ /* 0x000fe4000f8e023f */
[----:B------:R-:W-:Y:S02]  /*b050*/  IMAD.U32 R2, RZ, RZ, UR38 ;  /* 0x00000026ff027e24 */ /* 0x000fe4000f8e00ff */
        /* <DEDUP_REMOVED lines=29> */
.L_x_11963:
        /* <DEDUP_REMOVED lines=20> */
.L_x_11965:
        /* <DEDUP_REMOVED lines=15> */
.L_x_11964:
        /* <DEDUP_REMOVED lines=57> */
.L_x_12008:
        /* <DEDUP_REMOVED lines=14> */
.L_x_11967:
        /* <DEDUP_REMOVED lines=26> */
.L_x_12009:
        /* <DEDUP_REMOVED lines=76> */
.L_x_12019:
        /* <DEDUP_REMOVED lines=20> */
.L_x_11970:
        /* <DEDUP_REMOVED lines=30> */
.L_x_11971:
[----:B------:R-:W0:Y:S01]  /*c250*/  S2R R13, SR_TID.X ;  /* 0x00000000000d7919 */ /* 0x000e220000002100 */
[----:B------:R-:W-:Y:S01]  /*c260*/  UISETP.NE.AND UP0, UPT, UR47, URZ, UPT ;  /* 0x0000003f2f00728c */ /* 0x000fe2000bf05270 */
[----:B------:R-:W-:Y:S01]  /*c270*/  IMAD.U32 R4, RZ, RZ, UR36 ;  /* 0x00000024ff047e24 */ /* 0x000fe2000f8e00ff */
[----:B------:R-:W-:Y:S01]  /*c280*/  ULDC.64 UR4, c[0x0][0x2e0] ;  /* 0x0000b80000047ab9 */ /* 0x000fe20000000a00 */
[----:B------:R-:W-:Y:S01]  /*c290*/  IMAD.U32 R7, RZ, RZ, UR46 ;  /* 0x0000002eff077e24 */ /* 0x000fe2000f8e00ff */
[----:B------:R-:W1:Y:S01]  /*c2a0*/  LDC R20, c[0x0][0x448] ;  /* 0x00011200ff147b82 */ /* 0x000e620000000800 */
[----:B------:R-:W-:Y:S01]  /*c2b0*/  IMAD.U32 R3, RZ, RZ, UR45 ;  /* 0x0000002dff037e24 */ /* 0x000fe2000f8e00ff */
[----:B------:R-:W-:Y:S01]  /*c2c0*/  PLOP3.LUT P1, PT, PT, PT, UP0, 0x80, 0x0 ;  /* 0x000000000000781c */ /* 0x000fe20003f2f008 */
[----:B------:R-:W-:Y:S01]  /*c2d0*/  IMAD.MOV.U32 R2, RZ, RZ, R4 ;  /* 0x000000ffff027224 */ /* 0x000fe200078e0004 */
[----:B------:R-:W-:Y:S01]  /*c2e0*/  PLOP3.LUT P0, PT, PT, PT, UP0, 0x80, 0x0 ;  /* 0x000000000000781c */ /* 0x000fe20003f0f008 */
[----:B------:R-:W-:-:S02]  /*c2f0*/  IMAD R25, R25, UR4, RZ ;  /* 0x0000000419197c24 */ /* 0x000fc4000f8e02ff */
[----:B------:R-:W-:Y:S01]  /*c300*/  IMAD.WIDE.U32 R2, R24, UR4, R2 ;  /* 0x0000000418027c25 */ /* 0x000fe2000f8e0002 */
[----:B------:R-:W-:-:S03]  /*c310*/  @UP0 ULDC UR4, c[0x0][0x44c] ;  /* 0x0001130000040ab9 */ /* 0x000fc60000000800 */
[----:B------:R-:W-:Y:S02]  /*c320*/  IMAD.U32 R5, RZ, RZ, UR37 ;  /* 0x00000025ff057e24 */ /* 0x000fe4000f8e00ff */
[----:B------:R-:W-:-:S04]  /*c330*/  IMAD R25, R24, UR5, R25 ;  /* 0x0000000518197c24 */ /* 0x000fc8000f8e0219 */
[----:B------:R-:W-:Y:S01]  /*c340*/  IMAD.IADD R3, R3, 0x1, R25 ;  /* 0x0000000103037824 */ /* 0x000fe200078e0219 */
[C---:B0-----:R-:W-:Y:S01]  /*c350*/  LOP3.LUT R21, R13.reuse, 0x7f, RZ, 0xc0, !PT ;  /* 0x0000007f0d157812 */ /* 0x041fe200078ec0ff */
[----:B------:R-:W-:-:S03]  /*c360*/  IMAD.SHL.U32 R13, R13, 0x8, RZ ;  /* 0x000000080d0d7824 */ /* 0x000fc600078e00ff */
[----:B------:R-:W-:Y:S02]  /*c370*/  SHF.R.U32.HI R21, RZ, 0x2, R21 ;  /* 0x00000002ff157819 */ /* 0x000fe40000011615 */
[----:B------:R-:W-:-:S03]  /*c380*/  LOP3.LUT R13, R13, 0x18, RZ, 0xc0, !PT ;  /* 0x000000180d0d7812 */ /* 0x000fc600078ec0ff */
[----:B------:R-:W-:Y:S01]  /*c390*/  IMAD.IADD R0, R23, 0x1, R21 ;  /* 0x0000000117007824 */ /* 0x000fe200078e0215 */
[C---:B------:R-:W-:Y:S02]  /*c3a0*/  LOP3.LUT R14, R13.reuse, 0x20, RZ, 0xfc, !PT ;  /* 0x000000200d0e7812 */ /* 0x040fe400078efcff */
[----:B------:R-:W-:Y:S01]  /*c3b0*/  LOP3.LUT R13, R13, 0x40, RZ, 0xfc, !PT ;  /* 0x000000400d0d7812 */ /* 0x000fe200078efcff */
[----:B------:R-:W-:-:S04]  /*c3c0*/  IMAD R7, R7, 0xc0, R0 ;  /* 0x000000c007077824 */ /* 0x000fc800078e0200 */
[C---:B------:R-:W-:Y:S01]  /*c3d0*/  @P1 IMAD.HI.U32 R0, R7.reuse, UR4, RZ ;  /* 0x0000000407001c27 */ /* 0x040fe2000f8e00ff */
[----:B------:R-:W-:Y:S01]  /*c3e0*/  PLOP3.LUT P1, PT, PT, PT, UP0, 0x80, 0x0 ;  /* 0x000000000000781c */ /* 0x000fe20003f2f008 */
[----:B------:R-:W-:Y:S02]  /*c3f0*/  @UP0 ULDC UR4, c[0x0][0x450] ;  /* 0x0001140000040ab9 */ /* 0x000fe40000000800 */
[----:B------:R-:W-:Y:S01]  /*c400*/  IMAD.MOV.U32 R5, RZ, RZ, R7 ;  /* 0x000000ffff057224 */ /* 0x000fe200078e0007 */
[----:B------:R-:W-:Y:S01]  /*c410*/  @P0 SHF.R.U32.HI R5, RZ, UR4, R0 ;  /* 0x00000004ff050c19 */ /* 0x000fe20008011600 */
[----:B------:R-:W-:Y:S01]  /*c420*/  VIADD R0, R7, 0x80 ;  /* 0x0000008007007836 */ /* 0x000fe20000000000 */
[----:B------:R-:W-:Y:S01]  /*c430*/  PLOP3.LUT P0, PT, PT, PT, UP0, 0x80, 0x0 ;  /* 0x000000000000781c */ /* 0x000fe20003f0f008 */
[----:B------:R-:W-:Y:S02]  /*c440*/  @UP0 ULDC UR4, c[0x0][0x44c] ;  /* 0x0001130000040ab9 */ /* 0x000fe40000000800 */
[----:B------:R-:W-:-:S02]  /*c450*/  IMAD.MOV.U32 R10, RZ, RZ, R0 ;  /* 0x000000ffff0a7224 */ /* 0x000fc400078e0000 */
        /* <DEDUP_REMOVED lines=31> */
[----:B------:R-:W-:Y:S01]  /*c650*/  IMAD.IADD R9, R5, 0x1, R8 ;  /* 0x0000000105097824 */ /* 0x000fe200078e0208 */
[----:B------:R-:W-:-:S04]  /*c660*/  IADD3 R3, R3, R6, RZ ;  /* 0x0000000603037210 */ /* 0x000fc80007ffe0ff */
        /* <DEDUP_REMOVED lines=10> */
[----:B------:R-:W-:Y:S01]  /*c710*/  IMAD.U32 R0, RZ, RZ, UR46 ;  /* 0x0000002eff007e24 */ /* 0x000fe2000f8e00ff */
        /* <DEDUP_REMOVED lines=9> */
[----:B------:R-:W-:Y:S02]  /*c7b0*/  IMAD R0, R0, 0xc0, R3 ;  /* 0x000000c000007824 */ /* 0x000fe400078e0203 */
        /* <DEDUP_REMOVED lines=48> */
.L_x_12032:
        /* <DEDUP_REMOVED lines=14> */
.L_x_11974:
[----:B------:R-:W-:Y:S05]  /*cba0*/  BSYNC B0 ;  /* 0x0000000000007941 */ /* 0x000fea0003800000 */
.L_x_11973:
        /* <DEDUP_REMOVED lines=11> */
.L_x_12033:
[----:B------:R-:W-:Y:S01]  /*cc60*/  IMAD.MOV.U32 R21, RZ, RZ, RZ ;  /* 0x000000ffff157224 */ /* 0x000fe200078e00ff */
[----:B------:R-:W-:Y:S06]  /*cc70*/  @!P0 BRA `(.L_x_11976) ;  /* 0x0000000c00c88947 */ /* 0x000fec0003800000 */
[----:B0-----:R-:W0:Y:S01]  /*cc80*/  S2R R2, SR_TID.X ;  /* 0x0000000000027919 */ /* 0x001e220000002100 */
[----:B------:R-:W-:Y:S01]  /*cc90*/  UIADD3 UR4, UR42, 0x1, URZ ;  /* 0x000000012a047890 */ /* 0x000fe2000fffe03f */
[----:B------:R-:W-:Y:S01]  /*cca0*/  LOP3.LUT R0, RZ, UR41, RZ, 0x33, !PT ;  /* 0x00000029ff007c12 */ /* 0x000fe2000f8e33ff */
[----:B------:R-:W-:Y:S01]  /*ccb0*/  ULOP3.LUT UR5, URZ, UR43, URZ, 0x33, !UPT ;  /* 0x0000002b3f057292 */ /* 0x000fe2000f8e333f */
[----:B------:R-:W1:Y:S01]  /*ccc0*/  S2R R4, SR_TID.X ;  /* 0x0000000000047919 */ /* 0x000e620000002100 */
[----:B------:R-:W-:Y:S01]  /*ccd0*/  UIMAD UR4, UR4, UR38, URZ ;  /* 0x00000026040472a4 */ /* 0x000fe2000f8e023f */
[----:B------:R-:W-:Y:S01]  /*cce0*/  BSSY B0, `(.L_x_11976) ;  /* 0x00000eb000007945 */ /* 0x000fe20003800000 */
[----:B------:R-:W-:-:S04]  /*ccf0*/  IMAD.MOV.U32 R20, RZ, RZ, RZ ;  /* 0x000000ffff147224 */ /* 0x000fc800078e00ff */
[----:B------:R-:W-:Y:S01]  /*cd00*/  LOP3.LUT R3, RZ, UR4, RZ, 0x33, !PT ;  /* 0x00000004ff037c12 */ /* 0x000fe2000f8e33ff */
[----:B------:R-:W-:-:S03]  /*cd10*/  ULDC UR4, c[0x0][0x2f4] ;  /* 0x0000bd0000047ab9 */ /* 0x000fc60000000800 */
[----:B------:R-:W-:-:S04]  /*cd20*/  VIMNMX3 R0, R0, UR5, R3, !PT ;  /* 0x0000000500007c0f */ /* 0x000fc8000f800103 */
        /* <DEDUP_REMOVED lines=19> */
.L_x_11989:
        /* <DEDUP_REMOVED lines=29> */
.L_x_11977:
[----:B------:R-:W-:Y:S01]  /*d030*/  LEA R7, R21, UR44, 0x3 ;  /* 0x0000002c15077c11 */ /* 0x000fe2000f8e18ff */
[----:B------:R-:W-:Y:S01]  /*d040*/  BSSY B1, `(.L_x_11978) ;  /* 0x0000004000017945 */ /* 0x000fe20003800000 */
[----:B------:R-:W-:-:S04]  /*d050*/  SHF.L.U32 R2, R24, 0x1f, RZ ;  /* 0x0000001f18027819 */ /* 0x000fc800000006ff */
[----:B------:R-:W0:Y:S02]  /*d060*/  SYNCS.PHASECHK.TRANS64.TRYWAIT P0, [R7+URZ+0x2d840], R2 ;  /* 0x02d84002070075a7 */ /* 0x000e24000800017f */
[----:B0-----:R-:W-:Y:S05]  /*d070*/  @!P0 BRA `(.L_x_11979) ;  /* 0x00000024006c8947 */ /* 0x001fea0003800000 */
.L_x_12034:
[----:B------:R-:W-:Y:S05]  /*d080*/  BSYNC B1 ;  /* 0x0000000000017941 */ /* 0x000fea0003800000 */
.L_x_11978:
        /* <DEDUP_REMOVED lines=58> */
.L_x_12044:
        /* <DEDUP_REMOVED lines=11> */
.L_x_11981:
        /* <DEDUP_REMOVED lines=10> */
.L_x_11982:
[----:B------:R2:W-:Y:S01]  /*d580*/  SYNCS.ARRIVE.TRANS64.A1T0 RZ, [R7+URZ+0x2d830], RZ ;  /* 0x02d830ff07ff79a7 */ /* 0x0005e2000810003f */
[----:B------:R-:W-:Y:S05]  /*d590*/  @!P5 BRA `(.L_x_11983) ;  /* 0x000000000004d947 */ /* 0x000fea0003800000 */
[----:B------:R-:W-:Y:S01]  /*d5a0*/  BPT.TRAP 0x1 ;  /* 0x000000040000795c */ /* 0x000fe20000300000 */
.L_x_11983:
[----:B-1----:R-:W-:Y:S01]  /*d5b0*/  SHF.L.U32 R2, R22, 0x1f, RZ ;  /* 0x0000001f16027819 */ /* 0x002fe200000006ff */
[----:B------:R-:W-:Y:S01]  /*d5c0*/  BSSY B1, `(.L_x_11984) ;  /* 0x0000004000017945 */ /* 0x000fe20003800000 */
[----:B--2---:R-:W-:-:S04]  /*d5d0*/  LEA R7, R20, UR44, 0x3 ;  /* 0x0000002c14077c11 */ /* 0x004fc8000f8e18ff */
[----:B------:R-:W1:Y:S02]  /*d5e0*/  SYNCS.PHASECHK.TRANS64.TRYWAIT P0, [R7+URZ+0x2d860], R2 ;  /* 0x02d86002070075a7 */ /* 0x000e64000800017f */
[----:B-1----:R-:W-:Y:S05]  /*d5f0*/  @!P0 BRA `(.L_x_11985) ;  /* 0x0000002400748947 */ /* 0x002fea0003800000 */
.L_x_12045:
[----:B------:R-:W-:Y:S05]  /*d600*/  BSYNC B1 ;  /* 0x0000000000017941 */ /* 0x000fea0003800000 */
.L_x_11984:
        /* <DEDUP_REMOVED lines=36> */
.L_x_12055:
        /* <DEDUP_REMOVED lines=23> */
.L_x_11987:
        /* <DEDUP_REMOVED lines=10> */
.L_x_11988:
        /* <DEDUP_REMOVED lines=20> */
.L_x_11976:
[----:B------:R-:W-:-:S13]  /*dba0*/  LOP3.LUT P0, RZ, R16, 0x8, RZ, 0xc0, !PT ;  /* 0x0000000810ff7812 */ /* 0x000fda000780c0ff */
[----:B------:R-:W-:Y:S05]  /*dbb0*/  @!P0 BRA `(.L_x_11990) ;  /* 0x0000000000048947 */ /* 0x000fea0003800000 */
[----:B------:R-:W-:Y:S01]  /*dbc0*/  BPT.TRAP 0x1 ;  /* 0x000000040000795c */ /* 0x000fe20000300000 */
.L_x_11990:
        /* <DEDUP_REMOVED lines=12> */
.L_x_12056:
[----:B------:R-:W-:Y:S05]  /*dc90*/  BSYNC B0 ;  /* 0x0000000000007941 */ /* 0x000fea0003800000 */
.L_x_11991:
        /* <DEDUP_REMOVED lines=48> */
.L_x_12066:
        /* <DEDUP_REMOVED lines=14> */
.L_x_11994:
        /* <DEDUP_REMOVED lines=10> */
.L_x_11995:
[----:B0-----:R-:W-:Y:S01]  /*e120*/  VIADD R2, R21, 0x1 ;  /* 0x0000000115027836 */ /* 0x001fe20000000000 */
[----:B------:R0:W-:Y:S04]  /*e130*/  SYNCS.ARRIVE.TRANS64.A1T0 RZ, [R0+URZ+0x2d850], RZ ;  /* 0x02d850ff00ff79a7 */ /* 0x0001e8000810003f */
[----:B------:R-:W-:-:S04]  /*e140*/  ISETP.NE.AND P0, PT, R2, 0x2, PT ;  /* 0x000000020200780c */ /* 0x000fc80003f05270 */
[----:B------:R-:W-:Y:S02]  /*e150*/  SEL R3, RZ, 0x1, P0 ;  /* 0x00000001ff037807 */ /* 0x000fe40000000000 */
[----:B------:R-:W-:Y:S02]  /*e160*/  SEL R2, R2, RZ, P0 ;  /* 0x000000ff02027207 */ /* 0x000fe40000000000 */
[----:B0-----:R-:W-:-:S07]  /*e170*/  LOP3.LUT R0, R24, R3, RZ, 0x3c, !PT ;  /* 0x0000000318007212 */ /* 0x001fce00078e3cff */
.L_x_11961:
[----:B------:R-:W0:Y:S01]  /*e180*/  S2R R4, SR_CgaCtaId ;  /* 0x0000000000047919 */ /* 0x000e220000008800 */
[----:B------:R-:W-:Y:S02]  /*e190*/  MOV R3, 0x400 ;  /* 0x0000040000037802 */ /* 0x000fe40000000f00 */
[----:B------:R-:W-:Y:S02]  /*e1a0*/  SHF.L.U32 R6, R6, 0x1f, RZ ;  /* 0x0000001f06067819 */ /* 0x000fe400000006ff */
[----:B0-----:R-:W-:-:S04]  /*e1b0*/  LEA R7, R4, R3, 0x18 ;  /* 0x0000000304077211 */ /* 0x001fc800078ec0ff */
[----:B------:R-:W0:Y:S02]  /*e1c0*/  SYNCS.PHASECHK.TRANS64.TRYWAIT P0, [R7+URZ+0x2d820], R6 ;  /* 0x02d82006070075a7 */ /* 0x000e24000800017f */
[----:B0-----:R-:W-:Y:S05]  /*e1d0*/  @!P0 BRA `(.L_x_11996) ;  /* 0x0000002400748947 */ /* 0x001fea0003800000 */
.L_x_12067:
[----:B------:R-:W-:-:S03]  /*e1e0*/  UMOV UR4, 0xffffffff ;  /* 0xffffffff00047882 */ /* 0x000fc60000000000 */
[----:B------:R-:W-:Y:S05]  /*e1f0*/  BRA.DIV UR4, `(.L_x_11997) ;  /* 0x0000002604807947 */ /* 0x000fea000b800000 */
[----:B------:R-:W1:Y:S02]  /*e200*/  S2R R3, SR_TID.X ;  /* 0x0000000000037919 */ /* 0x000e640000002100 */
[----:B-1----:R-:W-:-:S04]  /*e210*/  SHF.R.U32.HI R3, RZ, 0x5, R3 ;  /* 0x00000005ff037819 */ /* 0x002fc80000011603 */
[----:B------:R-:W-:-:S05]  /*e220*/  LOP3.LUT R3, R3, 0x3, RZ, 0xc0, !PT ;  /* 0x0000000303037812 */ /* 0x000fca00078ec0ff */
[----:B------:R1:W2:Y:S02]  /*e230*/  SHFL.IDX PT, R14, R3, RZ, 0x1f ;  /* 0x00001fff030e7589 */ /* 0x0002a400000e0000 */
.L_x_12070:
[----:B--2---:R-:W-:-:S13]  /*e240*/  ISETP.NE.AND P0, PT, R14, RZ, PT ;  /* 0x000000ff0e00720c */ /* 0x004fda0003f05270 */
[----:B------:R-:W-:Y:S05]  /*e250*/  @P0 BRA `(.L_x_11917) ;  /* 0x0000000000900947 */ /* 0x000fea0003800000 */
[----:B------:R-:W-:-:S03]  /*e260*/  UMOV UR4, 0xffffffff ;  /* 0xffffffff00047882 */ /* 0x000fc60000000000 */
[----:B------:R-:W-:Y:S05]  /*e270*/  BRA.DIV UR4, `(.L_x_11998) ;  /* 0x0000002604947947 */ /* 0x000fea000b800000 */
[----:B------:R-:W-:-:S13]  /*e280*/  ELECT P6, URZ, PT ;  /* 0x00000000003f782f */ /* 0x000fda00038c0000 */
.L_x_12073:
        /* <DEDUP_REMOVED lines=8> */
.L_x_11999:
[----:B------:R-:W-:Y:S01]  /*e310*/  IMAD R5, R2, 0x8, R7 ;  /* 0x0000000802057824 */ /* 0x000fe200078e0207 */
[----:B------:R-:W-:Y:S01]  /*e320*/  SHF.L.U32 R4, R0, 0x1f, RZ ;  /* 0x0000001f00047819 */ /* 0x000fe200000006ff */
[----:B------:R-:W-:-:S03]  /*e330*/  VIADD R2, R2, 0x1 ;  /* 0x0000000102027836 */ /* 0x000fc60000000000 */
[----:B------:R-:W1:Y:S02]  /*e340*/  SYNCS.PHASECHK.TRANS64.TRYWAIT P1, [R5+URZ+0x2d840], R4 ;  /* 0x02d84004050075a7 */ /* 0x000e64000802017f */
[----:B------:R-:W-:-:S04]  /*e350*/  ISETP.NE.AND P2, PT, R2, 0x2, PT ;  /* 0x000000020200780c */ /* 0x000fc80003f45270 */
[----:B------:R-:W-:Y:S01]  /*e360*/  SEL R3, RZ, 0x1, P2 ;  /* 0x00000001ff037807 */ /* 0x000fe20001000000 */
[----:B-1----:R-:W-:Y:S08]  /*e370*/  @!P1 BRA `(.L_x_12000) ;  /* 0x0000002400749947 */ /* 0x002ff00003800000 */
.L_x_12074:
[----:B------:R-:W-:Y:S02]  /*e380*/  SEL R2, R2, RZ, P2 ;  /* 0x000000ff02027207 */ /* 0x000fe40001000000 */
[----:B------:R-:W-:Y:S01]  /*e390*/  LOP3.LUT R0, R0, R3, RZ, 0x3c, !PT ;  /* 0x0000000300007212 */ /* 0x000fe200078e3cff */
[----:B------:R-:W-:Y:S06]  /*e3a0*/  @!P0 BRA `(.L_x_12001) ;  /* 0x0000000000048947 */ /* 0x000fec0003800000 */
[----:B------:R-:W-:Y:S01]  /*e3b0*/  BPT.TRAP 0x1 ;  /* 0x000000040000795c */ /* 0x000fe20000300000 */
.L_x_12001:
[----:B------:R-:W-:Y:S01]  /*e3c0*/  IMAD R3, R2, 0x8, R7 ;  /* 0x0000000802037824 */ /* 0x000fe200078e0207 */
[----:B------:R-:W-:-:S04]  /*e3d0*/  SHF.L.U32 R0, R0, 0x1f, RZ ;  /* 0x0000001f00007819 */ /* 0x000fc800000006ff */
[----:B------:R-:W2:Y:S02]  /*e3e0*/  SYNCS.PHASECHK.TRANS64.TRYWAIT P1, [R3+URZ+0x2d840], R0 ;  /* 0x02d84000030075a7 */ /* 0x000ea4000802017f */
[----:B--2---:R-:W-:Y:S05]  /*e3f0*/  @!P1 BRA `(.L_x_12002) ;  /* 0x0000002400689947 */ /* 0x004fea0003800000 */
.L_x_12075:
[----:B------:R-:W-:Y:S05]  /*e400*/  @!P0 BRA `(.L_x_12003) ;  /* 0x0000000000048947 */ /* 0x000fea0003800000 */
[----:B------:R-:W-:Y:S01]  /*e410*/  BPT.TRAP 0x1 ;  /* 0x000000040000795c */ /* 0x000fe20000300000 */
.L_x_12003:
[----:B------:R-:W3:Y:S02]  /*e420*/  SYNCS.PHASECHK.TRANS64.TRYWAIT P1, [R5+URZ+0x2d860], R4 ;  /* 0x02d86004050075a7 */ /* 0x000ee4000802017f */
[----:B---3--:R-:W-:Y:S05]  /*e430*/  @!P1 BRA `(.L_x_12004) ;  /* 0x00000024006c9947 */ /* 0x008fea0003800000 */
.L_x_12076:
[----:B------:R-:W-:Y:S05]  /*e440*/  @!P0 BRA `(.L_x_12005) ;  /* 0x0000000000048947 */ /* 0x000fea0003800000 */
[----:B------:R-:W-:Y:S01]  /*e450*/  BPT.TRAP 0x1 ;  /* 0x000000040000795c */ /* 0x000fe20000300000 */
.L_x_12005:
[----:B----4-:R4:W0:Y:S02]  /*e460*/  SYNCS.PHASECHK.TRANS64.TRYWAIT P0, [R3+URZ+0x2d860], R0 ;  /* 0x02d86000030075a7 */ /* 0x010824000800017f */
[----:B0-----:R-:W-:Y:S05]  /*e470*/  @!P0 NANOSLEEP.SYNCS 0x989680 ;  /* 0x009896800000895d */ /* 0x001fea0003900000 */
[----:B------:R-:W0:Y:S02]  /*e480*/  @!P0 SYNCS.PHASECHK.TRANS64 P0, [R3+URZ+0x2d860], R0 ;  /* 0x02d86000030085a7 */ /* 0x000e24000800007f */
[----:B0-----:R-:W-:Y:S05]  /*e490*/  @!P0 BRA `(.L_x_12005) ;  /* 0xfffffffc00f08947 */ /* 0x001fea000383ffff */
.L_x_11917:
[----:B------:R-:W-:Y:S05]  /*e4a0*/  BSYNC B6 ;  /* 0x0000000000067941 */ /* 0x000fea0003800000 */
.L_x_11914:
[----:B------:R-:W-:Y:S05]  /*e4b0*/  EXIT ;  /* 0x000000000000794d */ /* 0x000fea0003800000 */
.L_x_11921:
[----:B------:R-:W-:-:S13]  /*e4c0*/  R2UR UR4, R2 ;  /* 0x00000000020472ca */ /* 0x000fda00000e0000 */
[----:B0-----:R-:W-:-:S04]  /*e4d0*/  IMAD.U32 R3, RZ, RZ, UR4 ;  /* 0x00000004ff037e24 */ /* 0x001fc8000f8e00ff */
[----:B------:R0:W1:Y:S03]  /*e4e0*/  SYNCS.PHASECHK.TRANS64.TRYWAIT P0, [R3+URZ+0x2d800], R0 ;  /* 0x02d80000030075a7 */ /* 0x000066000800017f */
[----:B-1----:R-:W-:Y:S05]  /*e4f0*/  @!P0 NANOSLEEP.SYNCS 0x989680 ;  /* 0x009896800000895d */ /* 0x002fea0003900000 */
[----:B------:R-:W1:Y:S02]  /*e500*/  @!P0 SYNCS.PHASECHK.TRANS64 P0, [R3+URZ+0x2d800], R0 ;  /* 0x02d80000030085a7 */ /* 0x000e64000800007f */
[----:B-1----:R-:W-:Y:S05]  /*e510*/  @!P0 BRA `(.L_x_11921) ;  /* 0xfffffffc00e88947 */ /* 0x002fea000383ffff */
[----:B------:R-:W-:Y:S05]  /*e520*/  BRA `(.L_x_12006) ;  /* 0xffffff2c00a87947 */ /* 0x000fea000383ffff */
.L_x_11925:
[----:B------:R-:W-:-:S13]  /*e530*/  R2UR UR4, R2 ;  /* 0x00000000020472ca */ /* 0x000fda00000e0000 */
[----:B-1----:R-:W-:-:S04]  /*e540*/  IMAD.U32 R3, RZ, RZ, UR4 ;  /* 0x00000004ff037e24 */ /* 0x002fc8000f8e00ff */
[----:B------:R1:W2:Y:S03]  /*e550*/  SYNCS.PHASECHK.TRANS64.TRYWAIT P1, [R3+URZ+0x2d830], R0 ;  /* 0x02d83000030075a7 */ /* 0x0002a6000802017f */
[----:B--2---:R-:W-:Y:S05]  /*e560*/  @!P1 NANOSLEEP.SYNCS 0x989680 ;  /* 0x009896800000995d */ /* 0x004fea0003900000 */
[----:B------:R-:W2:Y:S02]  /*e570*/  @!P1 SYNCS.PHASECHK.TRANS64 P1, [R3+URZ+0x2d830], R0 ;  /* 0x02d83000030095a7 */ /* 0x000ea4000802007f */
[----:B--2---:R-:W-:Y:S05]  /*e580*/  @!P1 BRA `(.L_x_11925) ;  /* 0xfffffffc00e89947 */ /* 0x004fea000383ffff */
[----:B------:R-:W-:Y:S05]  /*e590*/  BRA `(.L_x_11924) ;  /* 0xffffff2c00d07947 */ /* 0x000fea000383ffff */
.L_x_11931:
[----:B--2---:R-:W-:-:S04]  /*e5a0*/  IMAD.U32 R17, RZ, RZ, UR4 ;  /* 0x00000004ff117e24 */ /* 0x004fc8000f8e00ff */
[----:B------:R2:W3:Y:S03]  /*e5b0*/  SYNCS.PHASECHK.TRANS64.TRYWAIT P1, [R17+URZ+0x2d830], R0 ;  /* 0x02d83000110075a7 */ /* 0x0004e6000802017f */
[----:B---3--:R-:W-:Y:S05]  /*e5c0*/  @!P1 NANOSLEEP.SYNCS 0x989680 ;  /* 0x009896800000995d */ /* 0x008fea0003900000 */
[----:B------:R-:W3:Y:S02]  /*e5d0*/  @!P1 SYNCS.PHASECHK.TRANS64 P1, [R17+URZ+0x2d830], R0 ;  /* 0x02d83000110095a7 */ /* 0x000ee4000802007f */
[----:B---3--:R-:W-:Y:S05]  /*e5e0*/  @!P1 BRA `(.L_x_11931) ;  /* 0xfffffffc00ec9947 */ /* 0x008fea000383ffff */
[----:B------:R-:W-:Y:S05]  /*e5f0*/  BRA `(.L_x_11928) ;  /* 0xffffff5400f47947 */ /* 0x000fea000383ffff */
.L_x_11935:
[----:B-1----:R-:W-:-:S04]  /*e600*/  IMAD.U32 R17, RZ, RZ, UR10 ;  /* 0x0000000aff117e24 */ /* 0x002fc8000f8e00ff */
[----:B------:R1:W2:Y:S03]  /*e610*/  SYNCS.PHASECHK.TRANS64.TRYWAIT P1, [R17+URZ+0x2d850], R0 ;  /* 0x02d85000110075a7 */ /* 0x0002a6000802017f */
[----:B--2---:R-:W-:Y:S05]  /*e620*/  @!P1 NANOSLEEP.SYNCS 0x989680 ;  /* 0x009896800000995d */ /* 0x004fea0003900000 */
[----:B------:R-:W2:Y:S02]  /*e630*/  @!P1 SYNCS.PHASECHK.TRANS64 P1, [R17+URZ+0x2d850], R0 ;  /* 0x02d85000110095a7 */ /* 0x000ea4000802007f */
[----:B--2---:R-:W-:Y:S05]  /*e640*/  @!P1 BRA `(.L_x_11935) ;  /* 0xfffffffc00ec9947 */ /* 0x004fea000383ffff */
[----:B------:R-:W-:Y:S05]  /*e650*/  BRA `(.L_x_11932) ;  /* 0xffffff5800b07947 */ /* 0x000fea000383ffff */
.L_x_11943:
[----:B--2---:R-:W-:-:S04]  /*e660*/  IMAD.U32 R19, RZ, RZ, UR10 ;  /* 0x0000000aff137e24 */ /* 0x004fc8000f8e00ff */
[----:B------:R2:W3:Y:S03]  /*e670*/  SYNCS.PHASECHK.TRANS64.TRYWAIT P1, [R19+URZ+0x2d830], R0 ;  /* 0x02d83000130075a7 */ /* 0x0004e6000802017f */
[----:B---3--:R-:W-:Y:S05]  /*e680*/  @!P1 NANOSLEEP.SYNCS 0x989680 ;  /* 0x009896800000995d */ /* 0x008fea0003900000 */
[----:B------:R-:W3:Y:S02]  /*e690*/  @!P1 SYNCS.PHASECHK.TRANS64 P1, [R19+URZ+0x2d830], R0 ;  /* 0x02d83000130095a7 */ /* 0x000ee4000802007f */
[----:B---3--:R-:W-:Y:S05]  /*e6a0*/  @!P1 BRA `(.L_x_11943) ;  /* 0xfffffffc00ec9947 */ /* 0x008fea000383ffff */
[----:B------:R-:W-:Y:S05]  /*e6b0*/  BRA `(.L_x_11940) ;  /* 0xffffff8400007947 */ /* 0x000fea000383ffff */
.L_x_11947:
[----:B-1----:R-:W-:-:S04]  /*e6c0*/  IMAD.U32 R19, RZ, RZ, UR10 ;  /* 0x0000000aff137e24 */ /* 0x002fc8000f8e00ff */
[----:B------:R1:W2:Y:S03]  /*e6d0*/  SYNCS.PHASECHK.TRANS64.TRYWAIT P1, [R19+URZ+0x2d850], R0 ;  /* 0x02d85000130075a7 */ /* 0x0002a6000802017f */
[----:B--2---:R-:W-:Y:S05]  /*e6e0*/  @!P1 NANOSLEEP.SYNCS 0x989680 ;  /* 0x009896800000995d */ /* 0x004fea0003900000 */
[----:B------:R-:W2:Y:S02]  /*e6f0*/  @!P1 SYNCS.PHASECHK.TRANS64 P1, [R19+URZ+0x2d850], R0 ;  /* 0x02d85000130095a7 */ /* 0x000ea4000802007f */
[----:B--2---:R-:W-:Y:S05]  /*e700*/  @!P1 BRA `(.L_x_11947) ;  /* 0xfffffffc00ec9947 */ /* 0x004fea000383ffff */
[----:B------:R-:W-:Y:S05]  /*e710*/  BRA `(.L_x_11944) ;  /* 0xffffff8400a87947 */ /* 0x000fea000383ffff */
.L_x_11954:
[----:B-1----:R-:W-:-:S04]  /*e720*/  IMAD.U32 R4, RZ, RZ, UR6 ;  /* 0x00000006ff047e24 */ /* 0x002fc8000f8e00ff */
[----:B------:R1:W2:Y:S03]  /*e730*/  SYNCS.PHASECHK.TRANS64.TRYWAIT P1, [R4+URZ+0x2d850], R3 ;  /* 0x02d85003040075a7 */ /* 0x0002a6000802017f */
[----:B--2---:R-:W-:Y:S05]  /*e740*/  @!P1 NANOSLEEP.SYNCS 0x989680 ;  /* 0x009896800000995d */ /* 0x004fea0003900000 */
[----:B------:R-:W2:Y:S02]  /*e750*/  @!P1 SYNCS.PHASECHK.TRANS64 P1, [R4+URZ+0x2d850], R3 ;  /* 0x02d85003040095a7 */ /* 0x000ea4000802007f */
[----:B--2---:R-:W-:Y:S05]  /*e760*/  @!P1 BRA `(.L_x_11954) ;  /* 0xfffffffc00ec9947 */ /* 0x004fea000383ffff */
[----:B------:R-:W-:Y:S05]  /*e770*/  BRA `(.L_x_11953) ;  /* 0xffffffa000b47947 */ /* 0x000fea000383ffff */
.L_x_11966:
[----:B------:R-:W-:Y:S02]  /*e780*/  IMAD.MOV.U32 R13, RZ, RZ, R18 ;  /* 0x000000ffff0d7224 */ /* 0x000fe400078e0012 */
[----:B------:R-:W-:Y:S02]  /*e790*/  IMAD.MOV.U32 R12, RZ, RZ, RZ ;  /* 0x000000ffff0c7224 */ /* 0x000fe400078e00ff */
[----:B------:R-:W-:Y:S02]  /*e7a0*/  IMAD.MOV.U32 R11, RZ, RZ, 0x1f ;  /* 0x0000001fff0b7424 */ /* 0x000fe400078e00ff */
[----:B------:R-:W-:-:S07]  /*e7b0*/  IMAD.MOV.U32 R15, RZ, RZ, -0x1 ;  /* 0xffffffffff0f7424 */ /* 0x000fce00078e00ff */
[----:B-----5:R-:W-:Y:S05]  /*e7c0*/  WARPSYNC.COLLECTIVE R15, `(.L_x_12007) ;  /* 0x000000000f087348 */ /* 0x020fea0003c00000 */
[----:B------:R0:W1:Y:S02]  /*e7d0*/  SHFL.IDX P6, R14, R13, R12, R11 ;  /* 0x0000000c0d0e7389 */ /* 0x00006400000c000b */
[----:B01---5:R-:W-:Y:S01]  /*e7e0*/  ENDCOLLECTIVE ;  /* 0x000000000000791b */ /* 0x023fe20003800000 */
.L_x_12007:
[----:B------:R-:W-:Y:S05]  /*e7f0*/  BRA `(.L_x_12008) ;  /* 0xffffffcc00fc7947 */ /* 0x000fea000383ffff */
.L_x_11968:
[----:B0-----:R-:W-:-:S04]  /*e800*/  IMAD.U32 R3, RZ, RZ, UR44 ;  /* 0x0000002cff037e24 */ /* 0x001fc8000f8e00ff */
[----:B------:R0:W1:Y:S03]  /*e810*/  SYNCS.PHASECHK.TRANS64.TRYWAIT P0, [R3+URZ+0x2d840], R10 ;  /* 0x02d8400a030075a7 */ /* 0x000066000800017f */
[----:B-1----:R-:W-:Y:S05]  /*e820*/  @!P0 NANOSLEEP.SYNCS 0x989680 ;  /* 0x009896800000895d */ /* 0x002fea0003900000 */
[----:B------:R-:W1:Y:S02]  /*e830*/  @!P0 SYNCS.PHASECHK.TRANS64 P0, [R3+URZ+0x2d840], R10 ;  /* 0x02d8400a030085a7 */ /* 0x000e64000800007f */
[----:B-1----:R-:W-:Y:S05]  /*e840*/  @!P0 BRA `(.L_x_11968) ;  /* 0xfffffffc00ec8947 */ /* 0x002fea000383ffff */
[----:B------:R-:W-:Y:S05]  /*e850*/  BRA `(.L_x_12009) ;  /* 0xffffffd000847947 */ /* 0x000fea000383ffff */
.L_x_11969:
        /* <DEDUP_REMOVED lines=8> */
.L_x_12011:
[----:B------:R-:W-:Y:S05]  /*e8e0*/  BSYNC B0 ;  /* 0x0000000000007941 */ /* 0x000fea0003800000 */
.L_x_12010:
        /* <DEDUP_REMOVED lines=9> */
.L_x_12012:
        /* <DEDUP_REMOVED lines=9> */
.L_x_12013:
        /* <DEDUP_REMOVED lines=14> */
.L_x_12014:
[----:B------:R-:W-:Y:S01]  /*eaf0*/  @P0 LEA R25, R28, UR44, 0x1 ;  /* 0x0000002c1c190c11 */ /* 0x000fe2000f8e08ff */
[----:B------:R-:W-:Y:S02]  /*eb00*/  IMAD.MOV.U32 R13, RZ, RZ, R9 ;  /* 0x000000ffff0d7224 */ /* 0x000fe400078e0009 */
[----:B------:R-:W-:Y:S02]  /*eb10*/  IMAD.MOV.U32 R12, RZ, RZ, 0x2 ;  /* 0x00000002ff0c7424 */ /* 0x000fe400078e00ff */
[----:B------:R-:W-:-:S07]  /*eb20*/  IMAD.MOV.U32 R5, RZ, RZ, R14 ;  /* 0x000000ffff057224 */ /* 0x000fce00078e000e */
[----:B------:R-:W-:Y:S05]  /*eb30*/  WARPSYNC.COLLECTIVE R15, `(.L_x_12015) ;  /* 0x000000000f087348 */ /* 0x000fea0003c00000 */
[----:B------:R0:W1:Y:S02]  /*eb40*/  SHFL.IDX P6, R14, R13, R12, R11 ;  /* 0x0000000c0d0e7389 */ /* 0x00006400000c000b */
[----:B01----:R-:W-:Y:S01]  /*eb50*/  ENDCOLLECTIVE ;  /* 0x000000000000791b */ /* 0x003fe20003800000 */
.L_x_12015:
        /* <DEDUP_REMOVED lines=14> */
.L_x_12016:
        /* <DEDUP_REMOVED lines=11> */
.L_x_12017:
        /* <DEDUP_REMOVED lines=16> */
.L_x_12018:
[----:B------:R-:W-:Y:S05]  /*edf0*/  BRA `(.L_x_12019) ;  /* 0xffffffd0004c7947 */ /* 0x000fea000383ffff */
.L_x_11972:
[----:B------:R-:W-:Y:S02]  /*ee00*/  IMAD.MOV.U32 R13, RZ, RZ, R9 ;  /* 0x000000ffff0d7224 */ /* 0x000fe400078e0009 */
[----:B------:R-:W-:Y:S02]  /*ee10*/  IMAD.MOV.U32 R12, RZ, RZ, RZ ;  /* 0x000000ffff0c7224 */ /* 0x000fe400078e00ff */
[----:B------:R-:W-:Y:S02]  /*ee20*/  IMAD.MOV.U32 R11, RZ, RZ, 0x1c1f ;  /* 0x00001c1fff0b7424 */ /* 0x000fe400078e00ff */
[----:B------:R-:W-:Y:S02]  /*ee30*/  IMAD.MOV.U32 R15, RZ, RZ, -0x1 ;  /* 0xffffffffff0f7424 */ /* 0x000fe400078e00ff */
[----:B------:R-:W-:Y:S02]  /*ee40*/  IMAD.U32 R0, RZ, RZ, UR46 ;  /* 0x0000002eff007e24 */ /* 0x000fe4000f8e00ff */
[----:B------:R-:W-:-:S07]  /*ee50*/  IMAD.MOV.U32 R24, RZ, RZ, 0x1 ;  /* 0x00000001ff187424 */ /* 0x000fce00078e00ff */
[----:B------:R-:W-:Y:S05]  /*ee60*/  WARPSYNC.COLLECTIVE R15, `(.L_x_12020) ;  /* 0x000000000f087348 */ /* 0x000fea0003c00000 */
[----:B------:R0:W1:Y:S02]  /*ee70*/  SHFL.IDX P6, R14, R13, R12, R11 ;  /* 0x0000000c0d0e7389 */ /* 0x00006400000c000b */
[----:B01----:R-:W-:Y:S01]  /*ee80*/  ENDCOLLECTIVE ;  /* 0x000000000000791b */ /* 0x003fe20003800000 */
.L_x_12020:
[----:B------:R-:W-:-:S04]  /*ee90*/  IMAD R0, R0, 0xc0, R21 ;  /* 0x000000c000007824 */ /* 0x000fc800078e0215 */
[----:B------:R-:W-:Y:S02]  /*eea0*/  VIADD R5, R0, 0x20 ;  /* 0x0000002000057836 */ /* 0x000fe40000000000 */
[----:B------:R-:W-:Y:S02]  /*eeb0*/  IMAD.MOV.U32 R13, RZ, RZ, R7 ;  /* 0x000000ffff0d7224 */ /* 0x000fe400078e0007 */
[----:B------:R-:W-:-:S07]  /*eec0*/  IMAD.MOV.U32 R2, RZ, RZ, R14 ;  /* 0x000000ffff027224 */ /* 0x000fce00078e000e */
[----:B------:R-:W-:Y:S05]  /*eed0*/  WARPSYNC.COLLECTIVE R15, `(.L_x_12021) ;  /* 0x000000000f087348 */ /* 0x000fea0003c00000 */
[----:B------:R0:W1:Y:S02]  /*eee0*/  SHFL.IDX P6, R14, R13, R12, R11 ;  /* 0x0000000c0d0e7389 */ /* 0x00006400000c000b */
[----:B01----:R-:W-:Y:S01]  /*eef0*/  ENDCOLLECTIVE ;  /* 0x000000000000791b */ /* 0x003fe20003800000 */
.L_x_12021:
[----:B------:R-:W-:Y:S01]  /*ef00*/  ULDC UR4, c[0x0][0x288] ;  /* 0x0000a20000047ab9 */ /* 0x000fe20000000800 */
[----:B------:R-:W-:Y:S02]  /*ef10*/  IMAD.MOV.U32 R3, RZ, RZ, R2 ;  /* 0x000000ffff037224 */ /* 0x000fe400078e0002 */
[----:B------:R-:W-:-:S05]  /*ef20*/  IMAD R6, R20, UR4, RZ ;  /* 0x0000000414067c24 */ /* 0x000fca000f8e02ff */
[----:B------:R-:W-:Y:S01]  /*ef30*/  ISETP.GE.AND P2, PT, R0, R6, PT ;  /* 0x000000060000720c */ /* 0x000fe20003f46270 */
[----:B------:R-:W-:Y:S01]  /*ef40*/  IMAD.MOV.U32 R13, RZ, RZ, R9 ;  /* 0x000000ffff0d7224 */ /* 0x000fe200078e0009 */
[----:B------:R-:W-:-:S11]  /*ef50*/  MOV R12, 0x1 ;  /* 0x00000001000c7802 */ /* 0x000fd60000000f00 */
[----:B------:R-:W-:Y:S01]  /*ef60*/  @!P2 LEA R21, R28, UR44, 0x1 ;  /* 0x0000002c1c15ac11 */ /* 0x000fe2000f8e08ff */
[----:B------:R-:W-:-:S07]  /*ef70*/  IMAD.MOV.U32 R2, RZ, RZ, R14 ;  /* 0x000000ffff027224 */ /* 0x000fce00078e000e */
[----:B------:R-:W-:Y:S05]  /*ef80*/  WARPSYNC.COLLECTIVE R15, `(.L_x_12022) ;  /* 0x000000000f087348 */ /* 0x000fea0003c00000 */
[----:B------:R0:W1:Y:S02]  /*ef90*/  SHFL.IDX P6, R14, R13, R12, R11 ;  /* 0x0000000c0d0e7389 */ /* 0x00006400000c000b */
[----:B01----:R-:W-:Y:S01]  /*efa0*/  ENDCOLLECTIVE ;  /* 0x000000000000791b */ /* 0x003fe20003800000 */
.L_x_12022:
        /* <DEDUP_REMOVED lines=13> */
.L_x_12023:
        /* <DEDUP_REMOVED lines=9> */
.L_x_12024:
        /* <DEDUP_REMOVED lines=13> */
.L_x_12025:
        /* <DEDUP_REMOVED lines=8> */
.L_x_12026:
        /* <DEDUP_REMOVED lines=12> */
.L_x_12027:
        /* <DEDUP_REMOVED lines=10> */
.L_x_12028:
        /* <DEDUP_REMOVED lines=13> */
.L_x_12029:
[----:B------:R-:W-:Y:S01]  /*f490*/  @!P2 LEA R7, R28, UR44, 0x1 ;  /* 0x0000002c1c07ac11 */ /* 0x000fe2000f8e08ff */
[----:B------:R-:W-:Y:S02]  /*f4a0*/  IMAD.MOV.U32 R13, RZ, RZ, R8 ;  /* 0x000000ffff0d7224 */ /* 0x000fe400078e0008 */
[----:B------:R-:W-:Y:S02]  /*f4b0*/  IMAD.MOV.U32 R12, RZ, RZ, 0x1 ;  /* 0x00000001ff0c7424 */ /* 0x000fe400078e00ff */
[----:B------:R-:W-:-:S07]  /*f4c0*/  IMAD.MOV.U32 R2, RZ, RZ, R14 ;  /* 0x000000ffff027224 */ /* 0x000fce00078e000e */
[----:B------:R-:W-:Y:S05]  /*f4d0*/  WARPSYNC.COLLECTIVE R15, `(.L_x_12030) ;  /* 0x000000000f087348 */ /* 0x000fea0003c00000 */
[----:B------:R0:W1:Y:S02]  /*f4e0*/  SHFL.IDX P6, R14, R13, R12, R11 ;  /* 0x0000000c0d0e7389 */ /* 0x00006400000c000b */
[----:B01----:R-:W-:Y:S01]  /*f4f0*/  ENDCOLLECTIVE ;  /* 0x000000000000791b */ /* 0x003fe20003800000 */
.L_x_12030:
        /* <DEDUP_REMOVED lines=12> */
.L_x_12031:
[----:B------:R-:W-:Y:S05]  /*f5c0*/  BRA `(.L_x_12032) ;  /* 0xffffffd4003c7947 */ /* 0x000fea000383ffff */
.L_x_11975:
[----:B0-----:R-:W-:-:S04]  /*f5d0*/  IMAD.U32 R3, RZ, RZ, UR44 ;  /* 0x0000002cff037e24 */ /* 0x001fc8000f8e00ff */
[----:B------:R0:W1:Y:S03]  /*f5e0*/  SYNCS.PHASECHK.TRANS64.TRYWAIT P1, [R3+URZ+0x2d820], R0 ;  /* 0x02d82000030075a7 */ /* 0x000066000802017f */
[----:B-1----:R-:W-:Y:S05]  /*f5f0*/  @!P1 NANOSLEEP.SYNCS 0x989680 ;  /* 0x009896800000995d */ /* 0x002fea0003900000 */
[----:B------:R-:W1:Y:S02]  /*f600*/  @!P1 SYNCS.PHASECHK.TRANS64 P1, [R3+URZ+0x2d820], R0 ;  /* 0x02d82000030095a7 */ /* 0x000e64000802007f */
[----:B-1----:R-:W-:Y:S05]  /*f610*/  @!P1 BRA `(.L_x_11975) ;  /* 0xfffffffc00ec9947 */ /* 0x002fea000383ffff */
[----:B------:R-:W-:Y:S05]  /*f620*/  BRA `(.L_x_12033) ;  /* 0xffffffd4008c7947 */ /* 0x000fea000383ffff */
.L_x_11979:
[----:B0-----:R0:W1:Y:S02]  /*f630*/  SYNCS.PHASECHK.TRANS64.TRYWAIT P0, [R7+URZ+0x2d840], R2 ;  /* 0x02d84002070075a7 */ /* 0x001064000800017f */
[----:B-1----:R-:W-:Y:S05]  /*f640*/  @!P0 NANOSLEEP.SYNCS 0x989680 ;  /* 0x009896800000895d */ /* 0x002fea0003900000 */
[----:B------:R-:W1:Y:S02]  /*f650*/  @!P0 SYNCS.PHASECHK.TRANS64 P0, [R7+URZ+0x2d840], R2 ;  /* 0x02d84002070085a7 */ /* 0x000e64000800007f */
[----:B-1----:R-:W-:Y:S05]  /*f660*/  @!P0 BRA `(.L_x_11979) ;  /* 0xfffffffc00f08947 */ /* 0x002fea000383ffff */
[----:B------:R-:W-:Y:S05]  /*f670*/  BRA `(.L_x_12034) ;  /* 0xffffffd800807947 */ /* 0x000fea000383ffff */
.L_x_11980:
        /* <DEDUP_REMOVED lines=8> */
.L_x_12036:
[----:B------:R-:W-:Y:S05]  /*f700*/  BSYNC B1 ;  /* 0x0000000000017941 */ /* 0x000fea0003800000 */
.L_x_12035:
        /* <DEDUP_REMOVED lines=13> */
.L_x_12037:
        /* <DEDUP_REMOVED lines=8> */
.L_x_12038:
        /* <DEDUP_REMOVED lines=14> */
.L_x_12039:
[----:B------:R-:W-:Y:S02]  /*f940*/  IMAD.MOV.U32 R13, RZ, RZ, R19 ;  /* 0x000000ffff0d7224 */ /* 0x000fe400078e0013 */
[----:B------:R-:W-:Y:S02]  /*f950*/  IMAD.MOV.U32 R12, RZ, RZ, 0x2 ;  /* 0x00000002ff0c7424 */ /* 0x000fe400078e00ff */
[----:B------:R-:W-:-:S07]  /*f960*/  IMAD.MOV.U32 R2, RZ, RZ, R14 ;  /* 0x000000ffff027224 */ /* 0x000fce00078e000e */
[----:B------:R-:W-:Y:S05]  /*f970*/  WARPSYNC.COLLECTIVE R15, `(.L_x_12040) ;  /* 0x000000000f087348 */ /* 0x000fea0003c00000 */
[----:B------:R0:W1:Y:S02]  /*f980*/  SHFL.IDX P6, R14, R13, R12, R11 ;  /* 0x0000000c0d0e7389 */ /* 0x00006400000c000b */
[----:B01----:R-:W-:Y:S01]  /*f990*/  ENDCOLLECTIVE ;  /* 0x000000000000791b */ /* 0x003fe20003800000 */
.L_x_12040:
        /* <DEDUP_REMOVED lines=13> */
.L_x_12041:
[----:B------:R-:W-:Y:S02]  /*fa70*/  IMAD.MOV.U32 R13, RZ, RZ, R19 ;  /* 0x000000ffff0d7224 */ /* 0x000fe400078e0013 */
[----:B------:R-:W-:Y:S02]  /*fa80*/  IMAD.MOV.U32 R12, RZ, RZ, 0x3 ;  /* 0x00000003ff0c7424 */ /* 0x000fe400078e00ff */
[----:B------:R-:W-:-:S07]  /*fa90*/  IMAD.MOV.U32 R2, RZ, RZ, R14 ;  /* 0x000000ffff027224 */ /* 0x000fce00078e000e */
[----:B------:R-:W-:Y:S05]  /*faa0*/  WARPSYNC.COLLECTIVE R15, `(.L_x_12042) ;  /* 0x000000000f087348 */ /* 0x000fea0003c00000 */
[----:B------:R0:W1:Y:S02]  /*fab0*/  SHFL.IDX P6, R14, R13, R12, R11 ;  /* 0x0000000c0d0e7389 */ /* 0x00006400000c000b */
[----:B01----:R-:W-:Y:S01]  /*fac0*/  ENDCOLLECTIVE ;  /* 0x000000000000791b */ /* 0x003fe20003800000 */
.L_x_12042:
        /* <DEDUP_REMOVED lines=14> */
.L_x_12043:
[----:B------:R-:W-:Y:S01]  /*fbb0*/  IMAD.MOV.U32 R2, RZ, RZ, R14 ;  /* 0x000000ffff027224 */ /* 0x000fe200078e000e */
[----:B------:R-:W-:Y:S06]  /*fbc0*/  BRA `(.L_x_12044) ;  /* 0xffffffd800187947 */ /* 0x000fec000383ffff */
.L_x_11985:
[----:B-1----:R1:W2:Y:S02]  /*fbd0*/  SYNCS.PHASECHK.TRANS64.TRYWAIT P0, [R7+URZ+0x2d860], R2 ;  /* 0x02d86002070075a7 */ /* 0x0022a4000800017f */
[----:B--2---:R-:W-:Y:S05]  /*fbe0*/  @!P0 NANOSLEEP.SYNCS 0x989680 ;  /* 0x009896800000895d */ /* 0x004fea0003900000 */
[----:B------:R-:W2:Y:S02]  /*fbf0*/  @!P0 SYNCS.PHASECHK.TRANS64 P0, [R7+URZ+0x2d860], R2 ;  /* 0x02d86002070085a7 */ /* 0x000ea4000800007f */
[----:B--2---:R-:W-:Y:S05]  /*fc00*/  @!P0 BRA `(.L_x_11985) ;  /* 0xfffffffc00f08947 */ /* 0x004fea000383ffff */
[----:B------:R-:W-:Y:S05]  /*fc10*/  BRA `(.L_x_12045) ;  /* 0xffffffd800787947 */ /* 0x000fea000383ffff */
.L_x_11986:
        /* <DEDUP_REMOVED lines=8> */
.L_x_12047:
[----:B------:R-:W-:Y:S05]  /*fca0*/  BSYNC B1 ;  /* 0x0000000000017941 */ /* 0x000fea0003800000 */
.L_x_12046:
        /* <DEDUP_REMOVED lines=9> */
.L_x_12048:
[----:B------:R-:W-:Y:S02]  /*fd40*/  IMAD.MOV.U32 R13, RZ, RZ, R18 ;  /* 0x000000ffff0d7224 */ /* 0x000fe400078e0012 */
[----:B------:R-:W-:Y:S01]  /*fd50*/  IMAD.MOV.U32 R12, RZ, RZ, 0x1 ;  /* 0x00000001ff0c7424 */ /* 0x000fe200078e00ff */
[----:B------:R-:W-:-:S13]  /*fd60*/  IADD3 R2, P0, R14, R4, RZ ;  /* 0x000000040e027210 */ /* 0x000fda0007f1e0ff */
[----:B------:R-:W-:Y:S05]  /*fd70*/  WARPSYNC.COLLECTIVE R15, `(.L_x_12049) ;  /* 0x000000000f087348 */ /* 0x000fea0003c00000 */
[----:B------:R0:W1:Y:S02]  /*fd80*/  SHFL.IDX P6, R14, R13, R12, R11 ;  /* 0x0000000c0d0e7389 */ /* 0x00006400000c000b */
[----:B01----:R-:W-:Y:S01]  /*fd90*/  ENDCOLLECTIVE ;  /* 0x000000000000791b */ /* 0x003fe20003800000 */
.L_x_12049:
        /* <DEDUP_REMOVED lines=15> */
.L_x_12050:
[----:B------:R-:W-:Y:S02]  /*fe90*/  IMAD.MOV.U32 R13, RZ, RZ, R18 ;  /* 0x000000ffff0d7224 */ /* 0x000fe400078e0012 */
[----:B------:R-:W-:Y:S01]  /*fea0*/  IMAD.MOV.U32 R12, RZ, RZ, 0x2 ;  /* 0x00000002ff0c7424 */ /* 0x000fe200078e00ff */
[----:B------:R-:W-:-:S13]  /*feb0*/  IADD3 R2, P0, R14, R4, RZ ;  /* 0x000000040e027210 */ /* 0x000fda0007f1e0ff */
[----:B------:R-:W-:Y:S05]  /*fec0*/  WARPSYNC.COLLECTIVE R15, `(.L_x_12051) ;  /* 0x000000000f087348 */ /* 0x000fea0003c00000 */
[----:B------:R0:W1:Y:S02]  /*fed0*/  SHFL.IDX P6, R14, R13, R12, R11 ;  /* 0x0000000c0d0e7389 */ /* 0x00006400000c000b */
[----:B01----:R-:W-:Y:S01]  /*fee0*/  ENDCOLLECTIVE ;  /* 0x000000000000791b */ /* 0x003fe20003800000 */
.L_x_12051:
        /* <DEDUP_REMOVED lines=15> */
.L_x_12052:
[----:B------:R-:W-:Y:S02]  /*ffe0*/  IMAD.MOV.U32 R13, RZ, RZ, R18 ;  /* 0x000000ffff0d7224 */ /* 0x000fe400078e0012 */
[----:B------:R-:W-:Y:S01]  /*fff0*/  IMAD.MOV.U32 R12, RZ, RZ, 0x3 ;  /* 0x00000003ff0c7424 */ /* 0x000fe200078e00ff */
[----:B------:R-:W-:-:S13]  /*10000*/  IADD3 R2, P0, R14, R4, RZ ;  /* 0x000000040e027210 */ /* 0x000fda0007f1e0ff */
[----:B------:R-:W-:Y:S05]  /*10010*/  WARPSYNC.COLLECTIVE R15, `(.L_x_12053) ;  /* 0x000000000f087348 */ /* 0x000fea0003c00000 */
[----:B------:R0:W1:Y:S02]  /*10020*/  SHFL.IDX P6, R14, R13, R12, R11 ;  /* 0x0000000c0d0e7389 */ /* 0x00006400000c000b */
[----:B01----:R-:W-:Y:S01]  /*10030*/  ENDCOLLECTIVE ;  /* 0x000000000000791b */ /* 0x003fe20003800000 */
.L_x_12053:
        /* <DEDUP_REMOVED lines=12> */
.L_x_12054:
[----:B------:R-:W-:Y:S01]  /*10100*/  @!PT LDS RZ, [RZ] ;  /* 0x00000000fffff984 */ /* 0x000fe20000000800 */
[----:B------:R-:W-:Y:S01]  /*10110*/  @!PT LDS RZ, [RZ] ;  /* 0x00000000fffff984 */ /* 0x000fe20000000800 */
[----:B------:R-:W-:Y:S01]  /*10120*/  @!PT LDS RZ, [RZ] ;  /* 0x00000000fffff984 */ /* 0x000fe20000000800 */
[----:B------:R0:W-:Y:S01]  /*10130*/  LDGSTS.E.BYPASS.LTC128B.128 [R8+0x3400], desc[UR60][R2.64+0x40], !P0 ;  /* 0x0340004002087fae */ /* 0x0001e2000c101d7c */
[----:B------:R-:W-:-:S13]  /*10140*/  ISETP.LT.OR P0, PT, R0, 0x41, P1 ;  /* 0x000000410000780c */ /* 0x000fda0000f01670 */
[----:B------:R0:W-:Y:S01]  /*10150*/  LDGSTS.E.BYPASS.LTC128B.128 [R8+0x5400], desc[UR60][R2.64+0x80], !P0 ;  /* 0x0540008002087fae */ /* 0x0001e2000c101d7c */
[----:B------:R-:W-:Y:S05]  /*10160*/  BRA `(.L_x_12055) ;  /* 0xffffffd400b87947 */ /* 0x000fea000383ffff */
.L_x_11992:
[----:B0-----:R0:W1:Y:S02]  /*10170*/  SYNCS.PHASECHK.TRANS64.TRYWAIT P0, [R0+URZ+0x2d860], R3 ;  /* 0x02d86003000075a7 */ /* 0x001064000800017f */
[----:B-1----:R-:W-:Y:S05]  /*10180*/  @!P0 NANOSLEEP.SYNCS 0x989680 ;  /* 0x009896800000895d */ /* 0x002fea0003900000 */
[----:B------:R-:W1:Y:S02]  /*10190*/  @!P0 SYNCS.PHASECHK.TRANS64 P0, [R0+URZ+0x2d860], R3 ;  /* 0x02d86003000085a7 */ /* 0x000e64000800007f */
[----:B-1----:R-:W-:Y:S05]  /*101a0*/  @!P0 BRA `(.L_x_11992) ;  /* 0xfffffffc00f08947 */ /* 0x002fea000383ffff */
[----:B------:R-:W-:Y:S05]  /*101b0*/  BRA `(.L_x_12056) ;  /* 0xffffffd800b47947 */ /* 0x000fea000383ffff */
.L_x_11993:
        /* <DEDUP_REMOVED lines=8> */
.L_x_12058:
[----:B------:R-:W-:Y:S05]  /*10240*/  BSYNC B0 ;  /* 0x0000000000007941 */ /* 0x000fea0003800000 */
.L_x_12057:
        /* <DEDUP_REMOVED lines=10> */
.L_x_12059:
        /* <DEDUP_REMOVED lines=15> */
.L_x_12060:
        /* <DEDUP_REMOVED lines=17> */
.L_x_12061:
        /* <DEDUP_REMOVED lines=8> */
.L_x_12062:
        /* <DEDUP_REMOVED lines=15> */
.L_x_12063:
[----:B------:R-:W-:Y:S02]  /*10660*/  IMAD.MOV.U32 R3, RZ, RZ, R7 ;  /* 0x000000ffff037224 */ /* 0x000fe400078e0007 */
[----:B------:R-:W-:Y:S02]  /*10670*/  IMAD.MOV.U32 R13, RZ, RZ, R18 ;  /* 0x000000ffff0d7224 */ /* 0x000fe400078e0012 */
[----:B------:R-:W-:Y:S02]  /*10680*/  IMAD.MOV.U32 R12, RZ, RZ, 0x3 ;  /* 0x00000003ff0c7424 */ /* 0x000fe400078e00ff */
[----:B------:R-:W-:-:S07]  /*10690*/  IMAD.MOV.U32 R8, RZ, RZ, R14 ;  /* 0x000000ffff087224 */ /* 0x000fce00078e000e */
[----:B------:R-:W-:Y:S05]  /*106a0*/  WARPSYNC.COLLECTIVE R15, `(.L_x_12064) ;  /* 0x000000000f087348 */ /* 0x000fea0003c00000 */
[----:B------:R0:W1:Y:S02]  /*106b0*/  SHFL.IDX P6, R14, R13, R12, R11 ;  /* 0x0000000c0d0e7389 */ /* 0x00006400000c000b */
[----:B01----:R-:W-:Y:S01]  /*106c0*/  ENDCOLLECTIVE ;  /* 0x000000000000791b */ /* 0x003fe20003800000 */
.L_x_12064:
        /* <DEDUP_REMOVED lines=13> */
.L_x_12065:
[----:B------:R-:W-:Y:S05]  /*107a0*/  BRA `(.L_x_12066) ;  /* 0xffffffd400fc7947 */ /* 0x000fea000383ffff */
.L_x_11996:
[----:B0-----:R0:W1:Y:S02]  /*107b0*/  SYNCS.PHASECHK.TRANS64.TRYWAIT P0, [R7+URZ+0x2d820], R6 ;  /* 0x02d82006070075a7 */ /* 0x001064000800017f */
[----:B-1----:R-:W-:Y:S05]  /*107c0*/  @!P0 NANOSLEEP.SYNCS 0x989680 ;  /* 0x009896800000895d */ /* 0x002fea0003900000 */
[----:B------:R-:W1:Y:S02]  /*107d0*/  @!P0 SYNCS.PHASECHK.TRANS64 P0, [R7+URZ+0x2d820], R6 ;  /* 0x02d82006070085a7 */ /* 0x000e64000800007f */
[----:B-1----:R-:W-:Y:S05]  /*107e0*/  @!P0 BRA `(.L_x_11996) ;  /* 0xfffffffc00f08947 */ /* 0x002fea000383ffff */
[----:B------:R-:W-:Y:S05]  /*107f0*/  BRA `(.L_x_12067) ;  /* 0xffffffd800787947 */ /* 0x000fea000383ffff */
.L_x_11997:
        /* <DEDUP_REMOVED lines=11> */
.L_x_12069:
[----:B------:R-:W-:Y:S05]  /*108b0*/  BSYNC B0 ;  /* 0x0000000000007941 */ /* 0x000fea0003800000 */
.L_x_12068:
[----:B------:R-:W-:Y:S05]  /*108c0*/  BRA `(.L_x_12070) ;  /* 0xffffffd8005c7947 */ /* 0x000fea000383ffff */
.L_x_11998:
[----:B------:R-:W-:Y:S01]  /*108d0*/  BSSY B0, `(.L_x_12071) ;  /* 0x0000006000007945 */ /* 0x000fe20003800000 */
[----:B------:R-:W-:-:S07]  /*108e0*/  IMAD.MOV.U32 R15, RZ, RZ, -0x1 ;  /* 0xffffffffff0f7424 */ /* 0x000fce00078e00ff */
[----:B01---5:R-:W-:Y:S05]  /*108f0*/  WARPSYNC.COLLECTIVE R15, `(.L_x_12072) ;  /* 0x000000000f0c7348 */ /* 0x023fea0003c00000 */
[----:B------:R-:W-:Y:S02]  /*10900*/  ELECT P6, UR62, PT ;  /* 0x00000000003e782f */ /* 0x000fe400038c0000 */
[----:B------:R-:W-:Y:S01]  /*10910*/  MOV R14, UR62 ;  /* 0x0000003e000e7c02 */ /* 0x000fe20008000f00 */
[----:B01---5:R-:W-:Y:S10]  /*10920*/  ENDCOLLECTIVE ;  /* 0x000000000000791b */ /* 0x023ff40003800000 */
.L_x_12072:
[----:B------:R-:W-:Y:S05]  /*10930*/  BSYNC B0 ;  /* 0x0000000000007941 */ /* 0x000fea0003800000 */
.L_x_12071:
[----:B------:R-:W-:Y:S05]  /*10940*/  BRA `(.L_x_12073) ;  /* 0xffffffd800507947 */ /* 0x000fea000383ffff */
.L_x_12000:
[----:B-1----:R1:W2:Y:S02]  /*10950*/  SYNCS.PHASECHK.TRANS64.TRYWAIT P1, [R5+URZ+0x2d840], R4 ;  /* 0x02d84004050075a7 */ /* 0x0022a4000802017f */
[----:B--2---:R-:W-:Y:S05]  /*10960*/  @!P1 NANOSLEEP.SYNCS 0x989680 ;  /* 0x009896800000995d */ /* 0x004fea0003900000 */
[----:B------:R-:W2:Y:S02]  /*10970*/  @!P1 SYNCS.PHASECHK.TRANS64 P1, [R5+URZ+0x2d840], R4 ;  /* 0x02d84004050095a7 */ /* 0x000ea4000802007f */
[----:B--2---:R-:W-:Y:S05]  /*10980*/  @!P1 BRA `(.L_x_12000) ;  /* 0xfffffffc00f09947 */ /* 0x004fea000383ffff */
[----:B------:R-:W-:Y:S05]  /*10990*/  BRA `(.L_x_12074) ;  /* 0xffffffd800787947 */ /* 0x000fea000383ffff */
.L_x_12002:
[----:B--2---:R2:W3:Y:S02]  /*109a0*/  SYNCS.PHASECHK.TRANS64.TRYWAIT P1, [R3+URZ+0x2d840], R0 ;  /* 0x02d84000030075a7 */ /* 0x0044e4000802017f */
[----:B---3--:R-:W-:Y:S05]  /*109b0*/  @!P1 NANOSLEEP.SYNCS 0x989680 ;  /* 0x009896800000995d */ /* 0x008fea0003900000 */
[----:B------:R-:W3:Y:S02]  /*109c0*/  @!P1 SYNCS.PHASECHK.TRANS64 P1, [R3+URZ+0x2d840], R0 ;  /* 0x02d84000030095a7 */ /* 0x000ee4000802007f */
[----:B---3--:R-:W-:Y:S05]  /*109d0*/  @!P1 BRA `(.L_x_12002) ;  /* 0xfffffffc00f09947 */ /* 0x008fea000383ffff */
[----:B------:R-:W-:Y:S05]  /*109e0*/  BRA `(.L_x_12075) ;  /* 0xffffffd800847947 */ /* 0x000fea000383ffff */
.L_x_12004:
[----:B---3--:R3:W4:Y:S02]  /*109f0*/  SYNCS.PHASECHK.TRANS64.TRYWAIT P1, [R5+URZ+0x2d860], R4 ;  /* 0x02d86004050075a7 */ /* 0x008724000802017f */
[----:B----4-:R-:W-:Y:S05]  /*10a00*/  @!P1 NANOSLEEP.SYNCS 0x989680 ;  /* 0x009896800000995d */ /* 0x010fea0003900000 */
[----:B------:R-:W4:Y:S02]  /*10a10*/  @!P1 SYNCS.PHASECHK.TRANS64 P1, [R5+URZ+0x2d860], R4 ;  /* 0x02d86004050095a7 */ /* 0x000f24000802007f */
[----:B----4-:R-:W-:Y:S05]  /*10a20*/  @!P1 BRA `(.L_x_12004) ;  /* 0xfffffffc00f09947 */ /* 0x010fea000383ffff */
[----:B------:R-:W-:Y:S05]  /*10a30*/  BRA `(.L_x_12076) ;  /* 0xffffffd800807947 */ /* 0x000fea000383ffff */
.L_x_12077:
        /* <DEDUP_REMOVED lines=12> */
.L_x_15989:


//--------------------- .text._ZN7cutlass13device_kernelIN5flash11enable_sm90INS1_16FlashAttnFwdSm90INS1_25CollectiveMainloopFwdSm90ILi2EN4cute5tupleIJNS5_1CILi1EEES8_S8_EEENS6_IJNS7_ILi192EEENS7_ILi128EEENS7_ILi96EEEEEELi96ENS_10bfloat16_tEfNS_4arch4Sm90ELb1ELb0ELb0ELb1ELb1ELb0ELb0ELb0ELb1ELb1ELb1ELb0EEENS1_21CollectiveEpilogueFwdINS6_IJSA_SC_SB_EEES9_SE_SG_Li384ELb1ELb1ELb1ELb0EEENS1_36VarlenDynamicPersistentTileSchedulerILi192ELi128ELi384ELi128ELb1ELb1ELb1ELb1ELb1ELb1EEEEEEEEEvNT_6ParamsE --------------------------
	.section	.text._ZN7cutlass13device_kernelIN5flash11enable_sm90INS1_16FlashAttnFwdSm90INS1_25CollectiveMainloopFwdSm90ILi2EN4cute5tupleIJNS5_1CILi1EEES8_S8_EEENS6_IJNS7_ILi192EEENS7_ILi128EEENS7_ILi96EEEEEELi96ENS_10bfloat16_tEfNS_4arch4Sm90ELb1ELb0ELb0ELb1ELb1ELb0ELb0ELb0ELb1ELb1ELb1ELb0EEENS1_21CollectiveEpilogueFwdINS6_IJSA_SC_SB_EEES9_SE_SG_Li384ELb1ELb1ELb1ELb0EEENS1_36VarlenDynamicPersistentTileSchedulerILi192ELi128ELi384ELi128ELb1ELb1ELb1ELb1ELb1ELb1EEEEEEEEEvNT_6ParamsE,"ax",@progbits
	.align	128
.text._ZN7cutlass13device_kernelIN5flash11enable_sm90INS1_16FlashAttnFwdSm90INS1_25CollectiveMainloopFwdSm90ILi2EN4cute5tupleIJNS5_1CILi1EEES8_S8_EEENS6_IJNS7_ILi192EEENS7_ILi128EEENS7_ILi96EEEEEELi96ENS_10bfloat16_tEfNS_4arch4Sm90ELb1ELb0ELb0ELb1ELb1ELb0ELb0ELb0ELb1ELb1ELb1ELb0EEENS1_21CollectiveEpilogueFwdINS6_IJSA_SC_SB_EEES9_SE_SG_Li384ELb1ELb1ELb1ELb0EEENS1_36VarlenDynamicPersistentTileSchedulerILi192ELi128ELi384ELi128ELb1ELb1ELb1ELb1ELb1ELb1EEEEEEEEEvNT_6ParamsE:
        .type           _ZN7cutlass13device_kernelIN5flash11enable_sm90INS1_16FlashAttnFwdSm90INS1_25CollectiveMainloopFwdSm90ILi2EN4cute5tupleIJNS5_1CILi1EEES8_S8_EEENS6_IJNS7_ILi192EEENS7_ILi128EEENS7_ILi96EEEEEELi96ENS_10bfloat16_tEfNS_4arch4Sm90ELb1ELb0ELb0ELb1ELb1ELb0ELb0ELb0ELb1ELb1ELb1ELb0EEENS1_21CollectiveEpilogueFwdINS6_IJSA_SC_SB_EEES9_SE_SG_Li384ELb1ELb1ELb1ELb0EEENS1_36VarlenDynamicPersistentTileSchedulerILi192ELi128ELi384ELi128ELb1ELb1ELb1ELb1ELb1ELb1EEEEEEEEEvNT_6ParamsE,@function
        .size           _ZN7cutlass13device_kernelIN5flash11enable_sm90INS1_16FlashAttnFwdSm90INS1_25CollectiveMainloopFwdSm90ILi2EN4cute5tupleIJNS5_1CILi1EEES8_S8_EEENS6_IJNS7_ILi192EEENS7_ILi128EEENS7_ILi96EEEEEELi96ENS_10bfloat16_tEfNS_4arch4Sm90ELb1ELb0ELb0ELb1ELb1ELb0ELb0ELb0ELb1ELb1ELb1ELb0EEENS1_21CollectiveEpilogueFwdINS6_IJSA_SC_SB_EEES9_SE_SG_Li384ELb1ELb1ELb1ELb0EEENS1_36VarlenDynamicPersistentTileSchedulerILi192ELi128ELi384ELi128ELb1ELb1ELb1ELb1ELb1ELb1EEEEEEEEEvNT_6ParamsE,(.L_x_15990 - _ZN7cutlass13device_kernelIN5flash11enable_sm90INS1_16FlashAttnFwdSm90INS1_25CollectiveMainloopFwdSm90ILi2EN4cute5tupleIJNS5_1CILi1EEES8_S8_EEENS6_IJNS7_ILi192EEENS7_ILi128EEENS7_ILi96EEEEEELi96ENS_10bfloat16_tEfNS_4arch4Sm90ELb1ELb0ELb0ELb1ELb1ELb0ELb0ELb0ELb1ELb1ELb1ELb0EEENS1_21CollectiveEpilogueFwdINS6_IJSA_SC_SB_EEES9_SE_SG_Li384ELb1ELb1ELb1ELb0EEENS1_36VarlenDynamicPersistentTileSchedulerILi192ELi128ELi384ELi128ELb1ELb1ELb1ELb1ELb1ELb1EEEEEEEEEvNT_6ParamsE)
        .other          _ZN7cutlass13device_kernelIN5flash11enable_sm90INS1_16FlashAttnFwdSm90INS1_25CollectiveMainloopFwdSm90ILi2EN4cute5tupleIJNS5_1CILi1EEES8_S8_EEENS6_IJNS7_ILi192EEENS7_ILi128EEENS7_ILi96EEEEEELi96ENS_10bfloat16_tEfNS_4arch4Sm90ELb1ELb0ELb0ELb1ELb1ELb0ELb0ELb0ELb1ELb1ELb1ELb0EEENS1_21CollectiveEpilogueFwdINS6_IJSA_SC_SB_EEES9_SE_SG_Li384ELb1ELb1ELb1ELb0EEENS1_36VarlenDynamicPersistentTileSchedulerILi192ELi128ELi384ELi128ELb1ELb1ELb1ELb1ELb1ELb1EEEEEEEEEvNT_6ParamsE,@"STO_CUDA_ENTRY STV_DEFAULT"
_ZN7cutlass13device_kernelIN5flash11enable_sm90INS1_16FlashAttnFwdSm90INS1_25CollectiveMainloopFwdSm90ILi2EN4cute5tupleIJNS5_1CILi1EEES8_S8_EEENS6_IJNS7_ILi192EEENS7_ILi128EEENS7_ILi96EEEEEELi96ENS_10bfloat16_tEfNS_4arch4Sm90ELb1ELb0ELb0ELb1ELb1ELb0ELb0ELb0ELb1ELb1ELb1ELb0EEENS1_21CollectiveEpilogueFwdINS6_IJSA_SC_SB_EEES9_SE_SG_Li384ELb1ELb1ELb1ELb0EEENS1_36VarlenDynamicPersistentTileSchedulerILi192ELi128ELi384ELi128ELb1ELb1ELb1ELb1ELb1ELb1EEEEEEEEEvNT_6ParamsE:
        /* <DEDUP_REMOVED lines=45> */
.L_x_12078:
        /* <DEDUP_REMOVED lines=22> */
.L_x_12079:
        /* <DEDUP_REMOVED lines=18> */
.L_x_12080:
        /* <DEDUP_REMOVED lines=22> */
.L_x_12081:
        /* <DEDUP_REMOVED lines=22> */
.L_x_12082:
        /* <DEDUP_REMOVED lines=8> */
.L_x_12084:
        /* <DEDUP_REMOVED lines=38> */
[----:B------:R-:W-:Y:S01]  /*0af0*/  IMAD.IADD R3, R4, 0x1, -R3 ;  /* 0x0000000104037824 */ /* 0x000fe200078e0a03 */
[----:B------:R-:W-:Y:S01]  /*0b00*/  LEA.HI R13, R12, R16, RZ, 0x2 ;  /* 0x000000100c0d7211 */ /* 0x000fe200078f10ff */
[----:B------:R-:W-:Y:S02]  /*0b10*/  IMAD.IADD R7, R6, 0x1, -R7 ;  /* 0x0000000106077824 */ /* 0x000fe400078e0a07 */
[----:B------:R-:W-:Y:S01]  /*0b20*/  IMAD R6, R8, 0x10, R4 ;  /* 0x0000001008067824 */ /* 0x000fe200078e0204 */
[----:B------:R-:W-:Y:S01]  /*0b30*/  LEA.HI R4, R2, R2, RZ, 0x1 ;  /* 0x0000000202047211 */ /* 0x000fe200078f08ff */
[----:B------:R-:W-:Y:S01]  /*0b40*/  IMAD.SHL.U32 R2, R3, 0x40, RZ ;  /* 0x0000004003027824 */ /* 0x000fe200078e00ff */
[--C-:B------:R-:W-:Y:S02]  /*0b50*/  SHF.R.S32.HI R14, RZ, 0x2, R13.reuse ;  /* 0x00000002ff0e7819 */ /* 0x100fe4000001140d */
[----:B------:R-:W-:Y:S01]  /*0b60*/  SHF.R.S32.HI R15, RZ, 0x1f, R13 ;  /* 0x0000001fff0f7819 */ /* 0x000fe2000001140d */
[----:B------:R-:W-:Y:S01]  /*0b70*/  IMAD.SHL.U32 R7, R7, 0x8, RZ ;  /* 0x0000000807077824 */ /* 0x000fe200078e00ff */
[----:B------:R-:W-:Y:S01]  /*0b80*/  LOP3.LUT R2, R2, 0x1c0, RZ, 0xc0, !PT ;  /* 0x000001c002027812 */ /* 0x000fe200078ec0ff */
[----:B------:R-:W-:Y:S01]  /*0b90*/  IMAD.SHL.U32 R5, R5, 0x40, RZ ;  /* 0x0000004005057824 */ /* 0x000fe200078e00ff */
[----:B------:R-:W-:Y:S01]  /*0ba0*/  LEA.HI R15, R15, R14, RZ, 0x3 ;  /* 0x0000000e0f0f7211 */ /* 0x000fe200078f18ff */
[----:B------:R-:W-:Y:S01]  /*0bb0*/  IMAD.U32 R6, R6, 0x20, R7 ;  /* 0x0000002006067824 */ /* 0x000fe200078e0007 */
[----:B------:R-:W-:-:S02]  /*0bc0*/  LEA.HI R12, R12, R16, RZ, 0x5 ;  /* 0x000000100c0c7211 */ /* 0x000fc400078f28ff */
[----:B------:R-:W-:Y:S02]  /*0bd0*/  LOP3.LUT R15, R15, 0xfffffff8, RZ, 0xc0, !PT ;  /* 0xfffffff80f0f7812 */ /* 0x000fe400078ec0ff */
[----:B------:R-:W-:Y:S02]  /*0be0*/  LOP3.LUT R7, R2, 0x8, R7, 0xf8, !PT ;  /* 0x0000000802077812 */ /* 0x000fe400078ef807 */
[----:B------:R-:W-:Y:S02]  /*0bf0*/  LOP3.LUT R5, R5, 0x7ffffe00, RZ, 0xc0, !PT ;  /* 0x7ffffe0005057812 */ /* 0x000fe400078ec0ff */
[----:B------:R-:W-:Y:S01]  /*0c00*/  SHF.R.U32.HI R2, RZ, 0x3, R2 ;  /* 0x00000003ff027819 */ /* 0x000fe20000011602 */
[----:B------:R-:W-:Y:S01]  /*0c10*/  IMAD.IADD R15, R14, 0x1, -R15 ;  /* 0x000000010e0f7824 */ /* 0x000fe200078e0a0f */
[----:B------:R-:W-:Y:S01]  /*0c20*/  SHF.R.S32.HI R12, RZ, 0x5, R12 ;  /* 0x00000005ff0c7819 */ /* 0x000fe2000001140c */
[----:B------:R-:W-:Y:S01]  /*0c30*/  IMAD R5, R8, 0x400, R5 ;  /* 0x0000040008057824 */ /* 0x000fe200078e0205 */
[----:B------:R-:W-:-:S02]  /*0c40*/  LOP3.LUT R2, R7, R2, RZ, 0x3c, !PT ;  /* 0x0000000207027212 */ /* 0x000fc400078e3cff */
[----:B------:R-:W-:Y:S01]  /*0c50*/  LEA.HI R0, R0, R18, RZ, 0x2 ;  /* 0x0000001200007211 */ /* 0x000fe200078f10ff */
[----:B------:R-:W-:Y:S02]  /*0c60*/  IMAD R4, R4, -0x3, R17 ;  /* 0xfffffffd04047824 */ /* 0x000fe400078e0211 */
[----:B------:R-:W-:Y:S02]  /*0c70*/  IMAD R15, R12, 0x10, R15 ;  /* 0x000000100c0f7824 */ /* 0x000fe400078e020f */
[----:B------:R-:W-:Y:S01]  /*0c80*/  IMAD.IADD R17, R5, 0x1, R2 ;  /* 0x0000000105117824 */ /* 0x000fe200078e0202 */
[----:B------:R-:W-:Y:S01]  /*0c90*/  LOP3.LUT R2, R0, 0xfffffffc, RZ, 0xc0, !PT ;  /* 0xfffffffc00027812 */ /* 0x000fe200078ec0ff */
[----:B------:R-:W-:Y:S01]  /*0ca0*/  IMAD R8, R4, 0x40, R15 ;  /* 0x0000004004087824 */ /* 0x000fe200078e020f */
[----:B------:R0:W-:Y:S01]  /*0cb0*/  STL [R1+0x48], R6 ;  /* 0x0000480601007387 */ /* 0x0001e20000100800 */
[----:B------:R-:W-:Y:S02]  /*0cc0*/  LOP3.LUT R13, R13, 0x7ffffffc, RZ, 0xc0, !PT ;  /* 0x7ffffffc0d0d7812 */ /* 0x000fe400078ec0ff */
[----:B------:R-:W-:Y:S01]  /*0cd0*/  IMAD.IADD R4, R18, 0x1, -R2 ;  /* 0x0000000112047824 */ /* 0x000fe200078e0a02 */
[----:B------:R1:W-:Y:S01]  /*0ce0*/  STL [R1+0x44], R8 ;  /* 0x0000440801007387 */ /* 0x0003e20000100800 */
[----:B------:R-:W-:-:S03]  /*0cf0*/  R2P PR, R3, 0x6 ;  /* 0x0000000603007804 */ /* 0x000fc60000000000 */
[----:B------:R1:W-:Y:S01]  /*0d00*/  STL [R1+0x10], RZ ;  /* 0x000010ff01007387 */ /* 0x0003e20000100800 */
[C---:B------:R-:W-:Y:S01]  /*0d10*/  LEA.HI R3, R4.reuse, R4, RZ, 0x1 ;  /* 0x0000000404037211 */ /* 0x040fe200078f08ff */
[----:B------:R-:W-:Y:S02]  /*0d20*/  IMAD.SHL.U32 R145, R4, 0x8, RZ ;  /* 0x0000000804917824 */ /* 0x000fe400078e00ff */
[----:B------:R-:W-:Y:S01]  /*0d30*/  IMAD.IADD R13, R16, 0x1, -R13 ;  /* 0x00000001100d7824 */ /* 0x000fe200078e0a0d */
[----:B------:R-:W-:Y:S01]  /*0d40*/  LOP3.LUT R3, R3, 0x1ffffffe, RZ, 0xc0, !PT ;  /* 0x1ffffffe03037812 */ /* 0x000fe200078ec0ff */
[----:B------:R-:W-:Y:S01]  /*0d50*/  VIADD R150, R145, 0x40 ;  /* 0x0000004091967836 */ /* 0x000fe20000000000 */
[----:B------:R-:W-:Y:S01]  /*0d60*/  LEA R17, R17, UR40, 0x1 ;  /* 0x0000002811117c11 */ /* 0x000fe2000f8e08ff */
[----:B------:R-:W-:Y:S02]  /*0d70*/  VIADD R149, R145, 0x20 ;  /* 0x0000002091957836 */ /* 0x000fe40000000000 */
[----:B------:R-:W-:Y:S01]  /*0d80*/  IMAD.SHL.U32 R141, R13, 0x2, RZ ;  /* 0x000000020d8d7824 */ /* 0x000fe200078e00ff */
[----:B------:R-:W-:Y:S01]  /*0d90*/  SHF.R.S32.HI R0, RZ, 0x2, R0 ;  /* 0x00000002ff007819 */ /* 0x000fe20000011400 */
[----:B------:R-:W-:Y:S01]  /*0da0*/  IMAD.MOV.U32 R18, RZ, RZ, 0x40 ;  /* 0x00000040ff127424 */ /* 0x000fe200078e00ff */
[----:B------:R-:W-:Y:S01]  /*0db0*/  SHF.R.S32.HI R0, RZ, 0x1f, R150 ;  /* 0x0000001fff007819 */ /* 0x000fe20000011496 */
[----:B------:R-:W-:Y:S01]  /*0dc0*/  IMAD.IADD R3, R4, 0x1, -R3 ;  /* 0x0000000104037824 */ /* 0x000fe200078e0a03 */
[----:B------:R-:W-:Y:S01]  /*0dd0*/  SHF.R.S32.HI R4, RZ, 0x1f, R149 ;  /* 0x0000001fff047819 */ /* 0x000fe20000011495 */
[----:B------:R-:W-:-:S02]  /*0de0*/  IMAD.MOV.U32 R5, RZ, RZ, R9 ;  /* 0x000000ffff057224 */ /* 0x000fc400078e0009 */
[C---:B------:R-:W-:Y:S01]  /*0df0*/  VIADD R0, R141.reuse, 0x20 ;  /* 0x000000208d007836 */ /* 0x040fe20000000000 */
[----:B------:R-:W-:Y:S01]  /*0e00*/  SEL R18, R18, 0xffffffc0, !P2 ;  /* 0xffffffc012127807 */ /* 0x000fe20005000000 */
[C---:B------:R-:W-:Y:S02]  /*0e10*/  VIADD R9, R141.reuse, 0x10 ;  /* 0x000000108d097836 */ /* 0x040fe40000000000 */
[C---:B------:R-:W-:Y:S02]  /*0e20*/  VIADD R4, R141.reuse, 0x18 ;  /* 0x000000188d047836 */ /* 0x040fe40000000000 */
[C---:B------:R-:W-:Y:S02]  /*0e30*/  VIADD R155, R141.reuse, 0x38 ;  /* 0x000000388d9b7836 */ /* 0x040fe40000000000 */
[----:B0-----:R-:W-:Y:S02]  /*0e40*/  IMAD.MOV.U32 R6, RZ, RZ, R10 ;  /* 0x000000ffff067224 */ /* 0x001fe400078e000a */
[----:B------:R-:W-:-:S02]  /*0e50*/  VIADD R157, R141, 0x28 ;  /* 0x000000288d9d7836 */ /* 0x000fc40000000000 */
[C---:B------:R-:W-:Y:S02]  /*0e60*/  VIADD R156, R141.reuse, 0x30 ;  /* 0x000000308d9c7836 */ /* 0x040fe40000000000 */
[C---:B------:R-:W-:Y:S02]  /*0e70*/  VIADD R153, R141.reuse, 0x48 ;  /* 0x000000488d997836 */ /* 0x040fe40000000000 */
[C---:B------:R-:W-:Y:S02]  /*0e80*/  VIADD R10, R141.reuse, 0x8 ;  /* 0x000000088d0a7836 */ /* 0x040fe40000000000 */
[C---:B------:R-:W-:Y:S02]  /*0e90*/  VIADD R154, R141.reuse, 0x40 ;  /* 0x000000408d9a7836 */ /* 0x040fe40000000000 */
[C---:B------:R-:W-:Y:S02]  /*0ea0*/  VIADD R152, R141.reuse, 0x50 ;  /* 0x000000508d987836 */ /* 0x040fe40000000000 */
[----:B------:R-:W-:-:S02]  /*0eb0*/  VIADD R151, R141, 0x58 ;  /* 0x000000588d977836 */ /* 0x000fc40000000000 */
[----:B------:R-:W-:Y:S01]  /*0ec0*/  VIADD R23, R17, 0x21820 ;  /* 0x0002182011177836 */ /* 0x000fe20000000000 */
[----:B------:R-:W-:Y:S02]  /*0ed0*/  SHF.R.S32.HI R0, RZ, 0x1f, R0 ;  /* 0x0000001fff007819 */ /* 0x000fe40000011400 */
[----:B------:R-:W-:Y:S02]  /*0ee0*/  SHF.R.S32.HI R9, RZ, 0x1f, R9 ;  /* 0x0000001fff097819 */ /* 0x000fe40000011409 */
[----:B------:R-:W-:Y:S02]  /*0ef0*/  SHF.R.S32.HI R4, RZ, 0x1f, R4 ;  /* 0x0000001fff047819 */ /* 0x000fe40000011404 */
        /* <DEDUP_REMOVED lines=10> */
[----:B------:R-:W-:Y:S01]  /*0fa0*/  SHF.R.S32.HI R0, RZ, 0x1f, R151 ;  /* 0x0000001fff007819 */ /* 0x000fe20000011497 */
[----:B------:R-:W-:Y:S01]  /*0fb0*/  UMOV UR38, URZ ;  /* 0x0000003f00267c82 */ /* 0x000fe20008000000 */
[----:B--2---:R-:W-:Y:S01]  /*0fc0*/  LOP3.LUT R22, R19, 0x1, RZ, 0xfc, !PT ;  /* 0x0000000113167812 */ /* 0x004fe200078efcff */
[----:B------:R-:W-:-:S04]  /*0fd0*/  VIADD R19, R17, 0x21800 ;  /* 0x0002180011137836 */ /* 0x000fc80000000000 */
[C---:B------:R-:W-:Y:S02]  /*0fe0*/  @P1 VIADD R23, R19.reuse, 0xffffffe0 ;  /* 0xffffffe013171836 */ /* 0x040fe40000000000 */
[----:B------:R-:W-:Y:S02]  /*0ff0*/  IMAD.IADD R19, R19, 0x1, R18 ;  /* 0x0000000113137824 */ /* 0x000fe400078e0212 */
[----:B------:R-:W-:Y:S02]  /*1000*/  IMAD.IADD R18, R18, 0x1, R23 ;  /* 0x0000000112127824 */ /* 0x000fe400078e0217 */
[----:B-1----:R-:W-:-:S07]  /*1010*/  VIADD R136, R23, 0x6000 ;  /* 0x0000600017887836 */ /* 0x002fce0000000000 */
.L_x_12140:
[----:B012-4-:R-:W0:Y:S01]  /*1020*/  LDC.64 R8, c[0x0][0xc88] ;  /* 0x00032200ff087b82 */ /* 0x017e220000000a00 */
[----:B------:R-:W-:Y:S01]  /*1030*/  ULDC.64 UR4, c[0x0][0xa28] ;  /* 0x00028a0000047ab9 */ /* 0x000fe20000000a00 */
[----:B------:R-:W-:-:S06]  /*1040*/  ULDC.64 UR6, c[0x0][0xa18] ;  /* 0x0002860000067ab9 */ /* 0x000fcc0000000a00 */
[----:B------:R-:W1:Y:S08]  /*1050*/  LDC.64 R12, c[0x0][0x418] ;  /* 0x00010600ff0c7b82 */ /* 0x000e700000000a00 */
[----:B------:R-:W2:Y:S01]  /*1060*/  LDC R0, c[0x0][0x424] ;  /* 0x00010900ff007b82 */ /* 0x000ea20000000800 */
[----:B0-----:R-:W-:-:S07]  /*1070*/  IMAD.WIDE R8, R7, 0x4, R8 ;  /* 0x0000000407087825 */ /* 0x001fce00078e0208 */
[----:B------:R-:W0:Y:S01]  /*1080*/  LDC R15, c[0x0][0x2f0] ;  /* 0x0000bc00ff0f7b82 */ /* 0x000e220000000800 */
[----:B------:R-:W3:Y:S01]  /*1090*/  LDG.E R144, desc[UR36][R8.64] ;  /* 0x0000002408907981 */ /* 0x000ee2000c1e1900 */
[----:B------:R-:W-:Y:S01]  /*10a0*/  ISETP.NE.U32.AND P1, PT, RZ, UR4, PT ;  /* 0x00000004ff007c0c */ /* 0x000fe2000bf25070 */
[----:B------:R-:W-:Y:S01]  /*10b0*/  IMAD.MOV.U32 R3, RZ, RZ, RZ ;  /* 0x000000ffff037224 */ /* 0x000fe200078e00ff */
[----:B------:R-:W-:Y:S02]  /*10c0*/  ISETP.NE.U32.AND P0, PT, RZ, UR6, PT ;  /* 0x00000006ff007c0c */ /* 0x000fe4000bf05070 */
[----:B------:R-:W-:Y:S02]  /*10d0*/  ISETP.NE.AND.EX P1, PT, RZ, UR5, PT, P1 ;  /* 0x00000005ff007c0c */ /* 0x000fe4000bf25310 */
[----:B------:R-:W-:Y:S02]  /*10e0*/  ISETP.NE.AND.EX P0, PT, RZ, UR7, PT, P0 ;  /* 0x00000007ff007c0c */ /* 0x000fe4000bf05300 */
[----:B---3--:R-:W-:-:S09]  /*10f0*/  SHF.R.S32.HI R148, RZ, 0x1f, R144 ;  /* 0x0000001fff947819 */ /* 0x008fd20000011490 */
[----:B------:R-:W-:-:S04]  /*1100*/  @P1 LEA R10, P2, R144, UR4, 0x2 ;  /* 0x00000004900a1c11 */ /* 0x000fc8000f8410ff */
[C---:B------:R-:W-:Y:S02]  /*1110*/  @P1 LEA.HI.X R11, R144.reuse, UR5, R148, 0x2, P2 ;  /* 0x00000005900b1c11 */ /* 0x040fe400090f1494 */
[----:B------:R-:W-:-:S03]  /*1120*/  @P0 LEA R8, P2, R144, UR6, 0x2 ;  /* 0x0000000690080c11 */ /* 0x000fc6000f8410ff */
[----:B------:R3:W5:Y:S01]  /*1130*/  @P1 LDG.E R3, desc[UR36][R10.64] ;  /* 0x000000240a031981 */ /* 0x000762000c1e1900 */
[----:B------:R-:W-:Y:S01]  /*1140*/  @P0 LEA.HI.X R9, R144, UR7, R148, 0x2, P2 ;  /* 0x0000000790090c11 */ /* 0x000fe200090f1494 */
[----:B------:R-:W-:-:S04]  /*1150*/  ULDC.64 UR6, c[0x0][0xa20] ;  /* 0x0002880000067ab9 */ /* 0x000fc80000000a00 */
[----:B------:R3:W5:Y:S01]  /*1160*/  @P0 LDG.E R140, desc[UR36][R8.64] ;  /* 0x00000024088c0981 */ /* 0x000762000c1e1900 */
[----:B-1----:R-:W-:Y:S02]  /*1170*/  ISETP.NE.U32.AND P1, PT, R12, RZ, PT ;  /* 0x000000ff0c00720c */ /* 0x002fe40003f25070 */
[----:B------:R-:W-:Y:S02]  /*1180*/  ISETP.NE.U32.AND P2, PT, RZ, UR6, PT ;  /* 0x00000006ff007c0c */ /* 0x000fe4000bf45070 */
[----:B------:R-:W-:Y:S02]  /*1190*/  ISETP.NE.AND.EX P1, PT, R13, RZ, PT, P1 ;  /* 0x000000ff0d00720c */ /* 0x000fe40003f25310 */
[----:B------:R-:W-:Y:S02]  /*11a0*/  ISETP.NE.AND.EX P2, PT, RZ, UR7, PT, P2 ;  /* 0x00000007ff007c0c */ /* 0x000fe4000bf45320 */
[----:B--2---:R-:W-:Y:S01]  /*11b0*/  SEL R0, R0, 0x1, P1 ;  /* 0x0000000100007807 */ /* 0x004fe20000800000 */
[----:B0--3--:R-:W-:Y:S10]  /*11c0*/  @P0 BRA `(.L_x_12085) ;  /* 0x0000000000280947 */ /* 0x009ff40003800000 */
[----:B------:R-:W-:Y:S01]  /*11d0*/  ULDC.64 UR4, c[0x0][0xa00] ;  /* 0x0002800000047ab9 */ /* 0x000fe20000000a00 */
[----:B-----5:R-:W0:Y:S01]  /*11e0*/  LDC R140, c[0x0][0x288] ;  /* 0x0000a200ff8c7b82 */ /* 0x020e220000000800 */
[----:B------:R-:W-:-:S04]  /*11f0*/  ISETP.NE.U32.AND P0, PT, RZ, UR4, PT ;  /* 0x00000004ff007c0c */ /* 0x000fc8000bf05070 */
[----:B------:R-:W-:-:S13]  /*1200*/  ISETP.NE.AND.EX P0, PT, RZ, UR5, PT, P0 ;  /* 0x00000005ff007c0c */ /* 0x000fda000bf05300 */
[----:B------:R-:W-:Y:S05]  /*1210*/  @!P0 BRA `(.L_x_12085) ;  /* 0x0000000000148947 */ /* 0x000fea0003800000 */
[----:B------:R-:W1:Y:S02]  /*1220*/  LDC.64 R8, c[0x0][0xa00] ;  /* 0x00028000ff087b82 */ /* 0x000e640000000a00 */
[----:B-1----:R-:W-:-:S05]  /*1230*/  IMAD.WIDE R8, R144, 0x4, R8 ;  /* 0x0000000490087825 */ /* 0x002fca00078e0208 */
[----:B0-----:R-:W2:Y:S04]  /*1240*/  LDG.E R140, desc[UR36][R8.64] ;  /* 0x00000024088c7981 */ /* 0x001ea8000c1e1900 */
[----:B------:R-:W2:Y:S02]  /*1250*/  LDG.E R7, desc[UR36][R8.64+0x4] ;  /* 0x0000042408077981 */ /* 0x000ea4000c1e1900 */
[----:B--2---:R-:W-:-:S07]  /*1260*/  IMAD.IADD R140, R7, 0x1, -R140 ;  /* 0x00000001078c7824 */ /* 0x004fce00078e0a8c */
.L_x_12085:
[----:B------:R-:W-:Y:S01]  /*1270*/  IMAD R138, R0, R15, RZ ;  /* 0x0000000f008a7224 */ /* 0x000fe200078e02ff */
[----:B------:R-:W-:Y:S01]  /*1280*/  LOP3.LUT R146, R6, 0xffff, RZ, 0xc0, !PT ;  /* 0x0000ffff06927812 */ /* 0x000fe200078ec0ff */
[----:B------:R-:W-:Y:S06]  /*1290*/  @!P2 BRA `(.L_x_12086) ;  /* 0x000000000010a947 */ /* 0x000fec0003800000 */
[----:B------:R-:W-:-:S04]  /*12a0*/  LEA R8, P0, R144, UR6, 0x2 ;  /* 0x0000000690087c11 */ /* 0x000fc8000f8010ff */
[----:B------:R-:W-:-:S05]  /*12b0*/  LEA.HI.X R9, R144, UR7, R148, 0x2, P0 ;  /* 0x0000000790097c11 */ /* 0x000fca00080f1494 */
[----:B------:R1:W5:Y:S01]  /*12c0*/  LDG.E R138, desc[UR36][R8.64] ;  /* 0x00000024088a7981 */ /* 0x000362000c1e1900 */
[----:B------:R-:W-:Y:S05]  /*12d0*/  BRA `(.L_x_12087) ;  /* 0x0000000000247947 */ /* 0x000fea0003800000 */
.L_x_12086:
        /* <DEDUP_REMOVED lines=9> */
.L_x_12087:
[----:B------:R-:W2:Y:S01]  /*1370*/  LDC R0, c[0x0][0x448] ;  /* 0x00011200ff007b82 */ /* 0x000ea20000000800 */
[----:B------:R-:W-:Y:S01]  /*1380*/  IMAD R137, R5, 0xc0, RZ ;  /* 0x000000c005897824 */ /* 0x000fe200078e02ff */
[----:B------:R-:W-:Y:S01]  /*1390*/  LOP3.LUT R16, R16, 0xffffffef, RZ, 0xc0, !PT ;  /* 0xffffffef10107812 */ /* 0x000fe200078ec0ff */
[----:B-----5:R-:W-:-:S05]  /*13a0*/  IMAD.IADD R138, R138, 0x1, -R3 ;  /* 0x000000018a8a7824 */ /* 0x020fca00078e0a03 */
[----:B0-----:R-:W-:Y:S02]  /*13b0*/  IADD3 R5, R138, 0x80, -R140 ;  /* 0x000000808a057810 */ /* 0x001fe40007ffe88c */
[----:B--2---:R-:W-:Y:S01]  /*13c0*/  ISETP.NE.AND P0, PT, R0, 0x1, PT ;  /* 0x000000010000780c */ /* 0x004fe20003f05270 */
[----:B------:R-:W-:-:S12]  /*13d0*/  VIADD R0, R137, 0xbf ;  /* 0x000000bf89007836 */ /* 0x000fd80000000000 */
[----:B------:R-:W0:Y:S01]  /*13e0*/  @P0 LDC R7, c[0x0][0x44c] ;  /* 0x00011300ff070b82 */ /* 0x000e220000000800 */
[----:B------:R-:W-:-:S07]  /*13f0*/  @P0 LOP3.LUT R16, R16, 0x10, RZ, 0xfc, !PT ;  /* 0x0000001010100812 */ /* 0x000fce00078efcff */
[----:B------:R-:W2:Y:S01]  /*1400*/  @P0 LDC R4, c[0x0][0x450] ;  /* 0x00011400ff040b82 */ /* 0x000ea20000000800 */
[----:B0-----:R-:W-:-:S05]  /*1410*/  @P0 IMAD.HI.U32 R3, R0, R7, RZ ;  /* 0x0000000700030227 */ /* 0x001fca00078e00ff */
[----:B--2---:R-:W-:Y:S01]  /*1420*/  @P0 SHF.R.U32.HI R0, RZ, R4, R3 ;  /* 0x00000004ff000219 */ /* 0x004fe20000011603 */
[----:B------:R-:W-:-:S04]  /*1430*/  VIADD R3, R138, 0x7f ;  /* 0x0000007f8a037836 */ /* 0x000fc80000000000 */
[----:B------:R-:W-:Y:S01]  /*1440*/  IMAD.IADD R5, R5, 0x1, R0 ;  /* 0x0000000105057824 */ /* 0x000fe200078e0200 */
[----:B------:R-:W-:-:S04]  /*1450*/  SHF.R.S32.HI R0, RZ, 0x1f, R3 ;  /* 0x0000001fff007819 */ /* 0x000fc80000011403 */
[----:B------:R-:W-:Y:S02]  /*1460*/  SHF.R.S32.HI R4, RZ, 0x1f, R5 ;  /* 0x0000001fff047819 */ /* 0x000fe40000011405 */
[----:B------:R-:W-:Y:S02]  /*1470*/  LEA.HI R0, R0, R3, RZ, 0x7 ;  /* 0x0000000300007211 */ /* 0x000fe400078f38ff */
[----:B------:R-:W-:Y:S01]  /*1480*/  LEA.HI R4, R4, R5, RZ, 0x7 ;  /* 0x0000000504047211 */ /* 0x000fe200078f38ff */
[----:B------:R-:W-:Y:S01]  /*1490*/  IMAD.MOV.U32 R5, RZ, RZ, RZ ;  /* 0x000000ffff057224 */ /* 0x000fe200078e00ff */
[----:B------:R-:W-:Y:S02]  /*14a0*/  SHF.R.S32.HI R3, RZ, 0x7, R0 ;  /* 0x00000007ff037819 */ /* 0x000fe40000011400 */
[----:B------:R-:W-:Y:S02]  /*14b0*/  SHF.R.S32.HI R4, RZ, 0x7, R4 ;  /* 0x00000007ff047819 */ /* 0x000fe40000011404 */
[----:B------:R-:W-:-:S02]  /*14c0*/  LOP3.LUT R0, R6, 0xff000000, RZ, 0xc0, !PT ;  /* 0xff00000006007812 */ /* 0x000fc400078ec0ff */
[----:B------:R-:W-:Y:S02]  /*14d0*/  VIMNMX R88, R3, R4, PT ;  /* 0x0000000403587248 */ /* 0x000fe40003fe0100 */
[----:B------:R-:W-:Y:S02]  /*14e0*/  LOP3.LUT R6, R6, 0xff0000, RZ, 0xc0, !PT ;  /* 0x00ff000006067812 */ /* 0x000fe400078ec0ff */
[----:B------:R-:W-:Y:S02]  /*14f0*/  SHF.R.U32.HI R3, RZ, 0x8, R0 ;  /* 0x00000008ff037819 */ /* 0x000fe40000011600 */
[----:B------:R-:W-:Y:S02]  /*1500*/  ISETP.GE.AND P0, PT, R88, 0x1, PT ;  /* 0x000000015800780c */ /* 0x000fe40003f06270 */
[----:B------:R-:W-:-:S04]  /*1510*/  LEA.HI R3, R6, R3, RZ, 0x10 ;  /* 0x0000000306037211 */ /* 0x000fc800078f80ff */
[----:B------:R-:W-:Y:S02]  /*1520*/  LOP3.LUT R11, R3, 0xff, RZ, 0xc0, !PT ;  /* 0x000000ff030b7812 */ /* 0x000fe400078ec0ff */
[----:B------:R-:W-:-:S03]  /*1530*/  SHF.R.U32.HI R147, RZ, 0x10, R3 ;  /* 0x00000010ff937819 */ /* 0x000fc60000011603 */
[----:B------:R0:W-:Y:S02]  /*1540*/  STL [R1+0x8], R11 ;  /* 0x0000080b01007387 */ /* 0x0001e40000100800 */
[----:B------:R-:W-:Y:S05]  /*1550*/  @!P0 BRA `(.L_x_12088) ;  /* 0x0000000000708947 */ /* 0x000fea0003800000 */
[----:B------:R-:W1:Y:S01]  /*1560*/  LDC R0, c[0x0][0x9f0] ;  /* 0x00027c00ff007b82 */ /* 0x000e620000000800 */
[----:B------:R-:W-:-:S04]  /*1570*/  ISETP.NE.AND P0, PT, R147, RZ, PT ;  /* 0x000000ff9300720c */ /* 0x000fc80003f05270 */
[----:B-1----:R-:W-:-:S04]  /*1580*/  SEL R9, R147, R0, P0 ;  /* 0x0000000093097207 */ /* 0x002fc80000000000 */
        /* <DEDUP_REMOVED lines=25> */
.L_x_12088:
        /* <DEDUP_REMOVED lines=31> */
[----:B------:R-:W2:Y:S01]  /*1910*/  S2R R3, SR_TID.X ;  /* 0x0000000000037919 */ /* 0x000ea20000002100 */
[----:B------:R-:W-:-:S04]  /*1920*/  UIADD3 UR6, UR40, 0x21800, URZ ;  /* 0x0002180028067890 */ /* 0x000fc8000fffe03f */
[----:B------:R-:W-:-:S06]  /*1930*/  ULOP3.LUT UP0, URZ, UR6, 0x3ff, URZ, 0xc0, !UPT ;  /* 0x000003ff063f7892 */ /* 0x000fcc000f80c03f */
[----:B------:R-:W-:Y:S01]  /*1940*/  PLOP3.LUT P0, PT, PT, PT, UP0, 0x80, 0x0 ;  /* 0x000000000000781c */ /* 0x000fe20003f0f008 */
[----:B--2---:R-:W-:-:S05]  /*1950*/  VIADD R4, R3, 0xffffff80 ;  /* 0xffffff8003047836 */ /* 0x004fca0000000000 */
[----:B------:R-:W-:-:S04]  /*1960*/  SHF.R.S32.HI R3, RZ, 0x1f, R4 ;  /* 0x0000001fff037819 */ /* 0x000fc80000011404 */
[----:B------:R-:W-:-:S04]  /*1970*/  LEA.HI R3, R3, R4, RZ, 0x7 ;  /* 0x0000000403037211 */ /* 0x000fc800078f38ff */
[----:B------:R-:W-:-:S05]  /*1980*/  SHF.R.S32.HI R3, RZ, 0x7, R3 ;  /* 0x00000007ff037819 */ /* 0x000fca0000011403 */
[----:B------:R-:W2:Y:S02]  /*1990*/  SHFL.IDX PT, R0, R3, RZ, 0x1f ;  /* 0x00001fff03007589 */ /* 0x000ea400000e0000 */
[----:B--2---:R-:W-:-:S13]  /*19a0*/  R2UR UR42, R0 ;  /* 0x00000000002a72ca */ /* 0x004fda00000e0000 */
        /* <DEDUP_REMOVED lines=9> */
[----:B------:R-:W-:Y:S01]  /*1a40*/  ULOP3.LUT UR43, UR4, 0x3fff, URZ, 0xc0, !UPT ;  /* 0x00003fff042b7892 */ /* 0x000fe2000f8ec03f */
[----:B------:R-:W-:Y:S11]  /*1a50*/  @!P0 BRA `(.L_x_12090) ;  /* 0x0000000000408947 */ /* 0x000ff60003800000 */
        /* <DEDUP_REMOVED lines=10> */
[----:B0-----:R-:W-:Y:S02]  /*1b00*/  IMAD.U32 R11, RZ, RZ, UR7 ;  /* 0x00000007ff0b7e24 */ /* 0x001fe4000f8e00ff */
[----:B-1----:R-:W-:Y:S02]  /*1b10*/  IMAD.MOV.U32 R8, RZ, RZ, 0x70 ;  /* 0x00000070ff087424 */ /* 0x002fe400078e00ff */
[----:B------:R-:W-:Y:S02]  /*1b20*/  IMAD.MOV.U32 R12, RZ, RZ, 0x1 ;  /* 0x00000001ff0c7424 */ /* 0x000fe400078e00ff */
[----:B--2---:R-:W-:-:S07]  /*1b30*/  IMAD.MOV.U32 R13, RZ, RZ, RZ ;  /* 0x000000ffff0d7224 */ /* 0x004fce00078e00ff */
[----:B------:R-:W-:-:S07]  /*1b40*/  LEPC R20, `(.L_x_12090) ;  /* 0x000000001014794e */ /* 0x000fce0000000000 */
[----:B---3--:R-:W-:Y:S05]  /*1b50*/  CALL.ABS.NOINC R14 ;  /* 0x000000000e007343 */ /* 0x008fea0003c00000 */
.L_x_12090:
[----:B------:R-:W2:Y:S01]  /*1b60*/  LDL R20, [R1+0x10] ;  /* 0x0000100001147983 */ /* 0x000ea20000100800 */
[----:B------:R-:W-:Y:S02]  /*1b70*/  ISETP.NE.AND P0, PT, R22, 0x3, PT ;  /* 0x000000031600780c */ /* 0x000fe40003f05270 */
[----:B--2---:R-:W-:-:S04]  /*1b80*/  LEA.HI R0, R20, R20, RZ, 0x1 ;  /* 0x0000001414007211 */ /* 0x004fc800078f08ff */
[----:B------:R-:W-:-:S05]  /*1b90*/  LOP3.LUT R0, R0, 0xfffffffe, RZ, 0xc0, !PT ;  /* 0xfffffffe00007812 */ /* 0x000fca00078ec0ff */
[----:B------:R-:W-:-:S05]  /*1ba0*/  IMAD.IADD R0, R20, 0x1, -R0 ;  /* 0x0000000114007824 */ /* 0x000fca00078e0a00 */
[----:B------:R-:W-:-:S04]  /*1bb0*/  SHF.L.U32 R0, R0, 0x1f, RZ ;  /* 0x0000001f00007819 */ /* 0x000fc800000006ff */
[----:B------:R-:W2:Y:S02]  /*1bc0*/  SYNCS.PHASECHK.TRANS64.TRYWAIT P1, [UR40+0x2d800], R0 ;  /* 0x02d80000ff0075a7 */ /* 0x000ea40008020168 */
[----:B--2---:R-:W-:Y:S05]  /*1bd0*/  @!P1 BRA `(.L_x_12091) ;  /* 0x0000010000e09947 */ /* 0x004fea0003800000 */
.L_x_12227:
[----:B------:R-:W-:Y:S05]  /*1be0*/  @!P0 BRA `(.L_x_12092) ;  /* 0x0000000000048947 */ /* 0x000fea0003800000 */
[----:B------:R-:W-:Y:S01]  /*1bf0*/  BPT.TRAP 0x1 ;  /* 0x000000040000795c */ /* 0x000fe20000300000 */
.L_x_12092:
[----:B--2---:R-:W-:Y:S01]  /*1c00*/  IMAD.U32 R0, RZ, RZ, UR38 ;  /* 0x00000026ff007e24 */ /* 0x004fe2000f8e00ff */
[----:B------:R-:W-:-:S04]  /*1c10*/  SHF.L.U32 R3, R2, 0x1f, RZ ;  /* 0x0000001f02037819 */ /* 0x000fc800000006ff */
[----:B------:R-:W-:-:S04]  /*1c20*/  LEA R0, R0, UR40, 0x3 ;  /* 0x0000002800007c11 */ /* 0x000fc8000f8e18ff */
[----:B------:R2:W3:Y:S01]  /*1c30*/  SYNCS.PHASECHK.TRANS64.TRYWAIT P1, [R0+URZ+0x2d830], R3 ;  /* 0x02d83003000075a7 */ /* 0x0004e2000802017f */
[----:B------:R-:W-:Y:S05]  /*1c40*/  @!P0 BRA `(.L_x_12093) ;  /* 0x0000000000048947 */ /* 0x000fea0003800000 */
[----:B------:R-:W-:Y:S01]  /*1c50*/  BPT.TRAP 0x1 ;  /* 0x000000040000795c */ /* 0x000fe20000300000 */
.L_x_12093:
[----:B---3--:R-:W-:Y:S05]  /*1c60*/  @P1 BRA `(.L_x_12094) ;  /* 0x0000000000081947 */ /* 0x008fea0003800000 */
[----:B------:R-:W3:Y:S02]  /*1c70*/  SYNCS.PHASECHK.TRANS64.TRYWAIT P1, [R0+URZ+0x2d830], R3 ;  /* 0x02d83003000075a7 */ /* 0x000ee4000802017f */
[----:B---3--:R-:W-:Y:S05]  /*1c80*/  @!P1 BRA `(.L_x_12095) ;  /* 0x0000010000cc9947 */ /* 0x008fea0003800000 */
.L_x_12094:
        /* <DEDUP_REMOVED lines=49> */
.L_x_12096:
[----:B--23--:R-:W2:Y:S01]  /*1fa0*/  LDC R3, c[0x0][0x448] ;  /* 0x00011200ff037b82 */ /* 0x00cea20000000800 */
[----:B------:R-:W-:Y:S01]  /*1fb0*/  IMAD.IADD R6, R143, 0x1, R137 ;  /* 0x000000018f067824 */ /* 0x000fe200078e0289 */
[----:B------:R-:W-:Y:S01]  /*1fc0*/  ULDC UR6, c[0x0][0x988] ;  /* 0x0002620000067ab9 */ /* 0x000fe20000000800 */
[----:B------:R-:W-:Y:S02]  /*1fd0*/  CS2R R134, SRZ ;  /* 0x0000000000867805 */ /* 0x000fe4000001ff00 */
[----:B--2---:R-:W-:-:S13]  /*1fe0*/  ISETP.NE.AND P4, PT, R3, 0x1, PT ;  /* 0x000000010300780c */ /* 0x004fda0003f85270 */
[----:B------:R-:W2:Y:S08]  /*1ff0*/  @P4 LDC R3, c[0x0][0x44c] ;  /* 0x00011300ff034b82 */ /* 0x000eb00000000800 */
[----:B------:R-:W3:Y:S01]  /*2000*/  @P4 LDC R4, c[0x0][0x450] ;  /* 0x00011400ff044b82 */ /* 0x000ee20000000800 */
[----:B--2---:R-:W-:-:S05]  /*2010*/  @P4 IMAD.HI.U32 R3, R6, R3, RZ ;  /* 0x0000000306034227 */ /* 0x004fca00078e00ff */
[----:B---3--:R-:W-:Y:S01]  /*2020*/  @P4 SHF.R.U32.HI R6, RZ, R4, R3 ;  /* 0x00000004ff064219 */ /* 0x008fe20000011603 */
[----:B------:R-:W-:-:S04]  /*2030*/  IMAD.MOV.U32 R3, RZ, RZ, -0x80 ;  /* 0xffffff80ff037424 */ /* 0x000fc800078e00ff */
[----:B------:R-:W2:Y:S01]  /*2040*/  SHFL.IDX PT, R5, R6, 0x1, 0x1c1f ;  /* 0x003c1f0006057f89 */ /* 0x000ea200000e0000 */
[----:B------:R-:W-:-:S03]  /*2050*/  IMAD R4, R88, R3, 0x80 ;  /* 0x0000008058047424 */ /* 0x000fc600078e0203 */
[----:B------:R-:W3:Y:S02]  /*2060*/  SHFL.IDX PT, R6, R6, RZ, 0x1c1f ;  /* 0x001c1fff06067589 */ /* 0x000ee400000e0000 */
[C-C-:B------:R-:W-:Y:S02]  /*2070*/  IADD3 R3, -R141.reuse, 0x1, R4.reuse ;  /* 0x000000018d037810 */ /* 0x140fe40007ffe104 */
[----:B------:R-:W-:Y:S02]  /*2080*/  IADD3 R7, -R141, R138, R4 ;  /* 0x0000008a8d077210 */ /* 0x000fe40007ffe104 */
[----:B------:R-:W-:-:S04]  /*2090*/  IADD3 R4, -R140, R3, R138 ;  /* 0x000000038c047210 */ /* 0x000fc80007ffe18a */
[----:B--2---:R-:W-:-:S04]  /*20a0*/  VIADDMNMX R3, R5, R4, R7, PT ;  /* 0x0000000405037246 */ /* 0x004fc80003800107 */
        /* <DEDUP_REMOVED lines=9> */
[----:B-1----:R-:W-:Y:S02]  /*2140*/  FSEL R8, R31, -INF , P1 ;  /* 0xff8000001f087808 */ /* 0x002fe40000800000 */
        /* <DEDUP_REMOVED lines=79> */
[----:B------:R-:W-:Y:S01]  /*2640*/  ISETP.GT.AND P1, PT, R3, 0x79, PT ;  /* 0x000000790300780c */ /* 0x000fe20003f24270 */
[----:B------:R-:W-:Y:S01]  /*2650*/  IMAD.U32 R3, RZ, RZ, UR6 ;  /* 0x00000006ff037e24 */ /* 0x000fe2000f8e00ff */
[----:B------:R-:W-:-:S02]  /*2660*/  FSEL R86, R86, -INF , P2 ;  /* 0xff80000056567808 */ /* 0x000fc40001000000 */
[----:B------:R-:W-:Y:S02]  /*2670*/  FMNMX.FTZ R5, R106, R5, !PT ;  /* 0x000000056a057209 */ /* 0x000fe40007810000 */
[----:B------:R-:W-:Y:S02]  /*2680*/  FSEL R108, R87, -INF , P1 ;  /* 0xff800000576c7808 */ /* 0x000fe40000800000 */
[----:B------:R-:W-:Y:S02]  /*2690*/  FMNMX.FTZ R5, R86, R5, !PT ;  /* 0x0000000556057209 */ /* 0x000fe40007810000 */
[----:B---3--:R-:W-:Y:S02]  /*26a0*/  VIADDMNMX R4, R6, R4, R7, PT ;  /* 0x0000000406047246 */ /* 0x008fe40003800107 */
[----:B0-----:R-:W-:Y:S02]  /*26b0*/  FMNMX.FTZ R11, R108, R5, !PT ;  /* 0x000000056c0b7209 */ /* 0x001fe40007810000 */
[----:B------:R-:W-:-:S02]  /*26c0*/  ISETP.GT.AND P2, PT, R4, 0x1, PT ;  /* 0x000000010400780c */ /* 0x000fc40003f44270 */
[----:B------:R-:W-:Y:S01]  /*26d0*/  ISETP.GT.AND P3, PT, R4, 0x8, PT ;  /* 0x000000080400780c */ /* 0x000fe20003f64270 */
[----:B------:R-:W0:Y:S01]  /*26e0*/  SHFL.BFLY PT, R110, R11, 0x2, 0x1f ;  /* 0x0c401f000b6e7f89 */ /* 0x000e2200000e0000 */
[----:B------:R-:W-:Y:S02]  /*26f0*/  FSEL R25, R25, -INF , P2 ;  /* 0xff80000019197808 */ /* 0x000fe40001000000 */
[----:B------:R-:W-:Y:S02]  /*2700*/  FSEL R28, R28, -INF , P3 ;  /* 0xff8000001c1c7808 */ /* 0x000fe40001800000 */
[----:B------:R-:W-:Y:S02]  /*2710*/  ISETP.GT.AND P2, PT, R4, 0x10, PT ;  /* 0x000000100400780c */ /* 0x000fe40003f44270 */
[----:B------:R-:W-:Y:S02]  /*2720*/  R2UR UR6, R0 ;  /* 0x00000000000672ca */ /* 0x000fe400000e0000 */
[----:B------:R-:W-:-:S02]  /*2730*/  FSEL R32, R32, -INF , P2 ;  /* 0xff80000020207808 */ /* 0x000fc40001000000 */
[----:B------:R-:W-:-:S04]  /*2740*/  ISETP.GT.AND P2, PT, R4, 0x18, PT ;  /* 0x000000180400780c */ /* 0x000fc80003f44270 */
[----:B------:R-:W-:Y:S02]  /*2750*/  FSEL R36, R36, -INF , P2 ;  /* 0xff80000024247808 */ /* 0x000fe40001000000 */
[----:B------:R-:W-:-:S03]  /*2760*/  ISETP.GT.AND P2, PT, R4, 0x20, PT ;  /* 0x000000200400780c */ /* 0x000fc60003f44270 */
[----:B------:R-:W-:Y:S01]  /*2770*/  UIADD3 UR6, UR6, 0x2d840, URZ ;  /* 0x0002d84006067890 */ /* 0x000fe2000fffe03f */
[----:B------:R-:W-:Y:S02]  /*2780*/  FSEL R40, R40, -INF , P2 ;  /* 0xff80000028287808 */ /* 0x000fe40001000000 */
[----:B------:R-:W-:Y:S01]  /*2790*/  ISETP.GT.AND P2, PT, R4, 0x28, PT ;  /* 0x000000280400780c */ /* 0x000fe20003f44270 */
[----:B------:R-:W-:Y:S01]  /*27a0*/  UPRMT UR6, UR41, 0x654, UR6 ;  /* 0x0000065429067896 */ /* 0x000fe20008000006 */
[----:B0-----:R-:W-:Y:S02]  /*27b0*/  FMNMX.FTZ R110, R11, R110, !PT ;  /* 0x0000006e0b6e7209 */ /* 0x001fe40007810000 */
[----:B------:R-:W-:Y:S02]  /*27c0*/  FSEL R44, R44, -INF , P2 ;  /* 0xff8000002c2c7808 */ /* 0x000fe40001000000 */
[----:B------:R-:W-:Y:S01]  /*27d0*/  ISETP.GT.AND P2, PT, R4, 0x30, PT ;  /* 0x000000300400780c */ /* 0x000fe20003f44270 */
[----:B------:R-:W0:Y:S03]  /*27e0*/  SHFL.BFLY PT, R5, R110, 0x1, 0x1f ;  /* 0x0c201f006e057f89 */ /* 0x000e2600000e0000 */
[----:B------:R-:W-:Y:S01]  /*27f0*/  FSEL R48, R48, -INF , P2 ;  /* 0xff80000030307808 */ /* 0x000fe20001000000 */
[----:B------:R-:W-:Y:S01]  /*2800*/  SYNCS.ARRIVE.TRANS64.RED.A1T0 RZ, [UR6], RZ ;  /* 0x000000ffffff79a7 */ /* 0x000fe20008100406 */
        /* <DEDUP_REMOVED lines=10> */
[----:B------:R-:W-:Y:S01]  /*28b0*/  FMUL.FTZ R9, R5, R3 ;  /* 0x0000000305097220 */ /* 0x000fe20000410000 */
[----:B------:R-:W-:-:S04]  /*28c0*/  ISETP.GT.AND P2, PT, R4, 0x58, PT ;  /* 0x000000580400780c */ /* 0x000fc80003f44270 */
[----:B------:R-:W-:Y:S02]  /*28d0*/  FSEL R9, R9, RZ, P1 ;  /* 0x000000ff09097208 */ /* 0x000fe40000800000 */
[----:B------:R-:W-:Y:S02]  /*28e0*/  ISETP.GT.AND P1, PT, R4, RZ, PT ;  /* 0x000000ff0400720c */ /* 0x000fe40003f24270 */
[----:B------:R-:W-:Y:S01]  /*28f0*/  FSEL R122, R68, -INF , P2 ;  /* 0xff800000447a7808 */ /* 0x000fe20001000000 */
[-CC-:B------:R-:W-:Y:S01]  /*2900*/  FFMA.FTZ R6, R30, R3.reuse, -R9.reuse ;  /* 0x000000031e067223 */ /* 0x180fe20000010809 */
[----:B------:R-:W-:Y:S01]  /*2910*/  FSEL R24, R24, -INF , P1 ;  /* 0xff80000018187808 */ /* 0x000fe20000800000 */
[-CC-:B------:R-:W-:Y:S01]  /*2920*/  FFMA.FTZ R7, R26, R3.reuse, -R9.reuse ;  /* 0x000000031a077223 */ /* 0x180fe20000010809 */
[----:B------:R-:W-:Y:S01]  /*2930*/  ISETP.GT.AND P1, PT, R4, 0x9, PT ;  /* 0x000000090400780c */ /* 0x000fe20003f24270 */
[--C-:B------:R-:W-:Y:S01]  /*2940*/  FFMA.FTZ R26, R27, R3, -R9.reuse ;  /* 0x000000031b1a7223 */ /* 0x100fe20000010809 */
[----:B------:R-:W-:Y:S01]  /*2950*/  FMNMX.FTZ R11, R24, R25, !PT ;  /* 0x00000019180b7209 */ /* 0x000fe20007810000 */
[-CC-:B------:R-:W-:Y:S01]  /*2960*/  FFMA.FTZ R46, R46, R3.reuse, -R9.reuse ;  /* 0x000000032e2e7223 */ /* 0x180fe20000010809 */
[----:B------:R-:W-:Y:S01]  /*2970*/  FSEL R110, R29, -INF , P1 ;  /* 0xff8000001d6e7808 */ /* 0x000fe20000800000 */
[--C-:B------:R-:W-:Y:S01]  /*2980*/  FFMA.FTZ R50, R50, R3, -R9.reuse ;  /* 0x0000000332327223 */ /* 0x100fe20000010809 */
[----:B------:R-:W-:Y:S01]  /*2990*/  FMNMX.FTZ R13, R28, R11, !PT ;  /* 0x0000000b1c0d7209 */ /* 0x000fe20007810000 */
[--C-:B------:R-:W-:Y:S01]  /*29a0*/  FFMA.FTZ R70, R70, R3, -R9.reuse ;  /* 0x0000000346467223 */ /* 0x100fe20000010809 */
[----:B------:R-:W-:Y:S01]  /*29b0*/  ISETP.GT.AND P1, PT, R4, 0x11, PT ;  /* 0x000000110400780c */ /* 0x000fe20003f24270 */
[----:B------:R0:W-:Y:S01]  /*29c0*/  MUFU.EX2 R11, R6 ;  /* 0x00000006000b7308 */ /* 0x0001e20000000800 */
        /* <DEDUP_REMOVED lines=9> */
[-CC-:B0-----:R-:W-:Y:S01]  /*2a60*/  FFMA.FTZ R6, R34, R3.reuse, -R9.reuse ;  /* 0x0000000322067223 */ /* 0x181fe20000010809 */
        /* <DEDUP_REMOVED lines=25> */
[----:B------:R-:W-:Y:S01]  /*2c00*/  FFMA.FTZ R108, R108, R3, -R9 ;  /* 0x000000036c6c7223 */ /* 0x000fe20000010809 */
[----:B------:R-:W-:-:S02]  /*2c10*/  FMNMX.FTZ R21, R48, R21, !PT ;  /* 0x0000001530157209 */ /* 0x000fc40007810000 */
[----:B------:R-:W-:Y:S02]  /*2c20*/  CS2R R106, SRZ ;  /* 0x00000000006a7805 */ /* 0x000fe4000001ff00 */
[----:B------:R-:W-:Y:S01]  /*2c30*/  ISETP.GT.AND P1, PT, R4, 0x39, PT ;  /* 0x000000390400780c */ /* 0x000fe20003f24270 */
[----:B------:R-:W2:Y:S01]  /*2c40*/  MUFU.EX2 R8, R8 ;  /* 0x0000000800087308 */ /* 0x000ea20000000800 */
[----:B------:R-:W-:Y:S01]  /*2c50*/  FMNMX.FTZ R21, R38, R21, !PT ;  /* 0x0000001526157209 */ /* 0x000fe20007810000 */
[-CC-:B0-----:R-:W-:Y:S01]  /*2c60*/  FFMA.FTZ R6, R42, R3.reuse, -R9.reuse ;  /* 0x000000032a067223 */ /* 0x181fe20000010809 */
[----:B------:R-:W-:Y:S01]  /*2c70*/  FSEL R116, R53, -INF , P1 ;  /* 0xff80000035747808 */ /* 0x000fe20000800000 */
[----:B------:R-:W-:Y:S01]  /*2c80*/  FFMA.FTZ R42, R14, R3, -R9 ;  /* 0x000000030e2a7223 */ /* 0x000fe20000010809 */
[----:B------:R-:W-:Y:S02]  /*2c90*/  FMNMX.FTZ R27, R52, R21, !PT ;  /* 0x00000015341b7209 */ /* 0x000fe40007810000 */
[----:B------:R-:W-:-:S02]  /*2ca0*/  CS2R R94, SRZ ;  /* 0x00000000005e7805 */ /* 0x000fc4000001ff00 */
[----:B------:R-:W-:Y:S01]  /*2cb0*/  ISETP.GT.AND P1, PT, R4, 0x41, PT ;  /* 0x000000410400780c */ /* 0x000fe20003f24270 */
[----:B------:R-:W-:Y:S01]  /*2cc0*/  MUFU.EX2 R21, R6 ;  /* 0x0000000600157308 */ /* 0x000fe20000000800 */
[----:B------:R-:W-:Y:S02]  /*2cd0*/  FMNMX.FTZ R27, R116, R27, !PT ;  /* 0x0000001b741b7209 */ /* 0x000fe40007810000 */
[----:B------:R-:W-:Y:S02]  /*2ce0*/  FSEL R118, R57, -INF , P1 ;  /* 0xff80000039767808 */ /* 0x000fe40000800000 */
[----:B------:R-:W-:Y:S02]  /*2cf0*/  FMNMX.FTZ R27, R56, R27, !PT ;  /* 0x0000001b381b7209 */ /* 0x000fe40007810000 */
[----:B------:R-:W-:Y:S01]  /*2d00*/  ISETP.GT.AND P1, PT, R4, 0x49, PT ;  /* 0x000000490400780c */ /* 0x000fe20003f24270 */
[----:B------:R-:W-:Y:S01]  /*2d10*/  MUFU.EX2 R10, R10 ;  /* 0x0000000a000a7308 */ /* 0x000fe20000000800 */
[----:B------:R-:W-:-:S02]  /*2d20*/  FMNMX.FTZ R27, R118, R27, !PT ;  /* 0x0000001b761b7209 */ /* 0x000fc40007810000 */
[----:B------:R-:W-:Y:S02]  /*2d30*/  FSEL R14, R61, -INF , P1 ;  /* 0xff8000003d0e7808 */ /* 0x000fe40000800000 */
[----:B------:R-:W-:Y:S02]  /*2d40*/  FMNMX.FTZ R29, R60, R27, !PT ;  /* 0x0000001b3c1d7209 */ /* 0x000fe40007810000 */
[----:B------:R-:W-:Y:S01]  /*2d50*/  ISETP.GT.AND P1, PT, R4, 0x51, PT ;  /* 0x000000510400780c */ /* 0x000fe20003f24270 */
[----:B------:R0:W-:Y:S01]  /*2d60*/  MUFU.EX2 R27, R46 ;  /* 0x0000002e001b7308 */ /* 0x0001e20000000800 */
[----:B------:R-:W-:Y:S02]  /*2d70*/  FMNMX.FTZ R29, R14, R29, !PT ;  /* 0x0000001d0e1d7209 */ /* 0x000fe40007810000 */
[----:B------:R-:W-:Y:S02]  /*2d80*/  FSEL R120, R65, -INF , P1 ;  /* 0xff80000041787808 */ /* 0x000fe40000800000 */
[----:B------:R-:W-:-:S02]  /*2d90*/  FMNMX.FTZ R29, R64, R29, !PT ;  /* 0x0000001d401d7209 */ /* 0x000fc40007810000 */
[----:B------:R-:W-:Y:S01]  /*2da0*/  ISETP.GT.AND P1, PT, R4, 0x59, PT ;  /* 0x000000590400780c */ /* 0x000fe20003f24270 */
[----:B------:R-:W-:Y:S01]  /*2db0*/  MUFU.EX2 R12, R12 ;  /* 0x0000000c000c7308 */ /* 0x000fe20000000800 */
[----:B------:R-:W-:Y:S01]  /*2dc0*/  FMNMX.FTZ R29, R120, R29, !PT ;  /* 0x0000001d781d7209 */ /* 0x000fe20007810000 */
[----:B0-----:R-:W-:Y:S01]  /*2dd0*/  FFMA.FTZ R46, R90, R3, -R9 ;  /* 0x000000035a2e7223 */ /* 0x001fe20000010809 */
[----:B------:R-:W-:Y:S02]  /*2de0*/  ISETP.GT.AND P2, PT, R4, 0x60, PT ;  /* 0x000000600400780c */ /* 0x000fe40003f44270 */
[----:B------:R-:W-:Y:S02]  /*2df0*/  FSEL R124, R69, -INF , P1 ;  /* 0xff800000457c7808 */ /* 0x000fe40000800000 */
[----:B------:R-:W-:Y:S01]  /*2e00*/  FMNMX.FTZ R31, R122, R29, !PT ;  /* 0x0000001d7a1f7209 */ /* 0x000fe20007810000 */
[----:B------:R-:W-:Y:S01]  /*2e10*/  MUFU.EX2 R42, R42 ;  /* 0x0000002a002a7308 */ /* 0x000fe20000000800 */
[----:B------:R-:W-:-:S02]  /*2e20*/  ISETP.GT.AND P1, PT, R4, 0x61, PT ;  /* 0x000000610400780c */ /* 0x000fc40003f24270 */
[----:B------:R-:W-:Y:S01]  /*2e30*/  FSEL R126, R72, -INF , P2 ;  /* 0xff800000487e7808 */ /* 0x000fe20001000000 */
[----:B------:R-:W-:Y:S01]  /*2e40*/  FFMA.FTZ R72, R96, R3, -R9 ;  /* 0x0000000360487223 */ /* 0x000fe20000010809 */
[----:B------:R-:W-:Y:S02]  /*2e50*/  FMNMX.FTZ R31, R124, R31, !PT ;  /* 0x0000001f7c1f7209 */ /* 0x000fe40007810000 */
[----:B------:R-:W-:Y:S02]  /*2e60*/  CS2R R96, SRZ ;  /* 0x0000000000607805 */ /* 0x000fe4000001ff00 */
[----:B------:R-:W-:Y:S01]  /*2e70*/  ISETP.GT.AND P2, PT, R4, 0x68, PT ;  /* 0x000000680400780c */ /* 0x000fe20003f44270 */
[----:B------:R0:W-:Y:S01]  /*2e80*/  MUFU.EX2 R29, R50 ;  /* 0x00000032001d7308 */ /* 0x0001e20000000800 */
[----:B------:R-:W-:Y:S02]  /*2e90*/  FSEL R128, R73, -INF , P1 ;  /* 0xff80000049807808 */ /* 0x000fe40000800000 */
[----:B------:R-:W-:-:S02]  /*2ea0*/  FMNMX.FTZ R31, R126, R31, !PT ;  /* 0x0000001f7e1f7209 */ /* 0x000fc40007810000 */
[----:B------:R-:W-:Y:S02]  /*2eb0*/  ISETP.GT.AND P1, PT, R4, 0x69, PT ;  /* 0x000000690400780c */ /* 0x000fe40003f24270 */
[----:B------:R-:W-:Y:S01]  /*2ec0*/  FSEL R90, R76, -INF , P2 ;  /* 0xff8000004c5a7808 */ /* 0x000fe20001000000 */
[--C-:B------:R-:W-:Y:S01]  /*2ed0*/  FFMA.FTZ R76, R98, R3, -R9.reuse ;  /* 0x00000003624c7223 */ /* 0x100fe20000010809 */
[----:B------:R-:W-:Y:S01]  /*2ee0*/  FMNMX.FTZ R31, R128, R31, !PT ;  /* 0x0000001f801f7209 */ /* 0x000fe20007810000 */
[----:B0-----:R-:W-:Y:S01]  /*2ef0*/  FFMA.FTZ R50, R92, R3, -R9 ;  /* 0x000000035c327223 */ /* 0x001fe20000010809 */
[----:B------:R-:W-:Y:S01]  /*2f00*/  ISETP.GT.AND P2, PT, R4, 0x70, PT ;  /* 0x000000700400780c */ /* 0x000fe20003f44270 */
[----:B------:R-:W-:Y:S01]  /*2f10*/  MUFU.EX2 R20, R20 ;  /* 0x0000001400147308 */ /* 0x000fe20000000800 */
[----:B------:R-:W-:Y:S02]  /*2f20*/  FSEL R130, R77, -INF , P1 ;  /* 0xff8000004d827808 */ /* 0x000fe40000800000 */
[----:B------:R-:W-:-:S02]  /*2f30*/  CS2R R98, SRZ ;  /* 0x0000000000627805 */ /* 0x000fc4000001ff00 */
        /* <DEDUP_REMOVED lines=8> */
[----:B------:R-:W-:Y:S01]  /*2fc0*/  MUFU.EX2 R46, R46 ;  /* 0x0000002e002e7308 */ /* 0x000fe20000000800 */
[----:B------:R-:W-:Y:S01]  /*2fd0*/  ISETP.GT.AND P1, PT, R4, 0x79, PT ;  /* 0x000000790400780c */ /* 0x000fe20003f24270 */
[----:B0-----:R-:W-:Y:S01]  /*2fe0*/  FFMA.FTZ R54, R102, R3, -R9 ;  /* 0x0000000366367223 */ /* 0x001fe20000010809 */
[----:B------:R-:W-:Y:S02]  /*2ff0*/  FSEL R84, R84, -INF , P2 ;  /* 0xff80000054547808 */ /* 0x000fe40001000000 */
[----:B------:R-:W-:Y:S02]  /*3000*/  CS2R R102, SRZ ;  /* 0x0000000000667805 */ /* 0x000fe4000001ff00 */
[----:B------:R-:W-:Y:S02]  /*3010*/  FMNMX.FTZ R33, R132, R33, !PT ;  /* 0x0000002184217209 */ /* 0x000fe40007810000 */
[----:B------:R-:W-:Y:S01]  /*3020*/  FSEL R92, R85, -INF , P1 ;  /* 0xff800000555c7808 */ /* 0x000fe20000800000 */
[----:B------:R-:W-:Y:S01]  /*3030*/  MUFU.EX2 R50, R50 ;  /* 0x0000003200327308 */ /* 0x000fe20000000800 */
[----:B------:R-:W-:-:S04]  /*3040*/  FMNMX.FTZ R35, R84, R33, !PT ;  /* 0x0000002154237209 */ /* 0x000fc80007810000 */
[----:B------:R-:W-:Y:S01]  /*3050*/  FMNMX.FTZ R4, R92, R35, !PT ;  /* 0x000000235c047209 */ /* 0x000fe20007810000 */
[-CC-:B------:R-:W-:Y:S01]  /*3060*/  FFMA.FTZ R35, R62, R3.reuse, -R9.reuse ;  /* 0x000000033e237223 */ /* 0x180fe20000010809 */
[-CC-:B------:R-:W-:Y:S01]  /*3070*/  FFMA.FTZ R62, R104, R3.reuse, -R9.reuse ;  /* 0x00000003683e7223 */ /* 0x180fe20000010809 */
[----:B------:R0:W-:Y:S01]  /*3080*/  MUFU.EX2 R33, R58 ;  /* 0x0000003a00217308 */ /* 0x0001e20000000800 */
[----:B------:R-:W-:Y:S01]  /*3090*/  CS2R R104, SRZ ;  /* 0x0000000000687805 */ /* 0x000fe2000001ff00 */
[----:B------:R-:W3:Y:S06]  /*30a0*/  SHFL.BFLY PT, R39, R4, 0x2, 0x1f ;  /* 0x0c401f0004277f89 */ /* 0x000eec00000e0000 */
[----:B------:R-:W-:Y:S01]  /*30b0*/  MUFU.EX2 R68, R68 ;  /* 0x0000004400447308 */ /* 0x000fe20000000800 */
[----:B0-----:R-:W-:Y:S01]  /*30c0*/  FFMA.FTZ R58, R100, R3, -R9 ;  /* 0x00000003643a7223 */ /* 0x001fe20000010809 */
[----:B------:R-:W-:-:S06]  /*30d0*/  CS2R R100, SRZ ;  /* 0x0000000000647805 */ /* 0x000fcc000001ff00 */
[----:B------:R-:W-:Y:S08]  /*30e0*/  MUFU.EX2 R35, R35 ;  /* 0x0000002300237308 */ /* 0x000ff00000000800 */
[----:B------:R-:W-:Y:S01]  /*30f0*/  MUFU.EX2 R72, R72 ;  /* 0x0000004800487308 */ /* 0x000fe20000000800 */
[----:B---3--:R-:W-:Y:S01]  /*3100*/  FMNMX.FTZ R45, R4, R39, !PT ;  /* 0x00000027042d7209 */ /* 0x008fe20007810000 */
[----:B------:R-:W-:-:S04]  /*3110*/  FFMA.FTZ R4, R86, R3, -R9 ;  /* 0x0000000356047223 */ /* 0x000fc80000010809 */
[----:B------:R-:W0:Y:S02]  /*3120*/  SHFL.BFLY PT, R6, R45, 0x1, 0x1f ;  /* 0x0c201f002d067f89 */ /* 0x000e2400000e0000 */
[----:B------:R3:W-:Y:S08]  /*3130*/  MUFU.EX2 R39, R70 ;  /* 0x0000004600277308 */ /* 0x0007f00000000800 */
[----:B------:R-:W-:Y:S08]  /*3140*/  MUFU.EX2 R37, R37 ;  /* 0x0000002500257308 */ /* 0x000ff00000000800 */
[----:B------:R-:W-:Y:S01]  /*3150*/  MUFU.EX2 R76, R76 ;  /* 0x0000004c004c7308 */ /* 0x000fe20000000800 */
[----:B0-----:R-:W-:Y:S01]  /*3160*/  FMNMX.FTZ R6, R45, R6, !PT ;  /* 0x000000062d067209 */ /* 0x001fe20007810000 */
[----:B------:R-:W-:-:S06]  /*3170*/  FFMA.FTZ R45, R82, R3, -R9 ;  /* 0x00000003522d7223 */ /* 0x000fcc0000010809 */
[----:B------:R-:W-:Y:S01]  /*3180*/  MUFU.EX2 R58, R58 ;  /* 0x0000003a003a7308 */ /* 0x000fe20000000800 */
[C---:B------:R-:W-:Y:S01]  /*3190*/  FSETP.NEU.FTZ.AND P1, PT, R6.reuse, -INF , PT ;  /* 0xff8000000600780b */ /* 0x040fe20003f3d000 */
[----:B------:R-:W-:-:S05]  /*31a0*/  FMUL.FTZ R55, R6, R3 ;  /* 0x0000000306377220 */ /* 0x000fca0000410000 */
[----:B------:R-:W-:Y:S01]  /*31b0*/  FSEL R55, R55, RZ, P1 ;  /* 0x000000ff37377208 */ /* 0x000fe20000800000 */
[----:B------:R-:W-:Y:S04]  /*31c0*/  MUFU.EX2 R41, R41 ;  /* 0x0000002900297308 */ /* 0x000fe80000000800 */
[-CC-:B------:R-:W-:Y:S01]  /*31d0*/  FFMA.FTZ R24, R24, R3.reuse, -R55.reuse ;  /* 0x0000000318187223 */ /* 0x180fe20000010837 */
[-CC-:B------:R-:W-:Y:S01]  /*31e0*/  FFMA.FTZ R25, R25, R3.reuse, -R55.reuse ;  /* 0x0000000319197223 */ /* 0x180fe20000010837 */
[-CC-:B------:R-:W-:Y:S01]  /*31f0*/  FFMA.FTZ R47, R28, R3.reuse, -R55.reuse ;  /* 0x000000031c2f7223 */ /* 0x180fe20000010837 */
[-CC-:B---3--:R-:W-:Y:S01]  /*3200*/  FFMA.FTZ R70, R110, R3.reuse, -R55.reuse ;  /* 0x000000036e467223 */ /* 0x188fe20000010837 */
[-CC-:B------:R-:W-:Y:S01]  /*3210*/  FFMA.FTZ R32, R32, R3.reuse, -R55.reuse ;  /* 0x0000000320207223 */ /* 0x180fe20000010837 */
[-CC-:B------:R-:W-:Y:S01]  /*3220*/  FFMA.FTZ R51, R30, R3.reuse, -R55.reuse ;  /* 0x000000031e337223 */ /* 0x180fe20000010837 */
[----:B------:R-:W-:Y:S01]  /*3230*/  MUFU.EX2 R24, R24 ;  /* 0x0000001800187308 */ /* 0x000fe20000000800 */
[-CC-:B------:R-:W-:Y:S01]  /*3240*/  FFMA.FTZ R36, R36, R3.reuse, -R55.reuse ;  /* 0x0000000324247223 */ /* 0x180fe20000010837 */
[-CC-:B------:R-:W-:Y:S01]  /*3250*/  FFMA.FTZ R28, R40, R3.reuse, -R55.reuse ;  /* 0x00000003281c7223 */ /* 0x180fe20000010837 */
[-CC-:B------:R-:W-:Y:S01]  /*3260*/  FFMA.FTZ R40, R52, R3.reuse, -R55.reuse ;  /* 0x0000000334287223 */ /* 0x180fe20000010837 */
[-CC-:B------:R-:W-:Y:S01]  /*3270*/  FFMA.FTZ R65, R14, R3.reuse, -R55.reuse ;  /* 0x000000030e417223 */ /* 0x180fe20000010837 */
[----:B-1----:R-:W-:Y:S01]  /*3280*/  FADD.FTZ R52, R7, R26 ;  /* 0x0000001a07347221 */ /* 0x002fe20000010000 */
[-CC-:B------:R-:W-:Y:S01]  /*3290*/  FFMA.FTZ R59, R112, R3.reuse, -R55.reuse ;  /* 0x00000003703b7223 */ /* 0x180fe20000010837 */
[-CC-:B------:R-:W-:Y:S01]  /*32a0*/  FFMA.FTZ R49, R34, R3.reuse, -R55.reuse ;  /* 0x0000000322317223 */ /* 0x180fe20000010837 */
[----:B------:R-:W0:Y:S01]  /*32b0*/  MUFU.EX2 R25, R25 ;  /* 0x0000001900197308 */ /* 0x000e220000000800 */
[----:B------:R-:W-:Y:S01]  /*32c0*/  FADD.FTZ R67, R11, R52 ;  /* 0x000000340b437221 */ /* 0x000fe20000010000 */
[-CC-:B------:R-:W-:Y:S01]  /*32d0*/  FFMA.FTZ R30, R44, R3.reuse, -R55.reuse ;  /* 0x000000032c1e7223 */ /* 0x180fe20000010837 */
[-CC-:B------:R-:W-:Y:S01]  /*32e0*/  FFMA.FTZ R53, R114, R3.reuse, -R55.reuse ;  /* 0x0000000372357223 */ /* 0x180fe20000010837 */
[--C-:B------:R-:W-:Y:S01]  /*32f0*/  FFMA.FTZ R34, R48, R3, -R55.reuse ;  /* 0x0000000330227223 */ /* 0x100fe20000010837 */
[----:B--2---:R-:W-:Y:S01]  /*3300*/  F2FP.BF16.F32.PACK_AB R11, R8, R11 ;  /* 0x0000000b080b723e */ /* 0x004fe200000010ff */
        /* <DEDUP_REMOVED lines=17> */
[-C--:B------:R-:W-:Y:S01]  /*3420*/  FFMA.FTZ R132, R132, R3.reuse, -R55 ;  /* 0x0000000384847223 */ /* 0x080fe20000010837 */
[----:B------:R-:W0:Y:S01]  /*3430*/  MUFU.EX2 R32, R32 ;  /* 0x0000002000207308 */ /* 0x000e220000000800 */
[----:B-1----:R-:W-:Y:S01]  /*3440*/  FADD.FTZ R9, R47, R14 ;  /* 0x0000000e2f097221 */ /* 0x002fe20000010000 */
[----:B------:R-:W-:Y:S01]  /*3450*/  FADD.FTZ R14, R8, R67 ;  /* 0x00000043080e7221 */ /* 0x000fe20000010000 */
[----:B------:R-:W-:Y:S01]  /*3460*/  F2FP.BF16.F32.PACK_AB R8, R25, R24 ;  /* 0x000000181908723e */ /* 0x000fe200000010ff */
[-CC-:B------:R-:W-:Y:S01]  /*3470*/  FFMA.FTZ R84, R84, R3.reuse, -R55.reuse ;  /* 0x0000000354547223 */ /* 0x180fe20000010837 */
[----:B------:R-:W-:Y:S01]  /*3480*/  FFMA.FTZ R55, R92, R3, -R55 ;  /* 0x000000035c377223 */ /* 0x000fe20000010837 */
[----:B------:R-:W-:Y:S01]  /*3490*/  FADD.FTZ R69, R13, R14 ;  /* 0x0000000e0d457221 */ /* 0x000fe20000010000 */
[----:B------:R-:W-:Y:S01]  /*34a0*/  F2FP.BF16.F32.PACK_AB R13, R10, R13 ;  /* 0x0000000d0a0d723e */ /* 0x000fe200000010ff */
[----:B------:R-:W1:Y:S01]  /*34b0*/  MUFU.EX2 R51, R51 ;  /* 0x0000003300337308 */ /* 0x000e620000000800 */
[----:B--2---:R-:W-:Y:S01]  /*34c0*/  FADD.FTZ R67, R70, R9 ;  /* 0x0000000946437221 */ /* 0x004fe20000010000 */
[----:B------:R-:W-:Y:S01]  /*34d0*/  F2FP.BF16.F32.PACK_AB R9, R26, R7 ;  /* 0x000000071a09723e */ /* 0x000fe200000010ff */
[----:B------:R-:W-:Y:S01]  /*34e0*/  FADD.FTZ R26, R10, R69 ;  /* 0x000000450a1a7221 */ /* 0x000fe20000010000 */
[----:B------:R-:W-:-:S02]  /*34f0*/  CS2R R122, SRZ ;  /* 0x00000000007a7805 */ /* 0x000fc4000001ff00 */
[----:B------:R-:W-:Y:S02]  /*3500*/  CS2R R118, SRZ ;  /* 0x0000000000767805 */ /* 0x000fe4000001ff00 */
[----:B------:R-:W-:Y:S01]  /*3510*/  CS2R R116, SRZ ;  /* 0x0000000000747805 */ /* 0x000fe2000001ff00 */
[----:B------:R-:W-:Y:S01]  /*3520*/  FADD.FTZ R69, R15, R26 ;  /* 0x0000001a0f457221 */ /* 0x000fe20000010000 */
[----:B------:R-:W2:Y:S01]  /*3530*/  MUFU.EX2 R36, R36 ;  /* 0x0000002400247308 */ /* 0x000ea20000000800 */
[----:B0-----:R-:W-:Y:S01]  /*3540*/  FADD.FTZ R14, R32, R67 ;  /* 0x00000043200e7221 */ /* 0x001fe20000010000 */
[----:B------:R-:W-:Y:S02]  /*3550*/  F2FP.BF16.F32.PACK_AB R15, R12, R15 ;  /* 0x0000000f0c0f723e */ /* 0x000fe400000010ff */
[----:B------:R-:W-:Y:S02]  /*3560*/  CS2R R114, SRZ ;  /* 0x0000000000727805 */ /* 0x000fe4000001ff00 */
[----:B------:R-:W-:-:S02]  /*3570*/  CS2R R112, SRZ ;  /* 0x0000000000707805 */ /* 0x000fc4000001ff00 */
[----:B------:R-:W-:Y:S02]  /*3580*/  CS2R R110, SRZ ;  /* 0x00000000006e7805 */ /* 0x000fe4000001ff00 */
[----:B------:R-:W-:Y:S01]  /*3590*/  CS2R R92, SRZ ;  /* 0x00000000005c7805 */ /* 0x000fe2000001ff00 */
[----:B------:R-:W0:Y:S01]  /*35a0*/  MUFU.EX2 R59, R59 ;  /* 0x0000003b003b7308 */ /* 0x000e220000000800 */
[C---:B-1----:R-:W-:Y:S01]  /*35b0*/  FADD.FTZ R67, R51.reuse, R14 ;  /* 0x0000000e33437221 */ /* 0x042fe20000010000 */
[----:B------:R-:W-:Y:S01]  /*35c0*/  FADD.FTZ R14, R12, R69 ;  /* 0x000000450c0e7221 */ /* 0x000fe20000010000 */
[----:B------:R-:W-:-:S05]  /*35d0*/  F2FP.BF16.F32.PACK_AB R12, R51, R32 ;  /* 0x00000020330c723e */ /* 0x000fca00000010ff */
[----:B------:R-:W1:Y:S01]  /*35e0*/  MUFU.EX2 R28, R28 ;  /* 0x0000001c001c7308 */ /* 0x000e620000000800 */
[----:B--2---:R-:W-:Y:S01]  /*35f0*/  FADD.FTZ R10, R36, R67 ;  /* 0x00000043240a7221 */ /* 0x004fe20000010000 */
[----:B------:R-:W-:-:S04]  /*3600*/  FADD.FTZ R67, R21, R14 ;  /* 0x0000000e15437221 */ /* 0x000fc80000010000 */
        /* <DEDUP_REMOVED lines=9> */
[----:B------:R1:W-:Y:S06]  /*36a0*/  STSM.16.M88.4 [R17+0x21800], R8 ;  /* 0x0218000811007844 */ /* 0x0003ec0000000200 */
[----:B------:R-:W3:Y:S01]  /*36b0*/  MUFU.EX2 R53, R53 ;  /* 0x0000003500357308 */ /* 0x000ee20000000800 */
[----:B--2---:R-:W-:Y:S01]  /*36c0*/  FADD.FTZ R25, R49, R14 ;  /* 0x0000000e31197221 */ /* 0x004fe20000010000 */
[----:B------:R-:W-:Y:S01]  /*36d0*/  F2FP.BF16.F32.PACK_AB R14, R59, R36 ;  /* 0x000000243b0e723e */ /* 0x000fe200000010ff */
[----:B------:R-:W-:-:S04]  /*36e0*/  FADD.FTZ R59, R29, R26 ;  /* 0x0000001a1d3b7221 */ /* 0x000fc80000010000 */
[----:B------:R-:W-:Y:S01]  /*36f0*/  FADD.FTZ R20, R46, R59 ;  /* 0x0000003b2e147221 */ /* 0x000fe20000010000 */
[----:B------:R-:W2:Y:S01]  /*3700*/  MUFU.EX2 R34, R34 ;  /* 0x0000002200227308 */ /* 0x000ea20000000800 */
[----:B0-----:R-:W-:Y:S01]  /*3710*/  FADD.FTZ R24, R30, R25 ;  /* 0x000000191e187221 */ /* 0x001fe20000010000 */
[----:B------:R0:W-:Y:S01]  /*3720*/  STSM.16.M88.4 [R23], R12 ;  /* 0x0000000c17007844 */ /* 0x0001e20000000200 */
[----:B-1----:R-:W-:Y:S01]  /*3730*/  FADD.FTZ R11, R31, R20 ;  /* 0x000000141f0b7221 */ /* 0x002fe20000010000 */
[----:B------:R-:W-:Y:S02]  /*3740*/  F2FP.BF16.F32.PACK_AB R25, R42, R21 ;  /* 0x000000152a19723e */ /* 0x000fe400000010ff */
[----:B------:R-:W-:Y:S02]  /*3750*/  F2FP.BF16.F32.PACK_AB R9, R46, R29 ;  /* 0x0000001d2e09723e */ /* 0x000fe400000010ff */
[----:B------:R-:W1:Y:S01]  /*3760*/  MUFU.EX2 R57, R57 ;  /* 0x0000003900397308 */ /* 0x000e620000000800 */
[C---:B---3--:R-:W-:Y:S01]  /*3770*/  FADD.FTZ R51, R53.reuse, R24 ;  /* 0x0000001835337221 */ /* 0x048fe20000010000 */
[----:B------:R-:W-:-:S06]  /*3780*/  F2FP.BF16.F32.PACK_AB R26, R53, R30 ;  /* 0x0000001e351a723e */ /* 0x000fcc00000010ff */
[----:B------:R-:W3:Y:S01]  /*3790*/  MUFU.EX2 R40, R40 ;  /* 0x0000002800287308 */ /* 0x000ee20000000800 */
[----:B--2---:R-:W-:Y:S01]  /*37a0*/  FADD.FTZ R24, R34, R51 ;  /* 0x0000003322187221 */ /* 0x004fe20000010000 */
[C---:B0-----:R-:W-:Y:S01]  /*37b0*/  FADD.FTZ R12, R50.reuse, R11 ;  /* 0x0000000b320c7221 */ /* 0x041fe20000010000 */
[----:B------:R-:W-:Y:S01]  /*37c0*/  F2FP.BF16.F32.PACK_AB R11, R50, R31 ;  /* 0x0000001f320b723e */ /* 0x000fe200000010ff */
[----:B------:R-:W-:-:S04]  /*37d0*/  IMAD.MOV.U32 R31, RZ, RZ, R137 ;  /* 0x000000ffff1f7224 */ /* 0x000fc800078e0089 */
[----:B------:R-:W0:Y:S01]  /*37e0*/  MUFU.EX2 R63, R63 ;  /* 0x0000003f003f7308 */ /* 0x000e220000000800 */
[----:B-1----:R-:W-:Y:S01]  /*37f0*/  FADD.FTZ R51, R57, R24 ;  /* 0x0000001839337221 */ /* 0x002fe20000010000 */
[----:B------:R-:W-:Y:S02]  /*3800*/  F2FP.BF16.F32.PACK_AB R24, R49, R28 ;  /* 0x0000001c3118723e */ /* 0x000fe400000010ff */
[----:B------:R-:W-:Y:S01]  /*3810*/  F2FP.BF16.F32.PACK_AB R8, R57, R34 ;  /* 0x000000223908723e */ /* 0x000fe200000010ff */
[----:B------:R-:W1:Y:S02]  /*3820*/  @P4 LDC R28, c[0x0][0x44c] ;  /* 0x00011300ff1c4b82 */ /* 0x000e640000000800 */
[----:B------:R1:W-:Y:S01]  /*3830*/  STSM.16.M88.4 [R19], R24 ;  /* 0x0000001813007844 */ /* 0x0003e20000000200 */
[----:B------:R-:W2:Y:S01]  /*3840*/  MUFU.EX2 R38, R38 ;  /* 0x0000002600267308 */ /* 0x000ea20000000800 */
[----:B---3--:R-:W-:-:S07]  /*3850*/  FADD.FTZ R10, R40, R51 ;  /* 0x00000033280a7221 */ /* 0x008fce0000010000 */
[----:B------:R-:W3:Y:S01]  /*3860*/  MUFU.EX2 R61, R61 ;  /* 0x0000003d003d7308 */ /* 0x000ee20000000800 */
[C---:B0-----:R-:W-:Y:S01]  /*3870*/  FADD.FTZ R13, R63.reuse, R10 ;  /* 0x0000000a3f0d7221 */ /* 0x041fe20000010000 */
[----:B------:R-:W-:-:S05]  /*3880*/  F2FP.BF16.F32.PACK_AB R10, R63, R40 ;  /* 0x000000283f0a723e */ /* 0x000fca00000010ff */
[----:B------:R0:W-:Y:S01]  /*3890*/  STSM.16.M88.4 [R18], R8 ;  /* 0x0000000812007844 */ /* 0x0001e20000000200 */
[----:B------:R-:W4:Y:S01]  /*38a0*/  MUFU.EX2 R0, R60 ;  /* 0x0000003c00007308 */ /* 0x000f220000000800 */
[----:B--2---:R-:W-:Y:S01]  /*38b0*/  FADD.FTZ R14, R38, R13 ;  /* 0x0000000d260e7221 */ /* 0x004fe20000010000 */
[----:B------:R-:W-:Y:S01]  /*38c0*/  FADD.FTZ R13, R33, R12 ;  /* 0x0000000c210d7221 */ /* 0x000fe20000010000 */
[----:B-1----:R-:W-:-:S04]  /*38d0*/  @P4 IMAD.HI.U32 R24, R137, R28, RZ ;  /* 0x0000001c89184227 */ /* 0x002fc800078e00ff */
[----:B------:R-:W-:Y:S01]  /*38e0*/  FADD.FTZ R12, R68, R13 ;  /* 0x0000000d440c7221 */ /* 0x000fe20000010000 */
[----:B------:R-:W1:Y:S01]  /*38f0*/  MUFU.EX2 R65, R65 ;  /* 0x0000004100417308 */ /* 0x000e620000000800 */
[----:B---3--:R-:W-:Y:S02]  /*3900*/  FADD.FTZ R15, R61, R14 ;  /* 0x0000000e3d0f7221 */ /* 0x008fe40000010000 */
[----:B------:R-:W-:-:S04]  /*3910*/  FADD.FTZ R13, R35, R12 ;  /* 0x0000000c230d7221 */ /* 0x000fc80000010000 */
[----:B------:R-:W-:Y:S01]  /*3920*/  FADD.FTZ R12, R72, R13 ;  /* 0x0000000d480c7221 */ /* 0x000fe20000010000 */
[----:B0-----:R-:W-:Y:S01]  /*3930*/  F2FP.BF16.F32.PACK_AB R9, R68, R33 ;  /* 0x000000214409723e */ /* 0x001fe200000010ff */
[----:B------:R-:W0:Y:S01]  /*3940*/  MUFU.EX2 R44, R44 ;  /* 0x0000002c002c7308 */ /* 0x000e220000000800 */
[----:B----4-:R-:W-:Y:S01]  /*3950*/  FADD.FTZ R14, R0, R15 ;  /* 0x0000000f000e7221 */ /* 0x010fe20000010000 */
[----:B------:R-:W-:Y:S01]  /*3960*/  FADD.FTZ R13, R37, R12 ;  /* 0x0000000c250d7221 */ /* 0x000fe20000010000 */
[----:B------:R-:W2:Y:S01]  /*3970*/  @P4 LDC R33, c[0x0][0x450] ;  /* 0x00011400ff214b82 */ /* 0x000ea20000000800 */
[----:B------:R-:W-:Y:S02]  /*3980*/  F2FP.BF16.F32.PACK_AB R8, R61, R38 ;  /* 0x000000263d08723e */ /* 0x000fe400000010ff */
[----:B------:R-:W-:Y:S02]  /*3990*/  F2FP.BF16.F32.PACK_AB R11, R72, R35 ;  /* 0x00000023480b723e */ /* 0x000fe400000010ff */
[----:B------:R3:W4:Y:S01]  /*39a0*/  MUFU.EX2 R7, R120 ;  /* 0x0000007800077308 */ /* 0x0007220000000800 */
[C---:B-1----:R-:W-:Y:S01]  /*39b0*/  FADD.FTZ R15, R65.reuse, R14 ;  /* 0x0000000e410f7221 */ /* 0x042fe20000010000 */
[----:B------:R-:W-:-:S05]  /*39c0*/  F2FP.BF16.F32.PACK_AB R10, R65, R0 ;  /* 0x00000000410a723e */ /* 0x000fca00000010ff */
[----:B------:R1:W-:Y:S01]  /*39d0*/  STSM.16.M88.4 [R17+0x27800], R8 ;  /* 0x0278000811007844 */ /* 0x0003e20000000200 */
[----:B------:R-:W5:Y:S01]  /*39e0*/  MUFU.EX2 R48, R48 ;  /* 0x0000003000307308 */ /* 0x000f620000000800 */
[----:B0-----:R-:W-:Y:S01]  /*39f0*/  FADD.FTZ R0, R44, R15 ;  /* 0x0000000f2c007221 */ /* 0x001fe20000010000 */
[----:B---3--:R-:W-:-:S06]  /*3a00*/  CS2R R120, SRZ ;  /* 0x0000000000787805 */ /* 0x008fcc000001ff00 */
[----:B------:R0:W3:Y:S01]  /*3a10*/  MUFU.EX2 R47, R124 ;  /* 0x0000007c002f7308 */ /* 0x0000e20000000800 */
[C---:B----4-:R-:W-:Y:S01]  /*3a20*/  FADD.FTZ R15, R7.reuse, R0 ;  /* 0x00000000070f7221 */ /* 0x050fe20000010000 */
[C---:B------:R-:W-:Y:S01]  /*3a30*/  FADD.FTZ R0, R76.reuse, R13 ;  /* 0x0000000d4c007221 */ /* 0x040fe20000010000 */
[----:B------:R-:W-:Y:S02]  /*3a40*/  F2FP.BF16.F32.PACK_AB R12, R7, R44 ;  /* 0x0000002c070c723e */ /* 0x000fe400000010ff */
[----:B------:R-:W-:Y:S01]  /*3a50*/  F2FP.BF16.F32.PACK_AB R13, R76, R37 ;  /* 0x000000254c0d723e */ /* 0x000fe200000010ff */
[----:B------:R-:W-:Y:S01]  /*3a60*/  FADD.FTZ R7, R39, R0 ;  /* 0x0000000027077221 */ /* 0x000fe20000010000 */
[----:B--2---:R-:W-:Y:S01]  /*3a70*/  @P4 SHF.R.U32.HI R31, RZ, R33, R24 ;  /* 0x00000021ff1f4219 */ /* 0x004fe20000011618 */
[----:B------:R-:W2:Y:S01]  /*3a80*/  MUFU.EX2 R126, R126 ;  /* 0x0000007e007e7308 */ /* 0x000ea20000000800 */
[----:B-----5:R-:W-:Y:S01]  /*3a90*/  FADD.FTZ R14, R48, R15 ;  /* 0x0000000f300e7221 */ /* 0x020fe20000010000 */
[C---:B------:R-:W-:Y:S01]  /*3aa0*/  FADD.FTZ R0, R58.reuse, R7 ;  /* 0x000000073a007221 */ /* 0x040fe20000010000 */
[----:B------:R-:W-:-:S02]  /*3ab0*/  F2FP.BF16.F32.PACK_AB R15, R58, R39 ;  /* 0x000000273a0f723e */ /* 0x000fc400000010ff */
[----:B0-----:R-:W-:Y:S01]  /*3ac0*/  CS2R R124, SRZ ;  /* 0x00000000007c7805 */ /* 0x001fe2000001ff00 */
[----:B------:R-:W-:Y:S02]  /*3ad0*/  FADD.FTZ R7, R41, R0 ;  /* 0x0000000029077221 */ /* 0x000fe40000010000 */
[----:B------:R0:W4:Y:S01]  /*3ae0*/  MUFU.EX2 R21, R128 ;  /* 0x0000008000157308 */ /* 0x0001220000000800 */
[C---:B---3--:R-:W-:Y:S01]  /*3af0*/  FADD.FTZ R27, R47.reuse, R14 ;  /* 0x0000000e2f1b7221 */ /* 0x048fe20000010000 */
[----:B------:R-:W-:-:S05]  /*3b00*/  F2FP.BF16.F32.PACK_AB R14, R47, R48 ;  /* 0x000000302f0e723e */ /* 0x000fca00000010ff */
[----:B------:R3:W-:Y:S01]  /*3b10*/  STSM.16.M88.4 [R136], R12 ;  /* 0x0000000c88007844 */ /* 0x0007e20000000200 */
[----:B------:R-:W5:Y:S01]  /*3b20*/  MUFU.EX2 R54, R54 ;  /* 0x0000003600367308 */ /* 0x000f620000000800 */
[----:B--2---:R-:W-:Y:S01]  /*3b30*/  FADD.FTZ R20, R126, R27 ;  /* 0x0000001b7e147221 */ /* 0x004fe20000010000 */
[----:B0-----:R-:W-:-:S06]  /*3b40*/  CS2R R128, SRZ ;  /* 0x0000000000807805 */ /* 0x001fcc000001ff00 */
[----:B------:R-:W0:Y:S01]  /*3b50*/  MUFU.EX2 R90, R90 ;  /* 0x0000005a005a7308 */ /* 0x000e220000000800 */
[C---:B----4-:R-:W-:Y:S01]  /*3b60*/  FADD.FTZ R27, R21.reuse, R20 ;  /* 0x00000014151b7221 */ /* 0x050fe20000010000 */
[----:B-1----:R-:W-:Y:S02]  /*3b70*/  F2FP.BF16.F32.PACK_AB R8, R21, R126 ;  /* 0x0000007e1508723e */ /* 0x002fe400000010ff */
[----:B------:R-:W-:-:S04]  /*3b80*/  CS2R R126, SRZ ;  /* 0x00000000007e7805 */ /* 0x000fc8000001ff00 */
[----:B------:R-:W1:Y:S01]  /*3b90*/  MUFU.EX2 R43, R43 ;  /* 0x0000002b002b7308 */ /* 0x000e620000000800 */
[----:B-----5:R-:W-:-:S07]  /*3ba0*/  FADD.FTZ R0, R54, R7 ;  /* 0x0000000736007221 */ /* 0x020fce0000010000 */
[----:B------:R2:W4:Y:S01]  /*3bb0*/  MUFU.EX2 R29, R130 ;  /* 0x00000082001d7308 */ /* 0x0005220000000800 */
[----:B0-----:R-:W-:-:S07]  /*3bc0*/  FADD.FTZ R20, R90, R27 ;  /* 0x0000001b5a147221 */ /* 0x001fce0000010000 */
[----:B------:R-:W0:Y:S01]  /*3bd0*/  MUFU.EX2 R62, R62 ;  /* 0x0000003e003e7308 */ /* 0x000e220000000800 */
[----:B-1----:R-:W-:Y:S01]  /*3be0*/  FADD.FTZ R9, R43, R0 ;  /* 0x000000002b097221 */ /* 0x002fe20000010000 */
[----:B--2---:R-:W-:-:S06]  /*3bf0*/  CS2R R130, SRZ ;  /* 0x0000000000827805 */ /* 0x004fcc000001ff00 */
[----:B------:R-:W3:Y:S01]  /*3c00*/  MUFU.EX2 R80, R80 ;  /* 0x0000005000507308 */ /* 0x000ee20000000800 */
[----:B----4-:R-:W-:Y:S01]  /*3c10*/  FADD.FTZ R11, R29, R20 ;  /* 0x000000141d0b7221 */ /* 0x010fe20000010000 */
[----:B------:R-:W-:Y:S02]  /*3c20*/  IADD3 R20, R31, R138, -R140 ;  /* 0x0000008a1f147210 */ /* 0x000fe40007ffe88c */
[----:B------:R-:W-:Y:S02]  /*3c30*/  F2FP.BF16.F32.PACK_AB R10, R29, R90 ;  /* 0x0000005a1d0a723e */ /* 0x000fe400000010ff */
[----:B------:R-:W-:Y:S02]  /*3c40*/  CS2R R90, SRZ ;  /* 0x00000000005a7805 */ /* 0x000fe4000001ff00 */
[----:B------:R-:W1:Y:S01]  /*3c50*/  MUFU.EX2 R45, R45 ;  /* 0x0000002d002d7308 */ /* 0x000e620000000800 */
[----:B0-----:R-:W-:Y:S01]  /*3c60*/  FADD.FTZ R0, R62, R9 ;  /* 0x000000093e007221 */ /* 0x001fe20000010000 */
[----:B------:R-:W-:-:S06]  /*3c70*/  F2FP.BF16.F32.PACK_AB R9, R54, R41 ;  /* 0x000000293609723e */ /* 0x000fcc00000010ff */
[----:B------:R0:W2:Y:S01]  /*3c80*/  MUFU.EX2 R25, R132 ;  /* 0x0000008400197308 */ /* 0x0000a20000000800 */
[----:B---3--:R-:W-:Y:S01]  /*3c90*/  FADD.FTZ R12, R80, R11 ;  /* 0x0000000b500c7221 */ /* 0x008fe20000010000 */
[----:B------:R-:W-:-:S05]  /*3ca0*/  F2FP.BF16.F32.PACK_AB R11, R62, R43 ;  /* 0x0000002b3e0b723e */ /* 0x000fca00000010ff */
[----:B------:R3:W-:Y:S01]  /*3cb0*/  STSM.16.M88.4 [R19+0x6000], R8 ;  /* 0x0060000813007844 */ /* 0x0007e20000000200 */
[----:B------:R-:W4:Y:S01]  /*3cc0*/  MUFU.EX2 R66, R66 ;  /* 0x0000004200427308 */ /* 0x000f220000000800 */
[----:B-1----:R-:W-:Y:S01]  /*3cd0*/  FADD.FTZ R13, R45, R0 ;  /* 0x000000002d0d7221 */ /* 0x002fe20000010000 */
[----:B0-----:R-:W-:-:S06]  /*3ce0*/  CS2R R132, SRZ ;  /* 0x0000000000847805 */ /* 0x001fcc000001ff00 */
[----:B------:R-:W0:Y:S01]  /*3cf0*/  MUFU.EX2 R4, R4 ;  /* 0x0000000400047308 */ /* 0x000e220000000800 */
[C---:B--2---:R-:W-:Y:S01]  /*3d00*/  FADD.FTZ R21, R25.reuse, R12 ;  /* 0x0000000c19157221 */ /* 0x044fe20000010000 */
[----:B------:R-:W-:Y:S01]  /*3d10*/  F2FP.BF16.F32.PACK_AB R12, R25, R80 ;  /* 0x00000050190c723e */ /* 0x000fe200000010ff */
[----:B---3--:R-:W-:-:S05]  /*3d20*/  VIADD R8, R88, 0xfffffffe ;  /* 0xfffffffe58087836 */ /* 0x008fca0000000000 */
[----:B------:R-:W-:Y:S01]  /*3d30*/  MUFU.EX2 R84, R84 ;  /* 0x0000005400547308 */ /* 0x000fe20000000800 */
[C---:B----4-:R-:W-:Y:S01]  /*3d40*/  FADD.FTZ R25, R66.reuse, R13 ;  /* 0x0000000d42197221 */ /* 0x050fe20000010000 */
[----:B------:R-:W-:Y:S02]  /*3d50*/  F2FP.BF16.F32.PACK_AB R13, R66, R45 ;  /* 0x0000002d420d723e */ /* 0x000fe400000010ff */
[----:B------:R-:W-:-:S04]  /*3d60*/  CS2R R88, SRZ ;  /* 0x0000000000587805 */ /* 0x000fc8000001ff00 */
[----:B------:R-:W1:Y:S01]  /*3d70*/  MUFU.EX2 R55, R55 ;  /* 0x0000003700377308 */ /* 0x000e620000000800 */
[----:B0-----:R-:W-:-:S07]  /*3d80*/  FADD.FTZ R0, R4, R25 ;  /* 0x0000001904007221 */ /* 0x001fce0000010000 */
[----:B------:R0:W2:Y:S01]  /*3d90*/  MUFU.EX2 R7, R108 ;  /* 0x0000006c00077308 */ /* 0x0000a20000000800 */
[----:B-1----:R-:W-:Y:S02]  /*3da0*/  F2FP.BF16.F32.PACK_AB R14, R55, R84 ;  /* 0x00000054370e723e */ /* 0x002fe400000010ff */
[----:B0-----:R-:W-:Y:S02]  /*3db0*/  CS2R R108, SRZ ;  /* 0x00000000006c7805 */ /* 0x001fe4000001ff00 */
[C---:B--2---:R-:W-:Y:S01]  /*3dc0*/  F2FP.BF16.F32.PACK_AB R15, R7.reuse, R4 ;  /* 0x00000004070f723e */ /* 0x044fe200000010ff */
[----:B------:R-:W-:Y:S01]  /*3dd0*/  FADD.FTZ R4, R84, R21 ;  /* 0x0000001554047221 */ /* 0x000fe20000010000 */
[----:B------:R-:W-:Y:S01]  /*3de0*/  SHF.R.S32.HI R21, RZ, 0x1f, R20 ;  /* 0x0000001fff157819 */ /* 0x000fe20000011414 */
[----:B------:R-:W-:Y:S02]  /*3df0*/  FADD.FTZ R0, R7, R0 ;  /* 0x0000000007007221 */ /* 0x000fe40000010000 */
[----:B------:R0:W-:Y:S01]  /*3e00*/  STSM.16.M88.4 [R18+0x6000], R12 ;  /* 0x0060000c12007844 */ /* 0x0001e20000000200 */
[----:B------:R-:W-:Y:S01]  /*3e10*/  LEA.HI R21, R21, R20, RZ, 0x7 ;  /* 0x0000001415157211 */ /* 0x000fe200078f38ff */
[----:B------:R-:W-:Y:S01]  /*3e20*/  FADD.FTZ R4, R55, R4 ;  /* 0x0000000437047221 */ /* 0x000fe20000010000 */
[----:B------:R1:W-:Y:S06]  /*3e30*/  MEMBAR.ALL.CTA ;  /* 0x0000000000007992 */ /* 0x0003ec0000008000 */
[----:B-1----:R-:W1:Y:S01]  /*3e40*/  FENCE.VIEW.ASYNC.S ;  /* 0x00000000000073c6 */ /* 0x002e620000000000 */
[----:B------:R-:W-:-:S04]  /*3e50*/  SHF.R.S32.HI R21, RZ, 0x7, R21 ;  /* 0x00000007ff157819 */ /* 0x000fc80000011415 */
[----:B------:R-:W-:-:S04]  /*3e60*/  VIMNMX R139, R142, R21, !PT ;  /* 0x000000158e8b7248 */ /* 0x000fc80007fe0100 */
[----:B------:R-:W-:Y:S01]  /*3e70*/  ISETP.GE.AND P1, PT, R8, R139, PT ;  /* 0x0000008b0800720c */ /* 0x000fe20003f26270 */
[----:B-1----:R-:W-:-:S12]  /*3e80*/  NOP ;  /* 0x0000000000007918 */ /* 0x002fd80000000000 */
[----:B0-----:R-:W-:Y:S05]  /*3e90*/  @!P1 BRA `(.L_x_12097) ;  /* 0x0000002800b89947 */ /* 0x001fea0003800000 */
[----:B------:R-:W-:Y:S01]  /*3ea0*/  IMAD.MOV.U32 R9, RZ, RZ, R5 ;  /* 0x000000ffff097224 */ /* 0x000fe200078e0005 */
[----:B------:R-:W-:Y:S01]  /*3eb0*/  UMOV UR6, UR38 ;  /* 0x0000002600067c82 */ /* 0x000fe20008000000 */
[----:B------:R-:W-:Y:S02]  /*3ec0*/  IMAD.MOV.U32 R7, RZ, RZ, R6 ;  /* 0x000000ffff077224 */ /* 0x000fe400078e0006 */
[----:B------:R-:W-:Y:S02]  /*3ed0*/  IMAD.MOV.U32 R10, RZ, RZ, R2 ;  /* 0x000000ffff0a7224 */ /* 0x000fe400078e0002 */
[----:B------:R-:W-:-:S07]  /*3ee0*/  IMAD.MOV.U32 R135, RZ, RZ, RZ ;  /* 0x000000ffff877224 */ /* 0x000fce00078e00ff */
.L_x_12108:
[----:B------:R-:W-:Y:S01]  /*3ef0*/  ISETP.NE.AND P2, PT, RZ, UR42, PT ;  /* 0x0000002aff007c0c */ /* 0x000fe2000bf45270 */
[----:B------:R-:W-:-:S04]  /*3f00*/  UISETP.NE.AND UP0, UPT, UR6, 0x1, UPT ;  /* 0x000000010600788c */ /* 0x000fc8000bf05270 */
[----:B------:R-:W-:-:S06]  /*3f10*/  USEL UR7, URZ, 0x1, UP0 ;  /* 0x000000013f077887 */ /* 0x000fcc0008000000 */
[----:B------:R-:W-:Y:S02]  /*3f20*/  LOP3.LUT R2, R10, UR7, RZ, 0x3c, !PT ;  /* 0x000000070a027c12 */ /* 0x000fe4000f8e3cff */
[----:B------:R-:W-:Y:S05]  /*3f30*/  @P2 BRA `(.L_x_12098) ;  /* 0x0000000000342947 */ /* 0x000fea0003800000 */
[----:B------:R-:W-:Y:S05]  /*3f40*/  @!P0 BRA `(.L_x_12099) ;  /* 0x0000000000048947 */ /* 0x000fea0003800000 */
[----:B------:R-:W-:Y:S01]  /*3f50*/  BPT.TRAP 0x1 ;  /* 0x000000040000795c */ /* 0x000fe20000300000 */
.L_x_12099:
[----:B------:R-:W-:Y:S01]  /*3f60*/  UIADD3 UR7, UR6, 0x1, URZ ;  /* 0x0000000106077890 */ /* 0x000fe2000fffe03f */
[----:B------:R-:W-:-:S03]  /*3f70*/  SHF.L.U32 R3, R2, 0x1f, RZ ;  /* 0x0000001f02037819 */ /* 0x000fc600000006ff */
[----:B------:R-:W-:-:S04]  /*3f80*/  UISETP.NE.AND UP0, UPT, UR7, 0x2, UPT ;  /* 0x000000020700788c */ /* 0x000fc8000bf05270 */
[----:B------:R-:W-:-:S04]  /*3f90*/  USEL UR7, UR7, URZ, UP0 ;  /* 0x0000003f07077287 */ /* 0x000fc80008000000 */
[----:B------:R-:W-:-:S09]  /*3fa0*/  ULEA UR7, UR7, UR40, 0x3 ;  /* 0x0000002807077291 */ /* 0x000fd2000f8e183f */
[----:B------:R0:W1:Y:S01]  /*3fb0*/  SYNCS.PHASECHK.TRANS64.TRYWAIT P1, [UR7+0x2d830], R3 ;  /* 0x02d83003ff0075a7 */ /* 0x0000620008020147 */
[----:B------:R-:W-:Y:S05]  /*3fc0*/  @!P0 BRA `(.L_x_12100) ;  /* 0x0000000000048947 */ /* 0x000fea0003800000 */
[----:B------:R-:W-:Y:S01]  /*3fd0*/  BPT.TRAP 0x1 ;  /* 0x000000040000795c */ /* 0x000fe20000300000 */
.L_x_12100:
[----:B-1----:R-:W-:Y:S05]  /*3fe0*/  @P1 BRA `(.L_x_12098) ;  /* 0x0000000000081947 */ /* 0x002fea0003800000 */
[----:B------:R-:W1:Y:S02]  /*3ff0*/  SYNCS.PHASECHK.TRANS64.TRYWAIT P1, [UR7+0x2d830], R3 ;  /* 0x02d83003ff0075a7 */ /* 0x000e640008020147 */
[----:B-1----:R-:W-:Y:S05]  /*4000*/  @!P1 BRA `(.L_x_12101) ;  /* 0x000000e000009947 */ /* 0x002fea0003800000 */
.L_x_12098:
[----:B------:R-:W2:Y:S01]  /*4010*/  S2R R5, SR_TID.X ;  /* 0x0000000000057919 */ /* 0x000ea20000002100 */
        /* <DEDUP_REMOVED lines=41> */
.L_x_12103:
[----:B------:R-:W-:Y:S01]  /*42b0*/  ULEA UR7, UR6, UR40, 0x3 ;  /* 0x0000002806077291 */ /* 0x000fe2000f8e183f */
[----:B------:R-:W-:-:S08]  /*42c0*/  SHF.L.U32 R3, R10, 0x1f, RZ ;  /* 0x0000001f0a037819 */ /* 0x000fd000000006ff */
[----:B------:R0:W1:Y:S01]  /*42d0*/  SYNCS.PHASECHK.TRANS64.TRYWAIT P1, [UR7+0x2d850], R3 ;  /* 0x02d85003ff0075a7 */ /* 0x0000620008020147 */
[----:B------:R-:W-:Y:S05]  /*42e0*/  @!P0 BRA `(.L_x_12104) ;  /* 0x0000000000048947 */ /* 0x000fea0003800000 */
[----:B------:R-:W-:Y:S01]  /*42f0*/  BPT.TRAP 0x1 ;  /* 0x000000040000795c */ /* 0x000fe20000300000 */
.L_x_12104:
[----:B-1----:R-:W-:Y:S05]  /*4300*/  @P1 BRA `(.L_x_12102) ;  /* 0x0000000000081947 */ /* 0x002fea0003800000 */
[----:B------:R-:W1:Y:S02]  /*4310*/  SYNCS.PHASECHK.TRANS64.TRYWAIT P1, [UR7+0x2d850], R3 ;  /* 0x02d85003ff0075a7 */ /* 0x000e640008020147 */
[----:B-1----:R-:W-:Y:S05]  /*4320*/  @!P1 BRA `(.L_x_12105) ;  /* 0x000000dc00509947 */ /* 0x002fea0003800000 */
.L_x_12102:
        /* <DEDUP_REMOVED lines=70> */
.L_x_12106:
[----:B0-----:R-:W0:Y:S01]  /*4790*/  LDC R3, c[0x0][0x448] ;  /* 0x00011200ff037b82 */ /* 0x001e220000000800 */
[----:B------:R-:W-:Y:S01]  /*47a0*/  IMAD.IADD R5, R143, 0x1, R137 ;  /* 0x000000018f057824 */ /* 0x000fe200078e0289 */
[----:B------:R-:W-:Y:S01]  /*47b0*/  LOP3.LUT R16, R16, 0xfffffeff, RZ, 0xc0, !PT ;  /* 0xfffffeff10107812 */ /* 0x000fe200078ec0ff */
[----:B------:R-:W-:-:S03]  /*47c0*/  ULEA UR7, UR38, UR40, 0x3 ;  /* 0x0000002826077291 */ /* 0x000fc6000f8e183f */
[----:B------:R-:W-:Y:S01]  /*47d0*/  @P0 LOP3.LUT R16, R16, 0x100, RZ, 0xfc, !PT ;  /* 0x0000010010100812 */ /* 0x000fe200078efcff */
[----:B------:R-:W-:-:S03]  /*47e0*/  UIADD3 UR7, UR7, 0x2d840, URZ ;  /* 0x0002d84007077890 */ /* 0x000fc6000fffe03f */
[----:B------:R-:W-:Y:S01]  /*47f0*/  LOP3.LUT R16, R16, 0xfffffdff, RZ, 0xc0, !PT ;  /* 0xfffffdff10107812 */ /* 0x000fe200078ec0ff */
[----:B------:R-:W-:-:S09]  /*4800*/  UPRMT UR7, UR41, 0x654, UR7 ;  /* 0x0000065429077896 */ /* 0x000fd20008000007 */
[----:B------:R-:W-:Y:S01]  /*4810*/  SYNCS.ARRIVE.TRANS64.RED.A1T0 RZ, [UR7], RZ ;  /* 0x000000ffffff79a7 */ /* 0x000fe20008100407 */
[----:B0-----:R-:W-:-:S13]  /*4820*/  ISETP.NE.AND P1, PT, R3, 0x1, PT ;  /* 0x000000010300780c */ /* 0x001fda0003f25270 */
[----:B------:R-:W0:Y:S08]  /*4830*/  @P1 LDC R6, c[0x0][0x44c] ;  /* 0x00011300ff061b82 */ /* 0x000e300000000800 */
[----:B------:R-:W1:Y:S01]  /*4840*/  @P1 LDC R3, c[0x0][0x450] ;  /* 0x00011400ff031b82 */ /* 0x000e620000000800 */
[----:B0-----:R-:W-:-:S05]  /*4850*/  @P1 IMAD.HI.U32 R6, R5, R6, RZ ;  /* 0x0000000605061227 */ /* 0x001fca00078e00ff */
[----:B-1----:R-:W-:Y:S01]  /*4860*/  @P1 SHF.R.U32.HI R5, RZ, R3, R6 ;  /* 0x00000003ff051219 */ /* 0x002fe20000011606 */
[----:B------:R-:W-:-:S04]  /*4870*/  IMAD.MOV.U32 R6, RZ, RZ, -0x80 ;  /* 0xffffff80ff067424 */ /* 0x000fc800078e00ff */
[----:B------:R-:W0:Y:S01]  /*4880*/  SHFL.IDX PT, R3, R5, RZ, 0x1c1f ;  /* 0x001c1fff05037589 */ /* 0x000e2200000e0000 */
[----:B------:R-:W-:-:S03]  /*4890*/  IMAD R6, R8, R6, 0x1 ;  /* 0x0000000108067424 */ /* 0x000fc600078e0206 */
[----:B------:R-:W1:Y:S02]  /*48a0*/  SHFL.IDX PT, R5, R5, 0x1, 0x1c1f ;  /* 0x003c1f0005057f89 */ /* 0x000e6400000e0000 */
[----:B------:R-:W-:-:S05]  /*48b0*/  IADD3 R6, R138, R6, -R141 ;  /* 0x000000068a067210 */ /* 0x000fca0007ffe88d */
[----:B------:R-:W-:-:S04]  /*48c0*/  IMAD.IADD R6, R6, 0x1, -R140 ;  /* 0x0000000106067824 */ /* 0x000fc800078e0a8c */
[C---:B0-----:R-:W-:Y:S02]  /*48d0*/  IMAD.IADD R3, R6.reuse, 0x1, R3 ;  /* 0x0000000106037824 */ /* 0x041fe400078e0203 */
[----:B-1----:R-:W-:-:S03]  /*48e0*/  IMAD.IADD R5, R6, 0x1, R5 ;  /* 0x0000000106057824 */ /* 0x002fc600078e0205 */
[C---:B------:R-:W-:Y:S02]  /*48f0*/  ISETP.GT.AND P5, PT, R3.reuse, RZ, PT ;  /* 0x000000ff0300720c */ /* 0x040fe40003fa4270 */
[----:B------:R-:W-:Y:S02]  /*4900*/  ISETP.GT.AND P4, PT, R3, 0x1, PT ;  /* 0x000000010300780c */ /* 0x000fe40003f84270 */
        /* <DEDUP_REMOVED lines=76> */
[C---:B------:R-:W-:Y:S02]  /*4dd0*/  ISETP.GT.AND P1, PT, R5.reuse, 0x30, PT ;  /* 0x000000300500780c */ /* 0x040fe40003f24270 */
[----:B------:R-:W-:Y:S02]  /*4de0*/  FMNMX.FTZ R3, R44, R3, !PT ;  /* 0x000000032c037209 */ /* 0x000fe40007810000 */
[----:B------:R-:W-:Y:S02]  /*4df0*/  ISETP.GT.AND P3, PT, R5, RZ, PT ;  /* 0x000000ff0500720c */ /* 0x000fe40003f64270 */
        /* <DEDUP_REMOVED lines=15> */
[----:B------:R-:W-:Y:S02]  /*4ef0*/  ISETP.GT.AND P4, PT, R5, 0x10, PT ;  /* 0x000000100500780c */ /* 0x000fe40003f84270 */
        /* <DEDUP_REMOVED lines=17> */
[C---:B------:R-:W-:Y:S02]  /*5010*/  ISETP.GT.AND P5, PT, R5.reuse, 0x20, PT ;  /* 0x000000200500780c */ /* 0x040fe40003fa4270 */
[----:B------:R-:W-:Y:S02]  /*5020*/  FMNMX.FTZ R3, R80, R3, !PT ;  /* 0x0000000350037209 */ /* 0x000fe40007810000 */
[----:B------:R-:W-:Y:S02]  /*5030*/  ISETP.GT.AND P4, PT, R5, 0x21, PT ;  /* 0x000000210500780c */ /* 0x000fe40003f84270 */
[----:B------:R-:W-:Y:S02]  /*5040*/  FMNMX.FTZ R3, R81, R3, !PT ;  /* 0x0000000351037209 */ /* 0x000fe40007810000 */
[----:B------:R-:W-:Y:S02]  /*5050*/  ISETP.GT.AND P3, PT, R5, 0x28, PT ;  /* 0x000000280500780c */ /* 0x000fe40003f64270 */
[----:B------:R-:W-:-:S02]  /*5060*/  FMNMX.FTZ R3, R84, R3, !PT ;  /* 0x0000000354037209 */ /* 0x000fc40007810000 */
[----:B------:R-:W-:Y:S02]  /*5070*/  ISETP.GT.AND P2, PT, R5, 0x29, PT ;  /* 0x000000290500780c */ /* 0x000fe40003f44270 */
[----:B------:R-:W-:Y:S02]  /*5080*/  FMNMX.FTZ R3, R85, R3, !PT ;  /* 0x0000000355037209 */ /* 0x000fe40007810000 */
[----:B------:R-:W-:Y:S02]  /*5090*/  FSEL R70, R70, -INF , P1 ;  /* 0xff80000046467808 */ /* 0x000fe40000800000 */
[----:B------:R-:W-:Y:S01]  /*50a0*/  ISETP.GT.AND P1, PT, R5, 0x69, PT ;  /* 0x000000690500780c */ /* 0x000fe20003f24270 */
[----:B------:R-:W0:Y:S01]  /*50b0*/  SHFL.BFLY PT, R6, R3, 0x2, 0x1f ;  /* 0x0c401f0003067f89 */ /* 0x000e2200000e0000 */
        /* <DEDUP_REMOVED lines=8> */
[----:B------:R-:W-:Y:S02]  /*5140*/  @P0 LOP3.LUT R16, R16, 0x200, RZ, 0xfc, !PT ;  /* 0x0000020010100812 */ /* 0x000fe400078efcff */
[----:B------:R-:W-:Y:S02]  /*5150*/  FSEL R51, R51, -INF , P5 ;  /* 0xff80000033337808 */ /* 0x000fe40002800000 */
[----:B------:R-:W-:Y:S02]  /*5160*/  FSEL R54, R54, -INF , P4 ;  /* 0xff80000036367808 */ /* 0x000fe40002000000 */
[----:B------:R-:W-:Y:S02]  /*5170*/  FSEL R55, R55, -INF , P3 ;  /* 0xff80000037377808 */ /* 0x000fe40001800000 */
[----:B0-----:R-:W-:Y:S02]  /*5180*/  FMNMX.FTZ R6, R3, R6, !PT ;  /* 0x0000000603067209 */ /* 0x001fe40007810000 */
[----:B------:R-:W-:-:S02]  /*5190*/  FSEL R58, R58, -INF , P2 ;  /* 0xff8000003a3a7808 */ /* 0x000fc40001000000 */
[C---:B------:R-:W-:Y:S01]  /*51a0*/  ISETP.GT.AND P5, PT, R5.reuse, 0x48, PT ;  /* 0x000000480500780c */ /* 0x040fe20003fa4270 */
[----:B------:R-:W0:Y:S01]  /*51b0*/  SHFL.BFLY PT, R3, R6, 0x1, 0x1f ;  /* 0x0c201f0006037f89 */ /* 0x000e2200000e0000 */
[C---:B------:R-:W-:Y:S02]  /*51c0*/  ISETP.GT.AND P4, PT, R5.reuse, 0x49, PT ;  /* 0x000000490500780c */ /* 0x040fe40003f84270 */
[C---:B------:R-:W-:Y:S02]  /*51d0*/  ISETP.GT.AND P3, PT, R5.reuse, 0x50, PT ;  /* 0x000000500500780c */ /* 0x040fe40003f64270 */
[----:B------:R-:W-:Y:S02]  /*51e0*/  ISETP.GT.AND P2, PT, R5, 0x51, PT ;  /* 0x000000510500780c */ /* 0x000fe40003f44270 */
[----:B------:R-:W-:Y:S02]  /*51f0*/  LOP3.LUT R16, R16, 0xfffffbff, RZ, 0xc0, !PT ;  /* 0xfffffbff10107812 */ /* 0x000fe400078ec0ff */
[----:B------:R-:W-:-:S02]  /*5200*/  FSEL R62, R62, -INF , P5 ;  /* 0xff8000003e3e7808 */ /* 0x000fc40002800000 */
[----:B------:R-:W-:Y:S02]  /*5210*/  FSEL R63, R63, -INF , P4 ;  /* 0xff8000003f3f7808 */ /* 0x000fe40002000000 */
[----:B------:R-:W-:Y:S02]  /*5220*/  FSEL R66, R66, -INF , P3 ;  /* 0xff80000042427808 */ /* 0x000fe40001800000 */
[----:B------:R-:W-:Y:S02]  /*5230*/  FSEL R67, R67, -INF , P2 ;  /* 0xff80000043437808 */ /* 0x000fe40001000000 */
[----:B------:R-:W-:Y:S02]  /*5240*/  @P1 LOP3.LUT R16, R16, 0x400, RZ, 0xfc, !PT ;  /* 0x0000040010101812 */ /* 0x000fe400078efcff */
[C---:B------:R-:W-:Y:S02]  /*5250*/  ISETP.GT.AND P2, PT, R5.reuse, 0x70, PT ;  /* 0x000000700500780c */ /* 0x040fe40003f44270 */
[----:B------:R-:W-:-:S02]  /*5260*/  ISETP.GT.AND P3, PT, R5, 0x71, PT ;  /* 0x000000710500780c */ /* 0x000fc40003f64270 */
[C---:B------:R-:W-:Y:S02]  /*5270*/  ISETP.GT.AND P4, PT, R5.reuse, 0x78, PT ;  /* 0x000000780500780c */ /* 0x040fe40003f84270 */
[----:B0-----:R-:W-:Y:S02]  /*5280*/  FMNMX.FTZ R6, R6, R3, !PT ;  /* 0x0000000306067209 */ /* 0x001fe40007810000 */
[C---:B------:R-:W-:Y:S02]  /*5290*/  ISETP.GT.AND P5, PT, R5.reuse, 0x79, PT ;  /* 0x000000790500780c */ /* 0x040fe40003fa4270 */
[C---:B------:R-:W-:Y:S02]  /*52a0*/  FSETP.NEU.FTZ.AND P6, PT, R6.reuse, -INF , PT ;  /* 0xff8000000600780b */ /* 0x040fe40003fdd000 */
[----:B------:R-:W-:Y:S02]  /*52b0*/  ISETP.GT.AND P1, PT, R5, 0x59, PT ;  /* 0x000000590500780c */ /* 0x000fe40003f24270 */
[----:B------:R-:W-:-:S02]  /*52c0*/  FSEL R3, R6, RZ, P6 ;  /* 0x000000ff06037208 */ /* 0x000fc40003000000 */
[----:B------:R-:W-:Y:S02]  /*52d0*/  ISETP.GT.AND P0, PT, R5, 0x60, PT ;  /* 0x000000600500780c */ /* 0x000fe40003f04270 */
[----:B------:R-:W-:Y:S01]  /*52e0*/  FSEL R71, R71, -INF , P1 ;  /* 0xff80000047477808 */ /* 0x000fe20000800000 */
[----:B------:R-:W-:Y:S01]  /*52f0*/  FADD.FTZ R7, -R3, R7 ;  /* 0x0000000703077221 */ /* 0x000fe20000010100 */
[----:B------:R-:W-:Y:S01]  /*5300*/  FSEL R74, R74, -INF , P0 ;  /* 0xff8000004a4a7808 */ /* 0x000fe20000000000 */
[----:B------:R-:W0:Y:S01]  /*5310*/  LDC R3, c[0x0][0x988] ;  /* 0x00026200ff037b82 */ /* 0x000e220000000800 */
[C---:B------:R-:W-:Y:S02]  /*5320*/  LOP3.LUT P0, RZ, R16.reuse, 0x200, RZ, 0xc0, !PT ;  /* 0x0000020010ff7812 */ /* 0x040fe4000780c0ff */
[----:B------:R-:W-:Y:S02]  /*5330*/  LOP3.LUT P1, RZ, R16, 0x400, RZ, 0xc0, !PT ;  /* 0x0000040010ff7812 */ /* 0x000fe4000782c0ff */
[----:B------:R-:W-:-:S02]  /*5340*/  FSEL R75, R75, -INF , P0 ;  /* 0xff8000004b4b7808 */ /* 0x000fc40000000000 */
[----:B------:R-:W-:Y:S02]  /*5350*/  FSEL R79, R79, -INF , P1 ;  /* 0xff8000004f4f7808 */ /* 0x000fe40000800000 */
[----:B------:R-:W-:Y:S02]  /*5360*/  FSEL R82, R82, -INF , P2 ;  /* 0xff80000052527808 */ /* 0x000fe40001000000 */
[----:B------:R-:W-:Y:S02]  /*5370*/  FSEL R83, R83, -INF , P3 ;  /* 0xff80000053537808 */ /* 0x000fe40001800000 */
[----:B------:R-:W-:Y:S02]  /*5380*/  FSEL R86, R86, -INF , P4 ;  /* 0xff80000056567808 */ /* 0x000fe40002000000 */
[----:B------:R-:W-:Y:S02]  /*5390*/  FSEL R87, R87, -INF , P5 ;  /* 0xff80000057577808 */ /* 0x000fe40002800000 */
[----:B------:R-:W-:Y:S01]  /*53a0*/  LOP3.LUT P0, RZ, R16, 0x100, RZ, 0xc0, !PT ;  /* 0x0000010010ff7812 */ /* 0x000fe2000780c0ff */
[-C--:B0-----:R-:W-:Y:S01]  /*53b0*/  FMUL.FTZ R10, R6, R3.reuse ;  /* 0x00000003060a7220 */ /* 0x081fe20000410000 */
[----:B------:R-:W-:-:S04]  /*53c0*/  FMUL.FTZ R7, R7, R3 ;  /* 0x0000000307077220 */ /* 0x000fc80000410000 */
        /* <DEDUP_REMOVED lines=141> */
[----:B0-----:R-:W-:-:S04]  /*5ca0*/  FFMA.FTZ R0, R9, R0, R26 ;  /* 0x0000000009007223 */ /* 0x001fc8000001001a */
        /* <DEDUP_REMOVED lines=99> */
.L_x_12107:
        /* <DEDUP_REMOVED lines=103> */
[----:B------:R-:W-:Y:S01]  /*6950*/  IMAD.MOV.U32 R10, RZ, RZ, R2 ;  /* 0x000000ffff0a7224 */ /* 0x000fe200078e0002 */
[----:B-1----:R-:W-:Y:S01]  /*6960*/  NOP ;  /* 0x0000000000007918 */ /* 0x002fe20000000000 */
[----:B0-----:R-:W-:Y:S05]  /*6970*/  @P1 BRA `(.L_x_12108) ;  /* 0xffffffd4005c1947 */ /* 0x001fea000383ffff */
.L_x_12097:
[----:B------:R-:W-:-:S13]  /*6980*/  ISETP.GE.AND P1, PT, R8, R142, PT ;  /* 0x0000008e0800720c */ /* 0x000fda0003f26270 */
[----:B------:R-:W-:Y:S05]  /*6990*/  @!P1 BRA `(.L_x_12109) ;  /* 0x00000020003c9947 */ /* 0x000fea0003800000 */
[----:B------:R-:W-:Y:S01]  /*69a0*/  IMAD.MOV.U32 R9, RZ, RZ, R5 ;  /* 0x000000ffff097224 */ /* 0x000fe200078e0005 */
[----:B------:R-:W-:Y:S01]  /*69b0*/  UMOV UR6, UR38 ;  /* 0x0000002600067c82 */ /* 0x000fe20008000000 */
[----:B------:R-:W-:Y:S02]  /*69c0*/  IMAD.MOV.U32 R7, RZ, RZ, R6 ;  /* 0x000000ffff077224 */ /* 0x000fe400078e0006 */
[----:B------:R-:W-:-:S07]  /*69d0*/  IMAD.MOV.U32 R10, RZ, RZ, R2 ;  /* 0x000000ffff0a7224 */ /* 0x000fce00078e0002 */
.L_x_12120:
[----:B------:R-:W-:Y:S01]  /*69e0*/  ISETP.NE.AND P2, PT, RZ, UR42, PT ;  /* 0x0000002aff007c0c */ /* 0x000fe2000bf45270 */
[----:B------:R-:W-:-:S04]  /*69f0*/  UISETP.NE.AND UP0, UPT, UR6, 0x1, UPT ;  /* 0x000000010600788c */ /* 0x000fc8000bf05270 */
[----:B------:R-:W-:-:S06]  /*6a00*/  USEL UR7, URZ, 0x1, UP0 ;  /* 0x000000013f077887 */ /* 0x000fcc0008000000 */
[----:B------:R-:W-:Y:S02]  /*6a10*/  LOP3.LUT R2, R10, UR7, RZ, 0x3c, !PT ;  /* 0x000000070a027c12 */ /* 0x000fe4000f8e3cff */
[----:B------:R-:W-:Y:S05]  /*6a20*/  @P2 BRA `(.L_x_12110) ;  /* 0x0000000000342947 */ /* 0x000fea0003800000 */
[----:B------:R-:W-:Y:S05]  /*6a30*/  @!P0 BRA `(.L_x_12111) ;  /* 0x0000000000048947 */ /* 0x000fea0003800000 */
[----:B------:R-:W-:Y:S01]  /*6a40*/  BPT.TRAP 0x1 ;  /* 0x000000040000795c */ /* 0x000fe20000300000 */
.L_x_12111:
        /* <DEDUP_REMOVED lines=8> */
.L_x_12112:
[----:B-1----:R-:W-:Y:S05]  /*6ad0*/  @P1 BRA `(.L_x_12110) ;  /* 0x0000000000081947 */ /* 0x002fea0003800000 */
[----:B------:R-:W1:Y:S02]  /*6ae0*/  SYNCS.PHASECHK.TRANS64.TRYWAIT P1, [UR7+0x2d830], R3 ;  /* 0x02d83003ff0075a7 */ /* 0x000e640008020147 */
[----:B-1----:R-:W-:Y:S05]  /*6af0*/  @!P1 BRA `(.L_x_12113) ;  /* 0x000000b400749947 */ /* 0x002fea0003800000 */
.L_x_12110:
        /* <DEDUP_REMOVED lines=42> */
.L_x_12115:
[----:B------:R-:W-:Y:S01]  /*6da0*/  ULEA UR7, UR6, UR40, 0x3 ;  /* 0x0000002806077291 */ /* 0x000fe2000f8e183f */
[----:B------:R-:W-:-:S08]  /*6db0*/  SHF.L.U32 R3, R10, 0x1f, RZ ;  /* 0x0000001f0a037819 */ /* 0x000fd000000006ff */
[----:B------:R0:W1:Y:S01]  /*6dc0*/  SYNCS.PHASECHK.TRANS64.TRYWAIT P1, [UR7+0x2d850], R3 ;  /* 0x02d85003ff0075a7 */ /* 0x0000620008020147 */
[----:B------:R-:W-:Y:S05]  /*6dd0*/  @!P0 BRA `(.L_x_12116) ;  /* 0x0000000000048947 */ /* 0x000fea0003800000 */
[----:B------:R-:W-:Y:S01]  /*6de0*/  BPT.TRAP 0x1 ;  /* 0x000000040000795c */ /* 0x000fe20000300000 */
.L_x_12116:
[----:B-1----:R-:W-:Y:S05]  /*6df0*/  @P1 BRA `(.L_x_12114) ;  /* 0x0000000000081947 */ /* 0x002fea0003800000 */
[----:B------:R-:W1:Y:S02]  /*6e00*/  SYNCS.PHASECHK.TRANS64.TRYWAIT P1, [UR7+0x2d850], R3 ;  /* 0x02d85003ff0075a7 */ /* 0x000e640008020147 */
[----:B-1----:R-:W-:Y:S05]  /*6e10*/  @!P1 BRA `(.L_x_12117) ;  /* 0x000000b000c49947 */ /* 0x002fea0003800000 */
.L_x_12114:
        /* <DEDUP_REMOVED lines=70> */
.L_x_12118:
        /* <DEDUP_REMOVED lines=78> */
[C---:B------:R-:W-:Y:S01]  /*7760*/  FADD.FTZ R9, -R5.reuse, R9 ;  /* 0x0000000905097221 */ /* 0x040fe20000010100 */
        /* <DEDUP_REMOVED lines=46> */
[-C--:B------:R-:W-:Y:S01]  /*7a50*/  FFMA.FTZ R35, R35, R3.reuse, -R12 ;  /* 0x0000000323237223 */ /* 0x080fe2000001080c */
        /* <DEDUP_REMOVED lines=153> */
.L_x_12119:
        /* <DEDUP_REMOVED lines=106> */
.L_x_12109:
[----:B------:R-:W-:Y:S06]  /*8a90*/  BAR.ARV 0x8, 0x200 ;  /* 0x0208000000007b1d */ /* 0x000fec0000002000 */
[----:B------:R-:W-:Y:S05]  /*8aa0*/  @!P0 BRA `(.L_x_12121) ;  /* 0x0000000000048947 */ /* 0x000fea0003800000 */
[----:B------:R-:W-:Y:S01]  /*8ab0*/  BPT.TRAP 0x1 ;  /* 0x000000040000795c */ /* 0x000fe20000300000 */
.L_x_12121:
[----:B------:R-:W-:Y:S01]  /*8ac0*/  ULEA UR4, UR38, UR40, 0x3 ;  /* 0x0000002826047291 */ /* 0x000fe2000f8e183f */
[----:B------:R-:W-:-:S08]  /*8ad0*/  SHF.L.U32 R7, R2, 0x1f, RZ ;  /* 0x0000001f02077819 */ /* 0x000fd000000006ff */
[----:B------:R0:W1:Y:S01]  /*8ae0*/  SYNCS.PHASECHK.TRANS64.TRYWAIT P1, [UR4+0x2d850], R7 ;  /* 0x02d85007ff0075a7 */ /* 0x0000620008020144 */
[----:B------:R-:W-:Y:S05]  /*8af0*/  @!P0 BRA `(.L_x_12122) ;  /* 0x0000000000048947 */ /* 0x000fea0003800000 */
[----:B------:R-:W-:Y:S01]  /*8b00*/  BPT.TRAP 0x1 ;  /* 0x000000040000795c */ /* 0x000fe20000300000 */
.L_x_12122:
[----:B-1----:R-:W-:Y:S05]  /*8b10*/  @P1 BRA `(.L_x_12123) ;  /* 0x0000000000081947 */ /* 0x002fea0003800000 */
[----:B------:R-:W1:Y:S02]  /*8b20*/  SYNCS.PHASECHK.TRANS64.TRYWAIT P1, [UR4+0x2d850], R7 ;  /* 0x02d85007ff0075a7 */ /* 0x000e640008020144 */
[----:B-1----:R-:W-:Y:S05]  /*8b30*/  @!P1 BRA `(.L_x_12124) ;  /* 0x0000009400949947 */ /* 0x002fea0003800000 */
.L_x_12123:
[----:B------:R-:W-:Y:S01]  /*8b40*/  UIADD3 UR40, UR40, 0x400, URZ ;  /* 0x0000040028287890 */ /* 0x000fe2000fffe03f */
[----:B------:R-:W-:Y:S01]  /*8b50*/  WARPGROUP.ARRIVE ;  /* 0x00000000000079c5 */ /* 0x000fe20000000000 */
[----:B------:R-:W-:Y:S01]  /*8b60*/  ULOP3.LUT UR39, UR39, 0x10000, URZ, 0xfc, !UPT ;  /* 0x0001000027277892 */ /* 0x000fe2000f8efc3f */
[----:B01----:R-:W0:Y:S01]  /*8b70*/  SHFL.BFLY PT, R7, R4, 0x2, 0x1f ;  /* 0x0c401f0004077f89 */ /* 0x003e2200000e0000 */
[----:B------:R-:W-:Y:S01]  /*8b80*/  USHF.R.U32.HI UR40, URZ, 0x4, UR40 ;  /* 0x000000043f287899 */ /* 0x000fe20008011628 */
[----:B------:R-:W-:Y:S01]  /*8b90*/  IMAD.MOV.U32 R20, RZ, RZ, -0x800000 ;  /* 0xff800000ff147424 */ /* 0x000fe200078e00ff */
[----:B------:R-:W-:Y:S01]  /*8ba0*/  UMOV UR9, 0x40000040 ;  /* 0x4000004000097882 */ /* 0x000fe20000000000 */
[----:B------:R-:W-:Y:S01]  /*8bb0*/  UMOV UR11, 0x80000020 ;  /* 0x80000020000b7882 */ /* 0x000fe20000000000 */
[----:B------:R-:W-:Y:S01]  /*8bc0*/  ULOP3.LUT UR40, UR40, 0x3fff, URZ, 0xc0, !UPT ;  /* 0x00003fff28287892 */ /* 0x000fe2000f8ec03f */
[----:B------:R-:W1:Y:S01]  /*8bd0*/  SHFL.BFLY PT, R9, R0, 0x2, 0x1f ;  /* 0x0c401f0000097f89 */ /* 0x000e6200000e0000 */
[----:B------:R-:W-:-:S02]  /*8be0*/  UMOV UR8, UR39 ;  /* 0x0000002700087c82 */ /* 0x000fc40008000000 */
[----:B------:R-:W-:-:S04]  /*8bf0*/  ULOP3.LUT UR5, UR40, 0x2000000, URZ, 0xfc, !UPT ;  /* 0x0200000028057892 */ /* 0x000fc8000f8efc3f */
[----:B------:R-:W-:-:S07]  /*8c00*/  UIMAD UR5, UR38, 0x600, UR5 ;  /* 0x00000600260578a4 */ /* 0x000fce000f8e0205 */
[----:B------:R-:W-:Y:S02]  /*8c10*/  UMOV UR10, UR5 ;  /* 0x00000005000a7c82 */ /* 0x000fe40008000000 */
[----:B------:R-:W-:Y:S01]  /*8c20*/  HGMMA.64x96x16.F32.BF16 R88, gdesc[UR8].tnspB, R88, gsb0 ;  /* 0x41600000085879f0 */ /* 0x000fe20008001858 */
[----:B------:R-:W-:Y:S01]  /*8c30*/  UIADD3 UR8, UR39, 0x2, URZ ;  /* 0x0000000227087890 */ /* 0x000fe2000fffe03f */
[----:B0-----:R-:W-:Y:S01]  /*8c40*/  FADD.FTZ R7, R7, R4 ;  /* 0x0000000407077221 */ /* 0x001fe20000010000 */
[----:B------:R-:W-:Y:S01]  /*8c50*/  UIADD3 UR10, UR5, 0x40, URZ ;  /* 0x00000040050a7890 */ /* 0x000fe2000fffe03f */
[----:B------:R-:W-:Y:S01]  /*8c60*/  IMAD.MOV.U32 R4, RZ, RZ, RZ ;  /* 0x000000ffff047224 */ /* 0x000fe200078e00ff */
[----:B------:R-:W-:Y:S01]  /*8c70*/  UMOV UR9, 0x40000040 ;  /* 0x4000004000097882 */ /* 0x000fe20000000000 */
[----:B------:R-:W-:Y:S01]  /*8c80*/  UMOV UR11, 0x80000020 ;  /* 0x80000020000b7882 */ /* 0x000fe20000000000 */
[----:B------:R-:W0:Y:S01]  /*8c90*/  SHFL.BFLY PT, R8, R7, 0x1, 0x1f ;  /* 0x0c201f0007087f89 */ /* 0x000e2200000e0000 */
[----:B-1----:R-:W-:Y:S01]  /*8ca0*/  FADD.FTZ R9, R9, R0 ;  /* 0x0000000009097221 */ /* 0x002fe20000010000 */
[----:B------:R-:W-:-:S04]  /*8cb0*/  IMAD.MOV.U32 R0, RZ, RZ, -0x800000 ;  /* 0xff800000ff007424 */ /* 0x000fc800078e00ff */
[----:B------:R-:W1:Y:S01]  /*8cc0*/  SHFL.BFLY PT, R10, R9, 0x1, 0x1f ;  /* 0x0c201f00090a7f89 */ /* 0x000e6200000e0000 */
[----:B0-----:R-:W-:Y:S01]  /*8cd0*/  FADD.FTZ R13, R7, R8 ;  /* 0x00000008070d7221 */ /* 0x001fe20000010000 */
[----:B------:R-:W-:-:S04]  /*8ce0*/  IMAD.MOV.U32 R8, RZ, RZ, RZ ;  /* 0x000000ffff087224 */ /* 0x000fc800078e00ff */
[----:B------:R-:W-:Y:S01]  /*8cf0*/  FSETP.NE.FTZ.AND P1, PT, R13, RZ, PT ;  /* 0x000000ff0d00720b */ /* 0x000fe20003f35000 */
[----:B-1----:R-:W-:-:S05]  /*8d00*/  FADD.FTZ R14, R9, R10 ;  /* 0x0000000a090e7221 */ /* 0x002fca0000010000 */
        /* <DEDUP_REMOVED lines=59> */
.L_x_12125:
        /* <DEDUP_REMOVED lines=60> */
.L_x_12089:
[----:B------:R-:W3:Y:S08]  /*9480*/  S2UR UR41, SR_CgaCtaId ;  /* 0x00000000002979c3 */ /* 0x000ef00000008800 */
[----:B------:R-:W-:Y:S06]  /*9490*/  BAR.SYNC.DEFER_BLOCKING 0x5, 0x200 ;  /* 0x0148000000007b1d */ /* 0x000fec0000010000 */
[----:B------:R-:W-:Y:S01]  /*94a0*/  UMOV UR40, 0x400 ;  /* 0x0000040000287882 */ /* 0x000fe20000000000 */
[----:B------:R-:W-:Y:S01]  /*94b0*/  BSSY B0, `(.L_x_12126) ;  /* 0x000027f000007945 */ /* 0x000fe20003800000 */
[----:B---3--:R-:W-:-:S09]  /*94c0*/  ULEA UR40, UR41, UR40, 0x18 ;  /* 0x0000002829287291 */ /* 0x008fd2000f8ec03f */
[----:B------:R-:W3:Y:S01]  /*94d0*/  LDS.128 R4, [UR40+0x2d8d0] ;  /* 0x02d8d028ff047984 */ /* 0x000ee20008000c00 */
[----:B------:R-:W-:Y:S06]  /*94e0*/  BAR.ARV 0x4, 0x200 ;  /* 0x0108000000007b1d */ /* 0x000fec0000002000 */
[----:B------:R-:W-:Y:S05]  /*94f0*/  @P0 BRA `(.L_x_12127) ;  /* 0x0000001c004c0947 */ /* 0x000fea0003800000 */
[----:B--2---:R-:W1:Y:S01]  /*9500*/  LDL R3, [R1+0x48] ;  /* 0x0000480001037983 */ /* 0x004e620000100800 */
[----:B------:R-:W2:Y:S03]  /*9510*/  S2UR UR6, SR_SWINHI ;  /* 0x00000000000679c3 */ /* 0x000ea60000002f00 */
[----:B------:R-:W4:Y:S05]  /*9520*/  LDL R48, [R1+0x8] ;  /* 0x0000080001307983 */ /* 0x000f2a0000100800 */
[----:B------:R-:W3:Y:S01]  /*9530*/  LDC.64 R38, c[0x0][0xc00] ;  /* 0x00030000ff267b82 */ /* 0x000ee20000000a00 */
[----:B------:R-:W-:Y:S01]  /*9540*/  UMOV UR4, UR40 ;  /* 0x0000002800047c82 */ /* 0x000fe20008000000 */
[----:B--2---:R-:W-:Y:S01]  /*9550*/  UMOV UR5, UR6 ;  /* 0x0000000600057c82 */ /* 0x004fe20008000000 */
[----:B------:R-:W-:-:S02]  /*9560*/  IMAD.U32 R34, RZ, RZ, UR4 ;  /* 0x00000004ff227e24 */ /* 0x000fc4000f8e00ff */
[----:B------:R-:W-:Y:S01]  /*9570*/  IMAD.U32 R35, RZ, RZ, UR5 ;  /* 0x00000005ff237e24 */ /* 0x000fe2000f8e00ff */
[----:B------:R-:W-:Y:S01]  /*9580*/  F2FP.BF16.F32.PACK_AB R30, R109, R108 ;  /* 0x0000006c6d1e723e */ /* 0x000fe200000010ff */
[----:B------:R-:W-:Y:S01]  /*9590*/  ULDC.64 UR4, c[0x0][0xc08] ;  /* 0x0003020000047ab9 */ /* 0x000fe20000000a00 */
[----:B------:R-:W-:Y:S01]  /*95a0*/  BAR.SYNC.DEFER_BLOCKING 0x1, 0x180 ;  /* 0x0046000000007b1d */ /* 0x000fe20000010000 */
[----:B-1----:R-:W-:-:S03]  /*95b0*/  IMAD.WIDE R8, R3, 0x2, R34 ;  /* 0x0000000203087825 */ /* 0x002fc600078e0222 */
[C---:B------:R-:W-:Y:S02]  /*95c0*/  IADD3 R14, P0, R8.reuse, 0x6020, RZ ;  /* 0x00006020080e7810 */ /* 0x040fe40007f1e0ff */
[C---:B------:R-:W-:Y:S02]  /*95d0*/  LOP3.LUT R3, R8.reuse, 0x180, RZ, 0xc0, !PT ;  /* 0x0000018008037812 */ /* 0x040fe400078ec0ff */
[----:B------:R-:W-:Y:S02]  /*95e0*/  IADD3 R12, P1, R8, 0x6000, RZ ;  /* 0x00006000080c7810 */ /* 0x000fe40007f3e0ff */
[----:B0-----:R-:W-:Y:S02]  /*95f0*/  LOP3.LUT R11, R14, 0x180, RZ, 0xc0, !PT ;  /* 0x000001800e0b7812 */ /* 0x001fe400078ec0ff */
[----:B------:R-:W-:Y:S02]  /*9600*/  SHF.R.U64 R3, R3, 0x3, RZ ;  /* 0x0000000303037819 */ /* 0x000fe400000012ff */
[----:B------:R-:W-:-:S02]  /*9610*/  LOP3.LUT R10, R12, 0x180, RZ, 0xc0, !PT ;  /* 0x000001800c0a7812 */ /* 0x000fc400078ec0ff */
[C---:B------:R-:W-:Y:S02]  /*9620*/  IADD3 R37, P2, R8.reuse, 0x3020, RZ ;  /* 0x0000302008257810 */ /* 0x040fe40007f5e0ff */
[C---:B------:R-:W-:Y:S02]  /*9630*/  IADD3 R31, P3, R8.reuse, 0x3000, RZ ;  /* 0x00003000081f7810 */ /* 0x040fe40007f7e0ff */
[----:B---3--:R-:W-:Y:S02]  /*9640*/  IADD3 R4, P4, R8, 0x20, RZ ;  /* 0x0000002008047810 */ /* 0x008fe40007f9e0ff */
[----:B------:R-:W-:Y:S02]  /*9650*/  SHF.R.U64 R11, R11, 0x3, RZ ;  /* 0x000000030b0b7819 */ /* 0x000fe400000012ff */
[----:B------:R-:W-:Y:S02]  /*9660*/  LOP3.LUT R8, R3, R8, RZ, 0x3c, !PT ;  /* 0x0000000803087212 */ /* 0x000fe400078e3cff */
[----:B------:R-:W-:-:S02]  /*9670*/  SHF.R.U64 R3, R10, 0x3, RZ ;  /* 0x000000030a037819 */ /* 0x000fc400000012ff */
[----:B------:R-:W-:Y:S02]  /*9680*/  LOP3.LUT R24, R11, R14, RZ, 0x3c, !PT ;  /* 0x0000000e0b187212 */ /* 0x000fe400078e3cff */
[----:B------:R-:W-:Y:S02]  /*9690*/  LOP3.LUT R14, R37, 0x180, RZ, 0xc0, !PT ;  /* 0x00000180250e7812 */ /* 0x000fe400078ec0ff */
[----:B------:R-:W-:Y:S02]  /*96a0*/  LOP3.LUT R12, R3, R12, RZ, 0x3c, !PT ;  /* 0x0000000c030c7212 */ /* 0x000fe400078e3cff */
[----:B------:R-:W-:Y:S02]  /*96b0*/  LOP3.LUT R26, R31, 0x180, RZ, 0xc0, !PT ;  /* 0x000001801f1a7812 */ /* 0x000fe400078ec0ff */
[----:B------:R-:W-:Y:S02]  /*96c0*/  LOP3.LUT R3, R4, 0x180, RZ, 0xc0, !PT ;  /* 0x0000018004037812 */ /* 0x000fe400078ec0ff */
[----:B------:R-:W-:-:S02]  /*96d0*/  SHF.R.U64 R14, R14, 0x3, RZ ;  /* 0x000000030e0e7819 */ /* 0x000fc400000012ff */
[----:B------:R-:W-:Y:S02]  /*96e0*/  SHF.R.U64 R26, R26, 0x3, RZ ;  /* 0x000000031a1a7819 */ /* 0x000fe400000012ff */
[----:B------:R-:W-:Y:S01]  /*96f0*/  SHF.R.U64 R3, R3, 0x3, RZ ;  /* 0x0000000303037819 */ /* 0x000fe200000012ff */
[--C-:B------:R-:W-:Y:S01]  /*9700*/  IMAD.X R25, RZ, RZ, R9.reuse, P0 ;  /* 0x000000ffff197224 */ /* 0x100fe200000e0609 */
[----:B------:R-:W-:Y:S01]  /*9710*/  LOP3.LUT R14, R14, R37, RZ, 0x3c, !PT ;  /* 0x000000250e0e7212 */ /* 0x000fe200078e3cff */
[--C-:B------:R-:W-:Y:S01]  /*9720*/  IMAD.X R27, RZ, RZ, R9.reuse, P3 ;  /* 0x000000ffff1b7224 */ /* 0x100fe200018e0609 */
[----:B------:R-:W-:Y:S01]  /*9730*/  LOP3.LUT R26, R26, R31, RZ, 0x3c, !PT ;  /* 0x0000001f1a1a7212 */ /* 0x000fe200078e3cff */
[--C-:B------:R-:W-:Y:S01]  /*9740*/  IMAD.X R29, RZ, RZ, R9.reuse, P4 ;  /* 0x000000ffff1d7224 */ /* 0x100fe200020e0609 */
[----:B------:R-:W0:Y:S01]  /*9750*/  LDC.64 R36, c[0x0][0xc00] ;  /* 0x00030000ff247b82 */ /* 0x000e220000000a00 */
[----:B------:R-:W-:Y:S01]  /*9760*/  LOP3.LUT R28, R3, R4, RZ, 0x3c, !PT ;  /* 0x00000004031c7212 */ /* 0x000fe200078e3cff */
[--C-:B------:R-:W-:Y:S01]  /*9770*/  IMAD.X R13, RZ, RZ, R9.reuse, P1 ;  /* 0x000000ffff0d7224 */ /* 0x100fe200008e0609 */
[----:B------:R-:W-:Y:S01]  /*9780*/  MOV R21, R8 ;  /* 0x0000000800157202 */ /* 0x000fe20000000f00 */
[----:B------:R-:W-:Y:S01]  /*9790*/  IMAD.X R15, RZ, RZ, R9, P2 ;  /* 0x000000ffff0f7224 */ /* 0x000fe200010e0609 */
[----:B------:R-:W-:-:S02]  /*97a0*/  F2FP.BF16.F32.PACK_AB R8, R33, R32 ;  /* 0x000000202108723e */ /* 0x000fc400000010ff */
[----:B------:R-:W-:Y:S02]  /*97b0*/  F2FP.BF16.F32.PACK_AB R9, R91, R90 ;  /* 0x0000005a5b09723e */ /* 0x000fe400000010ff */
[----:B------:R-:W-:Y:S02]  /*97c0*/  F2FP.BF16.F32.PACK_AB R10, R93, R92 ;  /* 0x0000005c5d0a723e */ /* 0x000fe400000010ff */
[----:B------:R-:W-:Y:S02]  /*97d0*/  F2FP.BF16.F32.PACK_AB R11, R95, R94 ;  /* 0x0000005e5f0b723e */ /* 0x000fe400000010ff */
[----:B------:R-:W-:Y:S02]  /*97e0*/  MOV R4, R24 ;  /* 0x0000001800047202 */ /* 0x000fe40000000f00 */
[----:B------:R-:W-:Y:S02]  /*97f0*/  MOV R3, R26 ;  /* 0x0000001a00037202 */ /* 0x000fe40000000f00 */
[----:B------:R-:W-:-:S02]  /*9800*/  MOV R41, R28 ;  /* 0x0000001c00297202 */ /* 0x000fc40000000f00 */
[----:B------:R-:W-:Y:S02]  /*9810*/  F2FP.BF16.F32.PACK_AB R24, R97, R96 ;  /* 0x000000606118723e */ /* 0x000fe400000010ff */
[----:B------:R-:W-:Y:S02]  /*9820*/  F2FP.BF16.F32.PACK_AB R25, R99, R98 ;  /* 0x000000626319723e */ /* 0x000fe400000010ff */
[----:B------:R-:W-:Y:S02]  /*9830*/  F2FP.BF16.F32.PACK_AB R26, R101, R100 ;  /* 0x00000064651a723e */ /* 0x000fe400000010ff */
[----:B------:R-:W-:Y:S01]  /*9840*/  F2FP.BF16.F32.PACK_AB R27, R103, R102 ;  /* 0x00000066671b723e */ /* 0x000fe200000010ff */
[----:B------:R1:W-:Y:S01]  /*9850*/  STSM.16.M88.4 [R21], R8 ;  /* 0x0000000815007844 */ /* 0x0003e20000000200 */
[----:B------:R-:W-:Y:S02]  /*9860*/  F2FP.BF16.F32.PACK_AB R28, R105, R104 ;  /* 0x00000068691c723e */ /* 0x000fe400000010ff */
[----:B------:R-:W-:-:S02]  /*9870*/  F2FP.BF16.F32.PACK_AB R29, R107, R106 ;  /* 0x0000006a6b1d723e */ /* 0x000fc400000010ff */
[----:B------:R-:W-:Y:S01]  /*9880*/  F2FP.BF16.F32.PACK_AB R31, R111, R110 ;  /* 0x0000006e6f1f723e */ /* 0x000fe200000010ff */
[----:B------:R2:W-:Y:S01]  /*9890*/  STSM.16.M88.4 [R41], R24 ;  /* 0x0000001829007844 */ /* 0x0005e20000000200 */
[----:B------:R-:W-:Y:S02]  /*98a0*/  MOV R40, R14 ;  /* 0x0000000e00287202 */ /* 0x000fe40000000f00 */
[----:B------:R-:W-:Y:S02]  /*98b0*/  F2FP.BF16.F32.PACK_AB R14, R125, R124 ;  /* 0x0000007c7d0e723e */ /* 0x000fe400000010ff */
[----:B------:R-:W-:Y:S01]  /*98c0*/  F2FP.BF16.F32.PACK_AB R15, R127, R126 ;  /* 0x0000007e7f0f723e */ /* 0x000fe200000010ff */
[----:B------:R3:W-:Y:S01]  /*98d0*/  STSM.16.M88.4 [R3], R28 ;  /* 0x0000001c03007844 */ /* 0x0007e20000000200 */
[----:B-1----:R-:W-:Y:S02]  /*98e0*/  MOV R21, R12 ;  /* 0x0000000c00157202 */ /* 0x002fe40000000f00 */
[----:B------:R-:W-:-:S02]  /*98f0*/  F2FP.BF16.F32.PACK_AB R8, R113, R112 ;  /* 0x000000707108723e */ /* 0x000fc400000010ff */
[----:B------:R-:W-:Y:S02]  /*9900*/  F2FP.BF16.F32.PACK_AB R9, R115, R114 ;  /* 0x000000727309723e */ /* 0x000fe400000010ff */
[----:B------:R-:W-:Y:S02]  /*9910*/  F2FP.BF16.F32.PACK_AB R10, R117, R116 ;  /* 0x00000074750a723e */ /* 0x000fe400000010ff */
[----:B------:R-:W-:Y:S02]  /*9920*/  F2FP.BF16.F32.PACK_AB R11, R119, R118 ;  /* 0x00000076770b723e */ /* 0x000fe400000010ff */
[----:B------:R-:W-:Y:S02]  /*9930*/  F2FP.BF16.F32.PACK_AB R12, R121, R120 ;  /* 0x00000078790c723e */ /* 0x000fe400000010ff */
[----:B------:R-:W-:Y:S02]  /*9940*/  F2FP.BF16.F32.PACK_AB R13, R123, R122 ;  /* 0x0000007a7b0d723e */ /* 0x000fe400000010ff */
[----:B--2---:R-:W-:-:S02]  /*9950*/  F2FP.BF16.F32.PACK_AB R24, R129, R128 ;  /* 0x000000808118723e */ /* 0x004fc400000010ff */
[----:B------:R-:W-:Y:S02]  /*9960*/  F2FP.BF16.F32.PACK_AB R25, R131, R130 ;  /* 0x000000828319723e */ /* 0x000fe400000010ff */
[----:B------:R-:W-:Y:S02]  /*9970*/  F2FP.BF16.F32.PACK_AB R26, R133, R132 ;  /* 0x00000084851a723e */ /* 0x000fe400000010ff */
[----:B------:R-:W-:Y:S01]  /*9980*/  F2FP.BF16.F32.PACK_AB R27, R135, R134 ;  /* 0x00000086871b723e */ /* 0x000fe200000010ff */
[----:B------:R1:W-:Y:S04]  /*9990*/  STSM.16.M88.4 [R40], R8 ;  /* 0x0000000828007844 */ /* 0x0003e80000000200 */
[----:B------:R-:W-:Y:S04]  /*99a0*/  STSM.16.M88.4 [R21], R12 ;  /* 0x0000000c15007844 */ /* 0x000fe80000000200 */
[----:B------:R2:W-:Y:S01]  /*99b0*/  STSM.16.M88.4 [R4], R24 ;  /* 0x0000001804007844 */ /* 0x0005e20000000200 */
[----:B0-----:R-:W-:-:S04]  /*99c0*/  ISETP.NE.U32.AND P0, PT, R36, RZ, PT ;  /* 0x000000ff2400720c */ /* 0x001fc80003f05070 */
[----:B------:R-:W-:Y:S01]  /*99d0*/  ISETP.NE.AND.EX P0, PT, R37, RZ, PT, P0 ;  /* 0x000000ff2500720c */ /* 0x000fe20003f05300 */
[----:B---3--:R-:W-:Y:S02]  /*99e0*/  IMAD.MOV.U32 R3, RZ, RZ, RZ ;  /* 0x000000ffff037224 */ /* 0x008fe400078e00ff */
[----:B------:R-:W-:Y:S01]  /*99f0*/  IMAD.WIDE R28, R144, 0x4, R38 ;  /* 0x00000004901c7825 */ /* 0x000fe200078e0226 */
[----:B------:R-:W-:Y:S01]  /*9a00*/  BAR.SYNC.DEFER_BLOCKING 0x1, 0x180 ;  /* 0x0046000000007b1d */ /* 0x000fe20000010000 */
[----:B------:R-:W-:-:S07]  /*9a10*/  ISETP.NE.U32.AND P1, PT, RZ, UR4, PT ;  /* 0x00000004ff007c0c */ /* 0x000fce000bf25070 */
[----:B-1----:R-:W0:Y:S08]  /*9a20*/  LDC R10, c[0x0][0xad4] ;  /* 0x0002b500ff0a7b82 */ /* 0x002e300000000800 */
[----:B--2---:R-:W1:Y:S08]  /*9a30*/  LDC R4, c[0x0][0xbe8] ;  /* 0x0002fa00ff047b82 */ /* 0x004e700000000800 */
[----:B------:R-:W2:Y:S01]  /*9a40*/  LDC.64 R14, c[0x0][0xba8] ;  /* 0x0002ea00ff0e7b82 */ /* 0x000ea20000000a00 */
[----:B------:R-:W3:Y:S01]  /*9a50*/  @P0 LDG.E R3, desc[UR36][R28.64] ;  /* 0x000000241c030981 */ /* 0x000ee2000c1e1900 */
[----:B------:R-:W-:Y:S01]  /*9a60*/  ISETP.NE.AND.EX P1, PT, RZ, UR5, PT, P1 ;  /* 0x00000005ff007c0c */ /* 0x000fe2000bf25310 */
[----:B------:R-:W-:-:S12]  /*9a70*/  IMAD.MOV.U32 R24, RZ, RZ, 0x9b8 ;  /* 0x000009b8ff187424 */ /* 0x000fd800078e00ff */
[----:B------:R-:W-:-:S04]  /*9a80*/  @P1 LEA R8, P2, R144, UR4, 0x2 ;  /* 0x0000000490081c11 */ /* 0x000fc8000f8410ff */
[----:B------:R-:W-:Y:S02]  /*9a90*/  @P1 LEA.HI.X R9, R144, UR5, R148, 0x2, P2 ;  /* 0x0000000590091c11 */ /* 0x000fe400090f1494 */
        /* <DEDUP_REMOVED lines=10> */
[----:B------:R-:W-:-:S04]  /*9b40*/  ISETP.NE.U32.AND P2, PT, R36, RZ, PT ;  /* 0x000000ff2400720c */ /* 0x000fc80003f45070 */
[----:B------:R-:W-:-:S03]  /*9b50*/  ISETP.NE.AND.EX P2, PT, R37, RZ, PT, P2 ;  /* 0x000000ff2500720c */ /* 0x000fc60003f45320 */
[----:B------:R-:W3:Y:S01]  /*9b60*/  @P4 LDC R26, c[0x0][0xbec] ;  /* 0x0002fb00ff1a4b82 */ /* 0x000ee20000000800 */
[----:B------:R-:W-:-:S07]  /*9b70*/  SEL R144, R144, RZ, !P2 ;  /* 0x000000ff90907207 */ /* 0x000fce0005000000 */
[----:B------:R-:W3:Y:S01]  /*9b80*/  @P4 LDC R41, c[0x0][0xbf0] ;  /* 0x0002fc00ff294b82 */ /* 0x000ee20000000800 */
[----:B------:R-:W-:-:S07]  /*9b90*/  SEL R21, R148, RZ, !P2 ;  /* 0x000000ff94157207 */ /* 0x000fce0005000000 */
[----:B------:R4:W4:Y:S01]  /*9ba0*/  LDC.64 R12, c[0x0][R24+0x228] ;  /* 0x00008a00180c7b82 */ /* 0x0009220000000a00 */
[----:B0-----:R-:W-:-:S04]  /*9bb0*/  IMAD R9, R9, R144, RZ ;  /* 0x0000009009097224 */ /* 0x001fc800078e02ff */
[----:B------:R-:W-:Y:S02]  /*9bc0*/  IMAD R39, R8, R21, R9 ;  /* 0x0000001508277224 */ /* 0x000fe400078e0209 */
[-C--:B-1----:R-:W-:Y:S01]  /*9bd0*/  IMAD R21, R11, R146.reuse, RZ ;  /* 0x000000920b157224 */ /* 0x082fe200078e02ff */
[----:B--2---:R-:W0:Y:S01]  /*9be0*/  @!P3 LDC R14, c[0x0][0xb50] ;  /* 0x0002d400ff0ebb82 */ /* 0x004e220000000800 */
[----:B------:R-:W-:-:S04]  /*9bf0*/  IMAD.WIDE.U32 R10, R10, R146, RZ ;  /* 0x000000920a0a7225 */ /* 0x000fc800078e00ff */
[----:B------:R-:W-:-:S03]  /*9c00*/  IMAD.WIDE.U32 R8, R8, R144, RZ ;  /* 0x0000009008087225 */ /* 0x000fc600078e00ff */
[----:B----4-:R-:W1:Y:S01]  /*9c10*/  LDC.64 R24, c[0x0][R24+0x210] ;  /* 0x0000840018187b82 */ /* 0x010e620000000a00 */
[----:B------:R-:W-:Y:S01]  /*9c20*/  IMAD.IADD R27, R143, 0x1, R137 ;  /* 0x000000018f1b7824 */ /* 0x000fe200078e0289 */
[----:B------:R-:W-:Y:S01]  /*9c30*/  SEL R37, R48, RZ, P3 ;  /* 0x000000ff30257207 */ /* 0x000fe20001800000 */
[----:B------:R-:W-:Y:S02]  /*9c40*/  IMAD.IADD R30, R11, 0x1, R21 ;  /* 0x000000010b1e7824 */ /* 0x000fe400078e0215 */
[----:B------:R-:W-:Y:S02]  /*9c50*/  IMAD.IADD R11, R9, 0x1, R39 ;  /* 0x00000001090b7824 */ /* 0x000fe400078e0227 */
[----:B------:R-:W-:Y:S01]  /*9c60*/  IMAD.MOV.U32 R9, RZ, RZ, R27 ;  /* 0x000000ffff097224 */ /* 0x000fe200078e001b */
[----:B------:R-:W2:Y:S01]  /*9c70*/  @!P3 LDC R15, c[0x0][0xb54] ;  /* 0x0002d500ff0fbb82 */ /* 0x000ea20000000800 */
        /* <DEDUP_REMOVED lines=13> */
[-C--:B-1----:R-:W-:Y:S01]  /*9d50*/  IMAD R8, R25, R9.reuse, RZ ;  /* 0x0000000919087224 */ /* 0x082fe200078e02ff */
[----:B------:R-:W-:Y:S01]  /*9d60*/  SHF.R.S32.HI R11, RZ, 0x1f, R9 ;  /* 0x0000001fff0b7819 */ /* 0x000fe20000011409 */
[----:B------:R-:W-:-:S04]  /*9d70*/  IMAD.WIDE.U32 R12, R24, R9, R12 ;  /* 0x00000009180c7225 */ /* 0x000fc800078e000c */
[----:B------:R-:W-:Y:S01]  /*9d80*/  IMAD R11, R24, R11, R8 ;  /* 0x0000000b180b7224 */ /* 0x000fe200078e0208 */
[----:B0-----:R-:W-:-:S03]  /*9d90*/  LEA R14, P2, R12, R14, 0x2 ;  /* 0x0000000e0c0e7211 */ /* 0x001fc600078410ff */
[----:B------:R-:W-:-:S05]  /*9da0*/  IMAD.IADD R8, R13, 0x1, R11 ;  /* 0x000000010d087824 */ /* 0x000fca00078e020b */
[----:B--2---:R-:W-:Y:S01]  /*9db0*/  LEA.HI.X R15, R12, R15, R8, 0x2, P2 ;  /* 0x0000000f0c0f7211 */ /* 0x004fe200010f1408 */
[----:B------:R-:W-:Y:S06]  /*9dc0*/  @P1 BRA `(.L_x_12128) ;  /* 0x0000000000101947 */ /* 0x000fec0003800000 */
[----:B------:R-:W-:Y:S05]  /*9dd0*/  @!P0 BRA `(.L_x_12128) ;  /* 0x00000000000c8947 */ /* 0x000fea0003800000 */
[----:B------:R-:W2:Y:S04]  /*9de0*/  LDG.E R8, desc[UR36][R28.64] ;  /* 0x000000241c087981 */ /* 0x000ea8000c1e1900 */
[----:B-----5:R-:W2:Y:S02]  /*9df0*/  LDG.E R31, desc[UR36][R28.64+0x4] ;  /* 0x000004241c1f7981 */ /* 0x020ea4000c1e1900 */
[----:B--2---:R-:W-:-:S07]  /*9e00*/  IMAD.IADD R31, R31, 0x1, -R8 ;  /* 0x000000011f1f7824 */ /* 0x004fce00078e0a08 */
.L_x_12128:
        /* <DEDUP_REMOVED lines=13> */
[----:B--2---:R-:W-:-:S04]  /*9ee0*/  IMAD.IADD R25, R13, 0x1, R137 ;  /* 0x000000010d197824 */ /* 0x004fc800078e0289 */
        /* <DEDUP_REMOVED lines=11> */
[----:B------:R-:W-:-:S06]  /*9fa0*/  ULDC.64 UR6, c[0x0][0xa80] ;  /* 0x0002a00000067ab9 */ /* 0x000fcc0000000a00 */
[----:B------:R-:W3:Y:S01]  /*9fb0*/  @P4 LDC R45, c[0x0][0xbf0] ;  /* 0x0002fc00ff2d4b82 */ /* 0x000ee20000000800 */
[----:B-1----:R-:W-:-:S05]  /*9fc0*/  VIADD R41, R12, 0xffffff80 ;  /* 0xffffff800c297836 */ /* 0x002fca0000000000 */
[----:B------:R-:W-:-:S04]  /*9fd0*/  SHF.R.S32.HI R44, RZ, 0x1f, R41 ;  /* 0x0000001fff2c7819 */ /* 0x000fc80000011429 */
[----:B------:R-:W-:-:S04]  /*9fe0*/  LEA.HI R44, R44, R41, RZ, 0x2 ;  /* 0x000000292c2c7211 */ /* 0x000fc800078f10ff */
[----:B------:R-:W-:-:S05]  /*9ff0*/  SHF.R.S32.HI R44, RZ, 0x2, R44 ;  /* 0x00000002ff2c7819 */ /* 0x000fca000001142c */
[----:B0-----:R-:W-:-:S04]  /*a000*/  IMAD R9, R44, 0x20, R145 ;  /* 0x000000202c097824 */ /* 0x001fc800078e0291 */
[----:B------:R-:W-:Y:S01]  /*a010*/  IMAD.WIDE R34, R9, 0x2, R34 ;  /* 0x0000000209227825 */ /* 0x000fe200078e0222 */
[----:B------:R-:W-:Y:S02]  /*a020*/  SHF.R.S32.HI R42, RZ, 0x1f, R41 ;  /* 0x0000001fff2a7819 */ /* 0x000fe40000011429 */
[----:B------:R-:W-:Y:S02]  /*a030*/  IADD3 R11, P5, R34, 0x7800, RZ ;  /* 0x00007800220b7810 */ /* 0x000fe40007fbe0ff */
[----:B------:R-:W-:Y:S02]  /*a040*/  LEA.HI R42, R42, R41, RZ, 0x2 ;  /* 0x000000292a2a7211 */ /* 0x000fe400078f10ff */
[----:B------:R-:W-:Y:S01]  /*a050*/  LOP3.LUT R0, R11, 0x180, RZ, 0xc0, !PT ;  /* 0x000001800b007812 */ /* 0x000fe200078ec0ff */
[----:B------:R-:W-:Y:S01]  /*a060*/  IMAD.X R37, RZ, RZ, R35, P5 ;  /* 0x000000ffff257224 */ /* 0x000fe200028e0623 */
[----:B------:R-:W-:Y:S02]  /*a070*/  LOP3.LUT R42, R42, 0xfffffffc, RZ, 0xc0, !PT ;  /* 0xfffffffc2a2a7812 */ /* 0x000fe400078ec0ff */
[----:B------:R-:W-:-:S02]  /*a080*/  SHF.R.U64 R0, R0, 0x3, RZ ;  /* 0x0000000300007819 */ /* 0x000fc400000012ff */
[----:B------:R-:W-:Y:S02]  /*a090*/  IADD3 R13, P0, R34, 0x1800, RZ ;  /* 0x00001800220d7810 */ /* 0x000fe40007f1e0ff */
[----:B------:R-:W-:Y:S01]  /*a0a0*/  LOP3.LUT R36, R0, R11, RZ, 0x3c, !PT ;  /* 0x0000000b00247212 */ /* 0x000fe200078e3cff */
[----:B------:R-:W-:Y:S01]  /*a0b0*/  IMAD R0, R21, UR4, RZ ;  /* 0x0000000415007c24 */ /* 0x000fe2000f8e02ff */
[C---:B------:R-:W-:Y:S01]  /*a0c0*/  IADD3 R25, P1, R34.reuse, 0x3000, RZ ;  /* 0x0000300022197810 */ /* 0x040fe20007f3e0ff */
[----:B------:R-:W-:Y:S01]  /*a0d0*/  IMAD.IADD R42, R41, 0x1, -R42 ;  /* 0x00000001292a7824 */ /* 0x000fe200078e0a2a */
[C---:B------:R-:W-:Y:S01]  /*a0e0*/  IADD3 R29, P2, R34.reuse, 0x4800, RZ ;  /* 0x00004800221d7810 */ /* 0x040fe20007f5e0ff */
[C---:B------:R-:W-:Y:S01]  /*a0f0*/  IMAD R41, R3.reuse, UR5, R0 ;  /* 0x0000000503297c24 */ /* 0x040fe2000f8e0200 */
[----:B------:R-:W-:Y:S01]  /*a100*/  IADD3 R33, P3, R34, 0x6000, RZ ;  /* 0x0000600022217810 */ /* 0x000fe20007f7e0ff */
[----:B------:R-:W-:Y:S01]  /*a110*/  IMAD.WIDE.U32 R20, R3, UR4, RZ ;  /* 0x0000000403147c25 */ /* 0x000fe2000f8e00ff */
[----:B------:R-:W-:Y:S01]  /*a120*/  ULDC.64 UR4, c[0x0][0xae8] ;  /* 0x0002ba0000047ab9 */ /* 0x000fe20000000a00 */
[----:B------:R-:W-:Y:S01]  /*a130*/  LOP3.LUT R12, R13, 0x180, RZ, 0xc0, !PT ;  /* 0x000001800d0c7812 */ /* 0x000fe200078ec0ff */
[----:B------:R-:W5:Y:S01]  /*a140*/  LD.E.128 R36, desc[UR36][R36.64] ;  /* 0x0000002424247980 */ /* 0x000f62000c101d00 */
[----:B------:R-:W-:Y:S01]  /*a150*/  IMAD R0, R42, 0x60, R44 ;  /* 0x000000602a007824 */ /* 0x000fe200078e022c */
[----:B------:R-:W-:Y:S01]  /*a160*/  LOP3.LUT R24, R25, 0x180, RZ, 0xc0, !PT ;  /* 0x0000018019187812 */ /* 0x000fe200078ec0ff */
[----:B------:R-:W-:Y:S01]  /*a170*/  IMAD.IADD R21, R21, 0x1, R41 ;  /* 0x0000000115157824 */ /* 0x000fe200078e0229 */
[----:B------:R-:W-:Y:S01]  /*a180*/  LOP3.LUT R28, R29, 0x180, RZ, 0xc0, !PT ;  /* 0x000001801d1c7812 */ /* 0x000fe200078ec0ff */
[----:B------:R-:W-:Y:S01]  /*a190*/  IMAD.IADD R42, R137, 0x1, R0 ;  /* 0x00000001892a7824 */ /* 0x000fe200078e0200 */
[----:B------:R-:W-:Y:S01]  /*a1a0*/  LOP3.LUT R32, R33, 0x180, RZ, 0xc0, !PT ;  /* 0x0000018021207812 */ /* 0x000fe200078ec0ff */
[----:B------:R-:W-:Y:S01]  /*a1b0*/  IMAD.WIDE.U32 R20, R146, UR4, R20 ;  /* 0x0000000492147c25 */ /* 0x000fe2000f8e0014 */
[----:B------:R-:W-:-:S02]  /*a1c0*/  SHF.R.S32.HI R41, RZ, 0x1f, R144 ;  /* 0x0000001fff297819 */ /* 0x000fc40000011490 */
[----:B------:R-:W-:Y:S01]  /*a1d0*/  LOP3.LUT R9, R34, 0x180, RZ, 0xc0, !PT ;  /* 0x0000018022097812 */ /* 0x000fe200078ec0ff */
[----:B--2---:R-:W-:Y:S01]  /*a1e0*/  @P4 IMAD.HI.U32 R0, R42, R43, RZ ;  /* 0x0000002b2a004227 */ /* 0x004fe200078e00ff */
[----:B------:R-:W-:Y:S02]  /*a1f0*/  SHF.R.U64 R12, R12, 0x3, RZ ;  /* 0x000000030c0c7819 */ /* 0x000fe400000012ff */
[----:B------:R-:W-:Y:S01]  /*a200*/  SHF.R.U64 R24, R24, 0x3, RZ ;  /* 0x0000000318187819 */ /* 0x000fe200000012ff */
[----:B------:R-:W-:Y:S01]  /*a210*/  IMAD R21, R146, UR5, R21 ;  /* 0x0000000592157c24 */ /* 0x000fe2000f8e0215 */
[----:B------:R-:W-:Y:S01]  /*a220*/  ULDC.64 UR4, c[0x0][0xaf0] ;  /* 0x0002bc0000047ab9 */ /* 0x000fe20000000a00 */
[----:B------:R-:W-:Y:S01]  /*a230*/  IMAD.MOV.U32 R3, RZ, RZ, R42 ;  /* 0x000000ffff037224 */ /* 0x000fe200078e002a */
[----:B---3--:R-:W-:Y:S01]  /*a240*/  @P4 SHF.R.U32.HI R3, RZ, R45, R0 ;  /* 0x0000002dff034219 */ /* 0x008fe20000011600 */
[----:B------:R-:W-:Y:S01]  /*a250*/  IMAD R41, R41, UR4, RZ ;  /* 0x0000000429297c24 */ /* 0x000fe2000f8e02ff */
[----:B------:R-:W-:-:S02]  /*a260*/  SHF.R.U64 R28, R28, 0x3, RZ ;  /* 0x000000031c1c7819 */ /* 0x000fc400000012ff */
        /* <DEDUP_REMOVED lines=18> */
[----:B------:R-:W-:Y:S01]  /*a390*/  IMAD.IADD R21, R21, 0x1, R41 ;  /* 0x0000000115157824 */ /* 0x000fe200078e0229 */
[----:B------:R-:W5:Y:S01]  /*a3a0*/  LD.E.128 R24, desc[UR36][R24.64] ;  /* 0x0000002418187980 */ /* 0x000f62000c101d00 */
[----:B------:R-:W-:Y:S02]  /*a3b0*/  IMAD R0, R0, UR4, RZ ;  /* 0x0000000400007c24 */ /* 0x000fe4000f8e02ff */
[----:B------:R-:W-:Y:S01]  /*a3c0*/  IMAD R41, R4, R43, R42 ;  /* 0x0000002b04297224 */ /* 0x000fe200078e022a */
[----:B------:R-:W5:Y:S01]  /*a3d0*/  LD.E.128 R8, desc[UR36][R8.64] ;  /* 0x0000002408087980 */ /* 0x000f62000c101d00 */
[----:B------:R-:W-:-:S03]  /*a3e0*/  IMAD R43, R3, UR5, R0 ;  /* 0x00000005032b7c24 */ /* 0x000fc6000f8e0200 */
[----:B------:R-:W5:Y:S01]  /*a3f0*/  LD.E.128 R28, desc[UR36][R28.64] ;  /* 0x000000241c1c7980 */ /* 0x000f62000c101d00 */
[----:B------:R-:W-:-:S03]  /*a400*/  SHF.R.S32.HI R0, RZ, 0x1f, R41 ;  /* 0x0000001fff007819 */ /* 0x000fc60000011429 */
        /* <DEDUP_REMOVED lines=20> */
[----:B0-----:R0:W1:Y:S01]  /*a550*/  SHFL.IDX PT, R42, R0, RZ, 0x1c1f ;  /* 0x001c1fff002a7589 */ /* 0x00106200000e0000 */
        /* <DEDUP_REMOVED lines=11> */
[C---:B------:R-:W-:Y:S02]  /*a610*/  @!P2 LEA R46, P4, R150.reuse, R42, 0x1 ;  /* 0x0000002a962ea211 */ /* 0x040fe400078808ff */
[----:B--2---:R-:W-:Y:S01]  /*a620*/  @!P0 IMAD.WIDE R20, R145, 0x2, R42 ;  /* 0x0000000291148825 */ /* 0x004fe200078e022a */
[-C--:B------:R-:W-:Y:S02]  /*a630*/  @!P1 LEA.HI.X R45, R149, R43.reuse, R49, 0x1, P3 ;  /* 0x0000002b952d9211 */ /* 0x080fe400018f0c31 */
[----:B------:R-:W-:Y:S02]  /*a640*/  @!P2 LEA.HI.X R47, R150, R43, R48, 0x1, P4 ;  /* 0x0000002b962fa211 */ /* 0x000fe400020f0c30 */
[----:B-----5:R3:W-:Y:S04]  /*a650*/  @!P0 ST.E.128 desc[UR36][R20.64], R8 ;  /* 0x0000000814008985 */ /* 0x0207e8000c101d24 */
[----:B------:R3:W-:Y:S04]  /*a660*/  @!P1 ST.E.128 desc[UR36][R44.64], R24 ;  /* 0x000000182c009985 */ /* 0x0007e8000c101d24 */
[----:B------:R3:W-:Y:S02]  /*a670*/  @!P2 ST.E.128 desc[UR36][R46.64], R32 ;  /* 0x000000202e00a985 */ /* 0x0007e4000c101d24 */
.L_x_12131:
[----:B------:R-:W-:Y:S05]  /*a680*/  BSYNC B1 ;  /* 0x0000000000017941 */ /* 0x000fea0003800000 */
.L_x_12130:
        /* <DEDUP_REMOVED lines=19> */
.L_x_12129:
[----:B0-----:R-:W0:Y:S01]  /*a7c0*/  @P4 LDC R10, c[0x0][0xbec] ;  /* 0x0002fb00ff0a4b82 */ /* 0x001e220000000800 */
[----:B------:R-:W-:Y:S01]  /*a7d0*/  ULDC.64 UR4, c[0x0][0xb08] ;  /* 0x0002c20000047ab9 */ /* 0x000fe20000000a00 */
[----:B------:R-:W-:Y:S01]  /*a7e0*/  ULDC.64 UR6, c[0x0][0xb30] ;  /* 0x0002cc0000067ab9 */ /* 0x000fe20000000a00 */
[----:B------:R-:W-:Y:S01]  /*a7f0*/  IMAD R0, R21, UR4, RZ ;  /* 0x0000000415007c24 */ /* 0x000fe2000f8e02ff */
[----:B------:R-:W-:Y:S01]  /*a800*/  BSSY B1, `(.L_x_12133) ;  /* 0x000006d000017945 */ /* 0x000fe20003800000 */
[C---:B------:R-:W-:Y:S01]  /*a810*/  IMAD.WIDE.U32 R8, R3.reuse, UR4, RZ ;  /* 0x0000000403087c25 */ /* 0x040fe2000f8e00ff */
[----:B------:R-:W-:Y:S02]  /*a820*/  SHF.R.S32.HI R28, RZ, 0x1f, R152 ;  /* 0x0000001fff1c7819 */ /* 0x000fe40000011498 */
[----:B------:R-:W1:Y:S01]  /*a830*/  @P4 LDC R13, c[0x0][0xbf0] ;  /* 0x0002fc00ff0d4b82 */ /* 0x000e620000000800 */
[----:B------:R-:W-:Y:S01]  /*a840*/  IMAD R3, R3, UR5, R0 ;  /* 0x0000000503037c24 */ /* 0x000fe2000f8e0200 */
[----:B------:R-:W-:Y:S01]  /*a850*/  ULDC.64 UR4, c[0x0][0xb38] ;  /* 0x0002ce0000047ab9 */ /* 0x000fe20000000a00 */
[----:B------:R-:W-:Y:S01]  /*a860*/  VIADD R35, R141, 0x20 ;  /* 0x000000208d237836 */ /* 0x000fe20000000000 */
[----:B------:R-:W-:Y:S01]  /*a870*/  SHF.R.S32.HI R29, RZ, 0x1f, R153 ;  /* 0x0000001fff1d7819 */ /* 0x000fe20000011499 */
        /* <DEDUP_REMOVED lines=9> */
[----:B------:R-:W-:Y:S01]  /*a910*/  VIADD R39, R141, 0x10 ;  /* 0x000000108d277836 */ /* 0x000fe20000000000 */
[----:B------:R-:W-:Y:S01]  /*a920*/  SHF.R.S32.HI R35, RZ, 0x1f, R35 ;  /* 0x0000001fff237819 */ /* 0x000fe20000011423 */
[----:B------:R-:W-:Y:S01]  /*a930*/  IMAD R3, R3, UR4, RZ ;  /* 0x0000000403037c24 */ /* 0x000fe2000f8e02ff */
[----:B------:R-:W-:Y:S01]  /*a940*/  SHF.R.S32.HI R37, RZ, 0x1f, R37 ;  /* 0x0000001fff257819 */ /* 0x000fe20000011425 */
        /* <DEDUP_REMOVED lines=12> */
[----:B------:R-:W-:Y:S01]  /*aa10*/  UIADD3 UR4, UR40, 0x2d820, URZ ;  /* 0x0002d82028047890 */ /* 0x000fe2000fffe03f */
[----:B------:R-:W-:-:S02]  /*aa20*/  SHF.R.S32.HI R41, RZ, 0x1f, R41 ;  /* 0x0000001fff297819 */ /* 0x000fc40000011429 */
[----:B------:R-:W-:Y:S01]  /*aa30*/  IMAD R11, R4, R11, R27 ;  /* 0x0000000b040b7224 */ /* 0x000fe200078e021b */
[----:B------:R-:W-:Y:S01]  /*aa40*/  UPRMT UR4, URZ, 0x654, UR4 ;  /* 0x000006543f047896 */ /* 0x000fe20008000004 */
[----:B------:R-:W-:Y:S01]  /*aa50*/  IMAD R0, R0, UR6, RZ ;  /* 0x0000000600007c24 */ /* 0x000fe2000f8e02ff */
[----:B------:R-:W-:Y:S01]  /*aa60*/  SHF.R.S32.HI R4, RZ, 0x1f, R151 ;  /* 0x0000001fff047819 */ /* 0x000fe20000011497 */
[----:B------:R-:W-:Y:S01]  /*aa70*/  IMAD R9, R48, UR5, R9 ;  /* 0x0000000530097c24 */ /* 0x000fe2000f8e0209 */
[----:B------:R-:W-:Y:S01]  /*aa80*/  SHF.R.S32.HI R27, RZ, 0x1f, R156 ;  /* 0x0000001fff1b7819 */ /* 0x000fe2000001149c */
        /* <DEDUP_REMOVED lines=17> */
[----:B------:R-:W-:-:S03]  /*aba0*/  VIADD R40, R141, 0x8 ;  /* 0x000000088d287836 */ /* 0x000fc60000000000 */
        /* <DEDUP_REMOVED lines=50> */
.L_x_12134:
[----:B------:R-:W-:Y:S05]  /*aed0*/  BSYNC B1 ;  /* 0x0000000000017941 */ /* 0x000fea0003800000 */
.L_x_12133:
        /* <DEDUP_REMOVED lines=53> */
.L_x_12127:
[----:B0-----:R-:W0:Y:S01]  /*b230*/  LDC.64 R10, c[0x0][0xc00] ;  /* 0x00030000ff0a7b82 */ /* 0x001e220000000a00 */
[----:B------:R-:W-:Y:S01]  /*b240*/  ULDC.64 UR4, c[0x0][0xc08] ;  /* 0x0003020000047ab9 */ /* 0x000fe20000000a00 */
[----:B--2---:R-:W-:Y:S01]  /*b250*/  IMAD.MOV.U32 R3, RZ, RZ, RZ ;  /* 0x000000ffff037224 */ /* 0x004fe200078e00ff */
[----:B------:R-:W-:-:S04]  /*b260*/  ISETP.NE.U32.AND P1, PT, RZ, UR4, PT ;  /* 0x00000004ff007c0c */ /* 0x000fc8000bf25070 */
[----:B------:R-:W-:Y:S01]  /*b270*/  ISETP.NE.AND.EX P1, PT, RZ, UR5, PT, P1 ;  /* 0x00000005ff007c0c */ /* 0x000fe2000bf25310 */
[----:B-1----:R-:W1:Y:S01]  /*b280*/  LDC.64 R8, c[0x0][0xc00] ;  /* 0x00030000ff087b82 */ /* 0x002e620000000a00 */
[----:B0-----:R-:W-:-:S04]  /*b290*/  ISETP.NE.U32.AND P0, PT, R10, RZ, PT ;  /* 0x000000ff0a00720c */ /* 0x001fc80003f05070 */
[----:B------:R-:W-:-:S07]  /*b2a0*/  ISETP.NE.AND.EX P0, PT, R11, RZ, PT, P0 ;  /* 0x000000ff0b00720c */ /* 0x000fce0003f05300 */
[C---:B------:R-:W-:Y:S01]  /*b2b0*/  @P1 LEA R10, P2, R144.reuse, UR4, 0x2 ;  /* 0x00000004900a1c11 */ /* 0x040fe2000f8410ff */
[----:B------:R-:W-:Y:S01]  /*b2c0*/  ULDC UR4, c[0x0][0xa88] ;  /* 0x0002a20000047ab9 */ /* 0x000fe20000000800 */
[C---:B-1----:R-:W-:Y:S02]  /*b2d0*/  IMAD.WIDE R8, R144.reuse, 0x4, R8 ;  /* 0x0000000490087825 */ /* 0x042fe400078e0208 */
[----:B------:R-:W-:Y:S02]  /*b2e0*/  @P1 LEA.HI.X R11, R144, UR5, R148, 0x2, P2 ;  /* 0x00000005900b1c11 */ /* 0x000fe400090f1494 */
[----:B------:R-:W-:Y:S01]  /*b2f0*/  IMAD.U32 R0, RZ, RZ, UR4 ;  /* 0x00000004ff007e24 */ /* 0x000fe2000f8e00ff */
[----:B------:R0:W5:Y:S05]  /*b300*/  @P0 LDG.E R3, desc[UR36][R8.64] ;  /* 0x0000002408030981 */ /* 0x00016a000c1e1900 */
[----:B------:R0:W5:Y:S01]  /*b310*/  @P1 LDG.E R0, desc[UR36][R10.64] ;  /* 0x000000240a001981 */ /* 0x000162000c1e1900 */
[----:B------:R-:W-:Y:S01]  /*b320*/  ISETP.NE.AND P2, PT, R147, RZ, PT ;  /* 0x000000ff9300720c */ /* 0x000fe20003f45270 */
[----:B------:R-:W1:-:S12]  /*b330*/  S2R R12, SR_TID.X ;  /* 0x00000000000c7919 */ /* 0x000e580000002100 */
        /* <DEDUP_REMOVED lines=9> */
.L_x_12135:
[----:B------:R-:W-:Y:S01]  /*b3d0*/  BSSY B1, `(.L_x_12136) ;  /* 0x0000036000017945 */ /* 0x000fe20003800000 */
[----:B------:R-:W-:Y:S02]  /*b3e0*/  SEL R33, R144, RZ, !P0 ;  /* 0x000000ff90217207 */ /* 0x000fe40004000000 */
[----:B------:R-:W-:Y:S02]  /*b3f0*/  SEL R148, R148, RZ, !P0 ;  /* 0x000000ff94947207 */ /* 0x000fe40004000000 */
[----:B-----5:R-:W-:Y:S01]  /*b400*/  SHF.R.S32.HI R28, RZ, 0x1f, R3 ;  /* 0x0000001fff1c7819 */ /* 0x020fe20000011403 */
[----:B------:R-:W-:Y:S06]  /*b410*/  @P3 BRA `(.L_x_12137) ;  /* 0x0000000000c43947 */ /* 0x000fec0003800000 */
[----:B------:R-:W3:Y:S01]  /*b420*/  LDC R35, c[0x0][0xbe8] ;  /* 0x0002fa00ff237b82 */ /* 0x000ee20000000800 */
[----:B------:R-:W-:Y:S01]  /*b430*/  IADD3 R30, R137, -0x80, R12 ;  /* 0xffffff80891e7810 */ /* 0x000fe20007ffe00c */
[----:B---3--:R-:W-:-:S05]  /*b440*/  IMAD R4, R0, R35, RZ ;  /* 0x0000002300047224 */ /* 0x008fca00078e02ff */
[----:B------:R-:W-:-:S13]  /*b450*/  ISETP.GE.AND P0, PT, R30, R4, PT ;  /* 0x000000041e00720c */ /* 0x000fda0003f06270 */
[----:B------:R-:W-:Y:S05]  /*b460*/  @P0 BRA `(.L_x_12137) ;  /* 0x0000000000b00947 */ /* 0x000fea0003800000 */
[----:B------:R-:W2:Y:S01]  /*b470*/  LDL.LU R34, [R1+0x8] ;  /* 0x0000080001227983 */ /* 0x000ea20000300800 */
[----:B------:R-:W-:Y:S01]  /*b480*/  ISETP.NE.AND P1, PT, R35, 0x1, PT ;  /* 0x000000012300780c */ /* 0x000fe20003f25270 */
[----:B------:R-:W-:Y:S01]  /*b490*/  IMAD.MOV.U32 R26, RZ, RZ, 0x9b8 ;  /* 0x000009b8ff1a7424 */ /* 0x000fe200078e00ff */
[----:B------:R-:W-:Y:S01]  /*b4a0*/  ISETP.GT.AND P0, PT, R147, 0x1, PT ;  /* 0x000000019300780c */ /* 0x000fe20003f04270 */
[----:B------:R-:W0:Y:S01]  /*b4b0*/  LDC.64 R8, c[0x0][0xba8] ;  /* 0x0002ea00ff087b82 */ /* 0x000e220000000a00 */
[----:B------:R-:W-:Y:S02]  /*b4c0*/  IMAD.MOV.U32 R27, RZ, RZ, R30 ;  /* 0x000000ffff1b7224 */ /* 0x000fe400078e001e */
[----:B------:R-:W-:-:S05]  /*b4d0*/  SEL R26, R26, 0x978, P0 ;  /* 0x000009781a1a7807 */ /* 0x000fca0000000000 */
[----:B------:R-:W1:Y:S08]  /*b4e0*/  LDC.64 R20, c[0x0][R26+0x220] ;  /* 0x000088001a147b82 */ /* 0x000e700000000a00 */
[----:B------:R-:W3:Y:S08]  /*b4f0*/  @P1 LDC R25, c[0x0][0xbec] ;  /* 0x0002fb00ff191b82 */ /* 0x000ef00000000800 */
[----:B------:R-:W4:Y:S08]  /*b500*/  @P1 LDC R31, c[0x0][0xbf0] ;  /* 0x0002fc00ff1f1b82 */ /* 0x000f300000000800 */
[----:B------:R-:W5:Y:S01]  /*b510*/  LDC.64 R14, c[0x0][R26+0x218] ;  /* 0x000086001a0e7b82 */ /* 0x000f620000000a00 */
[----:B-1----:R-:W-:-:S07]  /*b520*/  IMAD R21, R21, R33, RZ ;  /* 0x0000002115157224 */ /* 0x002fce00078e02ff */
[----:B------:R-:W1:Y:S01]  /*b530*/  LDC.64 R12, c[0x0][R26+0x228] ;  /* 0x00008a001a0c7b82 */ /* 0x000e620000000a00 */
[----:B---3--:R-:W-:-:S04]  /*b540*/  @P1 IMAD.HI.U32 R4, R30, R25, RZ ;  /* 0x000000191e041227 */ /* 0x008fc800078e00ff */
[----:B------:R-:W-:-:S03]  /*b550*/  IMAD.WIDE.U32 R24, R20, R33, RZ ;  /* 0x0000002114187225 */ /* 0x000fc600078e00ff */
[----:B------:R-:W3:Y:S01]  /*b560*/  LDC.64 R10, c[0x0][R26+0x210] ;  /* 0x000084001a0a7b82 */ /* 0x000ee20000000a00 */
[----:B----4-:R-:W-:Y:S01]  /*b570*/  @P1 SHF.R.U32.HI R27, RZ, R31, R4 ;  /* 0x0000001fff1b1219 */ /* 0x010fe20000011604 */
[----:B------:R-:W-:-:S04]  /*b580*/  IMAD R31, R20, R148, R21 ;  /* 0x00000094141f7224 */ /* 0x000fc800078e0215 */
[----:B------:R-:W-:Y:S02]  /*b590*/  IMAD.IADD R4, R25, 0x1, R31 ;  /* 0x0000000119047824 */ /* 0x000fe400078e021f */
[-C--:B-----5:R-:W-:Y:S01]  /*b5a0*/  IMAD R29, R15, R146.reuse, RZ ;  /* 0x000000920f1d7224 */ /* 0x0a0fe200078e02ff */
[----:B0-----:R-:W0:Y:S01]  /*b5b0*/  @!P0 LDC R8, c[0x0][0xb50] ;  /* 0x0002d400ff088b82 */ /* 0x001e220000000800 */
[----:B------:R-:W-:-:S04]  /*b5c0*/  IMAD.WIDE.U32 R14, R14, R146, RZ ;  /* 0x000000920e0e7225 */ /* 0x000fc800078e00ff */
[----:B------:R-:W-:Y:S01]  /*b5d0*/  IMAD.IADD R29, R15, 0x1, R29 ;  /* 0x000000010f1d7824 */ /* 0x000fe200078e021d */
[----:B------:R-:W-:Y:S01]  /*b5e0*/  IADD3 R14, P1, P3, R24, R14, R3 ;  /* 0x0000000e180e7210 */ /* 0x000fe20007b3e003 */
[----:B------:R-:W-:Y:S01]  /*b5f0*/  IMAD.MOV R15, RZ, RZ, -R27 ;  /* 0x000000ffff0f7224 */ /* 0x000fe200078e0a1b */
[----:B------:R-:W4:Y:S02]  /*b600*/  @!P0 LDC R9, c[0x0][0xb54] ;  /* 0x0002d500ff098b82 */ /* 0x000f240000000800 */
[----:B------:R-:W-:Y:S01]  /*b610*/  IADD3.X R4, R4, R29, R28, P1, P3 ;  /* 0x0000001d04047210 */ /* 0x000fe20000fe641c */
[----:B------:R-:W-:Y:S01]  /*b620*/  IMAD R15, R35, R15, R30 ;  /* 0x0000000f230f7224 */ /* 0x000fe200078e021e */
[----:B--2---:R-:W-:-:S05]  /*b630*/  SEL R21, R34, RZ, P0 ;  /* 0x000000ff22157207 */ /* 0x004fca0000000000 */
[-C--:B-1----:R-:W-:Y:S02]  /*b640*/  IMAD R25, R13, R21.reuse, RZ ;  /* 0x000000150d197224 */ /* 0x082fe400078e02ff */
[----:B------:R-:W-:Y:S01]  /*b650*/  IMAD.WIDE.U32 R12, R12, R21, RZ ;  /* 0x000000150c0c7225 */ /* 0x000fe200078e00ff */
[----:B------:R-:W-:-:S03]  /*b660*/  SHF.R.S32.HI R21, RZ, 0x1f, R15 ;  /* 0x0000001fff157819 */ /* 0x000fc6000001140f */
[----:B------:R-:W-:Y:S01]  /*b670*/  IMAD.IADD R25, R13, 0x1, R25 ;  /* 0x000000010d197824 */ /* 0x000fe200078e0219 */
[----:B------:R-:W-:Y:S02]  /*b680*/  IADD3 R12, P0, P1, R27, R14, R12 ;  /* 0x0000000e1b0c7210 */ /* 0x000fe4000791e00c */
[----:B------:R-:W-:-:S04]  /*b690*/  SHF.R.S32.HI R27, RZ, 0x1f, R27 ;  /* 0x0000001fff1b7819 */ /* 0x000fc8000001141b */
[----:B------:R-:W-:Y:S01]  /*b6a0*/  IADD3.X R13, R27, R4, R25, P0, P1 ;  /* 0x000000041b0d7210 */ /* 0x000fe200007e2419 */
[----:B---3--:R-:W-:-:S04]  /*b6b0*/  IMAD R4, R11, R15, RZ ;  /* 0x0000000f0b047224 */ /* 0x008fc800078e02ff */
[C---:B------:R-:W-:Y:S02]  /*b6c0*/  IMAD R21, R10.reuse, R21, R4 ;  /* 0x000000150a157224 */ /* 0x040fe400078e0204 */
[----:B------:R-:W-:-:S04]  /*b6d0*/  IMAD.WIDE.U32 R10, R10, R15, R12 ;  /* 0x0000000f0a0a7225 */ /* 0x000fc800078e000c */
[----:B------:R-:W-:Y:S01]  /*b6e0*/  IMAD.IADD R4, R11, 0x1, R21 ;  /* 0x000000010b047824 */ /* 0x000fe200078e0215 */
[----:B0-----:R-:W-:Y:S01]  /*b6f0*/  LEA R8, P0, R10, R8, 0x2 ;  /* 0x000000080a087211 */ /* 0x001fe200078010ff */
[----:B------:R-:W-:-:S03]  /*b700*/  IMAD.MOV.U32 R11, RZ, RZ, -0x800000 ;  /* 0xff800000ff0b7424 */ /* 0x000fc600078e00ff */
[----:B----4-:R-:W-:-:S05]  /*b710*/  LEA.HI.X R9, R10, R9, R4, 0x2, P0 ;  /* 0x000000090a097211 */ /* 0x010fca00000f1404 */
[----:B------:R0:W-:Y:S04]  /*b720*/  STG.E desc[UR36][R8.64], R11 ;  /* 0x0000000b08007986 */ /* 0x0001e8000c101924 */
.L_x_12137:
[----:B------:R-:W-:Y:S05]  /*b730*/  BSYNC B1 ;  /* 0x0000000000017941 */ /* 0x000fea0003800000 */
.L_x_12136:
[----:B------:R-:W-:Y:S05]  /*b740*/  @P2 BRA `(.L_x_12132) ;  /* 0x0000000400542947 */ /* 0x000fea0003800000 */
[----:B------:R-:W1:Y:S01]  /*b750*/  LDC R15, c[0x0][0xbe8] ;  /* 0x0002fa00ff0f7b82 */ /* 0x000e620000000800 */
[--C-:B------:R-:W-:Y:S01]  /*b760*/  SHF.R.S32.HI R10, RZ, 0x1f, R32.reuse ;  /* 0x0000001fff0a7819 */ /* 0x100fe20000011420 */
[----:B------:R-:W-:Y:S01]  /*b770*/  ULDC.64 UR4, c[0x0][0xaa0] ;  /* 0x0002a80000047ab9 */ /* 0x000fe20000000a00 */
[----:B------:R-:W-:Y:S01]  /*b780*/  SHF.R.S32.HI R14, RZ, 0x1f, R32 ;  /* 0x0000001fff0e7819 */ /* 0x000fe20000011420 */
[----:B---3--:R-:W-:Y:S01]  /*b790*/  IMAD R4, R28, UR4, RZ ;  /* 0x000000041c047c24 */ /* 0x008fe2000f8e02ff */
        /* <DEDUP_REMOVED lines=16> */
[----:B------:R-:W-:Y:S02]  /*b8a0*/  IMAD.IADD R12, R137, 0x1, R4 ;  /* 0x00000001890c7824 */ /* 0x000fe400078e0204 */
        /* <DEDUP_REMOVED lines=20> */
[----:B------:R-:W-:Y:S02]  /*b9f0*/  IMAD.IADD R0, R14, 0x1, R137 ;  /* 0x000000010e007824 */ /* 0x000fe400078e0289 */
        /* <DEDUP_REMOVED lines=21> */
[----:B------:R3:W-:Y:S04]  /*bb50*/  @!P2 ST.E.128 desc[UR36][R10.64], RZ ;  /* 0x000000ff0a00a985 */ /* 0x0007e8000c101d24 */
[----:B------:R3:W-:Y:S04]  /*bb60*/  @!P3 ST.E.128 desc[UR36][R12.64], RZ ;  /* 0x000000ff0c00b985 */ /* 0x0007e8000c101d24 */
[----:B------:R3:W-:Y:S02]  /*bb70*/  @!P4 ST.E.128 desc[UR36][R20.64], RZ ;  /* 0x000000ff1400c985 */ /* 0x0007e4000c101d24 */
.L_x_12139:
[----:B------:R-:W-:Y:S05]  /*bb80*/  BSYNC B1 ;  /* 0x0000000000017941 */ /* 0x000fea0003800000 */
.L_x_12138:
        /* <DEDUP_REMOVED lines=10> */
[C---:B------:R-:W-:Y:S02]  /*bc30*/  @!P4 LEA R14, P1, R150.reuse, R8, 0x1 ;  /* 0x00000008960ec211 */ /* 0x040fe400078208ff */
[----:B----4-:R-:W-:Y:S01]  /*bc40*/  @!P2 IMAD.WIDE R10, R145, 0x2, R8 ;  /* 0x00000002910aa825 */ /* 0x010fe200078e0208 */
[-C--:B------:R-:W-:Y:S02]  /*bc50*/  @!P3 LEA.HI.X R13, R149, R9.reuse, R25, 0x1, P0 ;  /* 0x00000009950db211 */ /* 0x080fe400000f0c19 */
[----:B------:R-:W-:Y:S02]  /*bc60*/  @!P4 LEA.HI.X R15, R150, R9, R24, 0x1, P1 ;  /* 0x00000009960fc211 */ /* 0x000fe400008f0c18 */
[----:B------:R2:W-:Y:S04]  /*bc70*/  @!P2 ST.E.128 desc[UR36][R10.64], RZ ;  /* 0x000000ff0a00a985 */ /* 0x0005e8000c101d24 */
[----:B------:R2:W-:Y:S04]  /*bc80*/  @!P3 ST.E.128 desc[UR36][R12.64], RZ ;  /* 0x000000ff0c00b985 */ /* 0x0005e8000c101d24 */
[----:B------:R2:W-:Y:S02]  /*bc90*/  @!P4 ST.E.128 desc[UR36][R14.64], RZ ;  /* 0x000000ff0e00c985 */ /* 0x0005e4000c101d24 */
.L_x_12132:
[----:B------:R-:W-:Y:S05]  /*bca0*/  BSYNC B0 ;  /* 0x0000000000007941 */ /* 0x000fea0003800000 */
.L_x_12126:
[----:B------:R-:W-:Y:S02]  /*bcb0*/  ULDC UR4, c[0x0][0xc3c] ;  /* 0x00030f0000047ab9 */ /* 0x000fe40000000800 */
[----:B---3--:R-:W-:-:S13]  /*bcc0*/  ISETP.GE.AND P0, PT, R7, UR4, PT ;  /* 0x0000000407007c0c */ /* 0x008fda000bf06270 */
[----:B------:R-:W-:Y:S05]  /*bcd0*/  @!P0 BRA `(.L_x_12140) ;  /* 0xffffff5000d08947 */ /* 0x000fea000383ffff */
[----:B------:R-:W-:Y:S05]  /*bce0*/  EXIT ;  /* 0x000000000000794d */ /* 0x000fea0003800000 */
.L_x_12083:
        /* <DEDUP_REMOVED lines=16> */
.L_x_12141:
        /* <DEDUP_REMOVED lines=44> */
.L_x_12145:
[----:B------:R-:W0:Y:S01]  /*c0b0*/  LDC R2, c[0x0][0xc3c] ;  /* 0x00030f00ff027b82 */ /* 0x000e220000000800 */
[----:B------:R-:W-:-:S06]  /*c0c0*/  UIADD3 UR4, UR4, 0x1f, URZ ;  /* 0x0000001f04047890 */ /* 0x000fcc000fffe03f */
        /* <DEDUP_REMOVED lines=33> */
.L_x_12143:
        /* <DEDUP_REMOVED lines=13> */
.L_x_12146:
        /* <DEDUP_REMOVED lines=62> */
.L_x_12147:
        /* <DEDUP_REMOVED lines=62> */
.L_x_12148:
[----:B------:R-:W-:-:S05]  /*cb70*/  LOP3.LUT R2, RZ, R2, RZ, 0x33, !PT ;  /* 0x00000002ff027212 */ /* 0x000fca00078e33ff */
[----:B------:R-:W-:Y:S01]  /*cb80*/  IMAD.IADD R25, R25, 0x1, R2 ;  /* 0x0000000119197824 */ /* 0x000fe200078e0202 */
[----:B------:R-:W-:Y:S06]  /*cb90*/  BRA `(.L_x_12149) ;  /* 0x0000000000147947 */ /* 0x000fec0003800000 */
.L_x_12144:
[----:B------:R-:W-:Y:S01]  /*cba0*/  ULDC UR4, c[0x0][0xc3c] ;  /* 0x00030f0000047ab9 */ /* 0x000fe20000000800 */
[----:B------:R-:W-:Y:S02]  /*cbb0*/  IMAD.MOV.U32 R25, RZ, RZ, RZ ;  /* 0x000000ffff197224 */ /* 0x000fe400078e00ff */
[----:B------:R-:W-:Y:S02]  /*cbc0*/  IMAD.U32 R24, RZ, RZ, UR6 ;  /* 0x00000006ff187e24 */ /* 0x000fe4000f8e00ff */
[----:B------:R-:W-:Y:S02]  /*cbd0*/  IMAD.MOV.U32 R26, RZ, RZ, RZ ;  /* 0x000000ffff1a7224 */ /* 0x000fe400078e00ff */
[----:B------:R-:W-:-:S07]  /*cbe0*/  IMAD.U32 R27, RZ, RZ, UR4 ;  /* 0x00000004ff1b7e24 */ /* 0x000fce000f8e00ff */
.L_x_12149:
[----:B------:R-:W-:-:S13]  /*cbf0*/  ISETP.NE.AND P0, PT, R0, RZ, PT ;  /* 0x000000ff0000720c */ /* 0x000fda0003f05270 */
[----:B------:R-:W0:Y:S01]  /*cc00*/  @!P0 S2R R3, SR_CgaCtaId ;  /* 0x0000000000038919 */ /* 0x000e220000008800 */
[----:B------:R-:W-:-:S04]  /*cc10*/  @!P0 MOV R0, 0x400 ;  /* 0x0000040000008802 */ /* 0x000fc80000000f00 */
[----:B0-----:R-:W-:-:S05]  /*cc20*/  @!P0 LEA R0, R3, R0, 0x18 ;  /* 0x0000000003008211 */ /* 0x001fca00078ec0ff */
[----:B------:R1:W-:Y:S01]  /*cc30*/  @!P0 STS.128 [R0+0x2d8d0], R24 ;  /* 0x02d8d01800008388 */ /* 0x0003e20000000c00 */
[----:B------:R-:W-:Y:S06]  /*cc40*/  BAR.ARV 0x5, 0x200 ;  /* 0x0148000000007b1d */ /* 0x000fec0000002000 */
.L_x_12142:
[----:B------:R2:W-:Y:S01]  /*cc50*/  STL [R1+0x3c], RZ ;  /* 0x00003cff01007387 */ /* 0x0005e20000100800 */
[----:B------:R-:W-:Y:S01]  /*cc60*/  ULDC UR4, c[0x0][0xc3c] ;  /* 0x00030f0000047ab9 */ /* 0x000fe20000000800 */
[----:B------:R-:W-:Y:S01]  /*cc70*/  IMAD.MOV.U32 R29, RZ, RZ, 0x1 ;  /* 0x00000001ff1d7424 */ /* 0x000fe200078e00ff */
[----:B0-----:R-:W-:Y:S01]  /*cc80*/  ISETP.GE.AND P0, PT, R27, UR4, PT ;  /* 0x000000041b007c0c */ /* 0x001fe2000bf06270 */
[----:B------:R-:W-:-:S12]  /*cc90*/  IMAD.MOV.U32 R22, RZ, RZ, RZ ;  /* 0x000000ffff167224 */ /* 0x000fd800078e00ff */
[----:B--2---:R-:W-:Y:S05]  /*cca0*/  @P0 BRA `(.L_x_12150) ;  /* 0x0000004c00c40947 */ /* 0x004fea0003800000 */
[----:B------:R-:W2:Y:S01]  /*ccb0*/  LDL R6, [R1+0x20] ;  /* 0x0000200001067983 */ /* 0x000ea20000100800 */
[----:B------:R-:W1:Y:S01]  /*ccc0*/  S2R R3, SR_TID.X ;  /* 0x0000000000037919 */ /* 0x000e620000002100 */
[----:B------:R-:W0:Y:S01]  /*ccd0*/  S2UR UR5, SR_CgaCtaId ;  /* 0x00000000000579c3 */ /* 0x000e220000008800 */
[----:B------:R-:W-:Y:S01]  /*cce0*/  UMOV UR4, 0x400 ;  /* 0x0000040000047882 */ /* 0x000fe20000000000 */
[C---:B-1----:R-:W-:Y:S01]  /*ccf0*/  IMAD.SHL.U32 R0, R3.reuse, 0x8, RZ ;  /* 0x0000000803007824 */ /* 0x042fe200078e00ff */
[C---:B------:R-:W-:Y:S01]  /*cd00*/  LOP3.LUT R5, R3.reuse, 0x7f, RZ, 0xc0, !PT ;  /* 0x0000007f03057812 */ /* 0x040fe200078ec0ff */
[----:B------:R-:W-:-:S03]  /*cd10*/  IMAD.SHL.U32 R4, R3, 0x20, RZ ;  /* 0x0000002003047824 */ /* 0x000fc600078e00ff */
[----:B------:R-:W-:Y:S01]  /*cd20*/  LOP3.LUT R2, R0, 0xd8, RZ, 0xc0, !PT ;  /* 0x000000d800027812 */ /* 0x000fe200078ec0ff */
[----:B0-----:R-:W-:-:S03]  /*cd30*/  ULEA UR4, UR5, UR4, 0x18 ;  /* 0x0000000405047291 */ /* 0x001fc6000f8ec03f */
[----:B------:R-:W-:Y:S02]  /*cd40*/  LOP3.LUT R3, R2, 0x18, R3, 0x78, !PT ;  /* 0x0000001802037812 */ /* 0x000fe400078e7803 */
[----:B------:R-:W-:Y:S01]  /*cd50*/  SHF.R.U32.HI R5, RZ, 0x2, R5 ;  /* 0x00000002ff057819 */ /* 0x000fe20000011605 */
[----:B------:R-:W-:Y:S01]  /*cd60*/  IMAD.U32 R17, RZ, RZ, UR4 ;  /* 0x00000004ff117e24 */ /* 0x000fe2000f8e00ff */
[----:B------:R-:W-:Y:S01]  /*cd70*/  BSSY B8, `(.L_x_12150) ;  /* 0x00004e4000087945 */ /* 0x000fe20003800000 */
[----:B------:R-:W-:Y:S02]  /*cd80*/  IMAD.MOV.U32 R29, RZ, RZ, 0x1 ;  /* 0x00000001ff1d7424 */ /* 0x000fe400078e00ff */
[----:B------:R-:W-:Y:S01]  /*cd90*/  IMAD.MOV.U32 R22, RZ, RZ, RZ ;  /* 0x000000ffff167224 */ /* 0x000fe200078e00ff */
        /* <DEDUP_REMOVED lines=12> */
.L_x_12213:
        /* <DEDUP_REMOVED lines=50> */
.L_x_12151:
        /* <DEDUP_REMOVED lines=10> */
.L_x_12152:
        /* <DEDUP_REMOVED lines=9> */
.L_x_12153:
[----:B------:R-:W3:Y:S01]  /*d2b0*/  LDL R6, [R1+0x24] ;  /* 0x0000240001067983 */ /* 0x000ee20000100800 */
[----:B0-2---:R-:W0:Y:S01]  /*d2c0*/  LDC R2, c[0x0][0x448] ;  /* 0x00011200ff027b82 */ /* 0x005e220000000800 */
[----:B-----5:R-:W-:Y:S01]  /*d2d0*/  IMAD.IADD R5, R0, 0x1, -R7 ;  /* 0x0000000100057824 */ /* 0x020fe200078e0a07 */
[----:B------:R-:W-:Y:S01]  /*d2e0*/  LOP3.LUT R16, R16, 0xffffffdf, RZ, 0xc0, !PT ;  /* 0xffffffdf10107812 */ /* 0x000fe200078ec0ff */
[----:B------:R-:W-:Y:S03]  /*d2f0*/  BSSY B0, `(.L_x_12154) ;  /* 0x0000037000007945 */ /* 0x000fe60003800000 */
[----:B------:R1:W-:Y:S01]  /*d300*/  STL [R1+0xc], R5 ;  /* 0x00000c0501007387 */ /* 0x0003e20000100800 */
[----:B0-----:R-:W-:Y:S01]  /*d310*/  ISETP.NE.AND P0, PT, R2, 0x1, PT ;  /* 0x000000010200780c */ /* 0x001fe20003f05270 */
[----:B------:R-:W-:-:S04]  /*d320*/  IMAD R2, R25, 0xc0, RZ ;  /* 0x000000c019027824 */ /* 0x000fc800078e02ff */
[----:B------:R-:W-:-:S08]  /*d330*/  VIADD R2, R2, 0xbf ;  /* 0x000000bf02027836 */ /* 0x000fd00000000000 */
[----:B------:R-:W0:Y:S01]  /*d340*/  @P0 LDC R4, c[0x0][0x44c] ;  /* 0x00011300ff040b82 */ /* 0x000e220000000800 */
[----:B------:R-:W-:-:S07]  /*d350*/  @P0 LOP3.LUT R16, R16, 0x20, RZ, 0xfc, !PT ;  /* 0x0000002010100812 */ /* 0x000fce00078efcff */
[----:B------:R-:W2:Y:S01]  /*d360*/  @P0 LDC R3, c[0x0][0x450] ;  /* 0x00011400ff030b82 */ /* 0x000ea20000000800 */
[----:B0-----:R-:W-:-:S05]  /*d370*/  @P0 IMAD.HI.U32 R4, R2, R4, RZ ;  /* 0x0000000402040227 */ /* 0x001fca00078e00ff */
[----:B--2---:R-:W-:Y:S02]  /*d380*/  @P0 SHF.R.U32.HI R2, RZ, R3, R4 ;  /* 0x00000003ff020219 */ /* 0x004fe40000011604 */
[----:B------:R-:W-:-:S04]  /*d390*/  LOP3.LUT R4, R26, 0xff000000, RZ, 0xc0, !PT ;  /* 0xff0000001a047812 */ /* 0x000fc800078ec0ff */
[----:B------:R-:W-:Y:S02]  /*d3a0*/  SHF.R.U32.HI R4, RZ, 0x8, R4 ;  /* 0x00000008ff047819 */ /* 0x000fe40000011604 */
[----:B---3--:R-:W-:-:S05]  /*d3b0*/  IADD3 R0, R5, 0x80, -R6 ;  /* 0x0000008005007810 */ /* 0x008fca0007ffe806 */
[----:B------:R-:W-:-:S05]  /*d3c0*/  IMAD.IADD R0, R0, 0x1, R2 ;  /* 0x0000000100007824 */ /* 0x000fca00078e0202 */
[----:B------:R-:W-:-:S04]  /*d3d0*/  SHF.R.S32.HI R2, RZ, 0x1f, R0 ;  /* 0x0000001fff027819 */ /* 0x000fc80000011400 */
[----:B------:R-:W-:Y:S01]  /*d3e0*/  LEA.HI R0, R2, R0, RZ, 0x7 ;  /* 0x0000000002007211 */ /* 0x000fe200078f38ff */
[----:B------:R-:W-:-:S03]  /*d3f0*/  VIADD R2, R5, 0x7f ;  /* 0x0000007f05027836 */ /* 0x000fc60000000000 */
[----:B------:R-:W-:Y:S02]  /*d400*/  SHF.R.S32.HI R0, RZ, 0x7, R0 ;  /* 0x00000007ff007819 */ /* 0x000fe40000011400 */
[----:B------:R-:W-:-:S04]  /*d410*/  SHF.R.S32.HI R3, RZ, 0x1f, R2 ;  /* 0x0000001fff037819 */ /* 0x000fc80000011402 */
[----:B------:R-:W-:-:S04]  /*d420*/  LEA.HI R2, R3, R2, RZ, 0x7 ;  /* 0x0000000203027211 */ /* 0x000fc800078f38ff */
[----:B------:R-:W-:-:S04]  /*d430*/  SHF.R.S32.HI R2, RZ, 0x7, R2 ;  /* 0x00000007ff027819 */ /* 0x000fc80000011402 */
[----:B------:R-:W-:Y:S02]  /*d440*/  VIMNMX R0, R2, R0, PT ;  /* 0x0000000002007248 */ /* 0x000fe40003fe0100 */
[----:B------:R-:W-:Y:S02]  /*d450*/  LOP3.LUT R2, R26, 0xff0000, RZ, 0xc0, !PT ;  /* 0x00ff00001a027812 */ /* 0x000fe400078ec0ff */
[----:B------:R-:W-:Y:S02]  /*d460*/  ISETP.GE.AND P0, PT, R0, 0x1, PT ;  /* 0x000000010000780c */ /* 0x000fe40003f06270 */
[----:B------:R-:W-:Y:S01]  /*d470*/  LEA.HI R4, R2, R4, RZ, 0x10 ;  /* 0x0000000402047211 */ /* 0x000fe200078f80ff */
[----:B------:R-:W-:-:S10]  /*d480*/  IMAD.MOV.U32 R2, RZ, RZ, RZ ;  /* 0x000000ffff027224 */ /* 0x000fd400078e00ff */
[----:B-1----:R-:W-:Y:S05]  /*d490*/  @!P0 BRA `(.L_x_12155) ;  /* 0x0000000000708947 */ /* 0x002fea0003800000 */
        /* <DEDUP_REMOVED lines=28> */
.L_x_12155:
[----:B------:R-:W-:Y:S05]  /*d660*/  BSYNC B0 ;  /* 0x0000000000007941 */ /* 0x000fea0003800000 */
.L_x_12154:
        /* <DEDUP_REMOVED lines=25> */
.L_x_12157:
        /* <DEDUP_REMOVED lines=20> */
.L_x_12160:
[----:B------:R-:W-:Y:S05]  /*d940*/  BSYNC B6 ;  /* 0x0000000000067941 */ /* 0x000fea0003800000 */
.L_x_12159:
        /* <DEDUP_REMOVED lines=20> */
.L_x_12163:
        /* <DEDUP_REMOVED lines=15> */
.L_x_12162:
[----:B------:R-:W-:Y:S05]  /*db80*/  BSYNC B6 ;  /* 0x0000000000067941 */ /* 0x000fea0003800000 */
.L_x_12161:
[----:B------:R0:W2:Y:S01]  /*db90*/  LDL R20, [R1+0x4] ;  /* 0x0000040001147983 */ /* 0x0000a20000100800 */
[----:B------:R-:W-:Y:S01]  /*dba0*/  ULDC.64 UR4, c[0x0][0x9f8] ;  /* 0x00027e0000047ab9 */ /* 0x000fe20000000a00 */
[----:B------:R-:W1:Y:S01]  /*dbb0*/  LDC R5, c[0x0][0x430] ;  /* 0x00010c00ff057b82 */ /* 0x000e620000000800 */
[----:B------:R-:W-:Y:S01]  /*dbc0*/  ISETP.NE.U32.AND P0, PT, RZ, UR4, PT ;  /* 0x00000004ff007c0c */ /* 0x000fe2000bf05070 */
[----:B------:R-:W3:Y:S03]  /*dbd0*/  LDL R2, [R1+0x38] ;  /* 0x0000380001027983 */ /* 0x000ee60000100800 */
[----:B------:R-:W-:Y:S01]  /*dbe0*/  ISETP.NE.AND.EX P0, PT, RZ, UR5, PT, P0 ;  /* 0x00000005ff007c0c */ /* 0x000fe2000bf05300 */
[----:B------:R-:W4:Y:S04]  /*dbf0*/  LDL R4, [R1+0xc] ;  /* 0x00000c0001047983 */ /* 0x000f280000100800 */
[----:B------:R-:W4:Y:S08]  /*dc00*/  LDL R21, [R1+0x14] ;  /* 0x0000140001157983 */ /* 0x000f300000100800 */
        /* <DEDUP_REMOVED lines=19> */
[----:B------:R-:W-:Y:S01]  /*dd40*/  LOP3.LUT R26, R26, 0xffff, RZ, 0xc0, !PT ;  /* 0x0000ffff1a1a7812 */ /* 0x000fe200078ec0ff */
[----:B--2---:R-:W-:Y:S01]  /*dd50*/  @P0 STL [R1+0x4], R20 ;  /* 0x0000041401000387 */ /* 0x004fe20000100800 */
[C---:B----4-:R-:W-:Y:S01]  /*dd60*/  ISETP.GE.AND P0, PT, R0.reuse, R4, PT ;  /* 0x000000040000720c */ /* 0x050fe20003f06270 */
[----:B------:R-:W-:-:S04]  /*dd70*/  IMAD.IADD R0, R0, 0x1, R21 ;  /* 0x0000000100007824 */ /* 0x000fc800078e0215 */
[----:B-1----:R-:W-:-:S04]  /*dd80*/  @P2 IMAD.HI.U32 R3, R0, R3, RZ ;  /* 0x0000000300032227 */ /* 0x002fc800078e00ff */
[----:B------:R-:W-:Y:S01]  /*dd90*/  IMAD.MOV.U32 R6, RZ, RZ, R0 ;  /* 0x000000ffff067224 */ /* 0x000fe200078e0000 */
[----:B0-----:R-:W-:-:S03]  /*dda0*/  @P2 SHF.R.U32.HI R6, RZ, R2, R3 ;  /* 0x00000002ff062219 */ /* 0x001fc60000011603 */
[----:B------:R-:W0:Y:S02]  /*ddb0*/  @!P0 LDC.64 R2, c[0x0][0x428] ;  /* 0x00010a00ff028b82 */ /* 0x000e240000000a00 */
[--C-:B------:R-:W-:Y:S01]  /*ddc0*/  IMAD.MOV R4, RZ, RZ, -R6.reuse ;  /* 0x000000ffff047224 */ /* 0x100fe200078e0a06 */
[----:B------:R-:W-:-:S03]  /*ddd0*/  @!P0 SHF.R.S32.HI R7, RZ, 0x1f, R6 ;  /* 0x0000001fff078819 */ /* 0x000fc60000011406 */
[----:B------:R-:W-:Y:S01]  /*dde0*/  IMAD R4, R5, R4, R0 ;  /* 0x0000000405047224 */ /* 0x000fe200078e0200 */
[----:B------:R-:W-:-:S05]  /*ddf0*/  SHF.R.S32.HI R5, RZ, 0x1f, R20 ;  /* 0x0000001fff057819 */ /* 0x000fca0000011414 */
[----:B------:R1:W-:Y:S01]  /*de00*/  STL [R1+0x18], R5 ;  /* 0x0000180501007387 */ /* 0x0003e20000100800 */
[----:B0-----:R-:W-:-:S04]  /*de10*/  @!P0 IMAD.WIDE.U32 R6, R20, R2, R6 ;  /* 0x0000000214068225 */ /* 0x001fc800078e0006 */
[----:B------:R-:W-:Y:S02]  /*de20*/  @!P0 IMAD R2, R5, R2, RZ ;  /* 0x0000000205028224 */ /* 0x000fe400078e02ff */
[----:B-1----:R-:W0:Y:S02]  /*de30*/  S2R R5, SR_TID.X ;  /* 0x0000000000057919 */ /* 0x002e240000002100 */
[----:B------:R-:W-:Y:S02]  /*de40*/  @!P0 IMAD R0, R20, R3, R2 ;  /* 0x0000000314008224 */ /* 0x000fe400078e0202 */
[----:B------:R-:W1:Y:S02]  /*de50*/  @!P0 LDC.64 R2, c[0x0][0x418] ;  /* 0x00010600ff028b82 */ /* 0x000e640000000a00 */
[----:B------:R-:W-:Y:S02]  /*de60*/  @!P0 IMAD.IADD R0, R7, 0x1, R0 ;  /* 0x0000000107008824 */ /* 0x000fe400078e0200 */
[----:B0-----:R-:W-:-:S05]  /*de70*/  IMAD.SHL.U32 R20, R5, 0x8, RZ ;  /* 0x0000000805147824 */ /* 0x001fca00078e00ff */
[----:B------:R-:W-:-:S04]  /*de80*/  LOP3.LUT R20, R20, 0x18, RZ, 0xc0, !PT ;  /* 0x0000001814147812 */ /* 0x000fc800078ec0ff */
[----:B------:R-:W-:Y:S02]  /*de90*/  ISETP.GE.AND P2, PT, R20, UR4, PT ;  /* 0x0000000414007c0c */ /* 0x000fe4000bf46270 */
[----:B-1----:R-:W-:Y:S02]  /*dea0*/  @!P0 LEA R2, P1, R6, R2, 0x2 ;  /* 0x0000000206028211 */ /* 0x002fe400078210ff */
[----:B------:R-:W-:Y:S02]  /*deb0*/  LOP3.LUT R9, R20, 0x20, RZ, 0xfc, !PT ;  /* 0x0000002014097812 */ /* 0x000fe400078efcff */
[----:B------:R-:W-:Y:S01]  /*dec0*/  @!P0 LEA.HI.X R3, R6, R3, R0, 0x2, P1 ;  /* 0x0000000306038211 */ /* 0x000fe200008f1400 */
[----:B------:R-:W-:Y:S01]  /*ded0*/  IMAD.MOV.U32 R0, RZ, RZ, RZ ;  /* 0x000000ffff007224 */ /* 0x000fe200078e00ff */
[----:B------:R-:W-:Y:S02]  /*dee0*/  LOP3.LUT R5, R20, 0x40, RZ, 0xfc, !PT ;  /* 0x0000004014057812 */ /* 0x000fe400078efcff */
[----:B------:R-:W-:-:S03]  /*def0*/  ISETP.GE.AND P1, PT, R9, UR4, PT ;  /* 0x0000000409007c0c */ /* 0x000fc6000bf26270 */
[----:B------:R-:W-:Y:S01]  /*df00*/  @P2 LOP3.LUT R16, R16, 0x4, RZ, 0xfc, !PT ;  /* 0x0000000410102812 */ /* 0x000fe200078efcff */
[----:B------:R0:W5:Y:S01]  /*df10*/  @!P0 LDG.E R0, desc[UR36][R2.64] ;  /* 0x0000002402008981 */ /* 0x000162000c1e1900 */
[----:B------:R-:W-:Y:S02]  /*df20*/  ISETP.GE.AND P0, PT, R5, UR4, PT ;  /* 0x0000000405007c0c */ /* 0x000fe4000bf06270 */
[----:B------:R-:W-:-:S04]  /*df30*/  LOP3.LUT R16, R16, 0xfffffffe, RZ, 0xc0, !PT ;  /* 0xfffffffe10107812 */ /* 0x000fc800078ec0ff */
[----:B------:R-:W-:-:S04]  /*df40*/  LOP3.LUT R16, R16, 0xfffffffd, RZ, 0xc0, !PT ;  /* 0xfffffffd10107812 */ /* 0x000fc800078ec0ff */
[----:B------:R-:W-:-:S04]  /*df50*/  @P1 LOP3.LUT R16, R16, 0x2, RZ, 0xfc, !PT ;  /* 0x0000000210101812 */ /* 0x000fc800078efcff */
[----:B------:R-:W-:Y:S01]  /*df60*/  @P0 LOP3.LUT R16, R16, 0x1, RZ, 0xfc, !PT ;  /* 0x0000000110100812 */ /* 0x000fe200078efcff */
[----:B0-----:R-:W-:Y:S06]  /*df70*/  BRA.DIV UR5, `(.L_x_12164) ;  /* 0x00000042059c7947 */ /* 0x001fec000b800000 */
.L_x_12230:
[----:B------:R-:W2:Y:S01]  /*df80*/  LDL R2, [R1+0x40] ;  /* 0x0000400001027983 */ /* 0x000ea20000100800 */
[----:B------:R-:W-:Y:S02]  /*df90*/  LOP3.LUT R16, R16, 0xfffffff7, RZ, 0xc0, !PT ;  /* 0xfffffff710107812 */ /* 0x000fe400078ec0ff */
[----:B--2---:R-:W-:-:S13]  /*dfa0*/  ISETP.NE.AND P0, PT, R2, 0x3, PT ;  /* 0x000000030200780c */ /* 0x004fda0003f05270 */
[----:B------:R-:W-:Y:S01]  /*dfb0*/  @P0 LOP3.LUT R16, R16, 0x8, RZ, 0xfc, !PT ;  /* 0x0000000810100812 */ /* 0x000fe200078efcff */
[----:B------:R-:W-:Y:S06]  /*dfc0*/  @!P0 BRA `(.L_x_12165) ;  /* 0x0000000000048947 */ /* 0x000fec0003800000 */
[----:B------:R-:W-:Y:S01]  /*dfd0*/  BPT.TRAP 0x1 ;  /* 0x000000040000795c */ /* 0x000fe20000300000 */
.L_x_12165:
        /* <DEDUP_REMOVED lines=23> */
.L_x_12231:
[----:B------:R-:W-:Y:S05]  /*e150*/  BSYNC B0 ;  /* 0x0000000000007941 */ /* 0x000fea0003800000 */
.L_x_12166:
        /* <DEDUP_REMOVED lines=21> */
[C---:B------:R-:W-:Y:S02]  /*e2b0*/  LEA R0, P0, R4.reuse, UR6, 0x1 ;  /* 0x0000000604007c11 */ /* 0x040fe4000f8008ff */
[----:B-1----:R-:W-:Y:S02]  /*e2c0*/  LOP3.LUT R11, R7, 0x7f, RZ, 0xc0, !PT ;  /* 0x0000007f070b7812 */ /* 0x002fe400078ec0ff */
[----:B------:R-:W-:Y:S01]  /*e2d0*/  LEA.HI.X R6, R4, UR7, R6, 0x1, P0 ;  /* 0x0000000704067c11 */ /* 0x000fe200080f0c06 */
[C---:B0-----:R-:W-:Y:S01]  /*e2e0*/  IMAD.SHL.U32 R7, R9.reuse, 0x8, RZ ;  /* 0x0000000809077824 */ /* 0x041fe200078e00ff */
[----:B------:R-:W-:Y:S01]  /*e2f0*/  SHF.R.U32.HI R11, RZ, 0x2, R11 ;  /* 0x00000002ff0b7819 */ /* 0x000fe2000001160b */
[----:B------:R-:W-:-:S03]  /*e300*/  IMAD.SHL.U32 R10, R9, 0x8, RZ ;  /* 0x00000008090a7824 */ /* 0x000fc600078e00ff */
        /* <DEDUP_REMOVED lines=47> */
.L_x_12241:
        /* <DEDUP_REMOVED lines=12> */
.L_x_12169:
        /* <DEDUP_REMOVED lines=11> */
.L_x_12170:
[----:B------:R1:W5:Y:S01]  /*e770*/  LDL.LU R0, [R1+0x28] ;  /* 0x0000280001007983 */ /* 0x0003620000300800 */
[----:B------:R-:W-:Y:S01]  /*e780*/  LOP3.LUT P0, RZ, R16, 0x40, RZ, 0xc0, !PT ;  /* 0x0000004010ff7812 */ /* 0x000fe2000780c0ff */
[----:B------:R1:W-:Y:S02]  /*e790*/  SYNCS.ARRIVE.TRANS64.A1T0 RZ, [R2+URZ+0x2d830], RZ ;  /* 0x02d830ff02ff79a7 */ /* 0x0003e4000810003f */
[----:B------:R1:W5:Y:S10]  /*e7a0*/  LDL.LU R3, [R1] ;  /* 0x0000000001037983 */ /* 0x0003740000300800 */
[----:B------:R-:W-:Y:S05]  /*e7b0*/  WARPSYNC.ALL ;  /* 0x0000000000007948 */ /* 0x000fea0003800000 */
[----:B------:R-:W-:Y:S01]  /*e7c0*/  ULDC.64 UR4, c[0x0][0x298] ;  /* 0x0000a60000047ab9 */ /* 0x000fe20000000a00 */
[----:B-1----:R-:W-:Y:S01]  /*e7d0*/  VIADD R2, R17, 0xc400 ;  /* 0x0000c40011027836 */ /* 0x002fe20000000000 */
[----:B------:R-:W-:Y:S01]  /*e7e0*/  SEL R28, R28, RZ, !P0 ;  /* 0x000000ff1c1c7207 */ /* 0x000fe20004000000 */
[----:B------:R-:W-:Y:S01]  /*e7f0*/  BSSY B6, `(.L_x_12171) ;  /* 0x000001d000067945 */ /* 0x000fe20003800000 */
[----:B------:R-:W-:Y:S01]  /*e800*/  BAR.SYNC.DEFER_BLOCKING 0x8, 0x200 ;  /* 0x0208000000007b1d */ /* 0x000fe20000010000 */
[----:B-----5:R-:W-:-:S02]  /*e810*/  SEL R0, R0, RZ, !P0 ;  /* 0x000000ff00007207 */ /* 0x020fc40004000000 */
[----:B------:R-:W-:Y:S01]  /*e820*/  LOP3.LUT P0, RZ, R2, 0x1bf, RZ, 0xc0, !PT ;  /* 0x000001bf02ff7812 */ /* 0x000fe2000780c0ff */
[----:B0-----:R-:W-:Y:S02]  /*e830*/  IMAD.WIDE.U32 R4, R3, UR4, RZ ;  /* 0x0000000403047c25 */ /* 0x001fe4000f8e00ff */
[----:B------:R0:W-:Y:S04]  /*e840*/  STL [R1+0x28], R0 ;  /* 0x0000280001007387 */ /* 0x0001e80000100800 */
[----:B------:R1:W-:Y:S01]  /*e850*/  STL.64 [R1+0x30], R4 ;  /* 0x0000300401007387 */ /* 0x0003e20000100a00 */
[----:B0-----:R-:W-:-:S05]  /*e860*/  SHF.R.S32.HI R0, RZ, 0x1f, R3 ;  /* 0x0000001fff007819 */ /* 0x001fca0000011403 */
[----:B------:R-:W-:-:S04]  /*e870*/  IMAD R0, R0, UR4, RZ ;  /* 0x0000000400007c24 */ /* 0x000fc8000f8e02ff */
        /* <DEDUP_REMOVED lines=20> */
.L_x_12172:
[----:B------:R-:W-:Y:S05]  /*e9c0*/  BSYNC B6 ;  /* 0x0000000000067941 */ /* 0x000fea0003800000 */
.L_x_12171:
[----:B------:R-:W2:Y:S01]  /*e9d0*/  LDL.LU R21, [R1+0x28] ;  /* 0x0000280001157983 */ /* 0x000ea20000300800 */
[----:B-1----:R-:W0:Y:S01]  /*e9e0*/  LDC R0, c[0x0][0x448] ;  /* 0x00011200ff007b82 */ /* 0x002e220000000800 */
[----:B------:R-:W-:Y:S01]  /*e9f0*/  ULDC.64 UR6, c[0x0][0x2e0] ;  /* 0x0000b80000067ab9 */ /* 0x000fe20000000a00 */
[----:B------:R-:W-:Y:S01]  /*ea00*/  ULDC.64 UR4, c[0x0][0x2d8] ;  /* 0x0000b60000047ab9 */ /* 0x000fe20000000a00 */
[----:B------:R-:W3:Y:S01]  /*ea10*/  LDL.LU R20, [R1] ;  /* 0x0000000001147983 */ /* 0x000ee20000300800 */
[----:B------:R-:W-:-:S03]  /*ea20*/  ULDC.64 UR8, c[0x0][0x280] ;  /* 0x0000a00000087ab9 */ /* 0x000fc60000000a00 */
[----:B------:R-:W3:Y:S01]  /*ea30*/  LDL.LU.64 R2, [R1+0x30] ;  /* 0x0000300001027983 */ /* 0x000ee20000300a00 */
[----:B------:R-:W1:Y:S01]  /*ea40*/  LDC R10, c[0x0][0x448] ;  /* 0x00011200ff0a7b82 */ /* 0x000e620000000800 */
[----:B------:R-:W4:Y:S01]  /*ea50*/  S2R R13, SR_TID.X ;  /* 0x00000000000d7919 */ /* 0x000f220000002100 */
[----:B0-----:R-:W-:-:S13]  /*ea60*/  ISETP.NE.AND P6, PT, R0, 0x1, PT ;  /* 0x000000010000780c */ /* 0x001fda0003fc5270 */
[----:B------:R-:W0:Y:S01]  /*ea70*/  @P6 LDC R4, c[0x0][0x44c] ;  /* 0x00011300ff046b82 */ /* 0x000e220000000800 */
[----:B----4-:R-:W-:-:S07]  /*ea80*/  IMAD.SHL.U32 R11, R13, 0x8, RZ ;  /* 0x000000080d0b7824 */ /* 0x010fce00078e00ff */
[----:B------:R-:W4:Y:S01]  /*ea90*/  @P6 LDC R0, c[0x0][0x450] ;  /* 0x00011400ff006b82 */ /* 0x000f220000000800 */
[----:B------:R-:W-:-:S04]  /*eaa0*/  LOP3.LUT R11, R11, 0x18, RZ, 0xc0, !PT ;  /* 0x000000180b0b7812 */ /* 0x000fc800078ec0ff */
[C---:B------:R-:W-:Y:S02]  /*eab0*/  LOP3.LUT R12, R11.reuse, 0x20, RZ, 0xfc, !PT ;  /* 0x000000200b0c7812 */ /* 0x040fe400078efcff */
[----:B------:R-:W-:Y:S01]  /*eac0*/  LOP3.LUT R11, R11, 0x40, RZ, 0xfc, !PT ;  /* 0x000000400b0b7812 */ /* 0x000fe200078efcff */
[----:B--2---:R-:W-:Y:S02]  /*ead0*/  IMAD R5, R21, UR6, RZ ;  /* 0x0000000615057c24 */ /* 0x004fe4000f8e02ff */
[----:B------:R-:W2:Y:S02]  /*eae0*/  S2R R21, SR_TID.X ;  /* 0x0000000000157919 */ /* 0x000ea40000002100 */
[----:B------:R-:W-:Y:S02]  /*eaf0*/  IMAD R5, R28, UR7, R5 ;  /* 0x000000071c057c24 */ /* 0x000fe4000f8e0205 */
[----:B---3--:R-:W-:Y:S02]  /*eb00*/  IMAD.MOV.U32 R3, RZ, RZ, R20 ;  /* 0x000000ffff037224 */ /* 0x008fe400078e0014 */
[----:B------:R-:W3:Y:S01]  /*eb10*/  S2R R20, SR_TID.X ;  /* 0x0000000000147919 */ /* 0x000ee20000002100 */
[----:B------:R-:W-:-:S04]  /*eb20*/  IMAD.WIDE.U32 R2, R26, UR4, R2 ;  /* 0x000000041a027c25 */ /* 0x000fc8000f8e0002 */
[----:B------:R-:W-:Y:S01]  /*eb30*/  IMAD R3, R26, UR5, R3 ;  /* 0x000000051a037c24 */ /* 0x000fe2000f8e0203 */
[----:B------:R-:W-:Y:S01]  /*eb40*/  ULDC.64 UR4, c[0x0][0x2d0] ;  /* 0x0000b40000047ab9 */ /* 0x000fe20000000a00 */
[----:B------:R-:W-:Y:S01]  /*eb50*/  IMAD.WIDE.U32 R2, R28, UR6, R2 ;  /* 0x000000061c027c25 */ /* 0x000fe2000f8e0002 */
[----:B------:R-:W-:-:S03]  /*eb60*/  ULDC.64 UR6, c[0x0][0x2c8] ;  /* 0x0000b20000067ab9 */ /* 0x000fc60000000a00 */
[----:B------:R-:W-:Y:S02]  /*eb70*/  IMAD.IADD R3, R3, 0x1, R5 ;  /* 0x0000000103037824 */ /* 0x000fe400078e0205 */
[----:B--2---:R-:W-:-:S05]  /*eb80*/  IMAD.SHL.U32 R21, R21, 0x20, RZ ;  /* 0x0000002015157824 */ /* 0x004fca00078e00ff */
[----:B------:R-:W-:Y:S02]  /*eb90*/  LOP3.LUT R21, R21, 0x60, RZ, 0xc0, !PT ;  /* 0x0000006015157812 */ /* 0x000fe400078ec0ff */
[----:B---3--:R-:W-:-:S04]  /*eba0*/  LOP3.LUT R20, R20, 0x7f, RZ, 0xc0, !PT ;  /* 0x0000007f14147812 */ /* 0x008fc800078ec0ff */
        /* <DEDUP_REMOVED lines=9> */
[----:B----4-:R-:W-:-:S04]  /*ec40*/  @P6 SHF.R.U32.HI R4, RZ, R0, R5 ;  /* 0x00000000ff046219 */ /* 0x010fc80000011605 */
        /* <DEDUP_REMOVED lines=8> */
[----:B------:R-:W-:-:S03]  /*ecd0*/  SHF.R.S32.HI R7, RZ, 0x1f, R0 ;  /* 0x0000001fff077819 */ /* 0x000fc60000011400 */
[----:B------:R-:W-:Y:S01]  /*ece0*/  VIADD R5, R6, 0x80 ;  /* 0x0000008006057836 */ /* 0x000fe20000000000 */
[----:B------:R-:W-:Y:S01]  /*ecf0*/  LEA R4, P0, R8, UR8, 0x1 ;  /* 0x0000000808047c11 */ /* 0x000fe2000f8008ff */
[----:B------:R-:W-:Y:S02]  /*ed00*/  IMAD R7, R7, UR6, RZ ;  /* 0x0000000607077c24 */ /* 0x000fe4000f8e02ff */
        /* <DEDUP_REMOVED lines=84> */
.L_x_12254:
        /* <DEDUP_REMOVED lines=13> */
.L_x_12174:
        /* <DEDUP_REMOVED lines=18> */
.L_x_12255:
[----:B------:R-:W-:Y:S05]  /*f440*/  BSYNC B0 ;  /* 0x0000000000007941 */ /* 0x000fea0003800000 */
.L_x_12175:
        /* <DEDUP_REMOVED lines=18> */
.L_x_12191:
        /* <DEDUP_REMOVED lines=42> */
.L_x_12179:
[----:B------:R-:W-:Y:S01]  /*f810*/  IMAD R5, R22, 0x8, R17 ;  /* 0x0000000816057824 */ /* 0x000fe200078e0211 */
[----:B------:R-:W-:Y:S01]  /*f820*/  SHF.L.U32 R0, R29, 0x1f, RZ ;  /* 0x0000001f1d007819 */ /* 0x000fe200000006ff */
[----:B------:R-:W-:Y:S03]  /*f830*/  BSSY B1, `(.L_x_12180) ;  /* 0x0000003000017945 */ /* 0x000fe60003800000 */
[----:B------:R-:W0:Y:S02]  /*f840*/  SYNCS.PHASECHK.TRANS64.TRYWAIT P0, [R5+URZ+0x2d840], R0 ;  /* 0x02d84000050075a7 */ /* 0x000e24000800017f */
[----:B0-----:R-:W-:Y:S05]  /*f850*/  @!P0 BRA `(.L_x_12181) ;  /* 0x0000003800288947 */ /* 0x001fea0003800000 */
.L_x_12256:
[----:B------:R-:W-:Y:S05]  /*f860*/  BSYNC B1 ;  /* 0x0000000000017941 */ /* 0x000fea0003800000 */
.L_x_12180:
        /* <DEDUP_REMOVED lines=57> */
.L_x_12266:
        /* <DEDUP_REMOVED lines=11> */
.L_x_12183:
        /* <DEDUP_REMOVED lines=11> */
.L_x_12184:
[----:B------:R1:W-:Y:S01]  /*fd60*/  SYNCS.ARRIVE.TRANS64.A1T0 RZ, [R5+URZ+0x2d830], RZ ;  /* 0x02d830ff05ff79a7 */ /* 0x0003e2000810003f */
[----:B------:R-:W-:Y:S05]  /*fd70*/  @!P5 BRA `(.L_x_12185) ;  /* 0x000000000004d947 */ /* 0x000fea0003800000 */
[----:B------:R-:W-:Y:S01]  /*fd80*/  BPT.TRAP 0x1 ;  /* 0x000000040000795c */ /* 0x000fe20000300000 */
.L_x_12185:
[----:B------:R-:W-:Y:S01]  /*fd90*/  SHF.L.U32 R2, R20, 0x1f, RZ ;  /* 0x0000001f14027819 */ /* 0x000fe200000006ff */
[----:B-1----:R-:W-:Y:S01]  /*fda0*/  IMAD R5, R10, 0x8, R17 ;  /* 0x000000080a057824 */ /* 0x002fe200078e0211 */
[----:B------:R-:W-:Y:S03]  /*fdb0*/  BSSY B1, `(.L_x_12186) ;  /* 0x0000003000017945 */ /* 0x000fe60003800000 */
[----:B------:R-:W1:Y:S02]  /*fdc0*/  SYNCS.PHASECHK.TRANS64.TRYWAIT P0, [R5+URZ+0x2d860], R2 ;  /* 0x02d86002050075a7 */ /* 0x000e64000800017f */
[----:B-1----:R-:W-:Y:S05]  /*fdd0*/  @!P0 BRA `(.L_x_12187) ;  /* 0x0000003800308947 */ /* 0x002fea0003800000 */
.L_x_12267:
[----:B------:R-:W-:Y:S05]  /*fde0*/  BSYNC B1 ;  /* 0x0000000000017941 */ /* 0x000fea0003800000 */
.L_x_12186:
        /* <DEDUP_REMOVED lines=49> */
.L_x_12277:
        /* <DEDUP_REMOVED lines=29> */
.L_x_12189:
        /* <DEDUP_REMOVED lines=12> */
.L_x_12190:
        /* <DEDUP_REMOVED lines=8> */
.L_x_12178:
[----:B------:R-:W-:Y:S05]  /*10410*/  BSYNC B0 ;  /* 0x0000000000007941 */ /* 0x000fea0003800000 */
.L_x_12177:
        /* <DEDUP_REMOVED lines=17> */
.L_x_12193:
[----:B------:R-:W-:Y:S05]  /*10530*/  BSYNC B0 ;  /* 0x0000000000007941 */ /* 0x000fea0003800000 */
.L_x_12192:
[----:B------:R-:W2:Y:S02]  /*10540*/  LDL R0, [R1+0x40] ;  /* 0x0000400001007983 */ /* 0x000ea40000100800 */
[----:B--2---:R-:W-:-:S13]  /*10550*/  ISETP.NE.AND P0, PT, R0, 0x3, PT ;  /* 0x000000030000780c */ /* 0x004fda0003f05270 */
[----:B------:R-:W-:Y:S05]  /*10560*/  @!P0 BRA `(.L_x_12194) ;  /* 0x0000000000048947 */ /* 0x000fea0003800000 */
[----:B------:R-:W-:Y:S01]  /*10570*/  BPT.TRAP 0x1 ;  /* 0x000000040000795c */ /* 0x000fe20000300000 */
.L_x_12194:
[----:B------:R-:W2:Y:S01]  /*10580*/  LDL.LU R2, [R1+0xc] ;  /* 0x00000c0001027983 */ /* 0x000ea20000300800 */
[----:B------:R-:W-:Y:S01]  /*10590*/  IMAD R0, R22, 0x8, R17 ;  /* 0x0000000816007824 */ /* 0x000fe200078e0211 */
[----:B------:R-:W-:Y:S01]  /*105a0*/  SHF.L.U32 R3, R29, 0x1f, RZ ;  /* 0x0000001f1d037819 */ /* 0x000fe200000006ff */
[----:B------:R-:W-:Y:S03]  /*105b0*/  BSSY B0, `(.L_x_12195) ;  /* 0x0000004000007945 */ /* 0x000fe60003800000 */
[----:B------:R-:W1:Y:S01]  /*105c0*/  SYNCS.PHASECHK.TRANS64.TRYWAIT P0, [R0+URZ+0x2d860], R3 ;  /* 0x02d86003000075a7 */ /* 0x000e62000800017f */
[----:B--2---:R-:W-:Y:S01]  /*105d0*/  IMAD R6, R23, -0x80, R2 ;  /* 0xffffff8017067824 */ /* 0x004fe200078e0202 */
[----:B-1----:R-:W-:Y:S06]  /*105e0*/  @!P0 BRA `(.L_x_12196) ;  /* 0x0000003400a48947 */ /* 0x002fec0003800000 */
.L_x_12278:
[----:B------:R-:W-:Y:S05]  /*105f0*/  BSYNC B0 ;  /* 0x0000000000007941 */ /* 0x000fea0003800000 */
.L_x_12195:
        /* <DEDUP_REMOVED lines=56> */
.L_x_12288:
        /* <DEDUP_REMOVED lines=13> */
.L_x_12198:
        /* <DEDUP_REMOVED lines=11> */
.L_x_12199:
[----:B------:R-:W-:Y:S01]  /*10b00*/  VIADD R22, R22, 0x1 ;  /* 0x0000000116167836 */ /* 0x000fe20000000000 */
[----:B------:R0:W-:Y:S04]  /*10b10*/  SYNCS.ARRIVE.TRANS64.A1T0 RZ, [R0+URZ+0x2d850], RZ ;  /* 0x02d850ff00ff79a7 */ /* 0x0001e8000810003f */
[----:B------:R-:W-:-:S04]  /*10b20*/  ISETP.NE.AND P0, PT, R22, 0x2, PT ;  /* 0x000000021600780c */ /* 0x000fc80003f05270 */
[----:B0-----:R-:W-:Y:S02]  /*10b30*/  SEL R0, RZ, 0x1, P0 ;  /* 0x00000001ff007807 */ /* 0x001fe40000000000 */
[----:B------:R-:W-:Y:S02]  /*10b40*/  SEL R22, R22, RZ, P0 ;  /* 0x000000ff16167207 */ /* 0x000fe40000000000 */
[----:B------:R-:W-:-:S07]  /*10b50*/  LOP3.LUT R29, R29, R0, RZ, 0x3c, !PT ;  /* 0x000000001d1d7212 */ /* 0x000fce00078e3cff */
.L_x_12158:
[----:B------:R-:W-:Y:S05]  /*10b60*/  BSYNC B7 ;  /* 0x0000000000077941 */ /* 0x000fea0003800000 */
.L_x_12156:
        /* <DEDUP_REMOVED lines=11> */
.L_x_12200:
        /* <DEDUP_REMOVED lines=43> */
.L_x_12298:
[----:B------:R-:W-:Y:S02]  /*10ed0*/  ULDC UR4, c[0x0][0xc38] ;  /* 0x00030e0000047ab9 */ /* 0x000fe40000000800 */
[----:B------:R-:W-:-:S04]  /*10ee0*/  IMAD.U32 R4, RZ, RZ, UR4 ;  /* 0x00000004ff047e24 */ /* 0x000fc8000f8e00ff */
[----:B-1----:R-:W-:-:S04]  /*10ef0*/  IMAD R3, R14, R4, RZ ;  /* 0x000000040e037224 */ /* 0x002fc800078e02ff */
[----:B------:R-:W-:-:S05]  /*10f00*/  IMAD.IADD R6, R6, 0x1, R3 ;  /* 0x0000000106067824 */ /* 0x000fca00078e0203 */
[----:B------:R-:W-:-:S13]  /*10f10*/  ISETP.GT.AND P6, PT, R6, R0, PT ;  /* 0x000000000600720c */ /* 0x000fda0003fc4270 */
[----:B------:R-:W-:Y:S05]  /*10f20*/  @P6 BRA `(.L_x_12203) ;  /* 0x0000000000a46947 */ /* 0x000fea0003800000 */
.L_x_12206:
        /* <DEDUP_REMOVED lines=35> */
.L_x_12306:
[----:B------:R-:W-:Y:S02]  /*11160*/  ULDC UR4, c[0x0][0xc38] ;  /* 0x00030e0000047ab9 */ /* 0x000fe40000000800 */
[----:B------:R-:W-:-:S04]  /*11170*/  IMAD.U32 R4, RZ, RZ, UR4 ;  /* 0x00000004ff047e24 */ /* 0x000fc8000f8e00ff */
[----:B-1----:R-:W-:-:S04]  /*11180*/  IMAD R3, R14, R4, RZ ;  /* 0x000000040e037224 */ /* 0x002fc800078e02ff */
[----:B------:R-:W-:-:S05]  /*11190*/  IMAD.IADD R6, R3, 0x1, R6 ;  /* 0x0000000103067824 */ /* 0x000fca00078e0206 */
[----:B------:R-:W-:-:S13]  /*111a0*/  ISETP.GT.AND P6, PT, R6, R0, PT ;  /* 0x000000000600720c */ /* 0x000fda0003fc4270 */
[----:B------:R-:W-:Y:S05]  /*111b0*/  @!P6 BRA `(.L_x_12206) ;  /* 0xfffffffc005ce947 */ /* 0x000fea000383ffff */
.L_x_12203:
        /* <DEDUP_REMOVED lines=10> */
.L_x_12311:
[----:B------:R-:W-:-:S13]  /*11260*/  ISETP.NE.AND P0, PT, R3, RZ, PT ;  /* 0x000000ff0300720c */ /* 0x000fda0003f05270 */
[----:B------:R-:W-:Y:S05]  /*11270*/  @!P0 BRA `(.L_x_12208) ;  /* 0x0000000000108947 */ /* 0x000fea0003800000 */
[----:B------:R-:W-:Y:S01]  /*11280*/  UMOV UR4, 0xffffffff ;  /* 0xffffffff00047882 */ /* 0x000fe20000000000 */
[----:B------:R-:W-:Y:S02]  /*11290*/  VIADD R12, R7, 0xffffffff ;  /* 0xffffffff070c7836 */ /* 0x000fe40000000000 */
[----:B------:R-:W-:Y:S05]  /*112a0*/  BRA.DIV UR4, `(.L_x_12209) ;  /* 0x0000003a04487947 */ /* 0x000fea000b800000 */
[----:B------:R4:W0:Y:S02]  /*112b0*/  SHFL.IDX PT, R24, R2, R12, 0x1f ;  /* 0x00001f0c02187589 */ /* 0x00082400000e0000 */
.L_x_12208:
[----:B---3--:R-:W-:Y:S01]  /*112c0*/  ISETP.NE.AND P0, PT, R5, 0x1, PT ;  /* 0x000000010500780c */ /* 0x008fe20003f05270 */
[----:B0-----:R-:W-:-:S04]  /*112d0*/  IMAD R24, R24, R4, R6 ;  /* 0x0000000418187224 */ /* 0x001fc800078e0206 */
[----:B------:R-:W-:-:S08]  /*112e0*/  IMAD.IADD R0, R0, 0x1, -R24 ;  /* 0x0000000100007824 */ /* 0x000fd000078e0a18 */
[----:B------:R-:W-:Y:S05]  /*112f0*/  @!P0 BRA `(.L_x_12210) ;  /* 0x0000000000dc8947 */ /* 0x000fea0003800000 */
[-C--:B--2---:R-:W-:Y:S01]  /*11300*/  IABS R6, R25.reuse ;  /* 0x0000001900067213 */ /* 0x084fe20000000000 */
[----:B----4-:R-:W-:Y:S01]  /*11310*/  IMAD.MOV.U32 R2, RZ, RZ, RZ ;  /* 0x000000ffff027224 */ /* 0x010fe200078e00ff */
[----:B------:R-:W-:Y:S02]  /*11320*/  IABS R8, R25 ;  /* 0x0000001900087213 */ /* 0x000fe40000000000 */
[----:B------:R-:W0:Y:S03]  /*11330*/  I2F.RP R4, R6 ;  /* 0x0000000600047306 */ /* 0x000e260000209400 */
[----:B------:R-:W-:-:S05]  /*11340*/  IMAD.MOV R8, RZ, RZ, -R8 ;  /* 0x000000ffff087224 */ /* 0x000fca00078e0a08 */
[----:B0-----:R-:W1:Y:S02]  /*11350*/  MUFU.RCP R4, R4 ;  /* 0x0000000400047308 */ /* 0x001e640000001000 */
[----:B-1----:R-:W-:-:S06]  /*11360*/  VIADD R7, R4, 0xffffffe ;  /* 0x0ffffffe04077836 */ /* 0x002fcc0000000000 */
        /* <DEDUP_REMOVED lines=48> */
.L_x_12210:
[----:B----4-:R-:W0:Y:S02]  /*11670*/  LDC.64 R2, c[0x0][0xc90] ;  /* 0x00032400ff027b82 */ /* 0x010e240000000a00 */
[----:B0-----:R-:W-:-:S05]  /*11680*/  IMAD.WIDE R2, R27, 0x4, R2 ;  /* 0x000000041b027825 */ /* 0x001fca00078e0202 */
[----:B------:R0:W2:Y:S02]  /*11690*/  LDG.E R6, desc[UR36][R2.64] ;  /* 0x0000002402067981 */ /* 0x0000a4000c1e1900 */
[----:B0-----:R-:W-:Y:S02]  /*116a0*/  IMAD.MOV.U32 R2, RZ, RZ, RZ ;  /* 0x000000ffff027224 */ /* 0x001fe400078e00ff */
[----:B--2---:R-:W-:-:S05]  /*116b0*/  IMAD R5, R25, R6, RZ ;  /* 0x0000000619057224 */ /* 0x004fca00078e02ff */
[----:B-1----:R-:W-:-:S04]  /*116c0*/  IABS R7, R5 ;  /* 0x0000000500077213 */ /* 0x002fc80000000000 */
        /* <DEDUP_REMOVED lines=55> */
.L_x_12211:
[----:B------:R-:W-:-:S05]  /*11a40*/  LOP3.LUT R2, RZ, R2, RZ, 0x33, !PT ;  /* 0x00000002ff027212 */ /* 0x000fca00078e33ff */
[----:B------:R-:W-:Y:S01]  /*11a50*/  IMAD.IADD R25, R25, 0x1, R2 ;  /* 0x0000000119197824 */ /* 0x000fe200078e0202 */
[----:B------:R-:W-:Y:S06]  /*11a60*/  BRA `(.L_x_12212) ;  /* 0x00000000001c7947 */ /* 0x000fec0003800000 */
.L_x_12204:
[----:B------:R-:W-:Y:S01]  /*11a70*/  UMOV UR4, URZ ;  /* 0x0000003f00047c82 */ /* 0x000fe20008000000 */
[----:B------:R-:W-:Y:S01]  /*11a80*/  UMOV UR5, URZ ;  /* 0x0000003f00057c82 */ /* 0x000fe20008000000 */
[----:B------:R-:W-:Y:S01]  /*11a90*/  ULDC UR6, c[0x0][0xc3c] ;  /* 0x00030f0000067ab9 */ /* 0x000fe20000000800 */
[----:B------:R-:W-:Y:S02]  /*11aa0*/  IMAD.MOV.U32 R24, RZ, RZ, R0 ;  /* 0x000000ffff187224 */ /* 0x000fe400078e0000 */
[----:B------:R-:W-:Y:S02]  /*11ab0*/  IMAD.U32 R25, RZ, RZ, UR4 ;  /* 0x00000004ff197e24 */ /* 0x000fe4000f8e00ff */
[----:B------:R-:W-:Y:S02]  /*11ac0*/  IMAD.U32 R26, RZ, RZ, UR5 ;  /* 0x00000005ff1a7e24 */ /* 0x000fe4000f8e00ff */
[----:B------:R-:W-:-:S07]  /*11ad0*/  IMAD.U32 R27, RZ, RZ, UR6 ;  /* 0x00000006ff1b7e24 */ /* 0x000fce000f8e00ff */
.L_x_12212:
        /* <DEDUP_REMOVED lines=10> */
.L_x_12201:
[----:B------:R-:W-:Y:S02]  /*11b80*/  ULDC UR4, c[0x0][0xc3c] ;  /* 0x00030f0000047ab9 */ /* 0x000fe40000000800 */
[----:B-1----:R-:W-:-:S13]  /*11b90*/  ISETP.GE.AND P0, PT, R27, UR4, PT ;  /* 0x000000041b007c0c */ /* 0x002fda000bf06270 */
[----:B------:R-:W-:Y:S05]  /*11ba0*/  @!P0 BRA `(.L_x_12213) ;  /* 0xffffffb000ac8947 */ /* 0x000fea000383ffff */
[----:B------:R-:W-:Y:S05]  /*11bb0*/  BSYNC B8 ;  /* 0x0000000000087941 */ /* 0x000fea0003800000 */
.L_x_12150:
        /* <DEDUP_REMOVED lines=12> */
.L_x_12314:
[----:B------:R-:W-:Y:S05]  /*11c80*/  BSYNC B0 ;  /* 0x0000000000007941 */ /* 0x000fea0003800000 */
.L_x_12214:
[----:B------:R-:W-:-:S03]  /*11c90*/  UMOV UR4, 0xffffffff ;  /* 0xffffffff00047882 */ /* 0x000fc60000000000 */
[----:B------:R-:W-:Y:S05]  /*11ca0*/  BRA.DIV UR4, `(.L_x_12216) ;  /* 0x0000003204047947 */ /* 0x000fea000b800000 */
[----:B-1----:R-:W1:Y:S02]  /*11cb0*/  S2R R0, SR_TID.X ;  /* 0x0000000000007919 */ /* 0x002e640000002100 */
[----:B-1----:R-:W-:-:S04]  /*11cc0*/  SHF.R.U32.HI R0, RZ, 0x5, R0 ;  /* 0x00000005ff007819 */ /* 0x002fc80000011600 */
[----:B------:R-:W-:-:S05]  /*11cd0*/  LOP3.LUT R0, R0, 0x3, RZ, 0xc0, !PT ;  /* 0x0000000300007812 */ /* 0x000fca00078ec0ff */
[----:B------:R1:W3:Y:S02]  /*11ce0*/  SHFL.IDX PT, R14, R0, RZ, 0x1f ;  /* 0x00001fff000e7589 */ /* 0x0002e400000e0000 */
.L_x_12317:
[----:B---3--:R-:W-:Y:S01]  /*11cf0*/  ISETP.NE.AND P0, PT, R14, RZ, PT ;  /* 0x000000ff0e00720c */ /* 0x008fe20003f05270 */
[----:B------:R-:W-:-:S12]  /*11d00*/  BSSY B0, `(.L_x_12217) ;  /* 0x0000024000007945 */ /* 0x000fd80003800000 */
[----:B------:R-:W-:Y:S05]  /*11d10*/  @P0 BRA `(.L_x_12218) ;  /* 0x0000000000880947 */ /* 0x000fea0003800000 */
[----:B------:R-:W-:-:S03]  /*11d20*/  UMOV UR4, 0xffffffff ;  /* 0xffffffff00047882 */ /* 0x000fc60000000000 */
[----:B------:R-:W-:Y:S05]  /*11d30*/  BRA.DIV UR4, `(.L_x_12219) ;  /* 0x0000003204147947 */ /* 0x000fea000b800000 */
[----:B------:R-:W-:-:S13]  /*11d40*/  ELECT P6, URZ, PT ;  /* 0x00000000003f782f */ /* 0x000fda00038c0000 */
.L_x_12320:
[----:B------:R-:W-:Y:S05]  /*11d50*/  @!P6 BRA `(.L_x_12218) ;  /* 0x000000000078e947 */ /* 0x000fea0003800000 */
[----:B-1----:R-:W3:Y:S02]  /*11d60*/  LDL.LU R0, [R1+0x20] ;  /* 0x0000200001007983 */ /* 0x002ee40000300800 */
[----:B---3--:R-:W-:-:S04]  /*11d70*/  LOP3.LUT R0, R0, 0x2, RZ, 0xfc, !PT ;  /* 0x0000000200007812 */ /* 0x008fc800078efcff */
[----:B------:R-:W-:-:S13]  /*11d80*/  ISETP.NE.AND P0, PT, R0, 0x3, PT ;  /* 0x000000030000780c */ /* 0x000fda0003f05270 */
[----:B------:R-:W-:Y:S05]  /*11d90*/  @!P0 BRA `(.L_x_12220) ;  /* 0x0000000000048947 */ /* 0x000fea0003800000 */
[----:B------:R-:W-:Y:S01]  /*11da0*/  BPT.TRAP 0x1 ;  /* 0x000000040000795c */ /* 0x000fe20000300000 */
.L_x_12220:
[C---:B------:R-:W-:Y:S01]  /*11db0*/  IMAD R3, R22.reuse, 0x8, R5 ;  /* 0x0000000816037824 */ /* 0x040fe200078e0205 */
[----:B------:R-:W-:Y:S01]  /*11dc0*/  SHF.L.U32 R2, R29, 0x1f, RZ ;  /* 0x0000001f1d027819 */ /* 0x000fe200000006ff */
[----:B------:R-:W-:-:S03]  /*11dd0*/  VIADD R22, R22, 0x1 ;  /* 0x0000000116167836 */ /* 0x000fc60000000000 */
[----:B------:R-:W1:Y:S02]  /*11de0*/  SYNCS.PHASECHK.TRANS64.TRYWAIT P1, [R3+URZ+0x2d840], R2 ;  /* 0x02d84002030075a7 */ /* 0x000e64000802017f */
[----:B------:R-:W-:-:S04]  /*11df0*/  ISETP.NE.AND P2, PT, R22, 0x2, PT ;  /* 0x000000021600780c */ /* 0x000fc80003f45270 */
[----:B------:R-:W-:Y:S01]  /*11e00*/  SEL R0, RZ, 0x1, P2 ;  /* 0x00000001ff007807 */ /* 0x000fe20001000000 */
[----:B-1----:R-:W-:Y:S08]  /*11e10*/  @!P1 BRA `(.L_x_12221) ;  /* 0x0000002c00fc9947 */ /* 0x002ff00003800000 */
.L_x_12321:
[----:B------:R-:W-:Y:S02]  /*11e20*/  SEL R22, R22, RZ, P2 ;  /* 0x000000ff16167207 */ /* 0x000fe40001000000 */
[----:B------:R-:W-:Y:S01]  /*11e30*/  LOP3.LUT R0, R29, R0, RZ, 0x3c, !PT ;  /* 0x000000001d007212 */ /* 0x000fe200078e3cff */
[----:B------:R-:W-:Y:S06]  /*11e40*/  @!P0 BRA `(.L_x_12222) ;  /* 0x0000000000048947 */ /* 0x000fec0003800000 */
[----:B------:R-:W-:Y:S01]  /*11e50*/  BPT.TRAP 0x1 ;  /* 0x000000040000795c */ /* 0x000fe20000300000 */
.L_x_12222:
[----:B------:R-:W-:Y:S01]  /*11e60*/  IMAD R5, R22, 0x8, R5 ;  /* 0x0000000816057824 */ /* 0x000fe200078e0205 */
[----:B------:R-:W-:-:S04]  /*11e70*/  SHF.L.U32 R0, R0, 0x1f, RZ ;  /* 0x0000001f00007819 */ /* 0x000fc800000006ff */
[----:B------:R-:W3:Y:S02]  /*11e80*/  SYNCS.PHASECHK.TRANS64.TRYWAIT P1, [R5+URZ+0x2d840], R0 ;  /* 0x02d84000050075a7 */ /* 0x000ee4000802017f */
[----:B---3--:R-:W-:Y:S05]  /*11e90*/  @!P1 BRA `(.L_x_12223) ;  /* 0x0000002c00f09947 */ /* 0x008fea0003800000 */
.L_x_12322:
[----:B------:R-:W-:Y:S05]  /*11ea0*/  @!P0 BRA `(.L_x_12224) ;  /* 0x0000000000048947 */ /* 0x000fea0003800000 */
[----:B------:R-:W-:Y:S01]  /*11eb0*/  BPT.TRAP 0x1 ;  /* 0x000000040000795c */ /* 0x000fe20000300000 */
.L_x_12224:
[----:B------:R-:W4:Y:S02]  /*11ec0*/  SYNCS.PHASECHK.TRANS64.TRYWAIT P1, [R3+URZ+0x2d860], R2 ;  /* 0x02d86002030075a7 */ /* 0x000f24000802017f */
[----:B----4-:R-:W-:Y:S05]  /*11ed0*/  @!P1 BRA `(.L_x_12225) ;  /* 0x0000002c00f49947 */ /* 0x010fea0003800000 */
.L_x_12323:
[----:B------:R-:W-:Y:S05]  /*11ee0*/  @!P0 BRA `(.L_x_12226) ;  /* 0x0000000000048947 */ /* 0x000fea0003800000 */
[----:B------:R-:W-:Y:S01]  /*11ef0*/  BPT.TRAP 0x1 ;  /* 0x000000040000795c */ /* 0x000fe20000300000 */
.L_x_12226:
[----:B------:R0:W0:Y:S02]  /*11f00*/  SYNCS.PHASECHK.TRANS64.TRYWAIT P0, [R5+URZ+0x2d860], R0 ;  /* 0x02d86000050075a7 */ /* 0x000024000800017f */
[----:B0-----:R-:W-:Y:S05]  /*11f10*/  @!P0 NANOSLEEP.SYNCS 0x989680 ;  /* 0x009896800000895d */ /* 0x001fea0003900000 */
[----:B------:R-:W0:Y:S02]  /*11f20*/  @!P0 SYNCS.PHASECHK.TRANS64 P0, [R5+URZ+0x2d860], R0 ;  /* 0x02d86000050085a7 */ /* 0x000e24000800007f */
[----:B0-----:R-:W-:Y:S05]  /*11f30*/  @!P0 BRA `(.L_x_12226) ;  /* 0xfffffffc00f08947 */ /* 0x001fea000383ffff */
.L_x_12218:
[----:B------:R-:W-:Y:S05]  /*11f40*/  BSYNC B0 ;  /* 0x0000000000007941 */ /* 0x000fea0003800000 */
.L_x_12217:
[----:B------:R-:W-:Y:S05]  /*11f50*/  EXIT ;  /* 0x000000000000794d */ /* 0x000fea0003800000 */
.L_x_12091:
[----:B--2---:R-:W-:-:S04]  /*11f60*/  IMAD.U32 R3, RZ, RZ, UR40 ;  /* 0x00000028ff037e24 */ /* 0x004fc8000f8e00ff */
[----:B------:R2:W3:Y:S03]  /*11f70*/  SYNCS.PHASECHK.TRANS64.TRYWAIT P1, [R3+URZ+0x2d800], R0 ;  /* 0x02d80000030075a7 */ /* 0x0004e6000802017f */
[----:B---3--:R-:W-:Y:S05]  /*11f80*/  @!P1 NANOSLEEP.SYNCS 0x989680 ;  /* 0x009896800000995d */ /* 0x008fea0003900000 */
[----:B------:R-:W3:Y:S02]  /*11f90*/  @!P1 SYNCS.PHASECHK.TRANS64 P1, [R3+URZ+0x2d800], R0 ;  /* 0x02d80000030095a7 */ /* 0x000ee4000802007f */
[----:B---3--:R-:W-:Y:S05]  /*11fa0*/  @!P1 BRA `(.L_x_12091) ;  /* 0xfffffffc00ec9947 */ /* 0x008fea000383ffff */
[----:B------:R-:W-:Y:S05]  /*11fb0*/  BRA `(.L_x_12227) ;  /* 0xfffffefc00087947 */ /* 0x000fea000383ffff */
.L_x_12095:
[----:B---3--:R3:W4:Y:S02]  /*11fc0*/  SYNCS.PHASECHK.TRANS64.TRYWAIT P1, [R0+URZ+0x2d830], R3 ;  /* 0x02d83003000075a7 */ /* 0x008724000802017f */
[----:B----4-:R-:W-:Y:S05]  /*11fd0*/  @!P1 NANOSLEEP.SYNCS 0x989680 ;  /* 0x009896800000995d */ /* 0x010fea0003900000 */
[----:B------:R-:W4:Y:S02]  /*11fe0*/  @!P1 SYNCS.PHASECHK.TRANS64 P1, [R0+URZ+0x2d830], R3 ;  /* 0x02d83003000095a7 */ /* 0x000f24000802007f */
[----:B----4-:R-:W-:Y:S05]  /*11ff0*/  @!P1 BRA `(.L_x_12095) ;  /* 0xfffffffc00f09947 */ /* 0x010fea000383ffff */
[----:B------:R-:W-:Y:S05]  /*12000*/  BRA `(.L_x_12094) ;  /* 0xfffffefc00207947 */ /* 0x000fea000383ffff */
.L_x_12101:
[----:B-1----:R-:W-:-:S04]  /*12010*/  IMAD.U32 R6, RZ, RZ, UR7 ;  /* 0x00000007ff067e24 */ /* 0x002fc8000f8e00ff */
[----:B------:R1:W2:Y:S03]  /*12020*/  SYNCS.PHASECHK.TRANS64.TRYWAIT P1, [R6+URZ+0x2d830], R3 ;  /* 0x02d83003060075a7 */ /* 0x0002a6000802017f */
[----:B--2---:R-:W-:Y:S05]  /*12030*/  @!P1 NANOSLEEP.SYNCS 0x989680 ;  /* 0x009896800000995d */ /* 0x004fea0003900000 */
[----:B------:R-:W2:Y:S02]  /*12040*/  @!P1 SYNCS.PHASECHK.TRANS64 P1, [R6+URZ+0x2d830], R3 ;  /* 0x02d83003060095a7 */ /* 0x000ea4000802007f */
[----:B--2---:R-:W-:Y:S05]  /*12050*/  @!P1 BRA `(.L_x_12101) ;  /* 0xfffffffc00ec9947 */ /* 0x004fea000383ffff */
[----:B------:R-:W-:Y:S05]  /*12060*/  BRA `(.L_x_12098) ;  /* 0xffffff1c00e87947 */ /* 0x000fea000383ffff */
.L_x_12105:
[----:B-1----:R-:W-:-:S04]  /*12070*/  IMAD.U32 R5, RZ, RZ, UR7 ;  /* 0x00000007ff057e24 */ /* 0x002fc8000f8e00ff */
[----:B------:R1:W2:Y:S03]  /*12080*/  SYNCS.PHASECHK.TRANS64.TRYWAIT P1, [R5+URZ+0x2d850], R3 ;  /* 0x02d85003050075a7 */ /* 0x0002a6000802017f */
[----:B--2---:R-:W-:Y:S05]  /*12090*/  @!P1 NANOSLEEP.SYNCS 0x989680 ;  /* 0x009896800000995d */ /* 0x004fea0003900000 */
[----:B------:R-:W2:Y:S02]  /*120a0*/  @!P1 SYNCS.PHASECHK.TRANS64 P1, [R5+URZ+0x2d850], R3 ;  /* 0x02d85003050095a7 */ /* 0x000ea4000802007f */
[----:B--2---:R-:W-:Y:S05]  /*120b0*/  @!P1 BRA `(.L_x_12105) ;  /* 0xfffffffc00ec9947 */ /* 0x004fea000383ffff */
[----:B------:R-:W-:Y:S05]  /*120c0*/  BRA `(.L_x_12102) ;  /* 0xffffff2000987947 */ /* 0x000fea000383ffff */
.L_x_12113:
[----:B-1----:R-:W-:-:S04]  /*120d0*/  IMAD.U32 R6, RZ, RZ, UR7 ;  /* 0x00000007ff067e24 */ /* 0x002fc8000f8e00ff */
[----:B------:R1:W2:Y:S03]  /*120e0*/  SYNCS.PHASECHK.TRANS64.TRYWAIT P1, [R6+URZ+0x2d830], R3 ;  /* 0x02d83003060075a7 */ /* 0x0002a6000802017f */
[----:B--2---:R-:W-:Y:S05]  /*120f0*/  @!P1 NANOSLEEP.SYNCS 0x989680 ;  /* 0x009896800000995d */ /* 0x004fea0003900000 */
[----:B------:R-:W2:Y:S02]  /*12100*/  @!P1 SYNCS.PHASECHK.TRANS64 P1, [R6+URZ+0x2d830], R3 ;  /* 0x02d83003060095a7 */ /* 0x000ea4000802007f */
[----:B--2---:R-:W-:Y:S05]  /*12110*/  @!P1 BRA `(.L_x_12113) ;  /* 0xfffffffc00ec9947 */ /* 0x004fea000383ffff */
[----:B------:R-:W-:Y:S05]  /*12120*/  BRA `(.L_x_12110) ;  /* 0xffffff4800747947 */ /* 0x000fea000383ffff */
.L_x_12117:
[----:B-1----:R-:W-:-:S04]  /*12130*/  IMAD.U32 R5, RZ, RZ, UR7 ;  /* 0x00000007ff057e24 */ /* 0x002fc8000f8e00ff */
[----:B------:R1:W2:Y:S03]  /*12140*/  SYNCS.PHASECHK.TRANS64.TRYWAIT P1, [R5+URZ+0x2d850], R3 ;  /* 0x02d85003050075a7 */ /* 0x0002a6000802017f */
[----:B--2---:R-:W-:Y:S05]  /*12150*/  @!P1 NANOSLEEP.SYNCS 0x989680 ;  /* 0x009896800000995d */ /* 0x004fea0003900000 */
[----:B------:R-:W2:Y:S02]  /*12160*/  @!P1 SYNCS.PHASECHK.TRANS64 P1, [R5+URZ+0x2d850], R3 ;  /* 0x02d85003050095a7 */ /* 0x000ea4000802007f */
[----:B--2---:R-:W-:Y:S05]  /*12170*/  @!P1 BRA `(.L_x_12117) ;  /* 0xfffffffc00ec9947 */ /* 0x004fea000383ffff */
[----:B------:R-:W-:Y:S05]  /*12180*/  BRA `(.L_x_12114) ;  /* 0xffffff4c00247947 */ /* 0x000fea000383ffff */
.L_x_12124:
[----:B-1----:R-:W-:-:S04]  /*12190*/  IMAD.U32 R8, RZ, RZ, UR4 ;  /* 0x00000004ff087e24 */ /* 0x002fc8000f8e00ff */
[----:B------:R1:W2:Y:S03]  /*121a0*/  SYNCS.PHASECHK.TRANS64.TRYWAIT P1, [R8+URZ+0x2d850], R7 ;  /* 0x02d85007080075a7 */ /* 0x0002a6000802017f */
[----:B--2---:R-:W-:Y:S05]  /*121b0*/  @!P1 NANOSLEEP.SYNCS 0x989680 ;  /* 0x009896800000995d */ /* 0x004fea0003900000 */
[----:B------:R-:W2:Y:S02]  /*121c0*/  @!P1 SYNCS.PHASECHK.TRANS64 P1, [R8+URZ+0x2d850], R7 ;  /* 0x02d85007080095a7 */ /* 0x000ea4000802007f */
[----:B--2---:R-:W-:Y:S05]  /*121d0*/  @!P1 BRA `(.L_x_12124) ;  /* 0xfffffffc00ec9947 */ /* 0x004fea000383ffff */
[----:B------:R-:W-:Y:S05]  /*121e0*/  BRA `(.L_x_12123) ;  /* 0xffffff6800547947 */ /* 0x000fea000383ffff */
.L_x_12164:
        /* <DEDUP_REMOVED lines=11> */
.L_x_12229:
[----:B------:R-:W-:Y:S05]  /*122a0*/  BSYNC B0 ;  /* 0x0000000000007941 */ /* 0x000fea0003800000 */
.L_x_12228:
[----:B------:R-:W-:Y:S05]  /*122b0*/  BRA `(.L_x_12230) ;  /* 0xffffffbc00307947 */ /* 0x000fea000383ffff */
.L_x_12167:
[----:B0-----:R0:W1:Y:S02]  /*122c0*/  SYNCS.PHASECHK.TRANS64.TRYWAIT P0, [R2+URZ+0x2d840], R3 ;  /* 0x02d84003020075a7 */ /* 0x001064000800017f */
[----:B-1----:R-:W-:Y:S05]  /*122d0*/  @!P0 NANOSLEEP.SYNCS 0x989680 ;  /* 0x009896800000895d */ /* 0x002fea0003900000 */
[----:B------:R-:W1:Y:S02]  /*122e0*/  @!P0 SYNCS.PHASECHK.TRANS64 P0, [R2+URZ+0x2d840], R3 ;  /* 0x02d84003020085a7 */ /* 0x000e64000800007f */
[----:B-1----:R-:W-:Y:S05]  /*122f0*/  @!P0 BRA `(.L_x_12167) ;  /* 0xfffffffc00f08947 */ /* 0x002fea000383ffff */
[----:B------:R-:W-:Y:S05]  /*12300*/  BRA `(.L_x_12231) ;  /* 0xffffffbc00907947 */ /* 0x000fea000383ffff */
.L_x_12168:
        /* <DEDUP_REMOVED lines=8> */
.L_x_12233:
[----:B------:R-:W-:Y:S05]  /*12390*/  BSYNC B0 ;  /* 0x0000000000007941 */ /* 0x000fea0003800000 */
.L_x_12232:
        /* <DEDUP_REMOVED lines=9> */
.L_x_12234:
[----:B------:R-:W-:Y:S02]  /*12430*/  IMAD.MOV.U32 R13, RZ, RZ, R6 ;  /* 0x000000ffff0d7224 */ /* 0x000fe400078e0006 */
[----:B------:R-:W-:Y:S02]  /*12440*/  IMAD.MOV.U32 R12, RZ, RZ, 0x1 ;  /* 0x00000001ff0c7424 */ /* 0x000fe400078e00ff */
[----:B------:R-:W-:-:S07]  /*12450*/  IMAD.MOV.U32 R5, RZ, RZ, R14 ;  /* 0x000000ffff057224 */ /* 0x000fce00078e000e */
[----:B------:R-:W-:Y:S05]  /*12460*/  WARPSYNC.COLLECTIVE R15, `(.L_x_12235) ;  /* 0x000000000f087348 */ /* 0x000fea0003c00000 */
[----:B------:R0:W1:Y:S02]  /*12470*/  SHFL.IDX P6, R14, R13, R12, R11 ;  /* 0x0000000c0d0e7389 */ /* 0x00006400000c000b */
[----:B01----:R-:W-:Y:S01]  /*12480*/  ENDCOLLECTIVE ;  /* 0x000000000000791b */ /* 0x003fe20003800000 */
.L_x_12235:
        /* <DEDUP_REMOVED lines=17> */
.L_x_12236:
[----:B------:R-:W-:Y:S02]  /*125a0*/  @P1 IMAD R8, R7, 0x2, R17 ;  /* 0x0000000207081824 */ /* 0x000fe400078e0211 */
[----:B------:R-:W-:Y:S02]  /*125b0*/  IMAD.MOV.U32 R13, RZ, RZ, R6 ;  /* 0x000000ffff0d7224 */ /* 0x000fe400078e0006 */
[----:B------:R-:W-:Y:S02]  /*125c0*/  IMAD.MOV.U32 R12, RZ, RZ, 0x2 ;  /* 0x00000002ff0c7424 */ /* 0x000fe400078e00ff */
[----:B------:R-:W-:-:S07]  /*125d0*/  IMAD.MOV.U32 R5, RZ, RZ, R14 ;  /* 0x000000ffff057224 */ /* 0x000fce00078e000e */
[----:B------:R-:W-:Y:S05]  /*125e0*/  WARPSYNC.COLLECTIVE R15, `(.L_x_12237) ;  /* 0x000000000f087348 */ /* 0x000fea0003c00000 */
[----:B------:R0:W1:Y:S02]  /*125f0*/  SHFL.IDX P6, R14, R13, R12, R11 ;  /* 0x0000000c0d0e7389 */ /* 0x00006400000c000b */
[----:B01----:R-:W-:Y:S01]  /*12600*/  ENDCOLLECTIVE ;  /* 0x000000000000791b */ /* 0x003fe20003800000 */
.L_x_12237:
        /* <DEDUP_REMOVED lines=17> */
.L_x_12238:
[----:B------:R-:W-:Y:S02]  /*12720*/  @P1 IMAD R8, R7, 0x2, R17 ;  /* 0x0000000207081824 */ /* 0x000fe400078e0211 */
[----:B------:R-:W-:Y:S02]  /*12730*/  IMAD.MOV.U32 R13, RZ, RZ, R6 ;  /* 0x000000ffff0d7224 */ /* 0x000fe400078e0006 */
[----:B------:R-:W-:Y:S02]  /*12740*/  IMAD.MOV.U32 R12, RZ, RZ, 0x3 ;  /* 0x00000003ff0c7424 */ /* 0x000fe400078e00ff */
[----:B------:R-:W-:-:S07]  /*12750*/  IMAD.MOV.U32 R5, RZ, RZ, R14 ;  /* 0x000000ffff057224 */ /* 0x000fce00078e000e */
[----:B------:R-:W-:Y:S05]  /*12760*/  WARPSYNC.COLLECTIVE R15, `(.L_x_12239) ;  /* 0x000000000f087348 */ /* 0x000fea0003c00000 */
[----:B------:R0:W1:Y:S02]  /*12770*/  SHFL.IDX P6, R14, R13, R12, R11 ;  /* 0x0000000c0d0e7389 */ /* 0x00006400000c000b */
[----:B01----:R-:W-:Y:S01]  /*12780*/  ENDCOLLECTIVE ;  /* 0x000000000000791b */ /* 0x003fe20003800000 */
.L_x_12239:
        /* <DEDUP_REMOVED lines=10> */
.L_x_12240:
        /* <DEDUP_REMOVED lines=8> */
.L_x_12173:
        /* <DEDUP_REMOVED lines=11> */
.L_x_12242:
[----:B------:R-:W-:Y:S02]  /*12960*/  IMAD.MOV.U32 R13, RZ, RZ, R4 ;  /* 0x000000ffff0d7224 */ /* 0x000fe400078e0004 */
[----:B------:R-:W-:-:S07]  /*12970*/  IMAD.MOV.U32 R6, RZ, RZ, R14 ;  /* 0x000000ffff067224 */ /* 0x000fce00078e000e */
[----:B------:R-:W-:Y:S05]  /*12980*/  WARPSYNC.COLLECTIVE R15, `(.L_x_12243) ;  /* 0x000000000f087348 */ /* 0x000fea0003c00000 */
[----:B------:R0:W1:Y:S02]  /*12990*/  SHFL.IDX P6, R14, R13, R12, R11 ;  /* 0x0000000c0d0e7389 */ /* 0x00006400000c000b */
[----:B01----:R-:W-:Y:S01]  /*129a0*/  ENDCOLLECTIVE ;  /* 0x000000000000791b */ /* 0x003fe20003800000 */
.L_x_12243:
[----:B------:R-:W-:Y:S01]  /*129b0*/  ISETP.GE.AND P2, PT, R25, R2, PT ;  /* 0x000000021900720c */ /* 0x000fe20003f46270 */
[----:B------:R-:W-:Y:S02]  /*129c0*/  IMAD.MOV.U32 R13, RZ, RZ, R0 ;  /* 0x000000ffff0d7224 */ /* 0x000fe400078e0000 */
[----:B------:R-:W-:Y:S02]  /*129d0*/  IMAD.MOV.U32 R12, RZ, RZ, 0x1 ;  /* 0x00000001ff0c7424 */ /* 0x000fe400078e00ff */
[----:B------:R-:W-:-:S08]  /*129e0*/  IMAD.MOV.U32 R5, RZ, RZ, R14 ;  /* 0x000000ffff057224 */ /* 0x000fd000078e000e */
[----:B------:R-:W-:Y:S05]  /*129f0*/  WARPSYNC.COLLECTIVE R15, `(.L_x_12244) ;  /* 0x000000000f087348 */ /* 0x000fea0003c00000 */
[----:B------:R0:W1:Y:S02]  /*12a00*/  SHFL.IDX P6, R14, R13, R12, R11 ;  /* 0x0000000c0d0e7389 */ /* 0x00006400000c000b */
[----:B01----:R-:W-:Y:S01]  /*12a10*/  ENDCOLLECTIVE ;  /* 0x000000000000791b */ /* 0x003fe20003800000 */
.L_x_12244:
        /* <DEDUP_REMOVED lines=15> */
.L_x_12245:
        /* <DEDUP_REMOVED lines=8> */
.L_x_12246:
        /* <DEDUP_REMOVED lines=14> */
.L_x_12247:
        /* <DEDUP_REMOVED lines=8> */
.L_x_12248:
[----:B------:R-:W-:Y:S01]  /*12cf0*/  @!P2 LEA R5, P4, R20, R5, 0x1 ;  /* 0x000000051405a211 */ /* 0x000fe200078808ff */
[----:B------:R-:W-:Y:S02]  /*12d00*/  IMAD.MOV.U32 R13, RZ, RZ, R4 ;  /* 0x000000ffff0d7224 */ /* 0x000fe400078e0004 */
[----:B------:R-:W-:-:S10]  /*12d10*/  IMAD.MOV.U32 R0, RZ, RZ, R14 ;  /* 0x000000ffff007224 */ /* 0x000fd400078e000e */
[----:B------:R-:W-:Y:S05]  /*12d20*/  WARPSYNC.COLLECTIVE R15, `(.L_x_12249) ;  /* 0x000000000f087348 */ /* 0x000fea0003c00000 */
[----:B------:R0:W1:Y:S02]  /*12d30*/  SHFL.IDX P6, R14, R13, R12, R11 ;  /* 0x0000000c0d0e7389 */ /* 0x00006400000c000b */
[----:B01----:R-:W-:Y:S01]  /*12d40*/  ENDCOLLECTIVE ;  /* 0x000000000000791b */ /* 0x003fe20003800000 */
.L_x_12249:
        /* <DEDUP_REMOVED lines=16> */
.L_x_12250:
        /* <DEDUP_REMOVED lines=16> */
.L_x_12251:
[----:B------:R-:W-:Y:S02]  /*12f50*/  IMAD.MOV.U32 R13, RZ, RZ, R3 ;  /* 0x000000ffff0d7224 */ /* 0x000fe400078e0003 */
[----:B------:R-:W-:Y:S02]  /*12f60*/  IMAD.MOV.U32 R12, RZ, RZ, 0x1 ;  /* 0x00000001ff0c7424 */ /* 0x000fe400078e00ff */
[----:B------:R-:W-:-:S07]  /*12f70*/  IMAD.MOV.U32 R4, RZ, RZ, R14 ;  /* 0x000000ffff047224 */ /* 0x000fce00078e000e */
[----:B------:R-:W-:Y:S05]  /*12f80*/  WARPSYNC.COLLECTIVE R15, `(.L_x_12252) ;  /* 0x000000000f087348 */ /* 0x000fea0003c00000 */
[----:B------:R0:W1:Y:S02]  /*12f90*/  SHFL.IDX P6, R14, R13, R12, R11 ;  /* 0x0000000c0d0e7389 */ /* 0x00006400000c000b */
[----:B01----:R-:W-:Y:S01]  /*12fa0*/  ENDCOLLECTIVE ;  /* 0x000000000000791b */ /* 0x003fe20003800000 */
.L_x_12252:
        /* <DEDUP_REMOVED lines=14> */
.L_x_12253:
[----:B------:R-:W-:Y:S01]  /*13090*/  IMAD.MOV.U32 R8, RZ, RZ, R14 ;  /* 0x000000ffff087224 */ /* 0x000fe200078e000e */
[----:B------:R-:W-:Y:S06]  /*130a0*/  BRA `(.L_x_12254) ;  /* 0xffffffc000687947 */ /* 0x000fec000383ffff */
.L_x_12176:
[----:B-1----:R1:W2:Y:S02]  /*130b0*/  SYNCS.PHASECHK.TRANS64.TRYWAIT P0, [R17+URZ+0x2d820], R0 ;  /* 0x02d82000110075a7 */ /* 0x0022a4000800017f */
[----:B--2---:R-:W-:Y:S05]  /*130c0*/  @!P0 NANOSLEEP.SYNCS 0x989680 ;  /* 0x009896800000895d */ /* 0x004fea0003900000 */
[----:B------:R-:W2:Y:S02]  /*130d0*/  @!P0 SYNCS.PHASECHK.TRANS64 P0, [R17+URZ+0x2d820], R0 ;  /* 0x02d82000110085a7 */ /* 0x000ea4000800007f */
[----:B--2---:R-:W-:Y:S05]  /*130e0*/  @!P0 BRA `(.L_x_12176) ;  /* 0xfffffffc00f08947 */ /* 0x004fea000383ffff */
[----:B------:R-:W-:Y:S05]  /*130f0*/  BRA `(.L_x_12255) ;  /* 0xffffffc000d07947 */ /* 0x000fea000383ffff */
.L_x_12181:
[----:B0-----:R0:W1:Y:S02]  /*13100*/  SYNCS.PHASECHK.TRANS64.TRYWAIT P0, [R5+URZ+0x2d840], R0 ;  /* 0x02d84000050075a7 */ /* 0x001064000800017f */
[----:B-1----:R-:W-:Y:S05]  /*13110*/  @!P0 NANOSLEEP.SYNCS 0x989680 ;  /* 0x009896800000895d */ /* 0x002fea0003900000 */
[----:B------:R-:W1:Y:S02]  /*13120*/  @!P0 SYNCS.PHASECHK.TRANS64 P0, [R5+URZ+0x2d840], R0 ;  /* 0x02d84000050085a7 */ /* 0x000e64000800007f */
[----:B-1----:R-:W-:Y:S05]  /*13130*/  @!P0 BRA `(.L_x_12181) ;  /* 0xfffffffc00f08947 */ /* 0x002fea000383ffff */
[----:B------:R-:W-:Y:S05]  /*13140*/  BRA `(.L_x_12256) ;  /* 0xffffffc400c47947 */ /* 0x000fea000383ffff */
.L_x_12182:
        /* <DEDUP_REMOVED lines=8> */
.L_x_12258:
[----:B------:R-:W-:Y:S05]  /*131d0*/  BSYNC B1 ;  /* 0x0000000000017941 */ /* 0x000fea0003800000 */
.L_x_12257:
        /* <DEDUP_REMOVED lines=13> */
.L_x_12259:
        /* <DEDUP_REMOVED lines=8> */
.L_x_12260:
        /* <DEDUP_REMOVED lines=14> */
.L_x_12261:
[----:B------:R-:W-:Y:S02]  /*13410*/  IMAD.MOV.U32 R13, RZ, RZ, R8 ;  /* 0x000000ffff0d7224 */ /* 0x000fe400078e0008 */
[----:B------:R-:W-:Y:S02]  /*13420*/  IMAD.MOV.U32 R12, RZ, RZ, 0x2 ;  /* 0x00000002ff0c7424 */ /* 0x000fe400078e00ff */
[----:B------:R-:W-:-:S07]  /*13430*/  IMAD.MOV.U32 R2, RZ, RZ, R14 ;  /* 0x000000ffff027224 */ /* 0x000fce00078e000e */
[----:B------:R-:W-:Y:S05]  /*13440*/  WARPSYNC.COLLECTIVE R15, `(.L_x_12262) ;  /* 0x000000000f087348 */ /* 0x000fea0003c00000 */
[----:B------:R0:W1:Y:S02]  /*13450*/  SHFL.IDX P6, R14, R13, R12, R11 ;  /* 0x0000000c0d0e7389 */ /* 0x00006400000c000b */
[----:B01----:R-:W-:Y:S01]  /*13460*/  ENDCOLLECTIVE ;  /* 0x000000000000791b */ /* 0x003fe20003800000 */
.L_x_12262:
        /* <DEDUP_REMOVED lines=13> */
.L_x_12263:
[----:B------:R-:W-:Y:S02]  /*13540*/  IMAD.MOV.U32 R13, RZ, RZ, R8 ;  /* 0x000000ffff0d7224 */ /* 0x000fe400078e0008 */
[----:B------:R-:W-:Y:S02]  /*13550*/  IMAD.MOV.U32 R12, RZ, RZ, 0x3 ;  /* 0x00000003ff0c7424 */ /* 0x000fe400078e00ff */
[----:B------:R-:W-:-:S07]  /*13560*/  IMAD.MOV.U32 R2, RZ, RZ, R14 ;  /* 0x000000ffff027224 */ /* 0x000fce00078e000e */
[----:B------:R-:W-:Y:S05]  /*13570*/  WARPSYNC.COLLECTIVE R15, `(.L_x_12264) ;  /* 0x000000000f087348 */ /* 0x000fea0003c00000 */
[----:B------:R0:W1:Y:S02]  /*13580*/  SHFL.IDX P6, R14, R13, R12, R11 ;  /* 0x0000000c0d0e7389 */ /* 0x00006400000c000b */
[----:B01----:R-:W-:Y:S01]  /*13590*/  ENDCOLLECTIVE ;  /* 0x000000000000791b */ /* 0x003fe20003800000 */
.L_x_12264:
        /* <DEDUP_REMOVED lines=14> */
.L_x_12265:
[----:B------:R-:W-:Y:S01]  /*13680*/  IMAD.MOV.U32 R2, RZ, RZ, R14 ;  /* 0x000000ffff027224 */ /* 0x000fe200078e000e */
[----:B------:R-:W-:Y:S06]  /*13690*/  BRA `(.L_x_12266) ;  /* 0xffffffc400587947 */ /* 0x000fec000383ffff */
.L_x_12187:
[----:B-1----:R1:W2:Y:S02]  /*136a0*/  SYNCS.PHASECHK.TRANS64.TRYWAIT P0, [R5+URZ+0x2d860], R2 ;  /* 0x02d86002050075a7 */ /* 0x0022a4000800017f */
[----:B--2---:R-:W-:Y:S05]  /*136b0*/  @!P0 NANOSLEEP.SYNCS 0x989680 ;  /* 0x009896800000895d */ /* 0x004fea0003900000 */
[----:B------:R-:W2:Y:S02]  /*136c0*/  @!P0 SYNCS.PHASECHK.TRANS64 P0, [R5+URZ+0x2d860], R2 ;  /* 0x02d86002050085a7 */ /* 0x000ea4000800007f */
[----:B--2---:R-:W-:Y:S05]  /*136d0*/  @!P0 BRA `(.L_x_12187) ;  /* 0xfffffffc00f08947 */ /* 0x004fea000383ffff */
[----:B------:R-:W-:Y:S05]  /*136e0*/  BRA `(.L_x_12267) ;  /* 0xffffffc400bc7947 */ /* 0x000fea000383ffff */
.L_x_12188:
        /* <DEDUP_REMOVED lines=8> */
.L_x_12269:
[----:B------:R-:W-:Y:S05]  /*13770*/  BSYNC B1 ;  /* 0x0000000000017941 */ /* 0x000fea0003800000 */
.L_x_12268:
        /* <DEDUP_REMOVED lines=9> */
.L_x_12270:
[----:B------:R-:W-:Y:S02]  /*13810*/  IMAD.MOV.U32 R13, RZ, RZ, R19 ;  /* 0x000000ffff0d7224 */ /* 0x000fe400078e0013 */
[----:B------:R-:W-:Y:S02]  /*13820*/  IMAD.MOV.U32 R12, RZ, RZ, 0x1 ;  /* 0x00000001ff0c7424 */ /* 0x000fe400078e00ff */
[----:B------:R-:W-:-:S07]  /*13830*/  IMAD.MOV.U32 R2, RZ, RZ, R14 ;  /* 0x000000ffff027224 */ /* 0x000fce00078e000e */
[----:B------:R-:W-:Y:S05]  /*13840*/  WARPSYNC.COLLECTIVE R15, `(.L_x_12271) ;  /* 0x000000000f087348 */ /* 0x000fea0003c00000 */
[----:B------:R0:W1:Y:S02]  /*13850*/  SHFL.IDX P6, R14, R13, R12, R11 ;  /* 0x0000000c0d0e7389 */ /* 0x00006400000c000b */
[----:B01----:R-:W-:Y:S01]  /*13860*/  ENDCOLLECTIVE ;  /* 0x000000000000791b */ /* 0x003fe20003800000 */
.L_x_12271:
        /* <DEDUP_REMOVED lines=16> */
.L_x_12272:
[----:B------:R-:W-:Y:S02]  /*13970*/  IMAD.MOV.U32 R13, RZ, RZ, R19 ;  /* 0x000000ffff0d7224 */ /* 0x000fe400078e0013 */
[----:B------:R-:W-:Y:S02]  /*13980*/  IMAD.MOV.U32 R12, RZ, RZ, 0x2 ;  /* 0x00000002ff0c7424 */ /* 0x000fe400078e00ff */
[----:B------:R-:W-:-:S07]  /*13990*/  IMAD.MOV.U32 R2, RZ, RZ, R14 ;  /* 0x000000ffff027224 */ /* 0x000fce00078e000e */
[----:B------:R-:W-:Y:S05]  /*139a0*/  WARPSYNC.COLLECTIVE R15, `(.L_x_12273) ;  /* 0x000000000f087348 */ /* 0x000fea0003c00000 */
[----:B------:R0:W1:Y:S02]  /*139b0*/  SHFL.IDX P6, R14, R13, R12, R11 ;  /* 0x0000000c0d0e7389 */ /* 0x00006400000c000b */
[----:B01----:R-:W-:Y:S01]  /*139c0*/  ENDCOLLECTIVE ;  /* 0x000000000000791b */ /* 0x003fe20003800000 */
.L_x_12273:
        /* <DEDUP_REMOVED lines=16> */
.L_x_12274:
[----:B------:R-:W-:Y:S02]  /*13ad0*/  IMAD.MOV.U32 R13, RZ, RZ, R19 ;  /* 0x000000ffff0d7224 */ /* 0x000fe400078e0013 */
[----:B------:R-:W-:Y:S02]  /*13ae0*/  IMAD.MOV.U32 R12, RZ, RZ, 0x3 ;  /* 0x00000003ff0c7424 */ /* 0x000fe400078e00ff */
[----:B------:R-:W-:-:S07]  /*13af0*/  IMAD.MOV.U32 R2, RZ, RZ, R14 ;  /* 0x000000ffff027224 */ /* 0x000fce00078e000e */
[----:B------:R-:W-:Y:S05]  /*13b00*/  WARPSYNC.COLLECTIVE R15, `(.L_x_12275) ;  /* 0x000000000f087348 */ /* 0x000fea0003c00000 */
[----:B------:R0:W1:Y:S02]  /*13b10*/  SHFL.IDX P6, R14, R13, R12, R11 ;  /* 0x0000000c0d0e7389 */ /* 0x00006400000c000b */
[----:B01----:R-:W-:Y:S01]  /*13b20*/  ENDCOLLECTIVE ;  /* 0x000000000000791b */ /* 0x003fe20003800000 */
.L_x_12275:
        /* <DEDUP_REMOVED lines=13> */
.L_x_12276:
        /* <DEDUP_REMOVED lines=8> */
.L_x_12196:
[----:B-1----:R1:W2:Y:S02]  /*13c80*/  SYNCS.PHASECHK.TRANS64.TRYWAIT P0, [R0+URZ+0x2d860], R3 ;  /* 0x02d86003000075a7 */ /* 0x0022a4000800017f */
[----:B--2---:R-:W-:Y:S05]  /*13c90*/  @!P0 NANOSLEEP.SYNCS 0x989680 ;  /* 0x009896800000895d */ /* 0x004fea0003900000 */
[----:B------:R-:W2:Y:S02]  /*13ca0*/  @!P0 SYNCS.PHASECHK.TRANS64 P0, [R0+URZ+0x2d860], R3 ;  /* 0x02d86003000085a7 */ /* 0x000ea4000800007f */
[----:B--2---:R-:W-:Y:S05]  /*13cb0*/  @!P0 BRA `(.L_x_12196) ;  /* 0xfffffffc00f08947 */ /* 0x004fea000383ffff */
[----:B------:R-:W-:Y:S05]  /*13cc0*/  BRA `(.L_x_12278) ;  /* 0xffffffc800487947 */ /* 0x000fea000383ffff */
.L_x_12197:
        /* <DEDUP_REMOVED lines=8> */
.L_x_12280:
[----:B------:R-:W-:Y:S05]  /*13d50*/  BSYNC B0 ;  /* 0x0000000000007941 */ /* 0x000fea0003800000 */
.L_x_12279:
        /* <DEDUP_REMOVED lines=10> */
.L_x_12281:
        /* <DEDUP_REMOVED lines=17> */
.L_x_12282:
        /* <DEDUP_REMOVED lines=14> */
.L_x_12283:
[----:B------:R-:W-:Y:S02]  /*13ff0*/  IMAD.MOV.U32 R13, RZ, RZ, R19 ;  /* 0x000000ffff0d7224 */ /* 0x000fe400078e0013 */
[----:B------:R-:W-:Y:S01]  /*14000*/  IMAD.MOV.U32 R12, RZ, RZ, 0x2 ;  /* 0x00000002ff0c7424 */ /* 0x000fe200078e00ff */
[----:B------:R-:W-:-:S13]  /*14010*/  IADD3 R2, P4, R14, R5, RZ ;  /* 0x000000050e027210 */ /* 0x000fda0007f9e0ff */
[----:B------:R-:W-:Y:S05]  /*14020*/  WARPSYNC.COLLECTIVE R15, `(.L_x_12284) ;  /* 0x000000000f087348 */ /* 0x000fea0003c00000 */
[----:B------:R0:W1:Y:S02]  /*14030*/  SHFL.IDX P6, R14, R13, R12, R11 ;  /* 0x0000000c0d0e7389 */ /* 0x00006400000c000b */
[----:B01----:R-:W-:Y:S01]  /*14040*/  ENDCOLLECTIVE ;  /* 0x000000000000791b */ /* 0x003fe20003800000 */
.L_x_12284:
        /* <DEDUP_REMOVED lines=15> */
.L_x_12285:
[----:B------:R-:W-:Y:S02]  /*14140*/  IMAD.MOV.U32 R13, RZ, RZ, R19 ;  /* 0x000000ffff0d7224 */ /* 0x000fe400078e0013 */
[----:B------:R-:W-:Y:S01]  /*14150*/  IMAD.MOV.U32 R12, RZ, RZ, 0x3 ;  /* 0x00000003ff0c7424 */ /* 0x000fe200078e00ff */
[----:B------:R-:W-:-:S13]  /*14160*/  IADD3 R2, P4, R14, R5, RZ ;  /* 0x000000050e027210 */ /* 0x000fda0007f9e0ff */
[----:B------:R-:W-:Y:S05]  /*14170*/  WARPSYNC.COLLECTIVE R15, `(.L_x_12286) ;  /* 0x000000000f087348 */ /* 0x000fea0003c00000 */
[----:B------:R0:W1:Y:S02]  /*14180*/  SHFL.IDX P6, R14, R13, R12, R11 ;  /* 0x0000000c0d0e7389 */ /* 0x00006400000c000b */
[----:B01----:R-:W-:Y:S01]  /*14190*/  ENDCOLLECTIVE ;  /* 0x000000000000791b */ /* 0x003fe20003800000 */
.L_x_12286:
        /* <DEDUP_REMOVED lines=14> */
.L_x_12287:
[----:B------:R-:W-:Y:S05]  /*14280*/  BRA `(.L_x_12288) ;  /* 0xffffffc400bc7947 */ /* 0x000fea000383ffff */
.L_x_12202:
        /* <DEDUP_REMOVED lines=8> */
.L_x_12290:
[----:B------:R-:W-:Y:S05]  /*14310*/  BSYNC B0 ;  /* 0x0000000000007941 */ /* 0x000fea0003800000 */
.L_x_12289:
        /* <DEDUP_REMOVED lines=9> */
.L_x_12291:
        /* <DEDUP_REMOVED lines=23> */
.L_x_12292:
[----:B------:R-:W-:Y:S01]  /*14520*/  IMAD.MOV.U32 R12, RZ, RZ, 0x2 ;  /* 0x00000002ff0c7424 */ /* 0x000fe200078e00ff */
[----:B------:R-:W-:-:S05]  /*14530*/  SEL R4, R14, RZ, P1 ;  /* 0x000000ff0e047207 */ /* 0x000fca0000800000 */
[----:B------:R-:W-:-:S04]  /*14540*/  IMAD.IADD R4, R13, 0x1, R4 ;  /* 0x000000010d047824 */ /* 0x000fc800078e0204 */
[----:B------:R-:W-:-:S07]  /*14550*/  IMAD.MOV.U32 R13, RZ, RZ, R4 ;  /* 0x000000ffff0d7224 */ /* 0x000fce00078e0004 */
[----:B------:R-:W-:Y:S05]  /*14560*/  WARPSYNC.COLLECTIVE R15, `(.L_x_12293) ;  /* 0x000000000f087348 */ /* 0x000fea0003c00000 */
[----:B------:R0:W1:Y:S02]  /*14570*/  SHFL.UP P6, R14, R13, R12, R11 ;  /* 0x0400000c0d0e7389 */ /* 0x00006400000c000b */
[----:B01----:R-:W-:Y:S01]  /*14580*/  ENDCOLLECTIVE ;  /* 0x000000000000791b */ /* 0x003fe20003800000 */
.L_x_12293:
[----:B------:R-:W-:Y:S01]  /*14590*/  IMAD.MOV.U32 R12, RZ, RZ, 0x4 ;  /* 0x00000004ff0c7424 */ /* 0x000fe200078e00ff */
[----:B------:R-:W-:-:S05]  /*145a0*/  SEL R3, R14, RZ, P2 ;  /* 0x000000ff0e037207 */ /* 0x000fca0001000000 */
[----:B------:R-:W-:-:S04]  /*145b0*/  IMAD.IADD R2, R4, 0x1, R3 ;  /* 0x0000000104027824 */ /* 0x000fc800078e0203 */
[----:B------:R-:W-:-:S07]  /*145c0*/  IMAD.MOV.U32 R13, RZ, RZ, R2 ;  /* 0x000000ffff0d7224 */ /* 0x000fce00078e0002 */
[----:B------:R-:W-:Y:S05]  /*145d0*/  WARPSYNC.COLLECTIVE R15, `(.L_x_12294) ;  /* 0x000000000f087348 */ /* 0x000fea0003c00000 */
[----:B------:R0:W1:Y:S02]  /*145e0*/  SHFL.UP P6, R14, R13, R12, R11 ;  /* 0x0400000c0d0e7389 */ /* 0x00006400000c000b */
[----:B01----:R-:W-:Y:S01]  /*145f0*/  ENDCOLLECTIVE ;  /* 0x000000000000791b */ /* 0x003fe20003800000 */
.L_x_12294:
[----:B------:R-:W-:Y:S01]  /*14600*/  IMAD.MOV.U32 R12, RZ, RZ, 0x8 ;  /* 0x00000008ff0c7424 */ /* 0x000fe200078e00ff */
[----:B------:R-:W-:-:S05]  /*14610*/  SEL R3, R14, RZ, P3 ;  /* 0x000000ff0e037207 */ /* 0x000fca0001800000 */
[----:B------:R-:W-:-:S04]  /*14620*/  IMAD.IADD R3, R2, 0x1, R3 ;  /* 0x0000000102037824 */ /* 0x000fc800078e0203 */
[----:B------:R-:W-:-:S07]  /*14630*/  IMAD.MOV.U32 R13, RZ, RZ, R3 ;  /* 0x000000ffff0d7224 */ /* 0x000fce00078e0003 */
[----:B------:R-:W-:Y:S05]  /*14640*/  WARPSYNC.COLLECTIVE R15, `(.L_x_12295) ;  /* 0x000000000f087348 */ /* 0x000fea0003c00000 */
[----:B------:R0:W1:Y:S02]  /*14650*/  SHFL.UP P6, R14, R13, R12, R11 ;  /* 0x0400000c0d0e7389 */ /* 0x00006400000c000b */
[----:B01----:R-:W-:Y:S01]  /*14660*/  ENDCOLLECTIVE ;  /* 0x000000000000791b */ /* 0x003fe20003800000 */
.L_x_12295:
[----:B------:R-:W-:Y:S01]  /*14670*/  IMAD.MOV.U32 R12, RZ, RZ, 0x10 ;  /* 0x00000010ff0c7424 */ /* 0x000fe200078e00ff */
[----:B------:R-:W-:-:S05]  /*14680*/  SEL R4, R14, RZ, P4 ;  /* 0x000000ff0e047207 */ /* 0x000fca0002000000 */
[----:B------:R-:W-:-:S04]  /*14690*/  IMAD.IADD R4, R3, 0x1, R4 ;  /* 0x0000000103047824 */ /* 0x000fc800078e0204 */
[----:B------:R-:W-:-:S07]  /*146a0*/  IMAD.MOV.U32 R13, RZ, RZ, R4 ;  /* 0x000000ffff0d7224 */ /* 0x000fce00078e0004 */
[----:B------:R-:W-:Y:S05]  /*146b0*/  WARPSYNC.COLLECTIVE R15, `(.L_x_12296) ;  /* 0x000000000f087348 */ /* 0x000fea0003c00000 */
[----:B------:R0:W1:Y:S02]  /*146c0*/  SHFL.UP P6, R14, R13, R12, R11 ;  /* 0x0400000c0d0e7389 */ /* 0x00006400000c000b */
[----:B01----:R-:W-:Y:S01]  /*146d0*/  ENDCOLLECTIVE ;  /* 0x000000000000791b */ /* 0x003fe20003800000 */
.L_x_12296:
        /* <DEDUP_REMOVED lines=8> */
.L_x_12297:
[----:B------:R-:W-:Y:S05]  /*14760*/  BRA `(.L_x_12298) ;  /* 0xffffffc400d87947 */ /* 0x000fea000383ffff */
.L_x_12205:
[----:B------:R-:W-:Y:S01]  /*14770*/  BSSY B0, `(.L_x_12299) ;  /* 0x0000007000007945 */ /* 0x000fe20003800000 */
[----:B------:R-:W-:Y:S02]  /*14780*/  IMAD.MOV.U32 R12, RZ, RZ, 0x1 ;  /* 0x00000001ff0c7424 */ /* 0x000fe400078e00ff */
[----:B------:R-:W-:Y:S02]  /*14790*/  IMAD.MOV.U32 R11, RZ, RZ, RZ ;  /* 0x000000ffff0b7224 */ /* 0x000fe400078e00ff */
[----:B------:R-:W-:-:S07]  /*147a0*/  IMAD.MOV.U32 R15, RZ, RZ, -0x1 ;  /* 0xffffffffff0f7424 */ /* 0x000fce00078e00ff */
[----:B------:R-:W-:Y:S05]  /*147b0*/  WARPSYNC.COLLECTIVE R15, `(.L_x_12300) ;  /* 0x000000000f087348 */ /* 0x000fea0003c00000 */
[----:B------:R0:W1:Y:S02]  /*147c0*/  SHFL.UP P6, R14, R13, R12, R11 ;  /* 0x0400000c0d0e7389 */ /* 0x00006400000c000b */
[----:B01----:R-:W-:Y:S01]  /*147d0*/  ENDCOLLECTIVE ;  /* 0x000000000000791b */ /* 0x003fe20003800000 */
.L_x_12300:
[----:B------:R-:W-:Y:S05]  /*147e0*/  BSYNC B0 ;  /* 0x0000000000007941 */ /* 0x000fea0003800000 */
.L_x_12299:
        /* <DEDUP_REMOVED lines=8> */
.L_x_12301:
[----:B------:R-:W-:Y:S01]  /*14870*/  IMAD.MOV.U32 R12, RZ, RZ, 0x4 ;  /* 0x00000004ff0c7424 */ /* 0x000fe200078e00ff */
[----:B------:R-:W-:-:S05]  /*14880*/  SEL R14, R14, RZ, P2 ;  /* 0x000000ff0e0e7207 */ /* 0x000fca0001000000 */
[----:B------:R-:W-:-:S04]  /*14890*/  IMAD.IADD R3, R13, 0x1, R14 ;  /* 0x000000010d037824 */ /* 0x000fc800078e020e */
[----:B------:R-:W-:-:S07]  /*148a0*/  IMAD.MOV.U32 R13, RZ, RZ, R3 ;  /* 0x000000ffff0d7224 */ /* 0x000fce00078e0003 */
[----:B------:R-:W-:Y:S05]  /*148b0*/  WARPSYNC.COLLECTIVE R15, `(.L_x_12302) ;  /* 0x000000000f087348 */ /* 0x000fea0003c00000 */
[----:B------:R0:W1:Y:S02]  /*148c0*/  SHFL.UP P6, R14, R13, R12, R11 ;  /* 0x0400000c0d0e7389 */ /* 0x00006400000c000b */
[----:B01----:R-:W-:Y:S01]  /*148d0*/  ENDCOLLECTIVE ;  /* 0x000000000000791b */ /* 0x003fe20003800000 */
.L_x_12302:
[----:B------:R-:W-:Y:S01]  /*148e0*/  IMAD.MOV.U32 R12, RZ, RZ, 0x8 ;  /* 0x00000008ff0c7424 */ /* 0x000fe200078e00ff */
[----:B------:R-:W-:-:S05]  /*148f0*/  SEL R4, R14, RZ, P3 ;  /* 0x000000ff0e047207 */ /* 0x000fca0001800000 */
[----:B------:R-:W-:-:S04]  /*14900*/  IMAD.IADD R4, R3, 0x1, R4 ;  /* 0x0000000103047824 */ /* 0x000fc800078e0204 */
[----:B------:R-:W-:-:S07]  /*14910*/  IMAD.MOV.U32 R13, RZ, RZ, R4 ;  /* 0x000000ffff0d7224 */ /* 0x000fce00078e0004 */
[----:B------:R-:W-:Y:S05]  /*14920*/  WARPSYNC.COLLECTIVE R15, `(.L_x_12303) ;  /* 0x000000000f087348 */ /* 0x000fea0003c00000 */
[----:B------:R0:W1:Y:S02]  /*14930*/  SHFL.UP P6, R14, R13, R12, R11 ;  /* 0x0400000c0d0e7389 */ /* 0x00006400000c000b */
[----:B01----:R-:W-:Y:S01]  /*14940*/  ENDCOLLECTIVE ;  /* 0x000000000000791b */ /* 0x003fe20003800000 */
.L_x_12303:
[----:B------:R-:W-:Y:S01]  /*14950*/  IMAD.MOV.U32 R12, RZ, RZ, 0x10 ;  /* 0x00000010ff0c7424 */ /* 0x000fe200078e00ff */
[----:B------:R-:W-:-:S05]  /*14960*/  SEL R7, R14, RZ, P4 ;  /* 0x000000ff0e077207 */ /* 0x000fca0002000000 */
[----:B------:R-:W-:-:S04]  /*14970*/  IMAD.IADD R7, R4, 0x1, R7 ;  /* 0x0000000104077824 */ /* 0x000fc800078e0207 */
[----:B------:R-:W-:-:S07]  /*14980*/  IMAD.MOV.U32 R13, RZ, RZ, R7 ;  /* 0x000000ffff0d7224 */ /* 0x000fce00078e0007 */
[----:B------:R-:W-:Y:S05]  /*14990*/  WARPSYNC.COLLECTIVE R15, `(.L_x_12304) ;  /* 0x000000000f087348 */ /* 0x000fea0003c00000 */
[----:B------:R0:W1:Y:S02]  /*149a0*/  SHFL.UP P6, R14, R13, R12, R11 ;  /* 0x0400000c0d0e7389 */ /* 0x00006400000c000b */
[----:B01----:R-:W-:Y:S01]  /*149b0*/  ENDCOLLECTIVE ;  /* 0x000000000000791b */ /* 0x003fe20003800000 */
.L_x_12304:
        /* <DEDUP_REMOVED lines=8> */
.L_x_12305:
[----:B------:R-:W-:Y:S05]  /*14a40*/  BRA `(.L_x_12306) ;  /* 0xffffffc400c47947 */ /* 0x000fea000383ffff */
.L_x_12207:
[----:B------:R-:W-:Y:S01]  /*14a50*/  BSSY B0, `(.L_x_12307) ;  /* 0x0000006000007945 */ /* 0x000fe20003800000 */
[----:B------:R-:W-:Y:S01]  /*14a60*/  PLOP3.LUT P6, PT, P6, PT, PT, 0x8, 0x0 ;  /* 0x000000000000781c */ /* 0x000fe200037ce170 */
[----:B------:R-:W-:-:S12]  /*14a70*/  IMAD.MOV.U32 R15, RZ, RZ, -0x1 ;  /* 0xffffffffff0f7424 */ /* 0x000fd800078e00ff */
[----:B0-----:R-:W-:Y:S05]  /*14a80*/  WARPSYNC.COLLECTIVE R15, `(.L_x_12308) ;  /* 0x000000000f087348 */ /* 0x001fea0003c00000 */
[----:B------:R-:W-:Y:S01]  /*14a90*/  VOTE.ANY R14, PT, P6 ;  /* 0x00000000000e7806 */ /* 0x000fe200030e0100 */
[----:B0-----:R-:W-:Y:S06]  /*14aa0*/  ENDCOLLECTIVE ;  /* 0x000000000000791b */ /* 0x001fec0003800000 */
.L_x_12308:
[----:B------:R-:W-:Y:S05]  /*14ab0*/  BSYNC B0 ;  /* 0x0000000000007941 */ /* 0x000fea0003800000 */
.L_x_12307:
        /* <DEDUP_REMOVED lines=10> */
.L_x_12309:
[----:B------:R-:W-:Y:S02]  /*14b60*/  IMAD.MOV.U32 R13, RZ, RZ, R5 ;  /* 0x000000ffff0d7224 */ /* 0x000fe400078e0005 */
[----:B------:R-:W-:-:S07]  /*14b70*/  IMAD.MOV.U32 R25, RZ, RZ, R14 ;  /* 0x000000ffff197224 */ /* 0x000fce00078e000e */
[----:B------:R-:W-:Y:S05]  /*14b80*/  WARPSYNC.COLLECTIVE R15, `(.L_x_12310) ;  /* 0x000000000f087348 */ /* 0x000fea0003c00000 */
[----:B------:R0:W1:Y:S02]  /*14b90*/  SHFL.IDX P6, R14, R13, R12, R11 ;  /* 0x0000000c0d0e7389 */ /* 0x00006400000c000b */
[----:B01----:R-:W-:Y:S01]  /*14ba0*/  ENDCOLLECTIVE ;  /* 0x000000000000791b */ /* 0x003fe20003800000 */
.L_x_12310:
[----:B------:R-:W-:Y:S01]  /*14bb0*/  IMAD.MOV.U32 R5, RZ, RZ, R14 ;  /* 0x000000ffff057224 */ /* 0x000fe200078e000e */
[----:B------:R-:W-:Y:S06]  /*14bc0*/  BRA `(.L_x_12311) ;  /* 0xffffffc400a47947 */ /* 0x000fec000383ffff */
.L_x_12209:
[----:B------:R-:W-:Y:S01]  /*14bd0*/  BSSY B0, `(.L_x_12312) ;  /* 0x0000007000007945 */ /* 0x000fe20003800000 */
[----:B------:R-:W-:Y:S02]  /*14be0*/  IMAD.MOV.U32 R13, RZ, RZ, R2 ;  /* 0x000000ffff0d7224 */ /* 0x000fe400078e0002 */
[----:B------:R-:W-:Y:S02]  /*14bf0*/  IMAD.MOV.U32 R11, RZ, RZ, 0x1f ;  /* 0x0000001fff0b7424 */ /* 0x000fe400078e00ff */
[----:B------:R-:W-:-:S07]  /*14c00*/  IMAD.MOV.U32 R15, RZ, RZ, -0x1 ;  /* 0xffffffffff0f7424 */ /* 0x000fce00078e00ff */
[----:B0123--:R-:W-:Y:S05]  /*14c10*/  WARPSYNC.COLLECTIVE R15, `(.L_x_12313) ;  /* 0x000000000f087348 */ /* 0x00ffea0003c00000 */
[----:B------:R4:W0:Y:S02]  /*14c20*/  SHFL.IDX P6, R14, R13, R12, R11 ;  /* 0x0000000c0d0e7389 */ /* 0x00082400000c000b */
[----:B01234-:R-:W-:Y:S01]  /*14c30*/  ENDCOLLECTIVE ;  /* 0x000000000000791b */ /* 0x01ffe20003800000 */
.L_x_12313:
[----:B------:R-:W-:Y:S05]  /*14c40*/  BSYNC B0 ;  /* 0x0000000000007941 */ /* 0x000fea0003800000 */
.L_x_12312:
[----:B------:R-:W-:Y:S01]  /*14c50*/  IMAD.MOV.U32 R24, RZ, RZ, R14 ;  /* 0x000000ffff187224 */ /* 0x000fe200078e000e */
[----:B------:R-:W-:Y:S06]  /*14c60*/  BRA `(.L_x_12208) ;  /* 0xffffffc400947947 */ /* 0x000fec000383ffff */
.L_x_12215:
[----:B-1----:R1:W3:Y:S02]  /*14c70*/  SYNCS.PHASECHK.TRANS64.TRYWAIT P0, [R5+URZ+0x2d820], R0 ;  /* 0x02d82000050075a7 */ /* 0x0022e4000800017f */
[----:B---3--:R-:W-:Y:S05]  /*14c80*/  @!P0 NANOSLEEP.SYNCS 0x989680 ;  /* 0x009896800000895d */ /* 0x008fea0003900000 */
[----:B------:R-:W3:Y:S02]  /*14c90*/  @!P0 SYNCS.PHASECHK.TRANS64 P0, [R5+URZ+0x2d820], R0 ;  /* 0x02d82000050085a7 */ /* 0x000ee4000800007f */
[----:B---3--:R-:W-:Y:S05]  /*14ca0*/  @!P0 BRA `(.L_x_12215) ;  /* 0xfffffffc00f08947 */ /* 0x008fea000383ffff */
[----:B------:R-:W-:Y:S05]  /*14cb0*/  BRA `(.L_x_12314) ;  /* 0xffffffcc00f07947 */ /* 0x000fea000383ffff */
.L_x_12216:
        /* <DEDUP_REMOVED lines=11> */
.L_x_12316:
[----:B------:R-:W-:Y:S05]  /*14d70*/  BSYNC B0 ;  /* 0x0000000000007941 */ /* 0x000fea0003800000 */
.L_x_12315:
[----:B------:R-:W-:Y:S05]  /*14d80*/  BRA `(.L_x_12317) ;  /* 0xffffffcc00d87947 */ /* 0x000fea000383ffff */
.L_x_12219:
[----:B------:R-:W-:Y:S01]  /*14d90*/  BSSY B1, `(.L_x_12318) ;  /* 0x0000006000017945 */ /* 0x000fe20003800000 */
[----:B------:R-:W-:-:S07]  /*14da0*/  IMAD.MOV.U32 R15, RZ, RZ, -0x1 ;  /* 0xffffffffff0f7424 */ /* 0x000fce00078e00ff */
[----:B012---:R-:W-:Y:S05]  /*14db0*/  WARPSYNC.COLLECTIVE R15, `(.L_x_12319) ;  /* 0x000000000f0c7348 */ /* 0x007fea0003c00000 */
[----:B------:R-:W-:Y:S02]  /*14dc0*/  ELECT P6, UR62, PT ;  /* 0x00000000003e782f */ /* 0x000fe400038c0000 */
[----:B------:R-:W-:Y:S01]  /*14dd0*/  MOV R14, UR62 ;  /* 0x0000003e000e7c02 */ /* 0x000fe20008000f00 */
[----:B012---:R-:W-:Y:S10]  /*14de0*/  ENDCOLLECTIVE ;  /* 0x000000000000791b */ /* 0x007ff40003800000 */
.L_x_12319:
[----:B------:R-:W-:Y:S05]  /*14df0*/  BSYNC B1 ;  /* 0x0000000000017941 */ /* 0x000fea0003800000 */
.L_x_12318:
[----:B------:R-:W-:Y:S05]  /*14e00*/  BRA `(.L_x_12320) ;  /* 0xffffffcc00d07947 */ /* 0x000fea000383ffff */
.L_x_12221:
[----:B-1----:R1:W3:Y:S02]  /*14e10*/  SYNCS.PHASECHK.TRANS64.TRYWAIT P1, [R3+URZ+0x2d840], R2 ;  /* 0x02d84002030075a7 */ /* 0x0022e4000802017f */
[----:B---3--:R-:W-:Y:S05]  /*14e20*/  @!P1 NANOSLEEP.SYNCS 0x989680 ;  /* 0x009896800000995d */ /* 0x008fea0003900000 */
[----:B------:R-:W3:Y:S02]  /*14e30*/  @!P1 SYNCS.PHASECHK.TRANS64 P1, [R3+URZ+0x2d840], R2 ;  /* 0x02d84002030095a7 */ /* 0x000ee4000802007f */
[----:B---3--:R-:W-:Y:S05]  /*14e40*/  @!P1 BRA `(.L_x_12221) ;  /* 0xfffffffc00f09947 */ /* 0x008fea000383ffff */
[----:B------:R-:W-:Y:S05]  /*14e50*/  BRA `(.L_x_12321) ;  /* 0xffffffcc00f07947 */ /* 0x000fea000383ffff */
.L_x_12223:
[----:B---3--:R3:W4:Y:S02]  /*14e60*/  SYNCS.PHASECHK.TRANS64.TRYWAIT P1, [R5+URZ+0x2d840], R0 ;  /* 0x02d84000050075a7 */ /* 0x008724000802017f */
[----:B----4-:R-:W-:Y:S05]  /*14e70*/  @!P1 NANOSLEEP.SYNCS 0x989680 ;  /* 0x009896800000995d */ /* 0x010fea0003900000 */
[----:B------:R-:W4:Y:S02]  /*14e80*/  @!P1 SYNCS.PHASECHK.TRANS64 P1, [R5+URZ+0x2d840], R0 ;  /* 0x02d84000050095a7 */ /* 0x000f24000802007f */
[----:B----4-:R-:W-:Y:S05]  /*14e90*/  @!P1 BRA `(.L_x_12223) ;  /* 0xfffffffc00f09947 */ /* 0x010fea000383ffff */
[----:B------:R-:W-:Y:S05]  /*14ea0*/  BRA `(.L_x_12322) ;  /* 0xffffffcc00fc7947 */ /* 0x000fea000383ffff */
.L_x_12225:
[----:B----4-:R4:W0:Y:S02]  /*14eb0*/  SYNCS.PHASECHK.TRANS64.TRYWAIT P1, [R3+URZ+0x2d860], R2 ;  /* 0x02d86002030075a7 */ /* 0x010824000802017f */
[----:B0-----:R-:W-:Y:S05]  /*14ec0*/  @!P1 NANOSLEEP.SYNCS 0x989680 ;  /* 0x009896800000995d */ /* 0x001fea0003900000 */
[----:B------:R-:W0:Y:S02]  /*14ed0*/  @!P1 SYNCS.PHASECHK.TRANS64 P1, [R3+URZ+0x2d860], R2 ;  /* 0x02d86002030095a7 */ /* 0x000e24000802007f */
[----:B0-----:R-:W-:Y:S05]  /*14ee0*/  @!P1 BRA `(.L_x_12225) ;  /* 0xfffffffc00f09947 */ /* 0x001fea000383ffff */
[----:B------:R-:W-:Y:S05]  /*14ef0*/  BRA `(.L_x_12323) ;  /* 0xffffffcc00f87947 */ /* 0x000fea000383ffff */
.L_x_12324:
        /* <DEDUP_REMOVED lines=16> */
.L_x_15990:


//--------------------- .text._ZN7cutlass13device_kernelIN5flash11enable_sm90INS1_16FlashAttnFwdSm90INS1_25CollectiveMainloopFwdSm90ILi2EN4cute5tupleIJNS5_1CILi1EEES8_S8_EEENS6_IJNS7_ILi192EEENS7_ILi128EEENS7_ILi96EEEEEELi96ENS_10bfloat16_tEfNS_4arch4Sm90ELb1ELb0ELb0ELb1ELb1ELb1ELb0ELb0ELb1ELb1ELb1ELb0EEENS1_21CollectiveEpilogueFwdINS6_IJSA_SC_SB_EEES9_SE_SG_Li384ELb1ELb1ELb1ELb0EEENS1_36VarlenDynamicPersistentTileSchedulerILi192ELi128ELi384ELi128ELb1ELb1ELb1ELb1ELb1ELb1EEEEEEEEEvNT_6ParamsE --------------------------
	.section	.text._ZN7cutlass13device_kernelIN5flash11enable_sm90INS1_16FlashAttnFwdSm90INS1_25CollectiveMainloopFwdSm90ILi2EN4cute5tupleIJNS5_1CILi1EEES8_S8_EEENS6_IJNS7_ILi192EEENS7_ILi128EEENS7_ILi96EEEEEELi96ENS_10bfloat16_tEfNS_4arch4Sm90ELb1ELb0ELb0ELb1ELb1ELb1ELb0ELb0ELb1ELb1ELb1ELb0EEENS1_21CollectiveEpilogueFwdINS6_IJSA_SC_SB_EEES9_SE_SG_Li384ELb1ELb1ELb1ELb0EEENS1_36VarlenDynamicPersistentTileSchedulerILi192ELi128ELi384ELi128ELb1ELb1ELb1ELb1ELb1ELb1EEEEEEEEEvNT_6ParamsE,"ax",@progbits
	.align	128
.text._ZN7cutlass13device_kernelIN5flash11enable_sm90INS1_16FlashAttnFwdSm90INS1_25CollectiveMainloopFwdSm90ILi2EN4cute5tupleIJNS5_1CILi1EEES8_S8_EEENS6_IJNS7_ILi192EEENS7_ILi128EEENS7_ILi96EEEEEELi96ENS_10bfloat16_tEfNS_4arch4Sm90ELb1ELb0ELb0ELb1ELb1ELb1ELb0ELb0ELb1ELb1ELb1ELb0EEENS1_21CollectiveEpilogueFwdINS6_IJSA_SC_SB_EEES9_SE_SG_Li384ELb1ELb1ELb1ELb0EEENS1_36VarlenDynamicPersistentTileSchedulerILi192ELi128ELi384ELi128ELb1ELb1ELb1ELb1ELb1ELb1EEEEEEEEEvNT_6ParamsE:
        .type           _ZN7cutlass13device_kernelIN5flash11enable_sm90INS1_16FlashAttnFwdSm90INS1_25CollectiveMainloopFwdSm90ILi2EN4cute5tupleIJNS5_1CILi1EEES8_S8_EEENS6_IJNS7_ILi192EEENS7_ILi128EEENS7_ILi96EEEEEELi96ENS_10bfloat16_tEfNS_4arch4Sm90ELb1ELb0ELb0ELb1ELb1ELb1ELb0ELb0ELb1ELb1ELb1ELb0EEENS1_21CollectiveEpilogueFwdINS6_IJSA_SC_SB_EEES9_SE_SG_Li384ELb1ELb1ELb1ELb0EEENS1_36VarlenDynamicPersistentTileSchedulerILi192ELi128ELi384ELi128ELb1ELb1ELb1ELb1ELb1ELb1EEEEEEEEEvNT_6ParamsE,@function
        .size           _ZN7cutlass13device_kernelIN5flash11enable_sm90INS1_16FlashAttnFwdSm90INS1_25CollectiveMainloopFwdSm90ILi2EN4cute5tupleIJNS5_1CILi1EEES8_S8_EEENS6_IJNS7_ILi192EEENS7_ILi128EEENS7_ILi96EEEEEELi96ENS_10bfloat16_tEfNS_4arch4Sm90ELb1ELb0ELb0ELb1ELb1ELb1ELb0ELb0ELb1ELb1ELb1ELb0EEENS1_21CollectiveEpilogueFwdINS6_IJSA_SC_SB_EEES9_SE_SG_Li384ELb1ELb1ELb1ELb0EEENS1_36VarlenDynamicPersistentTileSchedulerILi192ELi128ELi384ELi128ELb1ELb1ELb1ELb1ELb1ELb1EEEEEEEEEvNT_6ParamsE,(.L_x_15991 - _ZN7cutlass13device_kernelIN5flash11enable_sm90INS1_16FlashAttnFwdSm90INS1_25CollectiveMainloopFwdSm90ILi2EN4cute5tupleIJNS5_1CILi1EEES8_S8_EEENS6_IJNS7_ILi192EEENS7_ILi128EEENS7_ILi96EEEEEELi96ENS_10bfloat16_tEfNS_4arch4Sm90ELb1ELb0ELb0ELb1ELb1ELb1ELb0ELb0ELb1ELb1ELb1ELb0EEENS1_21CollectiveEpilogueFwdINS6_IJSA_SC_SB_EEES9_SE_SG_Li384ELb1ELb1ELb1ELb0EEENS1_36VarlenDynamicPersistentTileSchedulerILi192ELi128ELi384ELi128ELb1ELb1ELb1ELb1ELb1ELb1EEEEEEEEEvNT_6ParamsE)
        .other          _ZN7cutlass13device_kernelIN5flash11enable_sm90INS1_16FlashAttnFwdSm90INS1_25CollectiveMainloopFwdSm90ILi2EN4cute5tupleIJNS5_1CILi1EEES8_S8_EEENS6_IJNS7_ILi192EEENS7_ILi128EEENS7_ILi96EEEEEELi96ENS_10bfloat16_tEfNS_4arch4Sm90ELb1ELb0ELb0ELb1ELb1ELb1ELb0ELb0ELb1ELb1ELb1ELb0EEENS1_21CollectiveEpilogueFwdINS6_IJSA_SC_SB_EEES9_SE_SG_Li384ELb1ELb1ELb1ELb0EEENS1_36VarlenDynamicPersistentTileSchedulerILi192ELi128ELi384ELi128ELb1ELb1ELb1ELb1ELb1ELb1EEEEEEEEEvNT_6ParamsE,@"STO_CUDA_ENTRY STV_DEFAULT"
_ZN7cutlass13device_kernelIN5flash11enable_sm90INS1_16FlashAttnFwdSm90INS1_25CollectiveMainloopFwdSm90ILi2EN4cute5tupleIJNS5_1CILi1EEES8_S8_EEENS6_IJNS7_ILi192EEENS7_ILi128EEENS7_ILi96EEEEEELi96ENS_10bfloat16_tEfNS_4arch4Sm90ELb1ELb0ELb0ELb1ELb1ELb1ELb0ELb0ELb1ELb1ELb1ELb0EEENS1_21CollectiveEpilogueFwdINS6_IJSA_SC_SB_EEES9_SE_SG_Li384ELb1ELb1ELb1ELb0EEENS1_36VarlenDynamicPersistentTileSchedulerILi192ELi128ELi384ELi128ELb1ELb1ELb1ELb1ELb1ELb1EEEEEEEEEvNT_6ParamsE:
        /* <DEDUP_REMOVED lines=18> */
.L_x_12326:
[----:B------:R-:W-:Y:S05]  /*0120*/  BSYNC B0 ;  /* 0x0000000000007941 */ /* 0x000fea0003800000 */
.L_x_12325:
        /* <DEDUP_REMOVED lines=41> */
.L_x_12327:
        /* <DEDUP_REMOVED lines=22> */
.L_x_12328:
        /* <DEDUP_REMOVED lines=18> */
.L_x_12329:
        /* <DEDUP_REMOVED lines=22> */
.L_x_12330:
        /* <DEDUP_REMOVED lines=22> */
.L_x_12331:
        /* <DEDUP_REMOVED lines=8> */
.L_x_12334:
        /* <DEDUP_REMOVED lines=37> */
[--C-:B------:R-:W-:Y:S02]  /*0bd0*/  SHF.R.S32.HI R8, RZ, 0x2, R4.reuse ;  /* 0x00000002ff087819 */ /* 0x100fe40000011404 */
[----:B------:R-:W-:Y:S02]  /*0be0*/  SHF.R.S32.HI R13, RZ, 0x1f, R4 ;  /* 0x0000001fff0d7819 */ /* 0x000fe40000011404 */
[----:B------:R-:W-:Y:S02]  /*0bf0*/  LOP3.LUT R15, R4, 0xfffffffc, RZ, 0xc0, !PT ;  /* 0xfffffffc040f7812 */ /* 0x000fe400078ec0ff */
[----:B------:R-:W-:Y:S02]  /*0c00*/  SHF.R.S32.HI R4, RZ, 0x7, R3 ;  /* 0x00000007ff047819 */ /* 0x000fe40000011403 */
[----:B------:R-:W-:Y:S01]  /*0c10*/  LOP3.LUT R11, R9, 0xfffffffe, RZ, 0xc0, !PT ;  /* 0xfffffffe090b7812 */ /* 0x000fe200078ec0ff */
[----:B------:R-:W-:Y:S01]  /*0c20*/  IMAD.IADD R15, R0, 0x1, -R15 ;  /* 0x00000001000f7824 */ /* 0x000fe200078e0a0f */
[----:B------:R-:W-:Y:S01]  /*0c30*/  SHF.R.S32.HI R142, RZ, 0x1, R9 ;  /* 0x00000001ff8e7819 */ /* 0x000fe20000011409 */
[----:B------:R-:W-:Y:S01]  /*0c40*/  IMAD.HI R10, R4, 0x55555556, RZ ;  /* 0x55555556040a7827 */ /* 0x000fe200078e02ff */
[----:B------:R-:W-:-:S02]  /*0c50*/  LOP3.LUT R17, R3, 0xffffff80, RZ, 0xc0, !PT ;  /* 0xffffff8003117812 */ /* 0x000fc400078ec0ff */
[----:B------:R-:W-:Y:S01]  /*0c60*/  LEA.HI R13, R13, R8, RZ, 0x2 ;  /* 0x000000080d0d7211 */ /* 0x000fe200078f10ff */
[C---:B------:R-:W-:Y:S01]  /*0c70*/  IMAD.IADD R16, R0.reuse, 0x1, -R11 ;  /* 0x0000000100107824 */ /* 0x040fe200078e0a0b */
[----:B------:R-:W-:Y:S01]  /*0c80*/  LOP3.LUT R3, R5, 0xfffffff0, RZ, 0xc0, !PT ;  /* 0xfffffff005037812 */ /* 0x000fe200078ec0ff */
[----:B------:R-:W-:Y:S01]  /*0c90*/  IMAD.IADD R21, R0, 0x1, -R17 ;  /* 0x0000000100157824 */ /* 0x000fe200078e0a11 */
[----:B------:R-:W-:Y:S01]  /*0ca0*/  LEA.HI R9, R9, R142, RZ, 0x1 ;  /* 0x0000008e09097211 */ /* 0x000fe200078f08ff */
[----:B------:R-:W-:Y:S01]  /*0cb0*/  IMAD.SHL.U32 R24, R16, 0x4, RZ ;  /* 0x0000000410187824 */ /* 0x000fe200078e00ff */
[----:B------:R-:W-:Y:S01]  /*0cc0*/  SHF.R.S32.HI R6, RZ, 0x4, R5 ;  /* 0x00000004ff067819 */ /* 0x000fe20000011405 */
[----:B------:R-:W-:Y:S01]  /*0cd0*/  IMAD.IADD R3, R0, 0x1, -R3 ;  /* 0x0000000100037824 */ /* 0x000fe200078e0a03 */
[----:B------:R-:W-:Y:S01]  /*0ce0*/  LOP3.LUT R13, R13, 0xfffffffc, RZ, 0xc0, !PT ;  /* 0xfffffffc0d0d7812 */ /* 0x000fe200078ec0ff */
[----:B------:R-:W-:Y:S01]  /*0cf0*/  VIADD R12, R24, 0x10 ;  /* 0x00000010180c7836 */ /* 0x000fe20000000000 */
[----:B------:R-:W-:Y:S01]  /*0d00*/  LEA.HI R11, R10, R10, RZ, 0x1 ;  /* 0x0000000a0a0b7211 */ /* 0x000fe200078f08ff */
[----:B------:R0:W-:Y:S01]  /*0d10*/  STL [R1+0xb0], R16 ;  /* 0x0000b01001007387 */ /* 0x0001e20000100800 */
[----:B------:R-:W-:Y:S01]  /*0d20*/  LEA.HI R5, R5, R6, RZ, 0x1 ;  /* 0x0000000605057211 */ /* 0x000fe200078f08ff */
[----:B------:R-:W-:Y:S01]  /*0d30*/  IMAD.IADD R13, R8, 0x1, -R13 ;  /* 0x00000001080d7824 */ /* 0x000fe200078e0a0d */
[----:B------:R-:W-:Y:S01]  /*0d40*/  LOP3.LUT R9, R9, 0x7fffffe, RZ, 0xc0, !PT ;  /* 0x07fffffe09097812 */ /* 0x000fe200078ec0ff */
[----:B------:R-:W-:Y:S01]  /*0d50*/  IMAD R11, R11, -0x3, R4 ;  /* 0xfffffffd0b0b7824 */ /* 0x000fe200078e0204 */
[----:B------:R-:W-:Y:S01]  /*0d60*/  SHF.R.S32.HI R8, RZ, 0x1f, R21 ;  /* 0x0000001fff087819 */ /* 0x000fe20000011415 */
[----:B------:R-:W-:Y:S01]  /*0d70*/  STL [R1+0xb4], R21 ;  /* 0x0000b41501007387 */ /* 0x000fe20000100800 */
[----:B------:R-:W-:Y:S01]  /*0d80*/  LEA.HI R4, R15, R15, RZ, 0x1 ;  /* 0x0000000f0f047211 */ /* 0x000fe200078f08ff */
[----:B------:R-:W-:Y:S01]  /*0d90*/  IMAD.IADD R9, R142, 0x1, -R9 ;  /* 0x000000018e097824 */ /* 0x000fe200078e0a09 */
[----:B------:R-:W-:Y:S01]  /*0da0*/  LOP3.LUT R5, R5, 0x1ffffffe, RZ, 0xc0, !PT ;  /* 0x1ffffffe05057812 */ /* 0x000fe200078ec0ff */
[----:B------:R-:W-:Y:S01]  /*0db0*/  STL [R1], R24 ;  /* 0x0000001801007387 */ /* 0x000fe20000100800 */
[----:B------:R-:W-:Y:S01]  /*0dc0*/  SHF.R.S32.HI R0, RZ, 0x1f, R3 ;  /* 0x0000001fff007819 */ /* 0x000fe20000011403 */
[----:B------:R-:W-:Y:S01]  /*0dd0*/  IMAD R20, R6, 0x8, R9 ;  /* 0x0000000806147824 */ /* 0x000fe200078e0209 */
[----:B------:R-:W-:Y:S01]  /*0de0*/  LEA.HI R10, R8, R21, RZ, 0x2 ;  /* 0x00000015080a7211 */ /* 0x000fe200078f10ff */
[----:B------:R-:W-:Y:S01]  /*0df0*/  IMAD.IADD R5, R6, 0x1, -R5 ;  /* 0x0000000106057824 */ /* 0x000fe200078e0a05 */
[----:B------:R-:W-:Y:S01]  /*0e00*/  LOP3.LUT R4, R4, 0x1ffffffe, RZ, 0xc0, !PT ;  /* 0x1ffffffe04047812 */ /* 0x000fe200078ec0ff */
[----:B------:R1:W-:Y:S01]  /*0e10*/  STL [R1+0x3c], R12 ;  /* 0x00003c0c01007387 */ /* 0x0003e20000100800 */
[----:B------:R-:W-:Y:S01]  /*0e20*/  LEA.HI R0, R0, R3, RZ, 0x3 ;  /* 0x0000000300007211 */ /* 0x000fe200078f18ff */
[----:B------:R-:W-:Y:S01]  /*0e30*/  VIADD R19, R24, 0x20 ;  /* 0x0000002018137836 */ /* 0x000fe20000000000 */
[----:B------:R-:W-:Y:S01]  /*0e40*/  SHF.R.S32.HI R6, RZ, 0x2, R10 ;  /* 0x00000002ff067819 */ /* 0x000fe2000001140a */
[----:B------:R-:W-:Y:S01]  /*0e50*/  IMAD.IADD R15, R15, 0x1, -R4 ;  /* 0x000000010f0f7824 */ /* 0x000fe200078e0a04 */
[----:B------:R-:W-:Y:S01]  /*0e60*/  SHF.R.S32.HI R9, RZ, 0x1f, R10 ;  /* 0x0000001fff097819 */ /* 0x000fe2000001140a */
[----:B0-----:R-:W-:Y:S01]  /*0e70*/  IMAD.SHL.U32 R16, R16, 0x8, RZ ;  /* 0x0000000810107824 */ /* 0x001fe200078e00ff */
[----:B------:R-:W-:Y:S01]  /*0e80*/  LOP3.LUT R4, R0, 0xfffffff8, RZ, 0xc0, !PT ;  /* 0xfffffff800047812 */ /* 0x000fe200078ec0ff */
[----:B------:R0:W-:Y:S01]  /*0e90*/  STL [R1+0x38], R19 ;  /* 0x0000381301007387 */ /* 0x0001e20000100800 */
[----:B------:R-:W-:Y:S01]  /*0ea0*/  LEA.HI R9, R9, R6, RZ, 0x3 ;  /* 0x0000000609097211 */ /* 0x000fe200078f18ff */
[----:B-1----:R-:W-:Y:S01]  /*0eb0*/  IMAD.IADD R12, R24, 0x1, R12 ;  /* 0x00000001180c7824 */ /* 0x002fe200078e020c */
[----:B------:R-:W-:Y:S01]  /*0ec0*/  SHF.R.S32.HI R7, RZ, 0x5, R7 ;  /* 0x00000005ff077819 */ /* 0x000fe20000011407 */
[----:B------:R-:W-:Y:S01]  /*0ed0*/  IMAD.IADD R4, R3, 0x1, -R4 ;  /* 0x0000000103047824 */ /* 0x000fe200078e0a04 */
[----:B------:R-:W-:Y:S01]  /*0ee0*/  LOP3.LUT R9, R9, 0xfffffff8, RZ, 0xc0, !PT ;  /* 0xfffffff809097812 */ /* 0x000fe200078ec0ff */
[C---:B------:R-:W-:Y:S01]  /*0ef0*/  VIADD R136, R16.reuse, 0x30 ;  /* 0x0000003010887836 */ /* 0x040fe20000000000 */
[----:B------:R-:W-:Y:S01]  /*0f00*/  SHF.R.S32.HI R17, RZ, 0x1f, R12 ;  /* 0x0000001fff117819 */ /* 0x000fe2000001140c */
[----:B------:R-:W-:Y:S01]  /*0f10*/  VIADD R23, R16, 0x40 ;  /* 0x0000004010177836 */ /* 0x000fe20000000000 */
[----:B------:R-:W-:Y:S01]  /*0f20*/  LEA.HI R8, R8, R21, RZ, 0x5 ;  /* 0x0000001508087211 */ /* 0x000fe200078f28ff */
[----:B------:R-:W-:Y:S01]  /*0f30*/  IMAD.IADD R9, R6, 0x1, -R9 ;  /* 0x0000000106097824 */ /* 0x000fe200078e0a09 */
[----:B------:R-:W-:Y:S01]  /*0f40*/  LEA.HI R14, R17, R12, RZ, 0x3 ;  /* 0x0000000c110e7211 */ /* 0x000fe200078f18ff */
[----:B------:R-:W-:Y:S01]  /*0f50*/  IMAD R17, R7, 0x10, R3 ;  /* 0x0000001007117824 */ /* 0x000fe200078e0203 */
[----:B------:R-:W-:Y:S01]  /*0f60*/  SHF.R.S32.HI R8, RZ, 0x5, R8 ;  /* 0x00000005ff087819 */ /* 0x000fe20000011408 */
[C---:B------:R-:W-:Y:S01]  /*0f70*/  IMAD.SHL.U32 R3, R4.reuse, 0x40, RZ ;  /* 0x0000004004037824 */ /* 0x040fe200078e00ff */
[----:B------:R-:W-:Y:S01]  /*0f80*/  R2P PR, R4, 0x6 ;  /* 0x0000000604007804 */ /* 0x000fe20000000000 */
[----:B------:R-:W-:Y:S01]  /*0f90*/  IMAD.SHL.U32 R6, R0, 0x40, RZ ;  /* 0x0000004000067824 */ /* 0x000fe200078e00ff */
[----:B------:R-:W-:Y:S01]  /*0fa0*/  LOP3.LUT R10, R10, 0x7ffffffc, RZ, 0xc0, !PT ;  /* 0x7ffffffc0a0a7812 */ /* 0x000fe200078ec0ff */
[----:B------:R-:W-:Y:S01]  /*0fb0*/  IMAD.SHL.U32 R0, R5, 0x8, RZ ;  /* 0x0000000805007824 */ /* 0x000fe200078e00ff */
[----:B------:R-:W-:Y:S01]  /*0fc0*/  LOP3.LUT R3, R3, 0x1c0, RZ, 0xc0, !PT ;  /* 0x000001c003037812 */ /* 0x000fe200078ec0ff */
[----:B------:R-:W-:Y:S01]  /*0fd0*/  IMAD.IADD R12, R24, 0x1, R19 ;  /* 0x00000001180c7824 */ /* 0x000fe200078e0213 */
[----:B------:R-:W-:Y:S01]  /*0fe0*/  LOP3.LUT R6, R6, 0x7ffffe00, RZ, 0xc0, !PT ;  /* 0x7ffffe0006067812 */ /* 0x000fe200078ec0ff */
[--C-:B0-----:R-:W-:Y:S01]  /*0ff0*/  IMAD.U32 R19, R17, 0x20, R0.reuse ;  /* 0x0000002011137824 */ /* 0x101fe200078e0000 */
[----:B------:R-:W-:Y:S01]  /*1000*/  LOP3.LUT R0, R3, 0x8, R0, 0xf8, !PT ;  /* 0x0000000803007812 */ /* 0x000fe200078ef800 */
[----:B------:R-:W-:Y:S01]  /*1010*/  IMAD R8, R8, 0x10, R9 ;  /* 0x0000001008087824 */ /* 0x000fe200078e0209 */
[----:B------:R-:W-:Y:S01]  /*1020*/  SHF.R.U32.HI R3, RZ, 0x3, R3 ;  /* 0x00000003ff037819 */ /* 0x000fe20000011603 */
[----:B------:R-:W-:Y:S01]  /*1030*/  IMAD R6, R7, 0x400, R6 ;  /* 0x0000040007067824 */ /* 0x000fe200078e0206 */
[----:B------:R-:W-:Y:S01]  /*1040*/  STL [R1+0xe4], R19 ;  /* 0x0000e41301007387 */ /* 0x000fe20000100800 */
[----:B------:R-:W-:Y:S01]  /*1050*/  IMAD R11, R11, 0x40, R8 ;  /* 0x000000400b0b7824 */ /* 0x000fe200078e0208 */
[----:B------:R-:W-:Y:S01]  /*1060*/  LOP3.LUT R3, R0, R3, RZ, 0x3c, !PT ;  /* 0x0000000300037212 */ /* 0x000fe200078e3cff */
[C---:B------:R-:W-:Y:S01]  /*1070*/  VIADD R4, R24.reuse, 0x18 ;  /* 0x0000001818047836 */ /* 0x040fe20000000000 */
[----:B------:R-:W-:Y:S01]  /*1080*/  SHF.R.S32.HI R5, RZ, 0x1f, R12 ;  /* 0x0000001fff057819 */ /* 0x000fe2000001140c */
[----:B------:R-:W-:Y:S01]  /*1090*/  VIADD R0, R24, 0x28 ;  /* 0x0000002818007836 */ /* 0x000fe20000000000 */
[----:B------:R-:W-:Y:S01]  /*10a0*/  STL [R1+0xe0], R11 ;  /* 0x0000e00b01007387 */ /* 0x000fe20000100800 */
[----:B------:R-:W-:Y:S01]  /*10b0*/  IMAD.IADD R3, R6, 0x1, R3 ;  /* 0x0000000106037824 */ /* 0x000fe200078e0203 */
[----:B------:R-:W-:Y:S01]  /*10c0*/  LEA.HI R5, R5, R12, RZ, 0x3 ;  /* 0x0000000c05057211 */ /* 0x000fe200078f18ff */
[----:B------:R-:W-:Y:S01]  /*10d0*/  VIADD R6, R24, 0x8 ;  /* 0x0000000818067836 */ /* 0x000fe20000000000 */
[----:B------:R-:W-:Y:S01]  /*10e0*/  SHF.R.S32.HI R7, RZ, 0x3, R14 ;  /* 0x00000003ff077819 */ /* 0x000fe2000001140e */
[----:B------:R-:W-:Y:S01]  /*10f0*/  VIADD R137, R16, 0x50 ;  /* 0x0000005010897836 */ /* 0x000fe20000000000 */
[----:B------:R-:W-:Y:S01]  /*1100*/  SHF.R.S32.HI R5, RZ, 0x3, R5 ;  /* 0x00000003ff057819 */ /* 0x000fe20000011405 */
[----:B------:R-:W-:Y:S01]  /*1110*/  IMAD.SHL.U32 R13, R13, 0x40, RZ ;  /* 0x000000400d0d7824 */ /* 0x000fe200078e00ff */
[----:B------:R-:W-:Y:S01]  /*1120*/  STL [R1+0x44], R6 ;  /* 0x0000440601007387 */ /* 0x000fe20000100800 */
[----:B------:R-:W-:Y:S01]  /*1130*/  IMAD.IADD R10, R21, 0x1, -R10 ;  /* 0x00000001150a7824 */ /* 0x000fe200078e0a0a */
[----:B------:R-:W-:Y:S01]  /*1140*/  SEL R156, R156, 0xffffffc0, !P2 ;  /* 0xffffffc09c9c7807 */ /* 0x000fe20005000000 */
[----:B------:R-:W-:Y:S01]  /*1150*/  IMAD.SHL.U32 R20, R20, 0x20, RZ ;  /* 0x0000002014147824 */ /* 0x000fe200078e00ff */
[----:B------:R0:W-:Y:S01]  /*1160*/  STL [R1+0x40], R4 ;  /* 0x0000400401007387 */ /* 0x0001e20000100800 */
[----:B------:R-:W-:Y:S01]  /*1170*/  IMAD.SHL.U32 R21, R10, 0x2, RZ ;  /* 0x000000020a157824 */ /* 0x000fe200078e00ff */
[----:B------:R-:W-:Y:S01]  /*1180*/  SHF.R.S32.HI R17, RZ, 0x1f, R16 ;  /* 0x0000001fff117819 */ /* 0x000fe20000011410 */
[----:B------:R-:W-:Y:S01]  /*1190*/  IMAD R143, R3, 0x2, R2 ;  /* 0x00000002038f7824 */ /* 0x000fe200078e0202 */
[----:B------:R1:W-:Y:S01]  /*11a0*/  STL [R1+0x48], R0 ;  /* 0x0000480001007387 */ /* 0x0003e20000100800 */
[----:B------:R-:W-:-:S02]  /*11b0*/  VIADD R14, R21, 0x8 ;  /* 0x00000008150e7836 */ /* 0x000fc40000000000 */
[C---:B------:R-:W-:Y:S02]  /*11c0*/  VIADD R12, R21.reuse, 0x18 ;  /* 0x00000018150c7836 */ /* 0x040fe40000000000 */
[C---:B------:R-:W-:Y:S01]  /*11d0*/  VIADD R10, R21.reuse, 0x20 ;  /* 0x00000020150a7836 */ /* 0x040fe20000000000 */
[----:B0-----:R-:W-:Y:S01]  /*11e0*/  SHF.R.S32.HI R4, RZ, 0x1f, R136 ;  /* 0x0000001fff047819 */ /* 0x001fe20000011488 */
[C---:B------:R-:W-:Y:S02]  /*11f0*/  VIADD R9, R21.reuse, 0x28 ;  /* 0x0000002815097836 */ /* 0x040fe40000000000 */
[----:B------:R-:W-:Y:S01]  /*1200*/  VIADD R8, R21, 0x30 ;  /* 0x0000003015087836 */ /* 0x000fe20000000000 */
[----:B-1----:R-:W-:Y:S01]  /*1210*/  SHF.R.S32.HI R0, RZ, 0x1f, R23 ;  /* 0x0000001fff007819 */ /* 0x002fe20000011417 */
[----:B------:R0:W-:Y:S01]  /*1220*/  STL [R1+0x24], R4 ;  /* 0x0000240401007387 */ /* 0x0001e20000100800 */
[----:B------:R-:W-:Y:S02]  /*1230*/  VIADD R157, R143, 0x21800 ;  /* 0x000218008f9d7836 */ /* 0x000fe40000000000 */
[----:B------:R-:W-:Y:S01]  /*1240*/  SHF.R.S32.HI R3, RZ, 0x1f, R8 ;  /* 0x0000001fff037819 */ /* 0x000fe20000011408 */
[----:B------:R1:W-:Y:S01]  /*1250*/  STL [R1+0x20], R0 ;  /* 0x0000200001007387 */ /* 0x0003e20000100800 */
[----:B------:R-:W-:Y:S01]  /*1260*/  IMAD.MOV.U32 R19, RZ, RZ, RZ ;  /* 0x000000ffff137224 */ /* 0x000fe200078e00ff */
[----:B0-----:R-:W-:Y:S01]  /*1270*/  LOP3.LUT R4, R13, 0xc0, RZ, 0xc0, !PT ;  /* 0x000000c00d047812 */ /* 0x001fe200078ec0ff */
[----:B------:R-:W-:Y:S01]  /*1280*/  VIADD R13, R21, 0x10 ;  /* 0x00000010150d7836 */ /* 0x000fe20000000000 */
[----:B-1----:R-:W-:-:S02]  /*1290*/  SHF.R.S32.HI R0, RZ, 0x1f, R137 ;  /* 0x0000001fff007819 */ /* 0x002fc40000011489 */
[----:B------:R-:W-:-:S03]  /*12a0*/  SHF.R.U32.HI R6, RZ, 0x3, R4 ;  /* 0x00000003ff067819 */ /* 0x000fc60000011604 */
[----:B------:R0:W-:Y:S04]  /*12b0*/  STL [R1+0x1c], R0 ;  /* 0x00001c0001007387 */ /* 0x0001e80000100800 */
[----:B------:R1:W-:Y:S04]  /*12c0*/  STL [R1+0x8], R4 ;  /* 0x0000080401007387 */ /* 0x0003e80000100800 */
[----:B------:R-:W-:Y:S01]  /*12d0*/  STL [R1+0x10], R20 ;  /* 0x0000101401007387 */ /* 0x000fe20000100800 */
[----:B0-----:R-:W-:-:S03]  /*12e0*/  LOP3.LUT R0, R4, 0x8, R16, 0xf8, !PT ;  /* 0x0000000804007812 */ /* 0x001fc600078ef810 */
[----:B------:R-:W-:Y:S01]  /*12f0*/  STL [R1+0x64], R21 ;  /* 0x0000641501007387 */ /* 0x000fe20000100800 */
[----:B-1----:R-:W-:-:S03]  /*1300*/  LOP3.LUT R4, R4, 0x18, R16, 0xf8, !PT ;  /* 0x0000001804047812 */ /* 0x002fc600078ef810 */
[----:B------:R0:W-:Y:S01]  /*1310*/  STL [R1+0xc], R6 ;  /* 0x00000c0601007387 */ /* 0x0001e20000100800 */
[-C--:B------:R-:W-:Y:S02]  /*1320*/  LOP3.LUT R0, R0, R6.reuse, RZ, 0x3c, !PT ;  /* 0x0000000600007212 */ /* 0x080fe400078e3cff */
[----:B------:R-:W-:Y:S01]  /*1330*/  LOP3.LUT R4, R4, R6, RZ, 0x3c, !PT ;  /* 0x0000000604047212 */ /* 0x000fe200078e3cff */
[----:B------:R1:W-:Y:S02]  /*1340*/  STL [R1+0x14], R7 ;  /* 0x0000140701007387 */ /* 0x0003e40000100800 */
[C---:B------:R-:W-:Y:S02]  /*1350*/  IMAD.IADD R0, R20.reuse, 0x1, R0 ;  /* 0x0000000114007824 */ /* 0x040fe400078e0200 */
[----:B------:R2:W-:Y:S01]  /*1360*/  STL [R1+0x18], R5 ;  /* 0x0000180501007387 */ /* 0x0005e20000100800 */
[----:B------:R-:W-:Y:S02]  /*1370*/  IMAD.IADD R4, R20, 0x1, R4 ;  /* 0x0000000114047824 */ /* 0x000fe400078e0204 */
[C---:B0-----:R-:W-:Y:S01]  /*1380*/  VIADD R6, R21.reuse, 0x40 ;  /* 0x0000004015067836 */ /* 0x041fe20000000000 */
[----:B------:R0:W-:Y:S01]  /*1390*/  STL [R1+0xa8], R14 ;  /* 0x0000a80e01007387 */ /* 0x0001e20000100800 */
[----:B-1----:R-:W-:Y:S01]  /*13a0*/  VIADD R7, R21, 0x38 ;  /* 0x0000003815077836 */ /* 0x002fe20000000000 */
[----:B------:R-:W-:-:S02]  /*13b0*/  LEA R4, R4, UR42, 0x1 ;  /* 0x0000002a04047c11 */ /* 0x000fc4000f8e08ff */
[----:B------:R1:W-:Y:S01]  /*13c0*/  STL [R1+0xa4], R13 ;  /* 0x0000a40d01007387 */ /* 0x0003e20000100800 */
[----:B--2---:R-:W-:-:S03]  /*13d0*/  VIADD R5, R21, 0x48 ;  /* 0x0000004815057836 */ /* 0x004fc60000000000 */
[----:B------:R-:W-:Y:S01]  /*13e0*/  STL [R1+0xa0], R12 ;  /* 0x0000a00c01007387 */ /* 0x000fe20000100800 */
[----:B------:R-:W-:Y:S01]  /*13f0*/  VIADD R21, R21, 0x50 ;  /* 0x0000005015157836 */ /* 0x000fe20000000000 */
[----:B0-----:R-:W-:Y:S02]  /*1400*/  SHF.R.S32.HI R14, RZ, 0x1f, R14 ;  /* 0x0000001fff0e7819 */ /* 0x001fe4000001140e */
[----:B------:R0:W-:Y:S01]  /*1410*/  STL [R1+0x9c], R10 ;  /* 0x00009c0a01007387 */ /* 0x0001e20000100800 */
[----:B-1----:R-:W-:-:S03]  /*1420*/  SHF.R.S32.HI R13, RZ, 0x1f, R13 ;  /* 0x0000001fff0d7819 */ /* 0x002fc6000001140d */
[----:B------:R-:W-:Y:S04]  /*1430*/  STL [R1+0x98], R9 ;  /* 0x0000980901007387 */ /* 0x000fe80000100800 */
[----:B------:R-:W-:Y:S01]  /*1440*/  STL [R1+0x94], R8 ;  /* 0x0000940801007387 */ /* 0x000fe20000100800 */
[----:B0-----:R-:W-:-:S03]  /*1450*/  SHF.R.S32.HI R10, RZ, 0x1f, R10 ;  /* 0x0000001fff0a7819 */ /* 0x001fc6000001140a */
[----:B------:R0:W-:Y:S04]  /*1460*/  STL [R1+0x90], R7 ;  /* 0x0000900701007387 */ /* 0x0001e80000100800 */
[----:B------:R-:W-:Y:S04]  /*1470*/  STL [R1+0x80], R21 ;  /* 0x0000801501007387 */ /* 0x000fe80000100800 */
[----:B------:R1:W-:Y:S01]  /*1480*/  STL [R1+0x8c], R6 ;  /* 0x00008c0601007387 */ /* 0x0003e20000100800 */
[----:B0-----:R-:W-:-:S03]  /*1490*/  SHF.R.S32.HI R7, RZ, 0x1f, R7 ;  /* 0x0000001fff077819 */ /* 0x001fc60000011407 */
[----:B------:R0:W-:Y:S04]  /*14a0*/  STL [R1+0x68], R0 ;  /* 0x0000680001007387 */ /* 0x0001e80000100800 */
[----:B------:R-:W-:Y:S01]  /*14b0*/  STL [R1+0x88], R5 ;  /* 0x0000880501007387 */ /* 0x000fe20000100800 */
[----:B-1----:R-:W-:-:S03]  /*14c0*/  SHF.R.S32.HI R6, RZ, 0x1f, R6 ;  /* 0x0000001fff067819 */ /* 0x002fc60000011406 */
[----:B------:R-:W-:Y:S01]  /*14d0*/  STL [R1+0xd8], R14 ;  /* 0x0000d80e01007387 */ /* 0x000fe20000100800 */
[----:B0-----:R-:W-:-:S03]  /*14e0*/  SHF.R.S32.HI R0, RZ, 0x1f, R12 ;  /* 0x0000001fff007819 */ /* 0x001fc6000001140c */
[----:B------:R-:W-:Y:S04]  /*14f0*/  STL [R1+0xd4], R13 ;  /* 0x0000d40d01007387 */ /* 0x000fe80000100800 */
[----:B------:R0:W-:Y:S04]  /*1500*/  STL [R1+0xd0], R0 ;  /* 0x0000d00001007387 */ /* 0x0001e80000100800 */
[----:B------:R-:W-:Y:S01]  /*1510*/  STL [R1+0xcc], R10 ;  /* 0x0000cc0a01007387 */ /* 0x000fe20000100800 */
[----:B0-----:R-:W-:-:S05]  /*1520*/  SHF.R.S32.HI R0, RZ, 0x1f, R9 ;  /* 0x0000001fff007819 */ /* 0x001fca0000011409 */
[----:B------:R0:W-:Y:S04]  /*1530*/  STL [R1+0xc8], R0 ;  /* 0x0000c80001007387 */ /* 0x0001e80000100800 */
[----:B------:R1:W-:Y:S04]  /*1540*/  STL [R1+0xc4], R3 ;  /* 0x0000c40301007387 */ /* 0x0003e80000100800 */
[----:B------:R-:W-:Y:S01]  /*1550*/  STL [R1+0xc0], R7 ;  /* 0x0000c00701007387 */ /* 0x000fe20000100800 */
[----:B0-----:R-:W-:Y:S02]  /*1560*/  VIADD R0, R143, 0x21820 ;  /* 0x000218208f007836 */ /* 0x001fe40000000000 */
[C---:B------:R-:W-:Y:S01]  /*1570*/  @P1 VIADD R0, R157.reuse, 0xffffffe0 ;  /* 0xffffffe09d001836 */ /* 0x040fe20000000000 */
[----:B------:R-:W-:Y:S01]  /*1580*/  STL [R1+0xbc], R6 ;  /* 0x0000bc0601007387 */ /* 0x000fe20000100800 */
[----:B-1----:R-:W-:Y:S01]  /*1590*/  SHF.R.S32.HI R3, RZ, 0x1f, R5 ;  /* 0x0000001fff037819 */ /* 0x002fe20000011405 */
[----:B------:R-:W-:-:S02]  /*15a0*/  IMAD.IADD R157, R157, 0x1, R156 ;  /* 0x000000019d9d7824 */ /* 0x000fc400078e029c */
[----:B------:R-:W-:Y:S02]  /*15b0*/  IMAD.IADD R156, R156, 0x1, R0 ;  /* 0x000000019c9c7824 */ /* 0x000fe400078e0200 */
[----:B------:R0:W-:Y:S04]  /*15c0*/  STL [R1+0xb8], R3 ;  /* 0x0000b80301007387 */ /* 0x0001e80000100800 */
[----:B------:R-:W-:Y:S04]  /*15d0*/  STL [R1+0xdc], R4 ;  /* 0x0000dc0401007387 */ /* 0x000fe80000100800 */
[----:B------:R1:W-:Y:S01]  /*15e0*/  STL [R1+0x50], R0 ;  /* 0x0000500001007387 */ /* 0x0003e20000100800 */
[----:B0-----:R-:W-:-:S05]  /*15f0*/  IMAD R3, R15, 0x8, R11 ;  /* 0x000000080f037824 */ /* 0x001fca00078e020b */
[----:B------:R0:W-:Y:S01]  /*1600*/  STL [R1+0x6c], R3 ;  /* 0x00006c0301007387 */ /* 0x0001e20000100800 */
[----:B-1----:R-:W-:-:S05]  /*1610*/  VIADD R0, R0, 0x6000 ;  /* 0x0000600000007836 */ /* 0x002fca0000000000 */
[----:B------:R0:W-:Y:S02]  /*1620*/  STL [R1+0x54], R0 ;  /* 0x0000540001007387 */ /* 0x0001e40000100800 */
.L_x_12501:
[----:B0-23--:R-:W1:Y:S02]  /*1630*/  LDC.64 R4, c[0x0][0xc88] ;  /* 0x00032200ff047b82 */ /* 0x00de640000000a00 */
[----:B-1----:R-:W-:-:S05]  /*1640*/  IMAD.WIDE R4, R99, 0x4, R4 ;  /* 0x0000000463047825 */ /* 0x002fca00078e0204 */
[----:B------:R-:W0:Y:S01]  /*1650*/  LDG.E R30, desc[UR38][R4.64] ;  /* 0x00000026041e7981 */ /* 0x000e22000c1e1900 */
[----:B------:R-:W-:Y:S05]  /*1660*/  YIELD ;  /* 0x0000000000007946 */ /* 0x000fea0003800000 */
[----:B------:R-:W-:Y:S01]  /*1670*/  ULDC.64 UR4, c[0x0][0xa28] ;  /* 0x00028a0000047ab9 */ /* 0x000fe20000000a00 */
[----:B------:R-:W-:Y:S01]  /*1680*/  ULDC.64 UR8, c[0x0][0xa18] ;  /* 0x0002860000087ab9 */ /* 0x000fe20000000a00 */
[----:B------:R-:W-:Y:S01]  /*1690*/  ISETP.NE.U32.AND P1, PT, RZ, UR4, PT ;  /* 0x00000004ff007c0c */ /* 0x000fe2000bf25070 */
[----:B----4-:R-:W-:Y:S01]  /*16a0*/  IMAD.MOV.U32 R11, RZ, RZ, RZ ;  /* 0x000000ffff0b7224 */ /* 0x010fe200078e00ff */
[----:B------:R-:W-:Y:S01]  /*16b0*/  ULDC.64 UR6, c[0x0][0xa08] ;  /* 0x0002820000067ab9 */ /* 0x000fe20000000a00 */
[----:B------:R-:W-:Y:S01]  /*16c0*/  IMAD.MOV.U32 R77, RZ, RZ, RZ ;  /* 0x000000ffff4d7224 */ /* 0x000fe200078e00ff */
[----:B------:R-:W-:-:S02]  /*16d0*/  ISETP.NE.AND.EX P1, PT, RZ, UR5, PT, P1 ;  /* 0x00000005ff007c0c */ /* 0x000fc4000bf25310 */
[----:B------:R-:W-:-:S04]  /*16e0*/  ISETP.NE.U32.AND P0, PT, RZ, UR6, PT ;  /* 0x00000006ff007c0c */ /* 0x000fc8000bf05070 */
[----:B------:R-:W-:Y:S02]  /*16f0*/  ISETP.NE.AND.EX P0, PT, RZ, UR7, PT, P0 ;  /* 0x00000007ff007c0c */ /* 0x000fe4000bf05300 */
[----:B0-----:R-:W-:Y:S01]  /*1700*/  SHF.R.S32.HI R0, RZ, 0x1f, R30 ;  /* 0x0000001fff007819 */ /* 0x001fe2000001141e */
[----:B------:R-:W-:-:S04]  /*1710*/  IMAD.SHL.U32 R27, R30, 0x4, RZ ;  /* 0x000000041e1b7824 */ /* 0x000fc800078e00ff */
[C---:B------:R-:W-:Y:S01]  /*1720*/  @P1 LEA R6, P2, R30.reuse, UR4, 0x2 ;  /* 0x000000041e061c11 */ /* 0x040fe2000f8410ff */
[----:B------:R-:W-:Y:S01]  /*1730*/  STL [R1+0x74], R30 ;  /* 0x0000741e01007387 */ /* 0x000fe20000100800 */
[C-C-:B------:R-:W-:Y:S02]  /*1740*/  SHF.L.U64.HI R31, R30.reuse, 0x2, R0.reuse ;  /* 0x000000021e1f7819 */ /* 0x140fe40000010200 */
[----:B------:R-:W-:Y:S01]  /*1750*/  @P1 LEA.HI.X R7, R30, UR5, R0, 0x2, P2 ;  /* 0x000000051e071c11 */ /* 0x000fe200090f1400 */
[----:B------:R-:W-:Y:S01]  /*1760*/  ULDC UR4, c[0x0][0x288] ;  /* 0x0000a20000047ab9 */ /* 0x000fe20000000800 */
[----:B------:R-:W-:Y:S01]  /*1770*/  ISETP.NE.U32.AND P2, PT, RZ, UR8, PT ;  /* 0x00000008ff007c0c */ /* 0x000fe2000bf45070 */
[----:B------:R0:W-:Y:S01]  /*1780*/  STL [R1+0xac], R0 ;  /* 0x0000ac0001007387 */ /* 0x0001e20000100800 */
[----:B------:R-:W-:Y:S02]  /*1790*/  IADD3 R4, P3, R27, UR6, RZ ;  /* 0x000000061b047c10 */ /* 0x000fe4000ff7e0ff */
[----:B------:R-:W-:Y:S01]  /*17a0*/  ISETP.NE.AND.EX P2, PT, RZ, UR9, PT, P2 ;  /* 0x00000009ff007c0c */ /* 0x000fe2000bf45320 */
[----:B------:R1:W5:Y:S01]  /*17b0*/  @P1 LDG.E R11, desc[UR38][R6.64] ;  /* 0x00000026060b1981 */ /* 0x000362000c1e1900 */
[----:B------:R-:W-:-:S03]  /*17c0*/  IADD3.X R5, R31, UR7, RZ, P3, !PT ;  /* 0x000000071f057c10 */ /* 0x000fc60009ffe4ff */
[----:B------:R1:W-:Y:S01]  /*17d0*/  STL [R1+0x78], R27 ;  /* 0x0000781b01007387 */ /* 0x0003e20000100800 */
[----:B0-----:R-:W-:Y:S01]  /*17e0*/  IMAD.U32 R0, RZ, RZ, UR4 ;  /* 0x00000004ff007e24 */ /* 0x001fe2000f8e00ff */
[----:B------:R-:W-:Y:S02]  /*17f0*/  ULDC.64 UR4, c[0x0][0x418] ;  /* 0x0001060000047ab9 */ /* 0x000fe40000000a00 */
[----:B------:R1:W5:Y:S04]  /*1800*/  @P0 LDG.E R77, desc[UR38][R4.64] ;  /* 0x00000026044d0981 */ /* 0x000368000c1e1900 */
[----:B------:R-:W-:Y:S01]  /*1810*/  @P2 IADD3 R8, P1, R27, UR8, RZ ;  /* 0x000000081b082c10 */ /* 0x000fe2000ff3e0ff */
[----:B------:R1:W-:Y:S03]  /*1820*/  STL [R1+0x7c], R31 ;  /* 0x00007c1f01007387 */ /* 0x0003e60000100800 */
[----:B------:R-:W-:-:S05]  /*1830*/  @P2 IADD3.X R9, R31, UR9, RZ, P1, !PT ;  /* 0x000000091f092c10 */ /* 0x000fca0008ffe4ff */
[----:B------:R-:W2:Y:S01]  /*1840*/  @P2 LDG.E R0, desc[UR38][R8.64] ;  /* 0x0000002608002981 */ /* 0x000ea2000c1e1900 */
        /* <DEDUP_REMOVED lines=9> */
[----:B--2---:R1:W-:Y:S01]  /*18e0*/  STL [R1+0x4c], R0 ;  /* 0x00004c0001007387 */ /* 0x0043e20000100800 */
[----:B------:R-:W-:Y:S01]  /*18f0*/  IMAD.MOV.U32 R12, RZ, RZ, R0 ;  /* 0x000000ffff0c7224 */ /* 0x000fe200078e0000 */
[----:B------:R-:W-:Y:S06]  /*1900*/  @P2 BRA `(.L_x_12336) ;  /* 0x0000000000282947 */ /* 0x000fec0003800000 */
[----:B------:R-:W-:Y:S02]  /*1910*/  ULDC.64 UR4, c[0x0][0xa00] ;  /* 0x0002800000047ab9 */ /* 0x000fe40000000a00 */
[----:B------:R-:W-:-:S04]  /*1920*/  ISETP.NE.U32.AND P1, PT, RZ, UR4, PT ;  /* 0x00000004ff007c0c */ /* 0x000fc8000bf25070 */
[----:B------:R-:W-:-:S13]  /*1930*/  ISETP.NE.AND.EX P1, PT, RZ, UR5, PT, P1 ;  /* 0x00000005ff007c0c */ /* 0x000fda000bf25310 */
[----:B------:R-:W-:Y:S05]  /*1940*/  @!P1 BRA `(.L_x_12336) ;  /* 0x0000000000189947 */ /* 0x000fea0003800000 */
[----:B-1----:R-:W0:Y:S02]  /*1950*/  LDC.64 R6, c[0x0][0xa00] ;  /* 0x00028000ff067b82 */ /* 0x002e240000000a00 */
[----:B0-----:R-:W-:-:S05]  /*1960*/  IMAD.WIDE R6, R30, 0x4, R6 ;  /* 0x000000041e067825 */ /* 0x001fca00078e0206 */
[----:B------:R-:W2:Y:S04]  /*1970*/  LDG.E R0, desc[UR38][R6.64] ;  /* 0x0000002606007981 */ /* 0x000ea8000c1e1900 */
[----:B------:R-:W2:Y:S02]  /*1980*/  LDG.E R3, desc[UR38][R6.64+0x4] ;  /* 0x0000042606037981 */ /* 0x000ea4000c1e1900 */
[----:B--2---:R-:W-:-:S05]  /*1990*/  IMAD.IADD R12, R3, 0x1, -R0 ;  /* 0x00000001030c7824 */ /* 0x004fca00078e0a00 */
[----:B------:R0:W-:Y:S02]  /*19a0*/  STL [R1+0x4c], R12 ;  /* 0x00004c0c01007387 */ /* 0x0001e40000100800 */
.L_x_12336:
[----:B------:R-:W-:Y:S01]  /*19b0*/  ULDC.64 UR4, c[0x0][0xa20] ;  /* 0x0002880000047ab9 */ /* 0x000fe20000000a00 */
[C---:B------:R-:W-:Y:S02]  /*19c0*/  LOP3.LUT R3, R98.reuse, 0xff000000, RZ, 0xc0, !PT ;  /* 0xff00000062037812 */ /* 0x040fe400078ec0ff */
[----:B------:R-:W-:Y:S02]  /*19d0*/  ISETP.NE.U32.AND P1, PT, RZ, UR4, PT ;  /* 0x00000004ff007c0c */ /* 0x000fe4000bf25070 */
[C---:B-1----:R-:W-:Y:S02]  /*19e0*/  LOP3.LUT R0, R98.reuse, 0xff0000, RZ, 0xc0, !PT ;  /* 0x00ff000062007812 */ /* 0x042fe400078ec0ff */
        /* <DEDUP_REMOVED lines=9> */
.L_x_12337:
[----:B------:R-:W-:Y:S05]  /*1a80*/  @!P0 BRA `(.L_x_12338) ;  /* 0x00000000000c8947 */ /* 0x000fea0003800000 */
[----:B------:R-:W2:Y:S04]  /*1a90*/  LDG.E R3, desc[UR38][R4.64] ;  /* 0x0000002604037981 */ /* 0x000ea8000c1e1900 */
[----:B------:R-:W2:Y:S02]  /*1aa0*/  LDG.E R28, desc[UR38][R4.64+0x4] ;  /* 0x00000426041c7981 */ /* 0x000ea4000c1e1900 */
[----:B--2---:R-:W-:-:S07]  /*1ab0*/  IMAD.IADD R28, R28, 0x1, -R3 ;  /* 0x000000011c1c7824 */ /* 0x004fce00078e0a03 */
.L_x_12338:
[----:B------:R-:W-:Y:S01]  /*1ac0*/  ULDC.64 UR4, c[0x0][0xa10] ;  /* 0x0002840000047ab9 */ /* 0x000fe20000000a00 */
[----:B------:R-:W2:Y:S01]  /*1ad0*/  LDC R8, c[0x0][0x448] ;  /* 0x00011200ff087b82 */ /* 0x000ea20000000800 */
[----:B------:R-:W-:-:S04]  /*1ae0*/  ISETP.NE.U32.AND P0, PT, RZ, UR4, PT ;  /* 0x00000004ff007c0c */ /* 0x000fc8000bf05070 */
[----:B------:R-:W-:Y:S01]  /*1af0*/  ISETP.NE.AND.EX P0, PT, RZ, UR5, PT, P0 ;  /* 0x00000005ff007c0c */ /* 0x000fe2000bf05300 */
[----:B------:R-:W-:-:S12]  /*1b00*/  ULDC.64 UR4, c[0x0][0xa30] ;  /* 0x00028c0000047ab9 */ /* 0x000fd80000000a00 */
[----:B------:R-:W3:Y:S02]  /*1b10*/  @P0 LDC.64 R4, c[0x0][0xa10] ;  /* 0x00028400ff040b82 */ /* 0x000ee40000000a00 */
[----:B---3--:R-:W-:-:S05]  /*1b20*/  @P0 IMAD.WIDE R4, R30, 0x4, R4 ;  /* 0x000000041e040825 */ /* 0x008fca00078e0204 */
        /* <DEDUP_REMOVED lines=9> */
[----:B------:R-:W-:Y:S01]  /*1bc0*/  IMAD R13, R97, 0xc0, RZ ;  /* 0x000000c0610d7824 */ /* 0x000fe200078e02ff */
[----:B------:R-:W-:Y:S01]  /*1bd0*/  BSSY B0, `(.L_x_12339) ;  /* 0x0000039000007945 */ /* 0x000fe20003800000 */
[----:B------:R-:W-:Y:S02]  /*1be0*/  IMAD.IADD R11, R28, 0x1, -R11 ;  /* 0x000000011c0b7824 */ /* 0x000fe400078e0a0b */
[----:B----4-:R-:W-:Y:S01]  /*1bf0*/  VIADD R4, R13, 0xbf ;  /* 0x000000bf0d047836 */ /* 0x010fe20000000000 */
[----:B------:R2:W-:Y:S07]  /*1c00*/  STL [R1+0x58], R13 ;  /* 0x0000580d01007387 */ /* 0x0005ee0000100800 */
[----:B------:R-:W4:Y:S01]  /*1c10*/  @P1 LDC R9, c[0x0][0x44c] ;  /* 0x00011300ff091b82 */ /* 0x000f220000000800 */
[----:B--2---:R-:W-:-:S07]  /*1c20*/  LOP3.LUT R13, R10, 0xff, RZ, 0xc0, !PT ;  /* 0x000000ff0a0d7812 */ /* 0x004fce00078ec0ff */
[----:B------:R-:W2:Y:S01]  /*1c30*/  @P1 LDC R5, c[0x0][0x450] ;  /* 0x00011400ff051b82 */ /* 0x000ea20000000800 */
[----:B---3--:R-:W-:Y:S02]  /*1c40*/  @P0 IMAD.IADD R24, R3, 0x1, -R0 ;  /* 0x0000000103180824 */ /* 0x008fe400078e0a00 */
[----:B----4-:R-:W-:-:S04]  /*1c50*/  @P1 IMAD.HI.U32 R0, R4, R9, RZ ;  /* 0x0000000904001227 */ /* 0x010fc800078e00ff */
[----:B0-----:R-:W-:Y:S01]  /*1c60*/  IMAD.IADD R6, R11, 0x1, R24 ;  /* 0x000000010b067824 */ /* 0x001fe200078e0218 */
[----:B--2---:R-:W-:-:S03]  /*1c70*/  @P1 SHF.R.U32.HI R4, RZ, R5, R0 ;  /* 0x00000005ff041219 */ /* 0x004fc60000011600 */
[C---:B------:R-:W-:Y:S01]  /*1c80*/  VIADD R0, R6.reuse, 0x7f ;  /* 0x0000007f06007836 */ /* 0x040fe20000000000 */
[----:B------:R-:W-:Y:S01]  /*1c90*/  IADD3 R100, R6, 0x80, -R12 ;  /* 0x0000008006647810 */ /* 0x000fe20007ffe80c */
[----:B------:R0:W-:Y:S03]  /*1ca0*/  STL [R1+0x5c], R6 ;  /* 0x00005c0601007387 */ /* 0x0001e60000100800 */
[----:B------:R-:W-:Y:S01]  /*1cb0*/  SHF.R.S32.HI R3, RZ, 0x1f, R0 ;  /* 0x0000001fff037819 */ /* 0x000fe20000011400 */
[----:B------:R-:W-:Y:S01]  /*1cc0*/  IMAD.IADD R4, R100, 0x1, R4 ;  /* 0x0000000164047824 */ /* 0x000fe200078e0204 */
[----:B------:R2:W-:Y:S02]  /*1cd0*/  STL [R1+0x84], R13 ;  /* 0x0000840d01007387 */ /* 0x0005e40000100800 */
[----:B------:R-:W-:Y:S02]  /*1ce0*/  LEA.HI R3, R3, R0, RZ, 0x7 ;  /* 0x0000000003037211 */ /* 0x000fe400078f38ff */
[----:B------:R-:W-:-:S02]  /*1cf0*/  SHF.R.S32.HI R5, RZ, 0x1f, R4 ;  /* 0x0000001fff057819 */ /* 0x000fc40000011404 */
[----:B0-----:R-:W-:Y:S02]  /*1d00*/  SHF.R.U32.HI R6, RZ, 0x10, R10 ;  /* 0x00000010ff067819 */ /* 0x001fe4000001160a */
[----:B------:R-:W-:Y:S02]  /*1d10*/  LEA.HI R5, R5, R4, RZ, 0x7 ;  /* 0x0000000405057211 */ /* 0x000fe400078f38ff */
[----:B------:R-:W-:Y:S01]  /*1d20*/  SHF.R.S32.HI R101, RZ, 0x7, R3 ;  /* 0x00000007ff657819 */ /* 0x000fe20000011403 */
[----:B------:R2:W-:Y:S01]  /*1d30*/  STL [R1+0x70], R6 ;  /* 0x0000700601007387 */ /* 0x0005e20000100800 */
[----:B------:R-:W-:-:S04]  /*1d40*/  SHF.R.S32.HI R0, RZ, 0x7, R5 ;  /* 0x00000007ff007819 */ /* 0x000fc80000011405 */
[----:B------:R-:W-:Y:S01]  /*1d50*/  VIMNMX R9, R101, R0, PT ;  /* 0x0000000065097248 */ /* 0x000fe20003fe0100 */
[----:B------:R-:W-:-:S03]  /*1d60*/  IMAD.MOV.U32 R0, RZ, RZ, RZ ;  /* 0x000000ffff007224 */ /* 0x000fc600078e00ff */
[----:B------:R-:W-:-:S13]  /*1d70*/  ISETP.GE.AND P0, PT, R9, 0x1, PT ;  /* 0x000000010900780c */ /* 0x000fda0003f06270 */
[----:B--2---:R-:W-:Y:S05]  /*1d80*/  @!P0 BRA `(.L_x_12340) ;  /* 0x0000000000748947 */ /* 0x004fea0003800000 */
[----:B------:R-:W-:Y:S01]  /*1d90*/  ISETP.NE.AND P0, PT, R6, RZ, PT ;  /* 0x000000ff0600720c */ /* 0x000fe20003f05270 */
[----:B------:R-:W-:-:S03]  /*1da0*/  ULDC UR4, c[0x0][0x9f0] ;  /* 0x00027c0000047ab9 */ /* 0x000fc60000000800 */
[----:B------:R-:W-:-:S04]  /*1db0*/  SEL R10, R6, UR4, P0 ;  /* 0x00000004060a7c07 */ /* 0x000fc80008000000 */
[-C--:B------:R-:W-:Y:S02]  /*1dc0*/  IABS R6, R10.reuse ;  /* 0x0000000a00067213 */ /* 0x080fe40000000000 */
[----:B------:R-:W-:Y:S02]  /*1dd0*/  IADD3 R0, R10, -0x1, R9 ;  /* 0xffffffff0a007810 */ /* 0x000fe40007ffe009 */
[----:B------:R-:W0:Y:S01]  /*1de0*/  I2F.RP R3, R6 ;  /* 0x0000000600037306 */ /* 0x000e220000209400 */
[----:B------:R-:W-:Y:S02]  /*1df0*/  IABS R12, R10 ;  /* 0x0000000a000c7213 */ /* 0x000fe40000000000 */
[----:B------:R-:W-:Y:S02]  /*1e00*/  IABS R8, R0 ;  /* 0x0000000000087213 */ /* 0x000fe40000000000 */
[----:B------:R-:W-:-:S04]  /*1e10*/  LOP3.LUT R0, R0, R10, RZ, 0x3c, !PT ;  /* 0x0000000a00007212 */ /* 0x000fc800078e3cff */
[----:B------:R-:W-:Y:S01]  /*1e20*/  ISETP.GE.AND P2, PT, R0, RZ, PT ;  /* 0x000000ff0000720c */ /* 0x000fe20003f46270 */
[----:B0-----:R-:W0:Y:S02]  /*1e30*/  MUFU.RCP R3, R3 ;  /* 0x0000000300037308 */ /* 0x001e240000001000 */
[----:B0-----:R-:W-:Y:S02]  /*1e40*/  VIADD R4, R3, 0xffffffe ;  /* 0x0ffffffe03047836 */ /* 0x001fe40000000000 */
[----:B------:R-:W-:-:S04]  /*1e50*/  IMAD.MOV R3, RZ, RZ, -R12 ;  /* 0x000000ffff037224 */ /* 0x000fc800078e0a0c */
[----:B------:R0:W2:Y:S02]  /*1e60*/  F2I.FTZ.U32.TRUNC.NTZ R5, R4 ;  /* 0x0000000400057305 */ /* 0x0000a4000021f000 */
[----:B0-----:R-:W-:Y:S02]  /*1e70*/  IMAD.MOV.U32 R4, RZ, RZ, RZ ;  /* 0x000000ffff047224 */ /* 0x001fe400078e00ff */
        /* <DEDUP_REMOVED lines=14> */
.L_x_12340:
[----:B------:R-:W-:Y:S05]  /*1f60*/  BSYNC B0 ;  /* 0x0000000000007941 */ /* 0x000fea0003800000 */
.L_x_12339:
        /* <DEDUP_REMOVED lines=36> */
.L_x_12343:
[----:B------:R-:W-:Y:S05]  /*21b0*/  BSYNC B6 ;  /* 0x0000000000067941 */ /* 0x000fea0003800000 */
.L_x_12342:
        /* <DEDUP_REMOVED lines=20> */
.L_x_12345:
[----:B------:R-:W-:Y:S05]  /*2300*/  BSYNC B6 ;  /* 0x0000000000067941 */ /* 0x000fea0003800000 */
.L_x_12344:
[----:B------:R-:W2:Y:S01]  /*2310*/  LDL.64 R20, [R1] ;  /* 0x0000000001147983 */ /* 0x000ea20000100a00 */
[----:B------:R-:W-:Y:S01]  /*2320*/  ULDC.64 UR4, c[0x0][0x9f8] ;  /* 0x00027e0000047ab9 */ /* 0x000fe20000000a00 */
[----:B------:R-:W0:Y:S02]  /*2330*/  LDC.64 R8, c[0x0][0x408] ;  /* 0x00010200ff087b82 */ /* 0x000e240000000a00 */
[----:B------:R-:W2:Y:S01]  /*2340*/  LDL.64 R32, [R1] ;  /* 0x0000000001207983 */ /* 0x000ea20000100a00 */
[----:B------:R-:W-:Y:S01]  /*2350*/  ISETP.NE.U32.AND P0, PT, RZ, UR4, PT ;  /* 0x00000004ff007c0c */ /* 0x000fe2000bf05070 */
[----:B------:R-:W-:-:S03]  /*2360*/  IMAD.MOV.U32 R0, RZ, RZ, R30 ;  /* 0x000000ffff007224 */ /* 0x000fc600078e001e */
[----:B------:R-:W-:Y:S01]  /*2370*/  ISETP.NE.AND.EX P0, PT, RZ, UR5, PT, P0 ;  /* 0x00000005ff007c0c */ /* 0x000fe2000bf05300 */
[----:B------:R-:W3:Y:S01]  /*2380*/  LDC.64 R10, c[0x0][0x3f8] ;  /* 0x0000fe00ff0a7b82 */ /* 0x000ee20000000a00 */
[----:B------:R-:W-:-:S07]  /*2390*/  SHF.R.S32.HI R15, RZ, 0x1f, R142 ;  /* 0x0000001fff0f7819 */ /* 0x000fce000001148e */
[----:B------:R-:W4:Y:S04]  /*23a0*/  LDC R13, c[0x0][0x3f4] ;  /* 0x0000fd00ff0d7b82 */ /* 0x000f280000000800 */
[----:B------:R-:W-:Y:S02]  /*23b0*/  @P0 IADD3 R4, P1, R27, UR4, RZ ;  /* 0x000000041b040c10 */ /* 0x000fe4000ff3e0ff */
[----:B------:R-:W1:Y:S02]  /*23c0*/  S2R R27, SR_TID.X ;  /* 0x00000000001b7919 */ /* 0x000e640000002100 */
[----:B------:R-:W-:-:S05]  /*23d0*/  @P0 IADD3.X R5, R31, UR5, RZ, P1, !PT ;  /* 0x000000051f050c10 */ /* 0x000fca0008ffe4ff */
[----:B------:R4:W2:Y:S01]  /*23e0*/  @P0 LDG.E R0, desc[UR38][R4.64] ;  /* 0x0000002604000981 */ /* 0x0008a2000c1e1900 */
[----:B------:R-:W-:Y:S01]  /*23f0*/  LOP3.LUT R18, R18, 0xfffffffb, RZ, 0xc0, !PT ;  /* 0xfffffffb12127812 */ /* 0x000fe200078ec0ff */
[----:B0-----:R-:W-:-:S04]  /*2400*/  IMAD.WIDE.U32 R64, R142, R8, R16 ;  /* 0x000000088e407225 */ /* 0x001fc800078e0010 */
[----:B---3--:R-:W-:-:S04]  /*2410*/  IMAD.WIDE.U32 R68, R142, R10, R16 ;  /* 0x0000000a8e447225 */ /* 0x008fc800078e0010 */
[----:B------:R-:W-:Y:S02]  /*2420*/  IMAD.IADD R77, R77, 0x1, R28 ;  /* 0x000000014d4d7824 */ /* 0x000fe400078e021c */
[----:B-1----:R-:W-:Y:S01]  /*2430*/  VIADD R3, R27, 0xffffff80 ;  /* 0xffffff801b037836 */ /* 0x002fe20000000000 */
[----:B------:R-:W-:-:S04]  /*2440*/  SHF.R.U32.HI R30, RZ, 0x7, R27 ;  /* 0x00000007ff1e7819 */ /* 0x000fc8000001161b */
[----:B------:R-:W-:Y:S02]  /*2450*/  ISETP.NE.AND P6, PT, R30, 0x1, PT ;  /* 0x000000011e00780c */ /* 0x000fe40003fc5270 */
[----:B------:R-:W-:-:S04]  /*2460*/  SHF.R.S32.HI R6, RZ, 0x1f, R3 ;  /* 0x0000001fff067819 */ /* 0x000fc80000011403 */
[----:B------:R-:W-:Y:S01]  /*2470*/  LEA.HI R6, R6, R3, RZ, 0x2 ;  /* 0x0000000306067211 */ /* 0x000fe200078f10ff */
[----:B------:R-:W-:-:S03]  /*2480*/  VIADD R3, R16, 0x10 ;  /* 0x0000001010037836 */ /* 0x000fc60000000000 */
[--C-:B------:R-:W-:Y:S02]  /*2490*/  SHF.R.S32.HI R56, RZ, 0x2, R6.reuse ;  /* 0x00000002ff387819 */ /* 0x100fe40000011406 */
[----:B------:R-:W-:Y:S01]  /*24a0*/  SHF.R.S32.HI R7, RZ, 0x1f, R6 ;  /* 0x0000001fff077819 */ /* 0x000fe20000011406 */
[----:B------:R-:W-:Y:S05]  /*24b0*/  @!P6 WARPSYNC.ALL ;  /* 0x000000000000e948 */ /* 0x000fea0003800000 */
[----:B------:R-:W-:Y:S01]  /*24c0*/  ULDC UR4, c[0x0][0x2f4] ;  /* 0x0000bd0000047ab9 */ /* 0x000fe20000000800 */
[----:B------:R-:W-:Y:S01]  /*24d0*/  LEA.HI R7, R7, R56, RZ, 0x2 ;  /* 0x0000003807077211 */ /* 0x000fe200078f10ff */
[----:B------:R-:W-:Y:S01]  /*24e0*/  IMAD R6, R15, R8, RZ ;  /* 0x000000080f067224 */ /* 0x000fe200078e02ff */
[----:B------:R-:W-:Y:S01]  /*24f0*/  ISETP.GE.AND P1, PT, R3, UR4, PT ;  /* 0x0000000403007c0c */ /* 0x000fe2000bf26270 */
[----:B------:R-:W-:Y:S01]  /*2500*/  IMAD R15, R15, R10, RZ ;  /* 0x0000000a0f0f7224 */ /* 0x000fe200078e02ff */
[----:B------:R-:W-:-:S02]  /*2510*/  ISETP.GE.AND P0, PT, R16, UR4, PT ;  /* 0x0000000410007c0c */ /* 0x000fc4000bf06270 */
[----:B----4-:R-:W-:Y:S01]  /*2520*/  SEL R5, RZ, 0xffffffff, P1 ;  /* 0xffffffffff057807 */ /* 0x010fe20000800000 */
[----:B------:R-:W-:Y:S01]  /*2530*/  IMAD R15, R142, R11, R15 ;  /* 0x0000000b8e0f7224 */ /* 0x000fe200078e020f */
[----:B------:R-:W-:Y:S02]  /*2540*/  SEL R4, RZ, 0x1, P0 ;  /* 0x00000001ff047807 */ /* 0x000fe40000000000 */
[----:B------:R-:W-:Y:S01]  /*2550*/  LOP3.LUT R7, R7, 0xfffffffc, RZ, 0xc0, !PT ;  /* 0xfffffffc07077812 */ /* 0x000fe200078ec0ff */
[----:B------:R-:W-:Y:S01]  /*2560*/  IMAD.SHL.U32 R5, R5, 0x2, RZ ;  /* 0x0000000205057824 */ /* 0x000fe200078e00ff */
[----:B------:R-:W-:Y:S02]  /*2570*/  ISETP.GE.AND P1, PT, R136, UR4, PT ;  /* 0x0000000488007c0c */ /* 0x000fe4000bf26270 */
[----:B------:R-:W-:Y:S01]  /*2580*/  ISETP.GE.AND P2, PT, R3, R13, PT ;  /* 0x0000000d0300720c */ /* 0x000fe20003f46270 */
[----:B------:R-:W-:Y:S01]  /*2590*/  IMAD.IADD R56, R56, 0x1, -R7 ;  /* 0x0000000138387824 */ /* 0x000fe200078e0a07 */
[----:B------:R-:W-:Y:S01]  /*25a0*/  LOP3.LUT R5, R5, 0x2, R4, 0xe2, !PT ;  /* 0x0000000205057812 */ /* 0x000fe200078ee204 */
[----:B------:R-:W-:Y:S01]  /*25b0*/  VIADD R4, R16, 0x20 ;  /* 0x0000002010047836 */ /* 0x000fe20000000000 */
[----:B------:R-:W-:-:S04]  /*25c0*/  SEL R7, RZ, 0x8, P1 ;  /* 0x00000008ff077807 */ /* 0x000fc80000800000 */
[C---:B------:R-:W-:Y:S02]  /*25d0*/  ISETP.GE.AND P0, PT, R4.reuse, UR4, PT ;  /* 0x0000000404007c0c */ /* 0x040fe4000bf06270 */
[----:B------:R-:W-:Y:S01]  /*25e0*/  ISETP.GE.AND P1, PT, R4, R13, PT ;  /* 0x0000000d0400720c */ /* 0x000fe20003f26270 */
[----:B--2---:R-:W-:Y:S02]  /*25f0*/  IMAD.MOV.U32 R32, RZ, RZ, R20 ;  /* 0x000000ffff207224 */ /* 0x004fe400078e0014 */
[----:B------:R-:W-:Y:S01]  /*2600*/  IMAD R21, R142, R9, R6 ;  /* 0x000000098e157224 */ /* 0x000fe200078e0206 */
[----:B------:R-:W-:Y:S02]  /*2610*/  SEL R6, RZ, 0x4, P0 ;  /* 0x00000004ff067807 */ /* 0x000fe40000000000 */
[----:B------:R-:W-:Y:S01]  /*2620*/  SHF.R.S32.HI R33, RZ, 0x1f, R32 ;  /* 0x0000001fff217819 */ /* 0x000fe20000011420 */
[----:B------:R-:W-:Y:S01]  /*2630*/  IMAD.IADD R65, R65, 0x1, R21 ;  /* 0x0000000141417824 */ /* 0x000fe200078e0215 */
[----:B------:R-:W-:-:S02]  /*2640*/  ISETP.GE.AND P0, PT, R23, UR4, PT ;  /* 0x0000000417007c0c */ /* 0x000fc4000bf06270 */
[----:B------:R-:W-:Y:S01]  /*2650*/  LOP3.LUT R5, R7, R5, R6, 0xfe, !PT ;  /* 0x0000000507057212 */ /* 0x000fe200078efe06 */
[----:B------:R0:W-:Y:S01]  /*2660*/  STL [R1+0x4], R33 ;  /* 0x0000042101007387 */ /* 0x0001e20000100800 */
[C-C-:B------:R-:W-:Y:S01]  /*2670*/  IMAD.WIDE.U32 R66, R142.reuse, R8, R32.reuse ;  /* 0x000000088e427225 */ /* 0x140fe200078e0020 */
[----:B------:R-:W-:Y:S02]  /*2680*/  SEL R6, RZ, 0x10, P0 ;  /* 0x00000010ff067807 */ /* 0x000fe40000000000 */
[----:B------:R-:W2:Y:S01]  /*2690*/  LDL R27, [R1+0x8] ;  /* 0x00000800011b7983 */ /* 0x000ea20000100800 */
[----:B------:R-:W-:Y:S01]  /*26a0*/  IMAD.WIDE.U32 R70, R142, R10, R32 ;  /* 0x0000000a8e467225 */ /* 0x000fe200078e0020 */
[----:B------:R-:W-:Y:S02]  /*26b0*/  LOP3.LUT P0, RZ, R56, 0x2, RZ, 0xc0, !PT ;  /* 0x0000000238ff7812 */ /* 0x000fe4000780c0ff */
[----:B------:R-:W3:Y:S01]  /*26c0*/  LDL R34, [R1+0xc] ;  /* 0x00000c0001227983 */ /* 0x000ee20000100800 */
[----:B------:R-:W-:Y:S01]  /*26d0*/  LOP3.LUT R29, R5, R6, RZ, 0xfc, !PT ;  /* 0x00000006051d7212 */ /* 0x000fe200078efcff */
[----:B------:R-:W-:-:S02]  /*26e0*/  IMAD.IADD R67, R21, 0x1, R67 ;  /* 0x0000000115437824 */ /* 0x000fc400078e0243 */
[----:B0-----:R-:W4:Y:S04]  /*26f0*/  LDL R33, [R1+0x10] ;  /* 0x0000100001217983 */ /* 0x001f280000100800 */
[----:B------:R-:W4:Y:S03]  /*2700*/  LDL R32, [R1+0xb0] ;  /* 0x0000b00001207983 */ /* 0x000f260000100800 */
[----:B------:R-:W-:Y:S02]  /*2710*/  @P0 LOP3.LUT R18, R18, 0x4, RZ, 0xfc, !PT ;  /* 0x0000000412120812 */ /* 0x000fe400078efcff */
[----:B------:R-:W-:Y:S02]  /*2720*/  ISETP.GE.AND P0, PT, R16, R13, PT ;  /* 0x0000000d1000720c */ /* 0x000fe40003f06270 */
[----:B------:R-:W-:-:S02]  /*2730*/  SEL R7, R13, RZ, P1 ;  /* 0x000000ff0d077207 */ /* 0x000fc40000800000 */
[C---:B------:R-:W-:Y:S02]  /*2740*/  SEL R5, R13.reuse, RZ, P0 ;  /* 0x000000ff0d057207 */ /* 0x040fe40000000000 */
[----:B------:R-:W-:Y:S01]  /*2750*/  SEL R12, R13, RZ, P2 ;  /* 0x000000ff0d0c7207 */ /* 0x000fe20001000000 */
[----:B------:R-:W-:Y:S02]  /*2760*/  IMAD.IADD R20, R4, 0x1, R7 ;  /* 0x0000000104147824 */ /* 0x000fe400078e0207 */
[----:B------:R-:W-:Y:S02]  /*2770*/  IMAD.IADD R6, R16, 0x1, R5 ;  /* 0x0000000110067824 */ /* 0x000fe400078e0205 */
[----:B------:R-:W-:Y:S01]  /*2780*/  IMAD.IADD R14, R3, 0x1, R12 ;  /* 0x00000001030e7824 */ /* 0x000fe200078e020c */
[----:B------:R-:W-:Y:S02]  /*2790*/  SHF.R.S32.HI R21, RZ, 0x1f, R20 ;  /* 0x0000001fff157819 */ /* 0x000fe40000011414 */
[----:B------:R-:W-:Y:S01]  /*27a0*/  SHF.R.S32.HI R7, RZ, 0x1f, R6 ;  /* 0x0000001fff077819 */ /* 0x000fe20000011406 */
[----:B------:R-:W-:-:S02]  /*27b0*/  IMAD.IADD R69, R69, 0x1, R15 ;  /* 0x0000000145457824 */ /* 0x000fc400078e020f */
[----:B------:R-:W-:Y:S01]  /*27c0*/  IMAD.IADD R71, R15, 0x1, R71 ;  /* 0x000000010f477824 */ /* 0x000fe200078e0247 */
[----:B------:R-:W-:Y:S02]  /*27d0*/  SHF.R.S32.HI R15, RZ, 0x1f, R14 ;  /* 0x0000001fff0f7819 */ /* 0x000fe4000001140e */
[CC--:B------:R-:W-:Y:S02]  /*27e0*/  LEA.HI R5, R7.reuse, R6.reuse, RZ, 0x3 ;  /* 0x0000000607057211 */ /* 0x0c0fe400078f18ff */
[----:B------:R-:W-:Y:S02]  /*27f0*/  LEA.HI R12, R7, R6, RZ, 0x5 ;  /* 0x00000006070c7211 */ /* 0x000fe400078f28ff */
[----:B------:R-:W-:Y:S02]  /*2800*/  LOP3.LUT R18, R18, 0xfffffffe, RZ, 0xc0, !PT ;  /* 0xfffffffe12127812 */ /* 0x000fe400078ec0ff */
[CC--:B------:R-:W-:Y:S02]  /*2810*/  LEA.HI R7, R21.reuse, R20.reuse, RZ, 0x3 ;  /* 0x0000001415077211 */ /* 0x0c0fe400078f18ff */
[----:B------:R-:W-:-:S02]  /*2820*/  LEA.HI R20, R21, R20, RZ, 0x5 ;  /* 0x0000001415147211 */ /* 0x000fc400078f28ff */
[CC--:B------:R-:W-:Y:S02]  /*2830*/  LEA.HI R6, R15.reuse, R14.reuse, RZ, 0x3 ;  /* 0x0000000e0f067211 */ /* 0x0c0fe400078f18ff */
[----:B------:R-:W-:Y:S02]  /*2840*/  @P2 LOP3.LUT R18, R18, 0x1, RZ, 0xfc, !PT ;  /* 0x0000000112122812 */ /* 0x000fe400078efcff */
[----:B------:R-:W-:Y:S01]  /*2850*/  LEA.HI R15, R15, R14, RZ, 0x5 ;  /* 0x0000000e0f0f7211 */ /* 0x000fe200078f28ff */
[----:B------:R-:W-:Y:S01]  /*2860*/  IMAD.SHL.U32 R14, R12, 0x80, RZ ;  /* 0x000000800c0e7824 */ /* 0x000fe200078e00ff */
[----:B-----5:R-:W-:Y:S01]  /*2870*/  SHF.R.S32.HI R31, RZ, 0x1f, R95 ;  /* 0x0000001fff1f7819 */ /* 0x020fe2000001145f */
[----:B------:R-:W-:Y:S01]  /*2880*/  IMAD.SHL.U32 R28, R20, 0x80, RZ ;  /* 0x00000080141c7824 */ /* 0x000fe200078e00ff */
[----:B------:R-:W-:Y:S01]  /*2890*/  LOP3.LUT R18, R18, 0xfffffffd, RZ, 0xc0, !PT ;  /* 0xfffffffd12127812 */ /* 0x000fe200078ec0ff */
[----:B------:R-:W-:Y:S01]  /*28a0*/  IMAD.SHL.U32 R21, R15, 0x80, RZ ;  /* 0x000000800f157824 */ /* 0x000fe200078e00ff */
[----:B------:R-:W-:-:S02]  /*28b0*/  LOP3.LUT R14, R14, 0xfffff000, RZ, 0xc0, !PT ;  /* 0xfffff0000e0e7812 */ /* 0x000fc400078ec0ff */
[----:B------:R-:W-:Y:S02]  /*28c0*/  @P1 LOP3.LUT R18, R18, 0x2, RZ, 0xfc, !PT ;  /* 0x0000000212121812 */ /* 0x000fe400078efcff */
[----:B------:R-:W-:Y:S02]  /*28d0*/  LOP3.LUT R28, R28, 0xfffff000, RZ, 0xc0, !PT ;  /* 0xfffff0001c1c7812 */ /* 0x000fe400078ec0ff */
[----:B------:R-:W-:Y:S02]  /*28e0*/  ISETP.GE.AND P1, PT, R137, UR4, PT ;  /* 0x0000000489007c0c */ /* 0x000fe4000bf26270 */
[----:B------:R-:W-:Y:S01]  /*28f0*/  LOP3.LUT R21, R21, 0xfffff000, RZ, 0xc0, !PT ;  /* 0xfffff00015157812 */ /* 0x000fe200078ec0ff */
[----:B------:R-:W-:Y:S01]  /*2900*/  IMAD.WIDE.U32 R68, R95, R10, R68 ;  /* 0x0000000a5f447225 */ /* 0x000fe200078e0044 */
[----:B------:R-:W-:-:S03]  /*2910*/  SHF.L.U64.HI R85, R8, 0x7, R9 ;  /* 0x0000000708557819 */ /* 0x000fc60000010209 */
[----:B------:R-:W-:Y:S01]  /*2920*/  IMAD.WIDE.U32 R64, R95, R8, R64 ;  /* 0x000000085f407225 */ /* 0x000fe200078e0040 */
[----:B------:R-:W-:-:S03]  /*2930*/  SHF.L.U64.HI R86, R10, 0x7, R11 ;  /* 0x000000070a567819 */ /* 0x000fc6000001020b */
[----:B------:R-:W-:-:S04]  /*2940*/  IMAD.WIDE.U32 R66, R95, R8, R66 ;  /* 0x000000085f427225 */ /* 0x000fc800078e0042 */
[----:B------:R-:W-:Y:S01]  /*2950*/  IMAD.WIDE.U32 R70, R95, R10, R70 ;  /* 0x0000000a5f467225 */ /* 0x000fe200078e0046 */
[----:B------:R-:W-:-:S03]  /*2960*/  SHF.R.S32.HI R78, RZ, 0x1f, R0 ;  /* 0x0000001fff4e7819 */ /* 0x000fc60000011400 */
[----:B------:R-:W-:Y:S02]  /*2970*/  VIADD R99, R30, 0x8 ;  /* 0x000000081e637836 */ /* 0x000fe40000000000 */
[----:B------:R-:W-:Y:S01]  /*2980*/  IMAD.SHL.U32 R98, R13, 0x2, RZ ;  /* 0x000000020d627824 */ /* 0x000fe200078e00ff */
[----:B------:R-:W-:Y:S01]  /*2990*/  @!P6 BAR.SYNC.DEFER_BLOCKING 0x9, 0x100 ;  /* 0x024400000000eb1d */ /* 0x000fe20000010000 */
[C---:B--2---:R-:W-:Y:S02]  /*29a0*/  LOP3.LUT R12, R27.reuse, 0x18, R5, 0xf8, !PT ;  /* 0x000000181b0c7812 */ /* 0x044fe400078ef805 */
[C---:B------:R-:W-:Y:S02]  /*29b0*/  LOP3.LUT R20, R27.reuse, 0x18, R6, 0xf8, !PT ;  /* 0x000000181b147812 */ /* 0x040fe400078ef806 */
[----:B------:R-:W-:Y:S02]  /*29c0*/  LOP3.LUT R27, R27, 0x18, R7, 0xf8, !PT ;  /* 0x000000181b1b7812 */ /* 0x000fe400078ef807 */
[----:B---3--:R-:W-:Y:S01]  /*29d0*/  LOP3.LUT R15, R12, R34, RZ, 0x3c, !PT ;  /* 0x000000220c0f7212 */ /* 0x008fe200078e3cff */
[----:B------:R-:W-:Y:S01]  /*29e0*/  IMAD R12, R31, R8, RZ ;  /* 0x000000081f0c7224 */ /* 0x000fe200078e02ff */
[----:B------:R-:W-:-:S02]  /*29f0*/  LOP3.LUT R27, R27, R34, RZ, 0x3c, !PT ;  /* 0x000000221b1b7212 */ /* 0x000fc400078e3cff */
[--C-:B----4-:R-:W-:Y:S01]  /*2a00*/  IADD3 R94, R15, R14, R33.reuse ;  /* 0x0000000e0f5e7210 */ /* 0x110fe20007ffe021 */
[----:B------:R-:W-:Y:S01]  /*2a10*/  IMAD R15, R95, R9, R12 ;  /* 0x000000095f0f7224 */ /* 0x000fe200078e020c */
[----:B------:R-:W-:Y:S01]  /*2a20*/  LOP3.LUT R20, R20, R34, RZ, 0x3c, !PT ;  /* 0x0000002214147212 */ /* 0x000fe200078e3cff */
[----:B------:R-:W-:Y:S01]  /*2a30*/  IMAD R12, R31, R10, RZ ;  /* 0x0000000a1f0c7224 */ /* 0x000fe200078e02ff */
[--C-:B------:R-:W-:Y:S02]  /*2a40*/  IADD3 R92, R27, R28, R33.reuse ;  /* 0x0000001c1b5c7210 */ /* 0x100fe40007ffe021 */
[----:B------:R-:W-:Y:S01]  /*2a50*/  SEL R28, RZ, 0x20, P1 ;  /* 0x00000020ff1c7807 */ /* 0x000fe20000800000 */
[----:B------:R-:W-:Y:S01]  /*2a60*/  IMAD R73, R95, R11, R12 ;  /* 0x0000000b5f497224 */ /* 0x000fe200078e020c */
[----:B------:R-:W-:Y:S02]  /*2a70*/  IADD3 R93, R20, R21, R33 ;  /* 0x00000015145d7210 */ /* 0x000fe40007ffe021 */
[----:B------:R-:W-:-:S02]  /*2a80*/  LOP3.LUT R20, R5, 0xfffffff8, RZ, 0xc0, !PT ;  /* 0xfffffff805147812 */ /* 0x000fc400078ec0ff */
[----:B------:R-:W-:Y:S02]  /*2a90*/  LOP3.LUT R21, R6, 0xfffffff8, RZ, 0xc0, !PT ;  /* 0xfffffff806157812 */ /* 0x000fe400078ec0ff */
[----:B------:R-:W-:Y:S02]  /*2aa0*/  LOP3.LUT R27, R7, 0xfffffff8, RZ, 0xc0, !PT ;  /* 0xfffffff8071b7812 */ /* 0x000fe400078ec0ff */
[----:B------:R-:W-:Y:S01]  /*2ab0*/  LOP3.LUT R28, R29, R28, RZ, 0xfc, !PT ;  /* 0x0000001c1d1c7212 */ /* 0x000fe200078efcff */
[----:B------:R-:W-:Y:S01]  /*2ac0*/  IMAD.SHL.U32 R9, R10, 0x80, RZ ;  /* 0x000000800a097824 */ /* 0x000fe200078e00ff */
[----:B------:R-:W-:Y:S01]  /*2ad0*/  SHF.R.S32.HI R91, RZ, 0x1f, R20 ;  /* 0x0000001fff5b7819 */ /* 0x000fe20000011414 */
[----:B------:R-:W-:Y:S01]  /*2ae0*/  IMAD.IADD R75, R69, 0x1, R73 ;  /* 0x00000001454b7824 */ /* 0x000fe200078e0249 */
[----:B------:R-:W-:Y:S01]  /*2af0*/  SHF.R.S32.HI R90, RZ, 0x1f, R21 ;  /* 0x0000001fff5a7819 */ /* 0x000fe20000011415 */
[----:B------:R-:W-:Y:S01]  /*2b00*/  IMAD.SHL.U32 R8, R8, 0x80, RZ ;  /* 0x0000008008087824 */ /* 0x000fe200078e00ff */
[----:B------:R-:W-:Y:S01]  /*2b10*/  SHF.R.S32.HI R87, RZ, 0x1f, R27 ;  /* 0x0000001fff577819 */ /* 0x000fe2000001141b */
[----:B------:R-:W-:Y:S01]  /*2b20*/  IMAD R10, R32, 0xc0, R142 ;  /* 0x000000c0200a7824 */ /* 0x000fe200078e028e */
[----:B------:R-:W-:Y:S01]  /*2b30*/  LOP3.LUT R29, R29, 0x1, RZ, 0xc0, !PT ;  /* 0x000000011d1d7812 */ /* 0x000fe200078ec0ff */
[----:B------:R-:W-:Y:S01]  /*2b40*/  IMAD.IADD R76, R65, 0x1, R15 ;  /* 0x00000001414c7824 */ /* 0x000fe200078e020f */
[C---:B------:R-:W-:Y:S01]  /*2b50*/  LOP3.LUT R30, R28.reuse, 0x2, RZ, 0xc0, !PT ;  /* 0x000000021c1e7812 */ /* 0x040fe200078ec0ff */
[----:B------:R-:W-:Y:S01]  /*2b60*/  IMAD.IADD R74, R15, 0x1, R67 ;  /* 0x000000010f4a7824 */ /* 0x000fe200078e0243 */
[----:B------:R-:W-:Y:S01]  /*2b70*/  LOP3.LUT R31, R28, 0x4, RZ, 0xc0, !PT ;  /* 0x000000041c1f7812 */ /* 0x000fe200078ec0ff */
[----:B------:R-:W-:-:S07]  /*2b80*/  IMAD.IADD R73, R73, 0x1, R71 ;  /* 0x0000000149497824 */ /* 0x000fce00078e0247 */
.L_x_12404:
        /* <DEDUP_REMOVED lines=12> */
[----:B---3--:R-:W3:Y:S08]  /*2c50*/  @!P1 LDC.64 R12, c[0x0][0x418] ;  /* 0x00010600ff0c9b82 */ /* 0x008ef00000000a00 */
        /* <DEDUP_REMOVED lines=73> */
[----:B------:R-:W2:Y:S04]  /*30f0*/  LDL.64 R102, [R1] ;  /* 0x0000000001667983 */ /* 0x000ea80000100a00 */
        /* <DEDUP_REMOVED lines=45> */
.L_x_12350:
[----:B------:R-:W-:Y:S05]  /*33d0*/  BSYNC B1 ;  /* 0x0000000000017941 */ /* 0x000fea0003800000 */
.L_x_12349:
        /* <DEDUP_REMOVED lines=43> */
.L_x_12351:
[----:B------:R-:W-:Y:S01]  /*3690*/  IMAD R57, R19, 0x8, R2 ;  /* 0x0000000813397824 */ /* 0x000fe200078e0202 */
[----:B------:R-:W-:Y:S01]  /*36a0*/  SHF.L.U32 R84, R141, 0x1f, RZ ;  /* 0x0000001f8d547819 */ /* 0x000fe200000006ff */
[----:B------:R-:W-:Y:S03]  /*36b0*/  BSSY B1, `(.L_x_12352) ;  /* 0x0000003000017945 */ /* 0x000fe60003800000 */
[----:B------:R-:W0:Y:S02]  /*36c0*/  SYNCS.PHASECHK.TRANS64.TRYWAIT P4, [R57+URZ+0x2d890], R84 ;  /* 0x02d89054390075a7 */ /* 0x000e24000808017f */
[----:B0-----:R-:W-:Y:S05]  /*36d0*/  @!P4 BRA `(.L_x_12353) ;  /* 0x000001b8001cc947 */ /* 0x001fea0003800000 */
.L_x_12628:
[----:B------:R-:W-:Y:S05]  /*36e0*/  BSYNC B1 ;  /* 0x0000000000017941 */ /* 0x000fea0003800000 */
.L_x_12352:
[----:B------:R-:W-:-:S03]  /*36f0*/  UMOV UR4, 0xffffffff ;  /* 0xffffffff00047882 */ /* 0x000fc60000000000 */
[----:B------:R-:W-:Y:S05]  /*3700*/  BRA.DIV UR4, `(.L_x_12354) ;  /* 0x000001ba04247947 */ /* 0x000fea000b800000 */
[----:B------:R-:W1:Y:S04]  /*3710*/  SHFL.IDX PT, R61, R61, RZ, 0x1e1f ;  /* 0x001e1fff3d3d7589 */ /* 0x000e6800000e0000 */
[----:B------:R-:W2:Y:S02]  /*3720*/  SHFL.IDX PT, R60, R60, RZ, 0x1e1f ;  /* 0x001e1fff3c3c7589 */ /* 0x000ea400000e0000 */
.L_x_12632:
[----:B------:R-:W-:Y:S05]  /*3730*/  @P3 BRA `(.L_x_12355) ;  /* 0x0000003800843947 */ /* 0x000fea0003800000 */
[----:B------:R-:W-:Y:S01]  /*3740*/  ISETP.NE.AND P3, PT, R29, RZ, PT ;  /* 0x000000ff1d00720c */ /* 0x000fe20003f65270 */
[----:B------:R-:W-:-:S12]  /*3750*/  BSSY B1, `(.L_x_12356) ;  /* 0x0000039000017945 */ /* 0x000fd80003800000 */
[----:B------:R-:W-:Y:S05]  /*3760*/  @!P3 BRA `(.L_x_12357) ;  /* 0x0000000000dcb947 */ /* 0x000fea0003800000 */
[----:B------:R-:W3:Y:S01]  /*3770*/  LDL.64 R88, [R1] ;  /* 0x0000000001587983 */ /* 0x000ee20000100a00 */
        /* <DEDUP_REMOVED lines=23> */
[----:B------:R-:W-:Y:S02]  /*38f0*/  IMAD.U32 R63, R52, 0x10000, RZ ;  /* 0x00010000343f7824 */ /* 0x000fe400078e00ff */
        /* <DEDUP_REMOVED lines=26> */
.L_x_12359:
[----:B------:R-:W-:Y:S05]  /*3aa0*/  BSYNC B2 ;  /* 0x0000000000027941 */ /* 0x000fea0003800000 */
.L_x_12358:
[----:B--2---:R-:W-:-:S04]  /*3ab0*/  LEA R52, P3, R16, R60, 0x1 ;  /* 0x0000003c10347211 */ /* 0x004fc800078608ff */
[----:B-1----:R-:W-:-:S05]  /*3ac0*/  LEA.HI.X R53, R16, R61, R17, 0x1, P3 ;  /* 0x0000003d10357211 */ /* 0x002fca00018f0c11 */
[----:B------:R3:W-:Y:S04]  /*3ad0*/  ST.E.128 desc[UR38][R52.64], R12 ;  /* 0x0000000c34007985 */ /* 0x0007e8000c101d26 */
.L_x_12357:
[----:B------:R-:W-:Y:S05]  /*3ae0*/  BSYNC B1 ;  /* 0x0000000000017941 */ /* 0x000fea0003800000 */
.L_x_12356:
        /* <DEDUP_REMOVED lines=55> */
.L_x_12363:
[----:B------:R-:W-:Y:S05]  /*3e60*/  BSYNC B2 ;  /* 0x0000000000027941 */ /* 0x000fea0003800000 */
.L_x_12362:
[----:B------:R-:W3:Y:S01]  /*3e70*/  LDL R11, [R1+0x14] ;  /* 0x00001400010b7983 */ /* 0x000ee20000100800 */
[----:B--2---:R-:W-:Y:S02]  /*3e80*/  IMAD.MOV.U32 R48, RZ, RZ, R60 ;  /* 0x000000ffff307224 */ /* 0x004fe400078e003c */
[----:B-1----:R-:W-:Y:S02]  /*3e90*/  IMAD.MOV.U32 R49, RZ, RZ, R61 ;  /* 0x000000ffff317224 */ /* 0x002fe400078e003d */
[----:B---3--:R-:W-:-:S04]  /*3ea0*/  IMAD.SHL.U32 R11, R11, 0x8, RZ ;  /* 0x000000080b0b7824 */ /* 0x008fc800078e00ff */
[----:B------:R-:W-:-:S05]  /*3eb0*/  IMAD.WIDE R48, R11, 0x2, R48 ;  /* 0x000000020b307825 */ /* 0x000fca00078e0230 */
[----:B------:R4:W-:Y:S02]  /*3ec0*/  ST.E.128 desc[UR38][R48.64], R12 ;  /* 0x0000000c30007985 */ /* 0x0009e4000c101d26 */
.L_x_12361:
[----:B------:R-:W-:Y:S05]  /*3ed0*/  BSYNC B1 ;  /* 0x0000000000017941 */ /* 0x000fea0003800000 */
.L_x_12360:
        /* <DEDUP_REMOVED lines=55> */
.L_x_12367:
[----:B------:R-:W-:Y:S05]  /*4250*/  BSYNC B2 ;  /* 0x0000000000027941 */ /* 0x000fea0003800000 */
.L_x_12366:
[----:B------:R-:W3:Y:S01]  /*4260*/  LDL R11, [R1+0x18] ;  /* 0x00001800010b7983 */ /* 0x000ee20000100800 */
[----:B--2---:R-:W-:Y:S02]  /*4270*/  IMAD.MOV.U32 R44, RZ, RZ, R60 ;  /* 0x000000ffff2c7224 */ /* 0x004fe400078e003c */
[----:B-1----:R-:W-:Y:S02]  /*4280*/  IMAD.MOV.U32 R45, RZ, RZ, R61 ;  /* 0x000000ffff2d7224 */ /* 0x002fe400078e003d */
[----:B---3--:R-:W-:-:S04]  /*4290*/  IMAD.SHL.U32 R11, R11, 0x8, RZ ;  /* 0x000000080b0b7824 */ /* 0x008fc800078e00ff */
[----:B------:R-:W-:-:S05]  /*42a0*/  IMAD.WIDE R44, R11, 0x2, R44 ;  /* 0x000000020b2c7825 */ /* 0x000fca00078e022c */
[----:B------:R1:W-:Y:S02]  /*42b0*/  ST.E.128 desc[UR38][R44.64], R12 ;  /* 0x0000000c2c007985 */ /* 0x0003e4000c101d26 */
.L_x_12365:
[----:B------:R-:W-:Y:S05]  /*42c0*/  BSYNC B1 ;  /* 0x0000000000017941 */ /* 0x000fea0003800000 */
.L_x_12364:
        /* <DEDUP_REMOVED lines=52> */
.L_x_12371:
[----:B------:R-:W-:Y:S05]  /*4610*/  BSYNC B2 ;  /* 0x0000000000027941 */ /* 0x000fea0003800000 */
.L_x_12370:
[----:B------:R-:W3:Y:S01]  /*4620*/  LDL R11, [R1+0x24] ;  /* 0x00002400010b7983 */ /* 0x000ee20000100800 */
[----:B--2---:R-:W-:-:S04]  /*4630*/  LEA R40, P3, R136, R60, 0x1 ;  /* 0x0000003c88287211 */ /* 0x004fc800078608ff */
[----:B---3--:R-:W-:-:S05]  /*4640*/  LEA.HI.X R41, R136, R61, R11, 0x1, P3 ;  /* 0x0000003d88297211 */ /* 0x008fca00018f0c0b */
[----:B------:R1:W-:Y:S04]  /*4650*/  ST.E.128 desc[UR38][R40.64], R12 ;  /* 0x0000000c28007985 */ /* 0x0003e8000c101d26 */
.L_x_12369:
[----:B------:R-:W-:Y:S05]  /*4660*/  BSYNC B1 ;  /* 0x0000000000017941 */ /* 0x000fea0003800000 */
.L_x_12368:
        /* <DEDUP_REMOVED lines=11> */
[----:B------:R-:W-:Y:S01]  /*4720*/  SHF.R.U64 R11, R36, 0x10, R37 ;  /* 0x00000010240b7819 */ /* 0x000fe20000001225 */
[----:B--2---:R-:W-:Y:S01]  /*4730*/  IMAD.U32 R42, R13, 0x10000, RZ ;  /* 0x000100000d2a7824 */ /* 0x004fe200078e00ff */
[----:B------:R-:W-:Y:S02]  /*4740*/  SHF.R.U64 R36, R38, 0x10, R39 ;  /* 0x0000001026247819 */ /* 0x000fe40000001227 */
[----:B------:R-:W-:Y:S02]  /*4750*/  PRMT R11, R104, 0x5410, R11 ;  /* 0x00005410680b7816 */ /* 0x000fe4000000000b */
[----:B------:R-:W-:Y:S02]  /*4760*/  PRMT R36, R105, 0x5410, R36 ;  /* 0x0000541069247816 */ /* 0x000fe40000000024 */
[----:B------:R-:W-:Y:S02]  /*4770*/  SHF.R.U32.HI R38, RZ, 0x10, R39 ;  /* 0x00000010ff267819 */ /* 0x000fe40000011627 */
        /* <DEDUP_REMOVED lines=38> */
.L_x_12375:
[----:B------:R-:W-:Y:S05]  /*49e0*/  BSYNC B2 ;  /* 0x0000000000027941 */ /* 0x000fea0003800000 */
.L_x_12374:
[----:B--2---:R1:W-:Y:S02]  /*49f0*/  ST.E.128 desc[UR38][R40.64], R12 ;  /* 0x0000000c28007985 */ /* 0x0043e4000c101d26 */
.L_x_12373:
[----:B------:R-:W-:Y:S05]  /*4a00*/  BSYNC B1 ;  /* 0x0000000000017941 */ /* 0x000fea0003800000 */
.L_x_12372:
        /* <DEDUP_REMOVED lines=11> */
[----:B------:R-:W-:Y:S01]  /*4ac0*/  SHF.R.U64 R39, R32, 0x10, R33 ;  /* 0x0000001020277819 */ /* 0x000fe20000001221 */
[C---:B--2---:R-:W-:Y:S01]  /*4ad0*/  IMAD.U32 R32, R14.reuse, 0x10000, RZ ;  /* 0x000100000e207824 */ /* 0x044fe200078e00ff */
[----:B------:R-:W-:Y:S02]  /*4ae0*/  SHF.R.U32.HI R34, RZ, 0x10, R35 ;  /* 0x00000010ff227819 */ /* 0x000fe40000011623 */
[----:B------:R-:W-:Y:S02]  /*4af0*/  SHF.R.U32.HI R41, RZ, 0x10, R33 ;  /* 0x00000010ff297819 */ /* 0x000fe40000011621 */
[----:B------:R-:W-:Y:S01]  /*4b00*/  PRMT R35, R103, 0x5410, R38 ;  /* 0x0000541067237816 */ /* 0x000fe20000000026 */
[----:B------:R-:W-:Y:S01]  /*4b10*/  IMAD.U32 R38, R13, 0x10000, RZ ;  /* 0x000100000d267824 */ /* 0x000fe200078e00ff */
[----:B------:R-:W-:Y:S01]  /*4b20*/  LOP3.LUT R33, R14, 0xffff0000, RZ, 0xc0, !PT ;  /* 0xffff00000e217812 */ /* 0x000fe200078ec0ff */
[C---:B------:R-:W-:Y:S01]  /*4b30*/  IMAD.U32 R14, R15.reuse, 0x10000, RZ ;  /* 0x000100000f0e7824 */ /* 0x040fe200078e00ff */
[----:B------:R-:W-:-:S02]  /*4b40*/  LOP3.LUT R11, R15, 0xffff0000, RZ, 0xc0, !PT ;  /* 0xffff00000f0b7812 */ /* 0x000fc400078ec0ff */
[C---:B------:R-:W-:Y:S02]  /*4b50*/  PRMT R15, R102.reuse, 0x5410, R39 ;  /* 0x00005410660f7816 */ /* 0x040fe40000000027 */
[----:B------:R-:W-:Y:S02]  /*4b60*/  LOP3.LUT R39, R13, 0xffff0000, RZ, 0xc0, !PT ;  /* 0xffff00000d277812 */ /* 0x000fe400078ec0ff */
[C---:B------:R-:W-:Y:S01]  /*4b70*/  LOP3.LUT R42, R35.reuse, 0xffff0000, RZ, 0xc0, !PT ;  /* 0xffff0000232a7812 */ /* 0x040fe200078ec0ff */
[----:B------:R-:W-:Y:S01]  /*4b80*/  IMAD.U32 R35, R35, 0x10000, RZ ;  /* 0x0001000023237824 */ /* 0x000fe200078e00ff */
[----:B------:R-:W-:Y:S02]  /*4b90*/  PRMT R103, R103, 0x5432, R34 ;  /* 0x0000543267677816 */ /* 0x000fe40000000022 */
[----:B------:R-:W-:Y:S01]  /*4ba0*/  PRMT R102, R102, 0x5432, R41 ;  /* 0x0000543266667816 */ /* 0x000fe20000000029 */
[----:B------:R-:W-:Y:S01]  /*4bb0*/  FMUL.FTZ R13, R39, R42 ;  /* 0x0000002a270d7220 */ /* 0x000fe20000410000 */
[----:B------:R-:W-:Y:S01]  /*4bc0*/  LOP3.LUT R40, R15, 0xffff0000, RZ, 0xc0, !PT ;  /* 0xffff00000f287812 */ /* 0x000fe200078ec0ff */
[C---:B------:R-:W-:Y:S01]  /*4bd0*/  IMAD.U32 R34, R103.reuse, 0x10000, RZ ;  /* 0x0001000067227824 */ /* 0x040fe200078e00ff */
[----:B------:R-:W-:Y:S01]  /*4be0*/  LOP3.LUT R103, R103, 0xffff0000, RZ, 0xc0, !PT ;  /* 0xffff000067677812 */ /* 0x000fe200078ec0ff */
[C---:B------:R-:W-:Y:S01]  /*4bf0*/  IMAD.U32 R41, R102.reuse, 0x10000, RZ ;  /* 0x0001000066297824 */ /* 0x040fe200078e00ff */
[----:B------:R-:W-:Y:S01]  /*4c00*/  LOP3.LUT R102, R102, 0xffff0000, RZ, 0xc0, !PT ;  /* 0xffff000066667812 */ /* 0x000fe200078ec0ff */
[-C--:B------:R-:W-:Y:S01]  /*4c10*/  FMUL.FTZ R39, R39, R40.reuse ;  /* 0x0000002827277220 */ /* 0x080fe20000410000 */
[----:B------:R-:W-:Y:S01]  /*4c20*/  FFMA.FTZ R13, R38, R40, -R13 ;  /* 0x00000028260d7223 */ /* 0x000fe2000001080d */
[C---:B------:R-:W-:Y:S01]  /*4c30*/  FMUL.FTZ R43, R33.reuse, R34 ;  /* 0x00000022212b7220 */ /* 0x040fe20000410000 */
[----:B------:R-:W-:Y:S01]  /*4c40*/  LOP3.LUT R40, R12, 0xffff0000, RZ, 0xc0, !PT ;  /* 0xffff00000c287812 */ /* 0x000fe200078ec0ff */
[----:B------:R-:W-:Y:S01]  /*4c50*/  FMUL.FTZ R33, R33, R41 ;  /* 0x0000002921217220 */ /* 0x000fe20000410000 */
[----:B------:R-:W-:Y:S01]  /*4c60*/  FFMA.FTZ R38, R38, R42, R39 ;  /* 0x0000002a26267223 */ /* 0x000fe20000010027 */
[----:B------:R-:W-:-:S02]  /*4c70*/  IMAD.U32 R15, R15, 0x10000, RZ ;  /* 0x000100000f0f7824 */ /* 0x000fc400078e00ff */
[----:B------:R-:W-:Y:S02]  /*4c80*/  IMAD.U32 R39, R12, 0x10000, RZ ;  /* 0x000100000c277824 */ /* 0x000fe400078e00ff */
        /* <DEDUP_REMOVED lines=13> */
[----:B------:R-:W-:-:S07]  /*4d60*/  F2FP.BF16.F32.PACK_AB R12, R35, R32 ;  /* 0x00000020230c723e */ /* 0x000fce00000010ff */
.L_x_12377:
[----:B------:R-:W-:Y:S05]  /*4d70*/  BSYNC B1 ;  /* 0x0000000000017941 */ /* 0x000fea0003800000 */
.L_x_12376:
[----:B--2---:R1:W-:Y:S01]  /*4d80*/  ST.E.128 desc[UR38][R36.64], R12 ;  /* 0x0000000c24007985 */ /* 0x0043e2000c101d26 */
[----:B------:R-:W-:Y:S05]  /*4d90*/  BRA `(.L_x_12355) ;  /* 0x0000002000ec7947 */ /* 0x000fea0003800000 */
.L_x_12348:
        /* <DEDUP_REMOVED lines=46> */
.L_x_12379:
[----:B------:R-:W-:Y:S05]  /*5080*/  BSYNC B1 ;  /* 0x0000000000017941 */ /* 0x000fea0003800000 */
.L_x_12378:
        /* <DEDUP_REMOVED lines=44> */
.L_x_12380:
[----:B------:R-:W-:Y:S01]  /*5350*/  IMAD R57, R19, 0x8, R2 ;  /* 0x0000000813397824 */ /* 0x000fe200078e0202 */
[----:B------:R-:W-:Y:S01]  /*5360*/  SHF.L.U32 R84, R141, 0x1f, RZ ;  /* 0x0000001f8d547819 */ /* 0x000fe200000006ff */
[----:B------:R-:W-:Y:S03]  /*5370*/  BSSY B1, `(.L_x_12381) ;  /* 0x0000003000017945 */ /* 0x000fe60003800000 */
[----:B------:R-:W0:Y:S02]  /*5380*/  SYNCS.PHASECHK.TRANS64.TRYWAIT P4, [R57+URZ+0x2d890], R84 ;  /* 0x02d89054390075a7 */ /* 0x000e24000808017f */
[----:B0-----:R-:W-:Y:S05]  /*5390*/  @!P4 BRA `(.L_x_12382) ;  /* 0x0000019c004cc947 */ /* 0x001fea0003800000 */
.L_x_12633:
[----:B------:R-:W-:Y:S05]  /*53a0*/  BSYNC B1 ;  /* 0x0000000000017941 */ /* 0x000fea0003800000 */
.L_x_12381:
[----:B------:R-:W-:-:S03]  /*53b0*/  UMOV UR4, 0xffffffff ;  /* 0xffffffff00047882 */ /* 0x000fc60000000000 */
[----:B------:R-:W-:Y:S05]  /*53c0*/  BRA.DIV UR4, `(.L_x_12383) ;  /* 0x0000019e04547947 */ /* 0x000fea000b800000 */
[----:B------:R1:W2:Y:S04]  /*53d0*/  SHFL.IDX PT, R89, R61, RZ, 0x1e1f ;  /* 0x001e1fff3d597589 */ /* 0x0002a800000e0000 */
[----:B------:R1:W3:Y:S02]  /*53e0*/  SHFL.IDX PT, R88, R60, RZ, 0x1e1f ;  /* 0x001e1fff3c587589 */ /* 0x0002e400000e0000 */
.L_x_12637:
        /* <DEDUP_REMOVED lines=33> */
[----:B------:R-:W-:Y:S02]  /*5600*/  PRMT R40, R105, 0x5432, R40 ;  /* 0x0000543269287816 */ /* 0x000fe40000000028 */
[----:B------:R-:W-:Y:S02]  /*5610*/  SHF.R.U32.HI R105, RZ, 0x10, R53 ;  /* 0x00000010ff697819 */ /* 0x000fe40000011635 */
[--C-:B------:R-:W-:Y:S02]  /*5620*/  SHF.R.U64 R41, R42, 0x10, R43.reuse ;  /* 0x000000102a297819 */ /* 0x100fe4000000122b */
[----:B------:R-:W-:-:S02]  /*5630*/  SHF.R.U32.HI R42, RZ, 0x10, R43 ;  /* 0x00000010ff2a7819 */ /* 0x000fc4000001162b */
[----:B------:R-:W-:Y:S02]  /*5640*/  SHF.R.U64 R43, R52, 0x10, R53 ;  /* 0x00000010342b7819 */ /* 0x000fe40000001235 */
[--C-:B------:R-:W-:Y:S02]  /*5650*/  SHF.R.U64 R52, R54, 0x10, R55.reuse ;  /* 0x0000001036347819 */ /* 0x100fe40000001237 */
[----:B------:R-:W-:Y:S02]  /*5660*/  SHF.R.U32.HI R53, RZ, 0x10, R55 ;  /* 0x00000010ff357819 */ /* 0x000fe40000011637 */
[----:B------:R-:W-:Y:S02]  /*5670*/  PRMT R105, R117, 0x5410, R105 ;  /* 0x0000541075697816 */ /* 0x000fe40000000069 */
[----:B------:R-:W-:Y:S02]  /*5680*/  PRMT R104, R107, 0x5432, R104 ;  /* 0x000054326b687816 */ /* 0x000fe40000000068 */
[----:B------:R-:W-:-:S02]  /*5690*/  PRMT R43, R108, 0x5410, R43 ;  /* 0x000054106c2b7816 */ /* 0x000fc4000000002b */
[----:B------:R-:W-:Y:S01]  /*56a0*/  PRMT R52, R108, 0x5432, R52 ;  /* 0x000054326c347816 */ /* 0x000fe20000000034 */
[----:B-1----:R-:W-:Y:S01]  /*56b0*/  IMAD.U32 R108, R61, 0x10000, RZ ;  /* 0x000100003d6c7824 */ /* 0x002fe200078e00ff */
[----:B------:R-:W-:Y:S01]  /*56c0*/  PRMT R53, R107, 0x5410, R53 ;  /* 0x000054106b357816 */ /* 0x000fe20000000035 */
[----:B------:R-:W-:Y:S01]  /*56d0*/  IMAD.U32 R107, R105, 0x10000, RZ ;  /* 0x00010000696b7824 */ /* 0x000fe200078e00ff */
[----:B------:R-:W-:Y:S01]  /*56e0*/  PRMT R41, R106, 0x5410, R41 ;  /* 0x000054106a297816 */ /* 0x000fe20000000029 */
[----:B------:R-:W-:Y:S01]  /*56f0*/  IMAD.U32 R55, R104, 0x10000, RZ ;  /* 0x0001000068377824 */ /* 0x000fe200078e00ff */
[----:B------:R-:W-:Y:S01]  /*5700*/  PRMT R42, R106, 0x5432, R42 ;  /* 0x000054326a2a7816 */ /* 0x000fe2000000002a */
[----:B--2---:R-:W-:Y:S02]  /*5710*/  IMAD.U32 R106, R13, 0x10000, RZ ;  /* 0x000100000d6a7824 */ /* 0x004fe400078e00ff */
[----:B------:R-:W-:Y:S01]  /*5720*/  FMUL.FTZ R54, R108, R107 ;  /* 0x0000006b6c367220 */ /* 0x000fe20000410000 */
[----:B------:R-:W-:-:S02]  /*5730*/  LOP3.LUT R105, R105, 0xffff0000, RZ, 0xc0, !PT ;  /* 0xffff000069697812 */ /* 0x000fc400078ec0ff */
        /* <DEDUP_REMOVED lines=71> */
.L_x_12387:
[----:B------:R-:W-:Y:S05]  /*5bb0*/  BSYNC B2 ;  /* 0x0000000000027941 */ /* 0x000fea0003800000 */
.L_x_12386:
[----:B---3--:R-:W-:-:S04]  /*5bc0*/  LEA R40, P3, R20, R88, 0x1 ;  /* 0x0000005814287211 */ /* 0x008fc800078608ff */
[----:B------:R-:W-:Y:S02]  /*5bd0*/  LEA.HI.X R41, R20, R89, R91, 0x1, P3 ;  /* 0x0000005914297211 */ /* 0x000fe400018f0c5b */
[----:B------:R-:W-:-:S03]  /*5be0*/  ISETP.GE.AND P3, PT, R103, R11, PT ;  /* 0x0000000b6700720c */ /* 0x000fc60003f66270 */
[----:B--2---:R2:W-:Y:S10]  /*5bf0*/  ST.E.128 desc[UR38][R40.64], R12 ;  /* 0x0000000c28007985 */ /* 0x0045f4000c101d26 */
[----:B--2---:R-:W-:-:S05]  /*5c00*/  @!P3 IMAD.WIDE R12, R103, 0x2, R88 ;  /* 0x00000002670cb825 */ /* 0x004fca00078e0258 */
[----:B-1----:R4:W-:Y:S02]  /*5c10*/  @!P3 ST.E.128 desc[UR38][R12.64], R60 ;  /* 0x0000003c0c00b985 */ /* 0x0029e4000c101d26 */
.L_x_12385:
[----:B------:R-:W-:Y:S05]  /*5c20*/  BSYNC B1 ;  /* 0x0000000000017941 */ /* 0x000fea0003800000 */
.L_x_12384:
        /* <DEDUP_REMOVED lines=123> */
.L_x_12391:
[----:B------:R-:W-:Y:S05]  /*63e0*/  BSYNC B2 ;  /* 0x0000000000027941 */ /* 0x000fea0003800000 */
.L_x_12390:
[----:B------:R-:W-:-:S04]  /*63f0*/  LEA R36, P3, R21, R88, 0x1 ;  /* 0x0000005815247211 */ /* 0x000fc800078608ff */
[----:B------:R-:W-:Y:S02]  /*6400*/  LEA.HI.X R37, R21, R89, R90, 0x1, P3 ;  /* 0x0000005915257211 */ /* 0x000fe400018f0c5a */
[----:B------:R-:W-:-:S03]  /*6410*/  ISETP.GE.AND P3, PT, R52, R11, PT ;  /* 0x0000000b3400720c */ /* 0x000fc60003f66270 */
[----:B---3--:R3:W-:Y:S10]  /*6420*/  ST.E.128 desc[UR38][R36.64], R12 ;  /* 0x0000000c24007985 */ /* 0x0087f4000c101d26 */
[----:B---3--:R-:W-:-:S05]  /*6430*/  @!P3 IMAD.WIDE R12, R52, 0x2, R88 ;  /* 0x00000002340cb825 */ /* 0x008fca00078e0258 */
[----:B--2---:R2:W-:Y:S02]  /*6440*/  @!P3 ST.E.128 desc[UR38][R12.64], R40 ;  /* 0x000000280c00b985 */ /* 0x0045e4000c101d26 */
.L_x_12389:
[----:B------:R-:W-:Y:S05]  /*6450*/  BSYNC B1 ;  /* 0x0000000000017941 */ /* 0x000fea0003800000 */
.L_x_12388:
        /* <DEDUP_REMOVED lines=30> */
[--C-:B------:R-:W-:Y:S01]  /*6640*/  SHF.R.U64 R34, R34, 0x10, R35.reuse ;  /* 0x0000001022227819 */ /* 0x100fe20000001223 */
[----:B---3--:R-:W-:Y:S01]  /*6650*/  IMAD.U32 R49, R37, 0x10000, RZ ;  /* 0x0001000025317824 */ /* 0x008fe200078e00ff */
[----:B------:R-:W-:Y:S02]  /*6660*/  SHF.R.U32.HI R43, RZ, 0x10, R35 ;  /* 0x00000010ff2b7819 */ /* 0x000fe40000011623 */
[----:B------:R-:W-:Y:S02]  /*6670*/  SHF.R.U64 R35, R44, 0x10, R45 ;  /* 0x000000102c237819 */ /* 0x000fe4000000122d */
[----:B------:R-:W-:Y:S02]  /*6680*/  SHF.R.U64 R32, R32, 0x10, R33 ;  /* 0x0000001020207819 */ /* 0x000fe40000001221 */
[----:B------:R-:W-:Y:S02]  /*6690*/  SHF.R.U32.HI R44, RZ, 0x10, R45 ;  /* 0x00000010ff2c7819 */ /* 0x000fe4000001162d */
[----:B------:R-:W-:-:S02]  /*66a0*/  SHF.R.U32.HI R33, RZ, 0x10, R33 ;  /* 0x00000010ff217819 */ /* 0x000fc40000011621 */
[C---:B------:R-:W-:Y:S02]  /*66b0*/  PRMT R35, R112.reuse, 0x5410, R35 ;  /* 0x0000541070237816 */ /* 0x040fe40000000023 */
[----:B------:R-:W-:Y:S01]  /*66c0*/  PRMT R112, R112, 0x5432, R44 ;  /* 0x0000543270707816 */ /* 0x000fe2000000002c */
[----:B--2---:R-:W-:Y:S01]  /*66d0*/  IMAD.U32 R44, R13, 0x10000, RZ ;  /* 0x000100000d2c7824 */ /* 0x004fe200078e00ff */
        /* <DEDUP_REMOVED lines=10> */
[C---:B------:R-:W-:Y:S01]  /*6780*/  FFMA.FTZ R47, R44.reuse, R47, -R50 ;  /* 0x0000002f2c2f7223 */ /* 0x040fe20000010832 */
        /* <DEDUP_REMOVED lines=26> */
[C---:B------:R-:W-:Y:S01]  /*6930*/  FMUL.FTZ R39, R48.reuse, R111 ;  /* 0x0000006f30277220 */ /* 0x040fe20000410000 */
[----:B------:R-:W-:Y:S01]  /*6940*/  FMUL.FTZ R48, R48, R43 ;  /* 0x0000002b30307220 */ /* 0x000fe20000410000 */
[----:B------:R-:W-:-:S02]  /*6950*/  F2FP.BF16.F32.PACK_AB R33, R33, R47 ;  /* 0x0000002f2121723e */ /* 0x000fc400000010ff */
        /* <DEDUP_REMOVED lines=8> */
[----:B------:R-:W-:Y:S01]  /*69e0*/  FMUL.FTZ R53, R36, R35 ;  /* 0x0000002324357220 */ /* 0x000fe20000410000 */
[----:B------:R-:W-:Y:S01]  /*69f0*/  F2FP.BF16.F32.PACK_AB R44, R13, R44 ;  /* 0x0000002c0d2c723e */ /* 0x000fe200000010ff */
[C---:B------:R-:W-:Y:S01]  /*6a00*/  FFMA.FTZ R51, R43.reuse, R50, -R51 ;  /* 0x000000322b337223 */ /* 0x040fe20000010833 */
[----:B------:R-:W-:Y:S01]  /*6a10*/  FFMA.FTZ R49, R43, R48, R49 ;  /* 0x000000302b317223 */ /* 0x000fe20000010031 */
[----:B------:R-:W-:Y:S01]  /*6a20*/  LOP3.LUT R43, R32, 0xffff0000, RZ, 0xc0, !PT ;  /* 0xffff0000202b7812 */ /* 0x000fe200078ec0ff */
[----:B------:R-:W-:Y:S01]  /*6a30*/  IMAD.U32 R48, R34, 0x10000, RZ ;  /* 0x0001000022307824 */ /* 0x000fe200078e00ff */
[----:B------:R-:W-:Y:S01]  /*6a40*/  LOP3.LUT R32, R12, 0xffff0000, RZ, 0xc0, !PT ;  /* 0xffff00000c207812 */ /* 0x000fe200078ec0ff */
[----:B------:R-:W-:-:S02]  /*6a50*/  IMAD.MOV.U32 R13, RZ, RZ, R33 ;  /* 0x000000ffff0d7224 */ /* 0x000fc400078e0021 */
        /* <DEDUP_REMOVED lines=28> */
.L_x_12393:
[----:B------:R-:W-:Y:S05]  /*6c20*/  BSYNC B1 ;  /* 0x0000000000017941 */ /* 0x000fea0003800000 */
.L_x_12392:
[----:B--2---:R2:W-:Y:S01]  /*6c30*/  ST.E.128 desc[UR38][R40.64], R12 ;  /* 0x0000000c28007985 */ /* 0x0045e2000c101d26 */
[----:B------:R-:W-:-:S13]  /*6c40*/  ISETP.GE.AND P3, PT, R42, R11, PT ;  /* 0x0000000b2a00720c */ /* 0x000fda0003f66270 */
[----:B------:R-:W-:Y:S05]  /*6c50*/  @P3 BRA `(.L_x_12355) ;  /* 0x00000004003c3947 */ /* 0x000fea0003800000 */
[----:B------:R-:W-:-:S05]  /*6c60*/  IMAD.WIDE R88, R42, 0x2, R88 ;  /* 0x000000022a587825 */ /* 0x000fca00078e0258 */
[----:B---3--:R3:W-:Y:S01]  /*6c70*/  ST.E.128 desc[UR38][R88.64], R36 ;  /* 0x0000002458007985 */ /* 0x0087e2000c101d26 */
[----:B------:R-:W-:Y:S05]  /*6c80*/  BRA `(.L_x_12355) ;  /* 0x0000000400307947 */ /* 0x000fea0003800000 */
.L_x_12347:
[----:B------:R-:W-:-:S06]  /*6c90*/  UISETP.NE.AND UP0, UPT, UR41, 0x3, UPT ;  /* 0x000000032900788c */ /* 0x000fcc000bf05270 */
[----:B------:R-:W-:-:S13]  /*6ca0*/  PLOP3.LUT P2, PT, PT, PT, UP0, 0x80, 0x0 ;  /* 0x000000000000781c */ /* 0x000fda0003f4f008 */
[----:B------:R-:W-:Y:S05]  /*6cb0*/  @!P2 BRA `(.L_x_12394) ;  /* 0x000000000004a947 */ /* 0x000fea0003800000 */
[----:B------:R-:W-:Y:S01]  /*6cc0*/  BPT.TRAP 0x1 ;  /* 0x000000040000795c */ /* 0x000fe20000300000 */
.L_x_12394:
[----:B------:R-:W-:Y:S01]  /*6cd0*/  IMAD R57, R19, 0x8, R2 ;  /* 0x0000000813397824 */ /* 0x000fe200078e0202 */
[----:B------:R-:W-:Y:S01]  /*6ce0*/  SHF.L.U32 R84, R141, 0x1f, RZ ;  /* 0x0000001f8d547819 */ /* 0x000fe200000006ff */
[----:B------:R-:W-:Y:S01]  /*6cf0*/  BSSY B1, `(.L_x_12395) ;  /* 0x0000004000017945 */ /* 0x000fe20003800000 */
[----:B------:R-:W-:Y:S02]  /*6d00*/  SHF.R.S32.HI R81, RZ, 0x1f, R80 ;  /* 0x0000001fff517819 */ /* 0x000fe40000011450 */
[----:B------:R-:W0:Y:S02]  /*6d10*/  SYNCS.PHASECHK.TRANS64.TRYWAIT P3, [R57+URZ+0x2d890], R84 ;  /* 0x02d89054390075a7 */ /* 0x000e24000806017f */
[----:B0-----:R-:W-:Y:S05]  /*6d20*/  @!P3 BRA `(.L_x_12396) ;  /* 0x000001840048b947 */ /* 0x001fea0003800000 */
.L_x_12638:
[----:B------:R-:W-:Y:S05]  /*6d30*/  BSYNC B1 ;  /* 0x0000000000017941 */ /* 0x000fea0003800000 */
.L_x_12395:
        /* <DEDUP_REMOVED lines=24> */
.L_x_12642:
[----:B------:R-:W-:Y:S05]  /*6ec0*/  @!P3 BRA `(.L_x_12355) ;  /* 0x0000000000a0b947 */ /* 0x000fea0003800000 */
[----:B-1----:R-:W4:Y:S01]  /*6ed0*/  LDL R13, [R1+0x24] ;  /* 0x00002400010d7983 */ /* 0x002f220000100800 */
[----:B------:R-:W-:-:S03]  /*6ee0*/  ULDC UR4, c[0x0][0x2f4] ;  /* 0x0000bd0000047ab9 */ /* 0x000fc60000000800 */
[----:B------:R-:W5:Y:S04]  /*6ef0*/  LDL R12, [R1+0x20] ;  /* 0x00002000010c7983 */ /* 0x000f680000100800 */
[----:B------:R-:W5:Y:S04]  /*6f00*/  LDL R11, [R1+0x14] ;  /* 0x00001400010b7983 */ /* 0x000f680000100800 */
[----:B------:R-:W5:Y:S01]  /*6f10*/  LDL R41, [R1+0x18] ;  /* 0x0000180001297983 */ /* 0x000f620000100800 */
[----:B------:R-:W-:Y:S02]  /*6f20*/  ISETP.GE.AND P5, PT, R16, UR4, PT ;  /* 0x0000000410007c0c */ /* 0x000fe4000bfa6270 */
        /* <DEDUP_REMOVED lines=34> */
.L_x_12355:
[----:B------:R-:W-:Y:S05]  /*7150*/  BSYNC B0 ;  /* 0x0000000000007941 */ /* 0x000fea0003800000 */
.L_x_12346:
        /* <DEDUP_REMOVED lines=16> */
.L_x_12399:
[----:B------:R-:W-:Y:S05]  /*7260*/  BSYNC B0 ;  /* 0x0000000000007941 */ /* 0x000fea0003800000 */
.L_x_12398:
[----:B------:R-:W5:Y:S01]  /*7270*/  SYNCS.PHASECHK.TRANS64.TRYWAIT P2, [R57+URZ+0x2d8b0], R84 ;  /* 0x02d8b054390075a7 */ /* 0x000f62000804017f */
[----:B------:R-:W-:Y:S04]  /*7280*/  BSSY B0, `(.L_x_12400) ;  /* 0x0000002000007945 */ /* 0x000fe80003800000 */
[----:B-----5:R-:W-:Y:S05]  /*7290*/  @!P2 BRA `(.L_x_12401) ;  /* 0x000001800048a947 */ /* 0x020fea0003800000 */
.L_x_12643:
[----:B------:R-:W-:Y:S05]  /*72a0*/  BSYNC B0 ;  /* 0x0000000000007941 */ /* 0x000fea0003800000 */
.L_x_12400:
        /* <DEDUP_REMOVED lines=18> */
[----:B------:R-:W-:-:S03]  /*73d0*/  ISETP.GT.AND P2, PT, R83, R142, PT ;  /* 0x0000008e5300720c */ /* 0x000fc60003f44270 */
[----:B------:R0:W2:Y:S10]  /*73e0*/  SHFL.IDX PT, R37, R12, RZ, 0x1e1f ;  /* 0x001e1fff0c257589 */ /* 0x0000b400000e0000 */
[----:B0-----:R-:W-:Y:S05]  /*73f0*/  @!P2 BRA `(.L_x_12403) ;  /* 0x000000000098a947 */ /* 0x001fea0003800000 */
[----:B------:R-:W3:Y:S01]  /*7400*/  LDL R15, [R1+0x24] ;  /* 0x00002400010f7983 */ /* 0x000ee20000100800 */
[----:B------:R-:W-:-:S03]  /*7410*/  ULDC UR4, c[0x0][0x2f4] ;  /* 0x0000bd0000047ab9 */ /* 0x000fc60000000800 */
[----:B------:R-:W4:Y:S04]  /*7420*/  LDL R14, [R1+0x20] ;  /* 0x00002000010e7983 */ /* 0x000f280000100800 */
[----:B------:R-:W5:Y:S04]  /*7430*/  LDL R42, [R1+0x14] ;  /* 0x00001400012a7983 */ /* 0x000f680000100800 */
[----:B------:R-:W5:Y:S01]  /*7440*/  LDL R41, [R1+0x18] ;  /* 0x0000180001297983 */ /* 0x000f620000100800 */
[----:B------:R-:W-:Y:S02]  /*7450*/  ISETP.GE.AND P5, PT, R16, UR4, PT ;  /* 0x0000000410007c0c */ /* 0x000fe4000bfa6270 */
[----:B------:R-:W-:Y:S01]  /*7460*/  ISETP.GE.AND P4, PT, R136, UR4, PT ;  /* 0x0000000488007c0c */ /* 0x000fe2000bf86270 */
[----:B------:R-:W5:Y:S10]  /*7470*/  LDL R40, [R1+0x1c] ;  /* 0x00001c0001287983 */ /* 0x000f740000100800 */
[----:B-1----:R-:W-:-:S04]  /*7480*/  @!P5 LEA R38, P2, R16, R36, 0x1 ;  /* 0x000000241026d211 */ /* 0x002fc800078408ff */
        /* <DEDUP_REMOVED lines=29> */
.L_x_12403:
[----:B------:R-:W-:Y:S05]  /*7660*/  BSYNC B0 ;  /* 0x0000000000007941 */ /* 0x000fea0003800000 */
.L_x_12402:
        /* <DEDUP_REMOVED lines=21> */
.L_x_12341:
[----:B------:R-:W4:Y:S01]  /*77c0*/  LDL R3, [R1+0x58] ;  /* 0x0000580001037983 */ /* 0x000f220000100800 */
[----:B------:R-:W0:Y:S01]  /*77d0*/  LDC R0, c[0x0][0x448] ;  /* 0x00011200ff007b82 */ /* 0x000e220000000800 */
[----:B------:R-:W-:Y:S01]  /*77e0*/  IMAD.MOV.U32 R94, RZ, RZ, RZ ;  /* 0x000000ffff5e7224 */ /* 0x000fe200078e00ff */
[----:B0-----:R-:W-:-:S13]  /*77f0*/  ISETP.NE.AND P1, PT, R0, 0x1, PT ;  /* 0x000000010000780c */ /* 0x001fda0003f25270 */
[----:B------:R-:W0:Y:S08]  /*7800*/  @P1 LDC R0, c[0x0][0x44c] ;  /* 0x00011300ff001b82 */ /* 0x000e300000000800 */
[----:B------:R-:W1:Y:S01]  /*7810*/  @P1 LDC R5, c[0x0][0x450] ;  /* 0x00011400ff051b82 */ /* 0x000e620000000800 */
[----:B----4-:R-:W-:-:S04]  /*7820*/  VIADD R3, R3, 0xbf ;  /* 0x000000bf03037836 */ /* 0x010fc80000000000 */
[----:B0-----:R-:W-:-:S05]  /*7830*/  @P1 IMAD.HI.U32 R0, R3, R0, RZ ;  /* 0x0000000003001227 */ /* 0x001fca00078e00ff */
[----:B-1----:R-:W-:-:S05]  /*7840*/  @P1 SHF.R.U32.HI R3, RZ, R5, R0 ;  /* 0x00000005ff031219 */ /* 0x002fca0000011600 */
        /* <DEDUP_REMOVED lines=10> */
.L_x_12405:
[----:B------:R-:W-:Y:S04]  /*78f0*/  BSSY B0, `(.L_x_12406) ;  /* 0x0000020000007945 */ /* 0x000fe80003800000 */
[----:B------:R-:W-:Y:S05]  /*7900*/  @!P1 BRA `(.L_x_12407) ;  /* 0x0000000000789947 */ /* 0x000fea0003800000 */
[----:B------:R-:W4:Y:S01]  /*7910*/  LDL R0, [R1+0x70] ;  /* 0x0000700001007983 */ /* 0x000f220000100800 */
[----:B------:R-:W-:Y:S01]  /*7920*/  ULDC UR4, c[0x0][0x9f0] ;  /* 0x00027c0000047ab9 */ /* 0x000fe20000000800 */
[----:B----4-:R-:W-:-:S04]  /*7930*/  ISETP.NE.AND P0, PT, R0, RZ, PT ;  /* 0x000000ff0000720c */ /* 0x010fc80003f05270 */
        /* <DEDUP_REMOVED lines=27> */
.L_x_12407:
[----:B------:R-:W-:Y:S05]  /*7af0*/  BSYNC B0 ;  /* 0x0000000000007941 */ /* 0x000fea0003800000 */
.L_x_12406:
[----:B------:R-:W4:Y:S01]  /*7b00*/  LDL R0, [R1+0x84] ;  /* 0x0000840001007983 */ /* 0x000f220000100800 */
        /* <DEDUP_REMOVED lines=26> */
[----:B----4-:R-:W-:-:S05]  /*7cb0*/  IMAD R0, R0, R94, RZ ;  /* 0x0000005e00007224 */ /* 0x010fca00078e02ff */
        /* <DEDUP_REMOVED lines=8> */
[----:B------:R-:W-:-:S04]  /*7d40*/  SHF.R.S32.HI R40, RZ, 0x1f, R41 ;  /* 0x0000001fff287819 */ /* 0x000fc80000011429 */
[----:B------:R-:W-:-:S04]  /*7d50*/  LEA.HI R13, R40, R41, RZ, 0x7 ;  /* 0x00000029280d7211 */ /* 0x000fc800078f38ff */
[----:B------:R-:W-:Y:S01]  /*7d60*/  SHF.R.S32.HI R13, RZ, 0x7, R13 ;  /* 0x00000007ff0d7819 */ /* 0x000fe2000001140d */
[----:B------:R-:W-:Y:S06]  /*7d70*/  BRA.DIV UR4, `(.L_x_12409) ;  /* 0x0000017604a47947 */ /* 0x000fec000b800000 */
[----:B------:R-:W0:Y:S04]  /*7d80*/  SHFL.IDX PT, R0, R13, RZ, 0x1f ;  /* 0x00001fff0d007589 */ /* 0x000e2800000e0000 */
[----:B0-----:R1:W-:Y:S02]  /*7d90*/  STL [R1+0x28], R0 ;  /* 0x0000280001007387 */ /* 0x0013e40000100800 */
.L_x_12646:
[----:B------:R-:W1:Y:S01]  /*7da0*/  LDL R3, [R1+0x28] ;  /* 0x0000280001037983 */ /* 0x000e620000100800 */
[----:B------:R-:W-:Y:S01]  /*7db0*/  VIADD R4, R2, 0x21800 ;  /* 0x0002180002047836 */ /* 0x000fe20000000000 */
[----:B------:R-:W-:Y:S04]  /*7dc0*/  BSSY B6, `(.L_x_12410) ;  /* 0x000001e000067945 */ /* 0x000fe80003800000 */
[----:B------:R-:W-:Y:S01]  /*7dd0*/  LOP3.LUT P0, RZ, R4, 0x3ff, RZ, 0xc0, !PT ;  /* 0x000003ff04ff7812 */ /* 0x000fe2000780c0ff */
[----:B-1----:R-:W-:-:S05]  /*7de0*/  IMAD.HI R0, R3, 0x55555556, RZ ;  /* 0x5555555603007827 */ /* 0x002fca00078e02ff */
[----:B------:R-:W-:-:S05]  /*7df0*/  LEA.HI R0, R0, R0, RZ, 0x1 ;  /* 0x0000000000007211 */ /* 0x000fca00078f08ff */
[----:B------:R-:W-:-:S04]  /*7e00*/  IMAD R3, R0, -0x3, R3 ;  /* 0xfffffffd00037824 */ /* 0x000fc800078e0203 */
[C---:B------:R-:W-:Y:S02]  /*7e10*/  IMAD R0, R3.reuse, 0x1000, R2 ;  /* 0x0000100003007824 */ /* 0x040fe400078e0202 */
[----:B------:R-:W-:Y:S02]  /*7e20*/  IMAD R3, R3, 0x2000, R4 ;  /* 0x0000200003037824 */ /* 0x000fe400078e0204 */
[----:B------:R-:W-:-:S03]  /*7e30*/  VIADD R0, R0, 0xc400 ;  /* 0x0000c40000007836 */ /* 0x000fc60000000000 */
[----:B------:R-:W-:Y:S02]  /*7e40*/  SHF.R.U32.HI R3, RZ, 0x4, R3 ;  /* 0x00000004ff037819 */ /* 0x000fe40000011603 */
[----:B------:R-:W-:Y:S02]  /*7e50*/  SHF.R.U32.HI R0, RZ, 0x4, R0 ;  /* 0x00000004ff007819 */ /* 0x000fe40000011600 */
[----:B------:R-:W-:Y:S02]  /*7e60*/  LOP3.LUT R3, R3, 0x3fff, RZ, 0xc0, !PT ;  /* 0x00003fff03037812 */ /* 0x000fe400078ec0ff */
[----:B------:R-:W-:-:S03]  /*7e70*/  LOP3.LUT R144, R0, 0x3fff, RZ, 0xc0, !PT ;  /* 0x00003fff00907812 */ /* 0x000fc600078ec0ff */
        /* <DEDUP_REMOVED lines=17> */
[----:B0123-5:R-:W-:Y:S05]  /*7f90*/  CALL.ABS.NOINC R14 ;  /* 0x000000000e007343 */ /* 0x02ffea0003c00000 */
.L_x_12411:
[----:B------:R-:W-:Y:S05]  /*7fa0*/  BSYNC B6 ;  /* 0x0000000000067941 */ /* 0x000fea0003800000 */
.L_x_12410:
        /* <DEDUP_REMOVED lines=8> */
[----:B------:R1:W4:Y:S03]  /*8030*/  SYNCS.PHASECHK.TRANS64.TRYWAIT P0, [R2+URZ+0x2d800], R3 ;  /* 0x02d80003020075a7 */ /* 0x000326000800017f */
[----:B----4-:R-:W-:Y:S05]  /*8040*/  @!P0 NANOSLEEP.SYNCS 0x989680 ;  /* 0x009896800000895d */ /* 0x010fea0003900000 */
[----:B------:R-:W4:Y:S01]  /*8050*/  @!P0 SYNCS.PHASECHK.TRANS64 P0, [R2+URZ+0x2d800], R3 ;  /* 0x02d80003020085a7 */ /* 0x000f22000800007f */
[----:B------:R-:W-:Y:S04]  /*8060*/  BSSY B0, `(.L_x_12413) ;  /* 0x0000006000007945 */ /* 0x000fe80003800000 */
[----:B----4-:R-:W-:Y:S05]  /*8070*/  @P0 BRA `(.L_x_12414) ;  /* 0x0000000000100947 */ /* 0x010fea0003800000 */
.L_x_12415:
[----:B----4-:R4:W0:Y:S02]  /*8080*/  SYNCS.PHASECHK.TRANS64.TRYWAIT P0, [R2+URZ+0x2d800], R3 ;  /* 0x02d80003020075a7 */ /* 0x010824000800017f */
[----:B0-----:R-:W-:Y:S05]  /*8090*/  @!P0 NANOSLEEP.SYNCS 0x989680 ;  /* 0x009896800000895d */ /* 0x001fea0003900000 */
[----:B------:R-:W0:Y:S02]  /*80a0*/  @!P0 SYNCS.PHASECHK.TRANS64 P0, [R2+URZ+0x2d800], R3 ;  /* 0x02d80003020085a7 */ /* 0x000e24000800007f */
[----:B0-----:R-:W-:Y:S05]  /*80b0*/  @!P0 BRA `(.L_x_12415) ;  /* 0xfffffffc00f08947 */ /* 0x001fea000383ffff */
.L_x_12414:
[----:B------:R-:W-:Y:S05]  /*80c0*/  BSYNC B0 ;  /* 0x0000000000007941 */ /* 0x000fea0003800000 */
.L_x_12413:
[----:B------:R-:W-:Y:S05]  /*80d0*/  BRA `(.L_x_12416) ;  /* 0x0000004000847947 */ /* 0x000fea0003800000 */
.L_x_12412:
[----:B------:R-:W-:Y:S01]  /*80e0*/  ULOP3.LUT UP0, URZ, UR42, 0x1bf, URZ, 0xc0, !UPT ;  /* 0x000001bf2a3f7892 */ /* 0x000fe2000f80c03f */
[----:B-----5:R-:W-:Y:S01]  /*80f0*/  SHF.R.S32.HI R0, RZ, 0x1f, R95 ;  /* 0x0000001fff007819 */ /* 0x020fe2000001145f */
[----:B------:R-:W-:Y:S01]  /*8100*/  ULDC.64 UR4, c[0x0][0x3f8] ;  /* 0x0000fe0000047ab9 */ /* 0x000fe20000000a00 */
[----:B------:R-:W-:Y:S01]  /*8110*/  ULDC.64 UR6, c[0x0][0x408] ;  /* 0x0001020000067ab9 */ /* 0x000fe20000000a00 */
[----:B------:R-:W-:Y:S02]  /*8120*/  IMAD.WIDE.U32 R24, R95, UR4, RZ ;  /* 0x000000045f187c25 */ /* 0x000fe4000f8e00ff */
[----:B------:R-:W-:Y:S02]  /*8130*/  PLOP3.LUT P0, PT, PT, PT, UP0, 0x80, 0x0 ;  /* 0x000000000000781c */ /* 0x000fe40003f0f008 */
        /* <DEDUP_REMOVED lines=23> */
[----:B0123--:R-:W-:Y:S05]  /*82b0*/  CALL.ABS.NOINC R14 ;  /* 0x000000000e007343 */ /* 0x00ffea0003c00000 */
.L_x_12417:
[----:B------:R-:W4:Y:S01]  /*82c0*/  LDL R20, [R1+0x58] ;  /* 0x0000580001147983 */ /* 0x000f220000100800 */
[----:B------:R-:W-:Y:S01]  /*82d0*/  ULDC.U8 UR4, c[0x0][0x410] ;  /* 0x0001040000047ab9 */ /* 0x000fe20000000000 */
[----:B------:R-:W-:Y:S01]  /*82e0*/  BSSY B0, `(.L_x_12418) ;  /* 0x00003f8000007945 */ /* 0x000fe20003800000 */
[----:B------:R-:W-:Y:S01]  /*82f0*/  ISETP.NE.AND P0, PT, RZ, UR4, PT ;  /* 0x00000004ff007c0c */ /* 0x000fe2000bf05270 */
[----:B----4-:R-:W-:-:S12]  /*8300*/  IMAD.IADD R9, R142, 0x1, R20 ;  /* 0x000000018e097824 */ /* 0x010fd800078e0214 */
[----:B------:R-:W-:Y:S05]  /*8310*/  @!P0 BRA `(.L_x_12419) ;  /* 0x0000001c00e48947 */ /* 0x000fea0003800000 */
[----:B------:R-:W4:Y:S01]  /*8320*/  LDC R5, c[0x0][0x448] ;  /* 0x00011200ff057b82 */ /* 0x000f220000000800 */
[----:B-1----:R-:W-:Y:S01]  /*8330*/  IMAD.MOV.U32 R3, RZ, RZ, R9 ;  /* 0x000000ffff037224 */ /* 0x002fe200078e0009 */
[----:B------:R-:W-:Y:S01]  /*8340*/  ULDC.64 UR4, c[0x0][0x3f8] ;  /* 0x0000fe0000047ab9 */ /* 0x000fe20000000a00 */
[----:B------:R-:W-:Y:S01]  /*8350*/  ULDC.64 UR6, c[0x0][0x408] ;  /* 0x0001020000067ab9 */ /* 0x000fe20000000a00 */
[----:B------:R-:W-:Y:S02]  /*8360*/  IMAD.MOV.U32 R25, RZ, RZ, R29 ;  /* 0x000000ffff197224 */ /* 0x000fe400078e001d */
[----:B------:R-:W-:Y:S01]  /*8370*/  IMAD.MOV.U32 R27, RZ, RZ, R31 ;  /* 0x000000ffff1b7224 */ /* 0x000fe200078e001f */
[----:B----4-:R-:W-:-:S13]  /*8380*/  ISETP.NE.AND P0, PT, R5, 0x1, PT ;  /* 0x000000010500780c */ /* 0x010fda0003f05270 */
[----:B------:R-:W1:Y:S08]  /*8390*/  @P0 LDC R0, c[0x0][0x44c] ;  /* 0x00011300ff000b82 */ /* 0x000e700000000800 */
[----:B------:R-:W4:Y:S01]  /*83a0*/  @P0 LDC R7, c[0x0][0x450] ;  /* 0x00011400ff070b82 */ /* 0x000f220000000800 */
[----:B-1----:R-:W-:-:S05]  /*83b0*/  @P0 IMAD.HI.U32 R0, R9, R0, RZ ;  /* 0x0000000009000227 */ /* 0x002fca00078e00ff */
[----:B----4-:R-:W-:-:S04]  /*83c0*/  @P0 SHF.R.U32.HI R3, RZ, R7, R0 ;  /* 0x00000007ff030219 */ /* 0x010fc80000011600 */
        /* <DEDUP_REMOVED lines=17> */
[----:B------:R1:W4:Y:S04]  /*84e0*/  SHFL.IDX PT, R3, R13, RZ, 0x1e1f ;  /* 0x001e1fff0d037589 */ /* 0x00032800000e0000 */
[----:B------:R-:W0:Y:S04]  /*84f0*/  SHFL.IDX PT, R38, R38, RZ, 0x1e1f ;  /* 0x001e1fff26267589 */ /* 0x000e2800000e0000 */
[----:B------:R-:W0:Y:S04]  /*8500*/  SHFL.IDX PT, R0, R0, RZ, 0x1e1f ;  /* 0x001e1fff00007589 */ /* 0x000e2800000e0000 */
[----:B-1----:R-:W0:Y:S02]  /*8510*/  SHFL.IDX PT, R39, R39, RZ, 0x1e1f ;  /* 0x001e1fff27277589 */ /* 0x002e2400000e0000 */
.L_x_12652:
[----:B------:R-:W5:Y:S01]  /*8520*/  LDL R4, [R1+0x4c] ;  /* 0x00004c0001047983 */ /* 0x000f620000100800 */
[----:B------:R-:W-:Y:S01]  /*8530*/  BSSY B1, `(.L_x_12421) ;  /* 0x000005f000017945 */ /* 0x000fe20003800000 */
[----:B------:R-:W-:Y:S02]  /*8540*/  CS2R R34, SRZ ;  /* 0x0000000000227805 */ /* 0x000fe4000001ff00 */
[----:B------:R-:W-:Y:S02]  /*8550*/  CS2R R30, SRZ ;  /* 0x00000000001e7805 */ /* 0x000fe4000001ff00 */
[----:B------:R-:W-:Y:S02]  /*8560*/  CS2R R26, SRZ ;  /* 0x00000000001a7805 */ /* 0x000fe4000001ff00 */
[----:B------:R-:W-:Y:S02]  /*8570*/  CS2R R20, SRZ ;  /* 0x0000000000147805 */ /* 0x000fe4000001ff00 */
[----:B------:R-:W-:-:S02]  /*8580*/  CS2R R12, SRZ ;  /* 0x00000000000c7805 */ /* 0x000fc4000001ff00 */
[----:B--2---:R-:W-:Y:S02]  /*8590*/  CS2R R36, SRZ ;  /* 0x0000000000247805 */ /* 0x004fe4000001ff00 */
[----:B------:R-:W-:Y:S02]  /*85a0*/  CS2R R32, SRZ ;  /* 0x0000000000207805 */ /* 0x000fe4000001ff00 */
[----:B------:R-:W-:Y:S02]  /*85b0*/  CS2R R28, SRZ ;  /* 0x00000000001c7805 */ /* 0x000fe4000001ff00 */
[----:B------:R-:W-:Y:S02]  /*85c0*/  CS2R R24, SRZ ;  /* 0x0000000000187805 */ /* 0x000fe4000001ff00 */
[----:B0-----:R-:W-:Y:S02]  /*85d0*/  CS2R R14, SRZ ;  /* 0x00000000000e7805 */ /* 0x001fe4000001ff00 */
[----:B------:R-:W-:Y:S01]  /*85e0*/  CS2R R10, SRZ ;  /* 0x00000000000a7805 */ /* 0x000fe2000001ff00 */
[----:B-----5:R-:W-:-:S04]  /*85f0*/  IMAD R4, R4, R5, RZ ;  /* 0x0000000504047224 */ /* 0x020fc800078e02ff */
[----:B------:R-:W-:Y:S01]  /*8600*/  IMAD R97, R97, -0xc0, R4 ;  /* 0xffffff4061617824 */ /* 0x000fe200078e0204 */
[----:B------:R-:W-:Y:S02]  /*8610*/  ISETP.GE.AND P0, PT, R9, R4, PT ;  /* 0x000000040900720c */ /* 0x000fe40003f06270 */
[----:B------:R-:W-:-:S11]  /*8620*/  CS2R R8, SRZ ;  /* 0x0000000000087805 */ /* 0x000fd6000001ff00 */
[----:B------:R-:W-:Y:S05]  /*8630*/  @P0 BRA `(.L_x_12422) ;  /* 0x0000000400380947 */ /* 0x000fea0003800000 */
[----:B------:R-:W2:Y:S01]  /*8640*/  LDL R48, [R1+0x44] ;  /* 0x0000440001307983 */ /* 0x000ea20000100800 */
[----:B------:R-:W-:-:S03]  /*8650*/  ULDC UR4, c[0x0][0x3f4] ;  /* 0x0000fd0000047ab9 */ /* 0x000fc60000000800 */
[----:B------:R-:W3:Y:S04]  /*8660*/  LDL R47, [R1+0x3c] ;  /* 0x00003c00012f7983 */ /* 0x000ee80000100800 */
[----:B------:R-:W4:Y:S04]  /*8670*/  LDL R46, [R1+0x40] ;  /* 0x00004000012e7983 */ /* 0x000f280000100800 */
[----:B------:R-:W4:Y:S04]  /*8680*/  LDL R43, [R1+0x38] ;  /* 0x00003800012b7983 */ /* 0x000f280000100800 */
[----:B------:R-:W4:Y:S04]  /*8690*/  LDL.64 R44, [R1] ;  /* 0x00000000012c7983 */ /* 0x000f280000100a00 */
        /* <DEDUP_REMOVED lines=15> */
[CC--:B------:R-:W-:Y:S02]  /*8790*/  @!P3 IADD3 R26, P4, R38.reuse, R24.reuse, RZ ;  /* 0x00000018261ab210 */ /* 0x0c0fe40007f9e0ff */
        /* <DEDUP_REMOVED lines=56> */
.L_x_12422:
[----:B------:R-:W-:Y:S05]  /*8b20*/  BSYNC B1 ;  /* 0x0000000000017941 */ /* 0x000fea0003800000 */
.L_x_12421:
[----:B------:R-:W-:Y:S01]  /*8b30*/  ULEA.HI UR4, UR37, UR37, URZ, 0x1 ;  /* 0x0000002525047291 */ /* 0x000fe2000f8f083f */
[----:B----45:R-:W-:Y:S01]  /*8b40*/  IMAD.MOV.U32 R3, RZ, RZ, R35 ;  /* 0x000000ffff037224 */ /* 0x030fe200078e0023 */
[----:B------:R-:W-:Y:S01]  /*8b50*/  VIMNMX R97, R97, 0xc0, PT ;  /* 0x000000c061617848 */ /* 0x000fe20003fe0100 */
[----:B------:R-:W-:Y:S01]  /*8b60*/  IMAD.MOV.U32 R0, RZ, RZ, R34 ;  /* 0x000000ffff007224 */ /* 0x000fe200078e0022 */
[----:B------:R-:W-:Y:S01]  /*8b70*/  ULOP3.LUT UR4, UR4, 0xfffffffe, URZ, 0xc0, !UPT ;  /* 0xfffffffe04047892 */ /* 0x000fe2000f8ec03f */
[----:B0-----:R-:W-:Y:S01]  /*8b80*/  IMAD.MOV.U32 R4, RZ, RZ, R30 ;  /* 0x000000ffff047224 */ /* 0x001fe200078e001e */
        /* <DEDUP_REMOVED lines=9> */
[----:B---3--:R-:W-:Y:S01]  /*8c20*/  PRMT R57, R0, 0x7610, R57 ;  /* 0x0000761000397816 */ /* 0x008fe20000000039 */
        /* <DEDUP_REMOVED lines=39> */
.L_x_12653:
[----:B------:R-:W-:Y:S05]  /*8ea0*/  BSYNC B1 ;  /* 0x0000000000017941 */ /* 0x000fea0003800000 */
.L_x_12423:
[----:B------:R-:W-:Y:S02]  /*8eb0*/  PRMT R42, R0, 0x7610, R42 ;  /* 0x00007610002a7816 */ /* 0x000fe4000000002a */
[----:B------:R-:W-:Y:S01]  /*8ec0*/  PRMT R43, R4, 0x7610, R43 ;  /* 0x00007610042b7816 */ /* 0x000fe2000000002b */
[----:B------:R-:W-:Y:S06]  /*8ed0*/  @P1 BRA `(.L_x_12425) ;  /* 0x0000003000e01947 */ /* 0x000fec0003800000 */
[----:B------:R-:W2:Y:S01]  /*8ee0*/  LDL.64 R66, [R1] ;  /* 0x0000000001427983 */ /* 0x000ea20000100a00 */
        /* <DEDUP_REMOVED lines=70> */
.L_x_12427:
[----:B------:R-:W-:Y:S05]  /*9350*/  BSYNC B1 ;  /* 0x0000000000017941 */ /* 0x000fea0003800000 */
.L_x_12426:
[----:B------:R-:W-:Y:S01]  /*9360*/  BSSY B1, `(.L_x_12428) ;  /* 0x0000031000017945 */ /* 0x000fe20003800000 */
[----:B------:R-:W-:-:S03]  /*9370*/  @P0 VIADD R0, R3, 0xffffffe0 ;  /* 0xffffffe003000836 */ /* 0x000fc60000000000 */
        /* <DEDUP_REMOVED lines=47> */
.L_x_12429:
[----:B------:R-:W-:Y:S05]  /*9670*/  BSYNC B1 ;  /* 0x0000000000017941 */ /* 0x000fea0003800000 */
.L_x_12428:
        /* <DEDUP_REMOVED lines=48> */
.L_x_12431:
[----:B------:R-:W-:Y:S05]  /*9980*/  BSYNC B1 ;  /* 0x0000000000017941 */ /* 0x000fea0003800000 */
.L_x_12430:
        /* <DEDUP_REMOVED lines=48> */
.L_x_12433:
[----:B------:R-:W-:Y:S05]  /*9c90*/  BSYNC B1 ;  /* 0x0000000000017941 */ /* 0x000fea0003800000 */
.L_x_12432:
        /* <DEDUP_REMOVED lines=48> */
.L_x_12435:
[----:B------:R-:W-:Y:S05]  /*9fa0*/  BSYNC B1 ;  /* 0x0000000000017941 */ /* 0x000fea0003800000 */
.L_x_12434:
        /* <DEDUP_REMOVED lines=48> */
.L_x_12419:
[----:B------:R-:W4:Y:S01]  /*a2b0*/  LDC R10, c[0x0][0x448] ;  /* 0x00011200ff0a7b82 */ /* 0x000f220000000800 */
[----:B-1----:R-:W-:Y:S01]  /*a2c0*/  IMAD.MOV.U32 R3, RZ, RZ, R9 ;  /* 0x000000ffff037224 */ /* 0x002fe200078e0009 */
[----:B------:R-:W-:Y:S01]  /*a2d0*/  ULDC.64 UR4, c[0x0][0x3f8] ;  /* 0x0000fe0000047ab9 */ /* 0x000fe20000000a00 */
[----:B------:R-:W-:Y:S01]  /*a2e0*/  ULDC.64 UR6, c[0x0][0x408] ;  /* 0x0001020000067ab9 */ /* 0x000fe20000000a00 */
[----:B------:R-:W-:Y:S02]  /*a2f0*/  IMAD.MOV.U32 R4, RZ, RZ, R24 ;  /* 0x000000ffff047224 */ /* 0x000fe400078e0018 */
[----:B------:R-:W-:Y:S02]  /*a300*/  IMAD.MOV.U32 R6, RZ, RZ, R26 ;  /* 0x000000ffff067224 */ /* 0x000fe400078e001a */
[----:B------:R-:W-:Y:S01]  /*a310*/  IMAD.MOV.U32 R7, RZ, RZ, R31 ;  /* 0x000000ffff077224 */ /* 0x000fe200078e001f */
[----:B----4-:R-:W-:-:S13]  /*a320*/  ISETP.NE.AND P0, PT, R10, 0x1, PT ;  /* 0x000000010a00780c */ /* 0x010fda0003f05270 */
[----:B------:R-:W1:Y:S08]  /*a330*/  @P0 LDC R0, c[0x0][0x44c] ;  /* 0x00011300ff000b82 */ /* 0x000e700000000800 */
[----:B------:R-:W4:Y:S01]  /*a340*/  @P0 LDC R5, c[0x0][0x450] ;  /* 0x00011400ff050b82 */ /* 0x000f220000000800 */
[----:B-1----:R-:W-:-:S05]  /*a350*/  @P0 IMAD.HI.U32 R0, R9, R0, RZ ;  /* 0x0000000009000227 */ /* 0x002fca00078e00ff */
[----:B----4-:R-:W-:Y:S01]  /*a360*/  @P0 SHF.R.U32.HI R3, RZ, R5, R0 ;  /* 0x00000005ff030219 */ /* 0x010fe20000011600 */
        /* <DEDUP_REMOVED lines=8> */
[----:B--2---:R-:W-:Y:S01]  /*a3f0*/  IMAD R37, R3, UR7, R0 ;  /* 0x0000000703257c24 */ /* 0x004fe2000f8e0200 */
        /* <DEDUP_REMOVED lines=10> */
[----:B------:R-:W4:Y:S04]  /*a4a0*/  SHFL.IDX PT, R3, R3, RZ, 0x1e1f ;  /* 0x001e1fff03037589 */ /* 0x000f2800000e0000 */
[----:B------:R-:W0:Y:S04]  /*a4b0*/  SHFL.IDX PT, R37, R37, RZ, 0x1e1f ;  /* 0x001e1fff25257589 */ /* 0x000e2800000e0000 */
[----:B-1----:R-:W0:Y:S02]  /*a4c0*/  SHFL.IDX PT, R38, R38, RZ, 0x1e1f ;  /* 0x001e1fff26267589 */ /* 0x002e2400000e0000 */
.L_x_12659:
[----:B------:R-:W5:Y:S01]  /*a4d0*/  LDL R4, [R1+0x4c] ;  /* 0x00004c0001047983 */ /* 0x000f620000100800 */
[----:B------:R-:W-:Y:S01]  /*a4e0*/  BSSY B1, `(.L_x_12437) ;  /* 0x000003b000017945 */ /* 0x000fe20003800000 */
[----:B------:R-:W-:Y:S02]  /*a4f0*/  CS2R R6, SRZ ;  /* 0x0000000000067805 */ /* 0x000fe4000001ff00 */
[----:B------:R-:W-:Y:S02]  /*a500*/  CS2R R12, SRZ ;  /* 0x00000000000c7805 */ /* 0x000fe4000001ff00 */
[----:B0-----:R-:W-:Y:S02]  /*a510*/  CS2R R14, SRZ ;  /* 0x00000000000e7805 */ /* 0x001fe4000001ff00 */
[----:B------:R-:W-:Y:S02]  /*a520*/  CS2R R24, SRZ ;  /* 0x0000000000187805 */ /* 0x000fe4000001ff00 */
[----:B------:R-:W-:-:S02]  /*a530*/  CS2R R26, SRZ ;  /* 0x00000000001a7805 */ /* 0x000fc4000001ff00 */
[----:B------:R-:W-:Y:S02]  /*a540*/  CS2R R28, SRZ ;  /* 0x00000000001c7805 */ /* 0x000fe4000001ff00 */
[----:B------:R-:W-:Y:S02]  /*a550*/  CS2R R30, SRZ ;  /* 0x00000000001e7805 */ /* 0x000fe4000001ff00 */
[----:B------:R-:W-:Y:S02]  /*a560*/  CS2R R32, SRZ ;  /* 0x0000000000207805 */ /* 0x000fe4000001ff00 */
[----:B------:R-:W-:Y:S01]  /*a570*/  CS2R R34, SRZ ;  /* 0x0000000000227805 */ /* 0x000fe2000001ff00 */
[----:B-----5:R-:W-:Y:S01]  /*a580*/  IMAD R10, R4, R10, RZ ;  /* 0x0000000a040a7224 */ /* 0x020fe200078e02ff */
[----:B------:R-:W-:-:S03]  /*a590*/  CS2R R4, SRZ ;  /* 0x0000000000047805 */ /* 0x000fc6000001ff00 */
[----:B------:R-:W-:Y:S01]  /*a5a0*/  IMAD R97, R97, -0xc0, R10 ;  /* 0xffffff4061617824 */ /* 0x000fe200078e020a */
[----:B------:R-:W-:Y:S02]  /*a5b0*/  ISETP.GE.AND P0, PT, R9, R10, PT ;  /* 0x0000000a0900720c */ /* 0x000fe40003f06270 */
[----:B------:R-:W-:Y:S02]  /*a5c0*/  CS2R R8, SRZ ;  /* 0x0000000000087805 */ /* 0x000fe4000001ff00 */
[----:B------:R-:W-:-:S09]  /*a5d0*/  CS2R R10, SRZ ;  /* 0x00000000000a7805 */ /* 0x000fd2000001ff00 */
[----:B------:R-:W-:Y:S05]  /*a5e0*/  @P0 BRA `(.L_x_12438) ;  /* 0x0000000000a80947 */ /* 0x000fea0003800000 */
[----:B------:R-:W3:Y:S04]  /*a5f0*/  LDL R21, [R1+0x14] ;  /* 0x0000140001157983 */ /* 0x000ee80000100800 */
[----:B------:R-:W3:Y:S01]  /*a600*/  LDL R20, [R1+0x18] ;  /* 0x0000180001147983 */ /* 0x000ee20000100800 */
        /* <DEDUP_REMOVED lines=19> */
[----:B---3--:R-:W-:-:S02]  /*a740*/  @!P3 IMAD.SHL.U32 R13, R21, 0x8, RZ ;  /* 0x00000008150db824 */ /* 0x008fc400078e00ff */
        /* <DEDUP_REMOVED lines=20> */
.L_x_12438:
[----:B------:R-:W-:Y:S05]  /*a890*/  BSYNC B1 ;  /* 0x0000000000017941 */ /* 0x000fea0003800000 */
.L_x_12437:
[----:B------:R-:W-:Y:S01]  /*a8a0*/  ULEA.HI UR4, UR37, UR37, URZ, 0x1 ;  /* 0x0000002525047291 */ /* 0x000fe2000f8f083f */
[----:B----45:R-:W-:Y:S01]  /*a8b0*/  IMAD.MOV.U32 R3, RZ, RZ, R5 ;  /* 0x000000ffff037224 */ /* 0x030fe200078e0005 */
[----:B------:R-:W-:Y:S01]  /*a8c0*/  VIMNMX R97, R97, 0xc0, PT ;  /* 0x000000c061617848 */ /* 0x000fe20003fe0100 */
[----:B-1----:R-:W-:Y:S01]  /*a8d0*/  IMAD.MOV.U32 R20, RZ, RZ, R6 ;  /* 0x000000ffff147224 */ /* 0x002fe200078e0006 */
[----:B------:R-:W-:Y:S01]  /*a8e0*/  ULOP3.LUT UR4, UR4, 0xfffffffe, URZ, 0xc0, !UPT ;  /* 0xfffffffe04047892 */ /* 0x000fe2000f8ec03f */
[----:B--2---:R-:W-:Y:S01]  /*a8f0*/  IMAD.MOV.U32 R0, RZ, RZ, R4 ;  /* 0x000000ffff007224 */ /* 0x004fe200078e0004 */
[----:B------:R-:W-:Y:S01]  /*a900*/  BSSY B1, `(.L_x_12439) ;  /* 0x0000032000017945 */ /* 0x000fe20003800000 */
        /* <DEDUP_REMOVED lines=17> */
[----:B---3--:R-:W-:Y:S01]  /*aa20*/  PRMT R57, R0, 0x7610, R57 ;  /* 0x0000761000397816 */ /* 0x008fe20000000039 */
        /* <DEDUP_REMOVED lines=31> */
.L_x_12660:
[----:B------:R-:W-:Y:S05]  /*ac20*/  BSYNC B1 ;  /* 0x0000000000017941 */ /* 0x000fea0003800000 */
.L_x_12439:
        /* <DEDUP_REMOVED lines=20> */
[----:B------:R-:W-:Y:S02]  /*ad70*/  SHF.R.U64 R24, R6, 0x10, R7 ;  /* 0x0000001006187819 */ /* 0x000fe40000001207 */
[----:B------:R-:W-:Y:S02]  /*ad80*/  PRMT R59, R52, 0x5410, R59 ;  /* 0x00005410343b7816 */ /* 0x000fe4000000003b */
[----:B------:R-:W-:Y:S02]  /*ad90*/  SHF.R.U32.HI R4, RZ, 0x10, R7 ;  /* 0x00000010ff047819 */ /* 0x000fe40000011607 */
[----:B------:R-:W-:Y:S01]  /*ada0*/  SHF.R.U32.HI R50, RZ, 0x10, R5 ;  /* 0x00000010ff327819 */ /* 0x000fe20000011605 */
[----:B------:R-:W-:Y:S01]  /*adb0*/  IMAD.U32 R70, R59, 0x10000, RZ ;  /* 0x000100003b467824 */ /* 0x000fe200078e00ff */
[----:B------:R-:W-:Y:S02]  /*adc0*/  PRMT R53, R62, 0x5410, R53 ;  /* 0x000054103e357816 */ /* 0x000fe40000000035 */
[----:B------:R-:W-:-:S02]  /*add0*/  PRMT R6, R65, 0x5410, R25 ;  /* 0x0000541041067816 */ /* 0x000fc40000000019 */
[----:B------:R-:W-:Y:S01]  /*ade0*/  PRMT R7, R21, 0x5432, R24 ;  /* 0x0000543215077816 */ /* 0x000fe20000000018 */
[----:B------:R-:W-:Y:S01]  /*adf0*/  IMAD.U32 R68, R53, 0x10000, RZ ;  /* 0x0001000035447824 */ /* 0x000fe200078e00ff */
[----:B------:R-:W-:Y:S02]  /*ae00*/  PRMT R51, R64, 0x5410, R51 ;  /* 0x0000541040337816 */ /* 0x000fe40000000033 */
[----:B------:R-:W-:Y:S02]  /*ae10*/  SHF.R.U32.HI R26, RZ, 0x10, R27 ;  /* 0x00000010ff1a7819 */ /* 0x000fe4000001161b */
[----:B------:R-:W-:Y:S02]  /*ae20*/  PRMT R50, R20, 0x5432, R50 ;  /* 0x0000543214327816 */ /* 0x000fe40000000032 */
[----:B------:R-:W-:Y:S02]  /*ae30*/  PRMT R5, R45, 0x5432, R26 ;  /* 0x000054322d057816 */ /* 0x000fe4000000001a */
[----:B------:R-:W-:Y:S01]  /*ae40*/  PRMT R4, R44, 0x5432, R4 ;  /* 0x000054322c047816 */ /* 0x000fe20000000004 */
[----:B------:R-:W-:Y:S01]  /*ae50*/  IMAD.U32 R71, R50, 0x10000, RZ ;  /* 0x0001000032477824 */ /* 0x000fe200078e00ff */
        /* <DEDUP_REMOVED lines=24> */
[C---:B------:R-:W-:Y:S01]  /*afe0*/  FMUL.FTZ R72, R39.reuse, R70 ;  /* 0x0000004627487220 */ /* 0x040fe20000410000 */
[----:B------:R-:W-:Y:S01]  /*aff0*/  FMUL.FTZ R74, R39, R68 ;  /* 0x00000044274a7220 */ /* 0x000fe20000410000 */
[----:B------:R-:W-:Y:S01]  /*b000*/  IMAD.U32 R37, R42, 0x10000, RZ ;  /* 0x000100002a257824 */ /* 0x000fe200078e00ff */
[C---:B------:R-:W-:Y:S01]  /*b010*/  LOP3.LUT R42, R43.reuse, 0xffff0000, RZ, 0xc0, !PT ;  /* 0xffff00002b2a7812 */ /* 0x040fe200078ec0ff */
[----:B------:R-:W-:-:S02]  /*b020*/  IMAD.U32 R67, R43, 0x10000, RZ ;  /* 0x000100002b437824 */ /* 0x000fc400078e00ff */
[----:B------:R-:W-:Y:S01]  /*b030*/  FFMA.FTZ R39, R65, R68, -R72 ;  /* 0x0000004441277223 */ /* 0x000fe20000010848 */
[----:B------:R-:W-:Y:S01]  /*b040*/  LOP3.LUT R40, R41, 0xffff0000, RZ, 0xc0, !PT ;  /* 0xffff000029287812 */ /* 0x000fe200078ec0ff */
[----:B------:R-:W-:Y:S02]  /*b050*/  IMAD.U32 R43, R51, 0x10000, RZ ;  /* 0x00010000332b7824 */ /* 0x000fe400078e00ff */
[----:B------:R-:W-:Y:S01]  /*b060*/  FMUL.FTZ R69, R66, R71 ;  /* 0x0000004742457220 */ /* 0x000fe20000410000 */
[----:B------:R-:W-:Y:S02]  /*b070*/  IMAD.U32 R68, R4, 0x10000, RZ ;  /* 0x0001000004447824 */ /* 0x000fe400078e00ff */
[----:B------:R-:W-:Y:S01]  /*b080*/  FFMA.FTZ R41, R65, R70, R74 ;  /* 0x0000004641297223 */ /* 0x000fe2000001004a */
[----:B------:R-:W-:Y:S02]  /*b090*/  IMAD.U32 R65, R5, 0x10000, RZ ;  /* 0x0001000005417824 */ /* 0x000fe400078e00ff */
[-C--:B------:R-:W-:Y:S01]  /*b0a0*/  FMUL.FTZ R73, R66, R43.reuse ;  /* 0x0000002b42497220 */ /* 0x080fe20000410000 */
[-C--:B------:R-:W-:Y:S01]  /*b0b0*/  FMUL.FTZ R75, R67, R68.reuse ;  /* 0x00000044434b7220 */ /* 0x080fe20000410000 */
[----:B------:R-:W-:Y:S01]  /*b0c0*/  FFMA.FTZ R43, R62, R43, -R69 ;  /* 0x0000002b3e2b7223 */ /* 0x000fe20000010845 */
[----:B------:R-:W-:Y:S01]  /*b0d0*/  LOP3.LUT R69, R59, 0xffff0000, RZ, 0xc0, !PT ;  /* 0xffff00003b457812 */ /* 0x000fe200078ec0ff */
[-C--:B------:R-:W-:Y:S01]  /*b0e0*/  FMUL.FTZ R67, R67, R65.reuse ;  /* 0x0000004143437220 */ /* 0x080fe20000410000 */
[----:B------:R-:W-:Y:S01]  /*b0f0*/  FFMA.FTZ R59, R64, R65, -R75 ;  /* 0x00000041403b7223 */ /* 0x000fe2000001084b */
[----:B------:R-:W-:Y:S01]  /*b100*/  LOP3.LUT R65, R53, 0xffff0000, RZ, 0xc0, !PT ;  /* 0xffff000035417812 */ /* 0x000fe200078ec0ff */
[----:B------:R-:W-:Y:S01]  /*b110*/  FFMA.FTZ R62, R62, R71, R73 ;  /* 0x000000473e3e7223 */ /* 0x000fe20000010049 */
[----:B------:R-:W-:Y:S01]  /*b120*/  FFMA.FTZ R53, R64, R68, R67 ;  /* 0x0000004440357223 */ /* 0x000fe20000010043 */
[C---:B------:R-:W-:Y:S01]  /*b130*/  FMUL.FTZ R71, R52.reuse, R69 ;  /* 0x0000004534477220 */ /* 0x040fe20000410000 */
        /* <DEDUP_REMOVED lines=8> */
[C---:B------:R-:W-:Y:S01]  /*b1c0*/  FMUL.FTZ R68, R37.reuse, R52 ;  /* 0x0000003425447220 */ /* 0x040fe20000410000 */
[----:B------:R-:W-:Y:S01]  /*b1d0*/  FFMA.FTZ R67, R36, R67, R66 ;  /* 0x0000004324437223 */ /* 0x000fe20000010042 */
[----:B------:R-:W-:Y:S01]  /*b1e0*/  LOP3.LUT R6, R6, 0xffff0000, RZ, 0xc0, !PT ;  /* 0xffff000006067812 */ /* 0x000fe200078ec0ff */
[----:B------:R-:W-:Y:S01]  /*b1f0*/  FFMA.FTZ R40, R36, R51, -R65 ;  /* 0x0000003324287223 */ /* 0x000fe20000010841 */
[-C--:B------:R-:W-:Y:S01]  /*b200*/  FMUL.FTZ R36, R37, R50.reuse ;  /* 0x0000003225247220 */ /* 0x080fe20000410000 */
[----:B------:R-:W-:Y:S01]  /*b210*/  LOP3.LUT R7, R7, 0xffff0000, RZ, 0xc0, !PT ;  /* 0xffff000007077812 */ /* 0x000fe200078ec0ff */
[C---:B------:R-:W-:Y:S01]  /*b220*/  FFMA.FTZ R68, R25.reuse, R50, -R68 ;  /* 0x0000003219447223 */ /* 0x040fe20000010844 */
[----:B------:R-:W-:Y:S01]  /*b230*/  LOP3.LUT R37, R4, 0xffff0000, RZ, 0xc0, !PT ;  /* 0xffff000004257812 */ /* 0x000fe200078ec0ff */
[----:B------:R-:W-:Y:S01]  /*b240*/  FFMA.FTZ R36, R25, R52, R36 ;  /* 0x0000003419247223 */ /* 0x000fe20000010024 */
[----:B------:R-:W-:Y:S01]  /*b250*/  LOP3.LUT R5, R5, 0xffff0000, RZ, 0xc0, !PT ;  /* 0xffff000005057812 */ /* 0x000fe200078ec0ff */
[CC--:B------:R-:W-:Y:S01]  /*b260*/  FMUL.FTZ R4, R27.reuse, R6.reuse ;  /* 0x000000061b047220 */ /* 0x0c0fe20000410000 */
[----:B------:R-:W-:Y:S01]  /*b270*/  FMUL.FTZ R25, R27, R7 ;  /* 0x000000071b197220 */ /* 0x000fe20000410000 */
[----:B------:R-:W-:Y:S01]  /*b280*/  FMUL.FTZ R51, R42, R37 ;  /* 0x000000252a337220 */ /* 0x000fe20000410000 */
[----:B------:R-:W-:Y:S01]  /*b290*/  FFMA.FTZ R26, R26, R69, R73 ;  /* 0x000000451a1a7223 */ /* 0x000fe20000010049 */
        /* <DEDUP_REMOVED lines=15> */
.L_x_12442:
[----:B------:R-:W-:Y:S05]  /*b390*/  BSYNC B1 ;  /* 0x0000000000017941 */ /* 0x000fea0003800000 */
.L_x_12441:
[----:B------:R-:W-:Y:S04]  /*b3a0*/  BSSY B1, `(.L_x_12443) ;  /* 0x0000075000017945 */ /* 0x000fe80003800000 */
[----:B------:R-:W-:Y:S05]  /*b3b0*/  @P1 BRA `(.L_x_12444) ;  /* 0x0000000400cc1947 */ /* 0x000fea0003800000 */
[----:B0-----:R-:W2:Y:S04]  /*b3c0*/  LDL R6, [R1+0x3c] ;  /* 0x00003c0001067983 */ /* 0x001ea80000100800 */
[----:B------:R-:W2:Y:S04]  /*b3d0*/  LDL.64 R4, [R1] ;  /* 0x0000000001047983 */ /* 0x000ea80000100a00 */
[----:B------:R-:W3:Y:S01]  /*b3e0*/  LDL R0, [R1+0x14] ;  /* 0x0000140001007983 */ /* 0x000ee20000100800 */
[----:B------:R-:W-:Y:S02]  /*b3f0*/  SHF.R.U64 R40, R28, 0x10, R29 ;  /* 0x000000101c287819 */ /* 0x000fe4000000121d */
[----:B------:R-:W-:-:S02]  /*b400*/  SHF.R.U64 R28, R8, 0x10, R9 ;  /* 0x00000010081c7819 */ /* 0x000fc40000001209 */
[----:B------:R-:W-:Y:S02]  /*b410*/  SHF.R.U32.HI R9, RZ, 0x10, R9 ;  /* 0x00000010ff097819 */ /* 0x000fe40000011609 */
[----:B------:R-:W-:Y:S02]  /*b420*/  SHF.R.U64 R8, R10, 0x10, R11 ;  /* 0x000000100a087819 */ /* 0x000fe4000000120b */
[----:B------:R-:W-:Y:S02]  /*b430*/  PRMT R55, R55, 0x5410, R28 ;  /* 0x0000541037377816 */ /* 0x000fe4000000001c */
[----:B------:R-:W-:Y:S02]  /*b440*/  SHF.R.U32.HI R38, RZ, 0x10, R29 ;  /* 0x00000010ff267819 */ /* 0x000fe4000001161d */
[----:B------:R-:W-:Y:S01]  /*b450*/  SHF.R.U64 R29, R30, 0x10, R31 ;  /* 0x000000101e1d7819 */ /* 0x000fe2000000121f */
[----:B------:R-:W-:Y:S01]  /*b460*/  IMAD.U32 R39, R55, 0x10000, RZ ;  /* 0x0001000037277824 */ /* 0x000fe200078e00ff */
[----:B------:R-:W-:-:S02]  /*b470*/  SHF.R.U32.HI R11, RZ, 0x10, R11 ;  /* 0x00000010ff0b7819 */ /* 0x000fc4000001160b */
[----:B------:R-:W-:Y:S02]  /*b480*/  PRMT R63, R63, 0x5410, R40 ;  /* 0x000054103f3f7816 */ /* 0x000fe40000000028 */
[----:B------:R-:W-:Y:S02]  /*b490*/  PRMT R56, R56, 0x5410, R9 ;  /* 0x0000541038387816 */ /* 0x000fe40000000009 */
[----:B------:R-:W-:Y:S02]  /*b4a0*/  PRMT R57, R57, 0x5410, R8 ;  /* 0x0000541039397816 */ /* 0x000fe40000000008 */
[----:B------:R-:W-:Y:S01]  /*b4b0*/  SHF.R.U32.HI R31, RZ, 0x10, R31 ;  /* 0x00000010ff1f7819 */ /* 0x000fe2000001161f */
[----:B------:R-:W-:Y:S01]  /*b4c0*/  IMAD.U32 R41, R56, 0x10000, RZ ;  /* 0x0001000038297824 */ /* 0x000fe200078e00ff */
[----:B------:R-:W-:Y:S01]  /*b4d0*/  PRMT R61, R61, 0x5410, R38 ;  /* 0x000054103d3d7816 */ /* 0x000fe20000000026 */
[----:B------:R-:W-:Y:S01]  /*b4e0*/  IMAD.U32 R38, R63, 0x10000, RZ ;  /* 0x000100003f267824 */ /* 0x000fe200078e00ff */
[----:B------:R-:W-:-:S02]  /*b4f0*/  PRMT R60, R60, 0x5410, R29 ;  /* 0x000054103c3c7816 */ /* 0x000fc4000000001d */
[----:B------:R-:W-:Y:S02]  /*b500*/  PRMT R54, R54, 0x5410, R11 ;  /* 0x0000541036367816 */ /* 0x000fe4000000000b */
[----:B------:R-:W-:Y:S02]  /*b510*/  PRMT R58, R58, 0x5410, R31 ;  /* 0x000054103a3a7816 */ /* 0x000fe4000000001f */
        /* <DEDUP_REMOVED lines=43> */
[C---:B------:R-:W-:Y:S01]  /*b7d0*/  FFMA.FTZ R8, R9.reuse, R38, -R40 ;  /* 0x0000002609087223 */ /* 0x040fe20000010828 */
[----:B------:R-:W-:Y:S01]  /*b7e0*/  FMUL.FTZ R43, R10, R41 ;  /* 0x000000290a2b7220 */ /* 0x000fe20000410000 */
[----:B------:R-:W-:Y:S02]  /*b7f0*/  IMAD.U32 R40, R54, 0x10000, RZ ;  /* 0x0001000036287824 */ /* 0x000fe400078e00ff */
[----:B------:R-:W-:Y:S01]  /*b800*/  FFMA.FTZ R9, R9, R39, R42 ;  /* 0x0000002709097223 */ /* 0x000fe2000001002a */
[----:B------:R-:W-:Y:S02]  /*b810*/  IMAD.U32 R38, R58, 0x10000, RZ ;  /* 0x000100003a267824 */ /* 0x000fe400078e00ff */
[-C--:B------:R-:W-:Y:S01]  /*b820*/  FMUL.FTZ R39, R10, R27.reuse ;  /* 0x0000001b0a277220 */ /* 0x080fe20000410000 */
[C---:B------:R-:W-:Y:S01]  /*b830*/  FFMA.FTZ R10, R28.reuse, R27, -R43 ;  /* 0x0000001b1c0a7223 */ /* 0x040fe2000001082b */
[C---:B------:R-:W-:Y:S01]  /*b840*/  FMUL.FTZ R27, R37.reuse, R40 ;  /* 0x00000028251b7220 */ /* 0x040fe20000410000 */
[-C--:B------:R-:W-:Y:S01]  /*b850*/  FMUL.FTZ R43, R37, R38.reuse ;  /* 0x00000026252b7220 */ /* 0x080fe20000410000 */
[----:B------:R-:W-:Y:S01]  /*b860*/  LOP3.LUT R25, R25, 0xffff0000, RZ, 0xc0, !PT ;  /* 0xffff000019197812 */ /* 0x000fe200078ec0ff */
[----:B------:R-:W-:Y:S01]  /*b870*/  FFMA.FTZ R39, R28, R41, R39 ;  /* 0x000000291c277223 */ /* 0x000fe20000010027 */
[C---:B------:R-:W-:Y:S01]  /*b880*/  FFMA.FTZ R37, R30.reuse, R38, -R27 ;  /* 0x000000261e257223 */ /* 0x040fe2000001081b */
[----:B------:R-:W-:Y:S01]  /*b890*/  FFMA.FTZ R43, R30, R40, R43 ;  /* 0x000000281e2b7223 */ /* 0x000fe2000001002b */
[C---:B------:R-:W-:Y:S01]  /*b8a0*/  FMUL.FTZ R30, R24.reuse, R55 ;  /* 0x00000037181e7220 */ /* 0x040fe20000410000 */
[----:B------:R-:W-:Y:S01]  /*b8b0*/  LOP3.LUT R28, R61, 0xffff0000, RZ, 0xc0, !PT ;  /* 0xffff00003d1c7812 */ /* 0x000fe200078ec0ff */
[-C--:B------:R-:W-:Y:S01]  /*b8c0*/  FMUL.FTZ R38, R24, R63.reuse ;  /* 0x0000003f18267220 */ /* 0x080fe20000410000 */
[----:B------:R-:W-:Y:S01]  /*b8d0*/  FMUL.FTZ R40, R25, R56 ;  /* 0x0000003819287220 */ /* 0x000fe20000410000 */
[----:B------:R-:W-:Y:S01]  /*b8e0*/  FFMA.FTZ R63, R11, R63, -R30 ;  /* 0x0000003f0b3f7223 */ /* 0x000fe2000001081e */
[----:B------:R-:W-:-:S02]  /*b8f0*/  IMAD.U32 R30, R57, 0x10000, RZ ;  /* 0x00010000391e7824 */ /* 0x000fc400078e00ff */
[-C--:B------:R-:W-:Y:S01]  /*b900*/  FMUL.FTZ R25, R25, R28.reuse ;  /* 0x0000001c19197220 */ /* 0x080fe20000410000 */
[C---:B------:R-:W-:Y:S02]  /*b910*/  IMAD.U32 R24, R60.reuse, 0x10000, RZ ;  /* 0x000100003c187824 */ /* 0x040fe400078e00ff */
[----:B------:R-:W-:Y:S01]  /*b920*/  FFMA.FTZ R27, R29, R28, -R40 ;  /* 0x0000001c1d1b7223 */ /* 0x000fe20000010828 */
[----:B------:R-:W-:Y:S01]  /*b930*/  FMUL.FTZ R42, R31, R30 ;  /* 0x0000001e1f2a7220 */ /* 0x000fe20000410000 */
[----:B------:R-:W-:Y:S01]  /*b940*/  FFMA.FTZ R56, R29, R56, R25 ;  /* 0x000000381d387223 */ /* 0x000fe20000010019 */
[-C--:B------:R-:W-:Y:S01]  /*b950*/  FMUL.FTZ R28, R31, R24.reuse ;  /* 0x000000181f1c7220 */ /* 0x080fe20000410000 */
[----:B------:R-:W-:Y:S01]  /*b960*/  LOP3.LUT R57, R57, 0xffff0000, RZ, 0xc0, !PT ;  /* 0xffff000039397812 */ /* 0x000fe200078ec0ff */
[----:B------:R-:W-:Y:S01]  /*b970*/  FFMA.FTZ R38, R11, R55, R38 ;  /* 0x000000370b267223 */ /* 0x000fe20000010026 */
        /* <DEDUP_REMOVED lines=23> */
.L_x_12444:
[----:B------:R-:W-:Y:S05]  /*baf0*/  BSYNC B1 ;  /* 0x0000000000017941 */ /* 0x000fea0003800000 */
.L_x_12443:
[----:B------:R-:W-:Y:S05]  /*bb00*/  @P2 BRA `(.L_x_12425) ;  /* 0x0000000400d42947 */ /* 0x000fea0003800000 */
[----:B01----:R-:W2:Y:S04]  /*bb10*/  LDL.64 R4, [R1] ;  /* 0x0000000001047983 */ /* 0x003ea80000100a00 */
        /* <DEDUP_REMOVED lines=16> */
[----:B------:R-:W-:Y:S02]  /*bc20*/  SHF.R.U64 R27, R34, 0x10, R35 ;  /* 0x00000010221b7819 */ /* 0x000fe40000001223 */
[----:B------:R-:W-:Y:S02]  /*bc30*/  PRMT R46, R46, 0x5410, R29 ;  /* 0x000054102e2e7816 */ /* 0x000fe4000000001d */
[----:B------:R-:W-:-:S02]  /*bc40*/  PRMT R26, R20, 0x5410, R25 ;  /* 0x00005410141a7816 */ /* 0x000fc40000000019 */
[----:B------:R-:W-:Y:S02]  /*bc50*/  SHF.R.U32.HI R32, RZ, 0x10, R33 ;  /* 0x00000010ff207819 */ /* 0x000fe40000011621 */
[--C-:B------:R-:W-:Y:S02]  /*bc60*/  SHF.R.U64 R13, R14, 0x10, R15.reuse ;  /* 0x000000100e0d7819 */ /* 0x100fe4000000120f */
[----:B------:R-:W-:Y:S01]  /*bc70*/  PRMT R28, R21, 0x5410, R28 ;  /* 0x00005410151c7816 */ /* 0x000fe2000000001c */
[----:B------:R-:W-:Y:S01]  /*bc80*/  IMAD.U32 R29, R26, 0x10000, RZ ;  /* 0x000100001a1d7824 */ /* 0x000fe200078e00ff */
[----:B------:R-:W-:Y:S02]  /*bc90*/  SHF.R.U32.HI R14, RZ, 0x10, R15 ;  /* 0x00000010ff0e7819 */ /* 0x000fe4000001160f */
[----:B------:R-:W-:Y:S01]  /*bca0*/  PRMT R48, R48, 0x5410, R27 ;  /* 0x0000541030307816 */ /* 0x000fe2000000001b */
[----:B------:R-:W-:Y:S01]  /*bcb0*/  IMAD.U32 R27, R46, 0x10000, RZ ;  /* 0x000100002e1b7824 */ /* 0x000fe200078e00ff */
[----:B------:R-:W-:-:S02]  /*bcc0*/  SHF.R.U32.HI R34, RZ, 0x10, R35 ;  /* 0x00000010ff227819 */ /* 0x000fc40000011623 */
[----:B------:R-:W-:Y:S01]  /*bcd0*/  PRMT R47, R47, 0x5410, R32 ;  /* 0x000054102f2f7816 */ /* 0x000fe20000000020 */
[----:B------:R-:W-:Y:S01]  /*bce0*/  IMAD.U32 R30, R28, 0x10000, RZ ;  /* 0x000100001c1e7824 */ /* 0x000fe200078e00ff */
[----:B------:R-:W-:Y:S02]  /*bcf0*/  PRMT R45, R45, 0x5410, R14 ;  /* 0x000054102d2d7816 */ /* 0x000fe4000000000e */
[----:B------:R-:W-:Y:S02]  /*bd00*/  PRMT R49, R49, 0x5410, R34 ;  /* 0x0000541031317816 */ /* 0x000fe40000000022 */
[----:B------:R-:W-:Y:S01]  /*bd10*/  PRMT R44, R44, 0x5410, R13 ;  /* 0x000054102c2c7816 */ /* 0x000fe2000000000d */
[----:B------:R-:W-:Y:S01]  /*bd20*/  IMAD.U32 R32, R45, 0x10000, RZ ;  /* 0x000100002d207824 */ /* 0x000fe200078e00ff */
[----:B------:R-:W-:Y:S02]  /*bd30*/  LOP3.LUT R28, R28, 0xffff0000, RZ, 0xc0, !PT ;  /* 0xffff00001c1c7812 */ /* 0x000fe400078ec0ff */
        /* <DEDUP_REMOVED lines=27> */
[----:B------:R-:W-:-:S02]  /*bef0*/  IMAD.U32 R15, R7, 0x10000, RZ ;  /* 0x00010000070f7824 */ /* 0x000fc400078e00ff */
[C---:B------:R-:W-:Y:S01]  /*bf00*/  FMUL.FTZ R20, R25.reuse, R32 ;  /* 0x0000002019147220 */ /* 0x040fe20000410000 */
[----:B------:R-:W-:Y:S01]  /*bf10*/  LOP3.LUT R8, R8, 0xffff0000, RZ, 0xc0, !PT ;  /* 0xffff000008087812 */ /* 0x000fe200078ec0ff */
[----:B------:R-:W-:Y:S01]  /*bf20*/  FMUL.FTZ R25, R25, R12 ;  /* 0x0000000c19197220 */ /* 0x000fe20000410000 */
        /* <DEDUP_REMOVED lines=8> */
[----:B------:R-:W-:Y:S01]  /*bfb0*/  LOP3.LUT R12, R47, 0xffff0000, RZ, 0xc0, !PT ;  /* 0xffff00002f0c7812 */ /* 0x000fe200078ec0ff */
[-C--:B------:R-:W-:Y:S01]  /*bfc0*/  FMUL.FTZ R25, R8, R13.reuse ;  /* 0x0000000d08197220 */ /* 0x080fe20000410000 */
[----:B------:R-:W-:Y:S01]  /*bfd0*/  LOP3.LUT R5, R5, 0xffff0000, RZ, 0xc0, !PT ;  /* 0xffff000005057812 */ /* 0x000fe200078ec0ff */
[C---:B------:R-:W-:Y:S01]  /*bfe0*/  FMUL.FTZ R8, R9.reuse, R28 ;  /* 0x0000001c09087220 */ /* 0x040fe20000410000 */
[----:B------:R-:W-:Y:S01]  /*bff0*/  FFMA.FTZ R20, R4, R13, -R15 ;  /* 0x0000000d04147223 */ /* 0x000fe2000001080f */
[----:B------:R-:W-:Y:S01]  /*c000*/  FMUL.FTZ R9, R9, R12 ;  /* 0x0000000c09097220 */ /* 0x000fe20000410000 */
[----:B------:R-:W-:-:S02]  /*c010*/  IMAD.U32 R24, R10, 0x10000, RZ ;  /* 0x000100000a187824 */ /* 0x000fc400078e00ff */
        /* <DEDUP_REMOVED lines=36> */
.L_x_12425:
[----:B------:R-:W-:Y:S05]  /*c260*/  BSYNC B0 ;  /* 0x0000000000007941 */ /* 0x000fea0003800000 */
.L_x_12418:
        /* <DEDUP_REMOVED lines=8> */
.L_x_12416:
[----:B0--3--:R-:W-:-:S05]  /*c2f0*/  IMAD.U32 R0, RZ, RZ, UR41 ;  /* 0x00000029ff007e24 */ /* 0x009fca000f8e00ff */
[----:B------:R-:W-:-:S13]  /*c300*/  ISETP.NE.AND P0, PT, R0, 0x3, PT ;  /* 0x000000030000780c */ /* 0x000fda0003f05270 */
[----:B------:R-:W-:Y:S05]  /*c310*/  @!P0 BRA `(.L_x_12445) ;  /* 0x0000000000048947 */ /* 0x000fea0003800000 */
[----:B------:R-:W-:Y:S01]  /*c320*/  BPT.TRAP 0x1 ;  /* 0x000000040000795c */ /* 0x000fe20000300000 */
.L_x_12445:
[----:B-12-4-:R-:W-:Y:S01]  /*c330*/  IMAD R3, R22, 0x8, R2 ;  /* 0x0000000816037824 */ /* 0x016fe200078e0202 */
[----:B------:R-:W-:-:S04]  /*c340*/  SHF.L.U32 R4, R139, 0x1f, RZ ;  /* 0x0000001f8b047819 */ /* 0x000fc800000006ff */
[----:B------:R0:W1:Y:S01]  /*c350*/  SYNCS.PHASECHK.TRANS64.TRYWAIT P1, [R3+URZ+0x2d830], R4 ;  /* 0x02d83004030075a7 */ /* 0x000062000802017f */
[----:B------:R-:W-:Y:S05]  /*c360*/  @!P0 BRA `(.L_x_12446) ;  /* 0x0000000000048947 */ /* 0x000fea0003800000 */
[----:B------:R-:W-:Y:S01]  /*c370*/  BPT.TRAP 0x1 ;  /* 0x000000040000795c */ /* 0x000fe20000300000 */
.L_x_12446:
[----:B------:R-:W-:Y:S01]  /*c380*/  VIADD R0, R2, 0x15400 ;  /* 0x0001540002007836 */ /* 0x000fe20000000000 */
[----:B------:R-:W-:Y:S01]  /*c390*/  LOP3.LUT R144, R144, 0x10000, RZ, 0xfc, !PT ;  /* 0x0001000090907812 */ /* 0x000fe200078efcff */
[----:B------:R-:W-:-:S03]  /*c3a0*/  IMAD.MOV.U32 R145, RZ, RZ, -0x7fffffe0 ;  /* 0x80000020ff917424 */ /* 0x000fc600078e00ff */
[----:B------:R-:W-:-:S04]  /*c3b0*/  SHF.R.U32.HI R0, RZ, 0x4, R0 ;  /* 0x00000004ff007819 */ /* 0x000fc80000011600 */
[----:B------:R-:W-:-:S04]  /*c3c0*/  LOP3.LUT R0, R0, 0x3fff, RZ, 0xc0, !PT ;  /* 0x00003fff00007812 */ /* 0x000fc800078ec0ff */
[----:B------:R-:W-:-:S05]  /*c3d0*/  LOP3.LUT R0, R0, 0x10000, RZ, 0xfc, !PT ;  /* 0x0001000000007812 */ /* 0x000fca00078efcff */
[----:B------:R2:W-:Y:S01]  /*c3e0*/  STL [R1+0x2c], R0 ;  /* 0x00002c0001007387 */ /* 0x0005e20000100800 */
[----:B-1----:R-:W-:Y:S05]  /*c3f0*/  @P1 BRA `(.L_x_12447) ;  /* 0x0000000000081947 */ /* 0x002fea0003800000 */
[----:B------:R-:W1:Y:S02]  /*c400*/  SYNCS.PHASECHK.TRANS64.TRYWAIT P1, [R3+URZ+0x2d830], R4 ;  /* 0x02d83004030075a7 */ /* 0x000e64000802017f */
[----:B-1----:R-:W-:Y:S05]  /*c410*/  @!P1 BRA `(.L_x_12448) ;  /* 0x00000134002c9947 */ /* 0x002fea0003800000 */
.L_x_12447:
[----:B--2---:R-:W0:Y:S01]  /*c420*/  LDL R0, [R1+0x2c] ;  /* 0x00002c0001007983 */ /* 0x004e220000100800 */
[----:B------:R-:W-:Y:S01]  /*c430*/  IMAD.MOV.U32 R5, RZ, RZ, -0x7fffffe0 ;  /* 0x80000020ff057424 */ /* 0x000fe200078e00ff */
[----:B------:R-:W-:Y:S05]  /*c440*/  WARPSYNC.ALL ;  /* 0x0000000000007948 */ /* 0x000fea0003800000 */
[C---:B------:R-:W-:Y:S01]  /*c450*/  R2UR UR4, R144.reuse ;  /* 0x00000000900472ca */ /* 0x040fe200000e0000 */
[----:B-----5:R-:W-:Y:S01]  /*c460*/  WARPGROUP.ARRIVE ;  /* 0x00000000000079c5 */ /* 0x020fe20000000000 */
[----:B------:R-:W-:Y:S01]  /*c470*/  R2UR UR5, R145 ;  /* 0x00000000910572ca */ /* 0x000fe200000e0000 */
[----:B------:R-:W-:Y:S01]  /*c480*/  VIADD R154, R144, 0x2 ;  /* 0x00000002909a7836 */ /* 0x000fe20000000000 */
[----:B------:R-:W-:Y:S01]  /*c490*/  R2UR UR7, R5 ;  /* 0x00000000050772ca */ /* 0x000fe200000e0000 */
[----:B------:R-:W-:-:S02]  /*c4a0*/  IMAD.MOV.U32 R7, RZ, RZ, -0x7fffffe0 ;  /* 0x80000020ff077424 */ /* 0x000fc400078e00ff */
[----:B------:R-:W-:Y:S02]  /*c4b0*/  IMAD.MOV.U32 R155, RZ, RZ, -0x7fffffe0 ;  /* 0x80000020ff9b7424 */ /* 0x000fe400078e00ff */
[C---:B------:R-:W-:Y:S02]  /*c4c0*/  VIADD R152, R144.reuse, 0x300 ;  /* 0x0000030090987836 */ /* 0x040fe40000000000 */
[----:B------:R-:W-:Y:S02]  /*c4d0*/  IMAD.MOV.U32 R153, RZ, RZ, -0x7fffffe0 ;  /* 0x80000020ff997424 */ /* 0x000fe400078e00ff */
[C---:B------:R-:W-:Y:S02]  /*c4e0*/  VIADD R150, R144.reuse, 0x302 ;  /* 0x0000030290967836 */ /* 0x040fe40000000000 */
[----:B------:R-:W-:Y:S02]  /*c4f0*/  IMAD.MOV.U32 R151, RZ, RZ, -0x7fffffe0 ;  /* 0x80000020ff977424 */ /* 0x000fe400078e00ff */
[----:B------:R-:W-:-:S02]  /*c500*/  VIADD R148, R144, 0x600 ;  /* 0x0000060090947836 */ /* 0x000fc40000000000 */
[----:B------:R-:W-:Y:S02]  /*c510*/  IMAD.MOV.U32 R149, RZ, RZ, -0x7fffffe0 ;  /* 0x80000020ff957424 */ /* 0x000fe400078e00ff */
[----:B------:R-:W-:Y:S02]  /*c520*/  IMAD.MOV.U32 R5, RZ, RZ, -0x7fffffe0 ;  /* 0x80000020ff057424 */ /* 0x000fe400078e00ff */
[----:B------:R-:W-:Y:S02]  /*c530*/  VIADD R146, R144, 0x602 ;  /* 0x0000060290927836 */ /* 0x000fe40000000000 */
[----:B------:R-:W-:Y:S02]  /*c540*/  IMAD.MOV.U32 R147, RZ, RZ, -0x7fffffe0 ;  /* 0x80000020ff937424 */ /* 0x000fe400078e00ff */
[----:B01----:R-:W-:-:S04]  /*c550*/  IMAD R4, R22, 0x600, R0 ;  /* 0x0000060016047824 */ /* 0x003fc800078e0200 */
        /* <DEDUP_REMOVED lines=48> */
.L_x_12449:
[----:B------:R-:W2:Y:S01]  /*c860*/  LDL R5, [R1+0x6c] ;  /* 0x00006c0001057983 */ /* 0x000ea20000100800 */
[----:B------:R-:W0:Y:S01]  /*c870*/  LDC R0, c[0x0][0x448] ;  /* 0x00011200ff007b82 */ /* 0x000e220000000800 */
[----:B------:R-:W-:Y:S02]  /*c880*/  ULDC UR45, c[0x0][0x988] ;  /* 0x00026200002d7ab9 */ /* 0x000fe40000000800 */
[----:B------:R-:W2:Y:S04]  /*c890*/  LDL R90, [R1+0x58] ;  /* 0x00005800015a7983 */ /* 0x000ea80000100800 */
[----:B------:R-:W3:Y:S04]  /*c8a0*/  LDL R8, [R1+0x64] ;  /* 0x0000640001087983 */ /* 0x000ee80000100800 */
[----:B------:R-:W4:Y:S04]  /*c8b0*/  LDL R89, [R1+0x4c] ;  /* 0x00004c0001597983 */ /* 0x000f280000100800 */
[----:B------:R-:W5:Y:S04]  /*c8c0*/  LDL R88, [R1+0x5c] ;  /* 0x00005c0001587983 */ /* 0x000f680000100800 */
[----:B------:R-:W4:Y:S01]  /*c8d0*/  LDL R91, [R1+0x50] ;  /* 0x00005000015b7983 */ /* 0x000f220000100800 */
[----:B------:R-:W-:Y:S01]  /*c8e0*/  VIADD R10, R3, 0x2d840 ;  /* 0x0002d840030a7836 */ /* 0x000fe20000000000 */
        /* <DEDUP_REMOVED lines=9> */
[----:B------:R-:W0:Y:S01]  /*c980*/  SHFL.IDX PT, R4, R7, RZ, 0x1c1f ;  /* 0x001c1fff07047589 */ /* 0x000e2200000e0000 */
[----:B------:R-:W-:-:S04]  /*c990*/  IMAD.MOV.U32 R5, RZ, RZ, -0x80 ;  /* 0xffffff80ff057424 */ /* 0x000fc800078e00ff */
[----:B------:R-:W-:-:S05]  /*c9a0*/  IMAD R5, R94, R5, 0x80 ;  /* 0x000000805e057424 */ /* 0x000fca00078e0205 */
[C-C-:B---3--:R-:W-:Y:S02]  /*c9b0*/  IADD3 R6, -R8.reuse, 0x1, R5.reuse ;  /* 0x0000000108067810 */ /* 0x148fe40007ffe105 */
[----:B-----5:R-:W-:Y:S02]  /*c9c0*/  IADD3 R5, -R8, R88, R5 ;  /* 0x0000005808057210 */ /* 0x020fe40007ffe105 */
[----:B----4-:R-:W-:-:S04]  /*c9d0*/  IADD3 R6, -R89, R6, R88 ;  /* 0x0000000659067210 */ /* 0x010fc80007ffe158 */
[----:B0-----:R-:W-:-:S04]  /*c9e0*/  VIADDMNMX R4, R4, R6, R5, PT ;  /* 0x0000000604047246 */ /* 0x001fc80003800105 */
[C---:B------:R-:W-:Y:S02]  /*c9f0*/  ISETP.GT.AND P1, PT, R4.reuse, RZ, PT ;  /* 0x000000ff0400720c */ /* 0x040fe40003f24270 */
[----:B------:R-:W-:Y:S02]  /*ca00*/  ISETP.GT.AND P4, PT, R4, 0x1, PT ;  /* 0x000000010400780c */ /* 0x000fe40003f84270 */
[----:B------:R-:W-:Y:S02]  /*ca10*/  FSEL R24, R24, -INF , P1 ;  /* 0xff80000018187808 */ /* 0x000fe40000800000 */
[----:B------:R-:W-:Y:S02]  /*ca20*/  FSEL R25, R25, -INF , P4 ;  /* 0xff80000019197808 */ /* 0x000fe40002000000 */
[C---:B------:R-:W-:Y:S02]  /*ca30*/  ISETP.GT.AND P3, PT, R4.reuse, 0x8, PT ;  /* 0x000000080400780c */ /* 0x040fe40003f64270 */
[----:B------:R-:W-:-:S02]  /*ca40*/  ISETP.GT.AND P2, PT, R4, 0x9, PT ;  /* 0x000000090400780c */ /* 0x000fc40003f44270 */
[C---:B------:R-:W-:Y:S02]  /*ca50*/  ISETP.GT.AND P1, PT, R4.reuse, 0x10, PT ;  /* 0x000000100400780c */ /* 0x040fe40003f24270 */
[----:B------:R-:W-:Y:S01]  /*ca60*/  ISETP.GT.AND P4, PT, R4, 0x11, PT ;  /* 0x000000110400780c */ /* 0x000fe20003f84270 */
[----:B------:R-:W0:Y:S01]  /*ca70*/  SHFL.IDX PT, R0, R7, 0x1, 0x1c1f ;  /* 0x003c1f0007007f89 */ /* 0x000e2200000e0000 */
[----:B------:R-:W-:Y:S02]  /*ca80*/  FSEL R28, R28, -INF , P3 ;  /* 0xff8000001c1c7808 */ /* 0x000fe40001800000 */
[----:B------:R-:W-:Y:S02]  /*ca90*/  FSEL R29, R29, -INF , P2 ;  /* 0xff8000001d1d7808 */ /* 0x000fe40001000000 */
[----:B------:R-:W-:Y:S02]  /*caa0*/  FSEL R32, R32, -INF , P1 ;  /* 0xff80000020207808 */ /* 0x000fe40000800000 */
[----:B------:R-:W-:-:S02]  /*cab0*/  FSEL R33, R33, -INF , P4 ;  /* 0xff80000021217808 */ /* 0x000fc40002000000 */
[C---:B------:R-:W-:Y:S02]  /*cac0*/  ISETP.GT.AND P3, PT, R4.reuse, 0x18, PT ;  /* 0x000000180400780c */ /* 0x040fe40003f64270 */
        /* <DEDUP_REMOVED lines=11> */
[----:B------:R-:W-:Y:S02]  /*cb80*/  FSEL R44, R44, -INF , P3 ;  /* 0xff8000002c2c7808 */ /* 0x000fe40001800000 */
[----:B------:R-:W-:Y:S02]  /*cb90*/  FSEL R45, R45, -INF , P2 ;  /* 0xff8000002d2d7808 */ /* 0x000fe40001000000 */
[----:B------:R-:W-:Y:S02]  /*cba0*/  FSEL R48, R48, -INF , P1 ;  /* 0xff80000030307808 */ /* 0x000fe40000800000 */
[----:B------:R-:W-:Y:S02]  /*cbb0*/  FSEL R49, R49, -INF , P4 ;  /* 0xff80000031317808 */ /* 0x000fe40002000000 */
[C---:B------:R-:W-:Y:S02]  /*cbc0*/  ISETP.GT.AND P3, PT, R4.reuse, 0x38, PT ;  /* 0x000000380400780c */ /* 0x040fe40003f64270 */
[----:B------:R-:W-:-:S02]  /*cbd0*/  ISETP.GT.AND P2, PT, R4, 0x39, PT ;  /* 0x000000390400780c */ /* 0x000fc40003f44270 */
[C---:B------:R-:W-:Y:S02]  /*cbe0*/  ISETP.GT.AND P1, PT, R4.reuse, 0x40, PT ;  /* 0x000000400400780c */ /* 0x040fe40003f24270 */
[----:B------:R-:W-:Y:S02]  /*cbf0*/  ISETP.GT.AND P4, PT, R4, 0x41, PT ;  /* 0x000000410400780c */ /* 0x000fe40003f84270 */
        /* <DEDUP_REMOVED lines=16> */
[----:B0-----:R-:W-:Y:S02]  /*cd00*/  VIADDMNMX R0, R0, R6, R5, PT ;  /* 0x0000000600007246 */ /* 0x001fe40003800105 */
[----:B------:R-:W-:Y:S02]  /*cd10*/  FSEL R68, R68, -INF , P3 ;  /* 0xff80000044447808 */ /* 0x000fe40001800000 */
[----:B------:R-:W-:Y:S02]  /*cd20*/  FSEL R69, R69, -INF , P2 ;  /* 0xff80000045457808 */ /* 0x000fe40001000000 */
[----:B------:R-:W-:Y:S02]  /*cd30*/  FSEL R72, R72, -INF , P1 ;  /* 0xff80000048487808 */ /* 0x000fe40000800000 */
[----:B------:R-:W-:Y:S02]  /*cd40*/  FSEL R73, R73, -INF , P4 ;  /* 0xff80000049497808 */ /* 0x000fe40002000000 */
[----:B------:R-:W-:-:S02]  /*cd50*/  ISETP.GT.AND P3, PT, R0, RZ, PT ;  /* 0x000000ff0000720c */ /* 0x000fc40003f64270 */
[C---:B------:R-:W-:Y:S02]  /*cd60*/  ISETP.GT.AND P2, PT, R0.reuse, 0x1, PT ;  /* 0x000000010000780c */ /* 0x040fe40003f44270 */
        /* <DEDUP_REMOVED lines=10> */
[----:B------:R-:W-:-:S02]  /*ce10*/  FMNMX.FTZ R5, R26, R27, !PT ;  /* 0x0000001b1a057209 */ /* 0x000fc40007810000 */
        /* <DEDUP_REMOVED lines=31> */
[----:B------:R-:W-:Y:S02]  /*d010*/  FMNMX.FTZ R5, R35, R5, !PT ;  /* 0x0000000523057209 */ /* 0x000fe40007810000 */
        /* <DEDUP_REMOVED lines=14> */
[----:B------:R-:W-:Y:S02]  /*d100*/  FMNMX.FTZ R7, R24, R25, !PT ;  /* 0x0000001918077209 */ /* 0x000fe40007810000 */
[----:B------:R-:W-:-:S02]  /*d110*/  FSEL R74, R74, -INF , P3 ;  /* 0xff8000004a4a7808 */ /* 0x000fc40001800000 */
[----:B------:R-:W-:Y:S02]  /*d120*/  FSEL R75, R75, -INF , P2 ;  /* 0xff8000004b4b7808 */ /* 0x000fe40001000000 */
[----:B------:R-:W-:Y:S02]  /*d130*/  FSEL R78, R78, -INF , P1 ;  /* 0xff8000004e4e7808 */ /* 0x000fe40000800000 */
[----:B------:R-:W-:Y:S02]  /*d140*/  FSEL R79, R79, -INF , P4 ;  /* 0xff8000004f4f7808 */ /* 0x000fe40002000000 */
[C---:B------:R-:W-:Y:S02]  /*d150*/  ISETP.GT.AND P3, PT, R0.reuse, 0x70, PT ;  /* 0x000000700000780c */ /* 0x040fe40003f64270 */
[C---:B------:R-:W-:Y:S02]  /*d160*/  ISETP.GT.AND P2, PT, R0.reuse, 0x71, PT ;  /* 0x000000710000780c */ /* 0x040fe40003f44270 */
[----:B------:R-:W-:-:S02]  /*d170*/  ISETP.GT.AND P1, PT, R0, 0x78, PT ;  /* 0x000000780000780c */ /* 0x000fc40003f24270 */
[----:B------:R-:W-:Y:S02]  /*d180*/  ISETP.GT.AND P4, PT, R0, 0x79, PT ;  /* 0x000000790000780c */ /* 0x000fe40003f84270 */
        /* <DEDUP_REMOVED lines=55> */
[----:B------:R-:W-:Y:S02]  /*d500*/  FSEL R77, R77, -INF , P2 ;  /* 0xff8000004d4d7808 */ /* 0x000fe40001000000 */
[C---:B------:R-:W-:Y:S02]  /*d510*/  ISETP.GT.AND P1, PT, R4.reuse, 0x70, PT ;  /* 0x000000700400780c */ /* 0x040fe40003f24270 */
[C---:B------:R-:W-:Y:S02]  /*d520*/  ISETP.GT.AND P4, PT, R4.reuse, 0x71, PT ;  /* 0x000000710400780c */ /* 0x040fe40003f84270 */
[----:B------:R-:W-:-:S02]  /*d530*/  ISETP.GT.AND P3, PT, R4, 0x78, PT ;  /* 0x000000780400780c */ /* 0x000fc40003f64270 */
[----:B------:R-:W-:Y:S02]  /*d540*/  ISETP.GT.AND P2, PT, R4, 0x79, PT ;  /* 0x000000790400780c */ /* 0x000fe40003f44270 */
[----:B------:R-:W-:Y:S01]  /*d550*/  FMNMX.FTZ R5, R76, R5, !PT ;  /* 0x000000054c057209 */ /* 0x000fe20007810000 */
[----:B------:R-:W0:Y:S01]  /*d560*/  SHFL.BFLY PT, R4, R0, 0x2, 0x1f ;  /* 0x0c401f0000047f89 */ /* 0x000e2200000e0000 */
[----:B------:R-:W-:Y:S02]  /*d570*/  FSEL R80, R80, -INF , P1 ;  /* 0xff80000050507808 */ /* 0x000fe40000800000 */
[----:B------:R-:W-:Y:S02]  /*d580*/  FMNMX.FTZ R5, R77, R5, !PT ;  /* 0x000000054d057209 */ /* 0x000fe40007810000 */
[----:B------:R-:W-:Y:S02]  /*d590*/  FSEL R81, R81, -INF , P4 ;  /* 0xff80000051517808 */ /* 0x000fe40002000000 */
[----:B------:R-:W-:-:S02]  /*d5a0*/  FMNMX.FTZ R5, R80, R5, !PT ;  /* 0x0000000550057209 */ /* 0x000fc40007810000 */
[----:B------:R-:W-:Y:S02]  /*d5b0*/  FSEL R84, R84, -INF , P3 ;  /* 0xff80000054547808 */ /* 0x000fe40001800000 */
[----:B------:R-:W-:Y:S02]  /*d5c0*/  FMNMX.FTZ R5, R81, R5, !PT ;  /* 0x0000000551057209 */ /* 0x000fe40007810000 */
[----:B------:R-:W-:Y:S02]  /*d5d0*/  FSEL R85, R85, -INF , P2 ;  /* 0xff80000055557808 */ /* 0x000fe40001000000 */
[----:B------:R-:W-:-:S04]  /*d5e0*/  FMNMX.FTZ R6, R84, R5, !PT ;  /* 0x0000000554067209 */ /* 0x000fc80007810000 */
[----:B------:R-:W-:Y:S02]  /*d5f0*/  FMNMX.FTZ R5, R85, R6, !PT ;  /* 0x0000000655057209 */ /* 0x000fe40007810000 */
[----:B0-----:R-:W-:-:S03]  /*d600*/  FMNMX.FTZ R4, R0, R4, !PT ;  /* 0x0000000400047209 */ /* 0x001fc60007810000 */
[----:B------:R-:W0:Y:S04]  /*d610*/  SHFL.BFLY PT, R0, R5, 0x2, 0x1f ;  /* 0x0c401f0005007f89 */ /* 0x000e2800000e0000 */
[----:B------:R-:W1:Y:S01]  /*d620*/  SHFL.BFLY PT, R7, R4, 0x1, 0x1f ;  /* 0x0c201f0004077f89 */ /* 0x000e6200000e0000 */
[----:B0-----:R-:W-:-:S05]  /*d630*/  FMNMX.FTZ R0, R5, R0, !PT ;  /* 0x0000000005007209 */ /* 0x001fca0007810000 */
[----:B------:R-:W0:Y:S01]  /*d640*/  SHFL.BFLY PT, R6, R0, 0x1, 0x1f ;  /* 0x0c201f0000067f89 */ /* 0x000e2200000e0000 */
[----:B-1----:R-:W-:-:S04]  /*d650*/  FMNMX.FTZ R7, R4, R7, !PT ;  /* 0x0000000704077209 */ /* 0x002fc80007810000 */
[C---:B------:R-:W-:Y:S01]  /*d660*/  FSETP.NEU.FTZ.AND P1, PT, R7.reuse, -INF , PT ;  /* 0xff8000000700780b */ /* 0x040fe20003f3d000 */
[----:B------:R-:W-:-:S05]  /*d670*/  FMUL.FTZ R8, R7, UR45 ;  /* 0x0000002d07087c20 */ /* 0x000fca0008410000 */
[----:B------:R-:W-:Y:S02]  /*d680*/  FSEL R8, R8, RZ, P1 ;  /* 0x000000ff08087208 */ /* 0x000fe40000800000 */
[----:B0-----:R-:W-:-:S04]  /*d690*/  FMNMX.FTZ R0, R0, R6, !PT ;  /* 0x0000000600007209 */ /* 0x001fc80007810000 */
[C---:B------:R-:W-:Y:S01]  /*d6a0*/  FSETP.NEU.FTZ.AND P1, PT, R0.reuse, -INF , PT ;  /* 0xff8000000000780b */ /* 0x040fe20003f3d000 */
[----:B------:R-:W-:Y:S01]  /*d6b0*/  FMUL.FTZ R9, R0, UR45 ;  /* 0x0000002d00097c20 */ /* 0x000fe20008410000 */
[----:B------:R-:W-:-:S04]  /*d6c0*/  FFMA.FTZ R4, R26, UR45, -R8 ;  /* 0x0000002d1a047c23 */ /* 0x000fc80008010808 */
[----:B------:R-:W-:Y:S01]  /*d6d0*/  FSEL R3, R9, RZ, P1 ;  /* 0x000000ff09037208 */ /* 0x000fe20000800000 */
[--C-:B------:R-:W-:Y:S01]  /*d6e0*/  FFMA.FTZ R5, R27, UR45, -R8.reuse ;  /* 0x0000002d1b057c23 */ /* 0x100fe20008010808 */
[--C-:B------:R-:W-:Y:S01]  /*d6f0*/  FFMA.FTZ R6, R30, UR45, -R8.reuse ;  /* 0x0000002d1e067c23 */ /* 0x100fe20008010808 */
[----:B------:R-:W-:Y:S02]  /*d700*/  FFMA.FTZ R12, R31, UR45, -R8 ;  /* 0x0000002d1f0c7c23 */ /* 0x000fe40008010808 */
[--C-:B------:R-:W-:Y:S01]  /*d710*/  FFMA.FTZ R13, R24, UR45, -R3.reuse ;  /* 0x0000002d180d7c23 */ /* 0x100fe20008010803 */
[--C-:B------:R-:W-:Y:S01]  /*d720*/  FFMA.FTZ R14, R25, UR45, -R3.reuse ;  /* 0x0000002d190e7c23 */ /* 0x100fe20008010803 */
[--C-:B------:R-:W-:Y:S01]  /*d730*/  FFMA.FTZ R15, R28, UR45, -R3.reuse ;  /* 0x0000002d1c0f7c23 */ /* 0x100fe20008010803 */
[----:B------:R-:W-:Y:S01]  /*d740*/  FFMA.FTZ R20, R29, UR45, -R3 ;  /* 0x0000002d1d147c23 */ /* 0x000fe20008010803 */
[----:B------:R-:W-:Y:S01]  /*d750*/  MUFU.EX2 R4, R4 ;  /* 0x0000000400047308 */ /* 0x000fe20000000800 */
[----:B------:R-:W-:-:S07]  /*d760*/  IMAD.U32 R9, RZ, RZ, UR40 ;  /* 0x00000028ff097e24 */ /* 0x000fce000f8e00ff */
[----:B------:R-:W0:Y:S01]  /*d770*/  MUFU.EX2 R5, R5 ;  /* 0x0000000500057308 */ /* 0x000e220000000800 */
[----:B------:R-:W-:-:S07]  /*d780*/  FFMA.FTZ R24, R32, UR45, -R3 ;  /* 0x0000002d20187c23 */ /* 0x000fce0008010803 */
[----:B------:R-:W-:Y:S08]  /*d790*/  MUFU.EX2 R6, R6 ;  /* 0x0000000600067308 */ /* 0x000ff00000000800 */
[----:B------:R-:W1:Y:S08]  /*d7a0*/  MUFU.EX2 R12, R12 ;  /* 0x0000000c000c7308 */ /* 0x000e700000000800 */
[----:B------:R-:W-:Y:S08]  /*d7b0*/  MUFU.EX2 R13, R13 ;  /* 0x0000000d000d7308 */ /* 0x000ff00000000800 */
[----:B------:R-:W2:Y:S08]  /*d7c0*/  MUFU.EX2 R14, R14 ;  /* 0x0000000e000e7308 */ /* 0x000eb00000000800 */
[----:B------:R-:W-:Y:S08]  /*d7d0*/  MUFU.EX2 R15, R15 ;  /* 0x0000000f000f7308 */ /* 0x000ff00000000800 */
[----:B------:R-:W3:Y:S01]  /*d7e0*/  MUFU.EX2 R20, R20 ;  /* 0x0000001400147308 */ /* 0x000ee20000000800 */
[--C-:B------:R-:W-:Y:S01]  /*d7f0*/  FFMA.FTZ R34, R34, UR45, -R8.reuse ;  /* 0x0000002d22227c23 */ /* 0x100fe20008010808 */
[----:B------:R-:W-:Y:S01]  /*d800*/  FFMA.FTZ R35, R35, UR45, -R8 ;  /* 0x0000002d23237c23 */ /* 0x000fe20008010808 */
[----:B------:R-:W-:Y:S01]  /*d810*/  PRMT R9, R9, 0x654, R10 ;  /* 0x0000065409097816 */ /* 0x000fe2000000000a */
[--C-:B------:R-:W-:Y:S01]  /*d820*/  FFMA.FTZ R26, R33, UR45, -R3.reuse ;  /* 0x0000002d211a7c23 */ /* 0x100fe20008010803 */
[----:B------:R-:W-:Y:S01]  /*d830*/  FFMA.FTZ R30, R36, UR45, -R3 ;  /* 0x0000002d241e7c23 */ /* 0x000fe20008010803 */
[--C-:B------:R-:W-:Y:S01]  /*d840*/  FFMA.FTZ R38, R38, UR45, -R8.reuse ;  /* 0x0000002d26267c23 */ /* 0x100fe20008010808 */
[----:B------:R0:W-:Y:S01]  /*d850*/  SYNCS.ARRIVE.TRANS64.RED.A1T0 RZ, [R9+URZ], RZ ;  /* 0x000000ff09ff79a7 */ /* 0x0001e2000810043f */
[----:B------:R-:W4:Y:S01]  /*d860*/  MUFU.EX2 R25, R34 ;  /* 0x0000002200197308 */ /* 0x000f220000000800 */
[--C-:B------:R-:W-:Y:S01]  /*d870*/  FFMA.FTZ R39, R39, UR45, -R8.reuse ;  /* 0x0000002d27277c23 */ /* 0x100fe20008010808 */
[--C-:B------:R-:W-:Y:S01]  /*d880*/  FFMA.FTZ R42, R42, UR45, -R8.reuse ;  /* 0x0000002d2a2a7c23 */ /* 0x100fe20008010808 */
[--C-:B------:R-:W-:Y:S01]  /*d890*/  FFMA.FTZ R43, R43, UR45, -R8.reuse ;  /* 0x0000002d2b2b7c23 */ /* 0x100fe20008010808 */
[--C-:B------:R-:W-:Y:S01]  /*d8a0*/  FFMA.FTZ R46, R46, UR45, -R8.reuse ;  /* 0x0000002d2e2e7c23 */ /* 0x100fe20008010808 */
[----:B------:R-:W-:-:S03]  /*d8b0*/  FFMA.FTZ R47, R47, UR45, -R8 ;  /* 0x0000002d2f2f7c23 */ /* 0x000fc60008010808 */
[----:B------:R-:W5:Y:S01]  /*d8c0*/  MUFU.EX2 R24, R24 ;  /* 0x0000001800187308 */ /* 0x000f620000000800 */
        /* <DEDUP_REMOVED lines=20> */
[----:B0-----:R-:W-:Y:S01]  /*da10*/  F2FP.BF16.F32.PACK_AB R9, R5, R4 ;  /* 0x000000040509723e */ /* 0x001fe200000010ff */
[----:B------:R-:W0:Y:S01]  /*da20*/  MUFU.EX2 R35, R35 ;  /* 0x0000002300237308 */ /* 0x000e220000000800 */
[----:B-1----:R-:W-:Y:S01]  /*da30*/  F2FP.BF16.F32.PACK_AB R11, R12, R6 ;  /* 0x000000060c0b723e */ /* 0x002fe200000010ff */
[----:B------:R-:W-:Y:S01]  /*da40*/  FADD.FTZ R5, R4, R5 ;  /* 0x0000000504057221 */ /* 0x000fe20000010000 */
[----:B--2---:R-:W-:Y:S01]  /*da50*/  F2FP.BF16.F32.PACK_AB R8, R14, R13 ;  /* 0x0000000d0e08723e */ /* 0x004fe200000010ff */
[----:B------:R-:W-:Y:S01]  /*da60*/  FADD.FTZ R14, R13, R14 ;  /* 0x0000000e0d0e7221 */ /* 0x000fe20000010000 */
[----:B---3--:R-:W-:Y:S01]  /*da70*/  F2FP.BF16.F32.PACK_AB R10, R20, R15 ;  /* 0x0000000f140a723e */ /* 0x008fe200000010ff */
[----:B------:R-:W-:-:S02]  /*da80*/  FFMA.FTZ R31, R37, UR45, -R3 ;  /* 0x0000002d251f7c23 */ /* 0x000fc40008010803 */
[----:B------:R-:W1:Y:S01]  /*da90*/  MUFU.EX2 R26, R26 ;  /* 0x0000001a001a7308 */ /* 0x000e620000000800 */
[----:B------:R-:W-:Y:S01]  /*daa0*/  FADD.FTZ R37, R6, R5 ;  /* 0x0000000506257221 */ /* 0x000fe20000010000 */
[----:B------:R2:W-:Y:S01]  /*dab0*/  STSM.16.M88.4 [R143+0x21800], R8 ;  /* 0x021800088f007844 */ /* 0x0005e20000000200 */
[----:B------:R-:W-:-:S05]  /*dac0*/  FADD.FTZ R13, R15, R14 ;  /* 0x0000000e0f0d7221 */ /* 0x000fca0000010000 */
[----:B------:R-:W3:Y:S01]  /*dad0*/  MUFU.EX2 R27, R38 ;  /* 0x00000026001b7308 */ /* 0x000ee20000000800 */
[----:B------:R-:W-:Y:S01]  /*dae0*/  FADD.FTZ R12, R12, R37 ;  /* 0x000000250c0c7221 */ /* 0x000fe20000010000 */
[----:B------:R-:W-:-:S06]  /*daf0*/  FADD.FTZ R13, R20, R13 ;  /* 0x0000000d140d7221 */ /* 0x000fcc0000010000 */
[----:B------:R-:W3:Y:S01]  /*db00*/  MUFU.EX2 R30, R30 ;  /* 0x0000001e001e7308 */ /* 0x000ee20000000800 */
[--C-:B--2---:R-:W-:Y:S01]  /*db10*/  FFMA.FTZ R8, R40, UR45, -R3.reuse ;  /* 0x0000002d28087c23 */ /* 0x104fe20008010803 */
[----:B------:R-:W-:-:S06]  /*db20*/  FFMA.FTZ R10, R41, UR45, -R3 ;  /* 0x0000002d290a7c23 */ /* 0x000fcc0008010803 */
[----:B------:R-:W2:Y:S01]  /*db30*/  MUFU.EX2 R39, R39 ;  /* 0x0000002700277308 */ /* 0x000ea20000000800 */
[----:B----4-:R-:W-:Y:S01]  /*db40*/  FADD.FTZ R12, R25, R12 ;  /* 0x0000000c190c7221 */ /* 0x010fe20000010000 */
[----:B-----5:R-:W-:-:S06]  /*db50*/  FADD.FTZ R13, R24, R13 ;  /* 0x0000000d180d7221 */ /* 0x020fcc0000010000 */
[----:B------:R-:W4:Y:S01]  /*db60*/  MUFU.EX2 R31, R31 ;  /* 0x0000001f001f7308 */ /* 0x000f220000000800 */
[----:B------:R-:W-:Y:S01]  /*db70*/  FFMA.FTZ R21, R44, UR45, -R3 ;  /* 0x0000002d2c157c23 */ /* 0x000fe20008010803 */
[----:B0-----:R-:W-:-:S06]  /*db80*/  FADD.FTZ R12, R35, R12 ;  /* 0x0000000c230c7221 */ /* 0x001fcc0000010000 */
[----:B------:R-:W0:Y:S01]  /*db90*/  MUFU.EX2 R9, R42 ;  /* 0x0000002a00097308 */ /* 0x000e220000000800 */
[----:B-1----:R-:W-:Y:S01]  /*dba0*/  FADD.FTZ R13, R26, R13 ;  /* 0x0000000d1a0d7221 */ /* 0x002fe20000010000 */
[----:B------:R-:W-:-:S06]  /*dbb0*/  FFMA.FTZ R28, R45, UR45, -R3 ;  /* 0x0000002d2d1c7c23 */ /* 0x000fcc0008010803 */
[----:B------:R-:W1:Y:S01]  /*dbc0*/  MUFU.EX2 R8, R8 ;  /* 0x0000000800087308 */ /* 0x000e620000000800 */
[----:B---3--:R-:W-:Y:S01]  /*dbd0*/  FADD.FTZ R12, R27, R12 ;  /* 0x0000000c1b0c7221 */ /* 0x008fe20000010000 */
[----:B------:R-:W-:-:S06]  /*dbe0*/  FADD.FTZ R14, R30, R13 ;  /* 0x0000000d1e0e7221 */ /* 0x000fcc0000010000 */
[----:B------:R-:W3:Y:S01]  /*dbf0*/  MUFU.EX2 R43, R43 ;  /* 0x0000002b002b7308 */ /* 0x000ee20000000800 */
[----:B------:R-:W-:-:S07]  /*dc00*/  FFMA.FTZ R29, R48, UR45, -R3 ;  /* 0x0000002d301d7c23 */ /* 0x000fce0008010803 */
[----:B------:R-:W5:Y:S01]  /*dc10*/  MUFU.EX2 R10, R10 ;  /* 0x0000000a000a7308 */ /* 0x000f620000000800 */
[----:B--2---:R-:W-:Y:S01]  /*dc20*/  FADD.FTZ R12, R39, R12 ;  /* 0x0000000c270c7221 */ /* 0x004fe20000010000 */
[----:B----4-:R-:W-:-:S06]  /*dc30*/  FADD.FTZ R13, R31, R14 ;  /* 0x0000000e1f0d7221 */ /* 0x010fcc0000010000 */
[----:B------:R-:W2:Y:S01]  /*dc40*/  MUFU.EX2 R21, R21 ;  /* 0x0000001500157308 */ /* 0x000ea20000000800 */
[----:B------:R-:W-:-:S07]  /*dc50*/  FFMA.FTZ R32, R49, UR45, -R3 ;  /* 0x0000002d31207c23 */ /* 0x000fce0008010803 */
[----:B------:R-:W4:Y:S01]  /*dc60*/  MUFU.EX2 R11, R46 ;  /* 0x0000002e000b7308 */ /* 0x000f220000000800 */
[----:B0-----:R-:W-:Y:S01]  /*dc70*/  FADD.FTZ R12, R9, R12 ;  /* 0x0000000c090c7221 */ /* 0x001fe20000010000 */
[----:B-1----:R-:W-:-:S06]  /*dc80*/  FADD.FTZ R13, R8, R13 ;  /* 0x0000000d080d7221 */ /* 0x002fcc0000010000 */
[----:B------:R-:W0:Y:S01]  /*dc90*/  MUFU.EX2 R28, R28 ;  /* 0x0000001c001c7308 */ /* 0x000e220000000800 */
[----:B------:R-:W-:-:S07]  /*dca0*/  FFMA.FTZ R33, R52, UR45, -R3 ;  /* 0x0000002d34217c23 */ /* 0x000fce0008010803 */
[----:B------:R-:W1:Y:S01]  /*dcb0*/  MUFU.EX2 R47, R47 ;  /* 0x0000002f002f7308 */ /* 0x000e620000000800 */
[----:B---3--:R-:W-:Y:S01]  /*dcc0*/  FADD.FTZ R14, R43, R12 ;  /* 0x0000000c2b0e7221 */ /* 0x008fe20000010000 */
[----:B-----5:R-:W-:-:S06]  /*dcd0*/  FADD.FTZ R12, R10, R13 ;  /* 0x0000000d0a0c7221 */ /* 0x020fcc0000010000 */
[----:B------:R-:W3:Y:S01]  /*dce0*/  MUFU.EX2 R29, R29 ;  /* 0x0000001d001d7308 */ /* 0x000ee20000000800 */
[----:B------:R-:W-:-:S07]  /*dcf0*/  FFMA.FTZ R34, R53, UR45, -R3 ;  /* 0x0000002d35227c23 */ /* 0x000fce0008010803 */
[----:B------:R-:W5:Y:S01]  /*dd00*/  MUFU.EX2 R50, R50 ;  /* 0x0000003200327308 */ /* 0x000f620000000800 */
[----:B--2---:R-:W-:Y:S01]  /*dd10*/  FADD.FTZ R13, R21, R12 ;  /* 0x0000000c150d7221 */ /* 0x004fe20000010000 */
[----:B------:R-:W-:-:S06]  /*dd20*/  FFMA.FTZ R4, R56, UR45, -R3 ;  /* 0x0000002d38047c23 */ /* 0x000fcc0008010803 */
[----:B------:R-:W2:Y:S01]  /*dd30*/  MUFU.EX2 R32, R32 ;  /* 0x0000002000207308 */ /* 0x000ea20000000800 */
[----:B----4-:R-:W-:-:S07]  /*dd40*/  FADD.FTZ R14, R11, R14 ;  /* 0x0000000e0b0e7221 */ /* 0x010fce0000010000 */
[----:B------:R-:W4:Y:S01]  /*dd50*/  MUFU.EX2 R51, R51 ;  /* 0x0000003300337308 */ /* 0x000f220000000800 */
[----:B0-----:R-:W-:Y:S01]  /*dd60*/  FADD.FTZ R12, R28, R13 ;  /* 0x0000000d1c0c7221 */ /* 0x001fe20000010000 */
[----:B------:R-:W-:-:S06]  /*dd70*/  FFMA.FTZ R5, R57, UR45, -R3 ;  /* 0x0000002d39057c23 */ /* 0x000fcc0008010803 */
[----:B------:R-:W0:Y:S01]  /*dd80*/  MUFU.EX2 R33, R33 ;  /* 0x0000002100217308 */ /* 0x000e220000000800 */
[----:B-1----:R-:W-:-:S07]  /*dd90*/  FADD.FTZ R15, R47, R14 ;  /* 0x0000000e2f0f7221 */ /* 0x002fce0000010000 */
[----:B------:R-:W1:Y:S01]  /*dda0*/  MUFU.EX2 R54, R54 ;  /* 0x0000003600367308 */ /* 0x000e620000000800 */
[----:B---3--:R-:W-:Y:S01]  /*ddb0*/  FADD.FTZ R13, R29, R12 ;  /* 0x0000000c1d0d7221 */ /* 0x008fe20000010000 */
[----:B------:R-:W-:-:S06]  /*ddc0*/  FFMA.FTZ R6, R60, UR45, -R3 ;  /* 0x0000002d3c067c23 */ /* 0x000fcc0008010803 */
[----:B------:R-:W3:Y:S01]  /*ddd0*/  MUFU.EX2 R34, R34 ;  /* 0x0000002200227308 */ /* 0x000ee20000000800 */
[----:B-----5:R-:W-:Y:S01]  /*dde0*/  FADD.FTZ R14, R50, R15 ;  /* 0x0000000f320e7221 */ /* 0x020fe20000010000 */
[----:B------:R-:W-:-:S06]  /*ddf0*/  F2FP.BF16.F32.PACK_AB R24, R26, R24 ;  /* 0x000000181a18723e */ /* 0x000fcc00000010ff */
[----:B------:R-:W5:Y:S01]  /*de00*/  MUFU.EX2 R55, R55 ;  /* 0x0000003700377308 */ /* 0x000f620000000800 */
[----:B------:R-:W-:Y:S01]  /*de10*/  F2FP.BF16.F32.PACK_AB R25, R35, R25 ;  /* 0x000000192319723e */ /* 0x000fe200000010ff */
[----:B--2---:R-:W-:Y:S01]  /*de20*/  FADD.FTZ R12, R32, R13 ;  /* 0x0000000d200c7221 */ /* 0x004fe20000010000 */
[----:B------:R-:W-:-:S05]  /*de30*/  F2FP.BF16.F32.PACK_AB R27, R39, R27 ;  /* 0x0000001b271b723e */ /* 0x000fca00000010ff */
[----:B------:R-:W2:Y:S01]  /*de40*/  MUFU.EX2 R4, R4 ;  /* 0x0000000400047308 */ /* 0x000ea20000000800 */
[----:B------:R-:W-:Y:S01]  /*de50*/  F2FP.BF16.F32.PACK_AB R26, R31, R30 ;  /* 0x0000001e1f1a723e */ /* 0x000fe200000010ff */
[----:B------:R-:W-:Y:S01]  /*de60*/  FFMA.FTZ R20, R61, UR45, -R3 ;  /* 0x0000002d3d147c23 */ /* 0x000fe20008010803 */
[----:B----4-:R-:W-:-:S05]  /*de70*/  FADD.FTZ R15, R51, R14 ;  /* 0x0000000e330f7221 */ /* 0x010fca0000010000 */
[----:B------:R-:W4:Y:S01]  /*de80*/  MUFU.EX2 R58, R58 ;  /* 0x0000003a003a7308 */ /* 0x000f220000000800 */
[----:B------:R-:W-:Y:S01]  /*de90*/  F2FP.BF16.F32.PACK_AB R8, R10, R8 ;  /* 0x000000080a08723e */ /* 0x000fe200000010ff */
[----:B------:R1:W-:Y:S01]  /*dea0*/  STSM.16.M88.4 [R91], R24 ;  /* 0x000000185b007844 */ /* 0x0003e20000000200 */
[----:B------:R-:W-:-:S05]  /*deb0*/  F2FP.BF16.F32.PACK_AB R10, R28, R21 ;  /* 0x000000151c0a723e */ /* 0x000fca00000010ff */
[----:B------:R-:W4:Y:S01]  /*dec0*/  MUFU.EX2 R5, R5 ;  /* 0x0000000500057308 */ /* 0x000f220000000800 */
[----:B0-----:R-:W-:Y:S01]  /*ded0*/  FADD.FTZ R21, R33, R12 ;  /* 0x0000000c21157221 */ /* 0x001fe20000010000 */
[----:B------:R-:W-:-:S06]  /*dee0*/  FFMA.FTZ R35, R64, UR45, -R3 ;  /* 0x0000002d40237c23 */ /* 0x000fcc0008010803 */
[----:B------:R-:W0:Y:S01]  /*def0*/  MUFU.EX2 R59, R59 ;  /* 0x0000003b003b7308 */ /* 0x000e220000000800 */
[----:B------:R-:W-:Y:S01]  /*df00*/  FFMA.FTZ R36, R65, UR45, -R3 ;  /* 0x0000002d41247c23 */ /* 0x000fe20008010803 */
[----:B-1----:R-:W-:Y:S01]  /*df10*/  FADD.FTZ R24, R54, R15 ;  /* 0x0000000f36187221 */ /* 0x002fe20000010000 */
[----:B---3--:R-:W-:-:S05]  /*df20*/  FADD.FTZ R21, R34, R21 ;  /* 0x0000001522157221 */ /* 0x008fca0000010000 */
[----:B------:R-:W1:Y:S01]  /*df30*/  MUFU.EX2 R6, R6 ;  /* 0x0000000600067308 */ /* 0x000e620000000800 */
[----:B-----5:R-:W-:-:S07]  /*df40*/  FADD.FTZ R25, R55, R24 ;  /* 0x0000001837197221 */ /* 0x020fce0000010000 */
[----:B------:R-:W-:Y:S01]  /*df50*/  MUFU.EX2 R62, R62 ;  /* 0x0000003e003e7308 */ /* 0x000fe20000000800 */
[----:B--2---:R-:W-:Y:S01]  /*df60*/  FADD.FTZ R24, R4, R21 ;  /* 0x0000001504187221 */ /* 0x004fe20000010000 */
[----:B----4-:R-:W-:-:S06]  /*df70*/  FADD.FTZ R26, R58, R25 ;  /* 0x000000193a1a7221 */ /* 0x010fcc0000010000 */
[----:B------:R-:W-:Y:S01]  /*df80*/  MUFU.EX2 R63, R63 ;  /* 0x0000003f003f7308 */ /* 0x000fe20000000800 */
[----:B------:R-:W-:Y:S01]  /*df90*/  F2FP.BF16.F32.PACK_AB R9, R43, R9 ;  /* 0x000000092b09723e */ /* 0x000fe200000010ff */
[----:B------:R-:W-:Y:S01]  /*dfa0*/  FFMA.FTZ R68, R68, UR45, -R3 ;  /* 0x0000002d44447c23 */ /* 0x000fe20008010803 */
[----:B------:R-:W-:-:S05]  /*dfb0*/  F2FP.BF16.F32.PACK_AB R11, R47, R11 ;  /* 0x0000000b2f0b723e */ /* 0x000fca00000010ff */
[----:B------:R-:W-:Y:S01]  /*dfc0*/  MUFU.EX2 R66, R66 ;  /* 0x0000004200427308 */ /* 0x000fe20000000800 */
[----:B------:R-:W-:-:S07]  /*dfd0*/  FFMA.FTZ R37, R72, UR45, -R3 ;  /* 0x0000002d48257c23 */ /* 0x000fce0008010803 */
[----:B------:R-:W-:Y:S01]  /*dfe0*/  MUFU.EX2 R67, R67 ;  /* 0x0000004300437308 */ /* 0x000fe20000000800 */
[----:B------:R-:W-:-:S07]  /*dff0*/  F2FP.BF16.F32.PACK_AB R13, R51, R50 ;  /* 0x00000032330d723e */ /* 0x000fce00000010ff */
[----:B------:R-:W-:Y:S08]  /*e000*/  MUFU.EX2 R70, R70 ;  /* 0x0000004600467308 */ /* 0x000ff00000000800 */
[----:B------:R-:W-:Y:S08]  /*e010*/  MUFU.EX2 R71, R71 ;  /* 0x0000004700477308 */ /* 0x000ff00000000800 */
[----:B------:R-:W-:Y:S01]  /*e020*/  MUFU.EX2 R74, R74 ;  /* 0x0000004a004a7308 */ /* 0x000fe20000000800 */
[--C-:B------:R-:W-:Y:S01]  /*e030*/  FFMA.FTZ R38, R73, UR45, -R3.reuse ;  /* 0x0000002d49267c23 */ /* 0x100fe20008010803 */
[--C-:B------:R-:W-:Y:S01]  /*e040*/  FFMA.FTZ R76, R76, UR45, -R3.reuse ;  /* 0x0000002d4c4c7c23 */ /* 0x100fe20008010803 */
[----:B------:R-:W2:Y:S05]  /*e050*/  LDL R39, [R1+0x54] ;  /* 0x0000540001277983 */ /* 0x000eaa0000100800 */
[----:B------:R-:W3:Y:S01]  /*e060*/  MUFU.EX2 R20, R20 ;  /* 0x0000001400147308 */ /* 0x000ee20000000800 */
[----:B------:R-:W-:Y:S01]  /*e070*/  FADD.FTZ R21, R5, R24 ;  /* 0x0000001805157221 */ /* 0x000fe20000010000 */
[--C-:B------:R-:W-:Y:S01]  /*e080*/  FFMA.FTZ R31, R69, UR45, -R3.reuse ;  /* 0x0000002d451f7c23 */ /* 0x100fe20008010803 */
[----:B------:R-:W-:Y:S01]  /*e090*/  F2FP.BF16.F32.PACK_AB R14, R34, R33 ;  /* 0x00000021220e723e */ /* 0x000fe200000010ff */
[--C-:B------:R-:W-:Y:S01]  /*e0a0*/  FFMA.FTZ R77, R77, UR45, -R3.reuse ;  /* 0x0000002d4d4d7c23 */ /* 0x100fe20008010803 */
[----:B------:R-:W-:Y:S01]  /*e0b0*/  FFMA.FTZ R80, R80, UR45, -R3 ;  /* 0x0000002d50507c23 */ /* 0x000fe20008010803 */
[----:B------:R-:W4:Y:S02]  /*e0c0*/  @P5 LDC R27, c[0x0][0x450] ;  /* 0x00011400ff1b5b82 */ /* 0x000f240000000800 */
[----:B------:R-:W5:Y:S01]  /*e0d0*/  MUFU.EX2 R35, R35 ;  /* 0x0000002300237308 */ /* 0x000f620000000800 */
[----:B0-----:R-:W-:Y:S01]  /*e0e0*/  FADD.FTZ R25, R59, R26 ;  /* 0x0000001a3b197221 */ /* 0x001fe20000010000 */
[----:B------:R0:W-:Y:S01]  /*e0f0*/  STSM.16.M88.4 [R157], R8 ;  /* 0x000000089d007844 */ /* 0x0001e20000000200 */
[----:B-1----:R-:W-:-:S05]  /*e100*/  FADD.FTZ R21, R6, R21 ;  /* 0x0000001506157221 */ /* 0x002fca0000010000 */
[----:B------:R-:W1:Y:S01]  /*e110*/  MUFU.EX2 R36, R36 ;  /* 0x0000002400247308 */ /* 0x000e620000000800 */
[----:B---3--:R-:W-:-:S07]  /*e120*/  FADD.FTZ R24, R20, R21 ;  /* 0x0000001514187221 */ /* 0x008fce0000010000 */
[----:B------:R-:W3:Y:S01]  /*e130*/  MUFU.EX2 R30, R68 ;  /* 0x00000044001e7308 */ /* 0x000ee20000000800 */
[----:B0-----:R-:W-:Y:S01]  /*e140*/  F2FP.BF16.F32.PACK_AB R8, R5, R4 ;  /* 0x000000040508723e */ /* 0x001fe200000010ff */
[----:B------:R-:W-:Y:S01]  /*e150*/  FADD.FTZ R4, R62, R25 ;  /* 0x000000193e047221 */ /* 0x000fe20000010000 */
[----:B------:R-:W-:-:S05]  /*e160*/  F2FP.BF16.F32.PACK_AB R12, R32, R29 ;  /* 0x0000001d200c723e */ /* 0x000fca00000010ff */
[----:B------:R-:W0:Y:S01]  /*e170*/  MUFU.EX2 R31, R31 ;  /* 0x0000001f001f7308 */ /* 0x000e220000000800 */
[----:B------:R-:W-:Y:S01]  /*e180*/  FADD.FTZ R5, R63, R4 ;  /* 0x000000043f057221 */ /* 0x000fe20000010000 */
[----:B------:R-:W-:Y:S01]  /*e190*/  F2FP.BF16.F32.PACK_AB R15, R55, R54 ;  /* 0x00000036370f723e */ /* 0x000fe200000010ff */
[----:B-----5:R-:W-:-:S05]  /*e1a0*/  FADD.FTZ R11, R35, R24 ;  /* 0x00000018230b7221 */ /* 0x020fca0000010000 */
[----:B------:R-:W5:Y:S01]  /*e1b0*/  MUFU.EX2 R37, R37 ;  /* 0x0000002500257308 */ /* 0x000f620000000800 */
[----:B------:R-:W-:Y:S01]  /*e1c0*/  FADD.FTZ R4, R66, R5 ;  /* 0x0000000542047221 */ /* 0x000fe20000010000 */
[----:B------:R3:W-:Y:S01]  /*e1d0*/  STSM.16.M88.4 [R156], R12 ;  /* 0x0000000c9c007844 */ /* 0x0007e20000000200 */
[----:B-1----:R-:W-:Y:S01]  /*e1e0*/  FADD.FTZ R5, R36, R11 ;  /* 0x0000000b24057221 */ /* 0x002fe20000010000 */
[----:B------:R-:W-:Y:S01]  /*e1f0*/  F2FP.BF16.F32.PACK_AB R10, R20, R6 ;  /* 0x00000006140a723e */ /* 0x000fe200000010ff */
[----:B------:R-:W1:Y:S03]  /*e200*/  @P5 LDC R25, c[0x0][0x44c] ;  /* 0x00011300ff195b82 */ /* 0x000e660000000800 */
[----:B------:R-:W4:Y:S01]  /*e210*/  MUFU.EX2 R75, R75 ;  /* 0x0000004b004b7308 */ /* 0x000f220000000800 */
[----:B---3--:R-:W-:-:S07]  /*e220*/  FADD.FTZ R13, R67, R4 ;  /* 0x00000004430d7221 */ /* 0x008fce0000010000 */
[----:B------:R-:W3:Y:S01]  /*e230*/  MUFU.EX2 R78, R78 ;  /* 0x0000004e004e7308 */ /* 0x000ee20000000800 */
[----:B------:R-:W-:Y:S01]  /*e240*/  FADD.FTZ R4, R30, R5 ;  /* 0x000000051e047221 */ /* 0x000fe20000010000 */
[----:B------:R-:W-:-:S03]  /*e250*/  FADD.FTZ R6, R70, R13 ;  /* 0x0000000d46067221 */ /* 0x000fc60000010000 */
[----:B0-----:R-:W-:Y:S01]  /*e260*/  FADD.FTZ R4, R31, R4 ;  /* 0x000000041f047221 */ /* 0x001fe20000010000 */
[----:B------:R-:W-:Y:S02]  /*e270*/  FADD.FTZ R5, R71, R6 ;  /* 0x0000000647057221 */ /* 0x000fe40000010000 */
[----:B------:R-:W-:Y:S01]  /*e280*/  MUFU.EX2 R79, R79 ;  /* 0x0000004f004f7308 */ /* 0x000fe20000000800 */
[----:B-----5:R-:W-:Y:S01]  /*e290*/  FADD.FTZ R21, R37, R4 ;  /* 0x0000000425157221 */ /* 0x020fe20000010000 */
[----:B------:R-:W-:-:S06]  /*e2a0*/  FADD.FTZ R4, R74, R5 ;  /* 0x000000054a047221 */ /* 0x000fcc0000010000 */
[----:B------:R-:W-:Y:S01]  /*e2b0*/  MUFU.EX2 R82, R82 ;  /* 0x0000005200527308 */ /* 0x000fe20000000800 */
[----:B----4-:R-:W-:-:S07]  /*e2c0*/  FADD.FTZ R5, R75, R4 ;  /* 0x000000044b057221 */ /* 0x010fce0000010000 */
[----:B------:R-:W0:Y:S01]  /*e2d0*/  MUFU.EX2 R38, R38 ;  /* 0x0000002600267308 */ /* 0x000e220000000800 */
[----:B------:R-:W-:Y:S02]  /*e2e0*/  F2FP.BF16.F32.PACK_AB R9, R59, R58 ;  /* 0x0000003a3b09723e */ /* 0x000fe400000010ff */
[----:B------:R-:W-:-:S05]  /*e2f0*/  F2FP.BF16.F32.PACK_AB R11, R63, R62 ;  /* 0x0000003e3f0b723e */ /* 0x000fca00000010ff */
[----:B------:R-:W4:Y:S01]  /*e300*/  MUFU.EX2 R76, R76 ;  /* 0x0000004c004c7308 */ /* 0x000f220000000800 */
[----:B---3--:R-:W-:-:S07]  /*e310*/  FADD.FTZ R6, R78, R5 ;  /* 0x000000054e067221 */ /* 0x008fce0000010000 */
[----:B------:R-:W3:Y:S01]  /*e320*/  MUFU.EX2 R83, R83 ;  /* 0x0000005300537308 */ /* 0x000ee20000000800 */
[----:B------:R5:W-:Y:S01]  /*e330*/  STSM.16.M88.4 [R143+0x27800], R8 ;  /* 0x027800088f007844 */ /* 0x000be20000000200 */
[----:B0-----:R-:W-:-:S04]  /*e340*/  FADD.FTZ R21, R38, R21 ;  /* 0x0000001526157221 */ /* 0x001fc80000010000 */
[----:B----4-:R-:W-:Y:S01]  /*e350*/  FADD.FTZ R4, R76, R21 ;  /* 0x000000154c047221 */ /* 0x010fe20000010000 */
[----:B-----5:R-:W-:-:S04]  /*e360*/  FADD.FTZ R11, R79, R6 ;  /* 0x000000064f0b7221 */ /* 0x020fc80000010000 */
[----:B------:R-:W-:-:S04]  /*e370*/  FADD.FTZ R6, R82, R11 ;  /* 0x0000000b52067221 */ /* 0x000fc80000010000 */
[----:B---3--:R-:W-:Y:S02]  /*e380*/  FADD.FTZ R21, R83, R6 ;  /* 0x0000000653157221 */ /* 0x008fe40000010000 */
[----:B------:R-:W3:Y:S01]  /*e390*/  LDL R6, [R1+0x60] ;  /* 0x0000600001067983 */ /* 0x000ee20000100800 */
[----:B------:R-:W0:Y:S01]  /*e3a0*/  MUFU.EX2 R77, R77 ;  /* 0x0000004d004d7308 */ /* 0x000e220000000800 */
[--C-:B------:R-:W-:Y:S01]  /*e3b0*/  FFMA.FTZ R81, R81, UR45, -R3.reuse ;  /* 0x0000002d51517c23 */ /* 0x100fe20008010803 */
[--C-:B------:R-:W-:Y:S01]  /*e3c0*/  FFMA.FTZ R84, R84, UR45, -R3.reuse ;  /* 0x0000002d54547c23 */ /* 0x100fe20008010803 */
[----:B------:R-:W-:-:S05]  /*e3d0*/  FFMA.FTZ R3, R85, UR45, -R3 ;  /* 0x0000002d55037c23 */ /* 0x000fca0008010803 */
[----:B------:R-:W4:Y:S08]  /*e3e0*/  MUFU.EX2 R80, R80 ;  /* 0x0000005000507308 */ /* 0x000f300000000800 */
[----:B------:R-:W5:Y:S01]  /*e3f0*/  MUFU.EX2 R81, R81 ;  /* 0x0000005100517308 */ /* 0x000f620000000800 */
[----:B-1----:R-:W-:-:S04]  /*e400*/  @P5 IMAD.HI.U32 R24, R90, R25, RZ ;  /* 0x000000195a185227 */ /* 0x002fc800078e00ff */
[----:B0-----:R-:W-:-:S03]  /*e410*/  FADD.FTZ R5, R77, R4 ;  /* 0x000000044d057221 */ /* 0x001fc60000010000 */
[----:B------:R-:W-:Y:S08]  /*e420*/  MUFU.EX2 R84, R84 ;  /* 0x0000005400547308 */ /* 0x000ff00000000800 */
[----:B------:R-:W0:Y:S01]  /*e430*/  MUFU.EX2 R3, R3 ;  /* 0x0000000300037308 */ /* 0x000e220000000800 */
[----:B------:R-:W-:Y:S02]  /*e440*/  IMAD.MOV.U32 R20, RZ, RZ, R90 ;  /* 0x000000ffff147224 */ /* 0x000fe400078e005a */
[----:B----4-:R-:W-:Y:S01]  /*e450*/  FADD.FTZ R4, R80, R5 ;  /* 0x0000000550047221 */ /* 0x010fe20000010000 */
[----:B------:R-:W-:-:S04]  /*e460*/  F2FP.BF16.F32.PACK_AB R12, R36, R35 ;  /* 0x00000023240c723e */ /* 0x000fc800000010ff */
[----:B------:R-:W-:Y:S01]  /*e470*/  MUFU.EX2 R86, R86 ;  /* 0x0000005600567308 */ /* 0x000fe20000000800 */
[----:B------:R-:W-:Y:S02]  /*e480*/  F2FP.BF16.F32.PACK_AB R13, R67, R66 ;  /* 0x00000042430d723e */ /* 0x000fe400000010ff */
[----:B------:R-:W-:-:S05]  /*e490*/  F2FP.BF16.F32.PACK_AB R14, R31, R30 ;  /* 0x0000001e1f0e723e */ /* 0x000fca00000010ff */
[----:B------:R-:W1:Y:S01]  /*e4a0*/  MUFU.EX2 R87, R87 ;  /* 0x0000005700577308 */ /* 0x000e620000000800 */
[----:B------:R-:W-:Y:S02]  /*e4b0*/  F2FP.BF16.F32.PACK_AB R15, R71, R70 ;  /* 0x00000046470f723e */ /* 0x000fe400000010ff */
[----:B------:R-:W-:Y:S01]  /*e4c0*/  @P5 SHF.R.U32.HI R20, RZ, R27, R24 ;  /* 0x0000001bff145219 */ /* 0x000fe20000011618 */
[----:B-----5:R-:W-:-:S03]  /*e4d0*/  FADD.FTZ R5, R81, R4 ;  /* 0x0000000451057221 */ /* 0x020fc60000010000 */
[----:B------:R-:W-:Y:S02]  /*e4e0*/  IADD3 R4, R20, R88, -R89 ;  /* 0x0000005814047210 */ /* 0x000fe40007ffe859 */
[----:B------:R-:W-:Y:S02]  /*e4f0*/  F2FP.BF16.F32.PACK_AB R8, R38, R37 ;  /* 0x000000252608723e */ /* 0x000fe400000010ff */
[----:B------:R-:W-:Y:S02]  /*e500*/  F2FP.BF16.F32.PACK_AB R9, R75, R74 ;  /* 0x0000004a4b09723e */ /* 0x000fe400000010ff */
[----:B------:R-:W-:Y:S02]  /*e510*/  F2FP.BF16.F32.PACK_AB R10, R77, R76 ;  /* 0x0000004c4d0a723e */ /* 0x000fe400000010ff */
[----:B------:R-:W-:Y:S02]  /*e520*/  F2FP.BF16.F32.PACK_AB R11, R79, R78 ;  /* 0x0000004e4f0b723e */ /* 0x000fe400000010ff */
[----:B------:R-:W-:-:S02]  /*e530*/  CS2R R134, SRZ ;  /* 0x0000000000867805 */ /* 0x000fc4000001ff00 */
[----:B------:R-:W-:Y:S02]  /*e540*/  @P5 LOP3.LUT R18, R18, 0x8, RZ, 0xfc, !PT ;  /* 0x0000000812125812 */ /* 0x000fe400078efcff */
        /* <DEDUP_REMOVED lines=22> */
[----:B--2---:R0:W-:Y:S04]  /*e6b0*/  STSM.16.M88.4 [R39], R12 ;  /* 0x0000000c27007844 */ /* 0x0041e80000000200 */
[----:B------:R2:W-:Y:S01]  /*e6c0*/  STSM.16.M88.4 [R157+0x6000], R8 ;  /* 0x006000089d007844 */ /* 0x0005e20000000200 */
[----:B0-----:R-:W-:Y:S01]  /*e6d0*/  F2FP.BF16.F32.PACK_AB R14, R3, R84 ;  /* 0x00000054030e723e */ /* 0x001fe200000010ff */
[----:B------:R-:W-:Y:S01]  /*e6e0*/  FADD.FTZ R84, R84, R5 ;  /* 0x0000000554547221 */ /* 0x000fe20000010000 */
[----:B------:R-:W-:-:S02]  /*e6f0*/  SHF.R.S32.HI R5, RZ, 0x1f, R4 ;  /* 0x0000001fff057819 */ /* 0x000fc40000011404 */
[----:B------:R-:W-:Y:S02]  /*e700*/  F2FP.BF16.F32.PACK_AB R12, R81, R80 ;  /* 0x00000050510c723e */ /* 0x000fe400000010ff */
[----:B------:R-:W-:Y:S02]  /*e710*/  F2FP.BF16.F32.PACK_AB R13, R83, R82 ;  /* 0x00000052530d723e */ /* 0x000fe400000010ff */
[----:B-1----:R-:W-:Y:S02]  /*e720*/  F2FP.BF16.F32.PACK_AB R15, R87, R86 ;  /* 0x00000056570f723e */ /* 0x002fe400000010ff */
[----:B------:R-:W-:-:S03]  /*e730*/  LEA.HI R5, R5, R4, RZ, 0x7 ;  /* 0x0000000405057211 */ /* 0x000fc600078f38ff */
[----:B------:R2:W-:Y:S01]  /*e740*/  STSM.16.M88.4 [R156+0x6000], R12 ;  /* 0x0060000c9c007844 */ /* 0x0005e20000000200 */
[----:B------:R-:W-:Y:S01]  /*e750*/  SHF.R.S32.HI R5, RZ, 0x7, R5 ;  /* 0x00000007ff057819 */ /* 0x000fe20000011405 */
[----:B------:R0:W-:Y:S06]  /*e760*/  MEMBAR.ALL.CTA ;  /* 0x0000000000007992 */ /* 0x0001ec0000008000 */
[----:B0-----:R-:W0:Y:S01]  /*e770*/  FENCE.VIEW.ASYNC.S ;  /* 0x00000000000073c6 */ /* 0x001e220000000000 */
[----:B------:R-:W-:Y:S02]  /*e780*/  VIADD R4, R94, 0xfffffffe ;  /* 0xfffffffe5e047836 */ /* 0x000fe40000000000 */
[----:B------:R-:W-:Y:S01]  /*e790*/  FADD.FTZ R86, R86, R21 ;  /* 0x0000001556567221 */ /* 0x000fe20000010000 */
[----:B------:R-:W-:Y:S01]  /*e7a0*/  FADD.FTZ R140, R3, R84 ;  /* 0x00000054038c7221 */ /* 0x000fe20000010000 */
[----:B------:R-:W-:-:S02]  /*e7b0*/  CS2R R94, SRZ ;  /* 0x00000000005e7805 */ /* 0x000fc4000001ff00 */
[----:B------:R-:W-:Y:S01]  /*e7c0*/  FADD.FTZ R21, R87, R86 ;  /* 0x0000005657157221 */ /* 0x000fe20000010000 */
[----:B---3--:R-:W-:-:S05]  /*e7d0*/  VIMNMX R6, R6, R5, !PT ;  /* 0x0000000506067248 */ /* 0x008fca0007fe0100 */
[----:B------:R2:W-:Y:S01]  /*e7e0*/  STL [R1+0x34], R6 ;  /* 0x0000340601007387 */ /* 0x0005e20000100800 */
[----:B------:R-:W-:Y:S01]  /*e7f0*/  ISETP.GE.AND P1, PT, R4, R6, PT ;  /* 0x000000060400720c */ /* 0x000fe20003f26270 */
[----:B0-----:R-:W-:-:S12]  /*e800*/  NOP ;  /* 0x0000000000007918 */ /* 0x001fd80000000000 */
[----:B--2---:R-:W-:Y:S05]  /*e810*/  @!P1 BRA `(.L_x_12450) ;  /* 0x0000002c00a49947 */ /* 0x004fea0003800000 */
[----:B------:R-:W-:Y:S02]  /*e820*/  IMAD.MOV.U32 R6, RZ, RZ, R7 ;  /* 0x000000ffff067224 */ /* 0x000fe400078e0007 */
[----:B------:R-:W-:Y:S02]  /*e830*/  IMAD.MOV.U32 R3, RZ, RZ, R0 ;  /* 0x000000ffff037224 */ /* 0x000fe400078e0000 */
[----:B------:R-:W-:Y:S02]  /*e840*/  IMAD.MOV.U32 R8, RZ, RZ, R139 ;  /* 0x000000ffff087224 */ /* 0x000fe400078e008b */
[----:B------:R-:W-:Y:S02]  /*e850*/  IMAD.MOV.U32 R5, RZ, RZ, R22 ;  /* 0x000000ffff057224 */ /* 0x000fe400078e0016 */
[----:B------:R-:W-:-:S07]  /*e860*/  IMAD.MOV.U32 R135, RZ, RZ, RZ ;  /* 0x000000ffff877224 */ /* 0x000fce00078e00ff */
.L_x_12462:
        /* <DEDUP_REMOVED lines=9> */
.L_x_12452:
        /* <DEDUP_REMOVED lines=8> */
.L_x_12453:
[----:B------:R-:W-:Y:S04]  /*e980*/  BSSY B0, `(.L_x_12451) ;  /* 0x0000004000007945 */ /* 0x000fe80003800000 */
[----:B-1----:R-:W-:Y:S05]  /*e990*/  @P2 BRA `(.L_x_12454) ;  /* 0x0000000000082947 */ /* 0x002fea0003800000 */
[----:B------:R-:W1:Y:S02]  /*e9a0*/  SYNCS.PHASECHK.TRANS64.TRYWAIT P2, [R7+URZ+0x2d830], R0 ;  /* 0x02d83000070075a7 */ /* 0x000e64000804017f */
[----:B-1----:R-:W-:Y:S05]  /*e9b0*/  @!P2 BRA `(.L_x_12455) ;  /* 0x0000010c00d8a947 */ /* 0x002fea0003800000 */
.L_x_12454:
[----:B------:R-:W-:Y:S05]  /*e9c0*/  BSYNC B0 ;  /* 0x0000000000007941 */ /* 0x000fea0003800000 */
.L_x_12451:
[----:B01----:R-:W2:Y:S01]  /*e9d0*/  LDL R7, [R1+0x2c] ;  /* 0x00002c0001077983 */ /* 0x003ea20000100800 */
[----:B------:R-:W0:Y:S01]  /*e9e0*/  S2R R0, SR_TID.X ;  /* 0x0000000000007919 */ /* 0x000e220000002100 */
[----:B------:R-:W-:Y:S01]  /*e9f0*/  VIADD R22, R5, 0x1 ;  /* 0x0000000105167836 */ /* 0x000fe20000000000 */
[----:B------:R-:W-:Y:S05]  /*ea00*/  WARPSYNC.ALL ;  /* 0x0000000000007948 */ /* 0x000fea0003800000 */
[----:B------:R-:W-:-:S04]  /*ea10*/  ISETP.NE.AND P2, PT, R22, 0x2, PT ;  /* 0x000000021600780c */ /* 0x000fc80003f45270 */
[----:B------:R-:W-:Y:S02]  /*ea20*/  SEL R22, R22, RZ, P2 ;  /* 0x000000ff16167207 */ /* 0x000fe40001000000 */
[----:B0-----:R-:W-:-:S05]  /*ea30*/  SHF.R.U32.HI R0, RZ, 0x7, R0 ;  /* 0x00000007ff007819 */ /* 0x001fca0000011600 */
[----:B------:R-:W-:Y:S02]  /*ea40*/  VIADD R0, R0, 0x8 ;  /* 0x0000000800007836 */ /* 0x000fe40000000000 */
[----:B------:R-:W-:Y:S01]  /*ea50*/  IMAD.MOV.U32 R11, RZ, RZ, -0x7fffffe0 ;  /* 0x80000020ff0b7424 */ /* 0x000fe200078e00ff */
[----:B------:R-:W-:Y:S01]  /*ea60*/  R2UR UR4, R144 ;  /* 0x00000000900472ca */ /* 0x000fe200000e0000 */
[----:B------:R-:W-:Y:S01]  /*ea70*/  IMAD.MOV.U32 R25, RZ, RZ, -0x7fffffe0 ;  /* 0x80000020ff197424 */ /* 0x000fe200078e00ff */
[----:B------:R-:W-:Y:S02]  /*ea80*/  R2UR UR5, R145 ;  /* 0x00000000910572ca */ /* 0x000fe400000e0000 */
[----:B------:R-:W-:Y:S02]  /*ea90*/  R2UR UR7, R11 ;  /* 0x000000000b0772ca */ /* 0x000fe400000e0000 */
[----:B------:R-:W-:Y:S01]  /*eaa0*/  R2UR UR23, R25 ;  /* 0x00000000191772ca */ /* 0x000fe200000e0000 */
[----:B------:R-:W-:Y:S01]  /*eab0*/  IMAD.MOV.U32 R15, RZ, RZ, -0x7fffffe0 ;  /* 0x80000020ff0f7424 */ /* 0x000fe200078e00ff */
[----:B------:R-:W-:-:S02]  /*eac0*/  R2UR UR8, R154 ;  /* 0x000000009a0872ca */ /* 0x000fc400000e0000 */
[----:B------:R-:W-:Y:S02]  /*ead0*/  R2UR UR9, R155 ;  /* 0x000000009b0972ca */ /* 0x000fe400000e0000 */
[----:B------:R-:W-:Y:S01]  /*eae0*/  R2UR UR11, R15 ;  /* 0x000000000f0b72ca */ /* 0x000fe200000e0000 */
[----:B------:R0:W-:Y:S01]  /*eaf0*/  BAR.SYNC.DEFER_BLOCKING R0, 0x100 ;  /* 0x000400000000751d */ /* 0x0001e20000010000 */
[----:B------:R-:W-:Y:S01]  /*eb00*/  IMAD.MOV.U32 R13, RZ, RZ, -0x7fffffe0 ;  /* 0x80000020ff0d7424 */ /* 0x000fe200078e00ff */
[----:B------:R-:W-:Y:S02]  /*eb10*/  R2UR UR12, R152 ;  /* 0x00000000980c72ca */ /* 0x000fe400000e0000 */
[----:B------:R-:W-:Y:S02]  /*eb20*/  R2UR UR13, R153 ;  /* 0x00000000990d72ca */ /* 0x000fe400000e0000 */
[----:B------:R-:W-:Y:S01]  /*eb30*/  R2UR UR15, R13 ;  /* 0x000000000d0f72ca */ /* 0x000fe200000e0000 */
[----:B--2---:R-:W-:-:S04]  /*eb40*/  IMAD R10, R22, 0x600, R7 ;  /* 0x00000600160a7824 */ /* 0x004fc800078e0207 */
[C---:B------:R-:W-:Y:S01]  /*eb50*/  VIADD R24, R10.reuse, 0x400 ;  /* 0x000004000a187836 */ /* 0x040fe20000000000 */
[----:B------:R-:W-:-:S04]  /*eb60*/  R2UR UR6, R10 ;  /* 0x000000000a0672ca */ /* 0x000fc800000e0000 */
[----:B------:R-:W-:Y:S02]  /*eb70*/  R2UR UR22, R24 ;  /* 0x00000000181672ca */ /* 0x000fe400000e0000 */
[----:B------:R-:W-:-:S07]  /*eb80*/  WARPGROUP.ARRIVE ;  /* 0x00000000000079c5 */ /* 0x000fce0000000000 */
[----:B------:R-:W-:Y:S01]  /*eb90*/  HGMMA.64x128x16.F32.BF16 R24, gdesc[UR4], RZ, !UPT, gsb0 ;  /* 0x01e00000041879f0 */ /* 0x000fe2000c0018ff */
[----:B------:R-:W-:-:S05]  /*eba0*/  VIADD R14, R10, 0x2 ;  /* 0x000000020a0e7836 */ /* 0x000fca0000000000 */
[----:B------:R-:W-:Y:S01]  /*ebb0*/  R2UR UR10, R14 ;  /* 0x000000000e0a72ca */ /* 0x000fe200000e0000 */
[----:B------:R-:W-:-:S05]  /*ebc0*/  VIADD R12, R10, 0x200 ;  /* 0x000002000a0c7836 */ /* 0x000fca0000000000 */
[----:B------:R-:W-:Y:S01]  /*ebd0*/  R2UR UR14, R12 ;  /* 0x000000000c0e72ca */ /* 0x000fe200000e0000 */
[----:B------:R-:W-:Y:S02]  /*ebe0*/  WARPGROUP.DEPBAR.LE gsb0, 0x0 ;  /* 0x00008000000079c5 */ /* 0x000fe40000010000 */
        /* <DEDUP_REMOVED lines=30> */
.L_x_12457:
[----:B------:R-:W-:Y:S01]  /*edd0*/  SHF.L.U32 R0, R8, 0x1f, RZ ;  /* 0x0000001f08007819 */ /* 0x000fe200000006ff */
[----:B------:R-:W-:-:S04]  /*ede0*/  IMAD R7, R5, 0x8, R2 ;  /* 0x0000000805077824 */ /* 0x000fc800078e0202 */
[----:B------:R0:W1:Y:S01]  /*edf0*/  SYNCS.PHASECHK.TRANS64.TRYWAIT P1, [R7+URZ+0x2d850], R0 ;  /* 0x02d85000070075a7 */ /* 0x000062000802017f */
[----:B------:R-:W-:Y:S05]  /*ee00*/  @!P0 BRA `(.L_x_12458) ;  /* 0x0000000000048947 */ /* 0x000fea0003800000 */
[----:B------:R-:W-:Y:S01]  /*ee10*/  BPT.TRAP 0x1 ;  /* 0x000000040000795c */ /* 0x000fe20000300000 */
.L_x_12458:
[----:B-1----:R-:W-:Y:S05]  /*ee20*/  @P1 BRA `(.L_x_12456) ;  /* 0x0000000000081947 */ /* 0x002fea0003800000 */
[----:B------:R-:W1:Y:S02]  /*ee30*/  SYNCS.PHASECHK.TRANS64.TRYWAIT P1, [R7+URZ+0x2d850], R0 ;  /* 0x02d85000070075a7 */ /* 0x000e64000802017f */
[----:B-1----:R-:W-:Y:S05]  /*ee40*/  @!P1 BRA `(.L_x_12459) ;  /* 0x0000010800c89947 */ /* 0x002fea0003800000 */
.L_x_12456:
        /* <DEDUP_REMOVED lines=12> */
[----:B------:R-:W-:Y:S01]  /*ef10*/  R2UR UR11, R11 ;  /* 0x000000000b0b72ca */ /* 0x000fe200000e0000 */
        /* <DEDUP_REMOVED lines=51> */
[----:B------:R-:W-:Y:S01]  /*f250*/  VIADD R10, R8, 0x604 ;  /* 0x00000604080a7836 */ /* 0x000fe20000000000 */
        /* <DEDUP_REMOVED lines=31> */
.L_x_12460:
[----:B------:R-:W2:Y:S01]  /*f450*/  LDL R12, [R1+0x58] ;  /* 0x00005800010c7983 */ /* 0x000ea20000100800 */
[----:B0-----:R-:W0:Y:S03]  /*f460*/  LDC R0, c[0x0][0x448] ;  /* 0x00011200ff007b82 */ /* 0x001e260000000800 */
[----:B------:R-:W2:Y:S04]  /*f470*/  LDL R7, [R1+0x6c] ;  /* 0x00006c0001077983 */ /* 0x000ea80000100800 */
[----:B------:R-:W3:Y:S04]  /*f480*/  LDL R11, [R1+0x64] ;  /* 0x00006400010b7983 */ /* 0x000ee80000100800 */
[----:B------:R-:W3:Y:S04]  /*f490*/  LDL R10, [R1+0x5c] ;  /* 0x00005c00010a7983 */ /* 0x000ee80000100800 */
[----:B------:R-:W4:Y:S01]  /*f4a0*/  LDL R9, [R1+0x4c] ;  /* 0x00004c0001097983 */ /* 0x000f220000100800 */
[----:B------:R-:W-:Y:S01]  /*f4b0*/  LOP3.LUT R18, R18, 0xffffffdf, RZ, 0xc0, !PT ;  /* 0xffffffdf12127812 */ /* 0x000fe200078ec0ff */
[----:B------:R-:W-:Y:S01]  /*f4c0*/  UMOV UR45, UR44 ;  /* 0x0000002c002d7c82 */ /* 0x000fe20008000000 */
[----:B------:R-:W-:-:S02]  /*f4d0*/  IMAD R14, R22, 0x8, R2 ;  /* 0x00000008160e7824 */ /* 0x000fc400078e0202 */
[----:B------:R-:W-:Y:S01]  /*f4e0*/  @P0 LOP3.LUT R18, R18, 0x20, RZ, 0xfc, !PT ;  /* 0x0000002012120812 */ /* 0x000fe200078efcff */
[----:B------:R-:W-:Y:S02]  /*f4f0*/  IMAD.U32 R15, RZ, RZ, UR40 ;  /* 0x00000028ff0f7e24 */ /* 0x000fe4000f8e00ff */
[----:B------:R-:W-:Y:S01]  /*f500*/  VIADD R14, R14, 0x2d840 ;  /* 0x0002d8400e0e7836 */ /* 0x000fe20000000000 */
[----:B0-----:R-:W-:Y:S02]  /*f510*/  ISETP.NE.AND P1, PT, R0, 0x1, PT ;  /* 0x000000010000780c */ /* 0x001fe40003f25270 */
[----:B------:R-:W-:Y:S02]  /*f520*/  LOP3.LUT R18, R18, 0xffffffbf, RZ, 0xc0, !PT ;  /* 0xffffffbf12127812 */ /* 0x000fe400078ec0ff */
[----:B------:R-:W-:-:S04]  /*f530*/  PRMT R14, R15, 0x654, R14 ;  /* 0x000006540f0e7816 */ /* 0x000fc8000000000e */
[----:B------:R0:W-:Y:S05]  /*f540*/  SYNCS.ARRIVE.TRANS64.RED.A1T0 RZ, [R14+URZ], RZ ;  /* 0x000000ff0eff79a7 */ /* 0x0001ea000810043f */
[----:B------:R-:W1:Y:S08]  /*f550*/  @P1 LDC R8, c[0x0][0x44c] ;  /* 0x00011300ff081b82 */ /* 0x000e700000000800 */
[----:B------:R-:W5:Y:S01]  /*f560*/  @P1 LDC R0, c[0x0][0x450] ;  /* 0x00011400ff001b82 */ /* 0x000f620000000800 */
[----:B--2---:R-:W-:-:S04]  /*f570*/  IMAD.IADD R7, R7, 0x1, R12 ;  /* 0x0000000107077824 */ /* 0x004fc800078e020c */
[----:B-1----:R-:W-:-:S05]  /*f580*/  @P1 IMAD.HI.U32 R8, R7, R8, RZ ;  /* 0x0000000807081227 */ /* 0x002fca00078e00ff */
[----:B-----5:R-:W-:Y:S01]  /*f590*/  @P1 SHF.R.U32.HI R7, RZ, R0, R8 ;  /* 0x00000000ff071219 */ /* 0x020fe20000011608 */
[----:B------:R-:W-:-:S04]  /*f5a0*/  IMAD.MOV.U32 R8, RZ, RZ, -0x80 ;  /* 0xffffff80ff087424 */ /* 0x000fc800078e00ff */
[----:B------:R-:W1:Y:S01]  /*f5b0*/  SHFL.IDX PT, R0, R7, RZ, 0x1c1f ;  /* 0x001c1fff07007589 */ /* 0x000e6200000e0000 */
[----:B------:R-:W-:-:S03]  /*f5c0*/  IMAD R8, R4, R8, 0x1 ;  /* 0x0000000104087424 */ /* 0x000fc600078e0208 */
[----:B------:R-:W2:Y:S02]  /*f5d0*/  SHFL.IDX PT, R7, R7, 0x1, 0x1c1f ;  /* 0x003c1f0007077f89 */ /* 0x000ea400000e0000 */
[----:B---3--:R-:W-:-:S05]  /*f5e0*/  IADD3 R8, R10, R8, -R11 ;  /* 0x000000080a087210 */ /* 0x008fca0007ffe80b */
[----:B----4-:R-:W-:-:S04]  /*f5f0*/  IMAD.IADD R8, R8, 0x1, -R9 ;  /* 0x0000000108087824 */ /* 0x010fc800078e0a09 */
[C---:B-1----:R-:W-:Y:S02]  /*f600*/  IMAD.IADD R0, R8.reuse, 0x1, R0 ;  /* 0x0000000108007824 */ /* 0x042fe400078e0200 */
[----:B--2---:R-:W-:-:S03]  /*f610*/  IMAD.IADD R7, R8, 0x1, R7 ;  /* 0x0000000108077824 */ /* 0x004fc600078e0207 */
        /* <DEDUP_REMOVED lines=60> */
[----:B------:R-:W-:Y:S02]  /*f9e0*/  FMNMX.FTZ R0, R24, R3, !PT ;  /* 0x0000000318007209 */ /* 0x000fe40007810000 */
[----:B------:R-:W-:Y:S02]  /*f9f0*/  FSEL R80, R80, -INF , P4 ;  /* 0xff80000050507808 */ /* 0x000fe40002000000 */
[----:B------:R-:W-:Y:S02]  /*fa00*/  FMNMX.FTZ R0, R25, R0, !PT ;  /* 0x0000000019007209 */ /* 0x000fe40007810000 */
[----:B------:R-:W-:Y:S02]  /*fa10*/  FSEL R81, R81, -INF , P3 ;  /* 0xff80000051517808 */ /* 0x000fe40001800000 */
[----:B------:R-:W-:Y:S02]  /*fa20*/  FMNMX.FTZ R0, R28, R0, !PT ;  /* 0x000000001c007209 */ /* 0x000fe40007810000 */
[----:B------:R-:W-:-:S02]  /*fa30*/  FSEL R84, R84, -INF , P2 ;  /* 0xff80000054547808 */ /* 0x000fc40001000000 */
[----:B------:R-:W-:Y:S02]  /*fa40*/  FMNMX.FTZ R0, R29, R0, !PT ;  /* 0x000000001d007209 */ /* 0x000fe40007810000 */
[----:B------:R-:W-:Y:S02]  /*fa50*/  FSEL R85, R85, -INF , P1 ;  /* 0xff80000055557808 */ /* 0x000fe40000800000 */
[----:B------:R-:W-:Y:S02]  /*fa60*/  FMNMX.FTZ R0, R32, R0, !PT ;  /* 0x0000000020007209 */ /* 0x000fe40007810000 */
[----:B------:R-:W-:Y:S02]  /*fa70*/  ISETP.GT.AND P4, PT, R7, RZ, PT ;  /* 0x000000ff0700720c */ /* 0x000fe40003f84270 */
[----:B------:R-:W-:Y:S02]  /*fa80*/  FMNMX.FTZ R0, R33, R0, !PT ;  /* 0x0000000021007209 */ /* 0x000fe40007810000 */
[----:B------:R-:W-:-:S02]  /*fa90*/  ISETP.GT.AND P3, PT, R7, 0x1, PT ;  /* 0x000000010700780c */ /* 0x000fc40003f64270 */
[----:B------:R-:W-:Y:S02]  /*faa0*/  FMNMX.FTZ R0, R36, R0, !PT ;  /* 0x0000000024007209 */ /* 0x000fe40007810000 */
[----:B------:R-:W-:Y:S02]  /*fab0*/  ISETP.GT.AND P2, PT, R7, 0x8, PT ;  /* 0x000000080700780c */ /* 0x000fe40003f44270 */
[----:B------:R-:W-:Y:S02]  /*fac0*/  FMNMX.FTZ R0, R37, R0, !PT ;  /* 0x0000000025007209 */ /* 0x000fe40007810000 */
[----:B------:R-:W-:Y:S02]  /*fad0*/  ISETP.GT.AND P1, PT, R7, 0x9, PT ;  /* 0x000000090700780c */ /* 0x000fe40003f24270 */
[----:B------:R-:W-:Y:S02]  /*fae0*/  FMNMX.FTZ R0, R40, R0, !PT ;  /* 0x0000000028007209 */ /* 0x000fe40007810000 */
[----:B------:R-:W-:-:S02]  /*faf0*/  FSEL R26, R26, -INF , P4 ;  /* 0xff8000001a1a7808 */ /* 0x000fc40002000000 */
[----:B------:R-:W-:Y:S02]  /*fb00*/  FMNMX.FTZ R0, R41, R0, !PT ;  /* 0x0000000029007209 */ /* 0x000fe40007810000 */
[----:B------:R-:W-:Y:S02]  /*fb10*/  FSEL R27, R27, -INF , P3 ;  /* 0xff8000001b1b7808 */ /* 0x000fe40001800000 */
[----:B------:R-:W-:Y:S02]  /*fb20*/  FMNMX.FTZ R0, R44, R0, !PT ;  /* 0x000000002c007209 */ /* 0x000fe40007810000 */
[----:B------:R-:W-:Y:S02]  /*fb30*/  FSEL R30, R30, -INF , P2 ;  /* 0xff8000001e1e7808 */ /* 0x000fe40001000000 */
[----:B------:R-:W-:Y:S02]  /*fb40*/  FMNMX.FTZ R0, R45, R0, !PT ;  /* 0x000000002d007209 */ /* 0x000fe40007810000 */
[----:B------:R-:W-:-:S02]  /*fb50*/  FSEL R31, R31, -INF , P1 ;  /* 0xff8000001f1f7808 */ /* 0x000fc40000800000 */
[----:B------:R-:W-:Y:S02]  /*fb60*/  FMNMX.FTZ R0, R48, R0, !PT ;  /* 0x0000000030007209 */ /* 0x000fe40007810000 */
[----:B------:R-:W-:Y:S02]  /*fb70*/  ISETP.GT.AND P4, PT, R7, 0x10, PT ;  /* 0x000000100700780c */ /* 0x000fe40003f84270 */
[----:B------:R-:W-:Y:S02]  /*fb80*/  FMNMX.FTZ R0, R49, R0, !PT ;  /* 0x0000000031007209 */ /* 0x000fe40007810000 */
[C---:B------:R-:W-:Y:S02]  /*fb90*/  ISETP.GT.AND P3, PT, R7.reuse, 0x11, PT ;  /* 0x000000110700780c */ /* 0x040fe40003f64270 */
[----:B------:R-:W-:Y:S02]  /*fba0*/  FMNMX.FTZ R0, R52, R0, !PT ;  /* 0x0000000034007209 */ /* 0x000fe40007810000 */
[----:B------:R-:W-:-:S02]  /*fbb0*/  ISETP.GT.AND P2, PT, R7, 0x18, PT ;  /* 0x000000180700780c */ /* 0x000fc40003f44270 */
[----:B------:R-:W-:Y:S02]  /*fbc0*/  FMNMX.FTZ R0, R53, R0, !PT ;  /* 0x0000000035007209 */ /* 0x000fe40007810000 */
[----:B------:R-:W-:Y:S02]  /*fbd0*/  ISETP.GT.AND P1, PT, R7, 0x19, PT ;  /* 0x000000190700780c */ /* 0x000fe40003f24270 */
[----:B------:R-:W-:Y:S02]  /*fbe0*/  FMNMX.FTZ R0, R56, R0, !PT ;  /* 0x0000000038007209 */ /* 0x000fe40007810000 */
[----:B------:R-:W-:Y:S02]  /*fbf0*/  FSEL R34, R34, -INF , P4 ;  /* 0xff80000022227808 */ /* 0x000fe40002000000 */
[----:B------:R-:W-:Y:S02]  /*fc00*/  FMNMX.FTZ R0, R57, R0, !PT ;  /* 0x0000000039007209 */ /* 0x000fe40007810000 */
[----:B------:R-:W-:-:S02]  /*fc10*/  FSEL R35, R35, -INF , P3 ;  /* 0xff80000023237808 */ /* 0x000fc40001800000 */
[----:B------:R-:W-:Y:S02]  /*fc20*/  FMNMX.FTZ R0, R60, R0, !PT ;  /* 0x000000003c007209 */ /* 0x000fe40007810000 */
[----:B------:R-:W-:Y:S02]  /*fc30*/  FSEL R38, R38, -INF , P2 ;  /* 0xff80000026267808 */ /* 0x000fe40001000000 */
[----:B------:R-:W-:Y:S02]  /*fc40*/  FMNMX.FTZ R0, R61, R0, !PT ;  /* 0x000000003d007209 */ /* 0x000fe40007810000 */
[----:B------:R-:W-:Y:S02]  /*fc50*/  FSEL R39, R39, -INF , P1 ;  /* 0xff80000027277808 */ /* 0x000fe40000800000 */
[----:B------:R-:W-:Y:S02]  /*fc60*/  FMNMX.FTZ R0, R64, R0, !PT ;  /* 0x0000000040007209 */ /* 0x000fe40007810000 */
[----:B------:R-:W-:-:S02]  /*fc70*/  ISETP.GT.AND P4, PT, R7, 0x20, PT ;  /* 0x000000200700780c */ /* 0x000fc40003f84270 */
[----:B------:R-:W-:Y:S02]  /*fc80*/  FMNMX.FTZ R0, R65, R0, !PT ;  /* 0x0000000041007209 */ /* 0x000fe40007810000 */
[C---:B------:R-:W-:Y:S02]  /*fc90*/  ISETP.GT.AND P3, PT, R7.reuse, 0x21, PT ;  /* 0x000000210700780c */ /* 0x040fe40003f64270 */
[----:B------:R-:W-:Y:S02]  /*fca0*/  FMNMX.FTZ R0, R68, R0, !PT ;  /* 0x0000000044007209 */ /* 0x000fe40007810000 */
[----:B------:R-:W-:Y:S02]  /*fcb0*/  ISETP.GT.AND P2, PT, R7, 0x28, PT ;  /* 0x000000280700780c */ /* 0x000fe40003f44270 */
[----:B------:R-:W-:Y:S02]  /*fcc0*/  FMNMX.FTZ R0, R69, R0, !PT ;  /* 0x0000000045007209 */ /* 0x000fe40007810000 */
        /* <DEDUP_REMOVED lines=10> */
[----:B------:R-:W-:Y:S02]  /*fd70*/  ISETP.GT.AND P4, PT, R7, 0x30, PT ;  /* 0x000000300700780c */ /* 0x000fe40003f84270 */
[----:B------:R-:W-:Y:S02]  /*fd80*/  FMNMX.FTZ R0, R81, R0, !PT ;  /* 0x0000000051007209 */ /* 0x000fe40007810000 */
[----:B------:R-:W-:-:S02]  /*fd90*/  ISETP.GT.AND P3, PT, R7, 0x31, PT ;  /* 0x000000310700780c */ /* 0x000fc40003f64270 */
[----:B------:R-:W-:Y:S02]  /*fda0*/  FMNMX.FTZ R0, R84, R0, !PT ;  /* 0x0000000054007209 */ /* 0x000fe40007810000 */
[----:B------:R-:W-:Y:S02]  /*fdb0*/  ISETP.GT.AND P2, PT, R7, 0x38, PT ;  /* 0x000000380700780c */ /* 0x000fe40003f44270 */
[----:B------:R-:W-:Y:S02]  /*fdc0*/  FMNMX.FTZ R0, R85, R0, !PT ;  /* 0x0000000055007209 */ /* 0x000fe40007810000 */
[C---:B------:R-:W-:Y:S02]  /*fdd0*/  ISETP.GT.AND P1, PT, R7.reuse, 0x39, PT ;  /* 0x000000390700780c */ /* 0x040fe40003f24270 */
[----:B------:R-:W-:Y:S01]  /*fde0*/  ISETP.GT.AND P0, PT, R7, 0x61, PT ;  /* 0x000000610700780c */ /* 0x000fe20003f04270 */
[----:B------:R-:W1:Y:S01]  /*fdf0*/  SHFL.BFLY PT, R8, R0, 0x2, 0x1f ;  /* 0x0c401f0000087f89 */ /* 0x000e6200000e0000 */
        /* <DEDUP_REMOVED lines=12> */
[----:B-1----:R-:W-:-:S02]  /*fec0*/  FMNMX.FTZ R0, R0, R8, !PT ;  /* 0x0000000800007209 */ /* 0x002fc40007810000 */
[C---:B------:R-:W-:Y:S02]  /*fed0*/  ISETP.GT.AND P4, PT, R7.reuse, 0x50, PT ;  /* 0x000000500700780c */ /* 0x040fe40003f84270 */
[C---:B------:R-:W-:Y:S01]  /*fee0*/  ISETP.GT.AND P3, PT, R7.reuse, 0x51, PT ;  /* 0x000000510700780c */ /* 0x040fe20003f64270 */
[----:B------:R-:W1:Y:S01]  /*fef0*/  SHFL.BFLY PT, R8, R0, 0x1, 0x1f ;  /* 0x0c201f0000087f89 */ /* 0x000e6200000e0000 */
[C---:B------:R-:W-:Y:S02]  /*ff00*/  ISETP.GT.AND P2, PT, R7.reuse, 0x58, PT ;  /* 0x000000580700780c */ /* 0x040fe40003f44270 */
[----:B------:R-:W-:Y:S02]  /*ff10*/  ISETP.GT.AND P1, PT, R7, 0x59, PT ;  /* 0x000000590700780c */ /* 0x000fe40003f24270 */
[----:B------:R-:W-:Y:S02]  /*ff20*/  FSEL R66, R66, -INF , P4 ;  /* 0xff80000042427808 */ /* 0x000fe40002000000 */
[----:B------:R-:W-:-:S02]  /*ff30*/  FSEL R67, R67, -INF , P3 ;  /* 0xff80000043437808 */ /* 0x000fc40001800000 */
[----:B------:R-:W-:Y:S02]  /*ff40*/  @P0 LOP3.LUT R18, R18, 0x40, RZ, 0xfc, !PT ;  /* 0x0000004012120812 */ /* 0x000fe400078efcff */
[----:B------:R-:W-:Y:S02]  /*ff50*/  FSEL R70, R70, -INF , P2 ;  /* 0xff80000046467808 */ /* 0x000fe40001000000 */
[----:B------:R-:W-:Y:S02]  /*ff60*/  FSEL R71, R71, -INF , P1 ;  /* 0xff80000047477808 */ /* 0x000fe40000800000 */
[C---:B------:R-:W-:Y:S02]  /*ff70*/  ISETP.GT.AND P1, PT, R7.reuse, 0x69, PT ;  /* 0x000000690700780c */ /* 0x040fe40003f24270 */
[C---:B------:R-:W-:Y:S02]  /*ff80*/  ISETP.GT.AND P2, PT, R7.reuse, 0x70, PT ;  /* 0x000000700700780c */ /* 0x040fe40003f44270 */
[----:B------:R-:W-:-:S02]  /*ff90*/  ISETP.GT.AND P3, PT, R7, 0x71, PT ;  /* 0x000000710700780c */ /* 0x000fc40003f64270 */
[C---:B------:R-:W-:Y:S02]  /*ffa0*/  ISETP.GT.AND P4, PT, R7.reuse, 0x78, PT ;  /* 0x000000780700780c */ /* 0x040fe40003f84270 */
[C---:B------:R-:W-:Y:S02]  /*ffb0*/  ISETP.GT.AND P5, PT, R7.reuse, 0x79, PT ;  /* 0x000000790700780c */ /* 0x040fe40003fa4270 */
[----:B-1----:R-:W-:Y:S02]  /*ffc0*/  FMNMX.FTZ R0, R0, R8, !PT ;  /* 0x0000000800007209 */ /* 0x002fe40007810000 */
[----:B------:R-:W-:Y:S02]  /*ffd0*/  ISETP.GT.AND P0, PT, R7, 0x60, PT ;  /* 0x000000600700780c */ /* 0x000fe40003f04270 */
[----:B------:R-:W-:Y:S02]  /*ffe0*/  FSETP.NEU.FTZ.AND P6, PT, R0, -INF , PT ;  /* 0xff8000000000780b */ /* 0x000fe40003fdd000 */
[----:B------:R-:W-:-:S02]  /*fff0*/  FSEL R74, R74, -INF , P0 ;  /* 0xff8000004a4a7808 */ /* 0x000fc40000000000 */
[----:B------:R-:W-:Y:S02]  /*10000*/  FSEL R8, R0, RZ, P6 ;  /* 0x000000ff00087208 */ /* 0x000fe40003000000 */
[----:B------:R-:W-:Y:S02]  /*10010*/  LOP3.LUT P0, RZ, R18, 0x40, RZ, 0xc0, !PT ;  /* 0x0000004012ff7812 */ /* 0x000fe4000780c0ff */
[----:B------:R-:W-:Y:S01]  /*10020*/  FSEL R79, R79, -INF , P1 ;  /* 0xff8000004f4f7808 */ /* 0x000fe20000800000 */
[----:B------:R-:W-:Y:S01]  /*10030*/  FADD.FTZ R3, -R8, R3 ;  /* 0x0000000308037221 */ /* 0x000fe20000010100 */
[----:B------:R-:W-:Y:S01]  /*10040*/  FMUL.FTZ R8, R0, UR45 ;  /* 0x0000002d00087c20 */ /* 0x000fe20008410000 */
[----:B------:R-:W-:Y:S02]  /*10050*/  FSEL R75, R75, -INF , P0 ;  /* 0xff8000004b4b7808 */ /* 0x000fe40000000000 */
[----:B------:R-:W-:Y:S01]  /*10060*/  FSEL R82, R82, -INF , P2 ;  /* 0xff80000052527808 */ /* 0x000fe20001000000 */
[----:B------:R-:W-:Y:S01]  /*10070*/  FMUL.FTZ R3, R3, UR45 ;  /* 0x0000002d03037c20 */ /* 0x000fe20008410000 */
[----:B------:R-:W-:-:S02]  /*10080*/  FSEL R8, R8, RZ, P6 ;  /* 0x000000ff08087208 */ /* 0x000fc40003000000 */
[----:B------:R-:W-:Y:S02]  /*10090*/  ISETP.GT.AND P6, PT, R7, 0x68, PT ;  /* 0x000000680700780c */ /* 0x000fe40003fc4270 */
[----:B------:R-:W-:Y:S01]  /*100a0*/  FMNMX.FTZ R7, R26, R6, !PT ;  /* 0x000000061a077209 */ /* 0x000fe20007810000 */
[--C-:B------:R-:W-:Y:S01]  /*100b0*/  FFMA.FTZ R24, R24, UR45, -R8.reuse ;  /* 0x0000002d18187c23 */ /* 0x100fe20008010808 */
[----:B------:R-:W-:Y:S01]  /*100c0*/  FSEL R78, R78, -INF , P6 ;  /* 0xff8000004e4e7808 */ /* 0x000fe20003000000 */
[--C-:B------:R-:W-:Y:S01]  /*100d0*/  FFMA.FTZ R25, R25, UR45, -R8.reuse ;  /* 0x0000002d19197c23 */ /* 0x100fe20008010808 */
[----:B------:R-:W-:Y:S01]  /*100e0*/  FMNMX.FTZ R7, R27, R7, !PT ;  /* 0x000000071b077209 */ /* 0x000fe20007810000 */
[----:B------:R-:W-:Y:S01]  /*100f0*/  MUFU.EX2 R3, R3 ;  /* 0x0000000300037308 */ /* 0x000fe20000000800 */
[----:B------:R-:W-:Y:S01]  /*10100*/  FSEL R83, R83, -INF , P3 ;  /* 0xff80000053537808 */ /* 0x000fe20001800000 */
[--C-:B------:R-:W-:Y:S01]  /*10110*/  FFMA.FTZ R28, R28, UR45, -R8.reuse ;  /* 0x0000002d1c1c7c23 */ /* 0x100fe20008010808 */
[----:B------:R-:W-:Y:S01]  /*10120*/  FMNMX.FTZ R7, R30, R7, !PT ;  /* 0x000000071e077209 */ /* 0x000fe20007810000 */
[--C-:B------:R-:W-:Y:S01]  /*10130*/  FFMA.FTZ R29, R29, UR45, -R8.reuse ;  /* 0x0000002d1d1d7c23 */ /* 0x100fe20008010808 */
[----:B------:R-:W-:Y:S01]  /*10140*/  FSEL R86, R86, -INF , P4 ;  /* 0xff80000056567808 */ /* 0x000fe20002000000 */
[--C-:B------:R-:W-:Y:S01]  /*10150*/  FFMA.FTZ R32, R32, UR45, -R8.reuse ;  /* 0x0000002d20207c23 */ /* 0x100fe20008010808 */
[----:B------:R-:W-:Y:S01]  /*10160*/  FMNMX.FTZ R7, R31, R7, !PT ;  /* 0x000000071f077209 */ /* 0x000fe20007810000 */
[----:B------:R-:W1:Y:S01]  /*10170*/  MUFU.EX2 R24, R24 ;  /* 0x0000001800187308 */ /* 0x000e620000000800 */
[----:B------:R-:W-:Y:S01]  /*10180*/  FSEL R87, R87, -INF , P5 ;  /* 0xff80000057577808 */ /* 0x000fe20002800000 */
        /* <DEDUP_REMOVED lines=12> */
[----:B------:R-:W-:Y:S01]  /*10250*/  FFMA.FTZ R49, R49, UR45, -R8 ;  /* 0x0000002d31317c23 */ /* 0x000fe20008010808 */
[----:B------:R-:W-:Y:S01]  /*10260*/  FMNMX.FTZ R7, R39, R7, !PT ;  /* 0x0000000727077209 */ /* 0x000fe20007810000 */
[----:B------:R-:W2:Y:S01]  /*10270*/  MUFU.EX2 R28, R28 ;  /* 0x0000001c001c7308 */ /* 0x000ea20000000800 */
[----:B-1----:R-:W-:Y:S01]  /*10280*/  FFMA.FTZ R140, R3, R140, R24 ;  /* 0x0000008c038c7223 */ /* 0x002fe20000010018 */
        /* <DEDUP_REMOVED lines=8> */
[--C-:B------:R-:W-:Y:S01]  /*10310*/  FFMA.FTZ R60, R60, UR45, -R8.reuse ;  /* 0x0000002d3c3c7c23 */ /* 0x100fe20008010808 */
[----:B------:R-:W-:Y:S01]  /*10320*/  FMNMX.FTZ R7, R46, R7, !PT ;  /* 0x000000072e077209 */ /* 0x000fe20007810000 */
[--C-:B------:R-:W-:Y:S01]  /*10330*/  FFMA.FTZ R61, R61, UR45, -R8.reuse ;  /* 0x0000002d3d3d7c23 */ /* 0x100fe20008010808 */
[--C-:B------:R-:W-:Y:S01]  /*10340*/  FFMA.FTZ R64, R64, UR45, -R8.reuse ;  /* 0x0000002d40407c23 */ /* 0x100fe20008010808 */
[----:B------:R-:W-:Y:S01]  /*10350*/  FFMA.FTZ R65, R65, UR45, -R8 ;  /* 0x0000002d41417c23 */ /* 0x000fe20008010808 */
[----:B------:R-:W-:Y:S01]  /*10360*/  FMNMX.FTZ R7, R47, R7, !PT ;  /* 0x000000072f077209 */ /* 0x000fe20007810000 */
[----:B------:R-:W0:Y:S01]  /*10370*/  MUFU.EX2 R32, R32 ;  /* 0x0000002000207308 */ /* 0x000e220000000800 */
[----:B--2---:R-:W-:Y:S01]  /*10380*/  FADD.FTZ R14, R28, R14 ;  /* 0x0000000e1c0e7221 */ /* 0x004fe20000010000 */
[--C-:B------:R-:W-:Y:S01]  /*10390*/  FFMA.FTZ R68, R68, UR45, -R8.reuse ;  /* 0x0000002d44447c23 */ /* 0x100fe20008010808 */
[----:B------:R-:W-:Y:S01]  /*103a0*/  FMNMX.FTZ R7, R50, R7, !PT ;  /* 0x0000000732077209 */ /* 0x000fe20007810000 */
[--C-:B------:R-:W-:Y:S01]  /*103b0*/  FFMA.FTZ R69, R69, UR45, -R8.reuse ;  /* 0x0000002d45457c23 */ /* 0x100fe20008010808 */
[--C-:B------:R-:W-:Y:S01]  /*103c0*/  FFMA.FTZ R72, R72, UR45, -R8.reuse ;  /* 0x0000002d48487c23 */ /* 0x100fe20008010808 */
[----:B------:R-:W-:Y:S01]  /*103d0*/  FFMA.FTZ R73, R73, UR45, -R8 ;  /* 0x0000002d49497c23 */ /* 0x000fe20008010808 */
[----:B------:R-:W-:Y:S01]  /*103e0*/  FMNMX.FTZ R7, R51, R7, !PT ;  /* 0x0000000733077209 */ /* 0x000fe20007810000 */
[----:B------:R-:W2:Y:S01]  /*103f0*/  MUFU.EX2 R33, R33 ;  /* 0x0000002100217308 */ /* 0x000ea20000000800 */
[----:B-1----:R-:W-:Y:S01]  /*10400*/  FADD.FTZ R14, R29, R14 ;  /* 0x0000000e1d0e7221 */ /* 0x002fe20000010000 */
        /* <DEDUP_REMOVED lines=10> */
[----:B------:R-:W-:Y:S01]  /*104b0*/  FFMA.FTZ R8, R85, UR45, -R8 ;  /* 0x0000002d55087c23 */ /* 0x000fe20008010808 */
[----:B------:R-:W-:-:S02]  /*104c0*/  LOP3.LUT P0, RZ, R18, 0x20, RZ, 0xc0, !PT ;  /* 0x0000002012ff7812 */ /* 0x000fc4000780c0ff */
[----:B------:R-:W-:Y:S01]  /*104d0*/  FMNMX.FTZ R7, R59, R7, !PT ;  /* 0x000000073b077209 */ /* 0x000fe20007810000 */
[----:B------:R-:W0:Y:S01]  /*104e0*/  MUFU.EX2 R37, R37 ;  /* 0x0000002500257308 */ /* 0x000e220000000800 */
[----:B--2---:R-:W-:Y:S02]  /*104f0*/  FADD.FTZ R14, R33, R14 ;  /* 0x0000000e210e7221 */ /* 0x004fe40000010000 */
[----:B------:R-:W-:-:S04]  /*10500*/  FMNMX.FTZ R7, R62, R7, !PT ;  /* 0x000000073e077209 */ /* 0x000fc80007810000 */
[----:B------:R-:W-:Y:S01]  /*10510*/  FMNMX.FTZ R7, R63, R7, !PT ;  /* 0x000000073f077209 */ /* 0x000fe20007810000 */
[----:B------:R-:W2:Y:S01]  /*10520*/  MUFU.EX2 R40, R40 ;  /* 0x0000002800287308 */ /* 0x000ea20000000800 */
[----:B-1----:R-:W-:Y:S02]  /*10530*/  FADD.FTZ R14, R36, R14 ;  /* 0x0000000e240e7221 */ /* 0x002fe40000010000 */
[----:B------:R-:W-:-:S04]  /*10540*/  FMNMX.FTZ R7, R66, R7, !PT ;  /* 0x0000000742077209 */ /* 0x000fc80007810000 */
[----:B------:R-:W-:Y:S01]  /*10550*/  FMNMX.FTZ R7, R67, R7, !PT ;  /* 0x0000000743077209 */ /* 0x000fe20007810000 */
[----:B------:R-:W1:Y:S01]  /*10560*/  MUFU.EX2 R41, R41 ;  /* 0x0000002900297308 */ /* 0x000e620000000800 */
[----:B0-----:R-:W-:Y:S02]  /*10570*/  FADD.FTZ R14, R37, R14 ;  /* 0x0000000e250e7221 */ /* 0x001fe40000010000 */
[----:B------:R-:W-:-:S04]  /*10580*/  FMNMX.FTZ R7, R70, R7, !PT ;  /* 0x0000000746077209 */ /* 0x000fc80007810000 */
        /* <DEDUP_REMOVED lines=17> */
[----:B------:R-:W-:Y:S01]  /*106a0*/  MUFU.EX2 R52, R52 ;  /* 0x0000003400347308 */ /* 0x000fe20000000800 */
[----:B-1----:R-:W-:-:S03]  /*106b0*/  FADD.FTZ R14, R48, R14 ;  /* 0x0000000e300e7221 */ /* 0x002fc60000010000 */
[----:B------:R-:W1:Y:S04]  /*106c0*/  SHFL.BFLY PT, R9, R7, 0x2, 0x1f ;  /* 0x0c401f0007097f89 */ /* 0x000e6800000e0000 */
[----:B------:R-:W-:Y:S01]  /*106d0*/  MUFU.EX2 R53, R53 ;  /* 0x0000003500357308 */ /* 0x000fe20000000800 */
[----:B0-----:R-:W-:-:S07]  /*106e0*/  FADD.FTZ R14, R49, R14 ;  /* 0x0000000e310e7221 */ /* 0x001fce0000010000 */
[----:B------:R-:W-:Y:S08]  /*106f0*/  MUFU.EX2 R56, R56 ;  /* 0x0000003800387308 */ /* 0x000ff00000000800 */
[----:B------:R-:W-:Y:S01]  /*10700*/  MUFU.EX2 R57, R57 ;  /* 0x0000003900397308 */ /* 0x000fe20000000800 */
[----:B-1----:R-:W-:-:S07]  /*10710*/  FMNMX.FTZ R7, R7, R9, !PT ;  /* 0x0000000907077209 */ /* 0x002fce0007810000 */
        /* <DEDUP_REMOVED lines=11> */
[----:B------:R-:W-:Y:S02]  /*107d0*/  MUFU.EX2 R69, R69 ;  /* 0x0000004500457308 */ /* 0x000fe40000000800 */
[----:B------:R-:W-:Y:S02]  /*107e0*/  FMUL.FTZ R6, R6, UR45 ;  /* 0x0000002d06067c20 */ /* 0x000fe40008410000 */
[----:B------:R-:W-:-:S04]  /*107f0*/  FSEL R9, R9, RZ, P1 ;  /* 0x000000ff09097208 */ /* 0x000fc80000800000 */
        /* <DEDUP_REMOVED lines=34> */
[--C-:B------:R-:W-:Y:S01]  /*10a20*/  FFMA.FTZ R79, R79, UR45, -R9.reuse ;  /* 0x0000002d4f4f7c23 */ /* 0x100fe20008010809 */
[--C-:B------:R-:W-:Y:S01]  /*10a30*/  FFMA.FTZ R82, R82, UR45, -R9.reuse ;  /* 0x0000002d52527c23 */ /* 0x100fe20008010809 */
[--C-:B------:R-:W-:Y:S01]  /*10a40*/  FFMA.FTZ R83, R83, UR45, -R9.reuse ;  /* 0x0000002d53537c23 */ /* 0x100fe20008010809 */
[--C-:B------:R-:W-:Y:S01]  /*10a50*/  FFMA.FTZ R86, R86, UR45, -R9.reuse ;  /* 0x0000002d56567c23 */ /* 0x100fe20008010809 */
[----:B------:R-:W-:-:S02]  /*10a60*/  FFMA.FTZ R9, R87, UR45, -R9 ;  /* 0x0000002d57097c23 */ /* 0x000fc40008010809 */
        /* <DEDUP_REMOVED lines=86> */
.L_x_12461:
        /* <DEDUP_REMOVED lines=110> */
.L_x_12450:
[----:B------:R-:W2:Y:S02]  /*116b0*/  LDL R3, [R1+0x60] ;  /* 0x0000600001037983 */ /* 0x000ea40000100800 */
[----:B--2---:R-:W-:-:S13]  /*116c0*/  ISETP.GE.AND P1, PT, R4, R3, PT ;  /* 0x000000030400720c */ /* 0x004fda0003f26270 */
[----:B------:R-:W-:Y:S05]  /*116d0*/  @!P1 BRA `(.L_x_12463) ;  /* 0x0000002400209947 */ /* 0x000fea0003800000 */
[----:B------:R-:W-:Y:S02]  /*116e0*/  IMAD.MOV.U32 R6, RZ, RZ, R7 ;  /* 0x000000ffff067224 */ /* 0x000fe400078e0007 */
[----:B------:R-:W-:Y:S02]  /*116f0*/  IMAD.MOV.U32 R8, RZ, RZ, R0 ;  /* 0x000000ffff087224 */ /* 0x000fe400078e0000 */
[----:B------:R-:W-:Y:S02]  /*11700*/  IMAD.MOV.U32 R5, RZ, RZ, R139 ;  /* 0x000000ffff057224 */ /* 0x000fe400078e008b */
[----:B------:R-:W-:-:S07]  /*11710*/  IMAD.MOV.U32 R3, RZ, RZ, R22 ;  /* 0x000000ffff037224 */ /* 0x000fce00078e0016 */
.L_x_12475:
        /* <DEDUP_REMOVED lines=9> */
.L_x_12465:
        /* <DEDUP_REMOVED lines=8> */
.L_x_12466:
[----:B------:R-:W-:Y:S04]  /*11830*/  BSSY B0, `(.L_x_12464) ;  /* 0x0000004000007945 */ /* 0x000fe80003800000 */
[----:B-1----:R-:W-:Y:S05]  /*11840*/  @P2 BRA `(.L_x_12467) ;  /* 0x0000000000082947 */ /* 0x002fea0003800000 */
[----:B------:R-:W1:Y:S02]  /*11850*/  SYNCS.PHASECHK.TRANS64.TRYWAIT P2, [R7+URZ+0x2d830], R0 ;  /* 0x02d83000070075a7 */ /* 0x000e64000804017f */
[----:B-1----:R-:W-:Y:S05]  /*11860*/  @!P2 BRA `(.L_x_12468) ;  /* 0x000000e00054a947 */ /* 0x002fea0003800000 */
.L_x_12467:
[----:B------:R-:W-:Y:S05]  /*11870*/  BSYNC B0 ;  /* 0x0000000000007941 */ /* 0x000fea0003800000 */
.L_x_12464:
        /* <DEDUP_REMOVED lines=64> */
.L_x_12470:
[----:B------:R-:W-:Y:S01]  /*11c80*/  SHF.L.U32 R0, R5, 0x1f, RZ ;  /* 0x0000001f05007819 */ /* 0x000fe200000006ff */
[----:B------:R-:W-:-:S04]  /*11c90*/  IMAD R5, R3, 0x8, R2 ;  /* 0x0000000803057824 */ /* 0x000fc800078e0202 */
[----:B------:R0:W1:Y:S01]  /*11ca0*/  SYNCS.PHASECHK.TRANS64.TRYWAIT P1, [R5+URZ+0x2d850], R0 ;  /* 0x02d85000050075a7 */ /* 0x000062000802017f */
[----:B------:R-:W-:Y:S05]  /*11cb0*/  @!P0 BRA `(.L_x_12471) ;  /* 0x0000000000048947 */ /* 0x000fea0003800000 */
[----:B------:R-:W-:Y:S01]  /*11cc0*/  BPT.TRAP 0x1 ;  /* 0x000000040000795c */ /* 0x000fe20000300000 */
.L_x_12471:
[----:B-1----:R-:W-:Y:S05]  /*11cd0*/  @P1 BRA `(.L_x_12469) ;  /* 0x0000000000081947 */ /* 0x002fea0003800000 */
[----:B------:R-:W1:Y:S02]  /*11ce0*/  SYNCS.PHASECHK.TRANS64.TRYWAIT P1, [R5+URZ+0x2d850], R0 ;  /* 0x02d85000050075a7 */ /* 0x000e64000802017f */
[----:B-1----:R-:W-:Y:S05]  /*11cf0*/  @!P1 BRA `(.L_x_12472) ;  /* 0x000000dc00449947 */ /* 0x002fea0003800000 */
.L_x_12469:
        /* <DEDUP_REMOVED lines=96> */
.L_x_12473:
        /* <DEDUP_REMOVED lines=147> */
[----:B------:R-:W-:Y:S01]  /*12c30*/  FFMA.FTZ R75, R75, UR45, -R9 ;  /* 0x0000002d4b4b7c23 */ /* 0x000fe20008010809 */
[----:B------:R-:W-:Y:S01]  /*12c40*/  FFMA.FTZ R76, R76, UR45, -R5 ;  /* 0x0000002d4c4c7c23 */ /* 0x000fe20008010805 */
[----:B------:R-:W-:Y:S01]  /*12c50*/  FFMA.FTZ R78, R78, UR45, -R9 ;  /* 0x0000002d4e4e7c23 */ /* 0x000fe20008010809 */
[----:B------:R-:W-:Y:S01]  /*12c60*/  FFMA.FTZ R77, R77, UR45, -R5 ;  /* 0x0000002d4d4d7c23 */ /* 0x000fe20008010805 */
[----:B------:R-:W2:Y:S01]  /*12c70*/  MUFU.EX2 R29, R29 ;  /* 0x0000001d001d7308 */ /* 0x000ea20000000800 */
[----:B-1----:R-:W-:Y:S01]  /*12c80*/  FADD.FTZ R10, R28, R10 ;  /* 0x0000000a1c0a7221 */ /* 0x002fe20000010000 */
        /* <DEDUP_REMOVED lines=127> */
.L_x_12474:
        /* <DEDUP_REMOVED lines=110> */
.L_x_12463:
[----:B------:R-:W-:Y:S05]  /*13b60*/  WARPSYNC.ALL ;  /* 0x0000000000007948 */ /* 0x000fea0003800000 */
[----:B------:R-:W-:Y:S06]  /*13b70*/  BAR.ARV 0x8, 0x200 ;  /* 0x0208000000007b1d */ /* 0x000fec0000002000 */
[----:B------:R-:W-:Y:S05]  /*13b80*/  @!P0 BRA `(.L_x_12476) ;  /* 0x0000000000048947 */ /* 0x000fea0003800000 */
[----:B------:R-:W-:Y:S01]  /*13b90*/  BPT.TRAP 0x1 ;  /* 0x000000040000795c */ /* 0x000fe20000300000 */
.L_x_12476:
[----:B------:R-:W-:Y:S01]  /*13ba0*/  IMAD R6, R22, 0x8, R2 ;  /* 0x0000000816067824 */ /* 0x000fe200078e0202 */
[----:B------:R-:W-:-:S04]  /*13bb0*/  SHF.L.U32 R5, R139, 0x1f, RZ ;  /* 0x0000001f8b057819 */ /* 0x000fc800000006ff */
[----:B------:R0:W1:Y:S01]  /*13bc0*/  SYNCS.PHASECHK.TRANS64.TRYWAIT P1, [R6+URZ+0x2d850], R5 ;  /* 0x02d85005060075a7 */ /* 0x000062000802017f */
[----:B------:R-:W-:Y:S05]  /*13bd0*/  @!P0 BRA `(.L_x_12477) ;  /* 0x0000000000048947 */ /* 0x000fea0003800000 */
[----:B------:R-:W-:Y:S01]  /*13be0*/  BPT.TRAP 0x1 ;  /* 0x000000040000795c */ /* 0x000fe20000300000 */
.L_x_12477:
[----:B------:R-:W2:Y:S01]  /*13bf0*/  LDL.LU R4, [R1+0x30] ;  /* 0x0000300001047983 */ /* 0x000ea20000300800 */
[----:B------:R-:W-:-:S05]  /*13c00*/  VIADD R2, R2, 0x400 ;  /* 0x0000040002027836 */ /* 0x000fca0000000000 */
[----:B------:R-:W-:-:S04]  /*13c10*/  SHF.R.U32.HI R3, RZ, 0x4, R2 ;  /* 0x00000004ff037819 */ /* 0x000fc80000011602 */
[----:B------:R-:W-:-:S04]  /*13c20*/  LOP3.LUT R3, R3, 0x3fff, RZ, 0xc0, !PT ;  /* 0x00003fff03037812 */ /* 0x000fc800078ec0ff */
[----:B------:R-:W-:Y:S01]  /*13c30*/  LOP3.LUT R9, R3, 0x2000000, RZ, 0xfc, !PT ;  /* 0x0200000003097812 */ /* 0x000fe200078efcff */
[----:B------:R-:W-:Y:S01]  /*13c40*/  IMAD.MOV.U32 R3, RZ, RZ, 0x40000040 ;  /* 0x40000040ff037424 */ /* 0x000fe200078e00ff */
[----:B--2---:R-:W-:Y:S01]  /*13c50*/  LOP3.LUT R2, R4, 0x10000, RZ, 0xfc, !PT ;  /* 0x0001000004027812 */ /* 0x004fe200078efcff */
[----:B-1----:R-:W-:Y:S06]  /*13c60*/  @P1 BRA `(.L_x_12478) ;  /* 0x0000000000081947 */ /* 0x002fec0003800000 */
[----:B------:R-:W1:Y:S02]  /*13c70*/  SYNCS.PHASECHK.TRANS64.TRYWAIT P1, [R6+URZ+0x2d850], R5 ;  /* 0x02d85005060075a7 */ /* 0x000e64000802017f */
[----:B-1----:R-:W-:Y:S05]  /*13c80*/  @!P1 BRA `(.L_x_12479) ;  /* 0x000000bc00749947 */ /* 0x002fea0003800000 */
.L_x_12478:
        /* <DEDUP_REMOVED lines=10> */
[----:B------:R-:W-:-:S02]  /*13d30*/  IMAD.MOV.U32 R9, RZ, RZ, 0x40000040 ;  /* 0x40000040ff097424 */ /* 0x000fc400078e00ff */
[----:B------:R-:W-:Y:S02]  /*13d40*/  IMAD.MOV.U32 R11, RZ, RZ, -0x7fffffe0 ;  /* 0x80000020ff0b7424 */ /* 0x000fe400078e00ff */
[----:B------:R-:W-:Y:S02]  /*13d50*/  IMAD.MOV.U32 R3, RZ, RZ, 0x40000040 ;  /* 0x40000040ff037424 */ /* 0x000fe400078e00ff */
[----:B------:R-:W-:Y:S02]  /*13d60*/  IMAD.MOV.U32 R5, RZ, RZ, -0x7fffffe0 ;  /* 0x80000020ff057424 */ /* 0x000fe400078e00ff */
[----:B------:R-:W-:-:S04]  /*13d70*/  IMAD.U32 R13, RZ, RZ, UR45 ;  /* 0x0000002dff0d7e24 */ /* 0x000fc8000f8e00ff */
        /* <DEDUP_REMOVED lines=59> */
[----:B------:R-:W-:Y:S01]  /*14130*/  R2UR UR5, R9 ;  /* 0x00000000090572ca */ /* 0x000fe200000e0000 */
[----:B------:R-:W-:Y:S01]  /*14140*/  IMAD.U32 R9, RZ, RZ, UR45 ;  /* 0x0000002dff097e24 */ /* 0x000fe2000f8e00ff */
[----:B------:R-:W-:Y:S02]  /*14150*/  R2UR UR6, R10 ;  /* 0x000000000a0672ca */ /* 0x000fe400000e0000 */
[----:B------:R-:W-:Y:S01]  /*14160*/  R2UR UR7, R11 ;  /* 0x000000000b0772ca */ /* 0x000fe200000e0000 */
[----:B------:R-:W-:Y:S02]  /*14170*/  WARPGROUP.DEPBAR.LE gsb0, 0x0 ;  /* 0x00008000000079c5 */ /* 0x000fe40000010000 */
[----:B------:R-:W-:-:S10]  /*14180*/  WARPGROUP.ARRIVE ;  /* 0x00000000000079c5 */ /* 0x000fd40000000000 */
[----:B------:R-:W-:Y:S01]  /*14190*/  HGMMA.64x96x16.F32.BF16 R88, gdesc[UR4].tnspB, R88, gsb0 ;  /* 0x41600000045879f0 */ /* 0x000fe20008001858 */
[----:B------:R-:W-:Y:S02]  /*141a0*/  R2UR UR4, R2 ;  /* 0x00000000020472ca */ /* 0x000fe400000e0000 */
[----:B------:R-:W-:Y:S01]  /*141b0*/  R2UR UR5, R3 ;  /* 0x00000000030572ca */ /* 0x000fe200000e0000 */
[----:B------:R-:W0:Y:S01]  /*141c0*/  SHFL.BFLY PT, R2, R21, 0x2, 0x1f ;  /* 0x0c401f0015027f89 */ /* 0x000e2200000e0000 */
[----:B------:R-:W-:Y:S02]  /*141d0*/  R2UR UR6, R4 ;  /* 0x00000000040672ca */ /* 0x000fe400000e0000 */
[----:B------:R-:W-:Y:S01]  /*141e0*/  R2UR UR7, R5 ;  /* 0x00000000050772ca */ /* 0x000fe200000e0000 */
[----:B------:R-:W1:Y:S01]  /*141f0*/  SHFL.BFLY PT, R3, R140, 0x2, 0x1f ;  /* 0x0c401f008c037f89 */ /* 0x000e6200000e0000 */
[----:B0-----:R-:W-:Y:S01]  /*14200*/  FADD.FTZ R4, R2, R21 ;  /* 0x0000001502047221 */ /* 0x001fe20000010000 */
[----:B-1----:R-:W-:-:S04]  /*14210*/  FADD.FTZ R3, R3, R140 ;  /* 0x0000008c03037221 */ /* 0x002fc80000010000 */
[----:B------:R-:W0:Y:S04]  /*14220*/  SHFL.BFLY PT, R5, R4, 0x1, 0x1f ;  /* 0x0c201f0004057f89 */ /* 0x000e2800000e0000 */
[----:B------:R-:W1:Y:S01]  /*14230*/  SHFL.BFLY PT, R2, R3, 0x1, 0x1f ;  /* 0x0c201f0003027f89 */ /* 0x000e6200000e0000 */
[----:B0-----:R-:W-:Y:S01]  /*14240*/  FADD.FTZ R12, R4, R5 ;  /* 0x00000005040c7221 */ /* 0x001fe20000010000 */
[----:B------:R-:W-:Y:S02]  /*14250*/  IMAD.MOV.U32 R5, RZ, RZ, RZ ;  /* 0x000000ffff057224 */ /* 0x000fe400078e00ff */
[----:B------:R-:W-:Y:S02]  /*14260*/  IMAD.MOV.U32 R4, RZ, RZ, -0x800000 ;  /* 0xff800000ff047424 */ /* 0x000fe400078e00ff */
[----:B-1----:R-:W-:Y:S01]  /*14270*/  FADD.FTZ R11, R3, R2 ;  /* 0x00000002030b7221 */ /* 0x002fe20000010000 */
[----:B------:R-:W-:Y:S01]  /*14280*/  FSETP.NE.FTZ.AND P2, PT, R12, RZ, PT ;  /* 0x000000ff0c00720b */ /* 0x000fe20003f55000 */
[----:B------:R-:W-:-:S02]  /*14290*/  IMAD.MOV.U32 R2, RZ, RZ, RZ ;  /* 0x000000ffff027224 */ /* 0x000fc400078e00ff */
        /* <DEDUP_REMOVED lines=10> */
[----:B-1----:R-:W-:Y:S01]  /*14340*/  @P1 FMUL.FTZ R8, R8, 0.69314718246459960938 ;  /* 0x3f31721808081820 */ /* 0x002fe20000410000 */
[----:B------:R-:W-:Y:S02]  /*14350*/  WARPGROUP.DEPBAR.LE gsb0, 0x0 ;  /* 0x00008000000079c5 */ /* 0x000fe40000010000 */
[----:B------:R-:W-:Y:S01]  /*14360*/  WARPGROUP.ARRIVE ;  /* 0x00000000000079c5 */ /* 0x000fe20000000000 */
[----:B------:R-:W-:-:S05]  /*14370*/  @P1 FFMA.FTZ R3, R9, R0, R8 ;  /* 0x0000000009031223 */ /* 0x000fca0000010008 */
[----:B------:R-:W-:Y:S03]  /*14380*/  HGMMA.64x96x16.F32.BF16 R88, gdesc[UR4].tnspB, R88, gsb0 ;  /* 0x41600000045879f0 */ /* 0x000fe60008001858 */
[----:B------:R-:W-:Y:S02]  /*14390*/  WARPGROUP.DEPBAR.LE gsb0, 0x0 ;  /* 0x00008000000079c5 */ /* 0x000fe40000010000 */
[----:B------:R-:W-:Y:S05]  /*143a0*/  @!P0 BRA `(.L_x_12480) ;  /* 0x0000000000048947 */ /* 0x000fea0003800000 */
[----:B------:R-:W-:Y:S01]  /*143b0*/  BPT.TRAP 0x1 ;  /* 0x000000040000795c */ /* 0x000fe20000300000 */
.L_x_12480:
[----:B------:R-:W-:Y:S02]  /*143c0*/  VIADD R22, R22, 0x1 ;  /* 0x0000000116167836 */ /* 0x000fe40000000000 */
[-C--:B---3--:R-:W-:Y:S01]  /*143d0*/  FMUL.FTZ R88, R88, R5.reuse ;  /* 0x0000000558587220 */ /* 0x088fe20000410000 */
[----:B------:R-:W-:Y:S02]  /*143e0*/  VIADD R6, R6, 0x2d860 ;  /* 0x0002d86006067836 */ /* 0x000fe40000000000 */
[-C--:B------:R-:W-:Y:S01]  /*143f0*/  FMUL.FTZ R89, R89, R5.reuse ;  /* 0x0000000559597220 */ /* 0x080fe20000410000 */
[----:B------:R-:W-:Y:S01]  /*14400*/  IMAD.U32 R7, RZ, RZ, UR40 ;  /* 0x00000028ff077e24 */ /* 0x000fe2000f8e00ff */
[----:B------:R-:W-:Y:S01]  /*14410*/  ISETP.NE.AND P1, PT, R22, 0x2, PT ;  /* 0x000000021600780c */ /* 0x000fe20003f25270 */
[-C--:B------:R-:W-:Y:S01]  /*14420*/  FMUL.FTZ R92, R92, R5.reuse ;  /* 0x000000055c5c7220 */ /* 0x080fe20000410000 */
[-C--:B------:R-:W-:Y:S01]  /*14430*/  FMUL.FTZ R93, R93, R5.reuse ;  /* 0x000000055d5d7220 */ /* 0x080fe20000410000 */
[-C--:B------:R-:W-:Y:S01]  /*14440*/  FMUL.FTZ R100, R100, R5.reuse ;  /* 0x0000000564647220 */ /* 0x080fe20000410000 */
[----:B------:R-:W-:Y:S01]  /*14450*/  PRMT R6, R7, 0x654, R6 ;  /* 0x0000065407067816 */ /* 0x000fe20000000006 */
[-C--:B------:R-:W-:Y:S01]  /*14460*/  FMUL.FTZ R7, R97, R5.reuse ;  /* 0x0000000561077220 */ /* 0x080fe20000410000 */
[----:B------:R-:W-:Y:S01]  /*14470*/  SEL R0, RZ, 0x1, P1 ;  /* 0x00000001ff007807 */ /* 0x000fe20000800000 */
        /* <DEDUP_REMOVED lines=47> */
.L_x_12408:
[----:B------:R-:W-:Y:S05]  /*14770*/  WARPSYNC.ALL ;  /* 0x0000000000007948 */ /* 0x000fea0003800000 */
[----:B------:R-:W0:Y:S08]  /*14780*/  S2UR UR40, SR_CgaCtaId ;  /* 0x00000000002879c3 */ /* 0x000e300000008800 */
[----:B------:R-:W-:Y:S06]  /*14790*/  BAR.SYNC.DEFER_BLOCKING 0x5, 0x200 ;  /* 0x0148000000007b1d */ /* 0x000fec0000010000 */
[----:B------:R-:W-:Y:S01]  /*147a0*/  UMOV UR4, 0x400 ;  /* 0x0000040000047882 */ /* 0x000fe20000000000 */
[----:B------:R-:W-:Y:S01]  /*147b0*/  BSSY B0, `(.L_x_12481) ;  /* 0x00002b9000007945 */ /* 0x000fe20003800000 */
[----:B0-----:R-:W-:-:S06]  /*147c0*/  ULEA UR4, UR40, UR4, 0x18 ;  /* 0x0000000428047291 */ /* 0x001fcc000f8ec03f */
[----:B------:R-:W-:-:S05]  /*147d0*/  IMAD.U32 R2, RZ, RZ, UR4 ;  /* 0x00000004ff027e24 */ /* 0x000fca000f8e00ff */
[----:B---3--:R0:W1:Y:S01]  /*147e0*/  LDS.128 R96, [R2+0x2d8d0] ;  /* 0x02d8d00002607984 */ /* 0x0080620000000c00 */
[----:B------:R-:W-:Y:S06]  /*147f0*/  BAR.ARV 0x4, 0x200 ;  /* 0x0108000000007b1d */ /* 0x000fec0000002000 */
[----:B------:R-:W-:Y:S05]  /*14800*/  @P0 BRA `(.L_x_12482) ;  /* 0x0000001c00f40947 */ /* 0x000fea0003800000 */
[----:B------:R-:W3:Y:S01]  /*14810*/  LDL R0, [R1+0xe4] ;  /* 0x0000e40001007983 */ /* 0x000ee20000100800 */
[----:B------:R-:W-:Y:S01]  /*14820*/  ULDC UR4, c[0x0][0xad4] ;  /* 0x0002b50000047ab9 */ /* 0x000fe20000000800 */
[----:B------:R-:W4:Y:S02]  /*14830*/  LDC R44, c[0x0][0xbe8] ;  /* 0x0002fa00ff2c7b82 */ /* 0x000f240000000800 */
[----:B------:R-:W4:Y:S04]  /*14840*/  LDL.LU R30, [R1+0x70] ;  /* 0x00007000011e7983 */ /* 0x000f280000300800 */
[----:B------:R-:W4:Y:S04]  /*14850*/  LDL.LU R41, [R1+0x78] ;  /* 0x0000780001297983 */ /* 0x000f280000300800 */
[----:B------:R-:W4:Y:S01]  /*14860*/  LDL.LU R40, [R1+0x7c] ;  /* 0x00007c0001287983 */ /* 0x000f220000300800 */
[----:B------:R-:W2:Y:S01]  /*14870*/  S2R R5, SR_SWINHI ;  /* 0x0000000000057919 */ /* 0x000ea20000002f00 */
[----:B------:R-:W-:-:S02]  /*14880*/  MOV R34, R2 ;  /* 0x0000000200227202 */ /* 0x000fc40000000f00 */
[----:B--2---:R-:W-:-:S03]  /*14890*/  MOV R35, R5 ;  /* 0x0000000500237202 */ /* 0x004fc60000000f00 */
        /* <DEDUP_REMOVED lines=58> */
[----:B--2---:R-:W-:Y:S02]  /*14c40*/  F2FP.BF16.F32.PACK_AB R31, R111, R110 ;  /* 0x0000006e6f1f723e */ /* 0x004fe400000010ff */
        /* <DEDUP_REMOVED lines=9> */
[----:B------:R-:W-:Y:S04]  /*14ce0*/  STSM.16.M88.4 [R38], R8 ;  /* 0x0000000826007844 */ /* 0x000fe80000000200 */
[----:B------:R3:W-:Y:S04]  /*14cf0*/  STSM.16.M88.4 [R37], R12 ;  /* 0x0000000c25007844 */ /* 0x0007e80000000200 */
[----:B------:R4:W-:Y:S01]  /*14d00*/  STSM.16.M88.4 [R36], R24 ;  /* 0x0000001824007844 */ /* 0x0009e20000000200 */
[----:B------:R-:W-:Y:S01]  /*14d10*/  BAR.SYNC.DEFER_BLOCKING 0x1, 0x180 ;  /* 0x0046000000007b1d */ /* 0x000fe20000010000 */
[----:B------:R-:W-:-:S04]  /*14d20*/  ISETP.NE.U32.AND P0, PT, RZ, UR4, PT ;  /* 0x00000004ff007c0c */ /* 0x000fc8000bf05070 */
[----:B------:R-:W-:Y:S02]  /*14d30*/  ISETP.NE.AND.EX P0, PT, RZ, UR5, PT, P0 ;  /* 0x00000005ff007c0c */ /* 0x000fe4000bf05300 */
[----:B--2---:R-:W-:Y:S01]  /*14d40*/  IADD3 R28, P1, R41, UR4, RZ ;  /* 0x00000004291c7c10 */ /* 0x004fe2000ff3e0ff */
[----:B------:R-:W-:-:S03]  /*14d50*/  IMAD.MOV.U32 R0, RZ, RZ, RZ ;  /* 0x000000ffff007224 */ /* 0x000fc600078e00ff */
[----:B------:R-:W-:-:S07]  /*14d60*/  IADD3.X R29, R40, UR5, RZ, P1, !PT ;  /* 0x00000005281d7c10 */ /* 0x000fce0008ffe4ff */
[----:B------:R-:W5:Y:S01]  /*14d70*/  @P0 LDG.E R0, desc[UR38][R28.64] ;  /* 0x000000261c000981 */ /* 0x000f62000c1e1900 */
[----:B------:R-:W-:-:S04]  /*14d80*/  ISETP.NE.U32.AND P3, PT, RZ, UR6, PT ;  /* 0x00000006ff007c0c */ /* 0x000fc8000bf65070 */
        /* <DEDUP_REMOVED lines=10> */
[----:B------:R4:W0:Y:S08]  /*14e30*/  LDC.64 R12, c[0x0][R14+0x228] ;  /* 0x00008a000e0c7b82 */ /* 0x0008300000000a00 */
[----:B---3--:R4:W3:Y:S01]  /*14e40*/  LDC.64 R8, c[0x0][R14+0x220] ;  /* 0x000088000e087b82 */ /* 0x0088e20000000a00 */
[----:B------:R-:W-:Y:S01]  /*14e50*/  ISETP.NE.AND P1, PT, R44, 0x1, PT ;  /* 0x000000012c00780c */ /* 0x000fe20003f25270 */
[----:B------:R-:W-:-:S12]  /*14e60*/  @P3 BRA `(.L_x_12483) ;  /* 0x0000000000103947 */ /* 0x000fd80003800000 */
[----:B------:R-:W-:Y:S05]  /*14e70*/  @!P0 BRA `(.L_x_12483) ;  /* 0x00000000000c8947 */ /* 0x000fea0003800000 */
[----:B----4-:R-:W4:Y:S04]  /*14e80*/  LDG.E R24, desc[UR38][R28.64] ;  /* 0x000000261c187981 */ /* 0x010f28000c1e1900 */
[----:B-----5:R-:W4:Y:S02]  /*14e90*/  LDG.E R31, desc[UR38][R28.64+0x4] ;  /* 0x000004261c1f7981 */ /* 0x020f24000c1e1900 */
[----:B----4-:R-:W-:-:S07]  /*14ea0*/  IMAD.IADD R31, R31, 0x1, -R24 ;  /* 0x000000011f1f7824 */ /* 0x010fce00078e0a18 */
.L_x_12483:
[----:B----4-:R-:W4:Y:S01]  /*14eb0*/  LDL.LU R24, [R1+0x74] ;  /* 0x0000740001187983 */ /* 0x010f220000300800 */
[----:B------:R-:W1:Y:S03]  /*14ec0*/  LDC.64 R14, c[0x0][R14+0x210] ;  /* 0x000084000e0e7b82 */ /* 0x000e660000000a00 */
[----:B------:R-:W3:Y:S04]  /*14ed0*/  LDL.LU R5, [R1+0xac] ;  /* 0x0000ac0001057983 */ /* 0x000ee80000300800 */
[----:B------:R-:W3:Y:S01]  /*14ee0*/  LDL R26, [R1+0x6c] ;  /* 0x00006c00011a7983 */ /* 0x000ee20000100800 */
[----:B------:R-:W-:Y:S01]  /*14ef0*/  ISETP.NE.U32.AND P0, PT, RZ, UR4, PT ;  /* 0x00000004ff007c0c */ /* 0x000fe2000bf05070 */
[----:B------:R-:W0:Y:S02]  /*14f00*/  @P1 LDC R37, c[0x0][0xbec] ;  /* 0x0002fb00ff251b82 */ /* 0x000e240000000800 */
[----:B------:R-:W3:Y:S04]  /*14f10*/  LDL R51, [R1+0x58] ;  /* 0x0000580001337983 */ /* 0x000ee80000100800 */
[----:B------:R-:W3:Y:S01]  /*14f20*/  LDL R50, [R1+0x84] ;  /* 0x0000840001327983 */ /* 0x000ee20000100800 */
[----:B------:R-:W-:Y:S01]  /*14f30*/  ISETP.NE.AND.EX P0, PT, RZ, UR5, PT, P0 ;  /* 0x00000005ff007c0c */ /* 0x000fe2000bf05300 */
[----:B------:R-:W1:Y:S01]  /*14f40*/  @P1 LDC R39, c[0x0][0xbf0] ;  /* 0x0002fc00ff271b82 */ /* 0x000e620000000800 */
[-C--:B--2---:R-:W-:Y:S01]  /*14f50*/  IMAD R27, R11, R138.reuse, RZ ;  /* 0x0000008a0b1b7224 */ /* 0x084fe200078e02ff */
[----:B------:R-:W2:Y:S01]  /*14f60*/  LDL R36, [R1+0xe0] ;  /* 0x0000e00001247983 */ /* 0x000ea20000100800 */
[----:B------:R-:W-:-:S03]  /*14f70*/  IMAD.WIDE.U32 R10, R10, R138, RZ ;  /* 0x0000008a0a0a7225 */ /* 0x000fc600078e00ff */
[----:B------:R-:W2:Y:S01]  /*14f80*/  LDL R30, [R1+0xb4] ;  /* 0x0000b400011e7983 */ /* 0x000ea20000100800 */
[----:B------:R-:W-:Y:S01]  /*14f90*/  IMAD.IADD R28, R11, 0x1, R27 ;  /* 0x000000010b1c7824 */ /* 0x000fe200078e021b */
[----:B-----5:R-:W-:Y:S01]  /*14fa0*/  SHF.R.S32.HI R47, RZ, 0x1f, R0 ;  /* 0x0000001fff2f7819 */ /* 0x020fe20000011400 */
[----:B------:R-:W-:Y:S01]  /*14fb0*/  IMAD R46, R31, R44, RZ ;  /* 0x0000002c1f2e7224 */ /* 0x000fe200078e02ff */
[----:B----4-:R-:W-:Y:S02]  /*14fc0*/  SEL R45, R24, RZ, !P0 ;  /* 0x000000ff182d7207 */ /* 0x010fe40004000000 */
[----:B------:R-:W4:Y:S01]  /*14fd0*/  LDC.64 R24, c[0x0][0xba8] ;  /* 0x0002ea00ff187b82 */ /* 0x000f220000000a00 */
[----:B---3--:R-:W-:Y:S02]  /*14fe0*/  SEL R5, R5, RZ, !P0 ;  /* 0x000000ff05057207 */ /* 0x008fe40004000000 */
[----:B------:R-:W-:-:S04]  /*14ff0*/  IMAD R9, R9, R45, RZ ;  /* 0x0000002d09097224 */ /* 0x000fc800078e02ff */
[C---:B------:R-:W-:Y:S02]  /*15000*/  IMAD R29, R8.reuse, R5, R9 ;  /* 0x00000005081d7224 */ /* 0x040fe400078e0209 */
[----:B------:R-:W-:-:S04]  /*15010*/  IMAD.WIDE.U32 R8, R8, R45, RZ ;  /* 0x0000002d08087225 */ /* 0x000fc800078e00ff */
[----:B------:R-:W-:Y:S01]  /*15020*/  IMAD.IADD R26, R26, 0x1, R51 ;  /* 0x000000011a1a7824 */ /* 0x000fe200078e0233 */
[----:B------:R-:W-:-:S03]  /*15030*/  IADD3 R10, P0, P3, R8, R10, R0 ;  /* 0x0000000a080a7210 */ /* 0x000fc60007b1e000 */
[----:B0-----:R-:W-:Y:S01]  /*15040*/  @P1 IMAD.HI.U32 R8, R26, R37, RZ ;  /* 0x000000251a081227 */ /* 0x001fe200078e00ff */
[----:B------:R-:W-:-:S03]  /*15050*/  SEL R5, R50, RZ, P2 ;  /* 0x000000ff32057207 */ /* 0x000fc60001000000 */
[----:B------:R-:W-:Y:S02]  /*15060*/  IMAD.IADD R11, R9, 0x1, R29 ;  /* 0x00000001090b7824 */ /* 0x000fe400078e021d */
[----:B------:R-:W-:Y:S01]  /*15070*/  IMAD.MOV.U32 R9, RZ, RZ, R26 ;  /* 0x000000ffff097224 */ /* 0x000fe200078e001a */
[----:B-1----:R-:W-:Y:S01]  /*15080*/  @P1 SHF.R.U32.HI R9, RZ, R39, R8 ;  /* 0x00000027ff091219 */ /* 0x002fe20000011608 */
[----:B----4-:R-:W0:Y:S01]  /*15090*/  @!P2 LDC R24, c[0x0][0xb50] ;  /* 0x0002d400ff18ab82 */ /* 0x010e220000000800 */
[-C--:B------:R-:W-:Y:S02]  /*150a0*/  IMAD R27, R13, R5.reuse, RZ ;  /* 0x000000050d1b7224 */ /* 0x080fe400078e02ff */
[----:B------:R-:W-:-:S04]  /*150b0*/  IMAD.WIDE.U32 R12, R12, R5, RZ ;  /* 0x000000050c0c7225 */ /* 0x000fc800078e00ff */
[----:B------:R-:W-:Y:S01]  /*150c0*/  IMAD.MOV R5, RZ, RZ, -R9 ;  /* 0x000000ffff057224 */ /* 0x000fe200078e0a09 */
[----:B------:R-:W1:Y:S01]  /*150d0*/  @!P2 LDC R25, c[0x0][0xb54] ;  /* 0x0002d500ff19ab82 */ /* 0x000e620000000800 */
[----:B------:R-:W-:Y:S01]  /*150e0*/  IADD3.X R11, R11, R28, R47, P0, P3 ;  /* 0x0000001c0b0b7210 */ /* 0x000fe200007e642f */
[----:B------:R-:W-:Y:S01]  /*150f0*/  IMAD.IADD R27, R13, 0x1, R27 ;  /* 0x000000010d1b7824 */ /* 0x000fe200078e021b */
[----:B------:R-:W-:Y:S01]  /*15100*/  IADD3 R12, P0, P3, R9, R10, R12 ;  /* 0x0000000a090c7210 */ /* 0x000fe20007b1e00c */
[----:B------:R-:W-:Y:S01]  /*15110*/  IMAD R5, R44, R5, R26 ;  /* 0x000000052c057224 */ /* 0x000fe200078e021a */
[----:B------:R-:W-:-:S04]  /*15120*/  SHF.R.S32.HI R8, RZ, 0x1f, R9 ;  /* 0x0000001fff087819 */ /* 0x000fc80000011409 */
[----:B------:R-:W-:Y:S01]  /*15130*/  IADD3.X R13, R8, R11, R27, P0, P3 ;  /* 0x0000000b080d7210 */ /* 0x000fe200007e641b */
[-C--:B------:R-:W-:Y:S01]  /*15140*/  IMAD R8, R15, R5.reuse, RZ ;  /* 0x000000050f087224 */ /* 0x080fe200078e02ff */
[----:B------:R-:W-:Y:S01]  /*15150*/  SHF.R.S32.HI R9, RZ, 0x1f, R5 ;  /* 0x0000001fff097819 */ /* 0x000fe20000011405 */
[----:B------:R-:W-:-:S04]  /*15160*/  IMAD.WIDE.U32 R12, R14, R5, R12 ;  /* 0x000000050e0c7225 */ /* 0x000fc800078e000c */
[----:B------:R-:W-:-:S04]  /*15170*/  IMAD R9, R14, R9, R8 ;  /* 0x000000090e097224 */ /* 0x000fc800078e0208 */
[----:B------:R-:W-:Y:S01]  /*15180*/  IMAD.IADD R5, R13, 0x1, R9 ;  /* 0x000000010d057824 */ /* 0x000fe200078e0209 */
[----:B0-----:R-:W-:-:S04]  /*15190*/  LEA R13, P0, R12, R24, 0x2 ;  /* 0x000000180c0d7211 */ /* 0x001fc800078010ff */
[----:B-1----:R-:W-:Y:S01]  /*151a0*/  LEA.HI.X R5, R12, R25, R5, 0x2, P0 ;  /* 0x000000190c057211 */ /* 0x002fe200000f1405 */
[----:B------:R-:W-:Y:S01]  /*151b0*/  SHFL.IDX PT, R8, R13, RZ, 0x1c1f ;  /* 0x001c1fff0d087589 */ /* 0x000fe200000e0000 */
[----:B--2---:R-:W-:-:S03]  /*151c0*/  IMAD.IADD R25, R36, 0x1, R51 ;  /* 0x0000000124197824 */ /* 0x004fc600078e0233 */
[----:B------:R-:W0:Y:S04]  /*151d0*/  SHFL.IDX PT, R9, R5, RZ, 0x1c1f ;  /* 0x001c1fff05097589 */ /* 0x000e2800000e0000 */
[----:B------:R-:W-:Y:S04]  /*151e0*/  SHFL.IDX PT, R10, R13, 0x1, 0x1c1f ;  /* 0x003c1f000d0a7f89 */ /* 0x000fe800000e0000 */
        /* <DEDUP_REMOVED lines=11> */
[----:B0-----:R-:W0:Y:S01]  /*152a0*/  @P1 LDC R11, c[0x0][0xbf0] ;  /* 0x0002fc00ff0b1b82 */ /* 0x001e220000000800 */
        /* <DEDUP_REMOVED lines=21> */
[----:B------:R-:W-:-:S02]  /*15400*/  LOP3.LUT R32, R33, 0x180, RZ, 0xc0, !PT ;  /* 0x0000018021207812 */ /* 0x000fc400078ec0ff */
[----:B------:R-:W-:Y:S02]  /*15410*/  LOP3.LUT R36, R37, 0x180, RZ, 0xc0, !PT ;  /* 0x0000018025247812 */ /* 0x000fe400078ec0ff */
[----:B------:R-:W-:Y:S01]  /*15420*/  LOP3.LUT R5, R34, 0x180, RZ, 0xc0, !PT ;  /* 0x0000018022057812 */ /* 0x000fe200078ec0ff */
[----:B------:R-:W-:Y:S01]  /*15430*/  IMAD.IADD R9, R9, 0x1, R47 ;  /* 0x0000000109097824 */ /* 0x000fe200078e022f */
[----:B------:R-:W-:Y:S01]  /*15440*/  LOP3.LUT R3, R6, 0x180, RZ, 0xc0, !PT ;  /* 0x0000018006037812 */ /* 0x000fe200078ec0ff */
[----:B------:R-:W-:Y:S01]  /*15450*/  IMAD.IADD R13, R51, 0x1, R0 ;  /* 0x00000001330d7824 */ /* 0x000fe200078e0200 */
[----:B------:R-:W-:Y:S01]  /*15460*/  SHF.R.U64 R24, R24, 0x3, RZ ;  /* 0x0000000318187819 */ /* 0x000fe200000012ff */
[----:B------:R-:W-:Y:S01]  /*15470*/  IMAD.X R41, RZ, RZ, R35, P5 ;  /* 0x000000ffff297224 */ /* 0x000fe200028e0623 */
[----:B------:R-:W-:Y:S02]  /*15480*/  SHF.R.U64 R28, R28, 0x3, RZ ;  /* 0x000000031c1c7819 */ /* 0x000fe400000012ff */
[----:B------:R-:W-:-:S02]  /*15490*/  SHF.R.U64 R32, R32, 0x3, RZ ;  /* 0x0000000320207819 */ /* 0x000fc400000012ff */
[----:B------:R-:W-:Y:S02]  /*154a0*/  SHF.R.U64 R36, R36, 0x3, RZ ;  /* 0x0000000324247819 */ /* 0x000fe400000012ff */
[----:B------:R-:W-:Y:S01]  /*154b0*/  SHF.R.U64 R5, R5, 0x3, RZ ;  /* 0x0000000305057819 */ /* 0x000fe200000012ff */
[----:B------:R-:W-:Y:S01]  /*154c0*/  IMAD.WIDE.U32 R8, R138, UR4, R8 ;  /* 0x000000048a087c25 */ /* 0x000fe2000f8e0008 */
[----:B------:R-:W-:Y:S02]  /*154d0*/  SHF.R.U64 R3, R3, 0x3, RZ ;  /* 0x0000000303037819 */ /* 0x000fe400000012ff */
[----:B------:R-:W-:Y:S01]  /*154e0*/  LOP3.LUT R24, R24, R25, RZ, 0x3c, !PT ;  /* 0x0000001918187212 */ /* 0x000fe200078e3cff */
[----:B--2---:R-:W-:Y:S01]  /*154f0*/  @P1 IMAD.HI.U32 R0, R13, R14, RZ ;  /* 0x0000000e0d001227 */ /* 0x004fe200078e00ff */
[----:B------:R-:W-:Y:S02]  /*15500*/  LOP3.LUT R28, R28, R29, RZ, 0x3c, !PT ;  /* 0x0000001d1c1c7212 */ /* 0x000fe400078e3cff */
[----:B------:R-:W-:Y:S01]  /*15510*/  LOP3.LUT R32, R32, R33, RZ, 0x3c, !PT ;  /* 0x0000002120207212 */ /* 0x000fe200078e3cff */
[--C-:B------:R-:W-:Y:S01]  /*15520*/  IMAD.X R25, RZ, RZ, R35.reuse, P0 ;  /* 0x000000ffff197224 */ /* 0x100fe200000e0623 */
[----:B------:R-:W-:Y:S01]  /*15530*/  LOP3.LUT R36, R36, R37, RZ, 0x3c, !PT ;  /* 0x0000002524247212 */ /* 0x000fe200078e3cff */
[--C-:B------:R-:W-:Y:S01]  /*15540*/  IMAD.X R29, RZ, RZ, R35.reuse, P2 ;  /* 0x000000ffff1d7224 */ /* 0x100fe200010e0623 */
[----:B------:R-:W-:Y:S01]  /*15550*/  LOP3.LUT R4, R5, R34, RZ, 0x3c, !PT ;  /* 0x0000002205047212 */ /* 0x000fe200078e3cff */
[----:B------:R-:W-:Y:S01]  /*15560*/  IMAD.X R33, RZ, RZ, R35, P3 ;  /* 0x000000ffff217224 */ /* 0x000fe200018e0623 */
[----:B------:R-:W-:Y:S01]  /*15570*/  SHF.R.S32.HI R12, RZ, 0x1f, R45 ;  /* 0x0000001fff0c7819 */ /* 0x000fe2000001142d */
[--C-:B------:R-:W-:Y:S01]  /*15580*/  IMAD.X R37, RZ, RZ, R35.reuse, P4 ;  /* 0x000000ffff257224 */ /* 0x100fe200020e0623 */
[----:B------:R-:W-:Y:S01]  /*15590*/  LOP3.LUT R40, R3, R6, RZ, 0x3c, !PT ;  /* 0x0000000603287212 */ /* 0x000fe200078e3cff */
[----:B------:R-:W-:Y:S01]  /*155a0*/  IMAD.MOV.U32 R5, RZ, RZ, R35 ;  /* 0x000000ffff057224 */ /* 0x000fe200078e0023 */
[----:B------:R-:W5:Y:S01]  /*155b0*/  LD.E.128 R24, desc[UR38][R24.64] ;  /* 0x0000002618187980 */ /* 0x000f62000c101d00 */
[----:B------:R-:W-:Y:S01]  /*155c0*/  IMAD R9, R138, UR5, R9 ;  /* 0x000000058a097c24 */ /* 0x000fe2000f8e0209 */
[----:B------:R-:W-:Y:S01]  /*155d0*/  ULDC.64 UR4, c[0x0][0xaf0] ;  /* 0x0002bc0000047ab9 */ /* 0x000fe20000000a00 */
[----:B------:R-:W-:Y:S01]  /*155e0*/  IMAD.MOV.U32 R3, RZ, RZ, R13 ;  /* 0x000000ffff037224 */ /* 0x000fe200078e000d */
[----:B0-----:R-:W-:Y:S01]  /*155f0*/  @P1 SHF.R.U32.HI R3, RZ, R11, R0 ;  /* 0x0000000bff031219 */ /* 0x001fe20000011600 */
[----:B------:R-:W-:Y:S01]  /*15600*/  IMAD R12, R12, UR4, RZ ;  /* 0x000000040c0c7c24 */ /* 0x000fe2000f8e02ff */
[----:B------:R-:W5:Y:S01]  /*15610*/  LD.E.128 R4, desc[UR38][R4.64] ;  /* 0x0000002604047980 */ /* 0x000f62000c101d00 */
[----:B------:R-:W-:Y:S01]  /*15620*/  IMAD.WIDE.U32 R8, R45, UR4, R8 ;  /* 0x000000042d087c25 */ /* 0x000fe2000f8e0008 */
[----:B------:R-:W-:-:S02]  /*15630*/  SHF.R.S32.HI R0, RZ, 0x1f, R3 ;  /* 0x0000001fff007819 */ /* 0x000fc40000011403 */
[----:B------:R-:W5:Y:S01]  /*15640*/  LD.E.128 R28, desc[UR38][R28.64] ;  /* 0x000000261c1c7980 */ /* 0x000f62000c101d00 */
[----:B------:R-:W-:Y:S01]  /*15650*/  IMAD R11, R45, UR5, R12 ;  /* 0x000000052d0b7c24 */ /* 0x000fe2000f8e020c */
[----:B------:R-:W-:Y:S02]  /*15660*/  ULDC.64 UR4, c[0x0][0xae0] ;  /* 0x0002b80000047ab9 */ /* 0x000fe40000000a00 */
[----:B------:R-:W5:Y:S01]  /*15670*/  LD.E.128 R32, desc[UR38][R32.64] ;  /* 0x0000002620207980 */ /* 0x000f62000c101d00 */
[----:B------:R-:W-:-:S03]  /*15680*/  IMAD.MOV R21, RZ, RZ, -R3 ;  /* 0x000000ffff157224 */ /* 0x000fc600078e0a03 */
        /* <DEDUP_REMOVED lines=18> */
[----:B------:R-:W-:-:S03]  /*157b0*/  PRMT R0, RZ, 0x654, R0 ;  /* 0x00000654ff007816 */ /* 0x000fc60000000000 */
[C---:B------:R-:W-:Y:S02]  /*157c0*/  IMAD R3, R21.reuse, UR5, R12 ;  /* 0x0000000515037c24 */ /* 0x040fe4000f8e020c */
[----:B------:R-:W-:Y:S01]  /*157d0*/  IMAD.WIDE.U32 R20, R21, UR4, R8 ;  /* 0x0000000415147c25 */ /* 0x000fe2000f8e0008 */
[----:B------:R-:W-:Y:S01]  /*157e0*/  ULDC.64 UR4, c[0x0][0xa80] ;  /* 0x0002a00000047ab9 */ /* 0x000fe20000000a00 */
[----:B0-----:R0:W-:Y:S02]  /*157f0*/  SYNCS.ARRIVE.TRANS64.RED.A1T0 RZ, [R0+URZ], RZ ;  /* 0x000000ff00ff79a7 */ /* 0x0011e4000810043f */
[----:B------:R-:W-:Y:S02]  /*15800*/  IMAD.IADD R3, R21, 0x1, R3 ;  /* 0x0000000115037824 */ /* 0x000fe400078e0203 */
[C---:B------:R-:W-:Y:S02]  /*15810*/  VIADD R45, R49.reuse, 0x20 ;  /* 0x00000020312d7836 */ /* 0x040fe40000000000 */
[----:B------:R-:W-:Y:S01]  /*15820*/  VIADD R44, R49, 0x40 ;  /* 0x00000040312c7836 */ /* 0x000fe20000000000 */
[----:B0-----:R-:W-:Y:S01]  /*15830*/  LEA R0, P0, R20, UR4, 0x1 ;  /* 0x0000000414007c11 */ /* 0x001fe2000f8008ff */
[----:B------:R-:W-:-:S03]  /*15840*/  UMOV UR4, 0xffffffff ;  /* 0xffffffff00047882 */ /* 0x000fc60000000000 */
[----:B------:R-:W-:Y:S02]  /*15850*/  LEA.HI.X R20, R20, UR5, R3, 0x1, P0 ;  /* 0x0000000514147c11 */ /* 0x000fe400080f0c03 */
[----:B------:R-:W-:Y:S02]  /*15860*/  SHF.R.S32.HI R48, RZ, 0x1f, R45 ;  /* 0x0000001fff307819 */ /* 0x000fe4000001142d */
[----:B------:R-:W-:Y:S01]  /*15870*/  SHF.R.S32.HI R47, RZ, 0x1f, R44 ;  /* 0x0000001fff2f7819 */ /* 0x000fe2000001142c */
[----:B------:R-:W-:Y:S06]  /*15880*/  BRA.DIV UR4, `(.L_x_12485) ;  /* 0x000000a204887947 */ /* 0x000fec000b800000 */
[----:B------:R0:W1:Y:S04]  /*15890*/  SHFL.IDX PT, R3, R20, RZ, 0x1c1f ;  /* 0x001c1fff14037589 */ /* 0x00006800000e0000 */
[----:B------:R0:W2:Y:S02]  /*158a0*/  SHFL.IDX PT, R14, R0, RZ, 0x1c1f ;  /* 0x001c1fff000e7589 */ /* 0x0000a400000e0000 */
.L_x_12663:
        /* <DEDUP_REMOVED lines=9> */
[-C--:B--2---:R-:W-:Y:S02]  /*15940*/  @!P1 LEA R10, P3, R45, R14.reuse, 0x1 ;  /* 0x0000000e2d0a9211 */ /* 0x084fe400078608ff */
[C---:B------:R-:W-:Y:S01]  /*15950*/  @!P2 LEA R8, P4, R44.reuse, R14, 0x1 ;  /* 0x0000000e2c08a211 */ /* 0x040fe200078808ff */
[----:B------:R-:W-:Y:S01]  /*15960*/  @!P0 IMAD.WIDE R12, R49, 0x2, R14 ;  /* 0x00000002310c8825 */ /* 0x000fe200078e020e */
[-C--:B------:R-:W-:Y:S02]  /*15970*/  @!P1 LEA.HI.X R11, R45, R3.reuse, R48, 0x1, P3 ;  /* 0x000000032d0b9211 */ /* 0x080fe400018f0c30 */
[----:B------:R-:W-:Y:S02]  /*15980*/  @!P2 LEA.HI.X R9, R44, R3, R47, 0x1, P4 ;  /* 0x000000032c09a211 */ /* 0x000fe400020f0c2f */
[----:B-----5:R3:W-:Y:S04]  /*15990*/  @!P0 ST.E.128 desc[UR38][R12.64], R4 ;  /* 0x000000040c008985 */ /* 0x0207e8000c101d26 */
[----:B------:R3:W-:Y:S04]  /*159a0*/  @!P1 ST.E.128 desc[UR38][R10.64], R28 ;  /* 0x0000001c0a009985 */ /* 0x0007e8000c101d26 */
[----:B------:R3:W-:Y:S02]  /*159b0*/  @!P2 ST.E.128 desc[UR38][R8.64], R36 ;  /* 0x000000240800a985 */ /* 0x0007e4000c101d26 */
.L_x_12487:
[----:B------:R-:W-:Y:S05]  /*159c0*/  BSYNC B1 ;  /* 0x0000000000017941 */ /* 0x000fea0003800000 */
.L_x_12486:
[----:B------:R-:W-:-:S03]  /*159d0*/  UMOV UR4, 0xffffffff ;  /* 0xffffffff00047882 */ /* 0x000fc60000000000 */
[----:B------:R-:W-:Y:S05]  /*159e0*/  BRA.DIV UR4, `(.L_x_12488) ;  /* 0x000000a204647947 */ /* 0x000fea000b800000 */
[----:B-1----:R1:W4:Y:S04]  /*159f0*/  SHFL.IDX PT, R3, R20, 0x1, 0x1c1f ;  /* 0x003c1f0014037f89 */ /* 0x00232800000e0000 */
[----:B--2---:R1:W2:Y:S02]  /*15a00*/  SHFL.IDX PT, R14, R0, 0x1, 0x1c1f ;  /* 0x003c1f00000e7f89 */ /* 0x0042a400000e0000 */
.L_x_12667:
        /* <DEDUP_REMOVED lines=18> */
.L_x_12484:
        /* <DEDUP_REMOVED lines=9> */
[----:B------:R-:W-:Y:S02]  /*15bc0*/  IMAD.MOV.U32 R3, RZ, RZ, R26 ;  /* 0x000000ffff037224 */ /* 0x000fe400078e001a */
        /* <DEDUP_REMOVED lines=8> */
[----:B------:R-:W-:Y:S01]  /*15c50*/  IMAD.IADD R5, R5, 0x1, R9 ;  /* 0x0000000105057824 */ /* 0x000fe200078e0209 */
[----:B-1----:R-:W-:Y:S01]  /*15c60*/  @P1 SHF.R.U32.HI R3, RZ, R8, R11 ;  /* 0x00000008ff031219 */ /* 0x002fe2000001160b */
[----:B------:R-:W-:Y:S02]  /*15c70*/  VIADD R8, R2, 0x2d820 ;  /* 0x0002d82002087836 */ /* 0x000fe40000000000 */
[C---:B------:R-:W-:Y:S01]  /*15c80*/  IMAD.WIDE.U32 R4, R50.reuse, UR4, R4 ;  /* 0x0000000432047c25 */ /* 0x040fe2000f8e0004 */
[--C-:B------:R-:W-:Y:S02]  /*15c90*/  SHF.R.S32.HI R0, RZ, 0x1f, R3.reuse ;  /* 0x0000001fff007819 */ /* 0x100fe40000011403 */
[----:B------:R-:W-:Y:S01]  /*15ca0*/  PRMT R8, RZ, 0x654, R8 ;  /* 0x00000654ff087816 */ /* 0x000fe20000000008 */
[----:B------:R-:W-:Y:S02]  /*15cb0*/  IMAD.MOV R9, RZ, RZ, -R3 ;  /* 0x000000ffff097224 */ /* 0x000fe400078e0a03 */
[----:B------:R-:W-:Y:S01]  /*15cc0*/  IMAD R5, R50, UR5, R5 ;  /* 0x0000000532057c24 */ /* 0x000fe2000f8e0205 */
[----:B------:R-:W-:Y:S01]  /*15cd0*/  ULDC.64 UR4, c[0x0][0xb30] ;  /* 0x0002cc0000047ab9 */ /* 0x000fe20000000a00 */
[----:B------:R-:W-:Y:S01]  /*15ce0*/  IMAD R9, R44, R9, R26 ;  /* 0x000000092c097224 */ /* 0x000fe200078e021a */
[----:B------:R0:W-:Y:S01]  /*15cf0*/  SYNCS.ARRIVE.TRANS64.RED.A1T0 RZ, [R8+URZ], RZ ;  /* 0x000000ff08ff79a7 */ /* 0x0001e2000810043f */
        /* <DEDUP_REMOVED lines=17> */
.L_x_12670:
        /* <DEDUP_REMOVED lines=42> */
[----:B------:R-:W-:-:S05]  /*160b0*/  @!P1 LEA.HI.X R9, R38, R3, R39, 0x2, P4 ;  /* 0x0000000326099211 */ /* 0x000fca00020f1427 */
[----:B------:R-:W-:Y:S01]  /*160c0*/  @!P1 ST.E.64 desc[UR38][R8.64], R100 ;  /* 0x0000006408009985 */ /* 0x000fe2000c101b26 */
[----:B-1----:R-:W-:-:S04]  /*160d0*/  @!P2 LEA R4, P5, R36, R14, 0x2 ;  /* 0x0000000e2404a211 */ /* 0x002fc800078a10ff */
[-C--:B------:R-:W-:Y:S02]  /*160e0*/  @!P2 LEA.HI.X R5, R36, R3.reuse, R37, 0x2, P5 ;  /* 0x000000032405a211 */ /* 0x080fe400028f1425 */
[----:B------:R-:W-:Y:S02]  /*160f0*/  ISETP.GE.AND P1, PT, R28, UR4, PT ;  /* 0x000000041c007c0c */ /* 0x000fe4000bf26270 */
[----:B------:R-:W-:Y:S01]  /*16100*/  @!P3 LEA R6, P5, R34, R14, 0x2 ;  /* 0x0000000e2206b211 */ /* 0x000fe200078a10ff */
        /* <DEDUP_REMOVED lines=28> */
.L_x_12492:
[----:B------:R-:W-:Y:S05]  /*162d0*/  BSYNC B1 ;  /* 0x0000000000017941 */ /* 0x000fea0003800000 */
.L_x_12491:
[----:B------:R-:W-:-:S03]  /*162e0*/  UMOV UR4, 0xffffffff ;  /* 0xffffffff00047882 */ /* 0x000fc60000000000 */
[----:B------:R-:W-:Y:S05]  /*162f0*/  BRA.DIV UR4, `(.L_x_12493) ;  /* 0x0000009a049c7947 */ /* 0x000fea000b800000 */
[----:B-1----:R1:W4:Y:S04]  /*16300*/  SHFL.IDX PT, R3, R26, 0x1, 0x1c1f ;  /* 0x003c1f001a037f89 */ /* 0x00232800000e0000 */
[----:B--2---:R1:W2:Y:S02]  /*16310*/  SHFL.IDX PT, R14, R0, 0x1, 0x1c1f ;  /* 0x003c1f00000e7f89 */ /* 0x0042a400000e0000 */
.L_x_12674:
        /* <DEDUP_REMOVED lines=56> */
[-C--:B0-----:R-:W-:Y:S02]  /*166a0*/  @!P4 LEA R10, P1, R29, R14.reuse, 0x2 ;  /* 0x0000000e1d0ac211 */ /* 0x081fe400078210ff */
        /* <DEDUP_REMOVED lines=19> */
.L_x_12482:
[----:B------:R-:W3:Y:S01]  /*167e0*/  LDL.LU R6, [R1+0x78] ;  /* 0x0000780001067983 */ /* 0x000ee20000300800 */
[----:B------:R-:W-:Y:S01]  /*167f0*/  ULDC.64 UR6, c[0x0][0xc08] ;  /* 0x0003020000067ab9 */ /* 0x000fe20000000a00 */
[----:B------:R-:W-:Y:S02]  /*16800*/  ULDC.64 UR4, c[0x0][0xc00] ;  /* 0x0003000000047ab9 */ /* 0x000fe40000000a00 */
[----:B------:R-:W4:Y:S04]  /*16810*/  LDL.LU R0, [R1+0x7c] ;  /* 0x00007c0001007983 */ /* 0x000f280000300800 */
[----:B------:R-:W2:Y:S01]  /*16820*/  LDL R8, [R1+0x70] ;  /* 0x0000700001087983 */ /* 0x000ea20000100800 */
[----:B------:R-:W-:Y:S01]  /*16830*/  ISETP.NE.U32.AND P1, PT, RZ, UR6, PT ;  /* 0x00000006ff007c0c */ /* 0x000fe2000bf25070 */
[----:B------:R-:W-:Y:S01]  /*16840*/  IMAD.MOV.U32 R3, RZ, RZ, RZ ;  /* 0x000000ffff037224 */ /* 0x000fe200078e00ff */
[----:B------:R-:W-:-:S02]  /*16850*/  ISETP.NE.U32.AND P0, PT, RZ, UR4, PT ;  /* 0x00000004ff007c0c */ /* 0x000fc4000bf05070 */
[----:B------:R-:W-:Y:S02]  /*16860*/  ISETP.NE.AND.EX P1, PT, RZ, UR7, PT, P1 ;  /* 0x00000007ff007c0c */ /* 0x000fe4000bf25310 */
[----:B------:R-:W-:Y:S01]  /*16870*/  ISETP.NE.AND.EX P0, PT, RZ, UR5, PT, P0 ;  /* 0x00000005ff007c0c */ /* 0x000fe2000bf05300 */
[----:B------:R-:W0:Y:S01]  /*16880*/  S2R R9, SR_TID.X ;  /* 0x0000000000097919 */ /* 0x000e220000002100 */
[----:B---3--:R-:W-:Y:S01]  /*16890*/  IADD3 R4, P2, R6, UR4, RZ ;  /* 0x0000000406047c10 */ /* 0x008fe2000ff5e0ff */
[----:B------:R-:W-:-:S03]  /*168a0*/  ULDC UR4, c[0x0][0xa88] ;  /* 0x0002a20000047ab9 */ /* 0x000fc60000000800 */
[----:B----4-:R-:W-:-:S05]  /*168b0*/  IADD3.X R5, R0, UR5, RZ, P2, !PT ;  /* 0x0000000500057c10 */ /* 0x010fca00097fe4ff */
        /* <DEDUP_REMOVED lines=16> */
.L_x_12494:
        /* <DEDUP_REMOVED lines=57> */
.L_x_12496:
[----:B------:R-:W-:Y:S05]  /*16d50*/  BSYNC B1 ;  /* 0x0000000000017941 */ /* 0x000fea0003800000 */
.L_x_12495:
        /* <DEDUP_REMOVED lines=26> */
[----:B--2---:R-:W-:-:S04]  /*16f00*/  IMAD.IADD R9, R27, 0x1, R0 ;  /* 0x000000011b097824 */ /* 0x004fc800078e0200 */
        /* <DEDUP_REMOVED lines=28> */
.L_x_12677:
        /* <DEDUP_REMOVED lines=10> */
[CC--:B---3--:R-:W-:Y:S02]  /*17170*/  @!P3 LEA R12, P0, R24.reuse, R14.reuse, 0x1 ;  /* 0x0000000e180cb211 */ /* 0x0c8fe400078008ff */
[----:B------:R-:W-:Y:S01]  /*17180*/  @!P4 LEA R26, P1, R7, R14, 0x1 ;  /* 0x0000000e071ac211 */ /* 0x000fe200078208ff */
[----:B------:R-:W-:Y:S01]  /*17190*/  @!P2 IMAD.WIDE R10, R9, 0x2, R14 ;  /* 0x00000002090aa825 */ /* 0x000fe200078e020e */
[-C--:B------:R-:W-:Y:S02]  /*171a0*/  @!P3 LEA.HI.X R13, R24, R3.reuse, R25, 0x1, P0 ;  /* 0x00000003180db211 */ /* 0x080fe400000f0c19 */
[----:B------:R-:W-:Y:S02]  /*171b0*/  @!P4 LEA.HI.X R27, R7, R3, R8, 0x1, P1 ;  /* 0x00000003071bc211 */ /* 0x000fe400008f0c08 */
[----:B------:R4:W-:Y:S04]  /*171c0*/  @!P2 ST.E.128 desc[UR38][R10.64], RZ ;  /* 0x000000ff0a00a985 */ /* 0x0009e8000c101d26 */
[----:B------:R4:W-:Y:S04]  /*171d0*/  @!P3 ST.E.128 desc[UR38][R12.64], RZ ;  /* 0x000000ff0c00b985 */ /* 0x0009e8000c101d26 */
[----:B------:R4:W-:Y:S02]  /*171e0*/  @!P4 ST.E.128 desc[UR38][R26.64], RZ ;  /* 0x000000ff1a00c985 */ /* 0x0009e4000c101d26 */
.L_x_12499:
[----:B------:R-:W-:Y:S05]  /*171f0*/  BSYNC B1 ;  /* 0x0000000000017941 */ /* 0x000fea0003800000 */
.L_x_12498:
[----:B------:R-:W-:-:S03]  /*17200*/  UMOV UR4, 0xffffffff ;  /* 0xffffffff00047882 */ /* 0x000fc60000000000 */
[----:B------:R-:W-:Y:S05]  /*17210*/  BRA.DIV UR4, `(.L_x_12500) ;  /* 0x0000008e04507947 */ /* 0x000fea000b800000 */
[----:B--2---:R2:W0:Y:S04]  /*17220*/  SHFL.IDX PT, R3, R4, 0x1, 0x1c1f ;  /* 0x003c1f0004037f89 */ /* 0x00442800000e0000 */
[----:B---3--:R2:W3:Y:S02]  /*17230*/  SHFL.IDX PT, R14, R0, 0x1, 0x1c1f ;  /* 0x003c1f00000e7f89 */ /* 0x0084e400000e0000 */
.L_x_12681:
        /* <DEDUP_REMOVED lines=8> */
[CC--:B---34-:R-:W-:Y:S02]  /*172c0*/  @!P3 LEA R10, P0, R24.reuse, R14.reuse, 0x1 ;  /* 0x0000000e180ab211 */ /* 0x0d8fe400078008ff */
[----:B------:R-:W-:Y:S01]  /*172d0*/  @!P4 LEA R6, P1, R7, R14, 0x1 ;  /* 0x0000000e0706c211 */ /* 0x000fe200078208ff */
[----:B------:R-:W-:Y:S01]  /*172e0*/  @!P2 IMAD.WIDE R4, R9, 0x2, R14 ;  /* 0x000000020904a825 */ /* 0x000fe200078e020e */
[-C--:B------:R-:W-:Y:S02]  /*172f0*/  @!P3 LEA.HI.X R11, R24, R3.reuse, R25, 0x1, P0 ;  /* 0x00000003180bb211 */ /* 0x080fe400000f0c19 */
[----:B------:R-:W-:Y:S02]  /*17300*/  @!P4 LEA.HI.X R7, R7, R3, R8, 0x1, P1 ;  /* 0x000000030707c211 */ /* 0x000fe400008f0c08 */
[----:B------:R2:W-:Y:S04]  /*17310*/  @!P2 ST.E.128 desc[UR38][R4.64], RZ ;  /* 0x000000ff0400a985 */ /* 0x0005e8000c101d26 */
[----:B------:R2:W-:Y:S04]  /*17320*/  @!P3 ST.E.128 desc[UR38][R10.64], RZ ;  /* 0x000000ff0a00b985 */ /* 0x0005e8000c101d26 */
[----:B------:R2:W-:Y:S02]  /*17330*/  @!P4 ST.E.128 desc[UR38][R6.64], RZ ;  /* 0x000000ff0600c985 */ /* 0x0005e4000c101d26 */
.L_x_12489:
[----:B------:R-:W-:Y:S05]  /*17340*/  BSYNC B0 ;  /* 0x0000000000007941 */ /* 0x000fea0003800000 */
.L_x_12481:
[----:B------:R-:W-:Y:S02]  /*17350*/  ULDC UR4, c[0x0][0xc3c] ;  /* 0x00030f0000047ab9 */ /* 0x000fe40000000800 */
[----:B-1----:R-:W-:-:S13]  /*17360*/  ISETP.GE.AND P0, PT, R99, UR4, PT ;  /* 0x0000000463007c0c */ /* 0x002fda000bf06270 */
[----:B------:R-:W-:Y:S05]  /*17370*/  @!P0 BRA `(.L_x_12501) ;  /* 0xfffffea000ac8947 */ /* 0x000fea000383ffff */
[----:B------:R-:W-:Y:S05]  /*17380*/  BRA `(.L_x_12335) ;  /* 0x0000007800e87947 */ /* 0x000fea0003800000 */
.L_x_12333:
        /* <DEDUP_REMOVED lines=16> */
.L_x_12502:
        /* <DEDUP_REMOVED lines=44> */
.L_x_12506:
        /* <DEDUP_REMOVED lines=37> */
.L_x_12504:
        /* <DEDUP_REMOVED lines=13> */
.L_x_12507:
        /* <DEDUP_REMOVED lines=62> */
.L_x_12508:
        /* <DEDUP_REMOVED lines=62> */
.L_x_12509:
[----:B------:R-:W-:-:S05]  /*18230*/  LOP3.LUT R2, RZ, R2, RZ, 0x33, !PT ;  /* 0x00000002ff027212 */ /* 0x000fca00078e33ff */
[----:B------:R-:W-:Y:S01]  /*18240*/  IMAD.IADD R25, R25, 0x1, R2 ;  /* 0x0000000119197824 */ /* 0x000fe200078e0202 */
[----:B------:R-:W-:Y:S06]  /*18250*/  BRA `(.L_x_12510) ;  /* 0x00000000000c7947 */ /* 0x000fec0003800000 */
.L_x_12505:
[----:B------:R-:W-:Y:S02]  /*18260*/  IMAD.MOV.U32 R25, RZ, RZ, RZ ;  /* 0x000000ffff197224 */ /* 0x000fe400078e00ff */
[----:B------:R-:W-:Y:S02]  /*18270*/  IMAD.U32 R24, RZ, RZ, UR6 ;  /* 0x00000006ff187e24 */ /* 0x000fe4000f8e00ff */
[----:B------:R-:W-:-:S07]  /*18280*/  IMAD.MOV.U32 R26, RZ, RZ, RZ ;  /* 0x000000ffff1a7224 */ /* 0x000fce00078e00ff */
.L_x_12510:
[----:B------:R-:W-:-:S13]  /*18290*/  ISETP.NE.AND P0, PT, R0, RZ, PT ;  /* 0x000000ff0000720c */ /* 0x000fda0003f05270 */
[----:B------:R-:W0:Y:S01]  /*182a0*/  @!P0 S2R R3, SR_CgaCtaId ;  /* 0x0000000000038919 */ /* 0x000e220000008800 */
[----:B------:R-:W-:-:S04]  /*182b0*/  @!P0 MOV R0, 0x400 ;  /* 0x0000040000008802 */ /* 0x000fc80000000f00 */
[----:B0-----:R-:W-:-:S05]  /*182c0*/  @!P0 LEA R0, R3, R0, 0x18 ;  /* 0x0000000003008211 */ /* 0x001fca00078ec0ff */
[----:B------:R1:W-:Y:S01]  /*182d0*/  @!P0 STS.128 [R0+0x2d8d0], R24 ;  /* 0x02d8d01800008388 */ /* 0x0003e20000000c00 */
[----:B------:R-:W-:Y:S06]  /*182e0*/  BAR.ARV 0x5, 0x200 ;  /* 0x0148000000007b1d */ /* 0x000fec0000002000 */
.L_x_12503:
[----:B-1----:R-:W-:Y:S01]  /*182f0*/  IMAD.MOV.U32 R0, RZ, RZ, 0x1 ;  /* 0x00000001ff007424 */ /* 0x002fe200078e00ff */
[----:B------:R-:W-:Y:S01]  /*18300*/  ULDC UR4, c[0x0][0xc3c] ;  /* 0x00030f0000047ab9 */ /* 0x000fe20000000800 */
[----:B------:R-:W-:Y:S01]  /*18310*/  IMAD.MOV.U32 R28, RZ, RZ, RZ ;  /* 0x000000ffff1c7224 */ /* 0x000fe200078e00ff */
[----:B0-----:R-:W-:Y:S02]  /*18320*/  ISETP.GE.AND P0, PT, R27, UR4, PT ;  /* 0x000000041b007c0c */ /* 0x001fe4000bf06270 */
        /* <DEDUP_REMOVED lines=36> */
.L_x_12616:
[----:B------:R-:W0:Y:S02]  /*18570*/  LDC.64 R2, c[0x0][0xc88] ;  /* 0x00032200ff027b82 */ /* 0x000e240000000a00 */
[----:B0-----:R-:W-:-:S05]  /*18580*/  IMAD.WIDE R2, R27, 0x4, R2 ;  /* 0x000000041b027825 */ /* 0x001fca00078e0202 */
[----:B--2---:R-:W2:Y:S01]  /*18590*/  LDG.E R11, desc[UR38][R2.64] ;  /* 0x00000026020b7981 */ /* 0x004ea2000c1e1900 */
[----:B------:R-:W-:Y:S05]  /*185a0*/  YIELD ;  /* 0x0000000000007946 */ /* 0x000fea0003800000 */
[----:B------:R-:W-:Y:S01]  /*185b0*/  ULDC.64 UR4, c[0x0][0xa28] ;  /* 0x00028a0000047ab9 */ /* 0x000fe20000000a00 */
[----:B------:R-:W-:Y:S01]  /*185c0*/  IMAD.MOV.U32 R10, RZ, RZ, RZ ;  /* 0x000000ffff0a7224 */ /* 0x000fe200078e00ff */
[----:B------:R-:W-:Y:S01]  /*185d0*/  ISETP.NE.U32.AND P0, PT, RZ, UR4, PT ;  /* 0x00000004ff007c0c */ /* 0x000fe2000bf05070 */
[----:B-1----:R-:W-:Y:S01]  /*185e0*/  IMAD.MOV.U32 R6, RZ, RZ, RZ ;  /* 0x000000ffff067224 */ /* 0x002fe200078e00ff */
[----:B------:R-:W-:Y:S01]  /*185f0*/  ULDC.64 UR8, c[0x0][0xa18] ;  /* 0x0002860000087ab9 */ /* 0x000fe20000000a00 */
[----:B------:R-:W-:Y:S01]  /*18600*/  ULDC.64 UR6, c[0x0][0xa10] ;  /* 0x0002840000067ab9 */ /* 0x000fe20000000a00 */
[----:B------:R-:W-:-:S02]  /*18610*/  ISETP.NE.AND.EX P0, PT, RZ, UR5, PT, P0 ;  /* 0x00000005ff007c0c */ /* 0x000fc4000bf05300 */
[----:B--2---:R-:W-:Y:S01]  /*18620*/  SHF.R.S32.HI R0, RZ, 0x1f, R11 ;  /* 0x0000001fff007819 */ /* 0x004fe2000001140b */
[----:B------:R-:W-:-:S10]  /*18630*/  IMAD.SHL.U32 R19, R11, 0x4, RZ ;  /* 0x000000040b137824 */ /* 0x000fd400078e00ff */
[C---:B------:R-:W-:Y:S01]  /*18640*/  @P0 LEA R2, P1, R11.reuse, UR4, 0x2 ;  /* 0x000000040b020c11 */ /* 0x040fe2000f8210ff */
[----:B------:R-:W-:Y:S03]  /*18650*/  STL [R1+0x8], R11 ;  /* 0x0000080b01007387 */ /* 0x000fe60000100800 */
[C-C-:B------:R-:W-:Y:S01]  /*18660*/  @P0 LEA.HI.X R3, R11.reuse, UR5, R0.reuse, 0x2, P1 ;  /* 0x000000050b030c11 */ /* 0x140fe200088f1400 */
[----:B------:R-:W-:Y:S01]  /*18670*/  ULDC.64 UR4, c[0x0][0xa00] ;  /* 0x0002800000047ab9 */ /* 0x000fe20000000a00 */
[----:B------:R-:W-:Y:S01]  /*18680*/  SHF.L.U64.HI R22, R11, 0x2, R0 ;  /* 0x000000020b167819 */ /* 0x000fe20000010200 */
[----:B------:R0:W-:Y:S04]  /*18690*/  STL [R1+0x48], R0 ;  /* 0x0000480001007387 */ /* 0x0001e80000100800 */
[----:B------:R1:W2:Y:S01]  /*186a0*/  @P0 LDG.E R10, desc[UR38][R2.64] ;  /* 0x00000026020a0981 */ /* 0x0002a2000c1e1900 */
        /* <DEDUP_REMOVED lines=28> */
[----:B0-----:R-:W-:Y:S01]  /*18870*/  IMAD.U32 R6, RZ, RZ, UR4 ;  /* 0x00000004ff067e24 */ /* 0x001fe2000f8e00ff */
[----:B---3--:R0:W-:Y:S04]  /*18880*/  STL [R1+0x40], R8 ;  /* 0x0000400801007387 */ /* 0x0081e80000100800 */
[----:B--2---:R0:W-:Y:S01]  /*18890*/  STL [R1+0x28], R10 ;  /* 0x0000280a01007387 */ /* 0x0041e20000100800 */
[----:B----4-:R-:W-:Y:S05]  /*188a0*/  @P2 BRA `(.L_x_12512) ;  /* 0x0000000000142947 */ /* 0x010fea0003800000 */
[----:B------:R-:W-:Y:S05]  /*188b0*/  @!P0 BRA `(.L_x_12512) ;  /* 0x0000000000108947 */ /* 0x000fea0003800000 */
[----:B------:R-:W0:Y:S04]  /*188c0*/  LDG.E R7, desc[UR38][R2.64] ;  /* 0x0000002602077981 */ /* 0x000e28000c1e1900 */
[----:B------:R-:W0:Y:S02]  /*188d0*/  LDG.E R2, desc[UR38][R2.64+0x4] ;  /* 0x0000042602027981 */ /* 0x000e24000c1e1900 */
[----:B0-----:R-:W-:-:S05]  /*188e0*/  IMAD.IADD R8, R2, 0x1, -R7 ;  /* 0x0000000102087824 */ /* 0x001fca00078e0a07 */
[----:B------:R1:W-:Y:S02]  /*188f0*/  STL [R1+0x40], R8 ;  /* 0x0000400801007387 */ /* 0x0003e40000100800 */
.L_x_12512:
[----:B------:R-:W-:Y:S01]  /*18900*/  IMAD.MOV.U32 R12, RZ, RZ, R11 ;  /* 0x000000ffff0c7224 */ /* 0x000fe200078e000b */
[----:B------:R-:W-:Y:S01]  /*18910*/  ULDC.64 UR4, c[0x0][0xa20] ;  /* 0x0002880000047ab9 */ /* 0x000fe20000000a00 */
[C---:B------:R-:W-:Y:S02]  /*18920*/  LOP3.LUT R7, R26.reuse, 0xff000000, RZ, 0xc0, !PT ;  /* 0xff0000001a077812 */ /* 0x040fe400078ec0ff */
[----:B------:R-:W-:Y:S01]  /*18930*/  ISETP.NE.U32.AND P0, PT, RZ, UR4, PT ;  /* 0x00000004ff007c0c */ /* 0x000fe2000bf05070 */
[----:B------:R2:W-:Y:S01]  /*18940*/  STL [R1+0xc], R12 ;  /* 0x00000c0c01007387 */ /* 0x0005e20000100800 */
[----:B------:R-:W-:Y:S02]  /*18950*/  SHF.R.U32.HI R7, RZ, 0x8, R7 ;  /* 0x00000008ff077819 */ /* 0x000fe40000011607 */
[----:B------:R-:W-:Y:S02]  /*18960*/  ISETP.NE.AND.EX P0, PT, RZ, UR5, PT, P0 ;  /* 0x00000005ff007c0c */ /* 0x000fe4000bf05300 */
[----:B------:R-:W-:-:S02]  /*18970*/  LOP3.LUT R2, R26, 0xff0000, RZ, 0xc0, !PT ;  /* 0x00ff00001a027812 */ /* 0x000fc400078ec0ff */
[----:B------:R-:W-:Y:S02]  /*18980*/  LOP3.LUT R17, R26, 0xffff, RZ, 0xc0, !PT ;  /* 0x0000ffff1a117812 */ /* 0x000fe400078ec0ff */
[----:B------:R-:W-:-:S07]  /*18990*/  LEA.HI R7, R2, R7, RZ, 0x10 ;  /* 0x0000000702077211 */ /* 0x000fce00078f80ff */
[----:B--2---:R-:W-:Y:S05]  /*189a0*/  @!P0 BRA `(.L_x_12513) ;  /* 0x0000000000108947 */ /* 0x004fea0003800000 */
[----:B------:R-:W-:-:S04]  /*189b0*/  IADD3 R2, P0, R19, UR4, RZ ;  /* 0x0000000413027c10 */ /* 0x000fc8000ff1e0ff */
[----:B------:R-:W-:-:S05]  /*189c0*/  IADD3.X R3, R22, UR5, RZ, P0, !PT ;  /* 0x0000000516037c10 */ /* 0x000fca00087fe4ff */
[----:B------:R2:W5:Y:S01]  /*189d0*/  LDG.E R6, desc[UR38][R2.64] ;  /* 0x0000002602067981 */ /* 0x000562000c1e1900 */
[----:B------:R-:W-:Y:S05]  /*189e0*/  BRA `(.L_x_12514) ;  /* 0x0000000000247947 */ /* 0x000fea0003800000 */
.L_x_12513:
[----:B------:R-:W-:Y:S02]  /*189f0*/  ULDC.64 UR4, c[0x0][0xa08] ;  /* 0x0002820000047ab9 */ /* 0x000fe40000000a00 */
[----:B------:R-:W-:-:S04]  /*18a00*/  ISETP.NE.U32.AND P0, PT, RZ, UR4, PT ;  /* 0x00000004ff007c0c */ /* 0x000fc8000bf05070 */
[----:B------:R-:W-:-:S13]  /*18a10*/  ISETP.NE.AND.EX P0, PT, RZ, UR5, PT, P0 ;  /* 0x00000005ff007c0c */ /* 0x000fda000bf05300 */
[----:B------:R-:W-:Y:S05]  /*18a20*/  @!P0 BRA `(.L_x_12514) ;  /* 0x0000000000148947 */ /* 0x000fea0003800000 */
[----:B------:R-:W2:Y:S02]  /*18a30*/  LDC.64 R2, c[0x0][0xa08] ;  /* 0x00028200ff027b82 */ /* 0x000ea40000000a00 */
[----:B--2---:R-:W-:-:S05]  /*18a40*/  IMAD.WIDE R2, R12, 0x4, R2 ;  /* 0x000000040c027825 */ /* 0x004fca00078e0202 */
[----:B------:R-:W2:Y:S04]  /*18a50*/  LDG.E R6, desc[UR38][R2.64] ;  /* 0x0000002602067981 */ /* 0x000ea8000c1e1900 */
[----:B------:R-:W2:Y:S02]  /*18a60*/  LDG.E R2, desc[UR38][R2.64+0x4] ;  /* 0x0000042602027981 */ /* 0x000ea4000c1e1900 */
[----:B--2---:R-:W-:-:S07]  /*18a70*/  IMAD.IADD R6, R2, 0x1, -R6 ;  /* 0x0000000102067824 */ /* 0x004fce00078e0a06 */
.L_x_12514:
[----:B--2---:R-:W2:Y:S01]  /*18a80*/  @P1 LDG.E R2, desc[UR38][R4.64] ;  /* 0x0000002604021981 */ /* 0x004ea2000c1e1900 */
[----:B------:R-:W3:Y:S03]  /*18a90*/  LDC R3, c[0x0][0x448] ;  /* 0x00011200ff037b82 */ /* 0x000ee60000000800 */
[----:B------:R4:W2:Y:S01]  /*18aa0*/  @P1 LDG.E R4, desc[UR38][R4.64+0x4] ;  /* 0x0000042604041981 */ /* 0x0008a2000c1e1900 */
[----:B-----5:R-:W-:Y:S01]  /*18ab0*/  IMAD.IADD R6, R6, 0x1, -R10 ;  /* 0x0000000106067824 */ /* 0x020fe200078e0a0a */
[----:B------:R-:W-:Y:S01]  /*18ac0*/  BSSY B0, `(.L_x_12515) ;  /* 0x0000037000007945 */ /* 0x000fe20003800000 */
[----:B------:R-:W-:Y:S02]  /*18ad0*/  LOP3.LUT R23, R7, 0xff, RZ, 0xc0, !PT ;  /* 0x000000ff07177812 */ /* 0x000fe400078ec0ff */
[----:B---3--:R-:W-:-:S13]  /*18ae0*/  ISETP.NE.AND P0, PT, R3, 0x1, PT ;  /* 0x000000010300780c */ /* 0x008fda0003f05270 */
[----:B------:R-:W3:Y:S08]  /*18af0*/  @P0 LDC R3, c[0x0][0x44c] ;  /* 0x00011300ff030b82 */ /* 0x000ef00000000800 */
[----:B----4-:R-:W4:Y:S01]  /*18b00*/  @P0 LDC R5, c[0x0][0x450] ;  /* 0x00011400ff050b82 */ /* 0x010f220000000800 */
[----:B--2---:R-:W-:Y:S02]  /*18b10*/  @P1 IMAD.IADD R9, R4, 0x1, -R2 ;  /* 0x0000000104091824 */ /* 0x004fe400078e0a02 */
[----:B------:R-:W-:-:S04]  /*18b20*/  IMAD R2, R25, 0xc0, RZ ;  /* 0x000000c019027824 */ /* 0x000fc800078e02ff */
[----:B------:R-:W-:-:S04]  /*18b30*/  VIADD R2, R2, 0xbf ;  /* 0x000000bf02027836 */ /* 0x000fc80000000000 */
[----:B---3--:R-:W-:-:S05]  /*18b40*/  @P0 IMAD.HI.U32 R3, R2, R3, RZ ;  /* 0x0000000302030227 */ /* 0x008fca00078e00ff */
[----:B----4-:R-:W-:Y:S01]  /*18b50*/  @P0 SHF.R.U32.HI R2, RZ, R5, R3 ;  /* 0x00000005ff020219 */ /* 0x010fe20000011603 */
[----:B------:R-:W-:-:S05]  /*18b60*/  IMAD.IADD R3, R6, 0x1, R9 ;  /* 0x0000000106037824 */ /* 0x000fca00078e0209 */
[----:B------:R2:W-:Y:S01]  /*18b70*/  STL [R1+0x20], R3 ;  /* 0x0000200301007387 */ /* 0x0005e20000100800 */
[----:B------:R-:W-:-:S05]  /*18b80*/  IADD3 R20, R3, 0x80, -R8 ;  /* 0x0000008003147810 */ /* 0x000fca0007ffe808 */
[----:B------:R-:W-:Y:S02]  /*18b90*/  IMAD.IADD R2, R20, 0x1, R2 ;  /* 0x0000000114027824 */ /* 0x000fe400078e0202 */
[----:B--2---:R-:W-:-:S05]  /*18ba0*/  VIADD R3, R3, 0x7f ;  /* 0x0000007f03037836 */ /* 0x004fca0000000000 */
[----:B------:R-:W-:-:S04]  /*18bb0*/  SHF.R.S32.HI R4, RZ, 0x1f, R3 ;  /* 0x0000001fff047819 */ /* 0x000fc80000011403 */
[----:B------:R-:W-:Y:S02]  /*18bc0*/  LEA.HI R4, R4, R3, RZ, 0x7 ;  /* 0x0000000304047211 */ /* 0x000fe400078f38ff */
[----:B------:R-:W-:Y:S02]  /*18bd0*/  SHF.R.S32.HI R3, RZ, 0x1f, R2 ;  /* 0x0000001fff037819 */ /* 0x000fe40000011402 */
[----:B------:R-:W-:Y:S02]  /*18be0*/  SHF.R.S32.HI R21, RZ, 0x7, R4 ;  /* 0x00000007ff157819 */ /* 0x000fe40000011404 */
[----:B------:R-:W-:Y:S01]  /*18bf0*/  LEA.HI R3, R3, R2, RZ, 0x7 ;  /* 0x0000000203037211 */ /* 0x000fe200078f38ff */
[----:B------:R-:W-:Y:S01]  /*18c00*/  IMAD.MOV.U32 R2, RZ, RZ, RZ ;  /* 0x000000ffff027224 */ /* 0x000fe200078e00ff */
        /* <DEDUP_REMOVED lines=8> */
[----:B01----:R-:W-:Y:S02]  /*18c90*/  IABS R8, R7 ;  /* 0x0000000700087213 */ /* 0x003fe40000000000 */
        /* <DEDUP_REMOVED lines=25> */
.L_x_12516:
[----:B------:R-:W-:Y:S05]  /*18e30*/  BSYNC B0 ;  /* 0x0000000000007941 */ /* 0x000fea0003800000 */
.L_x_12515:
        /* <DEDUP_REMOVED lines=24> */
.L_x_12684:
[----:B---3--:R-:W-:Y:S02]  /*18fc0*/  ISETP.NE.AND P0, PT, R14, RZ, PT ;  /* 0x000000ff0e00720c */ /* 0x008fe40003f05270 */
[----:B------:R-:W-:-:S11]  /*18fd0*/  PLOP3.LUT P6, PT, PT, PT, PT, 0x8, 0x0 ;  /* 0x000000000000781c */ /* 0x000fd60003fce170 */
[----:B------:R-:W-:Y:S05]  /*18fe0*/  @P0 BRA `(.L_x_12520) ;  /* 0x00000000000c0947 */ /* 0x000fea0003800000 */
[----:B------:R-:W-:-:S03]  /*18ff0*/  UMOV UR4, 0xffffffff ;  /* 0xffffffff00047882 */ /* 0x000fc60000000000 */
[----:B------:R-:W-:Y:S05]  /*19000*/  BRA.DIV UR4, `(.L_x_12521) ;  /* 0x0000007204507947 */ /* 0x000fea000b800000 */
[----:B------:R-:W-:-:S13]  /*19010*/  ELECT P6, URZ, PT ;  /* 0x00000000003f782f */ /* 0x000fda00038c0000 */
.L_x_12520:
        /* <DEDUP_REMOVED lines=9> */
.L_x_12687:
[----:B------:R-:W-:Y:S05]  /*190b0*/  BSYNC B1 ;  /* 0x0000000000017941 */ /* 0x000fea0003800000 */
.L_x_12522:
[----:B------:R-:W-:Y:S04]  /*190c0*/  BSSY B1, `(.L_x_12524) ;  /* 0x000008c000017945 */ /* 0x000fe80003800000 */
[----:B------:R-:W-:Y:S05]  /*190d0*/  @!P6 BRA `(.L_x_12525) ;  /* 0x000000080028e947 */ /* 0x000fea0003800000 */
[----:B01----:R-:W3:Y:S01]  /*190e0*/  LDL R8, [R1+0x4] ;  /* 0x0000040001087983 */ /* 0x003ee20000100800 */
[----:B------:R-:W-:Y:S01]  /*190f0*/  IMAD R9, R29, 0x8, R16 ;  /* 0x000000081d097824 */ /* 0x000fe200078e0210 */
[----:B------:R-:W0:Y:S01]  /*19100*/  S2R R7, SR_TID.X ;  /* 0x0000000000077919 */ /* 0x000e220000002100 */
[----:B------:R-:W-:Y:S01]  /*19110*/  BSSY B2, `(.L_x_12526) ;  /* 0x0000006000027945 */ /* 0x000fe20003800000 */
[----:B0-----:R-:W-:-:S04]  /*19120*/  LOP3.LUT R7, R7, 0x7f, RZ, 0xc0, !PT ;  /* 0x0000007f07077812 */ /* 0x001fc800078ec0ff */
[----:B------:R-:W-:Y:S02]  /*19130*/  ISETP.NE.AND P1, PT, R7, RZ, PT ;  /* 0x000000ff0700720c */ /* 0x000fe40003f25270 */
[----:B---3--:R-:W-:-:S04]  /*19140*/  SHF.L.U32 R11, R8, 0x1f, RZ ;  /* 0x0000001f080b7819 */ /* 0x008fc800000006ff */
[----:B------:R-:W0:Y:S02]  /*19150*/  SYNCS.PHASECHK.TRANS64.TRYWAIT P0, [R9+URZ+0x2d8a0], R11 ;  /* 0x02d8a00b090075a7 */ /* 0x000e24000800017f */
[----:B0-----:R-:W-:Y:S05]  /*19160*/  @!P0 BRA `(.L_x_12527) ;  /* 0x00000070002c8947 */ /* 0x001fea0003800000 */
.L_x_12688:
[----:B------:R-:W-:Y:S05]  /*19170*/  BSYNC B2 ;  /* 0x0000000000027941 */ /* 0x000fea0003800000 */
.L_x_12526:
[----:B------:R-:W-:Y:S04]  /*19180*/  BSSY B2, `(.L_x_12528) ;  /* 0x0000009000027945 */ /* 0x000fe80003800000 */
[----:B------:R-:W-:Y:S05]  /*19190*/  @P1 BRA `(.L_x_12529) ;  /* 0x00000000001c1947 */ /* 0x000fea0003800000 */
[----:B--2---:R-:W1:Y:S02]  /*191a0*/  S2R R6, SR_TID.X ;  /* 0x0000000000067919 */ /* 0x004e640000002100 */
[----:B-1----:R-:W-:Y:S01]  /*191b0*/  LOP3.LUT R7, R6, 0x1f, RZ, 0xc0, !PT ;  /* 0x0000001f06077812 */ /* 0x002fe200078ec0ff */
[----:B------:R-:W-:-:S03]  /*191c0*/  IMAD.MOV.U32 R6, RZ, RZ, 0x6000 ;  /* 0x00006000ff067424 */ /* 0x000fc600078e00ff */
[----:B------:R-:W-:Y:S01]  /*191d0*/  ISETP.NE.AND P0, PT, R7, RZ, PT ;  /* 0x000000ff0700720c */ /* 0x000fe20003f05270 */
[----:B------:R1:W-:-:S12]  /*191e0*/  SYNCS.ARRIVE.TRANS64 RZ, [R9+URZ+0x2d890], R6 ;  /* 0x02d8900609ff79a7 */ /* 0x0003d8000800003f */
[----:B-1----:R-:W-:Y:S05]  /*191f0*/  @!P0 BRA `(.L_x_12529) ;  /* 0x0000000000048947 */ /* 0x002fea0003800000 */
[----:B------:R-:W-:Y:S01]  /*19200*/  BPT.TRAP 0x1 ;  /* 0x000000040000795c */ /* 0x000fe20000300000 */
.L_x_12529:
[----:B------:R-:W-:Y:S05]  /*19210*/  BSYNC B2 ;  /* 0x0000000000027941 */ /* 0x000fea0003800000 */
.L_x_12528:
        /* <DEDUP_REMOVED lines=8> */
[----:B--2---:R-:W-:Y:S01]  /*192a0*/  VIADD R6, R9, 0x2d890 ;  /* 0x0002d89009067836 */ /* 0x004fe20000000000 */
[----:B------:R-:W-:Y:S01]  /*192b0*/  UMOV UR6, 0x0 ;  /* 0x0000000000067882 */ /* 0x000fe20000000000 */
[----:B------:R-:W-:Y:S01]  /*192c0*/  VIADD R10, R8, 0x15400 ;  /* 0x00015400080a7836 */ /* 0x000fe20000000000 */
[----:B------:R-:W-:-:S09]  /*192d0*/  UMOV UR7, 0x12f00000 ;  /* 0x12f0000000077882 */ /* 0x000fd20000000000 */
.L_x_12530:
        /* <DEDUP_REMOVED lines=16> */
.L_x_12531:
        /* <DEDUP_REMOVED lines=16> */
.L_x_12532:
        /* <DEDUP_REMOVED lines=13> */
.L_x_12689:
[----:B------:R-:W-:Y:S05]  /*195b0*/  BSYNC B2 ;  /* 0x0000000000027941 */ /* 0x000fea0003800000 */
.L_x_12533:
        /* <DEDUP_REMOVED lines=11> */
.L_x_12536:
[----:B------:R-:W-:Y:S05]  /*19670*/  BSYNC B2 ;  /* 0x0000000000027941 */ /* 0x000fea0003800000 */
.L_x_12535:
        /* <DEDUP_REMOVED lines=8> */
.L_x_12537:
        /* <DEDUP_REMOVED lines=15> */
.L_x_12538:
        /* <DEDUP_REMOVED lines=15> */
.L_x_12539:
        /* <DEDUP_REMOVED lines=10> */
.L_x_12525:
[----:B------:R-:W-:Y:S05]  /*19980*/  BSYNC B1 ;  /* 0x0000000000017941 */ /* 0x000fea0003800000 */
.L_x_12524:
[----:B--2---:R-:W2:Y:S01]  /*19990*/  LDL.LU R6, [R1+0x4] ;  /* 0x0000040001067983 */ /* 0x004ea20000300800 */
[----:B------:R-:W-:Y:S01]  /*199a0*/  VIADD R29, R29, 0x1 ;  /* 0x000000011d1d7836 */ /* 0x000fe20000000000 */
[----:B------:R-:W-:Y:S01]  /*199b0*/  PLOP3.LUT P0, PT, PT, PT, PT, 0x8, 0x0 ;  /* 0x000000000000781c */ /* 0x000fe20003f0e170 */
[----:B0-----:R-:W-:-:S03]  /*199c0*/  VIADD R10, R5, 0xfffffffe ;  /* 0xfffffffe050a7836 */ /* 0x001fc60000000000 */
[C---:B------:R-:W-:Y:S02]  /*199d0*/  ISETP.NE.AND P1, PT, R29.reuse, 0x2, PT ;  /* 0x000000021d00780c */ /* 0x040fe40003f25270 */
[----:B------:R-:W-:Y:S02]  /*199e0*/  ISETP.GE.AND P2, PT, R10, R3, PT ;  /* 0x000000030a00720c */ /* 0x000fe40003f46270 */
[----:B------:R-:W-:Y:S02]  /*199f0*/  SEL R5, RZ, 0x1, P1 ;  /* 0x00000001ff057807 */ /* 0x000fe40000800000 */
[----:B------:R-:W-:Y:S02]  /*19a00*/  SEL R29, R29, RZ, P1 ;  /* 0x000000ff1d1d7207 */ /* 0x000fe40000800000 */
[----:B--2---:R-:W-:-:S05]  /*19a10*/  LOP3.LUT R6, R6, R5, RZ, 0x3c, !PT ;  /* 0x0000000506067212 */ /* 0x004fca00078e3cff */
[----:B------:R2:W-:Y:S02]  /*19a20*/  STL [R1+0x4], R6 ;  /* 0x0000040601007387 */ /* 0x0005e40000100800 */
[----:B------:R-:W-:Y:S05]  /*19a30*/  @!P2 BRA `(.L_x_12518) ;  /* 0x00000008005ca947 */ /* 0x000fea0003800000 */
.L_x_12556:
[----:B------:R-:W-:Y:S05]  /*19a40*/  YIELD ;  /* 0x0000000000007946 */ /* 0x000fea0003800000 */
[----:B------:R-:W-:Y:S04]  /*19a50*/  BSSY B1, `(.L_x_12540) ;  /* 0x000008b000017945 */ /* 0x000fe80003800000 */
[----:B---3--:R-:W-:Y:S05]  /*19a60*/  @!P6 BRA `(.L_x_12541) ;  /* 0x000000080024e947 */ /* 0x008fea0003800000 */
[----:B--2---:R-:W1:Y:S01]  /*19a70*/  LDL R6, [R1+0x4] ;  /* 0x0000040001067983 */ /* 0x004e620000100800 */
[----:B------:R-:W-:Y:S01]  /*19a80*/  IMAD R9, R29, 0x8, R16 ;  /* 0x000000081d097824 */ /* 0x000fe200078e0210 */
[----:B------:R-:W0:Y:S01]  /*19a90*/  S2R R5, SR_TID.X ;  /* 0x0000000000057919 */ /* 0x000e220000002100 */
[----:B------:R-:W-:Y:S01]  /*19aa0*/  BSSY B2, `(.L_x_12542) ;  /* 0x0000006000027945 */ /* 0x000fe20003800000 */
[----:B0-----:R-:W-:-:S04]  /*19ab0*/  LOP3.LUT R5, R5, 0x7f, RZ, 0xc0, !PT ;  /* 0x0000007f05057812 */ /* 0x001fc800078ec0ff */
[----:B------:R-:W-:Y:S02]  /*19ac0*/  ISETP.NE.AND P2, PT, R5, RZ, PT ;  /* 0x000000ff0500720c */ /* 0x000fe40003f45270 */
[----:B-1----:R-:W-:-:S04]  /*19ad0*/  SHF.L.U32 R8, R6, 0x1f, RZ ;  /* 0x0000001f06087819 */ /* 0x002fc800000006ff */
[----:B------:R-:W0:Y:S02]  /*19ae0*/  SYNCS.PHASECHK.TRANS64.TRYWAIT P1, [R9+URZ+0x2d8a0], R8 ;  /* 0x02d8a008090075a7 */ /* 0x000e24000802017f */
[----:B0-----:R-:W-:Y:S05]  /*19af0*/  @!P1 BRA `(.L_x_12543) ;  /* 0x0000006400f09947 */ /* 0x001fea0003800000 */
.L_x_12690:
[----:B------:R-:W-:Y:S05]  /*19b00*/  BSYNC B2 ;  /* 0x0000000000027941 */ /* 0x000fea0003800000 */
.L_x_12542:
        /* <DEDUP_REMOVED lines=9> */
.L_x_12545:
[----:B------:R-:W-:Y:S05]  /*19ba0*/  BSYNC B2 ;  /* 0x0000000000027941 */ /* 0x000fea0003800000 */
.L_x_12544:
        /* <DEDUP_REMOVED lines=11> */
.L_x_12546:
        /* <DEDUP_REMOVED lines=16> */
.L_x_12547:
        /* <DEDUP_REMOVED lines=16> */
.L_x_12548:
        /* <DEDUP_REMOVED lines=13> */
.L_x_12691:
[----:B------:R-:W-:Y:S05]  /*19f30*/  BSYNC B2 ;  /* 0x0000000000027941 */ /* 0x000fea0003800000 */
.L_x_12549:
        /* <DEDUP_REMOVED lines=11> */
.L_x_12552:
[----:B------:R-:W-:Y:S05]  /*19ff0*/  BSYNC B2 ;  /* 0x0000000000027941 */ /* 0x000fea0003800000 */
.L_x_12551:
        /* <DEDUP_REMOVED lines=8> */
.L_x_12553:
        /* <DEDUP_REMOVED lines=15> */
.L_x_12554:
        /* <DEDUP_REMOVED lines=15> */
.L_x_12555:
        /* <DEDUP_REMOVED lines=10> */
.L_x_12541:
[----:B------:R-:W-:Y:S05]  /*1a300*/  BSYNC B1 ;  /* 0x0000000000017941 */ /* 0x000fea0003800000 */
.L_x_12540:
[----:B-1----:R-:W3:Y:S01]  /*1a310*/  LDL.LU R8, [R1+0x4] ;  /* 0x0000040001087983 */ /* 0x002ee20000300800 */
[----:B------:R-:W-:Y:S01]  /*1a320*/  VIADD R29, R29, 0x1 ;  /* 0x000000011d1d7836 */ /* 0x000fe20000000000 */
[C---:B------:R-:W-:Y:S01]  /*1a330*/  ISETP.GT.AND P2, PT, R10.reuse, R3, PT ;  /* 0x000000030a00720c */ /* 0x040fe20003f44270 */
[----:B------:R-:W-:-:S03]  /*1a340*/  VIADD R10, R10, 0xffffffff ;  /* 0xffffffff0a0a7836 */ /* 0x000fc60000000000 */
[----:B------:R-:W-:-:S04]  /*1a350*/  ISETP.NE.AND P1, PT, R29, 0x2, PT ;  /* 0x000000021d00780c */ /* 0x000fc80003f25270 */
[----:B------:R-:W-:Y:S02]  /*1a360*/  SEL R5, RZ, 0x1, P1 ;  /* 0x00000001ff057807 */ /* 0x000fe40000800000 */
[----:B------:R-:W-:Y:S02]  /*1a370*/  SEL R29, R29, RZ, P1 ;  /* 0x000000ff1d1d7207 */ /* 0x000fe40000800000 */
[----:B---3--:R-:W-:-:S05]  /*1a380*/  LOP3.LUT R8, R8, R5, RZ, 0x3c, !PT ;  /* 0x0000000508087212 */ /* 0x008fca00078e3cff */
[----:B------:R3:W-:Y:S01]  /*1a390*/  STL [R1+0x4], R8 ;  /* 0x0000040801007387 */ /* 0x0007e20000100800 */
[----:B------:R-:W-:Y:S05]  /*1a3a0*/  @P2 BRA `(.L_x_12556) ;  /* 0xfffffff400a42947 */ /* 0x000fea000383ffff */
.L_x_12518:
[----:B------:R-:W-:Y:S05]  /*1a3b0*/  BSYNC B0 ;  /* 0x0000000000007941 */ /* 0x000fea0003800000 */
.L_x_12517:
[----:B------:R-:W4:Y:S01]  /*1a3c0*/  LDC R0, c[0x0][0x448] ;  /* 0x00011200ff007b82 */ /* 0x000f220000000800 */
[----:B------:R-:W-:Y:S01]  /*1a3d0*/  IMAD.MOV.U32 R2, RZ, RZ, 0xc0 ;  /* 0x000000c0ff027424 */ /* 0x000fe200078e00ff */
[----:B------:R-:W-:Y:S01]  /*1a3e0*/  ISETP.NE.AND P2, PT, R4, RZ, PT ;  /* 0x000000ff0400720c */ /* 0x000fe20003f45270 */
[----:B------:R-:W-:Y:S05]  /*1a3f0*/  @!P0 WARPSYNC.ALL ;  /* 0x0000000000008948 */ /* 0x000fea0003800000 */
[----:B------:R-:W-:Y:S01]  /*1a400*/  IMAD R2, R25, R2, 0xbf ;  /* 0x000000bf19027424 */ /* 0x000fe200078e0202 */
[----:B------:R-:W-:Y:S06]  /*1a410*/  BSSY B0, `(.L_x_12557) ;  /* 0x000002a000007945 */ /* 0x000fec0003800000 */
[----:B------:R-:W0:Y:S08]  /*1a420*/  @!P2 LDC R4, c[0x0][0x9f0] ;  /* 0x00027c00ff04ab82 */ /* 0x000e300000000800 */
[----:B------:R-:W-:Y:S01]  /*1a430*/  @!P0 BAR.SYNC.DEFER_BLOCKING 0xc, 0x200 ;  /* 0x0308000000008b1d */ /* 0x000fe20000010000 */
[----:B----4-:R-:W-:-:S13]  /*1a440*/  ISETP.NE.AND P1, PT, R0, 0x1, PT ;  /* 0x000000010000780c */ /* 0x010fda0003f25270 */
[----:B------:R-:W4:Y:S08]  /*1a450*/  @P1 LDC R0, c[0x0][0x44c] ;  /* 0x00011300ff001b82 */ /* 0x000f300000000800 */
[----:B------:R-:W5:Y:S01]  /*1a460*/  @P1 LDC R3, c[0x0][0x450] ;  /* 0x00011400ff031b82 */ /* 0x000f620000000800 */
[----:B----4-:R-:W-:-:S05]  /*1a470*/  @P1 IMAD.HI.U32 R0, R2, R0, RZ ;  /* 0x0000000002001227 */ /* 0x010fca00078e00ff */
[----:B-----5:R-:W-:-:S05]  /*1a480*/  @P1 SHF.R.U32.HI R2, RZ, R3, R0 ;  /* 0x00000003ff021219 */ /* 0x020fca0000011600 */
[----:B------:R-:W-:-:S05]  /*1a490*/  IMAD.IADD R2, R20, 0x1, R2 ;  /* 0x0000000114027824 */ /* 0x000fca00078e0202 */
[----:B------:R-:W-:-:S04]  /*1a4a0*/  SHF.R.S32.HI R0, RZ, 0x1f, R2 ;  /* 0x0000001fff007819 */ /* 0x000fc80000011402 */
[----:B------:R-:W-:-:S04]  /*1a4b0*/  LEA.HI R0, R0, R2, RZ, 0x7 ;  /* 0x0000000200007211 */ /* 0x000fc800078f38ff */
[----:B------:R-:W-:-:S04]  /*1a4c0*/  SHF.R.S32.HI R0, RZ, 0x7, R0 ;  /* 0x00000007ff007819 */ /* 0x000fc80000011400 */
[----:B------:R-:W-:Y:S01]  /*1a4d0*/  VIMNMX R21, R21, R0, PT ;  /* 0x0000000015157248 */ /* 0x000fe20003fe0100 */
[----:B------:R-:W-:-:S03]  /*1a4e0*/  IMAD.MOV.U32 R0, RZ, RZ, RZ ;  /* 0x000000ffff007224 */ /* 0x000fc600078e00ff */
[----:B------:R-:W-:-:S13]  /*1a4f0*/  ISETP.GE.AND P1, PT, R21, 0x1, PT ;  /* 0x000000011500780c */ /* 0x000fda0003f26270 */
[----:B0-----:R-:W-:Y:S05]  /*1a500*/  @!P1 BRA `(.L_x_12558) ;  /* 0x0000000000689947 */ /* 0x001fea0003800000 */
[-C--:B------:R-:W-:Y:S02]  /*1a510*/  IABS R0, R4.reuse ;  /* 0x0000000400007213 */ /* 0x080fe40000000000 */
        /* <DEDUP_REMOVED lines=25> */
.L_x_12558:
[----:B------:R-:W-:Y:S05]  /*1a6b0*/  BSYNC B0 ;  /* 0x0000000000007941 */ /* 0x000fea0003800000 */
.L_x_12557:
        /* <DEDUP_REMOVED lines=13> */
[----:B------:R-:W4:Y:S01]  /*1a790*/  LDC.64 R2, c[0x0][0xc60] ;  /* 0x00031800ff027b82 */ /* 0x000f220000000a00 */
[----:B------:R-:W0:Y:S02]  /*1a7a0*/  FLO.U32 R0, UR4 ;  /* 0x0000000400007d00 */ /* 0x000e2400080e0000 */
[----:B0-----:R-:W-:-:S06]  /*1a7b0*/  ISETP.EQ.U32.AND P0, PT, R0, R5, PT ;  /* 0x000000050000720c */ /* 0x001fcc0003f02070 */
[----:B------:R-:W4:Y:S07]  /*1a7c0*/  POPC R5, UR4 ;  /* 0x0000000400057d09 */ /* 0x000f2e0008000000 */
[----:B----4-:R-:W4:Y:S01]  /*1a7d0*/  @P0 ATOMG.E.ADD.STRONG.GPU PT, R3, desc[UR38][R2.64], R5 ;  /* 0x00000005020309a8 */ /* 0x010f2200081ee1e6 */
[----:B------:R-:W0:Y:S02]  /*1a7e0*/  S2R R4, SR_LTMASK ;  /* 0x0000000000047919 */ /* 0x000e240000003900 */
[----:B0-----:R-:W-:-:S04]  /*1a7f0*/  LOP3.LUT R4, R4, UR4, RZ, 0xc0, !PT ;  /* 0x0000000404047c12 */ /* 0x001fc8000f8ec0ff */
[----:B------:R-:W0:Y:S01]  /*1a800*/  POPC R7, R4 ;  /* 0x0000000400077309 */ /* 0x000e220000000000 */
[----:B----4-:R-:W0:Y:S02]  /*1a810*/  SHFL.IDX PT, R0, R3, R0, 0x1f ;  /* 0x00001f0003007589 */ /* 0x010e2400000e0000 */
[----:B0-----:R-:W-:Y:S01]  /*1a820*/  IADD3 R24, R0, UR37, R7 ;  /* 0x0000002500187c10 */ /* 0x001fe2000fffe007 */
[----:B------:R-:W-:Y:S06]  /*1a830*/  BRA `(.L_x_12561) ;  /* 0x0000003000c07947 */ /* 0x000fec0003800000 */
.L_x_12560:
        /* <DEDUP_REMOVED lines=11> */
[----:B--2---:R-:W-:Y:S02]  /*1a8f0*/  IMAD.U32 R6, RZ, RZ, UR8 ;  /* 0x00000008ff067e24 */ /* 0x004fe4000f8e00ff */
[----:B------:R-:W-:-:S02]  /*1a900*/  IMAD.U32 R7, RZ, RZ, UR9 ;  /* 0x00000009ff077e24 */ /* 0x000fc4000f8e00ff */
[----:B------:R-:W-:Y:S02]  /*1a910*/  IMAD.U32 R10, RZ, RZ, UR4 ;  /* 0x00000004ff0a7e24 */ /* 0x000fe4000f8e00ff */
[----:B------:R-:W-:Y:S02]  /*1a920*/  IMAD.U32 R11, RZ, RZ, UR5 ;  /* 0x00000005ff0b7e24 */ /* 0x000fe4000f8e00ff */
[----:B-1-3--:R-:W-:Y:S02]  /*1a930*/  IMAD.MOV.U32 R8, RZ, RZ, 0x70 ;  /* 0x00000070ff087424 */ /* 0x00afe400078e00ff */
[----:B------:R-:W-:Y:S02]  /*1a940*/  IMAD.MOV.U32 R12, RZ, RZ, 0x1 ;  /* 0x00000001ff0c7424 */ /* 0x000fe400078e00ff */
[----:B------:R-:W-:-:S07]  /*1a950*/  IMAD.MOV.U32 R13, RZ, RZ, RZ ;  /* 0x000000ffff0d7224 */ /* 0x000fce00078e00ff */
[----:B------:R-:W-:-:S07]  /*1a960*/  LEPC R20, `(.L_x_12563) ;  /* 0x000000001014794e */ /* 0x000fce0000000000 */
[----:B0-----:R-:W-:Y:S05]  /*1a970*/  CALL.ABS.NOINC R2 ;  /* 0x0000000002007343 */ /* 0x001fea0003c00000 */
.L_x_12563:
[----:B------:R-:W-:Y:S05]  /*1a980*/  BSYNC B6 ;  /* 0x0000000000067941 */ /* 0x000fea0003800000 */
.L_x_12562:
        /* <DEDUP_REMOVED lines=11> */
[----:B--2---:R-:W-:Y:S02]  /*1aa40*/  IMAD.U32 R6, RZ, RZ, UR8 ;  /* 0x00000008ff067e24 */ /* 0x004fe4000f8e00ff */
[----:B------:R-:W-:-:S02]  /*1aa50*/  IMAD.U32 R7, RZ, RZ, UR9 ;  /* 0x00000009ff077e24 */ /* 0x000fc4000f8e00ff */
[----:B------:R-:W-:Y:S02]  /*1aa60*/  IMAD.U32 R10, RZ, RZ, UR4 ;  /* 0x00000004ff0a7e24 */ /* 0x000fe4000f8e00ff */
[----:B------:R-:W-:Y:S02]  /*1aa70*/  IMAD.U32 R11, RZ, RZ, UR5 ;  /* 0x00000005ff0b7e24 */ /* 0x000fe4000f8e00ff */
[----:B-1-3--:R-:W-:Y:S02]  /*1aa80*/  IMAD.MOV.U32 R8, RZ, RZ, 0x70 ;  /* 0x00000070ff087424 */ /* 0x00afe400078e00ff */
[----:B------:R-:W-:Y:S02]  /*1aa90*/  IMAD.MOV.U32 R12, RZ, RZ, 0x1 ;  /* 0x00000001ff0c7424 */ /* 0x000fe400078e00ff */
[----:B0-----:R-:W-:-:S07]  /*1aaa0*/  IMAD.MOV.U32 R13, RZ, RZ, RZ ;  /* 0x000000ffff0d7224 */ /* 0x001fce00078e00ff */
[----:B------:R-:W-:-:S07]  /*1aab0*/  LEPC R20, `(.L_x_12566) ;  /* 0x000000001014794e */ /* 0x000fce0000000000 */
[----:B----4-:R-:W-:Y:S05]  /*1aac0*/  CALL.ABS.NOINC R2 ;  /* 0x0000000002007343 */ /* 0x010fea0003c00000 */
.L_x_12566:
        /* <DEDUP_REMOVED lines=15> */
.L_x_12565:
[----:B------:R-:W-:Y:S05]  /*1abc0*/  BSYNC B6 ;  /* 0x0000000000067941 */ /* 0x000fea0003800000 */
.L_x_12564:
[----:B------:R-:W4:Y:S01]  /*1abd0*/  LDL R20, [R1+0xc] ;  /* 0x00000c0001147983 */ /* 0x000f220000100800 */
[----:B------:R-:W-:Y:S01]  /*1abe0*/  ULDC.64 UR4, c[0x0][0x9f8] ;  /* 0x00027e0000047ab9 */ /* 0x000fe20000000a00 */
[----:B------:R-:W-:Y:S01]  /*1abf0*/  IMAD.MOV.U32 R23, RZ, RZ, R26 ;  /* 0x000000ffff177224 */ /* 0x000fe200078e001a */
[----:B------:R-:W-:Y:S01]  /*1ac00*/  ISETP.NE.U32.AND P0, PT, RZ, UR4, PT ;  /* 0x00000004ff007c0c */ /* 0x000fe2000bf05070 */
[----:B------:R-:W2:Y:S01]  /*1ac10*/  LDL R26, [R1+0x20] ;  /* 0x00002000011a7983 */ /* 0x000ea20000100800 */
[----:B------:R-:W0:Y:S02]  /*1ac20*/  LDC R5, c[0x0][0x430] ;  /* 0x00010c00ff057b82 */ /* 0x000e240000000800 */
[----:B------:R-:W-:Y:S01]  /*1ac30*/  ISETP.NE.AND.EX P0, PT, RZ, UR5, PT, P0 ;  /* 0x00000005ff007c0c */ /* 0x000fe2000bf05300 */
[----:B------:R-:W3:-:S12]  /*1ac40*/  LDL R21, [R1+0x28] ;  /* 0x0000280001157983 */ /* 0x000ed80000100800 */
[----:B------:R-:W-:Y:S01]  /*1ac50*/  @P0 IADD3 R2, P1, R19, UR4, RZ ;  /* 0x0000000413020c10 */ /* 0x000fe2000ff3e0ff */
[----:B------:R-:W1:Y:S01]  /*1ac60*/  S2R R4, SR_TID.X ;  /* 0x0000000000047919 */ /* 0x000e620000002100 */
[----:B------:R-:W1:Y:S02]  /*1ac70*/  S2R R0, SR_TID.X ;  /* 0x0000000000007919 */ /* 0x000e640000002100 */
[----:B------:R-:W-:Y:S01]  /*1ac80*/  @P0 IADD3.X R3, R22, UR5, RZ, P1, !PT ;  /* 0x0000000516030c10 */ /* 0x000fe20008ffe4ff */
[----:B------:R-:W-:Y:S01]  /*1ac90*/  VIADD R23, R23, 0xffffffff ;  /* 0xffffffff17177836 */ /* 0x000fe20000000000 */
[----:B------:R-:W-:Y:S01]  /*1aca0*/  ULDC UR4, c[0x0][0x2f4] ;  /* 0x0000bd0000047ab9 */ /* 0x000fe20000000800 */
[----:B0-----:R-:W-:Y:S02]  /*1acb0*/  ISETP.NE.AND P1, PT, R5, 0x1, PT ;  /* 0x000000010500780c */ /* 0x001fe40003f25270 */
[----:B----4-:R0:W4:Y:S01]  /*1acc0*/  @P0 LDG.E R20, desc[UR38][R2.64] ;  /* 0x0000002602140981 */ /* 0x010122000c1e1900 */
        /* <DEDUP_REMOVED lines=8> */
[----:B------:R-:W2:Y:S01]  /*1ad50*/  S2R R11, SR_TID.X ;  /* 0x00000000000b7919 */ /* 0x000ea20000002100 */
[----:B------:R-:W-:Y:S01]  /*1ad60*/  LOP3.LUT R18, R18, 0xfffffff7, RZ, 0xc0, !PT ;  /* 0xfffffff712127812 */ /* 0x000fe200078ec0ff */
[----:B--2---:R-:W-:-:S05]  /*1ad70*/  IMAD.SHL.U32 R11, R11, 0x8, RZ ;  /* 0x000000080b0b7824 */ /* 0x004fca00078e00ff */
[----:B------:R-:W-:-:S04]  /*1ad80*/  LOP3.LUT R11, R11, 0x18, RZ, 0xc0, !PT ;  /* 0x000000180b0b7812 */ /* 0x000fc800078ec0ff */
[----:B------:R-:W-:Y:S01]  /*1ad90*/  LOP3.LUT R12, R11, 0x20, RZ, 0xfc, !PT ;  /* 0x000000200b0c7812 */ /* 0x000fe200078efcff */
[----:B------:R-:W-:Y:S01]  /*1ada0*/  UMOV UR5, 0xffffffff ;  /* 0xffffffff00057882 */ /* 0x000fe20000000000 */
[----:B----4-:R-:W-:Y:S01]  /*1adb0*/  @P0 STL [R1+0xc], R20 ;  /* 0x00000c1401000387 */ /* 0x010fe20000100800 */
[C---:B------:R-:W-:Y:S01]  /*1adc0*/  ISETP.GE.AND P0, PT, R0.reuse, R26, PT ;  /* 0x0000001a0000720c */ /* 0x040fe20003f06270 */
[----:B---3--:R-:W-:-:S04]  /*1add0*/  IMAD.IADD R0, R0, 0x1, R21 ;  /* 0x0000000100007824 */ /* 0x008fc800078e0215 */
        /* <DEDUP_REMOVED lines=32> */
.L_x_12694:
[----:B------:R-:W-:Y:S05]  /*1afe0*/  @!P2 BRA `(.L_x_12568) ;  /* 0x000000000004a947 */ /* 0x000fea0003800000 */
[----:B------:R-:W-:Y:S01]  /*1aff0*/  BPT.TRAP 0x1 ;  /* 0x000000040000795c */ /* 0x000fe20000300000 */
.L_x_12568:
        /* <DEDUP_REMOVED lines=24> */
.L_x_12695:
[----:B------:R-:W-:Y:S05]  /*1b180*/  BSYNC B0 ;  /* 0x0000000000007941 */ /* 0x000fea0003800000 */
.L_x_12569:
        /* <DEDUP_REMOVED lines=71> */
.L_x_12705:
        /* <DEDUP_REMOVED lines=12> */
.L_x_12572:
        /* <DEDUP_REMOVED lines=11> */
.L_x_12573:
        /* <DEDUP_REMOVED lines=40> */
.L_x_12575:
[----:B------:R-:W-:Y:S05]  /*1b9f0*/  BSYNC B6 ;  /* 0x0000000000067941 */ /* 0x000fea0003800000 */
.L_x_12574:
        /* <DEDUP_REMOVED lines=143> */
.L_x_12718:
        /* <DEDUP_REMOVED lines=12> */
.L_x_12577:
        /* <DEDUP_REMOVED lines=18> */
.L_x_12719:
[----:B------:R-:W-:Y:S05]  /*1c4d0*/  BSYNC B0 ;  /* 0x0000000000007941 */ /* 0x000fea0003800000 */
.L_x_12578:
        /* <DEDUP_REMOVED lines=18> */
.L_x_12594:
        /* <DEDUP_REMOVED lines=42> */
.L_x_12582:
[----:B------:R-:W-:Y:S01]  /*1c8a0*/  IMAD R5, R28, 0x8, R16 ;  /* 0x000000081c057824 */ /* 0x000fe200078e0210 */
[----:B------:R-:W-:Y:S01]  /*1c8b0*/  SHF.L.U32 R0, R2, 0x1f, RZ ;  /* 0x0000001f02007819 */ /* 0x000fe200000006ff */
[----:B------:R-:W-:Y:S03]  /*1c8c0*/  BSSY B1, `(.L_x_12583) ;  /* 0x0000003000017945 */ /* 0x000fe60003800000 */
[----:B------:R-:W0:Y:S02]  /*1c8d0*/  SYNCS.PHASECHK.TRANS64.TRYWAIT P0, [R5+URZ+0x2d840], R0 ;  /* 0x02d84000050075a7 */ /* 0x000e24000800017f */
[----:B0-----:R-:W-:Y:S05]  /*1c8e0*/  @!P0 BRA `(.L_x_12584) ;  /* 0x0000004800708947 */ /* 0x001fea0003800000 */
.L_x_12720:
[----:B------:R-:W-:Y:S05]  /*1c8f0*/  BSYNC B1 ;  /* 0x0000000000017941 */ /* 0x000fea0003800000 */
.L_x_12583:
        /* <DEDUP_REMOVED lines=52> */
.L_x_12730:
        /* <DEDUP_REMOVED lines=11> */
.L_x_12586:
        /* <DEDUP_REMOVED lines=11> */
.L_x_12587:
[----:B------:R1:W-:Y:S01]  /*1cda0*/  SYNCS.ARRIVE.TRANS64.A1T0 RZ, [R5+URZ+0x2d830], RZ ;  /* 0x02d830ff05ff79a7 */ /* 0x0003e2000810003f */
[----:B------:R-:W-:Y:S05]  /*1cdb0*/  @!P5 BRA `(.L_x_12588) ;  /* 0x000000000004d947 */ /* 0x000fea0003800000 */
[----:B------:R-:W-:Y:S01]  /*1cdc0*/  BPT.TRAP 0x1 ;  /* 0x000000040000795c */ /* 0x000fe20000300000 */
.L_x_12588:
[----:B------:R-:W-:Y:S01]  /*1cdd0*/  SHF.L.U32 R2, R20, 0x1f, RZ ;  /* 0x0000001f14027819 */ /* 0x000fe200000006ff */
[----:B-1----:R-:W-:Y:S01]  /*1cde0*/  IMAD R5, R10, 0x8, R16 ;  /* 0x000000080a057824 */ /* 0x002fe200078e0210 */
[----:B------:R-:W-:Y:S03]  /*1cdf0*/  BSSY B1, `(.L_x_12589) ;  /* 0x0000003000017945 */ /* 0x000fe60003800000 */
[----:B------:R-:W1:Y:S02]  /*1ce00*/  SYNCS.PHASECHK.TRANS64.TRYWAIT P0, [R5+URZ+0x2d860], R2 ;  /* 0x02d86002050075a7 */ /* 0x000e64000800017f */
[----:B-1----:R-:W-:Y:S05]  /*1ce10*/  @!P0 BRA `(.L_x_12590) ;  /* 0x00000048008c8947 */ /* 0x002fea0003800000 */
.L_x_12731:
[----:B------:R-:W-:Y:S05]  /*1ce20*/  BSYNC B1 ;  /* 0x0000000000017941 */ /* 0x000fea0003800000 */
.L_x_12589:
        /* <DEDUP_REMOVED lines=45> */
.L_x_12741:
        /* <DEDUP_REMOVED lines=29> */
.L_x_12592:
        /* <DEDUP_REMOVED lines=12> */
.L_x_12593:
        /* <DEDUP_REMOVED lines=8> */
.L_x_12581:
[----:B------:R-:W-:Y:S05]  /*1d410*/  BSYNC B0 ;  /* 0x0000000000007941 */ /* 0x000fea0003800000 */
.L_x_12580:
        /* <DEDUP_REMOVED lines=17> */
.L_x_12596:
[----:B------:R-:W-:Y:S05]  /*1d530*/  BSYNC B0 ;  /* 0x0000000000007941 */ /* 0x000fea0003800000 */
.L_x_12595:
[----:B------:R-:W-:-:S05]  /*1d540*/  IMAD.U32 R0, RZ, RZ, UR40 ;  /* 0x00000028ff007e24 */ /* 0x000fca000f8e00ff */
[----:B------:R-:W-:-:S13]  /*1d550*/  ISETP.NE.AND P0, PT, R0, 0x3, PT ;  /* 0x000000030000780c */ /* 0x000fda0003f05270 */
[----:B------:R-:W-:Y:S05]  /*1d560*/  @!P0 BRA `(.L_x_12597) ;  /* 0x0000000000048947 */ /* 0x000fea0003800000 */
[----:B------:R-:W-:Y:S01]  /*1d570*/  BPT.TRAP 0x1 ;  /* 0x000000040000795c */ /* 0x000fe20000300000 */
.L_x_12597:
        /* <DEDUP_REMOVED lines=8> */
.L_x_12742:
[----:B------:R-:W-:Y:S05]  /*1d600*/  BSYNC B0 ;  /* 0x0000000000007941 */ /* 0x000fea0003800000 */
.L_x_12598:
        /* <DEDUP_REMOVED lines=51> */
.L_x_12752:
        /* <DEDUP_REMOVED lines=13> */
.L_x_12601:
        /* <DEDUP_REMOVED lines=11> */
.L_x_12602:
        /* <DEDUP_REMOVED lines=8> */
.L_x_12561:
[----:B------:R-:W-:Y:S05]  /*1db40*/  BSYNC B7 ;  /* 0x0000000000077941 */ /* 0x000fea0003800000 */
.L_x_12559:
[----:B------:R-:W-:-:S13]  /*1db50*/  LOP3.LUT P0, RZ, R18, 0x10, RZ, 0xc0, !PT ;  /* 0x0000001012ff7812 */ /* 0x000fda000780c0ff */
[----:B------:R-:W-:Y:S05]  /*1db60*/  @!P0 BRA `(.L_x_12603) ;  /* 0x0000000000248947 */ /* 0x000fea0003800000 */
[----:B------:R-:W-:Y:S05]  /*1db70*/  WARPSYNC.ALL ;  /* 0x0000000000007948 */ /* 0x000fea0003800000 */
[----:B------:R-:W4:Y:S08]  /*1db80*/  S2UR UR5, SR_CgaCtaId ;  /* 0x00000000000579c3 */ /* 0x000f300000008800 */
[----:B------:R-:W-:Y:S06]  /*1db90*/  BAR.SYNC.DEFER_BLOCKING 0x5, 0x200 ;  /* 0x0148000000007b1d */ /* 0x000fec0000010000 */
[----:B------:R-:W-:-:S02]  /*1dba0*/  UMOV UR4, 0x400 ;  /* 0x0000040000047882 */ /* 0x000fc40000000000 */
[----:B----4-:R-:W-:-:S06]  /*1dbb0*/  ULEA UR4, UR5, UR4, 0x18 ;  /* 0x0000000405047291 */ /* 0x010fcc000f8ec03f */
[----:B------:R-:W-:-:S05]  /*1dbc0*/  IMAD.U32 R16, RZ, RZ, UR4 ;  /* 0x00000004ff107e24 */ /* 0x000fca000f8e00ff */
[----:B------:R4:W0:Y:S01]  /*1dbd0*/  LDS.128 R24, [R16+0x2d8d0] ;  /* 0x02d8d00010187984 */ /* 0x0008220000000c00 */
[----:B------:R-:W-:Y:S06]  /*1dbe0*/  BAR.ARV 0x4, 0x200 ;  /* 0x0108000000007b1d */ /* 0x000fec0000002000 */
[----:B------:R-:W-:Y:S05]  /*1dbf0*/  BRA `(.L_x_12604) ;  /* 0x0000000c00d87947 */ /* 0x000fea0003800000 */
.L_x_12603:
[----:B------:R-:W1:Y:S01]  /*1dc00*/  S2R R0, SR_TID.X ;  /* 0x0000000000007919 */ /* 0x000e620000002100 */
[----:B------:R-:W-:Y:S01]  /*1dc10*/  UMOV UR4, 0xffffffff ;  /* 0xffffffff00047882 */ /* 0x000fe20000000000 */
[----:B-1-3--:R-:W-:-:S04]  /*1dc20*/  LOP3.LUT R8, R0, 0x1f, RZ, 0xc0, !PT ;  /* 0x0000001f00087812 */ /* 0x00afc800078ec0ff */
[----:B------:R-:W-:Y:S01]  /*1dc30*/  ISETP.NE.AND P0, PT, R8, 0x1f, PT ;  /* 0x0000001f0800780c */ /* 0x000fe20003f05270 */
[----:B------:R-:W-:-:S12]  /*1dc40*/  BRA.DIV UR4, `(.L_x_12605) ;  /* 0x0000004604fc7947 */ /* 0x000fd8000b800000 */
[----:B------:R-:W-:Y:S01]  /*1dc50*/  IMAD.IADD R9, R27, 0x1, R8 ;  /* 0x000000011b097824 */ /* 0x000fe200078e0208 */
[----:B------:R-:W-:-:S04]  /*1dc60*/  ULDC UR4, c[0x0][0xc3c] ;  /* 0x00030f0000047ab9 */ /* 0x000fc80000000800 */
[----:B------:R-:W-:-:S13]  /*1dc70*/  ISETP.GE.OR P1, PT, R9, UR4, !P0 ;  /* 0x0000000409007c0c */ /* 0x000fda000c726670 */
[----:B0-----:R-:W0:Y:S08]  /*1dc80*/  @!P1 LDC.64 R2, c[0x0][0xc80] ;  /* 0x00032000ff029b82 */ /* 0x001e300000000a00 */
[----:B------:R-:W1:Y:S01]  /*1dc90*/  @!P1 LDC.64 R4, c[0x0][0xc78] ;  /* 0x00031e00ff049b82 */ /* 0x000e620000000a00 */
[----:B0-----:R-:W-:-:S05]  /*1dca0*/  @!P1 IMAD.WIDE R2, R9, 0x4, R2 ;  /* 0x0000000409029825 */ /* 0x001fca00078e0202 */
[----:B------:R1:W3:Y:S02]  /*1dcb0*/  @!P1 LDG.E R7, desc[UR38][R2.64] ;  /* 0x0000002602079981 */ /* 0x0002e4000c1e1900 */
[----:B-1----:R-:W-:-:S05]  /*1dcc0*/  @!P1 IMAD.WIDE R2, R9, 0x4, R4 ;  /* 0x0000000409029825 */ /* 0x002fca00078e0204 */
[----:B------:R-:W4:Y:S01]  /*1dcd0*/  @!P1 LDG.E R4, desc[UR38][R2.64] ;  /* 0x0000002602049981 */ /* 0x000f22000c1e1900 */
[----:B------:R-:W-:Y:S01]  /*1dce0*/  IMAD.MOV.U32 R25, RZ, RZ, RZ ;  /* 0x000000ffff197224 */ /* 0x000fe200078e00ff */
[C---:B------:R-:W-:Y:S01]  /*1dcf0*/  ISETP.GE.U32.AND P2, PT, R8.reuse, 0x2, PT ;  /* 0x000000020800780c */ /* 0x040fe20003f46070 */
[----:B------:R-:W-:Y:S01]  /*1dd00*/  IMAD.MOV.U32 R5, RZ, RZ, RZ ;  /* 0x000000ffff057224 */ /* 0x000fe200078e00ff */
[C---:B------:R-:W-:Y:S01]  /*1dd10*/  ISETP.GE.U32.AND P3, PT, R8.reuse, 0x4, PT ;  /* 0x000000040800780c */ /* 0x040fe20003f66070 */
[----:B------:R-:W-:Y:S01]  /*1dd20*/  SHFL.IDX PT, R0, R24, RZ, 0x1f ;  /* 0x00001fff18007589 */ /* 0x000fe200000e0000 */
[C---:B------:R-:W-:Y:S02]  /*1dd30*/  ISETP.GE.U32.AND P4, PT, R8.reuse, 0x8, PT ;  /* 0x000000080800780c */ /* 0x040fe40003f86070 */
[----:B------:R-:W-:Y:S01]  /*1dd40*/  ISETP.GE.U32.AND P5, PT, R8, 0x10, PT ;  /* 0x000000100800780c */ /* 0x000fe20003fa6070 */
[----:B--2---:R0:W-:Y:S02]  /*1dd50*/  SHFL.IDX PT, R6, R24, 0x1, 0x1f ;  /* 0x00201f0018067f89 */ /* 0x0041e400000e0000 */
[----:B0-----:R-:W-:-:S02]  /*1dd60*/  IMAD.MOV.U32 R24, RZ, RZ, RZ ;  /* 0x000000ffff187224 */ /* 0x001fc400078e00ff */
[----:B---3--:R-:W-:Y:S02]  /*1dd70*/  @!P1 IMAD.MOV.U32 R25, RZ, RZ, R7 ;  /* 0x000000ffff199224 */ /* 0x008fe400078e0007 */
[----:B----4-:R-:W-:Y:S01]  /*1dd80*/  @!P1 IMAD.MOV.U32 R5, RZ, RZ, R4 ;  /* 0x000000ffff059224 */ /* 0x010fe200078e0004 */
        /* <DEDUP_REMOVED lines=18> */
.L_x_12762:
[----:B------:R-:W-:Y:S02]  /*1deb0*/  ULDC UR4, c[0x0][0xc38] ;  /* 0x00030e0000047ab9 */ /* 0x000fe40000000800 */
[----:B------:R-:W-:-:S04]  /*1dec0*/  IMAD.U32 R4, RZ, RZ, UR4 ;  /* 0x00000004ff047e24 */ /* 0x000fc8000f8e00ff */
[----:B-1----:R-:W-:-:S04]  /*1ded0*/  IMAD R3, R14, R4, RZ ;  /* 0x000000040e037224 */ /* 0x002fc800078e02ff */
[----:B------:R-:W-:-:S05]  /*1dee0*/  IMAD.IADD R6, R6, 0x1, R3 ;  /* 0x0000000106067824 */ /* 0x000fca00078e0203 */
[----:B------:R-:W-:-:S13]  /*1def0*/  ISETP.GT.AND P6, PT, R6, R0, PT ;  /* 0x000000000600720c */ /* 0x000fda0003fc4270 */
[----:B------:R-:W-:Y:S05]  /*1df00*/  @P6 BRA `(.L_x_12606) ;  /* 0x0000000000a46947 */ /* 0x000fea0003800000 */
.L_x_12609:
        /* <DEDUP_REMOVED lines=35> */
.L_x_12770:
[----:B------:R-:W-:Y:S02]  /*1e140*/  ULDC UR4, c[0x0][0xc38] ;  /* 0x00030e0000047ab9 */ /* 0x000fe40000000800 */
[----:B------:R-:W-:-:S04]  /*1e150*/  IMAD.U32 R4, RZ, RZ, UR4 ;  /* 0x00000004ff047e24 */ /* 0x000fc8000f8e00ff */
[----:B-1----:R-:W-:-:S04]  /*1e160*/  IMAD R3, R14, R4, RZ ;  /* 0x000000040e037224 */ /* 0x002fc800078e02ff */
[----:B------:R-:W-:-:S05]  /*1e170*/  IMAD.IADD R6, R3, 0x1, R6 ;  /* 0x0000000103067824 */ /* 0x000fca00078e0206 */
[----:B------:R-:W-:-:S13]  /*1e180*/  ISETP.GT.AND P6, PT, R6, R0, PT ;  /* 0x000000000600720c */ /* 0x000fda0003fc4270 */
[----:B------:R-:W-:Y:S05]  /*1e190*/  @!P6 BRA `(.L_x_12609) ;  /* 0xfffffffc005ce947 */ /* 0x000fea000383ffff */
.L_x_12606:
        /* <DEDUP_REMOVED lines=10> */
.L_x_12775:
[----:B------:R-:W-:-:S13]  /*1e240*/  ISETP.NE.AND P0, PT, R3, RZ, PT ;  /* 0x000000ff0300720c */ /* 0x000fda0003f05270 */
[----:B------:R-:W-:Y:S05]  /*1e250*/  @!P0 BRA `(.L_x_12611) ;  /* 0x0000000000108947 */ /* 0x000fea0003800000 */
[----:B------:R-:W-:Y:S01]  /*1e260*/  UMOV UR4, 0xffffffff ;  /* 0xffffffff00047882 */ /* 0x000fe20000000000 */
[----:B------:R-:W-:Y:S02]  /*1e270*/  VIADD R12, R7, 0xffffffff ;  /* 0xffffffff070c7836 */ /* 0x000fe40000000000 */
[----:B------:R-:W-:Y:S05]  /*1e280*/  BRA.DIV UR4, `(.L_x_12612) ;  /* 0x0000004a04bc7947 */ /* 0x000fea000b800000 */
[----:B------:R4:W0:Y:S02]  /*1e290*/  SHFL.IDX PT, R24, R2, R12, 0x1f ;  /* 0x00001f0c02187589 */ /* 0x00082400000e0000 */
.L_x_12611:
        /* <DEDUP_REMOVED lines=59> */
.L_x_12613:
        /* <DEDUP_REMOVED lines=61> */
.L_x_12614:
[----:B------:R-:W-:-:S05]  /*1ea20*/  LOP3.LUT R2, RZ, R2, RZ, 0x33, !PT ;  /* 0x00000002ff027212 */ /* 0x000fca00078e33ff */
[----:B------:R-:W-:Y:S01]  /*1ea30*/  IMAD.IADD R25, R25, 0x1, R2 ;  /* 0x0000000119197824 */ /* 0x000fe200078e0202 */
[----:B------:R-:W-:Y:S06]  /*1ea40*/  BRA `(.L_x_12615) ;  /* 0x00000000001c7947 */ /* 0x000fec0003800000 */
.L_x_12607:
[----:B------:R-:W-:Y:S01]  /*1ea50*/  UMOV UR4, URZ ;  /* 0x0000003f00047c82 */ /* 0x000fe20008000000 */
[----:B------:R-:W-:Y:S01]  /*1ea60*/  UMOV UR5, URZ ;  /* 0x0000003f00057c82 */ /* 0x000fe20008000000 */
[----:B------:R-:W-:Y:S01]  /*1ea70*/  ULDC UR6, c[0x0][0xc3c] ;  /* 0x00030f0000067ab9 */ /* 0x000fe20000000800 */
[----:B------:R-:W-:Y:S02]  /*1ea80*/  IMAD.MOV.U32 R24, RZ, RZ, R0 ;  /* 0x000000ffff187224 */ /* 0x000fe400078e0000 */
[----:B------:R-:W-:Y:S02]  /*1ea90*/  IMAD.U32 R25, RZ, RZ, UR4 ;  /* 0x00000004ff197e24 */ /* 0x000fe4000f8e00ff */
[----:B------:R-:W-:Y:S02]  /*1eaa0*/  IMAD.U32 R26, RZ, RZ, UR5 ;  /* 0x00000005ff1a7e24 */ /* 0x000fe4000f8e00ff */
[----:B------:R-:W-:-:S07]  /*1eab0*/  IMAD.U32 R27, RZ, RZ, UR6 ;  /* 0x00000006ff1b7e24 */ /* 0x000fce000f8e00ff */
.L_x_12615:
        /* <DEDUP_REMOVED lines=10> */
.L_x_12604:
[----:B------:R-:W-:Y:S02]  /*1eb60*/  ULDC UR4, c[0x0][0xc3c] ;  /* 0x00030f0000047ab9 */ /* 0x000fe40000000800 */
[----:B0-----:R-:W-:-:S13]  /*1eb70*/  ISETP.GE.AND P0, PT, R27, UR4, PT ;  /* 0x000000041b007c0c */ /* 0x001fda000bf06270 */
[----:B------:R-:W-:Y:S05]  /*1eb80*/  @!P0 BRA `(.L_x_12616) ;  /* 0xffffff9800788947 */ /* 0x000fea000383ffff */
[----:B------:R-:W-:Y:S05]  /*1eb90*/  BSYNC B8 ;  /* 0x0000000000087941 */ /* 0x000fea0003800000 */
.L_x_12511:
[----:B0-----:R-:W2:Y:S01]  /*1eba0*/  LDL.LU R0, [R1+0x4c] ;  /* 0x00004c0001007983 */ /* 0x001ea20000300800 */
[----:B------:R-:W-:Y:S01]  /*1ebb0*/  BSSY B0, `(.L_x_12617) ;  /* 0x000000b000007945 */ /* 0x000fe20003800000 */
[----:B------:R-:W0:Y:S01]  /*1ebc0*/  S2R R5, SR_CgaCtaId ;  /* 0x0000000000057919 */ /* 0x000e220000008800 */
[----:B--2---:R-:W-:-:S05]  /*1ebd0*/  VIADD R0, R0, 0x1 ;  /* 0x0000000100007836 */ /* 0x004fca0000000000 */
        /* <DEDUP_REMOVED lines=8> */
.L_x_12778:
[----:B------:R-:W-:Y:S05]  /*1ec60*/  BSYNC B0 ;  /* 0x0000000000007941 */ /* 0x000fea0003800000 */
.L_x_12617:
[----:B------:R-:W-:-:S03]  /*1ec70*/  UMOV UR4, 0xffffffff ;  /* 0xffffffff00047882 */ /* 0x000fc60000000000 */
[----:B------:R-:W-:Y:S05]  /*1ec80*/  BRA.DIV UR4, `(.L_x_12619) ;  /* 0x0000004204787947 */ /* 0x000fea000b800000 */
[----:B0-----:R-:W0:Y:S02]  /*1ec90*/  S2R R0, SR_TID.X ;  /* 0x0000000000007919 */ /* 0x001e240000002100 */
[----:B0-----:R-:W-:-:S04]  /*1eca0*/  SHF.R.U32.HI R0, RZ, 0x5, R0 ;  /* 0x00000005ff007819 */ /* 0x001fc80000011600 */
[----:B------:R-:W-:-:S05]  /*1ecb0*/  LOP3.LUT R0, R0, 0x3, RZ, 0xc0, !PT ;  /* 0x0000000300007812 */ /* 0x000fca00078ec0ff */
[----:B------:R0:W2:Y:S02]  /*1ecc0*/  SHFL.IDX PT, R14, R0, RZ, 0x1f ;  /* 0x00001fff000e7589 */ /* 0x0000a400000e0000 */
.L_x_12781:
[----:B--2---:R-:W-:-:S13]  /*1ecd0*/  ISETP.NE.AND P0, PT, R14, RZ, PT ;  /* 0x000000ff0e00720c */ /* 0x004fda0003f05270 */
[----:B------:R-:W-:Y:S05]  /*1ece0*/  @P0 BRA `(.L_x_12335) ;  /* 0x0000000000900947 */ /* 0x000fea0003800000 */
[----:B------:R-:W-:-:S03]  /*1ecf0*/  UMOV UR4, 0xffffffff ;  /* 0xffffffff00047882 */ /* 0x000fc60000000000 */
[----:B------:R-:W-:Y:S05]  /*1ed00*/  BRA.DIV UR4, `(.L_x_12620) ;  /* 0x00000042048c7947 */ /* 0x000fea000b800000 */
[----:B------:R-:W-:-:S13]  /*1ed10*/  ELECT P6, URZ, PT ;  /* 0x00000000003f782f */ /* 0x000fda00038c0000 */
.L_x_12784:
[----:B------:R-:W-:Y:S05]  /*1ed20*/  @!P6 BRA `(.L_x_12335) ;  /* 0x000000000080e947 */ /* 0x000fea0003800000 */
[----:B------:R-:W-:-:S06]  /*1ed30*/  ULOP3.LUT UR4, UR36, 0x2, URZ, 0xfc, !UPT ;  /* 0x0000000224047892 */ /* 0x000fcc000f8efc3f */
[----:B0-----:R-:W-:-:S05]  /*1ed40*/  IMAD.U32 R0, RZ, RZ, UR4 ;  /* 0x00000004ff007e24 */ /* 0x001fca000f8e00ff */
[----:B------:R-:W-:-:S13]  /*1ed50*/  ISETP.NE.AND P0, PT, R0, 0x3, PT ;  /* 0x000000030000780c */ /* 0x000fda0003f05270 */
[----:B------:R-:W-:Y:S05]  /*1ed60*/  @!P0 BRA `(.L_x_12621) ;  /* 0x0000000000048947 */ /* 0x000fea0003800000 */
[----:B------:R-:W-:Y:S01]  /*1ed70*/  BPT.TRAP 0x1 ;  /* 0x000000040000795c */ /* 0x000fe20000300000 */
.L_x_12621:
[----:B------:R-:W2:Y:S01]  /*1ed80*/  LDL R0, [R1] ;  /* 0x0000000001007983 */ /* 0x000ea20000100800 */
[C---:B------:R-:W-:Y:S02]  /*1ed90*/  IMAD R3, R28.reuse, 0x8, R5 ;  /* 0x000000081c037824 */ /* 0x040fe400078e0205 */
[----:B------:R-:W-:-:S05]  /*1eda0*/  VIADD R28, R28, 0x1 ;  /* 0x000000011c1c7836 */ /* 0x000fca0000000000 */
[----:B------:R-:W-:Y:S02]  /*1edb0*/  ISETP.NE.AND P2, PT, R28, 0x2, PT ;  /* 0x000000021c00780c */ /* 0x000fe40003f45270 */
[----:B--2---:R-:W-:Y:S02]  /*1edc0*/  SHF.L.U32 R2, R0, 0x1f, RZ ;  /* 0x0000001f00027819 */ /* 0x004fe400000006ff */
[----:B------:R-:W-:Y:S02]  /*1edd0*/  SEL R0, RZ, 0x1, P2 ;  /* 0x00000001ff007807 */ /* 0x000fe40001000000 */
[----:B------:R-:W0:Y:S02]  /*1ede0*/  SYNCS.PHASECHK.TRANS64.TRYWAIT P1, [R3+URZ+0x2d840], R2 ;  /* 0x02d84002030075a7 */ /* 0x000e24000802017f */
[----:B0-----:R-:W-:Y:S05]  /*1edf0*/  @!P1 BRA `(.L_x_12622) ;  /* 0x0000004000709947 */ /* 0x001fea0003800000 */
.L_x_12785:
[----:B------:R-:W2:Y:S01]  /*1ee00*/  LDL.LU R4, [R1] ;  /* 0x0000000001047983 */ /* 0x000ea20000300800 */
[----:B------:R-:W-:Y:S02]  /*1ee10*/  SEL R28, R28, RZ, P2 ;  /* 0x000000ff1c1c7207 */ /* 0x000fe40001000000 */
[----:B--2---:R-:W-:Y:S01]  /*1ee20*/  LOP3.LUT R0, R4, R0, RZ, 0x3c, !PT ;  /* 0x0000000004007212 */ /* 0x004fe200078e3cff */
[----:B------:R-:W-:Y:S06]  /*1ee30*/  @!P0 BRA `(.L_x_12623) ;  /* 0x0000000000048947 */ /* 0x000fec0003800000 */
[----:B------:R-:W-:Y:S01]  /*1ee40*/  BPT.TRAP 0x1 ;  /* 0x000000040000795c */ /* 0x000fe20000300000 */
.L_x_12623:
[----:B------:R-:W-:Y:S01]  /*1ee50*/  IMAD R5, R28, 0x8, R5 ;  /* 0x000000081c057824 */ /* 0x000fe200078e0205 */
[----:B------:R-:W-:-:S04]  /*1ee60*/  SHF.L.U32 R0, R0, 0x1f, RZ ;  /* 0x0000001f00007819 */ /* 0x000fc800000006ff */
[----:B------:R-:W2:Y:S02]  /*1ee70*/  SYNCS.PHASECHK.TRANS64.TRYWAIT P1, [R5+URZ+0x2d840], R0 ;  /* 0x02d84000050075a7 */ /* 0x000ea4000802017f */
[----:B--2---:R-:W-:Y:S05]  /*1ee80*/  @!P1 BRA `(.L_x_12624) ;  /* 0x0000004000609947 */ /* 0x004fea0003800000 */
.L_x_12786:
[----:B------:R-:W-:Y:S05]  /*1ee90*/  @!P0 BRA `(.L_x_12625) ;  /* 0x0000000000048947 */ /* 0x000fea0003800000 */
[----:B------:R-:W-:Y:S01]  /*1eea0*/  BPT.TRAP 0x1 ;  /* 0x000000040000795c */ /* 0x000fe20000300000 */
.L_x_12625:
[----:B------:R-:W0:Y:S02]  /*1eeb0*/  SYNCS.PHASECHK.TRANS64.TRYWAIT P1, [R3+URZ+0x2d860], R2 ;  /* 0x02d86002030075a7 */ /* 0x000e24000802017f */
[----:B0-----:R-:W-:Y:S05]  /*1eec0*/  @!P1 BRA `(.L_x_12626) ;  /* 0x0000004000649947 */ /* 0x001fea0003800000 */
.L_x_12787:
[----:B------:R-:W-:Y:S05]  /*1eed0*/  @!P0 BRA `(.L_x_12627) ;  /* 0x0000000000048947 */ /* 0x000fea0003800000 */
[----:B------:R-:W-:Y:S01]  /*1eee0*/  BPT.TRAP 0x1 ;  /* 0x000000040000795c */ /* 0x000fe20000300000 */
.L_x_12627:
[----:B------:R0:W0:Y:S02]  /*1eef0*/  SYNCS.PHASECHK.TRANS64.TRYWAIT P0, [R5+URZ+0x2d860], R0 ;  /* 0x02d86000050075a7 */ /* 0x000024000800017f */
[----:B0-----:R-:W-:Y:S05]  /*1ef00*/  @!P0 NANOSLEEP.SYNCS 0x989680 ;  /* 0x009896800000895d */ /* 0x001fea0003900000 */
[----:B------:R-:W0:Y:S02]  /*1ef10*/  @!P0 SYNCS.PHASECHK.TRANS64 P0, [R5+URZ+0x2d860], R0 ;  /* 0x02d86000050085a7 */ /* 0x000e24000800007f */
[----:B0-----:R-:W-:Y:S05]  /*1ef20*/  @!P0 BRA `(.L_x_12627) ;  /* 0xfffffffc00f08947 */ /* 0x001fea000383ffff */
.L_x_12335:
[----:B------:R-:W-:Y:S05]  /*1ef30*/  BSYNC B9 ;  /* 0x0000000000097941 */ /* 0x000fea0003800000 */
.L_x_12332:
[----:B------:R-:W-:Y:S05]  /*1ef40*/  EXIT ;  /* 0x000000000000794d */ /* 0x000fea0003800000 */
.L_x_12353:
[----:B0-----:R0:W1:Y:S02]  /*1ef50*/  SYNCS.PHASECHK.TRANS64.TRYWAIT P4, [R57+URZ+0x2d890], R84 ;  /* 0x02d89054390075a7 */ /* 0x001064000808017f */
[----:B-1----:R-:W-:Y:S05]  /*1ef60*/  @!P4 NANOSLEEP.SYNCS 0x989680 ;  /* 0x009896800000c95d */ /* 0x002fea0003900000 */
[----:B------:R-:W1:Y:S02]  /*1ef70*/  @!P4 SYNCS.PHASECHK.TRANS64 P4, [R57+URZ+0x2d890], R84 ;  /* 0x02d890543900c5a7 */ /* 0x000e64000808007f */
[----:B-1----:R-:W-:Y:S05]  /*1ef80*/  @!P4 BRA `(.L_x_12353) ;  /* 0xfffffffc00f0c947 */ /* 0x002fea000383ffff */
[----:B------:R-:W-:Y:S05]  /*1ef90*/  BRA `(.L_x_12628) ;  /* 0xfffffe4400d07947 */ /* 0x000fea000383ffff */
.L_x_12354:
        /* <DEDUP_REMOVED lines=8> */
.L_x_12630:
[----:B------:R-:W-:Y:S05]  /*1f020*/  BSYNC B1 ;  /* 0x0000000000017941 */ /* 0x000fea0003800000 */
.L_x_12629:
        /* <DEDUP_REMOVED lines=8> */
.L_x_12631:
[----:B------:R-:W-:Y:S01]  /*1f0b0*/  IMAD.MOV.U32 R60, RZ, RZ, R14 ;  /* 0x000000ffff3c7224 */ /* 0x000fe200078e000e */
[----:B------:R-:W-:Y:S06]  /*1f0c0*/  BRA `(.L_x_12632) ;  /* 0xfffffe4400987947 */ /* 0x000fec000383ffff */
.L_x_12382:
[----:B0-----:R0:W1:Y:S02]  /*1f0d0*/  SYNCS.PHASECHK.TRANS64.TRYWAIT P4, [R57+URZ+0x2d890], R84 ;  /* 0x02d89054390075a7 */ /* 0x001064000808017f */
[----:B-1----:R-:W-:Y:S05]  /*1f0e0*/  @!P4 NANOSLEEP.SYNCS 0x989680 ;  /* 0x009896800000c95d */ /* 0x002fea0003900000 */
[----:B------:R-:W1:Y:S02]  /*1f0f0*/  @!P4 SYNCS.PHASECHK.TRANS64 P4, [R57+URZ+0x2d890], R84 ;  /* 0x02d890543900c5a7 */ /* 0x000e64000808007f */
[----:B-1----:R-:W-:Y:S05]  /*1f100*/  @!P4 BRA `(.L_x_12382) ;  /* 0xfffffffc00f0c947 */ /* 0x002fea000383ffff */
[----:B------:R-:W-:Y:S05]  /*1f110*/  BRA `(.L_x_12633) ;  /* 0xfffffe6000a07947 */ /* 0x000fea000383ffff */
.L_x_12383:
        /* <DEDUP_REMOVED lines=8> */
.L_x_12635:
[----:B------:R-:W-:Y:S05]  /*1f1a0*/  BSYNC B1 ;  /* 0x0000000000017941 */ /* 0x000fea0003800000 */
.L_x_12634:
        /* <DEDUP_REMOVED lines=8> */
.L_x_12636:
[----:B------:R-:W-:Y:S01]  /*1f230*/  IMAD.MOV.U32 R88, RZ, RZ, R14 ;  /* 0x000000ffff587224 */ /* 0x000fe200078e000e */
[----:B------:R-:W-:Y:S06]  /*1f240*/  BRA `(.L_x_12637) ;  /* 0xfffffe6000687947 */ /* 0x000fec000383ffff */
.L_x_12396:
[----:B0-----:R0:W1:Y:S02]  /*1f250*/  SYNCS.PHASECHK.TRANS64.TRYWAIT P3, [R57+URZ+0x2d890], R84 ;  /* 0x02d89054390075a7 */ /* 0x001064000806017f */
[----:B-1----:R-:W-:Y:S05]  /*1f260*/  @!P3 NANOSLEEP.SYNCS 0x989680 ;  /* 0x009896800000b95d */ /* 0x002fea0003900000 */
[----:B------:R-:W1:Y:S02]  /*1f270*/  @!P3 SYNCS.PHASECHK.TRANS64 P3, [R57+URZ+0x2d890], R84 ;  /* 0x02d890543900b5a7 */ /* 0x000e64000806007f */
[----:B-1----:R-:W-:Y:S05]  /*1f280*/  @!P3 BRA `(.L_x_12396) ;  /* 0xfffffffc00f0b947 */ /* 0x002fea000383ffff */
[----:B------:R-:W-:Y:S05]  /*1f290*/  BRA `(.L_x_12638) ;  /* 0xfffffe7800a47947 */ /* 0x000fea000383ffff */
.L_x_12397:
[----:B------:R-:W-:Y:S01]  /*1f2a0*/  BSSY B1, `(.L_x_12639) ;  /* 0x0000007000017945 */ /* 0x000fe20003800000 */
[----:B------:R-:W-:Y:S02]  /*1f2b0*/  IMAD.MOV.U32 R12, RZ, RZ, RZ ;  /* 0x000000ffff0c7224 */ /* 0x000fe400078e00ff */
[----:B------:R-:W-:Y:S02]  /*1f2c0*/  IMAD.MOV.U32 R11, RZ, RZ, 0x1e1f ;  /* 0x00001e1fff0b7424 */ /* 0x000fe400078e00ff */
[----:B------:R-:W-:-:S07]  /*1f2d0*/  IMAD.MOV.U32 R15, RZ, RZ, -0x1 ;  /* 0xffffffffff0f7424 */ /* 0x000fce00078e00ff */
[----:B0-----:R-:W-:Y:S05]  /*1f2e0*/  WARPSYNC.COLLECTIVE R15, `(.L_x_12640) ;  /* 0x000000000f087348 */ /* 0x001fea0003c00000 */
[----:B------:R1:W2:Y:S02]  /*1f2f0*/  SHFL.IDX P6, R14, R13, R12, R11 ;  /* 0x0000000c0d0e7389 */ /* 0x0002a400000c000b */
[----:B012---:R-:W-:Y:S01]  /*1f300*/  ENDCOLLECTIVE ;  /* 0x000000000000791b */ /* 0x007fe20003800000 */
.L_x_12640:
[----:B------:R-:W-:Y:S05]  /*1f310*/  BSYNC B1 ;  /* 0x0000000000017941 */ /* 0x000fea0003800000 */
.L_x_12639:
        /* <DEDUP_REMOVED lines=8> */
.L_x_12641:
[----:B------:R-:W-:Y:S01]  /*1f3a0*/  IMAD.MOV.U32 R39, RZ, RZ, R14 ;  /* 0x000000ffff277224 */ /* 0x000fe200078e000e */
[----:B------:R-:W-:Y:S06]  /*1f3b0*/  BRA `(.L_x_12642) ;  /* 0xfffffe7800c07947 */ /* 0x000fec000383ffff */
.L_x_12401:
[----:B------:R0:W0:Y:S02]  /*1f3c0*/  SYNCS.PHASECHK.TRANS64.TRYWAIT P2, [R57+URZ+0x2d8b0], R84 ;  /* 0x02d8b054390075a7 */ /* 0x000024000804017f */
[----:B0-----:R-:W-:Y:S05]  /*1f3d0*/  @!P2 NANOSLEEP.SYNCS 0x989680 ;  /* 0x009896800000a95d */ /* 0x001fea0003900000 */
[----:B------:R-:W0:Y:S02]  /*1f3e0*/  @!P2 SYNCS.PHASECHK.TRANS64 P2, [R57+URZ+0x2d8b0], R84 ;  /* 0x02d8b0543900a5a7 */ /* 0x000e24000804007f */
[----:B0-----:R-:W-:Y:S05]  /*1f3f0*/  @!P2 BRA `(.L_x_12401) ;  /* 0xfffffffc00f0a947 */ /* 0x001fea000383ffff */
[----:B------:R-:W-:Y:S05]  /*1f400*/  BRA `(.L_x_12643) ;  /* 0xfffffe7c00a47947 */ /* 0x000fea000383ffff */
.L_x_12409:
[----:B------:R-:W-:Y:S01]  /*1f410*/  BSSY B0, `(.L_x_12644) ;  /* 0x0000007000007945 */ /* 0x000fe20003800000 */
[----:B------:R-:W-:Y:S02]  /*1f420*/  IMAD.MOV.U32 R12, RZ, RZ, RZ ;  /* 0x000000ffff0c7224 */ /* 0x000fe400078e00ff */
[----:B------:R-:W-:Y:S02]  /*1f430*/  IMAD.MOV.U32 R11, RZ, RZ, 0x1f ;  /* 0x0000001fff0b7424 */ /* 0x000fe400078e00ff */
[----:B------:R-:W-:-:S07]  /*1f440*/  IMAD.MOV.U32 R15, RZ, RZ, -0x1 ;  /* 0xffffffffff0f7424 */ /* 0x000fce00078e00ff */
[----:B--23-5:R-:W-:Y:S05]  /*1f450*/  WARPSYNC.COLLECTIVE R15, `(.L_x_12645) ;  /* 0x000000000f087348 */ /* 0x02cfea0003c00000 */
[----:B------:R0:W1:Y:S02]  /*1f460*/  SHFL.IDX P6, R14, R13, R12, R11 ;  /* 0x0000000c0d0e7389 */ /* 0x00006400000c000b */
[----:B0123-5:R-:W-:Y:S01]  /*1f470*/  ENDCOLLECTIVE ;  /* 0x000000000000791b */ /* 0x02ffe20003800000 */
.L_x_12645:
[----:B------:R-:W-:Y:S05]  /*1f480*/  BSYNC B0 ;  /* 0x0000000000007941 */ /* 0x000fea0003800000 */
.L_x_12644:
[----:B------:R0:W-:Y:S01]  /*1f490*/  STL [R1+0x28], R14 ;  /* 0x0000280e01007387 */ /* 0x0001e20000100800 */
[----:B------:R-:W-:Y:S05]  /*1f4a0*/  BRA `(.L_x_12646) ;  /* 0xfffffe88003c7947 */ /* 0x000fea000383ffff */
.L_x_12420:
[----:B------:R-:W-:Y:S01]  /*1f4b0*/  BSSY B1, `(.L_x_12647) ;  /* 0x0000007000017945 */ /* 0x000fe20003800000 */
[----:B------:R-:W-:Y:S02]  /*1f4c0*/  IMAD.MOV.U32 R12, RZ, RZ, RZ ;  /* 0x000000ffff0c7224 */ /* 0x000fe400078e00ff */
[----:B------:R-:W-:Y:S02]  /*1f4d0*/  IMAD.MOV.U32 R11, RZ, RZ, 0x1e1f ;  /* 0x00001e1fff0b7424 */ /* 0x000fe400078e00ff */
[----:B------:R-:W-:-:S07]  /*1f4e0*/  IMAD.MOV.U32 R15, RZ, RZ, -0x1 ;  /* 0xffffffffff0f7424 */ /* 0x000fce00078e00ff */
[----:B0-23--:R-:W-:Y:S05]  /*1f4f0*/  WARPSYNC.COLLECTIVE R15, `(.L_x_12648) ;  /* 0x000000000f087348 */ /* 0x00dfea0003c00000 */
[----:B0-----:R0:W1:Y:S02]  /*1f500*/  SHFL.IDX P6, R14, R13, R12, R11 ;  /* 0x0000000c0d0e7389 */ /* 0x00106400000c000b */
[----:B0123--:R-:W-:Y:S01]  /*1f510*/  ENDCOLLECTIVE ;  /* 0x000000000000791b */ /* 0x00ffe20003800000 */
.L_x_12648:
[----:B------:R-:W-:Y:S05]  /*1f520*/  BSYNC B1 ;  /* 0x0000000000017941 */ /* 0x000fea0003800000 */
.L_x_12647:
        /* <DEDUP_REMOVED lines=8> */
.L_x_12649:
[----:B------:R-:W-:Y:S02]  /*1f5b0*/  IMAD.MOV.U32 R13, RZ, RZ, R0 ;  /* 0x000000ffff0d7224 */ /* 0x000fe400078e0000 */
[----:B------:R-:W-:-:S07]  /*1f5c0*/  IMAD.MOV.U32 R38, RZ, RZ, R14 ;  /* 0x000000ffff267224 */ /* 0x000fce00078e000e */
[----:B------:R-:W-:Y:S05]  /*1f5d0*/  WARPSYNC.COLLECTIVE R15, `(.L_x_12650) ;  /* 0x000000000f087348 */ /* 0x000fea0003c00000 */
[----:B------:R0:W1:Y:S02]  /*1f5e0*/  SHFL.IDX P6, R14, R13, R12, R11 ;  /* 0x0000000c0d0e7389 */ /* 0x00006400000c000b */
[----:B01----:R-:W-:Y:S01]  /*1f5f0*/  ENDCOLLECTIVE ;  /* 0x000000000000791b */ /* 0x003fe20003800000 */
.L_x_12650:
[----:B------:R-:W-:Y:S02]  /*1f600*/  IMAD.MOV.U32 R13, RZ, RZ, R39 ;  /* 0x000000ffff0d7224 */ /* 0x000fe400078e0027 */
[----:B------:R-:W-:-:S07]  /*1f610*/  IMAD.MOV.U32 R0, RZ, RZ, R14 ;  /* 0x000000ffff007224 */ /* 0x000fce00078e000e */
[----:B------:R-:W-:Y:S05]  /*1f620*/  WARPSYNC.COLLECTIVE R15, `(.L_x_12651) ;  /* 0x000000000f087348 */ /* 0x000fea0003c00000 */
[----:B------:R0:W1:Y:S02]  /*1f630*/  SHFL.IDX P6, R14, R13, R12, R11 ;  /* 0x0000000c0d0e7389 */ /* 0x00006400000c000b */
[----:B01----:R-:W-:Y:S01]  /*1f640*/  ENDCOLLECTIVE ;  /* 0x000000000000791b */ /* 0x003fe20003800000 */
.L_x_12651:
[----:B------:R-:W-:Y:S01]  /*1f650*/  IMAD.MOV.U32 R39, RZ, RZ, R14 ;  /* 0x000000ffff277224 */ /* 0x000fe200078e000e */
[----:B------:R-:W-:Y:S06]  /*1f660*/  BRA `(.L_x_12652) ;  /* 0xfffffe8c00ac7947 */ /* 0x000fec000383ffff */
.L_x_12424:
[----:B0-----:R0:W1:Y:S02]  /*1f670*/  SYNCS.PHASECHK.TRANS64.TRYWAIT P0, [R2+URZ+0x2d800], R3 ;  /* 0x02d80003020075a7 */ /* 0x001064000800017f */
[----:B-1----:R-:W-:Y:S05]  /*1f680*/  @!P0 NANOSLEEP.SYNCS 0x989680 ;  /* 0x009896800000895d */ /* 0x002fea0003900000 */
[----:B------:R-:W1:Y:S02]  /*1f690*/  @!P0 SYNCS.PHASECHK.TRANS64 P0, [R2+URZ+0x2d800], R3 ;  /* 0x02d80003020085a7 */ /* 0x000e64000800007f */
[----:B-1----:R-:W-:Y:S05]  /*1f6a0*/  @!P0 BRA `(.L_x_12424) ;  /* 0xfffffffc00f08947 */ /* 0x002fea000383ffff */
[----:B------:R-:W-:Y:S05]  /*1f6b0*/  BRA `(.L_x_12653) ;  /* 0xfffffe9400f87947 */ /* 0x000fea000383ffff */
.L_x_12436:
[----:B------:R-:W-:Y:S01]  /*1f6c0*/  BSSY B1, `(.L_x_12654) ;  /* 0x0000007000017945 */ /* 0x000fe20003800000 */
[----:B------:R-:W-:Y:S02]  /*1f6d0*/  IMAD.MOV.U32 R12, RZ, RZ, RZ ;  /* 0x000000ffff0c7224 */ /* 0x000fe400078e00ff */
[----:B------:R-:W-:Y:S02]  /*1f6e0*/  IMAD.MOV.U32 R11, RZ, RZ, 0x1e1f ;  /* 0x00001e1fff0b7424 */ /* 0x000fe400078e00ff */
[----:B------:R-:W-:-:S07]  /*1f6f0*/  IMAD.MOV.U32 R15, RZ, RZ, -0x1 ;  /* 0xffffffffff0f7424 */ /* 0x000fce00078e00ff */
[----:B0--3--:R-:W-:Y:S05]  /*1f700*/  WARPSYNC.COLLECTIVE R15, `(.L_x_12655) ;  /* 0x000000000f087348 */ /* 0x009fea0003c00000 */
[----:B0-----:R0:W1:Y:S02]  /*1f710*/  SHFL.IDX P6, R14, R13, R12, R11 ;  /* 0x0000000c0d0e7389 */ /* 0x00106400000c000b */
[----:B01-3--:R-:W-:Y:S01]  /*1f720*/  ENDCOLLECTIVE ;  /* 0x000000000000791b */ /* 0x00bfe20003800000 */
.L_x_12655:
[----:B------:R-:W-:Y:S05]  /*1f730*/  BSYNC B1 ;  /* 0x0000000000017941 */ /* 0x000fea0003800000 */
.L_x_12654:
        /* <DEDUP_REMOVED lines=8> */
.L_x_12656:
[----:B------:R-:W-:Y:S02]  /*1f7c0*/  IMAD.MOV.U32 R13, RZ, RZ, R37 ;  /* 0x000000ffff0d7224 */ /* 0x000fe400078e0025 */
[----:B------:R-:W-:-:S07]  /*1f7d0*/  IMAD.MOV.U32 R3, RZ, RZ, R14 ;  /* 0x000000ffff037224 */ /* 0x000fce00078e000e */
[----:B------:R-:W-:Y:S05]  /*1f7e0*/  WARPSYNC.COLLECTIVE R15, `(.L_x_12657) ;  /* 0x000000000f087348 */ /* 0x000fea0003c00000 */
[----:B------:R0:W1:Y:S02]  /*1f7f0*/  SHFL.IDX P6, R14, R13, R12, R11 ;  /* 0x0000000c0d0e7389 */ /* 0x00006400000c000b */
[----:B01----:R-:W-:Y:S01]  /*1f800*/  ENDCOLLECTIVE ;  /* 0x000000000000791b */ /* 0x003fe20003800000 */
.L_x_12657:
[----:B------:R-:W-:Y:S02]  /*1f810*/  IMAD.MOV.U32 R13, RZ, RZ, R38 ;  /* 0x000000ffff0d7224 */ /* 0x000fe400078e0026 */
[----:B------:R-:W-:-:S07]  /*1f820*/  IMAD.MOV.U32 R37, RZ, RZ, R14 ;  /* 0x000000ffff257224 */ /* 0x000fce00078e000e */
[----:B------:R-:W-:Y:S05]  /*1f830*/  WARPSYNC.COLLECTIVE R15, `(.L_x_12658) ;  /* 0x000000000f087348 */ /* 0x000fea0003c00000 */
[----:B------:R0:W1:Y:S02]  /*1f840*/  SHFL.IDX P6, R14, R13, R12, R11 ;  /* 0x0000000c0d0e7389 */ /* 0x00006400000c000b */
[----:B01----:R-:W-:Y:S01]  /*1f850*/  ENDCOLLECTIVE ;  /* 0x000000000000791b */ /* 0x003fe20003800000 */
.L_x_12658:
[----:B------:R-:W-:Y:S01]  /*1f860*/  IMAD.MOV.U32 R38, RZ, RZ, R14 ;  /* 0x000000ffff267224 */ /* 0x000fe200078e000e */
[----:B------:R-:W-:Y:S06]  /*1f870*/  BRA `(.L_x_12659) ;  /* 0xfffffeac00147947 */ /* 0x000fec000383ffff */
.L_x_12440:
[----:B0-----:R0:W1:Y:S02]  /*1f880*/  SYNCS.PHASECHK.TRANS64.TRYWAIT P0, [R2+URZ+0x2d800], R3 ;  /* 0x02d80003020075a7 */ /* 0x001064000800017f */
[----:B-1----:R-:W-:Y:S05]  /*1f890*/  @!P0 NANOSLEEP.SYNCS 0x989680 ;  /* 0x009896800000895d */ /* 0x002fea0003900000 */
[----:B------:R-:W1:Y:S02]  /*1f8a0*/  @!P0 SYNCS.PHASECHK.TRANS64 P0, [R2+URZ+0x2d800], R3 ;  /* 0x02d80003020085a7 */ /* 0x000e64000800007f */
[----:B-1----:R-:W-:Y:S05]  /*1f8b0*/  @!P0 BRA `(.L_x_12440) ;  /* 0xfffffffc00f08947 */ /* 0x002fea000383ffff */
[----:B------:R-:W-:Y:S05]  /*1f8c0*/  BRA `(.L_x_12660) ;  /* 0xfffffeb000d47947 */ /* 0x000fea000383ffff */
.L_x_12448:
[----:B-1----:R1:W3:Y:S02]  /*1f8d0*/  SYNCS.PHASECHK.TRANS64.TRYWAIT P1, [R3+URZ+0x2d830], R4 ;  /* 0x02d83004030075a7 */ /* 0x0022e4000802017f */
[----:B---3--:R-:W-:Y:S05]  /*1f8e0*/  @!P1 NANOSLEEP.SYNCS 0x989680 ;  /* 0x009896800000995d */ /* 0x008fea0003900000 */
[----:B------:R-:W3:Y:S02]  /*1f8f0*/  @!P1 SYNCS.PHASECHK.TRANS64 P1, [R3+URZ+0x2d830], R4 ;  /* 0x02d83004030095a7 */ /* 0x000ee4000802007f */
[----:B---3--:R-:W-:Y:S05]  /*1f900*/  @!P1 BRA `(.L_x_12448) ;  /* 0xfffffffc00f09947 */ /* 0x008fea000383ffff */
[----:B------:R-:W-:Y:S05]  /*1f910*/  BRA `(.L_x_12447) ;  /* 0xfffffec800c07947 */ /* 0x000fea000383ffff */
.L_x_12455:
[----:B-1----:R1:W2:Y:S02]  /*1f920*/  SYNCS.PHASECHK.TRANS64.TRYWAIT P2, [R7+URZ+0x2d830], R0 ;  /* 0x02d83000070075a7 */ /* 0x0022a4000804017f */
[----:B--2---:R-:W-:Y:S05]  /*1f930*/  @!P2 NANOSLEEP.SYNCS 0x989680 ;  /* 0x009896800000a95d */ /* 0x004fea0003900000 */
[----:B------:R-:W2:Y:S02]  /*1f940*/  @!P2 SYNCS.PHASECHK.TRANS64 P2, [R7+URZ+0x2d830], R0 ;  /* 0x02d830000700a5a7 */ /* 0x000ea4000804007f */
[----:B--2---:R-:W-:Y:S05]  /*1f950*/  @!P2 BRA `(.L_x_12455) ;  /* 0xfffffffc00f0a947 */ /* 0x004fea000383ffff */
[----:B------:R-:W-:Y:S05]  /*1f960*/  BRA `(.L_x_12454) ;  /* 0xfffffef000147947 */ /* 0x000fea000383ffff */
.L_x_12459:
[----:B-1----:R1:W2:Y:S02]  /*1f970*/  SYNCS.PHASECHK.TRANS64.TRYWAIT P1, [R7+URZ+0x2d850], R0 ;  /* 0x02d85000070075a7 */ /* 0x0022a4000802017f */
[----:B--2---:R-:W-:Y:S05]  /*1f980*/  @!P1 NANOSLEEP.SYNCS 0x989680 ;  /* 0x009896800000995d */ /* 0x004fea0003900000 */
[----:B------:R-:W2:Y:S02]  /*1f990*/  @!P1 SYNCS.PHASECHK.TRANS64 P1, [R7+URZ+0x2d850], R0 ;  /* 0x02d85000070095a7 */ /* 0x000ea4000802007f */
[----:B--2---:R-:W-:Y:S05]  /*1f9a0*/  @!P1 BRA `(.L_x_12459) ;  /* 0xfffffffc00f09947 */ /* 0x004fea000383ffff */
[----:B------:R-:W-:Y:S05]  /*1f9b0*/  BRA `(.L_x_12456) ;  /* 0xfffffef400247947 */ /* 0x000fea000383ffff */
.L_x_12468:
[----:B-1----:R1:W2:Y:S02]  /*1f9c0*/  SYNCS.PHASECHK.TRANS64.TRYWAIT P2, [R7+URZ+0x2d830], R0 ;  /* 0x02d83000070075a7 */ /* 0x0022a4000804017f */
[----:B--2---:R-:W-:Y:S05]  /*1f9d0*/  @!P2 NANOSLEEP.SYNCS 0x989680 ;  /* 0x009896800000a95d */ /* 0x004fea0003900000 */
[----:B------:R-:W2:Y:S02]  /*1f9e0*/  @!P2 SYNCS.PHASECHK.TRANS64 P2, [R7+URZ+0x2d830], R0 ;  /* 0x02d830000700a5a7 */ /* 0x000ea4000804007f */
[----:B--2---:R-:W-:Y:S05]  /*1f9f0*/  @!P2 BRA `(.L_x_12468) ;  /* 0xfffffffc00f0a947 */ /* 0x004fea000383ffff */
[----:B------:R-:W-:Y:S05]  /*1fa00*/  BRA `(.L_x_12467) ;  /* 0xffffff1c00987947 */ /* 0x000fea000383ffff */
.L_x_12472:
[----:B-1----:R1:W2:Y:S02]  /*1fa10*/  SYNCS.PHASECHK.TRANS64.TRYWAIT P1, [R5+URZ+0x2d850], R0 ;  /* 0x02d85000050075a7 */ /* 0x0022a4000802017f */
[----:B--2---:R-:W-:Y:S05]  /*1fa20*/  @!P1 NANOSLEEP.SYNCS 0x989680 ;  /* 0x009896800000995d */ /* 0x004fea0003900000 */
[----:B------:R-:W2:Y:S02]  /*1fa30*/  @!P1 SYNCS.PHASECHK.TRANS64 P1, [R5+URZ+0x2d850], R0 ;  /* 0x02d85000050095a7 */ /* 0x000ea4000802007f */
[----:B--2---:R-:W-:Y:S05]  /*1fa40*/  @!P1 BRA `(.L_x_12472) ;  /* 0xfffffffc00f09947 */ /* 0x004fea000383ffff */
[----:B------:R-:W-:Y:S05]  /*1fa50*/  BRA `(.L_x_12469) ;  /* 0xffffff2000a87947 */ /* 0x000fea000383ffff */
.L_x_12479:
[----:B-1----:R1:W2:Y:S02]  /*1fa60*/  SYNCS.PHASECHK.TRANS64.TRYWAIT P1, [R6+URZ+0x2d850], R5 ;  /* 0x02d85005060075a7 */ /* 0x0022a4000802017f */
[----:B--2---:R-:W-:Y:S05]  /*1fa70*/  @!P1 NANOSLEEP.SYNCS 0x989680 ;  /* 0x009896800000995d */ /* 0x004fea0003900000 */
[----:B------:R-:W2:Y:S02]  /*1fa80*/  @!P1 SYNCS.PHASECHK.TRANS64 P1, [R6+URZ+0x2d850], R5 ;  /* 0x02d85005060095a7 */ /* 0x000ea4000802007f */
[----:B--2---:R-:W-:Y:S05]  /*1fa90*/  @!P1 BRA `(.L_x_12479) ;  /* 0xfffffffc00f09947 */ /* 0x004fea000383ffff */
[----:B------:R-:W-:Y:S05]  /*1faa0*/  BRA `(.L_x_12478) ;  /* 0xffffff4000787947 */ /* 0x000fea000383ffff */
.L_x_12485:
[----:B------:R-:W-:Y:S02]  /*1fab0*/  IMAD.MOV.U32 R13, RZ, RZ, R20 ;  /* 0x000000ffff0d7224 */ /* 0x000fe400078e0014 */
[----:B------:R-:W-:Y:S02]  /*1fac0*/  IMAD.MOV.U32 R12, RZ, RZ, RZ ;  /* 0x000000ffff0c7224 */ /* 0x000fe400078e00ff */
[----:B------:R-:W-:Y:S02]  /*1fad0*/  IMAD.MOV.U32 R11, RZ, RZ, 0x1c1f ;  /* 0x00001c1fff0b7424 */ /* 0x000fe400078e00ff */
[----:B------:R-:W-:-:S07]  /*1fae0*/  IMAD.MOV.U32 R15, RZ, RZ, -0x1 ;  /* 0xffffffffff0f7424 */ /* 0x000fce00078e00ff */
[----:B-----5:R-:W-:Y:S05]  /*1faf0*/  WARPSYNC.COLLECTIVE R15, `(.L_x_12661) ;  /* 0x000000000f087348 */ /* 0x020fea0003c00000 */
[----:B------:R0:W1:Y:S02]  /*1fb00*/  SHFL.IDX P6, R14, R13, R12, R11 ;  /* 0x0000000c0d0e7389 */ /* 0x00006400000c000b */
[----:B01---5:R-:W-:Y:S01]  /*1fb10*/  ENDCOLLECTIVE ;  /* 0x000000000000791b */ /* 0x023fe20003800000 */
.L_x_12661:
[----:B------:R-:W-:Y:S02]  /*1fb20*/  IMAD.MOV.U32 R13, RZ, RZ, R0 ;  /* 0x000000ffff0d7224 */ /* 0x000fe400078e0000 */
[----:B------:R-:W-:-:S07]  /*1fb30*/  IMAD.MOV.U32 R3, RZ, RZ, R14 ;  /* 0x000000ffff037224 */ /* 0x000fce00078e000e */
[----:B------:R-:W-:Y:S05]  /*1fb40*/  WARPSYNC.COLLECTIVE R15, `(.L_x_12662) ;  /* 0x000000000f087348 */ /* 0x000fea0003c00000 */
[----:B------:R0:W1:Y:S02]  /*1fb50*/  SHFL.IDX P6, R14, R13, R12, R11 ;  /* 0x0000000c0d0e7389 */ /* 0x00006400000c000b */
[----:B01----:R-:W-:Y:S01]  /*1fb60*/  ENDCOLLECTIVE ;  /* 0x000000000000791b */ /* 0x003fe20003800000 */
.L_x_12662:
[----:B------:R-:W-:Y:S05]  /*1fb70*/  BRA `(.L_x_12663) ;  /* 0xffffff5c004c7947 */ /* 0x000fea000383ffff */
.L_x_12488:
        /* <DEDUP_REMOVED lines=8> */
.L_x_12665:
[----:B------:R-:W-:Y:S05]  /*1fc00*/  BSYNC B1 ;  /* 0x0000000000017941 */ /* 0x000fea0003800000 */
.L_x_12664:
        /* <DEDUP_REMOVED lines=8> */
.L_x_12666:
[----:B------:R-:W-:Y:S05]  /*1fc90*/  BRA `(.L_x_12667) ;  /* 0xffffff5c005c7947 */ /* 0x000fea000383ffff */
.L_x_12490:
[----:B------:R-:W-:Y:S02]  /*1fca0*/  IMAD.MOV.U32 R13, RZ, RZ, R26 ;  /* 0x000000ffff0d7224 */ /* 0x000fe400078e001a */
[----:B------:R-:W-:Y:S02]  /*1fcb0*/  IMAD.MOV.U32 R12, RZ, RZ, RZ ;  /* 0x000000ffff0c7224 */ /* 0x000fe400078e00ff */
[----:B------:R-:W-:Y:S02]  /*1fcc0*/  IMAD.MOV.U32 R11, RZ, RZ, 0x1c1f ;  /* 0x00001c1fff0b7424 */ /* 0x000fe400078e00ff */
[----:B------:R-:W-:-:S07]  /*1fcd0*/  IMAD.MOV.U32 R15, RZ, RZ, -0x1 ;  /* 0xffffffffff0f7424 */ /* 0x000fce00078e00ff */
[----:B------:R-:W-:Y:S05]  /*1fce0*/  WARPSYNC.COLLECTIVE R15, `(.L_x_12668) ;  /* 0x000000000f087348 */ /* 0x000fea0003c00000 */
[----:B------:R0:W1:Y:S02]  /*1fcf0*/  SHFL.IDX P6, R14, R13, R12, R11 ;  /* 0x0000000c0d0e7389 */ /* 0x00006400000c000b */
[----:B01----:R-:W-:Y:S01]  /*1fd00*/  ENDCOLLECTIVE ;  /* 0x000000000000791b */ /* 0x003fe20003800000 */
.L_x_12668:
[----:B------:R-:W-:Y:S02]  /*1fd10*/  IMAD.MOV.U32 R13, RZ, RZ, R0 ;  /* 0x000000ffff0d7224 */ /* 0x000fe400078e0000 */
[----:B------:R-:W-:-:S07]  /*1fd20*/  IMAD.MOV.U32 R3, RZ, RZ, R14 ;  /* 0x000000ffff037224 */ /* 0x000fce00078e000e */
[----:B------:R-:W-:Y:S05]  /*1fd30*/  WARPSYNC.COLLECTIVE R15, `(.L_x_12669) ;  /* 0x000000000f087348 */ /* 0x000fea0003c00000 */
[----:B------:R0:W1:Y:S02]  /*1fd40*/  SHFL.IDX P6, R14, R13, R12, R11 ;  /* 0x0000000c0d0e7389 */ /* 0x00006400000c000b */
[----:B01----:R-:W-:Y:S01]  /*1fd50*/  ENDCOLLECTIVE ;  /* 0x000000000000791b */ /* 0x003fe20003800000 */
.L_x_12669:
[----:B------:R-:W-:Y:S05]  /*1fd60*/  BRA `(.L_x_12670) ;  /* 0xffffff6000287947 */ /* 0x000fea000383ffff */
.L_x_12493:
        /* <DEDUP_REMOVED lines=8> */
.L_x_12672:
[----:B------:R-:W-:Y:S05]  /*1fdf0*/  BSYNC B1 ;  /* 0x0000000000017941 */ /* 0x000fea0003800000 */
.L_x_12671:
        /* <DEDUP_REMOVED lines=8> */
.L_x_12673:
[----:B------:R-:W-:Y:S05]  /*1fe80*/  BRA `(.L_x_12674) ;  /* 0xffffff6400247947 */ /* 0x000fea000383ffff */
.L_x_12497:
[----:B------:R-:W-:Y:S02]  /*1fe90*/  IMAD.MOV.U32 R13, RZ, RZ, R4 ;  /* 0x000000ffff0d7224 */ /* 0x000fe400078e0004 */
[----:B------:R-:W-:Y:S02]  /*1fea0*/  IMAD.MOV.U32 R12, RZ, RZ, RZ ;  /* 0x000000ffff0c7224 */ /* 0x000fe400078e00ff */
[----:B------:R-:W-:Y:S02]  /*1feb0*/  IMAD.MOV.U32 R11, RZ, RZ, 0x1c1f ;  /* 0x00001c1fff0b7424 */ /* 0x000fe400078e00ff */
[----:B------:R-:W-:-:S07]  /*1fec0*/  IMAD.MOV.U32 R15, RZ, RZ, -0x1 ;  /* 0xffffffffff0f7424 */ /* 0x000fce00078e00ff */
[----:B-1----:R-:W-:Y:S05]  /*1fed0*/  WARPSYNC.COLLECTIVE R15, `(.L_x_12675) ;  /* 0x000000000f087348 */ /* 0x002fea0003c00000 */
[----:B------:R0:W2:Y:S02]  /*1fee0*/  SHFL.IDX P6, R14, R13, R12, R11 ;  /* 0x0000000c0d0e7389 */ /* 0x0000a400000c000b */
[----:B012---:R-:W-:Y:S01]  /*1fef0*/  ENDCOLLECTIVE ;  /* 0x000000000000791b */ /* 0x007fe20003800000 */
.L_x_12675:
[----:B------:R-:W-:Y:S02]  /*1ff00*/  IMAD.MOV.U32 R13, RZ, RZ, R0 ;  /* 0x000000ffff0d7224 */ /* 0x000fe400078e0000 */
[----:B------:R-:W-:-:S07]  /*1ff10*/  IMAD.MOV.U32 R3, RZ, RZ, R14 ;  /* 0x000000ffff037224 */ /* 0x000fce00078e000e */
[----:B------:R-:W-:Y:S05]  /*1ff20*/  WARPSYNC.COLLECTIVE R15, `(.L_x_12676) ;  /* 0x000000000f087348 */ /* 0x000fea0003c00000 */
[----:B------:R0:W1:Y:S02]  /*1ff30*/  SHFL.IDX P6, R14, R13, R12, R11 ;  /* 0x0000000c0d0e7389 */ /* 0x00006400000c000b */
[----:B01----:R-:W-:Y:S01]  /*1ff40*/  ENDCOLLECTIVE ;  /* 0x000000000000791b */ /* 0x003fe20003800000 */
.L_x_12676:
[----:B------:R-:W-:Y:S05]  /*1ff50*/  BRA `(.L_x_12677) ;  /* 0xffffff70005c7947 */ /* 0x000fea000383ffff */
.L_x_12500:
        /* <DEDUP_REMOVED lines=8> */
.L_x_12679:
[----:B------:R-:W-:Y:S05]  /*1ffe0*/  BSYNC B1 ;  /* 0x0000000000017941 */ /* 0x000fea0003800000 */
.L_x_12678:
        /* <DEDUP_REMOVED lines=8> */
.L_x_12680:
[----:B------:R-:W-:Y:S05]  /*20070*/  BRA `(.L_x_12681) ;  /* 0xffffff7000707947 */ /* 0x000fea000383ffff */
.L_x_12519:
        /* <DEDUP_REMOVED lines=11> */
.L_x_12683:
[----:B------:R-:W-:Y:S05]  /*20130*/  BSYNC B1 ;  /* 0x0000000000017941 */ /* 0x000fea0003800000 */
.L_x_12682:
[----:B------:R-:W-:Y:S05]  /*20140*/  BRA `(.L_x_12684) ;  /* 0xffffff8c009c7947 */ /* 0x000fea000383ffff */
.L_x_12521:
[----:B------:R-:W-:Y:S01]  /*20150*/  BSSY B1, `(.L_x_12685) ;  /* 0x0000006000017945 */ /* 0x000fe20003800000 */
[----:B------:R-:W-:-:S07]  /*20160*/  IMAD.MOV.U32 R15, RZ, RZ, -0x1 ;  /* 0xffffffffff0f7424 */ /* 0x000fce00078e00ff */
[----:B012---:R-:W-:Y:S05]  /*20170*/  WARPSYNC.COLLECTIVE R15, `(.L_x_12686) ;  /* 0x000000000f0c7348 */ /* 0x007fea0003c00000 */
[----:B------:R-:W-:Y:S02]  /*20180*/  ELECT P6, UR62, PT ;  /* 0x00000000003e782f */ /* 0x000fe400038c0000 */
[----:B------:R-:W-:Y:S01]  /*20190*/  MOV R14, UR62 ;  /* 0x0000003e000e7c02 */ /* 0x000fe20008000f00 */
[----:B012---:R-:W-:Y:S10]  /*201a0*/  ENDCOLLECTIVE ;  /* 0x000000000000791b */ /* 0x007ff40003800000 */
.L_x_12686:
[----:B------:R-:W-:Y:S05]  /*201b0*/  BSYNC B1 ;  /* 0x0000000000017941 */ /* 0x000fea0003800000 */
.L_x_12685:
[----:B------:R-:W-:Y:S05]  /*201c0*/  BRA `(.L_x_12520) ;  /* 0xffffff8c00947947 */ /* 0x000fea000383ffff */
.L_x_12523:
[----:B--2---:R2:W3:Y:S02]  /*201d0*/  SYNCS.PHASECHK.TRANS64.TRYWAIT P0, [R16+URZ+0x2d820], R6 ;  /* 0x02d82006100075a7 */ /* 0x0044e4000800017f */
[----:B---3--:R-:W-:Y:S05]  /*201e0*/  @!P0 NANOSLEEP.SYNCS 0x989680 ;  /* 0x009896800000895d */ /* 0x008fea0003900000 */
[----:B------:R-:W3:Y:S02]  /*201f0*/  @!P0 SYNCS.PHASECHK.TRANS64 P0, [R16+URZ+0x2d820], R6 ;  /* 0x02d82006100085a7 */ /* 0x000ee4000800007f */
[----:B---3--:R-:W-:Y:S05]  /*20200*/  @!P0 BRA `(.L_x_12523) ;  /* 0xfffffffc00f08947 */ /* 0x008fea000383ffff */
[----:B------:R-:W-:Y:S05]  /*20210*/  BRA `(.L_x_12687) ;  /* 0xffffff8c00a47947 */ /* 0x000fea000383ffff */
.L_x_12527:
[----:B0-----:R0:W1:Y:S02]  /*20220*/  SYNCS.PHASECHK.TRANS64.TRYWAIT P0, [R9+URZ+0x2d8a0], R11 ;  /* 0x02d8a00b090075a7 */ /* 0x001064000800017f */
[----:B-1----:R-:W-:Y:S05]  /*20230*/  @!P0 NANOSLEEP.SYNCS 0x989680 ;  /* 0x009896800000895d */ /* 0x002fea0003900000 */
[----:B------:R-:W1:Y:S02]  /*20240*/  @!P0 SYNCS.PHASECHK.TRANS64 P0, [R9+URZ+0x2d8a0], R11 ;  /* 0x02d8a00b090085a7 */ /* 0x000e64000800007f */
[----:B-1----:R-:W-:Y:S05]  /*20250*/  @!P0 BRA `(.L_x_12527) ;  /* 0xfffffffc00f08947 */ /* 0x002fea000383ffff */
[----:B------:R-:W-:Y:S05]  /*20260*/  BRA `(.L_x_12688) ;  /* 0xffffff8c00c07947 */ /* 0x000fea000383ffff */
.L_x_12534:
[----:B-1----:R1:W2:Y:S02]  /*20270*/  SYNCS.PHASECHK.TRANS64.TRYWAIT P0, [R9+URZ+0x2d8c0], R11 ;  /* 0x02d8c00b090075a7 */ /* 0x0022a4000800017f */
[----:B--2---:R-:W-:Y:S05]  /*20280*/  @!P0 NANOSLEEP.SYNCS 0x989680 ;  /* 0x009896800000895d */ /* 0x004fea0003900000 */
[----:B------:R-:W2:Y:S02]  /*20290*/  @!P0 SYNCS.PHASECHK.TRANS64 P0, [R9+URZ+0x2d8c0], R11 ;  /* 0x02d8c00b090085a7 */ /* 0x000ea4000800007f */
[----:B--2---:R-:W-:Y:S05]  /*202a0*/  @!P0 BRA `(.L_x_12534) ;  /* 0xfffffffc00f08947 */ /* 0x004fea000383ffff */
[----:B------:R-:W-:Y:S05]  /*202b0*/  BRA `(.L_x_12689) ;  /* 0xffffff9000bc7947 */ /* 0x000fea000383ffff */
.L_x_12543:
[----:B0-----:R0:W1:Y:S02]  /*202c0*/  SYNCS.PHASECHK.TRANS64.TRYWAIT P1, [R9+URZ+0x2d8a0], R8 ;  /* 0x02d8a008090075a7 */ /* 0x001064000802017f */
[----:B-1----:R-:W-:Y:S05]  /*202d0*/  @!P1 NANOSLEEP.SYNCS 0x989680 ;  /* 0x009896800000995d */ /* 0x002fea0003900000 */
[----:B------:R-:W1:Y:S02]  /*202e0*/  @!P1 SYNCS.PHASECHK.TRANS64 P1, [R9+URZ+0x2d8a0], R8 ;  /* 0x02d8a008090095a7 */ /* 0x000e64000802007f */
[----:B-1----:R-:W-:Y:S05]  /*202f0*/  @!P1 BRA `(.L_x_12543) ;  /* 0xfffffffc00f09947 */ /* 0x002fea000383ffff */
[----:B------:R-:W-:Y:S05]  /*20300*/  BRA `(.L_x_12690) ;  /* 0xffffff9400fc7947 */ /* 0x000fea000383ffff */
.L_x_12550:
[----:B-1----:R1:W2:Y:S02]  /*20310*/  SYNCS.PHASECHK.TRANS64.TRYWAIT P1, [R9+URZ+0x2d8c0], R8 ;  /* 0x02d8c008090075a7 */ /* 0x0022a4000802017f */
[----:B--2---:R-:W-:Y:S05]  /*20320*/  @!P1 NANOSLEEP.SYNCS 0x989680 ;  /* 0x009896800000995d */ /* 0x004fea0003900000 */
[----:B------:R-:W2:Y:S02]  /*20330*/  @!P1 SYNCS.PHASECHK.TRANS64 P1, [R9+URZ+0x2d8c0], R8 ;  /* 0x02d8c008090095a7 */ /* 0x000ea4000802007f */
[----:B--2---:R-:W-:Y:S05]  /*20340*/  @!P1 BRA `(.L_x_12550) ;  /* 0xfffffffc00f09947 */ /* 0x004fea000383ffff */
[----:B------:R-:W-:Y:S05]  /*20350*/  BRA `(.L_x_12691) ;  /* 0xffffff9800f47947 */ /* 0x000fea000383ffff */
.L_x_12567:
        /* <DEDUP_REMOVED lines=11> */
.L_x_12693:
[----:B------:R-:W-:Y:S05]  /*20410*/  BSYNC B0 ;  /* 0x0000000000007941 */ /* 0x000fea0003800000 */
.L_x_12692:
[----:B------:R-:W-:Y:S05]  /*20420*/  BRA `(.L_x_12694) ;  /* 0xffffffa800ec7947 */ /* 0x000fea000383ffff */
.L_x_12570:
[----:B0-----:R0:W1:Y:S02]  /*20430*/  SYNCS.PHASECHK.TRANS64.TRYWAIT P0, [R0+URZ+0x2d840], R5 ;  /* 0x02d84005000075a7 */ /* 0x001064000800017f */
[----:B-1----:R-:W-:Y:S05]  /*20440*/  @!P0 NANOSLEEP.SYNCS 0x989680 ;  /* 0x009896800000895d */ /* 0x002fea0003900000 */
[----:B------:R-:W1:Y:S02]  /*20450*/  @!P0 SYNCS.PHASECHK.TRANS64 P0, [R0+URZ+0x2d840], R5 ;  /* 0x02d84005000085a7 */ /* 0x000e64000800007f */
[----:B-1----:R-:W-:Y:S05]  /*20460*/  @!P0 BRA `(.L_x_12570) ;  /* 0xfffffffc00f08947 */ /* 0x002fea000383ffff */
[----:B------:R-:W-:Y:S05]  /*20470*/  BRA `(.L_x_12695) ;  /* 0xffffffac00407947 */ /* 0x000fea000383ffff */
.L_x_12571:
        /* <DEDUP_REMOVED lines=8> */
.L_x_12697:
[----:B------:R-:W-:Y:S05]  /*20500*/  BSYNC B0 ;  /* 0x0000000000007941 */ /* 0x000fea0003800000 */
.L_x_12696:
        /* <DEDUP_REMOVED lines=8> */
.L_x_12698:
[----:B------:R-:W-:Y:S02]  /*20590*/  IMAD.MOV.U32 R13, RZ, RZ, R7 ;  /* 0x000000ffff0d7224 */ /* 0x000fe400078e0007 */
[----:B------:R-:W-:Y:S02]  /*205a0*/  IMAD.MOV.U32 R12, RZ, RZ, 0x1 ;  /* 0x00000001ff0c7424 */ /* 0x000fe400078e00ff */
[----:B------:R-:W-:-:S07]  /*205b0*/  IMAD.MOV.U32 R4, RZ, RZ, R14 ;  /* 0x000000ffff047224 */ /* 0x000fce00078e000e */
[----:B------:R-:W-:Y:S05]  /*205c0*/  WARPSYNC.COLLECTIVE R15, `(.L_x_12699) ;  /* 0x000000000f087348 */ /* 0x000fea0003c00000 */
[----:B------:R0:W1:Y:S02]  /*205d0*/  SHFL.IDX P6, R14, R13, R12, R11 ;  /* 0x0000000c0d0e7389 */ /* 0x00006400000c000b */
[----:B01----:R-:W-:Y:S01]  /*205e0*/  ENDCOLLECTIVE ;  /* 0x000000000000791b */ /* 0x003fe20003800000 */
.L_x_12699:
        /* <DEDUP_REMOVED lines=18> */
.L_x_12700:
[----:B------:R-:W-:Y:S02]  /*20710*/  IMAD.MOV.U32 R13, RZ, RZ, R7 ;  /* 0x000000ffff0d7224 */ /* 0x000fe400078e0007 */
[----:B------:R-:W-:Y:S02]  /*20720*/  IMAD.MOV.U32 R12, RZ, RZ, 0x2 ;  /* 0x00000002ff0c7424 */ /* 0x000fe400078e00ff */
[----:B------:R-:W-:-:S07]  /*20730*/  IMAD.MOV.U32 R4, RZ, RZ, R14 ;  /* 0x000000ffff047224 */ /* 0x000fce00078e000e */
[----:B------:R-:W-:Y:S05]  /*20740*/  WARPSYNC.COLLECTIVE R15, `(.L_x_12701) ;  /* 0x000000000f087348 */ /* 0x000fea0003c00000 */
[----:B------:R0:W1:Y:S02]  /*20750*/  SHFL.IDX P6, R14, R13, R12, R11 ;  /* 0x0000000c0d0e7389 */ /* 0x00006400000c000b */
[----:B01----:R-:W-:Y:S01]  /*20760*/  ENDCOLLECTIVE ;  /* 0x000000000000791b */ /* 0x003fe20003800000 */
.L_x_12701:
        /* <DEDUP_REMOVED lines=18> */
.L_x_12702:
[----:B------:R-:W-:Y:S02]  /*20890*/  IMAD.MOV.U32 R13, RZ, RZ, R7 ;  /* 0x000000ffff0d7224 */ /* 0x000fe400078e0007 */
[----:B------:R-:W-:Y:S02]  /*208a0*/  IMAD.MOV.U32 R12, RZ, RZ, 0x3 ;  /* 0x00000003ff0c7424 */ /* 0x000fe400078e00ff */
[----:B------:R-:W-:-:S07]  /*208b0*/  IMAD.MOV.U32 R4, RZ, RZ, R14 ;  /* 0x000000ffff047224 */ /* 0x000fce00078e000e */
[----:B------:R-:W-:Y:S05]  /*208c0*/  WARPSYNC.COLLECTIVE R15, `(.L_x_12703) ;  /* 0x000000000f087348 */ /* 0x000fea0003c00000 */
[----:B------:R0:W1:Y:S02]  /*208d0*/  SHFL.IDX P6, R14, R13, R12, R11 ;  /* 0x0000000c0d0e7389 */ /* 0x00006400000c000b */
[----:B01----:R-:W-:Y:S01]  /*208e0*/  ENDCOLLECTIVE ;  /* 0x000000000000791b */ /* 0x003fe20003800000 */
.L_x_12703:
        /* <DEDUP_REMOVED lines=11> */
.L_x_12704:
        /* <DEDUP_REMOVED lines=8> */
.L_x_12576:
        /* <DEDUP_REMOVED lines=9> */
.L_x_12706:
[C---:B------:R-:W-:Y:S01]  /*20ab0*/  VIADD R9, R25.reuse, 0x20 ;  /* 0x0000002019097836 */ /* 0x040fe20000000000 */
[----:B------:R-:W-:Y:S01]  /*20ac0*/  ISETP.GE.AND P3, PT, R25, R0, PT ;  /* 0x000000001900720c */ /* 0x000fe20003f66270 */
[----:B------:R-:W-:Y:S02]  /*20ad0*/  IMAD.MOV.U32 R13, RZ, RZ, R5 ;  /* 0x000000ffff0d7224 */ /* 0x000fe400078e0005 */
[----:B------:R-:W-:-:S10]  /*20ae0*/  IMAD.MOV.U32 R2, RZ, RZ, R14 ;  /* 0x000000ffff027224 */ /* 0x000fd400078e000e */
[----:B------:R-:W-:Y:S05]  /*20af0*/  WARPSYNC.COLLECTIVE R15, `(.L_x_12707) ;  /* 0x000000000f087348 */ /* 0x000fea0003c00000 */
[----:B------:R0:W1:Y:S02]  /*20b00*/  SHFL.IDX P6, R14, R13, R12, R11 ;  /* 0x0000000c0d0e7389 */ /* 0x00006400000c000b */
[----:B01----:R-:W-:Y:S01]  /*20b10*/  ENDCOLLECTIVE ;  /* 0x000000000000791b */ /* 0x003fe20003800000 */
.L_x_12707:
[----:B------:R-:W-:Y:S02]  /*20b20*/  IMAD.MOV.U32 R13, RZ, RZ, R4 ;  /* 0x000000ffff0d7224 */ /* 0x000fe400078e0004 */
[----:B------:R-:W-:Y:S02]  /*20b30*/  IMAD.MOV.U32 R12, RZ, RZ, 0x1 ;  /* 0x00000001ff0c7424 */ /* 0x000fe400078e00ff */
[----:B------:R-:W-:-:S07]  /*20b40*/  IMAD.MOV.U32 R3, RZ, RZ, R14 ;  /* 0x000000ffff037224 */ /* 0x000fce00078e000e */
[----:B------:R-:W-:Y:S05]  /*20b50*/  WARPSYNC.COLLECTIVE R15, `(.L_x_12708) ;  /* 0x000000000f087348 */ /* 0x000fea0003c00000 */
[----:B------:R0:W1:Y:S02]  /*20b60*/  SHFL.IDX P6, R14, R13, R12, R11 ;  /* 0x0000000c0d0e7389 */ /* 0x00006400000c000b */
[----:B01----:R-:W-:Y:S01]  /*20b70*/  ENDCOLLECTIVE ;  /* 0x000000000000791b */ /* 0x003fe20003800000 */
.L_x_12708:
        /* <DEDUP_REMOVED lines=17> */
.L_x_12709:
[----:B------:R-:W-:Y:S02]  /*20c90*/  IMAD.MOV.U32 R13, RZ, RZ, R4 ;  /* 0x000000ffff0d7224 */ /* 0x000fe400078e0004 */
[----:B------:R-:W-:Y:S02]  /*20ca0*/  IMAD.MOV.U32 R12, RZ, RZ, 0x2 ;  /* 0x00000002ff0c7424 */ /* 0x000fe400078e00ff */
[----:B------:R-:W-:-:S07]  /*20cb0*/  IMAD.MOV.U32 R3, RZ, RZ, R14 ;  /* 0x000000ffff037224 */ /* 0x000fce00078e000e */
[----:B------:R-:W-:Y:S05]  /*20cc0*/  WARPSYNC.COLLECTIVE R15, `(.L_x_12710) ;  /* 0x000000000f087348 */ /* 0x000fea0003c00000 */
[----:B------:R0:W1:Y:S02]  /*20cd0*/  SHFL.IDX P6, R14, R13, R12, R11 ;  /* 0x0000000c0d0e7389 */ /* 0x00006400000c000b */
[----:B01----:R-:W-:Y:S01]  /*20ce0*/  ENDCOLLECTIVE ;  /* 0x000000000000791b */ /* 0x003fe20003800000 */
.L_x_12710:
        /* <DEDUP_REMOVED lines=18> */
.L_x_12711:
[----:B------:R-:W-:Y:S02]  /*20e10*/  IMAD.MOV.U32 R13, RZ, RZ, R4 ;  /* 0x000000ffff0d7224 */ /* 0x000fe400078e0004 */
[----:B------:R-:W-:Y:S02]  /*20e20*/  IMAD.MOV.U32 R12, RZ, RZ, 0x3 ;  /* 0x00000003ff0c7424 */ /* 0x000fe400078e00ff */
[----:B------:R-:W-:-:S07]  /*20e30*/  IMAD.MOV.U32 R3, RZ, RZ, R14 ;  /* 0x000000ffff037224 */ /* 0x000fce00078e000e */
[----:B------:R-:W-:Y:S05]  /*20e40*/  WARPSYNC.COLLECTIVE R15, `(.L_x_12712) ;  /* 0x000000000f087348 */ /* 0x000fea0003c00000 */
[----:B------:R0:W1:Y:S02]  /*20e50*/  SHFL.IDX P6, R14, R13, R12, R11 ;  /* 0x0000000c0d0e7389 */ /* 0x00006400000c000b */
[----:B01----:R-:W-:Y:S01]  /*20e60*/  ENDCOLLECTIVE ;  /* 0x000000000000791b */ /* 0x003fe20003800000 */
.L_x_12712:
        /* <DEDUP_REMOVED lines=10> */
.L_x_12713:
        /* <DEDUP_REMOVED lines=13> */
.L_x_12714:
        /* <DEDUP_REMOVED lines=16> */
.L_x_12715:
[----:B------:R-:W-:Y:S02]  /*210e0*/  IMAD.MOV.U32 R13, RZ, RZ, R6 ;  /* 0x000000ffff0d7224 */ /* 0x000fe400078e0006 */
[----:B------:R-:W-:Y:S02]  /*210f0*/  IMAD.MOV.U32 R12, RZ, RZ, 0x1 ;  /* 0x00000001ff0c7424 */ /* 0x000fe400078e00ff */
[----:B------:R-:W-:-:S07]  /*21100*/  IMAD.MOV.U32 R3, RZ, RZ, R14 ;  /* 0x000000ffff037224 */ /* 0x000fce00078e000e */
[----:B------:R-:W-:Y:S05]  /*21110*/  WARPSYNC.COLLECTIVE R15, `(.L_x_12716) ;  /* 0x000000000f087348 */ /* 0x000fea0003c00000 */
[----:B------:R0:W1:Y:S02]  /*21120*/  SHFL.IDX P6, R14, R13, R12, R11 ;  /* 0x0000000c0d0e7389 */ /* 0x00006400000c000b */
[----:B01----:R-:W-:Y:S01]  /*21130*/  ENDCOLLECTIVE ;  /* 0x000000000000791b */ /* 0x003fe20003800000 */
.L_x_12716:
        /* <DEDUP_REMOVED lines=10> */
.L_x_12717:
        /* <DEDUP_REMOVED lines=8> */
.L_x_12579:
[----:B-1----:R1:W2:Y:S02]  /*21260*/  SYNCS.PHASECHK.TRANS64.TRYWAIT P0, [R16+URZ+0x2d820], R0 ;  /* 0x02d82000100075a7 */ /* 0x0022a4000800017f */
[----:B--2---:R-:W-:Y:S05]  /*21270*/  @!P0 NANOSLEEP.SYNCS 0x989680 ;  /* 0x009896800000895d */ /* 0x004fea0003900000 */
[----:B------:R-:W2:Y:S02]  /*21280*/  @!P0 SYNCS.PHASECHK.TRANS64 P0, [R16+URZ+0x2d820], R0 ;  /* 0x02d82000100085a7 */ /* 0x000ea4000800007f */
[----:B--2---:R-:W-:Y:S05]  /*21290*/  @!P0 BRA `(.L_x_12579) ;  /* 0xfffffffc00f08947 */ /* 0x004fea000383ffff */
[----:B------:R-:W-:Y:S05]  /*212a0*/  BRA `(.L_x_12719) ;  /* 0xffffffb000887947 */ /* 0x000fea000383ffff */
.L_x_12584:
[----:B0-----:R0:W1:Y:S02]  /*212b0*/  SYNCS.PHASECHK.TRANS64.TRYWAIT P0, [R5+URZ+0x2d840], R0 ;  /* 0x02d84000050075a7 */ /* 0x001064000800017f */
[----:B-1----:R-:W-:Y:S05]  /*212c0*/  @!P0 NANOSLEEP.SYNCS 0x989680 ;  /* 0x009896800000895d */ /* 0x002fea0003900000 */
[----:B------:R-:W1:Y:S02]  /*212d0*/  @!P0 SYNCS.PHASECHK.TRANS64 P0, [R5+URZ+0x2d840], R0 ;  /* 0x02d84000050085a7 */ /* 0x000e64000800007f */
[----:B-1----:R-:W-:Y:S05]  /*212e0*/  @!P0 BRA `(.L_x_12584) ;  /* 0xfffffffc00f08947 */ /* 0x002fea000383ffff */
[----:B------:R-:W-:Y:S05]  /*212f0*/  BRA `(.L_x_12720) ;  /* 0xffffffb4007c7947 */ /* 0x000fea000383ffff */
.L_x_12585:
        /* <DEDUP_REMOVED lines=8> */
.L_x_12722:
[----:B------:R-:W-:Y:S05]  /*21380*/  BSYNC B1 ;  /* 0x0000000000017941 */ /* 0x000fea0003800000 */
.L_x_12721:
        /* <DEDUP_REMOVED lines=13> */
.L_x_12723:
        /* <DEDUP_REMOVED lines=8> */
.L_x_12724:
        /* <DEDUP_REMOVED lines=14> */
.L_x_12725:
[----:B------:R-:W-:Y:S02]  /*215c0*/  IMAD.MOV.U32 R13, RZ, RZ, R7 ;  /* 0x000000ffff0d7224 */ /* 0x000fe400078e0007 */
[----:B------:R-:W-:Y:S02]  /*215d0*/  IMAD.MOV.U32 R12, RZ, RZ, 0x2 ;  /* 0x00000002ff0c7424 */ /* 0x000fe400078e00ff */
[----:B------:R-:W-:-:S07]  /*215e0*/  IMAD.MOV.U32 R2, RZ, RZ, R14 ;  /* 0x000000ffff027224 */ /* 0x000fce00078e000e */
[----:B------:R-:W-:Y:S05]  /*215f0*/  WARPSYNC.COLLECTIVE R15, `(.L_x_12726) ;  /* 0x000000000f087348 */ /* 0x000fea0003c00000 */
[----:B------:R0:W1:Y:S02]  /*21600*/  SHFL.IDX P6, R14, R13, R12, R11 ;  /* 0x0000000c0d0e7389 */ /* 0x00006400000c000b */
[----:B01----:R-:W-:Y:S01]  /*21610*/  ENDCOLLECTIVE ;  /* 0x000000000000791b */ /* 0x003fe20003800000 */
.L_x_12726:
        /* <DEDUP_REMOVED lines=13> */
.L_x_12727:
[----:B------:R-:W-:Y:S02]  /*216f0*/  IMAD.MOV.U32 R13, RZ, RZ, R7 ;  /* 0x000000ffff0d7224 */ /* 0x000fe400078e0007 */
[----:B------:R-:W-:Y:S02]  /*21700*/  IMAD.MOV.U32 R12, RZ, RZ, 0x3 ;  /* 0x00000003ff0c7424 */ /* 0x000fe400078e00ff */
[----:B------:R-:W-:-:S07]  /*21710*/  IMAD.MOV.U32 R2, RZ, RZ, R14 ;  /* 0x000000ffff027224 */ /* 0x000fce00078e000e */
[----:B------:R-:W-:Y:S05]  /*21720*/  WARPSYNC.COLLECTIVE R15, `(.L_x_12728) ;  /* 0x000000000f087348 */ /* 0x000fea0003c00000 */
[----:B------:R0:W1:Y:S02]  /*21730*/  SHFL.IDX P6, R14, R13, R12, R11 ;  /* 0x0000000c0d0e7389 */ /* 0x00006400000c000b */
[----:B01----:R-:W-:Y:S01]  /*21740*/  ENDCOLLECTIVE ;  /* 0x000000000000791b */ /* 0x003fe20003800000 */
.L_x_12728:
        /* <DEDUP_REMOVED lines=14> */
.L_x_12729:
[----:B------:R-:W-:Y:S01]  /*21830*/  IMAD.MOV.U32 R2, RZ, RZ, R14 ;  /* 0x000000ffff027224 */ /* 0x000fe200078e000e */
[----:B------:R-:W-:Y:S06]  /*21840*/  BRA `(.L_x_12730) ;  /* 0xffffffb000fc7947 */ /* 0x000fec000383ffff */
.L_x_12590:
[----:B-1----:R1:W2:Y:S02]  /*21850*/  SYNCS.PHASECHK.TRANS64.TRYWAIT P0, [R5+URZ+0x2d860], R2 ;  /* 0x02d86002050075a7 */ /* 0x0022a4000800017f */
[----:B--2---:R-:W-:Y:S05]  /*21860*/  @!P0 NANOSLEEP.SYNCS 0x989680 ;  /* 0x009896800000895d */ /* 0x004fea0003900000 */
[----:B------:R-:W2:Y:S02]  /*21870*/  @!P0 SYNCS.PHASECHK.TRANS64 P0, [R5+URZ+0x2d860], R2 ;  /* 0x02d86002050085a7 */ /* 0x000ea4000800007f */
[----:B--2---:R-:W-:Y:S05]  /*21880*/  @!P0 BRA `(.L_x_12590) ;  /* 0xfffffffc00f08947 */ /* 0x004fea000383ffff */
[----:B------:R-:W-:Y:S05]  /*21890*/  BRA `(.L_x_12731) ;  /* 0xffffffb400607947 */ /* 0x000fea000383ffff */
.L_x_12591:
        /* <DEDUP_REMOVED lines=8> */
.L_x_12733:
[----:B------:R-:W-:Y:S05]  /*21920*/  BSYNC B1 ;  /* 0x0000000000017941 */ /* 0x000fea0003800000 */
.L_x_12732:
        /* <DEDUP_REMOVED lines=9> */
.L_x_12734:
[----:B------:R-:W-:Y:S02]  /*219c0*/  IMAD.MOV.U32 R13, RZ, RZ, R22 ;  /* 0x000000ffff0d7224 */ /* 0x000fe400078e0016 */
[----:B------:R-:W-:Y:S02]  /*219d0*/  IMAD.MOV.U32 R12, RZ, RZ, 0x1 ;  /* 0x00000001ff0c7424 */ /* 0x000fe400078e00ff */
[----:B------:R-:W-:-:S07]  /*219e0*/  IMAD.MOV.U32 R2, RZ, RZ, R14 ;  /* 0x000000ffff027224 */ /* 0x000fce00078e000e */
[----:B------:R-:W-:Y:S05]  /*219f0*/  WARPSYNC.COLLECTIVE R15, `(.L_x_12735) ;  /* 0x000000000f087348 */ /* 0x000fea0003c00000 */
[----:B------:R0:W1:Y:S02]  /*21a00*/  SHFL.IDX P6, R14, R13, R12, R11 ;  /* 0x0000000c0d0e7389 */ /* 0x00006400000c000b */
[----:B01----:R-:W-:Y:S01]  /*21a10*/  ENDCOLLECTIVE ;  /* 0x000000000000791b */ /* 0x003fe20003800000 */
.L_x_12735:
        /* <DEDUP_REMOVED lines=16> */
.L_x_12736:
[----:B------:R-:W-:Y:S02]  /*21b20*/  IMAD.MOV.U32 R13, RZ, RZ, R22 ;  /* 0x000000ffff0d7224 */ /* 0x000fe400078e0016 */
[----:B------:R-:W-:Y:S02]  /*21b30*/  IMAD.MOV.U32 R12, RZ, RZ, 0x2 ;  /* 0x00000002ff0c7424 */ /* 0x000fe400078e00ff */
[----:B------:R-:W-:-:S07]  /*21b40*/  IMAD.MOV.U32 R2, RZ, RZ, R14 ;  /* 0x000000ffff027224 */ /* 0x000fce00078e000e */
[----:B------:R-:W-:Y:S05]  /*21b50*/  WARPSYNC.COLLECTIVE R15, `(.L_x_12737) ;  /* 0x000000000f087348 */ /* 0x000fea0003c00000 */
[----:B------:R0:W1:Y:S02]  /*21b60*/  SHFL.IDX P6, R14, R13, R12, R11 ;  /* 0x0000000c0d0e7389 */ /* 0x00006400000c000b */
[----:B01----:R-:W-:Y:S01]  /*21b70*/  ENDCOLLECTIVE ;  /* 0x000000000000791b */ /* 0x003fe20003800000 */
.L_x_12737:
        /* <DEDUP_REMOVED lines=16> */
.L_x_12738:
[----:B------:R-:W-:Y:S02]  /*21c80*/  IMAD.MOV.U32 R13, RZ, RZ, R22 ;  /* 0x000000ffff0d7224 */ /* 0x000fe400078e0016 */
[----:B------:R-:W-:Y:S02]  /*21c90*/  IMAD.MOV.U32 R12, RZ, RZ, 0x3 ;  /* 0x00000003ff0c7424 */ /* 0x000fe400078e00ff */
[----:B------:R-:W-:-:S07]  /*21ca0*/  IMAD.MOV.U32 R2, RZ, RZ, R14 ;  /* 0x000000ffff027224 */ /* 0x000fce00078e000e */
[----:B------:R-:W-:Y:S05]  /*21cb0*/  WARPSYNC.COLLECTIVE R15, `(.L_x_12739) ;  /* 0x000000000f087348 */ /* 0x000fea0003c00000 */
[----:B------:R0:W1:Y:S02]  /*21cc0*/  SHFL.IDX P6, R14, R13, R12, R11 ;  /* 0x0000000c0d0e7389 */ /* 0x00006400000c000b */
[----:B01----:R-:W-:Y:S01]  /*21cd0*/  ENDCOLLECTIVE ;  /* 0x000000000000791b */ /* 0x003fe20003800000 */
.L_x_12739:
        /* <DEDUP_REMOVED lines=13> */
.L_x_12740:
        /* <DEDUP_REMOVED lines=8> */
.L_x_12599:
[----:B-1----:R1:W2:Y:S02]  /*21e30*/  SYNCS.PHASECHK.TRANS64.TRYWAIT P0, [R0+URZ+0x2d860], R3 ;  /* 0x02d86003000075a7 */ /* 0x0022a4000800017f */
[----:B--2---:R-:W-:Y:S05]  /*21e40*/  @!P0 NANOSLEEP.SYNCS 0x989680 ;  /* 0x009896800000895d */ /* 0x004fea0003900000 */
[----:B------:R-:W2:Y:S02]  /*21e50*/  @!P0 SYNCS.PHASECHK.TRANS64 P0, [R0+URZ+0x2d860], R3 ;  /* 0x02d86003000085a7 */ /* 0x000ea4000800007f */
[----:B--2---:R-:W-:Y:S05]  /*21e60*/  @!P0 BRA `(.L_x_12599) ;  /* 0xfffffffc00f08947 */ /* 0x004fea000383ffff */
[----:B------:R-:W-:Y:S05]  /*21e70*/  BRA `(.L_x_12742) ;  /* 0xffffffb400e07947 */ /* 0x000fea000383ffff */
.L_x_12600:
        /* <DEDUP_REMOVED lines=8> */
.L_x_12744:
[----:B------:R-:W-:Y:S05]  /*21f00*/  BSYNC B0 ;  /* 0x0000000000007941 */ /* 0x000fea0003800000 */
.L_x_12743:
        /* <DEDUP_REMOVED lines=10> */
.L_x_12745:
        /* <DEDUP_REMOVED lines=17> */
.L_x_12746:
        /* <DEDUP_REMOVED lines=14> */
.L_x_12747:
[----:B------:R-:W-:Y:S02]  /*221a0*/  IMAD.MOV.U32 R13, RZ, RZ, R22 ;  /* 0x000000ffff0d7224 */ /* 0x000fe400078e0016 */
[----:B------:R-:W-:Y:S01]  /*221b0*/  IMAD.MOV.U32 R12, RZ, RZ, 0x2 ;  /* 0x00000002ff0c7424 */ /* 0x000fe200078e00ff */
[----:B------:R-:W-:-:S13]  /*221c0*/  IADD3 R2, P4, R14, R5, RZ ;  /* 0x000000050e027210 */ /* 0x000fda0007f9e0ff */
[----:B------:R-:W-:Y:S05]  /*221d0*/  WARPSYNC.COLLECTIVE R15, `(.L_x_12748) ;  /* 0x000000000f087348 */ /* 0x000fea0003c00000 */
[----:B------:R0:W1:Y:S02]  /*221e0*/  SHFL.IDX P6, R14, R13, R12, R11 ;  /* 0x0000000c0d0e7389 */ /* 0x00006400000c000b */
[----:B01----:R-:W-:Y:S01]  /*221f0*/  ENDCOLLECTIVE ;  /* 0x000000000000791b */ /* 0x003fe20003800000 */
.L_x_12748:
        /* <DEDUP_REMOVED lines=15> */
.L_x_12749:
[----:B------:R-:W-:Y:S02]  /*222f0*/  IMAD.MOV.U32 R13, RZ, RZ, R22 ;  /* 0x000000ffff0d7224 */ /* 0x000fe400078e0016 */
[----:B------:R-:W-:Y:S01]  /*22300*/  IMAD.MOV.U32 R12, RZ, RZ, 0x3 ;  /* 0x00000003ff0c7424 */ /* 0x000fe200078e00ff */
[----:B------:R-:W-:-:S13]  /*22310*/  IADD3 R2, P4, R14, R5, RZ ;  /* 0x000000050e027210 */ /* 0x000fda0007f9e0ff */
[----:B------:R-:W-:Y:S05]  /*22320*/  WARPSYNC.COLLECTIVE R15, `(.L_x_12750) ;  /* 0x000000000f087348 */ /* 0x000fea0003c00000 */
[----:B------:R0:W1:Y:S02]  /*22330*/  SHFL.IDX P6, R14, R13, R12, R11 ;  /* 0x0000000c0d0e7389 */ /* 0x00006400000c000b */
[----:B01----:R-:W-:Y:S01]  /*22340*/  ENDCOLLECTIVE ;  /* 0x000000000000791b */ /* 0x003fe20003800000 */
.L_x_12750:
        /* <DEDUP_REMOVED lines=14> */
.L_x_12751:
[----:B------:R-:W-:Y:S05]  /*22430*/  BRA `(.L_x_12752) ;  /* 0xffffffb400407947 */ /* 0x000fea000383ffff */
.L_x_12605:
        /* <DEDUP_REMOVED lines=8> */
.L_x_12754:
[----:B------:R-:W-:Y:S05]  /*224c0*/  BSYNC B0 ;  /* 0x0000000000007941 */ /* 0x000fea0003800000 */
.L_x_12753:
        /* <DEDUP_REMOVED lines=9> */
.L_x_12755:
        /* <DEDUP_REMOVED lines=23> */
.L_x_12756:
[----:B------:R-:W-:Y:S01]  /*226d0*/  IMAD.MOV.U32 R12, RZ, RZ, 0x2 ;  /* 0x00000002ff0c7424 */ /* 0x000fe200078e00ff */
[----:B------:R-:W-:-:S05]  /*226e0*/  SEL R4, R14, RZ, P1 ;  /* 0x000000ff0e047207 */ /* 0x000fca0000800000 */
[----:B------:R-:W-:-:S04]  /*226f0*/  IMAD.IADD R4, R13, 0x1, R4 ;  /* 0x000000010d047824 */ /* 0x000fc800078e0204 */
[----:B------:R-:W-:-:S07]  /*22700*/  IMAD.MOV.U32 R13, RZ, RZ, R4 ;  /* 0x000000ffff0d7224 */ /* 0x000fce00078e0004 */
[----:B------:R-:W-:Y:S05]  /*22710*/  WARPSYNC.COLLECTIVE R15, `(.L_x_12757) ;  /* 0x000000000f087348 */ /* 0x000fea0003c00000 */
[----:B------:R0:W1:Y:S02]  /*22720*/  SHFL.UP P6, R14, R13, R12, R11 ;  /* 0x0400000c0d0e7389 */ /* 0x00006400000c000b */
[----:B01----:R-:W-:Y:S01]  /*22730*/  ENDCOLLECTIVE ;  /* 0x000000000000791b */ /* 0x003fe20003800000 */
.L_x_12757:
[----:B------:R-:W-:Y:S01]  /*22740*/  IMAD.MOV.U32 R12, RZ, RZ, 0x4 ;  /* 0x00000004ff0c7424 */ /* 0x000fe200078e00ff */
[----:B------:R-:W-:-:S05]  /*22750*/  SEL R3, R14, RZ, P2 ;  /* 0x000000ff0e037207 */ /* 0x000fca0001000000 */
[----:B------:R-:W-:-:S04]  /*22760*/  IMAD.IADD R2, R4, 0x1, R3 ;  /* 0x0000000104027824 */ /* 0x000fc800078e0203 */
[----:B------:R-:W-:-:S07]  /*22770*/  IMAD.MOV.U32 R13, RZ, RZ, R2 ;  /* 0x000000ffff0d7224 */ /* 0x000fce00078e0002 */
[----:B------:R-:W-:Y:S05]  /*22780*/  WARPSYNC.COLLECTIVE R15, `(.L_x_12758) ;  /* 0x000000000f087348 */ /* 0x000fea0003c00000 */
[----:B------:R0:W1:Y:S02]  /*22790*/  SHFL.UP P6, R14, R13, R12, R11 ;  /* 0x0400000c0d0e7389 */ /* 0x00006400000c000b */
[----:B01----:R-:W-:Y:S01]  /*227a0*/  ENDCOLLECTIVE ;  /* 0x000000000000791b */ /* 0x003fe20003800000 */
.L_x_12758:
[----:B------:R-:W-:Y:S01]  /*227b0*/  IMAD.MOV.U32 R12, RZ, RZ, 0x8 ;  /* 0x00000008ff0c7424 */ /* 0x000fe200078e00ff */
[----:B------:R-:W-:-:S05]  /*227c0*/  SEL R3, R14, RZ, P3 ;  /* 0x000000ff0e037207 */ /* 0x000fca0001800000 */
[----:B------:R-:W-:-:S04]  /*227d0*/  IMAD.IADD R3, R2, 0x1, R3 ;  /* 0x0000000102037824 */ /* 0x000fc800078e0203 */
[----:B------:R-:W-:-:S07]  /*227e0*/  IMAD.MOV.U32 R13, RZ, RZ, R3 ;  /* 0x000000ffff0d7224 */ /* 0x000fce00078e0003 */
[----:B------:R-:W-:Y:S05]  /*227f0*/  WARPSYNC.COLLECTIVE R15, `(.L_x_12759) ;  /* 0x000000000f087348 */ /* 0x000fea0003c00000 */
[----:B------:R0:W1:Y:S02]  /*22800*/  SHFL.UP P6, R14, R13, R12, R11 ;  /* 0x0400000c0d0e7389 */ /* 0x00006400000c000b */
[----:B01----:R-:W-:Y:S01]  /*22810*/  ENDCOLLECTIVE ;  /* 0x000000000000791b */ /* 0x003fe20003800000 */
.L_x_12759:
[----:B------:R-:W-:Y:S01]  /*22820*/  IMAD.MOV.U32 R12, RZ, RZ, 0x10 ;  /* 0x00000010ff0c7424 */ /* 0x000fe200078e00ff */
[----:B------:R-:W-:-:S05]  /*22830*/  SEL R4, R14, RZ, P4 ;  /* 0x000000ff0e047207 */ /* 0x000fca0002000000 */
[----:B------:R-:W-:-:S04]  /*22840*/  IMAD.IADD R4, R3, 0x1, R4 ;  /* 0x0000000103047824 */ /* 0x000fc800078e0204 */
[----:B------:R-:W-:-:S07]  /*22850*/  IMAD.MOV.U32 R13, RZ, RZ, R4 ;  /* 0x000000ffff0d7224 */ /* 0x000fce00078e0004 */
[----:B------:R-:W-:Y:S05]  /*22860*/  WARPSYNC.COLLECTIVE R15, `(.L_x_12760) ;  /* 0x000000000f087348 */ /* 0x000fea0003c00000 */
[----:B------:R0:W1:Y:S02]  /*22870*/  SHFL.UP P6, R14, R13, R12, R11 ;  /* 0x0400000c0d0e7389 */ /* 0x00006400000c000b */
[----:B01----:R-:W-:Y:S01]  /*22880*/  ENDCOLLECTIVE ;  /* 0x000000000000791b */ /* 0x003fe20003800000 */
.L_x_12760:
        /* <DEDUP_REMOVED lines=8> */
.L_x_12761:
[----:B------:R-:W-:Y:S05]  /*22910*/  BRA `(.L_x_12762) ;  /* 0xffffffb400647947 */ /* 0x000fea000383ffff */
.L_x_12608:
[----:B------:R-:W-:Y:S01]  /*22920*/  BSSY B0, `(.L_x_12763) ;  /* 0x0000007000007945 */ /* 0x000fe20003800000 */
[----:B------:R-:W-:Y:S02]  /*22930*/  IMAD.MOV.U32 R12, RZ, RZ, 0x1 ;  /* 0x00000001ff0c7424 */ /* 0x000fe400078e00ff */
[----:B------:R-:W-:Y:S02]  /*22940*/  IMAD.MOV.U32 R11, RZ, RZ, RZ ;  /* 0x000000ffff0b7224 */ /* 0x000fe400078e00ff */
[----:B------:R-:W-:-:S07]  /*22950*/  IMAD.MOV.U32 R15, RZ, RZ, -0x1 ;  /* 0xffffffffff0f7424 */ /* 0x000fce00078e00ff */
[----:B-----5:R-:W-:Y:S05]  /*22960*/  WARPSYNC.COLLECTIVE R15, `(.L_x_12764) ;  /* 0x000000000f087348 */ /* 0x020fea0003c00000 */
[----:B------:R0:W1:Y:S02]  /*22970*/  SHFL.UP P6, R14, R13, R12, R11 ;  /* 0x0400000c0d0e7389 */ /* 0x00006400000c000b */
[----:B01---5:R-:W-:Y:S01]  /*22980*/  ENDCOLLECTIVE ;  /* 0x000000000000791b */ /* 0x023fe20003800000 */
.L_x_12764:
[----:B------:R-:W-:Y:S05]  /*22990*/  BSYNC B0 ;  /* 0x0000000000007941 */ /* 0x000fea0003800000 */
.L_x_12763:
        /* <DEDUP_REMOVED lines=8> */
.L_x_12765:
[----:B------:R-:W-:Y:S01]  /*22a20*/  IMAD.MOV.U32 R12, RZ, RZ, 0x4 ;  /* 0x00000004ff0c7424 */ /* 0x000fe200078e00ff */
[----:B------:R-:W-:-:S05]  /*22a30*/  SEL R14, R14, RZ, P2 ;  /* 0x000000ff0e0e7207 */ /* 0x000fca0001000000 */
[----:B------:R-:W-:-:S04]  /*22a40*/  IMAD.IADD R3, R13, 0x1, R14 ;  /* 0x000000010d037824 */ /* 0x000fc800078e020e */
[----:B------:R-:W-:-:S07]  /*22a50*/  IMAD.MOV.U32 R13, RZ, RZ, R3 ;  /* 0x000000ffff0d7224 */ /* 0x000fce00078e0003 */
[----:B------:R-:W-:Y:S05]  /*22a60*/  WARPSYNC.COLLECTIVE R15, `(.L_x_12766) ;  /* 0x000000000f087348 */ /* 0x000fea0003c00000 */
[----:B------:R0:W1:Y:S02]  /*22a70*/  SHFL.UP P6, R14, R13, R12, R11 ;  /* 0x0400000c0d0e7389 */ /* 0x00006400000c000b */
[----:B01----:R-:W-:Y:S01]  /*22a80*/  ENDCOLLECTIVE ;  /* 0x000000000000791b */ /* 0x003fe20003800000 */
.L_x_12766:
[----:B------:R-:W-:Y:S01]  /*22a90*/  IMAD.MOV.U32 R12, RZ, RZ, 0x8 ;  /* 0x00000008ff0c7424 */ /* 0x000fe200078e00ff */
[----:B------:R-:W-:-:S05]  /*22aa0*/  SEL R4, R14, RZ, P3 ;  /* 0x000000ff0e047207 */ /* 0x000fca0001800000 */
[----:B------:R-:W-:-:S04]  /*22ab0*/  IMAD.IADD R4, R3, 0x1, R4 ;  /* 0x0000000103047824 */ /* 0x000fc800078e0204 */
[----:B------:R-:W-:-:S07]  /*22ac0*/  IMAD.MOV.U32 R13, RZ, RZ, R4 ;  /* 0x000000ffff0d7224 */ /* 0x000fce00078e0004 */
[----:B------:R-:W-:Y:S05]  /*22ad0*/  WARPSYNC.COLLECTIVE R15, `(.L_x_12767) ;  /* 0x000000000f087348 */ /* 0x000fea0003c00000 */
[----:B------:R0:W1:Y:S02]  /*22ae0*/  SHFL.UP P6, R14, R13, R12, R11 ;  /* 0x0400000c0d0e7389 */ /* 0x00006400000c000b */
[----:B01----:R-:W-:Y:S01]  /*22af0*/  ENDCOLLECTIVE ;  /* 0x000000000000791b */ /* 0x003fe20003800000 */
.L_x_12767:
[----:B------:R-:W-:Y:S01]  /*22b00*/  IMAD.MOV.U32 R12, RZ, RZ, 0x10 ;  /* 0x00000010ff0c7424 */ /* 0x000fe200078e00ff */
[----:B------:R-:W-:-:S05]  /*22b10*/  SEL R7, R14, RZ, P4 ;  /* 0x000000ff0e077207 */ /* 0x000fca0002000000 */
[----:B------:R-:W-:-:S04]  /*22b20*/  IMAD.IADD R7, R4, 0x1, R7 ;  /* 0x0000000104077824 */ /* 0x000fc800078e0207 */
[----:B------:R-:W-:-:S07]  /*22b30*/  IMAD.MOV.U32 R13, RZ, RZ, R7 ;  /* 0x000000ffff0d7224 */ /* 0x000fce00078e0007 */
[----:B------:R-:W-:Y:S05]  /*22b40*/  WARPSYNC.COLLECTIVE R15, `(.L_x_12768) ;  /* 0x000000000f087348 */ /* 0x000fea0003c00000 */
[----:B------:R0:W1:Y:S02]  /*22b50*/  SHFL.UP P6, R14, R13, R12, R11 ;  /* 0x0400000c0d0e7389 */ /* 0x00006400000c000b */
[----:B01----:R-:W-:Y:S01]  /*22b60*/  ENDCOLLECTIVE ;  /* 0x000000000000791b */ /* 0x003fe20003800000 */
.L_x_12768:
        /* <DEDUP_REMOVED lines=8> */
.L_x_12769:
[----:B------:R-:W-:Y:S05]  /*22bf0*/  BRA `(.L_x_12770) ;  /* 0xffffffb400507947 */ /* 0x000fea000383ffff */
.L_x_12610:
[----:B------:R-:W-:Y:S01]  /*22c00*/  BSSY B0, `(.L_x_12771) ;  /* 0x0000006000007945 */ /* 0x000fe20003800000 */
[----:B------:R-:W-:Y:S01]  /*22c10*/  PLOP3.LUT P6, PT, P6, PT, PT, 0x8, 0x0 ;  /* 0x000000000000781c */ /* 0x000fe200037ce170 */
[----:B------:R-:W-:-:S12]  /*22c20*/  IMAD.MOV.U32 R15, RZ, RZ, -0x1 ;  /* 0xffffffffff0f7424 */ /* 0x000fd800078e00ff */
[----:B0----5:R-:W-:Y:S05]  /*22c30*/  WARPSYNC.COLLECTIVE R15, `(.L_x_12772) ;  /* 0x000000000f087348 */ /* 0x021fea0003c00000 */
[----:B------:R-:W-:Y:S01]  /*22c40*/  VOTE.ANY R14, PT, P6 ;  /* 0x00000000000e7806 */ /* 0x000fe200030e0100 */
[----:B0----5:R-:W-:Y:S06]  /*22c50*/  ENDCOLLECTIVE ;  /* 0x000000000000791b */ /* 0x021fec0003800000 */
.L_x_12772:
[----:B------:R-:W-:Y:S05]  /*22c60*/  BSYNC B0 ;  /* 0x0000000000007941 */ /* 0x000fea0003800000 */
.L_x_12771:
        /* <DEDUP_REMOVED lines=10> */
.L_x_12773:
[----:B------:R-:W-:Y:S02]  /*22d10*/  IMAD.MOV.U32 R13, RZ, RZ, R5 ;  /* 0x000000ffff0d7224 */ /* 0x000fe400078e0005 */
[----:B------:R-:W-:-:S07]  /*22d20*/  IMAD.MOV.U32 R25, RZ, RZ, R14 ;  /* 0x000000ffff197224 */ /* 0x000fce00078e000e */
[----:B------:R-:W-:Y:S05]  /*22d30*/  WARPSYNC.COLLECTIVE R15, `(.L_x_12774) ;  /* 0x000000000f087348 */ /* 0x000fea0003c00000 */
[----:B------:R0:W1:Y:S02]  /*22d40*/  SHFL.IDX P6, R14, R13, R12, R11 ;  /* 0x0000000c0d0e7389 */ /* 0x00006400000c000b */
[----:B01----:R-:W-:Y:S01]  /*22d50*/  ENDCOLLECTIVE ;  /* 0x000000000000791b */ /* 0x003fe20003800000 */
.L_x_12774:
[----:B------:R-:W-:Y:S01]  /*22d60*/  IMAD.MOV.U32 R5, RZ, RZ, R14 ;  /* 0x000000ffff057224 */ /* 0x000fe200078e000e */
[----:B------:R-:W-:Y:S06]  /*22d70*/  BRA `(.L_x_12775) ;  /* 0xffffffb400307947 */ /* 0x000fec000383ffff */
.L_x_12612:
[----:B------:R-:W-:Y:S01]  /*22d80*/  BSSY B0, `(.L_x_12776) ;  /* 0x0000007000007945 */ /* 0x000fe20003800000 */
[----:B------:R-:W-:Y:S02]  /*22d90*/  IMAD.MOV.U32 R13, RZ, RZ, R2 ;  /* 0x000000ffff0d7224 */ /* 0x000fe400078e0002 */
[----:B------:R-:W-:Y:S02]  /*22da0*/  IMAD.MOV.U32 R11, RZ, RZ, 0x1f ;  /* 0x0000001fff0b7424 */ /* 0x000fe400078e00ff */
[----:B------:R-:W-:-:S07]  /*22db0*/  IMAD.MOV.U32 R15, RZ, RZ, -0x1 ;  /* 0xffffffffff0f7424 */ /* 0x000fce00078e00ff */
[----:B0123-5:R-:W-:Y:S05]  /*22dc0*/  WARPSYNC.COLLECTIVE R15, `(.L_x_12777) ;  /* 0x000000000f087348 */ /* 0x02ffea0003c00000 */
[----:B------:R4:W0:Y:S02]  /*22dd0*/  SHFL.IDX P6, R14, R13, R12, R11 ;  /* 0x0000000c0d0e7389 */ /* 0x00082400000c000b */
[----:B012345:R-:W-:Y:S01]  /*22de0*/  ENDCOLLECTIVE ;  /* 0x000000000000791b */ /* 0x03ffe20003800000 */
.L_x_12777:
[----:B------:R-:W-:Y:S05]  /*22df0*/  BSYNC B0 ;  /* 0x0000000000007941 */ /* 0x000fea0003800000 */
.L_x_12776:
[----:B------:R-:W-:Y:S01]  /*22e00*/  IMAD.MOV.U32 R24, RZ, RZ, R14 ;  /* 0x000000ffff187224 */ /* 0x000fe200078e000e */
[----:B------:R-:W-:Y:S06]  /*22e10*/  BRA `(.L_x_12611) ;  /* 0xffffffb400207947 */ /* 0x000fec000383ffff */
.L_x_12618:
[----:B0-----:R0:W2:Y:S02]  /*22e20*/  SYNCS.PHASECHK.TRANS64.TRYWAIT P0, [R5+URZ+0x2d820], R0 ;  /* 0x02d82000050075a7 */ /* 0x0010a4000800017f */
[----:B--2---:R-:W-:Y:S05]  /*22e30*/  @!P0 NANOSLEEP.SYNCS 0x989680 ;  /* 0x009896800000895d */ /* 0x004fea0003900000 */
[----:B------:R-:W2:Y:S02]  /*22e40*/  @!P0 SYNCS.PHASECHK.TRANS64 P0, [R5+URZ+0x2d820], R0 ;  /* 0x02d82000050085a7 */ /* 0x000ea4000800007f */
[----:B--2---:R-:W-:Y:S05]  /*22e50*/  @!P0 BRA `(.L_x_12618) ;  /* 0xfffffffc00f08947 */ /* 0x004fea000383ffff */
[----:B------:R-:W-:Y:S05]  /*22e60*/  BRA `(.L_x_12778) ;  /* 0xffffffbc007c7947 */ /* 0x000fea000383ffff */
.L_x_12619:
        /* <DEDUP_REMOVED lines=8> */
[----:B01-345:R-:W-:Y:S05]  /*22ef0*/  WARPSYNC.COLLECTIVE R15, `(.L_x_12780) ;  /* 0x000000000f087348 */ /* 0x03bfea0003c00000 */
[----:B------:R2:W0:Y:S02]  /*22f00*/  SHFL.IDX P6, R14, R13, R12, R11 ;  /* 0x0000000c0d0e7389 */ /* 0x00042400000c000b */
[----:B012345:R-:W-:Y:S01]  /*22f10*/  ENDCOLLECTIVE ;  /* 0x000000000000791b */ /* 0x03ffe20003800000 */
.L_x_12780:
[----:B------:R-:W-:Y:S05]  /*22f20*/  BSYNC B0 ;  /* 0x0000000000007941 */ /* 0x000fea0003800000 */
.L_x_12779:
[----:B------:R-:W-:Y:S05]  /*22f30*/  BRA `(.L_x_12781) ;  /* 0xffffffbc00647947 */ /* 0x000fea000383ffff */
.L_x_12620:
[----:B------:R-:W-:Y:S01]  /*22f40*/  BSSY B0, `(.L_x_12782) ;  /* 0x0000006000007945 */ /* 0x000fe20003800000 */
[----:B------:R-:W-:-:S07]  /*22f50*/  IMAD.MOV.U32 R15, RZ, RZ, -0x1 ;  /* 0xffffffffff0f7424 */ /* 0x000fce00078e00ff */
[----:B01-345:R-:W-:Y:S05]  /*22f60*/  WARPSYNC.COLLECTIVE R15, `(.L_x_12783) ;  /* 0x000000000f0c7348 */ /* 0x03bfea0003c00000 */
[----:B------:R-:W-:Y:S02]  /*22f70*/  ELECT P6, UR62, PT ;  /* 0x00000000003e782f */ /* 0x000fe400038c0000 */
[----:B------:R-:W-:Y:S01]  /*22f80*/  MOV R14, UR62 ;  /* 0x0000003e000e7c02 */ /* 0x000fe20008000f00 */
[----:B01-345:R-:W-:Y:S10]  /*22f90*/  ENDCOLLECTIVE ;  /* 0x000000000000791b */ /* 0x03bff40003800000 */
.L_x_12783:
[----:B------:R-:W-:Y:S05]  /*22fa0*/  BSYNC B0 ;  /* 0x0000000000007941 */ /* 0x000fea0003800000 */
.L_x_12782:
[----:B------:R-:W-:Y:S05]  /*22fb0*/  BRA `(.L_x_12784) ;  /* 0xffffffbc00587947 */ /* 0x000fea000383ffff */
.L_x_12622:
[----:B0-----:R0:W2:Y:S02]  /*22fc0*/  SYNCS.PHASECHK.TRANS64.TRYWAIT P1, [R3+URZ+0x2d840], R2 ;  /* 0x02d84002030075a7 */ /* 0x0010a4000802017f */
[----:B--2---:R-:W-:Y:S05]  /*22fd0*/  @!P1 NANOSLEEP.SYNCS 0x989680 ;  /* 0x009896800000995d */ /* 0x004fea0003900000 */
[----:B------:R-:W2:Y:S02]  /*22fe0*/  @!P1 SYNCS.PHASECHK.TRANS64 P1, [R3+URZ+0x2d840], R2 ;  /* 0x02d84002030095a7 */ /* 0x000ea4000802007f */
[----:B--2---:R-:W-:Y:S05]  /*22ff0*/  @!P1 BRA `(.L_x_12622) ;  /* 0xfffffffc00f09947 */ /* 0x004fea000383ffff */
[----:B------:R-:W-:Y:S05]  /*23000*/  BRA `(.L_x_12785) ;  /* 0xffffffbc007c7947 */ /* 0x000fea000383ffff */
.L_x_12624:
[----:B--2---:R2:W0:Y:S02]  /*23010*/  SYNCS.PHASECHK.TRANS64.TRYWAIT P1, [R5+URZ+0x2d840], R0 ;  /* 0x02d84000050075a7 */ /* 0x004424000802017f */
[----:B0-----:R-:W-:Y:S05]  /*23020*/  @!P1 NANOSLEEP.SYNCS 0x989680 ;  /* 0x009896800000995d */ /* 0x001fea0003900000 */
[----:B------:R-:W0:Y:S02]  /*23030*/  @!P1 SYNCS.PHASECHK.TRANS64 P1, [R5+URZ+0x2d840], R0 ;  /* 0x02d84000050095a7 */ /* 0x000e24000802007f */
[----:B0-----:R-:W-:Y:S05]  /*23040*/  @!P1 BRA `(.L_x_12624) ;  /* 0xfffffffc00f09947 */ /* 0x001fea000383ffff */
[----:B------:R-:W-:Y:S05]  /*23050*/  BRA `(.L_x_12786) ;  /* 0xffffffbc008c7947 */ /* 0x000fea000383ffff */
.L_x_12626:
[----:B------:R0:W0:Y:S02]  /*23060*/  SYNCS.PHASECHK.TRANS64.TRYWAIT P1, [R3+URZ+0x2d860], R2 ;  /* 0x02d86002030075a7 */ /* 0x000024000802017f */
[----:B0-----:R-:W-:Y:S05]  /*23070*/  @!P1 NANOSLEEP.SYNCS 0x989680 ;  /* 0x009896800000995d */ /* 0x001fea0003900000 */
[----:B------:R-:W0:Y:S02]  /*23080*/  @!P1 SYNCS.PHASECHK.TRANS64 P1, [R3+URZ+0x2d860], R2 ;  /* 0x02d86002030095a7 */ /* 0x000e24000802007f */
[----:B0-----:R-:W-:Y:S05]  /*23090*/  @!P1 BRA `(.L_x_12626) ;  /* 0xfffffffc00f09947 */ /* 0x001fea000383ffff */
[----:B------:R-:W-:Y:S05]  /*230a0*/  BRA `(.L_x_12787) ;  /* 0xffffffbc00887947 */ /* 0x000fea000383ffff */
.L_x_12788:
        /* <DEDUP_REMOVED lines=13> */
.L_x_15991:


//--------------------- .text._ZN7cutlass13device_kernelIN5flash11enable_sm90INS1_16FlashAttnFwdSm90INS1_25CollectiveMainloopFwdSm90ILi2EN4cute5tupleIJNS5_1CILi1EEES8_S8_EEENS6_IJNS7_ILi192EEENS7_ILi128EEENS7_ILi64EEEEEELi64ENS_10bfloat16_tEfNS_4arch4Sm90ELb0ELb0ELb0ELb0ELb1ELb0ELb0ELb1ELb1ELb1ELb1ELb0EEENS1_21CollectiveEpilogueFwdINS6_IJSA_SC_SB_EEES9_SE_SG_Li384ELb0ELb1ELb1ELb0EEENS1_19SingleTileSchedulerILb0ELb1ELb1ELi192EEEEEEEEEvNT_6ParamsE --------------------------
	.section	.text._ZN7cutlass13device_kernelIN5flash11enable_sm90INS1_16FlashAttnFwdSm90INS1_25CollectiveMainloopFwdSm90ILi2EN4cute5tupleIJNS5_1CILi1EEES8_S8_EEENS6_IJNS7_ILi192EEENS7_ILi128EEENS7_ILi64EEEEEELi64ENS_10bfloat16_tEfNS_4arch4Sm90ELb0ELb0ELb0ELb0ELb1ELb0ELb0ELb1ELb1ELb1ELb1ELb0EEENS1_21CollectiveEpilogueFwdINS6_IJSA_SC_SB_EEES9_SE_SG_Li384ELb0ELb1ELb1ELb0EEENS1_19SingleTileSchedulerILb0ELb1ELb1ELi192EEEEEEEEEvNT_6ParamsE,"ax",@progbits
	.align	128
.text._ZN7cutlass13device_kernelIN5flash11enable_sm90INS1_16FlashAttnFwdSm90INS1_25CollectiveMainloopFwdSm90ILi2EN4cute5tupleIJNS5_1CILi1EEES8_S8_EEENS6_IJNS7_ILi192EEENS7_ILi128EEENS7_ILi64EEEEEELi64ENS_10bfloat16_tEfNS_4arch4Sm90ELb0ELb0ELb0ELb0ELb1ELb0ELb0ELb1ELb1ELb1ELb1ELb0EEENS1_21CollectiveEpilogueFwdINS6_IJSA_SC_SB_EEES9_SE_SG_Li384ELb0ELb1ELb1ELb0EEENS1_19SingleTileSchedulerILb0ELb1ELb1ELi192EEEEEEEEEvNT_6ParamsE:
        .type           _ZN7cutlass13device_kernelIN5flash11enable_sm90INS1_16FlashAttnFwdSm90INS1_25CollectiveMainloopFwdSm90ILi2EN4cute5tupleIJNS5_1CILi1EEES8_S8_EEENS6_IJNS7_ILi192EEENS7_ILi128EEENS7_ILi64EEEEEELi64ENS_10bfloat16_tEfNS_4arch4Sm90ELb0ELb0ELb0ELb0ELb1ELb0ELb0ELb1ELb1ELb1ELb1ELb0EEENS1_21CollectiveEpilogueFwdINS6_IJSA_SC_SB_EEES9_SE_SG_Li384ELb0ELb1ELb1ELb0EEENS1_19SingleTileSchedulerILb0ELb1ELb1ELi192EEEEEEEEEvNT_6ParamsE,@function
        .size           _ZN7cutlass13device_kernelIN5flash11enable_sm90INS1_16FlashAttnFwdSm90INS1_25CollectiveMainloopFwdSm90ILi2EN4cute5tupleIJNS5_1CILi1EEES8_S8_EEENS6_IJNS7_ILi192EEENS7_ILi128EEENS7_ILi64EEEEEELi64ENS_10bfloat16_tEfNS_4arch4Sm90ELb0ELb0ELb0ELb0ELb1ELb0ELb0ELb1ELb1ELb1ELb1ELb0EEENS1_21CollectiveEpilogueFwdINS6_IJSA_SC_SB_EEES9_SE_SG_Li384ELb0ELb1ELb1ELb0EEENS1_19SingleTileSchedulerILb0ELb1ELb1ELi192EEEEEEEEEvNT_6ParamsE,(.L_x_15992 - _ZN7cutlass13device_kernelIN5flash11enable_sm90INS1_16FlashAttnFwdSm90INS1_25CollectiveMainloopFwdSm90ILi2EN4cute5tupleIJNS5_1CILi1EEES8_S8_EEENS6_IJNS7_ILi192EEENS7_ILi128EEENS7_ILi64EEEEEELi64ENS_10bfloat16_tEfNS_4arch4Sm90ELb0ELb0ELb0ELb0ELb1ELb0ELb0ELb1ELb1ELb1ELb1ELb0EEENS1_21CollectiveEpilogueFwdINS6_IJSA_SC_SB_EEES9_SE_SG_Li384ELb0ELb1ELb1ELb0EEENS1_19SingleTileSchedulerILb0ELb1ELb1ELi192EEEEEEEEEvNT_6ParamsE)
        .other          _ZN7cutlass13device_kernelIN5flash11enable_sm90INS1_16FlashAttnFwdSm90INS1_25CollectiveMainloopFwdSm90ILi2EN4cute5tupleIJNS5_1CILi1EEES8_S8_EEENS6_IJNS7_ILi192EEENS7_ILi128EEENS7_ILi64EEEEEELi64ENS_10bfloat16_tEfNS_4arch4Sm90ELb0ELb0ELb0ELb0ELb1ELb0ELb0ELb1ELb1ELb1ELb1ELb0EEENS1_21CollectiveEpilogueFwdINS6_IJSA_SC_SB_EEES9_SE_SG_Li384ELb0ELb1ELb1ELb0EEENS1_19SingleTileSchedulerILb0ELb1ELb1ELi192EEEEEEEEEvNT_6ParamsE,@"STO_CUDA_ENTRY STV_DEFAULT"
_ZN7cutlass13device_kernelIN5flash11enable_sm90INS1_16FlashAttnFwdSm90INS1_25CollectiveMainloopFwdSm90ILi2EN4cute5tupleIJNS5_1CILi1EEES8_S8_EEENS6_IJNS7_ILi192EEENS7_ILi128EEENS7_ILi64EEEEEELi64ENS_10bfloat16_tEfNS_4arch4Sm90ELb0ELb0ELb0ELb0ELb1ELb0ELb0ELb1ELb1ELb1ELb1ELb0EEENS1_21CollectiveEpilogueFwdINS6_IJSA_SC_SB_EEES9_SE_SG_Li384ELb0ELb1ELb1ELb0EEENS1_19SingleTileSchedulerILb0ELb1ELb1ELi192EEEEEEEEEvNT_6ParamsE:
        /* <DEDUP_REMOVED lines=45> */
.L_x_12789:
        /* <DEDUP_REMOVED lines=22> */
.L_x_12790:
        /* <DEDUP_REMOVED lines=18> */
.L_x_12791:
        /* <DEDUP_REMOVED lines=22> */
.L_x_12792:
        /* <DEDUP_REMOVED lines=23> */
.L_x_12793:
        /* <DEDUP_REMOVED lines=9> */
.L_x_12796:
        /* <DEDUP_REMOVED lines=73> */
.L_x_12798:
[----:B------:R-:W-:Y:S01]  /*0d40*/  UIMAD UR37, UR37, UR4, URZ ;  /* 0x00000004252572a4 */ /* 0x000fe2000f8e023f */
[----:B------:R-:W-:Y:S01]  /*0d50*/  IMAD.U32 R0, RZ, RZ, UR6 ;  /* 0x00000006ff007e24 */ /* 0x000fe2000f8e00ff */
[----:B------:R-:W-:Y:S01]  /*0d60*/  PLOP3.LUT P0, PT, PT, PT, PT, 0x80, 0x0 ;  /* 0x000000000000781c */ /* 0x000fe20003f0f070 */
[----:B------:R-:W-:Y:S01]  /*0d70*/  IMAD.U32 R3, RZ, RZ, UR4 ;  /* 0x00000004ff037e24 */ /* 0x000fe2000f8e00ff */
[----:B------:R-:W-:Y:S01]  /*0d80*/  CS2R R118, SRZ ;  /* 0x0000000000767805 */ /* 0x000fe2000001ff00 */
[----:B------:R-:W-:Y:S01]  /*0d90*/  VIADD R23, R22, 0xffffff80 ;  /* 0xffffff8016177836 */ /* 0x000fe20000000000 */
[----:B------:R-:W-:Y:S01]  /*0da0*/  CS2R R28, SRZ ;  /* 0x00000000001c7805 */ /* 0x000fe2000001ff00 */
[----:B------:R-:W-:Y:S01]  /*0db0*/  IMAD.MOV.U32 R17, RZ, RZ, RZ ;  /* 0x000000ffff117224 */ /* 0x000fe200078e00ff */
        /* <DEDUP_REMOVED lines=17> */
[----:B------:R-:W-:-:S06]  /*0ed0*/  UISETP.GT.AND UP0, UPT, UR43, UR37, UPT ;  /* 0x000000252b00728c */ /* 0x000fcc000bf04270 */
[----:B------:R-:W-:-:S13]  /*0ee0*/  PLOP3.LUT P1, PT, PT, PT, UP0, 0x80, 0x0 ;  /* 0x000000000000781c */ /* 0x000fda0003f2f008 */
[----:B------:R-:W-:Y:S05]  /*0ef0*/  @!P1 BRA `(.L_x_12799) ;  /* 0x00000048002c9947 */ /* 0x000fea0003800000 */
[----:B------:R-:W-:Y:S01]  /*0f00*/  SHF.R.S32.HI R0, RZ, 0x1f, R23 ;  /* 0x0000001fff007819 */ /* 0x000fe20000011417 */
[----:B------:R-:W0:Y:S01]  /*0f10*/  S2UR UR6, SR_CgaCtaId ;  /* 0x00000000000679c3 */ /* 0x000e220000008800 */
[----:B------:R-:W-:Y:S02]  /*0f20*/  UMOV UR40, 0x400 ;  /* 0x0000040000287882 */ /* 0x000fe40000000000 */
[----:B------:R-:W-:-:S04]  /*0f30*/  LEA.HI R17, R0, R23, RZ, 0x7 ;  /* 0x0000001700117211 */ /* 0x000fc800078f38ff */
[----:B------:R-:W-:-:S06]  /*0f40*/  SHF.R.S32.HI R0, RZ, 0x7, R17 ;  /* 0x00000007ff007819 */ /* 0x000fcc0000011411 */
[----:B------:R-:W1:Y:S01]  /*0f50*/  SHFL.IDX PT, R0, R0, RZ, 0x1f ;  /* 0x00001fff00007589 */ /* 0x000e6200000e0000 */
[----:B0-----:R-:W-:Y:S01]  /*0f60*/  ULEA UR40, UR6, UR40, 0x18 ;  /* 0x0000002806287291 */ /* 0x001fe2000f8ec03f */
[----:B-1----:R-:W-:-:S13]  /*0f70*/  R2UR UR44, R0 ;  /* 0x00000000002c72ca */ /* 0x002fda00000e0000 */
[----:B------:R-:W-:Y:S02]  /*0f80*/  UIMAD.WIDE UR4, UR44, 0x55555556, URZ ;  /* 0x555555562c0478a5 */ /* 0x000fe4000f8e023f */
[----:B------:R-:W-:Y:S02]  /*0f90*/  UIADD3 UR4, UR40, 0x8400, URZ ;  /* 0x0000840028047890 */ /* 0x000fe4000fffe03f */
[----:B------:R-:W-:Y:S02]  /*0fa0*/  ULEA.HI UR5, UR5, UR5, URZ, 0x1 ;  /* 0x0000000505057291 */ /* 0x000fe4000f8f083f */
[----:B------:R-:W-:Y:S02]  /*0fb0*/  ULOP3.LUT UP0, URZ, UR4, 0x3ff, URZ, 0xc0, !UPT ;  /* 0x000003ff043f7892 */ /* 0x000fe4000f80c03f */
[----:B------:R-:W-:-:S04]  /*0fc0*/  UIMAD UR5, UR5, -0x3, UR44 ;  /* 0xfffffffd050578a4 */ /* 0x000fc8000f8e022c */
[----:B------:R-:W-:Y:S01]  /*0fd0*/  PLOP3.LUT P0, PT, PT, PT, UP0, 0x80, 0x0 ;  /* 0x000000000000781c */ /* 0x000fe20003f0f008 */
[----:B------:R-:W-:-:S04]  /*0fe0*/  ULEA UR5, UR5, UR4, 0xd ;  /* 0x0000000405057291 */ /* 0x000fc8000f8e683f */
[----:B------:R-:W-:-:S04]  /*0ff0*/  USHF.R.U32.HI UR5, URZ, 0x4, UR5 ;  /* 0x000000043f057899 */ /* 0x000fc80008011605 */
[----:B------:R-:W-:-:S04]  /*1000*/  ULOP3.LUT UR45, UR5, 0x3fff, URZ, 0xc0, !UPT ;  /* 0x00003fff052d7892 */ /* 0x000fc8000f8ec03f */
[----:B------:R-:W-:Y:S08]  /*1010*/  @!P0 BRA `(.L_x_12800) ;  /* 0x0000000000408947 */ /* 0x000ff00003800000 */
[----:B------:R-:W-:Y:S01]  /*1020*/  MOV R0, 0x0 ;  /* 0x0000000000007802 */ /* 0x000fe20000000f00 */
[----:B------:R-:W-:Y:S01]  /*1030*/  ULDC.64 UR4, c[0x4][0x138] ;  /* 0x01004e0000047ab9 */ /* 0x000fe20000000a00 */
[----:B------:R-:W-:Y:S01]  /*1040*/  ULDC.64 UR6, c[0x4][0x28] ;  /* 0x01000a0000067ab9 */ /* 0x000fe20000000a00 */
[----:B------:R-:W-:Y:S01]  /*1050*/  MOV R4, UR4 ;  /* 0x0000000400047c02 */ /* 0x000fe20008000f00 */
[----:B------:R0:W1:Y:S01]  /*1060*/  LDC.64 R2, c[0x4][R0] ;  /* 0x0100000000027b82 */ /* 0x0000620000000a00 */
[----:B------:R-:W-:Y:S01]  /*1070*/  IMAD.U32 R5, RZ, RZ, UR5 ;  /* 0x00000005ff057e24 */ /* 0x000fe2000f8e00ff */
        /* <DEDUP_REMOVED lines=10> */
.L_x_12800:
[----:B------:R-:W-:-:S04]  /*1120*/  SHF.L.U32 R2, RZ, 0x1f, RZ ;  /* 0x0000001fff027819 */ /* 0x000fc800000006ff */
[----:B------:R-:W0:Y:S02]  /*1130*/  SYNCS.PHASECHK.TRANS64.TRYWAIT P0, [UR40+0x16800], R2 ;  /* 0x01680002ff0075a7 */ /* 0x000e240008000168 */
[----:B0-----:R-:W-:Y:S05]  /*1140*/  @!P0 BRA `(.L_x_12801) ;  /* 0x0000009400408947 */ /* 0x001fea0003800000 */
.L_x_12872:
[----:B------:R-:W-:-:S06]  /*1150*/  ULOP3.LUT UR4, UR41, 0x1, URZ, 0xfc, !UPT ;  /* 0x0000000129047892 */ /* 0x000fcc000f8efc3f */
[----:B------:R-:W-:-:S05]  /*1160*/  IMAD.U32 R0, RZ, RZ, UR4 ;  /* 0x00000004ff007e24 */ /* 0x000fca000f8e00ff */
[----:B------:R-:W-:-:S13]  /*1170*/  ISETP.NE.AND P0, PT, R0, 0x3, PT ;  /* 0x000000030000780c */ /* 0x000fda0003f05270 */
[----:B------:R-:W-:Y:S05]  /*1180*/  @!P0 BRA `(.L_x_12802) ;  /* 0x0000000000048947 */ /* 0x000fea0003800000 */
[----:B------:R-:W-:Y:S01]  /*1190*/  BPT.TRAP 0x1 ;  /* 0x000000040000795c */ /* 0x000fe20000300000 */
.L_x_12802:
[----:B------:R1:W2:Y:S01]  /*11a0*/  SYNCS.PHASECHK.TRANS64.TRYWAIT P1, [UR40+0x16830], R2 ;  /* 0x01683002ff0075a7 */ /* 0x0002a20008020168 */
[----:B------:R-:W-:Y:S05]  /*11b0*/  @!P0 BRA `(.L_x_12803) ;  /* 0x0000000000048947 */ /* 0x000fea0003800000 */
[----:B------:R-:W-:Y:S01]  /*11c0*/  BPT.TRAP 0x1 ;  /* 0x000000040000795c */ /* 0x000fe20000300000 */
.L_x_12803:
[----:B------:R-:W-:Y:S02]  /*11d0*/  IMAD.U32 R4, RZ, RZ, UR45 ;  /* 0x0000002dff047e24 */ /* 0x000fe4000f8e00ff */
[----:B------:R-:W-:Y:S01]  /*11e0*/  IMAD.MOV.U32 R0, RZ, RZ, RZ ;  /* 0x000000ffff007224 */ /* 0x000fe200078e00ff */
[----:B--2---:R-:W-:Y:S06]  /*11f0*/  @P1 BRA `(.L_x_12804) ;  /* 0x0000000000081947 */ /* 0x004fec0003800000 */
[----:B------:R-:W2:Y:S02]  /*1200*/  SYNCS.PHASECHK.TRANS64.TRYWAIT P1, [UR40+0x16830], R2 ;  /* 0x01683002ff0075a7 */ /* 0x000ea40008020168 */
[----:B--2---:R-:W-:Y:S05]  /*1210*/  @!P1 BRA `(.L_x_12805) ;  /* 0x0000009400249947 */ /* 0x004fea0003800000 */
.L_x_12804:
[----:B------:R-:W-:Y:S05]  /*1220*/  WARPSYNC.ALL ;  /* 0x0000000000007948 */ /* 0x000fea0003800000 */
[----:B------:R-:W-:Y:S01]  /*1230*/  MOV R119, RZ ;  /* 0x000000ff00777202 */ /* 0x000fe20000000f00 */
[----:B0-----:R-:W-:Y:S01]  /*1240*/  IMAD.MOV.U32 R3, RZ, RZ, 0x40000040 ;  /* 0x40000040ff037424 */ /* 0x001fe200078e00ff */
[----:B-1----:R-:W-:Y:S01]  /*1250*/  LOP3.LUT R2, R4, 0x10000, RZ, 0xfc, !PT ;  /* 0x0001000004027812 */ /* 0x002fe200078efcff */
        /* <DEDUP_REMOVED lines=13> */
[----:B------:R-:W-:-:S03]  /*1330*/  UMOV UR19, 0x40000040 ;  /* 0x4000004000137882 */ /* 0x000fc60000000000 */
        /* <DEDUP_REMOVED lines=22> */
.L_x_12806:
[----:B------:R-:W-:Y:S01]  /*14a0*/  LOP3.LUT R4, R17, 0xffffff80, RZ, 0xc0, !PT ;  /* 0xffffff8011047812 */ /* 0x000fe200078ec0ff */
[----:B------:R-:W-:Y:S01]  /*14b0*/  IMAD.MOV.U32 R6, RZ, RZ, -0x2 ;  /* 0xfffffffeff067424 */ /* 0x000fe200078e00ff */
[----:B------:R-:W-:Y:S01]  /*14c0*/  P2R R8, PR, RZ, 0x1 ;  /* 0x00000001ff087803 */ /* 0x000fe20000000000 */
[----:B------:R-:W-:Y:S01]  /*14d0*/  ULDC UR4, c[0x0][0x988] ;  /* 0x0002620000047ab9 */ /* 0x000fe20000000800 */
[----:B------:R-:W-:Y:S01]  /*14e0*/  UIADD3 UR21, UR43, -0x2, URZ ;  /* 0xfffffffe2b157890 */ /* 0x000fe2000fffe03f */
[----:B------:R-:W-:Y:S01]  /*14f0*/  IMAD.IADD R4, R23, 0x1, -R4 ;  /* 0x0000000117047824 */ /* 0x000fe200078e0a04 */
[-C--:B------:R-:W-:Y:S01]  /*1500*/  MOV R110, R119.reuse ;  /* 0x00000077006e7202 */ /* 0x080fe20000000f00 */
[--C-:B------:R-:W-:Y:S01]  /*1510*/  IMAD.MOV.U32 R118, RZ, RZ, R119.reuse ;  /* 0x000000ffff767224 */ /* 0x100fe200078e0077 */
[----:B------:R-:W-:Y:S01]  /*1520*/  UISETP.GE.AND UP0, UPT, UR21, UR37, UPT ;  /* 0x000000251500728c */ /* 0x000fe2000bf06270 */
[--C-:B------:R-:W-:Y:S01]  /*1530*/  IMAD.MOV.U32 R116, RZ, RZ, R119.reuse ;  /* 0x000000ffff747224 */ /* 0x100fe200078e0077 */
[----:B------:R-:W-:Y:S01]  /*1540*/  SHF.R.S32.HI R5, RZ, 0x1f, R4 ;  /* 0x0000001fff057819 */ /* 0x000fe20000011404 */
[--C-:B------:R-:W-:Y:S01]  /*1550*/  IMAD.MOV.U32 R114, RZ, RZ, R119.reuse ;  /* 0x000000ffff727224 */ /* 0x100fe200078e0077 */
[-C--:B------:R-:W-:Y:S01]  /*1560*/  MOV R100, R119.reuse ;  /* 0x0000007700647202 */ /* 0x080fe20000000f00 */
[--C-:B------:R-:W-:Y:S01]  /*1570*/  IMAD.MOV.U32 R112, RZ, RZ, R119.reuse ;  /* 0x000000ffff707224 */ /* 0x100fe200078e0077 */
[----:B------:R-:W-:Y:S01]  /*1580*/  LEA.HI R5, R5, R4, RZ, 0x2 ;  /* 0x0000000405057211 */ /* 0x000fe200078f10ff */
[--C-:B------:R-:W-:Y:S01]  /*1590*/  IMAD.MOV.U32 R108, RZ, RZ, R119.reuse ;  /* 0x000000ffff6c7224 */ /* 0x100fe200078e0077 */
[----:B------:R-:W-:Y:S01]  /*15a0*/  MOV R90, R119 ;  /* 0x00000077005a7202 */ /* 0x000fe20000000f00 */
[--C-:B------:R-:W-:Y:S01]  /*15b0*/  IMAD.MOV.U32 R106, RZ, RZ, R119.reuse ;  /* 0x000000ffff6a7224 */ /* 0x100fe200078e0077 */
[----:B------:R-:W-:Y:S01]  /*15c0*/  LOP3.LUT R5, R5, 0x7ffffffc, RZ, 0xc0, !PT ;  /* 0x7ffffffc05057812 */ /* 0x000fe200078ec0ff */
[----:B------:R-:W-:-:S02]  /*15d0*/  IMAD.MOV.U32 R104, RZ, RZ, R119 ;  /* 0x000000ffff687224 */ /* 0x000fc400078e0077 */
[----:B------:R-:W-:Y:S02]  /*15e0*/  IMAD.MOV.U32 R102, RZ, RZ, R119 ;  /* 0x000000ffff667224 */ /* 0x000fe400078e0077 */
[----:B------:R-:W-:Y:S02]  /*15f0*/  IMAD.IADD R5, R4, 0x1, -R5 ;  /* 0x0000000104057824 */ /* 0x000fe400078e0a05 */
[--C-:B------:R-:W-:Y:S02]  /*1600*/  IMAD.MOV.U32 R98, RZ, RZ, R119.reuse ;  /* 0x000000ffff627224 */ /* 0x100fe400078e0077 */
[----:B------:R-:W-:Y:S02]  /*1610*/  IMAD R5, R5, R6, 0x80 ;  /* 0x0000008005057424 */ /* 0x000fe400078e0206 */
[----:B------:R-:W-:Y:S02]  /*1620*/  IMAD.U32 R6, RZ, RZ, UR43 ;  /* 0x0000002bff067e24 */ /* 0x000fe4000f8e00ff */
[--C-:B------:R-:W-:Y:S01]  /*1630*/  IMAD.MOV.U32 R96, RZ, RZ, R119.reuse ;  /* 0x000000ffff607224 */ /* 0x100fe200078e0077 */
[----:B------:R-:W-:Y:S01]  /*1640*/  IADD3 R5, R5, UR42, RZ ;  /* 0x0000002a05057c10 */ /* 0x000fe2000fffe0ff */
[----:B------:R-:W-:-:S02]  /*1650*/  IMAD.MOV.U32 R94, RZ, RZ, R119 ;  /* 0x000000ffff5e7224 */ /* 0x000fc400078e0077 */
[----:B------:R-:W-:Y:S02]  /*1660*/  IMAD.MOV.U32 R92, RZ, RZ, R119 ;  /* 0x000000ffff5c7224 */ /* 0x000fe400078e0077 */
[----:B------:R-:W-:Y:S02]  /*1670*/  IMAD R6, R6, -0x80, R5 ;  /* 0xffffff8006067824 */ /* 0x000fe400078e0205 */
[----:B------:R-:W-:-:S03]  /*1680*/  IMAD.MOV.U32 R88, RZ, RZ, R119 ;  /* 0x000000ffff587224 */ /* 0x000fc600078e0077 */
        /* <DEDUP_REMOVED lines=82> */
[----:B------:R-:W-:Y:S02]  /*1bb0*/  ISETP.GT.AND P0, PT, R6, 0x59, PT ;  /* 0x000000590600780c */ /* 0x000fe40003f04270 */
[----:B------:R-:W-:-:S02]  /*1bc0*/  FSEL R117, R70, -INF , P6 ;  /* 0xff80000046757808 */ /* 0x000fc40003000000 */
[----:B------:R-:W-:Y:S02]  /*1bd0*/  FMNMX.FTZ R4, R67, R4, !PT ;  /* 0x0000000443047209 */ /* 0x000fe40007810000 */
[----:B------:R-:W-:Y:S02]  /*1be0*/  FSEL R57, R57, -INF , P5 ;  /* 0xff80000039397808 */ /* 0x000fe40002800000 */
        /* <DEDUP_REMOVED lines=15> */
[----:B------:R-:W-:-:S02]  /*1ce0*/  FSEL R79, R79, -INF , P2 ;  /* 0xff8000004f4f7808 */ /* 0x000fc40001000000 */
[----:B------:R-:W-:Y:S02]  /*1cf0*/  FMNMX.FTZ R4, R129, R4, !PT ;  /* 0x0000000481047209 */ /* 0x000fe40007810000 */
[----:B------:R-:W-:Y:S02]  /*1d00*/  ISETP.GT.AND P3, PT, R6, 0x70, PT ;  /* 0x000000700600780c */ /* 0x000fe40003f64270 */
[----:B------:R-:W-:Y:S02]  /*1d10*/  FSEL R31, R60, -INF , P4 ;  /* 0xff8000003c1f7808 */ /* 0x000fe40002000000 */
[----:B------:R-:W-:Y:S02]  /*1d20*/  FSEL R131, R82, -INF , P3 ;  /* 0xff80000052837808 */ /* 0x000fe40001800000 */
[----:B------:R-:W-:Y:S02]  /*1d30*/  FMNMX.FTZ R4, R79, R4, !PT ;  /* 0x000000044f047209 */ /* 0x000fe40007810000 */
[----:B------:R-:W-:-:S02]  /*1d40*/  ISETP.GT.AND P4, PT, R6, 0x71, PT ;  /* 0x000000710600780c */ /* 0x000fc40003f84270 */
[----:B------:R-:W-:Y:S02]  /*1d50*/  FMNMX.FTZ R4, R131, R4, !PT ;  /* 0x0000000483047209 */ /* 0x000fe40007810000 */
[----:B------:R-:W-:Y:S02]  /*1d60*/  FSEL R133, R83, -INF , P4 ;  /* 0xff80000053857808 */ /* 0x000fe40002000000 */
[----:B------:R-:W-:Y:S02]  /*1d70*/  ISETP.GT.AND P5, PT, R6, 0x78, PT ;  /* 0x000000780600780c */ /* 0x000fe40003fa4270 */
[----:B------:R-:W-:Y:S02]  /*1d80*/  FMNMX.FTZ R4, R133, R4, !PT ;  /* 0x0000000485047209 */ /* 0x000fe40007810000 */
[----:B------:R-:W-:Y:S02]  /*1d90*/  FSEL R83, R86, -INF , P5 ;  /* 0xff80000056537808 */ /* 0x000fe40002800000 */
[----:B------:R-:W-:-:S02]  /*1da0*/  ISETP.GT.AND P6, PT, R6, 0x79, PT ;  /* 0x000000790600780c */ /* 0x000fc40003fc4270 */
[----:B------:R-:W-:Y:S02]  /*1db0*/  FMNMX.FTZ R4, R83, R4, !PT ;  /* 0x0000000453047209 */ /* 0x000fe40007810000 */
[----:B------:R-:W-:Y:S02]  /*1dc0*/  FSEL R135, R87, -INF , P6 ;  /* 0xff80000057877808 */ /* 0x000fe40003000000 */
[----:B------:R-:W-:Y:S02]  /*1dd0*/  P2R R14, PR, RZ, 0x8 ;  /* 0x00000008ff0e7803 */ /* 0x000fe40000000000 */
[----:B------:R-:W-:Y:S01]  /*1de0*/  FMNMX.FTZ R10, R135, R4, !PT ;  /* 0x00000004870a7209 */ /* 0x000fe20007810000 */
[----:B------:R-:W-:Y:S01]  /*1df0*/  IMAD.U32 R4, RZ, RZ, UR4 ;  /* 0x00000004ff047e24 */ /* 0x000fe2000f8e00ff */
[----:B------:R-:W-:Y:S01]  /*1e00*/  P2R R18, PR, RZ, 0x4 ;  /* 0x00000004ff127803 */ /* 0x000fe20000000000 */
[----:B------:R-:W-:Y:S01]  /*1e10*/  UIADD3 UR4, UR40, 0x16840, URZ ;  /* 0x0001684028047890 */ /* 0x000fe2000fffe03f */
[----:B------:R-:W-:Y:S01]  /*1e20*/  ISETP.GT.AND P2, PT, R6, 0x58, PT ;  /* 0x000000580600780c */ /* 0x000fe20003f44270 */
[----:B------:R-:W0:Y:S01]  /*1e30*/  SHFL.BFLY PT, R5, R10, 0x2, 0x1f ;  /* 0x0c401f000a057f89 */ /* 0x000e2200000e0000 */
[----:B------:R-:W-:Y:S01]  /*1e40*/  P2R R20, PR, RZ, 0x2 ;  /* 0x00000002ff147803 */ /* 0x000fe20000000000 */
[----:B------:R-:W-:Y:S01]  /*1e50*/  UPRMT UR4, UR7, 0x654, UR4 ;  /* 0x0000065407047896 */ /* 0x000fe20008000004 */
[----:B------:R-:W-:-:S02]  /*1e60*/  FSEL R39, R68, -INF , P2 ;  /* 0xff80000044277808 */ /* 0x000fc40001000000 */
[----:B------:R-:W-:Y:S02]  /*1e70*/  ISETP.NE.AND P2, PT, R18, RZ, PT ;  /* 0x000000ff1200720c */ /* 0x000fe40003f45270 */
[----:B------:R-:W-:Y:S02]  /*1e80*/  ISETP.GT.AND P1, PT, R6, 0x59, PT ;  /* 0x000000590600780c */ /* 0x000fe40003f24270 */
[----:B------:R-:W-:Y:S02]  /*1e90*/  P2R R24, PR, RZ, 0x1 ;  /* 0x00000001ff187803 */ /* 0x000fe40000000000 */
[----:B------:R-:W-:Y:S01]  /*1ea0*/  FSEL R69, R69, -INF , P1 ;  /* 0xff80000045457808 */ /* 0x000fe20000800000 */
[----:B------:R-:W-:Y:S01]  /*1eb0*/  SYNCS.ARRIVE.TRANS64.RED.A1T0 RZ, [UR4], RZ ;  /* 0x000000ffffff79a7 */ /* 0x000fe20008100404 */
[----:B------:R-:W-:Y:S01]  /*1ec0*/  ISETP.NE.AND P1, PT, R20, RZ, PT ;  /* 0x000000ff1400720c */ /* 0x000fe20003f25270 */
[----:B------:R-:W-:Y:S01]  /*1ed0*/  UMOV UR4, URZ ;  /* 0x0000003f00047c82 */ /* 0x000fe20008000000 */
[----:B------:R-:W-:-:S02]  /*1ee0*/  ISETP.GT.AND P0, PT, R6, 0x60, PT ;  /* 0x000000600600780c */ /* 0x000fc40003f04270 */
[----:B------:R-:W-:Y:S02]  /*1ef0*/  FSEL R77, R77, -INF , P2 ;  /* 0xff8000004d4d7808 */ /* 0x000fe40001000000 */
[----:B------:R-:W-:Y:S02]  /*1f00*/  FSEL R43, R72, -INF , P0 ;  /* 0xff800000482b7808 */ /* 0x000fe40000000000 */
[----:B------:R-:W-:Y:S02]  /*1f10*/  ISETP.NE.AND P0, PT, R24, RZ, PT ;  /* 0x000000ff1800720c */ /* 0x000fe40003f05270 */
[----:B------:R-:W-:Y:S02]  /*1f20*/  FSEL R81, R81, -INF , P4 ;  /* 0xff80000051517808 */ /* 0x000fe40002000000 */
[----:B0-----:R-:W-:Y:S02]  /*1f30*/  FMNMX.FTZ R12, R10, R5, !PT ;  /* 0x000000050a0c7209 */ /* 0x001fe40007810000 */
[----:B------:R-:W-:-:S02]  /*1f40*/  FMNMX.FTZ R10, R9, R25, !PT ;  /* 0x00000019090a7209 */ /* 0x000fc40007810000 */
[----:B------:R-:W-:Y:S01]  /*1f50*/  FSEL R73, R73, -INF , P0 ;  /* 0xff80000049497808 */ /* 0x000fe20000000000 */
[----:B------:R-:W0:Y:S01]  /*1f60*/  SHFL.BFLY PT, R5, R12, 0x1, 0x1f ;  /* 0x0c201f000c057f89 */ /* 0x000e2200000e0000 */
[----:B------:R-:W-:Y:S02]  /*1f70*/  FMNMX.FTZ R10, R11, R10, !PT ;  /* 0x0000000a0b0a7209 */ /* 0x000fe40007810000 */
[----:B------:R-:W-:Y:S02]  /*1f80*/  FSEL R85, R85, -INF , P6 ;  /* 0xff80000055557808 */ /* 0x000fe40003000000 */
[----:B------:R-:W-:Y:S02]  /*1f90*/  FMNMX.FTZ R10, R29, R10, !PT ;  /* 0x0000000a1d0a7209 */ /* 0x000fe40007810000 */
[----:B------:R-:W-:Y:S02]  /*1fa0*/  ISETP.NE.AND P0, PT, R8, RZ, PT ;  /* 0x000000ff0800720c */ /* 0x000fe40003f05270 */
[----:B------:R-:W-:-:S02]  /*1fb0*/  FMNMX.FTZ R10, R13, R10, !PT ;  /* 0x0000000a0d0a7209 */ /* 0x000fc40007810000 */
[----:B0-----:R-:W-:Y:S02]  /*1fc0*/  FMNMX.FTZ R5, R12, R5, !PT ;  /* 0x000000050c057209 */ /* 0x001fe40007810000 */
[----:B------:R-:W-:Y:S02]  /*1fd0*/  FMNMX.FTZ R12, R33, R10, !PT ;  /* 0x0000000a210c7209 */ /* 0x000fe40007810000 */
[C---:B------:R-:W-:Y:S01]  /*1fe0*/  FSETP.NEU.FTZ.AND P3, PT, R5.reuse, -INF , PT ;  /* 0xff8000000500780b */ /* 0x040fe20003f7d000 */
[----:B------:R-:W-:Y:S01]  /*1ff0*/  FMUL.FTZ R36, R5, R4 ;  /* 0x0000000405247220 */ /* 0x000fe20000410000 */
[----:B------:R-:W-:-:S04]  /*2000*/  FMNMX.FTZ R12, R15, R12, !PT ;  /* 0x0000000c0f0c7209 */ /* 0x000fc80007810000 */
[----:B------:R-:W-:Y:S02]  /*2010*/  FSEL R36, R36, RZ, P3 ;  /* 0x000000ff24247208 */ /* 0x000fe40001800000 */
[----:B------:R-:W-:Y:S02]  /*2020*/  ISETP.NE.AND P3, PT, R14, RZ, PT ;  /* 0x000000ff0e00720c */ /* 0x000fe40003f65270 */
[----:B------:R-:W-:Y:S01]  /*2030*/  FMNMX.FTZ R14, R37, R12, !PT ;  /* 0x0000000c250e7209 */ /* 0x000fe20007810000 */
[-CC-:B------:R-:W-:Y:S01]  /*2040*/  FFMA.FTZ R121, R26, R4.reuse, -R36.reuse ;  /* 0x000000041a797223 */ /* 0x180fe20000010824 */
[-CC-:B------:R-:W-:Y:S01]  /*2050*/  FFMA.FTZ R91, R91, R4.reuse, -R36.reuse ;  /* 0x000000045b5b7223 */ /* 0x180fe20000010824 */
[--C-:B------:R-:W-:Y:S01]  /*2060*/  FFMA.FTZ R87, R95, R4, -R36.reuse ;  /* 0x000000045f577223 */ /* 0x100fe20000010824 */
[----:B------:R-:W-:Y:S01]  /*2070*/  FMNMX.FTZ R14, R17, R14, !PT ;  /* 0x0000000e110e7209 */ /* 0x000fe20007810000 */
[-CC-:B------:R-:W-:Y:S01]  /*2080*/  FFMA.FTZ R97, R97, R4.reuse, -R36.reuse ;  /* 0x0000000461617223 */ /* 0x180fe20000010824 */
[----:B------:R0:W-:Y:S01]  /*2090*/  MUFU.EX2 R10, R91 ;  /* 0x0000005b000a7308 */ /* 0x0001e20000000800 */
[----:B------:R-:W-:Y:S01]  /*20a0*/  FSEL R95, R80, -INF , P3 ;  /* 0xff800000505f7808 */ /* 0x000fe20001800000 */
[--C-:B------:R-:W-:Y:S01]  /*20b0*/  FFMA.FTZ R137, R7, R4, -R36.reuse ;  /* 0x0000000407897223 */ /* 0x100fe20000010824 */
[----:B------:R-:W-:Y:S01]  /*20c0*/  FMNMX.FTZ R14, R41, R14, !PT ;  /* 0x0000000e290e7209 */ /* 0x000fe20007810000 */
[-CC-:B------:R-:W-:Y:S01]  /*20d0*/  FFMA.FTZ R6, R111, R4.reuse, -R36.reuse ;  /* 0x000000046f067223 */ /* 0x180fe20000010824 */
[-CC-:B------:R-:W-:Y:S01]  /*20e0*/  FFMA.FTZ R123, R113, R4.reuse, -R36.reuse ;  /* 0x00000004717b7223 */ /* 0x180fe20000010824 */
[--C-:B------:R-:W-:Y:S01]  /*20f0*/  FFMA.FTZ R8, R109, R4, -R36.reuse ;  /* 0x000000046d087223 */ /* 0x100fe20000010824 */
[----:B------:R-:W-:Y:S01]  /*2100*/  FMNMX.FTZ R14, R19, R14, !PT ;  /* 0x0000000e130e7209 */ /* 0x000fe20007810000 */
[----:B------:R-:W-:Y:S01]  /*2110*/  MUFU.EX2 R121, R121 ;  /* 0x0000007900797308 */ /* 0x000fe20000000800 */
        /* <DEDUP_REMOVED lines=25> */
[----:B0-----:R-:W-:Y:S01]  /*22b0*/  FADD.FTZ R44, R121, R6 ;  /* 0x00000006792c7221 */ /* 0x001fe20000010000 */
[--C-:B------:R-:W-:Y:S01]  /*22c0*/  FFMA.FTZ R145, R127, R4, -R36.reuse ;  /* 0x000000047f917223 */ /* 0x100fe20000010824 */
[----:B------:R-:W-:Y:S01]  /*22d0*/  FMNMX.FTZ R20, R57, R20, !PT ;  /* 0x0000001439147209 */ /* 0x000fe20007810000 */
[-CC-:B------:R-:W-:Y:S01]  /*22e0*/  FFMA.FTZ R147, R129, R4.reuse, -R36.reuse ;  /* 0x0000000481937223 */ /* 0x180fe20000010824 */
[----:B------:R-:W-:Y:S01]  /*22f0*/  F2FP.BF16.F32.PACK_AB R121, R6, R121 ;  /* 0x000000790679723e */ /* 0x000fe200000010ff */
[--C-:B------:R-:W-:Y:S01]  /*2300*/  FFMA.FTZ R38, R79, R4, -R36.reuse ;  /* 0x000000044f267223 */ /* 0x100fe20000010824 */
[----:B------:R-:W-:Y:S01]  /*2310*/  FMNMX.FTZ R20, R31, R20, !PT ;  /* 0x000000141f147209 */ /* 0x000fe20007810000 */
[----:B------:R-:W-:Y:S01]  /*2320*/  MUFU.EX2 R125, R125 ;  /* 0x0000007d007d7308 */ /* 0x000fe20000000800 */
[-CC-:B------:R-:W-:Y:S01]  /*2330*/  FFMA.FTZ R149, R131, R4.reuse, -R36.reuse ;  /* 0x0000000483957223 */ /* 0x180fe20000010824 */
[--C-:B------:R-:W-:Y:S01]  /*2340*/  FFMA.FTZ R133, R133, R4, -R36.reuse ;  /* 0x0000000485857223 */ /* 0x100fe20000010824 */
[----:B------:R-:W-:Y:S01]  /*2350*/  FMNMX.FTZ R24, R61, R20, !PT ;  /* 0x000000143d187209 */ /* 0x000fe20007810000 */
[----:B------:R-:W-:Y:S01]  /*2360*/  FFMA.FTZ R151, R83, R4, -R36 ;  /* 0x0000000453977223 */ /* 0x000fe20000010824 */
[--C-:B------:R-:W-:Y:S01]  /*2370*/  IMAD.MOV.U32 R117, RZ, RZ, R119.reuse ;  /* 0x000000ffff757224 */ /* 0x100fe200078e0077 */
[----:B------:R-:W-:Y:S01]  /*2380*/  MOV R115, R119 ;  /* 0x0000007700737202 */ /* 0x000fe20000000f00 */
[--C-:B------:R-:W-:Y:S01]  /*2390*/  IMAD.MOV.U32 R113, RZ, RZ, R119.reuse ;  /* 0x000000ffff717224 */ /* 0x100fe200078e0077 */
[----:B------:R-:W-:Y:S01]  /*23a0*/  FMNMX.FTZ R24, R35, R24, !PT ;  /* 0x0000001823187209 */ /* 0x000fe20007810000 */
[----:B------:R0:W-:Y:S01]  /*23b0*/  MUFU.EX2 R12, R105 ;  /* 0x00000069000c7308 */ /* 0x0001e20000000800 */
[----:B------:R-:W-:-:S02]  /*23c0*/  IMAD.MOV.U32 R111, RZ, RZ, R119 ;  /* 0x000000ffff6f7224 */ /* 0x000fc400078e0077 */
[----:B------:R-:W-:Y:S01]  /*23d0*/  FMNMX.FTZ R24, R65, R24, !PT ;  /* 0x0000001841187209 */ /* 0x000fe20007810000 */
[--C-:B------:R-:W-:Y:S02]  /*23e0*/  IMAD.MOV.U32 R109, RZ, RZ, R119.reuse ;  /* 0x000000ffff6d7224 */ /* 0x100fe400078e0077 */
[----:B------:R-:W-:Y:S01]  /*23f0*/  IMAD.MOV.U32 R107, RZ, RZ, R119 ;  /* 0x000000ffff6b7224 */ /* 0x000fe200078e0077 */
[----:B------:R-:W-:Y:S01]  /*2400*/  FMNMX.FTZ R24, R39, R24, !PT ;  /* 0x0000001827187209 */ /* 0x000fe20007810000 */
[----:B------:R-:W1:Y:S01]  /*2410*/  MUFU.EX2 R87, R87 ;  /* 0x0000005700577308 */ /* 0x000e620000000800 */
[----:B0-----:R-:W-:Y:S02]  /*2420*/  MOV R105, R119 ;  /* 0x0000007700697202 */ /* 0x001fe40000000f00 */
[----:B------:R-:W-:-:S04]  /*2430*/  FMNMX.FTZ R26, R69, R24, !PT ;  /* 0x00000018451a7209 */ /* 0x000fc80007810000 */
[----:B------:R-:W-:Y:S01]  /*2440*/  FMNMX.FTZ R26, R43, R26, !PT ;  /* 0x0000001a2b1a7209 */ /* 0x000fe20007810000 */
[----:B------:R0:W-:Y:S03]  /*2450*/  MUFU.EX2 R24, R97 ;  /* 0x0000006100187308 */ /* 0x0001e60000000800 */
[----:B------:R-:W-:-:S04]  /*2460*/  FMNMX.FTZ R26, R73, R26, !PT ;  /* 0x0000001a491a7209 */ /* 0x000fc80007810000 */
[----:B------:R-:W-:Y:S01]  /*2470*/  FMNMX.FTZ R26, R93, R26, !PT ;  /* 0x0000001a5d1a7209 */ /* 0x000fe20007810000 */
[----:B------:R2:W-:Y:S01]  /*2480*/  MUFU.EX2 R14, R103 ;  /* 0x00000067000e7308 */ /* 0x0005e20000000800 */
[----:B0-----:R-:W-:Y:S02]  /*2490*/  FSEL R97, R84, -INF , P5 ;  /* 0xff80000054617808 */ /* 0x001fe40002800000 */
[----:B------:R-:W-:Y:S02]  /*24a0*/  FMNMX.FTZ R26, R77, R26, !PT ;  /* 0x0000001a4d1a7209 */ /* 0x000fe40007810000 */
[----:B-1----:R-:W-:Y:S02]  /*24b0*/  F2FP.BF16.F32.PACK_AB R127, R87, R12 ;  /* 0x0000000c577f723e */ /* 0x002fe400000010ff */
[----:B------:R-:W-:Y:S01]  /*24c0*/  FMNMX.FTZ R26, R95, R26, !PT ;  /* 0x0000001a5f1a7209 */ /* 0x000fe20007810000 */
[----:B------:R-:W0:Y:S01]  /*24d0*/  MUFU.EX2 R89, R89 ;  /* 0x0000005900597308 */ /* 0x000e220000000800 */
[----:B--2---:R-:W-:-:S02]  /*24e0*/  IMAD.MOV.U32 R103, RZ, RZ, R119 ;  /* 0x000000ffff677224 */ /* 0x004fc400078e0077 */
[----:B------:R-:W-:-:S04]  /*24f0*/  FMNMX.FTZ R28, R81, R26, !PT ;  /* 0x0000001a511c7209 */ /* 0x000fc80007810000 */
[----:B------:R-:W-:Y:S01]  /*2500*/  FMNMX.FTZ R28, R97, R28, !PT ;  /* 0x0000001c611c7209 */ /* 0x000fe20007810000 */
[----:B------:R1:W-:Y:S03]  /*2510*/  MUFU.EX2 R18, R101 ;  /* 0x0000006500127308 */ /* 0x0003e60000000800 */
[----:B------:R-:W-:Y:S01]  /*2520*/  FMNMX.FTZ R7, R85, R28, !PT ;  /* 0x0000001c55077209 */ /* 0x000fe20007810000 */
[----:B------:R-:W-:-:S04]  /*2530*/  FFMA.FTZ R28, R63, R4, -R36 ;  /* 0x000000043f1c7223 */ /* 0x000fc80000010824 */
[----:B------:R-:W2:Y:S01]  /*2540*/  SHFL.BFLY PT, R34, R7, 0x2, 0x1f ;  /* 0x0c401f0007227f89 */ /* 0x000ea200000e0000 */
[----:B------:R-:W3:Y:S01]  /*2550*/  MUFU.EX2 R91, R91 ;  /* 0x0000005b005b7308 */ /* 0x000ee20000000800 */
[----:B0-----:R-:W-:Y:S01]  /*2560*/  F2FP.BF16.F32.PACK_AB R129, R89, R14 ;  /* 0x0000000e5981723e */ /* 0x001fe200000010ff */
[----:B-1----:R-:W-:-:S06]  /*2570*/  IMAD.MOV.U32 R101, RZ, RZ, R119 ;  /* 0x000000ffff657224 */ /* 0x002fcc00078e0077 */
[----:B------:R0:W-:Y:S08]  /*2580*/  MUFU.EX2 R20, R99 ;  /* 0x0000006300147308 */ /* 0x0001f00000000800 */
[----:B------:R-:W-:Y:S01]  /*2590*/  MUFU.EX2 R51, R51 ;  /* 0x0000003300337308 */ /* 0x000fe20000000800 */
[----:B---3--:R-:W-:Y:S01]  /*25a0*/  F2FP.BF16.F32.PACK_AB R131, R91, R18 ;  /* 0x000000125b83723e */ /* 0x008fe200000010ff */
[----:B0-----:R-:W-:Y:S01]  /*25b0*/  IMAD.MOV.U32 R99, RZ, RZ, R119 ;  /* 0x000000ffff637224 */ /* 0x001fe200078e0077 */
[----:B--2---:R-:W-:-:S05]  /*25c0*/  FMNMX.FTZ R40, R7, R34, !PT ;  /* 0x0000002207287209 */ /* 0x004fca0007810000 */
[----:B------:R-:W0:Y:S01]  /*25d0*/  MUFU.EX2 R55, R55 ;  /* 0x0000003700377308 */ /* 0x000e220000000800 */
[-CC-:B------:R-:W-:Y:S01]  /*25e0*/  FFMA.FTZ R34, R75, R4.reuse, -R36.reuse ;  /* 0x000000044b227223 */ /* 0x180fe20000010824 */
[----:B------:R-:W-:Y:S01]  /*25f0*/  FFMA.FTZ R36, R135, R4, -R36 ;  /* 0x0000000487247223 */ /* 0x000fe20000010824 */
[----:B------:R-:W1:Y:S05]  /*2600*/  SHFL.BFLY PT, R7, R40, 0x1, 0x1f ;  /* 0x0c201f0028077f89 */ /* 0x000e6a00000e0000 */
[----:B------:R-:W-:Y:S08]  /*2610*/  MUFU.EX2 R137, R137 ;  /* 0x0000008900897308 */ /* 0x000ff00000000800 */
[----:B------:R-:W-:Y:S01]  /*2620*/  MUFU.EX2 R26, R59 ;  /* 0x0000003b001a7308 */ /* 0x000fe20000000800 */
[----:B0-----:R-:W-:-:S07]  /*2630*/  F2FP.BF16.F32.PACK_AB R135, R55, R24 ;  /* 0x000000183787723e */ /* 0x001fce00000010ff */
[----:B------:R-:W-:Y:S01]  /*2640*/  MUFU.EX2 R139, R139 ;  /* 0x0000008b008b7308 */ /* 0x000fe20000000800 */
[----:B-1----:R-:W-:-:S04]  /*2650*/  FMNMX.FTZ R7, R40, R7, !PT ;  /* 0x0000000728077209 */ /* 0x002fc80007810000 */
[C---:B------:R-:W-:Y:S01]  /*2660*/  FSETP.NEU.FTZ.AND P1, PT, R7.reuse, -INF , PT ;  /* 0xff8000000700780b */ /* 0x040fe20003f3d000 */
[----:B------:R-:W-:Y:S02]  /*2670*/  FMUL.FTZ R42, R7, R4 ;  /* 0x00000004072a7220 */ /* 0x000fe40000410000 */
[----:B------:R-:W-:Y:S03]  /*2680*/  MUFU.EX2 R28, R28 ;  /* 0x0000001c001c7308 */ /* 0x000fe60000000800 */
[----:B------:R-:W-:Y:S02]  /*2690*/  FSEL R42, R42, RZ, P1 ;  /* 0x000000ff2a2a7208 */ /* 0x000fe40000800000 */
[----:B------:R-:W-:-:S03]  /*26a0*/  PLOP3.LUT P1, PT, PT, PT, UP0, 0x80, 0x0 ;  /* 0x000000000000781c */ /* 0x000fc60003f2f008 */
[----:B------:R-:W-:Y:S01]  /*26b0*/  MUFU.EX2 R141, R141 ;  /* 0x0000008d008d7308 */ /* 0x000fe20000000800 */
[-CC-:B------:R-:W-:Y:S01]  /*26c0*/  FFMA.FTZ R120, R9, R4.reuse, -R42.reuse ;  /* 0x0000000409787223 */ /* 0x180fe2000001082a */
[-CC-:B------:R-:W-:Y:S01]  /*26d0*/  FFMA.FTZ R9, R25, R4.reuse, -R42.reuse ;  /* 0x0000000419097223 */ /* 0x180fe2000001082a */
[-C--:B------:R-:W-:Y:S01]  /*26e0*/  FFMA.FTZ R122, R11, R4.reuse, -R42 ;  /* 0x000000040b7a7223 */ /* 0x080fe2000001082a */
[----:B------:R-:W-:Y:S01]  /*26f0*/  FADD.FTZ R11, R123, R44 ;  /* 0x0000002c7b0b7221 */ /* 0x000fe20000010000 */
[-CC-:B------:R-:W-:Y:S01]  /*2700*/  FFMA.FTZ R25, R29, R4.reuse, -R42.reuse ;  /* 0x000000041d197223 */ /* 0x180fe2000001082a */
[-CC-:B------:R-:W-:Y:S01]  /*2710*/  FFMA.FTZ R124, R13, R4.reuse, -R42.reuse ;  /* 0x000000040d7c7223 */ /* 0x180fe2000001082a */
[-CC-:B------:R-:W-:Y:S01]  /*2720*/  FFMA.FTZ R13, R33, R4.reuse, -R42.reuse ;  /* 0x00000004210d7223 */ /* 0x180fe2000001082a */
[----:B------:R-:W-:Y:S01]  /*2730*/  MUFU.EX2 R120, R120 ;  /* 0x0000007800787308 */ /* 0x000fe20000000800 */
[----:B------:R-:W-:Y:S01]  /*2740*/  FADD.FTZ R44, R8, R11 ;  /* 0x0000000b082c7221 */ /* 0x000fe20000010000 */
[-CC-:B------:R-:W-:Y:S01]  /*2750*/  FFMA.FTZ R126, R15, R4.reuse, -R42.reuse ;  /* 0x000000040f7e7223 */ /* 0x180fe2000001082a */
[-CC-:B------:R-:W-:Y:S01]  /*2760*/  FFMA.FTZ R15, R37, R4.reuse, -R42.reuse ;  /* 0x00000004250f7223 */ /* 0x180fe2000001082a */
[-C--:B------:R-:W-:Y:S01]  /*2770*/  FFMA.FTZ R138, R31, R4.reuse, -R42 ;  /* 0x000000041f8a7223 */ /* 0x080fe2000001082a */
[----:B------:R-:W-:Y:S01]  /*2780*/  FADD.FTZ R11, R125, R44 ;  /* 0x0000002c7d0b7221 */ /* 0x000fe20000010000 */
[-CC-:B------:R-:W-:Y:S01]  /*2790*/  FFMA.FTZ R128, R17, R4.reuse, -R42.reuse ;  /* 0x0000000411807223 */ /* 0x180fe2000001082a */
[-CC-:B------:R-:W-:Y:S01]  /*27a0*/  FFMA.FTZ R17, R41, R4.reuse, -R42.reuse ;  /* 0x0000000429117223 */ /* 0x180fe2000001082a */
        /* <DEDUP_REMOVED lines=21> */
[----:B------:R-:W-:Y:S01]  /*2900*/  F2FP.BF16.F32.PACK_AB R123, R8, R123 ;  /* 0x0000007b087b723e */ /* 0x000fe200000010ff */
[----:B------:R-:W-:Y:S01]  /*2910*/  FADD.FTZ R46, R18, R31 ;  /* 0x0000001f122e7221 */ /* 0x000fe20000010000 */
[-C--:B------:R-:W-:Y:S01]  /*2920*/  FFMA.FTZ R31, R65, R4.reuse, -R42 ;  /* 0x00000004411f7223 */ /* 0x080fe2000001082a */
[----:B------:R-:W0:Y:S01]  /*2930*/  MUFU.EX2 R124, R124 ;  /* 0x0000007c007c7308 */ /* 0x000e220000000800 */
[----:B-1----:R-:W-:Y:S01]  /*2940*/  FADD.FTZ R44, R122, R11 ;  /* 0x0000000b7a2c7221 */ /* 0x002fe20000010000 */
[----:B------:R-:W-:Y:S01]  /*2950*/  FADD.FTZ R33, R91, R46 ;  /* 0x0000002e5b217221 */ /* 0x000fe20000010000 */
[-CC-:B------:R-:W-:Y:S01]  /*2960*/  FFMA.FTZ R43, R43, R4.reuse, -R42.reuse ;  /* 0x000000042b2b7223 */ /* 0x180fe2000001082a */
[-CC-:B------:R-:W-:Y:S01]  /*2970*/  FFMA.FTZ R73, R73, R4.reuse, -R42.reuse ;  /* 0x0000000449497223 */ /* 0x180fe2000001082a */
[-CC-:B------:R-:W-:Y:S01]  /*2980*/  FFMA.FTZ R93, R93, R4.reuse, -R42.reuse ;  /* 0x000000045d5d7223 */ /* 0x180fe2000001082a */
[----:B------:R-:W-:Y:S01]  /*2990*/  FADD.FTZ R46, R20, R33 ;  /* 0x00000021142e7221 */ /* 0x000fe20000010000 */
[-C--:B------:R-:W-:Y:S01]  /*29a0*/  FFMA.FTZ R77, R77, R4.reuse, -R42 ;  /* 0x000000044d4d7223 */ /* 0x080fe2000001082a */
[----:B------:R-:W1:Y:S01]  /*29b0*/  MUFU.EX2 R13, R13 ;  /* 0x0000000d000d7308 */ /* 0x000e620000000800 */
[----:B--2---:R-:W-:Y:S01]  /*29c0*/  FADD.FTZ R11, R25, R44 ;  /* 0x0000002c190b7221 */ /* 0x004fe20000010000 */
[----:B------:R-:W-:Y:S01]  /*29d0*/  FADD.FTZ R33, R51, R46 ;  /* 0x0000002e33217221 */ /* 0x000fe20000010000 */
[-CC-:B------:R-:W-:Y:S01]  /*29e0*/  FFMA.FTZ R95, R95, R4.reuse, -R42.reuse ;  /* 0x000000045f5f7223 */ /* 0x180fe2000001082a */
[-CC-:B------:R-:W-:Y:S01]  /*29f0*/  FFMA.FTZ R81, R81, R4.reuse, -R42.reuse ;  /* 0x0000000451517223 */ /* 0x180fe2000001082a */
[-CC-:B------:R-:W-:Y:S01]  /*2a00*/  FFMA.FTZ R97, R97, R4.reuse, -R42.reuse ;  /* 0x0000000461617223 */ /* 0x180fe2000001082a */
[----:B------:R-:W-:Y:S01]  /*2a10*/  FADD.FTZ R46, R24, R33 ;  /* 0x00000021182e7221 */ /* 0x000fe20000010000 */
[----:B------:R-:W-:Y:S01]  /*2a20*/  FFMA.FTZ R42, R85, R4, -R42 ;  /* 0x00000004552a7223 */ /* 0x000fe2000001082a */
[----:B------:R-:W2:Y:S01]  /*2a30*/  MUFU.EX2 R126, R126 ;  /* 0x0000007e007e7308 */ /* 0x000ea20000000800 */
[----:B0-----:R-:W-:Y:S01]  /*2a40*/  FADD.FTZ R44, R124, R11 ;  /* 0x0000000b7c2c7221 */ /* 0x001fe20000010000 */
[----:B------:R-:W-:Y:S01]  /*2a50*/  FADD.FTZ R46, R55, R46 ;  /* 0x0000002e372e7221 */ /* 0x000fe20000010000 */
[----:B------:R-:W-:Y:S01]  /*2a60*/  F2FP.BF16.F32.PACK_AB R120, R9, R120 ;  /* 0x000000780978723e */ /* 0x000fe200000010ff */
[----:B------:R-:W-:Y:S01]  /*2a70*/  IMAD.MOV.U32 R91, RZ, RZ, R119 ;  /* 0x000000ffff5b7224 */ /* 0x000fe200078e0077 */
[----:B------:R-:W-:Y:S01]  /*2a80*/  F2FP.BF16.F32.PACK_AB R125, R10, R125 ;  /* 0x0000007d0a7d723e */ /* 0x000fe200000010ff */
[----:B------:R-:W-:Y:S01]  /*2a90*/  FADD.FTZ R33, R137, R46 ;  /* 0x0000002e89217221 */ /* 0x000fe20000010000 */
[C---:B------:R-:W-:Y:S01]  /*2aa0*/  F2FP.BF16.F32.PACK_AB R137, R26.reuse, R137 ;  /* 0x000000891a89723e */ /* 0x040fe200000010ff */
[----:B------:R-:W0:Y:S01]  /*2ab0*/  MUFU.EX2 R15, R15 ;  /* 0x0000000f000f7308 */ /* 0x000e220000000800 */
[----:B-1----:R-:W-:Y:S01]  /*2ac0*/  FADD.FTZ R11, R13, R44 ;  /* 0x0000002c0d0b7221 */ /* 0x002fe20000010000 */
[----:B------:R-:W-:Y:S01]  /*2ad0*/  FADD.FTZ R46, R26, R33 ;  /* 0x000000211a2e7221 */ /* 0x000fe20000010000 */
[----:B------:R-:W-:Y:S01]  /*2ae0*/  F2FP.BF16.F32.PACK_AB R122, R25, R122 ;  /* 0x0000007a197a723e */ /* 0x000fe200000010ff */
[----:B------:R-:W-:Y:S01]  /*2af0*/  IMAD.MOV.U32 R89, RZ, RZ, R119 ;  /* 0x000000ffff597224 */ /* 0x000fe200078e0077 */
[----:B------:R-:W-:Y:S01]  /*2b00*/  F2FP.BF16.F32.PACK_AB R124, R13, R124 ;  /* 0x0000007c0d7c723e */ /* 0x000fe200000010ff */
[----:B------:R-:W-:Y:S01]  /*2b10*/  FADD.FTZ R33, R139, R46 ;  /* 0x0000002e8b217221 */ /* 0x000fe20000010000 */
[----:B------:R-:W-:Y:S01]  /*2b20*/  F2FP.BF16.F32.PACK_AB R139, R28, R139 ;  /* 0x0000008b1c8b723e */ /* 0x000fe200000010ff */
[----:B------:R-:W1:Y:S01]  /*2b30*/  MUFU.EX2 R128, R128 ;  /* 0x0000008000807308 */ /* 0x000e620000000800 */
[----:B--2---:R-:W-:Y:S01]  /*2b40*/  FADD.FTZ R44, R126, R11 ;  /* 0x0000000b7e2c7221 */ /* 0x004fe20000010000 */
[----:B------:R-:W-:-:S04]  /*2b50*/  FADD.FTZ R46, R28, R33 ;  /* 0x000000211c2e7221 */ /* 0x000fc80000010000 */
[----:B------:R-:W-:Y:S02]  /*2b60*/  FADD.FTZ R33, R141, R46 ;  /* 0x0000002e8d217221 */ /* 0x000fe40000010000 */
        /* <DEDUP_REMOVED lines=58> */
[----:B------:R1:W3:Y:S01]  /*2f10*/  MUFU.EX2 R40, R133 ;  /* 0x0000008500287308 */ /* 0x0002e20000000800 */
[----:B--2---:R-:W-:-:S07]  /*2f20*/  FADD.FTZ R11, R149, R8 ;  /* 0x00000008950b7221 */ /* 0x004fce0000010000 */
[----:B------:R-:W2:Y:S01]  /*2f30*/  MUFU.EX2 R43, R43 ;  /* 0x0000002b002b7308 */ /* 0x000ea20000000800 */
[----:B0-----:R-:W-:Y:S01]  /*2f40*/  FADD.FTZ R6, R69, R6 ;  /* 0x0000000645067221 */ /* 0x001fe20000010000 */
[----:B-1----:R-:W-:Y:S02]  /*2f50*/  F2FP.BF16.F32.PACK_AB R133, R51, R20 ;  /* 0x000000143385723e */ /* 0x002fe400000010ff */
[----:B------:R-:W-:-:S04]  /*2f60*/  F2FP.BF16.F32.PACK_AB R142, R69, R142 ;  /* 0x0000008e458e723e */ /* 0x000fc800000010ff */
[----:B------:R-:W0:Y:S01]  /*2f70*/  MUFU.EX2 R144, R73 ;  /* 0x0000004900907308 */ /* 0x000e220000000800 */
[C---:B---3--:R-:W-:Y:S01]  /*2f80*/  FADD.FTZ R8, R40.reuse, R11 ;  /* 0x0000000b28087221 */ /* 0x048fe20000010000 */
        /* <DEDUP_REMOVED lines=14> */
[----:B------:R-:W0:Y:S01]  /*3070*/  MUFU.EX2 R97, R97 ;  /* 0x0000006100617308 */ /* 0x000e220000000800 */
[C---:B-1----:R-:W-:Y:S01]  /*3080*/  FADD.FTZ R6, R148.reuse, R9 ;  /* 0x0000000994067221 */ /* 0x042fe20000010000 */
[----:B------:R-:W-:Y:S02]  /*3090*/  F2FP.BF16.F32.PACK_AB R148, R148, R95 ;  /* 0x0000005f9494723e */ /* 0x000fe400000010ff */
[----:B------:R-:W-:-:S04]  /*30a0*/  MOV R95, R119 ;  /* 0x00000077005f7202 */ /* 0x000fc80000000f00 */
[----:B------:R-:W1:Y:S01]  /*30b0*/  MUFU.EX2 R42, R42 ;  /* 0x0000002a002a7308 */ /* 0x000e620000000800 */
[----:B--2---:R-:W-:-:S07]  /*30c0*/  FADD.FTZ R33, R151, R8 ;  /* 0x0000000897217221 */ /* 0x004fce0000010000 */
[----:B------:R-:W2:Y:S01]  /*30d0*/  MUFU.EX2 R36, R36 ;  /* 0x0000002400247308 */ /* 0x000ea20000000800 */
[----:B0-----:R-:W-:Y:S01]  /*30e0*/  FADD.FTZ R9, R97, R6 ;  /* 0x0000000661097221 */ /* 0x001fe20000010000 */
[----:B-1----:R-:W-:-:S03]  /*30f0*/  F2FP.BF16.F32.PACK_AB R150, R42, R97 ;  /* 0x000000612a96723e */ /* 0x002fc600000010ff */
[----:B------:R-:W-:Y:S01]  /*3100*/  FADD.FTZ R9, R42, R9 ;  /* 0x000000092a097221 */ /* 0x000fe20000010000 */
[----:B------:R-:W-:Y:S02]  /*3110*/  IMAD.MOV.U32 R97, RZ, RZ, R119 ;  /* 0x000000ffff617224 */ /* 0x000fe400078e0077 */
[C---:B--2---:R-:W-:Y:S01]  /*3120*/  FADD.FTZ R11, R36.reuse, R33 ;  /* 0x00000021240b7221 */ /* 0x044fe20000010000 */
[----:B------:R-:W-:Y:S01]  /*3130*/  F2FP.BF16.F32.PACK_AB R151, R36, R151 ;  /* 0x000000972497723e */ /* 0x000fe200000010ff */
[----:B------:R-:W-:Y:S06]  /*3140*/  @!P1 BRA `(.L_x_12807) ;  /* 0x0000001c009c9947 */ /* 0x000fec0003800000 */
[----:B------:R-:W-:Y:S01]  /*3150*/  IMAD.MOV.U32 R8, RZ, RZ, R5 ;  /* 0x000000ffff087224 */ /* 0x000fe200078e0005 */
[----:B------:R-:W-:Y:S01]  /*3160*/  CS2R R118, SRZ ;  /* 0x0000000000767805 */ /* 0x000fe2000001ff00 */
        /* <DEDUP_REMOVED lines=16> */
[----:B------:R-:W-:Y:S01]  /*3270*/  UMOV UR6, URZ ;  /* 0x0000003f00067c82 */ /* 0x000fe20008000000 */
[----:B------:R-:W-:-:S05]  /*3280*/  UMOV UR5, URZ ;  /* 0x0000003f00057c82 */ /* 0x000fca0008000000 */
.L_x_12818:
[----:B------:R-:W-:Y:S01]  /*3290*/  ISETP.NE.AND P2, PT, RZ, UR44, PT ;  /* 0x0000002cff007c0c */ /* 0x000fe2000bf45270 */
[----:B------:R-:W-:-:S04]  /*32a0*/  UISETP.NE.AND UP0, UPT, UR5, 0x1, UPT ;  /* 0x000000010500788c */ /* 0x000fc8000bf05270 */
[----:B------:R-:W-:-:S04]  /*32b0*/  USEL UR4, URZ, 0x1, UP0 ;  /* 0x000000013f047887 */ /* 0x000fc80008000000 */
[----:B------:R-:W-:-:S04]  /*32c0*/  ULOP3.LUT UR4, UR6, UR4, URZ, 0x3c, !UPT ;  /* 0x0000000406047292 */ /* 0x000fc8000f8e3c3f */
[----:B------:R-:W-:Y:S08]  /*32d0*/  @P2 BRA `(.L_x_12808) ;  /* 0x0000000000382947 */ /* 0x000ff00003800000 */
[----:B------:R-:W-:Y:S05]  /*32e0*/  @!P0 BRA `(.L_x_12809) ;  /* 0x0000000000048947 */ /* 0x000fea0003800000 */
[----:B------:R-:W-:Y:S01]  /*32f0*/  BPT.TRAP 0x1 ;  /* 0x000000040000795c */ /* 0x000fe20000300000 */
.L_x_12809:
        /* <DEDUP_REMOVED lines=9> */
.L_x_12810:
[----:B-1----:R-:W-:Y:S05]  /*3390*/  @P1 BRA `(.L_x_12808) ;  /* 0x0000000000081947 */ /* 0x002fea0003800000 */
[----:B------:R-:W1:Y:S02]  /*33a0*/  SYNCS.PHASECHK.TRANS64.TRYWAIT P1, [UR10+0x16830], R0 ;  /* 0x01683000ff0075a7 */ /* 0x000e64000802014a */
[----:B-1----:R-:W-:Y:S05]  /*33b0*/  @!P1 BRA `(.L_x_12811) ;  /* 0x0000007000d49947 */ /* 0x002fea0003800000 */
.L_x_12808:
        /* <DEDUP_REMOVED lines=12> */
[----:B0-----:R-:W-:Y:S02]  /*3480*/  IMAD.U32 R0, RZ, RZ, UR22 ;  /* 0x00000016ff007e24 */ /* 0x001fe4000f8e00ff */
[----:B------:R-:W-:Y:S02]  /*3490*/  UIADD3 UR10, UR26, 0x2, URZ ;  /* 0x000000021a0a7890 */ /* 0x000fe4000fffe03f */
[----:B------:R-:W-:-:S02]  /*34a0*/  UIADD3 UR14, UR26, 0x4, URZ ;  /* 0x000000041a0e7890 */ /* 0x000fc4000fffe03f */
[----:B------:R-:W-:Y:S01]  /*34b0*/  UIADD3 UR18, UR26, 0x6, URZ ;  /* 0x000000061a127890 */ /* 0x000fe2000fffe03f */
        /* <DEDUP_REMOVED lines=15> */
.L_x_12813:
[----:B------:R-:W-:Y:S01]  /*35b0*/  ULEA UR10, UR5, UR40, 0x3 ;  /* 0x00000028050a7291 */ /* 0x000fe2000f8e183f */
[----:B------:R-:W-:-:S05]  /*35c0*/  IMAD.U32 R4, RZ, RZ, UR6 ;  /* 0x00000006ff047e24 */ /* 0x000fca000f8e00ff */
[----:B------:R-:W-:-:S04]  /*35d0*/  SHF.L.U32 R4, R4, 0x1f, RZ ;  /* 0x0000001f04047819 */ /* 0x000fc800000006ff */
[----:B------:R0:W1:Y:S01]  /*35e0*/  SYNCS.PHASECHK.TRANS64.TRYWAIT P1, [UR10+0x16850], R4 ;  /* 0x01685004ff0075a7 */ /* 0x000062000802014a */
[----:B------:R-:W-:Y:S05]  /*35f0*/  @!P0 BRA `(.L_x_12814) ;  /* 0x0000000000048947 */ /* 0x000fea0003800000 */
[----:B------:R-:W-:Y:S01]  /*3600*/  BPT.TRAP 0x1 ;  /* 0x000000040000795c */ /* 0x000fe20000300000 */
.L_x_12814:
[----:B-1----:R-:W-:Y:S05]  /*3610*/  @P1 BRA `(.L_x_12812) ;  /* 0x0000000000081947 */ /* 0x002fea0003800000 */
[----:B------:R-:W1:Y:S02]  /*3620*/  SYNCS.PHASECHK.TRANS64.TRYWAIT P1, [UR10+0x16850], R4 ;  /* 0x01685004ff0075a7 */ /* 0x000e64000802014a */
[----:B-1----:R-:W-:Y:S05]  /*3630*/  @!P1 BRA `(.L_x_12815) ;  /* 0x00000070004c9947 */ /* 0x002fea0003800000 */
.L_x_12812:
[----:B------:R-:W-:Y:S01]  /*3640*/  UIADD3 UR6, UR40, 0x400, URZ ;  /* 0x0000040028067890 */ /* 0x000fe2000fffe03f */
[----:B------:R-:W-:Y:S01]  /*3650*/  WARPGROUP.ARRIVE ;  /* 0x00000000000079c5 */ /* 0x000fe20000000000 */
[----:B------:R-:W-:Y:S01]  /*3660*/  UMOV UR11, 0x40000040 ;  /* 0x40000040000b7882 */ /* 0x000fe20000000000 */
[----:B01----:R-:W-:Y:S01]  /*3670*/  VIADD R4, R16, 0x9 ;  /* 0x0000000910047836 */ /* 0x003fe20000000000 */
[----:B------:R-:W-:Y:S01]  /*3680*/  USHF.R.U32.HI UR6, URZ, 0x4, UR6 ;  /* 0x000000043f067899 */ /* 0x000fe20008011606 */
[----:B------:R-:W-:-:S03]  /*3690*/  ISETP.GE.U32.AND P1, PT, R22, 0x180, PT ;  /* 0x000001801600780c */ /* 0x000fc60003f26070 */
[----:B------:R-:W-:Y:S01]  /*36a0*/  ULOP3.LUT UR6, UR6, 0x3fff, URZ, 0xc0, !UPT ;  /* 0x00003fff06067892 */ /* 0x000fe2000f8ec03f */
[----:B------:R-:W-:-:S03]  /*36b0*/  SEL R4, R4, 0x9, !P1 ;  /* 0x0000000904047807 */ /* 0x000fc60004800000 */
[----:B------:R-:W-:-:S07]  /*36c0*/  ULEA UR6, UR5, UR6, 0xa ;  /* 0x0000000605067291 */ /* 0x000fce000f8e503f */
[----:B------:R-:W-:Y:S02]  /*36d0*/  UMOV UR10, UR6 ;  /* 0x00000006000a7c82 */ /* 0x000fe40008000000 */
[----:B------:R-:W-:Y:S01]  /*36e0*/  HGMMA.64x64x16.F32.BF16 R88, R120, gdesc[UR8].tnspB, R88, gsb0 ;  /* 0x40e0000878587df0 */ /* 0x000fe20008001858 */
[----:B------:R-:W-:Y:S01]  /*36f0*/  UIADD3 UR10, UR6, 0x80, URZ ;  /* 0x00000080060a7890 */ /* 0x000fe2000fffe03f */
[----:B------:R-:W-:Y:S01]  /*3700*/  UMOV UR11, 0x40000040 ;  /* 0x40000040000b7882 */ /* 0x000fe20000000000 */
[----:B------:R-:W-:Y:S02]  /*3710*/  WARPGROUP.DEPBAR.LE gsb0, 0x0 ;  /* 0x00008000000079c5 */ /* 0x000fe40000010000 */
[----:B------:R-:W-:-:S06]  /*3720*/  WARPGROUP.ARRIVE ;  /* 0x00000000000079c5 */ /* 0x000fcc0000000000 */
        /* <DEDUP_REMOVED lines=23> */
[----:B------:R-:W-:Y:S01]  /*38a0*/  UIADD3 UR6, UR6, 0x380, URZ ;  /* 0x0000038006067890 */ /* 0x000fe2000fffe03f */
[----:B------:R-:W-:Y:S02]  /*38b0*/  WARPGROUP.DEPBAR.LE gsb0, 0x0 ;  /* 0x00008000000079c5 */ /* 0x000fe40000010000 */
[----:B------:R-:W-:-:S06]  /*38c0*/  WARPGROUP.ARRIVE ;  /* 0x00000000000079c5 */ /* 0x000fcc0000000000 */
[----:B------:R-:W-:Y:S01]  /*38d0*/  HGMMA.64x64x16.F32.BF16 R88, R144, gdesc[UR8].tnspB, R88, gsb0 ;  /* 0x40e0000890587df0 */ /* 0x000fe20008001858 */
[----:B------:R-:W-:Y:S01]  /*38e0*/  UMOV UR10, UR6 ;  /* 0x00000006000a7c82 */ /* 0x000fe20008000000 */
[----:B------:R-:W-:Y:S01]  /*38f0*/  UMOV UR11, 0x40000040 ;  /* 0x40000040000b7882 */ /* 0x000fe20000000000 */
[----:B------:R-:W-:Y:S02]  /*3900*/  WARPGROUP.DEPBAR.LE gsb0, 0x0 ;  /* 0x00008000000079c5 */ /* 0x000fe40000010000 */
[----:B------:R-:W-:-:S06]  /*3910*/  WARPGROUP.ARRIVE ;  /* 0x00000000000079c5 */ /* 0x000fcc0000000000 */
[----:B------:R-:W-:Y:S03]  /*3920*/  HGMMA.64x64x16.F32.BF16 R88, R148, gdesc[UR8].tnspB, R88, gsb0 ;  /* 0x40e0000894587df0 */ /* 0x000fe60008001858 */
[----:B------:R-:W-:Y:S02]  /*3930*/  WARPGROUP.DEPBAR.LE gsb0, 0x0 ;  /* 0x00008000000079c5 */ /* 0x000fe40000010000 */
[----:B------:R0:W-:Y:S06]  /*3940*/  BAR.ARV R4, 0x100 ;  /* 0x000400040000751d */ /* 0x0001ec0000002000 */
[----:B------:R-:W-:Y:S05]  /*3950*/  @!P0 BRA `(.L_x_12816) ;  /* 0x0000000000048947 */ /* 0x000fea0003800000 */
[----:B------:R-:W-:Y:S01]  /*3960*/  BPT.TRAP 0x1 ;  /* 0x000000040000795c */ /* 0x000fe20000300000 */
.L_x_12816:
        /* <DEDUP_REMOVED lines=63> */
[----:B------:R-:W-:Y:S01]  /*3d60*/  FMNMX.FTZ R10, R87, R10, !PT ;  /* 0x0000000a570a7209 */ /* 0x000fe20007810000 */
[----:B------:R-:W0:Y:S01]  /*3d70*/  LDC R4, c[0x0][0x988] ;  /* 0x00026200ff047b82 */ /* 0x000e220000000800 */
[----:B------:R-:W-:Y:S01]  /*3d80*/  R2UR UR6, R0 ;  /* 0x00000000000672ca */ /* 0x000fe200000e0000 */
[----:B------:R-:W1:Y:S04]  /*3d90*/  SHFL.BFLY PT, R5, R12, 0x2, 0x1f ;  /* 0x0c401f000c057f89 */ /* 0x000e6800000e0000 */
[----:B------:R-:W2:Y:S08]  /*3da0*/  SHFL.BFLY PT, R7, R10, 0x2, 0x1f ;  /* 0x0c401f000a077f89 */ /* 0x000eb000000e0000 */
[----:B------:R-:W-:-:S04]  /*3db0*/  ULEA UR6, UR6, UR40, 0x3 ;  /* 0x0000002806067291 */ /* 0x000fc8000f8e183f */
[----:B------:R-:W-:-:S04]  /*3dc0*/  UIADD3 UR6, UR6, 0x16840, URZ ;  /* 0x0001684006067890 */ /* 0x000fc8000fffe03f */
[----:B------:R-:W-:Y:S01]  /*3dd0*/  UPRMT UR6, UR7, 0x654, UR6 ;  /* 0x0000065407067896 */ /* 0x000fe20008000006 */
[----:B-1----:R-:W-:Y:S02]  /*3de0*/  FMNMX.FTZ R13, R12, R5, !PT ;  /* 0x000000050c0d7209 */ /* 0x002fe40007810000 */
[----:B--2---:R-:W-:-:S03]  /*3df0*/  FMNMX.FTZ R15, R10, R7, !PT ;  /* 0x000000070a0f7209 */ /* 0x004fc60007810000 */
[----:B------:R-:W1:Y:S03]  /*3e00*/  SHFL.BFLY PT, R14, R13, 0x1, 0x1f ;  /* 0x0c201f000d0e7f89 */ /* 0x000e6600000e0000 */
[----:B------:R-:W-:Y:S01]  /*3e10*/  SYNCS.ARRIVE.TRANS64.RED.A1T0 RZ, [UR6], RZ ;  /* 0x000000ffffff79a7 */ /* 0x000fe20008100406 */
[----:B------:R-:W2:Y:S01]  /*3e20*/  SHFL.BFLY PT, R18, R15, 0x1, 0x1f ;  /* 0x0c201f000f127f89 */ /* 0x000ea200000e0000 */
[----:B-1----:R-:W-:Y:S02]  /*3e30*/  FMNMX.FTZ R7, R13, R14, !PT ;  /* 0x0000000e0d077209 */ /* 0x002fe40007810000 */
[----:B--2---:R-:W-:-:S03]  /*3e40*/  FMNMX.FTZ R5, R15, R18, !PT ;  /* 0x000000120f057209 */ /* 0x004fc60007810000 */
[C---:B------:R-:W-:Y:S01]  /*3e50*/  FADD.FTZ R17, -R7.reuse, R6 ;  /* 0x0000000607117221 */ /* 0x040fe20000010100 */
[----:B0-----:R-:W-:-:S03]  /*3e60*/  FMUL.FTZ R121, R7, R4 ;  /* 0x0000000407797220 */ /* 0x001fc60000410000 */
[-C--:B------:R-:W-:Y:S01]  /*3e70*/  FMUL.FTZ R17, R17, R4.reuse ;  /* 0x0000000411117220 */ /* 0x080fe20000410000 */
[----:B------:R-:W-:Y:S01]  /*3e80*/  FADD.FTZ R19, -R5, R8 ;  /* 0x0000000805137221 */ /* 0x000fe20000010100 */
[-CC-:B------:R-:W-:Y:S01]  /*3e90*/  FFMA.FTZ R127, R37, R4.reuse, -R121.reuse ;  /* 0x00000004257f7223 */ /* 0x180fe20000010879 */
[-CC-:B------:R-:W-:Y:S01]  /*3ea0*/  FFMA.FTZ R37, R49, R4.reuse, -R121.reuse ;  /* 0x0000000431257223 */ /* 0x180fe20000010879 */
[-C--:B------:R-:W-:Y:S01]  /*3eb0*/  FMUL.FTZ R49, R5, R4.reuse ;  /* 0x0000000405317220 */ /* 0x080fe20000410000 */
[-CC-:B------:R-:W-:Y:S01]  /*3ec0*/  FFMA.FTZ R129, R41, R4.reuse, -R121.reuse ;  /* 0x0000000429817223 */ /* 0x180fe20000010879 */
[----:B------:R0:W-:Y:S01]  /*3ed0*/  MUFU.EX2 R8, R17 ;  /* 0x0000001100087308 */ /* 0x0001e20000000800 */
        /* <DEDUP_REMOVED lines=25> */
[-CC-:B0-----:R-:W-:Y:S01]  /*4070*/  FFMA.FTZ R17, R77, R4.reuse, -R121.reuse ;  /* 0x000000044d117223 */ /* 0x181fe20000010879 */
[-CC-:B------:R-:W-:Y:S01]  /*4080*/  FFMA.FTZ R148, R80, R4.reuse, -R121.reuse ;  /* 0x0000000450947223 */ /* 0x180fe20000010879 */
[-CC-:B------:R-:W-:Y:S01]  /*4090*/  FFMA.FTZ R15, R81, R4.reuse, -R121.reuse ;  /* 0x00000004510f7223 */ /* 0x180fe20000010879 */
[-CC-:B------:R-:W-:Y:S01]  /*40a0*/  FFMA.FTZ R150, R84, R4.reuse, -R121.reuse ;  /* 0x0000000454967223 */ /* 0x180fe20000010879 */
[-C--:B------:R-:W-:Y:S01]  /*40b0*/  FFMA.FTZ R45, R85, R4.reuse, -R121 ;  /* 0x00000004552d7223 */ /* 0x080fe20000010879 */
        /* <DEDUP_REMOVED lines=30> */
[----:B------:R-:W-:-:S04]  /*42a0*/  FFMA.FTZ R86, R86, R4, -R49 ;  /* 0x0000000456567223 */ /* 0x000fc80000010831 */
        /* <DEDUP_REMOVED lines=86> */
[-CC-:B------:R-:W-:Y:S01]  /*4810*/  FFMA.FTZ R42, R83, R4.reuse, -R49.reuse ;  /* 0x00000004532a7223 */ /* 0x180fe20000010831 */
[----:B------:R-:W-:-:S05]  /*4820*/  FFMA.FTZ R49, R87, R4, -R49 ;  /* 0x0000000457317223 */ /* 0x000fca0000010831 */
        /* <DEDUP_REMOVED lines=44> */
.L_x_12817:
        /* <DEDUP_REMOVED lines=9> */
[----:B------:R-:W-:Y:S01]  /*4b80*/  PLOP3.LUT P1, PT, PT, PT, UP0, 0x80, 0x0 ;  /* 0x000000000000781c */ /* 0x000fe20003f2f008 */
[----:B------:R-:W-:Y:S01]  /*4b90*/  UMOV UR6, UR4 ;  /* 0x0000000400067c82 */ /* 0x000fe20008000000 */
[-C--:B------:R-:W-:Y:S01]  /*4ba0*/  FMUL.FTZ R88, R88, R8.reuse ;  /* 0x0000000858587220 */ /* 0x080fe20000410000 */
[-C--:B------:R-:W-:Y:S01]  /*4bb0*/  FMUL.FTZ R89, R89, R8.reuse ;  /* 0x0000000859597220 */ /* 0x080fe20000410000 */
[----:B------:R-:W-:Y:S01]  /*4bc0*/  UMOV UR21, UR10 ;  /* 0x0000000a00157c82 */ /* 0x000fe20008000000 */
[-C--:B------:R-:W-:Y:S01]  /*4bd0*/  FMUL.FTZ R92, R92, R8.reuse ;  /* 0x000000085c5c7220 */ /* 0x080fe20000410000 */
[-C--:B------:R-:W-:Y:S01]  /*4be0*/  FMUL.FTZ R93, R93, R8.reuse ;  /* 0x000000085d5d7220 */ /* 0x080fe20000410000 */
[-C--:B------:R-:W-:Y:S01]  /*4bf0*/  FMUL.FTZ R96, R96, R8.reuse ;  /* 0x0000000860607220 */ /* 0x080fe20000410000 */
[----:B------:R-:W-:Y:S01]  /*4c00*/  SYNCS.ARRIVE.TRANS64.RED.A1T0 RZ, [UR5], RZ ;  /* 0x000000ffffff79a7 */ /* 0x000fe20008100405 */
        /* <DEDUP_REMOVED lines=59> */
.L_x_12807:
[----:B------:R-:W-:Y:S06]  /*4fc0*/  BAR.ARV 0x8, 0x200 ;  /* 0x0208000000007b1d */ /* 0x000fec0000002000 */
[----:B------:R-:W-:Y:S05]  /*4fd0*/  @!P0 BRA `(.L_x_12819) ;  /* 0x0000000000048947 */ /* 0x000fea0003800000 */
[----:B------:R-:W-:Y:S01]  /*4fe0*/  BPT.TRAP 0x1 ;  /* 0x000000040000795c */ /* 0x000fe20000300000 */
.L_x_12819:
[----:B------:R-:W-:Y:S01]  /*4ff0*/  R2UR UR5, R0 ;  /* 0x00000000000572ca */ /* 0x000fe200000e0000 */
[----:B------:R-:W-:-:S05]  /*5000*/  IMAD.U32 R2, RZ, RZ, UR4 ;  /* 0x00000004ff027e24 */ /* 0x000fca000f8e00ff */
[----:B------:R-:W-:-:S07]  /*5010*/  SHF.L.U32 R2, R2, 0x1f, RZ ;  /* 0x0000001f02027819 */ /* 0x000fce00000006ff */
[----:B------:R-:W-:-:S09]  /*5020*/  ULEA UR5, UR5, UR40, 0x3 ;  /* 0x0000002805057291 */ /* 0x000fd2000f8e183f */
[----:B------:R0:W1:Y:S01]  /*5030*/  SYNCS.PHASECHK.TRANS64.TRYWAIT P1, [UR5+0x16850], R2 ;  /* 0x01685002ff0075a7 */ /* 0x0000620008020145 */
[----:B------:R-:W-:Y:S05]  /*5040*/  @!P0 BRA `(.L_x_12820) ;  /* 0x0000000000048947 */ /* 0x000fea0003800000 */
[----:B------:R-:W-:Y:S01]  /*5050*/  BPT.TRAP 0x1 ;  /* 0x000000040000795c */ /* 0x000fe20000300000 */
.L_x_12820:
[----:B-1----:R-:W-:Y:S05]  /*5060*/  @P1 BRA `(.L_x_12821) ;  /* 0x0000000000081947 */ /* 0x002fea0003800000 */
[----:B------:R-:W1:Y:S02]  /*5070*/  SYNCS.PHASECHK.TRANS64.TRYWAIT P1, [UR5+0x16850], R2 ;  /* 0x01685002ff0075a7 */ /* 0x000e640008020145 */
[----:B-1----:R-:W-:Y:S05]  /*5080*/  @!P1 BRA `(.L_x_12822) ;  /* 0x0000005400d09947 */ /* 0x002fea0003800000 */
.L_x_12821:
[----:B------:R-:W-:Y:S01]  /*5090*/  R2UR UR6, R0 ;  /* 0x00000000000672ca */ /* 0x000fe200000e0000 */
[----:B------:R-:W-:Y:S01]  /*50a0*/  UIADD3 UR40, UR40, 0x400, URZ ;  /* 0x0000040028287890 */ /* 0x000fe2000fffe03f */
[----:B------:R-:W-:Y:S01]  /*50b0*/  WARPGROUP.ARRIVE ;  /* 0x00000000000079c5 */ /* 0x000fe20000000000 */
[----:B------:R-:W-:Y:S01]  /*50c0*/  UMOV UR11, 0x40000040 ;  /* 0x40000040000b7882 */ /* 0x000fe20000000000 */
[----:B------:R-:W2:Y:S01]  /*50d0*/  SHFL.BFLY PT, R0, R9, 0x2, 0x1f ;  /* 0x0c401f0009007f89 */ /* 0x000ea200000e0000 */
[----:B------:R-:W-:Y:S01]  /*50e0*/  USHF.R.U32.HI UR40, URZ, 0x4, UR40 ;  /* 0x000000043f287899 */ /* 0x000fe20008011628 */
[----:B------:R-:W-:Y:S01]  /*50f0*/  IMAD.MOV.U32 R29, RZ, RZ, RZ ;  /* 0x000000ffff1d7224 */ /* 0x000fe200078e00ff */
[----:B------:R-:W-:Y:S01]  /*5100*/  MOV R17, 0xff800000 ;  /* 0xff80000000117802 */ /* 0x000fe20000000f00 */
[----:B01----:R-:W0:Y:S01]  /*5110*/  SHFL.BFLY PT, R2, R11, 0x2, 0x1f ;  /* 0x0c401f000b027f89 */ /* 0x003e2200000e0000 */
[----:B------:R-:W-:Y:S01]  /*5120*/  ULOP3.LUT UR4, UR40, 0x3fff, URZ, 0xc0, !UPT ;  /* 0x00003fff28047892 */ /* 0x000fe2000f8ec03f */
[----:B------:R-:W-:-:S03]  /*5130*/  IMAD.MOV.U32 R16, RZ, RZ, RZ ;  /* 0x000000ffff107224 */ /* 0x000fc600078e00ff */
[----:B------:R-:W-:-:S04]  /*5140*/  ULEA UR4, UR6, UR4, 0xa ;  /* 0x0000000406047291 */ /* 0x000fc8000f8e503f */
[----:B------:R-:W-:-:S03]  /*5150*/  UIADD3 UR6, UR4, 0x80, URZ ;  /* 0x0000008004067890 */ /* 0x000fc6000fffe03f */
[----:B------:R-:W-:Y:S02]  /*5160*/  UMOV UR10, UR4 ;  /* 0x00000004000a7c82 */ /* 0x000fe40008000000 */
[----:B------:R-:W-:Y:S01]  /*5170*/  HGMMA.64x64x16.F32.BF16 R88, R120, gdesc[UR8].tnspB, R88, gsb0 ;  /* 0x40e0000878587df0 */ /* 0x000fe20008001858 */
        /* <DEDUP_REMOVED lines=8> */
[----:B------:R-:W-:Y:S02]  /*5200*/  IMAD.MOV.U32 R0, RZ, RZ, -0x800000 ;  /* 0xff800000ff007424 */ /* 0x000fe400078e00ff */
        /* <DEDUP_REMOVED lines=11> */
[----:B------:R-:W-:Y:S02]  /*52c0*/  WARPGROUP.DEPBAR.LE gsb0, 0x0 ;  /* 0x00008000000079c5 */ /* 0x000fe40000010000 */
[----:B------:R-:W-:Y:S01]  /*52d0*/  WARPGROUP.ARRIVE ;  /* 0x00000000000079c5 */ /* 0x000fe20000000000 */
[----:B-1----:R-:W-:-:S04]  /*52e0*/  @P2 FMUL.FTZ R6, R6, 0.69314718246459960938 ;  /* 0x3f31721806062820 */ /* 0x002fc80000410000 */
[----:B------:R-:W-:Y:S01]  /*52f0*/  @P2 FFMA.FTZ R0, R9, R5, R6 ;  /* 0x0000000509002223 */ /* 0x000fe20000010006 */
[----:B------:R-:W-:Y:S01]  /*5300*/  HGMMA.64x64x16.F32.BF16 R88, R124, gdesc[UR8].tnspB, R88, gsb0 ;  /* 0x40e000087c587df0 */ /* 0x000fe20008001858 */
[----:B------:R-:W-:Y:S01]  /*5310*/  UMOV UR10, UR6 ;  /* 0x00000006000a7c82 */ /* 0x000fe20008000000 */
[----:B------:R-:W-:Y:S01]  /*5320*/  UMOV UR11, 0x40000040 ;  /* 0x40000040000b7882 */ /* 0x000fe20000000000 */
[----:B------:R-:W-:Y:S01]  /*5330*/  UIADD3 UR6, UR4, 0x180, URZ ;  /* 0x0000018004067890 */ /* 0x000fe2000fffe03f */
[----:B------:R-:W-:Y:S02]  /*5340*/  WARPGROUP.DEPBAR.LE gsb0, 0x0 ;  /* 0x00008000000079c5 */ /* 0x000fe40000010000 */
[----:B------:R-:W-:-:S06]  /*5350*/  WARPGROUP.ARRIVE ;  /* 0x00000000000079c5 */ /* 0x000fcc0000000000 */
        /* <DEDUP_REMOVED lines=15> */
[----:B------:R-:W-:Y:S02]  /*5450*/  UIADD3 UR6, UR4, 0x300, URZ ;  /* 0x0000030004067890 */ /* 0x000fe4000fffe03f */
        /* <DEDUP_REMOVED lines=15> */
[----:B0-23--:R-:W-:Y:S05]  /*5550*/  @!P0 BRA `(.L_x_12823) ;  /* 0x0000000000048947 */ /* 0x00dfea0003800000 */
[----:B------:R-:W-:Y:S01]  /*5560*/  BPT.TRAP 0x1 ;  /* 0x000000040000795c */ /* 0x000fe20000300000 */
.L_x_12823:
        /* <DEDUP_REMOVED lines=36> */
.L_x_12799:
[----:B------:R-:W-:Y:S05]  /*57b0*/  @P0 BRA `(.L_x_12824) ;  /* 0x0000000c00c80947 */ /* 0x000fea0003800000 */
[----:B------:R-:W-:Y:S01]  /*57c0*/  VIADD R37, R22, 0xffffff80 ;  /* 0xffffff8016257836 */ /* 0x000fe20000000000 */
[----:B------:R-:W0:Y:S01]  /*57d0*/  LDC R46, c[0x0][0xbe8] ;  /* 0x0002fa00ff2e7b82 */ /* 0x000e220000000800 */
[----:B------:R-:W1:Y:S01]  /*57e0*/  S2R R40, SR_CTAID.X ;  /* 0x0000000000287919 */ /* 0x000e620000002500 */
[----:B------:R-:W-:Y:S02]  /*57f0*/  USHF.R.S32.HI UR7, URZ, 0x1f, UR36 ;  /* 0x0000001f3f077899 */ /* 0x000fe40008011424 */
[----:B------:R-:W-:Y:S01]  /*5800*/  IMAD R44, RZ, RZ, -UR36 ;  /* 0x80000024ff2c7e24 */ /* 0x000fe2000f8e02ff */
[----:B------:R-:W-:Y:S01]  /*5810*/  SHF.R.S32.HI R36, RZ, 0x1f, R37 ;  /* 0x0000001fff247819 */ /* 0x000fe20000011425 */
[----:B------:R-:W-:Y:S01]  /*5820*/  ULDC.64 UR8, c[0x0][0xbd0] ;  /* 0x0002f40000087ab9 */ /* 0x000fe20000000a00 */
[----:B------:R-:W-:Y:S01]  /*5830*/  BSSY B0, `(.L_x_12825) ;  /* 0x00000b6000007945 */ /* 0x000fe20003800000 */
[----:B------:R-:W-:Y:S01]  /*5840*/  UIMAD UR6, UR7, UR8, URZ ;  /* 0x00000008070672a4 */ /* 0x000fe2000f8e023f */
[CC--:B------:R-:W-:Y:S01]  /*5850*/  LEA.HI R16, R36.reuse, R37.reuse, RZ, 0x7 ;  /* 0x0000002524107211 */ /* 0x0c0fe200078f38ff */
[----:B------:R-:W2:Y:S01]  /*5860*/  S2UR UR12, SR_CTAID.Z ;  /* 0x00000000000c79c3 */ /* 0x000ea20000002700 */
[----:B------:R-:W-:Y:S01]  /*5870*/  LEA.HI R36, R36, R37, RZ, 0x2 ;  /* 0x0000002524247211 */ /* 0x000fe200078f10ff */
[----:B------:R-:W-:Y:S01]  /*5880*/  UIMAD.WIDE.U32 UR4, UR36, UR8, URZ ;  /* 0x00000008240472a5 */ /* 0x000fe2000f8e003f */
[----:B------:R-:W-:Y:S01]  /*5890*/  LOP3.LUT R22, R16, 0xffffff80, RZ, 0xc0, !PT ;  /* 0xffffff8010167812 */ /* 0x000fe200078ec0ff */
[----:B------:R-:W-:Y:S01]  /*58a0*/  UIMAD UR6, UR36, UR9, UR6 ;  /* 0x00000009240672a4 */ /* 0x000fe2000f8e0206 */
[----:B------:R-:W-:-:S02]  /*58b0*/  LOP3.LUT R36, R36, 0xfffffffc, RZ, 0xc0, !PT ;  /* 0xfffffffc24247812 */ /* 0x000fc400078ec0ff */
[----:B------:R-:W-:Y:S01]  /*58c0*/  SHF.R.S32.HI R39, RZ, 0x7, R16 ;  /* 0x00000007ff277819 */ /* 0x000fe20000011410 */
[C---:B------:R-:W-:Y:S01]  /*58d0*/  IMAD.IADD R52, R37.reuse, 0x1, -R22 ;  /* 0x0000000125347824 */ /* 0x040fe200078e0a16 */
[----:B------:R-:W3:Y:S01]  /*58e0*/  LDC.64 R42, c[0x0][0xbd8] ;  /* 0x0002f600ff2a7b82 */ /* 0x000ee20000000a00 */
[----:B------:R-:W-:Y:S01]  /*58f0*/  IMAD.IADD R36, R37, 0x1, -R36 ;  /* 0x0000000125247824 */ /* 0x000fe200078e0a24 */
[----:B------:R-:W-:Y:S01]  /*5900*/  UIADD3 UR6, UR5, UR6, URZ ;  /* 0x0000000605067290 */ /* 0x000fe2000fffe03f */
[----:B------:R-:W-:Y:S01]  /*5910*/  IMAD.HI R16, R39, 0x55555556, RZ ;  /* 0x5555555627107827 */ /* 0x000fe200078e02ff */
[----:B------:R-:W-:Y:S01]  /*5920*/  SHF.R.S32.HI R41, RZ, 0x1f, R52 ;  /* 0x0000001fff297819 */ /* 0x000fe20000011434 */
[----:B------:R-:W-:Y:S01]  /*5930*/  ULDC.64 UR8, c[0x0][0xb38] ;  /* 0x0002ce0000087ab9 */ /* 0x000fe20000000a00 */
[----:B0-----:R-:W-:Y:S01]  /*5940*/  ISETP.NE.AND P0, PT, R46, 0x1, PT ;  /* 0x000000012e00780c */ /* 0x001fe20003f05270 */
[----:B------:R-:W-:Y:S01]  /*5950*/  UIMAD UR7, UR7, UR8, URZ ;  /* 0x00000008070772a4 */ /* 0x000fe2000f8e023f */
[----:B------:R-:W-:Y:S01]  /*5960*/  LEA.HI R53, R41, R52, RZ, 0x2 ;  /* 0x0000003429357211 */ /* 0x000fe200078f10ff */
[----:B------:R-:W0:Y:S01]  /*5970*/  S2UR UR11, SR_CTAID.Y ;  /* 0x00000000000b79c3 */ /* 0x000e220000002600 */
[----:B------:R-:W-:-:S02]  /*5980*/  LEA.HI R37, R36, R36, RZ, 0x1 ;  /* 0x0000002424257211 */ /* 0x000fc400078f08ff */
[--C-:B------:R-:W-:Y:S02]  /*5990*/  SHF.R.S32.HI R22, RZ, 0x2, R53.reuse ;  /* 0x00000002ff167819 */ /* 0x100fe40000011435 */
[----:B------:R-:W-:Y:S01]  /*59a0*/  SHF.R.S32.HI R23, RZ, 0x1f, R53 ;  /* 0x0000001fff177819 */ /* 0x000fe20000011435 */
[----:B--2---:R-:W-:Y:S01]  /*59b0*/  USHF.R.S32.HI UR10, URZ, 0x1f, UR12 ;  /* 0x0000001f3f0a7899 */ /* 0x004fe2000801140c */
[----:B------:R-:W-:Y:S01]  /*59c0*/  LEA.HI R16, R16, R16, RZ, 0x1 ;  /* 0x0000001010107211 */ /* 0x000fe200078f08ff */
[----:B------:R-:W0:Y:S01]  /*59d0*/  LDC R47, c[0x0][0xc50] ;  /* 0x00031400ff2f7b82 */ /* 0x000e220000000800 */
[----:B------:R-:W-:Y:S02]  /*59e0*/  LEA.HI R23, R23, R22, RZ, 0x3 ;  /* 0x0000001617177211 */ /* 0x000fe400078f18ff */
[----:B------:R-:W-:Y:S01]  /*59f0*/  LOP3.LUT R37, R37, 0x1ffffffe, RZ, 0xc0, !PT ;  /* 0x1ffffffe25257812 */ /* 0x000fe200078ec0ff */
[----:B------:R-:W-:Y:S01]  /*5a00*/  IMAD R16, R16, -0x3, R39 ;  /* 0xfffffffd10107824 */ /* 0x000fe200078e0227 */
[----:B------:R-:W-:-:S02]  /*5a10*/  LOP3.LUT R23, R23, 0xfffffff8, RZ, 0xc0, !PT ;  /* 0xfffffff817177812 */ /* 0x000fc400078ec0ff */
[----:B------:R-:W-:Y:S01]  /*5a20*/  LOP3.LUT R53, R53, 0x7ffffffc, RZ, 0xc0, !PT ;  /* 0x7ffffffc35357812 */ /* 0x000fe200078ec0ff */
[----:B------:R-:W2:Y:S01]  /*5a30*/  @P0 LDC R38, c[0x0][0xbec] ;  /* 0x0002fb00ff260b82 */ /* 0x000ea20000000800 */
[----:B------:R-:W-:Y:S01]  /*5a40*/  IADD3 R23, R22, -R23, RZ ;  /* 0x8000001716177210 */ /* 0x000fe20007ffe0ff */
[----:B------:R-:W-:Y:S01]  /*5a50*/  IMAD.IADD R39, R36, 0x1, -R37 ;  /* 0x0000000124277824 */ /* 0x000fe200078e0a25 */
[----:B------:R-:W-:Y:S01]  /*5a60*/  LEA.HI R22, R41, R52, RZ, 0x5 ;  /* 0x0000003429167211 */ /* 0x000fe200078f28ff */
[----:B---3--:R-:W-:-:S03]  /*5a70*/  IMAD R36, R42, UR10, RZ ;  /* 0x0000000a2a247c24 */ /* 0x008fc6000f8e02ff */
[----:B------:R-:W-:Y:S01]  /*5a80*/  SHF.R.S32.HI R22, RZ, 0x5, R22 ;  /* 0x00000005ff167819 */ /* 0x000fe20000011416 */
[----:B------:R-:W3:Y:S01]  /*5a90*/  LDC.64 R48, c[0x0][0xb40] ;  /* 0x0002d000ff307b82 */ /* 0x000ee20000000a00 */
[----:B------:R-:W-:-:S03]  /*5aa0*/  IMAD R43, R43, UR12, R36 ;  /* 0x0000000c2b2b7c24 */ /* 0x000fc6000f8e0224 */
[----:B------:R-:W-:Y:S02]  /*5ab0*/  IMAD R37, R22, 0x10, R23 ;  /* 0x0000001016257824 */ /* 0x000fe400078e0217 */
[----:B------:R-:W-:Y:S01]  /*5ac0*/  IMAD.U32 R23, RZ, RZ, UR5 ;  /* 0x00000005ff177e24 */ /* 0x000fe2000f8e00ff */
[----:B------:R-:W-:Y:S01]  /*5ad0*/  MOV R23, UR6 ;  /* 0x0000000600177c02 */ /* 0x000fe20008000f00 */
[----:B------:R-:W4:Y:S01]  /*5ae0*/  @P0 LDC R50, c[0x0][0xbec] ;  /* 0x0002fb00ff320b82 */ /* 0x000f220000000800 */
[----:B------:R-:W-:Y:S01]  /*5af0*/  IMAD R16, R16, 0x40, R37 ;  /* 0x0000004010107824 */ /* 0x000fe200078e0225 */
[----:B------:R-:W-:Y:S01]  /*5b00*/  UIMAD UR6, UR36, UR9, UR7 ;  /* 0x00000009240672a4 */ /* 0x000fe2000f8e0207 */
[----:B------:R-:W-:Y:S01]  /*5b10*/  IMAD.U32 R22, RZ, RZ, UR4 ;  /* 0x00000004ff167e24 */ /* 0x000fe2000f8e00ff */
[----:B------:R-:W-:Y:S01]  /*5b20*/  UIMAD.WIDE.U32 UR4, UR36, UR8, URZ ;  /* 0x00000008240472a5 */ /* 0x000fe2000f8e003f */
[----:B------:R-:W-:Y:S02]  /*5b30*/  IMAD R39, R39, 0x8, R16 ;  /* 0x0000000827277824 */ /* 0x000fe400078e0210 */
[----:B0-----:R-:W-:Y:S01]  /*5b40*/  IMAD R51, R47, R44, UR11 ;  /* 0x0000000b2f337e24 */ /* 0x001fe2000f8e022c */
[----:B------:R-:W0:Y:S01]  /*5b50*/  @P0 LDC R45, c[0x0][0xbf0] ;  /* 0x0002fc00ff2d0b82 */ /* 0x000e220000000800 */
[----:B------:R-:W-:Y:S01]  /*5b60*/  UIADD3 UR6, UR5, UR6, URZ ;  /* 0x0000000605067290 */ /* 0x000fe2000fffe03f */
[----:B-1----:R-:W-:Y:S01]  /*5b70*/  IMAD R39, R40, 0xc0, R39 ;  /* 0x000000c028277824 */ /* 0x002fe200078e0227 */
[----:B------:R-:W-:Y:S01]  /*5b80*/  ULDC.64 UR8, c[0x0][0xb28] ;  /* 0x0002ca0000087ab9 */ /* 0x000fe20000000a00 */
[----:B------:R-:W-:Y:S01]  /*5b90*/  IMAD.WIDE.U32 R22, R42, UR12, R22 ;  /* 0x0000000c2a167c25 */ /* 0x000fe2000f8e0016 */
[----:B------:R-:W-:-:S03]  /*5ba0*/  SHF.R.S32.HI R44, RZ, 0x1f, R51 ;  /* 0x0000001fff2c7819 */ /* 0x000fc60000011433 */
[----:B------:R-:W1:Y:S01]  /*5bb0*/  @P0 LDC R55, c[0x0][0xbf0] ;  /* 0x0002fc00ff370b82 */ /* 0x000e620000000800 */
[----:B------:R-:W-:Y:S01]  /*5bc0*/  IMAD.U32 R37, RZ, RZ, UR5 ;  /* 0x00000005ff257e24 */ /* 0x000fe2000f8e00ff */
[----:B------:R-:W-:Y:S01]  /*5bd0*/  MOV R37, UR6 ;  /* 0x0000000600257c02 */ /* 0x000fe20008000f00 */
[----:B--2---:R-:W-:Y:S01]  /*5be0*/  @P0 IMAD.HI.U32 R38, R39, R38, RZ ;  /* 0x0000002627260227 */ /* 0x004fe200078e00ff */
[----:B------:R-:W-:-:S03]  /*5bf0*/  ULDC.64 UR6, c[0x0][0xb48] ;  /* 0x0002d20000067ab9 */ /* 0x000fc60000000a00 */
[----:B------:R-:W-:Y:S01]  /*5c00*/  IMAD.U32 R36, RZ, RZ, UR4 ;  /* 0x00000004ff247e24 */ /* 0x000fe2000f8e00ff */
[----:B------:R-:W-:Y:S01]  /*5c10*/  ULDC.64 UR4, c[0x0][0xbe0] ;  /* 0x0002f80000047ab9 */ /* 0x000fe20000000a00 */
[----:B---3--:R-:W-:Y:S02]  /*5c20*/  IMAD R42, R48, UR10, RZ ;  /* 0x0000000a302a7c24 */ /* 0x008fe4000f8e02ff */
[----:B------:R-:W-:Y:S02]  /*5c30*/  IMAD.IADD R23, R23, 0x1, R43 ;  /* 0x0000000117177824 */ /* 0x000fe400078e022b */
[----:B----4-:R-:W-:-:S04]  /*5c40*/  @P0 IMAD.HI.U32 R50, R39, R50, RZ ;  /* 0x0000003227320227 */ /* 0x010fc800078e00ff */
[----:B------:R-:W-:Y:S01]  /*5c50*/  IMAD.MOV.U32 R41, RZ, RZ, R39 ;  /* 0x000000ffff297224 */ /* 0x000fe200078e0027 */
[----:B0-----:R-:W-:Y:S01]  /*5c60*/  @P0 SHF.R.U32.HI R41, RZ, R45, R38 ;  /* 0x0000002dff290219 */ /* 0x001fe20000011626 */
[----:B------:R-:W-:Y:S02]  /*5c70*/  IMAD R45, R49, UR12, R42 ;  /* 0x0000000c312d7c24 */ /* 0x000fe4000f8e022a */
[----:B------:R-:W-:-:S04]  /*5c80*/  IMAD.WIDE.U32 R36, R48, UR12, R36 ;  /* 0x0000000c30247c25 */ /* 0x000fc8000f8e0024 */
[----:B------:R-:W-:Y:S01]  /*5c90*/  IMAD.MOV.U32 R43, RZ, RZ, R39 ;  /* 0x000000ffff2b7224 */ /* 0x000fe200078e0027 */
[----:B-1----:R-:W-:Y:S01]  /*5ca0*/  @P0 SHF.R.U32.HI R43, RZ, R55, R50 ;  /* 0x00000037ff2b0219 */ /* 0x002fe20000011632 */
[----:B------:R-:W-:Y:S01]  /*5cb0*/  IMAD R38, R44, UR4, RZ ;  /* 0x000000042c267c24 */ /* 0x000fe2000f8e02ff */
[----:B------:R-:W-:Y:S01]  /*5cc0*/  IADD3 R37, R37, R45, RZ ;  /* 0x0000002d25257210 */ /* 0x000fe20007ffe0ff */
[----:B------:R-:W-:Y:S01]  /*5cd0*/  IMAD.WIDE.U32 R22, R51, UR4, R22 ;  /* 0x0000000433167c25 */ /* 0x000fe2000f8e0016 */
[----:B------:R-:W-:-:S03]  /*5ce0*/  SHF.R.S32.HI R45, RZ, 0x1f, R41 ;  /* 0x0000001fff2d7819 */ /* 0x000fc60000011429 */
[----:B------:R-:W-:Y:S01]  /*5cf0*/  IMAD R42, R51, UR5, R38 ;  /* 0x00000005332a7c24 */ /* 0x000fe2000f8e0226 */
[----:B------:R-:W-:Y:S01]  /*5d00*/  BAR.SYNC.DEFER_BLOCKING 0x1, 0x180 ;  /* 0x0046000000007b1d */ /* 0x000fe20000010000 */
[----:B------:R-:W-:Y:S01]  /*5d10*/  IMAD R44, R44, UR6, RZ ;  /* 0x000000062c2c7c24 */ /* 0x000fe2000f8e02ff */
[----:B------:R-:W-:Y:S01]  /*5d20*/  IADD3 R22, P0, R41, R22, RZ ;  /* 0x0000001629167210 */ /* 0x000fe20007f1e0ff */
[----:B------:R-:W-:Y:S01]  /*5d30*/  IMAD.MOV R41, RZ, RZ, -R41 ;  /* 0x000000ffff297224 */ /* 0x000fe200078e0a29 */
[--C-:B------:R-:W-:Y:S01]  /*5d40*/  SHF.R.S32.HI R38, RZ, 0x1f, R43.reuse ;  /* 0x0000001fff267819 */ /* 0x100fe2000001142b */
[----:B------:R-:W-:Y:S01]  /*5d50*/  IMAD R47, R51, UR7, R44 ;  /* 0x00000007332f7c24 */ /* 0x000fe2000f8e022c */
[----:B------:R-:W-:Y:S01]  /*5d60*/  ULDC.64 UR4, c[0x0][0xb30] ;  /* 0x0002cc0000047ab9 */ /* 0x000fe20000000a00 */
[----:B------:R-:W-:Y:S01]  /*5d70*/  IMAD.MOV R44, RZ, RZ, -R43 ;  /* 0x000000ffff2c7224 */ /* 0x000fe200078e0a2b */
[----:B------:R-:W-:Y:S01]  /*5d80*/  IADD3.X R23, R45, R23, R42, P0, !PT ;  /* 0x000000172d177210 */ /* 0x000fe200007fe42a */
[----:B------:R-:W-:-:S02]  /*5d90*/  IMAD R38, R38, UR4, RZ ;  /* 0x0000000426267c24 */ /* 0x000fc4000f8e02ff */
[----:B------:R-:W-:Y:S02]  /*5da0*/  IMAD R41, R46, R41, R39 ;  /* 0x000000292e297224 */ /* 0x000fe400078e0227 */
[----:B------:R-:W-:Y:S01]  /*5db0*/  IMAD.WIDE.U32 R36, R51, UR6, R36 ;  /* 0x0000000633247c25 */ /* 0x000fe2000f8e0024 */
[----:B------:R-:W-:-:S03]  /*5dc0*/  ULDC.64 UR6, c[0x0][0xbc8] ;  /* 0x0002f20000067ab9 */ /* 0x000fc60000000a00 */
[----:B------:R-:W-:Y:S02]  /*5dd0*/  IMAD R39, R46, R44, R39 ;  /* 0x0000002c2e277224 */ /* 0x000fe400078e0227 */
[----:B------:R-:W-:Y:S01]  /*5de0*/  IMAD R45, R43, UR5, R38 ;  /* 0x000000052b2d7c24 */ /* 0x000fe2000f8e0226 */
[----:B------:R-:W-:Y:S01]  /*5df0*/  SHF.R.S32.HI R38, RZ, 0x1f, R41 ;  /* 0x0000001fff267819 */ /* 0x000fe20000011429 */
[----:B------:R-:W-:Y:S01]  /*5e00*/  IMAD.IADD R37, R37, 0x1, R47 ;  /* 0x0000000125257824 */ /* 0x000fe200078e022f */
[----:B------:R-:W-:Y:S01]  /*5e10*/  SHF.R.S32.HI R42, RZ, 0x1f, R39 ;  /* 0x0000001fff2a7819 */ /* 0x000fe20000011427 */
[----:B------:R-:W0:Y:S01]  /*5e20*/  S2UR UR5, SR_CgaCtaId ;  /* 0x00000000000579c3 */ /* 0x000e220000008800 */
[----:B------:R-:W-:-:S04]  /*5e30*/  IMAD.WIDE.U32 R22, R41, UR6, R22 ;  /* 0x0000000629167c25 */ /* 0x000fc8000f8e0016 */
[----:B------:R-:W-:Y:S01]  /*5e40*/  IMAD.WIDE.U32 R36, R43, UR4, R36 ;  /* 0x000000042b247c25 */ /* 0x000fe2000f8e0024 */
[----:B------:R-:W-:-:S03]  /*5e50*/  UMOV UR4, 0x400 ;  /* 0x0000040000047882 */ /* 0x000fc60000000000 */
[----:B------:R-:W-:Y:S02]  /*5e60*/  IMAD R38, R38, UR6, RZ ;  /* 0x0000000626267c24 */ /* 0x000fe4000f8e02ff */
[----:B------:R-:W-:Y:S02]  /*5e70*/  IMAD.IADD R37, R37, 0x1, R45 ;  /* 0x0000000125257824 */ /* 0x000fe400078e022d */
[----:B------:R-:W-:Y:S02]  /*5e80*/  IMAD R42, R42, UR8, RZ ;  /* 0x000000082a2a7c24 */ /* 0x000fe4000f8e02ff */
[----:B------:R-:W-:Y:S01]  /*5e90*/  IMAD R43, R41, UR7, R38 ;  /* 0x00000007292b7c24 */ /* 0x000fe2000f8e0226 */
[----:B------:R-:W-:Y:S01]  /*5ea0*/  ULDC.64 UR6, c[0x0][0xba8] ;  /* 0x0002ea0000067ab9 */ /* 0x000fe20000000a00 */
[C---:B------:R-:W-:Y:S01]  /*5eb0*/  IMAD R41, R39.reuse, UR9, R42 ;  /* 0x0000000927297c24 */ /* 0x040fe2000f8e022a */
[----:B------:R-:W-:Y:S01]  /*5ec0*/  LEA R38, P0, R22, UR6, 0x2 ;  /* 0x0000000616267c11 */ /* 0x000fe2000f8010ff */
[----:B------:R-:W-:Y:S01]  /*5ed0*/  IMAD.WIDE.U32 R36, R39, UR8, R36 ;  /* 0x0000000827247c25 */ /* 0x000fe2000f8e0024 */
[----:B------:R-:W-:Y:S01]  /*5ee0*/  IADD3 R39, R23, R43, RZ ;  /* 0x0000002b17277210 */ /* 0x000fe20007ffe0ff */
[----:B------:R-:W-:Y:S01]  /*5ef0*/  ULDC.64 UR8, c[0x0][0xb00] ;  /* 0x0002c00000087ab9 */ /* 0x000fe20000000a00 */
[----:B------:R-:W-:Y:S01]  /*5f00*/  ULDC UR6, c[0x0][0xa88] ;  /* 0x0002a20000067ab9 */ /* 0x000fe20000000800 */
[----:B------:R-:W-:Y:S01]  /*5f10*/  IMAD.IADD R23, R37, 0x1, R41 ;  /* 0x0000000125177824 */ /* 0x000fe200078e0229 */
[----:B------:R-:W-:Y:S01]  /*5f20*/  LEA R48, P1, R36, UR8, 0x2 ;  /* 0x0000000824307c11 */ /* 0x000fe2000f8210ff */
[----:B------:R-:W-:Y:S01]  /*5f30*/  IMAD R16, R40, 0xc0, R16 ;  /* 0x000000c028107824 */ /* 0x000fe200078e0210 */
[----:B------:R-:W-:Y:S01]  /*5f40*/  LEA.HI.X R39, R22, UR7, R39, 0x2, P0 ;  /* 0x0000000716277c11 */ /* 0x000fe200080f1427 */
[----:B0-----:R-:W-:Y:S01]  /*5f50*/  ULEA UR4, UR5, UR4, 0x18 ;  /* 0x0000000405047291 */ /* 0x001fe2000f8ec03f */
[----:B------:R-:W-:Y:S01]  /*5f60*/  LEA.HI.X R50, R36, UR9, R23, 0x2, P1 ;  /* 0x0000000924327c11 */ /* 0x000fe200088f1417 */
[----:B------:R-:W-:Y:S01]  /*5f70*/  SHFL.IDX PT, R22, R38, RZ, 0x1c1f ;  /* 0x001c1fff26167589 */ /* 0x000fe200000e0000 */
[----:B------:R-:W-:Y:S01]  /*5f80*/  IMAD R45, R46, UR6, RZ ;  /* 0x000000062e2d7c24 */ /* 0x000fe2000f8e02ff */
[----:B------:R-:W-:Y:S01]  /*5f90*/  LOP3.LUT P0, RZ, R52, 0x3, RZ, 0xc0, !PT ;  /* 0x0000000334ff7812 */ /* 0x000fe2000780c0ff */
[C---:B------:R-:W-:Y:S01]  /*5fa0*/  VIADD R44, R16.reuse, 0x8 ;  /* 0x00000008102c7836 */ /* 0x040fe20000000000 */
[----:B------:R-:W0:Y:S01]  /*5fb0*/  SHFL.IDX PT, R23, R39, RZ, 0x1c1f ;  /* 0x001c1fff27177589 */ /* 0x000e2200000e0000 */
[----:B------:R-:W-:Y:S01]  /*5fc0*/  UIADD3 UR4, UR4, 0x16820, URZ ;  /* 0x0001682004047890 */ /* 0x000fe2000fffe03f */
[-C--:B------:R-:W-:Y:S01]  /*5fd0*/  ISETP.GE.OR P1, PT, R16, R45.reuse, P0 ;  /* 0x0000002d1000720c */ /* 0x080fe20000726670 */
[----:B------:R-:W-:Y:S01]  /*5fe0*/  IMAD.IADD R47, R52, 0x1, -R53 ;  /* 0x00000001342f7824 */ /* 0x000fe200078e0a35 */
[----:B------:R-:W-:Y:S01]  /*5ff0*/  SHFL.IDX PT, R36, R38, 0x1, 0x1c1f ;  /* 0x003c1f0026247f89 */ /* 0x000fe200000e0000 */
[-C--:B------:R-:W-:Y:S01]  /*6000*/  ISETP.GE.OR P0, PT, R44, R45.reuse, P0 ;  /* 0x0000002d2c00720c */ /* 0x080fe20000706670 */
[----:B------:R-:W-:Y:S01]  /*6010*/  UPRMT UR4, URZ, 0x654, UR4 ;  /* 0x000006543f047896 */ /* 0x000fe20008000004 */
[----:B------:R-:W-:Y:S01]  /*6020*/  ISETP.GE.AND P2, PT, R16, R45, PT ;  /* 0x0000002d1000720c */ /* 0x000fe20003f46270 */
[----:B------:R-:W1:Y:S01]  /*6030*/  SHFL.IDX PT, R37, R39, 0x1, 0x1c1f ;  /* 0x003c1f0027257f89 */ /* 0x000e6200000e0000 */
[----:B------:R-:W-:-:S03]  /*6040*/  IMAD.SHL.U32 R47, R47, 0x2, RZ ;  /* 0x000000022f2f7824 */ /* 0x000fc600078e00ff */
[----:B------:R2:W3:Y:S03]  /*6050*/  SHFL.IDX PT, R42, R48, RZ, 0x1c1f ;  /* 0x001c1fff302a7589 */ /* 0x0004e600000e0000 */
[----:B------:R-:W-:Y:S01]  /*6060*/  SYNCS.ARRIVE.TRANS64.RED.A1T0 RZ, [UR4], RZ ;  /* 0x000000ffffff79a7 */ /* 0x000fe20008100404 */
[----:B------:R2:W4:Y:S04]  /*6070*/  SHFL.IDX PT, R43, R50, RZ, 0x1c1f ;  /* 0x001c1fff322b7589 */ /* 0x00052800000e0000 */
[----:B0-----:R2:W-:Y:S04]  /*6080*/  @!P1 ST.E desc[UR38][R22.64], R17 ;  /* 0x0000001116009985 */ /* 0x0015e8000c101926 */
[----:B-1----:R2:W-:Y:S01]  /*6090*/  @!P0 ST.E desc[UR38][R36.64], R0 ;  /* 0x0000000024008985 */ /* 0x0025e2000c101926 */
[----:B------:R-:W-:Y:S05]  /*60a0*/  @P2 BRA `(.L_x_12826) ;  /* 0x0000000000b82947 */ /* 0x000fea0003800000 */
[----:B------:R-:W-:Y:S01]  /*60b0*/  ULDC UR4, c[0x0][0xac8] ;  /* 0x0002b20000047ab9 */ /* 0x000fe20000000800 */
[C---:B--2---:R-:W-:Y:S01]  /*60c0*/  IADD3 R0, R47.reuse, 0x8, RZ ;  /* 0x000000082f007810 */ /* 0x044fe20007ffe0ff */
[C---:B------:R-:W-:Y:S01]  /*60d0*/  VIADD R22, R47.reuse, 0x10 ;  /* 0x000000102f167836 */ /* 0x040fe20000000000 */
[C---:B------:R-:W-:Y:S01]  /*60e0*/  ISETP.GE.AND P0, PT, R47.reuse, UR4, PT ;  /* 0x000000042f007c0c */ /* 0x040fe2000bf06270 */
[C---:B------:R-:W-:Y:S01]  /*60f0*/  VIADD R23, R47.reuse, 0x18 ;  /* 0x000000182f177836 */ /* 0x040fe20000000000 */
[C---:B------:R-:W-:Y:S01]  /*6100*/  IADD3 R38, R47.reuse, 0x30, RZ ;  /* 0x000000302f267810 */ /* 0x040fe20007ffe0ff */
[C---:B------:R-:W-:Y:S01]  /*6110*/  VIADD R36, R47.reuse, 0x20 ;  /* 0x000000202f247836 */ /* 0x040fe20000000000 */
[----:B------:R-:W-:Y:S01]  /*6120*/  ISETP.GE.AND P1, PT, R22, UR4, PT ;  /* 0x0000000416007c0c */ /* 0x000fe2000bf26270 */
[----:B------:R-:W-:Y:S01]  /*6130*/  VIADD R37, R47, 0x28 ;  /* 0x000000282f257836 */ /* 0x000fe20000000000 */
[----:B------:R-:W-:Y:S01]  /*6140*/  ISETP.GE.AND P2, PT, R23, UR4, PT ;  /* 0x0000000417007c0c */ /* 0x000fe2000bf46270 */
[----:B------:R-:W-:Y:S01]  /*6150*/  VIADD R39, R47, 0x38 ;  /* 0x000000382f277836 */ /* 0x000fe20000000000 */
[----:B------:R-:W-:-:S02]  /*6160*/  ISETP.GE.AND P3, PT, R36, UR4, PT ;  /* 0x0000000424007c0c */ /* 0x000fc4000bf66270 */
[----:B------:R-:W-:Y:S02]  /*6170*/  ISETP.GE.AND P4, PT, R37, UR4, PT ;  /* 0x0000000425007c0c */ /* 0x000fe4000bf86270 */
[----:B------:R-:W-:Y:S01]  /*6180*/  ISETP.GE.AND P5, PT, R38, UR4, PT ;  /* 0x0000000426007c0c */ /* 0x000fe2000bfa6270 */
[----:B---34-:R-:W-:Y:S01]  /*6190*/  @!P0 IMAD.WIDE R16, R47, 0x4, R42 ;  /* 0x000000042f108825 */ /* 0x018fe200078e022a */
[----:B------:R-:W-:-:S03]  /*61a0*/  ISETP.GE.AND P6, PT, R39, UR4, PT ;  /* 0x0000000427007c0c */ /* 0x000fc6000bfc6270 */
[----:B------:R-:W-:Y:S01]  /*61b0*/  @!P1 LEA.HI R22, R22, R22, RZ, 0x1 ;  /* 0x0000001616169211 */ /* 0x000fe200078f08ff */
[----:B------:R0:W-:Y:S01]  /*61c0*/  @!P0 ST.E.64 desc[UR38][R16.64], R34 ;  /* 0x0000002210008985 */ /* 0x0001e2000c101b26 */
[----:B------:R-:W-:Y:S02]  /*61d0*/  ISETP.GE.AND P0, PT, R0, UR4, PT ;  /* 0x0000000400007c0c */ /* 0x000fe4000bf06270 */
[----:B------:R-:W-:-:S04]  /*61e0*/  @!P3 LEA.HI R36, R36, R36, RZ, 0x1 ;  /* 0x000000242424b211 */ /* 0x000fc800078f08ff */
[----:B------:R-:W-:Y:S02]  /*61f0*/  @!P5 LEA.HI R38, R38, R38, RZ, 0x1 ;  /* 0x000000262626d211 */ /* 0x000fe400078f08ff */
[----:B------:R-:W-:Y:S02]  /*6200*/  @!P6 LEA.HI R40, R39, R39, RZ, 0x1 ;  /* 0x000000272728e211 */ /* 0x000fe400078f08ff */
[----:B------:R-:W-:Y:S02]  /*6210*/  @!P5 LOP3.LUT R41, R38, 0xfffffffe, RZ, 0xc0, !PT ;  /* 0xfffffffe2629d812 */ /* 0x000fe400078ec0ff */
[----:B------:R-:W-:Y:S02]  /*6220*/  @!P6 LOP3.LUT R49, R40, 0xfffffffe, RZ, 0xc0, !PT ;  /* 0xfffffffe2831e812 */ /* 0x000fe400078ec0ff */
[----:B------:R-:W-:Y:S01]  /*6230*/  @!P0 LEA.HI R0, R0, R0, RZ, 0x1 ;  /* 0x0000000000008211 */ /* 0x000fe200078f08ff */
[----:B------:R-:W-:Y:S01]  /*6240*/  @!P5 IMAD.WIDE R40, R41, 0x4, R42 ;  /* 0x000000042928d825 */ /* 0x000fe200078e022a */
[----:B0-----:R-:W-:-:S02]  /*6250*/  @!P2 LEA.HI R16, R23, R23, RZ, 0x1 ;  /* 0x000000171710a211 */ /* 0x001fc400078f08ff */
[----:B------:R-:W-:Y:S02]  /*6260*/  @!P4 LEA.HI R34, R37, R37, RZ, 0x1 ;  /* 0x000000252522c211 */ /* 0x000fe400078f08ff */
[----:B------:R-:W-:Y:S02]  /*6270*/  @!P0 LOP3.LUT R17, R0, 0xfffffffe, RZ, 0xc0, !PT ;  /* 0xfffffffe00118812 */ /* 0x000fe400078ec0ff */
[----:B------:R-:W-:Y:S02]  /*6280*/  @!P1 LOP3.LUT R23, R22, 0xfffffffe, RZ, 0xc0, !PT ;  /* 0xfffffffe16179812 */ /* 0x000fe400078ec0ff */
[----:B------:R-:W-:Y:S01]  /*6290*/  @!P2 LOP3.LUT R35, R16, 0xfffffffe, RZ, 0xc0, !PT ;  /* 0xfffffffe1023a812 */ /* 0x000fe200078ec0ff */
        /* <DEDUP_REMOVED lines=15> */
.L_x_12826:
[----:B------:R-:W-:Y:S05]  /*6390*/  BSYNC B0 ;  /* 0x0000000000007941 */ /* 0x000fea0003800000 */
.L_x_12825:
[----:B------:R-:W-:Y:S01]  /*63a0*/  ISETP.GE.AND P0, PT, R44, R45, PT ;  /* 0x0000002d2c00720c */ /* 0x000fe20003f06270 */
[----:B0-2---:R1:W2:Y:S04]  /*63b0*/  SHFL.IDX PT, R17, R50, 0x1, 0x1c1f ;  /* 0x003c1f0032117f89 */ /* 0x0052a800000e0000 */
[----:B------:R1:W0:Y:S08]  /*63c0*/  SHFL.IDX PT, R16, R48, 0x1, 0x1c1f ;  /* 0x003c1f0030107f89 */ /* 0x00023000000e0000 */
[----:B-1----:R-:W-:Y:S05]  /*63d0*/  @P0 BRA `(.L_x_12797) ;  /* 0x0000004000940947 */ /* 0x002fea0003800000 */
[C---:B------:R-:W-:Y:S01]  /*63e0*/  VIADD R0, R47.reuse, 0x8 ;  /* 0x000000082f007836 */ /* 0x040fe20000000000 */
        /* <DEDUP_REMOVED lines=10> */
[----:B------:R-:W-:Y:S02]  /*6490*/  ISETP.GE.AND P0, PT, R47, UR4, PT ;  /* 0x000000042f007c0c */ /* 0x000fe4000bf06270 */
[----:B------:R-:W-:Y:S02]  /*64a0*/  ISETP.GE.AND P5, PT, R11, UR4, PT ;  /* 0x000000040b007c0c */ /* 0x000fe4000bfa6270 */
[----:B------:R-:W-:Y:S02]  /*64b0*/  ISETP.GE.AND P6, PT, R15, UR4, PT ;  /* 0x000000040f007c0c */ /* 0x000fe4000bfc6270 */
[----:B------:R-:W-:Y:S02]  /*64c0*/  @!P1 LEA.HI R0, R0, R0, RZ, 0x1 ;  /* 0x0000000000009211 */ /* 0x000fe400078f08ff */
[----:B------:R-:W-:Y:S02]  /*64d0*/  @!P2 LEA.HI R6, R6, R6, RZ, 0x1 ;  /* 0x000000060606a211 */ /* 0x000fe400078f08ff */
[----:B------:R-:W-:-:S02]  /*64e0*/  @!P1 LOP3.LUT R5, R0, 0xfffffffe, RZ, 0xc0, !PT ;  /* 0xfffffffe00059812 */ /* 0x000fc400078ec0ff */
[----:B------:R-:W-:Y:S01]  /*64f0*/  @!P3 LEA.HI R0, R7, R7, RZ, 0x1 ;  /* 0x000000070700b211 */ /* 0x000fe200078f08ff */
[--C-:B0-2---:R-:W-:Y:S01]  /*6500*/  @!P0 IMAD.WIDE R2, R47, 0x4, R16.reuse ;  /* 0x000000042f028825 */ /* 0x105fe200078e0210 */
[----:B------:R-:W-:Y:S02]  /*6510*/  @!P4 LEA.HI R10, R10, R10, RZ, 0x1 ;  /* 0x0000000a0a0ac211 */ /* 0x000fe400078f08ff */
[----:B------:R-:W-:Y:S01]  /*6520*/  @!P5 LEA.HI R14, R11, R11, RZ, 0x1 ;  /* 0x0000000b0b0ed211 */ /* 0x000fe200078f08ff */
[----:B------:R-:W-:Y:S01]  /*6530*/  @!P1 IMAD.WIDE R4, R5, 0x4, R16 ;  /* 0x0000000405049825 */ /* 0x000fe200078e0210 */
[----:B------:R-:W-:Y:S01]  /*6540*/  @!P6 LEA.HI R20, R15, R15, RZ, 0x1 ;  /* 0x0000000f0f14e211 */ /* 0x000fe200078f08ff */
[----:B------:R0:W-:Y:S01]  /*6550*/  @!P0 ST.E.64 desc[UR38][R2.64], R26 ;  /* 0x0000001a02008985 */ /* 0x0001e2000c101b26 */
[----:B------:R-:W-:Y:S01]  /*6560*/  @!P2 LOP3.LUT R7, R6, 0xfffffffe, RZ, 0xc0, !PT ;  /* 0xfffffffe0607a812 */ /* 0x000fe200078ec0ff */
[----:B------:R-:W-:Y:S01]  /*6570*/  VIADD R47, R47, 0x38 ;  /* 0x000000382f2f7836 */ /* 0x000fe20000000000 */
[----:B------:R-:W-:Y:S01]  /*6580*/  @!P3 LOP3.LUT R11, R0, 0xfffffffe, RZ, 0xc0, !PT ;  /* 0xfffffffe000bb812 */ /* 0x000fe200078ec0ff */
[----:B------:R1:W-:Y:S01]  /*6590*/  @!P1 ST.E.64 desc[UR38][R4.64], R32 ;  /* 0x0000002004009985 */ /* 0x0003e2000c101b26 */
[----:B------:R-:W-:-:S02]  /*65a0*/  @!P4 LOP3.LUT R15, R10, 0xfffffffe, RZ, 0xc0, !PT ;  /* 0xfffffffe0a0fc812 */ /* 0x000fc400078ec0ff */
        /* <DEDUP_REMOVED lines=19> */
.L_x_12824:
[----:B------:R-:W-:-:S05]  /*66e0*/  VIADD R0, R22, 0xffffff80 ;  /* 0xffffff8016007836 */ /* 0x000fca0000000000 */
        /* <DEDUP_REMOVED lines=12> */
[----:B------:R-:W-:Y:S02]  /*67b0*/  USHF.R.S32.HI UR6, URZ, 0x1f, UR36 ;  /* 0x0000001f3f067899 */ /* 0x000fe40008011424 */
[----:B------:R-:W-:Y:S01]  /*67c0*/  IADD3 R6, RZ, -UR36, RZ ;  /* 0x80000024ff067c10 */ /* 0x000fe2000fffe0ff */
[----:B------:R-:W-:Y:S01]  /*67d0*/  ULDC.64 UR8, c[0x0][0xbd0] ;  /* 0x0002f40000087ab9 */ /* 0x000fe20000000a00 */
[----:B------:R-:W-:Y:S01]  /*67e0*/  IMAD.MOV.U32 R5, RZ, RZ, R22 ;  /* 0x000000ffff057224 */ /* 0x000fe200078e0016 */
        /* <DEDUP_REMOVED lines=9> */
[----:B------:R-:W-:-:S05]  /*6880*/  IMAD.U32 R3, RZ, RZ, UR6 ;  /* 0x00000006ff037e24 */ /* 0x000fca000f8e00ff */
        /* <DEDUP_REMOVED lines=28> */
[----:B------:R-:W-:Y:S01]  /*6a50*/  LEA.HI.X R5, R2, UR5, R3, 0x2, P0 ;  /* 0x0000000502057c11 */ /* 0x000fe200080f1403 */
[----:B------:R-:W-:-:S05]  /*6a60*/  IMAD.MOV.U32 R3, RZ, RZ, -0x800000 ;  /* 0xff800000ff037424 */ /* 0x000fca00078e00ff */
[----:B------:R0:W-:Y:S01]  /*6a70*/  STG.E desc[UR38][R4.64], R3 ;  /* 0x0000000304007986 */ /* 0x0001e2000c101926 */
[----:B------:R-:W-:Y:S05]  /*6a80*/  BRA `(.L_x_12797) ;  /* 0x0000003800e87947 */ /* 0x000fea0003800000 */
.L_x_12795:
        /* <DEDUP_REMOVED lines=18> */
.L_x_12827:
[----:B------:R-:W-:Y:S01]  /*6bb0*/  ULDC UR7, c[0x0][0xc50] ;  /* 0x0003140000077ab9 */ /* 0x000fe20000000800 */
[----:B------:R-:W-:Y:S01]  /*6bc0*/  UMOV UR42, UR6 ;  /* 0x00000006002a7c82 */ /* 0x000fe20008000000 */
[----:B------:R-:W-:-:S11]  /*6bd0*/  UISETP.NE.AND UP0, UPT, UR7, 0x1, UPT ;  /* 0x000000010700788c */ /* 0x000fd6000bf05270 */
[----:B------:R-:W-:Y:S01]  /*6be0*/  @UP0 ULDC UR4, c[0x0][0xc54] ;  /* 0x0003150000040ab9 */ /* 0x000fe20000000800 */
[----:B------:R-:W-:Y:S01]  /*6bf0*/  @UP0 ULDC UR8, c[0x0][0xc58] ;  /* 0x0003160000080ab9 */ /* 0x000fe20000000800 */
[----:B------:R-:W-:-:S04]  /*6c00*/  UIMAD.WIDE.U32 UR4, UR6, UR4, URZ ;  /* 0x00000004060472a5 */ /* 0x000fc8000f8e003f */
[----:B------:R-:W-:-:S12]  /*6c10*/  @UP0 USHF.R.U32.HI UR42, URZ, UR8, UR5 ;  /* 0x000000083f2a0299 */ /* 0x000fd80008011605 */
.L_x_12828:
        /* <DEDUP_REMOVED lines=18> */
[----:B------:R-:W-:-:S04]  /*6d40*/  UIMAD UR43, UR5, UR43, URZ ;  /* 0x0000002b052b72a4 */ /* 0x000fc8000f8e023f */
        /* <DEDUP_REMOVED lines=10> */
[----:B0-----:R-:W-:Y:S08]  /*6df0*/  @!P0 BRA `(.L_x_12830) ;  /* 0x0000000000848947 */ /* 0x001ff00003800000 */
        /* <DEDUP_REMOVED lines=33> */
.L_x_12830:
        /* <DEDUP_REMOVED lines=32> */
[----:B0----5:R-:W-:Y:S05]  /*7210*/  CALL.ABS.NOINC R2 ;  /* 0x0000000002007343 */ /* 0x021fea0003c00000 */
.L_x_12831:
        /* <DEDUP_REMOVED lines=19> */
[----:B-1---5:R-:W-:Y:S05]  /*7350*/  CALL.ABS.NOINC R2 ;  /* 0x0000000002007343 */ /* 0x022fea0003c00000 */
.L_x_12833:
        /* <DEDUP_REMOVED lines=15> */
.L_x_12832:
[----:B------:R-:W0:Y:S01]  /*7450*/  LDC.64 R2, c[0x0][0x9f8] ;  /* 0x00027e00ff027b82 */ /* 0x000e220000000a00 */
[----:B------:R-:W-:-:S07]  /*7460*/  IMAD.MOV.U32 R28, RZ, RZ, R24 ;  /* 0x000000ffff1c7224 */ /* 0x000fce00078e0018 */
[----:B------:R-:W1:Y:S01]  /*7470*/  LDC R16, c[0x0][0x430] ;  /* 0x00010c00ff107b82 */ /* 0x000e620000000800 */
[----:B0-----:R-:W-:-:S04]  /*7480*/  ISETP.NE.U32.AND P0, PT, R2, RZ, PT ;  /* 0x000000ff0200720c */ /* 0x001fc80003f05070 */
[----:B------:R-:W-:-:S13]  /*7490*/  ISETP.NE.AND.EX P0, PT, R3, RZ, PT, P0 ;  /* 0x000000ff0300720c */ /* 0x000fda0003f05300 */
[----:B------:R-:W0:Y:S02]  /*74a0*/  @P0 LDC.64 R2, c[0x0][0x9f8] ;  /* 0x00027e00ff020b82 */ /* 0x000e240000000a00 */
[----:B0-----:R-:W-:-:S05]  /*74b0*/  @P0 IMAD.WIDE R2, R24, 0x4, R2 ;  /* 0x0000000418020825 */ /* 0x001fca00078e0202 */
[----:B------:R0:W2:Y:S01]  /*74c0*/  @P0 LDG.E R28, desc[UR38][R2.64] ;  /* 0x00000026021c0981 */ /* 0x0000a2000c1e1900 */
[----:B------:R-:W-:Y:S01]  /*74d0*/  IMAD.U32 R0, RZ, RZ, UR49 ;  /* 0x00000031ff007e24 */ /* 0x000fe2000f8e00ff */
[C---:B------:R-:W-:Y:S01]  /*74e0*/  LOP3.LUT R20, R22.reuse, 0x7f, RZ, 0xc0, !PT ;  /* 0x0000007f16147812 */ /* 0x040fe200078ec0ff */
[----:B------:R-:W-:Y:S01]  /*74f0*/  IMAD.SHL.U32 R23, R22, 0x10, RZ ;  /* 0x0000001016177824 */ /* 0x000fe200078e00ff */
[----:B-1----:R-:W-:Y:S02]  /*7500*/  ISETP.NE.AND P1, PT, R16, 0x1, PT ;  /* 0x000000011000780c */ /* 0x002fe40003f25270 */
[----:B------:R-:W-:Y:S02]  /*7510*/  IADD3 R0, R0, -0x1, RZ ;  /* 0xffffffff00007810 */ /* 0x000fe40007ffe0ff */
[----:B------:R-:W-:Y:S02]  /*7520*/  SHF.R.U32.HI R4, RZ, 0x3, R20 ;  /* 0x00000003ff047819 */ /* 0x000fe40000011614 */
[----:B------:R-:W-:-:S02]  /*7530*/  LOP3.LUT R23, R23, 0x70, RZ, 0xc0, !PT ;  /* 0x0000007017177812 */ /* 0x000fc400078ec0ff */
[----:B------:R-:W-:Y:S01]  /*7540*/  LOP3.LUT R29, R29, 0xfffffffb, RZ, 0xc0, !PT ;  /* 0xfffffffb1d1d7812 */ /* 0x000fe200078ec0ff */
[----:B------:R-:W-:-:S04]  /*7550*/  IMAD R4, R0, 0x80, R4 ;  /* 0x0000008000047824 */ /* 0x000fc800078e0204 */
[----:B------:R-:W-:Y:S01]  /*7560*/  IMAD.IADD R4, R23, 0x1, R4 ;  /* 0x0000000117047824 */ /* 0x000fe200078e0204 */
[----:B0-----:R-:W0:Y:S01]  /*7570*/  @P1 LDC R2, c[0x0][0x434] ;  /* 0x00010d00ff021b82 */ /* 0x001e220000000800 */
[----:B------:R-:W-:Y:S02]  /*7580*/  @P1 LOP3.LUT R29, R29, 0x4, RZ, 0xfc, !PT ;  /* 0x000000041d1d1812 */ /* 0x000fe400078efcff */
[C---:B-----5:R-:W-:Y:S01]  /*7590*/  IMAD.IADD R7, R4.reuse, 0x1, R19 ;  /* 0x0000000104077824 */ /* 0x060fe200078e0213 */
[----:B------:R-:W-:-:S03]  /*75a0*/  ISETP.GE.AND P0, PT, R4, UR43, PT ;  /* 0x0000002b04007c0c */ /* 0x000fc6000bf06270 */
[----:B------:R-:W-:Y:S01]  /*75b0*/  IMAD.MOV.U32 R10, RZ, RZ, R7 ;  /* 0x000000ffff0a7224 */ /* 0x000fe200078e0007 */
[----:B------:R-:W1:Y:S09]  /*75c0*/  @P1 LDC R3, c[0x0][0x438] ;  /* 0x00010e00ff031b82 */ /* 0x000e720000000800 */
[----:B------:R-:W3:Y:S01]  /*75d0*/  @!P0 LDC.64 R8, c[0x0][0x428] ;  /* 0x00010a00ff088b82 */ /* 0x000ee20000000a00 */
[----:B0-----:R-:W-:-:S07]  /*75e0*/  @P1 IMAD.HI.U32 R2, R7, R2, RZ ;  /* 0x0000000207021227 */ /* 0x001fce00078e00ff */
[----:B------:R-:W0:Y:S01]  /*75f0*/  @!P0 LDC.64 R4, c[0x0][0x418] ;  /* 0x00010600ff048b82 */ /* 0x000e220000000a00 */
[----:B-1----:R-:W-:-:S04]  /*7600*/  @P1 SHF.R.U32.HI R10, RZ, R3, R2 ;  /* 0x00000003ff0a1219 */ /* 0x002fc80000011602 */
[----:B------:R-:W-:Y:S02]  /*7610*/  @!P0 SHF.R.S32.HI R3, RZ, 0x1f, R10 ;  /* 0x0000001fff038819 */ /* 0x000fe4000001140a */
[----:B--2---:R-:W-:-:S05]  /*7620*/  SHF.R.S32.HI R6, RZ, 0x1f, R28 ;  /* 0x0000001fff067819 */ /* 0x004fca000001141c */
[----:B---3--:R-:W-:Y:S01]  /*7630*/  @!P0 IMAD R2, R6, R8, RZ ;  /* 0x0000000806028224 */ /* 0x008fe200078e02ff */
[----:B------:R1:W-:Y:S03]  /*7640*/  STL [R1], R6 ;  /* 0x0000000601007387 */ /* 0x0003e60000100800 */
[----:B------:R-:W-:Y:S01]  /*7650*/  @!P0 IMAD R9, R28, R9, R2 ;  /* 0x000000091c098224 */ /* 0x000fe200078e0202 */
[----:B------:R-:W-:-:S05]  /*7660*/  @!P0 MOV R2, R10 ;  /* 0x0000000a00028202 */ /* 0x000fca0000000f00 */
[----:B------:R-:W-:-:S04]  /*7670*/  @!P0 IMAD.WIDE.U32 R2, R28, R8, R2 ;  /* 0x000000081c028225 */ /* 0x000fc800078e0002 */
[----:B------:R-:W-:Y:S01]  /*7680*/  @!P0 IMAD.IADD R3, R3, 0x1, R9 ;  /* 0x0000000103038824 */ /* 0x000fe200078e0209 */
[----:B0-----:R-:W-:Y:S01]  /*7690*/  @!P0 LEA R4, P1, R2, R4, 0x2 ;  /* 0x0000000402048211 */ /* 0x001fe200078210ff */
[----:B-1----:R-:W-:-:S03]  /*76a0*/  IMAD.MOV.U32 R6, RZ, RZ, RZ ;  /* 0x000000ffff067224 */ /* 0x002fc600078e00ff */
[----:B------:R-:W-:-:S05]  /*76b0*/  @!P0 LEA.HI.X R5, R2, R5, R3, 0x2, P1 ;  /* 0x0000000502058211 */ /* 0x000fca00008f1403 */
[----:B------:R0:W5:Y:S01]  /*76c0*/  @!P0 LDG.E R6, desc[UR38][R4.64] ;  /* 0x0000002604068981 */ /* 0x000162000c1e1900 */
[----:B------:R-:W-:-:S03]  /*76d0*/  UMOV UR4, 0xffffffff ;  /* 0xffffffff00047882 */ /* 0x000fc60000000000 */
[----:B------:R-:W-:Y:S05]  /*76e0*/  BRA.DIV UR4, `(.L_x_12834) ;  /* 0x0000003204507947 */ /* 0x000fea000b800000 */
.L_x_12874:
[----:B------:R-:W-:Y:S01]  /*76f0*/  ULOP3.LUT UR4, UR41, 0x2, URZ, 0xfc, !UPT ;  /* 0x0000000229047892 */ /* 0x000fe2000f8efc3f */
[----:B------:R-:W-:Y:S01]  /*7700*/  IMAD.MOV R2, RZ, RZ, -R10 ;  /* 0x000000ffff027224 */ /* 0x000fe200078e0a0a */
[----:B------:R-:W-:Y:S01]  /*7710*/  MOV R27, UR42 ;  /* 0x0000002a001b7c02 */ /* 0x000fe20008000f00 */
[----:B------:R-:W-:Y:S01]  /*7720*/  IMAD.SHL.U32 R8, R22, 0x8, RZ ;  /* 0x0000000816087824 */ /* 0x000fe200078e00ff */
[----:B------:R-:W-:Y:S01]  /*7730*/  LOP3.LUT R29, R29, 0xfffffffd, RZ, 0xc0, !PT ;  /* 0xfffffffd1d1d7812 */ /* 0x000fe200078ec0ff */
[----:B0-----:R-:W-:Y:S01]  /*7740*/  IMAD R5, R16, R2, R7 ;  /* 0x0000000210057224 */ /* 0x001fe200078e0207 */
[----:B------:R-:W-:Y:S01]  /*7750*/  SHF.R.S32.HI R27, RZ, 0x1f, R27 ;  /* 0x0000001fff1b7819 */ /* 0x000fe2000001141b */
[----:B------:R-:W-:Y:S01]  /*7760*/  IMAD.U32 R3, RZ, RZ, UR4 ;  /* 0x00000004ff037e24 */ /* 0x000fe2000f8e00ff */
[----:B------:R-:W-:Y:S01]  /*7770*/  LOP3.LUT R16, R8, 0x38, RZ, 0xc0, !PT ;  /* 0x0000003808107812 */ /* 0x000fe200078ec0ff */
[----:B------:R-:W-:-:S03]  /*7780*/  IMAD.MOV.U32 R26, RZ, RZ, R0 ;  /* 0x000000ffff1a7224 */ /* 0x000fc600078e0000 */
[----:B------:R-:W-:-:S13]  /*7790*/  ISETP.NE.AND P0, PT, R3, 0x3, PT ;  /* 0x000000030300780c */ /* 0x000fda0003f05270 */
[----:B------:R-:W-:Y:S01]  /*77a0*/  @P0 LOP3.LUT R29, R29, 0x2, RZ, 0xfc, !PT ;  /* 0x000000021d1d0812 */ /* 0x000fe200078efcff */
[----:B------:R-:W-:Y:S06]  /*77b0*/  @!P0 BRA `(.L_x_12835) ;  /* 0x0000000000048947 */ /* 0x000fec0003800000 */
[----:B------:R-:W-:Y:S01]  /*77c0*/  BPT.TRAP 0x1 ;  /* 0x000000040000795c */ /* 0x000fe20000300000 */
.L_x_12835:
        /* <DEDUP_REMOVED lines=26> */
.L_x_12875:
[----:B------:R-:W-:Y:S01]  /*7970*/  ULDC.64 UR4, c[0x0][0x300] ;  /* 0x0000c00000047ab9 */ /* 0x000fe20000000a00 */
[----:B------:R-:W-:Y:S01]  /*7980*/  R2UR UR6, R27 ;  /* 0x000000001b0672ca */ /* 0x000fe200000e0000 */
[----:B0-----:R-:W-:Y:S01]  /*7990*/  IMAD R2, R7, UR4, RZ ;  /* 0x0000000407027c24 */ /* 0x001fe2000f8e02ff */
[----:B------:R-:W-:Y:S02]  /*79a0*/  SHF.R.U32.HI R10, RZ, 0x3, R20 ;  /* 0x00000003ff0a7819 */ /* 0x000fe40000011614 */
[----:B------:R-:W-:Y:S01]  /*79b0*/  LOP3.LUT R29, R29, 0xfffffffe, RZ, 0xc0, !PT ;  /* 0xfffffffe1d1d7812 */ /* 0x000fe200078ec0ff */
[C---:B------:R-:W-:Y:S02]  /*79c0*/  IMAD R7, R5.reuse, UR5, R2 ;  /* 0x0000000505077c24 */ /* 0x040fe4000f8e0202 */
[----:B------:R-:W-:Y:S01]  /*79d0*/  IMAD.WIDE.U32 R2, R5, UR4, RZ ;  /* 0x0000000405027c25 */ /* 0x000fe2000f8e00ff */
[----:B------:R-:W-:-:S03]  /*79e0*/  ULDC.64 UR4, c[0x0][0x310] ;  /* 0x0000c40000047ab9 */ /* 0x000fc60000000a00 */
[----:B------:R-:W-:Y:S02]  /*79f0*/  IMAD.IADD R3, R3, 0x1, R7 ;  /* 0x0000000103037824 */ /* 0x000fe400078e0207 */
[----:B------:R-:W-:Y:S02]  /*7a00*/  IMAD R5, R4, UR4, RZ ;  /* 0x0000000404057c24 */ /* 0x000fe4000f8e02ff */
[----:B------:R-:W-:-:S04]  /*7a10*/  IMAD.WIDE.U32 R2, R6, UR4, R2 ;  /* 0x0000000406027c25 */ /* 0x000fc8000f8e0002 */
[----:B------:R-:W-:Y:S01]  /*7a20*/  IMAD R5, R6, UR5, R5 ;  /* 0x0000000506057c24 */ /* 0x000fe2000f8e0205 */
[----:B------:R-:W-:Y:S01]  /*7a30*/  ULDC.64 UR4, c[0x0][0x308] ;  /* 0x0000c20000047ab9 */ /* 0x000fe20000000a00 */
[----:B------:R-:W-:Y:S02]  /*7a40*/  IMAD.MOV.U32 R7, RZ, RZ, -0x80 ;  /* 0xffffff80ff077424 */ /* 0x000fe400078e00ff */
[----:B------:R-:W-:Y:S01]  /*7a50*/  IMAD.IADD R3, R3, 0x1, R5 ;  /* 0x0000000103037824 */ /* 0x000fe200078e0205 */
[----:B------:R-:W-:Y:S01]  /*7a60*/  MOV R5, UR4 ;  /* 0x0000000400057c02 */ /* 0x000fe20008000f00 */
[----:B------:R-:W-:Y:S01]  /*7a70*/  UIMAD UR4, UR6, UR4, URZ ;  /* 0x00000004060472a4 */ /* 0x000fe2000f8e023f */
[----:B------:R-:W-:Y:S02]  /*7a80*/  IMAD R6, R0, R7, UR43 ;  /* 0x0000002b00067e24 */ /* 0x000fe4000f8e0207 */
[----:B------:R-:W-:Y:S01]  /*7a90*/  ULDC.64 UR6, c[0x0][0x2e8] ;  /* 0x0000ba0000067ab9 */ /* 0x000fe20000000a00 */
[----:B------:R-:W-:-:S02]  /*7aa0*/  UIMAD UR4, UR42, UR5, UR4 ;  /* 0x000000052a0472a4 */ /* 0x000fc4000f8e0204 */
[----:B------:R-:W-:Y:S01]  /*7ab0*/  IMAD.WIDE.U32 R2, R5, UR42, R2 ;  /* 0x0000002a05027c25 */ /* 0x000fe2000f8e0002 */
[----:B------:R-:W-:-:S03]  /*7ac0*/  LOP3.LUT R5, R8, 0x1c0, RZ, 0xc0, !PT ;  /* 0x000001c008057812 */ /* 0x000fc600078ec0ff */
[----:B------:R-:W-:Y:S01]  /*7ad0*/  VIADD R3, R3, UR4 ;  /* 0x0000000403037c36 */ /* 0x000fe20008000000 */
[----:B------:R-:W-:Y:S01]  /*7ae0*/  ULDC UR4, c[0x0][0x2f4] ;  /* 0x0000bd0000047ab9 */ /* 0x000fe20000000800 */
[----:B------:R-:W-:Y:S02]  /*7af0*/  LEA R0, P0, R2, UR6, 0x1 ;  /* 0x0000000602007c11 */ /* 0x000fe4000f8008ff */
[----:B------:R-:W-:Y:S01]  /*7b00*/  ISETP.GE.AND P3, PT, R16, UR4, PT ;  /* 0x0000000410007c0c */ /* 0x000fe2000bf66270 */
[----:B------:R-:W-:Y:S01]  /*7b10*/  UMOV UR4, 0xffffffff ;  /* 0xffffffff00047882 */ /* 0x000fe20000000000 */
[----:B------:R-:W-:Y:S02]  /*7b20*/  LOP3.LUT R5, R5, 0x38, R8, 0xf8, !PT ;  /* 0x0000003805057812 */ /* 0x000fe400078ef808 */
[----:B------:R-:W-:Y:S02]  /*7b30*/  LEA.HI.X R4, R2, UR7, R3, 0x1, P0 ;  /* 0x0000000702047c11 */ /* 0x000fe400080f0c03 */
[----:B------:R-:W-:Y:S01]  /*7b40*/  LOP3.LUT R3, R5, 0x38, R22, 0x78, !PT ;  /* 0x0000003805037812 */ /* 0x000fe200078e7816 */
[----:B------:R-:W-:-:S02]  /*7b50*/  IMAD.IADD R5, R6, 0x1, -R10 ;  /* 0x0000000106057824 */ /* 0x000fc400078e0a0a */
[----:B------:R-:W-:-:S03]  /*7b60*/  IMAD.SHL.U32 R22, R20, 0x8, RZ ;  /* 0x0000000814167824 */ /* 0x000fc600078e00ff */
[----:B------:R-:W-:Y:S02]  /*7b70*/  ISETP.GE.AND P0, PT, R5, 0x1, PT ;  /* 0x000000010500780c */ /* 0x000fe40003f06270 */
[----:B------:R-:W-:Y:S02]  /*7b80*/  LOP3.LUT R22, R3, 0x200, R22, 0xf8, !PT ;  /* 0x0000020003167812 */ /* 0x000fe400078ef816 */
[----:B------:R-:W-:Y:S01]  /*7b90*/  @P3 LOP3.LUT R29, R29, 0x1, RZ, 0xfc, !PT ;  /* 0x000000011d1d3812 */ /* 0x000fe200078efcff */
[----:B------:R-:W-:Y:S08]  /*7ba0*/  BRA.DIV UR4, `(.L_x_12837) ;  /* 0x0000002e04587947 */ /* 0x000ff0000b800000 */
[----:B------:R-:W0:Y:S01]  /*7bb0*/  SHFL.IDX PT, R14, R0, RZ, 0x181f ;  /* 0x00181fff000e7589 */ /* 0x000e2200000e0000 */
[----:B------:R-:W-:-:S03]  /*7bc0*/  @P0 LEA R9, R22, UR45, 0x1 ;  /* 0x0000002d16090c11 */ /* 0x000fc6000f8e08ff */
[----:B------:R-:W1:Y:S04]  /*7bd0*/  SHFL.IDX PT, R2, R4, RZ, 0x181f ;  /* 0x00181fff04027589 */ /* 0x000e6800000e0000 */
[----:B------:R-:W-:Y:S04]  /*7be0*/  SHFL.IDX PT, R7, R4, 0x1, 0x181f ;  /* 0x00381f0004077f89 */ /* 0x000fe800000e0000 */
[----:B------:R-:W-:Y:S04]  /*7bf0*/  SHFL.IDX PT, R21, R0, 0x2, 0x181f ;  /* 0x00581f0000157f89 */ /* 0x000fe800000e0000 */
[----:B------:R-:W-:Y:S01]  /*7c00*/  SHFL.IDX PT, R6, R4, 0x2, 0x181f ;  /* 0x00581f0004067f89 */ /* 0x000fe200000e0000 */
[----:B0-----:R-:W-:-:S04]  /*7c10*/  @P0 LEA R14, P1, R16, R14, 0x1 ;  /* 0x0000000e100e0211 */ /* 0x001fc800078208ff */
[----:B-1----:R-:W-:Y:S01]  /*7c20*/  @P0 IADD3.X R3, RZ, R2, RZ, P1, !PT ;  /* 0x00000002ff030210 */ /* 0x002fe20000ffe4ff */
[----:B------:R-:W-:Y:S01]  /*7c30*/  @P0 IMAD.MOV.U32 R2, RZ, RZ, R14 ;  /* 0x000000ffff020224 */ /* 0x000fe200078e000e */
[C---:B------:R-:W-:Y:S01]  /*7c40*/  ISETP.GE.AND P1, PT, R5.reuse, 0x21, PT ;  /* 0x000000210500780c */ /* 0x040fe20003f26270 */
[----:B------:R-:W0:Y:S04]  /*7c50*/  SHFL.IDX PT, R14, R0, 0x1, 0x181f ;  /* 0x00381f00000e7f89 */ /* 0x000e2800000e0000 */
[----:B------:R1:W-:Y:S01]  /*7c60*/  @P0 LDGSTS.E.BYPASS.LTC128B.128 [R9+0xe400], desc[UR38][R2.64], !P3 ;  /* 0x0e40000002090fae */ /* 0x0003e2000d901d66 */
[----:B------:R-:W-:-:S03]  /*7c70*/  ISETP.GE.AND P0, PT, R5, 0x11, PT ;  /* 0x000000110500780c */ /* 0x000fc60003f06270 */
[----:B-1----:R-:W-:Y:S10]  /*7c80*/  SHFL.IDX PT, R9, R0, 0x4, 0x181f ;  /* 0x00981f0000097f89 */ /* 0x002ff400000e0000 */
[----:B------:R-:W-:-:S02]  /*7c90*/  @P0 LEA R25, R22, UR45, 0x1 ;  /* 0x0000002d16190c11 */ /* 0x000fc4000f8e08ff */
[C---:B0-----:R-:W-:Y:S02]  /*7ca0*/  @P0 LEA R2, P2, R16.reuse, R14, 0x1 ;  /* 0x0000000e10020211 */ /* 0x041fe400078408ff */
[----:B------:R-:W0:Y:S03]  /*7cb0*/  SHFL.IDX PT, R14, R0, 0x3, 0x181f ;  /* 0x00781f00000e7f89 */ /* 0x000e2600000e0000 */
[----:B------:R-:W-:Y:S02]  /*7cc0*/  @P0 IMAD.X R3, RZ, RZ, R7, P2 ;  /* 0x000000ffff030224 */ /* 0x000fe400010e0607 */
[----:B------:R-:W1:Y:S04]  /*7cd0*/  SHFL.IDX PT, R7, R4, 0x3, 0x181f ;  /* 0x00781f0004077f89 */ /* 0x000e6800000e0000 */
[----:B------:R2:W-:Y:S02]  /*7ce0*/  @P0 LDGSTS.E.BYPASS.LTC128B.128 [R25+0xec00], desc[UR38][R2.64], !P3 ;  /* 0x0ec0000002190fae */ /* 0x0005e4000d901d66 */
[----:B--2---:R-:W-:-:S02]  /*7cf0*/  @P1 LEA R2, P0, R16, R21, 0x1 ;  /* 0x0000001510021211 */ /* 0x004fc400078008ff */
[----:B------:R-:W-:-:S03]  /*7d00*/  @P1 LEA R21, R22, UR45, 0x1 ;  /* 0x0000002d16151c11 */ /* 0x000fc6000f8e08ff */
[----:B------:R-:W-:Y:S01]  /*7d10*/  @P1 IMAD.X R3, RZ, RZ, R6, P0 ;  /* 0x000000ffff031224 */ /* 0x000fe200000e0606 */
[C---:B------:R-:W-:Y:S01]  /*7d20*/  ISETP.GE.AND P0, PT, R5.reuse, 0x31, PT ;  /* 0x000000310500780c */ /* 0x040fe20003f06270 */
[----:B------:R-:W2:Y:S04]  /*7d30*/  SHFL.IDX PT, R6, R4, 0x4, 0x181f ;  /* 0x00981f0004067f89 */ /* 0x000ea800000e0000 */
[----:B------:R0:W-:Y:S01]  /*7d40*/  @P1 LDGSTS.E.BYPASS.LTC128B.128 [R21+0xf400], desc[UR38][R2.64], !P3 ;  /* 0x0f40000002151fae */ /* 0x0001e2000d901d66 */
[----:B------:R-:W-:-:S07]  /*7d50*/  ISETP.GE.AND P1, PT, R5, 0x41, PT ;  /* 0x000000410500780c */ /* 0x000fce0003f26270 */
[----:B------:R-:W-:Y:S02]  /*7d60*/  @P0 LEA R25, R22, UR45, 0x1 ;  /* 0x0000002d16190c11 */ /* 0x000fe4000f8e08ff */
[----:B0-----:R-:W-:Y:S02]  /*7d70*/  @P0 LEA R2, P2, R16, R14, 0x1 ;  /* 0x0000000e10020211 */ /* 0x001fe400078408ff */
[----:B------:R-:W0:Y:S02]  /*7d80*/  SHFL.IDX PT, R14, R0, 0x5, 0x181f ;  /* 0x00b81f00000e7f89 */ /* 0x000e2400000e0000 */
[----:B------:R-:W-:Y:S01]  /*7d90*/  @P1 LEA R21, R22, UR45, 0x1 ;  /* 0x0000002d16151c11 */ /* 0x000fe2000f8e08ff */
[----:B-1----:R-:W-:Y:S02]  /*7da0*/  @P0 IMAD.X R3, RZ, RZ, R7, P2 ;  /* 0x000000ffff030224 */ /* 0x002fe400010e0607 */
[----:B------:R-:W1:Y:S04]  /*7db0*/  SHFL.IDX PT, R7, R4, 0x5, 0x181f ;  /* 0x00b81f0004077f89 */ /* 0x000e6800000e0000 */
[----:B------:R3:W-:Y:S02]  /*7dc0*/  @P0 LDGSTS.E.BYPASS.LTC128B.128 [R25+0xfc00], desc[UR38][R2.64], !P3 ;  /* 0x0fc0000002190fae */ /* 0x0007e4000d901d66 */
[----:B---3--:R-:W-:-:S02]  /*7dd0*/  @P1 LEA R2, P0, R16, R9, 0x1 ;  /* 0x0000000910021211 */ /* 0x008fc400078008ff */
[----:B------:R-:W3:Y:S02]  /*7de0*/  SHFL.IDX PT, R9, R0, 0x6, 0x181f ;  /* 0x00d81f0000097f89 */ /* 0x000ee400000e0000 */
[----:B--2---:R-:W-:Y:S02]  /*7df0*/  @P1 IADD3.X R3, RZ, R6, RZ, P0, !PT ;  /* 0x00000006ff031210 */ /* 0x004fe400007fe4ff */
[C---:B------:R-:W-:Y:S01]  /*7e00*/  ISETP.GE.AND P0, PT, R5.reuse, 0x51, PT ;  /* 0x000000510500780c */ /* 0x040fe20003f06270 */
[----:B------:R-:W2:Y:S04]  /*7e10*/  SHFL.IDX PT, R6, R4, 0x6, 0x181f ;  /* 0x00d81f0004067f89 */ /* 0x000ea800000e0000 */
[----:B------:R0:W-:Y:S01]  /*7e20*/  @P1 LDGSTS.E.BYPASS.LTC128B.128 [R21+0x10400], desc[UR38][R2.64], !P3 ;  /* 0x1040000002151fae */ /* 0x0001e2000d901d66 */
[----:B------:R-:W-:-:S03]  /*7e30*/  ISETP.GE.AND P1, PT, R5, 0x61, PT ;  /* 0x000000610500780c */ /* 0x000fc60003f26270 */
[----:B------:R-:W4:Y:S04]  /*7e40*/  SHFL.IDX PT, R4, R4, 0x7, 0x181f ;  /* 0x00f81f0004047f89 */ /* 0x000f2800000e0000 */
[----:B0-----:R-:W-:Y:S02]  /*7e50*/  @P0 LEA R2, P2, R16, R14, 0x1 ;  /* 0x0000000e10020211 */ /* 0x001fe400078408ff */
[----:B------:R0:W0:Y:S03]  /*7e60*/  SHFL.IDX PT, R14, R0, 0x7, 0x181f ;  /* 0x00f81f00000e7f89 */ /* 0x00002600000e0000 */
[----:B-1----:R-:W-:Y:S01]  /*7e70*/  @P0 IMAD.X R3, RZ, RZ, R7, P2 ;  /* 0x000000ffff030224 */ /* 0x002fe200010e0607 */
[----:B------:R-:W-:-:S05]  /*7e80*/  @P0 LEA R7, R22, UR45, 0x1 ;  /* 0x0000002d16070c11 */ /* 0x000fca000f8e08ff */
[----:B------:R3:W-:Y:S02]  /*7e90*/  @P0 LDGSTS.E.BYPASS.LTC128B.128 [R7+0x10c00], desc[UR38][R2.64], !P3 ;  /* 0x10c0000002070fae */ /* 0x0007e4000d901d66 */
[----:B---3--:R-:W-:Y:S02]  /*7ea0*/  @P1 LEA R2, P0, R16, R9, 0x1 ;  /* 0x0000000910021211 */ /* 0x008fe400078008ff */
[----:B------:R-:W-:-:S03]  /*7eb0*/  @P1 LEA R9, R22, UR45, 0x1 ;  /* 0x0000002d16091c11 */ /* 0x000fc6000f8e08ff */
[----:B--2---:R-:W-:-:S05]  /*7ec0*/  @P1 IMAD.X R3, RZ, RZ, R6, P0 ;  /* 0x000000ffff031224 */ /* 0x004fca00000e0606 */
[----:B0---4-:R1:W-:Y:S03]  /*7ed0*/  @P1 LDGSTS.E.BYPASS.LTC128B.128 [R9+0x11400], desc[UR38][R2.64], !P3 ;  /* 0x1140000002091fae */ /* 0x0113e6000d901d66 */
.L_x_12893:
[----:B------:R-:W-:-:S13]  /*7ee0*/  ISETP.GE.AND P0, PT, R5, 0x71, PT ;  /* 0x000000710500780c */ /* 0x000fda0003f06270 */
[----:B-1----:R-:W-:Y:S02]  /*7ef0*/  @P0 LEA R2, P1, R16, R14, 0x1 ;  /* 0x0000000e10020211 */ /* 0x002fe400078208ff */
[----:B------:R-:W-:-:S03]  /*7f00*/  @P0 LEA R5, R22, UR45, 0x1 ;  /* 0x0000002d16050c11 */ /* 0x000fc6000f8e08ff */
[----:B------:R-:W-:-:S05]  /*7f10*/  @P0 IMAD.X R3, RZ, RZ, R4, P1 ;  /* 0x000000ffff030224 */ /* 0x000fca00008e0604 */
[----:B------:R-:W-:Y:S01]  /*7f20*/  @!PT LDS RZ, [RZ] ;  /* 0x00000000fffff984 */ /* 0x000fe20000000800 */
[----:B------:R-:W-:Y:S01]  /*7f30*/  @!PT LDS RZ, [RZ] ;  /* 0x00000000fffff984 */ /* 0x000fe20000000800 */
[----:B------:R-:W-:Y:S01]  /*7f40*/  @!PT LDS RZ, [RZ] ;  /* 0x00000000fffff984 */ /* 0x000fe20000000800 */
[----:B------:R0:W-:Y:S01]  /*7f50*/  @P0 LDGSTS.E.BYPASS.LTC128B.128 [R5+0x11c00], desc[UR38][R2.64], !P3 ;  /* 0x11c0000002050fae */ /* 0x0001e2000d901d66 */
[----:B------:R-:W-:Y:S01]  /*7f60*/  NOP ;  /* 0x0000000000007918 */ /* 0x000fe20000000000 */
[----:B------:R-:W-:Y:S02]  /*7f70*/  SYNCS.ARRIVE.TRANS64.RED.A0T1 RZ, [UR45+0x16830], RZ ;  /* 0x016830ffffff79a7 */ /* 0x000fe4000820042d */
[----:B------:R-:W-:Y:S01]  /*7f80*/  ARRIVES.LDGSTSBAR.64.TRANSCNT [UR45+0x16830] ;  /* 0x01683000ff0079b0 */ /* 0x000fe20008000aad */
[----:B------:R-:W-:Y:S01]  /*7f90*/  NOP ;  /* 0x0000000000007918 */ /* 0x000fe20000000000 */
[----:B------:R-:W-:-:S06]  /*7fa0*/  ULOP3.LUT UR4, UR41, 0x2, URZ, 0xfc, !UPT ;  /* 0x0000000229047892 */ /* 0x000fcc000f8efc3f */
[----:B------:R-:W-:-:S05]  /*7fb0*/  IMAD.U32 R6, RZ, RZ, UR4 ;  /* 0x00000004ff067e24 */ /* 0x000fca000f8e00ff */
[----:B------:R-:W-:-:S13]  /*7fc0*/  ISETP.NE.AND P2, PT, R6, 0x3, PT ;  /* 0x000000030600780c */ /* 0x000fda0003f45270 */
[----:B0-----:R-:W-:Y:S05]  /*7fd0*/  @!P2 BRA `(.L_x_12838) ;  /* 0x000000000004a947 */ /* 0x001fea0003800000 */
[----:B------:R-:W-:Y:S01]  /*7fe0*/  BPT.TRAP 0x1 ;  /* 0x000000040000795c */ /* 0x000fe20000300000 */
.L_x_12838:
        /* <DEDUP_REMOVED lines=30> */
.L_x_12839:
[----:B------:R-:W0:Y:S01]  /*81d0*/  LDC R9, c[0x0][0x448] ;  /* 0x00011200ff097b82 */ /* 0x000e220000000800 */
[----:B------:R-:W1:Y:S01]  /*81e0*/  S2R R20, SR_TID.X ;  /* 0x0000000000147919 */ /* 0x000e620000002100 */
[----:B------:R-:W-:Y:S01]  /*81f0*/  IMAD.U32 R4, RZ, RZ, UR36 ;  /* 0x00000024ff047e24 */ /* 0x000fe2000f8e00ff */
[----:B------:R-:W-:Y:S01]  /*8200*/  ULDC.64 UR4, c[0x0][0x2e0] ;  /* 0x0000b80000047ab9 */ /* 0x000fe20000000a00 */
[----:B------:R-:W-:Y:S01]  /*8210*/  ULDC.64 UR6, c[0x0][0x2c8] ;  /* 0x0000b20000067ab9 */ /* 0x000fe20000000a00 */
[----:B------:R-:W2:Y:S01]  /*8220*/  S2R R2, SR_CTAID.X ;  /* 0x0000000000027919 */ /* 0x000ea20000002500 */
[----:B------:R-:W-:Y:S01]  /*8230*/  IMAD R25, R25, UR4, RZ ;  /* 0x0000000419197c24 */ /* 0x000fe2000f8e02ff */
[----:B------:R-:W-:-:S03]  /*8240*/  ULDC.64 UR8, c[0x0][0x280] ;  /* 0x0000a00000087ab9 */ /* 0x000fc60000000a00 */
[----:B------:R-:W-:Y:S01]  /*8250*/  IMAD R25, R24, UR5, R25 ;  /* 0x0000000518197c24 */ /* 0x000fe2000f8e0219 */
[----:B0-----:R-:W-:Y:S02]  /*8260*/  ISETP.NE.AND P0, PT, R9, 0x1, PT ;  /* 0x000000010900780c */ /* 0x001fe40003f05270 */
[----:B-1----:R-:W-:-:S11]  /*8270*/  LOP3.LUT R20, R20, 0x7f, RZ, 0xc0, !PT ;  /* 0x0000007f14147812 */ /* 0x002fd600078ec0ff */
[----:B------:R-:W0:Y:S01]  /*8280*/  @P0 LDC R3, c[0x0][0x44c] ;  /* 0x00011300ff030b82 */ /* 0x000e220000000800 */
[----:B------:R-:W-:-:S05]  /*8290*/  SHF.R.U32.HI R20, RZ, 0x3, R20 ;  /* 0x00000003ff147819 */ /* 0x000fca0000011614 */
[----:B------:R-:W-:Y:S02]  /*82a0*/  IMAD.IADD R0, R23, 0x1, R20 ;  /* 0x0000000117007824 */ /* 0x000fe400078e0214 */
[----:B------:R-:W1:Y:S02]  /*82b0*/  @P0 LDC R5, c[0x0][0x450] ;  /* 0x00011400ff050b82 */ /* 0x000e640000000800 */
[----:B--2---:R-:W-:-:S05]  /*82c0*/  IMAD R0, R2, 0xc0, R0 ;  /* 0x000000c002007824 */ /* 0x004fca00078e0200 */
[----:B------:R-:W-:Y:S01]  /*82d0*/  MOV R7, R0 ;  /* 0x0000000000077202 */ /* 0x000fe20000000f00 */
[----:B------:R-:W2:Y:S01]  /*82e0*/  @P0 LDC R6, c[0x0][0x44c] ;  /* 0x00011300ff060b82 */ /* 0x000ea20000000800 */
[----:B0-----:R-:W-:-:S04]  /*82f0*/  @P0 IMAD.HI.U32 R2, R0, R3, RZ ;  /* 0x0000000300020227 */ /* 0x001fc800078e00ff */
[----:B------:R-:W-:Y:S01]  /*8300*/  IMAD.U32 R3, RZ, RZ, UR46 ;  /* 0x0000002eff037e24 */ /* 0x000fe2000f8e00ff */
[----:B-1----:R-:W-:Y:S01]  /*8310*/  @P0 SHF.R.U32.HI R7, RZ, R5, R2 ;  /* 0x00000005ff070219 */ /* 0x002fe20000011602 */
[----:B------:R-:W-:Y:S02]  /*8320*/  IMAD.MOV.U32 R2, RZ, RZ, R4 ;  /* 0x000000ffff027224 */ /* 0x000fe400078e0004 */
[----:B------:R-:W-:Y:S01]  /*8330*/  IMAD.U32 R5, RZ, RZ, UR37 ;  /* 0x00000025ff057e24 */ /* 0x000fe2000f8e00ff */
[----:B------:R-:W-:Y:S01]  /*8340*/  SHF.R.S32.HI R4, RZ, 0x1f, R7 ;  /* 0x0000001fff047819 */ /* 0x000fe20000011407 */
[----:B------:R-:W-:Y:S01]  /*8350*/  IMAD.WIDE.U32 R2, R24, UR4, R2 ;  /* 0x0000000418027c25 */ /* 0x000fe2000f8e0002 */
[----:B------:R-:W-:Y:S01]  /*8360*/  ULDC.64 UR4, c[0x0][0x2d0] ;  /* 0x0000b40000047ab9 */ /* 0x000fe20000000a00 */
[----:B------:R-:W0:Y:S02]  /*8370*/  S2R R24, SR_CTAID.X ;  /* 0x0000000000187919 */ /* 0x000e240000002500 */
[----:B------:R-:W-:Y:S01]  /*8380*/  IMAD R4, R4, UR4, RZ ;  /* 0x0000000404047c24 */ /* 0x000fe2000f8e02ff */
[----:B------:R-:W-:Y:S01]  /*8390*/  IADD3 R3, R3, R25, RZ ;  /* 0x0000001903037210 */ /* 0x000fe20007ffe0ff */
[----:B------:R-:W-:-:S02]  /*83a0*/  IMAD.MOV R8, RZ, RZ, -R7 ;  /* 0x000000ffff087224 */ /* 0x000fc400078e0a07 */
[C---:B------:R-:W-:Y:S02]  /*83b0*/  IMAD R11, R7.reuse, UR5, R4 ;  /* 0x00000005070b7c24 */ /* 0x040fe4000f8e0204 */
[----:B------:R-:W-:Y:S02]  /*83c0*/  IMAD.WIDE.U32 R4, R7, UR4, R2 ;  /* 0x0000000407047c25 */ /* 0x000fe4000f8e0002 */
[----:B------:R-:W1:Y:S02]  /*83d0*/  @P0 LDC R7, c[0x0][0x450] ;  /* 0x00011400ff070b82 */ /* 0x000e640000000800 */
[----:B------:R-:W-:Y:S02]  /*83e0*/  IMAD.IADD R5, R5, 0x1, R11 ;  /* 0x0000000105057824 */ /* 0x000fe400078e020b */
[----:B------:R-:W-:Y:S02]  /*83f0*/  IMAD R11, R9, R8, R0 ;  /* 0x00000008090b7224 */ /* 0x000fe400078e0200 */
[----:B------:R-:W-:-:S02]  /*8400*/  VIADD R0, R0, 0x80 ;  /* 0x0000008000007836 */ /* 0x000fc40000000000 */
[----:B------:R-:W-:Y:S01]  /*8410*/  IMAD.WIDE.U32 R4, R11, UR6, R4 ;  /* 0x000000060b047c25 */ /* 0x000fe2000f8e0004 */
[----:B------:R-:W-:-:S03]  /*8420*/  SHF.R.S32.HI R8, RZ, 0x1f, R11 ;  /* 0x0000001fff087819 */ /* 0x000fc6000001140b */
[----:B--2---:R-:W-:-:S04]  /*8430*/  @P0 IMAD.HI.U32 R6, R0, R6, RZ ;  /* 0x0000000600060227 */ /* 0x004fc800078e00ff */
[----:B------:R-:W-:-:S04]  /*8440*/  IMAD R8, R8, UR6, RZ ;  /* 0x0000000608087c24 */ /* 0x000fc8000f8e02ff */
[----:B------:R-:W-:Y:S02]  /*8450*/  IMAD R13, R11, UR7, R8 ;  /* 0x000000070b0d7c24 */ /* 0x000fe4000f8e0208 */
[----:B------:R-:W-:Y:S01]  /*8460*/  IMAD.MOV.U32 R11, RZ, RZ, R0 ;  /* 0x000000ffff0b7224 */ /* 0x000fe200078e0000 */
[----:B-1----:R-:W-:Y:S02]  /*8470*/  @P0 SHF.R.U32.HI R11, RZ, R7, R6 ;  /* 0x00000007ff0b0219 */ /* 0x002fe40000011606 */
[----:B------:R-:W-:Y:S02]  /*8480*/  IADD3 R13, R5, R13, RZ ;  /* 0x0000000d050d7210 */ /* 0x000fe40007ffe0ff */
[C---:B------:R-:W-:Y:S01]  /*8490*/  LEA R5, P0, R4.reuse, UR8, 0x1 ;  /* 0x0000000804057c11 */ /* 0x040fe2000f8008ff */
[----:B------:R-:W-:Y:S02]  /*84a0*/  IMAD.MOV R7, RZ, RZ, -R11 ;  /* 0x000000ffff077224 */ /* 0x000fe400078e0a0b */
[----:B------:R-:W-:Y:S01]  /*84b0*/  IMAD.WIDE.U32 R2, R11, UR4, R2 ;  /* 0x000000040b027c25 */ /* 0x000fe2000f8e0002 */
[----:B------:R-:W-:-:S02]  /*84c0*/  LEA.HI.X R8, R4, UR9, R13, 0x1, P0 ;  /* 0x0000000904087c11 */ /* 0x000fc400080f0c0d */
[----:B------:R-:W-:Y:S01]  /*84d0*/  SHF.R.S32.HI R4, RZ, 0x1f, R11 ;  /* 0x0000001fff047819 */ /* 0x000fe2000001140b */
[----:B------:R-:W-:-:S04]  /*84e0*/  IMAD R7, R9, R7, R0 ;  /* 0x0000000709077224 */ /* 0x000fc800078e0200 */
[----:B------:R-:W-:Y:S01]  /*84f0*/  IMAD R4, R4, UR4, RZ ;  /* 0x0000000404047c24 */ /* 0x000fe2000f8e02ff */
[----:B------:R-:W-:Y:S01]  /*8500*/  SHF.R.S32.HI R0, RZ, 0x1f, R7 ;  /* 0x0000001fff007819 */ /* 0x000fe20000011407 */
[----:B------:R-:W-:Y:S02]  /*8510*/  ULDC UR4, c[0x0][0x2b8] ;  /* 0x0000ae0000047ab9 */ /* 0x000fe40000000800 */
[----:B------:R-:W-:Y:S01]  /*8520*/  IMAD R11, R11, UR5, R4 ;  /* 0x000000050b0b7c24 */ /* 0x000fe2000f8e0204 */
[----:B------:R-:W-:Y:S01]  /*8530*/  ISETP.GE.AND P0, PT, R16, UR4, PT ;  /* 0x0000000410007c0c */ /* 0x000fe2000bf06270 */
[----:B------:R-:W-:Y:S01]  /*8540*/  IMAD R0, R0, UR6, RZ ;  /* 0x0000000600007c24 */ /* 0x000fe2000f8e02ff */
[----:B------:R-:W-:Y:S01]  /*8550*/  UMOV UR4, 0xffffffff ;  /* 0xffffffff00047882 */ /* 0x000fe20000000000 */
[----:B------:R-:W-:Y:S02]  /*8560*/  IMAD.IADD R3, R3, 0x1, R11 ;  /* 0x0000000103037824 */ /* 0x000fe400078e020b */
[----:B------:R-:W-:-:S02]  /*8570*/  IMAD R11, R7, UR7, R0 ;  /* 0x00000007070b7c24 */ /* 0x000fc4000f8e0200 */
[----:B------:R-:W-:-:S04]  /*8580*/  IMAD.WIDE.U32 R2, R7, UR6, R2 ;  /* 0x0000000607027c25 */ /* 0x000fc8000f8e0002 */
[----:B------:R-:W-:Y:S01]  /*8590*/  IMAD.IADD R7, R3, 0x1, R11 ;  /* 0x0000000103077824 */ /* 0x000fe200078e020b */
[----:B------:R-:W-:-:S04]  /*85a0*/  LEA R0, P1, R2, UR8, 0x1 ;  /* 0x0000000802007c11 */ /* 0x000fc8000f8208ff */
[----:B------:R-:W-:Y:S01]  /*85b0*/  LEA.HI.X R7, R2, UR9, R7, 0x1, P1 ;  /* 0x0000000902077c11 */ /* 0x000fe200088f0c07 */
[----:B0-----:R-:W-:Y:S08]  /*85c0*/  BRA.DIV UR4, `(.L_x_12840) ;  /* 0x0000002e041c7947 */ /* 0x001ff0000b800000 */
[----:B------:R-:W0:Y:S01]  /*85d0*/  S2R R2, SR_TID.X ;  /* 0x0000000000027919 */ /* 0x000e220000002100 */
[----:B------:R-:W-:Y:S02]  /*85e0*/  ULDC UR4, c[0x0][0x288] ;  /* 0x0000a20000047ab9 */ /* 0x000fe40000000800 */
[----:B------:R-:W-:Y:S01]  /*85f0*/  IMAD R4, R9, UR4, RZ ;  /* 0x0000000409047c24 */ /* 0x000fe2000f8e02ff */
[----:B------:R-:W1:Y:S04]  /*8600*/  SHFL.IDX PT, R14, R5, RZ, 0x181f ;  /* 0x00181fff050e7589 */ /* 0x000e6800000e0000 */
[----:B------:R-:W-:Y:S04]  /*8610*/  SHFL.IDX PT, R21, R5, 0x1, 0x181f ;  /* 0x00381f0005157f89 */ /* 0x000fe800000e0000 */
[----:B------:R-:W-:Y:S01]  /*8620*/  SHFL.IDX PT, R10, R8, 0x1, 0x181f ;  /* 0x00381f00080a7f89 */ /* 0x000fe200000e0000 */
[----:B0-----:R-:W-:-:S04]  /*8630*/  LOP3.LUT R2, R2, 0x7f, RZ, 0xc0, !PT ;  /* 0x0000007f02027812 */ /* 0x001fc800078ec0ff */
[----:B------:R-:W-:-:S05]  /*8640*/  SHF.R.U32.HI R2, RZ, 0x3, R2 ;  /* 0x00000003ff027819 */ /* 0x000fca0000011602 */
[----:B------:R-:W-:Y:S02]  /*8650*/  IMAD R6, R24, 0xc0, R2 ;  /* 0x000000c018067824 */ /* 0x000fe400078e0202 */
[----:B------:R-:W0:Y:S02]  /*8660*/  SHFL.IDX PT, R2, R8, RZ, 0x181f ;  /* 0x00181fff08027589 */ /* 0x000e2400000e0000 */
[C---:B------:R-:W-:Y:S01]  /*8670*/  VIADD R9, R6.reuse, 0x10 ;  /* 0x0000001006097836 */ /* 0x040fe20000000000 */
[C---:B------:R-:W-:Y:S01]  /*8680*/  ISETP.GE.AND P1, PT, R6.reuse, R4, PT ;  /* 0x000000040600720c */ /* 0x040fe20003f26270 */
[----:B------:R-:W-:-:S03]  /*8690*/  VIADD R11, R6, 0x20 ;  /* 0x00000020060b7836 */ /* 0x000fc60000000000 */
[----:B------:R-:W-:Y:S02]  /*86a0*/  ISETP.GE.AND P3, PT, R9, R4, PT ;  /* 0x000000040900720c */ /* 0x000fe40003f66270 */
[----:B------:R-:W-:Y:S07]  /*86b0*/  SHFL.IDX PT, R9, R8, 0x2, 0x181f ;  /* 0x00581f0008097f89 */ /* 0x000fee00000e0000 */
[----:B-1----:R-:W-:Y:S02]  /*86c0*/  @!P1 LEA R14, P2, R16, R14, 0x1 ;  /* 0x0000000e100e9211 */ /* 0x002fe400078408ff */
[----:B------:R-:W-:-:S03]  /*86d0*/  @!P1 LEA R25, R22, UR45, 0x1 ;  /* 0x0000002d16199c11 */ /* 0x000fc6000f8e08ff */
[----:B0-----:R-:W-:Y:S01]  /*86e0*/  @!P1 IMAD.X R3, RZ, RZ, R2, P2 ;  /* 0x000000ffff039224 */ /* 0x001fe200010e0602 */
[----:B------:R-:W-:Y:S02]  /*86f0*/  @!P1 MOV R2, R14 ;  /* 0x0000000e00029202 */ /* 0x000fe40000000f00 */
[----:B------:R-:W0:Y:S04]  /*8700*/  SHFL.IDX PT, R14, R5, 0x2, 0x181f ;  /* 0x00581f00050e7f89 */ /* 0x000e2800000e0000 */
[----:B------:R1:W-:Y:S01]  /*8710*/  @!P1 LDGSTS.E.BYPASS.LTC128B.128 [R25+0x8400], desc[UR38][R2.64], !P0 ;  /* 0x0840000002199fae */ /* 0x0003e2000c101d66 */
[----:B------:R-:W-:Y:S01]  /*8720*/  ISETP.GE.AND P1, PT, R11, R4, PT ;  /* 0x000000040b00720c */ /* 0x000fe20003f26270 */
[----:B------:R-:W-:Y:S01]  /*8730*/  VIADD R11, R6, 0x40 ;  /* 0x00000040060b7836 */ /* 0x000fe20000000000 */
[----:B-1----:R-:W-:-:S02]  /*8740*/  @!P3 LEA R2, P2, R16, R21, 0x1 ;  /* 0x000000151002b211 */ /* 0x002fc400078408ff */
[C---:B------:R-:W-:Y:S01]  /*8750*/  @!P3 LEA R25, R22.reuse, UR45, 0x1 ;  /* 0x0000002d1619bc11 */ /* 0x040fe2000f8e08ff */
[----:B------:R-:W1:Y:S08]  /*8760*/  SHFL.IDX PT, R21, R5, 0x3, 0x181f ;  /* 0x00781f0005157f89 */ /* 0x000e7000000e0000 */
[----:B------:R-:W-:Y:S01]  /*8770*/  @!P1 LEA R20, R22, UR45, 0x1 ;  /* 0x0000002d16149c11 */ /* 0x000fe2000f8e08ff */
[----:B------:R-:W-:-:S02]  /*8780*/  @!P3 IMAD.X R3, RZ, RZ, R10, P2 ;  /* 0x000000ffff03b224 */ /* 0x000fc400010e060a */
[----:B------:R-:W2:Y:S04]  /*8790*/  SHFL.IDX PT, R10, R8, 0x3, 0x181f ;  /* 0x00781f00080a7f89 */ /* 0x000ea800000e0000 */
[----:B------:R0:W-:Y:S02]  /*87a0*/  @!P3 LDGSTS.E.BYPASS.LTC128B.128 [R25+0x8c00], desc[UR38][R2.64], !P0 ;  /* 0x08c000000219bfae */ /* 0x0001e4000c101d66 */
[----:B0-----:R-:W-:Y:S02]  /*87b0*/  @!P1 LEA R2, P2, R16, R14, 0x1 ;  /* 0x0000000e10029211 */ /* 0x001fe400078408ff */
[----:B------:R-:W0:Y:S03]  /*87c0*/  SHFL.IDX PT, R14, R5, 0x4, 0x181f ;  /* 0x00981f00050e7f89 */ /* 0x000e2600000e0000 */
[----:B------:R-:W-:Y:S01]  /*87d0*/  @!P1 IMAD.X R3, RZ, RZ, R9, P2 ;  /* 0x000000ffff039224 */ /* 0x000fe200010e0609 */
[----:B------:R-:W-:-:S04]  /*87e0*/  IADD3 R9, R6, 0x30, RZ ;  /* 0x0000003006097810 */ /* 0x000fc80007ffe0ff */
[-C--:B------:R-:W-:Y:S01]  /*87f0*/  ISETP.GE.AND P3, PT, R9, R4.reuse, PT ;  /* 0x000000040900720c */ /* 0x080fe20003f66270 */
[----:B------:R1:W-:Y:S01]  /*8800*/  @!P1 LDGSTS.E.BYPASS.LTC128B.128 [R20+0x9400], desc[UR38][R2.64], !P0 ;  /* 0x0940000002149fae */ /* 0x0003e2000c101d66 */
[----:B------:R-:W-:Y:S02]  /*8810*/  ISETP.GE.AND P1, PT, R11, R4, PT ;  /* 0x000000040b00720c */ /* 0x000fe40003f26270 */
[----:B------:R-:W-:Y:S01]  /*8820*/  IADD3 R11, R6, 0x60, RZ ;  /* 0x00000060060b7810 */ /* 0x000fe20007ffe0ff */
[----:B------:R-:W3:Y:S08]  /*8830*/  SHFL.IDX PT, R9, R8, 0x4, 0x181f ;  /* 0x00981f0008097f89 */ /* 0x000ef000000e0000 */
[----:B-1----:R-:W-:-:S02]  /*8840*/  @!P3 LEA R2, P2, R16, R21, 0x1 ;  /* 0x000000151002b211 */ /* 0x002fc400078408ff */
[C---:B------:R-:W-:Y:S01]  /*8850*/  @!P3 LEA R25, R22.reuse, UR45, 0x1 ;  /* 0x0000002d1619bc11 */ /* 0x040fe2000f8e08ff */
[----:B------:R-:W1:Y:S01]  /*8860*/  SHFL.IDX PT, R21, R5, 0x5, 0x181f ;  /* 0x00b81f0005157f89 */ /* 0x000e6200000e0000 */
[----:B------:R-:W-:Y:S01]  /*8870*/  @!P1 LEA R20, R22, UR45, 0x1 ;  /* 0x0000002d16149c11 */ /* 0x000fe2000f8e08ff */
[----:B--2---:R-:W-:Y:S02]  /*8880*/  @!P3 IMAD.X R3, RZ, RZ, R10, P2 ;  /* 0x000000ffff03b224 */ /* 0x004fe400010e060a */
[----:B------:R-:W2:Y:S04]  /*8890*/  SHFL.IDX PT, R10, R8, 0x5, 0x181f ;  /* 0x00b81f00080a7f89 */ /* 0x000ea800000e0000 */
[----:B------:R0:W-:Y:S02]  /*88a0*/  @!P3 LDGSTS.E.BYPASS.LTC128B.128 [R25+0x9c00], desc[UR38][R2.64], !P0 ;  /* 0x09c000000219bfae */ /* 0x0001e4000c101d66 */
[----:B0-----:R-:W-:-:S02]  /*88b0*/  @!P1 LEA R2, P2, R16, R14, 0x1 ;  /* 0x0000000e10029211 */ /* 0x001fc400078408ff */
[----:B------:R-:W0:Y:S03]  /*88c0*/  SHFL.IDX PT, R14, R5, 0x6, 0x181f ;  /* 0x00d81f00050e7f89 */ /* 0x000e2600000e0000 */
[----:B---3--:R-:W-:Y:S02]  /*88d0*/  @!P1 IMAD.X R3, RZ, RZ, R9, P2 ;  /* 0x000000ffff039224 */ /* 0x008fe400010e0609 */
[----:B------:R-:W-:-:S03]  /*88e0*/  VIADD R9, R6, 0x50 ;  /* 0x0000005006097836 */ /* 0x000fc60000000000 */
[----:B------:R1:W-:Y:S01]  /*88f0*/  @!P1 LDGSTS.E.BYPASS.LTC128B.128 [R20+0xa400], desc[UR38][R2.64], !P0 ;  /* 0x0a40000002149fae */ /* 0x0003e2000c101d66 */
[-C--:B------:R-:W-:Y:S01]  /*8900*/  ISETP.GE.AND P1, PT, R11, R4.reuse, PT ;  /* 0x000000040b00720c */ /* 0x080fe20003f26270 */
[----:B------:R-:W-:Y:S01]  /*8910*/  VIADD R11, R6, 0x80 ;  /* 0x00000080060b7836 */ /* 0x000fe20000000000 */
[----:B------:R-:W-:Y:S02]  /*8920*/  ISETP.GE.AND P3, PT, R9, R4, PT ;  /* 0x000000040900720c */ /* 0x000fe40003f66270 */
[----:B------:R-:W3:Y:S04]  /*8930*/  SHFL.IDX PT, R9, R8, 0x6, 0x181f ;  /* 0x00d81f0008097f89 */ /* 0x000ee800000e0000 */
[----:B------:R-:W-:Y:S07]  /*8940*/  SHFL.IDX PT, R8, R8, 0x7, 0x181f ;  /* 0x00f81f0008087f89 */ /* 0x000fee00000e0000 */
[----:B-1----:R-:W-:-:S02]  /*8950*/  @!P3 LEA R2, P2, R16, R21, 0x1 ;  /* 0x000000151002b211 */ /* 0x002fc400078408ff */
[C---:B------:R-:W-:Y:S01]  /*8960*/  @!P3 LEA R25, R22.reuse, UR45, 0x1 ;  /* 0x0000002d1619bc11 */ /* 0x040fe2000f8e08ff */
[----:B------:R-:W-:Y:S02]  /*8970*/  SHFL.IDX PT, R21, R0, RZ, 0x181f ;  /* 0x00181fff00157589 */ /* 0x000fe400000e0000 */
[----:B--2---:R-:W-:Y:S01]  /*8980*/  @!P3 IMAD.X R3, RZ, RZ, R10, P2 ;  /* 0x000000ffff03b224 */ /* 0x004fe200010e060a */
[----:B------:R-:W-:-:S04]  /*8990*/  @!P1 LEA R10, R22, UR45, 0x1 ;  /* 0x0000002d160a9c11 */ /* 0x000fc8000f8e08ff */
[----:B------:R0:W-:Y:S02]  /*89a0*/  @!P3 LDGSTS.E.BYPASS.LTC128B.128 [R25+0xac00], desc[UR38][R2.64], !P0 ;  /* 0x0ac000000219bfae */ /* 0x0001e4000c101d66 */
[----:B0-----:R-:W-:Y:S02]  /*89b0*/  @!P1 LEA R2, P2, R16, R14, 0x1 ;  /* 0x0000000e10029211 */ /* 0x001fe400078408ff */
[----:B------:R0:W1:Y:S03]  /*89c0*/  SHFL.IDX PT, R14, R5, 0x7, 0x181f ;  /* 0x00f81f00050e7f89 */ /* 0x00006600000e0000 */
[----:B---3--:R-:W-:Y:S02]  /*89d0*/  @!P1 IMAD.X R3, RZ, RZ, R9, P2 ;  /* 0x000000ffff039224 */ /* 0x008fe400010e0609 */
[----:B------:R-:W-:-:S03]  /*89e0*/  VIADD R9, R6, 0x70 ;  /* 0x0000007006097836 */ /* 0x000fc60000000000 */
[----:B------:R1:W-:Y:S01]  /*89f0*/  @!P1 LDGSTS.E.BYPASS.LTC128B.128 [R10+0xb400], desc[UR38][R2.64], !P0 ;  /* 0x0b400000020a9fae */ /* 0x0003e2000c101d66 */
[-C--:B------:R-:W-:Y:S01]  /*8a00*/  ISETP.GE.AND P1, PT, R11, R4.reuse, PT ;  /* 0x000000040b00720c */ /* 0x080fe20003f26270 */
[C---:B0-----:R-:W-:Y:S01]  /*8a10*/  VIADD R5, R6.reuse, 0x90 ;  /* 0x0000009006057836 */ /* 0x041fe20000000000 */
[----:B------:R-:W-:Y:S01]  /*8a20*/  ISETP.GE.AND P3, PT, R9, R4, PT ;  /* 0x000000040900720c */ /* 0x000fe20003f66270 */
[----:B------:R-:W-:Y:S01]  /*8a30*/  VIADD R11, R6, 0xa0 ;  /* 0x000000a0060b7836 */ /* 0x000fe20000000000 */
[----:B------:R-:W0:Y:S11]  /*8a40*/  SHFL.IDX PT, R9, R7, RZ, 0x181f ;  /* 0x00181fff07097589 */ /* 0x000e3600000e0000 */
[----:B-1----:R-:W-:-:S02]  /*8a50*/  @!P3 LEA R2, P2, R16, R14, 0x1 ;  /* 0x0000000e1002b211 */ /* 0x002fc400078408ff */
[----:B------:R-:W-:Y:S01]  /*8a60*/  @!P3 LEA R25, R22, UR45, 0x1 ;  /* 0x0000002d1619bc11 */ /* 0x000fe2000f8e08ff */
[----:B------:R-:W-:Y:S01]  /*8a70*/  SHFL.IDX PT, R14, R0, 0x2, 0x181f ;  /* 0x00581f00000e7f89 */ /* 0x000fe200000e0000 */
[----:B------:R-:W-:-:S03]  /*8a80*/  @!P3 IADD3.X R3, RZ, R8, RZ, P2, !PT ;  /* 0x00000008ff03b210 */ /* 0x000fc600017fe4ff */
[----:B------:R-:W-:Y:S04]  /*8a90*/  SHFL.IDX PT, R8, R7, 0x1, 0x181f ;  /* 0x00381f0007087f89 */ /* 0x000fe800000e0000 */
[----:B------:R1:W-:Y:S01]  /*8aa0*/  @!P3 LDGSTS.E.BYPASS.LTC128B.128 [R25+0xbc00], desc[UR38][R2.64], !P0 ;  /* 0x0bc000000219bfae */ /* 0x0003e2000c101d66 */
[----:B------:R-:W-:-:S03]  /*8ab0*/  ISETP.GE.AND P3, PT, R5, R4, PT ;  /* 0x000000040500720c */ /* 0x000fc60003f66270 */
[----:B------:R-:W-:Y:S04]  /*8ac0*/  SHFL.IDX PT, R5, R7, 0x2, 0x181f ;  /* 0x00581f0007057f89 */ /* 0x000fe800000e0000 */
[----:B------:R-:W-:Y:S01]  /*8ad0*/  SHFL.IDX PT, R7, R7, 0x3, 0x181f ;  /* 0x00781f0007077f89 */ /* 0x000fe200000e0000 */
[----:B-1----:R-:W-:Y:S02]  /*8ae0*/  @!P1 LEA R2, P2, R16, R21, 0x1 ;  /* 0x0000001510029211 */ /* 0x002fe400078408ff */
[----:B------:R-:W-:-:S03]  /*8af0*/  @!P1 LEA R21, R22, UR45, 0x1 ;  /* 0x0000002d16159c11 */ /* 0x000fc6000f8e08ff */
[----:B0-----:R-:W-:Y:S02]  /*8b00*/  @!P1 IMAD.X R3, RZ, RZ, R9, P2 ;  /* 0x000000ffff039224 */ /* 0x001fe400010e0609 */
[----:B------:R-:W0:Y:S04]  /*8b10*/  SHFL.IDX PT, R9, R0, 0x1, 0x181f ;  /* 0x00381f0000097f89 */ /* 0x000e2800000e0000 */
[----:B------:R0:W-:Y:S01]  /*8b20*/  @!P1 LDGSTS.E.BYPASS.LTC128B.128 [R21+0xc400], desc[UR38][R2.64], !P0 ;  /* 0x0c40000002159fae */ /* 0x0001e2000c101d66 */
[----:B------:R-:W-:Y:S02]  /*8b30*/  ISETP.GE.AND P1, PT, R11, R4, PT ;  /* 0x000000040b00720c */ /* 0x000fe40003f26270 */
[----:B0-----:R-:W-:Y:S02]  /*8b40*/  @!P3 LEA R2, P2, R16, R9, 0x1 ;  /* 0x000000091002b211 */ /* 0x001fe400078408ff */
[----:B------:R-:W-:-:S03]  /*8b50*/  @!P3 LEA R9, R22, UR45, 0x1 ;  /* 0x0000002d1609bc11 */ /* 0x000fc6000f8e08ff */
[----:B------:R-:W-:-:S05]  /*8b60*/  @!P3 IMAD.X R3, RZ, RZ, R8, P2 ;  /* 0x000000ffff03b224 */ /* 0x000fca00010e0608 */
[----:B------:R0:W-:Y:S02]  /*8b70*/  @!P3 LDGSTS.E.BYPASS.LTC128B.128 [R9+0xcc00], desc[UR38][R2.64], !P0 ;  /* 0x0cc000000209bfae */ /* 0x0001e4000c101d66 */
[----:B0-----:R-:W-:Y:S02]  /*8b80*/  @!P1 LEA R2, P2, R16, R14, 0x1 ;  /* 0x0000000e10029211 */ /* 0x001fe400078408ff */
[----:B------:R0:W1:Y:S02]  /*8b90*/  SHFL.IDX PT, R14, R0, 0x3, 0x181f ;  /* 0x00781f00000e7f89 */ /* 0x00006400000e0000 */
[----:B------:R-:W-:Y:S02]  /*8ba0*/  @!P1 IADD3.X R3, RZ, R5, RZ, P2, !PT ;  /* 0x00000005ff039210 */ /* 0x000fe400017fe4ff */
[----:B------:R-:W-:-:S05]  /*8bb0*/  @!P1 LEA R5, R22, UR45, 0x1 ;  /* 0x0000002d16059c11 */ /* 0x000fca000f8e08ff */
[----:B------:R0:W-:Y:S02]  /*8bc0*/  @!P1 LDGSTS.E.BYPASS.LTC128B.128 [R5+0xd400], desc[UR38][R2.64], !P0 ;  /* 0x0d40000002059fae */ /* 0x0001e4000c101d66 */
.L_x_12918:
[----:B0-----:R-:W-:Y:S02]  /*8bd0*/  VIADD R3, R6, 0xb0 ;  /* 0x000000b006037836 */ /* 0x001fe40000000000 */
[----:B------:R-:W-:-:S03]  /*8be0*/  IMAD.MOV.U32 R0, RZ, RZ, 0x1 ;  /* 0x00000001ff007424 */ /* 0x000fc600078e00ff */
[----:B------:R-:W-:Y:S02]  /*8bf0*/  ISETP.GE.AND P1, PT, R3, R4, PT ;  /* 0x000000040300720c */ /* 0x000fe40003f26270 */
[----:B------:R-:W-:-:S11]  /*8c00*/  SHF.L.U32 R0, R0, 0x1f, RZ ;  /* 0x0000001f00007819 */ /* 0x000fd600000006ff */
[----:B-1----:R-:W-:Y:S02]  /*8c10*/  @!P1 LEA R2, P2, R16, R14, 0x1 ;  /* 0x0000000e10029211 */ /* 0x002fe400078408ff */
[----:B------:R-:W-:-:S03]  /*8c20*/  @!P1 LEA R5, R22, UR45, 0x1 ;  /* 0x0000002d16059c11 */ /* 0x000fc6000f8e08ff */
[----:B------:R-:W-:-:S05]  /*8c30*/  @!P1 IMAD.X R3, RZ, RZ, R7, P2 ;  /* 0x000000ffff039224 */ /* 0x000fca00010e0607 */
[----:B------:R-:W-:Y:S01]  /*8c40*/  @!PT LDS RZ, [RZ] ;  /* 0x00000000fffff984 */ /* 0x000fe20000000800 */
[----:B------:R-:W-:Y:S01]  /*8c50*/  @!PT LDS RZ, [RZ] ;  /* 0x00000000fffff984 */ /* 0x000fe20000000800 */
[----:B------:R-:W-:Y:S01]  /*8c60*/  @!PT LDS RZ, [RZ] ;  /* 0x00000000fffff984 */ /* 0x000fe20000000800 */
[----:B------:R0:W-:Y:S01]  /*8c70*/  @!P1 LDGSTS.E.BYPASS.LTC128B.128 [R5+0xdc00], desc[UR38][R2.64], !P0 ;  /* 0x0dc0000002059fae */ /* 0x0001e2000c101d66 */
[----:B------:R-:W-:Y:S01]  /*8c80*/  NOP ;  /* 0x0000000000007918 */ /* 0x000fe20000000000 */
[----:B------:R-:W-:Y:S02]  /*8c90*/  SYNCS.ARRIVE.TRANS64.RED.A0T1 RZ, [UR45+0x16800], RZ ;  /* 0x016800ffffff79a7 */ /* 0x000fe4000820042d */
[----:B------:R-:W-:Y:S01]  /*8ca0*/  ARRIVES.LDGSTSBAR.64.TRANSCNT [UR45+0x16800] ;  /* 0x01680000ff0079b0 */ /* 0x000fe20008000aad */
[----:B------:R-:W-:Y:S01]  /*8cb0*/  NOP ;  /* 0x0000000000007918 */ /* 0x000fe20000000000 */
[----:B------:R-:W-:Y:S01]  /*8cc0*/  SYNCS.ARRIVE.TRANS64.A1T0 RZ, [UR45+0x16800], RZ ;  /* 0x016800ffffff79a7 */ /* 0x000fe2000810002d */
[----:B------:R-:W1:Y:S02]  /*8cd0*/  SYNCS.PHASECHK.TRANS64.TRYWAIT P0, [UR45+0x16820], R0 ;  /* 0x01682000ff0075a7 */ /* 0x000e64000800016d */
[----:B01----:R-:W-:Y:S05]  /*8ce0*/  @!P0 BRA `(.L_x_12841) ;  /* 0x0000003000ec8947 */ /* 0x003fea0003800000 */
.L_x_12919:
[----:B------:R-:W-:Y:S01]  /*8cf0*/  UIADD3 UR4, UR49, -0x2, URZ ;  /* 0xfffffffe31047890 */ /* 0x000fe2000fffe03f */
[----:B------:R-:W-:Y:S01]  /*8d00*/  IMAD.MOV.U32 R24, RZ, RZ, 0x1 ;  /* 0x00000001ff187424 */ /* 0x000fe200078e00ff */
[----:B------:R-:W-:Y:S02]  /*8d10*/  MOV R20, RZ ;  /* 0x000000ff00147202 */ /* 0x000fe40000000f00 */
[----:B------:R-:W-:-:S06]  /*8d20*/  UISETP.GE.AND UP0, UPT, UR4, UR48, UPT ;  /* 0x000000300400728c */ /* 0x000fcc000bf06270 */
[----:B------:R-:W-:-:S13]  /*8d30*/  PLOP3.LUT P0, PT, PT, PT, UP0, 0x80, 0x0 ;  /* 0x000000000000781c */ /* 0x000fda0003f0f008 */
[----:B------:R-:W-:Y:S05]  /*8d40*/  @!P0 BRA `(.L_x_12842) ;  /* 0x0000000c00f88947 */ /* 0x000fea0003800000 */
[----:B------:R-:W1:Y:S01]  /*8d50*/  S2R R2, SR_TID.X ;  /* 0x0000000000027919 */ /* 0x000e620000002100 */
[----:B------:R-:W-:Y:S01]  /*8d60*/  UIADD3 UR4, UR47, 0x1, URZ ;  /* 0x000000012f047890 */ /* 0x000fe2000fffe03f */
[----:B0-----:R-:W-:Y:S01]  /*8d70*/  LOP3.LUT R3, RZ, UR44, RZ, 0x33, !PT ;  /* 0x0000002cff037c12 */ /* 0x001fe2000f8e33ff */
[----:B------:R-:W-:Y:S01]  /*8d80*/  IMAD.SHL.U32 R4, R16, 0x2, RZ ;  /* 0x0000000210047824 */ /* 0x000fe200078e00ff */
[----:B------:R-:W-:Y:S01]  /*8d90*/  BSSY B0, `(.L_x_12842) ;  /* 0x00000f9000007945 */ /* 0x000fe20003800000 */
[----:B------:R-:W-:Y:S01]  /*8da0*/  UIMAD UR4, UR4, UR40, URZ ;  /* 0x00000028040472a4 */ /* 0x000fe2000f8e023f */
[----:B------:R-:W-:Y:S01]  /*8db0*/  IMAD.MOV.U32 R21, RZ, RZ, 0x1 ;  /* 0x00000001ff157424 */ /* 0x000fe200078e00ff */
[----:B------:R-:W-:-:S04]  /*8dc0*/  MOV R8, RZ ;  /* 0x000000ff00087202 */ /* 0x000fc80000000f00 */
[----:B------:R-:W-:Y:S01]  /*8dd0*/  LOP3.LUT R0, RZ, UR4, RZ, 0x33, !PT ;  /* 0x00000004ff007c12 */ /* 0x000fe2000f8e33ff */
[----:B------:R-:W-:Y:S02]  /*8de0*/  ULDC UR4, c[0x0][0x2f4] ;  /* 0x0000bd0000047ab9 */ /* 0x000fe40000000800 */
[----:B------:R-:W-:Y:S02]  /*8df0*/  ISETP.GE.AND P1, PT, R16, UR4, PT ;  /* 0x0000000410007c0c */ /* 0x000fe4000bf26270 */
[----:B------:R-:W-:-:S04]  /*8e00*/  VIMNMX R3, R0, R3, !PT ;  /* 0x0000000300037248 */ /* 0x000fc80007fe0100 */
[----:B------:R-:W-:Y:S02]  /*8e10*/  IADD3 R26, -R3, -0x2, RZ ;  /* 0xfffffffe031a7810 */ /* 0x000fe40007ffe1ff */
[----:B-1----:R-:W-:-:S04]  /*8e20*/  LOP3.LUT R2, R2, 0x7f, RZ, 0xc0, !PT ;  /* 0x0000007f02027812 */ /* 0x002fc800078ec0ff */
[----:B------:R-:W-:-:S04]  /*8e30*/  SHF.R.U32.HI R2, RZ, 0x3, R2 ;  /* 0x00000003ff027819 */ /* 0x000fc80000011602 */
[----:B------:R-:W-:Y:S02]  /*8e40*/  IADD3 R19, R23, R19, R2 ;  /* 0x0000001317137210 */ /* 0x000fe40007ffe002 */
[----:B------:R-:W-:-:S03]  /*8e50*/  IADD3 R0, -R2, UR43, RZ ;  /* 0x0000002b02007c10 */ /* 0x000fc6000fffe1ff */
[----:B------:R-:W-:Y:S02]  /*8e60*/  VIADD R2, R19, 0xfffffe80 ;  /* 0xfffffe8013027836 */ /* 0x000fe40000000000 */
[C---:B------:R-:W-:Y:S02]  /*8e70*/  IMAD R4, R3.reuse, 0x80, R0 ;  /* 0x0000008003047824 */ /* 0x040fe400078e0200 */
[----:B------:R-:W-:Y:S02]  /*8e80*/  IMAD R0, R3, -0x80, R2 ;  /* 0xffffff8003007824 */ /* 0x000fe400078e0202 */
[----:B------:R-:W-:-:S07]  /*8e90*/  VIADD R4, R4, 0x100 ;  /* 0x0000010004047836 */ /* 0x000fce0000000000 */
.L_x_12855:
[----:B------:R-:W2:Y:S01]  /*8ea0*/  LDL R6, [R1] ;  /* 0x0000000001067983 */ /* 0x000ea20000100800 */
[----:B------:R-:W0:Y:S01]  /*8eb0*/  LDC R2, c[0x0][0x430] ;  /* 0x00010c00ff027b82 */ /* 0x000e220000000800 */
[----:B------:R-:W-:Y:S01]  /*8ec0*/  IMAD.MOV.U32 R9, RZ, RZ, R0 ;  /* 0x000000ffff097224 */ /* 0x000fe200078e0000 */
[----:B------:R-:W-:Y:S01]  /*8ed0*/  ULDC.64 UR4, c[0x0][0x428] ;  /* 0x00010a0000047ab9 */ /* 0x000fe20000000a00 */
[----:B0-----:R-:W-:-:S13]  /*8ee0*/  ISETP.NE.AND P0, PT, R2, 0x1, PT ;  /* 0x000000010200780c */ /* 0x001fda0003f05270 */
[----:B------:R-:W0:Y:S08]  /*8ef0*/  @P0 LDC R3, c[0x0][0x434] ;  /* 0x00010d00ff030b82 */ /* 0x000e300000000800 */
[----:B------:R-:W1:Y:S01]  /*8f00*/  @P0 LDC R5, c[0x0][0x438] ;  /* 0x00010e00ff050b82 */ /* 0x000e620000000800 */
[----:B0-----:R-:W-:-:S05]  /*8f10*/  @P0 IMAD.HI.U32 R2, R0, R3, RZ ;  /* 0x0000000300020227 */ /* 0x001fca00078e00ff */
[----:B-1----:R-:W-:-:S04]  /*8f20*/  @P0 SHF.R.U32.HI R9, RZ, R5, R2 ;  /* 0x00000005ff090219 */ /* 0x002fc80000011602 */
[--C-:B------:R-:W-:Y:S01]  /*8f30*/  SHF.R.S32.HI R3, RZ, 0x1f, R9.reuse ;  /* 0x0000001fff037819 */ /* 0x100fe20000011409 */
[----:B------:R-:W-:-:S04]  /*8f40*/  IMAD.MOV.U32 R2, RZ, RZ, R9 ;  /* 0x000000ffff027224 */ /* 0x000fc800078e0009 */
[----:B------:R-:W-:-:S04]  /*8f50*/  IMAD.WIDE.U32 R2, R28, UR4, R2 ;  /* 0x000000041c027c25 */ /* 0x000fc8000f8e0002 */
[----:B--2---:R-:W-:-:S04]  /*8f60*/  IMAD R5, R6, UR4, RZ ;  /* 0x0000000406057c24 */ /* 0x004fc8000f8e02ff */
[----:B------:R-:W-:Y:S01]  /*8f70*/  IMAD R5, R28, UR5, R5 ;  /* 0x000000051c057c24 */ /* 0x000fe2000f8e0205 */
[----:B------:R-:W-:Y:S02]  /*8f80*/  ULDC.64 UR4, c[0x0][0x418] ;  /* 0x0001060000047ab9 */ /* 0x000fe40000000a00 */
[----:B------:R-:W-:Y:S01]  /*8f90*/  LEA R6, P0, R2, UR4, 0x2 ;  /* 0x0000000402067c11 */ /* 0x000fe2000f8010ff */
[----:B------:R-:W-:-:S05]  /*8fa0*/  IMAD.IADD R3, R5, 0x1, R3 ;  /* 0x0000000105037824 */ /* 0x000fca00078e0203 */
[----:B------:R-:W-:-:S05]  /*8fb0*/  LEA.HI.X R7, R2, UR5, R3, 0x2, P0 ;  /* 0x0000000502077c11 */ /* 0x000fca00080f1403 */
[----:B------:R-:W2:Y:S01]  /*8fc0*/  LDG.E R5, desc[UR38][R6.64] ;  /* 0x0000002606057981 */ /* 0x000ea2000c1e1900 */
[----:B------:R-:W-:-:S06]  /*8fd0*/  ULOP3.LUT UR6, UR41, 0x2, URZ, 0xfc, !UPT ;  /* 0x0000000229067892 */ /* 0x000fcc000f8efc3f */
[----:B------:R-:W-:Y:S01]  /*8fe0*/  MOV R10, UR6 ;  /* 0x00000006000a7c02 */ /* 0x000fe20008000f00 */
        /* <DEDUP_REMOVED lines=9> */
.L_x_12843:
[----:B------:R-:W-:Y:S01]  /*9080*/  LEA R7, R20, UR45, 0x3 ;  /* 0x0000002d14077c11 */ /* 0x000fe2000f8e18ff */
[----:B------:R-:W-:Y:S01]  /*9090*/  BSSY B1, `(.L_x_12844) ;  /* 0x0000004000017945 */ /* 0x000fe20003800000 */
[----:B------:R-:W-:-:S04]  /*90a0*/  SHF.L.U32 R2, R24, 0x1f, RZ ;  /* 0x0000001f18027819 */ /* 0x000fc800000006ff */
[----:B------:R-:W0:Y:S02]  /*90b0*/  SYNCS.PHASECHK.TRANS64.TRYWAIT P0, [R7+URZ+0x16840], R2 ;  /* 0x01684002070075a7 */ /* 0x000e24000800017f */
[----:B0-----:R-:W-:Y:S05]  /*90c0*/  @!P0 BRA `(.L_x_12845) ;  /* 0x00000030000c8947 */ /* 0x001fea0003800000 */
.L_x_12920:
[----:B------:R-:W-:Y:S05]  /*90d0*/  BSYNC B1 ;  /* 0x0000000000017941 */ /* 0x000fea0003800000 */
.L_x_12844:
[----:B------:R-:W-:Y:S01]  /*90e0*/  ULDC UR4, c[0x0][0x430] ;  /* 0x00010c0000047ab9 */ /* 0x000fe20000000800 */
[----:B------:R-:W-:Y:S01]  /*90f0*/  R2UR UR6, R27 ;  /* 0x000000001b0672ca */ /* 0x000fe200000e0000 */
[----:B------:R-:W-:Y:S01]  /*9100*/  UIADD3 UR4, -UR4, URZ, URZ ;  /* 0x0000003f04047290 */ /* 0x000fe2000fffe13f */
[----:B------:R-:W-:-:S05]  /*9110*/  LOP3.LUT P2, RZ, R29, 0x1, RZ, 0xc0, !PT ;  /* 0x000000011dff7812 */ /* 0x000fca000784c0ff */
[----:B------:R-:W-:Y:S01]  /*9120*/  IMAD R6, R9, UR4, R0 ;  /* 0x0000000409067c24 */ /* 0x000fe2000f8e0200 */
[----:B------:R-:W-:-:S04]  /*9130*/  ULDC.64 UR4, c[0x0][0x300] ;  /* 0x0000c00000047ab9 */ /* 0x000fc80000000a00 */
[----:B------:R-:W-:-:S05]  /*9140*/  SHF.R.S32.HI R23, RZ, 0x1f, R6 ;  /* 0x0000001fff177819 */ /* 0x000fca0000011406 */
        /* <DEDUP_REMOVED lines=15> */
[----:B------:R-:W-:Y:S01]  /*9240*/  IMAD R9, R20, 0x2000, R22 ;  /* 0x0000200014097824 */ /* 0x000fe200078e0216 */
[----:B------:R-:W-:Y:S02]  /*9250*/  LEA R10, P0, R2, UR6, 0x1 ;  /* 0x00000006020a7c11 */ /* 0x000fe4000f8008ff */
[----:B------:R-:W-:Y:S01]  /*9260*/  IADD3 R19, R3, UR4, RZ ;  /* 0x0000000403137c10 */ /* 0x000fe2000fffe0ff */
[----:B------:R-:W-:-:S03]  /*9270*/  UMOV UR4, 0xffffffff ;  /* 0xffffffff00047882 */ /* 0x000fc60000000000 */
[----:B------:R-:W-:Y:S01]  /*9280*/  LEA.HI.X R19, R2, UR7, R19, 0x1, P0 ;  /* 0x0000000702137c11 */ /* 0x000fe200080f0c13 */
[----:B------:R-:W-:Y:S06]  /*9290*/  BRA.DIV UR4, `(.L_x_12846) ;  /* 0x0000002e04ac7947 */ /* 0x000fec000b800000 */
[----:B------:R-:W0:Y:S01]  /*92a0*/  SHFL.IDX PT, R2, R10, RZ, 0x181f ;  /* 0x00181fff0a027589 */ /* 0x000e2200000e0000 */
[----:B------:R-:W-:Y:S01]  /*92b0*/  IMAD.SHL.U32 R11, R16, 0x2, RZ ;  /* 0x00000002100b7824 */ /* 0x000fe200078e00ff */
[----:B------:R-:W-:Y:S02]  /*92c0*/  LEA R9, R9, UR45, 0x1 ;  /* 0x0000002d09097c11 */ /* 0x000fe4000f8e08ff */
[----:B------:R-:W1:Y:S04]  /*92d0*/  SHFL.IDX PT, R3, R19, RZ, 0x181f ;  /* 0x00181fff13037589 */ /* 0x000e6800000e0000 */
[----:B------:R-:W-:Y:S01]  /*92e0*/  SHFL.IDX PT, R14, R10, 0x7, 0x181f ;  /* 0x00f81f000a0e7f89 */ /* 0x000fe200000e0000 */
[----:B0-----:R-:W-:-:S05]  /*92f0*/  IADD3 R2, P0, R2, R11, RZ ;  /* 0x0000000b02027210 */ /* 0x001fca0007f1e0ff */
[----:B-1----:R-:W-:-:S05]  /*9300*/  IMAD.X R3, RZ, RZ, R3, P0 ;  /* 0x000000ffff037224 */ /* 0x002fca00000e0603 */
[----:B------:R0:W-:Y:S04]  /*9310*/  LDGSTS.E.BYPASS.LTC128B.128 [R9+0xe400], desc[UR38][R2.64], !P2 ;  /* 0x0e40000002097fae */ /* 0x0001e8000d101d66 */
[----:B0-----:R-:W0:Y:S04]  /*9320*/  SHFL.IDX PT, R2, R10, 0x1, 0x181f ;  /* 0x00381f000a027f89 */ /* 0x001e2800000e0000 */
[----:B------:R-:W1:Y:S01]  /*9330*/  SHFL.IDX PT, R3, R19, 0x1, 0x181f ;  /* 0x00381f0013037f89 */ /* 0x000e6200000e0000 */
[----:B0-----:R-:W-:-:S05]  /*9340*/  IADD3 R2, P0, R2, R11, RZ ;  /* 0x0000000b02027210 */ /* 0x001fca0007f1e0ff */
[----:B-1----:R-:W-:-:S05]  /*9350*/  IMAD.X R3, RZ, RZ, R3, P0 ;  /* 0x000000ffff037224 */ /* 0x002fca00000e0603 */
[----:B------:R0:W-:Y:S04]  /*9360*/  LDGSTS.E.BYPASS.LTC128B.128 [R9+0xec00], desc[UR38][R2.64], !P2 ;  /* 0x0ec0000002097fae */ /* 0x0001e8000d101d66 */
[----:B0-----:R-:W0:Y:S04]  /*9370*/  SHFL.IDX PT, R2, R10, 0x2, 0x181f ;  /* 0x00581f000a027f89 */ /* 0x001e2800000e0000 */
[----:B------:R-:W1:Y:S01]  /*9380*/  SHFL.IDX PT, R3, R19, 0x2, 0x181f ;  /* 0x00581f0013037f89 */ /* 0x000e6200000e0000 */
[----:B0-----:R-:W-:-:S04]  /*9390*/  IADD3 R2, P0, R2, R11, RZ ;  /* 0x0000000b02027210 */ /* 0x001fc80007f1e0ff */
[----:B-1----:R-:W-:-:S05]  /*93a0*/  IADD3.X R3, RZ, R3, RZ, P0, !PT ;  /* 0x00000003ff037210 */ /* 0x002fca00007fe4ff */
        /* <DEDUP_REMOVED lines=17> */
[----:B------:R-:W1:Y:S04]  /*94c0*/  SHFL.IDX PT, R3, R19, 0x6, 0x181f ;  /* 0x00d81f0013037f89 */ /* 0x000e6800000e0000 */
[----:B------:R-:W2:Y:S01]  /*94d0*/  SHFL.IDX PT, R19, R19, 0x7, 0x181f ;  /* 0x00f81f0013137f89 */ /* 0x000ea200000e0000 */
[----:B0-----:R-:W-:-:S05]  /*94e0*/  IADD3 R2, P0, R2, R11, RZ ;  /* 0x0000000b02027210 */ /* 0x001fca0007f1e0ff */
[----:B-1----:R-:W-:-:S05]  /*94f0*/  IMAD.X R3, RZ, RZ, R3, P0 ;  /* 0x000000ffff037224 */ /* 0x002fca00000e0603 */
[----:B--2---:R0:W-:Y:S03]  /*9500*/  LDGSTS.E.BYPASS.LTC128B.128 [R9+0x11400], desc[UR38][R2.64], !P2 ;  /* 0x1140000002097fae */ /* 0x0041e6000d101d66 */
.L_x_12938:
[----:B0-----:R-:W-:-:S04]  /*9510*/  SHF.L.U32 R2, R16, 0x1, RZ ;  /* 0x0000000110027819 */ /* 0x001fc800000006ff */
[----:B------:R-:W-:-:S05]  /*9520*/  IADD3 R2, P0, R14, R2, RZ ;  /* 0x000000020e027210 */ /* 0x000fca0007f1e0ff */
[----:B------:R-:W-:Y:S01]  /*9530*/  IMAD.X R3, RZ, RZ, R19, P0 ;  /* 0x000000ffff037224 */ /* 0x000fe200000e0613 */
[----:B------:R-:W-:-:S04]  /*9540*/  PLOP3.LUT P0, PT, PT, PT, PT, 0x80, 0x0 ;  /* 0x000000000000781c */ /* 0x000fc80003f0f070 */
[----:B------:R-:W-:Y:S01]  /*9550*/  @!PT LDS RZ, [RZ] ;  /* 0x00000000fffff984 */ /* 0x000fe20000000800 */
[----:B------:R-:W-:Y:S01]  /*9560*/  @!PT LDS RZ, [RZ] ;  /* 0x00000000fffff984 */ /* 0x000fe20000000800 */
[----:B------:R-:W-:Y:S01]  /*9570*/  @!PT LDS RZ, [RZ] ;  /* 0x00000000fffff984 */ /* 0x000fe20000000800 */
[----:B------:R0:W-:Y:S01]  /*9580*/  LDGSTS.E.BYPASS.LTC128B.128 [R9+0x11c00], desc[UR38][R2.64], !P2 ;  /* 0x11c0000002097fae */ /* 0x0001e2000d101d66 */
[----:B------:R-:W-:-:S08]  /*9590*/  NOP ;  /* 0x0000000000007918 */ /* 0x000fd00000000000 */
.L_x_12847:
        /* <DEDUP_REMOVED lines=12> */
.L_x_12848:
[----:B------:R0:W-:Y:S01]  /*9660*/  SYNCS.ARRIVE.TRANS64.A1T0 RZ, [R7+URZ+0x16830], RZ ;  /* 0x016830ff07ff79a7 */ /* 0x0001e2000810003f */
[----:B------:R-:W-:Y:S05]  /*9670*/  @!P3 BRA `(.L_x_12849) ;  /* 0x000000000004b947 */ /* 0x000fea0003800000 */
[----:B------:R-:W-:Y:S01]  /*9680*/  BPT.TRAP 0x1 ;  /* 0x000000040000795c */ /* 0x000fe20000300000 */
.L_x_12849:
[----:B------:R-:W-:Y:S01]  /*9690*/  SHF.L.U32 R2, R21, 0x1f, RZ ;  /* 0x0000001f15027819 */ /* 0x000fe200000006ff */
[----:B------:R-:W-:Y:S01]  /*96a0*/  BSSY B1, `(.L_x_12850) ;  /* 0x0000004000017945 */ /* 0x000fe20003800000 */
[----:B0-----:R-:W-:-:S04]  /*96b0*/  LEA R7, R8, UR45, 0x3 ;  /* 0x0000002d08077c11 */ /* 0x001fc8000f8e18ff */
[----:B------:R-:W0:Y:S02]  /*96c0*/  SYNCS.PHASECHK.TRANS64.TRYWAIT P0, [R7+URZ+0x16860], R2 ;  /* 0x01686002070075a7 */ /* 0x000e24000800017f */
[----:B0-----:R-:W-:Y:S05]  /*96d0*/  @!P0 BRA `(.L_x_12851) ;  /* 0x0000003000fc8947 */ /* 0x001fea0003800000 */
.L_x_12939:
[----:B------:R-:W-:Y:S05]  /*96e0*/  BSYNC B1 ;  /* 0x0000000000017941 */ /* 0x000fea0003800000 */
.L_x_12850:
[----:B------:R-:W-:Y:S01]  /*96f0*/  UMOV UR4, 0xffffffff ;  /* 0xffffffff00047882 */ /* 0x000fe20000000000 */
[----:B------:R-:W-:Y:S02]  /*9700*/  IMAD R8, R8, 0x2000, R22 ;  /* 0x0000200008087824 */ /* 0x000fe400078e0216 */
[----:B------:R-:W-:Y:S01]  /*9710*/  IMAD.SHL.U32 R19, R16, 0x2, RZ ;  /* 0x0000000210137824 */ /* 0x000fe200078e00ff */
[----:B------:R-:W-:Y:S06]  /*9720*/  BRA.DIV UR4, `(.L_x_12852) ;  /* 0x0000003204fc7947 */ /* 0x000fec000b800000 */
[----:B------:R-:W0:Y:S01]  /*9730*/  SHFL.IDX PT, R14, R17, RZ, 0x181f ;  /* 0x00181fff110e7589 */ /* 0x000e2200000e0000 */
[----:B------:R-:W-:Y:S02]  /*9740*/  ISETP.LT.OR P0, PT, R4, 0x1, P1 ;  /* 0x000000010400780c */ /* 0x000fe40000f01670 */
[----:B------:R-:W-:Y:S01]  /*9750*/  LEA R8, R8, UR45, 0x1 ;  /* 0x0000002d08087c11 */ /* 0x000fe2000f8e08ff */
[----:B------:R-:W1:Y:S04]  /*9760*/  SHFL.IDX PT, R3, R18, RZ, 0x181f ;  /* 0x00181fff12037589 */ /* 0x000e6800000e0000 */
[----:B------:R-:W2:Y:S04]  /*9770*/  SHFL.IDX PT, R11, R17, 0x1, 0x181f ;  /* 0x00381f00110b7f89 */ /* 0x000ea800000e0000 */
[----:B------:R-:W3:Y:S04]  /*9780*/  SHFL.IDX PT, R9, R18, 0x1, 0x181f ;  /* 0x00381f0012097f89 */ /* 0x000ee800000e0000 */
[----:B------:R-:W4:Y:S04]  /*9790*/  SHFL.IDX PT, R12, R17, 0x2, 0x181f ;  /* 0x00581f00110c7f89 */ /* 0x000f2800000e0000 */
[----:B------:R-:W5:Y:S01]  /*97a0*/  SHFL.IDX PT, R10, R18, 0x2, 0x181f ;  /* 0x00581f00120a7f89 */ /* 0x000f6200000e0000 */
[----:B0-----:R-:W-:-:S03]  /*97b0*/  IADD3 R2, P2, R14, R19, RZ ;  /* 0x000000130e027210 */ /* 0x001fc60007f5e0ff */
[----:B------:R-:W-:Y:S01]  /*97c0*/  SHFL.IDX PT, R14, R17, 0x7, 0x181f ;  /* 0x00f81f00110e7f89 */ /* 0x000fe200000e0000 */
[----:B-1----:R-:W-:-:S05]  /*97d0*/  IADD3.X R3, RZ, R3, RZ, P2, !PT ;  /* 0x00000003ff037210 */ /* 0x002fca00017fe4ff */
[----:B------:R2:W-:Y:S01]  /*97e0*/  LDGSTS.E.BYPASS.LTC128B.128 [R8+0x400], desc[UR38][R2.64], !P0 ;  /* 0x0040000002087fae */ /* 0x0005e2000c101d66 */
[C---:B------:R-:W-:Y:S02]  /*97f0*/  ISETP.LT.OR P0, PT, R4.reuse, 0x11, P1 ;  /* 0x000000110400780c */ /* 0x040fe40000f01670 */
[----:B--2---:R-:W-:Y:S02]  /*9800*/  IADD3 R2, P2, R11, R19, RZ ;  /* 0x000000130b027210 */ /* 0x004fe40007f5e0ff */
[----:B------:R-:W0:Y:S03]  /*9810*/  SHFL.IDX PT, R11, R17, 0x3, 0x181f ;  /* 0x00781f00110b7f89 */ /* 0x000e2600000e0000 */
[----:B---3--:R-:W-:Y:S02]  /*9820*/  IMAD.X R3, RZ, RZ, R9, P2 ;  /* 0x000000ffff037224 */ /* 0x008fe400010e0609 */
[----:B------:R-:W1:Y:S04]  /*9830*/  SHFL.IDX PT, R9, R18, 0x3, 0x181f ;  /* 0x00781f0012097f89 */ /* 0x000e6800000e0000 */
[----:B------:R4:W-:Y:S01]  /*9840*/  LDGSTS.E.BYPASS.LTC128B.128 [R8+0xc00], desc[UR38][R2.64], !P0 ;  /* 0x00c0000002087fae */ /* 0x0009e2000c101d66 */
[----:B------:R-:W-:-:S02]  /*9850*/  ISETP.LT.OR P0, PT, R4, 0x21, P1 ;  /* 0x000000210400780c */ /* 0x000fc40000f01670 */
[----:B----4-:R-:W-:Y:S02]  /*9860*/  IADD3 R2, P2, R12, R19, RZ ;  /* 0x000000130c027210 */ /* 0x010fe40007f5e0ff */
[----:B------:R-:W2:Y:S03]  /*9870*/  SHFL.IDX PT, R12, R17, 0x4, 0x181f ;  /* 0x00981f00110c7f89 */ /* 0x000ea600000e0000 */
[----:B-----5:R-:W-:Y:S02]  /*9880*/  IMAD.X R3, RZ, RZ, R10, P2 ;  /* 0x000000ffff037224 */ /* 0x020fe400010e060a */
[----:B------:R-:W3:Y:S04]  /*9890*/  SHFL.IDX PT, R10, R18, 0x4, 0x181f ;  /* 0x00981f00120a7f89 */ /* 0x000ee800000e0000 */
[----:B------:R0:W-:Y:S01]  /*98a0*/  LDGSTS.E.BYPASS.LTC128B.128 [R8+0x1400], desc[UR38][R2.64], !P0 ;  /* 0x0140000002087fae */ /* 0x0001e2000c101d66 */
[----:B------:R-:W-:-:S02]  /*98b0*/  ISETP.LT.OR P0, PT, R4, 0x31, P1 ;  /* 0x000000310400780c */ /* 0x000fc40000f01670 */
[----:B0-----:R-:W-:Y:S02]  /*98c0*/  IADD3 R2, P2, R11, R19, RZ ;  /* 0x000000130b027210 */ /* 0x001fe40007f5e0ff */
[----:B------:R-:W0:Y:S03]  /*98d0*/  SHFL.IDX PT, R11, R17, 0x5, 0x181f ;  /* 0x00b81f00110b7f89 */ /* 0x000e2600000e0000 */
[----:B-1----:R-:W-:Y:S02]  /*98e0*/  IMAD.X R3, RZ, RZ, R9, P2 ;  /* 0x000000ffff037224 */ /* 0x002fe400010e0609 */
[----:B------:R-:W1:Y:S04]  /*98f0*/  SHFL.IDX PT, R9, R18, 0x5, 0x181f ;  /* 0x00b81f0012097f89 */ /* 0x000e6800000e0000 */
[----:B------:R2:W-:Y:S01]  /*9900*/  LDGSTS.E.BYPASS.LTC128B.128 [R8+0x1c00], desc[UR38][R2.64], !P0 ;  /* 0x01c0000002087fae */ /* 0x0005e2000c101d66 */
[----:B------:R-:W-:-:S02]  /*9910*/  ISETP.LT.OR P0, PT, R4, 0x41, P1 ;  /* 0x000000410400780c */ /* 0x000fc40000f01670 */
[----:B--2---:R-:W-:Y:S02]  /*9920*/  IADD3 R2, P2, R12, R19, RZ ;  /* 0x000000130c027210 */ /* 0x004fe40007f5e0ff */
[----:B------:R-:W2:Y:S03]  /*9930*/  SHFL.IDX PT, R12, R17, 0x6, 0x181f ;  /* 0x00d81f00110c7f89 */ /* 0x000ea600000e0000 */
[----:B---3--:R-:W-:Y:S02]  /*9940*/  IMAD.X R3, RZ, RZ, R10, P2 ;  /* 0x000000ffff037224 */ /* 0x008fe400010e060a */
[----:B------:R-:W3:Y:S04]  /*9950*/  SHFL.IDX PT, R10, R18, 0x6, 0x181f ;  /* 0x00d81f00120a7f89 */ /* 0x000ee800000e0000 */
[----:B------:R0:W-:Y:S01]  /*9960*/  LDGSTS.E.BYPASS.LTC128B.128 [R8+0x2400], desc[UR38][R2.64], !P0 ;  /* 0x0240000002087fae */ /* 0x0001e2000c101d66 */
[----:B------:R-:W-:-:S03]  /*9970*/  ISETP.LT.OR P0, PT, R4, 0x51, P1 ;  /* 0x000000510400780c */ /* 0x000fc60000f01670 */
[----:B------:R-:W4:Y:S01]  /*9980*/  SHFL.IDX PT, R18, R18, 0x7, 0x181f ;  /* 0x00f81f0012127f89 */ /* 0x000f2200000e0000 */
[----:B0-----:R-:W-:-:S04]  /*9990*/  IADD3 R2, P2, R11, R19, RZ ;  /* 0x000000130b027210 */ /* 0x001fc80007f5e0ff */
[----:B-1----:R-:W-:-:S05]  /*99a0*/  IADD3.X R3, RZ, R9, RZ, P2, !PT ;  /* 0x00000009ff037210 */ /* 0x002fca00017fe4ff */
[----:B------:R2:W-:Y:S01]  /*99b0*/  LDGSTS.E.BYPASS.LTC128B.128 [R8+0x2c00], desc[UR38][R2.64], !P0 ;  /* 0x02c0000002087fae */ /* 0x0005e2000c101d66 */
[----:B------:R-:W-:Y:S02]  /*99c0*/  ISETP.LT.OR P0, PT, R4, 0x61, P1 ;  /* 0x000000610400780c */ /* 0x000fe40000f01670 */
[----:B--2---:R-:W-:-:S05]  /*99d0*/  IADD3 R2, P2, R12, R19, RZ ;  /* 0x000000130c027210 */ /* 0x004fca0007f5e0ff */
[----:B---3--:R-:W-:-:S06]  /*99e0*/  IMAD.X R3, RZ, RZ, R10, P2 ;  /* 0x000000ffff037224 */ /* 0x008fcc00010e060a */
[----:B----4-:R0:W-:Y:S02]  /*99f0*/  LDGSTS.E.BYPASS.LTC128B.128 [R8+0x3400], desc[UR38][R2.64], !P0 ;  /* 0x0340000002087fae */ /* 0x0101e4000c101d66 */
.L_x_12957:
[----:B------:R-:W-:Y:S01]  /*9a00*/  ISETP.LT.OR P0, PT, R4, 0x71, P1 ;  /* 0x000000710400780c */ /* 0x000fe20000f01670 */
[----:B------:R-:W-:Y:S01]  /*9a10*/  ULDC.64 UR4, c[0x0][0x328] ;  /* 0x0000ca0000047ab9 */ /* 0x000fe20000000a00 */
[----:B0-----:R-:W-:Y:S01]  /*9a20*/  IADD3 R2, P2, R14, R19, RZ ;  /* 0x000000130e027210 */ /* 0x001fe20007f5e0ff */
[----:B------:R-:W-:-:S04]  /*9a30*/  IMAD R23, R23, UR4, RZ ;  /* 0x0000000417177c24 */ /* 0x000fc8000f8e02ff */
[----:B------:R-:W-:Y:S02]  /*9a40*/  IMAD.X R3, RZ, RZ, R18, P2 ;  /* 0x000000ffff037224 */ /* 0x000fe400010e0612 */
[----:B------:R-:W-:-:S04]  /*9a50*/  IMAD R23, R6, UR5, R23 ;  /* 0x0000000506177c24 */ /* 0x000fc8000f8e0217 */
[----:B------:R-:W-:Y:S01]  /*9a60*/  @!PT LDS RZ, [RZ] ;  /* 0x00000000fffff984 */ /* 0x000fe20000000800 */
[----:B------:R-:W-:Y:S01]  /*9a70*/  @!PT LDS RZ, [RZ] ;  /* 0x00000000fffff984 */ /* 0x000fe20000000800 */
[----:B------:R-:W-:Y:S01]  /*9a80*/  @!PT LDS RZ, [RZ] ;  /* 0x00000000fffff984 */ /* 0x000fe20000000800 */
        /* <DEDUP_REMOVED lines=10> */
.L_x_12853:
        /* <DEDUP_REMOVED lines=8> */
[----:B------:R-:W-:-:S04]  /*9bb0*/  MOV R5, UR5 ;  /* 0x0000000500057c02 */ /* 0x000fc80008000f00 */
[----:B------:R-:W-:-:S13]  /*9bc0*/  ISETP.NE.AND P3, PT, R5, 0x3, PT ;  /* 0x000000030500780c */ /* 0x000fda0003f65270 */
[----:B------:R-:W-:Y:S05]  /*9bd0*/  @!P3 BRA `(.L_x_12854) ;  /* 0x000000000004b947 */ /* 0x000fea0003800000 */
[----:B------:R-:W-:Y:S01]  /*9be0*/  BPT.TRAP 0x1 ;  /* 0x000000040000795c */ /* 0x000fe20000300000 */
.L_x_12854:
[----:B------:R-:W-:Y:S01]  /*9bf0*/  R2UR UR4, R27 ;  /* 0x000000001b0472ca */ /* 0x000fe200000e0000 */
[----:B------:R-:W-:Y:S01]  /*9c00*/  ULDC.64 UR6, c[0x0][0x330] ;  /* 0x0000cc0000067ab9 */ /* 0x000fe20000000a00 */
[----:B------:R-:W-:Y:S01]  /*9c10*/  VIADD R26, R26, 0xffffffff ;  /* 0xffffffff1a1a7836 */ /* 0x000fe20000000000 */
[----:B------:R0:W-:Y:S01]  /*9c20*/  SYNCS.ARRIVE.TRANS64.A1T0 RZ, [R7+URZ+0x16850], RZ ;  /* 0x016850ff07ff79a7 */ /* 0x0001e2000810003f */
[----:B------:R-:W-:Y:S01]  /*9c30*/  IMAD.U32 R3, RZ, RZ, UR6 ;  /* 0x00000006ff037e24 */ /* 0x000fe2000f8e00ff */
[----:B------:R-:W-:Y:S01]  /*9c40*/  IADD3 R4, R4, 0x80, RZ ;  /* 0x0000008004047810 */ /* 0x000fe20007ffe0ff */
[----:B------:R-:W-:Y:S01]  /*9c50*/  IMAD.MOV.U32 R18, RZ, RZ, R2 ;  /* 0x000000ffff127224 */ /* 0x000fe200078e0002 */
[----:B------:R-:W-:Y:S01]  /*9c60*/  ISETP.GT.AND P0, PT, R26, UR48, PT ;  /* 0x000000301a007c0c */ /* 0x000fe2000bf04270 */
[----:B------:R-:W-:Y:S02]  /*9c70*/  VIADD R0, R0, 0xffffff80 ;  /* 0xffffff8000007836 */ /* 0x000fe40000000000 */
[----:B------:R-:W-:-:S03]  /*9c80*/  IMAD.WIDE.U32 R18, R3, UR42, R18 ;  /* 0x0000002a03127c25 */ /* 0x000fc6000f8e0012 */
[----:B------:R-:W-:Y:S01]  /*9c90*/  UIMAD UR4, UR4, UR6, URZ ;  /* 0x00000006040472a4 */ /* 0x000fe2000f8e023f */
[----:B------:R-:W-:Y:S02]  /*9ca0*/  IMAD.MOV.U32 R21, RZ, RZ, R24 ;  /* 0x000000ffff157224 */ /* 0x000fe400078e0018 */
[----:B------:R-:W-:Y:S01]  /*9cb0*/  IMAD.MOV.U32 R8, RZ, RZ, R20 ;  /* 0x000000ffff087224 */ /* 0x000fe200078e0014 */
[----:B------:R-:W-:-:S03]  /*9cc0*/  UIMAD UR4, UR42, UR7, UR4 ;  /* 0x000000072a0472a4 */ /* 0x000fc6000f8e0204 */
[----:B------:R-:W-:Y:S02]  /*9cd0*/  ULDC.64 UR6, c[0x0][0x318] ;  /* 0x0000c60000067ab9 */ /* 0x000fe40000000a00 */
[----:B------:R-:W-:Y:S01]  /*9ce0*/  LEA R17, P2, R18, UR6, 0x1 ;  /* 0x0000000612117c11 */ /* 0x000fe2000f8408ff */
[----:B------:R-:W-:-:S05]  /*9cf0*/  VIADD R3, R19, UR4 ;  /* 0x0000000413037c36 */ /* 0x000fca0008000000 */
[----:B------:R-:W-:Y:S01]  /*9d00*/  LEA.HI.X R18, R18, UR7, R3, 0x1, P2 ;  /* 0x0000000712127c11 */ /* 0x000fe200090f0c03 */
[----:B0-----:R-:W-:Y:S06]  /*9d10*/  @P0 BRA `(.L_x_12855) ;  /* 0xfffffff000600947 */ /* 0x001fec000383ffff */
[----:B------:R-:W-:Y:S05]  /*9d20*/  BSYNC B0 ;  /* 0x0000000000007941 */ /* 0x000fea0003800000 */
.L_x_12842:
[----:B------:R-:W-:-:S06]  /*9d30*/  ULOP3.LUT UR4, UR41, 0x2, URZ, 0xfc, !UPT ;  /* 0x0000000229047892 */ /* 0x000fcc000f8efc3f */
[----:B0-----:R-:W-:-:S05]  /*9d40*/  IMAD.U32 R0, RZ, RZ, UR4 ;  /* 0x00000004ff007e24 */ /* 0x001fca000f8e00ff */
[----:B------:R-:W-:-:S13]  /*9d50*/  ISETP.NE.AND P0, PT, R0, 0x3, PT ;  /* 0x000000030000780c */ /* 0x000fda0003f05270 */
[----:B------:R-:W-:Y:S05]  /*9d60*/  @!P0 BRA `(.L_x_12856) ;  /* 0x0000000000048947 */ /* 0x000fea0003800000 */
[----:B------:R-:W-:Y:S01]  /*9d70*/  BPT.TRAP 0x1 ;  /* 0x000000040000795c */ /* 0x000fe20000300000 */
.L_x_12856:
[----:B------:R-:W-:Y:S01]  /*9d80*/  LEA R0, R20, UR45, 0x3 ;  /* 0x0000002d14007c11 */ /* 0x000fe2000f8e18ff */
        /* <DEDUP_REMOVED lines=11> */
.L_x_12958:
[----:B------:R-:W-:Y:S05]  /*9e40*/  BSYNC B0 ;  /* 0x0000000000007941 */ /* 0x000fea0003800000 */
.L_x_12857:
[----:B------:R-:W-:-:S03]  /*9e50*/  UMOV UR4, 0xffffffff ;  /* 0xffffffff00047882 */ /* 0x000fc60000000000 */
[----:B------:R-:W-:Y:S05]  /*9e60*/  BRA.DIV UR4, `(.L_x_12859) ;  /* 0x00000036048c7947 */ /* 0x000fea000b800000 */
[----:B------:R-:W1:Y:S01]  /*9e70*/  SHFL.IDX PT, R14, R17, RZ, 0x181f ;  /* 0x00181fff110e7589 */ /* 0x000e6200000e0000 */
[----:B------:R-:W-:Y:S01]  /*9e80*/  ULDC UR4, c[0x0][0x2f4] ;  /* 0x0000bd0000047ab9 */ /* 0x000fe20000000800 */
[----:B------:R-:W-:Y:S02]  /*9e90*/  LEA R4, R4, UR45, 0x1 ;  /* 0x0000002d04047c11 */ /* 0x000fe4000f8e08ff */
[----:B------:R-:W2:Y:S01]  /*9ea0*/  SHFL.IDX PT, R21, R17, 0x2, 0x181f ;  /* 0x00581f0011157f89 */ /* 0x000ea200000e0000 */
[C---:B------:R-:W-:Y:S01]  /*9eb0*/  ISETP.GE.AND P0, PT, R16.reuse, UR4, PT ;  /* 0x0000000410007c0c */ /* 0x040fe2000bf06270 */
[----:B------:R-:W-:Y:S02]  /*9ec0*/  IMAD.SHL.U32 R16, R16, 0x2, RZ ;  /* 0x0000000210107824 */ /* 0x000fe400078e00ff */
[----:B------:R-:W3:Y:S01]  /*9ed0*/  SHFL.IDX PT, R9, R17, 0x1, 0x181f ;  /* 0x00381f0011097f89 */ /* 0x000ee200000e0000 */
[C---:B------:R-:W-:Y:S02]  /*9ee0*/  ISETP.LT.OR P2, PT, R5.reuse, 0x1, P0 ;  /* 0x000000010500780c */ /* 0x040fe40000741670 */
[----:B------:R-:W-:Y:S01]  /*9ef0*/  ISETP.LT.OR P1, PT, R5, 0x11, P0 ;  /* 0x000000110500780c */ /* 0x000fe20000721670 */
[----:B0-----:R-:W0:Y:S04]  /*9f00*/  SHFL.IDX PT, R3, R18, RZ, 0x181f ;  /* 0x00181fff12037589 */ /* 0x001e2800000e0000 */
[----:B------:R-:W4:Y:S04]  /*9f10*/  SHFL.IDX PT, R19, R18, 0x2, 0x181f ;  /* 0x00581f0012137f89 */ /* 0x000f2800000e0000 */
[----:B------:R-:W5:Y:S01]  /*9f20*/  SHFL.IDX PT, R7, R18, 0x1, 0x181f ;  /* 0x00381f0012077f89 */ /* 0x000f6200000e0000 */
[----:B-1----:R-:W-:-:S03]  /*9f30*/  IADD3 R8, P4, R14, R16, RZ ;  /* 0x000000100e087210 */ /* 0x002fc60007f9e0ff */
[----:B------:R-:W-:Y:S01]  /*9f40*/  SHFL.IDX PT, R10, R18, 0x3, 0x181f ;  /* 0x00781f00120a7f89 */ /* 0x000fe200000e0000 */
[----:B--2---:R-:W-:-:S03]  /*9f50*/  IADD3 R2, P5, R21, R16, RZ ;  /* 0x0000001015027210 */ /* 0x004fc60007fbe0ff */
[----:B------:R-:W-:Y:S01]  /*9f60*/  SHFL.IDX PT, R14, R17, 0x3, 0x181f ;  /* 0x00781f00110e7f89 */ /* 0x000fe200000e0000 */
[----:B---3--:R-:W-:-:S03]  /*9f70*/  IADD3 R6, P3, R9, R16, RZ ;  /* 0x0000001009067210 */ /* 0x008fc60007f7e0ff */
[----:B------:R-:W1:Y:S01]  /*9f80*/  SHFL.IDX PT, R23, R17, 0x4, 0x181f ;  /* 0x00981f0011177f89 */ /* 0x000e6200000e0000 */
[----:B0-----:R-:W-:Y:S01]  /*9f90*/  IMAD.X R9, RZ, RZ, R3, P4 ;  /* 0x000000ffff097224 */ /* 0x001fe200020e0603 */
[----:B------:R-:W-:Y:S02]  /*9fa0*/  ISETP.LT.OR P4, PT, R5, 0x21, P0 ;  /* 0x000000210500780c */ /* 0x000fe40000781670 */
[----:B------:R-:W0:Y:S01]  /*9fb0*/  SHFL.IDX PT, R25, R17, 0x5, 0x181f ;  /* 0x00b81f0011197f89 */ /* 0x000e2200000e0000 */
[----:B----4-:R-:W-:-:S03]  /*9fc0*/  IMAD.X R3, RZ, RZ, R19, P5 ;  /* 0x000000ffff037224 */ /* 0x010fc600028e0613 */
[----:B------:R-:W2:Y:S01]  /*9fd0*/  SHFL.IDX PT, R19, R18, 0x4, 0x181f ;  /* 0x00981f0012137f89 */ /* 0x000ea200000e0000 */
[----:B-----5:R-:W-:-:S03]  /*9fe0*/  IADD3.X R7, RZ, R7, RZ, P3, !PT ;  /* 0x00000007ff077210 */ /* 0x020fc60001ffe4ff */
[----:B------:R-:W-:Y:S04]  /*9ff0*/  SHFL.IDX PT, R27, R17, 0x6, 0x181f ;  /* 0x00d81f00111b7f89 */ /* 0x000fe800000e0000 */
[----:B------:R1:W-:Y:S04]  /*a000*/  LDGSTS.E.BYPASS.LTC128B.128 [R4+0x400], desc[UR38][R8.64], !P2 ;  /* 0x0040000008047fae */ /* 0x0003e8000d101d66 */
[----:B------:R-:W3:Y:S04]  /*a010*/  SHFL.IDX PT, R21, R18, 0x5, 0x181f ;  /* 0x00b81f0012157f89 */ /* 0x000ee800000e0000 */
[----:B------:R0:W-:Y:S01]  /*a020*/  LDGSTS.E.BYPASS.LTC128B.128 [R4+0xc00], desc[UR38][R6.64], !P1 ;  /* 0x00c0000006047fae */ /* 0x0001e2000c901d66 */
[----:B------:R-:W-:-:S03]  /*a030*/  ISETP.LT.OR P1, PT, R5, 0x31, P0 ;  /* 0x000000310500780c */ /* 0x000fc60000721670 */
[----:B------:R-:W4:Y:S04]  /*a040*/  SHFL.IDX PT, R22, R18, 0x6, 0x181f ;  /* 0x00d81f0012167f89 */ /* 0x000f2800000e0000 */
[----:B------:R5:W-:Y:S01]  /*a050*/  LDGSTS.E.BYPASS.LTC128B.128 [R4+0x1400], desc[UR38][R2.64], !P4 ;  /* 0x0140000002047fae */ /* 0x000be2000e101d66 */
[-C--:B-1----:R-:W-:Y:S02]  /*a060*/  IADD3 R8, P4, R23, R16.reuse, RZ ;  /* 0x0000001017087210 */ /* 0x082fe40007f9e0ff */
[----:B0-----:R-:W-:Y:S01]  /*a070*/  IADD3 R6, P3, R25, R16, RZ ;  /* 0x0000001019067210 */ /* 0x001fe20007f7e0ff */
[----:B------:R-:W0:Y:S02]  /*a080*/  SHFL.IDX PT, R18, R18, 0x7, 0x181f ;  /* 0x00f81f0012127f89 */ /* 0x000e2400000e0000 */
[----:B--2---:R-:W-:Y:S01]  /*a090*/  IMAD.X R9, RZ, RZ, R19, P4 ;  /* 0x000000ffff097224 */ /* 0x004fe200020e0613 */
[----:B------:R-:W-:-:S02]  /*a0a0*/  ISETP.LT.OR P4, PT, R5, 0x61, P0 ;  /* 0x000000610500780c */ /* 0x000fc40000781670 */
[----:B-----5:R-:W-:Y:S01]  /*a0b0*/  IADD3 R2, P2, R14, R16, RZ ;  /* 0x000000100e027210 */ /* 0x020fe20007f5e0ff */
[----:B---3--:R-:W-:Y:S01]  /*a0c0*/  IMAD.X R7, RZ, RZ, R21, P3 ;  /* 0x000000ffff077224 */ /* 0x008fe200018e0615 */
[----:B------:R1:W2:Y:S03]  /*a0d0*/  SHFL.IDX PT, R14, R17, 0x7, 0x181f ;  /* 0x00f81f00110e7f89 */ /* 0x0002a600000e0000 */
[----:B------:R-:W-:Y:S01]  /*a0e0*/  IMAD.X R3, RZ, RZ, R10, P2 ;  /* 0x000000ffff037224 */ /* 0x000fe200010e060a */
[----:B------:R-:W-:Y:S01]  /*a0f0*/  ISETP.LT.OR P2, PT, R5, 0x41, P0 ;  /* 0x000000410500780c */ /* 0x000fe20000741670 */
[----:B------:R-:W-:-:S03]  /*a100*/  IMAD.MOV.U32 R10, RZ, RZ, RZ ;  /* 0x000000ffff0a7224 */ /* 0x000fc600078e00ff */
[----:B------:R3:W-:Y:S01]  /*a110*/  LDGSTS.E.BYPASS.LTC128B.128 [R4+0x1c00], desc[UR38][R2.64], !P1 ;  /* 0x01c0000002047fae */ /* 0x0007e2000c901d66 */
[----:B------:R-:W-:-:S08]  /*a120*/  ISETP.LT.OR P1, PT, R5, 0x51, P0 ;  /* 0x000000510500780c */ /* 0x000fd00000721670 */
[----:B------:R1:W-:Y:S01]  /*a130*/  LDGSTS.E.BYPASS.LTC128B.128 [R4+0x2400], desc[UR38][R8.64], !P2 ;  /* 0x0240000008047fae */ /* 0x0003e2000d101d66 */
[----:B---3--:R-:W-:-:S04]  /*a140*/  IADD3 R2, P5, R27, R16, RZ ;  /* 0x000000101b027210 */ /* 0x008fc80007fbe0ff */
[----:B------:R1:W-:Y:S01]  /*a150*/  LDGSTS.E.BYPASS.LTC128B.128 [R4+0x2c00], desc[UR38][R6.64], !P1 ;  /* 0x02c0000006047fae */ /* 0x0003e2000c901d66 */
[----:B----4-:R-:W-:-:S05]  /*a160*/  IADD3.X R3, RZ, R22, RZ, P5, !PT ;  /* 0x00000016ff037210 */ /* 0x010fca0002ffe4ff */
[----:B0-2---:R1:W-:Y:S03]  /*a170*/  LDGSTS.E.BYPASS.LTC128B.128 [R4+0x3400], desc[UR38][R2.64], !P4 ;  /* 0x0340000002047fae */ /* 0x0053e6000e101d66 */
.L_x_12976:
[----:B------:R-:W-:Y:S02]  /*a180*/  ISETP.LT.OR P0, PT, R5, 0x71, P0 ;  /* 0x000000710500780c */ /* 0x000fe40000701670 */
[----:B-1----:R-:W-:-:S05]  /*a190*/  IADD3 R2, P1, R14, R16, RZ ;  /* 0x000000100e027210 */ /* 0x002fca0007f3e0ff */
[----:B------:R-:W-:-:S06]  /*a1a0*/  IMAD.X R3, RZ, RZ, R18, P1 ;  /* 0x000000ffff037224 */ /* 0x000fcc00008e0612 */
[----:B------:R-:W-:Y:S01]  /*a1b0*/  @!PT LDS RZ, [RZ] ;  /* 0x00000000fffff984 */ /* 0x000fe20000000800 */
[----:B------:R-:W-:Y:S01]  /*a1c0*/  @!PT LDS RZ, [RZ] ;  /* 0x00000000fffff984 */ /* 0x000fe20000000800 */
[----:B------:R-:W-:Y:S01]  /*a1d0*/  @!PT LDS RZ, [RZ] ;  /* 0x00000000fffff984 */ /* 0x000fe20000000800 */
[----:B------:R0:W-:Y:S01]  /*a1e0*/  LDGSTS.E.BYPASS.LTC128B.128 [R4+0x3c00], desc[UR38][R2.64], !P0 ;  /* 0x03c0000002047fae */ /* 0x0001e2000c101d66 */
[----:B------:R-:W-:Y:S01]  /*a1f0*/  PLOP3.LUT P0, PT, PT, PT, PT, 0x80, 0x0 ;  /* 0x000000000000781c */ /* 0x000fe20003f0f070 */
[----:B------:R-:W-:-:S12]  /*a200*/  NOP ;  /* 0x0000000000007918 */ /* 0x000fd80000000000 */
.L_x_12860:
        /* <DEDUP_REMOVED lines=12> */
.L_x_12861:
[----:B------:R-:W-:Y:S01]  /*a2d0*/  VIADD R2, R20, 0x1 ;  /* 0x0000000114027836 */ /* 0x000fe20000000000 */
[----:B------:R0:W-:Y:S04]  /*a2e0*/  SYNCS.ARRIVE.TRANS64.A1T0 RZ, [R0+URZ+0x16850], RZ ;  /* 0x016850ff00ff79a7 */ /* 0x0001e8000810003f */
[----:B------:R-:W-:-:S04]  /*a2f0*/  ISETP.NE.AND P0, PT, R2, 0x2, PT ;  /* 0x000000020200780c */ /* 0x000fc80003f05270 */
[----:B------:R-:W-:Y:S02]  /*a300*/  SEL R3, RZ, 0x1, P0 ;  /* 0x00000001ff037807 */ /* 0x000fe40000000000 */
[----:B------:R-:W-:Y:S02]  /*a310*/  SEL R2, R2, RZ, P0 ;  /* 0x000000ff02027207 */ /* 0x000fe40000000000 */
[----:B0-----:R-:W-:-:S07]  /*a320*/  LOP3.LUT R0, R24, R3, RZ, 0x3c, !PT ;  /* 0x0000000318007212 */ /* 0x001fce00078e3cff */
.L_x_12829:
[----:B------:R-:W0:Y:S01]  /*a330*/  S2R R4, SR_CgaCtaId ;  /* 0x0000000000047919 */ /* 0x000e220000008800 */
[----:B------:R-:W-:Y:S02]  /*a340*/  MOV R3, 0x400 ;  /* 0x0000040000037802 */ /* 0x000fe40000000f00 */
[----:B------:R-:W-:Y:S02]  /*a350*/  SHF.L.U32 R10, R10, 0x1f, RZ ;  /* 0x0000001f0a0a7819 */ /* 0x000fe400000006ff */
[----:B0-----:R-:W-:-:S04]  /*a360*/  LEA R7, R4, R3, 0x18 ;  /* 0x0000000304077211 */ /* 0x001fc800078ec0ff */
[----:B------:R-:W0:Y:S02]  /*a370*/  SYNCS.PHASECHK.TRANS64.TRYWAIT P0, [R7+URZ+0x16820], R10 ;  /* 0x0168200a070075a7 */ /* 0x000e24000800017f */
[----:B0-----:R-:W-:Y:S05]  /*a380*/  @!P0 BRA `(.L_x_12862) ;  /* 0x0000003800908947 */ /* 0x001fea0003800000 */
.L_x_12977:
[----:B------:R-:W-:-:S03]  /*a390*/  UMOV UR4, 0xffffffff ;  /* 0xffffffff00047882 */ /* 0x000fc60000000000 */
[----:B------:R-:W-:Y:S05]  /*a3a0*/  BRA.DIV UR4, `(.L_x_12863) ;  /* 0x0000003a049c7947 */ /* 0x000fea000b800000 */
[----:B------:R-:W1:Y:S02]  /*a3b0*/  S2R R3, SR_TID.X ;  /* 0x0000000000037919 */ /* 0x000e640000002100 */
[----:B-1----:R-:W-:-:S04]  /*a3c0*/  SHF.R.U32.HI R3, RZ, 0x5, R3 ;  /* 0x00000005ff037819 */ /* 0x002fc80000011603 */
[----:B------:R-:W-:-:S05]  /*a3d0*/  LOP3.LUT R3, R3, 0x3, RZ, 0xc0, !PT ;  /* 0x0000000303037812 */ /* 0x000fca00078ec0ff */
[----:B------:R1:W2:Y:S02]  /*a3e0*/  SHFL.IDX PT, R14, R3, RZ, 0x1f ;  /* 0x00001fff030e7589 */ /* 0x0002a400000e0000 */
.L_x_12980:
[----:B--2---:R-:W-:-:S13]  /*a3f0*/  ISETP.NE.AND P0, PT, R14, RZ, PT ;  /* 0x000000ff0e00720c */ /* 0x004fda0003f05270 */
[----:B------:R-:W-:Y:S05]  /*a400*/  @P0 BRA `(.L_x_12797) ;  /* 0x0000000000880947 */ /* 0x000fea0003800000 */
[----:B------:R-:W-:-:S03]  /*a410*/  UMOV UR4, 0xffffffff ;  /* 0xffffffff00047882 */ /* 0x000fc60000000000 */
[----:B------:R-:W-:Y:S05]  /*a420*/  BRA.DIV UR4, `(.L_x_12864) ;  /* 0x0000003a04b07947 */ /* 0x000fea000b800000 */
[----:B------:R-:W-:-:S13]  /*a430*/  ELECT P6, URZ, PT ;  /* 0x00000000003f782f */ /* 0x000fda00038c0000 */
.L_x_12983:
[----:B------:R-:W-:Y:S05]  /*a440*/  @!P6 BRA `(.L_x_12797) ;  /* 0x000000000078e947 */ /* 0x000fea0003800000 */
[----:B------:R-:W-:-:S06]  /*a450*/  ULOP3.LUT UR4, UR41, 0x2, URZ, 0xfc, !UPT ;  /* 0x0000000229047892 */ /* 0x000fcc000f8efc3f */
[----:B-1----:R-:W-:-:S04]  /*a460*/  MOV R3, UR4 ;  /* 0x0000000400037c02 */ /* 0x002fc80008000f00 */
[----:B------:R-:W-:-:S13]  /*a470*/  ISETP.NE.AND P0, PT, R3, 0x3, PT ;  /* 0x000000030300780c */ /* 0x000fda0003f05270 */
[----:B------:R-:W-:Y:S05]  /*a480*/  @!P0 BRA `(.L_x_12865) ;  /* 0x0000000000048947 */ /* 0x000fea0003800000 */
[----:B------:R-:W-:Y:S01]  /*a490*/  BPT.TRAP 0x1 ;  /* 0x000000040000795c */ /* 0x000fe20000300000 */
.L_x_12865:
[----:B------:R-:W-:Y:S01]  /*a4a0*/  IMAD R5, R2, 0x8, R7 ;  /* 0x0000000802057824 */ /* 0x000fe200078e0207 */
[----:B------:R-:W-:Y:S01]  /*a4b0*/  SHF.L.U32 R4, R0, 0x1f, RZ ;  /* 0x0000001f00047819 */ /* 0x000fe200000006ff */
[----:B------:R-:W-:-:S03]  /*a4c0*/  VIADD R2, R2, 0x1 ;  /* 0x0000000102027836 */ /* 0x000fc60000000000 */
[----:B------:R-:W1:Y:S02]  /*a4d0*/  SYNCS.PHASECHK.TRANS64.TRYWAIT P1, [R5+URZ+0x16840], R4 ;  /* 0x01684004050075a7 */ /* 0x000e64000802017f */
[----:B------:R-:W-:-:S04]  /*a4e0*/  ISETP.NE.AND P2, PT, R2, 0x2, PT ;  /* 0x000000020200780c */ /* 0x000fc80003f45270 */
[----:B------:R-:W-:Y:S01]  /*a4f0*/  SEL R3, RZ, 0x1, P2 ;  /* 0x00000001ff037807 */ /* 0x000fe20001000000 */
[----:B-1----:R-:W-:Y:S08]  /*a500*/  @!P1 BRA `(.L_x_12866) ;  /* 0x0000003800989947 */ /* 0x002ff00003800000 */
.L_x_12984:
[----:B------:R-:W-:Y:S02]  /*a510*/  SEL R2, R2, RZ, P2 ;  /* 0x000000ff02027207 */ /* 0x000fe40001000000 */
[----:B------:R-:W-:Y:S01]  /*a520*/  LOP3.LUT R0, R0, R3, RZ, 0x3c, !PT ;  /* 0x0000000300007212 */ /* 0x000fe200078e3cff */
[----:B------:R-:W-:Y:S06]  /*a530*/  @!P0 BRA `(.L_x_12867) ;  /* 0x0000000000048947 */ /* 0x000fec0003800000 */
[----:B------:R-:W-:Y:S01]  /*a540*/  BPT.TRAP 0x1 ;  /* 0x000000040000795c */ /* 0x000fe20000300000 */
.L_x_12867:
[----:B------:R-:W-:Y:S01]  /*a550*/  IMAD R3, R2, 0x8, R7 ;  /* 0x0000000802037824 */ /* 0x000fe200078e0207 */
[----:B------:R-:W-:-:S04]  /*a560*/  SHF.L.U32 R0, R0, 0x1f, RZ ;  /* 0x0000001f00007819 */ /* 0x000fc800000006ff */
[----:B------:R-:W2:Y:S02]  /*a570*/  SYNCS.PHASECHK.TRANS64.TRYWAIT P1, [R3+URZ+0x16840], R0 ;  /* 0x01684000030075a7 */ /* 0x000ea4000802017f */
[----:B--2---:R-:W-:Y:S05]  /*a580*/  @!P1 BRA `(.L_x_12868) ;  /* 0x00000038008c9947 */ /* 0x004fea0003800000 */
.L_x_12985:
[----:B------:R-:W-:Y:S05]  /*a590*/  @!P0 BRA `(.L_x_12869) ;  /* 0x0000000000048947 */ /* 0x000fea0003800000 */
[----:B------:R-:W-:Y:S01]  /*a5a0*/  BPT.TRAP 0x1 ;  /* 0x000000040000795c */ /* 0x000fe20000300000 */
.L_x_12869:
[----:B------:R-:W3:Y:S02]  /*a5b0*/  SYNCS.PHASECHK.TRANS64.TRYWAIT P1, [R5+URZ+0x16860], R4 ;  /* 0x01686004050075a7 */ /* 0x000ee4000802017f */
[----:B---3--:R-:W-:Y:S05]  /*a5c0*/  @!P1 BRA `(.L_x_12870) ;  /* 0x0000003800909947 */ /* 0x008fea0003800000 */
.L_x_12986:
[----:B------:R-:W-:Y:S05]  /*a5d0*/  @!P0 BRA `(.L_x_12871) ;  /* 0x0000000000048947 */ /* 0x000fea0003800000 */
[----:B------:R-:W-:Y:S01]  /*a5e0*/  BPT.TRAP 0x1 ;  /* 0x000000040000795c */ /* 0x000fe20000300000 */
.L_x_12871:
[----:B----4-:R4:W0:Y:S02]  /*a5f0*/  SYNCS.PHASECHK.TRANS64.TRYWAIT P0, [R3+URZ+0x16860], R0 ;  /* 0x01686000030075a7 */ /* 0x010824000800017f */
[----:B0-----:R-:W-:Y:S05]  /*a600*/  @!P0 NANOSLEEP.SYNCS 0x989680 ;  /* 0x009896800000895d */ /* 0x001fea0003900000 */
[----:B------:R-:W0:Y:S02]  /*a610*/  @!P0 SYNCS.PHASECHK.TRANS64 P0, [R3+URZ+0x16860], R0 ;  /* 0x01686000030085a7 */ /* 0x000e24000800007f */
[----:B0-----:R-:W-:Y:S05]  /*a620*/  @!P0 BRA `(.L_x_12871) ;  /* 0xfffffffc00f08947 */ /* 0x001fea000383ffff */
.L_x_12797:
[----:B------:R-:W-:Y:S05]  /*a630*/  BSYNC B6 ;  /* 0x0000000000067941 */ /* 0x000fea0003800000 */
.L_x_12794:
[----:B------:R-:W-:Y:S05]  /*a640*/  EXIT ;  /* 0x000000000000794d */ /* 0x000fea0003800000 */
.L_x_12801:
[----:B0-----:R-:W-:-:S04]  /*a650*/  IMAD.U32 R3, RZ, RZ, UR40 ;  /* 0x00000028ff037e24 */ /* 0x001fc8000f8e00ff */
[----:B------:R0:W1:Y:S03]  /*a660*/  SYNCS.PHASECHK.TRANS64.TRYWAIT P0, [R3+URZ+0x16800], R2 ;  /* 0x01680002030075a7 */ /* 0x000066000800017f */
[----:B-1----:R-:W-:Y:S05]  /*a670*/  @!P0 NANOSLEEP.SYNCS 0x989680 ;  /* 0x009896800000895d */ /* 0x002fea0003900000 */
[----:B------:R-:W1:Y:S02]  /*a680*/  @!P0 SYNCS.PHASECHK.TRANS64 P0, [R3+URZ+0x16800], R2 ;  /* 0x01680002030085a7 */ /* 0x000e64000800007f */
[----:B-1----:R-:W-:Y:S05]  /*a690*/  @!P0 BRA `(.L_x_12801) ;  /* 0xfffffffc00ec8947 */ /* 0x002fea000383ffff */
[----:B------:R-:W-:Y:S05]  /*a6a0*/  BRA `(.L_x_12872) ;  /* 0xffffff6800a87947 */ /* 0x000fea000383ffff */
.L_x_12805:
[----:B0-----:R-:W-:-:S04]  /*a6b0*/  MOV R3, UR40 ;  /* 0x0000002800037c02 */ /* 0x001fc80008000f00 */
[----:B------:R0:W2:Y:S03]  /*a6c0*/  SYNCS.PHASECHK.TRANS64.TRYWAIT P1, [R3+URZ+0x16830], R2 ;  /* 0x01683002030075a7 */ /* 0x0000a6000802017f */
[----:B--2---:R-:W-:Y:S05]  /*a6d0*/  @!P1 NANOSLEEP.SYNCS 0x989680 ;  /* 0x009896800000995d */ /* 0x004fea0003900000 */
[----:B------:R-:W2:Y:S02]  /*a6e0*/  @!P1 SYNCS.PHASECHK.TRANS64 P1, [R3+URZ+0x16830], R2 ;  /* 0x01683002030095a7 */ /* 0x000ea4000802007f */
[----:B--2---:R-:W-:Y:S05]  /*a6f0*/  @!P1 BRA `(.L_x_12805) ;  /* 0xfffffffc00ec9947 */ /* 0x004fea000383ffff */
[----:B------:R-:W-:Y:S05]  /*a700*/  BRA `(.L_x_12804) ;  /* 0xffffff6800c47947 */ /* 0x000fea000383ffff */
.L_x_12811:
[----:B-1----:R-:W-:-:S04]  /*a710*/  IMAD.U32 R5, RZ, RZ, UR10 ;  /* 0x0000000aff057e24 */ /* 0x002fc8000f8e00ff */
[----:B------:R1:W2:Y:S03]  /*a720*/  SYNCS.PHASECHK.TRANS64.TRYWAIT P1, [R5+URZ+0x16830], R0 ;  /* 0x01683000050075a7 */ /* 0x0002a6000802017f */
[----:B--2---:R-:W-:Y:S05]  /*a730*/  @!P1 NANOSLEEP.SYNCS 0x989680 ;  /* 0x009896800000995d */ /* 0x004fea0003900000 */
[----:B------:R-:W2:Y:S02]  /*a740*/  @!P1 SYNCS.PHASECHK.TRANS64 P1, [R5+URZ+0x16830], R0 ;  /* 0x01683000050095a7 */ /* 0x000ea4000802007f */
[----:B--2---:R-:W-:Y:S05]  /*a750*/  @!P1 BRA `(.L_x_12811) ;  /* 0xfffffffc00ec9947 */ /* 0x004fea000383ffff */
[----:B------:R-:W-:Y:S05]  /*a760*/  BRA `(.L_x_12808) ;  /* 0xffffff8c00147947 */ /* 0x000fea000383ffff */
.L_x_12815:
[----:B-1----:R-:W-:-:S04]  /*a770*/  IMAD.U32 R5, RZ, RZ, UR10 ;  /* 0x0000000aff057e24 */ /* 0x002fc8000f8e00ff */
[----:B------:R1:W2:Y:S03]  /*a780*/  SYNCS.PHASECHK.TRANS64.TRYWAIT P1, [R5+URZ+0x16850], R4 ;  /* 0x01685004050075a7 */ /* 0x0002a6000802017f */
[----:B--2---:R-:W-:Y:S05]  /*a790*/  @!P1 NANOSLEEP.SYNCS 0x989680 ;  /* 0x009896800000995d */ /* 0x004fea0003900000 */
[----:B------:R-:W2:Y:S02]  /*a7a0*/  @!P1 SYNCS.PHASECHK.TRANS64 P1, [R5+URZ+0x16850], R4 ;  /* 0x01685004050095a7 */ /* 0x000ea4000802007f */
[----:B--2---:R-:W-:Y:S05]  /*a7b0*/  @!P1 BRA `(.L_x_12815) ;  /* 0xfffffffc00ec9947 */ /* 0x004fea000383ffff */
[----:B------:R-:W-:Y:S05]  /*a7c0*/  BRA `(.L_x_12812) ;  /* 0xffffff8c009c7947 */ /* 0x000fea000383ffff */
.L_x_12822:
[----:B-1----:R-:W-:-:S04]  /*a7d0*/  IMAD.U32 R3, RZ, RZ, UR5 ;  /* 0x00000005ff037e24 */ /* 0x002fc8000f8e00ff */
[----:B------:R1:W2:Y:S03]  /*a7e0*/  SYNCS.PHASECHK.TRANS64.TRYWAIT P1, [R3+URZ+0x16850], R2 ;  /* 0x01685002030075a7 */ /* 0x0002a6000802017f */
[----:B--2---:R-:W-:Y:S05]  /*a7f0*/  @!P1 NANOSLEEP.SYNCS 0x989680 ;  /* 0x009896800000995d */ /* 0x004fea0003900000 */
[----:B------:R-:W2:Y:S02]  /*a800*/  @!P1 SYNCS.PHASECHK.TRANS64 P1, [R3+URZ+0x16850], R2 ;  /* 0x01685002030095a7 */ /* 0x000ea4000802007f */
[----:B--2---:R-:W-:Y:S05]  /*a810*/  @!P1 BRA `(.L_x_12822) ;  /* 0xfffffffc00ec9947 */ /* 0x004fea000383ffff */
[----:B------:R-:W-:Y:S05]  /*a820*/  BRA `(.L_x_12821) ;  /* 0xffffffa800187947 */ /* 0x000fea000383ffff */
.L_x_12834:
[----:B------:R-:W-:Y:S01]  /*a830*/  IMAD.MOV.U32 R13, RZ, RZ, R17 ;  /* 0x000000ffff0d7224 */ /* 0x000fe200078e0011 */
[----:B------:R-:W-:Y:S01]  /*a840*/  MOV R12, RZ ;  /* 0x000000ff000c7202 */ /* 0x000fe20000000f00 */
[----:B------:R-:W-:Y:S02]  /*a850*/  IMAD.MOV.U32 R11, RZ, RZ, 0x1f ;  /* 0x0000001fff0b7424 */ /* 0x000fe400078e00ff */
[----:B------:R-:W-:-:S07]  /*a860*/  IMAD.MOV.U32 R15, RZ, RZ, -0x1 ;  /* 0xffffffffff0f7424 */ /* 0x000fce00078e00ff */
[----:B0----5:R-:W-:Y:S05]  /*a870*/  WARPSYNC.COLLECTIVE R15, `(.L_x_12873) ;  /* 0x000000000f087348 */ /* 0x021fea0003c00000 */
[----:B------:R1:W2:Y:S02]  /*a880*/  SHFL.IDX P6, R14, R13, R12, R11 ;  /* 0x0000000c0d0e7389 */ /* 0x0002a400000c000b */
[----:B012--5:R-:W-:Y:S01]  /*a890*/  ENDCOLLECTIVE ;  /* 0x000000000000791b */ /* 0x027fe20003800000 */
.L_x_12873:
[----:B------:R-:W-:Y:S05]  /*a8a0*/  BRA `(.L_x_12874) ;  /* 0xffffffcc00907947 */ /* 0x000fea000383ffff */
.L_x_12836:
[----:B0-----:R-:W-:-:S04]  /*a8b0*/  IMAD.U32 R2, RZ, RZ, UR45 ;  /* 0x0000002dff027e24 */ /* 0x001fc8000f8e00ff */
[----:B------:R0:W1:Y:S03]  /*a8c0*/  SYNCS.PHASECHK.TRANS64.TRYWAIT P0, [R2+URZ+0x16840], R9 ;  /* 0x01684009020075a7 */ /* 0x000066000800017f */
[----:B-1----:R-:W-:Y:S05]  /*a8d0*/  @!P0 NANOSLEEP.SYNCS 0x989680 ;  /* 0x009896800000895d */ /* 0x002fea0003900000 */
[----:B------:R-:W1:Y:S02]  /*a8e0*/  @!P0 SYNCS.PHASECHK.TRANS64 P0, [R2+URZ+0x16840], R9 ;  /* 0x01684009020085a7 */ /* 0x000e64000800007f */
[----:B-1----:R-:W-:Y:S05]  /*a8f0*/  @!P0 BRA `(.L_x_12836) ;  /* 0xfffffffc00ec8947 */ /* 0x002fea000383ffff */
[----:B------:R-:W-:Y:S05]  /*a900*/  BRA `(.L_x_12875) ;  /* 0xffffffd000187947 */ /* 0x000fea000383ffff */
.L_x_12837:
        /* <DEDUP_REMOVED lines=8> */
.L_x_12877:
[----:B------:R-:W-:Y:S05]  /*a990*/  BSYNC B0 ;  /* 0x0000000000007941 */ /* 0x000fea0003800000 */
.L_x_12876:
        /* <DEDUP_REMOVED lines=9> */
.L_x_12878:
[----:B------:R-:W-:Y:S01]  /*aa30*/  MOV R13, R4 ;  /* 0x00000004000d7202 */ /* 0x000fe20000000f00 */
[----:B------:R-:W-:Y:S01]  /*aa40*/  IMAD.MOV.U32 R12, RZ, RZ, 0x1 ;  /* 0x00000001ff0c7424 */ /* 0x000fe200078e00ff */
[----:B------:R-:W-:-:S05]  /*aa50*/  @P0 LEA R14, P1, R16, R14, 0x1 ;  /* 0x0000000e100e0211 */ /* 0x000fca00078208ff */
[----:B------:R-:W-:Y:S01]  /*aa60*/  @P0 IMAD.X R3, RZ, RZ, R2, P1 ;  /* 0x000000ffff030224 */ /* 0x000fe200008e0602 */
[----:B------:R-:W-:Y:S01]  /*aa70*/  ISETP.GE.AND P1, PT, R5, 0x21, PT ;  /* 0x000000210500780c */ /* 0x000fe20003f26270 */
[----:B------:R-:W-:-:S12]  /*aa80*/  @P0 IMAD.MOV.U32 R2, RZ, RZ, R14 ;  /* 0x000000ffff020224 */ /* 0x000fd800078e000e */
[----:B------:R-:W-:Y:S05]  /*aa90*/  WARPSYNC.COLLECTIVE R15, `(.L_x_12879) ;  /* 0x000000000f087348 */ /* 0x000fea0003c00000 */
[----:B------:R0:W1:Y:S02]  /*aaa0*/  SHFL.IDX P6, R14, R13, R12, R11 ;  /* 0x0000000c0d0e7389 */ /* 0x00006400000c000b */
[----:B01----:R-:W-:Y:S01]  /*aab0*/  ENDCOLLECTIVE ;  /* 0x000000000000791b */ /* 0x003fe20003800000 */
.L_x_12879:
[----:B------:R-:W-:Y:S01]  /*aac0*/  @!PT LDS RZ, [RZ] ;  /* 0x00000000fffff984 */ /* 0x000fe20000000800 */
[----:B------:R-:W-:Y:S01]  /*aad0*/  @!PT LDS RZ, [RZ] ;  /* 0x00000000fffff984 */ /* 0x000fe20000000800 */
[----:B------:R-:W-:Y:S01]  /*aae0*/  @!PT LDS RZ, [RZ] ;  /* 0x00000000fffff984 */ /* 0x000fe20000000800 */
[----:B------:R0:W-:Y:S01]  /*aaf0*/  @P0 LDGSTS.E.BYPASS.LTC128B.128 [R9+0xe400], desc[UR38][R2.64], !P3 ;  /* 0x0e40000002090fae */ /* 0x0001e2000d901d66 */
[----:B------:R-:W-:Y:S01]  /*ab00*/  ISETP.GE.AND P0, PT, R5, 0x11, PT ;  /* 0x000000110500780c */ /* 0x000fe20003f06270 */
[----:B------:R-:W-:-:S12]  /*ab10*/  IMAD.MOV.U32 R13, RZ, RZ, R0 ;  /* 0x000000ffff0d7224 */ /* 0x000fd800078e0000 */
[----:B------:R-:W-:Y:S01]  /*ab20*/  @P0 LEA R25, R22, UR45, 0x1 ;  /* 0x0000002d16190c11 */ /* 0x000fe2000f8e08ff */
[----:B0-----:R-:W-:-:S07]  /*ab30*/  IMAD.MOV.U32 R7, RZ, RZ, R14 ;  /* 0x000000ffff077224 */ /* 0x001fce00078e000e */
[----:B------:R-:W-:Y:S05]  /*ab40*/  WARPSYNC.COLLECTIVE R15, `(.L_x_12880) ;  /* 0x000000000f087348 */ /* 0x000fea0003c00000 */
[----:B------:R0:W1:Y:S02]  /*ab50*/  SHFL.IDX P6, R14, R13, R12, R11 ;  /* 0x0000000c0d0e7389 */ /* 0x00006400000c000b */
[----:B01----:R-:W-:Y:S01]  /*ab60*/  ENDCOLLECTIVE ;  /* 0x000000000000791b */ /* 0x003fe20003800000 */
.L_x_12880:
[----:B------:R-:W-:Y:S01]  /*ab70*/  MOV R13, R4 ;  /* 0x00000004000d7202 */ /* 0x000fe20000000f00 */
[----:B------:R-:W-:Y:S01]  /*ab80*/  IMAD.MOV.U32 R12, RZ, RZ, 0x2 ;  /* 0x00000002ff0c7424 */ /* 0x000fe200078e00ff */
[----:B------:R-:W-:-:S13]  /*ab90*/  @P0 LEA R2, P2, R16, R14, 0x1 ;  /* 0x0000000e10020211 */ /* 0x000fda00078408ff */
[----:B------:R-:W-:Y:S05]  /*aba0*/  WARPSYNC.COLLECTIVE R15, `(.L_x_12881) ;  /* 0x000000000f087348 */ /* 0x000fea0003c00000 */
[----:B------:R0:W1:Y:S02]  /*abb0*/  SHFL.IDX P6, R14, R13, R12, R11 ;  /* 0x0000000c0d0e7389 */ /* 0x00006400000c000b */
[----:B01----:R-:W-:Y:S01]  /*abc0*/  ENDCOLLECTIVE ;  /* 0x000000000000791b */ /* 0x003fe20003800000 */
.L_x_12881:
[----:B------:R-:W-:-:S05]  /*abd0*/  @P0 IMAD.X R3, RZ, RZ, R7, P2 ;  /* 0x000000ffff030224 */ /* 0x000fca00010e0607 */
[----:B------:R-:W-:Y:S01]  /*abe0*/  @!PT LDS RZ, [RZ] ;  /* 0x00000000fffff984 */ /* 0x000fe20000000800 */
[----:B------:R-:W-:Y:S01]  /*abf0*/  @!PT LDS RZ, [RZ] ;  /* 0x00000000fffff984 */ /* 0x000fe20000000800 */
[----:B------:R-:W-:Y:S01]  /*ac00*/  @!PT LDS RZ, [RZ] ;  /* 0x00000000fffff984 */ /* 0x000fe20000000800 */
[----:B------:R0:W-:Y:S01]  /*ac10*/  @P0 LDGSTS.E.BYPASS.LTC128B.128 [R25+0xec00], desc[UR38][R2.64], !P3 ;  /* 0x0ec0000002190fae */ /* 0x0001e2000d901d66 */
[----:B------:R-:W-:Y:S02]  /*ac20*/  IMAD.MOV.U32 R13, RZ, RZ, R0 ;  /* 0x000000ffff0d7224 */ /* 0x000fe400078e0000 */
[----:B------:R-:W-:-:S07]  /*ac30*/  IMAD.MOV.U32 R6, RZ, RZ, R14 ;  /* 0x000000ffff067224 */ /* 0x000fce00078e000e */
[----:B0-----:R-:W-:Y:S05]  /*ac40*/  WARPSYNC.COLLECTIVE R15, `(.L_x_12882) ;  /* 0x000000000f087348 */ /* 0x001fea0003c00000 */
[----:B------:R1:W2:Y:S02]  /*ac50*/  SHFL.IDX P6, R14, R13, R12, R11 ;  /* 0x0000000c0d0e7389 */ /* 0x0002a400000c000b */
[----:B012---:R-:W-:Y:S01]  /*ac60*/  ENDCOLLECTIVE ;  /* 0x000000000000791b */ /* 0x007fe20003800000 */
.L_x_12882:
[----:B------:R-:W-:Y:S02]  /*ac70*/  IMAD.MOV.U32 R13, RZ, RZ, R4 ;  /* 0x000000ffff0d7224 */ /* 0x000fe400078e0004 */
[----:B------:R-:W-:Y:S02]  /*ac80*/  IMAD.MOV.U32 R12, RZ, RZ, 0x3 ;  /* 0x00000003ff0c7424 */ /* 0x000fe400078e00ff */
[----:B------:R-:W-:-:S07]  /*ac90*/  IMAD.MOV.U32 R21, RZ, RZ, R14 ;  /* 0x000000ffff157224 */ /* 0x000fce00078e000e */
[----:B------:R-:W-:Y:S05]  /*aca0*/  WARPSYNC.COLLECTIVE R15, `(.L_x_12883) ;  /* 0x000000000f087348 */ /* 0x000fea0003c00000 */
[----:B------:R0:W1:Y:S02]  /*acb0*/  SHFL.IDX P6, R14, R13, R12, R11 ;  /* 0x0000000c0d0e7389 */ /* 0x00006400000c000b */
[----:B01----:R-:W-:Y:S01]  /*acc0*/  ENDCOLLECTIVE ;  /* 0x000000000000791b */ /* 0x003fe20003800000 */
.L_x_12883:
[----:B------:R-:W-:Y:S02]  /*acd0*/  @P1 LEA R2, P0, R16, R21, 0x1 ;  /* 0x0000001510021211 */ /* 0x000fe400078008ff */
[----:B------:R-:W-:Y:S02]  /*ace0*/  @P1 LEA R21, R22, UR45, 0x1 ;  /* 0x0000002d16151c11 */ /* 0x000fe4000f8e08ff */
[----:B------:R-:W-:Y:S02]  /*acf0*/  @P1 IADD3.X R3, RZ, R6, RZ, P0, !PT ;  /* 0x00000006ff031210 */ /* 0x000fe400007fe4ff */
[----:B------:R-:W-:-:S03]  /*ad00*/  ISETP.GE.AND P0, PT, R5, 0x31, PT ;  /* 0x000000310500780c */ /* 0x000fc60003f06270 */
[----:B------:R-:W-:Y:S01]  /*ad10*/  @!PT LDS RZ, [RZ] ;  /* 0x00000000fffff984 */ /* 0x000fe20000000800 */
[----:B------:R-:W-:Y:S01]  /*ad20*/  @!PT LDS RZ, [RZ] ;  /* 0x00000000fffff984 */ /* 0x000fe20000000800 */
[----:B------:R-:W-:Y:S01]  /*ad30*/  @!PT LDS RZ, [RZ] ;  /* 0x00000000fffff984 */ /* 0x000fe20000000800 */
[----:B------:R0:W-:Y:S01]  /*ad40*/  @P1 LDGSTS.E.BYPASS.LTC128B.128 [R21+0xf400], desc[UR38][R2.64], !P3 ;  /* 0x0f40000002151fae */ /* 0x0001e2000d901d66 */
[----:B------:R-:W-:Y:S01]  /*ad50*/  ISETP.GE.AND P1, PT, R5, 0x41, PT ;  /* 0x000000410500780c */ /* 0x000fe20003f26270 */
[----:B------:R-:W-:-:S08]  /*ad60*/  IMAD.MOV.U32 R13, RZ, RZ, R0 ;  /* 0x000000ffff0d7224 */ /* 0x000fd000078e0000 */
[----:B------:R-:W-:Y:S01]  /*ad70*/  @P0 LEA R25, R22, UR45, 0x1 ;  /* 0x0000002d16190c11 */ /* 0x000fe2000f8e08ff */
[----:B------:R-:W-:-:S07]  /*ad80*/  IMAD.MOV.U32 R7, RZ, RZ, R14 ;  /* 0x000000ffff077224 */ /* 0x000fce00078e000e */
[----:B0-----:R-:W-:Y:S05]  /*ad90*/  WARPSYNC.COLLECTIVE R15, `(.L_x_12884) ;  /* 0x000000000f087348 */ /* 0x001fea0003c00000 */
[----:B------:R1:W2:Y:S02]  /*ada0*/  SHFL.IDX P6, R14, R13, R12, R11 ;  /* 0x0000000c0d0e7389 */ /* 0x0002a400000c000b */
[----:B012---:R-:W-:Y:S01]  /*adb0*/  ENDCOLLECTIVE ;  /* 0x000000000000791b */ /* 0x007fe20003800000 */
.L_x_12884:
[----:B------:R-:W-:Y:S01]  /*adc0*/  @P1 LEA R21, R22, UR45, 0x1 ;  /* 0x0000002d16151c11 */ /* 0x000fe2000f8e08ff */
[----:B------:R-:W-:Y:S02]  /*add0*/  IMAD.MOV.U32 R13, RZ, RZ, R4 ;  /* 0x000000ffff0d7224 */ /* 0x000fe400078e0004 */
[----:B------:R-:W-:Y:S01]  /*ade0*/  IMAD.MOV.U32 R12, RZ, RZ, 0x4 ;  /* 0x00000004ff0c7424 */ /* 0x000fe200078e00ff */
[----:B------:R-:W-:-:S13]  /*adf0*/  @P0 LEA R2, P2, R16, R14, 0x1 ;  /* 0x0000000e10020211 */ /* 0x000fda00078408ff */
[----:B------:R-:W-:Y:S05]  /*ae00*/  WARPSYNC.COLLECTIVE R15, `(.L_x_12885) ;  /* 0x000000000f087348 */ /* 0x000fea0003c00000 */
[----:B------:R0:W1:Y:S02]  /*ae10*/  SHFL.IDX P6, R14, R13, R12, R11 ;  /* 0x0000000c0d0e7389 */ /* 0x00006400000c000b */
[----:B01----:R-:W-:Y:S01]  /*ae20*/  ENDCOLLECTIVE ;  /* 0x000000000000791b */ /* 0x003fe20003800000 */
.L_x_12885:
[----:B------:R-:W-:-:S05]  /*ae30*/  @P0 IADD3.X R3, RZ, R7, RZ, P2, !PT ;  /* 0x00000007ff030210 */ /* 0x000fca00017fe4ff */
        /* <DEDUP_REMOVED lines=9> */
.L_x_12886:
[----:B------:R-:W-:Y:S02]  /*aed0*/  IMAD.MOV.U32 R13, RZ, RZ, R4 ;  /* 0x000000ffff0d7224 */ /* 0x000fe400078e0004 */
[----:B------:R-:W-:Y:S01]  /*aee0*/  IMAD.MOV.U32 R12, RZ, RZ, 0x5 ;  /* 0x00000005ff0c7424 */ /* 0x000fe200078e00ff */
[----:B------:R-:W-:-:S07]  /*aef0*/  MOV R9, R14 ;  /* 0x0000000e00097202 */ /* 0x000fce0000000f00 */
[----:B------:R-:W-:Y:S05]  /*af00*/  WARPSYNC.COLLECTIVE R15, `(.L_x_12887) ;  /* 0x000000000f087348 */ /* 0x000fea0003c00000 */
[----:B------:R0:W1:Y:S02]  /*af10*/  SHFL.IDX P6, R14, R13, R12, R11 ;  /* 0x0000000c0d0e7389 */ /* 0x00006400000c000b */
[----:B01----:R-:W-:Y:S01]  /*af20*/  ENDCOLLECTIVE ;  /* 0x000000000000791b */ /* 0x003fe20003800000 */
.L_x_12887:
[----:B------:R-:W-:-:S05]  /*af30*/  @P1 LEA R2, P0, R16, R9, 0x1 ;  /* 0x0000000910021211 */ /* 0x000fca00078008ff */
[----:B------:R-:W-:Y:S01]  /*af40*/  @P1 IMAD.X R3, RZ, RZ, R6, P0 ;  /* 0x000000ffff031224 */ /* 0x000fe200000e0606 */
[----:B------:R-:W-:-:S04]  /*af50*/  ISETP.GE.AND P0, PT, R5, 0x51, PT ;  /* 0x000000510500780c */ /* 0x000fc80003f06270 */
[----:B------:R-:W-:Y:S01]  /*af60*/  @!PT LDS RZ, [RZ] ;  /* 0x00000000fffff984 */ /* 0x000fe20000000800 */
[----:B------:R-:W-:Y:S01]  /*af70*/  @!PT LDS RZ, [RZ] ;  /* 0x00000000fffff984 */ /* 0x000fe20000000800 */
[----:B------:R-:W-:Y:S01]  /*af80*/  @!PT LDS RZ, [RZ] ;  /* 0x00000000fffff984 */ /* 0x000fe20000000800 */
[----:B------:R0:W-:Y:S01]  /*af90*/  @P1 LDGSTS.E.BYPASS.LTC128B.128 [R21+0x10400], desc[UR38][R2.64], !P3 ;  /* 0x1040000002151fae */ /* 0x0001e2000d901d66 */
[----:B------:R-:W-:Y:S02]  /*afa0*/  ISETP.GE.AND P1, PT, R5, 0x61, PT ;  /* 0x000000610500780c */ /* 0x000fe40003f26270 */
[----:B------:R-:W-:Y:S01]  /*afb0*/  MOV R13, R0 ;  /* 0x00000000000d7202 */ /* 0x000fe20000000f00 */
[----:B------:R-:W-:-:S10]  /*afc0*/  IMAD.MOV.U32 R7, RZ, RZ, R14 ;  /* 0x000000ffff077224 */ /* 0x000fd400078e000e */
[----:B0-----:R-:W-:Y:S05]  /*afd0*/  WARPSYNC.COLLECTIVE R15, `(.L_x_12888) ;  /* 0x000000000f087348 */ /* 0x001fea0003c00000 */
[----:B------:R1:W2:Y:S02]  /*afe0*/  SHFL.IDX P6, R14, R13, R12, R11 ;  /* 0x0000000c0d0e7389 */ /* 0x0002a400000c000b */
[----:B012---:R-:W-:Y:S01]  /*aff0*/  ENDCOLLECTIVE ;  /* 0x000000000000791b */ /* 0x007fe20003800000 */
.L_x_12888:
[----:B------:R-:W-:Y:S02]  /*b000*/  IMAD.MOV.U32 R13, RZ, RZ, R4 ;  /* 0x000000ffff0d7224 */ /* 0x000fe400078e0004 */
[----:B------:R-:W-:Y:S01]  /*b010*/  IMAD.MOV.U32 R12, RZ, RZ, 0x6 ;  /* 0x00000006ff0c7424 */ /* 0x000fe200078e00ff */
[----:B------:R-:W-:-:S13]  /*b020*/  @P0 LEA R2, P2, R16, R14, 0x1 ;  /* 0x0000000e10020211 */ /* 0x000fda00078408ff */
[----:B------:R-:W-:Y:S05]  /*b030*/  WARPSYNC.COLLECTIVE R15, `(.L_x_12889) ;  /* 0x000000000f087348 */ /* 0x000fea0003c00000 */
[----:B------:R0:W1:Y:S02]  /*b040*/  SHFL.IDX P6, R14, R13, R12, R11 ;  /* 0x0000000c0d0e7389 */ /* 0x00006400000c000b */
[----:B01----:R-:W-:Y:S01]  /*b050*/  ENDCOLLECTIVE ;  /* 0x000000000000791b */ /* 0x003fe20003800000 */
.L_x_12889:
[----:B------:R-:W-:Y:S01]  /*b060*/  @P0 IMAD.X R3, RZ, RZ, R7, P2 ;  /* 0x000000ffff030224 */ /* 0x000fe200010e0607 */
[----:B------:R-:W-:-:S05]  /*b070*/  @P0 LEA R7, R22, UR45, 0x1 ;  /* 0x0000002d16070c11 */ /* 0x000fca000f8e08ff */
[----:B------:R-:W-:Y:S01]  /*b080*/  @!PT LDS RZ, [RZ] ;  /* 0x00000000fffff984 */ /* 0x000fe20000000800 */
[----:B------:R-:W-:Y:S01]  /*b090*/  @!PT LDS RZ, [RZ] ;  /* 0x00000000fffff984 */ /* 0x000fe20000000800 */
[----:B------:R-:W-:Y:S01]  /*b0a0*/  @!PT LDS RZ, [RZ] ;  /* 0x00000000fffff984 */ /* 0x000fe20000000800 */
[----:B------:R0:W-:Y:S01]  /*b0b0*/  @P0 LDGSTS.E.BYPASS.LTC128B.128 [R7+0x10c00], desc[UR38][R2.64], !P3 ;  /* 0x10c0000002070fae */ /* 0x0001e2000d901d66 */
[----:B------:R-:W-:Y:S01]  /*b0c0*/  MOV R13, R0 ;  /* 0x00000000000d7202 */ /* 0x000fe20000000f00 */
[----:B------:R-:W-:-:S07]  /*b0d0*/  IMAD.MOV.U32 R6, RZ, RZ, R14 ;  /* 0x000000ffff067224 */ /* 0x000fce00078e000e */
[----:B0-----:R-:W-:Y:S05]  /*b0e0*/  WARPSYNC.COLLECTIVE R15, `(.L_x_12890) ;  /* 0x000000000f087348 */ /* 0x001fea0003c00000 */
[----:B------:R1:W2:Y:S02]  /*b0f0*/  SHFL.IDX P6, R14, R13, R12, R11 ;  /* 0x0000000c0d0e7389 */ /* 0x0002a400000c000b */
[----:B012---:R-:W-:Y:S01]  /*b100*/  ENDCOLLECTIVE ;  /* 0x000000000000791b */ /* 0x007fe20003800000 */
.L_x_12890:
[----:B------:R-:W-:Y:S02]  /*b110*/  IMAD.MOV.U32 R13, RZ, RZ, R4 ;  /* 0x000000ffff0d7224 */ /* 0x000fe400078e0004 */
[----:B------:R-:W-:Y:S02]  /*b120*/  IMAD.MOV.U32 R12, RZ, RZ, 0x7 ;  /* 0x00000007ff0c7424 */ /* 0x000fe400078e00ff */
[----:B------:R-:W-:-:S07]  /*b130*/  IMAD.MOV.U32 R9, RZ, RZ, R14 ;  /* 0x000000ffff097224 */ /* 0x000fce00078e000e */
[----:B------:R-:W-:Y:S05]  /*b140*/  WARPSYNC.COLLECTIVE R15, `(.L_x_12891) ;  /* 0x000000000f087348 */ /* 0x000fea0003c00000 */
[----:B------:R0:W1:Y:S02]  /*b150*/  SHFL.IDX P6, R14, R13, R12, R11 ;  /* 0x0000000c0d0e7389 */ /* 0x00006400000c000b */
[----:B01----:R-:W-:Y:S01]  /*b160*/  ENDCOLLECTIVE ;  /* 0x000000000000791b */ /* 0x003fe20003800000 */
.L_x_12891:
[----:B------:R-:W-:Y:S02]  /*b170*/  @P1 LEA R2, P0, R16, R9, 0x1 ;  /* 0x0000000910021211 */ /* 0x000fe400078008ff */
[----:B------:R-:W-:-:S03]  /*b180*/  @P1 LEA R9, R22, UR45, 0x1 ;  /* 0x0000002d16091c11 */ /* 0x000fc6000f8e08ff */
[----:B------:R-:W-:-:S05]  /*b190*/  @P1 IMAD.X R3, RZ, RZ, R6, P0 ;  /* 0x000000ffff031224 */ /* 0x000fca00000e0606 */
[----:B------:R-:W-:Y:S01]  /*b1a0*/  @!PT LDS RZ, [RZ] ;  /* 0x00000000fffff984 */ /* 0x000fe20000000800 */
[----:B------:R-:W-:Y:S01]  /*b1b0*/  @!PT LDS RZ, [RZ] ;  /* 0x00000000fffff984 */ /* 0x000fe20000000800 */
[----:B------:R-:W-:Y:S01]  /*b1c0*/  @!PT LDS RZ, [RZ] ;  /* 0x00000000fffff984 */ /* 0x000fe20000000800 */
[----:B------:R0:W-:Y:S01]  /*b1d0*/  @P1 LDGSTS.E.BYPASS.LTC128B.128 [R9+0x11400], desc[UR38][R2.64], !P3 ;  /* 0x1140000002091fae */ /* 0x0001e2000d901d66 */
[----:B------:R-:W-:Y:S01]  /*b1e0*/  IMAD.MOV.U32 R13, RZ, RZ, R0 ;  /* 0x000000ffff0d7224 */ /* 0x000fe200078e0000 */
[----:B------:R-:W-:-:S07]  /*b1f0*/  MOV R4, R14 ;  /* 0x0000000e00047202 */ /* 0x000fce0000000f00 */
[----:B0-----:R-:W-:Y:S05]  /*b200*/  WARPSYNC.COLLECTIVE R15, `(.L_x_12892) ;  /* 0x000000000f087348 */ /* 0x001fea0003c00000 */
[----:B------:R1:W2:Y:S02]  /*b210*/  SHFL.IDX P6, R14, R13, R12, R11 ;  /* 0x0000000c0d0e7389 */ /* 0x0002a400000c000b */
[----:B012---:R-:W-:Y:S01]  /*b220*/  ENDCOLLECTIVE ;  /* 0x000000000000791b */ /* 0x007fe20003800000 */
.L_x_12892:
[----:B------:R-:W-:Y:S05]  /*b230*/  BRA `(.L_x_12893) ;  /* 0xffffffcc00287947 */ /* 0x000fea000383ffff */
.L_x_12840:
[----:B------:R-:W-:Y:S01]  /*b240*/  IMAD.MOV.U32 R13, RZ, RZ, R8 ;  /* 0x000000ffff0d7224 */ /* 0x000fe200078e0008 */
[----:B------:R-:W-:Y:S01]  /*b250*/  MOV R15, 0xffffffff ;  /* 0xffffffff000f7802 */ /* 0x000fe20000000f00 */
[----:B------:R-:W-:Y:S02]  /*b260*/  IMAD.MOV.U32 R12, RZ, RZ, RZ ;  /* 0x000000ffff0c7224 */ /* 0x000fe400078e00ff */
[----:B------:R-:W-:Y:S02]  /*b270*/  IMAD.MOV.U32 R11, RZ, RZ, 0x181f ;  /* 0x0000181fff0b7424 */ /* 0x000fe400078e00ff */
[----:B------:R-:W-:-:S07]  /*b280*/  IMAD R6, R24, 0xc0, R20 ;  /* 0x000000c018067824 */ /* 0x000fce00078e0214 */
[----:B------:R-:W-:Y:S05]  /*b290*/  WARPSYNC.COLLECTIVE R15, `(.L_x_12894) ;  /* 0x000000000f087348 */ /* 0x000fea0003c00000 */
[----:B------:R0:W1:Y:S02]  /*b2a0*/  SHFL.IDX P6, R14, R13, R12, R11 ;  /* 0x0000000c0d0e7389 */ /* 0x00006400000c000b */
[----:B01----:R-:W-:Y:S01]  /*b2b0*/  ENDCOLLECTIVE ;  /* 0x000000000000791b */ /* 0x003fe20003800000 */
.L_x_12894:
[----:B------:R-:W-:Y:S02]  /*b2c0*/  IMAD.MOV.U32 R13, RZ, RZ, R5 ;  /* 0x000000ffff0d7224 */ /* 0x000fe400078e0005 */
[----:B------:R-:W-:-:S07]  /*b2d0*/  IMAD.MOV.U32 R2, RZ, RZ, R14 ;  /* 0x000000ffff027224 */ /* 0x000fce00078e000e */
[----:B------:R-:W-:Y:S05]  /*b2e0*/  WARPSYNC.COLLECTIVE R15, `(.L_x_12895) ;  /* 0x000000000f087348 */ /* 0x000fea0003c00000 */
[----:B------:R0:W1:Y:S02]  /*b2f0*/  SHFL.IDX P6, R14, R13, R12, R11 ;  /* 0x0000000c0d0e7389 */ /* 0x00006400000c000b */
[----:B01----:R-:W-:Y:S01]  /*b300*/  ENDCOLLECTIVE ;  /* 0x000000000000791b */ /* 0x003fe20003800000 */
.L_x_12895:
[----:B------:R-:W-:Y:S02]  /*b310*/  ULDC UR4, c[0x0][0x288] ;  /* 0x0000a20000047ab9 */ /* 0x000fe40000000800 */
[----:B------:R-:W-:Y:S01]  /*b320*/  IMAD R4, R9, UR4, RZ ;  /* 0x0000000409047c24 */ /* 0x000fe2000f8e02ff */
[----:B------:R-:W-:-:S04]  /*b330*/  IADD3 R9, R6, 0x10, RZ ;  /* 0x0000001006097810 */ /* 0x000fc80007ffe0ff */
[----:B------:R-:W-:Y:S01]  /*b340*/  ISETP.GE.AND P1, PT, R6, R4, PT ;  /* 0x000000040600720c */ /* 0x000fe20003f26270 */
[----:B------:R-:W-:Y:S02]  /*b350*/  IMAD.MOV.U32 R13, RZ, RZ, R8 ;  /* 0x000000ffff0d7224 */ /* 0x000fe400078e0008 */
[----:B------:R-:W-:-:S10]  /*b360*/  IMAD.MOV.U32 R12, RZ, RZ, 0x1 ;  /* 0x00000001ff0c7424 */ /* 0x000fd400078e00ff */
[----:B------:R-:W-:Y:S02]  /*b370*/  @!P1 LEA R25, R22, UR45, 0x1 ;  /* 0x0000002d16199c11 */ /* 0x000fe4000f8e08ff */
[----:B------:R-:W-:-:S05]  /*b380*/  @!P1 LEA R14, P2, R16, R14, 0x1 ;  /* 0x0000000e100e9211 */ /* 0x000fca00078408ff */
[----:B------:R-:W-:Y:S02]  /*b390*/  @!P1 IMAD.X R3, RZ, RZ, R2, P2 ;  /* 0x000000ffff039224 */ /* 0x000fe400010e0602 */
[----:B------:R-:W-:-:S07]  /*b3a0*/  @!P1 IMAD.MOV.U32 R2, RZ, RZ, R14 ;  /* 0x000000ffff029224 */ /* 0x000fce00078e000e */
[----:B------:R-:W-:Y:S05]  /*b3b0*/  WARPSYNC.COLLECTIVE R15, `(.L_x_12896) ;  /* 0x000000000f087348 */ /* 0x000fea0003c00000 */
[----:B------:R0:W1:Y:S02]  /*b3c0*/  SHFL.IDX P6, R14, R13, R12, R11 ;  /* 0x0000000c0d0e7389 */ /* 0x00006400000c000b */
[----:B01----:R-:W-:Y:S01]  /*b3d0*/  ENDCOLLECTIVE ;  /* 0x000000000000791b */ /* 0x003fe20003800000 */
.L_x_12896:
[----:B------:R-:W-:Y:S01]  /*b3e0*/  @!PT LDS RZ, [RZ] ;  /* 0x00000000fffff984 */ /* 0x000fe20000000800 */
[----:B------:R-:W-:Y:S01]  /*b3f0*/  @!PT LDS RZ, [RZ] ;  /* 0x00000000fffff984 */ /* 0x000fe20000000800 */
[----:B------:R-:W-:Y:S01]  /*b400*/  @!PT LDS RZ, [RZ] ;  /* 0x00000000fffff984 */ /* 0x000fe20000000800 */
[----:B------:R0:W-:Y:S01]  /*b410*/  @!P1 LDGSTS.E.BYPASS.LTC128B.128 [R25+0x8400], desc[UR38][R2.64], !P0 ;  /* 0x0840000002199fae */ /* 0x0001e2000c101d66 */
[----:B------:R-:W-:Y:S01]  /*b420*/  ISETP.GE.AND P1, PT, R9, R4, PT ;  /* 0x000000040900720c */ /* 0x000fe20003f26270 */
[----:B------:R-:W-:Y:S02]  /*b430*/  VIADD R9, R6, 0x20 ;  /* 0x0000002006097836 */ /* 0x000fe40000000000 */
[----:B------:R-:W-:-:S10]  /*b440*/  IMAD.MOV.U32 R13, RZ, RZ, R5 ;  /* 0x000000ffff0d7224 */ /* 0x000fd400078e0005 */
[----:B0-----:R-:W-:Y:S01]  /*b450*/  @!P1 LEA R25, R22, UR45, 0x1 ;  /* 0x0000002d16199c11 */ /* 0x001fe2000f8e08ff */
[----:B------:R-:W-:-:S07]  /*b460*/  IMAD.MOV.U32 R10, RZ, RZ, R14 ;  /* 0x000000ffff0a7224 */ /* 0x000fce00078e000e */
[----:B------:R-:W-:Y:S05]  /*b470*/  WARPSYNC.COLLECTIVE R15, `(.L_x_12897) ;  /* 0x000000000f087348 */ /* 0x000fea0003c00000 */
[----:B------:R0:W1:Y:S02]  /*b480*/  SHFL.IDX P6, R14, R13, R12, R11 ;  /* 0x0000000c0d0e7389 */ /* 0x00006400000c000b */
[----:B01----:R-:W-:Y:S01]  /*b490*/  ENDCOLLECTIVE ;  /* 0x000000000000791b */ /* 0x003fe20003800000 */
.L_x_12897:
[----:B------:R-:W-:Y:S02]  /*b4a0*/  IMAD.MOV.U32 R13, RZ, RZ, R8 ;  /* 0x000000ffff0d7224 */ /* 0x000fe400078e0008 */
[----:B------:R-:W-:Y:S01]  /*b4b0*/  IMAD.MOV.U32 R12, RZ, RZ, 0x2 ;  /* 0x00000002ff0c7424 */ /* 0x000fe200078e00ff */
[----:B------:R-:W-:-:S07]  /*b4c0*/  MOV R21, R14 ;  /* 0x0000000e00157202 */ /* 0x000fce0000000f00 */
[----:B------:R-:W-:Y:S05]  /*b4d0*/  WARPSYNC.COLLECTIVE R15, `(.L_x_12898) ;  /* 0x000000000f087348 */ /* 0x000fea0003c00000 */
[----:B------:R0:W1:Y:S02]  /*b4e0*/  SHFL.IDX P6, R14, R13, R12, R11 ;  /* 0x0000000c0d0e7389 */ /* 0x00006400000c000b */
[----:B01----:R-:W-:Y:S01]  /*b4f0*/  ENDCOLLECTIVE ;  /* 0x000000000000791b */ /* 0x003fe20003800000 */
.L_x_12898:
[----:B------:R-:W-:-:S05]  /*b500*/  @!P1 LEA R2, P2, R16, R21, 0x1 ;  /* 0x0000001510029211 */ /* 0x000fca00078408ff */
[----:B------:R-:W-:-:S05]  /*b510*/  @!P1 IMAD.X R3, RZ, RZ, R10, P2 ;  /* 0x000000ffff039224 */ /* 0x000fca00010e060a */
[----:B------:R-:W-:Y:S01]  /*b520*/  @!PT LDS RZ, [RZ] ;  /* 0x00000000fffff984 */ /* 0x000fe20000000800 */
[----:B------:R-:W-:Y:S01]  /*b530*/  @!PT LDS RZ, [RZ] ;  /* 0x00000000fffff984 */ /* 0x000fe20000000800 */
[----:B------:R-:W-:Y:S01]  /*b540*/  @!PT LDS RZ, [RZ] ;  /* 0x00000000fffff984 */ /* 0x000fe20000000800 */
[----:B------:R0:W-:Y:S01]  /*b550*/  @!P1 LDGSTS.E.BYPASS.LTC128B.128 [R25+0x8c00], desc[UR38][R2.64], !P0 ;  /* 0x08c0000002199fae */ /* 0x0001e2000c101d66 */
[----:B------:R-:W-:Y:S01]  /*b560*/  ISETP.GE.AND P1, PT, R9, R4, PT ;  /* 0x000000040900720c */ /* 0x000fe20003f26270 */
[----:B------:R-:W-:Y:S01]  /*b570*/  IMAD.MOV.U32 R13, RZ, RZ, R5 ;  /* 0x000000ffff0d7224 */ /* 0x000fe200078e0005 */
[----:B------:R-:W-:-:S11]  /*b580*/  MOV R9, R14 ;  /* 0x0000000e00097202 */ /* 0x000fd60000000f00 */
[----:B0-----:R-:W-:Y:S05]  /*b590*/  WARPSYNC.COLLECTIVE R15, `(.L_x_12899) ;  /* 0x000000000f087348 */ /* 0x001fea0003c00000 */
[----:B------:R1:W2:Y:S02]  /*b5a0*/  SHFL.IDX P6, R14, R13, R12, R11 ;  /* 0x0000000c0d0e7389 */ /* 0x0002a400000c000b */
[----:B012---:R-:W-:Y:S01]  /*b5b0*/  ENDCOLLECTIVE ;  /* 0x000000000000791b */ /* 0x007fe20003800000 */
.L_x_12899:
[----:B------:R-:W-:Y:S01]  /*b5c0*/  @!P1 LEA R20, R22, UR45, 0x1 ;  /* 0x0000002d16149c11 */ /* 0x000fe2000f8e08ff */
[----:B------:R-:W-:Y:S01]  /*b5d0*/  IMAD.MOV.U32 R13, RZ, RZ, R8 ;  /* 0x000000ffff0d7224 */ /* 0x000fe200078e0008 */
[----:B------:R-:W-:Y:S02]  /*b5e0*/  MOV R12, 0x3 ;  /* 0x00000003000c7802 */ /* 0x000fe40000000f00 */
[----:B------:R-:W-:-:S13]  /*b5f0*/  @!P1 LEA R2, P2, R16, R14, 0x1 ;  /* 0x0000000e10029211 */ /* 0x000fda00078408ff */
[----:B------:R-:W-:Y:S05]  /*b600*/  WARPSYNC.COLLECTIVE R15, `(.L_x_12900) ;  /* 0x000000000f087348 */ /* 0x000fea0003c00000 */
[----:B------:R0:W1:Y:S02]  /*b610*/  SHFL.IDX P6, R14, R13, R12, R11 ;  /* 0x0000000c0d0e7389 */ /* 0x00006400000c000b */
[----:B01----:R-:W-:Y:S01]  /*b620*/  ENDCOLLECTIVE ;  /* 0x000000000000791b */ /* 0x003fe20003800000 */
.L_x_12900:
[----:B------:R-:W-:Y:S02]  /*b630*/  @!P1 IMAD.X R3, RZ, RZ, R9, P2 ;  /* 0x000000ffff039224 */ /* 0x000fe400010e0609 */
[----:B------:R-:W-:-:S03]  /*b640*/  VIADD R9, R6, 0x30 ;  /* 0x0000003006097836 */ /* 0x000fc60000000000 */
[----:B------:R-:W-:Y:S01]  /*b650*/  @!PT LDS RZ, [RZ] ;  /* 0x00000000fffff984 */ /* 0x000fe20000000800 */
[----:B------:R-:W-:Y:S01]  /*b660*/  @!PT LDS RZ, [RZ] ;  /* 0x00000000fffff984 */ /* 0x000fe20000000800 */
[----:B------:R-:W-:Y:S01]  /*b670*/  @!PT LDS RZ, [RZ] ;  /* 0x00000000fffff984 */ /* 0x000fe20000000800 */
[----:B------:R0:W-:Y:S02]  /*b680*/  @!P1 LDGSTS.E.BYPASS.LTC128B.128 [R20+0x9400], desc[UR38][R2.64], !P0 ;  /* 0x0940000002149fae */ /* 0x0001e4000c101d66 */
[----:B------:R-:W-:Y:S02]  /*b690*/  ISETP.GE.AND P1, PT, R9, R4, PT ;  /* 0x000000040900720c */ /* 0x000fe40003f26270 */
[----:B------:R-:W-:Y:S01]  /*b6a0*/  IADD3 R9, R6, 0x40, RZ ;  /* 0x0000004006097810 */ /* 0x000fe20007ffe0ff */
[----:B------:R-:W-:-:S10]  /*b6b0*/  IMAD.MOV.U32 R13, RZ, RZ, R5 ;  /* 0x000000ffff0d7224 */ /* 0x000fd400078e0005 */
[----:B------:R-:W-:Y:S01]  /*b6c0*/  @!P1 LEA R25, R22, UR45, 0x1 ;  /* 0x0000002d16199c11 */ /* 0x000fe2000f8e08ff */
[----:B0-----:R-:W-:-:S07]  /*b6d0*/  IMAD.MOV.U32 R10, RZ, RZ, R14 ;  /* 0x000000ffff0a7224 */ /* 0x001fce00078e000e */
[----:B------:R-:W-:Y:S05]  /*b6e0*/  WARPSYNC.COLLECTIVE R15, `(.L_x_12901) ;  /* 0x000000000f087348 */ /* 0x000fea0003c00000 */
[----:B------:R0:W1:Y:S02]  /*b6f0*/  SHFL.IDX P6, R14, R13, R12, R11 ;  /* 0x0000000c0d0e7389 */ /* 0x00006400000c000b */
[----:B01----:R-:W-:Y:S01]  /*b700*/  ENDCOLLECTIVE ;  /* 0x000000000000791b */ /* 0x003fe20003800000 */
.L_x_12901:
[----:B------:R-:W-:Y:S02]  /*b710*/  IMAD.MOV.U32 R13, RZ, RZ, R8 ;  /* 0x000000ffff0d7224 */ /* 0x000fe400078e0008 */
[----:B------:R-:W-:Y:S02]  /*b720*/  IMAD.MOV.U32 R12, RZ, RZ, 0x4 ;  /* 0x00000004ff0c7424 */ /* 0x000fe400078e00ff */
[----:B------:R-:W-:-:S07]  /*b730*/  IMAD.MOV.U32 R21, RZ, RZ, R14 ;  /* 0x000000ffff157224 */ /* 0x000fce00078e000e */
[----:B------:R-:W-:Y:S05]  /*b740*/  WARPSYNC.COLLECTIVE R15, `(.L_x_12902) ;  /* 0x000000000f087348 */ /* 0x000fea0003c00000 */
[----:B------:R0:W1:Y:S02]  /*b750*/  SHFL.IDX P6, R14, R13, R12, R11 ;  /* 0x0000000c0d0e7389 */ /* 0x00006400000c000b */
[----:B01----:R-:W-:Y:S01]  /*b760*/  ENDCOLLECTIVE ;  /* 0x000000000000791b */ /* 0x003fe20003800000 */
.L_x_12902:
[----:B------:R-:W-:-:S05]  /*b770*/  @!P1 LEA R2, P2, R16, R21, 0x1 ;  /* 0x0000001510029211 */ /* 0x000fca00078408ff */
[----:B------:R-:W-:-:S05]  /*b780*/  @!P1 IMAD.X R3, RZ, RZ, R10, P2 ;  /* 0x000000ffff039224 */ /* 0x000fca00010e060a */
[----:B------:R-:W-:Y:S01]  /*b790*/  @!PT LDS RZ, [RZ] ;  /* 0x00000000fffff984 */ /* 0x000fe20000000800 */
[----:B------:R-:W-:Y:S01]  /*b7a0*/  @!PT LDS RZ, [RZ] ;  /* 0x00000000fffff984 */ /* 0x000fe20000000800 */
[----:B------:R-:W-:Y:S01]  /*b7b0*/  @!PT LDS RZ, [RZ] ;  /* 0x00000000fffff984 */ /* 0x000fe20000000800 */
[----:B------:R0:W-:Y:S01]  /*b7c0*/  @!P1 LDGSTS.E.BYPASS.LTC128B.128 [R25+0x9c00], desc[UR38][R2.64], !P0 ;  /* 0x09c0000002199fae */ /* 0x0001e2000c101d66 */
[----:B------:R-:W-:Y:S01]  /*b7d0*/  IMAD.MOV.U32 R13, RZ, RZ, R5 ;  /* 0x000000ffff0d7224 */ /* 0x000fe200078e0005 */
[----:B------:R-:W-:Y:S01]  /*b7e0*/  ISETP.GE.AND P1, PT, R9, R4, PT ;  /* 0x000000040900720c */ /* 0x000fe20003f26270 */
[----:B------:R-:W-:-:S12]  /*b7f0*/  IMAD.MOV.U32 R9, RZ, RZ, R14 ;  /* 0x000000ffff097224 */ /* 0x000fd800078e000e */
[----:B0-----:R-:W-:Y:S05]  /*b800*/  WARPSYNC.COLLECTIVE R15, `(.L_x_12903) ;  /* 0x000000000f087348 */ /* 0x001fea0003c00000 */
[----:B------:R1:W2:Y:S02]  /*b810*/  SHFL.IDX P6, R14, R13, R12, R11 ;  /* 0x0000000c0d0e7389 */ /* 0x0002a400000c000b */
[----:B012---:R-:W-:Y:S01]  /*b820*/  ENDCOLLECTIVE ;  /* 0x000000000000791b */ /* 0x007fe20003800000 */
.L_x_12903:
[----:B------:R-:W-:Y:S01]  /*b830*/  @!P1 LEA R20, R22, UR45, 0x1 ;  /* 0x0000002d16149c11 */ /* 0x000fe2000f8e08ff */
[----:B------:R-:W-:Y:S02]  /*b840*/  IMAD.MOV.U32 R13, RZ, RZ, R8 ;  /* 0x000000ffff0d7224 */ /* 0x000fe400078e0008 */
[----:B------:R-:W-:Y:S01]  /*b850*/  IMAD.MOV.U32 R12, RZ, RZ, 0x5 ;  /* 0x00000005ff0c7424 */ /* 0x000fe200078e00ff */
[----:B------:R-:W-:-:S13]  /*b860*/  @!P1 LEA R2, P2, R16, R14, 0x1 ;  /* 0x0000000e10029211 */ /* 0x000fda00078408ff */
[----:B------:R-:W-:Y:S05]  /*b870*/  WARPSYNC.COLLECTIVE R15, `(.L_x_12904) ;  /* 0x000000000f087348 */ /* 0x000fea0003c00000 */
[----:B------:R0:W1:Y:S02]  /*b880*/  SHFL.IDX P6, R14, R13, R12, R11 ;  /* 0x0000000c0d0e7389 */ /* 0x00006400000c000b */
[----:B01----:R-:W-:Y:S01]  /*b890*/  ENDCOLLECTIVE ;  /* 0x000000000000791b */ /* 0x003fe20003800000 */
.L_x_12904:
[----:B------:R-:W-:Y:S01]  /*b8a0*/  @!P1 IADD3.X R3, RZ, R9, RZ, P2, !PT ;  /* 0x00000009ff039210 */ /* 0x000fe200017fe4ff */
[----:B------:R-:W-:-:S04]  /*b8b0*/  VIADD R9, R6, 0x50 ;  /* 0x0000005006097836 */ /* 0x000fc80000000000 */
[----:B------:R-:W-:Y:S01]  /*b8c0*/  @!PT LDS RZ, [RZ] ;  /* 0x00000000fffff984 */ /* 0x000fe20000000800 */
[----:B------:R-:W-:Y:S01]  /*b8d0*/  @!PT LDS RZ, [RZ] ;  /* 0x00000000fffff984 */ /* 0x000fe20000000800 */
[----:B------:R-:W-:Y:S01]  /*b8e0*/  @!PT LDS RZ, [RZ] ;  /* 0x00000000fffff984 */ /* 0x000fe20000000800 */
[----:B------:R0:W-:Y:S01]  /*b8f0*/  @!P1 LDGSTS.E.BYPASS.LTC128B.128 [R20+0xa400], desc[UR38][R2.64], !P0 ;  /* 0x0a40000002149fae */ /* 0x0001e2000c101d66 */
[----:B------:R-:W-:Y:S01]  /*b900*/  ISETP.GE.AND P1, PT, R9, R4, PT ;  /* 0x000000040900720c */ /* 0x000fe20003f26270 */
[----:B------:R-:W-:Y:S01]  /*b910*/  VIADD R9, R6, 0x60 ;  /* 0x0000006006097836 */ /* 0x000fe20000000000 */
[----:B------:R-:W-:-:S11]  /*b920*/  MOV R13, R5 ;  /* 0x00000005000d7202 */ /* 0x000fd60000000f00 */
[----:B------:R-:W-:Y:S01]  /*b930*/  @!P1 LEA R25, R22, UR45, 0x1 ;  /* 0x0000002d16199c11 */ /* 0x000fe2000f8e08ff */
[----:B0-----:R-:W-:-:S07]  /*b940*/  IMAD.MOV.U32 R10, RZ, RZ, R14 ;  /* 0x000000ffff0a7224 */ /* 0x001fce00078e000e */
[----:B------:R-:W-:Y:S05]  /*b950*/  WARPSYNC.COLLECTIVE R15, `(.L_x_12905) ;  /* 0x000000000f087348 */ /* 0x000fea0003c00000 */
[----:B------:R0:W1:Y:S02]  /*b960*/  SHFL.IDX P6, R14, R13, R12, R11 ;  /* 0x0000000c0d0e7389 */ /* 0x00006400000c000b */
[----:B01----:R-:W-:Y:S01]  /*b970*/  ENDCOLLECTIVE ;  /* 0x000000000000791b */ /* 0x003fe20003800000 */
.L_x_12905:
[----:B------:R-:W-:Y:S01]  /*b980*/  IMAD.MOV.U32 R13, RZ, RZ, R8 ;  /* 0x000000ffff0d7224 */ /* 0x000fe200078e0008 */
[----:B------:R-:W-:Y:S01]  /*b990*/  MOV R12, 0x6 ;  /* 0x00000006000c7802 */ /* 0x000fe20000000f00 */
[----:B------:R-:W-:-:S07]  /*b9a0*/  IMAD.MOV.U32 R21, RZ, RZ, R14 ;  /* 0x000000ffff157224 */ /* 0x000fce00078e000e */
[----:B------:R-:W-:Y:S05]  /*b9b0*/  WARPSYNC.COLLECTIVE R15, `(.L_x_12906) ;  /* 0x000000000f087348 */ /* 0x000fea0003c00000 */
[----:B------:R0:W1:Y:S02]  /*b9c0*/  SHFL.IDX P6, R14, R13, R12, R11 ;  /* 0x0000000c0d0e7389 */ /* 0x00006400000c000b */
[----:B01----:R-:W-:Y:S01]  /*b9d0*/  ENDCOLLECTIVE ;  /* 0x000000000000791b */ /* 0x003fe20003800000 */
.L_x_12906:
        /* <DEDUP_REMOVED lines=12> */
.L_x_12907:
[----:B------:R-:W-:Y:S01]  /*baa0*/  @!P1 LEA R10, R22, UR45, 0x1 ;  /* 0x0000002d160a9c11 */ /* 0x000fe2000f8e08ff */
[----:B------:R-:W-:Y:S01]  /*bab0*/  IMAD.MOV.U32 R13, RZ, RZ, R8 ;  /* 0x000000ffff0d7224 */ /* 0x000fe200078e0008 */
[----:B------:R-:W-:Y:S02]  /*bac0*/  MOV R12, 0x7 ;  /* 0x00000007000c7802 */ /* 0x000fe40000000f00 */
[----:B------:R-:W-:-:S13]  /*bad0*/  @!P1 LEA R2, P2, R16, R14, 0x1 ;  /* 0x0000000e10029211 */ /* 0x000fda00078408ff */
[----:B------:R-:W-:Y:S05]  /*bae0*/  WARPSYNC.COLLECTIVE R15, `(.L_x_12908) ;  /* 0x000000000f087348 */ /* 0x000fea0003c00000 */
[----:B------:R0:W1:Y:S02]  /*baf0*/  SHFL.IDX P6, R14, R13, R12, R11 ;  /* 0x0000000c0d0e7389 */ /* 0x00006400000c000b */
[----:B01----:R-:W-:Y:S01]  /*bb00*/  ENDCOLLECTIVE ;  /* 0x000000000000791b */ /* 0x003fe20003800000 */
.L_x_12908:
[----:B------:R-:W-:-:S05]  /*bb10*/  @!P1 IMAD.X R3, RZ, RZ, R9, P2 ;  /* 0x000000ffff039224 */ /* 0x000fca00010e0609 */
[----:B------:R-:W-:Y:S01]  /*bb20*/  @!PT LDS RZ, [RZ] ;  /* 0x00000000fffff984 */ /* 0x000fe20000000800 */
[----:B------:R-:W-:Y:S01]  /*bb30*/  @!PT LDS RZ, [RZ] ;  /* 0x00000000fffff984 */ /* 0x000fe20000000800 */
[----:B------:R-:W-:Y:S01]  /*bb40*/  @!PT LDS RZ, [RZ] ;  /* 0x00000000fffff984 */ /* 0x000fe20000000800 */
[----:B------:R0:W-:Y:S01]  /*bb50*/  @!P1 LDGSTS.E.BYPASS.LTC128B.128 [R10+0xb400], desc[UR38][R2.64], !P0 ;  /* 0x0b400000020a9fae */ /* 0x0001e2000c101d66 */
[----:B------:R-:W-:Y:S01]  /*bb60*/  IMAD.MOV.U32 R13, RZ, RZ, R5 ;  /* 0x000000ffff0d7224 */ /* 0x000fe200078e0005 */
[C---:B------:R-:W-:Y:S01]  /*bb70*/  IADD3 R5, R6.reuse, 0x80, RZ ;  /* 0x0000008006057810 */ /* 0x040fe20007ffe0ff */
[----:B0-----:R-:W-:Y:S02]  /*bb80*/  VIADD R3, R6, 0x70 ;  /* 0x0000007006037836 */ /* 0x001fe40000000000 */
[----:B------:R-:W-:-:S03]  /*bb90*/  IMAD.MOV.U32 R8, RZ, RZ, R14 ;  /* 0x000000ffff087224 */ /* 0x000fc600078e000e */
[----:B------:R-:W-:-:S13]  /*bba0*/  ISETP.GE.AND P1, PT, R3, R4, PT ;  /* 0x000000040300720c */ /* 0x000fda0003f26270 */
[----:B------:R-:W-:Y:S05]  /*bbb0*/  WARPSYNC.COLLECTIVE R15, `(.L_x_12909) ;  /* 0x000000000f087348 */ /* 0x000fea0003c00000 */
[----:B------:R0:W1:Y:S02]  /*bbc0*/  SHFL.IDX P6, R14, R13, R12, R11 ;  /* 0x0000000c0d0e7389 */ /* 0x00006400000c000b */
[----:B01----:R-:W-:Y:S01]  /*bbd0*/  ENDCOLLECTIVE ;  /* 0x000000000000791b */ /* 0x003fe20003800000 */
.L_x_12909:
[----:B------:R-:W-:Y:S01]  /*bbe0*/  @!P1 LEA R25, R22, UR45, 0x1 ;  /* 0x0000002d16199c11 */ /* 0x000fe2000f8e08ff */
[----:B------:R-:W-:Y:S02]  /*bbf0*/  IMAD.MOV.U32 R13, RZ, RZ, R7 ;  /* 0x000000ffff0d7224 */ /* 0x000fe400078e0007 */
[----:B------:R-:W-:Y:S01]  /*bc00*/  IMAD.MOV.U32 R12, RZ, RZ, RZ ;  /* 0x000000ffff0c7224 */ /* 0x000fe200078e00ff */
[----:B------:R-:W-:-:S13]  /*bc10*/  @!P1 LEA R2, P2, R16, R14, 0x1 ;  /* 0x0000000e10029211 */ /* 0x000fda00078408ff */
[----:B------:R-:W-:Y:S05]  /*bc20*/  WARPSYNC.COLLECTIVE R15, `(.L_x_12910) ;  /* 0x000000000f087348 */ /* 0x000fea0003c00000 */
[----:B------:R0:W1:Y:S02]  /*bc30*/  SHFL.IDX P6, R14, R13, R12, R11 ;  /* 0x0000000c0d0e7389 */ /* 0x00006400000c000b */
[----:B01----:R-:W-:Y:S01]  /*bc40*/  ENDCOLLECTIVE ;  /* 0x000000000000791b */ /* 0x003fe20003800000 */
.L_x_12910:
[----:B------:R-:W-:-:S05]  /*bc50*/  @!P1 IMAD.X R3, RZ, RZ, R8, P2 ;  /* 0x000000ffff039224 */ /* 0x000fca00010e0608 */
[----:B------:R-:W-:Y:S01]  /*bc60*/  @!PT LDS RZ, [RZ] ;  /* 0x00000000fffff984 */ /* 0x000fe20000000800 */
[----:B------:R-:W-:Y:S01]  /*bc70*/  @!PT LDS RZ, [RZ] ;  /* 0x00000000fffff984 */ /* 0x000fe20000000800 */
[----:B------:R-:W-:Y:S01]  /*bc80*/  @!PT LDS RZ, [RZ] ;  /* 0x00000000fffff984 */ /* 0x000fe20000000800 */
[----:B------:R0:W-:Y:S01]  /*bc90*/  @!P1 LDGSTS.E.BYPASS.LTC128B.128 [R25+0xbc00], desc[UR38][R2.64], !P0 ;  /* 0x0bc0000002199fae */ /* 0x0001e2000c101d66 */
[----:B------:R-:W-:Y:S01]  /*bca0*/  ISETP.GE.AND P1, PT, R5, R4, PT ;  /* 0x000000040500720c */ /* 0x000fe20003f26270 */
[----:B------:R-:W-:Y:S02]  /*bcb0*/  VIADD R5, R6, 0x90 ;  /* 0x0000009006057836 */ /* 0x000fe40000000000 */
[----:B------:R-:W-:Y:S02]  /*bcc0*/  IMAD.MOV.U32 R13, RZ, RZ, R0 ;  /* 0x000000ffff0d7224 */ /* 0x000fe400078e0000 */
[----:B------:R-:W-:-:S08]  /*bcd0*/  IMAD.MOV.U32 R9, RZ, RZ, R14 ;  /* 0x000000ffff097224 */ /* 0x000fd000078e000e */
[----:B0-----:R-:W-:Y:S05]  /*bce0*/  WARPSYNC.COLLECTIVE R15, `(.L_x_12911) ;  /* 0x000000000f087348 */ /* 0x001fea0003c00000 */
[----:B------:R1:W2:Y:S02]  /*bcf0*/  SHFL.IDX P6, R14, R13, R12, R11 ;  /* 0x0000000c0d0e7389 */ /* 0x0002a400000c000b */
[----:B012---:R-:W-:Y:S01]  /*bd00*/  ENDCOLLECTIVE ;  /* 0x000000000000791b */ /* 0x007fe20003800000 */
.L_x_12911:
[----:B------:R-:W-:Y:S02]  /*bd10*/  IMAD.MOV.U32 R13, RZ, RZ, R7 ;  /* 0x000000ffff0d7224 */ /* 0x000fe400078e0007 */
[----:B------:R-:W-:Y:S01]  /*bd20*/  IMAD.MOV.U32 R12, RZ, RZ, 0x1 ;  /* 0x00000001ff0c7424 */ /* 0x000fe200078e00ff */
[----:B------:R-:W-:-:S07]  /*bd30*/  MOV R21, R14 ;  /* 0x0000000e00157202 */ /* 0x000fce0000000f00 */
[----:B------:R-:W-:Y:S05]  /*bd40*/  WARPSYNC.COLLECTIVE R15, `(.L_x_12912) ;  /* 0x000000000f087348 */ /* 0x000fea0003c00000 */
[----:B------:R0:W1:Y:S02]  /*bd50*/  SHFL.IDX P6, R14, R13, R12, R11 ;  /* 0x0000000c0d0e7389 */ /* 0x00006400000c000b */
[----:B01----:R-:W-:Y:S01]  /*bd60*/  ENDCOLLECTIVE ;  /* 0x000000000000791b */ /* 0x003fe20003800000 */
.L_x_12912:
[----:B------:R-:W-:Y:S02]  /*bd70*/  @!P1 LEA R2, P2, R16, R21, 0x1 ;  /* 0x0000001510029211 */ /* 0x000fe400078408ff */
[----:B------:R-:W-:-:S03]  /*bd80*/  @!P1 LEA R21, R22, UR45, 0x1 ;  /* 0x0000002d16159c11 */ /* 0x000fc6000f8e08ff */
        /* <DEDUP_REMOVED lines=11> */
.L_x_12913:
[----:B------:R-:W-:Y:S01]  /*be40*/  IMAD.MOV.U32 R13, RZ, RZ, R7 ;  /* 0x000000ffff0d7224 */ /* 0x000fe200078e0007 */
[----:B------:R-:W-:Y:S01]  /*be50*/  MOV R12, 0x2 ;  /* 0x00000002000c7802 */ /* 0x000fe20000000f00 */
[----:B------:R-:W-:-:S07]  /*be60*/  IMAD.MOV.U32 R9, RZ, RZ, R14 ;  /* 0x000000ffff097224 */ /* 0x000fce00078e000e */
[----:B------:R-:W-:Y:S05]  /*be70*/  WARPSYNC.COLLECTIVE R15, `(.L_x_12914) ;  /* 0x000000000f087348 */ /* 0x000fea0003c00000 */
[----:B------:R0:W1:Y:S02]  /*be80*/  SHFL.IDX P6, R14, R13, R12, R11 ;  /* 0x0000000c0d0e7389 */ /* 0x00006400000c000b */
[----:B01----:R-:W-:Y:S01]  /*be90*/  ENDCOLLECTIVE ;  /* 0x000000000000791b */ /* 0x003fe20003800000 */
.L_x_12914:
[----:B------:R-:W-:Y:S02]  /*bea0*/  @!P1 LEA R2, P2, R16, R9, 0x1 ;  /* 0x0000000910029211 */ /* 0x000fe400078408ff */
[----:B------:R-:W-:-:S03]  /*beb0*/  @!P1 LEA R9, R22, UR45, 0x1 ;  /* 0x0000002d16099c11 */ /* 0x000fc6000f8e08ff */
[----:B------:R-:W-:-:S05]  /*bec0*/  @!P1 IMAD.X R3, RZ, RZ, R8, P2 ;  /* 0x000000ffff039224 */ /* 0x000fca00010e0608 */
[----:B------:R-:W-:Y:S01]  /*bed0*/  @!PT LDS RZ, [RZ] ;  /* 0x00000000fffff984 */ /* 0x000fe20000000800 */
[----:B------:R-:W-:Y:S01]  /*bee0*/  @!PT LDS RZ, [RZ] ;  /* 0x00000000fffff984 */ /* 0x000fe20000000800 */
[----:B------:R-:W-:Y:S01]  /*bef0*/  @!PT LDS RZ, [RZ] ;  /* 0x00000000fffff984 */ /* 0x000fe20000000800 */
[----:B------:R0:W-:Y:S01]  /*bf00*/  @!P1 LDGSTS.E.BYPASS.LTC128B.128 [R9+0xcc00], desc[UR38][R2.64], !P0 ;  /* 0x0cc0000002099fae */ /* 0x0001e2000c101d66 */
[----:B------:R-:W-:Y:S02]  /*bf10*/  IMAD.MOV.U32 R13, RZ, RZ, R0 ;  /* 0x000000ffff0d7224 */ /* 0x000fe400078e0000 */
[----:B------:R-:W-:-:S07]  /*bf20*/  IMAD.MOV.U32 R5, RZ, RZ, R14 ;  /* 0x000000ffff057224 */ /* 0x000fce00078e000e */
[----:B0-----:R-:W-:Y:S05]  /*bf30*/  WARPSYNC.COLLECTIVE R15, `(.L_x_12915) ;  /* 0x000000000f087348 */ /* 0x001fea0003c00000 */
[----:B------:R1:W2:Y:S02]  /*bf40*/  SHFL.IDX P6, R14, R13, R12, R11 ;  /* 0x0000000c0d0e7389 */ /* 0x0002a400000c000b */
[----:B012---:R-:W-:Y:S01]  /*bf50*/  ENDCOLLECTIVE ;  /* 0x000000000000791b */ /* 0x007fe20003800000 */
.L_x_12915:
[----:B------:R-:W-:-:S05]  /*bf60*/  VIADD R3, R6, 0xa0 ;  /* 0x000000a006037836 */ /* 0x000fca0000000000 */
[----:B------:R-:W-:Y:S02]  /*bf70*/  ISETP.GE.AND P1, PT, R3, R4, PT ;  /* 0x000000040300720c */ /* 0x000fe40003f26270 */
[----:B------:R-:W-:Y:S01]  /*bf80*/  MOV R13, R7 ;  /* 0x00000007000d7202 */ /* 0x000fe20000000f00 */
[----:B------:R-:W-:-:S10]  /*bf90*/  IMAD.MOV.U32 R12, RZ, RZ, 0x3 ;  /* 0x00000003ff0c7424 */ /* 0x000fd400078e00ff */
[----:B------:R-:W-:-:S13]  /*bfa0*/  @!P1 LEA R2, P2, R16, R14, 0x1 ;  /* 0x0000000e10029211 */ /* 0x000fda00078408ff */
[----:B------:R-:W-:Y:S05]  /*bfb0*/  WARPSYNC.COLLECTIVE R15, `(.L_x_12916) ;  /* 0x000000000f087348 */ /* 0x000fea0003c00000 */
[----:B------:R0:W1:Y:S02]  /*bfc0*/  SHFL.IDX P6, R14, R13, R12, R11 ;  /* 0x0000000c0d0e7389 */ /* 0x00006400000c000b */
[----:B01----:R-:W-:Y:S01]  /*bfd0*/  ENDCOLLECTIVE ;  /* 0x000000000000791b */ /* 0x003fe20003800000 */
.L_x_12916:
[----:B------:R-:W-:Y:S01]  /*bfe0*/  @!P1 IMAD.X R3, RZ, RZ, R5, P2 ;  /* 0x000000ffff039224 */ /* 0x000fe200010e0605 */
[----:B------:R-:W-:-:S05]  /*bff0*/  @!P1 LEA R5, R22, UR45, 0x1 ;  /* 0x0000002d16059c11 */ /* 0x000fca000f8e08ff */
        /* <DEDUP_REMOVED lines=9> */
.L_x_12917:
[----:B------:R-:W-:Y:S05]  /*c090*/  BRA `(.L_x_12918) ;  /* 0xffffffc800cc7947 */ /* 0x000fea000383ffff */
.L_x_12841:
[----:B0-----:R-:W-:-:S04]  /*c0a0*/  IMAD.U32 R3, RZ, RZ, UR45 ;  /* 0x0000002dff037e24 */ /* 0x001fc8000f8e00ff */
[----:B------:R0:W1:Y:S03]  /*c0b0*/  SYNCS.PHASECHK.TRANS64.TRYWAIT P0, [R3+URZ+0x16820], R0 ;  /* 0x01682000030075a7 */ /* 0x000066000800017f */
[----:B-1----:R-:W-:Y:S05]  /*c0c0*/  @!P0 NANOSLEEP.SYNCS 0x989680 ;  /* 0x009896800000895d */ /* 0x002fea0003900000 */
[----:B------:R-:W1:Y:S02]  /*c0d0*/  @!P0 SYNCS.PHASECHK.TRANS64 P0, [R3+URZ+0x16820], R0 ;  /* 0x01682000030085a7 */ /* 0x000e64000800007f */
[----:B-1----:R-:W-:Y:S05]  /*c0e0*/  @!P0 BRA `(.L_x_12841) ;  /* 0xfffffffc00ec8947 */ /* 0x002fea000383ffff */
[----:B------:R-:W-:Y:S05]  /*c0f0*/  BRA `(.L_x_12919) ;  /* 0xffffffc800fc7947 */ /* 0x000fea000383ffff */
.L_x_12845:
[----:B0-----:R0:W1:Y:S02]  /*c100*/  SYNCS.PHASECHK.TRANS64.TRYWAIT P0, [R7+URZ+0x16840], R2 ;  /* 0x01684002070075a7 */ /* 0x001064000800017f */
[----:B-1----:R-:W-:Y:S05]  /*c110*/  @!P0 NANOSLEEP.SYNCS 0x989680 ;  /* 0x009896800000895d */ /* 0x002fea0003900000 */
[----:B------:R-:W1:Y:S02]  /*c120*/  @!P0 SYNCS.PHASECHK.TRANS64 P0, [R7+URZ+0x16840], R2 ;  /* 0x01684002070085a7 */ /* 0x000e64000800007f */
[----:B-1----:R-:W-:Y:S05]  /*c130*/  @!P0 BRA `(.L_x_12845) ;  /* 0xfffffffc00f08947 */ /* 0x002fea000383ffff */
[----:B------:R-:W-:Y:S05]  /*c140*/  BRA `(.L_x_12920) ;  /* 0xffffffcc00e07947 */ /* 0x000fea000383ffff */
.L_x_12846:
        /* <DEDUP_REMOVED lines=8> */
.L_x_12922:
[----:B------:R-:W-:Y:S05]  /*c1d0*/  BSYNC B1 ;  /* 0x0000000000017941 */ /* 0x000fea0003800000 */
.L_x_12921:
        /* <DEDUP_REMOVED lines=9> */
.L_x_12923:
[----:B------:R-:W-:Y:S02]  /*c270*/  IMAD.SHL.U32 R15, R16, 0x2, RZ ;  /* 0x00000002100f7824 */ /* 0x000fe400078e00ff */
[----:B------:R-:W-:Y:S02]  /*c280*/  IMAD.MOV.U32 R13, RZ, RZ, R19 ;  /* 0x000000ffff0d7224 */ /* 0x000fe400078e0013 */
[----:B------:R-:W-:Y:S01]  /*c290*/  IMAD.MOV.U32 R12, RZ, RZ, 0x1 ;  /* 0x00000001ff0c7424 */ /* 0x000fe200078e00ff */
[----:B------:R-:W-:-:S04]  /*c2a0*/  MOV R2, R14 ;  /* 0x0000000e00027202 */ /* 0x000fc80000000f00 */
[----:B------:R-:W-:Y:S01]  /*c2b0*/  IADD3 R2, P0, R2, R15, RZ ;  /* 0x0000000f02027210 */ /* 0x000fe20007f1e0ff */
[----:B------:R-:W-:-:S04]  /*c2c0*/  IMAD.MOV.U32 R15, RZ, RZ, -0x1 ;  /* 0xffffffffff0f7424 */ /* 0x000fc800078e00ff */
[----:B------:R-:W-:-:S08]  /*c2d0*/  IMAD.X R3, RZ, RZ, R3, P0 ;  /* 0x000000ffff037224 */ /* 0x000fd000000e0603 */
[----:B------:R-:W-:Y:S05]  /*c2e0*/  WARPSYNC.COLLECTIVE R15, `(.L_x_12924) ;  /* 0x000000000f087348 */ /* 0x000fea0003c00000 */
[----:B------:R0:W1:Y:S02]  /*c2f0*/  SHFL.IDX P6, R14, R13, R12, R11 ;  /* 0x0000000c0d0e7389 */ /* 0x00006400000c000b */
[----:B01----:R-:W-:Y:S01]  /*c300*/  ENDCOLLECTIVE ;  /* 0x000000000000791b */ /* 0x003fe20003800000 */
.L_x_12924:
[----:B------:R-:W-:Y:S01]  /*c310*/  @!PT LDS RZ, [RZ] ;  /* 0x00000000fffff984 */ /* 0x000fe20000000800 */
[----:B------:R-:W-:Y:S01]  /*c320*/  @!PT LDS RZ, [RZ] ;  /* 0x00000000fffff984 */ /* 0x000fe20000000800 */
[----:B------:R-:W-:Y:S01]  /*c330*/  @!PT LDS RZ, [RZ] ;  /* 0x00000000fffff984 */ /* 0x000fe20000000800 */
[----:B------:R0:W-:Y:S01]  /*c340*/  LDGSTS.E.BYPASS.LTC128B.128 [R9+0xe400], desc[UR38][R2.64], !P2 ;  /* 0x0e40000002097fae */ /* 0x0001e2000d101d66 */
[----:B------:R-:W-:Y:S01]  /*c350*/  IMAD.MOV.U32 R13, RZ, RZ, R10 ;  /* 0x000000ffff0d7224 */ /* 0x000fe200078e000a */
[----:B0-----:R-:W-:-:S07]  /*c360*/  MOV R3, R14 ;  /* 0x0000000e00037202 */ /* 0x001fce0000000f00 */
[----:B------:R-:W-:Y:S05]  /*c370*/  WARPSYNC.COLLECTIVE R15, `(.L_x_12925) ;  /* 0x000000000f087348 */ /* 0x000fea0003c00000 */
[----:B------:R0:W1:Y:S02]  /*c380*/  SHFL.IDX P6, R14, R13, R12, R11 ;  /* 0x0000000c0d0e7389 */ /* 0x00006400000c000b */
[----:B01----:R-:W-:Y:S01]  /*c390*/  ENDCOLLECTIVE ;  /* 0x000000000000791b */ /* 0x003fe20003800000 */
.L_x_12925:
[----:B------:R-:W-:Y:S01]  /*c3a0*/  IMAD.SHL.U32 R15, R16, 0x2, RZ ;  /* 0x00000002100f7824 */ /* 0x000fe200078e00ff */
[----:B------:R-:W-:Y:S01]  /*c3b0*/  MOV R13, R19 ;  /* 0x00000013000d7202 */ /* 0x000fe20000000f00 */
[----:B------:R-:W-:Y:S02]  /*c3c0*/  IMAD.MOV.U32 R12, RZ, RZ, 0x2 ;  /* 0x00000002ff0c7424 */ /* 0x000fe400078e00ff */
[----:B------:R-:W-:-:S05]  /*c3d0*/  IMAD.MOV.U32 R2, RZ, RZ, R14 ;  /* 0x000000ffff027224 */ /* 0x000fca00078e000e */
[----:B------:R-:W-:Y:S01]  /*c3e0*/  IADD3 R2, P0, R2, R15, RZ ;  /* 0x0000000f02027210 */ /* 0x000fe20007f1e0ff */
[----:B------:R-:W-:-:S04]  /*c3f0*/  IMAD.MOV.U32 R15, RZ, RZ, -0x1 ;  /* 0xffffffffff0f7424 */ /* 0x000fc800078e00ff */
[----:B------:R-:W-:-:S08]  /*c400*/  IMAD.X R3, RZ, RZ, R3, P0 ;  /* 0x000000ffff037224 */ /* 0x000fd000000e0603 */
[----:B------:R-:W-:Y:S05]  /*c410*/  WARPSYNC.COLLECTIVE R15, `(.L_x_12926) ;  /* 0x000000000f087348 */ /* 0x000fea0003c00000 */
[----:B------:R0:W1:Y:S02]  /*c420*/  SHFL.IDX P6, R14, R13, R12, R11 ;  /* 0x0000000c0d0e7389 */ /* 0x00006400000c000b */
[----:B01----:R-:W-:Y:S01]  /*c430*/  ENDCOLLECTIVE ;  /* 0x000000000000791b */ /* 0x003fe20003800000 */
.L_x_12926:
[----:B------:R-:W-:Y:S01]  /*c440*/  @!PT LDS RZ, [RZ] ;  /* 0x00000000fffff984 */ /* 0x000fe20000000800 */
[----:B------:R-:W-:Y:S01]  /*c450*/  @!PT LDS RZ, [RZ] ;  /* 0x00000000fffff984 */ /* 0x000fe20000000800 */
[----:B------:R-:W-:Y:S01]  /*c460*/  @!PT LDS RZ, [RZ] ;  /* 0x00000000fffff984 */ /* 0x000fe20000000800 */
[----:B------:R0:W-:Y:S01]  /*c470*/  LDGSTS.E.BYPASS.LTC128B.128 [R9+0xec00], desc[UR38][R2.64], !P2 ;  /* 0x0ec0000002097fae */ /* 0x0001e2000d101d66 */
[----:B------:R-:W-:Y:S02]  /*c480*/  IMAD.MOV.U32 R13, RZ, RZ, R10 ;  /* 0x000000ffff0d7224 */ /* 0x000fe400078e000a */
[----:B0-----:R-:W-:-:S07]  /*c490*/  IMAD.MOV.U32 R3, RZ, RZ, R14 ;  /* 0x000000ffff037224 */ /* 0x001fce00078e000e */
[----:B------:R-:W-:Y:S05]  /*c4a0*/  WARPSYNC.COLLECTIVE R15, `(.L_x_12927) ;  /* 0x000000000f087348 */ /* 0x000fea0003c00000 */
[----:B------:R0:W1:Y:S02]  /*c4b0*/  SHFL.IDX P6, R14, R13, R12, R11 ;  /* 0x0000000c0d0e7389 */ /* 0x00006400000c000b */
[----:B01----:R-:W-:Y:S01]  /*c4c0*/  ENDCOLLECTIVE ;  /* 0x000000000000791b */ /* 0x003fe20003800000 */
.L_x_12927:
[----:B------:R-:W-:Y:S01]  /*c4d0*/  SHF.L.U32 R15, R16, 0x1, RZ ;  /* 0x00000001100f7819 */ /* 0x000fe200000006ff */
[----:B------:R-:W-:Y:S02]  /*c4e0*/  IMAD.MOV.U32 R13, RZ, RZ, R19 ;  /* 0x000000ffff0d7224 */ /* 0x000fe400078e0013 */
[----:B------:R-:W-:Y:S02]  /*c4f0*/  IMAD.MOV.U32 R12, RZ, RZ, 0x3 ;  /* 0x00000003ff0c7424 */ /* 0x000fe400078e00ff */
[----:B------:R-:W-:-:S05]  /*c500*/  IMAD.MOV.U32 R2, RZ, RZ, R14 ;  /* 0x000000ffff027224 */ /* 0x000fca00078e000e */
[----:B------:R-:W-:Y:S02]  /*c510*/  IADD3 R2, P0, R2, R15, RZ ;  /* 0x0000000f02027210 */ /* 0x000fe40007f1e0ff */
[----:B------:R-:W-:-:S03]  /*c520*/  MOV R15, 0xffffffff ;  /* 0xffffffff000f7802 */ /* 0x000fc60000000f00 */
[----:B------:R-:W-:-:S08]  /*c530*/  IMAD.X R3, RZ, RZ, R3, P0 ;  /* 0x000000ffff037224 */ /* 0x000fd000000e0603 */
[----:B------:R-:W-:Y:S05]  /*c540*/  WARPSYNC.COLLECTIVE R15, `(.L_x_12928) ;  /* 0x000000000f087348 */ /* 0x000fea0003c00000 */
[----:B------:R0:W1:Y:S02]  /*c550*/  SHFL.IDX P6, R14, R13, R12, R11 ;  /* 0x0000000c0d0e7389 */ /* 0x00006400000c000b */
[----:B01----:R-:W-:Y:S01]  /*c560*/  ENDCOLLECTIVE ;  /* 0x000000000000791b */ /* 0x003fe20003800000 */
.L_x_12928:
        /* <DEDUP_REMOVED lines=9> */
.L_x_12929:
[----:B------:R-:W-:Y:S02]  /*c600*/  IMAD.SHL.U32 R15, R16, 0x2, RZ ;  /* 0x00000002100f7824 */ /* 0x000fe400078e00ff */
[----:B------:R-:W-:Y:S02]  /*c610*/  IMAD.MOV.U32 R13, RZ, RZ, R19 ;  /* 0x000000ffff0d7224 */ /* 0x000fe400078e0013 */
[----:B------:R-:W-:Y:S02]  /*c620*/  IMAD.MOV.U32 R12, RZ, RZ, 0x4 ;  /* 0x00000004ff0c7424 */ /* 0x000fe400078e00ff */
[----:B------:R-:W-:-:S05]  /*c630*/  IMAD.MOV.U32 R2, RZ, RZ, R14 ;  /* 0x000000ffff027224 */ /* 0x000fca00078e000e */
[----:B------:R-:W-:Y:S01]  /*c640*/  IADD3 R2, P0, R2, R15, RZ ;  /* 0x0000000f02027210 */ /* 0x000fe20007f1e0ff */
[----:B------:R-:W-:-:S03]  /*c650*/  IMAD.MOV.U32 R15, RZ, RZ, -0x1 ;  /* 0xffffffffff0f7424 */ /* 0x000fc600078e00ff */
[----:B------:R-:W-:-:S09]  /*c660*/  IADD3.X R3, RZ, R3, RZ, P0, !PT ;  /* 0x00000003ff037210 */ /* 0x000fd200007fe4ff */
[----:B------:R-:W-:Y:S05]  /*c670*/  WARPSYNC.COLLECTIVE R15, `(.L_x_12930) ;  /* 0x000000000f087348 */ /* 0x000fea0003c00000 */
[----:B------:R0:W1:Y:S02]  /*c680*/  SHFL.IDX P6, R14, R13, R12, R11 ;  /* 0x0000000c0d0e7389 */ /* 0x00006400000c000b */
[----:B01----:R-:W-:Y:S01]  /*c690*/  ENDCOLLECTIVE ;  /* 0x000000000000791b */ /* 0x003fe20003800000 */
.L_x_12930:
[----:B------:R-:W-:Y:S01]  /*c6a0*/  @!PT LDS RZ, [RZ] ;  /* 0x00000000fffff984 */ /* 0x000fe20000000800 */
[----:B------:R-:W-:Y:S01]  /*c6b0*/  @!PT LDS RZ, [RZ] ;  /* 0x00000000fffff984 */ /* 0x000fe20000000800 */
[----:B------:R-:W-:Y:S01]  /*c6c0*/  @!PT LDS RZ, [RZ] ;  /* 0x00000000fffff984 */ /* 0x000fe20000000800 */
[----:B------:R0:W-:Y:S01]  /*c6d0*/  LDGSTS.E.BYPASS.LTC128B.128 [R9+0xfc00], desc[UR38][R2.64], !P2 ;  /* 0x0fc0000002097fae */ /* 0x0001e2000d101d66 */
[----:B------:R-:W-:Y:S01]  /*c6e0*/  MOV R13, R10 ;  /* 0x0000000a000d7202 */ /* 0x000fe20000000f00 */
[----:B0-----:R-:W-:-:S07]  /*c6f0*/  IMAD.MOV.U32 R3, RZ, RZ, R14 ;  /* 0x000000ffff037224 */ /* 0x001fce00078e000e */
[----:B------:R-:W-:Y:S05]  /*c700*/  WARPSYNC.COLLECTIVE R15, `(.L_x_12931) ;  /* 0x000000000f087348 */ /* 0x000fea0003c00000 */
[----:B------:R0:W1:Y:S02]  /*c710*/  SHFL.IDX P6, R14, R13, R12, R11 ;  /* 0x0000000c0d0e7389 */ /* 0x00006400000c000b */
[----:B01----:R-:W-:Y:S01]  /*c720*/  ENDCOLLECTIVE ;  /* 0x000000000000791b */ /* 0x003fe20003800000 */
.L_x_12931:
[----:B------:R-:W-:Y:S01]  /*c730*/  IMAD.SHL.U32 R15, R16, 0x2, RZ ;  /* 0x00000002100f7824 */ /* 0x000fe200078e00ff */
[----:B------:R-:W-:Y:S01]  /*c740*/  MOV R12, 0x5 ;  /* 0x00000005000c7802 */ /* 0x000fe20000000f00 */
[----:B------:R-:W-:Y:S02]  /*c750*/  IMAD.MOV.U32 R13, RZ, RZ, R19 ;  /* 0x000000ffff0d7224 */ /* 0x000fe400078e0013 */
[----:B------:R-:W-:-:S05]  /*c760*/  IMAD.MOV.U32 R2, RZ, RZ, R14 ;  /* 0x000000ffff027224 */ /* 0x000fca00078e000e */
[----:B------:R-:W-:Y:S01]  /*c770*/  IADD3 R2, P0, R2, R15, RZ ;  /* 0x0000000f02027210 */ /* 0x000fe20007f1e0ff */
[----:B------:R-:W-:-:S04]  /*c780*/  IMAD.MOV.U32 R15, RZ, RZ, -0x1 ;  /* 0xffffffffff0f7424 */ /* 0x000fc800078e00ff */
[----:B------:R-:W-:-:S08]  /*c790*/  IMAD.X R3, RZ, RZ, R3, P0 ;  /* 0x000000ffff037224 */ /* 0x000fd000000e0603 */
[----:B------:R-:W-:Y:S05]  /*c7a0*/  WARPSYNC.COLLECTIVE R15, `(.L_x_12932) ;  /* 0x000000000f087348 */ /* 0x000fea0003c00000 */
[----:B------:R0:W1:Y:S02]  /*c7b0*/  SHFL.IDX P6, R14, R13, R12, R11 ;  /* 0x0000000c0d0e7389 */ /* 0x00006400000c000b */
[----:B01----:R-:W-:Y:S01]  /*c7c0*/  ENDCOLLECTIVE ;  /* 0x000000000000791b */ /* 0x003fe20003800000 */
.L_x_12932:
        /* <DEDUP_REMOVED lines=9> */
.L_x_12933:
        /* <DEDUP_REMOVED lines=10> */
.L_x_12934:
        /* <DEDUP_REMOVED lines=9> */
.L_x_12935:
        /* <DEDUP_REMOVED lines=10> */
.L_x_12936:
        /* <DEDUP_REMOVED lines=9> */
.L_x_12937:
[----:B------:R-:W-:Y:S05]  /*cac0*/  BRA `(.L_x_12938) ;  /* 0xffffffc800907947 */ /* 0x000fea000383ffff */
.L_x_12851:
[----:B0-----:R0:W1:Y:S02]  /*cad0*/  SYNCS.PHASECHK.TRANS64.TRYWAIT P0, [R7+URZ+0x16860], R2 ;  /* 0x01686002070075a7 */ /* 0x001064000800017f */
[----:B-1----:R-:W-:Y:S05]  /*cae0*/  @!P0 NANOSLEEP.SYNCS 0x989680 ;  /* 0x009896800000895d */ /* 0x002fea0003900000 */
[----:B------:R-:W1:Y:S02]  /*caf0*/  @!P0 SYNCS.PHASECHK.TRANS64 P0, [R7+URZ+0x16860], R2 ;  /* 0x01686002070085a7 */ /* 0x000e64000800007f */
[----:B-1----:R-:W-:Y:S05]  /*cb00*/  @!P0 BRA `(.L_x_12851) ;  /* 0xfffffffc00f08947 */ /* 0x002fea000383ffff */
[----:B------:R-:W-:Y:S05]  /*cb10*/  BRA `(.L_x_12939) ;  /* 0xffffffc800f07947 */ /* 0x000fea000383ffff */
.L_x_12852:
        /* <DEDUP_REMOVED lines=8> */
.L_x_12941:
[----:B------:R-:W-:Y:S05]  /*cba0*/  BSYNC B1 ;  /* 0x0000000000017941 */ /* 0x000fea0003800000 */
.L_x_12940:
[----:B------:R-:W-:Y:S01]  /*cbb0*/  MOV R13, R17 ;  /* 0x00000011000d7202 */ /* 0x000fe20000000f00 */
[----:B------:R-:W-:Y:S01]  /*cbc0*/  IMAD.MOV.U32 R12, RZ, RZ, RZ ;  /* 0x000000ffff0c7224 */ /* 0x000fe200078e00ff */
[----:B------:R-:W-:Y:S01]  /*cbd0*/  ISETP.LT.OR P2, PT, R4, 0x1, P1 ;  /* 0x000000010400780c */ /* 0x000fe20000f41670 */
[----:B------:R-:W-:Y:S01]  /*cbe0*/  IMAD.MOV.U32 R11, RZ, RZ, 0x181f ;  /* 0x0000181fff0b7424 */ /* 0x000fe200078e00ff */
[----:B------:R-:W-:Y:S01]  /*cbf0*/  LEA R8, R8, UR45, 0x1 ;  /* 0x0000002d08087c11 */ /* 0x000fe2000f8e08ff */
[----:B------:R-:W-:Y:S02]  /*cc00*/  IMAD.MOV.U32 R15, RZ, RZ, -0x1 ;  /* 0xffffffffff0f7424 */ /* 0x000fe400078e00ff */
[----:B------:R-:W-:-:S08]  /*cc10*/  IMAD.MOV.U32 R3, RZ, RZ, R14 ;  /* 0x000000ffff037224 */ /* 0x000fd000078e000e */
[----:B------:R-:W-:Y:S05]  /*cc20*/  WARPSYNC.COLLECTIVE R15, `(.L_x_12942) ;  /* 0x000000000f087348 */ /* 0x000fea0003c00000 */
[----:B------:R0:W1:Y:S02]  /*cc30*/  SHFL.IDX P6, R14, R13, R12, R11 ;  /* 0x0000000c0d0e7389 */ /* 0x00006400000c000b */
[----:B01----:R-:W-:Y:S01]  /*cc40*/  ENDCOLLECTIVE ;  /* 0x000000000000791b */ /* 0x003fe20003800000 */
.L_x_12942:
[----:B------:R-:W-:Y:S01]  /*cc50*/  MOV R13, R18 ;  /* 0x00000012000d7202 */ /* 0x000fe20000000f00 */
[----:B------:R-:W-:Y:S01]  /*cc60*/  IMAD.MOV.U32 R12, RZ, RZ, 0x1 ;  /* 0x00000001ff0c7424 */ /* 0x000fe200078e00ff */
[----:B------:R-:W-:-:S13]  /*cc70*/  IADD3 R2, P0, R14, R19, RZ ;  /* 0x000000130e027210 */ /* 0x000fda0007f1e0ff */
[----:B------:R-:W-:Y:S05]  /*cc80*/  WARPSYNC.COLLECTIVE R15, `(.L_x_12943) ;  /* 0x000000000f087348 */ /* 0x000fea0003c00000 */
[----:B------:R0:W1:Y:S02]  /*cc90*/  SHFL.IDX P6, R14, R13, R12, R11 ;  /* 0x0000000c0d0e7389 */ /* 0x00006400000c000b */
[----:B01----:R-:W-:Y:S01]  /*cca0*/  ENDCOLLECTIVE ;  /* 0x000000000000791b */ /* 0x003fe20003800000 */
.L_x_12943:
[----:B------:R-:W-:-:S05]  /*ccb0*/  IMAD.X R3, RZ, RZ, R3, P0 ;  /* 0x000000ffff037224 */ /* 0x000fca00000e0603 */
[----:B------:R-:W-:Y:S01]  /*ccc0*/  @!PT LDS RZ, [RZ] ;  /* 0x00000000fffff984 */ /* 0x000fe20000000800 */
[----:B------:R-:W-:Y:S01]  /*ccd0*/  @!PT LDS RZ, [RZ] ;  /* 0x00000000fffff984 */ /* 0x000fe20000000800 */
[----:B------:R-:W-:Y:S01]  /*cce0*/  @!PT LDS RZ, [RZ] ;  /* 0x00000000fffff984 */ /* 0x000fe20000000800 */
[----:B------:R0:W-:Y:S01]  /*ccf0*/  LDGSTS.E.BYPASS.LTC128B.128 [R8+0x400], desc[UR38][R2.64], !P2 ;  /* 0x0040000002087fae */ /* 0x0001e2000d101d66 */
[----:B------:R-:W-:Y:S01]  /*cd00*/  ISETP.LT.OR P2, PT, R4, 0x11, P1 ;  /* 0x000000110400780c */ /* 0x000fe20000f41670 */
[----:B------:R-:W-:Y:S02]  /*cd10*/  IMAD.MOV.U32 R13, RZ, RZ, R17 ;  /* 0x000000ffff0d7224 */ /* 0x000fe400078e0011 */
[----:B------:R-:W-:-:S10]  /*cd20*/  IMAD.MOV.U32 R9, RZ, RZ, R14 ;  /* 0x000000ffff097224 */ /* 0x000fd400078e000e */
[----:B0-----:R-:W-:Y:S05]  /*cd30*/  WARPSYNC.COLLECTIVE R15, `(.L_x_12944) ;  /* 0x000000000f087348 */ /* 0x001fea0003c00000 */
[----:B------:R1:W2:Y:S02]  /*cd40*/  SHFL.IDX P6, R14, R13, R12, R11 ;  /* 0x0000000c0d0e7389 */ /* 0x0002a400000c000b */
[----:B012---:R-:W-:Y:S01]  /*cd50*/  ENDCOLLECTIVE ;  /* 0x000000000000791b */ /* 0x007fe20003800000 */
.L_x_12944:
[----:B------:R-:W-:Y:S02]  /*cd60*/  IMAD.MOV.U32 R13, RZ, RZ, R18 ;  /* 0x000000ffff0d7224 */ /* 0x000fe400078e0012 */
[----:B------:R-:W-:Y:S02]  /*cd70*/  IMAD.MOV.U32 R12, RZ, RZ, 0x2 ;  /* 0x00000002ff0c7424 */ /* 0x000fe400078e00ff */
[----:B------:R-:W-:-:S05]  /*cd80*/  IMAD.MOV.U32 R11, RZ, RZ, R14 ;  /* 0x000000ffff0b7224 */ /* 0x000fca00078e000e */
[----:B------:R-:W-:Y:S01]  /*cd90*/  IADD3 R2, P0, R11, R19, RZ ;  /* 0x000000130b027210 */ /* 0x000fe20007f1e0ff */
[----:B------:R-:W-:-:S03]  /*cda0*/  IMAD.MOV.U32 R11, RZ, RZ, 0x181f ;  /* 0x0000181fff0b7424 */ /* 0x000fc600078e00ff */
[----:B------:R-:W-:-:S09]  /*cdb0*/  IADD3.X R3, RZ, R9, RZ, P0, !PT ;  /* 0x00000009ff037210 */ /* 0x000fd200007fe4ff */
[----:B------:R-:W-:Y:S05]  /*cdc0*/  WARPSYNC.COLLECTIVE R15, `(.L_x_12945) ;  /* 0x000000000f087348 */ /* 0x000fea0003c00000 */
[----:B------:R0:W1:Y:S02]  /*cdd0*/  SHFL.IDX P6, R14, R13, R12, R11 ;  /* 0x0000000c0d0e7389 */ /* 0x00006400000c000b */
[----:B01----:R-:W-:Y:S01]  /*cde0*/  ENDCOLLECTIVE ;  /* 0x000000000000791b */ /* 0x003fe20003800000 */
.L_x_12945:
[----:B------:R-:W-:Y:S01]  /*cdf0*/  @!PT LDS RZ, [RZ] ;  /* 0x00000000fffff984 */ /* 0x000fe20000000800 */
[----:B------:R-:W-:Y:S01]  /*ce00*/  @!PT LDS RZ, [RZ] ;  /* 0x00000000fffff984 */ /* 0x000fe20000000800 */
[----:B------:R-:W-:Y:S01]  /*ce10*/  @!PT LDS RZ, [RZ] ;  /* 0x00000000fffff984 */ /* 0x000fe20000000800 */
[----:B------:R0:W-:Y:S01]  /*ce20*/  LDGSTS.E.BYPASS.LTC128B.128 [R8+0xc00], desc[UR38][R2.64], !P2 ;  /* 0x00c0000002087fae */ /* 0x0001e2000d101d66 */
[----:B------:R-:W-:Y:S02]  /*ce30*/  ISETP.LT.OR P2, PT, R4, 0x21, P1 ;  /* 0x000000210400780c */ /* 0x000fe40000f41670 */
[----:B------:R-:W-:Y:S01]  /*ce40*/  MOV R13, R17 ;  /* 0x00000011000d7202 */ /* 0x000fe20000000f00 */
[----:B------:R-:W-:-:S10]  /*ce50*/  IMAD.MOV.U32 R10, RZ, RZ, R14 ;  /* 0x000000ffff0a7224 */ /* 0x000fd400078e000e */
[----:B0-----:R-:W-:Y:S05]  /*ce60*/  WARPSYNC.COLLECTIVE R15, `(.L_x_12946) ;  /* 0x000000000f087348 */ /* 0x001fea0003c00000 */
[----:B------:R1:W2:Y:S02]  /*ce70*/  SHFL.IDX P6, R14, R13, R12, R11 ;  /* 0x0000000c0d0e7389 */ /* 0x0002a400000c000b */
[----:B012---:R-:W-:Y:S01]  /*ce80*/  ENDCOLLECTIVE ;  /* 0x000000000000791b */ /* 0x007fe20003800000 */
.L_x_12946:
[----:B------:R-:W-:Y:S02]  /*ce90*/  IMAD.MOV.U32 R13, RZ, RZ, R18 ;  /* 0x000000ffff0d7224 */ /* 0x000fe400078e0012 */
[----:B------:R-:W-:-:S05]  /*cea0*/  IMAD.MOV.U32 R12, RZ, RZ, R14 ;  /* 0x000000ffff0c7224 */ /* 0x000fca00078e000e */
[----:B------:R-:W-:Y:S01]  /*ceb0*/  IADD3 R2, P0, R12, R19, RZ ;  /* 0x000000130c027210 */ /* 0x000fe20007f1e0ff */
[----:B------:R-:W-:-:S04]  /*cec0*/  IMAD.MOV.U32 R12, RZ, RZ, 0x3 ;  /* 0x00000003ff0c7424 */ /* 0x000fc800078e00ff */
[----:B------:R-:W-:-:S08]  /*ced0*/  IMAD.X R3, RZ, RZ, R10, P0 ;  /* 0x000000ffff037224 */ /* 0x000fd000000e060a */
[----:B------:R-:W-:Y:S05]  /*cee0*/  WARPSYNC.COLLECTIVE R15, `(.L_x_12947) ;  /* 0x000000000f087348 */ /* 0x000fea0003c00000 */
[----:B------:R0:W1:Y:S02]  /*cef0*/  SHFL.IDX P6, R14, R13, R12, R11 ;  /* 0x0000000c0d0e7389 */ /* 0x00006400000c000b */
[----:B01----:R-:W-:Y:S01]  /*cf00*/  ENDCOLLECTIVE ;  /* 0x000000000000791b */ /* 0x003fe20003800000 */
.L_x_12947:
[----:B------:R-:W-:Y:S01]  /*cf10*/  @!PT LDS RZ, [RZ] ;  /* 0x00000000fffff984 */ /* 0x000fe20000000800 */
[----:B------:R-:W-:Y:S01]  /*cf20*/  @!PT LDS RZ, [RZ] ;  /* 0x00000000fffff984 */ /* 0x000fe20000000800 */
[----:B------:R-:W-:Y:S01]  /*cf30*/  @!PT LDS RZ, [RZ] ;  /* 0x00000000fffff984 */ /* 0x000fe20000000800 */
[----:B------:R0:W-:Y:S01]  /*cf40*/  LDGSTS.E.BYPASS.LTC128B.128 [R8+0x1400], desc[UR38][R2.64], !P2 ;  /* 0x0140000002087fae */ /* 0x0001e2000d101d66 */
[----:B------:R-:W-:Y:S01]  /*cf50*/  ISETP.LT.OR P2, PT, R4, 0x31, P1 ;  /* 0x000000310400780c */ /* 0x000fe20000f41670 */
[----:B------:R-:W-:Y:S01]  /*cf60*/  IMAD.MOV.U32 R13, RZ, RZ, R17 ;  /* 0x000000ffff0d7224 */ /* 0x000fe200078e0011 */
[----:B------:R-:W-:-:S11]  /*cf70*/  MOV R9, R14 ;  /* 0x0000000e00097202 */ /* 0x000fd60000000f00 */
[----:B0-----:R-:W-:Y:S05]  /*cf80*/  WARPSYNC.COLLECTIVE R15, `(.L_x_12948) ;  /* 0x000000000f087348 */ /* 0x001fea0003c00000 */
[----:B------:R1:W2:Y:S02]  /*cf90*/  SHFL.IDX P6, R14, R13, R12, R11 ;  /* 0x0000000c0d0e7389 */ /* 0x0002a400000c000b */
[----:B012---:R-:W-:Y:S01]  /*cfa0*/  ENDCOLLECTIVE ;  /* 0x000000000000791b */ /* 0x007fe20003800000 */
.L_x_12948:
[----:B------:R-:W-:Y:S01]  /*cfb0*/  IMAD.MOV.U32 R13, RZ, RZ, R18 ;  /* 0x000000ffff0d7224 */ /* 0x000fe200078e0012 */
[----:B------:R-:W-:Y:S01]  /*cfc0*/  MOV R12, 0x4 ;  /* 0x00000004000c7802 */ /* 0x000fe20000000f00 */
[----:B------:R-:W-:-:S05]  /*cfd0*/  IMAD.MOV.U32 R11, RZ, RZ, R14 ;  /* 0x000000ffff0b7224 */ /* 0x000fca00078e000e */
[----:B------:R-:W-:Y:S01]  /*cfe0*/  IADD3 R2, P0, R11, R19, RZ ;  /* 0x000000130b027210 */ /* 0x000fe20007f1e0ff */
[----:B------:R-:W-:-:S04]  /*cff0*/  IMAD.MOV.U32 R11, RZ, RZ, 0x181f ;  /* 0x0000181fff0b7424 */ /* 0x000fc800078e00ff */
[----:B------:R-:W-:-:S08]  /*d000*/  IMAD.X R3, RZ, RZ, R9, P0 ;  /* 0x000000ffff037224 */ /* 0x000fd000000e0609 */
[----:B------:R-:W-:Y:S05]  /*d010*/  WARPSYNC.COLLECTIVE R15, `(.L_x_12949) ;  /* 0x000000000f087348 */ /* 0x000fea0003c00000 */
[----:B------:R0:W1:Y:S02]  /*d020*/  SHFL.IDX P6, R14, R13, R12, R11 ;  /* 0x0000000c0d0e7389 */ /* 0x00006400000c000b */
[----:B01----:R-:W-:Y:S01]  /*d030*/  ENDCOLLECTIVE ;  /* 0x000000000000791b */ /* 0x003fe20003800000 */
.L_x_12949:
        /* <DEDUP_REMOVED lines=10> */
.L_x_12950:
[----:B------:R-:W-:Y:S02]  /*d0e0*/  IMAD.MOV.U32 R13, RZ, RZ, R18 ;  /* 0x000000ffff0d7224 */ /* 0x000fe400078e0012 */
[----:B------:R-:W-:-:S05]  /*d0f0*/  IMAD.MOV.U32 R12, RZ, RZ, R14 ;  /* 0x000000ffff0c7224 */ /* 0x000fca00078e000e */
[----:B------:R-:W-:Y:S01]  /*d100*/  IADD3 R2, P0, R12, R19, RZ ;  /* 0x000000130c027210 */ /* 0x000fe20007f1e0ff */
[----:B------:R-:W-:-:S03]  /*d110*/  IMAD.MOV.U32 R12, RZ, RZ, 0x5 ;  /* 0x00000005ff0c7424 */ /* 0x000fc600078e00ff */
[----:B------:R-:W-:-:S09]  /*d120*/  IADD3.X R3, RZ, R10, RZ, P0, !PT ;  /* 0x0000000aff037210 */ /* 0x000fd200007fe4ff */
[----:B------:R-:W-:Y:S05]  /*d130*/  WARPSYNC.COLLECTIVE R15, `(.L_x_12951) ;  /* 0x000000000f087348 */ /* 0x000fea0003c00000 */
[----:B------:R0:W1:Y:S02]  /*d140*/  SHFL.IDX P6, R14, R13, R12, R11 ;  /* 0x0000000c0d0e7389 */ /* 0x00006400000c000b */
[----:B01----:R-:W-:Y:S01]  /*d150*/  ENDCOLLECTIVE ;  /* 0x000000000000791b */ /* 0x003fe20003800000 */
.L_x_12951:
        /* <DEDUP_REMOVED lines=10> */
.L_x_12952:
[----:B------:R-:W-:Y:S02]  /*d200*/  IMAD.MOV.U32 R13, RZ, RZ, R18 ;  /* 0x000000ffff0d7224 */ /* 0x000fe400078e0012 */
[----:B------:R-:W-:Y:S01]  /*d210*/  IMAD.MOV.U32 R12, RZ, RZ, 0x6 ;  /* 0x00000006ff0c7424 */ /* 0x000fe200078e00ff */
[----:B------:R-:W-:-:S04]  /*d220*/  MOV R11, R14 ;  /* 0x0000000e000b7202 */ /* 0x000fc80000000f00 */
[----:B------:R-:W-:Y:S01]  /*d230*/  IADD3 R2, P0, R11, R19, RZ ;  /* 0x000000130b027210 */ /* 0x000fe20007f1e0ff */
[----:B------:R-:W-:-:S04]  /*d240*/  IMAD.MOV.U32 R11, RZ, RZ, 0x181f ;  /* 0x0000181fff0b7424 */ /* 0x000fc800078e00ff */
[----:B------:R-:W-:-:S08]  /*d250*/  IMAD.X R3, RZ, RZ, R9, P0 ;  /* 0x000000ffff037224 */ /* 0x000fd000000e0609 */
[----:B------:R-:W-:Y:S05]  /*d260*/  WARPSYNC.COLLECTIVE R15, `(.L_x_12953) ;  /* 0x000000000f087348 */ /* 0x000fea0003c00000 */
[----:B------:R0:W1:Y:S02]  /*d270*/  SHFL.IDX P6, R14, R13, R12, R11 ;  /* 0x0000000c0d0e7389 */ /* 0x00006400000c000b */
[----:B01----:R-:W-:Y:S01]  /*d280*/  ENDCOLLECTIVE ;  /* 0x000000000000791b */ /* 0x003fe20003800000 */
.L_x_12953:
        /* <DEDUP_REMOVED lines=10> */
.L_x_12954:
[----:B------:R-:W-:Y:S02]  /*d330*/  IMAD.MOV.U32 R13, RZ, RZ, R18 ;  /* 0x000000ffff0d7224 */ /* 0x000fe400078e0012 */
[----:B------:R-:W-:-:S05]  /*d340*/  IMAD.MOV.U32 R12, RZ, RZ, R14 ;  /* 0x000000ffff0c7224 */ /* 0x000fca00078e000e */
[----:B------:R-:W-:Y:S02]  /*d350*/  IADD3 R2, P0, R12, R19, RZ ;  /* 0x000000130c027210 */ /* 0x000fe40007f1e0ff */
[----:B------:R-:W-:-:S03]  /*d360*/  MOV R12, 0x7 ;  /* 0x00000007000c7802 */ /* 0x000fc60000000f00 */
[----:B------:R-:W-:-:S08]  /*d370*/  IMAD.X R3, RZ, RZ, R10, P0 ;  /* 0x000000ffff037224 */ /* 0x000fd000000e060a */
[----:B------:R-:W-:Y:S05]  /*d380*/  WARPSYNC.COLLECTIVE R15, `(.L_x_12955) ;  /* 0x000000000f087348 */ /* 0x000fea0003c00000 */
[----:B------:R0:W1:Y:S02]  /*d390*/  SHFL.IDX P6, R14, R13, R12, R11 ;  /* 0x0000000c0d0e7389 */ /* 0x00006400000c000b */
[----:B01----:R-:W-:Y:S01]  /*d3a0*/  ENDCOLLECTIVE ;  /* 0x000000000000791b */ /* 0x003fe20003800000 */
.L_x_12955:
        /* <DEDUP_REMOVED lines=9> */
.L_x_12956:
[----:B------:R-:W-:Y:S05]  /*d440*/  BRA `(.L_x_12957) ;  /* 0xffffffc4006c7947 */ /* 0x000fea000383ffff */
.L_x_12858:
[----:B0-----:R0:W1:Y:S02]  /*d450*/  SYNCS.PHASECHK.TRANS64.TRYWAIT P0, [R0+URZ+0x16860], R3 ;  /* 0x01686003000075a7 */ /* 0x001064000800017f */
[----:B-1----:R-:W-:Y:S05]  /*d460*/  @!P0 NANOSLEEP.SYNCS 0x989680 ;  /* 0x009896800000895d */ /* 0x002fea0003900000 */
[----:B------:R-:W1:Y:S02]  /*d470*/  @!P0 SYNCS.PHASECHK.TRANS64 P0, [R0+URZ+0x16860], R3 ;  /* 0x01686003000085a7 */ /* 0x000e64000800007f */
[----:B-1----:R-:W-:Y:S05]  /*d480*/  @!P0 BRA `(.L_x_12858) ;  /* 0xfffffffc00f08947 */ /* 0x002fea000383ffff */
[----:B------:R-:W-:Y:S05]  /*d490*/  BRA `(.L_x_12958) ;  /* 0xffffffc800687947 */ /* 0x000fea000383ffff */
.L_x_12859:
        /* <DEDUP_REMOVED lines=8> */
.L_x_12960:
[----:B------:R-:W-:Y:S05]  /*d520*/  BSYNC B0 ;  /* 0x0000000000007941 */ /* 0x000fea0003800000 */
.L_x_12959:
        /* <DEDUP_REMOVED lines=9> */
.L_x_12961:
[----:B------:R-:W-:Y:S02]  /*d5c0*/  ULDC UR4, c[0x0][0x2f4] ;  /* 0x0000bd0000047ab9 */ /* 0x000fe40000000800 */
[C---:B------:R-:W-:Y:S01]  /*d5d0*/  ISETP.GE.AND P0, PT, R16.reuse, UR4, PT ;  /* 0x0000000410007c0c */ /* 0x040fe2000bf06270 */
[----:B------:R-:W-:-:S03]  /*d5e0*/  IMAD.SHL.U32 R16, R16, 0x2, RZ ;  /* 0x0000000210107824 */ /* 0x000fc600078e00ff */
[----:B------:R-:W-:Y:S01]  /*d5f0*/  ISETP.LT.OR P2, PT, R5, 0x1, P0 ;  /* 0x000000010500780c */ /* 0x000fe20000741670 */
[----:B------:R-:W-:Y:S01]  /*d600*/  IMAD.MOV.U32 R13, RZ, RZ, R18 ;  /* 0x000000ffff0d7224 */ /* 0x000fe200078e0012 */
[----:B------:R-:W-:Y:S02]  /*d610*/  MOV R12, 0x1 ;  /* 0x00000001000c7802 */ /* 0x000fe40000000f00 */
[----:B------:R-:W-:-:S13]  /*d620*/  IADD3 R2, P1, R14, R16, RZ ;  /* 0x000000100e027210 */ /* 0x000fda0007f3e0ff */
[----:B------:R-:W-:Y:S05]  /*d630*/  WARPSYNC.COLLECTIVE R15, `(.L_x_12962) ;  /* 0x000000000f087348 */ /* 0x000fea0003c00000 */
[----:B------:R0:W1:Y:S02]  /*d640*/  SHFL.IDX P6, R14, R13, R12, R11 ;  /* 0x0000000c0d0e7389 */ /* 0x00006400000c000b */
[----:B01----:R-:W-:Y:S01]  /*d650*/  ENDCOLLECTIVE ;  /* 0x000000000000791b */ /* 0x003fe20003800000 */
.L_x_12962:
        /* <DEDUP_REMOVED lines=11> */
.L_x_12963:
[----:B------:R-:W-:Y:S01]  /*d710*/  MOV R13, R18 ;  /* 0x00000012000d7202 */ /* 0x000fe20000000f00 */
[----:B------:R-:W-:Y:S02]  /*d720*/  IMAD.MOV.U32 R12, RZ, RZ, 0x2 ;  /* 0x00000002ff0c7424 */ /* 0x000fe400078e00ff */
[----:B------:R-:W-:-:S07]  /*d730*/  IMAD.MOV.U32 R9, RZ, RZ, R14 ;  /* 0x000000ffff097224 */ /* 0x000fce00078e000e */
[----:B------:R-:W-:Y:S05]  /*d740*/  WARPSYNC.COLLECTIVE R15, `(.L_x_12964) ;  /* 0x000000000f087348 */ /* 0x000fea0003c00000 */
[----:B------:R0:W1:Y:S02]  /*d750*/  SHFL.IDX P6, R14, R13, R12, R11 ;  /* 0x0000000c0d0e7389 */ /* 0x00006400000c000b */
[----:B01----:R-:W-:Y:S01]  /*d760*/  ENDCOLLECTIVE ;  /* 0x000000000000791b */ /* 0x003fe20003800000 */
.L_x_12964:
[----:B------:R-:W-:-:S05]  /*d770*/  IADD3 R2, P1, R9, R16, RZ ;  /* 0x0000001009027210 */ /* 0x000fca0007f3e0ff */
[----:B------:R-:W-:-:S05]  /*d780*/  IMAD.X R3, RZ, RZ, R7, P1 ;  /* 0x000000ffff037224 */ /* 0x000fca00008e0607 */
[----:B------:R-:W-:Y:S01]  /*d790*/  @!PT LDS RZ, [RZ] ;  /* 0x00000000fffff984 */ /* 0x000fe20000000800 */
[----:B------:R-:W-:Y:S01]  /*d7a0*/  @!PT LDS RZ, [RZ] ;  /* 0x00000000fffff984 */ /* 0x000fe20000000800 */
[----:B------:R-:W-:Y:S01]  /*d7b0*/  @!PT LDS RZ, [RZ] ;  /* 0x00000000fffff984 */ /* 0x000fe20000000800 */
[----:B------:R0:W-:Y:S01]  /*d7c0*/  LDGSTS.E.BYPASS.LTC128B.128 [R4+0xc00], desc[UR38][R2.64], !P2 ;  /* 0x00c0000002047fae */ /* 0x0001e2000d101d66 */
[----:B------:R-:W-:Y:S01]  /*d7d0*/  IMAD.MOV.U32 R13, RZ, RZ, R17 ;  /* 0x000000ffff0d7224 */ /* 0x000fe200078e0011 */
[----:B------:R-:W-:Y:S01]  /*d7e0*/  ISETP.LT.OR P2, PT, R5, 0x21, P0 ;  /* 0x000000210500780c */ /* 0x000fe20000741670 */
[----:B------:R-:W-:-:S12]  /*d7f0*/  IMAD.MOV.U32 R19, RZ, RZ, R14 ;  /* 0x000000ffff137224 */ /* 0x000fd800078e000e */
[----:B0-----:R-:W-:Y:S05]  /*d800*/  WARPSYNC.COLLECTIVE R15, `(.L_x_12965) ;  /* 0x000000000f087348 */ /* 0x001fea0003c00000 */
[----:B------:R1:W2:Y:S02]  /*d810*/  SHFL.IDX P6, R14, R13, R12, R11 ;  /* 0x0000000c0d0e7389 */ /* 0x0002a400000c000b */
[----:B012---:R-:W-:Y:S01]  /*d820*/  ENDCOLLECTIVE ;  /* 0x000000000000791b */ /* 0x007fe20003800000 */
.L_x_12965:
[----:B------:R-:W-:Y:S02]  /*d830*/  IMAD.MOV.U32 R13, RZ, RZ, R18 ;  /* 0x000000ffff0d7224 */ /* 0x000fe400078e0012 */
[----:B------:R-:W-:Y:S02]  /*d840*/  IMAD.MOV.U32 R12, RZ, RZ, 0x3 ;  /* 0x00000003ff0c7424 */ /* 0x000fe400078e00ff */
[----:B------:R-:W-:-:S07]  /*d850*/  IMAD.MOV.U32 R21, RZ, RZ, R14 ;  /* 0x000000ffff157224 */ /* 0x000fce00078e000e */
[----:B------:R-:W-:Y:S05]  /*d860*/  WARPSYNC.COLLECTIVE R15, `(.L_x_12966) ;  /* 0x000000000f087348 */ /* 0x000fea0003c00000 */
[----:B------:R0:W1:Y:S02]  /*d870*/  SHFL.IDX P6, R14, R13, R12, R11 ;  /* 0x0000000c0d0e7389 */ /* 0x00006400000c000b */
[----:B01----:R-:W-:Y:S01]  /*d880*/  ENDCOLLECTIVE ;  /* 0x000000000000791b */ /* 0x003fe20003800000 */
.L_x_12966:
[----:B------:R-:W-:-:S04]  /*d890*/  IADD3 R2, P1, R21, R16, RZ ;  /* 0x0000001015027210 */ /* 0x000fc80007f3e0ff */
[----:B------:R-:W-:-:S05]  /*d8a0*/  IADD3.X R3, RZ, R19, RZ, P1, !PT ;  /* 0x00000013ff037210 */ /* 0x000fca0000ffe4ff */
        /* <DEDUP_REMOVED lines=10> */
.L_x_12967:
[----:B------:R-:W-:Y:S02]  /*d950*/  IMAD.MOV.U32 R13, RZ, RZ, R18 ;  /* 0x000000ffff0d7224 */ /* 0x000fe400078e0012 */
[----:B------:R-:W-:Y:S01]  /*d960*/  IMAD.MOV.U32 R12, RZ, RZ, 0x4 ;  /* 0x00000004ff0c7424 */ /* 0x000fe200078e00ff */
[----:B------:R-:W-:-:S13]  /*d970*/  IADD3 R2, P1, R14, R16, RZ ;  /* 0x000000100e027210 */ /* 0x000fda0007f3e0ff */
[----:B------:R-:W-:Y:S05]  /*d980*/  WARPSYNC.COLLECTIVE R15, `(.L_x_12968) ;  /* 0x000000000f087348 */ /* 0x000fea0003c00000 */
[----:B------:R0:W1:Y:S02]  /*d990*/  SHFL.IDX P6, R14, R13, R12, R11 ;  /* 0x0000000c0d0e7389 */ /* 0x00006400000c000b */
[----:B01----:R-:W-:Y:S01]  /*d9a0*/  ENDCOLLECTIVE ;  /* 0x000000000000791b */ /* 0x003fe20003800000 */
.L_x_12968:
[----:B------:R-:W-:Y:S01]  /*d9b0*/  IADD3.X R3, RZ, R10, RZ, P1, !PT ;  /* 0x0000000aff037210 */ /* 0x000fe20000ffe4ff */
[----:B------:R-:W-:-:S04]  /*d9c0*/  IMAD.MOV.U32 R10, RZ, RZ, RZ ;  /* 0x000000ffff0a7224 */ /* 0x000fc800078e00ff */
        /* <DEDUP_REMOVED lines=10> */
.L_x_12969:
[----:B------:R-:W-:Y:S02]  /*da70*/  IMAD.MOV.U32 R13, RZ, RZ, R18 ;  /* 0x000000ffff0d7224 */ /* 0x000fe400078e0012 */
[----:B------:R-:W-:Y:S01]  /*da80*/  IMAD.MOV.U32 R12, RZ, RZ, 0x5 ;  /* 0x00000005ff0c7424 */ /* 0x000fe200078e00ff */
[----:B------:R-:W-:-:S07]  /*da90*/  MOV R23, R14 ;  /* 0x0000000e00177202 */ /* 0x000fce0000000f00 */
[----:B------:R-:W-:Y:S05]  /*daa0*/  WARPSYNC.COLLECTIVE R15, `(.L_x_12970) ;  /* 0x000000000f087348 */ /* 0x000fea0003c00000 */
[----:B------:R0:W1:Y:S02]  /*dab0*/  SHFL.IDX P6, R14, R13, R12, R11 ;  /* 0x0000000c0d0e7389 */ /* 0x00006400000c000b */
[----:B01----:R-:W-:Y:S01]  /*dac0*/  ENDCOLLECTIVE ;  /* 0x000000000000791b */ /* 0x003fe20003800000 */
.L_x_12970:
[----:B------:R-:W-:-:S05]  /*dad0*/  IADD3 R2, P1, R23, R16, RZ ;  /* 0x0000001017027210 */ /* 0x000fca0007f3e0ff */
[----:B------:R-:W-:-:S05]  /*dae0*/  IMAD.X R3, RZ, RZ, R19, P1 ;  /* 0x000000ffff037224 */ /* 0x000fca00008e0613 */
        /* <DEDUP_REMOVED lines=10> */
.L_x_12971:
[----:B------:R-:W-:Y:S02]  /*db90*/  IMAD.MOV.U32 R13, RZ, RZ, R18 ;  /* 0x000000ffff0d7224 */ /* 0x000fe400078e0012 */
[----:B------:R-:W-:Y:S02]  /*dba0*/  IMAD.MOV.U32 R12, RZ, RZ, 0x6 ;  /* 0x00000006ff0c7424 */ /* 0x000fe400078e00ff */
[----:B------:R-:W-:-:S07]  /*dbb0*/  IMAD.MOV.U32 R25, RZ, RZ, R14 ;  /* 0x000000ffff197224 */ /* 0x000fce00078e000e */
[----:B------:R-:W-:Y:S05]  /*dbc0*/  WARPSYNC.COLLECTIVE R15, `(.L_x_12972) ;  /* 0x000000000f087348 */ /* 0x000fea0003c00000 */
[----:B------:R0:W1:Y:S02]  /*dbd0*/  SHFL.IDX P6, R14, R13, R12, R11 ;  /* 0x0000000c0d0e7389 */ /* 0x00006400000c000b */
[----:B01----:R-:W-:Y:S01]  /*dbe0*/  ENDCOLLECTIVE ;  /* 0x000000000000791b */ /* 0x003fe20003800000 */
.L_x_12972:
[----:B------:R-:W-:-:S05]  /*dbf0*/  IADD3 R2, P1, R25, R16, RZ ;  /* 0x0000001019027210 */ /* 0x000fca0007f3e0ff */
[----:B------:R-:W-:-:S05]  /*dc00*/  IMAD.X R3, RZ, RZ, R21, P1 ;  /* 0x000000ffff037224 */ /* 0x000fca00008e0615 */
[----:B------:R-:W-:Y:S01]  /*dc10*/  @!PT LDS RZ, [RZ] ;  /* 0x00000000fffff984 */ /* 0x000fe20000000800 */
[----:B------:R-:W-:Y:S01]  /*dc20*/  @!PT LDS RZ, [RZ] ;  /* 0x00000000fffff984 */ /* 0x000fe20000000800 */
[----:B------:R-:W-:Y:S01]  /*dc30*/  @!PT LDS RZ, [RZ] ;  /* 0x00000000fffff984 */ /* 0x000fe20000000800 */
[----:B------:R0:W-:Y:S01]  /*dc40*/  LDGSTS.E.BYPASS.LTC128B.128 [R4+0x2c00], desc[UR38][R2.64], !P2 ;  /* 0x02c0000002047fae */ /* 0x0001e2000d101d66 */
[----:B------:R-:W-:Y:S01]  /*dc50*/  IMAD.MOV.U32 R13, RZ, RZ, R17 ;  /* 0x000000ffff0d7224 */ /* 0x000fe200078e0011 */
[----:B------:R-:W-:Y:S02]  /*dc60*/  ISETP.LT.OR P2, PT, R5, 0x61, P0 ;  /* 0x000000610500780c */ /* 0x000fe40000741670 */
[----:B------:R-:W-:-:S11]  /*dc70*/  MOV R22, R14 ;  /* 0x0000000e00167202 */ /* 0x000fd60000000f00 */
[----:B0-----:R-:W-:Y:S05]  /*dc80*/  WARPSYNC.COLLECTIVE R15, `(.L_x_12973) ;  /* 0x000000000f087348 */ /* 0x001fea0003c00000 */
[----:B------:R1:W2:Y:S02]  /*dc90*/  SHFL.IDX P6, R14, R13, R12, R11 ;  /* 0x0000000c0d0e7389 */ /* 0x0002a400000c000b */
[----:B012---:R-:W-:Y:S01]  /*dca0*/  ENDCOLLECTIVE ;  /* 0x000000000000791b */ /* 0x007fe20003800000 */
.L_x_12973:
[----:B------:R-:W-:Y:S01]  /*dcb0*/  IMAD.MOV.U32 R13, RZ, RZ, R18 ;  /* 0x000000ffff0d7224 */ /* 0x000fe200078e0012 */
[----:B------:R-:W-:Y:S01]  /*dcc0*/  MOV R12, 0x7 ;  /* 0x00000007000c7802 */ /* 0x000fe20000000f00 */
[----:B------:R-:W-:-:S07]  /*dcd0*/  IMAD.MOV.U32 R27, RZ, RZ, R14 ;  /* 0x000000ffff1b7224 */ /* 0x000fce00078e000e */
[----:B------:R-:W-:Y:S05]  /*dce0*/  WARPSYNC.COLLECTIVE R15, `(.L_x_12974) ;  /* 0x000000000f087348 */ /* 0x000fea0003c00000 */
[----:B------:R0:W1:Y:S02]  /*dcf0*/  SHFL.IDX P6, R14, R13, R12, R11 ;  /* 0x0000000c0d0e7389 */ /* 0x00006400000c000b */
[----:B01----:R-:W-:Y:S01]  /*dd00*/  ENDCOLLECTIVE ;  /* 0x000000000000791b */ /* 0x003fe20003800000 */
.L_x_12974:
[----:B------:R-:W-:-:S05]  /*dd10*/  IADD3 R2, P1, R27, R16, RZ ;  /* 0x000000101b027210 */ /* 0x000fca0007f3e0ff */
[----:B------:R-:W-:-:S05]  /*dd20*/  IMAD.X R3, RZ, RZ, R22, P1 ;  /* 0x000000ffff037224 */ /* 0x000fca00008e0616 */
        /* <DEDUP_REMOVED lines=9> */
.L_x_12975:
[----:B------:R-:W-:Y:S05]  /*ddc0*/  BRA `(.L_x_12976) ;  /* 0xffffffc000ec7947 */ /* 0x000fea000383ffff */
.L_x_12862:
[----:B0-----:R0:W1:Y:S02]  /*ddd0*/  SYNCS.PHASECHK.TRANS64.TRYWAIT P0, [R7+URZ+0x16820], R10 ;  /* 0x0168200a070075a7 */ /* 0x001064000800017f */
[----:B-1----:R-:W-:Y:S05]  /*dde0*/  @!P0 NANOSLEEP.SYNCS 0x989680 ;  /* 0x009896800000895d */ /* 0x002fea0003900000 */
[----:B------:R-:W1:Y:S02]  /*ddf0*/  @!P0 SYNCS.PHASECHK.TRANS64 P0, [R7+URZ+0x16820], R10 ;  /* 0x0168200a070085a7 */ /* 0x000e64000800007f */
[----:B-1----:R-:W-:Y:S05]  /*de00*/  @!P0 BRA `(.L_x_12862) ;  /* 0xfffffffc00f08947 */ /* 0x002fea000383ffff */
[----:B------:R-:W-:Y:S05]  /*de10*/  BRA `(.L_x_12977) ;  /* 0xffffffc4005c7947 */ /* 0x000fea000383ffff */
.L_x_12863:
[----:B------:R-:W1:Y:S01]  /*de20*/  S2R R3, SR_TID.X ;  /* 0x0000000000037919 */ /* 0x000e620000002100 */
[----:B------:R-:W-:Y:S01]  /*de30*/  BSSY B0, `(.L_x_12978) ;  /* 0x000000a000007945 */ /* 0x000fe20003800000 */
[----:B------:R-:W-:Y:S01]  /*de40*/  MOV R12, RZ ;  /* 0x000000ff000c7202 */ /* 0x000fe20000000f00 */
        /* <DEDUP_REMOVED lines=8> */
.L_x_12979:
[----:B------:R-:W-:Y:S05]  /*ded0*/  BSYNC B0 ;  /* 0x0000000000007941 */ /* 0x000fea0003800000 */
.L_x_12978:
[----:B------:R-:W-:Y:S05]  /*dee0*/  BRA `(.L_x_12980) ;  /* 0xffffffc400407947 */ /* 0x000fea000383ffff */
.L_x_12864:
[----:B------:R-:W-:Y:S01]  /*def0*/  BSSY B0, `(.L_x_12981) ;  /* 0x0000006000007945 */ /* 0x000fe20003800000 */
[----:B------:R-:W-:-:S07]  /*df00*/  IMAD.MOV.U32 R15, RZ, RZ, -0x1 ;  /* 0xffffffffff0f7424 */ /* 0x000fce00078e00ff */
[----:B01---5:R-:W-:Y:S05]  /*df10*/  WARPSYNC.COLLECTIVE R15, `(.L_x_12982) ;  /* 0x000000000f0c7348 */ /* 0x023fea0003c00000 */
[----:B------:R-:W-:Y:S02]  /*df20*/  ELECT P6, UR62, PT ;  /* 0x00000000003e782f */ /* 0x000fe400038c0000 */
[----:B------:R-:W-:Y:S01]  /*df30*/  MOV R14, UR62 ;  /* 0x0000003e000e7c02 */ /* 0x000fe20008000f00 */
[----:B01---5:R-:W-:Y:S10]  /*df40*/  ENDCOLLECTIVE ;  /* 0x000000000000791b */ /* 0x023ff40003800000 */
.L_x_12982:
[----:B------:R-:W-:Y:S05]  /*df50*/  BSYNC B0 ;  /* 0x0000000000007941 */ /* 0x000fea0003800000 */
.L_x_12981:
[----:B------:R-:W-:Y:S05]  /*df60*/  BRA `(.L_x_12983) ;  /* 0xffffffc400347947 */ /* 0x000fea000383ffff */
.L_x_12866:
[----:B-1----:R1:W2:Y:S02]  /*df70*/  SYNCS.PHASECHK.TRANS64.TRYWAIT P1, [R5+URZ+0x16840], R4 ;  /* 0x01684004050075a7 */ /* 0x0022a4000802017f */
[----:B--2---:R-:W-:Y:S05]  /*df80*/  @!P1 NANOSLEEP.SYNCS 0x989680 ;  /* 0x009896800000995d */ /* 0x004fea0003900000 */
[----:B------:R-:W2:Y:S02]  /*df90*/  @!P1 SYNCS.PHASECHK.TRANS64 P1, [R5+URZ+0x16840], R4 ;  /* 0x01684004050095a7 */ /* 0x000ea4000802007f */
[----:B--2---:R-:W-:Y:S05]  /*dfa0*/  @!P1 BRA `(.L_x_12866) ;  /* 0xfffffffc00f09947 */ /* 0x004fea000383ffff */
[----:B------:R-:W-:Y:S05]  /*dfb0*/  BRA `(.L_x_12984) ;  /* 0xffffffc400547947 */ /* 0x000fea000383ffff */
.L_x_12868:
[----:B--2---:R2:W3:Y:S02]  /*dfc0*/  SYNCS.PHASECHK.TRANS64.TRYWAIT P1, [R3+URZ+0x16840], R0 ;  /* 0x01684000030075a7 */ /* 0x0044e4000802017f */
[----:B---3--:R-:W-:Y:S05]  /*dfd0*/  @!P1 NANOSLEEP.SYNCS 0x989680 ;  /* 0x009896800000995d */ /* 0x008fea0003900000 */
[----:B------:R-:W3:Y:S02]  /*dfe0*/  @!P1 SYNCS.PHASECHK.TRANS64 P1, [R3+URZ+0x16840], R0 ;  /* 0x01684000030095a7 */ /* 0x000ee4000802007f */
[----:B---3--:R-:W-:Y:S05]  /*dff0*/  @!P1 BRA `(.L_x_12868) ;  /* 0xfffffffc00f09947 */ /* 0x008fea000383ffff */
[----:B------:R-:W-:Y:S05]  /*e000*/  BRA `(.L_x_12985) ;  /* 0xffffffc400607947 */ /* 0x000fea000383ffff */
.L_x_12870:
[----:B---3--:R3:W4:Y:S02]  /*e010*/  SYNCS.PHASECHK.TRANS64.TRYWAIT P1, [R5+URZ+0x16860], R4 ;  /* 0x01686004050075a7 */ /* 0x008724000802017f */
[----:B----4-:R-:W-:Y:S05]  /*e020*/  @!P1 NANOSLEEP.SYNCS 0x989680 ;  /* 0x009896800000995d */ /* 0x010fea0003900000 */
[----:B------:R-:W4:Y:S02]  /*e030*/  @!P1 SYNCS.PHASECHK.TRANS64 P1, [R5+URZ+0x16860], R4 ;  /* 0x01686004050095a7 */ /* 0x000f24000802007f */
[----:B----4-:R-:W-:Y:S05]  /*e040*/  @!P1 BRA `(.L_x_12870) ;  /* 0xfffffffc00f09947 */ /* 0x010fea000383ffff */
[----:B------:R-:W-:Y:S05]  /*e050*/  BRA `(.L_x_12986) ;  /* 0xffffffc4005c7947 */ /* 0x000fea000383ffff */
.L_x_12987:
        /* <DEDUP_REMOVED lines=10> */
.L_x_15992:


//--------------------- .text._ZN7cutlass13device_kernelIN5flash11enable_sm90INS1_16FlashAttnFwdSm90INS1_25CollectiveMainloopFwdSm90ILi2EN4cute5tupleIJNS5_1CILi1EEES8_S8_EEENS6_IJNS7_ILi192EEENS7_ILi128EEENS7_ILi64EEEEEELi64ENS_10bfloat16_tEfNS_4arch4Sm90ELb0ELb0ELb0ELb1ELb1ELb0ELb0ELb1ELb1ELb1ELb1ELb0EEENS1_21CollectiveEpilogueFwdINS6_IJSA_SC_SB_EEES9_SE_SG_Li384ELb1ELb1ELb1ELb0EEENS1_36VarlenDynamicPersistentTileSchedulerILi192ELi128ELi384ELi128ELb1ELb1ELb1ELb0ELb1ELb1EEEEEEEEEvNT_6ParamsE --------------------------
	.section	.text._ZN7cutlass13device_kernelIN5flash11enable_sm90INS1_16FlashAttnFwdSm90INS1_25CollectiveMainloopFwdSm90ILi2EN4cute5tupleIJNS5_1CILi1EEES8_S8_EEENS6_IJNS7_ILi192EEENS7_ILi128EEENS7_ILi64EEEEEELi64ENS_10bfloat16_tEfNS_4arch4Sm90ELb0ELb0ELb0ELb1ELb1ELb0ELb0ELb1ELb1ELb1ELb1ELb0EEENS1_21CollectiveEpilogueFwdINS6_IJSA_SC_SB_EEES9_SE_SG_Li384ELb1ELb1ELb1ELb0EEENS1_36VarlenDynamicPersistentTileSchedulerILi192ELi128ELi384ELi128ELb1ELb1ELb1ELb0ELb1ELb1EEEEEEEEEvNT_6ParamsE,"ax",@progbits
	.align	128
.text._ZN7cutlass13device_kernelIN5flash11enable_sm90INS1_16FlashAttnFwdSm90INS1_25CollectiveMainloopFwdSm90ILi2EN4cute5tupleIJNS5_1CILi1EEES8_S8_EEENS6_IJNS7_ILi192EEENS7_ILi128EEENS7_ILi64EEEEEELi64ENS_10bfloat16_tEfNS_4arch4Sm90ELb0ELb0ELb0ELb1ELb1ELb0ELb0ELb1ELb1ELb1ELb1ELb0EEENS1_21CollectiveEpilogueFwdINS6_IJSA_SC_SB_EEES9_SE_SG_Li384ELb1ELb1ELb1ELb0EEENS1_36VarlenDynamicPersistentTileSchedulerILi192ELi128ELi384ELi128ELb1ELb1ELb1ELb0ELb1ELb1EEEEEEEEEvNT_6ParamsE:
        .type           _ZN7cutlass13device_kernelIN5flash11enable_sm90INS1_16FlashAttnFwdSm90INS1_25CollectiveMainloopFwdSm90ILi2EN4cute5tupleIJNS5_1CILi1EEES8_S8_EEENS6_IJNS7_ILi192EEENS7_ILi128EEENS7_ILi64EEEEEELi64ENS_10bfloat16_tEfNS_4arch4Sm90ELb0ELb0ELb0ELb1ELb1ELb0ELb0ELb1ELb1ELb1ELb1ELb0EEENS1_21CollectiveEpilogueFwdINS6_IJSA_SC_SB_EEES9_SE_SG_Li384ELb1ELb1ELb1ELb0EEENS1_36VarlenDynamicPersistentTileSchedulerILi192ELi128ELi384ELi128ELb1ELb1ELb1ELb0ELb1ELb1EEEEEEEEEvNT_6ParamsE,@function
        .size           _ZN7cutlass13device_kernelIN5flash11enable_sm90INS1_16FlashAttnFwdSm90INS1_25CollectiveMainloopFwdSm90ILi2EN4cute5tupleIJNS5_1CILi1EEES8_S8_EEENS6_IJNS7_ILi192EEENS7_ILi128EEENS7_ILi64EEEEEELi64ENS_10bfloat16_tEfNS_4arch4Sm90ELb0ELb0ELb0ELb1ELb1ELb0ELb0ELb1ELb1ELb1ELb1ELb0EEENS1_21CollectiveEpilogueFwdINS6_IJSA_SC_SB_EEES9_SE_SG_Li384ELb1ELb1ELb1ELb0EEENS1_36VarlenDynamicPersistentTileSchedulerILi192ELi128ELi384ELi128ELb1ELb1ELb1ELb0ELb1ELb1EEEEEEEEEvNT_6ParamsE,(.L_x_15993 - _ZN7cutlass13device_kernelIN5flash11enable_sm90INS1_16FlashAttnFwdSm90INS1_25CollectiveMainloopFwdSm90ILi2EN4cute5tupleIJNS5_1CILi1EEES8_S8_EEENS6_IJNS7_ILi192EEENS7_ILi128EEENS7_ILi64EEEEEELi64ENS_10bfloat16_tEfNS_4arch4Sm90ELb0ELb0ELb0ELb1ELb1ELb0ELb0ELb1ELb1ELb1ELb1ELb0EEENS1_21CollectiveEpilogueFwdINS6_IJSA_SC_SB_EEES9_SE_SG_Li384ELb1ELb1ELb1ELb0EEENS1_36VarlenDynamicPersistentTileSchedulerILi192ELi128ELi384ELi128ELb1ELb1ELb1ELb0ELb1ELb1EEEEEEEEEvNT_6ParamsE)
        .other          _ZN7cutlass13device_kernelIN5flash11enable_sm90INS1_16FlashAttnFwdSm90INS1_25CollectiveMainloopFwdSm90ILi2EN4cute5tupleIJNS5_1CILi1EEES8_S8_EEENS6_IJNS7_ILi192EEENS7_ILi128EEENS7_ILi64EEEEEELi64ENS_10bfloat16_tEfNS_4arch4Sm90ELb0ELb0ELb0ELb1ELb1ELb0ELb0ELb1ELb1ELb1ELb1ELb0EEENS1_21CollectiveEpilogueFwdINS6_IJSA_SC_SB_EEES9_SE_SG_Li384ELb1ELb1ELb1ELb0EEENS1_36VarlenDynamicPersistentTileSchedulerILi192ELi128ELi384ELi128ELb1ELb1ELb1ELb0ELb1ELb1EEEEEEEEEvNT_6ParamsE,@"STO_CUDA_ENTRY STV_DEFAULT"
_ZN7cutlass13device_kernelIN5flash11enable_sm90INS1_16FlashAttnFwdSm90INS1_25CollectiveMainloopFwdSm90ILi2EN4cute5tupleIJNS5_1CILi1EEES8_S8_EEENS6_IJNS7_ILi192EEENS7_ILi128EEENS7_ILi64EEEEEELi64ENS_10bfloat16_tEfNS_4arch4Sm90ELb0ELb0ELb0ELb1ELb1ELb0ELb0ELb1ELb1ELb1ELb1ELb0EEENS1_21CollectiveEpilogueFwdINS6_IJSA_SC_SB_EEES9_SE_SG_Li384ELb1ELb1ELb1ELb0EEENS1_36VarlenDynamicPersistentTileSchedulerILi192ELi128ELi384ELi128ELb1ELb1ELb1ELb0ELb1ELb1EEEEEEEEEvNT_6ParamsE:
        /* <DEDUP_REMOVED lines=45> */
.L_x_12988:
        /* <DEDUP_REMOVED lines=22> */
.L_x_12989:
        /* <DEDUP_REMOVED lines=18> */
.L_x_12990:
        /* <DEDUP_REMOVED lines=22> */
.L_x_12991:
        /* <DEDUP_REMOVED lines=22> */
.L_x_12992:
        /* <DEDUP_REMOVED lines=8> */
.L_x_12994:
        /* <DEDUP_REMOVED lines=18> */
[----:B------:R-:W2:Y:S01]  /*09b0*/  LDL R12, [R1+0x28] ;  /* 0x00002800010c7983 */ /* 0x000ea20000100800 */
[----:B------:R-:W-:-:S05]  /*09c0*/  VIADD R17, R2, 0xffffff80 ;  /* 0xffffff8002117836 */ /* 0x000fca0000000000 */
[----:B------:R-:W-:-:S04]  /*09d0*/  SHF.R.S32.HI R0, RZ, 0x1f, R17 ;  /* 0x0000001fff007819 */ /* 0x000fc80000011411 */
[----:B------:R-:W-:-:S04]  /*09e0*/  LEA.HI R2, R0, R17, RZ, 0x7 ;  /* 0x0000001100027211 */ /* 0x000fc800078f38ff */
[----:B------:R-:W-:-:S05]  /*09f0*/  LOP3.LUT R3, R2, 0xffffff80, RZ, 0xc0, !PT ;  /* 0xffffff8002037812 */ /* 0x000fca00078ec0ff */
[----:B------:R-:W-:Y:S01]  /*0a00*/  IMAD.IADD R16, R17, 0x1, -R3 ;  /* 0x0000000111107824 */ /* 0x000fe200078e0a03 */
[----:B------:R-:W-:-:S04]  /*0a10*/  LEA.HI R4, R0, R17, RZ, 0x5 ;  /* 0x0000001100047211 */ /* 0x000fc800078f28ff */
[----:B------:R-:W-:Y:S02]  /*0a20*/  SHF.R.S32.HI R6, RZ, 0x1f, R16 ;  /* 0x0000001fff067819 */ /* 0x000fe40000011410 */
[----:B------:R-:W-:Y:S02]  /*0a30*/  LEA.HI R3, R0, R17, RZ, 0x4 ;  /* 0x0000001100037211 */ /* 0x000fe400078f20ff */
[----:B------:R-:W-:Y:S01]  /*0a40*/  LEA.HI R7, R6, R16, RZ, 0x2 ;  /* 0x0000001006077211 */ /* 0x000fe200078f10ff */
[----:B------:R-:W-:Y:S01]  /*0a50*/  IMAD.SHL.U32 R5, R4, 0x20, RZ ;  /* 0x0000002004057824 */ /* 0x000fe200078e00ff */
[----:B------:R-:W-:Y:S02]  /*0a60*/  SHF.R.S32.HI R11, RZ, 0x7, R2 ;  /* 0x00000007ff0b7819 */ /* 0x000fe40000011402 */
[----:B------:R-:W-:Y:S02]  /*0a70*/  LOP3.LUT R4, R3, 0x3fffff0, RZ, 0xc0, !PT ;  /* 0x03fffff003047812 */ /* 0x000fe400078ec0ff */
[----:B------:R-:W-:-:S02]  /*0a80*/  SHF.R.S32.HI R2, RZ, 0x4, R3 ;  /* 0x00000004ff027819 */ /* 0x000fc40000011403 */
[--C-:B------:R-:W-:Y:S02]  /*0a90*/  SHF.R.S32.HI R8, RZ, 0x2, R7.reuse ;  /* 0x00000002ff087819 */ /* 0x100fe40000011407 */
[----:B------:R-:W-:Y:S01]  /*0aa0*/  SHF.R.S32.HI R9, RZ, 0x1f, R7 ;  /* 0x0000001fff097819 */ /* 0x000fe20000011407 */
[----:B------:R-:W-:Y:S01]  /*0ab0*/  IMAD.IADD R4, R17, 0x1, -R4 ;  /* 0x0000000111047824 */ /* 0x000fe200078e0a04 */
[----:B------:R-:W-:Y:S02]  /*0ac0*/  LOP3.LUT R5, R5, 0xfffffc00, RZ, 0xc0, !PT ;  /* 0xfffffc0005057812 */ /* 0x000fe400078ec0ff */
[----:B------:R-:W-:Y:S02]  /*0ad0*/  LEA.HI R3, R3, R2, RZ, 0x1 ;  /* 0x0000000203037211 */ /* 0x000fe400078f08ff */
[----:B------:R-:W-:Y:S02]  /*0ae0*/  LEA.HI R10, R0, R17, RZ, 0x2 ;  /* 0x00000011000a7211 */ /* 0x000fe400078f10ff */
[----:B------:R-:W-:Y:S01]  /*0af0*/  LEA.HI R9, R9, R8, RZ, 0x3 ;  /* 0x0000000809097211 */ /* 0x000fe200078f18ff */
[----:B------:R-:W-:Y:S01]  /*0b00*/  IMAD R4, R4, 0x40, R5 ;  /* 0x0000004004047824 */ /* 0x000fe200078e0205 */
[----:B------:R-:W-:Y:S01]  /*0b10*/  LOP3.LUT R3, R3, 0x1ffffffe, RZ, 0xc0, !PT ;  /* 0x1ffffffe03037812 */ /* 0x000fe200078ec0ff */
[----:B------:R-:W-:Y:S01]  /*0b20*/  IMAD.HI R5, R11, 0x55555556, RZ ;  /* 0x555555560b057827 */ /* 0x000fe200078e02ff */
[----:B------:R-:W-:-:S02]  /*0b30*/  LOP3.LUT R10, R10, 0xfffffffc, RZ, 0xc0, !PT ;  /* 0xfffffffc0a0a7812 */ /* 0x000fc400078ec0ff */
[----:B------:R-:W-:Y:S02]  /*0b40*/  LOP3.LUT R9, R9, 0xfffffff8, RZ, 0xc0, !PT ;  /* 0xfffffff809097812 */ /* 0x000fe400078ec0ff */
[----:B------:R-:W-:Y:S02]  /*0b50*/  LEA.HI R0, R0, R17, RZ, 0x3 ;  /* 0x0000001100007211 */ /* 0x000fe400078f18ff */
[----:B------:R-:W-:Y:S01]  /*0b60*/  LEA.HI R6, R6, R16, RZ, 0x5 ;  /* 0x0000001006067211 */ /* 0x000fe200078f28ff */
[----:B------:R-:W-:Y:S01]  /*0b70*/  IMAD.IADD R3, R2, 0x1, -R3 ;  /* 0x0000000102037824 */ /* 0x000fe200078e0a03 */
[----:B------:R-:W-:Y:S01]  /*0b80*/  LOP3.LUT R7, R7, 0x7ffffffc, RZ, 0xc0, !PT ;  /* 0x7ffffffc07077812 */ /* 0x000fe200078ec0ff */
[----:B------:R-:W-:Y:S01]  /*0b90*/  IMAD.IADD R10, R17, 0x1, -R10 ;  /* 0x00000001110a7824 */ /* 0x000fe200078e0a0a */
[----:B------:R-:W-:Y:S01]  /*0ba0*/  LOP3.LUT R22, R0, 0xfffffff8, RZ, 0xc0, !PT ;  /* 0xfffffff800167812 */ /* 0x000fe200078ec0ff */
[----:B------:R-:W-:Y:S01]  /*0bb0*/  IMAD.IADD R9, R8, 0x1, -R9 ;  /* 0x0000000108097824 */ /* 0x000fe200078e0a09 */
[----:B------:R-:W-:-:S02]  /*0bc0*/  LEA.HI R5, R5, R5, RZ, 0x1 ;  /* 0x0000000505057211 */ /* 0x000fc400078f08ff */
[----:B------:R-:W-:Y:S01]  /*0bd0*/  SHF.R.S32.HI R6, RZ, 0x5, R6 ;  /* 0x00000005ff067819 */ /* 0x000fe20000011406 */
[----:B------:R-:W-:Y:S01]  /*0be0*/  IMAD R2, R3, 0x8, R4 ;  /* 0x0000000803027824 */ /* 0x000fe200078e0204 */
[----:B------:R-:W-:Y:S01]  /*0bf0*/  LEA.HI R8, R10, R10, RZ, 0x1 ;  /* 0x0000000a0a087211 */ /* 0x000fe200078f08ff */
[----:B------:R-:W-:Y:S01]  /*0c00*/  IMAD.IADD R3, R16, 0x1, -R7 ;  /* 0x0000000110037824 */ /* 0x000fe200078e0a07 */
[----:B------:R-:W-:Y:S01]  /*0c10*/  LEA R6, R6, R9, 0x4 ;  /* 0x0000000906067211 */ /* 0x000fe200078e20ff */
[----:B------:R-:W-:Y:S02]  /*0c20*/  IMAD.IADD R22, R17, 0x1, -R22 ;  /* 0x0000000111167824 */ /* 0x000fe400078e0a16 */
[----:B------:R-:W-:Y:S01]  /*0c30*/  IMAD R5, R5, -0x3, R11 ;  /* 0xfffffffd05057824 */ /* 0x000fe200078e020b */
[----:B------:R-:W-:Y:S01]  /*0c40*/  LOP3.LUT R11, R8, 0x1ffffffe, RZ, 0xc0, !PT ;  /* 0x1ffffffe080b7812 */ /* 0x000fe200078ec0ff */
[----:B------:R-:W-:Y:S02]  /*0c50*/  IMAD.SHL.U32 R9, R3, 0x2, RZ ;  /* 0x0000000203097824 */ /* 0x000fe400078e00ff */
[----:B------:R-:W-:-:S02]  /*0c60*/  IMAD.SHL.U32 R152, R22, 0x8, RZ ;  /* 0x0000000816987824 */ /* 0x000fc400078e00ff */
[----:B------:R-:W-:Y:S01]  /*0c70*/  IMAD R8, R5, 0x40, R6 ;  /* 0x0000004005087824 */ /* 0x000fe200078e0206 */
[----:B------:R-:W-:Y:S01]  /*0c80*/  SHF.R.S32.HI R3, RZ, 0x3, R0 ;  /* 0x00000003ff037819 */ /* 0x000fe20000011400 */
[----:B------:R-:W-:Y:S01]  /*0c90*/  STL [R1+0x48], R2 ;  /* 0x0000480201007387 */ /* 0x000fe20000100800 */
[C---:B------:R-:W-:Y:S01]  /*0ca0*/  IADD3 R4, R9.reuse, 0x8, RZ ;  /* 0x0000000809047810 */ /* 0x040fe20007ffe0ff */
[C---:B------:R-:W-:Y:S01]  /*0cb0*/  VIADD R3, R9.reuse, 0x10 ;  /* 0x0000001009037836 */ /* 0x040fe20000000000 */
[----:B------:R-:W-:Y:S01]  /*0cc0*/  SHF.R.S32.HI R0, RZ, 0x1f, R152 ;  /* 0x0000001fff007819 */ /* 0x000fe20000011498 */
[----:B------:R-:W-:Y:S01]  /*0cd0*/  STL [R1+0x40], R8 ;  /* 0x0000400801007387 */ /* 0x000fe20000100800 */
[C---:B------:R-:W-:Y:S02]  /*0ce0*/  VIADD R0, R9.reuse, 0x18 ;  /* 0x0000001809007836 */ /* 0x040fe40000000000 */
[----:B------:R-:W-:Y:S01]  /*0cf0*/  VIADD R156, R9, 0x28 ;  /* 0x00000028099c7836 */ /* 0x000fe20000000000 */
[----:B------:R-:W-:Y:S01]  /*0d00*/  STL [R1+0x18], RZ ;  /* 0x000018ff01007387 */ /* 0x000fe20000100800 */
[----:B------:R-:W-:Y:S01]  /*0d10*/  IMAD.IADD R11, R10, 0x1, -R11 ;  /* 0x000000010a0b7824 */ /* 0x000fe200078e0a0b */
[----:B------:R-:W-:-:S02]  /*0d20*/  SHF.R.S32.HI R10, RZ, 0x1f, R4 ;  /* 0x0000001fff0a7819 */ /* 0x000fc40000011404 */
[----:B------:R0:W-:Y:S01]  /*0d30*/  STL [R1+0x10], R9 ;  /* 0x0000100901007387 */ /* 0x0001e20000100800 */
[C---:B------:R-:W-:Y:S02]  /*0d40*/  VIADD R157, R9.reuse, 0x20 ;  /* 0x00000020099d7836 */ /* 0x040fe40000000000 */
[C---:B------:R-:W-:Y:S01]  /*0d50*/  VIADD R155, R9.reuse, 0x30 ;  /* 0x00000030099b7836 */ /* 0x040fe20000000000 */
[----:B------:R1:W-:Y:S01]  /*0d60*/  STL [R1+0x8], R4 ;  /* 0x0000080401007387 */ /* 0x0003e20000100800 */
[----:B------:R-:W-:-:S03]  /*0d70*/  VIADD R154, R9, 0x38 ;  /* 0x00000038099a7836 */ /* 0x000fc60000000000 */
[----:B------:R-:W-:Y:S01]  /*0d80*/  STL [R1+0x4], R3 ;  /* 0x0000040301007387 */ /* 0x000fe20000100800 */
[----:B0-----:R-:W-:-:S03]  /*0d90*/  SHF.R.S32.HI R9, RZ, 0x1f, R3 ;  /* 0x0000001fff097819 */ /* 0x001fc60000011403 */
[----:B------:R0:W-:Y:S01]  /*0da0*/  STL [R1], R0 ;  /* 0x0000000001007387 */ /* 0x0001e20000100800 */
[----:B-1----:R-:W-:-:S03]  /*0db0*/  SHF.R.S32.HI R4, RZ, 0x1f, R0 ;  /* 0x0000001fff047819 */ /* 0x002fc60000011400 */
[----:B------:R-:W-:Y:S01]  /*0dc0*/  STL [R1+0x38], R10 ;  /* 0x0000380a01007387 */ /* 0x000fe20000100800 */
[----:B0-----:R-:W-:Y:S01]  /*0dd0*/  SHF.R.S32.HI R0, RZ, 0x1f, R156 ;  /* 0x0000001fff007819 */ /* 0x001fe2000001149c */
[----:B------:R-:W-:Y:S02]  /*0de0*/  IMAD R0, R11, 0x8, R8 ;  /* 0x000000080b007824 */ /* 0x000fe400078e0208 */
[----:B------:R-:W-:Y:S04]  /*0df0*/  STL [R1+0x34], R9 ;  /* 0x0000340901007387 */ /* 0x000fe80000100800 */
[----:B------:R0:W-:Y:S04]  /*0e00*/  STL [R1+0x30], R4 ;  /* 0x0000300401007387 */ /* 0x0001e80000100800 */
[----:B------:R1:W-:Y:S01]  /*0e10*/  STL [R1+0x44], R0 ;  /* 0x0000440001007387 */ /* 0x0003e20000100800 */
[----:B------:R-:W-:Y:S01]  /*0e20*/  SHF.R.S32.HI R3, RZ, 0x1f, R157 ;  /* 0x0000001fff037819 */ /* 0x000fe2000001149d */
[----:B------:R-:W-:Y:S01]  /*0e30*/  IMAD.MOV.U32 R5, RZ, RZ, R13 ;  /* 0x000000ffff057224 */ /* 0x000fe200078e000d */
[----:B------:R-:W-:Y:S01]  /*0e40*/  SHF.R.S32.HI R3, RZ, 0x1f, R154 ;  /* 0x0000001fff037819 */ /* 0x000fe2000001149a */
[----:B------:R-:W-:-:S02]  /*0e50*/  IMAD.MOV.U32 R6, RZ, RZ, R14 ;  /* 0x000000ffff067224 */ /* 0x000fc400078e000e */
[----:B------:R-:W-:Y:S01]  /*0e60*/  IMAD.MOV.U32 R7, RZ, RZ, R15 ;  /* 0x000000ffff077224 */ /* 0x000fe200078e000f */
[----:B0-----:R-:W-:Y:S01]  /*0e70*/  SHF.R.S32.HI R4, RZ, 0x1f, R155 ;  /* 0x0000001fff047819 */ /* 0x001fe2000001149b */
[----:B------:R-:W-:Y:S01]  /*0e80*/  UMOV UR38, URZ ;  /* 0x0000003f00267c82 */ /* 0x000fe20008000000 */
[----:B------:R-:W-:Y:S01]  /*0e90*/  UMOV UR39, URZ ;  /* 0x0000003f00277c82 */ /* 0x000fe20008000000 */
[----:B-12---:R-:W-:-:S07]  /*0ea0*/  LOP3.LUT R2, R12, 0x1, RZ, 0xfc, !PT ;  /* 0x000000010c027812 */ /* 0x006fce00078efcff */
.L_x_13032:
[----:B01-345:R-:W0:Y:S01]  /*0eb0*/  LDC.64 R8, c[0x0][0xc88] ;  /* 0x00032200ff087b82 */ /* 0x03be220000000a00 */
[----:B------:R-:W-:-:S07]  /*0ec0*/  ULDC.64 UR4, c[0x0][0xa28] ;  /* 0x00028a0000047ab9 */ /* 0x000fce0000000a00 */
[----:B------:R-:W1:Y:S08]  /*0ed0*/  LDC.64 R12, c[0x0][0x418] ;  /* 0x00010600ff0c7b82 */ /* 0x000e700000000a00 */
[----:B--2---:R-:W2:Y:S01]  /*0ee0*/  LDC R0, c[0x0][0x424] ;  /* 0x00010900ff007b82 */ /* 0x004ea20000000800 */
[----:B0-----:R-:W-:Y:S01]  /*0ef0*/  IMAD.WIDE R8, R7, 0x4, R8 ;  /* 0x0000000407087825 */ /* 0x001fe200078e0208 */
[----:B------:R-:W-:-:S06]  /*0f00*/  ISETP.NE.U32.AND P0, PT, RZ, UR4, PT ;  /* 0x00000004ff007c0c */ /* 0x000fcc000bf05070 */
[----:B------:R-:W0:Y:S01]  /*0f10*/  LDC R7, c[0x0][0x2f0] ;  /* 0x0000bc00ff077b82 */ /* 0x000e220000000800 */
[----:B------:R-:W3:Y:S01]  /*0f20*/  LDG.E R17, desc[UR36][R8.64] ;  /* 0x0000002408117981 */ /* 0x000ee2000c1e1900 */
[----:B------:R-:W-:Y:S01]  /*0f30*/  ISETP.NE.AND.EX P0, PT, RZ, UR5, PT, P0 ;  /* 0x00000005ff007c0c */ /* 0x000fe2000bf05300 */
[----:B------:R-:W-:Y:S01]  /*0f40*/  IMAD.MOV.U32 R3, RZ, RZ, RZ ;  /* 0x000000ffff037224 */ /* 0x000fe200078e00ff */
        /* <DEDUP_REMOVED lines=24> */
.L_x_12995:
[----:B-----5:R-:W-:Y:S01]  /*10d0*/  IMAD.IADD R88, R88, 0x1, -R3 ;  /* 0x0000000158587824 */ /* 0x020fe200078e0a03 */
[C---:B------:R-:W-:Y:S01]  /*10e0*/  LOP3.LUT R3, R6.reuse, 0xff000000, RZ, 0xc0, !PT ;  /* 0xff00000006037812 */ /* 0x040fe200078ec0ff */
[----:B------:R-:W-:Y:S01]  /*10f0*/  IMAD.MOV.U32 R89, RZ, RZ, RZ ;  /* 0x000000ffff597224 */ /* 0x000fe200078e00ff */
[----:B------:R-:W-:Y:S02]  /*1100*/  LOP3.LUT R0, R6, 0xff0000, RZ, 0xc0, !PT ;  /* 0x00ff000006007812 */ /* 0x000fe400078ec0ff */
[----:B------:R-:W-:Y:S02]  /*1110*/  SHF.R.U32.HI R3, RZ, 0x8, R3 ;  /* 0x00000008ff037819 */ /* 0x000fe40000011603 */
[----:B------:R-:W-:Y:S02]  /*1120*/  ISETP.GE.AND P0, PT, R88, 0x1, PT ;  /* 0x000000015800780c */ /* 0x000fe40003f06270 */
[----:B------:R-:W-:Y:S02]  /*1130*/  LEA.HI R0, R0, R3, RZ, 0x10 ;  /* 0x0000000300007211 */ /* 0x000fe400078f80ff */
[----:B------:R-:W-:-:S02]  /*1140*/  IADD3 R4, R88, 0x7f, RZ ;  /* 0x0000007f58047810 */ /* 0x000fc40007ffe0ff */
[----:B------:R-:W-:Y:S02]  /*1150*/  LOP3.LUT R14, R0, 0xff, RZ, 0xc0, !PT ;  /* 0x000000ff000e7812 */ /* 0x000fe400078ec0ff */
[----:B------:R-:W-:Y:S02]  /*1160*/  SHF.R.S32.HI R7, RZ, 0x1f, R4 ;  /* 0x0000001fff077819 */ /* 0x000fe40000011404 */
[----:B------:R-:W-:Y:S01]  /*1170*/  SHF.R.U32.HI R19, RZ, 0x10, R0 ;  /* 0x00000010ff137819 */ /* 0x000fe20000011600 */
[----:B------:R0:W-:Y:S01]  /*1180*/  STL [R1+0xc], R14 ;  /* 0x00000c0e01007387 */ /* 0x0001e20000100800 */
[----:B------:R-:W-:-:S04]  /*1190*/  LEA.HI R7, R7, R4, RZ, 0x7 ;  /* 0x0000000407077211 */ /* 0x000fc800078f38ff */
[----:B---3--:R-:W-:Y:S01]  /*11a0*/  SHF.R.S32.HI R11, RZ, 0x7, R7 ;  /* 0x00000007ff0b7819 */ /* 0x008fe20000011407 */
[----:B------:R-:W-:Y:S06]  /*11b0*/  @!P0 BRA `(.L_x_12996) ;  /* 0x0000000000748947 */ /* 0x000fec0003800000 */
[----:B------:R-:W1:Y:S01]  /*11c0*/  LDC R0, c[0x0][0x9f0] ;  /* 0x00027c00ff007b82 */ /* 0x000e620000000800 */
[----:B------:R-:W-:-:S04]  /*11d0*/  ISETP.NE.AND P0, PT, R19, RZ, PT ;  /* 0x000000ff1300720c */ /* 0x000fc80003f05270 */
[----:B-1----:R-:W-:-:S04]  /*11e0*/  SEL R12, R19, R0, P0 ;  /* 0x00000000130c7207 */ /* 0x002fc80000000000 */
[-C--:B------:R-:W-:Y:S02]  /*11f0*/  IABS R4, R12.reuse ;  /* 0x0000000c00047213 */ /* 0x080fe40000000000 */
[----:B------:R-:W-:Y:S02]  /*1200*/  IADD3 R0, R11, -0x1, R12 ;  /* 0xffffffff0b007810 */ /* 0x000fe40007ffe00c */
[----:B------:R-:W1:Y:S01]  /*1210*/  I2F.RP R3, R4 ;  /* 0x0000000400037306 */ /* 0x000e620000209400 */
[----:B------:R-:W-:Y:S02]  /*1220*/  IABS R13, R12 ;  /* 0x0000000c000d7213 */ /* 0x000fe40000000000 */
        /* <DEDUP_REMOVED lines=22> */
.L_x_12996:
[----:B------:R-:W-:Y:S01]  /*1390*/  IMAD R16, R14, R89, RZ ;  /* 0x000000590e107224 */ /* 0x000fe200078e02ff */
[----:B------:R-:W-:Y:S02]  /*13a0*/  MOV R23, R5 ;  /* 0x0000000500177202 */ /* 0x000fe40000000f00 */
[----:B------:R-:W-:Y:S02]  /*13b0*/  CS2R R58, SRZ ;  /* 0x00000000003a7805 */ /* 0x000fe4000001ff00 */
[----:B------:R-:W-:Y:S02]  /*13c0*/  LOP3.LUT R18, R6, 0xffff, RZ, 0xc0, !PT ;  /* 0x0000ffff06127812 */ /* 0x000fe400078ec0ff */
[----:B------:R-:W-:Y:S02]  /*13d0*/  CS2R R118, SRZ ;  /* 0x0000000000767805 */ /* 0x000fe4000001ff00 */
[----:B------:R-:W-:Y:S02]  /*13e0*/  VIADDMNMX R89, R16, R89, R11, PT ;  /* 0x0000005910597246 */ /* 0x000fe4000380010b */
[----:B------:R-:W-:-:S02]  /*13f0*/  CS2R R40, SRZ ;  /* 0x0000000000287805 */ /* 0x000fc4000001ff00 */
[----:B------:R-:W-:Y:S02]  /*1400*/  PLOP3.LUT P0, PT, PT, PT, PT, 0x80, 0x0 ;  /* 0x000000000000781c */ /* 0x000fe40003f0f070 */
        /* <DEDUP_REMOVED lines=16> */
[----:B------:R-:W1:Y:S01]  /*1510*/  S2R R0, SR_TID.X ;  /* 0x0000000000007919 */ /* 0x000e620000002100 */
[----:B------:R-:W2:Y:S01]  /*1520*/  S2UR UR40, SR_CgaCtaId ;  /* 0x00000000002879c3 */ /* 0x000ea20000008800 */
[----:B------:R-:W-:Y:S02]  /*1530*/  UMOV UR6, 0x400 ;  /* 0x0000040000067882 */ /* 0x000fe40000000000 */
[----:B--2---:R-:W-:Y:S01]  /*1540*/  ULEA UR43, UR40, UR6, 0x18 ;  /* 0x00000006282b7291 */ /* 0x004fe2000f8ec03f */
[----:B-1----:R-:W-:-:S05]  /*1550*/  VIADD R3, R0, 0xffffff80 ;  /* 0xffffff8000037836 */ /* 0x002fca0000000000 */
[----:B------:R-:W-:-:S04]  /*1560*/  SHF.R.S32.HI R0, RZ, 0x1f, R3 ;  /* 0x0000001fff007819 */ /* 0x000fc80000011403 */
[----:B------:R-:W-:-:S04]  /*1570*/  LEA.HI R0, R0, R3, RZ, 0x7 ;  /* 0x0000000300007211 */ /* 0x000fc800078f38ff */
[----:B------:R-:W-:-:S06]  /*1580*/  SHF.R.S32.HI R0, RZ, 0x7, R0 ;  /* 0x00000007ff007819 */ /* 0x000fcc0000011400 */
[----:B------:R-:W1:Y:S02]  /*1590*/  SHFL.IDX PT, R0, R0, RZ, 0x1f ;  /* 0x00001fff00007589 */ /* 0x000e6400000e0000 */
        /* <DEDUP_REMOVED lines=14> */
[----:B------:R-:W-:Y:S01]  /*1680*/  IMAD.U32 R4, RZ, RZ, UR4 ;  /* 0x00000004ff047e24 */ /* 0x000fe2000f8e00ff */
[----:B0-----:R0:W1:Y:S01]  /*1690*/  LDC.64 R14, c[0x4][R0] ;  /* 0x01000000000e7b82 */ /* 0x0010620000000a00 */
        /* <DEDUP_REMOVED lines=11> */
.L_x_12998:
[----:B------:R-:W2:Y:S01]  /*1750*/  LDL R20, [R1+0x18] ;  /* 0x0000180001147983 */ /* 0x000ea20000100800 */
[----:B------:R-:W-:Y:S02]  /*1760*/  ISETP.NE.AND P0, PT, R2, 0x3, PT ;  /* 0x000000030200780c */ /* 0x000fe40003f05270 */
[----:B--2---:R-:W-:-:S04]  /*1770*/  LEA.HI R0, R20, R20, RZ, 0x1 ;  /* 0x0000001414007211 */ /* 0x004fc800078f08ff */
[----:B------:R-:W-:-:S04]  /*1780*/  LOP3.LUT R0, R0, 0xfffffffe, RZ, 0xc0, !PT ;  /* 0xfffffffe00007812 */ /* 0x000fc800078ec0ff */
[----:B------:R-:W-:-:S04]  /*1790*/  IADD3 R0, R20, -R0, RZ ;  /* 0x8000000014007210 */ /* 0x000fc80007ffe0ff */
[----:B------:R-:W-:-:S04]  /*17a0*/  SHF.L.U32 R0, R0, 0x1f, RZ ;  /* 0x0000001f00007819 */ /* 0x000fc800000006ff */
[----:B------:R-:W1:Y:S02]  /*17b0*/  SYNCS.PHASECHK.TRANS64.TRYWAIT P1, [UR43+0x16800], R0 ;  /* 0x01680000ff0075a7 */ /* 0x000e64000802016b */
[----:B-1----:R-:W-:Y:S05]  /*17c0*/  @!P1 BRA `(.L_x_12999) ;  /* 0x000000c400dc9947 */ /* 0x002fea0003800000 */
.L_x_13115:
[----:B------:R-:W-:Y:S05]  /*17d0*/  @!P0 BRA `(.L_x_13000) ;  /* 0x0000000000048947 */ /* 0x000fea0003800000 */
[----:B------:R-:W-:Y:S01]  /*17e0*/  BPT.TRAP 0x1 ;  /* 0x000000040000795c */ /* 0x000fe20000300000 */
.L_x_13000:
[----:B------:R-:W-:Y:S02]  /*17f0*/  IMAD.U32 R4, RZ, RZ, UR39 ;  /* 0x00000027ff047e24 */ /* 0x000fe4000f8e00ff */
[----:B-1----:R-:W-:-:S03]  /*1800*/  IMAD.U32 R3, RZ, RZ, UR38 ;  /* 0x00000026ff037e24 */ /* 0x002fc6000f8e00ff */
[----:B------:R-:W-:Y:S02]  /*1810*/  LEA R4, R4, UR43, 0x3 ;  /* 0x0000002b04047c11 */ /* 0x000fe4000f8e18ff */
[----:B------:R-:W-:-:S04]  /*1820*/  SHF.L.U32 R3, R3, 0x1f, RZ ;  /* 0x0000001f03037819 */ /* 0x000fc800000006ff */
[----:B------:R1:W2:Y:S01]  /*1830*/  SYNCS.PHASECHK.TRANS64.TRYWAIT P1, [R4+URZ+0x16830], R3 ;  /* 0x01683003040075a7 */ /* 0x0002a2000802017f */
[----:B------:R-:W-:Y:S05]  /*1840*/  @!P0 BRA `(.L_x_13001) ;  /* 0x0000000000048947 */ /* 0x000fea0003800000 */
[----:B------:R-:W-:Y:S01]  /*1850*/  BPT.TRAP 0x1 ;  /* 0x000000040000795c */ /* 0x000fe20000300000 */
.L_x_13001:
[----:B------:R-:W-:Y:S01]  /*1860*/  IMAD.MOV.U32 R119, RZ, RZ, RZ ;  /* 0x000000ffff777224 */ /* 0x000fe200078e00ff */
[----:B--2---:R-:W-:Y:S06]  /*1870*/  @P1 BRA `(.L_x_13002) ;  /* 0x0000000000081947 */ /* 0x004fec0003800000 */
[----:B------:R-:W2:Y:S02]  /*1880*/  SYNCS.PHASECHK.TRANS64.TRYWAIT P1, [R4+URZ+0x16830], R3 ;  /* 0x01683003040075a7 */ /* 0x000ea4000802017f */
[----:B--2---:R-:W-:Y:S05]  /*1890*/  @!P1 BRA `(.L_x_13003) ;  /* 0x000000c400c09947 */ /* 0x004fea0003800000 */
.L_x_13002:
        /* <DEDUP_REMOVED lines=13> */
[----:B------:R-:W-:Y:S02]  /*1970*/  ULEA UR6, UR39, UR20, 0xa ;  /* 0x0000001427067291 */ /* 0x000fe4000f8e503f */
        /* <DEDUP_REMOVED lines=21> */
.L_x_13004:
[----:B------:R-:W3:Y:S01]  /*1ad0*/  LDL R0, [R1+0x10] ;  /* 0x0000100001007983 */ /* 0x000ee20000100800 */
[----:B------:R-:W-:Y:S01]  /*1ae0*/  P2R R7, PR, RZ, 0x1 ;  /* 0x00000001ff077803 */ /* 0x000fe20000000000 */
[----:B------:R-:W-:Y:S01]  /*1af0*/  ULDC UR6, c[0x0][0x988] ;  /* 0x0002620000067ab9 */ /* 0x000fe20000000800 */
[--C-:B------:R-:W-:Y:S01]  /*1b00*/  IMAD.MOV.U32 R117, RZ, RZ, R119.reuse ;  /* 0x000000ffff757224 */ /* 0x100fe200078e0077 */
[-C--:B------:R-:W-:Y:S01]  /*1b10*/  MOV R113, R119.reuse ;  /* 0x0000007700717202 */ /* 0x080fe20000000f00 */
        /* <DEDUP_REMOVED lines=11> */
[----:B------:R-:W-:Y:S01]  /*1bd0*/  IMAD.MOV.U32 R93, RZ, RZ, R119 ;  /* 0x000000ffff5d7224 */ /* 0x000fe200078e0077 */
[----:B---3--:R-:W-:-:S05]  /*1be0*/  IADD3 R88, R88, 0x80, -R0 ;  /* 0x0000008058587810 */ /* 0x008fca0007ffe800 */
        /* <DEDUP_REMOVED lines=8> */
[----:B-12---:R-:W-:Y:S02]  /*1c70*/  FMNMX.FTZ R3, R24, R10, !PT ;  /* 0x0000000a18037209 */ /* 0x006fe40007810000 */
        /* <DEDUP_REMOVED lines=8> */
[----:B0-----:R-:W-:Y:S02]  /*1d00*/  FSEL R14, R33, -INF , P5 ;  /* 0xff800000210e7808 */ /* 0x001fe40002800000 */
        /* <DEDUP_REMOVED lines=61> */
[C---:B------:R-:W-:Y:S02]  /*20e0*/  ISETP.GT.AND P0, PT, R5.reuse, 0x59, PT ;  /* 0x000000590500780c */ /* 0x040fe40003f04270 */
        /* <DEDUP_REMOVED lines=9> */
[----:B------:R-:W-:Y:S02]  /*2180*/  P2R R25, PR, RZ, 0x1 ;  /* 0x00000001ff197803 */ /* 0x000fe40000000000 */
[----:B------:R-:W-:-:S02]  /*2190*/  FSEL R60, R59, -INF , P5 ;  /* 0xff8000003b3c7808 */ /* 0x000fc40002800000 */
[C---:B------:R-:W-:Y:S02]  /*21a0*/  ISETP.GT.AND P0, PT, R5.reuse, 0x60, PT ;  /* 0x000000600500780c */ /* 0x040fe40003f04270 */
[C---:B------:R-:W-:Y:S02]  /*21b0*/  ISETP.GT.AND P5, PT, R5.reuse, 0x60, PT ;  /* 0x000000600500780c */ /* 0x040fe40003fa4270 */
[----:B------:R-:W-:Y:S02]  /*21c0*/  FMNMX.FTZ R3, R116, R3, !PT ;  /* 0x0000000374037209 */ /* 0x000fe40007810000 */
[----:B------:R-:W-:Y:S02]  /*21d0*/  FSEL R66, R66, -INF , P1 ;  /* 0xff80000042427808 */ /* 0x000fe40000800000 */
[----:B------:R-:W-:Y:S02]  /*21e0*/  ISETP.GT.AND P1, PT, R5, 0x68, PT ;  /* 0x000000680500780c */ /* 0x000fe40003f24270 */
[----:B------:R-:W-:-:S02]  /*21f0*/  FSEL R74, R74, -INF , P0 ;  /* 0xff8000004a4a7808 */ /* 0x000fc40000000000 */
[----:B------:R-:W-:Y:S02]  /*2200*/  FSEL R138, R72, -INF , P5 ;  /* 0xff800000488a7808 */ /* 0x000fe40002800000 */
[----:B------:R-:W-:Y:S02]  /*2210*/  FMNMX.FTZ R3, R118, R3, !PT ;  /* 0x0000000376037209 */ /* 0x000fe40007810000 */
[----:B------:R-:W-:Y:S02]  /*2220*/  ISETP.NE.AND P0, PT, R25, RZ, PT ;  /* 0x000000ff1900720c */ /* 0x000fe40003f05270 */
[----:B------:R-:W-:Y:S02]  /*2230*/  FSEL R144, R76, -INF , P1 ;  /* 0xff8000004c907808 */ /* 0x000fe40000800000 */
[----:B------:R-:W-:Y:S02]  /*2240*/  FMNMX.FTZ R3, R138, R3, !PT ;  /* 0x000000038a037209 */ /* 0x000fe40007810000 */
[----:B------:R-:W-:-:S02]  /*2250*/  FSEL R76, R75, -INF , P0 ;  /* 0xff8000004b4c7808 */ /* 0x000fc40000000000 */
[----:B------:R-:W-:Y:S02]  /*2260*/  ISETP.NE.AND P0, PT, R7, RZ, PT ;  /* 0x000000ff0700720c */ /* 0x000fe40003f05270 */
[----:B------:R-:W-:Y:S02]  /*2270*/  FMNMX.FTZ R7, R26, R27, !PT ;  /* 0x0000001b1a077209 */ /* 0x000fe40007810000 */
[----:B------:R-:W-:Y:S02]  /*2280*/  FSEL R68, R67, -INF , P2 ;  /* 0xff80000043447808 */ /* 0x000fe40001000000 */
[----:B------:R-:W-:Y:S02]  /*2290*/  ISETP.GT.AND P2, PT, R5, 0x69, PT ;  /* 0x000000690500780c */ /* 0x000fe40003f44270 */
[----:B------:R-:W-:Y:S02]  /*22a0*/  FMNMX.FTZ R3, R140, R3, !PT ;  /* 0x000000038c037209 */ /* 0x000fe40007810000 */
[----:B------:R-:W-:-:S02]  /*22b0*/  FMNMX.FTZ R7, R30, R7, !PT ;  /* 0x000000071e077209 */ /* 0x000fc40007810000 */
[----:B------:R-:W-:Y:S02]  /*22c0*/  FSEL R64, R63, -INF , P3 ;  /* 0xff8000003f407808 */ /* 0x000fe40001800000 */
[----:B------:R-:W-:Y:S02]  /*22d0*/  FSEL R148, R77, -INF , P2 ;  /* 0xff8000004d947808 */ /* 0x000fe40001000000 */
[----:B------:R-:W-:Y:S02]  /*22e0*/  FMNMX.FTZ R3, R144, R3, !PT ;  /* 0x0000000390037209 */ /* 0x000fe40007810000 */
[----:B------:R-:W-:Y:S02]  /*22f0*/  ISETP.GT.AND P3, PT, R5, 0x70, PT ;  /* 0x000000700500780c */ /* 0x000fe40003f64270 */
[----:B------:R-:W-:Y:S02]  /*2300*/  FMNMX.FTZ R7, R6, R7, !PT ;  /* 0x0000000706077209 */ /* 0x000fe40007810000 */
[----:B------:R-:W-:-:S02]  /*2310*/  FSEL R62, R62, -INF , P4 ;  /* 0xff8000003e3e7808 */ /* 0x000fc40002000000 */
        /* <DEDUP_REMOVED lines=8> */
[----:B------:R-:W-:Y:S02]  /*23a0*/  FSEL R84, R84, -INF , P5 ;  /* 0xff80000054547808 */ /* 0x000fe40002800000 */
[----:B------:R-:W-:Y:S02]  /*23b0*/  FMNMX.FTZ R3, R146, R3, !PT ;  /* 0x0000000392037209 */ /* 0x000fe40007810000 */
[----:B------:R-:W-:Y:S02]  /*23c0*/  ISETP.GT.AND P6, PT, R5, 0x79, PT ;  /* 0x000000790500780c */ /* 0x000fe40003fc4270 */
[----:B------:R-:W-:-:S02]  /*23d0*/  FMNMX.FTZ R7, R38, R7, !PT ;  /* 0x0000000726077209 */ /* 0x000fc40007810000 */
[----:B------:R-:W-:Y:S02]  /*23e0*/  FSEL R80, R85, -INF , P6 ;  /* 0xff80000055507808 */ /* 0x000fe40003000000 */
[----:B------:R-:W-:Y:S02]  /*23f0*/  FMNMX.FTZ R3, R84, R3, !PT ;  /* 0x0000000354037209 */ /* 0x000fe40007810000 */
[----:B------:R-:W-:Y:S02]  /*2400*/  FMNMX.FTZ R7, R20, R7, !PT ;  /* 0x0000000714077209 */ /* 0x000fe40007810000 */
[----:B------:R-:W-:Y:S01]  /*2410*/  FMNMX.FTZ R9, R80, R3, !PT ;  /* 0x0000000350097209 */ /* 0x000fe20007810000 */
[----:B------:R-:W-:Y:S01]  /*2420*/  IMAD.U32 R3, RZ, RZ, UR6 ;  /* 0x00000006ff037e24 */ /* 0x000fe2000f8e00ff */
[----:B------:R-:W-:Y:S02]  /*2430*/  FMNMX.FTZ R7, R42, R7, !PT ;  /* 0x000000072a077209 */ /* 0x000fe40007810000 */
[----:B------:R-:W-:Y:S01]  /*2440*/  P2R R15, PR, RZ, 0x4 ;  /* 0x00000004ff0f7803 */ /* 0x000fe20000000000 */
[----:B------:R-:W0:Y:S01]  /*2450*/  SHFL.BFLY PT, R0, R9, 0x2, 0x1f ;  /* 0x0c401f0009007f89 */ /* 0x000e2200000e0000 */
[----:B------:R-:W-:-:S02]  /*2460*/  FMNMX.FTZ R7, R44, R7, !PT ;  /* 0x000000072c077209 */ /* 0x000fc40007810000 */
[C---:B------:R-:W-:Y:S02]  /*2470*/  ISETP.GT.AND P2, PT, R5.reuse, 0x58, PT ;  /* 0x000000580500780c */ /* 0x040fe40003f44270 */
[----:B------:R-:W-:Y:S02]  /*2480*/  FMNMX.FTZ R7, R46, R7, !PT ;  /* 0x000000072e077209 */ /* 0x000fe40007810000 */
[----:B------:R-:W-:Y:S02]  /*2490*/  P2R R21, PR, RZ, 0x2 ;  /* 0x00000002ff157803 */ /* 0x000fe40000000000 */
[----:B------:R-:W-:Y:S02]  /*24a0*/  FMNMX.FTZ R7, R48, R7, !PT ;  /* 0x0000000730077209 */ /* 0x000fe40007810000 */
[----:B------:R-:W-:Y:S02]  /*24b0*/  ISETP.GT.AND P1, PT, R5, 0x59, PT ;  /* 0x000000590500780c */ /* 0x000fe40003f24270 */
[----:B------:R-:W-:-:S02]  /*24c0*/  FMNMX.FTZ R7, R50, R7, !PT ;  /* 0x0000000732077209 */ /* 0x000fc40007810000 */
[----:B------:R-:W-:Y:S02]  /*24d0*/  FSEL R70, R70, -INF , P2 ;  /* 0xff80000046467808 */ /* 0x000fe40001000000 */
[----:B------:R-:W-:Y:S02]  /*24e0*/  FMNMX.FTZ R7, R52, R7, !PT ;  /* 0x0000000734077209 */ /* 0x000fe40007810000 */
[----:B------:R-:W-:Y:S02]  /*24f0*/  FSEL R72, R71, -INF , P1 ;  /* 0xff80000047487808 */ /* 0x000fe40000800000 */
[----:B------:R-:W-:Y:S02]  /*2500*/  FMNMX.FTZ R7, R54, R7, !PT ;  /* 0x0000000736077209 */ /* 0x000fe40007810000 */
[----:B------:R-:W-:Y:S02]  /*2510*/  P2R R13, PR, RZ, 0x8 ;  /* 0x00000008ff0d7803 */ /* 0x000fe40000000000 */
[----:B0-----:R-:W-:-:S02]  /*2520*/  FMNMX.FTZ R11, R9, R0, !PT ;  /* 0x00000000090b7209 */ /* 0x001fc40007810000 */
[----:B------:R-:W-:Y:S02]  /*2530*/  FMNMX.FTZ R7, R56, R7, !PT ;  /* 0x0000000738077209 */ /* 0x000fe40007810000 */
[----:B------:R-:W-:Y:S01]  /*2540*/  ISETP.NE.AND P1, PT, R21, RZ, PT ;  /* 0x000000ff1500720c */ /* 0x000fe20003f25270 */
[----:B------:R-:W0:Y:S01]  /*2550*/  SHFL.BFLY PT, R0, R11, 0x1, 0x1f ;  /* 0x0c201f000b007f89 */ /* 0x000e2200000e0000 */
[----:B------:R-:W-:Y:S02]  /*2560*/  FMNMX.FTZ R7, R58, R7, !PT ;  /* 0x000000073a077209 */ /* 0x000fe40007810000 */
[----:B------:R-:W-:Y:S02]  /*2570*/  ISETP.NE.AND P2, PT, R15, RZ, PT ;  /* 0x000000ff0f00720c */ /* 0x000fe40003f45270 */
[----:B------:R-:W-:Y:S02]  /*2580*/  FMNMX.FTZ R7, R60, R7, !PT ;  /* 0x000000073c077209 */ /* 0x000fe40007810000 */
[----:B------:R-:W-:-:S02]  /*2590*/  FSEL R78, R78, -INF , P1 ;  /* 0xff8000004e4e7808 */ /* 0x000fc40000800000 */
[----:B------:R-:W-:Y:S02]  /*25a0*/  FMNMX.FTZ R7, R62, R7, !PT ;  /* 0x000000073e077209 */ /* 0x000fe40007810000 */
[----:B------:R-:W-:Y:S02]  /*25b0*/  FSEL R86, R86, -INF , P5 ;  /* 0xff80000056567808 */ /* 0x000fe40002800000 */
[----:B------:R-:W-:Y:S02]  /*25c0*/  FMNMX.FTZ R7, R64, R7, !PT ;  /* 0x0000000740077209 */ /* 0x000fe40007810000 */
[----:B------:R-:W-:Y:S02]  /*25d0*/  R2UR UR6, R4 ;  /* 0x00000000040672ca */ /* 0x000fe400000e0000 */
[----:B------:R-:W-:-:S04]  /*25e0*/  FMNMX.FTZ R7, R66, R7, !PT ;  /* 0x0000000742077209 */ /* 0x000fc80007810000 */
[----:B------:R-:W-:Y:S02]  /*25f0*/  FMNMX.FTZ R7, R68, R7, !PT ;  /* 0x0000000744077209 */ /* 0x000fe40007810000 */
[----:B0-----:R-:W-:Y:S02]  /*2600*/  FMNMX.FTZ R0, R11, R0, !PT ;  /* 0x000000000b007209 */ /* 0x001fe40007810000 */
[----:B------:R-:W-:Y:S02]  /*2610*/  FMNMX.FTZ R7, R70, R7, !PT ;  /* 0x0000000746077209 */ /* 0x000fe40007810000 */
[C---:B------:R-:W-:Y:S01]  /*2620*/  FSETP.NEU.FTZ.AND P3, PT, R0.reuse, -INF , PT ;  /* 0xff8000000000780b */ /* 0x040fe20003f7d000 */
[----:B------:R-:W-:Y:S01]  /*2630*/  FMUL.FTZ R31, R0, R3 ;  /* 0x00000003001f7220 */ /* 0x000fe20000410000 */
[----:B------:R-:W-:Y:S01]  /*2640*/  FMNMX.FTZ R7, R72, R7, !PT ;  /* 0x0000000748077209 */ /* 0x000fe20007810000 */
[----:B------:R-:W-:-:S03]  /*2650*/  UIADD3 UR6, UR6, 0x16840, URZ ;  /* 0x0001684006067890 */ /* 0x000fc6000fffe03f */
[----:B------:R-:W-:Y:S01]  /*2660*/  FMNMX.FTZ R7, R74, R7, !PT ;  /* 0x000000074a077209 */ /* 0x000fe20007810000 */
[----:B------:R-:W-:Y:S01]  /*2670*/  UPRMT UR6, UR40, 0x654, UR6 ;  /* 0x0000065428067896 */ /* 0x000fe20008000006 */
[----:B------:R-:W-:Y:S02]  /*2680*/  FSEL R31, R31, RZ, P3 ;  /* 0x000000ff1f1f7208 */ /* 0x000fe40001800000 */
[----:B------:R-:W-:Y:S02]  /*2690*/  FMNMX.FTZ R7, R76, R7, !PT ;  /* 0x000000074c077209 */ /* 0x000fe40007810000 */
[----:B------:R-:W-:Y:S01]  /*26a0*/  ISETP.NE.AND P3, PT, R13, RZ, PT ;  /* 0x000000ff0d00720c */ /* 0x000fe20003f65270 */
        /* <DEDUP_REMOVED lines=44> */
[----:B------:R-:W-:Y:S01]  /*2970*/  FFMA.FTZ R150, R84, R3, -R31 ;  /* 0x0000000354967223 */ /* 0x000fe2000001081f */
[----:B------:R-:W4:Y:S01]  /*2980*/  MUFU.EX2 R124, R124 ;  /* 0x0000007c007c7308 */ /* 0x000f220000000800 */
[----:B------:R-:W-:Y:S01]  /*2990*/  SYNCS.ARRIVE.TRANS64.RED.A1T0 RZ, [UR6], RZ ;  /* 0x000000ffffff79a7 */ /* 0x000fe20008100406 */
[--C-:B------:R-:W-:Y:S01]  /*29a0*/  IMAD.MOV.U32 R118, RZ, RZ, R119.reuse ;  /* 0x000000ffff767224 */ /* 0x100fe200078e0077 */
[----:B------:R-:W-:Y:S01]  /*29b0*/  MOV R102, R119 ;  /* 0x0000007700667202 */ /* 0x000fe20000000f00 */
[----:B------:R-:W-:-:S02]  /*29c0*/  IMAD.MOV.U32 R116, RZ, RZ, R119 ;  /* 0x000000ffff747224 */ /* 0x000fc400078e0077 */
[----:B------:R-:W-:Y:S01]  /*29d0*/  IMAD.MOV.U32 R114, RZ, RZ, R119 ;  /* 0x000000ffff727224 */ /* 0x000fe200078e0077 */
[----:B-1----:R-:W-:Y:S01]  /*29e0*/  FMNMX.FTZ R45, R7, R36, !PT ;  /* 0x00000024072d7209 */ /* 0x002fe20007810000 */
[----:B------:R-:W1:Y:S01]  /*29f0*/  MUFU.EX2 R11, R11 ;  /* 0x0000000b000b7308 */ /* 0x000e620000000800 */
[-CC-:B------:R-:W-:Y:S01]  /*2a00*/  FFMA.FTZ R36, R138, R3.reuse, -R31.reuse ;  /* 0x000000038a247223 */ /* 0x180fe2000001081f */
[----:B------:R-:W-:Y:S01]  /*2a10*/  FFMA.FTZ R31, R80, R3, -R31 ;  /* 0x00000003501f7223 */ /* 0x000fe2000001081f */
[--C-:B------:R-:W-:Y:S01]  /*2a20*/  IMAD.MOV.U32 R112, RZ, RZ, R119.reuse ;  /* 0x000000ffff707224 */ /* 0x100fe200078e0077 */
[----:B------:R-:W5:Y:S01]  /*2a30*/  SHFL.BFLY PT, R88, R45, 0x1, 0x1f ;  /* 0x0c201f002d587f89 */ /* 0x000f6200000e0000 */
[--C-:B------:R-:W-:Y:S02]  /*2a40*/  IMAD.MOV.U32 R110, RZ, RZ, R119.reuse ;  /* 0x000000ffff6e7224 */ /* 0x100fe400078e0077 */
[--C-:B------:R-:W-:Y:S01]  /*2a50*/  IMAD.MOV.U32 R108, RZ, RZ, R119.reuse ;  /* 0x000000ffff6c7224 */ /* 0x100fe200078e0077 */
[----:B------:R-:W1:Y:S01]  /*2a60*/  MUFU.EX2 R126, R126 ;  /* 0x0000007e007e7308 */ /* 0x000e620000000800 */
[----:B------:R-:W-:-:S02]  /*2a70*/  IMAD.MOV.U32 R106, RZ, RZ, R119 ;  /* 0x000000ffff6a7224 */ /* 0x000fc400078e0077 */
[--C-:B------:R-:W-:Y:S02]  /*2a80*/  IMAD.MOV.U32 R104, RZ, RZ, R119.reuse ;  /* 0x000000ffff687224 */ /* 0x100fe400078e0077 */
        /* <DEDUP_REMOVED lines=8> */
[----:B-----5:R-:W-:Y:S01]  /*2b10*/  FMNMX.FTZ R7, R45, R88, !PT ;  /* 0x000000582d077209 */ /* 0x020fe20007810000 */
[----:B------:R-:W-:-:S03]  /*2b20*/  IMAD.MOV.U32 R88, RZ, RZ, R119 ;  /* 0x000000ffff587224 */ /* 0x000fc600078e0077 */
[C---:B------:R-:W-:Y:S01]  /*2b30*/  FSETP.NEU.FTZ.AND P1, PT, R7.reuse, -INF , PT ;  /* 0xff8000000700780b */ /* 0x040fe20003f3d000 */
[----:B------:R-:W-:Y:S02]  /*2b40*/  FMUL.FTZ R47, R7, R3 ;  /* 0x00000003072f7220 */ /* 0x000fe40000410000 */
[----:B------:R-:W-:Y:S03]  /*2b50*/  MUFU.EX2 R15, R15 ;  /* 0x0000000f000f7308 */ /* 0x000fe60000000800 */
[----:B------:R-:W-:-:S05]  /*2b60*/  FSEL R47, R47, RZ, P1 ;  /* 0x000000ff2f2f7208 */ /* 0x000fca0000800000 */
[----:B------:R-:W-:Y:S01]  /*2b70*/  MUFU.EX2 R130, R130 ;  /* 0x0000008200827308 */ /* 0x000fe20000000800 */
[-CC-:B------:R-:W-:Y:S01]  /*2b80*/  FFMA.FTZ R121, R26, R3.reuse, -R47.reuse ;  /* 0x000000031a797223 */ /* 0x180fe2000001082f */
[-CC-:B------:R-:W-:Y:S01]  /*2b90*/  FFMA.FTZ R26, R27, R3.reuse, -R47.reuse ;  /* 0x000000031b1a7223 */ /* 0x180fe2000001082f */
[-C--:B------:R-:W-:Y:S01]  /*2ba0*/  FFMA.FTZ R123, R30, R3.reuse, -R47 ;  /* 0x000000031e7b7223 */ /* 0x080fe2000001082f */
[----:B0-----:R-:W-:Y:S01]  /*2bb0*/  FADD.FTZ R27, R120, R5 ;  /* 0x00000005781b7221 */ /* 0x001fe20000010000 */
[-CC-:B------:R-:W-:Y:S01]  /*2bc0*/  FFMA.FTZ R30, R6, R3.reuse, -R47.reuse ;  /* 0x00000003061e7223 */ /* 0x180fe2000001082f */
[-CC-:B------:R-:W-:Y:S01]  /*2bd0*/  FFMA.FTZ R125, R34, R3.reuse, -R47.reuse ;  /* 0x00000003227d7223 */ /* 0x180fe2000001082f */
[-C--:B------:R-:W-:Y:S01]  /*2be0*/  FFMA.FTZ R8, R8, R3.reuse, -R47 ;  /* 0x0000000308087223 */ /* 0x080fe2000001082f */
[----:B------:R-:W-:Y:S01]  /*2bf0*/  MUFU.EX2 R121, R121 ;  /* 0x0000007900797308 */ /* 0x000fe20000000800 */
[----:B--2---:R-:W-:Y:S01]  /*2c00*/  FADD.FTZ R6, R122, R27 ;  /* 0x0000001b7a067221 */ /* 0x004fe20000010000 */
[-CC-:B------:R-:W-:Y:S01]  /*2c10*/  FFMA.FTZ R127, R38, R3.reuse, -R47.reuse ;  /* 0x00000003267f7223 */ /* 0x180fe2000001082f */
[-CC-:B------:R-:W-:Y:S01]  /*2c20*/  FFMA.FTZ R20, R20, R3.reuse, -R47.reuse ;  /* 0x0000000314147223 */ /* 0x180fe2000001082f */
[-CC-:B------:R-:W-:Y:S01]  /*2c30*/  FFMA.FTZ R38, R48, R3.reuse, -R47.reuse ;  /* 0x0000000330267223 */ /* 0x180fe2000001082f */
[----:B---3--:R-:W-:Y:S01]  /*2c40*/  FADD.FTZ R27, R9, R6 ;  /* 0x00000006091b7221 */ /* 0x008fe20000010000 */
[-CC-:B------:R-:W-:Y:S01]  /*2c50*/  FFMA.FTZ R129, R42, R3.reuse, -R47.reuse ;  /* 0x000000032a817223 */ /* 0x180fe2000001082f */
[-C--:B------:R-:W-:Y:S01]  /*2c60*/  FFMA.FTZ R34, R44, R3.reuse, -R47 ;  /* 0x000000032c227223 */ /* 0x080fe2000001082f */
[----:B------:R-:W0:Y:S01]  /*2c70*/  MUFU.EX2 R26, R26 ;  /* 0x0000001a001a7308 */ /* 0x000e220000000800 */
[----:B----4-:R-:W-:Y:S01]  /*2c80*/  FADD.FTZ R6, R124, R27 ;  /* 0x0000001b7c067221 */ /* 0x010fe20000010000 */
[-CC-:B------:R-:W-:Y:S01]  /*2c90*/  FFMA.FTZ R133, R50, R3.reuse, -R47.reuse ;  /* 0x0000000332857223 */ /* 0x180fe2000001082f */
[-CC-:B------:R-:W-:Y:S01]  /*2ca0*/  FFMA.FTZ R131, R46, R3.reuse, -R47.reuse ;  /* 0x000000032e837223 */ /* 0x180fe2000001082f */
[-CC-:B------:R-:W-:Y:S01]  /*2cb0*/  FFMA.FTZ R42, R52, R3.reuse, -R47.reuse ;  /* 0x00000003342a7223 */ /* 0x180fe2000001082f */
[----:B-1----:R-:W-:Y:S01]  /*2cc0*/  FADD.FTZ R27, R11, R6 ;  /* 0x000000060b1b7221 */ /* 0x002fe20000010000 */
        /* <DEDUP_REMOVED lines=13> */
[----:B------:R-:W-:Y:S01]  /*2da0*/  F2FP.BF16.F32.PACK_AB R120, R5, R120 ;  /* 0x000000780578723e */ /* 0x000fe200000010ff */
[-CC-:B------:R-:W-:Y:S01]  /*2db0*/  FFMA.FTZ R143, R70, R3.reuse, -R47.reuse ;  /* 0x00000003468f7223 */ /* 0x180fe2000001082f */
[-CC-:B------:R-:W-:Y:S01]  /*2dc0*/  FFMA.FTZ R4, R72, R3.reuse, -R47.reuse ;  /* 0x0000000348047223 */ /* 0x180fe2000001082f */
        /* <DEDUP_REMOVED lines=8> */
[-CC-:B------:R-:W-:Y:S01]  /*2e50*/  FFMA.FTZ R86, R86, R3.reuse, -R47.reuse ;  /* 0x0000000356567223 */ /* 0x180fe2000001082f */
[----:B------:R-:W-:Y:S01]  /*2e60*/  FFMA.FTZ R32, R32, R3, -R47 ;  /* 0x0000000320207223 */ /* 0x000fe2000001082f */
[----:B------:R-:W1:Y:S01]  /*2e70*/  MUFU.EX2 R8, R8 ;  /* 0x0000000800087308 */ /* 0x000e620000000800 */
[----:B--2---:R-:W-:Y:S01]  /*2e80*/  FADD.FTZ R6, R30, R27 ;  /* 0x0000001b1e067221 */ /* 0x004fe20000010000 */
[----:B------:R-:W-:-:S02]  /*2e90*/  F2FP.BF16.F32.PACK_AB R122, R9, R122 ;  /* 0x0000007a097a723e */ /* 0x000fc400000010ff */
[----:B------:R-:W-:Y:S02]  /*2ea0*/  F2FP.BF16.F32.PACK_AB R124, R11, R124 ;  /* 0x0000007c0b7c723e */ /* 0x000fe400000010ff */
[----:B------:R-:W-:Y:S02]  /*2eb0*/  F2FP.BF16.F32.PACK_AB R126, R13, R126 ;  /* 0x0000007e0d7e723e */ /* 0x000fe400000010ff */
[----:B------:R-:W2:Y:S01]  /*2ec0*/  MUFU.EX2 R127, R127 ;  /* 0x0000007f007f7308 */ /* 0x000ea20000000800 */
[----:B0-----:R-:W-:Y:S01]  /*2ed0*/  FADD.FTZ R27, R125, R6 ;  /* 0x000000067d1b7221 */ /* 0x001fe20000010000 */
[----:B------:R-:W-:Y:S02]  /*2ee0*/  F2FP.BF16.F32.PACK_AB R128, R15, R128 ;  /* 0x000000800f80723e */ /* 0x000fe400000010ff */
[----:B------:R-:W-:Y:S02]  /*2ef0*/  F2FP.BF16.F32.PACK_AB R121, R26, R121 ;  /* 0x000000791a79723e */ /* 0x000fe400000010ff */
[----:B------:R-:W-:-:S02]  /*2f00*/  F2FP.BF16.F32.PACK_AB R123, R30, R123 ;  /* 0x0000007b1e7b723e */ /* 0x000fc400000010ff */
[----:B------:R-:W0:Y:S01]  /*2f10*/  MUFU.EX2 R21, R21 ;  /* 0x0000001500157308 */ /* 0x000e220000000800 */
[C---:B-1----:R-:W-:Y:S01]  /*2f20*/  FADD.FTZ R6, R8.reuse, R27 ;  /* 0x0000001b08067221 */ /* 0x042fe20000010000 */
[----:B------:R-:W-:-:S06]  /*2f30*/  F2FP.BF16.F32.PACK_AB R125, R8, R125 ;  /* 0x0000007d087d723e */ /* 0x000fcc00000010ff */
[----:B------:R-:W1:Y:S01]  /*2f40*/  MUFU.EX2 R20, R20 ;  /* 0x0000001400147308 */ /* 0x000e620000000800 */
[----:B--2---:R-:W-:-:S07]  /*2f50*/  FADD.FTZ R27, R127, R6 ;  /* 0x000000067f1b7221 */ /* 0x004fce0000010000 */
[----:B------:R-:W2:Y:S01]  /*2f60*/  MUFU.EX2 R132, R132 ;  /* 0x0000008400847308 */ /* 0x000ea20000000800 */
[C---:B0-----:R-:W-:Y:S01]  /*2f70*/  FADD.FTZ R49, R21.reuse, R50 ;  /* 0x0000003215317221 */ /* 0x041fe20000010000 */
[----:B------:R-:W-:Y:S01]  /*2f80*/  FFMA.FTZ R50, R68, R3, -R47 ;  /* 0x0000000344327223 */ /* 0x000fe2000001082f */
[----:B------:R-:W-:-:S05]  /*2f90*/  F2FP.BF16.F32.PACK_AB R130, R21, R130 ;  /* 0x000000821582723e */ /* 0x000fca00000010ff */
        /* <DEDUP_REMOVED lines=29> */
[----:B------:R-:W-:Y:S01]  /*3170*/  FFMA.FTZ R6, R10, R3, -R47 ;  /* 0x000000030a067223 */ /* 0x000fe2000001082f */
[----:B------:R-:W-:-:S05]  /*3180*/  F2FP.BF16.F32.PACK_AB R136, R33, R136 ;  /* 0x000000882188723e */ /* 0x000fca00000010ff */
[----:B------:R-:W0:Y:S01]  /*3190*/  MUFU.EX2 R135, R135 ;  /* 0x0000008700877308 */ /* 0x000e220000000800 */
[----:B-1----:R-:W-:Y:S01]  /*31a0*/  FADD.FTZ R10, R42, R27 ;  /* 0x0000001b2a0a7221 */ /* 0x002fe20000010000 */
[----:B------:R-:W-:Y:S01]  /*31b0*/  FFMA.FTZ R27, R28, R3, -R47 ;  /* 0x000000031c1b7223 */ /* 0x000fe2000001082f */
[----:B------:R-:W-:-:S05]  /*31c0*/  F2FP.BF16.F32.PACK_AB R133, R42, R133 ;  /* 0x000000852a85723e */ /* 0x000fca00000010ff */
        /* <DEDUP_REMOVED lines=45> */
[----:B--2---:R-:W-:-:S07]  /*34a0*/  FADD.FTZ R9, R43, R54 ;  /* 0x000000362b097221 */ /* 0x004fce0000010000 */
[----:B------:R-:W-:Y:S01]  /*34b0*/  MUFU.EX2 R145, R145 ;  /* 0x0000009100917308 */ /* 0x000fe20000000800 */
[----:B0-----:R-:W-:-:S07]  /*34c0*/  F2FP.BF16.F32.PACK_AB R143, R4, R143 ;  /* 0x0000008f048f723e */ /* 0x001fce00000010ff */
[----:B------:R0:W2:Y:S01]  /*34d0*/  MUFU.EX2 R45, R146 ;  /* 0x00000092002d7308 */ /* 0x0000a20000000800 */
[----:B-1----:R-:W-:-:S07]  /*34e0*/  FADD.FTZ R12, R148, R9 ;  /* 0x00000009940c7221 */ /* 0x002fce0000010000 */
[----:B------:R-:W1:Y:S01]  /*34f0*/  MUFU.EX2 R10, R76 ;  /* 0x0000004c000a7308 */ /* 0x000e620000000800 */
[----:B0-----:R-:W-:-:S07]  /*3500*/  F2FP.BF16.F32.PACK_AB R146, R43, R40 ;  /* 0x000000282b92723e */ /* 0x001fce00000010ff */
[----:B------:R-:W0:Y:S01]  /*3510*/  MUFU.EX2 R147, R147 ;  /* 0x0000009300937308 */ /* 0x000e220000000800 */
[C---:B--2---:R-:W-:Y:S01]  /*3520*/  FADD.FTZ R9, R45.reuse, R12 ;  /* 0x0000000c2d097221 */ /* 0x044fe20000010000 */
[----:B------:R-:W-:-:S06]  /*3530*/  F2FP.BF16.F32.PACK_AB R148, R45, R148 ;  /* 0x000000942d94723e */ /* 0x000fcc00000010ff */
[----:B------:R2:W3:Y:S08]  /*3540*/  MUFU.EX2 R28, R6 ;  /* 0x00000006001c7308 */ /* 0x0004f00000000800 */
[----:B------:R-:W4:Y:S01]  /*3550*/  MUFU.EX2 R82, R82 ;  /* 0x0000005200527308 */ /* 0x000f220000000800 */
[----:B--2---:R-:W-:-:S04]  /*3560*/  FADD.FTZ R6, R4, R5 ;  /* 0x0000000504067221 */ /* 0x004fc80000010000 */
[----:B------:R-:W-:Y:S01]  /*3570*/  FADD.FTZ R5, R145, R6 ;  /* 0x0000000691057221 */ /* 0x000fe20000010000 */
[C---:B-1----:R-:W-:Y:S02]  /*3580*/  F2FP.BF16.F32.PACK_AB R145, R10.reuse, R145 ;  /* 0x000000910a91723e */ /* 0x042fe400000010ff */
[----:B------:R-:W1:Y:S01]  /*3590*/  MUFU.EX2 R27, R27 ;  /* 0x0000001b001b7308 */ /* 0x000e620000000800 */
[----:B------:R-:W-:-:S04]  /*35a0*/  FADD.FTZ R12, R10, R5 ;  /* 0x000000050a0c7221 */ /* 0x000fc80000010000 */
[----:B0-----:R-:W-:Y:S01]  /*35b0*/  FADD.FTZ R5, R147, R12 ;  /* 0x0000000c93057221 */ /* 0x001fe20000010000 */
[C---:B---3--:R-:W-:Y:S02]  /*35c0*/  F2FP.BF16.F32.PACK_AB R147, R28.reuse, R147 ;  /* 0x000000931c93723e */ /* 0x048fe400000010ff */
[----:B------:R-:W0:Y:S01]  /*35d0*/  MUFU.EX2 R86, R86 ;  /* 0x0000005600567308 */ /* 0x000e220000000800 */
[----:B------:R-:W-:-:S04]  /*35e0*/  FADD.FTZ R5, R28, R5 ;  /* 0x000000051c057221 */ /* 0x000fc80000010000 */
[----:B----4-:R-:W-:-:S03]  /*35f0*/  FADD.FTZ R8, R82, R5 ;  /* 0x0000000552087221 */ /* 0x010fc60000010000 */
[----:B------:R-:W2:Y:S01]  /*3600*/  MUFU.EX2 R151, R32 ;  /* 0x0000002000977308 */ /* 0x000ea20000000800 */
[C---:B-1----:R-:W-:Y:S01]  /*3610*/  FADD.FTZ R5, R27.reuse, R8 ;  /* 0x000000081b057221 */ /* 0x042fe20000010000 */
[----:B------:R-:W-:-:S06]  /*3620*/  F2FP.BF16.F32.PACK_AB R149, R27, R82 ;  /* 0x000000521b95723e */ /* 0x000fcc00000010ff */
[----:B------:R-:W1:Y:S01]  /*3630*/  MUFU.EX2 R150, R150 ;  /* 0x0000009600967308 */ /* 0x000e620000000800 */
[----:B0-----:R-:W-:-:S07]  /*3640*/  FADD.FTZ R4, R86, R5 ;  /* 0x0000000556047221 */ /* 0x001fce0000010000 */
[----:B------:R-:W0:Y:S01]  /*3650*/  MUFU.EX2 R31, R31 ;  /* 0x0000001f001f7308 */ /* 0x000e220000000800 */
[----:B--2---:R-:W-:Y:S01]  /*3660*/  FADD.FTZ R5, R151, R4 ;  /* 0x0000000497057221 */ /* 0x004fe20000010000 */
[----:B------:R-:W-:Y:S01]  /*3670*/  VIADD R4, R89, 0xfffffffe ;  /* 0xfffffffe59047836 */ /* 0x000fe20000000000 */
[----:B------:R-:W-:Y:S01]  /*3680*/  F2FP.BF16.F32.PACK_AB R151, R151, R86 ;  /* 0x000000569797723e */ /* 0x000fe200000010ff */
[----:B------:R-:W-:-:S03]  /*3690*/  IMAD.MOV.U32 R89, RZ, RZ, R119 ;  /* 0x000000ffff597224 */ /* 0x000fc600078e0077 */
[----:B------:R-:W-:Y:S01]  /*36a0*/  ISETP.GE.AND P1, PT, R4, R16, PT ;  /* 0x000000100400720c */ /* 0x000fe20003f26270 */
[----:B-1----:R-:W-:-:S04]  /*36b0*/  FADD.FTZ R6, R150, R9 ;  /* 0x0000000996067221 */ /* 0x002fc80000010000 */
[C---:B0-----:R-:W-:Y:S01]  /*36c0*/  FADD.FTZ R6, R31.reuse, R6 ;  /* 0x000000061f067221 */ /* 0x041fe20000010000 */
[----:B------:R-:W-:-:S07]  /*36d0*/  F2FP.BF16.F32.PACK_AB R150, R31, R150 ;  /* 0x000000961f96723e */ /* 0x000fce00000010ff */
[----:B------:R-:W-:Y:S05]  /*36e0*/  @!P1 BRA `(.L_x_13005) ;  /* 0x0000001c00d89947 */ /* 0x000fea0003800000 */
        /* <DEDUP_REMOVED lines=18> */
[----:B------:R-:W-:Y:S01]  /*3810*/  UMOV UR7, UR38 ;  /* 0x0000002600077c82 */ /* 0x000fe20008000000 */
[----:B------:R-:W-:-:S05]  /*3820*/  UMOV UR6, UR39 ;  /* 0x0000002700067c82 */ /* 0x000fca0008000000 */
.L_x_13016:
[----:B------:R-:W-:Y:S01]  /*3830*/  ISETP.NE.AND P2, PT, RZ, UR41, PT ;  /* 0x00000029ff007c0c */ /* 0x000fe2000bf45270 */
[----:B------:R-:W-:-:S04]  /*3840*/  UISETP.NE.AND UP0, UPT, UR6, 0x1, UPT ;  /* 0x000000010600788c */ /* 0x000fc8000bf05270 */
[----:B------:R-:W-:-:S04]  /*3850*/  USEL UR38, URZ, 0x1, UP0 ;  /* 0x000000013f267887 */ /* 0x000fc80008000000 */
[----:B------:R-:W-:-:S04]  /*3860*/  ULOP3.LUT UR38, UR7, UR38, URZ, 0x3c, !UPT ;  /* 0x0000002607267292 */ /* 0x000fc8000f8e3c3f */
[----:B------:R-:W-:Y:S08]  /*3870*/  @P2 BRA `(.L_x_13006) ;  /* 0x0000000000442947 */ /* 0x000ff00003800000 */
[----:B------:R-:W-:Y:S05]  /*3880*/  @!P0 BRA `(.L_x_13007) ;  /* 0x0000000000048947 */ /* 0x000fea0003800000 */
[----:B------:R-:W-:Y:S01]  /*3890*/  BPT.TRAP 0x1 ;  /* 0x000000040000795c */ /* 0x000fe20000300000 */
.L_x_13007:
        /* <DEDUP_REMOVED lines=12> */
.L_x_13008:
[----:B-1----:R-:W-:Y:S05]  /*3960*/  @P1 BRA `(.L_x_13006) ;  /* 0x0000000000081947 */ /* 0x002fea0003800000 */
[----:B------:R-:W1:Y:S02]  /*3970*/  SYNCS.PHASECHK.TRANS64.TRYWAIT P1, [UR10+0x16830], R0 ;  /* 0x01683000ff0075a7 */ /* 0x000e64000802014a */
[----:B-1----:R-:W-:Y:S05]  /*3980*/  @!P1 BRA `(.L_x_13009) ;  /* 0x000000a400989947 */ /* 0x002fea0003800000 */
.L_x_13006:
[----:B-1----:R-:W1:Y:S01]  /*3990*/  S2R R3, SR_TID.X ;  /* 0x0000000000037919 */ /* 0x002e620000002100 */
        /* <DEDUP_REMOVED lines=9> */
[----:B------:R-:W-:-:S04]  /*3a30*/  ULEA UR26, UR39, UR20, 0xa ;  /* 0x00000014271a7291 */ /* 0x000fc8000f8e503f */
        /* <DEDUP_REMOVED lines=21> */
.L_x_13011:
        /* <DEDUP_REMOVED lines=9> */
.L_x_13012:
[----:B-1----:R-:W-:Y:S05]  /*3c20*/  @P1 BRA `(.L_x_13010) ;  /* 0x0000000000081947 */ /* 0x002fea0003800000 */
[----:B------:R-:W1:Y:S02]  /*3c30*/  SYNCS.PHASECHK.TRANS64.TRYWAIT P1, [UR10+0x16850], R0 ;  /* 0x01685000ff0075a7 */ /* 0x000e64000802014a */
[----:B-1----:R-:W-:Y:S05]  /*3c40*/  @!P1 BRA `(.L_x_13013) ;  /* 0x000000a400009947 */ /* 0x002fea0003800000 */
.L_x_13010:
[----:B------:R-:W2:Y:S01]  /*3c50*/  S2UR UR11, SR_CgaCtaId ;  /* 0x00000000000b79c3 */ /* 0x000ea20000008800 */
[----:B------:R-:W-:Y:S01]  /*3c60*/  UMOV UR7, 0x400 ;  /* 0x0000040000077882 */ /* 0x000fe20000000000 */
[----:B------:R-:W-:Y:S01]  /*3c70*/  WARPGROUP.ARRIVE ;  /* 0x00000000000079c5 */ /* 0x000fe20000000000 */
[----:B------:R-:W-:-:S05]  /*3c80*/  UMOV UR19, 0x40000040 ;  /* 0x4000004000137882 */ /* 0x000fca0000000000 */
[----:B------:R-:W1:Y:S01]  /*3c90*/  S2R R7, SR_TID.X ;  /* 0x0000000000077919 */ /* 0x000e620000002100 */
[----:B--2---:R-:W-:-:S04]  /*3ca0*/  ULEA UR15, UR11, UR7, 0x18 ;  /* 0x000000070b0f7291 */ /* 0x004fc8000f8ec03f */
[----:B------:R-:W-:-:S04]  /*3cb0*/  UIADD3 UR7, UR15, 0x400, URZ ;  /* 0x000004000f077890 */ /* 0x000fc8000fffe03f */
[----:B------:R-:W-:-:S04]  /*3cc0*/  USHF.R.U32.HI UR7, URZ, 0x4, UR7 ;  /* 0x000000043f077899 */ /* 0x000fc80008011607 */
[----:B------:R-:W-:Y:S01]  /*3cd0*/  ULOP3.LUT UR7, UR7, 0x3fff, URZ, 0xc0, !UPT ;  /* 0x00003fff07077892 */ /* 0x000fe2000f8ec03f */
[----:B-1----:R-:W-:Y:S02]  /*3ce0*/  SHF.R.U32.HI R3, RZ, 0x7, R7 ;  /* 0x00000007ff037819 */ /* 0x002fe40000011607 */
[----:B------:R-:W-:Y:S01]  /*3cf0*/  ISETP.GE.U32.AND P1, PT, R7, 0x180, PT ;  /* 0x000001800700780c */ /* 0x000fe20003f26070 */
[----:B------:R-:W-:Y:S02]  /*3d00*/  ULEA UR10, UR6, UR7, 0xa ;  /* 0x00000007060a7291 */ /* 0x000fe4000f8e503f */
[----:B0-----:R-:W-:Y:S02]  /*3d10*/  VIADD R0, R3, 0x9 ;  /* 0x0000000903007836 */ /* 0x001fe40000000000 */
[----:B------:R-:W-:-:S03]  /*3d20*/  UIADD3 UR14, UR10, 0x80, URZ ;  /* 0x000000800a0e7890 */ /* 0x000fc6000fffe03f */
[----:B------:R-:W-:Y:S01]  /*3d30*/  UMOV UR18, UR10 ;  /* 0x0000000a00127c82 */ /* 0x000fe20008000000 */
[----:B------:R-:W-:Y:S01]  /*3d40*/  SEL R0, R0, 0x9, !P1 ;  /* 0x0000000900007807 */ /* 0x000fe20004800000 */
[----:B------:R-:W-:Y:S01]  /*3d50*/  HGMMA.64x64x16.F32.BF16 R88, R120, gdesc[UR16].tnspB, R88, gsb0 ;  /* 0x40e0001078587df0 */ /* 0x000fe20008001858 */
[----:B------:R-:W-:Y:S01]  /*3d60*/  UMOV UR19, 0x40000040 ;  /* 0x4000004000137882 */ /* 0x000fe20000000000 */
[----:B------:R-:W-:Y:S01]  /*3d70*/  UMOV UR18, UR14 ;  /* 0x0000000e00127c82 */ /* 0x000fe20008000000 */
        /* <DEDUP_REMOVED lines=43> */
.L_x_13014:
        /* <DEDUP_REMOVED lines=77> */
[C---:B-1----:R-:W-:Y:S01]  /*4500*/  FMUL.FTZ R10, R0.reuse, R3 ;  /* 0x00000003000a7220 */ /* 0x042fe20000410000 */
[----:B------:R-:W-:-:S03]  /*4510*/  FADD.FTZ R14, -R0, R9 ;  /* 0x00000009000e7221 */ /* 0x000fc60000010100 */
[-C--:B------:R-:W-:Y:S01]  /*4520*/  FFMA.FTZ R126, R36, R3.reuse, -R10 ;  /* 0x00000003247e7223 */ /* 0x080fe2000001080a */
[C---:B------:R-:W-:Y:S01]  /*4530*/  FADD.FTZ R20, -R7.reuse, R8 ;  /* 0x0000000807147221 */ /* 0x040fe20000010100 */
[-C--:B------:R-:W-:Y:S01]  /*4540*/  FMUL.FTZ R36, R7, R3.reuse ;  /* 0x0000000307247220 */ /* 0x080fe20000410000 */
[-C--:B------:R-:W-:Y:S01]  /*4550*/  FFMA.FTZ R120, R24, R3.reuse, -R10 ;  /* 0x0000000318787223 */ /* 0x080fe2000001080a */
[-C--:B------:R-:W-:Y:S01]  /*4560*/  FMUL.FTZ R14, R14, R3.reuse ;  /* 0x000000030e0e7220 */ /* 0x080fe20000410000 */
[-C--:B------:R-:W-:Y:S01]  /*4570*/  FMUL.FTZ R9, R20, R3.reuse ;  /* 0x0000000314097220 */ /* 0x080fe20000410000 */
[-C--:B------:R-:W-:Y:S01]  /*4580*/  FFMA.FTZ R26, R26, R3.reuse, -R36 ;  /* 0x000000031a1a7223 */ /* 0x080fe20000010824 */
[-CC-:B------:R-:W-:Y:S01]  /*4590*/  FFMA.FTZ R121, R25, R3.reuse, -R10.reuse ;  /* 0x0000000319797223 */ /* 0x180fe2000001080a */
[-C--:B------:R-:W-:Y:S01]  /*45a0*/  FFMA.FTZ R25, R49, R3.reuse, -R10 ;  /* 0x0000000331197223 */ /* 0x080fe2000001080a */
[-C--:B------:R-:W-:Y:S01]  /*45b0*/  FFMA.FTZ R49, R27, R3.reuse, -R36 ;  /* 0x000000031b317223 */ /* 0x080fe20000010824 */
[----:B------:R-:W-:Y:S01]  /*45c0*/  MUFU.EX2 R8, R14 ;  /* 0x0000000e00087308 */ /* 0x000fe20000000800 */
[-C--:B------:R-:W-:Y:S01]  /*45d0*/  FFMA.FTZ R122, R28, R3.reuse, -R10 ;  /* 0x000000031c7a7223 */ /* 0x080fe2000001080a */
[-C--:B------:R-:W-:Y:S01]  /*45e0*/  FFMA.FTZ R27, R30, R3.reuse, -R36 ;  /* 0x000000031e1b7223 */ /* 0x080fe20000010824 */
[-CC-:B------:R-:W-:Y:S01]  /*45f0*/  FFMA.FTZ R123, R29, R3.reuse, -R10.reuse ;  /* 0x000000031d7b7223 */ /* 0x180fe2000001080a */
[-C--:B------:R-:W-:Y:S01]  /*4600*/  FFMA.FTZ R132, R48, R3.reuse, -R10 ;  /* 0x0000000330847223 */ /* 0x080fe2000001080a */
[-C--:B------:R-:W-:Y:S01]  /*4610*/  FFMA.FTZ R48, R31, R3.reuse, -R36 ;  /* 0x000000031f307223 */ /* 0x080fe20000010824 */
[-C--:B------:R-:W-:Y:S01]  /*4620*/  FFMA.FTZ R124, R32, R3.reuse, -R10 ;  /* 0x00000003207c7223 */ /* 0x080fe2000001080a */
[-C--:B------:R-:W-:Y:S01]  /*4630*/  FFMA.FTZ R125, R34, R3.reuse, -R36 ;  /* 0x00000003227d7223 */ /* 0x080fe20000010824 */
[----:B------:R-:W0:Y:S01]  /*4640*/  MUFU.EX2 R120, R120 ;  /* 0x0000007800787308 */ /* 0x000e220000000800 */
[-CC-:B------:R-:W-:Y:S01]  /*4650*/  FFMA.FTZ R33, R33, R3.reuse, -R10.reuse ;  /* 0x0000000321217223 */ /* 0x180fe2000001080a */
[-C--:B------:R-:W-:Y:S01]  /*4660*/  FFMA.FTZ R28, R45, R3.reuse, -R10 ;  /* 0x000000032d1c7223 */ /* 0x080fe2000001080a */
[-CC-:B------:R-:W-:Y:S01]  /*4670*/  FFMA.FTZ R45, R35, R3.reuse, -R36.reuse ;  /* 0x00000003232d7223 */ /* 0x180fe20000010824 */
[-C--:B------:R-:W-:Y:S01]  /*4680*/  FFMA.FTZ R127, R38, R3.reuse, -R36 ;  /* 0x00000003267f7223 */ /* 0x080fe20000010824 */
[-CC-:B------:R-:W-:Y:S01]  /*4690*/  FFMA.FTZ R32, R37, R3.reuse, -R10.reuse ;  /* 0x0000000325207223 */ /* 0x180fe2000001080a */
[-C--:B------:R-:W-:Y:S01]  /*46a0*/  FFMA.FTZ R130, R44, R3.reuse, -R10 ;  /* 0x000000032c827223 */ /* 0x080fe2000001080a */
[-C--:B------:R-:W-:Y:S01]  /*46b0*/  FFMA.FTZ R44, R39, R3.reuse, -R36 ;  /* 0x00000003272c7223 */ /* 0x080fe20000010824 */
[----:B------:R-:W-:Y:S01]  /*46c0*/  MUFU.EX2 R9, R9 ;  /* 0x0000000900097308 */ /* 0x000fe20000000800 */
[-C--:B------:R-:W-:Y:S01]  /*46d0*/  FFMA.FTZ R128, R40, R3.reuse, -R10 ;  /* 0x0000000328807223 */ /* 0x080fe2000001080a */
[-C--:B------:R-:W-:Y:S01]  /*46e0*/  FFMA.FTZ R129, R42, R3.reuse, -R36 ;  /* 0x000000032a817223 */ /* 0x080fe20000010824 */
[-C--:B------:R-:W-:Y:S01]  /*46f0*/  FFMA.FTZ R29, R41, R3.reuse, -R10 ;  /* 0x00000003291d7223 */ /* 0x080fe2000001080a */
[-CC-:B------:R-:W-:Y:S01]  /*4700*/  FFMA.FTZ R43, R43, R3.reuse, -R36.reuse ;  /* 0x000000032b2b7223 */ /* 0x180fe20000010824 */
[-CC-:B------:R-:W-:Y:S01]  /*4710*/  FFMA.FTZ R131, R46, R3.reuse, -R36.reuse ;  /* 0x000000032e837223 */ /* 0x180fe20000010824 */
        /* <DEDUP_REMOVED lines=38> */
[-CC-:B------:R-:W-:Y:S01]  /*4980*/  FFMA.FTZ R12, R77, R3.reuse, -R10.reuse ;  /* 0x000000034d0c7223 */ /* 0x180fe2000001080a */
[-C--:B------:R-:W-:Y:S01]  /*4990*/  FFMA.FTZ R148, R80, R3.reuse, -R10 ;  /* 0x0000000350947223 */ /* 0x080fe2000001080a */
[-C--:B------:R-:W-:Y:S01]  /*49a0*/  FFMA.FTZ R149, R82, R3.reuse, -R36 ;  /* 0x0000000352957223 */ /* 0x080fe20000010824 */
[-CC-:B------:R-:W-:Y:S01]  /*49b0*/  FFMA.FTZ R11, R81, R3.reuse, -R10.reuse ;  /* 0x00000003510b7223 */ /* 0x180fe2000001080a */
[----:B------:R-:W2:Y:S01]  /*49c0*/  MUFU.EX2 R123, R123 ;  /* 0x0000007b007b7308 */ /* 0x000ea20000000800 */
[----:B-1----:R-:W-:Y:S01]  /*49d0*/  FADD.FTZ R6, R122, R5 ;  /* 0x000000057a067221 */ /* 0x002fe20000010000 */
[-C--:B------:R-:W-:Y:S01]  /*49e0*/  FFMA.FTZ R150, R84, R3.reuse, -R10 ;  /* 0x0000000354967223 */ /* 0x080fe2000001080a */
        /* <DEDUP_REMOVED lines=79> */
[-CC-:B------:R-:W-:Y:S01]  /*4ee0*/  FFMA.FTZ R30, R83, R3.reuse, -R36.reuse ;  /* 0x00000003531e7223 */ /* 0x180fe20000010824 */
[----:B------:R-:W-:-:S05]  /*4ef0*/  FFMA.FTZ R36, R87, R3, -R36 ;  /* 0x0000000357247223 */ /* 0x000fca0000010824 */
        /* <DEDUP_REMOVED lines=42> */
.L_x_13015:
[----:B------:R-:W-:Y:S01]  /*51a0*/  ULEA UR6, UR6, UR15, 0x3 ;  /* 0x0000000f06067291 */ /* 0x000fe2000f8e183f */
[----:B------:R-:W-:Y:S01]  /*51b0*/  ISETP.GT.AND P1, PT, R4, R16, PT ;  /* 0x000000100400720c */ /* 0x000fe20003f24270 */
[----:B------:R-:W-:Y:S01]  /*51c0*/  UMOV UR7, UR38 ;  /* 0x0000002600077c82 */ /* 0x000fe20008000000 */
[----:B------:R-:W-:Y:S01]  /*51d0*/  F2FP.BF16.F32.PACK_AB R120, R121, R120 ;  /* 0x000000787978723e */ /* 0x000fe200000010ff */
        /* <DEDUP_REMOVED lines=14> */
[----:B------:R-:W-:Y:S01]  /*52c0*/  UMOV UR6, UR39 ;  /* 0x0000002700067c82 */ /* 0x000fe20008000000 */
        /* <DEDUP_REMOVED lines=54> */
[----:B------:R-:W-:Y:S01]  /*5630*/  MOV R8, R7 ;  /* 0x0000000700087202 */ /* 0x000fe20000000f00 */
[----:B------:R-:W-:Y:S06]  /*5640*/  @P1 BRA `(.L_x_13016) ;  /* 0xffffffe000781947 */ /* 0x000fec000383ffff */
.L_x_13005:
[----:B------:R-:W-:Y:S06]  /*5650*/  BAR.ARV 0x8, 0x200 ;  /* 0x0208000000007b1d */ /* 0x000fec0000002000 */
[----:B------:R-:W-:Y:S05]  /*5660*/  @!P0 BRA `(.L_x_13017) ;  /* 0x0000000000048947 */ /* 0x000fea0003800000 */
[----:B------:R-:W-:Y:S01]  /*5670*/  BPT.TRAP 0x1 ;  /* 0x000000040000795c */ /* 0x000fe20000300000 */
.L_x_13017:
        /* <DEDUP_REMOVED lines=9> */
.L_x_13018:
[----:B-1----:R-:W-:Y:S05]  /*5710*/  @P1 BRA `(.L_x_13019) ;  /* 0x0000000000081947 */ /* 0x002fea0003800000 */
[----:B------:R-:W1:Y:S02]  /*5720*/  SYNCS.PHASECHK.TRANS64.TRYWAIT P1, [UR5+0x16850], R4 ;  /* 0x01685004ff0075a7 */ /* 0x000e640008020145 */
[----:B-1----:R-:W-:Y:S05]  /*5730*/  @!P1 BRA `(.L_x_13020) ;  /* 0x00000088005c9947 */ /* 0x002fea0003800000 */
.L_x_13019:
        /* <DEDUP_REMOVED lines=8> */
[----:B------:R-:W-:Y:S02]  /*57c0*/  IMAD.MOV.U32 R59, RZ, RZ, -0x800000 ;  /* 0xff800000ff3b7424 */ /* 0x000fe400078e00ff */
[----:B------:R-:W-:Y:S01]  /*57d0*/  IMAD.MOV.U32 R58, RZ, RZ, -0x800000 ;  /* 0xff800000ff3a7424 */ /* 0x000fe200078e00ff */
[----:B------:R-:W-:-:S04]  /*57e0*/  ULEA UR4, UR39, UR4, 0xa ;  /* 0x0000000427047291 */ /* 0x000fc8000f8e503f */
[----:B------:R-:W-:-:S03]  /*57f0*/  UIADD3 UR6, UR4, 0x80, URZ ;  /* 0x0000008004067890 */ /* 0x000fc6000fffe03f */
[----:B------:R-:W-:Y:S02]  /*5800*/  UMOV UR10, UR4 ;  /* 0x00000004000a7c82 */ /* 0x000fe40008000000 */
[----:B------:R-:W-:Y:S01]  /*5810*/  HGMMA.64x64x16.F32.BF16 R88, R120, gdesc[UR8].tnspB, R88, gsb0 ;  /* 0x40e0000878587df0 */ /* 0x000fe20008001858 */
[----:B------:R-:W-:Y:S01]  /*5820*/  UMOV UR11, 0x40000040 ;  /* 0x40000040000b7882 */ /* 0x000fe20000000000 */
[----:B------:R-:W-:Y:S01]  /*5830*/  UMOV UR10, UR6 ;  /* 0x00000006000a7c82 */ /* 0x000fe20008000000 */
[----:B------:R-:W-:Y:S01]  /*5840*/  UIADD3 UR6, UR4, 0x100, URZ ;  /* 0x0000010004067890 */ /* 0x000fe2000fffe03f */
[----:B-1----:R-:W-:Y:S01]  /*5850*/  FADD.FTZ R9, R9, R6 ;  /* 0x0000000609097221 */ /* 0x002fe20000010000 */
[----:B------:R-:W-:Y:S02]  /*5860*/  IMAD.MOV.U32 R6, RZ, RZ, RZ ;  /* 0x000000ffff067224 */ /* 0x000fe400078e00ff */
[----:B0-----:R-:W-:Y:S02]  /*5870*/  FADD.FTZ R8, R4, R5 ;  /* 0x0000000504087221 */ /* 0x001fe40000010000 */
[----:B------:R-:W0:Y:S04]  /*5880*/  SHFL.BFLY PT, R4, R9, 0x1, 0x1f ;  /* 0x0c201f0009047f89 */ /* 0x000e2800000e0000 */
[----:B------:R-:W1:Y:S01]  /*5890*/  SHFL.BFLY PT, R11, R8, 0x1, 0x1f ;  /* 0x0c201f00080b7f89 */ /* 0x000e6200000e0000 */
[----:B0-----:R-:W-:Y:S01]  /*58a0*/  FADD.FTZ R12, R9, R4 ;  /* 0x00000004090c7221 */ /* 0x001fe20000010000 */
[----:B-1----:R-:W-:-:S04]  /*58b0*/  FADD.FTZ R11, R8, R11 ;  /* 0x0000000b080b7221 */ /* 0x002fc80000010000 */
        /* <DEDUP_REMOVED lines=8> */
[----:B------:R-:W-:Y:S01]  /*5940*/  @P1 FFMA.FTZ R59, R5, R0, R4 ;  /* 0x00000000053b1223 */ /* 0x000fe20000010004 */
[----:B------:R-:W-:Y:S02]  /*5950*/  WARPGROUP.DEPBAR.LE gsb0, 0x0 ;  /* 0x00008000000079c5 */ /* 0x000fe40000010000 */
[----:B------:R-:W-:Y:S01]  /*5960*/  WARPGROUP.ARRIVE ;  /* 0x00000000000079c5 */ /* 0x000fe20000000000 */
[----:B------:R2:W0:Y:S01]  /*5970*/  @P2 MUFU.RCP R6, R11 ;  /* 0x0000000b00062308 */ /* 0x0004220000001000 */
[----:B-1----:R-:W-:-:S04]  /*5980*/  @P2 FMUL.FTZ R10, R10, 0.69314718246459960938 ;  /* 0x3f3172180a0a2820 */ /* 0x002fc80000410000 */
[----:B------:R-:W-:Y:S01]  /*5990*/  HGMMA.64x64x16.F32.BF16 R88, R124, gdesc[UR8].tnspB, R88, gsb0 ;  /* 0x40e000087c587df0 */ /* 0x000fe20008001858 */
[----:B------:R-:W-:Y:S01]  /*59a0*/  UMOV UR10, UR6 ;  /* 0x00000006000a7c82 */ /* 0x000fe20008000000 */
[----:B------:R-:W-:Y:S01]  /*59b0*/  UMOV UR11, 0x40000040 ;  /* 0x40000040000b7882 */ /* 0x000fe20000000000 */
[----:B------:R-:W-:Y:S01]  /*59c0*/  UIADD3 UR6, UR4, 0x180, URZ ;  /* 0x0000018004067890 */ /* 0x000fe2000fffe03f */
[----:B------:R-:W-:Y:S01]  /*59d0*/  @P2 FFMA.FTZ R58, R3, R7, R10 ;  /* 0x00000007033a2223 */ /* 0x000fe2000001000a */
        /* <DEDUP_REMOVED lines=35> */
.L_x_13021:
        /* <DEDUP_REMOVED lines=42> */
[----:B--2---:R-:W-:-:S05]  /*5eb0*/  VIADD R0, R0, 0x1 ;  /* 0x0000000100007836 */ /* 0x004fca0000000000 */
[----:B------:R1:W-:Y:S06]  /*5ec0*/  STL [R1+0x18], R0 ;  /* 0x0000180001007387 */ /* 0x0003ec0000100800 */
.L_x_12997:
[----:B------:R-:W2:Y:S01]  /*5ed0*/  S2R R3, SR_CgaCtaId ;  /* 0x0000000000037919 */ /* 0x000ea20000008800 */
[----:B-1----:R-:W-:Y:S01]  /*5ee0*/  MOV R0, 0x400 ;  /* 0x0000040000007802 */ /* 0x002fe20000000f00 */
[----:B------:R-:W-:Y:S01]  /*5ef0*/  BSSY B0, `(.L_x_13022) ;  /* 0x0000222000007945 */ /* 0x000fe20003800000 */
[----:B------:R-:W-:Y:S02]  /*5f00*/  BAR.SYNC.DEFER_BLOCKING 0x5, 0x200 ;  /* 0x0148000000007b1d */ /* 0x000fe40000010000 */
[----:B--2---:R-:W-:-:S05]  /*5f10*/  LEA R0, R3, R0, 0x18 ;  /* 0x0000000003007211 */ /* 0x004fca00078ec0ff */
[----:B------:R1:W2:Y:S01]  /*5f20*/  LDS.128 R4, [R0+0x168d0] ;  /* 0x0168d00000047984 */ /* 0x0002a20000000c00 */
[----:B------:R-:W-:Y:S06]  /*5f30*/  BAR.ARV 0x4, 0x200 ;  /* 0x0108000000007b1d */ /* 0x000fec0000002000 */
[----:B------:R-:W-:Y:S05]  /*5f40*/  @P0 BRA `(.L_x_13023) ;  /* 0x0000001400fc0947 */ /* 0x000fea0003800000 */
[----:B------:R-:W3:Y:S01]  /*5f50*/  LDL R8, [R1+0x48] ;  /* 0x0000480001087983 */ /* 0x000ee20000100800 */
[----:B------:R-:W4:Y:S01]  /*5f60*/  LDC.64 R62, c[0x0][0xc00] ;  /* 0x00030000ff3e7b82 */ /* 0x000f220000000a00 */
[----:B------:R-:W0:Y:S01]  /*5f70*/  S2R R3, SR_SWINHI ;  /* 0x0000000000037919 */ /* 0x000e220000002f00 */
[----:B------:R-:W-:Y:S01]  /*5f80*/  F2FP.BF16.F32.PACK_AB R24, R21, R20 ;  /* 0x000000141518723e */ /* 0x000fe200000010ff */
[----:B------:R-:W-:Y:S01]  /*5f90*/  ULDC.64 UR4, c[0x0][0xc08] ;  /* 0x0003020000047ab9 */ /* 0x000fe20000000a00 */
[----:B------:R-:W4:Y:S04]  /*5fa0*/  LDL R69, [R1+0x44] ;  /* 0x0000440001457983 */ /* 0x000f280000100800 */
[----:B------:R-:W4:Y:S01]  /*5fb0*/  LDL R67, [R1+0xc] ;  /* 0x00000c0001437983 */ /* 0x000f220000100800 */
[----:B------:R-:W-:-:S02]  /*5fc0*/  MOV R56, R0 ;  /* 0x0000000000387202 */ /* 0x000fc40000000f00 */
[----:B0-----:R-:W-:Y:S02]  /*5fd0*/  MOV R57, R3 ;  /* 0x0000000300397202 */ /* 0x001fe40000000f00 */
[----:B------:R-:W-:Y:S02]  /*5fe0*/  F2FP.BF16.F32.PACK_AB R25, R43, R42 ;  /* 0x0000002a2b19723e */ /* 0x000fe400000010ff */
[----:B------:R-:W-:Y:S02]  /*5ff0*/  F2FP.BF16.F32.PACK_AB R26, R29, R28 ;  /* 0x0000001c1d1a723e */ /* 0x000fe400000010ff */
[----:B------:R-:W-:Y:S02]  /*6000*/  F2FP.BF16.F32.PACK_AB R27, R45, R44 ;  /* 0x0000002c2d1b723e */ /* 0x000fe400000010ff */
[C---:B------:R-:W-:Y:S02]  /*6010*/  SHF.L.U32 R65, R17.reuse, 0x2, RZ ;  /* 0x0000000211417819 */ /* 0x040fe400000006ff */
[----:B------:R-:W-:Y:S01]  /*6020*/  SHF.L.U64.HI R68, R17, 0x2, R153 ;  /* 0x0000000211447819 */ /* 0x000fe20000010299 */
[----:B------:R-:W-:Y:S01]  /*6030*/  BAR.SYNC.DEFER_BLOCKING 0x1, 0x180 ;  /* 0x0046000000007b1d */ /* 0x000fe20000010000 */
[----:B---3--:R-:W-:-:S03]  /*6040*/  IMAD.WIDE R8, R8, 0x2, R56 ;  /* 0x0000000208087825 */ /* 0x008fc600078e0238 */
[----:B------:R-:W-:-:S04]  /*6050*/  LOP3.LUT R3, R8, 0x380, RZ, 0xc0, !PT ;  /* 0x0000038008037812 */ /* 0x000fc800078ec0ff */
[----:B------:R-:W-:Y:S02]  /*6060*/  SHF.R.U64 R3, R3, 0x3, RZ ;  /* 0x0000000303037819 */ /* 0x000fe400000012ff */
[C---:B------:R-:W-:Y:S02]  /*6070*/  IADD3 R10, P0, R8.reuse, 0x60, RZ ;  /* 0x00000060080a7810 */ /* 0x040fe40007f1e0ff */
[C---:B------:R-:W-:Y:S02]  /*6080*/  IADD3 R61, P1, R8.reuse, 0x40, RZ ;  /* 0x00000040083d7810 */ /* 0x040fe40007f3e0ff */
[----:B------:R-:W-:Y:S02]  /*6090*/  IADD3 R14, P2, R8, 0x20, RZ ;  /* 0x00000020080e7810 */ /* 0x000fe40007f5e0ff */
[----:B------:R-:W-:Y:S01]  /*60a0*/  LOP3.LUT R8, R3, R8, RZ, 0x3c, !PT ;  /* 0x0000000803087212 */ /* 0x000fe200078e3cff */
[--C-:B------:R-:W-:Y:S02]  /*60b0*/  IMAD.X R11, RZ, RZ, R9.reuse, P0 ;  /* 0x000000ffff0b7224 */ /* 0x100fe400000e0609 */
[--C-:B------:R-:W-:Y:S01]  /*60c0*/  IMAD.X R13, RZ, RZ, R9.reuse, P1 ;  /* 0x000000ffff0d7224 */ /* 0x100fe200008e0609 */
[----:B--2---:R-:W-:Y:S01]  /*60d0*/  MOV R4, R8 ;  /* 0x0000000800047202 */ /* 0x004fe20000000f00 */
[----:B------:R-:W-:Y:S01]  /*60e0*/  IMAD.X R15, RZ, RZ, R9, P2 ;  /* 0x000000ffff0f7224 */ /* 0x000fe200010e0609 */
[----:B------:R-:W-:-:S02]  /*60f0*/  LOP3.LUT R9, R10, 0x380, RZ, 0xc0, !PT ;  /* 0x000003800a097812 */ /* 0x000fc400078ec0ff */
[----:B------:R-:W-:Y:S02]  /*6100*/  LOP3.LUT R8, R61, 0x380, RZ, 0xc0, !PT ;  /* 0x000003803d087812 */ /* 0x000fe400078ec0ff */
[----:B------:R-:W-:Y:S02]  /*6110*/  LOP3.LUT R3, R14, 0x380, RZ, 0xc0, !PT ;  /* 0x000003800e037812 */ /* 0x000fe400078ec0ff */
[----:B------:R-:W-:Y:S02]  /*6120*/  SHF.R.U64 R9, R9, 0x3, RZ ;  /* 0x0000000309097819 */ /* 0x000fe400000012ff */
[----:B------:R-:W-:Y:S02]  /*6130*/  SHF.R.U64 R8, R8, 0x3, RZ ;  /* 0x0000000308087819 */ /* 0x000fe400000012ff */
[----:B------:R-:W-:Y:S02]  /*6140*/  SHF.R.U64 R3, R3, 0x3, RZ ;  /* 0x0000000303037819 */ /* 0x000fe400000012ff */
[----:B------:R-:W-:-:S02]  /*6150*/  LOP3.LUT R10, R9, R10, RZ, 0x3c, !PT ;  /* 0x0000000a090a7212 */ /* 0x000fc400078e3cff */
[----:B------:R-:W-:Y:S02]  /*6160*/  LOP3.LUT R12, R8, R61, RZ, 0x3c, !PT ;  /* 0x0000003d080c7212 */ /* 0x000fe400078e3cff */
[----:B------:R-:W-:Y:S02]  /*6170*/  LOP3.LUT R14, R3, R14, RZ, 0x3c, !PT ;  /* 0x0000000e030e7212 */ /* 0x000fe400078e3cff */
[----:B------:R-:W-:Y:S01]  /*6180*/  MOV R3, R10 ;  /* 0x0000000a00037202 */ /* 0x000fe20000000f00 */
[----:B------:R0:W-:Y:S01]  /*6190*/  STSM.16.M88.4 [R4], R24 ;  /* 0x0000001804007844 */ /* 0x0001e20000000200 */
[----:B------:R-:W-:Y:S02]  /*61a0*/  MOV R66, R12 ;  /* 0x0000000c00427202 */ /* 0x000fe40000000f00 */
[----:B------:R-:W-:Y:S02]  /*61b0*/  MOV R16, R14 ;  /* 0x0000000e00107202 */ /* 0x000fe40000000f00 */
        /* <DEDUP_REMOVED lines=8> */
[----:B0-----:R-:W-:Y:S02]  /*6240*/  F2FP.BF16.F32.PACK_AB R24, R39, R38 ;  /* 0x000000262718723e */ /* 0x001fe400000010ff */
[----:B------:R-:W-:Y:S02]  /*6250*/  F2FP.BF16.F32.PACK_AB R25, R55, R54 ;  /* 0x000000363719723e */ /* 0x000fe400000010ff */
[----:B------:R-:W-:Y:S02]  /*6260*/  F2FP.BF16.F32.PACK_AB R26, R41, R40 ;  /* 0x00000028291a723e */ /* 0x000fe400000010ff */
[----:B------:R-:W-:Y:S01]  /*6270*/  F2FP.BF16.F32.PACK_AB R27, R119, R118 ;  /* 0x00000076771b723e */ /* 0x000fe200000010ff */
[----:B------:R0:W-:Y:S04]  /*6280*/  STSM.16.M88.4 [R16], R8 ;  /* 0x0000000810007844 */ /* 0x0001e80000000200 */
[----:B------:R-:W-:Y:S04]  /*6290*/  STSM.16.M88.4 [R66], R12 ;  /* 0x0000000c42007844 */ /* 0x000fe80000000200 */
[----:B------:R2:W-:Y:S01]  /*62a0*/  STSM.16.M88.4 [R3], R24 ;  /* 0x0000001803007844 */ /* 0x0005e20000000200 */
[----:B------:R-:W-:Y:S01]  /*62b0*/  BAR.SYNC.DEFER_BLOCKING 0x1, 0x180 ;  /* 0x0046000000007b1d */ /* 0x000fe20000010000 */
[----:B----4-:R-:W-:-:S04]  /*62c0*/  ISETP.NE.U32.AND P0, PT, R62, RZ, PT ;  /* 0x000000ff3e00720c */ /* 0x010fc80003f05070 */
[----:B------:R-:W-:Y:S02]  /*62d0*/  ISETP.NE.AND.EX P0, PT, R63, RZ, PT, P0 ;  /* 0x000000ff3f00720c */ /* 0x000fe40003f05300 */
[----:B------:R-:W-:Y:S01]  /*62e0*/  IADD3 R60, P1, R65, R62, RZ ;  /* 0x0000003e413c7210 */ /* 0x000fe20007f3e0ff */
[----:B------:R-:W-:Y:S01]  /*62f0*/  IMAD.MOV.U32 R4, RZ, RZ, RZ ;  /* 0x000000ffff047224 */ /* 0x000fe200078e00ff */
[----:B0-----:R-:W0:Y:S03]  /*6300*/  LDC R8, c[0x0][0xad4] ;  /* 0x0002b500ff087b82 */ /* 0x001e260000000800 */
[----:B------:R-:W-:-:S05]  /*6310*/  IMAD.X R61, R68, 0x1, R63, P1 ;  /* 0x00000001443d7824 */ /* 0x000fca00008e063f */
[----:B--2---:R-:W2:Y:S01]  /*6320*/  LDC R3, c[0x0][0xbe8] ;  /* 0x0002fa00ff037b82 */ /* 0x004ea20000000800 */
[----:B------:R-:W3:Y:S01]  /*6330*/  @P0 LDG.E R4, desc[UR36][R60.64] ;  /* 0x000000243c040981 */ /* 0x000ee2000c1e1900 */
[----:B------:R-:W-:-:S04]  /*6340*/  ISETP.NE.U32.AND P1, PT, RZ, UR4, PT ;  /* 0x00000004ff007c0c */ /* 0x000fc8000bf25070 */
[----:B------:R-:W-:Y:S01]  /*6350*/  ISETP.NE.AND.EX P1, PT, RZ, UR5, PT, P1 ;  /* 0x00000005ff007c0c */ /* 0x000fe2000bf25310 */
[----:B------:R-:W-:-:S12]  /*6360*/  IMAD.MOV.U32 R26, RZ, RZ, 0x9b8 ;  /* 0x000009b8ff1a7424 */ /* 0x000fd800078e00ff */
[----:B------:R-:W-:-:S04]  /*6370*/  @P1 IADD3 R64, P2, R65, UR4, RZ ;  /* 0x0000000441401c10 */ /* 0x000fc8000ff5e0ff */
[----:B------:R-:W-:Y:S02]  /*6380*/  @P1 IADD3.X R65, R68, UR5, RZ, P2, !PT ;  /* 0x0000000544411c10 */ /* 0x000fe400097fe4ff */
[----:B------:R-:W-:-:S04]  /*6390*/  ISETP.NE.AND P2, PT, R19, RZ, PT ;  /* 0x000000ff1300720c */ /* 0x000fc80003f45270 */
[----:B0-----:R-:W-:-:S04]  /*63a0*/  SEL R8, R19, R8, P2 ;  /* 0x0000000813087207 */ /* 0x001fc80001000000 */
[----:B------:R-:W-:Y:S02]  /*63b0*/  ISETP.GT.AND P3, PT, R8, 0x1, PT ;  /* 0x000000010800780c */ /* 0x000fe40003f64270 */
[----:B--2---:R-:W-:Y:S01]  /*63c0*/  ISETP.NE.AND P4, PT, R3, 0x1, PT ;  /* 0x000000010300780c */ /* 0x004fe20003f85270 */
[----:B------:R-:W0:Y:S01]  /*63d0*/  LDC.64 R8, c[0x0][0xba8] ;  /* 0x0002ea00ff087b82 */ /* 0x000e220000000a00 */
[----:B------:R-:W-:-:S07]  /*63e0*/  SEL R26, R26, 0x978, P3 ;  /* 0x000009781a1a7807 */ /* 0x000fce0001800000 */
[----:B------:R-:W2:Y:S01]  /*63f0*/  LDC.64 R14, c[0x0][R26+0x220] ;  /* 0x000088001a0e7b82 */ /* 0x000ea20000000a00 */
[----:B------:R-:W-:-:S07]  /*6400*/  ISETP.NE.U32.AND P2, PT, R62, RZ, PT ;  /* 0x000000ff3e00720c */ /* 0x000fce0003f45070 */
[----:B------:R-:W4:Y:S01]  /*6410*/  LDC.64 R12, c[0x0][R26+0x218] ;  /* 0x000086001a0c7b82 */ /* 0x000f220000000a00 */
[----:B------:R-:W-:-:S07]  /*6420*/  ISETP.NE.AND.EX P2, PT, R63, RZ, PT, P2 ;  /* 0x000000ff3f00720c */ /* 0x000fce0003f45320 */
[----:B------:R-:W1:Y:S01]  /*6430*/  @P4 LDC R62, c[0x0][0xbec] ;  /* 0x0002fb00ff3e4b82 */ /* 0x000e620000000800 */
[----:B------:R-:W-:Y:S01]  /*6440*/  SEL R17, R17, RZ, !P2 ;  /* 0x000000ff11117207 */ /* 0x000fe20005000000 */
[----:B------:R-:W-:-:S06]  /*6450*/  ULDC UR4, c[0x0][0xa88] ;  /* 0x0002a20000047ab9 */ /* 0x000fcc0000000800 */
[----:B------:R-:W1:Y:S01]  /*6460*/  @P4 LDC R63, c[0x0][0xbf0] ;  /* 0x0002fc00ff3f4b82 */ /* 0x000e620000000800 */
[----:B------:R-:W-:Y:S01]  /*6470*/  SEL R153, R153, RZ, !P2 ;  /* 0x000000ff99997207 */ /* 0x000fe20005000000 */
[----:B------:R-:W-:-:S06]  /*6480*/  IMAD.U32 R16, RZ, RZ, UR4 ;  /* 0x00000004ff107e24 */ /* 0x000fcc000f8e00ff */
[----:B------:R-:W1:Y:S01]  /*6490*/  LDC.64 R10, c[0x0][R26+0x228] ;  /* 0x00008a001a0a7b82 */ /* 0x000e620000000a00 */
[----:B--2---:R-:W-:Y:S01]  /*64a0*/  IMAD R15, R15, R17, RZ ;  /* 0x000000110f0f7224 */ /* 0x004fe200078e02ff */
[----:B------:R2:W5:Y:S01]  /*64b0*/  @P1 LDG.E R16, desc[UR36][R64.64] ;  /* 0x0000002440101981 */ /* 0x000562000c1e1900 */
[----:B----4-:R-:W-:-:S04]  /*64c0*/  IMAD.WIDE.U32 R24, R12, R18, RZ ;  /* 0x000000120c187225 */ /* 0x010fc800078e00ff */
[C---:B------:R-:W-:Y:S01]  /*64d0*/  IMAD R153, R14.reuse, R153, R15 ;  /* 0x000000990e997224 */ /* 0x040fe200078e020f */
[----:B------:R-:W-:Y:S01]  /*64e0*/  SEL R27, R67, RZ, P3 ;  /* 0x000000ff431b7207 */ /* 0x000fe20001800000 */
[----:B------:R-:W-:Y:S01]  /*64f0*/  IMAD.WIDE.U32 R14, R14, R17, RZ ;  /* 0x000000110e0e7225 */ /* 0x000fe200078e00ff */
[----:B0-----:R-:W0:Y:S03]  /*6500*/  @!P3 LDC R8, c[0x0][0xb50] ;  /* 0x0002d400ff08bb82 */ /* 0x001e260000000800 */
[----:B------:R-:W-:Y:S02]  /*6510*/  IMAD R19, R13, R18, RZ ;  /* 0x000000120d137224 */ /* 0x000fe400078e02ff */
[----:B--2---:R-:W-:-:S03]  /*6520*/  IMAD R65, R23, 0xc0, R69 ;  /* 0x000000c017417824 */ /* 0x004fc600078e0245 */
[----:B------:R2:W4:Y:S01]  /*6530*/  LDC.64 R12, c[0x0][R26+0x210] ;  /* 0x000084001a0c7b82 */ /* 0x0005220000000a00 */
[----:B------:R-:W-:Y:S02]  /*6540*/  IMAD.IADD R153, R15, 0x1, R153 ;  /* 0x000000010f997824 */ /* 0x000fe400078e0299 */
[----:B------:R-:W-:Y:S02]  /*6550*/  IMAD.MOV.U32 R15, RZ, RZ, R65 ;  /* 0x000000ffff0f7224 */ /* 0x000fe400078e0041 */
[----:B------:R-:W-:Y:S02]  /*6560*/  IMAD.IADD R64, R25, 0x1, R19 ;  /* 0x0000000119407824 */ /* 0x000fe400078e0213 */
[-C--:B-1----:R-:W-:Y:S01]  /*6570*/  IMAD R25, R11, R27.reuse, RZ ;  /* 0x0000001b0b197224 */ /* 0x082fe200078e02ff */
[----:B------:R-:W1:Y:S01]  /*6580*/  @!P3 LDC R9, c[0x0][0xb54] ;  /* 0x0002d500ff09bb82 */ /* 0x000e620000000800 */
[----:B------:R-:W-:-:S04]  /*6590*/  IMAD.WIDE.U32 R10, R10, R27, RZ ;  /* 0x0000001b0a0a7225 */ /* 0x000fc800078e00ff */
[----:B------:R-:W-:Y:S01]  /*65a0*/  IMAD.IADD R25, R11, 0x1, R25 ;  /* 0x000000010b197824 */ /* 0x000fe200078e0219 */
[--C-:B---3--:R-:W-:Y:S01]  /*65b0*/  IADD3 R24, P2, P5, R14, R24, R4.reuse ;  /* 0x000000180e187210 */ /* 0x108fe20007d5e004 */
[----:B------:R-:W-:Y:S01]  /*65c0*/  @P4 IMAD.HI.U32 R14, R65, R62, RZ ;  /* 0x0000003e410e4227 */ /* 0x000fe200078e00ff */
[----:B------:R-:W-:-:S04]  /*65d0*/  SHF.R.S32.HI R19, RZ, 0x1f, R4 ;  /* 0x0000001fff137819 */ /* 0x000fc80000011404 */
[----:B------:R-:W-:Y:S02]  /*65e0*/  @P4 SHF.R.U32.HI R15, RZ, R63, R14 ;  /* 0x0000003fff0f4219 */ /* 0x000fe4000001160e */
[----:B------:R-:W-:-:S03]  /*65f0*/  IADD3.X R14, R153, R64, R19, P2, P5 ;  /* 0x00000040990e7210 */ /* 0x000fc600017ea413 */
[--C-:B--2---:R-:W-:Y:S01]  /*6600*/  IMAD.MOV R26, RZ, RZ, -R15.reuse ;  /* 0x000000ffff1a7224 */ /* 0x104fe200078e0a0f */
[----:B------:R-:W-:Y:S02]  /*6610*/  IADD3 R10, P2, P5, R15, R24, R10 ;  /* 0x000000180f0a7210 */ /* 0x000fe40007d5e00a */
[----:B------:R-:W-:Y:S01]  /*6620*/  SHF.R.S32.HI R11, RZ, 0x1f, R15 ;  /* 0x0000001fff0b7819 */ /* 0x000fe2000001140f */
[----:B------:R-:W-:-:S03]  /*6630*/  IMAD R15, R3, R26, R65 ;  /* 0x0000001a030f7224 */ /* 0x000fc600078e0241 */
[----:B------:R-:W-:Y:S01]  /*6640*/  IADD3.X R11, R11, R14, R25, P2, P5 ;  /* 0x0000000e0b0b7210 */ /* 0x000fe200017ea419 */
[----:B----4-:R-:W-:Y:S01]  /*6650*/  IMAD R13, R13, R15, RZ ;  /* 0x0000000f0d0d7224 */ /* 0x010fe200078e02ff */
[----:B------:R-:W-:-:S05]  /*6660*/  SHF.R.S32.HI R25, RZ, 0x1f, R15 ;  /* 0x0000001fff197819 */ /* 0x000fca000001140f */
[C---:B------:R-:W-:Y:S02]  /*6670*/  IMAD R25, R12.reuse, R25, R13 ;  /* 0x000000190c197224 */ /* 0x040fe400078e020d */
[----:B------:R-:W-:-:S04]  /*6680*/  IMAD.WIDE.U32 R12, R12, R15, R10 ;  /* 0x0000000f0c0c7225 */ /* 0x000fc800078e000a */
[----:B------:R-:W-:Y:S01]  /*6690*/  IMAD.IADD R10, R13, 0x1, R25 ;  /* 0x000000010d0a7824 */ /* 0x000fe200078e0219 */
[----:B0-----:R-:W-:-:S04]  /*66a0*/  LEA R14, P2, R12, R8, 0x2 ;  /* 0x000000080c0e7211 */ /* 0x001fc800078410ff */
[----:B-1----:R-:W-:Y:S01]  /*66b0*/  LEA.HI.X R12, R12, R9, R10, 0x2, P2 ;  /* 0x000000090c0c7211 */ /* 0x002fe200010f140a */
[----:B------:R-:W-:Y:S08]  /*66c0*/  @P1 BRA `(.L_x_13024) ;  /* 0x0000000000101947 */ /* 0x000ff00003800000 */
[----:B------:R-:W-:Y:S05]  /*66d0*/  @!P0 BRA `(.L_x_13024) ;  /* 0x00000000000c8947 */ /* 0x000fea0003800000 */
[----:B------:R-:W2:Y:S04]  /*66e0*/  LDG.E R9, desc[UR36][R60.64] ;  /* 0x000000243c097981 */ /* 0x000ea8000c1e1900 */
[----:B-----5:R-:W2:Y:S02]  /*66f0*/  LDG.E R16, desc[UR36][R60.64+0x4] ;  /* 0x000004243c107981 */ /* 0x020ea4000c1e1900 */
[----:B--2---:R-:W-:-:S07]  /*6700*/  IADD3 R16, -R9, R16, RZ ;  /* 0x0000001009107210 */ /* 0x004fce0007ffe1ff */
.L_x_13024:
[----:B------:R-:W2:Y:S01]  /*6710*/  LDL R15, [R1+0x40] ;  /* 0x00004000010f7983 */ /* 0x000ea20000100800 */
[----:B------:R-:W0:Y:S03]  /*6720*/  S2R R8, SR_TID.X ;  /* 0x0000000000087919 */ /* 0x000e260000002100 */
[----:B------:R-:W-:Y:S04]  /*6730*/  SHFL.IDX PT, R9, R12, RZ, 0x1c1f ;  /* 0x001c1fff0c097589 */ /* 0x000fe800000e0000 */
[----:B------:R-:W-:Y:S04]  /*6740*/  SHFL.IDX PT, R10, R14, 0x1, 0x1c1f ;  /* 0x003c1f000e0a7f89 */ /* 0x000fe800000e0000 */
[----:B------:R-:W-:Y:S01]  /*6750*/  SHFL.IDX PT, R11, R12, 0x1, 0x1c1f ;  /* 0x003c1f000c0b7f89 */ /* 0x000fe200000e0000 */
[----:B0-----:R-:W-:-:S05]  /*6760*/  VIADD R24, R8, 0xffffff80 ;  /* 0xffffff8008187836 */ /* 0x001fca0000000000 */
[----:B------:R-:W-:-:S04]  /*6770*/  SHF.R.S32.HI R13, RZ, 0x1f, R24 ;  /* 0x0000001fff0d7819 */ /* 0x000fc80000011418 */
[----:B------:R-:W-:-:S04]  /*6780*/  LEA.HI R13, R13, R24, RZ, 0x7 ;  /* 0x000000180d0d7211 */ /* 0x000fc800078f38ff */
[----:B------:R-:W-:Y:S01]  /*6790*/  LOP3.LUT R13, R13, 0xffffff80, RZ, 0xc0, !PT ;  /* 0xffffff800d0d7812 */ /* 0x000fe200078ec0ff */
[----:B------:R-:W0:Y:S04]  /*67a0*/  SHFL.IDX PT, R8, R14, RZ, 0x1c1f ;  /* 0x001c1fff0e087589 */ /* 0x000e2800000e0000 */
[----:B------:R-:W-:Y:S02]  /*67b0*/  IMAD.IADD R13, R24, 0x1, -R13 ;  /* 0x00000001180d7824 */ /* 0x000fe400078e0a0d */
[----:B-----5:R-:W-:-:S03]  /*67c0*/  IMAD R16, R16, R3, RZ ;  /* 0x0000000310107224 */ /* 0x020fc600078e02ff */
        /* <DEDUP_REMOVED lines=12> */
[----:B------:R-:W-:-:S07]  /*6890*/  ULDC.64 UR4, c[0x0][0xaa0] ;  /* 0x0002a80000047ab9 */ /* 0x000fce0000000a00 */
[----:B------:R-:W3:Y:S01]  /*68a0*/  @P4 LDC R35, c[0x0][0xbf0] ;  /* 0x0002fc00ff234b82 */ /* 0x000ee20000000800 */
[----:B-1----:R-:W-:-:S05]  /*68b0*/  VIADD R24, R24, 0xffffff80 ;  /* 0xffffff8018187836 */ /* 0x002fca0000000000 */
[----:B------:R-:W-:-:S04]  /*68c0*/  SHF.R.S32.HI R60, RZ, 0x1f, R24 ;  /* 0x0000001fff3c7819 */ /* 0x000fc80000011418 */
[----:B------:R-:W-:-:S04]  /*68d0*/  LEA.HI R60, R60, R24, RZ, 0x3 ;  /* 0x000000183c3c7211 */ /* 0x000fc800078f18ff */
[----:B------:R-:W-:-:S05]  /*68e0*/  SHF.R.S32.HI R60, RZ, 0x3, R60 ;  /* 0x00000003ff3c7819 */ /* 0x000fca000001143c */
[----:B0-----:R-:W-:-:S04]  /*68f0*/  IMAD R9, R60, 0x40, R152 ;  /* 0x000000403c097824 */ /* 0x001fc800078e0298 */
[----:B------:R-:W-:-:S03]  /*6900*/  IMAD.WIDE R56, R9, 0x2, R56 ;  /* 0x0000000209387825 */ /* 0x000fc600078e0238 */
[C---:B------:R-:W-:Y:S02]  /*6910*/  IADD3 R25, P0, R56.reuse, 0x1800, RZ ;  /* 0x0000180038197810 */ /* 0x040fe40007f1e0ff */
[C---:B------:R-:W-:Y:S02]  /*6920*/  IADD3 R29, P1, R56.reuse, 0x3000, RZ ;  /* 0x00003000381d7810 */ /* 0x040fe40007f3e0ff */
[----:B------:R-:W-:Y:S02]  /*6930*/  LOP3.LUT R13, R56, 0x380, RZ, 0xc0, !PT ;  /* 0x00000380380d7812 */ /* 0x000fe400078ec0ff */
[----:B------:R-:W-:Y:S02]  /*6940*/  LOP3.LUT R24, R25, 0x380, RZ, 0xc0, !PT ;  /* 0x0000038019187812 */ /* 0x000fe400078ec0ff */
[----:B------:R-:W-:Y:S02]  /*6950*/  LOP3.LUT R28, R29, 0x380, RZ, 0xc0, !PT ;  /* 0x000003801d1c7812 */ /* 0x000fe400078ec0ff */
[----:B------:R-:W-:-:S02]  /*6960*/  SHF.R.U64 R13, R13, 0x3, RZ ;  /* 0x000000030d0d7819 */ /* 0x000fc400000012ff */
[----:B------:R-:W-:Y:S02]  /*6970*/  SHF.R.U64 R24, R24, 0x3, RZ ;  /* 0x0000000318187819 */ /* 0x000fe400000012ff */
[----:B------:R-:W-:Y:S02]  /*6980*/  SHF.R.U64 R28, R28, 0x3, RZ ;  /* 0x000000031c1c7819 */ /* 0x000fe400000012ff */
[----:B------:R-:W-:Y:S01]  /*6990*/  LOP3.LUT R12, R13, R56, RZ, 0x3c, !PT ;  /* 0x000000380d0c7212 */ /* 0x000fe200078e3cff */
[--C-:B------:R-:W-:Y:S01]  /*69a0*/  IMAD.MOV.U32 R13, RZ, RZ, R57.reuse ;  /* 0x000000ffff0d7224 */ /* 0x100fe200078e0039 */
[----:B------:R-:W-:Y:S01]  /*69b0*/  LOP3.LUT R24, R24, R25, RZ, 0x3c, !PT ;  /* 0x0000001918187212 */ /* 0x000fe200078e3cff */
[--C-:B------:R-:W-:Y:S01]  /*69c0*/  IMAD.X R25, RZ, RZ, R57.reuse, P0 ;  /* 0x000000ffff197224 */ /* 0x100fe200000e0639 */
[----:B------:R-:W-:Y:S01]  /*69d0*/  LOP3.LUT R28, R28, R29, RZ, 0x3c, !PT ;  /* 0x0000001d1c1c7212 */ /* 0x000fe200078e3cff */
[----:B------:R-:W-:Y:S02]  /*69e0*/  IMAD.X R29, RZ, RZ, R57, P1 ;  /* 0x000000ffff1d7224 */ /* 0x000fe400008e0639 */
[----:B------:R-:W4:Y:S04]  /*69f0*/  LD.E.128 R12, desc[UR36][R12.64] ;  /* 0x000000240c0c7980 */ /* 0x000f28000c101d00 */
[----:B------:R-:W4:Y:S04]  /*6a00*/  LD.E.128 R24, desc[UR36][R24.64] ;  /* 0x0000002418187980 */ /* 0x000f28000c101d00 */
[----:B------:R-:W4:Y:S01]  /*6a10*/  LD.E.128 R28, desc[UR36][R28.64] ;  /* 0x000000241c1c7980 */ /* 0x000f22000c101d00 */
[----:B------:R-:W-:Y:S01]  /*6a20*/  IMAD R19, R19, UR4, RZ ;  /* 0x0000000413137c24 */ /* 0x000fe2000f8e02ff */
[----:B------:R-:W-:Y:S01]  /*6a30*/  IADD3 R11, P0, R56, 0x4800, RZ ;  /* 0x00004800380b7810 */ /* 0x000fe20007f1e0ff */
[----:B------:R-:W-:-:S03]  /*6a40*/  IMAD.WIDE.U32 R20, R4, UR4, RZ ;  /* 0x0000000404147c25 */ /* 0x000fc6000f8e00ff */
[----:B------:R-:W-:Y:S01]  /*6a50*/  LOP3.LUT R8, R11, 0x380, RZ, 0xc0, !PT ;  /* 0x000003800b087812 */ /* 0x000fe200078ec0ff */
[----:B------:R-:W-:Y:S01]  /*6a60*/  IMAD R19, R4, UR5, R19 ;  /* 0x0000000504137c24 */ /* 0x000fe2000f8e0213 */
[----:B------:R-:W-:Y:S01]  /*6a70*/  ULDC.64 UR4, c[0x0][0xae8] ;  /* 0x0002ba0000047ab9 */ /* 0x000fe20000000a00 */
[----:B------:R-:W-:Y:S01]  /*6a80*/  IMAD R4, R22, 0x30, R60 ;  /* 0x0000003016047824 */ /* 0x000fe200078e023c */
[----:B------:R-:W-:Y:S01]  /*6a90*/  SHF.R.U64 R8, R8, 0x3, RZ ;  /* 0x0000000308087819 */ /* 0x000fe200000012ff */
[----:B------:R-:W-:Y:S02]  /*6aa0*/  IMAD.IADD R21, R21, 0x1, R19 ;  /* 0x0000000115157824 */ /* 0x000fe400078e0213 */
[----:B------:R-:W-:Y:S01]  /*6ab0*/  IMAD R32, R23, 0xc0, R4 ;  /* 0x000000c017207824 */ /* 0x000fe200078e0204 */
[----:B------:R-:W-:Y:S01]  /*6ac0*/  LOP3.LUT R8, R8, R11, RZ, 0x3c, !PT ;  /* 0x0000000b08087212 */ /* 0x000fe200078e3cff */
[----:B------:R-:W-:Y:S01]  /*6ad0*/  IMAD.WIDE.U32 R20, R18, UR4, R20 ;  /* 0x0000000412147c25 */ /* 0x000fe2000f8e0014 */
[----:B------:R-:W-:-:S03]  /*6ae0*/  SHF.R.S32.HI R19, RZ, 0x1f, R17 ;  /* 0x0000001fff137819 */ /* 0x000fc60000011411 */
[----:B--2---:R-:W-:Y:S01]  /*6af0*/  @P4 IMAD.HI.U32 R4, R32, R33, RZ ;  /* 0x0000002120044227 */ /* 0x004fe200078e00ff */
[----:B------:R-:W-:-:S03]  /*6b00*/  MOV R33, R32 ;  /* 0x0000002000217202 */ /* 0x000fc60000000f00 */
[----:B------:R-:W-:Y:S01]  /*6b10*/  IMAD R21, R18, UR5, R21 ;  /* 0x0000000512157c24 */ /* 0x000fe2000f8e0215 */
[----:B------:R-:W-:Y:S01]  /*6b20*/  ULDC.64 UR4, c[0x0][0xaf0] ;  /* 0x0002bc0000047ab9 */ /* 0x000fe20000000a00 */
[----:B---3--:R-:W-:Y:S01]  /*6b30*/  @P4 SHF.R.U32.HI R33, RZ, R35, R4 ;  /* 0x00000023ff214219 */ /* 0x008fe20000011604 */
[----:B------:R-:W-:Y:S02]  /*6b40*/  IMAD R18, R19, UR4, RZ ;  /* 0x0000000413127c24 */ /* 0x000fe4000f8e02ff */
[----:B------:R-:W-:Y:S01]  /*6b50*/  IMAD.X R9, RZ, RZ, R57, P0 ;  /* 0x000000ffff097224 */ /* 0x000fe200000e0639 */
[----:B------:R-:W-:Y:S01]  /*6b60*/  SHF.R.S32.HI R4, RZ, 0x1f, R33 ;  /* 0x0000001fff047819 */ /* 0x000fe20000011421 */
[C---:B------:R-:W-:Y:S02]  /*6b70*/  IMAD R35, R17.reuse, UR5, R18 ;  /* 0x0000000511237c24 */ /* 0x040fe4000f8e0212 */
[----:B------:R-:W-:Y:S01]  /*6b80*/  IMAD.WIDE.U32 R18, R17, UR4, R20 ;  /* 0x0000000411127c25 */ /* 0x000fe2000f8e0014 */
[----:B------:R-:W-:Y:S01]  /*6b90*/  ULDC.64 UR4, c[0x0][0xae0] ;  /* 0x0002b80000047ab9 */ /* 0x000fe20000000a00 */
[----:B------:R-:W5:Y:S02]  /*6ba0*/  LD.E.128 R8, desc[UR36][R8.64] ;  /* 0x0000002408087980 */ /* 0x000f64000c101d00 */
[----:B------:R-:W-:-:S02]  /*6bb0*/  IMAD.MOV R20, RZ, RZ, -R33 ;  /* 0x000000ffff147224 */ /* 0x000fc400078e0a21 */
        /* <DEDUP_REMOVED lines=8> */
[----:B------:R-:W-:-:S02]  /*6c40*/  IMAD.IADD R19, R19, 0x1, R35 ;  /* 0x0000000113137824 */ /* 0x000fc400078e0223 */
[C---:B------:R-:W-:Y:S01]  /*6c50*/  IMAD R17, R33.reuse, UR5, R4 ;  /* 0x0000000521117c24 */ /* 0x040fe2000f8e0204 */
[----:B------:R-:W-:Y:S01]  /*6c60*/  SHF.R.S32.HI R4, RZ, 0x1f, R3 ;  /* 0x0000001fff047819 */ /* 0x000fe20000011403 */
[----:B------:R-:W-:Y:S01]  /*6c70*/  IMAD.WIDE.U32 R18, R33, UR4, R18 ;  /* 0x0000000421127c25 */ /* 0x000fe2000f8e0012 */
[----:B------:R-:W-:-:S03]  /*6c80*/  ULDC.64 UR4, c[0x0][0xad8] ;  /* 0x0002b60000047ab9 */ /* 0x000fc60000000a00 */
[----:B------:R-:W-:Y:S02]  /*6c90*/  IMAD.IADD R19, R19, 0x1, R17 ;  /* 0x0000000113137824 */ /* 0x000fe400078e0211 */
[----:B------:R-:W-:Y:S02]  /*6ca0*/  IMAD R4, R4, UR4, RZ ;  /* 0x0000000404047c24 */ /* 0x000fe4000f8e02ff */
[----:B------:R-:W-:-:S04]  /*6cb0*/  IMAD.WIDE.U32 R18, R3, UR4, R18 ;  /* 0x0000000403127c25 */ /* 0x000fc8000f8e0012 */
[----:B------:R-:W-:Y:S01]  /*6cc0*/  IMAD R17, R3, UR5, R4 ;  /* 0x0000000503117c24 */ /* 0x000fe2000f8e0204 */
[----:B------:R-:W-:Y:S01]  /*6cd0*/  ULDC.64 UR4, c[0x0][0xa80] ;  /* 0x0002a00000047ab9 */ /* 0x000fe20000000a00 */
[----:B------:R-:W-:Y:S01]  /*6ce0*/  IMAD R23, R23, 0xc0, R60 ;  /* 0x000000c017177824 */ /* 0x000fe200078e023c */
[C---:B------:R-:W-:Y:S01]  /*6cf0*/  LEA R4, P0, R18.reuse, UR4, 0x1 ;  /* 0x0000000412047c11 */ /* 0x040fe2000f8008ff */
[----:B------:R-:W-:Y:S01]  /*6d00*/  IMAD.IADD R3, R19, 0x1, R17 ;  /* 0x0000000113037824 */ /* 0x000fe200078e0211 */
[----:B------:R-:W-:Y:S01]  /*6d10*/  ULDC UR4, c[0x0][0xac8] ;  /* 0x0002b20000047ab9 */ /* 0x000fe20000000800 */
[C---:B------:R-:W-:Y:S01]  /*6d20*/  VIADD R17, R23.reuse, 0x60 ;  /* 0x0000006017117836 */ /* 0x040fe20000000000 */
[----:B------:R-:W-:Y:S01]  /*6d30*/  SHF.R.S32.HI R60, RZ, 0x1f, R152 ;  /* 0x0000001fff3c7819 */ /* 0x000fe20000011498 */
[----:B0-----:R-:W0:Y:S01]  /*6d40*/  SHFL.IDX PT, R21, R4, RZ, 0x181f ;  /* 0x00181fff04157589 */ /* 0x001e2200000e0000 */
[----:B------:R-:W-:Y:S01]  /*6d50*/  LEA.HI.X R34, R18, UR5, R3, 0x1, P0 ;  /* 0x0000000512227c11 */ /* 0x000fe200080f0c03 */
[----:B------:R-:W-:Y:S01]  /*6d60*/  VIADD R3, R23, 0x30 ;  /* 0x0000003017037836 */ /* 0x000fe20000000000 */
[----:B------:R-:W-:Y:S01]  /*6d70*/  ISETP.GE.AND P0, PT, R152, UR4, PT ;  /* 0x0000000498007c0c */ /* 0x000fe2000bf06270 */
[----:B------:R-:W1:Y:S01]  /*6d80*/  SHFL.IDX PT, R35, R4, 0x1, 0x181f ;  /* 0x00381f0004237f89 */ /* 0x000e6200000e0000 */
[----:B------:R-:W-:-:S02]  /*6d90*/  VIADD R0, R0, 0x16820 ;  /* 0x0001682000007836 */ /* 0x000fc40000000000 */
[-C--:B------:R-:W-:Y:S01]  /*6da0*/  ISETP.GE.OR P1, PT, R23, R16.reuse, P0 ;  /* 0x000000101700720c */ /* 0x080fe20000726670 */
[----:B------:R-:W2:Y:S01]  /*6db0*/  SHFL.IDX PT, R39, R4, 0x2, 0x181f ;  /* 0x00581f0004277f89 */ /* 0x000ea200000e0000 */
[-C--:B------:R-:W-:Y:S01]  /*6dc0*/  ISETP.GE.OR P2, PT, R3, R16.reuse, P0 ;  /* 0x000000100300720c */ /* 0x080fe20000746670 */
[----:B------:R-:W-:Y:S01]  /*6dd0*/  VIADD R3, R23, 0x90 ;  /* 0x0000009017037836 */ /* 0x000fe20000000000 */
[-C--:B------:R-:W-:Y:S01]  /*6de0*/  ISETP.GE.OR P3, PT, R17, R16.reuse, P0 ;  /* 0x000000101100720c */ /* 0x080fe20000766670 */
[----:B------:R-:W3:Y:S01]  /*6df0*/  SHFL.IDX PT, R19, R34, RZ, 0x181f ;  /* 0x00181fff22137589 */ /* 0x000ee200000e0000 */
[----:B------:R-:W-:Y:S02]  /*6e00*/  PRMT R0, RZ, 0x654, R0 ;  /* 0x00000654ff007816 */ /* 0x000fe40000000000 */
[----:B------:R-:W-:Y:S01]  /*6e10*/  ISETP.GE.OR P0, PT, R3, R16, P0 ;  /* 0x000000100300720c */ /* 0x000fe20000706670 */
[----:B------:R-:W3:Y:S01]  /*6e20*/  SHFL.IDX PT, R33, R34, 0x1, 0x181f ;  /* 0x00381f0022217f89 */ /* 0x000ee200000e0000 */
[----:B------:R1:W-:Y:S03]  /*6e30*/  SYNCS.ARRIVE.TRANS64.RED.A1T0 RZ, [R0+URZ], RZ ;  /* 0x000000ff00ff79a7 */ /* 0x0003e6000810043f */
[----:B------:R-:W3:Y:S01]  /*6e40*/  SHFL.IDX PT, R37, R34, 0x2, 0x181f ;  /* 0x00581f0022257f89 */ /* 0x000ee200000e0000 */
[----:B0-----:R-:W-:-:S03]  /*6e50*/  @!P1 LEA R18, P4, R152, R21, 0x1 ;  /* 0x0000001598129211 */ /* 0x001fc600078808ff */
[----:B------:R0:W0:Y:S01]  /*6e60*/  SHFL.IDX PT, R17, R34, 0x3, 0x181f ;  /* 0x00781f0022117f89 */ /* 0x00002200000e0000 */
[----:B-1----:R-:W-:-:S03]  /*6e70*/  @!P2 LEA R20, P5, R152, R35, 0x1 ;  /* 0x000000239814a211 */ /* 0x002fc600078a08ff */
[----:B------:R1:W0:Y:S01]  /*6e80*/  SHFL.IDX PT, R35, R4, 0x3, 0x181f ;  /* 0x00781f0004237f89 */ /* 0x00022200000e0000 */
[C---:B--2---:R-:W-:Y:S02]  /*6e90*/  @!P3 LEA R32, P6, R152.reuse, R39, 0x1 ;  /* 0x000000279820b211 */ /* 0x044fe400078c08ff */
[C-C-:B---3--:R-:W-:Y:S02]  /*6ea0*/  @!P1 LEA.HI.X R19, R152.reuse, R19, R60.reuse, 0x1, P4 ;  /* 0x0000001398139211 */ /* 0x148fe400020f0c3c */
[C-C-:B------:R-:W-:Y:S02]  /*6eb0*/  @!P2 LEA.HI.X R21, R152.reuse, R33, R60.reuse, 0x1, P5 ;  /* 0x000000219815a211 */ /* 0x140fe400028f0c3c */
[----:B------:R-:W-:Y:S01]  /*6ec0*/  @!P3 LEA.HI.X R33, R152, R37, R60, 0x1, P6 ;  /* 0x000000259821b211 */ /* 0x000fe200030f0c3c */
[----:B----4-:R1:W-:Y:S04]  /*6ed0*/  @!P1 ST.E.128 desc[UR36][R18.64], R12 ;  /* 0x0000000c12009985 */ /* 0x0103e8000c101d24 */
[----:B------:R1:W-:Y:S04]  /*6ee0*/  @!P2 ST.E.128 desc[UR36][R20.64], R24 ;  /* 0x000000181400a985 */ /* 0x0003e8000c101d24 */
[----:B------:R1:W-:Y:S01]  /*6ef0*/  @!P3 ST.E.128 desc[UR36][R32.64], R28 ;  /* 0x0000001c2000b985 */ /* 0x0003e2000c101d24 */
[----:B0-----:R-:W-:Y:S05]  /*6f00*/  @P0 BRA `(.L_x_13026) ;  /* 0x0000001000800947 */ /* 0x001fea0003800000 */
[----:B-1----:R-:W-:-:S04]  /*6f10*/  LEA R12, P0, R152, R35, 0x1 ;  /* 0x00000023980c7211 */ /* 0x002fc800078008ff */
[----:B------:R-:W-:-:S05]  /*6f20*/  LEA.HI.X R13, R152, R17, R60, 0x1, P0 ;  /* 0x00000011980d7211 */ /* 0x000fca00000f0c3c */
[----:B-----5:R0:W-:Y:S01]  /*6f30*/  ST.E.128 desc[UR36][R12.64], R8 ;  /* 0x000000080c007985 */ /* 0x0201e2000c101d24 */
[----:B------:R-:W-:Y:S05]  /*6f40*/  BRA `(.L_x_13026) ;  /* 0x0000001000707947 */ /* 0x000fea0003800000 */
.L_x_13025:
[----:B------:R1:W5:Y:S01]  /*6f50*/  LDL R61, [R1+0x10] ;  /* 0x00001000013d7983 */ /* 0x0003620000100800 */
[----:B0-----:R-:W0:Y:S01]  /*6f60*/  @P4 LDC R10, c[0x0][0xbec] ;  /* 0x0002fb00ff0a4b82 */ /* 0x001e220000000800 */
[----:B------:R-:W-:Y:S01]  /*6f70*/  ULDC.64 UR4, c[0x0][0xb08] ;  /* 0x0002c20000047ab9 */ /* 0x000fe20000000a00 */
[----:B------:R-:W-:Y:S01]  /*6f80*/  IMAD.MOV.U32 R11, RZ, RZ, R65 ;  /* 0x000000ffff0b7224 */ /* 0x000fe200078e0041 */
[----:B------:R1:W5:Y:S01]  /*6f90*/  LDL R60, [R1+0x38] ;  /* 0x00003800013c7983 */ /* 0x0003620000100800 */
[----:B------:R-:W-:Y:S01]  /*6fa0*/  IMAD R19, R19, UR4, RZ ;  /* 0x0000000413137c24 */ /* 0x000fe2000f8e02ff */
[----:B------:R-:W-:Y:S01]  /*6fb0*/  ULDC.64 UR6, c[0x0][0xb30] ;  /* 0x0002cc0000067ab9 */ /* 0x000fe20000000a00 */
[C---:B------:R-:W-:Y:S01]  /*6fc0*/  IMAD.WIDE.U32 R8, R4.reuse, UR4, RZ ;  /* 0x0000000404087c25 */ /* 0x040fe2000f8e00ff */
[----:B------:R1:W5:Y:S01]  /*6fd0*/  LDL R59, [R1+0x8] ;  /* 0x00000800013b7983 */ /* 0x0003620000100800 */
[----:B------:R-:W2:Y:S02]  /*6fe0*/  @P4 LDC R15, c[0x0][0xbf0] ;  /* 0x0002fc00ff0f4b82 */ /* 0x000ea40000000800 */
[----:B------:R-:W-:Y:S01]  /*6ff0*/  IMAD R19, R4, UR5, R19 ;  /* 0x0000000504137c24 */ /* 0x000fe2000f8e0213 */
[----:B------:R1:W5:Y:S01]  /*7000*/  LDL R58, [R1+0x34] ;  /* 0x00003400013a7983 */ /* 0x0003620000100800 */
[----:B------:R-:W-:Y:S01]  /*7010*/  ULDC.64 UR4, c[0x0][0xb38] ;  /* 0x0002ce0000047ab9 */ /* 0x000fe20000000a00 */
[----:B------:R-:W-:Y:S01]  /*7020*/  SHF.R.S32.HI R4, RZ, 0x1f, R17 ;  /* 0x0000001fff047819 */ /* 0x000fe20000011411 */
[----:B------:R-:W-:Y:S01]  /*7030*/  IMAD.IADD R9, R9, 0x1, R19 ;  /* 0x0000000109097824 */ /* 0x000fe200078e0213 */
[----:B------:R1:W5:Y:S01]  /*7040*/  LDL R57, [R1+0x4] ;  /* 0x0000040001397983 */ /* 0x0003620000100800 */
[----:B------:R-:W-:-:S03]  /*7050*/  IMAD.WIDE.U32 R8, R18, UR4, R8 ;  /* 0x0000000412087c25 */ /* 0x000fc6000f8e0008 */
[----:B------:R1:W5:Y:S01]  /*7060*/  LDL R56, [R1+0x30] ;  /* 0x0000300001387983 */ /* 0x0003620000100800 */
[----:B------:R-:W-:-:S03]  /*7070*/  IMAD R9, R18, UR5, R9 ;  /* 0x0000000512097c24 */ /* 0x000fc6000f8e0209 */
[----:B------:R1:W5:Y:S01]  /*7080*/  LDL R27, [R1] ;  /* 0x00000000011b7983 */ /* 0x0003620000100800 */
[----:B------:R-:W-:Y:S01]  /*7090*/  ULDC.64 UR4, c[0x0][0xb40] ;  /* 0x0002d00000047ab9 */ /* 0x000fe20000000a00 */
[----:B0-----:R-:W-:-:S04]  /*70a0*/  @P4 IMAD.HI.U32 R10, R65, R10, RZ ;  /* 0x0000000a410a4227 */ /* 0x001fc800078e00ff */
[----:B------:R-:W-:Y:S02]  /*70b0*/  IMAD R4, R4, UR4, RZ ;  /* 0x0000000404047c24 */ /* 0x000fe4000f8e02ff */
[----:B------:R-:W-:Y:S01]  /*70c0*/  IMAD.WIDE.U32 R8, R17, UR4, R8 ;  /* 0x0000000411087c25 */ /* 0x000fe2000f8e0008 */
[----:B--2---:R-:W-:-:S03]  /*70d0*/  @P4 SHF.R.U32.HI R11, RZ, R15, R10 ;  /* 0x0000000fff0b4219 */ /* 0x004fc6000001160a */
[----:B------:R-:W-:Y:S01]  /*70e0*/  IMAD R13, R17, UR5, R4 ;  /* 0x00000005110d7c24 */ /* 0x000fe2000f8e0204 */
[--C-:B------:R-:W-:Y:S01]  /*70f0*/  SHF.R.S32.HI R4, RZ, 0x1f, R11.reuse ;  /* 0x0000001fff047819 */ /* 0x100fe2000001140b */
[----:B------:R-:W-:Y:S01]  /*7100*/  ULDC.64 UR4, c[0x0][0xb48] ;  /* 0x0002d20000047ab9 */ /* 0x000fe20000000a00 */
[----:B------:R-:W-:Y:S02]  /*7110*/  IMAD.MOV R10, RZ, RZ, -R11 ;  /* 0x000000ffff0a7224 */ /* 0x000fe400078e0a0b */
[----:B------:R-:W-:Y:S01]  /*7120*/  IADD3 R9, R9, R13, RZ ;  /* 0x0000000d09097210 */ /* 0x000fe20007ffe0ff */
[----:B------:R-:W-:Y:S02]  /*7130*/  IMAD R4, R4, UR6, RZ ;  /* 0x0000000604047c24 */ /* 0x000fe4000f8e02ff */
[----:B------:R-:W-:Y:S02]  /*7140*/  IMAD R3, R3, R10, R65 ;  /* 0x0000000a03037224 */ /* 0x000fe400078e0241 */
[----:B------:R-:W-:-:S04]  /*7150*/  IMAD.WIDE.U32 R8, R67, UR4, R8 ;  /* 0x0000000443087c25 */ /* 0x000fc8000f8e0008 */
        /* <DEDUP_REMOVED lines=14> */
[----:B------:R-:W-:Y:S01]  /*7240*/  LEA.HI.X R3, R8, UR5, R3, 0x2, P1 ;  /* 0x0000000508037c11 */ /* 0x000fe200088f1403 */
[----:B------:R1:W0:Y:S01]  /*7250*/  SHFL.IDX PT, R10, R0, RZ, 0x1c1f ;  /* 0x001c1fff000a7589 */ /* 0x00022200000e0000 */
[----:B------:R1:W-:Y:S01]  /*7260*/  SYNCS.ARRIVE.TRANS64.RED.A1T0 RZ, [R4+URZ], RZ ;  /* 0x000000ff04ff79a7 */ /* 0x0003e2000810043f */
[----:B------:R-:W-:Y:S02]  /*7270*/  BSSY B1, `(.L_x_13027) ;  /* 0x0000027000017945 */ /* 0x000fe40003800000 */
[----:B------:R1:W2:Y:S01]  /*7280*/  SHFL.IDX PT, R11, R3, RZ, 0x1c1f ;  /* 0x001c1fff030b7589 */ /* 0x0002a200000e0000 */
[----:B------:R-:W-:Y:S02]  /*7290*/  SHF.R.S32.HI R23, RZ, 0x1f, R154 ;  /* 0x0000001fff177819 */ /* 0x000fe4000001149a */
[----:B------:R-:W-:-:S02]  /*72a0*/  SHF.R.S32.HI R24, RZ, 0x1f, R155 ;  /* 0x0000001fff187819 */ /* 0x000fc4000001149b */
[----:B------:R-:W-:Y:S02]  /*72b0*/  SHF.R.S32.HI R25, RZ, 0x1f, R156 ;  /* 0x0000001fff197819 */ /* 0x000fe4000001149c */
[----:B------:R-:W-:Y:S01]  /*72c0*/  SHF.R.S32.HI R26, RZ, 0x1f, R157 ;  /* 0x0000001fff1a7819 */ /* 0x000fe2000001149d */
[----:B-1----:R-:W-:Y:S06]  /*72d0*/  @P2 BRA `(.L_x_13028) ;  /* 0x0000000000802947 */ /* 0x002fec0003800000 */
[----:B------:R-:W-:Y:S02]  /*72e0*/  ULDC UR4, c[0x0][0xac8] ;  /* 0x0002b20000047ab9 */ /* 0x000fe40000000800 */
[----:B-----5:R-:W-:Y:S02]  /*72f0*/  ISETP.GE.AND P4, PT, R61, UR4, PT ;  /* 0x000000043d007c0c */ /* 0x020fe4000bf86270 */
[----:B------:R-:W-:Y:S02]  /*7300*/  ISETP.GE.AND P2, PT, R59, UR4, PT ;  /* 0x000000043b007c0c */ /* 0x000fe4000bf46270 */
[----:B------:R-:W-:Y:S02]  /*7310*/  ISETP.GE.AND P1, PT, R57, UR4, PT ;  /* 0x0000000439007c0c */ /* 0x000fe4000bf26270 */
[----:B------:R-:W-:-:S07]  /*7320*/  ISETP.GE.AND P5, PT, R27, UR4, PT ;  /* 0x000000041b007c0c */ /* 0x000fce000bfa6270 */
[----:B0-2---:R-:W-:Y:S02]  /*7330*/  @!P4 IMAD.WIDE R8, R61, 0x4, R10 ;  /* 0x000000043d08c825 */ /* 0x005fe400078e020a */
[-C--:B------:R-:W-:Y:S02]  /*7340*/  @!P2 LEA R12, P6, R59, R10.reuse, 0x2 ;  /* 0x0000000a3b0ca211 */ /* 0x080fe400078c10ff */
[----:B------:R-:W-:Y:S01]  /*7350*/  @!P1 LEA R14, P3, R57, R10, 0x2 ;  /* 0x0000000a390e9211 */ /* 0x000fe200078610ff */
[----:B------:R0:W-:Y:S01]  /*7360*/  @!P4 ST.E.64 desc[UR36][R8.64], R20 ;  /* 0x000000140800c985 */ /* 0x0001e2000c101b24 */
[-C--:B------:R-:W-:Y:S02]  /*7370*/  @!P2 LEA.HI.X R13, R59, R11.reuse, R60, 0x2, P6 ;  /* 0x0000000b3b0da211 */ /* 0x080fe400030f143c */
[----:B------:R-:W-:Y:S02]  /*7380*/  ISETP.GE.AND P4, PT, R157, UR4, PT ;  /* 0x000000049d007c0c */ /* 0x000fe4000bf86270 */
[----:B------:R-:W-:Y:S01]  /*7390*/  @!P1 LEA.HI.X R15, R57, R11, R58, 0x2, P3 ;  /* 0x0000000b390f9211 */ /* 0x000fe200018f143a */
[----:B------:R1:W-:Y:S01]  /*73a0*/  @!P2 ST.E.64 desc[UR36][R12.64], R28 ;  /* 0x0000001c0c00a985 */ /* 0x0003e2000c101b24 */
[----:B------:R-:W-:-:S02]  /*73b0*/  ISETP.GE.AND P3, PT, R156, UR4, PT ;  /* 0x000000049c007c0c */ /* 0x000fc4000bf66270 */
[-C--:B------:R-:W-:Y:S01]  /*73c0*/  @!P5 LEA R16, P6, R27, R10.reuse, 0x2 ;  /* 0x0000000a1b10d211 */ /* 0x080fe200078c10ff */
[----:B------:R3:W-:Y:S01]  /*73d0*/  @!P1 ST.E.64 desc[UR36][R14.64], R30 ;  /* 0x0000001e0e009985 */ /* 0x0007e2000c101b24 */
[----:B------:R-:W-:Y:S02]  /*73e0*/  ISETP.GE.AND P2, PT, R155, UR4, PT ;  /* 0x000000049b007c0c */ /* 0x000fe4000bf46270 */
[----:B------:R-:W-:Y:S02]  /*73f0*/  ISETP.GE.AND P1, PT, R154, UR4, PT ;  /* 0x000000049a007c0c */ /* 0x000fe4000bf26270 */
[----:B------:R-:W-:Y:S02]  /*7400*/  @!P5 LEA.HI.X R17, R27, R11, R56, 0x2, P6 ;  /* 0x0000000b1b11d211 */ /* 0x000fe400030f1438 */
[----:B------:R-:W-:-:S03]  /*7410*/  @!P4 LEA R18, P6, R157, R10, 0x2 ;  /* 0x0000000a9d12c211 */ /* 0x000fc600078c10ff */
        /* <DEDUP_REMOVED lines=12> */
.L_x_13028:
[----:B------:R-:W-:Y:S05]  /*74e0*/  BSYNC B1 ;  /* 0x0000000000017941 */ /* 0x000fea0003800000 */
.L_x_13027:
[----:B--23--:R1:W2:Y:S04]  /*74f0*/  SHFL.IDX PT, R11, R3, 0x1, 0x1c1f ;  /* 0x003c1f00030b7f89 */ /* 0x00c2a800000e0000 */
[----:B0-----:R1:W0:Y:S01]  /*7500*/  SHFL.IDX PT, R10, R0, 0x1, 0x1c1f ;  /* 0x003c1f00000a7f89 */ /* 0x00122200000e0000 */
[----:B------:R-:W-:Y:S05]  /*7510*/  @P0 BRA `(.L_x_13026) ;  /* 0x0000000800fc0947 */ /* 0x000fea0003800000 */
[----:B------:R-:W-:Y:S02]  /*7520*/  ULDC UR4, c[0x0][0xac8] ;  /* 0x0002b20000047ab9 */ /* 0x000fe40000000800 */
[----:B-----5:R-:W-:Y:S02]  /*7530*/  ISETP.GE.AND P0, PT, R61, UR4, PT ;  /* 0x000000043d007c0c */ /* 0x020fe4000bf06270 */
[----:B------:R-:W-:Y:S02]  /*7540*/  ISETP.GE.AND P5, PT, R59, UR4, PT ;  /* 0x000000043b007c0c */ /* 0x000fe4000bfa6270 */
[----:B------:R-:W-:Y:S02]  /*7550*/  ISETP.GE.AND P3, PT, R57, UR4, PT ;  /* 0x0000000439007c0c */ /* 0x000fe4000bf66270 */
[----:B------:R-:W-:Y:S02]  /*7560*/  ISETP.GE.AND P2, PT, R27, UR4, PT ;  /* 0x000000041b007c0c */ /* 0x000fe4000bf46270 */
[----:B------:R-:W-:-:S05]  /*7570*/  ISETP.GE.AND P1, PT, R157, UR4, PT ;  /* 0x000000049d007c0c */ /* 0x000fca000bf26270 */
[----:B0-2---:R-:W-:Y:S02]  /*7580*/  @!P0 IMAD.WIDE R8, R61, 0x4, R10 ;  /* 0x000000043d088825 */ /* 0x005fe400078e020a */
[-C--:B------:R-:W-:Y:S02]  /*7590*/  @!P5 LEA R12, P4, R59, R10.reuse, 0x2 ;  /* 0x0000000a3b0cd211 */ /* 0x080fe400078810ff */
[----:B------:R-:W-:Y:S01]  /*75a0*/  @!P3 LEA R14, P6, R57, R10, 0x2 ;  /* 0x0000000a390eb211 */ /* 0x000fe200078c10ff */
[----:B------:R0:W-:Y:S01]  /*75b0*/  @!P0 ST.E.64 desc[UR36][R8.64], R42 ;  /* 0x0000002a08008985 */ /* 0x0001e2000c101b24 */
[----:B------:R-:W-:Y:S02]  /*75c0*/  ISETP.GE.AND P0, PT, R156, UR4, PT ;  /* 0x000000049c007c0c */ /* 0x000fe4000bf06270 */
[----:B------:R-:W-:Y:S02]  /*75d0*/  @!P5 LEA.HI.X R13, R59, R11, R60, 0x2, P4 ;  /* 0x0000000b3b0dd211 */ /* 0x000fe400020f143c */
[----:B------:R-:W-:-:S02]  /*75e0*/  ISETP.GE.AND P4, PT, R155, UR4, PT ;  /* 0x000000049b007c0c */ /* 0x000fc4000bf86270 */
[----:B------:R-:W-:Y:S01]  /*75f0*/  @!P3 LEA.HI.X R15, R57, R11, R58, 0x2, P6 ;  /* 0x0000000b390fb211 */ /* 0x000fe200030f143a */
[----:B------:R3:W-:Y:S01]  /*7600*/  @!P5 ST.E.64 desc[UR36][R12.64], R44 ;  /* 0x0000002c0c00d985 */ /* 0x0007e2000c101b24 */
[----:B------:R-:W-:-:S03]  /*7610*/  @!P2 LEA R16, P5, R27, R10, 0x2 ;  /* 0x0000000a1b10a211 */ /* 0x000fc600078a10ff */
[----:B------:R3:W-:Y:S01]  /*7620*/  @!P3 ST.E.64 desc[UR36][R14.64], R46 ;  /* 0x0000002e0e00b985 */ /* 0x0007e2000c101b24 */
[-C--:B------:R-:W-:Y:S02]  /*7630*/  @!P2 LEA.HI.X R17, R27, R11.reuse, R56, 0x2, P5 ;  /* 0x0000000b1b11a211 */ /* 0x080fe400028f1438 */
[-C--:B0-----:R-:W-:Y:S02]  /*7640*/  @!P1 LEA R8, P6, R157, R10.reuse, 0x2 ;  /* 0x0000000a9d089211 */ /* 0x081fe400078c10ff */
[CC--:B------:R-:W-:Y:S01]  /*7650*/  @!P0 LEA R18, P3, R156.reuse, R10.reuse, 0x2 ;  /* 0x0000000a9c128211 */ /* 0x0c0fe200078610ff */
[----:B------:R3:W-:Y:S01]  /*7660*/  @!P2 ST.E.64 desc[UR36][R16.64], R48 ;  /* 0x000000301000a985 */ /* 0x0007e2000c101b24 */
[----:B------:R-:W-:Y:S02]  /*7670*/  @!P4 LEA R20, P5, R155, R10, 0x2 ;  /* 0x0000000a9b14c211 */ /* 0x000fe400078a10ff */
[-C--:B------:R-:W-:Y:S02]  /*7680*/  @!P1 LEA.HI.X R9, R157, R11.reuse, R26, 0x2, P6 ;  /* 0x0000000b9d099211 */ /* 0x080fe400030f141a */
[----:B------:R-:W-:-:S02]  /*7690*/  @!P0 LEA.HI.X R19, R156, R11, R25, 0x2, P3 ;  /* 0x0000000b9c138211 */ /* 0x000fc400018f1419 */
[----:B------:R-:W-:Y:S01]  /*76a0*/  @!P4 LEA.HI.X R21, R155, R11, R24, 0x2, P5 ;  /* 0x0000000b9b15c211 */ /* 0x000fe200028f1418 */
[----:B------:R3:W-:Y:S04]  /*76b0*/  @!P1 ST.E.64 desc[UR36][R8.64], R50 ;  /* 0x0000003208009985 */ /* 0x0007e8000c101b24 */
[----:B------:R3:W-:Y:S01]  /*76c0*/  @!P0 ST.E.64 desc[UR36][R18.64], R52 ;  /* 0x0000003412008985 */ /* 0x0007e2000c101b24 */
[----:B------:R-:W-:-:S03]  /*76d0*/  ISETP.GE.AND P0, PT, R154, UR4, PT ;  /* 0x000000049a007c0c */ /* 0x000fc6000bf06270 */
[----:B------:R3:W-:Y:S10]  /*76e0*/  @!P4 ST.E.64 desc[UR36][R20.64], R54 ;  /* 0x000000361400c985 */ /* 0x0007f4000c101b24 */
[----:B------:R-:W-:Y:S05]  /*76f0*/  @P0 BRA `(.L_x_13026) ;  /* 0x0000000800840947 */ /* 0x000fea0003800000 */
[----:B---3--:R-:W-:-:S04]  /*7700*/  LEA R8, P0, R154, R10, 0x2 ;  /* 0x0000000a9a087211 */ /* 0x008fc800078010ff */
[----:B------:R-:W-:-:S05]  /*7710*/  LEA.HI.X R9, R154, R11, R23, 0x2, P0 ;  /* 0x0000000b9a097211 */ /* 0x000fca00000f1417 */
[----:B------:R4:W-:Y:S01]  /*7720*/  ST.E.64 desc[UR36][R8.64], R118 ;  /* 0x0000007608007985 */ /* 0x0009e2000c101b24 */
[----:B------:R-:W-:Y:S05]  /*7730*/  BRA `(.L_x_13026) ;  /* 0x0000000800747947 */ /* 0x000fea0003800000 */
.L_x_13023:
[----:B------:R-:W3:Y:S01]  /*7740*/  LDC.64 R10, c[0x0][0xc00] ;  /* 0x00030000ff0a7b82 */ /* 0x000ee20000000a00 */
[----:B------:R-:W-:Y:S01]  /*7750*/  ULDC.64 UR4, c[0x0][0xc08] ;  /* 0x0003020000047ab9 */ /* 0x000fe20000000a00 */
[----:B------:R-:W-:Y:S01]  /*7760*/  IMAD.MOV.U32 R3, RZ, RZ, RZ ;  /* 0x000000ffff037224 */ /* 0x000fe200078e00ff */
[----:B------:R-:W-:-:S04]  /*7770*/  ISETP.NE.U32.AND P1, PT, RZ, UR4, PT ;  /* 0x00000004ff007c0c */ /* 0x000fc8000bf25070 */
[----:B------:R-:W-:Y:S01]  /*7780*/  ISETP.NE.AND.EX P1, PT, RZ, UR5, PT, P1 ;  /* 0x00000005ff007c0c */ /* 0x000fe2000bf25310 */
[----:B------:R-:W4:Y:S01]  /*7790*/  LDC.64 R8, c[0x0][0xc00] ;  /* 0x00030000ff087b82 */ /* 0x000f220000000a00 */
[----:B---3--:R-:W-:-:S04]  /*77a0*/  ISETP.NE.U32.AND P0, PT, R10, RZ, PT ;  /* 0x000000ff0a00720c */ /* 0x008fc80003f05070 */
[----:B------:R-:W-:Y:S01]  /*77b0*/  ISETP.NE.AND.EX P0, PT, R11, RZ, PT, P0 ;  /* 0x000000ff0b00720c */ /* 0x000fe20003f05300 */
[----:B----4-:R-:W-:-:S06]  /*77c0*/  IMAD.WIDE R10, R17, 0x4, R8 ;  /* 0x00000004110a7825 */ /* 0x010fcc00078e0208 */
[C---:B------:R-:W-:Y:S01]  /*77d0*/  @P1 LEA R8, P2, R17.reuse, UR4, 0x2 ;  /* 0x0000000411081c11 */ /* 0x040fe2000f8410ff */
[----:B------:R-:W-:Y:S02]  /*77e0*/  ULDC UR4, c[0x0][0xa88] ;  /* 0x0002a20000047ab9 */ /* 0x000fe40000000800 */
[----:B-1----:R-:W-:Y:S01]  /*77f0*/  IMAD.U32 R0, RZ, RZ, UR4 ;  /* 0x00000004ff007e24 */ /* 0x002fe2000f8e00ff */
[----:B------:R-:W-:Y:S02]  /*7800*/  @P1 LEA.HI.X R9, R17, UR5, R153, 0x2, P2 ;  /* 0x0000000511091c11 */ /* 0x000fe400090f1499 */
[----:B------:R1:W5:Y:S04]  /*7810*/  @P0 LDG.E R3, desc[UR36][R10.64] ;  /* 0x000000240a030981 */ /* 0x000368000c1e1900 */
[----:B------:R1:W5:Y:S01]  /*7820*/  @P1 LDG.E R0, desc[UR36][R8.64] ;  /* 0x0000002408001981 */ /* 0x000362000c1e1900 */
[----:B------:R-:W-:Y:S01]  /*7830*/  ISETP.NE.AND P2, PT, R19, RZ, PT ;  /* 0x000000ff1300720c */ /* 0x000fe20003f45270 */
[----:B--2---:R-:W2:-:S12]  /*7840*/  S2R R4, SR_TID.X ;  /* 0x0000000000047919 */ /* 0x004e980000002100 */
[----:B------:R-:W3:Y:S01]  /*7850*/  @!P2 LDC R19, c[0x0][0xad4] ;  /* 0x0002b500ff13ab82 */ /* 0x000ee20000000800 */
[----:B--2---:R-:W-:Y:S01]  /*7860*/  VIADD R26, R4, 0xffffff80 ;  /* 0xffffff80041a7836 */ /* 0x004fe20000000000 */
[----:B---3--:R-:W-:-:S04]  /*7870*/  ISETP.GT.AND P2, PT, R19, 0x1, PT ;  /* 0x000000011300780c */ /* 0x008fc80003f44270 */
[----:B------:R-:W-:Y:S01]  /*7880*/  ISETP.GT.AND P3, PT, R26, 0xbf, PT ;  /* 0x000000bf1a00780c */ /* 0x000fe20003f64270 */
[----:B-1----:R-:W-:-:S12]  /*7890*/  @P1 BRA `(.L_x_13029) ;  /* 0x0000000000101947 */ /* 0x002fd80003800000 */
[----:B------:R-:W-:Y:S05]  /*78a0*/  @!P0 BRA `(.L_x_13029) ;  /* 0x00000000000c8947 */ /* 0x000fea0003800000 */
[----:B------:R-:W2:Y:S04]  /*78b0*/  LDG.E R9, desc[UR36][R10.64] ;  /* 0x000000240a097981 */ /* 0x000ea8000c1e1900 */
[----:B-----5:R-:W2:Y:S02]  /*78c0*/  LDG.E R0, desc[UR36][R10.64+0x4] ;  /* 0x000004240a007981 */ /* 0x020ea4000c1e1900 */
[----:B--2---:R-:W-:-:S07]  /*78d0*/  IMAD.IADD R0, R0, 0x1, -R9 ;  /* 0x0000000100007824 */ /* 0x004fce00078e0a09 */
.L_x_13029:
[----:B------:R-:W-:Y:S01]  /*78e0*/  BSSY B1, `(.L_x_13030) ;  /* 0x0000037000017945 */ /* 0x000fe20003800000 */
[----:B------:R-:W-:Y:S02]  /*78f0*/  SEL R27, R17, RZ, !P0 ;  /* 0x000000ff111b7207 */ /* 0x000fe40004000000 */
[----:B------:R-:W-:Y:S02]  /*7900*/  SEL R153, R153, RZ, !P0 ;  /* 0x000000ff99997207 */ /* 0x000fe40004000000 */
[----:B-----5:R-:W-:Y:S01]  /*7910*/  SHF.R.S32.HI R24, RZ, 0x1f, R3 ;  /* 0x0000001fff187819 */ /* 0x020fe20000011403 */
[----:B------:R-:W-:Y:S06]  /*7920*/  @P3 BRA `(.L_x_13031) ;  /* 0x0000000000c83947 */ /* 0x000fec0003800000 */
[----:B------:R-:W1:Y:S01]  /*7930*/  LDC R33, c[0x0][0xbe8] ;  /* 0x0002fa00ff217b82 */ /* 0x000e620000000800 */
[----:B------:R-:W-:-:S04]  /*7940*/  IMAD R4, R23, 0xc0, R4 ;  /* 0x000000c017047824 */ /* 0x000fc800078e0204 */
[----:B------:R-:W-:Y:S02]  /*7950*/  VIADD R29, R4, 0xffffff80 ;  /* 0xffffff80041d7836 */ /* 0x000fe40000000000 */
[----:B-1----:R-:W-:-:S05]  /*7960*/  IMAD R8, R0, R33, RZ ;  /* 0x0000002100087224 */ /* 0x002fca00078e02ff */
[----:B------:R-:W-:-:S13]  /*7970*/  ISETP.GE.AND P0, PT, R29, R8, PT ;  /* 0x000000081d00720c */ /* 0x000fda0003f06270 */
[----:B------:R-:W-:Y:S05]  /*7980*/  @P0 BRA `(.L_x_13031) ;  /* 0x0000000000b00947 */ /* 0x000fea0003800000 */
[----:B------:R-:W2:Y:S01]  /*7990*/  LDL.LU R28, [R1+0xc] ;  /* 0x00000c00011c7983 */ /* 0x000ea20000300800 */
[----:B------:R-:W-:Y:S01]  /*79a0*/  ISETP.NE.AND P1, PT, R33, 0x1, PT ;  /* 0x000000012100780c */ /* 0x000fe20003f25270 */
[----:B------:R-:W-:Y:S01]  /*79b0*/  IMAD.MOV.U32 R20, RZ, RZ, 0x9b8 ;  /* 0x000009b8ff147424 */ /* 0x000fe200078e00ff */
[----:B------:R-:W-:Y:S01]  /*79c0*/  ISETP.GT.AND P0, PT, R19, 0x1, PT ;  /* 0x000000011300780c */ /* 0x000fe20003f04270 */
[----:B------:R-:W1:Y:S01]  /*79d0*/  LDC.64 R30, c[0x0][0xba8] ;  /* 0x0002ea00ff1e7b82 */ /* 0x000e620000000a00 */
[----:B------:R-:W-:Y:S02]  /*79e0*/  MOV R19, R29 ;  /* 0x0000001d00137202 */ /* 0x000fe40000000f00 */
[----:B------:R-:W-:-:S05]  /*79f0*/  SEL R20, R20, 0x978, P0 ;  /* 0x0000097814147807 */ /* 0x000fca0000000000 */
[----:B------:R-:W3:Y:S08]  /*7a00*/  LDC.64 R10, c[0x0][R20+0x220] ;  /* 0x00008800140a7b82 */ /* 0x000ef00000000a00 */
[----:B------:R-:W4:Y:S08]  /*7a10*/  @P1 LDC R4, c[0x0][0xbec] ;  /* 0x0002fb00ff041b82 */ /* 0x000f300000000800 */
[----:B------:R-:W5:Y:S08]  /*7a20*/  LDC.64 R8, c[0x0][R20+0x218] ;  /* 0x0000860014087b82 */ /* 0x000f700000000a00 */
[----:B------:R-:W1:Y:S01]  /*7a30*/  @P1 LDC R25, c[0x0][0xbf0] ;  /* 0x0002fc00ff191b82 */ /* 0x000e620000000800 */
[----:B---3--:R-:W-:-:S02]  /*7a40*/  IMAD R11, R11, R27, RZ ;  /* 0x0000001b0b0b7224 */ /* 0x008fc400078e02ff */
[----:B------:R-:W-:-:S05]  /*7a50*/  IMAD.WIDE.U32 R16, R10, R27, RZ ;  /* 0x0000001b0a107225 */ /* 0x000fca00078e00ff */
[----:B------:R-:W3:Y:S01]  /*7a60*/  LDC.64 R12, c[0x0][R20+0x228] ;  /* 0x00008a00140c7b82 */ /* 0x000ee20000000a00 */
[----:B----4-:R-:W-:-:S07]  /*7a70*/  @P1 IMAD.HI.U32 R4, R29, R4, RZ ;  /* 0x000000041d041227 */ /* 0x010fce00078e00ff */
[----:B0-----:R-:W0:Y:S01]  /*7a80*/  LDC.64 R14, c[0x0][R20+0x210] ;  /* 0x00008400140e7b82 */ /* 0x001e220000000a00 */
[-C--:B-----5:R-:W-:Y:S02]  /*7a90*/  IMAD R21, R9, R18.reuse, RZ ;  /* 0x0000001209157224 */ /* 0x0a0fe400078e02ff */
[----:B------:R-:W-:-:S04]  /*7aa0*/  IMAD.WIDE.U32 R8, R8, R18, RZ ;  /* 0x0000001208087225 */ /* 0x000fc800078e00ff */
[----:B------:R-:W-:Y:S01]  /*7ab0*/  IMAD.IADD R21, R9, 0x1, R21 ;  /* 0x0000000109157824 */ /* 0x000fe200078e0215 */
[----:B-1----:R-:W-:Y:S01]  /*7ac0*/  @P1 SHF.R.U32.HI R19, RZ, R25, R4 ;  /* 0x00000019ff131219 */ /* 0x002fe20000011604 */
[----:B------:R-:W-:Y:S01]  /*7ad0*/  IMAD R25, R10, R153, R11 ;  /* 0x000000990a197224 */ /* 0x000fe200078e020b */
[----:B------:R-:W1:Y:S01]  /*7ae0*/  @!P0 LDC R30, c[0x0][0xb50] ;  /* 0x0002d400ff1e8b82 */ /* 0x000e620000000800 */
[----:B------:R-:W-:Y:S02]  /*7af0*/  IADD3 R4, P1, P3, R16, R8, R3 ;  /* 0x0000000810047210 */ /* 0x000fe40007b3e003 */
[----:B------:R-:W-:Y:S02]  /*7b00*/  IMAD.MOV R10, RZ, RZ, -R19 ;  /* 0x000000ffff0a7224 */ /* 0x000fe400078e0a13 */
[----:B------:R-:W-:-:S03]  /*7b10*/  IMAD.IADD R25, R17, 0x1, R25 ;  /* 0x0000000111197824 */ /* 0x000fc600078e0219 */
[----:B------:R-:W4:Y:S01]  /*7b20*/  @!P0 LDC R31, c[0x0][0xb54] ;  /* 0x0002d500ff1f8b82 */ /* 0x000f220000000800 */
[----:B--2---:R-:W-:-:S05]  /*7b30*/  SEL R11, R28, RZ, P0 ;  /* 0x000000ff1c0b7207 */ /* 0x004fca0000000000 */
[----:B---3--:R-:W-:-:S04]  /*7b40*/  IMAD.WIDE.U32 R8, R12, R11, RZ ;  /* 0x0000000b0c087225 */ /* 0x008fc800078e00ff */
        /* <DEDUP_REMOVED lines=14> */
[----:B----4-:R-:W-:-:S05]  /*7c30*/  LEA.HI.X R11, R8, R31, R4, 0x2, P0 ;  /* 0x0000001f080b7211 */ /* 0x010fca00000f1404 */
[----:B------:R1:W-:Y:S02]  /*7c40*/  STG.E desc[UR36][R10.64], R9 ;  /* 0x000000090a007986 */ /* 0x0003e4000c101924 */
.L_x_13031:
[----:B------:R-:W-:Y:S05]  /*7c50*/  BSYNC B1 ;  /* 0x0000000000017941 */ /* 0x000fea0003800000 */
.L_x_13030:
[----:B------:R-:W-:Y:S05]  /*7c60*/  @P2 BRA `(.L_x_13026) ;  /* 0x0000000400282947 */ /* 0x000fea0003800000 */
[----:B------:R-:W2:Y:S01]  /*7c70*/  LDC R15, c[0x0][0xbe8] ;  /* 0x0002fa00ff0f7b82 */ /* 0x000ea20000000800 */
[----:B------:R-:W-:Y:S01]  /*7c80*/  SHF.R.S32.HI R16, RZ, 0x1f, R26 ;  /* 0x0000001fff107819 */ /* 0x000fe2000001141a */
[----:B------:R-:W-:Y:S01]  /*7c90*/  ULDC.64 UR4, c[0x0][0xaa0] ;  /* 0x0002a80000047ab9 */ /* 0x000fe20000000a00 */
[----:B------:R-:W-:Y:S01]  /*7ca0*/  ULDC.64 UR6, c[0x0][0xaf0] ;  /* 0x0002bc0000067ab9 */ /* 0x000fe20000000a00 */
[----:B------:R-:W-:Y:S01]  /*7cb0*/  IMAD R4, R24, UR4, RZ ;  /* 0x0000000418047c24 */ /* 0x000fe2000f8e02ff */
[----:B------:R-:W-:Y:S01]  /*7cc0*/  LEA.HI R16, R16, R26, RZ, 0x3 ;  /* 0x0000001a10107211 */ /* 0x000fe200078f18ff */
[----:B-1----:R-:W-:-:S03]  /*7cd0*/  IMAD.WIDE.U32 R8, R3, UR4, RZ ;  /* 0x0000000403087c25 */ /* 0x002fc6000f8e00ff */
[----:B------:R-:W-:Y:S01]  /*7ce0*/  SHF.R.S32.HI R16, RZ, 0x3, R16 ;  /* 0x00000003ff107819 */ /* 0x000fe20000011410 */
[----:B------:R-:W-:Y:S01]  /*7cf0*/  IMAD R11, R3, UR5, R4 ;  /* 0x00000005030b7c24 */ /* 0x000fe2000f8e0204 */
[----:B------:R-:W-:Y:S01]  /*7d00*/  ULDC.64 UR4, c[0x0][0xae8] ;  /* 0x0002ba0000047ab9 */ /* 0x000fe20000000a00 */
[----:B------:R-:W-:Y:S02]  /*7d10*/  IMAD R10, R153, UR6, RZ ;  /* 0x00000006990a7c24 */ /* 0x000fe4000f8e02ff */
[----:B------:R-:W-:Y:S02]  /*7d20*/  IMAD R4, R22, 0x30, R16 ;  /* 0x0000003016047824 */ /* 0x000fe400078e0210 */
[----:B------:R-:W-:Y:S02]  /*7d30*/  IMAD.IADD R9, R9, 0x1, R11 ;  /* 0x0000000109097824 */ /* 0x000fe400078e020b */
[----:B------:R-:W-:Y:S02]  /*7d40*/  IMAD R12, R23, 0xc0, R4 ;  /* 0x000000c0170c7824 */ /* 0x000fe400078e0204 */
[----:B------:R-:W-:Y:S01]  /*7d50*/  IMAD.WIDE.U32 R8, R18, UR4, R8 ;  /* 0x0000000412087c25 */ /* 0x000fe2000f8e0008 */
[----:B--2---:R-:W-:-:S03]  /*7d60*/  ISETP.NE.AND P0, PT, R15, 0x1, PT ;  /* 0x000000010f00780c */ /* 0x004fc60003f05270 */
[----:B------:R-:W-:Y:S02]  /*7d70*/  IMAD.MOV.U32 R3, RZ, RZ, R12 ;  /* 0x000000ffff037224 */ /* 0x000fe400078e000c */
[----:B------:R-:W-:Y:S01]  /*7d80*/  IMAD R9, R18, UR5, R9 ;  /* 0x0000000512097c24 */ /* 0x000fe2000f8e0209 */
[----:B------:R-:W-:Y:S01]  /*7d90*/  ULDC.64 UR4, c[0x0][0xae0] ;  /* 0x0002b80000047ab9 */ /* 0x000fe20000000a00 */
[----:B------:R-:W-:-:S06]  /*7da0*/  IMAD.WIDE.U32 R8, R27, UR6, R8 ;  /* 0x000000061b087c25 */ /* 0x000fcc000f8e0008 */
[----:B------:R-:W1:Y:S08]  /*7db0*/  @P0 LDC R13, c[0x0][0xbec] ;  /* 0x0002fb00ff0d0b82 */ /* 0x000e700000000800 */
[----:B------:R-:W2:Y:S01]  /*7dc0*/  @P0 LDC R17, c[0x0][0xbf0] ;  /* 0x0002fc00ff110b82 */ /* 0x000ea20000000800 */
[----:B-1----:R-:W-:-:S04]  /*7dd0*/  @P0 IMAD.HI.U32 R4, R12, R13, RZ ;  /* 0x0000000d0c040227 */ /* 0x002fc800078e00ff */
[----:B------:R-:W-:Y:S02]  /*7de0*/  IMAD R13, R27, UR7, R10 ;  /* 0x000000071b0d7c24 */ /* 0x000fe4000f8e020a */
[----:B------:R-:W-:Y:S01]  /*7df0*/  IMAD R27, R0, R15, RZ ;  /* 0x0000000f001b7224 */ /* 0x000fe200078e02ff */
[----:B--2---:R-:W-:Y:S01]  /*7e00*/  @P0 SHF.R.U32.HI R3, RZ, R17, R4 ;  /* 0x00000011ff030219 */ /* 0x004fe20000011604 */
[----:B------:R-:W-:-:S03]  /*7e10*/  IMAD.IADD R9, R9, 0x1, R13 ;  /* 0x0000000109097824 */ /* 0x000fc600078e020d */
[--C-:B------:R-:W-:Y:S01]  /*7e20*/  SHF.R.S32.HI R4, RZ, 0x1f, R3.reuse ;  /* 0x0000001fff047819 */ /* 0x100fe20000011403 */
[----:B------:R-:W-:Y:S02]  /*7e30*/  IMAD.MOV R11, RZ, RZ, -R3 ;  /* 0x000000ffff0b7224 */ /* 0x000fe400078e0a03 */
[----:B------:R-:W-:-:S04]  /*7e40*/  IMAD.WIDE.U32 R8, R3, UR4, R8 ;  /* 0x0000000403087c25 */ /* 0x000fc8000f8e0008 */
[----:B------:R-:W-:Y:S02]  /*7e50*/  IMAD R11, R15, R11, R12 ;  /* 0x0000000b0f0b7224 */ /* 0x000fe400078e020c */
        /* <DEDUP_REMOVED lines=11> */
[----:B------:R-:W-:Y:S01]  /*7f10*/  ULDC UR4, c[0x0][0xac8] ;  /* 0x0002b20000047ab9 */ /* 0x000fe20000000800 */
[----:B------:R-:W-:Y:S01]  /*7f20*/  IMAD R4, R23, 0xc0, R16 ;  /* 0x000000c017047824 */ /* 0x000fe200078e0210 */
[----:B------:R-:W-:Y:S02]  /*7f30*/  SHF.R.S32.HI R16, RZ, 0x1f, R152 ;  /* 0x0000001fff107819 */ /* 0x000fe40000011498 */
[----:B0-----:R-:W-:Y:S01]  /*7f40*/  LEA.HI.X R14, R8, UR5, R3, 0x1, P0 ;  /* 0x00000005080e7c11 */ /* 0x001fe200080f0c03 */
[----:B------:R-:W0:Y:S01]  /*7f50*/  SHFL.IDX PT, R13, R9, RZ, 0x181f ;  /* 0x00181fff090d7589 */ /* 0x000e2200000e0000 */
[----:B------:R-:W-:Y:S01]  /*7f60*/  ISETP.GE.AND P0, PT, R152, UR4, PT ;  /* 0x0000000498007c0c */ /* 0x000fe2000bf06270 */
[C---:B------:R-:W-:Y:S02]  /*7f70*/  VIADD R0, R4.reuse, 0x30 ;  /* 0x0000003004007836 */ /* 0x040fe40000000000 */
[----:B------:R-:W1:Y:S01]  /*7f80*/  SHFL.IDX PT, R17, R9, 0x1, 0x181f ;  /* 0x00381f0009117f89 */ /* 0x000e6200000e0000 */
[C---:B------:R-:W-:Y:S01]  /*7f90*/  VIADD R3, R4.reuse, 0x60 ;  /* 0x0000006004037836 */ /* 0x040fe20000000000 */
[CC--:B------:R-:W-:Y:S01]  /*7fa0*/  ISETP.GE.OR P3, PT, R4.reuse, R27.reuse, P0 ;  /* 0x0000001b0400720c */ /* 0x0c0fe20000766670 */
[----:B------:R-:W-:Y:S01]  /*7fb0*/  VIADD R4, R4, 0x90 ;  /* 0x0000009004047836 */ /* 0x000fe20000000000 */
[----:B------:R-:W2:Y:S01]  /*7fc0*/  SHFL.IDX PT, R21, R9, 0x2, 0x181f ;  /* 0x00581f0009157f89 */ /* 0x000ea200000e0000 */
[----:B------:R-:W-:-:S02]  /*7fd0*/  ISETP.GE.OR P2, PT, R0, R27, P0 ;  /* 0x0000001b0000720c */ /* 0x000fc40000746670 */
[-C--:B------:R-:W-:Y:S01]  /*7fe0*/  ISETP.GE.OR P1, PT, R3, R27.reuse, P0 ;  /* 0x0000001b0300720c */ /* 0x080fe20000726670 */
[----:B------:R-:W3:Y:S01]  /*7ff0*/  SHFL.IDX PT, R11, R14, RZ, 0x181f ;  /* 0x00181fff0e0b7589 */ /* 0x000ee200000e0000 */
[----:B------:R-:W-:-:S03]  /*8000*/  ISETP.GE.OR P0, PT, R4, R27, P0 ;  /* 0x0000001b0400720c */ /* 0x000fc60000706670 */
[----:B------:R3:W4:Y:S04]  /*8010*/  SHFL.IDX PT, R25, R9, 0x3, 0x181f ;  /* 0x00781f0009197f89 */ /* 0x00072800000e0000 */
[----:B------:R-:W5:Y:S04]  /*8020*/  SHFL.IDX PT, R15, R14, 0x1, 0x181f ;  /* 0x00381f000e0f7f89 */ /* 0x000f6800000e0000 */
[----:B------:R-:W5:Y:S01]  /*8030*/  SHFL.IDX PT, R19, R14, 0x2, 0x181f ;  /* 0x00581f000e137f89 */ /* 0x000f6200000e0000 */
[----:B0-----:R-:W-:-:S03]  /*8040*/  @!P3 LEA R8, P6, R152, R13, 0x1 ;  /* 0x0000000d9808b211 */ /* 0x001fc600078c08ff */
[----:B------:R4:W0:Y:S01]  /*8050*/  SHFL.IDX PT, R23, R14, 0x3, 0x181f ;  /* 0x00781f000e177f89 */ /* 0x00082200000e0000 */
[C---:B-1----:R-:W-:Y:S02]  /*8060*/  @!P2 LEA R10, P5, R152.reuse, R17, 0x1 ;  /* 0x00000011980aa211 */ /* 0x042fe400078a08ff */
[C---:B--2---:R-:W-:Y:S02]  /*8070*/  @!P1 LEA R12, P4, R152.reuse, R21, 0x1 ;  /* 0x00000015980c9211 */ /* 0x044fe400078808ff */
[C---:B---3--:R-:W-:Y:S02]  /*8080*/  @!P3 LEA.HI.X R9, R152.reuse, R11, R16, 0x1, P6 ;  /* 0x0000000b9809b211 */ /* 0x048fe400030f0c10 */
[----:B----4-:R-:W-:-:S03]  /*8090*/  @!P0 LEA R14, P6, R152, R25, 0x1 ;  /* 0x00000019980e8211 */ /* 0x010fc600078c08ff */
[----:B------:R1:W-:Y:S01]  /*80a0*/  @!P3 ST.E.128 desc[UR36][R8.64], RZ ;  /* 0x000000ff0800b985 */ /* 0x0003e2000c101d24 */
[C-C-:B-----5:R-:W-:Y:S02]  /*80b0*/  @!P2 LEA.HI.X R11, R152.reuse, R15, R16.reuse, 0x1, P5 ;  /* 0x0000000f980ba211 */ /* 0x160fe400028f0c10 */
[----:B------:R-:W-:-:S03]  /*80c0*/  @!P1 LEA.HI.X R13, R152, R19, R16, 0x1, P4 ;  /* 0x00000013980d9211 */ /* 0x000fc600020f0c10 */
[----:B------:R1:W-:Y:S01]  /*80d0*/  @!P2 ST.E.128 desc[UR36][R10.64], RZ ;  /* 0x000000ff0a00a985 */ /* 0x0003e2000c101d24 */
[----:B0-----:R-:W-:-:S03]  /*80e0*/  @!P0 LEA.HI.X R15, R152, R23, R16, 0x1, P6 ;  /* 0x00000017980f8211 */ /* 0x001fc600030f0c10 */
[----:B------:R1:W-:Y:S04]  /*80f0*/  @!P1 ST.E.128 desc[UR36][R12.64], RZ ;  /* 0x000000ff0c009985 */ /* 0x0003e8000c101d24 */
[----:B------:R1:W-:Y:S02]  /*8100*/  @!P0 ST.E.128 desc[UR36][R14.64], RZ ;  /* 0x000000ff0e008985 */ /* 0x0003e4000c101d24 */
.L_x_13026:
[----:B------:R-:W-:Y:S05]  /*8110*/  BSYNC B0 ;  /* 0x0000000000007941 */ /* 0x000fea0003800000 */
.L_x_13022:
[----:B------:R-:W-:Y:S02]  /*8120*/  ULDC UR4, c[0x0][0xc3c] ;  /* 0x00030f0000047ab9 */ /* 0x000fe40000000800 */
[----:B------:R-:W-:-:S13]  /*8130*/  ISETP.GE.AND P0, PT, R7, UR4, PT ;  /* 0x0000000407007c0c */ /* 0x000fda000bf06270 */
[----:B------:R-:W-:Y:S05]  /*8140*/  @!P0 BRA `(.L_x_13032) ;  /* 0xffffff8c00588947 */ /* 0x000fea000383ffff */
[----:B------:R-:W-:Y:S05]  /*8150*/  EXIT ;  /* 0x000000000000794d */ /* 0x000fea0003800000 */
.L_x_12993:
[----:B------:R-:W-:-:S08]  /*8160*/  NOP ;  /* 0x0000000000007918 */ /* 0x000fd00000000000 */
[----:B------:R-:W0:-:S00]  /*8170*/  USETMAXREG.DEALLOC.CTAPOOL 0x20 ;  /* 0x00000020000079c8 */ /* 0x000e0000080e0500 */
[----:B0-----:R-:W2:Y:S01]  /*8180*/  LDL.LU R2, [R1+0x4] ;  /* 0x0000040001027983 */ /* 0x001ea20000300800 */
[----:B------:R-:W-:-:S06]  /*8190*/  LOP3.LUT R0, R0, 0x3, RZ, 0xc0, !PT ;  /* 0x0000000300007812 */ /* 0x000fcc00078ec0ff */
[----:B------:R-:W0:Y:S02]  /*81a0*/  SHFL.IDX PT, R0, R0, RZ, 0x1f ;  /* 0x00001fff00007589 */ /* 0x000e2400000e0000 */
[----:B0-----:R-:W-:Y:S01]  /*81b0*/  ISETP.NE.AND P0, PT, R0, RZ, PT ;  /* 0x000000ff0000720c */ /* 0x001fe20003f05270 */
[----:B------:R-:W-:Y:S01]  /*81c0*/  IMAD.MOV.U32 R0, RZ, RZ, RZ ;  /* 0x000000ffff007224 */ /* 0x000fe200078e00ff */
[----:B--2---:R-:W-:-:S11]  /*81d0*/  LOP3.LUT R2, R2, 0xffffffef, RZ, 0xc0, !PT ;  /* 0xffffffef02027812 */ /* 0x004fd600078ec0ff */
[----:B------:R-:W-:-:S05]  /*81e0*/  @P0 LOP3.LUT R2, R2, 0x10, RZ, 0xfc, !PT ;  /* 0x0000001002020812 */ /* 0x000fca00078efcff */
[----:B------:R0:W-:Y:S01]  /*81f0*/  STL [R1+0x4], R2 ;  /* 0x0000040201007387 */ /* 0x0001e20000100800 */
        /* <DEDUP_REMOVED lines=8> */
.L_x_13033:
[----:B0-----:R-:W0:Y:S01]  /*8280*/  S2R R2, SR_TID.X ;  /* 0x0000000000027919 */ /* 0x001e220000002100 */
        /* <DEDUP_REMOVED lines=43> */
.L_x_13037:
        /* <DEDUP_REMOVED lines=35> */
.L_x_13035:
        /* <DEDUP_REMOVED lines=19> */
.L_x_13038:
        /* <DEDUP_REMOVED lines=15> */
[----:B------:R-:W-:Y:S01]  /*8990*/  @!P1 IMAD.IADD R3, R3, 0x1, -R4 ;  /* 0x0000000103039824 */ /* 0x000fe200078e0a04 */
[----:B------:R-:W-:Y:S02]  /*89a0*/  @!P1 IADD3 R2, R2, 0x1, RZ ;  /* 0x0000000102029810 */ /* 0x000fe40007ffe0ff */
        /* <DEDUP_REMOVED lines=30> */
[----:B------:R-:W-:-:S05]  /*8b90*/  @P0 IADD3 R2, R2, 0x1, RZ ;  /* 0x0000000102020810 */ /* 0x000fca0007ffe0ff */
[----:B------:R-:W-:Y:S01]  /*8ba0*/  @!P2 IMAD.MOV R2, RZ, RZ, -R2 ;  /* 0x000000ffff02a224 */ /* 0x000fe200078e0a02 */
[----:B------:R-:W-:-:S05]  /*8bb0*/  @!P1 LOP3.LUT R2, RZ, R9, RZ, 0x33, !PT ;  /* 0x00000009ff029212 */ /* 0x000fca00078e33ff */
[----:B------:R-:W-:-:S04]  /*8bc0*/  IMAD.MOV R18, RZ, RZ, -R2 ;  /* 0x000000ffff127224 */ /* 0x000fc800078e0a02 */
[C---:B------:R-:W-:Y:S02]  /*8bd0*/  IMAD R18, R9.reuse, R18, R6 ;  /* 0x0000001209127224 */ /* 0x040fe400078e0206 */
[----:B------:R-:W-:-:S04]  /*8be0*/  IMAD R9, R9, 0x1000000, R2 ;  /* 0x0100000009097824 */ /* 0x000fc800078e0202 */
[----:B------:R-:W-:Y:S01]  /*8bf0*/  IMAD R18, R18, 0x10000, R9 ;  /* 0x0001000012127824 */ /* 0x000fe200078e0209 */
[----:B------:R-:W-:Y:S06]  /*8c00*/  BRA `(.L_x_13039) ;  /* 0x0000000000147947 */ /* 0x000fec0003800000 */
.L_x_13036:
[----:B------:R-:W-:Y:S01]  /*8c10*/  ULDC UR4, c[0x0][0xc3c] ;  /* 0x00030f0000047ab9 */ /* 0x000fe20000000800 */
[----:B------:R-:W-:Y:S02]  /*8c20*/  IMAD.MOV.U32 R17, RZ, RZ, RZ ;  /* 0x000000ffff117224 */ /* 0x000fe400078e00ff */
[----:B------:R-:W-:Y:S02]  /*8c30*/  IMAD.U32 R16, RZ, RZ, UR6 ;  /* 0x00000006ff107e24 */ /* 0x000fe4000f8e00ff */
[----:B------:R-:W-:Y:S02]  /*8c40*/  IMAD.MOV.U32 R18, RZ, RZ, RZ ;  /* 0x000000ffff127224 */ /* 0x000fe400078e00ff */
[----:B------:R-:W-:-:S07]  /*8c50*/  IMAD.U32 R19, RZ, RZ, UR4 ;  /* 0x00000004ff137e24 */ /* 0x000fce000f8e00ff */
.L_x_13039:
[----:B------:R-:W-:-:S13]  /*8c60*/  ISETP.NE.AND P0, PT, R7, RZ, PT ;  /* 0x000000ff0700720c */ /* 0x000fda0003f05270 */
[----:B------:R-:W0:Y:S01]  /*8c70*/  @!P0 S2R R3, SR_CgaCtaId ;  /* 0x0000000000038919 */ /* 0x000e220000008800 */
[----:B------:R-:W-:-:S04]  /*8c80*/  @!P0 MOV R0, 0x400 ;  /* 0x0000040000008802 */ /* 0x000fc80000000f00 */
[----:B0-----:R-:W-:-:S05]  /*8c90*/  @!P0 LEA R0, R3, R0, 0x18 ;  /* 0x0000000003008211 */ /* 0x001fca00078ec0ff */
[----:B------:R0:W-:Y:S01]  /*8ca0*/  @!P0 STS.128 [R0+0x168d0], R16 ;  /* 0x0168d01000008388 */ /* 0x0001e20000000c00 */
[----:B------:R-:W-:Y:S06]  /*8cb0*/  BAR.ARV 0x5, 0x200 ;  /* 0x0148000000007b1d */ /* 0x000fec0000002000 */
.L_x_13034:
[----:B------:R2:W-:Y:S01]  /*8cc0*/  STL [R1+0x3c], RZ ;  /* 0x00003cff01007387 */ /* 0x0005e20000100800 */
[----:B------:R-:W-:Y:S01]  /*8cd0*/  ULDC UR4, c[0x0][0xc3c] ;  /* 0x00030f0000047ab9 */ /* 0x000fe20000000800 */
[----:B------:R-:W-:Y:S01]  /*8ce0*/  MOV R27, 0x1 ;  /* 0x00000001001b7802 */ /* 0x000fe20000000f00 */
[----:B------:R-:W-:Y:S01]  /*8cf0*/  IMAD.MOV.U32 R25, RZ, RZ, RZ ;  /* 0x000000ffff197224 */ /* 0x000fe200078e00ff */
[----:B-1----:R-:W-:-:S13]  /*8d00*/  ISETP.GE.AND P0, PT, R19, UR4, PT ;  /* 0x0000000413007c0c */ /* 0x002fda000bf06270 */
[----:B--2---:R-:W-:Y:S05]  /*8d10*/  @P0 BRA `(.L_x_13040) ;  /* 0x0000004c00a00947 */ /* 0x004fea0003800000 */
[----:B------:R-:W2:Y:S01]  /*8d20*/  LDL R5, [R1+0x28] ;  /* 0x0000280001057983 */ /* 0x000ea20000100800 */
[----:B------:R-:W1:Y:S01]  /*8d30*/  S2R R3, SR_TID.X ;  /* 0x0000000000037919 */ /* 0x000e620000002100 */
[----:B------:R-:W3:Y:S01]  /*8d40*/  S2UR UR5, SR_CgaCtaId ;  /* 0x00000000000579c3 */ /* 0x000ee20000008800 */
[----:B------:R-:W-:Y:S01]  /*8d50*/  UMOV UR4, 0x400 ;  /* 0x0000040000047882 */ /* 0x000fe20000000000 */
[C---:B-1----:R-:W-:Y:S01]  /*8d60*/  IMAD.SHL.U32 R28, R3.reuse, 0x8, RZ ;  /* 0x00000008031c7824 */ /* 0x042fe200078e00ff */
[C---:B------:R-:W-:Y:S01]  /*8d70*/  LOP3.LUT R4, R3.reuse, 0x7f, RZ, 0xc0, !PT ;  /* 0x0000007f03047812 */ /* 0x040fe200078ec0ff */
[----:B0-----:R-:W-:-:S03]  /*8d80*/  IMAD.SHL.U32 R2, R3, 0x10, RZ ;  /* 0x0000001003027824 */ /* 0x001fc600078e00ff */
[----:B------:R-:W-:Y:S01]  /*8d90*/  LOP3.LUT R0, R28, 0x1f8, RZ, 0xc0, !PT ;  /* 0x000001f81c007812 */ /* 0x000fe200078ec0ff */
[----:B---3--:R-:W-:-:S03]  /*8da0*/  ULEA UR4, UR5, UR4, 0x18 ;  /* 0x0000000405047291 */ /* 0x008fc6000f8ec03f */
[----:B------:R-:W-:-:S03]  /*8db0*/  LOP3.LUT R3, R0, 0x38, R3, 0x78, !PT ;  /* 0x0000003800037812 */ /* 0x000fc600078e7803 */
[----:B------:R-:W-:Y:S01]  /*8dc0*/  IMAD.U32 R22, RZ, RZ, UR4 ;  /* 0x00000004ff167e24 */ /* 0x000fe2000f8e00ff */
[----:B------:R-:W-:Y:S02]  /*8dd0*/  LOP3.LUT R2, R2, 0x70, RZ, 0xc0, !PT ;  /* 0x0000007002027812 */ /* 0x000fe400078ec0ff */
[----:B------:R-:W-:Y:S01]  /*8de0*/  SHF.R.U32.HI R4, RZ, 0x3, R4 ;  /* 0x00000003ff047819 */ /* 0x000fe20000011604 */
[----:B------:R-:W-:Y:S01]  /*8df0*/  BSSY B8, `(.L_x_13040) ;  /* 0x00004da000087945 */ /* 0x000fe20003800000 */
[----:B------:R-:W-:Y:S02]  /*8e00*/  IMAD.MOV.U32 R27, RZ, RZ, 0x1 ;  /* 0x00000001ff1b7424 */ /* 0x000fe400078e00ff */
[----:B------:R-:W-:Y:S01]  /*8e10*/  IMAD.MOV.U32 R25, RZ, RZ, RZ ;  /* 0x000000ffff197224 */ /* 0x000fe200078e00ff */
[----:B------:R-:W-:Y:S01]  /*8e20*/  LOP3.LUT R2, R4, R2, RZ, 0xfc, !PT ;  /* 0x0000000204027212 */ /* 0x000fe200078efcff */
[----:B------:R-:W-:Y:S01]  /*8e30*/  ULDC UR38, c[0x0][0xc] ;  /* 0x0000030000267ab9 */ /* 0x000fe20000000800 */
[----:B--2---:R-:W-:-:S05]  /*8e40*/  LOP3.LUT R0, R5, 0x2, RZ, 0xfc, !PT ;  /* 0x0000000205007812 */ /* 0x004fca00078efcff */
[----:B------:R0:W-:Y:S02]  /*8e50*/  STL [R1+0x48], R0 ;  /* 0x0000480001007387 */ /* 0x0001e40000100800 */
[----:B0-----:R-:W-:Y:S02]  /*8e60*/  LOP3.LUT R0, R3, 0x200, R28, 0xf8, !PT ;  /* 0x0000020003007812 */ /* 0x001fe400078ef81c */
[----:B------:R0:W-:Y:S03]  /*8e70*/  STL [R1+0x3c], RZ ;  /* 0x00003cff01007387 */ /* 0x0001e60000100800 */
[----:B------:R-:W-:-:S05]  /*8e80*/  IMAD R0, R0, 0x2, R22 ;  /* 0x0000000200007824 */ /* 0x000fca00078e0216 */
[----:B------:R0:W-:Y:S01]  /*8e90*/  STL [R1+0x1c], R0 ;  /* 0x00001c0001007387 */ /* 0x0001e20000100800 */
[----:B------:R-:W-:-:S07]  /*8ea0*/  LOP3.LUT R28, R28, 0x38, RZ, 0xc0, !PT ;  /* 0x000000381c1c7812 */ /* 0x000fce00078ec0ff */
.L_x_13101:
[----:B------:R-:W1:Y:S01]  /*8eb0*/  LDC.64 R2, c[0x0][0xc88] ;  /* 0x00032200ff027b82 */ /* 0x000e620000000a00 */
[----:B0-2---:R-:W2:Y:S01]  /*8ec0*/  LDL.LU R0, [R1+0x4] ;  /* 0x0000040001007983 */ /* 0x005ea20000300800 */
[----:B-1----:R-:W-:-:S05]  /*8ed0*/  IMAD.WIDE R2, R19, 0x4, R2 ;  /* 0x0000000413027825 */ /* 0x002fca00078e0202 */
[----:B------:R-:W3:Y:S01]  /*8ee0*/  LDG.E R29, desc[UR36][R2.64] ;  /* 0x00000024021d7981 */ /* 0x000ee2000c1e1900 */
[----:B------:R-:W-:Y:S05]  /*8ef0*/  YIELD ;  /* 0x0000000000007946 */ /* 0x000fea0003800000 */
[----:B------:R-:W-:Y:S01]  /*8f00*/  ULDC.64 UR4, c[0x0][0xa28] ;  /* 0x00028a0000047ab9 */ /* 0x000fe20000000a00 */
[----:B------:R-:W-:Y:S01]  /*8f10*/  IMAD.MOV.U32 R6, RZ, RZ, RZ ;  /* 0x000000ffff067224 */ /* 0x000fe200078e00ff */
[----:B------:R-:W-:Y:S01]  /*8f20*/  ISETP.NE.U32.AND P0, PT, RZ, UR4, PT ;  /* 0x00000004ff007c0c */ /* 0x000fe2000bf05070 */
[----:B------:R-:W-:-:S03]  /*8f30*/  ULDC.64 UR6, c[0x0][0xa18] ;  /* 0x0002860000067ab9 */ /* 0x000fc60000000a00 */
[----:B------:R-:W-:Y:S02]  /*8f40*/  ISETP.NE.AND.EX P0, PT, RZ, UR5, PT, P0 ;  /* 0x00000005ff007c0c */ /* 0x000fe4000bf05300 */
[----:B--2---:R-:W-:Y:S02]  /*8f50*/  LOP3.LUT R0, R0, 0xfffffff7, RZ, 0xc0, !PT ;  /* 0xfffffff700007812 */ /* 0x004fe400078ec0ff */
[----:B---3--:R-:W-:-:S09]  /*8f60*/  SHF.R.S32.HI R4, RZ, 0x1f, R29 ;  /* 0x0000001fff047819 */ /* 0x008fd2000001141d */
[C---:B------:R-:W-:Y:S01]  /*8f70*/  @P0 LEA R2, P1, R29.reuse, UR4, 0x2 ;  /* 0x000000041d020c11 */ /* 0x040fe2000f8210ff */
[C---:B------:R-:W-:Y:S01]  /*8f80*/  IMAD.SHL.U32 R23, R29.reuse, 0x4, RZ ;  /* 0x000000041d177824 */ /* 0x040fe200078e00ff */
[C-C-:B------:R-:W-:Y:S01]  /*8f90*/  SHF.L.U64.HI R24, R29.reuse, 0x2, R4.reuse ;  /* 0x000000021d187819 */ /* 0x140fe20000010204 */
[----:B------:R0:W-:Y:S01]  /*8fa0*/  STL [R1+0x2c], R4 ;  /* 0x00002c0401007387 */ /* 0x0001e20000100800 */
[----:B------:R-:W-:Y:S01]  /*8fb0*/  @P0 LEA.HI.X R3, R29, UR5, R4, 0x2, P1 ;  /* 0x000000051d030c11 */ /* 0x000fe200088f1404 */
[----:B------:R-:W-:-:S04]  /*8fc0*/  ULDC.64 UR4, c[0x0][0xa00] ;  /* 0x0002800000047ab9 */ /* 0x000fc80000000a00 */
[----:B------:R1:W2:Y:S01]  /*8fd0*/  @P0 LDG.E R6, desc[UR36][R2.64] ;  /* 0x0000002402060981 */ /* 0x0002a2000c1e1900 */
[----:B------:R-:W-:-:S04]  /*8fe0*/  ISETP.NE.U32.AND P0, PT, RZ, UR4, PT ;  /* 0x00000004ff007c0c */ /* 0x000fc8000bf05070 */
[----:B------:R-:W-:Y:S02]  /*8ff0*/  ISETP.NE.AND.EX P2, PT, RZ, UR5, PT, P0 ;  /* 0x00000005ff007c0c */ /* 0x000fe4000bf45300 */
[----:B------:R-:W-:Y:S02]  /*9000*/  ISETP.NE.U32.AND P0, PT, RZ, UR6, PT ;  /* 0x00000006ff007c0c */ /* 0x000fe4000bf05070 */
[----:B-1----:R-:W-:Y:S02]  /*9010*/  IADD3 R2, P1, R23, UR4, RZ ;  /* 0x0000000417027c10 */ /* 0x002fe4000ff3e0ff */
[----:B------:R-:W-:Y:S02]  /*9020*/  ISETP.NE.AND.EX P0, PT, RZ, UR7, PT, P0 ;  /* 0x00000007ff007c0c */ /* 0x000fe4000bf05300 */
[----:B------:R-:W-:Y:S01]  /*9030*/  IADD3.X R3, R24, UR5, RZ, P1, !PT ;  /* 0x0000000518037c10 */ /* 0x000fe20008ffe4ff */
[----:B------:R-:W-:-:S04]  /*9040*/  ULDC.64 UR4, c[0x0][0x418] ;  /* 0x0001060000047ab9 */ /* 0x000fc80000000a00 */
[----:B------:R-:W-:-:S05]  /*9050*/  @P2 LOP3.LUT R0, R0, 0x8, RZ, 0xfc, !PT ;  /* 0x0000000800002812 */ /* 0x000fca00078efcff */
[----:B------:R1:W-:Y:S01]  /*9060*/  STL [R1+0x4], R0 ;  /* 0x0000040001007387 */ /* 0x0003e20000100800 */
[----:B0-----:R-:W-:-:S04]  /*9070*/  @P0 IADD3 R4, P1, R23, UR6, RZ ;  /* 0x0000000617040c10 */ /* 0x001fc8000ff3e0ff */
[----:B------:R-:W-:Y:S01]  /*9080*/  @P0 IADD3.X R5, R24, UR7, RZ, P1, !PT ;  /* 0x0000000718050c10 */ /* 0x000fe20008ffe4ff */
[----:B-1----:R-:W-:-:S04]  /*9090*/  IMAD.MOV.U32 R0, RZ, RZ, RZ ;  /* 0x000000ffff007224 */ /* 0x002fc800078e00ff */
[----:B------:R-:W3:Y:S04]  /*90a0*/  @P0 LDG.E R4, desc[UR36][R4.64] ;  /* 0x0000002404040981 */ /* 0x000ee8000c1e1900 */
[----:B------:R-:W4:Y:S01]  /*90b0*/  @P2 LDG.E R0, desc[UR36][R2.64] ;  /* 0x0000002402002981 */ /* 0x000f22000c1e1900 */
[----:B------:R-:W-:-:S03]  /*90c0*/  UISETP.NE.U32.AND UP0, UPT, UR4, URZ, UPT ;  /* 0x0000003f0400728c */ /* 0x000fc6000bf05070 */
[----:B------:R-:W-:Y:S01]  /*90d0*/  ULDC UR4, c[0x0][0x424] ;  /* 0x0001090000047ab9 */ /* 0x000fe20000000800 */
[----:B------:R-:W-:-:S03]  /*90e0*/  UISETP.NE.AND.EX UP0, UPT, UR5, URZ, UPT, UP0 ;  /* 0x0000003f0500728c */ /* 0x000fc6000bf05300 */
[----:B------:R-:W-:Y:S01]  /*90f0*/  ULDC UR5, c[0x0][0x2f0] ;  /* 0x0000bc0000057ab9 */ /* 0x000fe20000000800 */
[----:B------:R-:W-:-:S04]  /*9100*/  USEL UR4, UR4, 0x1, UP0 ;  /* 0x0000000104047887 */ /* 0x000fc80008000000 */
[----:B------:R-:W-:Y:S01]  /*9110*/  UIMAD UR4, UR4, UR5, URZ ;  /* 0x00000005040472a4 */ /* 0x000fe2000f8e023f */
[----:B----4-:R0:W-:Y:S04]  /*9120*/  STL [R1+0x20], R0 ;  /* 0x0000200001007387 */ /* 0x0101e80000100800 */
[----:B--2---:R1:W-:Y:S04]  /*9130*/  STL [R1+0x14], R6 ;  /* 0x0000140601007387 */ /* 0x0043e80000100800 */
[----:B---3--:R1:W-:Y:S01]  /*9140*/  @P0 STL [R1+0x30], R4 ;  /* 0x0000300401000387 */ /* 0x0083e20000100800 */
[----:B0-----:R-:W-:Y:S01]  /*9150*/  MOV R0, UR4 ;  /* 0x0000000400007c02 */ /* 0x001fe20008000f00 */
[----:B------:R-:W-:Y:S06]  /*9160*/  @P0 BRA `(.L_x_13041) ;  /* 0x0000000000200947 */ /* 0x000fec0003800000 */
        /* <DEDUP_REMOVED lines=8> */
.L_x_13041:
[----:B01----:R-:W-:Y:S01]  /*91f0*/  IMAD.MOV.U32 R4, RZ, RZ, R29 ;  /* 0x000000ffff047224 */ /* 0x003fe200078e001d */
[----:B------:R-:W-:Y:S02]  /*9200*/  ULDC.64 UR4, c[0x0][0xa20] ;  /* 0x0002880000047ab9 */ /* 0x000fe40000000a00 */
[----:B------:R-:W-:Y:S02]  /*9210*/  ISETP.NE.U32.AND P0, PT, RZ, UR4, PT ;  /* 0x00000004ff007c0c */ /* 0x000fe4000bf05070 */
[----:B------:R0:W-:Y:S02]  /*9220*/  STL [R1], R4 ;  /* 0x0000000401007387 */ /* 0x0001e40000100800 */
[----:B------:R-:W-:-:S13]  /*9230*/  ISETP.NE.AND.EX P0, PT, RZ, UR5, PT, P0 ;  /* 0x00000005ff007c0c */ /* 0x000fda000bf05300 */
[----:B0-----:R-:W-:Y:S05]  /*9240*/  @!P0 BRA `(.L_x_13042) ;  /* 0x0000000000108947 */ /* 0x001fea0003800000 */
[----:B--2---:R-:W-:-:S04]  /*9250*/  IADD3 R2, P0, R23, UR4, RZ ;  /* 0x0000000417027c10 */ /* 0x004fc8000ff1e0ff */
[----:B------:R-:W-:-:S05]  /*9260*/  IADD3.X R3, R24, UR5, RZ, P0, !PT ;  /* 0x0000000518037c10 */ /* 0x000fca00087fe4ff */
[----:B------:R0:W5:Y:S01]  /*9270*/  LDG.E R0, desc[UR36][R2.64] ;  /* 0x0000002402007981 */ /* 0x000162000c1e1900 */
[----:B------:R-:W-:Y:S05]  /*9280*/  BRA `(.L_x_13043) ;  /* 0x0000000000247947 */ /* 0x000fea0003800000 */
.L_x_13042:
        /* <DEDUP_REMOVED lines=9> */
.L_x_13043:
        /* <DEDUP_REMOVED lines=31> */
[----:B------:R-:W-:Y:S01]  /*9510*/  IMAD.HI.U32 R8, R8, R2, RZ ;  /* 0x0000000208087227 */ /* 0x000fe200078e00ff */
[----:B------:R-:W-:-:S05]  /*9520*/  IADD3 R3, RZ, -R3, RZ ;  /* 0x80000003ff037210 */ /* 0x000fca0007ffe0ff */
        /* <DEDUP_REMOVED lines=10> */
.L_x_13045:
[----:B------:R-:W-:Y:S05]  /*95d0*/  BSYNC B0 ;  /* 0x0000000000007941 */ /* 0x000fea0003800000 */
.L_x_13044:
        /* <DEDUP_REMOVED lines=25> */
.L_x_13047:
        /* <DEDUP_REMOVED lines=20> */
.L_x_13050:
[----:B------:R-:W-:Y:S05]  /*98b0*/  BSYNC B6 ;  /* 0x0000000000067941 */ /* 0x000fea0003800000 */
.L_x_13049:
        /* <DEDUP_REMOVED lines=20> */
.L_x_13053:
[----:B------:R0:W1:Y:S01]  /*9a00*/  LDC.64 R2, c[0x4][R26] ;  /* 0x010000001a027b82 */ /* 0x0000620000000a00 */
[----:B------:R-:W-:Y:S01]  /*9a10*/  ULDC.64 UR6, c[0x4][0x138] ;  /* 0x01004e0000067ab9 */ /* 0x000fe20000000a00 */
[----:B------:R-:W-:Y:S01]  /*9a20*/  ULDC.64 UR8, c[0x4][0x140] ;  /* 0x0100500000087ab9 */ /* 0x000fe20000000a00 */
[----:B------:R-:W-:Y:S01]  /*9a30*/  ULDC.64 UR4, c[0x4][0x18] ;  /* 0x0100060000047ab9 */ /* 0x000fe20000000a00 */
[----:B------:R-:W-:Y:S01]  /*9a40*/  IMAD.U32 R4, RZ, RZ, UR6 ;  /* 0x00000006ff047e24 */ /* 0x000fe2000f8e00ff */
[----:B------:R-:W-:Y:S01]  /*9a50*/  MOV R12, 0x1 ;  /* 0x00000001000c7802 */ /* 0x000fe20000000f00 */
[----:B------:R-:W-:Y:S02]  /*9a60*/  IMAD.U32 R5, RZ, RZ, UR7 ;  /* 0x00000007ff057e24 */ /* 0x000fe4000f8e00ff */
[----:B------:R-:W-:Y:S02]  /*9a70*/  IMAD.U32 R6, RZ, RZ, UR8 ;  /* 0x00000008ff067e24 */ /* 0x000fe4000f8e00ff */
[----:B------:R-:W-:-:S02]  /*9a80*/  IMAD.U32 R7, RZ, RZ, UR9 ;  /* 0x00000009ff077e24 */ /* 0x000fc4000f8e00ff */
[----:B------:R-:W-:Y:S02]  /*9a90*/  IMAD.U32 R10, RZ, RZ, UR4 ;  /* 0x00000004ff0a7e24 */ /* 0x000fe4000f8e00ff */
[----:B------:R-:W-:Y:S02]  /*9aa0*/  IMAD.U32 R11, RZ, RZ, UR5 ;  /* 0x00000005ff0b7e24 */ /* 0x000fe4000f8e00ff */
[----:B------:R-:W-:Y:S02]  /*9ab0*/  IMAD.MOV.U32 R8, RZ, RZ, 0x70 ;  /* 0x00000070ff087424 */ /* 0x000fe400078e00ff */
[----:B0-----:R-:W-:-:S07]  /*9ac0*/  IMAD.MOV.U32 R13, RZ, RZ, RZ ;  /* 0x000000ffff0d7224 */ /* 0x001fce00078e00ff */
[----:B------:R-:W-:-:S07]  /*9ad0*/  LEPC R20, `(.L_x_13052) ;  /* 0x000000001014794e */ /* 0x000fce0000000000 */
[----:B-1----:R-:W-:Y:S05]  /*9ae0*/  CALL.ABS.NOINC R2 ;  /* 0x0000000002007343 */ /* 0x002fea0003c00000 */
.L_x_13052:
[----:B------:R-:W-:Y:S05]  /*9af0*/  BSYNC B6 ;  /* 0x0000000000067941 */ /* 0x000fea0003800000 */
.L_x_13051:
[----:B------:R-:W2:Y:S01]  /*9b00*/  LDL R21, [R1] ;  /* 0x0000000001157983 */ /* 0x000ea20000100800 */
[----:B------:R-:W-:Y:S01]  /*9b10*/  ULDC.64 UR4, c[0x0][0x9f8] ;  /* 0x00027e0000047ab9 */ /* 0x000fe20000000a00 */
[----:B------:R-:W0:Y:S01]  /*9b20*/  LDC R6, c[0x0][0x430] ;  /* 0x00010c00ff067b82 */ /* 0x000e220000000800 */
[----:B------:R-:W-:Y:S01]  /*9b30*/  ISETP.NE.U32.AND P0, PT, RZ, UR4, PT ;  /* 0x00000004ff007c0c */ /* 0x000fe2000bf05070 */
[----:B------:R-:W3:Y:S03]  /*9b40*/  LDL R26, [R1+0x34] ;  /* 0x00003400011a7983 */ /* 0x000ee60000100800 */
[----:B------:R-:W-:Y:S01]  /*9b50*/  ISETP.NE.AND.EX P0, PT, RZ, UR5, PT, P0 ;  /* 0x00000005ff007c0c */ /* 0x000fe2000bf05300 */
[----:B------:R-:W4:Y:S04]  /*9b60*/  LDL R5, [R1+0xc] ;  /* 0x00000c0001057983 */ /* 0x000f280000100800 */
[----:B------:R-:W4:Y:S01]  /*9b70*/  LDL R4, [R1+0x14] ;  /* 0x0000140001047983 */ /* 0x000f220000100800 */
[----:B------:R-:W1:Y:S07]  /*9b80*/  S2R R7, SR_TID.X ;  /* 0x0000000000077919 */ /* 0x000e6e0000002100 */
[----:B------:R-:W-:Y:S01]  /*9b90*/  @P0 IADD3 R2, P1, R23, UR4, RZ ;  /* 0x0000000417020c10 */ /* 0x000fe2000ff3e0ff */
[----:B------:R-:W1:Y:S03]  /*9ba0*/  S2R R0, SR_TID.X ;  /* 0x0000000000007919 */ /* 0x000e660000002100 */
[----:B------:R-:W-:Y:S01]  /*9bb0*/  @P0 IADD3.X R3, R24, UR5, RZ, P1, !PT ;  /* 0x0000000518030c10 */ /* 0x000fe20008ffe4ff */
[----:B------:R-:W4:Y:S01]  /*9bc0*/  LDL.LU R20, [R1+0x4] ;  /* 0x0000040001147983 */ /* 0x000f220000300800 */
[----:B0-----:R-:W-:-:S03]  /*9bd0*/  ISETP.NE.AND P2, PT, R6, 0x1, PT ;  /* 0x000000010600780c */ /* 0x001fc60003f45270 */
[----:B------:R-:W4:Y:S04]  /*9be0*/  LDL R9, [R1+0x48] ;  /* 0x0000480001097983 */ /* 0x000f280000100800 */
[----:B--2---:R0:W2:Y:S01]  /*9bf0*/  @P0 LDG.E R21, desc[UR36][R2.64] ;  /* 0x0000002402150981 */ /* 0x0040a2000c1e1900 */
[----:B-1----:R-:W-:Y:S01]  /*9c00*/  IMAD.SHL.U32 R7, R7, 0x10, RZ ;  /* 0x0000001007077824 */ /* 0x002fe200078e00ff */
[----:B------:R-:W-:Y:S01]  /*9c10*/  LOP3.LUT R0, R0, 0x7f, RZ, 0xc0, !PT ;  /* 0x0000007f00007812 */ /* 0x000fe200078ec0ff */
[----:B---3--:R-:W-:-:S03]  /*9c20*/  VIADD R26, R26, 0xffffffff ;  /* 0xffffffff1a1a7836 */ /* 0x008fc60000000000 */
[----:B0-----:R-:W0:Y:S01]  /*9c30*/  @P2 LDC R3, c[0x0][0x434] ;  /* 0x00010d00ff032b82 */ /* 0x001e220000000800 */
[----:B------:R-:W-:Y:S01]  /*9c40*/  IMAD.SHL.U32 R8, R26, 0x80, RZ ;  /* 0x000000801a087824 */ /* 0x000fe200078e00ff */
[----:B------:R-:W-:Y:S02]  /*9c50*/  SHF.R.U32.HI R0, RZ, 0x3, R0 ;  /* 0x00000003ff007819 */ /* 0x000fe40000011600 */
[----:B------:R-:W-:-:S04]  /*9c60*/  LOP3.LUT R7, R7, 0x70, RZ, 0xc0, !PT ;  /* 0x0000007007077812 */ /* 0x000fc800078ec0ff */
[----:B------:R-:W1:Y:S01]  /*9c70*/  @P2 LDC R2, c[0x0][0x438] ;  /* 0x00010e00ff022b82 */ /* 0x000e620000000800 */
[----:B------:R-:W-:Y:S01]  /*9c80*/  LOP3.LUT R0, R8, R0, R7, 0xfe, !PT ;  /* 0x0000000008007212 */ /* 0x000fe200078efe07 */
[----:B--2---:R-:W-:Y:S03]  /*9c90*/  @P0 STL [R1], R21 ;  /* 0x0000001501000387 */ /* 0x004fe60000100800 */
[C---:B----4-:R-:W-:Y:S01]  /*9ca0*/  ISETP.GE.AND P0, PT, R0.reuse, R5, PT ;  /* 0x000000050000720c */ /* 0x050fe20003f06270 */
[----:B------:R-:W-:-:S04]  /*9cb0*/  IMAD.IADD R0, R0, 0x1, R4 ;  /* 0x0000000100007824 */ /* 0x000fc800078e0204 */
[----:B0-----:R-:W-:-:S04]  /*9cc0*/  @P2 IMAD.HI.U32 R3, R0, R3, RZ ;  /* 0x0000000300032227 */ /* 0x001fc800078e00ff */
[----:B------:R-:W-:Y:S01]  /*9cd0*/  IMAD.MOV.U32 R4, RZ, RZ, R0 ;  /* 0x000000ffff047224 */ /* 0x000fe200078e0000 */
[----:B-1----:R-:W-:-:S03]  /*9ce0*/  @P2 SHF.R.U32.HI R4, RZ, R2, R3 ;  /* 0x00000002ff042219 */ /* 0x002fc60000011603 */
[----:B------:R-:W0:Y:S02]  /*9cf0*/  @!P0 LDC.64 R2, c[0x0][0x428] ;  /* 0x00010a00ff028b82 */ /* 0x000e240000000a00 */
[----:B------:R-:W-:-:S04]  /*9d00*/  IMAD.MOV R5, RZ, RZ, -R4 ;  /* 0x000000ffff057224 */ /* 0x000fc800078e0a04 */
[----:B------:R-:W-:Y:S01]  /*9d10*/  IMAD R0, R6, R5, R0 ;  /* 0x0000000506007224 */ /* 0x000fe200078e0200 */
[----:B------:R-:W-:Y:S02]  /*9d20*/  SHF.R.S32.HI R6, RZ, 0x1f, R21 ;  /* 0x0000001fff067819 */ /* 0x000fe40000011415 */
[----:B------:R-:W-:-:S03]  /*9d30*/  @!P0 SHF.R.S32.HI R5, RZ, 0x1f, R4 ;  /* 0x0000001fff058819 */ /* 0x000fc60000011404 */
[-C--:B0-----:R-:W-:Y:S02]  /*9d40*/  @!P0 IMAD R7, R6, R2.reuse, RZ ;  /* 0x0000000206078224 */ /* 0x081fe400078e02ff */
[----:B------:R-:W-:-:S04]  /*9d50*/  @!P0 IMAD.WIDE.U32 R4, R21, R2, R4 ;  /* 0x0000000215048225 */ /* 0x000fc800078e0004 */
[----:B------:R-:W-:Y:S02]  /*9d60*/  @!P0 IMAD R7, R21, R3, R7 ;  /* 0x0000000315078224 */ /* 0x000fe400078e0207 */
[----:B------:R-:W0:Y:S01]  /*9d70*/  @!P0 LDC.64 R2, c[0x0][0x418] ;  /* 0x00010600ff028b82 */ /* 0x000e220000000a00 */
[----:B------:R0:W-:Y:S01]  /*9d80*/  STL [R1+0x18], R6 ;  /* 0x0000180601007387 */ /* 0x0001e20000100800 */
[----:B------:R-:W-:Y:S01]  /*9d90*/  @!P0 IMAD.IADD R7, R5, 0x1, R7 ;  /* 0x0000000105078824 */ /* 0x000fe200078e0207 */
[----:B0-----:R-:W-:Y:S01]  /*9da0*/  @!P0 LEA R6, P1, R4, R2, 0x2 ;  /* 0x0000000204068211 */ /* 0x001fe200078210ff */
[----:B------:R-:W-:-:S03]  /*9db0*/  IMAD.MOV.U32 R2, RZ, RZ, RZ ;  /* 0x000000ffff027224 */ /* 0x000fc600078e00ff */
[----:B------:R-:W-:-:S05]  /*9dc0*/  @!P0 LEA.HI.X R7, R4, R3, R7, 0x2, P1 ;  /* 0x0000000304078211 */ /* 0x000fca00008f1407 */
[----:B------:R0:W5:Y:S01]  /*9dd0*/  @!P0 LDG.E R2, desc[UR36][R6.64] ;  /* 0x0000002406028981 */ /* 0x000162000c1e1900 */
[----:B------:R-:W-:-:S04]  /*9de0*/  LOP3.LUT R20, R20, 0xfffffffb, RZ, 0xc0, !PT ;  /* 0xfffffffb14147812 */ /* 0x000fc800078ec0ff */
[----:B------:R-:W-:Y:S02]  /*9df0*/  @P2 LOP3.LUT R20, R20, 0x4, RZ, 0xfc, !PT ;  /* 0x0000000414142812 */ /* 0x000fe400078efcff */
[----:B------:R-:W-:Y:S02]  /*9e00*/  ISETP.NE.AND P2, PT, R9, 0x3, PT ;  /* 0x000000030900780c */ /* 0x000fe40003f45270 */
[----:B------:R-:W-:-:S11]  /*9e10*/  LOP3.LUT R20, R20, 0xfffffffd, RZ, 0xc0, !PT ;  /* 0xfffffffd14147812 */ /* 0x000fd600078ec0ff */
[----:B------:R-:W-:-:S05]  /*9e20*/  @P2 LOP3.LUT R20, R20, 0x2, RZ, 0xfc, !PT ;  /* 0x0000000214142812 */ /* 0x000fca00078efcff */
[----:B------:R0:W-:Y:S01]  /*9e30*/  STL [R1+0x4], R20 ;  /* 0x0000041401007387 */ /* 0x0001e20000100800 */
[----:B------:R-:W-:-:S03]  /*9e40*/  UMOV UR4, 0xffffffff ;  /* 0xffffffff00047882 */ /* 0x000fc60000000000 */
[----:B------:R-:W-:Y:S05]  /*9e50*/  BRA.DIV UR4, `(.L_x_13054) ;  /* 0x0000004204ac7947 */ /* 0x000fea000b800000 */
.L_x_13118:
[----:B------:R-:W-:Y:S01]  /*9e60*/  LOP3.LUT R24, R18, 0xffff, RZ, 0xc0, !PT ;  /* 0x0000ffff12187812 */ /* 0x000fe200078ec0ff */
[----:B------:R-:W-:Y:S06]  /*9e70*/  @!P2 BRA `(.L_x_13055) ;  /* 0x000000000004a947 */ /* 0x000fec0003800000 */
[----:B------:R-:W-:Y:S01]  /*9e80*/  BPT.TRAP 0x1 ;  /* 0x000000040000795c */ /* 0x000fe20000300000 */
.L_x_13055:
[----:B0-----:R-:W-:Y:S01]  /*9e90*/  SHF.R.S32.HI R6, RZ, 0x1f, R0 ;  /* 0x0000001fff067819 */ /* 0x001fe20000011400 */
        /* <DEDUP_REMOVED lines=12> */
[----:B------:R-:W-:-:S04]  /*9f60*/  ULDC.64 UR4, c[0x0][0x330] ;  /* 0x0000cc0000047ab9 */ /* 0x000fc80000000a00 */
[----:B------:R-:W-:Y:S01]  /*9f70*/  IADD3 R5, R5, R3, RZ ;  /* 0x0000000305057210 */ /* 0x000fe20007ffe0ff */
        /* <DEDUP_REMOVED lines=8> */
.L_x_13119:
[----:B------:R-:W-:Y:S05]  /*a000*/  BSYNC B0 ;  /* 0x0000000000007941 */ /* 0x000fea0003800000 */
.L_x_13056:
[----:B------:R-:W2:Y:S01]  /*a010*/  LDL R11, [R1+0xc] ;  /* 0x00000c00010b7983 */ /* 0x000ea20000100800 */
[----:B------:R-:W-:Y:S01]  /*a020*/  ULDC.64 UR4, c[0x0][0x300] ;  /* 0x0000c00000047ab9 */ /* 0x000fe20000000a00 */
[----:B------:R-:W-:Y:S02]  /*a030*/  ULDC.64 UR6, c[0x0][0x2e8] ;  /* 0x0000ba0000067ab9 */ /* 0x000fe40000000a00 */
[----:B------:R-:W3:Y:S01]  /*a040*/  LDL.LU R9, [R1+0x4] ;  /* 0x0000040001097983 */ /* 0x000ee20000300800 */
[----:B------:R-:W-:Y:S02]  /*a050*/  IMAD R6, R6, UR4, RZ ;  /* 0x0000000406067c24 */ /* 0x000fe4000f8e02ff */
[C---:B0-----:R-:W-:Y:S01]  /*a060*/  IMAD.WIDE.U32 R4, R0.reuse, UR4, RZ ;  /* 0x0000000400047c25 */ /* 0x041fe2000f8e00ff */
[----:B------:R-:W0:Y:S03]  /*a070*/  S2R R10, SR_TID.X ;  /* 0x00000000000a7919 */ /* 0x000e260000002100 */
[----:B------:R-:W-:Y:S01]  /*a080*/  IMAD R6, R0, UR5, R6 ;  /* 0x0000000500067c24 */ /* 0x000fe2000f8e0206 */
[----:B------:R-:W-:Y:S01]  /*a090*/  ULDC.64 UR4, c[0x0][0x310] ;  /* 0x0000c40000047ab9 */ /* 0x000fe20000000a00 */
[----:B------:R-:W1:Y:S01]  /*a0a0*/  S2R R12, SR_TID.X ;  /* 0x00000000000c7919 */ /* 0x000e620000002100 */
[----:B------:R-:W-:-:S02]  /*a0b0*/  IMAD R7, R7, UR4, RZ ;  /* 0x0000000407077c24 */ /* 0x000fc4000f8e02ff */
[----:B------:R-:W-:Y:S02]  /*a0c0*/  IMAD.IADD R5, R5, 0x1, R6 ;  /* 0x0000000105057824 */ /* 0x000fe400078e0206 */
[C---:B------:R-:W-:Y:S02]  /*a0d0*/  IMAD R7, R2.reuse, UR5, R7 ;  /* 0x0000000502077c24 */ /* 0x040fe4000f8e0207 */
[----:B------:R-:W-:Y:S01]  /*a0e0*/  IMAD.WIDE.U32 R4, R2, UR4, R4 ;  /* 0x0000000402047c25 */ /* 0x000fe2000f8e0004 */
[----:B------:R-:W-:-:S03]  /*a0f0*/  ULDC.64 UR4, c[0x0][0x308] ;  /* 0x0000c20000047ab9 */ /* 0x000fc60000000a00 */
[----:B------:R-:W-:Y:S02]  /*a100*/  IMAD.IADD R5, R5, 0x1, R7 ;  /* 0x0000000105057824 */ /* 0x000fe400078e0207 */
[----:B------:R-:W-:Y:S01]  /*a110*/  IMAD.WIDE.U32 R4, R24, UR4, R4 ;  /* 0x0000000418047c25 */ /* 0x000fe2000f8e0004 */
[----:B------:R-:W-:Y:S02]  /*a120*/  ULDC UR4, c[0x0][0x2f4] ;  /* 0x0000bd0000047ab9 */ /* 0x000fe40000000800 */
[----:B------:R-:W-:Y:S01]  /*a130*/  ISETP.GE.AND P2, PT, R28, UR4, PT ;  /* 0x000000041c007c0c */ /* 0x000fe2000bf46270 */
[----:B------:R-:W-:Y:S01]  /*a140*/  IMAD R2, R24, UR5, R5 ;  /* 0x0000000518027c24 */ /* 0x000fe2000f8e0205 */
[----:B------:R-:W-:Y:S01]  /*a150*/  LEA R0, P0, R4, UR6, 0x1 ;  /* 0x0000000604007c11 */ /* 0x000fe2000f8008ff */
[----:B------:R-:W-:-:S03]  /*a160*/  UMOV UR4, 0xffffffff ;  /* 0xffffffff00047882 */ /* 0x000fc60000000000 */
[----:B------:R-:W-:Y:S02]  /*a170*/  LEA.HI.X R2, R4, UR7, R2, 0x1, P0 ;  /* 0x0000000704027c11 */ /* 0x000fe400080f0c02 */
[----:B0-----:R-:W-:-:S04]  /*a180*/  LOP3.LUT R10, R10, 0x7f, RZ, 0xc0, !PT ;  /* 0x0000007f0a0a7812 */ /* 0x001fc800078ec0ff */
[----:B------:R-:W-:-:S04]  /*a190*/  SHF.R.U32.HI R10, RZ, 0x3, R10 ;  /* 0x00000003ff0a7819 */ /* 0x000fc8000001160a */
[----:B--2---:R-:W-:Y:S01]  /*a1a0*/  IADD3 R4, -R10, R11, -R8 ;  /* 0x0000000b0a047210 */ /* 0x004fe20007ffe908 */
[C---:B-1----:R-:W-:Y:S02]  /*a1b0*/  IMAD.SHL.U32 R10, R12.reuse, 0x8, RZ ;  /* 0x000000080c0a7824 */ /* 0x042fe400078e00ff */
[----:B------:R-:W-:Y:S01]  /*a1c0*/  IMAD.SHL.U32 R11, R12, 0x8, RZ ;  /* 0x000000080c0b7824 */ /* 0x000fe200078e00ff */
[----:B---3--:R-:W-:Y:S02]  /*a1d0*/  LOP3.LUT R9, R9, 0xfffffffe, RZ, 0xc0, !PT ;  /* 0xfffffffe09097812 */ /* 0x008fe400078ec0ff */
[----:B------:R-:W-:Y:S02]  /*a1e0*/  LOP3.LUT R10, R10, 0x1f8, RZ, 0xc0, !PT ;  /* 0x000001f80a0a7812 */ /* 0x000fe400078ec0ff */
[----:B------:R-:W-:Y:S02]  /*a1f0*/  @P2 LOP3.LUT R9, R9, 0x1, RZ, 0xfc, !PT ;  /* 0x0000000109092812 */ /* 0x000fe400078efcff */
[----:B------:R-:W-:-:S02]  /*a200*/  LOP3.LUT R10, R10, 0x38, R12, 0x78, !PT ;  /* 0x000000380a0a7812 */ /* 0x000fc400078e780c */
[----:B------:R-:W-:Y:S01]  /*a210*/  ISETP.GE.AND P0, PT, R4, 0x1, PT ;  /* 0x000000010400780c */ /* 0x000fe20003f06270 */
[----:B------:R0:W-:Y:S01]  /*a220*/  STL [R1+0x4], R9 ;  /* 0x0000040901007387 */ /* 0x0001e20000100800 */
[----:B------:R-:W-:-:S05]  /*a230*/  LOP3.LUT R10, R10, 0x200, R11, 0xf8, !PT ;  /* 0x000002000a0a7812 */ /* 0x000fca00078ef80b */
[----:B------:R-:W-:Y:S01]  /*a240*/  IMAD R5, R25, 0x2000, R10 ;  /* 0x0000200019057824 */ /* 0x000fe200078e020a */
[----:B------:R-:W-:Y:S06]  /*a250*/  BRA.DIV UR4, `(.L_x_13058) ;  /* 0x0000003e04f47947 */ /* 0x000fec000b800000 */
[----:B------:R-:W1:Y:S01]  /*a260*/  SHFL.IDX PT, R7, R0, RZ, 0x181f ;  /* 0x00181fff00077589 */ /* 0x000e6200000e0000 */
[----:B------:R-:W-:-:S03]  /*a270*/  @P0 IMAD R8, R5, 0x2, R22 ;  /* 0x0000000205080824 */ /* 0x000fc600078e0216 */
[----:B------:R-:W2:Y:S01]  /*a280*/  SHFL.IDX PT, R6, R2, RZ, 0x181f ;  /* 0x00181fff02067589 */ /* 0x000ea200000e0000 */
[----:B-1----:R-:W-:-:S05]  /*a290*/  @P0 LEA R7, P1, R28, R7, 0x1 ;  /* 0x000000071c070211 */ /* 0x002fca00078208ff */
[----:B--2---:R-:W-:Y:S01]  /*a2a0*/  @P0 IMAD.X R6, RZ, RZ, R6, P1 ;  /* 0x000000ffff060224 */ /* 0x004fe200008e0606 */
[----:B------:R-:W-:-:S04]  /*a2b0*/  ISETP.GE.AND P1, PT, R4, 0x11, PT ;  /* 0x000000110400780c */ /* 0x000fc80003f26270 */
[----:B------:R-:W-:-:S04]  /*a2c0*/  @P0 LOP3.LUT R7, R7, R6, RZ, 0x3c, !PT ;  /* 0x0000000607070212 */ /* 0x000fc800078e3cff */
[----:B------:R-:W-:-:S04]  /*a2d0*/  @P0 LOP3.LUT R6, R7, R6, RZ, 0x3c, !PT ;  /* 0x0000000607060212 */ /* 0x000fc800078e3cff */
[----:B------:R-:W-:-:S05]  /*a2e0*/  @P0 LOP3.LUT R7, R7, R6, RZ, 0x3c, !PT ;  /* 0x0000000607070212 */ /* 0x000fca00078e3cff */
[----:B------:R-:W-:Y:S01]  /*a2f0*/  @!PT LDS RZ, [RZ] ;  /* 0x00000000fffff984 */ /* 0x000fe20000000800 */
[----:B------:R1:W-:Y:S04]  /*a300*/  @P0 LDGSTS.E.BYPASS.LTC128B.128 [R8+0xe400], desc[UR36][R6.64], !P2 ;  /* 0x0e40000006080fae */ /* 0x0003e8000d101d64 */
[----:B-1----:R-:W1:Y:S01]  /*a310*/  SHFL.IDX PT, R7, R0, 0x1, 0x181f ;  /* 0x00381f0000077f89 */ /* 0x002e6200000e0000 */
[----:B------:R-:W-:-:S03]  /*a320*/  @P1 IMAD R8, R5, 0x2, R22 ;  /* 0x0000000205081824 */ /* 0x000fc600078e0216 */
[----:B------:R-:W2:Y:S01]  /*a330*/  SHFL.IDX PT, R6, R2, 0x1, 0x181f ;  /* 0x00381f0002067f89 */ /* 0x000ea200000e0000 */
[----:B-1----:R-:W-:-:S05]  /*a340*/  @P1 LEA R7, P0, R28, R7, 0x1 ;  /* 0x000000071c071211 */ /* 0x002fca00078008ff */
[----:B--2---:R-:W-:-:S05]  /*a350*/  @P1 IMAD.X R6, RZ, RZ, R6, P0 ;  /* 0x000000ffff061224 */ /* 0x004fca00000e0606 */
[----:B------:R-:W-:-:S04]  /*a360*/  @P1 LOP3.LUT R7, R7, R6, RZ, 0x3c, !PT ;  /* 0x0000000607071212 */ /* 0x000fc800078e3cff */
[----:B------:R-:W-:-:S04]  /*a370*/  @P1 LOP3.LUT R6, R7, R6, RZ, 0x3c, !PT ;  /* 0x0000000607061212 */ /* 0x000fc800078e3cff */
[----:B------:R-:W-:-:S05]  /*a380*/  @P1 LOP3.LUT R7, R7, R6, RZ, 0x3c, !PT ;  /* 0x0000000607071212 */ /* 0x000fca00078e3cff */
[----:B------:R1:W-:Y:S01]  /*a390*/  @P1 LDGSTS.E.BYPASS.LTC128B.128 [R8+0xec00], desc[UR36][R6.64], !P2 ;  /* 0x0ec0000006081fae */ /* 0x0003e2000d101d64 */
[----:B------:R-:W-:-:S03]  /*a3a0*/  ISETP.GE.AND P1, PT, R4, 0x21, PT ;  /* 0x000000210400780c */ /* 0x000fc60003f26270 */
[----:B-1----:R-:W1:Y:S10]  /*a3b0*/  SHFL.IDX PT, R7, R0, 0x2, 0x181f ;  /* 0x00581f0000077f89 */ /* 0x002e7400000e0000 */
[----:B------:R-:W-:Y:S01]  /*a3c0*/  @P1 IMAD R8, R5, 0x2, R22 ;  /* 0x0000000205081824 */ /* 0x000fe200078e0216 */
[----:B------:R-:W2:Y:S01]  /*a3d0*/  SHFL.IDX PT, R6, R2, 0x2, 0x181f ;  /* 0x00581f0002067f89 */ /* 0x000ea200000e0000 */
[----:B-1----:R-:W-:-:S04]  /*a3e0*/  @P1 LEA R7, P0, R28, R7, 0x1 ;  /* 0x000000071c071211 */ /* 0x002fc800078008ff */
[----:B--2---:R-:W-:-:S04]  /*a3f0*/  @P1 IADD3.X R6, RZ, R6, RZ, P0, !PT ;  /* 0x00000006ff061210 */ /* 0x004fc800007fe4ff */
        /* <DEDUP_REMOVED lines=37> */
[----:B------:R-:W2:Y:S04]  /*a650*/  SHFL.IDX PT, R6, R2, 0x6, 0x181f ;  /* 0x00d81f0002067f89 */ /* 0x000ea800000e0000 */
[----:B------:R-:W3:Y:S04]  /*a660*/  SHFL.IDX PT, R2, R2, 0x7, 0x181f ;  /* 0x00f81f0002027f89 */ /* 0x000ee800000e0000 */
[----:B------:R-:W4:Y:S01]  /*a670*/  SHFL.IDX PT, R0, R0, 0x7, 0x181f ;  /* 0x00f81f0000007f89 */ /* 0x000f2200000e0000 */
[----:B-1----:R-:W-:-:S05]  /*a680*/  @P1 LEA R7, P0, R28, R7, 0x1 ;  /* 0x000000071c071211 */ /* 0x002fca00078008ff */
[----:B--2---:R-:W-:-:S05]  /*a690*/  @P1 IMAD.X R6, RZ, RZ, R6, P0 ;  /* 0x000000ffff061224 */ /* 0x004fca00000e0606 */
[----:B------:R-:W-:-:S04]  /*a6a0*/  @P1 LOP3.LUT R7, R7, R6, RZ, 0x3c, !PT ;  /* 0x0000000607071212 */ /* 0x000fc800078e3cff */
[----:B------:R-:W-:-:S04]  /*a6b0*/  @P1 LOP3.LUT R6, R7, R6, RZ, 0x3c, !PT ;  /* 0x0000000607061212 */ /* 0x000fc800078e3cff */
[----:B------:R-:W-:-:S05]  /*a6c0*/  @P1 LOP3.LUT R7, R7, R6, RZ, 0x3c, !PT ;  /* 0x0000000607071212 */ /* 0x000fca00078e3cff */
[----:B---34-:R1:W-:Y:S02]  /*a6d0*/  @P1 LDGSTS.E.BYPASS.LTC128B.128 [R8+0x11400], desc[UR36][R6.64], !P2 ;  /* 0x1140000006081fae */ /* 0x0183e4000d101d64 */
.L_x_13137:
[----:B------:R-:W-:-:S13]  /*a6e0*/  ISETP.GE.AND P0, PT, R4, 0x71, PT ;  /* 0x000000710400780c */ /* 0x000fda0003f06270 */
[----:B01----:R-:W-:Y:S02]  /*a6f0*/  @P0 LEA R6, P1, R28, R0, 0x1 ;  /* 0x000000001c060211 */ /* 0x003fe400078208ff */
[----:B------:R-:W-:-:S03]  /*a700*/  @P0 LEA R5, R5, R22, 0x1 ;  /* 0x0000001605050211 */ /* 0x000fc600078e08ff */
[----:B------:R-:W-:-:S05]  /*a710*/  @P0 IMAD.X R7, RZ, RZ, R2, P1 ;  /* 0x000000ffff070224 */ /* 0x000fca00008e0602 */
[----:B------:R-:W-:Y:S01]  /*a720*/  @!PT LDS RZ, [RZ] ;  /* 0x00000000fffff984 */ /* 0x000fe20000000800 */
[----:B------:R-:W-:Y:S01]  /*a730*/  @!PT LDS RZ, [RZ] ;  /* 0x00000000fffff984 */ /* 0x000fe20000000800 */
[----:B------:R-:W-:Y:S01]  /*a740*/  @!PT LDS RZ, [RZ] ;  /* 0x00000000fffff984 */ /* 0x000fe20000000800 */
[----:B------:R0:W-:Y:S01]  /*a750*/  @P0 LDGSTS.E.BYPASS.LTC128B.128 [R5+0x11c00], desc[UR36][R6.64], !P2 ;  /* 0x11c0000006050fae */ /* 0x0001e2000d101d64 */
[----:B------:R-:W-:Y:S01]  /*a760*/  PLOP3.LUT P0, PT, PT, PT, PT, 0x80, 0x0 ;  /* 0x000000000000781c */ /* 0x000fe20003f0f070 */
[----:B------:R-:W-:-:S12]  /*a770*/  NOP ;  /* 0x0000000000007918 */ /* 0x000fd80000000000 */
.L_x_13059:
        /* <DEDUP_REMOVED lines=11> */
.L_x_13060:
[----:B------:R1:W5:Y:S01]  /*a830*/  LDL R0, [R1+0x4] ;  /* 0x0000040001007983 */ /* 0x0003620000100800 */
[----:B------:R1:W-:Y:S03]  /*a840*/  SYNCS.ARRIVE.TRANS64.A1T0 RZ, [R3+URZ+0x16830], RZ ;  /* 0x016830ff03ff79a7 */ /* 0x0003e6000810003f */
[----:B0-----:R1:W5:Y:S04]  /*a850*/  LDL.LU R5, [R1+0x20] ;  /* 0x0000200001057983 */ /* 0x0013680000300800 */
[----:B------:R1:W5:Y:S02]  /*a860*/  LDL.LU R4, [R1+0x2c] ;  /* 0x00002c0001047983 */ /* 0x0003640000300800 */
[----:B------:R-:W-:Y:S05]  /*a870*/  WARPSYNC.ALL ;  /* 0x0000000000007948 */ /* 0x000fea0003800000 */
[----:B------:R-:W-:Y:S01]  /*a880*/  ULDC.64 UR4, c[0x0][0x298] ;  /* 0x0000a60000047ab9 */ /* 0x000fe20000000a00 */
[----:B------:R-:W-:Y:S01]  /*a890*/  VIADD R2, R22, 0x8400 ;  /* 0x0000840016027836 */ /* 0x000fe20000000000 */
[----:B------:R-:W-:Y:S01]  /*a8a0*/  BSSY B6, `(.L_x_13061) ;  /* 0x000001f000067945 */ /* 0x000fe20003800000 */
[----:B------:R-:W-:Y:S03]  /*a8b0*/  BAR.SYNC.DEFER_BLOCKING 0x8, 0x200 ;  /* 0x0208000000007b1d */ /* 0x000fe60000010000 */
[----:B------:R-:W-:-:S02]  /*a8c0*/  LOP3.LUT P0, RZ, R2, 0x3ff, RZ, 0xc0, !PT ;  /* 0x000003ff02ff7812 */ /* 0x000fc4000780c0ff */
[----:B-----5:R-:W-:Y:S02]  /*a8d0*/  LOP3.LUT P1, RZ, R0, 0x8, RZ, 0xc0, !PT ;  /* 0x0000000800ff7812 */ /* 0x020fe4000782c0ff */
[----:B------:R-:W-:Y:S01]  /*a8e0*/  SHF.R.S32.HI R0, RZ, 0x1f, R5 ;  /* 0x0000001fff007819 */ /* 0x000fe20000011405 */
[----:B-1----:R-:W-:Y:S01]  /*a8f0*/  IMAD.WIDE.U32 R2, R5, UR4, RZ ;  /* 0x0000000405027c25 */ /* 0x002fe2000f8e00ff */
[----:B------:R-:W-:Y:S02]  /*a900*/  SEL R29, R29, RZ, !P1 ;  /* 0x000000ff1d1d7207 */ /* 0x000fe40004800000 */
[----:B------:R-:W-:Y:S01]  /*a910*/  SEL R4, R4, RZ, !P1 ;  /* 0x000000ff04047207 */ /* 0x000fe20004800000 */
[----:B------:R-:W-:Y:S01]  /*a920*/  IMAD R0, R0, UR4, RZ ;  /* 0x0000000400007c24 */ /* 0x000fe2000f8e02ff */
[----:B------:R0:W-:Y:S03]  /*a930*/  STL.64 [R1+0x20], R2 ;  /* 0x0000200201007387 */ /* 0x0001e60000100a00 */
[----:B------:R-:W-:Y:S01]  /*a940*/  IMAD R0, R5, UR5, R0 ;  /* 0x0000000505007c24 */ /* 0x000fe2000f8e0200 */
[----:B------:R0:W-:Y:S03]  /*a950*/  STL [R1+0x38], R4 ;  /* 0x0000380401007387 */ /* 0x0001e60000100800 */
[----:B------:R-:W-:-:S05]  /*a960*/  IMAD.IADD R0, R3, 0x1, R0 ;  /* 0x0000000103007824 */ /* 0x000fca00078e0200 */
[----:B------:R0:W-:Y:S01]  /*a970*/  STL [R1+0x2c], R0 ;  /* 0x00002c0001007387 */ /* 0x0001e20000100800 */
[----:B------:R-:W-:Y:S05]  /*a980*/  @!P0 BRA `(.L_x_13062) ;  /* 0x0000000000408947 */ /* 0x000fea0003800000 */
[----:B0-----:R-:W-:Y:S01]  /*a990*/  MOV R2, 0x0 ;  /* 0x0000000000027802 */ /* 0x001fe20000000f00 */
        /* <DEDUP_REMOVED lines=15> */
.L_x_13062:
[----:B------:R-:W-:Y:S05]  /*aa90*/  BSYNC B6 ;  /* 0x0000000000067941 */ /* 0x000fea0003800000 */
.L_x_13061:
[----:B0-----:R-:W2:Y:S01]  /*aaa0*/  LDL.LU R2, [R1+0x2c] ;  /* 0x00002c0001027983 */ /* 0x001ea20000300800 */
[----:B------:R-:W0:Y:S01]  /*aab0*/  LDC R9, c[0x0][0x448] ;  /* 0x00011200ff097b82 */ /* 0x000e220000000800 */
[----:B------:R-:W-:Y:S01]  /*aac0*/  ULDC.64 UR4, c[0x0][0x2d8] ;  /* 0x0000b60000047ab9 */ /* 0x000fe20000000a00 */
[----:B------:R-:W-:Y:S01]  /*aad0*/  ULDC.64 UR6, c[0x0][0x2e0] ;  /* 0x0000b80000067ab9 */ /* 0x000fe20000000a00 */
[----:B------:R-:W3:Y:S01]  /*aae0*/  LDL.LU.64 R20, [R1+0x20] ;  /* 0x0000200001147983 */ /* 0x000ee20000300a00 */
[----:B------:R-:W-:-:S03]  /*aaf0*/  ULDC.64 UR8, c[0x0][0x280] ;  /* 0x0000a00000087ab9 */ /* 0x000fc60000000a00 */
[----:B------:R-:W4:Y:S04]  /*ab00*/  LDL.LU R0, [R1+0x38] ;  /* 0x0000380001007983 */ /* 0x000f280000300800 */
[----:B------:R1:W5:Y:S01]  /*ab10*/  LDL R10, [R1+0x1c] ;  /* 0x00001c00010a7983 */ /* 0x0003620000100800 */
[----:B0-----:R-:W-:-:S13]  /*ab20*/  ISETP.NE.AND P0, PT, R9, 0x1, PT ;  /* 0x000000010900780c */ /* 0x001fda0003f05270 */
[----:B------:R-:W0:Y:S08]  /*ab30*/  @P0 LDC R4, c[0x0][0x44c] ;  /* 0x00011300ff040b82 */ /* 0x000e300000000800 */
[----:B------:R-:W1:Y:S08]  /*ab40*/  @P0 LDC R5, c[0x0][0x450] ;  /* 0x00011400ff050b82 */ /* 0x000e700000000800 */
[----:B------:R-:W1:Y:S01]  /*ab50*/  @P0 LDC R8, c[0x0][0x450] ;  /* 0x00011400ff080b82 */ /* 0x000e620000000800 */
[----:B--2---:R-:W-:Y:S01]  /*ab60*/  IMAD.MOV.U32 R3, RZ, RZ, R2 ;  /* 0x000000ffff037224 */ /* 0x004fe200078e0002 */
[----:B---3--:R-:W2:Y:S01]  /*ab70*/  S2R R21, SR_TID.X ;  /* 0x0000000000157919 */ /* 0x008ea20000002100 */
[----:B------:R-:W-:-:S02]  /*ab80*/  IMAD.MOV.U32 R2, RZ, RZ, R20 ;  /* 0x000000ffff027224 */ /* 0x000fc400078e0014 */
[----:B------:R-:W3:Y:S02]  /*ab90*/  S2R R20, SR_TID.X ;  /* 0x0000000000147919 */ /* 0x000ee40000002100 */
[----:B------:R-:W-:-:S04]  /*aba0*/  IMAD.WIDE.U32 R2, R24, UR4, R2 ;  /* 0x0000000418027c25 */ /* 0x000fc8000f8e0002 */
[----:B------:R-:W-:Y:S01]  /*abb0*/  IMAD R3, R24, UR5, R3 ;  /* 0x0000000518037c24 */ /* 0x000fe2000f8e0203 */
[----:B------:R-:W-:Y:S01]  /*abc0*/  ULDC.64 UR4, c[0x0][0x2d0] ;  /* 0x0000b40000047ab9 */ /* 0x000fe20000000a00 */
[----:B----4-:R-:W-:Y:S02]  /*abd0*/  IMAD R0, R0, UR6, RZ ;  /* 0x0000000600007c24 */ /* 0x010fe4000f8e02ff */
        /* <DEDUP_REMOVED lines=21> */
[----:B------:R-:W-:-:S05]  /*ad30*/  SHF.R.S32.HI R7, RZ, 0x1f, R0 ;  /* 0x0000001fff077819 */ /* 0x000fca0000011400 */
[----:B------:R-:W-:Y:S02]  /*ad40*/  IMAD R7, R7, UR6, RZ ;  /* 0x0000000607077c24 */ /* 0x000fe4000f8e02ff */
[----:B------:R-:W-:-:S04]  /*ad50*/  IMAD.WIDE.U32 R4, R0, UR6, R4 ;  /* 0x0000000600047c25 */ /* 0x000fc8000f8e0004 */
[----:B------:R-:W-:-:S04]  /*ad60*/  IMAD R7, R0, UR7, R7 ;  /* 0x0000000700077c24 */ /* 0x000fc8000f8e0207 */
[----:B------:R-:W-:Y:S02]  /*ad70*/  IMAD.IADD R5, R5, 0x1, R7 ;  /* 0x0000000105057824 */ /* 0x000fe400078e0207 */
[----:B------:R-:W0:Y:S01]  /*ad80*/  @P0 LDC R7, c[0x0][0x44c] ;  /* 0x00011300ff070b82 */ /* 0x000e220000000800 */
[----:B------:R-:W-:-:S04]  /*ad90*/  LEA R0, P1, R4, UR8, 0x1 ;  /* 0x0000000804007c11 */ /* 0x000fc8000f8208ff */
[----:B------:R-:W-:Y:S01]  /*ada0*/  LEA.HI.X R4, R4, UR9, R5, 0x1, P1 ;  /* 0x0000000904047c11 */ /* 0x000fe200088f0c05 */
[----:B------:R-:W-:-:S04]  /*adb0*/  VIADD R5, R6, 0x80 ;  /* 0x0000008006057836 */ /* 0x000fc80000000000 */
[----:B------:R-:W-:Y:S01]  /*adc0*/  IMAD.MOV.U32 R6, RZ, RZ, R5 ;  /* 0x000000ffff067224 */ /* 0x000fe200078e0005 */
[----:B------:R-:W1:Y:S01]  /*add0*/  S2R R20, SR_TID.X ;  /* 0x0000000000147919 */ /* 0x000e620000002100 */
[----:B0-----:R-:W-:-:S05]  /*ade0*/  @P0 IMAD.HI.U32 R7, R5, R7, RZ ;  /* 0x0000000705070227 */ /* 0x001fca00078e00ff */
[----:B------:R-:W-:-:S04]  /*adf0*/  @P0 SHF.R.U32.HI R6, RZ, R8, R7 ;  /* 0x00000008ff060219 */ /* 0x000fc80000011607 */
[----:B------:R-:W-:-:S05]  /*ae00*/  IADD3 R7, -R6, RZ, RZ ;  /* 0x000000ff06077210 */ /* 0x000fca0007ffe1ff */
        /* <DEDUP_REMOVED lines=10> */
[----:B------:R-:W-:Y:S01]  /*aeb0*/  IMAD R6, R5, UR7, R6 ;  /* 0x0000000705067c24 */ /* 0x000fe2000f8e0206 */
[----:B------:R-:W-:-:S03]  /*aec0*/  LEA R5, P1, R2, UR8, 0x1 ;  /* 0x0000000802057c11 */ /* 0x000fc6000f8208ff */
[----:B------:R-:W-:Y:S01]  /*aed0*/  IMAD.IADD R6, R3, 0x1, R6 ;  /* 0x0000000103067824 */ /* 0x000fe200078e0206 */
[----:B------:R-:W-:Y:S01]  /*aee0*/  ISETP.GE.AND P0, PT, R28, UR4, PT ;  /* 0x000000041c007c0c */ /* 0x000fe2000bf06270 */
[----:B------:R-:W-:Y:S01]  /*aef0*/  UMOV UR4, 0xffffffff ;  /* 0xffffffff00047882 */ /* 0x000fe20000000000 */
[----:B-1----:R-:W-:Y:S02]  /*af00*/  LOP3.LUT R20, R20, 0x7f, RZ, 0xc0, !PT ;  /* 0x0000007f14147812 */ /* 0x002fe400078ec0ff */
[----:B------:R-:W-:Y:S02]  /*af10*/  LEA.HI.X R2, R2, UR9, R6, 0x1, P1 ;  /* 0x0000000902027c11 */ /* 0x000fe400088f0c06 */
[----:B------:R-:W-:Y:S01]  /*af20*/  SHF.R.U32.HI R20, RZ, 0x3, R20 ;  /* 0x00000003ff147819 */ /* 0x000fe20000011614 */
[----:B--2---:R-:W-:Y:S06]  /*af30*/  BRA.DIV UR4, `(.L_x_13063) ;  /* 0x0000003e046c7947 */ /* 0x004fec000b800000 */
        /* <DEDUP_REMOVED lines=11> */
[----:B------:R0:W-:Y:S02]  /*aff0*/  @!P2 LDGSTS.E.BYPASS.LTC128B.128 [R10+0x8400], desc[UR36][R6.64], !P0 ;  /* 0x08400000060aafae */ /* 0x0001e4000c101d64 */
[----:B0-----:R-:W-:Y:S02]  /*b000*/  VIADD R6, R17, 0x10 ;  /* 0x0000001011067836 */ /* 0x001fe40000000000 */
        /* <DEDUP_REMOVED lines=33> */
[----:B0-----:R-:W-:-:S04]  /*b220*/  @!P1 LEA R7, P2, R28, R7, 0x1 ;  /* 0x000000071c079211 */ /* 0x001fc800078408ff */
[----:B-1----:R-:W-:-:S04]  /*b230*/  @!P1 IADD3.X R6, RZ, R6, RZ, P2, !PT ;  /* 0x00000006ff069210 */ /* 0x002fc800017fe4ff */
        /* <DEDUP_REMOVED lines=17> */
[----:B------:R-:W1:Y:S04]  /*b350*/  SHFL.IDX PT, R6, R4, 0x6, 0x181f ;  /* 0x00d81f0004067f89 */ /* 0x000e6800000e0000 */
[----:B------:R-:W-:Y:S07]  /*b360*/  SHFL.IDX PT, R4, R4, 0x7, 0x181f ;  /* 0x00f81f0004047f89 */ /* 0x000fee00000e0000 */
[----:B0-----:R-:W-:-:S05]  /*b370*/  @!P1 LEA R7, P2, R28, R7, 0x1 ;  /* 0x000000071c079211 */ /* 0x001fca00078408ff */
[----:B-1----:R-:W-:-:S05]  /*b380*/  @!P1 IMAD.X R6, RZ, RZ, R6, P2 ;  /* 0x000000ffff069224 */ /* 0x002fca00010e0606 */
[----:B------:R-:W-:-:S04]  /*b390*/  @!P1 LOP3.LUT R7, R7, R6, RZ, 0x3c, !PT ;  /* 0x0000000607079212 */ /* 0x000fc800078e3cff */
[----:B------:R-:W-:-:S04]  /*b3a0*/  @!P1 LOP3.LUT R6, R7, R6, RZ, 0x3c, !PT ;  /* 0x0000000607069212 */ /* 0x000fc800078e3cff */
[----:B------:R-:W-:-:S05]  /*b3b0*/  @!P1 LOP3.LUT R7, R7, R6, RZ, 0x3c, !PT ;  /* 0x0000000607079212 */ /* 0x000fca00078e3cff */
[----:B------:R0:W-:Y:S04]  /*b3c0*/  @!P1 LDGSTS.E.BYPASS.LTC128B.128 [R10+0xb400], desc[UR36][R6.64], !P0 ;  /* 0x0b400000060a9fae */ /* 0x0001e8000c101d64 */
[----:B0-----:R0:W1:Y:S02]  /*b3d0*/  SHFL.IDX PT, R6, R0, 0x7, 0x181f ;  /* 0x00f81f0000067f89 */ /* 0x00106400000e0000 */
[----:B0-----:R-:W-:-:S05]  /*b3e0*/  VIADD R0, R17, 0x80 ;  /* 0x0000008011007836 */ /* 0x001fca0000000000 */
[----:B------:R-:W-:Y:S01]  /*b3f0*/  ISETP.GE.AND P1, PT, R0, R3, PT ;  /* 0x000000030000720c */ /* 0x000fe20003f26270 */
[----:B------:R-:W-:-:S05]  /*b400*/  VIADD R0, R17, 0x70 ;  /* 0x0000007011007836 */ /* 0x000fca0000000000 */
[----:B------:R-:W-:Y:S02]  /*b410*/  ISETP.GE.AND P2, PT, R0, R3, PT ;  /* 0x000000030000720c */ /* 0x000fe40003f46270 */
[----:B------:R-:W-:Y:S11]  /*b420*/  SHFL.IDX PT, R0, R2, RZ, 0x181f ;  /* 0x00181fff02007589 */ /* 0x000ff600000e0000 */
[----:B-1----:R-:W-:-:S05]  /*b430*/  @!P2 LEA R6, P3, R28, R6, 0x1 ;  /* 0x000000061c06a211 */ /* 0x002fca00078608ff */
[----:B------:R-:W-:Y:S02]  /*b440*/  @!P2 IMAD.X R7, RZ, RZ, R4, P3 ;  /* 0x000000ffff07a224 */ /* 0x000fe400018e0604 */
[----:B------:R-:W0:Y:S04]  /*b450*/  SHFL.IDX PT, R4, R5, RZ, 0x181f ;  /* 0x00181fff05047589 */ /* 0x000e2800000e0000 */
[----:B------:R1:W-:Y:S01]  /*b460*/  @!P2 LDGSTS.E.BYPASS.LTC128B.128 [R10+0xbc00], desc[UR36][R6.64], !P0 ;  /* 0x0bc00000060aafae */ /* 0x0003e2000c101d64 */
[----:B0-----:R-:W-:-:S05]  /*b470*/  @!P1 LEA R4, P3, R28, R4, 0x1 ;  /* 0x000000041c049211 */ /* 0x001fca00078608ff */
[----:B------:R-:W-:Y:S02]  /*b480*/  @!P1 IMAD.X R0, RZ, RZ, R0, P3 ;  /* 0x000000ffff009224 */ /* 0x000fe400018e0600 */
[----:B-1----:R-:W-:Y:S02]  /*b490*/  @!P1 IMAD.MOV.U32 R6, RZ, RZ, R4 ;  /* 0x000000ffff069224 */ /* 0x002fe400078e0004 */
[----:B------:R-:W-:Y:S01]  /*b4a0*/  @!P1 IMAD.MOV.U32 R7, RZ, RZ, R0 ;  /* 0x000000ffff079224 */ /* 0x000fe200078e0000 */
[----:B------:R-:W-:-:S04]  /*b4b0*/  IADD3 R0, R17, 0x90, RZ ;  /* 0x0000009011007810 */ /* 0x000fc80007ffe0ff */
[----:B------:R0:W-:Y:S01]  /*b4c0*/  @!P1 LDGSTS.E.BYPASS.LTC128B.128 [R10+0xc400], desc[UR36][R6.64], !P0 ;  /* 0x0c400000060a9fae */ /* 0x0001e2000c101d64 */
[----:B------:R-:W-:-:S03]  /*b4d0*/  ISETP.GE.AND P1, PT, R0, R3, PT ;  /* 0x000000030000720c */ /* 0x000fc60003f26270 */
[----:B------:R-:W-:Y:S04]  /*b4e0*/  SHFL.IDX PT, R0, R2, 0x1, 0x181f ;  /* 0x00381f0002007f89 */ /* 0x000fe800000e0000 */
[----:B0-----:R-:W0:Y:S06]  /*b4f0*/  SHFL.IDX PT, R6, R5, 0x1, 0x181f ;  /* 0x00381f0005067f89 */ /* 0x001e2c00000e0000 */
[----:B0-----:R-:W-:-:S05]  /*b500*/  @!P1 LEA R6, P2, R28, R6, 0x1 ;  /* 0x000000061c069211 */ /* 0x001fca00078408ff */
[----:B------:R-:W-:-:S04]  /*b510*/  @!P1 IMAD.X R0, RZ, RZ, R0, P2 ;  /* 0x000000ffff009224 */ /* 0x000fc800010e0600 */
[----:B------:R-:W-:Y:S02]  /*b520*/  @!P1 IMAD.MOV.U32 R7, RZ, RZ, R0 ;  /* 0x000000ffff079224 */ /* 0x000fe400078e0000 */
[----:B------:R-:W-:-:S03]  /*b530*/  VIADD R0, R17, 0xa0 ;  /* 0x000000a011007836 */ /* 0x000fc60000000000 */
[----:B------:R0:W-:Y:S02]  /*b540*/  @!P1 LDGSTS.E.BYPASS.LTC128B.128 [R10+0xcc00], desc[UR36][R6.64], !P0 ;  /* 0x0cc00000060a9fae */ /* 0x0001e4000c101d64 */
[----:B------:R-:W-:Y:S02]  /*b550*/  ISETP.GE.AND P2, PT, R0, R3, PT ;  /* 0x000000030000720c */ /* 0x000fe40003f46270 */
[----:B------:R-:W-:Y:S04]  /*b560*/  SHFL.IDX PT, R0, R2, 0x2, 0x181f ;  /* 0x00581f0002007f89 */ /* 0x000fe800000e0000 */
[----:B0-----:R-:W0:Y:S07]  /*b570*/  SHFL.IDX PT, R6, R5, 0x2, 0x181f ;  /* 0x00581f0005067f89 */ /* 0x001e2e00000e0000 */
[----:B0-----:R-:W-:-:S05]  /*b580*/  @!P2 LEA R6, P1, R28, R6, 0x1 ;  /* 0x000000061c06a211 */ /* 0x001fca00078208ff */
[----:B------:R-:W-:-:S04]  /*b590*/  @!P2 IMAD.X R0, RZ, RZ, R0, P1 ;  /* 0x000000ffff00a224 */ /* 0x000fc800008e0600 */
[----:B------:R-:W-:Y:S02]  /*b5a0*/  @!P2 IMAD.MOV.U32 R7, RZ, RZ, R0 ;  /* 0x000000ffff07a224 */ /* 0x000fe400078e0000 */
[----:B------:R0:W1:Y:S04]  /*b5b0*/  SHFL.IDX PT, R0, R2, 0x3, 0x181f ;  /* 0x00781f0002007f89 */ /* 0x00006800000e0000 */
[----:B------:R0:W-:Y:S04]  /*b5c0*/  @!P2 LDGSTS.E.BYPASS.LTC128B.128 [R10+0xd400], desc[UR36][R6.64], !P0 ;  /* 0x0d400000060aafae */ /* 0x0001e8000c101d64 */
[----:B------:R0:W2:Y:S02]  /*b5d0*/  SHFL.IDX PT, R2, R5, 0x3, 0x181f ;  /* 0x00781f0005027f89 */ /* 0x0000a400000e0000 */
.L_x_13162:
[----:B------:R-:W-:-:S05]  /*b5e0*/  VIADD R17, R17, 0xb0 ;  /* 0x000000b011117836 */ /* 0x000fca0000000000 */
[----:B------:R-:W-:-:S13]  /*b5f0*/  ISETP.GE.AND P1, PT, R17, R3, PT ;  /* 0x000000031100720c */ /* 0x000fda0003f26270 */
[----:B0-2---:R-:W-:-:S05]  /*b600*/  @!P1 LEA R2, P2, R28, R2, 0x1 ;  /* 0x000000021c029211 */ /* 0x005fca00078408ff */
[----:B-1----:R-:W-:-:S05]  /*b610*/  @!P1 IMAD.X R3, RZ, RZ, R0, P2 ;  /* 0x000000ffff039224 */ /* 0x002fca00010e0600 */
[----:B------:R-:W-:Y:S01]  /*b620*/  @!PT LDS RZ, [RZ] ;  /* 0x00000000fffff984 */ /* 0x000fe20000000800 */
[----:B------:R-:W-:Y:S01]  /*b630*/  @!PT LDS RZ, [RZ] ;  /* 0x00000000fffff984 */ /* 0x000fe20000000800 */
[----:B------:R-:W-:Y:S01]  /*b640*/  @!PT LDS RZ, [RZ] ;  /* 0x00000000fffff984 */ /* 0x000fe20000000800 */
[----:B------:R0:W-:Y:S01]  /*b650*/  @!P1 LDGSTS.E.BYPASS.LTC128B.128 [R10+0xdc00], desc[UR36][R2.64], !P0 ;  /* 0x0dc00000020a9fae */ /* 0x0001e2000c101d64 */
[----:B------:R-:W-:Y:S01]  /*b660*/  PLOP3.LUT P0, PT, PT, PT, PT, 0x80, 0x0 ;  /* 0x000000000000781c */ /* 0x000fe20003f0f070 */
[----:B------:R-:W-:-:S12]  /*b670*/  NOP ;  /* 0x0000000000007918 */ /* 0x000fd80000000000 */
.L_x_13064:
        /* <DEDUP_REMOVED lines=18> */
.L_x_13163:
[----:B------:R-:W-:Y:S05]  /*b7a0*/  BSYNC B0 ;  /* 0x0000000000007941 */ /* 0x000fea0003800000 */
.L_x_13065:
[----:B------:R-:W2:Y:S04]  /*b7b0*/  LDL.LU R3, [R1+0x34] ;  /* 0x0000340001037983 */ /* 0x000ea80000300800 */
[----:B------:R-:W3:Y:S01]  /*b7c0*/  LDL R2, [R1+0x10] ;  /* 0x0000100001027983 */ /* 0x000ee20000100800 */
[----:B------:R-:W-:Y:S01]  /*b7d0*/  BSSY B0, `(.L_x_13067) ;  /* 0x0000102000007945 */ /* 0x000fe20003800000 */
[----:B--2---:R-:W-:-:S05]  /*b7e0*/  VIADD R7, R3, 0xfffffffe ;  /* 0xfffffffe03077836 */ /* 0x004fca0000000000 */
[----:B---3--:R-:W-:-:S13]  /*b7f0*/  ISETP.GE.AND P0, PT, R7, R2, PT ;  /* 0x000000020700720c */ /* 0x008fda0003f06270 */
[----:B------:R-:W-:Y:S05]  /*b800*/  @!P0 BRA `(.L_x_13068) ;  /* 0x0000000c00f88947 */ /* 0x000fea0003800000 */
[----:B------:R-:W-:Y:S01]  /*b810*/  ULDC UR4, c[0x0][0x2f4] ;  /* 0x0000bd0000047ab9 */ /* 0x000fe20000000800 */
[----:B------:R-:W-:Y:S01]  /*b820*/  MOV R6, R25 ;  /* 0x0000001900067202 */ /* 0x000fe20000000f00 */
[----:B------:R-:W-:Y:S01]  /*b830*/  IMAD.MOV.U32 R17, RZ, RZ, R27 ;  /* 0x000000ffff117224 */ /* 0x000fe200078e001b */
[----:B------:R-:W-:Y:S01]  /*b840*/  ISETP.GE.AND P1, PT, R28, UR4, PT ;  /* 0x000000041c007c0c */ /* 0x000fe2000bf26270 */
[----:B------:R-:W-:-:S12]  /*b850*/  IMAD.MOV.U32 R29, RZ, RZ, R26 ;  /* 0x000000ffff1d7224 */ /* 0x000fd800078e001a */
.L_x_13081:
[----:B------:R-:W2:Y:S01]  /*b860*/  LDL R10, [R1+0x14] ;  /* 0x00001400010a7983 */ /* 0x000ea20000100800 */
[----:B------:R-:W1:Y:S03]  /*b870*/  LDC R3, c[0x0][0x430] ;  /* 0x00010c00ff037b82 */ /* 0x000e660000000800 */
[----:B------:R-:W3:Y:S04]  /*b880*/  LDL R9, [R1+0x18] ;  /* 0x0000180001097983 */ /* 0x000ee80000100800 */
[----:B------:R-:W4:Y:S01]  /*b890*/  LDL R5, [R1] ;  /* 0x0000000001057983 */ /* 0x000f220000100800 */
[----:B------:R-:W0:Y:S03]  /*b8a0*/  S2R R2, SR_TID.X ;  /* 0x0000000000027919 */ /* 0x000e260000002100 */
[----:B------:R-:W5:Y:S01]  /*b8b0*/  LDL R8, [R1+0x48] ;  /* 0x0000480001087983 */ /* 0x000f620000100800 */
        /* <DEDUP_REMOVED lines=9> */
[----:B------:R-:W-:Y:S01]  /*b950*/  ULDC UR4, c[0x0][0x430] ;  /* 0x00010c0000047ab9 */ /* 0x000fe20000000800 */
[----:B--2---:R-:W-:-:S05]  /*b960*/  IADD3 R3, R2, R3, R10 ;  /* 0x0000000302037210 */ /* 0x004fca0007ffe00a */
[----:B-1----:R-:W-:-:S04]  /*b970*/  @P0 IMAD.HI.U32 R4, R3, R4, RZ ;  /* 0x0000000403040227 */ /* 0x002fc800078e00ff */
[----:B------:R-:W-:Y:S01]  /*b980*/  IMAD.MOV.U32 R2, RZ, RZ, R3 ;  /* 0x000000ffff027224 */ /* 0x000fe200078e0003 */
[----:B0-----:R-:W-:-:S05]  /*b990*/  @P0 SHF.R.U32.HI R2, RZ, R0, R4 ;  /* 0x00000000ff020219 */ /* 0x001fca0000011604 */
[----:B------:R-:W-:-:S04]  /*b9a0*/  IMAD.MOV R0, RZ, RZ, -R2 ;  /* 0x000000ffff007224 */ /* 0x000fc800078e0a02 */
[----:B------:R-:W-:Y:S01]  /*b9b0*/  IMAD R0, R0, UR4, R3 ;  /* 0x0000000400007c24 */ /* 0x000fe2000f8e0203 */
[----:B------:R-:W-:Y:S01]  /*b9c0*/  ULDC.64 UR4, c[0x0][0x428] ;  /* 0x00010a0000047ab9 */ /* 0x000fe20000000a00 */
        /* <DEDUP_REMOVED lines=19> */
.L_x_13069:
[----:B------:R-:W-:Y:S01]  /*bb00*/  IMAD R5, R25, 0x8, R22 ;  /* 0x0000000819057824 */ /* 0x000fe200078e0216 */
[----:B------:R-:W-:Y:S01]  /*bb10*/  SHF.L.U32 R2, R27, 0x1f, RZ ;  /* 0x0000001f1b027819 */ /* 0x000fe200000006ff */
[----:B------:R-:W-:Y:S03]  /*bb20*/  BSSY B1, `(.L_x_13070) ;  /* 0x0000003000017945 */ /* 0x000fe60003800000 */
[----:B------:R-:W0:Y:S02]  /*bb30*/  SYNCS.PHASECHK.TRANS64.TRYWAIT P0, [R5+URZ+0x16840], R2 ;  /* 0x01684002050075a7 */ /* 0x000e24000800017f */
[----:B0-----:R-:W-:Y:S05]  /*bb40*/  @!P0 BRA `(.L_x_13071) ;  /* 0x0000004000608947 */ /* 0x001fea0003800000 */
.L_x_13164:
[----:B------:R-:W-:Y:S05]  /*bb50*/  BSYNC B1 ;  /* 0x0000000000017941 */ /* 0x000fea0003800000 */
.L_x_13070:
[----:B------:R-:W2:Y:S01]  /*bb60*/  LDL R3, [R1+0x4] ;  /* 0x0000040001037983 */ /* 0x000ea20000100800 */
[----:B------:R-:W-:Y:S01]  /*bb70*/  SHF.R.S32.HI R20, RZ, 0x1f, R0 ;  /* 0x0000001fff147819 */ /* 0x000fe20000011400 */
[----:B------:R-:W-:Y:S01]  /*bb80*/  ULDC.64 UR4, c[0x0][0x300] ;  /* 0x0000c00000047ab9 */ /* 0x000fe20000000a00 */
[----:B------:R-:W-:Y:S01]  /*bb90*/  ULDC.64 UR6, c[0x0][0x2e8] ;  /* 0x0000ba0000067ab9 */ /* 0x000fe20000000a00 */
[----:B------:R-:W1:Y:S02]  /*bba0*/  S2R R8, SR_TID.X ;  /* 0x0000000000087919 */ /* 0x000e640000002100 */
[----:B------:R-:W-:-:S04]  /*bbb0*/  IMAD R7, R20, UR4, RZ ;  /* 0x0000000414077c24 */ /* 0x000fc8000f8e02ff */
[----:B------:R-:W-:Y:S02]  /*bbc0*/  IMAD R7, R0, UR5, R7 ;  /* 0x0000000500077c24 */ /* 0x000fe4000f8e0207 */
[C---:B-1----:R-:W-:Y:S02]  /*bbd0*/  IMAD.SHL.U32 R9, R8.reuse, 0x8, RZ ;  /* 0x0000000808097824 */ /* 0x042fe400078e00ff */
[----:B------:R-:W-:-:S03]  /*bbe0*/  IMAD.SHL.U32 R11, R8, 0x8, RZ ;  /* 0x00000008080b7824 */ /* 0x000fc600078e00ff */
[----:B------:R-:W-:-:S04]  /*bbf0*/  LOP3.LUT R9, R9, 0x1f8, RZ, 0xc0, !PT ;  /* 0x000001f809097812 */ /* 0x000fc800078ec0ff */
[----:B------:R-:W-:-:S04]  /*bc00*/  LOP3.LUT R9, R9, 0x38, R8, 0x78, !PT ;  /* 0x0000003809097812 */ /* 0x000fc800078e7808 */
[----:B------:R-:W-:-:S05]  /*bc10*/  LOP3.LUT R9, R9, 0x200, R11, 0xf8, !PT ;  /* 0x0000020009097812 */ /* 0x000fca00078ef80b */
[----:B------:R-:W-:Y:S01]  /*bc20*/  IMAD R9, R25, 0x2000, R9 ;  /* 0x0000200019097824 */ /* 0x000fe200078e0209 */
[----:B--2---:R-:W-:Y:S01]  /*bc30*/  LOP3.LUT P2, RZ, R3, 0x1, RZ, 0xc0, !PT ;  /* 0x0000000103ff7812 */ /* 0x004fe2000784c0ff */
[----:B0-----:R-:W-:Y:S01]  /*bc40*/  IMAD.WIDE.U32 R2, R0, UR4, RZ ;  /* 0x0000000400027c25 */ /* 0x001fe2000f8e00ff */
[----:B------:R-:W-:-:S04]  /*bc50*/  ULDC.64 UR4, c[0x0][0x310] ;  /* 0x0000c40000047ab9 */ /* 0x000fc80000000a00 */
[----:B------:R-:W-:Y:S01]  /*bc60*/  IADD3 R3, R3, R7, RZ ;  /* 0x0000000703037210 */ /* 0x000fe20007ffe0ff */
[----:B------:R-:W-:-:S04]  /*bc70*/  IMAD R7, R21, UR4, RZ ;  /* 0x0000000415077c24 */ /* 0x000fc8000f8e02ff */
        /* <DEDUP_REMOVED lines=48> */
[----:B------:R0:W-:Y:S04]  /*bf80*/  LDGSTS.E.BYPASS.LTC128B.128 [R9+0x11400], desc[UR36][R2.64], !P2 ;  /* 0x1140000002097fae */ /* 0x0001e8000d101d64 */
[----:B0-2---:R0:W1:Y:S02]  /*bf90*/  SHFL.IDX PT, R2, R8, 0x7, 0x181f ;  /* 0x00f81f0008027f89 */ /* 0x00506400000e0000 */
.L_x_13182:
[----:B-1----:R-:W-:-:S05]  /*bfa0*/  IADD3 R2, P0, R2, R7, RZ ;  /* 0x0000000702027210 */ /* 0x002fca0007f1e0ff */
[----:B------:R-:W-:Y:S01]  /*bfb0*/  IMAD.X R3, RZ, RZ, R10, P0 ;  /* 0x000000ffff037224 */ /* 0x000fe200000e060a */
[----:B------:R-:W-:-:S04]  /*bfc0*/  PLOP3.LUT P0, PT, PT, PT, PT, 0x80, 0x0 ;  /* 0x000000000000781c */ /* 0x000fc80003f0f070 */
[----:B------:R-:W-:Y:S01]  /*bfd0*/  @!PT LDS RZ, [RZ] ;  /* 0x00000000fffff984 */ /* 0x000fe20000000800 */
[----:B------:R-:W-:Y:S01]  /*bfe0*/  @!PT LDS RZ, [RZ] ;  /* 0x00000000fffff984 */ /* 0x000fe20000000800 */
[----:B------:R-:W-:Y:S01]  /*bff0*/  @!PT LDS RZ, [RZ] ;  /* 0x00000000fffff984 */ /* 0x000fe20000000800 */
[----:B------:R1:W-:Y:S01]  /*c000*/  LDGSTS.E.BYPASS.LTC128B.128 [R9+0x11c00], desc[UR36][R2.64], !P2 ;  /* 0x11c0000002097fae */ /* 0x0003e2000d101d64 */
[----:B------:R-:W-:-:S08]  /*c010*/  NOP ;  /* 0x0000000000007918 */ /* 0x000fd00000000000 */
.L_x_13073:
        /* <DEDUP_REMOVED lines=11> */
.L_x_13074:
[----:B------:R1:W-:Y:S01]  /*c0d0*/  SYNCS.ARRIVE.TRANS64.A1T0 RZ, [R5+URZ+0x16830], RZ ;  /* 0x016830ff05ff79a7 */ /* 0x0003e2000810003f */
[----:B------:R-:W-:Y:S05]  /*c0e0*/  @!P3 BRA `(.L_x_13075) ;  /* 0x000000000004b947 */ /* 0x000fea0003800000 */
[----:B------:R-:W-:Y:S01]  /*c0f0*/  BPT.TRAP 0x1 ;  /* 0x000000040000795c */ /* 0x000fe20000300000 */
.L_x_13075:
[----:B------:R-:W-:Y:S01]  /*c100*/  SHF.L.U32 R2, R17, 0x1f, RZ ;  /* 0x0000001f11027819 */ /* 0x000fe200000006ff */
[----:B-1----:R-:W-:Y:S01]  /*c110*/  IMAD R5, R6, 0x8, R22 ;  /* 0x0000000806057824 */ /* 0x002fe200078e0216 */
[----:B------:R-:W-:Y:S03]  /*c120*/  BSSY B1, `(.L_x_13076) ;  /* 0x0000003000017945 */ /* 0x000fe60003800000 */
[----:B------:R-:W1:Y:S02]  /*c130*/  SYNCS.PHASECHK.TRANS64.TRYWAIT P0, [R5+URZ+0x16860], R2 ;  /* 0x01686002050075a7 */ /* 0x000e64000800017f */
[----:B-1----:R-:W-:Y:S05]  /*c140*/  @!P0 BRA `(.L_x_13077) ;  /* 0x0000004400248947 */ /* 0x002fea0003800000 */
.L_x_13183:
[----:B------:R-:W-:Y:S05]  /*c150*/  BSYNC B1 ;  /* 0x0000000000017941 */ /* 0x000fea0003800000 */
.L_x_13076:
[----:B0-----:R-:W2:Y:S01]  /*c160*/  LDL R8, [R1+0xc] ;  /* 0x00000c0001087983 */ /* 0x001ea20000100800 */
        /* <DEDUP_REMOVED lines=14> */
[----:B------:R-:W-:Y:S01]  /*c250*/  ISETP.LT.OR P0, PT, R8, 0x1, P1 ;  /* 0x000000010800780c */ /* 0x000fe20000f01670 */
[----:B------:R-:W-:Y:S02]  /*c260*/  IMAD R6, R6, 0x2, R22 ;  /* 0x0000000206067824 */ /* 0x000fe400078e0216 */
[----:B------:R-:W1:Y:S01]  /*c270*/  SHFL.IDX PT, R3, R23, RZ, 0x181f ;  /* 0x00181fff17037589 */ /* 0x000e6200000e0000 */
[----:B0-----:R-:W-:-:S05]  /*c280*/  IADD3 R2, P2, R2, R7, RZ ;  /* 0x0000000702027210 */ /* 0x001fca0007f5e0ff */
[----:B-1----:R-:W-:-:S05]  /*c290*/  IMAD.X R3, RZ, RZ, R3, P2 ;  /* 0x000000ffff037224 */ /* 0x002fca00010e0603 */
[----:B------:R-:W-:Y:S01]  /*c2a0*/  @!PT LDS RZ, [RZ] ;  /* 0x00000000fffff984 */ /* 0x000fe20000000800 */
[----:B------:R0:W-:Y:S01]  /*c2b0*/  LDGSTS.E.BYPASS.LTC128B.128 [R6+0x400], desc[UR36][R2.64], !P0 ;  /* 0x0040000002067fae */ /* 0x0001e2000c101d64 */
[----:B------:R-:W-:-:S03]  /*c2c0*/  ISETP.LT.OR P0, PT, R8, 0x11, P1 ;  /* 0x000000110800780c */ /* 0x000fc60000f01670 */
[----:B0-----:R-:W0:Y:S04]  /*c2d0*/  SHFL.IDX PT, R2, R18, 0x1, 0x181f ;  /* 0x00381f0012027f89 */ /* 0x001e2800000e0000 */
[----:B------:R-:W1:Y:S01]  /*c2e0*/  SHFL.IDX PT, R3, R23, 0x1, 0x181f ;  /* 0x00381f0017037f89 */ /* 0x000e6200000e0000 */
[----:B0-----:R-:W-:-:S04]  /*c2f0*/  IADD3 R2, P2, R2, R7, RZ ;  /* 0x0000000702027210 */ /* 0x001fc80007f5e0ff */
[----:B-1----:R-:W-:-:S05]  /*c300*/  IADD3.X R3, RZ, R3, RZ, P2, !PT ;  /* 0x00000003ff037210 */ /* 0x002fca00017fe4ff */
[----:B------:R0:W-:Y:S01]  /*c310*/  LDGSTS.E.BYPASS.LTC128B.128 [R6+0xc00], desc[UR36][R2.64], !P0 ;  /* 0x00c0000002067fae */ /* 0x0001e2000c101d64 */
[----:B------:R-:W-:-:S03]  /*c320*/  ISETP.LT.OR P0, PT, R8, 0x21, P1 ;  /* 0x000000210800780c */ /* 0x000fc60000f01670 */
[----:B0-----:R-:W0:Y:S04]  /*c330*/  SHFL.IDX PT, R2, R18, 0x2, 0x181f ;  /* 0x00581f0012027f89 */ /* 0x001e2800000e0000 */
[----:B------:R-:W1:Y:S01]  /*c340*/  SHFL.IDX PT, R3, R23, 0x2, 0x181f ;  /* 0x00581f0017037f89 */ /* 0x000e6200000e0000 */
[----:B0-----:R-:W-:-:S05]  /*c350*/  IADD3 R2, P2, R2, R7, RZ ;  /* 0x0000000702027210 */ /* 0x001fca0007f5e0ff */
[----:B-1----:R-:W-:-:S05]  /*c360*/  IMAD.X R3, RZ, RZ, R3, P2 ;  /* 0x000000ffff037224 */ /* 0x002fca00010e0603 */
        /* <DEDUP_REMOVED lines=21> */
[----:B------:R-:W1:Y:S04]  /*c4c0*/  SHFL.IDX PT, R3, R23, 0x6, 0x181f ;  /* 0x00d81f0017037f89 */ /* 0x000e6800000e0000 */
[----:B------:R-:W2:Y:S01]  /*c4d0*/  SHFL.IDX PT, R23, R23, 0x7, 0x181f ;  /* 0x00f81f0017177f89 */ /* 0x000ea200000e0000 */
[----:B0-----:R-:W-:-:S05]  /*c4e0*/  IADD3 R2, P2, R2, R7, RZ ;  /* 0x0000000702027210 */ /* 0x001fca0007f5e0ff */
[----:B-1----:R-:W-:-:S05]  /*c4f0*/  IMAD.X R3, RZ, RZ, R3, P2 ;  /* 0x000000ffff037224 */ /* 0x002fca00010e0603 */
[----:B------:R0:W-:Y:S04]  /*c500*/  LDGSTS.E.BYPASS.LTC128B.128 [R6+0x3400], desc[UR36][R2.64], !P0 ;  /* 0x0340000002067fae */ /* 0x0001e8000c101d64 */
[----:B0-2---:R0:W1:Y:S02]  /*c510*/  SHFL.IDX PT, R2, R18, 0x7, 0x181f ;  /* 0x00f81f0012027f89 */ /* 0x00506400000e0000 */
.L_x_13201:
[----:B------:R-:W-:Y:S01]  /*c520*/  ISETP.LT.OR P0, PT, R8, 0x71, P1 ;  /* 0x000000710800780c */ /* 0x000fe20000f01670 */
[----:B------:R-:W-:Y:S01]  /*c530*/  ULDC.64 UR4, c[0x0][0x328] ;  /* 0x0000ca0000047ab9 */ /* 0x000fe20000000a00 */
[----:B-1----:R-:W-:Y:S01]  /*c540*/  IADD3 R2, P2, R2, R7, RZ ;  /* 0x0000000702027210 */ /* 0x002fe20007f5e0ff */
[----:B------:R-:W-:-:S04]  /*c550*/  ULDC.64 UR6, c[0x0][0x318] ;  /* 0x0000c60000067ab9 */ /* 0x000fc80000000a00 */
[----:B------:R-:W-:-:S06]  /*c560*/  IMAD.X R3, RZ, RZ, R23, P2 ;  /* 0x000000ffff037224 */ /* 0x000fcc00010e0617 */
[----:B------:R-:W-:Y:S01]  /*c570*/  @!PT LDS RZ, [RZ] ;  /* 0x00000000fffff984 */ /* 0x000fe20000000800 */
[----:B------:R-:W-:Y:S01]  /*c580*/  @!PT LDS RZ, [RZ] ;  /* 0x00000000fffff984 */ /* 0x000fe20000000800 */
[----:B------:R-:W-:Y:S01]  /*c590*/  @!PT LDS RZ, [RZ] ;  /* 0x00000000fffff984 */ /* 0x000fe20000000800 */
[----:B------:R1:W-:Y:S01]  /*c5a0*/  LDGSTS.E.BYPASS.LTC128B.128 [R6+0x3c00], desc[UR36][R2.64], !P0 ;  /* 0x03c0000002067fae */ /* 0x0003e2000c101d64 */
[----:B------:R-:W-:Y:S01]  /*c5b0*/  PLOP3.LUT P0, PT, PT, PT, PT, 0x80, 0x0 ;  /* 0x000000000000781c */ /* 0x000fe20003f0f070 */
[----:B-1----:R-:W-:Y:S02]  /*c5c0*/  IMAD R6, R20, UR4, RZ ;  /* 0x0000000414067c24 */ /* 0x002fe4000f8e02ff */
[----:B------:R-:W-:-:S04]  /*c5d0*/  IMAD.WIDE.U32 R2, R0, UR4, RZ ;  /* 0x0000000400027c25 */ /* 0x000fc8000f8e00ff */
[----:B------:R-:W-:Y:S01]  /*c5e0*/  IMAD R6, R0, UR5, R6 ;  /* 0x0000000500067c24 */ /* 0x000fe2000f8e0206 */
[----:B------:R-:W-:Y:S01]  /*c5f0*/  ULDC.64 UR4, c[0x0][0x338] ;  /* 0x0000ce0000047ab9 */ /* 0x000fe20000000a00 */
[----:B------:R-:W-:Y:S02]  /*c600*/  NOP ;  /* 0x0000000000007918 */ /* 0x000fe40000000000 */
[----:B------:R-:W-:Y:S02]  /*c610*/  IMAD.IADD R3, R3, 0x1, R6 ;  /* 0x0000000103037824 */ /* 0x000fe400078e0206 */
[----:B------:R-:W-:-:S04]  /*c620*/  IMAD.WIDE.U32 R2, R4, UR4, R2 ;  /* 0x0000000404027c25 */ /* 0x000fc8000f8e0002 */
[----:B------:R-:W-:-:S04]  /*c630*/  IMAD R0, R21, UR4, RZ ;  /* 0x0000000415007c24 */ /* 0x000fc8000f8e02ff */
[----:B------:R-:W-:Y:S01]  /*c640*/  IMAD R0, R4, UR5, R0 ;  /* 0x0000000504007c24 */ /* 0x000fe2000f8e0200 */
[----:B------:R-:W-:-:S03]  /*c650*/  ULDC.64 UR4, c[0x0][0x330] ;  /* 0x0000cc0000047ab9 */ /* 0x000fc60000000a00 */
[----:B------:R-:W-:Y:S02]  /*c660*/  IMAD.IADD R3, R3, 0x1, R0 ;  /* 0x0000000103037824 */ /* 0x000fe400078e0200 */
[----:B------:R-:W-:-:S04]  /*c670*/  IMAD.WIDE.U32 R2, R24, UR4, R2 ;  /* 0x0000000418027c25 */ /* 0x000fc8000f8e0002 */
[----:B------:R-:W-:Y:S01]  /*c680*/  IMAD R0, R24, UR5, R3 ;  /* 0x0000000518007c24 */ /* 0x000fe2000f8e0203 */
[----:B0-----:R-:W-:-:S04]  /*c690*/  LEA R18, P2, R2, UR6, 0x1 ;  /* 0x0000000602127c11 */ /* 0x001fc8000f8408ff */
[----:B------:R-:W-:-:S09]  /*c6a0*/  LEA.HI.X R0, R2, UR7, R0, 0x1, P2 ;  /* 0x0000000702007c11 */ /* 0x000fd200090f0c00 */
.L_x_13079:
        /* <DEDUP_REMOVED lines=12> */
.L_x_13080:
[----:B------:R-:W2:Y:S01]  /*c770*/  LDL R0, [R1+0x10] ;  /* 0x0000100001007983 */ /* 0x000ea20000100800 */
[----:B------:R1:W-:Y:S01]  /*c780*/  SYNCS.ARRIVE.TRANS64.A1T0 RZ, [R5+URZ+0x16850], RZ ;  /* 0x016850ff05ff79a7 */ /* 0x0003e2000810003f */
[C---:B------:R-:W-:Y:S01]  /*c790*/  VIADD R7, R26.reuse, 0xffffffff ;  /* 0xffffffff1a077836 */ /* 0x040fe20000000000 */
[----:B------:R-:W-:Y:S01]  /*c7a0*/  MOV R6, R25 ;  /* 0x0000001900067202 */ /* 0x000fe20000000f00 */
[----:B------:R-:W-:Y:S02]  /*c7b0*/  IMAD.MOV.U32 R17, RZ, RZ, R27 ;  /* 0x000000ffff117224 */ /* 0x000fe400078e001b */
[----:B------:R-:W-:Y:S01]  /*c7c0*/  IMAD.MOV.U32 R29, RZ, RZ, R26 ;  /* 0x000000ffff1d7224 */ /* 0x000fe200078e001a */
[----:B--2---:R-:W-:-:S13]  /*c7d0*/  ISETP.GT.AND P0, PT, R26, R0, PT ;  /* 0x000000001a00720c */ /* 0x004fda0003f04270 */
[----:B-1----:R-:W-:Y:S05]  /*c7e0*/  @P0 BRA `(.L_x_13081) ;  /* 0xfffffff0001c0947 */ /* 0x002fea000383ffff */
.L_x_13068:
[----:B------:R-:W-:Y:S05]  /*c7f0*/  BSYNC B0 ;  /* 0x0000000000007941 */ /* 0x000fea0003800000 */
.L_x_13067:
        /* <DEDUP_REMOVED lines=17> */
.L_x_13083:
[----:B------:R-:W-:Y:S05]  /*c910*/  BSYNC B0 ;  /* 0x0000000000007941 */ /* 0x000fea0003800000 */
.L_x_13082:
[----:B------:R-:W2:Y:S02]  /*c920*/  LDL R0, [R1+0x48] ;  /* 0x0000480001007983 */ /* 0x000ea40000100800 */
[----:B--2---:R-:W-:-:S13]  /*c930*/  ISETP.NE.AND P0, PT, R0, 0x3, PT ;  /* 0x000000030000780c */ /* 0x004fda0003f05270 */
[----:B------:R-:W-:Y:S05]  /*c940*/  @!P0 BRA `(.L_x_13084) ;  /* 0x0000000000048947 */ /* 0x000fea0003800000 */
[----:B------:R-:W-:Y:S01]  /*c950*/  BPT.TRAP 0x1 ;  /* 0x000000040000795c */ /* 0x000fe20000300000 */
.L_x_13084:
[----:B------:R-:W2:Y:S01]  /*c960*/  LDL.LU R2, [R1+0xc] ;  /* 0x00000c0001027983 */ /* 0x000ea20000300800 */
[----:B------:R-:W-:Y:S01]  /*c970*/  IMAD R0, R25, 0x8, R22 ;  /* 0x0000000819007824 */ /* 0x000fe200078e0216 */
[----:B------:R-:W-:Y:S01]  /*c980*/  SHF.L.U32 R3, R27, 0x1f, RZ ;  /* 0x0000001f1b037819 */ /* 0x000fe200000006ff */
[----:B------:R-:W-:Y:S03]  /*c990*/  BSSY B0, `(.L_x_13085) ;  /* 0x0000004000007945 */ /* 0x000fe60003800000 */
[----:B------:R-:W0:Y:S01]  /*c9a0*/  SYNCS.PHASECHK.TRANS64.TRYWAIT P0, [R0+URZ+0x16860], R3 ;  /* 0x01686003000075a7 */ /* 0x000e22000800017f */
[----:B--2---:R-:W-:Y:S01]  /*c9b0*/  IMAD R6, R26, -0x80, R2 ;  /* 0xffffff801a067824 */ /* 0x004fe200078e0202 */
[----:B0-----:R-:W-:Y:S06]  /*c9c0*/  @!P0 BRA `(.L_x_13086) ;  /* 0x0000004400608947 */ /* 0x001fec0003800000 */
.L_x_13202:
[----:B------:R-:W-:Y:S05]  /*c9d0*/  BSYNC B0 ;  /* 0x0000000000007941 */ /* 0x000fea0003800000 */
.L_x_13085:
[----:B------:R-:W1:Y:S01]  /*c9e0*/  S2R R2, SR_TID.X ;  /* 0x0000000000027919 */ /* 0x000e620000002100 */
[----:B------:R-:W-:Y:S01]  /*c9f0*/  UMOV UR4, 0xffffffff ;  /* 0xffffffff00047882 */ /* 0x000fe20000000000 */
[----:B------:R-:W2:Y:S01]  /*ca00*/  S2R R7, SR_TID.X ;  /* 0x0000000000077919 */ /* 0x000ea20000002100 */
[----:B-1----:R-:W-:Y:S01]  /*ca10*/  LOP3.LUT R5, R2, 0x7f, RZ, 0xc0, !PT ;  /* 0x0000007f02057812 */ /* 0x002fe200078ec0ff */
        /* <DEDUP_REMOVED lines=9> */
[----:B------:R-:W1:Y:S01]  /*cab0*/  SHFL.IDX PT, R14, R18, RZ, 0x181f ;  /* 0x00181fff120e7589 */ /* 0x000e6200000e0000 */
[----:B------:R-:W-:Y:S01]  /*cac0*/  ULDC UR4, c[0x0][0x2f4] ;  /* 0x0000bd0000047ab9 */ /* 0x000fe20000000800 */
[C---:B------:R-:W-:Y:S01]  /*cad0*/  IMAD.SHL.U32 R5, R28.reuse, 0x2, RZ ;  /* 0x000000021c057824 */ /* 0x040fe200078e00ff */
[----:B------:R-:W-:Y:S01]  /*cae0*/  ISETP.GE.AND P0, PT, R28, UR4, PT ;  /* 0x000000041c007c0c */ /* 0x000fe2000bf06270 */
[----:B0-----:R-:W0:Y:S01]  /*caf0*/  SHFL.IDX PT, R3, R23, RZ, 0x181f ;  /* 0x00181fff17037589 */ /* 0x001e2200000e0000 */
[----:B------:R-:W-:Y:S02]  /*cb00*/  IMAD R4, R4, 0x2, R22 ;  /* 0x0000000204047824 */ /* 0x000fe400078e0216 */
[----:B------:R-:W-:Y:S02]  /*cb10*/  ISETP.LT.OR P1, PT, R6, 0x1, P0 ;  /* 0x000000010600780c */ /* 0x000fe40000721670 */
[----:B-1----:R-:W-:Y:S02]  /*cb20*/  IADD3 R2, P2, R14, R5, RZ ;  /* 0x000000050e027210 */ /* 0x002fe40007f5e0ff */
[----:B------:R-:W1:Y:S03]  /*cb30*/  SHFL.IDX PT, R14, R18, 0x1, 0x181f ;  /* 0x00381f00120e7f89 */ /* 0x000e6600000e0000 */
[----:B0-----:R-:W-:-:S06]  /*cb40*/  IMAD.X R3, RZ, RZ, R3, P2 ;  /* 0x000000ffff037224 */ /* 0x001fcc00010e0603 */
[----:B------:R0:W-:Y:S01]  /*cb50*/  LDGSTS.E.BYPASS.LTC128B.128 [R4+0x400], desc[UR36][R2.64], !P1 ;  /* 0x0040000002047fae */ /* 0x0001e2000c901d64 */
[----:B------:R-:W-:-:S03]  /*cb60*/  ISETP.LT.OR P1, PT, R6, 0x11, P0 ;  /* 0x000000110600780c */ /* 0x000fc60000721670 */
[----:B0-----:R-:W0:Y:S01]  /*cb70*/  SHFL.IDX PT, R3, R23, 0x1, 0x181f ;  /* 0x00381f0017037f89 */ /* 0x001e2200000e0000 */
[----:B-1----:R-:W-:-:S03]  /*cb80*/  IADD3 R2, P2, R14, R5, RZ ;  /* 0x000000050e027210 */ /* 0x002fc60007f5e0ff */
[----:B------:R-:W1:Y:S01]  /*cb90*/  SHFL.IDX PT, R14, R18, 0x2, 0x181f ;  /* 0x00581f00120e7f89 */ /* 0x000e6200000e0000 */
[----:B0-----:R-:W-:-:S05]  /*cba0*/  IADD3.X R3, RZ, R3, RZ, P2, !PT ;  /* 0x00000003ff037210 */ /* 0x001fca00017fe4ff */
[----:B------:R0:W-:Y:S01]  /*cbb0*/  LDGSTS.E.BYPASS.LTC128B.128 [R4+0xc00], desc[UR36][R2.64], !P1 ;  /* 0x00c0000002047fae */ /* 0x0001e2000c901d64 */
[----:B------:R-:W-:-:S03]  /*cbc0*/  ISETP.LT.OR P1, PT, R6, 0x21, P0 ;  /* 0x000000210600780c */ /* 0x000fc60000721670 */
[----:B0-----:R-:W0:Y:S01]  /*cbd0*/  SHFL.IDX PT, R3, R23, 0x2, 0x181f ;  /* 0x00581f0017037f89 */ /* 0x001e2200000e0000 */
[----:B-1----:R-:W-:-:S03]  /*cbe0*/  IADD3 R2, P2, R14, R5, RZ ;  /* 0x000000050e027210 */ /* 0x002fc60007f5e0ff */
[----:B------:R-:W1:Y:S02]  /*cbf0*/  SHFL.IDX PT, R14, R18, 0x3, 0x181f ;  /* 0x00781f00120e7f89 */ /* 0x000e6400000e0000 */
[----:B0-----:R-:W-:-:S05]  /*cc00*/  IMAD.X R3, RZ, RZ, R3, P2 ;  /* 0x000000ffff037224 */ /* 0x001fca00010e0603 */
        /* <DEDUP_REMOVED lines=22> */
[----:B------:R-:W1:Y:S04]  /*cd70*/  SHFL.IDX PT, R23, R23, 0x7, 0x181f ;  /* 0x00f81f0017177f89 */ /* 0x000e6800000e0000 */
[----:B------:R2:W3:Y:S01]  /*cd80*/  SHFL.IDX PT, R14, R18, 0x7, 0x181f ;  /* 0x00f81f00120e7f89 */ /* 0x0004e200000e0000 */
[----:B0-----:R-:W-:-:S05]  /*cd90*/  IMAD.X R3, RZ, RZ, R3, P2 ;  /* 0x000000ffff037224 */ /* 0x001fca00010e0603 */
[----:B-1----:R2:W-:Y:S02]  /*cda0*/  LDGSTS.E.BYPASS.LTC128B.128 [R4+0x3400], desc[UR36][R2.64], !P1 ;  /* 0x0340000002047fae */ /* 0x0025e4000c901d64 */
.L_x_13220:
[----:B------:R-:W-:Y:S02]  /*cdb0*/  ISETP.LT.OR P0, PT, R6, 0x71, P0 ;  /* 0x000000710600780c */ /* 0x000fe40000701670 */
[----:B--23--:R-:W-:-:S05]  /*cdc0*/  IADD3 R2, P1, R14, R5, RZ ;  /* 0x000000050e027210 */ /* 0x00cfca0007f3e0ff */
[----:B------:R-:W-:-:S06]  /*cdd0*/  IMAD.X R3, RZ, RZ, R23, P1 ;  /* 0x000000ffff037224 */ /* 0x000fcc00008e0617 */
[----:B------:R-:W-:Y:S01]  /*cde0*/  @!PT LDS RZ, [RZ] ;  /* 0x00000000fffff984 */ /* 0x000fe20000000800 */
[----:B------:R-:W-:Y:S01]  /*cdf0*/  @!PT LDS RZ, [RZ] ;  /* 0x00000000fffff984 */ /* 0x000fe20000000800 */
[----:B------:R-:W-:Y:S01]  /*ce00*/  @!PT LDS RZ, [RZ] ;  /* 0x00000000fffff984 */ /* 0x000fe20000000800 */
[----:B------:R0:W-:Y:S01]  /*ce10*/  LDGSTS.E.BYPASS.LTC128B.128 [R4+0x3c00], desc[UR36][R2.64], !P0 ;  /* 0x03c0000002047fae */ /* 0x0001e2000c101d64 */
[----:B------:R-:W-:Y:S01]  /*ce20*/  PLOP3.LUT P0, PT, PT, PT, PT, 0x80, 0x0 ;  /* 0x000000000000781c */ /* 0x000fe20003f0f070 */
[----:B------:R-:W-:-:S12]  /*ce30*/  NOP ;  /* 0x0000000000007918 */ /* 0x000fd80000000000 */
.L_x_13088:
        /* <DEDUP_REMOVED lines=11> */
.L_x_13089:
[----:B------:R-:W-:Y:S01]  /*cef0*/  VIADD R25, R25, 0x1 ;  /* 0x0000000119197836 */ /* 0x000fe20000000000 */
[----:B------:R0:W-:Y:S04]  /*cf00*/  SYNCS.ARRIVE.TRANS64.A1T0 RZ, [R0+URZ+0x16850], RZ ;  /* 0x016850ff00ff79a7 */ /* 0x0001e8000810003f */
[----:B------:R-:W-:-:S04]  /*cf10*/  ISETP.NE.AND P0, PT, R25, 0x2, PT ;  /* 0x000000021900780c */ /* 0x000fc80003f05270 */
[----:B0-----:R-:W-:Y:S02]  /*cf20*/  SEL R0, RZ, 0x1, P0 ;  /* 0x00000001ff007807 */ /* 0x001fe40000000000 */
[----:B------:R-:W-:Y:S02]  /*cf30*/  SEL R25, R25, RZ, P0 ;  /* 0x000000ff19197207 */ /* 0x000fe40000000000 */
[----:B------:R-:W-:-:S07]  /*cf40*/  LOP3.LUT R27, R27, R0, RZ, 0x3c, !PT ;  /* 0x000000001b1b7212 */ /* 0x000fce00078e3cff */
.L_x_13048:
[----:B------:R-:W-:Y:S05]  /*cf50*/  BSYNC B7 ;  /* 0x0000000000077941 */ /* 0x000fea0003800000 */
.L_x_13046:
[----:B------:R-:W2:Y:S02]  /*cf60*/  LDL R0, [R1+0x4] ;  /* 0x0000040001007983 */ /* 0x000ea40000100800 */
[----:B--2---:R-:W-:-:S13]  /*cf70*/  LOP3.LUT P0, RZ, R0, 0x10, RZ, 0xc0, !PT ;  /* 0x0000001000ff7812 */ /* 0x004fda000780c0ff */
        /* <DEDUP_REMOVED lines=10> */
.L_x_13090:
        /* <DEDUP_REMOVED lines=20> */
[C---:B------:R-:W-:Y:S01]  /*d160*/  ISETP.GE.U32.AND P5, PT, R9.reuse, 0x10, PT ;  /* 0x000000100900780c */ /* 0x040fe20003fa6070 */
[----:B------:R0:W-:Y:S02]  /*d170*/  SHFL.IDX PT, R6, R16, 0x1, 0x1f ;  /* 0x00201f0010067f89 */ /* 0x0001e400000e0000 */
[----:B0-----:R-:W-:Y:S01]  /*d180*/  IMAD.MOV.U32 R16, RZ, RZ, RZ ;  /* 0x000000ffff107224 */ /* 0x001fe200078e00ff */
[----:B--2---:R-:W-:Y:S01]  /*d190*/  @!P1 MOV R7, R8 ;  /* 0x0000000800079202 */ /* 0x004fe20000000f00 */
        /* <DEDUP_REMOVED lines=19> */
.L_x_13230:
[----:B------:R-:W-:Y:S02]  /*d2d0*/  ULDC UR4, c[0x0][0xc38] ;  /* 0x00030e0000047ab9 */ /* 0x000fe40000000800 */
[----:B------:R-:W-:-:S04]  /*d2e0*/  IMAD.U32 R2, RZ, RZ, UR4 ;  /* 0x00000004ff027e24 */ /* 0x000fc8000f8e00ff */
[----:B-1----:R-:W-:-:S04]  /*d2f0*/  IMAD R5, R14, R2, RZ ;  /* 0x000000020e057224 */ /* 0x002fc800078e02ff */
[----:B------:R-:W-:-:S05]  /*d300*/  IMAD.IADD R6, R6, 0x1, R5 ;  /* 0x0000000106067824 */ /* 0x000fca00078e0205 */
[----:B------:R-:W-:-:S13]  /*d310*/  ISETP.GT.AND P6, PT, R6, R0, PT ;  /* 0x000000000600720c */ /* 0x000fda0003fc4270 */
[----:B------:R-:W-:Y:S05]  /*d320*/  @P6 BRA `(.L_x_13093) ;  /* 0x0000000000a46947 */ /* 0x000fea0003800000 */
.L_x_13096:
[----:B------:R-:W1:Y:S01]  /*d330*/  LDC R2, c[0x0][0xc3c] ;  /* 0x00030f00ff027b82 */ /* 0x000e620000000800 */
[----:B------:R-:W-:-:S04]  /*d340*/  IADD3 R19, R19, 0x1f, RZ ;  /* 0x0000001f13137810 */ /* 0x000fc80007ffe0ff */
        /* <DEDUP_REMOVED lines=33> */
.L_x_13238:
[----:B------:R-:W-:Y:S02]  /*d560*/  ULDC UR4, c[0x0][0xc38] ;  /* 0x00030e0000047ab9 */ /* 0x000fe40000000800 */
[----:B------:R-:W-:-:S04]  /*d570*/  IMAD.U32 R2, RZ, RZ, UR4 ;  /* 0x00000004ff027e24 */ /* 0x000fc8000f8e00ff */
[----:B-1----:R-:W-:-:S04]  /*d580*/  IMAD R5, R14, R2, RZ ;  /* 0x000000020e057224 */ /* 0x002fc800078e02ff */
[----:B------:R-:W-:-:S05]  /*d590*/  IMAD.IADD R6, R5, 0x1, R6 ;  /* 0x0000000105067824 */ /* 0x000fca00078e0206 */
[----:B------:R-:W-:-:S13]  /*d5a0*/  ISETP.GT.AND P6, PT, R6, R0, PT ;  /* 0x000000000600720c */ /* 0x000fda0003fc4270 */
[----:B------:R-:W-:Y:S05]  /*d5b0*/  @!P6 BRA `(.L_x_13096) ;  /* 0xfffffffc005ce947 */ /* 0x000fea000383ffff */
.L_x_13093:
[----:B------:R-:W-:Y:S01]  /*d5c0*/  IADD3 R6, -R5, R6, RZ ;  /* 0x0000000605067210 */ /* 0x000fe20007ffe1ff */
[----:B------:R-:W-:-:S04]  /*d5d0*/  UMOV UR4, 0xffffffff ;  /* 0xffffffff00047882 */ /* 0x000fc80000000000 */
[----:B------:R-:W-:-:S05]  /*d5e0*/  IMAD R5, R3, R2, R6 ;  /* 0x0000000203057224 */ /* 0x000fca00078e0206 */
[----:B------:R-:W-:Y:S01]  /*d5f0*/  ISETP.GT.AND P6, PT, R5, R0, PT ;  /* 0x000000000500720c */ /* 0x000fe20003fc4270 */
[----:B------:R-:W-:-:S12]  /*d600*/  BRA.DIV UR4, `(.L_x_13097) ;  /* 0x0000004a048c7947 */ /* 0x000fd8000b800000 */
[----:B------:R-:W-:-:S04]  /*d610*/  VOTE.ANY R8, PT, !P6 ;  /* 0x0000000000087806 */ /* 0x000fc800070e0100 */
[----:B------:R-:W1:Y:S02]  /*d620*/  POPC R5, R8 ;  /* 0x0000000800057309 */ /* 0x000e640000000000 */
[----:B-1----:R1:W2:Y:S04]  /*d630*/  SHFL.IDX PT, R7, R7, R5, 0x1f ;  /* 0x00001f0507077589 */ /* 0x0022a800000e0000 */
[----:B------:R1:W3:Y:S02]  /*d640*/  SHFL.IDX PT, R4, R4, R5, 0x1f ;  /* 0x00001f0504047589 */ /* 0x0002e400000e0000 */
.L_x_13243:
[----:B------:R-:W-:-:S13]  /*d650*/  ISETP.NE.AND P0, PT, R8, RZ, PT ;  /* 0x000000ff0800720c */ /* 0x000fda0003f05270 */
[----:B------:R-:W-:Y:S05]  /*d660*/  @!P0 BRA `(.L_x_13098) ;  /* 0x0000000000108947 */ /* 0x000fea0003800000 */
[----:B------:R-:W-:Y:S01]  /*d670*/  UMOV UR4, 0xffffffff ;  /* 0xffffffff00047882 */ /* 0x000fe20000000000 */
[----:B------:R-:W-:Y:S02]  /*d680*/  VIADD R12, R5, 0xffffffff ;  /* 0xffffffff050c7836 */ /* 0x000fe40000000000 */
[----:B------:R-:W-:Y:S05]  /*d690*/  BRA.DIV UR4, `(.L_x_13099) ;  /* 0x0000004a04c47947 */ /* 0x000fea000b800000 */
[----:B------:R4:W0:Y:S02]  /*d6a0*/  SHFL.IDX PT, R16, R3, R12, 0x1f ;  /* 0x00001f0c03107589 */ /* 0x00082400000e0000 */
.L_x_13098:
[-C--:B--2---:R-:W-:Y:S01]  /*d6b0*/  IABS R8, R7.reuse ;  /* 0x0000000700087213 */ /* 0x084fe20000000000 */
[----:B0-----:R-:W-:Y:S01]  /*d6c0*/  IMAD R16, R16, R2, R6 ;  /* 0x0000000210107224 */ /* 0x001fe200078e0206 */
[----:B------:R-:W-:Y:S01]  /*d6d0*/  IABS R6, R7 ;  /* 0x0000000700067213 */ /* 0x000fe20000000000 */
[----:B------:R-:W-:Y:S01]  /*d6e0*/  IMAD.MOV.U32 R2, RZ, RZ, RZ ;  /* 0x000000ffff027224 */ /* 0x000fe200078e00ff */
[----:B------:R-:W0:Y:S01]  /*d6f0*/  I2F.RP R9, R8 ;  /* 0x0000000800097306 */ /* 0x000e220000209400 */
[----:B------:R-:W-:Y:S02]  /*d700*/  IMAD.IADD R0, R0, 0x1, -R16 ;  /* 0x0000000100007824 */ /* 0x000fe400078e0a10 */
[----:B------:R-:W-:Y:S01]  /*d710*/  IMAD.MOV R10, RZ, RZ, -R6 ;  /* 0x000000ffff0a7224 */ /* 0x000fe200078e0a06 */
[----:B---3--:R-:W-:Y:S01]  /*d720*/  IABS R6, R4 ;  /* 0x0000000400067213 */ /* 0x008fe20000000000 */
[----:B------:R-:W-:-:S03]  /*d730*/  IMAD.IADD R19, R5, 0x1, R19 ;  /* 0x0000000105137824 */ /* 0x000fc600078e0213 */
[----:B0-----:R-:W4:Y:S02]  /*d740*/  MUFU.RCP R9, R9 ;  /* 0x0000000900097308 */ /* 0x001f240000001000 */
[----:B----4-:R-:W-:-:S06]  /*d750*/  VIADD R3, R9, 0xffffffe ;  /* 0x0ffffffe09037836 */ /* 0x010fcc0000000000 */
[----:B------:R-:W0:Y:S02]  /*d760*/  F2I.FTZ.U32.TRUNC.NTZ R3, R3 ;  /* 0x0000000300037305 */ /* 0x000e24000021f000 */
[----:B0-----:R-:W-:-:S04]  /*d770*/  IMAD.MOV R11, RZ, RZ, -R3 ;  /* 0x000000ffff0b7224 */ /* 0x001fc800078e0a03 */
[----:B------:R-:W-:-:S04]  /*d780*/  IMAD R11, R11, R8, RZ ;  /* 0x000000080b0b7224 */ /* 0x000fc800078e02ff */
[----:B------:R-:W-:Y:S01]  /*d790*/  IMAD.HI.U32 R2, R3, R11, R2 ;  /* 0x0000000b03027227 */ /* 0x000fe200078e0002 */
[----:B------:R-:W-:-:S05]  /*d7a0*/  IABS R11, R0 ;  /* 0x00000000000b7213 */ /* 0x000fca0000000000 */
[----:B------:R-:W-:-:S04]  /*d7b0*/  IMAD.HI.U32 R9, R2, R11, RZ ;  /* 0x0000000b02097227 */ /* 0x000fc800078e00ff */
[----:B------:R-:W-:Y:S02]  /*d7c0*/  IMAD R11, R9, R10, R11 ;  /* 0x0000000a090b7224 */ /* 0x000fe400078e020b */
[----:B------:R-:W0:Y:S01]  /*d7d0*/  I2F.RP R10, R6 ;  /* 0x00000006000a7306 */ /* 0x000e220000209400 */
[----:B------:R-:W-:Y:S02]  /*d7e0*/  IMAD.MOV.U32 R2, RZ, RZ, RZ ;  /* 0x000000ffff027224 */ /* 0x000fe400078e00ff */
[----:B------:R-:W-:-:S05]  /*d7f0*/  ISETP.GT.U32.AND P1, PT, R8, R11, PT ;  /* 0x0000000b0800720c */ /* 0x000fca0003f24070 */
[----:B0-----:R-:W0:Y:S08]  /*d800*/  MUFU.RCP R10, R10 ;  /* 0x0000000a000a7308 */ /* 0x001e300000001000 */
[----:B------:R-:W-:Y:S01]  /*d810*/  @!P1 IMAD.IADD R11, R11, 0x1, -R8 ;  /* 0x000000010b0b9824 */ /* 0x000fe200078e0a08 */
[----:B------:R-:W-:Y:S02]  /*d820*/  @!P1 IADD3 R9, R9, 0x1, RZ ;  /* 0x0000000109099810 */ /* 0x000fe40007ffe0ff */
[----:B------:R-:W-:-:S02]  /*d830*/  ISETP.NE.AND P1, PT, R7, RZ, PT ;  /* 0x000000ff0700720c */ /* 0x000fc40003f25270 */
[----:B------:R-:W-:Y:S02]  /*d840*/  ISETP.GE.U32.AND P0, PT, R11, R8, PT ;  /* 0x000000080b00720c */ /* 0x000fe40003f06070 */
[----:B------:R-:W-:-:S05]  /*d850*/  IABS R8, R4 ;  /* 0x0000000400087213 */ /* 0x000fca0000000000 */
[----:B------:R-:W-:Y:S02]  /*d860*/  IMAD.MOV R8, RZ, RZ, -R8 ;  /* 0x000000ffff087224 */ /* 0x000fe400078e0a08 */
[----:B0-----:R-:W-:-:S04]  /*d870*/  VIADD R12, R10, 0xffffffe ;  /* 0x0ffffffe0a0c7836 */ /* 0x001fc80000000000 */
[----:B------:R-:W-:Y:S01]  /*d880*/  @P0 VIADD R9, R9, 0x1 ;  /* 0x0000000109090836 */ /* 0x000fe20000000000 */
[----:B------:R-:W0:Y:S02]  /*d890*/  F2I.FTZ.U32.TRUNC.NTZ R3, R12 ;  /* 0x0000000c00037305 */ /* 0x000e24000021f000 */
        /* <DEDUP_REMOVED lines=9> */
[----:B------:R-:W-:Y:S01]  /*d930*/  IMAD.HI.U32 R2, R2, R3, RZ ;  /* 0x0000000302027227 */ /* 0x000fe200078e00ff */
[----:B------:R-:W-:-:S03]  /*d940*/  IADD3 R17, R0, -R7, RZ ;  /* 0x8000000700117210 */ /* 0x000fc60007ffe0ff */
        /* <DEDUP_REMOVED lines=16> */
.L_x_13094:
[----:B------:R-:W-:Y:S01]  /*da50*/  UMOV UR4, URZ ;  /* 0x0000003f00047c82 */ /* 0x000fe20008000000 */
[----:B------:R-:W-:Y:S01]  /*da60*/  UMOV UR5, URZ ;  /* 0x0000003f00057c82 */ /* 0x000fe20008000000 */
[----:B------:R-:W-:Y:S01]  /*da70*/  ULDC UR6, c[0x0][0xc3c] ;  /* 0x00030f0000067ab9 */ /* 0x000fe20000000800 */
[----:B------:R-:W-:Y:S02]  /*da80*/  IMAD.MOV.U32 R16, RZ, RZ, R0 ;  /* 0x000000ffff107224 */ /* 0x000fe400078e0000 */
[----:B------:R-:W-:Y:S02]  /*da90*/  IMAD.U32 R17, RZ, RZ, UR4 ;  /* 0x00000004ff117e24 */ /* 0x000fe4000f8e00ff */
[----:B------:R-:W-:Y:S02]  /*daa0*/  IMAD.U32 R18, RZ, RZ, UR5 ;  /* 0x00000005ff127e24 */ /* 0x000fe4000f8e00ff */
[----:B------:R-:W-:-:S07]  /*dab0*/  IMAD.U32 R19, RZ, RZ, UR6 ;  /* 0x00000006ff137e24 */ /* 0x000fce000f8e00ff */
.L_x_13100:
[----:B------:R-:W2:Y:S01]  /*dac0*/  S2R R0, SR_TID.X ;  /* 0x0000000000007919 */ /* 0x000ea20000002100 */
[----:B------:R-:W-:Y:S05]  /*dad0*/  WARPSYNC.ALL ;  /* 0x0000000000007948 */ /* 0x000fea0003800000 */
[----:B------:R-:W-:Y:S01]  /*dae0*/  BAR.SYNC.DEFER_BLOCKING 0x4, 0x200 ;  /* 0x0108000000007b1d */ /* 0x000fe20000010000 */
[----:B--2---:R-:W-:-:S04]  /*daf0*/  LOP3.LUT R0, R0, 0x1f, RZ, 0xc0, !PT ;  /* 0x0000001f00007812 */ /* 0x004fc800078ec0ff */
[----:B------:R-:W-:-:S13]  /*db00*/  ISETP.NE.AND P0, PT, R0, RZ, PT ;  /* 0x000000ff0000720c */ /* 0x000fda0003f05270 */
[----:B0-----:R-:W0:Y:S01]  /*db10*/  @!P0 S2R R3, SR_CgaCtaId ;  /* 0x0000000000038919 */ /* 0x001e220000008800 */
[----:B------:R-:W-:-:S04]  /*db20*/  @!P0 MOV R0, 0x400 ;  /* 0x0000040000008802 */ /* 0x000fc80000000f00 */
[----:B0-----:R-:W-:-:S05]  /*db30*/  @!P0 LEA R22, R3, R0, 0x18 ;  /* 0x0000000003168211 */ /* 0x001fca00078ec0ff */
[----:B------:R2:W-:Y:S01]  /*db40*/  @!P0 STS.128 [R22+0x168d0], R16 ;  /* 0x0168d01016008388 */ /* 0x0005e20000000c00 */
[----:B------:R-:W-:Y:S06]  /*db50*/  BAR.ARV 0x5, 0x200 ;  /* 0x0148000000007b1d */ /* 0x000fec0000002000 */
.L_x_13091:
[----:B------:R-:W-:Y:S02]  /*db60*/  ULDC UR4, c[0x0][0xc3c] ;  /* 0x00030f0000047ab9 */ /* 0x000fe40000000800 */
[----:B-1----:R-:W-:-:S13]  /*db70*/  ISETP.GE.AND P0, PT, R19, UR4, PT ;  /* 0x0000000413007c0c */ /* 0x002fda000bf06270 */
[----:B------:R-:W-:Y:S05]  /*db80*/  @!P0 BRA `(.L_x_13101) ;  /* 0xffffffb000c88947 */ /* 0x000fea000383ffff */
[----:B------:R-:W-:Y:S05]  /*db90*/  BSYNC B8 ;  /* 0x0000000000087941 */ /* 0x000fea0003800000 */
.L_x_13040:
        /* <DEDUP_REMOVED lines=12> */
.L_x_13246:
[----:B------:R-:W-:Y:S05]  /*dc60*/  BSYNC B0 ;  /* 0x0000000000007941 */ /* 0x000fea0003800000 */
.L_x_13102:
[----:B------:R-:W-:-:S03]  /*dc70*/  UMOV UR4, 0xffffffff ;  /* 0xffffffff00047882 */ /* 0x000fc60000000000 */
[----:B------:R-:W-:Y:S05]  /*dc80*/  BRA.DIV UR4, `(.L_x_13104) ;  /* 0x0000004604847947 */ /* 0x000fea000b800000 */
[----:B0-----:R-:W0:Y:S02]  /*dc90*/  S2R R0, SR_TID.X ;  /* 0x0000000000007919 */ /* 0x001e240000002100 */
[----:B0-----:R-:W-:-:S04]  /*dca0*/  SHF.R.U32.HI R0, RZ, 0x5, R0 ;  /* 0x00000005ff007819 */ /* 0x001fc80000011600 */
[----:B------:R-:W-:-:S05]  /*dcb0*/  LOP3.LUT R0, R0, 0x3, RZ, 0xc0, !PT ;  /* 0x0000000300007812 */ /* 0x000fca00078ec0ff */
[----:B------:R0:W1:Y:S02]  /*dcc0*/  SHFL.IDX PT, R14, R0, RZ, 0x1f ;  /* 0x00001fff000e7589 */ /* 0x00006400000e0000 */
.L_x_13249:
[----:B-1----:R-:W-:Y:S01]  /*dcd0*/  ISETP.NE.AND P0, PT, R14, RZ, PT ;  /* 0x000000ff0e00720c */ /* 0x002fe20003f05270 */
[----:B------:R-:W-:-:S12]  /*dce0*/  BSSY B0, `(.L_x_13105) ;  /* 0x0000024000007945 */ /* 0x000fd80003800000 */
[----:B------:R-:W-:Y:S05]  /*dcf0*/  @P0 BRA `(.L_x_13106) ;  /* 0x0000000000880947 */ /* 0x000fea0003800000 */
[----:B------:R-:W-:-:S03]  /*dd00*/  UMOV UR4, 0xffffffff ;  /* 0xffffffff00047882 */ /* 0x000fc60000000000 */
[----:B------:R-:W-:Y:S05]  /*dd10*/  BRA.DIV UR4, `(.L_x_13107) ;  /* 0x0000004604947947 */ /* 0x000fea000b800000 */
[----:B------:R-:W-:-:S13]  /*dd20*/  ELECT P6, URZ, PT ;  /* 0x00000000003f782f */ /* 0x000fda00038c0000 */
.L_x_13252:
[----:B------:R-:W-:Y:S05]  /*dd30*/  @!P6 BRA `(.L_x_13106) ;  /* 0x000000000078e947 */ /* 0x000fea0003800000 */
[----:B0-----:R-:W3:Y:S02]  /*dd40*/  LDL.LU R0, [R1+0x28] ;  /* 0x0000280001007983 */ /* 0x001ee40000300800 */
[----:B---3--:R-:W-:-:S04]  /*dd50*/  LOP3.LUT R0, R0, 0x2, RZ, 0xfc, !PT ;  /* 0x0000000200007812 */ /* 0x008fc800078efcff */
[----:B------:R-:W-:-:S13]  /*dd60*/  ISETP.NE.AND P0, PT, R0, 0x3, PT ;  /* 0x000000030000780c */ /* 0x000fda0003f05270 */
[----:B------:R-:W-:Y:S05]  /*dd70*/  @!P0 BRA `(.L_x_13108) ;  /* 0x0000000000048947 */ /* 0x000fea0003800000 */
[----:B------:R-:W-:Y:S01]  /*dd80*/  BPT.TRAP 0x1 ;  /* 0x000000040000795c */ /* 0x000fe20000300000 */
.L_x_13108:
[----:B------:R-:W-:Y:S01]  /*dd90*/  IMAD R3, R25, 0x8, R5 ;  /* 0x0000000819037824 */ /* 0x000fe200078e0205 */
[----:B------:R-:W-:Y:S01]  /*dda0*/  SHF.L.U32 R2, R27, 0x1f, RZ ;  /* 0x0000001f1b027819 */ /* 0x000fe200000006ff */
[----:B------:R-:W-:-:S03]  /*ddb0*/  VIADD R25, R25, 0x1 ;  /* 0x0000000119197836 */ /* 0x000fc60000000000 */
[----:B------:R-:W0:Y:S02]  /*ddc0*/  SYNCS.PHASECHK.TRANS64.TRYWAIT P1, [R3+URZ+0x16840], R2 ;  /* 0x01684002030075a7 */ /* 0x000e24000802017f */
[----:B------:R-:W-:-:S04]  /*ddd0*/  ISETP.NE.AND P2, PT, R25, 0x2, PT ;  /* 0x000000021900780c */ /* 0x000fc80003f45270 */
[----:B------:R-:W-:Y:S01]  /*dde0*/  SEL R0, RZ, 0x1, P2 ;  /* 0x00000001ff007807 */ /* 0x000fe20001000000 */
[----:B0-----:R-:W-:Y:S08]  /*ddf0*/  @!P1 BRA `(.L_x_13109) ;  /* 0x00000044007c9947 */ /* 0x001ff00003800000 */
.L_x_13253:
[----:B------:R-:W-:Y:S02]  /*de00*/  SEL R25, R25, RZ, P2 ;  /* 0x000000ff19197207 */ /* 0x000fe40001000000 */
[----:B------:R-:W-:Y:S01]  /*de10*/  LOP3.LUT R0, R27, R0, RZ, 0x3c, !PT ;  /* 0x000000001b007212 */ /* 0x000fe200078e3cff */
[----:B------:R-:W-:Y:S06]  /*de20*/  @!P0 BRA `(.L_x_13110) ;  /* 0x0000000000048947 */ /* 0x000fec0003800000 */
[----:B------:R-:W-:Y:S01]  /*de30*/  BPT.TRAP 0x1 ;  /* 0x000000040000795c */ /* 0x000fe20000300000 */
.L_x_13110:
[----:B------:R-:W-:Y:S01]  /*de40*/  IMAD R25, R25, 0x8, R5 ;  /* 0x0000000819197824 */ /* 0x000fe200078e0205 */
[----:B------:R-:W-:-:S04]  /*de50*/  SHF.L.U32 R0, R0, 0x1f, RZ ;  /* 0x0000001f00007819 */ /* 0x000fc800000006ff */
[----:B------:R-:W1:Y:S02]  /*de60*/  SYNCS.PHASECHK.TRANS64.TRYWAIT P1, [R25+URZ+0x16840], R0 ;  /* 0x01684000190075a7 */ /* 0x000e64000802017f */
[----:B-1----:R-:W-:Y:S05]  /*de70*/  @!P1 BRA `(.L_x_13111) ;  /* 0x0000004400709947 */ /* 0x002fea0003800000 */
.L_x_13254:
[----:B------:R-:W-:Y:S05]  /*de80*/  @!P0 BRA `(.L_x_13112) ;  /* 0x0000000000048947 */ /* 0x000fea0003800000 */
[----:B------:R-:W-:Y:S01]  /*de90*/  BPT.TRAP 0x1 ;  /* 0x000000040000795c */ /* 0x000fe20000300000 */
.L_x_13112:
[----:B------:R-:W3:Y:S02]  /*dea0*/  SYNCS.PHASECHK.TRANS64.TRYWAIT P1, [R3+URZ+0x16860], R2 ;  /* 0x01686002030075a7 */ /* 0x000ee4000802017f */
[----:B---3--:R-:W-:Y:S05]  /*deb0*/  @!P1 BRA `(.L_x_13113) ;  /* 0x0000004400749947 */ /* 0x008fea0003800000 */
.L_x_13255:
[----:B------:R-:W-:Y:S05]  /*dec0*/  @!P0 BRA `(.L_x_13114) ;  /* 0x0000000000048947 */ /* 0x000fea0003800000 */
[----:B------:R-:W-:Y:S01]  /*ded0*/  BPT.TRAP 0x1 ;  /* 0x000000040000795c */ /* 0x000fe20000300000 */
.L_x_13114:
[----:B----4-:R4:W0:Y:S02]  /*dee0*/  SYNCS.PHASECHK.TRANS64.TRYWAIT P0, [R25+URZ+0x16860], R0 ;  /* 0x01686000190075a7 */ /* 0x010824000800017f */
[----:B0-----:R-:W-:Y:S05]  /*def0*/  @!P0 NANOSLEEP.SYNCS 0x989680 ;  /* 0x009896800000895d */ /* 0x001fea0003900000 */
[----:B------:R-:W0:Y:S02]  /*df00*/  @!P0 SYNCS.PHASECHK.TRANS64 P0, [R25+URZ+0x16860], R0 ;  /* 0x01686000190085a7 */ /* 0x000e24000800007f */
[----:B0-----:R-:W-:Y:S05]  /*df10*/  @!P0 BRA `(.L_x_13114) ;  /* 0xfffffffc00f08947 */ /* 0x001fea000383ffff */
.L_x_13106:
[----:B------:R-:W-:Y:S05]  /*df20*/  BSYNC B0 ;  /* 0x0000000000007941 */ /* 0x000fea0003800000 */
.L_x_13105:
[----:B------:R-:W-:Y:S05]  /*df30*/  EXIT ;  /* 0x000000000000794d */ /* 0x000fea0003800000 */
.L_x_12999:
[----:B-1----:R-:W-:-:S04]  /*df40*/  MOV R3, UR43 ;  /* 0x0000002b00037c02 */ /* 0x002fc80008000f00 */
[----:B------:R1:W2:Y:S03]  /*df50*/  SYNCS.PHASECHK.TRANS64.TRYWAIT P1, [R3+URZ+0x16800], R0 ;  /* 0x01680000030075a7 */ /* 0x0002a6000802017f */
[----:B--2---:R-:W-:Y:S05]  /*df60*/  @!P1 NANOSLEEP.SYNCS 0x989680 ;  /* 0x009896800000995d */ /* 0x004fea0003900000 */
[----:B------:R-:W2:Y:S02]  /*df70*/  @!P1 SYNCS.PHASECHK.TRANS64 P1, [R3+URZ+0x16800], R0 ;  /* 0x01680000030095a7 */ /* 0x000ea4000802007f */
[----:B--2---:R-:W-:Y:S05]  /*df80*/  @!P1 BRA `(.L_x_12999) ;  /* 0xfffffffc00ec9947 */ /* 0x004fea000383ffff */
[----:B------:R-:W-:Y:S05]  /*df90*/  BRA `(.L_x_13115) ;  /* 0xffffff38000c7947 */ /* 0x000fea000383ffff */
.L_x_13003:
[----:B--2---:R2:W3:Y:S02]  /*dfa0*/  SYNCS.PHASECHK.TRANS64.TRYWAIT P1, [R4+URZ+0x16830], R3 ;  /* 0x01683003040075a7 */ /* 0x0044e4000802017f */
[----:B---3--:R-:W-:Y:S05]  /*dfb0*/  @!P1 NANOSLEEP.SYNCS 0x989680 ;  /* 0x009896800000995d */ /* 0x008fea0003900000 */
[----:B------:R-:W3:Y:S02]  /*dfc0*/  @!P1 SYNCS.PHASECHK.TRANS64 P1, [R4+URZ+0x16830], R3 ;  /* 0x01683003040095a7 */ /* 0x000ee4000802007f */
[----:B---3--:R-:W-:Y:S05]  /*dfd0*/  @!P1 BRA `(.L_x_13003) ;  /* 0xfffffffc00f09947 */ /* 0x008fea000383ffff */
[----:B------:R-:W-:Y:S05]  /*dfe0*/  BRA `(.L_x_13002) ;  /* 0xffffff38002c7947 */ /* 0x000fea000383ffff */
.L_x_13009:
[----:B-1----:R-:W-:-:S04]  /*dff0*/  IMAD.U32 R3, RZ, RZ, UR10 ;  /* 0x0000000aff037e24 */ /* 0x002fc8000f8e00ff */
[----:B------:R1:W2:Y:S03]  /*e000*/  SYNCS.PHASECHK.TRANS64.TRYWAIT P1, [R3+URZ+0x16830], R0 ;  /* 0x01683000030075a7 */ /* 0x0002a6000802017f */
[----:B--2---:R-:W-:Y:S05]  /*e010*/  @!P1 NANOSLEEP.SYNCS 0x989680 ;  /* 0x009896800000995d */ /* 0x004fea0003900000 */
[----:B------:R-:W2:Y:S02]  /*e020*/  @!P1 SYNCS.PHASECHK.TRANS64 P1, [R3+URZ+0x16830], R0 ;  /* 0x01683000030095a7 */ /* 0x000ea4000802007f */
[----:B--2---:R-:W-:Y:S05]  /*e030*/  @!P1 BRA `(.L_x_13009) ;  /* 0xfffffffc00ec9947 */ /* 0x004fea000383ffff */
[----:B------:R-:W-:Y:S05]  /*e040*/  BRA `(.L_x_13006) ;  /* 0xffffff5800507947 */ /* 0x000fea000383ffff */
.L_x_13013:
[----:B-1----:R-:W-:-:S04]  /*e050*/  IMAD.U32 R3, RZ, RZ, UR10 ;  /* 0x0000000aff037e24 */ /* 0x002fc8000f8e00ff */
[----:B------:R1:W2:Y:S03]  /*e060*/  SYNCS.PHASECHK.TRANS64.TRYWAIT P1, [R3+URZ+0x16850], R0 ;  /* 0x01685000030075a7 */ /* 0x0002a6000802017f */
[----:B--2---:R-:W-:Y:S05]  /*e070*/  @!P1 NANOSLEEP.SYNCS 0x989680 ;  /* 0x009896800000995d */ /* 0x004fea0003900000 */
[----:B------:R-:W2:Y:S02]  /*e080*/  @!P1 SYNCS.PHASECHK.TRANS64 P1, [R3+URZ+0x16850], R0 ;  /* 0x01685000030095a7 */ /* 0x000ea4000802007f */
[----:B--2---:R-:W-:Y:S05]  /*e090*/  @!P1 BRA `(.L_x_13013) ;  /* 0xfffffffc00ec9947 */ /* 0x004fea000383ffff */
[----:B------:R-:W-:Y:S05]  /*e0a0*/  BRA `(.L_x_13010) ;  /* 0xffffff5800e87947 */ /* 0x000fea000383ffff */
.L_x_13020:
[----:B-1----:R-:W-:-:S04]  /*e0b0*/  IMAD.U32 R9, RZ, RZ, UR5 ;  /* 0x00000005ff097e24 */ /* 0x002fc8000f8e00ff */
[----:B------:R1:W2:Y:S03]  /*e0c0*/  SYNCS.PHASECHK.TRANS64.TRYWAIT P1, [R9+URZ+0x16850], R4 ;  /* 0x01685004090075a7 */ /* 0x0002a6000802017f */
[----:B--2---:R-:W-:Y:S05]  /*e0d0*/  @!P1 NANOSLEEP.SYNCS 0x989680 ;  /* 0x009896800000995d */ /* 0x004fea0003900000 */
[----:B------:R-:W2:Y:S02]  /*e0e0*/  @!P1 SYNCS.PHASECHK.TRANS64 P1, [R9+URZ+0x16850], R4 ;  /* 0x01685004090095a7 */ /* 0x000ea4000802007f */
[----:B--2---:R-:W-:Y:S05]  /*e0f0*/  @!P1 BRA `(.L_x_13020) ;  /* 0xfffffffc00ec9947 */ /* 0x004fea000383ffff */
[----:B------:R-:W-:Y:S05]  /*e100*/  BRA `(.L_x_13019) ;  /* 0xffffff74008c7947 */ /* 0x000fea000383ffff */
.L_x_13054:
[----:B0-----:R-:W0:Y:S01]  /*e110*/  S2R R20, SR_TID.X ;  /* 0x0000000000147919 */ /* 0x001e220000002100 */
        /* <DEDUP_REMOVED lines=10> */
.L_x_13117:
[----:B------:R-:W-:Y:S05]  /*e1c0*/  BSYNC B0 ;  /* 0x0000000000007941 */ /* 0x000fea0003800000 */
.L_x_13116:
[----:B------:R-:W-:Y:S05]  /*e1d0*/  BRA `(.L_x_13118) ;  /* 0xffffffbc00207947 */ /* 0x000fea000383ffff */
.L_x_13057:
[----:B0-----:R0:W1:Y:S02]  /*e1e0*/  SYNCS.PHASECHK.TRANS64.TRYWAIT P0, [R3+URZ+0x16840], R4 ;  /* 0x01684004030075a7 */ /* 0x001064000800017f */
[----:B-1----:R-:W-:Y:S05]  /*e1f0*/  @!P0 NANOSLEEP.SYNCS 0x989680 ;  /* 0x009896800000895d */ /* 0x002fea0003900000 */
[----:B------:R-:W1:Y:S02]  /*e200*/  @!P0 SYNCS.PHASECHK.TRANS64 P0, [R3+URZ+0x16840], R4 ;  /* 0x01684004030085a7 */ /* 0x000e64000800007f */
[----:B-1----:R-:W-:Y:S05]  /*e210*/  @!P0 BRA `(.L_x_13057) ;  /* 0xfffffffc00f08947 */ /* 0x002fea000383ffff */
[----:B------:R-:W-:Y:S05]  /*e220*/  BRA `(.L_x_13119) ;  /* 0xffffffbc00747947 */ /* 0x000fea000383ffff */
.L_x_13058:
        /* <DEDUP_REMOVED lines=8> */
.L_x_13121:
[----:B------:R-:W-:Y:S05]  /*e2b0*/  BSYNC B0 ;  /* 0x0000000000007941 */ /* 0x000fea0003800000 */
.L_x_13120:
        /* <DEDUP_REMOVED lines=9> */
.L_x_13122:
[----:B------:R-:W-:Y:S02]  /*e350*/  IMAD.MOV.U32 R13, RZ, RZ, R2 ;  /* 0x000000ffff0d7224 */ /* 0x000fe400078e0002 */
[----:B------:R-:W-:Y:S02]  /*e360*/  IMAD.MOV.U32 R12, RZ, RZ, 0x1 ;  /* 0x00000001ff0c7424 */ /* 0x000fe400078e00ff */
[----:B------:R-:W-:-:S07]  /*e370*/  IMAD.MOV.U32 R7, RZ, RZ, R14 ;  /* 0x000000ffff077224 */ /* 0x000fce00078e000e */
[----:B------:R-:W-:Y:S05]  /*e380*/  WARPSYNC.COLLECTIVE R15, `(.L_x_13123) ;  /* 0x000000000f087348 */ /* 0x000fea0003c00000 */
[----:B------:R0:W1:Y:S02]  /*e390*/  SHFL.IDX P6, R14, R13, R12, R11 ;  /* 0x0000000c0d0e7389 */ /* 0x00006400000c000b */
[----:B01----:R-:W-:Y:S01]  /*e3a0*/  ENDCOLLECTIVE ;  /* 0x000000000000791b */ /* 0x003fe20003800000 */
.L_x_13123:
        /* <DEDUP_REMOVED lines=10> */
[----:B------:R0:W-:Y:S02]  /*e450*/  @P0 LDGSTS.E.BYPASS.LTC128B.128 [R8+0xe400], desc[UR36][R6.64], !P2 ;  /* 0x0e40000006080fae */ /* 0x0001e4000d101d64 */
[----:B0-----:R-:W-:Y:S01]  /*e460*/  MOV R6, R14 ;  /* 0x0000000e00067202 */ /* 0x001fe20000000f00 */
[----:B------:R-:W-:-:S07]  /*e470*/  @P1 IMAD R8, R5, 0x2, R22 ;  /* 0x0000000205081824 */ /* 0x000fce00078e0216 */
[----:B------:R-:W-:Y:S05]  /*e480*/  WARPSYNC.COLLECTIVE R15, `(.L_x_13124) ;  /* 0x000000000f087348 */ /* 0x000fea0003c00000 */
[----:B------:R0:W1:Y:S02]  /*e490*/  SHFL.IDX P6, R14, R13, R12, R11 ;  /* 0x0000000c0d0e7389 */ /* 0x00006400000c000b */
[----:B01----:R-:W-:Y:S01]  /*e4a0*/  ENDCOLLECTIVE ;  /* 0x000000000000791b */ /* 0x003fe20003800000 */
.L_x_13124:
[----:B------:R-:W-:Y:S02]  /*e4b0*/  IMAD.MOV.U32 R13, RZ, RZ, R2 ;  /* 0x000000ffff0d7224 */ /* 0x000fe400078e0002 */
[----:B------:R-:W-:Y:S02]  /*e4c0*/  IMAD.MOV.U32 R12, RZ, RZ, 0x2 ;  /* 0x00000002ff0c7424 */ /* 0x000fe400078e00ff */
[----:B------:R-:W-:-:S07]  /*e4d0*/  IMAD.MOV.U32 R7, RZ, RZ, R14 ;  /* 0x000000ffff077224 */ /* 0x000fce00078e000e */
[----:B------:R-:W-:Y:S05]  /*e4e0*/  WARPSYNC.COLLECTIVE R15, `(.L_x_13125) ;  /* 0x000000000f087348 */ /* 0x000fea0003c00000 */
[----:B------:R0:W1:Y:S02]  /*e4f0*/  SHFL.IDX P6, R14, R13, R12, R11 ;  /* 0x0000000c0d0e7389 */ /* 0x00006400000c000b */
[----:B01----:R-:W-:Y:S01]  /*e500*/  ENDCOLLECTIVE ;  /* 0x000000000000791b */ /* 0x003fe20003800000 */
.L_x_13125:
        /* <DEDUP_REMOVED lines=9> */
[----:B------:R0:W-:Y:S01]  /*e5a0*/  @P1 LDGSTS.E.BYPASS.LTC128B.128 [R8+0xec00], desc[UR36][R6.64], !P2 ;  /* 0x0ec0000006081fae */ /* 0x0001e2000d101d64 */
[----:B------:R-:W-:Y:S01]  /*e5b0*/  ISETP.GE.AND P1, PT, R4, 0x21, PT ;  /* 0x000000210400780c */ /* 0x000fe20003f26270 */
[----:B0-----:R-:W-:-:S12]  /*e5c0*/  IMAD.MOV.U32 R6, RZ, RZ, R14 ;  /* 0x000000ffff067224 */ /* 0x001fd800078e000e */
[----:B------:R-:W-:Y:S05]  /*e5d0*/  WARPSYNC.COLLECTIVE R15, `(.L_x_13126) ;  /* 0x000000000f087348 */ /* 0x000fea0003c00000 */
[----:B------:R0:W1:Y:S02]  /*e5e0*/  SHFL.IDX P6, R14, R13, R12, R11 ;  /* 0x0000000c0d0e7389 */ /* 0x00006400000c000b */
[----:B01----:R-:W-:Y:S01]  /*e5f0*/  ENDCOLLECTIVE ;  /* 0x000000000000791b */ /* 0x003fe20003800000 */
.L_x_13126:
[----:B------:R-:W-:Y:S01]  /*e600*/  @P1 LEA R8, R5, R22, 0x1 ;  /* 0x0000001605081211 */ /* 0x000fe200078e08ff */
[----:B------:R-:W-:Y:S02]  /*e610*/  IMAD.MOV.U32 R13, RZ, RZ, R2 ;  /* 0x000000ffff0d7224 */ /* 0x000fe400078e0002 */
[----:B------:R-:W-:Y:S02]  /*e620*/  IMAD.MOV.U32 R12, RZ, RZ, 0x3 ;  /* 0x00000003ff0c7424 */ /* 0x000fe400078e00ff */
[----:B------:R-:W-:-:S07]  /*e630*/  IMAD.MOV.U32 R7, RZ, RZ, R14 ;  /* 0x000000ffff077224 */ /* 0x000fce00078e000e */
[----:B------:R-:W-:Y:S05]  /*e640*/  WARPSYNC.COLLECTIVE R15, `(.L_x_13127) ;  /* 0x000000000f087348 */ /* 0x000fea0003c00000 */
[----:B------:R0:W1:Y:S02]  /*e650*/  SHFL.IDX P6, R14, R13, R12, R11 ;  /* 0x0000000c0d0e7389 */ /* 0x00006400000c000b */
[----:B01----:R-:W-:Y:S01]  /*e660*/  ENDCOLLECTIVE ;  /* 0x000000000000791b */ /* 0x003fe20003800000 */
.L_x_13127:
        /* <DEDUP_REMOVED lines=15> */
.L_x_13128:
[----:B------:R-:W-:Y:S02]  /*e760*/  @P1 IMAD R8, R5, 0x2, R22 ;  /* 0x0000000205081824 */ /* 0x000fe400078e0216 */
[----:B------:R-:W-:Y:S02]  /*e770*/  IMAD.MOV.U32 R13, RZ, RZ, R2 ;  /* 0x000000ffff0d7224 */ /* 0x000fe400078e0002 */
[----:B------:R-:W-:Y:S02]  /*e780*/  IMAD.MOV.U32 R12, RZ, RZ, 0x4 ;  /* 0x00000004ff0c7424 */ /* 0x000fe400078e00ff */
[----:B------:R-:W-:-:S07]  /*e790*/  IMAD.MOV.U32 R7, RZ, RZ, R14 ;  /* 0x000000ffff077224 */ /* 0x000fce00078e000e */
[----:B------:R-:W-:Y:S05]  /*e7a0*/  WARPSYNC.COLLECTIVE R15, `(.L_x_13129) ;  /* 0x000000000f087348 */ /* 0x000fea0003c00000 */
[----:B------:R0:W1:Y:S02]  /*e7b0*/  SHFL.IDX P6, R14, R13, R12, R11 ;  /* 0x0000000c0d0e7389 */ /* 0x00006400000c000b */
[----:B01----:R-:W-:Y:S01]  /*e7c0*/  ENDCOLLECTIVE ;  /* 0x000000000000791b */ /* 0x003fe20003800000 */
.L_x_13129:
        /* <DEDUP_REMOVED lines=15> */
.L_x_13130:
[----:B------:R-:W-:Y:S02]  /*e8c0*/  @P1 IMAD R8, R5, 0x2, R22 ;  /* 0x0000000205081824 */ /* 0x000fe400078e0216 */
[----:B------:R-:W-:Y:S02]  /*e8d0*/  IMAD.MOV.U32 R13, RZ, RZ, R2 ;  /* 0x000000ffff0d7224 */ /* 0x000fe400078e0002 */
[----:B------:R-:W-:Y:S02]  /*e8e0*/  IMAD.MOV.U32 R12, RZ, RZ, 0x5 ;  /* 0x00000005ff0c7424 */ /* 0x000fe400078e00ff */
[----:B------:R-:W-:-:S07]  /*e8f0*/  IMAD.MOV.U32 R7, RZ, RZ, R14 ;  /* 0x000000ffff077224 */ /* 0x000fce00078e000e */
[----:B------:R-:W-:Y:S05]  /*e900*/  WARPSYNC.COLLECTIVE R15, `(.L_x_13131) ;  /* 0x000000000f087348 */ /* 0x000fea0003c00000 */
[----:B------:R0:W1:Y:S02]  /*e910*/  SHFL.IDX P6, R14, R13, R12, R11 ;  /* 0x0000000c0d0e7389 */ /* 0x00006400000c000b */
[----:B01----:R-:W-:Y:S01]  /*e920*/  ENDCOLLECTIVE ;  /* 0x000000000000791b */ /* 0x003fe20003800000 */
.L_x_13131:
        /* <DEDUP_REMOVED lines=15> */
.L_x_13132:
[----:B------:R-:W-:Y:S01]  /*ea20*/  @P1 IMAD R8, R5, 0x2, R22 ;  /* 0x0000000205081824 */ /* 0x000fe200078e0216 */
[----:B------:R-:W-:Y:S01]  /*ea30*/  MOV R13, R2 ;  /* 0x00000002000d7202 */ /* 0x000fe20000000f00 */
[----:B------:R-:W-:Y:S02]  /*ea40*/  IMAD.MOV.U32 R12, RZ, RZ, 0x6 ;  /* 0x00000006ff0c7424 */ /* 0x000fe400078e00ff */
[----:B------:R-:W-:-:S07]  /*ea50*/  IMAD.MOV.U32 R7, RZ, RZ, R14 ;  /* 0x000000ffff077224 */ /* 0x000fce00078e000e */
[----:B------:R-:W-:Y:S05]  /*ea60*/  WARPSYNC.COLLECTIVE R15, `(.L_x_13133) ;  /* 0x000000000f087348 */ /* 0x000fea0003c00000 */
[----:B------:R0:W1:Y:S02]  /*ea70*/  SHFL.IDX P6, R14, R13, R12, R11 ;  /* 0x0000000c0d0e7389 */ /* 0x00006400000c000b */
[----:B01----:R-:W-:Y:S01]  /*ea80*/  ENDCOLLECTIVE ;  /* 0x000000000000791b */ /* 0x003fe20003800000 */
.L_x_13133:
        /* <DEDUP_REMOVED lines=15> */
.L_x_13134:
[----:B------:R-:W-:Y:S02]  /*eb80*/  @P1 IMAD R8, R5, 0x2, R22 ;  /* 0x0000000205081824 */ /* 0x000fe400078e0216 */
[----:B------:R-:W-:Y:S02]  /*eb90*/  IMAD.MOV.U32 R13, RZ, RZ, R2 ;  /* 0x000000ffff0d7224 */ /* 0x000fe400078e0002 */
[----:B------:R-:W-:Y:S02]  /*eba0*/  IMAD.MOV.U32 R12, RZ, RZ, 0x7 ;  /* 0x00000007ff0c7424 */ /* 0x000fe400078e00ff */
[----:B------:R-:W-:-:S07]  /*ebb0*/  IMAD.MOV.U32 R7, RZ, RZ, R14 ;  /* 0x000000ffff077224 */ /* 0x000fce00078e000e */
[----:B------:R-:W-:Y:S05]  /*ebc0*/  WARPSYNC.COLLECTIVE R15, `(.L_x_13135) ;  /* 0x000000000f087348 */ /* 0x000fea0003c00000 */
[----:B------:R0:W1:Y:S02]  /*ebd0*/  SHFL.IDX P6, R14, R13, R12, R11 ;  /* 0x0000000c0d0e7389 */ /* 0x00006400000c000b */
[----:B01----:R-:W-:Y:S01]  /*ebe0*/  ENDCOLLECTIVE ;  /* 0x000000000000791b */ /* 0x003fe20003800000 */
.L_x_13135:
        /* <DEDUP_REMOVED lines=10> */
.L_x_13136:
[----:B------:R-:W-:Y:S01]  /*ec90*/  @!PT LDS RZ, [RZ] ;  /* 0x00000000fffff984 */ /* 0x000fe20000000800 */
[----:B------:R-:W-:Y:S01]  /*eca0*/  @!PT LDS RZ, [RZ] ;  /* 0x00000000fffff984 */ /* 0x000fe20000000800 */
[----:B------:R-:W-:Y:S01]  /*ecb0*/  @!PT LDS RZ, [RZ] ;  /* 0x00000000fffff984 */ /* 0x000fe20000000800 */
[----:B------:R0:W-:Y:S01]  /*ecc0*/  @P1 LDGSTS.E.BYPASS.LTC128B.128 [R8+0x11400], desc[UR36][R6.64], !P2 ;  /* 0x1140000006081fae */ /* 0x0001e2000d101d64 */
[----:B------:R-:W-:Y:S01]  /*ecd0*/  MOV R0, R14 ;  /* 0x0000000e00007202 */ /* 0x000fe20000000f00 */
[----:B------:R-:W-:Y:S06]  /*ece0*/  BRA `(.L_x_13137) ;  /* 0xffffffb8007c7947 */ /* 0x000fec000383ffff */
.L_x_13063:
        /* <DEDUP_REMOVED lines=9> */
.L_x_13138:
[C---:B------:R-:W-:Y:S01]  /*ed80*/  VIADD R8, R17.reuse, 0x10 ;  /* 0x0000001011087836 */ /* 0x040fe20000000000 */
[----:B------:R-:W-:Y:S01]  /*ed90*/  ISETP.GE.AND P2, PT, R17, R3, PT ;  /* 0x000000031100720c */ /* 0x000fe20003f46270 */
[----:B------:R-:W-:Y:S02]  /*eda0*/  IMAD.MOV.U32 R13, RZ, RZ, R0 ;  /* 0x000000ffff0d7224 */ /* 0x000fe400078e0000 */
[----:B------:R-:W-:-:S10]  /*edb0*/  IMAD.MOV.U32 R6, RZ, RZ, R14 ;  /* 0x000000ffff067224 */ /* 0x000fd400078e000e */
[----:B------:R-:W-:Y:S05]  /*edc0*/  WARPSYNC.COLLECTIVE R15, `(.L_x_13139) ;  /* 0x000000000f087348 */ /* 0x000fea0003c00000 */
[----:B------:R0:W1:Y:S02]  /*edd0*/  SHFL.IDX P6, R14, R13, R12, R11 ;  /* 0x0000000c0d0e7389 */ /* 0x00006400000c000b */
[----:B01----:R-:W-:Y:S01]  /*ede0*/  ENDCOLLECTIVE ;  /* 0x000000000000791b */ /* 0x003fe20003800000 */
.L_x_13139:
[----:B------:R-:W-:Y:S01]  /*edf0*/  IMAD.MOV.U32 R13, RZ, RZ, R4 ;  /* 0x000000ffff0d7224 */ /* 0x000fe200078e0004 */
[----:B------:R-:W-:Y:S01]  /*ee00*/  MOV R12, 0x1 ;  /* 0x00000001000c7802 */ /* 0x000fe20000000f00 */
[----:B------:R-:W-:-:S07]  /*ee10*/  IMAD.MOV.U32 R7, RZ, RZ, R14 ;  /* 0x000000ffff077224 */ /* 0x000fce00078e000e */
[----:B------:R-:W-:Y:S05]  /*ee20*/  WARPSYNC.COLLECTIVE R15, `(.L_x_13140) ;  /* 0x000000000f087348 */ /* 0x000fea0003c00000 */
[----:B------:R0:W1:Y:S02]  /*ee30*/  SHFL.IDX P6, R14, R13, R12, R11 ;  /* 0x0000000c0d0e7389 */ /* 0x00006400000c000b */
[----:B01----:R-:W-:Y:S01]  /*ee40*/  ENDCOLLECTIVE ;  /* 0x000000000000791b */ /* 0x003fe20003800000 */
.L_x_13140:
[----:B------:R-:W-:-:S05]  /*ee50*/  @!P2 LEA R7, P1, R28, R7, 0x1 ;  /* 0x000000071c07a211 */ /* 0x000fca00078208ff */
[----:B------:R-:W-:Y:S01]  /*ee60*/  @!P2 IMAD.X R6, RZ, RZ, R6, P1 ;  /* 0x000000ffff06a224 */ /* 0x000fe200008e0606 */
[----:B------:R-:W-:-:S04]  /*ee70*/  ISETP.GE.AND P1, PT, R8, R3, PT ;  /* 0x000000030800720c */ /* 0x000fc80003f26270 */
[----:B------:R-:W-:Y:S01]  /*ee80*/  @!P2 LOP3.LUT R7, R7, R6, RZ, 0x3c, !PT ;  /* 0x000000060707a212 */ /* 0x000fe200078e3cff */
[----:B------:R-:W-:-:S03]  /*ee90*/  IMAD.MOV.U32 R13, RZ, RZ, R0 ;  /* 0x000000ffff0d7224 */ /* 0x000fc600078e0000 */
[----:B------:R-:W-:-:S04]  /*eea0*/  @!P2 LOP3.LUT R6, R7, R6, RZ, 0x3c, !PT ;  /* 0x000000060706a212 */ /* 0x000fc800078e3cff */
[----:B------:R-:W-:-:S05]  /*eeb0*/  @!P2 LOP3.LUT R7, R7, R6, RZ, 0x3c, !PT ;  /* 0x000000060707a212 */ /* 0x000fca00078e3cff */
[----:B------:R-:W-:Y:S01]  /*eec0*/  @!PT LDS RZ, [RZ] ;  /* 0x00000000fffff984 */ /* 0x000fe20000000800 */
[----:B------:R-:W-:Y:S01]  /*eed0*/  @!PT LDS RZ, [RZ] ;  /* 0x00000000fffff984 */ /* 0x000fe20000000800 */
[----:B------:R-:W-:Y:S01]  /*eee0*/  @!PT LDS RZ, [RZ] ;  /* 0x00000000fffff984 */ /* 0x000fe20000000800 */
[----:B------:R0:W-:Y:S02]  /*eef0*/  @!P2 LDGSTS.E.BYPASS.LTC128B.128 [R10+0x8400], desc[UR36][R6.64], !P0 ;  /* 0x08400000060aafae */ /* 0x0001e4000c101d64 */
[----:B0-----:R-:W-:-:S07]  /*ef00*/  IMAD.MOV.U32 R6, RZ, RZ, R14 ;  /* 0x000000ffff067224 */ /* 0x001fce00078e000e */
[----:B------:R-:W-:Y:S05]  /*ef10*/  WARPSYNC.COLLECTIVE R15, `(.L_x_13141) ;  /* 0x000000000f087348 */ /* 0x000fea0003c00000 */
[----:B------:R0:W1:Y:S02]  /*ef20*/  SHFL.IDX P6, R14, R13, R12, R11 ;  /* 0x0000000c0d0e7389 */ /* 0x00006400000c000b */
[----:B01----:R-:W-:Y:S01]  /*ef30*/  ENDCOLLECTIVE ;  /* 0x000000000000791b */ /* 0x003fe20003800000 */
.L_x_13141:
[----:B------:R-:W-:Y:S02]  /*ef40*/  IMAD.MOV.U32 R13, RZ, RZ, R4 ;  /* 0x000000ffff0d7224 */ /* 0x000fe400078e0004 */
[----:B------:R-:W-:Y:S02]  /*ef50*/  IMAD.MOV.U32 R12, RZ, RZ, 0x2 ;  /* 0x00000002ff0c7424 */ /* 0x000fe400078e00ff */
[----:B------:R-:W-:-:S07]  /*ef60*/  IMAD.MOV.U32 R7, RZ, RZ, R14 ;  /* 0x000000ffff077224 */ /* 0x000fce00078e000e */
[----:B------:R-:W-:Y:S05]  /*ef70*/  WARPSYNC.COLLECTIVE R15, `(.L_x_13142) ;  /* 0x000000000f087348 */ /* 0x000fea0003c00000 */
[----:B------:R0:W1:Y:S02]  /*ef80*/  SHFL.IDX P6, R14, R13, R12, R11 ;  /* 0x0000000c0d0e7389 */ /* 0x00006400000c000b */
[----:B01----:R-:W-:Y:S01]  /*ef90*/  ENDCOLLECTIVE ;  /* 0x000000000000791b */ /* 0x003fe20003800000 */
.L_x_13142:
        /* <DEDUP_REMOVED lines=10> */
[----:B0-----:R-:W-:-:S05]  /*f040*/  VIADD R6, R17, 0x20 ;  /* 0x0000002011067836 */ /* 0x001fca0000000000 */
[----:B------:R-:W-:Y:S01]  /*f050*/  ISETP.GE.AND P1, PT, R6, R3, PT ;  /* 0x000000030600720c */ /* 0x000fe20003f26270 */
[----:B------:R-:W-:-:S12]  /*f060*/  IMAD.MOV.U32 R6, RZ, RZ, R14 ;  /* 0x000000ffff067224 */ /* 0x000fd800078e000e */
[----:B------:R-:W-:Y:S05]  /*f070*/  WARPSYNC.COLLECTIVE R15, `(.L_x_13143) ;  /* 0x000000000f087348 */ /* 0x000fea0003c00000 */
[----:B------:R0:W1:Y:S02]  /*f080*/  SHFL.IDX P6, R14, R13, R12, R11 ;  /* 0x0000000c0d0e7389 */ /* 0x00006400000c000b */
[----:B01----:R-:W-:Y:S01]  /*f090*/  ENDCOLLECTIVE ;  /* 0x000000000000791b */ /* 0x003fe20003800000 */
.L_x_13143:
[----:B------:R-:W-:Y:S02]  /*f0a0*/  IMAD.MOV.U32 R13, RZ, RZ, R4 ;  /* 0x000000ffff0d7224 */ /* 0x000fe400078e0004 */
[----:B------:R-:W-:Y:S02]  /*f0b0*/  IMAD.MOV.U32 R12, RZ, RZ, 0x3 ;  /* 0x00000003ff0c7424 */ /* 0x000fe400078e00ff */
[----:B------:R-:W-:-:S07]  /*f0c0*/  IMAD.MOV.U32 R7, RZ, RZ, R14 ;  /* 0x000000ffff077224 */ /* 0x000fce00078e000e */
[----:B------:R-:W-:Y:S05]  /*f0d0*/  WARPSYNC.COLLECTIVE R15, `(.L_x_13144) ;  /* 0x000000000f087348 */ /* 0x000fea0003c00000 */
[----:B------:R0:W1:Y:S02]  /*f0e0*/  SHFL.IDX P6, R14, R13, R12, R11 ;  /* 0x0000000c0d0e7389 */ /* 0x00006400000c000b */
[----:B01----:R-:W-:Y:S01]  /*f0f0*/  ENDCOLLECTIVE ;  /* 0x000000000000791b */ /* 0x003fe20003800000 */
.L_x_13144:
[----:B------:R-:W-:-:S04]  /*f100*/  @!P1 LEA R7, P2, R28, R7, 0x1 ;  /* 0x000000071c079211 */ /* 0x000fc800078408ff */
[----:B------:R-:W-:-:S04]  /*f110*/  @!P1 IADD3.X R6, RZ, R6, RZ, P2, !PT ;  /* 0x00000006ff069210 */ /* 0x000fc800017fe4ff */
        /* <DEDUP_REMOVED lines=14> */
.L_x_13145:
[----:B------:R-:W-:Y:S02]  /*f200*/  IMAD.MOV.U32 R13, RZ, RZ, R4 ;  /* 0x000000ffff0d7224 */ /* 0x000fe400078e0004 */
[----:B------:R-:W-:Y:S02]  /*f210*/  IMAD.MOV.U32 R12, RZ, RZ, 0x4 ;  /* 0x00000004ff0c7424 */ /* 0x000fe400078e00ff */
[----:B------:R-:W-:-:S07]  /*f220*/  IMAD.MOV.U32 R7, RZ, RZ, R14 ;  /* 0x000000ffff077224 */ /* 0x000fce00078e000e */
[----:B------:R-:W-:Y:S05]  /*f230*/  WARPSYNC.COLLECTIVE R15, `(.L_x_13146) ;  /* 0x000000000f087348 */ /* 0x000fea0003c00000 */
[----:B------:R0:W1:Y:S02]  /*f240*/  SHFL.IDX P6, R14, R13, R12, R11 ;  /* 0x0000000c0d0e7389 */ /* 0x00006400000c000b */
[----:B01----:R-:W-:Y:S01]  /*f250*/  ENDCOLLECTIVE ;  /* 0x000000000000791b */ /* 0x003fe20003800000 */
.L_x_13146:
        /* <DEDUP_REMOVED lines=11> */
[----:B------:R-:W-:Y:S02]  /*f310*/  ISETP.GE.AND P1, PT, R6, R3, PT ;  /* 0x000000030600720c */ /* 0x000fe40003f26270 */
[----:B------:R-:W-:-:S11]  /*f320*/  MOV R6, R14 ;  /* 0x0000000e00067202 */ /* 0x000fd60000000f00 */
[----:B------:R-:W-:Y:S05]  /*f330*/  WARPSYNC.COLLECTIVE R15, `(.L_x_13147) ;  /* 0x000000000f087348 */ /* 0x000fea0003c00000 */
[----:B------:R0:W1:Y:S02]  /*f340*/  SHFL.IDX P6, R14, R13, R12, R11 ;  /* 0x0000000c0d0e7389 */ /* 0x00006400000c000b */
[----:B01----:R-:W-:Y:S01]  /*f350*/  ENDCOLLECTIVE ;  /* 0x000000000000791b */ /* 0x003fe20003800000 */
.L_x_13147:
[----:B------:R-:W-:Y:S02]  /*f360*/  IMAD.MOV.U32 R13, RZ, RZ, R4 ;  /* 0x000000ffff0d7224 */ /* 0x000fe400078e0004 */
[----:B------:R-:W-:Y:S02]  /*f370*/  IMAD.MOV.U32 R12, RZ, RZ, 0x5 ;  /* 0x00000005ff0c7424 */ /* 0x000fe400078e00ff */
[----:B------:R-:W-:-:S07]  /*f380*/  IMAD.MOV.U32 R7, RZ, RZ, R14 ;  /* 0x000000ffff077224 */ /* 0x000fce00078e000e */
[----:B------:R-:W-:Y:S05]  /*f390*/  WARPSYNC.COLLECTIVE R15, `(.L_x_13148) ;  /* 0x000000000f087348 */ /* 0x000fea0003c00000 */
[----:B------:R0:W1:Y:S02]  /*f3a0*/  SHFL.IDX P6, R14, R13, R12, R11 ;  /* 0x0000000c0d0e7389 */ /* 0x00006400000c000b */
[----:B01----:R-:W-:Y:S01]  /*f3b0*/  ENDCOLLECTIVE ;  /* 0x000000000000791b */ /* 0x003fe20003800000 */
.L_x_13148:
        /* <DEDUP_REMOVED lines=16> */
.L_x_13149:
[----:B------:R-:W-:Y:S02]  /*f4c0*/  IMAD.MOV.U32 R13, RZ, RZ, R4 ;  /* 0x000000ffff0d7224 */ /* 0x000fe400078e0004 */
[----:B------:R-:W-:Y:S02]  /*f4d0*/  IMAD.MOV.U32 R12, RZ, RZ, 0x6 ;  /* 0x00000006ff0c7424 */ /* 0x000fe400078e00ff */
[----:B------:R-:W-:-:S07]  /*f4e0*/  IMAD.MOV.U32 R7, RZ, RZ, R14 ;  /* 0x000000ffff077224 */ /* 0x000fce00078e000e */
[----:B------:R-:W-:Y:S05]  /*f4f0*/  WARPSYNC.COLLECTIVE R15, `(.L_x_13150) ;  /* 0x000000000f087348 */ /* 0x000fea0003c00000 */
[----:B------:R0:W1:Y:S02]  /*f500*/  SHFL.IDX P6, R14, R13, R12, R11 ;  /* 0x0000000c0d0e7389 */ /* 0x00006400000c000b */
[----:B01----:R-:W-:Y:S01]  /*f510*/  ENDCOLLECTIVE ;  /* 0x000000000000791b */ /* 0x003fe20003800000 */
.L_x_13150:
        /* <DEDUP_REMOVED lines=16> */
.L_x_13151:
[----:B------:R-:W-:Y:S02]  /*f620*/  IMAD.MOV.U32 R13, RZ, RZ, R4 ;  /* 0x000000ffff0d7224 */ /* 0x000fe400078e0004 */
[----:B------:R-:W-:Y:S02]  /*f630*/  IMAD.MOV.U32 R12, RZ, RZ, 0x7 ;  /* 0x00000007ff0c7424 */ /* 0x000fe400078e00ff */
[----:B------:R-:W-:-:S07]  /*f640*/  IMAD.MOV.U32 R7, RZ, RZ, R14 ;  /* 0x000000ffff077224 */ /* 0x000fce00078e000e */
[----:B------:R-:W-:Y:S05]  /*f650*/  WARPSYNC.COLLECTIVE R15, `(.L_x_13152) ;  /* 0x000000000f087348 */ /* 0x000fea0003c00000 */
[----:B------:R0:W1:Y:S02]  /*f660*/  SHFL.IDX P6, R14, R13, R12, R11 ;  /* 0x0000000c0d0e7389 */ /* 0x00006400000c000b */
[----:B01----:R-:W-:Y:S01]  /*f670*/  ENDCOLLECTIVE ;  /* 0x000000000000791b */ /* 0x003fe20003800000 */
.L_x_13152:
[----:B------:R-:W-:-:S05]  /*f680*/  @!P1 LEA R7, P2, R28, R7, 0x1 ;  /* 0x000000071c079211 */ /* 0x000fca00078408ff */
[----:B------:R-:W-:-:S05]  /*f690*/  @!P1 IMAD.X R6, RZ, RZ, R6, P2 ;  /* 0x000000ffff069224 */ /* 0x000fca00010e0606 */
[-C--:B------:R-:W-:Y:S01]  /*f6a0*/  @!P1 LOP3.LUT R7, R7, R6.reuse, RZ, 0x3c, !PT ;  /* 0x0000000607079212 */ /* 0x080fe200078e3cff */
[----:B------:R-:W-:Y:S02]  /*f6b0*/  IMAD.MOV.U32 R13, RZ, RZ, R0 ;  /* 0x000000ffff0d7224 */ /* 0x000fe400078e0000 */
[----:B------:R-:W-:Y:S01]  /*f6c0*/  VIADD R0, R17, 0x70 ;  /* 0x0000007011007836 */ /* 0x000fe20000000000 */
[----:B------:R-:W-:-:S04]  /*f6d0*/  @!P1 LOP3.LUT R6, R7, R6, RZ, 0x3c, !PT ;  /* 0x0000000607069212 */ /* 0x000fc800078e3cff */
[----:B------:R-:W-:Y:S02]  /*f6e0*/  @!P1 LOP3.LUT R7, R7, R6, RZ, 0x3c, !PT ;  /* 0x0000000607079212 */ /* 0x000fe400078e3cff */
[----:B------:R-:W-:-:S07]  /*f6f0*/  MOV R4, R14 ;  /* 0x0000000e00047202 */ /* 0x000fce0000000f00 */
[----:B------:R-:W-:Y:S05]  /*f700*/  WARPSYNC.COLLECTIVE R15, `(.L_x_13153) ;  /* 0x000000000f087348 */ /* 0x000fea0003c00000 */
[----:B------:R0:W1:Y:S02]  /*f710*/  SHFL.IDX P6, R14, R13, R12, R11 ;  /* 0x0000000c0d0e7389 */ /* 0x00006400000c000b */
[----:B01----:R-:W-:Y:S01]  /*f720*/  ENDCOLLECTIVE ;  /* 0x000000000000791b */ /* 0x003fe20003800000 */
.L_x_13153:
[----:B------:R-:W-:Y:S01]  /*f730*/  @!PT LDS RZ, [RZ] ;  /* 0x00000000fffff984 */ /* 0x000fe20000000800 */
[----:B------:R-:W-:Y:S01]  /*f740*/  @!PT LDS RZ, [RZ] ;  /* 0x00000000fffff984 */ /* 0x000fe20000000800 */
[----:B------:R-:W-:Y:S01]  /*f750*/  @!PT LDS RZ, [RZ] ;  /* 0x00000000fffff984 */ /* 0x000fe20000000800 */
[----:B------:R0:W-:Y:S01]  /*f760*/  @!P1 LDGSTS.E.BYPASS.LTC128B.128 [R10+0xb400], desc[UR36][R6.64], !P0 ;  /* 0x0b400000060a9fae */ /* 0x0001e2000c101d64 */
[----:B------:R-:W-:Y:S01]  /*f770*/  ISETP.GE.AND P1, PT, R0, R3, PT ;  /* 0x000000030000720c */ /* 0x000fe20003f26270 */
[----:B------:R-:W-:Y:S02]  /*f780*/  VIADD R0, R17, 0x80 ;  /* 0x0000008011007836 */ /* 0x000fe40000000000 */
[----:B------:R-:W-:Y:S02]  /*f790*/  IMAD.MOV.U32 R13, RZ, RZ, R2 ;  /* 0x000000ffff0d7224 */ /* 0x000fe400078e0002 */
[----:B------:R-:W-:Y:S02]  /*f7a0*/  IMAD.MOV.U32 R12, RZ, RZ, RZ ;  /* 0x000000ffff0c7224 */ /* 0x000fe400078e00ff */
[----:B0-----:R-:W-:-:S07]  /*f7b0*/  IMAD.MOV.U32 R6, RZ, RZ, R14 ;  /* 0x000000ffff067224 */ /* 0x001fce00078e000e */
[----:B------:R-:W-:Y:S05]  /*f7c0*/  WARPSYNC.COLLECTIVE R15, `(.L_x_13154) ;  /* 0x000000000f087348 */ /* 0x000fea0003c00000 */
[----:B------:R0:W1:Y:S02]  /*f7d0*/  SHFL.IDX P6, R14, R13, R12, R11 ;  /* 0x0000000c0d0e7389 */ /* 0x00006400000c000b */
[----:B01----:R-:W-:Y:S01]  /*f7e0*/  ENDCOLLECTIVE ;  /* 0x000000000000791b */ /* 0x003fe20003800000 */
.L_x_13154:
        /* <DEDUP_REMOVED lines=12> */
.L_x_13155:
[----:B------:R-:W-:Y:S02]  /*f8b0*/  IMAD.MOV.U32 R13, RZ, RZ, R2 ;  /* 0x000000ffff0d7224 */ /* 0x000fe400078e0002 */
[----:B------:R-:W-:Y:S01]  /*f8c0*/  IMAD.MOV.U32 R12, RZ, RZ, 0x1 ;  /* 0x00000001ff0c7424 */ /* 0x000fe200078e00ff */
[----:B------:R-:W-:-:S07]  /*f8d0*/  MOV R4, R14 ;  /* 0x0000000e00047202 */ /* 0x000fce0000000f00 */
[----:B------:R-:W-:Y:S05]  /*f8e0*/  WARPSYNC.COLLECTIVE R15, `(.L_x_13156) ;  /* 0x000000000f087348 */ /* 0x000fea0003c00000 */
[----:B------:R0:W1:Y:S02]  /*f8f0*/  SHFL.IDX P6, R14, R13, R12, R11 ;  /* 0x0000000c0d0e7389 */ /* 0x00006400000c000b */
[----:B01----:R-:W-:Y:S01]  /*f900*/  ENDCOLLECTIVE ;  /* 0x000000000000791b */ /* 0x003fe20003800000 */
.L_x_13156:
[----:B------:R-:W-:-:S05]  /*f910*/  @!P1 LEA R4, P3, R28, R4, 0x1 ;  /* 0x000000041c049211 */ /* 0x000fca00078608ff */
[----:B------:R-:W-:Y:S02]  /*f920*/  @!P1 IMAD.X R0, RZ, RZ, R0, P3 ;  /* 0x000000ffff009224 */ /* 0x000fe400018e0600 */
[----:B------:R-:W-:Y:S02]  /*f930*/  @!P1 IMAD.MOV.U32 R6, RZ, RZ, R4 ;  /* 0x000000ffff069224 */ /* 0x000fe400078e0004 */
[----:B------:R-:W-:Y:S02]  /*f940*/  @!P1 IMAD.MOV.U32 R7, RZ, RZ, R0 ;  /* 0x000000ffff079224 */ /* 0x000fe400078e0000 */
[C---:B------:R-:W-:Y:S02]  /*f950*/  VIADD R0, R17.reuse, 0x90 ;  /* 0x0000009011007836 */ /* 0x040fe40000000000 */
[----:B------:R-:W-:Y:S01]  /*f960*/  IMAD.MOV.U32 R13, RZ, RZ, R5 ;  /* 0x000000ffff0d7224 */ /* 0x000fe200078e0005 */
[----:B------:R-:W-:Y:S01]  /*f970*/  @!PT LDS RZ, [RZ] ;  /* 0x00000000fffff984 */ /* 0x000fe20000000800 */
[----:B------:R-:W-:Y:S01]  /*f980*/  @!PT LDS RZ, [RZ] ;  /* 0x00000000fffff984 */ /* 0x000fe20000000800 */
[----:B------:R-:W-:Y:S01]  /*f990*/  @!PT LDS RZ, [RZ] ;  /* 0x00000000fffff984 */ /* 0x000fe20000000800 */
[----:B------:R0:W-:Y:S01]  /*f9a0*/  @!P1 LDGSTS.E.BYPASS.LTC128B.128 [R10+0xc400], desc[UR36][R6.64], !P0 ;  /* 0x0c400000060a9fae */ /* 0x0001e2000c101d64 */
[----:B------:R-:W-:Y:S01]  /*f9b0*/  VIADD R4, R17, 0xa0 ;  /* 0x000000a011047836 */ /* 0x000fe20000000000 */
[----:B------:R-:W-:Y:S01]  /*f9c0*/  ISETP.GE.AND P1, PT, R0, R3, PT ;  /* 0x000000030000720c */ /* 0x000fe20003f26270 */
[----:B------:R-:W-:-:S12]  /*f9d0*/  IMAD.MOV.U32 R0, RZ, RZ, R14 ;  /* 0x000000ffff007224 */ /* 0x000fd800078e000e */
[----:B0-----:R-:W-:Y:S05]  /*f9e0*/  WARPSYNC.COLLECTIVE R15, `(.L_x_13157) ;  /* 0x000000000f087348 */ /* 0x001fea0003c00000 */
[----:B------:R1:W2:Y:S02]  /*f9f0*/  SHFL.IDX P6, R14, R13, R12, R11 ;  /* 0x0000000c0d0e7389 */ /* 0x0002a400000c000b */
[----:B012---:R-:W-:Y:S01]  /*fa00*/  ENDCOLLECTIVE ;  /* 0x000000000000791b */ /* 0x007fe20003800000 */
.L_x_13157:
[----:B------:R-:W-:Y:S02]  /*fa10*/  IMAD.MOV.U32 R13, RZ, RZ, R2 ;  /* 0x000000ffff0d7224 */ /* 0x000fe400078e0002 */
[----:B------:R-:W-:Y:S02]  /*fa20*/  IMAD.MOV.U32 R12, RZ, RZ, 0x2 ;  /* 0x00000002ff0c7424 */ /* 0x000fe400078e00ff */
[----:B------:R-:W-:-:S07]  /*fa30*/  IMAD.MOV.U32 R6, RZ, RZ, R14 ;  /* 0x000000ffff067224 */ /* 0x000fce00078e000e */
[----:B------:R-:W-:Y:S05]  /*fa40*/  WARPSYNC.COLLECTIVE R15, `(.L_x_13158) ;  /* 0x000000000f087348 */ /* 0x000fea0003c00000 */
[----:B------:R0:W1:Y:S02]  /*fa50*/  SHFL.IDX P6, R14, R13, R12, R11 ;  /* 0x0000000c0d0e7389 */ /* 0x00006400000c000b */
[----:B01----:R-:W-:Y:S01]  /*fa60*/  ENDCOLLECTIVE ;  /* 0x000000000000791b */ /* 0x003fe20003800000 */
.L_x_13158:
[----:B------:R-:W-:-:S04]  /*fa70*/  @!P1 LEA R6, P2, R28, R6, 0x1 ;  /* 0x000000061c069211 */ /* 0x000fc800078408ff */
[----:B------:R-:W-:Y:S02]  /*fa80*/  @!P1 IADD3.X R0, RZ, R0, RZ, P2, !PT ;  /* 0x00000000ff009210 */ /* 0x000fe400017fe4ff */
[----:B------:R-:W-:-:S03]  /*fa90*/  ISETP.GE.AND P2, PT, R4, R3, PT ;  /* 0x000000030400720c */ /* 0x000fc60003f46270 */
[----:B------:R-:W-:Y:S02]  /*faa0*/  @!P1 IMAD.MOV.U32 R7, RZ, RZ, R0 ;  /* 0x000000ffff079224 */ /* 0x000fe400078e0000 */
[----:B------:R-:W-:-:S03]  /*fab0*/  IMAD.MOV.U32 R13, RZ, RZ, R5 ;  /* 0x000000ffff0d7224 */ /* 0x000fc600078e0005 */
[----:B------:R-:W-:Y:S01]  /*fac0*/  @!PT LDS RZ, [RZ] ;  /* 0x00000000fffff984 */ /* 0x000fe20000000800 */
[----:B------:R-:W-:Y:S01]  /*fad0*/  @!PT LDS RZ, [RZ] ;  /* 0x00000000fffff984 */ /* 0x000fe20000000800 */
[----:B------:R-:W-:Y:S01]  /*fae0*/  @!PT LDS RZ, [RZ] ;  /* 0x00000000fffff984 */ /* 0x000fe20000000800 */
[----:B------:R0:W-:Y:S01]  /*faf0*/  @!P1 LDGSTS.E.BYPASS.LTC128B.128 [R10+0xcc00], desc[UR36][R6.64], !P0 ;  /* 0x0cc00000060a9fae */ /* 0x0001e2000c101d64 */
[----:B------:R-:W-:-:S07]  /*fb00*/  IMAD.MOV.U32 R0, RZ, RZ, R14 ;  /* 0x000000ffff007224 */ /* 0x000fce00078e000e */
[----:B0-----:R-:W-:Y:S05]  /*fb10*/  WARPSYNC.COLLECTIVE R15, `(.L_x_13159) ;  /* 0x000000000f087348 */ /* 0x001fea0003c00000 */
[----:B------:R1:W2:Y:S02]  /*fb20*/  SHFL.IDX P6, R14, R13, R12, R11 ;  /* 0x0000000c0d0e7389 */ /* 0x0002a400000c000b */
[----:B012---:R-:W-:Y:S01]  /*fb30*/  ENDCOLLECTIVE ;  /* 0x000000000000791b */ /* 0x007fe20003800000 */
.L_x_13159:
[----:B------:R-:W-:Y:S01]  /*fb40*/  MOV R13, R2 ;  /* 0x00000002000d7202 */ /* 0x000fe20000000f00 */
[----:B------:R-:W-:Y:S02]  /*fb50*/  IMAD.MOV.U32 R12, RZ, RZ, 0x3 ;  /* 0x00000003ff0c7424 */ /* 0x000fe400078e00ff */
[----:B------:R-:W-:-:S07]  /*fb60*/  IMAD.MOV.U32 R6, RZ, RZ, R14 ;  /* 0x000000ffff067224 */ /* 0x000fce00078e000e */
[----:B------:R-:W-:Y:S05]  /*fb70*/  WARPSYNC.COLLECTIVE R15, `(.L_x_13160) ;  /* 0x000000000f087348 */ /* 0x000fea0003c00000 */
[----:B------:R0:W1:Y:S02]  /*fb80*/  SHFL.IDX P6, R14, R13, R12, R11 ;  /* 0x0000000c0d0e7389 */ /* 0x00006400000c000b */
[----:B01----:R-:W-:Y:S01]  /*fb90*/  ENDCOLLECTIVE ;  /* 0x000000000000791b */ /* 0x003fe20003800000 */
.L_x_13160:
[----:B------:R-:W-:-:S05]  /*fba0*/  @!P2 LEA R6, P1, R28, R6, 0x1 ;  /* 0x000000061c06a211 */ /* 0x000fca00078208ff */
[----:B------:R-:W-:-:S04]  /*fbb0*/  @!P2 IMAD.X R0, RZ, RZ, R0, P1 ;  /* 0x000000ffff00a224 */ /* 0x000fc800008e0600 */
        /* <DEDUP_REMOVED lines=10> */
.L_x_13161:
[----:B------:R-:W-:Y:S01]  /*fc60*/  IMAD.MOV.U32 R2, RZ, RZ, R14 ;  /* 0x000000ffff027224 */ /* 0x000fe200078e000e */
[----:B------:R-:W-:Y:S06]  /*fc70*/  BRA `(.L_x_13162) ;  /* 0xffffffb800587947 */ /* 0x000fec000383ffff */
.L_x_13066:
[----:B0-----:R0:W1:Y:S02]  /*fc80*/  SYNCS.PHASECHK.TRANS64.TRYWAIT P0, [R22+URZ+0x16820], R0 ;  /* 0x01682000160075a7 */ /* 0x001064000800017f */
[----:B-1----:R-:W-:Y:S05]  /*fc90*/  @!P0 NANOSLEEP.SYNCS 0x989680 ;  /* 0x009896800000895d */ /* 0x002fea0003900000 */
[----:B------:R-:W1:Y:S02]  /*fca0*/  @!P0 SYNCS.PHASECHK.TRANS64 P0, [R22+URZ+0x16820], R0 ;  /* 0x01682000160085a7 */ /* 0x000e64000800007f */
[----:B-1----:R-:W-:Y:S05]  /*fcb0*/  @!P0 BRA `(.L_x_13066) ;  /* 0xfffffffc00f08947 */ /* 0x002fea000383ffff */
[----:B------:R-:W-:Y:S05]  /*fcc0*/  BRA `(.L_x_13163) ;  /* 0xffffffb800b47947 */ /* 0x000fea000383ffff */
.L_x_13071:
[----:B0-----:R0:W1:Y:S02]  /*fcd0*/  SYNCS.PHASECHK.TRANS64.TRYWAIT P0, [R5+URZ+0x16840], R2 ;  /* 0x01684002050075a7 */ /* 0x001064000800017f */
[----:B-1----:R-:W-:Y:S05]  /*fce0*/  @!P0 NANOSLEEP.SYNCS 0x989680 ;  /* 0x009896800000895d */ /* 0x002fea0003900000 */
[----:B------:R-:W1:Y:S02]  /*fcf0*/  @!P0 SYNCS.PHASECHK.TRANS64 P0, [R5+URZ+0x16840], R2 ;  /* 0x01684002050085a7 */ /* 0x000e64000800007f */
[----:B-1----:R-:W-:Y:S05]  /*fd00*/  @!P0 BRA `(.L_x_13071) ;  /* 0xfffffffc00f08947 */ /* 0x002fea000383ffff */
[----:B------:R-:W-:Y:S05]  /*fd10*/  BRA `(.L_x_13164) ;  /* 0xffffffbc008c7947 */ /* 0x000fea000383ffff */
.L_x_13072:
        /* <DEDUP_REMOVED lines=8> */
.L_x_13166:
[----:B------:R-:W-:Y:S05]  /*fda0*/  BSYNC B1 ;  /* 0x0000000000017941 */ /* 0x000fea0003800000 */
.L_x_13165:
[----:B------:R-:W-:Y:S01]  /*fdb0*/  MOV R13, R8 ;  /* 0x00000008000d7202 */ /* 0x000fe20000000f00 */
        /* <DEDUP_REMOVED lines=8> */
.L_x_13167:
[----:B------:R-:W-:Y:S02]  /*fe40*/  IMAD R9, R9, 0x2, R22 ;  /* 0x0000000209097824 */ /* 0x000fe400078e0216 */
[----:B------:R-:W-:Y:S02]  /*fe50*/  IMAD.MOV.U32 R13, RZ, RZ, R10 ;  /* 0x000000ffff0d7224 */ /* 0x000fe400078e000a */
[----:B------:R-:W-:Y:S02]  /*fe60*/  IMAD.MOV.U32 R12, RZ, RZ, 0x1 ;  /* 0x00000001ff0c7424 */ /* 0x000fe400078e00ff */
[----:B------:R-:W-:-:S07]  /*fe70*/  IMAD.MOV.U32 R2, RZ, RZ, R14 ;  /* 0x000000ffff027224 */ /* 0x000fce00078e000e */
[----:B------:R-:W-:Y:S05]  /*fe80*/  WARPSYNC.COLLECTIVE R15, `(.L_x_13168) ;  /* 0x000000000f087348 */ /* 0x000fea0003c00000 */
[----:B------:R0:W1:Y:S02]  /*fe90*/  SHFL.IDX P6, R14, R13, R12, R11 ;  /* 0x0000000c0d0e7389 */ /* 0x00006400000c000b */
[----:B01----:R-:W-:Y:S01]  /*fea0*/  ENDCOLLECTIVE ;  /* 0x000000000000791b */ /* 0x003fe20003800000 */
.L_x_13168:
[----:B------:R-:W-:-:S05]  /*feb0*/  IADD3 R2, P0, R2, R7, RZ ;  /* 0x0000000702027210 */ /* 0x000fca0007f1e0ff */
[----:B------:R-:W-:-:S05]  /*fec0*/  IMAD.X R3, RZ, RZ, R3, P0 ;  /* 0x000000ffff037224 */ /* 0x000fca00000e0603 */
        /* <DEDUP_REMOVED lines=9> */
.L_x_13169:
[----:B------:R-:W-:Y:S02]  /*ff60*/  IMAD.MOV.U32 R13, RZ, RZ, R10 ;  /* 0x000000ffff0d7224 */ /* 0x000fe400078e000a */
[----:B------:R-:W-:Y:S02]  /*ff70*/  IMAD.MOV.U32 R12, RZ, RZ, 0x2 ;  /* 0x00000002ff0c7424 */ /* 0x000fe400078e00ff */
[----:B------:R-:W-:-:S07]  /*ff80*/  IMAD.MOV.U32 R2, RZ, RZ, R14 ;  /* 0x000000ffff027224 */ /* 0x000fce00078e000e */
[----:B------:R-:W-:Y:S05]  /*ff90*/  WARPSYNC.COLLECTIVE R15, `(.L_x_13170) ;  /* 0x000000000f087348 */ /* 0x000fea0003c00000 */
[----:B------:R0:W1:Y:S02]  /*ffa0*/  SHFL.IDX P6, R14, R13, R12, R11 ;  /* 0x0000000c0d0e7389 */ /* 0x00006400000c000b */
[----:B01----:R-:W-:Y:S01]  /*ffb0*/  ENDCOLLECTIVE ;  /* 0x000000000000791b */ /* 0x003fe20003800000 */
.L_x_13170:
[----:B------:R-:W-:-:S05]  /*ffc0*/  IADD3 R2, P0, R2, R7, RZ ;  /* 0x0000000702027210 */ /* 0x000fca0007f1e0ff */
[----:B------:R-:W-:-:S05]  /*ffd0*/  IMAD.X R3, RZ, RZ, R3, P0 ;  /* 0x000000ffff037224 */ /* 0x000fca00000e0603 */
        /* <DEDUP_REMOVED lines=9> */
.L_x_13171:
[----:B------:R-:W-:Y:S01]  /*10070*/  MOV R13, R10 ;  /* 0x0000000a000d7202 */ /* 0x000fe20000000f00 */
[----:B------:R-:W-:Y:S02]  /*10080*/  IMAD.MOV.U32 R12, RZ, RZ, 0x3 ;  /* 0x00000003ff0c7424 */ /* 0x000fe400078e00ff */
[----:B------:R-:W-:-:S07]  /*10090*/  IMAD.MOV.U32 R2, RZ, RZ, R14 ;  /* 0x000000ffff027224 */ /* 0x000fce00078e000e */
[----:B------:R-:W-:Y:S05]  /*100a0*/  WARPSYNC.COLLECTIVE R15, `(.L_x_13172) ;  /* 0x000000000f087348 */ /* 0x000fea0003c00000 */
[----:B------:R0:W1:Y:S02]  /*100b0*/  SHFL.IDX P6, R14, R13, R12, R11 ;  /* 0x0000000c0d0e7389 */ /* 0x00006400000c000b */
[----:B01----:R-:W-:Y:S01]  /*100c0*/  ENDCOLLECTIVE ;  /* 0x000000000000791b */ /* 0x003fe20003800000 */
.L_x_13172:
        /* <DEDUP_REMOVED lines=11> */
.L_x_13173:
[----:B------:R-:W-:Y:S02]  /*10180*/  IMAD.MOV.U32 R13, RZ, RZ, R10 ;  /* 0x000000ffff0d7224 */ /* 0x000fe400078e000a */
[----:B------:R-:W-:Y:S02]  /*10190*/  IMAD.MOV.U32 R12, RZ, RZ, 0x4 ;  /* 0x00000004ff0c7424 */ /* 0x000fe400078e00ff */
[----:B------:R-:W-:-:S07]  /*101a0*/  IMAD.MOV.U32 R2, RZ, RZ, R14 ;  /* 0x000000ffff027224 */ /* 0x000fce00078e000e */
[----:B------:R-:W-:Y:S05]  /*101b0*/  WARPSYNC.COLLECTIVE R15, `(.L_x_13174) ;  /* 0x000000000f087348 */ /* 0x000fea0003c00000 */
[----:B------:R0:W1:Y:S02]  /*101c0*/  SHFL.IDX P6, R14, R13, R12, R11 ;  /* 0x0000000c0d0e7389 */ /* 0x00006400000c000b */
[----:B01----:R-:W-:Y:S01]  /*101d0*/  ENDCOLLECTIVE ;  /* 0x000000000000791b */ /* 0x003fe20003800000 */
.L_x_13174:
        /* <DEDUP_REMOVED lines=11> */
.L_x_13175:
[----:B------:R-:W-:Y:S02]  /*10290*/  IMAD.MOV.U32 R13, RZ, RZ, R10 ;  /* 0x000000ffff0d7224 */ /* 0x000fe400078e000a */
[----:B------:R-:W-:Y:S01]  /*102a0*/  IMAD.MOV.U32 R12, RZ, RZ, 0x5 ;  /* 0x00000005ff0c7424 */ /* 0x000fe200078e00ff */
[----:B------:R-:W-:-:S07]  /*102b0*/  MOV R2, R14 ;  /* 0x0000000e00027202 */ /* 0x000fce0000000f00 */
[----:B------:R-:W-:Y:S05]  /*102c0*/  WARPSYNC.COLLECTIVE R15, `(.L_x_13176) ;  /* 0x000000000f087348 */ /* 0x000fea0003c00000 */
[----:B------:R0:W1:Y:S02]  /*102d0*/  SHFL.IDX P6, R14, R13, R12, R11 ;  /* 0x0000000c0d0e7389 */ /* 0x00006400000c000b */
[----:B01----:R-:W-:Y:S01]  /*102e0*/  ENDCOLLECTIVE ;  /* 0x000000000000791b */ /* 0x003fe20003800000 */
.L_x_13176:
        /* <DEDUP_REMOVED lines=11> */
.L_x_13177:
[----:B------:R-:W-:Y:S02]  /*103a0*/  IMAD.MOV.U32 R13, RZ, RZ, R10 ;  /* 0x000000ffff0d7224 */ /* 0x000fe400078e000a */
[----:B------:R-:W-:Y:S02]  /*103b0*/  IMAD.MOV.U32 R12, RZ, RZ, 0x6 ;  /* 0x00000006ff0c7424 */ /* 0x000fe400078e00ff */
[----:B------:R-:W-:-:S07]  /*103c0*/  IMAD.MOV.U32 R2, RZ, RZ, R14 ;  /* 0x000000ffff027224 */ /* 0x000fce00078e000e */
[----:B------:R-:W-:Y:S05]  /*103d0*/  WARPSYNC.COLLECTIVE R15, `(.L_x_13178) ;  /* 0x000000000f087348 */ /* 0x000fea0003c00000 */
[----:B------:R0:W1:Y:S02]  /*103e0*/  SHFL.IDX P6, R14, R13, R12, R11 ;  /* 0x0000000c0d0e7389 */ /* 0x00006400000c000b */
[----:B01----:R-:W-:Y:S01]  /*103f0*/  ENDCOLLECTIVE ;  /* 0x000000000000791b */ /* 0x003fe20003800000 */
.L_x_13178:
        /* <DEDUP_REMOVED lines=11> */
.L_x_13179:
[----:B------:R-:W-:Y:S02]  /*104b0*/  IMAD.MOV.U32 R13, RZ, RZ, R10 ;  /* 0x000000ffff0d7224 */ /* 0x000fe400078e000a */
[----:B------:R-:W-:Y:S02]  /*104c0*/  IMAD.MOV.U32 R12, RZ, RZ, 0x7 ;  /* 0x00000007ff0c7424 */ /* 0x000fe400078e00ff */
[----:B------:R-:W-:-:S07]  /*104d0*/  IMAD.MOV.U32 R2, RZ, RZ, R14 ;  /* 0x000000ffff027224 */ /* 0x000fce00078e000e */
[----:B------:R-:W-:Y:S05]  /*104e0*/  WARPSYNC.COLLECTIVE R15, `(.L_x_13180) ;  /* 0x000000000f087348 */ /* 0x000fea0003c00000 */
[----:B------:R0:W1:Y:S02]  /*104f0*/  SHFL.IDX P6, R14, R13, R12, R11 ;  /* 0x0000000c0d0e7389 */ /* 0x00006400000c000b */
[----:B01----:R-:W-:Y:S01]  /*10500*/  ENDCOLLECTIVE ;  /* 0x000000000000791b */ /* 0x003fe20003800000 */
.L_x_13180:
        /* <DEDUP_REMOVED lines=11> */
.L_x_13181:
[----:B------:R-:W-:Y:S01]  /*105c0*/  IMAD.MOV.U32 R2, RZ, RZ, R14 ;  /* 0x000000ffff027224 */ /* 0x000fe200078e000e */
[----:B------:R-:W-:Y:S06]  /*105d0*/  BRA `(.L_x_13182) ;  /* 0xffffffb800707947 */ /* 0x000fec000383ffff */
.L_x_13077:
[----:B-1----:R1:W2:Y:S02]  /*105e0*/  SYNCS.PHASECHK.TRANS64.TRYWAIT P0, [R5+URZ+0x16860], R2 ;  /* 0x01686002050075a7 */ /* 0x0022a4000800017f */
[----:B--2---:R-:W-:Y:S05]  /*105f0*/  @!P0 NANOSLEEP.SYNCS 0x989680 ;  /* 0x009896800000895d */ /* 0x004fea0003900000 */
[----:B------:R-:W2:Y:S02]  /*10600*/  @!P0 SYNCS.PHASECHK.TRANS64 P0, [R5+URZ+0x16860], R2 ;  /* 0x01686002050085a7 */ /* 0x000ea4000800007f */
[----:B--2---:R-:W-:Y:S05]  /*10610*/  @!P0 BRA `(.L_x_13077) ;  /* 0xfffffffc00f08947 */ /* 0x004fea000383ffff */
[----:B------:R-:W-:Y:S05]  /*10620*/  BRA `(.L_x_13183) ;  /* 0xffffffb800c87947 */ /* 0x000fea000383ffff */
.L_x_13078:
[----:B------:R-:W-:Y:S01]  /*10630*/  BSSY B1, `(.L_x_13184) ;  /* 0x0000008000017945 */ /* 0x000fe20003800000 */
[----:B------:R-:W-:Y:S01]  /*10640*/  IMAD.MOV.U32 R13, RZ, RZ, R23 ;  /* 0x000000ffff0d7224 */ /* 0x000fe200078e0017 */
[----:B------:R-:W-:Y:S01]  /*10650*/  MOV R12, RZ ;  /* 0x000000ff000c7202 */ /* 0x000fe20000000f00 */
[----:B------:R-:W-:Y:S02]  /*10660*/  IMAD.MOV.U32 R11, RZ, RZ, 0x181f ;  /* 0x0000181fff0b7424 */ /* 0x000fe400078e00ff */
[----:B------:R-:W-:-:S07]  /*10670*/  IMAD.MOV.U32 R15, RZ, RZ, -0x1 ;  /* 0xffffffffff0f7424 */ /* 0x000fce00078e00ff */
[----:B-1----:R-:W-:Y:S05]  /*10680*/  WARPSYNC.COLLECTIVE R15, `(.L_x_13185) ;  /* 0x000000000f087348 */ /* 0x002fea0003c00000 */
[----:B------:R0:W2:Y:S02]  /*10690*/  SHFL.IDX P6, R14, R13, R12, R11 ;  /* 0x0000000c0d0e7389 */ /* 0x0000a400000c000b */
[----:B012---:R-:W-:Y:S01]  /*106a0*/  ENDCOLLECTIVE ;  /* 0x000000000000791b */ /* 0x007fe20003800000 */
.L_x_13185:
[----:B------:R-:W-:Y:S05]  /*106b0*/  BSYNC B1 ;  /* 0x0000000000017941 */ /* 0x000fea0003800000 */
.L_x_13184:
[----:B------:R-:W-:Y:S01]  /*106c0*/  IMAD.MOV.U32 R13, RZ, RZ, R18 ;  /* 0x000000ffff0d7224 */ /* 0x000fe200078e0012 */
[----:B------:R-:W-:Y:S01]  /*106d0*/  ISETP.LT.OR P2, PT, R8, 0x1, P1 ;  /* 0x000000010800780c */ /* 0x000fe20000f41670 */
[----:B------:R-:W-:Y:S01]  /*106e0*/  IMAD.MOV.U32 R12, RZ, RZ, RZ ;  /* 0x000000ffff0c7224 */ /* 0x000fe200078e00ff */
[----:B------:R-:W-:Y:S01]  /*106f0*/  LEA R6, R6, R22, 0x1 ;  /* 0x0000001606067211 */ /* 0x000fe200078e08ff */
[----:B------:R-:W-:Y:S02]  /*10700*/  IMAD.MOV.U32 R11, RZ, RZ, 0x181f ;  /* 0x0000181fff0b7424 */ /* 0x000fe400078e00ff */
[----:B------:R-:W-:Y:S02]  /*10710*/  IMAD.MOV.U32 R15, RZ, RZ, -0x1 ;  /* 0xffffffffff0f7424 */ /* 0x000fe400078e00ff */
[----:B------:R-:W-:-:S07]  /*10720*/  IMAD.MOV.U32 R3, RZ, RZ, R14 ;  /* 0x000000ffff037224 */ /* 0x000fce00078e000e */
[----:B------:R-:W-:Y:S05]  /*10730*/  WARPSYNC.COLLECTIVE R15, `(.L_x_13186) ;  /* 0x000000000f087348 */ /* 0x000fea0003c00000 */
[----:B------:R0:W1:Y:S02]  /*10740*/  SHFL.IDX P6, R14, R13, R12, R11 ;  /* 0x0000000c0d0e7389 */ /* 0x00006400000c000b */
[----:B01----:R-:W-:Y:S01]  /*10750*/  ENDCOLLECTIVE ;  /* 0x000000000000791b */ /* 0x003fe20003800000 */
.L_x_13186:
[----:B------:R-:W-:Y:S02]  /*10760*/  IMAD.MOV.U32 R13, RZ, RZ, R23 ;  /* 0x000000ffff0d7224 */ /* 0x000fe400078e0017 */
[----:B------:R-:W-:Y:S02]  /*10770*/  IMAD.MOV.U32 R12, RZ, RZ, 0x1 ;  /* 0x00000001ff0c7424 */ /* 0x000fe400078e00ff */
[----:B------:R-:W-:-:S07]  /*10780*/  IMAD.MOV.U32 R2, RZ, RZ, R14 ;  /* 0x000000ffff027224 */ /* 0x000fce00078e000e */
[----:B------:R-:W-:Y:S05]  /*10790*/  WARPSYNC.COLLECTIVE R15, `(.L_x_13187) ;  /* 0x000000000f087348 */ /* 0x000fea0003c00000 */
[----:B------:R0:W1:Y:S02]  /*107a0*/  SHFL.IDX P6, R14, R13, R12, R11 ;  /* 0x0000000c0d0e7389 */ /* 0x00006400000c000b */
[----:B01----:R-:W-:Y:S01]  /*107b0*/  ENDCOLLECTIVE ;  /* 0x000000000000791b */ /* 0x003fe20003800000 */
.L_x_13187:
        /* <DEDUP_REMOVED lines=8> */
[----:B0-----:R-:W-:-:S12]  /*10840*/  IMAD.MOV.U32 R3, RZ, RZ, R14 ;  /* 0x000000ffff037224 */ /* 0x001fd800078e000e */
[----:B------:R-:W-:Y:S05]  /*10850*/  WARPSYNC.COLLECTIVE R15, `(.L_x_13188) ;  /* 0x000000000f087348 */ /* 0x000fea0003c00000 */
[----:B------:R0:W1:Y:S02]  /*10860*/  SHFL.IDX P6, R14, R13, R12, R11 ;  /* 0x0000000c0d0e7389 */ /* 0x00006400000c000b */
[----:B01----:R-:W-:Y:S01]  /*10870*/  ENDCOLLECTIVE ;  /* 0x000000000000791b */ /* 0x003fe20003800000 */
.L_x_13188:
[----:B------:R-:W-:Y:S02]  /*10880*/  IMAD.MOV.U32 R13, RZ, RZ, R23 ;  /* 0x000000ffff0d7224 */ /* 0x000fe400078e0017 */
[----:B------:R-:W-:Y:S02]  /*10890*/  IMAD.MOV.U32 R12, RZ, RZ, 0x2 ;  /* 0x00000002ff0c7424 */ /* 0x000fe400078e00ff */
[----:B------:R-:W-:-:S07]  /*108a0*/  IMAD.MOV.U32 R2, RZ, RZ, R14 ;  /* 0x000000ffff027224 */ /* 0x000fce00078e000e */
[----:B------:R-:W-:Y:S05]  /*108b0*/  WARPSYNC.COLLECTIVE R15, `(.L_x_13189) ;  /* 0x000000000f087348 */ /* 0x000fea0003c00000 */
[----:B------:R0:W1:Y:S02]  /*108c0*/  SHFL.IDX P6, R14, R13, R12, R11 ;  /* 0x0000000c0d0e7389 */ /* 0x00006400000c000b */
[----:B01----:R-:W-:Y:S01]  /*108d0*/  ENDCOLLECTIVE ;  /* 0x000000000000791b */ /* 0x003fe20003800000 */
.L_x_13189:
[----:B------:R-:W-:-:S05]  /*108e0*/  IADD3 R2, P0, R2, R7, RZ ;  /* 0x0000000702027210 */ /* 0x000fca0007f1e0ff */
[----:B------:R-:W-:-:S05]  /*108f0*/  IMAD.X R3, RZ, RZ, R3, P0 ;  /* 0x000000ffff037224 */ /* 0x000fca00000e0603 */
[----:B------:R-:W-:Y:S01]  /*10900*/  @!PT LDS RZ, [RZ] ;  /* 0x00000000fffff984 */ /* 0x000fe20000000800 */
[----:B------:R-:W-:Y:S01]  /*10910*/  @!PT LDS RZ, [RZ] ;  /* 0x00000000fffff984 */ /* 0x000fe20000000800 */
[----:B------:R-:W-:Y:S01]  /*10920*/  @!PT LDS RZ, [RZ] ;  /* 0x00000000fffff984 */ /* 0x000fe20000000800 */
[----:B------:R0:W-:Y:S01]  /*10930*/  LDGSTS.E.BYPASS.LTC128B.128 [R6+0xc00], desc[UR36][R2.64], !P2 ;  /* 0x00c0000002067fae */ /* 0x0001e2000d101d64 */
[----:B------:R-:W-:Y:S02]  /*10940*/  MOV R13, R18 ;  /* 0x00000012000d7202 */ /* 0x000fe40000000f00 */
[----:B------:R-:W-:Y:S01]  /*10950*/  ISETP.LT.OR P2, PT, R8, 0x21, P1 ;  /* 0x000000210800780c */ /* 0x000fe20000f41670 */
[----:B0-----:R-:W-:-:S12]  /*10960*/  IMAD.MOV.U32 R3, RZ, RZ, R14 ;  /* 0x000000ffff037224 */ /* 0x001fd800078e000e */
[----:B------:R-:W-:Y:S05]  /*10970*/  WARPSYNC.COLLECTIVE R15, `(.L_x_13190) ;  /* 0x000000000f087348 */ /* 0x000fea0003c00000 */
[----:B------:R0:W1:Y:S02]  /*10980*/  SHFL.IDX P6, R14, R13, R12, R11 ;  /* 0x0000000c0d0e7389 */ /* 0x00006400000c000b */
[----:B01----:R-:W-:Y:S01]  /*10990*/  ENDCOLLECTIVE ;  /* 0x000000000000791b */ /* 0x003fe20003800000 */
.L_x_13190:
[----:B------:R-:W-:Y:S02]  /*109a0*/  IMAD.MOV.U32 R13, RZ, RZ, R23 ;  /* 0x000000ffff0d7224 */ /* 0x000fe400078e0017 */
[----:B------:R-:W-:Y:S02]  /*109b0*/  IMAD.MOV.U32 R12, RZ, RZ, 0x3 ;  /* 0x00000003ff0c7424 */ /* 0x000fe400078e00ff */
[----:B------:R-:W-:-:S07]  /*109c0*/  IMAD.MOV.U32 R2, RZ, RZ, R14 ;  /* 0x000000ffff027224 */ /* 0x000fce00078e000e */
[----:B------:R-:W-:Y:S05]  /*109d0*/  WARPSYNC.COLLECTIVE R15, `(.L_x_13191) ;  /* 0x000000000f087348 */ /* 0x000fea0003c00000 */
[----:B------:R0:W1:Y:S02]  /*109e0*/  SHFL.IDX P6, R14, R13, R12, R11 ;  /* 0x0000000c0d0e7389 */ /* 0x00006400000c000b */
[----:B01----:R-:W-:Y:S01]  /*109f0*/  ENDCOLLECTIVE ;  /* 0x000000000000791b */ /* 0x003fe20003800000 */
.L_x_13191:
        /* <DEDUP_REMOVED lines=12> */
.L_x_13192:
[----:B------:R-:W-:Y:S01]  /*10ac0*/  IMAD.MOV.U32 R13, RZ, RZ, R23 ;  /* 0x000000ffff0d7224 */ /* 0x000fe200078e0017 */
[----:B------:R-:W-:Y:S01]  /*10ad0*/  MOV R12, 0x4 ;  /* 0x00000004000c7802 */ /* 0x000fe20000000f00 */
[----:B------:R-:W-:-:S07]  /*10ae0*/  IMAD.MOV.U32 R2, RZ, RZ, R14 ;  /* 0x000000ffff027224 */ /* 0x000fce00078e000e */
[----:B------:R-:W-:Y:S05]  /*10af0*/  WARPSYNC.COLLECTIVE R15, `(.L_x_13193) ;  /* 0x000000000f087348 */ /* 0x000fea0003c00000 */
[----:B------:R0:W1:Y:S02]  /*10b00*/  SHFL.IDX P6, R14, R13, R12, R11 ;  /* 0x0000000c0d0e7389 */ /* 0x00006400000c000b */
[----:B01----:R-:W-:Y:S01]  /*10b10*/  ENDCOLLECTIVE ;  /* 0x000000000000791b */ /* 0x003fe20003800000 */
.L_x_13193:
        /* <DEDUP_REMOVED lines=12> */
.L_x_13194:
[----:B------:R-:W-:Y:S02]  /*10be0*/  IMAD.MOV.U32 R13, RZ, RZ, R23 ;  /* 0x000000ffff0d7224 */ /* 0x000fe400078e0017 */
[----:B------:R-:W-:Y:S02]  /*10bf0*/  IMAD.MOV.U32 R12, RZ, RZ, 0x5 ;  /* 0x00000005ff0c7424 */ /* 0x000fe400078e00ff */
[----:B------:R-:W-:-:S07]  /*10c00*/  IMAD.MOV.U32 R2, RZ, RZ, R14 ;  /* 0x000000ffff027224 */ /* 0x000fce00078e000e */
[----:B------:R-:W-:Y:S05]  /*10c10*/  WARPSYNC.COLLECTIVE R15, `(.L_x_13195) ;  /* 0x000000000f087348 */ /* 0x000fea0003c00000 */
[----:B------:R0:W1:Y:S02]  /*10c20*/  SHFL.IDX P6, R14, R13, R12, R11 ;  /* 0x0000000c0d0e7389 */ /* 0x00006400000c000b */
[----:B01----:R-:W-:Y:S01]  /*10c30*/  ENDCOLLECTIVE ;  /* 0x000000000000791b */ /* 0x003fe20003800000 */
.L_x_13195:
        /* <DEDUP_REMOVED lines=12> */
.L_x_13196:
[----:B------:R-:W-:Y:S02]  /*10d00*/  IMAD.MOV.U32 R13, RZ, RZ, R23 ;  /* 0x000000ffff0d7224 */ /* 0x000fe400078e0017 */
[----:B------:R-:W-:Y:S02]  /*10d10*/  IMAD.MOV.U32 R12, RZ, RZ, 0x6 ;  /* 0x00000006ff0c7424 */ /* 0x000fe400078e00ff */
[----:B------:R-:W-:-:S07]  /*10d20*/  IMAD.MOV.U32 R2, RZ, RZ, R14 ;  /* 0x000000ffff027224 */ /* 0x000fce00078e000e */
[----:B------:R-:W-:Y:S05]  /*10d30*/  WARPSYNC.COLLECTIVE R15, `(.L_x_13197) ;  /* 0x000000000f087348 */ /* 0x000fea0003c00000 */
[----:B------:R0:W1:Y:S02]  /*10d40*/  SHFL.IDX P6, R14, R13, R12, R11 ;  /* 0x0000000c0d0e7389 */ /* 0x00006400000c000b */
[----:B01----:R-:W-:Y:S01]  /*10d50*/  ENDCOLLECTIVE ;  /* 0x000000000000791b */ /* 0x003fe20003800000 */
.L_x_13197:
        /* <DEDUP_REMOVED lines=8> */
[----:B0-----:R-:W-:-:S10]  /*10de0*/  IMAD.MOV.U32 R3, RZ, RZ, R14 ;  /* 0x000000ffff037224 */ /* 0x001fd400078e000e */
[----:B------:R-:W-:Y:S05]  /*10df0*/  WARPSYNC.COLLECTIVE R15, `(.L_x_13198) ;  /* 0x000000000f087348 */ /* 0x000fea0003c00000 */
[----:B------:R0:W1:Y:S02]  /*10e00*/  SHFL.IDX P6, R14, R13, R12, R11 ;  /* 0x0000000c0d0e7389 */ /* 0x00006400000c000b */
[----:B01----:R-:W-:Y:S01]  /*10e10*/  ENDCOLLECTIVE ;  /* 0x000000000000791b */ /* 0x003fe20003800000 */
.L_x_13198:
[----:B------:R-:W-:Y:S02]  /*10e20*/  IMAD.MOV.U32 R13, RZ, RZ, R23 ;  /* 0x000000ffff0d7224 */ /* 0x000fe400078e0017 */
[----:B------:R-:W-:Y:S02]  /*10e30*/  IMAD.MOV.U32 R12, RZ, RZ, 0x7 ;  /* 0x00000007ff0c7424 */ /* 0x000fe400078e00ff */
[----:B------:R-:W-:-:S07]  /*10e40*/  IMAD.MOV.U32 R2, RZ, RZ, R14 ;  /* 0x000000ffff027224 */ /* 0x000fce00078e000e */
[----:B------:R-:W-:Y:S05]  /*10e50*/  WARPSYNC.COLLECTIVE R15, `(.L_x_13199) ;  /* 0x000000000f087348 */ /* 0x000fea0003c00000 */
[----:B------:R0:W1:Y:S02]  /*10e60*/  SHFL.IDX P6, R14, R13, R12, R11 ;  /* 0x0000000c0d0e7389 */ /* 0x00006400000c000b */
[----:B01----:R-:W-:Y:S01]  /*10e70*/  ENDCOLLECTIVE ;  /* 0x000000000000791b */ /* 0x003fe20003800000 */
.L_x_13199:
[----:B------:R-:W-:-:S05]  /*10e80*/  IADD3 R2, P0, R2, R7, RZ ;  /* 0x0000000702027210 */ /* 0x000fca0007f1e0ff */
[----:B------:R-:W-:-:S05]  /*10e90*/  IMAD.X R3, RZ, RZ, R3, P0 ;  /* 0x000000ffff037224 */ /* 0x000fca00000e0603 */
[----:B------:R-:W-:Y:S01]  /*10ea0*/  @!PT LDS RZ, [RZ] ;  /* 0x00000000fffff984 */ /* 0x000fe20000000800 */
[----:B------:R-:W-:Y:S01]  /*10eb0*/  @!PT LDS RZ, [RZ] ;  /* 0x00000000fffff984 */ /* 0x000fe20000000800 */
[----:B------:R-:W-:Y:S01]  /*10ec0*/  @!PT LDS RZ, [RZ] ;  /* 0x00000000fffff984 */ /* 0x000fe20000000800 */
[----:B------:R0:W-:Y:S01]  /*10ed0*/  LDGSTS.E.BYPASS.LTC128B.128 [R6+0x3400], desc[UR36][R2.64], !P2 ;  /* 0x0340000002067fae */ /* 0x0001e2000d101d64 */
[----:B------:R-:W-:Y:S01]  /*10ee0*/  MOV R13, R18 ;  /* 0x00000012000d7202 */ /* 0x000fe20000000f00 */
[----:B------:R-:W-:-:S07]  /*10ef0*/  IMAD.MOV.U32 R23, RZ, RZ, R14 ;  /* 0x000000ffff177224 */ /* 0x000fce00078e000e */
[----:B0-----:R-:W-:Y:S05]  /*10f00*/  WARPSYNC.COLLECTIVE R15, `(.L_x_13200) ;  /* 0x000000000f087348 */ /* 0x001fea0003c00000 */
[----:B------:R1:W2:Y:S02]  /*10f10*/  SHFL.IDX P6, R14, R13, R12, R11 ;  /* 0x0000000c0d0e7389 */ /* 0x0002a400000c000b */
[----:B012---:R-:W-:Y:S01]  /*10f20*/  ENDCOLLECTIVE ;  /* 0x000000000000791b */ /* 0x007fe20003800000 */
.L_x_13200:
[----:B------:R-:W-:Y:S01]  /*10f30*/  IMAD.MOV.U32 R2, RZ, RZ, R14 ;  /* 0x000000ffff027224 */ /* 0x000fe200078e000e */
[----:B------:R-:W-:Y:S06]  /*10f40*/  BRA `(.L_x_13201) ;  /* 0xffffffb400747947 */ /* 0x000fec000383ffff */
.L_x_13086:
[----:B0-----:R0:W1:Y:S02]  /*10f50*/  SYNCS.PHASECHK.TRANS64.TRYWAIT P0, [R0+URZ+0x16860], R3 ;  /* 0x01686003000075a7 */ /* 0x001064000800017f */
[----:B-1----:R-:W-:Y:S05]  /*10f60*/  @!P0 NANOSLEEP.SYNCS 0x989680 ;  /* 0x009896800000895d */ /* 0x002fea0003900000 */
[----:B------:R-:W1:Y:S02]  /*10f70*/  @!P0 SYNCS.PHASECHK.TRANS64 P0, [R0+URZ+0x16860], R3 ;  /* 0x01686003000085a7 */ /* 0x000e64000800007f */
[----:B-1----:R-:W-:Y:S05]  /*10f80*/  @!P0 BRA `(.L_x_13086) ;  /* 0xfffffffc00f08947 */ /* 0x002fea000383ffff */
[----:B------:R-:W-:Y:S05]  /*10f90*/  BRA `(.L_x_13202) ;  /* 0xffffffb8008c7947 */ /* 0x000fea000383ffff */
.L_x_13087:
        /* <DEDUP_REMOVED lines=8> */
.L_x_13204:
[----:B------:R-:W-:Y:S05]  /*11020*/  BSYNC B0 ;  /* 0x0000000000007941 */ /* 0x000fea0003800000 */
.L_x_13203:
[----:B------:R-:W-:Y:S01]  /*11030*/  IMAD.MOV.U32 R13, RZ, RZ, R18 ;  /* 0x000000ffff0d7224 */ /* 0x000fe200078e0012 */
[----:B------:R-:W-:Y:S01]  /*11040*/  MOV R15, 0xffffffff ;  /* 0xffffffff000f7802 */ /* 0x000fe20000000f00 */
[----:B------:R-:W-:Y:S02]  /*11050*/  IMAD.MOV.U32 R12, RZ, RZ, RZ ;  /* 0x000000ffff0c7224 */ /* 0x000fe400078e00ff */
[----:B------:R-:W-:Y:S02]  /*11060*/  IMAD.MOV.U32 R11, RZ, RZ, 0x181f ;  /* 0x0000181fff0b7424 */ /* 0x000fe400078e00ff */
[----:B------:R-:W-:Y:S02]  /*11070*/  IMAD.MOV.U32 R3, RZ, RZ, R14 ;  /* 0x000000ffff037224 */ /* 0x000fe400078e000e */
[----:B------:R-:W-:-:S07]  /*11080*/  IMAD.SHL.U32 R5, R28, 0x2, RZ ;  /* 0x000000021c057824 */ /* 0x000fce00078e00ff */
[----:B------:R-:W-:Y:S05]  /*11090*/  WARPSYNC.COLLECTIVE R15, `(.L_x_13205) ;  /* 0x000000000f087348 */ /* 0x000fea0003c00000 */
[----:B------:R0:W1:Y:S02]  /*110a0*/  SHFL.IDX P6, R14, R13, R12, R11 ;  /* 0x0000000c0d0e7389 */ /* 0x00006400000c000b */
[----:B01----:R-:W-:Y:S01]  /*110b0*/  ENDCOLLECTIVE ;  /* 0x000000000000791b */ /* 0x003fe20003800000 */
.L_x_13205:
[----:B------:R-:W-:Y:S01]  /*110c0*/  ULDC UR4, c[0x0][0x2f4] ;  /* 0x0000bd0000047ab9 */ /* 0x000fe20000000800 */
[----:B------:R-:W-:Y:S01]  /*110d0*/  IMAD R4, R4, 0x2, R22 ;  /* 0x0000000204047824 */ /* 0x000fe200078e0216 */
[----:B------:R-:W-:-:S04]  /*110e0*/  ISETP.GE.AND P0, PT, R28, UR4, PT ;  /* 0x000000041c007c0c */ /* 0x000fc8000bf06270 */
[----:B------:R-:W-:Y:S01]  /*110f0*/  ISETP.LT.OR P2, PT, R6, 0x1, P0 ;  /* 0x000000010600780c */ /* 0x000fe20000741670 */
[----:B------:R-:W-:Y:S02]  /*11100*/  IMAD.MOV.U32 R13, RZ, RZ, R23 ;  /* 0x000000ffff0d7224 */ /* 0x000fe400078e0017 */
[----:B------:R-:W-:Y:S01]  /*11110*/  IMAD.MOV.U32 R12, RZ, RZ, 0x1 ;  /* 0x00000001ff0c7424 */ /* 0x000fe200078e00ff */
[----:B------:R-:W-:-:S13]  /*11120*/  IADD3 R2, P1, R14, R5, RZ ;  /* 0x000000050e027210 */ /* 0x000fda0007f3e0ff */
[----:B------:R-:W-:Y:S05]  /*11130*/  WARPSYNC.COLLECTIVE R15, `(.L_x_13206) ;  /* 0x000000000f087348 */ /* 0x000fea0003c00000 */
[----:B------:R0:W1:Y:S02]  /*11140*/  SHFL.IDX P6, R14, R13, R12, R11 ;  /* 0x0000000c0d0e7389 */ /* 0x00006400000c000b */
[----:B01----:R-:W-:Y:S01]  /*11150*/  ENDCOLLECTIVE ;  /* 0x000000000000791b */ /* 0x003fe20003800000 */
.L_x_13206:
[----:B------:R-:W-:-:S05]  /*11160*/  IMAD.X R3, RZ, RZ, R3, P1 ;  /* 0x000000ffff037224 */ /* 0x000fca00008e0603 */
        /* <DEDUP_REMOVED lines=10> */
.L_x_13207:
[----:B------:R-:W-:Y:S01]  /*11210*/  IMAD.MOV.U32 R13, RZ, RZ, R23 ;  /* 0x000000ffff0d7224 */ /* 0x000fe200078e0017 */
[----:B------:R-:W-:Y:S02]  /*11220*/  MOV R12, 0x2 ;  /* 0x00000002000c7802 */ /* 0x000fe40000000f00 */
[----:B------:R-:W-:-:S13]  /*11230*/  IADD3 R2, P1, R14, R5, RZ ;  /* 0x000000050e027210 */ /* 0x000fda0007f3e0ff */
[----:B------:R-:W-:Y:S05]  /*11240*/  WARPSYNC.COLLECTIVE R15, `(.L_x_13208) ;  /* 0x000000000f087348 */ /* 0x000fea0003c00000 */
[----:B------:R0:W1:Y:S02]  /*11250*/  SHFL.IDX P6, R14, R13, R12, R11 ;  /* 0x0000000c0d0e7389 */ /* 0x00006400000c000b */
[----:B01----:R-:W-:Y:S01]  /*11260*/  ENDCOLLECTIVE ;  /* 0x000000000000791b */ /* 0x003fe20003800000 */
.L_x_13208:
        /* <DEDUP_REMOVED lines=11> */
.L_x_13209:
[----:B------:R-:W-:Y:S02]  /*11320*/  IMAD.MOV.U32 R13, RZ, RZ, R23 ;  /* 0x000000ffff0d7224 */ /* 0x000fe400078e0017 */
[----:B------:R-:W-:Y:S01]  /*11330*/  IMAD.MOV.U32 R12, RZ, RZ, 0x3 ;  /* 0x00000003ff0c7424 */ /* 0x000fe200078e00ff */
[----:B------:R-:W-:-:S13]  /*11340*/  IADD3 R2, P1, R14, R5, RZ ;  /* 0x000000050e027210 */ /* 0x000fda0007f3e0ff */
[----:B------:R-:W-:Y:S05]  /*11350*/  WARPSYNC.COLLECTIVE R15, `(.L_x_13210) ;  /* 0x000000000f087348 */ /* 0x000fea0003c00000 */
[----:B------:R0:W1:Y:S02]  /*11360*/  SHFL.IDX P6, R14, R13, R12, R11 ;  /* 0x0000000c0d0e7389 */ /* 0x00006400000c000b */
[----:B01----:R-:W-:Y:S01]  /*11370*/  ENDCOLLECTIVE ;  /* 0x000000000000791b */ /* 0x003fe20003800000 */
.L_x_13210:
        /* <DEDUP_REMOVED lines=11> */
.L_x_13211:
[----:B------:R-:W-:Y:S01]  /*11430*/  IMAD.MOV.U32 R13, RZ, RZ, R23 ;  /* 0x000000ffff0d7224 */ /* 0x000fe200078e0017 */
[----:B------:R-:W-:Y:S02]  /*11440*/  MOV R12, 0x4 ;  /* 0x00000004000c7802 */ /* 0x000fe40000000f00 */
[----:B------:R-:W-:-:S13]  /*11450*/  IADD3 R2, P1, R14, R5, RZ ;  /* 0x000000050e027210 */ /* 0x000fda0007f3e0ff */
[----:B------:R-:W-:Y:S05]  /*11460*/  WARPSYNC.COLLECTIVE R15, `(.L_x_13212) ;  /* 0x000000000f087348 */ /* 0x000fea0003c00000 */
[----:B------:R0:W1:Y:S02]  /*11470*/  SHFL.IDX P6, R14, R13, R12, R11 ;  /* 0x0000000c0d0e7389 */ /* 0x00006400000c000b */
[----:B01----:R-:W-:Y:S01]  /*11480*/  ENDCOLLECTIVE ;  /* 0x000000000000791b */ /* 0x003fe20003800000 */
.L_x_13212:
        /* <DEDUP_REMOVED lines=11> */
.L_x_13213:
[----:B------:R-:W-:Y:S02]  /*11540*/  IMAD.MOV.U32 R13, RZ, RZ, R23 ;  /* 0x000000ffff0d7224 */ /* 0x000fe400078e0017 */
[----:B------:R-:W-:Y:S01]  /*11550*/  IMAD.MOV.U32 R12, RZ, RZ, 0x5 ;  /* 0x00000005ff0c7424 */ /* 0x000fe200078e00ff */
[----:B------:R-:W-:-:S13]  /*11560*/  IADD3 R2, P1, R14, R5, RZ ;  /* 0x000000050e027210 */ /* 0x000fda0007f3e0ff */
[----:B------:R-:W-:Y:S05]  /*11570*/  WARPSYNC.COLLECTIVE R15, `(.L_x_13214) ;  /* 0x000000000f087348 */ /* 0x000fea0003c00000 */
[----:B------:R0:W1:Y:S02]  /*11580*/  SHFL.IDX P6, R14, R13, R12, R11 ;  /* 0x0000000c0d0e7389 */ /* 0x00006400000c000b */
[----:B01----:R-:W-:Y:S01]  /*11590*/  ENDCOLLECTIVE ;  /* 0x000000000000791b */ /* 0x003fe20003800000 */
.L_x_13214:
        /* <DEDUP_REMOVED lines=11> */
.L_x_13215:
[----:B------:R-:W-:Y:S01]  /*11650*/  IMAD.MOV.U32 R13, RZ, RZ, R23 ;  /* 0x000000ffff0d7224 */ /* 0x000fe200078e0017 */
[----:B------:R-:W-:Y:S02]  /*11660*/  MOV R12, 0x6 ;  /* 0x00000006000c7802 */ /* 0x000fe40000000f00 */
[----:B------:R-:W-:-:S13]  /*11670*/  IADD3 R2, P1, R14, R5, RZ ;  /* 0x000000050e027210 */ /* 0x000fda0007f3e0ff */
[----:B------:R-:W-:Y:S05]  /*11680*/  WARPSYNC.COLLECTIVE R15, `(.L_x_13216) ;  /* 0x000000000f087348 */ /* 0x000fea0003c00000 */
[----:B------:R0:W1:Y:S02]  /*11690*/  SHFL.IDX P6, R14, R13, R12, R11 ;  /* 0x0000000c0d0e7389 */ /* 0x00006400000c000b */
[----:B01----:R-:W-:Y:S01]  /*116a0*/  ENDCOLLECTIVE ;  /* 0x000000000000791b */ /* 0x003fe20003800000 */
.L_x_13216:
        /* <DEDUP_REMOVED lines=11> */
.L_x_13217:
[----:B------:R-:W-:Y:S02]  /*11760*/  IMAD.MOV.U32 R13, RZ, RZ, R23 ;  /* 0x000000ffff0d7224 */ /* 0x000fe400078e0017 */
[----:B------:R-:W-:Y:S01]  /*11770*/  IMAD.MOV.U32 R12, RZ, RZ, 0x7 ;  /* 0x00000007ff0c7424 */ /* 0x000fe200078e00ff */
[----:B------:R-:W-:-:S13]  /*11780*/  IADD3 R2, P1, R14, R5, RZ ;  /* 0x000000050e027210 */ /* 0x000fda0007f3e0ff */
[----:B------:R-:W-:Y:S05]  /*11790*/  WARPSYNC.COLLECTIVE R15, `(.L_x_13218) ;  /* 0x000000000f087348 */ /* 0x000fea0003c00000 */
[----:B------:R0:W1:Y:S02]  /*117a0*/  SHFL.IDX P6, R14, R13, R12, R11 ;  /* 0x0000000c0d0e7389 */ /* 0x00006400000c000b */
[----:B01----:R-:W-:Y:S01]  /*117b0*/  ENDCOLLECTIVE ;  /* 0x000000000000791b */ /* 0x003fe20003800000 */
.L_x_13218:
        /* <DEDUP_REMOVED lines=10> */
.L_x_13219:
[----:B------:R-:W-:Y:S05]  /*11860*/  BRA `(.L_x_13220) ;  /* 0xffffffb400507947 */ /* 0x000fea000383ffff */
.L_x_13092:
        /* <DEDUP_REMOVED lines=8> */
.L_x_13222:
[----:B------:R-:W-:Y:S05]  /*118f0*/  BSYNC B0 ;  /* 0x0000000000007941 */ /* 0x000fea0003800000 */
.L_x_13221:
        /* <DEDUP_REMOVED lines=9> */
.L_x_13223:
        /* <DEDUP_REMOVED lines=15> */
[----:B------:R-:W-:Y:S02]  /*11a80*/  ISETP.GE.U32.AND P5, PT, R9, 0x10, PT ;  /* 0x000000100900780c */ /* 0x000fe40003fa6070 */
[----:B------:R-:W-:-:S02]  /*11a90*/  MOV R16, RZ ;  /* 0x000000ff00107202 */ /* 0x000fc40000000f00 */
[----:B--2---:R-:W-:Y:S01]  /*11aa0*/  @!P1 MOV R7, R8 ;  /* 0x0000000800079202 */ /* 0x004fe20000000f00 */
[----:B---3--:R-:W-:Y:S01]  /*11ab0*/  @!P1 IMAD.MOV.U32 R4, RZ, RZ, R5 ;  /* 0x000000ffff049224 */ /* 0x008fe200078e0005 */
[----:B------:R-:W-:-:S03]  /*11ac0*/  ISETP.NE.AND P1, PT, R9, RZ, PT ;  /* 0x000000ff0900720c */ /* 0x000fc60003f25270 */
[----:B------:R-:W-:-:S10]  /*11ad0*/  IMAD R13, R4, R7, RZ ;  /* 0x00000007040d7224 */ /* 0x000fd400078e02ff */
[----:B------:R-:W-:Y:S05]  /*11ae0*/  WARPSYNC.COLLECTIVE R15, `(.L_x_13224) ;  /* 0x000000000f087348 */ /* 0x000fea0003c00000 */
[----:B------:R0:W1:Y:S02]  /*11af0*/  SHFL.UP P6, R14, R13, R12, R11 ;  /* 0x0400000c0d0e7389 */ /* 0x00006400000c000b */
[----:B01----:R-:W-:Y:S01]  /*11b00*/  ENDCOLLECTIVE ;  /* 0x000000000000791b */ /* 0x003fe20003800000 */
.L_x_13224:
[----:B------:R-:W-:Y:S01]  /*11b10*/  IMAD.MOV.U32 R12, RZ, RZ, 0x2 ;  /* 0x00000002ff0c7424 */ /* 0x000fe200078e00ff */
[----:B------:R-:W-:-:S05]  /*11b20*/  SEL R14, R14, RZ, P1 ;  /* 0x000000ff0e0e7207 */ /* 0x000fca0000800000 */
[----:B------:R-:W-:-:S04]  /*11b30*/  IMAD.IADD R5, R13, 0x1, R14 ;  /* 0x000000010d057824 */ /* 0x000fc800078e020e */
[----:B------:R-:W-:-:S07]  /*11b40*/  IMAD.MOV.U32 R13, RZ, RZ, R5 ;  /* 0x000000ffff0d7224 */ /* 0x000fce00078e0005 */
[----:B------:R-:W-:Y:S05]  /*11b50*/  WARPSYNC.COLLECTIVE R15, `(.L_x_13225) ;  /* 0x000000000f087348 */ /* 0x000fea0003c00000 */
[----:B------:R0:W1:Y:S02]  /*11b60*/  SHFL.UP P6, R14, R13, R12, R11 ;  /* 0x0400000c0d0e7389 */ /* 0x00006400000c000b */
[----:B01----:R-:W-:Y:S01]  /*11b70*/  ENDCOLLECTIVE ;  /* 0x000000000000791b */ /* 0x003fe20003800000 */
.L_x_13225:
[----:B------:R-:W-:Y:S01]  /*11b80*/  IMAD.MOV.U32 R12, RZ, RZ, 0x4 ;  /* 0x00000004ff0c7424 */ /* 0x000fe200078e00ff */
[----:B------:R-:W-:-:S05]  /*11b90*/  SEL R2, R14, RZ, P2 ;  /* 0x000000ff0e027207 */ /* 0x000fca0001000000 */
[----:B------:R-:W-:-:S04]  /*11ba0*/  IMAD.IADD R2, R5, 0x1, R2 ;  /* 0x0000000105027824 */ /* 0x000fc800078e0202 */
[----:B------:R-:W-:-:S07]  /*11bb0*/  IMAD.MOV.U32 R13, RZ, RZ, R2 ;  /* 0x000000ffff0d7224 */ /* 0x000fce00078e0002 */
[----:B------:R-:W-:Y:S05]  /*11bc0*/  WARPSYNC.COLLECTIVE R15, `(.L_x_13226) ;  /* 0x000000000f087348 */ /* 0x000fea0003c00000 */
[----:B------:R0:W1:Y:S02]  /*11bd0*/  SHFL.UP P6, R14, R13, R12, R11 ;  /* 0x0400000c0d0e7389 */ /* 0x00006400000c000b */
[----:B01----:R-:W-:Y:S01]  /*11be0*/  ENDCOLLECTIVE ;  /* 0x000000000000791b */ /* 0x003fe20003800000 */
.L_x_13226:
[----:B------:R-:W-:Y:S01]  /*11bf0*/  IMAD.MOV.U32 R12, RZ, RZ, 0x8 ;  /* 0x00000008ff0c7424 */ /* 0x000fe200078e00ff */
[----:B------:R-:W-:-:S04]  /*11c00*/  SEL R3, R14, RZ, P3 ;  /* 0x000000ff0e037207 */ /* 0x000fc80001800000 */
[----:B------:R-:W-:-:S05]  /*11c10*/  IADD3 R8, R2, R3, RZ ;  /* 0x0000000302087210 */ /* 0x000fca0007ffe0ff */
[----:B------:R-:W-:-:S07]  /*11c20*/  IMAD.MOV.U32 R13, RZ, RZ, R8 ;  /* 0x000000ffff0d7224 */ /* 0x000fce00078e0008 */
[----:B------:R-:W-:Y:S05]  /*11c30*/  WARPSYNC.COLLECTIVE R15, `(.L_x_13227) ;  /* 0x000000000f087348 */ /* 0x000fea0003c00000 */
[----:B------:R0:W1:Y:S02]  /*11c40*/  SHFL.UP P6, R14, R13, R12, R11 ;  /* 0x0400000c0d0e7389 */ /* 0x00006400000c000b */
[----:B01----:R-:W-:Y:S01]  /*11c50*/  ENDCOLLECTIVE ;  /* 0x000000000000791b */ /* 0x003fe20003800000 */
.L_x_13227:
[----:B------:R-:W-:Y:S01]  /*11c60*/  IMAD.MOV.U32 R12, RZ, RZ, 0x10 ;  /* 0x00000010ff0c7424 */ /* 0x000fe200078e00ff */
[----:B------:R-:W-:-:S05]  /*11c70*/  SEL R5, R14, RZ, P4 ;  /* 0x000000ff0e057207 */ /* 0x000fca0002000000 */
[----:B------:R-:W-:-:S04]  /*11c80*/  IMAD.IADD R5, R8, 0x1, R5 ;  /* 0x0000000108057824 */ /* 0x000fc800078e0205 */
[----:B------:R-:W-:-:S07]  /*11c90*/  IMAD.MOV.U32 R13, RZ, RZ, R5 ;  /* 0x000000ffff0d7224 */ /* 0x000fce00078e0005 */
[----:B------:R-:W-:Y:S05]  /*11ca0*/  WARPSYNC.COLLECTIVE R15, `(.L_x_13228) ;  /* 0x000000000f087348 */ /* 0x000fea0003c00000 */
[----:B------:R0:W1:Y:S02]  /*11cb0*/  SHFL.UP P6, R14, R13, R12, R11 ;  /* 0x0400000c0d0e7389 */ /* 0x00006400000c000b */
[----:B01----:R-:W-:Y:S01]  /*11cc0*/  ENDCOLLECTIVE ;  /* 0x000000000000791b */ /* 0x003fe20003800000 */
.L_x_13228:
        /* <DEDUP_REMOVED lines=8> */
.L_x_13229:
[----:B------:R-:W-:Y:S05]  /*11d50*/  BRA `(.L_x_13230) ;  /* 0xffffffb4005c7947 */ /* 0x000fea000383ffff */
.L_x_13095:
[----:B------:R-:W-:Y:S01]  /*11d60*/  BSSY B0, `(.L_x_13231) ;  /* 0x0000007000007945 */ /* 0x000fe20003800000 */
[----:B------:R-:W-:Y:S02]  /*11d70*/  IMAD.MOV.U32 R12, RZ, RZ, 0x1 ;  /* 0x00000001ff0c7424 */ /* 0x000fe400078e00ff */
[----:B------:R-:W-:Y:S02]  /*11d80*/  IMAD.MOV.U32 R11, RZ, RZ, RZ ;  /* 0x000000ffff0b7224 */ /* 0x000fe400078e00ff */
[----:B------:R-:W-:-:S07]  /*11d90*/  IMAD.MOV.U32 R15, RZ, RZ, -0x1 ;  /* 0xffffffffff0f7424 */ /* 0x000fce00078e00ff */
[----:B------:R-:W-:Y:S05]  /*11da0*/  WARPSYNC.COLLECTIVE R15, `(.L_x_13232) ;  /* 0x000000000f087348 */ /* 0x000fea0003c00000 */
[----:B------:R0:W1:Y:S02]  /*11db0*/  SHFL.UP P6, R14, R13, R12, R11 ;  /* 0x0400000c0d0e7389 */ /* 0x00006400000c000b */
[----:B01----:R-:W-:Y:S01]  /*11dc0*/  ENDCOLLECTIVE ;  /* 0x000000000000791b */ /* 0x003fe20003800000 */
.L_x_13232:
[----:B------:R-:W-:Y:S05]  /*11dd0*/  BSYNC B0 ;  /* 0x0000000000007941 */ /* 0x000fea0003800000 */
.L_x_13231:
        /* <DEDUP_REMOVED lines=8> */
.L_x_13233:
[----:B------:R-:W-:Y:S02]  /*11e60*/  MOV R12, 0x4 ;  /* 0x00000004000c7802 */ /* 0x000fe40000000f00 */
[----:B------:R-:W-:-:S05]  /*11e70*/  SEL R2, R14, RZ, P2 ;  /* 0x000000ff0e027207 */ /* 0x000fca0001000000 */
[----:B------:R-:W-:-:S04]  /*11e80*/  IMAD.IADD R2, R13, 0x1, R2 ;  /* 0x000000010d027824 */ /* 0x000fc800078e0202 */
[----:B------:R-:W-:-:S07]  /*11e90*/  IMAD.MOV.U32 R13, RZ, RZ, R2 ;  /* 0x000000ffff0d7224 */ /* 0x000fce00078e0002 */
[----:B------:R-:W-:Y:S05]  /*11ea0*/  WARPSYNC.COLLECTIVE R15, `(.L_x_13234) ;  /* 0x000000000f087348 */ /* 0x000fea0003c00000 */
[----:B------:R0:W1:Y:S02]  /*11eb0*/  SHFL.UP P6, R14, R13, R12, R11 ;  /* 0x0400000c0d0e7389 */ /* 0x00006400000c000b */
[----:B01----:R-:W-:Y:S01]  /*11ec0*/  ENDCOLLECTIVE ;  /* 0x000000000000791b */ /* 0x003fe20003800000 */
.L_x_13234:
[----:B------:R-:W-:Y:S01]  /*11ed0*/  IMAD.MOV.U32 R12, RZ, RZ, 0x8 ;  /* 0x00000008ff0c7424 */ /* 0x000fe200078e00ff */
[----:B------:R-:W-:-:S05]  /*11ee0*/  SEL R3, R14, RZ, P3 ;  /* 0x000000ff0e037207 */ /* 0x000fca0001800000 */
[----:B------:R-:W-:-:S04]  /*11ef0*/  IMAD.IADD R3, R2, 0x1, R3 ;  /* 0x0000000102037824 */ /* 0x000fc800078e0203 */
[----:B------:R-:W-:-:S07]  /*11f00*/  IMAD.MOV.U32 R13, RZ, RZ, R3 ;  /* 0x000000ffff0d7224 */ /* 0x000fce00078e0003 */
[----:B------:R-:W-:Y:S05]  /*11f10*/  WARPSYNC.COLLECTIVE R15, `(.L_x_13235) ;  /* 0x000000000f087348 */ /* 0x000fea0003c00000 */
[----:B------:R0:W1:Y:S02]  /*11f20*/  SHFL.UP P6, R14, R13, R12, R11 ;  /* 0x0400000c0d0e7389 */ /* 0x00006400000c000b */
[----:B01----:R-:W-:Y:S01]  /*11f30*/  ENDCOLLECTIVE ;  /* 0x000000000000791b */ /* 0x003fe20003800000 */
.L_x_13235:
[----:B------:R-:W-:Y:S01]  /*11f40*/  IMAD.MOV.U32 R12, RZ, RZ, 0x10 ;  /* 0x00000010ff0c7424 */ /* 0x000fe200078e00ff */
[----:B------:R-:W-:-:S05]  /*11f50*/  SEL R14, R14, RZ, P4 ;  /* 0x000000ff0e0e7207 */ /* 0x000fca0002000000 */
[----:B------:R-:W-:-:S04]  /*11f60*/  IMAD.IADD R5, R3, 0x1, R14 ;  /* 0x0000000103057824 */ /* 0x000fc800078e020e */
[----:B------:R-:W-:-:S07]  /*11f70*/  IMAD.MOV.U32 R13, RZ, RZ, R5 ;  /* 0x000000ffff0d7224 */ /* 0x000fce00078e0005 */
[----:B------:R-:W-:Y:S05]  /*11f80*/  WARPSYNC.COLLECTIVE R15, `(.L_x_13236) ;  /* 0x000000000f087348 */ /* 0x000fea0003c00000 */
[----:B------:R0:W1:Y:S02]  /*11f90*/  SHFL.UP P6, R14, R13, R12, R11 ;  /* 0x0400000c0d0e7389 */ /* 0x00006400000c000b */
[----:B01----:R-:W-:Y:S01]  /*11fa0*/  ENDCOLLECTIVE ;  /* 0x000000000000791b */ /* 0x003fe20003800000 */
.L_x_13236:
[----:B------:R-:W-:Y:S01]  /*11fb0*/  IMAD.MOV.U32 R12, RZ, RZ, 0x1f ;  /* 0x0000001fff0c7424 */ /* 0x000fe200078e00ff */
[----:B------:R-:W-:Y:S02]  /*11fc0*/  MOV R11, 0x1f ;  /* 0x0000001f000b7802 */ /* 0x000fe40000000f00 */
[----:B------:R-:W-:-:S05]  /*11fd0*/  SEL R14, R14, RZ, P5 ;  /* 0x000000ff0e0e7207 */ /* 0x000fca0002800000 */
[----:B------:R-:W-:-:S04]  /*11fe0*/  IMAD.IADD R3, R5, 0x1, R14 ;  /* 0x0000000105037824 */ /* 0x000fc800078e020e */
[----:B------:R-:W-:-:S07]  /*11ff0*/  IMAD.MOV.U32 R13, RZ, RZ, R3 ;  /* 0x000000ffff0d7224 */ /* 0x000fce00078e0003 */
[----:B------:R-:W-:Y:S05]  /*12000*/  WARPSYNC.COLLECTIVE R15, `(.L_x_13237) ;  /* 0x000000000f087348 */ /* 0x000fea0003c00000 */
[----:B------:R0:W1:Y:S02]  /*12010*/  SHFL.IDX P6, R14, R13, R12, R11 ;  /* 0x0000000c0d0e7389 */ /* 0x00006400000c000b */
[----:B01----:R-:W-:Y:S01]  /*12020*/  ENDCOLLECTIVE ;  /* 0x000000000000791b */ /* 0x003fe20003800000 */
.L_x_13237:
[----:B------:R-:W-:Y:S05]  /*12030*/  BRA `(.L_x_13238) ;  /* 0xffffffb400487947 */ /* 0x000fea000383ffff */
.L_x_13097:
[----:B------:R-:W-:Y:S01]  /*12040*/  BSSY B0, `(.L_x_13239) ;  /* 0x0000006000007945 */ /* 0x000fe20003800000 */
[----:B------:R-:W-:Y:S01]  /*12050*/  PLOP3.LUT P6, PT, P6, PT, PT, 0x8, 0x0 ;  /* 0x000000000000781c */ /* 0x000fe200037ce170 */
[----:B------:R-:W-:-:S12]  /*12060*/  IMAD.MOV.U32 R15, RZ, RZ, -0x1 ;  /* 0xffffffffff0f7424 */ /* 0x000fd800078e00ff */
[----:B0-----:R-:W-:Y:S05]  /*12070*/  WARPSYNC.COLLECTIVE R15, `(.L_x_13240) ;  /* 0x000000000f087348 */ /* 0x001fea0003c00000 */
[----:B------:R-:W-:Y:S01]  /*12080*/  VOTE.ANY R14, PT, P6 ;  /* 0x00000000000e7806 */ /* 0x000fe200030e0100 */
[----:B0-----:R-:W-:Y:S06]  /*12090*/  ENDCOLLECTIVE ;  /* 0x000000000000791b */ /* 0x001fec0003800000 */
.L_x_13240:
[----:B------:R-:W-:Y:S05]  /*120a0*/  BSYNC B0 ;  /* 0x0000000000007941 */ /* 0x000fea0003800000 */
.L_x_13239:
        /* <DEDUP_REMOVED lines=9> */
.L_x_13241:
[----:B------:R-:W-:Y:S02]  /*12140*/  IMAD.MOV.U32 R13, RZ, RZ, R4 ;  /* 0x000000ffff0d7224 */ /* 0x000fe400078e0004 */
[----:B------:R-:W-:-:S07]  /*12150*/  IMAD.MOV.U32 R7, RZ, RZ, R14 ;  /* 0x000000ffff077224 */ /* 0x000fce00078e000e */
[----:B------:R-:W-:Y:S05]  /*12160*/  WARPSYNC.COLLECTIVE R15, `(.L_x_13242) ;  /* 0x000000000f087348 */ /* 0x000fea0003c00000 */
[----:B------:R0:W1:Y:S02]  /*12170*/  SHFL.IDX P6, R14, R13, R12, R11 ;  /* 0x0000000c0d0e7389 */ /* 0x00006400000c000b */
[----:B01----:R-:W-:Y:S01]  /*12180*/  ENDCOLLECTIVE ;  /* 0x000000000000791b */ /* 0x003fe20003800000 */
.L_x_13242:
[----:B------:R-:W-:Y:S01]  /*12190*/  IMAD.MOV.U32 R4, RZ, RZ, R14 ;  /* 0x000000ffff047224 */ /* 0x000fe200078e000e */
[----:B------:R-:W-:Y:S06]  /*121a0*/  BRA `(.L_x_13243) ;  /* 0xffffffb400287947 */ /* 0x000fec000383ffff */
.L_x_13099:
[----:B------:R-:W-:Y:S01]  /*121b0*/  BSSY B0, `(.L_x_13244) ;  /* 0x0000007000007945 */ /* 0x000fe20003800000 */
[----:B------:R-:W-:Y:S01]  /*121c0*/  MOV R13, R3 ;  /* 0x00000003000d7202 */ /* 0x000fe20000000f00 */
[----:B------:R-:W-:Y:S02]  /*121d0*/  IMAD.MOV.U32 R11, RZ, RZ, 0x1f ;  /* 0x0000001fff0b7424 */ /* 0x000fe400078e00ff */
[----:B------:R-:W-:-:S07]  /*121e0*/  IMAD.MOV.U32 R15, RZ, RZ, -0x1 ;  /* 0xffffffffff0f7424 */ /* 0x000fce00078e00ff */
[----:B0123--:R-:W-:Y:S05]  /*121f0*/  WARPSYNC.COLLECTIVE R15, `(.L_x_13245) ;  /* 0x000000000f087348 */ /* 0x00ffea0003c00000 */
[----:B------:R4:W0:Y:S02]  /*12200*/  SHFL.IDX P6, R14, R13, R12, R11 ;  /* 0x0000000c0d0e7389 */ /* 0x00082400000c000b */
[----:B01234-:R-:W-:Y:S01]  /*12210*/  ENDCOLLECTIVE ;  /* 0x000000000000791b */ /* 0x01ffe20003800000 */
.L_x_13245:
[----:B------:R-:W-:Y:S05]  /*12220*/  BSYNC B0 ;  /* 0x0000000000007941 */ /* 0x000fea0003800000 */
.L_x_13244:
[----:B------:R-:W-:Y:S01]  /*12230*/  IMAD.MOV.U32 R16, RZ, RZ, R14 ;  /* 0x000000ffff107224 */ /* 0x000fe200078e000e */
[----:B------:R-:W-:Y:S06]  /*12240*/  BRA `(.L_x_13098) ;  /* 0xffffffb400187947 */ /* 0x000fec000383ffff */
.L_x_13103:
[----:B0-----:R0:W1:Y:S02]  /*12250*/  SYNCS.PHASECHK.TRANS64.TRYWAIT P0, [R5+URZ+0x16820], R0 ;  /* 0x01682000050075a7 */ /* 0x001064000800017f */
[----:B-1----:R-:W-:Y:S05]  /*12260*/  @!P0 NANOSLEEP.SYNCS 0x989680 ;  /* 0x009896800000895d */ /* 0x002fea0003900000 */
[----:B------:R-:W1:Y:S02]  /*12270*/  @!P0 SYNCS.PHASECHK.TRANS64 P0, [R5+URZ+0x16820], R0 ;  /* 0x01682000050085a7 */ /* 0x000e64000800007f */
[----:B-1----:R-:W-:Y:S05]  /*12280*/  @!P0 BRA `(.L_x_13103) ;  /* 0xfffffffc00f08947 */ /* 0x002fea000383ffff */
[----:B------:R-:W-:Y:S05]  /*12290*/  BRA `(.L_x_13246) ;  /* 0xffffffb800707947 */ /* 0x000fea000383ffff */
.L_x_13104:
        /* <DEDUP_REMOVED lines=11> */
.L_x_13248:
[----:B------:R-:W-:Y:S05]  /*12350*/  BSYNC B0 ;  /* 0x0000000000007941 */ /* 0x000fea0003800000 */
.L_x_13247:
[----:B------:R-:W-:Y:S05]  /*12360*/  BRA `(.L_x_13249) ;  /* 0xffffffb800587947 */ /* 0x000fea000383ffff */
.L_x_13107:
[----:B------:R-:W-:Y:S01]  /*12370*/  BSSY B1, `(.L_x_13250) ;  /* 0x0000006000017945 */ /* 0x000fe20003800000 */
[----:B------:R-:W-:-:S07]  /*12380*/  IMAD.MOV.U32 R15, RZ, RZ, -0x1 ;  /* 0xffffffffff0f7424 */ /* 0x000fce00078e00ff */
[----:B0-2---:R-:W-:Y:S05]  /*12390*/  WARPSYNC.COLLECTIVE R15, `(.L_x_13251) ;  /* 0x000000000f0c7348 */ /* 0x005fea0003c00000 */
[----:B------:R-:W-:Y:S02]  /*123a0*/  ELECT P6, UR62, PT ;  /* 0x00000000003e782f */ /* 0x000fe400038c0000 */
[----:B------:R-:W-:Y:S01]  /*123b0*/  MOV R14, UR62 ;  /* 0x0000003e000e7c02 */ /* 0x000fe20008000f00 */
[----:B0-2---:R-:W-:Y:S10]  /*123c0*/  ENDCOLLECTIVE ;  /* 0x000000000000791b */ /* 0x005ff40003800000 */
.L_x_13251:
[----:B------:R-:W-:Y:S05]  /*123d0*/  BSYNC B1 ;  /* 0x0000000000017941 */ /* 0x000fea0003800000 */
.L_x_13250:
[----:B------:R-:W-:Y:S05]  /*123e0*/  BRA `(.L_x_13252) ;  /* 0xffffffb800507947 */ /* 0x000fea000383ffff */
.L_x_13109:
[----:B0-----:R0:W1:Y:S02]  /*123f0*/  SYNCS.PHASECHK.TRANS64.TRYWAIT P1, [R3+URZ+0x16840], R2 ;  /* 0x01684002030075a7 */ /* 0x001064000802017f */
[----:B-1----:R-:W-:Y:S05]  /*12400*/  @!P1 NANOSLEEP.SYNCS 0x989680 ;  /* 0x009896800000995d */ /* 0x002fea0003900000 */
[----:B------:R-:W1:Y:S02]  /*12410*/  @!P1 SYNCS.PHASECHK.TRANS64 P1, [R3+URZ+0x16840], R2 ;  /* 0x01684002030095a7 */ /* 0x000e64000802007f */
[----:B-1----:R-:W-:Y:S05]  /*12420*/  @!P1 BRA `(.L_x_13109) ;  /* 0xfffffffc00f09947 */ /* 0x002fea000383ffff */
[----:B------:R-:W-:Y:S05]  /*12430*/  BRA `(.L_x_13253) ;  /* 0xffffffb800707947 */ /* 0x000fea000383ffff */
.L_x_13111:
[----:B-1----:R1:W3:Y:S02]  /*12440*/  SYNCS.PHASECHK.TRANS64.TRYWAIT P1, [R25+URZ+0x16840], R0 ;  /* 0x01684000190075a7 */ /* 0x0022e4000802017f */
[----:B---3--:R-:W-:Y:S05]  /*12450*/  @!P1 NANOSLEEP.SYNCS 0x989680 ;  /* 0x009896800000995d */ /* 0x008fea0003900000 */
[----:B------:R-:W3:Y:S02]  /*12460*/  @!P1 SYNCS.PHASECHK.TRANS64 P1, [R25+URZ+0x16840], R0 ;  /* 0x01684000190095a7 */ /* 0x000ee4000802007f */
[----:B---3--:R-:W-:Y:S05]  /*12470*/  @!P1 BRA `(.L_x_13111) ;  /* 0xfffffffc00f09947 */ /* 0x008fea000383ffff */
[----:B------:R-:W-:Y:S05]  /*12480*/  BRA `(.L_x_13254) ;  /* 0xffffffb8007c7947 */ /* 0x000fea000383ffff */
.L_x_13113:
[----:B---3--:R3:W4:Y:S02]  /*12490*/  SYNCS.PHASECHK.TRANS64.TRYWAIT P1, [R3+URZ+0x16860], R2 ;  /* 0x01686002030075a7 */ /* 0x008724000802017f */
[----:B----4-:R-:W-:Y:S05]  /*124a0*/  @!P1 NANOSLEEP.SYNCS 0x989680 ;  /* 0x009896800000995d */ /* 0x010fea0003900000 */
[----:B------:R-:W4:Y:S02]  /*124b0*/  @!P1 SYNCS.PHASECHK.TRANS64 P1, [R3+URZ+0x16860], R2 ;  /* 0x01686002030095a7 */ /* 0x000f24000802007f */
[----:B----4-:R-:W-:Y:S05]  /*124c0*/  @!P1 BRA `(.L_x_13113) ;  /* 0xfffffffc00f09947 */ /* 0x010fea000383ffff */
[----:B------:R-:W-:Y:S05]  /*124d0*/  BRA `(.L_x_13255) ;  /* 0xffffffb800787947 */ /* 0x000fea000383ffff */
.L_x_13256:
        /* <DEDUP_REMOVED lines=10> */
.L_x_15993:


//--------------------- .text._ZN7cutlass13device_kernelIN5flash11enable_sm90INS1_16FlashAttnFwdSm90INS1_25CollectiveMainloopFwdSm90ILi2EN4cute5tupleIJNS5_1CILi1EEES8_S8_EEENS6_IJNS7_ILi192EEENS7_ILi128EEENS7_ILi64EEEEEELi64ENS_10bfloat16_tEfNS_4arch4Sm90ELb0ELb0ELb0ELb1ELb1ELb1ELb0ELb1ELb1ELb1ELb1ELb0EEENS1_21CollectiveEpilogueFwdINS6_IJSA_SC_SB_EEES9_SE_SG_Li384ELb1ELb1ELb1ELb0EEENS1_36VarlenDynamicPersistentTileSchedulerILi192ELi128ELi384ELi128ELb1ELb1ELb1ELb0ELb1ELb1EEEEEEEEEvNT_6ParamsE --------------------------
	.section	.text._ZN7cutlass13device_kernelIN5flash11enable_sm90INS1_16FlashAttnFwdSm90INS1_25CollectiveMainloopFwdSm90ILi2EN4cute5tupleIJNS5_1CILi1EEES8_S8_EEENS6_IJNS7_ILi192EEENS7_ILi128EEENS7_ILi64EEEEEELi64ENS_10bfloat16_tEfNS_4arch4Sm90ELb0ELb0ELb0ELb1ELb1ELb1ELb0ELb1ELb1ELb1ELb1ELb0EEENS1_21CollectiveEpilogueFwdINS6_IJSA_SC_SB_EEES9_SE_SG_Li384ELb1ELb1ELb1ELb0EEENS1_36VarlenDynamicPersistentTileSchedulerILi192ELi128ELi384ELi128ELb1ELb1ELb1ELb0ELb1ELb1EEEEEEEEEvNT_6ParamsE,"ax",@progbits
	.align	128
.text._ZN7cutlass13device_kernelIN5flash11enable_sm90INS1_16FlashAttnFwdSm90INS1_25CollectiveMainloopFwdSm90ILi2EN4cute5tupleIJNS5_1CILi1EEES8_S8_EEENS6_IJNS7_ILi192EEENS7_ILi128EEENS7_ILi64EEEEEELi64ENS_10bfloat16_tEfNS_4arch4Sm90ELb0ELb0ELb0ELb1ELb1ELb1ELb0ELb1ELb1ELb1ELb1ELb0EEENS1_21CollectiveEpilogueFwdINS6_IJSA_SC_SB_EEES9_SE_SG_Li384ELb1ELb1ELb1ELb0EEENS1_36VarlenDynamicPersistentTileSchedulerILi192ELi128ELi384ELi128ELb1ELb1ELb1ELb0ELb1ELb1EEEEEEEEEvNT_6ParamsE:
        .type           _ZN7cutlass13device_kernelIN5flash11enable_sm90INS1_16FlashAttnFwdSm90INS1_25CollectiveMainloopFwdSm90ILi2EN4cute5tupleIJNS5_1CILi1EEES8_S8_EEENS6_IJNS7_ILi192EEENS7_ILi128EEENS7_ILi64EEEEEELi64ENS_10bfloat16_tEfNS_4arch4Sm90ELb0ELb0ELb0ELb1ELb1ELb1ELb0ELb1ELb1ELb1ELb1ELb0EEENS1_21CollectiveEpilogueFwdINS6_IJSA_SC_SB_EEES9_SE_SG_Li384ELb1ELb1ELb1ELb0EEENS1_36VarlenDynamicPersistentTileSchedulerILi192ELi128ELi384ELi128ELb1ELb1ELb1ELb0ELb1ELb1EEEEEEEEEvNT_6ParamsE,@function
        .size           _ZN7cutlass13device_kernelIN5flash11enable_sm90INS1_16FlashAttnFwdSm90INS1_25CollectiveMainloopFwdSm90ILi2EN4cute5tupleIJNS5_1CILi1EEES8_S8_EEENS6_IJNS7_ILi192EEENS7_ILi128EEENS7_ILi64EEEEEELi64ENS_10bfloat16_tEfNS_4arch4Sm90ELb0ELb0ELb0ELb1ELb1ELb1ELb0ELb1ELb1ELb1ELb1ELb0EEENS1_21CollectiveEpilogueFwdINS6_IJSA_SC_SB_EEES9_SE_SG_Li384ELb1ELb1ELb1ELb0EEENS1_36VarlenDynamicPersistentTileSchedulerILi192ELi128ELi384ELi128ELb1ELb1ELb1ELb0ELb1ELb1EEEEEEEEEvNT_6ParamsE,(.L_x_15994 - _ZN7cutlass13device_kernelIN5flash11enable_sm90INS1_16FlashAttnFwdSm90INS1_25CollectiveMainloopFwdSm90ILi2EN4cute5tupleIJNS5_1CILi1EEES8_S8_EEENS6_IJNS7_ILi192EEENS7_ILi128EEENS7_ILi64EEEEEELi64ENS_10bfloat16_tEfNS_4arch4Sm90ELb0ELb0ELb0ELb1ELb1ELb1ELb0ELb1ELb1ELb1ELb1ELb0EEENS1_21CollectiveEpilogueFwdINS6_IJSA_SC_SB_EEES9_SE_SG_Li384ELb1ELb1ELb1ELb0EEENS1_36VarlenDynamicPersistentTileSchedulerILi192ELi128ELi384ELi128ELb1ELb1ELb1ELb0ELb1ELb1EEEEEEEEEvNT_6ParamsE)
        .other          _ZN7cutlass13device_kernelIN5flash11enable_sm90INS1_16FlashAttnFwdSm90INS1_25CollectiveMainloopFwdSm90ILi2EN4cute5tupleIJNS5_1CILi1EEES8_S8_EEENS6_IJNS7_ILi192EEENS7_ILi128EEENS7_ILi64EEEEEELi64ENS_10bfloat16_tEfNS_4arch4Sm90ELb0ELb0ELb0ELb1ELb1ELb1ELb0ELb1ELb1ELb1ELb1ELb0EEENS1_21CollectiveEpilogueFwdINS6_IJSA_SC_SB_EEES9_SE_SG_Li384ELb1ELb1ELb1ELb0EEENS1_36VarlenDynamicPersistentTileSchedulerILi192ELi128ELi384ELi128ELb1ELb1ELb1ELb0ELb1ELb1EEEEEEEEEvNT_6ParamsE,@"STO_CUDA_ENTRY STV_DEFAULT"
_ZN7cutlass13device_kernelIN5flash11enable_sm90INS1_16FlashAttnFwdSm90INS1_25CollectiveMainloopFwdSm90ILi2EN4cute5tupleIJNS5_1CILi1EEES8_S8_EEENS6_IJNS7_ILi192EEENS7_ILi128EEENS7_ILi64EEEEEELi64ENS_10bfloat16_tEfNS_4arch4Sm90ELb0ELb0ELb0ELb1ELb1ELb1ELb0ELb1ELb1ELb1ELb1ELb0EEENS1_21CollectiveEpilogueFwdINS6_IJSA_SC_SB_EEES9_SE_SG_Li384ELb1ELb1ELb1ELb0EEENS1_36VarlenDynamicPersistentTileSchedulerILi192ELi128ELi384ELi128ELb1ELb1ELb1ELb0ELb1ELb1EEEEEEEEEvNT_6ParamsE:
        /* <DEDUP_REMOVED lines=18> */
.L_x_13258:
[----:B------:R-:W-:Y:S05]  /*0120*/  BSYNC B0 ;  /* 0x0000000000007941 */ /* 0x000fea0003800000 */
.L_x_13257:
        /* <DEDUP_REMOVED lines=41> */
.L_x_13259:
        /* <DEDUP_REMOVED lines=22> */
.L_x_13260:
        /* <DEDUP_REMOVED lines=18> */
.L_x_13261:
        /* <DEDUP_REMOVED lines=22> */
.L_x_13262:
        /* <DEDUP_REMOVED lines=22> */
.L_x_13263:
        /* <DEDUP_REMOVED lines=8> */
.L_x_13266:
[----:B------:R-:W-:-:S08]  /*0980*/  NOP ;  /* 0x0000000000007918 */ /* 0x000fd00000000000 */
[----:B------:R-:W0:Y:S02]  /*0990*/  USETMAXREG.TRY_ALLOC.CTAPOOL UP0, 0xa0 ;  /* 0x000000a0000079c8 */ /* 0x000e240008000600 */
[----:B0-----:R-:W-:-:S13]  /*09a0*/  PLOP3.LUT P0, PT, PT, PT, UP0, 0x80, 0x0 ;  /* 0x000000000000781c */ /* 0x001fda0003f0f008 */
[----:B------:R-:W-:Y:S05]  /*09b0*/  @!P0 BRA `(.L_x_13266) ;  /* 0xfffffffc00f08947 */ /* 0x000fea000383ffff */
[----:B------:R-:W2:Y:S01]  /*09c0*/  LDL.LU R0, [R1] ;  /* 0x0000000001007983 */ /* 0x000ea20000300800 */
[----:B------:R-:W0:Y:S01]  /*09d0*/  S2R R2, SR_TID.X ;  /* 0x0000000000027919 */ /* 0x000e220000002100 */
[----:B------:R-:W1:Y:S01]  /*09e0*/  S2UR UR38, SR_CgaCtaId ;  /* 0x00000000002679c3 */ /* 0x000e620000008800 */
[----:B------:R-:W-:Y:S01]  /*09f0*/  UMOV UR4, 0x400 ;  /* 0x0000040000047882 */ /* 0x000fe20000000000 */
[----:B0-----:R-:W-:-:S06]  /*0a00*/  SHF.R.U32.HI R2, RZ, 0x7, R2 ;  /* 0x00000007ff027819 */ /* 0x001fcc0000011602 */
[----:B------:R-:W-:Y:S06]  /*0a10*/  BAR.ARV 0x8, 0x200 ;  /* 0x0208000000007b1d */ /* 0x000fec0000002000 */
[----:B------:R-:W-:-:S13]  /*0a20*/  ISETP.NE.AND P0, PT, R2, 0x1, PT ;  /* 0x000000010200780c */ /* 0x000fda0003f05270 */
[----:B------:R-:W-:Y:S08]  /*0a30*/  @!P0 BAR.ARV 0x9, 0x100 ;  /* 0x0244000000008b1d */ /* 0x000ff00000002000 */
[----:B------:R-:W-:Y:S01]  /*0a40*/  BAR.SYNC.DEFER_BLOCKING 0x5, 0x200 ;  /* 0x0148000000007b1d */ /* 0x000fe20000010000 */
[----:B-1----:R-:W-:-:S06]  /*0a50*/  ULEA UR4, UR38, UR4, 0x18 ;  /* 0x0000000426047291 */ /* 0x002fcc000f8ec03f */
[----:B------:R-:W-:Y:S01]  /*0a60*/  IMAD.U32 R18, RZ, RZ, UR4 ;  /* 0x00000004ff127e24 */ /* 0x000fe2000f8e00ff */
[----:B------:R-:W-:-:S04]  /*0a70*/  ULDC UR4, c[0x0][0xc3c] ;  /* 0x00030f0000047ab9 */ /* 0x000fc80000000800 */
[----:B------:R-:W0:Y:S01]  /*0a80*/  LDS.128 R32, [R18+0x168d0] ;  /* 0x0168d00012207984 */ /* 0x000e220000000c00 */
[----:B------:R-:W-:Y:S06]  /*0a90*/  BAR.ARV 0x4, 0x200 ;  /* 0x0108000000007b1d */ /* 0x000fec0000002000 */
[----:B--2---:R-:W-:-:S04]  /*0aa0*/  LOP3.LUT R0, R0, 0xffffffef, RZ, 0xc0, !PT ;  /* 0xffffffef00007812 */ /* 0x004fc800078ec0ff */
[----:B------:R-:W-:-:S05]  /*0ab0*/  @P0 LOP3.LUT R0, R0, 0x10, RZ, 0xfc, !PT ;  /* 0x0000001000000812 */ /* 0x000fca00078efcff */
[----:B------:R1:W-:Y:S01]  /*0ac0*/  STL [R1], R0 ;  /* 0x0000000001007387 */ /* 0x0003e20000100800 */
[----:B0-----:R-:W-:-:S13]  /*0ad0*/  ISETP.GE.AND P0, PT, R35, UR4, PT ;  /* 0x0000000423007c0c */ /* 0x001fda000bf06270 */
[----:B-1----:R-:W-:Y:S05]  /*0ae0*/  @P0 BRA `(.L_x_13267) ;  /* 0x0000015800d40947 */ /* 0x002fea0003800000 */
[----:B------:R-:W0:Y:S01]  /*0af0*/  S2R R0, SR_TID.X ;  /* 0x0000000000007919 */ /* 0x000e220000002100 */
[----:B------:R-:W-:Y:S01]  /*0b00*/  IMAD.MOV.U32 R19, RZ, RZ, RZ ;  /* 0x000000ffff137224 */ /* 0x000fe200078e00ff */
[----:B------:R-:W-:Y:S01]  /*0b10*/  ULOP3.LUT UR39, UR36, 0x1, URZ, 0xfc, !UPT ;  /* 0x0000000124277892 */ /* 0x000fe2000f8efc3f */
[----:B------:R-:W-:Y:S01]  /*0b20*/  IMAD.MOV.U32 R155, RZ, RZ, RZ ;  /* 0x000000ffff9b7224 */ /* 0x000fe200078e00ff */
[----:B------:R-:W-:Y:S01]  /*0b30*/  UMOV UR37, URZ ;  /* 0x0000003f00257c82 */ /* 0x000fe20008000000 */
[----:B------:R-:W-:Y:S02]  /*0b40*/  IMAD.MOV.U32 R156, RZ, RZ, RZ ;  /* 0x000000ffff9c7224 */ /* 0x000fe400078e00ff */
[----:B0-----:R-:W-:-:S05]  /*0b50*/  VIADD R11, R0, 0xffffff80 ;  /* 0xffffff80000b7836 */ /* 0x001fca0000000000 */
[----:B------:R-:W-:-:S04]  /*0b60*/  SHF.R.S32.HI R0, RZ, 0x1f, R11 ;  /* 0x0000001fff007819 */ /* 0x000fc8000001140b */
[CC--:B------:R-:W-:Y:S02]  /*0b70*/  LEA.HI R2, R0.reuse, R11.reuse, RZ, 0x7 ;  /* 0x0000000b00027211 */ /* 0x0c0fe400078f38ff */
[-C--:B------:R-:W-:Y:S02]  /*0b80*/  LEA.HI R4, R0, R11.reuse, RZ, 0x5 ;  /* 0x0000000b00047211 */ /* 0x080fe400078f28ff */
[----:B------:R-:W-:Y:S02]  /*0b90*/  LOP3.LUT R3, R2, 0xffffff80, RZ, 0xc0, !PT ;  /* 0xffffff8002037812 */ /* 0x000fe400078ec0ff */
[----:B------:R-:W-:Y:S02]  /*0ba0*/  SHF.R.S32.HI R12, RZ, 0x7, R2 ;  /* 0x00000007ff0c7819 */ /* 0x000fe40000011402 */
[----:B------:R-:W-:Y:S01]  /*0bb0*/  SHF.R.S32.HI R13, RZ, 0x5, R4 ;  /* 0x00000005ff0d7819 */ /* 0x000fe20000011404 */
[----:B------:R-:W-:Y:S01]  /*0bc0*/  IMAD.IADD R10, R11, 0x1, -R3 ;  /* 0x000000010b0a7824 */ /* 0x000fe200078e0a03 */
[----:B------:R-:W-:Y:S01]  /*0bd0*/  LEA.HI R3, R0, R11, RZ, 0x4 ;  /* 0x0000000b00037211 */ /* 0x000fe200078f20ff */
[----:B------:R-:W-:-:S03]  /*0be0*/  IMAD.HI R4, R12, 0x55555556, RZ ;  /* 0x555555560c047827 */ /* 0x000fc600078e02ff */
[----:B------:R-:W-:Y:S02]  /*0bf0*/  SHF.R.S32.HI R5, RZ, 0x1f, R10 ;  /* 0x0000001fff057819 */ /* 0x000fe4000001140a */
[----:B------:R-:W-:Y:S02]  /*0c00*/  SHF.R.S32.HI R6, RZ, 0x4, R3 ;  /* 0x00000004ff067819 */ /* 0x000fe40000011403 */
[----:B------:R-:W-:Y:S02]  /*0c10*/  LEA.HI R7, R5, R10, RZ, 0x2 ;  /* 0x0000000a05077211 */ /* 0x000fe400078f10ff */
[C---:B------:R-:W-:Y:S02]  /*0c20*/  LOP3.LUT R2, R3.reuse, 0x3fffff0, RZ, 0xc0, !PT ;  /* 0x03fffff003027812 */ /* 0x040fe400078ec0ff */
[----:B------:R-:W-:Y:S02]  /*0c30*/  LEA.HI R3, R3, R6, RZ, 0x1 ;  /* 0x0000000603037211 */ /* 0x000fe400078f08ff */
[--C-:B------:R-:W-:Y:S01]  /*0c40*/  SHF.R.S32.HI R8, RZ, 0x2, R7.reuse ;  /* 0x00000002ff087819 */ /* 0x100fe20000011407 */
[----:B------:R-:W-:Y:S01]  /*0c50*/  IMAD.IADD R2, R11, 0x1, -R2 ;  /* 0x000000010b027824 */ /* 0x000fe200078e0a02 */
[----:B------:R-:W-:-:S02]  /*0c60*/  SHF.R.S32.HI R9, RZ, 0x1f, R7 ;  /* 0x0000001fff097819 */ /* 0x000fc40000011407 */
[----:B------:R-:W-:Y:S01]  /*0c70*/  LOP3.LUT R3, R3, 0x1ffffffe, RZ, 0xc0, !PT ;  /* 0x1ffffffe03037812 */ /* 0x000fe200078ec0ff */
[----:B------:R-:W-:Y:S01]  /*0c80*/  IMAD R2, R13, 0x10, R2 ;  /* 0x000000100d027824 */ /* 0x000fe200078e0202 */
[----:B------:R-:W-:Y:S02]  /*0c90*/  LEA.HI R9, R9, R8, RZ, 0x3 ;  /* 0x0000000809097211 */ /* 0x000fe400078f18ff */
[----:B------:R-:W-:Y:S01]  /*0ca0*/  LEA.HI R5, R5, R10, RZ, 0x5 ;  /* 0x0000000a05057211 */ /* 0x000fe200078f28ff */
[----:B------:R-:W-:Y:S01]  /*0cb0*/  IMAD.IADD R3, R6, 0x1, -R3 ;  /* 0x0000000106037824 */ /* 0x000fe200078e0a03 */
[----:B------:R-:W-:Y:S02]  /*0cc0*/  LOP3.LUT R9, R9, 0xfffffff8, RZ, 0xc0, !PT ;  /* 0xfffffff809097812 */ /* 0x000fe400078ec0ff */
[----:B------:R-:W-:Y:S02]  /*0cd0*/  LEA.HI R4, R4, R4, RZ, 0x1 ;  /* 0x0000000404047211 */ /* 0x000fe400078f08ff */
[----:B------:R-:W-:Y:S01]  /*0ce0*/  LEA R6, R2, R3, 0x3 ;  /* 0x0000000302067211 */ /* 0x000fe200078e18ff */
[----:B------:R-:W-:Y:S01]  /*0cf0*/  IMAD.IADD R8, R8, 0x1, -R9 ;  /* 0x0000000108087824 */ /* 0x000fe200078e0a09 */
[----:B------:R-:W-:Y:S01]  /*0d00*/  SHF.R.S32.HI R5, RZ, 0x5, R5 ;  /* 0x00000005ff057819 */ /* 0x000fe20000011405 */
[----:B------:R-:W-:Y:S01]  /*0d10*/  IMAD R4, R4, -0x3, R12 ;  /* 0xfffffffd04047824 */ /* 0x000fe200078e020c */
[-C--:B------:R-:W-:Y:S01]  /*0d20*/  LEA.HI R2, R0, R11.reuse, RZ, 0x2 ;  /* 0x0000000b00027211 */ /* 0x080fe200078f10ff */
[----:B------:R-:W-:Y:S01]  /*0d30*/  IMAD.SHL.U32 R6, R6, 0x8, RZ ;  /* 0x0000000806067824 */ /* 0x000fe200078e00ff */
[----:B------:R-:W-:Y:S01]  /*0d40*/  LEA.HI R3, R0, R11, RZ, 0x3 ;  /* 0x0000000b00037211 */ /* 0x000fe200078f18ff */
[----:B------:R-:W-:Y:S01]  /*0d50*/  IMAD R5, R5, 0x10, R8 ;  /* 0x0000001005057824 */ /* 0x000fe200078e0208 */
[----:B------:R-:W-:-:S02]  /*0d60*/  SHF.R.S32.HI R153, RZ, 0x2, R2 ;  /* 0x00000002ff997819 */ /* 0x000fc40000011402 */
[----:B------:R-:W-:Y:S01]  /*0d70*/  SHF.R.S32.HI R0, RZ, 0x1f, R2 ;  /* 0x0000001fff007819 */ /* 0x000fe20000011402 */
[----:B------:R-:W-:Y:S01]  /*0d80*/  IMAD R9, R4, 0x40, R5 ;  /* 0x0000004004097824 */ /* 0x000fe200078e0205 */
[----:B------:R-:W-:Y:S01]  /*0d90*/  LOP3.LUT R2, R2, 0xfffffffc, RZ, 0xc0, !PT ;  /* 0xfffffffc02027812 */ /* 0x000fe200078ec0ff */
[----:B------:R-:W-:Y:S01]  /*0da0*/  VIADD R8, R153, 0x60 ;  /* 0x0000006099087836 */ /* 0x000fe20000000000 */
[----:B------:R-:W-:Y:S02]  /*0db0*/  SHF.R.S32.HI R4, RZ, 0x3, R3 ;  /* 0x00000003ff047819 */ /* 0x000fe40000011403 */
[----:B------:R-:W-:Y:S01]  /*0dc0*/  LOP3.LUT R3, R3, 0xfffffff8, RZ, 0xc0, !PT ;  /* 0xfffffff803037812 */ /* 0x000fe200078ec0ff */
[C---:B------:R-:W-:Y:S01]  /*0dd0*/  IMAD.IADD R5, R11.reuse, 0x1, -R2 ;  /* 0x000000010b057824 */ /* 0x040fe200078e0a02 */
[----:B------:R-:W-:Y:S01]  /*0de0*/  LEA.HI R0, R0, R153, RZ, 0x3 ;  /* 0x0000009900007211 */ /* 0x000fe200078f18ff */
[----:B------:R-:W-:Y:S01]  /*0df0*/  STL [R1+0x60], R9 ;  /* 0x0000600901007387 */ /* 0x000fe20000100800 */
[----:B------:R-:W-:Y:S01]  /*0e00*/  SHF.R.S32.HI R4, RZ, 0x1f, R8 ;  /* 0x0000001fff047819 */ /* 0x000fe20000011408 */
[----:B------:R-:W-:Y:S01]  /*0e10*/  IMAD.IADD R2, R11, 0x1, -R3 ;  /* 0x000000010b027824 */ /* 0x000fe200078e0a03 */
[----:B------:R-:W-:Y:S01]  /*0e20*/  LOP3.LUT R0, R0, 0xfffffff8, RZ, 0xc0, !PT ;  /* 0xfffffff800007812 */ /* 0x000fe200078ec0ff */
[----:B------:R-:W-:Y:S01]  /*0e30*/  IMAD.SHL.U32 R3, R8, 0x40, RZ ;  /* 0x0000004008037824 */ /* 0x000fe200078e00ff */
[C---:B------:R-:W-:Y:S01]  /*0e40*/  LEA.HI R2, R5.reuse, R5, RZ, 0x1 ;  /* 0x0000000505027211 */ /* 0x040fe200078f08ff */
[----:B------:R-:W-:Y:S01]  /*0e50*/  IMAD.SHL.U32 R16, R5, 0x8, RZ ;  /* 0x0000000805107824 */ /* 0x000fe200078e00ff */
[----:B------:R-:W-:Y:S01]  /*0e60*/  LEA.HI R4, R4, R8, RZ, 0x3 ;  /* 0x0000000804047211 */ /* 0x000fe200078f18ff */
[----:B------:R-:W-:Y:S01]  /*0e70*/  IMAD.IADD R11, R153, 0x1, -R0 ;  /* 0x00000001990b7824 */ /* 0x000fe200078e0a00 */
[----:B------:R-:W-:Y:S01]  /*0e80*/  SHF.L.U32 R22, R5, 0x2, RZ ;  /* 0x0000000205167819 */ /* 0x000fe200000006ff */
[----:B------:R-:W-:Y:S01]  /*0e90*/  STL [R1+0x4], RZ ;  /* 0x000004ff01007387 */ /* 0x000fe20000100800 */
[----:B------:R-:W-:Y:S01]  /*0ea0*/  LOP3.LUT R0, R2, 0x1ffffffe, RZ, 0xc0, !PT ;  /* 0x1ffffffe02007812 */ /* 0x000fe200078ec0ff */
[----:B------:R-:W-:Y:S01]  /*0eb0*/  IMAD.SHL.U32 R4, R4, 0x40, RZ ;  /* 0x0000004004047824 */ /* 0x000fe200078e00ff */
[----:B------:R-:W-:Y:S01]  /*0ec0*/  LOP3.LUT R3, R3, 0x1c0, RZ, 0xc0, !PT ;  /* 0x000001c003037812 */ /* 0x000fe200078ec0ff */
[----:B------:R-:W-:Y:S01]  /*0ed0*/  VIADD R157, R22, 0x10 ;  /* 0x00000010169d7836 */ /* 0x000fe20000000000 */
[----:B------:R-:W-:Y:S01]  /*0ee0*/  LOP3.LUT R7, R7, 0x7ffffffc, RZ, 0xc0, !PT ;  /* 0x7ffffffc07077812 */ /* 0x000fe200078ec0ff */
[----:B------:R-:W-:Y:S01]  /*0ef0*/  IMAD.IADD R0, R5, 0x1, -R0 ;  /* 0x0000000105007824 */ /* 0x000fe200078e0a00 */
[----:B------:R-:W-:Y:S01]  /*0f00*/  SHF.R.U32.HI R5, RZ, 0x3, R3 ;  /* 0x00000003ff057819 */ /* 0x000fe20000011603 */
[----:B------:R0:W-:Y:S01]  /*0f10*/  STL [R1+0x20], R11 ;  /* 0x0000200b01007387 */ /* 0x0001e20000100800 */
[----:B------:R-:W-:Y:S01]  /*0f20*/  LOP3.LUT R3, R3, 0x38, R16, 0xf8, !PT ;  /* 0x0000003803037812 */ /* 0x000fe200078ef810 */
[----:B------:R-:W-:Y:S01]  /*0f30*/  IMAD.IADD R7, R10, 0x1, -R7 ;  /* 0x000000010a077824 */ /* 0x000fe200078e0a07 */
[----:B------:R-:W-:Y:S01]  /*0f40*/  LOP3.LUT R4, R4, 0xfffffe00, RZ, 0xc0, !PT ;  /* 0xfffffe0004047812 */ /* 0x000fe200078ec0ff */
[----:B------:R-:W-:Y:S01]  /*0f50*/  IMAD R0, R0, 0x8, R9 ;  /* 0x0000000800007824 */ /* 0x000fe200078e0209 */
[----:B------:R-:W-:Y:S01]  /*0f60*/  SHF.R.S32.HI R8, RZ, 0x1f, R157 ;  /* 0x0000001fff087819 */ /* 0x000fe2000001149d */
[----:B------:R-:W-:Y:S01]  /*0f70*/  VIADD R2, R16, 0x20 ;  /* 0x0000002010027836 */ /* 0x000fe20000000000 */
[----:B------:R-:W-:Y:S01]  /*0f80*/  LOP3.LUT R3, R4, R3, R5, 0xf6, !PT ;  /* 0x0000000304037212 */ /* 0x000fe200078ef605 */
[----:B------:R1:W-:Y:S01]  /*0f90*/  STL [R1+0x2c], R4 ;  /* 0x00002c0401007387 */ /* 0x0003e20000100800 */
[C---:B------:R-:W-:Y:S01]  /*0fa0*/  SHF.L.U64.HI R5, R157.reuse, 0x1, R8 ;  /* 0x000000019d057819 */ /* 0x040fe20000010208 */
[----:B0-----:R-:W-:Y:S01]  /*0fb0*/  IMAD.SHL.U32 R11, R157, 0x2, RZ ;  /* 0x000000029d0b7824 */ /* 0x001fe200078e00ff */
[----:B------:R-:W-:-:S02]  /*0fc0*/  LEA R3, R3, R18, 0x1 ;  /* 0x0000001203037211 */ /* 0x000fc400078e08ff */
[----:B------:R-:W-:Y:S02]  /*0fd0*/  SHF.R.S32.HI R17, RZ, 0x1f, R16 ;  /* 0x0000001fff117819 */ /* 0x000fe40000011410 */
[----:B------:R0:W-:Y:S01]  /*0fe0*/  STL [R1+0x58], R11 ;  /* 0x0000580b01007387 */ /* 0x0001e20000100800 */
[----:B------:R-:W-:Y:S01]  /*0ff0*/  SHF.R.S32.HI R154, RZ, 0x1f, R2 ;  /* 0x0000001fff9a7819 */ /* 0x000fe20000011402 */
[----:B-1----:R-:W-:Y:S02]  /*1000*/  IMAD.SHL.U32 R4, R7, 0x2, RZ ;  /* 0x0000000207047824 */ /* 0x002fe400078e00ff */
[----:B------:R0:W-:Y:S04]  /*1010*/  STL [R1+0x68], R6 ;  /* 0x0000680601007387 */ /* 0x0001e80000100800 */
[----:B------:R0:W-:Y:S04]  /*1020*/  STL [R1+0x54], R5 ;  /* 0x0000540501007387 */ /* 0x0001e80000100800 */
[----:B------:R0:W-:Y:S04]  /*1030*/  STL [R1+0x30], R4 ;  /* 0x0000300401007387 */ /* 0x0001e80000100800 */
[----:B------:R0:W-:Y:S04]  /*1040*/  STL [R1+0x5c], R3 ;  /* 0x00005c0301007387 */ /* 0x0001e80000100800 */
[----:B------:R0:W-:Y:S02]  /*1050*/  STL [R1+0x64], R0 ;  /* 0x0000640001007387 */ /* 0x0001e40000100800 */
.L_x_13406:
[----:B01----:R-:W0:Y:S02]  /*1060*/  LDC.64 R4, c[0x0][0xc88] ;  /* 0x00032200ff047b82 */ /* 0x003e240000000a00 */
        /* <DEDUP_REMOVED lines=52> */
.L_x_13268:
        /* <DEDUP_REMOVED lines=14> */
.L_x_13269:
[----:B------:R-:W-:Y:S05]  /*1490*/  @!P0 BRA `(.L_x_13270) ;  /* 0x00000000000c8947 */ /* 0x000fea0003800000 */
[----:B------:R-:W2:Y:S04]  /*14a0*/  LDG.E R0, desc[UR42][R8.64] ;  /* 0x0000002a08007981 */ /* 0x000ea8000c1e1900 */
[----:B------:R-:W2:Y:S02]  /*14b0*/  LDG.E R31, desc[UR42][R8.64+0x4] ;  /* 0x0000042a081f7981 */ /* 0x000ea4000c1e1900 */
[----:B--2---:R-:W-:-:S07]  /*14c0*/  IMAD.IADD R31, R31, 0x1, -R0 ;  /* 0x000000011f1f7824 */ /* 0x004fce00078e0a00 */
.L_x_13270:
        /* <DEDUP_REMOVED lines=9> */
[----:B------:R0:W3:Y:S01]  /*1560*/  @P0 LDG.E R3, desc[UR42][R4.64+0x4] ;  /* 0x0000042a04030981 */ /* 0x0000e2000c1e1900 */
[----:B------:R-:W-:Y:S02]  /*1570*/  ISETP.NE.AND.EX P1, PT, RZ, UR5, PT, P1 ;  /* 0x00000005ff007c0c */ /* 0x000fe4000bf25310 */
[----:B-----5:R-:W-:-:S11]  /*1580*/  MOV R25, R31 ;  /* 0x0000001f00197202 */ /* 0x020fd60000000f00 */
[----:B------:R-:W-:-:S04]  /*1590*/  @P1 IADD3 R6, P2, R38, UR4, RZ ;  /* 0x0000000426061c10 */ /* 0x000fc8000ff5e0ff */
[----:B------:R-:W-:-:S05]  /*15a0*/  @P1 IADD3.X R7, R37, UR5, RZ, P2, !PT ;  /* 0x0000000525071c10 */ /* 0x000fca00097fe4ff */
[----:B------:R1:W5:Y:S01]  /*15b0*/  @P1 LDG.E R25, desc[UR42][R6.64] ;  /* 0x0000002a06191981 */ /* 0x000362000c1e1900 */
[----:B------:R-:W-:Y:S01]  /*15c0*/  IMAD.IADD R10, R31, 0x1, -R10 ;  /* 0x000000011f0a7824 */ /* 0x000fe200078e0a0a */
[----:B------:R-:W-:Y:S01]  /*15d0*/  LOP3.LUT R12, R11, 0xff, RZ, 0xc0, !PT ;  /* 0x000000ff0b0c7812 */ /* 0x000fe200078ec0ff */
[----:B------:R-:W-:Y:S01]  /*15e0*/  BSSY B0, `(.L_x_13271) ;  /* 0x000002c000007945 */ /* 0x000fe20003800000 */
[----:B------:R-:W-:Y:S01]  /*15f0*/  SHF.R.U32.HI R8, RZ, 0x10, R11 ;  /* 0x00000010ff087819 */ /* 0x000fe2000001160b */
[----:B0-----:R-:W-:Y:S02]  /*1600*/  IMAD.MOV.U32 R5, RZ, RZ, RZ ;  /* 0x000000ffff057224 */ /* 0x001fe400078e00ff */
[----:B------:R1:W-:Y:S04]  /*1610*/  STL [R1+0x4c], R12 ;  /* 0x00004c0c01007387 */ /* 0x0003e80000100800 */
[----:B------:R1:W-:Y:S01]  /*1620*/  STL [R1+0x34], R8 ;  /* 0x0000340801007387 */ /* 0x0003e20000100800 */
[----:B--2---:R-:W-:Y:S01]  /*1630*/  LOP3.LUT R32, R32, 0xfffffffb, RZ, 0xc0, !PT ;  /* 0xfffffffb20207812 */ /* 0x004fe200078ec0ff */
[----:B---3--:R-:W-:-:S04]  /*1640*/  @P0 IMAD.IADD R27, R3, 0x1, -R0 ;  /* 0x00000001031b0824 */ /* 0x008fc800078e0a00 */
[----:B------:R-:W-:-:S04]  /*1650*/  IMAD.IADD R89, R10, 0x1, R27 ;  /* 0x000000010a597824 */ /* 0x000fc800078e021b */
[C---:B------:R-:W-:Y:S01]  /*1660*/  VIADD R0, R89.reuse, 0x7f ;  /* 0x0000007f59007836 */ /* 0x040fe20000000000 */
[----:B------:R-:W-:-:S04]  /*1670*/  ISETP.GE.AND P3, PT, R89, 0x1, PT ;  /* 0x000000015900780c */ /* 0x000fc80003f66270 */
[----:B------:R-:W-:-:S04]  /*1680*/  SHF.R.S32.HI R3, RZ, 0x1f, R0 ;  /* 0x0000001fff037819 */ /* 0x000fc80000011400 */
[----:B------:R-:W-:-:S04]  /*1690*/  LEA.HI R3, R3, R0, RZ, 0x7 ;  /* 0x0000000003037211 */ /* 0x000fc800078f38ff */
[----:B------:R-:W-:Y:S02]  /*16a0*/  SHF.R.S32.HI R26, RZ, 0x7, R3 ;  /* 0x00000007ff1a7819 */ /* 0x000fe40000011403 */
[----:B------:R-:W-:-:S05]  /*16b0*/  @P3 LOP3.LUT R32, R32, 0x4, RZ, 0xfc, !PT ;  /* 0x0000000420203812 */ /* 0x000fca00078efcff */
[----:B------:R1:W-:Y:S01]  /*16c0*/  STL [R1], R32 ;  /* 0x0000002001007387 */ /* 0x0003e20000100800 */
[----:B------:R-:W-:Y:S05]  /*16d0*/  @!P3 BRA `(.L_x_13272) ;  /* 0x000000000070b947 */ /* 0x000fea0003800000 */
[----:B------:R-:W-:Y:S01]  /*16e0*/  ISETP.NE.AND P0, PT, R8, RZ, PT ;  /* 0x000000ff0800720c */ /* 0x000fe20003f05270 */
[----:B------:R-:W-:-:S03]  /*16f0*/  ULDC UR4, c[0x0][0x9f0] ;  /* 0x00027c0000047ab9 */ /* 0x000fc60000000800 */
[----:B------:R-:W-:-:S04]  /*1700*/  SEL R9, R8, UR4, P0 ;  /* 0x0000000408097c07 */ /* 0x000fc80008000000 */
[-C--:B-1----:R-:W-:Y:S02]  /*1710*/  IABS R6, R9.reuse ;  /* 0x0000000900067213 */ /* 0x082fe40000000000 */
        /* <DEDUP_REMOVED lines=23> */
[----:B------:R-:W-:-:S07]  /*1890*/  @!P1 LOP3.LUT R5, RZ, R9, RZ, 0x33, !PT ;  /* 0x00000009ff059212 */ /* 0x000fce00078e33ff */
.L_x_13272:
[----:B------:R-:W-:Y:S05]  /*18a0*/  BSYNC B0 ;  /* 0x0000000000007941 */ /* 0x000fea0003800000 */
.L_x_13271:
        /* <DEDUP_REMOVED lines=25> */
[----:B------:R-:W-:Y:S01]  /*1a40*/  MOV R5, UR5 ;  /* 0x0000000500057c02 */ /* 0x000fe20008000f00 */
[----:B------:R-:W-:Y:S01]  /*1a50*/  ULDC.64 UR4, c[0x4][0x140] ;  /* 0x0100500000047ab9 */ /* 0x000fe20000000a00 */
[----:B------:R-:W-:Y:S02]  /*1a60*/  IMAD.U32 R10, RZ, RZ, UR6 ;  /* 0x00000006ff0a7e24 */ /* 0x000fe4000f8e00ff */
[----:B-1----:R-:W-:Y:S02]  /*1a70*/  IMAD.U32 R6, RZ, RZ, UR4 ;  /* 0x00000004ff067e24 */ /* 0x002fe4000f8e00ff */
[----:B------:R-:W-:-:S02]  /*1a80*/  IMAD.U32 R7, RZ, RZ, UR5 ;  /* 0x00000005ff077e24 */ /* 0x000fc4000f8e00ff */
[----:B------:R-:W-:Y:S02]  /*1a90*/  IMAD.U32 R11, RZ, RZ, UR7 ;  /* 0x00000007ff0b7e24 */ /* 0x000fe4000f8e00ff */
[----:B------:R-:W-:Y:S02]  /*1aa0*/  IMAD.MOV.U32 R8, RZ, RZ, 0x70 ;  /* 0x00000070ff087424 */ /* 0x000fe400078e00ff */
[----:B------:R-:W-:Y:S02]  /*1ab0*/  IMAD.MOV.U32 R12, RZ, RZ, 0x1 ;  /* 0x00000001ff0c7424 */ /* 0x000fe400078e00ff */
[----:B0-----:R-:W-:-:S07]  /*1ac0*/  IMAD.MOV.U32 R13, RZ, RZ, RZ ;  /* 0x000000ffff0d7224 */ /* 0x001fce00078e00ff */
[----:B------:R-:W-:-:S07]  /*1ad0*/  LEPC R20, `(.L_x_13275) ;  /* 0x000000001014794e */ /* 0x000fce0000000000 */
[----:B--2--5:R-:W-:Y:S05]  /*1ae0*/  CALL.ABS.NOINC R14 ;  /* 0x000000000e007343 */ /* 0x024fea0003c00000 */
.L_x_13275:
[----:B------:R-:W-:Y:S05]  /*1af0*/  BSYNC B6 ;  /* 0x0000000000067941 */ /* 0x000fea0003800000 */
.L_x_13274:
        /* <DEDUP_REMOVED lines=20> */
.L_x_13277:
[----:B------:R-:W-:Y:S05]  /*1c40*/  BSYNC B6 ;  /* 0x0000000000067941 */ /* 0x000fea0003800000 */
.L_x_13276:
[----:B------:R-:W2:Y:S01]  /*1c50*/  LDL R39, [R1+0x20] ;  /* 0x0000200001277983 */ /* 0x000ea20000100800 */
[----:B------:R-:W-:Y:S01]  /*1c60*/  ULDC.64 UR4, c[0x0][0x9f8] ;  /* 0x00027e0000047ab9 */ /* 0x000fe20000000a00 */
[----:B------:R-:W-:Y:S01]  /*1c70*/  IMAD.MOV.U32 R69, RZ, RZ, R36 ;  /* 0x000000ffff457224 */ /* 0x000fe200078e0024 */
[----:B------:R-:W-:Y:S01]  /*1c80*/  ISETP.NE.U32.AND P0, PT, RZ, UR4, PT ;  /* 0x00000004ff007c0c */ /* 0x000fe2000bf05070 */
[----:B------:R-:W3:Y:S01]  /*1c90*/  LDL R14, [R1+0x2c] ;  /* 0x00002c00010e7983 */ /* 0x000ee20000100800 */
[----:B------:R-:W0:Y:S02]  /*1ca0*/  LDC.64 R4, c[0x0][0x3f8] ;  /* 0x0000fe00ff047b82 */ /* 0x000e240000000a00 */
[----:B------:R-:W-:-:S06]  /*1cb0*/  ISETP.NE.AND.EX P0, PT, RZ, UR5, PT, P0 ;  /* 0x00000005ff007c0c */ /* 0x000fcc000bf05300 */
[----:B------:R-:W4:Y:S07]  /*1cc0*/  LDC.64 R62, c[0x0][0x408] ;  /* 0x00010200ff3e7b82 */ /* 0x000f2e0000000a00 */
[----:B-1----:R-:W-:-:S04]  /*1cd0*/  @P0 IADD3 R6, P1, R38, UR4, RZ ;  /* 0x0000000426060c10 */ /* 0x002fc8000ff3e0ff */
[----:B------:R-:W-:Y:S02]  /*1ce0*/  @P0 IADD3.X R7, R37, UR5, RZ, P1, !PT ;  /* 0x0000000525070c10 */ /* 0x000fe40008ffe4ff */
[----:B------:R-:W1:Y:S03]  /*1cf0*/  LDC R37, c[0x0][0x3f4] ;  /* 0x0000fd00ff257b82 */ /* 0x000e660000000800 */
[----:B------:R4:W3:Y:S01]  /*1d00*/  @P0 LDG.E R69, desc[UR42][R6.64] ;  /* 0x0000002a06450981 */ /* 0x0008e2000c1e1900 */
[----:B------:R-:W4:Y:S01]  /*1d10*/  S2R R36, SR_TID.X ;  /* 0x0000000000247919 */ /* 0x000f220000002100 */
[----:B------:R-:W-:Y:S02]  /*1d20*/  SHF.R.S32.HI R3, RZ, 0x1f, R153 ;  /* 0x0000001fff037819 */ /* 0x000fe40000011499 */
[----:B------:R-:W-:-:S03]  /*1d30*/  SHF.R.S32.HI R23, RZ, 0x1f, R22 ;  /* 0x0000001fff177819 */ /* 0x000fc60000011416 */
[-C--:B0-----:R-:W-:Y:S02]  /*1d40*/  IMAD R0, R3, R4.reuse, RZ ;  /* 0x0000000403007224 */ /* 0x081fe400078e02ff */
[----:B------:R-:W-:-:S04]  /*1d50*/  IMAD.WIDE.U32 R8, R153, R4, R22 ;  /* 0x0000000499087225 */ /* 0x000fc800078e0016 */
[C---:B------:R-:W-:Y:S02]  /*1d60*/  IMAD R13, R153.reuse, R5, R0 ;  /* 0x00000005990d7224 */ /* 0x040fe400078e0200 */
[----:B------:R-:W-:Y:S01]  /*1d70*/  IMAD.WIDE.U32 R10, R153, R4, R16 ;  /* 0x00000004990a7225 */ /* 0x000fe200078e0010 */
[----:B-1----:R-:W-:-:S03]  /*1d80*/  ISETP.GE.AND P0, PT, R16, R37, PT ;  /* 0x000000251000720c */ /* 0x002fc60003f06270 */
[----:B----4-:R-:W-:Y:S01]  /*1d90*/  IMAD R0, R3, R62, RZ ;  /* 0x0000003e03007224 */ /* 0x010fe200078e02ff */
[----:B------:R-:W-:Y:S01]  /*1da0*/  IADD3 R9, R9, R13, RZ ;  /* 0x0000000d09097210 */ /* 0x000fe20007ffe0ff */
[----:B------:R-:W-:Y:S01]  /*1db0*/  IMAD.IADD R11, R13, 0x1, R11 ;  /* 0x000000010d0b7824 */ /* 0x000fe200078e020b */
[----:B------:R-:W-:Y:S02]  /*1dc0*/  SEL R3, R37, RZ, P0 ;  /* 0x000000ff25037207 */ /* 0x000fe40000000000 */
[----:B-----5:R-:W-:-:S03]  /*1dd0*/  SHF.R.S32.HI R13, RZ, 0x1f, R25 ;  /* 0x0000001fff0d7819 */ /* 0x020fc60000011419 */
[----:B------:R-:W-:Y:S02]  /*1de0*/  IMAD.IADD R3, R16, 0x1, R3 ;  /* 0x0000000110037824 */ /* 0x000fe400078e0203 */
[----:B------:R-:W-:Y:S02]  /*1df0*/  IMAD R12, R13, R4, RZ ;  /* 0x000000040d0c7224 */ /* 0x000fe400078e02ff */
[----:B------:R-:W-:Y:S01]  /*1e00*/  IMAD R15, R153, R63, R0 ;  /* 0x0000003f990f7224 */ /* 0x000fe200078e0200 */
[----:B------:R-:W-:Y:S01]  /*1e10*/  SHF.R.U32.HI R38, RZ, 0x7, R36 ;  /* 0x00000007ff267819 */ /* 0x000fe20000011624 */
[----:B------:R-:W-:Y:S01]  /*1e20*/  IMAD R57, R25, R5, R12 ;  /* 0x0000000519397224 */ /* 0x000fe200078e020c */
[----:B------:R-:W-:Y:S01]  /*1e30*/  SHF.R.S32.HI R0, RZ, 0x1f, R3 ;  /* 0x0000001fff007819 */ /* 0x000fe20000011403 */
[----:B------:R-:W-:Y:S01]  /*1e40*/  IMAD R12, R13, R62, RZ ;  /* 0x0000003e0d0c7224 */ /* 0x000fe200078e02ff */
[C---:B------:R-:W-:Y:S01]  /*1e50*/  ISETP.NE.AND P6, PT, R38.reuse, 0x1, PT ;  /* 0x000000012600780c */ /* 0x040fe20003fc5270 */
[----:B------:R-:W-:Y:S01]  /*1e60*/  VIADD R78, R38, 0x8 ;  /* 0x00000008264e7836 */ /* 0x000fe20000000000 */
[----:B------:R-:W-:Y:S01]  /*1e70*/  LEA.HI R0, R0, R3, RZ, 0x3 ;  /* 0x0000000300007211 */ /* 0x000fe200078f18ff */
[----:B------:R-:W-:Y:S01]  /*1e80*/  VIADD R38, R153, 0x60 ;  /* 0x0000006099267836 */ /* 0x000fe20000000000 */
[----:B------:R-:W-:Y:S01]  /*1e90*/  SHF.L.U64.HI R66, R4, 0x7, R5 ;  /* 0x0000000704427819 */ /* 0x000fe20000010205 */
[----:B------:R-:W-:Y:S01]  /*1ea0*/  IMAD.WIDE.U32 R20, R25, R4, R8 ;  /* 0x0000000419147225 */ /* 0x000fe200078e0008 */
[----:B------:R-:W-:-:S02]  /*1eb0*/  SHF.L.U64.HI R64, R62, 0x7, R63 ;  /* 0x000000073e407819 */ /* 0x000fc4000001023f */
[----:B------:R-:W-:Y:S01]  /*1ec0*/  LOP3.LUT R32, R32, 0xfffffffd, RZ, 0xc0, !PT ;  /* 0xfffffffd20207812 */ /* 0x000fe200078ec0ff */
[----:B------:R-:W-:-:S04]  /*1ed0*/  IMAD.WIDE.U32 R34, R25, R4, R10 ;  /* 0x0000000419227225 */ /* 0x000fc800078e000a */
[----:B------:R-:W-:Y:S02]  /*1ee0*/  IMAD.SHL.U32 R65, R4, 0x80, RZ ;  /* 0x0000008004417824 */ /* 0x000fe400078e00ff */
[----:B------:R-:W-:Y:S02]  /*1ef0*/  IMAD R3, R25, R63, R12 ;  /* 0x0000003f19037224 */ /* 0x000fe400078e020c */
[----:B------:R-:W-:Y:S01]  /*1f00*/  IMAD.SHL.U32 R38, R38, 0x40, RZ ;  /* 0x0000004026267824 */ /* 0x000fe200078e00ff */
[----:B------:R-:W-:Y:S01]  /*1f10*/  LOP3.LUT R10, R0, 0xfffffff8, RZ, 0xc0, !PT ;  /* 0xfffffff8000a7812 */ /* 0x000fe200078ec0ff */
[----:B------:R-:W-:-:S03]  /*1f20*/  IMAD.IADD R68, R68, 0x1, R31 ;  /* 0x0000000144447824 */ /* 0x000fc600078e021f */
[----:B------:R-:W-:Y:S02]  /*1f30*/  LOP3.LUT R38, R38, 0x1c0, RZ, 0xc0, !PT ;  /* 0x000001c026267812 */ /* 0x000fe400078ec0ff */
[----:B------:R-:W-:Y:S01]  /*1f40*/  SHF.R.S32.HI R31, RZ, 0x3, R0 ;  /* 0x00000003ff1f7819 */ /* 0x000fe20000011400 */
[----:B------:R-:W-:Y:S05]  /*1f50*/  @!P6 WARPSYNC.ALL ;  /* 0x000000000000e948 */ /* 0x000fea0003800000 */
[----:B------:R-:W-:Y:S01]  /*1f60*/  IMAD.WIDE.U32 R52, R153, R62, R22 ;  /* 0x0000003e99347225 */ /* 0x000fe200078e0016 */
[----:B------:R-:W-:-:S03]  /*1f70*/  ULDC UR4, c[0x0][0x2f4] ;  /* 0x0000bd0000047ab9 */ /* 0x000fc60000000800 */
[----:B------:R-:W-:-:S04]  /*1f80*/  IMAD.WIDE.U32 R6, R153, R62, R16 ;  /* 0x0000003e99067225 */ /* 0x000fc800078e0010 */
[----:B------:R-:W-:Y:S02]  /*1f90*/  IMAD.IADD R53, R53, 0x1, R15 ;  /* 0x0000000135357824 */ /* 0x000fe400078e020f */
[----:B------:R-:W-:Y:S02]  /*1fa0*/  IMAD.IADD R7, R15, 0x1, R7 ;  /* 0x000000010f077824 */ /* 0x000fe400078e0207 */
[----:B------:R-:W-:-:S04]  /*1fb0*/  IMAD.WIDE.U32 R52, R25, R62, R52 ;  /* 0x0000003e19347225 */ /* 0x000fc800078e0034 */
[----:B------:R-:W-:-:S04]  /*1fc0*/  IMAD.WIDE.U32 R54, R25, R62, R6 ;  /* 0x0000003e19367225 */ /* 0x000fc800078e0006 */
[----:B------:R-:W-:Y:S01]  /*1fd0*/  IMAD.IADD R56, R53, 0x1, R3 ;  /* 0x0000000135387824 */ /* 0x000fe200078e0203 */
[----:B------:R-:W-:Y:S01]  /*1fe0*/  ISETP.GE.AND P2, PT, R2, UR4, PT ;  /* 0x0000000402007c0c */ /* 0x000fe2000bf46270 */
[----:B------:R-:W-:Y:S01]  /*1ff0*/  IMAD.IADD R58, R21, 0x1, R57 ;  /* 0x00000001153a7824 */ /* 0x000fe200078e0239 */
[----:B------:R-:W-:Y:S01]  /*2000*/  SHF.R.S32.HI R8, RZ, 0x1f, R10 ;  /* 0x0000001fff087819 */ /* 0x000fe2000001140a */
[----:B------:R-:W-:Y:S02]  /*2010*/  IMAD.SHL.U32 R62, R62, 0x80, RZ ;  /* 0x000000803e3e7824 */ /* 0x000fe400078e00ff */
[----:B------:R-:W-:Y:S02]  /*2020*/  IMAD.SHL.U32 R60, R37, 0x2, RZ ;  /* 0x00000002253c7824 */ /* 0x000fe400078e00ff */
[----:B------:R-:W-:Y:S02]  /*2030*/  IMAD.IADD R57, R57, 0x1, R35 ;  /* 0x0000000139397824 */ /* 0x000fe400078e0223 */
[C---:B--2---:R-:W-:Y:S01]  /*2040*/  IMAD.SHL.U32 R67, R39.reuse, 0x40, RZ ;  /* 0x0000004027437824 */ /* 0x044fe200078e00ff */
[----:B------:R-:W-:Y:S01]  /*2050*/  @!P6 BAR.SYNC.DEFER_BLOCKING 0x9, 0x100 ;  /* 0x024400000000eb1d */ /* 0x000fe20000010000 */
[----:B------:R-:W-:Y:S01]  /*2060*/  LOP3.LUT P1, RZ, R39, 0x4, RZ, 0xc0, !PT ;  /* 0x0000000427ff7812 */ /* 0x000fe2000782c0ff */
[----:B------:R-:W-:-:S02]  /*2070*/  VIADD R39, R36, 0xffffff80 ;  /* 0xffffff8024277836 */ /* 0x000fc40000000000 */
[----:B------:R-:W-:-:S03]  /*2080*/  LOP3.LUT R67, R67, 0x1c0, RZ, 0xc0, !PT ;  /* 0x000001c043437812 */ /* 0x000fc600078ec0ff */
[----:B------:R-:W-:Y:S02]  /*2090*/  SHF.R.S32.HI R36, RZ, 0x1f, R39 ;  /* 0x0000001fff247819 */ /* 0x000fe40000011427 */
[----:B------:R-:W-:Y:S02]  /*20a0*/  SHF.R.U32.HI R63, RZ, 0x3, R67 ;  /* 0x00000003ff3f7819 */ /* 0x000fe40000011643 */
[----:B------:R-:W-:Y:S02]  /*20b0*/  LOP3.LUT R4, R67, 0x18, R16, 0xf8, !PT ;  /* 0x0000001843047812 */ /* 0x000fe400078ef810 */
[----:B------:R-:W-:Y:S02]  /*20c0*/  LEA.HI R36, R36, R39, RZ, 0x5 ;  /* 0x0000002724247211 */ /* 0x000fe400078f28ff */
[----:B------:R-:W-:Y:S02]  /*20d0*/  LOP3.LUT R4, R4, R63, RZ, 0x3c, !PT ;  /* 0x0000003f04047212 */ /* 0x000fe400078e3cff */
[----:B------:R-:W-:-:S02]  /*20e0*/  @P1 LOP3.LUT R32, R32, 0x2, RZ, 0xfc, !PT ;  /* 0x0000000220201812 */ /* 0x000fc400078efcff */
[----:B------:R-:W-:-:S03]  /*20f0*/  SHF.R.S32.HI R36, RZ, 0x5, R36 ;  /* 0x00000005ff247819 */ /* 0x000fc60000011424 */
[----:B------:R0:W-:Y:S02]  /*2100*/  STL [R1], R32 ;  /* 0x0000002001007387 */ /* 0x0001e40000100800 */
[----:B------:R-:W-:Y:S01]  /*2110*/  IMAD R59, R36, 0x200, R4 ;  /* 0x00000200243b7824 */ /* 0x000fe200078e0204 */
[--C-:B------:R-:W-:Y:S02]  /*2120*/  LOP3.LUT R4, R67, 0x38, R0.reuse, 0xf8, !PT ;  /* 0x0000003843047812 */ /* 0x100fe400078ef800 */
[----:B------:R-:W-:Y:S01]  /*2130*/  LOP3.LUT R0, R38, 0x38, R0, 0xf8, !PT ;  /* 0x0000003826007812 */ /* 0x000fe200078ef800 */
[----:B------:R-:W-:Y:S01]  /*2140*/  VIADD R38, R153, 0x60 ;  /* 0x0000006099267836 */ /* 0x000fe20000000000 */
[----:B0-----:R-:W-:-:S04]  /*2150*/  SHF.R.S32.HI R32, RZ, 0x1f, R39 ;  /* 0x0000001fff207819 */ /* 0x001fc80000011427 */
[----:B------:R-:W-:Y:S02]  /*2160*/  LEA.HI R32, R32, R39, RZ, 0x2 ;  /* 0x0000002720207211 */ /* 0x000fe400078f10ff */
[----:B------:R-:W-:Y:S02]  /*2170*/  SHF.L.U32 R38, R38, 0x6, RZ ;  /* 0x0000000626267819 */ /* 0x000fe400000006ff */
[----:B------:R-:W-:Y:S02]  /*2180*/  LOP3.LUT R32, R32, 0xfffffffc, RZ, 0xc0, !PT ;  /* 0xfffffffc20207812 */ /* 0x000fe400078ec0ff */
[----:B------:R-:W-:Y:S02]  /*2190*/  LOP3.LUT R38, R38, 0x1c0, RZ, 0xc0, !PT ;  /* 0x000001c026267812 */ /* 0x000fe400078ec0ff */
[----:B------:R-:W-:Y:S02]  /*21a0*/  IADD3 R32, R39, -R32, RZ ;  /* 0x8000002027207210 */ /* 0x000fe40007ffe0ff */
[----:B------:R-:W-:-:S03]  /*21b0*/  SHF.R.U32.HI R38, RZ, 0x3, R38 ;  /* 0x00000003ff267819 */ /* 0x000fc60000011626 */
[----:B------:R-:W-:Y:S01]  /*21c0*/  IMAD R61, R32, 0x60, R153 ;  /* 0x00000060203d7824 */ /* 0x000fe200078e0299 */
[----:B------:R-:W-:Y:S01]  /*21d0*/  LOP3.LUT R0, R0, R38, RZ, 0x3c, !PT ;  /* 0x0000002600007212 */ /* 0x000fe200078e3cff */
[----:B------:R-:W-:Y:S01]  /*21e0*/  IMAD.IADD R32, R3, 0x1, R55 ;  /* 0x0000000103207824 */ /* 0x000fe200078e0237 */
[----:B------:R-:W-:Y:S02]  /*21f0*/  LOP3.LUT R3, R4, R63, RZ, 0x3c, !PT ;  /* 0x0000003f04037212 */ /* 0x000fe400078e3cff */
[----:B------:R-:W-:Y:S01]  /*2200*/  ISETP.GE.AND P1, PT, R16, UR4, PT ;  /* 0x0000000410007c0c */ /* 0x000fe2000bf26270 */
[----:B---3--:R-:W-:Y:S01]  /*2210*/  IMAD.IADD R0, R14, 0x1, R0 ;  /* 0x000000010e007824 */ /* 0x008fe200078e0200 */
[----:B------:R-:W-:Y:S01]  /*2220*/  SHF.R.S32.HI R9, RZ, 0x1f, R69 ;  /* 0x0000001fff097819 */ /* 0x000fe20000011445 */
[----:B------:R-:W-:-:S10]  /*2230*/  IMAD R3, R36, 0x200, R3 ;  /* 0x0000020024037824 */ /* 0x000fd400078e0203 */
.L_x_13333:
[----:B--2---:R-:W2:Y:S01]  /*2240*/  LDL R37, [R1+0x20] ;  /* 0x0000200001257983 */ /* 0x004ea20000100800 */
[----:B------:R-:W0:Y:S03]  /*2250*/  LDC R74, c[0x0][0x430] ;  /* 0x00010c00ff4a7b82 */ /* 0x000e260000000800 */
[----:B---3--:R-:W3:Y:S01]  /*2260*/  LDL.LU R36, [R1] ;  /* 0x0000000001247983 */ /* 0x008ee20000300800 */
[----:B------:R-:W-:Y:S02]  /*2270*/  VIADD R29, R29, 0xffffffff ;  /* 0xffffffff1d1d7836 */ /* 0x000fe40000000000 */
[----:B------:R-:W-:Y:S02]  /*2280*/  IMAD.MOV.U32 R73, RZ, RZ, RZ ;  /* 0x000000ffff497224 */ /* 0x000fe400078e00ff */
[----:B------:R-:W-:Y:S01]  /*2290*/  IMAD R6, R29, 0x80, R61 ;  /* 0x000000801d067824 */ /* 0x000fe200078e023d */
[----:B------:R-:W1:Y:S03]  /*22a0*/  LDC R80, c[0x0][0x3f4] ;  /* 0x0000fd00ff507b82 */ /* 0x000e660000000800 */
[----:B------:R-:W-:-:S04]  /*22b0*/  IMAD.IADD R15, R68, 0x1, R6 ;  /* 0x00000001440f7824 */ /* 0x000fc800078e0206 */
[----:B------:R-:W-:Y:S01]  /*22c0*/  IMAD.MOV.U32 R12, RZ, RZ, R15 ;  /* 0x000000ffff0c7224 */ /* 0x000fe200078e000f */
[----:B0-----:R-:W-:-:S13]  /*22d0*/  ISETP.NE.AND P3, PT, R74, 0x1, PT ;  /* 0x000000014a00780c */ /* 0x001fda0003f65270 */
[----:B------:R-:W0:Y:S08]  /*22e0*/  @P3 LDC R4, c[0x0][0x434] ;  /* 0x00010d00ff043b82 */ /* 0x000e300000000800 */
[----:B----4-:R-:W4:Y:S01]  /*22f0*/  @P3 LDC R5, c[0x0][0x438] ;  /* 0x00010e00ff053b82 */ /* 0x010f220000000800 */
[----:B0-----:R-:W-:-:S05]  /*2300*/  @P3 IMAD.HI.U32 R4, R15, R4, RZ ;  /* 0x000000040f043227 */ /* 0x001fca00078e00ff */
[----:B----4-:R-:W-:Y:S02]  /*2310*/  @P3 SHF.R.U32.HI R12, RZ, R5, R4 ;  /* 0x00000005ff0c3219 */ /* 0x010fe40000011604 */
[----:B------:R-:W-:-:S04]  /*2320*/  ISETP.GE.AND P3, PT, R6, R27, PT ;  /* 0x0000001b0600720c */ /* 0x000fc80003f66270 */
[----:B------:R-:W-:-:S13]  /*2330*/  ISETP.GT.OR P3, PT, R61, 0x7f, P3 ;  /* 0x0000007f3d00780c */ /* 0x000fda0001f64670 */
[----:B------:R-:W0:Y:S01]  /*2340*/  @!P3 LDC.64 R6, c[0x0][0x428] ;  /* 0x00010a00ff06bb82 */ /* 0x000e220000000a00 */
[----:B------:R-:W-:-:S07]  /*2350*/  @!P3 SHF.R.S32.HI R13, RZ, 0x1f, R12 ;  /* 0x0000001fff0db819 */ /* 0x000fce000001140c */
[----:B------:R-:W4:Y:S01]  /*2360*/  @!P3 LDC.64 R4, c[0x0][0x418] ;  /* 0x00010600ff04bb82 */ /* 0x000f220000000a00 */
[----:B0-----:R-:W-:-:S04]  /*2370*/  @!P3 IMAD R14, R9, R6, RZ ;  /* 0x00000006090eb224 */ /* 0x001fc800078e02ff */
[C---:B------:R-:W-:Y:S02]  /*2380*/  @!P3 IMAD R11, R69.reuse, R7, R14 ;  /* 0x00000007450bb224 */ /* 0x040fe400078e020e */
[----:B------:R-:W-:-:S04]  /*2390*/  @!P3 IMAD.WIDE.U32 R6, R69, R6, R12 ;  /* 0x000000064506b225 */ /* 0x000fc800078e000c */
[----:B------:R-:W-:Y:S01]  /*23a0*/  @!P3 IMAD.IADD R7, R7, 0x1, R11 ;  /* 0x000000010707b824 */ /* 0x000fe200078e020b */
[----:B----4-:R-:W-:-:S04]  /*23b0*/  @!P3 LEA R4, P4, R6, R4, 0x2 ;  /* 0x000000040604b211 */ /* 0x010fc800078810ff */
[----:B------:R-:W-:-:S05]  /*23c0*/  @!P3 LEA.HI.X R5, R6, R5, R7, 0x2, P4 ;  /* 0x000000050605b211 */ /* 0x000fca00020f1407 */
[----:B------:R0:W5:Y:S01]  /*23d0*/  @!P3 LDG.E R73, desc[UR42][R4.64] ;  /* 0x0000002a0449b981 */ /* 0x000162000c1e1900 */
[----:B------:R-:W-:Y:S01]  /*23e0*/  ISETP.GT.AND P3, PT, R29, R30, PT ;  /* 0x0000001e1d00720c */ /* 0x000fe20003f64270 */
[----:B------:R-:W-:Y:S01]  /*23f0*/  IMAD.MOV R11, RZ, RZ, -R12 ;  /* 0x000000ffff0b7224 */ /* 0x000fe200078e0a0c */
[----:B------:R-:W-:Y:S01]  /*2400*/  LEA R7, R19, R59, 0xd ;  /* 0x0000003b13077211 */ /* 0x000fe200078e68ff */
[----:B------:R-:W-:Y:S05]  /*2410*/  YIELD ;  /* 0x0000000000007946 */ /* 0x000fea0003800000 */
[----:B------:R-:W-:Y:S01]  /*2420*/  VIADD R71, R7, 0x20 ;  /* 0x0000002007477836 */ /* 0x000fe20000000000 */
[----:B------:R-:W-:Y:S01]  /*2430*/  BSSY B0, `(.L_x_13278) ;  /* 0x0000326000007945 */ /* 0x000fe20003800000 */
[----:B------:R-:W-:-:S02]  /*2440*/  IMAD R74, R74, R11, R15 ;  /* 0x0000000b4a4a7224 */ /* 0x000fc400078e020f */
[----:B------:R-:W-:Y:S01]  /*2450*/  IMAD R72, R7, 0x2, R28 ;  /* 0x0000000207487824 */ /* 0x000fe200078e021c */
[----:B--2---:R-:W-:Y:S02]  /*2460*/  LOP3.LUT P5, RZ, R37, 0x4, RZ, 0xc0, !PT ;  /* 0x0000000425ff7812 */ /* 0x004fe400078ac0ff */
[----:B---3--:R-:W-:-:S04]  /*2470*/  LOP3.LUT R36, R36, 0xfffffffe, RZ, 0xc0, !PT ;  /* 0xfffffffe24247812 */ /* 0x008fc800078ec0ff */
[----:B------:R-:W-:Y:S02]  /*2480*/  @P3 LOP3.LUT R36, R36, 0x1, RZ, 0xfc, !PT ;  /* 0x0000000124243812 */ /* 0x000fe400078efcff */
[----:B-1----:R-:W-:-:S03]  /*2490*/  ISETP.GE.AND P3, PT, R80, 0x1, PT ;  /* 0x000000015000780c */ /* 0x002fc60003f66270 */
[----:B------:R0:W-:Y:S02]  /*24a0*/  STL [R1], R36 ;  /* 0x0000002401007387 */ /* 0x0001e40000100800 */
[----:B------:R-:W-:-:S04]  /*24b0*/  @P5 VIADD R71, R7, 0xffffffe0 ;  /* 0xffffffe007475836 */ /* 0x000fc80000000000 */
[----:B------:R-:W-:-:S04]  /*24c0*/  IMAD R71, R71, 0x2, R28 ;  /* 0x0000000247477824 */ /* 0x000fc800078e021c */
[----:B0-----:R-:W-:Y:S05]  /*24d0*/  @!P3 BRA `(.L_x_13279) ;  /* 0x0000002c0060b947 */ /* 0x001fea0003800000 */
        /* <DEDUP_REMOVED lines=9> */
[----:B------:R-:W-:Y:S01]  /*2570*/  IMAD.WIDE.U32 R14, R65, R29, RZ ;  /* 0x0000001d410e7225 */ /* 0x000fe200078e00ff */
[----:B------:R-:W-:-:S03]  /*2580*/  VIMNMX R77, R77, 0x80, PT ;  /* 0x000000804d4d7848 */ /* 0x000fc60003fe0100 */
[----:B------:R-:W-:Y:S02]  /*2590*/  IMAD R6, R76, UR4, RZ ;  /* 0x000000044c067c24 */ /* 0x000fe4000f8e02ff */
[----:B------:R-:W-:Y:S02]  /*25a0*/  IMAD.IADD R5, R5, 0x1, R7 ;  /* 0x0000000105057824 */ /* 0x000fe400078e0207 */
[C---:B------:R-:W-:Y:S02]  /*25b0*/  IMAD R7, R73.reuse, UR5, R6 ;  /* 0x0000000549077c24 */ /* 0x040fe4000f8e0206 */
[----:B------:R-:W-:Y:S01]  /*25c0*/  IMAD.WIDE.U32 R4, R73, UR4, R4 ;  /* 0x0000000449047c25 */ /* 0x000fe2000f8e0004 */
[----:B------:R-:W-:-:S03]  /*25d0*/  ULDC.64 UR4, c[0x0][0x308] ;  /* 0x0000c20000047ab9 */ /* 0x000fc60000000a00 */
[----:B------:R-:W-:Y:S02]  /*25e0*/  IMAD.IADD R5, R5, 0x1, R7 ;  /* 0x0000000105057824 */ /* 0x000fe400078e0207 */
[----:B------:R-:W-:Y:S02]  /*25f0*/  IMAD R7, R64, R29, RZ ;  /* 0x0000001d40077224 */ /* 0x000fe400078e02ff */
[----:B------:R-:W-:Y:S01]  /*2600*/  IMAD.WIDE.U32 R4, R152, UR4, R4 ;  /* 0x0000000498047c25 */ /* 0x000fe2000f8e0004 */
[----:B------:R-:W-:-:S03]  /*2610*/  ULDC.U8 UR4, c[0x0][0x410] ;  /* 0x0001040000047ab9 */ /* 0x000fc60000000000 */
[----:B------:R-:W-:Y:S01]  /*2620*/  IMAD R85, R152, UR5, R5 ;  /* 0x0000000598557c24 */ /* 0x000fe2000f8e0205 */
[----:B------:R-:W-:Y:S01]  /*2630*/  LEA R84, P3, R4, UR6, 0x1 ;  /* 0x0000000604547c11 */ /* 0x000fe2000f8608ff */
[-C--:B------:R-:W-:Y:S02]  /*2640*/  IMAD R5, R66, R29.reuse, RZ ;  /* 0x0000001d42057224 */ /* 0x080fe400078e02ff */
[----:B------:R-:W-:Y:S01]  /*2650*/  IMAD.WIDE.U32 R12, R62, R29, RZ ;  /* 0x0000001d3e0c7225 */ /* 0x000fe200078e00ff */
[----:B------:R-:W-:Y:S02]  /*2660*/  LEA.HI.X R85, R4, UR7, R85, 0x1, P3 ;  /* 0x0000000704557c11 */ /* 0x000fe400098f0c55 */
[----:B------:R-:W-:Y:S02]  /*2670*/  ISETP.NE.AND P3, PT, RZ, UR4, PT ;  /* 0x00000004ff007c0c */ /* 0x000fe4000bf65270 */
[----:B------:R-:W-:-:S05]  /*2680*/  SHF.R.S32.HI R4, RZ, 0x1f, R29 ;  /* 0x0000001fff047819 */ /* 0x000fca000001141d */
[C---:B------:R-:W-:Y:S02]  /*2690*/  IMAD R5, R4.reuse, R65, R5 ;  /* 0x0000004104057224 */ /* 0x040fe400078e0205 */
[----:B------:R-:W-:Y:S02]  /*26a0*/  IMAD R7, R4, R62, R7 ;  /* 0x0000003e04077224 */ /* 0x000fe400078e0207 */
        /* <DEDUP_REMOVED lines=13> */
[----:B------:R-:W-:Y:S06]  /*2780*/  @P3 BRA `(.L_x_13282) ;  /* 0x0000000000503947 */ /* 0x000fec0003800000 */
[----:B------:R-:W-:Y:S01]  /*2790*/  IADD3 R5, P4, R20, R14, RZ ;  /* 0x0000000e14057210 */ /* 0x000fe20007f9e0ff */
[----:B------:R-:W-:Y:S01]  /*27a0*/  ULDC.64 UR4, c[0x0][0x3e8] ;  /* 0x0000fa0000047ab9 */ /* 0x000fe20000000a00 */
[----:B------:R-:W-:Y:S02]  /*27b0*/  CS2R R48, SRZ ;  /* 0x0000000000307805 */ /* 0x000fe4000001ff00 */
[----:B------:R-:W-:Y:S01]  /*27c0*/  CS2R R50, SRZ ;  /* 0x0000000000327805 */ /* 0x000fe2000001ff00 */
[----:B------:R-:W-:Y:S01]  /*27d0*/  IMAD.X R6, R79, 0x1, R58, P4 ;  /* 0x000000014f067824 */ /* 0x000fe200020e063a */
[----:B------:R-:W-:-:S04]  /*27e0*/  IADD3 R7, P4, R52, R12, RZ ;  /* 0x0000000c34077210 */ /* 0x000fc80007f9e0ff */
[----:B------:R-:W-:Y:S02]  /*27f0*/  IADD3.X R44, R11, R56, RZ, P4, !PT ;  /* 0x000000380b2c7210 */ /* 0x000fe400027fe4ff */
        /* <DEDUP_REMOVED lines=13> */
.L_x_13282:
[----:B------:R-:W-:Y:S05]  /*28d0*/  BSYNC B1 ;  /* 0x0000000000017941 */ /* 0x000fea0003800000 */
.L_x_13281:
[----:B0-----:R-:W-:Y:S01]  /*28e0*/  VIADD R4, R153, 0x60 ;  /* 0x0000006099047836 */ /* 0x001fe20000000000 */
[----:B------:R-:W-:Y:S01]  /*28f0*/  BSSY B1, `(.L_x_13283) ;  /* 0x0000021000017945 */ /* 0x000fe20003800000 */
[----:B-----5:R-:W-:Y:S02]  /*2900*/  IMAD.MOV.U32 R70, RZ, RZ, R44 ;  /* 0x000000ffff467224 */ /* 0x020fe400078e002c */
[----:B------:R-:W-:Y:S01]  /*2910*/  IMAD.MOV.U32 R81, RZ, RZ, R45 ;  /* 0x000000ffff517224 */ /* 0x000fe200078e002d */
        /* <DEDUP_REMOVED lines=30> */
.L_x_13284:
[----:B------:R-:W-:Y:S05]  /*2b00*/  BSYNC B1 ;  /* 0x0000000000017941 */ /* 0x000fea0003800000 */
.L_x_13283:
[----:B0-----:R-:W-:Y:S01]  /*2b10*/  IMAD.MOV.U32 R4, RZ, RZ, R48 ;  /* 0x000000ffff047224 */ /* 0x001fe200078e0030 */
[----:B------:R-:W-:Y:S01]  /*2b20*/  UISETP.NE.AND UP0, UPT, UR39, 0x3, UPT ;  /* 0x000000032700788c */ /* 0x000fe2000bf05270 */
[----:B------:R-:W-:Y:S01]  /*2b30*/  IMAD.MOV.U32 R5, RZ, RZ, R49 ;  /* 0x000000ffff057224 */ /* 0x000fe200078e0031 */
[----:B------:R-:W-:Y:S01]  /*2b40*/  MOV R6, R50 ;  /* 0x0000003200067202 */ /* 0x000fe20000000f00 */
[----:B------:R-:W-:Y:S01]  /*2b50*/  IMAD.MOV.U32 R7, RZ, RZ, R51 ;  /* 0x000000ffff077224 */ /* 0x000fe200078e0033 */
[----:B------:R-:W-:Y:S01]  /*2b60*/  PRMT R82, R82, 0x5410, R4 ;  /* 0x0000541052527816 */ /* 0x000fe20000000004 */
[----:B------:R-:W-:Y:S01]  /*2b70*/  IMAD.MOV.U32 R4, RZ, RZ, R46 ;  /* 0x000000ffff047224 */ /* 0x000fe200078e002e */
[----:B------:R-:W-:Y:S01]  /*2b80*/  PRMT R98, R5, 0x7610, R98 ;  /* 0x0000761005627816 */ /* 0x000fe20000000062 */
[----:B------:R-:W-:Y:S01]  /*2b90*/  IMAD.MOV.U32 R5, RZ, RZ, R47 ;  /* 0x000000ffff057224 */ /* 0x000fe200078e002f */
[----:B------:R-:W-:Y:S02]  /*2ba0*/  PLOP3.LUT P5, PT, PT, PT, UP0, 0x80, 0x0 ;  /* 0x000000000000781c */ /* 0x000fe40003faf008 */
[----:B------:R-:W-:Y:S01]  /*2bb0*/  PRMT R94, R4, 0x7610, R94 ;  /* 0x00007610045e7816 */ /* 0x000fe2000000005e */
[----:B-----5:R-:W-:Y:S01]  /*2bc0*/  IMAD.MOV.U32 R4, RZ, RZ, R36 ;  /* 0x000000ffff047224 */ /* 0x020fe200078e0024 */
        /* <DEDUP_REMOVED lines=17> */
[----:B------:R-:W-:Y:S02]  /*2ce0*/  PRMT R87, R5, 0x7610, R87 ;  /* 0x0000761005577816 */ /* 0x000fe40000000057 */
[----:B------:R-:W-:Y:S02]  /*2cf0*/  PRMT R91, R6, 0x7610, R91 ;  /* 0x00007610065b7816 */ /* 0x000fe4000000005b */
[----:B------:R-:W-:Y:S01]  /*2d00*/  PRMT R92, R7, 0x7610, R92 ;  /* 0x00007610075c7816 */ /* 0x000fe2000000005c */
[----:B------:R-:W-:Y:S06]  /*2d10*/  @!P5 BRA `(.L_x_13285) ;  /* 0x000000000004d947 */ /* 0x000fec0003800000 */
[----:B------:R-:W-:Y:S01]  /*2d20*/  BPT.TRAP 0x1 ;  /* 0x000000040000795c */ /* 0x000fe20000300000 */
.L_x_13285:
[----:B------:R-:W-:Y:S01]  /*2d30*/  LEA R70, R19, R18, 0x3 ;  /* 0x0000001213467211 */ /* 0x000fe200078e18ff */
[----:B------:R-:W-:Y:S01]  /*2d40*/  BSSY B1, `(.L_x_13286) ;  /* 0x0000004000017945 */ /* 0x000fe20003800000 */
[----:B------:R-:W-:-:S04]  /*2d50*/  SHF.L.U32 R79, R155, 0x1f, RZ ;  /* 0x0000001f9b4f7819 */ /* 0x000fc800000006ff */
[----:B------:R-:W0:Y:S02]  /*2d60*/  SYNCS.PHASECHK.TRANS64.TRYWAIT P6, [R70+URZ+0x16890], R79 ;  /* 0x0168904f460075a7 */ /* 0x000e2400080c017f */
[----:B0-----:R-:W-:Y:S05]  /*2d70*/  @!P6 BRA `(.L_x_13287) ;  /* 0x000001380038e947 */ /* 0x001fea0003800000 */
.L_x_13521:
[----:B------:R-:W-:Y:S05]  /*2d80*/  BSYNC B1 ;  /* 0x0000000000017941 */ /* 0x000fea0003800000 */
.L_x_13286:
[----:B------:R-:W-:-:S03]  /*2d90*/  UMOV UR4, 0xffffffff ;  /* 0xffffffff00047882 */ /* 0x000fc60000000000 */
[----:B------:R-:W-:Y:S05]  /*2da0*/  BRA.DIV UR4, `(.L_x_13288) ;  /* 0x0000013a04407947 */ /* 0x000fea000b800000 */
[----:B------:R1:W2:Y:S04]  /*2db0*/  SHFL.IDX PT, R81, R85, RZ, 0x1c1f ;  /* 0x001c1fff55517589 */ /* 0x0002a800000e0000 */
[----:B------:R1:W3:Y:S02]  /*2dc0*/  SHFL.IDX PT, R14, R84, RZ, 0x1c1f ;  /* 0x001c1fff540e7589 */ /* 0x0002e400000e0000 */
.L_x_13525:
[----:B------:R-:W-:Y:S04]  /*2dd0*/  BSSY B1, `(.L_x_13289) ;  /* 0x0000071000017945 */ /* 0x000fe80003800000 */
        /* <DEDUP_REMOVED lines=13> */
[----:B------:R-:W-:Y:S02]  /*2eb0*/  PRMT R50, R82, 0x5432, R48 ;  /* 0x0000543252327816 */ /* 0x000fe40000000030 */
[----:B------:R-:W-:Y:S02]  /*2ec0*/  SHF.R.U32.HI R97, RZ, 0x10, R49 ;  /* 0x00000010ff617819 */ /* 0x000fe40000011631 */
        /* <DEDUP_REMOVED lines=13> */
[----:B------:R-:W-:Y:S01]  /*2fa0*/  FMUL.FTZ R104, R48, R100 ;  /* 0x0000006430687220 */ /* 0x000fe20000410000 */
[----:B------:R-:W-:Y:S02]  /*2fb0*/  IMAD.U32 R98, R97, 0x10000, RZ ;  /* 0x0001000061627824 */ /* 0x000fe400078e00ff */
[----:B------:R-:W-:Y:S01]  /*2fc0*/  FMUL.FTZ R48, R49, R102 ;  /* 0x0000006631307220 */ /* 0x000fe20000410000 */
[C---:B------:R-:W-:Y:S01]  /*2fd0*/  IMAD.U32 R5, R4.reuse, 0x10000, RZ ;  /* 0x0001000004057824 */ /* 0x040fe200078e00ff */
[----:B------:R-:W-:Y:S01]  /*2fe0*/  LOP3.LUT R4, R4, 0xffff0000, RZ, 0xc0, !PT ;  /* 0xffff000004047812 */ /* 0x000fe200078ec0ff */
[----:B------:R-:W-:Y:S01]  /*2ff0*/  FFMA.FTZ R103, R7, R100, R103 ;  /* 0x0000006407677223 */ /* 0x000fe20000010067 */
[----:B------:R-:W-:Y:S02]  /*3000*/  IMAD.U32 R99, R99, 0x10000, RZ ;  /* 0x0001000063637824 */ /* 0x000fe400078e00ff */
[-C--:B------:R-:W-:Y:S01]  /*3010*/  FMUL.FTZ R100, R49, R98.reuse ;  /* 0x0000006231647220 */ /* 0x080fe20000410000 */
[----:B------:R-:W-:Y:S01]  /*3020*/  LOP3.LUT R101, R101, 0xffff0000, RZ, 0xc0, !PT ;  /* 0xffff000065657812 */ /* 0x000fe200078ec0ff */
[----:B------:R-:W-:Y:S01]  /*3030*/  FFMA.FTZ R98, R15, R98, -R48 ;  /* 0x000000620f627223 */ /* 0x000fe20000010830 */
[----:B------:R-:W-:Y:S01]  /*3040*/  LOP3.LUT R97, R97, 0xffff0000, RZ, 0xc0, !PT ;  /* 0xffff000061617812 */ /* 0x000fe200078ec0ff */
[C---:B------:R-:W-:Y:S01]  /*3050*/  FMUL.FTZ R48, R4.reuse, R99 ;  /* 0x0000006304307220 */ /* 0x040fe20000410000 */
[----:B------:R-:W-:Y:S01]  /*3060*/  FFMA.FTZ R104, R7, R51, -R104 ;  /* 0x0000003307687223 */ /* 0x000fe20000010868 */
[----:B------:R-:W-:Y:S01]  /*3070*/  FFMA.FTZ R15, R15, R102, R100 ;  /* 0x000000660f0f7223 */ /* 0x000fe20000010064 */
        /* <DEDUP_REMOVED lines=12> */
.L_x_13294:
[----:B------:R-:W-:Y:S05]  /*3140*/  BSYNC B3 ;  /* 0x0000000000037941 */ /* 0x000fea0003800000 */
.L_x_13293:
[----:B0-----:R4:W-:Y:S02]  /*3150*/  ST.E.128 desc[UR42][R12.64], R4 ;  /* 0x000000040c007985 */ /* 0x0019e4000c101d2a */
.L_x_13292:
[----:B------:R-:W-:Y:S05]  /*3160*/  BSYNC B2 ;  /* 0x0000000000027941 */ /* 0x000fea0003800000 */
.L_x_13291:
[----:B------:R-:W-:Y:S05]  /*3170*/  @P2 BRA `(.L_x_13290) ;  /* 0x0000000000d82947 */ /* 0x000fea0003800000 */
[----:B----4-:R4:W0:Y:S01]  /*3180*/  LDS.128 R4, [R71+0xe000] ;  /* 0x00e0000047047984 */ /* 0x0108220000000c00 */
[C---:B---3--:R-:W-:Y:S01]  /*3190*/  LEA R12, P3, R2.reuse, R14, 0x1 ;  /* 0x0000000e020c7211 */ /* 0x048fe200078608ff */
[----:B------:R-:W-:Y:S03]  /*31a0*/  BSSY B2, `(.L_x_13295) ;  /* 0x0000032000027945 */ /* 0x000fe60003800000 */
[----:B--2---:R-:W-:Y:S02]  /*31b0*/  LEA.HI.X R13, R2, R81, R154, 0x1, P3 ;  /* 0x00000051020d7211 */ /* 0x004fe400018f0c9a */
[----:B------:R-:W-:-:S13]  /*31c0*/  ISETP.GE.AND P3, PT, R157, R80, PT ;  /* 0x000000509d00720c */ /* 0x000fda0003f66270 */
        /* <DEDUP_REMOVED lines=12> */
[----:B------:R-:W-:Y:S02]  /*3290*/  PRMT R94, R94, 0x5410, R45 ;  /* 0x000054105e5e7816 */ /* 0x000fe4000000002d */
[----:B------:R-:W-:Y:S01]  /*32a0*/  SHF.L.U32 R11, R6, 0x10, RZ ;  /* 0x00000010060b7819 */ /* 0x000fe200000006ff */
[C---:B------:R-:W-:Y:S01]  /*32b0*/  FMUL.FTZ R98, R14.reuse, R48 ;  /* 0x000000300e627220 */ /* 0x040fe20000410000 */
[----:B------:R-:W-:Y:S01]  /*32c0*/  LOP3.LUT R44, R7, 0xffff0000, RZ, 0xc0, !PT ;  /* 0xffff0000072c7812 */ /* 0x000fe200078ec0ff */
[-C--:B------:R-:W-:Y:S01]  /*32d0*/  FMUL.FTZ R14, R14, R46.reuse ;  /* 0x0000002e0e0e7220 */ /* 0x080fe20000410000 */
[C---:B------:R-:W-:Y:S01]  /*32e0*/  LOP3.LUT R7, R5.reuse, 0xffff0000, RZ, 0xc0, !PT ;  /* 0xffff000005077812 */ /* 0x040fe200078ec0ff */
        /* <DEDUP_REMOVED lines=29> */
.L_x_13296:
[----:B------:R-:W-:Y:S05]  /*34c0*/  BSYNC B2 ;  /* 0x0000000000027941 */ /* 0x000fea0003800000 */
.L_x_13295:
[----:B0-----:R0:W-:Y:S02]  /*34d0*/  ST.E.128 desc[UR42][R12.64], R4 ;  /* 0x000000040c007985 */ /* 0x0011e4000c101d2a */
.L_x_13290:
[----:B------:R-:W-:Y:S05]  /*34e0*/  BSYNC B1 ;  /* 0x0000000000017941 */ /* 0x000fea0003800000 */
.L_x_13289:
[----:B------:R-:W-:-:S03]  /*34f0*/  UMOV UR4, 0xffffffff ;  /* 0xffffffff00047882 */ /* 0x000fc60000000000 */
[----:B------:R-:W-:Y:S05]  /*3500*/  BRA.DIV UR4, `(.L_x_13297) ;  /* 0x0000013204b07947 */ /* 0x000fea000b800000 */
[----:B-1----:R-:W1:Y:S04]  /*3510*/  SHFL.IDX PT, R85, R85, 0x1, 0x1c1f ;  /* 0x003c1f0055557f89 */ /* 0x002e6800000e0000 */
[----:B---3--:R3:W0:Y:S02]  /*3520*/  SHFL.IDX PT, R14, R84, 0x1, 0x1c1f ;  /* 0x003c1f00540e7f89 */ /* 0x00862400000e0000 */
.L_x_13529:
        /* <DEDUP_REMOVED lines=13> */
[----:B------:R-:W-:Y:S02]  /*3600*/  PRMT R88, R88, 0x5410, R47 ;  /* 0x0000541058587816 */ /* 0x000fe4000000002f */
[----:B------:R-:W-:Y:S02]  /*3610*/  PRMT R91, R91, 0x5410, R42 ;  /* 0x000054105b5b7816 */ /* 0x000fe4000000002a */
[----:B------:R-:W-:-:S02]  /*3620*/  SHF.R.U32.HI R45, RZ, 0x10, R41 ;  /* 0x00000010ff2d7819 */ /* 0x000fc40000011629 */
[----:B------:R-:W-:Y:S02]  /*3630*/  LOP3.LUT R41, R7, 0xffff0000, RZ, 0xc0, !PT ;  /* 0xffff000007297812 */ /* 0x000fe400078ec0ff */
[----:B------:R-:W-:Y:S02]  /*3640*/  PRMT R92, R92, 0x5410, R43 ;  /* 0x000054105c5c7816 */ /* 0x000fe4000000002b */
[----:B------:R-:W-:Y:S02]  /*3650*/  LOP3.LUT R7, R5, 0xffff0000, RZ, 0xc0, !PT ;  /* 0xffff000005077812 */ /* 0x000fe400078ec0ff */
[C---:B------:R-:W-:Y:S01]  /*3660*/  LOP3.LUT R43, R91.reuse, 0xffff0000, RZ, 0xc0, !PT ;  /* 0xffff00005b2b7812 */ /* 0x040fe200078ec0ff */
[----:B------:R-:W-:Y:S01]  /*3670*/  IMAD.U32 R46, R92, 0x10000, RZ ;  /* 0x000100005c2e7824 */ /* 0x000fe200078e00ff */
[----:B------:R-:W-:Y:S01]  /*3680*/  LOP3.LUT R42, R88, 0xffff0000, RZ, 0xc0, !PT ;  /* 0xffff0000582a7812 */ /* 0x000fe200078ec0ff */
[----:B------:R-:W-:Y:S01]  /*3690*/  IMAD.U32 R91, R91, 0x10000, RZ ;  /* 0x000100005b5b7824 */ /* 0x000fe200078e00ff */
[----:B------:R-:W-:Y:S01]  /*36a0*/  PRMT R90, R90, 0x5410, R45 ;  /* 0x000054105a5a7816 */ /* 0x000fe2000000002d */
[C---:B------:R-:W-:Y:S01]  /*36b0*/  FMUL.FTZ R45, R7.reuse, R43 ;  /* 0x0000002b072d7220 */ /* 0x040fe20000410000 */
[C---:B------:R-:W-:Y:S01]  /*36c0*/  SHF.L.U32 R11, R6.reuse, 0x10, RZ ;  /* 0x00000010060b7819 */ /* 0x040fe200000006ff */
[----:B------:R-:W-:Y:S01]  /*36d0*/  FMUL.FTZ R48, R7, R42 ;  /* 0x0000002a07307220 */ /* 0x000fe20000410000 */
[----:B------:R-:W-:Y:S01]  /*36e0*/  LOP3.LUT R15, R6, 0xffff0000, RZ, 0xc0, !PT ;  /* 0xffff0000060f7812 */ /* 0x000fe200078ec0ff */
[----:B------:R-:W-:Y:S01]  /*36f0*/  IMAD.U32 R6, R5, 0x10000, RZ ;  /* 0x0001000005067824 */ /* 0x000fe200078e00ff */
[----:B------:R-:W-:Y:S01]  /*3700*/  LOP3.LUT R92, R92, 0xffff0000, RZ, 0xc0, !PT ;  /* 0xffff00005c5c7812 */ /* 0x000fe200078ec0ff */
[C---:B------:R-:W-:Y:S01]  /*3710*/  IMAD.U32 R44, R90.reuse, 0x10000, RZ ;  /* 0x000100005a2c7824 */ /* 0x040fe200078e00ff */
[----:B------:R-:W-:Y:S01]  /*3720*/  LOP3.LUT R90, R90, 0xffff0000, RZ, 0xc0, !PT ;  /* 0xffff00005a5a7812 */ /* 0x000fe200078ec0ff */
[----:B------:R-:W-:-:S02]  /*3730*/  IMAD.U32 R5, R4, 0x10000, RZ ;  /* 0x0001000004057824 */ /* 0x000fc400078e00ff */
[C---:B------:R-:W-:Y:S01]  /*3740*/  FMUL.FTZ R50, R15.reuse, R46 ;  /* 0x0000002e0f327220 */ /* 0x040fe20000410000 */
[C---:B------:R-:W-:Y:S01]  /*3750*/  FFMA.FTZ R45, R6.reuse, R42, -R45 ;  /* 0x0000002a062d7223 */ /* 0x040fe2000001082d */
[----:B------:R-:W-:Y:S01]  /*3760*/  FFMA.FTZ R48, R6, R43, R48 ;  /* 0x0000002b06307223 */ /* 0x000fe20000010030 */
[----:B------:R-:W-:Y:S01]  /*3770*/  LOP3.LUT R4, R4, 0xffff0000, RZ, 0xc0, !PT ;  /* 0xffff000004047812 */ /* 0x000fe200078ec0ff */
[-C--:B------:R-:W-:Y:S01]  /*3780*/  FMUL.FTZ R6, R15, R44.reuse ;  /* 0x0000002c0f067220 */ /* 0x080fe20000410000 */
[----:B------:R-:W-:Y:S02]  /*3790*/  IMAD.U32 R88, R88, 0x10000, RZ ;  /* 0x0001000058587824 */ /* 0x000fe400078e00ff */
[----:B------:R-:W-:Y:S01]  /*37a0*/  FFMA.FTZ R50, R11, R44, -R50 ;  /* 0x0000002c0b327223 */ /* 0x000fe20000010832 */
[----:B------:R-:W-:Y:S01]  /*37b0*/  FMUL.FTZ R7, R41, R92 ;  /* 0x0000005c29077220 */ /* 0x000fe20000410000 */
[----:B------:R-:W-:Y:S01]  /*37c0*/  FFMA.FTZ R11, R11, R46, R6 ;  /* 0x0000002e0b0b7223 */ /* 0x000fe20000010006 */
[CC--:B------:R-:W-:Y:S01]  /*37d0*/  FMUL.FTZ R6, R4.reuse, R91.reuse ;  /* 0x0000005b04067220 */ /* 0x0c0fe20000410000 */
[----:B------:R-:W-:Y:S01]  /*37e0*/  FMUL.FTZ R4, R4, R88 ;  /* 0x0000005804047220 */ /* 0x000fe20000410000 */
        /* <DEDUP_REMOVED lines=11> */
.L_x_13302:
[----:B------:R-:W-:Y:S05]  /*38a0*/  BSYNC B2 ;  /* 0x0000000000027941 */ /* 0x000fea0003800000 */
.L_x_13301:
[----:B----4-:R0:W-:Y:S02]  /*38b0*/  ST.E.128 desc[UR42][R12.64], R4 ;  /* 0x000000040c007985 */ /* 0x0101e4000c101d2a */
.L_x_13300:
[----:B------:R-:W-:Y:S05]  /*38c0*/  BSYNC B1 ;  /* 0x0000000000017941 */ /* 0x000fea0003800000 */
.L_x_13299:
[----:B------:R-:W-:Y:S05]  /*38d0*/  @P2 BRA `(.L_x_13298) ;  /* 0x0000001c006c2947 */ /* 0x000fea0003800000 */
        /* <DEDUP_REMOVED lines=52> */
.L_x_13304:
[----:B------:R-:W-:Y:S05]  /*3c20*/  BSYNC B1 ;  /* 0x0000000000017941 */ /* 0x000fea0003800000 */
.L_x_13303:
[----:B----4-:R0:W-:Y:S01]  /*3c30*/  ST.E.128 desc[UR42][R12.64], R4 ;  /* 0x000000040c007985 */ /* 0x0101e2000c101d2a */
[----:B------:R-:W-:Y:S05]  /*3c40*/  BRA `(.L_x_13298) ;  /* 0x0000001800907947 */ /* 0x000fea0003800000 */
.L_x_13280:
[C---:B------:R-:W-:Y:S02]  /*3c50*/  ISETP.GE.AND P3, PT, R153.reuse, R77, PT ;  /* 0x0000004d9900720c */ /* 0x040fe40003f66270 */
[----:B------:R-:W-:Y:S02]  /*3c60*/  CS2R R38, SRZ ;  /* 0x0000000000267805 */ /* 0x000fe4000001ff00 */
[----:B------:R-:W-:Y:S01]  /*3c70*/  CS2R R36, SRZ ;  /* 0x0000000000247805 */ /* 0x000fe2000001ff00 */
[----:B------:R-:W-:Y:S01]  /*3c80*/  VIADD R44, R153, 0x60 ;  /* 0x00000060992c7836 */ /* 0x000fe20000000000 */
[----:B------:R-:W-:-:S13]  /*3c90*/  ISETP.GE.OR P3, PT, R16, R80, P3 ;  /* 0x000000501000720c */ /* 0x000fda0001f66670 */
[----:B------:R-:W0:Y:S01]  /*3ca0*/  @!P3 LDC.64 R40, c[0x0][0x3e8] ;  /* 0x0000fa00ff28bb82 */ /* 0x000e220000000a00 */
[----:B------:R-:W-:-:S04]  /*3cb0*/  @!P3 IADD3 R6, P4, R34, R14, RZ ;  /* 0x0000000e2206b210 */ /* 0x000fc80007f9e0ff */
[----:B------:R-:W-:Y:S02]  /*3cc0*/  @!P3 IADD3.X R7, R79, R57, RZ, P4, !PT ;  /* 0x000000394f07b210 */ /* 0x000fe400027fe4ff */
[----:B------:R-:W-:Y:S01]  /*3cd0*/  @!P3 IADD3 R4, P4, R54, R12, RZ ;  /* 0x0000000c3604b210 */ /* 0x000fe20007f9e0ff */
[----:B------:R-:W1:Y:S04]  /*3ce0*/  @!P3 LDC.64 R42, c[0x0][0x400] ;  /* 0x00010000ff2abb82 */ /* 0x000e680000000a00 */
[----:B------:R-:W-:Y:S01]  /*3cf0*/  @!P3 IMAD.X R5, R11, 0x1, R32, P4 ;  /* 0x000000010b05b824 */ /* 0x000fe200020e0620 */
[----:B0-----:R-:W-:-:S04]  /*3d00*/  @!P3 LEA R40, P4, R6, R40, 0x1 ;  /* 0x000000280628b211 */ /* 0x001fc800078808ff */
[----:B------:R-:W-:Y:S02]  /*3d10*/  @!P3 LEA.HI.X R41, R6, R41, R7, 0x1, P4 ;  /* 0x000000290629b211 */ /* 0x000fe400020f0c07 */
[----:B------:R-:W-:Y:S02]  /*3d20*/  CS2R R6, SRZ ;  /* 0x0000000000067805 */ /* 0x000fe4000001ff00 */
[----:B-1----:R-:W-:-:S04]  /*3d30*/  @!P3 LEA R42, P4, R4, R42, 0x1 ;  /* 0x0000002a042ab211 */ /* 0x002fc800078808ff */
[----:B------:R-:W-:Y:S02]  /*3d40*/  @!P3 LEA.HI.X R43, R4, R43, R5, 0x1, P4 ;  /* 0x0000002b042bb211 */ /* 0x000fe400020f0c05 */
[----:B------:R-:W-:-:S03]  /*3d50*/  CS2R R4, SRZ ;  /* 0x0000000000047805 */ /* 0x000fc6000001ff00 */
[----:B------:R0:W5:Y:S04]  /*3d60*/  @!P3 LDG.E.128 R36, desc[UR42][R42.64] ;  /* 0x0000002a2a24b981 */ /* 0x000168000c1e1d00 */
[----:B------:R1:W5:Y:S01]  /*3d70*/  @!P3 LDG.E.128 R4, desc[UR42][R40.64] ;  /* 0x0000002a2804b981 */ /* 0x000362000c1e1d00 */
[----:B------:R-:W-:-:S04]  /*3d80*/  ISETP.GE.AND P3, PT, R44, R77, PT ;  /* 0x0000004d2c00720c */ /* 0x000fc80003f66270 */
[----:B------:R-:W-:Y:S01]  /*3d90*/  ISETP.GE.OR P3, PT, R16, R80, P3 ;  /* 0x000000501000720c */ /* 0x000fe20001f66670 */
[----:B------:R-:W-:Y:S01]  /*3da0*/  BSSY B1, `(.L_x_13305) ;  /* 0x000001a000017945 */ /* 0x000fe20003800000 */
[----:B0-----:R-:W-:Y:S02]  /*3db0*/  CS2R R42, SRZ ;  /* 0x00000000002a7805 */ /* 0x001fe4000001ff00 */
[----:B------:R-:W-:Y:S02]  /*3dc0*/  CS2R R46, SRZ ;  /* 0x00000000002e7805 */ /* 0x000fe4000001ff00 */
[----:B------:R-:W-:Y:S02]  /*3dd0*/  CS2R R44, SRZ ;  /* 0x00000000002c7805 */ /* 0x000fe4000001ff00 */
[----:B-1----:R-:W-:-:S05]  /*3de0*/  CS2R R40, SRZ ;  /* 0x0000000000287805 */ /* 0x002fca000001ff00 */
[----:B------:R-:W-:Y:S05]  /*3df0*/  @P3 BRA `(.L_x_13306) ;  /* 0x0000000000503947 */ /* 0x000fea0003800000 */
        /* <DEDUP_REMOVED lines=20> */
.L_x_13306:
[----:B------:R-:W-:Y:S05]  /*3f40*/  BSYNC B1 ;  /* 0x0000000000017941 */ /* 0x000fea0003800000 */
.L_x_13305:
[----:B-----5:R-:W-:Y:S01]  /*3f50*/  IMAD.MOV.U32 R11, RZ, RZ, R42 ;  /* 0x000000ffff0b7224 */ /* 0x020fe200078e002a */
[----:B------:R-:W-:Y:S01]  /*3f60*/  UISETP.NE.AND UP0, UPT, UR39, 0x3, UPT ;  /* 0x000000032700788c */ /* 0x000fe2000bf05270 */
        /* <DEDUP_REMOVED lines=12> */
[----:B------:R-:W-:Y:S02]  /*4030*/  PLOP3.LUT P5, PT, PT, PT, UP0, 0x80, 0x0 ;  /* 0x000000000000781c */ /* 0x000fe40003faf008 */
        /* <DEDUP_REMOVED lines=16> */
[----:B------:R-:W-:Y:S02]  /*4140*/  PRMT R106, R11, 0x7610, R106 ;  /* 0x000076100b6a7816 */ /* 0x000fe4000000006a */
[----:B------:R-:W-:Y:S02]  /*4150*/  PRMT R88, R88, 0x5410, R12 ;  /* 0x0000541058587816 */ /* 0x000fe4000000000c */
[----:B------:R-:W-:Y:S02]  /*4160*/  PRMT R93, R93, 0x5410, R13 ;  /* 0x000054105d5d7816 */ /* 0x000fe4000000000d */
[----:B------:R-:W-:Y:S01]  /*4170*/  PRMT R109, R14, 0x7610, R109 ;  /* 0x000076100e6d7816 */ /* 0x000fe2000000006d */
[----:B------:R-:W-:Y:S06]  /*4180*/  @!P5 BRA `(.L_x_13307) ;  /* 0x000000000004d947 */ /* 0x000fec0003800000 */
[----:B------:R-:W-:Y:S01]  /*4190*/  BPT.TRAP 0x1 ;  /* 0x000000040000795c */ /* 0x000fe20000300000 */
.L_x_13307:
[----:B------:R-:W-:Y:S01]  /*41a0*/  IMAD R70, R19, 0x8, R18 ;  /* 0x0000000813467824 */ /* 0x000fe200078e0212 */
[----:B------:R-:W-:Y:S01]  /*41b0*/  SHF.L.U32 R79, R155, 0x1f, RZ ;  /* 0x0000001f9b4f7819 */ /* 0x000fe200000006ff */
[----:B------:R-:W0:Y:S01]  /*41c0*/  LDC R87, c[0x0][0x2f4] ;  /* 0x0000bd00ff577b82 */ /* 0x000e220000000800 */
[----:B------:R-:W-:Y:S02]  /*41d0*/  BSSY B1, `(.L_x_13308) ;  /* 0x0000003000017945 */ /* 0x000fe40003800000 */
[----:B------:R-:W1:Y:S02]  /*41e0*/  SYNCS.PHASECHK.TRANS64.TRYWAIT P4, [R70+URZ+0x16890], R79 ;  /* 0x0168904f460075a7 */ /* 0x000e64000808017f */
[----:B-1----:R-:W-:Y:S05]  /*41f0*/  @!P4 BRA `(.L_x_13309) ;  /* 0x0000012400bcc947 */ /* 0x002fea0003800000 */
.L_x_13530:
[----:B------:R-:W-:Y:S05]  /*4200*/  BSYNC B1 ;  /* 0x0000000000017941 */ /* 0x000fea0003800000 */
.L_x_13308:
[----:B------:R-:W-:Y:S01]  /*4210*/  UMOV UR4, 0xffffffff ;  /* 0xffffffff00047882 */ /* 0x000fe20000000000 */
[----:B0-----:R-:W-:Y:S02]  /*4220*/  IMAD.IADD R91, R87, 0x1, -R60 ;  /* 0x00000001575b7824 */ /* 0x001fe400078e0a3c */
[----:B------:R-:W-:Y:S05]  /*4230*/  BRA.DIV UR4, `(.L_x_13310) ;  /* 0x0000012604c07947 */ /* 0x000fea000b800000 */
[----:B------:R0:W2:Y:S04]  /*4240*/  SHFL.IDX PT, R83, R85, RZ, 0x1c1f ;  /* 0x001c1fff55537589 */ /* 0x0000a800000e0000 */
[----:B------:R0:W3:Y:S02]  /*4250*/  SHFL.IDX PT, R82, R84, RZ, 0x1c1f ;  /* 0x001c1fff54527589 */ /* 0x0000e400000e0000 */
.L_x_13534:
[----:B------:R-:W-:Y:S01]  /*4260*/  ISETP.GE.OR P4, PT, R153, R77, P1 ;  /* 0x0000004d9900720c */ /* 0x000fe20000f86670 */
[----:B------:R-:W-:-:S12]  /*4270*/  BSSY B1, `(.L_x_13311) ;  /* 0x000007b000017945 */ /* 0x000fd80003800000 */
[----:B------:R-:W-:Y:S05]  /*4280*/  @P4 BRA `(.L_x_13312) ;  /* 0x0000000400e44947 */ /* 0x000fea0003800000 */
[----:B------:R-:W4:Y:S01]  /*4290*/  S2R R12, SR_TID.X ;  /* 0x00000000000c7919 */ /* 0x000f220000002100 */
[----:B------:R-:W-:Y:S01]  /*42a0*/  SEL R11, R60, R91, !P0 ;  /* 0x0000005b3c0b7207 */ /* 0x000fe20004000000 */
[----:B------:R-:W-:Y:S01]  /*42b0*/  BSSY B2, `(.L_x_13313) ;  /* 0x0000072000027945 */ /* 0x000fe20003800000 */
[----:B---3--:R-:W-:-:S04]  /*42c0*/  LEA R80, P4, R10, R82, 0x1 ;  /* 0x000000520a507211 */ /* 0x008fc800078808ff */
[----:B--2---:R-:W-:Y:S01]  /*42d0*/  LEA.HI.X R81, R10, R83, R8, 0x1, P4 ;  /* 0x000000530a517211 */ /* 0x004fe200020f0c08 */
[----:B----4-:R-:W-:Y:S01]  /*42e0*/  VIADD R14, R12, 0xffffff80 ;  /* 0xffffff800c0e7836 */ /* 0x010fe20000000000 */
[----:B------:R-:W-:-:S04]  /*42f0*/  SHF.R.S32.HI R12, RZ, 0x1f, R11 ;  /* 0x0000001fff0c7819 */ /* 0x000fc8000001140b */
[----:B------:R-:W-:Y:S01]  /*4300*/  LEA.HI R12, R12, R11, RZ, 0x4 ;  /* 0x0000000b0c0c7211 */ /* 0x000fe200078f20ff */
[----:B------:R-:W-:Y:S01]  /*4310*/  IMAD R11, R19, 0x2000, R3 ;  /* 0x00002000130b7824 */ /* 0x000fe200078e0203 */
[----:B------:R-:W-:Y:S02]  /*4320*/  SHF.R.S32.HI R13, RZ, 0x1f, R14 ;  /* 0x0000001fff0d7819 */ /* 0x000fe4000001140e */
[----:B------:R-:W-:Y:S01]  /*4330*/  LEA.HI.SX32 R12, R12, R31, 0x1c ;  /* 0x0000001f0c0c7211 */ /* 0x000fe200078fe2ff */
[----:B------:R-:W-:Y:S01]  /*4340*/  IMAD R11, R11, 0x2, R18 ;  /* 0x000000020b0b7824 */ /* 0x000fe200078e0212 */
[----:B------:R-:W-:-:S03]  /*4350*/  LEA.HI R13, R13, R14, RZ, 0x5 ;  /* 0x0000000e0d0d7211 */ /* 0x000fc600078f28ff */
[----:B------:R-:W-:Y:S01]  /*4360*/  IMAD.SHL.U32 R86, R12, 0x8, RZ ;  /* 0x000000080c567824 */ /* 0x000fe200078e00ff */
[----:B------:R-:W-:-:S04]  /*4370*/  SHF.R.S32.HI R13, RZ, 0x5, R13 ;  /* 0x00000005ff0d7819 */ /* 0x000fc8000001140d */
[----:B------:R-:W-:-:S04]  /*4380*/  LOP3.LUT R12, R67, 0x38, R86, 0xf8, !PT ;  /* 0x00000038430c7812 */ /* 0x000fc800078ef856 */
[----:B------:R-:W-:-:S05]  /*4390*/  LOP3.LUT R12, R12, R63, RZ, 0x3c, !PT ;  /* 0x0000003f0c0c7212 */ /* 0x000fca00078e3cff */
[----:B------:R-:W-:-:S04]  /*43a0*/  IMAD R12, R13, 0x200, R12 ;  /* 0x000002000d0c7824 */ /* 0x000fc800078e020c */
[----:B------:R-:W-:-:S04]  /*43b0*/  IMAD R13, R19, 0x2000, R12 ;  /* 0x00002000130d7824 */ /* 0x000fc800078e020c */
[----:B------:R-:W-:Y:S02]  /*43c0*/  IMAD R48, R13, 0x2, R18 ;  /* 0x000000020d307824 */ /* 0x000fe400078e0212 */
[----:B------:R2:W3:Y:S04]  /*43d0*/  LDS.128 R12, [R11+0xe400] ;  /* 0x00e400000b0c7984 */ /* 0x0004e80000000c00 */
[----:B------:R-:W4:Y:S01]  /*43e0*/  LDS.128 R48, [R48+0xe400] ;  /* 0x00e4000030307984 */ /* 0x000f220000000c00 */
[----:B------:R-:W-:Y:S05]  /*43f0*/  @P3 BRA `(.L_x_13314) ;  /* 0x0000000400743947 */ /* 0x000fea0003800000 */
[----:B------:R-:W-:Y:S01]  /*4400*/  SHF.R.U32.HI R100, RZ, 0x10, R5 ;  /* 0x00000010ff647819 */ /* 0x000fe20000011605 */
[----:B----4-:R-:W-:Y:S01]  /*4410*/  IMAD.U32 R103, R51, 0x10000, RZ ;  /* 0x0001000033677824 */ /* 0x010fe200078e00ff */
[----:B------:R-:W-:Y:S01]  /*4420*/  SHF.R.U32.HI R105, RZ, 0x10, R37 ;  /* 0x00000010ff697819 */ /* 0x000fe20000011625 */
[----:B------:R-:W-:Y:S01]  /*4430*/  IMAD.U32 R104, R49, 0x10000, RZ ;  /* 0x0001000031687824 */ /* 0x000fe200078e00ff */
[----:B------:R-:W-:Y:S02]  /*4440*/  PRMT R100, R92, 0x5432, R100 ;  /* 0x000054325c647816 */ /* 0x000fe40000000064 */
[----:B------:R-:W-:Y:S02]  /*4450*/  PRMT R105, R109, 0x5410, R105 ;  /* 0x000054106d697816 */ /* 0x000fe40000000069 */
[----:B------:R-:W-:Y:S02]  /*4460*/  SHF.R.U32.HI R101, RZ, 0x10, R7 ;  /* 0x00000010ff657819 */ /* 0x000fe40000011607 */
[----:B------:R-:W-:Y:S01]  /*4470*/  SHF.R.U64 R36, R36, 0x10, R37 ;  /* 0x0000001024247819 */ /* 0x000fe20000001225 */
[----:B------:R-:W-:Y:S01]  /*4480*/  IMAD.U32 R109, R105, 0x10000, RZ ;  /* 0x00010000696d7824 */ /* 0x000fe200078e00ff */
[----:B------:R-:W-:-:S02]  /*4490*/  SHF.R.U64 R37, R38, 0x10, R39 ;  /* 0x0000001026257819 */ /* 0x000fc40000001227 */
[----:B------:R-:W-:Y:S01]  /*44a0*/  SHF.R.U32.HI R102, RZ, 0x10, R39 ;  /* 0x00000010ff667819 */ /* 0x000fe20000011627 */
[C---:B---3--:R-:W-:Y:S01]  /*44b0*/  IMAD.U32 R39, R15.reuse, 0x10000, RZ ;  /* 0x000100000f277824 */ /* 0x048fe200078e00ff */
[----:B--2---:R-:W-:Y:S01]  /*44c0*/  LOP3.LUT R11, R15, 0xffff0000, RZ, 0xc0, !PT ;  /* 0xffff00000f0b7812 */ /* 0x004fe200078ec0ff */
[----:B------:R-:W-:Y:S01]  /*44d0*/  FMUL.FTZ R111, R104, R109 ;  /* 0x0000006d686f7220 */ /* 0x000fe20000410000 */
[----:B------:R-:W-:Y:S01]  /*44e0*/  LOP3.LUT R15, R51, 0xffff0000, RZ, 0xc0, !PT ;  /* 0xffff0000330f7812 */ /* 0x000fe200078ec0ff */
[----:B------:R-:W-:Y:S01]  /*44f0*/  IMAD.U32 R51, R100, 0x10000, RZ ;  /* 0x0001000064337824 */ /* 0x000fe200078e00ff */
[----:B------:R-:W-:Y:S02]  /*4500*/  PRMT R101, R107, 0x5410, R101 ;  /* 0x000054106b657816 */ /* 0x000fe40000000065 */
[----:B------:R-:W-:Y:S02]  /*4510*/  PRMT R107, R88, 0x5432, R102 ;  /* 0x00005432586b7816 */ /* 0x000fe40000000066 */
[----:B------:R-:W-:Y:S01]  /*4520*/  PRMT R37, R106, 0x5410, R37 ;  /* 0x000054106a257816 */ /* 0x000fe20000000025 */
[----:B------:R-:W-:Y:S01]  /*4530*/  IMAD.U32 R102, R101, 0x10000, RZ ;  /* 0x0001000065667824 */ /* 0x000fe200078e00ff */
[----:B------:R-:W-:Y:S01]  /*4540*/  LOP3.LUT R106, R105, 0xffff0000, RZ, 0xc0, !PT ;  /* 0xffff0000696a7812 */ /* 0x000fe200078ec0ff */
[----:B------:R-:W-:Y:S01]  /*4550*/  FMUL.FTZ R105, R104, R51 ;  /* 0x0000003368697220 */ /* 0x000fe20000410000 */
[----:B------:R-:W-:Y:S01]  /*4560*/  SHF.R.U64 R99, R6, 0x10, R7 ;  /* 0x0000001006637819 */ /* 0x000fe20000001207 */
[----:B------:R-:W-:Y:S01]  /*4570*/  IMAD.U32 R7, R50, 0x10000, RZ ;  /* 0x0001000032077824 */ /* 0x000fe200078e00ff */
[----:B------:R-:W-:Y:S01]  /*4580*/  LOP3.LUT R49, R49, 0xffff0000, RZ, 0xc0, !PT ;  /* 0xffff000031317812 */ /* 0x000fe200078ec0ff */
[----:B------:R-:W-:Y:S01]  /*4590*/  IMAD.U32 R6, R14, 0x10000, RZ ;  /* 0x000100000e067824 */ /* 0x000fe200078e00ff */
[----:B------:R-:W-:-:S02]  /*45a0*/  SHF.L.U32 R104, R107, 0x10, RZ ;  /* 0x000000106b687819 */ /* 0x000fc400000006ff */
[----:B------:R-:W-:Y:S02]  /*45b0*/  SHF.L.U32 R38, R13, 0x10, RZ ;  /* 0x000000100d267819 */ /* 0x000fe400000006ff */
[----:B------:R-:W-:Y:S01]  /*45c0*/  LOP3.LUT R100, R100, 0xffff0000, RZ, 0xc0, !PT ;  /* 0xffff000064647812 */ /* 0x000fe200078ec0ff */
[----:B------:R-:W-:Y:S01]  /*45d0*/  FMUL.FTZ R112, R103, R104 ;  /* 0x0000006867707220 */ /* 0x000fe20000410000 */
[----:B------:R-:W-:Y:S01]  /*45e0*/  LOP3.LUT R13, R13, 0xffff0000, RZ, 0xc0, !PT ;  /* 0xffff00000d0d7812 */ /* 0x000fe200078ec0ff */
[----:B------:R-:W-:Y:S01]  /*45f0*/  FMUL.FTZ R103, R103, R102 ;  /* 0x0000006667677220 */ /* 0x000fe20000410000 */
[----:B------:R-:W-:Y:S01]  /*4600*/  PRMT R99, R108, 0x5410, R99 ;  /* 0x000054106c637816 */ /* 0x000fe20000000063 */
[C---:B------:R-:W-:Y:S01]  /*4610*/  FMUL.FTZ R108, R49.reuse, R106 ;  /* 0x0000006a316c7220 */ /* 0x040fe20000410000 */
[----:B------:R-:W-:Y:S01]  /*4620*/  SHF.R.U64 R98, R4, 0x10, R5 ;  /* 0x0000001004627819 */ /* 0x000fe20000001205 */
[-C--:B------:R-:W-:Y:S01]  /*4630*/  FMUL.FTZ R110, R49, R100.reuse ;  /* 0x00000064316e7220 */ /* 0x080fe20000410000 */
[----:B------:R-:W-:Y:S01]  /*4640*/  PRMT R36, R93, 0x5432, R36 ;  /* 0x000054325d247816 */ /* 0x000fe20000000024 */
[----:B------:R-:W-:Y:S01]  /*4650*/  FFMA.FTZ R100, R13, R100, -R108 ;  /* 0x000000640d647223 */ /* 0x000fe2000001086c */
[----:B------:R-:W-:Y:S01]  /*4660*/  FFMA.FTZ R49, R39, R102, -R112 ;  /* 0x0000006627317223 */ /* 0x000fe20000010870 */
[----:B------:R-:W-:Y:S01]  /*4670*/  LOP3.LUT R108, R107, 0xffff0000, RZ, 0xc0, !PT ;  /* 0xffff00006b6c7812 */ /* 0x000fe200078ec0ff */
[----:B------:R-:W-:Y:S01]  /*4680*/  FFMA.FTZ R51, R38, R51, -R111 ;  /* 0x0000003326337223 */ /* 0x000fe2000001086f */
[----:B------:R-:W-:Y:S01]  /*4690*/  LOP3.LUT R102, R101, 0xffff0000, RZ, 0xc0, !PT ;  /* 0xffff000065667812 */ /* 0x000fe200078ec0ff */
[----:B------:R-:W-:Y:S01]  /*46a0*/  FFMA.FTZ R39, R39, R104, R103 ;  /* 0x0000006827277223 */ /* 0x000fe20000010067 */
[----:B------:R-:W-:Y:S01]  /*46b0*/  PRMT R98, R90, 0x5432, R98 ;  /* 0x000054325a627816 */ /* 0x000fe20000000062 */
[----:B------:R-:W-:-:S02]  /*46c0*/  IMAD.U32 R5, R48, 0x10000, RZ ;  /* 0x0001000030057824 */ /* 0x000fc400078e00ff */
[----:B------:R-:W-:Y:S01]  /*46d0*/  FFMA.FTZ R38, R38, R109, R105 ;  /* 0x0000006d26267223 */ /* 0x000fe20000010069 */
[----:B------:R-:W-:Y:S01]  /*46e0*/  FFMA.FTZ R13, R13, R106, R110 ;  /* 0x0000006a0d0d7223 */ /* 0x000fe2000001006e */
[----:B------:R-:W-:Y:S01]  /*46f0*/  IMAD.U32 R103, R36, 0x10000, RZ ;  /* 0x0001000024677824 */ /* 0x000fe200078e00ff */
[----:B------:R-:W-:Y:S01]  /*4700*/  LOP3.LUT R48, R48, 0xffff0000, RZ, 0xc0, !PT ;  /* 0xffff000030307812 */ /* 0x000fe200078ec0ff */
[C---:B------:R-:W-:Y:S01]  /*4710*/  FMUL.FTZ R104, R15.reuse, R108 ;  /* 0x0000006c0f687220 */ /* 0x040fe20000410000 */
[-C--:B------:R-:W-:Y:S01]  /*4720*/  FMUL.FTZ R106, R15, R102.reuse ;  /* 0x000000660f6a7220 */ /* 0x080fe20000410000 */
[----:B------:R-:W-:Y:S01]  /*4730*/  LOP3.LUT R105, R36, 0xffff0000, RZ, 0xc0, !PT ;  /* 0xffff000024697812 */ /* 0x000fe200078ec0ff */
[C---:B------:R-:W-:Y:S01]  /*4740*/  IMAD.U32 R101, R98.reuse, 0x10000, RZ ;  /* 0x0001000062657824 */ /* 0x040fe200078e00ff */
[----:B------:R-:W-:Y:S01]  /*4750*/  LOP3.LUT R15, R98, 0xffff0000, RZ, 0xc0, !PT ;  /* 0xffff0000620f7812 */ /* 0x000fe200078ec0ff */
[C---:B------:R-:W-:Y:S02]  /*4760*/  IMAD.U32 R4, R12.reuse, 0x10000, RZ ;  /* 0x000100000c047824 */ /* 0x040fe400078e00ff */
[----:B------:R-:W-:Y:S01]  /*4770*/  FMUL.FTZ R107, R5, R103 ;  /* 0x00000067056b7220 */ /* 0x000fe20000410000 */
[----:B------:R-:W-:Y:S01]  /*4780*/  LOP3.LUT R12, R12, 0xffff0000, RZ, 0xc0, !PT ;  /* 0xffff00000c0c7812 */ /* 0x000fe200078ec0ff */
[C---:B------:R-:W-:Y:S01]  /*4790*/  FFMA.FTZ R102, R11.reuse, R102, -R104 ;  /* 0x000000660b667223 */ /* 0x040fe20000010868 */
[----:B------:R-:W-:Y:S01]  /*47a0*/  FFMA.FTZ R36, R11, R108, R106 ;  /* 0x0000006c0b247223 */ /* 0x000fe2000001006a */
[----:B------:R-:W-:Y:S01]  /*47b0*/  FMUL.FTZ R11, R48, R105 ;  /* 0x00000069300b7220 */ /* 0x000fe20000410000 */
[-C--:B------:R-:W-:Y:S01]  /*47c0*/  FMUL.FTZ R98, R5, R101.reuse ;  /* 0x0000006505627220 */ /* 0x080fe20000410000 */
[----:B------:R-:W-:Y:S01]  /*47d0*/  FFMA.FTZ R5, R4, R101, -R107 ;  /* 0x0000006504057223 */ /* 0x000fe2000001086b */
[-C--:B------:R-:W-:Y:S01]  /*47e0*/  FMUL.FTZ R101, R48, R15.reuse ;  /* 0x0000000f30657220 */ /* 0x080fe20000410000 */
[----:B------:R-:W-:Y:S01]  /*47f0*/  FFMA.FTZ R48, R12, R15, -R11 ;  /* 0x0000000f0c307223 */ /* 0x000fe2000001080b */
        /* <DEDUP_REMOVED lines=9> */
[----:B------:R-:W-:Y:S01]  /*4890*/  LOP3.LUT R14, R14, 0xffff0000, RZ, 0xc0, !PT ;  /* 0xffff00000e0e7812 */ /* 0x000fe200078ec0ff */
        /* <DEDUP_REMOVED lines=17> */
[----:B------:R-:W-:Y:S01]  /*49b0*/  IMAD.MOV.U32 R50, RZ, RZ, R37 ;  /* 0x000000ffff327224 */ /* 0x000fe200078e0025 */
[----:B------:R-:W-:-:S07]  /*49c0*/  MOV R51, R36 ;  /* 0x0000002400337202 */ /* 0x000fce0000000f00 */
.L_x_13314:
[----:B------:R-:W-:Y:S05]  /*49d0*/  BSYNC B2 ;  /* 0x0000000000027941 */ /* 0x000fea0003800000 */
.L_x_13313:
[----:B------:R-:W-:Y:S01]  /*49e0*/  ISETP.GE.AND P4, PT, R86, R87, PT ;  /* 0x000000575600720c */ /* 0x000fe20003f86270 */
[----:B---3--:R3:W-:-:S12]  /*49f0*/  ST.E.128 desc[UR42][R80.64], R12 ;  /* 0x0000000c50007985 */ /* 0x0087d8000c101d2a */
[----:B------:R-:W-:-:S05]  /*4a00*/  @!P4 IMAD.WIDE R82, R86, 0x2, R82 ;  /* 0x000000025652c825 */ /* 0x000fca00078e0252 */
[----:B----4-:R3:W-:Y:S02]  /*4a10*/  @!P4 ST.E.128 desc[UR42][R82.64], R48 ;  /* 0x000000305200c985 */ /* 0x0107e4000c101d2a */
.L_x_13312:
[----:B------:R-:W-:Y:S05]  /*4a20*/  BSYNC B1 ;  /* 0x0000000000017941 */ /* 0x000fea0003800000 */
.L_x_13311:
[----:B------:R-:W-:-:S03]  /*4a30*/  UMOV UR4, 0xffffffff ;  /* 0xffffffff00047882 */ /* 0x000fc60000000000 */
[----:B------:R-:W-:Y:S05]  /*4a40*/  BRA.DIV UR4, `(.L_x_13315) ;  /* 0x0000012204087947 */ /* 0x000fea000b800000 */
[----:B0-----:R-:W0:Y:S04]  /*4a50*/  SHFL.IDX PT, R85, R85, 0x1, 0x1c1f ;  /* 0x003c1f0055557f89 */ /* 0x001e2800000e0000 */
[----:B------:R-:W4:Y:S02]  /*4a60*/  SHFL.IDX PT, R84, R84, 0x1, 0x1c1f ;  /* 0x003c1f0054547f89 */ /* 0x000f2400000e0000 */
.L_x_13538:
[----:B------:R-:W-:-:S05]  /*4a70*/  VIADD R4, R153, 0x60 ;  /* 0x0000006099047836 */ /* 0x000fca0000000000 */
[----:B------:R-:W-:-:S13]  /*4a80*/  ISETP.GE.OR P4, PT, R4, R77, P1 ;  /* 0x0000004d0400720c */ /* 0x000fda0000f86670 */
[----:B------:R-:W-:Y:S05]  /*4a90*/  @P4 BRA `(.L_x_13298) ;  /* 0x0000000800fc4947 */ /* 0x000fea0003800000 */
[----:B------:R-:W5:Y:S01]  /*4aa0*/  LDL R5, [R1+0x2c] ;  /* 0x00002c0001057983 */ /* 0x000f620000100800 */
[----:B------:R-:W-:Y:S01]  /*4ab0*/  SEL R91, R60, R91, !P0 ;  /* 0x0000005b3c5b7207 */ /* 0x000fe20004000000 */
[C---:B------:R-:W-:Y:S01]  /*4ac0*/  VIADD R6, R153.reuse, 0x60 ;  /* 0x0000006099067836 */ /* 0x040fe20000000000 */
[----:B----4-:R-:W-:Y:S01]  /*4ad0*/  LEA R36, P4, R10, R84, 0x1 ;  /* 0x000000540a247211 */ /* 0x010fe200078808ff */
        /* <DEDUP_REMOVED lines=9> */
[----:B------:R-:W-:Y:S01]  /*4b70*/  SHF.R.U32.HI R6, RZ, 0x3, R6 ;  /* 0x00000003ff067819 */ /* 0x000fe20000011606 */
[----:B--2---:R-:W-:Y:S01]  /*4b80*/  IMAD.SHL.U32 R11, R4, 0x8, RZ ;  /* 0x00000008040b7824 */ /* 0x004fe200078e00ff */
[----:B0-----:R-:W-:-:S04]  /*4b90*/  LEA.HI.X R37, R10, R85, R8, 0x1, P4 ;  /* 0x000000550a257211 */ /* 0x001fc800020f0c08 */
[----:B------:R-:W-:-:S04]  /*4ba0*/  LOP3.LUT R4, R7, 0x38, R11, 0xf8, !PT ;  /* 0x0000003807047812 */ /* 0x000fc800078ef80b */
[----:B------:R-:W-:-:S05]  /*4bb0*/  LOP3.LUT R4, R4, R6, RZ, 0x3c, !PT ;  /* 0x0000000604047212 */ /* 0x000fca00078e3cff */
[----:B-----5:R-:W-:Y:S02]  /*4bc0*/  IMAD.IADD R4, R5, 0x1, R4 ;  /* 0x0000000105047824 */ /* 0x020fe400078e0204 */
[C---:B------:R-:W-:Y:S02]  /*4bd0*/  IMAD R5, R19.reuse, 0x2000, R0 ;  /* 0x0000200013057824 */ /* 0x040fe400078e0200 */
[----:B------:R-:W-:-:S03]  /*4be0*/  IMAD R7, R19, 0x2000, R4 ;  /* 0x0000200013077824 */ /* 0x000fc600078e0204 */
[----:B------:R-:W-:Y:S01]  /*4bf0*/  LEA R5, R5, R18, 0x1 ;  /* 0x0000001205057211 */ /* 0x000fe200078e08ff */
[----:B---3--:R-:W-:-:S05]  /*4c00*/  IMAD R12, R7, 0x2, R18 ;  /* 0x00000002070c7824 */ /* 0x008fca00078e0212 */
[----:B------:R-:W0:Y:S04]  /*4c10*/  LDS.128 R4, [R5+0xe400] ;  /* 0x00e4000005047984 */ /* 0x000e280000000c00 */
[----:B------:R-:W2:Y:S01]  /*4c20*/  LDS.128 R12, [R12+0xe400] ;  /* 0x00e400000c0c7984 */ /* 0x000ea20000000c00 */
[----:B------:R-:W-:Y:S05]  /*4c30*/  @P3 BRA `(.L_x_13317) ;  /* 0x0000000400643947 */ /* 0x000fea0003800000 */
[----:B------:R-:W-:Y:S01]  /*4c40*/  SHF.R.U32.HI R49, RZ, 0x10, R45 ;  /* 0x00000010ff317819 */ /* 0x000fe2000001162d */
[----:B--2---:R-:W-:Y:S01]  /*4c50*/  IMAD.U32 R39, R12, 0x10000, RZ ;  /* 0x000100000c277824 */ /* 0x004fe200078e00ff */
[----:B------:R-:W-:Y:S01]  /*4c60*/  SHF.R.U32.HI R91, RZ, 0x10, R41 ;  /* 0x00000010ff5b7819 */ /* 0x000fe20000011629 */
[----:B0-----:R-:W-:Y:S01]  /*4c70*/  IMAD.U32 R38, R4, 0x10000, RZ ;  /* 0x0001000004267824 */ /* 0x001fe200078e00ff */
[----:B------:R-:W-:Y:S02]  /*4c80*/  PRMT R88, R88, 0x5410, R49 ;  /* 0x0000541058587816 */ /* 0x000fe40000000031 */
[----:B------:R-:W-:Y:S02]  /*4c90*/  PRMT R94, R94, 0x5410, R91 ;  /* 0x000054105e5e7816 */ /* 0x000fe4000000005b */
[----:B------:R-:W-:Y:S02]  /*4ca0*/  SHF.R.U64 R80, R40, 0x10, R41 ;  /* 0x0000001028507819 */ /* 0x000fe40000001229 */
[----:B------:R-:W-:-:S02]  /*4cb0*/  SHF.R.U64 R48, R46, 0x10, R47 ;  /* 0x000000102e307819 */ /* 0x000fc4000000122f */
[----:B------:R-:W-:Y:S01]  /*4cc0*/  SHF.R.U32.HI R51, RZ, 0x10, R47 ;  /* 0x00000010ff337819 */ /* 0x000fe2000001162f */
[C---:B------:R-:W-:Y:S01]  /*4cd0*/  IMAD.U32 R47, R15.reuse, 0x10000, RZ ;  /* 0x000100000f2f7824 */ /* 0x040fe200078e00ff */
[----:B------:R-:W-:Y:S02]  /*4ce0*/  LOP3.LUT R41, R15, 0xffff0000, RZ, 0xc0, !PT ;  /* 0xffff00000f297812 */ /* 0x000fe400078ec0ff */
[----:B------:R-:W-:Y:S01]  /*4cf0*/  SHF.R.U64 R81, R44, 0x10, R45 ;  /* 0x000000102c517819 */ /* 0x000fe2000000122d */
[----:B------:R-:W-:Y:S01]  /*4d00*/  IMAD.U32 R45, R13, 0x10000, RZ ;  /* 0x000100000d2d7824 */ /* 0x000fe200078e00ff */
[----:B------:R-:W-:Y:S01]  /*4d10*/  SHF.L.U32 R15, R88, 0x10, RZ ;  /* 0x00000010580f7819 */ /* 0x000fe200000006ff */
[----:B------:R-:W-:Y:S01]  /*4d20*/  IMAD.U32 R44, R7, 0x10000, RZ ;  /* 0x00010000072c7824 */ /* 0x000fe200078e00ff */
[----:B------:R-:W-:Y:S01]  /*4d30*/  LOP3.LUT R46, R13, 0xffff0000, RZ, 0xc0, !PT ;  /* 0xffff00000d2e7812 */ /* 0x000fe200078ec0ff */
[----:B------:R-:W-:Y:S01]  /*4d40*/  IMAD.U32 R13, R94, 0x10000, RZ ;  /* 0x000100005e0d7824 */ /* 0x000fe200078e00ff */
[--C-:B------:R-:W-:Y:S01]  /*4d50*/  SHF.R.U32.HI R83, RZ, 0x10, R43.reuse ;  /* 0x00000010ff537819 */ /* 0x100fe2000001162b */
[----:B------:R-:W-:Y:S01]  /*4d60*/  FMUL.FTZ R49, R45, R15 ;  /* 0x0000000f2d317220 */ /* 0x000fe20000410000 */
[----:B------:R-:W-:Y:S01]  /*4d70*/  SHF.R.U64 R50, R42, 0x10, R43 ;  /* 0x000000102a327819 */ /* 0x000fe2000000122b */
[----:B------:R-:W-:Y:S01]  /*4d80*/  IMAD.U32 R42, R5, 0x10000, RZ ;  /* 0x00010000052a7824 */ /* 0x000fe200078e00ff */
[----:B------:R-:W-:Y:S01]  /*4d90*/  PRMT R92, R92, 0x5410, R51 ;  /* 0x000054105c5c7816 */ /* 0x000fe20000000033 */
[-C--:B------:R-:W-:Y:S01]  /*4da0*/  FMUL.FTZ R45, R45, R13.reuse ;  /* 0x0000000d2d2d7220 */ /* 0x080fe20000410000 */
[----:B------:R-:W-:Y:S01]  /*4db0*/  PRMT R96, R96, 0x5410, R83 ;  /* 0x0000541060607816 */ /* 0x000fe20000000053 */
[----:B------:R-:W-:Y:S01]  /*4dc0*/  FFMA.FTZ R13, R42, R13, -R49 ;  /* 0x0000000d2a0d7223 */ /* 0x000fe20000010831 */
[----:B------:R-:W-:Y:S01]  /*4dd0*/  PRMT R93, R93, 0x5410, R48 ;  /* 0x000054105d5d7816 */ /* 0x000fe20000000030 */
[----:B------:R-:W-:Y:S01]  /*4de0*/  IMAD.U32 R48, R92, 0x10000, RZ ;  /* 0x000100005c307824 */ /* 0x000fe200078e00ff */
[----:B------:R-:W-:Y:S01]  /*4df0*/  LOP3.LUT R88, R88, 0xffff0000, RZ, 0xc0, !PT ;  /* 0xffff000058587812 */ /* 0x000fe200078ec0ff */
[----:B------:R-:W-:Y:S01]  /*4e00*/  FFMA.FTZ R15, R42, R15, R45 ;  /* 0x0000000f2a0f7223 */ /* 0x000fe2000001002d */
[----:B------:R-:W-:Y:S01]  /*4e10*/  LOP3.LUT R94, R94, 0xffff0000, RZ, 0xc0, !PT ;  /* 0xffff00005e5e7812 */ /* 0x000fe200078ec0ff */
[----:B------:R-:W-:Y:S01]  /*4e20*/  IMAD.U32 R45, R96, 0x10000, RZ ;  /* 0x00010000602d7824 */ /* 0x000fe200078e00ff */
[----:B------:R-:W-:Y:S01]  /*4e30*/  PRMT R97, R97, 0x5410, R50 ;  /* 0x0000541061617816 */ /* 0x000fe20000000032 */
[----:B------:R-:W-:Y:S01]  /*4e40*/  FMUL.FTZ R49, R47, R48 ;  /* 0x000000302f317220 */ /* 0x000fe20000410000 */
[----:B------:R-:W-:Y:S01]  /*4e50*/  LOP3.LUT R92, R92, 0xffff0000, RZ, 0xc0, !PT ;  /* 0xffff00005c5c7812 */ /* 0x000fe200078ec0ff */
[----:B------:R-:W-:Y:S01]  /*4e60*/  FMUL.FTZ R50, R46, R88 ;  /* 0x000000582e327220 */ /* 0x000fe20000410000 */
[----:B------:R-:W-:Y:S01]  /*4e70*/  LOP3.LUT R43, R5, 0xffff0000, RZ, 0xc0, !PT ;  /* 0xffff0000052b7812 */ /* 0x000fe200078ec0ff */
[-C--:B------:R-:W-:Y:S01]  /*4e80*/  FMUL.FTZ R47, R47, R45.reuse ;  /* 0x0000002d2f2f7220 */ /* 0x080fe20000410000 */
[----:B------:R-:W-:Y:S01]  /*4e90*/  PRMT R90, R90, 0x5410, R81 ;  /* 0x000054105a5a7816 */ /* 0x000fe20000000051 */
[----:B------:R-:W-:Y:S01]  /*4ea0*/  FMUL.FTZ R46, R46, R94 ;  /* 0x0000005e2e2e7220 */ /* 0x000fe20000410000 */
        /* <DEDUP_REMOVED lines=19> */
[C---:B------:R-:W-:Y:S01]  /*4fe0*/  IMAD.U32 R5, R6.reuse, 0x10000, RZ ;  /* 0x0001000006057824 */ /* 0x040fe200078e00ff */
        /* <DEDUP_REMOVED lines=30> */
.L_x_13317:
[----:B------:R-:W-:Y:S05]  /*51d0*/  BSYNC B1 ;  /* 0x0000000000017941 */ /* 0x000fea0003800000 */
.L_x_13316:
[----:B------:R-:W-:Y:S01]  /*51e0*/  ISETP.GE.AND P3, PT, R11, R87, PT ;  /* 0x000000570b00720c */ /* 0x000fe20003f66270 */
[----:B0-----:R0:W-:Y:S02]  /*51f0*/  ST.E.128 desc[UR42][R36.64], R4 ;  /* 0x0000000424007985 */ /* 0x0011e4000c101d2a */
[----:B0-----:R-:W-:Y:S01]  /*5200*/  IMAD.MOV.U32 R4, RZ, RZ, R84 ;  /* 0x000000ffff047224 */ /* 0x001fe200078e0054 */
[----:B------:R-:W-:-:S09]  /*5210*/  MOV R5, R85 ;  /* 0x0000005500057202 */ /* 0x000fd20000000f00 */
[----:B------:R-:W-:Y:S05]  /*5220*/  @P3 BRA `(.L_x_13298) ;  /* 0x0000000400183947 */ /* 0x000fea0003800000 */
[----:B------:R-:W-:-:S05]  /*5230*/  IMAD.WIDE R4, R11, 0x2, R4 ;  /* 0x000000020b047825 */ /* 0x000fca00078e0204 */
[----:B--2---:R0:W-:Y:S01]  /*5240*/  ST.E.128 desc[UR42][R4.64], R12 ;  /* 0x0000000c04007985 */ /* 0x0041e2000c101d2a */
[----:B------:R-:W-:Y:S05]  /*5250*/  BRA `(.L_x_13298) ;  /* 0x00000004000c7947 */ /* 0x000fea0003800000 */
.L_x_13279:
[----:B------:R-:W-:-:S06]  /*5260*/  UISETP.NE.AND UP0, UPT, UR39, 0x3, UPT ;  /* 0x000000032700788c */ /* 0x000fcc000bf05270 */
[----:B------:R-:W-:-:S13]  /*5270*/  PLOP3.LUT P5, PT, PT, PT, UP0, 0x80, 0x0 ;  /* 0x000000000000781c */ /* 0x000fda0003faf008 */
[----:B------:R-:W-:Y:S05]  /*5280*/  @!P5 BRA `(.L_x_13318) ;  /* 0x000000000004d947 */ /* 0x000fea0003800000 */
[----:B------:R-:W-:Y:S01]  /*5290*/  BPT.TRAP 0x1 ;  /* 0x000000040000795c */ /* 0x000fe20000300000 */
.L_x_13318:
[----:B------:R-:W-:Y:S01]  /*52a0*/  IMAD R70, R19, 0x8, R18 ;  /* 0x0000000813467824 */ /* 0x000fe200078e0212 */
[----:B------:R-:W-:Y:S01]  /*52b0*/  SHF.L.U32 R79, R155, 0x1f, RZ ;  /* 0x0000001f9b4f7819 */ /* 0x000fe200000006ff */
[----:B------:R-:W-:Y:S01]  /*52c0*/  BSSY B1, `(.L_x_13319) ;  /* 0x0000004000017945 */ /* 0x000fe20003800000 */
[----:B------:R-:W-:Y:S02]  /*52d0*/  SHF.R.S32.HI R75, RZ, 0x1f, R74 ;  /* 0x0000001fff4b7819 */ /* 0x000fe4000001144a */
[----:B------:R-:W0:Y:S02]  /*52e0*/  SYNCS.PHASECHK.TRANS64.TRYWAIT P3, [R70+URZ+0x16890], R79 ;  /* 0x0168904f460075a7 */ /* 0x000e24000806017f */
[----:B0-----:R-:W-:Y:S05]  /*52f0*/  @!P3 BRA `(.L_x_13320) ;  /* 0x000001180028b947 */ /* 0x001fea0003800000 */
.L_x_13539:
[----:B------:R-:W-:Y:S05]  /*5300*/  BSYNC B1 ;  /* 0x0000000000017941 */ /* 0x000fea0003800000 */
.L_x_13319:
        /* <DEDUP_REMOVED lines=25> */
.L_x_13543:
[----:B------:R-:W-:Y:S04]  /*54a0*/  BSSY B1, `(.L_x_13322) ;  /* 0x000000d000017945 */ /* 0x000fe80003800000 */
[----:B------:R-:W-:Y:S05]  /*54b0*/  @!P3 BRA `(.L_x_13323) ;  /* 0x00000000002cb947 */ /* 0x000fea0003800000 */
[----:B------:R-:W-:Y:S02]  /*54c0*/  ULDC UR4, c[0x0][0x2f4] ;  /* 0x0000bd0000047ab9 */ /* 0x000fe40000000800 */
[----:B------:R-:W-:-:S13]  /*54d0*/  ISETP.GE.AND P3, PT, R16, UR4, PT ;  /* 0x0000000410007c0c */ /* 0x000fda000bf66270 */
[----:B---3--:R-:W-:-:S04]  /*54e0*/  @!P3 LEA R14, P4, R16, R7, 0x1 ;  /* 0x00000007100eb211 */ /* 0x008fc800078808ff */
[----:B--2---:R-:W-:Y:S02]  /*54f0*/  @!P3 LEA.HI.X R15, R16, R5, R17, 0x1, P4 ;  /* 0x00000005100fb211 */ /* 0x004fe400020f0c11 */
[----:B------:R-:W-:-:S13]  /*5500*/  ISETP.GE.AND P4, PT, R2, UR4, PT ;  /* 0x0000000402007c0c */ /* 0x000fda000bf86270 */
[----:B------:R-:W-:-:S04]  /*5510*/  @!P4 LEA R12, P6, R2, R7, 0x1 ;  /* 0x00000007020cc211 */ /* 0x000fc800078c08ff */
[----:B------:R-:W-:Y:S02]  /*5520*/  @!P4 LEA.HI.X R13, R2, R5, R154, 0x1, P6 ;  /* 0x00000005020dc211 */ /* 0x000fe400030f0c9a */
[----:B------:R-:W2:Y:S04]  /*5530*/  @!P3 LDS.128 R4, [R72+0xe000] ;  /* 0x00e000004804b984 */ /* 0x000ea80000000c00 */
[----:B--2---:R-:W-:Y:S04]  /*5540*/  @!P3 ST.E.128 desc[UR42][R14.64], R4 ;  /* 0x000000040e00b985 */ /* 0x004fe8000c101d2a */
[----:B------:R-:W2:Y:S04]  /*5550*/  @!P4 LDS.128 R4, [R71+0xe000] ;  /* 0x00e000004704c984 */ /* 0x000ea80000000c00 */
[----:B--2---:R4:W-:Y:S02]  /*5560*/  @!P4 ST.E.128 desc[UR42][R12.64], R4 ;  /* 0x000000040c00c985 */ /* 0x0049e4000c101d2a */
.L_x_13323:
[----:B------:R-:W-:Y:S05]  /*5570*/  BSYNC B1 ;  /* 0x0000000000017941 */ /* 0x000fea0003800000 */
.L_x_13322:
[----:B------:R-:W-:-:S03]  /*5580*/  UMOV UR4, 0xffffffff ;  /* 0xffffffff00047882 */ /* 0x000fc60000000000 */
[----:B------:R-:W-:Y:S05]  /*5590*/  BRA.DIV UR4, `(.L_x_13324) ;  /* 0x0000011604e07947 */ /* 0x000fea000b800000 */
[----:B--2-4-:R2:W4:Y:S04]  /*55a0*/  SHFL.IDX PT, R5, R37, 0x1, 0x1c1f ;  /* 0x003c1f0025057f89 */ /* 0x01452800000e0000 */
[----:B---3--:R2:W3:Y:S02]  /*55b0*/  SHFL.IDX PT, R7, R36, 0x1, 0x1c1f ;  /* 0x003c1f0024077f89 */ /* 0x0084e400000e0000 */
.L_x_13547:
[----:B------:R-:W-:-:S13]  /*55c0*/  ISETP.GE.AND P3, PT, R38, 0x61, PT ;  /* 0x000000612600780c */ /* 0x000fda0003f66270 */
[----:B------:R-:W-:Y:S05]  /*55d0*/  @!P3 BRA `(.L_x_13298) ;  /* 0x00000000002cb947 */ /* 0x000fea0003800000 */
[----:B------:R-:W-:Y:S02]  /*55e0*/  ULDC UR4, c[0x0][0x2f4] ;  /* 0x0000bd0000047ab9 */ /* 0x000fe40000000800 */
[----:B------:R-:W-:-:S13]  /*55f0*/  ISETP.GE.AND P3, PT, R16, UR4, PT ;  /* 0x0000000410007c0c */ /* 0x000fda000bf66270 */
[----:B---3--:R-:W-:-:S04]  /*5600*/  @!P3 LEA R14, P4, R16, R7, 0x1 ;  /* 0x00000007100eb211 */ /* 0x008fc800078808ff */
[----:B----4-:R-:W-:Y:S02]  /*5610*/  @!P3 LEA.HI.X R15, R16, R5, R17, 0x1, P4 ;  /* 0x00000005100fb211 */ /* 0x010fe400020f0c11 */
[----:B------:R-:W-:-:S13]  /*5620*/  ISETP.GE.AND P4, PT, R2, UR4, PT ;  /* 0x0000000402007c0c */ /* 0x000fda000bf86270 */
[----:B------:R-:W-:-:S04]  /*5630*/  @!P4 LEA R12, P6, R2, R7, 0x1 ;  /* 0x00000007020cc211 */ /* 0x000fc800078c08ff */
[----:B------:R-:W-:Y:S02]  /*5640*/  @!P4 LEA.HI.X R13, R2, R5, R154, 0x1, P6 ;  /* 0x00000005020dc211 */ /* 0x000fe400030f0c9a */
[----:B------:R-:W3:Y:S04]  /*5650*/  @!P3 LDS.128 R4, [R72+0x11000] ;  /* 0x011000004804b984 */ /* 0x000ee80000000c00 */
[----:B---3--:R-:W-:Y:S04]  /*5660*/  @!P3 ST.E.128 desc[UR42][R14.64], R4 ;  /* 0x000000040e00b985 */ /* 0x008fe8000c101d2a */
[----:B------:R-:W3:Y:S04]  /*5670*/  @!P4 LDS.128 R4, [R71+0x11000] ;  /* 0x011000004704c984 */ /* 0x000ee80000000c00 */
[----:B---3--:R3:W-:Y:S02]  /*5680*/  @!P4 ST.E.128 desc[UR42][R12.64], R4 ;  /* 0x000000040c00c985 */ /* 0x0087e4000c101d2a */
.L_x_13298:
[----:B------:R-:W-:Y:S05]  /*5690*/  BSYNC B0 ;  /* 0x0000000000007941 */ /* 0x000fea0003800000 */
.L_x_13278:
[----:B0--34-:R-:W0:Y:S01]  /*56a0*/  S2R R4, SR_TID.X ;  /* 0x0000000000047919 */ /* 0x019e220000002100 */
        /* <DEDUP_REMOVED lines=8> */
[----:B---3--:R3:W-:Y:S01]  /*5730*/  BAR.SYNC.DEFER_BLOCKING R78, 0x80 ;  /* 0x0002004e0000751d */ /* 0x0087e20000010000 */
[----:B0-----:R-:W-:-:S13]  /*5740*/  LOP3.LUT P3, RZ, R4, 0x7f, RZ, 0xc0, !PT ;  /* 0x0000007f04ff7812 */ /* 0x001fda000786c0ff */
[----:B------:R-:W-:-:S05]  /*5750*/  @!P3 VIADD R4, R70, 0x168a0 ;  /* 0x000168a04604b836 */ /* 0x000fca0000000000 */
[----:B------:R-:W-:-:S04]  /*5760*/  @!P3 PRMT R4, RZ, 0x654, R4 ;  /* 0x00000654ff04b816 */ /* 0x000fc80000000004 */
[----:B------:R3:W-:Y:S01]  /*5770*/  @!P3 SYNCS.ARRIVE.TRANS64.RED.A1T0 RZ, [R4+URZ], RZ ;  /* 0x000000ff04ffb9a7 */ /* 0x0007e2000810043f */
[----:B------:R-:W-:Y:S05]  /*5780*/  @!P5 BRA `(.L_x_13326) ;  /* 0x000000000004d947 */ /* 0x000fea0003800000 */
[----:B------:R-:W-:Y:S01]  /*5790*/  BPT.TRAP 0x1 ;  /* 0x000000040000795c */ /* 0x000fe20000300000 */
.L_x_13326:
[----:B------:R-:W-:Y:S05]  /*57a0*/  BSYNC B0 ;  /* 0x0000000000007941 */ /* 0x000fea0003800000 */
.L_x_13325:
[----:B------:R-:W0:Y:S01]  /*57b0*/  SYNCS.PHASECHK.TRANS64.TRYWAIT P4, [R70+URZ+0x168b0], R79 ;  /* 0x0168b04f460075a7 */ /* 0x000e22000808017f */
[----:B------:R-:W-:Y:S01]  /*57c0*/  ULDC UR40, c[0x0][0x2f4] ;  /* 0x0000bd0000287ab9 */ /* 0x000fe20000000800 */
[----:B------:R-:W-:Y:S04]  /*57d0*/  BSSY B0, `(.L_x_13327) ;  /* 0x0000002000007945 */ /* 0x000fe80003800000 */
[----:B0-----:R-:W-:Y:S05]  /*57e0*/  @!P4 BRA `(.L_x_13328) ;  /* 0x000001140098c947 */ /* 0x001fea0003800000 */
.L_x_13548:
[----:B------:R-:W-:Y:S05]  /*57f0*/  BSYNC B0 ;  /* 0x0000000000007941 */ /* 0x000fea0003800000 */
.L_x_13327:
[----:B------:R-:W-:Y:S01]  /*5800*/  ULDC.64 UR4, c[0x0][0x328] ;  /* 0x0000ca0000047ab9 */ /* 0x000fe20000000a00 */
[----:B------:R-:W-:Y:S01]  /*5810*/  ULDC.64 UR6, c[0x0][0x318] ;  /* 0x0000c60000067ab9 */ /* 0x000fe20000000a00 */
[----:B------:R-:W-:Y:S01]  /*5820*/  IMAD R75, R75, UR4, RZ ;  /* 0x000000044b4b7c24 */ /* 0x000fe2000f8e02ff */
[----:B------:R-:W-:Y:S01]  /*5830*/  BSSY B0, `(.L_x_13329) ;  /* 0x000001d000007945 */ /* 0x000fe20003800000 */
[----:B---3--:R-:W-:-:S04]  /*5840*/  IMAD.WIDE.U32 R4, R74, UR4, RZ ;  /* 0x000000044a047c25 */ /* 0x008fc8000f8e00ff */
        /* <DEDUP_REMOVED lines=11> */
[----:B--2---:R-:W-:-:S04]  /*5900*/  LEA R11, P4, R4, UR6, 0x1 ;  /* 0x00000006040b7c11 */ /* 0x004fc8000f8808ff */
[----:B-1----:R-:W-:Y:S01]  /*5910*/  LEA.HI.X R36, R4, UR7, R5, 0x1, P4 ;  /* 0x0000000704247c11 */ /* 0x002fe2000a0f0c05 */
[----:B------:R1:W2:Y:S01]  /*5920*/  SHFL.IDX PT, R13, R11, RZ, 0x1c1f ;  /* 0x001c1fff0b0d7589 */ /* 0x0002a200000e0000 */
[----:B------:R-:W-:-:S03]  /*5930*/  ISETP.GE.AND P4, PT, R77, 0x1, PT ;  /* 0x000000014d00780c */ /* 0x000fc60003f86270 */
[----:B------:R1:W3:Y:S10]  /*5940*/  SHFL.IDX PT, R5, R36, RZ, 0x1c1f ;  /* 0x001c1fff24057589 */ /* 0x0002f400000e0000 */
[----:B-1----:R-:W-:Y:S05]  /*5950*/  @!P4 BRA `(.L_x_13330) ;  /* 0x000000000028c947 */ /* 0x002fea0003800000 */
[----:B------:R-:W-:-:S13]  /*5960*/  ISETP.GE.AND P4, PT, R16, UR40, PT ;  /* 0x0000002810007c0c */ /* 0x000fda000bf86270 */
[----:B--2---:R-:W-:-:S04]  /*5970*/  @!P4 LEA R14, P5, R16, R13, 0x1 ;  /* 0x0000000d100ec211 */ /* 0x004fc800078a08ff */
[----:B---3--:R-:W-:Y:S02]  /*5980*/  @!P4 LEA.HI.X R15, R16, R5, R17, 0x1, P5 ;  /* 0x00000005100fc211 */ /* 0x008fe400028f0c11 */
[----:B------:R-:W-:-:S13]  /*5990*/  ISETP.GE.AND P5, PT, R2, UR40, PT ;  /* 0x0000002802007c0c */ /* 0x000fda000bfa6270 */
[----:B------:R-:W-:-:S04]  /*59a0*/  @!P5 LEA R12, P6, R2, R13, 0x1 ;  /* 0x0000000d020cd211 */ /* 0x000fc800078c08ff */
[----:B------:R-:W-:Y:S02]  /*59b0*/  @!P5 LEA.HI.X R13, R2, R5, R154, 0x1, P6 ;  /* 0x00000005020dd211 */ /* 0x000fe400030f0c9a */
[----:B------:R-:W1:Y:S04]  /*59c0*/  @!P4 LDS.128 R4, [R72] ;  /* 0x000000004804c984 */ /* 0x000e680000000c00 */
[----:B-1----:R-:W-:Y:S04]  /*59d0*/  @!P4 ST.E.128 desc[UR42][R14.64], R4 ;  /* 0x000000040e00c985 */ /* 0x002fe8000c101d2a */
[----:B------:R-:W1:Y:S04]  /*59e0*/  @!P5 LDS.128 R4, [R71] ;  /* 0x000000004704d984 */ /* 0x000e680000000c00 */
[----:B-1----:R1:W-:Y:S02]  /*59f0*/  @!P5 ST.E.128 desc[UR42][R12.64], R4 ;  /* 0x000000040c00d985 */ /* 0x0023e4000c101d2a */
.L_x_13330:
[----:B------:R-:W-:Y:S05]  /*5a00*/  BSYNC B0 ;  /* 0x0000000000007941 */ /* 0x000fea0003800000 */
.L_x_13329:
[----:B------:R-:W-:Y:S01]  /*5a10*/  ISETP.GE.AND P4, PT, R77, 0x61, PT ;  /* 0x000000614d00780c */ /* 0x000fe20003f86270 */
[----:B-1-3--:R1:W3:Y:S01]  /*5a20*/  SHFL.IDX PT, R5, R36, 0x1, 0x1c1f ;  /* 0x003c1f0024057f89 */ /* 0x00a2e200000e0000 */
[----:B------:R-:W-:Y:S03]  /*5a30*/  BSSY B0, `(.L_x_13331) ;  /* 0x000000d000007945 */ /* 0x000fe60003800000 */
[----:B------:R-:W4:Y:S08]  /*5a40*/  SHFL.IDX PT, R11, R11, 0x1, 0x1c1f ;  /* 0x003c1f000b0b7f89 */ /* 0x000f3000000e0000 */
[----:B-1----:R-:W-:Y:S05]  /*5a50*/  @!P4 BRA `(.L_x_13332) ;  /* 0x000000000028c947 */ /* 0x002fea0003800000 */
[----:B------:R-:W-:-:S13]  /*5a60*/  ISETP.GE.AND P4, PT, R16, UR40, PT ;  /* 0x0000002810007c0c */ /* 0x000fda000bf86270 */
[----:B----4-:R-:W-:-:S04]  /*5a70*/  @!P4 LEA R14, P5, R16, R11, 0x1 ;  /* 0x0000000b100ec211 */ /* 0x010fc800078a08ff */
[----:B---3--:R-:W-:Y:S02]  /*5a80*/  @!P4 LEA.HI.X R15, R16, R5, R17, 0x1, P5 ;  /* 0x00000005100fc211 */ /* 0x008fe400028f0c11 */
[----:B------:R-:W-:-:S13]  /*5a90*/  ISETP.GE.AND P5, PT, R2, UR40, PT ;  /* 0x0000002802007c0c */ /* 0x000fda000bfa6270 */
[----:B------:R-:W-:-:S04]  /*5aa0*/  @!P5 LEA R12, P6, R2, R11, 0x1 ;  /* 0x0000000b020cd211 */ /* 0x000fc800078c08ff */
[----:B--2---:R-:W-:Y:S02]  /*5ab0*/  @!P5 LEA.HI.X R13, R2, R5, R154, 0x1, P6 ;  /* 0x00000005020dd211 */ /* 0x004fe400030f0c9a */
[----:B------:R-:W1:Y:S04]  /*5ac0*/  @!P4 LDS.128 R4, [R72+0x3000] ;  /* 0x003000004804c984 */ /* 0x000e680000000c00 */
[----:B-1----:R-:W-:Y:S04]  /*5ad0*/  @!P4 ST.E.128 desc[UR42][R14.64], R4 ;  /* 0x000000040e00c985 */ /* 0x002fe8000c101d2a */
[----:B------:R-:W1:Y:S04]  /*5ae0*/  @!P5 LDS.128 R4, [R71+0x3000] ;  /* 0x003000004704d984 */ /* 0x000e680000000c00 */
[----:B-1----:R1:W-:Y:S02]  /*5af0*/  @!P5 ST.E.128 desc[UR42][R12.64], R4 ;  /* 0x000000040c00d985 */ /* 0x0023e4000c101d2a */
.L_x_13332:
[----:B------:R-:W-:Y:S05]  /*5b00*/  BSYNC B0 ;  /* 0x0000000000007941 */ /* 0x000fea0003800000 */
.L_x_13331:
[----:B-1----:R-:W5:Y:S01]  /*5b10*/  LDL R4, [R1] ;  /* 0x0000000001047983 */ /* 0x002f620000100800 */
[----:B0-----:R-:W-:Y:S01]  /*5b20*/  @!P3 VIADD R70, R70, 0x168c0 ;  /* 0x000168c04646b836 */ /* 0x001fe20000000000 */
[----:B------:R-:W-:Y:S01]  /*5b30*/  IADD3 R19, R19, 0x1, RZ ;  /* 0x0000000113137810 */ /* 0x000fe20007ffe0ff */
[----:B------:R-:W-:Y:S01]  /*5b40*/  @!PT LDS RZ, [RZ] ;  /* 0x00000000fffff984 */ /* 0x000fe20000000800 */
[----:B------:R-:W-:Y:S01]  /*5b50*/  @!PT LDS RZ, [RZ] ;  /* 0x00000000fffff984 */ /* 0x000fe20000000800 */
[----:B------:R-:W-:Y:S01]  /*5b60*/  @!PT LDS RZ, [RZ] ;  /* 0x00000000fffff984 */ /* 0x000fe20000000800 */
[----:B------:R-:W-:Y:S01]  /*5b70*/  @!PT LDS RZ, [RZ] ;  /* 0x00000000fffff984 */ /* 0x000fe20000000800 */
[----:B------:R0:W-:Y:S06]  /*5b80*/  MEMBAR.ALL.CTA ;  /* 0x0000000000007992 */ /* 0x0001ec0000008000 */
[----:B0-----:R-:W0:Y:S01]  /*5b90*/  FENCE.VIEW.ASYNC.S ;  /* 0x00000000000073c6 */ /* 0x001e220000000000 */
[----:B------:R-:W-:Y:S01]  /*5ba0*/  @!P3 PRMT R70, RZ, 0x654, R70 ;  /* 0x00000654ff46b816 */ /* 0x000fe20000000046 */
[----:B0-----:R0:W-:Y:S06]  /*5bb0*/  BAR.SYNC.DEFER_BLOCKING R78, 0x80 ;  /* 0x0002004e0000751d */ /* 0x0011ec0000010000 */
[----:B------:R0:W-:Y:S01]  /*5bc0*/  @!P3 SYNCS.ARRIVE.TRANS64.RED.A1T0 RZ, [R70+URZ], RZ ;  /* 0x000000ff46ffb9a7 */ /* 0x0001e2000810043f */
[----:B------:R-:W-:-:S04]  /*5bd0*/  ISETP.NE.AND P3, PT, R19, 0x2, PT ;  /* 0x000000021300780c */ /* 0x000fc80003f65270 */
[----:B------:R-:W-:Y:S02]  /*5be0*/  SEL R19, R19, RZ, P3 ;  /* 0x000000ff13137207 */ /* 0x000fe40001800000 */
[----:B-----5:R-:W-:Y:S02]  /*5bf0*/  LOP3.LUT P4, RZ, R4, 0x1, RZ, 0xc0, !PT ;  /* 0x0000000104ff7812 */ /* 0x020fe4000788c0ff */
[----:B------:R-:W-:-:S04]  /*5c00*/  SEL R4, RZ, 0x1, P3 ;  /* 0x00000001ff047807 */ /* 0x000fc80001800000 */
[----:B------:R-:W-:-:S07]  /*5c10*/  LOP3.LUT R155, R155, R4, RZ, 0x3c, !PT ;  /* 0x000000049b9b7212 */ /* 0x000fce00078e3cff */
[----:B0-----:R-:W-:Y:S05]  /*5c20*/  @P4 BRA `(.L_x_13333) ;  /* 0xffffffc400844947 */ /* 0x001fea000383ffff */
[----:B---3--:R-:W0:Y:S01]  /*5c30*/  S2R R5, SR_TID.X ;  /* 0x0000000000057919 */ /* 0x008e220000002100 */
[----:B------:R-:W-:Y:S02]  /*5c40*/  PLOP3.LUT P0, PT, PT, PT, PT, 0x8, 0x0 ;  /* 0x000000000000781c */ /* 0x000fe40003f0e170 */
[----:B0-----:R-:W-:-:S04]  /*5c50*/  SHF.R.U32.HI R5, RZ, 0x7, R5 ;  /* 0x00000007ff057819 */ /* 0x001fc80000011605 */
[----:B------:R-:W-:-:S13]  /*5c60*/  ISETP.NE.AND P4, PT, R5, 0x1, PT ;  /* 0x000000010500780c */ /* 0x000fda0003f85270 */
[----:B------:R-:W-:Y:S06]  /*5c70*/  @!P4 BAR.ARV 0x9, 0x100 ;  /* 0x024400000000cb1d */ /* 0x000fec0000002000 */
.L_x_13273:
[----:B------:R-:W-:Y:S01]  /*5c80*/  IMAD.MOV.U32 R5, RZ, RZ, RZ ;  /* 0x000000ffff057224 */ /* 0x000fe200078e00ff */
[----:B------:R-:W-:Y:S06]  /*5c90*/  @P0 BRA `(.L_x_13334) ;  /* 0x00000000000c0947 */ /* 0x000fec0003800000 */
[----:B------:R-:W0:Y:S01]  /*5ca0*/  FENCE.VIEW.ASYNC.G ;  /* 0x00000000000073c6 */ /* 0x000e220000000100 */
[----:B------:R-:W-:Y:S05]  /*5cb0*/  WARPSYNC.ALL ;  /* 0x0000000000007948 */ /* 0x000fea0003800000 */
[----:B0-----:R-:W-:Y:S06]  /*5cc0*/  BAR.ARV 0xc, 0x200 ;  /* 0x0308000000007b1d */ /* 0x001fec0000002000 */
.L_x_13334:
[----:B------:R-:W3:Y:S01]  /*5cd0*/  LDL R0, [R1] ;  /* 0x0000000001007983 */ /* 0x000ee20000100800 */
[----:B------:R-:W-:Y:S01]  /*5ce0*/  BSSY B0, `(.L_x_13335) ;  /* 0x0000020000007945 */ /* 0x000fe20003800000 */
[----:B---3--:R-:W-:-:S13]  /*5cf0*/  LOP3.LUT P0, RZ, R0, 0x4, RZ, 0xc0, !PT ;  /* 0x0000000400ff7812 */ /* 0x008fda000780c0ff */
[----:B------:R-:W-:Y:S05]  /*5d00*/  @!P0 BRA `(.L_x_13336) ;  /* 0x0000000000748947 */ /* 0x000fea0003800000 */
[----:B------:R-:W3:Y:S01]  /*5d10*/  LDL R0, [R1+0x34] ;  /* 0x0000340001007983 */ /* 0x000ee20000100800 */
[----:B------:R-:W-:Y:S01]  /*5d20*/  ULDC UR4, c[0x0][0x9f0] ;  /* 0x00027c0000047ab9 */ /* 0x000fe20000000800 */
[----:B---3--:R-:W-:-:S04]  /*5d30*/  ISETP.NE.AND P0, PT, R0, RZ, PT ;  /* 0x000000ff0000720c */ /* 0x008fc80003f05270 */
        /* <DEDUP_REMOVED lines=26> */
.L_x_13336:
[----:B------:R-:W-:Y:S05]  /*5ee0*/  BSYNC B0 ;  /* 0x0000000000007941 */ /* 0x000fea0003800000 */
.L_x_13335:
[----:B------:R-:W3:Y:S01]  /*5ef0*/  LDL R0, [R1+0x4c] ;  /* 0x00004c0001007983 */ /* 0x000ee20000100800 */
[----:B------:R-:W-:Y:S01]  /*5f00*/  PLOP3.LUT P0, PT, PT, PT, PT, 0x80, 0x0 ;  /* 0x000000000000781c */ /* 0x000fe20003f0f070 */
[----:B------:R-:W-:Y:S01]  /*5f10*/  IMAD.MOV.U32 R60, RZ, RZ, RZ ;  /* 0x000000ffff3c7224 */ /* 0x000fe200078e00ff */
[----:B------:R-:W-:Y:S02]  /*5f20*/  MOV R3, RZ ;  /* 0x000000ff00037202 */ /* 0x000fe40000000f00 */
        /* <DEDUP_REMOVED lines=20> */
[----:B0-----:R-:W-:Y:S05]  /*6070*/  @!P1 BRA `(.L_x_13337) ;  /* 0x00000070005c9947 */ /* 0x001fea0003800000 */
[----:B------:R-:W-:-:S03]  /*6080*/  UMOV UR4, 0xffffffff ;  /* 0xffffffff00047882 */ /* 0x000fc60000000000 */
[----:B------:R-:W-:Y:S05]  /*6090*/  BRA.DIV UR4, `(.L_x_13338) ;  /* 0x0000010e04807947 */ /* 0x000fea000b800000 */
[----:B------:R-:W0:Y:S02]  /*60a0*/  S2R R0, SR_TID.X ;  /* 0x0000000000007919 */ /* 0x000e240000002100 */
[----:B0-----:R-:W-:-:S05]  /*60b0*/  VIADD R3, R0, 0xffffff80 ;  /* 0xffffff8000037836 */ /* 0x001fca0000000000 */
[----:B------:R-:W-:-:S04]  /*60c0*/  SHF.R.S32.HI R0, RZ, 0x1f, R3 ;  /* 0x0000001fff007819 */ /* 0x000fc80000011403 */
[----:B------:R-:W-:-:S04]  /*60d0*/  LEA.HI R0, R0, R3, RZ, 0x7 ;  /* 0x0000000300007211 */ /* 0x000fc800078f38ff */
[----:B------:R-:W-:-:S06]  /*60e0*/  SHF.R.S32.HI R0, RZ, 0x7, R0 ;  /* 0x00000007ff007819 */ /* 0x000fcc0000011400 */
[----:B------:R-:W0:Y:S04]  /*60f0*/  SHFL.IDX PT, R0, R0, RZ, 0x1f ;  /* 0x00001fff00007589 */ /* 0x000e2800000e0000 */
[----:B0-----:R0:W-:Y:S02]  /*6100*/  STL [R1+0x28], R0 ;  /* 0x0000280001007387 */ /* 0x0011e40000100800 */
.L_x_13551:
[----:B------:R-:W0:Y:S01]  /*6110*/  LDL R3, [R1+0x28] ;  /* 0x0000280001037983 */ /* 0x000e220000100800 */
[----:B------:R-:W-:Y:S01]  /*6120*/  BSSY B6, `(.L_x_13339) ;  /* 0x000001b000067945 */ /* 0x000fe20003800000 */
[----:B0-----:R-:W-:-:S05]  /*6130*/  IMAD.HI R0, R3, 0x55555556, RZ ;  /* 0x5555555603007827 */ /* 0x001fca00078e02ff */
[----:B------:R-:W-:-:S05]  /*6140*/  LEA.HI R0, R0, R0, RZ, 0x1 ;  /* 0x0000000000007211 */ /* 0x000fca00078f08ff */
[----:B------:R-:W-:Y:S02]  /*6150*/  IMAD R0, R0, -0x3, R3 ;  /* 0xfffffffd00007824 */ /* 0x000fe400078e0203 */
[----:B------:R-:W-:-:S04]  /*6160*/  VIADD R3, R18, 0x8400 ;  /* 0x0000840012037836 */ /* 0x000fc80000000000 */
[----:B------:R-:W-:Y:S01]  /*6170*/  IMAD R0, R0, 0x2000, R3 ;  /* 0x0000200000007824 */ /* 0x000fe200078e0203 */
[----:B------:R-:W-:-:S04]  /*6180*/  LOP3.LUT P0, RZ, R3, 0x3ff, RZ, 0xc0, !PT ;  /* 0x000003ff03ff7812 */ /* 0x000fc8000780c0ff */
[----:B------:R-:W-:Y:S02]  /*6190*/  SHF.R.U32.HI R0, RZ, 0x4, R0 ;  /* 0x00000004ff007819 */ /* 0x000fe40000011600 */
[----:B------:R-:W-:Y:S02]  /*61a0*/  P2R R26, PR, RZ, 0x1 ;  /* 0x00000001ff1a7803 */ /* 0x000fe40000000000 */
[----:B------:R-:W-:-:S05]  /*61b0*/  LOP3.LUT R29, R0, 0x3fff, RZ, 0xc0, !PT ;  /* 0x00003fff001d7812 */ /* 0x000fca00078ec0ff */
[----:B------:R-:W-:Y:S05]  /*61c0*/  @!P0 BRA `(.L_x_13340) ;  /* 0x0000000000408947 */ /* 0x000fea0003800000 */
[----:B------:R-:W-:Y:S01]  /*61d0*/  MOV R0, 0x0 ;  /* 0x0000000000007802 */ /* 0x000fe20000000f00 */
[----:B------:R-:W-:Y:S01]  /*61e0*/  ULDC.64 UR4, c[0x4][0x138] ;  /* 0x01004e0000047ab9 */ /* 0x000fe20000000a00 */
[----:B------:R-:W-:Y:S01]  /*61f0*/  ULDC.64 UR6, c[0x4][0x140] ;  /* 0x0100500000067ab9 */ /* 0x000fe20000000a00 */
[----:B------:R-:W-:Y:S01]  /*6200*/  IMAD.U32 R4, RZ, RZ, UR4 ;  /* 0x00000004ff047e24 */ /* 0x000fe2000f8e00ff */
[----:B---3--:R0:W3:Y:S01]  /*6210*/  LDC.64 R14, c[0x4][R0] ;  /* 0x01000000000e7b82 */ /* 0x0080e20000000a00 */
[----:B------:R-:W-:Y:S01]  /*6220*/  IMAD.U32 R5, RZ, RZ, UR5 ;  /* 0x00000005ff057e24 */ /* 0x000fe2000f8e00ff */
[----:B------:R-:W-:Y:S01]  /*6230*/  ULDC.64 UR4, c[0x4][0x28] ;  /* 0x01000a0000047ab9 */ /* 0x000fe20000000a00 */
[----:B-1----:R-:W-:Y:S01]  /*6240*/  IMAD.U32 R6, RZ, RZ, UR6 ;  /* 0x00000006ff067e24 */ /* 0x002fe2000f8e00ff */
[----:B----4-:R-:W-:Y:S01]  /*6250*/  MOV R11, UR5 ;  /* 0x00000005000b7c02 */ /* 0x010fe20008000f00 */
[----:B------:R-:W-:Y:S02]  /*6260*/  IMAD.U32 R7, RZ, RZ, UR7 ;  /* 0x00000007ff077e24 */ /* 0x000fe4000f8e00ff */
[----:B------:R-:W-:-:S02]  /*6270*/  IMAD.U32 R10, RZ, RZ, UR4 ;  /* 0x00000004ff0a7e24 */ /* 0x000fc4000f8e00ff */
[----:B------:R-:W-:Y:S02]  /*6280*/  IMAD.MOV.U32 R8, RZ, RZ, 0x70 ;  /* 0x00000070ff087424 */ /* 0x000fe400078e00ff */
[----:B------:R-:W-:Y:S02]  /*6290*/  IMAD.MOV.U32 R12, RZ, RZ, 0x1 ;  /* 0x00000001ff0c7424 */ /* 0x000fe400078e00ff */
[----:B0-2---:R-:W-:-:S07]  /*62a0*/  IMAD.MOV.U32 R13, RZ, RZ, RZ ;  /* 0x000000ffff0d7224 */ /* 0x005fce00078e00ff */
[----:B------:R-:W-:-:S07]  /*62b0*/  LEPC R20, `(.L_x_13340) ;  /* 0x000000001014794e */ /* 0x000fce0000000000 */
[----:B---3-5:R-:W-:Y:S05]  /*62c0*/  CALL.ABS.NOINC R14 ;  /* 0x000000000e007343 */ /* 0x028fea0003c00000 */
.L_x_13340:
[----:B------:R-:W-:Y:S05]  /*62d0*/  BSYNC B6 ;  /* 0x0000000000067941 */ /* 0x000fea0003800000 */
.L_x_13339:
        /* <DEDUP_REMOVED lines=8> */
[----:B------:R0:W0:Y:S03]  /*6360*/  SYNCS.PHASECHK.TRANS64.TRYWAIT P0, [R18+URZ+0x16800], R3 ;  /* 0x01680003120075a7 */ /* 0x000026000800017f */
[----:B0-----:R-:W-:Y:S05]  /*6370*/  @!P0 NANOSLEEP.SYNCS 0x989680 ;  /* 0x009896800000895d */ /* 0x001fea0003900000 */
[----:B------:R-:W0:Y:S01]  /*6380*/  @!P0 SYNCS.PHASECHK.TRANS64 P0, [R18+URZ+0x16800], R3 ;  /* 0x01680003120085a7 */ /* 0x000e22000800007f */
[----:B------:R-:W-:Y:S04]  /*6390*/  BSSY B0, `(.L_x_13342) ;  /* 0x0000006000007945 */ /* 0x000fe80003800000 */
[----:B0-----:R-:W-:Y:S05]  /*63a0*/  @P0 BRA `(.L_x_13343) ;  /* 0x0000000000100947 */ /* 0x001fea0003800000 */
.L_x_13344:
[----:B------:R0:W0:Y:S02]  /*63b0*/  SYNCS.PHASECHK.TRANS64.TRYWAIT P0, [R18+URZ+0x16800], R3 ;  /* 0x01680003120075a7 */ /* 0x000024000800017f */
[----:B0-----:R-:W-:Y:S05]  /*63c0*/  @!P0 NANOSLEEP.SYNCS 0x989680 ;  /* 0x009896800000895d */ /* 0x001fea0003900000 */
[----:B------:R-:W0:Y:S02]  /*63d0*/  @!P0 SYNCS.PHASECHK.TRANS64 P0, [R18+URZ+0x16800], R3 ;  /* 0x01680003120085a7 */ /* 0x000e24000800007f */
[----:B0-----:R-:W-:Y:S05]  /*63e0*/  @!P0 BRA `(.L_x_13344) ;  /* 0xfffffffc00f08947 */ /* 0x001fea000383ffff */
.L_x_13343:
[----:B------:R-:W-:Y:S05]  /*63f0*/  BSYNC B0 ;  /* 0x0000000000007941 */ /* 0x000fea0003800000 */
.L_x_13342:
[----:B------:R-:W-:Y:S05]  /*6400*/  BRA `(.L_x_13345) ;  /* 0x0000002000ec7947 */ /* 0x000fea0003800000 */
.L_x_13341:
[----:B-----5:R-:W-:Y:S01]  /*6410*/  SHF.R.S32.HI R0, RZ, 0x1f, R25 ;  /* 0x0000001fff007819 */ /* 0x020fe20000011419 */
[----:B------:R-:W-:Y:S01]  /*6420*/  ULDC.64 UR4, c[0x0][0x3f8] ;  /* 0x0000fe0000047ab9 */ /* 0x000fe20000000a00 */
[----:B------:R-:W-:Y:S01]  /*6430*/  ULDC.64 UR6, c[0x0][0x408] ;  /* 0x0001020000067ab9 */ /* 0x000fe20000000a00 */
[----:B------:R-:W-:Y:S01]  /*6440*/  ISETP.NE.AND P2, PT, R26, RZ, PT ;  /* 0x000000ff1a00720c */ /* 0x000fe20003f45270 */
[----:B------:R-:W-:Y:S01]  /*6450*/  IMAD.WIDE.U32 R4, R25, UR4, RZ ;  /* 0x0000000419047c25 */ /* 0x000fe2000f8e00ff */
[----:B------:R-:W-:Y:S03]  /*6460*/  BSSY B6, `(.L_x_13346) ;  /* 0x000001f000067945 */ /* 0x000fe60003800000 */
[C---:B-1----:R-:W-:Y:S02]  /*6470*/  IMAD R6, R0.reuse, UR4, RZ ;  /* 0x0000000400067c24 */ /* 0x042fe4000f8e02ff */
[----:B------:R-:W-:-:S02]  /*6480*/  IMAD R0, R0, UR6, RZ ;  /* 0x0000000600007c24 */ /* 0x000fc4000f8e02ff */
[C---:B------:R-:W-:Y:S01]  /*6490*/  IMAD R3, R25.reuse, UR5, R6 ;  /* 0x0000000519037c24 */ /* 0x040fe2000f8e0206 */
[----:B------:R-:W-:Y:S01]  /*64a0*/  ULDC.64 UR4, c[0x0][0x3e8] ;  /* 0x0000fa0000047ab9 */ /* 0x000fe20000000a00 */
[----:B------:R-:W-:-:S04]  /*64b0*/  IMAD.WIDE.U32 R6, R25, UR6, RZ ;  /* 0x0000000619067c25 */ /* 0x000fc8000f8e00ff */
        /* <DEDUP_REMOVED lines=13> */
[----:B---3--:R0:W1:Y:S01]  /*6590*/  LDC.64 R14, c[0x4][R0] ;  /* 0x01000000000e7b82 */ /* 0x0080620000000a00 */
[----:B------:R-:W-:Y:S01]  /*65a0*/  IMAD.U32 R5, RZ, RZ, UR5 ;  /* 0x00000005ff057e24 */ /* 0x000fe2000f8e00ff */
[----:B------:R-:W-:Y:S01]  /*65b0*/  ULDC.64 UR4, c[0x4][0x20] ;  /* 0x0100080000047ab9 */ /* 0x000fe20000000a00 */
[----:B------:R-:W-:Y:S01]  /*65c0*/  IMAD.U32 R6, RZ, RZ, UR6 ;  /* 0x00000006ff067e24 */ /* 0x000fe2000f8e00ff */
[----:B------:R-:W-:Y:S01]  /*65d0*/  MOV R7, UR7 ;  /* 0x0000000700077c02 */ /* 0x000fe20008000f00 */
[----:B------:R-:W-:Y:S02]  /*65e0*/  IMAD.U32 R10, RZ, RZ, UR4 ;  /* 0x00000004ff0a7e24 */ /* 0x000fe4000f8e00ff */
[----:B----4-:R-:W-:-:S02]  /*65f0*/  IMAD.U32 R11, RZ, RZ, UR5 ;  /* 0x00000005ff0b7e24 */ /* 0x010fc4000f8e00ff */
[----:B------:R-:W-:Y:S02]  /*6600*/  IMAD.MOV.U32 R8, RZ, RZ, 0x70 ;  /* 0x00000070ff087424 */ /* 0x000fe400078e00ff */
[----:B------:R-:W-:Y:S02]  /*6610*/  IMAD.MOV.U32 R12, RZ, RZ, 0x1 ;  /* 0x00000001ff0c7424 */ /* 0x000fe400078e00ff */
[----:B0-2---:R-:W-:-:S07]  /*6620*/  IMAD.MOV.U32 R13, RZ, RZ, RZ ;  /* 0x000000ffff0d7224 */ /* 0x005fce00078e00ff */
[----:B------:R-:W-:-:S07]  /*6630*/  LEPC R20, `(.L_x_13347) ;  /* 0x000000001014794e */ /* 0x000fce0000000000 */
[----:B-1----:R-:W-:Y:S05]  /*6640*/  CALL.ABS.NOINC R14 ;  /* 0x000000000e007343 */ /* 0x002fea0003c00000 */
.L_x_13347:
[----:B------:R-:W-:Y:S05]  /*6650*/  BSYNC B6 ;  /* 0x0000000000067941 */ /* 0x000fea0003800000 */
.L_x_13346:
        /* <DEDUP_REMOVED lines=8> */
[----:B------:R0:W0:Y:S04]  /*66e0*/  SHFL.IDX PT, R0, R25, RZ, 0x1c1f ;  /* 0x001c1fff19007589 */ /* 0x00002800000e0000 */
[----:B------:R0:W0:Y:S04]  /*66f0*/  SHFL.IDX PT, R5, R28, RZ, 0x1c1f ;  /* 0x001c1fff1c057589 */ /* 0x00002800000e0000 */
[----:B---3--:R3:W0:Y:S02]  /*6700*/  SHFL.IDX PT, R14, R27, RZ, 0x1c1f ;  /* 0x001c1fff1b0e7589 */ /* 0x00862400000e0000 */
.L_x_13557:
[----:B------:R-:W-:Y:S01]  /*6710*/  ULDC UR4, c[0x0][0x448] ;  /* 0x0001120000047ab9 */ /* 0x000fe20000000800 */
[----:B------:R-:W-:Y:S01]  /*6720*/  BSSY B1, `(.L_x_13351) ;  /* 0x000001e000017945 */ /* 0x000fe20003800000 */
[----:B0-----:R-:W-:Y:S01]  /*6730*/  IMAD R26, R24, UR4, RZ ;  /* 0x00000004181a7c24 */ /* 0x001fe2000f8e02ff */
[----:B------:R-:W-:Y:S02]  /*6740*/  CS2R R8, SRZ ;  /* 0x0000000000087805 */ /* 0x000fe4000001ff00 */
[----:B------:R-:W-:Y:S02]  /*6750*/  CS2R R6, SRZ ;  /* 0x0000000000067805 */ /* 0x000fe4000001ff00 */
[----:B----4-:R-:W-:Y:S02]  /*6760*/  CS2R R10, SRZ ;  /* 0x00000000000a7805 */ /* 0x010fe4000001ff00 */
[----:B--2---:R-:W-:Y:S02]  /*6770*/  CS2R R12, SRZ ;  /* 0x00000000000c7805 */ /* 0x004fe4000001ff00 */
[----:B------:R-:W-:-:S13]  /*6780*/  ISETP.GE.AND P0, PT, R4, R26, PT ;  /* 0x0000001a0400720c */ /* 0x000fda0003f06270 */
[----:B------:R-:W-:Y:S05]  /*6790*/  @P0 BRA `(.L_x_13352) ;  /* 0x0000000000580947 */ /* 0x000fea0003800000 */
[----:B------:R-:W2:Y:S01]  /*67a0*/  LDL R28, [R1+0x58] ;  /* 0x00005800011c7983 */ /* 0x000ea20000100800 */
[----:B------:R-:W-:-:S03]  /*67b0*/  ULDC UR4, c[0x0][0x3f4] ;  /* 0x0000fd0000047ab9 */ /* 0x000fc60000000800 */
[----:B---3--:R-:W3:Y:S01]  /*67c0*/  LDL R27, [R1+0x54] ;  /* 0x00005400011b7983 */ /* 0x008ee20000100800 */
[----:B------:R-:W-:Y:S01]  /*67d0*/  ISETP.GE.AND P3, PT, R157, UR4, PT ;  /* 0x000000049d007c0c */ /* 0x000fe2000bf66270 */
[----:B------:R-:W-:Y:S01]  /*67e0*/  IMAD.MOV.U32 R6, RZ, RZ, R0 ;  /* 0x000000ffff067224 */ /* 0x000fe200078e0000 */
[----:B------:R-:W-:Y:S01]  /*67f0*/  ISETP.GE.AND P2, PT, R22, UR4, PT ;  /* 0x0000000416007c0c */ /* 0x000fe2000bf46270 */
[----:B-1----:R-:W-:Y:S01]  /*6800*/  IMAD.MOV.U32 R7, RZ, RZ, R3 ;  /* 0x000000ffff077224 */ /* 0x002fe200078e0003 */
[----:B------:R-:W-:Y:S01]  /*6810*/  CS2R R10, SRZ ;  /* 0x00000000000a7805 */ /* 0x000fe2000001ff00 */
[----:B------:R-:W-:Y:S01]  /*6820*/  IMAD.MOV.U32 R15, RZ, RZ, R5 ;  /* 0x000000ffff0f7224 */ /* 0x000fe200078e0005 */
[----:B------:R-:W-:Y:S02]  /*6830*/  CS2R R8, SRZ ;  /* 0x0000000000087805 */ /* 0x000fe4000001ff00 */
[----:B------:R-:W-:-:S07]  /*6840*/  CS2R R12, SRZ ;  /* 0x00000000000c7805 */ /* 0x000fce000001ff00 */
[----:B------:R-:W-:Y:S01]  /*6850*/  @!P2 IMAD.WIDE R20, R22, 0x2, R6 ;  /* 0x000000021614a825 */ /* 0x000fe200078e0206 */
[----:B------:R-:W-:-:S04]  /*6860*/  CS2R R6, SRZ ;  /* 0x0000000000067805 */ /* 0x000fc8000001ff00 */
[----:B------:R0:W5:Y:S01]  /*6870*/  @!P2 LD.E.64 R10, desc[UR42][R20.64] ;  /* 0x0000002a140aa980 */ /* 0x000162000c101b00 */
[-C--:B--2---:R-:W-:Y:S02]  /*6880*/  @!P3 IADD3 R24, P0, R0, R28.reuse, RZ ;  /* 0x0000001c0018b210 */ /* 0x084fe40007f1e0ff */
[----:B------:R-:W-:Y:S01]  /*6890*/  @!P3 IADD3 R4, P1, R14, R28, RZ ;  /* 0x0000001c0e04b210 */ /* 0x000fe20007f3e0ff */
[----:B------:R-:W-:-:S03]  /*68a0*/  @!P2 IMAD.WIDE R14, R22, 0x2, R14 ;  /* 0x00000002160ea825 */ /* 0x000fc600078e020e */
[----:B---3--:R-:W-:Y:S01]  /*68b0*/  @!P3 IADD3.X R5, R5, R27, RZ, P1, !PT ;  /* 0x0000001b0505b210 */ /* 0x008fe20000ffe4ff */
[----:B------:R-:W-:Y:S01]  /*68c0*/  @!P3 IMAD.X R25, R3, 0x1, R27, P0 ;  /* 0x000000010319b824 */ /* 0x000fe200000e061b */
[----:B------:R0:W5:Y:S04]  /*68d0*/  @!P2 LD.E.64 R8, desc[UR42][R14.64] ;  /* 0x0000002a0e08a980 */ /* 0x000168000c101b00 */
[----:B------:R0:W5:Y:S04]  /*68e0*/  @!P3 LD.E.64 R12, desc[UR42][R24.64] ;  /* 0x0000002a180cb980 */ /* 0x000168000c101b00 */
[----:B------:R0:W5:Y:S02]  /*68f0*/  @!P3 LD.E.64 R6, desc[UR42][R4.64] ;  /* 0x0000002a0406b980 */ /* 0x000164000c101b00 */
.L_x_13352:
[----:B------:R-:W-:Y:S05]  /*6900*/  BSYNC B1 ;  /* 0x0000000000017941 */ /* 0x000fea0003800000 */
.L_x_13351:
[----:B------:R-:W2:Y:S01]  /*6910*/  LDL R30, [R1+0x20] ;  /* 0x00002000011e7983 */ /* 0x000ea20000100800 */
[----:B------:R-:W-:Y:S01]  /*6920*/  ULEA.HI UR4, UR37, UR37, URZ, 0x1 ;  /* 0x0000002525047291 */ /* 0x000fe2000f8f083f */
[----:B0-----:R-:W-:Y:S01]  /*6930*/  IMAD R20, R33, -0xc0, R26 ;  /* 0xffffff4021147824 */ /* 0x001fe200078e021a */
[--C-:B-----5:R-:W-:Y:S01]  /*6940*/  SHF.R.U64 R31, R10, 0x10, R11.reuse ;  /* 0x000000100a1f7819 */ /* 0x120fe2000000120b */
[----:B------:R-:W0:Y:S01]  /*6950*/  S2R R21, SR_TID.X ;  /* 0x0000000000157919 */ /* 0x000e220000002100 */
[----:B------:R-:W-:Y:S01]  /*6960*/  ULOP3.LUT UR4, UR4, 0xfffffffe, URZ, 0xc0, !UPT ;  /* 0xfffffffe04047892 */ /* 0x000fe2000f8ec03f */
[----:B---3--:R-:W-:Y:S01]  /*6970*/  SHF.R.U32.HI R27, RZ, 0x10, R11 ;  /* 0x00000010ff1b7819 */ /* 0x008fe2000001160b */
[--C-:B------:R-:W-:Y:S01]  /*6980*/  IMAD.MOV.U32 R4, RZ, RZ, R13.reuse ;  /* 0x000000ffff047224 */ /* 0x100fe200078e000d */
[--C-:B------:R-:W-:Y:S01]  /*6990*/  SHF.R.U32.HI R25, RZ, 0x10, R13.reuse ;  /* 0x00000010ff197819 */ /* 0x100fe2000001160d */
[----:B------:R-:W-:Y:S01]  /*69a0*/  UIADD3 UR4, UR37, -UR4, URZ ;  /* 0x8000000425047290 */ /* 0x000fe2000fffe03f */
[----:B------:R-:W-:Y:S01]  /*69b0*/  IMAD.MOV.U32 R14, RZ, RZ, R10 ;  /* 0x000000ffff0e7224 */ /* 0x000fe200078e000a */
[----:B------:R-:W-:Y:S01]  /*69c0*/  SHF.R.U64 R26, R12, 0x10, R13 ;  /* 0x000000100c1a7819 */ /* 0x000fe2000000120d */
[----:B------:R-:W-:Y:S01]  /*69d0*/  IMAD.MOV.U32 R15, RZ, RZ, R8 ;  /* 0x000000ffff0f7224 */ /* 0x000fe200078e0008 */
[----:B------:R-:W-:Y:S01]  /*69e0*/  SHF.R.U64 R24, R8, 0x10, R9 ;  /* 0x0000001008187819 */ /* 0x000fe20000001209 */
[----:B------:R-:W-:Y:S01]  /*69f0*/  BSSY B1, `(.L_x_13353) ;  /* 0x0000022000017945 */ /* 0x000fe20003800000 */
[----:B------:R-:W-:Y:S01]  /*6a00*/  IMAD.U32 R5, RZ, RZ, UR4 ;  /* 0x00000004ff057e24 */ /* 0x000fe2000f8e00ff */
[----:B------:R-:W-:Y:S01]  /*6a10*/  VIMNMX R20, R20, 0xc0, PT ;  /* 0x000000c014147848 */ /* 0x000fe20003fe0100 */
[----:B------:R-:W-:Y:S01]  /*6a20*/  IMAD.MOV.U32 R10, RZ, RZ, R7 ;  /* 0x000000ffff0a7224 */ /* 0x000fe200078e0007 */
[----:B------:R-:W-:-:S02]  /*6a30*/  PRMT R8, R4, 0x5410, R25 ;  /* 0x0000541004087816 */ /* 0x000fc40000000019 */
[----:B------:R-:W-:Y:S02]  /*6a40*/  SHF.L.U32 R5, R5, 0x1f, RZ ;  /* 0x0000001f05057819 */ /* 0x000fe400000006ff */
[----:B------:R-:W-:Y:S02]  /*6a50*/  PRMT R14, R14, 0x5410, R31 ;  /* 0x000054100e0e7816 */ /* 0x000fe4000000001f */
[----:B------:R-:W3:Y:S01]  /*6a60*/  SYNCS.PHASECHK.TRANS64.TRYWAIT P0, [R18+URZ+0x16800], R5 ;  /* 0x01680005120075a7 */ /* 0x000ee2000800017f */
[----:B------:R-:W-:Y:S02]  /*6a70*/  ISETP.GE.AND P1, PT, R153, R20, PT ;  /* 0x000000149900720c */ /* 0x000fe40003f26270 */
[----:B------:R-:W-:Y:S01]  /*6a80*/  PRMT R15, R15, 0x5410, R24 ;  /* 0x000054100f0f7816 */ /* 0x000fe20000000018 */
[----:B0-----:R-:W-:Y:S01]  /*6a90*/  VIADD R34, R21, 0xffffff80 ;  /* 0xffffff8015227836 */ /* 0x001fe20000000000 */
[----:B------:R-:W-:-:S04]  /*6aa0*/  SHF.R.U32.HI R21, RZ, 0x10, R9 ;  /* 0x00000010ff157819 */ /* 0x000fc80000011609 */
[----:B------:R-:W-:-:S04]  /*6ab0*/  SHF.R.S32.HI R32, RZ, 0x1f, R34 ;  /* 0x0000001fff207819 */ /* 0x000fc80000011422 */
[----:B------:R-:W-:-:S04]  /*6ac0*/  LEA.HI R32, R32, R34, RZ, 0x5 ;  /* 0x0000002220207211 */ /* 0x000fc800078f28ff */
[----:B------:R-:W-:Y:S01]  /*6ad0*/  SHF.R.S32.HI R32, RZ, 0x5, R32 ;  /* 0x00000005ff207819 */ /* 0x000fe20000011420 */
[C---:B--2---:R-:W-:Y:S01]  /*6ae0*/  IMAD.SHL.U32 R0, R30.reuse, 0x40, RZ ;  /* 0x000000401e007824 */ /* 0x044fe200078e00ff */
[----:B------:R-:W-:-:S04]  /*6af0*/  LOP3.LUT P2, RZ, R30, 0x4, RZ, 0xc0, !PT ;  /* 0x000000041eff7812 */ /* 0x000fc8000784c0ff */
[----:B-1----:R-:W-:-:S04]  /*6b00*/  LOP3.LUT R3, R0, 0x1c0, RZ, 0xc0, !PT ;  /* 0x000001c000037812 */ /* 0x002fc800078ec0ff */
[----:B------:R-:W-:Y:S02]  /*6b10*/  LOP3.LUT R0, R3, 0x18, R16, 0xf8, !PT ;  /* 0x0000001803007812 */ /* 0x000fe400078ef810 */
[----:B------:R-:W-:-:S04]  /*6b20*/  SHF.R.U32.HI R3, RZ, 0x3, R3 ;  /* 0x00000003ff037819 */ /* 0x000fc80000011603 */
[----:B------:R-:W-:Y:S01]  /*6b30*/  LOP3.LUT R28, R0, R3, RZ, 0x3c, !PT ;  /* 0x00000003001c7212 */ /* 0x000fe200078e3cff */
[----:B------:R-:W-:Y:S02]  /*6b40*/  IMAD.MOV.U32 R0, RZ, RZ, R11 ;  /* 0x000000ffff007224 */ /* 0x000fe400078e000b */
[----:B------:R-:W-:Y:S02]  /*6b50*/  IMAD.MOV.U32 R3, RZ, RZ, R12 ;  /* 0x000000ffff037224 */ /* 0x000fe400078e000c */
[----:B------:R-:W-:Y:S01]  /*6b60*/  IMAD R11, R32, 0x200, R28 ;  /* 0x00000200200b7824 */ /* 0x000fe200078e021c */
[----:B------:R-:W-:Y:S01]  /*6b70*/  PRMT R13, R0, 0x5410, R27 ;  /* 0x00005410000d7816 */ /* 0x000fe2000000001b */
[----:B------:R-:W-:Y:S01]  /*6b80*/  IMAD.MOV.U32 R12, RZ, RZ, R9 ;  /* 0x000000ffff0c7224 */ /* 0x000fe200078e0009 */
[----:B------:R-:W-:Y:S01]  /*6b90*/  MOV R9, R6 ;  /* 0x0000000600097202 */ /* 0x000fe20000000f00 */
[----:B------:R-:W-:Y:S01]  /*6ba0*/  IMAD R11, R11, 0x2, R18 ;  /* 0x000000020b0b7824 */ /* 0x000fe200078e0212 */
[----:B------:R-:W-:-:S02]  /*6bb0*/  SHF.R.U64 R6, R6, 0x10, R7 ;  /* 0x0000001006067819 */ /* 0x000fc40000001207 */
[----:B------:R-:W-:Y:S01]  /*6bc0*/  SHF.R.U32.HI R7, RZ, 0x10, R7 ;  /* 0x00000010ff077819 */ /* 0x000fe20000011607 */
[----:B------:R-:W-:Y:S01]  /*6bd0*/  VIADD R4, R11, 0x8400 ;  /* 0x000084000b047836 */ /* 0x000fe20000000000 */
[----:B------:R-:W-:Y:S01]  /*6be0*/  PRMT R3, R3, 0x5410, R26 ;  /* 0x0000541003037816 */ /* 0x000fe2000000001a */
[----:B------:R-:W-:Y:S01]  /*6bf0*/  VIADD R0, R11, 0x8440 ;  /* 0x000084400b007836 */ /* 0x000fe20000000000 */
[----:B---3--:R-:W-:Y:S06]  /*6c00*/  @!P0 BRA `(.L_x_13354) ;  /* 0x0000010400548947 */ /* 0x008fec0003800000 */
.L_x_13558:
[----:B------:R-:W-:Y:S05]  /*6c10*/  BSYNC B1 ;  /* 0x0000000000017941 */ /* 0x000fea0003800000 */
.L_x_13353:
[----:B------:R-:W-:Y:S01]  /*6c20*/  BSSY B1, `(.L_x_13355) ;  /* 0x0000059000017945 */ /* 0x000fe20003800000 */
[----:B------:R-:W-:Y:S01]  /*6c30*/  PRMT R12, R12, 0x5410, R21 ;  /* 0x000054100c0c7816 */ /* 0x000fe20000000015 */
[----:B------:R-:W-:Y:S01]  /*6c40*/  @P2 VIADD R0, R4, 0xffffffc0 ;  /* 0xffffffc004002836 */ /* 0x000fe20000000000 */
        /* <DEDUP_REMOVED lines=8> */
[----:B0-----:R-:W0:Y:S01]  /*6cd0*/  LDS.128 R4, [R11+0x8400] ;  /* 0x008400000b047984 */ /* 0x001e220000000c00 */
[C---:B------:R-:W-:Y:S01]  /*6ce0*/  SHF.L.U32 R30, R15.reuse, 0x10, RZ ;  /* 0x000000100f1e7819 */ /* 0x040fe200000006ff */
        /* <DEDUP_REMOVED lines=14> */
[----:B------:R-:W-:Y:S01]  /*6dd0*/  FMUL.FTZ R37, R5, R28 ;  /* 0x0000001c05257220 */ /* 0x000fe20000410000 */
        /* <DEDUP_REMOVED lines=21> */
.L_x_13358:
[----:B------:R-:W-:Y:S05]  /*6f30*/  BSYNC B2 ;  /* 0x0000000000027941 */ /* 0x000fea0003800000 */
.L_x_13357:
[----:B------:R-:W-:Y:S05]  /*6f40*/  @P1 BRA `(.L_x_13356) ;  /* 0x0000000000981947 */ /* 0x000fea0003800000 */
[----:B01----:R-:W0:Y:S01]  /*6f50*/  LDS.128 R4, [R0] ;  /* 0x0000000000047984 */ /* 0x003e220000000c00 */
[----:B------:R-:W-:Y:S01]  /*6f60*/  IMAD.U32 R30, R9, 0x10000, RZ ;  /* 0x00010000091e7824 */ /* 0x000fe200078e00ff */
[C---:B------:R-:W-:Y:S01]  /*6f70*/  LOP3.LUT R28, R3.reuse, 0xffff0000, RZ, 0xc0, !PT ;  /* 0xffff0000031c7812 */ /* 0x040fe200078ec0ff */
[----:B------:R-:W-:Y:S01]  /*6f80*/  IMAD.U32 R27, R3, 0x10000, RZ ;  /* 0x00010000031b7824 */ /* 0x000fe200078e00ff */
[----:B------:R-:W-:Y:S01]  /*6f90*/  LOP3.LUT R31, R9, 0xffff0000, RZ, 0xc0, !PT ;  /* 0xffff0000091f7812 */ /* 0x000fe200078ec0ff */
[C---:B0-----:R-:W-:Y:S01]  /*6fa0*/  IMAD.U32 R21, R4.reuse, 0x10000, RZ ;  /* 0x0001000004157824 */ /* 0x041fe200078e00ff */
[----:B------:R-:W-:Y:S01]  /*6fb0*/  LOP3.LUT R4, R4, 0xffff0000, RZ, 0xc0, !PT ;  /* 0xffff000004047812 */ /* 0x000fe200078ec0ff */
[C---:B------:R-:W-:Y:S01]  /*6fc0*/  IMAD.U32 R24, R5.reuse, 0x10000, RZ ;  /* 0x0001000005187824 */ /* 0x040fe200078e00ff */
[----:B------:R-:W-:Y:S01]  /*6fd0*/  LOP3.LUT R5, R5, 0xffff0000, RZ, 0xc0, !PT ;  /* 0xffff000005057812 */ /* 0x000fe200078ec0ff */
[----:B------:R-:W-:Y:S01]  /*6fe0*/  IMAD.U32 R25, R6, 0x10000, RZ ;  /* 0x0001000006197824 */ /* 0x000fe200078e00ff */
[----:B------:R-:W-:Y:S01]  /*6ff0*/  SHF.L.U32 R26, R7, 0x10, RZ ;  /* 0x00000010071a7819 */ /* 0x000fe200000006ff */
[C---:B------:R-:W-:Y:S01]  /*7000*/  FMUL.FTZ R32, R4.reuse, R30 ;  /* 0x0000001e04207220 */ /* 0x040fe20000410000 */
[----:B------:R-:W-:Y:S01]  /*7010*/  FMUL.FTZ R33, R4, R27 ;  /* 0x0000001b04217220 */ /* 0x000fe20000410000 */
[C---:B------:R-:W-:Y:S01]  /*7020*/  FMUL.FTZ R35, R5.reuse, R31 ;  /* 0x0000001f05237220 */ /* 0x040fe20000410000 */
[----:B------:R-:W-:Y:S01]  /*7030*/  FMUL.FTZ R37, R5, R28 ;  /* 0x0000001c05257220 */ /* 0x000fe20000410000 */
        /* <DEDUP_REMOVED lines=23> */
.L_x_13356:
[----:B------:R-:W-:Y:S05]  /*71b0*/  BSYNC B1 ;  /* 0x0000000000017941 */ /* 0x000fea0003800000 */
.L_x_13355:
        /* <DEDUP_REMOVED lines=9> */
[C---:B------:R-:W-:Y:S01]  /*7250*/  IMAD.U32 R26, R14.reuse, 0x10000, RZ ;  /* 0x000100000e1a7824 */ /* 0x040fe200078e00ff */
[C---:B------:R-:W-:Y:S01]  /*7260*/  LOP3.LUT R33, R15.reuse, 0xffff0000, RZ, 0xc0, !PT ;  /* 0xffff00000f217812 */ /* 0x040fe200078ec0ff */
        /* <DEDUP_REMOVED lines=18> */
[C---:B------:R-:W-:Y:S01]  /*7390*/  SHF.L.U32 R28, R12.reuse, 0x10, RZ ;  /* 0x000000100c1c7819 */ /* 0x040fe200000006ff */
[----:B------:R-:W-:Y:S01]  /*73a0*/  FFMA.FTZ R20, R33, R21, R20 ;  /* 0x0000001521147223 */ /* 0x000fe20000010014 */
[----:B------:R-:W-:Y:S01]  /*73b0*/  LOP3.LUT R31, R12, 0xffff0000, RZ, 0xc0, !PT ;  /* 0xffff00000c1f7812 */ /* 0x000fe200078ec0ff */
[-C--:B------:R-:W-:Y:S01]  /*73c0*/  FMUL.FTZ R21, R26, R6.reuse ;  /* 0x000000061a157220 */ /* 0x080fe20000410000 */
[----:B------:R-:W-:Y:S01]  /*73d0*/  LOP3.LUT R25, R13, 0xffff0000, RZ, 0xc0, !PT ;  /* 0xffff00000d197812 */ /* 0x000fe200078ec0ff */
[C---:B------:R-:W-:Y:S01]  /*73e0*/  FMUL.FTZ R13, R28.reuse, R6 ;  /* 0x000000061c0d7220 */ /* 0x040fe20000410000 */
[----:B------:R-:W-:Y:S01]  /*73f0*/  F2FP.BF16.F32.PACK_AB R4, R27, R4 ;  /* 0x000000041b04723e */ /* 0x000fe200000010ff */
[-C--:B------:R-:W-:Y:S01]  /*7400*/  FMUL.FTZ R12, R31, R7.reuse ;  /* 0x000000071f0c7220 */ /* 0x080fe20000410000 */
[-C--:B------:R-:W-:Y:S01]  /*7410*/  FFMA.FTZ R21, R28, R14.reuse, R21 ;  /* 0x0000000e1c157223 */ /* 0x080fe20000010015 */
[C---:B------:R-:W-:Y:S01]  /*7420*/  FMUL.FTZ R24, R25.reuse, R7 ;  /* 0x0000000719187220 */ /* 0x040fe20000410000 */
[----:B------:R-:W-:Y:S01]  /*7430*/  FFMA.FTZ R6, R26, R14, -R13 ;  /* 0x0000000e1a067223 */ /* 0x000fe2000001080d */
[----:B------:R-:W-:Y:S01]  /*7440*/  FFMA.FTZ R7, R25, R15, -R12 ;  /* 0x0000000f19077223 */ /* 0x000fe2000001080c */
[----:B------:R-:W-:Y:S01]  /*7450*/  F2FP.BF16.F32.PACK_AB R5, R20, R5 ;  /* 0x000000051405723e */ /* 0x000fe200000010ff */
[----:B------:R-:W-:-:S02]  /*7460*/  FFMA.FTZ R24, R31, R15, R24 ;  /* 0x0000000f1f187223 */ /* 0x000fc40000010018 */
[----:B------:R-:W-:-:S03]  /*7470*/  F2FP.BF16.F32.PACK_AB R6, R21, R6 ;  /* 0x000000061506723e */ /* 0x000fc600000010ff */
[----:B------:R-:W-:-:S05]  /*7480*/  F2FP.BF16.F32.PACK_AB R7, R24, R7 ;  /* 0x000000071807723e */ /* 0x000fca00000010ff */
[----:B------:R1:W-:Y:S02]  /*7490*/  STS.128 [R11+0xb400], R4 ;  /* 0x00b400040b007388 */ /* 0x0003e40000000c00 */
.L_x_13361:
[----:B------:R-:W-:Y:S05]  /*74a0*/  BSYNC B1 ;  /* 0x0000000000017941 */ /* 0x000fea0003800000 */
.L_x_13360:
[----:B------:R-:W-:Y:S05]  /*74b0*/  @P1 BRA `(.L_x_13359) ;  /* 0x00000010009c1947 */ /* 0x000fea0003800000 */
[----:B01----:R-:W0:Y:S01]  /*74c0*/  LDS.128 R4, [R0+0x3000] ;  /* 0x0030000000047984 */ /* 0x003e220000000c00 */
[C---:B------:R-:W-:Y:S01]  /*74d0*/  IMAD.U32 R21, R9.reuse, 0x10000, RZ ;  /* 0x0001000009157824 */ /* 0x040fe200078e00ff */
[----:B------:R-:W-:Y:S01]  /*74e0*/  LOP3.LUT R26, R9, 0xffff0000, RZ, 0xc0, !PT ;  /* 0xffff0000091a7812 */ /* 0x000fe200078ec0ff */
        /* <DEDUP_REMOVED lines=18> */
[----:B------:R-:W-:Y:S01]  /*7610*/  FFMA.FTZ R5, R24, R12, -R13 ;  /* 0x0000000c18057223 */ /* 0x000fe2000001080d */
[C---:B------:R-:W-:Y:S01]  /*7620*/  LOP3.LUT R21, R8.reuse, 0xffff0000, RZ, 0xc0, !PT ;  /* 0xffff000008157812 */ /* 0x040fe200078ec0ff */
[----:B------:R-:W-:Y:S02]  /*7630*/  IMAD.U32 R13, R8, 0x10000, RZ ;  /* 0x00010000080d7824 */ /* 0x000fe400078e00ff */
[----:B------:R-:W-:Y:S01]  /*7640*/  FMUL.FTZ R8, R25, R6 ;  /* 0x0000000619087220 */ /* 0x000fe20000410000 */
[-C--:B------:R-:W-:Y:S01]  /*7650*/  FMUL.FTZ R14, R27, R7.reuse ;  /* 0x000000071b0e7220 */ /* 0x080fe20000410000 */
[----:B------:R-:W-:Y:S01]  /*7660*/  FFMA.FTZ R12, R26, R12, R15 ;  /* 0x0000000c1a0c7223 */ /* 0x000fe2000001000f */
        /* <DEDUP_REMOVED lines=12> */
.L_x_13349:
[----:B------:R-:W-:-:S03]  /*7730*/  UMOV UR4, 0xffffffff ;  /* 0xffffffff00047882 */ /* 0x000fc60000000000 */
[----:B------:R-:W-:Y:S05]  /*7740*/  BRA.DIV UR4, `(.L_x_13362) ;  /* 0x000000fa04987947 */ /* 0x000fea000b800000 */
[----:B------:R0:W1:Y:S04]  /*7750*/  SHFL.IDX PT, R0, R26, RZ, 0x1c1f ;  /* 0x001c1fff1a007589 */ /* 0x00006800000e0000 */
[----:B------:R0:W0:Y:S04]  /*7760*/  SHFL.IDX PT, R3, R25, RZ, 0x1c1f ;  /* 0x001c1fff19037589 */ /* 0x00002800000e0000 */
[----:B------:R0:W0:Y:S04]  /*7770*/  SHFL.IDX PT, R20, R28, RZ, 0x1c1f ;  /* 0x001c1fff1c147589 */ /* 0x00002800000e0000 */
[----:B---3--:R3:W0:Y:S02]  /*7780*/  SHFL.IDX PT, R14, R27, RZ, 0x1c1f ;  /* 0x001c1fff1b0e7589 */ /* 0x00862400000e0000 */
.L_x_13564:
[----:B------:R-:W-:Y:S01]  /*7790*/  ULDC UR4, c[0x0][0x448] ;  /* 0x0001120000047ab9 */ /* 0x000fe20000000800 */
[----:B------:R-:W-:Y:S01]  /*77a0*/  BSSY B1, `(.L_x_13363) ;  /* 0x0000014000017945 */ /* 0x000fe20003800000 */
[----:B------:R-:W-:Y:S01]  /*77b0*/  IMAD R24, R24, UR4, RZ ;  /* 0x0000000418187c24 */ /* 0x000fe2000f8e02ff */
[----:B------:R-:W-:Y:S02]  /*77c0*/  CS2R R6, SRZ ;  /* 0x0000000000067805 */ /* 0x000fe4000001ff00 */
[----:B------:R-:W-:Y:S02]  /*77d0*/  CS2R R8, SRZ ;  /* 0x0000000000087805 */ /* 0x000fe4000001ff00 */
[----:B----4-:R-:W-:Y:S02]  /*77e0*/  CS2R R10, SRZ ;  /* 0x00000000000a7805 */ /* 0x010fe4000001ff00 */
[----:B------:R-:W-:Y:S02]  /*77f0*/  ISETP.GE.AND P0, PT, R4, R24, PT ;  /* 0x000000180400720c */ /* 0x000fe40003f06270 */
[----:B------:R-:W-:-:S11]  /*7800*/  CS2R R4, SRZ ;  /* 0x0000000000047805 */ /* 0x000fd6000001ff00 */
[----:B------:R-:W-:Y:S05]  /*7810*/  @P0 BRA `(.L_x_13364) ;  /* 0x0000000000300947 */ /* 0x000fea0003800000 */
[----:B------:R-:W-:Y:S01]  /*7820*/  ULDC UR4, c[0x0][0x3f4] ;  /* 0x0000fd0000047ab9 */ /* 0x000fe20000000800 */
[C---:B------:R-:W-:Y:S02]  /*7830*/  SHF.L.U32 R15, R16.reuse, 0x1, RZ ;  /* 0x00000001100f7819 */ /* 0x040fe400000006ff */
[C---:B------:R-:W-:Y:S02]  /*7840*/  ISETP.GE.AND P2, PT, R16.reuse, UR4, PT ;  /* 0x0000000410007c0c */ /* 0x040fe4000bf46270 */
[----:B------:R-:W-:Y:S02]  /*7850*/  SHF.L.U64.HI R5, R16, 0x1, R17 ;  /* 0x0000000110057819 */ /* 0x000fe40000010211 */
[-C--:B0-----:R-:W-:Y:S02]  /*7860*/  IADD3 R12, P0, R3, R15.reuse, RZ ;  /* 0x0000000f030c7210 */ /* 0x081fe40007f1e0ff */
[----:B------:R-:W-:-:S03]  /*7870*/  IADD3 R14, P1, R14, R15, RZ ;  /* 0x0000000f0e0e7210 */ /* 0x000fc60007f3e0ff */
[--C-:B-12---:R-:W-:Y:S02]  /*7880*/  IMAD.X R13, R0, 0x1, R5.reuse, P0 ;  /* 0x00000001000d7824 */ /* 0x106fe400000e0605 */
[----:B------:R-:W-:Y:S01]  /*7890*/  IMAD.X R15, R20, 0x1, R5, P1 ;  /* 0x00000001140f7824 */ /* 0x000fe200008e0605 */
[----:B------:R-:W-:Y:S01]  /*78a0*/  CS2R R4, SRZ ;  /* 0x0000000000047805 */ /* 0x000fe2000001ff00 */
[----:B------:R-:W-:Y:S06]  /*78b0*/  @P2 BRA `(.L_x_13364) ;  /* 0x0000000000082947 */ /* 0x000fec0003800000 */
[----:B------:R4:W5:Y:S04]  /*78c0*/  LD.E.128 R4, desc[UR42][R12.64] ;  /* 0x0000002a0c047980 */ /* 0x000968000c101d00 */
[----:B------:R4:W5:Y:S02]  /*78d0*/  LD.E.128 R8, desc[UR42][R14.64] ;  /* 0x0000002a0e087980 */ /* 0x000964000c101d00 */
.L_x_13364:
[----:B------:R-:W-:Y:S05]  /*78e0*/  BSYNC B1 ;  /* 0x0000000000017941 */ /* 0x000fea0003800000 */
.L_x_13363:
[----:B------:R-:W-:Y:S01]  /*78f0*/  ULEA.HI UR4, UR37, UR37, URZ, 0x1 ;  /* 0x0000002525047291 */ /* 0x000fe2000f8f083f */
[----:B0-----:R-:W0:Y:S01]  /*7900*/  LDC R25, c[0x0][0x3f4] ;  /* 0x0000fd00ff197b82 */ /* 0x001e220000000800 */
[----:B-1----:R-:W-:Y:S01]  /*7910*/  IMAD R0, R33, -0xc0, R24 ;  /* 0xffffff4021007824 */ /* 0x002fe200078e0218 */
[----:B-----5:R-:W-:Y:S01]  /*7920*/  SHF.R.U64 R31, R8, 0x10, R9 ;  /* 0x00000010081f7819 */ /* 0x020fe20000001209 */
[----:B------:R-:W-:Y:S01]  /*7930*/  ULOP3.LUT UR4, UR4, 0xfffffffe, URZ, 0xc0, !UPT ;  /* 0xfffffffe04047892 */ /* 0x000fe2000f8ec03f */
[----:B----4-:R-:W-:Y:S01]  /*7940*/  IMAD.MOV.U32 R12, RZ, RZ, R8 ;  /* 0x000000ffff0c7224 */ /* 0x010fe200078e0008 */
[--C-:B------:R-:W-:Y:S01]  /*7950*/  SHF.R.U64 R26, R4, 0x10, R5.reuse ;  /* 0x00000010041a7819 */ /* 0x100fe20000001205 */
[----:B------:R-:W-:Y:S01]  /*7960*/  IMAD.MOV.U32 R21, RZ, RZ, R4 ;  /* 0x000000ffff157224 */ /* 0x000fe200078e0004 */
[----:B------:R-:W-:Y:S01]  /*7970*/  UIADD3 UR4, UR37, -UR4, URZ ;  /* 0x8000000425047290 */ /* 0x000fe2000fffe03f */
[----:B------:R-:W-:Y:S01]  /*7980*/  IMAD.MOV.U32 R3, RZ, RZ, R6 ;  /* 0x000000ffff037224 */ /* 0x000fe200078e0006 */
[----:B------:R-:W-:Y:S01]  /*7990*/  VIMNMX R8, R0, 0xc0, PT ;  /* 0x000000c000087848 */ /* 0x000fe20003fe0100 */
[--C-:B--2---:R-:W-:Y:S01]  /*79a0*/  IMAD.MOV.U32 R13, RZ, RZ, R5.reuse ;  /* 0x000000ffff0d7224 */ /* 0x104fe200078e0005 */
[----:B------:R-:W-:Y:S01]  /*79b0*/  SHF.R.U32.HI R24, RZ, 0x10, R5 ;  /* 0x00000010ff187819 */ /* 0x000fe20000011605 */
[--C-:B------:R-:W-:Y:S01]  /*79c0*/  IMAD.MOV.U32 R15, RZ, RZ, R7.reuse ;  /* 0x000000ffff0f7224 */ /* 0x100fe200078e0007 */
[--C-:B------:R-:W-:Y:S01]  /*79d0*/  SHF.R.U64 R6, R6, 0x10, R7.reuse ;  /* 0x0000001006067819 */ /* 0x100fe20000001207 */
[----:B---3--:R-:W-:Y:S01]  /*79e0*/  IMAD.U32 R27, RZ, RZ, UR4 ;  /* 0x00000004ff1b7e24 */ /* 0x008fe2000f8e00ff */
[----:B------:R-:W-:Y:S01]  /*79f0*/  SHF.R.U32.HI R4, RZ, 0x10, R7 ;  /* 0x00000010ff047819 */ /* 0x000fe20000011607 */
[--C-:B------:R-:W-:Y:S01]  /*7a00*/  IMAD.MOV.U32 R14, RZ, RZ, R9.reuse ;  /* 0x000000ffff0e7224 */ /* 0x100fe200078e0009 */
[----:B------:R-:W-:Y:S01]  /*7a10*/  SHF.R.U32.HI R9, RZ, 0x10, R9 ;  /* 0x00000010ff097819 */ /* 0x000fe20000011609 */
[----:B------:R-:W-:Y:S01]  /*7a20*/  IMAD.MOV.U32 R0, RZ, RZ, R11 ;  /* 0x000000ffff007224 */ /* 0x000fe200078e000b */
[----:B------:R-:W-:Y:S01]  /*7a30*/  SHF.L.U32 R27, R27, 0x1f, RZ ;  /* 0x0000001f1b1b7819 */ /* 0x000fe200000006ff */
[----:B------:R-:W-:Y:S01]  /*7a40*/  VIADD R28, R153, 0x60 ;  /* 0x00000060991c7836 */ /* 0x000fe20000000000 */
[----:B------:R-:W-:Y:S01]  /*7a50*/  MOV R20, R10 ;  /* 0x0000000a00147202 */ /* 0x000fe20000000f00 */
[----:B------:R-:W-:Y:S01]  /*7a60*/  BSSY B1, `(.L_x_13365) ;  /* 0x0000010000017945 */ /* 0x000fe20003800000 */
[----:B------:R-:W1:Y:S01]  /*7a70*/  SYNCS.PHASECHK.TRANS64.TRYWAIT P1, [R18+URZ+0x16800], R27 ;  /* 0x0168001b120075a7 */ /* 0x000e62000802017f */
[----:B0-----:R-:W-:-:S02]  /*7a80*/  ISETP.GE.AND P0, PT, R16, R25, PT ;  /* 0x000000191000720c */ /* 0x001fc40003f06270 */
[--C-:B------:R-:W-:Y:S02]  /*7a90*/  SHF.R.U64 R7, R10, 0x10, R11.reuse ;  /* 0x000000100a077819 */ /* 0x100fe4000000120b */
[----:B------:R-:W-:Y:S02]  /*7aa0*/  SHF.R.U32.HI R5, RZ, 0x10, R11 ;  /* 0x00000010ff057819 */ /* 0x000fe4000001160b */
[-C--:B------:R-:W-:Y:S02]  /*7ab0*/  ISETP.GE.OR P2, PT, R153, R8.reuse, P0 ;  /* 0x000000089900720c */ /* 0x080fe40000746670 */
[----:B------:R-:W-:Y:S02]  /*7ac0*/  PRMT R21, R21, 0x5410, R26 ;  /* 0x0000541015157816 */ /* 0x000fe4000000001a */
[----:B------:R-:W-:Y:S02]  /*7ad0*/  ISETP.GE.OR P0, PT, R28, R8, P0 ;  /* 0x000000081c00720c */ /* 0x000fe40000706670 */
[----:B------:R-:W-:-:S02]  /*7ae0*/  PRMT R13, R13, 0x5410, R24 ;  /* 0x000054100d0d7816 */ /* 0x000fc40000000018 */
[----:B------:R-:W-:Y:S02]  /*7af0*/  PRMT R3, R3, 0x5410, R6 ;  /* 0x0000541003037816 */ /* 0x000fe40000000006 */
[----:B------:R-:W-:Y:S02]  /*7b00*/  PRMT R15, R15, 0x5410, R4 ;  /* 0x000054100f0f7816 */ /* 0x000fe40000000004 */
[----:B------:R-:W-:Y:S02]  /*7b10*/  PRMT R12, R12, 0x5410, R31 ;  /* 0x000054100c0c7816 */ /* 0x000fe4000000001f */
[----:B------:R-:W-:Y:S02]  /*7b20*/  PRMT R14, R14, 0x5410, R9 ;  /* 0x000054100e0e7816 */ /* 0x000fe40000000009 */
[----:B------:R-:W-:Y:S02]  /*7b30*/  PRMT R20, R20, 0x5410, R7 ;  /* 0x0000541014147816 */ /* 0x000fe40000000007 */
[----:B------:R-:W-:Y:S01]  /*7b40*/  PRMT R0, R0, 0x5410, R5 ;  /* 0x0000541000007816 */ /* 0x000fe20000000005 */
[----:B-1----:R-:W-:Y:S06]  /*7b50*/  @!P1 BRA `(.L_x_13366) ;  /* 0x000000f800049947 */ /* 0x002fec0003800000 */
.L_x_13565:
[----:B------:R-:W-:Y:S05]  /*7b60*/  BSYNC B1 ;  /* 0x0000000000017941 */ /* 0x000fea0003800000 */
.L_x_13365:
[----:B------:R-:W-:Y:S04]  /*7b70*/  BSSY B1, `(.L_x_13367) ;  /* 0x0000060000017945 */ /* 0x000fe80003800000 */
[----:B------:R-:W-:Y:S05]  /*7b80*/  @P2 BRA `(.L_x_13368) ;  /* 0x0000000400782947 */ /* 0x000fea0003800000 */
[----:B------:R-:W2:Y:S01]  /*7b90*/  LDL R4, [R1+0x20] ;  /* 0x0000200001047983 */ /* 0x000ea20000100800 */
[C---:B------:R-:W-:Y:S01]  /*7ba0*/  IMAD.U32 R37, R12.reuse, 0x10000, RZ ;  /* 0x000100000c257824 */ /* 0x040fe200078e00ff */
[----:B------:R-:W-:Y:S01]  /*7bb0*/  LOP3.LUT R39, R12, 0xffff0000, RZ, 0xc0, !PT ;  /* 0xffff00000c277812 */ /* 0x000fe200078ec0ff */
[----:B------:R-:W-:Y:S01]  /*7bc0*/  IMAD.U32 R35, R21, 0x10000, RZ ;  /* 0x0001000015237824 */ /* 0x000fe200078e00ff */
[----:B------:R-:W1:Y:S02]  /*7bd0*/  S2R R5, SR_TID.X ;  /* 0x0000000000057919 */ /* 0x000e640000002100 */
[----:B-1----:R-:W-:-:S05]  /*7be0*/  VIADD R5, R5, 0xffffff80 ;  /* 0xffffff8005057836 */ /* 0x002fca0000000000 */
[----:B------:R-:W-:-:S04]  /*7bf0*/  SHF.R.S32.HI R8, RZ, 0x1f, R5 ;  /* 0x0000001fff087819 */ /* 0x000fc80000011405 */
[----:B------:R-:W-:Y:S01]  /*7c00*/  LEA.HI R8, R8, R5, RZ, 0x5 ;  /* 0x0000000508087211 */ /* 0x000fe200078f28ff */
[----:B------:R-:W-:-:S03]  /*7c10*/  IMAD.IADD R5, R16, 0x1, R25 ;  /* 0x0000000110057824 */ /* 0x000fc600078e0219 */
[----:B------:R-:W-:Y:S01]  /*7c20*/  SHF.R.S32.HI R8, RZ, 0x5, R8 ;  /* 0x00000005ff087819 */ /* 0x000fe20000011408 */
[----:B--2---:R-:W-:-:S05]  /*7c30*/  IMAD.SHL.U32 R4, R4, 0x40, RZ ;  /* 0x0000004004047824 */ /* 0x004fca00078e00ff */
[----:B------:R-:W-:-:S04]  /*7c40*/  LOP3.LUT R6, R4, 0x1c0, RZ, 0xc0, !PT ;  /* 0x000001c004067812 */ /* 0x000fc800078ec0ff */
[C---:B------:R-:W-:Y:S02]  /*7c50*/  LOP3.LUT R4, R6.reuse, 0x38, R16, 0xf8, !PT ;  /* 0x0000003806047812 */ /* 0x040fe400078ef810 */
[----:B------:R-:W-:Y:S02]  /*7c60*/  SHF.R.U32.HI R7, RZ, 0x3, R6 ;  /* 0x00000003ff077819 */ /* 0x000fe40000011606 */
[----:B------:R-:W-:Y:S02]  /*7c70*/  LOP3.LUT R6, R6, 0x38, R5, 0xf8, !PT ;  /* 0x0000003806067812 */ /* 0x000fe400078ef805 */
[-C--:B------:R-:W-:Y:S02]  /*7c80*/  LOP3.LUT R4, R4, R7.reuse, RZ, 0x3c, !PT ;  /* 0x0000000704047212 */ /* 0x080fe400078e3cff */
[----:B------:R-:W-:-:S03]  /*7c90*/  LOP3.LUT R6, R6, R7, RZ, 0x3c, !PT ;  /* 0x0000000706067212 */ /* 0x000fc600078e3cff */
[C---:B------:R-:W-:Y:S02]  /*7ca0*/  IMAD R5, R8.reuse, 0x200, R4 ;  /* 0x0000020008057824 */ /* 0x040fe400078e0204 */
[----:B------:R-:W-:Y:S02]  /*7cb0*/  IMAD R9, R8, 0x200, R6 ;  /* 0x0000020008097824 */ /* 0x000fe400078e0206 */
[--C-:B------:R-:W-:Y:S02]  /*7cc0*/  IMAD R40, R5, 0x2, R18.reuse ;  /* 0x0000000205287824 */ /* 0x100fe400078e0212 */
[----:B------:R-:W-:-:S03]  /*7cd0*/  IMAD R42, R9, 0x2, R18 ;  /* 0x00000002092a7824 */ /* 0x000fc600078e0212 */
[----:B------:R-:W1:Y:S04]  /*7ce0*/  LDS.128 R4, [R40+0x8400] ;  /* 0x0084000028047984 */ /* 0x000e680000000c00 */
[----:B------:R-:W2:Y:S01]  /*7cf0*/  LDS.128 R8, [R42+0x8400] ;  /* 0x008400002a087984 */ /* 0x000ea20000000c00 */
[----:B-1----:R-:W-:Y:S01]  /*7d00*/  SHF.L.U32 R24, R4, 0x10, RZ ;  /* 0x0000001004187819 */ /* 0x002fe200000006ff */
[----:B0-----:R-:W-:Y:S01]  /*7d10*/  IMAD.U32 R27, R6, 0x10000, RZ ;  /* 0x00010000061b7824 */ /* 0x001fe200078e00ff */
[----:B------:R-:W-:Y:S01]  /*7d20*/  LOP3.LUT R4, R4, 0xffff0000, RZ, 0xc0, !PT ;  /* 0xffff000004047812 */ /* 0x000fe200078ec0ff */
[----:B------:R-:W-:Y:S01]  /*7d30*/  IMAD.U32 R26, R5, 0x10000, RZ ;  /* 0x00010000051a7824 */ /* 0x000fe200078e00ff */
[----:B------:R-:W-:Y:S01]  /*7d40*/  LOP3.LUT R6, R6, 0xffff0000, RZ, 0xc0, !PT ;  /* 0xffff000006067812 */ /* 0x000fe200078ec0ff */
[C---:B--2---:R-:W-:Y:S01]  /*7d50*/  IMAD.U32 R30, R8.reuse, 0x10000, RZ ;  /* 0x00010000081e7824 */ /* 0x044fe200078e00ff */
[----:B------:R-:W-:Y:S01]  /*7d60*/  LOP3.LUT R8, R8, 0xffff0000, RZ, 0xc0, !PT ;  /* 0xffff000008087812 */ /* 0x000fe200078ec0ff */
[C---:B------:R-:W-:Y:S01]  /*7d70*/  IMAD.U32 R32, R10.reuse, 0x10000, RZ ;  /* 0x000100000a207824 */ /* 0x040fe200078e00ff */
[----:B------:R-:W-:Y:S01]  /*7d80*/  LOP3.LUT R10, R10, 0xffff0000, RZ, 0xc0, !PT ;  /* 0xffff00000a0a7812 */ /* 0x000fe200078ec0ff */
[C---:B------:R-:W-:Y:S01]  /*7d90*/  FMUL.FTZ R41, R30.reuse, R37 ;  /* 0x000000251e297220 */ /* 0x040fe20000410000 */
[----:B------:R-:W-:Y:S01]  /*7da0*/  FMUL.FTZ R43, R30, R35 ;  /* 0x000000231e2b7220 */ /* 0x000fe20000410000 */
[----:B------:R-:W-:Y:S01]  /*7db0*/  SHF.L.U32 R30, R20, 0x10, RZ ;  /* 0x00000010141e7819 */ /* 0x000fe200000006ff */
[----:B------:R-:W-:Y:S01]  /*7dc0*/  FMUL.FTZ R45, R8, R39 ;  /* 0x00000027082d7220 */ /* 0x000fe20000410000 */
[C---:B------:R-:W-:Y:S01]  /*7dd0*/  FFMA.FTZ R41, R24.reuse, R35, -R41 ;  /* 0x0000002318297223 */ /* 0x040fe20000010829 */
[----:B------:R-:W-:Y:S01]  /*7de0*/  LOP3.LUT R35, R21, 0xffff0000, RZ, 0xc0, !PT ;  /* 0xffff000015237812 */ /* 0x000fe200078ec0ff */
[----:B------:R-:W-:Y:S01]  /*7df0*/  FFMA.FTZ R43, R24, R37, R43 ;  /* 0x00000025182b7223 */ /* 0x000fe2000001002b */
[----:B------:R-:W-:Y:S01]  /*7e00*/  IMAD.U32 R24, R3, 0x10000, RZ ;  /* 0x0001000003187824 */ /* 0x000fe200078e00ff */
[----:B------:R-:W-:Y:S01]  /*7e10*/  LOP3.LUT R37, R20, 0xffff0000, RZ, 0xc0, !PT ;  /* 0xffff000014257812 */ /* 0x000fe200078ec0ff */
[----:B------:R-:W-:-:S02]  /*7e20*/  IMAD.U32 R31, R9, 0x10000, RZ ;  /* 0x00010000091f7824 */ /* 0x000fc400078e00ff */
[-C--:B------:R-:W-:Y:S01]  /*7e30*/  FMUL.FTZ R47, R8, R35.reuse ;  /* 0x00000023082f7220 */ /* 0x080fe20000410000 */
[----:B------:R-:W-:Y:S01]  /*7e40*/  FFMA.FTZ R34, R4, R35, -R45 ;  /* 0x0000002304227223 */ /* 0x000fe2000001082d */
[C---:B------:R-:W-:Y:S01]  /*7e50*/  FMUL.FTZ R8, R32.reuse, R30 ;  /* 0x0000001e20087220 */ /* 0x040fe20000410000 */
[-C--:B------:R-:W-:Y:S01]  /*7e60*/  FMUL.FTZ R45, R32, R24.reuse ;  /* 0x00000018202d7220 */ /* 0x080fe20000410000 */
[----:B------:R-:W-:Y:S01]  /*7e70*/  LOP3.LUT R35, R3, 0xffff0000, RZ, 0xc0, !PT ;  /* 0xffff000003237812 */ /* 0x000fe200078ec0ff */
[----:B------:R-:W-:Y:S01]  /*7e80*/  FFMA.FTZ R32, R4, R39, R47 ;  /* 0x0000002704207223 */ /* 0x000fe2000001002f */
[C---:B------:R-:W-:Y:S01]  /*7e90*/  FFMA.FTZ R36, R27.reuse, R24, -R8 ;  /* 0x000000181b247223 */ /* 0x040fe20000010808 */
[----:B------:R-:W-:Y:S01]  /*7ea0*/  FFMA.FTZ R45, R27, R30, R45 ;  /* 0x0000001e1b2d7223 */ /* 0x000fe2000001002d */
[----:B------:R-:W-:Y:S01]  /*7eb0*/  FMUL.FTZ R27, R10, R37 ;  /* 0x000000250a1b7220 */ /* 0x000fe20000410000 */
[----:B------:R-:W-:Y:S02]  /*7ec0*/  IMAD.U32 R24, R14, 0x10000, RZ ;  /* 0x000100000e187824 */ /* 0x000fe400078e00ff */
[----:B------:R-:W-:Y:S01]  /*7ed0*/  FMUL.FTZ R39, R10, R35 ;  /* 0x000000230a277220 */ /* 0x000fe20000410000 */
[----:B------:R-:W-:-:S02]  /*7ee0*/  IMAD.U32 R33, R11, 0x10000, RZ ;  /* 0x000100000b217824 */ /* 0x000fc400078e00ff */
[----:B------:R-:W-:Y:S01]  /*7ef0*/  FFMA.FTZ R35, R6, R35, -R27 ;  /* 0x0000002306237223 */ /* 0x000fe2000001081b */
[----:B------:R-:W-:Y:S02]  /*7f00*/  IMAD.U32 R4, R13, 0x10000, RZ ;  /* 0x000100000d047824 */ /* 0x000fe400078e00ff */
[----:B------:R-:W-:Y:S01]  /*7f10*/  FMUL.FTZ R27, R31, R24 ;  /* 0x000000181f1b7220 */ /* 0x000fe20000410000 */
[----:B------:R-:W-:Y:S02]  /*7f20*/  IMAD.U32 R10, R0, 0x10000, RZ ;  /* 0x00010000000a7824 */ /* 0x000fe400078e00ff */
[----:B------:R-:W-:Y:S01]  /*7f30*/  FFMA.FTZ R30, R6, R37, R39 ;  /* 0x00000025061e7223 */ /* 0x000fe20000010027 */
[----:B------:R-:W-:Y:S02]  /*7f40*/  IMAD.U32 R28, R7, 0x10000, RZ ;  /* 0x00010000071c7824 */ /* 0x000fe400078e00ff */
[----:B------:R-:W-:Y:S01]  /*7f50*/  FMUL.FTZ R31, R31, R4 ;  /* 0x000000041f1f7220 */ /* 0x000fe20000410000 */
[----:B------:R-:W-:-:S02]  /*7f60*/  IMAD.U32 R8, R15, 0x10000, RZ ;  /* 0x000100000f087824 */ /* 0x000fc400078e00ff */
[----:B------:R-:W-:Y:S01]  /*7f70*/  FMUL.FTZ R37, R33, R10 ;  /* 0x0000000a21257220 */ /* 0x000fe20000410000 */
[----:B------:R-:W-:Y:S01]  /*7f80*/  LOP3.LUT R9, R9, 0xffff0000, RZ, 0xc0, !PT ;  /* 0xffff000009097812 */ /* 0x000fe200078ec0ff */
[----:B------:R-:W-:Y:S01]  /*7f90*/  FFMA.FTZ R31, R26, R24, R31 ;  /* 0x000000181a1f7223 */ /* 0x000fe2000001001f */
[-C--:B------:R-:W-:Y:S01]  /*7fa0*/  FMUL.FTZ R33, R33, R8.reuse ;  /* 0x0000000821217220 */ /* 0x080fe20000410000 */
[----:B------:R-:W-:Y:S01]  /*7fb0*/  FFMA.FTZ R37, R28, R8, -R37 ;  /* 0x000000081c257223 */ /* 0x000fe20000010825 */
[----:B------:R-:W-:Y:S01]  /*7fc0*/  LOP3.LUT R11, R11, 0xffff0000, RZ, 0xc0, !PT ;  /* 0xffff00000b0b7812 */ /* 0x000fe200078ec0ff */
[----:B------:R-:W-:Y:S01]  /*7fd0*/  FFMA.FTZ R27, R26, R4, -R27 ;  /* 0x000000041a1b7223 */ /* 0x000fe2000001081b */
[----:B------:R-:W-:Y:S01]  /*7fe0*/  LOP3.LUT R8, R14, 0xffff0000, RZ, 0xc0, !PT ;  /* 0xffff00000e087812 */ /* 0x000fe200078ec0ff */
[----:B------:R-:W-:Y:S01]  /*7ff0*/  FFMA.FTZ R33, R28, R10, R33 ;  /* 0x0000000a1c217223 */ /* 0x000fe20000010021 */
[----:B------:R-:W-:Y:S02]  /*8000*/  LOP3.LUT R24, R0, 0xffff0000, RZ, 0xc0, !PT ;  /* 0xffff000000187812 */ /* 0x000fe400078ec0ff */
        /* <DEDUP_REMOVED lines=22> */
.L_x_13368:
[----:B------:R-:W-:Y:S05]  /*8170*/  BSYNC B1 ;  /* 0x0000000000017941 */ /* 0x000fea0003800000 */
.L_x_13367:
[----:B------:R-:W-:Y:S05]  /*8180*/  @P0 BRA `(.L_x_13359) ;  /* 0x0000000400680947 */ /* 0x000fea0003800000 */
[----:B-1----:R-:W2:Y:S01]  /*8190*/  LDL R5, [R1+0x2c] ;  /* 0x00002c0001057983 */ /* 0x002ea20000100800 */
[C---:B------:R-:W-:Y:S02]  /*81a0*/  VIADD R6, R153.reuse, 0x60 ;  /* 0x0000006099067836 */ /* 0x040fe40000000000 */
[----:B------:R-:W-:Y:S01]  /*81b0*/  VIADD R7, R153, 0x60 ;  /* 0x0000006099077836 */ /* 0x000fe20000000000 */
[----:B------:R-:W3:Y:S01]  /*81c0*/  LDL R42, [R1+0x5c] ;  /* 0x00005c00012a7983 */ /* 0x000ee20000100800 */
[----:B------:R-:W-:Y:S02]  /*81d0*/  IMAD.SHL.U32 R6, R6, 0x40, RZ ;  /* 0x0000004006067824 */ /* 0x000fe400078e00ff */
[----:B------:R-:W-:Y:S01]  /*81e0*/  IMAD.SHL.U32 R7, R7, 0x40, RZ ;  /* 0x0000004007077824 */ /* 0x000fe200078e00ff */
[----:B------:R-:W-:Y:S02]  /*81f0*/  IADD3 R4, R16, R25, RZ ;  /* 0x0000001910047210 */ /* 0x000fe40007ffe0ff */
[----:B------:R-:W-:-:S02]  /*8200*/  LOP3.LUT R6, R6, 0x1c0, RZ, 0xc0, !PT ;  /* 0x000001c006067812 */ /* 0x000fc400078ec0ff */
[----:B------:R-:W-:Y:S02]  /*8210*/  LOP3.LUT R7, R7, 0x1c0, RZ, 0xc0, !PT ;  /* 0x000001c007077812 */ /* 0x000fe400078ec0ff */
[----:B------:R-:W-:Y:S02]  /*8220*/  SHF.R.U32.HI R6, RZ, 0x3, R6 ;  /* 0x00000003ff067819 */ /* 0x000fe40000011606 */
[----:B------:R-:W-:-:S04]  /*8230*/  LOP3.LUT R4, R7, 0x38, R4, 0xf8, !PT ;  /* 0x0000003807047812 */ /* 0x000fc800078ef804 */
[----:B------:R-:W-:Y:S01]  /*8240*/  LOP3.LUT R4, R4, R6, RZ, 0x3c, !PT ;  /* 0x0000000604047212 */ /* 0x000fe200078e3cff */
[C---:B------:R-:W-:Y:S01]  /*8250*/  IMAD.U32 R37, R12.reuse, 0x10000, RZ ;  /* 0x000100000c257824 */ /* 0x040fe200078e00ff */
[C---:B------:R-:W-:Y:S02]  /*8260*/  SHF.L.U32 R35, R21.reuse, 0x10, RZ ;  /* 0x0000001015237819 */ /* 0x040fe400000006ff */
[----:B------:R-:W-:Y:S02]  /*8270*/  LOP3.LUT R38, R12, 0xffff0000, RZ, 0xc0, !PT ;  /* 0xffff00000c267812 */ /* 0x000fe400078ec0ff */
[----:B------:R-:W-:Y:S01]  /*8280*/  LOP3.LUT R12, R21, 0xffff0000, RZ, 0xc0, !PT ;  /* 0xffff0000150c7812 */ /* 0x000fe200078ec0ff */
[C---:B------:R-:W-:Y:S01]  /*8290*/  IMAD.U32 R41, R20.reuse, 0x10000, RZ ;  /* 0x0001000014297824 */ /* 0x040fe200078e00ff */
[----:B------:R-:W-:Y:S01]  /*82a0*/  LOP3.LUT R20, R20, 0xffff0000, RZ, 0xc0, !PT ;  /* 0xffff000014147812 */ /* 0x000fe200078ec0ff */
[C---:B------:R-:W-:Y:S01]  /*82b0*/  IMAD.U32 R36, R13.reuse, 0x10000, RZ ;  /* 0x000100000d247824 */ /* 0x040fe200078e00ff */
[----:B------:R-:W-:Y:S01]  /*82c0*/  LOP3.LUT R13, R13, 0xffff0000, RZ, 0xc0, !PT ;  /* 0xffff00000d0d7812 */ /* 0x000fe200078ec0ff */
[----:B------:R-:W-:-:S02]  /*82d0*/  IMAD.U32 R40, R14, 0x10000, RZ ;  /* 0x000100000e287824 */ /* 0x000fc400078e00ff */
[----:B--2---:R-:W-:-:S04]  /*82e0*/  IMAD.IADD R9, R5, 0x1, R4 ;  /* 0x0000000105097824 */ /* 0x004fc800078e0204 */
[----:B------:R-:W-:Y:S01]  /*82f0*/  IMAD R24, R9, 0x2, R18 ;  /* 0x0000000209187824 */ /* 0x000fe200078e0212 */
[----:B---3--:R-:W-:Y:S04]  /*8300*/  LDS.128 R4, [R42+0x8400] ;  /* 0x008400002a047984 */ /* 0x008fe80000000c00 */
[----:B------:R-:W1:Y:S02]  /*8310*/  LDS.128 R8, [R24+0x8400] ;  /* 0x0084000018087984 */ /* 0x000e640000000c00 */
[C---:B-1----:R-:W-:Y:S01]  /*8320*/  IMAD.U32 R30, R8.reuse, 0x10000, RZ ;  /* 0x00010000081e7824 */ /* 0x042fe200078e00ff */
[----:B------:R-:W-:Y:S01]  /*8330*/  LOP3.LUT R8, R8, 0xffff0000, RZ, 0xc0, !PT ;  /* 0xffff000008087812 */ /* 0x000fe200078ec0ff */
[C---:B------:R-:W-:Y:S02]  /*8340*/  IMAD.U32 R25, R4.reuse, 0x10000, RZ ;  /* 0x0001000004197824 */ /* 0x040fe400078e00ff */
[-C--:B------:R-:W-:Y:S01]  /*8350*/  FMUL.FTZ R34, R37, R30.reuse ;  /* 0x0000001e25227220 */ /* 0x080fe20000410000 */
[C---:B------:R-:W-:Y:S01]  /*8360*/  FMUL.FTZ R30, R35.reuse, R30 ;  /* 0x0000001e231e7220 */ /* 0x040fe20000410000 */
[----:B------:R-:W-:Y:S01]  /*8370*/  LOP3.LUT R4, R4, 0xffff0000, RZ, 0xc0, !PT ;  /* 0xffff000004047812 */ /* 0x000fe200078ec0ff */
[-C--:B------:R-:W-:Y:S01]  /*8380*/  FMUL.FTZ R21, R38, R8.reuse ;  /* 0x0000000826157220 */ /* 0x080fe20000410000 */
[-C--:B------:R-:W-:Y:S01]  /*8390*/  FFMA.FTZ R34, R35, R25.reuse, -R34 ;  /* 0x0000001923227223 */ /* 0x080fe20000010822 */
[----:B------:R-:W-:Y:S01]  /*83a0*/  FFMA.FTZ R30, R37, R25, R30 ;  /* 0x00000019251e7223 */ /* 0x000fe2000001001e */
[----:B------:R-:W-:Y:S01]  /*83b0*/  FMUL.FTZ R25, R12, R8 ;  /* 0x000000080c197220 */ /* 0x000fe20000410000 */
[----:B------:R-:W-:-:S02]  /*83c0*/  IMAD.U32 R32, R10, 0x10000, RZ ;  /* 0x000100000a207824 */ /* 0x000fc400078e00ff */
[-C--:B------:R-:W-:Y:S01]  /*83d0*/  FFMA.FTZ R21, R12, R4.reuse, -R21 ;  /* 0x000000040c157223 */ /* 0x080fe20000010815 */
[----:B0-----:R-:W-:Y:S02]  /*83e0*/  IMAD.U32 R27, R6, 0x10000, RZ ;  /* 0x00010000061b7824 */ /* 0x001fe400078e00ff */
[----:B------:R-:W-:Y:S01]  /*83f0*/  FFMA.FTZ R25, R38, R4, R25 ;  /* 0x0000000426197223 */ /* 0x000fe20000010019 */
[----:B------:R-:W-:Y:S01]  /*8400*/  LOP3.LUT R10, R10, 0xffff0000, RZ, 0xc0, !PT ;  /* 0xffff00000a0a7812 */ /* 0x000fe200078ec0ff */
[----:B------:R-:W-:Y:S02]  /*8410*/  IMAD.U32 R37, R3, 0x10000, RZ ;  /* 0x0001000003257824 */ /* 0x000fe400078e00ff */
[-C--:B------:R-:W-:Y:S01]  /*8420*/  FMUL.FTZ R4, R41, R32.reuse ;  /* 0x0000002029047220 */ /* 0x080fe20000410000 */
[----:B------:R-:W-:Y:S02]  /*8430*/  LOP3.LUT R8, R3, 0xffff0000, RZ, 0xc0, !PT ;  /* 0xffff000003087812 */ /* 0x000fe400078ec0ff */
[----:B------:R-:W-:Y:S01]  /*8440*/  LOP3.LUT R6, R6, 0xffff0000, RZ, 0xc0, !PT ;  /* 0xffff000006067812 */ /* 0x000fe200078ec0ff */
[C---:B------:R-:W-:Y:S01]  /*8450*/  FMUL.FTZ R32, R37.reuse, R32 ;  /* 0x0000002025207220 */ /* 0x040fe20000410000 */
[----:B------:R-:W-:Y:S01]  /*8460*/  FFMA.FTZ R3, R37, R27, -R4 ;  /* 0x0000001b25037223 */ /* 0x000fe20000010804 */
[----:B------:R-:W-:Y:S01]  /*8470*/  FMUL.FTZ R37, R20, R10 ;  /* 0x0000000a14257220 */ /* 0x000fe20000410000 */
[----:B------:R-:W-:-:S02]  /*8480*/  IMAD.U32 R33, R11, 0x10000, RZ ;  /* 0x000100000b217824 */ /* 0x000fc400078e00ff */
[----:B------:R-:W-:Y:S01]  /*8490*/  FMUL.FTZ R39, R8, R10 ;  /* 0x0000000a08277220 */ /* 0x000fe20000410000 */
[----:B------:R-:W-:Y:S02]  /*84a0*/  IMAD.U32 R12, R0, 0x10000, RZ ;  /* 0x00010000000c7824 */ /* 0x000fe400078e00ff */
[----:B------:R-:W-:Y:S01]  /*84b0*/  FFMA.FTZ R10, R41, R27, R32 ;  /* 0x0000001b290a7223 */ /* 0x000fe20000010020 */
[C---:B------:R-:W-:Y:S02]  /*84c0*/  IMAD.U32 R31, R9.reuse, 0x10000, RZ ;  /* 0x00010000091f7824 */ /* 0x040fe400078e00ff */
[----:B------:R-:W-:Y:S01]  /*84d0*/  FFMA.FTZ R8, R8, R6, -R37 ;  /* 0x0000000608087223 */ /* 0x000fe20000010825 */
[----:B------:R-:W-:Y:S01]  /*84e0*/  LOP3.LUT R9, R9, 0xffff0000, RZ, 0xc0, !PT ;  /* 0xffff000009097812 */ /* 0x000fe200078ec0ff */
[----:B------:R-:W-:Y:S01]  /*84f0*/  IMAD.U32 R4, R15, 0x10000, RZ ;  /* 0x000100000f047824 */ /* 0x000fe200078e00ff */
[----:B------:R-:W-:Y:S01]  /*8500*/  LOP3.LUT R11, R11, 0xffff0000, RZ, 0xc0, !PT ;  /* 0xffff00000b0b7812 */ /* 0x000fe200078ec0ff */
[----:B------:R-:W-:Y:S01]  /*8510*/  IMAD.U32 R28, R7, 0x10000, RZ ;  /* 0x00010000071c7824 */ /* 0x000fe200078e00ff */
[----:B------:R-:W-:Y:S01]  /*8520*/  LOP3.LUT R37, R14, 0xffff0000, RZ, 0xc0, !PT ;  /* 0xffff00000e257812 */ /* 0x000fe200078ec0ff */
[----:B------:R-:W-:Y:S01]  /*8530*/  FMUL.FTZ R27, R12, R33 ;  /* 0x000000210c1b7220 */ /* 0x000fe20000410000 */
[----:B------:R-:W-:-:S02]  /*8540*/  LOP3.LUT R41, R0, 0xffff0000, RZ, 0xc0, !PT ;  /* 0xffff000000297812 */ /* 0x000fc400078ec0ff */
[----:B------:R-:W-:Y:S01]  /*8550*/  LOP3.LUT R15, R15, 0xffff0000, RZ, 0xc0, !PT ;  /* 0xffff00000f0f7812 */ /* 0x000fe200078ec0ff */
[C---:B------:R-:W-:Y:S01]  /*8560*/  IMAD.U32 R26, R5.reuse, 0x10000, RZ ;  /* 0x00010000051a7824 */ /* 0x040fe200078e00ff */
[----:B------:R-:W-:Y:S01]  /*8570*/  LOP3.LUT R5, R5, 0xffff0000, RZ, 0xc0, !PT ;  /* 0xffff000005057812 */ /* 0x000fe200078ec0ff */
[----:B------:R-:W-:Y:S01]  /*8580*/  FFMA.FTZ R39, R20, R6, R39 ;  /* 0x0000000614277223 */ /* 0x000fe20000010027 */
[----:B------:R-:W-:Y:S01]  /*8590*/  LOP3.LUT R7, R7, 0xffff0000, RZ, 0xc0, !PT ;  /* 0xffff000007077812 */ /* 0x000fe200078ec0ff */
[----:B------:R-:W-:Y:S01]  /*85a0*/  FMUL.FTZ R35, R40, R31 ;  /* 0x0000001f28237220 */ /* 0x000fe20000410000 */
[C---:B------:R-:W-:Y:S01]  /*85b0*/  FMUL.FTZ R33, R4.reuse, R33 ;  /* 0x0000002104217220 */ /* 0x040fe20000410000 */
[----:B------:R-:W-:Y:S01]  /*85c0*/  FFMA.FTZ R27, R4, R28, -R27 ;  /* 0x0000001c041b7223 */ /* 0x000fe2000001081b */
[----:B------:R-:W-:Y:S01]  /*85d0*/  FMUL.FTZ R0, R37, R9 ;  /* 0x0000000925007220 */ /* 0x000fe20000410000 */
[----:B------:R-:W-:Y:S01]  /*85e0*/  FMUL.FTZ R6, R41, R11 ;  /* 0x0000000b29067220 */ /* 0x000fe20000410000 */
[C---:B------:R-:W-:Y:S01]  /*85f0*/  FMUL.FTZ R31, R36.reuse, R31 ;  /* 0x0000001f241f7220 */ /* 0x040fe20000410000 */
[----:B------:R-:W-:Y:S01]  /*8600*/  FMUL.FTZ R4, R13, R9 ;  /* 0x000000090d047220 */ /* 0x000fe20000410000 */
[----:B------:R-:W-:Y:S01]  /*8610*/  FMUL.FTZ R20, R15, R11 ;  /* 0x0000000b0f147220 */ /* 0x000fe20000410000 */
[----:B------:R-:W-:Y:S01]  /*8620*/  FFMA.FTZ R35, R36, R26, -R35 ;  /* 0x0000001a24237223 */ /* 0x000fe20000010823 */
[----:B------:R-:W-:Y:S01]  /*8630*/  FFMA.FTZ R33, R12, R28, R33 ;  /* 0x0000001c0c217223 */ /* 0x000fe20000010021 */
        /* <DEDUP_REMOVED lines=13> */
[----:B------:R2:W-:Y:S04]  /*8710*/  STS.128 [R42+0x8400], R4 ;  /* 0x008400042a007388 */ /* 0x0005e80000000c00 */
[----:B------:R2:W-:Y:S02]  /*8720*/  STS.128 [R24+0x8400], R8 ;  /* 0x0084000818007388 */ /* 0x0005e40000000c00 */
.L_x_13359:
[----:B------:R-:W-:Y:S05]  /*8730*/  BSYNC B0 ;  /* 0x0000000000007941 */ /* 0x000fea0003800000 */
.L_x_13348:
[----:B------:R-:W-:Y:S01]  /*8740*/  @!PT LDS RZ, [RZ] ;  /* 0x00000000fffff984 */ /* 0x000fe20000000800 */
[----:B------:R-:W-:Y:S01]  /*8750*/  @!PT LDS RZ, [RZ] ;  /* 0x00000000fffff984 */ /* 0x000fe20000000800 */
[----:B------:R-:W-:Y:S01]  /*8760*/  @!PT LDS RZ, [RZ] ;  /* 0x00000000fffff984 */ /* 0x000fe20000000800 */
[----:B------:R-:W-:Y:S01]  /*8770*/  @!PT LDS RZ, [RZ] ;  /* 0x00000000fffff984 */ /* 0x000fe20000000800 */
[----:B------:R4:W-:Y:S06]  /*8780*/  MEMBAR.ALL.CTA ;  /* 0x0000000000007992 */ /* 0x0009ec0000008000 */
[----:B----4-:R-:W4:Y:S01]  /*8790*/  FENCE.VIEW.ASYNC.S ;  /* 0x00000000000073c6 */ /* 0x010f220000000000 */
[----:B------:R-:W-:Y:S05]  /*87a0*/  WARPSYNC.ALL ;  /* 0x0000000000007948 */ /* 0x000fea0003800000 */
[----:B----4-:R-:W-:Y:S06]  /*87b0*/  BAR.SYNC.DEFER_BLOCKING 0xd, 0x180 ;  /* 0x0346000000007b1d */ /* 0x010fec0000010000 */
.L_x_13345:
[----:B---3--:R-:W-:-:S05]  /*87c0*/  IMAD.U32 R0, RZ, RZ, UR39 ;  /* 0x00000027ff007e24 */ /* 0x008fca000f8e00ff */
[----:B------:R-:W-:-:S13]  /*87d0*/  ISETP.NE.AND P0, PT, R0, 0x3, PT ;  /* 0x000000030000780c */ /* 0x000fda0003f05270 */
[----:B------:R-:W-:Y:S05]  /*87e0*/  @!P0 BRA `(.L_x_13369) ;  /* 0x0000000000048947 */ /* 0x000fea0003800000 */
[----:B------:R-:W-:Y:S01]  /*87f0*/  BPT.TRAP 0x1 ;  /* 0x000000040000795c */ /* 0x000fe20000300000 */
.L_x_13369:
[----:B------:R-:W1:Y:S01]  /*8800*/  LDL R0, [R1+0x4] ;  /* 0x0000040001007983 */ /* 0x000e620000100800 */
[----:B------:R-:W-:Y:S02]  /*8810*/  LEA R3, R156, R18, 0x3 ;  /* 0x000000129c037211 */ /* 0x000fe400078e18ff */
[----:B-12---:R-:W-:-:S04]  /*8820*/  SHF.L.U32 R4, R0, 0x1f, RZ ;  /* 0x0000001f00047819 */ /* 0x006fc800000006ff */
[----:B------:R1:W2:Y:S01]  /*8830*/  SYNCS.PHASECHK.TRANS64.TRYWAIT P1, [R3+URZ+0x16830], R4 ;  /* 0x01683004030075a7 */ /* 0x0002a2000802017f */
[----:B------:R-:W-:Y:S05]  /*8840*/  @!P0 BRA `(.L_x_13370) ;  /* 0x0000000000048947 */ /* 0x000fea0003800000 */
[----:B------:R-:W-:Y:S01]  /*8850*/  BPT.TRAP 0x1 ;  /* 0x000000040000795c */ /* 0x000fe20000300000 */
.L_x_13370:
[----:B------:R-:W-:Y:S01]  /*8860*/  VIADD R0, R18, 0xe400 ;  /* 0x0000e40012007836 */ /* 0x000fe20000000000 */
[----:B------:R-:W-:Y:S01]  /*8870*/  LOP3.LUT R14, R29, 0x10000, RZ, 0xfc, !PT ;  /* 0x000100001d0e7812 */ /* 0x000fe200078efcff */
[----:B------:R-:W-:-:S03]  /*8880*/  IMAD.MOV.U32 R15, RZ, RZ, 0x40000040 ;  /* 0x40000040ff0f7424 */ /* 0x000fc600078e00ff */
[----:B------:R-:W-:-:S04]  /*8890*/  SHF.R.U32.HI R0, RZ, 0x4, R0 ;  /* 0x00000004ff007819 */ /* 0x000fc80000011600 */
[----:B------:R-:W-:-:S04]  /*88a0*/  LOP3.LUT R0, R0, 0x3fff, RZ, 0xc0, !PT ;  /* 0x00003fff00007812 */ /* 0x000fc800078ec0ff */
[----:B------:R-:W-:Y:S01]  /*88b0*/  LOP3.LUT R13, R0, 0x10000, RZ, 0xfc, !PT ;  /* 0x00010000000d7812 */ /* 0x000fe200078efcff */
[----:B--2---:R-:W-:Y:S06]  /*88c0*/  @P1 BRA `(.L_x_13371) ;  /* 0x0000000000081947 */ /* 0x004fec0003800000 */
[----:B------:R-:W2:Y:S02]  /*88d0*/  SYNCS.PHASECHK.TRANS64.TRYWAIT P1, [R3+URZ+0x16830], R4 ;  /* 0x01683004030075a7 */ /* 0x000ea4000802017f */
[----:B--2---:R-:W-:Y:S05]  /*88e0*/  @!P1 BRA `(.L_x_13372) ;  /* 0x000000e800b49947 */ /* 0x004fea0003800000 */
.L_x_13371:
[----:B-12---:R-:W-:Y:S01]  /*88f0*/  IMAD R4, R156, 0x400, R13 ;  /* 0x000004009c047824 */ /* 0x006fe200078e020d */
[----:B------:R-:W-:Y:S05]  /*8900*/  WARPSYNC.ALL ;  /* 0x0000000000007948 */ /* 0x000fea0003800000 */
[----:B0-----:R-:W-:Y:S01]  /*8910*/  IMAD.MOV.U32 R5, RZ, RZ, 0x40000040 ;  /* 0x40000040ff057424 */ /* 0x001fe200078e00ff */
[C---:B------:R-:W-:Y:S01]  /*8920*/  R2UR UR4, R14.reuse ;  /* 0x000000000e0472ca */ /* 0x040fe200000e0000 */
[----:B-----5:R-:W-:Y:S01]  /*8930*/  WARPGROUP.ARRIVE ;  /* 0x00000000000079c5 */ /* 0x020fe20000000000 */
[----:B------:R-:W-:Y:S01]  /*8940*/  R2UR UR5, R15 ;  /* 0x000000000f0572ca */ /* 0x000fe200000e0000 */
[----:B------:R-:W-:Y:S01]  /*8950*/  VIADD R10, R14, 0x2 ;  /* 0x000000020e0a7836 */ /* 0x000fe20000000000 */
[C---:B------:R-:W-:Y:S01]  /*8960*/  R2UR UR6, R4.reuse ;  /* 0x00000000040672ca */ /* 0x040fe200000e0000 */
[----:B------:R-:W-:Y:S01]  /*8970*/  VIADD R6, R4, 0x2 ;  /* 0x0000000204067836 */ /* 0x000fe20000000000 */
[----:B------:R-:W-:Y:S01]  /*8980*/  R2UR UR7, R5 ;  /* 0x00000000050772ca */ /* 0x000fe200000e0000 */
[----:B----4-:R-:W-:-:S02]  /*8990*/  IMAD.MOV.U32 R11, RZ, RZ, 0x40000040 ;  /* 0x40000040ff0b7424 */ /* 0x010fc400078e00ff */
[----:B------:R-:W-:Y:S02]  /*89a0*/  IMAD.MOV.U32 R7, RZ, RZ, 0x40000040 ;  /* 0x40000040ff077424 */ /* 0x000fe400078e00ff */
[C---:B------:R-:W-:Y:S01]  /*89b0*/  VIADD R8, R14.reuse, 0x4 ;  /* 0x000000040e087836 */ /* 0x040fe20000000000 */
[----:B------:R0:W-:Y:S01]  /*89c0*/  STL.64 [R1+0x10], R10 ;  /* 0x0000100a01007387 */ /* 0x0001e20000100a00 */
[----:B------:R-:W-:Y:S02]  /*89d0*/  IMAD.MOV.U32 R9, RZ, RZ, 0x40000040 ;  /* 0x40000040ff097424 */ /* 0x000fe400078e00ff */
[----:B------:R-:W-:Y:S02]  /*89e0*/  VIADD R20, R14, 0x6 ;  /* 0x000000060e147836 */ /* 0x000fe40000000000 */
[----:B------:R-:W-:Y:S01]  /*89f0*/  IMAD.MOV.U32 R21, RZ, RZ, 0x40000040 ;  /* 0x40000040ff157424 */ /* 0x000fe200078e00ff */
[----:B------:R0:W-:Y:S01]  /*8a00*/  STL.64 [R1+0x8], R8 ;  /* 0x0000080801007387 */ /* 0x0001e20000100a00 */
[----:B------:R-:W-:Y:S01]  /*8a10*/  HGMMA.64x128x16.F32.BF16 R24, gdesc[UR4], RZ, !UPT, gsb0 ;  /* 0x01e00000041879f0 */ /* 0x000fe2000c0018ff */
[----:B------:R-:W-:Y:S01]  /*8a20*/  R2UR UR4, R10 ;  /* 0x000000000a0472ca */ /* 0x000fe200000e0000 */
[----:B------:R-:W-:Y:S01]  /*8a30*/  IMAD.MOV.U32 R5, RZ, RZ, 0x40000040 ;  /* 0x40000040ff057424 */ /* 0x000fe200078e00ff */
[----:B------:R-:W-:Y:S01]  /*8a40*/  R2UR UR5, R11 ;  /* 0x000000000b0572ca */ /* 0x000fe200000e0000 */
[----:B------:R-:W-:Y:S01]  /*8a50*/  IMAD.MOV.U32 R119, RZ, RZ, RZ ;  /* 0x000000ffff777224 */ /* 0x000fe200078e00ff */
[----:B------:R-:W-:-:S02]  /*8a60*/  R2UR UR6, R6 ;  /* 0x00000000060672ca */ /* 0x000fc400000e0000 */
[----:B------:R-:W-:Y:S01]  /*8a70*/  R2UR UR7, R7 ;  /* 0x00000000070772ca */ /* 0x000fe200000e0000 */
[----:B------:R-:W-:Y:S01]  /*8a80*/  IMAD.MOV.U32 R7, RZ, RZ, 0x40000040 ;  /* 0x40000040ff077424 */ /* 0x000fe200078e00ff */
[C---:B------:R-:W-:Y:S01]  /*8a90*/  IADD3 R6, R4.reuse, 0x4, RZ ;  /* 0x0000000404067810 */ /* 0x040fe20007ffe0ff */
[----:B------:R-:W-:Y:S01]  /*8aa0*/  VIADD R4, R4, 0x6 ;  /* 0x0000000604047836 */ /* 0x000fe20000000000 */
[----:B------:R-:W-:Y:S02]  /*8ab0*/  WARPGROUP.DEPBAR.LE gsb0, 0x0 ;  /* 0x00008000000079c5 */ /* 0x000fe40000010000 */
[----:B------:R-:W-:-:S07]  /*8ac0*/  WARPGROUP.ARRIVE ;  /* 0x00000000000079c5 */ /* 0x000fce0000000000 */
        /* <DEDUP_REMOVED lines=18> */
.L_x_13373:
[----:B------:R-:W2:Y:S01]  /*8bf0*/  LDL R0, [R1+0x30] ;  /* 0x0000300001007983 */ /* 0x000ea20000100800 */
[----:B------:R-:W-:Y:S01]  /*8c00*/  P2R R5, PR, RZ, 0x1 ;  /* 0x00000001ff057803 */ /* 0x000fe20000000000 */
[----:B------:R-:W-:Y:S02]  /*8c10*/  ULDC UR4, c[0x0][0x988] ;  /* 0x0002620000047ab9 */ /* 0x000fe40000000800 */
[----:B------:R-:W3:Y:S01]  /*8c20*/  LDL R90, [R1+0x24] ;  /* 0x00002400015a7983 */ /* 0x000ee20000100800 */
[----:B------:R-:W-:Y:S01]  /*8c30*/  VIADD R3, R3, 0x16840 ;  /* 0x0001684003037836 */ /* 0x000fe20000000000 */
[----:B------:R-:W-:Y:S01]  /*8c40*/  ULDC UR5, c[0x0][0x988] ;  /* 0x0002620000057ab9 */ /* 0x000fe20000000800 */
        /* <DEDUP_REMOVED lines=114> */
[----:B------:R-:W-:Y:S02]  /*9370*/  FMNMX.FTZ R7, R81, R0, !PT ;  /* 0x0000000051077209 */ /* 0x000fe40007810000 */
[----:B------:R-:W-:-:S02]  /*9380*/  FSEL R84, R84, -INF , P5 ;  /* 0xff80000054547808 */ /* 0x000fc40002800000 */
[----:B------:R-:W-:Y:S02]  /*9390*/  ISETP.GT.AND P6, PT, R4, 0x79, PT ;  /* 0x000000790400780c */ /* 0x000fe40003fc4270 */
[----:B------:R-:W-:Y:S02]  /*93a0*/  FMNMX.FTZ R0, R84, R7, !PT ;  /* 0x0000000754007209 */ /* 0x000fe40007810000 */
[----:B------:R-:W-:-:S04]  /*93b0*/  FSEL R85, R85, -INF , P6 ;  /* 0xff80000055557808 */ /* 0x000fc80003000000 */
[----:B------:R-:W-:-:S05]  /*93c0*/  FMNMX.FTZ R7, R85, R0, !PT ;  /* 0x0000000055077209 */ /* 0x000fca0007810000 */
[----:B------:R-:W0:Y:S02]  /*93d0*/  SHFL.BFLY PT, R0, R7, 0x2, 0x1f ;  /* 0x0c401f0007007f89 */ /* 0x000e2400000e0000 */
[----:B0-----:R-:W-:-:S05]  /*93e0*/  FMNMX.FTZ R8, R7, R0, !PT ;  /* 0x0000000007087209 */ /* 0x001fca0007810000 */
[----:B------:R-:W0:Y:S01]  /*93f0*/  SHFL.BFLY PT, R9, R8, 0x1, 0x1f ;  /* 0x0c201f0008097f89 */ /* 0x000e2200000e0000 */
[----:B------:R-:W-:Y:S02]  /*9400*/  P2R R12, PR, RZ, 0x1 ;  /* 0x00000001ff0c7803 */ /* 0x000fe40000000000 */
[----:B------:R-:W-:Y:S02]  /*9410*/  P2R R11, PR, RZ, 0x2 ;  /* 0x00000002ff0b7803 */ /* 0x000fe40000000000 */
[C---:B------:R-:W-:Y:S02]  /*9420*/  ISETP.GT.AND P1, PT, R4.reuse, 0x59, PT ;  /* 0x000000590400780c */ /* 0x040fe40003f24270 */
[----:B------:R-:W-:Y:S02]  /*9430*/  ISETP.GT.AND P0, PT, R4, 0x60, PT ;  /* 0x000000600400780c */ /* 0x000fe40003f04270 */
[----:B------:R-:W-:Y:S02]  /*9440*/  FSEL R71, R71, -INF , P1 ;  /* 0xff80000047477808 */ /* 0x000fe40000800000 */
[----:B0-----:R-:W-:-:S02]  /*9450*/  FMNMX.FTZ R0, R8, R9, !PT ;  /* 0x0000000908007209 */ /* 0x001fc40007810000 */
[----:B------:R-:W-:-:S04]  /*9460*/  FMNMX.FTZ R9, R26, R27, !PT ;  /* 0x0000001b1a097209 */ /* 0x000fc80007810000 */
[----:B------:R-:W-:-:S04]  /*9470*/  FMNMX.FTZ R4, R30, R9, !PT ;  /* 0x000000091e047209 */ /* 0x000fc80007810000 */
[----:B------:R-:W-:-:S04]  /*9480*/  FMNMX.FTZ R9, R31, R4, !PT ;  /* 0x000000041f097209 */ /* 0x000fc80007810000 */
[----:B------:R-:W-:Y:S02]  /*9490*/  FMNMX.FTZ R4, R34, R9, !PT ;  /* 0x0000000922047209 */ /* 0x000fe40007810000 */
[----:B------:R-:W-:Y:S02]  /*94a0*/  ISETP.NE.AND P1, PT, R11, RZ, PT ;  /* 0x000000ff0b00720c */ /* 0x000fe40003f25270 */
[----:B------:R-:W-:Y:S01]  /*94b0*/  FMNMX.FTZ R11, R35, R4, !PT ;  /* 0x00000004230b7209 */ /* 0x000fe20007810000 */
[----:B------:R-:W-:Y:S01]  /*94c0*/  FMUL.FTZ R6, R0, UR4 ;  /* 0x0000000400067c20 */ /* 0x000fe20008410000 */
[----:B------:R-:W-:Y:S02]  /*94d0*/  P2R R10, PR, RZ, 0x4 ;  /* 0x00000004ff0a7803 */ /* 0x000fe40000000000 */
[----:B------:R-:W-:Y:S02]  /*94e0*/  FMNMX.FTZ R4, R38, R11, !PT ;  /* 0x0000000b26047209 */ /* 0x000fe40007810000 */
[----:B------:R-:W-:-:S02]  /*94f0*/  FSETP.NEU.FTZ.AND P2, PT, R0, -INF , PT ;  /* 0xff8000000000780b */ /* 0x000fc40003f5d000 */
[----:B------:R-:W-:Y:S02]  /*9500*/  FSEL R74, R74, -INF , P0 ;  /* 0xff8000004a4a7808 */ /* 0x000fe40000000000 */
[----:B------:R-:W-:Y:S02]  /*9510*/  FMNMX.FTZ R11, R39, R4, !PT ;  /* 0x00000004270b7209 */ /* 0x000fe40007810000 */
[----:B------:R-:W-:Y:S02]  /*9520*/  ISETP.NE.AND P0, PT, R12, RZ, PT ;  /* 0x000000ff0c00720c */ /* 0x000fe40003f05270 */
[----:B------:R-:W-:Y:S02]  /*9530*/  FSEL R6, R6, RZ, P2 ;  /* 0x000000ff06067208 */ /* 0x000fe40001000000 */
[----:B------:R-:W-:Y:S02]  /*9540*/  FMNMX.FTZ R4, R42, R11, !PT ;  /* 0x0000000b2a047209 */ /* 0x000fe40007810000 */
[----:B------:R-:W-:-:S02]  /*9550*/  FSEL R75, R75, -INF , P0 ;  /* 0xff8000004b4b7808 */ /* 0x000fc40000000000 */
[----:B------:R-:W-:Y:S01]  /*9560*/  ISETP.NE.AND P0, PT, R5, RZ, PT ;  /* 0x000000ff0500720c */ /* 0x000fe20003f05270 */
[----:B------:R-:W-:Y:S01]  /*9570*/  FFMA.FTZ R5, R25, UR4, -R6 ;  /* 0x0000000419057c23 */ /* 0x000fe20008010806 */
[----:B------:R-:W-:-:S04]  /*9580*/  FMNMX.FTZ R25, R43, R4, !PT ;  /* 0x000000042b197209 */ /* 0x000fc80007810000 */
[----:B------:R-:W-:-:S04]  /*9590*/  FMNMX.FTZ R4, R46, R25, !PT ;  /* 0x000000192e047209 */ /* 0x000fc80007810000 */
[----:B------:R-:W-:Y:S01]  /*95a0*/  FMNMX.FTZ R25, R47, R4, !PT ;  /* 0x000000042f197209 */ /* 0x000fe20007810000 */
[----:B------:R-:W-:-:S03]  /*95b0*/  FFMA.FTZ R7, R29, UR4, -R6 ;  /* 0x000000041d077c23 */ /* 0x000fc60008010806 */
[----:B------:R-:W-:-:S04]  /*95c0*/  FMNMX.FTZ R4, R50, R25, !PT ;  /* 0x0000001932047209 */ /* 0x000fc80007810000 */
        /* <DEDUP_REMOVED lines=14> */
[----:B------:R-:W-:Y:S02]  /*96b0*/  FMNMX.FTZ R4, R74, R37, !PT ;  /* 0x000000254a047209 */ /* 0x000fe40007810000 */
[----:B------:R-:W-:Y:S02]  /*96c0*/  ISETP.NE.AND P2, PT, R10, RZ, PT ;  /* 0x000000ff0a00720c */ /* 0x000fe40003f45270 */
[----:B------:R-:W-:Y:S02]  /*96d0*/  FSEL R78, R78, -INF , P1 ;  /* 0xff8000004e4e7808 */ /* 0x000fe40000800000 */
[----:B------:R-:W-:Y:S02]  /*96e0*/  FMNMX.FTZ R41, R75, R4, !PT ;  /* 0x000000044b297209 */ /* 0x000fe40007810000 */
[----:B------:R-:W-:Y:S02]  /*96f0*/  FSEL R79, R79, -INF , P2 ;  /* 0xff8000004f4f7808 */ /* 0x000fe40001000000 */
[----:B------:R-:W-:-:S02]  /*9700*/  FMNMX.FTZ R4, R78, R41, !PT ;  /* 0x000000294e047209 */ /* 0x000fc40007810000 */
[----:B------:R-:W-:Y:S02]  /*9710*/  FSEL R82, R82, -INF , P3 ;  /* 0xff80000052527808 */ /* 0x000fe40001800000 */
[----:B------:R-:W-:Y:S02]  /*9720*/  FMNMX.FTZ R41, R79, R4, !PT ;  /* 0x000000044f297209 */ /* 0x000fe40007810000 */
[----:B------:R-:W-:Y:S02]  /*9730*/  FSEL R83, R83, -INF , P4 ;  /* 0xff80000053537808 */ /* 0x000fe40002000000 */
[----:B------:R-:W-:Y:S01]  /*9740*/  FMNMX.FTZ R4, R82, R41, !PT ;  /* 0x0000002952047209 */ /* 0x000fe20007810000 */
[----:B------:R-:W-:Y:S01]  /*9750*/  FFMA.FTZ R29, R45, UR4, -R6 ;  /* 0x000000042d1d7c23 */ /* 0x000fe20008010806 */
[----:B------:R-:W-:Y:S02]  /*9760*/  FSEL R86, R86, -INF , P5 ;  /* 0xff80000056567808 */ /* 0x000fe40002800000 */
[----:B------:R-:W-:-:S02]  /*9770*/  FMNMX.FTZ R45, R83, R4, !PT ;  /* 0x00000004532d7209 */ /* 0x000fc40007810000 */
[----:B------:R-:W-:Y:S02]  /*9780*/  FSEL R87, R87, -INF , P6 ;  /* 0xff80000057577808 */ /* 0x000fe40003000000 */
[----:B------:R-:W-:-:S04]  /*9790*/  FMNMX.FTZ R4, R86, R45, !PT ;  /* 0x0000002d56047209 */ /* 0x000fc80007810000 */
[----:B------:R-:W-:Y:S01]  /*97a0*/  FMNMX.FTZ R4, R87, R4, !PT ;  /* 0x0000000457047209 */ /* 0x000fe20007810000 */
[----:B------:R-:W-:-:S04]  /*97b0*/  FFMA.FTZ R41, R57, UR4, -R6 ;  /* 0x0000000439297c23 */ /* 0x000fc80008010806 */
[----:B------:R-:W0:Y:S01]  /*97c0*/  SHFL.BFLY PT, R57, R4, 0x2, 0x1f ;  /* 0x0c401f0004397f89 */ /* 0x000e2200000e0000 */
[--C-:B------:R-:W-:Y:S01]  /*97d0*/  FFMA.FTZ R33, R49, UR4, -R6.reuse ;  /* 0x0000000431217c23 */ /* 0x100fe20008010806 */
[----:B------:R-:W-:Y:S01]  /*97e0*/  FFMA.FTZ R49, R65, UR4, -R6 ;  /* 0x0000000441317c23 */ /* 0x000fe20008010806 */
[----:B0-----:R-:W-:-:S05]  /*97f0*/  FMNMX.FTZ R8, R4, R57, !PT ;  /* 0x0000003904087209 */ /* 0x001fca0007810000 */
[----:B------:R-:W0:Y:S01]  /*9800*/  SHFL.BFLY PT, R65, R8, 0x1, 0x1f ;  /* 0x0c201f0008417f89 */ /* 0x000e2200000e0000 */
[--C-:B------:R-:W-:Y:S01]  /*9810*/  FFMA.FTZ R148, R24, UR4, -R6.reuse ;  /* 0x0000000418947c23 */ /* 0x100fe20008010806 */
[--C-:B------:R-:W-:Y:S01]  /*9820*/  FFMA.FTZ R150, R28, UR4, -R6.reuse ;  /* 0x000000041c967c23 */ /* 0x100fe20008010806 */
[----:B------:R-:W-:Y:S01]  /*9830*/  MUFU.EX2 R5, R5 ;  /* 0x0000000500057308 */ /* 0x000fe20000000800 */
[--C-:B------:R-:W-:Y:S01]  /*9840*/  FFMA.FTZ R124, R40, UR4, -R6.reuse ;  /* 0x00000004287c7c23 */ /* 0x100fe20008010806 */
[----:B------:R-:W-:-:S06]  /*9850*/  FFMA.FTZ R120, R32, UR4, -R6 ;  /* 0x0000000420787c23 */ /* 0x000fcc0008010806 */
[----:B------:R-:W1:Y:S01]  /*9860*/  MUFU.EX2 R148, R148 ;  /* 0x0000009400947308 */ /* 0x000e620000000800 */
[----:B------:R-:W-:Y:S01]  /*9870*/  FFMA.FTZ R37, R53, UR4, -R6 ;  /* 0x0000000435257c23 */ /* 0x000fe20008010806 */
[----:B0-----:R-:W-:-:S06]  /*9880*/  FMNMX.FTZ R4, R8, R65, !PT ;  /* 0x0000004108047209 */ /* 0x001fcc0007810000 */
[----:B------:R-:W0:Y:S01]  /*9890*/  MUFU.EX2 R150, R150 ;  /* 0x0000009600967308 */ /* 0x000e220000000800 */
[C---:B------:R-:W-:Y:S01]  /*98a0*/  FSETP.NEU.FTZ.AND P1, PT, R4.reuse, -INF , PT ;  /* 0xff8000000400780b */ /* 0x040fe20003f3d000 */
[----:B------:R-:W-:Y:S01]  /*98b0*/  FMUL.FTZ R40, R4, UR4 ;  /* 0x0000000404287c20 */ /* 0x000fe20008410000 */
[--C-:B------:R-:W-:Y:S01]  /*98c0*/  FFMA.FTZ R45, R61, UR4, -R6.reuse ;  /* 0x000000043d2d7c23 */ /* 0x100fe20008010806 */
[----:B------:R-:W-:-:S03]  /*98d0*/  FFMA.FTZ R53, R69, UR4, -R6 ;  /* 0x0000000445357c23 */ /* 0x000fc60008010806 */
[----:B------:R-:W-:Y:S01]  /*98e0*/  FSEL R40, R40, RZ, P1 ;  /* 0x000000ff28287208 */ /* 0x000fe20000800000 */
        /* <DEDUP_REMOVED lines=17> */
[--C-:B------:R-:W-:Y:S01]  /*9a00*/  FFMA.FTZ R149, R26, UR4, -R40.reuse ;  /* 0x000000041a957c23 */ /* 0x100fe20008010828 */
[--C-:B------:R-:W-:Y:S01]  /*9a10*/  FFMA.FTZ R6, R27, UR4, -R40.reuse ;  /* 0x000000041b067c23 */ /* 0x100fe20008010828 */
[----:B------:R-:W4:Y:S01]  /*9a20*/  MUFU.EX2 R120, R120 ;  /* 0x0000007800787308 */ /* 0x000f220000000800 */
[--C-:B------:R-:W-:Y:S01]  /*9a30*/  FFMA.FTZ R151, R30, UR4, -R40.reuse ;  /* 0x000000041e977c23 */ /* 0x100fe20008010828 */
[----:B-1----:R-:W-:Y:S01]  /*9a40*/  FADD.FTZ R27, R148, R5 ;  /* 0x00000005941b7221 */ /* 0x002fe20000010000 */
[----:B------:R-:W-:-:S05]  /*9a50*/  FFMA.FTZ R8, R31, UR4, -R40 ;  /* 0x000000041f087c23 */ /* 0x000fca0008010828 */
[----:B------:R-:W1:Y:S01]  /*9a60*/  MUFU.EX2 R9, R9 ;  /* 0x0000000900097308 */ /* 0x000e620000000800 */
[----:B0-----:R-:W-:Y:S01]  /*9a70*/  FADD.FTZ R32, R150, R27 ;  /* 0x0000001b96207221 */ /* 0x001fe20000010000 */
[----:B------:R-:W-:-:S06]  /*9a80*/  FFMA.FTZ R121, R34, UR4, -R40 ;  /* 0x0000000422797c23 */ /* 0x000fcc0008010828 */
[----:B------:R-:W-:Y:S08]  /*9a90*/  MUFU.EX2 R149, R149 ;  /* 0x0000009500957308 */ /* 0x000ff00000000800 */
[----:B------:R-:W0:Y:S01]  /*9aa0*/  MUFU.EX2 R6, R6 ;  /* 0x0000000600067308 */ /* 0x000e220000000800 */
[----:B--2---:R-:W-:-:S07]  /*9ab0*/  FADD.FTZ R27, R7, R32 ;  /* 0x00000020071b7221 */ /* 0x004fce0000010000 */
[----:B------:R-:W2:Y:S01]  /*9ac0*/  MUFU.EX2 R122, R122 ;  /* 0x0000007a007a7308 */ /* 0x000ea20000000800 */
[----:B------:R-:W-:-:S07]  /*9ad0*/  FFMA.FTZ R10, R35, UR4, -R40 ;  /* 0x00000004230a7c23 */ /* 0x000fce0008010828 */
[----:B------:R-:W5:Y:S01]  /*9ae0*/  MUFU.EX2 R151, R151 ;  /* 0x0000009700977308 */ /* 0x000f620000000800 */
[----:B----4-:R-:W-:-:S07]  /*9af0*/  FADD.FTZ R34, R120, R27 ;  /* 0x0000001b78227221 */ /* 0x010fce0000010000 */
[----:B------:R-:W4:Y:S01]  /*9b00*/  MUFU.EX2 R11, R11 ;  /* 0x0000000b000b7308 */ /* 0x000f220000000800 */
[----:B------:R-:W-:-:S07]  /*9b10*/  FFMA.FTZ R123, R38, UR4, -R40 ;  /* 0x00000004267b7c23 */ /* 0x000fce0008010828 */
[----:B------:R-:W3:Y:S01]  /*9b20*/  MUFU.EX2 R8, R8 ;  /* 0x0000000800087308 */ /* 0x000ee20000000800 */
[----:B-1----:R-:W-:Y:S01]  /*9b30*/  FADD.FTZ R27, R9, R34 ;  /* 0x00000022091b7221 */ /* 0x002fe20000010000 */
[----:B0-----:R-:W-:-:S06]  /*9b40*/  FADD.FTZ R36, R149, R6 ;  /* 0x0000000695247221 */ /* 0x001fcc0000010000 */
[----:B------:R-:W0:Y:S01]  /*9b50*/  MUFU.EX2 R124, R124 ;  /* 0x0000007c007c7308 */ /* 0x000e220000000800 */
[----:B------:R-:W-:-:S07]  /*9b60*/  FFMA.FTZ R12, R39, UR4, -R40 ;  /* 0x00000004270c7c23 */ /* 0x000fce0008010828 */
[----:B------:R-:W1:Y:S01]  /*9b70*/  MUFU.EX2 R121, R121 ;  /* 0x0000007900797308 */ /* 0x000e620000000800 */
[----:B--2---:R-:W-:Y:S01]  /*9b80*/  FADD.FTZ R34, R122, R27 ;  /* 0x0000001b7a227221 */ /* 0x004fe20000010000 */
[----:B-----5:R-:W-:-:S06]  /*9b90*/  FADD.FTZ R27, R151, R36 ;  /* 0x00000024971b7221 */ /* 0x020fcc0000010000 */
[----:B------:R-:W2:Y:S01]  /*9ba0*/  MUFU.EX2 R25, R25 ;  /* 0x0000001900197308 */ /* 0x000ea20000000800 */
[----:B------:R-:W-:-:S07]  /*9bb0*/  FFMA.FTZ R125, R42, UR4, -R40 ;  /* 0x000000042a7d7c23 */ /* 0x000fce0008010828 */
[----:B------:R-:W5:Y:S01]  /*9bc0*/  MUFU.EX2 R10, R10 ;  /* 0x0000000a000a7308 */ /* 0x000f620000000800 */
[----:B----4-:R-:W-:Y:S01]  /*9bd0*/  FADD.FTZ R31, R11, R34 ;  /* 0x000000220b1f7221 */ /* 0x010fe20000010000 */
[----:B---3--:R-:W-:-:S06]  /*9be0*/  FADD.FTZ R36, R8, R27 ;  /* 0x0000001b08247221 */ /* 0x008fcc0000010000 */
[----:B------:R-:W3:Y:S01]  /*9bf0*/  MUFU.EX2 R126, R126 ;  /* 0x0000007e007e7308 */ /* 0x000ee20000000800 */
[----:B------:R-:W-:-:S07]  /*9c00*/  FFMA.FTZ R24, R43, UR4, -R40 ;  /* 0x000000042b187c23 */ /* 0x000fce0008010828 */
[----:B------:R-:W4:Y:S01]  /*9c10*/  MUFU.EX2 R123, R123 ;  /* 0x0000007b007b7308 */ /* 0x000f220000000800 */
[----:B0-----:R-:W-:Y:S01]  /*9c20*/  FADD.FTZ R38, R124, R31 ;  /* 0x0000001f7c267221 */ /* 0x001fe20000010000 */
[----:B-1----:R-:W-:-:S06]  /*9c30*/  FADD.FTZ R27, R121, R36 ;  /* 0x00000024791b7221 */ /* 0x002fcc0000010000 */
        /* <DEDUP_REMOVED lines=8> */
[----:B---3--:R-:W-:Y:S01]  /*9cc0*/  FADD.FTZ R36, R126, R31 ;  /* 0x0000001f7e247221 */ /* 0x008fe20000010000 */
[----:B----4-:R-:W-:-:S06]  /*9cd0*/  FADD.FTZ R27, R123, R38 ;  /* 0x000000267b1b7221 */ /* 0x010fcc0000010000 */
        /* <DEDUP_REMOVED lines=8> */
[----:B------:R-:W-:Y:S02]  /*9d60*/  IMAD.U32 R44, RZ, RZ, UR38 ;  /* 0x00000026ff2c7e24 */ /* 0x000fe4000f8e00ff */
[----:B--2---:R-:W-:-:S05]  /*9d70*/  FADD.FTZ R42, R128, R31 ;  /* 0x0000001f802a7221 */ /* 0x004fca0000010000 */
[----:B------:R-:W2:Y:S01]  /*9d80*/  MUFU.EX2 R37, R37 ;  /* 0x0000002500257308 */ /* 0x000ea20000000800 */
[----:B-----5:R-:W-:Y:S01]  /*9d90*/  FADD.FTZ R27, R125, R38 ;  /* 0x000000267d1b7221 */ /* 0x020fe20000010000 */
[----:B------:R-:W-:-:S06]  /*9da0*/  FFMA.FTZ R131, R54, UR4, -R40 ;  /* 0x0000000436837c23 */ /* 0x000fcc0008010828 */
[----:B------:R-:W5:Y:S01]  /*9db0*/  MUFU.EX2 R26, R26 ;  /* 0x0000001a001a7308 */ /* 0x000f620000000800 */
[----:B---3--:R-:W-:Y:S01]  /*9dc0*/  FADD.FTZ R31, R33, R42 ;  /* 0x0000002a211f7221 */ /* 0x008fe20000010000 */
[----:B------:R-:W-:-:S06]  /*9dd0*/  PRMT R3, R44, 0x654, R3 ;  /* 0x000006542c037816 */ /* 0x000fcc0000000003 */
[----:B------:R-:W3:Y:S01]  /*9de0*/  MUFU.EX2 R132, R132 ;  /* 0x0000008400847308 */ /* 0x000ee20000000800 */
[----:B----4-:R-:W-:Y:S01]  /*9df0*/  FADD.FTZ R42, R24, R27 ;  /* 0x0000001b182a7221 */ /* 0x010fe20000010000 */
[----:B------:R-:W-:-:S06]  /*9e00*/  FFMA.FTZ R30, R55, UR4, -R40 ;  /* 0x00000004371e7c23 */ /* 0x000fcc0008010828 */
[----:B------:R-:W4:Y:S01]  /*9e10*/  MUFU.EX2 R129, R129 ;  /* 0x0000008100817308 */ /* 0x000f220000000800 */
[----:B0-----:R-:W-:Y:S01]  /*9e20*/  FADD.FTZ R38, R130, R31 ;  /* 0x0000001f82267221 */ /* 0x001fe20000010000 */
[----:B------:R1:W-:Y:S06]  /*9e30*/  SYNCS.ARRIVE.TRANS64.RED.A1T0 RZ, [R3+URZ], RZ ;  /* 0x000000ff03ff79a7 */ /* 0x0003ec000810043f */
[----:B------:R-:W0:Y:S01]  /*9e40*/  MUFU.EX2 R41, R41 ;  /* 0x0000002900297308 */ /* 0x000e220000000800 */
[----:B------:R-:W-:Y:S01]  /*9e50*/  FFMA.FTZ R133, R58, UR4, -R40 ;  /* 0x000000043a857c23 */ /* 0x000fe20008010828 */
[----:B-1----:R-:W-:-:S06]  /*9e60*/  FADD.FTZ R3, R127, R42 ;  /* 0x0000002a7f037221 */ /* 0x002fcc0000010000 */
        /* <DEDUP_REMOVED lines=41> */
[----:B------:R-:W-:Y:S01]  /*a100*/  F2FP.BF16.F32.PACK_AB R148, R5, R148 ;  /* 0x000000940594723e */ /* 0x000fe200000010ff */
[----:B0-----:R-:W-:-:S06]  /*a110*/  FADD.FTZ R5, R53, R46 ;  /* 0x0000002e35057221 */ /* 0x001fcc0000010000 */
[----:B------:R-:W0:Y:S01]  /*a120*/  MUFU.EX2 R142, R142 ;  /* 0x0000008e008e7308 */ /* 0x000e220000000800 */
[----:B-1----:R-:W-:-:S07]  /*a130*/  FADD.FTZ R44, R34, R3 ;  /* 0x00000003222c7221 */ /* 0x002fce0000010000 */
[----:B------:R-:W1:Y:S01]  /*a140*/  MUFU.EX2 R139, R139 ;  /* 0x0000008b008b7308 */ /* 0x000e620000000800 */
[----:B------:R-:W-:Y:S01]  /*a150*/  FFMA.FTZ R75, R75, UR4, -R40 ;  /* 0x000000044b4b7c23 */ /* 0x000fe20008010828 */
[----:B--2---:R-:W-:-:S06]  /*a160*/  FADD.FTZ R46, R140, R5 ;  /* 0x000000058c2e7221 */ /* 0x004fcc0000010000 */
[----:B------:R-:W2:Y:S01]  /*a170*/  MUFU.EX2 R61, R61 ;  /* 0x0000003d003d7308 */ /* 0x000ea20000000800 */
[----:B-----5:R-:W-:Y:S01]  /*a180*/  FADD.FTZ R3, R137, R44 ;  /* 0x0000002c89037221 */ /* 0x020fe20000010000 */
[----:B------:R-:W-:-:S06]  /*a190*/  FFMA.FTZ R143, R78, UR4, -R40 ;  /* 0x000000044e8f7c23 */ /* 0x000fcc0008010828 */
[----:B------:R-:W5:Y:S01]  /*a1a0*/  MUFU.EX2 R38, R38 ;  /* 0x0000002600267308 */ /* 0x000f620000000800 */
[--C-:B------:R-:W-:Y:S01]  /*a1b0*/  FFMA.FTZ R42, R79, UR4, -R40.reuse ;  /* 0x000000044f2a7c23 */ /* 0x100fe20008010828 */
[--C-:B------:R-:W-:Y:S01]  /*a1c0*/  FFMA.FTZ R82, R82, UR4, -R40.reuse ;  /* 0x0000000452527c23 */ /* 0x100fe20008010828 */
[--C-:B------:R-:W-:Y:S01]  /*a1d0*/  FFMA.FTZ R83, R83, UR4, -R40.reuse ;  /* 0x0000000453537c23 */ /* 0x100fe20008010828 */
[----:B------:R-:W-:-:S04]  /*a1e0*/  FFMA.FTZ R86, R86, UR4, -R40 ;  /* 0x0000000456567c23 */ /* 0x000fc80008010828 */
[----:B------:R-:W5:Y:S01]  /*a1f0*/  MUFU.EX2 R144, R144 ;  /* 0x0000009000907308 */ /* 0x000f620000000800 */
[----:B------:R-:W-:Y:S01]  /*a200*/  FFMA.FTZ R87, R87, UR4, -R40 ;  /* 0x0000000457577c23 */ /* 0x000fe20008010828 */
[----:B---3--:R-:W-:Y:S01]  /*a210*/  FADD.FTZ R5, R57, R46 ;  /* 0x0000002e39057221 */ /* 0x008fe20000010000 */
[----:B----4-:R-:W-:-:S05]  /*a220*/  FADD.FTZ R44, R36, R3 ;  /* 0x00000003242c7221 */ /* 0x010fca0000010000 */
[----:B------:R-:W3:Y:S01]  /*a230*/  MUFU.EX2 R141, R141 ;  /* 0x0000008d008d7308 */ /* 0x000ee20000000800 */
[----:B0-----:R-:W-:Y:S01]  /*a240*/  FADD.FTZ R46, R142, R5 ;  /* 0x000000058e2e7221 */ /* 0x001fe20000010000 */
[----:B-1----:R-:W-:-:S06]  /*a250*/  FADD.FTZ R3, R139, R44 ;  /* 0x0000002c8b037221 */ /* 0x002fcc0000010000 */
[----:B------:R-:W0:Y:S08]  /*a260*/  MUFU.EX2 R65, R81 ;  /* 0x0000005100417308 */ /* 0x000e300000000800 */
[----:B------:R-:W1:Y:S01]  /*a270*/  MUFU.EX2 R40, R75 ;  /* 0x0000004b00287308 */ /* 0x000e620000000800 */
[----:B--2---:R-:W-:Y:S01]  /*a280*/  FADD.FTZ R5, R61, R46 ;  /* 0x0000002e3d057221 */ /* 0x004fe20000010000 */
[----:B-----5:R-:W-:-:S06]  /*a290*/  FADD.FTZ R44, R38, R3 ;  /* 0x00000003262c7221 */ /* 0x020fcc0000010000 */
[----:B------:R-:W2:Y:S08]  /*a2a0*/  MUFU.EX2 R146, R146 ;  /* 0x0000009200927308 */ /* 0x000eb00000000800 */
[----:B------:R-:W4:Y:S01]  /*a2b0*/  MUFU.EX2 R143, R143 ;  /* 0x0000008f008f7308 */ /* 0x000f220000000800 */
[----:B------:R-:W-:Y:S01]  /*a2c0*/  FADD.FTZ R46, R144, R5 ;  /* 0x00000005902e7221 */ /* 0x000fe20000010000 */
[----:B---3--:R-:W-:-:S06]  /*a2d0*/  FADD.FTZ R3, R141, R44 ;  /* 0x0000002c8d037221 */ /* 0x008fcc0000010000 */
[----:B------:R-:W3:Y:S01]  /*a2e0*/  MUFU.EX2 R42, R42 ;  /* 0x0000002a002a7308 */ /* 0x000ee20000000800 */
[----:B0-----:R-:W-:Y:S01]  /*a2f0*/  FADD.FTZ R5, R65, R46 ;  /* 0x0000002e41057221 */ /* 0x001fe20000010000 */
[----:B-1----:R-:W-:-:S06]  /*a300*/  FADD.FTZ R44, R40, R3 ;  /* 0x00000003282c7221 */ /* 0x002fcc0000010000 */
[----:B------:R-:W0:Y:S01]  /*a310*/  MUFU.EX2 R82, R82 ;  /* 0x0000005200527308 */ /* 0x000e220000000800 */
[----:B--2---:R-:W-:Y:S01]  /*a320*/  FADD.FTZ R46, R146, R5 ;  /* 0x00000005922e7221 */ /* 0x004fe20000010000 */
[----:B------:R-:W-:Y:S01]  /*a330*/  F2FP.BF16.F32.PACK_AB R150, R7, R150 ;  /* 0x000000960796723e */ /* 0x000fe200000010ff */
[----:B----4-:R-:W-:-:S05]  /*a340*/  FADD.FTZ R5, R143, R44 ;  /* 0x0000002c8f057221 */ /* 0x010fca0000010000 */
[----:B------:R-:W1:Y:S01]  /*a350*/  MUFU.EX2 R83, R83 ;  /* 0x0000005300537308 */ /* 0x000e620000000800 */
[----:B------:R-:W-:Y:S01]  /*a360*/  IADD3 R7, R88, -0x2, RZ ;  /* 0xfffffffe58077810 */ /* 0x000fe20007ffe0ff */
[----:B---3--:R-:W-:-:S06]  /*a370*/  FADD.FTZ R5, R42, R5 ;  /* 0x000000052a057221 */ /* 0x008fcc0000010000 */
[----:B------:R-:W2:Y:S01]  /*a380*/  MUFU.EX2 R86, R86 ;  /* 0x0000005600567308 */ /* 0x000ea20000000800 */
[----:B------:R-:W-:Y:S02]  /*a390*/  ISETP.GE.AND P1, PT, R7, R90, PT ;  /* 0x0000005a0700720c */ /* 0x000fe40003f26270 */
[----:B------:R-:W-:-:S05]  /*a3a0*/  F2FP.BF16.F32.PACK_AB R149, R6, R149 ;  /* 0x000000950695723e */ /* 0x000fca00000010ff */
[----:B------:R-:W3:Y:S01]  /*a3b0*/  MUFU.EX2 R69, R69 ;  /* 0x0000004500457308 */ /* 0x000ee20000000800 */
[----:B0-----:R-:W-:-:S07]  /*a3c0*/  FADD.FTZ R6, R82, R5 ;  /* 0x0000000552067221 */ /* 0x001fce0000010000 */
[----:B------:R-:W0:Y:S01]  /*a3d0*/  MUFU.EX2 R87, R87 ;  /* 0x0000005700577308 */ /* 0x000e220000000800 */
[----:B-1----:R-:W-:-:S04]  /*a3e0*/  FADD.FTZ R5, R83, R6 ;  /* 0x0000000653057221 */ /* 0x002fc80000010000 */
[----:B--2---:R-:W-:Y:S01]  /*a3f0*/  FADD.FTZ R6, R86, R5 ;  /* 0x0000000556067221 */ /* 0x004fe20000010000 */
[----:B------:R-:W-:Y:S01]  /*a400*/  F2FP.BF16.F32.PACK_AB R120, R9, R120 ;  /* 0x000000780978723e */ /* 0x000fe200000010ff */
[--C-:B------:R-:W-:Y:S01]  /*a410*/  IMAD.MOV.U32 R118, RZ, RZ, R119.reuse ;  /* 0x000000ffff767224 */ /* 0x100fe200078e0077 */
[----:B------:R-:W-:Y:S01]  /*a420*/  F2FP.BF16.F32.PACK_AB R122, R11, R122 ;  /* 0x0000007a0b7a723e */ /* 0x000fe200000010ff */
[----:B---3--:R-:W-:Y:S01]  /*a430*/  FADD.FTZ R3, R69, R46 ;  /* 0x0000002e45037221 */ /* 0x008fe20000010000 */
[----:B------:R-:W-:Y:S01]  /*a440*/  F2FP.BF16.F32.PACK_AB R124, R25, R124 ;  /* 0x0000007c197c723e */ /* 0x000fe200000010ff */
[--C-:B------:R-:W-:Y:S01]  /*a450*/  IMAD.MOV.U32 R117, RZ, RZ, R119.reuse ;  /* 0x000000ffff757224 */ /* 0x100fe200078e0077 */
[----:B------:R-:W-:Y:S01]  /*a460*/  F2FP.BF16.F32.PACK_AB R126, R29, R126 ;  /* 0x0000007e1d7e723e */ /* 0x000fe200000010ff */
[--C-:B------:R-:W-:Y:S01]  /*a470*/  IMAD.MOV.U32 R116, RZ, RZ, R119.reuse ;  /* 0x000000ffff747224 */ /* 0x100fe200078e0077 */
[----:B------:R-:W-:Y:S01]  /*a480*/  F2FP.BF16.F32.PACK_AB R128, R33, R128 ;  /* 0x000000802180723e */ /* 0x000fe200000010ff */
[--C-:B------:R-:W-:Y:S01]  /*a490*/  IMAD.MOV.U32 R115, RZ, RZ, R119.reuse ;  /* 0x000000ffff737224 */ /* 0x100fe200078e0077 */
[----:B------:R-:W-:Y:S01]  /*a4a0*/  F2FP.BF16.F32.PACK_AB R130, R37, R130 ;  /* 0x000000822582723e */ /* 0x000fe200000010ff */
[----:B0-----:R-:W-:Y:S01]  /*a4b0*/  FADD.FTZ R6, R87, R6 ;  /* 0x0000000657067221 */ /* 0x001fe20000010000 */
        /* <DEDUP_REMOVED lines=47> */
[----:B------:R-:W-:Y:S01]  /*a7b0*/  IMAD.MOV.U32 R88, RZ, RZ, R119 ;  /* 0x000000ffff587224 */ /* 0x000fe200078e0077 */
[----:B------:R-:W-:-:S02]  /*a7c0*/  MOV R99, R119 ;  /* 0x0000007700637202 */ /* 0x000fc40000000f00 */
[----:B------:R-:W-:Y:S01]  /*a7d0*/  MOV R89, R119 ;  /* 0x0000007700597202 */ /* 0x000fe20000000f00 */
[----:B------:R-:W-:Y:S06]  /*a7e0*/  @!P1 BRA `(.L_x_13374) ;  /* 0x0000002000389947 */ /* 0x000fec0003800000 */
[----:B------:R0:W5:Y:S01]  /*a7f0*/  LDL.LU R5, [R1+0x4] ;  /* 0x0000040001057983 */ /* 0x0001620000300800 */
        /* <DEDUP_REMOVED lines=18> */
[----:B0-----:R-:W-:-:S07]  /*a920*/  CS2R R88, SRZ ;  /* 0x0000000000587805 */ /* 0x001fce000001ff00 */
.L_x_13386:
[----:B------:R-:W2:Y:S01]  /*a930*/  LDL R4, [R1+0x28] ;  /* 0x0000280001047983 */ /* 0x000ea20000100800 */
[----:B------:R-:W-:Y:S01]  /*a940*/  ISETP.NE.AND P1, PT, R12, 0x1, PT ;  /* 0x000000010c00780c */ /* 0x000fe20003f25270 */
[----:B------:R-:W-:Y:S05]  /*a950*/  YIELD ;  /* 0x0000000000007946 */ /* 0x000fea0003800000 */
[----:B------:R-:W-:Y:S02]  /*a960*/  SEL R0, RZ, 0x1, P1 ;  /* 0x00000001ff007807 */ /* 0x000fe40000800000 */
[----:B--2---:R-:W-:Y:S02]  /*a970*/  ISETP.NE.AND P1, PT, R4, RZ, PT ;  /* 0x000000ff0400720c */ /* 0x004fe40003f25270 */
[----:B-----5:R-:W-:-:S05]  /*a980*/  LOP3.LUT R4, R5, R0, RZ, 0x3c, !PT ;  /* 0x0000000005047212 */ /* 0x020fca00078e3cff */
[----:B------:R0:W-:Y:S06]  /*a990*/  STL [R1+0x4], R4 ;  /* 0x0000040401007387 */ /* 0x0001ec0000100800 */
[----:B------:R-:W-:Y:S05]  /*a9a0*/  @P1 BRA `(.L_x_13375) ;  /* 0x00000000003c1947 */ /* 0x000fea0003800000 */
[----:B------:R-:W-:Y:S05]  /*a9b0*/  @!P0 BRA `(.L_x_13376) ;  /* 0x0000000000048947 */ /* 0x000fea0003800000 */
[----:B------:R-:W-:Y:S01]  /*a9c0*/  BPT.TRAP 0x1 ;  /* 0x000000040000795c */ /* 0x000fe20000300000 */
.L_x_13376:
[----:B------:R-:W-:-:S05]  /*a9d0*/  VIADD R0, R12, 0x1 ;  /* 0x000000010c007836 */ /* 0x000fca0000000000 */
[----:B------:R-:W-:-:S04]  /*a9e0*/  ISETP.NE.AND P2, PT, R0, 0x2, PT ;  /* 0x000000020000780c */ /* 0x000fc80003f45270 */
[----:B------:R-:W-:Y:S02]  /*a9f0*/  SEL R9, R0, RZ, P2 ;  /* 0x000000ff00097207 */ /* 0x000fe40001000000 */
[----:B------:R-:W-:-:S03]  /*aa00*/  SHF.L.U32 R0, R4, 0x1f, RZ ;  /* 0x0000001f04007819 */ /* 0x000fc600000006ff */
[----:B------:R-:W-:-:S04]  /*aa10*/  IMAD R9, R9, 0x8, R18 ;  /* 0x0000000809097824 */ /* 0x000fc800078e0212 */
[----:B------:R1:W2:Y:S01]  /*aa20*/  SYNCS.PHASECHK.TRANS64.TRYWAIT P2, [R9+URZ+0x16830], R0 ;  /* 0x01683000090075a7 */ /* 0x0002a2000804017f */
[----:B------:R-:W-:Y:S05]  /*aa30*/  @!P0 BRA `(.L_x_13377) ;  /* 0x0000000000048947 */ /* 0x000fea0003800000 */
[----:B------:R-:W-:Y:S01]  /*aa40*/  BPT.TRAP 0x1 ;  /* 0x000000040000795c */ /* 0x000fe20000300000 */
.L_x_13377:
[----:B------:R-:W-:Y:S04]  /*aa50*/  BSSY B0, `(.L_x_13375) ;  /* 0x0000004000007945 */ /* 0x000fe80003800000 */
[----:B--2---:R-:W-:Y:S05]  /*aa60*/  @P2 BRA `(.L_x_13378) ;  /* 0x0000000000082947 */ /* 0x004fea0003800000 */
[----:B------:R-:W2:Y:S02]  /*aa70*/  SYNCS.PHASECHK.TRANS64.TRYWAIT P2, [R9+URZ+0x16830], R0 ;  /* 0x01683000090075a7 */ /* 0x000ea4000804017f */
[----:B--2---:R-:W-:Y:S05]  /*aa80*/  @!P2 BRA `(.L_x_13379) ;  /* 0x000000c80060a947 */ /* 0x004fea0003800000 */
.L_x_13378:
[----:B------:R-:W-:Y:S05]  /*aa90*/  BSYNC B0 ;  /* 0x0000000000007941 */ /* 0x000fea0003800000 */
.L_x_13375:
[----:B------:R3:W-:Y:S01]  /*aaa0*/  STL.64 [R1+0x70], R2 ;  /* 0x0000700201007387 */ /* 0x0007e20000100a00 */
[----:B-12---:R-:W1:Y:S03]  /*aab0*/  S2R R0, SR_TID.X ;  /* 0x0000000000007919 */ /* 0x006e660000002100 */
[----:B---3--:R-:W2:Y:S01]  /*aac0*/  LDL.64 R2, [R1+0x10] ;  /* 0x0000100001027983 */ /* 0x008ea20000100a00 */
[----:B------:R-:W-:Y:S01]  /*aad0*/  VIADD R156, R12, 0x1 ;  /* 0x000000010c9c7836 */ /* 0x000fe20000000000 */
[----:B------:R-:W-:Y:S05]  /*aae0*/  WARPSYNC.ALL ;  /* 0x0000000000007948 */ /* 0x000fea0003800000 */
[C---:B------:R-:W-:Y:S01]  /*aaf0*/  ISETP.NE.AND P2, PT, R156.reuse, 0x2, PT ;  /* 0x000000029c00780c */ /* 0x040fe20003f45270 */
[----:B------:R-:W-:Y:S01]  /*ab00*/  IMAD.MOV.U32 R9, RZ, RZ, 0x40000040 ;  /* 0x40000040ff097424 */ /* 0x000fe200078e00ff */
[----:B------:R-:W-:Y:S01]  /*ab10*/  MOV R27, 0x40000040 ;  /* 0x40000040001b7802 */ /* 0x000fe20000000f00 */
[----:B------:R-:W-:Y:S01]  /*ab20*/  IMAD.MOV.U32 R25, RZ, RZ, 0x40000040 ;  /* 0x40000040ff197424 */ /* 0x000fe200078e00ff */
[----:B------:R-:W-:-:S02]  /*ab30*/  SEL R156, R156, RZ, P2 ;  /* 0x000000ff9c9c7207 */ /* 0x000fc40001000000 */
[----:B------:R-:W-:Y:S02]  /*ab40*/  R2UR UR19, R9 ;  /* 0x00000000091372ca */ /* 0x000fe400000e0000 */
        /* <DEDUP_REMOVED lines=9> */
[----:B------:R-:W-:-:S02]  /*abe0*/  R2UR UR18, R8 ;  /* 0x00000000081272ca */ /* 0x000fc400000e0000 */
[----:B------:R-:W3:Y:S01]  /*abf0*/  LDL.64 R8, [R1+0x8] ;  /* 0x0000080001087983 */ /* 0x000ee20000100a00 */
[----:B-1----:R-:W-:Y:S02]  /*ac00*/  SHF.R.U32.HI R0, RZ, 0x7, R0 ;  /* 0x00000007ff007819 */ /* 0x002fe40000011600 */
[----:B------:R-:W-:-:S03]  /*ac10*/  R2UR UR14, R24 ;  /* 0x00000000180e72ca */ /* 0x000fc600000e0000 */
[----:B------:R-:W-:Y:S01]  /*ac20*/  VIADD R0, R0, 0x8 ;  /* 0x0000000800007836 */ /* 0x000fe20000000000 */
[----:B------:R-:W-:Y:S02]  /*ac30*/  R2UR UR22, R26 ;  /* 0x000000001a1672ca */ /* 0x000fe400000e0000 */
[----:B------:R-:W-:Y:S02]  /*ac40*/  R2UR UR23, R27 ;  /* 0x000000001b1772ca */ /* 0x000fe400000e0000 */
[----:B------:R1:W-:Y:S06]  /*ac50*/  BAR.SYNC.DEFER_BLOCKING R0, 0x100 ;  /* 0x000400000000751d */ /* 0x0003ec0000010000 */
[----:B------:R-:W-:-:S06]  /*ac60*/  WARPGROUP.ARRIVE ;  /* 0x00000000000079c5 */ /* 0x000fcc0000000000 */
[----:B------:R-:W-:Y:S03]  /*ac70*/  HGMMA.64x128x16.F32.BF16 R24, gdesc[UR8], RZ, !UPT, gsb0 ;  /* 0x01e00000081879f0 */ /* 0x000fe6000c0018ff */
[----:B------:R-:W-:Y:S02]  /*ac80*/  WARPGROUP.DEPBAR.LE gsb0, 0x0 ;  /* 0x00008000000079c5 */ /* 0x000fe40000010000 */
[----:B------:R-:W-:Y:S01]  /*ac90*/  WARPGROUP.ARRIVE ;  /* 0x00000000000079c5 */ /* 0x000fe20000000000 */
[----:B--2---:R-:W-:Y:S02]  /*aca0*/  R2UR UR12, R2 ;  /* 0x00000000020c72ca */ /* 0x004fe400000e0000 */
[----:B------:R-:W-:Y:S02]  /*acb0*/  R2UR UR13, R3 ;  /* 0x00000000030d72ca */ /* 0x000fe400000e0000 */
[----:B------:R1:W5:Y:S11]  /*acc0*/  LDL.LU.64 R2, [R1+0x70] ;  /* 0x0000700001027983 */ /* 0x0003760000300a00 */
[----:B------:R-:W-:Y:S01]  /*acd0*/  HGMMA.64x128x16.F32.BF16 R24, gdesc[UR12], R24, gsb0 ;  /* 0x01e000000c1879f0 */ /* 0x000fe20008001818 */
[----:B---3--:R-:W-:-:S02]  /*ace0*/  R2UR UR16, R8 ;  /* 0x00000000081072ca */ /* 0x008fc400000e0000 */
        /* <DEDUP_REMOVED lines=10> */
[----:B-1----:R-:W-:Y:S05]  /*ad90*/  @P1 BRA `(.L_x_13380) ;  /* 0x0000000000281947 */ /* 0x002fea0003800000 */
[----:B------:R-:W-:Y:S05]  /*ada0*/  @!P0 BRA `(.L_x_13381) ;  /* 0x0000000000048947 */ /* 0x000fea0003800000 */
[----:B------:R-:W-:Y:S01]  /*adb0*/  BPT.TRAP 0x1 ;  /* 0x000000040000795c */ /* 0x000fe20000300000 */
.L_x_13381:
[----:B------:R-:W-:Y:S01]  /*adc0*/  SHF.L.U32 R0, R5, 0x1f, RZ ;  /* 0x0000001f05007819 */ /* 0x000fe200000006ff */
[----:B0-----:R-:W-:-:S04]  /*add0*/  IMAD R4, R12, 0x8, R18 ;  /* 0x000000080c047824 */ /* 0x001fc800078e0212 */
[----:B------:R0:W1:Y:S01]  /*ade0*/  SYNCS.PHASECHK.TRANS64.TRYWAIT P1, [R4+URZ+0x16850], R0 ;  /* 0x01685000040075a7 */ /* 0x000062000802017f */
[----:B------:R-:W-:Y:S05]  /*adf0*/  @!P0 BRA `(.L_x_13382) ;  /* 0x0000000000048947 */ /* 0x000fea0003800000 */
[----:B------:R-:W-:Y:S01]  /*ae00*/  BPT.TRAP 0x1 ;  /* 0x000000040000795c */ /* 0x000fe20000300000 */
.L_x_13382:
[----:B-1----:R-:W-:Y:S05]  /*ae10*/  @P1 BRA `(.L_x_13380) ;  /* 0x0000000000081947 */ /* 0x002fea0003800000 */
[----:B------:R-:W1:Y:S02]  /*ae20*/  SYNCS.PHASECHK.TRANS64.TRYWAIT P1, [R4+URZ+0x16850], R0 ;  /* 0x01685000040075a7 */ /* 0x000e64000802017f */
[----:B-1----:R-:W-:Y:S05]  /*ae30*/  @!P1 BRA `(.L_x_13383) ;  /* 0x000000c400889947 */ /* 0x002fea0003800000 */
.L_x_13380:
[----:B01----:R-:W-:Y:S01]  /*ae40*/  VIADD R0, R18, 0x400 ;  /* 0x0000040012007836 */ /* 0x003fe20000000000 */
[----:B------:R-:W-:Y:S05]  /*ae50*/  WARPSYNC.ALL ;  /* 0x0000000000007948 */ /* 0x000fea0003800000 */
[----:B------:R-:W-:Y:S01]  /*ae60*/  SHF.R.U32.HI R0, RZ, 0x4, R0 ;  /* 0x00000004ff007819 */ /* 0x000fe20000011600 */
[----:B------:R-:W-:Y:S01]  /*ae70*/  IMAD.MOV.U32 R5, RZ, RZ, 0x40000040 ;  /* 0x40000040ff057424 */ /* 0x000fe200078e00ff */
[----:B------:R-:W-:Y:S01]  /*ae80*/  WARPGROUP.ARRIVE ;  /* 0x00000000000079c5 */ /* 0x000fe20000000000 */
[----:B------:R-:W-:Y:S01]  /*ae90*/  IMAD.MOV.U32 R9, RZ, RZ, 0x40000040 ;  /* 0x40000040ff097424 */ /* 0x000fe200078e00ff */
[----:B------:R-:W-:-:S02]  /*aea0*/  LOP3.LUT R0, R0, 0x3fff, RZ, 0xc0, !PT ;  /* 0x00003fff00007812 */ /* 0x000fc400078ec0ff */
[----:B------:R-:W-:Y:S01]  /*aeb0*/  R2UR UR7, R5 ;  /* 0x00000000050772ca */ /* 0x000fe200000e0000 */
[----:B------:R-:W-:Y:S02]  /*aec0*/  IMAD.MOV.U32 R5, RZ, RZ, 0x40000040 ;  /* 0x40000040ff057424 */ /* 0x000fe400078e00ff */
[----:B------:R-:W-:-:S05]  /*aed0*/  IMAD R4, R12, 0x400, R0 ;  /* 0x000004000c047824 */ /* 0x000fca00078e0200 */
[C---:B------:R-:W-:Y:S02]  /*aee0*/  R2UR UR6, R4.reuse ;  /* 0x00000000040672ca */ /* 0x040fe400000e0000 */
[----:B------:R-:W-:-:S11]  /*aef0*/  IADD3 R8, R4, 0x80, RZ ;  /* 0x0000008004087810 */ /* 0x000fd60007ffe0ff */
[----:B------:R-:W-:Y:S01]  /*af00*/  HGMMA.64x64x16.F32.BF16 R88, R148, gdesc[UR4].tnspB, R88, gsb0 ;  /* 0x40e0000494587df0 */ /* 0x000fe20008001858 */
[----:B------:R-:W-:Y:S01]  /*af10*/  R2UR UR6, R8 ;  /* 0x00000000080672ca */ /* 0x000fe200000e0000 */
[----:B------:R-:W-:Y:S01]  /*af20*/  VIADD R8, R4, 0x100 ;  /* 0x0000010004087836 */ /* 0x000fe20000000000 */
[----:B------:R-:W-:Y:S01]  /*af30*/  R2UR UR7, R9 ;  /* 0x00000000090772ca */ /* 0x000fe200000e0000 */
[----:B------:R-:W-:Y:S01]  /*af40*/  IMAD.MOV.U32 R9, RZ, RZ, 0x40000040 ;  /* 0x40000040ff097424 */ /* 0x000fe200078e00ff */
[----:B------:R-:W-:Y:S02]  /*af50*/  WARPGROUP.DEPBAR.LE gsb0, 0x0 ;  /* 0x00008000000079c5 */ /* 0x000fe40000010000 */
[----:B------:R-:W-:-:S06]  /*af60*/  WARPGROUP.ARRIVE ;  /* 0x00000000000079c5 */ /* 0x000fcc0000000000 */
[----:B------:R-:W0:Y:S03]  /*af70*/  S2R R151, SR_TID.X ;  /* 0x0000000000977919 */ /* 0x000e260000002100 */
[----:B------:R-:W-:Y:S01]  /*af80*/  HGMMA.64x64x16.F32.BF16 R88, R120, gdesc[UR4].tnspB, R88, gsb0 ;  /* 0x40e0000478587df0 */ /* 0x000fe20008001858 */
[----:B------:R-:W-:Y:S01]  /*af90*/  R2UR UR6, R8 ;  /* 0x00000000080672ca */ /* 0x000fe200000e0000 */
[----:B------:R-:W-:Y:S01]  /*afa0*/  VIADD R8, R4, 0x180 ;  /* 0x0000018004087836 */ /* 0x000fe20000000000 */
[----:B------:R-:W-:Y:S01]  /*afb0*/  R2UR UR7, R9 ;  /* 0x00000000090772ca */ /* 0x000fe200000e0000 */
[----:B------:R-:W-:Y:S01]  /*afc0*/  IMAD.MOV.U32 R9, RZ, RZ, 0x40000040 ;  /* 0x40000040ff097424 */ /* 0x000fe200078e00ff */
[----:B0-----:R-:W-:Y:S02]  /*afd0*/  SHF.R.U32.HI R0, RZ, 0x7, R151 ;  /* 0x00000007ff007819 */ /* 0x001fe40000011697 */
[----:B------:R-:W-:-:S03]  /*afe0*/  ISETP.GE.U32.AND P1, PT, R151, 0x180, PT ;  /* 0x000001809700780c */ /* 0x000fc60003f26070 */
[----:B------:R-:W-:-:S05]  /*aff0*/  VIADD R0, R0, 0x9 ;  /* 0x0000000900007836 */ /* 0x000fca0000000000 */
[----:B------:R-:W-:Y:S01]  /*b000*/  SEL R0, R0, 0x9, !P1 ;  /* 0x0000000900007807 */ /* 0x000fe20004800000 */
[----:B------:R-:W-:Y:S02]  /*b010*/  WARPGROUP.DEPBAR.LE gsb0, 0x0 ;  /* 0x00008000000079c5 */ /* 0x000fe40000010000 */
[----:B------:R-:W-:-:S06]  /*b020*/  WARPGROUP.ARRIVE ;  /* 0x00000000000079c5 */ /* 0x000fcc0000000000 */
[----:B------:R-:W-:Y:S01]  /*b030*/  HGMMA.64x64x16.F32.BF16 R88, R124, gdesc[UR4].tnspB, R88, gsb0 ;  /* 0x40e000047c587df0 */ /* 0x000fe20008001858 */
[----:B------:R-:W-:Y:S01]  /*b040*/  R2UR UR6, R8 ;  /* 0x00000000080672ca */ /* 0x000fe200000e0000 */
[----:B------:R-:W-:Y:S01]  /*b050*/  VIADD R8, R4, 0x200 ;  /* 0x0000020004087836 */ /* 0x000fe20000000000 */
[----:B------:R-:W-:Y:S01]  /*b060*/  R2UR UR7, R9 ;  /* 0x00000000090772ca */ /* 0x000fe200000e0000 */
[----:B------:R-:W-:Y:S01]  /*b070*/  IMAD.MOV.U32 R9, RZ, RZ, 0x40000040 ;  /* 0x40000040ff097424 */ /* 0x000fe200078e00ff */
[----:B------:R-:W-:Y:S02]  /*b080*/  WARPGROUP.DEPBAR.LE gsb0, 0x0 ;  /* 0x00008000000079c5 */ /* 0x000fe40000010000 */
[----:B------:R-:W-:-:S09]  /*b090*/  WARPGROUP.ARRIVE ;  /* 0x00000000000079c5 */ /* 0x000fd20000000000 */
        /* <DEDUP_REMOVED lines=8> */
[----:B------:R-:W-:Y:S02]  /*b120*/  R2UR UR6, R8 ;  /* 0x00000000080672ca */ /* 0x000fe400000e0000 */
[----:B------:R-:W-:Y:S01]  /*b130*/  R2UR UR7, R9 ;  /* 0x00000000090772ca */ /* 0x000fe200000e0000 */
[----:B------:R-:W-:Y:S01]  /*b140*/  IMAD.MOV.U32 R9, RZ, RZ, 0x40000040 ;  /* 0x40000040ff097424 */ /* 0x000fe200078e00ff */
[C---:B------:R-:W-:Y:S01]  /*b150*/  IADD3 R8, R4.reuse, 0x300, RZ ;  /* 0x0000030004087810 */ /* 0x040fe20007ffe0ff */
[----:B------:R-:W-:Y:S01]  /*b160*/  VIADD R4, R4, 0x380 ;  /* 0x0000038004047836 */ /* 0x000fe20000000000 */
[----:B------:R-:W-:Y:S02]  /*b170*/  WARPGROUP.DEPBAR.LE gsb0, 0x0 ;  /* 0x00008000000079c5 */ /* 0x000fe40000010000 */
[----:B------:R-:W-:-:S07]  /*b180*/  WARPGROUP.ARRIVE ;  /* 0x00000000000079c5 */ /* 0x000fce0000000000 */
[----:B------:R-:W-:Y:S01]  /*b190*/  HGMMA.64x64x16.F32.BF16 R88, R136, gdesc[UR4].tnspB, R88, gsb0 ;  /* 0x40e0000488587df0 */ /* 0x000fe20008001858 */
[----:B------:R-:W-:Y:S02]  /*b1a0*/  R2UR UR6, R8 ;  /* 0x00000000080672ca */ /* 0x000fe400000e0000 */
[----:B------:R-:W-:Y:S01]  /*b1b0*/  R2UR UR7, R9 ;  /* 0x00000000090772ca */ /* 0x000fe200000e0000 */
[----:B------:R-:W-:Y:S02]  /*b1c0*/  WARPGROUP.DEPBAR.LE gsb0, 0x0 ;  /* 0x00008000000079c5 */ /* 0x000fe40000010000 */
[----:B------:R-:W-:-:S10]  /*b1d0*/  WARPGROUP.ARRIVE ;  /* 0x00000000000079c5 */ /* 0x000fd40000000000 */
[----:B------:R-:W-:Y:S01]  /*b1e0*/  HGMMA.64x64x16.F32.BF16 R88, R140, gdesc[UR4].tnspB, R88, gsb0 ;  /* 0x40e000048c587df0 */ /* 0x000fe20008001858 */
[----:B------:R-:W-:Y:S02]  /*b1f0*/  R2UR UR6, R4 ;  /* 0x00000000040672ca */ /* 0x000fe400000e0000 */
[----:B------:R-:W-:Y:S01]  /*b200*/  R2UR UR7, R5 ;  /* 0x00000000050772ca */ /* 0x000fe200000e0000 */
[----:B------:R-:W-:Y:S02]  /*b210*/  WARPGROUP.DEPBAR.LE gsb0, 0x0 ;  /* 0x00008000000079c5 */ /* 0x000fe40000010000 */
[----:B------:R-:W-:-:S10]  /*b220*/  WARPGROUP.ARRIVE ;  /* 0x00000000000079c5 */ /* 0x000fd40000000000 */
[----:B------:R-:W-:Y:S03]  /*b230*/  HGMMA.64x64x16.F32.BF16 R88, R144, gdesc[UR4].tnspB, R88, gsb0 ;  /* 0x40e0000490587df0 */ /* 0x000fe60008001858 */
[----:B------:R-:W-:Y:S02]  /*b240*/  WARPGROUP.DEPBAR.LE gsb0, 0x0 ;  /* 0x00008000000079c5 */ /* 0x000fe40000010000 */
[----:B------:R0:W-:Y:S06]  /*b250*/  BAR.ARV R0, 0x100 ;  /* 0x000400000000751d */ /* 0x0001ec0000002000 */
[----:B------:R-:W-:Y:S05]  /*b260*/  @!P0 BRA `(.L_x_13384) ;  /* 0x0000000000048947 */ /* 0x000fea0003800000 */
[----:B------:R-:W-:Y:S01]  /*b270*/  BPT.TRAP 0x1 ;  /* 0x000000040000795c */ /* 0x000fe20000300000 */
.L_x_13384:
        /* <DEDUP_REMOVED lines=95> */
[----:B------:R-:W-:-:S03]  /*b870*/  FFMA.FTZ R9, R85, UR4, -R9 ;  /* 0x0000000455097c23 */ /* 0x000fc60008010809 */
        /* <DEDUP_REMOVED lines=37> */
[----:B------:R-:W-:-:S04]  /*bad0*/  FADD.FTZ R5, -R0, R11 ;  /* 0x0000000b00057221 */ /* 0x000fc80000010100 */
        /* <DEDUP_REMOVED lines=28> */
[----:B0----5:R-:W-:Y:S01]  /*bca0*/  FFMA.FTZ R3, R5, R3, R24 ;  /* 0x0000000305037223 */ /* 0x021fe20000010018 */
[--C-:B------:R-:W-:Y:S01]  /*bcb0*/  FFMA.FTZ R66, R66, UR4, -R10.reuse ;  /* 0x0000000442427c23 */ /* 0x100fe2000801080a */
[--C-:B------:R-:W-:Y:S01]  /*bcc0*/  FFMA.FTZ R67, R67, UR4, -R10.reuse ;  /* 0x0000000443437c23 */ /* 0x100fe2000801080a */
[--C-:B------:R-:W-:Y:S01]  /*bcd0*/  FFMA.FTZ R70, R70, UR4, -R10.reuse ;  /* 0x0000000446467c23 */ /* 0x100fe2000801080a */
[----:B------:R-:W-:Y:S01]  /*bce0*/  FADD.FTZ R3, R25, R3 ;  /* 0x0000000319037221 */ /* 0x000fe20000010000 */
[--C-:B------:R-:W-:Y:S01]  /*bcf0*/  FFMA.FTZ R71, R71, UR4, -R10.reuse ;  /* 0x0000000447477c23 */ /* 0x100fe2000801080a */
[--C-:B------:R-:W-:Y:S01]  /*bd00*/  FFMA.FTZ R74, R74, UR4, -R10.reuse ;  /* 0x000000044a4a7c23 */ /* 0x100fe2000801080a */
        /* <DEDUP_REMOVED lines=12> */
[----:B------:R-:W-:-:S02]  /*bdd0*/  FFMA.FTZ R10, R87, UR4, -R10 ;  /* 0x00000004570a7c23 */ /* 0x000fc4000801080a */
        /* <DEDUP_REMOVED lines=98> */
.L_x_13385:
[----:B------:R-:W2:Y:S01]  /*c400*/  LDL R85, [R1+0x24] ;  /* 0x0000240001557983 */ /* 0x000ea20000100800 */
        /* <DEDUP_REMOVED lines=16> */
[----:B------:R-:W-:Y:S01]  /*c510*/  IMAD R11, R12, 0x8, R18 ;  /* 0x000000080c0b7824 */ /* 0x000fe200078e0212 */
[----:B------:R0:W5:Y:S01]  /*c520*/  LDL R5, [R1+0x4] ;  /* 0x0000040001057983 */ /* 0x0001620000100800 */
[----:B------:R-:W-:Y:S01]  /*c530*/  MOV R12, UR38 ;  /* 0x00000026000c7c02 */ /* 0x000fe20008000f00 */
[-C--:B------:R-:W-:Y:S01]  /*c540*/  FMUL.FTZ R90, R90, R8.reuse ;  /* 0x000000085a5a7220 */ /* 0x080fe20000410000 */
        /* <DEDUP_REMOVED lines=33> */
[----:B------:R-:W-:Y:S01]  /*c760*/  IMAD.MOV.U32 R10, RZ, RZ, R4 ;  /* 0x000000ffff0a7224 */ /* 0x000fe200078e0004 */
[----:B------:R-:W-:Y:S01]  /*c770*/  F2FP.BF16.F32.PACK_AB R130, R53, R52 ;  /* 0x000000343582723e */ /* 0x000fe200000010ff */
[----:B-1----:R-:W-:Y:S01]  /*c780*/  IMAD.MOV.U32 R11, RZ, RZ, R0 ;  /* 0x000000ffff0b7224 */ /* 0x002fe200078e0000 */
        /* <DEDUP_REMOVED lines=17> */
[C---:B--2---:R-:W-:Y:S01]  /*c8a0*/  ISETP.GT.AND P1, PT, R7.reuse, R85, PT ;  /* 0x000000550700720c */ /* 0x044fe20003f24270 */
[----:B------:R-:W-:-:S12]  /*c8b0*/  VIADD R7, R7, 0xffffffff ;  /* 0xffffffff07077836 */ /* 0x000fd80000000000 */
[----:B0-----:R-:W-:Y:S05]  /*c8c0*/  @P1 BRA `(.L_x_13386) ;  /* 0xffffffe000181947 */ /* 0x001fea000383ffff */
.L_x_13374:
[----:B------:R-:W-:Y:S05]  /*c8d0*/  WARPSYNC.ALL ;  /* 0x0000000000007948 */ /* 0x000fea0003800000 */
[----:B------:R-:W-:Y:S06]  /*c8e0*/  BAR.ARV 0x8, 0x200 ;  /* 0x0208000000007b1d */ /* 0x000fec0000002000 */
[----:B------:R-:W-:Y:S05]  /*c8f0*/  @!P0 BRA `(.L_x_13387) ;  /* 0x0000000000048947 */ /* 0x000fea0003800000 */
[----:B------:R-:W-:Y:S01]  /*c900*/  BPT.TRAP 0x1 ;  /* 0x000000040000795c */ /* 0x000fe20000300000 */
.L_x_13387:
[----:B-----5:R-:W2:Y:S01]  /*c910*/  LDL R5, [R1+0x4] ;  /* 0x0000040001057983 */ /* 0x020ea20000100800 */
[----:B------:R-:W-:Y:S01]  /*c920*/  IMAD R12, R156, 0x8, R18 ;  /* 0x000000089c0c7824 */ /* 0x000fe200078e0212 */
[----:B--2---:R-:W-:-:S04]  /*c930*/  SHF.L.U32 R5, R5, 0x1f, RZ ;  /* 0x0000001f05057819 */ /* 0x004fc800000006ff */
[----:B------:R0:W1:Y:S01]  /*c940*/  SYNCS.PHASECHK.TRANS64.TRYWAIT P1, [R12+URZ+0x16850], R5 ;  /* 0x016850050c0075a7 */ /* 0x000062000802017f */
[----:B------:R-:W-:Y:S05]  /*c950*/  @!P0 BRA `(.L_x_13388) ;  /* 0x0000000000048947 */ /* 0x000fea0003800000 */
[----:B------:R-:W-:Y:S01]  /*c960*/  BPT.TRAP 0x1 ;  /* 0x000000040000795c */ /* 0x000fe20000300000 */
.L_x_13388:
[----:B------:R-:W-:-:S05]  /*c970*/  VIADD R18, R18, 0x400 ;  /* 0x0000040012127836 */ /* 0x000fca0000000000 */
[----:B------:R-:W-:-:S04]  /*c980*/  SHF.R.U32.HI R18, RZ, 0x4, R18 ;  /* 0x00000004ff127819 */ /* 0x000fc80000011612 */
[----:B------:R-:W-:Y:S01]  /*c990*/  LOP3.LUT R9, R18, 0x3fff, RZ, 0xc0, !PT ;  /* 0x00003fff12097812 */ /* 0x000fe200078ec0ff */
[----:B-1----:R-:W-:Y:S06]  /*c9a0*/  @P1 BRA `(.L_x_13389) ;  /* 0x0000000000081947 */ /* 0x002fec0003800000 */
[----:B------:R-:W1:Y:S02]  /*c9b0*/  SYNCS.PHASECHK.TRANS64.TRYWAIT P1, [R12+URZ+0x16850], R5 ;  /* 0x016850050c0075a7 */ /* 0x000e64000802017f */
[----:B-1----:R-:W-:Y:S05]  /*c9c0*/  @!P1 BRA `(.L_x_13390) ;  /* 0x000000a800b89947 */ /* 0x002fea0003800000 */
.L_x_13389:
[----:B------:R-:W-:Y:S01]  /*c9d0*/  IMAD R8, R156, 0x400, R9 ;  /* 0x000004009c087824 */ /* 0x000fe200078e0209 */
[----:B------:R-:W-:Y:S05]  /*c9e0*/  WARPSYNC.ALL ;  /* 0x0000000000007948 */ /* 0x000fea0003800000 */
[----:B------:R-:W-:Y:S01]  /*c9f0*/  IMAD.MOV.U32 R9, RZ, RZ, 0x40000040 ;  /* 0x40000040ff097424 */ /* 0x000fe200078e00ff */
[C---:B------:R-:W-:Y:S01]  /*ca00*/  R2UR UR6, R8.reuse ;  /* 0x00000000080672ca */ /* 0x040fe200000e0000 */
[----:B------:R-:W-:Y:S01]  /*ca10*/  WARPGROUP.ARRIVE ;  /* 0x00000000000079c5 */ /* 0x000fe20000000000 */
[----:B------:R-:W-:Y:S01]  /*ca20*/  VIADD R10, R8, 0x80 ;  /* 0x00000080080a7836 */ /* 0x000fe20000000000 */
[----:B------:R-:W-:Y:S01]  /*ca30*/  MOV R11, 0x40000040 ;  /* 0x40000040000b7802 */ /* 0x000fe20000000f00 */
[----:B01----:R-:W0:Y:S01]  /*ca40*/  SHFL.BFLY PT, R5, R6, 0x2, 0x1f ;  /* 0x0c401f0006057f89 */ /* 0x003e2200000e0000 */
[----:B------:R-:W-:Y:S01]  /*ca50*/  R2UR UR7, R9 ;  /* 0x00000000090772ca */ /* 0x000fe200000e0000 */
[----:B------:R-:W-:-:S02]  /*ca60*/  IMAD.MOV.U32 R9, RZ, RZ, 0x40000040 ;  /* 0x40000040ff097424 */ /* 0x000fc400078e00ff */
[----:B------:R-:W-:Y:S02]  /*ca70*/  IMAD.MOV.U32 R43, RZ, RZ, RZ ;  /* 0x000000ffff2b7224 */ /* 0x000fe400078e00ff */
[----:B------:R-:W-:-:S08]  /*ca80*/  IMAD.MOV.U32 R60, RZ, RZ, -0x800000 ;  /* 0xff800000ff3c7424 */ /* 0x000fd000078e00ff */
[----:B------:R-:W-:Y:S01]  /*ca90*/  HGMMA.64x64x16.F32.BF16 R88, R148, gdesc[UR4].tnspB, R88, gsb0 ;  /* 0x40e0000494587df0 */ /* 0x000fe20008001858 */
[----:B------:R-:W-:Y:S01]  /*caa0*/  R2UR UR6, R10 ;  /* 0x000000000a0672ca */ /* 0x000fe200000e0000 */
[----:B------:R-:W-:Y:S01]  /*cab0*/  VIADD R10, R8, 0x100 ;  /* 0x00000100080a7836 */ /* 0x000fe20000000000 */
[----:B------:R-:W-:Y:S01]  /*cac0*/  R2UR UR7, R11 ;  /* 0x000000000b0772ca */ /* 0x000fe200000e0000 */
[----:B------:R-:W-:Y:S02]  /*cad0*/  IMAD.MOV.U32 R11, RZ, RZ, 0x40000040 ;  /* 0x40000040ff0b7424 */ /* 0x000fe400078e00ff */
[----:B0-----:R-:W-:Y:S01]  /*cae0*/  FADD.FTZ R7, R5, R6 ;  /* 0x0000000605077221 */ /* 0x001fe20000010000 */
[----:B------:R-:W-:Y:S02]  /*caf0*/  WARPGROUP.DEPBAR.LE gsb0, 0x0 ;  /* 0x00008000000079c5 */ /* 0x000fe40000010000 */
[----:B------:R-:W-:-:S07]  /*cb00*/  WARPGROUP.ARRIVE ;  /* 0x00000000000079c5 */ /* 0x000fce0000000000 */
        /* <DEDUP_REMOVED lines=23> */
[C---:B------:R-:W-:Y:S01]  /*cc80*/  VIADD R10, R8.reuse, 0x300 ;  /* 0x00000300080a7836 */ /* 0x040fe20000000000 */
[----:B------:R-:W-:Y:S01]  /*cc90*/  R2UR UR7, R11 ;  /* 0x000000000b0772ca */ /* 0x000fe200000e0000 */
[----:B------:R-:W-:Y:S01]  /*cca0*/  VIADD R8, R8, 0x380 ;  /* 0x0000038008087836 */ /* 0x000fe20000000000 */
[----:B------:R-:W-:Y:S01]  /*ccb0*/  MOV R11, 0x40000040 ;  /* 0x40000040000b7802 */ /* 0x000fe20000000f00 */
[----:B------:R-:W-:Y:S02]  /*ccc0*/  WARPGROUP.DEPBAR.LE gsb0, 0x0 ;  /* 0x00008000000079c5 */ /* 0x000fe40000010000 */
[----:B------:R-:W-:-:S08]  /*ccd0*/  WARPGROUP.ARRIVE ;  /* 0x00000000000079c5 */ /* 0x000fd00000000000 */
[----:B------:R-:W-:Y:S01]  /*cce0*/  HGMMA.64x64x16.F32.BF16 R88, R136, gdesc[UR4].tnspB, R88, gsb0 ;  /* 0x40e0000488587df0 */ /* 0x000fe20008001858 */
[----:B------:R-:W-:Y:S02]  /*ccf0*/  R2UR UR6, R10 ;  /* 0x000000000a0672ca */ /* 0x000fe400000e0000 */
[----:B------:R-:W-:Y:S01]  /*cd00*/  R2UR UR7, R11 ;  /* 0x000000000b0772ca */ /* 0x000fe200000e0000 */
[----:B------:R-:W0:Y:S02]  /*cd10*/  SHFL.BFLY PT, R10, R3, 0x2, 0x1f ;  /* 0x0c401f00030a7f89 */ /* 0x000e2400000e0000 */
[----:B0-----:R-:W-:Y:S01]  /*cd20*/  FADD.FTZ R10, R10, R3 ;  /* 0x000000030a0a7221 */ /* 0x001fe20000010000 */
[----:B------:R-:W-:-:S04]  /*cd30*/  IMAD.MOV.U32 R3, RZ, RZ, -0x800000 ;  /* 0xff800000ff037424 */ /* 0x000fc800078e00ff */
[----:B------:R-:W0:Y:S02]  /*cd40*/  SHFL.BFLY PT, R5, R10, 0x1, 0x1f ;  /* 0x0c201f000a057f89 */ /* 0x000e2400000e0000 */
[----:B0-----:R-:W-:Y:S01]  /*cd50*/  FADD.FTZ R11, R10, R5 ;  /* 0x000000050a0b7221 */ /* 0x001fe20000010000 */
[----:B------:R-:W-:Y:S02]  /*cd60*/  IMAD.U32 R5, RZ, RZ, UR4 ;  /* 0x00000004ff057e24 */ /* 0x000fe4000f8e00ff */
[----:B------:R-:W-:Y:S02]  /*cd70*/  IMAD.U32 R10, RZ, RZ, UR4 ;  /* 0x00000004ff0a7e24 */ /* 0x000fe4000f8e00ff */
[----:B------:R-:W-:-:S13]  /*cd80*/  FSETP.NE.FTZ.AND P1, PT, R11, RZ, PT ;  /* 0x000000ff0b00720b */ /* 0x000fda0003f35000 */
[----:B------:R-:W0:Y:S01]  /*cd90*/  @P1 MUFU.LG2 R6, R11 ;  /* 0x0000000b00061308 */ /* 0x000e220000000c00 */
[----:B------:R-:W-:Y:S01]  /*cda0*/  @P1 FMUL.FTZ R5, R5, 0.69314718246459960938 ;  /* 0x3f31721805051820 */ /* 0x000fe20000410000 */
[----:B------:R-:W-:Y:S02]  /*cdb0*/  WARPGROUP.DEPBAR.LE gsb0, 0x0 ;  /* 0x00008000000079c5 */ /* 0x000fe40000010000 */
[----:B------:R-:W-:-:S04]  /*cdc0*/  WARPGROUP.ARRIVE ;  /* 0x00000000000079c5 */ /* 0x000fc80000000000 */
[----:B------:R-:W-:Y:S02]  /*cdd0*/  @P1 MUFU.RCP R43, R11 ;  /* 0x0000000b002b1308 */ /* 0x000fe40000001000 */
[----:B------:R-:W-:Y:S01]  /*cde0*/  HGMMA.64x64x16.F32.BF16 R88, R140, gdesc[UR4].tnspB, R88, gsb0 ;  /* 0x40e000048c587df0 */ /* 0x000fe20008001858 */
[----:B------:R-:W-:Y:S02]  /*cdf0*/  R2UR UR6, R8 ;  /* 0x00000000080672ca */ /* 0x000fe400000e0000 */
[----:B------:R-:W-:Y:S01]  /*ce00*/  R2UR UR7, R9 ;  /* 0x00000000090772ca */ /* 0x000fe200000e0000 */
[----:B------:R-:W1:Y:S01]  /*ce10*/  SHFL.BFLY PT, R8, R7, 0x1, 0x1f ;  /* 0x0c201f0007087f89 */ /* 0x000e6200000e0000 */
[----:B0-----:R-:W-:-:S04]  /*ce20*/  @P1 FMUL.FTZ R6, R6, 0.69314718246459960938 ;  /* 0x3f31721806061820 */ /* 0x001fc80000410000 */
[----:B------:R-:W-:Y:S01]  /*ce30*/  @P1 FFMA.FTZ R60, R5, R0, R6 ;  /* 0x00000000053c1223 */ /* 0x000fe20000010006 */
[----:B-1----:R-:W-:Y:S01]  /*ce40*/  FADD.FTZ R13, R7, R8 ;  /* 0x00000008070d7221 */ /* 0x002fe20000010000 */
        /* <DEDUP_REMOVED lines=9> */
[----:B------:R-:W-:Y:S03]  /*cee0*/  HGMMA.64x64x16.F32.BF16 R88, R144, gdesc[UR4].tnspB, R88, gsb0 ;  /* 0x40e0000490587df0 */ /* 0x000fe60008001858 */
[----:B------:R-:W-:Y:S02]  /*cef0*/  WARPGROUP.DEPBAR.LE gsb0, 0x0 ;  /* 0x00008000000079c5 */ /* 0x000fe40000010000 */
[----:B-12---:R-:W-:Y:S05]  /*cf00*/  @!P0 BRA `(.L_x_13391) ;  /* 0x0000000000048947 */ /* 0x006fea0003800000 */
[----:B------:R-:W-:Y:S01]  /*cf10*/  BPT.TRAP 0x1 ;  /* 0x000000040000795c */ /* 0x000fe20000300000 */
.L_x_13391:
[----:B------:R-:W2:Y:S01]  /*cf20*/  LDL.LU R4, [R1+0x4] ;  /* 0x0000040001047983 */ /* 0x000ea20000300800 */
[----:B------:R-:W-:Y:S01]  /*cf30*/  VIADD R0, R12, 0x16860 ;  /* 0x000168600c007836 */ /* 0x000fe20000000000 */
[----:B------:R-:W-:Y:S01]  /*cf40*/  MOV R5, UR38 ;  /* 0x0000002600057c02 */ /* 0x000fe20008000f00 */
        /* <DEDUP_REMOVED lines=38> */
[----:B------:R-:W-:Y:S01]  /*d1b0*/  SEL R156, R156, RZ, P1 ;  /* 0x000000ff9c9c7207 */ /* 0x000fe20000800000 */
[----:B------:R-:W-:Y:S01]  /*d1c0*/  UIADD3 UR37, UR37, 0x1, URZ ;  /* 0x0000000125257890 */ /* 0x000fe2000fffe03f */
[----:B--2---:R-:W-:-:S05]  /*d1d0*/  LOP3.LUT R4, R4, R0, RZ, 0x3c, !PT ;  /* 0x0000000004047212 */ /* 0x004fca00078e3cff */
[----:B------:R0:W-:Y:S06]  /*d1e0*/  STL [R1+0x4], R4 ;  /* 0x0000040401007387 */ /* 0x0001ec0000100800 */
.L_x_13337:
[----:B------:R-:W3:Y:S01]  /*d1f0*/  S2R R0, SR_TID.X ;  /* 0x0000000000007919 */ /* 0x000ee20000002100 */
[----:B------:R-:W-:Y:S05]  /*d200*/  WARPSYNC.ALL ;  /* 0x0000000000007948 */ /* 0x000fea0003800000 */
[----:B---3--:R-:W-:-:S05]  /*d210*/  VIADD R71, R0, 0xffffff80 ;  /* 0xffffff8000477836 */ /* 0x008fca0000000000 */
[----:B------:R-:W-:-:S04]  /*d220*/  SHF.R.S32.HI R74, RZ, 0x1f, R71 ;  /* 0x0000001fff4a7819 */ /* 0x000fc80000011447 */
[----:B------:R-:W-:-:S04]  /*d230*/  LEA.HI R74, R74, R71, RZ, 0x3 ;  /* 0x000000474a4a7211 */ /* 0x000fc800078f18ff */
[----:B------:R-:W-:-:S05]  /*d240*/  LOP3.LUT R74, R74, 0xfffffff8, RZ, 0xc0, !PT ;  /* 0xfffffff84a4a7812 */ /* 0x000fca00078ec0ff */
[----:B------:R-:W-:-:S04]  /*d250*/  IMAD.IADD R74, R71, 0x1, -R74 ;  /* 0x00000001474a7824 */ /* 0x000fc800078e0a4a */
[----:B------:R-:W-:-:S05]  /*d260*/  IMAD.SHL.U32 R59, R74, 0x8, RZ ;  /* 0x000000084a3b7824 */ /* 0x000fca00078e00ff */
[----:B------:R-:W-:Y:S01]  /*d270*/  SHF.R.S32.HI R58, RZ, 0x1f, R59 ;  /* 0x0000001fff3a7819 */ /* 0x000fe2000001143b */
[----:B------:R-:W3:Y:S08]  /*d280*/  S2UR UR38, SR_CgaCtaId ;  /* 0x00000000002679c3 */ /* 0x000ef00000008800 */
[----:B------:R-:W-:Y:S06]  /*d290*/  BAR.SYNC.DEFER_BLOCKING 0x5, 0x200 ;  /* 0x0148000000007b1d */ /* 0x000fec0000010000 */
[----:B------:R-:W-:Y:S01]  /*d2a0*/  UMOV UR4, 0x400 ;  /* 0x0000040000047882 */ /* 0x000fe20000000000 */
[----:B------:R-:W-:Y:S01]  /*d2b0*/  BSSY B0, `(.L_x_13392) ;  /* 0x000023f000007945 */ /* 0x000fe20003800000 */
[----:B---3--:R-:W-:-:S06]  /*d2c0*/  ULEA UR4, UR38, UR4, 0x18 ;  /* 0x0000000426047291 */ /* 0x008fcc000f8ec03f */
[----:B------:R-:W-:-:S05]  /*d2d0*/  IMAD.U32 R18, RZ, RZ, UR4 ;  /* 0x00000004ff127e24 */ /* 0x000fca000f8e00ff */
[----:B-1----:R1:W3:Y:S01]  /*d2e0*/  LDS.128 R32, [R18+0x168d0] ;  /* 0x0168d00012207984 */ /* 0x0022e20000000c00 */
        /* <DEDUP_REMOVED lines=9> */
[----:B0----5:R-:W-:Y:S02]  /*d380*/  MOV R25, R5 ;  /* 0x0000000500197202 */ /* 0x021fe40000000f00 */
[----:B------:R-:W-:Y:S01]  /*d390*/  F2FP.BF16.F32.PACK_AB R14, R27, R26 ;  /* 0x0000001a1b0e723e */ /* 0x000fe200000010ff */
[----:B---3--:R-:W-:Y:S02]  /*d3a0*/  IMAD.MOV.U32 R32, RZ, RZ, RZ ;  /* 0x000000ffff207224 */ /* 0x008fe400078e00ff */
[----:B----4-:R-:W-:-:S03]  /*d3b0*/  IMAD.WIDE R10, R0, 0x2, R24 ;  /* 0x00000002000a7825 */ /* 0x010fc600078e0218 */
[----:B------:R-:W-:-:S05]  /*d3c0*/  IADD3 R61, P0, R10, 0x60, RZ ;  /* 0x000000600a3d7810 */ /* 0x000fca0007f1e0ff */
[----:B------:R-:W-:Y:S01]  /*d3d0*/  IMAD.X R5, RZ, RZ, R11, P0 ;  /* 0x000000ffff057224 */ /* 0x000fe200000e060b */
[----:B--2---:R-:W-:-:S04]  /*d3e0*/  ISETP.NE.AND P0, PT, R62, RZ, PT ;  /* 0x000000ff3e00720c */ /* 0x004fc80003f05270 */
[----:B------:R-:W-:Y:S01]  /*d3f0*/  SEL R67, R62, UR4, P0 ;  /* 0x000000043e437c07 */ /* 0x000fe20008000000 */
[----:B------:R-:W-:Y:S05]  /*d400*/  WARPSYNC.ALL ;  /* 0x0000000000007948 */ /* 0x000fea0003800000 */
[----:B------:R-:W-:Y:S01]  /*d410*/  BAR.SYNC.DEFER_BLOCKING 0x1, 0x180 ;  /* 0x0046000000007b1d */ /* 0x000fe20000010000 */
[C---:B------:R-:W-:Y:S02]  /*d420*/  IADD3 R15, P1, R10.reuse, 0x40, RZ ;  /* 0x000000400a0f7810 */ /* 0x040fe40007f3e0ff */
[C---:B------:R-:W-:Y:S02]  /*d430*/  IADD3 R13, P2, R10.reuse, 0x20, RZ ;  /* 0x000000200a0d7810 */ /* 0x040fe40007f5e0ff */
[----:B------:R-:W-:Y:S01]  /*d440*/  LOP3.LUT R9, R10, 0x380, RZ, 0xc0, !PT ;  /* 0x000003800a097812 */ /* 0x000fe200078ec0ff */
[----:B------:R-:W-:Y:S01]  /*d450*/  ULDC.64 UR6, c[0x0][0xc08] ;  /* 0x0003020000067ab9 */ /* 0x000fe20000000a00 */
[----:B------:R-:W-:Y:S01]  /*d460*/  LOP3.LUT R4, R15, 0x380, RZ, 0xc0, !PT ;  /* 0x000003800f047812 */ /* 0x000fe200078ec0ff */
[----:B------:R-:W-:Y:S01]  /*d470*/  ULDC.64 UR4, c[0x0][0xc00] ;  /* 0x0003000000047ab9 */ /* 0x000fe20000000a00 */
[----:B------:R-:W-:-:S02]  /*d480*/  LOP3.LUT R0, R13, 0x380, RZ, 0xc0, !PT ;  /* 0x000003800d007812 */ /* 0x000fc400078ec0ff */
[----:B------:R-:W-:Y:S02]  /*d490*/  LOP3.LUT R12, R61, 0x380, RZ, 0xc0, !PT ;  /* 0x000003803d0c7812 */ /* 0x000fe400078ec0ff */
[----:B------:R-:W-:Y:S02]  /*d4a0*/  SHF.R.U64 R9, R9, 0x3, RZ ;  /* 0x0000000309097819 */ /* 0x000fe400000012ff */
[----:B------:R-:W-:Y:S02]  /*d4b0*/  SHF.R.U64 R4, R4, 0x3, RZ ;  /* 0x0000000304047819 */ /* 0x000fe400000012ff */
[----:B------:R-:W-:Y:S02]  /*d4c0*/  SHF.R.U64 R0, R0, 0x3, RZ ;  /* 0x0000000300007819 */ /* 0x000fe400000012ff */
[----:B------:R-:W-:Y:S02]  /*d4d0*/  SHF.R.U64 R12, R12, 0x3, RZ ;  /* 0x000000030c0c7819 */ /* 0x000fe400000012ff */
[----:B------:R-:W-:Y:S01]  /*d4e0*/  LOP3.LUT R10, R9, R10, RZ, 0x3c, !PT ;  /* 0x0000000a090a7212 */ /* 0x000fe200078e3cff */
[--C-:B------:R-:W-:Y:S01]  /*d4f0*/  IMAD.X R7, RZ, RZ, R11.reuse, P1 ;  /* 0x000000ffff077224 */ /* 0x100fe200008e060b */
[----:B------:R-:W-:Y:S01]  /*d500*/  LOP3.LUT R6, R4, R15, RZ, 0x3c, !PT ;  /* 0x0000000f04067212 */ /* 0x000fe200078e3cff */
[----:B------:R-:W-:Y:S01]  /*d510*/  IMAD.X R9, RZ, RZ, R11, P2 ;  /* 0x000000ffff097224 */ /* 0x000fe200010e060b */
[----:B------:R-:W-:-:S02]  /*d520*/  LOP3.LUT R8, R0, R13, RZ, 0x3c, !PT ;  /* 0x0000000d00087212 */ /* 0x000fc400078e3cff */
[----:B------:R-:W-:Y:S02]  /*d530*/  LOP3.LUT R4, R12, R61, RZ, 0x3c, !PT ;  /* 0x0000003d0c047212 */ /* 0x000fe400078e3cff */
[----:B------:R-:W-:Y:S02]  /*d540*/  MOV R10, R10 ;  /* 0x0000000a000a7202 */ /* 0x000fe40000000f00 */
[----:B------:R-:W-:Y:S02]  /*d550*/  F2FP.BF16.F32.PACK_AB R12, R21, R20 ;  /* 0x00000014150c723e */ /* 0x000fe400000010ff */
[----:B------:R-:W-:Y:S02]  /*d560*/  F2FP.BF16.F32.PACK_AB R13, R45, R44 ;  /* 0x0000002c2d0d723e */ /* 0x000fe400000010ff */
[----:B------:R-:W-:Y:S02]  /*d570*/  F2FP.BF16.F32.PACK_AB R15, R47, R46 ;  /* 0x0000002e2f0f723e */ /* 0x000fe400000010ff */
[----:B------:R-:W-:-:S02]  /*d580*/  MOV R66, R6 ;  /* 0x0000000600427202 */ /* 0x000fc40000000f00 */
[----:B------:R-:W-:Y:S01]  /*d590*/  MOV R0, R4 ;  /* 0x0000000400007202 */ /* 0x000fe20000000f00 */
[----:B------:R0:W-:Y:S01]  /*d5a0*/  STSM.16.M88.4 [R10], R12 ;  /* 0x0000000c0a007844 */ /* 0x0001e20000000200 */
        /* <DEDUP_REMOVED lines=8> */
[----:B0-----:R-:W-:Y:S02]  /*d630*/  F2FP.BF16.F32.PACK_AB R10, R39, R38 ;  /* 0x00000026270a723e */ /* 0x001fe400000010ff */
[----:B------:R-:W-:Y:S02]  /*d640*/  F2FP.BF16.F32.PACK_AB R12, R41, R40 ;  /* 0x00000028290c723e */ /* 0x000fe400000010ff */
[----:B------:R-:W-:-:S02]  /*d650*/  F2FP.BF16.F32.PACK_AB R13, R57, R56 ;  /* 0x00000038390d723e */ /* 0x000fc400000010ff */
[----:B------:R-:W-:Y:S02]  /*d660*/  F2FP.BF16.F32.PACK_AB R14, R43, R42 ;  /* 0x0000002a2b0e723e */ /* 0x000fe400000010ff */
[----:B------:R-:W-:Y:S01]  /*d670*/  F2FP.BF16.F32.PACK_AB R15, R119, R118 ;  /* 0x00000076770f723e */ /* 0x000fe200000010ff */
[----:B------:R0:W-:Y:S01]  /*d680*/  STSM.16.M88.4 [R61], R4 ;  /* 0x000000043d007844 */ /* 0x0001e20000000200 */
[----:B------:R-:W-:-:S03]  /*d690*/  ISETP.NE.U32.AND P3, PT, RZ, UR6, PT ;  /* 0x00000006ff007c0c */ /* 0x000fc6000bf65070 */
[----:B------:R-:W-:Y:S01]  /*d6a0*/  STSM.16.M88.4 [R66], R8 ;  /* 0x0000000842007844 */ /* 0x000fe20000000200 */
[----:B------:R-:W-:-:S03]  /*d6b0*/  ISETP.NE.AND.EX P3, PT, RZ, UR7, PT, P3 ;  /* 0x00000007ff007c0c */ /* 0x000fc6000bf65330 */
[----:B------:R2:W-:Y:S01]  /*d6c0*/  STSM.16.M88.4 [R0], R12 ;  /* 0x0000000c00007844 */ /* 0x0005e20000000200 */
[----:B------:R-:W-:Y:S01]  /*d6d0*/  BAR.SYNC.DEFER_BLOCKING 0x1, 0x180 ;  /* 0x0046000000007b1d */ /* 0x000fe20000010000 */
[----:B------:R-:W-:Y:S02]  /*d6e0*/  ISETP.NE.U32.AND P0, PT, RZ, UR4, PT ;  /* 0x00000004ff007c0c */ /* 0x000fe4000bf05070 */
[----:B------:R-:W-:Y:S02]  /*d6f0*/  IADD3 R62, P1, R64, UR4, RZ ;  /* 0x00000004403e7c10 */ /* 0x000fe4000ff3e0ff */
[----:B------:R-:W-:Y:S02]  /*d700*/  ISETP.NE.AND.EX P0, PT, RZ, UR5, PT, P0 ;  /* 0x00000005ff007c0c */ /* 0x000fe4000bf05300 */
[----:B------:R-:W-:Y:S02]  /*d710*/  IADD3.X R63, R68, UR5, RZ, P1, !PT ;  /* 0x00000005443f7c10 */ /* 0x000fe40008ffe4ff */
[----:B------:R-:W-:Y:S01]  /*d720*/  @P3 IADD3 R64, P1, R64, UR6, RZ ;  /* 0x0000000640403c10 */ /* 0x000fe2000ff3e0ff */
[----:B------:R-:W-:-:S02]  /*d730*/  ULDC UR6, c[0x0][0xa88] ;  /* 0x0002a20000067ab9 */ /* 0x000fc40000000800 */
[----:B0-----:R-:W-:Y:S01]  /*d740*/  MOV R61, UR6 ;  /* 0x00000006003d7c02 */ /* 0x001fe20008000f00 */
[----:B------:R-:W-:Y:S01]  /*d750*/  IMAD.MOV.U32 R6, RZ, RZ, 0x9b8 ;  /* 0x000009b8ff067424 */ /* 0x000fe200078e00ff */
[----:B------:R-:W-:Y:S01]  /*d760*/  @P3 IADD3.X R65, R68, UR7, RZ, P1, !PT ;  /* 0x0000000744413c10 */ /* 0x000fe20008ffe4ff */
[----:B--2---:R-:W0:Y:S03]  /*d770*/  LDC R0, c[0x0][0xbe8] ;  /* 0x0002fa00ff007b82 */ /* 0x004e260000000800 */
[----:B------:R2:W5:Y:S04]  /*d780*/  @P0 LDG.E R32, desc[UR42][R62.64] ;  /* 0x0000002a3e200981 */ /* 0x000568000c1e1900 */
[----:B------:R2:W5:Y:S01]  /*d790*/  @P3 LDG.E R61, desc[UR42][R64.64] ;  /* 0x0000002a403d3981 */ /* 0x000562000c1e1900 */
[----:B------:R-:W-:-:S04]  /*d7a0*/  ISETP.GT.AND P2, PT, R67, 0x1, PT ;  /* 0x000000014300780c */ /* 0x000fc80003f44270 */
[----:B------:R-:W-:-:S04]  /*d7b0*/  SEL R6, R6, 0x978, P2 ;  /* 0x0000097806067807 */ /* 0x000fc80001000000 */
[----:B------:R2:W3:Y:S08]  /*d7c0*/  LDC.64 R12, c[0x0][R6+0x220] ;  /* 0x00008800060c7b82 */ /* 0x0004f00000000a00 */
[----:B------:R2:W4:Y:S08]  /*d7d0*/  LDC.64 R14, c[0x0][R6+0x218] ;  /* 0x00008600060e7b82 */ /* 0x0005300000000a00 */
[----:B------:R2:W1:Y:S01]  /*d7e0*/  LDC.64 R10, c[0x0][R6+0x228] ;  /* 0x00008a00060a7b82 */ /* 0x0004620000000a00 */
[----:B0-----:R-:W-:Y:S01]  /*d7f0*/  ISETP.NE.AND P1, PT, R0, 0x1, PT ;  /* 0x000000010000780c */ /* 0x001fe20003f25270 */
[----:B--2---:R-:W-:-:S12]  /*d800*/  @P3 BRA `(.L_x_13394) ;  /* 0x0000000000103947 */ /* 0x004fd80003800000 */
[----:B------:R-:W-:Y:S05]  /*d810*/  @!P0 BRA `(.L_x_13394) ;  /* 0x00000000000c8947 */ /* 0x000fea0003800000 */
[----:B------:R-:W2:Y:S04]  /*d820*/  LDG.E R4, desc[UR42][R62.64] ;  /* 0x0000002a3e047981 */ /* 0x000ea8000c1e1900 */
[----:B-----5:R-:W2:Y:S02]  /*d830*/  LDG.E R61, desc[UR42][R62.64+0x4] ;  /* 0x0000042a3e3d7981 */ /* 0x020ea4000c1e1900 */
[----:B--2---:R-:W-:-:S07]  /*d840*/  IMAD.IADD R61, R61, 0x1, -R4 ;  /* 0x000000013d3d7824 */ /* 0x004fce00078e0a04 */
.L_x_13394:
[----:B------:R-:W2:Y:S01]  /*d850*/  LDL.LU R4, [R1+0x38] ;  /* 0x0000380001047983 */ /* 0x000ea20000300800 */
[----:B------:R-:W0:Y:S03]  /*d860*/  LDC.64 R6, c[0x0][R6+0x210] ;  /* 0x0000840006067b82 */ /* 0x000e260000000a00 */
[----:B------:R-:W3:Y:S04]  /*d870*/  LDL.LU R9, [R1+0x50] ;  /* 0x0000500001097983 */ /* 0x000ee80000300800 */
[----:B------:R-:W4:Y:S01]  /*d880*/  LDL R63, [R1+0x64] ;  /* 0x00006400013f7983 */ /* 0x000f220000100800 */
[----:B------:R-:W-:Y:S01]  /*d890*/  ISETP.NE.U32.AND P0, PT, RZ, UR4, PT ;  /* 0x00000004ff007c0c */ /* 0x000fe2000bf05070 */
[----:B------:R-:W1:Y:S02]  /*d8a0*/  @P1 LDC R62, c[0x0][0xbec] ;  /* 0x0002fb00ff3e1b82 */ /* 0x000e640000000800 */
[----:B------:R-:W4:Y:S04]  /*d8b0*/  LDL R68, [R1+0x48] ;  /* 0x0000480001447983 */ /* 0x000f280000100800 */
[----:B------:R-:W4:Y:S01]  /*d8c0*/  LDL R66, [R1+0x4c] ;  /* 0x00004c0001427983 */ /* 0x000f220000100800 */
[----:B------:R-:W-:Y:S01]  /*d8d0*/  ISETP.NE.AND.EX P0, PT, RZ, UR5, PT, P0 ;  /* 0x00000005ff007c0c */ /* 0x000fe2000bf05300 */
[----:B------:R-:W0:Y:S02]  /*d8e0*/  @P1 LDC R67, c[0x0][0xbf0] ;  /* 0x0002fc00ff431b82 */ /* 0x000e240000000800 */
[----:B------:R-:W4:Y:S01]  /*d8f0*/  LDL R72, [R1+0x60] ;  /* 0x0000600001487983 */ /* 0x000f220000100800 */
[----:B------:R-:W1:Y:S01]  /*d900*/  S2R R70, SR_TID.X ;  /* 0x0000000000467919 */ /* 0x000e620000002100 */
[----:B-----5:R-:W-:-:S02]  /*d910*/  IMAD R61, R61, R0, RZ ;  /* 0x000000003d3d7224 */ /* 0x020fc400078e02ff */
[----:B-1----:R-:W-:-:S05]  /*d920*/  VIADD R73, R70, 0xffffff80 ;  /* 0xffffff8046497836 */ /* 0x002fca0000000000 */
[----:B------:R-:W-:-:S04]  /*d930*/  SHF.R.S32.HI R70, RZ, 0x1f, R73 ;  /* 0x0000001fff467819 */ /* 0x000fc80000011449 */
[----:B------:R-:W-:-:S04]  /*d940*/  LEA.HI R70, R70, R73, RZ, 0x7 ;  /* 0x0000004946467211 */ /* 0x000fc800078f38ff */
[----:B------:R-:W-:-:S04]  /*d950*/  LOP3.LUT R70, R70, 0xffffff80, RZ, 0xc0, !PT ;  /* 0xffffff8046467812 */ /* 0x000fc800078ec0ff */
[----:B------:R-:W-:Y:S02]  /*d960*/  IADD3 R70, R73, -R70, RZ ;  /* 0x8000004649467210 */ /* 0x000fe40007ffe0ff */
[----:B--2---:R-:W-:Y:S02]  /*d970*/  SEL R8, R4, RZ, !P0 ;  /* 0x000000ff04087207 */ /* 0x004fe40004000000 */
[----:B------:R-:W1:Y:S01]  /*d980*/  LDC.64 R4, c[0x0][0xba8] ;  /* 0x0002ea00ff047b82 */ /* 0x000e620000000a00 */
[----:B---3--:R-:W-:Y:S02]  /*d990*/  SEL R9, R9, RZ, !P0 ;  /* 0x000000ff09097207 */ /* 0x008fe40004000000 */
[----:B------:R-:W-:-:S04]  /*d9a0*/  IMAD R13, R13, R8, RZ ;  /* 0x000000080d0d7224 */ /* 0x000fc800078e02ff */
[----:B------:R-:W-:Y:S02]  /*d9b0*/  IMAD R65, R12, R9, R13 ;  /* 0x000000090c417224 */ /* 0x000fe400078e020d */
[-C--:B----4-:R-:W-:Y:S02]  /*d9c0*/  IMAD R9, R15, R152.reuse, RZ ;  /* 0x000000980f097224 */ /* 0x090fe400078e02ff */
[----:B------:R-:W-:-:S04]  /*d9d0*/  IMAD.WIDE.U32 R14, R14, R152, RZ ;  /* 0x000000980e0e7225 */ /* 0x000fc800078e00ff */
[----:B------:R-:W-:-:S04]  /*d9e0*/  IMAD.WIDE.U32 R12, R12, R8, RZ ;  /* 0x000000080c0c7225 */ /* 0x000fc800078e00ff */
[----:B------:R-:W-:Y:S01]  /*d9f0*/  IMAD R69, R68, 0xc0, R63 ;  /* 0x000000c044457824 */ /* 0x000fe200078e023f */
[----:B------:R-:W-:-:S03]  /*da00*/  IADD3 R14, P0, P3, R12, R14, R32 ;  /* 0x0000000e0c0e7210 */ /* 0x000fc60007b1e020 */
[----:B------:R-:W-:Y:S01]  /*da10*/  @P1 IMAD.HI.U32 R12, R69, R62, RZ ;  /* 0x0000003e450c1227 */ /* 0x000fe200078e00ff */
[----:B------:R-:W-:Y:S01]  /*da20*/  SEL R63, R66, RZ, P2 ;  /* 0x000000ff423f7207 */ /* 0x000fe20001000000 */
[----:B-1----:R-:W1:Y:S02]  /*da30*/  @!P2 LDC R4, c[0x0][0xb50] ;  /* 0x0002d400ff04ab82 */ /* 0x002e640000000800 */
[----:B------:R-:W-:Y:S02]  /*da40*/  IMAD.IADD R65, R13, 0x1, R65 ;  /* 0x000000010d417824 */ /* 0x000fe400078e0241 */
[----:B------:R-:W-:Y:S01]  /*da50*/  IMAD.MOV.U32 R13, RZ, RZ, R69 ;  /* 0x000000ffff0d7224 */ /* 0x000fe200078e0045 */
[----:B0-----:R-:W-:Y:S01]  /*da60*/  @P1 SHF.R.U32.HI R13, RZ, R67, R12 ;  /* 0x00000043ff0d1219 */ /* 0x001fe2000001160c */
[----:B------:R-:W-:Y:S01]  /*da70*/  IMAD.IADD R64, R15, 0x1, R9 ;  /* 0x000000010f407824 */ /* 0x000fe200078e0209 */
[----:B------:R-:W-:Y:S01]  /*da80*/  SHF.R.S32.HI R9, RZ, 0x1f, R32 ;  /* 0x0000001fff097819 */ /* 0x000fe20000011420 */
[-C--:B------:R-:W-:Y:S01]  /*da90*/  IMAD R15, R11, R63.reuse, RZ ;  /* 0x0000003f0b0f7224 */ /* 0x080fe200078e02ff */
[----:B------:R-:W0:Y:S01]  /*daa0*/  @!P2 LDC R5, c[0x0][0xb54] ;  /* 0x0002d500ff05ab82 */ /* 0x000e220000000800 */
        /* <DEDUP_REMOVED lines=8> */
[----:B------:R-:W-:Y:S01]  /*db30*/  IMAD R7, R7, R13, RZ ;  /* 0x0000000d07077224 */ /* 0x000fe200078e02ff */
[----:B------:R-:W-:-:S05]  /*db40*/  SHF.R.S32.HI R15, RZ, 0x1f, R13 ;  /* 0x0000001fff0f7819 */ /* 0x000fca000001140d */
[C---:B------:R-:W-:Y:S02]  /*db50*/  IMAD R15, R6.reuse, R15, R7 ;  /* 0x0000000f060f7224 */ /* 0x040fe400078e0207 */
[----:B------:R-:W-:-:S04]  /*db60*/  IMAD.WIDE.U32 R6, R6, R13, R10 ;  /* 0x0000000d06067225 */ /* 0x000fc800078e000a */
[----:B------:R-:W-:Y:S01]  /*db70*/  IMAD.IADD R7, R7, 0x1, R15 ;  /* 0x0000000107077824 */ /* 0x000fe200078e020f */
[----:B-1----:R-:W-:-:S04]  /*db80*/  LEA R12, P0, R6, R4, 0x2 ;  /* 0x00000004060c7211 */ /* 0x002fc800078010ff */
[----:B0-----:R-:W-:Y:S01]  /*db90*/  LEA.HI.X R7, R6, R5, R7, 0x2, P0 ;  /* 0x0000000506077211 */ /* 0x001fe200000f1407 */
[----:B------:R-:W-:Y:S01]  /*dba0*/  SHFL.IDX PT, R4, R12, RZ, 0x1c1f ;  /* 0x001c1fff0c047589 */ /* 0x000fe200000e0000 */
[----:B------:R-:W-:-:S03]  /*dbb0*/  IMAD R62, R68, 0xc0, R72 ;  /* 0x000000c0443e7824 */ /* 0x000fc600078e0248 */
        /* <DEDUP_REMOVED lines=10> */
[----:B------:R-:W-:Y:S01]  /*dc60*/  SHF.R.S32.HI R70, RZ, 0x1f, R71 ;  /* 0x0000001fff467819 */ /* 0x000fe20000011447 */
[----:B------:R-:W1:Y:S01]  /*dc70*/  @P1 LDC R13, c[0x0][0xbec] ;  /* 0x0002fb00ff0d1b82 */ /* 0x000e620000000800 */
[----:B------:R-:W-:Y:S02]  /*dc80*/  ULDC.64 UR4, c[0x0][0xaa0] ;  /* 0x0002a80000047ab9 */ /* 0x000fe40000000a00 */
[----:B------:R-:W-:-:S04]  /*dc90*/  LEA.HI R70, R70, R71, RZ, 0x3 ;  /* 0x0000004746467211 */ /* 0x000fc800078f18ff */
[----:B------:R-:W-:Y:S01]  /*dca0*/  SHF.R.S32.HI R70, RZ, 0x3, R70 ;  /* 0x00000003ff467819 */ /* 0x000fe20000011446 */
[----:B------:R-:W2:Y:S01]  /*dcb0*/  @P1 LDC R14, c[0x0][0xbf0] ;  /* 0x0002fc00ff0e1b82 */ /* 0x000ea20000000800 */
[----:B------:R-:W-:-:S03]  /*dcc0*/  IMAD R9, R9, UR4, RZ ;  /* 0x0000000409097c24 */ /* 0x000fc6000f8e02ff */
[----:B0-----:R-:W-:Y:S02]  /*dcd0*/  IMAD R3, R70, 0x40, R59 ;  /* 0x0000004046037824 */ /* 0x001fe400078e023b */
[----:B------:R-:W-:Y:S02]  /*dce0*/  IMAD R9, R32, UR5, R9 ;  /* 0x0000000520097c24 */ /* 0x000fe4000f8e0209 */
[----:B------:R-:W-:-:S04]  /*dcf0*/  IMAD.WIDE R24, R3, 0x2, R24 ;  /* 0x0000000203187825 */ /* 0x000fc800078e0218 */
[----:B------:R-:W-:Y:S01]  /*dd00*/  IMAD.WIDE.U32 R10, R32, UR4, RZ ;  /* 0x00000004200a7c25 */ /* 0x000fe2000f8e00ff */
[C---:B------:R-:W-:Y:S01]  /*dd10*/  IADD3 R27, P0, R24.reuse, 0x1800, RZ ;  /* 0x00001800181b7810 */ /* 0x040fe20007f1e0ff */
[----:B------:R-:W-:Y:S01]  /*dd20*/  ULDC.64 UR4, c[0x0][0xae8] ;  /* 0x0002ba0000047ab9 */ /* 0x000fe20000000a00 */
[C---:B------:R-:W-:Y:S01]  /*dd30*/  IADD3 R29, P2, R24.reuse, 0x3000, RZ ;  /* 0x00003000181d7810 */ /* 0x040fe20007f5e0ff */
[----:B------:R-:W-:Y:S01]  /*dd40*/  IMAD.IADD R11, R11, 0x1, R9 ;  /* 0x000000010b0b7824 */ /* 0x000fe200078e0209 */
[----:B------:R-:W-:Y:S01]  /*dd50*/  IADD3 R37, P3, R24, 0x4800, RZ ;  /* 0x0000480018257810 */ /* 0x000fe20007f7e0ff */
[----:B------:R-:W-:Y:S01]  /*dd60*/  IMAD R3, R74, 0x30, R70 ;  /* 0x000000304a037824 */ /* 0x000fe200078e0246 */
[----:B------:R-:W-:Y:S01]  /*dd70*/  LOP3.LUT R26, R27, 0x380, RZ, 0xc0, !PT ;  /* 0x000003801b1a7812 */ /* 0x000fe200078ec0ff */
[----:B------:R-:W-:Y:S01]  /*dd80*/  IMAD.WIDE.U32 R10, R152, UR4, R10 ;  /* 0x00000004980a7c25 */ /* 0x000fe2000f8e000a */
[----:B------:R-:W-:Y:S02]  /*dd90*/  LOP3.LUT R28, R29, 0x380, RZ, 0xc0, !PT ;  /* 0x000003801d1c7812 */ /* 0x000fe400078ec0ff */
[----:B------:R-:W-:Y:S01]  /*dda0*/  LOP3.LUT R36, R37, 0x380, RZ, 0xc0, !PT ;  /* 0x0000038025247812 */ /* 0x000fe200078ec0ff */
[----:B------:R-:W-:Y:S01]  /*ddb0*/  IMAD R12, R68, 0xc0, R3 ;  /* 0x000000c0440c7824 */ /* 0x000fe200078e0203 */
[----:B------:R-:W-:-:S02]  /*ddc0*/  LOP3.LUT R5, R24, 0x380, RZ, 0xc0, !PT ;  /* 0x0000038018057812 */ /* 0x000fc400078ec0ff */
[----:B------:R-:W-:Y:S01]  /*ddd0*/  SHF.R.S32.HI R9, RZ, 0x1f, R8 ;  /* 0x0000001fff097819 */ /* 0x000fe20000011408 */
[----:B------:R-:W-:Y:S01]  /*dde0*/  IMAD R11, R152, UR5, R11 ;  /* 0x00000005980b7c24 */ /* 0x000fe2000f8e020b */
[----:B------:R-:W-:Y:S01]  /*ddf0*/  SHF.R.U64 R26, R26, 0x3, RZ ;  /* 0x000000031a1a7819 */ /* 0x000fe200000012ff */
[----:B-1----:R-:W-:Y:S01]  /*de00*/  @P1 IMAD.HI.U32 R3, R12, R13, RZ ;  /* 0x0000000d0c031227 */ /* 0x002fe200078e00ff */
[----:B------:R-:W-:Y:S01]  /*de10*/  SHF.R.U64 R28, R28, 0x3, RZ ;  /* 0x000000031c1c7819 */ /* 0x000fe200000012ff */
[----:B------:R-:W-:Y:S01]  /*de20*/  ULDC.64 UR4, c[0x0][0xaf0] ;  /* 0x0002bc0000047ab9 */ /* 0x000fe20000000a00 */
[----:B------:R-:W-:Y:S02]  /*de30*/  SHF.R.U64 R36, R36, 0x3, RZ ;  /* 0x0000000324247819 */ /* 0x000fe400000012ff */
[----:B------:R-:W-:Y:S01]  /*de40*/  SHF.R.U64 R5, R5, 0x3, RZ ;  /* 0x0000000305057819 */ /* 0x000fe200000012ff */
[----:B------:R-:W-:Y:S01]  /*de50*/  IMAD R9, R9, UR4, RZ ;  /* 0x0000000409097c24 */ /* 0x000fe2000f8e02ff */
[----:B------:R-:W-:Y:S01]  /*de60*/  LOP3.LUT R26, R26, R27, RZ, 0x3c, !PT ;  /* 0x0000001b1a1a7212 */ /* 0x000fe200078e3cff */
[----:B------:R-:W-:Y:S01]  /*de70*/  IMAD.MOV.U32 R13, RZ, RZ, R12 ;  /* 0x000000ffff0d7224 */ /* 0x000fe200078e000c */
[----:B------:R-:W-:Y:S01]  /*de80*/  LOP3.LUT R28, R28, R29, RZ, 0x3c, !PT ;  /* 0x0000001d1c1c7212 */ /* 0x000fe200078e3cff */
[--C-:B------:R-:W-:Y:S01]  /*de90*/  IMAD.X R27, RZ, RZ, R25.reuse, P0 ;  /* 0x000000ffff1b7224 */ /* 0x100fe200000e0619 */
[----:B------:R-:W-:Y:S01]  /*dea0*/  LOP3.LUT R36, R36, R37, RZ, 0x3c, !PT ;  /* 0x0000002524247212 */ /* 0x000fe200078e3cff */
[--C-:B------:R-:W-:Y:S01]  /*deb0*/  IMAD.X R29, RZ, RZ, R25.reuse, P2 ;  /* 0x000000ffff1d7224 */ /* 0x100fe200010e0619 */
[----:B------:R-:W-:Y:S01]  /*dec0*/  LOP3.LUT R4, R5, R24, RZ, 0x3c, !PT ;  /* 0x0000001805047212 */ /* 0x000fe200078e3cff */
[----:B------:R-:W-:Y:S01]  /*ded0*/  IMAD.X R37, RZ, RZ, R25, P3 ;  /* 0x000000ffff257224 */ /* 0x000fe200018e0619 */
[----:B--2---:R-:W-:Y:S01]  /*dee0*/  @P1 SHF.R.U32.HI R13, RZ, R14, R3 ;  /* 0x0000000eff0d1219 */ /* 0x004fe20000011603 */
[----:B------:R-:W-:-:S02]  /*def0*/  IMAD.MOV.U32 R5, RZ, RZ, R25 ;  /* 0x000000ffff057224 */ /* 0x000fc400078e0019 */
[C---:B------:R-:W-:Y:S01]  /*df00*/  IMAD R15, R8.reuse, UR5, R9 ;  /* 0x00000005080f7c24 */ /* 0x040fe2000f8e0209 */
[----:B------:R-:W5:Y:S01]  /*df10*/  LD.E.128 R24, desc[UR42][R26.64] ;  /* 0x0000002a1a187980 */ /* 0x000f62000c101d00 */
[----:B------:R-:W-:Y:S01]  /*df20*/  IMAD.WIDE.U32 R8, R8, UR4, R10 ;  /* 0x0000000408087c25 */ /* 0x000fe2000f8e000a */
[----:B------:R-:W-:Y:S01]  /*df30*/  IADD3 R11, -R13, RZ, RZ ;  /* 0x000000ff0d0b7210 */ /* 0x000fe20007ffe1ff */
[----:B------:R-:W-:Y:S01]  /*df40*/  ULDC.64 UR4, c[0x0][0xae0] ;  /* 0x0002b80000047ab9 */ /* 0x000fe20000000a00 */
[----:B------:R-:W-:Y:S01]  /*df50*/  SHF.R.S32.HI R10, RZ, 0x1f, R13 ;  /* 0x0000001fff0a7819 */ /* 0x000fe2000001140d */
[----:B------:R-:W5:Y:S02]  /*df60*/  LD.E.128 R4, desc[UR42][R4.64] ;  /* 0x0000002a04047980 */ /* 0x000f64000c101d00 */
[----:B------:R-:W-:Y:S02]  /*df70*/  IMAD R11, R0, R11, R12 ;  /* 0x0000000b000b7224 */ /* 0x000fe400078e020c */
[----:B------:R-:W5:Y:S04]  /*df80*/  LD.E.128 R28, desc[UR42][R28.64] ;  /* 0x0000002a1c1c7980 */ /* 0x000f68000c101d00 */
[----:B------:R-:W5:Y:S01]  /*df90*/  LD.E.128 R36, desc[UR42][R36.64] ;  /* 0x0000002a24247980 */ /* 0x000f62000c101d00 */
[----:B------:R-:W-:Y:S01]  /*dfa0*/  IMAD.IADD R9, R9, 0x1, R15 ;  /* 0x0000000109097824 */ /* 0x000fe200078e020f */
[----:B------:R-:W-:Y:S01]  /*dfb0*/  @!PT LDS RZ, [RZ] ;  /* 0x00000000fffff984 */ /* 0x000fe20000000800 */
[----:B------:R-:W-:Y:S01]  /*dfc0*/  @!PT LDS RZ, [RZ] ;  /* 0x00000000fffff984 */ /* 0x000fe20000000800 */
[----:B------:R-:W-:Y:S01]  /*dfd0*/  @!PT LDS RZ, [RZ] ;  /* 0x00000000fffff984 */ /* 0x000fe20000000800 */
[----:B------:R-:W-:Y:S01]  /*dfe0*/  @!PT LDS RZ, [RZ] ;  /* 0x00000000fffff984 */ /* 0x000fe20000000800 */
[----:B------:R0:W-:Y:S06]  /*dff0*/  MEMBAR.ALL.CTA ;  /* 0x0000000000007992 */ /* 0x0001ec0000008000 */
[----:B0-----:R-:W0:Y:S01]  /*e000*/  FENCE.VIEW.ASYNC.S ;  /* 0x00000000000073c6 */ /* 0x001e220000000000 */
[----:B------:R-:W-:Y:S01]  /*e010*/  IMAD R10, R10, UR4, RZ ;  /* 0x000000040a0a7c24 */ /* 0x000fe2000f8e02ff */
[----:B------:R-:W-:Y:S01]  /*e020*/  SHF.R.S32.HI R0, RZ, 0x1f, R11 ;  /* 0x0000001fff007819 */ /* 0x000fe2000001140b */
[----:B------:R-:W-:-:S04]  /*e030*/  IMAD.WIDE.U32 R8, R13, UR4, R8 ;  /* 0x000000040d087c25 */ /* 0x000fc8000f8e0008 */
[----:B------:R-:W-:Y:S01]  /*e040*/  IMAD R15, R13, UR5, R10 ;  /* 0x000000050d0f7c24 */ /* 0x000fe2000f8e020a */
[----:B------:R-:W-:Y:S02]  /*e050*/  ULDC.64 UR4, c[0x0][0xad8] ;  /* 0x0002b60000047ab9 */ /* 0x000fe40000000a00 */
[----:B------:R-:W-:Y:S02]  /*e060*/  IMAD R0, R0, UR4, RZ ;  /* 0x0000000400007c24 */ /* 0x000fe4000f8e02ff */
[----:B------:R-:W-:Y:S02]  /*e070*/  IMAD.IADD R9, R9, 0x1, R15 ;  /* 0x0000000109097824 */ /* 0x000fe400078e020f */
[----:B------:R-:W-:Y:S02]  /*e080*/  VIADD R3, R18, 0x16820 ;  /* 0x0001682012037836 */ /* 0x000fe40000000000 */
[----:B------:R-:W-:-:S04]  /*e090*/  IMAD.WIDE.U32 R8, R11, UR4, R8 ;  /* 0x000000040b087c25 */ /* 0x000fc8000f8e0008 */
[----:B------:R-:W-:Y:S01]  /*e0a0*/  IMAD R41, R11, UR5, R0 ;  /* 0x000000050b297c24 */ /* 0x000fe2000f8e0200 */
[----:B------:R-:W-:Y:S01]  /*e0b0*/  ULDC.64 UR4, c[0x0][0xa80] ;  /* 0x0002a00000047ab9 */ /* 0x000fe20000000a00 */
[----:B------:R-:W-:Y:S02]  /*e0c0*/  PRMT R3, RZ, 0x654, R3 ;  /* 0x00000654ff037816 */ /* 0x000fe40000000003 */
[----:B------:R-:W-:Y:S01]  /*e0d0*/  IMAD.IADD R41, R9, 0x1, R41 ;  /* 0x0000000109297824 */ /* 0x000fe200078e0229 */
[C---:B------:R-:W-:Y:S01]  /*e0e0*/  LEA R40, P0, R8.reuse, UR4, 0x1 ;  /* 0x0000000408287c11 */ /* 0x040fe2000f8008ff */
[----:B------:R-:W-:Y:S01]  /*e0f0*/  UMOV UR4, 0xffffffff ;  /* 0xffffffff00047882 */ /* 0x000fe20000000000 */
[----:B0-----:R0:W-:Y:S02]  /*e100*/  SYNCS.ARRIVE.TRANS64.RED.A1T0 RZ, [R3+URZ], RZ ;  /* 0x000000ff03ff79a7 */ /* 0x0011e4000810043f */
[----:B------:R-:W-:Y:S01]  /*e110*/  LEA.HI.X R41, R8, UR5, R41, 0x1, P0 ;  /* 0x0000000508297c11 */ /* 0x000fe200080f0c29 */
[----:B------:R-:W-:Y:S08]  /*e120*/  BRA.DIV UR4, `(.L_x_13396) ;  /* 0x0000009204f47947 */ /* 0x000ff0000b800000 */
[----:B0-----:R-:W0:Y:S01]  /*e130*/  SHFL.IDX PT, R3, R40, RZ, 0x181f ;  /* 0x00181fff28037589 */ /* 0x001e2200000e0000 */
[----:B------:R-:W-:Y:S01]  /*e140*/  ULDC UR4, c[0x0][0xac8] ;  /* 0x0002b20000047ab9 */ /* 0x000fe20000000800 */
[----:B------:R-:W-:Y:S01]  /*e150*/  IMAD R42, R68, 0xc0, R70 ;  /* 0x000000c0442a7824 */ /* 0x000fe200078e0246 */
[----:B------:R-:W-:Y:S01]  /*e160*/  ISETP.GE.AND P0, PT, R59, UR4, PT ;  /* 0x000000043b007c0c */ /* 0x000fe2000bf06270 */
[----:B------:R-:W1:Y:S02]  /*e170*/  SHFL.IDX PT, R9, R40, 0x1, 0x181f ;  /* 0x00381f0028097f89 */ /* 0x000e6400000e0000 */
[C---:B------:R-:W-:Y:S01]  /*e180*/  VIADD R12, R42.reuse, 0x30 ;  /* 0x000000302a0c7836 */ /* 0x040fe20000000000 */
[CC--:B------:R-:W-:Y:S01]  /*e190*/  ISETP.GE.OR P2, PT, R42.reuse, R61.reuse, P0 ;  /* 0x0000003d2a00720c */ /* 0x0c0fe20000746670 */
[----:B------:R-:W2:Y:S01]  /*e1a0*/  SHFL.IDX PT, R0, R41, RZ, 0x181f ;  /* 0x00181fff29007589 */ /* 0x000ea200000e0000 */
[----:B------:R-:W-:Y:S02]  /*e1b0*/  VIADD R20, R42, 0x60 ;  /* 0x000000602a147836 */ /* 0x000fe40000000000 */
[-C--:B------:R-:W-:Y:S01]  /*e1c0*/  ISETP.GE.OR P3, PT, R12, R61.reuse, P0 ;  /* 0x0000003d0c00720c */ /* 0x080fe20000766670 */
[----:B------:R-:W3:Y:S02]  /*e1d0*/  SHFL.IDX PT, R14, R40, 0x2, 0x181f ;  /* 0x00581f00280e7f89 */ /* 0x000ee400000e0000 */
[----:B------:R-:W-:-:S02]  /*e1e0*/  ISETP.GE.OR P4, PT, R20, R61, P0 ;  /* 0x0000003d1400720c */ /* 0x000fc40000786670 */
[----:B------:R-:W4:Y:S04]  /*e1f0*/  SHFL.IDX PT, R8, R41, 0x1, 0x181f ;  /* 0x00381f0029087f89 */ /* 0x000f2800000e0000 */
[----:B------:R-:W4:Y:S01]  /*e200*/  SHFL.IDX PT, R10, R41, 0x2, 0x181f ;  /* 0x00581f00290a7f89 */ /* 0x000f2200000e0000 */
[----:B0-----:R-:W-:-:S03]  /*e210*/  @!P2 LEA R32, P5, R59, R3, 0x1 ;  /* 0x000000033b20a211 */ /* 0x001fc600078a08ff */
[C---:B-1----:R-:W-:Y:S02]  /*e220*/  @!P3 LEA R20, P1, R59.reuse, R9, 0x1 ;  /* 0x000000093b14b211 */ /* 0x042fe400078208ff */
[C-C-:B--2---:R-:W-:Y:S02]  /*e230*/  @!P2 LEA.HI.X R3, R59.reuse, R0, R58.reuse, 0x1, P5 ;  /* 0x000000003b03a211 */ /* 0x144fe400028f0c3a */
[----:B------:R-:W0:Y:S01]  /*e240*/  SHFL.IDX PT, R0, R41, 0x3, 0x181f ;  /* 0x00781f0029007f89 */ /* 0x000e2200000e0000 */
[C---:B---3--:R-:W-:Y:S02]  /*e250*/  @!P4 LEA R43, P5, R59.reuse, R14, 0x1 ;  /* 0x0000000e3b2bc211 */ /* 0x048fe400078a08ff */
[----:B------:R-:W-:Y:S01]  /*e260*/  @!P2 IMAD.MOV.U32 R9, RZ, RZ, R3 ;  /* 0x000000ffff09a224 */ /* 0x000fe200078e0003 */
[----:B------:R-:W1:Y:S01]  /*e270*/  SHFL.IDX PT, R14, R40, 0x3, 0x181f ;  /* 0x00781f00280e7f89 */ /* 0x000e6200000e0000 */
[C---:B----4-:R-:W-:Y:S01]  /*e280*/  @!P3 LEA.HI.X R21, R59.reuse, R8, R58, 0x1, P1 ;  /* 0x000000083b15b211 */ /* 0x050fe200008f0c3a */
[----:B------:R-:W-:Y:S01]  /*e290*/  @!P2 IMAD.MOV.U32 R8, RZ, RZ, R32 ;  /* 0x000000ffff08a224 */ /* 0x000fe200078e0020 */
[----:B------:R-:W-:-:S04]  /*e2a0*/  @!P4 LEA.HI.X R10, R59, R10, R58, 0x1, P5 ;  /* 0x0000000a3b0ac211 */ /* 0x000fc800028f0c3a */
[----:B-----5:R2:W-:Y:S04]  /*e2b0*/  @!P2 ST.E.128 desc[UR42][R8.64], R4 ;  /* 0x000000040800a985 */ /* 0x0205e8000c101d2a */
[----:B------:R3:W-:Y:S01]  /*e2c0*/  @!P3 ST.E.128 desc[UR42][R20.64], R24 ;  /* 0x000000181400b985 */ /* 0x0007e2000c101d2a */
[----:B--2---:R-:W-:Y:S02]  /*e2d0*/  @!P4 IMAD.MOV.U32 R4, RZ, RZ, R43 ;  /* 0x000000ffff04c224 */ /* 0x004fe400078e002b */
[----:B------:R-:W-:-:S05]  /*e2e0*/  @!P4 IMAD.MOV.U32 R5, RZ, RZ, R10 ;  /* 0x000000ffff05c224 */ /* 0x000fca00078e000a */
[----:B01----:R3:W-:Y:S02]  /*e2f0*/  @!P4 ST.E.128 desc[UR42][R4.64], R28 ;  /* 0x0000001c0400c985 */ /* 0x0037e4000c101d2a */
.L_x_13574:
[----:B------:R-:W-:-:S04]  /*e300*/  IADD3 R42, R42, 0x90, RZ ;  /* 0x000000902a2a7810 */ /* 0x000fc80007ffe0ff */
[----:B------:R-:W-:-:S13]  /*e310*/  ISETP.GE.OR P0, PT, R42, R61, P0 ;  /* 0x0000003d2a00720c */ /* 0x000fda0000706670 */
[----:B------:R-:W-:Y:S05]  /*e320*/  @P0 BRA `(.L_x_13397) ;  /* 0x0000001000dc0947 */ /* 0x000fea0003800000 */
[----:B------:R-:W-:-:S04]  /*e330*/  LEA R14, P0, R59, R14, 0x1 ;  /* 0x0000000e3b0e7211 */ /* 0x000fc800078008ff */
[----:B------:R-:W-:-:S05]  /*e340*/  LEA.HI.X R15, R59, R0, R58, 0x1, P0 ;  /* 0x000000003b0f7211 */ /* 0x000fca00000f0c3a */
[----:B------:R2:W-:Y:S01]  /*e350*/  ST.E.128 desc[UR42][R14.64], R36 ;  /* 0x000000240e007985 */ /* 0x0005e2000c101d2a */
[----:B------:R-:W-:Y:S05]  /*e360*/  BRA `(.L_x_13397) ;  /* 0x0000001000cc7947 */ /* 0x000fea0003800000 */
.L_x_13395:
[----:B------:R-:W2:Y:S01]  /*e370*/  LDL R74, [R1+0x30] ;  /* 0x00003000014a7983 */ /* 0x000ea20000100800 */
        /* <DEDUP_REMOVED lines=8> */
[----:B------:R-:W-:-:S03]  /*e400*/  ULDC.64 UR4, c[0x0][0xb38] ;  /* 0x0002ce0000047ab9 */ /* 0x000fc60000000a00 */
[----:B------:R-:W-:Y:S02]  /*e410*/  IMAD.IADD R5, R5, 0x1, R9 ;  /* 0x0000000105057824 */ /* 0x000fe400078e0209 */
        /* <DEDUP_REMOVED lines=21> */
[----:B------:R-:W-:Y:S02]  /*e570*/  VIADD R3, R18, 0x16820 ;  /* 0x0001682012037836 */ /* 0x000fe40000000000 */
[----:B------:R-:W-:Y:S02]  /*e580*/  IMAD R0, R0, UR4, RZ ;  /* 0x0000000400007c24 */ /* 0x000fe4000f8e02ff */
[----:B------:R-:W-:Y:S01]  /*e590*/  IMAD.IADD R5, R5, 0x1, R9 ;  /* 0x0000000105057824 */ /* 0x000fe200078e0209 */
[----:B------:R-:W-:Y:S01]  /*e5a0*/  PRMT R8, RZ, 0x654, R3 ;  /* 0x00000654ff087816 */ /* 0x000fe20000000003 */
[C---:B------:R-:W-:Y:S02]  /*e5b0*/  IMAD R3, R7.reuse, UR5, R0 ;  /* 0x0000000507037c24 */ /* 0x040fe4000f8e0200 */
[----:B------:R-:W-:Y:S01]  /*e5c0*/  IMAD.WIDE.U32 R4, R7, UR4, R4 ;  /* 0x0000000407047c25 */ /* 0x000fe2000f8e0004 */
[----:B------:R-:W-:Y:S01]  /*e5d0*/  ULDC.64 UR4, c[0x0][0xb00] ;  /* 0x0002c00000047ab9 */ /* 0x000fe20000000a00 */
[----:B------:R0:W-:Y:S02]  /*e5e0*/  SYNCS.ARRIVE.TRANS64.RED.A1T0 RZ, [R8+URZ], RZ ;  /* 0x000000ff08ff79a7 */ /* 0x0001e4000810043f */
[----:B------:R-:W-:Y:S01]  /*e5f0*/  IMAD.IADD R3, R5, 0x1, R3 ;  /* 0x0000000105037824 */ /* 0x000fe200078e0203 */
[----:B------:R-:W-:Y:S01]  /*e600*/  LEA R0, P0, R4, UR4, 0x2 ;  /* 0x0000000404007c11 */ /* 0x000fe2000f8010ff */
[----:B------:R-:W-:-:S03]  /*e610*/  UMOV UR4, 0xffffffff ;  /* 0xffffffff00047882 */ /* 0x000fc60000000000 */
[----:B------:R-:W-:Y:S01]  /*e620*/  LEA.HI.X R4, R4, UR5, R3, 0x2, P0 ;  /* 0x0000000504047c11 */ /* 0x000fe200080f1403 */
[C---:B--2---:R-:W-:Y:S01]  /*e630*/  VIADD R7, R74.reuse, 0x8 ;  /* 0x000000084a077836 */ /* 0x044fe20000000000 */
[C---:B------:R-:W-:Y:S01]  /*e640*/  IADD3 R64, R74.reuse, 0x18, RZ ;  /* 0x000000184a407810 */ /* 0x040fe20007ffe0ff */
[C---:B------:R-:W-:Y:S02]  /*e650*/  VIADD R60, R74.reuse, 0x10 ;  /* 0x000000104a3c7836 */ /* 0x040fe40000000000 */
[C---:B------:R-:W-:Y:S01]  /*e660*/  VIADD R66, R74.reuse, 0x20 ;  /* 0x000000204a427836 */ /* 0x040fe20000000000 */
[----:B------:R-:W-:Y:S01]  /*e670*/  SHF.R.S32.HI R32, RZ, 0x1f, R7 ;  /* 0x0000001fff207819 */ /* 0x000fe20000011407 */
[C---:B------:R-:W-:Y:S01]  /*e680*/  VIADD R68, R74.reuse, 0x28 ;  /* 0x000000284a447836 */ /* 0x040fe20000000000 */
[----:B------:R-:W-:Y:S01]  /*e690*/  SHF.R.S32.HI R63, RZ, 0x1f, R60 ;  /* 0x0000001fff3f7819 */ /* 0x000fe2000001143c */
[C---:B------:R-:W-:Y:S01]  /*e6a0*/  VIADD R70, R74.reuse, 0x30 ;  /* 0x000000304a467836 */ /* 0x040fe20000000000 */
[----:B------:R-:W-:Y:S01]  /*e6b0*/  SHF.R.S32.HI R65, RZ, 0x1f, R64 ;  /* 0x0000001fff417819 */ /* 0x000fe20000011440 */
[----:B------:R-:W-:Y:S01]  /*e6c0*/  VIADD R72, R74, 0x38 ;  /* 0x000000384a487836 */ /* 0x000fe20000000000 */
[----:B------:R-:W-:-:S02]  /*e6d0*/  SHF.R.S32.HI R67, RZ, 0x1f, R66 ;  /* 0x0000001fff437819 */ /* 0x000fc40000011442 */
[----:B------:R-:W-:Y:S02]  /*e6e0*/  SHF.R.S32.HI R69, RZ, 0x1f, R68 ;  /* 0x0000001fff457819 */ /* 0x000fe40000011444 */
[----:B------:R-:W-:Y:S02]  /*e6f0*/  SHF.R.S32.HI R71, RZ, 0x1f, R70 ;  /* 0x0000001fff477819 */ /* 0x000fe40000011446 */
[----:B------:R-:W-:Y:S01]  /*e700*/  SHF.R.S32.HI R73, RZ, 0x1f, R72 ;  /* 0x0000001fff497819 */ /* 0x000fe20000011448 */
[----:B0-----:R-:W-:Y:S06]  /*e710*/  BRA.DIV UR4, `(.L_x_13398) ;  /* 0x0000009204807947 */ /* 0x001fec000b800000 */
[----:B------:R0:W1:Y:S04]  /*e720*/  SHFL.IDX PT, R3, R4, RZ, 0x1c1f ;  /* 0x001c1fff04037589 */ /* 0x00006800000e0000 */
[----:B------:R0:W2:Y:S02]  /*e730*/  SHFL.IDX PT, R14, R0, RZ, 0x1c1f ;  /* 0x001c1fff000e7589 */ /* 0x0000a400000e0000 */
.L_x_13577:
        /* <DEDUP_REMOVED lines=9> */
[CC--:B--2---:R-:W-:Y:S01]  /*e7d0*/  @!P1 LEA R10, P5, R7.reuse, R14.reuse, 0x2 ;  /* 0x0000000e070a9211 */ /* 0x0c4fe200078a10ff */
[----:B------:R-:W-:Y:S01]  /*e7e0*/  @!P3 IMAD.WIDE R8, R74, 0x4, R14 ;  /* 0x000000044a08b825 */ /* 0x000fe200078e020e */
[----:B------:R-:W-:Y:S02]  /*e7f0*/  @!P0 LEA R12, P2, R60, R14, 0x2 ;  /* 0x0000000e3c0c8211 */ /* 0x000fe400078410ff */
[-C--:B------:R-:W-:Y:S02]  /*e800*/  @!P1 LEA.HI.X R11, R7, R3.reuse, R32, 0x2, P5 ;  /* 0x00000003070b9211 */ /* 0x080fe400028f1420 */
[----:B------:R1:W-:Y:S01]  /*e810*/  @!P3 ST.E.64 desc[UR42][R8.64], R20 ;  /* 0x000000140800b985 */ /* 0x0003e2000c101b2a */
        /* <DEDUP_REMOVED lines=11> */
[-C--:B-1----:R-:W-:Y:S02]  /*e8d0*/  @!P2 LEA R8, P4, R68, R14.reuse, 0x2 ;  /* 0x0000000e4408a211 */ /* 0x082fe400078810ff */
[-C--:B------:R-:W-:Y:S02]  /*e8e0*/  @!P3 LEA.HI.X R59, R66, R3.reuse, R67, 0x2, P5 ;  /* 0x00000003423bb211 */ /* 0x080fe400028f1443 */
[-C--:B--2---:R-:W-:Y:S02]  /*e8f0*/  @!P1 LEA R10, P5, R70, R14.reuse, 0x2 ;  /* 0x0000000e460a9211 */ /* 0x084fe400078a10ff */
[-C--:B------:R-:W-:Y:S01]  /*e900*/  @!P2 LEA.HI.X R9, R68, R3.reuse, R69, 0x2, P4 ;  /* 0x000000034409a211 */ /* 0x080fe200020f1445 */
[----:B------:R3:W-:Y:S01]  /*e910*/  @!P3 ST.E.64 desc[UR42][R58.64], R36 ;  /* 0x000000243a00b985 */ /* 0x0007e2000c101b2a */
[----:B------:R-:W-:Y:S02]  /*e920*/  @!P0 LEA R14, P4, R72, R14, 0x2 ;  /* 0x0000000e480e8211 */ /* 0x000fe400078810ff */
[-C--:B------:R-:W-:Y:S01]  /*e930*/  @!P1 LEA.HI.X R11, R70, R3.reuse, R71, 0x2, P5 ;  /* 0x00000003460b9211 */ /* 0x080fe200028f1447 */
[----:B------:R3:W-:Y:S01]  /*e940*/  @!P2 ST.E.64 desc[UR42][R8.64], R38 ;  /* 0x000000260800a985 */ /* 0x0007e2000c101b2a */
[----:B------:R-:W-:-:S03]  /*e950*/  @!P0 LEA.HI.X R15, R72, R3, R73, 0x2, P4 ;  /* 0x00000003480f8211 */ /* 0x000fc600020f1449 */
[----:B------:R3:W-:Y:S04]  /*e960*/  @!P1 ST.E.64 desc[UR42][R10.64], R40 ;  /* 0x000000280a009985 */ /* 0x0007e8000c101b2a */
[----:B------:R3:W-:Y:S02]  /*e970*/  @!P0 ST.E.64 desc[UR42][R14.64], R42 ;  /* 0x0000002a0e008985 */ /* 0x0007e4000c101b2a */
.L_x_13400:
[----:B------:R-:W-:Y:S05]  /*e980*/  BSYNC B1 ;  /* 0x0000000000017941 */ /* 0x000fea0003800000 */
.L_x_13399:
[----:B------:R-:W-:-:S03]  /*e990*/  UMOV UR4, 0xffffffff ;  /* 0xffffffff00047882 */ /* 0x000fc60000000000 */
[----:B------:R-:W-:Y:S05]  /*e9a0*/  BRA.DIV UR4, `(.L_x_13401) ;  /* 0x0000009204107947 */ /* 0x000fea000b800000 */
[----:B-1----:R1:W4:Y:S04]  /*e9b0*/  SHFL.IDX PT, R3, R4, 0x1, 0x1c1f ;  /* 0x003c1f0004037f89 */ /* 0x00232800000e0000 */
[----:B--23--:R1:W2:Y:S02]  /*e9c0*/  SHFL.IDX PT, R14, R0, 0x1, 0x1c1f ;  /* 0x003c1f00000e7f89 */ /* 0x00c2a400000e0000 */
.L_x_13581:
[----:B------:R-:W-:-:S13]  /*e9d0*/  ISETP.GE.AND P0, PT, R6, R61, PT ;  /* 0x0000003d0600720c */ /* 0x000fda0003f06270 */
[----:B------:R-:W-:Y:S05]  /*e9e0*/  @P0 BRA `(.L_x_13397) ;  /* 0x0000000c002c0947 */ /* 0x000fea0003800000 */
[----:B------:R-:W-:Y:S02]  /*e9f0*/  ULDC UR4, c[0x0][0xac8] ;  /* 0x0002b20000047ab9 */ /* 0x000fe40000000800 */
[----:B------:R-:W-:Y:S02]  /*ea00*/  ISETP.GE.AND P4, PT, R74, UR4, PT ;  /* 0x000000044a007c0c */ /* 0x000fe4000bf86270 */
[----:B------:R-:W-:Y:S02]  /*ea10*/  ISETP.GE.AND P5, PT, R7, UR4, PT ;  /* 0x0000000407007c0c */ /* 0x000fe4000bfa6270 */
[----:B------:R-:W-:Y:S02]  /*ea20*/  ISETP.GE.AND P0, PT, R60, UR4, PT ;  /* 0x000000043c007c0c */ /* 0x000fe4000bf06270 */
[----:B------:R-:W-:Y:S02]  /*ea30*/  ISETP.GE.AND P1, PT, R64, UR4, PT ;  /* 0x0000000440007c0c */ /* 0x000fe4000bf26270 */
[----:B------:R-:W-:-:S05]  /*ea40*/  ISETP.GE.AND P2, PT, R66, UR4, PT ;  /* 0x0000000442007c0c */ /* 0x000fca000bf46270 */
[----:B----4-:R-:W-:Y:S02]  /*ea50*/  @!P4 IMAD.MOV.U32 R15, RZ, RZ, R3 ;  /* 0x000000ffff0fc224 */ /* 0x010fe400078e0003 */
[----:B--2---:R-:W-:Y:S01]  /*ea60*/  @!P5 LEA R6, P3, R7, R14, 0x2 ;  /* 0x0000000e0706d211 */ /* 0x004fe200078610ff */
[----:B01----:R-:W-:-:S03]  /*ea70*/  @!P4 IMAD.WIDE R4, R74, 0x4, R14 ;  /* 0x000000044a04c825 */ /* 0x003fc600078e020e */
[----:B------:R-:W-:Y:S02]  /*ea80*/  @!P5 LEA.HI.X R7, R7, R3, R32, 0x2, P3 ;  /* 0x000000030707d211 */ /* 0x000fe400018f1420 */
[----:B------:R-:W-:Y:S01]  /*ea90*/  ISETP.GE.AND P3, PT, R68, UR4, PT ;  /* 0x0000000444007c0c */ /* 0x000fe2000bf66270 */
[----:B------:R0:W-:Y:S01]  /*eaa0*/  @!P4 ST.E.64 desc[UR42][R4.64], R44 ;  /* 0x0000002c0400c985 */ /* 0x0001e2000c101b2a */
[----:B------:R-:W-:-:S03]  /*eab0*/  @!P0 LEA R8, P4, R60, R14, 0x2 ;  /* 0x0000000e3c088211 */ /* 0x000fc600078810ff */
[----:B------:R1:W-:Y:S01]  /*eac0*/  @!P5 ST.E.64 desc[UR42][R6.64], R46 ;  /* 0x0000002e0600d985 */ /* 0x0003e2000c101b2a */
[-C--:B------:R-:W-:Y:S02]  /*ead0*/  @!P1 LEA R10, P5, R64, R14.reuse, 0x2 ;  /* 0x0000000e400a9211 */ /* 0x080fe400078a10ff */
        /* <DEDUP_REMOVED lines=8> */
[----:B------:R-:W-:-:S03]  /*eb60*/  @!P3 LEA R20, P5, R68, R14, 0x2 ;  /* 0x0000000e4414b211 */ /* 0x000fc600078a10ff */
[----:B------:R1:W-:Y:S01]  /*eb70*/  @!P2 ST.E.64 desc[UR42][R12.64], R52 ;  /* 0x000000340c00a985 */ /* 0x0003e2000c101b2a */
[----:B------:R-:W-:Y:S02]  /*eb80*/  @!P3 LEA.HI.X R21, R68, R3, R69, 0x2, P5 ;  /* 0x000000034415b211 */ /* 0x000fe400028f1445 */
[----:B0-----:R-:W-:-:S03]  /*eb90*/  @!P4 LEA R4, P5, R70, R14, 0x2 ;  /* 0x0000000e4604c211 */ /* 0x001fc600078a10ff */
[----:B------:R1:W-:Y:S01]  /*eba0*/  @!P3 ST.E.64 desc[UR42][R20.64], R54 ;  /* 0x000000361400b985 */ /* 0x0003e2000c101b2a */
[----:B------:R-:W-:-:S05]  /*ebb0*/  @!P4 LEA.HI.X R5, R70, R3, R71, 0x2, P5 ;  /* 0x000000034605c211 */ /* 0x000fca00028f1447 */
[----:B------:R1:W-:Y:S01]  /*ebc0*/  @!P4 ST.E.64 desc[UR42][R4.64], R56 ;  /* 0x000000380400c985 */ /* 0x0003e2000c101b2a */
[----:B------:R-:W-:Y:S05]  /*ebd0*/  @P0 BRA `(.L_x_13397) ;  /* 0x0000000800b00947 */ /* 0x000fea0003800000 */
[----:B------:R-:W-:-:S04]  /*ebe0*/  LEA R14, P0, R72, R14, 0x2 ;  /* 0x0000000e480e7211 */ /* 0x000fc800078010ff */
[----:B------:R-:W-:-:S05]  /*ebf0*/  LEA.HI.X R15, R72, R3, R73, 0x2, P0 ;  /* 0x00000003480f7211 */ /* 0x000fca00000f1449 */
[----:B------:R0:W-:Y:S01]  /*ec00*/  ST.E.64 desc[UR42][R14.64], R118 ;  /* 0x000000760e007985 */ /* 0x0001e2000c101b2a */
[----:B------:R-:W-:Y:S05]  /*ec10*/  BRA `(.L_x_13397) ;  /* 0x0000000800a07947 */ /* 0x000fea0003800000 */
.L_x_13393:
[----:B------:R-:W0:Y:S01]  /*ec20*/  LDL.LU R6, [R1+0x40] ;  /* 0x0000400001067983 */ /* 0x000e220000300800 */
[----:B------:R-:W-:Y:S01]  /*ec30*/  ULDC.64 UR6, c[0x0][0xc08] ;  /* 0x0003020000067ab9 */ /* 0x000fe20000000a00 */
[----:B------:R-:W-:Y:S02]  /*ec40*/  ULDC.64 UR4, c[0x0][0xc00] ;  /* 0x0003000000047ab9 */ /* 0x000fe40000000a00 */
[----:B------:R-:W2:Y:S04]  /*ec50*/  LDL.LU R0, [R1+0x44] ;  /* 0x0000440001007983 */ /* 0x000ea80000300800 */
[----:B------:R-:W4:Y:S01]  /*ec60*/  LDL R8, [R1+0x34] ;  /* 0x0000340001087983 */ /* 0x000f220000100800 */
[----:B------:R-:W-:Y:S01]  /*ec70*/  ISETP.NE.U32.AND P1, PT, RZ, UR6, PT ;  /* 0x00000006ff007c0c */ /* 0x000fe2000bf25070 */
[----:B------:R-:W-:Y:S01]  /*ec80*/  IMAD.MOV.U32 R3, RZ, RZ, RZ ;  /* 0x000000ffff037224 */ /* 0x000fe200078e00ff */
[----:B------:R-:W-:-:S02]  /*ec90*/  ISETP.NE.U32.AND P0, PT, RZ, UR4, PT ;  /* 0x00000004ff007c0c */ /* 0x000fc4000bf05070 */
[----:B------:R-:W-:Y:S02]  /*eca0*/  ISETP.NE.AND.EX P1, PT, RZ, UR7, PT, P1 ;  /* 0x00000007ff007c0c */ /* 0x000fe4000bf25310 */
[----:B------:R-:W-:Y:S01]  /*ecb0*/  ISETP.NE.AND.EX P0, PT, RZ, UR5, PT, P0 ;  /* 0x00000005ff007c0c */ /* 0x000fe2000bf05300 */
[----:B------:R-:W1:Y:S01]  /*ecc0*/  S2R R9, SR_TID.X ;  /* 0x0000000000097919 */ /* 0x000e620000002100 */
[----:B0-----:R-:W-:Y:S01]  /*ecd0*/  IADD3 R4, P2, R6, UR4, RZ ;  /* 0x0000000406047c10 */ /* 0x001fe2000ff5e0ff */
[----:B------:R-:W-:-:S03]  /*ece0*/  ULDC UR4, c[0x0][0xa88] ;  /* 0x0002a20000047ab9 */ /* 0x000fc60000000800 */
[----:B--2---:R-:W-:-:S05]  /*ecf0*/  IADD3.X R5, R0, UR5, RZ, P2, !PT ;  /* 0x0000000500057c10 */ /* 0x004fca00097fe4ff */
[----:B------:R-:W-:Y:S01]  /*ed00*/  @P1 IADD3 R6, P2, R6, UR6, RZ ;  /* 0x0000000606061c10 */ /* 0x000fe2000ff5e0ff */
[----:B-----5:R-:W-:Y:S01]  /*ed10*/  IMAD.U32 R25, RZ, RZ, UR4 ;  /* 0x00000004ff197e24 */ /* 0x020fe2000f8e00ff */
[----:B------:R0:W5:Y:S02]  /*ed20*/  @P0 LDG.E R3, desc[UR42][R4.64] ;  /* 0x0000002a04030981 */ /* 0x000164000c1e1900 */
[----:B------:R-:W-:Y:S01]  /*ed30*/  @P1 IADD3.X R7, R0, UR7, RZ, P2, !PT ;  /* 0x0000000700071c10 */ /* 0x000fe200097fe4ff */
[----:B-1----:R-:W-:-:S04]  /*ed40*/  VIADD R30, R9, 0xffffff80 ;  /* 0xffffff80091e7836 */ /* 0x002fc80000000000 */
[----:B------:R0:W5:Y:S01]  /*ed50*/  @P1 LDG.E R25, desc[UR42][R6.64] ;  /* 0x0000002a06191981 */ /* 0x000162000c1e1900 */
[----:B----4-:R-:W-:Y:S02]  /*ed60*/  ISETP.NE.AND P2, PT, R8, RZ, PT ;  /* 0x000000ff0800720c */ /* 0x010fe40003f45270 */
[----:B------:R-:W-:-:S11]  /*ed70*/  ISETP.GT.AND P3, PT, R30, 0xbf, PT ;  /* 0x000000bf1e00780c */ /* 0x000fd60003f64270 */
[----:B------:R-:W1:Y:S02]  /*ed80*/  @!P2 LDC R8, c[0x0][0xad4] ;  /* 0x0002b500ff08ab82 */ /* 0x000e640000000800 */
[----:B-1----:R0:W-:Y:S01]  /*ed90*/  @!P2 STL [R1+0x34], R8 ;  /* 0x000034080100a387 */ /* 0x0021e20000100800 */
[----:B------:R-:W-:Y:S01]  /*eda0*/  ISETP.GT.AND P2, PT, R8, 0x1, PT ;  /* 0x000000010800780c */ /* 0x000fe20003f44270 */
[----:B------:R-:W-:-:S12]  /*edb0*/  @P1 BRA `(.L_x_13402) ;  /* 0x0000000000101947 */ /* 0x000fd80003800000 */
[----:B------:R-:W-:Y:S05]  /*edc0*/  @!P0 BRA `(.L_x_13402) ;  /* 0x00000000000c8947 */ /* 0x000fea0003800000 */
[----:B------:R-:W2:Y:S04]  /*edd0*/  LDG.E R0, desc[UR42][R4.64] ;  /* 0x0000002a04007981 */ /* 0x000ea8000c1e1900 */
[----:B-----5:R-:W2:Y:S02]  /*ede0*/  LDG.E R25, desc[UR42][R4.64+0x4] ;  /* 0x0000042a04197981 */ /* 0x020ea4000c1e1900 */
[----:B--2---:R-:W-:-:S07]  /*edf0*/  IADD3 R25, -R0, R25, RZ ;  /* 0x0000001900197210 */ /* 0x004fce0007ffe1ff */
.L_x_13402:
[----:B------:R-:W2:Y:S04]  /*ee00*/  LDL.LU R0, [R1+0x50] ;  /* 0x0000500001007983 */ /* 0x000ea80000300800 */
[----:B0-----:R-:W4:Y:S01]  /*ee10*/  LDL.LU R4, [R1+0x38] ;  /* 0x0000380001047983 */ /* 0x001f220000300800 */
[----:B------:R-:W-:Y:S01]  /*ee20*/  BSSY B1, `(.L_x_13403) ;  /* 0x0000038000017945 */ /* 0x000fe20003800000 */
[----:B-----5:R-:W-:Y:S02]  /*ee30*/  SHF.R.S32.HI R24, RZ, 0x1f, R3 ;  /* 0x0000001fff187819 */ /* 0x020fe40000011403 */
[----:B--2---:R-:W-:Y:S02]  /*ee40*/  SEL R26, R0, RZ, !P0 ;  /* 0x000000ff001a7207 */ /* 0x004fe40004000000 */
[----:B----4-:R-:W-:Y:S01]  /*ee50*/  SEL R31, R4, RZ, !P0 ;  /* 0x000000ff041f7207 */ /* 0x010fe20004000000 */
        /* <DEDUP_REMOVED lines=8> */
[----:B---3--:R-:W2:Y:S01]  /*eee0*/  LDL.LU R32, [R1+0x4c] ;  /* 0x00004c0001207983 */ /* 0x008ea20000300800 */
        /* <DEDUP_REMOVED lines=26> */
[----:B------:R-:W-:-:S04]  /*f090*/  IMAD.WIDE.U32 R6, R10, R9, RZ ;  /* 0x000000090a067225 */ /* 0x000fc800078e00ff */
        /* <DEDUP_REMOVED lines=16> */
.L_x_13404:
[----:B------:R-:W-:Y:S05]  /*f1a0*/  BSYNC B1 ;  /* 0x0000000000017941 */ /* 0x000fea0003800000 */
.L_x_13403:
[----:B------:R-:W-:Y:S05]  /*f1b0*/  @P2 BRA `(.L_x_13397) ;  /* 0x0000000400382947 */ /* 0x000fea0003800000 */
[----:B------:R-:W2:Y:S01]  /*f1c0*/  LDL R27, [R1+0x48] ;  /* 0x00004800011b7983 */ /* 0x000ea20000100800 */
[----:B------:R-:W1:Y:S01]  /*f1d0*/  LDC R8, c[0x0][0xbe8] ;  /* 0x0002fa00ff087b82 */ /* 0x000e620000000800 */
[----:B------:R-:W-:Y:S01]  /*f1e0*/  SHF.R.S32.HI R28, RZ, 0x1f, R30 ;  /* 0x0000001fff1c7819 */ /* 0x000fe2000001141e */
[----:B------:R-:W-:Y:S01]  /*f1f0*/  ULDC.64 UR4, c[0x0][0xaa0] ;  /* 0x0002a80000047ab9 */ /* 0x000fe20000000a00 */
[----:B------:R-:W-:Y:S01]  /*f200*/  ULDC.64 UR6, c[0x0][0xaf0] ;  /* 0x0002bc0000067ab9 */ /* 0x000fe20000000a00 */
[----:B------:R-:W-:Y:S01]  /*f210*/  IMAD R0, R24, UR4, RZ ;  /* 0x0000000418007c24 */ /* 0x000fe2000f8e02ff */
[----:B------:R-:W-:Y:S01]  /*f220*/  LEA.HI R28, R28, R30, RZ, 0x3 ;  /* 0x0000001e1c1c7211 */ /* 0x000fe200078f18ff */
[----:B0-----:R-:W-:-:S03]  /*f230*/  IMAD.WIDE.U32 R4, R3, UR4, RZ ;  /* 0x0000000403047c25 */ /* 0x001fc6000f8e00ff */
[----:B------:R-:W-:Y:S01]  /*f240*/  SHF.R.S32.HI R28, RZ, 0x3, R28 ;  /* 0x00000003ff1c7819 */ /* 0x000fe2000001141c */
[----:B------:R-:W-:Y:S01]  /*f250*/  IMAD R7, R3, UR5, R0 ;  /* 0x0000000503077c24 */ /* 0x000fe2000f8e0200 */
[----:B------:R-:W-:-:S03]  /*f260*/  ULDC.64 UR4, c[0x0][0xae8] ;  /* 0x0002ba0000047ab9 */ /* 0x000fc60000000a00 */
[----:B------:R-:W-:Y:S01]  /*f270*/  IMAD R0, R74, 0x30, R28 ;  /* 0x000000304a007824 */ /* 0x000fe200078e021c */
[----:B------:R-:W-:-:S03]  /*f280*/  IADD3 R5, R5, R7, RZ ;  /* 0x0000000705057210 */ /* 0x000fc60007ffe0ff */
[----:B------:R-:W-:Y:S01]  /*f290*/  IMAD.WIDE.U32 R4, R152, UR4, R4 ;  /* 0x0000000498047c25 */ /* 0x000fe2000f8e0004 */
[----:B-1----:R-:W-:-:S03]  /*f2a0*/  ISETP.NE.AND P0, PT, R8, 0x1, PT ;  /* 0x000000010800780c */ /* 0x002fc60003f05270 */
[----:B------:R-:W-:Y:S01]  /*f2b0*/  IMAD R5, R152, UR5, R5 ;  /* 0x0000000598057c24 */ /* 0x000fe2000f8e0205 */
[----:B------:R-:W-:Y:S01]  /*f2c0*/  ULDC.64 UR4, c[0x0][0xae0] ;  /* 0x0002b80000047ab9 */ /* 0x000fe20000000a00 */
[----:B------:R-:W-:-:S08]  /*f2d0*/  IMAD.WIDE.U32 R4, R31, UR6, R4 ;  /* 0x000000061f047c25 */ /* 0x000fd0000f8e0004 */
[----:B------:R-:W0:Y:S08]  /*f2e0*/  @P0 LDC R6, c[0x0][0xbec] ;  /* 0x0002fb00ff060b82 */ /* 0x000e300000000800 */
[----:B------:R-:W1:Y:S01]  /*f2f0*/  @P0 LDC R11, c[0x0][0xbf0] ;  /* 0x0002fc00ff0b0b82 */ /* 0x000e620000000800 */
[----:B--2---:R-:W-:-:S04]  /*f300*/  IMAD R9, R27, 0xc0, R0 ;  /* 0x000000c01b097824 */ /* 0x004fc800078e0200 */
[----:B0-----:R-:W-:-:S04]  /*f310*/  @P0 IMAD.HI.U32 R0, R9, R6, RZ ;  /* 0x0000000609000227 */ /* 0x001fc800078e00ff */
[----:B------:R-:W-:Y:S01]  /*f320*/  IMAD.MOV.U32 R3, RZ, RZ, R9 ;  /* 0x000000ffff037224 */ /* 0x000fe200078e0009 */
[----:B-1----:R-:W-:Y:S01]  /*f330*/  @P0 SHF.R.U32.HI R3, RZ, R11, R0 ;  /* 0x0000000bff030219 */ /* 0x002fe20000011600 */
[----:B------:R-:W-:-:S03]  /*f340*/  IMAD R6, R26, UR6, RZ ;  /* 0x000000061a067c24 */ /* 0x000fc6000f8e02ff */
[--C-:B------:R-:W-:Y:S01]  /*f350*/  SHF.R.S32.HI R0, RZ, 0x1f, R3.reuse ;  /* 0x0000001fff007819 */ /* 0x100fe20000011403 */
[----:B------:R-:W-:Y:S01]  /*f360*/  IMAD R7, R31, UR7, R6 ;  /* 0x000000071f077c24 */ /* 0x000fe2000f8e0206 */
[----:B------:R-:W-:Y:S01]  /*f370*/  ULDC.64 UR6, c[0x0][0xa80] ;  /* 0x0002a00000067ab9 */ /* 0x000fe20000000a00 */
        /* <DEDUP_REMOVED lines=10> */
[----:B------:R-:W-:Y:S01]  /*f420*/  IMAD.WIDE.U32 R20, R7, UR4, R4 ;  /* 0x0000000407147c25 */ /* 0x000fe2000f8e0004 */
[----:B------:R-:W-:Y:S02]  /*f430*/  ULDC UR4, c[0x0][0xac8] ;  /* 0x0002b20000047ab9 */ /* 0x000fe40000000800 */
[----:B------:R-:W-:Y:S01]  /*f440*/  ISETP.GE.AND P0, PT, R59, UR4, PT ;  /* 0x000000043b007c0c */ /* 0x000fe2000bf06270 */
[----:B------:R-:W-:Y:S01]  /*f450*/  IMAD R3, R7, UR5, R0 ;  /* 0x0000000507037c24 */ /* 0x000fe2000f8e0200 */
[----:B------:R-:W-:Y:S01]  /*f460*/  LEA R7, P1, R20, UR6, 0x1 ;  /* 0x0000000614077c11 */ /* 0x000fe2000f8208ff */
[----:B------:R-:W-:-:S02]  /*f470*/  UMOV UR4, 0xffffffff ;  /* 0xffffffff00047882 */ /* 0x000fc40000000000 */
[----:B------:R-:W-:-:S05]  /*f480*/  IMAD.IADD R3, R21, 0x1, R3 ;  /* 0x0000000115037824 */ /* 0x000fca00078e0203 */
[----:B------:R-:W-:Y:S01]  /*f490*/  LEA.HI.X R20, R20, UR7, R3, 0x1, P1 ;  /* 0x0000000714147c11 */ /* 0x000fe200088f0c03 */
[----:B------:R-:W-:Y:S06]  /*f4a0*/  BRA.DIV UR4, `(.L_x_13405) ;  /* 0x0000008604987947 */ /* 0x000fec000b800000 */
[----:B------:R-:W0:Y:S01]  /*f4b0*/  SHFL.IDX PT, R3, R7, RZ, 0x181f ;  /* 0x00181fff07037589 */ /* 0x000e2200000e0000 */
[----:B------:R-:W-:Y:S02]  /*f4c0*/  IMAD R21, R25, R8, RZ ;  /* 0x0000000819157224 */ /* 0x000fe400078e02ff */
[----:B------:R-:W-:Y:S01]  /*f4d0*/  IMAD R24, R27, 0xc0, R28 ;  /* 0x000000c01b187824 */ /* 0x000fe200078e021c */
[----:B------:R-:W1:Y:S03]  /*f4e0*/  SHFL.IDX PT, R0, R20, RZ, 0x181f ;  /* 0x00181fff14007589 */ /* 0x000e6600000e0000 */
[C---:B------:R-:W-:Y:S01]  /*f4f0*/  VIADD R8, R24.reuse, 0x30 ;  /* 0x0000003018087836 */ /* 0x040fe20000000000 */
[----:B------:R-:W2:Y:S01]  /*f500*/  SHFL.IDX PT, R5, R7, 0x1, 0x181f ;  /* 0x00381f0007057f89 */ /* 0x000ea200000e0000 */
[C---:B------:R-:W-:Y:S01]  /*f510*/  ISETP.GE.OR P2, PT, R24.reuse, R21, P0 ;  /* 0x000000151800720c */ /* 0x040fe20000746670 */
[----:B------:R-:W-:-:S02]  /*f520*/  VIADD R10, R24, 0x60 ;  /* 0x00000060180a7836 */ /* 0x000fc40000000000 */
[----:B------:R-:W4:Y:S01]  /*f530*/  SHFL.IDX PT, R14, R7, 0x2, 0x181f ;  /* 0x00581f00070e7f89 */ /* 0x000f2200000e0000 */
[-C--:B------:R-:W-:Y:S02]  /*f540*/  ISETP.GE.OR P3, PT, R8, R21.reuse, P0 ;  /* 0x000000150800720c */ /* 0x080fe40000766670 */
[----:B------:R-:W-:Y:S01]  /*f550*/  ISETP.GE.OR P4, PT, R10, R21, P0 ;  /* 0x000000150a00720c */ /* 0x000fe20000786670 */
[----:B------:R-:W5:Y:S04]  /*f560*/  SHFL.IDX PT, R4, R20, 0x1, 0x181f ;  /* 0x00381f0014047f89 */ /* 0x000f6800000e0000 */
[----:B------:R-:W3:Y:S02]  /*f570*/  SHFL.IDX PT, R6, R20, 0x2, 0x181f ;  /* 0x00581f0014067f89 */ /* 0x000ee400000e0000 */
[----:B0-----:R-:W-:-:S04]  /*f580*/  @!P2 LEA R10, P5, R59, R3, 0x1 ;  /* 0x000000033b0aa211 */ /* 0x001fc800078a08ff */
[C---:B-1----:R-:W-:Y:S02]  /*f590*/  @!P2 LEA.HI.X R3, R59.reuse, R0, R58, 0x1, P5 ;  /* 0x000000003b03a211 */ /* 0x042fe400028f0c3a */
[----:B------:R0:W1:Y:S01]  /*f5a0*/  SHFL.IDX PT, R0, R20, 0x3, 0x181f ;  /* 0x00781f0014007f89 */ /* 0x00006200000e0000 */
[C---:B--2---:R-:W-:Y:S02]  /*f5b0*/  @!P3 LEA R8, P1, R59.reuse, R5, 0x1 ;  /* 0x000000053b08b211 */ /* 0x044fe400078208ff */
[----:B------:R-:W-:Y:S01]  /*f5c0*/  @!P2 IMAD.MOV.U32 R11, RZ, RZ, R3 ;  /* 0x000000ffff0ba224 */ /* 0x000fe200078e0003 */
[----:B----4-:R-:W-:-:S04]  /*f5d0*/  @!P4 LEA R25, P5, R59, R14, 0x1 ;  /* 0x0000000e3b19c211 */ /* 0x010fc800078a08ff */
[----:B------:R0:W-:Y:S01]  /*f5e0*/  @!P2 ST.E.128 desc[UR42][R10.64], RZ ;  /* 0x000000ff0a00a985 */ /* 0x0001e2000c101d2a */
[C-C-:B-----5:R-:W-:Y:S01]  /*f5f0*/  @!P3 LEA.HI.X R9, R59.reuse, R4, R58.reuse, 0x1, P1 ;  /* 0x000000043b09b211 */ /* 0x160fe200008f0c3a */
[----:B------:R-:W-:Y:S02]  /*f600*/  @!P4 IMAD.MOV.U32 R4, RZ, RZ, R25 ;  /* 0x000000ffff04c224 */ /* 0x000fe400078e0019 */
[----:B------:R0:W2:Y:S01]  /*f610*/  SHFL.IDX PT, R14, R7, 0x3, 0x181f ;  /* 0x00781f00070e7f89 */ /* 0x0000a200000e0000 */
[----:B---3--:R-:W-:-:S03]  /*f620*/  @!P4 LEA.HI.X R5, R59, R6, R58, 0x1, P5 ;  /* 0x000000063b05c211 */ /* 0x008fc600028f0c3a */
[----:B------:R0:W-:Y:S04]  /*f630*/  @!P3 ST.E.128 desc[UR42][R8.64], RZ ;  /* 0x000000ff0800b985 */ /* 0x0001e8000c101d2a */
[----:B------:R0:W-:Y:S02]  /*f640*/  @!P4 ST.E.128 desc[UR42][R4.64], RZ ;  /* 0x000000ff0400c985 */ /* 0x0001e4000c101d2a */
.L_x_13590:
[----:B------:R-:W-:-:S04]  /*f650*/  IADD3 R24, R24, 0x90, RZ ;  /* 0x0000009018187810 */ /* 0x000fc80007ffe0ff */
[----:B------:R-:W-:-:S13]  /*f660*/  ISETP.GE.OR P0, PT, R24, R21, P0 ;  /* 0x000000151800720c */ /* 0x000fda0000706670 */
[----:B--2---:R-:W-:-:S04]  /*f670*/  @!P0 LEA R14, P1, R59, R14, 0x1 ;  /* 0x0000000e3b0e8211 */ /* 0x004fc800078208ff */
[----:B-1----:R-:W-:-:S05]  /*f680*/  @!P0 LEA.HI.X R15, R59, R0, R58, 0x1, P1 ;  /* 0x000000003b0f8211 */ /* 0x002fca00008f0c3a */
[----:B------:R1:W-:Y:S04]  /*f690*/  @!P0 ST.E.128 desc[UR42][R14.64], RZ ;  /* 0x000000ff0e008985 */ /* 0x0003e8000c101d2a */
.L_x_13397:
[----:B------:R-:W-:Y:S05]  /*f6a0*/  BSYNC B0 ;  /* 0x0000000000007941 */ /* 0x000fea0003800000 */
.L_x_13392:
[----:B------:R-:W-:Y:S02]  /*f6b0*/  ULDC UR4, c[0x0][0xc3c] ;  /* 0x00030f0000047ab9 */ /* 0x000fe40000000800 */
[----:B---3--:R-:W-:-:S13]  /*f6c0*/  ISETP.GE.AND P0, PT, R35, UR4, PT ;  /* 0x0000000423007c0c */ /* 0x008fda000bf06270 */
[----:B------:R-:W-:Y:S05]  /*f6d0*/  @!P0 BRA `(.L_x_13406) ;  /* 0xffffff1800608947 */ /* 0x000fea000383ffff */
[----:B------:R-:W-:Y:S05]  /*f6e0*/  BRA `(.L_x_13267) ;  /* 0x0000006c00d47947 */ /* 0x000fea0003800000 */
.L_x_13265:
[----:B------:R-:W-:-:S08]  /*f6f0*/  NOP ;  /* 0x0000000000007918 */ /* 0x000fd00000000000 */
[----:B------:R-:W0:-:S00]  /*f700*/  USETMAXREG.DEALLOC.CTAPOOL 0x20 ;  /* 0x00000020000079c8 */ /* 0x000e0000080e0500 */
[----:B0-----:R-:W2:Y:S01]  /*f710*/  LDL.LU R2, [R1] ;  /* 0x0000000001027983 */ /* 0x001ea20000300800 */
[----:B------:R-:W-:-:S06]  /*f720*/  LOP3.LUT R0, R0, 0x3, RZ, 0xc0, !PT ;  /* 0x0000000300007812 */ /* 0x000fcc00078ec0ff */
[----:B------:R-:W0:Y:S02]  /*f730*/  SHFL.IDX PT, R0, R0, RZ, 0x1f ;  /* 0x00001fff00007589 */ /* 0x000e2400000e0000 */
[----:B0-----:R-:W-:Y:S01]  /*f740*/  ISETP.NE.AND P0, PT, R0, RZ, PT ;  /* 0x000000ff0000720c */ /* 0x001fe20003f05270 */
[----:B------:R-:W-:Y:S01]  /*f750*/  IMAD.MOV.U32 R0, RZ, RZ, RZ ;  /* 0x000000ffff007224 */ /* 0x000fe200078e00ff */
        /* <DEDUP_REMOVED lines=11> */
.L_x_13407:
        /* <DEDUP_REMOVED lines=44> */
.L_x_13411:
[----:B------:R-:W0:Y:S01]  /*fad0*/  LDC R0, c[0x0][0xc3c] ;  /* 0x00030f00ff007b82 */ /* 0x000e220000000800 */
[----:B------:R-:W-:Y:S01]  /*fae0*/  UIADD3 UR4, UR4, 0x1f, URZ ;  /* 0x0000001f04047890 */ /* 0x000fe2000fffe03f */
[----:B------:R-:W-:Y:S02]  /*faf0*/  ULDC UR7, c[0x0][0xc3c] ;  /* 0x00030f0000077ab9 */ /* 0x000fe40000000800 */
[----:B------:R-:W-:-:S03]  /*fb00*/  MOV R27, UR7 ;  /* 0x00000007001b7c02 */ /* 0x000fc60008000f00 */
        /* <DEDUP_REMOVED lines=33> */
.L_x_13409:
        /* <DEDUP_REMOVED lines=19> */
.L_x_13412:
        /* <DEDUP_REMOVED lines=43> */
[----:B------:R-:W-:Y:S01]  /*10100*/  @!P1 IMAD.IADD R4, R4, 0x1, -R5 ;  /* 0x0000000104049824 */ /* 0x000fe200078e0a05 */
[----:B------:R-:W-:Y:S02]  /*10110*/  @!P1 IADD3 R2, R2, 0x1, RZ ;  /* 0x0000000102029810 */ /* 0x000fe40007ffe0ff */
        /* <DEDUP_REMOVED lines=10> */
.L_x_13410:
[----:B------:R-:W-:Y:S01]  /*101c0*/  IMAD.MOV.U32 R25, RZ, RZ, RZ ;  /* 0x000000ffff197224 */ /* 0x000fe200078e00ff */
[----:B------:R-:W-:Y:S01]  /*101d0*/  MOV R26, RZ ;  /* 0x000000ff001a7202 */ /* 0x000fe20000000f00 */
[----:B------:R-:W-:-:S07]  /*101e0*/  IMAD.U32 R24, RZ, RZ, UR6 ;  /* 0x00000006ff187e24 */ /* 0x000fce000f8e00ff */
.L_x_13413:
[----:B------:R-:W-:-:S13]  /*101f0*/  ISETP.NE.AND P0, PT, R7, RZ, PT ;  /* 0x000000ff0700720c */ /* 0x000fda0003f05270 */
[----:B------:R-:W0:Y:S01]  /*10200*/  @!P0 S2R R3, SR_CgaCtaId ;  /* 0x0000000000038919 */ /* 0x000e220000008800 */
[----:B------:R-:W-:-:S04]  /*10210*/  @!P0 MOV R0, 0x400 ;  /* 0x0000040000008802 */ /* 0x000fc80000000f00 */
[----:B0-----:R-:W-:-:S05]  /*10220*/  @!P0 LEA R0, R3, R0, 0x18 ;  /* 0x0000000003008211 */ /* 0x001fca00078ec0ff */
[----:B------:R0:W-:Y:S01]  /*10230*/  @!P0 STS.128 [R0+0x168d0], R24 ;  /* 0x0168d01800008388 */ /* 0x0001e20000000c00 */
[----:B------:R-:W-:Y:S06]  /*10240*/  BAR.ARV 0x5, 0x200 ;  /* 0x0148000000007b1d */ /* 0x000fec0000002000 */
.L_x_13408:
        /* <DEDUP_REMOVED lines=10> */
[----:B------:R-:W-:Y:S01]  /*102f0*/  STL [R1+0x44], RZ ;  /* 0x000044ff01007387 */ /* 0x000fe20000100800 */
[----:B------:R-:W-:Y:S01]  /*10300*/  IMAD.MOV.U32 R28, RZ, RZ, RZ ;  /* 0x000000ffff1c7224 */ /* 0x000fe200078e00ff */
[----:B------:R-:W-:Y:S01]  /*10310*/  MOV R29, 0x1 ;  /* 0x00000001001d7802 */ /* 0x000fe20000000f00 */
[----:B------:R-:W-:Y:S01]  /*10320*/  IMAD.MOV.U32 R22, RZ, RZ, RZ ;  /* 0x000000ffff167224 */ /* 0x000fe200078e00ff */
        /* <DEDUP_REMOVED lines=8> */
[----:B------:R-:W-:Y:S01]  /*103b0*/  LOP3.LUT R2, R0, 0x1f8, RZ, 0xc0, !PT ;  /* 0x000001f800027812 */ /* 0x000fe200078ec0ff */
[----:B------:R-:W-:-:S03]  /*103c0*/  IMAD.MOV.U32 R0, RZ, RZ, 0x1 ;  /* 0x00000001ff007424 */ /* 0x000fc600078e00ff */
[----:B------:R-:W-:Y:S02]  /*103d0*/  LOP3.LUT R2, R2, 0x38, R6, 0x78, !PT ;  /* 0x0000003802027812 */ /* 0x000fe400078e7806 */
[----:B------:R0:W-:Y:S02]  /*103e0*/  STL [R1+0x4], R0 ;  /* 0x0000040001007387 */ /* 0x0001e40000100800 */
[----:B------:R-:W-:Y:S01]  /*103f0*/  LOP3.LUT R4, R2, 0x200, R3, 0xf8, !PT ;  /* 0x0000020002047812 */ /* 0x000fe200078ef803 */
[----:B------:R-:W-:Y:S01]  /*10400*/  IMAD.SHL.U32 R2, R6, 0x10, RZ ;  /* 0x0000001006027824 */ /* 0x000fe200078e00ff */
[----:B------:R-:W-:-:S04]  /*10410*/  SHF.R.U32.HI R3, RZ, 0x3, R5 ;  /* 0x00000003ff037819 */ /* 0x000fc80000011605 */
[----:B------:R-:W-:Y:S01]  /*10420*/  LOP3.LUT R2, R2, 0x70, RZ, 0xc0, !PT ;  /* 0x0000007002027812 */ /* 0x000fe200078ec0ff */
[----:B0-----:R-:W-:-:S03]  /*10430*/  IMAD R0, R4, 0x2, R16 ;  /* 0x0000000204007824 */ /* 0x001fc600078e0210 */
[----:B------:R-:W-:Y:S02]  /*10440*/  LOP3.LUT R2, R3, R2, RZ, 0xfc, !PT ;  /* 0x0000000203027212 */ /* 0x000fe400078efcff */
[----:B------:R0:W-:Y:S05]  /*10450*/  STL [R1+0x28], R0 ;  /* 0x0000280001007387 */ /* 0x0001ea0000100800 */
.L_x_13509:
[----:B-1----:R-:W1:Y:S02]  /*10460*/  LDC.64 R2, c[0x0][0xc88] ;  /* 0x00032200ff027b82 */ /* 0x002e640000000a00 */
[----:B-1----:R-:W-:-:S05]  /*10470*/  IMAD.WIDE R2, R27, 0x4, R2 ;  /* 0x000000041b027825 */ /* 0x002fca00078e0202 */
        /* <DEDUP_REMOVED lines=43> */
[----:B------:R-:W-:Y:S01]  /*10730*/  UIMAD UR4, UR4, UR5, URZ ;  /* 0x00000005040472a4 */ /* 0x000fe2000f8e023f */
[----:B--2---:R-:W-:Y:S02]  /*10740*/  STL [R1+0x1c], R9 ;  /* 0x00001c0901007387 */ /* 0x004fe40000100800 */
[----:B------:R-:W-:Y:S02]  /*10750*/  ULDC UR5, c[0x0][0x348] ;  /* 0x0000d20000057ab9 */ /* 0x000fe40000000800 */
[----:B0-----:R-:W-:Y:S01]  /*10760*/  IMAD.U32 R6, RZ, RZ, UR5 ;  /* 0x00000005ff067e24 */ /* 0x001fe2000f8e00ff */
[----:B---3--:R0:W-:Y:S02]  /*10770*/  STL [R1+0x40], R8 ;  /* 0x0000400801007387 */ /* 0x0081e40000100800 */
[----:B0-----:R-:W-:Y:S01]  /*10780*/  IMAD.U32 R8, RZ, RZ, UR4 ;  /* 0x00000004ff087e24 */ /* 0x001fe2000f8e00ff */
[----:B----4-:R-:W-:Y:S06]  /*10790*/  @P1 BRA `(.L_x_13415) ;  /* 0x0000000000141947 */ /* 0x010fec0003800000 */
[----:B------:R-:W-:Y:S05]  /*107a0*/  @!P0 BRA `(.L_x_13415) ;  /* 0x0000000000108947 */ /* 0x000fea0003800000 */
[----:B------:R-:W2:Y:S04]  /*107b0*/  LDG.E R7, desc[UR42][R2.64] ;  /* 0x0000002a02077981 */ /* 0x000ea8000c1e1900 */
[----:B------:R-:W2:Y:S02]  /*107c0*/  LDG.E R2, desc[UR42][R2.64+0x4] ;  /* 0x0000042a02027981 */ /* 0x000ea4000c1e1900 */
[----:B--2---:R-:W-:-:S05]  /*107d0*/  IMAD.IADD R2, R2, 0x1, -R7 ;  /* 0x0000000102027824 */ /* 0x004fca00078e0a07 */
[----:B------:R0:W-:Y:S02]  /*107e0*/  STL [R1+0x40], R2 ;  /* 0x0000400201007387 */ /* 0x0001e40000100800 */
.L_x_13415:
[----:B------:R-:W-:Y:S01]  /*107f0*/  MOV R11, R10 ;  /* 0x0000000a000b7202 */ /* 0x000fe20000000f00 */
        /* <DEDUP_REMOVED lines=9> */
[----:B-1----:R-:W-:Y:S05]  /*10890*/  @!P0 BRA `(.L_x_13416) ;  /* 0x0000000000108947 */ /* 0x002fea0003800000 */
[----:B------:R-:W-:-:S04]  /*108a0*/  IADD3 R2, P0, R18, UR4, RZ ;  /* 0x0000000412027c10 */ /* 0x000fc8000ff1e0ff */
[----:B------:R-:W-:-:S05]  /*108b0*/  IADD3.X R3, R19, UR5, RZ, P0, !PT ;  /* 0x0000000513037c10 */ /* 0x000fca00087fe4ff */
[----:B------:R0:W5:Y:S01]  /*108c0*/  LDG.E R8, desc[UR42][R2.64] ;  /* 0x0000002a02087981 */ /* 0x000162000c1e1900 */
[----:B------:R-:W-:Y:S05]  /*108d0*/  BRA `(.L_x_13417) ;  /* 0x0000000000247947 */ /* 0x000fea0003800000 */
.L_x_13416:
        /* <DEDUP_REMOVED lines=9> */
.L_x_13417:
[----:B0-----:R-:W2:Y:S04]  /*10970*/  @P2 LDG.E R2, desc[UR42][R4.64] ;  /* 0x0000002a04022981 */ /* 0x001ea8000c1e1900 */
[----:B------:R0:W2:Y:S01]  /*10980*/  @P2 LDG.E R4, desc[UR42][R4.64+0x4] ;  /* 0x0000042a04042981 */ /* 0x0000a2000c1e1900 */
[----:B------:R-:W-:Y:S01]  /*10990*/  BSSY B0, `(.L_x_13418) ;  /* 0x000002c000007945 */ /* 0x000fe20003800000 */
[----:B------:R-:W-:Y:S01]  /*109a0*/  LOP3.LUT R21, R7, 0xff, RZ, 0xc0, !PT ;  /* 0x000000ff07157812 */ /* 0x000fe200078ec0ff */
[----:B------:R-:W-:Y:S02]  /*109b0*/  IMAD.MOV.U32 R3, RZ, RZ, RZ ;  /* 0x000000ffff037224 */ /* 0x000fe400078e00ff */
        /* <DEDUP_REMOVED lines=8> */
[----:B------:R-:W-:-:S04]  /*10a40*/  LEA.HI R20, R2, R20, RZ, 0x7 ;  /* 0x0000001402147211 */ /* 0x000fc800078f38ff */
[----:B------:R-:W-:Y:S01]  /*10a50*/  SHF.R.S32.HI R20, RZ, 0x7, R20 ;  /* 0x00000007ff147819 */ /* 0x000fe20000011414 */
        /* <DEDUP_REMOVED lines=17> */
[----:B------:R-:W-:Y:S02]  /*10b70*/  IABS R3, R9 ;  /* 0x0000000900037213 */ /* 0x000fe40000000000 */
[----:B------:R-:W-:-:S05]  /*10b80*/  IADD3 R2, RZ, -R2, RZ ;  /* 0x80000002ff027210 */ /* 0x000fca0007ffe0ff */
        /* <DEDUP_REMOVED lines=12> */
.L_x_13419:
[----:B------:R-:W-:Y:S05]  /*10c50*/  BSYNC B0 ;  /* 0x0000000000007941 */ /* 0x000fea0003800000 */
.L_x_13418:
        /* <DEDUP_REMOVED lines=8> */
[----:B------:R-:W-:Y:S01]  /*10ce0*/  @P0 VIADD R2, R3, 0x7f ;  /* 0x0000007f03020836 */ /* 0x000fe20000000000 */
[----:B------:R-:W-:-:S04]  /*10cf0*/  SHF.R.U32.HI R3, RZ, 0x7, R5 ;  /* 0x00000007ff037819 */ /* 0x000fc80000011605 */
        /* <DEDUP_REMOVED lines=14> */
.L_x_13593:
[----:B-1----:R-:W-:Y:S02]  /*10de0*/  ISETP.NE.AND P0, PT, R14, RZ, PT ;  /* 0x000000ff0e00720c */ /* 0x002fe40003f05270 */
[----:B------:R-:W-:-:S11]  /*10df0*/  PLOP3.LUT P6, PT, PT, PT, PT, 0x8, 0x0 ;  /* 0x000000000000781c */ /* 0x000fd60003fce170 */
[----:B------:R-:W-:Y:S05]  /*10e00*/  @P0 BRA `(.L_x_13423) ;  /* 0x00000000000c0947 */ /* 0x000fea0003800000 */
[----:B------:R-:W-:-:S03]  /*10e10*/  UMOV UR4, 0xffffffff ;  /* 0xffffffff00047882 */ /* 0x000fc60000000000 */
[----:B------:R-:W-:Y:S05]  /*10e20*/  BRA.DIV UR4, `(.L_x_13424) ;  /* 0x00000072046c7947 */ /* 0x000fea000b800000 */
[----:B------:R-:W-:-:S13]  /*10e30*/  ELECT P6, URZ, PT ;  /* 0x00000000003f782f */ /* 0x000fda00038c0000 */
.L_x_13423:
        /* <DEDUP_REMOVED lines=9> */
.L_x_13596:
[----:B------:R-:W-:Y:S05]  /*10ed0*/  BSYNC B1 ;  /* 0x0000000000017941 */ /* 0x000fea0003800000 */
.L_x_13425:
[----:B------:R-:W-:Y:S04]  /*10ee0*/  BSSY B1, `(.L_x_13427) ;  /* 0x0000050000017945 */ /* 0x000fe80003800000 */
[----:B------:R-:W-:Y:S05]  /*10ef0*/  @!P6 BRA `(.L_x_13428) ;  /* 0x000000040038e947 */ /* 0x000fea0003800000 */
[----:B------:R-:W2:Y:S01]  /*10f00*/  LDL R8, [R1+0x4] ;  /* 0x0000040001087983 */ /* 0x000ea20000100800 */
[----:B0-----:R-:W-:Y:S01]  /*10f10*/  IMAD R6, R28, 0x8, R16 ;  /* 0x000000081c067824 */ /* 0x001fe200078e0210 */
[----:B------:R-:W0:Y:S01]  /*10f20*/  S2R R7, SR_TID.X ;  /* 0x0000000000077919 */ /* 0x000e220000002100 */
[----:B------:R-:W-:Y:S01]  /*10f30*/  BSSY B2, `(.L_x_13429) ;  /* 0x0000006000027945 */ /* 0x000fe20003800000 */
[----:B0-----:R-:W-:-:S04]  /*10f40*/  LOP3.LUT R7, R7, 0x7f, RZ, 0xc0, !PT ;  /* 0x0000007f07077812 */ /* 0x001fc800078ec0ff */
[----:B------:R-:W-:Y:S02]  /*10f50*/  ISETP.NE.AND P2, PT, R7, RZ, PT ;  /* 0x000000ff0700720c */ /* 0x000fe40003f45270 */
[----:B--2---:R-:W-:-:S04]  /*10f60*/  SHF.L.U32 R10, R8, 0x1f, RZ ;  /* 0x0000001f080a7819 */ /* 0x004fc800000006ff */
[----:B------:R-:W0:Y:S02]  /*10f70*/  SYNCS.PHASECHK.TRANS64.TRYWAIT P0, [R6+URZ+0x168a0], R10 ;  /* 0x0168a00a060075a7 */ /* 0x000e24000800017f */
[----:B0-----:R-:W-:Y:S05]  /*10f80*/  @!P0 BRA `(.L_x_13430) ;  /* 0x0000007000488947 */ /* 0x001fea0003800000 */
.L_x_13597:
[----:B------:R-:W-:Y:S05]  /*10f90*/  BSYNC B2 ;  /* 0x0000000000027941 */ /* 0x000fea0003800000 */
.L_x_13429:
        /* <DEDUP_REMOVED lines=9> */
.L_x_13432:
[----:B------:R-:W-:Y:S05]  /*11030*/  BSYNC B2 ;  /* 0x0000000000027941 */ /* 0x000fea0003800000 */
.L_x_13431:
[----:B------:R-:W-:Y:S01]  /*11040*/  IMAD.MOV.U32 R12, RZ, RZ, RZ ;  /* 0x000000ffff0c7224 */ /* 0x000fe200078e00ff */
[----:B------:R-:W-:Y:S01]  /*11050*/  UIADD3 UR4, UP0, UR40, 0x570, URZ ;  /* 0x0000057028047890 */ /* 0x000fe2000ff1e03f */
[----:B------:R-:W-:Y:S01]  /*11060*/  IMAD R7, R5, 0x80, R0 ;  /* 0x0000008005077824 */ /* 0x000fe200078e0200 */
[----:B------:R-:W-:Y:S01]  /*11070*/  PLOP3.LUT P0, PT, PT, PT, PT, 0x80, 0x0 ;  /* 0x000000000000781c */ /* 0x000fe20003f0f070 */
[----:B------:R-:W-:Y:S01]  /*11080*/  IMAD R8, R28, 0x4000, R16 ;  /* 0x000040001c087824 */ /* 0x000fe200078e0210 */
[----:B------:R-:W-:Y:S01]  /*11090*/  R2UR UR10, R12 ;  /* 0x000000000c0a72ca */ /* 0x000fe200000e0000 */
[----:B------:R-:W-:Y:S01]  /*110a0*/  VIADD R7, R7, 0xffffff80 ;  /* 0xffffff8007077836 */ /* 0x000fe20000000000 */
[----:B------:R-:W-:Y:S01]  /*110b0*/  SHF.L.U32 R11, R28, 0xd, RZ ;  /* 0x0000000d1c0b7819 */ /* 0x000fe200000006ff */
[----:B------:R-:W-:Y:S01]  /*110c0*/  VIADD R8, R8, 0xe400 ;  /* 0x0000e40008087836 */ /* 0x000fe20000000000 */
[----:B------:R-:W-:Y:S01]  /*110d0*/  UIADD3.X UR5, URZ, UR41, URZ, UP0, !UPT ;  /* 0x000000293f057290 */ /* 0x000fe200087fe43f */
[----:B------:R-:W-:Y:S01]  /*110e0*/  VIADD R9, R6, 0x16890 ;  /* 0x0001689006097836 */ /* 0x000fe20000000000 */
[----:B------:R-:W-:Y:S01]  /*110f0*/  UMOV UR6, 0x0 ;  /* 0x0000000000067882 */ /* 0x000fe20000000000 */
[----:B------:R-:W-:-:S09]  /*11100*/  UMOV UR7, 0x12f00000 ;  /* 0x12f0000000077882 */ /* 0x000fd20000000000 */
.L_x_13433:
        /* <DEDUP_REMOVED lines=13> */
.L_x_13598:
[----:B------:R-:W-:Y:S05]  /*111e0*/  BSYNC B2 ;  /* 0x0000000000027941 */ /* 0x000fea0003800000 */
.L_x_13434:
        /* <DEDUP_REMOVED lines=11> */
.L_x_13437:
[----:B------:R-:W-:Y:S05]  /*112a0*/  BSYNC B2 ;  /* 0x0000000000027941 */ /* 0x000fea0003800000 */
.L_x_13436:
[----:B------:R-:W-:Y:S01]  /*112b0*/  R2UR UR10, R12 ;  /* 0x000000000c0a72ca */ /* 0x000fe200000e0000 */
[----:B------:R-:W-:Y:S01]  /*112c0*/  UIADD3 UR4, UP0, UR40, 0x670, URZ ;  /* 0x0000067028047890 */ /* 0x000fe2000ff1e03f */
[----:B------:R-:W-:Y:S01]  /*112d0*/  R2UR UR7, R9 ;  /* 0x00000000090772ca */ /* 0x000fe200000e0000 */
[----:B01----:R-:W-:Y:S01]  /*112e0*/  VIADD R6, R6, 0x168b0 ;  /* 0x000168b006067836 */ /* 0x003fe20000000000 */
[----:B------:R-:W-:Y:S01]  /*112f0*/  R2UR UR6, R8 ;  /* 0x00000000080672ca */ /* 0x000fe200000e0000 */
[----:B------:R-:W-:Y:S01]  /*11300*/  IMAD R8, R11, 0x2, R16 ;  /* 0x000000020b087824 */ /* 0x000fe200078e0210 */
[----:B------:R-:W-:Y:S01]  /*11310*/  PLOP3.LUT P0, PT, PT, PT, PT, 0x80, 0x0 ;  /* 0x000000000000781c */ /* 0x000fe20003f0f070 */
[----:B------:R-:W-:Y:S02]  /*11320*/  UIADD3.X UR5, URZ, UR41, URZ, UP0, !UPT ;  /* 0x000000293f057290 */ /* 0x000fe400087fe43f */
[----:B------:R-:W-:-:S10]  /*11330*/  VIADD R8, R8, 0x400 ;  /* 0x0000040008087836 */ /* 0x000fd40000000000 */
.L_x_13438:
        /* <DEDUP_REMOVED lines=10> */
.L_x_13428:
[----:B------:R-:W-:Y:S05]  /*113e0*/  BSYNC B1 ;  /* 0x0000000000017941 */ /* 0x000fea0003800000 */
.L_x_13427:
[----:B------:R-:W2:Y:S01]  /*113f0*/  LDL.LU R9, [R1+0x4] ;  /* 0x0000040001097983 */ /* 0x000ea20000300800 */
[----:B------:R-:W-:Y:S01]  /*11400*/  VIADD R28, R28, 0x1 ;  /* 0x000000011c1c7836 */ /* 0x000fe20000000000 */
[----:B------:R-:W-:Y:S01]  /*11410*/  PLOP3.LUT P0, PT, PT, PT, PT, 0x8, 0x0 ;  /* 0x000000000000781c */ /* 0x000fe20003f0e170 */
[----:B------:R-:W-:-:S03]  /*11420*/  VIADD R5, R5, 0xfffffffe ;  /* 0xfffffffe05057836 */ /* 0x000fc60000000000 */
[C---:B------:R-:W-:Y:S02]  /*11430*/  ISETP.NE.AND P2, PT, R28.reuse, 0x2, PT ;  /* 0x000000021c00780c */ /* 0x040fe40003f45270 */
[----:B------:R-:W-:Y:S02]  /*11440*/  ISETP.GE.AND P3, PT, R5, R3, PT ;  /* 0x000000030500720c */ /* 0x000fe40003f66270 */
[----:B0-----:R-:W-:Y:S02]  /*11450*/  SEL R6, RZ, 0x1, P2 ;  /* 0x00000001ff067807 */ /* 0x001fe40001000000 */
[----:B------:R-:W-:Y:S02]  /*11460*/  SEL R28, R28, RZ, P2 ;  /* 0x000000ff1c1c7207 */ /* 0x000fe40001000000 */
[----:B--2---:R-:W-:-:S05]  /*11470*/  LOP3.LUT R9, R9, R6, RZ, 0x3c, !PT ;  /* 0x0000000609097212 */ /* 0x004fca00078e3cff */
[----:B------:R0:W-:Y:S02]  /*11480*/  STL [R1+0x4], R9 ;  /* 0x0000040901007387 */ /* 0x0001e40000100800 */
[----:B------:R-:W-:Y:S05]  /*11490*/  @!P3 BRA `(.L_x_13421) ;  /* 0x000000040064b947 */ /* 0x000fea0003800000 */
.L_x_13451:
[----:B------:R-:W-:Y:S05]  /*114a0*/  YIELD ;  /* 0x0000000000007946 */ /* 0x000fea0003800000 */
[----:B------:R-:W-:Y:S04]  /*114b0*/  BSSY B1, `(.L_x_13439) ;  /* 0x000004d000017945 */ /* 0x000fe80003800000 */
[----:B-1----:R-:W-:Y:S05]  /*114c0*/  @!P6 BRA `(.L_x_13440) ;  /* 0x00000004002ce947 */ /* 0x002fea0003800000 */
[----:B------:R-:W2:Y:S01]  /*114d0*/  LDL R7, [R1+0x4] ;  /* 0x0000040001077983 */ /* 0x000ea20000100800 */
[----:B------:R-:W1:Y:S02]  /*114e0*/  S2R R6, SR_TID.X ;  /* 0x0000000000067919 */ /* 0x000e640000002100 */
[----:B-1----:R-:W-:Y:S02]  /*114f0*/  LOP3.LUT R8, R6, 0x7f, RZ, 0xc0, !PT ;  /* 0x0000007f06087812 */ /* 0x002fe400078ec0ff */
[----:B------:R-:W-:Y:S01]  /*11500*/  LEA R6, R28, R16, 0x3 ;  /* 0x000000101c067211 */ /* 0x000fe200078e18ff */
[----:B------:R-:W-:Y:S01]  /*11510*/  BSSY B2, `(.L_x_13441) ;  /* 0x0000005000027945 */ /* 0x000fe20003800000 */
[----:B------:R-:W-:Y:S02]  /*11520*/  ISETP.NE.AND P3, PT, R8, RZ, PT ;  /* 0x000000ff0800720c */ /* 0x000fe40003f65270 */
[----:B--2---:R-:W-:-:S04]  /*11530*/  SHF.L.U32 R7, R7, 0x1f, RZ ;  /* 0x0000001f07077819 */ /* 0x004fc800000006ff */
[----:B------:R-:W1:Y:S02]  /*11540*/  SYNCS.PHASECHK.TRANS64.TRYWAIT P2, [R6+URZ+0x168a0], R7 ;  /* 0x0168a007060075a7 */ /* 0x000e64000804017f */
[----:B-1----:R-:W-:Y:S05]  /*11550*/  @!P2 BRA `(.L_x_13442) ;  /* 0x0000006800fca947 */ /* 0x002fea0003800000 */
.L_x_13599:
[----:B------:R-:W-:Y:S05]  /*11560*/  BSYNC B2 ;  /* 0x0000000000027941 */ /* 0x000fea0003800000 */
.L_x_13441:
[----:B------:R-:W-:Y:S04]  /*11570*/  BSSY B2, `(.L_x_13443) ;  /* 0x0000009000027945 */ /* 0x000fe80003800000 */
[----:B------:R-:W-:Y:S05]  /*11580*/  @P3 BRA `(.L_x_13444) ;  /* 0x00000000001c3947 */ /* 0x000fea0003800000 */
[----:B------:R-:W0:Y:S02]  /*11590*/  S2R R8, SR_TID.X ;  /* 0x0000000000087919 */ /* 0x000e240000002100 */
[----:B0-----:R-:W-:Y:S01]  /*115a0*/  LOP3.LUT R9, R8, 0x1f, RZ, 0xc0, !PT ;  /* 0x0000001f08097812 */ /* 0x001fe200078ec0ff */
[----:B------:R-:W-:-:S03]  /*115b0*/  IMAD.MOV.U32 R8, RZ, RZ, 0x4000 ;  /* 0x00004000ff087424 */ /* 0x000fc600078e00ff */
[----:B------:R-:W-:Y:S01]  /*115c0*/  ISETP.NE.AND P2, PT, R9, RZ, PT ;  /* 0x000000ff0900720c */ /* 0x000fe20003f45270 */
[----:B------:R2:W-:-:S12]  /*115d0*/  SYNCS.ARRIVE.TRANS64 RZ, [R6+URZ+0x16890], R8 ;  /* 0x0168900806ff79a7 */ /* 0x0005d8000800003f */
[----:B--2---:R-:W-:Y:S05]  /*115e0*/  @!P2 BRA `(.L_x_13444) ;  /* 0x000000000004a947 */ /* 0x004fea0003800000 */
[----:B------:R-:W-:Y:S01]  /*115f0*/  BPT.TRAP 0x1 ;  /* 0x000000040000795c */ /* 0x000fe20000300000 */
.L_x_13444:
[----:B------:R-:W-:Y:S05]  /*11600*/  BSYNC B2 ;  /* 0x0000000000027941 */ /* 0x000fea0003800000 */
.L_x_13443:
        /* <DEDUP_REMOVED lines=11> */
.L_x_13445:
        /* <DEDUP_REMOVED lines=13> */
.L_x_13600:
[----:B------:R-:W-:Y:S05]  /*11790*/  BSYNC B2 ;  /* 0x0000000000027941 */ /* 0x000fea0003800000 */
.L_x_13446:
        /* <DEDUP_REMOVED lines=11> */
.L_x_13449:
[----:B------:R-:W-:Y:S05]  /*11850*/  BSYNC B2 ;  /* 0x0000000000027941 */ /* 0x000fea0003800000 */
.L_x_13448:
[----:B------:R-:W-:Y:S01]  /*11860*/  R2UR UR10, R12 ;  /* 0x000000000c0a72ca */ /* 0x000fe200000e0000 */
[----:B------:R-:W-:Y:S01]  /*11870*/  UIADD3 UR4, UP0, UR40, 0x670, URZ ;  /* 0x0000067028047890 */ /* 0x000fe2000ff1e03f */
[----:B------:R-:W-:Y:S01]  /*11880*/  R2UR UR6, R10 ;  /* 0x000000000a0672ca */ /* 0x000fe200000e0000 */
[----:B01----:R-:W-:Y:S01]  /*11890*/  VIADD R6, R6, 0x168b0 ;  /* 0x000168b006067836 */ /* 0x003fe20000000000 */
[----:B------:R-:W-:Y:S01]  /*118a0*/  R2UR UR7, R11 ;  /* 0x000000000b0772ca */ /* 0x000fe200000e0000 */
[----:B------:R-:W-:Y:S01]  /*118b0*/  UIADD3.X UR5, URZ, UR41, URZ, UP0, !UPT ;  /* 0x000000293f057290 */ /* 0x000fe200087fe43f */
[----:B------:R-:W-:Y:S02]  /*118c0*/  PLOP3.LUT P2, PT, PT, PT, PT, 0x80, 0x0 ;  /* 0x000000000000781c */ /* 0x000fe40003f4f070 */
[----:B------:R-:W-:-:S11]  /*118d0*/  IADD3 R8, R8, 0x400, RZ ;  /* 0x0000040008087810 */ /* 0x000fd60007ffe0ff */
.L_x_13450:
        /* <DEDUP_REMOVED lines=10> */
.L_x_13440:
[----:B------:R-:W-:Y:S05]  /*11980*/  BSYNC B1 ;  /* 0x0000000000017941 */ /* 0x000fea0003800000 */
.L_x_13439:
        /* <DEDUP_REMOVED lines=10> */
.L_x_13421:
[----:B------:R-:W-:Y:S05]  /*11a30*/  BSYNC B0 ;  /* 0x0000000000007941 */ /* 0x000fea0003800000 */
.L_x_13420:
[----:B------:R-:W-:Y:S05]  /*11a40*/  @!P0 WARPSYNC.ALL ;  /* 0x0000000000008948 */ /* 0x000fea0003800000 */
[----:B------:R-:W-:Y:S01]  /*11a50*/  @!P0 BAR.SYNC.DEFER_BLOCKING 0xc, 0x200 ;  /* 0x0308000000008b1d */ /* 0x000fe20000010000 */
[----:B------:R-:W-:-:S05]  /*11a60*/  IMAD.MOV.U32 R0, RZ, RZ, RZ ;  /* 0x000000ffff007224 */ /* 0x000fca00078e00ff */
[----:B------:R-:W-:Y:S04]  /*11a70*/  BSSY B0, `(.L_x_13452) ;  /* 0x000001e000007945 */ /* 0x000fe80003800000 */
[----:B------:R-:W-:Y:S05]  /*11a80*/  @!P1 BRA `(.L_x_13453) ;  /* 0x0000000000709947 */ /* 0x000fea0003800000 */
[----:B------:R-:W-:-:S13]  /*11a90*/  ISETP.NE.AND P0, PT, R4, RZ, PT ;  /* 0x000000ff0400720c */ /* 0x000fda0003f05270 */
[----:B------:R-:W2:Y:S02]  /*11aa0*/  @!P0 LDC R4, c[0x0][0x9f0] ;  /* 0x00027c00ff048b82 */ /* 0x000ea40000000800 */
[-C--:B--2---:R-:W-:Y:S02]  /*11ab0*/  IABS R0, R4.reuse ;  /* 0x0000000400007213 */ /* 0x084fe40000000000 */
[----:B------:R-:W-:Y:S02]  /*11ac0*/  IABS R6, R4 ;  /* 0x0000000400067213 */ /* 0x000fe40000000000 */
[----:B------:R-:W2:Y:S03]  /*11ad0*/  I2F.RP R2, R0 ;  /* 0x0000000000027306 */ /* 0x000ea60000209400 */
        /* <DEDUP_REMOVED lines=23> */
.L_x_13453:
[----:B------:R-:W-:Y:S05]  /*11c50*/  BSYNC B0 ;  /* 0x0000000000007941 */ /* 0x000fea0003800000 */
.L_x_13452:
        /* <DEDUP_REMOVED lines=20> */
[----:B-1----:R-:W1:Y:S01]  /*11da0*/  POPC R7, R4 ;  /* 0x0000000400077309 */ /* 0x002e620000000000 */
[----:B--2---:R-:W1:Y:S02]  /*11db0*/  SHFL.IDX PT, R0, R3, R0, 0x1f ;  /* 0x00001f0003007589 */ /* 0x004e6400000e0000 */
[----:B-1----:R-:W-:Y:S01]  /*11dc0*/  IADD3 R24, R0, UR37, R7 ;  /* 0x0000002500187c10 */ /* 0x002fe2000fffe007 */
[----:B------:R-:W-:Y:S06]  /*11dd0*/  BRA `(.L_x_13456) ;  /* 0x0000003800287947 */ /* 0x000fec0003800000 */
.L_x_13455:
        /* <DEDUP_REMOVED lines=10> */
[----:B------:R-:W2:Y:S01]  /*11e80*/  LDC.64 R2, c[0x4][R2] ;  /* 0x0100000002027b82 */ /* 0x000ea20000000a00 */
[----:B------:R-:W-:Y:S02]  /*11e90*/  IMAD.U32 R5, RZ, RZ, UR7 ;  /* 0x00000007ff057e24 */ /* 0x000fe4000f8e00ff */
[----:B------:R-:W-:Y:S02]  /*11ea0*/  IMAD.U32 R6, RZ, RZ, UR8 ;  /* 0x00000008ff067e24 */ /* 0x000fe4000f8e00ff */
[----:B-1----:R-:W-:-:S02]  /*11eb0*/  IMAD.U32 R7, RZ, RZ, UR9 ;  /* 0x00000009ff077e24 */ /* 0x002fc4000f8e00ff */
[----:B------:R-:W-:Y:S02]  /*11ec0*/  IMAD.U32 R10, RZ, RZ, UR4 ;  /* 0x00000004ff0a7e24 */ /* 0x000fe4000f8e00ff */
[----:B------:R-:W-:Y:S02]  /*11ed0*/  IMAD.MOV.U32 R8, RZ, RZ, 0x70 ;  /* 0x00000070ff087424 */ /* 0x000fe400078e00ff */
[----:B------:R-:W-:Y:S02]  /*11ee0*/  IMAD.MOV.U32 R12, RZ, RZ, 0x1 ;  /* 0x00000001ff0c7424 */ /* 0x000fe400078e00ff */
[----:B------:R-:W-:-:S07]  /*11ef0*/  IMAD.MOV.U32 R13, RZ, RZ, RZ ;  /* 0x000000ffff0d7224 */ /* 0x000fce00078e00ff */
[----:B------:R-:W-:-:S07]  /*11f00*/  LEPC R20, `(.L_x_13458) ;  /* 0x000000001014794e */ /* 0x000fce0000000000 */
[----:B0-2---:R-:W-:Y:S05]  /*11f10*/  CALL.ABS.NOINC R2 ;  /* 0x0000000002007343 */ /* 0x005fea0003c00000 */
.L_x_13458:
[----:B------:R-:W-:Y:S05]  /*11f20*/  BSYNC B6 ;  /* 0x0000000000067941 */ /* 0x000fea0003800000 */
.L_x_13457:
        /* <DEDUP_REMOVED lines=9> */
[----:B------:R-:W-:Y:S01]  /*11fc0*/  IMAD.U32 R4, RZ, RZ, UR6 ;  /* 0x00000006ff047e24 */ /* 0x000fe2000f8e00ff */
[----:B------:R-:W-:Y:S01]  /*11fd0*/  MOV R11, UR5 ;  /* 0x00000005000b7c02 */ /* 0x000fe20008000f00 */
[----:B------:R-:W-:Y:S02]  /*11fe0*/  IMAD.U32 R5, RZ, RZ, UR7 ;  /* 0x00000007ff057e24 */ /* 0x000fe4000f8e00ff */
[----:B------:R-:W-:Y:S02]  /*11ff0*/  IMAD.U32 R6, RZ, RZ, UR8 ;  /* 0x00000008ff067e24 */ /* 0x000fe4000f8e00ff */
[----:B-1----:R-:W-:-:S02]  /*12000*/  IMAD.U32 R7, RZ, RZ, UR9 ;  /* 0x00000009ff077e24 */ /* 0x002fc4000f8e00ff */
[----:B------:R-:W-:Y:S02]  /*12010*/  IMAD.U32 R10, RZ, RZ, UR4 ;  /* 0x00000004ff0a7e24 */ /* 0x000fe4000f8e00ff */
[----:B------:R-:W-:Y:S02]  /*12020*/  IMAD.MOV.U32 R8, RZ, RZ, 0x70 ;  /* 0x00000070ff087424 */ /* 0x000fe400078e00ff */
[----:B------:R-:W-:Y:S02]  /*12030*/  IMAD.MOV.U32 R12, RZ, RZ, 0x1 ;  /* 0x00000001ff0c7424 */ /* 0x000fe400078e00ff */
[----:B--2---:R-:W-:-:S07]  /*12040*/  IMAD.MOV.U32 R13, RZ, RZ, RZ ;  /* 0x000000ffff0d7224 */ /* 0x004fce00078e00ff */
[----:B------:R-:W-:-:S07]  /*12050*/  LEPC R20, `(.L_x_13461) ;  /* 0x000000001014794e */ /* 0x000fce0000000000 */
[----:B0--3--:R-:W-:Y:S05]  /*12060*/  CALL.ABS.NOINC R2 ;  /* 0x0000000002007343 */ /* 0x009fea0003c00000 */
.L_x_13461:
        /* <DEDUP_REMOVED lines=15> */
.L_x_13460:
[----:B------:R-:W-:Y:S05]  /*12160*/  BSYNC B6 ;  /* 0x0000000000067941 */ /* 0x000fea0003800000 */
.L_x_13459:
[----:B------:R2:W3:Y:S01]  /*12170*/  LDL R20, [R1+0xc] ;  /* 0x00000c0001147983 */ /* 0x0004e20000100800 */
[----:B------:R-:W-:Y:S01]  /*12180*/  ULDC.64 UR4, c[0x0][0x9f8] ;  /* 0x00027e0000047ab9 */ /* 0x000fe20000000a00 */
[----:B------:R-:W-:Y:S01]  /*12190*/  IMAD.MOV.U32 R2, RZ, RZ, R26 ;  /* 0x000000ffff027224 */ /* 0x000fe200078e001a */
[----:B------:R-:W-:Y:S01]  /*121a0*/  ISETP.NE.U32.AND P0, PT, RZ, UR4, PT ;  /* 0x00000004ff007c0c */ /* 0x000fe2000bf05070 */
[----:B------:R-:W4:Y:S01]  /*121b0*/  LDL R26, [R1+0x14] ;  /* 0x00001400011a7983 */ /* 0x000f220000100800 */
[----:B------:R-:W1:Y:S02]  /*121c0*/  LDC R6, c[0x0][0x430] ;  /* 0x00010c00ff067b82 */ /* 0x000e640000000800 */
[----:B------:R-:W-:Y:S01]  /*121d0*/  ISETP.NE.AND.EX P0, PT, RZ, UR5, PT, P0 ;  /* 0x00000005ff007c0c */ /* 0x000fe2000bf05300 */
[----:B------:R-:W2:Y:S01]  /*121e0*/  LDL R21, [R1+0x1c] ;  /* 0x00001c0001157983 */ /* 0x000ea20000100800 */
[----:B------:R-:W3:Y:S03]  /*121f0*/  S2R R23, SR_TID.X ;  /* 0x0000000000177919 */ /* 0x000ee60000002100 */
[----:B0-----:R-:W2:Y:S08]  /*12200*/  LDL.LU R9, [R1] ;  /* 0x0000000001097983 */ /* 0x001eb00000300800 */
[----:B------:R-:W-:-:S04]  /*12210*/  @P0 IADD3 R18, P1, R18, UR4, RZ ;  /* 0x0000000412120c10 */ /* 0x000fc8000ff3e0ff */
[----:B------:R-:W-:Y:S02]  /*12220*/  @P0 IADD3.X R19, R19, UR5, RZ, P1, !PT ;  /* 0x0000000513130c10 */ /* 0x000fe40008ffe4ff */
[----:B-1----:R-:W-:-:S13]  /*12230*/  ISETP.NE.AND P1, PT, R6, 0x1, PT ;  /* 0x000000010600780c */ /* 0x002fda0003f25270 */
[----:B------:R-:W0:Y:S01]  /*12240*/  @P1 LDC R3, c[0x0][0x434] ;  /* 0x00010d00ff031b82 */ /* 0x000e220000000800 */
[----:B---3--:R-:W3:Y:S01]  /*12250*/  @P0 LDG.E R20, desc[UR42][R18.64] ;  /* 0x0000002a12140981 */ /* 0x008ee2000c1e1900 */
[C---:B------:R-:W-:Y:S01]  /*12260*/  LOP3.LUT R0, R23.reuse, 0x7f, RZ, 0xc0, !PT ;  /* 0x0000007f17007812 */ /* 0x040fe200078ec0ff */
[----:B------:R-:W-:Y:S02]  /*12270*/  IMAD.SHL.U32 R4, R23, 0x10, RZ ;  /* 0x0000001017047824 */ /* 0x000fe400078e00ff */
[----:B------:R-:W-:-:S03]  /*12280*/  VIADD R23, R2, 0xffffffff ;  /* 0xffffffff02177836 */ /* 0x000fc60000000000 */
[----:B------:R-:W1:Y:S01]  /*12290*/  @P1 LDC R2, c[0x0][0x438] ;  /* 0x00010e00ff021b82 */ /* 0x000e620000000800 */
[----:B------:R-:W-:Y:S01]  /*122a0*/  SHF.R.U32.HI R0, RZ, 0x3, R0 ;  /* 0x00000003ff007819 */ /* 0x000fe20000011600 */
[----:B------:R-:W-:Y:S01]  /*122b0*/  IMAD.SHL.U32 R8, R23, 0x80, RZ ;  /* 0x0000008017087824 */ /* 0x000fe200078e00ff */
[----:B------:R-:W-:-:S04]  /*122c0*/  LOP3.LUT R4, R4, 0x70, RZ, 0xc0, !PT ;  /* 0x0000007004047812 */ /* 0x000fc800078ec0ff */
[----:B------:R-:W-:Y:S01]  /*122d0*/  LOP3.LUT R0, R8, R0, R4, 0xfe, !PT ;  /* 0x0000000008007212 */ /* 0x000fe200078efe04 */
[----:B---3--:R-:W-:Y:S03]  /*122e0*/  @P0 STL [R1+0xc], R20 ;  /* 0x00000c1401000387 */ /* 0x008fe60000100800 */
[C---:B----4-:R-:W-:Y:S01]  /*122f0*/  ISETP.GE.AND P0, PT, R0.reuse, R26, PT ;  /* 0x0000001a0000720c */ /* 0x050fe20003f06270 */
[----:B--2---:R-:W-:-:S04]  /*12300*/  IMAD.IADD R0, R0, 0x1, R21 ;  /* 0x0000000100007824 */ /* 0x004fc800078e0215 */
[----:B0-----:R-:W-:-:S04]  /*12310*/  @P1 IMAD.HI.U32 R3, R0, R3, RZ ;  /* 0x0000000300031227 */ /* 0x001fc800078e00ff */
[----:B------:R-:W-:Y:S01]  /*12320*/  IMAD.MOV.U32 R4, RZ, RZ, R0 ;  /* 0x000000ffff047224 */ /* 0x000fe200078e0000 */
[----:B-1----:R-:W-:-:S03]  /*12330*/  @P1 SHF.R.U32.HI R4, RZ, R2, R3 ;  /* 0x00000002ff041219 */ /* 0x002fc60000011603 */
[----:B------:R-:W0:Y:S01]  /*12340*/  @!P0 LDC.64 R2, c[0x0][0x428] ;  /* 0x00010a00ff028b82 */ /* 0x000e220000000a00 */
[----:B------:R-:W-:Y:S01]  /*12350*/  SHF.R.S32.HI R7, RZ, 0x1f, R20 ;  /* 0x0000001fff077819 */ /* 0x000fe20000011414 */
[----:B------:R-:W-:-:S04]  /*12360*/  IMAD.MOV R5, RZ, RZ, -R4 ;  /* 0x000000ffff057224 */ /* 0x000fc800078e0a04 */
[----:B------:R-:W-:Y:S01]  /*12370*/  IMAD R0, R6, R5, R0 ;  /* 0x0000000506007224 */ /* 0x000fe200078e0200 */
[--C-:B------:R-:W-:Y:S01]  /*12380*/  @!P0 SHF.R.S32.HI R5, RZ, 0x1f, R4.reuse ;  /* 0x0000001fff058819 */ /* 0x100fe20000011404 */
[----:B------:R0:W-:Y:S02]  /*12390*/  STL [R1+0x20], R7 ;  /* 0x0000200701007387 */ /* 0x0001e40000100800 */
[-C--:B0-----:R-:W-:Y:S02]  /*123a0*/  @!P0 IMAD R7, R7, R2.reuse, RZ ;  /* 0x0000000207078224 */ /* 0x081fe400078e02ff */
[----:B------:R-:W-:-:S04]  /*123b0*/  @!P0 IMAD.WIDE.U32 R4, R20, R2, R4 ;  /* 0x0000000214048225 */ /* 0x000fc800078e0004 */
[----:B------:R-:W-:Y:S02]  /*123c0*/  @!P0 IMAD R7, R20, R3, R7 ;  /* 0x0000000314078224 */ /* 0x000fe400078e0207 */
[----:B------:R-:W0:Y:S03]  /*123d0*/  @!P0 LDC.64 R2, c[0x0][0x418] ;  /* 0x00010600ff028b82 */ /* 0x000e260000000a00 */
[----:B------:R-:W-:Y:S02]  /*123e0*/  @!P0 IADD3 R7, R5, R7, RZ ;  /* 0x0000000705078210 */ /* 0x000fe40007ffe0ff */
[----:B0-----:R-:W-:Y:S01]  /*123f0*/  @!P0 LEA R6, P1, R4, R2, 0x2 ;  /* 0x0000000204068211 */ /* 0x001fe200078210ff */
[----:B------:R-:W-:-:S03]  /*12400*/  IMAD.MOV.U32 R2, RZ, RZ, RZ ;  /* 0x000000ffff027224 */ /* 0x000fc600078e00ff */
[----:B------:R-:W-:-:S05]  /*12410*/  @!P0 LEA.HI.X R7, R4, R3, R7, 0x2, P1 ;  /* 0x0000000304078211 */ /* 0x000fca00008f1407 */
[----:B------:R0:W5:Y:S01]  /*12420*/  @!P0 LDG.E R2, desc[UR42][R6.64] ;  /* 0x0000002a06028981 */ /* 0x000162000c1e1900 */
[----:B------:R-:W-:-:S05]  /*12430*/  IMAD.U32 R10, RZ, RZ, UR38 ;  /* 0x00000026ff0a7e24 */ /* 0x000fca000f8e00ff */
[----:B------:R-:W-:Y:S02]  /*12440*/  ISETP.NE.AND P2, PT, R10, 0x3, PT ;  /* 0x000000030a00780c */ /* 0x000fe40003f45270 */
[----:B------:R-:W-:-:S11]  /*12450*/  LOP3.LUT R9, R9, 0xfffffffd, RZ, 0xc0, !PT ;  /* 0xfffffffd09097812 */ /* 0x000fd600078ec0ff */
[----:B------:R-:W-:-:S05]  /*12460*/  @P2 LOP3.LUT R9, R9, 0x2, RZ, 0xfc, !PT ;  /* 0x0000000209092812 */ /* 0x000fca00078efcff */
[----:B------:R0:W-:Y:S01]  /*12470*/  STL [R1], R9 ;  /* 0x0000000901007387 */ /* 0x0001e20000100800 */
[----:B------:R-:W-:-:S03]  /*12480*/  UMOV UR4, 0xffffffff ;  /* 0xffffffff00047882 */ /* 0x000fc60000000000 */
[----:B------:R-:W-:Y:S05]  /*12490*/  BRA.DIV UR4, `(.L_x_13462) ;  /* 0x0000005e04547947 */ /* 0x000fea000b800000 */
.L_x_13603:
[----:B------:R-:W-:Y:S05]  /*124a0*/  @!P2 BRA `(.L_x_13463) ;  /* 0x000000000004a947 */ /* 0x000fea0003800000 */
[----:B------:R-:W-:Y:S01]  /*124b0*/  BPT.TRAP 0x1 ;  /* 0x000000040000795c */ /* 0x000fe20000300000 */
.L_x_13463:
        /* <DEDUP_REMOVED lines=23> */
.L_x_13604:
[----:B------:R-:W-:Y:S05]  /*12630*/  BSYNC B0 ;  /* 0x0000000000007941 */ /* 0x000fea0003800000 */
.L_x_13464:
[----:B------:R-:W2:Y:S01]  /*12640*/  LDL R14, [R1+0x14] ;  /* 0x00001400010e7983 */ /* 0x000ea20000100800 */
[----:B------:R-:W-:Y:S01]  /*12650*/  ULDC.64 UR4, c[0x0][0x300] ;  /* 0x0000c00000047ab9 */ /* 0x000fe20000000a00 */
[----:B------:R-:W-:Y:S02]  /*12660*/  ULDC.64 UR6, c[0x0][0x2e8] ;  /* 0x0000ba0000067ab9 */ /* 0x000fe40000000a00 */
[----:B------:R-:W3:Y:S01]  /*12670*/  LDL.LU R10, [R1] ;  /* 0x00000000010a7983 */ /* 0x000ee20000300800 */
[----:B------:R-:W-:Y:S02]  /*12680*/  IMAD R6, R6, UR4, RZ ;  /* 0x0000000406067c24 */ /* 0x000fe4000f8e02ff */
[C---:B0-----:R-:W-:Y:S01]  /*12690*/  IMAD.WIDE.U32 R4, R0.reuse, UR4, RZ ;  /* 0x0000000400047c25 */ /* 0x041fe2000f8e00ff */
[----:B------:R-:W0:Y:S03]  /*126a0*/  S2R R9, SR_TID.X ;  /* 0x0000000000097919 */ /* 0x000e260000002100 */
[----:B------:R-:W-:Y:S01]  /*126b0*/  IMAD R6, R0, UR5, R6 ;  /* 0x0000000500067c24 */ /* 0x000fe2000f8e0206 */
[----:B------:R-:W1:Y:S01]  /*126c0*/  S2R R13, SR_TID.X ;  /* 0x00000000000d7919 */ /* 0x000e620000002100 */
[----:B------:R-:W-:-:S02]  /*126d0*/  ULDC.64 UR4, c[0x0][0x310] ;  /* 0x0000c40000047ab9 */ /* 0x000fc40000000a00 */
[----:B------:R-:W-:Y:S02]  /*126e0*/  IMAD.IADD R5, R5, 0x1, R6 ;  /* 0x0000000105057824 */ /* 0x000fe400078e0206 */
[----:B------:R-:W-:Y:S02]  /*126f0*/  IMAD R7, R7, UR4, RZ ;  /* 0x0000000407077c24 */ /* 0x000fe4000f8e02ff */
[----:B------:R-:W-:-:S04]  /*12700*/  IMAD.WIDE.U32 R4, R2, UR4, R4 ;  /* 0x0000000402047c25 */ /* 0x000fc8000f8e0004 */
[----:B------:R-:W-:Y:S01]  /*12710*/  IMAD R7, R2, UR5, R7 ;  /* 0x0000000502077c24 */ /* 0x000fe2000f8e0207 */
[----:B------:R-:W-:-:S03]  /*12720*/  ULDC.64 UR4, c[0x0][0x308] ;  /* 0x0000c20000047ab9 */ /* 0x000fc60000000a00 */
[----:B------:R-:W-:Y:S02]  /*12730*/  IMAD.IADD R5, R5, 0x1, R7 ;  /* 0x0000000105057824 */ /* 0x000fe400078e0207 */
[----:B------:R-:W-:Y:S01]  /*12740*/  IMAD.WIDE.U32 R4, R17, UR4, R4 ;  /* 0x0000000411047c25 */ /* 0x000fe2000f8e0004 */
[----:B------:R-:W-:-:S03]  /*12750*/  ULDC UR4, c[0x0][0x2f4] ;  /* 0x0000bd0000047ab9 */ /* 0x000fc60000000800 */
[----:B------:R-:W-:Y:S01]  /*12760*/  IMAD R2, R17, UR5, R5 ;  /* 0x0000000511027c24 */ /* 0x000fe2000f8e0205 */
[C---:B------:R-:W-:Y:S02]  /*12770*/  LEA R0, P0, R4.reuse, UR6, 0x1 ;  /* 0x0000000604007c11 */ /* 0x040fe4000f8008ff */
[----:B0-----:R-:W-:Y:S02]  /*12780*/  LOP3.LUT R11, R9, 0x7f, RZ, 0xc0, !PT ;  /* 0x0000007f090b7812 */ /* 0x001fe400078ec0ff */
[----:B------:R-:W-:Y:S01]  /*12790*/  LEA.HI.X R2, R4, UR7, R2, 0x1, P0 ;  /* 0x0000000704027c11 */ /* 0x000fe200080f0c02 */
[----:B-1----:R-:W-:Y:S01]  /*127a0*/  IMAD.SHL.U32 R9, R13, 0x8, RZ ;  /* 0x000000080d097824 */ /* 0x002fe200078e00ff */
[----:B------:R-:W-:-:S04]  /*127b0*/  SHF.R.U32.HI R12, RZ, 0x3, R11 ;  /* 0x00000003ff0c7819 */ /* 0x000fc8000001160b */
[----:B------:R-:W-:-:S04]  /*127c0*/  LOP3.LUT R9, R9, 0x38, RZ, 0xc0, !PT ;  /* 0x0000003809097812 */ /* 0x000fc800078ec0ff */
[----:B------:R-:W-:Y:S01]  /*127d0*/  ISETP.GE.AND P2, PT, R9, UR4, PT ;  /* 0x0000000409007c0c */ /* 0x000fe2000bf46270 */
[----:B------:R-:W-:Y:S01]  /*127e0*/  UMOV UR4, 0xffffffff ;  /* 0xffffffff00047882 */ /* 0x000fe20000000000 */
[----:B--2---:R-:W-:Y:S01]  /*127f0*/  IADD3 R4, -R12, R14, -R8 ;  /* 0x0000000e0c047210 */ /* 0x004fe20007ffe908 */
[----:B------:R-:W-:Y:S01]  /*12800*/  IMAD.SHL.U32 R12, R11, 0x8, RZ ;  /* 0x000000080b0c7824 */ /* 0x000fe200078e00ff */
[----:B------:R-:W-:Y:S02]  /*12810*/  SHF.L.U32 R11, R13, 0x3, RZ ;  /* 0x000000030d0b7819 */ /* 0x000fe400000006ff */
[----:B---3--:R-:W-:Y:S02]  /*12820*/  LOP3.LUT R10, R10, 0xfffffffe, RZ, 0xc0, !PT ;  /* 0xfffffffe0a0a7812 */ /* 0x008fe400078ec0ff */
[----:B------:R-:W-:-:S05]  /*12830*/  LOP3.LUT R11, R11, 0x1f8, RZ, 0xc0, !PT ;  /* 0x000001f80b0b7812 */ /* 0x000fca00078ec0ff */
[----:B------:R-:W-:Y:S02]  /*12840*/  @P2 LOP3.LUT R10, R10, 0x1, RZ, 0xfc, !PT ;  /* 0x000000010a0a2812 */ /* 0x000fe400078efcff */
[----:B------:R-:W-:Y:S02]  /*12850*/  LOP3.LUT R11, R11, 0x38, R13, 0x78, !PT ;  /* 0x000000380b0b7812 */ /* 0x000fe400078e780d */
[----:B------:R-:W-:Y:S01]  /*12860*/  ISETP.GE.AND P0, PT, R4, 0x1, PT ;  /* 0x000000010400780c */ /* 0x000fe20003f06270 */
[----:B------:R0:W-:Y:S01]  /*12870*/  STL [R1], R10 ;  /* 0x0000000a01007387 */ /* 0x0001e20000100800 */
[----:B------:R-:W-:-:S05]  /*12880*/  LOP3.LUT R11, R11, 0x200, R12, 0xf8, !PT ;  /* 0x000002000b0b7812 */ /* 0x000fca00078ef80c */
[----:B------:R-:W-:Y:S01]  /*12890*/  IMAD R5, R22, 0x2000, R11 ;  /* 0x0000200016057824 */ /* 0x000fe200078e020b */
[----:B------:R-:W-:Y:S06]  /*128a0*/  BRA.DIV UR4, `(.L_x_13466) ;  /* 0x0000005a04987947 */ /* 0x000fec000b800000 */
[----:B------:R-:W1:Y:S01]  /*128b0*/  SHFL.IDX PT, R7, R0, RZ, 0x181f ;  /* 0x00181fff00077589 */ /* 0x000e6200000e0000 */
[----:B------:R-:W-:-:S03]  /*128c0*/  @P0 IMAD R8, R5, 0x2, R16 ;  /* 0x0000000205080824 */ /* 0x000fc600078e0210 */
[----:B------:R-:W2:Y:S01]  /*128d0*/  SHFL.IDX PT, R6, R2, RZ, 0x181f ;  /* 0x00181fff02067589 */ /* 0x000ea200000e0000 */
[----:B-1----:R-:W-:-:S05]  /*128e0*/  @P0 LEA R7, P1, R9, R7, 0x1 ;  /* 0x0000000709070211 */ /* 0x002fca00078208ff */
[----:B--2---:R-:W-:-:S05]  /*128f0*/  @P0 IMAD.X R6, RZ, RZ, R6, P1 ;  /* 0x000000ffff060224 */ /* 0x004fca00008e0606 */
[----:B------:R-:W-:-:S04]  /*12900*/  @P0 LOP3.LUT R7, R7, R6, RZ, 0x3c, !PT ;  /* 0x0000000607070212 */ /* 0x000fc800078e3cff */
[----:B------:R-:W-:-:S04]  /*12910*/  @P0 LOP3.LUT R6, R7, R6, RZ, 0x3c, !PT ;  /* 0x0000000607060212 */ /* 0x000fc800078e3cff */
[----:B------:R-:W-:-:S05]  /*12920*/  @P0 LOP3.LUT R7, R7, R6, RZ, 0x3c, !PT ;  /* 0x0000000607070212 */ /* 0x000fca00078e3cff */
[----:B------:R-:W-:Y:S01]  /*12930*/  @!PT LDS RZ, [RZ] ;  /* 0x00000000fffff984 */ /* 0x000fe20000000800 */
        /* <DEDUP_REMOVED lines=63> */
.L_x_13622:
[----:B------:R-:W-:-:S13]  /*12d30*/  ISETP.GE.AND P0, PT, R4, 0x71, PT ;  /* 0x000000710400780c */ /* 0x000fda0003f06270 */
[----:B01----:R-:W-:Y:S01]  /*12d40*/  @P0 LEA R6, P1, R9, R0, 0x1 ;  /* 0x0000000009060211 */ /* 0x003fe200078208ff */
[----:B------:R-:W-:-:S04]  /*12d50*/  @P0 IMAD R5, R5, 0x2, R16 ;  /* 0x0000000205050824 */ /* 0x000fc800078e0210 */
[----:B------:R-:W-:-:S05]  /*12d60*/  @P0 IMAD.X R7, RZ, RZ, R2, P1 ;  /* 0x000000ffff070224 */ /* 0x000fca00008e0602 */
[----:B------:R-:W-:Y:S01]  /*12d70*/  @!PT LDS RZ, [RZ] ;  /* 0x00000000fffff984 */ /* 0x000fe20000000800 */
[----:B------:R-:W-:Y:S01]  /*12d80*/  @!PT LDS RZ, [RZ] ;  /* 0x00000000fffff984 */ /* 0x000fe20000000800 */
[----:B------:R-:W-:Y:S01]  /*12d90*/  @!PT LDS RZ, [RZ] ;  /* 0x00000000fffff984 */ /* 0x000fe20000000800 */
[----:B------:R0:W-:Y:S01]  /*12da0*/  @P0 LDGSTS.E.BYPASS.LTC128B.128 [R5+0x11c00], desc[UR42][R6.64], !P2 ;  /* 0x11c0000006050fae */ /* 0x0001e2000d101d6a */
[----:B------:R-:W-:Y:S01]  /*12db0*/  PLOP3.LUT P0, PT, PT, PT, PT, 0x80, 0x0 ;  /* 0x000000000000781c */ /* 0x000fe20003f0f070 */
[----:B------:R-:W-:-:S12]  /*12dc0*/  NOP ;  /* 0x0000000000007918 */ /* 0x000fd80000000000 */
.L_x_13467:
        /* <DEDUP_REMOVED lines=11> */
.L_x_13468:
[----:B------:R1:W5:Y:S01]  /*12e80*/  LDL.LU R4, [R1+0x2c] ;  /* 0x00002c0001047983 */ /* 0x0003620000300800 */
[----:B------:R1:W-:Y:S03]  /*12e90*/  SYNCS.ARRIVE.TRANS64.A1T0 RZ, [R3+URZ+0x16830], RZ ;  /* 0x016830ff03ff79a7 */ /* 0x0003e6000810003f */
[----:B0-----:R1:W5:Y:S04]  /*12ea0*/  LDL.LU R7, [R1+0x24] ;  /* 0x0000240001077983 */ /* 0x0013680000300800 */
[----:B------:R1:W5:Y:S02]  /*12eb0*/  LDL.LU R6, [R1+0x38] ;  /* 0x0000380001067983 */ /* 0x0003640000300800 */
        /* <DEDUP_REMOVED lines=9> */
[----:B-----5:R-:W-:Y:S02]  /*12f50*/  SHF.R.S32.HI R2, RZ, 0x1f, R4 ;  /* 0x0000001fff027819 */ /* 0x020fe40000011404 */
[----:B------:R-:W-:-:S03]  /*12f60*/  SEL R26, R7, RZ, !P0 ;  /* 0x000000ff071a7207 */ /* 0x000fc60004000000 */
[----:B------:R-:W-:-:S04]  /*12f70*/  IMAD R2, R2, UR4, RZ ;  /* 0x0000000402027c24 */ /* 0x000fc8000f8e02ff */
[----:B------:R-:W-:Y:S01]  /*12f80*/  IMAD R0, R4, UR5, R2 ;  /* 0x0000000504007c24 */ /* 0x000fe2000f8e0202 */
[----:B------:R-:W-:Y:S01]  /*12f90*/  SEL R2, R6, RZ, !P0 ;  /* 0x000000ff06027207 */ /* 0x000fe20004000000 */
[----:B------:R-:W-:-:S05]  /*12fa0*/  IMAD.WIDE.U32 R4, R4, UR4, RZ ;  /* 0x0000000404047c25 */ /* 0x000fca000f8e00ff */
[----:B------:R-:W-:Y:S01]  /*12fb0*/  IADD3 R0, R5, R0, RZ ;  /* 0x0000000005007210 */ /* 0x000fe20007ffe0ff */
        /* <DEDUP_REMOVED lines=9> */
[----:B-1----:R-:W0:Y:S01]  /*13050*/  LDC.64 R2, c[0x4][R2] ;  /* 0x0100000002027b82 */ /* 0x002e220000000a00 */
        /* <DEDUP_REMOVED lines=10> */
.L_x_13470:
[----:B------:R-:W-:Y:S05]  /*13100*/  BSYNC B6 ;  /* 0x0000000000067941 */ /* 0x000fea0003800000 */
.L_x_13469:
[----:B0-----:R-:W1:Y:S01]  /*13110*/  LDL.LU R2, [R1+0x24] ;  /* 0x0000240001027983 */ /* 0x001e620000300800 */
[----:B------:R-:W-:Y:S01]  /*13120*/  ULDC.64 UR4, c[0x0][0x2d8] ;  /* 0x0000b60000047ab9 */ /* 0x000fe20000000a00 */
[----:B------:R-:W-:Y:S01]  /*13130*/  ULDC.64 UR6, c[0x0][0x2e0] ;  /* 0x0000b80000067ab9 */ /* 0x000fe20000000a00 */
[----:B------:R-:W0:Y:S01]  /*13140*/  LDC R10, c[0x0][0x448] ;  /* 0x00011200ff0a7b82 */ /* 0x000e220000000800 */
[----:B------:R-:W2:Y:S01]  /*13150*/  LDL.LU.64 R20, [R1+0x30] ;  /* 0x0000300001147983 */ /* 0x000ea20000300a00 */
[----:B------:R-:W-:-:S03]  /*13160*/  ULDC.64 UR8, c[0x0][0x280] ;  /* 0x0000a00000087ab9 */ /* 0x000fc60000000a00 */
[----:B------:R-:W3:Y:S01]  /*13170*/  LDL.LU R0, [R1+0x2c] ;  /* 0x00002c0001007983 */ /* 0x000ee20000300800 */
[----:B0-----:R-:W-:-:S13]  /*13180*/  ISETP.NE.AND P0, PT, R10, 0x1, PT ;  /* 0x000000010a00780c */ /* 0x001fda0003f05270 */
[----:B------:R-:W0:Y:S08]  /*13190*/  @P0 LDC R7, c[0x0][0x44c] ;  /* 0x00011300ff070b82 */ /* 0x000e300000000800 */
[----:B------:R-:W4:Y:S01]  /*131a0*/  @P0 LDC R8, c[0x0][0x450] ;  /* 0x00011400ff080b82 */ /* 0x000f220000000800 */
[----:B-1----:R-:W-:Y:S01]  /*131b0*/  MOV R3, R2 ;  /* 0x0000000200037202 */ /* 0x002fe20000000f00 */
[----:B--2---:R-:W-:Y:S01]  /*131c0*/  IMAD.MOV.U32 R2, RZ, RZ, R20 ;  /* 0x000000ffff027224 */ /* 0x004fe200078e0014 */
[----:B------:R-:W1:Y:S03]  /*131d0*/  S2R R21, SR_TID.X ;  /* 0x0000000000157919 */ /* 0x000e660000002100 */
[C---:B------:R-:W-:Y:S01]  /*131e0*/  IMAD.WIDE.U32 R2, R17.reuse, UR4, R2 ;  /* 0x0000000411027c25 */ /* 0x040fe2000f8e0002 */
[----:B------:R-:W2:Y:S03]  /*131f0*/  S2R R20, SR_TID.X ;  /* 0x0000000000147919 */ /* 0x000ea60000002100 */
[----:B------:R-:W-:Y:S01]  /*13200*/  IMAD R3, R17, UR5, R3 ;  /* 0x0000000511037c24 */ /* 0x000fe2000f8e0203 */
[----:B------:R-:W-:Y:S01]  /*13210*/  ULDC.64 UR4, c[0x0][0x2d0] ;  /* 0x0000b40000047ab9 */ /* 0x000fe20000000a00 */
[----:B---3--:R-:W-:-:S02]  /*13220*/  IMAD R0, R0, UR6, RZ ;  /* 0x0000000600007c24 */ /* 0x008fc4000f8e02ff */
[----:B------:R-:W-:-:S04]  /*13230*/  IMAD.WIDE.U32 R2, R26, UR6, R2 ;  /* 0x000000061a027c25 */ /* 0x000fc8000f8e0002 */
[----:B------:R-:W-:Y:S01]  /*13240*/  IMAD R0, R26, UR7, R0 ;  /* 0x000000071a007c24 */ /* 0x000fe2000f8e0200 */
[----:B------:R-:W-:Y:S01]  /*13250*/  ULDC.64 UR6, c[0x0][0x2c8] ;  /* 0x0000b20000067ab9 */ /* 0x000fe20000000a00 */
[----:B------:R3:W5:Y:S01]  /*13260*/  LDL R26, [R1+0x40] ;  /* 0x00004000011a7983 */ /* 0x0007620000100800 */
[----:B------:R-:W-:Y:S02]  /*13270*/  IMAD.MOV.U32 R4, RZ, RZ, R2 ;  /* 0x000000ffff047224 */ /* 0x000fe400078e0002 */
[----:B------:R-:W-:Y:S02]  /*13280*/  IMAD.IADD R5, R3, 0x1, R0 ;  /* 0x0000000103057824 */ /* 0x000fe400078e0200 */
[----:B-1----:R-:W-:Y:S01]  /*13290*/  IMAD.SHL.U32 R21, R21, 0x10, RZ ;  /* 0x0000001015157824 */ /* 0x002fe200078e00ff */
[----:B--2---:R-:W-:-:S04]  /*132a0*/  LOP3.LUT R20, R20, 0x7f, RZ, 0xc0, !PT ;  /* 0x0000007f14147812 */ /* 0x004fc800078ec0ff */
[----:B------:R-:W-:Y:S02]  /*132b0*/  LOP3.LUT R21, R21, 0x70, RZ, 0xc0, !PT ;  /* 0x0000007015157812 */ /* 0x000fe400078ec0ff */
[----:B------:R-:W-:-:S04]  /*132c0*/  SHF.R.U32.HI R20, RZ, 0x3, R20 ;  /* 0x00000003ff147819 */ /* 0x000fc80000011614 */
[----:B------:R-:W-:-:S05]  /*132d0*/  LOP3.LUT R20, R20, R21, RZ, 0xfc, !PT ;  /* 0x0000001514147212 */ /* 0x000fca00078efcff */
[----:B------:R-:W-:Y:S02]  /*132e0*/  IMAD R6, R25, 0xc0, R20 ;  /* 0x000000c019067824 */ /* 0x000fe400078e0214 */
[----:B------:R3:W5:Y:S02]  /*132f0*/  LDL R20, [R1+0x28] ;  /* 0x0000280001147983 */ /* 0x0007640000100800 */
[----:B0-----:R-:W-:-:S04]  /*13300*/  @P0 IMAD.HI.U32 R7, R6, R7, RZ ;  /* 0x0000000706070227 */ /* 0x001fc800078e00ff */
[----:B------:R-:W-:Y:S01]  /*13310*/  IMAD.MOV.U32 R2, RZ, RZ, R6 ;  /* 0x000000ffff027224 */ /* 0x000fe200078e0006 */
[----:B----4-:R-:W-:-:S04]  /*13320*/  @P0 SHF.R.U32.HI R2, RZ, R8, R7 ;  /* 0x00000008ff020219 */ /* 0x010fc80000011607 */
        /* <DEDUP_REMOVED lines=8> */
[----:B------:R-:W-:-:S04]  /*133b0*/  IMAD.WIDE.U32 R8, R0, UR6, R2 ;  /* 0x0000000600087c25 */ /* 0x000fc8000f8e0002 */
[----:B------:R-:W-:-:S04]  /*133c0*/  IMAD R7, R7, UR6, RZ ;  /* 0x0000000607077c24 */ /* 0x000fc8000f8e02ff */
[----:B------:R-:W-:Y:S01]  /*133d0*/  IMAD R0, R0, UR7, R7 ;  /* 0x0000000700007c24 */ /* 0x000fe2000f8e0207 */
[----:B------:R-:W-:Y:S01]  /*133e0*/  LEA R2, P1, R8, UR8, 0x1 ;  /* 0x0000000808027c11 */ /* 0x000fe2000f8208ff */
[----:B------:R-:W0:Y:S02]  /*133f0*/  @P0 LDC R7, c[0x0][0x44c] ;  /* 0x00011300ff070b82 */ /* 0x000e240000000800 */
[----:B------:R-:W-:-:S05]  /*13400*/  IMAD.IADD R0, R9, 0x1, R0 ;  /* 0x0000000109007824 */ /* 0x000fca00078e0200 */
[----:B------:R-:W-:Y:S02]  /*13410*/  LEA.HI.X R0, R8, UR9, R0, 0x1, P1 ;  /* 0x0000000908007c11 */ /* 0x000fe400088f0c00 */
[----:B------:R-:W1:Y:S01]  /*13420*/  @P0 LDC R8, c[0x0][0x450] ;  /* 0x00011400ff080b82 */ /* 0x000e620000000800 */
[----:B------:R-:W-:Y:S01]  /*13430*/  VIADD R3, R6, 0x80 ;  /* 0x0000008006037836 */ /* 0x000fe20000000000 */
[----:B------:R-:W2:Y:S04]  /*13440*/  S2R R11, SR_TID.X ;  /* 0x00000000000b7919 */ /* 0x000ea80000002100 */
[----:B------:R-:W-:Y:S01]  /*13450*/  MOV R6, R3 ;  /* 0x0000000300067202 */ /* 0x000fe20000000f00 */
[----:B0-----:R-:W-:-:S05]  /*13460*/  @P0 IMAD.HI.U32 R7, R3, R7, RZ ;  /* 0x0000000703070227 */ /* 0x001fca00078e00ff */
[----:B-1----:R-:W-:-:S05]  /*13470*/  @P0 SHF.R.U32.HI R6, RZ, R8, R7 ;  /* 0x00000008ff060219 */ /* 0x002fca0000011607 */
[----:B------:R-:W-:-:S04]  /*13480*/  IMAD.MOV R7, RZ, RZ, -R6 ;  /* 0x000000ffff077224 */ /* 0x000fc800078e0a06 */
[----:B------:R-:W-:Y:S01]  /*13490*/  IMAD R3, R10, R7, R3 ;  /* 0x000000070a037224 */ /* 0x000fe200078e0203 */
[----:B------:R-:W-:Y:S01]  /*134a0*/  SHF.R.S32.HI R7, RZ, 0x1f, R6 ;  /* 0x0000001fff077819 */ /* 0x000fe20000011406 */
[----:B------:R-:W-:-:S04]  /*134b0*/  IMAD.WIDE.U32 R4, R6, UR4, R4 ;  /* 0x0000000406047c25 */ /* 0x000fc8000f8e0004 */
[----:B------:R-:W-:Y:S01]  /*134c0*/  IMAD R7, R7, UR4, RZ ;  /* 0x0000000407077c24 */ /* 0x000fe2000f8e02ff */
[----:B------:R-:W-:Y:S01]  /*134d0*/  SHF.R.S32.HI R8, RZ, 0x1f, R3 ;  /* 0x0000001fff087819 */ /* 0x000fe20000011403 */
[----:B--2---:R-:W-:Y:S01]  /*134e0*/  IMAD.SHL.U32 R21, R11, 0x8, RZ ;  /* 0x000000080b157824 */ /* 0x004fe200078e00ff */
[----:B------:R-:W-:Y:S01]  /*134f0*/  ULDC UR4, c[0x0][0x2b8] ;  /* 0x0000ae0000047ab9 */ /* 0x000fe20000000800 */
[----:B------:R-:W-:Y:S02]  /*13500*/  IMAD R7, R6, UR5, R7 ;  /* 0x0000000506077c24 */ /* 0x000fe4000f8e0207 */
[----:B------:R-:W-:Y:S02]  /*13510*/  IMAD R8, R8, UR6, RZ ;  /* 0x0000000608087c24 */ /* 0x000fe4000f8e02ff */
[----:B------:R-:W-:Y:S02]  /*13520*/  IMAD.IADD R5, R5, 0x1, R7 ;  /* 0x0000000105057824 */ /* 0x000fe400078e0207 */
[----:B------:R-:W-:-:S02]  /*13530*/  IMAD R8, R3, UR7, R8 ;  /* 0x0000000703087c24 */ /* 0x000fc4000f8e0208 */
[----:B------:R-:W-:Y:S01]  /*13540*/  IMAD.WIDE.U32 R6, R3, UR6, R4 ;  /* 0x0000000603067c25 */ /* 0x000fe2000f8e0004 */
[----:B------:R-:W-:-:S03]  /*13550*/  LOP3.LUT R21, R21, 0x38, RZ, 0xc0, !PT ;  /* 0x0000003815157812 */ /* 0x000fc600078ec0ff */
[----:B------:R-:W-:Y:S01]  /*13560*/  IMAD.IADD R4, R7, 0x1, R8 ;  /* 0x0000000107047824 */ /* 0x000fe200078e0208 */
[C---:B------:R-:W-:Y:S02]  /*13570*/  LEA R5, P1, R6.reuse, UR8, 0x1 ;  /* 0x0000000806057c11 */ /* 0x040fe4000f8208ff */
[----:B------:R-:W-:Y:S01]  /*13580*/  ISETP.GE.AND P0, PT, R21, UR4, PT ;  /* 0x0000000415007c0c */ /* 0x000fe2000bf06270 */
[----:B------:R-:W-:Y:S01]  /*13590*/  UMOV UR4, 0xffffffff ;  /* 0xffffffff00047882 */ /* 0x000fe20000000000 */
[----:B------:R-:W-:Y:S02]  /*135a0*/  LOP3.LUT R11, R11, 0x7f, RZ, 0xc0, !PT ;  /* 0x0000007f0b0b7812 */ /* 0x000fe400078ec0ff */
[----:B------:R-:W-:Y:S02]  /*135b0*/  LEA.HI.X R4, R6, UR9, R4, 0x1, P1 ;  /* 0x0000000906047c11 */ /* 0x000fe400088f0c04 */
[----:B------:R-:W-:Y:S01]  /*135c0*/  SHF.R.U32.HI R9, RZ, 0x3, R11 ;  /* 0x00000003ff097819 */ /* 0x000fe2000001160b */
[----:B---3--:R-:W-:Y:S06]  /*135d0*/  BRA.DIV UR4, `(.L_x_13471) ;  /* 0x0000005604fc7947 */ /* 0x008fec000b800000 */
[----:B------:R-:W0:Y:S01]  /*135e0*/  SHFL.IDX PT, R7, R2, RZ, 0x181f ;  /* 0x00181fff02077589 */ /* 0x000e2200000e0000 */
[----:B-----5:R-:W-:Y:S02]  /*135f0*/  IMAD R3, R26, R10, RZ ;  /* 0x0000000a1a037224 */ /* 0x020fe400078e02ff */
[----:B------:R-:W-:Y:S01]  /*13600*/  IMAD R25, R25, 0xc0, R9 ;  /* 0x000000c019197824 */ /* 0x000fe200078e0209 */
[----:B------:R-:W1:Y:S04]  /*13610*/  SHFL.IDX PT, R6, R0, RZ, 0x181f ;  /* 0x00181fff00067589 */ /* 0x000e6800000e0000 */
[----:B------:R-:W-:Y:S01]  /*13620*/  ISETP.GE.AND P1, PT, R25, R3, PT ;  /* 0x000000031900720c */ /* 0x000fe20003f26270 */
[----:B------:R-:W-:-:S12]  /*13630*/  SHFL.IDX PT, R8, R5, RZ, 0x181f ;  /* 0x00181fff05087589 */ /* 0x000fd800000e0000 */
        /* <DEDUP_REMOVED lines=26> */
[----:B0-----:R-:W-:Y:S02]  /*137e0*/  IADD3 R6, R25, 0x30, RZ ;  /* 0x0000003019067810 */ /* 0x001fe40007ffe0ff */
[----:B------:R-:W0:Y:S02]  /*137f0*/  SHFL.IDX PT, R7, R2, 0x3, 0x181f ;  /* 0x00781f0002077f89 */ /* 0x000e2400000e0000 */
        /* <DEDUP_REMOVED lines=44> */
[----:B------:R-:W0:Y:S11]  /*13ac0*/  SHFL.IDX PT, R2, R4, RZ, 0x181f ;  /* 0x00181fff04027589 */ /* 0x000e3600000e0000 */
[----:B-1----:R-:W-:-:S04]  /*13ad0*/  @!P3 LEA R6, P2, R21, R6, 0x1 ;  /* 0x000000061506b211 */ /* 0x002fc800078408ff */
[----:B------:R-:W-:-:S05]  /*13ae0*/  @!P3 IADD3.X R0, RZ, R0, RZ, P2, !PT ;  /* 0x00000000ff00b210 */ /* 0x000fca00017fe4ff */
[----:B------:R-:W-:Y:S02]  /*13af0*/  @!P3 IMAD.MOV.U32 R7, RZ, RZ, R0 ;  /* 0x000000ffff07b224 */ /* 0x000fe400078e0000 */
[----:B------:R-:W-:-:S03]  /*13b00*/  VIADD R0, R25, 0x90 ;  /* 0x0000009019007836 */ /* 0x000fc60000000000 */
[----:B------:R1:W-:Y:S02]  /*13b10*/  @!P3 LDGSTS.E.BYPASS.LTC128B.128 [R20+0xbc00], desc[UR42][R6.64], !P0 ;  /* 0x0bc000000614bfae */ /* 0x0003e4000c101d6a */
[----:B-1----:R-:W-:-:S05]  /*13b20*/  @!P1 LEA R6, P2, R21, R8, 0x1 ;  /* 0x0000000815069211 */ /* 0x002fca00078408ff */
[----:B0-----:R-:W-:-:S04]  /*13b30*/  @!P1 IMAD.X R2, RZ, RZ, R2, P2 ;  /* 0x000000ffff029224 */ /* 0x001fc800010e0602 */
[----:B------:R-:W-:Y:S02]  /*13b40*/  @!P1 IMAD.MOV.U32 R7, RZ, RZ, R2 ;  /* 0x000000ffff079224 */ /* 0x000fe400078e0002 */
[----:B------:R-:W-:Y:S04]  /*13b50*/  SHFL.IDX PT, R2, R5, 0x3, 0x181f ;  /* 0x00781f0005027f89 */ /* 0x000fe800000e0000 */
        /* <DEDUP_REMOVED lines=11> */
[----:B------:R-:W-:Y:S04]  /*13c10*/  SHFL.IDX PT, R4, R4, 0x3, 0x181f ;  /* 0x00781f0004047f89 */ /* 0x000fe800000e0000 */
[----:B0-----:R-:W0:Y:S03]  /*13c20*/  SHFL.IDX PT, R6, R5, 0x2, 0x181f ;  /* 0x00581f0005067f89 */ /* 0x001e2600000e0000 */
[----:B0-----:R-:W-:-:S05]  /*13c30*/  @!P1 LEA R6, P2, R21, R6, 0x1 ;  /* 0x0000000615069211 */ /* 0x001fca00078408ff */
[----:B------:R-:W-:-:S04]  /*13c40*/  @!P1 IMAD.X R0, RZ, RZ, R0, P2 ;  /* 0x000000ffff009224 */ /* 0x000fc800010e0600 */
[----:B------:R-:W-:-:S05]  /*13c50*/  @!P1 IMAD.MOV.U32 R7, RZ, RZ, R0 ;  /* 0x000000ffff079224 */ /* 0x000fca00078e0000 */
[----:B------:R0:W-:Y:S02]  /*13c60*/  @!P1 LDGSTS.E.BYPASS.LTC128B.128 [R20+0xd400], desc[UR42][R6.64], !P0 ;  /* 0x0d40000006149fae */ /* 0x0001e4000c101d6a */
.L_x_13647:
[----:B------:R-:W-:-:S04]  /*13c70*/  IADD3 R25, R25, 0xb0, RZ ;  /* 0x000000b019197810 */ /* 0x000fc80007ffe0ff */
[----:B------:R-:W-:-:S13]  /*13c80*/  ISETP.GE.AND P1, PT, R25, R3, PT ;  /* 0x000000031900720c */ /* 0x000fda0003f26270 */
[----:B------:R-:W-:-:S05]  /*13c90*/  @!P1 LEA R2, P2, R21, R2, 0x1 ;  /* 0x0000000215029211 */ /* 0x000fca00078408ff */
[----:B------:R-:W-:-:S05]  /*13ca0*/  @!P1 IMAD.X R3, RZ, RZ, R4, P2 ;  /* 0x000000ffff039224 */ /* 0x000fca00010e0604 */
[----:B------:R-:W-:Y:S01]  /*13cb0*/  @!PT LDS RZ, [RZ] ;  /* 0x00000000fffff984 */ /* 0x000fe20000000800 */
[----:B------:R-:W-:Y:S01]  /*13cc0*/  @!PT LDS RZ, [RZ] ;  /* 0x00000000fffff984 */ /* 0x000fe20000000800 */
[----:B------:R-:W-:Y:S01]  /*13cd0*/  @!PT LDS RZ, [RZ] ;  /* 0x00000000fffff984 */ /* 0x000fe20000000800 */
[----:B------:R1:W-:Y:S01]  /*13ce0*/  @!P1 LDGSTS.E.BYPASS.LTC128B.128 [R20+0xdc00], desc[UR42][R2.64], !P0 ;  /* 0x0dc0000002149fae */ /* 0x0003e2000c101d6a */
[----:B------:R-:W-:Y:S01]  /*13cf0*/  PLOP3.LUT P0, PT, PT, PT, PT, 0x80, 0x0 ;  /* 0x000000000000781c */ /* 0x000fe20003f0f070 */
[----:B------:R-:W-:-:S12]  /*13d00*/  NOP ;  /* 0x0000000000007918 */ /* 0x000fd80000000000 */
.L_x_13472:
        /* <DEDUP_REMOVED lines=18> */
.L_x_13648:
[----:B------:R-:W-:Y:S05]  /*13e30*/  BSYNC B0 ;  /* 0x0000000000007941 */ /* 0x000fea0003800000 */
.L_x_13473:
[----:B------:R-:W0:Y:S04]  /*13e40*/  LDL.LU R3, [R1+0x3c] ;  /* 0x00003c0001037983 */ /* 0x000e280000300800 */
[----:B------:R-:W2:Y:S01]  /*13e50*/  LDL R2, [R1+0x18] ;  /* 0x0000180001027983 */ /* 0x000ea20000100800 */
[----:B------:R-:W-:Y:S01]  /*13e60*/  BSSY B0, `(.L_x_13475) ;  /* 0x0000109000007945 */ /* 0x000fe20003800000 */
[----:B0-----:R-:W-:-:S05]  /*13e70*/  VIADD R7, R3, 0xfffffffe ;  /* 0xfffffffe03077836 */ /* 0x001fca0000000000 */
[----:B--2---:R-:W-:-:S13]  /*13e80*/  ISETP.GE.AND P0, PT, R7, R2, PT ;  /* 0x000000020700720c */ /* 0x004fda0003f06270 */
[----:B------:R-:W-:Y:S05]  /*13e90*/  @!P0 BRA `(.L_x_13476) ;  /* 0x0000001000148947 */ /* 0x000fea0003800000 */
[----:B------:R-:W0:Y:S01]  /*13ea0*/  S2R R2, SR_TID.X ;  /* 0x0000000000027919 */ /* 0x000e220000002100 */
[----:B------:R-:W-:Y:S01]  /*13eb0*/  ULDC UR4, c[0x0][0x2f4] ;  /* 0x0000bd0000047ab9 */ /* 0x000fe20000000800 */
[----:B------:R-:W-:Y:S02]  /*13ec0*/  IMAD.MOV.U32 R6, RZ, RZ, R22 ;  /* 0x000000ffff067224 */ /* 0x000fe400078e0016 */
[----:B------:R-:W-:Y:S02]  /*13ed0*/  IMAD.MOV.U32 R20, RZ, RZ, R29 ;  /* 0x000000ffff147224 */ /* 0x000fe400078e001d */
[----:B------:R-:W-:Y:S02]  /*13ee0*/  IMAD.MOV.U32 R26, RZ, RZ, R23 ;  /* 0x000000ffff1a7224 */ /* 0x000fe400078e0017 */
[----:B0-----:R-:W-:-:S05]  /*13ef0*/  IMAD.SHL.U32 R2, R2, 0x8, RZ ;  /* 0x0000000802027824 */ /* 0x001fca00078e00ff */
[----:B------:R-:W-:-:S04]  /*13f00*/  LOP3.LUT R2, R2, 0x38, RZ, 0xc0, !PT ;  /* 0x0000003802027812 */ /* 0x000fc800078ec0ff */
[----:B------:R-:W-:-:S13]  /*13f10*/  ISETP.GE.AND P1, PT, R2, UR4, PT ;  /* 0x0000000402007c0c */ /* 0x000fda000bf26270 */
.L_x_13489:
[----:B------:R-:W2:Y:S01]  /*13f20*/  LDL R10, [R1+0x1c] ;  /* 0x00001c00010a7983 */ /* 0x000ea20000100800 */
[----:B-1----:R-:W0:Y:S03]  /*13f30*/  LDC R0, c[0x0][0x430] ;  /* 0x00010c00ff007b82 */ /* 0x002e260000000800 */
        /* <DEDUP_REMOVED lines=8> */
[----:B------:R-:W-:Y:S01]  /*13fc0*/  IMAD.SHL.U32 R2, R2, 0x10, RZ ;  /* 0x0000001002027824 */ /* 0x000fe200078e00ff */
[----:B------:R-:W-:-:S04]  /*13fd0*/  LEA R4, R7, R4, 0x7 ;  /* 0x0000000407047211 */ /* 0x000fc800078e38ff */
[----:B------:R-:W-:Y:S01]  /*13fe0*/  LOP3.LUT R2, R2, 0x70, RZ, 0xc0, !PT ;  /* 0x0000007002027812 */ /* 0x000fe200078ec0ff */
[----:B------:R-:W-:Y:S05]  /*13ff0*/  YIELD ;  /* 0x0000000000007946 */ /* 0x000fea0003800000 */
[----:B------:R-:W-:Y:S01]  /*14000*/  ULDC.64 UR4, c[0x0][0x428] ;  /* 0x00010a0000047ab9 */ /* 0x000fe20000000a00 */
[----:B--2---:R-:W-:-:S05]  /*14010*/  IADD3 R4, R2, R4, R10 ;  /* 0x0000000402047210 */ /* 0x004fca0007ffe00a */
[----:B0-----:R-:W-:-:S04]  /*14020*/  @P0 IMAD.HI.U32 R5, R4, R5, RZ ;  /* 0x0000000504050227 */ /* 0x001fc800078e00ff */
[----:B------:R-:W-:Y:S01]  /*14030*/  IMAD.MOV.U32 R2, RZ, RZ, R4 ;  /* 0x000000ffff027224 */ /* 0x000fe200078e0004 */
[----:B-1----:R-:W-:-:S05]  /*14040*/  @P0 SHF.R.U32.HI R2, RZ, R3, R5 ;  /* 0x00000003ff020219 */ /* 0x002fca0000011605 */
        /* <DEDUP_REMOVED lines=22> */
.L_x_13477:
[----:B------:R-:W-:Y:S01]  /*141b0*/  IMAD R5, R22, 0x8, R16 ;  /* 0x0000000816057824 */ /* 0x000fe200078e0210 */
[----:B------:R-:W-:Y:S01]  /*141c0*/  SHF.L.U32 R2, R29, 0x1f, RZ ;  /* 0x0000001f1d027819 */ /* 0x000fe200000006ff */
[----:B------:R-:W-:Y:S03]  /*141d0*/  BSSY B1, `(.L_x_13478) ;  /* 0x0000003000017945 */ /* 0x000fe60003800000 */
[----:B------:R-:W0:Y:S02]  /*141e0*/  SYNCS.PHASECHK.TRANS64.TRYWAIT P0, [R5+URZ+0x16840], R2 ;  /* 0x01684002050075a7 */ /* 0x000e24000800017f */
[----:B0-----:R-:W-:Y:S05]  /*141f0*/  @!P0 BRA `(.L_x_13479) ;  /* 0x0000005800ec8947 */ /* 0x001fea0003800000 */
.L_x_13649:
[----:B------:R-:W-:Y:S05]  /*14200*/  BSYNC B1 ;  /* 0x0000000000017941 */ /* 0x000fea0003800000 */
.L_x_13478:
[----:B------:R-:W2:Y:S01]  /*14210*/  LDL R3, [R1] ;  /* 0x0000000001037983 */ /* 0x000ea20000100800 */
[----:B------:R-:W-:Y:S01]  /*14220*/  SHF.R.S32.HI R21, RZ, 0x1f, R0 ;  /* 0x0000001fff157819 */ /* 0x000fe20000011400 */
[----:B------:R-:W-:Y:S01]  /*14230*/  ULDC.64 UR4, c[0x0][0x300] ;  /* 0x0000c00000047ab9 */ /* 0x000fe20000000a00 */
[----:B------:R-:W-:Y:S01]  /*14240*/  ULDC.64 UR6, c[0x0][0x2e8] ;  /* 0x0000ba0000067ab9 */ /* 0x000fe20000000a00 */
[----:B------:R-:W1:Y:S02]  /*14250*/  S2R R8, SR_TID.X ;  /* 0x0000000000087919 */ /* 0x000e640000002100 */
[----:B------:R-:W-:Y:S01]  /*14260*/  IMAD R7, R21, UR4, RZ ;  /* 0x0000000415077c24 */ /* 0x000fe2000f8e02ff */
[----:B------:R-:W3:Y:S03]  /*14270*/  S2R R9, SR_TID.X ;  /* 0x0000000000097919 */ /* 0x000ee60000002100 */
[----:B------:R-:W-:Y:S01]  /*14280*/  IMAD R7, R0, UR5, R7 ;  /* 0x0000000500077c24 */ /* 0x000fe2000f8e0207 */
[----:B-1----:R-:W-:-:S04]  /*14290*/  LOP3.LUT R8, R8, 0x7f, RZ, 0xc0, !PT ;  /* 0x0000007f08087812 */ /* 0x002fc800078ec0ff */
[----:B------:R-:W-:Y:S01]  /*142a0*/  SHF.L.U32 R11, R8, 0x3, RZ ;  /* 0x00000003080b7819 */ /* 0x000fe200000006ff */
[----:B---3--:R-:W-:-:S05]  /*142b0*/  IMAD.SHL.U32 R8, R9, 0x8, RZ ;  /* 0x0000000809087824 */ /* 0x008fca00078e00ff */
[----:B------:R-:W-:-:S04]  /*142c0*/  LOP3.LUT R8, R8, 0x1f8, RZ, 0xc0, !PT ;  /* 0x000001f808087812 */ /* 0x000fc800078ec0ff */
[----:B------:R-:W-:-:S04]  /*142d0*/  LOP3.LUT R8, R8, 0x38, R9, 0x78, !PT ;  /* 0x0000003808087812 */ /* 0x000fc800078e7809 */
[----:B------:R-:W-:-:S05]  /*142e0*/  LOP3.LUT R8, R8, 0x200, R11, 0xf8, !PT ;  /* 0x0000020008087812 */ /* 0x000fca00078ef80b */
[----:B------:R-:W-:Y:S01]  /*142f0*/  IMAD R8, R22, 0x2000, R8 ;  /* 0x0000200016087824 */ /* 0x000fe200078e0208 */
[----:B--2---:R-:W-:Y:S01]  /*14300*/  LOP3.LUT P2, RZ, R3, 0x1, RZ, 0xc0, !PT ;  /* 0x0000000103ff7812 */ /* 0x004fe2000784c0ff */
        /* <DEDUP_REMOVED lines=14> */
[----:B------:R-:W0:Y:S01]  /*143f0*/  S2R R3, SR_TID.X ;  /* 0x0000000000037919 */ /* 0x000e220000002100 */
[----:B------:R-:W-:Y:S01]  /*14400*/  IMAD R8, R8, 0x2, R16 ;  /* 0x0000000208087824 */ /* 0x000fe200078e0210 */
[----:B------:R-:W1:Y:S01]  /*14410*/  SHFL.IDX PT, R2, R9, RZ, 0x181f ;  /* 0x00181fff09027589 */ /* 0x000e6200000e0000 */
[----:B0-----:R-:W-:-:S03]  /*14420*/  IMAD.SHL.U32 R11, R3, 0x8, RZ ;  /* 0x00000008030b7824 */ /* 0x001fc600078e00ff */
[----:B------:R-:W0:Y:S02]  /*14430*/  SHFL.IDX PT, R3, R10, RZ, 0x181f ;  /* 0x00181fff0a037589 */ /* 0x000e2400000e0000 */
[----:B------:R-:W-:-:S05]  /*14440*/  LOP3.LUT R11, R11, 0x38, RZ, 0xc0, !PT ;  /* 0x000000380b0b7812 */ /* 0x000fca00078ec0ff */
[----:B------:R-:W-:-:S05]  /*14450*/  IMAD.SHL.U32 R7, R11, 0x2, RZ ;  /* 0x000000020b077824 */ /* 0x000fca00078e00ff */
[----:B-1----:R-:W-:-:S05]  /*14460*/  IADD3 R2, P0, R2, R7, RZ ;  /* 0x0000000702027210 */ /* 0x002fca0007f1e0ff */
[----:B0-----:R-:W-:-:S05]  /*14470*/  IMAD.X R3, RZ, RZ, R3, P0 ;  /* 0x000000ffff037224 */ /* 0x001fca00000e0603 */
        /* <DEDUP_REMOVED lines=34> */
.L_x_13667:
        /* <DEDUP_REMOVED lines=8> */
.L_x_13481:
        /* <DEDUP_REMOVED lines=11> */
.L_x_13482:
[----:B------:R1:W-:Y:S01]  /*147d0*/  SYNCS.ARRIVE.TRANS64.A1T0 RZ, [R5+URZ+0x16830], RZ ;  /* 0x016830ff05ff79a7 */ /* 0x0003e2000810003f */
[----:B------:R-:W-:Y:S05]  /*147e0*/  @!P3 BRA `(.L_x_13483) ;  /* 0x000000000004b947 */ /* 0x000fea0003800000 */
[----:B------:R-:W-:Y:S01]  /*147f0*/  BPT.TRAP 0x1 ;  /* 0x000000040000795c */ /* 0x000fe20000300000 */
.L_x_13483:
[----:B------:R-:W-:Y:S01]  /*14800*/  SHF.L.U32 R2, R20, 0x1f, RZ ;  /* 0x0000001f14027819 */ /* 0x000fe200000006ff */
[----:B-1----:R-:W-:Y:S01]  /*14810*/  IMAD R5, R6, 0x8, R16 ;  /* 0x0000000806057824 */ /* 0x002fe200078e0210 */
[----:B------:R-:W-:Y:S03]  /*14820*/  BSSY B1, `(.L_x_13484) ;  /* 0x0000003000017945 */ /* 0x000fe60003800000 */
[----:B------:R-:W1:Y:S02]  /*14830*/  SYNCS.PHASECHK.TRANS64.TRYWAIT P0, [R5+URZ+0x16860], R2 ;  /* 0x01686002050075a7 */ /* 0x000e64000800017f */
[----:B-1----:R-:W-:Y:S05]  /*14840*/  @!P0 BRA `(.L_x_13485) ;  /* 0x0000005c00a88947 */ /* 0x002fea0003800000 */
.L_x_13668:
[----:B------:R-:W-:Y:S05]  /*14850*/  BSYNC B1 ;  /* 0x0000000000017941 */ /* 0x000fea0003800000 */
.L_x_13484:
[----:B------:R-:W2:Y:S01]  /*14860*/  LDL R8, [R1+0x14] ;  /* 0x0000140001087983 */ /* 0x000ea20000100800 */
[----:B------:R-:W0:Y:S01]  /*14870*/  S2R R11, SR_TID.X ;  /* 0x00000000000b7919 */ /* 0x000e220000002100 */
[----:B------:R-:W-:Y:S01]  /*14880*/  UMOV UR4, 0xffffffff ;  /* 0xffffffff00047882 */ /* 0x000fe20000000000 */
[C---:B0-----:R-:W-:Y:S01]  /*14890*/  IMAD.SHL.U32 R9, R11.reuse, 0x8, RZ ;  /* 0x000000080b097824 */ /* 0x041fe200078e00ff */
[----:B------:R-:W-:-:S04]  /*148a0*/  LOP3.LUT R3, R11, 0x7f, RZ, 0xc0, !PT ;  /* 0x0000007f0b037812 */ /* 0x000fc800078ec0ff */
[----:B------:R-:W-:Y:S01]  /*148b0*/  LOP3.LUT R9, R9, 0x1f8, RZ, 0xc0, !PT ;  /* 0x000001f809097812 */ /* 0x000fe200078ec0ff */
[----:B------:R-:W-:-:S03]  /*148c0*/  IMAD.SHL.U32 R10, R3, 0x8, RZ ;  /* 0x00000008030a7824 */ /* 0x000fc600078e00ff */
        /* <DEDUP_REMOVED lines=11> */
[----:B0-----:R-:W-:-:S04]  /*14980*/  IADD3 R2, P2, R2, R7, RZ ;  /* 0x0000000702027210 */ /* 0x001fc80007f5e0ff */
[----:B-1----:R-:W-:-:S05]  /*14990*/  IADD3.X R3, RZ, R3, RZ, P2, !PT ;  /* 0x00000003ff037210 */ /* 0x002fca00017fe4ff */
[----:B------:R-:W-:Y:S01]  /*149a0*/  @!PT LDS RZ, [RZ] ;  /* 0x00000000fffff984 */ /* 0x000fe20000000800 */
        /* <DEDUP_REMOVED lines=39> */
.L_x_13686:
        /* <DEDUP_REMOVED lines=19> */
[----:B------:R-:W-:-:S04]  /*14d50*/  ULDC.64 UR4, c[0x0][0x330] ;  /* 0x0000cc0000047ab9 */ /* 0x000fc80000000a00 */
[----:B------:R-:W-:-:S03]  /*14d60*/  IADD3 R3, R3, R0, RZ ;  /* 0x0000000003037210 */ /* 0x000fc60007ffe0ff */
[----:B------:R-:W-:-:S04]  /*14d70*/  IMAD.WIDE.U32 R2, R17, UR4, R2 ;  /* 0x0000000411027c25 */ /* 0x000fc8000f8e0002 */
[----:B------:R-:W-:Y:S01]  /*14d80*/  IMAD R0, R17, UR5, R3 ;  /* 0x0000000511007c24 */ /* 0x000fe2000f8e0203 */
[----:B0-----:R-:W-:-:S04]  /*14d90*/  LEA R18, P2, R2, UR6, 0x1 ;  /* 0x0000000602127c11 */ /* 0x001fc8000f8408ff */
[----:B------:R-:W-:-:S09]  /*14da0*/  LEA.HI.X R0, R2, UR7, R0, 0x1, P2 ;  /* 0x0000000702007c11 */ /* 0x000fd200090f0c00 */
.L_x_13487:
        /* <DEDUP_REMOVED lines=12> */
.L_x_13488:
[----:B------:R-:W2:Y:S01]  /*14e70*/  LDL R0, [R1+0x18] ;  /* 0x0000180001007983 */ /* 0x000ea20000100800 */
[----:B------:R0:W-:Y:S01]  /*14e80*/  SYNCS.ARRIVE.TRANS64.A1T0 RZ, [R5+URZ+0x16850], RZ ;  /* 0x016850ff05ff79a7 */ /* 0x0001e2000810003f */
[C---:B------:R-:W-:Y:S02]  /*14e90*/  VIADD R7, R23.reuse, 0xffffffff ;  /* 0xffffffff17077836 */ /* 0x040fe40000000000 */
[----:B------:R-:W-:Y:S02]  /*14ea0*/  IMAD.MOV.U32 R6, RZ, RZ, R22 ;  /* 0x000000ffff067224 */ /* 0x000fe400078e0016 */
[----:B------:R-:W-:Y:S02]  /*14eb0*/  IMAD.MOV.U32 R20, RZ, RZ, R29 ;  /* 0x000000ffff147224 */ /* 0x000fe400078e001d */
[----:B------:R-:W-:Y:S01]  /*14ec0*/  IMAD.MOV.U32 R26, RZ, RZ, R23 ;  /* 0x000000ffff1a7224 */ /* 0x000fe200078e0017 */
[----:B--2---:R-:W-:-:S13]  /*14ed0*/  ISETP.GT.AND P0, PT, R23, R0, PT ;  /* 0x000000001700720c */ /* 0x004fda0003f04270 */
[----:B0-----:R-:W-:Y:S05]  /*14ee0*/  @P0 BRA `(.L_x_13489) ;  /* 0xfffffff0000c0947 */ /* 0x001fea000383ffff */
.L_x_13476:
[----:B------:R-:W-:Y:S05]  /*14ef0*/  BSYNC B0 ;  /* 0x0000000000007941 */ /* 0x000fea0003800000 */
.L_x_13475:
[----:B-1----:R-:W0:Y:S01]  /*14f00*/  S2R R0, SR_TID.X ;  /* 0x0000000000007919 */ /* 0x002e220000002100 */
        /* <DEDUP_REMOVED lines=16> */
.L_x_13491:
[----:B------:R-:W-:Y:S05]  /*15010*/  BSYNC B0 ;  /* 0x0000000000007941 */ /* 0x000fea0003800000 */
.L_x_13490:
[----:B------:R-:W-:-:S05]  /*15020*/  IMAD.U32 R0, RZ, RZ, UR38 ;  /* 0x00000026ff007e24 */ /* 0x000fca000f8e00ff */
[----:B------:R-:W-:-:S13]  /*15030*/  ISETP.NE.AND P0, PT, R0, 0x3, PT ;  /* 0x000000030000780c */ /* 0x000fda0003f05270 */
[----:B------:R-:W-:Y:S05]  /*15040*/  @!P0 BRA `(.L_x_13492) ;  /* 0x0000000000048947 */ /* 0x000fea0003800000 */
[----:B------:R-:W-:Y:S01]  /*15050*/  BPT.TRAP 0x1 ;  /* 0x000000040000795c */ /* 0x000fe20000300000 */
.L_x_13492:
[----:B------:R-:W2:Y:S01]  /*15060*/  LDL.LU R2, [R1+0x14] ;  /* 0x0000140001027983 */ /* 0x000ea20000300800 */
[----:B------:R-:W-:Y:S01]  /*15070*/  IMAD R0, R22, 0x8, R16 ;  /* 0x0000000816007824 */ /* 0x000fe200078e0210 */
[----:B------:R-:W-:Y:S01]  /*15080*/  SHF.L.U32 R3, R29, 0x1f, RZ ;  /* 0x0000001f1d037819 */ /* 0x000fe200000006ff */
[----:B------:R-:W-:Y:S03]  /*15090*/  BSSY B0, `(.L_x_13493) ;  /* 0x0000004000007945 */ /* 0x000fe60003800000 */
[----:B------:R-:W0:Y:S01]  /*150a0*/  SYNCS.PHASECHK.TRANS64.TRYWAIT P0, [R0+URZ+0x16860], R3 ;  /* 0x01686003000075a7 */ /* 0x000e22000800017f */
[----:B--2---:R-:W-:Y:S01]  /*150b0*/  IMAD R6, R23, -0x80, R2 ;  /* 0xffffff8017067824 */ /* 0x004fe200078e0202 */
[----:B0-----:R-:W-:Y:S06]  /*150c0*/  @!P0 BRA `(.L_x_13494) ;  /* 0x0000005c00e48947 */ /* 0x001fec0003800000 */
.L_x_13687:
[----:B------:R-:W-:Y:S05]  /*150d0*/  BSYNC B0 ;  /* 0x0000000000007941 */ /* 0x000fea0003800000 */
.L_x_13493:
[----:B------:R-:W1:Y:S01]  /*150e0*/  S2R R2, SR_TID.X ;  /* 0x0000000000027919 */ /* 0x000e620000002100 */
[----:B------:R-:W-:Y:S01]  /*150f0*/  UMOV UR4, 0xffffffff ;  /* 0xffffffff00047882 */ /* 0x000fe20000000000 */
[----:B------:R-:W2:Y:S01]  /*15100*/  S2R R7, SR_TID.X ;  /* 0x0000000000077919 */ /* 0x000ea20000002100 */
[----:B-1----:R-:W-:Y:S02]  /*15110*/  LOP3.LUT R5, R2, 0x7f, RZ, 0xc0, !PT ;  /* 0x0000007f02057812 */ /* 0x002fe400078ec0ff */
[----:B--2---:R-:W-:-:S03]  /*15120*/  SHF.L.U32 R2, R7, 0x3, RZ ;  /* 0x0000000307027819 */ /* 0x004fc600000006ff */
[----:B------:R-:W-:Y:S01]  /*15130*/  IMAD.SHL.U32 R4, R5, 0x8, RZ ;  /* 0x0000000805047824 */ /* 0x000fe200078e00ff */
[----:B------:R-:W-:Y:S02]  /*15140*/  SHF.R.U32.HI R5, RZ, 0x3, R5 ;  /* 0x00000003ff057819 */ /* 0x000fe40000011605 */
[----:B------:R-:W-:-:S03]  /*15150*/  LOP3.LUT R2, R2, 0x1f8, RZ, 0xc0, !PT ;  /* 0x000001f802027812 */ /* 0x000fc600078ec0ff */
[----:B------:R-:W-:Y:S01]  /*15160*/  IMAD.IADD R6, R6, 0x1, -R5 ;  /* 0x0000000106067824 */ /* 0x000fe200078e0a05 */
[----:B------:R-:W-:-:S04]  /*15170*/  LOP3.LUT R2, R2, 0x38, R7, 0x78, !PT ;  /* 0x0000003802027812 */ /* 0x000fc800078e7807 */
[----:B------:R-:W-:-:S05]  /*15180*/  LOP3.LUT R2, R2, 0x200, R4, 0xf8, !PT ;  /* 0x0000020002027812 */ /* 0x000fca00078ef804 */
[----:B------:R-:W-:Y:S01]  /*15190*/  IMAD R4, R22, 0x2000, R2 ;  /* 0x0000200016047824 */ /* 0x000fe200078e0202 */
[----:B------:R-:W-:Y:S06]  /*151a0*/  BRA.DIV UR4, `(.L_x_13495) ;  /* 0x0000005e04c07947 */ /* 0x000fec000b800000 */
[----:B------:R-:W1:Y:S01]  /*151b0*/  S2R R2, SR_TID.X ;  /* 0x0000000000027919 */ /* 0x000e620000002100 */
[----:B------:R-:W-:Y:S01]  /*151c0*/  ULDC UR4, c[0x0][0x2f4] ;  /* 0x0000bd0000047ab9 */ /* 0x000fe20000000800 */
[----:B------:R-:W-:Y:S01]  /*151d0*/  IMAD R4, R4, 0x2, R16 ;  /* 0x0000000204047824 */ /* 0x000fe200078e0210 */
[----:B------:R-:W2:Y:S04]  /*151e0*/  SHFL.IDX PT, R14, R18, RZ, 0x181f ;  /* 0x00181fff120e7589 */ /* 0x000ea800000e0000 */
[----:B0-----:R-:W0:Y:S01]  /*151f0*/  SHFL.IDX PT, R3, R19, RZ, 0x181f ;  /* 0x00181fff13037589 */ /* 0x001e2200000e0000 */
[----:B-1----:R-:W-:-:S05]  /*15200*/  IMAD.SHL.U32 R2, R2, 0x8, RZ ;  /* 0x0000000802027824 */ /* 0x002fca00078e00ff */
[----:B------:R-:W-:-:S04]  /*15210*/  LOP3.LUT R2, R2, 0x38, RZ, 0xc0, !PT ;  /* 0x0000003802027812 */ /* 0x000fc800078ec0ff */
[C---:B------:R-:W-:Y:S01]  /*15220*/  ISETP.GE.AND P0, PT, R2.reuse, UR4, PT ;  /* 0x0000000402007c0c */ /* 0x040fe2000bf06270 */
[----:B------:R-:W-:-:S03]  /*15230*/  IMAD.SHL.U32 R5, R2, 0x2, RZ ;  /* 0x0000000202057824 */ /* 0x000fc600078e00ff */
[----:B------:R-:W-:Y:S02]  /*15240*/  ISETP.LT.OR P1, PT, R6, 0x1, P0 ;  /* 0x000000010600780c */ /* 0x000fe40000721670 */
[----:B--2---:R-:W-:Y:S02]  /*15250*/  IADD3 R2, P2, R14, R5, RZ ;  /* 0x000000050e027210 */ /* 0x004fe40007f5e0ff */
[----:B------:R-:W1:Y:S03]  /*15260*/  SHFL.IDX PT, R14, R18, 0x1, 0x181f ;  /* 0x00381f00120e7f89 */ /* 0x000e6600000e0000 */
[----:B0-----:R-:W-:-:S06]  /*15270*/  IMAD.X R3, RZ, RZ, R3, P2 ;  /* 0x000000ffff037224 */ /* 0x001fcc00010e0603 */
        /* <DEDUP_REMOVED lines=38> */
.L_x_13705:
        /* <DEDUP_REMOVED lines=9> */
.L_x_13496:
        /* <DEDUP_REMOVED lines=11> */
.L_x_13497:
[----:B------:R-:W-:Y:S01]  /*15620*/  VIADD R22, R22, 0x1 ;  /* 0x0000000116167836 */ /* 0x000fe20000000000 */
[----:B------:R0:W-:Y:S04]  /*15630*/  SYNCS.ARRIVE.TRANS64.A1T0 RZ, [R0+URZ+0x16850], RZ ;  /* 0x016850ff00ff79a7 */ /* 0x0001e8000810003f */
[----:B------:R-:W-:-:S04]  /*15640*/  ISETP.NE.AND P0, PT, R22, 0x2, PT ;  /* 0x000000021600780c */ /* 0x000fc80003f05270 */
[----:B0-----:R-:W-:Y:S02]  /*15650*/  SEL R0, RZ, 0x1, P0 ;  /* 0x00000001ff007807 */ /* 0x001fe40000000000 */
[----:B------:R-:W-:Y:S02]  /*15660*/  SEL R22, R22, RZ, P0 ;  /* 0x000000ff16167207 */ /* 0x000fe40000000000 */
[----:B------:R-:W-:-:S07]  /*15670*/  LOP3.LUT R29, R29, R0, RZ, 0x3c, !PT ;  /* 0x000000001d1d7212 */ /* 0x000fce00078e3cff */
.L_x_13456:
[----:B------:R-:W-:Y:S05]  /*15680*/  BSYNC B7 ;  /* 0x0000000000077941 */ /* 0x000fea0003800000 */
.L_x_13454:
[----:B------:R-:W2:Y:S02]  /*15690*/  LDL R0, [R1] ;  /* 0x0000000001007983 */ /* 0x000ea40000100800 */
[----:B--2---:R-:W-:-:S13]  /*156a0*/  LOP3.LUT P0, RZ, R0, 0x4, RZ, 0xc0, !PT ;  /* 0x0000000400ff7812 */ /* 0x004fda000780c0ff */
        /* <DEDUP_REMOVED lines=10> */
.L_x_13498:
[----:B------:R-:W0:Y:S01]  /*15750*/  S2R R0, SR_TID.X ;  /* 0x0000000000007919 */ /* 0x000e220000002100 */
[----:B------:R-:W-:Y:S01]  /*15760*/  UMOV UR4, 0xffffffff ;  /* 0xffffffff00047882 */ /* 0x000fe20000000000 */
[----:B0-----:R-:W-:-:S04]  /*15770*/  LOP3.LUT R9, R0, 0x1f, RZ, 0xc0, !PT ;  /* 0x0000001f00097812 */ /* 0x001fc800078ec0ff */
[----:B------:R-:W-:Y:S01]  /*15780*/  ISETP.NE.AND P0, PT, R9, 0x1f, PT ;  /* 0x0000001f0900780c */ /* 0x000fe20003f05270 */
[----:B------:R-:W-:-:S12]  /*15790*/  BRA.DIV UR4, `(.L_x_13500) ;  /* 0x0000006204847947 */ /* 0x000fd8000b800000 */
[----:B-1----:R-:W-:Y:S01]  /*157a0*/  IMAD.IADD R7, R27, 0x1, R9 ;  /* 0x000000011b077824 */ /* 0x002fe200078e0209 */
        /* <DEDUP_REMOVED lines=9> */
[----:B------:R-:W-:Y:S02]  /*15840*/  MOV R4, RZ ;  /* 0x000000ff00047202 */ /* 0x000fe40000000f00 */
[C---:B------:R-:W-:Y:S01]  /*15850*/  ISETP.GE.U32.AND P2, PT, R9.reuse, 0x2, PT ;  /* 0x000000020900780c */ /* 0x040fe20003f46070 */
[----:B------:R-:W-:Y:S01]  /*15860*/  SHFL.IDX PT, R0, R24, RZ, 0x1f ;  /* 0x00001fff18007589 */ /* 0x000fe200000e0000 */
[C---:B------:R-:W-:Y:S02]  /*15870*/  ISETP.GE.U32.AND P3, PT, R9.reuse, 0x4, PT ;  /* 0x000000040900780c */ /* 0x040fe40003f66070 */
[C---:B------:R-:W-:Y:S01]  /*15880*/  ISETP.GE.U32.AND P4, PT, R9.reuse, 0x8, PT ;  /* 0x000000080900780c */ /* 0x040fe20003f86070 */
[----:B------:R0:W-:Y:S01]  /*15890*/  SHFL.IDX PT, R6, R24, 0x1, 0x1f ;  /* 0x00201f0018067f89 */ /* 0x0001e200000e0000 */
[----:B------:R-:W-:Y:S01]  /*158a0*/  ISETP.GE.U32.AND P5, PT, R9, 0x10, PT ;  /* 0x000000100900780c */ /* 0x000fe20003fa6070 */
        /* <DEDUP_REMOVED lines=21> */
.L_x_13715:
[----:B------:R-:W-:Y:S02]  /*15a00*/  ULDC UR4, c[0x0][0xc38] ;  /* 0x00030e0000047ab9 */ /* 0x000fe40000000800 */
[----:B------:R-:W-:-:S04]  /*15a10*/  IMAD.U32 R2, RZ, RZ, UR4 ;  /* 0x00000004ff027e24 */ /* 0x000fc8000f8e00ff */
[----:B-1----:R-:W-:-:S04]  /*15a20*/  IMAD R5, R14, R2, RZ ;  /* 0x000000020e057224 */ /* 0x002fc800078e02ff */
[----:B------:R-:W-:-:S05]  /*15a30*/  IMAD.IADD R6, R6, 0x1, R5 ;  /* 0x0000000106067824 */ /* 0x000fca00078e0205 */
[----:B------:R-:W-:-:S13]  /*15a40*/  ISETP.GT.AND P6, PT, R6, R0, PT ;  /* 0x000000000600720c */ /* 0x000fda0003fc4270 */
[----:B------:R-:W-:Y:S05]  /*15a50*/  @P6 BRA `(.L_x_13501) ;  /* 0x0000000000a46947 */ /* 0x000fea0003800000 */
.L_x_13504:
        /* <DEDUP_REMOVED lines=35> */
.L_x_13723:
[----:B------:R-:W-:Y:S02]  /*15c90*/  ULDC UR4, c[0x0][0xc38] ;  /* 0x00030e0000047ab9 */ /* 0x000fe40000000800 */
[----:B------:R-:W-:-:S04]  /*15ca0*/  IMAD.U32 R2, RZ, RZ, UR4 ;  /* 0x00000004ff027e24 */ /* 0x000fc8000f8e00ff */
[----:B-1----:R-:W-:-:S05]  /*15cb0*/  IMAD R5, R14, R2, RZ ;  /* 0x000000020e057224 */ /* 0x002fca00078e02ff */
[----:B------:R-:W-:-:S04]  /*15cc0*/  IADD3 R6, R5, R6, RZ ;  /* 0x0000000605067210 */ /* 0x000fc80007ffe0ff */
[----:B------:R-:W-:-:S13]  /*15cd0*/  ISETP.GT.AND P6, PT, R6, R0, PT ;  /* 0x000000000600720c */ /* 0x000fda0003fc4270 */
[----:B------:R-:W-:Y:S05]  /*15ce0*/  @!P6 BRA `(.L_x_13504) ;  /* 0xfffffffc005ce947 */ /* 0x000fea000383ffff */
.L_x_13501:
        /* <DEDUP_REMOVED lines=9> */
.L_x_13728:
[----:B------:R-:W-:-:S13]  /*15d80*/  ISETP.NE.AND P0, PT, R8, RZ, PT ;  /* 0x000000ff0800720c */ /* 0x000fda0003f05270 */
[----:B------:R-:W-:Y:S05]  /*15d90*/  @!P0 BRA `(.L_x_13506) ;  /* 0x0000000000108947 */ /* 0x000fea0003800000 */
[----:B------:R-:W-:Y:S01]  /*15da0*/  UMOV UR4, 0xffffffff ;  /* 0xffffffff00047882 */ /* 0x000fe20000000000 */
[----:B------:R-:W-:Y:S02]  /*15db0*/  VIADD R12, R5, 0xffffffff ;  /* 0xffffffff050c7836 */ /* 0x000fe40000000000 */
[----:B------:R-:W-:Y:S05]  /*15dc0*/  BRA.DIV UR4, `(.L_x_13507) ;  /* 0x0000006604487947 */ /* 0x000fea000b800000 */
[----:B------:R4:W0:Y:S02]  /*15dd0*/  SHFL.IDX PT, R24, R3, R12, 0x1f ;  /* 0x00001f0c03187589 */ /* 0x00082400000e0000 */
.L_x_13506:
        /* <DEDUP_REMOVED lines=22> */
[----:B------:R-:W-:Y:S02]  /*15f40*/  @!P1 IMAD.IADD R11, R11, 0x1, -R8 ;  /* 0x000000010b0b9824 */ /* 0x000fe400078e0a08 */
[----:B------:R-:W-:Y:S01]  /*15f50*/  @!P1 VIADD R9, R9, 0x1 ;  /* 0x0000000109099836 */ /* 0x000fe20000000000 */
[----:B------:R-:W-:-:S02]  /*15f60*/  ISETP.NE.AND P1, PT, R7, RZ, PT ;  /* 0x000000ff0700720c */ /* 0x000fc40003f25270 */
[----:B------:R-:W-:Y:S02]  /*15f70*/  ISETP.GE.U32.AND P0, PT, R11, R8, PT ;  /* 0x000000080b00720c */ /* 0x000fe40003f06070 */
[----:B------:R-:W-:-:S05]  /*15f80*/  IABS R8, R4 ;  /* 0x0000000400087213 */ /* 0x000fca0000000000 */
[----:B------:R-:W-:Y:S02]  /*15f90*/  IMAD.MOV R8, RZ, RZ, -R8 ;  /* 0x000000ffff087224 */ /* 0x000fe400078e0a08 */
[----:B0-----:R-:W-:-:S04]  /*15fa0*/  VIADD R12, R10, 0xffffffe ;  /* 0x0ffffffe0a0c7836 */ /* 0x001fc80000000000 */
[----:B------:R-:W-:Y:S01]  /*15fb0*/  @P0 VIADD R9, R9, 0x1 ;  /* 0x0000000109090836 */ /* 0x000fe20000000000 */
[----:B------:R-:W0:Y:S02]  /*15fc0*/  F2I.FTZ.U32.TRUNC.NTZ R3, R12 ;  /* 0x0000000c00037305 */ /* 0x000e24000021f000 */
[----:B0-----:R-:W-:-:S05]  /*15fd0*/  IADD3 R11, RZ, -R3, RZ ;  /* 0x80000003ff0b7210 */ /* 0x001fca0007ffe0ff */
        /* <DEDUP_REMOVED lines=20> */
[----:B------:R-:W-:-:S04]  /*16120*/  @!P1 LOP3.LUT R2, RZ, R4, RZ, 0x33, !PT ;  /* 0x00000004ff029212 */ /* 0x000fc800078e33ff */
[----:B------:R-:W-:Y:S01]  /*16130*/  IADD3 R3, -R2, RZ, RZ ;  /* 0x000000ff02037210 */ /* 0x000fe20007ffe1ff */
[----:B------:R-:W-:-:S04]  /*16140*/  IMAD R2, R4, 0x1000000, R2 ;  /* 0x0100000004027824 */ /* 0x000fc800078e0202 */
[----:B------:R-:W-:-:S04]  /*16150*/  IMAD R9, R4, R3, R9 ;  /* 0x0000000304097224 */ /* 0x000fc800078e0209 */
[----:B------:R-:W-:Y:S01]  /*16160*/  IMAD R26, R9, 0x10000, R2 ;  /* 0x00010000091a7824 */ /* 0x000fe200078e0202 */
[----:B------:R-:W-:Y:S06]  /*16170*/  BRA `(.L_x_13508) ;  /* 0x00000000001c7947 */ /* 0x000fec0003800000 */
.L_x_13502:
[----:B------:R-:W-:Y:S01]  /*16180*/  UMOV UR4, URZ ;  /* 0x0000003f00047c82 */ /* 0x000fe20008000000 */
[----:B------:R-:W-:Y:S01]  /*16190*/  UMOV UR5, URZ ;  /* 0x0000003f00057c82 */ /* 0x000fe20008000000 */
[----:B------:R-:W-:Y:S01]  /*161a0*/  ULDC UR6, c[0x0][0xc3c] ;  /* 0x00030f0000067ab9 */ /* 0x000fe20000000800 */
[----:B------:R-:W-:Y:S02]  /*161b0*/  IMAD.MOV.U32 R24, RZ, RZ, R0 ;  /* 0x000000ffff187224 */ /* 0x000fe400078e0000 */
[----:B------:R-:W-:Y:S02]  /*161c0*/  IMAD.U32 R25, RZ, RZ, UR4 ;  /* 0x00000004ff197e24 */ /* 0x000fe4000f8e00ff */
[----:B------:R-:W-:Y:S02]  /*161d0*/  IMAD.U32 R26, RZ, RZ, UR5 ;  /* 0x00000005ff1a7e24 */ /* 0x000fe4000f8e00ff */
[----:B------:R-:W-:-:S07]  /*161e0*/  IMAD.U32 R27, RZ, RZ, UR6 ;  /* 0x00000006ff1b7e24 */ /* 0x000fce000f8e00ff */
.L_x_13508:
        /* <DEDUP_REMOVED lines=10> */
.L_x_13499:
[----:B------:R-:W-:Y:S02]  /*16290*/  ULDC UR4, c[0x0][0xc3c] ;  /* 0x00030f0000047ab9 */ /* 0x000fe40000000800 */
[----:B---3--:R-:W-:-:S13]  /*162a0*/  ISETP.GE.AND P0, PT, R27, UR4, PT ;  /* 0x000000041b007c0c */ /* 0x008fda000bf06270 */
[----:B------:R-:W-:Y:S05]  /*162b0*/  @!P0 BRA `(.L_x_13509) ;  /* 0xffffffa000688947 */ /* 0x000fea000383ffff */
[----:B------:R-:W-:Y:S05]  /*162c0*/  BSYNC B8 ;  /* 0x0000000000087941 */ /* 0x000fea0003800000 */
.L_x_13414:
[----:B0-----:R-:W3:Y:S01]  /*162d0*/  LDL.LU R0, [R1+0x44] ;  /* 0x0000440001007983 */ /* 0x001ee20000300800 */
[----:B------:R-:W-:Y:S01]  /*162e0*/  BSSY B0, `(.L_x_13510) ;  /* 0x000000b000007945 */ /* 0x000fe20003800000 */
[----:B-1----:R-:W0:Y:S01]  /*162f0*/  S2R R5, SR_CgaCtaId ;  /* 0x0000000000057919 */ /* 0x002e220000008800 */
[----:B---3--:R-:W-:-:S05]  /*16300*/  VIADD R0, R0, 0x1 ;  /* 0x0000000100007836 */ /* 0x008fca0000000000 */
[----:B------:R-:W-:-:S04]  /*16310*/  LEA.HI R2, R0, R0, RZ, 0x1 ;  /* 0x0000000000027211 */ /* 0x000fc800078f08ff */
[----:B------:R-:W-:Y:S02]  /*16320*/  LOP3.LUT R3, R2, 0xfffffffe, RZ, 0xc0, !PT ;  /* 0xfffffffe02037812 */ /* 0x000fe400078ec0ff */
[----:B------:R-:W-:Y:S02]  /*16330*/  MOV R2, 0x400 ;  /* 0x0000040000027802 */ /* 0x000fe40000000f00 */
[----:B------:R-:W-:Y:S02]  /*16340*/  IADD3 R0, R0, -R3, RZ ;  /* 0x8000000300007210 */ /* 0x000fe40007ffe0ff */
[----:B0-----:R-:W-:Y:S02]  /*16350*/  LEA R5, R5, R2, 0x18 ;  /* 0x0000000205057211 */ /* 0x001fe400078ec0ff */
[----:B------:R-:W-:-:S04]  /*16360*/  SHF.L.U32 R0, R0, 0x1f, RZ ;  /* 0x0000001f00007819 */ /* 0x000fc800000006ff */
[----:B------:R-:W0:Y:S02]  /*16370*/  SYNCS.PHASECHK.TRANS64.TRYWAIT P0, [R5+URZ+0x16820], R0 ;  /* 0x01682000050075a7 */ /* 0x000e24000800017f */
[----:B0-----:R-:W-:Y:S05]  /*16380*/  @!P0 BRA `(.L_x_13511) ;  /* 0x0000006000008947 */ /* 0x001fea0003800000 */
.L_x_13731:
[----:B------:R-:W-:Y:S05]  /*16390*/  BSYNC B0 ;  /* 0x0000000000007941 */ /* 0x000fea0003800000 */
.L_x_13510:
[----:B------:R-:W-:-:S03]  /*163a0*/  UMOV UR4, 0xffffffff ;  /* 0xffffffff00047882 */ /* 0x000fc60000000000 */
[----:B------:R-:W-:Y:S05]  /*163b0*/  BRA.DIV UR4, `(.L_x_13512) ;  /* 0x0000006204087947 */ /* 0x000fea000b800000 */
[----:B0-----:R-:W0:Y:S02]  /*163c0*/  S2R R0, SR_TID.X ;  /* 0x0000000000007919 */ /* 0x001e240000002100 */
[----:B0-----:R-:W-:-:S04]  /*163d0*/  SHF.R.U32.HI R0, RZ, 0x5, R0 ;  /* 0x00000005ff007819 */ /* 0x001fc80000011600 */
[----:B------:R-:W-:-:S05]  /*163e0*/  LOP3.LUT R0, R0, 0x3, RZ, 0xc0, !PT ;  /* 0x0000000300007812 */ /* 0x000fca00078ec0ff */
[----:B------:R0:W1:Y:S02]  /*163f0*/  SHFL.IDX PT, R14, R0, RZ, 0x1f ;  /* 0x00001fff000e7589 */ /* 0x00006400000e0000 */
.L_x_13734:
[----:B-1----:R-:W-:-:S13]  /*16400*/  ISETP.NE.AND P0, PT, R14, RZ, PT ;  /* 0x000000ff0e00720c */ /* 0x002fda0003f05270 */
[----:B------:R-:W-:Y:S05]  /*16410*/  @P0 BRA `(.L_x_13267) ;  /* 0x0000000000880947 */ /* 0x000fea0003800000 */
[----:B------:R-:W-:-:S03]  /*16420*/  UMOV UR4, 0xffffffff ;  /* 0xffffffff00047882 */ /* 0x000fc60000000000 */
[----:B------:R-:W-:Y:S05]  /*16430*/  BRA.DIV UR4, `(.L_x_13513) ;  /* 0x00000062041c7947 */ /* 0x000fea000b800000 */
[----:B------:R-:W-:-:S13]  /*16440*/  ELECT P6, URZ, PT ;  /* 0x00000000003f782f */ /* 0x000fda00038c0000 */
.L_x_13737:
[----:B------:R-:W-:Y:S05]  /*16450*/  @!P6 BRA `(.L_x_13267) ;  /* 0x000000000078e947 */ /* 0x000fea0003800000 */
[----:B------:R-:W-:-:S06]  /*16460*/  ULOP3.LUT UR4, UR36, 0x2, URZ, 0xfc, !UPT ;  /* 0x0000000224047892 */ /* 0x000fcc000f8efc3f */
[----:B0-----:R-:W-:-:S05]  /*16470*/  IMAD.U32 R0, RZ, RZ, UR4 ;  /* 0x00000004ff007e24 */ /* 0x001fca000f8e00ff */
[----:B------:R-:W-:-:S13]  /*16480*/  ISETP.NE.AND P0, PT, R0, 0x3, PT ;  /* 0x000000030000780c */ /* 0x000fda0003f05270 */
[----:B------:R-:W-:Y:S05]  /*16490*/  @!P0 BRA `(.L_x_13514) ;  /* 0x0000000000048947 */ /* 0x000fea0003800000 */
[----:B------:R-:W-:Y:S01]  /*164a0*/  BPT.TRAP 0x1 ;  /* 0x000000040000795c */ /* 0x000fe20000300000 */
.L_x_13514:
[C---:B------:R-:W-:Y:S01]  /*164b0*/  IMAD R3, R22.reuse, 0x8, R5 ;  /* 0x0000000816037824 */ /* 0x040fe200078e0205 */
[----:B------:R-:W-:Y:S01]  /*164c0*/  SHF.L.U32 R2, R29, 0x1f, RZ ;  /* 0x0000001f1d027819 */ /* 0x000fe200000006ff */
[----:B------:R-:W-:-:S03]  /*164d0*/  VIADD R22, R22, 0x1 ;  /* 0x0000000116167836 */ /* 0x000fc60000000000 */
[----:B------:R-:W0:Y:S02]  /*164e0*/  SYNCS.PHASECHK.TRANS64.TRYWAIT P1, [R3+URZ+0x16840], R2 ;  /* 0x01684002030075a7 */ /* 0x000e24000802017f */
[----:B------:R-:W-:-:S04]  /*164f0*/  ISETP.NE.AND P2, PT, R22, 0x2, PT ;  /* 0x000000021600780c */ /* 0x000fc80003f45270 */
[----:B------:R-:W-:Y:S01]  /*16500*/  SEL R0, RZ, 0x1, P2 ;  /* 0x00000001ff007807 */ /* 0x000fe20001000000 */
[----:B0-----:R-:W-:Y:S08]  /*16510*/  @!P1 BRA `(.L_x_13515) ;  /* 0x0000006000049947 */ /* 0x001ff00003800000 */
.L_x_13738:
[----:B------:R-:W-:Y:S02]  /*16520*/  SEL R22, R22, RZ, P2 ;  /* 0x000000ff16167207 */ /* 0x000fe40001000000 */
[----:B------:R-:W-:Y:S01]  /*16530*/  LOP3.LUT R0, R29, R0, RZ, 0x3c, !PT ;  /* 0x000000001d007212 */ /* 0x000fe200078e3cff */
[----:B------:R-:W-:Y:S06]  /*16540*/  @!P0 BRA `(.L_x_13516) ;  /* 0x0000000000048947 */ /* 0x000fec0003800000 */
[----:B------:R-:W-:Y:S01]  /*16550*/  BPT.TRAP 0x1 ;  /* 0x000000040000795c */ /* 0x000fe20000300000 */
.L_x_13516:
[----:B------:R-:W-:Y:S01]  /*16560*/  IMAD R5, R22, 0x8, R5 ;  /* 0x0000000816057824 */ /* 0x000fe200078e0205 */
[----:B------:R-:W-:-:S04]  /*16570*/  SHF.L.U32 R0, R0, 0x1f, RZ ;  /* 0x0000001f00007819 */ /* 0x000fc800000006ff */
[----:B------:R-:W1:Y:S02]  /*16580*/  SYNCS.PHASECHK.TRANS64.TRYWAIT P1, [R5+URZ+0x16840], R0 ;  /* 0x01684000050075a7 */ /* 0x000e64000802017f */
[----:B-1----:R-:W-:Y:S05]  /*16590*/  @!P1 BRA `(.L_x_13517) ;  /* 0x0000005c00f89947 */ /* 0x002fea0003800000 */
.L_x_13739:
[----:B------:R-:W-:Y:S05]  /*165a0*/  @!P0 BRA `(.L_x_13518) ;  /* 0x0000000000048947 */ /* 0x000fea0003800000 */
[----:B------:R-:W-:Y:S01]  /*165b0*/  BPT.TRAP 0x1 ;  /* 0x000000040000795c */ /* 0x000fe20000300000 */
.L_x_13518:
[----:B------:R-:W3:Y:S02]  /*165c0*/  SYNCS.PHASECHK.TRANS64.TRYWAIT P1, [R3+URZ+0x16860], R2 ;  /* 0x01686002030075a7 */ /* 0x000ee4000802017f */
[----:B---3--:R-:W-:Y:S05]  /*165d0*/  @!P1 BRA `(.L_x_13519) ;  /* 0x0000005c00fc9947 */ /* 0x008fea0003800000 */
.L_x_13740:
[----:B------:R-:W-:Y:S05]  /*165e0*/  @!P0 BRA `(.L_x_13520) ;  /* 0x0000000000048947 */ /* 0x000fea0003800000 */
[----:B------:R-:W-:Y:S01]  /*165f0*/  BPT.TRAP 0x1 ;  /* 0x000000040000795c */ /* 0x000fe20000300000 */
.L_x_13520:
[----:B------:R0:W0:Y:S02]  /*16600*/  SYNCS.PHASECHK.TRANS64.TRYWAIT P0, [R5+URZ+0x16860], R0 ;  /* 0x01686000050075a7 */ /* 0x000024000800017f */
[----:B0-----:R-:W-:Y:S05]  /*16610*/  @!P0 NANOSLEEP.SYNCS 0x989680 ;  /* 0x009896800000895d */ /* 0x001fea0003900000 */
[----:B------:R-:W0:Y:S02]  /*16620*/  @!P0 SYNCS.PHASECHK.TRANS64 P0, [R5+URZ+0x16860], R0 ;  /* 0x01686000050085a7 */ /* 0x000e24000800007f */
[----:B0-----:R-:W-:Y:S05]  /*16630*/  @!P0 BRA `(.L_x_13520) ;  /* 0xfffffffc00f08947 */ /* 0x001fea000383ffff */
.L_x_13267:
[----:B------:R-:W-:Y:S05]  /*16640*/  BSYNC B9 ;  /* 0x0000000000097941 */ /* 0x000fea0003800000 */
.L_x_13264:
[----:B------:R-:W-:Y:S05]  /*16650*/  EXIT ;  /* 0x000000000000794d */ /* 0x000fea0003800000 */
.L_x_13287:
[----:B0-----:R0:W1:Y:S02]  /*16660*/  SYNCS.PHASECHK.TRANS64.TRYWAIT P6, [R70+URZ+0x16890], R79 ;  /* 0x0168904f460075a7 */ /* 0x00106400080c017f */
[----:B-1----:R-:W-:Y:S05]  /*16670*/  @!P6 NANOSLEEP.SYNCS 0x989680 ;  /* 0x009896800000e95d */ /* 0x002fea0003900000 */
[----:B------:R-:W1:Y:S02]  /*16680*/  @!P6 SYNCS.PHASECHK.TRANS64 P6, [R70+URZ+0x16890], R79 ;  /* 0x0168904f4600e5a7 */ /* 0x000e6400080c007f */
[----:B-1----:R-:W-:Y:S05]  /*16690*/  @!P6 BRA `(.L_x_13287) ;  /* 0xfffffffc00f0e947 */ /* 0x002fea000383ffff */
[----:B------:R-:W-:Y:S05]  /*166a0*/  BRA `(.L_x_13521) ;  /* 0xfffffec400b47947 */ /* 0x000fea000383ffff */
.L_x_13288:
        /* <DEDUP_REMOVED lines=8> */
.L_x_13523:
[----:B------:R-:W-:Y:S05]  /*16730*/  BSYNC B1 ;  /* 0x0000000000017941 */ /* 0x000fea0003800000 */
.L_x_13522:
[----:B------:R-:W-:Y:S01]  /*16740*/  MOV R13, R84 ;  /* 0x00000054000d7202 */ /* 0x000fe20000000f00 */
[----:B------:R-:W-:Y:S02]  /*16750*/  IMAD.MOV.U32 R12, RZ, RZ, RZ ;  /* 0x000000ffff0c7224 */ /* 0x000fe400078e00ff */
[----:B------:R-:W-:Y:S02]  /*16760*/  IMAD.MOV.U32 R11, RZ, RZ, 0x1c1f ;  /* 0x00001c1fff0b7424 */ /* 0x000fe400078e00ff */
[----:B------:R-:W-:Y:S02]  /*16770*/  IMAD.MOV.U32 R15, RZ, RZ, -0x1 ;  /* 0xffffffffff0f7424 */ /* 0x000fe400078e00ff */
[----:B------:R-:W-:-:S07]  /*16780*/  IMAD.MOV.U32 R81, RZ, RZ, R14 ;  /* 0x000000ffff517224 */ /* 0x000fce00078e000e */
[----:B------:R-:W-:Y:S05]  /*16790*/  WARPSYNC.COLLECTIVE R15, `(.L_x_13524) ;  /* 0x000000000f087348 */ /* 0x000fea0003c00000 */
[----:B------:R0:W1:Y:S02]  /*167a0*/  SHFL.IDX P6, R14, R13, R12, R11 ;  /* 0x0000000c0d0e7389 */ /* 0x00006400000c000b */
[----:B01----:R-:W-:Y:S01]  /*167b0*/  ENDCOLLECTIVE ;  /* 0x000000000000791b */ /* 0x003fe20003800000 */
.L_x_13524:
[----:B------:R-:W-:Y:S05]  /*167c0*/  BRA `(.L_x_13525) ;  /* 0xfffffec400807947 */ /* 0x000fea000383ffff */
.L_x_13297:
[----:B------:R-:W-:Y:S01]  /*167d0*/  BSSY B1, `(.L_x_13526) ;  /* 0x0000008000017945 */ /* 0x000fe20003800000 */
[----:B0---4-:R-:W-:Y:S02]  /*167e0*/  IMAD.MOV.U32 R13, RZ, RZ, R85 ;  /* 0x000000ffff0d7224 */ /* 0x011fe400078e0055 */
[----:B------:R-:W-:Y:S02]  /*167f0*/  IMAD.MOV.U32 R12, RZ, RZ, 0x1 ;  /* 0x00000001ff0c7424 */ /* 0x000fe400078e00ff */
[----:B------:R-:W-:Y:S02]  /*16800*/  IMAD.MOV.U32 R11, RZ, RZ, 0x1c1f ;  /* 0x00001c1fff0b7424 */ /* 0x000fe400078e00ff */
[----:B------:R-:W-:-:S07]  /*16810*/  IMAD.MOV.U32 R15, RZ, RZ, -0x1 ;  /* 0xffffffffff0f7424 */ /* 0x000fce00078e00ff */
[----:B-123--:R-:W-:Y:S05]  /*16820*/  WARPSYNC.COLLECTIVE R15, `(.L_x_13527) ;  /* 0x000000000f087348 */ /* 0x00efea0003c00000 */
[----:B---3--:R0:W3:Y:S02]  /*16830*/  SHFL.IDX P6, R14, R13, R12, R11 ;  /* 0x0000000c0d0e7389 */ /* 0x0080e400000c000b */
[----:B0123--:R-:W-:Y:S01]  /*16840*/  ENDCOLLECTIVE ;  /* 0x000000000000791b */ /* 0x00ffe20003800000 */
.L_x_13527:
[----:B------:R-:W-:Y:S05]  /*16850*/  BSYNC B1 ;  /* 0x0000000000017941 */ /* 0x000fea0003800000 */
.L_x_13526:
        /* <DEDUP_REMOVED lines=8> */
.L_x_13528:
[----:B------:R-:W-:Y:S05]  /*168e0*/  BRA `(.L_x_13529) ;  /* 0xfffffecc00107947 */ /* 0x000fea000383ffff */
.L_x_13309:
[----:B-1----:R1:W2:Y:S02]  /*168f0*/  SYNCS.PHASECHK.TRANS64.TRYWAIT P4, [R70+URZ+0x16890], R79 ;  /* 0x0168904f460075a7 */ /* 0x0022a4000808017f */
[----:B--2---:R-:W-:Y:S05]  /*16900*/  @!P4 NANOSLEEP.SYNCS 0x989680 ;  /* 0x009896800000c95d */ /* 0x004fea0003900000 */
[----:B------:R-:W2:Y:S02]  /*16910*/  @!P4 SYNCS.PHASECHK.TRANS64 P4, [R70+URZ+0x16890], R79 ;  /* 0x0168904f4600c5a7 */ /* 0x000ea4000808007f */
[----:B--2---:R-:W-:Y:S05]  /*16920*/  @!P4 BRA `(.L_x_13309) ;  /* 0xfffffffc00f0c947 */ /* 0x004fea000383ffff */
[----:B------:R-:W-:Y:S05]  /*16930*/  BRA `(.L_x_13530) ;  /* 0xfffffed800307947 */ /* 0x000fea000383ffff */
.L_x_13310:
        /* <DEDUP_REMOVED lines=8> */
.L_x_13532:
[----:B------:R-:W-:Y:S05]  /*169c0*/  BSYNC B1 ;  /* 0x0000000000017941 */ /* 0x000fea0003800000 */
.L_x_13531:
        /* <DEDUP_REMOVED lines=8> */
.L_x_13533:
[----:B------:R-:W-:Y:S01]  /*16a50*/  IMAD.MOV.U32 R82, RZ, RZ, R14 ;  /* 0x000000ffff527224 */ /* 0x000fe200078e000e */
[----:B------:R-:W-:Y:S06]  /*16a60*/  BRA `(.L_x_13534) ;  /* 0xfffffed400fc7947 */ /* 0x000fec000383ffff */
.L_x_13315:
        /* <DEDUP_REMOVED lines=8> */
.L_x_13536:
[----:B------:R-:W-:Y:S05]  /*16af0*/  BSYNC B1 ;  /* 0x0000000000017941 */ /* 0x000fea0003800000 */
.L_x_13535:
        /* <DEDUP_REMOVED lines=8> */
.L_x_13537:
[----:B------:R-:W-:Y:S01]  /*16b80*/  IMAD.MOV.U32 R84, RZ, RZ, R14 ;  /* 0x000000ffff547224 */ /* 0x000fe200078e000e */
[----:B------:R-:W-:Y:S06]  /*16b90*/  BRA `(.L_x_13538) ;  /* 0xfffffedc00b47947 */ /* 0x000fec000383ffff */
.L_x_13320:
[----:B0-----:R0:W1:Y:S02]  /*16ba0*/  SYNCS.PHASECHK.TRANS64.TRYWAIT P3, [R70+URZ+0x16890], R79 ;  /* 0x0168904f460075a7 */ /* 0x001064000806017f */
[----:B-1----:R-:W-:Y:S05]  /*16bb0*/  @!P3 NANOSLEEP.SYNCS 0x989680 ;  /* 0x009896800000b95d */ /* 0x002fea0003900000 */
[----:B------:R-:W1:Y:S02]  /*16bc0*/  @!P3 SYNCS.PHASECHK.TRANS64 P3, [R70+URZ+0x16890], R79 ;  /* 0x0168904f4600b5a7 */ /* 0x000e64000806007f */
[----:B-1----:R-:W-:Y:S05]  /*16bd0*/  @!P3 BRA `(.L_x_13320) ;  /* 0xfffffffc00f0b947 */ /* 0x002fea000383ffff */
[----:B------:R-:W-:Y:S05]  /*16be0*/  BRA `(.L_x_13539) ;  /* 0xfffffee400c47947 */ /* 0x000fea000383ffff */
.L_x_13321:
        /* <DEDUP_REMOVED lines=8> */
.L_x_13541:
[----:B------:R-:W-:Y:S05]  /*16c70*/  BSYNC B1 ;  /* 0x0000000000017941 */ /* 0x000fea0003800000 */
.L_x_13540:
        /* <DEDUP_REMOVED lines=8> */
.L_x_13542:
[----:B------:R-:W-:Y:S01]  /*16d00*/  IMAD.MOV.U32 R7, RZ, RZ, R14 ;  /* 0x000000ffff077224 */ /* 0x000fe200078e000e */
[----:B------:R-:W-:Y:S06]  /*16d10*/  BRA `(.L_x_13543) ;  /* 0xfffffee400e07947 */ /* 0x000fec000383ffff */
.L_x_13324:
        /* <DEDUP_REMOVED lines=8> */
.L_x_13545:
[----:B------:R-:W-:Y:S05]  /*16da0*/  BSYNC B1 ;  /* 0x0000000000017941 */ /* 0x000fea0003800000 */
.L_x_13544:
        /* <DEDUP_REMOVED lines=8> */
.L_x_13546:
[----:B------:R-:W-:Y:S01]  /*16e30*/  IMAD.MOV.U32 R7, RZ, RZ, R14 ;  /* 0x000000ffff077224 */ /* 0x000fe200078e000e */
[----:B------:R-:W-:Y:S06]  /*16e40*/  BRA `(.L_x_13547) ;  /* 0xfffffee400dc7947 */ /* 0x000fec000383ffff */
.L_x_13328:
[----:B0-----:R0:W4:Y:S02]  /*16e50*/  SYNCS.PHASECHK.TRANS64.TRYWAIT P4, [R70+URZ+0x168b0], R79 ;  /* 0x0168b04f460075a7 */ /* 0x001124000808017f */
[----:B----4-:R-:W-:Y:S05]  /*16e60*/  @!P4 NANOSLEEP.SYNCS 0x989680 ;  /* 0x009896800000c95d */ /* 0x010fea0003900000 */
[----:B------:R-:W4:Y:S02]  /*16e70*/  @!P4 SYNCS.PHASECHK.TRANS64 P4, [R70+URZ+0x168b0], R79 ;  /* 0x0168b04f4600c5a7 */ /* 0x000f24000808007f */
[----:B----4-:R-:W-:Y:S05]  /*16e80*/  @!P4 BRA `(.L_x_13328) ;  /* 0xfffffffc00f0c947 */ /* 0x010fea000383ffff */
[----:B------:R-:W-:Y:S05]  /*16e90*/  BRA `(.L_x_13548) ;  /* 0xfffffee800547947 */ /* 0x000fea000383ffff */
.L_x_13338:
[----:B------:R-:W0:Y:S01]  /*16ea0*/  S2R R0, SR_TID.X ;  /* 0x0000000000007919 */ /* 0x000e220000002100 */
[----:B------:R-:W-:Y:S01]  /*16eb0*/  BSSY B0, `(.L_x_13549) ;  /* 0x000000c000007945 */ /* 0x000fe20003800000 */
[----:B-1----:R-:W-:Y:S02]  /*16ec0*/  IMAD.MOV.U32 R12, RZ, RZ, RZ ;  /* 0x000000ffff0c7224 */ /* 0x002fe400078e00ff */
[----:B----4-:R-:W-:Y:S02]  /*16ed0*/  IMAD.MOV.U32 R11, RZ, RZ, 0x1f ;  /* 0x0000001fff0b7424 */ /* 0x010fe400078e00ff */
[----:B------:R-:W-:Y:S02]  /*16ee0*/  IMAD.MOV.U32 R15, RZ, RZ, -0x1 ;  /* 0xffffffffff0f7424 */ /* 0x000fe400078e00ff */
[----:B0-----:R-:W-:-:S05]  /*16ef0*/  VIADD R4, R0, 0xffffff80 ;  /* 0xffffff8000047836 */ /* 0x001fca0000000000 */
[----:B------:R-:W-:-:S04]  /*16f00*/  SHF.R.S32.HI R0, RZ, 0x1f, R4 ;  /* 0x0000001fff007819 */ /* 0x000fc80000011404 */
[----:B------:R-:W-:-:S04]  /*16f10*/  LEA.HI R0, R0, R4, RZ, 0x7 ;  /* 0x0000000400007211 */ /* 0x000fc800078f38ff */
[----:B------:R-:W-:-:S05]  /*16f20*/  SHF.R.S32.HI R0, RZ, 0x7, R0 ;  /* 0x00000007ff007819 */ /* 0x000fca0000011400 */
[----:B--2---:R-:W-:-:S07]  /*16f30*/  IMAD.MOV.U32 R13, RZ, RZ, R0 ;  /* 0x000000ffff0d7224 */ /* 0x004fce00078e0000 */
[----:B-----5:R-:W-:Y:S05]  /*16f40*/  WARPSYNC.COLLECTIVE R15, `(.L_x_13550) ;  /* 0x000000000f087348 */ /* 0x020fea0003c00000 */
[----:B------:R0:W1:Y:S02]  /*16f50*/  SHFL.IDX P6, R14, R13, R12, R11 ;  /* 0x0000000c0d0e7389 */ /* 0x00006400000c000b */
[----:B01---5:R-:W-:Y:S01]  /*16f60*/  ENDCOLLECTIVE ;  /* 0x000000000000791b */ /* 0x023fe20003800000 */
.L_x_13550:
[----:B------:R-:W-:Y:S05]  /*16f70*/  BSYNC B0 ;  /* 0x0000000000007941 */ /* 0x000fea0003800000 */
.L_x_13549:
[----:B------:R3:W-:Y:S01]  /*16f80*/  STL [R1+0x28], R14 ;  /* 0x0000280e01007387 */ /* 0x0007e20000100800 */
[----:B------:R-:W-:Y:S05]  /*16f90*/  BRA `(.L_x_13551) ;  /* 0xfffffef0005c7947 */ /* 0x000fea000383ffff */
.L_x_13350:
[----:B------:R-:W-:Y:S01]  /*16fa0*/  BSSY B1, `(.L_x_13552) ;  /* 0x0000008000017945 */ /* 0x000fe20003800000 */
[----:B--2---:R-:W-:Y:S01]  /*16fb0*/  IMAD.MOV.U32 R13, RZ, RZ, R26 ;  /* 0x000000ffff0d7224 */ /* 0x004fe200078e001a */
[----:B----4-:R-:W-:Y:S01]  /*16fc0*/  MOV R11, 0x1c1f ;  /* 0x00001c1f000b7802 */ /* 0x010fe20000000f00 */
[----:B------:R-:W-:Y:S02]  /*16fd0*/  IMAD.MOV.U32 R12, RZ, RZ, RZ ;  /* 0x000000ffff0c7224 */ /* 0x000fe400078e00ff */
[----:B------:R-:W-:-:S07]  /*16fe0*/  IMAD.MOV.U32 R15, RZ, RZ, -0x1 ;  /* 0xffffffffff0f7424 */ /* 0x000fce00078e00ff */
[----:B---3--:R-:W-:Y:S05]  /*16ff0*/  WARPSYNC.COLLECTIVE R15, `(.L_x_13553) ;  /* 0x000000000f087348 */ /* 0x008fea0003c00000 */
[----:B---3--:R0:W1:Y:S02]  /*17000*/  SHFL.IDX P6, R14, R13, R12, R11 ;  /* 0x0000000c0d0e7389 */ /* 0x00806400000c000b */
[----:B01----:R-:W-:Y:S01]  /*17010*/  ENDCOLLECTIVE ;  /* 0x000000000000791b */ /* 0x003fe20003800000 */
.L_x_13553:
[----:B------:R-:W-:Y:S05]  /*17020*/  BSYNC B1 ;  /* 0x0000000000017941 */ /* 0x000fea0003800000 */
.L_x_13552:
        /* <DEDUP_REMOVED lines=8> */
.L_x_13554:
[----:B------:R-:W-:Y:S02]  /*170b0*/  IMAD.MOV.U32 R13, RZ, RZ, R28 ;  /* 0x000000ffff0d7224 */ /* 0x000fe400078e001c */
[----:B------:R-:W-:-:S07]  /*170c0*/  IMAD.MOV.U32 R0, RZ, RZ, R14 ;  /* 0x000000ffff007224 */ /* 0x000fce00078e000e */
[----:B------:R-:W-:Y:S05]  /*170d0*/  WARPSYNC.COLLECTIVE R15, `(.L_x_13555) ;  /* 0x000000000f087348 */ /* 0x000fea0003c00000 */
[----:B------:R0:W1:Y:S02]  /*170e0*/  SHFL.IDX P6, R14, R13, R12, R11 ;  /* 0x0000000c0d0e7389 */ /* 0x00006400000c000b */
[----:B01----:R-:W-:Y:S01]  /*170f0*/  ENDCOLLECTIVE ;  /* 0x000000000000791b */ /* 0x003fe20003800000 */
.L_x_13555:
[----:B------:R-:W-:Y:S01]  /*17100*/  MOV R13, R27 ;  /* 0x0000001b000d7202 */ /* 0x000fe20000000f00 */
[----:B------:R-:W-:-:S07]  /*17110*/  IMAD.MOV.U32 R5, RZ, RZ, R14 ;  /* 0x000000ffff057224 */ /* 0x000fce00078e000e */
[----:B------:R-:W-:Y:S05]  /*17120*/  WARPSYNC.COLLECTIVE R15, `(.L_x_13556) ;  /* 0x000000000f087348 */ /* 0x000fea0003c00000 */
[----:B------:R0:W1:Y:S02]  /*17130*/  SHFL.IDX P6, R14, R13, R12, R11 ;  /* 0x0000000c0d0e7389 */ /* 0x00006400000c000b */
[----:B01----:R-:W-:Y:S01]  /*17140*/  ENDCOLLECTIVE ;  /* 0x000000000000791b */ /* 0x003fe20003800000 */
.L_x_13556:
[----:B------:R-:W-:Y:S05]  /*17150*/  BRA `(.L_x_13557) ;  /* 0xfffffef4006c7947 */ /* 0x000fea000383ffff */
.L_x_13354:
[----:B0-----:R0:W1:Y:S02]  /*17160*/  SYNCS.PHASECHK.TRANS64.TRYWAIT P0, [R18+URZ+0x16800], R5 ;  /* 0x01680005120075a7 */ /* 0x001064000800017f */
[----:B-1----:R-:W-:Y:S05]  /*17170*/  @!P0 NANOSLEEP.SYNCS 0x989680 ;  /* 0x009896800000895d */ /* 0x002fea0003900000 */
[----:B------:R-:W1:Y:S02]  /*17180*/  @!P0 SYNCS.PHASECHK.TRANS64 P0, [R18+URZ+0x16800], R5 ;  /* 0x01680005120085a7 */ /* 0x000e64000800007f */
[----:B-1----:R-:W-:Y:S05]  /*17190*/  @!P0 BRA `(.L_x_13354) ;  /* 0xfffffffc00f08947 */ /* 0x002fea000383ffff */
[----:B------:R-:W-:Y:S05]  /*171a0*/  BRA `(.L_x_13558) ;  /* 0xfffffef800987947 */ /* 0x000fea000383ffff */
.L_x_13362:
[----:B------:R-:W-:Y:S01]  /*171b0*/  BSSY B1, `(.L_x_13559) ;  /* 0x0000008000017945 */ /* 0x000fe20003800000 */
[----:B--2---:R-:W-:Y:S02]  /*171c0*/  IMAD.MOV.U32 R13, RZ, RZ, R26 ;  /* 0x000000ffff0d7224 */ /* 0x004fe400078e001a */
[----:B------:R-:W-:Y:S02]  /*171d0*/  IMAD.MOV.U32 R12, RZ, RZ, RZ ;  /* 0x000000ffff0c7224 */ /* 0x000fe400078e00ff */
[----:B----4-:R-:W-:Y:S02]  /*171e0*/  IMAD.MOV.U32 R11, RZ, RZ, 0x1c1f ;  /* 0x00001c1fff0b7424 */ /* 0x010fe400078e00ff */
[----:B------:R-:W-:-:S07]  /*171f0*/  IMAD.MOV.U32 R15, RZ, RZ, -0x1 ;  /* 0xffffffffff0f7424 */ /* 0x000fce00078e00ff */
[----:B---3--:R-:W-:Y:S05]  /*17200*/  WARPSYNC.COLLECTIVE R15, `(.L_x_13560) ;  /* 0x000000000f087348 */ /* 0x008fea0003c00000 */
[----:B---3--:R0:W1:Y:S02]  /*17210*/  SHFL.IDX P6, R14, R13, R12, R11 ;  /* 0x0000000c0d0e7389 */ /* 0x00806400000c000b */
[----:B01----:R-:W-:Y:S01]  /*17220*/  ENDCOLLECTIVE ;  /* 0x000000000000791b */ /* 0x003fe20003800000 */
.L_x_13560:
[----:B------:R-:W-:Y:S05]  /*17230*/  BSYNC B1 ;  /* 0x0000000000017941 */ /* 0x000fea0003800000 */
.L_x_13559:
        /* <DEDUP_REMOVED lines=8> */
.L_x_13561:
[----:B------:R-:W-:Y:S01]  /*172c0*/  IMAD.MOV.U32 R13, RZ, RZ, R28 ;  /* 0x000000ffff0d7224 */ /* 0x000fe200078e001c */
[----:B------:R-:W-:-:S07]  /*172d0*/  MOV R3, R14 ;  /* 0x0000000e00037202 */ /* 0x000fce0000000f00 */
[----:B------:R-:W-:Y:S05]  /*172e0*/  WARPSYNC.COLLECTIVE R15, `(.L_x_13562) ;  /* 0x000000000f087348 */ /* 0x000fea0003c00000 */
[----:B------:R0:W1:Y:S02]  /*172f0*/  SHFL.IDX P6, R14, R13, R12, R11 ;  /* 0x0000000c0d0e7389 */ /* 0x00006400000c000b */
[----:B01----:R-:W-:Y:S01]  /*17300*/  ENDCOLLECTIVE ;  /* 0x000000000000791b */ /* 0x003fe20003800000 */
.L_x_13562:
[----:B------:R-:W-:Y:S02]  /*17310*/  IMAD.MOV.U32 R13, RZ, RZ, R27 ;  /* 0x000000ffff0d7224 */ /* 0x000fe400078e001b */
[----:B------:R-:W-:-:S07]  /*17320*/  IMAD.MOV.U32 R20, RZ, RZ, R14 ;  /* 0x000000ffff147224 */ /* 0x000fce00078e000e */
[----:B------:R-:W-:Y:S05]  /*17330*/  WARPSYNC.COLLECTIVE R15, `(.L_x_13563) ;  /* 0x000000000f087348 */ /* 0x000fea0003c00000 */
[----:B------:R0:W1:Y:S02]  /*17340*/  SHFL.IDX P6, R14, R13, R12, R11 ;  /* 0x0000000c0d0e7389 */ /* 0x00006400000c000b */
[----:B01----:R-:W-:Y:S01]  /*17350*/  ENDCOLLECTIVE ;  /* 0x000000000000791b */ /* 0x003fe20003800000 */
.L_x_13563:
[----:B------:R-:W-:Y:S05]  /*17360*/  BRA `(.L_x_13564) ;  /* 0xffffff0400087947 */ /* 0x000fea000383ffff */
.L_x_13366:
[----:B0-----:R0:W1:Y:S02]  /*17370*/  SYNCS.PHASECHK.TRANS64.TRYWAIT P1, [R18+URZ+0x16800], R27 ;  /* 0x0168001b120075a7 */ /* 0x001064000802017f */
[----:B-1----:R-:W-:Y:S05]  /*17380*/  @!P1 NANOSLEEP.SYNCS 0x989680 ;  /* 0x009896800000995d */ /* 0x002fea0003900000 */
[----:B------:R-:W1:Y:S02]  /*17390*/  @!P1 SYNCS.PHASECHK.TRANS64 P1, [R18+URZ+0x16800], R27 ;  /* 0x0168001b120095a7 */ /* 0x000e64000802007f */
[----:B-1----:R-:W-:Y:S05]  /*173a0*/  @!P1 BRA `(.L_x_13366) ;  /* 0xfffffffc00f09947 */ /* 0x002fea000383ffff */
[----:B------:R-:W-:Y:S05]  /*173b0*/  BRA `(.L_x_13565) ;  /* 0xffffff0400e87947 */ /* 0x000fea000383ffff */
.L_x_13372:
[----:B--2---:R2:W3:Y:S02]  /*173c0*/  SYNCS.PHASECHK.TRANS64.TRYWAIT P1, [R3+URZ+0x16830], R4 ;  /* 0x01683004030075a7 */ /* 0x0044e4000802017f */
[----:B---3--:R-:W-:Y:S05]  /*173d0*/  @!P1 NANOSLEEP.SYNCS 0x989680 ;  /* 0x009896800000995d */ /* 0x008fea0003900000 */
[----:B------:R-:W3:Y:S02]  /*173e0*/  @!P1 SYNCS.PHASECHK.TRANS64 P1, [R3+URZ+0x16830], R4 ;  /* 0x01683004030095a7 */ /* 0x000ee4000802007f */
[----:B---3--:R-:W-:Y:S05]  /*173f0*/  @!P1 BRA `(.L_x_13372) ;  /* 0xfffffffc00f09947 */ /* 0x008fea000383ffff */
[----:B------:R-:W-:Y:S05]  /*17400*/  BRA `(.L_x_13371) ;  /* 0xffffff1400387947 */ /* 0x000fea000383ffff */
.L_x_13379:
[----:B--2---:R2:W3:Y:S02]  /*17410*/  SYNCS.PHASECHK.TRANS64.TRYWAIT P2, [R9+URZ+0x16830], R0 ;  /* 0x01683000090075a7 */ /* 0x0044e4000804017f */
[----:B---3--:R-:W-:Y:S05]  /*17420*/  @!P2 NANOSLEEP.SYNCS 0x989680 ;  /* 0x009896800000a95d */ /* 0x008fea0003900000 */
[----:B------:R-:W3:Y:S02]  /*17430*/  @!P2 SYNCS.PHASECHK.TRANS64 P2, [R9+URZ+0x16830], R0 ;  /* 0x016830000900a5a7 */ /* 0x000ee4000804007f */
[----:B---3--:R-:W-:Y:S05]  /*17440*/  @!P2 BRA `(.L_x_13379) ;  /* 0xfffffffc00f0a947 */ /* 0x008fea000383ffff */
[----:B------:R-:W-:Y:S05]  /*17450*/  BRA `(.L_x_13378) ;  /* 0xffffff34008c7947 */ /* 0x000fea000383ffff */
.L_x_13383:
[----:B-1----:R1:W2:Y:S02]  /*17460*/  SYNCS.PHASECHK.TRANS64.TRYWAIT P1, [R4+URZ+0x16850], R0 ;  /* 0x01685000040075a7 */ /* 0x0022a4000802017f */
[----:B--2---:R-:W-:Y:S05]  /*17470*/  @!P1 NANOSLEEP.SYNCS 0x989680 ;  /* 0x009896800000995d */ /* 0x004fea0003900000 */
[----:B------:R-:W2:Y:S02]  /*17480*/  @!P1 SYNCS.PHASECHK.TRANS64 P1, [R4+URZ+0x16850], R0 ;  /* 0x01685000040095a7 */ /* 0x000ea4000802007f */
[----:B--2---:R-:W-:Y:S05]  /*17490*/  @!P1 BRA `(.L_x_13383) ;  /* 0xfffffffc00f09947 */ /* 0x004fea000383ffff */
[----:B------:R-:W-:Y:S05]  /*174a0*/  BRA `(.L_x_13380) ;  /* 0xffffff3800647947 */ /* 0x000fea000383ffff */
.L_x_13390:
[----:B-1----:R1:W2:Y:S02]  /*174b0*/  SYNCS.PHASECHK.TRANS64.TRYWAIT P1, [R12+URZ+0x16850], R5 ;  /* 0x016850050c0075a7 */ /* 0x0022a4000802017f */
[----:B--2---:R-:W-:Y:S05]  /*174c0*/  @!P1 NANOSLEEP.SYNCS 0x989680 ;  /* 0x009896800000995d */ /* 0x004fea0003900000 */
[----:B------:R-:W2:Y:S02]  /*174d0*/  @!P1 SYNCS.PHASECHK.TRANS64 P1, [R12+URZ+0x16850], R5 ;  /* 0x016850050c0095a7 */ /* 0x000ea4000802007f */
[----:B--2---:R-:W-:Y:S05]  /*174e0*/  @!P1 BRA `(.L_x_13390) ;  /* 0xfffffffc00f09947 */ /* 0x004fea000383ffff */
[----:B------:R-:W-:Y:S05]  /*174f0*/  BRA `(.L_x_13389) ;  /* 0xffffff5400347947 */ /* 0x000fea000383ffff */
.L_x_13396:
[----:B------:R-:W-:Y:S02]  /*17500*/  IMAD.MOV.U32 R13, RZ, RZ, R41 ;  /* 0x000000ffff0d7224 */ /* 0x000fe400078e0029 */
[----:B------:R-:W-:Y:S02]  /*17510*/  IMAD.MOV.U32 R12, RZ, RZ, RZ ;  /* 0x000000ffff0c7224 */ /* 0x000fe400078e00ff */
[----:B------:R-:W-:Y:S02]  /*17520*/  IMAD.MOV.U32 R11, RZ, RZ, 0x181f ;  /* 0x0000181fff0b7424 */ /* 0x000fe400078e00ff */
[----:B------:R-:W-:Y:S02]  /*17530*/  IMAD.MOV.U32 R15, RZ, RZ, -0x1 ;  /* 0xffffffffff0f7424 */ /* 0x000fe400078e00ff */
[----:B------:R-:W-:-:S07]  /*17540*/  IMAD R42, R68, 0xc0, R70 ;  /* 0x000000c0442a7824 */ /* 0x000fce00078e0246 */
[----:B0----5:R-:W-:Y:S05]  /*17550*/  WARPSYNC.COLLECTIVE R15, `(.L_x_13566) ;  /* 0x000000000f087348 */ /* 0x021fea0003c00000 */
[----:B------:R1:W2:Y:S02]  /*17560*/  SHFL.IDX P6, R14, R13, R12, R11 ;  /* 0x0000000c0d0e7389 */ /* 0x0002a400000c000b */
[----:B012--5:R-:W-:Y:S01]  /*17570*/  ENDCOLLECTIVE ;  /* 0x000000000000791b */ /* 0x027fe20003800000 */
.L_x_13566:
[----:B------:R-:W-:Y:S01]  /*17580*/  IADD3 R20, R42, 0x30, RZ ;  /* 0x000000302a147810 */ /* 0x000fe20007ffe0ff */
[----:B------:R-:W-:Y:S02]  /*17590*/  IMAD.MOV.U32 R13, RZ, RZ, R40 ;  /* 0x000000ffff0d7224 */ /* 0x000fe400078e0028 */
[----:B------:R-:W-:-:S07]  /*175a0*/  IMAD.MOV.U32 R0, RZ, RZ, R14 ;  /* 0x000000ffff007224 */ /* 0x000fce00078e000e */
[----:B------:R-:W-:Y:S05]  /*175b0*/  WARPSYNC.COLLECTIVE R15, `(.L_x_13567) ;  /* 0x000000000f087348 */ /* 0x000fea0003c00000 */
[----:B------:R0:W1:Y:S02]  /*175c0*/  SHFL.IDX P6, R14, R13, R12, R11 ;  /* 0x0000000c0d0e7389 */ /* 0x00006400000c000b */
[----:B01----:R-:W-:Y:S01]  /*175d0*/  ENDCOLLECTIVE ;  /* 0x000000000000791b */ /* 0x003fe20003800000 */
.L_x_13567:
[----:B------:R-:W-:Y:S02]  /*175e0*/  ULDC UR4, c[0x0][0xac8] ;  /* 0x0002b20000047ab9 */ /* 0x000fe40000000800 */
[----:B------:R-:W-:-:S04]  /*175f0*/  ISETP.GE.AND P0, PT, R59, UR4, PT ;  /* 0x000000043b007c0c */ /* 0x000fc8000bf06270 */
[-C--:B------:R-:W-:Y:S01]  /*17600*/  ISETP.GE.OR P4, PT, R20, R61.reuse, P0 ;  /* 0x0000003d1400720c */ /* 0x080fe20000786670 */
[C---:B------:R-:W-:Y:S01]  /*17610*/  VIADD R20, R42.reuse, 0x60 ;  /* 0x000000602a147836 */ /* 0x040fe20000000000 */
[----:B------:R-:W-:-:S04]  /*17620*/  ISETP.GE.OR P3, PT, R42, R61, P0 ;  /* 0x0000003d2a00720c */ /* 0x000fc80000766670 */
[----:B------:R-:W-:Y:S01]  /*17630*/  ISETP.GE.OR P2, PT, R20, R61, P0 ;  /* 0x0000003d1400720c */ /* 0x000fe20000746670 */
[----:B------:R-:W-:Y:S02]  /*17640*/  IMAD.MOV.U32 R13, RZ, RZ, R41 ;  /* 0x000000ffff0d7224 */ /* 0x000fe400078e0029 */
[----:B------:R-:W-:Y:S01]  /*17650*/  IMAD.MOV.U32 R12, RZ, RZ, 0x1 ;  /* 0x00000001ff0c7424 */ /* 0x000fe200078e00ff */
[----:B------:R-:W-:-:S09]  /*17660*/  MOV R3, R14 ;  /* 0x0000000e00037202 */ /* 0x000fd20000000f00 */
[----:B------:R-:W-:Y:S05]  /*17670*/  WARPSYNC.COLLECTIVE R15, `(.L_x_13568) ;  /* 0x000000000f087348 */ /* 0x000fea0003c00000 */
[----:B------:R0:W1:Y:S02]  /*17680*/  SHFL.IDX P6, R14, R13, R12, R11 ;  /* 0x0000000c0d0e7389 */ /* 0x00006400000c000b */
[----:B01----:R-:W-:Y:S01]  /*17690*/  ENDCOLLECTIVE ;  /* 0x000000000000791b */ /* 0x003fe20003800000 */
.L_x_13568:
[----:B------:R-:W-:-:S04]  /*176a0*/  @!P3 LEA R32, P5, R59, R3, 0x1 ;  /* 0x000000033b20b211 */ /* 0x000fc800078a08ff */
[----:B------:R-:W-:Y:S01]  /*176b0*/  @!P3 LEA.HI.X R3, R59, R0, R58, 0x1, P5 ;  /* 0x000000003b03b211 */ /* 0x000fe200028f0c3a */
[----:B------:R-:W-:Y:S02]  /*176c0*/  IMAD.MOV.U32 R13, RZ, RZ, R40 ;  /* 0x000000ffff0d7224 */ /* 0x000fe400078e0028 */
[----:B------:R-:W-:-:S07]  /*176d0*/  IMAD.MOV.U32 R8, RZ, RZ, R14 ;  /* 0x000000ffff087224 */ /* 0x000fce00078e000e */
[----:B------:R-:W-:Y:S05]  /*176e0*/  WARPSYNC.COLLECTIVE R15, `(.L_x_13569) ;  /* 0x000000000f087348 */ /* 0x000fea0003c00000 */
[----:B------:R0:W1:Y:S02]  /*176f0*/  SHFL.IDX P6, R14, R13, R12, R11 ;  /* 0x0000000c0d0e7389 */ /* 0x00006400000c000b */
[----:B01----:R-:W-:Y:S01]  /*17700*/  ENDCOLLECTIVE ;  /* 0x000000000000791b */ /* 0x003fe20003800000 */
.L_x_13569:
[----:B------:R-:W-:Y:S02]  /*17710*/  IMAD.MOV.U32 R13, RZ, RZ, R41 ;  /* 0x000000ffff0d7224 */ /* 0x000fe400078e0029 */
[----:B------:R-:W-:Y:S02]  /*17720*/  IMAD.MOV.U32 R12, RZ, RZ, 0x2 ;  /* 0x00000002ff0c7424 */ /* 0x000fe400078e00ff */
[----:B------:R-:W-:-:S07]  /*17730*/  IMAD.MOV.U32 R9, RZ, RZ, R14 ;  /* 0x000000ffff097224 */ /* 0x000fce00078e000e */
[----:B------:R-:W-:Y:S05]  /*17740*/  WARPSYNC.COLLECTIVE R15, `(.L_x_13570) ;  /* 0x000000000f087348 */ /* 0x000fea0003c00000 */
[----:B------:R0:W1:Y:S02]  /*17750*/  SHFL.IDX P6, R14, R13, R12, R11 ;  /* 0x0000000c0d0e7389 */ /* 0x00006400000c000b */
[----:B01----:R-:W-:Y:S01]  /*17760*/  ENDCOLLECTIVE ;  /* 0x000000000000791b */ /* 0x003fe20003800000 */
.L_x_13570:
[----:B------:R-:W-:Y:S01]  /*17770*/  @!P4 LEA R20, P1, R59, R9, 0x1 ;  /* 0x000000093b14c211 */ /* 0x000fe200078208ff */
[----:B------:R-:W-:-:S03]  /*17780*/  @!P3 IMAD.MOV.U32 R9, RZ, RZ, R3 ;  /* 0x000000ffff09b224 */ /* 0x000fc600078e0003 */
[----:B------:R-:W-:Y:S01]  /*17790*/  @!P4 LEA.HI.X R21, R59, R8, R58, 0x1, P1 ;  /* 0x000000083b15c211 */ /* 0x000fe200008f0c3a */
[----:B------:R-:W-:-:S05]  /*177a0*/  @!P3 IMAD.MOV.U32 R8, RZ, RZ, R32 ;  /* 0x000000ffff08b224 */ /* 0x000fca00078e0020 */
[----:B------:R0:W-:Y:S01]  /*177b0*/  @!P3 ST.E.128 desc[UR42][R8.64], R4 ;  /* 0x000000040800b985 */ /* 0x0001e2000c101d2a */
[----:B------:R-:W-:-:S03]  /*177c0*/  IMAD.MOV.U32 R13, RZ, RZ, R40 ;  /* 0x000000ffff0d7224 */ /* 0x000fc600078e0028 */
[----:B------:R0:W-:Y:S01]  /*177d0*/  @!P4 ST.E.128 desc[UR42][R20.64], R24 ;  /* 0x000000181400c985 */ /* 0x0001e2000c101d2a */
[----:B------:R-:W-:-:S07]  /*177e0*/  IMAD.MOV.U32 R10, RZ, RZ, R14 ;  /* 0x000000ffff0a7224 */ /* 0x000fce00078e000e */
[----:B0-----:R-:W-:Y:S05]  /*177f0*/  WARPSYNC.COLLECTIVE R15, `(.L_x_13571) ;  /* 0x000000000f087348 */ /* 0x001fea0003c00000 */
[----:B------:R1:W2:Y:S02]  /*17800*/  SHFL.IDX P6, R14, R13, R12, R11 ;  /* 0x0000000c0d0e7389 */ /* 0x0002a400000c000b */
[----:B012---:R-:W-:Y:S01]  /*17810*/  ENDCOLLECTIVE ;  /* 0x000000000000791b */ /* 0x007fe20003800000 */
.L_x_13571:
[----:B------:R-:W-:Y:S02]  /*17820*/  IMAD.MOV.U32 R13, RZ, RZ, R41 ;  /* 0x000000ffff0d7224 */ /* 0x000fe400078e0029 */
[----:B------:R-:W-:Y:S01]  /*17830*/  IMAD.MOV.U32 R12, RZ, RZ, 0x3 ;  /* 0x00000003ff0c7424 */ /* 0x000fe200078e00ff */
[----:B------:R-:W-:-:S13]  /*17840*/  @!P2 LEA R43, P5, R59, R14, 0x1 ;  /* 0x0000000e3b2ba211 */ /* 0x000fda00078a08ff */
[----:B------:R-:W-:Y:S05]  /*17850*/  WARPSYNC.COLLECTIVE R15, `(.L_x_13572) ;  /* 0x000000000f087348 */ /* 0x000fea0003c00000 */
[----:B------:R0:W1:Y:S02]  /*17860*/  SHFL.IDX P6, R14, R13, R12, R11 ;  /* 0x0000000c0d0e7389 */ /* 0x00006400000c000b */
[----:B01----:R-:W-:Y:S01]  /*17870*/  ENDCOLLECTIVE ;  /* 0x000000000000791b */ /* 0x003fe20003800000 */
.L_x_13572:
[----:B------:R-:W-:Y:S01]  /*17880*/  @!P2 LEA.HI.X R10, R59, R10, R58, 0x1, P5 ;  /* 0x0000000a3b0aa211 */ /* 0x000fe200028f0c3a */
[----:B------:R-:W-:-:S03]  /*17890*/  @!P2 IMAD.MOV.U32 R4, RZ, RZ, R43 ;  /* 0x000000ffff04a224 */ /* 0x000fc600078e002b */
[----:B------:R-:W-:-:S05]  /*178a0*/  @!P2 MOV R5, R10 ;  /* 0x0000000a0005a202 */ /* 0x000fca0000000f00 */
[----:B------:R0:W-:Y:S01]  /*178b0*/  @!P2 ST.E.128 desc[UR42][R4.64], R28 ;  /* 0x0000001c0400a985 */ /* 0x0001e2000c101d2a */
[----:B------:R-:W-:Y:S02]  /*178c0*/  IMAD.MOV.U32 R13, RZ, RZ, R40 ;  /* 0x000000ffff0d7224 */ /* 0x000fe400078e0028 */
[----:B------:R-:W-:-:S07]  /*178d0*/  IMAD.MOV.U32 R0, RZ, RZ, R14 ;  /* 0x000000ffff007224 */ /* 0x000fce00078e000e */
[----:B0-----:R-:W-:Y:S05]  /*178e0*/  WARPSYNC.COLLECTIVE R15, `(.L_x_13573) ;  /* 0x000000000f087348 */ /* 0x001fea0003c00000 */
[----:B------:R1:W2:Y:S02]  /*178f0*/  SHFL.IDX P6, R14, R13, R12, R11 ;  /* 0x0000000c0d0e7389 */ /* 0x0002a400000c000b */
[----:B012---:R-:W-:Y:S01]  /*17900*/  ENDCOLLECTIVE ;  /* 0x000000000000791b */ /* 0x007fe20003800000 */
.L_x_13573:
[----:B------:R-:W-:Y:S05]  /*17910*/  BRA `(.L_x_13574) ;  /* 0xffffff6800787947 */ /* 0x000fea000383ffff */
.L_x_13398:
[----:B------:R-:W-:Y:S02]  /*17920*/  IMAD.MOV.U32 R13, RZ, RZ, R4 ;  /* 0x000000ffff0d7224 */ /* 0x000fe400078e0004 */
[----:B------:R-:W-:Y:S02]  /*17930*/  IMAD.MOV.U32 R12, RZ, RZ, RZ ;  /* 0x000000ffff0c7224 */ /* 0x000fe400078e00ff */
[----:B------:R-:W-:Y:S02]  /*17940*/  IMAD.MOV.U32 R11, RZ, RZ, 0x1c1f ;  /* 0x00001c1fff0b7424 */ /* 0x000fe400078e00ff */
[----:B------:R-:W-:-:S07]  /*17950*/  IMAD.MOV.U32 R15, RZ, RZ, -0x1 ;  /* 0xffffffffff0f7424 */ /* 0x000fce00078e00ff */
[----:B------:R-:W-:Y:S05]  /*17960*/  WARPSYNC.COLLECTIVE R15, `(.L_x_13575) ;  /* 0x000000000f087348 */ /* 0x000fea0003c00000 */
[----:B------:R0:W1:Y:S02]  /*17970*/  SHFL.IDX P6, R14, R13, R12, R11 ;  /* 0x0000000c0d0e7389 */ /* 0x00006400000c000b */
[----:B01----:R-:W-:Y:S01]  /*17980*/  ENDCOLLECTIVE ;  /* 0x000000000000791b */ /* 0x003fe20003800000 */
.L_x_13575:
[----:B------:R-:W-:Y:S02]  /*17990*/  IMAD.MOV.U32 R13, RZ, RZ, R0 ;  /* 0x000000ffff0d7224 */ /* 0x000fe400078e0000 */
[----:B------:R-:W-:-:S07]  /*179a0*/  IMAD.MOV.U32 R3, RZ, RZ, R14 ;  /* 0x000000ffff037224 */ /* 0x000fce00078e000e */
[----:B------:R-:W-:Y:S05]  /*179b0*/  WARPSYNC.COLLECTIVE R15, `(.L_x_13576) ;  /* 0x000000000f087348 */ /* 0x000fea0003c00000 */
[----:B------:R0:W1:Y:S02]  /*179c0*/  SHFL.IDX P6, R14, R13, R12, R11 ;  /* 0x0000000c0d0e7389 */ /* 0x00006400000c000b */
[----:B01----:R-:W-:Y:S01]  /*179d0*/  ENDCOLLECTIVE ;  /* 0x000000000000791b */ /* 0x003fe20003800000 */
.L_x_13576:
[----:B------:R-:W-:Y:S05]  /*179e0*/  BRA `(.L_x_13577) ;  /* 0xffffff6c00547947 */ /* 0x000fea000383ffff */
.L_x_13401:
[----:B------:R-:W-:Y:S01]  /*179f0*/  BSSY B1, `(.L_x_13578) ;  /* 0x0000008000017945 */ /* 0x000fe20003800000 */
[----:B---3--:R-:W-:Y:S01]  /*17a00*/  IMAD.MOV.U32 R13, RZ, RZ, R4 ;  /* 0x000000ffff0d7224 */ /* 0x008fe200078e0004 */
[----:B------:R-:W-:Y:S01]  /*17a10*/  MOV R11, 0x1c1f ;  /* 0x00001c1f000b7802 */ /* 0x000fe20000000f00 */
[----:B------:R-:W-:Y:S02]  /*17a20*/  IMAD.MOV.U32 R12, RZ, RZ, 0x1 ;  /* 0x00000001ff0c7424 */ /* 0x000fe400078e00ff */
[----:B------:R-:W-:-:S07]  /*17a30*/  IMAD.MOV.U32 R15, RZ, RZ, -0x1 ;  /* 0xffffffffff0f7424 */ /* 0x000fce00078e00ff */
[----:B012---:R-:W-:Y:S05]  /*17a40*/  WARPSYNC.COLLECTIVE R15, `(.L_x_13579) ;  /* 0x000000000f087348 */ /* 0x007fea0003c00000 */
[----:B--2---:R2:W3:Y:S02]  /*17a50*/  SHFL.IDX P6, R14, R13, R12, R11 ;  /* 0x0000000c0d0e7389 */ /* 0x0044e400000c000b */
[----:B0123--:R-:W-:Y:S01]  /*17a60*/  ENDCOLLECTIVE ;  /* 0x000000000000791b */ /* 0x00ffe20003800000 */
.L_x_13579:
[----:B------:R-:W-:Y:S05]  /*17a70*/  BSYNC B1 ;  /* 0x0000000000017941 */ /* 0x000fea0003800000 */
.L_x_13578:
        /* <DEDUP_REMOVED lines=8> */
.L_x_13580:
[----:B------:R-:W-:Y:S05]  /*17b00*/  BRA `(.L_x_13581) ;  /* 0xffffff6c00b07947 */ /* 0x000fea000383ffff */
.L_x_13405:
[----:B------:R-:W-:Y:S01]  /*17b10*/  IMAD.MOV.U32 R13, RZ, RZ, R20 ;  /* 0x000000ffff0d7224 */ /* 0x000fe200078e0014 */
[----:B------:R-:W-:Y:S01]  /*17b20*/  MOV R11, 0x181f ;  /* 0x0000181f000b7802 */ /* 0x000fe20000000f00 */
[----:B------:R-:W-:Y:S02]  /*17b30*/  IMAD.MOV.U32 R12, RZ, RZ, RZ ;  /* 0x000000ffff0c7224 */ /* 0x000fe400078e00ff */
[----:B------:R-:W-:Y:S02]  /*17b40*/  IMAD.MOV.U32 R15, RZ, RZ, -0x1 ;  /* 0xffffffffff0f7424 */ /* 0x000fe400078e00ff */
[----:B------:R-:W-:Y:S02]  /*17b50*/  IMAD R24, R27, 0xc0, R28 ;  /* 0x000000c01b187824 */ /* 0x000fe400078e021c */
[----:B------:R-:W-:-:S07]  /*17b60*/  IMAD R21, R25, R8, RZ ;  /* 0x0000000819157224 */ /* 0x000fce00078e02ff */
[----:B---3--:R-:W-:Y:S05]  /*17b70*/  WARPSYNC.COLLECTIVE R15, `(.L_x_13582) ;  /* 0x000000000f087348 */ /* 0x008fea0003c00000 */
[----:B------:R0:W1:Y:S02]  /*17b80*/  SHFL.IDX P6, R14, R13, R12, R11 ;  /* 0x0000000c0d0e7389 */ /* 0x00006400000c000b */
[----:B01-3--:R-:W-:Y:S01]  /*17b90*/  ENDCOLLECTIVE ;  /* 0x000000000000791b */ /* 0x00bfe20003800000 */
.L_x_13582:
[C---:B------:R-:W-:Y:S01]  /*17ba0*/  VIADD R8, R24.reuse, 0x30 ;  /* 0x0000003018087836 */ /* 0x040fe20000000000 */
[----:B------:R-:W-:-:S04]  /*17bb0*/  ISETP.GE.OR P3, PT, R24, R21, P0 ;  /* 0x000000151800720c */ /* 0x000fc80000766670 */
[----:B------:R-:W-:Y:S01]  /*17bc0*/  ISETP.GE.OR P4, PT, R8, R21, P0 ;  /* 0x000000150800720c */ /* 0x000fe20000786670 */
[----:B------:R-:W-:-:S05]  /*17bd0*/  VIADD R8, R24, 0x60 ;  /* 0x0000006018087836 */ /* 0x000fca0000000000 */
[----:B------:R-:W-:Y:S01]  /*17be0*/  ISETP.GE.OR P2, PT, R8, R21, P0 ;  /* 0x000000150800720c */ /* 0x000fe20000746670 */
[----:B------:R-:W-:Y:S02]  /*17bf0*/  IMAD.MOV.U32 R13, RZ, RZ, R7 ;  /* 0x000000ffff0d7224 */ /* 0x000fe400078e0007 */
[----:B------:R-:W-:-:S10]  /*17c00*/  IMAD.MOV.U32 R0, RZ, RZ, R14 ;  /* 0x000000ffff007224 */ /* 0x000fd400078e000e */
[----:B------:R-:W-:Y:S05]  /*17c10*/  WARPSYNC.COLLECTIVE R15, `(.L_x_13583) ;  /* 0x000000000f087348 */ /* 0x000fea0003c00000 */
[----:B------:R0:W1:Y:S02]  /*17c20*/  SHFL.IDX P6, R14, R13, R12, R11 ;  /* 0x0000000c0d0e7389 */ /* 0x00006400000c000b */
[----:B01----:R-:W-:Y:S01]  /*17c30*/  ENDCOLLECTIVE ;  /* 0x000000000000791b */ /* 0x003fe20003800000 */
.L_x_13583:
[----:B------:R-:W-:Y:S02]  /*17c40*/  IMAD.MOV.U32 R13, RZ, RZ, R20 ;  /* 0x000000ffff0d7224 */ /* 0x000fe400078e0014 */
[----:B------:R-:W-:Y:S02]  /*17c50*/  IMAD.MOV.U32 R12, RZ, RZ, 0x1 ;  /* 0x00000001ff0c7424 */ /* 0x000fe400078e00ff */
[----:B------:R-:W-:-:S07]  /*17c60*/  IMAD.MOV.U32 R3, RZ, RZ, R14 ;  /* 0x000000ffff037224 */ /* 0x000fce00078e000e */
[----:B------:R-:W-:Y:S05]  /*17c70*/  WARPSYNC.COLLECTIVE R15, `(.L_x_13584) ;  /* 0x000000000f087348 */ /* 0x000fea0003c00000 */
[----:B------:R0:W1:Y:S02]  /*17c80*/  SHFL.IDX P6, R14, R13, R12, R11 ;  /* 0x0000000c0d0e7389 */ /* 0x00006400000c000b */
[----:B01----:R-:W-:Y:S01]  /*17c90*/  ENDCOLLECTIVE ;  /* 0x000000000000791b */ /* 0x003fe20003800000 */
.L_x_13584:
[----:B------:R-:W-:-:S04]  /*17ca0*/  @!P3 LEA R10, P5, R59, R3, 0x1 ;  /* 0x000000033b0ab211 */ /* 0x000fc800078a08ff */
[----:B------:R-:W-:Y:S01]  /*17cb0*/  @!P3 LEA.HI.X R3, R59, R0, R58, 0x1, P5 ;  /* 0x000000003b03b211 */ /* 0x000fe200028f0c3a */
[----:B------:R-:W-:Y:S02]  /*17cc0*/  IMAD.MOV.U32 R13, RZ, RZ, R7 ;  /* 0x000000ffff0d7224 */ /* 0x000fe400078e0007 */
[----:B------:R-:W-:-:S07]  /*17cd0*/  IMAD.MOV.U32 R4, RZ, RZ, R14 ;  /* 0x000000ffff047224 */ /* 0x000fce00078e000e */
[----:B------:R-:W-:Y:S05]  /*17ce0*/  WARPSYNC.COLLECTIVE R15, `(.L_x_13585) ;  /* 0x000000000f087348 */ /* 0x000fea0003c00000 */
[----:B------:R0:W1:Y:S02]  /*17cf0*/  SHFL.IDX P6, R14, R13, R12, R11 ;  /* 0x0000000c0d0e7389 */ /* 0x00006400000c000b */
[----:B01----:R-:W-:Y:S01]  /*17d00*/  ENDCOLLECTIVE ;  /* 0x000000000000791b */ /* 0x003fe20003800000 */
.L_x_13585:
[----:B------:R-:W-:Y:S02]  /*17d10*/  IMAD.MOV.U32 R13, RZ, RZ, R20 ;  /* 0x000000ffff0d7224 */ /* 0x000fe400078e0014 */
[----:B------:R-:W-:Y:S01]  /*17d20*/  IMAD.MOV.U32 R12, RZ, RZ, 0x2 ;  /* 0x00000002ff0c7424 */ /* 0x000fe200078e00ff */
[----:B------:R-:W-:-:S07]  /*17d30*/  MOV R5, R14 ;  /* 0x0000000e00057202 */ /* 0x000fce0000000f00 */
[----:B------:R-:W-:Y:S05]  /*17d40*/  WARPSYNC.COLLECTIVE R15, `(.L_x_13586) ;  /* 0x000000000f087348 */ /* 0x000fea0003c00000 */
[----:B------:R0:W1:Y:S02]  /*17d50*/  SHFL.IDX P6, R14, R13, R12, R11 ;  /* 0x0000000c0d0e7389 */ /* 0x00006400000c000b */
[----:B01----:R-:W-:Y:S01]  /*17d60*/  ENDCOLLECTIVE ;  /* 0x000000000000791b */ /* 0x003fe20003800000 */
.L_x_13586:
[----:B------:R-:W-:-:S04]  /*17d70*/  @!P4 LEA R8, P1, R59, R5, 0x1 ;  /* 0x000000053b08c211 */ /* 0x000fc800078208ff */
[----:B------:R-:W-:Y:S01]  /*17d80*/  @!P4 LEA.HI.X R9, R59, R4, R58, 0x1, P1 ;  /* 0x000000043b09c211 */ /* 0x000fe200008f0c3a */
[----:B------:R-:W-:Y:S02]  /*17d90*/  IMAD.MOV.U32 R13, RZ, RZ, R7 ;  /* 0x000000ffff0d7224 */ /* 0x000fe400078e0007 */
[----:B------:R-:W-:-:S07]  /*17da0*/  IMAD.MOV.U32 R6, RZ, RZ, R14 ;  /* 0x000000ffff067224 */ /* 0x000fce00078e000e */
[----:B------:R-:W-:Y:S05]  /*17db0*/  WARPSYNC.COLLECTIVE R15, `(.L_x_13587) ;  /* 0x000000000f087348 */ /* 0x000fea0003c00000 */
[----:B------:R0:W1:Y:S02]  /*17dc0*/  SHFL.IDX P6, R14, R13, R12, R11 ;  /* 0x0000000c0d0e7389 */ /* 0x00006400000c000b */
[----:B01----:R-:W-:Y:S01]  /*17dd0*/  ENDCOLLECTIVE ;  /* 0x000000000000791b */ /* 0x003fe20003800000 */
.L_x_13587:
[----:B------:R-:W-:Y:S01]  /*17de0*/  @!P3 IMAD.MOV.U32 R11, RZ, RZ, R3 ;  /* 0x000000ffff0bb224 */ /* 0x000fe200078e0003 */
[----:B------:R-:W-:Y:S01]  /*17df0*/  MOV R12, 0x3 ;  /* 0x00000003000c7802 */ /* 0x000fe20000000f00 */
[----:B------:R-:W-:-:S03]  /*17e00*/  IMAD.MOV.U32 R13, RZ, RZ, R20 ;  /* 0x000000ffff0d7224 */ /* 0x000fc600078e0014 */
[----:B------:R0:W-:Y:S04]  /*17e10*/  @!P3 ST.E.128 desc[UR42][R10.64], RZ ;  /* 0x000000ff0a00b985 */ /* 0x0001e8000c101d2a */
[----:B------:R1:W-:Y:S01]  /*17e20*/  @!P4 ST.E.128 desc[UR42][R8.64], RZ ;  /* 0x000000ff0800c985 */ /* 0x0003e2000c101d2a */
[----:B------:R-:W-:-:S04]  /*17e30*/  @!P2 LEA R25, P5, R59, R14, 0x1 ;  /* 0x0000000e3b19a211 */ /* 0x000fc800078a08ff */
[----:B------:R-:W-:Y:S01]  /*17e40*/  @!P2 LEA.HI.X R5, R59, R6, R58, 0x1, P5 ;  /* 0x000000063b05a211 */ /* 0x000fe200028f0c3a */
[----:B0-----:R-:W-:Y:S02]  /*17e50*/  IMAD.MOV.U32 R11, RZ, RZ, 0x181f ;  /* 0x0000181fff0b7424 */ /* 0x001fe400078e00ff */
[----:B------:R-:W-:-:S07]  /*17e60*/  @!P2 IMAD.MOV.U32 R4, RZ, RZ, R25 ;  /* 0x000000ffff04a224 */ /* 0x000fce00078e0019 */
[----:B-1----:R-:W-:Y:S05]  /*17e70*/  WARPSYNC.COLLECTIVE R15, `(.L_x_13588) ;  /* 0x000000000f087348 */ /* 0x002fea0003c00000 */
[----:B------:R0:W2:Y:S02]  /*17e80*/  SHFL.IDX P6, R14, R13, R12, R11 ;  /* 0x0000000c0d0e7389 */ /* 0x0000a400000c000b */
[----:B012---:R-:W-:Y:S01]  /*17e90*/  ENDCOLLECTIVE ;  /* 0x000000000000791b */ /* 0x007fe20003800000 */
.L_x_13588:
[----:B------:R0:W-:Y:S01]  /*17ea0*/  @!P2 ST.E.128 desc[UR42][R4.64], RZ ;  /* 0x000000ff0400a985 */ /* 0x0001e2000c101d2a */
[----:B------:R-:W-:Y:S02]  /*17eb0*/  IMAD.MOV.U32 R13, RZ, RZ, R7 ;  /* 0x000000ffff0d7224 */ /* 0x000fe400078e0007 */
[----:B------:R-:W-:-:S07]  /*17ec0*/  IMAD.MOV.U32 R0, RZ, RZ, R14 ;  /* 0x000000ffff007224 */ /* 0x000fce00078e000e */
[----:B0-----:R-:W-:Y:S05]  /*17ed0*/  WARPSYNC.COLLECTIVE R15, `(.L_x_13589) ;  /* 0x000000000f087348 */ /* 0x001fea0003c00000 */
[----:B------:R1:W2:Y:S02]  /*17ee0*/  SHFL.IDX P6, R14, R13, R12, R11 ;  /* 0x0000000c0d0e7389 */ /* 0x0002a400000c000b */
[----:B012---:R-:W-:Y:S01]  /*17ef0*/  ENDCOLLECTIVE ;  /* 0x000000000000791b */ /* 0x007fe20003800000 */
.L_x_13589:
[----:B------:R-:W-:Y:S05]  /*17f00*/  BRA `(.L_x_13590) ;  /* 0xffffff7400d07947 */ /* 0x000fea000383ffff */
.L_x_13422:
        /* <DEDUP_REMOVED lines=11> */
.L_x_13592:
[----:B------:R-:W-:Y:S05]  /*17fc0*/  BSYNC B1 ;  /* 0x0000000000017941 */ /* 0x000fea0003800000 */
.L_x_13591:
[----:B------:R-:W-:Y:S05]  /*17fd0*/  BRA `(.L_x_13593) ;  /* 0xffffff8c00807947 */ /* 0x000fea000383ffff */
.L_x_13424:
[----:B------:R-:W-:Y:S01]  /*17fe0*/  BSSY B1, `(.L_x_13594) ;  /* 0x0000006000017945 */ /* 0x000fe20003800000 */
[----:B------:R-:W-:-:S07]  /*17ff0*/  MOV R15, 0xffffffff ;  /* 0xffffffff000f7802 */ /* 0x000fce0000000f00 */
[----:B0-----:R-:W-:Y:S05]  /*18000*/  WARPSYNC.COLLECTIVE R15, `(.L_x_13595) ;  /* 0x000000000f0c7348 */ /* 0x001fea0003c00000 */
[----:B------:R-:W-:Y:S02]  /*18010*/  ELECT P6, UR62, PT ;  /* 0x00000000003e782f */ /* 0x000fe400038c0000 */
[----:B------:R-:W-:Y:S01]  /*18020*/  MOV R14, UR62 ;  /* 0x0000003e000e7c02 */ /* 0x000fe20008000f00 */
[----:B0-----:R-:W-:Y:S10]  /*18030*/  ENDCOLLECTIVE ;  /* 0x000000000000791b */ /* 0x001ff40003800000 */
.L_x_13595:
[----:B------:R-:W-:Y:S05]  /*18040*/  BSYNC B1 ;  /* 0x0000000000017941 */ /* 0x000fea0003800000 */
.L_x_13594:
[----:B------:R-:W-:Y:S05]  /*18050*/  BRA `(.L_x_13423) ;  /* 0xffffff8c00787947 */ /* 0x000fea000383ffff */
.L_x_13426:
[----:B0-----:R0:W1:Y:S02]  /*18060*/  SYNCS.PHASECHK.TRANS64.TRYWAIT P0, [R16+URZ+0x16820], R6 ;  /* 0x01682006100075a7 */ /* 0x001064000800017f */
[----:B-1----:R-:W-:Y:S05]  /*18070*/  @!P0 NANOSLEEP.SYNCS 0x989680 ;  /* 0x009896800000895d */ /* 0x002fea0003900000 */
[----:B------:R-:W1:Y:S02]  /*18080*/  @!P0 SYNCS.PHASECHK.TRANS64 P0, [R16+URZ+0x16820], R6 ;  /* 0x01682006100085a7 */ /* 0x000e64000800007f */
[----:B-1----:R-:W-:Y:S05]  /*18090*/  @!P0 BRA `(.L_x_13426) ;  /* 0xfffffffc00f08947 */ /* 0x002fea000383ffff */
[----:B------:R-:W-:Y:S05]  /*180a0*/  BRA `(.L_x_13596) ;  /* 0xffffff8c00887947 */ /* 0x000fea000383ffff */
.L_x_13430:
[----:B0-----:R0:W1:Y:S02]  /*180b0*/  SYNCS.PHASECHK.TRANS64.TRYWAIT P0, [R6+URZ+0x168a0], R10 ;  /* 0x0168a00a060075a7 */ /* 0x001064000800017f */
[----:B-1----:R-:W-:Y:S05]  /*180c0*/  @!P0 NANOSLEEP.SYNCS 0x989680 ;  /* 0x009896800000895d */ /* 0x002fea0003900000 */
[----:B------:R-:W1:Y:S02]  /*180d0*/  @!P0 SYNCS.PHASECHK.TRANS64 P0, [R6+URZ+0x168a0], R10 ;  /* 0x0168a00a060085a7 */ /* 0x000e64000800007f */
[----:B-1----:R-:W-:Y:S05]  /*180e0*/  @!P0 BRA `(.L_x_13430) ;  /* 0xfffffffc00f08947 */ /* 0x002fea000383ffff */
[----:B------:R-:W-:Y:S05]  /*180f0*/  BRA `(.L_x_13597) ;  /* 0xffffff8c00a47947 */ /* 0x000fea000383ffff */
.L_x_13435:
[----:B-1----:R1:W2:Y:S02]  /*18100*/  SYNCS.PHASECHK.TRANS64.TRYWAIT P0, [R6+URZ+0x168c0], R10 ;  /* 0x0168c00a060075a7 */ /* 0x0022a4000800017f */
[----:B--2---:R-:W-:Y:S05]  /*18110*/  @!P0 NANOSLEEP.SYNCS 0x989680 ;  /* 0x009896800000895d */ /* 0x004fea0003900000 */
[----:B------:R-:W2:Y:S02]  /*18120*/  @!P0 SYNCS.PHASECHK.TRANS64 P0, [R6+URZ+0x168c0], R10 ;  /* 0x0168c00a060085a7 */ /* 0x000ea4000800007f */
[----:B--2---:R-:W-:Y:S05]  /*18130*/  @!P0 BRA `(.L_x_13435) ;  /* 0xfffffffc00f08947 */ /* 0x004fea000383ffff */
[----:B------:R-:W-:Y:S05]  /*18140*/  BRA `(.L_x_13598) ;  /* 0xffffff9000247947 */ /* 0x000fea000383ffff */
.L_x_13442:
[----:B-1----:R1:W2:Y:S02]  /*18150*/  SYNCS.PHASECHK.TRANS64.TRYWAIT P2, [R6+URZ+0x168a0], R7 ;  /* 0x0168a007060075a7 */ /* 0x0022a4000804017f */
[----:B--2---:R-:W-:Y:S05]  /*18160*/  @!P2 NANOSLEEP.SYNCS 0x989680 ;  /* 0x009896800000a95d */ /* 0x004fea0003900000 */
[----:B------:R-:W2:Y:S02]  /*18170*/  @!P2 SYNCS.PHASECHK.TRANS64 P2, [R6+URZ+0x168a0], R7 ;  /* 0x0168a0070600a5a7 */ /* 0x000ea4000804007f */
[----:B--2---:R-:W-:Y:S05]  /*18180*/  @!P2 BRA `(.L_x_13442) ;  /* 0xfffffffc00f0a947 */ /* 0x004fea000383ffff */
[----:B------:R-:W-:Y:S05]  /*18190*/  BRA `(.L_x_13599) ;  /* 0xffffff9000f07947 */ /* 0x000fea000383ffff */
.L_x_13447:
[----:B0-----:R0:W2:Y:S02]  /*181a0*/  SYNCS.PHASECHK.TRANS64.TRYWAIT P2, [R6+URZ+0x168c0], R7 ;  /* 0x0168c007060075a7 */ /* 0x0010a4000804017f */
[----:B--2---:R-:W-:Y:S05]  /*181b0*/  @!P2 NANOSLEEP.SYNCS 0x989680 ;  /* 0x009896800000a95d */ /* 0x004fea0003900000 */
[----:B------:R-:W2:Y:S02]  /*181c0*/  @!P2 SYNCS.PHASECHK.TRANS64 P2, [R6+URZ+0x168c0], R7 ;  /* 0x0168c0070600a5a7 */ /* 0x000ea4000804007f */
[----:B--2---:R-:W-:Y:S05]  /*181d0*/  @!P2 BRA `(.L_x_13447) ;  /* 0xfffffffc00f0a947 */ /* 0x004fea000383ffff */
[----:B------:R-:W-:Y:S05]  /*181e0*/  BRA `(.L_x_13600) ;  /* 0xffffff9400687947 */ /* 0x000fea000383ffff */
.L_x_13462:
        /* <DEDUP_REMOVED lines=11> */
.L_x_13602:
[----:B------:R-:W-:Y:S05]  /*182a0*/  BSYNC B0 ;  /* 0x0000000000007941 */ /* 0x000fea0003800000 */
.L_x_13601:
[----:B------:R-:W-:Y:S05]  /*182b0*/  BRA `(.L_x_13603) ;  /* 0xffffffa000787947 */ /* 0x000fea000383ffff */
.L_x_13465:
[----:B0-----:R0:W1:Y:S02]  /*182c0*/  SYNCS.PHASECHK.TRANS64.TRYWAIT P0, [R3+URZ+0x16840], R4 ;  /* 0x01684004030075a7 */ /* 0x001064000800017f */
[----:B-1----:R-:W-:Y:S05]  /*182d0*/  @!P0 NANOSLEEP.SYNCS 0x989680 ;  /* 0x009896800000895d */ /* 0x002fea0003900000 */
[----:B------:R-:W1:Y:S02]  /*182e0*/  @!P0 SYNCS.PHASECHK.TRANS64 P0, [R3+URZ+0x16840], R4 ;  /* 0x01684004030085a7 */ /* 0x000e64000800007f */
[----:B-1----:R-:W-:Y:S05]  /*182f0*/  @!P0 BRA `(.L_x_13465) ;  /* 0xfffffffc00f08947 */ /* 0x002fea000383ffff */
[----:B------:R-:W-:Y:S05]  /*18300*/  BRA `(.L_x_13604) ;  /* 0xffffffa000c87947 */ /* 0x000fea000383ffff */
.L_x_13466:
        /* <DEDUP_REMOVED lines=8> */
.L_x_13606:
[----:B------:R-:W-:Y:S05]  /*18390*/  BSYNC B0 ;  /* 0x0000000000007941 */ /* 0x000fea0003800000 */
.L_x_13605:
[----:B------:R-:W-:Y:S01]  /*183a0*/  IMAD.MOV.U32 R13, RZ, RZ, R0 ;  /* 0x000000ffff0d7224 */ /* 0x000fe200078e0000 */
[----:B------:R-:W-:Y:S01]  /*183b0*/  MOV R6, R14 ;  /* 0x0000000e00067202 */ /* 0x000fe20000000f00 */
[----:B------:R-:W-:Y:S02]  /*183c0*/  IMAD.MOV.U32 R12, RZ, RZ, RZ ;  /* 0x000000ffff0c7224 */ /* 0x000fe400078e00ff */
[----:B------:R-:W-:Y:S02]  /*183d0*/  IMAD.MOV.U32 R11, RZ, RZ, 0x181f ;  /* 0x0000181fff0b7424 */ /* 0x000fe400078e00ff */
[----:B------:R-:W-:Y:S02]  /*183e0*/  IMAD.MOV.U32 R15, RZ, RZ, -0x1 ;  /* 0xffffffffff0f7424 */ /* 0x000fe400078e00ff */
[----:B------:R-:W-:-:S07]  /*183f0*/  @P0 IMAD R8, R5, 0x2, R16 ;  /* 0x0000000205080824 */ /* 0x000fce00078e0210 */
[----:B------:R-:W-:Y:S05]  /*18400*/  WARPSYNC.COLLECTIVE R15, `(.L_x_13607) ;  /* 0x000000000f087348 */ /* 0x000fea0003c00000 */
[----:B------:R0:W1:Y:S02]  /*18410*/  SHFL.IDX P6, R14, R13, R12, R11 ;  /* 0x0000000c0d0e7389 */ /* 0x00006400000c000b */
[----:B01----:R-:W-:Y:S01]  /*18420*/  ENDCOLLECTIVE ;  /* 0x000000000000791b */ /* 0x003fe20003800000 */
.L_x_13607:
[----:B------:R-:W-:Y:S01]  /*18430*/  IMAD.MOV.U32 R13, RZ, RZ, R2 ;  /* 0x000000ffff0d7224 */ /* 0x000fe200078e0002 */
[----:B------:R-:W-:Y:S01]  /*18440*/  MOV R12, 0x1 ;  /* 0x00000001000c7802 */ /* 0x000fe20000000f00 */
[----:B------:R-:W-:-:S07]  /*18450*/  IMAD.MOV.U32 R7, RZ, RZ, R14 ;  /* 0x000000ffff077224 */ /* 0x000fce00078e000e */
[----:B------:R-:W-:Y:S05]  /*18460*/  WARPSYNC.COLLECTIVE R15, `(.L_x_13608) ;  /* 0x000000000f087348 */ /* 0x000fea0003c00000 */
[----:B------:R0:W1:Y:S02]  /*18470*/  SHFL.IDX P6, R14, R13, R12, R11 ;  /* 0x0000000c0d0e7389 */ /* 0x00006400000c000b */
[----:B01----:R-:W-:Y:S01]  /*18480*/  ENDCOLLECTIVE ;  /* 0x000000000000791b */ /* 0x003fe20003800000 */
.L_x_13608:
        /* <DEDUP_REMOVED lines=15> */
.L_x_13609:
[----:B------:R-:W-:Y:S02]  /*18580*/  @P0 IMAD R8, R5, 0x2, R16 ;  /* 0x0000000205080824 */ /* 0x000fe400078e0210 */
[----:B------:R-:W-:Y:S02]  /*18590*/  IMAD.MOV.U32 R13, RZ, RZ, R2 ;  /* 0x000000ffff0d7224 */ /* 0x000fe400078e0002 */
[----:B------:R-:W-:Y:S02]  /*185a0*/  IMAD.MOV.U32 R12, RZ, RZ, 0x2 ;  /* 0x00000002ff0c7424 */ /* 0x000fe400078e00ff */
[----:B------:R-:W-:-:S07]  /*185b0*/  IMAD.MOV.U32 R7, RZ, RZ, R14 ;  /* 0x000000ffff077224 */ /* 0x000fce00078e000e */
[----:B------:R-:W-:Y:S05]  /*185c0*/  WARPSYNC.COLLECTIVE R15, `(.L_x_13610) ;  /* 0x000000000f087348 */ /* 0x000fea0003c00000 */
[----:B------:R0:W1:Y:S02]  /*185d0*/  SHFL.IDX P6, R14, R13, R12, R11 ;  /* 0x0000000c0d0e7389 */ /* 0x00006400000c000b */
[----:B01----:R-:W-:Y:S01]  /*185e0*/  ENDCOLLECTIVE ;  /* 0x000000000000791b */ /* 0x003fe20003800000 */
.L_x_13610:
        /* <DEDUP_REMOVED lines=15> */
.L_x_13611:
[----:B------:R-:W-:Y:S02]  /*186e0*/  @P0 IMAD R8, R5, 0x2, R16 ;  /* 0x0000000205080824 */ /* 0x000fe400078e0210 */
[----:B------:R-:W-:Y:S02]  /*186f0*/  IMAD.MOV.U32 R13, RZ, RZ, R2 ;  /* 0x000000ffff0d7224 */ /* 0x000fe400078e0002 */
[----:B------:R-:W-:Y:S02]  /*18700*/  IMAD.MOV.U32 R12, RZ, RZ, 0x3 ;  /* 0x00000003ff0c7424 */ /* 0x000fe400078e00ff */
[----:B------:R-:W-:-:S07]  /*18710*/  IMAD.MOV.U32 R7, RZ, RZ, R14 ;  /* 0x000000ffff077224 */ /* 0x000fce00078e000e */
[----:B------:R-:W-:Y:S05]  /*18720*/  WARPSYNC.COLLECTIVE R15, `(.L_x_13612) ;  /* 0x000000000f087348 */ /* 0x000fea0003c00000 */
[----:B------:R0:W1:Y:S02]  /*18730*/  SHFL.IDX P6, R14, R13, R12, R11 ;  /* 0x0000000c0d0e7389 */ /* 0x00006400000c000b */
[----:B01----:R-:W-:Y:S01]  /*18740*/  ENDCOLLECTIVE ;  /* 0x000000000000791b */ /* 0x003fe20003800000 */
.L_x_13612:
        /* <DEDUP_REMOVED lines=15> */
.L_x_13613:
[----:B------:R-:W-:Y:S02]  /*18840*/  @P0 IMAD R8, R5, 0x2, R16 ;  /* 0x0000000205080824 */ /* 0x000fe400078e0210 */
[----:B------:R-:W-:Y:S02]  /*18850*/  IMAD.MOV.U32 R13, RZ, RZ, R2 ;  /* 0x000000ffff0d7224 */ /* 0x000fe400078e0002 */
[----:B------:R-:W-:Y:S02]  /*18860*/  IMAD.MOV.U32 R12, RZ, RZ, 0x4 ;  /* 0x00000004ff0c7424 */ /* 0x000fe400078e00ff */
[----:B------:R-:W-:-:S07]  /*18870*/  IMAD.MOV.U32 R7, RZ, RZ, R14 ;  /* 0x000000ffff077224 */ /* 0x000fce00078e000e */
[----:B------:R-:W-:Y:S05]  /*18880*/  WARPSYNC.COLLECTIVE R15, `(.L_x_13614) ;  /* 0x000000000f087348 */ /* 0x000fea0003c00000 */
[----:B------:R0:W1:Y:S02]  /*18890*/  SHFL.IDX P6, R14, R13, R12, R11 ;  /* 0x0000000c0d0e7389 */ /* 0x00006400000c000b */
[----:B01----:R-:W-:Y:S01]  /*188a0*/  ENDCOLLECTIVE ;  /* 0x000000000000791b */ /* 0x003fe20003800000 */
.L_x_13614:
        /* <DEDUP_REMOVED lines=15> */
.L_x_13615:
[----:B------:R-:W-:Y:S01]  /*189a0*/  @P0 IMAD R8, R5, 0x2, R16 ;  /* 0x0000000205080824 */ /* 0x000fe200078e0210 */
[----:B------:R-:W-:Y:S01]  /*189b0*/  MOV R13, R2 ;  /* 0x00000002000d7202 */ /* 0x000fe20000000f00 */
[----:B------:R-:W-:Y:S02]  /*189c0*/  IMAD.MOV.U32 R12, RZ, RZ, 0x5 ;  /* 0x00000005ff0c7424 */ /* 0x000fe400078e00ff */
[----:B------:R-:W-:-:S07]  /*189d0*/  IMAD.MOV.U32 R7, RZ, RZ, R14 ;  /* 0x000000ffff077224 */ /* 0x000fce00078e000e */
[----:B------:R-:W-:Y:S05]  /*189e0*/  WARPSYNC.COLLECTIVE R15, `(.L_x_13616) ;  /* 0x000000000f087348 */ /* 0x000fea0003c00000 */
[----:B------:R0:W1:Y:S02]  /*189f0*/  SHFL.IDX P6, R14, R13, R12, R11 ;  /* 0x0000000c0d0e7389 */ /* 0x00006400000c000b */
[----:B01----:R-:W-:Y:S01]  /*18a00*/  ENDCOLLECTIVE ;  /* 0x000000000000791b */ /* 0x003fe20003800000 */
.L_x_13616:
        /* <DEDUP_REMOVED lines=15> */
.L_x_13617:
[----:B------:R-:W-:Y:S02]  /*18b00*/  @P0 IMAD R8, R5, 0x2, R16 ;  /* 0x0000000205080824 */ /* 0x000fe400078e0210 */
[----:B------:R-:W-:Y:S02]  /*18b10*/  IMAD.MOV.U32 R13, RZ, RZ, R2 ;  /* 0x000000ffff0d7224 */ /* 0x000fe400078e0002 */
[----:B------:R-:W-:Y:S02]  /*18b20*/  IMAD.MOV.U32 R12, RZ, RZ, 0x6 ;  /* 0x00000006ff0c7424 */ /* 0x000fe400078e00ff */
[----:B------:R-:W-:-:S07]  /*18b30*/  IMAD.MOV.U32 R7, RZ, RZ, R14 ;  /* 0x000000ffff077224 */ /* 0x000fce00078e000e */
[----:B------:R-:W-:Y:S05]  /*18b40*/  WARPSYNC.COLLECTIVE R15, `(.L_x_13618) ;  /* 0x000000000f087348 */ /* 0x000fea0003c00000 */
[----:B------:R0:W1:Y:S02]  /*18b50*/  SHFL.IDX P6, R14, R13, R12, R11 ;  /* 0x0000000c0d0e7389 */ /* 0x00006400000c000b */
[----:B01----:R-:W-:Y:S01]  /*18b60*/  ENDCOLLECTIVE ;  /* 0x000000000000791b */ /* 0x003fe20003800000 */
.L_x_13618:
        /* <DEDUP_REMOVED lines=10> */
[----:B------:R-:W-:Y:S02]  /*18c10*/  ISETP.GE.AND P0, PT, R4, 0x61, PT ;  /* 0x000000610400780c */ /* 0x000fe40003f06270 */
[----:B0-----:R-:W-:-:S11]  /*18c20*/  MOV R6, R14 ;  /* 0x0000000e00067202 */ /* 0x001fd60000000f00 */
[----:B------:R-:W-:Y:S05]  /*18c30*/  WARPSYNC.COLLECTIVE R15, `(.L_x_13619) ;  /* 0x000000000f087348 */ /* 0x000fea0003c00000 */
[----:B------:R0:W1:Y:S02]  /*18c40*/  SHFL.IDX P6, R14, R13, R12, R11 ;  /* 0x0000000c0d0e7389 */ /* 0x00006400000c000b */
[----:B01----:R-:W-:Y:S01]  /*18c50*/  ENDCOLLECTIVE ;  /* 0x000000000000791b */ /* 0x003fe20003800000 */
.L_x_13619:
[----:B------:R-:W-:Y:S02]  /*18c60*/  @P0 IMAD R8, R5, 0x2, R16 ;  /* 0x0000000205080824 */ /* 0x000fe400078e0210 */
[----:B------:R-:W-:Y:S02]  /*18c70*/  IMAD.MOV.U32 R13, RZ, RZ, R2 ;  /* 0x000000ffff0d7224 */ /* 0x000fe400078e0002 */
[----:B------:R-:W-:Y:S02]  /*18c80*/  IMAD.MOV.U32 R12, RZ, RZ, 0x7 ;  /* 0x00000007ff0c7424 */ /* 0x000fe400078e00ff */
[----:B------:R-:W-:-:S07]  /*18c90*/  IMAD.MOV.U32 R7, RZ, RZ, R14 ;  /* 0x000000ffff077224 */ /* 0x000fce00078e000e */
[----:B------:R-:W-:Y:S05]  /*18ca0*/  WARPSYNC.COLLECTIVE R15, `(.L_x_13620) ;  /* 0x000000000f087348 */ /* 0x000fea0003c00000 */
[----:B------:R0:W1:Y:S02]  /*18cb0*/  SHFL.IDX P6, R14, R13, R12, R11 ;  /* 0x0000000c0d0e7389 */ /* 0x00006400000c000b */
[----:B01----:R-:W-:Y:S01]  /*18cc0*/  ENDCOLLECTIVE ;  /* 0x000000000000791b */ /* 0x003fe20003800000 */
.L_x_13620:
        /* <DEDUP_REMOVED lines=10> */
.L_x_13621:
[----:B------:R-:W-:Y:S01]  /*18d70*/  @!PT LDS RZ, [RZ] ;  /* 0x00000000fffff984 */ /* 0x000fe20000000800 */
[----:B------:R-:W-:Y:S01]  /*18d80*/  @!PT LDS RZ, [RZ] ;  /* 0x00000000fffff984 */ /* 0x000fe20000000800 */
[----:B------:R-:W-:Y:S01]  /*18d90*/  @!PT LDS RZ, [RZ] ;  /* 0x00000000fffff984 */ /* 0x000fe20000000800 */
[----:B------:R0:W-:Y:S01]  /*18da0*/  @P0 LDGSTS.E.BYPASS.LTC128B.128 [R8+0x11400], desc[UR42][R6.64], !P2 ;  /* 0x1140000006080fae */ /* 0x0001e2000d101d6a */
[----:B------:R-:W-:Y:S01]  /*18db0*/  MOV R0, R14 ;  /* 0x0000000e00007202 */ /* 0x000fe20000000f00 */
[----:B------:R-:W-:Y:S06]  /*18dc0*/  BRA `(.L_x_13622) ;  /* 0xffffff9c00d87947 */ /* 0x000fec000383ffff */
.L_x_13471:
        /* <DEDUP_REMOVED lines=9> */
.L_x_13623:
[C---:B------:R-:W-:Y:S02]  /*18e60*/  ISETP.GE.AND P1, PT, R25.reuse, R3, PT ;  /* 0x000000031900720c */ /* 0x040fe40003f26270 */
[----:B------:R-:W-:Y:S01]  /*18e70*/  IADD3 R8, R25, 0x10, RZ ;  /* 0x0000001019087810 */ /* 0x000fe20007ffe0ff */
[----:B------:R-:W-:Y:S02]  /*18e80*/  IMAD.MOV.U32 R13, RZ, RZ, R2 ;  /* 0x000000ffff0d7224 */ /* 0x000fe400078e0002 */
[----:B------:R-:W-:-:S08]  /*18e90*/  IMAD.MOV.U32 R6, RZ, RZ, R14 ;  /* 0x000000ffff067224 */ /* 0x000fd000078e000e */
[----:B------:R-:W-:Y:S05]  /*18ea0*/  WARPSYNC.COLLECTIVE R15, `(.L_x_13624) ;  /* 0x000000000f087348 */ /* 0x000fea0003c00000 */
[----:B------:R0:W1:Y:S02]  /*18eb0*/  SHFL.IDX P6, R14, R13, R12, R11 ;  /* 0x0000000c0d0e7389 */ /* 0x00006400000c000b */
[----:B01----:R-:W-:Y:S01]  /*18ec0*/  ENDCOLLECTIVE ;  /* 0x000000000000791b */ /* 0x003fe20003800000 */
.L_x_13624:
[----:B------:R-:W-:Y:S02]  /*18ed0*/  IMAD.MOV.U32 R13, RZ, RZ, R0 ;  /* 0x000000ffff0d7224 */ /* 0x000fe400078e0000 */
[----:B------:R-:W-:Y:S02]  /*18ee0*/  IMAD.MOV.U32 R12, RZ, RZ, 0x1 ;  /* 0x00000001ff0c7424 */ /* 0x000fe400078e00ff */
[----:B------:R-:W-:-:S07]  /*18ef0*/  IMAD.MOV.U32 R7, RZ, RZ, R14 ;  /* 0x000000ffff077224 */ /* 0x000fce00078e000e */
[----:B------:R-:W-:Y:S05]  /*18f00*/  WARPSYNC.COLLECTIVE R15, `(.L_x_13625) ;  /* 0x000000000f087348 */ /* 0x000fea0003c00000 */
[----:B------:R0:W1:Y:S02]  /*18f10*/  SHFL.IDX P6, R14, R13, R12, R11 ;  /* 0x0000000c0d0e7389 */ /* 0x00006400000c000b */
[----:B01----:R-:W-:Y:S01]  /*18f20*/  ENDCOLLECTIVE ;  /* 0x000000000000791b */ /* 0x003fe20003800000 */
.L_x_13625:
        /* <DEDUP_REMOVED lines=9> */
[----:B------:R0:W-:Y:S01]  /*18fc0*/  @!P1 LDGSTS.E.BYPASS.LTC128B.128 [R20+0x8400], desc[UR42][R6.64], !P0 ;  /* 0x0840000006149fae */ /* 0x0001e2000c101d6a */
[----:B------:R-:W-:Y:S01]  /*18fd0*/  ISETP.GE.AND P1, PT, R8, R3, PT ;  /* 0x000000030800720c */ /* 0x000fe20003f26270 */
[----:B0-----:R-:W-:-:S12]  /*18fe0*/  IMAD.MOV.U32 R6, RZ, RZ, R14 ;  /* 0x000000ffff067224 */ /* 0x001fd800078e000e */
[----:B------:R-:W-:Y:S05]  /*18ff0*/  WARPSYNC.COLLECTIVE R15, `(.L_x_13626) ;  /* 0x000000000f087348 */ /* 0x000fea0003c00000 */
[----:B------:R0:W1:Y:S02]  /*19000*/  SHFL.IDX P6, R14, R13, R12, R11 ;  /* 0x0000000c0d0e7389 */ /* 0x00006400000c000b */
[----:B01----:R-:W-:Y:S01]  /*19010*/  ENDCOLLECTIVE ;  /* 0x000000000000791b */ /* 0x003fe20003800000 */
.L_x_13626:
[----:B------:R-:W-:Y:S01]  /*19020*/  IMAD.MOV.U32 R13, RZ, RZ, R0 ;  /* 0x000000ffff0d7224 */ /* 0x000fe200078e0000 */
[----:B------:R-:W-:Y:S01]  /*19030*/  MOV R12, 0x2 ;  /* 0x00000002000c7802 */ /* 0x000fe20000000f00 */
[----:B------:R-:W-:-:S07]  /*19040*/  IMAD.MOV.U32 R7, RZ, RZ, R14 ;  /* 0x000000ffff077224 */ /* 0x000fce00078e000e */
[----:B------:R-:W-:Y:S05]  /*19050*/  WARPSYNC.COLLECTIVE R15, `(.L_x_13627) ;  /* 0x000000000f087348 */ /* 0x000fea0003c00000 */
[----:B------:R0:W1:Y:S02]  /*19060*/  SHFL.IDX P6, R14, R13, R12, R11 ;  /* 0x0000000c0d0e7389 */ /* 0x00006400000c000b */
[----:B01----:R-:W-:Y:S01]  /*19070*/  ENDCOLLECTIVE ;  /* 0x000000000000791b */ /* 0x003fe20003800000 */
.L_x_13627:
        /* <DEDUP_REMOVED lines=16> */
.L_x_13628:
[----:B------:R-:W-:Y:S02]  /*19180*/  IMAD.MOV.U32 R13, RZ, RZ, R0 ;  /* 0x000000ffff0d7224 */ /* 0x000fe400078e0000 */
[----:B------:R-:W-:Y:S02]  /*19190*/  IMAD.MOV.U32 R12, RZ, RZ, 0x3 ;  /* 0x00000003ff0c7424 */ /* 0x000fe400078e00ff */
[----:B------:R-:W-:-:S07]  /*191a0*/  IMAD.MOV.U32 R7, RZ, RZ, R14 ;  /* 0x000000ffff077224 */ /* 0x000fce00078e000e */
[----:B------:R-:W-:Y:S05]  /*191b0*/  WARPSYNC.COLLECTIVE R15, `(.L_x_13629) ;  /* 0x000000000f087348 */ /* 0x000fea0003c00000 */
[----:B------:R0:W1:Y:S02]  /*191c0*/  SHFL.IDX P6, R14, R13, R12, R11 ;  /* 0x0000000c0d0e7389 */ /* 0x00006400000c000b */
[----:B01----:R-:W-:Y:S01]  /*191d0*/  ENDCOLLECTIVE ;  /* 0x000000000000791b */ /* 0x003fe20003800000 */
.L_x_13629:
[----:B------:R-:W-:-:S05]  /*191e0*/  @!P1 LEA R7, P2, R21, R7, 0x1 ;  /* 0x0000000715079211 */ /* 0x000fca00078408ff */
[----:B------:R-:W-:-:S05]  /*191f0*/  @!P1 IMAD.X R6, RZ, RZ, R6, P2 ;  /* 0x000000ffff069224 */ /* 0x000fca00010e0606 */
[----:B------:R-:W-:Y:S02]  /*19200*/  @!P1 LOP3.LUT R7, R7, R6, RZ, 0x3c, !PT ;  /* 0x0000000607079212 */ /* 0x000fe400078e3cff */
[----:B------:R-:W-:Y:S02]  /*19210*/  MOV R13, R2 ;  /* 0x00000002000d7202 */ /* 0x000fe40000000f00 */
        /* <DEDUP_REMOVED lines=12> */
.L_x_13630:
[----:B------:R-:W-:Y:S02]  /*192e0*/  IMAD.MOV.U32 R13, RZ, RZ, R0 ;  /* 0x000000ffff0d7224 */ /* 0x000fe400078e0000 */
[----:B------:R-:W-:Y:S02]  /*192f0*/  IMAD.MOV.U32 R12, RZ, RZ, 0x4 ;  /* 0x00000004ff0c7424 */ /* 0x000fe400078e00ff */
[----:B------:R-:W-:-:S07]  /*19300*/  IMAD.MOV.U32 R7, RZ, RZ, R14 ;  /* 0x000000ffff077224 */ /* 0x000fce00078e000e */
[----:B------:R-:W-:Y:S05]  /*19310*/  WARPSYNC.COLLECTIVE R15, `(.L_x_13631) ;  /* 0x000000000f087348 */ /* 0x000fea0003c00000 */
[----:B------:R0:W1:Y:S02]  /*19320*/  SHFL.IDX P6, R14, R13, R12, R11 ;  /* 0x0000000c0d0e7389 */ /* 0x00006400000c000b */
[----:B01----:R-:W-:Y:S01]  /*19330*/  ENDCOLLECTIVE ;  /* 0x000000000000791b */ /* 0x003fe20003800000 */
.L_x_13631:
        /* <DEDUP_REMOVED lines=16> */
.L_x_13632:
[----:B------:R-:W-:Y:S02]  /*19440*/  IMAD.MOV.U32 R13, RZ, RZ, R0 ;  /* 0x000000ffff0d7224 */ /* 0x000fe400078e0000 */
[----:B------:R-:W-:Y:S02]  /*19450*/  IMAD.MOV.U32 R12, RZ, RZ, 0x5 ;  /* 0x00000005ff0c7424 */ /* 0x000fe400078e00ff */
[----:B------:R-:W-:-:S07]  /*19460*/  IMAD.MOV.U32 R7, RZ, RZ, R14 ;  /* 0x000000ffff077224 */ /* 0x000fce00078e000e */
[----:B------:R-:W-:Y:S05]  /*19470*/  WARPSYNC.COLLECTIVE R15, `(.L_x_13633) ;  /* 0x000000000f087348 */ /* 0x000fea0003c00000 */
[----:B------:R0:W1:Y:S02]  /*19480*/  SHFL.IDX P6, R14, R13, R12, R11 ;  /* 0x0000000c0d0e7389 */ /* 0x00006400000c000b */
[----:B01----:R-:W-:Y:S01]  /*19490*/  ENDCOLLECTIVE ;  /* 0x000000000000791b */ /* 0x003fe20003800000 */
.L_x_13633:
        /* <DEDUP_REMOVED lines=16> */
.L_x_13634:
[----:B------:R-:W-:Y:S01]  /*195a0*/  MOV R13, R0 ;  /* 0x00000000000d7202 */ /* 0x000fe20000000f00 */
[----:B------:R-:W-:Y:S02]  /*195b0*/  IMAD.MOV.U32 R12, RZ, RZ, 0x6 ;  /* 0x00000006ff0c7424 */ /* 0x000fe400078e00ff */
[----:B------:R-:W-:-:S07]  /*195c0*/  IMAD.MOV.U32 R7, RZ, RZ, R14 ;  /* 0x000000ffff077224 */ /* 0x000fce00078e000e */
[----:B------:R-:W-:Y:S05]  /*195d0*/  WARPSYNC.COLLECTIVE R15, `(.L_x_13635) ;  /* 0x000000000f087348 */ /* 0x000fea0003c00000 */
[----:B------:R0:W1:Y:S02]  /*195e0*/  SHFL.IDX P6, R14, R13, R12, R11 ;  /* 0x0000000c0d0e7389 */ /* 0x00006400000c000b */
[----:B01----:R-:W-:Y:S01]  /*195f0*/  ENDCOLLECTIVE ;  /* 0x000000000000791b */ /* 0x003fe20003800000 */
.L_x_13635:
        /* <DEDUP_REMOVED lines=16> */
.L_x_13636:
[----:B------:R-:W-:Y:S02]  /*19700*/  IMAD.MOV.U32 R13, RZ, RZ, R0 ;  /* 0x000000ffff0d7224 */ /* 0x000fe400078e0000 */
[----:B------:R-:W-:Y:S02]  /*19710*/  IMAD.MOV.U32 R12, RZ, RZ, 0x7 ;  /* 0x00000007ff0c7424 */ /* 0x000fe400078e00ff */
[----:B------:R-:W-:-:S07]  /*19720*/  IMAD.MOV.U32 R7, RZ, RZ, R14 ;  /* 0x000000ffff077224 */ /* 0x000fce00078e000e */
[----:B------:R-:W-:Y:S05]  /*19730*/  WARPSYNC.COLLECTIVE R15, `(.L_x_13637) ;  /* 0x000000000f087348 */ /* 0x000fea0003c00000 */
[----:B------:R0:W1:Y:S02]  /*19740*/  SHFL.IDX P6, R14, R13, R12, R11 ;  /* 0x0000000c0d0e7389 */ /* 0x00006400000c000b */
[----:B01----:R-:W-:Y:S01]  /*19750*/  ENDCOLLECTIVE ;  /* 0x000000000000791b */ /* 0x003fe20003800000 */
.L_x_13637:
[----:B------:R-:W-:-:S05]  /*19760*/  @!P1 LEA R7, P2, R21, R7, 0x1 ;  /* 0x0000000715079211 */ /* 0x000fca00078408ff */
[----:B------:R-:W-:-:S05]  /*19770*/  @!P1 IMAD.X R6, RZ, RZ, R6, P2 ;  /* 0x000000ffff069224 */ /* 0x000fca00010e0606 */
[----:B------:R-:W-:Y:S02]  /*19780*/  @!P1 LOP3.LUT R7, R7, R6, RZ, 0x3c, !PT ;  /* 0x0000000607079212 */ /* 0x000fe400078e3cff */
[----:B------:R-:W-:Y:S01]  /*19790*/  MOV R13, R2 ;  /* 0x00000002000d7202 */ /* 0x000fe20000000f00 */
[----:B------:R-:W-:Y:S01]  /*197a0*/  VIADD R2, R25, 0x70 ;  /* 0x0000007019027836 */ /* 0x000fe20000000000 */
[----:B------:R-:W-:-:S04]  /*197b0*/  @!P1 LOP3.LUT R6, R7, R6, RZ, 0x3c, !PT ;  /* 0x0000000607069212 */ /* 0x000fc800078e3cff */
[----:B------:R-:W-:Y:S01]  /*197c0*/  @!P1 LOP3.LUT R7, R7, R6, RZ, 0x3c, !PT ;  /* 0x0000000607079212 */ /* 0x000fe200078e3cff */
[----:B------:R-:W-:-:S07]  /*197d0*/  IMAD.MOV.U32 R0, RZ, RZ, R14 ;  /* 0x000000ffff007224 */ /* 0x000fce00078e000e */
[----:B------:R-:W-:Y:S05]  /*197e0*/  WARPSYNC.COLLECTIVE R15, `(.L_x_13638) ;  /* 0x000000000f087348 */ /* 0x000fea0003c00000 */
[----:B------:R0:W1:Y:S02]  /*197f0*/  SHFL.IDX P6, R14, R13, R12, R11 ;  /* 0x0000000c0d0e7389 */ /* 0x00006400000c000b */
[----:B01----:R-:W-:Y:S01]  /*19800*/  ENDCOLLECTIVE ;  /* 0x000000000000791b */ /* 0x003fe20003800000 */
.L_x_13638:
[----:B------:R-:W-:Y:S01]  /*19810*/  @!PT LDS RZ, [RZ] ;  /* 0x00000000fffff984 */ /* 0x000fe20000000800 */
[----:B------:R-:W-:Y:S01]  /*19820*/  @!PT LDS RZ, [RZ] ;  /* 0x00000000fffff984 */ /* 0x000fe20000000800 */
[----:B------:R-:W-:Y:S01]  /*19830*/  @!PT LDS RZ, [RZ] ;  /* 0x00000000fffff984 */ /* 0x000fe20000000800 */
[----:B------:R0:W-:Y:S01]  /*19840*/  @!P1 LDGSTS.E.BYPASS.LTC128B.128 [R20+0xb400], desc[UR42][R6.64], !P0 ;  /* 0x0b40000006149fae */ /* 0x0001e2000c101d6a */
[----:B------:R-:W-:Y:S01]  /*19850*/  ISETP.GE.AND P1, PT, R2, R3, PT ;  /* 0x000000030200720c */ /* 0x000fe20003f26270 */
[----:B------:R-:W-:Y:S02]  /*19860*/  IMAD.MOV.U32 R13, RZ, RZ, R4 ;  /* 0x000000ffff0d7224 */ /* 0x000fe400078e0004 */
[----:B------:R-:W-:Y:S02]  /*19870*/  IMAD.MOV.U32 R12, RZ, RZ, RZ ;  /* 0x000000ffff0c7224 */ /* 0x000fe400078e00ff */
[----:B0-----:R-:W-:-:S08]  /*19880*/  IMAD.MOV.U32 R6, RZ, RZ, R14 ;  /* 0x000000ffff067224 */ /* 0x001fd000078e000e */
[----:B------:R-:W-:Y:S05]  /*19890*/  WARPSYNC.COLLECTIVE R15, `(.L_x_13639) ;  /* 0x000000000f087348 */ /* 0x000fea0003c00000 */
[----:B------:R0:W1:Y:S02]  /*198a0*/  SHFL.IDX P6, R14, R13, R12, R11 ;  /* 0x0000000c0d0e7389 */ /* 0x00006400000c000b */
[----:B01----:R-:W-:Y:S01]  /*198b0*/  ENDCOLLECTIVE ;  /* 0x000000000000791b */ /* 0x003fe20003800000 */
.L_x_13639:
[----:B------:R-:W-:-:S05]  /*198c0*/  @!P1 LEA R6, P2, R21, R6, 0x1 ;  /* 0x0000000615069211 */ /* 0x000fca00078408ff */
[----:B------:R-:W-:-:S04]  /*198d0*/  @!P1 IMAD.X R0, RZ, RZ, R0, P2 ;  /* 0x000000ffff009224 */ /* 0x000fc800010e0600 */
[----:B------:R-:W-:Y:S01]  /*198e0*/  @!P1 IMAD.MOV.U32 R7, RZ, RZ, R0 ;  /* 0x000000ffff079224 */ /* 0x000fe200078e0000 */
[----:B------:R-:W-:Y:S01]  /*198f0*/  MOV R13, R5 ;  /* 0x00000005000d7202 */ /* 0x000fe20000000f00 */
[----:B------:R-:W-:-:S03]  /*19900*/  VIADD R0, R25, 0x80 ;  /* 0x0000008019007836 */ /* 0x000fc60000000000 */
[----:B------:R-:W-:Y:S01]  /*19910*/  @!PT LDS RZ, [RZ] ;  /* 0x00000000fffff984 */ /* 0x000fe20000000800 */
[----:B------:R-:W-:Y:S01]  /*19920*/  @!PT LDS RZ, [RZ] ;  /* 0x00000000fffff984 */ /* 0x000fe20000000800 */
[----:B------:R-:W-:Y:S01]  /*19930*/  @!PT LDS RZ, [RZ] ;  /* 0x00000000fffff984 */ /* 0x000fe20000000800 */
[----:B------:R0:W-:Y:S02]  /*19940*/  @!P1 LDGSTS.E.BYPASS.LTC128B.128 [R20+0xbc00], desc[UR42][R6.64], !P0 ;  /* 0x0bc0000006149fae */ /* 0x0001e4000c101d6a */
[----:B------:R-:W-:Y:S01]  /*19950*/  ISETP.GE.AND P1, PT, R0, R3, PT ;  /* 0x000000030000720c */ /* 0x000fe20003f26270 */
[----:B------:R-:W-:Y:S02]  /*19960*/  VIADD R0, R25, 0x90 ;  /* 0x0000009019007836 */ /* 0x000fe40000000000 */
[----:B------:R-:W-:-:S10]  /*19970*/  IMAD.MOV.U32 R2, RZ, RZ, R14 ;  /* 0x000000ffff027224 */ /* 0x000fd400078e000e */
[----:B0-----:R-:W-:Y:S05]  /*19980*/  WARPSYNC.COLLECTIVE R15, `(.L_x_13640) ;  /* 0x000000000f087348 */ /* 0x001fea0003c00000 */
[----:B------:R1:W2:Y:S02]  /*19990*/  SHFL.IDX P6, R14, R13, R12, R11 ;  /* 0x0000000c0d0e7389 */ /* 0x0002a400000c000b */
[----:B012---:R-:W-:Y:S01]  /*199a0*/  ENDCOLLECTIVE ;  /* 0x000000000000791b */ /* 0x007fe20003800000 */
.L_x_13640:
[----:B------:R-:W-:Y:S02]  /*199b0*/  IMAD.MOV.U32 R13, RZ, RZ, R4 ;  /* 0x000000ffff0d7224 */ /* 0x000fe400078e0004 */
[----:B------:R-:W-:Y:S02]  /*199c0*/  IMAD.MOV.U32 R12, RZ, RZ, 0x1 ;  /* 0x00000001ff0c7424 */ /* 0x000fe400078e00ff */
[----:B------:R-:W-:-:S07]  /*199d0*/  IMAD.MOV.U32 R8, RZ, RZ, R14 ;  /* 0x000000ffff087224 */ /* 0x000fce00078e000e */
[----:B------:R-:W-:Y:S05]  /*199e0*/  WARPSYNC.COLLECTIVE R15, `(.L_x_13641) ;  /* 0x000000000f087348 */ /* 0x000fea0003c00000 */
[----:B------:R0:W1:Y:S02]  /*199f0*/  SHFL.IDX P6, R14, R13, R12, R11 ;  /* 0x0000000c0d0e7389 */ /* 0x00006400000c000b */
[----:B01----:R-:W-:Y:S01]  /*19a00*/  ENDCOLLECTIVE ;  /* 0x000000000000791b */ /* 0x003fe20003800000 */
.L_x_13641:
[----:B------:R-:W-:-:S05]  /*19a10*/  @!P1 LEA R6, P2, R21, R8, 0x1 ;  /* 0x0000000815069211 */ /* 0x000fca00078408ff */
[----:B------:R-:W-:-:S04]  /*19a20*/  @!P1 IMAD.X R2, RZ, RZ, R2, P2 ;  /* 0x000000ffff029224 */ /* 0x000fc800010e0602 */
[----:B------:R-:W-:Y:S02]  /*19a30*/  @!P1 IMAD.MOV.U32 R7, RZ, RZ, R2 ;  /* 0x000000ffff079224 */ /* 0x000fe400078e0002 */
[----:B------:R-:W-:Y:S02]  /*19a40*/  IMAD.MOV.U32 R13, RZ, RZ, R5 ;  /* 0x000000ffff0d7224 */ /* 0x000fe400078e0005 */
[----:B------:R-:W-:Y:S01]  /*19a50*/  VIADD R2, R25, 0xa0 ;  /* 0x000000a019027836 */ /* 0x000fe20000000000 */
[----:B------:R-:W-:Y:S01]  /*19a60*/  @!PT LDS RZ, [RZ] ;  /* 0x00000000fffff984 */ /* 0x000fe20000000800 */
[----:B------:R-:W-:Y:S01]  /*19a70*/  @!PT LDS RZ, [RZ] ;  /* 0x00000000fffff984 */ /* 0x000fe20000000800 */
[----:B------:R-:W-:Y:S01]  /*19a80*/  @!PT LDS RZ, [RZ] ;  /* 0x00000000fffff984 */ /* 0x000fe20000000800 */
[----:B------:R0:W-:Y:S01]  /*19a90*/  @!P1 LDGSTS.E.BYPASS.LTC128B.128 [R20+0xc400], desc[UR42][R6.64], !P0 ;  /* 0x0c40000006149fae */ /* 0x0001e2000c101d6a */
[----:B------:R-:W-:Y:S01]  /*19aa0*/  ISETP.GE.AND P1, PT, R0, R3, PT ;  /* 0x000000030000720c */ /* 0x000fe20003f26270 */
[----:B------:R-:W-:-:S12]  /*19ab0*/  IMAD.MOV.U32 R0, RZ, RZ, R14 ;  /* 0x000000ffff007224 */ /* 0x000fd800078e000e */
[----:B0-----:R-:W-:Y:S05]  /*19ac0*/  WARPSYNC.COLLECTIVE R15, `(.L_x_13642) ;  /* 0x000000000f087348 */ /* 0x001fea0003c00000 */
[----:B------:R1:W2:Y:S02]  /*19ad0*/  SHFL.IDX P6, R14, R13, R12, R11 ;  /* 0x0000000c0d0e7389 */ /* 0x0002a400000c000b */
[----:B012---:R-:W-:Y:S01]  /*19ae0*/  ENDCOLLECTIVE ;  /* 0x000000000000791b */ /* 0x007fe20003800000 */
.L_x_13642:
[----:B------:R-:W-:Y:S02]  /*19af0*/  IMAD.MOV.U32 R13, RZ, RZ, R4 ;  /* 0x000000ffff0d7224 */ /* 0x000fe400078e0004 */
[----:B------:R-:W-:Y:S01]  /*19b00*/  IMAD.MOV.U32 R12, RZ, RZ, 0x2 ;  /* 0x00000002ff0c7424 */ /* 0x000fe200078e00ff */
[----:B------:R-:W-:-:S07]  /*19b10*/  MOV R6, R14 ;  /* 0x0000000e00067202 */ /* 0x000fce0000000f00 */
[----:B------:R-:W-:Y:S05]  /*19b20*/  WARPSYNC.COLLECTIVE R15, `(.L_x_13643) ;  /* 0x000000000f087348 */ /* 0x000fea0003c00000 */
[----:B------:R0:W1:Y:S02]  /*19b30*/  SHFL.IDX P6, R14, R13, R12, R11 ;  /* 0x0000000c0d0e7389 */ /* 0x00006400000c000b */
[----:B01----:R-:W-:Y:S01]  /*19b40*/  ENDCOLLECTIVE ;  /* 0x000000000000791b */ /* 0x003fe20003800000 */
.L_x_13643:
        /* <DEDUP_REMOVED lines=13> */
.L_x_13644:
[----:B------:R-:W-:Y:S02]  /*19c20*/  IMAD.MOV.U32 R13, RZ, RZ, R4 ;  /* 0x000000ffff0d7224 */ /* 0x000fe400078e0004 */
[----:B------:R-:W-:Y:S02]  /*19c30*/  IMAD.MOV.U32 R12, RZ, RZ, 0x3 ;  /* 0x00000003ff0c7424 */ /* 0x000fe400078e00ff */
[----:B------:R-:W-:-:S07]  /*19c40*/  IMAD.MOV.U32 R6, RZ, RZ, R14 ;  /* 0x000000ffff067224 */ /* 0x000fce00078e000e */
[----:B------:R-:W-:Y:S05]  /*19c50*/  WARPSYNC.COLLECTIVE R15, `(.L_x_13645) ;  /* 0x000000000f087348 */ /* 0x000fea0003c00000 */
[----:B------:R0:W1:Y:S02]  /*19c60*/  SHFL.IDX P6, R14, R13, R12, R11 ;  /* 0x0000000c0d0e7389 */ /* 0x00006400000c000b */
[----:B01----:R-:W-:Y:S01]  /*19c70*/  ENDCOLLECTIVE ;  /* 0x000000000000791b */ /* 0x003fe20003800000 */
.L_x_13645:
[----:B------:R-:W-:-:S04]  /*19c80*/  @!P1 LEA R6, P2, R21, R6, 0x1 ;  /* 0x0000000615069211 */ /* 0x000fc800078408ff */
[----:B------:R-:W-:-:S05]  /*19c90*/  @!P1 IADD3.X R0, RZ, R0, RZ, P2, !PT ;  /* 0x00000000ff009210 */ /* 0x000fca00017fe4ff */
        /* <DEDUP_REMOVED lines=10> */
.L_x_13646:
[----:B------:R-:W-:Y:S01]  /*19d40*/  IMAD.MOV.U32 R2, RZ, RZ, R14 ;  /* 0x000000ffff027224 */ /* 0x000fe200078e000e */
[----:B------:R-:W-:Y:S06]  /*19d50*/  BRA `(.L_x_13647) ;  /* 0xffffff9c00c47947 */ /* 0x000fec000383ffff */
.L_x_13474:
[----:B-1----:R1:W2:Y:S02]  /*19d60*/  SYNCS.PHASECHK.TRANS64.TRYWAIT P0, [R16+URZ+0x16820], R0 ;  /* 0x01682000100075a7 */ /* 0x0022a4000800017f */
[----:B--2---:R-:W-:Y:S05]  /*19d70*/  @!P0 NANOSLEEP.SYNCS 0x989680 ;  /* 0x009896800000895d */ /* 0x004fea0003900000 */
[----:B------:R-:W2:Y:S02]  /*19d80*/  @!P0 SYNCS.PHASECHK.TRANS64 P0, [R16+URZ+0x16820], R0 ;  /* 0x01682000100085a7 */ /* 0x000ea4000800007f */
[----:B--2---:R-:W-:Y:S05]  /*19d90*/  @!P0 BRA `(.L_x_13474) ;  /* 0xfffffffc00f08947 */ /* 0x004fea000383ffff */
[----:B------:R-:W-:Y:S05]  /*19da0*/  BRA `(.L_x_13648) ;  /* 0xffffffa000207947 */ /* 0x000fea000383ffff */
.L_x_13479:
[----:B0-----:R0:W1:Y:S02]  /*19db0*/  SYNCS.PHASECHK.TRANS64.TRYWAIT P0, [R5+URZ+0x16840], R2 ;  /* 0x01684002050075a7 */ /* 0x001064000800017f */
[----:B-1----:R-:W-:Y:S05]  /*19dc0*/  @!P0 NANOSLEEP.SYNCS 0x989680 ;  /* 0x009896800000895d */ /* 0x002fea0003900000 */
[----:B------:R-:W1:Y:S02]  /*19dd0*/  @!P0 SYNCS.PHASECHK.TRANS64 P0, [R5+URZ+0x16840], R2 ;  /* 0x01684002050085a7 */ /* 0x000e64000800007f */
[----:B-1----:R-:W-:Y:S05]  /*19de0*/  @!P0 BRA `(.L_x_13479) ;  /* 0xfffffffc00f08947 */ /* 0x002fea000383ffff */
[----:B------:R-:W-:Y:S05]  /*19df0*/  BRA `(.L_x_13649) ;  /* 0xffffffa400007947 */ /* 0x000fea000383ffff */
.L_x_13480:
        /* <DEDUP_REMOVED lines=8> */
.L_x_13651:
[----:B------:R-:W-:Y:S05]  /*19e80*/  BSYNC B1 ;  /* 0x0000000000017941 */ /* 0x000fea0003800000 */
.L_x_13650:
        /* <DEDUP_REMOVED lines=10> */
.L_x_13652:
        /* <DEDUP_REMOVED lines=8> */
.L_x_13653:
[----:B------:R-:W-:-:S04]  /*19fb0*/  SHF.L.U32 R7, R7, 0x1, RZ ;  /* 0x0000000107077819 */ /* 0x000fc800000006ff */
[----:B------:R-:W-:-:S05]  /*19fc0*/  IADD3 R2, P0, R2, R7, RZ ;  /* 0x0000000702027210 */ /* 0x000fca0007f1e0ff */
[----:B------:R-:W-:Y:S02]  /*19fd0*/  IMAD.X R3, RZ, RZ, R3, P0 ;  /* 0x000000ffff037224 */ /* 0x000fe400000e0603 */
[----:B------:R-:W-:-:S03]  /*19fe0*/  IMAD.MOV.U32 R13, RZ, RZ, R9 ;  /* 0x000000ffff0d7224 */ /* 0x000fc600078e0009 */
[----:B------:R-:W-:Y:S01]  /*19ff0*/  @!PT LDS RZ, [RZ] ;  /* 0x00000000fffff984 */ /* 0x000fe20000000800 */
[----:B------:R-:W-:Y:S01]  /*1a000*/  @!PT LDS RZ, [RZ] ;  /* 0x00000000fffff984 */ /* 0x000fe20000000800 */
[----:B------:R-:W-:Y:S01]  /*1a010*/  @!PT LDS RZ, [RZ] ;  /* 0x00000000fffff984 */ /* 0x000fe20000000800 */
[----:B------:R0:W-:Y:S02]  /*1a020*/  LDGSTS.E.BYPASS.LTC128B.128 [R8+0xe400], desc[UR42][R2.64], !P2 ;  /* 0x0e40000002087fae */ /* 0x0001e4000d101d6a */
[----:B0-----:R-:W-:-:S07]  /*1a030*/  IMAD.MOV.U32 R3, RZ, RZ, R14 ;  /* 0x000000ffff037224 */ /* 0x001fce00078e000e */
[----:B------:R-:W-:Y:S05]  /*1a040*/  WARPSYNC.COLLECTIVE R15, `(.L_x_13654) ;  /* 0x000000000f087348 */ /* 0x000fea0003c00000 */
[----:B------:R0:W1:Y:S02]  /*1a050*/  SHFL.IDX P6, R14, R13, R12, R11 ;  /* 0x0000000c0d0e7389 */ /* 0x00006400000c000b */
[----:B01----:R-:W-:Y:S01]  /*1a060*/  ENDCOLLECTIVE ;  /* 0x000000000000791b */ /* 0x003fe20003800000 */
.L_x_13654:
[----:B------:R-:W-:Y:S01]  /*1a070*/  MOV R13, R10 ;  /* 0x0000000a000d7202 */ /* 0x000fe20000000f00 */
[----:B------:R-:W-:Y:S02]  /*1a080*/  IMAD.MOV.U32 R12, RZ, RZ, 0x2 ;  /* 0x00000002ff0c7424 */ /* 0x000fe400078e00ff */
[----:B------:R-:W-:-:S07]  /*1a090*/  IMAD.MOV.U32 R2, RZ, RZ, R14 ;  /* 0x000000ffff027224 */ /* 0x000fce00078e000e */
[----:B------:R-:W-:Y:S05]  /*1a0a0*/  WARPSYNC.COLLECTIVE R15, `(.L_x_13655) ;  /* 0x000000000f087348 */ /* 0x000fea0003c00000 */
[----:B------:R0:W1:Y:S02]  /*1a0b0*/  SHFL.IDX P6, R14, R13, R12, R11 ;  /* 0x0000000c0d0e7389 */ /* 0x00006400000c000b */
[----:B01----:R-:W-:Y:S01]  /*1a0c0*/  ENDCOLLECTIVE ;  /* 0x000000000000791b */ /* 0x003fe20003800000 */
.L_x_13655:
        /* <DEDUP_REMOVED lines=11> */
.L_x_13656:
[----:B------:R-:W-:Y:S02]  /*1a180*/  IMAD.MOV.U32 R13, RZ, RZ, R10 ;  /* 0x000000ffff0d7224 */ /* 0x000fe400078e000a */
[----:B------:R-:W-:Y:S02]  /*1a190*/  IMAD.MOV.U32 R12, RZ, RZ, 0x3 ;  /* 0x00000003ff0c7424 */ /* 0x000fe400078e00ff */
[----:B------:R-:W-:-:S07]  /*1a1a0*/  IMAD.MOV.U32 R2, RZ, RZ, R14 ;  /* 0x000000ffff027224 */ /* 0x000fce00078e000e */
[----:B------:R-:W-:Y:S05]  /*1a1b0*/  WARPSYNC.COLLECTIVE R15, `(.L_x_13657) ;  /* 0x000000000f087348 */ /* 0x000fea0003c00000 */
[----:B------:R0:W1:Y:S02]  /*1a1c0*/  SHFL.IDX P6, R14, R13, R12, R11 ;  /* 0x0000000c0d0e7389 */ /* 0x00006400000c000b */
[----:B01----:R-:W-:Y:S01]  /*1a1d0*/  ENDCOLLECTIVE ;  /* 0x000000000000791b */ /* 0x003fe20003800000 */
.L_x_13657:
[----:B------:R-:W-:-:S05]  /*1a1e0*/  IADD3 R2, P0, R2, R7, RZ ;  /* 0x0000000702027210 */ /* 0x000fca0007f1e0ff */
[----:B------:R-:W-:-:S05]  /*1a1f0*/  IMAD.X R3, RZ, RZ, R3, P0 ;  /* 0x000000ffff037224 */ /* 0x000fca00000e0603 */
        /* <DEDUP_REMOVED lines=9> */
.L_x_13658:
[----:B------:R-:W-:Y:S02]  /*1a290*/  IMAD.MOV.U32 R13, RZ, RZ, R10 ;  /* 0x000000ffff0d7224 */ /* 0x000fe400078e000a */
[----:B------:R-:W-:Y:S02]  /*1a2a0*/  IMAD.MOV.U32 R12, RZ, RZ, 0x4 ;  /* 0x00000004ff0c7424 */ /* 0x000fe400078e00ff */
[----:B------:R-:W-:-:S07]  /*1a2b0*/  IMAD.MOV.U32 R2, RZ, RZ, R14 ;  /* 0x000000ffff027224 */ /* 0x000fce00078e000e */
[----:B------:R-:W-:Y:S05]  /*1a2c0*/  WARPSYNC.COLLECTIVE R15, `(.L_x_13659) ;  /* 0x000000000f087348 */ /* 0x000fea0003c00000 */
[----:B------:R0:W1:Y:S02]  /*1a2d0*/  SHFL.IDX P6, R14, R13, R12, R11 ;  /* 0x0000000c0d0e7389 */ /* 0x00006400000c000b */
[----:B01----:R-:W-:Y:S01]  /*1a2e0*/  ENDCOLLECTIVE ;  /* 0x000000000000791b */ /* 0x003fe20003800000 */
.L_x_13659:
        /* <DEDUP_REMOVED lines=11> */
.L_x_13660:
[----:B------:R-:W-:Y:S01]  /*1a3a0*/  MOV R13, R10 ;  /* 0x0000000a000d7202 */ /* 0x000fe20000000f00 */
[----:B------:R-:W-:Y:S02]  /*1a3b0*/  IMAD.MOV.U32 R12, RZ, RZ, 0x5 ;  /* 0x00000005ff0c7424 */ /* 0x000fe400078e00ff */
[----:B------:R-:W-:-:S07]  /*1a3c0*/  IMAD.MOV.U32 R2, RZ, RZ, R14 ;  /* 0x000000ffff027224 */ /* 0x000fce00078e000e */
[----:B------:R-:W-:Y:S05]  /*1a3d0*/  WARPSYNC.COLLECTIVE R15, `(.L_x_13661) ;  /* 0x000000000f087348 */ /* 0x000fea0003c00000 */
[----:B------:R0:W1:Y:S02]  /*1a3e0*/  SHFL.IDX P6, R14, R13, R12, R11 ;  /* 0x0000000c0d0e7389 */ /* 0x00006400000c000b */
[----:B01----:R-:W-:Y:S01]  /*1a3f0*/  ENDCOLLECTIVE ;  /* 0x000000000000791b */ /* 0x003fe20003800000 */
.L_x_13661:
        /* <DEDUP_REMOVED lines=11> */
.L_x_13662:
[----:B------:R-:W-:Y:S02]  /*1a4b0*/  IMAD.MOV.U32 R13, RZ, RZ, R10 ;  /* 0x000000ffff0d7224 */ /* 0x000fe400078e000a */
[----:B------:R-:W-:Y:S02]  /*1a4c0*/  IMAD.MOV.U32 R12, RZ, RZ, 0x6 ;  /* 0x00000006ff0c7424 */ /* 0x000fe400078e00ff */
[----:B------:R-:W-:-:S07]  /*1a4d0*/  IMAD.MOV.U32 R2, RZ, RZ, R14 ;  /* 0x000000ffff027224 */ /* 0x000fce00078e000e */
[----:B------:R-:W-:Y:S05]  /*1a4e0*/  WARPSYNC.COLLECTIVE R15, `(.L_x_13663) ;  /* 0x000000000f087348 */ /* 0x000fea0003c00000 */
[----:B------:R0:W1:Y:S02]  /*1a4f0*/  SHFL.IDX P6, R14, R13, R12, R11 ;  /* 0x0000000c0d0e7389 */ /* 0x00006400000c000b */
[----:B01----:R-:W-:Y:S01]  /*1a500*/  ENDCOLLECTIVE ;  /* 0x000000000000791b */ /* 0x003fe20003800000 */
.L_x_13663:
        /* <DEDUP_REMOVED lines=11> */
.L_x_13664:
[----:B------:R-:W-:Y:S02]  /*1a5c0*/  IMAD.MOV.U32 R13, RZ, RZ, R10 ;  /* 0x000000ffff0d7224 */ /* 0x000fe400078e000a */
[----:B------:R-:W-:Y:S02]  /*1a5d0*/  IMAD.MOV.U32 R12, RZ, RZ, 0x7 ;  /* 0x00000007ff0c7424 */ /* 0x000fe400078e00ff */
[----:B------:R-:W-:-:S07]  /*1a5e0*/  IMAD.MOV.U32 R2, RZ, RZ, R14 ;  /* 0x000000ffff027224 */ /* 0x000fce00078e000e */
[----:B------:R-:W-:Y:S05]  /*1a5f0*/  WARPSYNC.COLLECTIVE R15, `(.L_x_13665) ;  /* 0x000000000f087348 */ /* 0x000fea0003c00000 */
[----:B------:R0:W1:Y:S02]  /*1a600*/  SHFL.IDX P6, R14, R13, R12, R11 ;  /* 0x0000000c0d0e7389 */ /* 0x00006400000c000b */
[----:B01----:R-:W-:Y:S01]  /*1a610*/  ENDCOLLECTIVE ;  /* 0x000000000000791b */ /* 0x003fe20003800000 */
.L_x_13665:
        /* <DEDUP_REMOVED lines=11> */
.L_x_13666:
[----:B------:R-:W-:Y:S01]  /*1a6d0*/  IMAD.MOV.U32 R2, RZ, RZ, R14 ;  /* 0x000000ffff027224 */ /* 0x000fe200078e000e */
[----:B------:R-:W-:Y:S06]  /*1a6e0*/  BRA `(.L_x_13667) ;  /* 0xffffff9c00ec7947 */ /* 0x000fec000383ffff */
.L_x_13485:
[----:B-1----:R1:W2:Y:S02]  /*1a6f0*/  SYNCS.PHASECHK.TRANS64.TRYWAIT P0, [R5+URZ+0x16860], R2 ;  /* 0x01686002050075a7 */ /* 0x0022a4000800017f */
[----:B--2---:R-:W-:Y:S05]  /*1a700*/  @!P0 NANOSLEEP.SYNCS 0x989680 ;  /* 0x009896800000895d */ /* 0x004fea0003900000 */
[----:B------:R-:W2:Y:S02]  /*1a710*/  @!P0 SYNCS.PHASECHK.TRANS64 P0, [R5+URZ+0x16860], R2 ;  /* 0x01686002050085a7 */ /* 0x000ea4000800007f */
[----:B--2---:R-:W-:Y:S05]  /*1a720*/  @!P0 BRA `(.L_x_13485) ;  /* 0xfffffffc00f08947 */ /* 0x004fea000383ffff */
[----:B------:R-:W-:Y:S05]  /*1a730*/  BRA `(.L_x_13668) ;  /* 0xffffffa000447947 */ /* 0x000fea000383ffff */
.L_x_13486:
        /* <DEDUP_REMOVED lines=8> */
.L_x_13670:
[----:B------:R-:W-:Y:S05]  /*1a7c0*/  BSYNC B1 ;  /* 0x0000000000017941 */ /* 0x000fea0003800000 */
.L_x_13669:
[----:B------:R-:W-:Y:S01]  /*1a7d0*/  IMAD.MOV.U32 R13, RZ, RZ, R18 ;  /* 0x000000ffff0d7224 */ /* 0x000fe200078e0012 */
[----:B------:R-:W-:Y:S01]  /*1a7e0*/  ISETP.LT.OR P2, PT, R8, 0x1, P1 ;  /* 0x000000010800780c */ /* 0x000fe20000f41670 */
        /* <DEDUP_REMOVED lines=8> */
.L_x_13671:
[----:B------:R-:W-:Y:S02]  /*1a870*/  IMAD.MOV.U32 R13, RZ, RZ, R19 ;  /* 0x000000ffff0d7224 */ /* 0x000fe400078e0013 */
[----:B------:R-:W-:Y:S02]  /*1a880*/  IMAD.MOV.U32 R12, RZ, RZ, 0x1 ;  /* 0x00000001ff0c7424 */ /* 0x000fe400078e00ff */
[----:B------:R-:W-:-:S07]  /*1a890*/  IMAD.MOV.U32 R2, RZ, RZ, R14 ;  /* 0x000000ffff027224 */ /* 0x000fce00078e000e */
[----:B------:R-:W-:Y:S05]  /*1a8a0*/  WARPSYNC.COLLECTIVE R15, `(.L_x_13672) ;  /* 0x000000000f087348 */ /* 0x000fea0003c00000 */
[----:B------:R0:W1:Y:S02]  /*1a8b0*/  SHFL.IDX P6, R14, R13, R12, R11 ;  /* 0x0000000c0d0e7389 */ /* 0x00006400000c000b */
[----:B01----:R-:W-:Y:S01]  /*1a8c0*/  ENDCOLLECTIVE ;  /* 0x000000000000791b */ /* 0x003fe20003800000 */
.L_x_13672:
        /* <DEDUP_REMOVED lines=12> */
.L_x_13673:
[----:B------:R-:W-:Y:S01]  /*1a990*/  IMAD.MOV.U32 R13, RZ, RZ, R19 ;  /* 0x000000ffff0d7224 */ /* 0x000fe200078e0013 */
[----:B------:R-:W-:Y:S01]  /*1a9a0*/  MOV R12, 0x2 ;  /* 0x00000002000c7802 */ /* 0x000fe20000000f00 */
[----:B------:R-:W-:-:S07]  /*1a9b0*/  IMAD.MOV.U32 R2, RZ, RZ, R14 ;  /* 0x000000ffff027224 */ /* 0x000fce00078e000e */
[----:B------:R-:W-:Y:S05]  /*1a9c0*/  WARPSYNC.COLLECTIVE R15, `(.L_x_13674) ;  /* 0x000000000f087348 */ /* 0x000fea0003c00000 */
[----:B------:R0:W1:Y:S02]  /*1a9d0*/  SHFL.IDX P6, R14, R13, R12, R11 ;  /* 0x0000000c0d0e7389 */ /* 0x00006400000c000b */
[----:B01----:R-:W-:Y:S01]  /*1a9e0*/  ENDCOLLECTIVE ;  /* 0x000000000000791b */ /* 0x003fe20003800000 */
.L_x_13674:
        /* <DEDUP_REMOVED lines=12> */
.L_x_13675:
[----:B------:R-:W-:Y:S02]  /*1aab0*/  IMAD.MOV.U32 R13, RZ, RZ, R19 ;  /* 0x000000ffff0d7224 */ /* 0x000fe400078e0013 */
[----:B------:R-:W-:Y:S02]  /*1aac0*/  IMAD.MOV.U32 R12, RZ, RZ, 0x3 ;  /* 0x00000003ff0c7424 */ /* 0x000fe400078e00ff */
[----:B------:R-:W-:-:S07]  /*1aad0*/  IMAD.MOV.U32 R2, RZ, RZ, R14 ;  /* 0x000000ffff027224 */ /* 0x000fce00078e000e */
[----:B------:R-:W-:Y:S05]  /*1aae0*/  WARPSYNC.COLLECTIVE R15, `(.L_x_13676) ;  /* 0x000000000f087348 */ /* 0x000fea0003c00000 */
[----:B------:R0:W1:Y:S02]  /*1aaf0*/  SHFL.IDX P6, R14, R13, R12, R11 ;  /* 0x0000000c0d0e7389 */ /* 0x00006400000c000b */
[----:B01----:R-:W-:Y:S01]  /*1ab00*/  ENDCOLLECTIVE ;  /* 0x000000000000791b */ /* 0x003fe20003800000 */
.L_x_13676:
        /* <DEDUP_REMOVED lines=12> */
.L_x_13677:
[----:B------:R-:W-:Y:S02]  /*1abd0*/  IMAD.MOV.U32 R13, RZ, RZ, R19 ;  /* 0x000000ffff0d7224 */ /* 0x000fe400078e0013 */
[----:B------:R-:W-:Y:S01]  /*1abe0*/  IMAD.MOV.U32 R12, RZ, RZ, 0x4 ;  /* 0x00000004ff0c7424 */ /* 0x000fe200078e00ff */
[----:B------:R-:W-:-:S07]  /*1abf0*/  MOV R2, R14 ;  /* 0x0000000e00027202 */ /* 0x000fce0000000f00 */
[----:B------:R-:W-:Y:S05]  /*1ac00*/  WARPSYNC.COLLECTIVE R15, `(.L_x_13678) ;  /* 0x000000000f087348 */ /* 0x000fea0003c00000 */
[----:B------:R0:W1:Y:S02]  /*1ac10*/  SHFL.IDX P6, R14, R13, R12, R11 ;  /* 0x0000000c0d0e7389 */ /* 0x00006400000c000b */
[----:B01----:R-:W-:Y:S01]  /*1ac20*/  ENDCOLLECTIVE ;  /* 0x000000000000791b */ /* 0x003fe20003800000 */
.L_x_13678:
[----:B------:R-:W-:-:S05]  /*1ac30*/  IADD3 R2, P0, R2, R7, RZ ;  /* 0x0000000702027210 */ /* 0x000fca0007f1e0ff */
        /* <DEDUP_REMOVED lines=11> */
.L_x_13679:
[----:B------:R-:W-:Y:S01]  /*1acf0*/  IMAD.MOV.U32 R13, RZ, RZ, R19 ;  /* 0x000000ffff0d7224 */ /* 0x000fe200078e0013 */
[----:B------:R-:W-:Y:S01]  /*1ad00*/  MOV R12, 0x5 ;  /* 0x00000005000c7802 */ /* 0x000fe20000000f00 */
[----:B------:R-:W-:-:S07]  /*1ad10*/  IMAD.MOV.U32 R2, RZ, RZ, R14 ;  /* 0x000000ffff027224 */ /* 0x000fce00078e000e */
[----:B------:R-:W-:Y:S05]  /*1ad20*/  WARPSYNC.COLLECTIVE R15, `(.L_x_13680) ;  /* 0x000000000f087348 */ /* 0x000fea0003c00000 */
[----:B------:R0:W1:Y:S02]  /*1ad30*/  SHFL.IDX P6, R14, R13, R12, R11 ;  /* 0x0000000c0d0e7389 */ /* 0x00006400000c000b */
[----:B01----:R-:W-:Y:S01]  /*1ad40*/  ENDCOLLECTIVE ;  /* 0x000000000000791b */ /* 0x003fe20003800000 */
.L_x_13680:
        /* <DEDUP_REMOVED lines=12> */
.L_x_13681:
[----:B------:R-:W-:Y:S02]  /*1ae10*/  IMAD.MOV.U32 R13, RZ, RZ, R19 ;  /* 0x000000ffff0d7224 */ /* 0x000fe400078e0013 */
[----:B------:R-:W-:Y:S02]  /*1ae20*/  IMAD.MOV.U32 R12, RZ, RZ, 0x6 ;  /* 0x00000006ff0c7424 */ /* 0x000fe400078e00ff */
[----:B------:R-:W-:-:S07]  /*1ae30*/  IMAD.MOV.U32 R2, RZ, RZ, R14 ;  /* 0x000000ffff027224 */ /* 0x000fce00078e000e */
[----:B------:R-:W-:Y:S05]  /*1ae40*/  WARPSYNC.COLLECTIVE R15, `(.L_x_13682) ;  /* 0x000000000f087348 */ /* 0x000fea0003c00000 */
[----:B------:R0:W1:Y:S02]  /*1ae50*/  SHFL.IDX P6, R14, R13, R12, R11 ;  /* 0x0000000c0d0e7389 */ /* 0x00006400000c000b */
[----:B01----:R-:W-:Y:S01]  /*1ae60*/  ENDCOLLECTIVE ;  /* 0x000000000000791b */ /* 0x003fe20003800000 */
.L_x_13682:
        /* <DEDUP_REMOVED lines=12> */
.L_x_13683:
[----:B------:R-:W-:Y:S02]  /*1af30*/  IMAD.MOV.U32 R13, RZ, RZ, R19 ;  /* 0x000000ffff0d7224 */ /* 0x000fe400078e0013 */
[----:B------:R-:W-:Y:S01]  /*1af40*/  IMAD.MOV.U32 R12, RZ, RZ, 0x7 ;  /* 0x00000007ff0c7424 */ /* 0x000fe200078e00ff */
[----:B------:R-:W-:-:S07]  /*1af50*/  MOV R2, R14 ;  /* 0x0000000e00027202 */ /* 0x000fce0000000f00 */
[----:B------:R-:W-:Y:S05]  /*1af60*/  WARPSYNC.COLLECTIVE R15, `(.L_x_13684) ;  /* 0x000000000f087348 */ /* 0x000fea0003c00000 */
[----:B------:R0:W1:Y:S02]  /*1af70*/  SHFL.IDX P6, R14, R13, R12, R11 ;  /* 0x0000000c0d0e7389 */ /* 0x00006400000c000b */
[----:B01----:R-:W-:Y:S01]  /*1af80*/  ENDCOLLECTIVE ;  /* 0x000000000000791b */ /* 0x003fe20003800000 */
.L_x_13684:
        /* <DEDUP_REMOVED lines=11> */
.L_x_13685:
[----:B------:R-:W-:Y:S01]  /*1b040*/  IMAD.MOV.U32 R2, RZ, RZ, R14 ;  /* 0x000000ffff027224 */ /* 0x000fe200078e000e */
[----:B------:R-:W-:Y:S06]  /*1b050*/  BRA `(.L_x_13686) ;  /* 0xffffff9800f07947 */ /* 0x000fec000383ffff */
.L_x_13494:
[----:B0-----:R0:W1:Y:S02]  /*1b060*/  SYNCS.PHASECHK.TRANS64.TRYWAIT P0, [R0+URZ+0x16860], R3 ;  /* 0x01686003000075a7 */ /* 0x001064000800017f */
[----:B-1----:R-:W-:Y:S05]  /*1b070*/  @!P0 NANOSLEEP.SYNCS 0x989680 ;  /* 0x009896800000895d */ /* 0x002fea0003900000 */
[----:B------:R-:W1:Y:S02]  /*1b080*/  @!P0 SYNCS.PHASECHK.TRANS64 P0, [R0+URZ+0x16860], R3 ;  /* 0x01686003000085a7 */ /* 0x000e64000800007f */
[----:B-1----:R-:W-:Y:S05]  /*1b090*/  @!P0 BRA `(.L_x_13494) ;  /* 0xfffffffc00f08947 */ /* 0x002fea000383ffff */
[----:B------:R-:W-:Y:S05]  /*1b0a0*/  BRA `(.L_x_13687) ;  /* 0xffffffa000087947 */ /* 0x000fea000383ffff */
.L_x_13495:
        /* <DEDUP_REMOVED lines=8> */
.L_x_13689:
[----:B------:R-:W-:Y:S05]  /*1b130*/  BSYNC B0 ;  /* 0x0000000000007941 */ /* 0x000fea0003800000 */
.L_x_13688:
        /* <DEDUP_REMOVED lines=10> */
.L_x_13690:
[----:B------:R-:W-:Y:S01]  /*1b1e0*/  ULDC UR4, c[0x0][0x2f4] ;  /* 0x0000bd0000047ab9 */ /* 0x000fe20000000800 */
[----:B------:R-:W-:Y:S02]  /*1b1f0*/  IMAD.MOV.U32 R13, RZ, RZ, R19 ;  /* 0x000000ffff0d7224 */ /* 0x000fe400078e0013 */
[----:B------:R-:W-:Y:S02]  /*1b200*/  IMAD.MOV.U32 R12, RZ, RZ, 0x1 ;  /* 0x00000001ff0c7424 */ /* 0x000fe400078e00ff */
[----:B------:R-:W-:-:S05]  /*1b210*/  IMAD.SHL.U32 R2, R2, 0x8, RZ ;  /* 0x0000000802027824 */ /* 0x000fca00078e00ff */
[----:B------:R-:W-:-:S04]  /*1b220*/  LOP3.LUT R2, R2, 0x38, RZ, 0xc0, !PT ;  /* 0x0000003802027812 */ /* 0x000fc800078ec0ff */
[C---:B------:R-:W-:Y:S01]  /*1b230*/  ISETP.GE.AND P0, PT, R2.reuse, UR4, PT ;  /* 0x0000000402007c0c */ /* 0x040fe2000bf06270 */
[----:B------:R-:W-:-:S03]  /*1b240*/  IMAD.SHL.U32 R5, R2, 0x2, RZ ;  /* 0x0000000202057824 */ /* 0x000fc600078e00ff */
[----:B------:R-:W-:Y:S02]  /*1b250*/  ISETP.LT.OR P2, PT, R6, 0x1, P0 ;  /* 0x000000010600780c */ /* 0x000fe40000741670 */
[----:B------:R-:W-:-:S13]  /*1b260*/  IADD3 R2, P1, R14, R5, RZ ;  /* 0x000000050e027210 */ /* 0x000fda0007f3e0ff */
[----:B------:R-:W-:Y:S05]  /*1b270*/  WARPSYNC.COLLECTIVE R15, `(.L_x_13691) ;  /* 0x000000000f087348 */ /* 0x000fea0003c00000 */
[----:B------:R0:W1:Y:S02]  /*1b280*/  SHFL.IDX P6, R14, R13, R12, R11 ;  /* 0x0000000c0d0e7389 */ /* 0x00006400000c000b */
[----:B01----:R-:W-:Y:S01]  /*1b290*/  ENDCOLLECTIVE ;  /* 0x000000000000791b */ /* 0x003fe20003800000 */
.L_x_13691:
        /* <DEDUP_REMOVED lines=11> */
.L_x_13692:
[----:B------:R-:W-:Y:S02]  /*1b350*/  IMAD.MOV.U32 R13, RZ, RZ, R19 ;  /* 0x000000ffff0d7224 */ /* 0x000fe400078e0013 */
[----:B------:R-:W-:Y:S01]  /*1b360*/  IMAD.MOV.U32 R12, RZ, RZ, 0x2 ;  /* 0x00000002ff0c7424 */ /* 0x000fe200078e00ff */
[----:B------:R-:W-:-:S13]  /*1b370*/  IADD3 R2, P1, R14, R5, RZ ;  /* 0x000000050e027210 */ /* 0x000fda0007f3e0ff */
[----:B------:R-:W-:Y:S05]  /*1b380*/  WARPSYNC.COLLECTIVE R15, `(.L_x_13693) ;  /* 0x000000000f087348 */ /* 0x000fea0003c00000 */
[----:B------:R0:W1:Y:S02]  /*1b390*/  SHFL.IDX P6, R14, R13, R12, R11 ;  /* 0x0000000c0d0e7389 */ /* 0x00006400000c000b */
[----:B01----:R-:W-:Y:S01]  /*1b3a0*/  ENDCOLLECTIVE ;  /* 0x000000000000791b */ /* 0x003fe20003800000 */
.L_x_13693:
[----:B------:R-:W-:-:S05]  /*1b3b0*/  IMAD.X R3, RZ, RZ, R3, P1 ;  /* 0x000000ffff037224 */ /* 0x000fca00008e0603 */
[----:B------:R-:W-:Y:S01]  /*1b3c0*/  @!PT LDS RZ, [RZ] ;  /* 0x00000000fffff984 */ /* 0x000fe20000000800 */
[----:B------:R-:W-:Y:S01]  /*1b3d0*/  @!PT LDS RZ, [RZ] ;  /* 0x00000000fffff984 */ /* 0x000fe20000000800 */
[----:B------:R-:W-:Y:S01]  /*1b3e0*/  @!PT LDS RZ, [RZ] ;  /* 0x00000000fffff984 */ /* 0x000fe20000000800 */
[----:B------:R0:W-:Y:S01]  /*1b3f0*/  LDGSTS.E.BYPASS.LTC128B.128 [R4+0xc00], desc[UR42][R2.64], !P2 ;  /* 0x00c0000002047fae */ /* 0x0001e2000d101d6a */
[----:B------:R-:W-:Y:S01]  /*1b400*/  ISETP.LT.OR P2, PT, R6, 0x21, P0 ;  /* 0x000000210600780c */ /* 0x000fe20000741670 */
[----:B------:R-:W-:Y:S01]  /*1b410*/  IMAD.MOV.U32 R13, RZ, RZ, R18 ;  /* 0x000000ffff0d7224 */ /* 0x000fe200078e0012 */
[----:B0-----:R-:W-:-:S11]  /*1b420*/  MOV R3, R14 ;  /* 0x0000000e00037202 */ /* 0x001fd60000000f00 */
[----:B------:R-:W-:Y:S05]  /*1b430*/  WARPSYNC.COLLECTIVE R15, `(.L_x_13694) ;  /* 0x000000000f087348 */ /* 0x000fea0003c00000 */
[----:B------:R0:W1:Y:S02]  /*1b440*/  SHFL.IDX P6, R14, R13, R12, R11 ;  /* 0x0000000c0d0e7389 */ /* 0x00006400000c000b */
[----:B01----:R-:W-:Y:S01]  /*1b450*/  ENDCOLLECTIVE ;  /* 0x000000000000791b */ /* 0x003fe20003800000 */
.L_x_13694:
[----:B------:R-:W-:Y:S02]  /*1b460*/  IMAD.MOV.U32 R13, RZ, RZ, R19 ;  /* 0x000000ffff0d7224 */ /* 0x000fe400078e0013 */
[----:B------:R-:W-:Y:S01]  /*1b470*/  IMAD.MOV.U32 R12, RZ, RZ, 0x3 ;  /* 0x00000003ff0c7424 */ /* 0x000fe200078e00ff */
[----:B------:R-:W-:-:S13]  /*1b480*/  IADD3 R2, P1, R14, R5, RZ ;  /* 0x000000050e027210 */ /* 0x000fda0007f3e0ff */
[----:B------:R-:W-:Y:S05]  /*1b490*/  WARPSYNC.COLLECTIVE R15, `(.L_x_13695) ;  /* 0x000000000f087348 */ /* 0x000fea0003c00000 */
[----:B------:R0:W1:Y:S02]  /*1b4a0*/  SHFL.IDX P6, R14, R13, R12, R11 ;  /* 0x0000000c0d0e7389 */ /* 0x00006400000c000b */
[----:B01----:R-:W-:Y:S01]  /*1b4b0*/  ENDCOLLECTIVE ;  /* 0x000000000000791b */ /* 0x003fe20003800000 */
.L_x_13695:
        /* <DEDUP_REMOVED lines=11> */
.L_x_13696:
[----:B------:R-:W-:Y:S01]  /*1b570*/  IMAD.MOV.U32 R13, RZ, RZ, R19 ;  /* 0x000000ffff0d7224 */ /* 0x000fe200078e0013 */
[----:B------:R-:W-:Y:S02]  /*1b580*/  MOV R12, 0x4 ;  /* 0x00000004000c7802 */ /* 0x000fe40000000f00 */
[----:B------:R-:W-:-:S13]  /*1b590*/  IADD3 R2, P1, R14, R5, RZ ;  /* 0x000000050e027210 */ /* 0x000fda0007f3e0ff */
[----:B------:R-:W-:Y:S05]  /*1b5a0*/  WARPSYNC.COLLECTIVE R15, `(.L_x_13697) ;  /* 0x000000000f087348 */ /* 0x000fea0003c00000 */
[----:B------:R0:W1:Y:S02]  /*1b5b0*/  SHFL.IDX P6, R14, R13, R12, R11 ;  /* 0x0000000c0d0e7389 */ /* 0x00006400000c000b */
[----:B01----:R-:W-:Y:S01]  /*1b5c0*/  ENDCOLLECTIVE ;  /* 0x000000000000791b */ /* 0x003fe20003800000 */
.L_x_13697:
        /* <DEDUP_REMOVED lines=11> */
.L_x_13698:
[----:B------:R-:W-:Y:S02]  /*1b680*/  IMAD.MOV.U32 R13, RZ, RZ, R19 ;  /* 0x000000ffff0d7224 */ /* 0x000fe400078e0013 */
[----:B------:R-:W-:Y:S01]  /*1b690*/  IMAD.MOV.U32 R12, RZ, RZ, 0x5 ;  /* 0x00000005ff0c7424 */ /* 0x000fe200078e00ff */
[----:B------:R-:W-:-:S13]  /*1b6a0*/  IADD3 R2, P1, R14, R5, RZ ;  /* 0x000000050e027210 */ /* 0x000fda0007f3e0ff */
[----:B------:R-:W-:Y:S05]  /*1b6b0*/  WARPSYNC.COLLECTIVE R15, `(.L_x_13699) ;  /* 0x000000000f087348 */ /* 0x000fea0003c00000 */
[----:B------:R0:W1:Y:S02]  /*1b6c0*/  SHFL.IDX P6, R14, R13, R12, R11 ;  /* 0x0000000c0d0e7389 */ /* 0x00006400000c000b */
[----:B01----:R-:W-:Y:S01]  /*1b6d0*/  ENDCOLLECTIVE ;  /* 0x000000000000791b */ /* 0x003fe20003800000 */
.L_x_13699:
        /* <DEDUP_REMOVED lines=11> */
.L_x_13700:
[----:B------:R-:W-:Y:S01]  /*1b790*/  MOV R13, R19 ;  /* 0x00000013000d7202 */ /* 0x000fe20000000f00 */
[----:B------:R-:W-:Y:S01]  /*1b7a0*/  IMAD.MOV.U32 R12, RZ, RZ, 0x6 ;  /* 0x00000006ff0c7424 */ /* 0x000fe200078e00ff */
[----:B------:R-:W-:-:S13]  /*1b7b0*/  IADD3 R2, P1, R14, R5, RZ ;  /* 0x000000050e027210 */ /* 0x000fda0007f3e0ff */
[----:B------:R-:W-:Y:S05]  /*1b7c0*/  WARPSYNC.COLLECTIVE R15, `(.L_x_13701) ;  /* 0x000000000f087348 */ /* 0x000fea0003c00000 */
[----:B------:R0:W1:Y:S02]  /*1b7d0*/  SHFL.IDX P6, R14, R13, R12, R11 ;  /* 0x0000000c0d0e7389 */ /* 0x00006400000c000b */
[----:B01----:R-:W-:Y:S01]  /*1b7e0*/  ENDCOLLECTIVE ;  /* 0x000000000000791b */ /* 0x003fe20003800000 */
.L_x_13701:
        /* <DEDUP_REMOVED lines=11> */
.L_x_13702:
[----:B------:R-:W-:Y:S02]  /*1b8a0*/  IMAD.MOV.U32 R13, RZ, RZ, R19 ;  /* 0x000000ffff0d7224 */ /* 0x000fe400078e0013 */
[----:B------:R-:W-:Y:S01]  /*1b8b0*/  IMAD.MOV.U32 R12, RZ, RZ, 0x7 ;  /* 0x00000007ff0c7424 */ /* 0x000fe200078e00ff */
[----:B------:R-:W-:-:S13]  /*1b8c0*/  IADD3 R2, P1, R14, R5, RZ ;  /* 0x000000050e027210 */ /* 0x000fda0007f3e0ff */
[----:B------:R-:W-:Y:S05]  /*1b8d0*/  WARPSYNC.COLLECTIVE R15, `(.L_x_13703) ;  /* 0x000000000f087348 */ /* 0x000fea0003c00000 */
[----:B------:R0:W1:Y:S02]  /*1b8e0*/  SHFL.IDX P6, R14, R13, R12, R11 ;  /* 0x0000000c0d0e7389 */ /* 0x00006400000c000b */
[----:B01----:R-:W-:Y:S01]  /*1b8f0*/  ENDCOLLECTIVE ;  /* 0x000000000000791b */ /* 0x003fe20003800000 */
.L_x_13703:
        /* <DEDUP_REMOVED lines=10> */
.L_x_13704:
[----:B------:R-:W-:Y:S05]  /*1b9a0*/  BRA `(.L_x_13705) ;  /* 0xffffff9800cc7947 */ /* 0x000fea000383ffff */
.L_x_13500:
[----:B------:R-:W-:Y:S01]  /*1b9b0*/  BSSY B0, `(.L_x_13706) ;  /* 0x0000008000007945 */ /* 0x000fe20003800000 */
[----:B------:R-:W-:Y:S01]  /*1b9c0*/  MOV R13, R24 ;  /* 0x00000018000d7202 */ /* 0x000fe20000000f00 */
[----:B------:R-:W-:Y:S02]  /*1b9d0*/  IMAD.MOV.U32 R12, RZ, RZ, RZ ;  /* 0x000000ffff0c7224 */ /* 0x000fe400078e00ff */
[----:B------:R-:W-:Y:S02]  /*1b9e0*/  IMAD.MOV.U32 R11, RZ, RZ, 0x1f ;  /* 0x0000001fff0b7424 */ /* 0x000fe400078e00ff */
[----:B------:R-:W-:-:S07]  /*1b9f0*/  IMAD.MOV.U32 R15, RZ, RZ, -0x1 ;  /* 0xffffffffff0f7424 */ /* 0x000fce00078e00ff */
[----:B-1----:R-:W-:Y:S05]  /*1ba00*/  WARPSYNC.COLLECTIVE R15, `(.L_x_13707) ;  /* 0x000000000f087348 */ /* 0x002fea0003c00000 */
[----:B------:R0:W2:Y:S02]  /*1ba10*/  SHFL.IDX P6, R14, R13, R12, R11 ;  /* 0x0000000c0d0e7389 */ /* 0x0000a400000c000b */
[----:B012---:R-:W-:Y:S01]  /*1ba20*/  ENDCOLLECTIVE ;  /* 0x000000000000791b */ /* 0x007fe20003800000 */
.L_x_13707:
[----:B------:R-:W-:Y:S05]  /*1ba30*/  BSYNC B0 ;  /* 0x0000000000007941 */ /* 0x000fea0003800000 */
.L_x_13706:
        /* <DEDUP_REMOVED lines=9> */
.L_x_13708:
[----:B------:R-:W-:Y:S02]  /*1bad0*/  ULDC UR4, c[0x0][0xc3c] ;  /* 0x00030f0000047ab9 */ /* 0x000fe40000000800 */
[----:B------:R-:W-:-:S13]  /*1bae0*/  ISETP.GE.OR P1, PT, R7, UR4, !P0 ;  /* 0x0000000407007c0c */ /* 0x000fda000c726670 */
[----:B------:R-:W0:Y:S08]  /*1baf0*/  @!P1 LDC.64 R2, c[0x0][0xc80] ;  /* 0x00032000ff029b82 */ /* 0x000e300000000a00 */
[----:B------:R-:W1:Y:S01]  /*1bb00*/  @!P1 LDC.64 R4, c[0x0][0xc78] ;  /* 0x00031e00ff049b82 */ /* 0x000e620000000a00 */
[----:B------:R-:W-:Y:S01]  /*1bb10*/  IMAD.MOV.U32 R11, RZ, RZ, RZ ;  /* 0x000000ffff0b7224 */ /* 0x000fe200078e00ff */
[----:B------:R-:W-:Y:S01]  /*1bb20*/  MOV R6, R14 ;  /* 0x0000000e00067202 */ /* 0x000fe20000000f00 */
        /* <DEDUP_REMOVED lines=8> */
[----:B------:R-:W-:Y:S01]  /*1bbb0*/  IMAD.MOV.U32 R24, RZ, RZ, RZ ;  /* 0x000000ffff187224 */ /* 0x000fe200078e00ff */
        /* <DEDUP_REMOVED lines=9> */
.L_x_13709:
[----:B------:R-:W-:Y:S02]  /*1bc50*/  MOV R12, 0x2 ;  /* 0x00000002000c7802 */ /* 0x000fe40000000f00 */
[----:B------:R-:W-:-:S05]  /*1bc60*/  SEL R14, R14, RZ, P1 ;  /* 0x000000ff0e0e7207 */ /* 0x000fca0000800000 */
[----:B------:R-:W-:-:S04]  /*1bc70*/  IMAD.IADD R5, R13, 0x1, R14 ;  /* 0x000000010d057824 */ /* 0x000fc800078e020e */
[----:B------:R-:W-:-:S07]  /*1bc80*/  IMAD.MOV.U32 R13, RZ, RZ, R5 ;  /* 0x000000ffff0d7224 */ /* 0x000fce00078e0005 */
[----:B------:R-:W-:Y:S05]  /*1bc90*/  WARPSYNC.COLLECTIVE R15, `(.L_x_13710) ;  /* 0x000000000f087348 */ /* 0x000fea0003c00000 */
[----:B------:R0:W1:Y:S02]  /*1bca0*/  SHFL.UP P6, R14, R13, R12, R11 ;  /* 0x0400000c0d0e7389 */ /* 0x00006400000c000b */
[----:B01----:R-:W-:Y:S01]  /*1bcb0*/  ENDCOLLECTIVE ;  /* 0x000000000000791b */ /* 0x003fe20003800000 */
.L_x_13710:
[----:B------:R-:W-:Y:S01]  /*1bcc0*/  IMAD.MOV.U32 R12, RZ, RZ, 0x4 ;  /* 0x00000004ff0c7424 */ /* 0x000fe200078e00ff */
[----:B------:R-:W-:-:S05]  /*1bcd0*/  SEL R2, R14, RZ, P2 ;  /* 0x000000ff0e027207 */ /* 0x000fca0001000000 */
[----:B------:R-:W-:-:S04]  /*1bce0*/  IMAD.IADD R2, R5, 0x1, R2 ;  /* 0x0000000105027824 */ /* 0x000fc800078e0202 */
[----:B------:R-:W-:-:S07]  /*1bcf0*/  IMAD.MOV.U32 R13, RZ, RZ, R2 ;  /* 0x000000ffff0d7224 */ /* 0x000fce00078e0002 */
[----:B------:R-:W-:Y:S05]  /*1bd00*/  WARPSYNC.COLLECTIVE R15, `(.L_x_13711) ;  /* 0x000000000f087348 */ /* 0x000fea0003c00000 */
[----:B------:R0:W1:Y:S02]  /*1bd10*/  SHFL.UP P6, R14, R13, R12, R11 ;  /* 0x0400000c0d0e7389 */ /* 0x00006400000c000b */
[----:B01----:R-:W-:Y:S01]  /*1bd20*/  ENDCOLLECTIVE ;  /* 0x000000000000791b */ /* 0x003fe20003800000 */
.L_x_13711:
[----:B------:R-:W-:Y:S01]  /*1bd30*/  IMAD.MOV.U32 R12, RZ, RZ, 0x8 ;  /* 0x00000008ff0c7424 */ /* 0x000fe200078e00ff */
[----:B------:R-:W-:-:S05]  /*1bd40*/  SEL R3, R14, RZ, P3 ;  /* 0x000000ff0e037207 */ /* 0x000fca0001800000 */
[----:B------:R-:W-:-:S04]  /*1bd50*/  IMAD.IADD R8, R2, 0x1, R3 ;  /* 0x0000000102087824 */ /* 0x000fc800078e0203 */
[----:B------:R-:W-:-:S07]  /*1bd60*/  IMAD.MOV.U32 R13, RZ, RZ, R8 ;  /* 0x000000ffff0d7224 */ /* 0x000fce00078e0008 */
[----:B------:R-:W-:Y:S05]  /*1bd70*/  WARPSYNC.COLLECTIVE R15, `(.L_x_13712) ;  /* 0x000000000f087348 */ /* 0x000fea0003c00000 */
[----:B------:R0:W1:Y:S02]  /*1bd80*/  SHFL.UP P6, R14, R13, R12, R11 ;  /* 0x0400000c0d0e7389 */ /* 0x00006400000c000b */
[----:B01----:R-:W-:Y:S01]  /*1bd90*/  ENDCOLLECTIVE ;  /* 0x000000000000791b */ /* 0x003fe20003800000 */
.L_x_13712:
[----:B------:R-:W-:Y:S02]  /*1bda0*/  MOV R12, 0x10 ;  /* 0x00000010000c7802 */ /* 0x000fe40000000f00 */
[----:B------:R-:W-:-:S05]  /*1bdb0*/  SEL R5, R14, RZ, P4 ;  /* 0x000000ff0e057207 */ /* 0x000fca0002000000 */
[----:B------:R-:W-:-:S04]  /*1bdc0*/  IMAD.IADD R5, R8, 0x1, R5 ;  /* 0x0000000108057824 */ /* 0x000fc800078e0205 */
[----:B------:R-:W-:-:S07]  /*1bdd0*/  IMAD.MOV.U32 R13, RZ, RZ, R5 ;  /* 0x000000ffff0d7224 */ /* 0x000fce00078e0005 */
[----:B------:R-:W-:Y:S05]  /*1bde0*/  WARPSYNC.COLLECTIVE R15, `(.L_x_13713) ;  /* 0x000000000f087348 */ /* 0x000fea0003c00000 */
[----:B------:R0:W1:Y:S02]  /*1bdf0*/  SHFL.UP P6, R14, R13, R12, R11 ;  /* 0x0400000c0d0e7389 */ /* 0x00006400000c000b */
[----:B01----:R-:W-:Y:S01]  /*1be00*/  ENDCOLLECTIVE ;  /* 0x000000000000791b */ /* 0x003fe20003800000 */
.L_x_13713:
        /* <DEDUP_REMOVED lines=8> */
.L_x_13714:
[----:B------:R-:W-:Y:S05]  /*1be90*/  BRA `(.L_x_13715) ;  /* 0xffffff9800d87947 */ /* 0x000fea000383ffff */
.L_x_13503:
[----:B------:R-:W-:Y:S01]  /*1bea0*/  BSSY B0, `(.L_x_13716) ;  /* 0x0000007000007945 */ /* 0x000fe20003800000 */
[----:B------:R-:W-:Y:S02]  /*1beb0*/  IMAD.MOV.U32 R12, RZ, RZ, 0x1 ;  /* 0x00000001ff0c7424 */ /* 0x000fe400078e00ff */
[----:B------:R-:W-:Y:S02]  /*1bec0*/  IMAD.MOV.U32 R11, RZ, RZ, RZ ;  /* 0x000000ffff0b7224 */ /* 0x000fe400078e00ff */
[----:B------:R-:W-:-:S07]  /*1bed0*/  IMAD.MOV.U32 R15, RZ, RZ, -0x1 ;  /* 0xffffffffff0f7424 */ /* 0x000fce00078e00ff */
[----:B------:R-:W-:Y:S05]  /*1bee0*/  WARPSYNC.COLLECTIVE R15, `(.L_x_13717) ;  /* 0x000000000f087348 */ /* 0x000fea0003c00000 */
[----:B------:R0:W1:Y:S02]  /*1bef0*/  SHFL.UP P6, R14, R13, R12, R11 ;  /* 0x0400000c0d0e7389 */ /* 0x00006400000c000b */
[----:B01----:R-:W-:Y:S01]  /*1bf00*/  ENDCOLLECTIVE ;  /* 0x000000000000791b */ /* 0x003fe20003800000 */
.L_x_13717:
[----:B------:R-:W-:Y:S05]  /*1bf10*/  BSYNC B0 ;  /* 0x0000000000007941 */ /* 0x000fea0003800000 */
.L_x_13716:
[----:B------:R-:W-:Y:S01]  /*1bf20*/  SEL R14, R14, RZ, P1 ;  /* 0x000000ff0e0e7207 */ /* 0x000fe20000800000 */
[----:B------:R-:W-:Y:S02]  /*1bf30*/  IMAD.MOV.U32 R12, RZ, RZ, 0x2 ;  /* 0x00000002ff0c7424 */ /* 0x000fe400078e00ff */
[----:B------:R-:W-:Y:S01]  /*1bf40*/  IMAD.MOV.U32 R11, RZ, RZ, RZ ;  /* 0x000000ffff0b7224 */ /* 0x000fe200078e00ff */
[----:B------:R-:W-:Y:S01]  /*1bf50*/  IADD3 R13, R13, R14, RZ ;  /* 0x0000000e0d0d7210 */ /* 0x000fe20007ffe0ff */
[----:B------:R-:W-:-:S07]  /*1bf60*/  IMAD.MOV.U32 R15, RZ, RZ, -0x1 ;  /* 0xffffffffff0f7424 */ /* 0x000fce00078e00ff */
[----:B------:R-:W-:Y:S05]  /*1bf70*/  WARPSYNC.COLLECTIVE R15, `(.L_x_13718) ;  /* 0x000000000f087348 */ /* 0x000fea0003c00000 */
[----:B------:R0:W1:Y:S02]  /*1bf80*/  SHFL.UP P6, R14, R13, R12, R11 ;  /* 0x0400000c0d0e7389 */ /* 0x00006400000c000b */
[----:B01----:R-:W-:Y:S01]  /*1bf90*/  ENDCOLLECTIVE ;  /* 0x000000000000791b */ /* 0x003fe20003800000 */
.L_x_13718:
[----:B------:R-:W-:Y:S01]  /*1bfa0*/  IMAD.MOV.U32 R12, RZ, RZ, 0x4 ;  /* 0x00000004ff0c7424 */ /* 0x000fe200078e00ff */
[----:B------:R-:W-:-:S05]  /*1bfb0*/  SEL R2, R14, RZ, P2 ;  /* 0x000000ff0e027207 */ /* 0x000fca0001000000 */
[----:B------:R-:W-:-:S04]  /*1bfc0*/  IMAD.IADD R2, R13, 0x1, R2 ;  /* 0x000000010d027824 */ /* 0x000fc800078e0202 */
[----:B------:R-:W-:-:S07]  /*1bfd0*/  IMAD.MOV.U32 R13, RZ, RZ, R2 ;  /* 0x000000ffff0d7224 */ /* 0x000fce00078e0002 */
[----:B------:R-:W-:Y:S05]  /*1bfe0*/  WARPSYNC.COLLECTIVE R15, `(.L_x_13719) ;  /* 0x000000000f087348 */ /* 0x000fea0003c00000 */
[----:B------:R0:W1:Y:S02]  /*1bff0*/  SHFL.UP P6, R14, R13, R12, R11 ;  /* 0x0400000c0d0e7389 */ /* 0x00006400000c000b */
[----:B01----:R-:W-:Y:S01]  /*1c000*/  ENDCOLLECTIVE ;  /* 0x000000000000791b */ /* 0x003fe20003800000 */
.L_x_13719:
[----:B------:R-:W-:Y:S02]  /*1c010*/  MOV R12, 0x8 ;  /* 0x00000008000c7802 */ /* 0x000fe40000000f00 */
[----:B------:R-:W-:-:S05]  /*1c020*/  SEL R3, R14, RZ, P3 ;  /* 0x000000ff0e037207 */ /* 0x000fca0001800000 */
[----:B------:R-:W-:-:S04]  /*1c030*/  IMAD.IADD R3, R2, 0x1, R3 ;  /* 0x0000000102037824 */ /* 0x000fc800078e0203 */
[----:B------:R-:W-:-:S07]  /*1c040*/  IMAD.MOV.U32 R13, RZ, RZ, R3 ;  /* 0x000000ffff0d7224 */ /* 0x000fce00078e0003 */
[----:B------:R-:W-:Y:S05]  /*1c050*/  WARPSYNC.COLLECTIVE R15, `(.L_x_13720) ;  /* 0x000000000f087348 */ /* 0x000fea0003c00000 */
[----:B------:R0:W1:Y:S02]  /*1c060*/  SHFL.UP P6, R14, R13, R12, R11 ;  /* 0x0400000c0d0e7389 */ /* 0x00006400000c000b */
[----:B01----:R-:W-:Y:S01]  /*1c070*/  ENDCOLLECTIVE ;  /* 0x000000000000791b */ /* 0x003fe20003800000 */
.L_x_13720:
[----:B------:R-:W-:Y:S01]  /*1c080*/  IMAD.MOV.U32 R12, RZ, RZ, 0x10 ;  /* 0x00000010ff0c7424 */ /* 0x000fe200078e00ff */
[----:B------:R-:W-:-:S05]  /*1c090*/  SEL R14, R14, RZ, P4 ;  /* 0x000000ff0e0e7207 */ /* 0x000fca0002000000 */
[----:B------:R-:W-:-:S04]  /*1c0a0*/  IMAD.IADD R5, R3, 0x1, R14 ;  /* 0x0000000103057824 */ /* 0x000fc800078e020e */
[----:B------:R-:W-:-:S07]  /*1c0b0*/  IMAD.MOV.U32 R13, RZ, RZ, R5 ;  /* 0x000000ffff0d7224 */ /* 0x000fce00078e0005 */
[----:B------:R-:W-:Y:S05]  /*1c0c0*/  WARPSYNC.COLLECTIVE R15, `(.L_x_13721) ;  /* 0x000000000f087348 */ /* 0x000fea0003c00000 */
[----:B------:R0:W1:Y:S02]  /*1c0d0*/  SHFL.UP P6, R14, R13, R12, R11 ;  /* 0x0400000c0d0e7389 */ /* 0x00006400000c000b */
[----:B01----:R-:W-:Y:S01]  /*1c0e0*/  ENDCOLLECTIVE ;  /* 0x000000000000791b */ /* 0x003fe20003800000 */
.L_x_13721:
        /* <DEDUP_REMOVED lines=8> */
.L_x_13722:
[----:B------:R-:W-:Y:S05]  /*1c170*/  BRA `(.L_x_13723) ;  /* 0xffffff9800c47947 */ /* 0x000fea000383ffff */
.L_x_13505:
[----:B------:R-:W-:Y:S01]  /*1c180*/  BSSY B0, `(.L_x_13724) ;  /* 0x0000006000007945 */ /* 0x000fe20003800000 */
[----:B------:R-:W-:Y:S01]  /*1c190*/  PLOP3.LUT P6, PT, P6, PT, PT, 0x8, 0x0 ;  /* 0x000000000000781c */ /* 0x000fe200037ce170 */
[----:B------:R-:W-:-:S12]  /*1c1a0*/  IMAD.MOV.U32 R15, RZ, RZ, -0x1 ;  /* 0xffffffffff0f7424 */ /* 0x000fd800078e00ff */
[----:B0-----:R-:W-:Y:S05]  /*1c1b0*/  WARPSYNC.COLLECTIVE R15, `(.L_x_13725) ;  /* 0x000000000f087348 */ /* 0x001fea0003c00000 */
[----:B------:R-:W-:Y:S01]  /*1c1c0*/  VOTE.ANY R14, PT, P6 ;  /* 0x00000000000e7806 */ /* 0x000fe200030e0100 */
[----:B0-----:R-:W-:Y:S06]  /*1c1d0*/  ENDCOLLECTIVE ;  /* 0x000000000000791b */ /* 0x001fec0003800000 */
.L_x_13725:
[----:B------:R-:W-:Y:S05]  /*1c1e0*/  BSYNC B0 ;  /* 0x0000000000007941 */ /* 0x000fea0003800000 */
.L_x_13724:
[----:B------:R-:W-:Y:S01]  /*1c1f0*/  MOV R8, R14 ;  /* 0x0000000e00087202 */ /* 0x000fe20000000f00 */
[----:B------:R-:W-:Y:S02]  /*1c200*/  IMAD.MOV.U32 R13, RZ, RZ, R7 ;  /* 0x000000ffff0d7224 */ /* 0x000fe400078e0007 */
[----:B------:R-:W-:Y:S01]  /*1c210*/  IMAD.MOV.U32 R11, RZ, RZ, 0x1f ;  /* 0x0000001fff0b7424 */ /* 0x000fe200078e00ff */
[----:B------:R-:W0:Y:S01]  /*1c220*/  POPC R5, R8 ;  /* 0x0000000800057309 */ /* 0x000e220000000000 */
[----:B------:R-:W-:Y:S02]  /*1c230*/  IMAD.MOV.U32 R15, RZ, RZ, -0x1 ;  /* 0xffffffffff0f7424 */ /* 0x000fe400078e00ff */
[----:B0-----:R-:W-:-:S07]  /*1c240*/  IMAD.MOV.U32 R12, RZ, RZ, R5 ;  /* 0x000000ffff0c7224 */ /* 0x001fce00078e0005 */
[----:B------:R-:W-:Y:S05]  /*1c250*/  WARPSYNC.COLLECTIVE R15, `(.L_x_13726) ;  /* 0x000000000f087348 */ /* 0x000fea0003c00000 */
[----:B------:R0:W1:Y:S02]  /*1c260*/  SHFL.IDX P6, R14, R13, R12, R11 ;  /* 0x0000000c0d0e7389 */ /* 0x00006400000c000b */
[----:B01----:R-:W-:Y:S01]  /*1c270*/  ENDCOLLECTIVE ;  /* 0x000000000000791b */ /* 0x003fe20003800000 */
.L_x_13726:
[----:B------:R-:W-:Y:S02]  /*1c280*/  IMAD.MOV.U32 R13, RZ, RZ, R4 ;  /* 0x000000ffff0d7224 */ /* 0x000fe400078e0004 */
[----:B------:R-:W-:-:S07]  /*1c290*/  IMAD.MOV.U32 R7, RZ, RZ, R14 ;  /* 0x000000ffff077224 */ /* 0x000fce00078e000e */
[----:B------:R-:W-:Y:S05]  /*1c2a0*/  WARPSYNC.COLLECTIVE R15, `(.L_x_13727) ;  /* 0x000000000f087348 */ /* 0x000fea0003c00000 */
[----:B------:R0:W1:Y:S02]  /*1c2b0*/  SHFL.IDX P6, R14, R13, R12, R11 ;  /* 0x0000000c0d0e7389 */ /* 0x00006400000c000b */
[----:B01----:R-:W-:Y:S01]  /*1c2c0*/  ENDCOLLECTIVE ;  /* 0x000000000000791b */ /* 0x003fe20003800000 */
.L_x_13727:
[----:B------:R-:W-:Y:S01]  /*1c2d0*/  IMAD.MOV.U32 R4, RZ, RZ, R14 ;  /* 0x000000ffff047224 */ /* 0x000fe200078e000e */
[----:B------:R-:W-:Y:S06]  /*1c2e0*/  BRA `(.L_x_13728) ;  /* 0xffffff9800a47947 */ /* 0x000fec000383ffff */
.L_x_13507:
[----:B------:R-:W-:Y:S01]  /*1c2f0*/  BSSY B0, `(.L_x_13729) ;  /* 0x0000007000007945 */ /* 0x000fe20003800000 */
[----:B------:R-:W-:Y:S01]  /*1c300*/  IMAD.MOV.U32 R13, RZ, RZ, R3 ;  /* 0x000000ffff0d7224 */ /* 0x000fe200078e0003 */
[----:B------:R-:W-:Y:S01]  /*1c310*/  MOV R11, 0x1f ;  /* 0x0000001f000b7802 */ /* 0x000fe20000000f00 */
[----:B------:R-:W-:-:S07]  /*1c320*/  IMAD.MOV.U32 R15, RZ, RZ, -0x1 ;  /* 0xffffffffff0f7424 */ /* 0x000fce00078e00ff */
[----:B0123--:R-:W-:Y:S05]  /*1c330*/  WARPSYNC.COLLECTIVE R15, `(.L_x_13730) ;  /* 0x000000000f087348 */ /* 0x00ffea0003c00000 */
[----:B------:R4:W0:Y:S02]  /*1c340*/  SHFL.IDX P6, R14, R13, R12, R11 ;  /* 0x0000000c0d0e7389 */ /* 0x00082400000c000b */
[----:B01234-:R-:W-:Y:S01]  /*1c350*/  ENDCOLLECTIVE ;  /* 0x000000000000791b */ /* 0x01ffe20003800000 */
.L_x_13730:
[----:B------:R-:W-:Y:S05]  /*1c360*/  BSYNC B0 ;  /* 0x0000000000007941 */ /* 0x000fea0003800000 */
.L_x_13729:
[----:B------:R-:W-:Y:S01]  /*1c370*/  IMAD.MOV.U32 R24, RZ, RZ, R14 ;  /* 0x000000ffff187224 */ /* 0x000fe200078e000e */
[----:B------:R-:W-:Y:S06]  /*1c380*/  BRA `(.L_x_13506) ;  /* 0xffffff9800947947 */ /* 0x000fec000383ffff */
.L_x_13511:
[----:B0-----:R0:W1:Y:S02]  /*1c390*/  SYNCS.PHASECHK.TRANS64.TRYWAIT P0, [R5+URZ+0x16820], R0 ;  /* 0x01682000050075a7 */ /* 0x001064000800017f */
[----:B-1----:R-:W-:Y:S05]  /*1c3a0*/  @!P0 NANOSLEEP.SYNCS 0x989680 ;  /* 0x009896800000895d */ /* 0x002fea0003900000 */
[----:B------:R-:W1:Y:S02]  /*1c3b0*/  @!P0 SYNCS.PHASECHK.TRANS64 P0, [R5+URZ+0x16820], R0 ;  /* 0x01682000050085a7 */ /* 0x000e64000800007f */
[----:B-1----:R-:W-:Y:S05]  /*1c3c0*/  @!P0 BRA `(.L_x_13511) ;  /* 0xfffffffc00f08947 */ /* 0x002fea000383ffff */
[----:B------:R-:W-:Y:S05]  /*1c3d0*/  BRA `(.L_x_13731) ;  /* 0xffffff9c00ec7947 */ /* 0x000fea000383ffff */
.L_x_13512:
        /* <DEDUP_REMOVED lines=11> */
.L_x_13733:
[----:B------:R-:W-:Y:S05]  /*1c490*/  BSYNC B0 ;  /* 0x0000000000007941 */ /* 0x000fea0003800000 */
.L_x_13732:
[----:B------:R-:W-:Y:S05]  /*1c4a0*/  BRA `(.L_x_13734) ;  /* 0xffffff9c00d47947 */ /* 0x000fea000383ffff */
.L_x_13513:
[----:B------:R-:W-:Y:S01]  /*1c4b0*/  BSSY B0, `(.L_x_13735) ;  /* 0x0000006000007945 */ /* 0x000fe20003800000 */
[----:B------:R-:W-:-:S07]  /*1c4c0*/  IMAD.MOV.U32 R15, RZ, RZ, -0x1 ;  /* 0xffffffffff0f7424 */ /* 0x000fce00078e00ff */
[----:B0-2-4-:R-:W-:Y:S05]  /*1c4d0*/  WARPSYNC.COLLECTIVE R15, `(.L_x_13736) ;  /* 0x000000000f0c7348 */ /* 0x015fea0003c00000 */
[----:B------:R-:W-:Y:S02]  /*1c4e0*/  ELECT P6, UR62, PT ;  /* 0x00000000003e782f */ /* 0x000fe400038c0000 */
[----:B------:R-:W-:Y:S01]  /*1c4f0*/  MOV R14, UR62 ;  /* 0x0000003e000e7c02 */ /* 0x000fe20008000f00 */
[----:B0-2-4-:R-:W-:Y:S10]  /*1c500*/  ENDCOLLECTIVE ;  /* 0x000000000000791b */ /* 0x015ff40003800000 */
.L_x_13736:
[----:B------:R-:W-:Y:S05]  /*1c510*/  BSYNC B0 ;  /* 0x0000000000007941 */ /* 0x000fea0003800000 */
.L_x_13735:
[----:B------:R-:W-:Y:S05]  /*1c520*/  BRA `(.L_x_13737) ;  /* 0xffffff9c00c87947 */ /* 0x000fea000383ffff */
.L_x_13515:
[----:B0-----:R0:W1:Y:S02]  /*1c530*/  SYNCS.PHASECHK.TRANS64.TRYWAIT P1, [R3+URZ+0x16840], R2 ;  /* 0x01684002030075a7 */ /* 0x001064000802017f */
[----:B-1----:R-:W-:Y:S05]  /*1c540*/  @!P1 NANOSLEEP.SYNCS 0x989680 ;  /* 0x009896800000995d */ /* 0x002fea0003900000 */
[----:B------:R-:W1:Y:S02]  /*1c550*/  @!P1 SYNCS.PHASECHK.TRANS64 P1, [R3+URZ+0x16840], R2 ;  /* 0x01684002030095a7 */ /* 0x000e64000802007f */
[----:B-1----:R-:W-:Y:S05]  /*1c560*/  @!P1 BRA `(.L_x_13515) ;  /* 0xfffffffc00f09947 */ /* 0x002fea000383ffff */
[----:B------:R-:W-:Y:S05]  /*1c570*/  BRA `(.L_x_13738) ;  /* 0xffffff9c00e87947 */ /* 0x000fea000383ffff */
.L_x_13517:
[----:B-1----:R1:W3:Y:S02]  /*1c580*/  SYNCS.PHASECHK.TRANS64.TRYWAIT P1, [R5+URZ+0x16840], R0 ;  /* 0x01684000050075a7 */ /* 0x0022e4000802017f */
[----:B---3--:R-:W-:Y:S05]  /*1c590*/  @!P1 NANOSLEEP.SYNCS 0x989680 ;  /* 0x009896800000995d */ /* 0x008fea0003900000 */
[----:B------:R-:W3:Y:S02]  /*1c5a0*/  @!P1 SYNCS.PHASECHK.TRANS64 P1, [R5+URZ+0x16840], R0 ;  /* 0x01684000050095a7 */ /* 0x000ee4000802007f */
[----:B---3--:R-:W-:Y:S05]  /*1c5b0*/  @!P1 BRA `(.L_x_13517) ;  /* 0xfffffffc00f09947 */ /* 0x008fea000383ffff */
[----:B------:R-:W-:Y:S05]  /*1c5c0*/  BRA `(.L_x_13739) ;  /* 0xffffff9c00f47947 */ /* 0x000fea000383ffff */
.L_x_13519:
[----:B---3--:R3:W0:Y:S02]  /*1c5d0*/  SYNCS.PHASECHK.TRANS64.TRYWAIT P1, [R3+URZ+0x16860], R2 ;  /* 0x01686002030075a7 */ /* 0x008624000802017f */
[----:B0-----:R-:W-:Y:S05]  /*1c5e0*/  @!P1 NANOSLEEP.SYNCS 0x989680 ;  /* 0x009896800000995d */ /* 0x001fea0003900000 */
[----:B------:R-:W0:Y:S02]  /*1c5f0*/  @!P1 SYNCS.PHASECHK.TRANS64 P1, [R3+URZ+0x16860], R2 ;  /* 0x01686002030095a7 */ /* 0x000e24000802007f */
[----:B0-----:R-:W-:Y:S05]  /*1c600*/  @!P1 BRA `(.L_x_13519) ;  /* 0xfffffffc00f09947 */ /* 0x001fea000383ffff */
[----:B------:R-:W-:Y:S05]  /*1c610*/  BRA `(.L_x_13740) ;  /* 0xffffff9c00f07947 */ /* 0x000fea000383ffff */
.L_x_13741:
        /* <DEDUP_REMOVED lines=14> */
.L_x_15994:


//--------------------- .text._ZN7cutlass13device_kernelIN5flash11enable_sm90INS1_16FlashAttnFwdSm90INS1_25CollectiveMainloopFwdSm90ILi2EN4cute5tupleIJNS5_1CILi1EEES8_S8_EEENS6_IJNS7_ILi192EEENS7_ILi128EEENS7_ILi64EEEEEELi64ENS_10bfloat16_tEfNS_4arch4Sm90ELb0ELb1ELb0ELb0ELb1ELb0ELb0ELb1ELb1ELb1ELb1ELb0EEENS1_21CollectiveEpilogueFwdINS6_IJSA_SC_SB_EEES9_SE_SG_Li384ELb0ELb1ELb1ELb0EEENS1_19SingleTileSchedulerILb0ELb1ELb1ELi192EEEEEEEEEvNT_6ParamsE --------------------------
	.section	.text._ZN7cutlass13device_kernelIN5flash11enable_sm90INS1_16FlashAttnFwdSm90INS1_25CollectiveMainloopFwdSm90ILi2EN4cute5tupleIJNS5_1CILi1EEES8_S8_EEENS6_IJNS7_ILi192EEENS7_ILi128EEENS7_ILi64EEEEEELi64ENS_10bfloat16_tEfNS_4arch4Sm90ELb0ELb1ELb0ELb0ELb1ELb0ELb0ELb1ELb1ELb1ELb1ELb0EEENS1_21CollectiveEpilogueFwdINS6_IJSA_SC_SB_EEES9_SE_SG_Li384ELb0ELb1ELb1ELb0EEENS1_19SingleTileSchedulerILb0ELb1ELb1ELi192EEEEEEEEEvNT_6ParamsE,"ax",@progbits
	.align	128
.text._ZN7cutlass13device_kernelIN5flash11enable_sm90INS1_16FlashAttnFwdSm90INS1_25CollectiveMainloopFwdSm90ILi2EN4cute5tupleIJNS5_1CILi1EEES8_S8_EEENS6_IJNS7_ILi192EEENS7_ILi128EEENS7_ILi64EEEEEELi64ENS_10bfloat16_tEfNS_4arch4Sm90ELb0ELb1ELb0ELb0ELb1ELb0ELb0ELb1ELb1ELb1ELb1ELb0EEENS1_21CollectiveEpilogueFwdINS6_IJSA_SC_SB_EEES9_SE_SG_Li384ELb0ELb1ELb1ELb0EEENS1_19SingleTileSchedulerILb0ELb1ELb1ELi192EEEEEEEEEvNT_6ParamsE:
        .type           _ZN7cutlass13device_kernelIN5flash11enable_sm90INS1_16FlashAttnFwdSm90INS1_25CollectiveMainloopFwdSm90ILi2EN4cute5tupleIJNS5_1CILi1EEES8_S8_EEENS6_IJNS7_ILi192EEENS7_ILi128EEENS7_ILi64EEEEEELi64ENS_10bfloat16_tEfNS_4arch4Sm90ELb0ELb1ELb0ELb0ELb1ELb0ELb0ELb1ELb1ELb1ELb1ELb0EEENS1_21CollectiveEpilogueFwdINS6_IJSA_SC_SB_EEES9_SE_SG_Li384ELb0ELb1ELb1ELb0EEENS1_19SingleTileSchedulerILb0ELb1ELb1ELi192EEEEEEEEEvNT_6ParamsE,@function
        .size           _ZN7cutlass13device_kernelIN5flash11enable_sm90INS1_16FlashAttnFwdSm90INS1_25CollectiveMainloopFwdSm90ILi2EN4cute5tupleIJNS5_1CILi1EEES8_S8_EEENS6_IJNS7_ILi192EEENS7_ILi128EEENS7_ILi64EEEEEELi64ENS_10bfloat16_tEfNS_4arch4Sm90ELb0ELb1ELb0ELb0ELb1ELb0ELb0ELb1ELb1ELb1ELb1ELb0EEENS1_21CollectiveEpilogueFwdINS6_IJSA_SC_SB_EEES9_SE_SG_Li384ELb0ELb1ELb1ELb0EEENS1_19SingleTileSchedulerILb0ELb1ELb1ELi192EEEEEEEEEvNT_6ParamsE,(.L_x_15995 - _ZN7cutlass13device_kernelIN5flash11enable_sm90INS1_16FlashAttnFwdSm90INS1_25CollectiveMainloopFwdSm90ILi2EN4cute5tupleIJNS5_1CILi1EEES8_S8_EEENS6_IJNS7_ILi192EEENS7_ILi128EEENS7_ILi64EEEEEELi64ENS_10bfloat16_tEfNS_4arch4Sm90ELb0ELb1ELb0ELb0ELb1ELb0ELb0ELb1ELb1ELb1ELb1ELb0EEENS1_21CollectiveEpilogueFwdINS6_IJSA_SC_SB_EEES9_SE_SG_Li384ELb0ELb1ELb1ELb0EEENS1_19SingleTileSchedulerILb0ELb1ELb1ELi192EEEEEEEEEvNT_6ParamsE)
        .other          _ZN7cutlass13device_kernelIN5flash11enable_sm90INS1_16FlashAttnFwdSm90INS1_25CollectiveMainloopFwdSm90ILi2EN4cute5tupleIJNS5_1CILi1EEES8_S8_EEENS6_IJNS7_ILi192EEENS7_ILi128EEENS7_ILi64EEEEEELi64ENS_10bfloat16_tEfNS_4arch4Sm90ELb0ELb1ELb0ELb0ELb1ELb0ELb0ELb1ELb1ELb1ELb1ELb0EEENS1_21CollectiveEpilogueFwdINS6_IJSA_SC_SB_EEES9_SE_SG_Li384ELb0ELb1ELb1ELb0EEENS1_19SingleTileSchedulerILb0ELb1ELb1ELi192EEEEEEEEEvNT_6ParamsE,@"STO_CUDA_ENTRY STV_DEFAULT"
_ZN7cutlass13device_kernelIN5flash11enable_sm90INS1_16FlashAttnFwdSm90INS1_25CollectiveMainloopFwdSm90ILi2EN4cute5tupleIJNS5_1CILi1EEES8_S8_EEENS6_IJNS7_ILi192EEENS7_ILi128EEENS7_ILi64EEEEEELi64ENS_10bfloat16_tEfNS_4arch4Sm90ELb0ELb1ELb0ELb0ELb1ELb0ELb0ELb1ELb1ELb1ELb1ELb0EEENS1_21CollectiveEpilogueFwdINS6_IJSA_SC_SB_EEES9_SE_SG_Li384ELb0ELb1ELb1ELb0EEENS1_19SingleTileSchedulerILb0ELb1ELb1ELi192EEEEEEEEEvNT_6ParamsE:
        /* <DEDUP_REMOVED lines=45> */
.L_x_13742:
        /* <DEDUP_REMOVED lines=22> */
.L_x_13743:
        /* <DEDUP_REMOVED lines=18> */
.L_x_13744:
        /* <DEDUP_REMOVED lines=22> */
.L_x_13745:
        /* <DEDUP_REMOVED lines=23> */
.L_x_13746:
        /* <DEDUP_REMOVED lines=9> */
.L_x_13749:
        /* <DEDUP_REMOVED lines=61> */
.L_x_13752:
[----:B------:R-:W-:-:S11]  /*0c80*/  UISETP.NE.AND UP0, UPT, UR5, 0x1, UPT ;  /* 0x000000010500788c */ /* 0x000fd6000bf05270 */
[----:B------:R-:W-:Y:S02]  /*0c90*/  @UP0 ULDC.64 UR10, c[0x0][0x9e8] ;  /* 0x00027a00000a0ab9 */ /* 0x000fe40000000a00 */
[----:B------:R-:W-:-:S04]  /*0ca0*/  UIMAD.WIDE.U32 UR8, UR4, UR10, URZ ;  /* 0x0000000a040872a5 */ /* 0x000fc8000f8e003f */
[----:B------:R-:W-:-:S12]  /*0cb0*/  @UP0 USHF.R.U32.HI UR4, URZ, UR11, UR9 ;  /* 0x0000000b3f040299 */ /* 0x000fd80008011609 */
.L_x_13753:
[----:B------:R-:W-:-:S06]  /*0cc0*/  UIMAD UR4, UR4, UR5, UR5 ;  /* 0x00000005040472a4 */ /* 0x000fcc000f8e0205 */
[----:B------:R-:W-:-:S07]  /*0cd0*/  VIMNMX R0, R0, UR4, PT ;  /* 0x0000000400007c48 */ /* 0x000fce000bfe0100 */
.L_x_13751:
[----:B------:R-:W-:Y:S01]  /*0ce0*/  UISETP.NE.AND UP0, UPT, UR40, URZ, UPT ;  /* 0x0000003f2800728c */ /* 0x000fe2000bf05270 */
[CC--:B------:R-:W-:Y:S01]  /*0cf0*/  IMAD R22, R17.reuse, R4.reuse, -R22 ;  /* 0x0000000411167224 */ /* 0x0c0fe200078e0a16 */
        /* <DEDUP_REMOVED lines=31> */
.L_x_13755:
[----:B------:R-:W-:-:S11]  /*0ef0*/  UISETP.NE.AND UP0, UPT, UR5, 0x1, UPT ;  /* 0x000000010500788c */ /* 0x000fd6000bf05270 */
[----:B------:R-:W-:Y:S02]  /*0f00*/  @UP0 ULDC.64 UR10, c[0x0][0x9e8] ;  /* 0x00027a00000a0ab9 */ /* 0x000fe40000000a00 */
[----:B------:R-:W-:-:S04]  /*0f10*/  UIMAD.WIDE.U32 UR8, UR4, UR10, URZ ;  /* 0x0000000a040872a5 */ /* 0x000fc8000f8e003f */
[----:B------:R-:W-:-:S12]  /*0f20*/  @UP0 USHF.R.U32.HI UR4, URZ, UR11, UR9 ;  /* 0x0000000b3f040299 */ /* 0x000fd80008011609 */
.L_x_13756:
[----:B------:R-:W-:-:S04]  /*0f30*/  UIMAD UR4, UR4, UR5, URZ ;  /* 0x00000005040472a4 */ /* 0x000fc8000f8e023f */
[----:B------:R-:W-:-:S04]  /*0f40*/  UISETP.LT.AND UP0, UPT, UR7, UR4, UPT ;  /* 0x000000040700728c */ /* 0x000fc8000bf01270 */
[----:B------:R-:W-:-:S12]  /*0f50*/  USEL UR7, UR7, UR4, !UP0 ;  /* 0x0000000407077287 */ /* 0x000fd8000c000000 */
.L_x_13754:
        /* <DEDUP_REMOVED lines=47> */
.L_x_13757:
        /* <DEDUP_REMOVED lines=58> */
.L_x_13759:
[----:B------:R-:W-:-:S04]  /*15f0*/  SHF.L.U32 R0, RZ, 0x1f, RZ ;  /* 0x0000001fff007819 */ /* 0x000fc800000006ff */
[----:B------:R-:W0:Y:S02]  /*1600*/  SYNCS.PHASECHK.TRANS64.TRYWAIT P0, [UR43+0x16800], R0 ;  /* 0x01680000ff0075a7 */ /* 0x000e24000800016b */
[----:B0-----:R-:W-:Y:S05]  /*1610*/  @!P0 BRA `(.L_x_13760) ;  /* 0x0000010800c08947 */ /* 0x001fea0003800000 */
.L_x_13891:
[----:B------:R-:W-:-:S06]  /*1620*/  ULOP3.LUT UR4, UR38, 0x1, URZ, 0xfc, !UPT ;  /* 0x0000000126047892 */ /* 0x000fcc000f8efc3f */
[----:B------:R-:W-:-:S05]  /*1630*/  IMAD.U32 R2, RZ, RZ, UR4 ;  /* 0x00000004ff027e24 */ /* 0x000fca000f8e00ff */
[----:B------:R-:W-:-:S13]  /*1640*/  ISETP.NE.AND P0, PT, R2, 0x3, PT ;  /* 0x000000030200780c */ /* 0x000fda0003f05270 */
[----:B------:R-:W-:Y:S05]  /*1650*/  @!P0 BRA `(.L_x_13761) ;  /* 0x0000000000048947 */ /* 0x000fea0003800000 */
[----:B------:R-:W-:Y:S01]  /*1660*/  BPT.TRAP 0x1 ;  /* 0x000000040000795c */ /* 0x000fe20000300000 */
.L_x_13761:
[----:B------:R1:W2:Y:S01]  /*1670*/  SYNCS.PHASECHK.TRANS64.TRYWAIT P1, [UR43+0x16830], R0 ;  /* 0x01683000ff0075a7 */ /* 0x0002a2000802016b */
[----:B------:R-:W-:Y:S05]  /*1680*/  @!P0 BRA `(.L_x_13762) ;  /* 0x0000000000048947 */ /* 0x000fea0003800000 */
[----:B------:R-:W-:Y:S01]  /*1690*/  BPT.TRAP 0x1 ;  /* 0x000000040000795c */ /* 0x000fe20000300000 */
.L_x_13762:
[----:B------:R-:W-:-:S05]  /*16a0*/  IMAD.U32 R6, RZ, RZ, UR46 ;  /* 0x0000002eff067e24 */ /* 0x000fca000f8e00ff */
[----:B------:R-:W-:Y:S01]  /*16b0*/  LOP3.LUT R6, R6, 0x10000, RZ, 0xfc, !PT ;  /* 0x0001000006067812 */ /* 0x000fe200078efcff */
[----:B--2---:R-:W-:Y:S06]  /*16c0*/  @P1 BRA `(.L_x_13763) ;  /* 0x0000000000081947 */ /* 0x004fec0003800000 */
[----:B------:R-:W2:Y:S02]  /*16d0*/  SYNCS.PHASECHK.TRANS64.TRYWAIT P1, [UR43+0x16830], R0 ;  /* 0x01683000ff0075a7 */ /* 0x000ea4000802016b */
[----:B--2---:R-:W-:Y:S05]  /*16e0*/  @!P1 BRA `(.L_x_13764) ;  /* 0x0000010800a49947 */ /* 0x004fea0003800000 */
.L_x_13763:
        /* <DEDUP_REMOVED lines=38> */
.L_x_13765:
[----:B0-----:R-:W-:Y:S01]  /*1950*/  LOP3.LUT R3, R88, 0xffffff80, RZ, 0xc0, !PT ;  /* 0xffffff8058037812 */ /* 0x001fe200078ec0ff */
[----:B------:R-:W-:Y:S01]  /*1960*/  IMAD.HI R8, R90, 0x55555556, RZ ;  /* 0x555555565a087827 */ /* 0x000fe200078e02ff */
[----:B------:R-:W-:Y:S01]  /*1970*/  LEA.HI R89, R89, R16, RZ, 0x2 ;  /* 0x0000001059597211 */ /* 0x000fe200078f10ff */
[----:B------:R-:W-:Y:S01]  /*1980*/  UISETP.NE.AND UP1, UPT, UR40, URZ, UPT ;  /* 0x0000003f2800728c */ /* 0x000fe2000bf25270 */
[----:B------:R-:W-:Y:S01]  /*1990*/  LEA R12, R19, 0xffffff80, 0x7 ;  /* 0xffffff80130c7811 */ /* 0x000fe200078e38ff */
[----:B------:R-:W-:Y:S01]  /*19a0*/  IMAD.IADD R3, R16, 0x1, -R3 ;  /* 0x0000000110037824 */ /* 0x000fe200078e0a03 */
[----:B------:R-:W-:Y:S01]  /*19b0*/  LOP3.LUT R89, R89, 0xfffffffc, RZ, 0xc0, !PT ;  /* 0xfffffffc59597812 */ /* 0x000fe200078ec0ff */
[----:B------:R-:W-:Y:S01]  /*19c0*/  UISETP.NE.AND UP0, UPT, UR44, URZ, UPT ;  /* 0x0000003f2c00728c */ /* 0x000fe2000bf05270 */
[----:B------:R-:W-:Y:S01]  /*19d0*/  LEA.HI R9, R8, R8, RZ, 0x1 ;  /* 0x0000000808097211 */ /* 0x000fe200078f08ff */
[----:B------:R-:W-:Y:S01]  /*19e0*/  ULDC UR28, c[0x0][0x2f0] ;  /* 0x0000bc00001c7ab9 */ /* 0x000fe20000000800 */
[----:B-1----:R-:W-:Y:S01]  /*19f0*/  SHF.R.S32.HI R0, RZ, 0x1f, R3 ;  /* 0x0000001fff007819 */ /* 0x002fe20000011403 */
        /* <DEDUP_REMOVED lines=10> */
[----:B------:R-:W-:Y:S01]  /*1aa0*/  ULOP3.LUT UR24, URZ, UR24, URZ, 0x33, !UPT ;  /* 0x000000183f187292 */ /* 0x000fe2000f8e333f */
[----:B------:R-:W-:-:S02]  /*1ab0*/  SHF.R.S32.HI R4, RZ, 0x5, R4 ;  /* 0x00000005ff047819 */ /* 0x000fc40000011404 */
[-C--:B------:R-:W-:Y:S02]  /*1ac0*/  LEA.HI R5, R5, R0.reuse, RZ, 0x3 ;  /* 0x0000000005057211 */ /* 0x080fe400078f18ff */
[----:B------:R-:W-:Y:S02]  /*1ad0*/  LEA.HI R8, R89, R89, RZ, 0x1 ;  /* 0x0000005959087211 */ /* 0x000fe400078f08ff */
[----:B------:R-:W-:Y:S02]  /*1ae0*/  LEA R4, R4, UR45, 0x4 ;  /* 0x0000002d04047c11 */ /* 0x000fe4000f8e20ff */
[----:B------:R-:W-:Y:S02]  /*1af0*/  LOP3.LUT R5, R5, 0xfffffff8, RZ, 0xc0, !PT ;  /* 0xfffffff805057812 */ /* 0x000fe400078ec0ff */
[----:B------:R-:W-:Y:S02]  /*1b00*/  LOP3.LUT R8, R8, 0x1ffffffe, RZ, 0xc0, !PT ;  /* 0x1ffffffe08087812 */ /* 0x000fe400078ec0ff */
[----:B------:R-:W-:-:S02]  /*1b10*/  IADD3 R4, R4, R0, -R5 ;  /* 0x0000000004047210 */ /* 0x000fc40007ffe805 */
[----:B------:R-:W-:Y:S01]  /*1b20*/  PLOP3.LUT P2, PT, PT, PT, UP1, 0x80, 0x0 ;  /* 0x000000000000781c */ /* 0x000fe20003f4f018 */
[----:B------:R-:W-:Y:S02]  /*1b30*/  IMAD.IADD R8, R89, 0x1, -R8 ;  /* 0x0000000159087824 */ /* 0x000fe400078e0a08 */
[----:B------:R-:W-:Y:S02]  /*1b40*/  IMAD R9, R9, 0x40, R4 ;  /* 0x0000004009097824 */ /* 0x000fe400078e0204 */
[----:B------:R-:W-:Y:S02]  /*1b50*/  IMAD.MOV.U32 R4, RZ, RZ, -0x80 ;  /* 0xffffff80ff047424 */ /* 0x000fe400078e00ff */
[----:B------:R-:W-:Y:S01]  /*1b60*/  IMAD R9, R8, 0x8, R9 ;  /* 0x0000000808097824 */ /* 0x000fe200078e0209 */
[----:B------:R-:W-:Y:S01]  /*1b70*/  LOP3.LUT R8, R2, 0x7ffffffc, RZ, 0xc0, !PT ;  /* 0x7ffffffc02087812 */ /* 0x000fe200078ec0ff */
        /* <DEDUP_REMOVED lines=14> */
[----:B------:R-:W-:Y:S01]  /*1c60*/  IMAD.U32 R5, RZ, RZ, UR4 ;  /* 0x00000004ff057e24 */ /* 0x000fe2000f8e00ff */
[----:B------:R-:W-:Y:S01]  /*1c70*/  ULDC UR4, c[0x0][0x9e0] ;  /* 0x0002780000047ab9 */ /* 0x000fe20000000800 */
        /* <DEDUP_REMOVED lines=22> */
.L_x_13768:
[----:B------:R-:W-:Y:S02]  /*1de0*/  ULDC UR7, c[0x0][0x9e4] ;  /* 0x0002790000077ab9 */ /* 0x000fe40000000800 */
[----:B------:R-:W-:-:S05]  /*1df0*/  IMAD.U32 R11, RZ, RZ, UR7 ;  /* 0x00000007ff0b7e24 */ /* 0x000fca000f8e00ff */
[----:B------:R-:W-:-:S13]  /*1e00*/  ISETP.NE.AND P1, PT, R11, 0x1, PT ;  /* 0x000000010b00780c */ /* 0x000fda0003f25270 */
[----:B------:R-:W0:Y:S02]  /*1e10*/  @P1 LDC.64 R90, c[0x0][0x9e8] ;  /* 0x00027a00ff5a1b82 */ /* 0x000e240000000a00 */
[----:B0-----:R-:W-:-:S05]  /*1e20*/  @P1 IMAD.HI.U32 R10, R3, R90, RZ ;  /* 0x0000005a030a1227 */ /* 0x001fca00078e00ff */
[----:B------:R-:W-:-:S07]  /*1e30*/  @P1 SHF.R.U32.HI R3, RZ, R91, R10 ;  /* 0x0000005bff031219 */ /* 0x000fce000001160a */
.L_x_13769:
[----:B------:R-:W-:Y:S05]  /*1e40*/  BSYNC B0 ;  /* 0x0000000000007941 */ /* 0x000fea0003800000 */
.L_x_13767:
[----:B------:R-:W-:-:S04]  /*1e50*/  IMAD R3, R3, R11, -R12 ;  /* 0x0000000b03037224 */ /* 0x000fc800078e0a0c */
[----:B------:R-:W-:-:S05]  /*1e60*/  IMAD R3, R8, -0x2, R3 ;  /* 0xfffffffe08037824 */ /* 0x000fca00078e0203 */
[----:B------:R-:W-:Y:S02]  /*1e70*/  VIADDMNMX R2, R3, R11, R2, PT ;  /* 0x0000000b03027246 */ /* 0x000fe40003800102 */
[----:B------:R-:W-:-:S07]  /*1e80*/  VIMNMX R4, R4, R3, !PT ;  /* 0x0000000304047248 */ /* 0x000fce0007fe0100 */
.L_x_13766:
        /* <DEDUP_REMOVED lines=14> */
[----:B------:R-:W-:Y:S01]  /*1f70*/  FSEL R127, R28, -INF , !P3 ;  /* 0xff8000001c7f7808 */ /* 0x000fe20005800000 */
[----:B0-----:R-:W-:Y:S01]  /*1f80*/  IMAD.IADD R10, R88, 0x1, R0 ;  /* 0x00000001580a7824 */ /* 0x001fe200078e0200 */
        /* <DEDUP_REMOVED lines=167> */
[----:B------:R-:W-:Y:S02]  /*2a00*/  VIADDMNMX R4, R0, R99, R20, PT ;  /* 0x0000006300047246 */ /* 0x000fe40003800114 */
[----:B------:R-:W-:-:S04]  /*2a10*/  ISETP.LT.OR P6, PT, R2, 0x7a, P6 ;  /* 0x0000007a0200780c */ /* 0x000fc800037c1670 */
        /* <DEDUP_REMOVED lines=17> */
.L_x_13772:
[----:B------:R-:W-:Y:S02]  /*2b30*/  ULDC UR7, c[0x0][0x9e4] ;  /* 0x0002790000077ab9 */ /* 0x000fe40000000800 */
[----:B------:R-:W-:-:S05]  /*2b40*/  IMAD.U32 R2, RZ, RZ, UR7 ;  /* 0x00000007ff027e24 */ /* 0x000fca000f8e00ff */
[----:B------:R-:W-:-:S13]  /*2b50*/  ISETP.NE.AND P6, PT, R2, 0x1, PT ;  /* 0x000000010200780c */ /* 0x000fda0003fc5270 */
[----:B------:R-:W0:Y:S02]  /*2b60*/  @P6 LDC.64 R100, c[0x0][0x9e8] ;  /* 0x00027a00ff646b82 */ /* 0x000e240000000a00 */
[----:B0-----:R-:W-:-:S05]  /*2b70*/  @P6 IMAD.HI.U32 R0, R99, R100, RZ ;  /* 0x0000006463006227 */ /* 0x001fca00078e00ff */
[----:B------:R-:W-:-:S07]  /*2b80*/  @P6 SHF.R.U32.HI R99, RZ, R101, R0 ;  /* 0x00000065ff636219 */ /* 0x000fce0000011600 */
.L_x_13773:
[----:B------:R-:W-:Y:S05]  /*2b90*/  BSYNC B0 ;  /* 0x0000000000007941 */ /* 0x000fea0003800000 */
.L_x_13771:
[----:B------:R-:W-:-:S04]  /*2ba0*/  IMAD R99, R99, R2, -R12 ;  /* 0x0000000263637224 */ /* 0x000fc800078e0a0c */
[----:B------:R-:W-:-:S05]  /*2bb0*/  IMAD R99, R8, -0x2, R99 ;  /* 0xfffffffe08637824 */ /* 0x000fca00078e0263 */
[----:B------:R-:W-:Y:S02]  /*2bc0*/  VIADDMNMX R4, R99, R2, R4, PT ;  /* 0x0000000263047246 */ /* 0x000fe40003800104 */
[----:B------:R-:W-:-:S07]  /*2bd0*/  VIMNMX R10, R10, R99, !PT ;  /* 0x000000630a0a7248 */ /* 0x000fce0007fe0100 */
.L_x_13770:
[----:B------:R-:W-:Y:S01]  /*2be0*/  ISETP.GT.AND P1, PT, R10, 0x1, !P1 ;  /* 0x000000010a00780c */ /* 0x000fe20004f24270 */
[----:B------:R-:W-:Y:S01]  /*2bf0*/  ULDC UR7, c[0x0][0x988] ;  /* 0x0002620000077ab9 */ /* 0x000fe20000000800 */
[----:B------:R-:W-:Y:S01]  /*2c00*/  LOP3.LUT P6, RZ, R16, 0x4, RZ, 0xc0, !PT ;  /* 0x0000000410ff7812 */ /* 0x000fe200078cc0ff */
        /* <DEDUP_REMOVED lines=16> */
[----:B------:R-:W-:Y:S02]  /*2d10*/  ISETP.GT.AND P1, PT, R10, 0x10, !P1 ;  /* 0x000000100a00780c */ /* 0x000fe40004f24270 */
[----:B------:R-:W-:Y:S02]  /*2d20*/  FMNMX.FTZ R0, R119, R0, !PT ;  /* 0x0000000077007209 */ /* 0x000fe40007810000 */
[----:B------:R-:W-:Y:S02]  /*2d30*/  ISETP.LT.OR P1, PT, R4, 0x11, P1 ;  /* 0x000000110400780c */ /* 0x000fe40000f21670 */
        /* <DEDUP_REMOVED lines=16> */
[----:B------:R-:W-:Y:S02]  /*2e40*/  LOP3.LUT P1, RZ, R16, 0x1000000, RZ, 0xc0, !PT ;  /* 0x0100000010ff7812 */ /* 0x000fe4000782c0ff */
        /* <DEDUP_REMOVED lines=54> */
[----:B------:R-:W-:Y:S01]  /*31b0*/  FMNMX.FTZ R14, R85, R0, !PT ;  /* 0x00000000550e7209 */ /* 0x000fe20007810000 */
[----:B------:R-:W-:Y:S01]  /*31c0*/  IMAD.U32 R0, RZ, RZ, UR7 ;  /* 0x00000007ff007e24 */ /* 0x000fe2000f8e00ff */
[----:B------:R-:W-:Y:S02]  /*31d0*/  ISETP.LT.OR P1, PT, R4, 0x3a, P1 ;  /* 0x0000003a0400780c */ /* 0x000fe40000f21670 */
[----:B------:R-:W-:Y:S01]  /*31e0*/  LOP3.LUT P2, RZ, R16, 0x80, RZ, 0xc0, !PT ;  /* 0x0000008010ff7812 */ /* 0x000fe2000784c0ff */
[----:B------:R-:W0:Y:S01]  /*31f0*/  SHFL.BFLY PT, R135, R14, 0x2, 0x1f ;  /* 0x0c401f000e877f89 */ /* 0x000e2200000e0000 */
[----:B------:R-:W-:-:S02]  /*3200*/  FSEL R55, R55, -INF , !P1 ;  /* 0xff80000037377808 */ /* 0x000fc40004800000 */
[C---:B------:R-:W-:Y:S02]  /*3210*/  LOP3.LUT P1, RZ, R16.reuse, 0x8000, RZ, 0xc0, !PT ;  /* 0x0000800010ff7812 */ /* 0x040fe4000782c0ff */
[----:B------:R-:W-:Y:S02]  /*3220*/  LOP3.LUT P6, RZ, R16, 0x40, RZ, 0xc0, !PT ;  /* 0x0000004010ff7812 */ /* 0x000fe400078cc0ff */
[C---:B------:R-:W-:Y:S02]  /*3230*/  ISETP.GT.AND P1, PT, R10.reuse, 0x40, !P1 ;  /* 0x000000400a00780c */ /* 0x040fe40004f24270 */
[----:B------:R-:W-:Y:S02]  /*3240*/  ISETP.GT.AND P3, PT, R10, 0x70, !P3 ;  /* 0x000000700a00780c */ /* 0x000fe40005f64270 */
[----:B------:R-:W-:Y:S02]  /*3250*/  ISETP.LT.OR P1, PT, R4, 0x41, P1 ;  /* 0x000000410400780c */ /* 0x000fe40000f21670 */
[----:B------:R-:W-:-:S02]  /*3260*/  ISETP.GT.AND P4, PT, R10, 0x71, !P4 ;  /* 0x000000710a00780c */ /* 0x000fc40006784270 */
[----:B------:R-:W-:Y:S02]  /*3270*/  FSEL R103, R58, -INF , !P1 ;  /* 0xff8000003a677808 */ /* 0x000fe40004800000 */
[----:B------:R-:W-:Y:S02]  /*3280*/  LOP3.LUT P1, RZ, R16, 0x4000, RZ, 0xc0, !PT ;  /* 0x0000400010ff7812 */ /* 0x000fe4000782c0ff */
[----:B------:R-:W-:Y:S02]  /*3290*/  ISETP.LT.OR P3, PT, R4, 0x71, P3 ;  /* 0x000000710400780c */ /* 0x000fe40001f61670 */
[C---:B------:R-:W-:Y:S02]  /*32a0*/  ISETP.GT.AND P1, PT, R10.reuse, 0x41, !P1 ;  /* 0x000000410a00780c */ /* 0x040fe40004f24270 */
[----:B------:R-:W-:Y:S02]  /*32b0*/  ISETP.GT.AND P5, PT, R10, 0x78, !P5 ;  /* 0x000000780a00780c */ /* 0x000fe40006fa4270 */
[----:B------:R-:W-:-:S02]  /*32c0*/  ISETP.LT.OR P1, PT, R4, 0x42, P1 ;  /* 0x000000420400780c */ /* 0x000fc40000f21670 */
[----:B0-----:R-:W-:Y:S02]  /*32d0*/  FMNMX.FTZ R135, R14, R135, !PT ;  /* 0x000000870e877209 */ /* 0x001fe40007810000 */
[----:B------:R-:W-:Y:S02]  /*32e0*/  FSEL R59, R59, -INF , !P1 ;  /* 0xff8000003b3b7808 */ /* 0x000fe40004800000 */
[----:B------:R-:W-:Y:S01]  /*32f0*/  LOP3.LUT P1, RZ, R16, 0x2000, RZ, 0xc0, !PT ;  /* 0x0000200010ff7812 */ /* 0x000fe2000782c0ff */
[----:B------:R-:W0:Y:S01]  /*3300*/  SHFL.BFLY PT, R2, R135, 0x1, 0x1f ;  /* 0x0c201f0087027f89 */ /* 0x000e2200000e0000 */
[----:B------:R-:W-:Y:S02]  /*3310*/  ISETP.LT.OR P4, PT, R4, 0x72, P4 ;  /* 0x000000720400780c */ /* 0x000fe40002781670 */
[----:B------:R-:W-:Y:S02]  /*3320*/  ISETP.GT.AND P1, PT, R10, 0x48, !P1 ;  /* 0x000000480a00780c */ /* 0x000fe40004f24270 */
[----:B------:R-:W-:-:S02]  /*3330*/  ISETP.LT.OR P5, PT, R4, 0x79, P5 ;  /* 0x000000790400780c */ /* 0x000fc40002fa1670 */
[----:B------:R-:W-:Y:S02]  /*3340*/  ISETP.LT.OR P1, PT, R4, 0x49, P1 ;  /* 0x000000490400780c */ /* 0x000fe40000f21670 */
[----:B------:R-:W-:Y:S02]  /*3350*/  FSEL R83, R83, -INF , !P4 ;  /* 0xff80000053537808 */ /* 0x000fe40006000000 */
[----:B------:R-:W-:Y:S02]  /*3360*/  FSEL R51, R62, -INF , !P1 ;  /* 0xff8000003e337808 */ /* 0x000fe40004800000 */
[----:B------:R-:W-:Y:S02]  /*3370*/  LOP3.LUT P1, RZ, R16, 0x1000, RZ, 0xc0, !PT ;  /* 0x0000100010ff7812 */ /* 0x000fe4000782c0ff */
[----:B------:R-:W-:Y:S02]  /*3380*/  R2UR UR7, R22 ;  /* 0x00000000160772ca */ /* 0x000fe400000e0000 */
[----:B------:R-:W-:-:S04]  /*3390*/  ISETP.GT.AND P1, PT, R10, 0x49, !P1 ;  /* 0x000000490a00780c */ /* 0x000fc80004f24270 */
[----:B------:R-:W-:Y:S02]  /*33a0*/  ISETP.LT.OR P1, PT, R4, 0x4a, P1 ;  /* 0x0000004a0400780c */ /* 0x000fe40000f21670 */
[----:B0-----:R-:W-:Y:S02]  /*33b0*/  FMNMX.FTZ R2, R135, R2, !PT ;  /* 0x0000000287027209 */ /* 0x001fe40007810000 */
[----:B------:R-:W-:Y:S02]  /*33c0*/  FSEL R63, R63, -INF , !P1 ;  /* 0xff8000003f3f7808 */ /* 0x000fe40004800000 */
[----:B------:R-:W-:Y:S01]  /*33d0*/  LOP3.LUT P1, RZ, R16, 0x800, RZ, 0xc0, !PT ;  /* 0x0000080010ff7812 */ /* 0x000fe2000782c0ff */
[----:B------:R-:W-:Y:S01]  /*33e0*/  FMUL.FTZ R12, R2, R0 ;  /* 0x00000000020c7220 */ /* 0x000fe20000410000 */
[----:B------:R-:W-:Y:S02]  /*33f0*/  UIADD3 UR45, UR7, UR45, URZ ;  /* 0x0000002d072d7290 */ /* 0x000fe4000fffe03f */
[----:B------:R-:W-:-:S02]  /*3400*/  ISETP.GT.AND P1, PT, R10, 0x50, !P1 ;  /* 0x000000500a00780c */ /* 0x000fc40004f24270 */
[----:B------:R-:W-:Y:S02]  /*3410*/  UIADD3 UR4, UR45, UR4, URZ ;  /* 0x000000042d047290 */ /* 0x000fe4000fffe03f */
        /* <DEDUP_REMOVED lines=29> */
[-CC-:B------:R-:W-:Y:S01]  /*35f0*/  FFMA.FTZ R138, R89, R0.reuse, -R12.reuse ;  /* 0x00000000598a7223 */ /* 0x180fe2000001080c */
[----:B------:R-:W-:Y:S01]  /*3600*/  ISETP.LT.OR P1, PT, R4, 0x1, P1 ;  /* 0x000000010400780c */ /* 0x000fe20000f21670 */
[-CC-:B------:R-:W-:Y:S01]  /*3610*/  FFMA.FTZ R136, R91, R0.reuse, -R12.reuse ;  /* 0x000000005b887223 */ /* 0x180fe2000001080c */
[----:B------:R-:W-:Y:S01]  /*3620*/  FSEL R91, R82, -INF , !P3 ;  /* 0xff800000525b7808 */ /* 0x000fe20005800000 */
[-CC-:B------:R-:W-:Y:S01]  /*3630*/  FFMA.FTZ R132, R33, R0.reuse, -R12.reuse ;  /* 0x0000000021847223 */ /* 0x180fe2000001080c */
[----:B------:R-:W-:Y:S01]  /*3640*/  FSEL R26, R26, -INF , !P1 ;  /* 0xff8000001a1a7808 */ /* 0x000fe20004800000 */
[-CC-:B------:R-:W-:Y:S01]  /*3650*/  FFMA.FTZ R33, R57, R0.reuse, -R12.reuse ;  /* 0x0000000039217223 */ /* 0x180fe2000001080c */
[----:B------:R-:W-:Y:S01]  /*3660*/  LOP3.LUT P1, RZ, R16, 0x4000000, RZ, 0xc0, !PT ;  /* 0x0400000010ff7812 */ /* 0x000fe2000782c0ff */
[-CC-:B------:R-:W-:Y:S01]  /*3670*/  FFMA.FTZ R142, R93, R0.reuse, -R12.reuse ;  /* 0x000000005d8e7223 */ /* 0x180fe2000001080c */
[----:B------:R-:W-:Y:S01]  /*3680*/  FMNMX.FTZ R14, R26, R117, !PT ;  /* 0x000000751a0e7209 */ /* 0x000fe20007810000 */
[-CC-:B------:R-:W-:Y:S01]  /*3690*/  FFMA.FTZ R148, R133, R0.reuse, -R12.reuse ;  /* 0x0000000085947223 */ /* 0x180fe2000001080c */
[----:B------:R-:W-:Y:S01]  /*36a0*/  ISETP.GT.AND P1, PT, R10, 0x68, !P1 ;  /* 0x000000680a00780c */ /* 0x000fe20004f24270 */
[--C-:B------:R-:W-:Y:S01]  /*36b0*/  FFMA.FTZ R131, R131, R0, -R12.reuse ;  /* 0x0000000083837223 */ /* 0x100fe2000001080c */
[----:B------:R-:W-:Y:S01]  /*36c0*/  FMNMX.FTZ R14, R27, R14, !PT ;  /* 0x0000000e1b0e7209 */ /* 0x000fe20007810000 */
[--C-:B------:R-:W-:Y:S01]  /*36d0*/  FFMA.FTZ R150, R127, R0, -R12.reuse ;  /* 0x000000007f967223 */ /* 0x100fe2000001080c */
[----:B------:R-:W-:Y:S01]  /*36e0*/  ISETP.LT.OR P1, PT, R4, 0x69, P1 ;  /* 0x000000690400780c */ /* 0x000fe20000f21670 */
[----:B------:R-:W-:Y:S01]  /*36f0*/  MUFU.EX2 R148, R148 ;  /* 0x0000009400947308 */ /* 0x000fe20000000800 */
[----:B------:R-:W-:Y:S01]  /*3700*/  FMNMX.FTZ R14, R115, R14, !PT ;  /* 0x0000000e730e7209 */ /* 0x000fe20007810000 */
[-CC-:B------:R-:W-:Y:S01]  /*3710*/  FFMA.FTZ R128, R13, R0.reuse, -R12.reuse ;  /* 0x000000000d807223 */ /* 0x180fe2000001080c */
[----:B------:R-:W-:Y:S01]  /*3720*/  FSEL R89, R78, -INF , !P1 ;  /* 0xff8000004e597808 */ /* 0x000fe20004800000 */
[--C-:B------:R-:W-:Y:S01]  /*3730*/  FFMA.FTZ R127, R129, R0, -R12.reuse ;  /* 0x00000000817f7223 */ /* 0x100fe2000001080c */
[----:B------:R-:W-:Y:S01]  /*3740*/  FMNMX.FTZ R14, R99, R14, !PT ;  /* 0x0000000e630e7209 */ /* 0x000fe20007810000 */
[--C-:B------:R-:W-:Y:S01]  /*3750*/  FFMA.FTZ R144, R125, R0, -R12.reuse ;  /* 0x000000007d907223 */ /* 0x100fe2000001080c */
[----:B------:R-:W-:Y:S01]  /*3760*/  ISETP.GT.AND P6, PT, R10, 0x79, !P6 ;  /* 0x000000790a00780c */ /* 0x000fe200077c4270 */
[----:B------:R-:W0:Y:S01]  /*3770*/  MUFU.EX2 R131, R131 ;  /* 0x0000008300837308 */ /* 0x000e220000000800 */
[----:B------:R-:W-:Y:S01]  /*3780*/  FMNMX.FTZ R14, R113, R14, !PT ;  /* 0x0000000e710e7209 */ /* 0x000fe20007810000 */
[-CC-:B------:R-:W-:Y:S01]  /*3790*/  FFMA.FTZ R119, R119, R0.reuse, -R12.reuse ;  /* 0x0000000077777223 */ /* 0x180fe2000001080c */
[----:B------:R-:W-:Y:S01]  /*37a0*/  ISETP.LT.OR P6, PT, R4, 0x7a, P6 ;  /* 0x0000007a0400780c */ /* 0x000fe200037c1670 */
[--C-:B------:R-:W-:Y:S01]  /*37b0*/  FFMA.FTZ R146, R97, R0, -R12.reuse ;  /* 0x0000000061927223 */ /* 0x100fe2000001080c */
[----:B------:R-:W-:Y:S01]  /*37c0*/  FMNMX.FTZ R14, R31, R14, !PT ;  /* 0x0000000e1f0e7209 */ /* 0x000fe20007810000 */
[--C-:B------:R-:W-:Y:S01]  /*37d0*/  FFMA.FTZ R37, R37, R0, -R12.reuse ;  /* 0x0000000025257223 */ /* 0x100fe2000001080c */
[----:B------:R-:W-:Y:S01]  /*37e0*/  FSEL R57, R86, -INF , !P5 ;  /* 0xff80000056397808 */ /* 0x000fe20006800000 */
[----:B------:R-:W1:Y:S01]  /*37f0*/  MUFU.EX2 R150, R150 ;  /* 0x0000009600967308 */ /* 0x000e620000000800 */
[----:B------:R-:W-:Y:S01]  /*3800*/  FMNMX.FTZ R14, R111, R14, !PT ;  /* 0x0000000e6f0e7209 */ /* 0x000fe20007810000 */
[-CC-:B------:R-:W-:Y:S01]  /*3810*/  FFMA.FTZ R140, R95, R0.reuse, -R12.reuse ;  /* 0x000000005f8c7223 */ /* 0x180fe2000001080c */
[----:B------:R-:W-:Y:S01]  /*3820*/  FSEL R87, R87, -INF , !P6 ;  /* 0xff80000057577808 */ /* 0x000fe20007000000 */
[--C-:B------:R-:W-:Y:S01]  /*3830*/  FFMA.FTZ R41, R41, R0, -R12.reuse ;  /* 0x0000000029297223 */ /* 0x100fe2000001080c */
[----:B------:R-:W-:Y:S01]  /*3840*/  FMNMX.FTZ R14, R35, R14, !PT ;  /* 0x0000000e230e7209 */ /* 0x000fe20007810000 */
[-CC-:B------:R-:W-:Y:S01]  /*3850*/  FFMA.FTZ R134, R29, R0.reuse, -R12.reuse ;  /* 0x000000001d867223 */ /* 0x180fe2000001080c */
[--C-:B------:R-:W-:Y:S01]  /*3860*/  FFMA.FTZ R29, R61, R0, -R12.reuse ;  /* 0x000000003d1d7223 */ /* 0x100fe2000001080c */
[----:B------:R-:W2:Y:S01]  /*3870*/  MUFU.EX2 R127, R127 ;  /* 0x0000007f007f7308 */ /* 0x000ea20000000800 */
[----:B------:R-:W-:Y:S01]  /*3880*/  FMNMX.FTZ R14, R109, R14, !PT ;  /* 0x0000000e6d0e7209 */ /* 0x000fe20007810000 */
[-CC-:B------:R-:W-:Y:S01]  /*3890*/  FFMA.FTZ R130, R25, R0.reuse, -R12.reuse ;  /* 0x0000000019827223 */ /* 0x180fe2000001080c */
[-CC-:B------:R-:W-:Y:S01]  /*38a0*/  FFMA.FTZ R124, R11, R0.reuse, -R12.reuse ;  /* 0x000000000b7c7223 */ /* 0x180fe2000001080c */
[--C-:B------:R-:W-:Y:S01]  /*38b0*/  FFMA.FTZ R126, R15, R0, -R12.reuse ;  /* 0x000000000f7e7223 */ /* 0x100fe2000001080c */
[----:B------:R-:W-:Y:S01]  /*38c0*/  FMNMX.FTZ R14, R101, R14, !PT ;  /* 0x0000000e650e7209 */ /* 0x000fe20007810000 */
[-CC-:B------:R-:W-:Y:S01]  /*38d0*/  FFMA.FTZ R120, R21, R0.reuse, -R12.reuse ;  /* 0x0000000015787223 */ /* 0x180fe2000001080c */
[--C-:B------:R-:W-:Y:S01]  /*38e0*/  FFMA.FTZ R122, R3, R0, -R12.reuse ;  /* 0x00000000037a7223 */ /* 0x100fe2000001080c */
[----:B------:R-:W3:Y:S01]  /*38f0*/  MUFU.EX2 R144, R144 ;  /* 0x0000009000907308 */ /* 0x000ee20000000800 */
[----:B------:R-:W-:Y:S01]  /*3900*/  FMNMX.FTZ R14, R107, R14, !PT ;  /* 0x0000000e6b0e7209 */ /* 0x000fe20007810000 */
[-CC-:B------:R-:W-:Y:S01]  /*3910*/  FFMA.FTZ R45, R45, R0.reuse, -R12.reuse ;  /* 0x000000002d2d7223 */ /* 0x180fe2000001080c */
[-CC-:B------:R-:W-:Y:S01]  /*3920*/  FFMA.FTZ R49, R49, R0.reuse, -R12.reuse ;  /* 0x0000000031317223 */ /* 0x180fe2000001080c */
[--C-:B------:R-:W-:Y:S01]  /*3930*/  FFMA.FTZ R53, R53, R0, -R12.reuse ;  /* 0x0000000035357223 */ /* 0x100fe2000001080c */
[----:B------:R-:W-:Y:S01]  /*3940*/  FMNMX.FTZ R14, R39, R14, !PT ;  /* 0x0000000e270e7209 */ /* 0x000fe20007810000 */
[-CC-:B------:R-:W-:Y:S01]  /*3950*/  FFMA.FTZ R61, R65, R0.reuse, -R12.reuse ;  /* 0x00000000413d7223 */ /* 0x180fe2000001080c */
[--C-:B------:R-:W-:Y:S01]  /*3960*/  FFMA.FTZ R25, R69, R0, -R12.reuse ;  /* 0x0000000045197223 */ /* 0x100fe2000001080c */
[----:B------:R-:W4:Y:S01]  /*3970*/  MUFU.EX2 R119, R119 ;  /* 0x0000007700777308 */ /* 0x000f220000000800 */
[----:B------:R-:W-:Y:S01]  /*3980*/  FMNMX.FTZ R14, R105, R14, !PT ;  /* 0x0000000e690e7209 */ /* 0x000fe20007810000 */
[-CC-:B------:R-:W-:Y:S01]  /*3990*/  FFMA.FTZ R11, R73, R0.reuse, -R12.reuse ;  /* 0x00000000490b7223 */ /* 0x180fe2000001080c */
[-CC-:B------:R-:W-:Y:S01]  /*39a0*/  FFMA.FTZ R15, R77, R0.reuse, -R12.reuse ;  /* 0x000000004d0f7223 */ /* 0x180fe2000001080c */
[--C-:B------:R-:W-:Y:S01]  /*39b0*/  FFMA.FTZ R21, R81, R0, -R12.reuse ;  /* 0x0000000051157223 */ /* 0x100fe2000001080c */
[----:B------:R-:W-:Y:S01]  /*39c0*/  FMNMX.FTZ R14, R43, R14, !PT ;  /* 0x0000000e2b0e7209 */ /* 0x000fe20007810000 */
[----:B------:R-:W-:-:S02]  /*39d0*/  FFMA.FTZ R3, R85, R0, -R12 ;  /* 0x0000000055037223 */ /* 0x000fc4000001080c */
[----:B------:R-:W5:Y:S01]  /*39e0*/  MUFU.EX2 R146, R146 ;  /* 0x0000009200927308 */ /* 0x000f620000000800 */
[----:B------:R-:W-:-:S04]  /*39f0*/  FMNMX.FTZ R14, R55, R14, !PT ;  /* 0x0000000e370e7209 */ /* 0x000fc80007810000 */
[----:B------:R-:W-:-:S03]  /*3a00*/  FMNMX.FTZ R14, R103, R14, !PT ;  /* 0x0000000e670e7209 */ /* 0x000fc60007810000 */
        /* <DEDUP_REMOVED lines=39> */
[----:B------:R-:W-:Y:S01]  /*3c80*/  MUFU.EX2 R25, R25 ;  /* 0x0000001900197308 */ /* 0x000fe20000000800 */
[-CC-:B------:R-:W-:Y:S01]  /*3c90*/  FFMA.FTZ R151, R27, R0.reuse, -R4.reuse ;  /* 0x000000001b977223 */ /* 0x180fe20000010804 */
[----:B------:R-:W-:Y:S01]  /*3ca0*/  FADD.FTZ R27, R148, R131 ;  /* 0x00000083941b7221 */ /* 0x000fe20000010000 */
[-CC-:B------:R-:W-:Y:S01]  /*3cb0*/  FFMA.FTZ R149, R26, R0.reuse, -R4.reuse ;  /* 0x000000001a957223 */ /* 0x180fe20000010804 */
[-CC-:B------:R-:W-:Y:S01]  /*3cc0*/  FFMA.FTZ R10, R117, R0.reuse, -R4.reuse ;  /* 0x00000000750a7223 */ /* 0x180fe20000010804 */
[-CC-:B------:R-:W-:Y:S01]  /*3cd0*/  FFMA.FTZ R12, R115, R0.reuse, -R4.reuse ;  /* 0x00000000730c7223 */ /* 0x180fe20000010804 */
[----:B-1----:R-:W-:Y:S01]  /*3ce0*/  FADD.FTZ R30, R150, R27 ;  /* 0x0000001b961e7221 */ /* 0x002fe20000010000 */
[-CC-:B------:R-:W-:Y:S01]  /*3cf0*/  FFMA.FTZ R145, R99, R0.reuse, -R4.reuse ;  /* 0x0000000063917223 */ /* 0x180fe20000010804 */
[----:B------:R-:W-:Y:S01]  /*3d00*/  MUFU.EX2 R151, R151 ;  /* 0x0000009700977308 */ /* 0x000fe20000000800 */
[-C--:B------:R-:W-:Y:S01]  /*3d10*/  FFMA.FTZ R14, R113, R0.reuse, -R4 ;  /* 0x00000000710e7223 */ /* 0x080fe20000010804 */
[----:B--2---:R-:W-:Y:S01]  /*3d20*/  FADD.FTZ R27, R127, R30 ;  /* 0x0000001e7f1b7221 */ /* 0x004fe20000010000 */
[-CC-:B------:R-:W-:Y:S01]  /*3d30*/  FFMA.FTZ R147, R31, R0.reuse, -R4.reuse ;  /* 0x000000001f937223 */ /* 0x180fe20000010804 */
[-CC-:B------:R-:W-:Y:S01]  /*3d40*/  FFMA.FTZ R16, R111, R0.reuse, -R4.reuse ;  /* 0x000000006f107223 */ /* 0x180fe20000010804 */
[-CC-:B------:R-:W-:Y:S01]  /*3d50*/  FFMA.FTZ R141, R35, R0.reuse, -R4.reuse ;  /* 0x00000000238d7223 */ /* 0x180fe20000010804 */
[----:B---3--:R-:W-:Y:S01]  /*3d60*/  FADD.FTZ R30, R144, R27 ;  /* 0x0000001b901e7221 */ /* 0x008fe20000010000 */
[-CC-:B------:R-:W-:Y:S01]  /*3d70*/  FFMA.FTZ R20, R109, R0.reuse, -R4.reuse ;  /* 0x000000006d147223 */ /* 0x180fe20000010804 */
[----:B------:R-:W-:Y:S01]  /*3d80*/  MUFU.EX2 R149, R149 ;  /* 0x0000009500957308 */ /* 0x000fe20000000800 */
[-C--:B------:R-:W-:Y:S01]  /*3d90*/  FFMA.FTZ R143, R101, R0.reuse, -R4 ;  /* 0x00000000658f7223 */ /* 0x080fe20000010804 */
[----:B----4-:R-:W-:Y:S01]  /*3da0*/  FADD.FTZ R27, R119, R30 ;  /* 0x0000001e771b7221 */ /* 0x010fe20000010000 */
[-CC-:B------:R-:W-:Y:S01]  /*3db0*/  FFMA.FTZ R24, R107, R0.reuse, -R4.reuse ;  /* 0x000000006b187223 */ /* 0x180fe20000010804 */
[-CC-:B------:R-:W-:Y:S01]  /*3dc0*/  FFMA.FTZ R137, R39, R0.reuse, -R4.reuse ;  /* 0x0000000027897223 */ /* 0x180fe20000010804 */
[-CC-:B------:R-:W-:Y:S01]  /*3dd0*/  FFMA.FTZ R26, R105, R0.reuse, -R4.reuse ;  /* 0x00000000691a7223 */ /* 0x180fe20000010804 */
[----:B-----5:R-:W-:Y:S01]  /*3de0*/  FADD.FTZ R32, R146, R27 ;  /* 0x0000001b92207221 */ /* 0x020fe20000010000 */
[-CC-:B------:R-:W-:Y:S01]  /*3df0*/  FFMA.FTZ R139, R43, R0.reuse, -R4.reuse ;  /* 0x000000002b8b7223 */ /* 0x180fe20000010804 */
[----:B------:R-:W0:Y:S01]  /*3e00*/  MUFU.EX2 R10, R10 ;  /* 0x0000000a000a7308 */ /* 0x000e220000000800 */
[-C--:B------:R-:W-:Y:S01]  /*3e10*/  FFMA.FTZ R28, R55, R0.reuse, -R4 ;  /* 0x00000000371c7223 */ /* 0x080fe20000010804 */
[----:B------:R-:W-:Y:S01]  /*3e20*/  FADD.FTZ R27, R37, R32 ;  /* 0x00000020251b7221 */ /* 0x000fe20000010000 */
[-CC-:B------:R-:W-:Y:S01]  /*3e30*/  FFMA.FTZ R133, R103, R0.reuse, -R4.reuse ;  /* 0x0000000067857223 */ /* 0x180fe20000010804 */
[-CC-:B------:R-:W-:Y:S01]  /*3e40*/  FFMA.FTZ R30, R59, R0.reuse, -R4.reuse ;  /* 0x000000003b1e7223 */ /* 0x180fe20000010804 */
[-CC-:B------:R-:W-:Y:S01]  /*3e50*/  FFMA.FTZ R135, R51, R0.reuse, -R4.reuse ;  /* 0x0000000033877223 */ /* 0x180fe20000010804 */
[----:B------:R-:W-:Y:S01]  /*3e60*/  FADD.FTZ R32, R140, R27 ;  /* 0x0000001b8c207221 */ /* 0x000fe20000010000 */
[-CC-:B------:R-:W-:Y:S01]  /*3e70*/  FFMA.FTZ R129, R47, R0.reuse, -R4.reuse ;  /* 0x000000002f817223 */ /* 0x180fe20000010804 */
[----:B------:R-:W1:Y:S01]  /*3e80*/  MUFU.EX2 R12, R12 ;  /* 0x0000000c000c7308 */ /* 0x000e620000000800 */
[-C--:B------:R-:W-:Y:S01]  /*3e90*/  FFMA.FTZ R22, R67, R0.reuse, -R4 ;  /* 0x0000000043167223 */ /* 0x080fe20000010804 */
[----:B------:R-:W-:Y:S01]  /*3ea0*/  FADD.FTZ R27, R41, R32 ;  /* 0x00000020291b7221 */ /* 0x000fe20000010000 */
[-CC-:B------:R-:W-:Y:S01]  /*3eb0*/  FFMA.FTZ R32, R63, R0.reuse, -R4.reuse ;  /* 0x000000003f207223 */ /* 0x180fe20000010804 */
[-CC-:B------:R-:W-:Y:S01]  /*3ec0*/  FFMA.FTZ R121, R121, R0.reuse, -R4.reuse ;  /* 0x0000000079797223 */ /* 0x180fe20000010804 */
[-CC-:B------:R-:W-:Y:S01]  /*3ed0*/  FFMA.FTZ R71, R71, R0.reuse, -R4.reuse ;  /* 0x0000000047477223 */ /* 0x180fe20000010804 */
[----:B------:R-:W-:Y:S01]  /*3ee0*/  FADD.FTZ R36, R142, R27 ;  /* 0x0000001b8e247221 */ /* 0x000fe20000010000 */
[-C--:B------:R-:W-:Y:S01]  /*3ef0*/  FFMA.FTZ R123, R123, R0.reuse, -R4 ;  /* 0x000000007b7b7223 */ /* 0x080fe20000010804 */
[----:B------:R-:W2:Y:S01]  /*3f00*/  MUFU.EX2 R145, R145 ;  /* 0x0000009100917308 */ /* 0x000ea20000000800 */
[----:B0-----:R-:W-:Y:S01]  /*3f10*/  FADD.FTZ R34, R149, R10 ;  /* 0x0000000a95227221 */ /* 0x001fe20000010000 */
[----:B------:R-:W-:Y:S01]  /*3f20*/  FADD.FTZ R31, R45, R36 ;  /* 0x000000242d1f7221 */ /* 0x000fe20000010000 */
[-CC-:B------:R-:W-:Y:S01]  /*3f30*/  FFMA.FTZ R75, R75, R0.reuse, -R4.reuse ;  /* 0x000000004b4b7223 */ /* 0x180fe20000010804 */
[-C--:B------:R-:W-:Y:S01]  /*3f40*/  FFMA.FTZ R89, R89, R0.reuse, -R4 ;  /* 0x0000000059597223 */ /* 0x080fe20000010804 */
[----:B------:R-:W-:Y:S01]  /*3f50*/  FADD.FTZ R27, R151, R34 ;  /* 0x00000022971b7221 */ /* 0x000fe20000010000 */
        /* <DEDUP_REMOVED lines=9> */
[----:B------:R-:W-:Y:S01]  /*3ff0*/  FFMA.FTZ R87, R87, R0, -R4 ;  /* 0x0000000057577223 */ /* 0x000fe20000010804 */
[----:B------:R-:W1:Y:S01]  /*4000*/  MUFU.EX2 R147, R147 ;  /* 0x0000009300937308 */ /* 0x000e620000000800 */
[----:B--2---:R-:W-:Y:S01]  /*4010*/  FADD.FTZ R27, R145, R34 ;  /* 0x00000022911b7221 */ /* 0x004fe20000010000 */
[----:B------:R-:W-:Y:S01]  /*4020*/  FADD.FTZ R31, R53, R36 ;  /* 0x00000024351f7221 */ /* 0x000fe20000010000 */
[----:B------:R-:W-:-:S02]  /*4030*/  F2FP.BF16.F32.PACK_AB R149, R10, R149 ;  /* 0x000000950a95723e */ /* 0x000fc400000010ff */
[----:B------:R-:W-:Y:S01]  /*4040*/  F2FP.BF16.F32.PACK_AB R151, R12, R151 ;  /* 0x000000970c97723e */ /* 0x000fe200000010ff */
[----:B------:R-:W-:Y:S01]  /*4050*/  FADD.FTZ R36, R132, R31 ;  /* 0x0000001f84247221 */ /* 0x000fe20000010000 */
[----:B------:R-:W-:Y:S01]  /*4060*/  F2FP.BF16.F32.PACK_AB R148, R131, R148 ;  /* 0x000000948394723e */ /* 0x000fe200000010ff */
[----:B------:R-:W2:Y:S01]  /*4070*/  MUFU.EX2 R16, R16 ;  /* 0x0000001000107308 */ /* 0x000ea20000000800 */
[C---:B0-----:R-:W-:Y:S01]  /*4080*/  FADD.FTZ R34, R14.reuse, R27 ;  /* 0x0000001b0e227221 */ /* 0x041fe20000010000 */
[----:B------:R-:W-:Y:S01]  /*4090*/  FADD.FTZ R31, R33, R36 ;  /* 0x00000024211f7221 */ /* 0x000fe20000010000 */
[----:B------:R-:W-:Y:S02]  /*40a0*/  F2FP.BF16.F32.PACK_AB R145, R14, R145 ;  /* 0x000000910e91723e */ /* 0x000fe400000010ff */
[----:B------:R-:W-:Y:S01]  /*40b0*/  F2FP.BF16.F32.PACK_AB R150, R127, R150 ;  /* 0x000000967f96723e */ /* 0x000fe200000010ff */
[----:B------:R-:W-:Y:S01]  /*40c0*/  FADD.FTZ R36, R134, R31 ;  /* 0x0000001f86247221 */ /* 0x000fe20000010000 */
[----:B------:R-:W-:Y:S01]  /*40d0*/  F2FP.BF16.F32.PACK_AB R144, R119, R144 ;  /* 0x000000907790723e */ /* 0x000fe200000010ff */
        /* <DEDUP_REMOVED lines=14> */
[----:B0-----:R-:W-:Y:S01]  /*41c0*/  FADD.FTZ R27, R141, R34 ;  /* 0x000000228d1b7221 */ /* 0x001fe20000010000 */
[----:B------:R-:W-:-:S02]  /*41d0*/  F2FP.BF16.F32.PACK_AB R134, R29, R134 ;  /* 0x000000861d86723e */ /* 0x000fc400000010ff */
[----:B------:R-:W-:Y:S02]  /*41e0*/  F2FP.BF16.F32.PACK_AB R128, R61, R128 ;  /* 0x000000803d80723e */ /* 0x000fe400000010ff */
[----:B------:R-:W-:Y:S02]  /*41f0*/  F2FP.BF16.F32.PACK_AB R147, R16, R147 ;  /* 0x000000931093723e */ /* 0x000fe400000010ff */
        /* <DEDUP_REMOVED lines=75> */
[----:B------:R-:W-:-:S03]  /*46b0*/  F2FP.BF16.F32.PACK_AB R121, R10, R91 ;  /* 0x0000005b0a79723e */ /* 0x000fc600000010ff */
[----:B0-----:R-:W-:-:S04]  /*46c0*/  FADD.FTZ R3, R57, R14 ;  /* 0x0000000e39037221 */ /* 0x001fc80000010000 */
[C---:B-1----:R-:W-:Y:S01]  /*46d0*/  FADD.FTZ R3, R12.reuse, R3 ;  /* 0x000000030c037221 */ /* 0x042fe20000010000 */
[----:B------:R-:W-:Y:S01]  /*46e0*/  F2FP.BF16.F32.PACK_AB R123, R12, R57 ;  /* 0x000000390c7b723e */ /* 0x000fe200000010ff */
[----:B------:R-:W-:Y:S01]  /*46f0*/  VIADD R12, R19, 0xfffffffe ;  /* 0xfffffffe130c7836 */ /* 0x000fe20000000000 */
        /* <DEDUP_REMOVED lines=12> */
.L_x_13775:
[----:B------:R-:W-:Y:S02]  /*47c0*/  ULDC UR14, c[0x0][0x9e4] ;  /* 0x00027900000e7ab9 */ /* 0x000fe40000000800 */
[----:B------:R-:W-:-:S11]  /*47d0*/  UISETP.NE.AND UP0, UPT, UR14, 0x1, UPT ;  /* 0x000000010e00788c */ /* 0x000fd6000bf05270 */
[----:B------:R-:W-:Y:S02]  /*47e0*/  @UP0 ULDC.64 UR18, c[0x0][0x9e8] ;  /* 0x00027a0000120ab9 */ /* 0x000fe40000000a00 */
[----:B------:R-:W-:-:S04]  /*47f0*/  UIMAD.WIDE.U32 UR10, UR7, UR18, URZ ;  /* 0x00000012070a72a5 */ /* 0x000fc8000f8e003f */
[----:B------:R-:W-:-:S12]  /*4800*/  @UP0 USHF.R.U32.HI UR7, URZ, UR19, UR11 ;  /* 0x000000133f070299 */ /* 0x000fd8000801160b */
.L_x_13776:
[----:B------:R-:W-:-:S04]  /*4810*/  UIMAD UR7, UR7, UR14, UR14 ;  /* 0x0000000e070772a4 */ /* 0x000fc8000f8e020e */
[----:B------:R-:W-:-:S04]  /*4820*/  UISETP.LT.AND UP0, UPT, UR4, UR7, UPT ;  /* 0x000000070400728c */ /* 0x000fc8000bf01270 */
[----:B------:R-:W-:-:S12]  /*4830*/  USEL UR4, UR4, UR7, UP0 ;  /* 0x0000000704047287 */ /* 0x000fd80008000000 */
.L_x_13774:
[----:B------:R-:W-:Y:S01]  /*4840*/  USHF.R.S32.HI UR7, URZ, 0x1f, UR4 ;  /* 0x0000001f3f077899 */ /* 0x000fe20008011404 */
[----:B------:R-:W-:Y:S02]  /*4850*/  CS2R R118, SRZ ;  /* 0x0000000000767805 */ /* 0x000fe4000001ff00 */
[----:B------:R-:W-:Y:S02]  /*4860*/  CS2R R116, SRZ ;  /* 0x0000000000747805 */ /* 0x000fe4000001ff00 */
[----:B------:R-:W-:Y:S01]  /*4870*/  CS2R R114, SRZ ;  /* 0x0000000000727805 */ /* 0x000fe2000001ff00 */
[----:B------:R-:W-:Y:S01]  /*4880*/  ULEA.HI UR7, UR7, UR4, URZ, 0x7 ;  /* 0x0000000407077291 */ /* 0x000fe2000f8f383f */
[----:B------:R-:W-:Y:S02]  /*4890*/  CS2R R112, SRZ ;  /* 0x0000000000707805 */ /* 0x000fe4000001ff00 */
[----:B------:R-:W-:Y:S01]  /*48a0*/  CS2R R110, SRZ ;  /* 0x00000000006e7805 */ /* 0x000fe2000001ff00 */
[----:B------:R-:W-:Y:S01]  /*48b0*/  UMOV UR4, URZ ;  /* 0x0000003f00047c82 */ /* 0x000fe20008000000 */
        /* <DEDUP_REMOVED lines=15> */
[----:B------:R-:W-:-:S11]  /*49b0*/  CS2R R88, SRZ ;  /* 0x0000000000587805 */ /* 0x000fd6000001ff00 */
        /* <DEDUP_REMOVED lines=9> */
.L_x_13796:
[----:B------:R-:W-:Y:S01]  /*4a50*/  ISETP.NE.AND P2, PT, RZ, UR42, PT ;  /* 0x0000002aff007c0c */ /* 0x000fe2000bf45270 */
[----:B------:R-:W-:-:S04]  /*4a60*/  UISETP.NE.AND UP0, UPT, UR25, 0x1, UPT ;  /* 0x000000011900788c */ /* 0x000fc8000bf05270 */
[----:B------:R-:W-:-:S04]  /*4a70*/  USEL UR4, URZ, 0x1, UP0 ;  /* 0x000000013f047887 */ /* 0x000fc80008000000 */
[----:B------:R-:W-:-:S04]  /*4a80*/  ULOP3.LUT UR4, UR26, UR4, URZ, 0x3c, !UPT ;  /* 0x000000041a047292 */ /* 0x000fc8000f8e3c3f */
[----:B------:R-:W-:Y:S08]  /*4a90*/  @P2 BRA `(.L_x_13778) ;  /* 0x0000000000382947 */ /* 0x000ff00003800000 */
[----:B------:R-:W-:Y:S05]  /*4aa0*/  @!P0 BRA `(.L_x_13779) ;  /* 0x0000000000048947 */ /* 0x000fea0003800000 */
[----:B------:R-:W-:Y:S01]  /*4ab0*/  BPT.TRAP 0x1 ;  /* 0x000000040000795c */ /* 0x000fe20000300000 */
.L_x_13779:
        /* <DEDUP_REMOVED lines=9> */
.L_x_13780:
[----:B-1----:R-:W-:Y:S05]  /*4b50*/  @P1 BRA `(.L_x_13778) ;  /* 0x0000000000081947 */ /* 0x002fea0003800000 */
[----:B------:R-:W1:Y:S02]  /*4b60*/  SYNCS.PHASECHK.TRANS64.TRYWAIT P1, [UR7+0x16830], R0 ;  /* 0x01683000ff0075a7 */ /* 0x000e640008020147 */
[----:B-1----:R-:W-:Y:S05]  /*4b70*/  @!P1 BRA `(.L_x_13781) ;  /* 0x000000d400989947 */ /* 0x002fea0003800000 */
.L_x_13778:
        /* <DEDUP_REMOVED lines=11> */
[----:B------:R-:W-:-:S03]  /*4c30*/  UMOV UR19, 0x40000040 ;  /* 0x4000004000137882 */ /* 0x000fc60000000000 */
[----:B------:R-:W-:Y:S02]  /*4c40*/  UIADD3 UR10, UR22, 0x2, URZ ;  /* 0x00000002160a7890 */ /* 0x000fe4000fffe03f */
[----:B------:R-:W-:Y:S02]  /*4c50*/  UIADD3 UR14, UR22, 0x4, URZ ;  /* 0x00000004160e7890 */ /* 0x000fe4000fffe03f */
        /* <DEDUP_REMOVED lines=16> */
.L_x_13783:
[----:B------:R-:W-:Y:S01]  /*4d60*/  ULEA UR10, UR25, UR43, 0x3 ;  /* 0x0000002b190a7291 */ /* 0x000fe2000f8e183f */
[----:B------:R-:W-:-:S05]  /*4d70*/  IMAD.U32 R0, RZ, RZ, UR26 ;  /* 0x0000001aff007e24 */ /* 0x000fca000f8e00ff */
[----:B------:R-:W-:-:S04]  /*4d80*/  SHF.L.U32 R0, R0, 0x1f, RZ ;  /* 0x0000001f00007819 */ /* 0x000fc800000006ff */
[----:B------:R0:W1:Y:S01]  /*4d90*/  SYNCS.PHASECHK.TRANS64.TRYWAIT P1, [UR10+0x16850], R0 ;  /* 0x01685000ff0075a7 */ /* 0x000062000802014a */
[----:B------:R-:W-:Y:S05]  /*4da0*/  @!P0 BRA `(.L_x_13784) ;  /* 0x0000000000048947 */ /* 0x000fea0003800000 */
[----:B------:R-:W-:Y:S01]  /*4db0*/  BPT.TRAP 0x1 ;  /* 0x000000040000795c */ /* 0x000fe20000300000 */
.L_x_13784:
[----:B-1----:R-:W-:Y:S05]  /*4dc0*/  @P1 BRA `(.L_x_13782) ;  /* 0x0000000000081947 */ /* 0x002fea0003800000 */
[----:B------:R-:W1:Y:S02]  /*4dd0*/  SYNCS.PHASECHK.TRANS64.TRYWAIT P1, [UR10+0x16850], R0 ;  /* 0x01685000ff0075a7 */ /* 0x000e64000802014a */
[----:B-1----:R-:W-:Y:S05]  /*4de0*/  @!P1 BRA `(.L_x_13785) ;  /* 0x000000d400149947 */ /* 0x002fea0003800000 */
.L_x_13782:
        /* <DEDUP_REMOVED lines=50> */
.L_x_13786:
[----:B------:R-:W-:Y:S01]  /*5110*/  UISETP.NE.AND UP1, UPT, UR40, URZ, UPT ;  /* 0x0000003f2800728c */ /* 0x000fe2000bf25270 */
[----:B------:R-:W1:Y:S01]  /*5120*/  LDC R5, c[0x0][0x288] ;  /* 0x0000a200ff057b82 */ /* 0x000e620000000800 */
[----:B------:R-:W-:Y:S01]  /*5130*/  IMAD.MOV.U32 R2, RZ, RZ, R9 ;  /* 0x000000ffff027224 */ /* 0x000fe200078e0009 */
[----:B------:R-:W-:Y:S02]  /*5140*/  UISETP.NE.AND UP0, UPT, UR44, URZ, UPT ;  /* 0x0000003f2c00728c */ /* 0x000fe4000bf05270 */
[----:B------:R-:W-:Y:S01]  /*5150*/  ULEA UR10, UR7, UR43, 0x3 ;  /* 0x0000002b070a7291 */ /* 0x000fe2000f8e183f */
[----:B------:R-:W-:Y:S02]  /*5160*/  PLOP3.LUT P1, PT, PT, PT, UP1, 0x80, 0x0 ;  /* 0x000000000000781c */ /* 0x000fe40003f2f018 */
[----:B------:R-:W-:Y:S01]  /*5170*/  PLOP3.LUT P2, PT, PT, PT, UP1, 0x80, 0x0 ;  /* 0x000000000000781c */ /* 0x000fe20003f4f018 */
[----:B------:R-:W-:Y:S02]  /*5180*/  UIADD3 UR10, UR10, 0x16840, URZ ;  /* 0x000168400a0a7890 */ /* 0x000fe4000fffe03f */
[----:B------:R-:W-:Y:S01]  /*5190*/  @UP1 ULDC UR11, c[0x0][0x44c] ;  /* 0x00011300000b1ab9 */ /* 0x000fe20000000800 */
[----:B------:R-:W-:Y:S01]  /*51a0*/  @UP1 ULDC UR14, c[0x0][0x450] ;  /* 0x00011400000e1ab9 */ /* 0x000fe20000000800 */
[----:B------:R-:W-:-:S06]  /*51b0*/  UPRMT UR10, UR5, 0x654, UR10 ;  /* 0x00000654050a7896 */ /* 0x000fcc000800000a */
        /* <DEDUP_REMOVED lines=28> */
.L_x_13789:
[----:B------:R-:W-:-:S05]  /*5380*/  IMAD.U32 R15, RZ, RZ, UR29 ;  /* 0x0000001dff0f7e24 */ /* 0x000fca000f8e00ff */
[----:B------:R-:W-:-:S13]  /*5390*/  ISETP.NE.AND P1, PT, R15, 0x1, PT ;  /* 0x000000010f00780c */ /* 0x000fda0003f25270 */
[----:B------:R-:W0:Y:S02]  /*53a0*/  @P1 LDC.64 R120, c[0x0][0x9e8] ;  /* 0x00027a00ff781b82 */ /* 0x000e240000000a00 */
[----:B0-----:R-:W-:-:S05]  /*53b0*/  @P1 IMAD.HI.U32 R120, R13, R120, RZ ;  /* 0x000000780d781227 */ /* 0x001fca00078e00ff */
[----:B------:R-:W-:-:S07]  /*53c0*/  @P1 SHF.R.U32.HI R13, RZ, R121, R120 ;  /* 0x00000079ff0d1219 */ /* 0x000fce0000011678 */
.L_x_13790:
[----:B------:R-:W-:Y:S05]  /*53d0*/  BSYNC B0 ;  /* 0x0000000000007941 */ /* 0x000fea0003800000 */
.L_x_13788:
[----:B------:R-:W-:-:S04]  /*53e0*/  IMAD R13, R13, R15, -R0 ;  /* 0x0000000f0d0d7224 */ /* 0x000fc800078e0a00 */
[----:B------:R-:W-:-:S05]  /*53f0*/  IMAD R13, R8, -0x2, R13 ;  /* 0xfffffffe080d7824 */ /* 0x000fca00078e020d */
[----:B------:R-:W-:Y:S02]  /*5400*/  VIADDMNMX R20, R13, R15, R20, PT ;  /* 0x0000000f0d147246 */ /* 0x000fe40003800114 */
[----:B------:R-:W-:-:S07]  /*5410*/  VIMNMX R22, R22, R13, !PT ;  /* 0x0000000d16167248 */ /* 0x000fce0007fe0100 */
.L_x_13787:
        /* <DEDUP_REMOVED lines=12> */
[----:B------:R-:W-:-:S02]  /*54e0*/  ISETP.GT.AND P5, PT, R22, 0x9, P1 ;  /* 0x000000091600780c */ /* 0x000fc40000fa4270 */
[----:B------:R-:W-:Y:S01]  /*54f0*/  FSEL R141, R24, -INF , !P6 ;  /* 0xff800000188d7808 */ /* 0x000fe20007000000 */
[--C-:B0-----:R-:W-:Y:S01]  /*5500*/  IMAD.IADD R14, R14, 0x1, R137.reuse ;  /* 0x000000010e0e7824 */ /* 0x101fe200078e0289 */
[----:B------:R-:W-:Y:S01]  /*5510*/  FSEL R145, R25, -INF , !P2 ;  /* 0xff80000019917808 */ /* 0x000fe20005000000 */
        /* <DEDUP_REMOVED lines=100> */
.L_x_13793:
[----:B------:R-:W-:-:S05]  /*5b60*/  IMAD.U32 R2, RZ, RZ, UR29 ;  /* 0x0000001dff027e24 */ /* 0x000fca000f8e00ff */
[----:B------:R-:W-:-:S13]  /*5b70*/  ISETP.NE.AND P2, PT, R2, 0x1, PT ;  /* 0x000000010200780c */ /* 0x000fda0003f45270 */
[----:B------:R-:W0:Y:S02]  /*5b80*/  @P2 LDC.64 R136, c[0x0][0x9e8] ;  /* 0x00027a00ff882b82 */ /* 0x000e240000000a00 */
[----:B0-----:R-:W-:-:S05]  /*5b90*/  @P2 IMAD.HI.U32 R136, R139, R136, RZ ;  /* 0x000000888b882227 */ /* 0x001fca00078e00ff */
[----:B------:R-:W-:-:S07]  /*5ba0*/  @P2 SHF.R.U32.HI R139, RZ, R137, R136 ;  /* 0x00000089ff8b2219 */ /* 0x000fce0000011688 */
.L_x_13794:
[----:B------:R-:W-:Y:S05]  /*5bb0*/  BSYNC B0 ;  /* 0x0000000000007941 */ /* 0x000fea0003800000 */
.L_x_13792:
[----:B------:R-:W-:-:S04]  /*5bc0*/  IMAD R139, R139, R2, -R0 ;  /* 0x000000028b8b7224 */ /* 0x000fc800078e0a00 */
[----:B------:R-:W-:-:S05]  /*5bd0*/  IMAD R139, R8, -0x2, R139 ;  /* 0xfffffffe088b7824 */ /* 0x000fca00078e028b */
[----:B------:R-:W-:Y:S02]  /*5be0*/  VIADDMNMX R14, R139, R2, R14, PT ;  /* 0x000000028b0e7246 */ /* 0x000fe4000380010e */
[----:B------:R-:W-:-:S07]  /*5bf0*/  VIMNMX R16, R16, R139, !PT ;  /* 0x0000008b10107248 */ /* 0x000fce0007fe0100 */
.L_x_13791:
        /* <DEDUP_REMOVED lines=13> */
[----:B------:R-:W-:Y:S02]  /*5cd0*/  ISETP.GT.AND P5, PT, R16, 0x20, P1 ;  /* 0x000000201000780c */ /* 0x000fe40000fa4270 */
[----:B------:R-:W-:Y:S02]  /*5ce0*/  FMNMX.FTZ R0, R37, R0, !PT ;  /* 0x0000000025007209 */ /* 0x000fe40007810000 */
[----:B------:R-:W-:Y:S02]  /*5cf0*/  ISETP.LT.OR P5, PT, R14, 0x21, P5 ;  /* 0x000000210e00780c */ /* 0x000fe40002fa1670 */
[----:B------:R-:W-:Y:S02]  /*5d00*/  FMNMX.FTZ R0, R13, R0, !PT ;  /* 0x000000000d007209 */ /* 0x000fe40007810000 */
[----:B------:R-:W-:-:S02]  /*5d10*/  ISETP.GT.AND P2, PT, R16, 0x11, P1 ;  /* 0x000000111000780c */ /* 0x000fc40000f44270 */
[----:B------:R-:W-:Y:S02]  /*5d20*/  FMNMX.FTZ R0, R41, R0, !PT ;  /* 0x0000000029007209 */ /* 0x000fe40007810000 */
[----:B------:R-:W-:Y:S02]  /*5d30*/  ISETP.LT.OR P2, PT, R14, 0x12, P2 ;  /* 0x000000120e00780c */ /* 0x000fe40001741670 */
[----:B------:R-:W-:Y:S02]  /*5d40*/  FMNMX.FTZ R0, R15, R0, !PT ;  /* 0x000000000f007209 */ /* 0x000fe40007810000 */
[C---:B------:R-:W-:Y:S02]  /*5d50*/  ISETP.GT.AND P3, PT, R16.reuse, 0x8, P1 ;  /* 0x000000081000780c */ /* 0x040fe40000f64270 */
[----:B------:R-:W-:Y:S02]  /*5d60*/  FMNMX.FTZ R0, R45, R0, !PT ;  /* 0x000000002d007209 */ /* 0x000fe40007810000 */
[----:B------:R-:W-:-:S02]  /*5d70*/  ISETP.GT.AND P4, PT, R16, 0x9, P1 ;  /* 0x000000091000780c */ /* 0x000fc40000f84270 */
[----:B------:R-:W-:Y:S02]  /*5d80*/  FMNMX.FTZ R0, R19, R0, !PT ;  /* 0x0000000013007209 */ /* 0x000fe40007810000 */
[C---:B------:R-:W-:Y:S02]  /*5d90*/  ISETP.LT.OR P3, PT, R14.reuse, 0x9, P3 ;  /* 0x000000090e00780c */ /* 0x040fe40001f61670 */
        /* <DEDUP_REMOVED lines=32> */
[----:B------:R-:W-:-:S04]  /*5fa0*/  FMNMX.FTZ R0, R81, R0, !PT ;  /* 0x0000000051007209 */ /* 0x000fc80007810000 */
[----:B------:R-:W-:-:S04]  /*5fb0*/  FMNMX.FTZ R0, R135, R0, !PT ;  /* 0x0000000087007209 */ /* 0x000fc80007810000 */
[----:B------:R-:W-:Y:S02]  /*5fc0*/  FMNMX.FTZ R20, R85, R0, !PT ;  /* 0x0000000055147209 */ /* 0x000fe40007810000 */
[----:B------:R-:W0:Y:S03]  /*5fd0*/  LDC R0, c[0x0][0x988] ;  /* 0x00026200ff007b82 */ /* 0x000e260000000800 */
[----:B------:R-:W1:Y:S02]  /*5fe0*/  SHFL.BFLY PT, R137, R20, 0x2, 0x1f ;  /* 0x0c401f0014897f89 */ /* 0x000e6400000e0000 */
[----:B-1----:R-:W-:-:S05]  /*5ff0*/  FMNMX.FTZ R137, R20, R137, !PT ;  /* 0x0000008914897209 */ /* 0x002fca0007810000 */
[----:B------:R-:W1:Y:S02]  /*6000*/  SHFL.BFLY PT, R2, R137, 0x1, 0x1f ;  /* 0x0c201f0089027f89 */ /* 0x000e6400000e0000 */
[----:B-1----:R-:W-:Y:S02]  /*6010*/  FMNMX.FTZ R2, R137, R2, !PT ;  /* 0x0000000289027209 */ /* 0x002fe40007810000 */
[----:B------:R-:W-:Y:S02]  /*6020*/  FSEL R137, R30, -INF , !P3 ;  /* 0xff8000001e897808 */ /* 0x000fe40005800000 */
[C---:B------:R-:W-:Y:S01]  /*6030*/  FSETP.NEU.FTZ.AND P6, PT, R2.reuse, -INF , PT ;  /* 0xff8000000200780b */ /* 0x040fe20003fdd000 */
[----:B0-----:R-:W-:Y:S01]  /*6040*/  FMUL.FTZ R20, R2, R0 ;  /* 0x0000000002147220 */ /* 0x001fe20000410000 */
[----:B------:R-:W-:-:S04]  /*6050*/  ISETP.GT.AND P3, PT, R16, 0x18, P1 ;  /* 0x000000181000780c */ /* 0x000fc80000f64270 */
[----:B------:R-:W-:Y:S02]  /*6060*/  FSEL R20, R20, RZ, P6 ;  /* 0x000000ff14147208 */ /* 0x000fe40003000000 */
[----:B------:R-:W-:-:S03]  /*6070*/  ISETP.LT.OR P3, PT, R14, 0x19, P3 ;  /* 0x000000190e00780c */ /* 0x000fc60001f61670 */
[-CC-:B------:R-:W-:Y:S01]  /*6080*/  FFMA.FTZ R148, R145, R0.reuse, -R20.reuse ;  /* 0x0000000091947223 */ /* 0x180fe20000010814 */
[----:B------:R-:W-:Y:S01]  /*6090*/  FSEL R145, R42, -INF , !P5 ;  /* 0xff8000002a917808 */ /* 0x000fe20006800000 */
[-CC-:B------:R-:W-:Y:S01]  /*60a0*/  FFMA.FTZ R22, R141, R0.reuse, -R20.reuse ;  /* 0x000000008d167223 */ /* 0x180fe20000010814 */
[----:B------:R-:W-:Y:S01]  /*60b0*/  ISETP.GT.AND P5, PT, R16, RZ, P1 ;  /* 0x000000ff1000720c */ /* 0x000fe20000fa4270 */
[-CC-:B------:R-:W-:Y:S01]  /*60c0*/  FFMA.FTZ R150, R149, R0.reuse, -R20.reuse ;  /* 0x0000000095967223 */ /* 0x180fe20000010814 */
[----:B------:R-:W-:Y:S01]  /*60d0*/  FSEL R141, R35, -INF , !P2 ;  /* 0xff800000238d7808 */ /* 0x000fe20005000000 */
[-CC-:B------:R-:W-:Y:S01]  /*60e0*/  FFMA.FTZ R146, R21, R0.reuse, -R20.reuse ;  /* 0x0000000015927223 */ /* 0x180fe20000010814 */
[----:B------:R-:W-:Y:S01]  /*60f0*/  ISETP.LT.OR P5, PT, R14, 0x1, P5 ;  /* 0x000000010e00780c */ /* 0x000fe20002fa1670 */
[----:B------:R0:W-:Y:S01]  /*6100*/  MUFU.EX2 R35, R22 ;  /* 0x0000001600237308 */ /* 0x0001e20000000800 */
[----:B------:R-:W-:Y:S01]  /*6110*/  FSEL R143, R38, -INF , !P3 ;  /* 0xff800000268f7808 */ /* 0x000fe20005800000 */
[-CC-:B------:R-:W-:Y:S01]  /*6120*/  FFMA.FTZ R21, R37, R0.reuse, -R20.reuse ;  /* 0x0000000025157223 */ /* 0x180fe20000010814 */
[----:B------:R-:W-:Y:S01]  /*6130*/  FSEL R26, R26, -INF , !P5 ;  /* 0xff8000001a1a7808 */ /* 0x000fe20006800000 */
[-CC-:B------:R-:W-:Y:S01]  /*6140*/  FFMA.FTZ R144, R29, R0.reuse, -R20.reuse ;  /* 0x000000001d907223 */ /* 0x180fe20000010814 */
[C---:B------:R-:W-:Y:S01]  /*6150*/  ISETP.GT.AND P2, PT, R16.reuse, 0x21, P1 ;  /* 0x000000211000780c */ /* 0x040fe20000f44270 */
[-CC-:B------:R-:W-:Y:S01]  /*6160*/  FFMA.FTZ R29, R33, R0.reuse, -R20.reuse ;  /* 0x00000000211d7223 */ /* 0x180fe20000010814 */
[----:B------:R-:W-:Y:S01]  /*6170*/  ISETP.GT.AND P3, PT, R16, 0x28, P1 ;  /* 0x000000281000780c */ /* 0x000fe20000f64270 */
[-CC-:B------:R-:W-:Y:S01]  /*6180*/  FFMA.FTZ R33, R41, R0.reuse, -R20.reuse ;  /* 0x0000000029217223 */ /* 0x180fe20000010814 */
[----:B0-----:R-:W-:Y:S01]  /*6190*/  FMNMX.FTZ R22, R26, R11, !PT ;  /* 0x0000000b1a167209 */ /* 0x001fe20007810000 */
[-CC-:B------:R-:W-:Y:S01]  /*61a0*/  FFMA.FTZ R140, R13, R0.reuse, -R20.reuse ;  /* 0x000000000d8c7223 */ /* 0x180fe20000010814 */
[C---:B------:R-:W-:Y:S01]  /*61b0*/  ISETP.LT.OR P2, PT, R14.reuse, 0x22, P2 ;  /* 0x000000220e00780c */ /* 0x040fe20001741670 */
        /* <DEDUP_REMOVED lines=35> */
[C---:B------:R-:W-:Y:S01]  /*63f0*/  ISETP.LT.OR P3, PT, R14.reuse, 0x32, P3 ;  /* 0x000000320e00780c */ /* 0x040fe20001f61670 */
[--C-:B------:R-:W-:Y:S01]  /*6400*/  FFMA.FTZ R49, R81, R0, -R20.reuse ;  /* 0x0000000051317223 */ /* 0x100fe20000010814 */
[----:B------:R-:W-:Y:S01]  /*6410*/  FMNMX.FTZ R22, R149, R22, !PT ;  /* 0x0000001695167209 */ /* 0x000fe20007810000 */
[----:B------:R-:W-:Y:S01]  /*6420*/  FFMA.FTZ R122, R135, R0, -R20 ;  /* 0x00000000877a7223 */ /* 0x000fe20000010814 */
[----:B------:R-:W-:Y:S01]  /*6430*/  ISETP.LT.OR P5, PT, R14, 0x39, P5 ;  /* 0x000000390e00780c */ /* 0x000fe20002fa1670 */
[----:B------:R-:W-:Y:S01]  /*6440*/  MUFU.EX2 R148, R148 ;  /* 0x0000009400947308 */ /* 0x000fe20000000800 */
[----:B------:R-:W-:-:S02]  /*6450*/  FMNMX.FTZ R22, R47, R22, !PT ;  /* 0x000000162f167209 */ /* 0x000fc40007810000 */
[----:B------:R-:W-:Y:S02]  /*6460*/  FSEL R51, R51, -INF , !P3 ;  /* 0xff80000033337808 */ /* 0x000fe40005800000 */
[----:B------:R-:W-:Y:S02]  /*6470*/  FMNMX.FTZ R22, R151, R22, !PT ;  /* 0x0000001697167209 */ /* 0x000fe40007810000 */
[----:B------:R-:W-:Y:S01]  /*6480*/  ISETP.GT.AND P2, PT, R16, 0x40, P1 ;  /* 0x000000401000780c */ /* 0x000fe20000f44270 */
[----:B------:R-:W-:Y:S01]  /*6490*/  MUFU.EX2 R150, R150 ;  /* 0x0000009600967308 */ /* 0x000fe20000000800 */
[----:B------:R-:W-:Y:S02]  /*64a0*/  FSEL R153, R54, -INF , !P5 ;  /* 0xff80000036997808 */ /* 0x000fe40006800000 */
[----:B------:R-:W-:Y:S02]  /*64b0*/  FMNMX.FTZ R22, R51, R22, !PT ;  /* 0x0000001633167209 */ /* 0x000fe40007810000 */
[----:B------:R-:W-:-:S02]  /*64c0*/  ISETP.GT.AND P3, PT, R16, 0x41, P1 ;  /* 0x000000411000780c */ /* 0x000fc40000f64270 */
[----:B------:R-:W-:Y:S01]  /*64d0*/  ISETP.LT.OR P2, PT, R14, 0x41, P2 ;  /* 0x000000410e00780c */ /* 0x000fe20001741670 */
[----:B------:R-:W-:Y:S01]  /*64e0*/  MUFU.EX2 R147, R147 ;  /* 0x0000009300937308 */ /* 0x000fe20000000800 */
[----:B------:R-:W-:Y:S02]  /*64f0*/  FMNMX.FTZ R22, R153, R22, !PT ;  /* 0x0000001699167209 */ /* 0x000fe40007810000 */
[----:B------:R-:W-:Y:S02]  /*6500*/  ISETP.GT.AND P5, PT, R16, 0x48, P1 ;  /* 0x000000481000780c */ /* 0x000fe40000fa4270 */
[----:B------:R-:W-:Y:S02]  /*6510*/  FSEL R37, R58, -INF , !P2 ;  /* 0xff8000003a257808 */ /* 0x000fe40005000000 */
[----:B------:R-:W-:Y:S01]  /*6520*/  ISETP.LT.OR P3, PT, R14, 0x42, P3 ;  /* 0x000000420e00780c */ /* 0x000fe20001f61670 */
[----:B------:R-:W-:Y:S01]  /*6530*/  MUFU.EX2 R144, R144 ;  /* 0x0000009000907308 */ /* 0x000fe20000000800 */
[----:B------:R-:W-:-:S02]  /*6540*/  FMNMX.FTZ R22, R55, R22, !PT ;  /* 0x0000001637167209 */ /* 0x000fc40007810000 */
[----:B------:R-:W-:Y:S02]  /*6550*/  ISETP.LT.OR P5, PT, R14, 0x49, P5 ;  /* 0x000000490e00780c */ /* 0x000fe40002fa1670 */
[----:B------:R-:W-:Y:S02]  /*6560*/  FSEL R59, R59, -INF , !P3 ;  /* 0xff8000003b3b7808 */ /* 0x000fe40005800000 */
[----:B------:R-:W-:Y:S01]  /*6570*/  FMNMX.FTZ R22, R37, R22, !PT ;  /* 0x0000001625167209 */ /* 0x000fe20007810000 */
[----:B------:R-:W-:Y:S01]  /*6580*/  MUFU.EX2 R29, R29 ;  /* 0x0000001d001d7308 */ /* 0x000fe20000000800 */
[----:B------:R-:W-:Y:S02]  /*6590*/  ISETP.GT.AND P2, PT, R16, 0x50, P1 ;  /* 0x000000501000780c */ /* 0x000fe40000f44270 */
[----:B------:R-:W-:Y:S02]  /*65a0*/  FSEL R41, R62, -INF , !P5 ;  /* 0xff8000003e297808 */ /* 0x000fe40006800000 */
[----:B------:R-:W-:-:S02]  /*65b0*/  FMNMX.FTZ R22, R59, R22, !PT ;  /* 0x000000163b167209 */ /* 0x000fc40007810000 */
[----:B------:R-:W-:Y:S01]  /*65c0*/  ISETP.GT.AND P3, PT, R16, 0x51, P1 ;  /* 0x000000511000780c */ /* 0x000fe20000f64270 */
[----:B------:R-:W-:Y:S01]  /*65d0*/  MUFU.EX2 R146, R146 ;  /* 0x0000009200927308 */ /* 0x000fe20000000800 */
[----:B------:R-:W-:Y:S02]  /*65e0*/  ISETP.LT.OR P2, PT, R14, 0x51, P2 ;  /* 0x000000510e00780c */ /* 0x000fe40001741670 */
[----:B------:R-:W-:Y:S02]  /*65f0*/  FMNMX.FTZ R22, R41, R22, !PT ;  /* 0x0000001629167209 */ /* 0x000fe40007810000 */
[----:B------:R-:W-:Y:S02]  /*6600*/  ISETP.GT.AND P5, PT, R16, 0x58, P1 ;  /* 0x000000581000780c */ /* 0x000fe40000fa4270 */
[----:B------:R-:W-:Y:S01]  /*6610*/  FSEL R155, R66, -INF , !P2 ;  /* 0xff800000429b7808 */ /* 0x000fe20005000000 */
[----:B------:R-:W-:Y:S01]  /*6620*/  MUFU.EX2 R21, R21 ;  /* 0x0000001500157308 */ /* 0x000fe20000000800 */
[----:B------:R-:W-:-:S02]  /*6630*/  ISETP.LT.OR P3, PT, R14, 0x52, P3 ;  /* 0x000000520e00780c */ /* 0x000fc40001f61670 */
[----:B------:R-:W-:Y:S02]  /*6640*/  FMNMX.FTZ R24, R63, R22, !PT ;  /* 0x000000163f187209 */ /* 0x000fe40007810000 */
[----:B------:R-:W-:Y:S02]  /*6650*/  ISETP.LT.OR P5, PT, R14, 0x59, P5 ;  /* 0x000000590e00780c */ /* 0x000fe40002fa1670 */
[----:B------:R-:W-:Y:S01]  /*6660*/  FSEL R67, R67, -INF , !P3 ;  /* 0xff80000043437808 */ /* 0x000fe20005800000 */
[----:B------:R-:W-:Y:S01]  /*6670*/  MUFU.EX2 R140, R140 ;  /* 0x0000008c008c7308 */ /* 0x000fe20000000800 */
[----:B------:R-:W-:Y:S02]  /*6680*/  FMNMX.FTZ R24, R155, R24, !PT ;  /* 0x000000189b187209 */ /* 0x000fe40007810000 */
[----:B------:R-:W-:Y:S02]  /*6690*/  ISETP.GT.AND P2, PT, R16, 0x60, P1 ;  /* 0x000000601000780c */ /* 0x000fe40000f44270 */
[----:B------:R-:W-:-:S02]  /*66a0*/  FSEL R157, R70, -INF , !P5 ;  /* 0xff800000469d7808 */ /* 0x000fc40006800000 */
[----:B------:R-:W-:Y:S01]  /*66b0*/  FMNMX.FTZ R24, R67, R24, !PT ;  /* 0x0000001843187209 */ /* 0x000fe20007810000 */
[----:B------:R-:W-:Y:S01]  /*66c0*/  MUFU.EX2 R33, R33 ;  /* 0x0000002100217308 */ /* 0x000fe20000000800 */
[----:B------:R-:W-:Y:S02]  /*66d0*/  ISETP.GT.AND P3, PT, R16, 0x61, P1 ;  /* 0x000000611000780c */ /* 0x000fe40000f64270 */
[----:B------:R-:W-:Y:S02]  /*66e0*/  ISETP.LT.OR P2, PT, R14, 0x61, P2 ;  /* 0x000000610e00780c */ /* 0x000fe40001741670 */
[----:B------:R-:W-:Y:S01]  /*66f0*/  FSEL R22, R71, -INF , !P4 ;  /* 0xff80000047167808 */ /* 0x000fe20006000000 */
[--C-:B------:R-:W-:Y:S01]  /*6700*/  FFMA.FTZ R71, R61, R0, -R20.reuse ;  /* 0x000000003d477223 */ /* 0x100fe20000010814 */
[----:B------:R-:W-:Y:S01]  /*6710*/  FMNMX.FTZ R13, R157, R24, !PT ;  /* 0x000000189d0d7209 */ /* 0x000fe20007810000 */
[----:B------:R-:W-:Y:S01]  /*6720*/  FFMA.FTZ R61, R69, R0, -R20 ;  /* 0x00000000453d7223 */ /* 0x000fe20000010814 */
        /* <DEDUP_REMOVED lines=15> */
[C---:B------:R-:W-:Y:S01]  /*6820*/  ISETP.GT.AND P3, PT, R16.reuse, 0x71, P1 ;  /* 0x000000711000780c */ /* 0x040fe20000f64270 */
[----:B------:R-:W-:Y:S01]  /*6830*/  MUFU.EX2 R19, R19 ;  /* 0x0000001300137308 */ /* 0x000fe20000000800 */
[----:B------:R-:W-:-:S02]  /*6840*/  ISETP.GT.AND P5, PT, R16, 0x78, P1 ;  /* 0x000000781000780c */ /* 0x000fc40000fa4270 */
[----:B------:R-:W-:Y:S02]  /*6850*/  ISETP.GT.AND P1, PT, R16, 0x79, P1 ;  /* 0x000000791000780c */ /* 0x000fe40000f24270 */
[----:B------:R-:W-:Y:S02]  /*6860*/  ISETP.LT.OR P2, PT, R14, 0x71, P2 ;  /* 0x000000710e00780c */ /* 0x000fe40001741670 */
[----:B------:R-:W-:Y:S01]  /*6870*/  FSEL R79, R79, -INF , !P4 ;  /* 0xff8000004f4f7808 */ /* 0x000fe20006000000 */
[----:B------:R-:W-:Y:S01]  /*6880*/  MUFU.EX2 R138, R138 ;  /* 0x0000008a008a7308 */ /* 0x000fe20000000800 */
[----:B------:R-:W-:Y:S02]  /*6890*/  FMNMX.FTZ R16, R78, R13, !PT ;  /* 0x0000000d4e107209 */ /* 0x000fe40007810000 */
[----:B------:R-:W-:Y:S02]  /*68a0*/  ISETP.LT.OR P3, PT, R14, 0x72, P3 ;  /* 0x000000720e00780c */ /* 0x000fe40001f61670 */
[----:B------:R-:W-:-:S02]  /*68b0*/  FSEL R121, R82, -INF , !P2 ;  /* 0xff80000052797808 */ /* 0x000fc40005000000 */
[----:B------:R-:W-:Y:S01]  /*68c0*/  FMNMX.FTZ R16, R79, R16, !PT ;  /* 0x000000104f107209 */ /* 0x000fe20007810000 */
[----:B------:R-:W-:Y:S01]  /*68d0*/  MUFU.EX2 R25, R25 ;  /* 0x0000001900197308 */ /* 0x000fe20000000800 */
[C---:B------:R-:W-:Y:S02]  /*68e0*/  ISETP.LT.OR P5, PT, R14.reuse, 0x79, P5 ;  /* 0x000000790e00780c */ /* 0x040fe40002fa1670 */
[----:B------:R-:W-:Y:S02]  /*68f0*/  FSEL R83, R83, -INF , !P3 ;  /* 0xff80000053537808 */ /* 0x000fe40005800000 */
[----:B------:R-:W-:Y:S02]  /*6900*/  FMNMX.FTZ R16, R121, R16, !PT ;  /* 0x0000001079107209 */ /* 0x000fe40007810000 */
        /* <DEDUP_REMOVED lines=9> */
[----:B------:R-:W-:Y:S01]  /*69a0*/  FADD.FTZ R73, -R69, R10 ;  /* 0x0000000a45497221 */ /* 0x000fe20000010100 */
[-C--:B------:R-:W-:Y:S01]  /*69b0*/  FFMA.FTZ R69, R85, R0.reuse, -R20 ;  /* 0x0000000055457223 */ /* 0x080fe20000010814 */
[----:B------:R-:W0:Y:S01]  /*69c0*/  SHFL.BFLY PT, R13, R14, 0x2, 0x1f ;  /* 0x0c401f000e0d7f89 */ /* 0x000e2200000e0000 */
[----:B------:R-:W-:Y:S01]  /*69d0*/  MUFU.EX2 R134, R134 ;  /* 0x0000008600867308 */ /* 0x000fe20000000800 */
[----:B------:R-:W-:-:S07]  /*69e0*/  FMUL.FTZ R10, R73, R0 ;  /* 0x00000000490a7220 */ /* 0x000fce0000410000 */
        /* <DEDUP_REMOVED lines=24> */
[--C-:B------:R-:W-:Y:S01]  /*6b70*/  FFMA.FTZ R133, R37, R0, -R16.reuse ;  /* 0x0000000025857223 */ /* 0x100fe20000010810 */
[----:B-1----:R-:W-:Y:S01]  /*6b80*/  FFMA.FTZ R37, R10, R4, R35 ;  /* 0x000000040a257223 */ /* 0x002fe20000010023 */
        /* <DEDUP_REMOVED lines=22> */
[----:B0-----:R-:W-:Y:S01]  /*6cf0*/  FFMA.FTZ R3, R14, R3, R73 ;  /* 0x000000030e037223 */ /* 0x001fe20000010049 */
[-CC-:B------:R-:W-:Y:S01]  /*6d00*/  FFMA.FTZ R127, R78, R0.reuse, -R16.reuse ;  /* 0x000000004e7f7223 */ /* 0x180fe20000010810 */
[-CC-:B------:R-:W-:Y:S01]  /*6d10*/  FFMA.FTZ R121, R121, R0.reuse, -R16.reuse ;  /* 0x0000000079797223 */ /* 0x180fe20000010810 */
[----:B------:R-:W-:-:S04]  /*6d20*/  FFMA.FTZ R123, R86, R0, -R16 ;  /* 0x00000000567b7223 */ /* 0x000fc80000010810 */
        /* <DEDUP_REMOVED lines=16> */
[----:B------:R-:W-:-:S06]  /*6e30*/  FFMA.FTZ R42, R67, R0, -R16 ;  /* 0x00000000432a7223 */ /* 0x000fcc0000010810 */
        /* <DEDUP_REMOVED lines=13> */
[----:B------:R-:W-:Y:S01]  /*6f10*/  FFMA.FTZ R44, R75, R0, -R16 ;  /* 0x000000004b2c7223 */ /* 0x000fe20000010810 */
        /* <DEDUP_REMOVED lines=8> */
[----:B------:R-:W-:Y:S01]  /*6fa0*/  FFMA.FTZ R46, R79, R0, -R16 ;  /* 0x000000004f2e7223 */ /* 0x000fe20000010810 */
        /* <DEDUP_REMOVED lines=8> */
[-C--:B------:R-:W-:Y:S01]  /*7030*/  FFMA.FTZ R48, R83, R0.reuse, -R16 ;  /* 0x0000000053307223 */ /* 0x080fe20000010810 */
[----:B------:R-:W1:Y:S01]  /*7040*/  MUFU.EX2 R133, R133 ;  /* 0x0000008500857308 */ /* 0x000e620000000800 */
[----:B--2---:R-:W-:Y:S01]  /*7050*/  FADD.FTZ R3, R139, R4 ;  /* 0x000000048b037221 */ /* 0x004fe20000010000 */
[----:B------:R-:W-:Y:S01]  /*7060*/  FADD.FTZ R50, R130, R11 ;  /* 0x0000000b82327221 */ /* 0x000fe20000010000 */
[----:B------:R-:W-:-:S03]  /*7070*/  FFMA.FTZ R16, R87, R0, -R16 ;  /* 0x0000000057107223 */ /* 0x000fc60000010810 */
        /* <DEDUP_REMOVED lines=49> */
.L_x_13795:
        /* <DEDUP_REMOVED lines=75> */
.L_x_13777:
[----:B------:R-:W0:Y:S01]  /*7840*/  S2UR UR10, SR_CTAID.X ;  /* 0x00000000000a79c3 */ /* 0x000e220000002500 */
[----:B------:R-:W-:Y:S01]  /*7850*/  IADD3 R10, -R5, 0x1, RZ ;  /* 0x00000001050a7810 */ /* 0x000fe20007ffe1ff */
[----:B------:R-:W-:Y:S02]  /*7860*/  UISETP.NE.AND UP1, UPT, UR40, URZ, UPT ;  /* 0x0000003f2800728c */ /* 0x000fe4000bf25270 */
[----:B------:R-:W-:Y:S02]  /*7870*/  UISETP.NE.AND UP0, UPT, UR44, URZ, UPT ;  /* 0x0000003f2c00728c */ /* 0x000fe4000bf05270 */
[----:B------:R-:W-:Y:S01]  /*7880*/  IMAD R10, R17, UR28, R10 ;  /* 0x0000001c110a7c24 */ /* 0x000fe2000f8e020a */
[----:B------:R-:W-:-:S03]  /*7890*/  UMOV UR14, 0xc0 ;  /* 0x000000c0000e7882 */ /* 0x000fc60000000000 */
[----:B------:R-:W-:Y:S02]  /*78a0*/  PLOP3.LUT P1, PT, PT, PT, UP0, 0x40, 0x0 ;  /* 0x000000000000781c */ /* 0x000fe40003f2e808 */
[----:B------:R-:W-:Y:S01]  /*78b0*/  R2UR UR15, R10 ;  /* 0x000000000a0f72ca */ /* 0x000fe200000e0000 */
[----:B------:R-:W-:Y:S01]  /*78c0*/  @UP1 ULDC UR18, c[0x0][0x450] ;  /* 0x0001140000121ab9 */ /* 0x000fe20000000800 */
[----:B0-----:R-:W-:-:S03]  /*78d0*/  UIMAD UR14, UR10, UR14, 0xbf ;  /* 0x000000bf0a0e74a4 */ /* 0x001fc6000f8e020e */
        /* <DEDUP_REMOVED lines=18> */
.L_x_13798:
[----:B------:R-:W-:Y:S02]  /*7a00*/  ULDC UR18, c[0x0][0x9e4] ;  /* 0x0002790000127ab9 */ /* 0x000fe40000000800 */
[----:B------:R-:W-:-:S11]  /*7a10*/  UISETP.NE.AND UP0, UPT, UR18, 0x1, UPT ;  /* 0x000000011200788c */ /* 0x000fd6000bf05270 */
[----:B------:R-:W-:Y:S02]  /*7a20*/  @UP0 ULDC.64 UR20, c[0x0][0x9e8] ;  /* 0x00027a0000140ab9 */ /* 0x000fe40000000a00 */
[----:B------:R-:W-:-:S04]  /*7a30*/  UIMAD.WIDE.U32 UR10, UR14, UR20, URZ ;  /* 0x000000140e0a72a5 */ /* 0x000fc8000f8e003f */
[----:B------:R-:W-:-:S12]  /*7a40*/  @UP0 USHF.R.U32.HI UR14, URZ, UR21, UR11 ;  /* 0x000000153f0e0299 */ /* 0x000fd8000801160b */
.L_x_13799:
[----:B------:R-:W-:-:S04]  /*7a50*/  UIMAD UR14, UR14, UR18, URZ ;  /* 0x000000120e0e72a4 */ /* 0x000fc8000f8e023f */
[----:B------:R-:W-:-:S04]  /*7a60*/  UISETP.LT.AND UP0, UPT, UR15, UR14, UPT ;  /* 0x0000000e0f00728c */ /* 0x000fc8000bf01270 */
[----:B------:R-:W-:-:S12]  /*7a70*/  USEL UR15, UR15, UR14, !UP0 ;  /* 0x0000000e0f0f7287 */ /* 0x000fd8000c000000 */
.L_x_13797:
        /* <DEDUP_REMOVED lines=12> */
.L_x_13811:
[----:B------:R-:W-:Y:S01]  /*7b40*/  ISETP.NE.AND P2, PT, RZ, UR42, PT ;  /* 0x0000002aff007c0c */ /* 0x000fe2000bf45270 */
[----:B------:R-:W-:-:S04]  /*7b50*/  UISETP.NE.AND UP0, UPT, UR26, 0x1, UPT ;  /* 0x000000011a00788c */ /* 0x000fc8000bf05270 */
[----:B------:R-:W-:-:S04]  /*7b60*/  USEL UR4, URZ, 0x1, UP0 ;  /* 0x000000013f047887 */ /* 0x000fc80008000000 */
[----:B------:R-:W-:-:S04]  /*7b70*/  ULOP3.LUT UR4, UR27, UR4, URZ, 0x3c, !UPT ;  /* 0x000000041b047292 */ /* 0x000fc8000f8e3c3f */
[----:B------:R-:W-:Y:S08]  /*7b80*/  @P2 BRA `(.L_x_13801) ;  /* 0x0000000000382947 */ /* 0x000ff00003800000 */
[----:B------:R-:W-:Y:S05]  /*7b90*/  @!P0 BRA `(.L_x_13802) ;  /* 0x0000000000048947 */ /* 0x000fea0003800000 */
[----:B------:R-:W-:Y:S01]  /*7ba0*/  BPT.TRAP 0x1 ;  /* 0x000000040000795c */ /* 0x000fe20000300000 */
.L_x_13802:
        /* <DEDUP_REMOVED lines=9> */
.L_x_13803:
[----:B-1----:R-:W-:Y:S05]  /*7c40*/  @P1 BRA `(.L_x_13801) ;  /* 0x0000000000081947 */ /* 0x002fea0003800000 */
[----:B------:R-:W1:Y:S02]  /*7c50*/  SYNCS.PHASECHK.TRANS64.TRYWAIT P1, [UR7+0x16830], R0 ;  /* 0x01683000ff0075a7 */ /* 0x000e640008020147 */
[----:B-1----:R-:W-:Y:S05]  /*7c60*/  @!P1 BRA `(.L_x_13804) ;  /* 0x000000a4008c9947 */ /* 0x002fea0003800000 */
.L_x_13801:
        /* <DEDUP_REMOVED lines=30> */
.L_x_13806:
[----:B------:R-:W-:Y:S01]  /*7e50*/  ULEA UR10, UR26, UR43, 0x3 ;  /* 0x0000002b1a0a7291 */ /* 0x000fe2000f8e183f */
[----:B------:R-:W-:-:S05]  /*7e60*/  IMAD.U32 R0, RZ, RZ, UR27 ;  /* 0x0000001bff007e24 */ /* 0x000fca000f8e00ff */
[----:B------:R-:W-:-:S04]  /*7e70*/  SHF.L.U32 R0, R0, 0x1f, RZ ;  /* 0x0000001f00007819 */ /* 0x000fc800000006ff */
[----:B------:R0:W1:Y:S01]  /*7e80*/  SYNCS.PHASECHK.TRANS64.TRYWAIT P1, [UR10+0x16850], R0 ;  /* 0x01685000ff0075a7 */ /* 0x000062000802014a */
[----:B------:R-:W-:Y:S05]  /*7e90*/  @!P0 BRA `(.L_x_13807) ;  /* 0x0000000000048947 */ /* 0x000fea0003800000 */
[----:B------:R-:W-:Y:S01]  /*7ea0*/  BPT.TRAP 0x1 ;  /* 0x000000040000795c */ /* 0x000fe20000300000 */
.L_x_13807:
[----:B-1----:R-:W-:Y:S05]  /*7eb0*/  @P1 BRA `(.L_x_13805) ;  /* 0x0000000000081947 */ /* 0x002fea0003800000 */
[----:B------:R-:W1:Y:S02]  /*7ec0*/  SYNCS.PHASECHK.TRANS64.TRYWAIT P1, [UR10+0x16850], R0 ;  /* 0x01685000ff0075a7 */ /* 0x000e64000802014a */
[----:B-1----:R-:W-:Y:S05]  /*7ed0*/  @!P1 BRA `(.L_x_13808) ;  /* 0x000000a400089947 */ /* 0x002fea0003800000 */
.L_x_13805:
        /* <DEDUP_REMOVED lines=50> */
.L_x_13809:
        /* <DEDUP_REMOVED lines=100> */
[-CC-:B------:R-:W-:Y:S01]  /*8840*/  FFMA.FTZ R147, R38, R0.reuse, -R53.reuse ;  /* 0x0000000026937223 */ /* 0x180fe20000010835 */
        /* <DEDUP_REMOVED lines=11> */
[----:B------:R-:W-:Y:S01]  /*8900*/  FFMA.FTZ R137, R50, R0, -R53 ;  /* 0x0000000032897223 */ /* 0x000fe20000010835 */
[----:B------:R-:W1:Y:S01]  /*8910*/  MUFU.EX2 R149, R149 ;  /* 0x0000009500957308 */ /* 0x000e620000000800 */
[----:B0-----:R-:W-:Y:S01]  /*8920*/  FFMA.FTZ R4, R5, R4, R148 ;  /* 0x0000000405047223 */ /* 0x001fe20000010094 */
[-C--:B------:R-:W-:Y:S01]  /*8930*/  FFMA.FTZ R41, R49, R0.reuse, -R131 ;  /* 0x0000000031297223 */ /* 0x080fe20000010883 */
[-C--:B------:R-:W-:Y:S01]  /*8940*/  FFMA.FTZ R28, R51, R0.reuse, -R53 ;  /* 0x00000000331c7223 */ /* 0x080fe20000010835 */
[-C--:B------:R-:W-:Y:S01]  /*8950*/  FFMA.FTZ R138, R52, R0.reuse, -R131 ;  /* 0x00000000348a7223 */ /* 0x080fe20000010883 */
[-CC-:B------:R-:W-:Y:S01]  /*8960*/  FFMA.FTZ R139, R54, R0.reuse, -R53.reuse ;  /* 0x00000000368b7223 */ /* 0x180fe20000010835 */
        /* <DEDUP_REMOVED lines=10> */
[----:B------:R-:W2:Y:S01]  /*8a10*/  MUFU.EX2 R14, R14 ;  /* 0x0000000e000e7308 */ /* 0x000ea20000000800 */
        /* <DEDUP_REMOVED lines=16> */
[----:B--2---:R-:W-:Y:S01]  /*8b20*/  FADD.FTZ R4, R14, R3 ;  /* 0x000000030e047221 */ /* 0x004fe20000010000 */
[----:B------:R-:W-:-:S06]  /*8b30*/  FFMA.FTZ R131, R70, R0, -R53 ;  /* 0x0000000046837223 */ /* 0x000fcc0000010835 */
        /* <DEDUP_REMOVED lines=131> */
.L_x_13810:
        /* <DEDUP_REMOVED lines=75> */
.L_x_13800:
[----:B------:R-:W-:-:S13]  /*9820*/  ISETP.GE.AND P1, PT, R12, UR41, PT ;  /* 0x000000290c007c0c */ /* 0x000fda000bf26270 */
[----:B------:R-:W-:Y:S05]  /*9830*/  @!P1 BRA `(.L_x_13812) ;  /* 0x0000002c00889947 */ /* 0x000fea0003800000 */
[C---:B------:R-:W-:Y:S01]  /*9840*/  VIADD R11, R18.reuse, 0x9 ;  /* 0x00000009120b7836 */ /* 0x040fe20000000000 */
[----:B------:R-:W-:Y:S01]  /*9850*/  ISETP.GE.U32.AND P1, PT, R23, 0x180, PT ;  /* 0x000001801700780c */ /* 0x000fe20003f26070 */
[----:B------:R-:W-:Y:S01]  /*9860*/  IMAD.MOV.U32 R10, RZ, RZ, R13 ;  /* 0x000000ffff0a7224 */ /* 0x000fe200078e000d */
[----:B------:R-:W-:Y:S01]  /*9870*/  UMOV UR26, UR4 ;  /* 0x00000004001a7c82 */ /* 0x000fe20008000000 */
[----:B------:R-:W-:Y:S01]  /*9880*/  IMAD.MOV.U32 R5, RZ, RZ, R2 ;  /* 0x000000ffff057224 */ /* 0x000fe200078e0002 */
[----:B------:R-:W-:Y:S01]  /*9890*/  SEL R11, R11, 0x9, !P1 ;  /* 0x000000090b0b7807 */ /* 0x000fe20004800000 */
[----:B------:R-:W-:Y:S01]  /*98a0*/  VIADD R18, R18, 0x8 ;  /* 0x0000000812127836 */ /* 0x000fe20000000000 */
[----:B------:R-:W-:Y:S01]  /*98b0*/  UMOV UR25, UR7 ;  /* 0x0000000700197c82 */ /* 0x000fe20008000000 */
[----:B------:R-:W-:Y:S01]  /*98c0*/  ULDC UR28, c[0x0][0x9e4] ;  /* 0x00027900001c7ab9 */ /* 0x000fe20000000800 */
[----:B------:R-:W-:Y:S01]  /*98d0*/  ULDC UR29, c[0x0][0x288] ;  /* 0x0000a200001d7ab9 */ /* 0x000fe20000000800 */
[----:B------:R-:W-:Y:S01]  /*98e0*/  ULDC UR30, c[0x0][0x2f0] ;  /* 0x0000bc00001e7ab9 */ /* 0x000fe20000000800 */
[----:B------:R-:W-:-:S05]  /*98f0*/  ULDC UR27, c[0x0][0x9e0] ;  /* 0x00027800001b7ab9 */ /* 0x000fca0000000800 */
.L_x_13831:
        /* <DEDUP_REMOVED lines=9> */
.L_x_13814:
[----:B------:R-:W-:Y:S01]  /*9990*/  ULEA UR10, UR7, UR43, 0x3 ;  /* 0x0000002b070a7291 */ /* 0x000fe2000f8e183f */
[----:B------:R-:W-:-:S05]  /*99a0*/  IMAD.U32 R0, RZ, RZ, UR4 ;  /* 0x00000004ff007e24 */ /* 0x000fca000f8e00ff */
[----:B------:R-:W-:-:S04]  /*99b0*/  SHF.L.U32 R0, R0, 0x1f, RZ ;  /* 0x0000001f00007819 */ /* 0x000fc800000006ff */
[----:B------:R0:W1:Y:S01]  /*99c0*/  SYNCS.PHASECHK.TRANS64.TRYWAIT P1, [UR10+0x16830], R0 ;  /* 0x01683000ff0075a7 */ /* 0x000062000802014a */
[----:B------:R-:W-:Y:S05]  /*99d0*/  @!P0 BRA `(.L_x_13815) ;  /* 0x0000000000048947 */ /* 0x000fea0003800000 */
[----:B------:R-:W-:Y:S01]  /*99e0*/  BPT.TRAP 0x1 ;  /* 0x000000040000795c */ /* 0x000fe20000300000 */
.L_x_13815:
[----:B-1----:R-:W-:Y:S05]  /*99f0*/  @P1 BRA `(.L_x_13813) ;  /* 0x0000000000081947 */ /* 0x002fea0003800000 */
[----:B------:R-:W1:Y:S02]  /*9a00*/  SYNCS.PHASECHK.TRANS64.TRYWAIT P1, [UR10+0x16830], R0 ;  /* 0x01683000ff0075a7 */ /* 0x000e64000802014a */
[----:B-1----:R-:W-:Y:S05]  /*9a10*/  @!P1 BRA `(.L_x_13816) ;  /* 0x0000008800509947 */ /* 0x002fea0003800000 */
.L_x_13813:
        /* <DEDUP_REMOVED lines=26> */
.L_x_13818:
[----:B------:R-:W-:Y:S01]  /*9bc0*/  ULEA UR10, UR25, UR43, 0x3 ;  /* 0x0000002b190a7291 */ /* 0x000fe2000f8e183f */
[----:B01----:R-:W-:-:S05]  /*9bd0*/  IMAD.U32 R0, RZ, RZ, UR26 ;  /* 0x0000001aff007e24 */ /* 0x003fca000f8e00ff */
[----:B------:R-:W-:-:S04]  /*9be0*/  SHF.L.U32 R0, R0, 0x1f, RZ ;  /* 0x0000001f00007819 */ /* 0x000fc800000006ff */
[----:B------:R0:W1:Y:S01]  /*9bf0*/  SYNCS.PHASECHK.TRANS64.TRYWAIT P1, [UR10+0x16850], R0 ;  /* 0x01685000ff0075a7 */ /* 0x000062000802014a */
[----:B------:R-:W-:Y:S05]  /*9c00*/  @!P0 BRA `(.L_x_13819) ;  /* 0x0000000000048947 */ /* 0x000fea0003800000 */
[----:B------:R-:W-:Y:S01]  /*9c10*/  BPT.TRAP 0x1 ;  /* 0x000000040000795c */ /* 0x000fe20000300000 */
.L_x_13819:
[----:B-1----:R-:W-:Y:S05]  /*9c20*/  @P1 BRA `(.L_x_13817) ;  /* 0x0000000000081947 */ /* 0x002fea0003800000 */
[----:B------:R-:W1:Y:S02]  /*9c30*/  SYNCS.PHASECHK.TRANS64.TRYWAIT P1, [UR10+0x16850], R0 ;  /* 0x01685000ff0075a7 */ /* 0x000e64000802014a */
[----:B-1----:R-:W-:Y:S05]  /*9c40*/  @!P1 BRA `(.L_x_13820) ;  /* 0x0000008400dc9947 */ /* 0x002fea0003800000 */
.L_x_13817:
[----:B------:R-:W-:Y:S01]  /*9c50*/  UIADD3 UR10, UR43, 0x400, URZ ;  /* 0x000004002b0a7890 */ /* 0x000fe2000fffe03f */
[----:B------:R-:W-:Y:S01]  /*9c60*/  WARPGROUP.ARRIVE ;  /* 0x00000000000079c5 */ /* 0x000fe20000000000 */
[----:B------:R-:W-:Y:S02]  /*9c70*/  UMOV UR11, 0x40000040 ;  /* 0x40000040000b7882 */ /* 0x000fe40000000000 */
[----:B------:R-:W-:-:S04]  /*9c80*/  USHF.R.U32.HI UR10, URZ, 0x4, UR10 ;  /* 0x000000043f0a7899 */ /* 0x000fc8000801160a */
[----:B------:R-:W-:-:S04]  /*9c90*/  ULOP3.LUT UR10, UR10, 0x3fff, URZ, 0xc0, !UPT ;  /* 0x00003fff0a0a7892 */ /* 0x000fc8000f8ec03f */
        /* <DEDUP_REMOVED lines=42> */
.L_x_13821:
[----:B------:R-:W-:Y:S01]  /*9f40*/  UISETP.NE.AND UP1, UPT, UR40, URZ, UPT ;  /* 0x0000003f2800728c */ /* 0x000fe2000bf25270 */
[----:B------:R-:W-:Y:S01]  /*9f50*/  IMAD.MOV.U32 R2, RZ, RZ, R9 ;  /* 0x000000ffff027224 */ /* 0x000fe200078e0009 */
[----:B------:R-:W-:Y:S02]  /*9f60*/  UISETP.NE.AND UP0, UPT, UR44, URZ, UPT ;  /* 0x0000003f2c00728c */ /* 0x000fe4000bf05270 */
[----:B------:R-:W-:Y:S02]  /*9f70*/  ULEA UR10, UR7, UR43, 0x3 ;  /* 0x0000002b070a7291 */ /* 0x000fe4000f8e183f */
[----:B------:R-:W-:Y:S02]  /*9f80*/  PLOP3.LUT P1, PT, PT, PT, UP1, 0x80, 0x0 ;  /* 0x000000000000781c */ /* 0x000fe40003f2f018 */
[----:B------:R-:W-:Y:S01]  /*9f90*/  PLOP3.LUT P2, PT, PT, PT, UP1, 0x80, 0x0 ;  /* 0x000000000000781c */ /* 0x000fe20003f4f018 */
[----:B------:R-:W-:Y:S02]  /*9fa0*/  UIADD3 UR10, UR10, 0x16840, URZ ;  /* 0x000168400a0a7890 */ /* 0x000fe4000fffe03f */
[----:B------:R-:W-:-:S02]  /*9fb0*/  @UP1 ULDC UR11, c[0x0][0x44c] ;  /* 0x00011300000b1ab9 */ /* 0x000fc40000000800 */
[----:B------:R-:W-:-:S06]  /*9fc0*/  UPRMT UR10, UR5, 0x654, UR10 ;  /* 0x00000654050a7896 */ /* 0x000fcc000800000a */
[----:B01----:R-:W-:Y:S01]  /*9fd0*/  @P1 IMAD.HI.U32 R0, R9, UR11, RZ ;  /* 0x0000000b09001c27 */ /* 0x003fe2000f8e00ff */
        /* <DEDUP_REMOVED lines=28> */
.L_x_13824:
[----:B------:R-:W-:-:S05]  /*a1a0*/  IMAD.U32 R15, RZ, RZ, UR28 ;  /* 0x0000001cff0f7e24 */ /* 0x000fca000f8e00ff */
[----:B------:R-:W-:-:S13]  /*a1b0*/  ISETP.NE.AND P1, PT, R15, 0x1, PT ;  /* 0x000000010f00780c */ /* 0x000fda0003f25270 */
[----:B------:R-:W0:Y:S02]  /*a1c0*/  @P1 LDC.64 R120, c[0x0][0x9e8] ;  /* 0x00027a00ff781b82 */ /* 0x000e240000000a00 */
[----:B0-----:R-:W-:-:S05]  /*a1d0*/  @P1 IMAD.HI.U32 R120, R13, R120, RZ ;  /* 0x000000780d781227 */ /* 0x001fca00078e00ff */
[----:B------:R-:W-:-:S07]  /*a1e0*/  @P1 SHF.R.U32.HI R13, RZ, R121, R120 ;  /* 0x00000079ff0d1219 */ /* 0x000fce0000011678 */
.L_x_13825:
[----:B------:R-:W-:Y:S05]  /*a1f0*/  BSYNC B0 ;  /* 0x0000000000007941 */ /* 0x000fea0003800000 */
.L_x_13823:
[----:B------:R-:W-:-:S04]  /*a200*/  IMAD R13, R13, R15, -R0 ;  /* 0x0000000f0d0d7224 */ /* 0x000fc800078e0a00 */
[----:B------:R-:W-:-:S05]  /*a210*/  IMAD R13, R8, -0x2, R13 ;  /* 0xfffffffe080d7824 */ /* 0x000fca00078e020d */
[----:B------:R-:W-:Y:S02]  /*a220*/  VIADDMNMX R20, R13, R15, R20, PT ;  /* 0x0000000f0d147246 */ /* 0x000fe40003800114 */
[----:B------:R-:W-:-:S07]  /*a230*/  VIMNMX R22, R22, R13, !PT ;  /* 0x0000000d16167248 */ /* 0x000fce0007fe0100 */
.L_x_13822:
        /* <DEDUP_REMOVED lines=116> */
.L_x_13828:
[----:B------:R-:W-:-:S05]  /*a980*/  IMAD.U32 R2, RZ, RZ, UR28 ;  /* 0x0000001cff027e24 */ /* 0x000fca000f8e00ff */
[----:B------:R-:W-:-:S13]  /*a990*/  ISETP.NE.AND P2, PT, R2, 0x1, PT ;  /* 0x000000010200780c */ /* 0x000fda0003f45270 */
[----:B------:R-:W0:Y:S02]  /*a9a0*/  @P2 LDC.64 R136, c[0x0][0x9e8] ;  /* 0x00027a00ff882b82 */ /* 0x000e240000000a00 */
[----:B0-----:R-:W-:-:S05]  /*a9b0*/  @P2 IMAD.HI.U32 R136, R139, R136, RZ ;  /* 0x000000888b882227 */ /* 0x001fca00078e00ff */
[----:B------:R-:W-:-:S07]  /*a9c0*/  @P2 SHF.R.U32.HI R139, RZ, R137, R136 ;  /* 0x00000089ff8b2219 */ /* 0x000fce0000011688 */
.L_x_13829:
[----:B------:R-:W-:Y:S05]  /*a9d0*/  BSYNC B0 ;  /* 0x0000000000007941 */ /* 0x000fea0003800000 */
.L_x_13827:
[----:B------:R-:W-:-:S04]  /*a9e0*/  IMAD R139, R139, R2, -R0 ;  /* 0x000000028b8b7224 */ /* 0x000fc800078e0a00 */
[----:B------:R-:W-:-:S05]  /*a9f0*/  IMAD R139, R8, -0x2, R139 ;  /* 0xfffffffe088b7824 */ /* 0x000fca00078e028b */
[----:B------:R-:W-:Y:S02]  /*aa00*/  VIADDMNMX R14, R139, R2, R14, PT ;  /* 0x000000028b0e7246 */ /* 0x000fe4000380010e */
[----:B------:R-:W-:-:S07]  /*aa10*/  VIMNMX R16, R16, R139, !PT ;  /* 0x0000008b10107248 */ /* 0x000fce0007fe0100 */
.L_x_13826:
        /* <DEDUP_REMOVED lines=88> */
[--C-:B------:R-:W-:Y:S01]  /*afa0*/  FFMA.FTZ R33, R41, R0, -R20.reuse ;  /* 0x0000000029217223 */ /* 0x100fe20000010814 */
        /* <DEDUP_REMOVED lines=87> */
[-CC-:B------:R-:W-:Y:S01]  /*b520*/  FFMA.FTZ R71, R61, R0.reuse, -R20.reuse ;  /* 0x000000003d477223 */ /* 0x180fe20000010814 */
        /* <DEDUP_REMOVED lines=42> */
[----:B------:R-:W-:Y:S01]  /*b7d0*/  FFMA.FTZ R5, R85, R0, -R20 ;  /* 0x0000000055057223 */ /* 0x000fe20000010814 */
        /* <DEDUP_REMOVED lines=13> */
[----:B------:R-:W-:Y:S02]  /*b8b0*/  FMUL.FTZ R16, R13, R0 ;  /* 0x000000000d107220 */ /* 0x000fe40000410000 */
[----:B------:R-:W-:Y:S03]  /*b8c0*/  MUFU.EX2 R57, R57 ;  /* 0x0000003900397308 */ /* 0x000fe60000000800 */
[----:B------:R-:W-:-:S05]  /*b8d0*/  FSEL R16, R16, RZ, P1 ;  /* 0x000000ff10107208 */ /* 0x000fca0000800000 */
[----:B------:R-:W0:Y:S01]  /*b8e0*/  MUFU.EX2 R14, R14 ;  /* 0x0000000e000e7308 */ /* 0x000e220000000800 */
[-CC-:B------:R-:W-:Y:S01]  /*b8f0*/  FFMA.FTZ R24, R31, R0.reuse, -R16.reuse ;  /* 0x000000001f187223 */ /* 0x180fe20000010810 */
[-CC-:B------:R-:W-:Y:S01]  /*b900*/  FFMA.FTZ R31, R39, R0.reuse, -R16.reuse ;  /* 0x00000000271f7223 */ /* 0x180fe20000010810 */
[----:B------:R-:W-:Y:S01]  /*b910*/  FSEL R39, R13, RZ, P1 ;  /* 0x000000ff0d277208 */ /* 0x000fe20000800000 */
[-CC-:B------:R-:W-:Y:S01]  /*b920*/  FFMA.FTZ R69, R151, R0.reuse, -R16.reuse ;  /* 0x0000000097457223 */ /* 0x180fe20000010810 */
[-CC-:B------:R-:W-:Y:S01]  /*b930*/  FFMA.FTZ R20, R27, R0.reuse, -R16.reuse ;  /* 0x000000001b147223 */ /* 0x180fe20000010810 */
[-CC-:B------:R-:W-:Y:S01]  /*b940*/  FFMA.FTZ R151, R137, R0.reuse, -R16.reuse ;  /* 0x0000000089977223 */ /* 0x180fe20000010810 */
[-C--:B------:R-:W-:Y:S01]  /*b950*/  FFMA.FTZ R26, R139, R0.reuse, -R16 ;  /* 0x000000008b1a7223 */ /* 0x080fe20000010810 */
        /* <DEDUP_REMOVED lines=8> */
[--C-:B------:R-:W-:Y:S01]  /*b9e0*/  FFMA.FTZ R143, R149, R0, -R16.reuse ;  /* 0x00000000958f7223 */ /* 0x100fe20000010810 */
[----:B------:R-:W-:Y:S01]  /*b9f0*/  MUFU.EX2 R69, R69 ;  /* 0x0000004500457308 */ /* 0x000fe20000000800 */
[----:B0-----:R-:W-:Y:S01]  /*ba00*/  FFMA.FTZ R37, R14, R4, R35 ;  /* 0x000000040e257223 */ /* 0x001fe20000010023 */
[-CC-:B------:R-:W-:Y:S01]  /*ba10*/  FFMA.FTZ R32, R47, R0.reuse, -R16.reuse ;  /* 0x000000002f207223 */ /* 0x180fe20000010810 */
[-CC-:B------:R-:W-:Y:S01]  /*ba20*/  FFMA.FTZ R137, R153, R0.reuse, -R16.reuse ;  /* 0x0000000099897223 */ /* 0x180fe20000010810 */
[-CC-:B------:R-:W-:Y:S01]  /*ba30*/  FFMA.FTZ R34, R51, R0.reuse, -R16.reuse ;  /* 0x0000000033227223 */ /* 0x180fe20000010810 */
[----:B------:R-:W-:Y:S01]  /*ba40*/  FADD.FTZ R37, R148, R37 ;  /* 0x0000002594257221 */ /* 0x000fe20000010000 */
[-CC-:B------:R-:W-:Y:S01]  /*ba50*/  FFMA.FTZ R139, R155, R0.reuse, -R16.reuse ;  /* 0x000000009b8b7223 */ /* 0x180fe20000010810 */
[-CC-:B------:R-:W-:Y:S01]  /*ba60*/  FFMA.FTZ R36, R55, R0.reuse, -R16.reuse ;  /* 0x0000000037247223 */ /* 0x180fe20000010810 */
[----:B------:R-:W0:Y:S01]  /*ba70*/  MUFU.EX2 R10, R10 ;  /* 0x0000000a000a7308 */ /* 0x000e220000000800 */
[----:B------:R-:W-:Y:S01]  /*ba80*/  FADD.FTZ R42, R150, R37 ;  /* 0x00000025962a7221 */ /* 0x000fe20000010000 */
[-CC-:B------:R-:W-:Y:S01]  /*ba90*/  FFMA.FTZ R38, R59, R0.reuse, -R16.reuse ;  /* 0x000000003b267223 */ /* 0x180fe20000010810 */
[-CC-:B------:R-:W-:Y:S01]  /*baa0*/  FFMA.FTZ R135, R41, R0.reuse, -R16.reuse ;  /* 0x0000000029877223 */ /* 0x180fe20000010810 */
[-C--:B------:R-:W-:Y:S01]  /*bab0*/  FFMA.FTZ R40, R63, R0.reuse, -R16 ;  /* 0x000000003f287223 */ /* 0x080fe20000010810 */
[----:B------:R-:W-:Y:S01]  /*bac0*/  FADD.FTZ R37, R147, R42 ;  /* 0x0000002a93257221 */ /* 0x000fe20000010000 */
        /* <DEDUP_REMOVED lines=8> */
[----:B------:R-:W3:Y:S01]  /*bb50*/  MUFU.EX2 R151, R151 ;  /* 0x0000009700977308 */ /* 0x000ee20000000800 */
[----:B0-----:R-:W-:-:S07]  /*bb60*/  FFMA.FTZ R3, R10, R3, R69 ;  /* 0x000000030a037223 */ /* 0x001fce0000010045 */
[----:B------:R-:W0:Y:S01]  /*bb70*/  MUFU.EX2 R26, R26 ;  /* 0x0000001a001a7308 */ /* 0x000e220000000800 */
[----:B-1----:R-:W-:-:S07]  /*bb80*/  FADD.FTZ R4, R20, R3 ;  /* 0x0000000314047221 */ /* 0x002fce0000010000 */
[----:B------:R-:W1:Y:S01]  /*bb90*/  MUFU.EX2 R27, R27 ;  /* 0x0000001b001b7308 */ /* 0x000e620000000800 */
[----:B---3--:R-:W-:Y:S01]  /*bba0*/  FADD.FTZ R3, R151, R4 ;  /* 0x0000000497037221 */ /* 0x008fe20000010000 */
[----:B------:R-:W-:-:S03]  /*bbb0*/  FADD.FTZ R4, R144, R37 ;  /* 0x0000002590047221 */ /* 0x000fc60000010000 */
[----:B------:R-:W-:-:S03]  /*bbc0*/  FADD.FTZ R3, R24, R3 ;  /* 0x0000000318037221 */ /* 0x000fc60000010000 */
[----:B------:R-:W3:Y:S01]  /*bbd0*/  MUFU.EX2 R28, R28 ;  /* 0x0000001c001c7308 */ /* 0x000ee20000000800 */
[----:B0-----:R-:W-:Y:S01]  /*bbe0*/  FADD.FTZ R42, R26, R3 ;  /* 0x000000031a2a7221 */ /* 0x001fe20000010000 */
[----:B------:R-:W-:-:S04]  /*bbf0*/  FADD.FTZ R3, R29, R4 ;  /* 0x000000041d037221 */ /* 0x000fc80000010000 */
[----:B------:R-:W-:Y:S02]  /*bc00*/  FADD.FTZ R4, R146, R3 ;  /* 0x0000000392047221 */ /* 0x000fe40000010000 */
[----:B------:R-:W0:Y:S01]  /*bc10*/  MUFU.EX2 R31, R31 ;  /* 0x0000001f001f7308 */ /* 0x000e220000000800 */
[----:B-1----:R-:W-:Y:S01]  /*bc20*/  FADD.FTZ R37, R27, R42 ;  /* 0x0000002a1b257221 */ /* 0x002fe20000010000 */
[----:B------:R-:W-:Y:S01]  /*bc30*/  FADD.FTZ R3, R21, R4 ;  /* 0x0000000415037221 */ /* 0x000fe20000010000 */
[----:B------:R-:W-:-:S03]  /*bc40*/  FFMA.FTZ R42, R67, R0, -R16 ;  /* 0x00000000432a7223 */ /* 0x000fc60000010810 */
[----:B------:R-:W-:Y:S02]  /*bc50*/  FADD.FTZ R4, R140, R3 ;  /* 0x000000038c047221 */ /* 0x000fe40000010000 */
[----:B------:R-:W1:Y:S01]  /*bc60*/  MUFU.EX2 R141, R141 ;  /* 0x0000008d008d7308 */ /* 0x000e620000000800 */
[----:B---3--:R-:W-:Y:S01]  /*bc70*/  FADD.FTZ R44, R28, R37 ;  /* 0x000000251c2c7221 */ /* 0x008fe20000010000 */
[----:B------:R-:W-:-:S06]  /*bc80*/  FADD.FTZ R37, R33, R4 ;  /* 0x0000000421257221 */ /* 0x000fcc0000010000 */
[----:B------:R-:W3:Y:S01]  /*bc90*/  MUFU.EX2 R30, R30 ;  /* 0x0000001e001e7308 */ /* 0x000ee20000000800 */
[----:B0-----:R-:W-:-:S07]  /*bca0*/  FADD.FTZ R44, R31, R44 ;  /* 0x0000002c1f2c7221 */ /* 0x001fce0000010000 */
[----:B------:R-:W0:Y:S01]  /*bcb0*/  MUFU.EX2 R143, R143 ;  /* 0x0000008f008f7308 */ /* 0x000e220000000800 */
[----:B-1----:R-:W-:Y:S01]  /*bcc0*/  FADD.FTZ R3, R141, R44 ;  /* 0x0000002c8d037221 */ /* 0x002fe20000010000 */
[----:B------:R-:W-:-:S04]  /*bcd0*/  FADD.FTZ R44, R142, R37 ;  /* 0x000000258e2c7221 */ /* 0x000fc80000010000 */
[----:B------:R-:W-:Y:S02]  /*bce0*/  FADD.FTZ R37, R15, R44 ;  /* 0x0000002c0f257221 */ /* 0x000fe40000010000 */
[----:B------:R-:W1:Y:S01]  /*bcf0*/  MUFU.EX2 R32, R32 ;  /* 0x0000002000207308 */ /* 0x000e620000000800 */
[----:B---3--:R-:W-:Y:S01]  /*bd00*/  FADD.FTZ R4, R30, R3 ;  /* 0x000000031e047221 */ /* 0x008fe20000010000 */
[----:B------:R-:W-:-:S04]  /*bd10*/  FADD.FTZ R44, R136, R37 ;  /* 0x00000025882c7221 */ /* 0x000fc80000010000 */
[----:B------:R-:W-:Y:S01]  /*bd20*/  FADD.FTZ R37, R19, R44 ;  /* 0x0000002c13257221 */ /* 0x000fe20000010000 */
[----:B------:R-:W-:Y:S01]  /*bd30*/  FFMA.FTZ R44, R75, R0, -R16 ;  /* 0x000000004b2c7223 */ /* 0x000fe20000010810 */
[----:B------:R-:W3:Y:S01]  /*bd40*/  MUFU.EX2 R137, R137 ;  /* 0x0000008900897308 */ /* 0x000ee20000000800 */
[----:B0-----:R-:W-:Y:S01]  /*bd50*/  FADD.FTZ R3, R143, R4 ;  /* 0x000000048f037221 */ /* 0x001fe20000010000 */
[----:B------:R-:W-:-:S04]  /*bd60*/  FADD.FTZ R46, R138, R37 ;  /* 0x000000258a2e7221 */ /* 0x000fc80000010000 */
[----:B------:R-:W-:Y:S02]  /*bd70*/  FADD.FTZ R37, R25, R46 ;  /* 0x0000002e19257221 */ /* 0x000fe40000010000 */
[----:B------:R-:W0:Y:S01]  /*bd80*/  MUFU.EX2 R34, R34 ;  /* 0x0000002200227308 */ /* 0x000e220000000800 */
[----:B-1----:R-:W-:Y:S01]  /*bd90*/  FADD.FTZ R4, R32, R3 ;  /* 0x0000000320047221 */ /* 0x002fe20000010000 */
[----:B------:R-:W-:-:S04]  /*bda0*/  FADD.FTZ R46, R132, R37 ;  /* 0x00000025842e7221 */ /* 0x000fc80000010000 */
[----:B------:R-:W-:Y:S01]  /*bdb0*/  FADD.FTZ R37, R45, R46 ;  /* 0x0000002e2d257221 */ /* 0x000fe20000010000 */
[----:B------:R-:W-:Y:S01]  /*bdc0*/  FFMA.FTZ R46, R79, R0, -R16 ;  /* 0x000000004f2e7223 */ /* 0x000fe20000010810 */
[----:B------:R-:W1:Y:S01]  /*bdd0*/  MUFU.EX2 R139, R139 ;  /* 0x0000008b008b7308 */ /* 0x000e620000000800 */
[----:B---3--:R-:W-:Y:S01]  /*bde0*/  FADD.FTZ R3, R137, R4 ;  /* 0x0000000489037221 */ /* 0x008fe20000010000 */
[----:B------:R-:W-:-:S04]  /*bdf0*/  FADD.FTZ R48, R134, R37 ;  /* 0x0000002586307221 */ /* 0x000fc80000010000 */
[----:B------:R-:W-:Y:S02]  /*be00*/  FADD.FTZ R37, R71, R48 ;  /* 0x0000003047257221 */ /* 0x000fe40000010000 */
[----:B------:R-:W3:Y:S01]  /*be10*/  MUFU.EX2 R36, R36 ;  /* 0x0000002400247308 */ /* 0x000ee20000000800 */
[----:B0-----:R-:W-:Y:S01]  /*be20*/  FADD.FTZ R4, R34, R3 ;  /* 0x0000000322047221 */ /* 0x001fe20000010000 */
[----:B------:R-:W-:-:S04]  /*be30*/  FADD.FTZ R48, R128, R37 ;  /* 0x0000002580307221 */ /* 0x000fc80000010000 */
[----:B------:R-:W-:Y:S01]  /*be40*/  FADD.FTZ R37, R65, R48 ;  /* 0x0000003041257221 */ /* 0x000fe20000010000 */
[-C--:B------:R-:W-:Y:S01]  /*be50*/  FFMA.FTZ R48, R83, R0.reuse, -R16 ;  /* 0x0000000053307223 */ /* 0x080fe20000010810 */
[----:B------:R-:W0:Y:S01]  /*be60*/  MUFU.EX2 R133, R133 ;  /* 0x0000008500857308 */ /* 0x000e220000000800 */
[----:B-1----:R-:W-:Y:S01]  /*be70*/  FADD.FTZ R3, R139, R4 ;  /* 0x000000048b037221 */ /* 0x002fe20000010000 */
[----:B------:R-:W-:Y:S01]  /*be80*/  FADD.FTZ R50, R130, R37 ;  /* 0x0000002582327221 */ /* 0x000fe20000010000 */
[----:B------:R-:W-:-:S03]  /*be90*/  FFMA.FTZ R16, R87, R0, -R16 ;  /* 0x0000000057107223 */ /* 0x000fc60000010810 */
[----:B------:R-:W-:Y:S02]  /*bea0*/  FADD.FTZ R37, R61, R50 ;  /* 0x000000323d257221 */ /* 0x000fe40000010000 */
[----:B------:R-:W1:Y:S01]  /*beb0*/  MUFU.EX2 R38, R38 ;  /* 0x0000002600267308 */ /* 0x000e620000000800 */
[----:B---3--:R-:W-:Y:S01]  /*bec0*/  FADD.FTZ R4, R36, R3 ;  /* 0x0000000324047221 */ /* 0x008fe20000010000 */
[----:B------:R-:W-:-:S04]  /*bed0*/  FADD.FTZ R50, R124, R37 ;  /* 0x000000257c327221 */ /* 0x000fc80000010000 */
[----:B------:R-:W-:Y:S02]  /*bee0*/  FADD.FTZ R37, R57, R50 ;  /* 0x0000003239257221 */ /* 0x000fe40000010000 */
        /* <DEDUP_REMOVED lines=44> */
.L_x_13830:
        /* <DEDUP_REMOVED lines=75> */
.L_x_13812:
[----:B------:R-:W-:Y:S06]  /*c660*/  BAR.ARV 0x8, 0x200 ;  /* 0x0208000000007b1d */ /* 0x000fec0000002000 */
[----:B------:R-:W-:Y:S05]  /*c670*/  @!P0 BRA `(.L_x_13832) ;  /* 0x0000000000048947 */ /* 0x000fea0003800000 */
[----:B------:R-:W-:Y:S01]  /*c680*/  BPT.TRAP 0x1 ;  /* 0x000000040000795c */ /* 0x000fe20000300000 */
.L_x_13832:
[----:B------:R-:W-:Y:S01]  /*c690*/  ULEA UR8, UR7, UR43, 0x3 ;  /* 0x0000002b07087291 */ /* 0x000fe2000f8e183f */
[----:B------:R-:W-:-:S05]  /*c6a0*/  IMAD.U32 R5, RZ, RZ, UR4 ;  /* 0x00000004ff057e24 */ /* 0x000fca000f8e00ff */
[----:B------:R-:W-:-:S04]  /*c6b0*/  SHF.L.U32 R5, R5, 0x1f, RZ ;  /* 0x0000001f05057819 */ /* 0x000fc800000006ff */
[----:B------:R0:W1:Y:S01]  /*c6c0*/  SYNCS.PHASECHK.TRANS64.TRYWAIT P1, [UR8+0x16850], R5 ;  /* 0x01685005ff0075a7 */ /* 0x0000620008020148 */
[----:B------:R-:W-:Y:S05]  /*c6d0*/  @!P0 BRA `(.L_x_13833) ;  /* 0x0000000000048947 */ /* 0x000fea0003800000 */
[----:B------:R-:W-:Y:S01]  /*c6e0*/  BPT.TRAP 0x1 ;  /* 0x000000040000795c */ /* 0x000fe20000300000 */
.L_x_13833:
[----:B-1----:R-:W-:Y:S05]  /*c6f0*/  @P1 BRA `(.L_x_13834) ;  /* 0x0000000000081947 */ /* 0x002fea0003800000 */
[----:B------:R-:W1:Y:S02]  /*c700*/  SYNCS.PHASECHK.TRANS64.TRYWAIT P1, [UR8+0x16850], R5 ;  /* 0x01685005ff0075a7 */ /* 0x000e640008020148 */
[----:B-1----:R-:W-:Y:S05]  /*c710*/  @!P1 BRA `(.L_x_13835) ;  /* 0x0000005c00409947 */ /* 0x002fea0003800000 */
.L_x_13834:
[----:B------:R-:W-:Y:S01]  /*c720*/  UIADD3 UR43, UR43, 0x400, URZ ;  /* 0x000004002b2b7890 */ /* 0x000fe2000fffe03f */
[----:B------:R-:W-:Y:S01]  /*c730*/  WARPGROUP.ARRIVE ;  /* 0x00000000000079c5 */ /* 0x000fe20000000000 */
[----:B01----:R-:W0:Y:S02]  /*c740*/  SHFL.BFLY PT, R5, R4, 0x2, 0x1f ;  /* 0x0c401f0004057f89 */ /* 0x003e2400000e0000 */
[----:B------:R-:W-:Y:S02]  /*c750*/  USHF.R.U32.HI UR43, URZ, 0x4, UR43 ;  /* 0x000000043f2b7899 */ /* 0x000fe4000801162b */
[----:B------:R-:W1:Y:S02]  /*c760*/  SHFL.BFLY PT, R6, R3, 0x2, 0x1f ;  /* 0x0c401f0003067f89 */ /* 0x000e6400000e0000 */
[----:B------:R-:W-:-:S04]  /*c770*/  ULOP3.LUT UR4, UR43, 0x3fff, URZ, 0xc0, !UPT ;  /* 0x00003fff2b047892 */ /* 0x000fc8000f8ec03f */
[----:B------:R-:W-:-:S03]  /*c780*/  ULEA UR4, UR7, UR4, 0xa ;  /* 0x0000000407047291 */ /* 0x000fc6000f8e503f */
[----:B------:R-:W-:-:S04]  /*c790*/  UMOV UR7, 0x40000040 ;  /* 0x4000004000077882 */ /* 0x000fc80000000000 */
[----:B------:R-:W-:Y:S02]  /*c7a0*/  UMOV UR6, UR4 ;  /* 0x0000000400067c82 */ /* 0x000fe40008000000 */
[----:B------:R-:W-:Y:S01]  /*c7b0*/  HGMMA.64x64x16.F32.BF16 R88, R148, gdesc[UR4].tnspB, R88, gsb0 ;  /* 0x40e0000494587df0 */ /* 0x000fe20008001858 */
[----:B------:R-:W-:Y:S01]  /*c7c0*/  UIADD3 UR6, UR4, 0x80, URZ ;  /* 0x0000008004067890 */ /* 0x000fe2000fffe03f */
[----:B------:R-:W-:Y:S01]  /*c7d0*/  UMOV UR7, 0x40000040 ;  /* 0x4000004000077882 */ /* 0x000fe20000000000 */
[----:B0-----:R-:W-:Y:S01]  /*c7e0*/  FADD.FTZ R5, R5, R4 ;  /* 0x0000000405057221 */ /* 0x001fe20000010000 */
[----:B------:R-:W-:Y:S02]  /*c7f0*/  IMAD.MOV.U32 R4, RZ, RZ, -0x800000 ;  /* 0xff800000ff047424 */ /* 0x000fe400078e00ff */
[----:B-1----:R-:W-:Y:S01]  /*c800*/  FADD.FTZ R7, R6, R3 ;  /* 0x0000000306077221 */ /* 0x002fe20000010000 */
[----:B------:R-:W-:Y:S01]  /*c810*/  IMAD.MOV.U32 R3, RZ, RZ, -0x800000 ;  /* 0xff800000ff037424 */ /* 0x000fe200078e00ff */
[----:B------:R-:W0:Y:S04]  /*c820*/  SHFL.BFLY PT, R6, R5, 0x1, 0x1f ;  /* 0x0c201f0005067f89 */ /* 0x000e2800000e0000 */
[----:B------:R-:W2:Y:S01]  /*c830*/  SHFL.BFLY PT, R8, R7, 0x1, 0x1f ;  /* 0x0c201f0007087f89 */ /* 0x000ea200000e0000 */
[----:B0-----:R-:W-:Y:S01]  /*c840*/  FADD.FTZ R10, R5, R6 ;  /* 0x00000006050a7221 */ /* 0x001fe20000010000 */
[----:B--2---:R-:W-:-:S04]  /*c850*/  FADD.FTZ R11, R7, R8 ;  /* 0x00000008070b7221 */ /* 0x004fc80000010000 */
        /* <DEDUP_REMOVED lines=50> */
.L_x_13836:
        /* <DEDUP_REMOVED lines=36> */
.L_x_13758:
        /* <DEDUP_REMOVED lines=19> */
[----:B------:R-:W3:Y:S01]  /*cef0*/  S2UR UR11, SR_CTAID.Y ;  /* 0x00000000000b79c3 */ /* 0x000ee20000002600 */
[----:B------:R-:W-:Y:S01]  /*cf00*/  IMAD.HI R0, R2, 0x55555556, RZ ;  /* 0x5555555602007827 */ /* 0x000fe200078e02ff */
[----:B------:R-:W-:Y:S02]  /*cf10*/  UIADD3 UR6, UR5, UR6, URZ ;  /* 0x0000000605067290 */ /* 0x000fe4000fffe03f */
[----:B------:R-:W-:Y:S01]  /*cf20*/  SHF.R.S32.HI R7, RZ, 0x1f, R22 ;  /* 0x0000001fff077819 */ /* 0x000fe20000011416 */
[----:B------:R-:W-:-:S03]  /*cf30*/  IMAD.IADD R23, R23, 0x1, -R10 ;  /* 0x0000000117177824 */ /* 0x000fc600078e0a0a */
[----:B------:R-:W-:Y:S01]  /*cf40*/  BAR.SYNC.DEFER_BLOCKING 0x1, 0x180 ;  /* 0x0046000000007b1d */ /* 0x000fe20000010000 */
[----:B0-----:R-:W-:Y:S02]  /*cf50*/  ISETP.NE.AND P0, PT, R17, 0x1, PT ;  /* 0x000000011100780c */ /* 0x001fe40003f05270 */
[CC--:B------:R-:W-:Y:S02]  /*cf60*/  LEA.HI R24, R7.reuse, R22.reuse, RZ, 0x2 ;  /* 0x0000001607187211 */ /* 0x0c0fe400078f10ff */
[----:B------:R-:W-:-:S03]  /*cf70*/  LEA.HI R7, R7, R22, RZ, 0x5 ;  /* 0x0000001607077211 */ /* 0x000fc600078f28ff */
[----:B------:R-:W3:Y:S01]  /*cf80*/  LDC R21, c[0x0][0xc50] ;  /* 0x00031400ff157b82 */ /* 0x000ee20000000800 */
[--C-:B------:R-:W-:Y:S01]  /*cf90*/  SHF.R.S32.HI R6, RZ, 0x2, R24.reuse ;  /* 0x00000002ff067819 */ /* 0x100fe20000011418 */
[----:B------:R-:W-:Y:S01]  /*cfa0*/  ULDC.64 UR8, c[0x0][0xb38] ;  /* 0x0002ce0000087ab9 */ /* 0x000fe20000000a00 */
[----:B------:R-:W-:Y:S01]  /*cfb0*/  SHF.R.S32.HI R5, RZ, 0x1f, R24 ;  /* 0x0000001fff057819 */ /* 0x000fe20000011418 */
[----:B------:R-:W-:Y:S01]  /*cfc0*/  UIMAD UR7, UR7, UR8, URZ ;  /* 0x00000008070772a4 */ /* 0x000fe2000f8e023f */
[----:B------:R-:W-:Y:S01]  /*cfd0*/  SHF.R.S32.HI R7, RZ, 0x5, R7 ;  /* 0x00000005ff077819 */ /* 0x000fe20000011407 */
[----:B--2---:R-:W-:Y:S01]  /*cfe0*/  USHF.R.S32.HI UR10, URZ, 0x1f, UR12 ;  /* 0x0000001f3f0a7899 */ /* 0x004fe2000801140c */
[----:B------:R-:W-:Y:S01]  /*cff0*/  LEA.HI R8, R5, R6, RZ, 0x3 ;  /* 0x0000000605087211 */ /* 0x000fe200078f18ff */
[----:B------:R-:W0:Y:S01]  /*d000*/  LDC.64 R14, c[0x0][0xb40] ;  /* 0x0002d000ff0e7b82 */ /* 0x000e220000000a00 */
[----:B------:R-:W-:Y:S02]  /*d010*/  LEA.HI R5, R0, R0, RZ, 0x1 ;  /* 0x0000000000057211 */ /* 0x000fe400078f08ff */
[----:B------:R-:W-:-:S03]  /*d020*/  LOP3.LUT R11, R8, 0xfffffff8, RZ, 0xc0, !PT ;  /* 0xfffffff8080b7812 */ /* 0x000fc600078ec0ff */
[----:B------:R-:W-:Y:S01]  /*d030*/  IMAD R9, R5, -0x3, R2 ;  /* 0xfffffffd05097824 */ /* 0x000fe200078e0202 */
[----:B------:R-:W-:Y:S01]  /*d040*/  LEA.HI R2, R23, R23, RZ, 0x1 ;  /* 0x0000001717027211 */ /* 0x000fe200078f08ff */
[----:B------:R-:W-:Y:S01]  /*d050*/  IMAD.IADD R0, R6, 0x1, -R11 ;  /* 0x0000000106007824 */ /* 0x000fe200078e0a0b */
[----:B------:R-:W2:Y:S01]  /*d060*/  @P0 LDC R5, c[0x0][0xbec] ;  /* 0x0002fb00ff050b82 */ /* 0x000ea20000000800 */
[----:B------:R-:W-:Y:S01]  /*d070*/  IMAD.U32 R6, RZ, RZ, UR4 ;  /* 0x00000004ff067e24 */ /* 0x000fe2000f8e00ff */
[----:B------:R-:W-:Y:S01]  /*d080*/  LOP3.LUT R2, R2, 0x1ffffffe, RZ, 0xc0, !PT ;  /* 0x1ffffffe02027812 */ /* 0x000fe200078ec0ff */
[----:B------:R-:W-:Y:S02]  /*d090*/  IMAD R0, R7, 0x10, R0 ;  /* 0x0000001007007824 */ /* 0x000fe400078e0200 */
[----:B------:R-:W-:Y:S01]  /*d0a0*/  IMAD.U32 R7, RZ, RZ, UR5 ;  /* 0x00000005ff077e24 */ /* 0x000fe2000f8e00ff */
[----:B------:R-:W-:Y:S01]  /*d0b0*/  UIMAD.WIDE.U32 UR4, UR39, UR8, URZ ;  /* 0x00000008270472a5 */ /* 0x000fe2000f8e003f */
[----:B------:R-:W-:Y:S01]  /*d0c0*/  IMAD.IADD R23, R23, 0x1, -R2 ;  /* 0x0000000117177824 */ /* 0x000fe200078e0a02 */
[----:B------:R-:W4:Y:S01]  /*d0d0*/  LDC.64 R10, c[0x0][0xbd8] ;  /* 0x0002f600ff0a7b82 */ /* 0x000f220000000a00 */
[----:B------:R-:W-:-:S02]  /*d0e0*/  IMAD R0, R9, 0x40, R0 ;  /* 0x0000004009007824 */ /* 0x000fc400078e0200 */
[----:B------:R-:W-:Y:S01]  /*d0f0*/  IMAD.U32 R7, RZ, RZ, UR6 ;  /* 0x00000006ff077e24 */ /* 0x000fe2000f8e00ff */
[----:B------:R-:W-:Y:S01]  /*d100*/  UIMAD UR6, UR39, UR9, UR7 ;  /* 0x00000009270672a4 */ /* 0x000fe2000f8e0207 */
[----:B------:R-:W-:Y:S02]  /*d110*/  IMAD R2, R23, 0x8, R0 ;  /* 0x0000000817027824 */ /* 0x000fe400078e0200 */
[----:B------:R-:W-:Y:S01]  /*d120*/  IMAD.U32 R9, RZ, RZ, UR5 ;  /* 0x00000005ff097e24 */ /* 0x000fe2000f8e00ff */
[----:B------:R-:W5:Y:S01]  /*d130*/  @P0 LDC R13, c[0x0][0xbf0] ;  /* 0x0002fc00ff0d0b82 */ /* 0x000f620000000800 */
[----:B-1----:R-:W-:Y:S01]  /*d140*/  IMAD R2, R19, 0xc0, R2 ;  /* 0x000000c013027824 */ /* 0x002fe200078e0202 */
[----:B------:R-:W-:Y:S01]  /*d150*/  UIADD3 UR6, UR5, UR6, URZ ;  /* 0x0000000605067290 */ /* 0x000fe2000fffe03f */
[----:B0-----:R-:W-:Y:S01]  /*d160*/  IMAD R12, R14, UR10, RZ ;  /* 0x0000000a0e0c7c24 */ /* 0x001fe2000f8e02ff */
[----:B------:R-:W-:Y:S01]  /*d170*/  ULDC.64 UR8, c[0x0][0xb28] ;  /* 0x0002ca0000087ab9 */ /* 0x000fe20000000a00 */
[----:B---3--:R-:W-:-:S02]  /*d180*/  IMAD R21, R21, R16, UR11 ;  /* 0x0000000b15157e24 */ /* 0x008fc4000f8e0210 */
[----:B------:R-:W-:Y:S01]  /*d190*/  IMAD R0, R19, 0xc0, R0 ;  /* 0x000000c013007824 */ /* 0x000fe200078e0200 */
[----:B------:R-:W0:Y:S01]  /*d1a0*/  @P0 LDC R25, c[0x0][0xbec] ;  /* 0x0002fb00ff190b82 */ /* 0x000e220000000800 */
[----:B------:R-:W-:Y:S01]  /*d1b0*/  IMAD.U32 R9, RZ, RZ, UR6 ;  /* 0x00000006ff097e24 */ /* 0x000fe2000f8e00ff */
[----:B------:R-:W-:Y:S01]  /*d1c0*/  ULDC.64 UR6, c[0x0][0xb48] ;  /* 0x0002d20000067ab9 */ /* 0x000fe20000000a00 */
[----:B------:R-:W-:-:S05]  /*d1d0*/  VIADD R16, R0, 0x8 ;  /* 0x0000000800107836 */ /* 0x000fca0000000000 */
[----:B------:R-:W1:Y:S01]  /*d1e0*/  @P0 LDC R18, c[0x0][0xbf0] ;  /* 0x0002fc00ff120b82 */ /* 0x000e620000000800 */
[C---:B----4-:R-:W-:Y:S02]  /*d1f0*/  IMAD R8, R10.reuse, UR10, RZ ;  /* 0x0000000a0a087c24 */ /* 0x050fe4000f8e02ff */
[----:B------:R-:W-:-:S04]  /*d200*/  IMAD.WIDE.U32 R6, R10, UR12, R6 ;  /* 0x0000000c0a067c25 */ /* 0x000fc8000f8e0006 */
[----:B--2---:R-:W-:-:S04]  /*d210*/  @P0 IMAD.HI.U32 R10, R2, R5, RZ ;  /* 0x00000005020a0227 */ /* 0x004fc800078e00ff */
[----:B------:R-:W-:Y:S02]  /*d220*/  IMAD R11, R11, UR12, R8 ;  /* 0x0000000c0b0b7c24 */ /* 0x000fe4000f8e0208 */
[----:B------:R-:W-:Y:S01]  /*d230*/  IMAD.U32 R8, RZ, RZ, UR4 ;  /* 0x00000004ff087e24 */ /* 0x000fe2000f8e00ff */
[----:B------:R-:W-:Y:S01]  /*d240*/  ULDC.64 UR4, c[0x0][0xbe0] ;  /* 0x0002f80000047ab9 */ /* 0x000fe20000000a00 */
[----:B------:R-:W-:Y:S01]  /*d250*/  IMAD.MOV.U32 R5, RZ, RZ, R2 ;  /* 0x000000ffff057224 */ /* 0x000fe200078e0002 */
[----:B-----5:R-:W-:Y:S01]  /*d260*/  @P0 SHF.R.U32.HI R5, RZ, R13, R10 ;  /* 0x0000000dff050219 */ /* 0x020fe2000001160a */
[----:B------:R-:W-:Y:S01]  /*d270*/  IMAD R13, R15, UR12, R12 ;  /* 0x0000000c0f0d7c24 */ /* 0x000fe2000f8e020c */
[----:B------:R-:W-:Y:S01]  /*d280*/  SHF.R.S32.HI R12, RZ, 0x1f, R21 ;  /* 0x0000001fff0c7819 */ /* 0x000fe20000011415 */
[----:B------:R-:W-:-:S04]  /*d290*/  IMAD.WIDE.U32 R8, R14, UR12, R8 ;  /* 0x0000000c0e087c25 */ /* 0x000fc8000f8e0008 */
[----:B------:R-:W-:Y:S02]  /*d2a0*/  IMAD.IADD R7, R7, 0x1, R11 ;  /* 0x0000000107077824 */ /* 0x000fe400078e020b */
[----:B0-----:R-:W-:-:S04]  /*d2b0*/  @P0 IMAD.HI.U32 R25, R2, R25, RZ ;  /* 0x0000001902190227 */ /* 0x001fc800078e00ff */
[----:B------:R-:W-:Y:S02]  /*d2c0*/  IMAD.IADD R9, R9, 0x1, R13 ;  /* 0x0000000109097824 */ /* 0x000fe400078e020d */
[----:B------:R-:W-:Y:S02]  /*d2d0*/  IMAD R13, R12, UR6, RZ ;  /* 0x000000060c0d7c24 */ /* 0x000fe4000f8e02ff */
[----:B------:R-:W-:-:S04]  /*d2e0*/  IMAD.WIDE.U32 R6, R21, UR4, R6 ;  /* 0x0000000415067c25 */ /* 0x000fc8000f8e0006 */
[----:B------:R-:W-:Y:S01]  /*d2f0*/  IMAD.MOV.U32 R11, RZ, RZ, R2 ;  /* 0x000000ffff0b7224 */ /* 0x000fe200078e0002 */
[----:B-1----:R-:W-:Y:S01]  /*d300*/  @P0 SHF.R.U32.HI R11, RZ, R18, R25 ;  /* 0x00000012ff0b0219 */ /* 0x002fe20000011619 */
        /* <DEDUP_REMOVED lines=29> */
[----:B------:R-:W-:Y:S01]  /*d4e0*/  ULDC UR6, c[0x0][0xa88] ;  /* 0x0002a20000067ab9 */ /* 0x000fe20000000800 */
[----:B------:R-:W-:Y:S02]  /*d4f0*/  IMAD.IADD R7, R7, 0x1, R11 ;  /* 0x0000000107077824 */ /* 0x000fe400078e020b */
[C---:B------:R-:W-:Y:S02]  /*d500*/  IMAD R5, R13.reuse, UR9, R10 ;  /* 0x000000090d057c24 */ /* 0x040fe4000f8e020a */
[----:B------:R-:W-:Y:S01]  /*d510*/  IMAD.WIDE.U32 R8, R13, UR8, R8 ;  /* 0x000000080d087c25 */ /* 0x000fe2000f8e0008 */
[----:B------:R-:W-:Y:S01]  /*d520*/  ULDC.64 UR8, c[0x0][0xb00] ;  /* 0x0002c00000087ab9 */ /* 0x000fe20000000a00 */
[----:B------:R-:W-:Y:S01]  /*d530*/  LEA.HI.X R10, R6, UR7, R7, 0x2, P0 ;  /* 0x00000007060a7c11 */ /* 0x000fe200080f1407 */
[----:B0-----:R-:W-:Y:S01]  /*d540*/  ULEA UR4, UR5, UR4, 0x18 ;  /* 0x0000000405047291 */ /* 0x001fe2000f8ec03f */
[----:B------:R-:W-:Y:S01]  /*d550*/  IMAD.IADD R5, R9, 0x1, R5 ;  /* 0x0000000109057824 */ /* 0x000fe200078e0205 */
[----:B------:R-:W-:Y:S01]  /*d560*/  LEA R18, P1, R8, UR8, 0x2 ;  /* 0x0000000808127c11 */ /* 0x000fe2000f8210ff */
[----:B------:R-:W-:Y:S01]  /*d570*/  SHFL.IDX PT, R6, R2, RZ, 0x1c1f ;  /* 0x001c1fff02067589 */ /* 0x000fe200000e0000 */
[----:B------:R-:W-:Y:S01]  /*d580*/  IMAD R17, R17, UR6, RZ ;  /* 0x0000000611117c24 */ /* 0x000fe2000f8e02ff */
[----:B------:R-:W-:Y:S01]  /*d590*/  LOP3.LUT P0, RZ, R22, 0x3, RZ, 0xc0, !PT ;  /* 0x0000000316ff7812 */ /* 0x000fe2000780c0ff */
[----:B------:R-:W-:Y:S01]  /*d5a0*/  UIADD3 UR4, UR4, 0x16820, URZ ;  /* 0x0001682004047890 */ /* 0x000fe2000fffe03f */
[----:B------:R-:W-:Y:S01]  /*d5b0*/  LEA.HI.X R20, R8, UR9, R5, 0x2, P1 ;  /* 0x0000000908147c11 */ /* 0x000fe200088f1405 */
[----:B------:R-:W0:Y:S01]  /*d5c0*/  SHFL.IDX PT, R7, R10, RZ, 0x1c1f ;  /* 0x001c1fff0a077589 */ /* 0x000e2200000e0000 */
[-C--:B------:R-:W-:Y:S01]  /*d5d0*/  ISETP.GE.OR P1, PT, R0, R17.reuse, P0 ;  /* 0x000000110000720c */ /* 0x080fe20000726670 */
[----:B------:R-:W-:Y:S01]  /*d5e0*/  UPRMT UR4, URZ, 0x654, UR4 ;  /* 0x000006543f047896 */ /* 0x000fe20008000004 */
[-C--:B------:R-:W-:Y:S01]  /*d5f0*/  ISETP.GE.OR P0, PT, R16, R17.reuse, P0 ;  /* 0x000000111000720c */ /* 0x080fe20000706670 */
[----:B------:R-:W-:Y:S01]  /*d600*/  SHFL.IDX PT, R8, R2, 0x1, 0x1c1f ;  /* 0x003c1f0002087f89 */ /* 0x000fe200000e0000 */
[----:B------:R-:W-:-:S02]  /*d610*/  ISETP.GE.AND P2, PT, R0, R17, PT ;  /* 0x000000110000720c */ /* 0x000fc40003f46270 */
[----:B------:R-:W-:Y:S01]  /*d620*/  LOP3.LUT R5, R24, 0x7ffffffc, RZ, 0xc0, !PT ;  /* 0x7ffffffc18057812 */ /* 0x000fe200078ec0ff */
[----:B------:R-:W1:Y:S03]  /*d630*/  SHFL.IDX PT, R9, R10, 0x1, 0x1c1f ;  /* 0x003c1f000a097f89 */ /* 0x000e6600000e0000 */
[----:B------:R-:W-:Y:S01]  /*d640*/  SYNCS.ARRIVE.TRANS64.RED.A1T0 RZ, [UR4], RZ ;  /* 0x000000ffffff79a7 */ /* 0x000fe20008100404 */
[----:B------:R-:W-:Y:S01]  /*d650*/  IMAD.IADD R5, R22, 0x1, -R5 ;  /* 0x0000000116057824 */ /* 0x000fe200078e0a05 */
[----:B------:R2:W3:Y:S03]  /*d660*/  SHFL.IDX PT, R14, R18, RZ, 0x1c1f ;  /* 0x001c1fff120e7589 */ /* 0x0004e600000e0000 */
[----:B------:R-:W-:Y:S01]  /*d670*/  IMAD.SHL.U32 R19, R5, 0x2, RZ ;  /* 0x0000000205137824 */ /* 0x000fe200078e00ff */
[----:B------:R2:W4:Y:S04]  /*d680*/  SHFL.IDX PT, R15, R20, RZ, 0x1c1f ;  /* 0x001c1fff140f7589 */ /* 0x00052800000e0000 */
[----:B0-----:R2:W-:Y:S04]  /*d690*/  @!P1 ST.E desc[UR36][R6.64], R4 ;  /* 0x0000000406009985 */ /* 0x0015e8000c101924 */
[----:B-1----:R2:W-:Y:S01]  /*d6a0*/  @!P0 ST.E desc[UR36][R8.64], R3 ;  /* 0x0000000308008985 */ /* 0x0025e2000c101924 */
[----:B------:R-:W-:Y:S05]  /*d6b0*/  @P2 BRA `(.L_x_13839) ;  /* 0x0000000000b82947 */ /* 0x000fea0003800000 */
[----:B------:R-:W-:Y:S01]  /*d6c0*/  ULDC UR4, c[0x0][0xac8] ;  /* 0x0002b20000047ab9 */ /* 0x000fe20000000800 */
[C---:B------:R-:W-:Y:S01]  /*d6d0*/  VIADD R0, R19.reuse, 0x8 ;  /* 0x0000000813007836 */ /* 0x040fe20000000000 */
[C---:B------:R-:W-:Y:S01]  /*d6e0*/  ISETP.GE.AND P0, PT, R19.reuse, UR4, PT ;  /* 0x0000000413007c0c */ /* 0x040fe2000bf06270 */
[C---:B--2---:R-:W-:Y:S02]  /*d6f0*/  VIADD R4, R19.reuse, 0x10 ;  /* 0x0000001013047836 */ /* 0x044fe40000000000 */
[C---:B------:R-:W-:Y:S02]  /*d700*/  VIADD R5, R19.reuse, 0x18 ;  /* 0x0000001813057836 */ /* 0x040fe40000000000 */
[C---:B------:R-:W-:Y:S01]  /*d710*/  VIADD R6, R19.reuse, 0x20 ;  /* 0x0000002013067836 */ /* 0x040fe20000000000 */
[----:B------:R-:W-:Y:S01]  /*d720*/  ISETP.GE.AND P1, PT, R4, UR4, PT ;  /* 0x0000000404007c0c */ /* 0x000fe2000bf26270 */
[----:B------:R-:W-:Y:S01]  /*d730*/  VIADD R7, R19, 0x28 ;  /* 0x0000002813077836 */ /* 0x000fe20000000000 */
[----:B------:R-:W-:Y:S01]  /*d740*/  ISETP.GE.AND P2, PT, R5, UR4, PT ;  /* 0x0000000405007c0c */ /* 0x000fe2000bf46270 */
[C---:B------:R-:W-:Y:S01]  /*d750*/  VIADD R9, R19.reuse, 0x30 ;  /* 0x0000003013097836 */ /* 0x040fe20000000000 */
[----:B------:R-:W-:Y:S01]  /*d760*/  ISETP.GE.AND P3, PT, R6, UR4, PT ;  /* 0x0000000406007c0c */ /* 0x000fe2000bf66270 */
[----:B------:R-:W-:Y:S01]  /*d770*/  VIADD R11, R19, 0x38 ;  /* 0x00000038130b7836 */ /* 0x000fe20000000000 */
[----:B------:R-:W-:Y:S01]  /*d780*/  ISETP.GE.AND P4, PT, R7, UR4, PT ;  /* 0x0000000407007c0c */ /* 0x000fe2000bf86270 */
[----:B---34-:R-:W-:Y:S01]  /*d790*/  @!P0 IMAD.WIDE R2, R19, 0x4, R14 ;  /* 0x0000000413028825 */ /* 0x018fe200078e020e */
[----:B------:R-:W-:-:S02]  /*d7a0*/  ISETP.GE.AND P5, PT, R9, UR4, PT ;  /* 0x0000000409007c0c */ /* 0x000fc4000bfa6270 */
[----:B------:R-:W-:Y:S02]  /*d7b0*/  ISETP.GE.AND P6, PT, R11, UR4, PT ;  /* 0x000000040b007c0c */ /* 0x000fe4000bfc6270 */
[----:B------:R0:W-:Y:S01]  /*d7c0*/  @!P0 ST.E.64 desc[UR36][R2.64], R88 ;  /* 0x0000005802008985 */ /* 0x0001e2000c101b24 */
[----:B------:R-:W-:Y:S02]  /*d7d0*/  ISETP.GE.AND P0, PT, R0, UR4, PT ;  /* 0x0000000400007c0c */ /* 0x000fe4000bf06270 */
[----:B------:R-:W-:Y:S02]  /*d7e0*/  @!P1 LEA.HI R4, R4, R4, RZ, 0x1 ;  /* 0x0000000404049211 */ /* 0x000fe400078f08ff */
[----:B------:R-:W-:Y:S02]  /*d7f0*/  @!P3 LEA.HI R6, R6, R6, RZ, 0x1 ;  /* 0x000000060606b211 */ /* 0x000fe400078f08ff */
[----:B------:R-:W-:Y:S02]  /*d800*/  @!P4 LEA.HI R8, R7, R7, RZ, 0x1 ;  /* 0x000000070708c211 */ /* 0x000fe400078f08ff */
[----:B------:R-:W-:-:S02]  /*d810*/  @!P5 LEA.HI R10, R9, R9, RZ, 0x1 ;  /* 0x00000009090ad211 */ /* 0x000fc400078f08ff */
[----:B------:R-:W-:Y:S02]  /*d820*/  @!P6 LEA.HI R12, R11, R11, RZ, 0x1 ;  /* 0x0000000b0b0ce211 */ /* 0x000fe400078f08ff */
[----:B------:R-:W-:Y:S02]  /*d830*/  @!P3 LOP3.LUT R9, R6, 0xfffffffe, RZ, 0xc0, !PT ;  /* 0xfffffffe0609b812 */ /* 0x000fe400078ec0ff */
[----:B------:R-:W-:Y:S02]  /*d840*/  @!P0 LEA.HI R0, R0, R0, RZ, 0x1 ;  /* 0x0000000000008211 */ /* 0x000fe400078f08ff */
[----:B0-----:R-:W-:Y:S02]  /*d850*/  @!P2 LEA.HI R2, R5, R5, RZ, 0x1 ;  /* 0x000000050502a211 */ /* 0x001fe400078f08ff */
[----:B------:R-:W-:Y:S02]  /*d860*/  @!P0 LOP3.LUT R3, R0, 0xfffffffe, RZ, 0xc0, !PT ;  /* 0xfffffffe00038812 */ /* 0x000fe400078ec0ff */
[----:B------:R-:W-:-:S02]  /*d870*/  @!P1 LOP3.LUT R5, R4, 0xfffffffe, RZ, 0xc0, !PT ;  /* 0xfffffffe04059812 */ /* 0x000fc400078ec0ff */
[----:B------:R-:W-:Y:S01]  /*d880*/  @!P2 LOP3.LUT R7, R2, 0xfffffffe, RZ, 0xc0, !PT ;  /* 0xfffffffe0207a812 */ /* 0x000fe200078ec0ff */
[--C-:B------:R-:W-:Y:S01]  /*d890*/  @!P0 IMAD.WIDE R2, R3, 0x4, R14.reuse ;  /* 0x0000000403028825 */ /* 0x100fe200078e020e */
[----:B------:R-:W-:Y:S02]  /*d8a0*/  @!P4 LOP3.LUT R11, R8, 0xfffffffe, RZ, 0xc0, !PT ;  /* 0xfffffffe080bc812 */ /* 0x000fe400078ec0ff */
[----:B------:R-:W-:Y:S01]  /*d8b0*/  @!P5 LOP3.LUT R13, R10, 0xfffffffe, RZ, 0xc0, !PT ;  /* 0xfffffffe0a0dd812 */ /* 0x000fe200078ec0ff */
[--C-:B------:R-:W-:Y:S01]  /*d8c0*/  @!P1 IMAD.WIDE R4, R5, 0x4, R14.reuse ;  /* 0x0000000405049825 */ /* 0x100fe200078e020e */
[----:B------:R-:W-:Y:S01]  /*d8d0*/  @!P6 LOP3.LUT R21, R12, 0xfffffffe, RZ, 0xc0, !PT ;  /* 0xfffffffe0c15e812 */ /* 0x000fe200078ec0ff */
[----:B------:R0:W-:Y:S02]  /*d8e0*/  @!P0 ST.E.64 desc[UR36][R2.64], R92 ;  /* 0x0000005c02008985 */ /* 0x0001e4000c101b24 */
[--C-:B------:R-:W-:Y:S02]  /*d8f0*/  @!P2 IMAD.WIDE R6, R7, 0x4, R14.reuse ;  /* 0x000000040706a825 */ /* 0x100fe400078e020e */
[----:B------:R0:W-:Y:S02]  /*d900*/  @!P1 ST.E.64 desc[UR36][R4.64], R96 ;  /* 0x0000006004009985 */ /* 0x0001e4000c101b24 */
[----:B------:R-:W-:-:S02]  /*d910*/  @!P3 IMAD.WIDE R8, R9, 0x4, R14 ;  /* 0x000000040908b825 */ /* 0x000fc400078e020e */
[----:B------:R0:W-:Y:S02]  /*d920*/  @!P2 ST.E.64 desc[UR36][R6.64], R100 ;  /* 0x000000640600a985 */ /* 0x0001e4000c101b24 */
[--C-:B------:R-:W-:Y:S02]  /*d930*/  @!P4 IMAD.WIDE R10, R11, 0x4, R14.reuse ;  /* 0x000000040b0ac825 */ /* 0x100fe400078e020e */
[----:B------:R0:W-:Y:S02]  /*d940*/  @!P3 ST.E.64 desc[UR36][R8.64], R104 ;  /* 0x000000680800b985 */ /* 0x0001e4000c101b24 */
[--C-:B------:R-:W-:Y:S02]  /*d950*/  @!P5 IMAD.WIDE R12, R13, 0x4, R14.reuse ;  /* 0x000000040d0cd825 */ /* 0x100fe400078e020e */
[----:B------:R0:W-:Y:S02]  /*d960*/  @!P4 ST.E.64 desc[UR36][R10.64], R108 ;  /* 0x0000006c0a00c985 */ /* 0x0001e4000c101b24 */
[----:B------:R-:W-:-:S02]  /*d970*/  @!P6 IMAD.WIDE R14, R21, 0x4, R14 ;  /* 0x00000004150ee825 */ /* 0x000fc400078e020e */
[----:B------:R0:W-:Y:S04]  /*d980*/  @!P5 ST.E.64 desc[UR36][R12.64], R112 ;  /* 0x000000700c00d985 */ /* 0x0001e8000c101b24 */
[----:B------:R0:W-:Y:S02]  /*d990*/  @!P6 ST.E.64 desc[UR36][R14.64], R116 ;  /* 0x000000740e00e985 */ /* 0x0001e4000c101b24 */
.L_x_13839:
[----:B------:R-:W-:Y:S05]  /*d9a0*/  BSYNC B0 ;  /* 0x0000000000007941 */ /* 0x000fea0003800000 */
.L_x_13838:
        /* <DEDUP_REMOVED lines=18> */
[C---:B01----:R-:W-:Y:S02]  /*dad0*/  @!P0 IMAD.WIDE R2, R19.reuse, 0x4, R12 ;  /* 0x0000000413028825 */ /* 0x043fe400078e020c */
[----:B------:R-:W-:Y:S02]  /*dae0*/  @!P1 LEA.HI R0, R0, R0, RZ, 0x1 ;  /* 0x0000000000009211 */ /* 0x000fe400078f08ff */
[----:B------:R-:W-:Y:S01]  /*daf0*/  @!P2 LEA.HI R6, R6, R6, RZ, 0x1 ;  /* 0x000000060606a211 */ /* 0x000fe200078f08ff */
[----:B------:R0:W-:Y:S01]  /*db00*/  @!P0 ST.E.64 desc[UR36][R2.64], R90 ;  /* 0x0000005a02008985 */ /* 0x0001e2000c101b24 */
[----:B------:R-:W-:Y:S01]  /*db10*/  @!P1 LOP3.LUT R5, R0, 0xfffffffe, RZ, 0xc0, !PT ;  /* 0xfffffffe00059812 */ /* 0x000fe200078ec0ff */
[----:B------:R-:W-:Y:S01]  /*db20*/  VIADD R19, R19, 0x38 ;  /* 0x0000003813137836 */ /* 0x000fe20000000000 */
[----:B------:R-:W-:-:S02]  /*db30*/  @!P3 LEA.HI R0, R7, R7, RZ, 0x1 ;  /* 0x000000070700b211 */ /* 0x000fc400078f08ff */
[----:B------:R-:W-:Y:S01]  /*db40*/  @!P4 LEA.HI R8, R8, R8, RZ, 0x1 ;  /* 0x000000080808c211 */ /* 0x000fe200078f08ff */
[--C-:B------:R-:W-:Y:S01]  /*db50*/  @!P1 IMAD.WIDE R4, R5, 0x4, R12.reuse ;  /* 0x0000000405049825 */ /* 0x100fe200078e020c */
[----:B------:R-:W-:Y:S02]  /*db60*/  @!P5 LEA.HI R10, R9, R9, RZ, 0x1 ;  /* 0x00000009090ad211 */ /* 0x000fe400078f08ff */
[----:B---3--:R-:W-:Y:S02]  /*db70*/  @!P6 LEA.HI R14, R11, R11, RZ, 0x1 ;  /* 0x0000000b0b0ee211 */ /* 0x008fe400078f08ff */
[----:B------:R-:W-:Y:S01]  /*db80*/  @!P2 LOP3.LUT R7, R6, 0xfffffffe, RZ, 0xc0, !PT ;  /* 0xfffffffe0607a812 */ /* 0x000fe200078ec0ff */
[----:B------:R1:W-:Y:S01]  /*db90*/  @!P1 ST.E.64 desc[UR36][R4.64], R94 ;  /* 0x0000005e04009985 */ /* 0x0003e2000c101b24 */
[----:B------:R-:W-:Y:S02]  /*dba0*/  @!P3 LOP3.LUT R9, R0, 0xfffffffe, RZ, 0xc0, !PT ;  /* 0xfffffffe0009b812 */ /* 0x000fe400078ec0ff */
[----:B------:R-:W-:Y:S01]  /*dbb0*/  @!P4 LOP3.LUT R11, R8, 0xfffffffe, RZ, 0xc0, !PT ;  /* 0xfffffffe080bc812 */ /* 0x000fe200078ec0ff */
[----:B0-----:R-:W-:Y:S01]  /*dbc0*/  @!P2 IMAD.WIDE R2, R7, 0x4, R12 ;  /* 0x000000040702a825 */ /* 0x001fe200078e020c */
[----:B----4-:R-:W-:-:S02]  /*dbd0*/  @!P5 LOP3.LUT R15, R10, 0xfffffffe, RZ, 0xc0, !PT ;  /* 0xfffffffe0a0fd812 */ /* 0x010fc400078ec0ff */
[----:B------:R-:W-:Y:S01]  /*dbe0*/  @!P6 LOP3.LUT R17, R14, 0xfffffffe, RZ, 0xc0, !PT ;  /* 0xfffffffe0e11e812 */ /* 0x000fe200078ec0ff */
[--C-:B------:R-:W-:Y:S01]  /*dbf0*/  @!P4 IMAD.WIDE R6, R11, 0x4, R12.reuse ;  /* 0x000000040b06c825 */ /* 0x100fe200078e020c */
[----:B------:R0:W-:Y:S01]  /*dc00*/  @!P2 ST.E.64 desc[UR36][R2.64], R98 ;  /* 0x000000620200a985 */ /* 0x0001e2000c101b24 */
[----:B------:R-:W-:Y:S02]  /*dc10*/  ISETP.GE.AND P0, PT, R19, UR4, PT ;  /* 0x0000000413007c0c */ /* 0x000fe4000bf06270 */
[----:B------:R-:W-:-:S04]  /*dc20*/  @!P6 IMAD.WIDE R10, R17, 0x4, R12 ;  /* 0x00000004110ae825 */ /* 0x000fc800078e020c */
[----:B-1----:R-:W-:-:S04]  /*dc30*/  @!P3 IMAD.WIDE R4, R9, 0x4, R12 ;  /* 0x000000040904b825 */ /* 0x002fc800078e020c */
[----:B------:R-:W-:Y:S01]  /*dc40*/  @!P5 IMAD.WIDE R8, R15, 0x4, R12 ;  /* 0x000000040f08d825 */ /* 0x000fe200078e020c */
[----:B------:R0:W-:Y:S04]  /*dc50*/  @!P3 ST.E.64 desc[UR36][R4.64], R102 ;  /* 0x000000660400b985 */ /* 0x0001e8000c101b24 */
[----:B------:R0:W-:Y:S04]  /*dc60*/  @!P4 ST.E.64 desc[UR36][R6.64], R106 ;  /* 0x0000006a0600c985 */ /* 0x0001e8000c101b24 */
        /* <DEDUP_REMOVED lines=8> */
.L_x_13837:
        /* <DEDUP_REMOVED lines=59> */
.L_x_13748:
        /* <DEDUP_REMOVED lines=18> */
.L_x_13840:
[----:B------:R-:W-:Y:S01]  /*e1c0*/  ULDC UR7, c[0x0][0xc50] ;  /* 0x0003140000077ab9 */ /* 0x000fe20000000800 */
[----:B------:R-:W-:Y:S01]  /*e1d0*/  UMOV UR42, UR6 ;  /* 0x00000006002a7c82 */ /* 0x000fe20008000000 */
[----:B------:R-:W-:-:S11]  /*e1e0*/  UISETP.NE.AND UP0, UPT, UR7, 0x1, UPT ;  /* 0x000000010700788c */ /* 0x000fd6000bf05270 */
[----:B------:R-:W-:Y:S01]  /*e1f0*/  @UP0 ULDC UR4, c[0x0][0xc54] ;  /* 0x0003150000040ab9 */ /* 0x000fe20000000800 */
[----:B------:R-:W-:Y:S01]  /*e200*/  @UP0 ULDC UR8, c[0x0][0xc58] ;  /* 0x0003160000080ab9 */ /* 0x000fe20000000800 */
[----:B------:R-:W-:-:S04]  /*e210*/  UIMAD.WIDE.U32 UR4, UR6, UR4, URZ ;  /* 0x00000004060472a5 */ /* 0x000fc8000f8e003f */
[----:B------:R-:W-:-:S12]  /*e220*/  @UP0 USHF.R.U32.HI UR42, URZ, UR8, UR5 ;  /* 0x000000083f2a0299 */ /* 0x000fd80008011605 */
.L_x_13841:
        /* <DEDUP_REMOVED lines=53> */
.L_x_13844:
[----:B------:R-:W-:-:S11]  /*e580*/  UISETP.NE.AND UP0, UPT, UR5, 0x1, UPT ;  /* 0x000000010500788c */ /* 0x000fd6000bf05270 */
[----:B------:R-:W-:Y:S02]  /*e590*/  @UP0 ULDC.64 UR12, c[0x0][0x9e8] ;  /* 0x00027a00000c0ab9 */ /* 0x000fe40000000a00 */
[----:B------:R-:W-:-:S04]  /*e5a0*/  UIMAD.WIDE.U32 UR6, UR8, UR12, URZ ;  /* 0x0000000c080672a5 */ /* 0x000fc8000f8e003f */
[----:B------:R-:W-:-:S12]  /*e5b0*/  @UP0 USHF.R.U32.HI UR8, URZ, UR13, UR7 ;  /* 0x0000000d3f080299 */ /* 0x000fd80008011607 */
.L_x_13845:
[----:B------:R-:W-:-:S04]  /*e5c0*/  UIMAD UR8, UR8, UR5, UR5 ;  /* 0x00000005080872a4 */ /* 0x000fc8000f8e0205 */
[----:B------:R-:W-:-:S04]  /*e5d0*/  UISETP.LT.AND UP0, UPT, UR4, UR8, UPT ;  /* 0x000000080400728c */ /* 0x000fc8000bf01270 */
[----:B------:R-:W-:-:S12]  /*e5e0*/  USEL UR4, UR4, UR8, UP0 ;  /* 0x0000000804047287 */ /* 0x000fd80008000000 */
.L_x_13843:
        /* <DEDUP_REMOVED lines=26> */
.L_x_13847:
[----:B------:R-:W-:-:S11]  /*e790*/  UISETP.NE.AND UP0, UPT, UR5, 0x1, UPT ;  /* 0x000000010500788c */ /* 0x000fd6000bf05270 */
[----:B------:R-:W-:Y:S02]  /*e7a0*/  @UP0 ULDC.64 UR10, c[0x0][0x9e8] ;  /* 0x00027a00000a0ab9 */ /* 0x000fe40000000a00 */
[----:B------:R-:W-:-:S04]  /*e7b0*/  UIMAD.WIDE.U32 UR6, UR4, UR10, URZ ;  /* 0x0000000a040672a5 */ /* 0x000fc8000f8e003f */
[----:B------:R-:W-:-:S12]  /*e7c0*/  @UP0 USHF.R.U32.HI UR4, URZ, UR11, UR7 ;  /* 0x0000000b3f040299 */ /* 0x000fd80008011607 */
.L_x_13848:
[----:B------:R-:W-:-:S04]  /*e7d0*/  UIMAD UR4, UR4, UR5, URZ ;  /* 0x00000005040472a4 */ /* 0x000fc8000f8e023f */
[----:B------:R-:W-:-:S04]  /*e7e0*/  UISETP.LT.AND UP0, UPT, UR8, UR4, UPT ;  /* 0x000000040800728c */ /* 0x000fc8000bf01270 */
[----:B------:R-:W-:-:S12]  /*e7f0*/  USEL UR8, UR8, UR4, !UP0 ;  /* 0x0000000408087287 */ /* 0x000fd8000c000000 */
.L_x_13846:
        /* <DEDUP_REMOVED lines=44> */
.L_x_13849:
        /* <DEDUP_REMOVED lines=32> */
.L_x_13850:
        /* <DEDUP_REMOVED lines=20> */
.L_x_13852:
        /* <DEDUP_REMOVED lines=15> */
.L_x_13851:
        /* <DEDUP_REMOVED lines=8> */
[C---:B------:R-:W-:Y:S01]  /*ef70*/  LOP3.LUT R20, R23.reuse, 0x7f, RZ, 0xc0, !PT ;  /* 0x0000007f17147812 */ /* 0x040fe200078ec0ff */
[----:B------:R-:W-:Y:S01]  /*ef80*/  IMAD.SHL.U32 R26, R23, 0x10, RZ ;  /* 0x00000010171a7824 */ /* 0x000fe200078e00ff */
[----:B-1----:R-:W-:Y:S01]  /*ef90*/  ISETP.NE.AND P1, PT, R17, 0x1, PT ;  /* 0x000000011100780c */ /* 0x002fe20003f25270 */
[----:B------:R-:W-:Y:S01]  /*efa0*/  VIADD R0, R22, 0xffffffff ;  /* 0xffffffff16007836 */ /* 0x000fe20000000000 */
[----:B------:R-:W-:Y:S02]  /*efb0*/  SHF.R.U32.HI R4, RZ, 0x3, R20 ;  /* 0x00000003ff047819 */ /* 0x000fe40000011614 */
[----:B------:R-:W-:Y:S02]  /*efc0*/  LOP3.LUT R26, R26, 0x70, RZ, 0xc0, !PT ;  /* 0x000000701a1a7812 */ /* 0x000fe400078ec0ff */
[----:B------:R-:W-:Y:S01]  /*efd0*/  LOP3.LUT R16, R16, 0xfffffffb, RZ, 0xc0, !PT ;  /* 0xfffffffb10107812 */ /* 0x000fe200078ec0ff */
        /* <DEDUP_REMOVED lines=8> */
[----:B------:R-:W3:Y:S01]  /*f060*/  @!P0 LDC.64 R8, c[0x0][0x428] ;  /* 0x00010a00ff088b82 */ /* 0x000ee20000000a00 */
[----:B-1----:R-:W-:-:S07]  /*f070*/  @P1 IMAD.HI.U32 R2, R7, R4, RZ ;  /* 0x0000000407021227 */ /* 0x002fce00078e00ff */
[----:B------:R-:W1:Y:S01]  /*f080*/  @!P0 LDC.64 R4, c[0x0][0x418] ;  /* 0x00010600ff048b82 */ /* 0x000e620000000a00 */
[----:B0-----:R-:W-:-:S04]  /*f090*/  @P1 SHF.R.U32.HI R10, RZ, R3, R2 ;  /* 0x00000003ff0a1219 */ /* 0x001fc80000011602 */
[----:B------:R-:W-:Y:S02]  /*f0a0*/  @!P0 SHF.R.S32.HI R3, RZ, 0x1f, R10 ;  /* 0x0000001fff038819 */ /* 0x000fe4000001140a */
[----:B--2---:R-:W-:-:S05]  /*f0b0*/  SHF.R.S32.HI R6, RZ, 0x1f, R29 ;  /* 0x0000001fff067819 */ /* 0x004fca000001141d */
[----:B---3--:R-:W-:Y:S01]  /*f0c0*/  @!P0 IMAD R2, R6, R8, RZ ;  /* 0x0000000806028224 */ /* 0x008fe200078e02ff */
[----:B------:R0:W-:Y:S03]  /*f0d0*/  STL [R1], R6 ;  /* 0x0000000601007387 */ /* 0x0001e60000100800 */
[----:B------:R-:W-:Y:S02]  /*f0e0*/  @!P0 IMAD R9, R29, R9, R2 ;  /* 0x000000091d098224 */ /* 0x000fe400078e0202 */
[----:B------:R-:W-:-:S04]  /*f0f0*/  @!P0 IMAD.MOV.U32 R2, RZ, RZ, R10 ;  /* 0x000000ffff028224 */ /* 0x000fc800078e000a */
[----:B------:R-:W-:-:S04]  /*f100*/  @!P0 IMAD.WIDE.U32 R2, R29, R8, R2 ;  /* 0x000000081d028225 */ /* 0x000fc800078e0002 */
[----:B------:R-:W-:Y:S01]  /*f110*/  @!P0 IMAD.IADD R3, R3, 0x1, R9 ;  /* 0x0000000103038824 */ /* 0x000fe200078e0209 */
[----:B-1----:R-:W-:Y:S01]  /*f120*/  @!P0 LEA R4, P1, R2, R4, 0x2 ;  /* 0x0000000402048211 */ /* 0x002fe200078210ff */
[----:B0-----:R-:W-:-:S03]  /*f130*/  IMAD.MOV.U32 R6, RZ, RZ, RZ ;  /* 0x000000ffff067224 */ /* 0x001fc600078e00ff */
[----:B------:R-:W-:-:S05]  /*f140*/  @!P0 LEA.HI.X R5, R2, R5, R3, 0x2, P1 ;  /* 0x0000000502058211 */ /* 0x000fca00008f1403 */
[----:B------:R0:W5:Y:S01]  /*f150*/  @!P0 LDG.E R6, desc[UR36][R4.64] ;  /* 0x0000002404068981 */ /* 0x000162000c1e1900 */
[----:B------:R-:W-:-:S03]  /*f160*/  UMOV UR4, 0xffffffff ;  /* 0xffffffff00047882 */ /* 0x000fc60000000000 */
[----:B------:R-:W-:Y:S05]  /*f170*/  BRA.DIV UR4, `(.L_x_13853) ;  /* 0x0000003204c07947 */ /* 0x000fea000b800000 */
.L_x_13893:
[----:B------:R-:W-:Y:S01]  /*f180*/  ULOP3.LUT UR4, UR38, 0x2, URZ, 0xfc, !UPT ;  /* 0x0000000226047892 */ /* 0x000fe2000f8efc3f */
[----:B------:R-:W-:Y:S01]  /*f190*/  IMAD.U32 R28, RZ, RZ, UR42 ;  /* 0x0000002aff1c7e24 */ /* 0x000fe2000f8e00ff */
[----:B------:R-:W-:Y:S01]  /*f1a0*/  LOP3.LUT R16, R16, 0xfffffffd, RZ, 0xc0, !PT ;  /* 0xfffffffd10107812 */ /* 0x000fe200078ec0ff */
[----:B------:R-:W-:Y:S02]  /*f1b0*/  IMAD.SHL.U32 R8, R23, 0x8, RZ ;  /* 0x0000000817087824 */ /* 0x000fe400078e00ff */
[----:B------:R-:W-:Y:S01]  /*f1c0*/  IMAD.MOV R2, RZ, RZ, -R10 ;  /* 0x000000ffff027224 */ /* 0x000fe200078e0a0a */
[----:B------:R-:W-:Y:S01]  /*f1d0*/  SHF.R.S32.HI R28, RZ, 0x1f, R28 ;  /* 0x0000001fff1c7819 */ /* 0x000fe2000001141c */
[----:B------:R-:W-:Y:S01]  /*f1e0*/  IMAD.U32 R3, RZ, RZ, UR4 ;  /* 0x00000004ff037e24 */ /* 0x000fe2000f8e00ff */
[----:B------:R-:W-:Y:S01]  /*f1f0*/  LOP3.LUT R18, R8, 0x38, RZ, 0xc0, !PT ;  /* 0x0000003808127812 */ /* 0x000fe200078ec0ff */
[----:B0-----:R-:W-:Y:S02]  /*f200*/  IMAD R5, R17, R2, R7 ;  /* 0x0000000211057224 */ /* 0x001fe400078e0207 */
[----:B------:R-:W-:Y:S01]  /*f210*/  IMAD.MOV.U32 R27, RZ, RZ, R0 ;  /* 0x000000ffff1b7224 */ /* 0x000fe200078e0000 */
[----:B------:R-:W-:-:S13]  /*f220*/  ISETP.NE.AND P0, PT, R3, 0x3, PT ;  /* 0x000000030300780c */ /* 0x000fda0003f05270 */
[----:B------:R-:W-:Y:S01]  /*f230*/  @P0 LOP3.LUT R16, R16, 0x2, RZ, 0xfc, !PT ;  /* 0x0000000210100812 */ /* 0x000fe200078efcff */
[----:B------:R-:W-:Y:S06]  /*f240*/  @!P0 BRA `(.L_x_13854) ;  /* 0x0000000000048947 */ /* 0x000fec0003800000 */
[----:B------:R-:W-:Y:S01]  /*f250*/  BPT.TRAP 0x1 ;  /* 0x000000040000795c */ /* 0x000fe20000300000 */
.L_x_13854:
        /* <DEDUP_REMOVED lines=26> */
.L_x_13894:
        /* <DEDUP_REMOVED lines=14> */
[----:B------:R-:W-:Y:S02]  /*f4e0*/  IMAD.IADD R3, R3, 0x1, R5 ;  /* 0x0000000103037824 */ /* 0x000fe400078e0205 */
[----:B------:R-:W-:Y:S01]  /*f4f0*/  IMAD.U32 R5, RZ, RZ, UR4 ;  /* 0x00000004ff057e24 */ /* 0x000fe2000f8e00ff */
[----:B------:R-:W-:-:S03]  /*f500*/  UIMAD UR4, UR6, UR4, URZ ;  /* 0x00000004060472a4 */ /* 0x000fc6000f8e023f */
[----:B------:R-:W-:Y:S01]  /*f510*/  IMAD.WIDE.U32 R2, R5, UR42, R2 ;  /* 0x0000002a05027c25 */ /* 0x000fe2000f8e0002 */
[----:B------:R-:W-:Y:S01]  /*f520*/  UIMAD UR4, UR42, UR5, UR4 ;  /* 0x000000052a0472a4 */ /* 0x000fe2000f8e0204 */
[----:B------:R-:W-:Y:S01]  /*f530*/  LOP3.LUT R5, R8, 0x1c0, RZ, 0xc0, !PT ;  /* 0x000001c008057812 */ /* 0x000fe200078ec0ff */
[----:B------:R-:W-:-:S03]  /*f540*/  ULDC.64 UR6, c[0x0][0x2e8] ;  /* 0x0000ba0000067ab9 */ /* 0x000fc60000000a00 */
[----:B------:R-:W-:Y:S01]  /*f550*/  LOP3.LUT R8, R5, 0x38, R8, 0xf8, !PT ;  /* 0x0000003805087812 */ /* 0x000fe200078ef808 */
[----:B------:R-:W-:Y:S01]  /*f560*/  VIADD R3, R3, UR4 ;  /* 0x0000000403037c36 */ /* 0x000fe20008000000 */
[----:B------:R-:W-:Y:S01]  /*f570*/  ULDC UR4, c[0x0][0x2f4] ;  /* 0x0000bd0000047ab9 */ /* 0x000fe20000000800 */
[----:B------:R-:W-:Y:S01]  /*f580*/  IMAD R5, R0, R7, UR50 ;  /* 0x0000003200057e24 */ /* 0x000fe2000f8e0207 */
[----:B------:R-:W-:Y:S01]  /*f590*/  ISETP.GE.AND P3, PT, R18, UR4, PT ;  /* 0x0000000412007c0c */ /* 0x000fe2000bf66270 */
[----:B------:R-:W-:Y:S01]  /*f5a0*/  UMOV UR4, 0xffffffff ;  /* 0xffffffff00047882 */ /* 0x000fe20000000000 */
[----:B------:R-:W-:Y:S01]  /*f5b0*/  LEA R0, P0, R2, UR6, 0x1 ;  /* 0x0000000602007c11 */ /* 0x000fe2000f8008ff */
[----:B------:R-:W-:Y:S01]  /*f5c0*/  IMAD.IADD R5, R5, 0x1, -R10 ;  /* 0x0000000105057824 */ /* 0x000fe200078e0a0a */
[----:B------:R-:W-:Y:S01]  /*f5d0*/  LOP3.LUT R8, R8, 0x38, R23, 0x78, !PT ;  /* 0x0000003808087812 */ /* 0x000fe200078e7817 */
[----:B------:R-:W-:Y:S01]  /*f5e0*/  IMAD.SHL.U32 R23, R20, 0x8, RZ ;  /* 0x0000000814177824 */ /* 0x000fe200078e00ff */
[----:B------:R-:W-:-:S02]  /*f5f0*/  LEA.HI.X R4, R2, UR7, R3, 0x1, P0 ;  /* 0x0000000702047c11 */ /* 0x000fc400080f0c03 */
[----:B------:R-:W-:Y:S02]  /*f600*/  ISETP.GE.AND P0, PT, R5, 0x1, PT ;  /* 0x000000010500780c */ /* 0x000fe40003f06270 */
[----:B------:R-:W-:-:S03]  /*f610*/  LOP3.LUT R23, R8, 0x200, R23, 0xf8, !PT ;  /* 0x0000020008177812 */ /* 0x000fc600078ef817 */
[----:B------:R-:W-:Y:S01]  /*f620*/  @P3 LOP3.LUT R16, R16, 0x1, RZ, 0xfc, !PT ;  /* 0x0000000110103812 */ /* 0x000fe200078efcff */
[----:B------:R-:W-:Y:S07]  /*f630*/  BRA.DIV UR4, `(.L_x_13856) ;  /* 0x0000002e04c87947 */ /* 0x000fee000b800000 */
[----:B------:R-:W0:Y:S01]  /*f640*/  SHFL.IDX PT, R14, R0, RZ, 0x181f ;  /* 0x00181fff000e7589 */ /* 0x000e2200000e0000 */
[----:B------:R-:W-:-:S03]  /*f650*/  @P0 LEA R9, R23, UR48, 0x1 ;  /* 0x0000003017090c11 */ /* 0x000fc6000f8e08ff */
[----:B------:R-:W1:Y:S04]  /*f660*/  SHFL.IDX PT, R2, R4, RZ, 0x181f ;  /* 0x00181fff04027589 */ /* 0x000e6800000e0000 */
[----:B------:R-:W-:Y:S04]  /*f670*/  SHFL.IDX PT, R7, R4, 0x1, 0x181f ;  /* 0x00381f0004077f89 */ /* 0x000fe800000e0000 */
[----:B------:R-:W-:Y:S04]  /*f680*/  SHFL.IDX PT, R21, R0, 0x2, 0x181f ;  /* 0x00581f0000157f89 */ /* 0x000fe800000e0000 */
[----:B------:R-:W-:Y:S01]  /*f690*/  SHFL.IDX PT, R6, R4, 0x2, 0x181f ;  /* 0x00581f0004067f89 */ /* 0x000fe200000e0000 */
[----:B0-----:R-:W-:-:S05]  /*f6a0*/  @P0 LEA R14, P1, R18, R14, 0x1 ;  /* 0x0000000e120e0211 */ /* 0x001fca00078208ff */
[----:B-1----:R-:W-:Y:S01]  /*f6b0*/  @P0 IMAD.X R3, RZ, RZ, R2, P1 ;  /* 0x000000ffff030224 */ /* 0x002fe200008e0602 */
[C---:B------:R-:W-:Y:S01]  /*f6c0*/  ISETP.GE.AND P1, PT, R5.reuse, 0x21, PT ;  /* 0x000000210500780c */ /* 0x040fe20003f26270 */
[----:B------:R-:W-:Y:S02]  /*f6d0*/  @P0 IMAD.MOV.U32 R2, RZ, RZ, R14 ;  /* 0x000000ffff020224 */ /* 0x000fe400078e000e */
        /* <DEDUP_REMOVED lines=17> */
[C---:B------:R-:W-:Y:S02]  /*f7f0*/  @P0 LEA R8, R23.reuse, UR48, 0x1 ;  /* 0x0000003017080c11 */ /* 0x040fe4000f8e08ff */
[C---:B0-----:R-:W-:Y:S02]  /*f800*/  @P0 LEA R2, P2, R18.reuse, R14, 0x1 ;  /* 0x0000000e12020211 */ /* 0x041fe400078408ff */
[----:B------:R-:W0:Y:S02]  /*f810*/  SHFL.IDX PT, R14, R0, 0x5, 0x181f ;  /* 0x00b81f00000e7f89 */ /* 0x000e2400000e0000 */
[----:B------:R-:W-:Y:S01]  /*f820*/  @P1 LEA R21, R23, UR48, 0x1 ;  /* 0x0000003017151c11 */ /* 0x000fe2000f8e08ff */
[----:B-1----:R-:W-:Y:S02]  /*f830*/  @P0 IMAD.X R3, RZ, RZ, R7, P2 ;  /* 0x000000ffff030224 */ /* 0x002fe400010e0607 */
[----:B------:R-:W1:Y:S04]  /*f840*/  SHFL.IDX PT, R7, R4, 0x5, 0x181f ;  /* 0x00b81f0004077f89 */ /* 0x000e6800000e0000 */
[----:B------:R3:W-:Y:S02]  /*f850*/  @P0 LDGSTS.E.BYPASS.LTC128B.128 [R8+0xfc00], desc[UR36][R2.64], !P3 ;  /* 0x0fc0000002080fae */ /* 0x0007e4000d901d64 */
[----:B---3--:R-:W-:-:S02]  /*f860*/  @P1 LEA R2, P0, R18, R9, 0x1 ;  /* 0x0000000912021211 */ /* 0x008fc400078008ff */
[----:B------:R-:W3:Y:S03]  /*f870*/  SHFL.IDX PT, R9, R0, 0x6, 0x181f ;  /* 0x00d81f0000097f89 */ /* 0x000ee600000e0000 */
[----:B--2---:R-:W-:Y:S01]  /*f880*/  @P1 IMAD.X R3, RZ, RZ, R6, P0 ;  /* 0x000000ffff031224 */ /* 0x004fe200000e0606 */
        /* <DEDUP_REMOVED lines=14> */
.L_x_13912:
        /* <DEDUP_REMOVED lines=17> */
.L_x_13857:
[----:B------:R-:W-:Y:S01]  /*fa80*/  SYNCS.ARRIVE.TRANS64.A1T0 RZ, [UR48+0x16830], RZ ;  /* 0x016830ffffff79a7 */ /* 0x000fe20008100030 */
[----:B------:R-:W-:Y:S05]  /*fa90*/  WARPSYNC.ALL ;  /* 0x0000000000007948 */ /* 0x000fea0003800000 */
[----:B------:R-:W-:Y:S01]  /*faa0*/  UIADD3 UR5, UR48, 0x8400, URZ ;  /* 0x0000840030057890 */ /* 0x000fe2000fffe03f */
[----:B------:R-:W-:Y:S01]  /*fab0*/  R2UR UR4, R28 ;  /* 0x000000001c0472ca */ /* 0x000fe200000e0000 */
[----:B------:R-:W-:Y:S02]  /*fac0*/  ULDC.64 UR6, c[0x0][0x2d8] ;  /* 0x0000b60000067ab9 */ /* 0x000fe40000000a00 */
        /* <DEDUP_REMOVED lines=24> */
.L_x_13858:
[----:B------:R-:W-:Y:S01]  /*fc50*/  SHF.R.S32.HI R20, RZ, 0x1f, R25 ;  /* 0x0000001fff147819 */ /* 0x000fe20000011419 */
[----:B------:R-:W-:Y:S01]  /*fc60*/  ULDC.64 UR4, c[0x0][0x2e0] ;  /* 0x0000b80000047ab9 */ /* 0x000fe20000000a00 */
[----:B------:R-:W-:Y:S01]  /*fc70*/  UISETP.NE.AND UP0, UPT, UR51, URZ, UPT ;  /* 0x0000003f3300728c */ /* 0x000fe2000bf05270 */
[----:B------:R-:W-:Y:S01]  /*fc80*/  IMAD.U32 R4, RZ, RZ, UR40 ;  /* 0x00000028ff047e24 */ /* 0x000fe2000f8e00ff */
[----:B------:R-:W0:Y:S01]  /*fc90*/  LDC R9, c[0x0][0x448] ;  /* 0x00011200ff097b82 */ /* 0x000e220000000800 */
[----:B------:R-:W-:Y:S02]  /*fca0*/  IMAD R0, R20, UR4, RZ ;  /* 0x0000000414007c24 */ /* 0x000fe4000f8e02ff */
[----:B------:R-:W1:Y:S01]  /*fcb0*/  S2R R20, SR_TID.X ;  /* 0x0000000000147919 */ /* 0x000e620000002100 */
[----:B------:R-:W-:Y:S01]  /*fcc0*/  PLOP3.LUT P0, PT, PT, PT, UP0, 0x80, 0x0 ;  /* 0x000000000000781c */ /* 0x000fe20003f0f008 */
[----:B------:R-:W-:Y:S01]  /*fcd0*/  IMAD.U32 R3, RZ, RZ, UR49 ;  /* 0x00000031ff037e24 */ /* 0x000fe2000f8e00ff */
[----:B------:R-:W-:Y:S01]  /*fce0*/  PLOP3.LUT P1, PT, PT, PT, UP0, 0x80, 0x0 ;  /* 0x000000000000781c */ /* 0x000fe20003f2f008 */
[----:B------:R-:W-:Y:S01]  /*fcf0*/  IMAD.MOV.U32 R2, RZ, RZ, R4 ;  /* 0x000000ffff027224 */ /* 0x000fe200078e0004 */
[----:B------:R-:W-:Y:S01]  /*fd00*/  PLOP3.LUT P2, PT, PT, PT, UP0, 0x80, 0x0 ;  /* 0x000000000000781c */ /* 0x000fe20003f4f008 */
[----:B------:R-:W-:-:S02]  /*fd10*/  IMAD.U32 R5, RZ, RZ, UR41 ;  /* 0x00000029ff057e24 */ /* 0x000fc4000f8e00ff */
[----:B------:R-:W-:Y:S01]  /*fd20*/  IMAD.WIDE.U32 R2, R25, UR4, R2 ;  /* 0x0000000419027c25 */ /* 0x000fe2000f8e0002 */
[----:B------:R-:W-:-:S03]  /*fd30*/  @UP0 ULDC UR4, c[0x0][0x44c] ;  /* 0x0001130000040ab9 */ /* 0x000fc60000000800 */
[----:B------:R-:W-:Y:S01]  /*fd40*/  IMAD R5, R25, UR5, R0 ;  /* 0x0000000519057c24 */ /* 0x000fe2000f8e0200 */
[----:B------:R-:W-:-:S03]  /*fd50*/  @UP0 ULDC UR5, c[0x0][0x450] ;  /* 0x0001140000050ab9 */ /* 0x000fc60000000800 */
[----:B------:R-:W-:Y:S01]  /*fd60*/  IMAD.IADD R3, R3, 0x1, R5 ;  /* 0x0000000103037824 */ /* 0x000fe200078e0205 */
[----:B-1----:R-:W-:-:S04]  /*fd70*/  LOP3.LUT R20, R20, 0x7f, RZ, 0xc0, !PT ;  /* 0x0000007f14147812 */ /* 0x002fc800078ec0ff */
[----:B------:R-:W-:-:S04]  /*fd80*/  SHF.R.U32.HI R20, RZ, 0x3, R20 ;  /* 0x00000003ff147819 */ /* 0x000fc80000011614 */
[----:B------:R-:W-:-:S05]  /*fd90*/  IADD3 R4, R20, UR43, R26 ;  /* 0x0000002b14047c10 */ /* 0x000fca000fffe01a */
[C---:B------:R-:W-:Y:S01]  /*fda0*/  @P0 IMAD.HI.U32 R0, R4.reuse, UR4, RZ ;  /* 0x0000000404000c27 */ /* 0x040fe2000f8e00ff */
[----:B------:R-:W-:Y:S01]  /*fdb0*/  PLOP3.LUT P0, PT, PT, PT, UP0, 0x80, 0x0 ;  /* 0x000000000000781c */ /* 0x000fe20003f0f008 */
[----:B------:R-:W-:Y:S02]  /*fdc0*/  @UP0 ULDC UR4, c[0x0][0x44c] ;  /* 0x0001130000040ab9 */ /* 0x000fe40000000800 */
[----:B------:R-:W-:Y:S01]  /*fdd0*/  IMAD.MOV.U32 R5, RZ, RZ, R4 ;  /* 0x000000ffff057224 */ /* 0x000fe200078e0004 */
[----:B------:R-:W-:Y:S01]  /*fde0*/  @P1 SHF.R.U32.HI R5, RZ, UR5, R0 ;  /* 0x00000005ff051c19 */ /* 0x000fe20008011600 */
[----:B------:R-:W-:-:S04]  /*fdf0*/  VIADD R0, R4, 0x80 ;  /* 0x0000008004007836 */ /* 0x000fc80000000000 */
[----:B------:R-:W-:Y:S01]  /*fe00*/  @P2 IMAD.HI.U32 R6, R0, UR4, RZ ;  /* 0x0000000400062c27 */ /* 0x000fe2000f8e00ff */
[----:B------:R-:W-:-:S03]  /*fe10*/  @UP0 ULDC UR4, c[0x0][0x450] ;  /* 0x0001140000040ab9 */ /* 0x000fc60000000800 */
[--C-:B------:R-:W-:Y:S02]  /*fe20*/  IMAD.MOV R15, RZ, RZ, -R5.reuse ;  /* 0x000000ffff0f7224 */ /* 0x100fe400078e0a05 */
[----:B------:R-:W-:Y:S01]  /*fe30*/  IMAD.MOV.U32 R21, RZ, RZ, R0 ;  /* 0x000000ffff157224 */ /* 0x000fe200078e0000 */
[----:B------:R-:W-:Y:S01]  /*fe40*/  @P0 SHF.R.U32.HI R21, RZ, UR4, R6 ;  /* 0x00000004ff150c19 */ /* 0x000fe20008011606 */
[----:B0-----:R-:W-:Y:S01]  /*fe50*/  IMAD R15, R9, R15, R4 ;  /* 0x0000000f090f7224 */ /* 0x001fe200078e0204 */
[----:B------:R-:W-:Y:S01]  /*fe60*/  SHF.R.S32.HI R4, RZ, 0x1f, R5 ;  /* 0x0000001fff047819 */ /* 0x000fe20000011405 */
[----:B------:R-:W-:Y:S01]  /*fe70*/  ULDC.64 UR4, c[0x0][0x2d0] ;  /* 0x0000b40000047ab9 */ /* 0x000fe20000000a00 */
[--C-:B------:R-:W-:Y:S01]  /*fe80*/  SHF.R.S32.HI R8, RZ, 0x1f, R21.reuse ;  /* 0x0000001fff087819 */ /* 0x100fe20000011415 */
[----:B------:R-:W-:Y:S02]  /*fe90*/  IMAD.MOV R11, RZ, RZ, -R21 ;  /* 0x000000ffff0b7224 */ /* 0x000fe400078e0a15 */
[----:B------:R-:W-:-:S02]  /*fea0*/  IMAD R4, R4, UR4, RZ ;  /* 0x0000000404047c24 */ /* 0x000fc4000f8e02ff */
[----:B------:R-:W-:Y:S02]  /*feb0*/  IMAD R8, R8, UR4, RZ ;  /* 0x0000000408087c24 */ /* 0x000fe4000f8e02ff */
[----:B------:R-:W-:Y:S01]  /*fec0*/  IMAD R11, R9, R11, R0 ;  /* 0x0000000b090b7224 */ /* 0x000fe200078e0200 */
[----:B------:R-:W-:Y:S01]  /*fed0*/  SHF.R.S32.HI R0, RZ, 0x1f, R15 ;  /* 0x0000001fff007819 */ /* 0x000fe2000001140f */
[----:B------:R-:W-:Y:S02]  /*fee0*/  IMAD R13, R5, UR5, R4 ;  /* 0x00000005050d7c24 */ /* 0x000fe4000f8e0204 */
[----:B------:R-:W-:-:S04]  /*fef0*/  IMAD.WIDE.U32 R6, R21, UR4, R2 ;  /* 0x0000000415067c25 */ /* 0x000fc8000f8e0002 */
[----:B------:R-:W-:-:S04]  /*ff00*/  IMAD.WIDE.U32 R4, R5, UR4, R2 ;  /* 0x0000000405047c25 */ /* 0x000fc8000f8e0002 */
[----:B------:R-:W-:Y:S01]  /*ff10*/  IMAD R21, R21, UR5, R8 ;  /* 0x0000000515157c24 */ /* 0x000fe2000f8e0208 */
[----:B------:R-:W-:Y:S01]  /*ff20*/  ULDC.64 UR4, c[0x0][0x2c8] ;  /* 0x0000b20000047ab9 */ /* 0x000fe20000000a00 */
[----:B------:R-:W-:Y:S02]  /*ff30*/  IMAD.IADD R3, R5, 0x1, R13 ;  /* 0x0000000105037824 */ /* 0x000fe400078e020d */
[----:B------:R-:W-:Y:S02]  /*ff40*/  IMAD R0, R0, UR4, RZ ;  /* 0x0000000400007c24 */ /* 0x000fe4000f8e02ff */
[----:B------:R-:W-:Y:S02]  /*ff50*/  IMAD.MOV.U32 R2, RZ, RZ, R4 ;  /* 0x000000ffff027224 */ /* 0x000fe400078e0004 */
[C---:B------:R-:W-:Y:S01]  /*ff60*/  IMAD R13, R15.reuse, UR5, R0 ;  /* 0x000000050f0d7c24 */ /* 0x040fe2000f8e0200 */
[----:B------:R-:W-:Y:S01]  /*ff70*/  SHF.R.S32.HI R0, RZ, 0x1f, R11 ;  /* 0x0000001fff007819 */ /* 0x000fe2000001140b */
[----:B------:R-:W-:-:S04]  /*ff80*/  IMAD.WIDE.U32 R4, R15, UR4, R2 ;  /* 0x000000040f047c25 */ /* 0x000fc8000f8e0002 */
        /* <DEDUP_REMOVED lines=10> */
[----:B------:R-:W-:Y:S01]  /*10030*/  LEA R0, P0, R2, UR4, 0x1 ;  /* 0x0000000402007c11 */ /* 0x000fe2000f8008ff */
[----:B------:R-:W-:-:S03]  /*10040*/  ULDC UR4, c[0x0][0x2b8] ;  /* 0x0000ae0000047ab9 */ /* 0x000fc60000000800 */
[----:B------:R-:W-:Y:S02]  /*10050*/  LEA.HI.X R6, R2, UR5, R3, 0x1, P0 ;  /* 0x0000000502067c11 */ /* 0x000fe400080f0c03 */
[----:B------:R-:W-:Y:S01]  /*10060*/  ISETP.GE.AND P0, PT, R18, UR4, PT ;  /* 0x0000000412007c0c */ /* 0x000fe2000bf06270 */
[----:B------:R-:W-:-:S03]  /*10070*/  UMOV UR4, 0xffffffff ;  /* 0xffffffff00047882 */ /* 0x000fc60000000000 */
[----:B------:R-:W-:Y:S09]  /*10080*/  BRA.DIV UR4, `(.L_x_13859) ;  /* 0x0000002e04807947 */ /* 0x000ff2000b800000 */
[----:B------:R-:W0:Y:S01]  /*10090*/  S2R R3, SR_TID.X ;  /* 0x0000000000037919 */ /* 0x000e220000002100 */
[----:B------:R-:W-:Y:S02]  /*100a0*/  ULDC UR4, c[0x0][0x288] ;  /* 0x0000a20000047ab9 */ /* 0x000fe40000000800 */
[----:B------:R-:W-:Y:S01]  /*100b0*/  IMAD R5, R9, UR4, RZ ;  /* 0x0000000409057c24 */ /* 0x000fe2000f8e02ff */
[----:B------:R-:W1:Y:S04]  /*100c0*/  SHFL.IDX PT, R14, R7, RZ, 0x181f ;  /* 0x00181fff070e7589 */ /* 0x000e6800000e0000 */
[----:B------:R-:W2:Y:S04]  /*100d0*/  SHFL.IDX PT, R2, R8, RZ, 0x181f ;  /* 0x00181fff08027589 */ /* 0x000ea800000e0000 */
[----:B------:R-:W3:Y:S04]  /*100e0*/  SHFL.IDX PT, R21, R7, 0x1, 0x181f ;  /* 0x00381f0007157f89 */ /* 0x000ee800000e0000 */
[----:B------:R-:W4:Y:S04]  /*100f0*/  SHFL.IDX PT, R10, R8, 0x1, 0x181f ;  /* 0x00381f00080a7f89 */ /* 0x000f2800000e0000 */
[----:B------:R-:W-:Y:S01]  /*10100*/  SHFL.IDX PT, R9, R8, 0x2, 0x181f ;  /* 0x00581f0008097f89 */ /* 0x000fe200000e0000 */
[----:B0-----:R-:W-:-:S04]  /*10110*/  LOP3.LUT R3, R3, 0x7f, RZ, 0xc0, !PT ;  /* 0x0000007f03037812 */ /* 0x001fc800078ec0ff */
[----:B------:R-:W-:-:S05]  /*10120*/  SHF.R.U32.HI R3, RZ, 0x3, R3 ;  /* 0x00000003ff037819 */ /* 0x000fca0000011603 */
[----:B------:R-:W-:-:S04]  /*10130*/  VIADD R4, R3, UR43 ;  /* 0x0000002b03047c36 */ /* 0x000fc80008000000 */
[C---:B------:R-:W-:Y:S01]  /*10140*/  VIADD R12, R4.reuse, 0x10 ;  /* 0x00000010040c7836 */ /* 0x040fe20000000000 */
[----:B------:R-:W-:-:S04]  /*10150*/  ISETP.GE.AND P1, PT, R4, R5, PT ;  /* 0x000000050400720c */ /* 0x000fc80003f26270 */
[----:B------:R-:W-:Y:S01]  /*10160*/  ISETP.GE.AND P3, PT, R12, R5, PT ;  /* 0x000000050c00720c */ /* 0x000fe20003f66270 */
[----:B------:R-:W-:-:S08]  /*10170*/  VIADD R12, R4, 0x20 ;  /* 0x00000020040c7836 */ /* 0x000fd00000000000 */
[----:B-1----:R-:W-:Y:S02]  /*10180*/  @!P1 LEA R14, P2, R18, R14, 0x1 ;  /* 0x0000000e120e9211 */ /* 0x002fe400078408ff */
[----:B------:R-:W-:-:S03]  /*10190*/  @!P1 LEA R25, R23, UR48, 0x1 ;  /* 0x0000003017199c11 */ /* 0x000fc6000f8e08ff */
[----:B--2---:R-:W-:Y:S02]  /*101a0*/  @!P1 IMAD.X R3, RZ, RZ, R2, P2 ;  /* 0x000000ffff039224 */ /* 0x004fe400010e0602 */
[----:B------:R-:W-:Y:S02]  /*101b0*/  @!P1 IMAD.MOV.U32 R2, RZ, RZ, R14 ;  /* 0x000000ffff029224 */ /* 0x000fe400078e000e */
[----:B------:R-:W0:Y:S04]  /*101c0*/  SHFL.IDX PT, R14, R7, 0x2, 0x181f ;  /* 0x00581f00070e7f89 */ /* 0x000e2800000e0000 */
[----:B------:R3:W-:Y:S01]  /*101d0*/  @!P1 LDGSTS.E.BYPASS.LTC128B.128 [R25+0x8400], desc[UR36][R2.64], !P0 ;  /* 0x0840000002199fae */ /* 0x0007e2000c101d64 */
[----:B------:R-:W-:Y:S01]  /*101e0*/  ISETP.GE.AND P1, PT, R12, R5, PT ;  /* 0x000000050c00720c */ /* 0x000fe20003f26270 */
[----:B------:R-:W-:Y:S01]  /*101f0*/  VIADD R12, R4, 0x30 ;  /* 0x00000030040c7836 */ /* 0x000fe20000000000 */
[----:B---3--:R-:W-:-:S02]  /*10200*/  @!P3 LEA R2, P2, R18, R21, 0x1 ;  /* 0x000000151202b211 */ /* 0x008fc400078408ff */
[----:B------:R-:W1:Y:S01]  /*10210*/  SHFL.IDX PT, R21, R7, 0x3, 0x181f ;  /* 0x00781f0007157f89 */ /* 0x000e6200000e0000 */
[----:B------:R-:W-:Y:S02]  /*10220*/  @!P3 LEA R25, R23, UR48, 0x1 ;  /* 0x000000301719bc11 */ /* 0x000fe4000f8e08ff */
[----:B----4-:R-:W-:-:S06]  /*10230*/  @!P3 IMAD.X R3, RZ, RZ, R10, P2 ;  /* 0x000000ffff03b224 */ /* 0x010fcc00010e060a */
[C---:B------:R-:W-:Y:S01]  /*10240*/  @!P1 LEA R20, R23.reuse, UR48, 0x1 ;  /* 0x0000003017149c11 */ /* 0x040fe2000f8e08ff */
[----:B------:R-:W2:Y:S04]  /*10250*/  SHFL.IDX PT, R10, R8, 0x3, 0x181f ;  /* 0x00781f00080a7f89 */ /* 0x000ea800000e0000 */
[----:B------:R0:W-:Y:S01]  /*10260*/  @!P3 LDGSTS.E.BYPASS.LTC128B.128 [R25+0x8c00], desc[UR36][R2.64], !P0 ;  /* 0x08c000000219bfae */ /* 0x0001e2000c101d64 */
[----:B------:R-:W-:Y:S01]  /*10270*/  ISETP.GE.AND P3, PT, R12, R5, PT ;  /* 0x000000050c00720c */ /* 0x000fe20003f66270 */
[----:B------:R-:W-:Y:S01]  /*10280*/  VIADD R12, R4, 0x40 ;  /* 0x00000040040c7836 */ /* 0x000fe20000000000 */
[----:B0-----:R-:W-:Y:S02]  /*10290*/  @!P1 LEA R2, P2, R18, R14, 0x1 ;  /* 0x0000000e12029211 */ /* 0x001fe400078408ff */
[----:B------:R-:W0:Y:S09]  /*102a0*/  SHFL.IDX PT, R14, R7, 0x4, 0x181f ;  /* 0x00981f00070e7f89 */ /* 0x000e3200000e0000 */
[----:B------:R-:W-:Y:S01]  /*102b0*/  @!P3 LEA R25, R23, UR48, 0x1 ;  /* 0x000000301719bc11 */ /* 0x000fe2000f8e08ff */
[----:B------:R-:W-:-:S02]  /*102c0*/  @!P1 IMAD.X R3, RZ, RZ, R9, P2 ;  /* 0x000000ffff039224 */ /* 0x000fc400010e0609 */
[----:B------:R-:W3:Y:S04]  /*102d0*/  SHFL.IDX PT, R9, R8, 0x4, 0x181f ;  /* 0x00981f0008097f89 */ /* 0x000ee800000e0000 */
[----:B------:R1:W-:Y:S01]  /*102e0*/  @!P1 LDGSTS.E.BYPASS.LTC128B.128 [R20+0x9400], desc[UR36][R2.64], !P0 ;  /* 0x0940000002149fae */ /* 0x0003e2000c101d64 */
[----:B------:R-:W-:Y:S01]  /*102f0*/  ISETP.GE.AND P1, PT, R12, R5, PT ;  /* 0x000000050c00720c */ /* 0x000fe20003f26270 */
[----:B------:R-:W-:Y:S01]  /*10300*/  VIADD R12, R4, 0x50 ;  /* 0x00000050040c7836 */ /* 0x000fe20000000000 */
[----:B-1----:R-:W-:Y:S02]  /*10310*/  @!P3 LEA R2, P2, R18, R21, 0x1 ;  /* 0x000000151202b211 */ /* 0x002fe400078408ff */
[----:B------:R-:W1:Y:S09]  /*10320*/  SHFL.IDX PT, R21, R7, 0x5, 0x181f ;  /* 0x00b81f0007157f89 */ /* 0x000e7200000e0000 */
[----:B------:R-:W-:Y:S01]  /*10330*/  @!P1 LEA R20, R23, UR48, 0x1 ;  /* 0x0000003017149c11 */ /* 0x000fe2000f8e08ff */
[----:B--2---:R-:W-:-:S02]  /*10340*/  @!P3 IMAD.X R3, RZ, RZ, R10, P2 ;  /* 0x000000ffff03b224 */ /* 0x004fc400010e060a */
[----:B------:R-:W2:Y:S04]  /*10350*/  SHFL.IDX PT, R10, R8, 0x5, 0x181f ;  /* 0x00b81f00080a7f89 */ /* 0x000ea800000e0000 */
[----:B------:R0:W-:Y:S01]  /*10360*/  @!P3 LDGSTS.E.BYPASS.LTC128B.128 [R25+0x9c00], desc[UR36][R2.64], !P0 ;  /* 0x09c000000219bfae */ /* 0x0001e2000c101d64 */
[-C--:B------:R-:W-:Y:S01]  /*10370*/  ISETP.GE.AND P3, PT, R12, R5.reuse, PT ;  /* 0x000000050c00720c */ /* 0x080fe20003f66270 */
[----:B------:R-:W-:Y:S01]  /*10380*/  VIADD R12, R4, 0x60 ;  /* 0x00000060040c7836 */ /* 0x000fe20000000000 */
[----:B0-----:R-:W-:Y:S02]  /*10390*/  @!P1 LEA R2, P2, R18, R14, 0x1 ;  /* 0x0000000e12029211 */ /* 0x001fe400078408ff */
[----:B------:R-:W0:Y:S03]  /*103a0*/  SHFL.IDX PT, R14, R7, 0x6, 0x181f ;  /* 0x00d81f00070e7f89 */ /* 0x000e2600000e0000 */
[----:B---3--:R-:W-:Y:S01]  /*103b0*/  @!P1 IMAD.X R3, RZ, RZ, R9, P2 ;  /* 0x000000ffff039224 */ /* 0x008fe200010e0609 */
[----:B------:R-:W-:Y:S04]  /*103c0*/  SHFL.IDX PT, R7, R7, 0x7, 0x181f ;  /* 0x00f81f0007077f89 */ /* 0x000fe800000e0000 */
[----:B------:R-:W3:Y:S04]  /*103d0*/  SHFL.IDX PT, R9, R8, 0x6, 0x181f ;  /* 0x00d81f0008097f89 */ /* 0x000ee800000e0000 */
[----:B------:R1:W-:Y:S01]  /*103e0*/  @!P1 LDGSTS.E.BYPASS.LTC128B.128 [R20+0xa400], desc[UR36][R2.64], !P0 ;  /* 0x0a40000002149fae */ /* 0x0003e2000c101d64 */
[----:B------:R-:W-:-:S03]  /*103f0*/  ISETP.GE.AND P1, PT, R12, R5, PT ;  /* 0x000000050c00720c */ /* 0x000fc60003f26270 */
[----:B------:R-:W4:Y:S01]  /*10400*/  SHFL.IDX PT, R8, R8, 0x7, 0x181f ;  /* 0x00f81f0008087f89 */ /* 0x000f2200000e0000 */
[----:B-1----:R-:W-:Y:S02]  /*10410*/  @!P3 LEA R2, P2, R18, R21, 0x1 ;  /* 0x000000151202b211 */ /* 0x002fe400078408ff */
[----:B------:R-:W-:-:S07]  /*10420*/  @!P3 LEA R21, R23, UR48, 0x1 ;  /* 0x000000301715bc11 */ /* 0x000fce000f8e08ff */
[----:B------:R-:W-:Y:S01]  /*10430*/  @!P1 LEA R25, R23, UR48, 0x1 ;  /* 0x0000003017199c11 */ /* 0x000fe2000f8e08ff */
[----:B--2---:R-:W-:Y:S02]  /*10440*/  @!P3 IMAD.X R3, RZ, RZ, R10, P2 ;  /* 0x000000ffff03b224 */ /* 0x004fe400010e060a */
[----:B------:R-:W-:-:S03]  /*10450*/  VIADD R10, R4, 0x70 ;  /* 0x00000070040a7836 */ /* 0x000fc60000000000 */
[----:B------:R0:W-:Y:S02]  /*10460*/  @!P3 LDGSTS.E.BYPASS.LTC128B.128 [R21+0xac00], desc[UR36][R2.64], !P0 ;  /* 0x0ac000000215bfae */ /* 0x0001e4000c101d64 */
[----:B------:R-:W-:Y:S01]  /*10470*/  ISETP.GE.AND P3, PT, R10, R5, PT ;  /* 0x000000050a00720c */ /* 0x000fe20003f66270 */
[----:B------:R-:W-:Y:S01]  /*10480*/  VIADD R10, R4, 0x80 ;  /* 0x00000080040a7836 */ /* 0x000fe20000000000 */
[----:B0-----:R-:W-:Y:S02]  /*10490*/  @!P1 LEA R2, P2, R18, R14, 0x1 ;  /* 0x0000000e12029211 */ /* 0x001fe400078408ff */
[----:B------:R-:W0:Y:S09]  /*104a0*/  SHFL.IDX PT, R14, R0, RZ, 0x181f ;  /* 0x00181fff000e7589 */ /* 0x000e3200000e0000 */
[----:B------:R-:W-:Y:S01]  /*104b0*/  @!P3 LEA R21, R23, UR48, 0x1 ;  /* 0x000000301715bc11 */ /* 0x000fe2000f8e08ff */
[----:B---3--:R-:W-:-:S02]  /*104c0*/  @!P1 IMAD.X R3, RZ, RZ, R9, P2 ;  /* 0x000000ffff039224 */ /* 0x008fc400010e0609 */
[----:B------:R-:W1:Y:S04]  /*104d0*/  SHFL.IDX PT, R9, R6, RZ, 0x181f ;  /* 0x00181fff06097589 */ /* 0x000e6800000e0000 */
[----:B------:R2:W-:Y:S01]  /*104e0*/  @!P1 LDGSTS.E.BYPASS.LTC128B.128 [R25+0xb400], desc[UR36][R2.64], !P0 ;  /* 0x0b40000002199fae */ /* 0x0005e2000c101d64 */
[----:B------:R-:W-:Y:S01]  /*104f0*/  ISETP.GE.AND P1, PT, R10, R5, PT ;  /* 0x000000050a00720c */ /* 0x000fe20003f26270 */
[----:B------:R-:W-:Y:S01]  /*10500*/  VIADD R10, R4, 0x90 ;  /* 0x00000090040a7836 */ /* 0x000fe20000000000 */
[----:B--2---:R-:W-:-:S11]  /*10510*/  @!P3 LEA R2, P2, R18, R7, 0x1 ;  /* 0x000000071202b211 */ /* 0x004fd600078408ff */
[----:B------:R-:W-:Y:S01]  /*10520*/  @!P1 LEA R25, R23, UR48, 0x1 ;  /* 0x0000003017199c11 */ /* 0x000fe2000f8e08ff */
[----:B------:R-:W-:Y:S01]  /*10530*/  SHFL.IDX PT, R7, R6, 0x2, 0x181f ;  /* 0x00581f0006077f89 */ /* 0x000fe200000e0000 */
[----:B----4-:R-:W-:-:S03]  /*10540*/  @!P3 IMAD.X R3, RZ, RZ, R8, P2 ;  /* 0x000000ffff03b224 */ /* 0x010fc600010e0608 */
[----:B------:R-:W-:Y:S04]  /*10550*/  SHFL.IDX PT, R8, R6, 0x1, 0x181f ;  /* 0x00381f0006087f89 */ /* 0x000fe800000e0000 */
[----:B------:R0:W-:Y:S01]  /*10560*/  @!P3 LDGSTS.E.BYPASS.LTC128B.128 [R21+0xbc00], desc[UR36][R2.64], !P0 ;  /* 0x0bc000000215bfae */ /* 0x0001e2000c101d64 */
[----:B------:R-:W-:Y:S01]  /*10570*/  ISETP.GE.AND P3, PT, R10, R5, PT ;  /* 0x000000050a00720c */ /* 0x000fe20003f66270 */
[----:B------:R-:W-:Y:S02]  /*10580*/  VIADD R10, R4, 0xa0 ;  /* 0x000000a0040a7836 */ /* 0x000fe40000000000 */
[----:B------:R-:W-:Y:S01]  /*10590*/  SHFL.IDX PT, R6, R6, 0x3, 0x181f ;  /* 0x00781f0006067f89 */ /* 0x000fe200000e0000 */
[----:B0-----:R-:W-:-:S03]  /*105a0*/  @!P1 LEA R2, P2, R18, R14, 0x1 ;  /* 0x0000000e12029211 */ /* 0x001fc600078408ff */
[----:B------:R-:W-:Y:S02]  /*105b0*/  SHFL.IDX PT, R14, R0, 0x2, 0x181f ;  /* 0x00581f00000e7f89 */ /* 0x000fe400000e0000 */
[----:B-1----:R-:W-:Y:S02]  /*105c0*/  @!P1 IMAD.X R3, RZ, RZ, R9, P2 ;  /* 0x000000ffff039224 */ /* 0x002fe400010e0609 */
[----:B------:R-:W0:Y:S04]  /*105d0*/  SHFL.IDX PT, R9, R0, 0x1, 0x181f ;  /* 0x00381f0000097f89 */ /* 0x000e2800000e0000 */
[----:B------:R0:W-:Y:S01]  /*105e0*/  @!P1 LDGSTS.E.BYPASS.LTC128B.128 [R25+0xc400], desc[UR36][R2.64], !P0 ;  /* 0x0c40000002199fae */ /* 0x0001e2000c101d64 */
[----:B------:R-:W-:Y:S02]  /*105f0*/  ISETP.GE.AND P1, PT, R10, R5, PT ;  /* 0x000000050a00720c */ /* 0x000fe40003f26270 */
[----:B0-----:R-:W-:-:S02]  /*10600*/  @!P3 LEA R2, P2, R18, R9, 0x1 ;  /* 0x000000091202b211 */ /* 0x001fc400078408ff */
[----:B------:R-:W-:-:S03]  /*10610*/  @!P3 LEA R9, R23, UR48, 0x1 ;  /* 0x000000301709bc11 */ /* 0x000fc6000f8e08ff */
[----:B------:R-:W-:-:S05]  /*10620*/  @!P3 IMAD.X R3, RZ, RZ, R8, P2 ;  /* 0x000000ffff03b224 */ /* 0x000fca00010e0608 */
[----:B------:R0:W-:Y:S02]  /*10630*/  @!P3 LDGSTS.E.BYPASS.LTC128B.128 [R9+0xcc00], desc[UR36][R2.64], !P0 ;  /* 0x0cc000000209bfae */ /* 0x0001e4000c101d64 */
[----:B0-----:R-:W-:Y:S02]  /*10640*/  @!P1 LEA R2, P2, R18, R14, 0x1 ;  /* 0x0000000e12029211 */ /* 0x001fe400078408ff */
[----:B------:R0:W1:Y:S03]  /*10650*/  SHFL.IDX PT, R14, R0, 0x3, 0x181f ;  /* 0x00781f00000e7f89 */ /* 0x00006600000e0000 */
[----:B------:R-:W-:Y:S01]  /*10660*/  @!P1 IMAD.X R3, RZ, RZ, R7, P2 ;  /* 0x000000ffff039224 */ /* 0x000fe200010e0607 */
[----:B------:R-:W-:-:S05]  /*10670*/  @!P1 LEA R7, R23, UR48, 0x1 ;  /* 0x0000003017079c11 */ /* 0x000fca000f8e08ff */
[----:B------:R0:W-:Y:S02]  /*10680*/  @!P1 LDGSTS.E.BYPASS.LTC128B.128 [R7+0xd400], desc[UR36][R2.64], !P0 ;  /* 0x0d40000002079fae */ /* 0x0001e4000c101d64 */
.L_x_13937:
[----:B------:R-:W-:Y:S02]  /*10690*/  VIADD R4, R4, 0xb0 ;  /* 0x000000b004047836 */ /* 0x000fe40000000000 */
[----:B0-----:R-:W-:-:S03]  /*106a0*/  IMAD.MOV.U32 R0, RZ, RZ, 0x1 ;  /* 0x00000001ff007424 */ /* 0x001fc600078e00ff */
        /* <DEDUP_REMOVED lines=14> */
[----:B------:R-:W-:-:S05]  /*10790*/  VIADD R22, R22, 0xfffffffe ;  /* 0xfffffffe16167836 */ /* 0x000fca0000000000 */
[----:B------:R-:W-:Y:S01]  /*107a0*/  ISETP.GE.AND P1, PT, R22, UR52, PT ;  /* 0x0000003416007c0c */ /* 0x000fe2000bf26270 */
[----:B------:R-:W1:Y:S02]  /*107b0*/  SYNCS.PHASECHK.TRANS64.TRYWAIT P0, [UR48+0x16820], R0 ;  /* 0x01682000ff0075a7 */ /* 0x000e640008000170 */
[----:B01----:R-:W-:Y:S10]  /*107c0*/  @!P0 BRA `(.L_x_13860) ;  /* 0x0000003400488947 */ /* 0x003ff40003800000 */
.L_x_13938:
[----:B------:R-:W-:Y:S02]  /*107d0*/  IMAD.MOV.U32 R25, RZ, RZ, 0x1 ;  /* 0x00000001ff197424 */ /* 0x000fe400078e00ff */
[----:B------:R-:W-:Y:S01]  /*107e0*/  IMAD.MOV.U32 R21, RZ, RZ, RZ ;  /* 0x000000ffff157224 */ /* 0x000fe200078e00ff */
[----:B------:R-:W-:Y:S06]  /*107f0*/  @!P1 BRA `(.L_x_13861) ;  /* 0x0000001000009947 */ /* 0x000fec0003800000 */
[----:B------:R-:W1:Y:S01]  /*10800*/  S2R R2, SR_TID.X ;  /* 0x0000000000027919 */ /* 0x000e620000002100 */
[----:B------:R-:W-:Y:S01]  /*10810*/  UIADD3 UR4, UR47, 0x1, URZ ;  /* 0x000000012f047890 */ /* 0x000fe2000fffe03f */
[----:B0-----:R-:W-:Y:S01]  /*10820*/  LOP3.LUT R3, RZ, UR45, RZ, 0x33, !PT ;  /* 0x0000002dff037c12 */ /* 0x001fe2000f8e33ff */
        /* <DEDUP_REMOVED lines=8> */
[----:B------:R-:W-:-:S04]  /*108b0*/  VIADDMNMX R0, R0, -UR46, R3, !PT ;  /* 0x8000002e00007c46 */ /* 0x000fc8000f800103 */
[----:B------:R-:W-:-:S04]  /*108c0*/  VIMNMX R5, R0, R5, !PT ;  /* 0x0000000500057248 */ /* 0x000fc80007fe0100 */
[----:B------:R-:W-:Y:S02]  /*108d0*/  IADD3 R27, -R5, -0x2, RZ ;  /* 0xfffffffe051b7810 */ /* 0x000fe40007ffe1ff */
[----:B-1----:R-:W-:-:S04]  /*108e0*/  LOP3.LUT R2, R2, 0x7f, RZ, 0xc0, !PT ;  /* 0x0000007f02027812 */ /* 0x002fc800078ec0ff */
        /* <DEDUP_REMOVED lines=8> */
.L_x_13874:
        /* <DEDUP_REMOVED lines=11> */
[----:B------:R-:W-:Y:S02]  /*10a20*/  IMAD R5, R29, UR5, R2 ;  /* 0x000000051d057c24 */ /* 0x000fe4000f8e0202 */
[----:B------:R-:W-:-:S04]  /*10a30*/  IMAD.MOV.U32 R2, RZ, RZ, R9 ;  /* 0x000000ffff027224 */ /* 0x000fc800078e0009 */
[----:B------:R-:W-:Y:S01]  /*10a40*/  IMAD.WIDE.U32 R2, R29, UR4, R2 ;  /* 0x000000041d027c25 */ /* 0x000fe2000f8e0002 */
[----:B------:R-:W-:-:S03]  /*10a50*/  ULDC.64 UR4, c[0x0][0x418] ;  /* 0x0001060000047ab9 */ /* 0x000fc60000000a00 */
[----:B------:R-:W-:Y:S01]  /*10a60*/  IMAD.IADD R3, R5, 0x1, R3 ;  /* 0x0000000105037824 */ /* 0x000fe200078e0203 */
        /* <DEDUP_REMOVED lines=14> */
.L_x_13862:
[----:B------:R-:W-:Y:S01]  /*10b50*/  LEA R7, R21, UR48, 0x3 ;  /* 0x0000003015077c11 */ /* 0x000fe2000f8e18ff */
[----:B------:R-:W-:Y:S01]  /*10b60*/  BSSY B1, `(.L_x_13863) ;  /* 0x0000004000017945 */ /* 0x000fe20003800000 */
[----:B------:R-:W-:-:S04]  /*10b70*/  SHF.L.U32 R2, R25, 0x1f, RZ ;  /* 0x0000001f19027819 */ /* 0x000fc800000006ff */
[----:B------:R-:W0:Y:S02]  /*10b80*/  SYNCS.PHASECHK.TRANS64.TRYWAIT P0, [R7+URZ+0x16840], R2 ;  /* 0x01684002070075a7 */ /* 0x000e24000800017f */
[----:B0-----:R-:W-:Y:S05]  /*10b90*/  @!P0 BRA `(.L_x_13864) ;  /* 0x00000030006c8947 */ /* 0x001fea0003800000 */
.L_x_13939:
[----:B------:R-:W-:Y:S05]  /*10ba0*/  BSYNC B1 ;  /* 0x0000000000017941 */ /* 0x000fea0003800000 */
.L_x_13863:
        /* <DEDUP_REMOVED lines=67> */
.L_x_13957:
[----:B0-----:R-:W-:-:S05]  /*10fe0*/  IMAD.SHL.U32 R2, R18, 0x2, RZ ;  /* 0x0000000212027824 */ /* 0x001fca00078e00ff */
        /* <DEDUP_REMOVED lines=8> */
.L_x_13866:
        /* <DEDUP_REMOVED lines=12> */
.L_x_13867:
[----:B------:R0:W-:Y:S01]  /*11130*/  SYNCS.ARRIVE.TRANS64.A1T0 RZ, [R7+URZ+0x16830], RZ ;  /* 0x016830ff07ff79a7 */ /* 0x0001e2000810003f */
[----:B------:R-:W-:Y:S05]  /*11140*/  @!P3 BRA `(.L_x_13868) ;  /* 0x000000000004b947 */ /* 0x000fea0003800000 */
[----:B------:R-:W-:Y:S01]  /*11150*/  BPT.TRAP 0x1 ;  /* 0x000000040000795c */ /* 0x000fe20000300000 */
.L_x_13868:
[----:B------:R-:W-:Y:S01]  /*11160*/  SHF.L.U32 R2, R22, 0x1f, RZ ;  /* 0x0000001f16027819 */ /* 0x000fe200000006ff */
[----:B------:R-:W-:Y:S01]  /*11170*/  BSSY B1, `(.L_x_13869) ;  /* 0x0000004000017945 */ /* 0x000fe20003800000 */
[----:B0-----:R-:W-:-:S04]  /*11180*/  LEA R7, R8, UR48, 0x3 ;  /* 0x0000003008077c11 */ /* 0x001fc8000f8e18ff */
[----:B------:R-:W0:Y:S02]  /*11190*/  SYNCS.PHASECHK.TRANS64.TRYWAIT P0, [R7+URZ+0x16860], R2 ;  /* 0x01686002070075a7 */ /* 0x000e24000800017f */
[----:B0-----:R-:W-:Y:S05]  /*111a0*/  @!P0 BRA `(.L_x_13870) ;  /* 0x00000034005c8947 */ /* 0x001fea0003800000 */
.L_x_13958:
[----:B------:R-:W-:Y:S05]  /*111b0*/  BSYNC B1 ;  /* 0x0000000000017941 */ /* 0x000fea0003800000 */
.L_x_13869:
        /* <DEDUP_REMOVED lines=13> */
[----:B------:R-:W-:Y:S02]  /*11290*/  SHFL.IDX PT, R14, R17, 0x7, 0x181f ;  /* 0x00f81f00110e7f89 */ /* 0x000fe400000e0000 */
[----:B-1----:R-:W-:-:S05]  /*112a0*/  IMAD.X R3, RZ, RZ, R3, P2 ;  /* 0x000000ffff037224 */ /* 0x002fca00010e0603 */
        /* <DEDUP_REMOVED lines=27> */
[----:B0-----:R-:W-:-:S05]  /*11460*/  IADD3 R2, P2, R11, R20, RZ ;  /* 0x000000140b027210 */ /* 0x001fca0007f5e0ff */
[----:B-1----:R-:W-:-:S05]  /*11470*/  IMAD.X R3, RZ, RZ, R9, P2 ;  /* 0x000000ffff037224 */ /* 0x002fca00010e0609 */
[----:B------:R2:W-:Y:S01]  /*11480*/  LDGSTS.E.BYPASS.LTC128B.128 [R8+0x2c00], desc[UR36][R2.64], !P0 ;  /* 0x02c0000002087fae */ /* 0x0005e2000c101d64 */
[----:B------:R-:W-:Y:S02]  /*11490*/  ISETP.LT.OR P0, PT, R4, 0x61, P1 ;  /* 0x000000610400780c */ /* 0x000fe40000f01670 */
[----:B--2---:R-:W-:-:S05]  /*114a0*/  IADD3 R2, P2, R12, R20, RZ ;  /* 0x000000140c027210 */ /* 0x004fca0007f5e0ff */
[----:B---3--:R-:W-:-:S06]  /*114b0*/  IMAD.X R3, RZ, RZ, R10, P2 ;  /* 0x000000ffff037224 */ /* 0x008fcc00010e060a */
[----:B----4-:R0:W-:Y:S02]  /*114c0*/  LDGSTS.E.BYPASS.LTC128B.128 [R8+0x3400], desc[UR36][R2.64], !P0 ;  /* 0x0340000002087fae */ /* 0x0101e4000c101d64 */
.L_x_13976:
        /* <DEDUP_REMOVED lines=19> */
.L_x_13872:
        /* <DEDUP_REMOVED lines=12> */
.L_x_13873:
[----:B------:R-:W-:Y:S01]  /*116c0*/  R2UR UR4, R28 ;  /* 0x000000001c0472ca */ /* 0x000fe200000e0000 */
[----:B------:R-:W-:Y:S01]  /*116d0*/  ULDC.64 UR6, c[0x0][0x330] ;  /* 0x0000cc0000067ab9 */ /* 0x000fe20000000a00 */
[----:B------:R-:W-:Y:S01]  /*116e0*/  VIADD R27, R27, 0xffffffff ;  /* 0xffffffff1b1b7836 */ /* 0x000fe20000000000 */
[----:B------:R0:W-:Y:S01]  /*116f0*/  SYNCS.ARRIVE.TRANS64.A1T0 RZ, [R7+URZ+0x16850], RZ ;  /* 0x016850ff07ff79a7 */ /* 0x0001e2000810003f */
[----:B------:R-:W-:Y:S02]  /*11700*/  IMAD.U32 R5, RZ, RZ, UR6 ;  /* 0x00000006ff057e24 */ /* 0x000fe4000f8e00ff */
[----:B------:R-:W-:Y:S01]  /*11710*/  IMAD.MOV.U32 R3, RZ, RZ, R9 ;  /* 0x000000ffff037224 */ /* 0x000fe200078e0009 */
[----:B------:R-:W-:Y:S01]  /*11720*/  ISETP.GT.AND P0, PT, R27, UR52, PT ;  /* 0x000000341b007c0c */ /* 0x000fe2000bf04270 */
[----:B------:R-:W-:Y:S02]  /*11730*/  VIADD R4, R4, 0x80 ;  /* 0x0000008004047836 */ /* 0x000fe40000000000 */
[----:B------:R-:W-:-:S03]  /*11740*/  IMAD.WIDE.U32 R2, R5, UR42, R2 ;  /* 0x0000002a05027c25 */ /* 0x000fc6000f8e0002 */
        /* <DEDUP_REMOVED lines=8> */
[----:B------:R-:W-:Y:S01]  /*117d0*/  LEA.HI.X R19, R2, UR7, R19, 0x1, P2 ;  /* 0x0000000702137c11 */ /* 0x000fe200090f0c13 */
[----:B0-----:R-:W-:Y:S06]  /*117e0*/  @P0 BRA `(.L_x_13874) ;  /* 0xfffffff000600947 */ /* 0x001fec000383ffff */
[----:B------:R-:W-:Y:S05]  /*117f0*/  BSYNC B0 ;  /* 0x0000000000007941 */ /* 0x000fea0003800000 */
.L_x_13861:
[----:B------:R-:W-:-:S06]  /*11800*/  ULOP3.LUT UR4, UR38, 0x2, URZ, 0xfc, !UPT ;  /* 0x0000000226047892 */ /* 0x000fcc000f8efc3f */
[----:B0-----:R-:W-:-:S05]  /*11810*/  IMAD.U32 R0, RZ, RZ, UR4 ;  /* 0x00000004ff007e24 */ /* 0x001fca000f8e00ff */
[----:B------:R-:W-:-:S13]  /*11820*/  ISETP.NE.AND P0, PT, R0, 0x3, PT ;  /* 0x000000030000780c */ /* 0x000fda0003f05270 */
[----:B------:R-:W-:Y:S05]  /*11830*/  @!P0 BRA `(.L_x_13875) ;  /* 0x0000000000048947 */ /* 0x000fea0003800000 */
[----:B------:R-:W-:Y:S01]  /*11840*/  BPT.TRAP 0x1 ;  /* 0x000000040000795c */ /* 0x000fe20000300000 */
.L_x_13875:
[----:B------:R-:W-:Y:S01]  /*11850*/  LEA R0, R21, UR48, 0x3 ;  /* 0x0000003015007c11 */ /* 0x000fe2000f8e18ff */
        /* <DEDUP_REMOVED lines=11> */
.L_x_13977:
[----:B------:R-:W-:Y:S05]  /*11910*/  BSYNC B0 ;  /* 0x0000000000007941 */ /* 0x000fea0003800000 */
.L_x_13876:
        /* <DEDUP_REMOVED lines=25> */
[----:B-----5:R-:W-:-:S03]  /*11ab0*/  IMAD.X R7, RZ, RZ, R7, P3 ;  /* 0x000000ffff077224 */ /* 0x020fc600018e0607 */
        /* <DEDUP_REMOVED lines=23> */
[----:B----4-:R-:W-:-:S05]  /*11c30*/  IMAD.X R3, RZ, RZ, R22, P5 ;  /* 0x000000ffff037224 */ /* 0x010fca00028e0616 */
[----:B0-2---:R1:W-:Y:S03]  /*11c40*/  LDGSTS.E.BYPASS.LTC128B.128 [R4+0x3400], desc[UR36][R2.64], !P4 ;  /* 0x0340000002047fae */ /* 0x0053e6000e101d64 */
.L_x_13995:
        /* <DEDUP_REMOVED lines=9> */
.L_x_13879:
        /* <DEDUP_REMOVED lines=12> */
.L_x_13880:
[----:B------:R-:W-:Y:S01]  /*11da0*/  VIADD R2, R21, 0x1 ;  /* 0x0000000115027836 */ /* 0x000fe20000000000 */
[----:B------:R0:W-:Y:S04]  /*11db0*/  SYNCS.ARRIVE.TRANS64.A1T0 RZ, [R0+URZ+0x16850], RZ ;  /* 0x016850ff00ff79a7 */ /* 0x0001e8000810003f */
[----:B------:R-:W-:-:S04]  /*11dc0*/  ISETP.NE.AND P0, PT, R2, 0x2, PT ;  /* 0x000000020200780c */ /* 0x000fc80003f05270 */
[----:B0-----:R-:W-:Y:S02]  /*11dd0*/  SEL R0, RZ, 0x1, P0 ;  /* 0x00000001ff007807 */ /* 0x001fe40000000000 */
[----:B------:R-:W-:Y:S02]  /*11de0*/  SEL R2, R2, RZ, P0 ;  /* 0x000000ff02027207 */ /* 0x000fe40000000000 */
[----:B------:R-:W-:-:S07]  /*11df0*/  LOP3.LUT R0, R25, R0, RZ, 0x3c, !PT ;  /* 0x0000000019007212 */ /* 0x000fce00078e3cff */
.L_x_13842:
[----:B------:R-:W0:Y:S01]  /*11e00*/  S2R R4, SR_CgaCtaId ;  /* 0x0000000000047919 */ /* 0x000e220000008800 */
[----:B------:R-:W-:Y:S02]  /*11e10*/  MOV R3, 0x400 ;  /* 0x0000040000037802 */ /* 0x000fe40000000f00 */
[----:B------:R-:W-:Y:S02]  /*11e20*/  SHF.L.U32 R10, R10, 0x1f, RZ ;  /* 0x0000001f0a0a7819 */ /* 0x000fe400000006ff */
[----:B0-----:R-:W-:-:S04]  /*11e30*/  LEA R7, R4, R3, 0x18 ;  /* 0x0000000304077211 */ /* 0x001fc800078ec0ff */
[----:B------:R-:W0:Y:S02]  /*11e40*/  SYNCS.PHASECHK.TRANS64.TRYWAIT P0, [R7+URZ+0x16820], R10 ;  /* 0x0168200a070075a7 */ /* 0x000e24000800017f */
[----:B0-----:R-:W-:Y:S05]  /*11e50*/  @!P0 BRA `(.L_x_13881) ;  /* 0x0000003800f08947 */ /* 0x001fea0003800000 */
.L_x_13996:
[----:B------:R-:W-:-:S03]  /*11e60*/  UMOV UR4, 0xffffffff ;  /* 0xffffffff00047882 */ /* 0x000fc60000000000 */
[----:B------:R-:W-:Y:S05]  /*11e70*/  BRA.DIV UR4, `(.L_x_13882) ;  /* 0x0000003a04fc7947 */ /* 0x000fea000b800000 */
[----:B------:R-:W1:Y:S02]  /*11e80*/  S2R R3, SR_TID.X ;  /* 0x0000000000037919 */ /* 0x000e640000002100 */
[----:B-1----:R-:W-:-:S04]  /*11e90*/  SHF.R.U32.HI R3, RZ, 0x5, R3 ;  /* 0x00000005ff037819 */ /* 0x002fc80000011603 */
[----:B------:R-:W-:-:S05]  /*11ea0*/  LOP3.LUT R3, R3, 0x3, RZ, 0xc0, !PT ;  /* 0x0000000303037812 */ /* 0x000fca00078ec0ff */
[----:B------:R1:W2:Y:S02]  /*11eb0*/  SHFL.IDX PT, R14, R3, RZ, 0x1f ;  /* 0x00001fff030e7589 */ /* 0x0002a400000e0000 */
.L_x_13999:
[----:B--2---:R-:W-:-:S13]  /*11ec0*/  ISETP.NE.AND P0, PT, R14, RZ, PT ;  /* 0x000000ff0e00720c */ /* 0x004fda0003f05270 */
[----:B------:R-:W-:Y:S05]  /*11ed0*/  @P0 BRA `(.L_x_13750) ;  /* 0x0000000000880947 */ /* 0x000fea0003800000 */
[----:B------:R-:W-:-:S03]  /*11ee0*/  UMOV UR4, 0xffffffff ;  /* 0xffffffff00047882 */ /* 0x000fc60000000000 */
[----:B------:R-:W-:Y:S05]  /*11ef0*/  BRA.DIV UR4, `(.L_x_13883) ;  /* 0x0000003e04107947 */ /* 0x000fea000b800000 */
[----:B------:R-:W-:-:S13]  /*11f00*/  ELECT P6, URZ, PT ;  /* 0x00000000003f782f */ /* 0x000fda00038c0000 */
.L_x_14002:
[----:B------:R-:W-:Y:S05]  /*11f10*/  @!P6 BRA `(.L_x_13750) ;  /* 0x000000000078e947 */ /* 0x000fea0003800000 */
[----:B------:R-:W-:-:S06]  /*11f20*/  ULOP3.LUT UR4, UR38, 0x2, URZ, 0xfc, !UPT ;  /* 0x0000000226047892 */ /* 0x000fcc000f8efc3f */
[----:B-1----:R-:W-:-:S05]  /*11f30*/  IMAD.U32 R3, RZ, RZ, UR4 ;  /* 0x00000004ff037e24 */ /* 0x002fca000f8e00ff */
[----:B------:R-:W-:-:S13]  /*11f40*/  ISETP.NE.AND P0, PT, R3, 0x3, PT ;  /* 0x000000030300780c */ /* 0x000fda0003f05270 */
[----:B------:R-:W-:Y:S05]  /*11f50*/  @!P0 BRA `(.L_x_13884) ;  /* 0x0000000000048947 */ /* 0x000fea0003800000 */
[----:B------:R-:W-:Y:S01]  /*11f60*/  BPT.TRAP 0x1 ;  /* 0x000000040000795c */ /* 0x000fe20000300000 */
.L_x_13884:
[----:B------:R-:W-:Y:S01]  /*11f70*/  IMAD R5, R2, 0x8, R7 ;  /* 0x0000000802057824 */ /* 0x000fe200078e0207 */
[----:B------:R-:W-:Y:S01]  /*11f80*/  SHF.L.U32 R4, R0, 0x1f, RZ ;  /* 0x0000001f00047819 */ /* 0x000fe200000006ff */
[----:B------:R-:W-:-:S03]  /*11f90*/  VIADD R2, R2, 0x1 ;  /* 0x0000000102027836 */ /* 0x000fc60000000000 */
[----:B------:R-:W1:Y:S02]  /*11fa0*/  SYNCS.PHASECHK.TRANS64.TRYWAIT P1, [R5+URZ+0x16840], R4 ;  /* 0x01684004050075a7 */ /* 0x000e64000802017f */
[----:B------:R-:W-:-:S04]  /*11fb0*/  ISETP.NE.AND P2, PT, R2, 0x2, PT ;  /* 0x000000020200780c */ /* 0x000fc80003f45270 */
[----:B------:R-:W-:Y:S01]  /*11fc0*/  SEL R3, RZ, 0x1, P2 ;  /* 0x00000001ff037807 */ /* 0x000fe20001000000 */
[----:B-1----:R-:W-:Y:S08]  /*11fd0*/  @!P1 BRA `(.L_x_13885) ;  /* 0x0000003800f89947 */ /* 0x002ff00003800000 */
.L_x_14003:
[----:B------:R-:W-:Y:S02]  /*11fe0*/  SEL R2, R2, RZ, P2 ;  /* 0x000000ff02027207 */ /* 0x000fe40001000000 */
[----:B------:R-:W-:Y:S01]  /*11ff0*/  LOP3.LUT R0, R0, R3, RZ, 0x3c, !PT ;  /* 0x0000000300007212 */ /* 0x000fe200078e3cff */
[----:B------:R-:W-:Y:S06]  /*12000*/  @!P0 BRA `(.L_x_13886) ;  /* 0x0000000000048947 */ /* 0x000fec0003800000 */
[----:B------:R-:W-:Y:S01]  /*12010*/  BPT.TRAP 0x1 ;  /* 0x000000040000795c */ /* 0x000fe20000300000 */
.L_x_13886:
[----:B------:R-:W-:Y:S01]  /*12020*/  IMAD R3, R2, 0x8, R7 ;  /* 0x0000000802037824 */ /* 0x000fe200078e0207 */
[----:B------:R-:W-:-:S04]  /*12030*/  SHF.L.U32 R0, R0, 0x1f, RZ ;  /* 0x0000001f00007819 */ /* 0x000fc800000006ff */
[----:B------:R-:W2:Y:S02]  /*12040*/  SYNCS.PHASECHK.TRANS64.TRYWAIT P1, [R3+URZ+0x16840], R0 ;  /* 0x01684000030075a7 */ /* 0x000ea4000802017f */
[----:B--2---:R-:W-:Y:S05]  /*12050*/  @!P1 BRA `(.L_x_13887) ;  /* 0x0000003800ec9947 */ /* 0x004fea0003800000 */
.L_x_14004:
[----:B------:R-:W-:Y:S05]  /*12060*/  @!P0 BRA `(.L_x_13888) ;  /* 0x0000000000048947 */ /* 0x000fea0003800000 */
[----:B------:R-:W-:Y:S01]  /*12070*/  BPT.TRAP 0x1 ;  /* 0x000000040000795c */ /* 0x000fe20000300000 */
.L_x_13888:
[----:B------:R-:W3:Y:S02]  /*12080*/  SYNCS.PHASECHK.TRANS64.TRYWAIT P1, [R5+URZ+0x16860], R4 ;  /* 0x01686004050075a7 */ /* 0x000ee4000802017f */
[----:B---3--:R-:W-:Y:S05]  /*12090*/  @!P1 BRA `(.L_x_13889) ;  /* 0x0000003800f09947 */ /* 0x008fea0003800000 */
.L_x_14005:
[----:B------:R-:W-:Y:S05]  /*120a0*/  @!P0 BRA `(.L_x_13890) ;  /* 0x0000000000048947 */ /* 0x000fea0003800000 */
[----:B------:R-:W-:Y:S01]  /*120b0*/  BPT.TRAP 0x1 ;  /* 0x000000040000795c */ /* 0x000fe20000300000 */
.L_x_13890:
[----:B----4-:R4:W0:Y:S02]  /*120c0*/  SYNCS.PHASECHK.TRANS64.TRYWAIT P0, [R3+URZ+0x16860], R0 ;  /* 0x01686000030075a7 */ /* 0x010824000800017f */
[----:B0-----:R-:W-:Y:S05]  /*120d0*/  @!P0 NANOSLEEP.SYNCS 0x989680 ;  /* 0x009896800000895d */ /* 0x001fea0003900000 */
[----:B------:R-:W0:Y:S02]  /*120e0*/  @!P0 SYNCS.PHASECHK.TRANS64 P0, [R3+URZ+0x16860], R0 ;  /* 0x01686000030085a7 */ /* 0x000e24000800007f */
[----:B0-----:R-:W-:Y:S05]  /*120f0*/  @!P0 BRA `(.L_x_13890) ;  /* 0xfffffffc00f08947 */ /* 0x001fea000383ffff */
.L_x_13750:
[----:B------:R-:W-:Y:S05]  /*12100*/  BSYNC B6 ;  /* 0x0000000000067941 */ /* 0x000fea0003800000 */
.L_x_13747:
[----:B------:R-:W-:Y:S05]  /*12110*/  EXIT ;  /* 0x000000000000794d */ /* 0x000fea0003800000 */
.L_x_13760:
[----:B0-----:R-:W-:-:S04]  /*12120*/  IMAD.U32 R3, RZ, RZ, UR43 ;  /* 0x0000002bff037e24 */ /* 0x001fc8000f8e00ff */
[----:B------:R0:W1:Y:S03]  /*12130*/  SYNCS.PHASECHK.TRANS64.TRYWAIT P0, [R3+URZ+0x16800], R0 ;  /* 0x01680000030075a7 */ /* 0x000066000800017f */
[----:B-1----:R-:W-:Y:S05]  /*12140*/  @!P0 NANOSLEEP.SYNCS 0x989680 ;  /* 0x009896800000895d */ /* 0x002fea0003900000 */
[----:B------:R-:W1:Y:S02]  /*12150*/  @!P0 SYNCS.PHASECHK.TRANS64 P0, [R3+URZ+0x16800], R0 ;  /* 0x01680000030085a7 */ /* 0x000e64000800007f */
[----:B-1----:R-:W-:Y:S05]  /*12160*/  @!P0 BRA `(.L_x_13760) ;  /* 0xfffffffc00ec8947 */ /* 0x002fea000383ffff */
[----:B------:R-:W-:Y:S05]  /*12170*/  BRA `(.L_x_13891) ;  /* 0xfffffef400287947 */ /* 0x000fea000383ffff */
.L_x_13764:
[----:B0-----:R-:W-:-:S04]  /*12180*/  IMAD.U32 R3, RZ, RZ, UR43 ;  /* 0x0000002bff037e24 */ /* 0x001fc8000f8e00ff */
[----:B------:R0:W2:Y:S03]  /*12190*/  SYNCS.PHASECHK.TRANS64.TRYWAIT P1, [R3+URZ+0x16830], R0 ;  /* 0x01683000030075a7 */ /* 0x0000a6000802017f */
[----:B--2---:R-:W-:Y:S05]  /*121a0*/  @!P1 NANOSLEEP.SYNCS 0x989680 ;  /* 0x009896800000995d */ /* 0x004fea0003900000 */
[----:B------:R-:W2:Y:S02]  /*121b0*/  @!P1 SYNCS.PHASECHK.TRANS64 P1, [R3+URZ+0x16830], R0 ;  /* 0x01683000030095a7 */ /* 0x000ea4000802007f */
[----:B--2---:R-:W-:Y:S05]  /*121c0*/  @!P1 BRA `(.L_x_13764) ;  /* 0xfffffffc00ec9947 */ /* 0x004fea000383ffff */
[----:B------:R-:W-:Y:S05]  /*121d0*/  BRA `(.L_x_13763) ;  /* 0xfffffef400447947 */ /* 0x000fea000383ffff */
.L_x_13781:
[----:B-1----:R-:W-:-:S04]  /*121e0*/  IMAD.U32 R5, RZ, RZ, UR7 ;  /* 0x00000007ff057e24 */ /* 0x002fc8000f8e00ff */
[----:B------:R1:W2:Y:S03]  /*121f0*/  SYNCS.PHASECHK.TRANS64.TRYWAIT P1, [R5+URZ+0x16830], R0 ;  /* 0x01683000050075a7 */ /* 0x0002a6000802017f */
[----:B--2---:R-:W-:Y:S05]  /*12200*/  @!P1 NANOSLEEP.SYNCS 0x989680 ;  /* 0x009896800000995d */ /* 0x004fea0003900000 */
[----:B------:R-:W2:Y:S02]  /*12210*/  @!P1 SYNCS.PHASECHK.TRANS64 P1, [R5+URZ+0x16830], R0 ;  /* 0x01683000050095a7 */ /* 0x000ea4000802007f */
[----:B--2---:R-:W-:Y:S05]  /*12220*/  @!P1 BRA `(.L_x_13781) ;  /* 0xfffffffc00ec9947 */ /* 0x004fea000383ffff */
[----:B------:R-:W-:Y:S05]  /*12230*/  BRA `(.L_x_13778) ;  /* 0xffffff2800507947 */ /* 0x000fea000383ffff */
.L_x_13785:
[----:B-1----:R-:W-:-:S04]  /*12240*/  IMAD.U32 R5, RZ, RZ, UR10 ;  /* 0x0000000aff057e24 */ /* 0x002fc8000f8e00ff */
[----:B------:R1:W2:Y:S03]  /*12250*/  SYNCS.PHASECHK.TRANS64.TRYWAIT P1, [R5+URZ+0x16850], R0 ;  /* 0x01685000050075a7 */ /* 0x0002a6000802017f */
[----:B--2---:R-:W-:Y:S05]  /*12260*/  @!P1 NANOSLEEP.SYNCS 0x989680 ;  /* 0x009896800000995d */ /* 0x004fea0003900000 */
[----:B------:R-:W2:Y:S02]  /*12270*/  @!P1 SYNCS.PHASECHK.TRANS64 P1, [R5+URZ+0x16850], R0 ;  /* 0x01685000050095a7 */ /* 0x000ea4000802007f */
[----:B--2---:R-:W-:Y:S05]  /*12280*/  @!P1 BRA `(.L_x_13785) ;  /* 0xfffffffc00ec9947 */ /* 0x004fea000383ffff */
[----:B------:R-:W-:Y:S05]  /*12290*/  BRA `(.L_x_13782) ;  /* 0xffffff2800d47947 */ /* 0x000fea000383ffff */
.L_x_13804:
[----:B-1----:R-:W-:-:S04]  /*122a0*/  IMAD.U32 R11, RZ, RZ, UR7 ;  /* 0x00000007ff0b7e24 */ /* 0x002fc8000f8e00ff */
[----:B------:R1:W2:Y:S03]  /*122b0*/  SYNCS.PHASECHK.TRANS64.TRYWAIT P1, [R11+URZ+0x16830], R0 ;  /* 0x016830000b0075a7 */ /* 0x0002a6000802017f */
[----:B--2---:R-:W-:Y:S05]  /*122c0*/  @!P1 NANOSLEEP.SYNCS 0x989680 ;  /* 0x009896800000995d */ /* 0x004fea0003900000 */
[----:B------:R-:W2:Y:S02]  /*122d0*/  @!P1 SYNCS.PHASECHK.TRANS64 P1, [R11+URZ+0x16830], R0 ;  /* 0x016830000b0095a7 */ /* 0x000ea4000802007f */
[----:B--2---:R-:W-:Y:S05]  /*122e0*/  @!P1 BRA `(.L_x_13804) ;  /* 0xfffffffc00ec9947 */ /* 0x004fea000383ffff */
[----:B------:R-:W-:Y:S05]  /*122f0*/  BRA `(.L_x_13801) ;  /* 0xffffff58005c7947 */ /* 0x000fea000383ffff */
.L_x_13808:
[----:B-1----:R-:W-:-:S04]  /*12300*/  IMAD.U32 R11, RZ, RZ, UR10 ;  /* 0x0000000aff0b7e24 */ /* 0x002fc8000f8e00ff */
[----:B------:R1:W2:Y:S03]  /*12310*/  SYNCS.PHASECHK.TRANS64.TRYWAIT P1, [R11+URZ+0x16850], R0 ;  /* 0x016850000b0075a7 */ /* 0x0002a6000802017f */
[----:B--2---:R-:W-:Y:S05]  /*12320*/  @!P1 NANOSLEEP.SYNCS 0x989680 ;  /* 0x009896800000995d */ /* 0x004fea0003900000 */
[----:B------:R-:W2:Y:S02]  /*12330*/  @!P1 SYNCS.PHASECHK.TRANS64 P1, [R11+URZ+0x16850], R0 ;  /* 0x016850000b0095a7 */ /* 0x000ea4000802007f */
[----:B--2---:R-:W-:Y:S05]  /*12340*/  @!P1 BRA `(.L_x_13808) ;  /* 0xfffffffc00ec9947 */ /* 0x004fea000383ffff */
[----:B------:R-:W-:Y:S05]  /*12350*/  BRA `(.L_x_13805) ;  /* 0xffffff5800e07947 */ /* 0x000fea000383ffff */
.L_x_13816:
[----:B-1----:R-:W-:-:S04]  /*12360*/  IMAD.U32 R13, RZ, RZ, UR10 ;  /* 0x0000000aff0d7e24 */ /* 0x002fc8000f8e00ff */
[----:B------:R1:W2:Y:S03]  /*12370*/  SYNCS.PHASECHK.TRANS64.TRYWAIT P1, [R13+URZ+0x16830], R0 ;  /* 0x016830000d0075a7 */ /* 0x0002a6000802017f */
[----:B--2---:R-:W-:Y:S05]  /*12380*/  @!P1 NANOSLEEP.SYNCS 0x989680 ;  /* 0x009896800000995d */ /* 0x004fea0003900000 */
[----:B------:R-:W2:Y:S02]  /*12390*/  @!P1 SYNCS.PHASECHK.TRANS64 P1, [R13+URZ+0x16830], R0 ;  /* 0x016830000d0095a7 */ /* 0x000ea4000802007f */
[----:B--2---:R-:W-:Y:S05]  /*123a0*/  @!P1 BRA `(.L_x_13816) ;  /* 0xfffffffc00ec9947 */ /* 0x004fea000383ffff */
[----:B------:R-:W-:Y:S05]  /*123b0*/  BRA `(.L_x_13813) ;  /* 0xffffff7400987947 */ /* 0x000fea000383ffff */
.L_x_13820:
[----:B-1----:R-:W-:-:S04]  /*123c0*/  IMAD.U32 R13, RZ, RZ, UR10 ;  /* 0x0000000aff0d7e24 */ /* 0x002fc8000f8e00ff */
[----:B------:R1:W2:Y:S03]  /*123d0*/  SYNCS.PHASECHK.TRANS64.TRYWAIT P1, [R13+URZ+0x16850], R0 ;  /* 0x016850000d0075a7 */ /* 0x0002a6000802017f */
[----:B--2---:R-:W-:Y:S05]  /*123e0*/  @!P1 NANOSLEEP.SYNCS 0x989680 ;  /* 0x009896800000995d */ /* 0x004fea0003900000 */
[----:B------:R-:W2:Y:S02]  /*123f0*/  @!P1 SYNCS.PHASECHK.TRANS64 P1, [R13+URZ+0x16850], R0 ;  /* 0x016850000d0095a7 */ /* 0x000ea4000802007f */
[----:B--2---:R-:W-:Y:S05]  /*12400*/  @!P1 BRA `(.L_x_13820) ;  /* 0xfffffffc00ec9947 */ /* 0x004fea000383ffff */
[----:B------:R-:W-:Y:S05]  /*12410*/  BRA `(.L_x_13817) ;  /* 0xffffff78000c7947 */ /* 0x000fea000383ffff */
.L_x_13835:
[----:B-1----:R-:W-:-:S04]  /*12420*/  IMAD.U32 R6, RZ, RZ, UR8 ;  /* 0x00000008ff067e24 */ /* 0x002fc8000f8e00ff */
[----:B------:R1:W3:Y:S03]  /*12430*/  SYNCS.PHASECHK.TRANS64.TRYWAIT P1, [R6+URZ+0x16850], R5 ;  /* 0x01685005060075a7 */ /* 0x0002e6000802017f */
[----:B---3--:R-:W-:Y:S05]  /*12440*/  @!P1 NANOSLEEP.SYNCS 0x989680 ;  /* 0x009896800000995d */ /* 0x008fea0003900000 */
[----:B------:R-:W3:Y:S02]  /*12450*/  @!P1 SYNCS.PHASECHK.TRANS64 P1, [R6+URZ+0x16850], R5 ;  /* 0x01685005060095a7 */ /* 0x000ee4000802007f */
[----:B---3--:R-:W-:Y:S05]  /*12460*/  @!P1 BRA `(.L_x_13835) ;  /* 0xfffffffc00ec9947 */ /* 0x008fea000383ffff */
[----:B------:R-:W-:Y:S05]  /*12470*/  BRA `(.L_x_13834) ;  /* 0xffffffa000a87947 */ /* 0x000fea000383ffff */
.L_x_13853:
[----:B------:R-:W-:Y:S02]  /*12480*/  IMAD.MOV.U32 R13, RZ, RZ, R18 ;  /* 0x000000ffff0d7224 */ /* 0x000fe400078e0012 */
[----:B------:R-:W-:Y:S02]  /*12490*/  IMAD.MOV.U32 R12, RZ, RZ, RZ ;  /* 0x000000ffff0c7224 */ /* 0x000fe400078e00ff */
[----:B------:R-:W-:Y:S02]  /*124a0*/  IMAD.MOV.U32 R11, RZ, RZ, 0x1f ;  /* 0x0000001fff0b7424 */ /* 0x000fe400078e00ff */
[----:B------:R-:W-:-:S07]  /*124b0*/  IMAD.MOV.U32 R15, RZ, RZ, -0x1 ;  /* 0xffffffffff0f7424 */ /* 0x000fce00078e00ff */
[----:B0----5:R-:W-:Y:S05]  /*124c0*/  WARPSYNC.COLLECTIVE R15, `(.L_x_13892) ;  /* 0x000000000f087348 */ /* 0x021fea0003c00000 */
[----:B------:R1:W2:Y:S02]  /*124d0*/  SHFL.IDX P6, R14, R13, R12, R11 ;  /* 0x0000000c0d0e7389 */ /* 0x0002a400000c000b */
[----:B012--5:R-:W-:Y:S01]  /*124e0*/  ENDCOLLECTIVE ;  /* 0x000000000000791b */ /* 0x027fe20003800000 */
.L_x_13892:
[----:B------:R-:W-:Y:S05]  /*124f0*/  BRA `(.L_x_13893) ;  /* 0xffffffcc00207947 */ /* 0x000fea000383ffff */
.L_x_13855:
[----:B0-----:R-:W-:-:S04]  /*12500*/  IMAD.U32 R2, RZ, RZ, UR48 ;  /* 0x00000030ff027e24 */ /* 0x001fc8000f8e00ff */
[----:B------:R0:W1:Y:S03]  /*12510*/  SYNCS.PHASECHK.TRANS64.TRYWAIT P0, [R2+URZ+0x16840], R9 ;  /* 0x01684009020075a7 */ /* 0x000066000800017f */
[----:B-1----:R-:W-:Y:S05]  /*12520*/  @!P0 NANOSLEEP.SYNCS 0x989680 ;  /* 0x009896800000895d */ /* 0x002fea0003900000 */
[----:B------:R-:W1:Y:S02]  /*12530*/  @!P0 SYNCS.PHASECHK.TRANS64 P0, [R2+URZ+0x16840], R9 ;  /* 0x01684009020085a7 */ /* 0x000e64000800007f */
[----:B-1----:R-:W-:Y:S05]  /*12540*/  @!P0 BRA `(.L_x_13855) ;  /* 0xfffffffc00ec8947 */ /* 0x002fea000383ffff */
[----:B------:R-:W-:Y:S05]  /*12550*/  BRA `(.L_x_13894) ;  /* 0xffffffcc00a87947 */ /* 0x000fea000383ffff */
.L_x_13856:
        /* <DEDUP_REMOVED lines=8> */
.L_x_13896:
[----:B------:R-:W-:Y:S05]  /*125e0*/  BSYNC B0 ;  /* 0x0000000000007941 */ /* 0x000fea0003800000 */
.L_x_13895:
        /* <DEDUP_REMOVED lines=9> */
.L_x_13897:
[----:B------:R-:W-:Y:S02]  /*12680*/  IMAD.MOV.U32 R13, RZ, RZ, R4 ;  /* 0x000000ffff0d7224 */ /* 0x000fe400078e0004 */
        /* <DEDUP_REMOVED lines=8> */
.L_x_13898:
        /* <DEDUP_REMOVED lines=11> */
.L_x_13899:
[----:B------:R-:W-:Y:S02]  /*127c0*/  IMAD.MOV.U32 R13, RZ, RZ, R4 ;  /* 0x000000ffff0d7224 */ /* 0x000fe400078e0004 */
[----:B------:R-:W-:Y:S01]  /*127d0*/  IMAD.MOV.U32 R12, RZ, RZ, 0x2 ;  /* 0x00000002ff0c7424 */ /* 0x000fe200078e00ff */
[----:B------:R-:W-:-:S13]  /*127e0*/  @P0 LEA R2, P2, R18, R14, 0x1 ;  /* 0x0000000e12020211 */ /* 0x000fda00078408ff */
[----:B------:R-:W-:Y:S05]  /*127f0*/  WARPSYNC.COLLECTIVE R15, `(.L_x_13900) ;  /* 0x000000000f087348 */ /* 0x000fea0003c00000 */
[----:B------:R0:W1:Y:S02]  /*12800*/  SHFL.IDX P6, R14, R13, R12, R11 ;  /* 0x0000000c0d0e7389 */ /* 0x00006400000c000b */
[----:B01----:R-:W-:Y:S01]  /*12810*/  ENDCOLLECTIVE ;  /* 0x000000000000791b */ /* 0x003fe20003800000 */
.L_x_13900:
        /* <DEDUP_REMOVED lines=10> */
.L_x_13901:
[----:B------:R-:W-:Y:S02]  /*128c0*/  IMAD.MOV.U32 R13, RZ, RZ, R4 ;  /* 0x000000ffff0d7224 */ /* 0x000fe400078e0004 */
[----:B------:R-:W-:Y:S02]  /*128d0*/  IMAD.MOV.U32 R12, RZ, RZ, 0x3 ;  /* 0x00000003ff0c7424 */ /* 0x000fe400078e00ff */
[----:B------:R-:W-:-:S07]  /*128e0*/  IMAD.MOV.U32 R21, RZ, RZ, R14 ;  /* 0x000000ffff157224 */ /* 0x000fce00078e000e */
[----:B------:R-:W-:Y:S05]  /*128f0*/  WARPSYNC.COLLECTIVE R15, `(.L_x_13902) ;  /* 0x000000000f087348 */ /* 0x000fea0003c00000 */
[----:B------:R0:W1:Y:S02]  /*12900*/  SHFL.IDX P6, R14, R13, R12, R11 ;  /* 0x0000000c0d0e7389 */ /* 0x00006400000c000b */
[----:B01----:R-:W-:Y:S01]  /*12910*/  ENDCOLLECTIVE ;  /* 0x000000000000791b */ /* 0x003fe20003800000 */
.L_x_13902:
[----:B------:R-:W-:Y:S02]  /*12920*/  @P1 LEA R2, P0, R18, R21, 0x1 ;  /* 0x0000001512021211 */ /* 0x000fe400078008ff */
[----:B------:R-:W-:-:S03]  /*12930*/  @P1 LEA R21, R23, UR48, 0x1 ;  /* 0x0000003017151c11 */ /* 0x000fc6000f8e08ff */
[----:B------:R-:W-:Y:S01]  /*12940*/  @P1 IMAD.X R3, RZ, RZ, R6, P0 ;  /* 0x000000ffff031224 */ /* 0x000fe200000e0606 */
[----:B------:R-:W-:-:S04]  /*12950*/  ISETP.GE.AND P0, PT, R5, 0x31, PT ;  /* 0x000000310500780c */ /* 0x000fc80003f06270 */
[----:B------:R-:W-:Y:S01]  /*12960*/  @!PT LDS RZ, [RZ] ;  /* 0x00000000fffff984 */ /* 0x000fe20000000800 */
[----:B------:R-:W-:Y:S01]  /*12970*/  @!PT LDS RZ, [RZ] ;  /* 0x00000000fffff984 */ /* 0x000fe20000000800 */
[----:B------:R-:W-:Y:S01]  /*12980*/  @!PT LDS RZ, [RZ] ;  /* 0x00000000fffff984 */ /* 0x000fe20000000800 */
[----:B------:R0:W-:Y:S01]  /*12990*/  @P1 LDGSTS.E.BYPASS.LTC128B.128 [R21+0xf400], desc[UR36][R2.64], !P3 ;  /* 0x0f40000002151fae */ /* 0x0001e2000d901d64 */
[----:B------:R-:W-:Y:S01]  /*129a0*/  IMAD.MOV.U32 R13, RZ, RZ, R0 ;  /* 0x000000ffff0d7224 */ /* 0x000fe200078e0000 */
[----:B------:R-:W-:-:S07]  /*129b0*/  ISETP.GE.AND P1, PT, R5, 0x41, PT ;  /* 0x000000410500780c */ /* 0x000fce0003f26270 */
[----:B------:R-:W-:Y:S01]  /*129c0*/  @P0 LEA R8, R23, UR48, 0x1 ;  /* 0x0000003017080c11 */ /* 0x000fe2000f8e08ff */
[----:B------:R-:W-:-:S07]  /*129d0*/  IMAD.MOV.U32 R7, RZ, RZ, R14 ;  /* 0x000000ffff077224 */ /* 0x000fce00078e000e */
[----:B0-----:R-:W-:Y:S05]  /*129e0*/  WARPSYNC.COLLECTIVE R15, `(.L_x_13903) ;  /* 0x000000000f087348 */ /* 0x001fea0003c00000 */
[----:B------:R1:W2:Y:S02]  /*129f0*/  SHFL.IDX P6, R14, R13, R12, R11 ;  /* 0x0000000c0d0e7389 */ /* 0x0002a400000c000b */
[----:B012---:R-:W-:Y:S01]  /*12a00*/  ENDCOLLECTIVE ;  /* 0x000000000000791b */ /* 0x007fe20003800000 */
.L_x_13903:
[----:B------:R-:W-:Y:S01]  /*12a10*/  @P1 LEA R21, R23, UR48, 0x1 ;  /* 0x0000003017151c11 */ /* 0x000fe2000f8e08ff */
[----:B------:R-:W-:Y:S02]  /*12a20*/  IMAD.MOV.U32 R13, RZ, RZ, R4 ;  /* 0x000000ffff0d7224 */ /* 0x000fe400078e0004 */
[----:B------:R-:W-:Y:S01]  /*12a30*/  IMAD.MOV.U32 R12, RZ, RZ, 0x4 ;  /* 0x00000004ff0c7424 */ /* 0x000fe200078e00ff */
[----:B------:R-:W-:-:S13]  /*12a40*/  @P0 LEA R2, P2, R18, R14, 0x1 ;  /* 0x0000000e12020211 */ /* 0x000fda00078408ff */
[----:B------:R-:W-:Y:S05]  /*12a50*/  WARPSYNC.COLLECTIVE R15, `(.L_x_13904) ;  /* 0x000000000f087348 */ /* 0x000fea0003c00000 */
[----:B------:R0:W1:Y:S02]  /*12a60*/  SHFL.IDX P6, R14, R13, R12, R11 ;  /* 0x0000000c0d0e7389 */ /* 0x00006400000c000b */
[----:B01----:R-:W-:Y:S01]  /*12a70*/  ENDCOLLECTIVE ;  /* 0x000000000000791b */ /* 0x003fe20003800000 */
.L_x_13904:
        /* <DEDUP_REMOVED lines=10> */
.L_x_13905:
[----:B------:R-:W-:Y:S02]  /*12b20*/  IMAD.MOV.U32 R13, RZ, RZ, R4 ;  /* 0x000000ffff0d7224 */ /* 0x000fe400078e0004 */
[----:B------:R-:W-:Y:S02]  /*12b30*/  IMAD.MOV.U32 R12, RZ, RZ, 0x5 ;  /* 0x00000005ff0c7424 */ /* 0x000fe400078e00ff */
[----:B------:R-:W-:-:S07]  /*12b40*/  IMAD.MOV.U32 R9, RZ, RZ, R14 ;  /* 0x000000ffff097224 */ /* 0x000fce00078e000e */
[----:B------:R-:W-:Y:S05]  /*12b50*/  WARPSYNC.COLLECTIVE R15, `(.L_x_13906) ;  /* 0x000000000f087348 */ /* 0x000fea0003c00000 */
[----:B------:R0:W1:Y:S02]  /*12b60*/  SHFL.IDX P6, R14, R13, R12, R11 ;  /* 0x0000000c0d0e7389 */ /* 0x00006400000c000b */
[----:B01----:R-:W-:Y:S01]  /*12b70*/  ENDCOLLECTIVE ;  /* 0x000000000000791b */ /* 0x003fe20003800000 */
.L_x_13906:
[----:B------:R-:W-:-:S05]  /*12b80*/  @P1 LEA R2, P0, R18, R9, 0x1 ;  /* 0x0000000912021211 */ /* 0x000fca00078008ff */
[----:B------:R-:W-:Y:S01]  /*12b90*/  @P1 IMAD.X R3, RZ, RZ, R6, P0 ;  /* 0x000000ffff031224 */ /* 0x000fe200000e0606 */
[----:B------:R-:W-:-:S04]  /*12ba0*/  ISETP.GE.AND P0, PT, R5, 0x51, PT ;  /* 0x000000510500780c */ /* 0x000fc80003f06270 */
[----:B------:R-:W-:Y:S01]  /*12bb0*/  @!PT LDS RZ, [RZ] ;  /* 0x00000000fffff984 */ /* 0x000fe20000000800 */
[----:B------:R-:W-:Y:S01]  /*12bc0*/  @!PT LDS RZ, [RZ] ;  /* 0x00000000fffff984 */ /* 0x000fe20000000800 */
[----:B------:R-:W-:Y:S01]  /*12bd0*/  @!PT LDS RZ, [RZ] ;  /* 0x00000000fffff984 */ /* 0x000fe20000000800 */
[----:B------:R0:W-:Y:S01]  /*12be0*/  @P1 LDGSTS.E.BYPASS.LTC128B.128 [R21+0x10400], desc[UR36][R2.64], !P3 ;  /* 0x1040000002151fae */ /* 0x0001e2000d901d64 */
[----:B------:R-:W-:Y:S01]  /*12bf0*/  IMAD.MOV.U32 R13, RZ, RZ, R0 ;  /* 0x000000ffff0d7224 */ /* 0x000fe200078e0000 */
[----:B------:R-:W-:Y:S01]  /*12c00*/  ISETP.GE.AND P1, PT, R5, 0x61, PT ;  /* 0x000000610500780c */ /* 0x000fe20003f26270 */
[----:B------:R-:W-:-:S12]  /*12c10*/  IMAD.MOV.U32 R7, RZ, RZ, R14 ;  /* 0x000000ffff077224 */ /* 0x000fd800078e000e */
[----:B0-----:R-:W-:Y:S05]  /*12c20*/  WARPSYNC.COLLECTIVE R15, `(.L_x_13907) ;  /* 0x000000000f087348 */ /* 0x001fea0003c00000 */
[----:B------:R1:W2:Y:S02]  /*12c30*/  SHFL.IDX P6, R14, R13, R12, R11 ;  /* 0x0000000c0d0e7389 */ /* 0x0002a400000c000b */
[----:B012---:R-:W-:Y:S01]  /*12c40*/  ENDCOLLECTIVE ;  /* 0x000000000000791b */ /* 0x007fe20003800000 */
.L_x_13907:
[----:B------:R-:W-:Y:S02]  /*12c50*/  IMAD.MOV.U32 R13, RZ, RZ, R4 ;  /* 0x000000ffff0d7224 */ /* 0x000fe400078e0004 */
[----:B------:R-:W-:Y:S01]  /*12c60*/  IMAD.MOV.U32 R12, RZ, RZ, 0x6 ;  /* 0x00000006ff0c7424 */ /* 0x000fe200078e00ff */
[----:B------:R-:W-:-:S13]  /*12c70*/  @P0 LEA R2, P2, R18, R14, 0x1 ;  /* 0x0000000e12020211 */ /* 0x000fda00078408ff */
[----:B------:R-:W-:Y:S05]  /*12c80*/  WARPSYNC.COLLECTIVE R15, `(.L_x_13908) ;  /* 0x000000000f087348 */ /* 0x000fea0003c00000 */
[----:B------:R0:W1:Y:S02]  /*12c90*/  SHFL.IDX P6, R14, R13, R12, R11 ;  /* 0x0000000c0d0e7389 */ /* 0x00006400000c000b */
[----:B01----:R-:W-:Y:S01]  /*12ca0*/  ENDCOLLECTIVE ;  /* 0x000000000000791b */ /* 0x003fe20003800000 */
.L_x_13908:
[----:B------:R-:W-:Y:S01]  /*12cb0*/  @P0 IMAD.X R3, RZ, RZ, R7, P2 ;  /* 0x000000ffff030224 */ /* 0x000fe200010e0607 */
[----:B------:R-:W-:-:S05]  /*12cc0*/  @P0 LEA R7, R23, UR48, 0x1 ;  /* 0x0000003017070c11 */ /* 0x000fca000f8e08ff */
        /* <DEDUP_REMOVED lines=9> */
.L_x_13909:
[----:B------:R-:W-:Y:S02]  /*12d60*/  IMAD.MOV.U32 R13, RZ, RZ, R4 ;  /* 0x000000ffff0d7224 */ /* 0x000fe400078e0004 */
[----:B------:R-:W-:Y:S02]  /*12d70*/  IMAD.MOV.U32 R12, RZ, RZ, 0x7 ;  /* 0x00000007ff0c7424 */ /* 0x000fe400078e00ff */
[----:B------:R-:W-:-:S07]  /*12d80*/  IMAD.MOV.U32 R9, RZ, RZ, R14 ;  /* 0x000000ffff097224 */ /* 0x000fce00078e000e */
[----:B------:R-:W-:Y:S05]  /*12d90*/  WARPSYNC.COLLECTIVE R15, `(.L_x_13910) ;  /* 0x000000000f087348 */ /* 0x000fea0003c00000 */
[----:B------:R0:W1:Y:S02]  /*12da0*/  SHFL.IDX P6, R14, R13, R12, R11 ;  /* 0x0000000c0d0e7389 */ /* 0x00006400000c000b */
[----:B01----:R-:W-:Y:S01]  /*12db0*/  ENDCOLLECTIVE ;  /* 0x000000000000791b */ /* 0x003fe20003800000 */
.L_x_13910:
[----:B------:R-:W-:Y:S02]  /*12dc0*/  @P1 LEA R2, P0, R18, R9, 0x1 ;  /* 0x0000000912021211 */ /* 0x000fe400078008ff */
[----:B------:R-:W-:-:S03]  /*12dd0*/  @P1 LEA R9, R23, UR48, 0x1 ;  /* 0x0000003017091c11 */ /* 0x000fc6000f8e08ff */
        /* <DEDUP_REMOVED lines=10> */
.L_x_13911:
[----:B------:R-:W-:Y:S05]  /*12e80*/  BRA `(.L_x_13912) ;  /* 0xffffffc800b87947 */ /* 0x000fea000383ffff */
.L_x_13859:
        /* <DEDUP_REMOVED lines=8> */
.L_x_13913:
[----:B------:R-:W-:Y:S02]  /*12f10*/  VIADD R10, R4, 0x10 ;  /* 0x00000010040a7836 */ /* 0x000fe40000000000 */
[----:B------:R-:W-:Y:S02]  /*12f20*/  IMAD.MOV.U32 R13, RZ, RZ, R7 ;  /* 0x000000ffff0d7224 */ /* 0x000fe400078e0007 */
[----:B------:R-:W-:-:S07]  /*12f30*/  IMAD.MOV.U32 R2, RZ, RZ, R14 ;  /* 0x000000ffff027224 */ /* 0x000fce00078e000e */
[----:B------:R-:W-:Y:S05]  /*12f40*/  WARPSYNC.COLLECTIVE R15, `(.L_x_13914) ;  /* 0x000000000f087348 */ /* 0x000fea0003c00000 */
[----:B------:R0:W1:Y:S02]  /*12f50*/  SHFL.IDX P6, R14, R13, R12, R11 ;  /* 0x0000000c0d0e7389 */ /* 0x00006400000c000b */
[----:B01----:R-:W-:Y:S01]  /*12f60*/  ENDCOLLECTIVE ;  /* 0x000000000000791b */ /* 0x003fe20003800000 */
.L_x_13914:
[----:B------:R-:W-:Y:S02]  /*12f70*/  ULDC UR4, c[0x0][0x288] ;  /* 0x0000a20000047ab9 */ /* 0x000fe40000000800 */
[----:B------:R-:W-:-:S05]  /*12f80*/  IMAD R5, R9, UR4, RZ ;  /* 0x0000000409057c24 */ /* 0x000fca000f8e02ff */
        /* <DEDUP_REMOVED lines=10> */
.L_x_13915:
[----:B------:R-:W-:Y:S01]  /*13030*/  @!PT LDS RZ, [RZ] ;  /* 0x00000000fffff984 */ /* 0x000fe20000000800 */
[----:B------:R-:W-:Y:S01]  /*13040*/  @!PT LDS RZ, [RZ] ;  /* 0x00000000fffff984 */ /* 0x000fe20000000800 */
[----:B------:R-:W-:Y:S01]  /*13050*/  @!PT LDS RZ, [RZ] ;  /* 0x00000000fffff984 */ /* 0x000fe20000000800 */
[----:B------:R0:W-:Y:S01]  /*13060*/  @!P1 LDGSTS.E.BYPASS.LTC128B.128 [R25+0x8400], desc[UR36][R2.64], !P0 ;  /* 0x0840000002199fae */ /* 0x0001e2000c101d64 */
[----:B------:R-:W-:Y:S01]  /*13070*/  ISETP.GE.AND P1, PT, R10, R5, PT ;  /* 0x000000050a00720c */ /* 0x000fe20003f26270 */
[----:B------:R-:W-:-:S12]  /*13080*/  IMAD.MOV.U32 R13, RZ, RZ, R7 ;  /* 0x000000ffff0d7224 */ /* 0x000fd800078e0007 */
[----:B0-----:R-:W-:Y:S01]  /*13090*/  @!P1 LEA R25, R23, UR48, 0x1 ;  /* 0x0000003017199c11 */ /* 0x001fe2000f8e08ff */
[----:B------:R-:W-:-:S07]  /*130a0*/  IMAD.MOV.U32 R10, RZ, RZ, R14 ;  /* 0x000000ffff0a7224 */ /* 0x000fce00078e000e */
[----:B------:R-:W-:Y:S05]  /*130b0*/  WARPSYNC.COLLECTIVE R15, `(.L_x_13916) ;  /* 0x000000000f087348 */ /* 0x000fea0003c00000 */
[----:B------:R0:W1:Y:S02]  /*130c0*/  SHFL.IDX P6, R14, R13, R12, R11 ;  /* 0x0000000c0d0e7389 */ /* 0x00006400000c000b */
[----:B01----:R-:W-:Y:S01]  /*130d0*/  ENDCOLLECTIVE ;  /* 0x000000000000791b */ /* 0x003fe20003800000 */
.L_x_13916:
[----:B------:R-:W-:Y:S02]  /*130e0*/  IMAD.MOV.U32 R13, RZ, RZ, R8 ;  /* 0x000000ffff0d7224 */ /* 0x000fe400078e0008 */
[----:B------:R-:W-:Y:S02]  /*130f0*/  IMAD.MOV.U32 R12, RZ, RZ, 0x2 ;  /* 0x00000002ff0c7424 */ /* 0x000fe400078e00ff */
[----:B------:R-:W-:-:S07]  /*13100*/  IMAD.MOV.U32 R21, RZ, RZ, R14 ;  /* 0x000000ffff157224 */ /* 0x000fce00078e000e */
[----:B------:R-:W-:Y:S05]  /*13110*/  WARPSYNC.COLLECTIVE R15, `(.L_x_13917) ;  /* 0x000000000f087348 */ /* 0x000fea0003c00000 */
[----:B------:R0:W1:Y:S02]  /*13120*/  SHFL.IDX P6, R14, R13, R12, R11 ;  /* 0x0000000c0d0e7389 */ /* 0x00006400000c000b */
[----:B01----:R-:W-:Y:S01]  /*13130*/  ENDCOLLECTIVE ;  /* 0x000000000000791b */ /* 0x003fe20003800000 */
.L_x_13917:
[----:B------:R-:W-:-:S05]  /*13140*/  @!P1 LEA R2, P2, R18, R21, 0x1 ;  /* 0x0000001512029211 */ /* 0x000fca00078408ff */
[----:B------:R-:W-:Y:S02]  /*13150*/  @!P1 IMAD.X R3, RZ, RZ, R10, P2 ;  /* 0x000000ffff039224 */ /* 0x000fe400010e060a */
[----:B------:R-:W-:-:S03]  /*13160*/  VIADD R10, R4, 0x20 ;  /* 0x00000020040a7836 */ /* 0x000fc60000000000 */
[----:B------:R-:W-:Y:S01]  /*13170*/  @!PT LDS RZ, [RZ] ;  /* 0x00000000fffff984 */ /* 0x000fe20000000800 */
[----:B------:R-:W-:Y:S01]  /*13180*/  @!PT LDS RZ, [RZ] ;  /* 0x00000000fffff984 */ /* 0x000fe20000000800 */
[----:B------:R-:W-:Y:S01]  /*13190*/  @!PT LDS RZ, [RZ] ;  /* 0x00000000fffff984 */ /* 0x000fe20000000800 */
[----:B------:R0:W-:Y:S01]  /*131a0*/  @!P1 LDGSTS.E.BYPASS.LTC128B.128 [R25+0x8c00], desc[UR36][R2.64], !P0 ;  /* 0x08c0000002199fae */ /* 0x0001e2000c101d64 */
[----:B------:R-:W-:Y:S01]  /*131b0*/  IMAD.MOV.U32 R13, RZ, RZ, R7 ;  /* 0x000000ffff0d7224 */ /* 0x000fe200078e0007 */
[----:B------:R-:W-:Y:S01]  /*131c0*/  ISETP.GE.AND P1, PT, R10, R5, PT ;  /* 0x000000050a00720c */ /* 0x000fe20003f26270 */
[----:B------:R-:W-:Y:S02]  /*131d0*/  VIADD R10, R4, 0x30 ;  /* 0x00000030040a7836 */ /* 0x000fe40000000000 */
[----:B------:R-:W-:-:S10]  /*131e0*/  IMAD.MOV.U32 R9, RZ, RZ, R14 ;  /* 0x000000ffff097224 */ /* 0x000fd400078e000e */
[----:B0-----:R-:W-:Y:S05]  /*131f0*/  WARPSYNC.COLLECTIVE R15, `(.L_x_13918) ;  /* 0x000000000f087348 */ /* 0x001fea0003c00000 */
[----:B------:R1:W2:Y:S02]  /*13200*/  SHFL.IDX P6, R14, R13, R12, R11 ;  /* 0x0000000c0d0e7389 */ /* 0x0002a400000c000b */
[----:B012---:R-:W-:Y:S01]  /*13210*/  ENDCOLLECTIVE ;  /* 0x000000000000791b */ /* 0x007fe20003800000 */
.L_x_13918:
[----:B------:R-:W-:Y:S01]  /*13220*/  @!P1 LEA R20, R23, UR48, 0x1 ;  /* 0x0000003017149c11 */ /* 0x000fe2000f8e08ff */
[----:B------:R-:W-:Y:S02]  /*13230*/  IMAD.MOV.U32 R13, RZ, RZ, R8 ;  /* 0x000000ffff0d7224 */ /* 0x000fe400078e0008 */
[----:B------:R-:W-:Y:S01]  /*13240*/  IMAD.MOV.U32 R12, RZ, RZ, 0x3 ;  /* 0x00000003ff0c7424 */ /* 0x000fe200078e00ff */
[----:B------:R-:W-:-:S13]  /*13250*/  @!P1 LEA R2, P2, R18, R14, 0x1 ;  /* 0x0000000e12029211 */ /* 0x000fda00078408ff */
[----:B------:R-:W-:Y:S05]  /*13260*/  WARPSYNC.COLLECTIVE R15, `(.L_x_13919) ;  /* 0x000000000f087348 */ /* 0x000fea0003c00000 */
[----:B------:R0:W1:Y:S02]  /*13270*/  SHFL.IDX P6, R14, R13, R12, R11 ;  /* 0x0000000c0d0e7389 */ /* 0x00006400000c000b */
[----:B01----:R-:W-:Y:S01]  /*13280*/  ENDCOLLECTIVE ;  /* 0x000000000000791b */ /* 0x003fe20003800000 */
.L_x_13919:
[----:B------:R-:W-:-:S05]  /*13290*/  @!P1 IMAD.X R3, RZ, RZ, R9, P2 ;  /* 0x000000ffff039224 */ /* 0x000fca00010e0609 */
[----:B------:R-:W-:Y:S01]  /*132a0*/  @!PT LDS RZ, [RZ] ;  /* 0x00000000fffff984 */ /* 0x000fe20000000800 */
[----:B------:R-:W-:Y:S01]  /*132b0*/  @!PT LDS RZ, [RZ] ;  /* 0x00000000fffff984 */ /* 0x000fe20000000800 */
[----:B------:R-:W-:Y:S01]  /*132c0*/  @!PT LDS RZ, [RZ] ;  /* 0x00000000fffff984 */ /* 0x000fe20000000800 */
[----:B------:R0:W-:Y:S01]  /*132d0*/  @!P1 LDGSTS.E.BYPASS.LTC128B.128 [R20+0x9400], desc[UR36][R2.64], !P0 ;  /* 0x0940000002149fae */ /* 0x0001e2000c101d64 */
[----:B------:R-:W-:Y:S01]  /*132e0*/  ISETP.GE.AND P1, PT, R10, R5, PT ;  /* 0x000000050a00720c */ /* 0x000fe20003f26270 */
[----:B------:R-:W-:-:S12]  /*132f0*/  IMAD.MOV.U32 R13, RZ, RZ, R7 ;  /* 0x000000ffff0d7224 */ /* 0x000fd800078e0007 */
[----:B------:R-:W-:Y:S01]  /*13300*/  @!P1 LEA R25, R23, UR48, 0x1 ;  /* 0x0000003017199c11 */ /* 0x000fe2000f8e08ff */
[----:B0-----:R-:W-:-:S07]  /*13310*/  IMAD.MOV.U32 R10, RZ, RZ, R14 ;  /* 0x000000ffff0a7224 */ /* 0x001fce00078e000e */
[----:B------:R-:W-:Y:S05]  /*13320*/  WARPSYNC.COLLECTIVE R15, `(.L_x_13920) ;  /* 0x000000000f087348 */ /* 0x000fea0003c00000 */
[----:B------:R0:W1:Y:S02]  /*13330*/  SHFL.IDX P6, R14, R13, R12, R11 ;  /* 0x0000000c0d0e7389 */ /* 0x00006400000c000b */
[----:B01----:R-:W-:Y:S01]  /*13340*/  ENDCOLLECTIVE ;  /* 0x000000000000791b */ /* 0x003fe20003800000 */
.L_x_13920:
[----:B------:R-:W-:Y:S02]  /*13350*/  IMAD.MOV.U32 R13, RZ, RZ, R8 ;  /* 0x000000ffff0d7224 */ /* 0x000fe400078e0008 */
[----:B------:R-:W-:Y:S02]  /*13360*/  IMAD.MOV.U32 R12, RZ, RZ, 0x4 ;  /* 0x00000004ff0c7424 */ /* 0x000fe400078e00ff */
[----:B------:R-:W-:-:S07]  /*13370*/  IMAD.MOV.U32 R21, RZ, RZ, R14 ;  /* 0x000000ffff157224 */ /* 0x000fce00078e000e */
[----:B------:R-:W-:Y:S05]  /*13380*/  WARPSYNC.COLLECTIVE R15, `(.L_x_13921) ;  /* 0x000000000f087348 */ /* 0x000fea0003c00000 */
[----:B------:R0:W1:Y:S02]  /*13390*/  SHFL.IDX P6, R14, R13, R12, R11 ;  /* 0x0000000c0d0e7389 */ /* 0x00006400000c000b */
[----:B01----:R-:W-:Y:S01]  /*133a0*/  ENDCOLLECTIVE ;  /* 0x000000000000791b */ /* 0x003fe20003800000 */
.L_x_13921:
        /* <DEDUP_REMOVED lines=14> */
.L_x_13922:
[----:B------:R-:W-:Y:S01]  /*13490*/  @!P1 LEA R20, R23, UR48, 0x1 ;  /* 0x0000003017149c11 */ /* 0x000fe2000f8e08ff */
[----:B------:R-:W-:Y:S02]  /*134a0*/  IMAD.MOV.U32 R13, RZ, RZ, R8 ;  /* 0x000000ffff0d7224 */ /* 0x000fe400078e0008 */
[----:B------:R-:W-:Y:S01]  /*134b0*/  IMAD.MOV.U32 R12, RZ, RZ, 0x5 ;  /* 0x00000005ff0c7424 */ /* 0x000fe200078e00ff */
[----:B------:R-:W-:-:S13]  /*134c0*/  @!P1 LEA R2, P2, R18, R14, 0x1 ;  /* 0x0000000e12029211 */ /* 0x000fda00078408ff */
[----:B------:R-:W-:Y:S05]  /*134d0*/  WARPSYNC.COLLECTIVE R15, `(.L_x_13923) ;  /* 0x000000000f087348 */ /* 0x000fea0003c00000 */
[----:B------:R0:W1:Y:S02]  /*134e0*/  SHFL.IDX P6, R14, R13, R12, R11 ;  /* 0x0000000c0d0e7389 */ /* 0x00006400000c000b */
[----:B01----:R-:W-:Y:S01]  /*134f0*/  ENDCOLLECTIVE ;  /* 0x000000000000791b */ /* 0x003fe20003800000 */
.L_x_13923:
[----:B------:R-:W-:-:S05]  /*13500*/  @!P1 IMAD.X R3, RZ, RZ, R9, P2 ;  /* 0x000000ffff039224 */ /* 0x000fca00010e0609 */
[----:B------:R-:W-:Y:S01]  /*13510*/  @!PT LDS RZ, [RZ] ;  /* 0x00000000fffff984 */ /* 0x000fe20000000800 */
[----:B------:R-:W-:Y:S01]  /*13520*/  @!PT LDS RZ, [RZ] ;  /* 0x00000000fffff984 */ /* 0x000fe20000000800 */
[----:B------:R-:W-:Y:S01]  /*13530*/  @!PT LDS RZ, [RZ] ;  /* 0x00000000fffff984 */ /* 0x000fe20000000800 */
[----:B------:R0:W-:Y:S01]  /*13540*/  @!P1 LDGSTS.E.BYPASS.LTC128B.128 [R20+0xa400], desc[UR36][R2.64], !P0 ;  /* 0x0a40000002149fae */ /* 0x0001e2000c101d64 */
[----:B------:R-:W-:Y:S01]  /*13550*/  ISETP.GE.AND P1, PT, R10, R5, PT ;  /* 0x000000050a00720c */ /* 0x000fe20003f26270 */
[----:B------:R-:W-:Y:S02]  /*13560*/  IMAD.MOV.U32 R13, RZ, RZ, R7 ;  /* 0x000000ffff0d7224 */ /* 0x000fe400078e0007 */
[----:B------:R-:W-:-:S10]  /*13570*/  IMAD.MOV.U32 R10, RZ, RZ, R14 ;  /* 0x000000ffff0a7224 */ /* 0x000fd400078e000e */
[----:B0-----:R-:W-:Y:S05]  /*13580*/  WARPSYNC.COLLECTIVE R15, `(.L_x_13924) ;  /* 0x000000000f087348 */ /* 0x001fea0003c00000 */
[----:B------:R1:W2:Y:S02]  /*13590*/  SHFL.IDX P6, R14, R13, R12, R11 ;  /* 0x0000000c0d0e7389 */ /* 0x0002a400000c000b */
[----:B012---:R-:W-:Y:S01]  /*135a0*/  ENDCOLLECTIVE ;  /* 0x000000000000791b */ /* 0x007fe20003800000 */
.L_x_13924:
[----:B------:R-:W-:Y:S02]  /*135b0*/  IMAD.MOV.U32 R13, RZ, RZ, R8 ;  /* 0x000000ffff0d7224 */ /* 0x000fe400078e0008 */
[----:B------:R-:W-:Y:S02]  /*135c0*/  IMAD.MOV.U32 R12, RZ, RZ, 0x6 ;  /* 0x00000006ff0c7424 */ /* 0x000fe400078e00ff */
[----:B------:R-:W-:-:S07]  /*135d0*/  IMAD.MOV.U32 R21, RZ, RZ, R14 ;  /* 0x000000ffff157224 */ /* 0x000fce00078e000e */
[----:B------:R-:W-:Y:S05]  /*135e0*/  WARPSYNC.COLLECTIVE R15, `(.L_x_13925) ;  /* 0x000000000f087348 */ /* 0x000fea0003c00000 */
[----:B------:R0:W1:Y:S02]  /*135f0*/  SHFL.IDX P6, R14, R13, R12, R11 ;  /* 0x0000000c0d0e7389 */ /* 0x00006400000c000b */
[----:B01----:R-:W-:Y:S01]  /*13600*/  ENDCOLLECTIVE ;  /* 0x000000000000791b */ /* 0x003fe20003800000 */
.L_x_13925:
[----:B------:R-:W-:Y:S02]  /*13610*/  @!P1 LEA R2, P2, R18, R21, 0x1 ;  /* 0x0000001512029211 */ /* 0x000fe400078408ff */
[----:B------:R-:W-:-:S03]  /*13620*/  @!P1 LEA R21, R23, UR48, 0x1 ;  /* 0x0000003017159c11 */ /* 0x000fc6000f8e08ff */
        /* <DEDUP_REMOVED lines=12> */
.L_x_13926:
[----:B------:R-:W-:Y:S01]  /*136f0*/  @!P1 LEA R25, R23, UR48, 0x1 ;  /* 0x0000003017199c11 */ /* 0x000fe2000f8e08ff */
[----:B------:R-:W-:Y:S02]  /*13700*/  IMAD.MOV.U32 R13, RZ, RZ, R8 ;  /* 0x000000ffff0d7224 */ /* 0x000fe400078e0008 */
[----:B------:R-:W-:Y:S01]  /*13710*/  IMAD.MOV.U32 R12, RZ, RZ, 0x7 ;  /* 0x00000007ff0c7424 */ /* 0x000fe200078e00ff */
[----:B------:R-:W-:-:S13]  /*13720*/  @!P1 LEA R2, P2, R18, R14, 0x1 ;  /* 0x0000000e12029211 */ /* 0x000fda00078408ff */
[----:B------:R-:W-:Y:S05]  /*13730*/  WARPSYNC.COLLECTIVE R15, `(.L_x_13927) ;  /* 0x000000000f087348 */ /* 0x000fea0003c00000 */
[----:B------:R0:W1:Y:S02]  /*13740*/  SHFL.IDX P6, R14, R13, R12, R11 ;  /* 0x0000000c0d0e7389 */ /* 0x00006400000c000b */
[----:B01----:R-:W-:Y:S01]  /*13750*/  ENDCOLLECTIVE ;  /* 0x000000000000791b */ /* 0x003fe20003800000 */
.L_x_13927:
[----:B------:R-:W-:-:S05]  /*13760*/  @!P1 IMAD.X R3, RZ, RZ, R9, P2 ;  /* 0x000000ffff039224 */ /* 0x000fca00010e0609 */
[----:B------:R-:W-:Y:S01]  /*13770*/  @!PT LDS RZ, [RZ] ;  /* 0x00000000fffff984 */ /* 0x000fe20000000800 */
[----:B------:R-:W-:Y:S01]  /*13780*/  @!PT LDS RZ, [RZ] ;  /* 0x00000000fffff984 */ /* 0x000fe20000000800 */
[----:B------:R-:W-:Y:S01]  /*13790*/  @!PT LDS RZ, [RZ] ;  /* 0x00000000fffff984 */ /* 0x000fe20000000800 */
[----:B------:R0:W-:Y:S01]  /*137a0*/  @!P1 LDGSTS.E.BYPASS.LTC128B.128 [R25+0xb400], desc[UR36][R2.64], !P0 ;  /* 0x0b40000002199fae */ /* 0x0001e2000c101d64 */
[----:B------:R-:W-:Y:S02]  /*137b0*/  IMAD.MOV.U32 R13, RZ, RZ, R7 ;  /* 0x000000ffff0d7224 */ /* 0x000fe400078e0007 */
[----:B0-----:R-:W-:Y:S02]  /*137c0*/  VIADD R2, R4, 0x70 ;  /* 0x0000007004027836 */ /* 0x001fe40000000000 */
[----:B------:R-:W-:-:S03]  /*137d0*/  IMAD.MOV.U32 R8, RZ, RZ, R14 ;  /* 0x000000ffff087224 */ /* 0x000fc600078e000e */
[----:B------:R-:W-:-:S13]  /*137e0*/  ISETP.GE.AND P1, PT, R2, R5, PT ;  /* 0x000000050200720c */ /* 0x000fda0003f26270 */
[----:B------:R-:W-:Y:S05]  /*137f0*/  WARPSYNC.COLLECTIVE R15, `(.L_x_13928) ;  /* 0x000000000f087348 */ /* 0x000fea0003c00000 */
[----:B------:R0:W1:Y:S02]  /*13800*/  SHFL.IDX P6, R14, R13, R12, R11 ;  /* 0x0000000c0d0e7389 */ /* 0x00006400000c000b */
[----:B01----:R-:W-:Y:S01]  /*13810*/  ENDCOLLECTIVE ;  /* 0x000000000000791b */ /* 0x003fe20003800000 */
.L_x_13928:
[----:B------:R-:W-:Y:S01]  /*13820*/  @!P1 LEA R21, R23, UR48, 0x1 ;  /* 0x0000003017159c11 */ /* 0x000fe2000f8e08ff */
[----:B------:R-:W-:Y:S02]  /*13830*/  IMAD.MOV.U32 R13, RZ, RZ, R6 ;  /* 0x000000ffff0d7224 */ /* 0x000fe400078e0006 */
[----:B------:R-:W-:Y:S02]  /*13840*/  IMAD.MOV.U32 R12, RZ, RZ, RZ ;  /* 0x000000ffff0c7224 */ /* 0x000fe400078e00ff */
[----:B------:R-:W-:-:S07]  /*13850*/  IMAD.MOV.U32 R7, RZ, RZ, R14 ;  /* 0x000000ffff077224 */ /* 0x000fce00078e000e */
[----:B------:R-:W-:Y:S05]  /*13860*/  WARPSYNC.COLLECTIVE R15, `(.L_x_13929) ;  /* 0x000000000f087348 */ /* 0x000fea0003c00000 */
[----:B------:R0:W1:Y:S02]  /*13870*/  SHFL.IDX P6, R14, R13, R12, R11 ;  /* 0x0000000c0d0e7389 */ /* 0x00006400000c000b */
[----:B01----:R-:W-:Y:S01]  /*13880*/  ENDCOLLECTIVE ;  /* 0x000000000000791b */ /* 0x003fe20003800000 */
.L_x_13929:
        /* <DEDUP_REMOVED lines=14> */
.L_x_13930:
[----:B------:R-:W-:Y:S01]  /*13970*/  @!P1 LEA R25, R23, UR48, 0x1 ;  /* 0x0000003017199c11 */ /* 0x000fe2000f8e08ff */
[----:B------:R-:W-:Y:S02]  /*13980*/  IMAD.MOV.U32 R13, RZ, RZ, R6 ;  /* 0x000000ffff0d7224 */ /* 0x000fe400078e0006 */
[----:B------:R-:W-:Y:S01]  /*13990*/  IMAD.MOV.U32 R12, RZ, RZ, 0x1 ;  /* 0x00000001ff0c7424 */ /* 0x000fe200078e00ff */
[----:B------:R-:W-:-:S13]  /*139a0*/  @!P1 LEA R2, P2, R18, R14, 0x1 ;  /* 0x0000000e12029211 */ /* 0x000fda00078408ff */
[----:B------:R-:W-:Y:S05]  /*139b0*/  WARPSYNC.COLLECTIVE R15, `(.L_x_13931) ;  /* 0x000000000f087348 */ /* 0x000fea0003c00000 */
[----:B------:R0:W1:Y:S02]  /*139c0*/  SHFL.IDX P6, R14, R13, R12, R11 ;  /* 0x0000000c0d0e7389 */ /* 0x00006400000c000b */
[----:B01----:R-:W-:Y:S01]  /*139d0*/  ENDCOLLECTIVE ;  /* 0x000000000000791b */ /* 0x003fe20003800000 */
.L_x_13931:
        /* <DEDUP_REMOVED lines=11> */
.L_x_13932:
[----:B------:R-:W-:Y:S02]  /*13a90*/  IMAD.MOV.U32 R13, RZ, RZ, R6 ;  /* 0x000000ffff0d7224 */ /* 0x000fe400078e0006 */
[----:B------:R-:W-:Y:S02]  /*13aa0*/  IMAD.MOV.U32 R12, RZ, RZ, 0x2 ;  /* 0x00000002ff0c7424 */ /* 0x000fe400078e00ff */
[----:B------:R-:W-:-:S07]  /*13ab0*/  IMAD.MOV.U32 R9, RZ, RZ, R14 ;  /* 0x000000ffff097224 */ /* 0x000fce00078e000e */
[----:B------:R-:W-:Y:S05]  /*13ac0*/  WARPSYNC.COLLECTIVE R15, `(.L_x_13933) ;  /* 0x000000000f087348 */ /* 0x000fea0003c00000 */
[----:B------:R0:W1:Y:S02]  /*13ad0*/  SHFL.IDX P6, R14, R13, R12, R11 ;  /* 0x0000000c0d0e7389 */ /* 0x00006400000c000b */
[----:B01----:R-:W-:Y:S01]  /*13ae0*/  ENDCOLLECTIVE ;  /* 0x000000000000791b */ /* 0x003fe20003800000 */
.L_x_13933:
        /* <DEDUP_REMOVED lines=12> */
.L_x_13934:
[----:B------:R-:W-:-:S05]  /*13bb0*/  VIADD R2, R4, 0xa0 ;  /* 0x000000a004027836 */ /* 0x000fca0000000000 */
[----:B------:R-:W-:Y:S01]  /*13bc0*/  ISETP.GE.AND P1, PT, R2, R5, PT ;  /* 0x000000050200720c */ /* 0x000fe20003f26270 */
[----:B------:R-:W-:Y:S02]  /*13bd0*/  IMAD.MOV.U32 R13, RZ, RZ, R6 ;  /* 0x000000ffff0d7224 */ /* 0x000fe400078e0006 */
[----:B------:R-:W-:-:S10]  /*13be0*/  IMAD.MOV.U32 R12, RZ, RZ, 0x3 ;  /* 0x00000003ff0c7424 */ /* 0x000fd400078e00ff */
[----:B------:R-:W-:-:S13]  /*13bf0*/  @!P1 LEA R2, P2, R18, R14, 0x1 ;  /* 0x0000000e12029211 */ /* 0x000fda00078408ff */
[----:B------:R-:W-:Y:S05]  /*13c00*/  WARPSYNC.COLLECTIVE R15, `(.L_x_13935) ;  /* 0x000000000f087348 */ /* 0x000fea0003c00000 */
[----:B------:R0:W1:Y:S02]  /*13c10*/  SHFL.IDX P6, R14, R13, R12, R11 ;  /* 0x0000000c0d0e7389 */ /* 0x00006400000c000b */
[----:B01----:R-:W-:Y:S01]  /*13c20*/  ENDCOLLECTIVE ;  /* 0x000000000000791b */ /* 0x003fe20003800000 */
.L_x_13935:
        /* <DEDUP_REMOVED lines=11> */
.L_x_13936:
[----:B------:R-:W-:Y:S05]  /*13ce0*/  BRA `(.L_x_13937) ;  /* 0xffffffc800687947 */ /* 0x000fea000383ffff */
.L_x_13860:
[----:B0-----:R-:W-:-:S04]  /*13cf0*/  IMAD.U32 R3, RZ, RZ, UR48 ;  /* 0x00000030ff037e24 */ /* 0x001fc8000f8e00ff */
[----:B------:R0:W1:Y:S03]  /*13d00*/  SYNCS.PHASECHK.TRANS64.TRYWAIT P0, [R3+URZ+0x16820], R0 ;  /* 0x01682000030075a7 */ /* 0x000066000800017f */
[----:B-1----:R-:W-:Y:S05]  /*13d10*/  @!P0 NANOSLEEP.SYNCS 0x989680 ;  /* 0x009896800000895d */ /* 0x002fea0003900000 */
[----:B------:R-:W1:Y:S02]  /*13d20*/  @!P0 SYNCS.PHASECHK.TRANS64 P0, [R3+URZ+0x16820], R0 ;  /* 0x01682000030085a7 */ /* 0x000e64000800007f */
[----:B-1----:R-:W-:Y:S05]  /*13d30*/  @!P0 BRA `(.L_x_13860) ;  /* 0xfffffffc00ec8947 */ /* 0x002fea000383ffff */
[----:B------:R-:W-:Y:S05]  /*13d40*/  BRA `(.L_x_13938) ;  /* 0xffffffc800a07947 */ /* 0x000fea000383ffff */
.L_x_13864:
[----:B0-----:R0:W1:Y:S02]  /*13d50*/  SYNCS.PHASECHK.TRANS64.TRYWAIT P0, [R7+URZ+0x16840], R2 ;  /* 0x01684002070075a7 */ /* 0x001064000800017f */
[----:B-1----:R-:W-:Y:S05]  /*13d60*/  @!P0 NANOSLEEP.SYNCS 0x989680 ;  /* 0x009896800000895d */ /* 0x002fea0003900000 */
[----:B------:R-:W1:Y:S02]  /*13d70*/  @!P0 SYNCS.PHASECHK.TRANS64 P0, [R7+URZ+0x16840], R2 ;  /* 0x01684002070085a7 */ /* 0x000e64000800007f */
[----:B-1----:R-:W-:Y:S05]  /*13d80*/  @!P0 BRA `(.L_x_13864) ;  /* 0xfffffffc00f08947 */ /* 0x002fea000383ffff */
[----:B------:R-:W-:Y:S05]  /*13d90*/  BRA `(.L_x_13939) ;  /* 0xffffffcc00807947 */ /* 0x000fea000383ffff */
.L_x_13865:
        /* <DEDUP_REMOVED lines=8> */
.L_x_13941:
[----:B------:R-:W-:Y:S05]  /*13e20*/  BSYNC B1 ;  /* 0x0000000000017941 */ /* 0x000fea0003800000 */
.L_x_13940:
        /* <DEDUP_REMOVED lines=9> */
.L_x_13942:
[----:B------:R-:W-:Y:S02]  /*13ec0*/  IMAD.SHL.U32 R15, R18, 0x2, RZ ;  /* 0x00000002120f7824 */ /* 0x000fe400078e00ff */
[----:B------:R-:W-:Y:S02]  /*13ed0*/  IMAD.MOV.U32 R13, RZ, RZ, R20 ;  /* 0x000000ffff0d7224 */ /* 0x000fe400078e0014 */
        /* <DEDUP_REMOVED lines=8> */
.L_x_13943:
        /* <DEDUP_REMOVED lines=9> */
.L_x_13944:
        /* <DEDUP_REMOVED lines=10> */
.L_x_13945:
        /* <DEDUP_REMOVED lines=9> */
.L_x_13946:
        /* <DEDUP_REMOVED lines=10> */
.L_x_13947:
        /* <DEDUP_REMOVED lines=9> */
.L_x_13948:
        /* <DEDUP_REMOVED lines=10> */
.L_x_13949:
        /* <DEDUP_REMOVED lines=9> */
.L_x_13950:
        /* <DEDUP_REMOVED lines=10> */
.L_x_13951:
        /* <DEDUP_REMOVED lines=9> */
.L_x_13952:
        /* <DEDUP_REMOVED lines=10> */
.L_x_13953:
        /* <DEDUP_REMOVED lines=9> */
.L_x_13954:
        /* <DEDUP_REMOVED lines=10> */
.L_x_13955:
        /* <DEDUP_REMOVED lines=9> */
.L_x_13956:
[----:B------:R-:W-:Y:S05]  /*14710*/  BRA `(.L_x_13957) ;  /* 0xffffffc800307947 */ /* 0x000fea000383ffff */
.L_x_13870:
[----:B0-----:R0:W1:Y:S02]  /*14720*/  SYNCS.PHASECHK.TRANS64.TRYWAIT P0, [R7+URZ+0x16860], R2 ;  /* 0x01686002070075a7 */ /* 0x001064000800017f */
[----:B-1----:R-:W-:Y:S05]  /*14730*/  @!P0 NANOSLEEP.SYNCS 0x989680 ;  /* 0x009896800000895d */ /* 0x002fea0003900000 */
[----:B------:R-:W1:Y:S02]  /*14740*/  @!P0 SYNCS.PHASECHK.TRANS64 P0, [R7+URZ+0x16860], R2 ;  /* 0x01686002070085a7 */ /* 0x000e64000800007f */
[----:B-1----:R-:W-:Y:S05]  /*14750*/  @!P0 BRA `(.L_x_13870) ;  /* 0xfffffffc00f08947 */ /* 0x002fea000383ffff */
[----:B------:R-:W-:Y:S05]  /*14760*/  BRA `(.L_x_13958) ;  /* 0xffffffc800907947 */ /* 0x000fea000383ffff */
.L_x_13871:
        /* <DEDUP_REMOVED lines=8> */
.L_x_13960:
[----:B------:R-:W-:Y:S05]  /*147f0*/  BSYNC B1 ;  /* 0x0000000000017941 */ /* 0x000fea0003800000 */
.L_x_13959:
[----:B------:R-:W-:Y:S01]  /*14800*/  IMAD.MOV.U32 R13, RZ, RZ, R17 ;  /* 0x000000ffff0d7224 */ /* 0x000fe200078e0011 */
[----:B------:R-:W-:Y:S01]  /*14810*/  ISETP.LT.OR P2, PT, R4, 0x1, P1 ;  /* 0x000000010400780c */ /* 0x000fe20000f41670 */
        /* <DEDUP_REMOVED lines=8> */
.L_x_13961:
[----:B------:R-:W-:Y:S02]  /*148a0*/  IMAD.MOV.U32 R13, RZ, RZ, R19 ;  /* 0x000000ffff0d7224 */ /* 0x000fe400078e0013 */
[----:B------:R-:W-:Y:S01]  /*148b0*/  IMAD.MOV.U32 R12, RZ, RZ, 0x1 ;  /* 0x00000001ff0c7424 */ /* 0x000fe200078e00ff */
[----:B------:R-:W-:-:S13]  /*148c0*/  IADD3 R2, P0, R14, R20, RZ ;  /* 0x000000140e027210 */ /* 0x000fda0007f1e0ff */
[----:B------:R-:W-:Y:S05]  /*148d0*/  WARPSYNC.COLLECTIVE R15, `(.L_x_13962) ;  /* 0x000000000f087348 */ /* 0x000fea0003c00000 */
[----:B------:R0:W1:Y:S02]  /*148e0*/  SHFL.IDX P6, R14, R13, R12, R11 ;  /* 0x0000000c0d0e7389 */ /* 0x00006400000c000b */
[----:B01----:R-:W-:Y:S01]  /*148f0*/  ENDCOLLECTIVE ;  /* 0x000000000000791b */ /* 0x003fe20003800000 */
.L_x_13962:
        /* <DEDUP_REMOVED lines=11> */
.L_x_13963:
[----:B------:R-:W-:Y:S02]  /*149b0*/  IMAD.MOV.U32 R13, RZ, RZ, R19 ;  /* 0x000000ffff0d7224 */ /* 0x000fe400078e0013 */
[----:B------:R-:W-:Y:S02]  /*149c0*/  IMAD.MOV.U32 R12, RZ, RZ, 0x2 ;  /* 0x00000002ff0c7424 */ /* 0x000fe400078e00ff */
[----:B------:R-:W-:-:S05]  /*149d0*/  IMAD.MOV.U32 R11, RZ, RZ, R14 ;  /* 0x000000ffff0b7224 */ /* 0x000fca00078e000e */
[----:B------:R-:W-:Y:S01]  /*149e0*/  IADD3 R2, P0, R11, R20, RZ ;  /* 0x000000140b027210 */ /* 0x000fe20007f1e0ff */
[----:B------:R-:W-:-:S04]  /*149f0*/  IMAD.MOV.U32 R11, RZ, RZ, 0x181f ;  /* 0x0000181fff0b7424 */ /* 0x000fc800078e00ff */
[----:B------:R-:W-:-:S08]  /*14a00*/  IMAD.X R3, RZ, RZ, R9, P0 ;  /* 0x000000ffff037224 */ /* 0x000fd000000e0609 */
[----:B------:R-:W-:Y:S05]  /*14a10*/  WARPSYNC.COLLECTIVE R15, `(.L_x_13964) ;  /* 0x000000000f087348 */ /* 0x000fea0003c00000 */
[----:B------:R0:W1:Y:S02]  /*14a20*/  SHFL.IDX P6, R14, R13, R12, R11 ;  /* 0x0000000c0d0e7389 */ /* 0x00006400000c000b */
[----:B01----:R-:W-:Y:S01]  /*14a30*/  ENDCOLLECTIVE ;  /* 0x000000000000791b */ /* 0x003fe20003800000 */
.L_x_13964:
        /* <DEDUP_REMOVED lines=10> */
.L_x_13965:
        /* <DEDUP_REMOVED lines=8> */
.L_x_13966:
        /* <DEDUP_REMOVED lines=10> */
.L_x_13967:
        /* <DEDUP_REMOVED lines=9> */
.L_x_13968:
        /* <DEDUP_REMOVED lines=10> */
.L_x_13969:
        /* <DEDUP_REMOVED lines=8> */
.L_x_13970:
        /* <DEDUP_REMOVED lines=10> */
.L_x_13971:
        /* <DEDUP_REMOVED lines=9> */
.L_x_13972:
        /* <DEDUP_REMOVED lines=10> */
.L_x_13973:
        /* <DEDUP_REMOVED lines=8> */
.L_x_13974:
        /* <DEDUP_REMOVED lines=9> */
.L_x_13975:
[----:B------:R-:W-:Y:S05]  /*15090*/  BRA `(.L_x_13976) ;  /* 0xffffffc4000c7947 */ /* 0x000fea000383ffff */
.L_x_13877:
[----:B0-----:R0:W1:Y:S02]  /*150a0*/  SYNCS.PHASECHK.TRANS64.TRYWAIT P0, [R0+URZ+0x16860], R3 ;  /* 0x01686003000075a7 */ /* 0x001064000800017f */
[----:B-1----:R-:W-:Y:S05]  /*150b0*/  @!P0 NANOSLEEP.SYNCS 0x989680 ;  /* 0x009896800000895d */ /* 0x002fea0003900000 */
[----:B------:R-:W1:Y:S02]  /*150c0*/  @!P0 SYNCS.PHASECHK.TRANS64 P0, [R0+URZ+0x16860], R3 ;  /* 0x01686003000085a7 */ /* 0x000e64000800007f */
[----:B-1----:R-:W-:Y:S05]  /*150d0*/  @!P0 BRA `(.L_x_13877) ;  /* 0xfffffffc00f08947 */ /* 0x002fea000383ffff */
[----:B------:R-:W-:Y:S05]  /*150e0*/  BRA `(.L_x_13977) ;  /* 0xffffffc800087947 */ /* 0x000fea000383ffff */
.L_x_13878:
        /* <DEDUP_REMOVED lines=8> */
.L_x_13979:
[----:B------:R-:W-:Y:S05]  /*15170*/  BSYNC B0 ;  /* 0x0000000000007941 */ /* 0x000fea0003800000 */
.L_x_13978:
        /* <DEDUP_REMOVED lines=9> */
.L_x_13980:
[----:B------:R-:W-:Y:S02]  /*15210*/  ULDC UR4, c[0x0][0x2f4] ;  /* 0x0000bd0000047ab9 */ /* 0x000fe40000000800 */
[C---:B------:R-:W-:Y:S01]  /*15220*/  ISETP.GE.AND P0, PT, R18.reuse, UR4, PT ;  /* 0x0000000412007c0c */ /* 0x040fe2000bf06270 */
[----:B------:R-:W-:-:S03]  /*15230*/  IMAD.SHL.U32 R18, R18, 0x2, RZ ;  /* 0x0000000212127824 */ /* 0x000fc600078e00ff */
[----:B------:R-:W-:Y:S01]  /*15240*/  ISETP.LT.OR P2, PT, R5, 0x1, P0 ;  /* 0x000000010500780c */ /* 0x000fe20000741670 */
[----:B------:R-:W-:Y:S02]  /*15250*/  IMAD.MOV.U32 R13, RZ, RZ, R19 ;  /* 0x000000ffff0d7224 */ /* 0x000fe400078e0013 */
[----:B------:R-:W-:Y:S01]  /*15260*/  IMAD.MOV.U32 R12, RZ, RZ, 0x1 ;  /* 0x00000001ff0c7424 */ /* 0x000fe200078e00ff */
[----:B------:R-:W-:-:S13]  /*15270*/  IADD3 R2, P1, R14, R18, RZ ;  /* 0x000000120e027210 */ /* 0x000fda0007f3e0ff */
[----:B------:R-:W-:Y:S05]  /*15280*/  WARPSYNC.COLLECTIVE R15, `(.L_x_13981) ;  /* 0x000000000f087348 */ /* 0x000fea0003c00000 */
[----:B------:R0:W1:Y:S02]  /*15290*/  SHFL.IDX P6, R14, R13, R12, R11 ;  /* 0x0000000c0d0e7389 */ /* 0x00006400000c000b */
[----:B01----:R-:W-:Y:S01]  /*152a0*/  ENDCOLLECTIVE ;  /* 0x000000000000791b */ /* 0x003fe20003800000 */
.L_x_13981:
        /* <DEDUP_REMOVED lines=11> */
.L_x_13982:
[----:B------:R-:W-:Y:S02]  /*15360*/  IMAD.MOV.U32 R13, RZ, RZ, R19 ;  /* 0x000000ffff0d7224 */ /* 0x000fe400078e0013 */
[----:B------:R-:W-:Y:S02]  /*15370*/  IMAD.MOV.U32 R12, RZ, RZ, 0x2 ;  /* 0x00000002ff0c7424 */ /* 0x000fe400078e00ff */
[----:B------:R-:W-:-:S07]  /*15380*/  IMAD.MOV.U32 R9, RZ, RZ, R14 ;  /* 0x000000ffff097224 */ /* 0x000fce00078e000e */
[----:B------:R-:W-:Y:S05]  /*15390*/  WARPSYNC.COLLECTIVE R15, `(.L_x_13983) ;  /* 0x000000000f087348 */ /* 0x000fea0003c00000 */
[----:B------:R0:W1:Y:S02]  /*153a0*/  SHFL.IDX P6, R14, R13, R12, R11 ;  /* 0x0000000c0d0e7389 */ /* 0x00006400000c000b */
[----:B01----:R-:W-:Y:S01]  /*153b0*/  ENDCOLLECTIVE ;  /* 0x000000000000791b */ /* 0x003fe20003800000 */
.L_x_13983:
        /* <DEDUP_REMOVED lines=12> */
.L_x_13984:
[----:B------:R-:W-:Y:S02]  /*15480*/  IMAD.MOV.U32 R13, RZ, RZ, R19 ;  /* 0x000000ffff0d7224 */ /* 0x000fe400078e0013 */
[----:B------:R-:W-:Y:S02]  /*15490*/  IMAD.MOV.U32 R12, RZ, RZ, 0x3 ;  /* 0x00000003ff0c7424 */ /* 0x000fe400078e00ff */
[----:B------:R-:W-:-:S07]  /*154a0*/  IMAD.MOV.U32 R23, RZ, RZ, R14 ;  /* 0x000000ffff177224 */ /* 0x000fce00078e000e */
[----:B------:R-:W-:Y:S05]  /*154b0*/  WARPSYNC.COLLECTIVE R15, `(.L_x_13985) ;  /* 0x000000000f087348 */ /* 0x000fea0003c00000 */
[----:B------:R0:W1:Y:S02]  /*154c0*/  SHFL.IDX P6, R14, R13, R12, R11 ;  /* 0x0000000c0d0e7389 */ /* 0x00006400000c000b */
[----:B01----:R-:W-:Y:S01]  /*154d0*/  ENDCOLLECTIVE ;  /* 0x000000000000791b */ /* 0x003fe20003800000 */
.L_x_13985:
        /* <DEDUP_REMOVED lines=12> */
.L_x_13986:
[----:B------:R-:W-:Y:S02]  /*155a0*/  IMAD.MOV.U32 R13, RZ, RZ, R19 ;  /* 0x000000ffff0d7224 */ /* 0x000fe400078e0013 */
[----:B------:R-:W-:Y:S01]  /*155b0*/  IMAD.MOV.U32 R12, RZ, RZ, 0x4 ;  /* 0x00000004ff0c7424 */ /* 0x000fe200078e00ff */
[----:B------:R-:W-:-:S13]  /*155c0*/  IADD3 R2, P1, R14, R18, RZ ;  /* 0x000000120e027210 */ /* 0x000fda0007f3e0ff */
[----:B------:R-:W-:Y:S05]  /*155d0*/  WARPSYNC.COLLECTIVE R15, `(.L_x_13987) ;  /* 0x000000000f087348 */ /* 0x000fea0003c00000 */
[----:B------:R0:W1:Y:S02]  /*155e0*/  SHFL.IDX P6, R14, R13, R12, R11 ;  /* 0x0000000c0d0e7389 */ /* 0x00006400000c000b */
[----:B01----:R-:W-:Y:S01]  /*155f0*/  ENDCOLLECTIVE ;  /* 0x000000000000791b */ /* 0x003fe20003800000 */
.L_x_13987:
[----:B------:R-:W-:Y:S02]  /*15600*/  IMAD.X R3, RZ, RZ, R10, P1 ;  /* 0x000000ffff037224 */ /* 0x000fe400008e060a */
[----:B------:R-:W-:-:S03]  /*15610*/  IMAD.MOV.U32 R10, RZ, RZ, RZ ;  /* 0x000000ffff0a7224 */ /* 0x000fc600078e00ff */
        /* <DEDUP_REMOVED lines=10> */
.L_x_13988:
[----:B------:R-:W-:Y:S02]  /*156c0*/  IMAD.MOV.U32 R13, RZ, RZ, R19 ;  /* 0x000000ffff0d7224 */ /* 0x000fe400078e0013 */
[----:B------:R-:W-:Y:S02]  /*156d0*/  IMAD.MOV.U32 R12, RZ, RZ, 0x5 ;  /* 0x00000005ff0c7424 */ /* 0x000fe400078e00ff */
[----:B------:R-:W-:-:S07]  /*156e0*/  IMAD.MOV.U32 R23, RZ, RZ, R14 ;  /* 0x000000ffff177224 */ /* 0x000fce00078e000e */
[----:B------:R-:W-:Y:S05]  /*156f0*/  WARPSYNC.COLLECTIVE R15, `(.L_x_13989) ;  /* 0x000000000f087348 */ /* 0x000fea0003c00000 */
[----:B------:R0:W1:Y:S02]  /*15700*/  SHFL.IDX P6, R14, R13, R12, R11 ;  /* 0x0000000c0d0e7389 */ /* 0x00006400000c000b */
[----:B01----:R-:W-:Y:S01]  /*15710*/  ENDCOLLECTIVE ;  /* 0x000000000000791b */ /* 0x003fe20003800000 */
.L_x_13989:
        /* <DEDUP_REMOVED lines=12> */
.L_x_13990:
[----:B------:R-:W-:Y:S02]  /*157e0*/  IMAD.MOV.U32 R13, RZ, RZ, R19 ;  /* 0x000000ffff0d7224 */ /* 0x000fe400078e0013 */
[----:B------:R-:W-:Y:S02]  /*157f0*/  IMAD.MOV.U32 R12, RZ, RZ, 0x6 ;  /* 0x00000006ff0c7424 */ /* 0x000fe400078e00ff */
[----:B------:R-:W-:-:S07]  /*15800*/  IMAD.MOV.U32 R27, RZ, RZ, R14 ;  /* 0x000000ffff1b7224 */ /* 0x000fce00078e000e */
[----:B------:R-:W-:Y:S05]  /*15810*/  WARPSYNC.COLLECTIVE R15, `(.L_x_13991) ;  /* 0x000000000f087348 */ /* 0x000fea0003c00000 */
[----:B------:R0:W1:Y:S02]  /*15820*/  SHFL.IDX P6, R14, R13, R12, R11 ;  /* 0x0000000c0d0e7389 */ /* 0x00006400000c000b */
[----:B01----:R-:W-:Y:S01]  /*15830*/  ENDCOLLECTIVE ;  /* 0x000000000000791b */ /* 0x003fe20003800000 */
.L_x_13991:
        /* <DEDUP_REMOVED lines=12> */
.L_x_13992:
[----:B------:R-:W-:Y:S02]  /*15900*/  IMAD.MOV.U32 R13, RZ, RZ, R19 ;  /* 0x000000ffff0d7224 */ /* 0x000fe400078e0013 */
[----:B------:R-:W-:Y:S02]  /*15910*/  IMAD.MOV.U32 R12, RZ, RZ, 0x7 ;  /* 0x00000007ff0c7424 */ /* 0x000fe400078e00ff */
[----:B------:R-:W-:-:S07]  /*15920*/  IMAD.MOV.U32 R29, RZ, RZ, R14 ;  /* 0x000000ffff1d7224 */ /* 0x000fce00078e000e */
[----:B------:R-:W-:Y:S05]  /*15930*/  WARPSYNC.COLLECTIVE R15, `(.L_x_13993) ;  /* 0x000000000f087348 */ /* 0x000fea0003c00000 */
[----:B------:R0:W1:Y:S02]  /*15940*/  SHFL.IDX P6, R14, R13, R12, R11 ;  /* 0x0000000c0d0e7389 */ /* 0x00006400000c000b */
[----:B01----:R-:W-:Y:S01]  /*15950*/  ENDCOLLECTIVE ;  /* 0x000000000000791b */ /* 0x003fe20003800000 */
.L_x_13993:
        /* <DEDUP_REMOVED lines=11> */
.L_x_13994:
[----:B------:R-:W-:Y:S05]  /*15a10*/  BRA `(.L_x_13995) ;  /* 0xffffffc0008c7947 */ /* 0x000fea000383ffff */
.L_x_13881:
[----:B0-----:R0:W1:Y:S02]  /*15a20*/  SYNCS.PHASECHK.TRANS64.TRYWAIT P0, [R7+URZ+0x16820], R10 ;  /* 0x0168200a070075a7 */ /* 0x001064000800017f */
[----:B-1----:R-:W-:Y:S05]  /*15a30*/  @!P0 NANOSLEEP.SYNCS 0x989680 ;  /* 0x009896800000895d */ /* 0x002fea0003900000 */
[----:B------:R-:W1:Y:S02]  /*15a40*/  @!P0 SYNCS.PHASECHK.TRANS64 P0, [R7+URZ+0x16820], R10 ;  /* 0x0168200a070085a7 */ /* 0x000e64000800007f */
[----:B-1----:R-:W-:Y:S05]  /*15a50*/  @!P0 BRA `(.L_x_13881) ;  /* 0xfffffffc00f08947 */ /* 0x002fea000383ffff */
[----:B------:R-:W-:Y:S05]  /*15a60*/  BRA `(.L_x_13996) ;  /* 0xffffffc000fc7947 */ /* 0x000fea000383ffff */
.L_x_13882:
        /* <DEDUP_REMOVED lines=11> */
.L_x_13998:
[----:B------:R-:W-:Y:S05]  /*15b20*/  BSYNC B0 ;  /* 0x0000000000007941 */ /* 0x000fea0003800000 */
.L_x_13997:
[----:B------:R-:W-:Y:S05]  /*15b30*/  BRA `(.L_x_13999) ;  /* 0xffffffc000e07947 */ /* 0x000fea000383ffff */
.L_x_13883:
[----:B------:R-:W-:Y:S01]  /*15b40*/  BSSY B0, `(.L_x_14000) ;  /* 0x0000006000007945 */ /* 0x000fe20003800000 */
[----:B------:R-:W-:-:S07]  /*15b50*/  IMAD.MOV.U32 R15, RZ, RZ, -0x1 ;  /* 0xffffffffff0f7424 */ /* 0x000fce00078e00ff */
[----:B01---5:R-:W-:Y:S05]  /*15b60*/  WARPSYNC.COLLECTIVE R15, `(.L_x_14001) ;  /* 0x000000000f0c7348 */ /* 0x023fea0003c00000 */
[----:B------:R-:W-:Y:S02]  /*15b70*/  ELECT P6, UR62, PT ;  /* 0x00000000003e782f */ /* 0x000fe400038c0000 */
[----:B------:R-:W-:Y:S01]  /*15b80*/  MOV R14, UR62 ;  /* 0x0000003e000e7c02 */ /* 0x000fe20008000f00 */
[----:B01---5:R-:W-:Y:S10]  /*15b90*/  ENDCOLLECTIVE ;  /* 0x000000000000791b */ /* 0x023ff40003800000 */
.L_x_14001:
[----:B------:R-:W-:Y:S05]  /*15ba0*/  BSYNC B0 ;  /* 0x0000000000007941 */ /* 0x000fea0003800000 */
.L_x_14000:
[----:B------:R-:W-:Y:S05]  /*15bb0*/  BRA `(.L_x_14002) ;  /* 0xffffffc000d47947 */ /* 0x000fea000383ffff */
.L_x_13885:
[----:B-1----:R1:W2:Y:S02]  /*15bc0*/  SYNCS.PHASECHK.TRANS64.TRYWAIT P1, [R5+URZ+0x16840], R4 ;  /* 0x01684004050075a7 */ /* 0x0022a4000802017f */
[----:B--2---:R-:W-:Y:S05]  /*15bd0*/  @!P1 NANOSLEEP.SYNCS 0x989680 ;  /* 0x009896800000995d */ /* 0x004fea0003900000 */
[----:B------:R-:W2:Y:S02]  /*15be0*/  @!P1 SYNCS.PHASECHK.TRANS64 P1, [R5+URZ+0x16840], R4 ;  /* 0x01684004050095a7 */ /* 0x000ea4000802007f */
[----:B--2---:R-:W-:Y:S05]  /*15bf0*/  @!P1 BRA `(.L_x_13885) ;  /* 0xfffffffc00f09947 */ /* 0x004fea000383ffff */
[----:B------:R-:W-:Y:S05]  /*15c00*/  BRA `(.L_x_14003) ;  /* 0xffffffc000f47947 */ /* 0x000fea000383ffff */
.L_x_13887:
[----:B--2---:R2:W3:Y:S02]  /*15c10*/  SYNCS.PHASECHK.TRANS64.TRYWAIT P1, [R3+URZ+0x16840], R0 ;  /* 0x01684000030075a7 */ /* 0x0044e4000802017f */
[----:B---3--:R-:W-:Y:S05]  /*15c20*/  @!P1 NANOSLEEP.SYNCS 0x989680 ;  /* 0x009896800000995d */ /* 0x008fea0003900000 */
[----:B------:R-:W3:Y:S02]  /*15c30*/  @!P1 SYNCS.PHASECHK.TRANS64 P1, [R3+URZ+0x16840], R0 ;  /* 0x01684000030095a7 */ /* 0x000ee4000802007f */
[----:B---3--:R-:W-:Y:S05]  /*15c40*/  @!P1 BRA `(.L_x_13887) ;  /* 0xfffffffc00f09947 */ /* 0x008fea000383ffff */
[----:B------:R-:W-:Y:S05]  /*15c50*/  BRA `(.L_x_14004) ;  /* 0xffffffc400007947 */ /* 0x000fea000383ffff */
.L_x_13889:
[----:B---3--:R3:W4:Y:S02]  /*15c60*/  SYNCS.PHASECHK.TRANS64.TRYWAIT P1, [R5+URZ+0x16860], R4 ;  /* 0x01686004050075a7 */ /* 0x008724000802017f */
[----:B----4-:R-:W-:Y:S05]  /*15c70*/  @!P1 NANOSLEEP.SYNCS 0x989680 ;  /* 0x009896800000995d */ /* 0x010fea0003900000 */
[----:B------:R-:W4:Y:S02]  /*15c80*/  @!P1 SYNCS.PHASECHK.TRANS64 P1, [R5+URZ+0x16860], R4 ;  /* 0x01686004050095a7 */ /* 0x000f24000802007f */
[----:B----4-:R-:W-:Y:S05]  /*15c90*/  @!P1 BRA `(.L_x_13889) ;  /* 0xfffffffc00f09947 */ /* 0x010fea000383ffff */
[----:B------:R-:W-:Y:S05]  /*15ca0*/  BRA `(.L_x_14005) ;  /* 0xffffffc000fc7947 */ /* 0x000fea000383ffff */
.L_x_14006:
        /* <DEDUP_REMOVED lines=13> */
.L_x_15995:


//--------------------- .text._ZN7cutlass13device_kernelIN5flash11enable_sm90INS1_16FlashAttnFwdSm90INS1_25CollectiveMainloopFwdSm90ILi2EN4cute5tupleIJNS5_1CILi1EEES8_S8_EEENS6_IJNS7_ILi192EEENS7_ILi128EEENS7_ILi64EEEEEELi64ENS_10bfloat16_tEfNS_4arch4Sm90ELb0ELb1ELb0ELb1ELb1ELb0ELb0ELb1ELb1ELb1ELb1ELb0EEENS1_21CollectiveEpilogueFwdINS6_IJSA_SC_SB_EEES9_SE_SG_Li384ELb1ELb1ELb1ELb0EEENS1_36VarlenDynamicPersistentTileSchedulerILi192ELi128ELi384ELi128ELb1ELb1ELb1ELb1ELb0ELb1EEEEEEEEEvNT_6ParamsE --------------------------
	.section	.text._ZN7cutlass13device_kernelIN5flash11enable_sm90INS1_16FlashAttnFwdSm90INS1_25CollectiveMainloopFwdSm90ILi2EN4cute5tupleIJNS5_1CILi1EEES8_S8_EEENS6_IJNS7_ILi192EEENS7_ILi128EEENS7_ILi64EEEEEELi64ENS_10bfloat16_tEfNS_4arch4Sm90ELb0ELb1ELb0ELb1ELb1ELb0ELb0ELb1ELb1ELb1ELb1ELb0EEENS1_21CollectiveEpilogueFwdINS6_IJSA_SC_SB_EEES9_SE_SG_Li384ELb1ELb1ELb1ELb0EEENS1_36VarlenDynamicPersistentTileSchedulerILi192ELi128ELi384ELi128ELb1ELb1ELb1ELb1ELb0ELb1EEEEEEEEEvNT_6ParamsE,"ax",@progbits
	.align	128
.text._ZN7cutlass13device_kernelIN5flash11enable_sm90INS1_16FlashAttnFwdSm90INS1_25CollectiveMainloopFwdSm90ILi2EN4cute5tupleIJNS5_1CILi1EEES8_S8_EEENS6_IJNS7_ILi192EEENS7_ILi128EEENS7_ILi64EEEEEELi64ENS_10bfloat16_tEfNS_4arch4Sm90ELb0ELb1ELb0ELb1ELb1ELb0ELb0ELb1ELb1ELb1ELb1ELb0EEENS1_21CollectiveEpilogueFwdINS6_IJSA_SC_SB_EEES9_SE_SG_Li384ELb1ELb1ELb1ELb0EEENS1_36VarlenDynamicPersistentTileSchedulerILi192ELi128ELi384ELi128ELb1ELb1ELb1ELb1ELb0ELb1EEEEEEEEEvNT_6ParamsE:
        .type           _ZN7cutlass13device_kernelIN5flash11enable_sm90INS1_16FlashAttnFwdSm90INS1_25CollectiveMainloopFwdSm90ILi2EN4cute5tupleIJNS5_1CILi1EEES8_S8_EEENS6_IJNS7_ILi192EEENS7_ILi128EEENS7_ILi64EEEEEELi64ENS_10bfloat16_tEfNS_4arch4Sm90ELb0ELb1ELb0ELb1ELb1ELb0ELb0ELb1ELb1ELb1ELb1ELb0EEENS1_21CollectiveEpilogueFwdINS6_IJSA_SC_SB_EEES9_SE_SG_Li384ELb1ELb1ELb1ELb0EEENS1_36VarlenDynamicPersistentTileSchedulerILi192ELi128ELi384ELi128ELb1ELb1ELb1ELb1ELb0ELb1EEEEEEEEEvNT_6ParamsE,@function
        .size           _ZN7cutlass13device_kernelIN5flash11enable_sm90INS1_16FlashAttnFwdSm90INS1_25CollectiveMainloopFwdSm90ILi2EN4cute5tupleIJNS5_1CILi1EEES8_S8_EEENS6_IJNS7_ILi192EEENS7_ILi128EEENS7_ILi64EEEEEELi64ENS_10bfloat16_tEfNS_4arch4Sm90ELb0ELb1ELb0ELb1ELb1ELb0ELb0ELb1ELb1ELb1ELb1ELb0EEENS1_21CollectiveEpilogueFwdINS6_IJSA_SC_SB_EEES9_SE_SG_Li384ELb1ELb1ELb1ELb0EEENS1_36VarlenDynamicPersistentTileSchedulerILi192ELi128ELi384ELi128ELb1ELb1ELb1ELb1ELb0ELb1EEEEEEEEEvNT_6ParamsE,(.L_x_15996 - _ZN7cutlass13device_kernelIN5flash11enable_sm90INS1_16FlashAttnFwdSm90INS1_25CollectiveMainloopFwdSm90ILi2EN4cute5tupleIJNS5_1CILi1EEES8_S8_EEENS6_IJNS7_ILi192EEENS7_ILi128EEENS7_ILi64EEEEEELi64ENS_10bfloat16_tEfNS_4arch4Sm90ELb0ELb1ELb0ELb1ELb1ELb0ELb0ELb1ELb1ELb1ELb1ELb0EEENS1_21CollectiveEpilogueFwdINS6_IJSA_SC_SB_EEES9_SE_SG_Li384ELb1ELb1ELb1ELb0EEENS1_36VarlenDynamicPersistentTileSchedulerILi192ELi128ELi384ELi128ELb1ELb1ELb1ELb1ELb0ELb1EEEEEEEEEvNT_6ParamsE)
        .other          _ZN7cutlass13device_kernelIN5flash11enable_sm90INS1_16FlashAttnFwdSm90INS1_25CollectiveMainloopFwdSm90ILi2EN4cute5tupleIJNS5_1CILi1EEES8_S8_EEENS6_IJNS7_ILi192EEENS7_ILi128EEENS7_ILi64EEEEEELi64ENS_10bfloat16_tEfNS_4arch4Sm90ELb0ELb1ELb0ELb1ELb1ELb0ELb0ELb1ELb1ELb1ELb1ELb0EEENS1_21CollectiveEpilogueFwdINS6_IJSA_SC_SB_EEES9_SE_SG_Li384ELb1ELb1ELb1ELb0EEENS1_36VarlenDynamicPersistentTileSchedulerILi192ELi128ELi384ELi128ELb1ELb1ELb1ELb1ELb0ELb1EEEEEEEEEvNT_6ParamsE,@"STO_CUDA_ENTRY STV_DEFAULT"
_ZN7cutlass13device_kernelIN5flash11enable_sm90INS1_16FlashAttnFwdSm90INS1_25CollectiveMainloopFwdSm90ILi2EN4cute5tupleIJNS5_1CILi1EEES8_S8_EEENS6_IJNS7_ILi192EEENS7_ILi128EEENS7_ILi64EEEEEELi64ENS_10bfloat16_tEfNS_4arch4Sm90ELb0ELb1ELb0ELb1ELb1ELb0ELb0ELb1ELb1ELb1ELb1ELb0EEENS1_21CollectiveEpilogueFwdINS6_IJSA_SC_SB_EEES9_SE_SG_Li384ELb1ELb1ELb1ELb0EEENS1_36VarlenDynamicPersistentTileSchedulerILi192ELi128ELi384ELi128ELb1ELb1ELb1ELb1ELb0ELb1EEEEEEEEEvNT_6ParamsE:
        /* <DEDUP_REMOVED lines=45> */
.L_x_14007:
        /* <DEDUP_REMOVED lines=22> */
.L_x_14008:
        /* <DEDUP_REMOVED lines=18> */
.L_x_14009:
        /* <DEDUP_REMOVED lines=22> */
.L_x_14010:
        /* <DEDUP_REMOVED lines=23> */
.L_x_14011:
        /* <DEDUP_REMOVED lines=8> */
.L_x_14013:
        /* <DEDUP_REMOVED lines=25> */
[----:B------:R-:W-:Y:S01]  /*0a30*/  R2UR UR7, R11 ;  /* 0x000000000b0772ca */ /* 0x000fe200000e0000 */
[----:B------:R-:W-:Y:S01]  /*0a40*/  UMOV UR48, URZ ;  /* 0x0000003f00307c82 */ /* 0x000fe20008000000 */
[CC--:B------:R-:W-:Y:S02]  /*0a50*/  LEA.HI R2, R0.reuse, R13.reuse, RZ, 0x7 ;  /* 0x0000000d00027211 */ /* 0x0c0fe400078f38ff */
[----:B------:R-:W-:-:S02]  /*0a60*/  LEA.HI R4, R0, R13, RZ, 0x5 ;  /* 0x0000000d00047211 */ /* 0x000fc400078f28ff */
[----:B------:R-:W-:Y:S02]  /*0a70*/  LEA.HI R3, R0, R13, RZ, 0x4 ;  /* 0x0000000d00037211 */ /* 0x000fe400078f20ff */
[----:B------:R-:W-:Y:S01]  /*0a80*/  LOP3.LUT R6, R2, 0xffffff80, RZ, 0xc0, !PT ;  /* 0xffffff8002067812 */ /* 0x000fe200078ec0ff */
[----:B------:R-:W-:Y:S01]  /*0a90*/  IMAD.SHL.U32 R5, R4, 0x20, RZ ;  /* 0x0000002004057824 */ /* 0x000fe200078e00ff */
[----:B------:R-:W-:Y:S02]  /*0aa0*/  LOP3.LUT R4, R3, 0x3fffff0, RZ, 0xc0, !PT ;  /* 0x03fffff003047812 */ /* 0x000fe400078ec0ff */
[----:B------:R-:W-:Y:S01]  /*0ab0*/  SHF.R.S32.HI R14, RZ, 0x7, R2 ;  /* 0x00000007ff0e7819 */ /* 0x000fe20000011402 */
[----:B------:R-:W-:Y:S01]  /*0ac0*/  IMAD.IADD R12, R13, 0x1, -R6 ;  /* 0x000000010d0c7824 */ /* 0x000fe200078e0a06 */
[----:B------:R-:W-:Y:S01]  /*0ad0*/  LOP3.LUT R5, R5, 0xfffffc00, RZ, 0xc0, !PT ;  /* 0xfffffc0005057812 */ /* 0x000fe200078ec0ff */
[----:B------:R-:W-:Y:S01]  /*0ae0*/  IMAD.IADD R4, R13, 0x1, -R4 ;  /* 0x000000010d047824 */ /* 0x000fe200078e0a04 */
[----:B------:R-:W-:Y:S01]  /*0af0*/  SHF.R.S32.HI R6, RZ, 0x4, R3 ;  /* 0x00000004ff067819 */ /* 0x000fe20000011403 */
[----:B------:R-:W-:Y:S01]  /*0b00*/  IMAD.HI R2, R14, 0x55555556, RZ ;  /* 0x555555560e027827 */ /* 0x000fe200078e02ff */
[----:B------:R-:W-:-:S02]  /*0b10*/  SHF.R.S32.HI R7, RZ, 0x1f, R12 ;  /* 0x0000001fff077819 */ /* 0x000fc4000001140c */
[----:B------:R-:W-:Y:S01]  /*0b20*/  LEA.HI R3, R3, R6, RZ, 0x1 ;  /* 0x0000000603037211 */ /* 0x000fe200078f08ff */
[----:B------:R-:W-:Y:S01]  /*0b30*/  IMAD R4, R4, 0x40, R5 ;  /* 0x0000004004047824 */ /* 0x000fe200078e0205 */
[CC--:B------:R-:W-:Y:S02]  /*0b40*/  LEA.HI R5, R7.reuse, R12.reuse, RZ, 0x2 ;  /* 0x0000000c07057211 */ /* 0x0c0fe400078f10ff */
[----:B------:R-:W-:Y:S02]  /*0b50*/  LEA.HI R7, R7, R12, RZ, 0x5 ;  /* 0x0000000c07077211 */ /* 0x000fe400078f28ff */
[--C-:B------:R-:W-:Y:S02]  /*0b60*/  SHF.R.S32.HI R8, RZ, 0x2, R5.reuse ;  /* 0x00000002ff087819 */ /* 0x100fe40000011405 */
[----:B------:R-:W-:Y:S02]  /*0b70*/  SHF.R.S32.HI R9, RZ, 0x1f, R5 ;  /* 0x0000001fff097819 */ /* 0x000fe40000011405 */
[----:B------:R-:W-:-:S02]  /*0b80*/  LOP3.LUT R3, R3, 0x1ffffffe, RZ, 0xc0, !PT ;  /* 0x1ffffffe03037812 */ /* 0x000fc400078ec0ff */
[----:B------:R-:W-:Y:S02]  /*0b90*/  LEA.HI R9, R9, R8, RZ, 0x3 ;  /* 0x0000000809097211 */ /* 0x000fe400078f18ff */
[----:B------:R-:W-:Y:S01]  /*0ba0*/  LEA.HI R2, R2, R2, RZ, 0x1 ;  /* 0x0000000202027211 */ /* 0x000fe200078f08ff */
[----:B------:R-:W-:Y:S01]  /*0bb0*/  IMAD.IADD R3, R6, 0x1, -R3 ;  /* 0x0000000106037824 */ /* 0x000fe200078e0a03 */
[----:B------:R-:W-:Y:S02]  /*0bc0*/  LOP3.LUT R9, R9, 0xfffffff8, RZ, 0xc0, !PT ;  /* 0xfffffff809097812 */ /* 0x000fe400078ec0ff */
[----:B------:R-:W-:Y:S01]  /*0bd0*/  SHF.R.S32.HI R7, RZ, 0x5, R7 ;  /* 0x00000005ff077819 */ /* 0x000fe20000011407 */
[----:B------:R-:W-:Y:S01]  /*0be0*/  IMAD R2, R2, -0x3, R14 ;  /* 0xfffffffd02027824 */ /* 0x000fe200078e020e */
[-C--:B------:R-:W-:Y:S01]  /*0bf0*/  LEA.HI R10, R0, R13.reuse, RZ, 0x2 ;  /* 0x0000000d000a7211 */ /* 0x080fe200078f10ff */
[----:B------:R-:W-:Y:S01]  /*0c00*/  IMAD.IADD R8, R8, 0x1, -R9 ;  /* 0x0000000108087824 */ /* 0x000fe200078e0a09 */
[----:B------:R-:W-:Y:S01]  /*0c10*/  LEA.HI R0, R0, R13, RZ, 0x3 ;  /* 0x0000000d00007211 */ /* 0x000fe200078f18ff */
[----:B------:R-:W-:Y:S01]  /*0c20*/  IMAD R3, R3, 0x8, R4 ;  /* 0x0000000803037824 */ /* 0x000fe200078e0204 */
[----:B------:R-:W-:Y:S01]  /*0c30*/  LOP3.LUT R10, R10, 0xfffffffc, RZ, 0xc0, !PT ;  /* 0xfffffffc0a0a7812 */ /* 0x000fe200078ec0ff */
[----:B------:R-:W-:Y:S01]  /*0c40*/  IMAD R7, R7, 0x10, R8 ;  /* 0x0000001007077824 */ /* 0x000fe200078e0208 */
[----:B------:R-:W-:-:S02]  /*0c50*/  LOP3.LUT R5, R5, 0x7ffffffc, RZ, 0xc0, !PT ;  /* 0x7ffffffc05057812 */ /* 0x000fc400078ec0ff */
[----:B------:R0:W-:Y:S01]  /*0c60*/  STL [R1+0x38], R3 ;  /* 0x0000380301007387 */ /* 0x0001e20000100800 */
[----:B------:R-:W-:Y:S01]  /*0c70*/  IMAD R2, R2, 0x40, R7 ;  /* 0x0000004002027824 */ /* 0x000fe200078e0207 */
[----:B------:R-:W-:Y:S01]  /*0c80*/  LOP3.LUT R18, R0, 0xfffffff8, RZ, 0xc0, !PT ;  /* 0xfffffff800127812 */ /* 0x000fe200078ec0ff */
[C---:B------:R-:W-:Y:S02]  /*0c90*/  IMAD.IADD R10, R13.reuse, 0x1, -R10 ;  /* 0x000000010d0a7824 */ /* 0x040fe400078e0a0a */
[----:B------:R-:W-:Y:S01]  /*0ca0*/  IMAD.IADD R5, R12, 0x1, -R5 ;  /* 0x000000010c057824 */ /* 0x000fe200078e0a05 */
[----:B------:R1:W-:Y:S01]  /*0cb0*/  STL [R1+0x34], R2 ;  /* 0x0000340201007387 */ /* 0x0003e20000100800 */
[----:B------:R-:W-:Y:S02]  /*0cc0*/  IMAD.IADD R18, R13, 0x1, -R18 ;  /* 0x000000010d127824 */ /* 0x000fe400078e0a12 */
[----:B------:R-:W-:Y:S01]  /*0cd0*/  IMAD.SHL.U32 R16, R5, 0x2, RZ ;  /* 0x0000000205107824 */ /* 0x000fe200078e00ff */
[----:B0-----:R-:W-:Y:S01]  /*0ce0*/  LEA.HI R3, R10, R10, RZ, 0x1 ;  /* 0x0000000a0a037211 */ /* 0x001fe200078f08ff */
[----:B------:R-:W-:Y:S01]  /*0cf0*/  IMAD.SHL.U32 R19, R18, 0x8, RZ ;  /* 0x0000000812137824 */ /* 0x000fe200078e00ff */
[----:B------:R-:W-:Y:S01]  /*0d00*/  SHF.R.S32.HI R5, RZ, 0x3, R0 ;  /* 0x00000003ff057819 */ /* 0x000fe20000011400 */
[C---:B------:R-:W-:Y:S01]  /*0d10*/  VIADD R157, R16.reuse, 0x8 ;  /* 0x00000008109d7836 */ /* 0x040fe20000000000 */
        /* <DEDUP_REMOVED lines=14> */
[----:B------:R-:W-:-:S02]  /*0e00*/  SHF.R.S32.HI R5, RZ, 0x1f, R153 ;  /* 0x0000001fff057819 */ /* 0x000fc40000011499 */
[----:B------:R-:W-:Y:S01]  /*0e10*/  SHF.R.S32.HI R4, RZ, 0x1f, R152 ;  /* 0x0000001fff047819 */ /* 0x000fe20000011498 */
[----:B------:R-:W-:Y:S01]  /*0e20*/  IMAD R17, R3, 0x8, R2 ;  /* 0x0000000803117824 */ /* 0x000fe200078e0202 */
[----:B-1----:R-:W-:-:S07]  /*0e30*/  SHF.R.S32.HI R0, RZ, 0x1f, R22 ;  /* 0x0000001fff007819 */ /* 0x002fce0000011416 */
.L_x_14113:
        /* <DEDUP_REMOVED lines=11> */
[----:B0123--:R-:W-:Y:S02]  /*0ef0*/  IMAD.U32 R2, RZ, RZ, UR8 ;  /* 0x00000008ff027e24 */ /* 0x00ffe4000f8e00ff */
[----:B------:R-:W-:Y:S01]  /*0f00*/  IMAD.U32 R3, RZ, RZ, UR9 ;  /* 0x00000009ff037e24 */ /* 0x000fe2000f8e00ff */
[----:B------:R-:W-:Y:S02]  /*0f10*/  @UP1 ULDC.64 UR8, c[0x0][0xa18] ;  /* 0x0002860000081ab9 */ /* 0x000fe40000000a00 */
[----:B------:R-:W-:Y:S02]  /*0f20*/  @UP1 UIMAD.WIDE UR8, UR7, 0x4, UR8 ;  /* 0x00000004070818a5 */ /* 0x000fe4000f8e0208 */
[----:B------:R-:W2:Y:S04]  /*0f30*/  @P0 LDG.E R2, desc[UR54][R2.64] ;  /* 0x0000003602020981 */ /* 0x000ea8000c1e1900 */
        /* <DEDUP_REMOVED lines=16> */
[----:B----45:R-:W-:-:S14]  /*1040*/  @P2 BRA `(.L_x_14014) ;  /* 0x0000000000382947 */ /* 0x030fdc0003800000 */
        /* <DEDUP_REMOVED lines=14> */
.L_x_14014:
        /* <DEDUP_REMOVED lines=9> */
.L_x_14015:
        /* <DEDUP_REMOVED lines=13> */
.L_x_14016:
        /* <DEDUP_REMOVED lines=28> */
.L_x_14018:
[----:B------:R-:W-:-:S11]  /*1450*/  UISETP.NE.AND UP0, UPT, UR7, 0x1, UPT ;  /* 0x000000010700788c */ /* 0x000fd6000bf05270 */
[----:B------:R-:W-:Y:S02]  /*1460*/  @UP0 ULDC.64 UR10, c[0x0][0x9e8] ;  /* 0x00027a00000a0ab9 */ /* 0x000fe40000000a00 */
[----:B------:R-:W-:-:S04]  /*1470*/  UIMAD.WIDE.U32 UR8, UR4, UR10, URZ ;  /* 0x0000000a040872a5 */ /* 0x000fc8000f8e003f */
[----:B------:R-:W-:-:S12]  /*1480*/  @UP0 USHF.R.U32.HI UR4, URZ, UR11, UR9 ;  /* 0x0000000b3f040299 */ /* 0x000fd80008011609 */
.L_x_14019:
[----:B------:R-:W-:-:S04]  /*1490*/  UIMAD UR4, UR4, UR7, UR7 ;  /* 0x00000007040472a4 */ /* 0x000fc8000f8e0207 */
[----:B------:R-:W-:-:S04]  /*14a0*/  UISETP.LT.AND UP0, UPT, UR6, UR4, UPT ;  /* 0x000000040600728c */ /* 0x000fc8000bf01270 */
[----:B------:R-:W-:-:S12]  /*14b0*/  USEL UR6, UR6, UR4, UP0 ;  /* 0x0000000406067287 */ /* 0x000fd80008000000 */
.L_x_14017:
        /* <DEDUP_REMOVED lines=33> */
.L_x_14021:
[----:B------:R-:W-:-:S11]  /*16d0*/  UISETP.NE.AND UP0, UPT, UR7, 0x1, UPT ;  /* 0x000000010700788c */ /* 0x000fd6000bf05270 */
[----:B------:R-:W-:Y:S02]  /*16e0*/  @UP0 ULDC.64 UR12, c[0x0][0x9e8] ;  /* 0x00027a00000c0ab9 */ /* 0x000fe40000000a00 */
[----:B------:R-:W-:-:S04]  /*16f0*/  UIMAD.WIDE.U32 UR8, UR4, UR12, URZ ;  /* 0x0000000c040872a5 */ /* 0x000fc8000f8e003f */
[----:B------:R-:W-:-:S12]  /*1700*/  @UP0 USHF.R.U32.HI UR4, URZ, UR13, UR9 ;  /* 0x0000000d3f040299 */ /* 0x000fd80008011609 */
.L_x_14022:
[----:B------:R-:W-:-:S04]  /*1710*/  UIMAD UR4, UR4, UR7, URZ ;  /* 0x00000007040472a4 */ /* 0x000fc8000f8e023f */
[----:B------:R-:W-:-:S04]  /*1720*/  UISETP.LT.AND UP0, UPT, UR10, UR4, UPT ;  /* 0x000000040a00728c */ /* 0x000fc8000bf01270 */
[----:B------:R-:W-:-:S12]  /*1730*/  USEL UR10, UR10, UR4, !UP0 ;  /* 0x000000040a0a7287 */ /* 0x000fd8000c000000 */
.L_x_14020:
        /* <DEDUP_REMOVED lines=52> */
.L_x_14023:
        /* <DEDUP_REMOVED lines=24> */
[----:B------:R-:W0:Y:S01]  /*1c00*/  S2R R0, SR_TID.X ;  /* 0x0000000000007919 */ /* 0x000e220000002100 */
[----:B------:R-:W1:Y:S01]  /*1c10*/  S2UR UR43, SR_CgaCtaId ;  /* 0x00000000002b79c3 */ /* 0x000e620000008800 */
[----:B------:R-:W-:Y:S02]  /*1c20*/  UMOV UR45, 0x400 ;  /* 0x00000400002d7882 */ /* 0x000fe40000000000 */
[----:B-1----:R-:W-:Y:S01]  /*1c30*/  ULEA UR45, UR43, UR45, 0x18 ;  /* 0x0000002d2b2d7291 */ /* 0x002fe2000f8ec03f */
[----:B0-----:R-:W-:-:S05]  /*1c40*/  VIADD R4, R0, 0xffffff80 ;  /* 0xffffff8000047836 */ /* 0x001fca0000000000 */
[----:B------:R-:W-:-:S04]  /*1c50*/  SHF.R.S32.HI R0, RZ, 0x1f, R4 ;  /* 0x0000001fff007819 */ /* 0x000fc80000011404 */
[----:B------:R-:W-:-:S04]  /*1c60*/  LEA.HI R0, R0, R4, RZ, 0x7 ;  /* 0x0000000400007211 */ /* 0x000fc800078f38ff */
[----:B------:R-:W-:-:S06]  /*1c70*/  SHF.R.S32.HI R0, RZ, 0x7, R0 ;  /* 0x00000007ff007819 */ /* 0x000fcc0000011400 */
[----:B------:R-:W0:Y:S02]  /*1c80*/  SHFL.IDX PT, R0, R0, RZ, 0x1f ;  /* 0x00001fff00007589 */ /* 0x000e2400000e0000 */
[----:B0-----:R-:W-:-:S13]  /*1c90*/  R2UR UR44, R0 ;  /* 0x00000000002c72ca */ /* 0x001fda00000e0000 */
        /* <DEDUP_REMOVED lines=26> */
.L_x_14025:
        /* <DEDUP_REMOVED lines=9> */
.L_x_14208:
[----:B------:R-:W-:Y:S05]  /*1ed0*/  @!P0 BRA `(.L_x_14027) ;  /* 0x0000000000048947 */ /* 0x000fea0003800000 */
[----:B------:R-:W-:Y:S01]  /*1ee0*/  BPT.TRAP 0x1 ;  /* 0x000000040000795c */ /* 0x000fe20000300000 */
.L_x_14027:
[----:B0-----:R-:W-:Y:S02]  /*1ef0*/  IMAD.U32 R3, RZ, RZ, UR48 ;  /* 0x00000030ff037e24 */ /* 0x001fe4000f8e00ff */
[----:B------:R-:W-:-:S03]  /*1f00*/  IMAD.U32 R0, RZ, RZ, UR49 ;  /* 0x00000031ff007e24 */ /* 0x000fc6000f8e00ff */
[----:B------:R-:W-:Y:S02]  /*1f10*/  LEA R3, R3, UR45, 0x3 ;  /* 0x0000002d03037c11 */ /* 0x000fe4000f8e18ff */
[----:B------:R-:W-:-:S04]  /*1f20*/  SHF.L.U32 R0, R0, 0x1f, RZ ;  /* 0x0000001f00007819 */ /* 0x000fc800000006ff */
[----:B------:R0:W1:Y:S01]  /*1f30*/  SYNCS.PHASECHK.TRANS64.TRYWAIT P1, [R3+URZ+0x16830], R0 ;  /* 0x01683000030075a7 */ /* 0x000062000802017f */
[----:B------:R-:W-:Y:S05]  /*1f40*/  @!P0 BRA `(.L_x_14028) ;  /* 0x0000000000048947 */ /* 0x000fea0003800000 */
[----:B------:R-:W-:Y:S01]  /*1f50*/  BPT.TRAP 0x1 ;  /* 0x000000040000795c */ /* 0x000fe20000300000 */
.L_x_14028:
[----:B-1----:R-:W-:Y:S05]  /*1f60*/  @P1 BRA `(.L_x_14029) ;  /* 0x0000000000081947 */ /* 0x002fea0003800000 */
[----:B------:R-:W1:Y:S02]  /*1f70*/  SYNCS.PHASECHK.TRANS64.TRYWAIT P1, [R3+URZ+0x16830], R0 ;  /* 0x01683000030075a7 */ /* 0x000e64000802017f */
[----:B-1----:R-:W-:Y:S05]  /*1f80*/  @!P1 BRA `(.L_x_14030) ;  /* 0x0000014000b49947 */ /* 0x002fea0003800000 */
.L_x_14029:
        /* <DEDUP_REMOVED lines=35> */
.L_x_14031:
[----:B------:R-:W-:Y:S01]  /*21c0*/  UISETP.NE.AND UP1, UPT, UR53, URZ, UPT ;  /* 0x0000003f3500728c */ /* 0x000fe2000bf25270 */
[----:B------:R-:W-:Y:S01]  /*21d0*/  VIADD R2, R17, UR39 ;  /* 0x0000002711027c36 */ /* 0x000fe20008000000 */
[----:B------:R-:W-:Y:S01]  /*21e0*/  R2UR UR6, R3 ;  /* 0x00000000030672ca */ /* 0x000fe200000e0000 */
[----:B01----:R-:W-:Y:S01]  /*21f0*/  IMAD.MOV.U32 R3, RZ, RZ, -0x80 ;  /* 0xffffff80ff037424 */ /* 0x003fe200078e00ff */
[----:B------:R-:W-:Y:S02]  /*2200*/  UISETP.NE.AND UP0, UPT, UR52, URZ, UPT ;  /* 0x0000003f3400728c */ /* 0x000fe4000bf05270 */
[----:B------:R-:W-:Y:S01]  /*2210*/  PLOP3.LUT P1, PT, PT, PT, UP1, 0x80, 0x0 ;  /* 0x000000000000781c */ /* 0x000fe20003f2f018 */
[----:B------:R-:W-:Y:S01]  /*2220*/  IMAD R7, R88, R3, 0x80 ;  /* 0x0000008058077424 */ /* 0x000fe200078e0203 */
[----:B------:R-:W-:Y:S01]  /*2230*/  PLOP3.LUT P2, PT, PT, PT, UP1, 0x80, 0x0 ;  /* 0x000000000000781c */ /* 0x000fe20003f4f018 */
[----:B------:R-:W-:Y:S01]  /*2240*/  IMAD.U32 R3, RZ, RZ, UR47 ;  /* 0x0000002fff037e24 */ /* 0x000fe2000f8e00ff */
[----:B------:R-:W-:Y:S01]  /*2250*/  ULDC UR23, c[0x0][0x9dc] ;  /* 0x0002770000177ab9 */ /* 0x000fe20000000800 */
[----:B------:R-:W-:Y:S01]  /*2260*/  @UP1 ULDC UR7, c[0x0][0x44c] ;  /* 0x0001130000071ab9 */ /* 0x000fe20000000800 */
[----:B------:R-:W-:Y:S01]  /*2270*/  ULDC UR14, c[0x0][0x9e0] ;  /* 0x00027800000e7ab9 */ /* 0x000fe20000000800 */
[----:B------:R-:W-:-:S02]  /*2280*/  IADD3 R8, -R16, UR40, R7 ;  /* 0x0000002810087c10 */ /* 0x000fc4000fffe107 */
[----:B------:R-:W-:-:S04]  /*2290*/  UIADD3 UR6, UR6, 0x16840, URZ ;  /* 0x0001684006067890 */ /* 0x000fc8000fffe03f */
[----:B------:R-:W-:Y:S01]  /*22a0*/  @P1 IMAD.HI.U32 R0, R2, UR7, RZ ;  /* 0x0000000702001c27 */ /* 0x000fe2000f8e00ff */
[----:B------:R-:W-:Y:S01]  /*22b0*/  @UP1 ULDC UR7, c[0x0][0x450] ;  /* 0x0001140000071ab9 */ /* 0x000fe20000000800 */
[----:B------:R-:W-:Y:S01]  /*22c0*/  UPRMT UR6, UR43, 0x654, UR6 ;  /* 0x000006542b067896 */ /* 0x000fe20008000006 */
[----:B------:R-:W-:Y:S02]  /*22d0*/  PLOP3.LUT P1, PT, PT, PT, UP0, 0x40, 0x0 ;  /* 0x000000000000781c */ /* 0x000fe40003f2e808 */
[----:B------:R-:W-:Y:S02]  /*22e0*/  @P2 SHF.R.U32.HI R2, RZ, UR7, R0 ;  /* 0x00000007ff022c19 */ /* 0x000fe40008011600 */
[----:B------:R-:W-:-:S03]  /*22f0*/  IADD3 R0, -R16, 0x1, R7 ;  /* 0x0000000110007810 */ /* 0x000fc60007ffe107 */
[----:B------:R-:W0:Y:S01]  /*2300*/  SHFL.IDX PT, R5, R2, RZ, 0x1c1f ;  /* 0x001c1fff02057589 */ /* 0x000e2200000e0000 */
[----:B------:R-:W-:Y:S01]  /*2310*/  SYNCS.ARRIVE.TRANS64.RED.A1T0 RZ, [UR6], RZ ;  /* 0x000000ffffff79a7 */ /* 0x000fe20008100406 */
[----:B------:R-:W-:Y:S01]  /*2320*/  ULOP3.LUT UR6, URZ, UR23, URZ, 0x33, !UPT ;  /* 0x000000173f067292 */ /* 0x000fe2000f8e333f */
[----:B------:R-:W-:-:S05]  /*2330*/  IADD3 R0, -R3, UR40, R0 ;  /* 0x0000002803007c10 */ /* 0x000fca000fffe100 */
[C---:B------:R-:W-:Y:S02]  /*2340*/  VIADD R9, R0.reuse, UR14 ;  /* 0x0000000e00097c36 */ /* 0x040fe40008000000 */
[----:B------:R-:W-:Y:S01]  /*2350*/  VIADD R10, R0, UR6 ;  /* 0x00000006000a7c36 */ /* 0x000fe20008000000 */
[----:B------:R-:W-:Y:S02]  /*2360*/  LEA R0, R88, 0xffffff80, 0x7 ;  /* 0xffffff8058007811 */ /* 0x000fe400078e38ff */
        /* <DEDUP_REMOVED lines=17> */
.L_x_14034:
[----:B------:R-:W-:Y:S02]  /*2480*/  ULDC UR6, c[0x0][0x9e4] ;  /* 0x0002790000067ab9 */ /* 0x000fe40000000800 */
[----:B------:R-:W-:-:S05]  /*2490*/  IMAD.U32 R12, RZ, RZ, UR6 ;  /* 0x00000006ff0c7e24 */ /* 0x000fca000f8e00ff */
[----:B------:R-:W-:-:S13]  /*24a0*/  ISETP.NE.AND P1, PT, R12, 0x1, PT ;  /* 0x000000010c00780c */ /* 0x000fda0003f25270 */
[----:B------:R-:W0:Y:S02]  /*24b0*/  @P1 LDC.64 R14, c[0x0][0x9e8] ;  /* 0x00027a00ff0e1b82 */ /* 0x000e240000000a00 */
[----:B0-----:R-:W-:-:S05]  /*24c0*/  @P1 IMAD.HI.U32 R6, R5, R14, RZ ;  /* 0x0000000e05061227 */ /* 0x001fca00078e00ff */
[----:B------:R-:W-:-:S07]  /*24d0*/  @P1 SHF.R.U32.HI R5, RZ, R15, R6 ;  /* 0x0000000fff051219 */ /* 0x000fce0000011606 */
.L_x_14035:
[----:B------:R-:W-:Y:S05]  /*24e0*/  BSYNC B0 ;  /* 0x0000000000007941 */ /* 0x000fea0003800000 */
.L_x_14033:
[----:B------:R-:W-:-:S04]  /*24f0*/  IMAD R5, R5, R12, -R0 ;  /* 0x0000000c05057224 */ /* 0x000fc800078e0a00 */
[----:B------:R-:W-:-:S05]  /*2500*/  IMAD.IADD R5, R5, 0x1, -R16 ;  /* 0x0000000105057824 */ /* 0x000fca00078e0a10 */
[----:B------:R-:W-:Y:S02]  /*2510*/  VIADDMNMX R3, R5, R12, R3, PT ;  /* 0x0000000c05037246 */ /* 0x000fe40003800103 */
[----:B------:R-:W-:-:S07]  /*2520*/  VIMNMX R4, R4, R5, !PT ;  /* 0x0000000504047248 */ /* 0x000fce0007fe0100 */
.L_x_14032:
        /* <DEDUP_REMOVED lines=185> */
[----:B0-----:R-:W-:Y:S01]  /*30c0*/  IMAD.IADD R5, R10, 0x1, R7 ;  /* 0x000000010a057824 */ /* 0x001fe200078e0207 */
[----:B------:R-:W-:-:S11]  /*30d0*/  VIADDMNMX R4, R7, R9, R8, PT ;  /* 0x0000000907047246 */ /* 0x000fd60003800108 */
        /* <DEDUP_REMOVED lines=15> */
.L_x_14038:
[----:B------:R-:W-:Y:S02]  /*31d0*/  ULDC UR6, c[0x0][0x9e4] ;  /* 0x0002790000067ab9 */ /* 0x000fe40000000800 */
[----:B------:R-:W-:-:S05]  /*31e0*/  IMAD.U32 R6, RZ, RZ, UR6 ;  /* 0x00000006ff067e24 */ /* 0x000fca000f8e00ff */
[----:B------:R-:W-:-:S13]  /*31f0*/  ISETP.NE.AND P6, PT, R6, 0x1, PT ;  /* 0x000000010600780c */ /* 0x000fda0003fc5270 */
[----:B------:R-:W0:Y:S02]  /*3200*/  @P6 LDC.64 R2, c[0x0][0x9e8] ;  /* 0x00027a00ff026b82 */ /* 0x000e240000000a00 */
[----:B0-----:R-:W-:-:S05]  /*3210*/  @P6 IMAD.HI.U32 R2, R7, R2, RZ ;  /* 0x0000000207026227 */ /* 0x001fca00078e00ff */
[----:B------:R-:W-:-:S07]  /*3220*/  @P6 SHF.R.U32.HI R7, RZ, R3, R2 ;  /* 0x00000003ff076219 */ /* 0x000fce0000011602 */
.L_x_14039:
[----:B------:R-:W-:Y:S05]  /*3230*/  BSYNC B0 ;  /* 0x0000000000007941 */ /* 0x000fea0003800000 */
.L_x_14037:
[----:B------:R-:W-:-:S04]  /*3240*/  IMAD R7, R7, R6, -R0 ;  /* 0x0000000607077224 */ /* 0x000fc800078e0a00 */
[----:B------:R-:W-:-:S05]  /*3250*/  IMAD.IADD R7, R7, 0x1, -R16 ;  /* 0x0000000107077824 */ /* 0x000fca00078e0a10 */
[----:B------:R-:W-:Y:S02]  /*3260*/  VIADDMNMX R4, R7, R6, R4, PT ;  /* 0x0000000607047246 */ /* 0x000fe40003800104 */
[----:B------:R-:W-:-:S07]  /*3270*/  VIMNMX R5, R5, R7, !PT ;  /* 0x0000000705057248 */ /* 0x000fce0007fe0100 */
.L_x_14036:
        /* <DEDUP_REMOVED lines=168> */
[----:B------:R-:W-:Y:S01]  /*3d00*/  MUFU.EX2 R3, R3 ;  /* 0x0000000300037308 */ /* 0x000fe20000000800 */
[----:B------:R-:W-:Y:S01]  /*3d10*/  LOP3.LUT P1, RZ, R23, 0x4000000, RZ, 0xc0, !PT ;  /* 0x0400000017ff7812 */ /* 0x000fe2000782c0ff */
[--C-:B------:R-:W-:Y:S01]  /*3d20*/  FFMA.FTZ R7, R29, UR21, -R2.reuse ;  /* 0x000000151d077c23 */ /* 0x100fe20008010802 */
[----:B------:R-:W-:Y:S01]  /*3d30*/  FMNMX.FTZ R9, R26, R27, !PT ;  /* 0x0000001b1a097209 */ /* 0x000fe20007810000 */
[--C-:B------:R-:W-:Y:S01]  /*3d40*/  FFMA.FTZ R144, R32, UR21, -R2.reuse ;  /* 0x0000001520907c23 */ /* 0x100fe20008010802 */
[----:B------:R-:W-:Y:S01]  /*3d50*/  ISETP.GT.AND P1, PT, R5, 0x68, !P1 ;  /* 0x000000680500780c */ /* 0x000fe20004f24270 */
[--C-:B------:R-:W-:Y:S01]  /*3d60*/  FFMA.FTZ R33, R33, UR21, -R2.reuse ;  /* 0x0000001521217c23 */ /* 0x100fe20008010802 */
[----:B------:R-:W-:Y:S01]  /*3d70*/  FMNMX.FTZ R6, R30, R9, !PT ;  /* 0x000000091e067209 */ /* 0x000fe20007810000 */
[----:B------:R-:W0:Y:S01]  /*3d80*/  MUFU.EX2 R148, R148 ;  /* 0x0000009400947308 */ /* 0x000e220000000800 */
[----:B------:R-:W-:Y:S01]  /*3d90*/  ISETP.LT.OR P1, PT, R4, 0x69, P1 ;  /* 0x000000690400780c */ /* 0x000fe20000f21670 */
[--C-:B------:R-:W-:Y:S01]  /*3da0*/  FFMA.FTZ R37, R37, UR21, -R2.reuse ;  /* 0x0000001525257c23 */ /* 0x100fe20008010802 */
[----:B------:R-:W-:Y:S01]  /*3db0*/  FMNMX.FTZ R9, R31, R6, !PT ;  /* 0x000000061f097209 */ /* 0x000fe20007810000 */
[--C-:B------:R-:W-:Y:S01]  /*3dc0*/  FFMA.FTZ R41, R41, UR21, -R2.reuse ;  /* 0x0000001529297c23 */ /* 0x100fe20008010802 */
[----:B------:R-:W-:Y:S01]  /*3dd0*/  FSEL R78, R78, -INF , !P1 ;  /* 0xff8000004e4e7808 */ /* 0x000fe20004800000 */
[--C-:B------:R-:W-:Y:S01]  /*3de0*/  FFMA.FTZ R45, R45, UR21, -R2.reuse ;  /* 0x000000152d2d7c23 */ /* 0x100fe20008010802 */
[----:B------:R-:W-:Y:S01]  /*3df0*/  FMNMX.FTZ R6, R34, R9, !PT ;  /* 0x0000000922067209 */ /* 0x000fe20007810000 */
[----:B------:R-:W1:Y:S01]  /*3e00*/  MUFU.EX2 R150, R150 ;  /* 0x0000009600967308 */ /* 0x000e620000000800 */
[----:B------:R-:W-:Y:S01]  /*3e10*/  ISETP.LT.OR P6, PT, R4, 0x7a, P6 ;  /* 0x0000007a0400780c */ /* 0x000fe200037c1670 */
[--C-:B------:R-:W-:Y:S01]  /*3e20*/  FFMA.FTZ R49, R49, UR21, -R2.reuse ;  /* 0x0000001531317c23 */ /* 0x100fe20008010802 */
[----:B------:R-:W-:Y:S01]  /*3e30*/  FMNMX.FTZ R11, R35, R6, !PT ;  /* 0x00000006230b7209 */ /* 0x000fe20007810000 */
[--C-:B------:R-:W-:Y:S01]  /*3e40*/  FFMA.FTZ R53, R53, UR21, -R2.reuse ;  /* 0x0000001535357c23 */ /* 0x100fe20008010802 */
[----:B------:R-:W-:Y:S01]  /*3e50*/  FSEL R87, R87, -INF , !P6 ;  /* 0xff80000057577808 */ /* 0x000fe20007000000 */
        /* <DEDUP_REMOVED lines=16> */
[--C-:B------:R-:W-:Y:S01]  /*3f60*/  FFMA.FTZ R124, R72, UR21, -R2.reuse ;  /* 0x00000015487c7c23 */ /* 0x100fe20008010802 */
[----:B------:R-:W-:Y:S01]  /*3f70*/  FMNMX.FTZ R6, R46, R13, !PT ;  /* 0x0000000d2e067209 */ /* 0x000fe20007810000 */
[----:B------:R4:W5:Y:S01]  /*3f80*/  MUFU.EX2 R9, R33 ;  /* 0x0000002100097308 */ /* 0x0009620000000800 */
[--C-:B------:R-:W-:Y:S01]  /*3f90*/  FFMA.FTZ R126, R76, UR21, -R2.reuse ;  /* 0x000000154c7e7c23 */ /* 0x100fe20008010802 */
[--C-:B------:R-:W-:Y:S01]  /*3fa0*/  FFMA.FTZ R120, R80, UR21, -R2.reuse ;  /* 0x0000001550787c23 */ /* 0x100fe20008010802 */
[----:B------:R-:W-:Y:S01]  /*3fb0*/  FMNMX.FTZ R13, R47, R6, !PT ;  /* 0x000000062f0d7209 */ /* 0x000fe20007810000 */
[--C-:B------:R-:W-:Y:S01]  /*3fc0*/  FFMA.FTZ R122, R84, UR21, -R2.reuse ;  /* 0x00000015547a7c23 */ /* 0x100fe20008010802 */
[----:B------:R-:W-:-:S02]  /*3fd0*/  FFMA.FTZ R57, R85, UR21, -R2 ;  /* 0x0000001555397c23 */ /* 0x000fc40008010802 */
[----:B------:R-:W-:Y:S01]  /*3fe0*/  FMNMX.FTZ R6, R50, R13, !PT ;  /* 0x0000000d32067209 */ /* 0x000fe20007810000 */
[----:B------:R0:W-:Y:S01]  /*3ff0*/  MUFU.EX2 R11, R37 ;  /* 0x00000025000b7308 */ /* 0x0001e20000000800 */
[----:B----4-:R-:W-:Y:S02]  /*4000*/  FFMA.FTZ R33, R61, UR21, -R2 ;  /* 0x000000153d217c23 */ /* 0x010fe40008010802 */
[----:B------:R-:W-:-:S04]  /*4010*/  FMNMX.FTZ R15, R51, R6, !PT ;  /* 0x00000006330f7209 */ /* 0x000fc80007810000 */
[----:B------:R-:W-:Y:S01]  /*4020*/  FMNMX.FTZ R6, R54, R15, !PT ;  /* 0x0000000f36067209 */ /* 0x000fe20007810000 */
[----:B------:R4:W-:Y:S01]  /*4030*/  MUFU.EX2 R13, R41 ;  /* 0x00000029000d7308 */ /* 0x0009e20000000800 */
[----:B0-----:R-:W-:Y:S02]  /*4040*/  FFMA.FTZ R37, R65, UR21, -R2 ;  /* 0x0000001541257c23 */ /* 0x001fe40008010802 */
[----:B------:R-:W-:-:S04]  /*4050*/  FMNMX.FTZ R15, R55, R6, !PT ;  /* 0x00000006370f7209 */ /* 0x000fc80007810000 */
[----:B------:R-:W-:Y:S01]  /*4060*/  FMNMX.FTZ R6, R58, R15, !PT ;  /* 0x0000000f3a067209 */ /* 0x000fe20007810000 */
[----:B------:R-:W0:Y:S01]  /*4070*/  MUFU.EX2 R146, R146 ;  /* 0x0000009200927308 */ /* 0x000e220000000800 */
[----:B----4-:R-:W-:Y:S02]  /*4080*/  FFMA.FTZ R41, R69, UR21, -R2 ;  /* 0x0000001545297c23 */ /* 0x010fe40008010802 */
[----:B------:R-:W-:-:S04]  /*4090*/  FMNMX.FTZ R21, R59, R6, !PT ;  /* 0x000000063b157209 */ /* 0x000fc80007810000 */
[----:B------:R-:W-:Y:S01]  /*40a0*/  FMNMX.FTZ R6, R62, R21, !PT ;  /* 0x000000153e067209 */ /* 0x000fe20007810000 */
[----:B------:R4:W-:Y:S03]  /*40b0*/  MUFU.EX2 R15, R45 ;  /* 0x0000002d000f7308 */ /* 0x0009e60000000800 */
        /* <DEDUP_REMOVED lines=9> */
[----:B------:R-:W-:Y:S01]  /*4150*/  MUFU.EX2 R142, R142 ;  /* 0x0000008e008e7308 */ /* 0x000fe20000000800 */
        /* <DEDUP_REMOVED lines=10> */
[----:B------:R-:W-:Y:S03]  /*4200*/  MUFU.EX2 R138, R138 ;  /* 0x0000008a008a7308 */ /* 0x000fe60000000800 */
[----:B------:R-:W-:-:S05]  /*4210*/  FMNMX.FTZ R4, R87, R4, !PT ;  /* 0x0000000457047209 */ /* 0x000fca0007810000 */
[----:B------:R-:W4:Y:S01]  /*4220*/  SHFL.BFLY PT, R5, R4, 0x2, 0x1f ;  /* 0x0c401f0004057f89 */ /* 0x000f2200000e0000 */
[----:B------:R-:W-:Y:S08]  /*4230*/  MUFU.EX2 R132, R132 ;  /* 0x0000008400847308 */ /* 0x000ff00000000800 */
        /* <DEDUP_REMOVED lines=12> */
[----:B------:R-:W-:Y:S02]  /*4300*/  FSEL R20, R20, RZ, P1 ;  /* 0x000000ff14147208 */ /* 0x000fe40000800000 */
[----:B------:R-:W-:-:S03]  /*4310*/  PLOP3.LUT P1, PT, PT, PT, UP0, 0x40, 0x0 ;  /* 0x000000000000781c */ /* 0x000fc60003f2e808 */
[----:B------:R-:W-:Y:S01]  /*4320*/  MUFU.EX2 R124, R124 ;  /* 0x0000007c007c7308 */ /* 0x000fe20000000800 */
[--C-:B------:R-:W-:Y:S01]  /*4330*/  FFMA.FTZ R2, R27, UR21, -R20.reuse ;  /* 0x000000151b027c23 */ /* 0x100fe20008010814 */
[----:B------:R-:W-:Y:S01]  /*4340*/  FADD.FTZ R27, R148, R3 ;  /* 0x00000003941b7221 */ /* 0x000fe20000010000 */
[--C-:B------:R-:W-:Y:S01]  /*4350*/  FFMA.FTZ R149, R26, UR21, -R20.reuse ;  /* 0x000000151a957c23 */ /* 0x100fe20008010814 */
[--C-:B------:R-:W-:Y:S01]  /*4360*/  FFMA.FTZ R151, R30, UR21, -R20.reuse ;  /* 0x000000151e977c23 */ /* 0x100fe20008010814 */
[--C-:B------:R-:W-:Y:S01]  /*4370*/  FFMA.FTZ R4, R31, UR21, -R20.reuse ;  /* 0x000000151f047c23 */ /* 0x100fe20008010814 */
[----:B-1----:R-:W-:Y:S01]  /*4380*/  FADD.FTZ R24, R150, R27 ;  /* 0x0000001b96187221 */ /* 0x002fe20000010000 */
[--C-:B------:R-:W-:Y:S01]  /*4390*/  FFMA.FTZ R145, R34, UR21, -R20.reuse ;  /* 0x0000001522917c23 */ /* 0x100fe20008010814 */
[----:B------:R-:W-:Y:S01]  /*43a0*/  MUFU.EX2 R2, R2 ;  /* 0x0000000200027308 */ /* 0x000fe20000000800 */
[----:B------:R-:W-:Y:S01]  /*43b0*/  FFMA.FTZ R6, R35, UR21, -R20 ;  /* 0x0000001523067c23 */ /* 0x000fe20008010814 */
[----:B--2---:R-:W-:Y:S01]  /*43c0*/  FADD.FTZ R27, R7, R24 ;  /* 0x00000018071b7221 */ /* 0x004fe20000010000 */
[--C-:B------:R-:W-:Y:S01]  /*43d0*/  FFMA.FTZ R147, R38, UR21, -R20.reuse ;  /* 0x0000001526937c23 */ /* 0x100fe20008010814 */
[--C-:B------:R-:W-:Y:S01]  /*43e0*/  FFMA.FTZ R8, R39, UR21, -R20.reuse ;  /* 0x0000001527087c23 */ /* 0x100fe20008010814 */
[--C-:B------:R-:W-:Y:S01]  /*43f0*/  FFMA.FTZ R141, R42, UR21, -R20.reuse ;  /* 0x000000152a8d7c23 */ /* 0x100fe20008010814 */
[----:B---3--:R-:W-:Y:S01]  /*4400*/  FADD.FTZ R26, R144, R27 ;  /* 0x0000001b901a7221 */ /* 0x008fe20000010000 */
[--C-:B------:R-:W-:Y:S01]  /*4410*/  FFMA.FTZ R10, R43, UR21, -R20.reuse ;  /* 0x000000152b0a7c23 */ /* 0x100fe20008010814 */
[----:B------:R-:W1:Y:S01]  /*4420*/  MUFU.EX2 R149, R149 ;  /* 0x0000009500957308 */ /* 0x000e620000000800 */
[----:B------:R-:W-:Y:S01]  /*4430*/  FFMA.FTZ R143, R46, UR21, -R20 ;  /* 0x000000152e8f7c23 */ /* 0x000fe20008010814 */
[----:B-----5:R-:W-:Y:S01]  /*4440*/  FADD.FTZ R27, R9, R26 ;  /* 0x0000001a091b7221 */ /* 0x020fe20000010000 */
[--C-:B------:R-:W-:Y:S01]  /*4450*/  FFMA.FTZ R12, R47, UR21, -R20.reuse ;  /* 0x000000152f0c7c23 */ /* 0x100fe20008010814 */
[--C-:B------:R-:W-:Y:S01]  /*4460*/  FFMA.FTZ R137, R50, UR21, -R20.reuse ;  /* 0x0000001532897c23 */ /* 0x100fe20008010814 */
[--C-:B------:R-:W-:Y:S01]  /*4470*/  FFMA.FTZ R14, R51, UR21, -R20.reuse ;  /* 0x00000015330e7c23 */ /* 0x100fe20008010814 */
[----:B0-----:R-:W-:Y:S01]  /*4480*/  FADD.FTZ R26, R146, R27 ;  /* 0x0000001b921a7221 */ /* 0x001fe20000010000 */
[--C-:B------:R-:W-:Y:S01]  /*4490*/  FFMA.FTZ R139, R54, UR21, -R20.reuse ;  /* 0x00000015368b7c23 */ /* 0x100fe20008010814 */
[----:B------:R-:W0:Y:S01]  /*44a0*/  MUFU.EX2 R151, R151 ;  /* 0x0000009700977308 */ /* 0x000e220000000800 */
[----:B------:R-:W-:Y:S01]  /*44b0*/  FFMA.FTZ R24, R55, UR21, -R20 ;  /* 0x0000001537187c23 */ /* 0x000fe20008010814 */
[----:B------:R-:W-:Y:S01]  /*44c0*/  FADD.FTZ R27, R11, R26 ;  /* 0x0000001a0b1b7221 */ /* 0x000fe20000010000 */
[--C-:B------:R-:W-:Y:S01]  /*44d0*/  FFMA.FTZ R133, R58, UR21, -R20.reuse ;  /* 0x000000153a857c23 */ /* 0x100fe20008010814 */
[--C-:B------:R-:W-:Y:S01]  /*44e0*/  FFMA.FTZ R26, R59, UR21, -R20.reuse ;  /* 0x000000153b1a7c23 */ /* 0x100fe20008010814 */
[----:B------:R-:W-:Y:S01]  /*44f0*/  F2FP.BF16.F32.PACK_AB R148, R3, R148 ;  /* 0x000000940394723e */ /* 0x000fe200000010ff */
[----:B------:R-:W-:Y:S01]  /*4500*/  FADD.FTZ R28, R140, R27 ;  /* 0x0000001b8c1c7221 */ /* 0x000fe20000010000 */
[----:B------:R-:W-:Y:S01]  /*4510*/  FFMA.FTZ R135, R62, UR21, -R20 ;  /* 0x000000153e877c23 */ /* 0x000fe20008010814 */
[----:B------:R-:W2:Y:S01]  /*4520*/  MUFU.EX2 R4, R4 ;  /* 0x0000000400047308 */ /* 0x000ea20000000800 */
[----:B-1----:R-:W-:Y:S01]  /*4530*/  FADD.FTZ R30, R149, R2 ;  /* 0x00000002951e7221 */ /* 0x002fe20000010000 */
[----:B------:R-:W-:Y:S01]  /*4540*/  FADD.FTZ R27, R13, R28 ;  /* 0x0000001c0d1b7221 */ /* 0x000fe20000010000 */
[--C-:B------:R-:W-:Y:S01]  /*4550*/  FFMA.FTZ R129, R66, UR21, -R20.reuse ;  /* 0x0000001542817c23 */ /* 0x100fe20008010814 */
[----:B------:R-:W-:Y:S01]  /*4560*/  F2FP.BF16.F32.PACK_AB R150, R7, R150 ;  /* 0x000000960796723e */ /* 0x000fe200000010ff */
[--C-:B------:R-:W-:Y:S01]  /*4570*/  FFMA.FTZ R131, R70, UR21, -R20.reuse ;  /* 0x0000001546837c23 */ /* 0x100fe20008010814 */
        /* <DEDUP_REMOVED lines=22> */
[--C-:B------:R-:W-:Y:S01]  /*46e0*/  FFMA.FTZ R32, R71, UR21, -R20.reuse ;  /* 0x0000001547207c23 */ /* 0x100fe20008010814 */
[----:B------:R-:W-:Y:S01]  /*46f0*/  FFMA.FTZ R20, R87, UR21, -R20 ;  /* 0x0000001557147c23 */ /* 0x000fe20008010814 */
[----:B------:R-:W-:Y:S01]  /*4700*/  FADD.FTZ R36, R132, R31 ;  /* 0x0000001f84247221 */ /* 0x000fe20000010000 */
[----:B------:R-:W-:Y:S01]  /*4710*/  F2FP.BF16.F32.PACK_AB R151, R4, R151 ;  /* 0x000000970497723e */ /* 0x000fe200000010ff */
[----:B------:R-:W1:Y:S01]  /*4720*/  MUFU.EX2 R8, R8 ;  /* 0x0000000800087308 */ /* 0x000e620000000800 */
[----:B0-----:R-:W-:Y:S01]  /*4730*/  FADD.FTZ R34, R6, R27 ;  /* 0x0000001b06227221 */ /* 0x001fe20000010000 */
[----:B------:R-:W-:Y:S01]  /*4740*/  FADD.FTZ R31, R29, R36 ;  /* 0x000000241d1f7221 */ /* 0x000fe20000010000 */
[----:B------:R-:W-:Y:S01]  /*4750*/  F2FP.BF16.F32.PACK_AB R144, R9, R144 ;  /* 0x000000900990723e */ /* 0x000fe200000010ff */
[----:B------:R-:W-:Y:S01]  /*4760*/  VIADD R4, R88, 0xfffffffe ;  /* 0xfffffffe58047836 */ /* 0x000fe20000000000 */
        /* <DEDUP_REMOVED lines=8> */
[----:B------:R-:W-:Y:S01]  /*47f0*/  FADD.FTZ R36, R128, R31 ;  /* 0x0000001f80247221 */ /* 0x000fe20000010000 */
[----:B------:R-:W-:Y:S01]  /*4800*/  F2FP.BF16.F32.PACK_AB R138, R25, R138 ;  /* 0x0000008a198a723e */ /* 0x000fe200000010ff */
[----:B------:R-:W2:Y:S01]  /*4810*/  MUFU.EX2 R10, R10 ;  /* 0x0000000a000a7308 */ /* 0x000ea20000000800 */
[----:B-1----:R-:W-:Y:S01]  /*4820*/  FADD.FTZ R34, R8, R27 ;  /* 0x0000001b08227221 */ /* 0x002fe20000010000 */
[----:B------:R-:W-:Y:S02]  /*4830*/  F2FP.BF16.F32.PACK_AB R132, R29, R132 ;  /* 0x000000841d84723e */ /* 0x000fe400000010ff */
[----:B------:R-:W-:Y:S02]  /*4840*/  F2FP.BF16.F32.PACK_AB R134, R33, R134 ;  /* 0x000000862186723e */ /* 0x000fe400000010ff */
[----:B------:R-:W-:Y:S02]  /*4850*/  F2FP.BF16.F32.PACK_AB R128, R37, R128 ;  /* 0x000000802580723e */ /* 0x000fe400000010ff */
[----:B------:R-:W1:Y:S01]  /*4860*/  MUFU.EX2 R143, R143 ;  /* 0x0000008f008f7308 */ /* 0x000e620000000800 */
[----:B0-----:R-:W-:Y:S01]  /*4870*/  FADD.FTZ R27, R141, R34 ;  /* 0x000000228d1b7221 */ /* 0x001fe20000010000 */
[----:B------:R-:W-:-:S02]  /*4880*/  F2FP.BF16.F32.PACK_AB R145, R6, R145 ;  /* 0x000000910691723e */ /* 0x000fc400000010ff */
[----:B------:R-:W-:-:S04]  /*4890*/  F2FP.BF16.F32.PACK_AB R147, R8, R147 ;  /* 0x000000930893723e */ /* 0x000fc800000010ff */
[----:B------:R-:W0:Y:S01]  /*48a0*/  MUFU.EX2 R12, R12 ;  /* 0x0000000c000c7308 */ /* 0x000e220000000800 */
[C---:B--2---:R-:W-:Y:S01]  /*48b0*/  FADD.FTZ R34, R10.reuse, R27 ;  /* 0x0000001b0a227221 */ /* 0x044fe20000010000 */
[----:B------:R-:W-:-:S06]  /*48c0*/  F2FP.BF16.F32.PACK_AB R141, R10, R141 ;  /* 0x0000008d0a8d723e */ /* 0x000fcc00000010ff */
[----:B------:R-:W2:Y:S01]  /*48d0*/  MUFU.EX2 R137, R137 ;  /* 0x0000008900897308 */ /* 0x000ea20000000800 */
[----:B-1----:R-:W-:-:S07]  /*48e0*/  FADD.FTZ R27, R143, R34 ;  /* 0x000000228f1b7221 */ /* 0x002fce0000010000 */
[----:B------:R-:W1:Y:S01]  /*48f0*/  MUFU.EX2 R14, R14 ;  /* 0x0000000e000e7308 */ /* 0x000e620000000800 */
[C---:B0-----:R-:W-:Y:S01]  /*4900*/  FADD.FTZ R34, R12.reuse, R27 ;  /* 0x0000001b0c227221 */ /* 0x041fe20000010000 */
[----:B------:R-:W-:Y:S01]  /*4910*/  FADD.FTZ R27, R37, R36 ;  /* 0x00000024251b7221 */ /* 0x000fe20000010000 */
[----:B------:R-:W-:-:S03]  /*4920*/  F2FP.BF16.F32.PACK_AB R143, R12, R143 ;  /* 0x0000008f0c8f723e */ /* 0x000fc600000010ff */
[----:B------:R-:W-:Y:S01]  /*4930*/  FADD.FTZ R36, R130, R27 ;  /* 0x0000001b82247221 */ /* 0x000fe20000010000 */
[----:B------:R-:W-:Y:S01]  /*4940*/  F2FP.BF16.F32.PACK_AB R130, R41, R130 ;  /* 0x000000822982723e */ /* 0x000fe200000010ff */
[----:B------:R-:W0:Y:S01]  /*4950*/  MUFU.EX2 R139, R139 ;  /* 0x0000008b008b7308 */ /* 0x000e220000000800 */
[----:B--2---:R-:W-:Y:S01]  /*4960*/  FADD.FTZ R3, R137, R34 ;  /* 0x0000002289037221 */ /* 0x004fe20000010000 */
[----:B------:R-:W-:-:S04]  /*4970*/  FADD.FTZ R7, R41, R36 ;  /* 0x0000002429077221 */ /* 0x000fc80000010000 */
        /* <DEDUP_REMOVED lines=60> */
[----:B--2---:R-:W-:-:S04]  /*4d40*/  FADD.FTZ R2, R86, R7 ;  /* 0x0000000756027221 */ /* 0x004fc80000010000 */
[C---:B-1----:R-:W-:Y:S01]  /*4d50*/  FADD.FTZ R2, R123.reuse, R2 ;  /* 0x000000027b027221 */ /* 0x042fe20000010000 */
[----:B------:R-:W-:Y:S01]  /*4d60*/  F2FP.BF16.F32.PACK_AB R123, R123, R86 ;  /* 0x000000567b7b723e */ /* 0x000fe200000010ff */
        /* <DEDUP_REMOVED lines=14> */
.L_x_14041:
[----:B------:R-:W-:Y:S02]  /*4e50*/  ULDC UR18, c[0x0][0x9e4] ;  /* 0x0002790000127ab9 */ /* 0x000fe40000000800 */
[----:B------:R-:W-:-:S11]  /*4e60*/  UISETP.NE.AND UP0, UPT, UR18, 0x1, UPT ;  /* 0x000000011200788c */ /* 0x000fd6000bf05270 */
[----:B------:R-:W-:Y:S02]  /*4e70*/  @UP0 ULDC.64 UR6, c[0x0][0x9e8] ;  /* 0x00027a0000060ab9 */ /* 0x000fe40000000a00 */
[----:B------:R-:W-:-:S04]  /*4e80*/  UIMAD.WIDE.U32 UR10, UR15, UR6, URZ ;  /* 0x000000060f0a72a5 */ /* 0x000fc8000f8e003f */
[----:B------:R-:W-:-:S12]  /*4e90*/  @UP0 USHF.R.U32.HI UR15, URZ, UR7, UR11 ;  /* 0x000000073f0f0299 */ /* 0x000fd8000801160b */
.L_x_14042:
[----:B------:R-:W-:-:S04]  /*4ea0*/  UIMAD UR15, UR15, UR18, UR18 ;  /* 0x000000120f0f72a4 */ /* 0x000fc8000f8e0212 */
[----:B------:R-:W-:-:S04]  /*4eb0*/  UISETP.LT.AND UP0, UPT, UR14, UR15, UPT ;  /* 0x0000000f0e00728c */ /* 0x000fc8000bf01270 */
[----:B------:R-:W-:-:S12]  /*4ec0*/  USEL UR14, UR14, UR15, UP0 ;  /* 0x0000000f0e0e7287 */ /* 0x000fd80008000000 */
.L_x_14040:
        /* <DEDUP_REMOVED lines=21> */
[----:B------:R-:W-:-:S13]  /*5020*/  ISETP.GE.AND P1, PT, R4, UR25, PT ;  /* 0x0000001904007c0c */ /* 0x000fda000bf26270 */
[----:B------:R-:W-:Y:S05]  /*5030*/  @!P1 BRA `(.L_x_14043) ;  /* 0x0000002c00a09947 */ /* 0x000fea0003800000 */
        /* <DEDUP_REMOVED lines=9> */
.L_x_14062:
[----:B------:R-:W-:Y:S01]  /*50d0*/  ISETP.NE.AND P2, PT, RZ, UR44, PT ;  /* 0x0000002cff007c0c */ /* 0x000fe2000bf45270 */
[----:B------:R-:W-:-:S04]  /*50e0*/  UISETP.NE.AND UP0, UPT, UR26, 0x1, UPT ;  /* 0x000000011a00788c */ /* 0x000fc8000bf05270 */
[----:B------:R-:W-:-:S04]  /*50f0*/  USEL UR49, URZ, 0x1, UP0 ;  /* 0x000000013f317887 */ /* 0x000fc80008000000 */
[----:B------:R-:W-:-:S04]  /*5100*/  ULOP3.LUT UR49, UR27, UR49, URZ, 0x3c, !UPT ;  /* 0x000000311b317292 */ /* 0x000fc8000f8e3c3f */
[----:B------:R-:W-:Y:S08]  /*5110*/  @P2 BRA `(.L_x_14044) ;  /* 0x0000000000382947 */ /* 0x000ff00003800000 */
[----:B------:R-:W-:Y:S05]  /*5120*/  @!P0 BRA `(.L_x_14045) ;  /* 0x0000000000048947 */ /* 0x000fea0003800000 */
[----:B------:R-:W-:Y:S01]  /*5130*/  BPT.TRAP 0x1 ;  /* 0x000000040000795c */ /* 0x000fe20000300000 */
.L_x_14045:
        /* <DEDUP_REMOVED lines=9> */
.L_x_14046:
[----:B-1----:R-:W-:Y:S05]  /*51d0*/  @P1 BRA `(.L_x_14044) ;  /* 0x0000000000081947 */ /* 0x002fea0003800000 */
[----:B------:R-:W1:Y:S02]  /*51e0*/  SYNCS.PHASECHK.TRANS64.TRYWAIT P1, [UR6+0x16830], R0 ;  /* 0x01683000ff0075a7 */ /* 0x000e640008020146 */
[----:B-1----:R-:W-:Y:S05]  /*51f0*/  @!P1 BRA `(.L_x_14047) ;  /* 0x00000110002c9947 */ /* 0x002fea0003800000 */
.L_x_14044:
[----:B-1----:R-:W1:Y:S01]  /*5200*/  S2R R5, SR_TID.X ;  /* 0x0000000000057919 */ /* 0x002e620000002100 */
[----:B------:R-:W-:Y:S01]  /*5210*/  UIADD3 UR48, UR26, 0x1, URZ ;  /* 0x000000011a307890 */ /* 0x000fe2000fffe03f */
[----:B------:R-:W-:Y:S01]  /*5220*/  UMOV UR19, 0x40000040 ;  /* 0x4000004000137882 */ /* 0x000fe20000000000 */
[----:B------:R-:W-:Y:S02]  /*5230*/  UMOV UR7, 0x40000040 ;  /* 0x4000004000077882 */ /* 0x000fe40000000000 */
[----:B------:R-:W-:Y:S01]  /*5240*/  UISETP.NE.AND UP0, UPT, UR48, 0x2, UPT ;  /* 0x000000023000788c */ /* 0x000fe2000bf05270 */
[----:B------:R-:W-:Y:S01]  /*5250*/  UMOV UR11, 0x40000040 ;  /* 0x40000040000b7882 */ /* 0x000fe20000000000 */
[----:B------:R-:W-:Y:S02]  /*5260*/  UMOV UR15, 0x40000040 ;  /* 0x40000040000f7882 */ /* 0x000fe40000000000 */
[----:B------:R-:W-:-:S04]  /*5270*/  USEL UR48, UR48, URZ, UP0 ;  /* 0x0000003f30307287 */ /* 0x000fc80008000000 */
        /* <DEDUP_REMOVED lines=22> */
.L_x_14049:
[----:B------:R-:W-:Y:S01]  /*53e0*/  ULEA UR6, UR26, UR45, 0x3 ;  /* 0x0000002d1a067291 */ /* 0x000fe2000f8e183f */
[----:B------:R-:W-:-:S05]  /*53f0*/  IMAD.U32 R0, RZ, RZ, UR27 ;  /* 0x0000001bff007e24 */ /* 0x000fca000f8e00ff */
[----:B------:R-:W-:-:S04]  /*5400*/  SHF.L.U32 R0, R0, 0x1f, RZ ;  /* 0x0000001f00007819 */ /* 0x000fc800000006ff */
[----:B------:R0:W1:Y:S01]  /*5410*/  SYNCS.PHASECHK.TRANS64.TRYWAIT P1, [UR6+0x16850], R0 ;  /* 0x01685000ff0075a7 */ /* 0x0000620008020146 */
[----:B------:R-:W-:Y:S05]  /*5420*/  @!P0 BRA `(.L_x_14050) ;  /* 0x0000000000048947 */ /* 0x000fea0003800000 */
[----:B------:R-:W-:Y:S01]  /*5430*/  BPT.TRAP 0x1 ;  /* 0x000000040000795c */ /* 0x000fe20000300000 */
.L_x_14050:
[----:B-1----:R-:W-:Y:S05]  /*5440*/  @P1 BRA `(.L_x_14048) ;  /* 0x0000000000081947 */ /* 0x002fea0003800000 */
[----:B------:R-:W1:Y:S02]  /*5450*/  SYNCS.PHASECHK.TRANS64.TRYWAIT P1, [UR6+0x16850], R0 ;  /* 0x01685000ff0075a7 */ /* 0x000e640008020146 */
[----:B-1----:R-:W-:Y:S05]  /*5460*/  @!P1 BRA `(.L_x_14051) ;  /* 0x0000010c00a89947 */ /* 0x002fea0003800000 */
.L_x_14048:
[----:B------:R-:W-:Y:S01]  /*5470*/  UIADD3 UR6, UR45, 0x400, URZ ;  /* 0x000004002d067890 */ /* 0x000fe2000fffe03f */
[----:B------:R-:W-:Y:S01]  /*5480*/  WARPGROUP.ARRIVE ;  /* 0x00000000000079c5 */ /* 0x000fe20000000000 */
[----:B------:R-:W-:-:S05]  /*5490*/  UMOV UR7, 0x40000040 ;  /* 0x4000004000077882 */ /* 0x000fca0000000000 */
[----:B------:R-:W1:Y:S01]  /*54a0*/  S2R R8, SR_TID.X ;  /* 0x0000000000087919 */ /* 0x000e620000002100 */
[----:B------:R-:W-:-:S04]  /*54b0*/  USHF.R.U32.HI UR6, URZ, 0x4, UR6 ;  /* 0x000000043f067899 */ /* 0x000fc80008011606 */
[----:B------:R-:W-:-:S04]  /*54c0*/  ULOP3.LUT UR6, UR6, 0x3fff, URZ, 0xc0, !UPT ;  /* 0x00003fff06067892 */ /* 0x000fc8000f8ec03f */
[----:B------:R-:W-:-:S07]  /*54d0*/  ULEA UR10, UR26, UR6, 0xa ;  /* 0x000000061a0a7291 */ /* 0x000fce000f8e503f */
[----:B------:R-:W-:Y:S02]  /*54e0*/  UMOV UR6, UR10 ;  /* 0x0000000a00067c82 */ /* 0x000fe40008000000 */
[----:B------:R-:W-:Y:S01]  /*54f0*/  HGMMA.64x64x16.F32.BF16 R88, R148, gdesc[UR4].tnspB, R88, gsb0 ;  /* 0x40e0000494587df0 */ /* 0x000fe20008001858 */
[----:B------:R-:W-:Y:S01]  /*5500*/  UIADD3 UR6, UR10, 0x80, URZ ;  /* 0x000000800a067890 */ /* 0x000fe2000fffe03f */
[----:B------:R-:W-:Y:S01]  /*5510*/  UMOV UR7, 0x40000040 ;  /* 0x4000004000077882 */ /* 0x000fe20000000000 */
[----:B-1----:R-:W-:Y:S02]  /*5520*/  SHF.R.U32.HI R5, RZ, 0x7, R8 ;  /* 0x00000007ff057819 */ /* 0x002fe40000011608 */
[----:B------:R-:W-:-:S03]  /*5530*/  ISETP.GE.U32.AND P1, PT, R8, 0x180, PT ;  /* 0x000001800800780c */ /* 0x000fc60003f26070 */
[----:B0-----:R-:W-:-:S05]  /*5540*/  VIADD R0, R5, 0x9 ;  /* 0x0000000905007836 */ /* 0x001fca0000000000 */
[----:B------:R-:W-:Y:S01]  /*5550*/  SEL R0, R0, 0x9, !P1 ;  /* 0x0000000900007807 */ /* 0x000fe20004800000 */
        /* <DEDUP_REMOVED lines=37> */
.L_x_14052:
[----:B------:R-:W-:Y:S01]  /*57b0*/  UISETP.NE.AND UP1, UPT, UR53, URZ, UPT ;  /* 0x0000003f3500728c */ /* 0x000fe2000bf25270 */
[----:B------:R-:W-:Y:S01]  /*57c0*/  VIADD R13, R17, UR39 ;  /* 0x00000027110d7c36 */ /* 0x000fe20008000000 */
[----:B------:R-:W-:Y:S01]  /*57d0*/  ULEA UR6, UR48, UR45, 0x3 ;  /* 0x0000002d30067291 */ /* 0x000fe2000f8e183f */
[----:B------:R-:W-:Y:S01]  /*57e0*/  IMAD.U32 R8, RZ, RZ, UR47 ;  /* 0x0000002fff087e24 */ /* 0x000fe2000f8e00ff */
[----:B------:R-:W-:Y:S02]  /*57f0*/  UISETP.NE.AND UP0, UPT, UR52, URZ, UPT ;  /* 0x0000003f3400728c */ /* 0x000fe4000bf05270 */
[----:B------:R-:W-:Y:S01]  /*5800*/  PLOP3.LUT P1, PT, PT, PT, UP1, 0x80, 0x0 ;  /* 0x000000000000781c */ /* 0x000fe20003f2f018 */
[----:B------:R-:W-:Y:S01]  /*5810*/  UIADD3 UR6, UR6, 0x16840, URZ ;  /* 0x0001684006067890 */ /* 0x000fe2000fffe03f */
[----:B------:R-:W-:-:S03]  /*5820*/  PLOP3.LUT P2, PT, PT, PT, UP1, 0x80, 0x0 ;  /* 0x000000000000781c */ /* 0x000fc60003f4f018 */
[----:B------:R-:W-:Y:S01]  /*5830*/  @UP1 ULDC UR7, c[0x0][0x44c] ;  /* 0x0001130000071ab9 */ /* 0x000fe20000000800 */
[----:B------:R-:W-:-:S07]  /*5840*/  UPRMT UR6, UR43, 0x654, UR6 ;  /* 0x000006542b067896 */ /* 0x000fce0008000006 */
[----:B0-----:R-:W-:Y:S01]  /*5850*/  @P1 IMAD.HI.U32 R0, R13, UR7, RZ ;  /* 0x000000070d001c27 */ /* 0x001fe2000f8e00ff */
[----:B------:R-:W-:Y:S01]  /*5860*/  @UP1 ULDC UR7, c[0x0][0x450] ;  /* 0x0001140000071ab9 */ /* 0x000fe20000000800 */
[----:B------:R-:W-:Y:S01]  /*5870*/  PLOP3.LUT P1, PT, PT, PT, UP0, 0x40, 0x0 ;  /* 0x000000000000781c */ /* 0x000fe20003f2e808 */
[----:B------:R-:W-:Y:S01]  /*5880*/  SYNCS.ARRIVE.TRANS64.RED.A1T0 RZ, [UR6], RZ ;  /* 0x000000ffffff79a7 */ /* 0x000fe20008100406 */
[----:B------:R-:W-:Y:S01]  /*5890*/  ULOP3.LUT UR6, URZ, UR23, URZ, 0x33, !UPT ;  /* 0x000000173f067292 */ /* 0x000fe2000f8e333f */
[----:B------:R-:W-:Y:S01]  /*58a0*/  @P2 SHF.R.U32.HI R13, RZ, UR7, R0 ;  /* 0x00000007ff0d2c19 */ /* 0x000fe20008011600 */
[----:B------:R-:W-:-:S04]  /*58b0*/  IMAD.SHL.U32 R0, R4, 0x80, RZ ;  /* 0x0000008004007824 */ /* 0x000fc800078e00ff */
[----:B------:R-:W0:Y:S01]  /*58c0*/  SHFL.IDX PT, R15, R13, RZ, 0x1c1f ;  /* 0x001c1fff0d0f7589 */ /* 0x000e2200000e0000 */
[----:B------:R-:W-:-:S04]  /*58d0*/  IADD3 R5, -R16, 0x1, -R0 ;  /* 0x0000000110057810 */ /* 0x000fc80007ffe900 */
        /* <DEDUP_REMOVED lines=19> */
.L_x_14055:
[----:B------:R-:W-:-:S05]  /*5a10*/  IMAD.U32 R14, RZ, RZ, UR22 ;  /* 0x00000016ff0e7e24 */ /* 0x000fca000f8e00ff */
[----:B------:R-:W-:-:S13]  /*5a20*/  ISETP.NE.AND P1, PT, R14, 0x1, PT ;  /* 0x000000010e00780c */ /* 0x000fda0003f25270 */
[----:B------:R-:W0:Y:S02]  /*5a30*/  @P1 LDC.64 R8, c[0x0][0x9e8] ;  /* 0x00027a00ff081b82 */ /* 0x000e240000000a00 */
[----:B0-----:R-:W-:-:S05]  /*5a40*/  @P1 IMAD.HI.U32 R8, R15, R8, RZ ;  /* 0x000000080f081227 */ /* 0x001fca00078e00ff */
[----:B------:R-:W-:-:S07]  /*5a50*/  @P1 SHF.R.U32.HI R15, RZ, R9, R8 ;  /* 0x00000009ff0f1219 */ /* 0x000fce0000011608 */
.L_x_14056:
[----:B------:R-:W-:Y:S05]  /*5a60*/  BSYNC B0 ;  /* 0x0000000000007941 */ /* 0x000fea0003800000 */
.L_x_14054:
[----:B------:R-:W-:-:S04]  /*5a70*/  IMAD R15, R15, R14, -R0 ;  /* 0x0000000e0f0f7224 */ /* 0x000fc800078e0a00 */
[----:B------:R-:W-:-:S05]  /*5a80*/  IMAD.IADD R15, R15, 0x1, -R16 ;  /* 0x000000010f0f7824 */ /* 0x000fca00078e0a10 */
[----:B------:R-:W-:Y:S02]  /*5a90*/  VIADDMNMX R10, R15, R14, R10, PT ;  /* 0x0000000e0f0a7246 */ /* 0x000fe4000380010a */
[----:B------:R-:W-:-:S07]  /*5aa0*/  VIMNMX R5, R5, R15, !PT ;  /* 0x0000000f05057248 */ /* 0x000fce0007fe0100 */
.L_x_14053:
        /* <DEDUP_REMOVED lines=116> */
.L_x_14059:
[----:B------:R-:W-:-:S05]  /*61f0*/  IMAD.U32 R10, RZ, RZ, UR22 ;  /* 0x00000016ff0a7e24 */ /* 0x000fca000f8e00ff */
[----:B------:R-:W-:-:S13]  /*6200*/  ISETP.NE.AND P2, PT, R10, 0x1, PT ;  /* 0x000000010a00780c */ /* 0x000fda0003f45270 */
[----:B------:R-:W0:Y:S02]  /*6210*/  @P2 LDC.64 R8, c[0x0][0x9e8] ;  /* 0x00027a00ff082b82 */ /* 0x000e240000000a00 */
[----:B0-----:R-:W-:-:S05]  /*6220*/  @P2 IMAD.HI.U32 R8, R5, R8, RZ ;  /* 0x0000000805082227 */ /* 0x001fca00078e00ff */
[----:B------:R-:W-:-:S07]  /*6230*/  @P2 SHF.R.U32.HI R5, RZ, R9, R8 ;  /* 0x00000009ff052219 */ /* 0x000fce0000011608 */
.L_x_14060:
[----:B------:R-:W-:Y:S05]  /*6240*/  BSYNC B0 ;  /* 0x0000000000007941 */ /* 0x000fea0003800000 */
.L_x_14058:
[----:B------:R-:W-:-:S04]  /*6250*/  IMAD R5, R5, R10, -R0 ;  /* 0x0000000a05057224 */ /* 0x000fc800078e0a00 */
[----:B------:R-:W-:-:S05]  /*6260*/  IMAD.IADD R5, R5, 0x1, -R16 ;  /* 0x0000000105057824 */ /* 0x000fca00078e0a10 */
[----:B------:R-:W-:Y:S02]  /*6270*/  VIADDMNMX R12, R5, R10, R12, PT ;  /* 0x0000000a050c7246 */ /* 0x000fe4000380010c */
[----:B------:R-:W-:-:S07]  /*6280*/  VIMNMX R11, R11, R5, !PT ;  /* 0x000000050b0b7248 */ /* 0x000fce0007fe0100 */
.L_x_14057:
        /* <DEDUP_REMOVED lines=37> */
[----:B------:R-:W-:Y:S02]  /*64e0*/  FMNMX.FTZ R13, R27, R10, !PT ;  /* 0x0000000a1b0d7209 */ /* 0x000fe40007810000 */
[----:B------:R-:W-:Y:S02]  /*64f0*/  FMNMX.FTZ R5, R61, R0, !PT ;  /* 0x000000003d057209 */ /* 0x000fe40007810000 */
[----:B------:R-:W-:Y:S02]  /*6500*/  ISETP.GT.AND P2, PT, R11, 0x11, P1 ;  /* 0x000000110b00780c */ /* 0x000fe40000f44270 */
[----:B------:R-:W-:Y:S02]  /*6510*/  FMNMX.FTZ R0, R64, R5, !PT ;  /* 0x0000000540007209 */ /* 0x000fe40007810000 */
[----:B------:R-:W-:-:S02]  /*6520*/  FSEL R31, R31, -INF , !P4 ;  /* 0xff8000001f1f7808 */ /* 0x000fc40006000000 */
[----:B------:R-:W-:Y:S02]  /*6530*/  FMNMX.FTZ R5, R65, R0, !PT ;  /* 0x0000000041057209 */ /* 0x000fe40007810000 */
[----:B------:R-:W-:Y:S02]  /*6540*/  FMNMX.FTZ R14, R30, R13, !PT ;  /* 0x0000000d1e0e7209 */ /* 0x000fe40007810000 */
[----:B------:R-:W-:Y:S02]  /*6550*/  FMNMX.FTZ R0, R68, R5, !PT ;  /* 0x0000000544007209 */ /* 0x000fe40007810000 */
[----:B------:R-:W-:Y:S02]  /*6560*/  ISETP.GT.AND P3, PT, R11, 0x18, P1 ;  /* 0x000000180b00780c */ /* 0x000fe40000f64270 */
[----:B------:R-:W-:Y:S02]  /*6570*/  FMNMX.FTZ R5, R69, R0, !PT ;  /* 0x0000000045057209 */ /* 0x000fe40007810000 */
[----:B------:R-:W-:-:S02]  /*6580*/  ISETP.LT.OR P2, PT, R12, 0x12, P2 ;  /* 0x000000120c00780c */ /* 0x000fc40001741670 */
[----:B------:R-:W-:Y:S02]  /*6590*/  FMNMX.FTZ R0, R72, R5, !PT ;  /* 0x0000000548007209 */ /* 0x000fe40007810000 */
[----:B------:R-:W-:Y:S02]  /*65a0*/  FMNMX.FTZ R13, R31, R14, !PT ;  /* 0x0000000e1f0d7209 */ /* 0x000fe40007810000 */
[----:B------:R-:W-:Y:S02]  /*65b0*/  FMNMX.FTZ R5, R73, R0, !PT ;  /* 0x0000000049057209 */ /* 0x000fe40007810000 */
[----:B------:R-:W-:Y:S02]  /*65c0*/  ISETP.GT.AND P4, PT, R11, 0x19, P1 ;  /* 0x000000190b00780c */ /* 0x000fe40000f84270 */
[----:B------:R-:W-:Y:S02]  /*65d0*/  FMNMX.FTZ R0, R76, R5, !PT ;  /* 0x000000054c007209 */ /* 0x000fe40007810000 */
[----:B------:R-:W-:-:S02]  /*65e0*/  ISETP.LT.OR P3, PT, R12, 0x19, P3 ;  /* 0x000000190c00780c */ /* 0x000fc40001f61670 */
[----:B------:R-:W-:Y:S02]  /*65f0*/  FMNMX.FTZ R5, R77, R0, !PT ;  /* 0x000000004d057209 */ /* 0x000fe40007810000 */
[----:B------:R-:W-:Y:S02]  /*6600*/  FSEL R35, R35, -INF , !P2 ;  /* 0xff80000023237808 */ /* 0x000fe40005000000 */
[----:B------:R-:W-:Y:S02]  /*6610*/  FMNMX.FTZ R0, R80, R5, !PT ;  /* 0x0000000550007209 */ /* 0x000fe40007810000 */
[----:B------:R-:W-:Y:S02]  /*6620*/  FMNMX.FTZ R14, R34, R13, !PT ;  /* 0x0000000d220e7209 */ /* 0x000fe40007810000 */
[----:B------:R-:W-:Y:S02]  /*6630*/  FMNMX.FTZ R5, R81, R0, !PT ;  /* 0x0000000051057209 */ /* 0x000fe40007810000 */
[----:B------:R-:W-:-:S02]  /*6640*/  ISETP.LT.OR P4, PT, R12, 0x1a, P4 ;  /* 0x0000001a0c00780c */ /* 0x000fc40002781670 */
[----:B------:R-:W-:Y:S02]  /*6650*/  FMNMX.FTZ R0, R84, R5, !PT ;  /* 0x0000000554007209 */ /* 0x000fe40007810000 */
[----:B------:R-:W-:Y:S02]  /*6660*/  FSEL R38, R38, -INF , !P3 ;  /* 0xff80000026267808 */ /* 0x000fe40005800000 */
[----:B------:R-:W-:Y:S02]  /*6670*/  FMNMX.FTZ R5, R85, R0, !PT ;  /* 0x0000000055057209 */ /* 0x000fe40007810000 */
[----:B------:R-:W-:Y:S02]  /*6680*/  FMNMX.FTZ R15, R35, R14, !PT ;  /* 0x0000000e230f7209 */ /* 0x000fe40007810000 */
[----:B------:R-:W-:Y:S01]  /*6690*/  ISETP.GT.AND P2, PT, R11, 0x21, P1 ;  /* 0x000000210b00780c */ /* 0x000fe20000f44270 */
[----:B------:R-:W0:Y:S01]  /*66a0*/  SHFL.BFLY PT, R0, R5, 0x2, 0x1f ;  /* 0x0c401f0005007f89 */ /* 0x000e2200000e0000 */
[----:B------:R-:W-:-:S02]  /*66b0*/  FSEL R39, R39, -INF , !P4 ;  /* 0xff80000027277808 */ /* 0x000fc40006000000 */
[----:B------:R-:W-:Y:S02]  /*66c0*/  FMNMX.FTZ R14, R38, R15, !PT ;  /* 0x0000000f260e7209 */ /* 0x000fe40007810000 */
[----:B------:R-:W-:Y:S02]  /*66d0*/  ISETP.GT.AND P3, PT, R11, 0x28, P1 ;  /* 0x000000280b00780c */ /* 0x000fe40000f64270 */
[C---:B------:R-:W-:Y:S02]  /*66e0*/  ISETP.LT.OR P2, PT, R12.reuse, 0x22, P2 ;  /* 0x000000220c00780c */ /* 0x040fe40001741670 */
[----:B------:R-:W-:Y:S02]  /*66f0*/  FMNMX.FTZ R15, R39, R14, !PT ;  /* 0x0000000e270f7209 */ /* 0x000fe40007810000 */
[----:B------:R-:W-:Y:S02]  /*6700*/  ISETP.GT.AND P4, PT, R11, 0x29, P1 ;  /* 0x000000290b00780c */ /* 0x000fe40000f84270 */
[----:B------:R-:W-:-:S02]  /*6710*/  ISETP.LT.OR P3, PT, R12, 0x29, P3 ;  /* 0x000000290c00780c */ /* 0x000fc40001f61670 */
[----:B------:R-:W-:Y:S02]  /*6720*/  FSEL R43, R43, -INF , !P2 ;  /* 0xff8000002b2b7808 */ /* 0x000fe40005000000 */
[----:B------:R-:W-:Y:S02]  /*6730*/  FMNMX.FTZ R14, R42, R15, !PT ;  /* 0x0000000f2a0e7209 */ /* 0x000fe40007810000 */
[----:B------:R-:W-:Y:S02]  /*6740*/  ISETP.GT.AND P2, PT, R11, 0x30, P1 ;  /* 0x000000300b00780c */ /* 0x000fe40000f44270 */
[----:B------:R-:W-:Y:S02]  /*6750*/  FSEL R46, R46, -INF , !P3 ;  /* 0xff8000002e2e7808 */ /* 0x000fe40005800000 */
[----:B------:R-:W-:Y:S02]  /*6760*/  ISETP.LT.OR P4, PT, R12, 0x2a, P4 ;  /* 0x0000002a0c00780c */ /* 0x000fe40002781670 */
[----:B0-----:R-:W-:-:S02]  /*6770*/  FMNMX.FTZ R8, R5, R0, !PT ;  /* 0x0000000005087209 */ /* 0x001fc40007810000 */
[----:B------:R-:W-:Y:S02]  /*6780*/  FMNMX.FTZ R15, R43, R14, !PT ;  /* 0x0000000e2b0f7209 */ /* 0x000fe40007810000 */
[----:B------:R-:W-:Y:S01]  /*6790*/  ISETP.GT.AND P3, PT, R11, 0x31, P1 ;  /* 0x000000310b00780c */ /* 0x000fe20000f64270 */
[----:B------:R-:W0:Y:S01]  /*67a0*/  SHFL.BFLY PT, R9, R8, 0x1, 0x1f ;  /* 0x0c201f0008097f89 */ /* 0x000e2200000e0000 */
[----:B------:R-:W-:Y:S02]  /*67b0*/  ISETP.LT.OR P2, PT, R12, 0x31, P2 ;  /* 0x000000310c00780c */ /* 0x000fe40001741670 */
[----:B------:R-:W-:Y:S02]  /*67c0*/  FSEL R47, R47, -INF , !P4 ;  /* 0xff8000002f2f7808 */ /* 0x000fe40006000000 */
[----:B------:R-:W-:Y:S02]  /*67d0*/  FMNMX.FTZ R20, R46, R15, !PT ;  /* 0x0000000f2e147209 */ /* 0x000fe40007810000 */
[----:B------:R-:W-:-:S02]  /*67e0*/  ISETP.GT.AND P5, PT, R11, 0x38, P1 ;  /* 0x000000380b00780c */ /* 0x000fc40000fa4270 */
[----:B------:R-:W-:Y:S02]  /*67f0*/  FSEL R50, R50, -INF , !P2 ;  /* 0xff80000032327808 */ /* 0x000fe40005000000 */
[C---:B------:R-:W-:Y:S02]  /*6800*/  ISETP.LT.OR P3, PT, R12.reuse, 0x32, P3 ;  /* 0x000000320c00780c */ /* 0x040fe40001f61670 */
[----:B------:R-:W-:Y:S02]  /*6810*/  FMNMX.FTZ R15, R47, R20, !PT ;  /* 0x000000142f0f7209 */ /* 0x000fe40007810000 */
[----:B------:R-:W-:Y:S02]  /*6820*/  ISETP.GT.AND P4, PT, R11, 0x39, P1 ;  /* 0x000000390b00780c */ /* 0x000fe40000f84270 */
[----:B------:R-:W-:Y:S02]  /*6830*/  ISETP.LT.OR P5, PT, R12, 0x39, P5 ;  /* 0x000000390c00780c */ /* 0x000fe40002fa1670 */
[----:B------:R-:W-:-:S02]  /*6840*/  FSEL R51, R51, -INF , !P3 ;  /* 0xff80000033337808 */ /* 0x000fc40005800000 */
[----:B------:R-:W-:Y:S02]  /*6850*/  FMNMX.FTZ R20, R50, R15, !PT ;  /* 0x0000000f32147209 */ /* 0x000fe40007810000 */
[----:B------:R-:W-:Y:S02]  /*6860*/  ISETP.GT.AND P2, PT, R11, 0x40, P1 ;  /* 0x000000400b00780c */ /* 0x000fe40000f44270 */
[----:B------:R-:W-:Y:S02]  /*6870*/  FSEL R54, R54, -INF , !P5 ;  /* 0xff80000036367808 */ /* 0x000fe40006800000 */
[----:B------:R-:W-:Y:S02]  /*6880*/  ISETP.LT.OR P4, PT, R12, 0x3a, P4 ;  /* 0x0000003a0c00780c */ /* 0x000fe40002781670 */
[----:B------:R-:W-:Y:S02]  /*6890*/  FMNMX.FTZ R21, R51, R20, !PT ;  /* 0x0000001433157209 */ /* 0x000fe40007810000 */
[----:B0-----:R-:W-:-:S02]  /*68a0*/  FMNMX.FTZ R0, R8, R9, !PT ;  /* 0x0000000908007209 */ /* 0x001fc40007810000 */
[----:B------:R-:W-:Y:S02]  /*68b0*/  ISETP.GT.AND P3, PT, R11, 0x41, P1 ;  /* 0x000000410b00780c */ /* 0x000fe40000f64270 */
[----:B------:R-:W-:Y:S01]  /*68c0*/  ISETP.LT.OR P2, PT, R12, 0x41, P2 ;  /* 0x000000410c00780c */ /* 0x000fe20001741670 */
[----:B------:R-:W-:Y:S01]  /*68d0*/  FMUL.FTZ R9, R0, UR21 ;  /* 0x0000001500097c20 */ /* 0x000fe20008410000 */
[----:B------:R-:W-:Y:S02]  /*68e0*/  FSEL R55, R55, -INF , !P4 ;  /* 0xff80000037377808 */ /* 0x000fe40006000000 */
[----:B------:R-:W-:Y:S02]  /*68f0*/  FMNMX.FTZ R20, R54, R21, !PT ;  /* 0x0000001536147209 */ /* 0x000fe40007810000 */
[----:B------:R-:W-:Y:S02]  /*6900*/  ISETP.GT.AND P5, PT, R11, 0x48, P1 ;  /* 0x000000480b00780c */ /* 0x000fe40000fa4270 */
[----:B------:R-:W-:-:S02]  /*6910*/  FSEL R58, R58, -INF , !P2 ;  /* 0xff8000003a3a7808 */ /* 0x000fc40005000000 */
[----:B------:R-:W-:Y:S02]  /*6920*/  ISETP.LT.OR P3, PT, R12, 0x42, P3 ;  /* 0x000000420c00780c */ /* 0x000fe40001f61670 */
[----:B------:R-:W-:Y:S02]  /*6930*/  FMNMX.FTZ R21, R55, R20, !PT ;  /* 0x0000001437157209 */ /* 0x000fe40007810000 */
[----:B------:R-:W-:Y:S02]  /*6940*/  FSETP.NEU.FTZ.AND P6, PT, R0, -INF , PT ;  /* 0xff8000000000780b */ /* 0x000fe40003fdd000 */
[----:B------:R-:W-:Y:S02]  /*6950*/  ISETP.GT.AND P4, PT, R11, 0x49, P1 ;  /* 0x000000490b00780c */ /* 0x000fe40000f84270 */
[----:B------:R-:W-:Y:S02]  /*6960*/  ISETP.LT.OR P5, PT, R12, 0x49, P5 ;  /* 0x000000490c00780c */ /* 0x000fe40002fa1670 */
[----:B------:R-:W-:-:S02]  /*6970*/  FSEL R59, R59, -INF , !P3 ;  /* 0xff8000003b3b7808 */ /* 0x000fc40005800000 */
[----:B------:R-:W-:Y:S02]  /*6980*/  FMNMX.FTZ R20, R58, R21, !PT ;  /* 0x000000153a147209 */ /* 0x000fe40007810000 */
[----:B------:R-:W-:Y:S02]  /*6990*/  FSEL R5, R9, RZ, P6 ;  /* 0x000000ff09057208 */ /* 0x000fe40003000000 */
[----:B------:R-:W-:Y:S02]  /*69a0*/  ISETP.GT.AND P2, PT, R11, 0x50, P1 ;  /* 0x000000500b00780c */ /* 0x000fe40000f44270 */
[----:B------:R-:W-:Y:S01]  /*69b0*/  FSEL R62, R62, -INF , !P5 ;  /* 0xff8000003e3e7808 */ /* 0x000fe20006800000 */
[--C-:B------:R-:W-:Y:S01]  /*69c0*/  FFMA.FTZ R148, R24, UR21, -R5.reuse ;  /* 0x0000001518947c23 */ /* 0x100fe20008010805 */
[----:B------:R-:W-:Y:S01]  /*69d0*/  ISETP.LT.OR P4, PT, R12, 0x4a, P4 ;  /* 0x0000004a0c00780c */ /* 0x000fe20002781670 */
[--C-:B------:R-:W-:Y:S01]  /*69e0*/  FFMA.FTZ R8, R25, UR21, -R5.reuse ;  /* 0x0000001519087c23 */ /* 0x100fe20008010805 */
[----:B------:R-:W-:Y:S01]  /*69f0*/  FMNMX.FTZ R21, R59, R20, !PT ;  /* 0x000000143b157209 */ /* 0x000fe20007810000 */
[--C-:B------:R-:W-:Y:S01]  /*6a00*/  FFMA.FTZ R33, R33, UR21, -R5.reuse ;  /* 0x0000001521217c23 */ /* 0x100fe20008010805 */
[----:B------:R-:W-:Y:S01]  /*6a10*/  ISETP.GT.AND P3, PT, R11, 0x51, P1 ;  /* 0x000000510b00780c */ /* 0x000fe20000f64270 */
[--C-:B------:R-:W-:Y:S01]  /*6a20*/  FFMA.FTZ R146, R36, UR21, -R5.reuse ;  /* 0x0000001524927c23 */ /* 0x100fe20008010805 */
[----:B------:R-:W-:Y:S01]  /*6a30*/  ISETP.LT.OR P2, PT, R12, 0x51, P2 ;  /* 0x000000510c00780c */ /* 0x000fe20001741670 */
[----:B------:R0:W-:Y:S01]  /*6a40*/  MUFU.EX2 R10, R33 ;  /* 0x00000021000a7308 */ /* 0x0001e20000000800 */
[----:B------:R-:W-:Y:S01]  /*6a50*/  FSEL R63, R63, -INF , !P4 ;  /* 0xff8000003f3f7808 */ /* 0x000fe20006000000 */
[--C-:B------:R-:W-:Y:S01]  /*6a60*/  FFMA.FTZ R150, R28, UR21, -R5.reuse ;  /* 0x000000151c967c23 */ /* 0x100fe20008010805 */
[----:B------:R-:W-:Y:S01]  /*6a70*/  FMNMX.FTZ R24, R62, R21, !PT ;  /* 0x000000153e187209 */ /* 0x000fe20007810000 */
[--C-:B------:R-:W-:Y:S01]  /*6a80*/  FFMA.FTZ R9, R29, UR21, -R5.reuse ;  /* 0x000000151d097c23 */ /* 0x100fe20008010805 */
[----:B------:R-:W-:Y:S01]  /*6a90*/  ISETP.GT.AND P5, PT, R11, 0x58, P1 ;  /* 0x000000580b00780c */ /* 0x000fe20000fa4270 */
[--C-:B------:R-:W-:Y:S01]  /*6aa0*/  FFMA.FTZ R144, R32, UR21, -R5.reuse ;  /* 0x0000001520907c23 */ /* 0x100fe20008010805 */
        /* <DEDUP_REMOVED lines=9> */
[--C-:B------:R-:W-:Y:S01]  /*6b40*/  FFMA.FTZ R15, R45, UR21, -R5.reuse ;  /* 0x000000152d0f7c23 */ /* 0x100fe20008010805 */
        /* <DEDUP_REMOVED lines=31> */
[----:B------:R-:W-:Y:S01]  /*6d40*/  FFMA.FTZ R85, R85, UR21, -R5 ;  /* 0x0000001555557c23 */ /* 0x000fe20008010805 */
[----:B------:R-:W-:Y:S01]  /*6d50*/  FSEL R75, R75, -INF , !P3 ;  /* 0xff8000004b4b7808 */ /* 0x000fe20005800000 */
[----:B------:R-:W-:Y:S01]  /*6d60*/  MUFU.EX2 R148, R148 ;  /* 0x0000009400947308 */ /* 0x000fe20000000800 */
[----:B------:R-:W-:-:S02]  /*6d70*/  FMNMX.FTZ R24, R74, R25, !PT ;  /* 0x000000194a187209 */ /* 0x000fc40007810000 */
[----:B------:R-:W-:Y:S02]  /*6d80*/  ISETP.GT.AND P2, PT, R11, 0x70, P1 ;  /* 0x000000700b00780c */ /* 0x000fe40000f44270 */
[----:B------:R-:W-:Y:S02]  /*6d90*/  FSEL R78, R78, -INF , !P5 ;  /* 0xff8000004e4e7808 */ /* 0x000fe40006800000 */
[C---:B------:R-:W-:Y:S01]  /*6da0*/  ISETP.LT.OR P4, PT, R12.reuse, 0x6a, P4 ;  /* 0x0000006a0c00780c */ /* 0x040fe20002781670 */
[----:B------:R-:W-:Y:S01]  /*6db0*/  MUFU.EX2 R8, R8 ;  /* 0x0000000800087308 */ /* 0x000fe20000000800 */
[----:B------:R-:W-:Y:S02]  /*6dc0*/  FMNMX.FTZ R25, R75, R24, !PT ;  /* 0x000000184b197209 */ /* 0x000fe40007810000 */
[----:B------:R-:W-:Y:S02]  /*6dd0*/  ISETP.GT.AND P3, PT, R11, 0x71, P1 ;  /* 0x000000710b00780c */ /* 0x000fe40000f64270 */
[----:B------:R-:W-:-:S02]  /*6de0*/  ISETP.LT.OR P2, PT, R12, 0x71, P2 ;  /* 0x000000710c00780c */ /* 0x000fc40001741670 */
[----:B------:R-:W-:Y:S01]  /*6df0*/  FSEL R79, R79, -INF , !P4 ;  /* 0xff8000004f4f7808 */ /* 0x000fe20006000000 */
[----:B------:R-:W-:Y:S01]  /*6e00*/  MUFU.EX2 R150, R150 ;  /* 0x0000009600967308 */ /* 0x000fe20000000800 */
[----:B------:R-:W-:Y:S02]  /*6e10*/  FMNMX.FTZ R24, R78, R25, !PT ;  /* 0x000000194e187209 */ /* 0x000fe40007810000 */
[----:B------:R-:W-:Y:S02]  /*6e20*/  ISETP.GT.AND P5, PT, R11, 0x78, P1 ;  /* 0x000000780b00780c */ /* 0x000fe40000fa4270 */
[----:B------:R-:W-:Y:S02]  /*6e30*/  ISETP.LT.OR P3, PT, R12, 0x72, P3 ;  /* 0x000000720c00780c */ /* 0x000fe40001f61670 */
[----:B------:R-:W-:Y:S01]  /*6e40*/  FSEL R82, R82, -INF , !P2 ;  /* 0xff80000052527808 */ /* 0x000fe20005000000 */
[----:B------:R-:W-:Y:S01]  /*6e50*/  MUFU.EX2 R9, R9 ;  /* 0x0000000900097308 */ /* 0x000fe20000000800 */
[----:B------:R-:W-:-:S02]  /*6e60*/  FMNMX.FTZ R25, R79, R24, !PT ;  /* 0x000000184f197209 */ /* 0x000fc40007810000 */
[----:B------:R-:W-:Y:S01]  /*6e70*/  ISETP.GT.AND P1, PT, R11, 0x79, P1 ;  /* 0x000000790b00780c */ /* 0x000fe20000f24270 */
[----:B------:R-:W-:Y:S01]  /*6e80*/  FFMA.FTZ R11, R57, UR21, -R5 ;  /* 0x00000015390b7c23 */ /* 0x000fe20008010805 */
[----:B------:R-:W-:Y:S02]  /*6e90*/  ISETP.LT.OR P5, PT, R12, 0x79, P5 ;  /* 0x000000790c00780c */ /* 0x000fe40002fa1670 */
[----:B------:R-:W-:Y:S01]  /*6ea0*/  FSEL R83, R83, -INF , !P3 ;  /* 0xff80000053537808 */ /* 0x000fe20005800000 */
[----:B------:R-:W-:Y:S01]  /*6eb0*/  MUFU.EX2 R144, R144 ;  /* 0x0000009000907308 */ /* 0x000fe20000000800 */
[----:B------:R-:W-:Y:S02]  /*6ec0*/  FMNMX.FTZ R24, R82, R25, !PT ;  /* 0x0000001952187209 */ /* 0x000fe40007810000 */
[----:B------:R-:W-:Y:S02]  /*6ed0*/  ISETP.LT.OR P1, PT, R12, 0x7a, P1 ;  /* 0x0000007a0c00780c */ /* 0x000fe40000f21670 */
[----:B------:R-:W-:-:S02]  /*6ee0*/  FSEL R86, R86, -INF , !P5 ;  /* 0xff80000056567808 */ /* 0x000fc40006800000 */
[----:B------:R-:W-:Y:S01]  /*6ef0*/  FMNMX.FTZ R25, R83, R24, !PT ;  /* 0x0000001853197209 */ /* 0x000fe20007810000 */
[--C-:B------:R-:W-:Y:S01]  /*6f00*/  FFMA.FTZ R24, R77, UR21, -R5.reuse ;  /* 0x000000154d187c23 */ /* 0x100fe20008010805 */
[----:B------:R-:W-:Y:S01]  /*6f10*/  FSEL R87, R87, -INF , !P1 ;  /* 0xff80000057577808 */ /* 0x000fe20004800000 */
[----:B------:R-:W-:Y:S01]  /*6f20*/  MUFU.EX2 R146, R146 ;  /* 0x0000009200927308 */ /* 0x000fe20000000800 */
[----:B------:R-:W-:Y:S01]  /*6f30*/  FMNMX.FTZ R12, R86, R25, !PT ;  /* 0x00000019560c7209 */ /* 0x000fe20007810000 */
[----:B------:R-:W-:Y:S01]  /*6f40*/  FFMA.FTZ R25, R73, UR21, -R5 ;  /* 0x0000001549197c23 */ /* 0x000fe20008010805 */
[----:B------:R-:W-:Y:S02]  /*6f50*/  FSEL R37, R0, RZ, P6 ;  /* 0x000000ff00257208 */ /* 0x000fe40003000000 */
[----:B------:R-:W-:-:S03]  /*6f60*/  FMNMX.FTZ R12, R87, R12, !PT ;  /* 0x0000000c570c7209 */ /* 0x000fc60007810000 */
[----:B------:R-:W-:Y:S01]  /*6f70*/  FADD.FTZ R37, -R37, R6 ;  /* 0x0000000625257221 */ /* 0x000fe20000010100 */
[----:B------:R-:W-:Y:S01]  /*6f80*/  MUFU.EX2 R13, R13 ;  /* 0x0000000d000d7308 */ /* 0x000fe20000000800 */
[----:B0-----:R-:W0:Y:S02]  /*6f90*/  SHFL.BFLY PT, R33, R12, 0x2, 0x1f ;  /* 0x0c401f000c217f89 */ /* 0x001e2400000e0000 */
[----:B------:R-:W-:-:S05]  /*6fa0*/  FMUL.FTZ R6, R37, UR21 ;  /* 0x0000001525067c20 */ /* 0x000fca0008410000 */
[----:B------:R-:W-:Y:S08]  /*6fb0*/  MUFU.EX2 R140, R140 ;  /* 0x0000008c008c7308 */ /* 0x000ff00000000800 */
[----:B------:R-:W1:Y:S08]  /*6fc0*/  MUFU.EX2 R6, R6 ;  /* 0x0000000600067308 */ /* 0x000e700000000800 */
[----:B------:R-:W-:Y:S01]  /*6fd0*/  MUFU.EX2 R14, R41 ;  /* 0x00000029000e7308 */ /* 0x000fe20000000800 */
[----:B0-----:R-:W-:Y:S01]  /*6fe0*/  FMNMX.FTZ R33, R12, R33, !PT ;  /* 0x000000210c217209 */ /* 0x001fe20007810000 */
[----:B------:R-:W-:-:S04]  /*6ff0*/  FFMA.FTZ R12, R81, UR21, -R5 ;  /* 0x00000015510c7c23 */ /* 0x000fc80008010805 */
[----:B------:R-:W0:Y:S02]  /*7000*/  SHFL.BFLY PT, R36, R33, 0x1, 0x1f ;  /* 0x0c201f0021247f89 */ /* 0x000e2400000e0000 */
[----:B------:R-:W-:Y:S01]  /*7010*/  MUFU.EX2 R142, R142 ;  /* 0x0000008e008e7308 */ /* 0x000fe20000000800 */
[----:B-1----:R-:W-:-:S04]  /*7020*/  FFMA.FTZ R3, R6, R3, R148 ;  /* 0x0000000306037223 */ /* 0x002fc80000010094 */
[----:B------:R-:W-:-:S03]  /*7030*/  FADD.FTZ R3, R8, R3 ;  /* 0x0000000308037221 */ /* 0x000fc60000010000 */
[----:B------:R-:W-:Y:S08]  /*7040*/  MUFU.EX2 R15, R15 ;  /* 0x0000000f000f7308 */ /* 0x000ff00000000800 */
[----:B------:R-:W-:Y:S01]  /*7050*/  MUFU.EX2 R136, R136 ;  /* 0x0000008800887308 */ /* 0x000fe20000000800 */
[----:B0-----:R-:W-:-:S07]  /*7060*/  FMNMX.FTZ R5, R33, R36, !PT ;  /* 0x0000002421057209 */ /* 0x001fce0007810000 */
[----:B------:R-:W-:Y:S01]  /*7070*/  MUFU.EX2 R20, R49 ;  /* 0x0000003100147308 */ /* 0x000fe20000000800 */
[C---:B------:R-:W-:Y:S01]  /*7080*/  FSETP.NEU.FTZ.AND P1, PT, R5.reuse, -INF , PT ;  /* 0xff8000000500780b */ /* 0x040fe20003f3d000 */
[----:B------:R-:W-:-:S05]  /*7090*/  FMUL.FTZ R36, R5, UR21 ;  /* 0x0000001505247c20 */ /* 0x000fca0008410000 */
[----:B------:R-:W-:Y:S01]  /*70a0*/  FSEL R36, R36, RZ, P1 ;  /* 0x000000ff24247208 */ /* 0x000fe20000800000 */
[----:B------:R-:W-:Y:S04]  /*70b0*/  MUFU.EX2 R138, R138 ;  /* 0x0000008a008a7308 */ /* 0x000fe80000000800 */
[--C-:B------:R-:W-:Y:S01]  /*70c0*/  FFMA.FTZ R147, R38, UR21, -R36.reuse ;  /* 0x0000001526937c23 */ /* 0x100fe20008010824 */
[----:B------:R-:W-:Y:S01]  /*70d0*/  FSEL R38, R5, RZ, P1 ;  /* 0x000000ff05267208 */ /* 0x000fe20000800000 */
[--C-:B------:R-:W-:Y:S01]  /*70e0*/  FFMA.FTZ R149, R26, UR21, -R36.reuse ;  /* 0x000000151a957c23 */ /* 0x100fe20008010824 */
[--C-:B------:R-:W-:Y:S01]  /*70f0*/  FFMA.FTZ R40, R27, UR21, -R36.reuse ;  /* 0x000000151b287c23 */ /* 0x100fe20008010824 */
[--C-:B------:R-:W-:Y:S01]  /*7100*/  FFMA.FTZ R151, R30, UR21, -R36.reuse ;  /* 0x000000151e977c23 */ /* 0x100fe20008010824 */
[--C-:B------:R-:W-:Y:S01]  /*7110*/  FFMA.FTZ R37, R31, UR21, -R36.reuse ;  /* 0x000000151f257c23 */ /* 0x100fe20008010824 */
[----:B------:R-:W-:Y:S01]  /*7120*/  FADD.FTZ R38, -R38, R7 ;  /* 0x0000000726267221 */ /* 0x000fe20000010100 */
[--C-:B------:R-:W-:Y:S01]  /*7130*/  FFMA.FTZ R145, R34, UR21, -R36.reuse ;  /* 0x0000001522917c23 */ /* 0x100fe20008010824 */
[----:B------:R-:W-:Y:S01]  /*7140*/  MUFU.EX2 R149, R149 ;  /* 0x0000009500957308 */ /* 0x000fe20000000800 */
[--C-:B------:R-:W-:Y:S01]  /*7150*/  FFMA.FTZ R34, R35, UR21, -R36.reuse ;  /* 0x0000001523227c23 */ /* 0x100fe20008010824 */
[----:B------:R-:W-:Y:S01]  /*7160*/  FMUL.FTZ R7, R38, UR21 ;  /* 0x0000001526077c20 */ /* 0x000fe20008410000 */
[--C-:B------:R-:W-:Y:S01]  /*7170*/  FFMA.FTZ R31, R39, UR21, -R36.reuse ;  /* 0x00000015271f7c23 */ /* 0x100fe20008010824 */
[----:B------:R-:W-:Y:S01]  /*7180*/  FADD.FTZ R38, R150, R3 ;  /* 0x0000000396267221 */ /* 0x000fe20000010000 */
[--C-:B------:R-:W-:Y:S01]  /*7190*/  FFMA.FTZ R141, R42, UR21, -R36.reuse ;  /* 0x000000152a8d7c23 */ /* 0x100fe20008010824 */
        /* <DEDUP_REMOVED lines=9> */
[--C-:B------:R-:W-:Y:S01]  /*7230*/  FFMA.FTZ R45, R55, UR21, -R36.reuse ;  /* 0x00000015372d7c23 */ /* 0x100fe20008010824 */
[----:B------:R-:W1:Y:S01]  /*7240*/  MUFU.EX2 R40, R40 ;  /* 0x0000002800287308 */ /* 0x000e620000000800 */
        /* <DEDUP_REMOVED lines=8> */
[----:B0-----:R-:W-:Y:S01]  /*72d0*/  FFMA.FTZ R35, R7, R2, R149 ;  /* 0x0000000207237223 */ /* 0x001fe20000010095 */
[----:B------:R-:W-:Y:S01]  /*72e0*/  FADD.FTZ R3, R13, R38 ;  /* 0x000000260d037221 */ /* 0x000fe20000010000 */
[--C-:B------:R-:W-:Y:S01]  /*72f0*/  FFMA.FTZ R42, R67, UR21, -R36.reuse ;  /* 0x00000015432a7c23 */ /* 0x100fe20008010824 */
[--C-:B------:R-:W-:Y:S01]  /*7300*/  FFMA.FTZ R131, R70, UR21, -R36.reuse ;  /* 0x0000001546837c23 */ /* 0x100fe20008010824 */
[--C-:B------:R-:W-:Y:S01]  /*7310*/  FFMA.FTZ R41, R71, UR21, -R36.reuse ;  /* 0x0000001547297c23 */ /* 0x100fe20008010824 */
[----:B------:R-:W-:Y:S01]  /*7320*/  FADD.FTZ R3, R140, R3 ;  /* 0x000000038c037221 */ /* 0x000fe20000010000 */
[--C-:B------:R-:W-:Y:S01]  /*7330*/  FFMA.FTZ R125, R74, UR21, -R36.reuse ;  /* 0x000000154a7d7c23 */ /* 0x100fe20008010824 */
[----:B------:R-:W0:Y:S01]  /*7340*/  MUFU.EX2 R37, R37 ;  /* 0x0000002500257308 */ /* 0x000e220000000800 */
[----:B-1----:R-:W-:Y:S01]  /*7350*/  FADD.FTZ R2, R40, R35 ;  /* 0x0000002328027221 */ /* 0x002fe20000010000 */
[----:B------:R-:W-:Y:S01]  /*7360*/  FADD.FTZ R3, R14, R3 ;  /* 0x000000030e037221 */ /* 0x000fe20000010000 */
[--C-:B------:R-:W-:Y:S01]  /*7370*/  FFMA.FTZ R39, R75, UR21, -R36.reuse ;  /* 0x000000154b277c23 */ /* 0x100fe20008010824 */
[--C-:B------:R-:W-:Y:S01]  /*7380*/  FFMA.FTZ R127, R78, UR21, -R36.reuse ;  /* 0x000000154e7f7c23 */ /* 0x100fe20008010824 */
[--C-:B------:R-:W-:Y:S01]  /*7390*/  FFMA.FTZ R121, R82, UR21, -R36.reuse ;  /* 0x0000001552797c23 */ /* 0x100fe20008010824 */
        /* <DEDUP_REMOVED lines=103> */
.L_x_14061:
        /* <DEDUP_REMOVED lines=75> */
.L_x_14043:
        /* <DEDUP_REMOVED lines=24> */
.L_x_14064:
[----:B------:R-:W-:Y:S02]  /*8040*/  ULDC UR15, c[0x0][0x9e4] ;  /* 0x00027900000f7ab9 */ /* 0x000fe40000000800 */
[----:B------:R-:W-:-:S11]  /*8050*/  UISETP.NE.AND UP0, UPT, UR15, 0x1, UPT ;  /* 0x000000010f00788c */ /* 0x000fd6000bf05270 */
[----:B------:R-:W-:Y:S02]  /*8060*/  @UP0 ULDC.64 UR6, c[0x0][0x9e8] ;  /* 0x00027a0000060ab9 */ /* 0x000fe40000000a00 */
[----:B------:R-:W-:-:S04]  /*8070*/  UIMAD.WIDE.U32 UR10, UR14, UR6, URZ ;  /* 0x000000060e0a72a5 */ /* 0x000fc8000f8e003f */
[----:B------:R-:W-:-:S12]  /*8080*/  @UP0 USHF.R.U32.HI UR14, URZ, UR7, UR11 ;  /* 0x000000073f0e0299 */ /* 0x000fd8000801160b */
.L_x_14065:
[----:B------:R-:W-:-:S04]  /*8090*/  UIMAD UR14, UR14, UR15, URZ ;  /* 0x0000000f0e0e72a4 */ /* 0x000fc8000f8e023f */
[----:B------:R-:W-:-:S04]  /*80a0*/  UISETP.LT.AND UP0, UPT, UR23, UR14, UPT ;  /* 0x0000000e1700728c */ /* 0x000fc8000bf01270 */
[----:B------:R-:W-:-:S12]  /*80b0*/  USEL UR23, UR23, UR14, !UP0 ;  /* 0x0000000e17177287 */ /* 0x000fd8000c000000 */
.L_x_14063:
        /* <DEDUP_REMOVED lines=13> */
.L_x_14077:
[----:B------:R-:W-:Y:S01]  /*8190*/  ISETP.NE.AND P2, PT, RZ, UR44, PT ;  /* 0x0000002cff007c0c */ /* 0x000fe2000bf45270 */
[----:B------:R-:W-:-:S04]  /*81a0*/  UISETP.NE.AND UP0, UPT, UR23, 0x1, UPT ;  /* 0x000000011700788c */ /* 0x000fc8000bf05270 */
[----:B------:R-:W-:-:S04]  /*81b0*/  USEL UR49, URZ, 0x1, UP0 ;  /* 0x000000013f317887 */ /* 0x000fc80008000000 */
[----:B------:R-:W-:-:S04]  /*81c0*/  ULOP3.LUT UR49, UR24, UR49, URZ, 0x3c, !UPT ;  /* 0x0000003118317292 */ /* 0x000fc8000f8e3c3f */
[----:B------:R-:W-:Y:S08]  /*81d0*/  @P2 BRA `(.L_x_14067) ;  /* 0x0000000000382947 */ /* 0x000ff00003800000 */
[----:B------:R-:W-:Y:S05]  /*81e0*/  @!P0 BRA `(.L_x_14068) ;  /* 0x0000000000048947 */ /* 0x000fea0003800000 */
[----:B------:R-:W-:Y:S01]  /*81f0*/  BPT.TRAP 0x1 ;  /* 0x000000040000795c */ /* 0x000fe20000300000 */
.L_x_14068:
        /* <DEDUP_REMOVED lines=9> */
.L_x_14069:
[----:B-1----:R-:W-:Y:S05]  /*8290*/  @P1 BRA `(.L_x_14067) ;  /* 0x0000000000081947 */ /* 0x002fea0003800000 */
[----:B------:R-:W1:Y:S02]  /*82a0*/  SYNCS.PHASECHK.TRANS64.TRYWAIT P1, [UR6+0x16830], R0 ;  /* 0x01683000ff0075a7 */ /* 0x000e640008020146 */
[----:B-1----:R-:W-:Y:S05]  /*82b0*/  @!P1 BRA `(.L_x_14070) ;  /* 0x000000e0002c9947 */ /* 0x002fea0003800000 */
.L_x_14067:
        /* <DEDUP_REMOVED lines=30> */
.L_x_14072:
[----:B------:R-:W-:Y:S01]  /*84a0*/  ULEA UR6, UR23, UR45, 0x3 ;  /* 0x0000002d17067291 */ /* 0x000fe2000f8e183f */
[----:B------:R-:W-:-:S05]  /*84b0*/  IMAD.U32 R0, RZ, RZ, UR24 ;  /* 0x00000018ff007e24 */ /* 0x000fca000f8e00ff */
[----:B------:R-:W-:-:S04]  /*84c0*/  SHF.L.U32 R0, R0, 0x1f, RZ ;  /* 0x0000001f00007819 */ /* 0x000fc800000006ff */
[----:B------:R0:W1:Y:S01]  /*84d0*/  SYNCS.PHASECHK.TRANS64.TRYWAIT P1, [UR6+0x16850], R0 ;  /* 0x01685000ff0075a7 */ /* 0x0000620008020146 */
[----:B------:R-:W-:Y:S05]  /*84e0*/  @!P0 BRA `(.L_x_14073) ;  /* 0x0000000000048947 */ /* 0x000fea0003800000 */
[----:B------:R-:W-:Y:S01]  /*84f0*/  BPT.TRAP 0x1 ;  /* 0x000000040000795c */ /* 0x000fe20000300000 */
.L_x_14073:
[----:B-1----:R-:W-:Y:S05]  /*8500*/  @P1 BRA `(.L_x_14071) ;  /* 0x0000000000081947 */ /* 0x002fea0003800000 */
[----:B------:R-:W1:Y:S02]  /*8510*/  SYNCS.PHASECHK.TRANS64.TRYWAIT P1, [UR6+0x16850], R0 ;  /* 0x01685000ff0075a7 */ /* 0x000e640008020146 */
[----:B-1----:R-:W-:Y:S05]  /*8520*/  @!P1 BRA `(.L_x_14074) ;  /* 0x000000dc00a89947 */ /* 0x002fea0003800000 */
.L_x_14071:
        /* <DEDUP_REMOVED lines=52> */
.L_x_14075:
        /* <DEDUP_REMOVED lines=79> */
[C---:B------:R-:W-:Y:S01]  /*8d60*/  FADD.FTZ R7, -R5.reuse, R7 ;  /* 0x0000000705077221 */ /* 0x040fe20000010100 */
[----:B------:R-:W-:Y:S01]  /*8d70*/  FMUL.FTZ R32, R5, UR21 ;  /* 0x0000001505207c20 */ /* 0x000fe20008410000 */
[----:B------:R-:W-:Y:S01]  /*8d80*/  FMUL.FTZ R6, R6, UR21 ;  /* 0x0000001506067c20 */ /* 0x000fe20008410000 */
[----:B------:R-:W-:Y:S01]  /*8d90*/  FFMA.FTZ R148, R24, UR21, -R8 ;  /* 0x0000001518947c23 */ /* 0x000fe20008010808 */
[----:B------:R-:W-:Y:S01]  /*8da0*/  FMUL.FTZ R7, R7, UR21 ;  /* 0x0000001507077c20 */ /* 0x000fe20008410000 */
        /* <DEDUP_REMOVED lines=11> */
[--C-:B------:R-:W-:Y:S01]  /*8e60*/  FFMA.FTZ R29, R33, UR21, -R8.reuse ;  /* 0x00000015211d7c23 */ /* 0x100fe20008010808 */
[----:B------:R-:W0:Y:S01]  /*8e70*/  MUFU.EX2 R148, R148 ;  /* 0x0000009400947308 */ /* 0x000e220000000800 */
[----:B------:R-:W-:Y:S01]  /*8e80*/  FFMA.FTZ R24, R45, UR21, -R8 ;  /* 0x000000152d187c23 */ /* 0x000fe20008010808 */
[----:B------:R-:W-:Y:S01]  /*8e90*/  FFMA.FTZ R45, R35, UR21, -R32 ;  /* 0x00000015232d7c23 */ /* 0x000fe20008010820 */
[----:B------:R-:W-:Y:S01]  /*8ea0*/  FFMA.FTZ R146, R36, UR21, -R8 ;  /* 0x0000001524927c23 */ /* 0x000fe20008010808 */
[----:B------:R-:W-:Y:S01]  /*8eb0*/  FFMA.FTZ R147, R38, UR21, -R32 ;  /* 0x0000001526937c23 */ /* 0x000fe20008010820 */
[--C-:B------:R-:W-:Y:S01]  /*8ec0*/  FFMA.FTZ R28, R37, UR21, -R8.reuse ;  /* 0x00000015251c7c23 */ /* 0x100fe20008010808 */
[----:B------:R-:W-:Y:S01]  /*8ed0*/  FFMA.FTZ R142, R44, UR21, -R8 ;  /* 0x000000152c8e7c23 */ /* 0x000fe20008010808 */
[----:B------:R-:W-:Y:S01]  /*8ee0*/  FFMA.FTZ R44, R39, UR21, -R32 ;  /* 0x00000015272c7c23 */ /* 0x000fe20008010820 */
[----:B------:R-:W-:Y:S01]  /*8ef0*/  MUFU.EX2 R7, R7 ;  /* 0x0000000700077308 */ /* 0x000fe20000000800 */
[----:B------:R-:W-:Y:S01]  /*8f00*/  FFMA.FTZ R140, R40, UR21, -R8 ;  /* 0x00000015288c7c23 */ /* 0x000fe20008010808 */
[----:B------:R-:W-:Y:S01]  /*8f10*/  FFMA.FTZ R141, R42, UR21, -R32 ;  /* 0x000000152a8d7c23 */ /* 0x000fe20008010820 */
[----:B------:R-:W-:Y:S01]  /*8f20*/  FFMA.FTZ R25, R41, UR21, -R8 ;  /* 0x0000001529197c23 */ /* 0x000fe20008010808 */
[--C-:B------:R-:W-:Y:S01]  /*8f30*/  FFMA.FTZ R41, R43, UR21, -R32.reuse ;  /* 0x000000152b297c23 */ /* 0x100fe20008010820 */
[--C-:B------:R-:W-:Y:S01]  /*8f40*/  FFMA.FTZ R143, R46, UR21, -R32.reuse ;  /* 0x000000152e8f7c23 */ /* 0x100fe20008010820 */
[--C-:B------:R-:W-:Y:S01]  /*8f50*/  FFMA.FTZ R40, R47, UR21, -R32.reuse ;  /* 0x000000152f287c23 */ /* 0x100fe20008010820 */
        /* <DEDUP_REMOVED lines=39> */
[--C-:B------:R-:W-:Y:S01]  /*91d0*/  FFMA.FTZ R120, R80, UR21, -R8.reuse ;  /* 0x0000001550787c23 */ /* 0x100fe20008010808 */
[--C-:B------:R-:W-:Y:S01]  /*91e0*/  FFMA.FTZ R9, R81, UR21, -R8.reuse ;  /* 0x0000001551097c23 */ /* 0x100fe20008010808 */
        /* <DEDUP_REMOVED lines=126> */
.L_x_14076:
        /* <DEDUP_REMOVED lines=75> */
.L_x_14066:
        /* <DEDUP_REMOVED lines=10> */
.L_x_14097:
        /* <DEDUP_REMOVED lines=9> */
.L_x_14080:
[----:B------:R-:W-:Y:S01]  /*9fb0*/  ULEA UR6, UR48, UR45, 0x3 ;  /* 0x0000002d30067291 */ /* 0x000fe2000f8e183f */
[----:B------:R-:W-:-:S05]  /*9fc0*/  IMAD.U32 R0, RZ, RZ, UR49 ;  /* 0x00000031ff007e24 */ /* 0x000fca000f8e00ff */
[----:B------:R-:W-:-:S04]  /*9fd0*/  SHF.L.U32 R0, R0, 0x1f, RZ ;  /* 0x0000001f00007819 */ /* 0x000fc800000006ff */
[----:B------:R0:W1:Y:S01]  /*9fe0*/  SYNCS.PHASECHK.TRANS64.TRYWAIT P1, [UR6+0x16830], R0 ;  /* 0x01683000ff0075a7 */ /* 0x0000620008020146 */
[----:B------:R-:W-:Y:S05]  /*9ff0*/  @!P0 BRA `(.L_x_14081) ;  /* 0x0000000000048947 */ /* 0x000fea0003800000 */
[----:B------:R-:W-:Y:S01]  /*a000*/  BPT.TRAP 0x1 ;  /* 0x000000040000795c */ /* 0x000fe20000300000 */
.L_x_14081:
[----:B-1----:R-:W-:Y:S05]  /*a010*/  @P1 BRA `(.L_x_14079) ;  /* 0x0000000000081947 */ /* 0x002fea0003800000 */
[----:B------:R-:W1:Y:S02]  /*a020*/  SYNCS.PHASECHK.TRANS64.TRYWAIT P1, [UR6+0x16830], R0 ;  /* 0x01683000ff0075a7 */ /* 0x000e640008020146 */
[----:B-1----:R-:W-:Y:S05]  /*a030*/  @!P1 BRA `(.L_x_14082) ;  /* 0x000000c000fc9947 */ /* 0x002fea0003800000 */
.L_x_14079:
        /* <DEDUP_REMOVED lines=27> */
.L_x_14084:
[----:B------:R-:W-:Y:S01]  /*a1f0*/  ULEA UR6, UR25, UR45, 0x3 ;  /* 0x0000002d19067291 */ /* 0x000fe2000f8e183f */
[----:B------:R-:W-:-:S05]  /*a200*/  IMAD.U32 R0, RZ, RZ, UR26 ;  /* 0x0000001aff007e24 */ /* 0x000fca000f8e00ff */
[----:B------:R-:W-:-:S04]  /*a210*/  SHF.L.U32 R0, R0, 0x1f, RZ ;  /* 0x0000001f00007819 */ /* 0x000fc800000006ff */
[----:B------:R0:W1:Y:S01]  /*a220*/  SYNCS.PHASECHK.TRANS64.TRYWAIT P1, [UR6+0x16850], R0 ;  /* 0x01685000ff0075a7 */ /* 0x0000620008020146 */
[----:B------:R-:W-:Y:S05]  /*a230*/  @!P0 BRA `(.L_x_14085) ;  /* 0x0000000000048947 */ /* 0x000fea0003800000 */
[----:B------:R-:W-:Y:S01]  /*a240*/  BPT.TRAP 0x1 ;  /* 0x000000040000795c */ /* 0x000fe20000300000 */
.L_x_14085:
[----:B-1----:R-:W-:Y:S05]  /*a250*/  @P1 BRA `(.L_x_14083) ;  /* 0x0000000000081947 */ /* 0x002fea0003800000 */
[----:B------:R-:W1:Y:S02]  /*a260*/  SYNCS.PHASECHK.TRANS64.TRYWAIT P1, [UR6+0x16850], R0 ;  /* 0x01685000ff0075a7 */ /* 0x000e640008020146 */
[----:B-1----:R-:W-:Y:S05]  /*a270*/  @!P1 BRA `(.L_x_14086) ;  /* 0x000000c000849947 */ /* 0x002fea0003800000 */
.L_x_14083:
        /* <DEDUP_REMOVED lines=52> */
.L_x_14087:
        /* <DEDUP_REMOVED lines=38> */
.L_x_14090:
[----:B------:R-:W-:-:S05]  /*a820*/  IMAD.U32 R14, RZ, RZ, UR22 ;  /* 0x00000016ff0e7e24 */ /* 0x000fca000f8e00ff */
[----:B------:R-:W-:-:S13]  /*a830*/  ISETP.NE.AND P1, PT, R14, 0x1, PT ;  /* 0x000000010e00780c */ /* 0x000fda0003f25270 */
[----:B------:R-:W0:Y:S02]  /*a840*/  @P1 LDC.64 R8, c[0x0][0x9e8] ;  /* 0x00027a00ff081b82 */ /* 0x000e240000000a00 */
[----:B0-----:R-:W-:-:S05]  /*a850*/  @P1 IMAD.HI.U32 R8, R15, R8, RZ ;  /* 0x000000080f081227 */ /* 0x001fca00078e00ff */
[----:B------:R-:W-:-:S07]  /*a860*/  @P1 SHF.R.U32.HI R15, RZ, R9, R8 ;  /* 0x00000009ff0f1219 */ /* 0x000fce0000011608 */
.L_x_14091:
[----:B------:R-:W-:Y:S05]  /*a870*/  BSYNC B0 ;  /* 0x0000000000007941 */ /* 0x000fea0003800000 */
.L_x_14089:
[----:B------:R-:W-:-:S04]  /*a880*/  IMAD R15, R15, R14, -R0 ;  /* 0x0000000e0f0f7224 */ /* 0x000fc800078e0a00 */
[----:B------:R-:W-:-:S05]  /*a890*/  IMAD.IADD R15, R15, 0x1, -R16 ;  /* 0x000000010f0f7824 */ /* 0x000fca00078e0a10 */
[----:B------:R-:W-:Y:S02]  /*a8a0*/  VIADDMNMX R10, R15, R14, R10, PT ;  /* 0x0000000e0f0a7246 */ /* 0x000fe4000380010a */
[----:B------:R-:W-:-:S07]  /*a8b0*/  VIMNMX R5, R5, R15, !PT ;  /* 0x0000000f05057248 */ /* 0x000fce0007fe0100 */
.L_x_14088:
        /* <DEDUP_REMOVED lines=116> */
.L_x_14094:
[----:B------:R-:W-:-:S05]  /*b000*/  IMAD.U32 R10, RZ, RZ, UR22 ;  /* 0x00000016ff0a7e24 */ /* 0x000fca000f8e00ff */
[----:B------:R-:W-:-:S13]  /*b010*/  ISETP.NE.AND P2, PT, R10, 0x1, PT ;  /* 0x000000010a00780c */ /* 0x000fda0003f45270 */
[----:B------:R-:W0:Y:S02]  /*b020*/  @P2 LDC.64 R8, c[0x0][0x9e8] ;  /* 0x00027a00ff082b82 */ /* 0x000e240000000a00 */
[----:B0-----:R-:W-:-:S05]  /*b030*/  @P2 IMAD.HI.U32 R8, R5, R8, RZ ;  /* 0x0000000805082227 */ /* 0x001fca00078e00ff */
[----:B------:R-:W-:-:S07]  /*b040*/  @P2 SHF.R.U32.HI R5, RZ, R9, R8 ;  /* 0x00000009ff052219 */ /* 0x000fce0000011608 */
.L_x_14095:
[----:B------:R-:W-:Y:S05]  /*b050*/  BSYNC B0 ;  /* 0x0000000000007941 */ /* 0x000fea0003800000 */
.L_x_14093:
[----:B------:R-:W-:-:S04]  /*b060*/  IMAD R5, R5, R10, -R0 ;  /* 0x0000000a05057224 */ /* 0x000fc800078e0a00 */
[----:B------:R-:W-:-:S05]  /*b070*/  IMAD.IADD R5, R5, 0x1, -R16 ;  /* 0x0000000105057824 */ /* 0x000fca00078e0a10 */
[----:B------:R-:W-:Y:S02]  /*b080*/  VIADDMNMX R12, R5, R10, R12, PT ;  /* 0x0000000a050c7246 */ /* 0x000fe4000380010c */
[----:B------:R-:W-:-:S07]  /*b090*/  VIMNMX R11, R11, R5, !PT ;  /* 0x000000050b0b7248 */ /* 0x000fce0007fe0100 */
.L_x_14092:
        /* <DEDUP_REMOVED lines=212> */
[----:B------:R2:W-:Y:S01]  /*bde0*/  MUFU.EX2 R14, R41 ;  /* 0x00000029000e7308 */ /* 0x0005e20000000800 */
        /* <DEDUP_REMOVED lines=24> */
[--C-:B------:R-:W-:Y:S01]  /*bf70*/  FFMA.FTZ R31, R39, UR21, -R36.reuse ;  /* 0x00000015271f7c23 */ /* 0x100fe20008010824 */
[----:B------:R-:W-:Y:S01]  /*bf80*/  FMUL.FTZ R6, R35, UR21 ;  /* 0x0000001523067c20 */ /* 0x000fe20008410000 */
[----:B------:R-:W-:Y:S01]  /*bf90*/  FADD.FTZ R38, R150, R3 ;  /* 0x0000000396267221 */ /* 0x000fe20000010000 */
        /* <DEDUP_REMOVED lines=19> */
[----:B------:R-:W1:Y:S01]  /*c0d0*/  MUFU.EX2 R40, R40 ;  /* 0x0000002800287308 */ /* 0x000e620000000800 */
[----:B------:R-:W-:Y:S01]  /*c0e0*/  FADD.FTZ R3, R13, R38 ;  /* 0x000000260d037221 */ /* 0x000fe20000010000 */
[--C-:B------:R-:W-:Y:S01]  /*c0f0*/  FFMA.FTZ R42, R67, UR21, -R36.reuse ;  /* 0x00000015432a7c23 */ /* 0x100fe20008010824 */
[--C-:B------:R-:W-:Y:S01]  /*c100*/  FFMA.FTZ R131, R70, UR21, -R36.reuse ;  /* 0x0000001546837c23 */ /* 0x100fe20008010824 */
[--C-:B--2---:R-:W-:Y:S01]  /*c110*/  FFMA.FTZ R41, R71, UR21, -R36.reuse ;  /* 0x0000001547297c23 */ /* 0x104fe20008010824 */
[----:B------:R-:W-:Y:S01]  /*c120*/  FADD.FTZ R3, R140, R3 ;  /* 0x000000038c037221 */ /* 0x000fe20000010000 */
[--C-:B------:R-:W-:Y:S01]  /*c130*/  FFMA.FTZ R125, R74, UR21, -R36.reuse ;  /* 0x000000154a7d7c23 */ /* 0x100fe20008010824 */
[--C-:B------:R-:W-:Y:S01]  /*c140*/  FFMA.FTZ R39, R75, UR21, -R36.reuse ;  /* 0x000000154b277c23 */ /* 0x100fe20008010824 */
[----:B------:R-:W2:Y:S01]  /*c150*/  MUFU.EX2 R151, R151 ;  /* 0x0000009700977308 */ /* 0x000ea20000000800 */
[----:B0-----:R-:W-:Y:S01]  /*c160*/  FFMA.FTZ R35, R6, R2, R149 ;  /* 0x0000000206237223 */ /* 0x001fe20000010095 */
[----:B------:R-:W-:Y:S01]  /*c170*/  FADD.FTZ R3, R14, R3 ;  /* 0x000000030e037221 */ /* 0x000fe20000010000 */
[--C-:B------:R-:W-:Y:S01]  /*c180*/  FFMA.FTZ R127, R78, UR21, -R36.reuse ;  /* 0x000000154e7f7c23 */ /* 0x100fe20008010824 */
[--C-:B------:R-:W-:Y:S01]  /*c190*/  FFMA.FTZ R121, R82, UR21, -R36.reuse ;  /* 0x0000001552797c23 */ /* 0x100fe20008010824 */
[----:B------:R-:W-:Y:S01]  /*c1a0*/  FFMA.FTZ R123, R86, UR21, -R36 ;  /* 0x00000015567b7c23 */ /* 0x000fe20008010824 */
[----:B------:R-:W-:-:S02]  /*c1b0*/  FADD.FTZ R38, R142, R3 ;  /* 0x000000038e267221 */ /* 0x000fc40000010000 */
        /* <DEDUP_REMOVED lines=9> */
[----:B0-----:R-:W-:-:S04]  /*c250*/  FADD.FTZ R2, R37, R2 ;  /* 0x0000000225027221 */ /* 0x001fc80000010000 */
[----:B------:R-:W-:-:S03]  /*c260*/  FADD.FTZ R35, R145, R2 ;  /* 0x0000000291237221 */ /* 0x000fc60000010000 */
        /* <DEDUP_REMOVED lines=91> */
.L_x_14096:
        /* <DEDUP_REMOVED lines=75> */
.L_x_14078:
[----:B------:R-:W-:Y:S06]  /*ccd0*/  BAR.ARV 0x8, 0x200 ;  /* 0x0208000000007b1d */ /* 0x000fec0000002000 */
[----:B------:R-:W-:Y:S05]  /*cce0*/  @!P0 BRA `(.L_x_14098) ;  /* 0x0000000000048947 */ /* 0x000fea0003800000 */
[----:B------:R-:W-:Y:S01]  /*ccf0*/  BPT.TRAP 0x1 ;  /* 0x000000040000795c */ /* 0x000fe20000300000 */
.L_x_14098:
[----:B------:R-:W-:Y:S01]  /*cd00*/  ULEA UR5, UR48, UR45, 0x3 ;  /* 0x0000002d30057291 */ /* 0x000fe2000f8e183f */
[----:B------:R-:W-:-:S05]  /*cd10*/  IMAD.U32 R4, RZ, RZ, UR49 ;  /* 0x00000031ff047e24 */ /* 0x000fca000f8e00ff */
[----:B------:R-:W-:-:S04]  /*cd20*/  SHF.L.U32 R4, R4, 0x1f, RZ ;  /* 0x0000001f04047819 */ /* 0x000fc800000006ff */
[----:B------:R0:W1:Y:S01]  /*cd30*/  SYNCS.PHASECHK.TRANS64.TRYWAIT P1, [UR5+0x16850], R4 ;  /* 0x01685004ff0075a7 */ /* 0x0000620008020145 */
[----:B------:R-:W-:Y:S05]  /*cd40*/  @!P0 BRA `(.L_x_14099) ;  /* 0x0000000000048947 */ /* 0x000fea0003800000 */
[----:B------:R-:W-:Y:S01]  /*cd50*/  BPT.TRAP 0x1 ;  /* 0x000000040000795c */ /* 0x000fe20000300000 */
.L_x_14099:
[----:B-1----:R-:W-:Y:S05]  /*cd60*/  @P1 BRA `(.L_x_14100) ;  /* 0x0000000000081947 */ /* 0x002fea0003800000 */
[----:B------:R-:W1:Y:S02]  /*cd70*/  SYNCS.PHASECHK.TRANS64.TRYWAIT P1, [UR5+0x16850], R4 ;  /* 0x01685004ff0075a7 */ /* 0x000e640008020145 */
[----:B-1----:R-:W-:Y:S05]  /*cd80*/  @!P1 BRA `(.L_x_14101) ;  /* 0x0000009400d89947 */ /* 0x002fea0003800000 */
.L_x_14100:
[----:B------:R-:W-:Y:S01]  /*cd90*/  UIADD3 UR45, UR45, 0x400, URZ ;  /* 0x000004002d2d7890 */ /* 0x000fe2000fffe03f */
[----:B------:R-:W-:Y:S01]  /*cda0*/  WARPGROUP.ARRIVE ;  /* 0x00000000000079c5 */ /* 0x000fe20000000000 */
[----:B------:R-:W-:Y:S01]  /*cdb0*/  UMOV UR7, 0x40000040 ;  /* 0x4000004000077882 */ /* 0x000fe20000000000 */
[----:B01----:R-:W0:Y:S01]  /*cdc0*/  SHFL.BFLY PT, R4, R3, 0x2, 0x1f ;  /* 0x0c401f0003047f89 */ /* 0x003e2200000e0000 */
[----:B------:R-:W-:Y:S01]  /*cdd0*/  USHF.R.U32.HI UR45, URZ, 0x4, UR45 ;  /* 0x000000043f2d7899 */ /* 0x000fe2000801162d */
[----:B------:R-:W-:Y:S02]  /*cde0*/  IMAD.U32 R11, RZ, RZ, UR21 ;  /* 0x00000015ff0b7e24 */ /* 0x000fe4000f8e00ff */
[----:B------:R-:W1:Y:S01]  /*cdf0*/  SHFL.BFLY PT, R7, R2, 0x2, 0x1f ;  /* 0x0c401f0002077f89 */ /* 0x000e6200000e0000 */
[----:B------:R-:W-:Y:S01]  /*ce00*/  ULOP3.LUT UR4, UR45, 0x3fff, URZ, 0xc0, !UPT ;  /* 0x00003fff2d047892 */ /* 0x000fe2000f8ec03f */
[----:B------:R-:W-:Y:S02]  /*ce10*/  IMAD.MOV.U32 R21, RZ, RZ, -0x800000 ;  /* 0xff800000ff157424 */ /* 0x000fe400078e00ff */
[----:B------:R-:W-:Y:S01]  /*ce20*/  IMAD.MOV.U32 R20, RZ, RZ, -0x800000 ;  /* 0xff800000ff147424 */ /* 0x000fe200078e00ff */
[----:B------:R-:W-:-:S07]  /*ce30*/  ULEA UR4, UR48, UR4, 0xa ;  /* 0x0000000430047291 */ /* 0x000fce000f8e503f */
[----:B------:R-:W-:Y:S02]  /*ce40*/  UMOV UR6, UR4 ;  /* 0x0000000400067c82 */ /* 0x000fe40008000000 */
[----:B------:R-:W-:Y:S01]  /*ce50*/  HGMMA.64x64x16.F32.BF16 R88, R148, gdesc[UR4].tnspB, R88, gsb0 ;  /* 0x40e0000494587df0 */ /* 0x000fe20008001858 */
[----:B------:R-:W-:Y:S01]  /*ce60*/  UIADD3 UR6, UR4, 0x80, URZ ;  /* 0x0000008004067890 */ /* 0x000fe2000fffe03f */
[----:B------:R-:W-:Y:S01]  /*ce70*/  UMOV UR7, 0x40000040 ;  /* 0x4000004000077882 */ /* 0x000fe20000000000 */
[----:B0-----:R-:W-:Y:S01]  /*ce80*/  FADD.FTZ R4, R4, R3 ;  /* 0x0000000304047221 */ /* 0x001fe20000010000 */
[----:B------:R-:W-:Y:S02]  /*ce90*/  IMAD.U32 R3, RZ, RZ, UR21 ;  /* 0x00000015ff037e24 */ /* 0x000fe4000f8e00ff */
[----:B-1----:R-:W-:Y:S02]  /*cea0*/  FADD.FTZ R6, R7, R2 ;  /* 0x0000000207067221 */ /* 0x002fe40000010000 */
[----:B------:R-:W0:Y:S04]  /*ceb0*/  SHFL.BFLY PT, R7, R4, 0x1, 0x1f ;  /* 0x0c201f0004077f89 */ /* 0x000e2800000e0000 */
[----:B------:R-:W1:Y:S01]  /*cec0*/  SHFL.BFLY PT, R9, R6, 0x1, 0x1f ;  /* 0x0c201f0006097f89 */ /* 0x000e6200000e0000 */
[----:B0-----:R-:W-:Y:S01]  /*ced0*/  FADD.FTZ R10, R4, R7 ;  /* 0x00000007040a7221 */ /* 0x001fe20000010000 */
[----:B------:R-:W-:-:S02]  /*cee0*/  IMAD.MOV.U32 R7, RZ, RZ, RZ ;  /* 0x000000ffff077224 */ /* 0x000fc400078e00ff */
[----:B------:R-:W-:Y:S02]  /*cef0*/  IMAD.MOV.U32 R4, RZ, RZ, RZ ;  /* 0x000000ffff047224 */ /* 0x000fe400078e00ff */
        /* <DEDUP_REMOVED lines=15> */
[----:B------:R-:W-:Y:S01]  /*cff0*/  UIADD3 UR6, UR4, 0x100, URZ ;  /* 0x0000010004067890 */ /* 0x000fe2000fffe03f */
[----:B------:R-:W-:Y:S01]  /*d000*/  @P2 FFMA.FTZ R20, R11, R5, R8 ;  /* 0x000000050b142223 */ /* 0x000fe20000010008 */
        /* <DEDUP_REMOVED lines=33> */
.L_x_14102:
        /* <DEDUP_REMOVED lines=42> */
.L_x_14024:
        /* <DEDUP_REMOVED lines=11> */
[----:B------:R-:W2:Y:S01]  /*d570*/  LDL R8, [R1+0x38] ;  /* 0x0000380001087983 */ /* 0x000ea20000100800 */
[----:B------:R-:W-:Y:S01]  /*d580*/  F2FP.BF16.F32.PACK_AB R12, R105, R104 ;  /* 0x00000068690c723e */ /* 0x000fe200000010ff */
[----:B------:R-:W-:Y:S01]  /*d590*/  ULDC.64 UR10, c[0x0][0xc00] ;  /* 0x00030000000a7ab9 */ /* 0x000fe20000000a00 */
[----:B------:R-:W-:Y:S01]  /*d5a0*/  F2FP.BF16.F32.PACK_AB R14, R109, R108 ;  /* 0x0000006c6d0e723e */ /* 0x000fe200000010ff */
[----:B------:R-:W0:Y:S01]  /*d5b0*/  S2R R5, SR_SWINHI ;  /* 0x0000000000057919 */ /* 0x000e220000002f00 */
[----:B------:R-:W-:Y:S01]  /*d5c0*/  F2FP.BF16.F32.PACK_AB R15, R111, R110 ;  /* 0x0000006e6f0f723e */ /* 0x000fe200000010ff */
[----:B------:R-:W-:Y:S01]  /*d5d0*/  ULDC.64 UR8, c[0x0][0xc00] ;  /* 0x0003000000087ab9 */ /* 0x000fe20000000a00 */
[----:B------:R-:W-:Y:S01]  /*d5e0*/  F2FP.BF16.F32.PACK_AB R24, R113, R112 ;  /* 0x000000707118723e */ /* 0x000fe200000010ff */
[----:B------:R-:W-:Y:S01]  /*d5f0*/  UIMAD.WIDE UR8, UR38, 0x4, UR8 ;  /* 0x00000004260878a5 */ /* 0x000fe2000f8e0208 */
[----:B------:R-:W-:Y:S02]  /*d600*/  F2FP.BF16.F32.PACK_AB R25, R115, R114 ;  /* 0x000000727319723e */ /* 0x000fe400000010ff */
[----:B------:R-:W-:-:S02]  /*d610*/  F2FP.BF16.F32.PACK_AB R26, R117, R116 ;  /* 0x00000074751a723e */ /* 0x000fc400000010ff */
[----:B------:R-:W-:Y:S01]  /*d620*/  F2FP.BF16.F32.PACK_AB R27, R119, R118 ;  /* 0x00000076771b723e */ /* 0x000fe200000010ff */
[----:B------:R-:W-:Y:S02]  /*d630*/  IMAD.U32 R30, RZ, RZ, UR8 ;  /* 0x00000008ff1e7e24 */ /* 0x000fe4000f8e00ff */
[----:B------:R-:W-:Y:S01]  /*d640*/  IMAD.U32 R31, RZ, RZ, UR9 ;  /* 0x00000009ff1f7e24 */ /* 0x000fe2000f8e00ff */
[----:B------:R-:W-:Y:S01]  /*d650*/  ULDC.64 UR8, c[0x0][0xc08] ;  /* 0x0003020000087ab9 */ /* 0x000fe20000000a00 */
[----:B------:R-:W-:Y:S02]  /*d660*/  MOV R28, R0 ;  /* 0x00000000001c7202 */ /* 0x000fe40000000f00 */
[----:B0-----:R-:W-:Y:S01]  /*d670*/  MOV R29, R5 ;  /* 0x00000005001d7202 */ /* 0x001fe20000000f00 */
[----:B------:R-:W-:Y:S02]  /*d680*/  BAR.SYNC.DEFER_BLOCKING 0x1, 0x180 ;  /* 0x0046000000007b1d */ /* 0x000fe40000010000 */
[----:B--2---:R-:W-:-:S03]  /*d690*/  IMAD.WIDE R4, R8, 0x2, R28 ;  /* 0x0000000208047825 */ /* 0x004fc600078e021c */
[C---:B------:R-:W-:Y:S02]  /*d6a0*/  IADD3 R9, P1, R4.reuse, 0x40, RZ ;  /* 0x0000004004097810 */ /* 0x040fe40007f3e0ff */
[C---:B------:R-:W-:Y:S02]  /*d6b0*/  IADD3 R11, P2, R4.reuse, 0x20, RZ ;  /* 0x00000020040b7810 */ /* 0x040fe40007f5e0ff */
[C---:B------:R-:W-:Y:S02]  /*d6c0*/  IADD3 R13, P0, R4.reuse, 0x60, RZ ;  /* 0x00000060040d7810 */ /* 0x040fe40007f1e0ff */
[----:B------:R-:W-:Y:S02]  /*d6d0*/  LOP3.LUT R7, R4, 0x380, RZ, 0xc0, !PT ;  /* 0x0000038004077812 */ /* 0x000fe400078ec0ff */
[----:B------:R-:W-:Y:S02]  /*d6e0*/  LOP3.LUT R8, R9, 0x380, RZ, 0xc0, !PT ;  /* 0x0000038009087812 */ /* 0x000fe400078ec0ff */
        /* <DEDUP_REMOVED lines=12> */
[----:B------:R-:W-:-:S02]  /*d7b0*/  LOP3.LUT R6, R6, R13, RZ, 0x3c, !PT ;  /* 0x0000000d06067212 */ /* 0x000fc400078e3cff */
[----:B------:R-:W-:Y:S02]  /*d7c0*/  MOV R36, R4 ;  /* 0x0000000400247202 */ /* 0x000fe40000000f00 */
[----:B------:R-:W-:Y:S02]  /*d7d0*/  MOV R32, R6 ;  /* 0x0000000600207202 */ /* 0x000fe40000000f00 */
[----:B------:R-:W-:Y:S02]  /*d7e0*/  MOV R34, R8 ;  /* 0x0000000800227202 */ /* 0x000fe40000000f00 */
[----:B------:R-:W-:Y:S02]  /*d7f0*/  MOV R35, R10 ;  /* 0x0000000a00237202 */ /* 0x000fe40000000f00 */
[----:B------:R-:W-:Y:S02]  /*d800*/  F2FP.BF16.F32.PACK_AB R4, R3, R2 ;  /* 0x000000020304723e */ /* 0x000fe400000010ff */
[----:B------:R-:W-:-:S02]  /*d810*/  F2FP.BF16.F32.PACK_AB R5, R91, R90 ;  /* 0x0000005a5b05723e */ /* 0x000fc400000010ff */
[----:B------:R-:W-:Y:S02]  /*d820*/  F2FP.BF16.F32.PACK_AB R6, R93, R92 ;  /* 0x0000005c5d06723e */ /* 0x000fe400000010ff */
[----:B------:R-:W-:Y:S02]  /*d830*/  F2FP.BF16.F32.PACK_AB R7, R95, R94 ;  /* 0x0000005e5f07723e */ /* 0x000fe400000010ff */
[----:B------:R-:W-:Y:S02]  /*d840*/  F2FP.BF16.F32.PACK_AB R8, R97, R96 ;  /* 0x000000606108723e */ /* 0x000fe400000010ff */
[----:B------:R-:W-:Y:S01]  /*d850*/  F2FP.BF16.F32.PACK_AB R9, R99, R98 ;  /* 0x000000626309723e */ /* 0x000fe200000010ff */
[----:B------:R-:W-:Y:S01]  /*d860*/  STSM.16.M88.4 [R36], R4 ;  /* 0x0000000424007844 */ /* 0x000fe20000000200 */
[----:B------:R-:W-:Y:S02]  /*d870*/  F2FP.BF16.F32.PACK_AB R10, R101, R100 ;  /* 0x00000064650a723e */ /* 0x000fe400000010ff */
[----:B------:R-:W-:-:S02]  /*d880*/  F2FP.BF16.F32.PACK_AB R11, R103, R102 ;  /* 0x00000066670b723e */ /* 0x000fc400000010ff */
[----:B------:R-:W-:Y:S02]  /*d890*/  F2FP.BF16.F32.PACK_AB R13, R107, R106 ;  /* 0x0000006a6b0d723e */ /* 0x000fe400000010ff */
[----:B------:R-:W-:Y:S01]  /*d8a0*/  ISETP.NE.U32.AND P0, PT, RZ, UR10, PT ;  /* 0x0000000aff007c0c */ /* 0x000fe2000bf05070 */
[----:B------:R-:W-:Y:S03]  /*d8b0*/  STSM.16.M88.4 [R35], R8 ;  /* 0x0000000823007844 */ /* 0x000fe60000000200 */
[----:B------:R-:W-:Y:S01]  /*d8c0*/  ISETP.NE.AND.EX P0, PT, RZ, UR11, PT, P0 ;  /* 0x0000000bff007c0c */ /* 0x000fe2000bf05300 */
[----:B------:R-:W-:Y:S04]  /*d8d0*/  STSM.16.M88.4 [R34], R12 ;  /* 0x0000000c22007844 */ /* 0x000fe80000000200 */
[----:B------:R0:W-:Y:S01]  /*d8e0*/  STSM.16.M88.4 [R32], R24 ;  /* 0x0000001820007844 */ /* 0x0001e20000000200 */
[----:B------:R-:W-:Y:S08]  /*d8f0*/  BAR.SYNC.DEFER_BLOCKING 0x1, 0x180 ;  /* 0x0046000000007b1d */ /* 0x000ff00000010000 */
[----:B0-----:R-:W0:Y:S01]  /*d900*/  LDC R32, c[0x0][0xbe8] ;  /* 0x0002fa00ff207b82 */ /* 0x001e220000000800 */
        /* <DEDUP_REMOVED lines=8> */
[----:B------:R-:W-:Y:S02]  /*d990*/  @UP0 ULDC.64 UR8, c[0x0][0xc08] ;  /* 0x0003020000080ab9 */ /* 0x000fe40000000a00 */
[----:B------:R-:W-:Y:S02]  /*d9a0*/  @UP0 UIMAD.WIDE UR8, UR38, 0x4, UR8 ;  /* 0x00000004260808a5 */ /* 0x000fe4000f8e0208 */
[----:B------:R-:W-:-:S06]  /*d9b0*/  UISETP.NE.AND UP0, UPT, UR46, URZ, UPT ;  /* 0x0000003f2e00728c */ /* 0x000fcc000bf05270 */
[----:B------:R-:W0:Y:S01]  /*d9c0*/  @P1 LDC R6, c[0x0][0xbec] ;  /* 0x0002fb00ff061b82 */ /* 0x000e220000000800 */
[----:B------:R-:W-:Y:S01]  /*d9d0*/  USEL UR4, UR46, UR4, UP0 ;  /* 0x000000042e047287 */ /* 0x000fe20008000000 */
[----:B------:R-:W-:Y:S01]  /*d9e0*/  IMAD.U32 R4, RZ, RZ, UR8 ;  /* 0x00000008ff047e24 */ /* 0x000fe2000f8e00ff */
[----:B------:R-:W-:Y:S01]  /*d9f0*/  UMOV UR19, 0x9b8 ;  /* 0x000009b800137882 */ /* 0x000fe20000000000 */
[----:B------:R-:W-:Y:S01]  /*da00*/  IMAD.U32 R5, RZ, RZ, UR9 ;  /* 0x00000009ff057e24 */ /* 0x000fe2000f8e00ff */
[----:B------:R-:W-:-:S03]  /*da10*/  UISETP.GT.AND UP1, UPT, UR4, 0x1, UPT ;  /* 0x000000010400788c */ /* 0x000fc6000bf24270 */
[----:B------:R-:W1:Y:S01]  /*da20*/  @P1 LDC R11, c[0x0][0xbf0] ;  /* 0x0002fc00ff0b1b82 */ /* 0x000e620000000800 */
[----:B------:R-:W-:Y:S01]  /*da30*/  USEL UR19, UR19, 0x978, UP1 ;  /* 0x0000097813137887 */ /* 0x000fe20008800000 */
[----:B------:R-:W-:Y:S01]  /*da40*/  VIADD R13, R17, UR39 ;  /* 0x00000027110d7c36 */ /* 0x000fe20008000000 */
[----:B------:R-:W-:Y:S01]  /*da50*/  UISETP.NE.U32.AND UP0, UPT, UR10, URZ, UPT ;  /* 0x0000003f0a00728c */ /* 0x000fe2000bf05070 */
[----:B------:R0:W5:Y:S01]  /*da60*/  @P4 LDG.E R9, desc[UR54][R4.64] ;  /* 0x0000003604094981 */ /* 0x000162000c1e1900 */
[----:B------:R-:W-:Y:S01]  /*da70*/  UMOV UR4, URZ ;  /* 0x0000003f00047c82 */ /* 0x000fe20008000000 */
[----:B------:R-:W-:Y:S01]  /*da80*/  USHF.R.S32.HI UR10, URZ, 0x1f, UR38 ;  /* 0x0000001f3f0a7899 */ /* 0x000fe20008011426 */
[----:B------:R-:W-:Y:S01]  /*da90*/  IMAD.MOV.U32 R7, RZ, RZ, R13 ;  /* 0x000000ffff077224 */ /* 0x000fe200078e000d */
[----:B------:R-:W-:Y:S02]  /*daa0*/  UISETP.NE.AND.EX UP0, UPT, UR11, URZ, UPT, UP0 ;  /* 0x0000003f0b00728c */ /* 0x000fe4000bf05300 */
[----:B------:R-:W-:-:S02]  /*dab0*/  USEL UR9, UR41, URZ, UP1 ;  /* 0x0000003f29097287 */ /* 0x000fc40008800000 */
[----:B------:R-:W-:Y:S02]  /*dac0*/  USEL UR8, UR38, URZ, !UP0 ;  /* 0x0000003f26087287 */ /* 0x000fe4000c000000 */
[----:B------:R-:W-:Y:S01]  /*dad0*/  USEL UR18, UR10, URZ, !UP0 ;  /* 0x0000003f0a127287 */ /* 0x000fe2000c000000 */
[----:B------:R-:W-:Y:S02]  /*dae0*/  ULDC.64 UR12, c[0x0][UR19+0x220] ;  /* 0x00008800130c7abb */ /* 0x000fe40008000a00 */
[----:B------:R-:W-:Y:S01]  /*daf0*/  ULDC.64 UR10, c[0x0][UR19+0x218] ;  /* 0x00008600130a7abb */ /* 0x000fe20008000a00 */
[----:B0-----:R-:W-:Y:S01]  /*db00*/  @P1 IMAD.HI.U32 R4, R13, R6, RZ ;  /* 0x000000060d041227 */ /* 0x001fe200078e00ff */
[----:B------:R-:W-:Y:S01]  /*db10*/  ULDC.64 UR14, c[0x0][UR19+0x228] ;  /* 0x00008a00130e7abb */ /* 0x000fe20008000a00 */
[----:B------:R-:W-:Y:S02]  /*db20*/  UIMAD UR13, UR13, UR8, URZ ;  /* 0x000000080d0d72a4 */ /* 0x000fe4000f8e023f */
[----:B------:R-:W-:-:S02]  /*db30*/  UIMAD.WIDE.U32 UR16, UR10, UR37, URZ ;  /* 0x000000250a1072a5 */ /* 0x000fc4000f8e003f */
[----:B------:R-:W-:Y:S01]  /*db40*/  UIMAD UR20, UR11, UR37, URZ ;  /* 0x000000250b1472a4 */ /* 0x000fe2000f8e023f */
[----:B-1----:R-:W-:Y:S01]  /*db50*/  @P1 SHF.R.U32.HI R7, RZ, R11, R4 ;  /* 0x0000000bff071219 */ /* 0x002fe20000011604 */
[----:B------:R-:W-:Y:S02]  /*db60*/  UIMAD.WIDE.U32 UR10, UR12, UR8, URZ ;  /* 0x000000080c0a72a5 */ /* 0x000fe4000f8e003f */
[----:B------:R-:W-:Y:S02]  /*db70*/  UIMAD.WIDE.U32 UR22, UR14, UR9, URZ ;  /* 0x000000090e1672a5 */ /* 0x000fe4000f8e003f */
[----:B------:R-:W-:Y:S01]  /*db80*/  UIMAD UR9, UR15, UR9, URZ ;  /* 0x000000090f0972a4 */ /* 0x000fe2000f8e023f */
[----:B------:R-:W-:Y:S01]  /*db90*/  IMAD.MOV R11, RZ, RZ, -R7 ;  /* 0x000000ffff0b7224 */ /* 0x000fe200078e0a07 */
[----:B------:R-:W-:Y:S02]  /*dba0*/  UIMAD UR13, UR12, UR18, UR13 ;  /* 0x000000120c0d72a4 */ /* 0x000fe4000f8e020d */
[----:B------:R-:W-:Y:S01]  /*dbb0*/  UIADD3 UR20, UR17, UR20, URZ ;  /* 0x0000001411147290 */ /* 0x000fe2000fffe03f */
        /* <DEDUP_REMOVED lines=29> */
.L_x_14105:
        /* <DEDUP_REMOVED lines=11> */
[----:B------:R-:W-:Y:S01]  /*de40*/  IMAD.IADD R12, R14, 0x1, -R12 ;  /* 0x000000010e0c7824 */ /* 0x000fe200078e0a0c */
[----:B------:R-:W-:-:S04]  /*de50*/  PLOP3.LUT P3, PT, PT, PT, UP1, 0x80, 0x0 ;  /* 0x000000000000781c */ /* 0x000fc80003f6f018 */
[----:B------:R-:W-:Y:S01]  /*de60*/  LOP3.LUT P0, RZ, R12, 0x3, RZ, 0xc0, !PT ;  /* 0x000000030cff7812 */ /* 0x000fe2000780c0ff */
[----:B--2---:R-:W-:-:S04]  /*de70*/  VIADD R11, R11, UR39 ;  /* 0x000000270b0b7c36 */ /* 0x004fc80008000000 */
[C---:B------:R-:W-:Y:S01]  /*de80*/  VIADD R9, R11.reuse, 0x8 ;  /* 0x000000080b097836 */ /* 0x040fe20000000000 */
[----:B------:R-:W-:-:S04]  /*de90*/  ISETP.GE.OR P2, PT, R11, R30, P0 ;  /* 0x0000001e0b00720c */ /* 0x000fc80000746670 */
[----:B------:R-:W-:-:S09]  /*dea0*/  ISETP.GE.OR P0, PT, R9, R30, P0 ;  /* 0x0000001e0900720c */ /* 0x000fd20000706670 */
[----:B0-----:R0:W-:Y:S01]  /*deb0*/  @!P2 ST.E desc[UR54][R4.64], R21 ;  /* 0x000000150400a985 */ /* 0x0011e2000c101936 */
[----:B------:R-:W-:-:S03]  /*dec0*/  ISETP.GE.AND P2, PT, R11, R30, PT ;  /* 0x0000001e0b00720c */ /* 0x000fc60003f46270 */
[----:B------:R0:W-:Y:S01]  /*ded0*/  @!P0 ST.E desc[UR54][R6.64], R20 ;  /* 0x0000001406008985 */ /* 0x0001e2000c101936 */
[----:B------:R-:W-:Y:S01]  /*dee0*/  ISETP.GE.AND P0, PT, R9, R30, PT ;  /* 0x0000001e0900720c */ /* 0x000fe20003f06270 */
[----:B------:R-:W-:-:S12]  /*def0*/  @P3 BRA `(.L_x_14106) ;  /* 0x0000000400c43947 */ /* 0x000fd80003800000 */
[----:B------:R-:W1:Y:S01]  /*df00*/  S2R R12, SR_TID.X ;  /* 0x00000000000c7919 */ /* 0x000e620000002100 */
[----:B------:R-:W-:Y:S01]  /*df10*/  ULDC.64 UR12, c[0x0][0xaa0] ;  /* 0x0002a800000c7ab9 */ /* 0x000fe20000000a00 */
[----:B-1----:R-:W-:-:S05]  /*df20*/  VIADD R12, R12, 0xffffff80 ;  /* 0xffffff800c0c7836 */ /* 0x002fca0000000000 */
[----:B------:R-:W-:-:S04]  /*df30*/  SHF.R.S32.HI R35, RZ, 0x1f, R12 ;  /* 0x0000001fff237819 */ /* 0x000fc8000001140c */
[----:B------:R-:W-:-:S04]  /*df40*/  LEA.HI R35, R35, R12, RZ, 0x3 ;  /* 0x0000000c23237211 */ /* 0x000fc800078f18ff */
[----:B------:R-:W-:-:S05]  /*df50*/  SHF.R.S32.HI R35, RZ, 0x3, R35 ;  /* 0x00000003ff237819 */ /* 0x000fca0000011423 */
[----:B------:R-:W-:-:S04]  /*df60*/  IMAD R3, R35, 0x40, R19 ;  /* 0x0000004023037824 */ /* 0x000fc800078e0213 */
[----:B------:R-:W-:-:S03]  /*df70*/  IMAD.WIDE R28, R3, 0x2, R28 ;  /* 0x00000002031c7825 */ /* 0x000fc600078e021c */
[C---:B------:R-:W-:Y:S02]  /*df80*/  IADD3 R9, P0, R28.reuse, 0x1800, RZ ;  /* 0x000018001c097810 */ /* 0x040fe40007f1e0ff */
[C---:B------:R-:W-:Y:S02]  /*df90*/  IADD3 R13, P2, R28.reuse, 0x3000, RZ ;  /* 0x000030001c0d7810 */ /* 0x040fe40007f5e0ff */
[----:B0-----:R-:W-:Y:S02]  /*dfa0*/  LOP3.LUT R5, R28, 0x380, RZ, 0xc0, !PT ;  /* 0x000003801c057812 */ /* 0x001fe400078ec0ff */
        /* <DEDUP_REMOVED lines=11> */
[----:B------:R-:W2:Y:S04]  /*e060*/  LD.E.128 R4, desc[UR54][R4.64] ;  /* 0x0000003604047980 */ /* 0x000ea8000c101d00 */
[----:B------:R-:W3:Y:S04]  /*e070*/  LD.E.128 R8, desc[UR54][R8.64] ;  /* 0x0000003608087980 */ /* 0x000ee8000c101d00 */
[----:B------:R-:W4:Y:S01]  /*e080*/  LD.E.128 R12, desc[UR54][R12.64] ;  /* 0x000000360c0c7980 */ /* 0x000f22000c101d00 */
[----:B------:R-:W-:-:S04]  /*e090*/  IADD3 R3, P0, R28, 0x4800, RZ ;  /* 0x000048001c037810 */ /* 0x000fc80007f1e0ff */
[----:B------:R-:W-:Y:S01]  /*e0a0*/  LOP3.LUT R2, R3, 0x380, RZ, 0xc0, !PT ;  /* 0x0000038003027812 */ /* 0x000fe200078ec0ff */
[----:B------:R-:W-:Y:S01]  /*e0b0*/  IMAD.X R25, RZ, RZ, R29, P0 ;  /* 0x000000ffff197224 */ /* 0x000fe200000e061d */
[----:B------:R-:W-:Y:S01]  /*e0c0*/  UIMAD UR9, UR14, UR12, URZ ;  /* 0x0000000c0e0972a4 */ /* 0x000fe2000f8e023f */
[----:B------:R-:W0:Y:S01]  /*e0d0*/  @P1 LDC R29, c[0x0][0xbf0] ;  /* 0x0002fc00ff1d1b82 */ /* 0x000e220000000800 */
[----:B------:R-:W-:-:S04]  /*e0e0*/  SHF.R.U64 R2, R2, 0x3, RZ ;  /* 0x0000000302027819 */ /* 0x000fc800000012ff */
[----:B------:R-:W-:-:S03]  /*e0f0*/  LOP3.LUT R24, R2, R3, RZ, 0x3c, !PT ;  /* 0x0000000302187212 */ /* 0x000fc600078e3cff */
[----:B------:R-:W1:Y:S01]  /*e100*/  @P1 LDC R3, c[0x0][0xbec] ;  /* 0x0002fb00ff031b82 */ /* 0x000e620000000800 */
[----:B------:R-:W-:Y:S02]  /*e110*/  UIMAD.WIDE.U32 UR10, UR4, UR12, URZ ;  /* 0x0000000c040a72a5 */ /* 0x000fe4000f8e003f */
[----:B------:R-:W-:Y:S01]  /*e120*/  UIMAD UR9, UR4, UR13, UR9 ;  /* 0x0000000d040972a4 */ /* 0x000fe2000f8e0209 */
[----:B------:R-:W-:Y:S01]  /*e130*/  IMAD R2, R18, 0x30, R35 ;  /* 0x0000003012027824 */ /* 0x000fe200078e0223 */
[----:B------:R-:W5:Y:S01]  /*e140*/  LD.E.128 R24, desc[UR54][R24.64] ;  /* 0x0000003618187980 */ /* 0x000f62000c101d00 */
[----:B------:R-:W-:Y:S01]  /*e150*/  ULDC.64 UR12, c[0x0][0xae8] ;  /* 0x0002ba00000c7ab9 */ /* 0x000fe20000000a00 */
[----:B------:R-:W-:Y:S01]  /*e160*/  UIADD3 UR11, UR11, UR9, URZ ;  /* 0x000000090b0b7290 */ /* 0x000fe2000fffe03f */
[----:B------:R-:W-:Y:S01]  /*e170*/  VIADD R28, R2, UR39 ;  /* 0x00000027021c7c36 */ /* 0x000fe20008000000 */
[----:B------:R-:W-:Y:S01]  /*e180*/  USHF.R.S32.HI UR4, URZ, 0x1f, UR8 ;  /* 0x0000001f3f047899 */ /* 0x000fe20008011408 */
[----:B------:R-:W-:Y:S01]  /*e190*/  @!PT LDS RZ, [RZ] ;  /* 0x00000000fffff984 */ /* 0x000fe20000000800 */
[----:B------:R-:W-:Y:S01]  /*e1a0*/  @!PT LDS RZ, [RZ] ;  /* 0x00000000fffff984 */ /* 0x000fe20000000800 */
[----:B------:R-:W-:Y:S01]  /*e1b0*/  @!PT LDS RZ, [RZ] ;  /* 0x00000000fffff984 */ /* 0x000fe20000000800 */
[----:B------:R-:W-:Y:S01]  /*e1c0*/  @!PT LDS RZ, [RZ] ;  /* 0x00000000fffff984 */ /* 0x000fe20000000800 */
[----:B------:R0:W-:Y:S06]  /*e1d0*/  MEMBAR.ALL.CTA ;  /* 0x0000000000007992 */ /* 0x0001ec0000008000 */
[----:B0-----:R-:W0:Y:S01]  /*e1e0*/  FENCE.VIEW.ASYNC.S ;  /* 0x00000000000073c6 */ /* 0x001e220000000000 */
[----:B------:R-:W-:Y:S01]  /*e1f0*/  UIMAD.WIDE.U32 UR10, UR37, UR12, UR10 ;  /* 0x0000000c250a72a5 */ /* 0x000fe2000f8e000a */
[----:B------:R-:W-:-:S02]  /*e200*/  IMAD.MOV.U32 R21, RZ, RZ, R28 ;  /* 0x000000ffff157224 */ /* 0x000fc400078e001c */
[----:B------:R-:W-:Y:S01]  /*e210*/  VIADD R0, R0, 0x16820 ;  /* 0x0001682000007836 */ /* 0x000fe20000000000 */
[----:B------:R-:W-:-:S03]  /*e220*/  UIMAD UR11, UR37, UR13, UR11 ;  /* 0x0000000d250b72a4 */ /* 0x000fc6000f8e020b */
[----:B------:R-:W-:Y:S01]  /*e230*/  ULDC.64 UR12, c[0x0][0xaf0] ;  /* 0x0002bc00000c7ab9 */ /* 0x000fe20000000a00 */
[----:B------:R-:W-:Y:S01]  /*e240*/  PRMT R0, RZ, 0x654, R0 ;  /* 0x00000654ff007816 */ /* 0x000fe20000000000 */
[----:B------:R-:W-:Y:S01]  /*e250*/  UIMAD UR4, UR4, UR12, URZ ;  /* 0x0000000c040472a4 */ /* 0x000fe2000f8e023f */
[----:B-1----:R-:W-:-:S03]  /*e260*/  @P1 IMAD.HI.U32 R2, R28, R3, RZ ;  /* 0x000000031c021227 */ /* 0x002fc600078e00ff */
[----:B------:R-:W-:Y:S02]  /*e270*/  UIMAD UR4, UR8, UR13, UR4 ;  /* 0x0000000d080472a4 */ /* 0x000fe4000f8e0204 */
[----:B------:R-:W-:Y:S01]  /*e280*/  UIMAD.WIDE.U32 UR8, UR8, UR12, UR10 ;  /* 0x0000000c080872a5 */ /* 0x000fe2000f8e000a */
[----:B------:R-:W-:Y:S02]  /*e290*/  @P1 SHF.R.U32.HI R21, RZ, R29, R2 ;  /* 0x0000001dff151219 */ /* 0x000fe40000011602 */
[----:B------:R-:W-:Y:S01]  /*e2a0*/  ULDC.64 UR10, c[0x0][0xae0] ;  /* 0x0002b800000a7ab9 */ /* 0x000fe20000000a00 */
[----:B------:R-:W-:Y:S01]  /*e2b0*/  UIADD3 UR4, UR9, UR4, URZ ;  /* 0x0000000409047290 */ /* 0x000fe2000fffe03f */
[--C-:B------:R-:W-:Y:S01]  /*e2c0*/  SHF.R.S32.HI R20, RZ, 0x1f, R21.reuse ;  /* 0x0000001fff147819 */ /* 0x100fe20000011415 */
[----:B------:R-:W-:Y:S01]  /*e2d0*/  IMAD.MOV R29, RZ, RZ, -R21 ;  /* 0x000000ffff1d7224 */ /* 0x000fe200078e0a15 */
[----:B0-----:R0:W-:Y:S01]  /*e2e0*/  SYNCS.ARRIVE.TRANS64.RED.A1T0 RZ, [R0+URZ], RZ ;  /* 0x000000ff00ff79a7 */ /* 0x0011e2000810043f */
[----:B------:R-:W-:-:S02]  /*e2f0*/  IMAD.U32 R3, RZ, RZ, UR9 ;  /* 0x00000009ff037e24 */ /* 0x000fc4000f8e00ff */
[----:B------:R-:W-:Y:S02]  /*e300*/  IMAD R20, R20, UR10, RZ ;  /* 0x0000000a14147c24 */ /* 0x000fe4000f8e02ff */
[----:B------:R-:W-:Y:S02]  /*e310*/  IMAD R29, R32, R29, R28 ;  /* 0x0000001d201d7224 */ /* 0x000fe400078e021c */
[----:B------:R-:W-:Y:S01]  /*e320*/  IMAD.U32 R2, RZ, RZ, UR8 ;  /* 0x00000008ff027e24 */ /* 0x000fe2000f8e00ff */
[----:B------:R-:W-:Y:S01]  /*e330*/  ULDC.64 UR8, c[0x0][0xad8] ;  /* 0x0002b60000087ab9 */ /* 0x000fe20000000a00 */
[----:B------:R-:W-:Y:S01]  /*e340*/  IMAD.U32 R3, RZ, RZ, UR4 ;  /* 0x00000004ff037e24 */ /* 0x000fe2000f8e00ff */
[----:B------:R-:W-:Y:S01]  /*e350*/  ULDC UR4, c[0x0][0xac8] ;  /* 0x0002b20000047ab9 */ /* 0x000fe20000000800 */
[C---:B------:R-:W-:Y:S01]  /*e360*/  IMAD R31, R21.reuse, UR11, R20 ;  /* 0x0000000b151f7c24 */ /* 0x040fe2000f8e0214 */
[----:B------:R-:W-:Y:S01]  /*e370*/  SHF.R.S32.HI R20, RZ, 0x1f, R29 ;  /* 0x0000001fff147819 */ /* 0x000fe2000001141d */
[----:B------:R-:W-:-:S04]  /*e380*/  IMAD.WIDE.U32 R2, R21, UR10, R2 ;  /* 0x0000000a15027c25 */ /* 0x000fc8000f8e0002 */
[----:B------:R-:W-:Y:S02]  /*e390*/  IMAD.IADD R3, R3, 0x1, R31 ;  /* 0x0000000103037824 */ /* 0x000fe400078e021f */
[----:B------:R-:W-:Y:S02]  /*e3a0*/  IMAD R20, R20, UR8, RZ ;  /* 0x0000000814147c24 */ /* 0x000fe4000f8e02ff */
[----:B------:R-:W-:-:S04]  /*e3b0*/  IMAD.WIDE.U32 R2, R29, UR8, R2 ;  /* 0x000000081d027c25 */ /* 0x000fc8000f8e0002 */
[----:B------:R-:W-:Y:S01]  /*e3c0*/  IMAD R21, R29, UR9, R20 ;  /* 0x000000091d157c24 */ /* 0x000fe2000f8e0214 */
[----:B------:R-:W-:Y:S01]  /*e3d0*/  ULDC.64 UR8, c[0x0][0xa80] ;  /* 0x0002a00000087ab9 */ /* 0x000fe20000000a00 */
[----:B------:R-:W-:Y:S01]  /*e3e0*/  VIADD R31, R35, UR39 ;  /* 0x00000027231f7c36 */ /* 0x000fe20008000000 */
[C---:B------:R-:W-:Y:S01]  /*e3f0*/  LEA R32, P0, R2.reuse, UR8, 0x1 ;  /* 0x0000000802207c11 */ /* 0x040fe2000f8008ff */
[----:B------:R-:W-:Y:S01]  /*e400*/  IMAD.IADD R3, R3, 0x1, R21 ;  /* 0x0000000103037824 */ /* 0x000fe200078e0215 */
[----:B------:R-:W-:Y:S01]  /*e410*/  SHF.R.S32.HI R35, RZ, 0x1f, R19 ;  /* 0x0000001fff237819 */ /* 0x000fe20000011413 */
[C---:B------:R-:W-:Y:S02]  /*e420*/  VIADD R21, R31.reuse, 0x60 ;  /* 0x000000601f157836 */ /* 0x040fe40000000000 */
[----:B------:R-:W1:Y:S01]  /*e430*/  SHFL.IDX PT, R20, R32, 0x1, 0x181f ;  /* 0x00381f0020147f89 */ /* 0x000e6200000e0000 */
[----:B------:R-:W-:Y:S01]  /*e440*/  LEA.HI.X R33, R2, UR9, R3, 0x1, P0 ;  /* 0x0000000902217c11 */ /* 0x000fe200080f0c03 */
[----:B------:R-:W-:Y:S01]  /*e450*/  VIADD R3, R31, 0x30 ;  /* 0x000000301f037836 */ /* 0x000fe20000000000 */
[----:B------:R-:W-:Y:S01]  /*e460*/  ISETP.GE.AND P0, PT, R19, UR4, PT ;  /* 0x0000000413007c0c */ /* 0x000fe2000bf06270 */
[----:B------:R-:W0:Y:S03]  /*e470*/  SHFL.IDX PT, R2, R32, RZ, 0x181f ;  /* 0x00181fff20027589 */ /* 0x000e2600000e0000 */
[-C--:B------:R-:W-:Y:S01]  /*e480*/  ISETP.GE.OR P1, PT, R31, R30.reuse, P0 ;  /* 0x0000001e1f00720c */ /* 0x080fe20000726670 */
[----:B------:R-:W0:Y:S01]  /*e490*/  SHFL.IDX PT, R28, R32, 0x2, 0x181f ;  /* 0x00581f00201c7f89 */ /* 0x000e2200000e0000 */
[-C--:B------:R-:W-:Y:S01]  /*e4a0*/  ISETP.GE.OR P2, PT, R3, R30.reuse, P0 ;  /* 0x0000001e0300720c */ /* 0x080fe20000746670 */
[----:B------:R-:W-:Y:S01]  /*e4b0*/  VIADD R31, R31, 0x90 ;  /* 0x000000901f1f7836 */ /* 0x000fe20000000000 */
[-C--:B------:R-:W-:Y:S01]  /*e4c0*/  ISETP.GE.OR P3, PT, R21, R30.reuse, P0 ;  /* 0x0000001e1500720c */ /* 0x080fe20000766670 */
[----:B------:R-:W0:Y:S03]  /*e4d0*/  SHFL.IDX PT, R34, R33, RZ, 0x181f ;  /* 0x00181fff21227589 */ /* 0x000e2600000e0000 */
[----:B------:R-:W-:Y:S01]  /*e4e0*/  ISETP.GE.OR P0, PT, R31, R30, P0 ;  /* 0x0000001e1f00720c */ /* 0x000fe20000706670 */
[----:B------:R-:W0:Y:S04]  /*e4f0*/  SHFL.IDX PT, R36, R33, 0x1, 0x181f ;  /* 0x00381f0021247f89 */ /* 0x000e2800000e0000 */
[----:B------:R-:W0:Y:S02]  /*e500*/  SHFL.IDX PT, R38, R33, 0x2, 0x181f ;  /* 0x00581f0021267f89 */ /* 0x000e2400000e0000 */
[----:B-1----:R-:W-:-:S02]  /*e510*/  @!P2 LEA R20, P5, R19, R20, 0x1 ;  /* 0x000000141314a211 */ /* 0x002fc400078a08ff */
[----:B------:R-:W1:Y:S01]  /*e520*/  SHFL.IDX PT, R32, R32, 0x3, 0x181f ;  /* 0x00781f0020207f89 */ /* 0x000e6200000e0000 */
[----:B0-----:R-:W-:-:S03]  /*e530*/  @!P1 LEA R2, P4, R19, R2, 0x1 ;  /* 0x0000000213029211 */ /* 0x001fc600078808ff */
[----:B------:R0:W0:Y:S01]  /*e540*/  SHFL.IDX PT, R0, R33, 0x3, 0x181f ;  /* 0x00781f0021007f89 */ /* 0x00002200000e0000 */
[C---:B------:R-:W-:Y:S02]  /*e550*/  @!P3 LEA R28, P6, R19.reuse, R28, 0x1 ;  /* 0x0000001c131cb211 */ /* 0x040fe400078c08ff */
[C-C-:B------:R-:W-:Y:S02]  /*e560*/  @!P1 LEA.HI.X R3, R19.reuse, R34, R35.reuse, 0x1, P4 ;  /* 0x0000002213039211 */ /* 0x140fe400020f0c23 */
[C-C-:B------:R-:W-:Y:S02]  /*e570*/  @!P2 LEA.HI.X R21, R19.reuse, R36, R35.reuse, 0x1, P5 ;  /* 0x000000241315a211 */ /* 0x140fe400028f0c23 */
[----:B------:R-:W-:Y:S01]  /*e580*/  @!P3 LEA.HI.X R29, R19, R38, R35, 0x1, P6 ;  /* 0x00000026131db211 */ /* 0x000fe200030f0c23 */
[----:B--2---:R2:W-:Y:S04]  /*e590*/  @!P1 ST.E.128 desc[UR54][R2.64], R4 ;  /* 0x0000000402009985 */ /* 0x0045e8000c101d36 */
[----:B---3--:R2:W-:Y:S04]  /*e5a0*/  @!P2 ST.E.128 desc[UR54][R20.64], R8 ;  /* 0x000000081400a985 */ /* 0x0085e8000c101d36 */
[----:B----4-:R2:W-:Y:S01]  /*e5b0*/  @!P3 ST.E.128 desc[UR54][R28.64], R12 ;  /* 0x0000000c1c00b985 */ /* 0x0105e2000c101d36 */
[----:B01----:R-:W-:Y:S05]  /*e5c0*/  @P0 BRA `(.L_x_14107) ;  /* 0x0000001000c00947 */ /* 0x003fea0003800000 */
[----:B--2---:R-:W-:-:S04]  /*e5d0*/  LEA R2, P0, R19, R32, 0x1 ;  /* 0x0000002013027211 */ /* 0x004fc800078008ff */
[----:B------:R-:W-:-:S05]  /*e5e0*/  LEA.HI.X R3, R19, R0, R35, 0x1, P0 ;  /* 0x0000000013037211 */ /* 0x000fca00000f0c23 */
[----:B-----5:R3:W-:Y:S01]  /*e5f0*/  ST.E.128 desc[UR54][R2.64], R24 ;  /* 0x0000001802007985 */ /* 0x0207e2000c101d36 */
[----:B------:R-:W-:Y:S05]  /*e600*/  BRA `(.L_x_14107) ;  /* 0x0000001000b07947 */ /* 0x000fea0003800000 */
.L_x_14106:
[----:B------:R-:W-:Y:S01]  /*e610*/  ULDC.64 UR12, c[0x0][0xb08] ;  /* 0x0002c200000c7ab9 */ /* 0x000fe20000000a00 */
[----:B0-----:R-:W0:Y:S01]  /*e620*/  @P1 LDC R4, c[0x0][0xbec] ;  /* 0x0002fb00ff041b82 */ /* 0x001e220000000800 */
[----:B------:R-:W-:Y:S01]  /*e630*/  UIMAD UR9, UR14, UR12, URZ ;  /* 0x0000000c0e0972a4 */ /* 0x000fe2000f8e023f */
[----:B------:R-:W-:Y:S01]  /*e640*/  IMAD.MOV.U32 R7, RZ, RZ, R13 ;  /* 0x000000ffff077224 */ /* 0x000fe200078e000d */
[----:B------:R-:W-:Y:S01]  /*e650*/  UIMAD.WIDE.U32 UR10, UR4, UR12, URZ ;  /* 0x0000000c040a72a5 */ /* 0x000fe2000f8e003f */
[----:B------:R-:W-:Y:S01]  /*e660*/  BSSY B1, `(.L_x_14108) ;  /* 0x0000055000017945 */ /* 0x000fe20003800000 */
[----:B------:R-:W-:Y:S01]  /*e670*/  UIMAD UR9, UR4, UR13, UR9 ;  /* 0x0000000d040972a4 */ /* 0x000fe2000f8e0209 */
[----:B------:R-:W-:Y:S01]  /*e680*/  SHF.R.S32.HI R20, RZ, 0x1f, R22 ;  /* 0x0000001fff147819 */ /* 0x000fe20000011416 */
        /* <DEDUP_REMOVED lines=15> */
[----:B0-----:R-:W-:Y:S02]  /*e780*/  @P1 IMAD.HI.U32 R4, R13, R4, RZ ;  /* 0x000000040d041227 */ /* 0x001fe400078e00ff */
[----:B------:R-:W-:-:S02]  /*e790*/  UIMAD UR4, UR8, UR13, UR4 ;  /* 0x0000000d080472a4 */ /* 0x000fc4000f8e0204 */
        /* <DEDUP_REMOVED lines=38> */
[C---:B0-----:R-:W-:Y:S02]  /*ea00*/  @!P3 LEA R6, P5, R157.reuse, R21, 0x2 ;  /* 0x000000159d06b211 */ /* 0x041fe400078a10ff */
[-C--:B--2---:R-:W-:Y:S02]  /*ea10*/  @!P2 LEA.HI.X R5, R16, R15.reuse, R30, 0x2, P4 ;  /* 0x0000000f1005a211 */ /* 0x084fe400020f141e */
[----:B------:R-:W-:Y:S02]  /*ea20*/  @!P3 LEA.HI.X R7, R157, R15, R29, 0x2, P5 ;  /* 0x0000000f9d07b211 */ /* 0x000fe400028f141d */
[----:B------:R-:W-:Y:S01]  /*ea30*/  @!P6 LEA R8, P4, R156, R21, 0x2 ;  /* 0x000000159c08e211 */ /* 0x000fe200078810ff */
[----:B------:R0:W-:Y:S01]  /*ea40*/  @!P2 ST.E.64 desc[UR54][R4.64], R2 ;  /* 0x000000020400a985 */ /* 0x0001e2000c101b36 */
[----:B------:R-:W-:-:S02]  /*ea50*/  ISETP.GE.AND P2, PT, R154, UR4, PT ;  /* 0x000000049a007c0c */ /* 0x000fc4000bf46270 */
[----:B------:R-:W-:Y:S01]  /*ea60*/  @!P6 LEA.HI.X R9, R156, R15, R28, 0x2, P4 ;  /* 0x0000000f9c09e211 */ /* 0x000fe200020f141c */
[----:B------:R1:W-:Y:S01]  /*ea70*/  @!P3 ST.E.64 desc[UR54][R6.64], R92 ;  /* 0x0000005c0600b985 */ /* 0x0003e2000c101b36 */
[----:B------:R-:W-:Y:S02]  /*ea80*/  ISETP.GE.AND P3, PT, R153, UR4, PT ;  /* 0x0000000499007c0c */ /* 0x000fe4000bf66270 */
[C---:B------:R-:W-:Y:S01]  /*ea90*/  @!P1 LEA R10, P5, R155.reuse, R21, 0x2 ;  /* 0x000000159b0a9211 */ /* 0x040fe200078a10ff */
[----:B------:R3:W-:Y:S01]  /*eaa0*/  @!P6 ST.E.64 desc[UR54][R8.64], R96 ;  /* 0x000000600800e985 */ /* 0x0007e2000c101b36 */
[----:B------:R-:W-:Y:S02]  /*eab0*/  ISETP.GE.AND P4, PT, R152, UR4, PT ;  /* 0x0000000498007c0c */ /* 0x000fe4000bf86270 */
[----:B------:R-:W-:Y:S02]  /*eac0*/  ISETP.GE.AND P6, PT, R22, UR4, PT ;  /* 0x0000000416007c0c */ /* 0x000fe4000bfc6270 */
[----:B------:R-:W-:-:S02]  /*ead0*/  @!P1 LEA.HI.X R11, R155, R15, R27, 0x2, P5 ;  /* 0x0000000f9b0b9211 */ /* 0x000fc400028f141b */
[----:B------:R-:W-:-:S03]  /*eae0*/  @!P2 LEA R12, P5, R154, R21, 0x2 ;  /* 0x000000159a0ca211 */ /* 0x000fc600078a10ff */
[----:B------:R3:W-:Y:S01]  /*eaf0*/  @!P1 ST.E.64 desc[UR54][R10.64], R100 ;  /* 0x000000640a009985 */ /* 0x0007e2000c101b36 */
[C---:B0-----:R-:W-:Y:S02]  /*eb00*/  @!P3 LEA R2, P1, R153.reuse, R21, 0x2 ;  /* 0x000000159902b211 */ /* 0x041fe400078210ff */
[----:B------:R-:W-:Y:S02]  /*eb10*/  @!P2 LEA.HI.X R13, R154, R15, R26, 0x2, P5 ;  /* 0x0000000f9a0da211 */ /* 0x000fe400028f141a */
[----:B------:R-:W-:Y:S02]  /*eb20*/  @!P4 LEA R4, P5, R152, R21, 0x2 ;  /* 0x000000159804c211 */ /* 0x000fe400078a10ff */
[----:B------:R-:W-:Y:S01]  /*eb30*/  @!P3 LEA.HI.X R3, R153, R15, R25, 0x2, P1 ;  /* 0x0000000f9903b211 */ /* 0x000fe200008f1419 */
[----:B------:R3:W-:Y:S01]  /*eb40*/  @!P2 ST.E.64 desc[UR54][R12.64], R104 ;  /* 0x000000680c00a985 */ /* 0x0007e2000c101b36 */
[----:B-1----:R-:W-:Y:S02]  /*eb50*/  @!P6 LEA R6, P1, R22, R21, 0x2 ;  /* 0x000000151606e211 */ /* 0x002fe400078210ff */
[-C--:B------:R-:W-:Y:S01]  /*eb60*/  @!P4 LEA.HI.X R5, R152, R15.reuse, R24, 0x2, P5 ;  /* 0x0000000f9805c211 */ /* 0x080fe200028f1418 */
[----:B------:R3:W-:Y:S01]  /*eb70*/  @!P3 ST.E.64 desc[UR54][R2.64], R108 ;  /* 0x0000006c0200b985 */ /* 0x0007e2000c101b36 */
[----:B------:R-:W-:-:S03]  /*eb80*/  @!P6 LEA.HI.X R7, R22, R15, R20, 0x2, P1 ;  /* 0x0000000f1607e211 */ /* 0x000fc600008f1414 */
[----:B------:R3:W-:Y:S04]  /*eb90*/  @!P4 ST.E.64 desc[UR54][R4.64], R112 ;  /* 0x000000700400c985 */ /* 0x0007e8000c101b36 */
[----:B------:R3:W-:Y:S02]  /*eba0*/  @!P6 ST.E.64 desc[UR54][R6.64], R116 ;  /* 0x000000740600e985 */ /* 0x0007e4000c101b36 */
.L_x_14109:
[----:B------:R-:W-:Y:S05]  /*ebb0*/  BSYNC B1 ;  /* 0x0000000000017941 */ /* 0x000fea0003800000 */
.L_x_14108:
[----:B--2---:R4:W2:Y:S04]  /*ebc0*/  SHFL.IDX PT, R15, R14, 0x1, 0x1c1f ;  /* 0x003c1f000e0f7f89 */ /* 0x0048a800000e0000 */
[----:B-1----:R4:W1:Y:S01]  /*ebd0*/  SHFL.IDX PT, R21, R0, 0x1, 0x1c1f ;  /* 0x003c1f0000157f89 */ /* 0x00286200000e0000 */
[----:B------:R-:W-:Y:S05]  /*ebe0*/  @P0 BRA `(.L_x_14107) ;  /* 0x0000000c00380947 */ /* 0x000fea0003800000 */
[----:B------:R-:W-:Y:S02]  /*ebf0*/  ULDC UR4, c[0x0][0xac8] ;  /* 0x0002b20000047ab9 */ /* 0x000fe40000000800 */
[----:B------:R-:W-:Y:S02]  /*ec00*/  ISETP.GE.AND P1, PT, R16, UR4, PT ;  /* 0x0000000410007c0c */ /* 0x000fe4000bf26270 */
[----:B------:R-:W-:Y:S02]  /*ec10*/  ISETP.GE.AND P5, PT, R157, UR4, PT ;  /* 0x000000049d007c0c */ /* 0x000fe4000bfa6270 */
[----:B------:R-:W-:Y:S02]  /*ec20*/  ISETP.GE.AND P3, PT, R156, UR4, PT ;  /* 0x000000049c007c0c */ /* 0x000fe4000bf66270 */
[----:B------:R-:W-:-:S07]  /*ec30*/  ISETP.GE.AND P2, PT, R155, UR4, PT ;  /* 0x000000049b007c0c */ /* 0x000fce000bf46270 */
[CC--:B-1-3--:R-:W-:Y:S02]  /*ec40*/  @!P1 LEA R2, P0, R16.reuse, R21.reuse, 0x2 ;  /* 0x0000001510029211 */ /* 0x0cafe400078010ff */
[----:B------:R-:W-:Y:S02]  /*ec50*/  @!P5 LEA R4, P4, R157, R21, 0x2 ;  /* 0x000000159d04d211 */ /* 0x000fe400078810ff */
[-C--:B--2---:R-:W-:Y:S02]  /*ec60*/  @!P1 LEA.HI.X R3, R16, R15.reuse, R30, 0x2, P0 ;  /* 0x0000000f10039211 */ /* 0x084fe400000f141e */
[----:B------:R-:W-:Y:S02]  /*ec70*/  ISETP.GE.AND P0, PT, R153, UR4, PT ;  /* 0x0000000499007c0c */ /* 0x000fe4000bf06270 */
[----:B------:R-:W-:Y:S01]  /*ec80*/  @!P5 LEA.HI.X R5, R157, R15, R29, 0x2, P4 ;  /* 0x0000000f9d05d211 */ /* 0x000fe200020f141d */
[----:B------:R1:W-:Y:S01]  /*ec90*/  @!P1 ST.E.64 desc[UR54][R2.64], R90 ;  /* 0x0000005a02009985 */ /* 0x0003e2000c101b36 */
[----:B------:R-:W-:-:S02]  /*eca0*/  ISETP.GE.AND P1, PT, R154, UR4, PT ;  /* 0x000000049a007c0c */ /* 0x000fc4000bf26270 */
[----:B------:R-:W-:Y:S01]  /*ecb0*/  ISETP.GE.AND P4, PT, R152, UR4, PT ;  /* 0x0000000498007c0c */ /* 0x000fe2000bf86270 */
[----:B------:R2:W-:Y:S01]  /*ecc0*/  @!P5 ST.E.64 desc[UR54][R4.64], R94 ;  /* 0x0000005e0400d985 */ /* 0x0005e2000c101b36 */
[CC--:B0-----:R-:W-:Y:S02]  /*ecd0*/  @!P3 LEA R6, P6, R156.reuse, R21.reuse, 0x2 ;  /* 0x000000159c06b211 */ /* 0x0c1fe400078c10ff */
[C---:B------:R-:W-:Y:S02]  /*ece0*/  @!P2 LEA R8, P5, R155.reuse, R21, 0x2 ;  /* 0x000000159b08a211 */ /* 0x040fe400078a10ff */
[-C--:B------:R-:W-:Y:S02]  /*ecf0*/  @!P3 LEA.HI.X R7, R156, R15.reuse, R28, 0x2, P6 ;  /* 0x0000000f9c07b211 */ /* 0x080fe400030f141c */
[----:B------:R-:W-:-:S03]  /*ed00*/  @!P2 LEA.HI.X R9, R155, R15, R27, 0x2, P5 ;  /* 0x0000000f9b09a211 */ /* 0x000fc600028f141b */
[----:B------:R2:W-:Y:S01]  /*ed10*/  @!P3 ST.E.64 desc[UR54][R6.64], R98 ;  /* 0x000000620600b985 */ /* 0x0005e2000c101b36 */
[-C--:B-1----:R-:W-:Y:S02]  /*ed20*/  @!P1 LEA R2, P6, R154, R21.reuse, 0x2 ;  /* 0x000000159a029211 */ /* 0x082fe400078c10ff */
[CC--:B------:R-:W-:Y:S01]  /*ed30*/  @!P0 LEA R10, P3, R153.reuse, R21.reuse, 0x2 ;  /* 0x00000015990a8211 */ /* 0x0c0fe200078610ff */
[----:B------:R2:W-:Y:S01]  /*ed40*/  @!P2 ST.E.64 desc[UR54][R8.64], R102 ;  /* 0x000000660800a985 */ /* 0x0005e2000c101b36 */
[----:B------:R-:W-:Y:S02]  /*ed50*/  @!P4 LEA R12, P5, R152, R21, 0x2 ;  /* 0x00000015980cc211 */ /* 0x000fe400078a10ff */
        /* <DEDUP_REMOVED lines=12> */
.L_x_14104:
        /* <DEDUP_REMOVED lines=32> */
.L_x_14110:
[----:B------:R-:W-:Y:S01]  /*f020*/  USHF.R.S32.HI UR13, URZ, 0x1f, UR38 ;  /* 0x0000001f3f0d7899 */ /* 0x000fe20008011426 */
[----:B------:R-:W-:Y:S01]  /*f030*/  BSSY B1, `(.L_x_14111) ;  /* 0x0000039000017945 */ /* 0x000fe20003800000 */
[----:B------:R-:W-:Y:S02]  /*f040*/  USHF.R.S32.HI UR21, URZ, 0x1f, UR4 ;  /* 0x0000001f3f157899 */ /* 0x000fe40008011404 */
        /* <DEDUP_REMOVED lines=55> */
.L_x_14112:
[----:B------:R-:W-:Y:S05]  /*f3c0*/  BSYNC B1 ;  /* 0x0000000000017941 */ /* 0x000fea0003800000 */
.L_x_14111:
[----:B------:R-:W-:-:S06]  /*f3d0*/  UISETP.GT.AND UP0, UPT, UR46, 0x1, UPT ;  /* 0x000000012e00788c */ /* 0x000fcc000bf04270 */
[----:B------:R-:W-:-:S13]  /*f3e0*/  PLOP3.LUT P0, PT, PT, PT, UP0, 0x80, 0x0 ;  /* 0x000000000000781c */ /* 0x000fda0003f0f008 */
[----:B------:R-:W-:Y:S05]  /*f3f0*/  @P0 BRA `(.L_x_14107) ;  /* 0x0000000400340947 */ /* 0x000fea0003800000 */
[----:B------:R-:W1:Y:S01]  /*f400*/  LDC R11, c[0x0][0xbe8] ;  /* 0x0002fa00ff0b7b82 */ /* 0x000e620000000800 */
[----:B------:R-:W-:Y:S01]  /*f410*/  SHF.R.S32.HI R6, RZ, 0x1f, R8 ;  /* 0x0000001fff067819 */ /* 0x000fe20000011408 */
[----:B------:R-:W-:Y:S01]  /*f420*/  ULDC.64 UR14, c[0x0][0xaa0] ;  /* 0x0002a800000e7ab9 */ /* 0x000fe20000000a00 */
[----:B------:R-:W-:Y:S01]  /*f430*/  SHF.R.S32.HI R13, RZ, 0x1f, R19 ;  /* 0x0000001fff0d7819 */ /* 0x000fe20000011413 */
[----:B------:R-:W-:Y:S01]  /*f440*/  UIMAD UR10, UR21, UR14, URZ ;  /* 0x0000000e150a72a4 */ /* 0x000fe2000f8e023f */
[----:B------:R-:W-:Y:S01]  /*f450*/  LEA.HI R6, R6, R8, RZ, 0x3 ;  /* 0x0000000806067211 */ /* 0x000fe200078f18ff */
[----:B------:R-:W-:Y:S02]  /*f460*/  UIMAD.WIDE.U32 UR8, UR4, UR14, URZ ;  /* 0x0000000e040872a5 */ /* 0x000fe4000f8e003f */
[----:B------:R-:W-:Y:S01]  /*f470*/  UIMAD UR10, UR4, UR15, UR10 ;  /* 0x0000000f040a72a4 */ /* 0x000fe2000f8e020a */
[----:B------:R-:W-:-:S03]  /*f480*/  SHF.R.S32.HI R6, RZ, 0x3, R6 ;  /* 0x00000003ff067819 */ /* 0x000fc60000011406 */
[----:B------:R-:W-:Y:S02]  /*f490*/  UIADD3 UR9, UR9, UR10, URZ ;  /* 0x0000000a09097290 */ /* 0x000fe4000fffe03f */
[----:B------:R-:W-:Y:S01]  /*f4a0*/  IMAD R2, R18, 0x30, R6 ;  /* 0x0000003012027824 */ /* 0x000fe200078e0206 */
[----:B------:R-:W-:Y:S01]  /*f4b0*/  ULDC.64 UR10, c[0x0][0xae8] ;  /* 0x0002ba00000a7ab9 */ /* 0x000fe20000000a00 */
[----:B------:R-:W-:Y:S01]  /*f4c0*/  VIADD R30, R6, UR39 ;  /* 0x00000027061e7c36 */ /* 0x000fe20008000000 */
[----:B------:R-:W-:Y:S01]  /*f4d0*/  UIMAD.WIDE.U32 UR8, UR37, UR10, UR8 ;  /* 0x0000000a250872a5 */ /* 0x000fe2000f8e0008 */
[----:B0-----:R-:W-:-:S03]  /*f4e0*/  VIADD R4, R2, UR39 ;  /* 0x0000002702047c36 */ /* 0x001fc60008000000 */
[----:B------:R-:W-:Y:S01]  /*f4f0*/  UIMAD UR9, UR37, UR11, UR9 ;  /* 0x0000000b250972a4 */ /* 0x000fe2000f8e0209 */
[----:B------:R-:W-:Y:S01]  /*f500*/  IMAD.MOV.U32 R5, RZ, RZ, R4 ;  /* 0x000000ffff057224 */ /* 0x000fe200078e0004 */
[----:B-1----:R-:W-:Y:S01]  /*f510*/  ISETP.NE.AND P0, PT, R11, 0x1, PT ;  /* 0x000000010b00780c */ /* 0x002fe20003f05270 */
[----:B------:R-:W-:Y:S02]  /*f520*/  ULDC.64 UR10, c[0x0][0xaf0] ;  /* 0x0002bc00000a7ab9 */ /* 0x000fe40000000a00 */
[----:B------:R-:W-:-:S04]  /*f530*/  UIMAD UR13, UR13, UR10, URZ ;  /* 0x0000000a0d0d72a4 */ /* 0x000fc8000f8e023f */
[----:B------:R-:W-:Y:S02]  /*f540*/  UIMAD UR4, UR12, UR11, UR13 ;  /* 0x0000000b0c0472a4 */ /* 0x000fe4000f8e020d */
[----:B------:R-:W-:-:S03]  /*f550*/  UIMAD.WIDE.U32 UR12, UR12, UR10, UR8 ;  /* 0x0000000a0c0c72a5 */ /* 0x000fc6000f8e0008 */
[----:B------:R-:W-:Y:S01]  /*f560*/  ULDC.64 UR8, c[0x0][0xae0] ;  /* 0x0002b80000087ab9 */ /* 0x000fe20000000a00 */
[----:B------:R-:W0:Y:S01]  /*f570*/  @P0 LDC R3, c[0x0][0xbec] ;  /* 0x0002fb00ff030b82 */ /* 0x000e220000000800 */
[----:B------:R-:W-:-:S07]  /*f580*/  UIADD3 UR4, UR13, UR4, URZ ;  /* 0x000000040d047290 */ /* 0x000fce000fffe03f */
[----:B------:R-:W1:Y:S01]  /*f590*/  @P0 LDC R7, c[0x0][0xbf0] ;  /* 0x0002fc00ff070b82 */ /* 0x000e620000000800 */
[----:B0-----:R-:W-:-:S04]  /*f5a0*/  @P0 IMAD.HI.U32 R2, R4, R3, RZ ;  /* 0x0000000304020227 */ /* 0x001fc800078e00ff */
[----:B------:R-:W-:Y:S02]  /*f5b0*/  IMAD.U32 R3, RZ, RZ, UR13 ;  /* 0x0000000dff037e24 */ /* 0x000fe4000f8e00ff */
[----:B------:R-:W-:Y:S01]  /*f5c0*/  IMAD.U32 R3, RZ, RZ, UR4 ;  /* 0x00000004ff037e24 */ /* 0x000fe2000f8e00ff */
[----:B------:R-:W-:Y:S01]  /*f5d0*/  ULDC UR4, c[0x0][0xac8] ;  /* 0x0002b20000047ab9 */ /* 0x000fe20000000800 */
        /* <DEDUP_REMOVED lines=15> */
[----:B------:R-:W-:Y:S01]  /*f6d0*/  IMAD.IADD R3, R3, 0x1, R5 ;  /* 0x0000000103037824 */ /* 0x000fe200078e0205 */
[----:B------:R-:W-:Y:S01]  /*f6e0*/  LEA R4, P0, R2, UR8, 0x1 ;  /* 0x0000000802047c11 */ /* 0x000fe2000f8008ff */
[----:B-----5:R-:W-:Y:S02]  /*f6f0*/  IMAD R11, R0, R11, RZ ;  /* 0x0000000b000b7224 */ /* 0x020fe400078e02ff */
[----:B------:R-:W-:Y:S01]  /*f700*/  VIADD R0, R30, 0x30 ;  /* 0x000000301e007836 */ /* 0x000fe20000000000 */
[----:B------:R-:W-:Y:S01]  /*f710*/  LEA.HI.X R8, R2, UR9, R3, 0x1, P0 ;  /* 0x0000000902087c11 */ /* 0x000fe200080f0c03 */
[----:B------:R-:W0:Y:S01]  /*f720*/  SHFL.IDX PT, R6, R4, RZ, 0x181f ;  /* 0x00181fff04067589 */ /* 0x000e2200000e0000 */
[----:B------:R-:W-:Y:S01]  /*f730*/  ISETP.GE.AND P0, PT, R19, UR4, PT ;  /* 0x0000000413007c0c */ /* 0x000fe2000bf06270 */
[C---:B------:R-:W-:Y:S02]  /*f740*/  VIADD R2, R30.reuse, 0x60 ;  /* 0x000000601e027836 */ /* 0x040fe40000000000 */
[----:B------:R-:W1:Y:S01]  /*f750*/  SHFL.IDX PT, R14, R4, 0x1, 0x181f ;  /* 0x00381f00040e7f89 */ /* 0x000e6200000e0000 */
[CC--:B------:R-:W-:Y:S01]  /*f760*/  ISETP.GE.OR P3, PT, R30.reuse, R11.reuse, P0 ;  /* 0x0000000b1e00720c */ /* 0x0c0fe20000766670 */
[----:B------:R-:W-:Y:S01]  /*f770*/  VIADD R3, R30, 0x90 ;  /* 0x000000901e037836 */ /* 0x000fe20000000000 */
[-C--:B------:R-:W-:Y:S01]  /*f780*/  ISETP.GE.OR P2, PT, R0, R11.reuse, P0 ;  /* 0x0000000b0000720c */ /* 0x080fe20000746670 */
[----:B------:R-:W2:Y:S01]  /*f790*/  SHFL.IDX PT, R24, R4, 0x2, 0x181f ;  /* 0x00581f0004187f89 */ /* 0x000ea200000e0000 */
[----:B------:R-:W-:-:S02]  /*f7a0*/  ISETP.GE.OR P1, PT, R2, R11, P0 ;  /* 0x0000000b0200720c */ /* 0x000fc40000726670 */
[----:B------:R-:W-:Y:S01]  /*f7b0*/  ISETP.GE.OR P0, PT, R3, R11, P0 ;  /* 0x0000000b0300720c */ /* 0x000fe20000706670 */
[----:B------:R-:W3:Y:S04]  /*f7c0*/  SHFL.IDX PT, R10, R8, RZ, 0x181f ;  /* 0x00181fff080a7589 */ /* 0x000ee800000e0000 */
[----:B------:R1:W4:Y:S04]  /*f7d0*/  SHFL.IDX PT, R28, R4, 0x3, 0x181f ;  /* 0x00781f00041c7f89 */ /* 0x00032800000e0000 */
[----:B------:R-:W4:Y:S04]  /*f7e0*/  SHFL.IDX PT, R12, R8, 0x1, 0x181f ;  /* 0x00381f00080c7f89 */ /* 0x000f2800000e0000 */
[----:B------:R-:W4:Y:S01]  /*f7f0*/  SHFL.IDX PT, R20, R8, 0x2, 0x181f ;  /* 0x00581f0008147f89 */ /* 0x000f2200000e0000 */
[----:B0-----:R-:W-:-:S03]  /*f800*/  @!P3 LEA R2, P6, R19, R6, 0x1 ;  /* 0x000000061302b211 */ /* 0x001fc600078c08ff */
[----:B------:R4:W0:Y:S01]  /*f810*/  SHFL.IDX PT, R26, R8, 0x3, 0x181f ;  /* 0x00781f00081a7f89 */ /* 0x00082200000e0000 */
[C---:B-1----:R-:W-:Y:S02]  /*f820*/  @!P2 LEA R4, P5, R19.reuse, R14, 0x1 ;  /* 0x0000000e1304a211 */ /* 0x042fe400078a08ff */
[C---:B--2---:R-:W-:Y:S02]  /*f830*/  @!P1 LEA R6, P4, R19.reuse, R24, 0x1 ;  /* 0x0000001813069211 */ /* 0x044fe400078808ff */
[C---:B---3--:R-:W-:Y:S02]  /*f840*/  @!P3 LEA.HI.X R3, R19.reuse, R10, R13, 0x1, P6 ;  /* 0x0000000a1303b211 */ /* 0x048fe400030f0c0d */
[----:B----4-:R-:W-:-:S03]  /*f850*/  @!P0 LEA R8, P6, R19, R28, 0x1 ;  /* 0x0000001c13088211 */ /* 0x010fc600078c08ff */
[----:B------:R1:W-:Y:S01]  /*f860*/  @!P3 ST.E.128 desc[UR54][R2.64], RZ ;  /* 0x000000ff0200b985 */ /* 0x0003e2000c101d36 */
[C-C-:B------:R-:W-:Y:S02]  /*f870*/  @!P2 LEA.HI.X R5, R19.reuse, R12, R13.reuse, 0x1, P5 ;  /* 0x0000000c1305a211 */ /* 0x140fe400028f0c0d */
[----:B------:R-:W-:-:S03]  /*f880*/  @!P1 LEA.HI.X R7, R19, R20, R13, 0x1, P4 ;  /* 0x0000001413079211 */ /* 0x000fc600020f0c0d */
[----:B------:R1:W-:Y:S01]  /*f890*/  @!P2 ST.E.128 desc[UR54][R4.64], RZ ;  /* 0x000000ff0400a985 */ /* 0x0003e2000c101d36 */
[----:B0-----:R-:W-:-:S03]  /*f8a0*/  @!P0 LEA.HI.X R9, R19, R26, R13, 0x1, P6 ;  /* 0x0000001a13098211 */ /* 0x001fc600030f0c0d */
[----:B------:R1:W-:Y:S04]  /*f8b0*/  @!P1 ST.E.128 desc[UR54][R6.64], RZ ;  /* 0x000000ff06009985 */ /* 0x0003e8000c101d36 */
[----:B------:R1:W-:Y:S02]  /*f8c0*/  @!P0 ST.E.128 desc[UR54][R8.64], RZ ;  /* 0x000000ff08008985 */ /* 0x0003e4000c101d36 */
.L_x_14107:
[----:B------:R-:W-:Y:S05]  /*f8d0*/  BSYNC B0 ;  /* 0x0000000000007941 */ /* 0x000fea0003800000 */
.L_x_14103:
[----:B------:R-:W-:Y:S02]  /*f8e0*/  ULDC UR4, c[0x0][0xc3c] ;  /* 0x00030f0000047ab9 */ /* 0x000fe40000000800 */
[----:B------:R-:W-:-:S06]  /*f8f0*/  UISETP.GE.AND UP0, UPT, UR7, UR4, UPT ;  /* 0x000000040700728c */ /* 0x000fcc000bf06270 */
[----:B------:R-:W-:-:S13]  /*f900*/  PLOP3.LUT P0, PT, PT, PT, UP0, 0x80, 0x0 ;  /* 0x000000000000781c */ /* 0x000fda0003f0f008 */
[----:B------:R-:W-:Y:S05]  /*f910*/  @!P0 BRA `(.L_x_14113) ;  /* 0xffffff1400488947 */ /* 0x000fea000383ffff */
[----:B------:R-:W-:Y:S05]  /*f920*/  EXIT ;  /* 0x000000000000794d */ /* 0x000fea0003800000 */
.L_x_14012:
        /* <DEDUP_REMOVED lines=16> */
.L_x_14114:
        /* <DEDUP_REMOVED lines=44> */
.L_x_14118:
        /* <DEDUP_REMOVED lines=34> */
.L_x_14116:
        /* <DEDUP_REMOVED lines=13> */
.L_x_14119:
        /* <DEDUP_REMOVED lines=62> */
.L_x_14120:
        /* <DEDUP_REMOVED lines=61> */
.L_x_14121:
[----:B------:R-:W-:-:S05]  /*10790*/  LOP3.LUT R17, RZ, R2, RZ, 0x33, !PT ;  /* 0x00000002ff117212 */ /* 0x000fca00078e33ff */
[----:B------:R-:W-:Y:S01]  /*107a0*/  IMAD.IADD R17, R6, 0x1, R17 ;  /* 0x0000000106117824 */ /* 0x000fe200078e0211 */
[----:B------:R-:W-:Y:S06]  /*107b0*/  BRA `(.L_x_14122) ;  /* 0x0000000000147947 */ /* 0x000fec0003800000 */
.L_x_14117:
[----:B------:R-:W-:Y:S01]  /*107c0*/  ULDC UR4, c[0x0][0xc3c] ;  /* 0x00030f0000047ab9 */ /* 0x000fe20000000800 */
[----:B------:R-:W-:Y:S02]  /*107d0*/  IMAD.MOV.U32 R17, RZ, RZ, RZ ;  /* 0x000000ffff117224 */ /* 0x000fe400078e00ff */
[----:B------:R-:W-:Y:S02]  /*107e0*/  IMAD.U32 R16, RZ, RZ, UR6 ;  /* 0x00000006ff107e24 */ /* 0x000fe4000f8e00ff */
[----:B------:R-:W-:Y:S02]  /*107f0*/  IMAD.MOV.U32 R18, RZ, RZ, RZ ;  /* 0x000000ffff127224 */ /* 0x000fe400078e00ff */
[----:B------:R-:W-:-:S07]  /*10800*/  IMAD.U32 R19, RZ, RZ, UR4 ;  /* 0x00000004ff137e24 */ /* 0x000fce000f8e00ff */
.L_x_14122:
[----:B------:R-:W-:-:S13]  /*10810*/  ISETP.NE.AND P0, PT, R0, RZ, PT ;  /* 0x000000ff0000720c */ /* 0x000fda0003f05270 */
[----:B------:R-:W0:Y:S01]  /*10820*/  @!P0 S2R R3, SR_CgaCtaId ;  /* 0x0000000000038919 */ /* 0x000e220000008800 */
[----:B------:R-:W-:-:S04]  /*10830*/  @!P0 MOV R0, 0x400 ;  /* 0x0000040000008802 */ /* 0x000fc80000000f00 */
[----:B0-----:R-:W-:-:S05]  /*10840*/  @!P0 LEA R0, R3, R0, 0x18 ;  /* 0x0000000003008211 */ /* 0x001fca00078ec0ff */
[----:B------:R0:W-:Y:S01]  /*10850*/  @!P0 STS.128 [R0+0x168d0], R16 ;  /* 0x0168d01000008388 */ /* 0x0001e20000000c00 */
[----:B------:R-:W-:Y:S06]  /*10860*/  BAR.ARV 0x5, 0x200 ;  /* 0x0148000000007b1d */ /* 0x000fec0000002000 */
.L_x_14115:
        /* <DEDUP_REMOVED lines=19> */
[----:B------:R-:W-:Y:S01]  /*109a0*/  IMAD.SHL.U32 R2, R4, 0x10, RZ ;  /* 0x0000001004027824 */ /* 0x000fe200078e00ff */
[----:B------:R-:W-:Y:S02]  /*109b0*/  SHF.R.U32.HI R3, RZ, 0x3, R3 ;  /* 0x00000003ff037819 */ /* 0x000fe40000011603 */
[----:B0-----:R-:W-:Y:S02]  /*109c0*/  LOP3.LUT R0, R29, 0x1f8, RZ, 0xc0, !PT ;  /* 0x000001f81d007812 */ /* 0x001fe400078ec0ff */
[----:B------:R-:W-:Y:S02]  /*109d0*/  LOP3.LUT R2, R2, 0x70, RZ, 0xc0, !PT ;  /* 0x0000007002027812 */ /* 0x000fe400078ec0ff */
[----:B------:R-:W-:-:S02]  /*109e0*/  LOP3.LUT R0, R0, 0x38, R4, 0x78, !PT ;  /* 0x0000003800007812 */ /* 0x000fc400078e7804 */
[----:B------:R-:W-:Y:S02]  /*109f0*/  LOP3.LUT R2, R3, R2, RZ, 0xfc, !PT ;  /* 0x0000000203027212 */ /* 0x000fe400078efcff */
[----:B------:R-:W-:Y:S02]  /*10a00*/  LOP3.LUT R0, R0, 0x200, R29, 0xf8, !PT ;  /* 0x0000020000007812 */ /* 0x000fe400078ef81d */
[----:B------:R-:W-:-:S03]  /*10a10*/  LOP3.LUT R29, R29, 0x38, RZ, 0xc0, !PT ;  /* 0x000000381d1d7812 */ /* 0x000fc600078ec0ff */
[----:B------:R-:W-:-:S05]  /*10a20*/  IMAD R0, R0, 0x2, R22 ;  /* 0x0000000200007824 */ /* 0x000fca00078e0216 */
[----:B------:R3:W-:Y:S02]  /*10a30*/  STL [R1+0x1c], R0 ;  /* 0x00001c0001007387 */ /* 0x0007e40000100800 */
.L_x_14194:
        /* <DEDUP_REMOVED lines=8> */
[----:B------:R0:W2:Y:S01]  /*10ac0*/  @P0 LDG.E R24, desc[UR54][R2.64] ;  /* 0x0000003602180981 */ /* 0x0000a2000c1e1900 */
        /* <DEDUP_REMOVED lines=9> */
[----:B-1----:R-:W1:Y:S07]  /*10b60*/  @P1 LDC.64 R4, c[0x0][0xa18] ;  /* 0x00028600ff041b82 */ /* 0x002e6e0000000a00 */
[----:B------:R-:W-:Y:S01]  /*10b70*/  @P2 LOP3.LUT R23, R23, 0x10, RZ, 0xfc, !PT ;  /* 0x0000001017172812 */ /* 0x000fe200078efcff */
[----:B0-----:R-:W-:-:S05]  /*10b80*/  IMAD.WIDE R2, R19, 0x4, R2 ;  /* 0x0000000413027825 */ /* 0x001fca00078e0202 */
[----:B------:R-:W3:Y:S01]  /*10b90*/  @P2 LDG.E R0, desc[UR54][R2.64] ;  /* 0x0000003602002981 */ /* 0x000ee2000c1e1900 */
[----:B-1----:R-:W-:-:S06]  /*10ba0*/  @P1 IMAD.WIDE R4, R19, 0x4, R4 ;  /* 0x0000000413041825 */ /* 0x002fcc00078e0204 */
[----:B------:R-:W4:Y:S01]  /*10bb0*/  @P1 LDG.E R4, desc[UR54][R4.64] ;  /* 0x0000003604041981 */ /* 0x000f22000c1e1900 */
[----:B------:R-:W-:-:S03]  /*10bc0*/  UISETP.NE.U32.AND UP0, UPT, UR4, URZ, UPT ;  /* 0x0000003f0400728c */ /* 0x000fc6000bf05070 */
[----:B------:R-:W-:Y:S01]  /*10bd0*/  ULDC UR4, c[0x0][0x424] ;  /* 0x0001090000047ab9 */ /* 0x000fe20000000800 */
[----:B------:R-:W-:-:S03]  /*10be0*/  UISETP.NE.AND.EX UP0, UPT, UR5, URZ, UPT, UP0 ;  /* 0x0000003f0500728c */ /* 0x000fc6000bf05300 */
[----:B------:R-:W-:Y:S01]  /*10bf0*/  ULDC UR5, c[0x0][0x2f0] ;  /* 0x0000bc0000057ab9 */ /* 0x000fe20000000800 */
[----:B------:R-:W-:-:S04]  /*10c00*/  USEL UR4, UR4, 0x1, UP0 ;  /* 0x0000000104047887 */ /* 0x000fc80008000000 */
[----:B------:R-:W-:Y:S01]  /*10c10*/  UIMAD UR4, UR4, UR5, URZ ;  /* 0x00000005040472a4 */ /* 0x000fe2000f8e023f */
[----:B---3--:R0:W-:Y:S04]  /*10c20*/  STL [R1+0x20], R0 ;  /* 0x0000200001007387 */ /* 0x0081e80000100800 */
[----:B--2---:R1:W-:Y:S04]  /*10c30*/  STL [R1+0x14], R24 ;  /* 0x0000141801007387 */ /* 0x0043e80000100800 */
[----:B----4-:R1:W-:Y:S01]  /*10c40*/  @P1 STL [R1], R4 ;  /* 0x0000000401001387 */ /* 0x0103e20000100800 */
[----:B0-----:R-:W-:Y:S01]  /*10c50*/  IMAD.U32 R0, RZ, RZ, UR4 ;  /* 0x00000004ff007e24 */ /* 0x001fe2000f8e00ff */
[----:B------:R-:W-:Y:S06]  /*10c60*/  @P1 BRA `(.L_x_14124) ;  /* 0x0000000000201947 */ /* 0x000fec0003800000 */
[----:B------:R-:W-:Y:S02]  /*10c70*/  ULDC UR4, c[0x0][0x288] ;  /* 0x0000a20000047ab9 */ /* 0x000fe40000000800 */
[----:B-1----:R-:W-:-:S05]  /*10c80*/  IMAD.U32 R4, RZ, RZ, UR4 ;  /* 0x00000004ff047e24 */ /* 0x002fca000f8e00ff */
[----:B------:R0:W-:Y:S01]  /*10c90*/  STL [R1], R4 ;  /* 0x0000000401007387 */ /* 0x0001e20000100800 */
[----:B------:R-:W-:Y:S05]  /*10ca0*/  @!P2 BRA `(.L_x_14124) ;  /* 0x000000000010a947 */ /* 0x000fea0003800000 */
[----:B------:R-:W2:Y:S04]  /*10cb0*/  LDG.E R5, desc[UR54][R2.64] ;  /* 0x0000003602057981 */ /* 0x000ea8000c1e1900 */
[----:B0-----:R-:W2:Y:S02]  /*10cc0*/  LDG.E R4, desc[UR54][R2.64+0x4] ;  /* 0x0000043602047981 */ /* 0x001ea4000c1e1900 */
[----:B--2---:R-:W-:-:S05]  /*10cd0*/  IMAD.IADD R2, R4, 0x1, -R5 ;  /* 0x0000000104027824 */ /* 0x004fca00078e0a05 */
[----:B------:R2:W-:Y:S02]  /*10ce0*/  STL [R1], R2 ;  /* 0x0000000201007387 */ /* 0x0005e40000100800 */
.L_x_14124:
[----:B------:R-:W-:Y:S02]  /*10cf0*/  ULDC.64 UR4, c[0x0][0xa20] ;  /* 0x0002880000047ab9 */ /* 0x000fe40000000a00 */
[----:B------:R-:W-:-:S04]  /*10d00*/  ISETP.NE.U32.AND P0, PT, RZ, UR4, PT ;  /* 0x00000004ff007c0c */ /* 0x000fc8000bf05070 */
[----:B------:R-:W-:-:S13]  /*10d10*/  ISETP.NE.AND.EX P0, PT, RZ, UR5, PT, P0 ;  /* 0x00000005ff007c0c */ /* 0x000fda000bf05300 */
[----:B------:R-:W-:Y:S05]  /*10d20*/  @!P0 BRA `(.L_x_14125) ;  /* 0x0000000000108947 */ /* 0x000fea0003800000 */
[----:B--2---:R-:W2:Y:S02]  /*10d30*/  LDC.64 R2, c[0x0][0xa20] ;  /* 0x00028800ff027b82 */ /* 0x004ea40000000a00 */
[----:B--2---:R-:W-:-:S05]  /*10d40*/  IMAD.WIDE R2, R19, 0x4, R2 ;  /* 0x0000000413027825 */ /* 0x004fca00078e0202 */
[----:B------:R2:W5:Y:S01]  /*10d50*/  LDG.E R0, desc[UR54][R2.64] ;  /* 0x0000003602007981 */ /* 0x000562000c1e1900 */
[----:B------:R-:W-:Y:S05]  /*10d60*/  BRA `(.L_x_14126) ;  /* 0x0000000000247947 */ /* 0x000fea0003800000 */
.L_x_14125:
[----:B------:R-:W-:Y:S02]  /*10d70*/  ULDC.64 UR4, c[0x0][0xa08] ;  /* 0x0002820000047ab9 */ /* 0x000fe40000000a00 */
[----:B------:R-:W-:-:S04]  /*10d80*/  ISETP.NE.U32.AND P0, PT, RZ, UR4, PT ;  /* 0x00000004ff007c0c */ /* 0x000fc8000bf05070 */
[----:B------:R-:W-:-:S13]  /*10d90*/  ISETP.NE.AND.EX P0, PT, RZ, UR5, PT, P0 ;  /* 0x00000005ff007c0c */ /* 0x000fda000bf05300 */
[----:B------:R-:W-:Y:S05]  /*10da0*/  @!P0 BRA `(.L_x_14126) ;  /* 0x0000000000148947 */ /* 0x000fea0003800000 */
[----:B--2---:R-:W2:Y:S02]  /*10db0*/  LDC.64 R2, c[0x0][0xa08] ;  /* 0x00028200ff027b82 */ /* 0x004ea40000000a00 */
[----:B--2---:R-:W-:-:S05]  /*10dc0*/  IMAD.WIDE R2, R19, 0x4, R2 ;  /* 0x0000000413027825 */ /* 0x004fca00078e0202 */
[----:B------:R-:W2:Y:S04]  /*10dd0*/  LDG.E R0, desc[UR54][R2.64] ;  /* 0x0000003602007981 */ /* 0x000ea8000c1e1900 */
[----:B------:R-:W2:Y:S02]  /*10de0*/  LDG.E R5, desc[UR54][R2.64+0x4] ;  /* 0x0000043602057981 */ /* 0x000ea4000c1e1900 */
[----:B--2---:R-:W-:-:S07]  /*10df0*/  IMAD.IADD R0, R5, 0x1, -R0 ;  /* 0x0000000105007824 */ /* 0x004fce00078e0a00 */
.L_x_14126:
[----:B------:R-:W3:Y:S01]  /*10e00*/  LDL R9, [R1] ;  /* 0x0000000001097983 */ /* 0x000ee20000100800 */
[----:B--2---:R-:W2:Y:S01]  /*10e10*/  LDC R2, c[0x0][0x448] ;  /* 0x00011200ff027b82 */ /* 0x004ea20000000800 */
[----:B-----5:R-:W-:Y:S01]  /*10e20*/  IMAD.IADD R8, R0, 0x1, -R24 ;  /* 0x0000000100087824 */ /* 0x020fe200078e0a18 */
[----:B------:R-:W-:Y:S01]  /*10e30*/  LOP3.LUT R23, R23, 0xfffffff7, RZ, 0xc0, !PT ;  /* 0xfffffff717177812 */ /* 0x000fe200078ec0ff */
[----:B------:R-:W-:-:S03]  /*10e40*/  IMAD R27, R17, 0xc0, RZ ;  /* 0x000000c0111b7824 */ /* 0x000fc600078e02ff */
[----:B------:R4:W-:Y:S01]  /*10e50*/  STL [R1+0xc], R8 ;  /* 0x00000c0801007387 */ /* 0x0009e20000100800 */
[----:B------:R-:W-:Y:S01]  /*10e60*/  VIADD R7, R27, 0xbf ;  /* 0x000000bf1b077836 */ /* 0x000fe20000000000 */
[----:B--2---:R-:W-:Y:S02]  /*10e70*/  ISETP.NE.AND P2, PT, R2, 0x1, PT ;  /* 0x000000010200780c */ /* 0x004fe40003f45270 */
[----:B------:R-:W2:Y:S11]  /*10e80*/  LDC.64 R2, c[0x0][0x9e0] ;  /* 0x00027800ff027b82 */ /* 0x000eb60000000a00 */
[----:B------:R-:W4:Y:S01]  /*10e90*/  @P2 LDC R6, c[0x0][0x44c] ;  /* 0x00011300ff062b82 */ /* 0x000f220000000800 */
[----:B------:R-:W-:-:S07]  /*10ea0*/  @P2 LOP3.LUT R23, R23, 0x8, RZ, 0xfc, !PT ;  /* 0x0000000817172812 */ /* 0x000fce00078efcff */
[----:B01----:R-:W0:Y:S01]  /*10eb0*/  @P2 LDC R4, c[0x0][0x450] ;  /* 0x00011400ff042b82 */ /* 0x003e220000000800 */
[----:B--2---:R-:W-:Y:S01]  /*10ec0*/  ISETP.GE.AND P1, PT, R3, 0x1, PT ;  /* 0x000000010300780c */ /* 0x004fe20003f26270 */
[----:B----4-:R-:W-:-:S05]  /*10ed0*/  @P2 IMAD.HI.U32 R5, R7, R6, RZ ;  /* 0x0000000607052227 */ /* 0x010fca00078e00ff */
[----:B0-----:R-:W-:Y:S02]  /*10ee0*/  @P2 SHF.R.U32.HI R7, RZ, R4, R5 ;  /* 0x00000004ff072219 */ /* 0x001fe40000011605 */
[----:B---3--:R-:W-:-:S05]  /*10ef0*/  IADD3 R0, R8, 0x1, -R9 ;  /* 0x0000000108007810 */ /* 0x008fca0007ffe809 */
        /* <DEDUP_REMOVED lines=14> */
.L_x_14129:
[----:B------:R-:W-:-:S13]  /*10fe0*/  ISETP.NE.AND P0, PT, R3, 0x1, PT ;  /* 0x000000010300780c */ /* 0x000fda0003f05270 */
[----:B------:R-:W0:Y:S02]  /*10ff0*/  @P0 LDC.64 R4, c[0x0][0x9e8] ;  /* 0x00027a00ff040b82 */ /* 0x000e240000000a00 */
[----:B0-----:R-:W-:-:S05]  /*11000*/  @P0 IMAD.HI.U32 R4, R0, R4, RZ ;  /* 0x0000000400040227 */ /* 0x001fca00078e00ff */
[----:B------:R-:W-:-:S07]  /*11010*/  @P0 SHF.R.U32.HI R0, RZ, R5, R4 ;  /* 0x00000005ff000219 */ /* 0x000fce0000011604 */
.L_x_14130:
[----:B------:R-:W-:Y:S05]  /*11020*/  BSYNC B0 ;  /* 0x0000000000007941 */ /* 0x000fea0003800000 */
.L_x_14128:
[----:B------:R-:W-:-:S05]  /*11030*/  IMAD R5, R0, R3, R3 ;  /* 0x0000000300057224 */ /* 0x000fca00078e0203 */
[----:B------:R-:W-:-:S07]  /*11040*/  VIMNMX R2, R2, R5, PT ;  /* 0x0000000502027248 */ /* 0x000fce0003fe0100 */
.L_x_14127:
        /* <DEDUP_REMOVED lines=28> */
.L_x_14133:
[----:B------:R-:W-:-:S13]  /*11210*/  ISETP.NE.AND P0, PT, R3, 0x1, PT ;  /* 0x000000010300780c */ /* 0x000fda0003f05270 */
[----:B------:R-:W0:Y:S02]  /*11220*/  @P0 LDC.64 R4, c[0x0][0x9e8] ;  /* 0x00027a00ff040b82 */ /* 0x000e240000000a00 */
[----:B0-----:R-:W-:-:S05]  /*11230*/  @P0 IMAD.HI.U32 R4, R6, R4, RZ ;  /* 0x0000000406040227 */ /* 0x001fca00078e00ff */
[----:B------:R-:W-:-:S07]  /*11240*/  @P0 SHF.R.U32.HI R6, RZ, R5, R4 ;  /* 0x00000005ff060219 */ /* 0x000fce0000011604 */
.L_x_14134:
[----:B------:R-:W-:Y:S05]  /*11250*/  BSYNC B0 ;  /* 0x0000000000007941 */ /* 0x000fea0003800000 */
.L_x_14132:
[----:B------:R-:W-:-:S05]  /*11260*/  IMAD R3, R6, R3, RZ ;  /* 0x0000000306037224 */ /* 0x000fca00078e02ff */
[----:B------:R-:W-:-:S07]  /*11270*/  VIMNMX R2, R2, R3, !PT ;  /* 0x0000000302027248 */ /* 0x000fce0007fe0100 */
.L_x_14131:
        /* <DEDUP_REMOVED lines=43> */
.L_x_14136:
[----:B------:R-:W-:Y:S05]  /*11530*/  BSYNC B0 ;  /* 0x0000000000007941 */ /* 0x000fea0003800000 */
.L_x_14135:
        /* <DEDUP_REMOVED lines=24> */
.L_x_14138:
        /* <DEDUP_REMOVED lines=20> */
.L_x_14141:
[----:B------:R-:W-:Y:S05]  /*11800*/  BSYNC B6 ;  /* 0x0000000000067941 */ /* 0x000fea0003800000 */
.L_x_14140:
        /* <DEDUP_REMOVED lines=20> */
.L_x_14144:
        /* <DEDUP_REMOVED lines=15> */
.L_x_14143:
[----:B------:R-:W-:Y:S05]  /*11a40*/  BSYNC B6 ;  /* 0x0000000000067941 */ /* 0x000fea0003800000 */
.L_x_14142:
[----:B------:R-:W-:Y:S01]  /*11a50*/  ULDC.64 UR4, c[0x0][0x9f8] ;  /* 0x00027e0000047ab9 */ /* 0x000fe20000000a00 */
[----:B------:R-:W2:Y:S01]  /*11a60*/  LDL R17, [R1+0xc] ;  /* 0x00000c0001117983 */ /* 0x000ea20000100800 */
[----:B------:R-:W-:Y:S01]  /*11a70*/  ISETP.NE.U32.AND P0, PT, RZ, UR4, PT ;  /* 0x00000004ff007c0c */ /* 0x000fe2000bf05070 */
[----:B------:R-:W-:Y:S01]  /*11a80*/  IMAD.MOV.U32 R7, RZ, RZ, R19 ;  /* 0x000000ffff077224 */ /* 0x000fe200078e0013 */
[----:B------:R-:W0:Y:S02]  /*11a90*/  LDC R6, c[0x0][0x430] ;  /* 0x00010c00ff067b82 */ /* 0x000e240000000800 */
[----:B------:R-:W-:-:S13]  /*11aa0*/  ISETP.NE.AND.EX P0, PT, RZ, UR5, PT, P0 ;  /* 0x00000005ff007c0c */ /* 0x000fda000bf05300 */
[----:B------:R-:W1:Y:S02]  /*11ab0*/  @P0 LDC.64 R2, c[0x0][0x9f8] ;  /* 0x00027e00ff020b82 */ /* 0x000e640000000a00 */
[----:B-1----:R-:W-:-:S05]  /*11ac0*/  @P0 IMAD.WIDE R2, R19, 0x4, R2 ;  /* 0x0000000413020825 */ /* 0x002fca00078e0202 */
[----:B------:R1:W3:Y:S01]  /*11ad0*/  @P0 LDG.E R7, desc[UR54][R2.64] ;  /* 0x0000003602070981 */ /* 0x0002e2000c1e1900 */
[----:B0-----:R-:W-:Y:S01]  /*11ae0*/  ISETP.NE.AND P1, PT, R6, 0x1, PT ;  /* 0x000000010600780c */ /* 0x001fe20003f25270 */
[----:B------:R-:W-:Y:S01]  /*11af0*/  VIADD R26, R26, 0xffffffff ;  /* 0xffffffff1a1a7836 */ /* 0x000fe20000000000 */
[----:B------:R-:W-:Y:S01]  /*11b00*/  LOP3.LUT R23, R23, 0xfffffffb, RZ, 0xc0, !PT ;  /* 0xfffffffb17177812 */ /* 0x000fe200078ec0ff */
[----:B------:R-:W0:Y:S02]  /*11b10*/  S2R R21, SR_TID.X ;  /* 0x0000000000157919 */ /* 0x000e240000002100 */
[----:B------:R-:W-:Y:S01]  /*11b20*/  IMAD.SHL.U32 R8, R26, 0x80, RZ ;  /* 0x000000801a087824 */ /* 0x000fe200078e00ff */
[----:B------:R-:W4:Y:S07]  /*11b30*/  S2R R20, SR_TID.X ;  /* 0x0000000000147919 */ /* 0x000f2e0000002100 */
[----:B-1----:R-:W1:Y:S01]  /*11b40*/  @P1 LDC R3, c[0x0][0x434] ;  /* 0x00010d00ff031b82 */ /* 0x002e620000000800 */
[----:B------:R-:W-:-:S07]  /*11b50*/  @P1 LOP3.LUT R23, R23, 0x4, RZ, 0xfc, !PT ;  /* 0x0000000417171812 */ /* 0x000fce00078efcff */
[----:B------:R-:W1:Y:S01]  /*11b60*/  @P1 LDC R2, c[0x0][0x438] ;  /* 0x00010e00ff021b82 */ /* 0x000e620000000800 */
[----:B0-----:R-:W-:Y:S01]  /*11b70*/  IMAD.SHL.U32 R21, R21, 0x10, RZ ;  /* 0x0000001015157824 */ /* 0x001fe200078e00ff */
[----:B----4-:R-:W-:-:S04]  /*11b80*/  LOP3.LUT R20, R20, 0x7f, RZ, 0xc0, !PT ;  /* 0x0000007f14147812 */ /* 0x010fc800078ec0ff */
[----:B------:R-:W-:Y:S02]  /*11b90*/  LOP3.LUT R21, R21, 0x70, RZ, 0xc0, !PT ;  /* 0x0000007015157812 */ /* 0x000fe400078ec0ff */
[----:B------:R-:W-:-:S04]  /*11ba0*/  SHF.R.U32.HI R20, RZ, 0x3, R20 ;  /* 0x00000003ff147819 */ /* 0x000fc80000011614 */
[----:B------:R-:W-:-:S04]  /*11bb0*/  LOP3.LUT R0, R8, R20, R21, 0xfe, !PT ;  /* 0x0000001408007212 */ /* 0x000fc800078efe15 */
[C---:B--2---:R-:W-:Y:S01]  /*11bc0*/  ISETP.GE.AND P0, PT, R0.reuse, R17, PT ;  /* 0x000000110000720c */ /* 0x044fe20003f06270 */
[----:B------:R-:W-:-:S04]  /*11bd0*/  IMAD.IADD R0, R0, 0x1, R24 ;  /* 0x0000000100007824 */ /* 0x000fc800078e0218 */
[----:B-1----:R-:W-:-:S04]  /*11be0*/  @P1 IMAD.HI.U32 R3, R0, R3, RZ ;  /* 0x0000000300031227 */ /* 0x002fc800078e00ff */
[----:B------:R-:W-:Y:S01]  /*11bf0*/  IMAD.MOV.U32 R4, RZ, RZ, R0 ;  /* 0x000000ffff047224 */ /* 0x000fe200078e0000 */
[----:B------:R-:W-:-:S03]  /*11c00*/  @P1 SHF.R.U32.HI R4, RZ, R2, R3 ;  /* 0x00000002ff041219 */ /* 0x000fc60000011603 */
[----:B------:R-:W0:Y:S02]  /*11c10*/  @!P0 LDC.64 R2, c[0x0][0x428] ;  /* 0x00010a00ff028b82 */ /* 0x000e240000000a00 */
[----:B------:R-:W-:-:S04]  /*11c20*/  IMAD.MOV R5, RZ, RZ, -R4 ;  /* 0x000000ffff057224 */ /* 0x000fc800078e0a04 */
[----:B------:R-:W-:Y:S01]  /*11c30*/  IMAD R0, R6, R5, R0 ;  /* 0x0000000506007224 */ /* 0x000fe200078e0200 */
[--C-:B------:R-:W-:Y:S02]  /*11c40*/  @!P0 SHF.R.S32.HI R5, RZ, 0x1f, R4.reuse ;  /* 0x0000001fff058819 */ /* 0x100fe40000011404 */
[----:B---3--:R-:W-:Y:S01]  /*11c50*/  SHF.R.S32.HI R6, RZ, 0x1f, R7 ;  /* 0x0000001fff067819 */ /* 0x008fe20000011407 */
[----:B------:R-:W-:Y:S01]  /*11c60*/  STL [R1+0x4], R7 ;  /* 0x0000040701007387 */ /* 0x000fe20000100800 */
[----:B0-----:R-:W-:-:S03]  /*11c70*/  @!P0 IMAD.WIDE.U32 R4, R7, R2, R4 ;  /* 0x0000000207048225 */ /* 0x001fc600078e0004 */
[----:B------:R0:W-:Y:S02]  /*11c80*/  STL [R1+0x18], R6 ;  /* 0x0000180601007387 */ /* 0x0001e40000100800 */
[----:B0-----:R-:W-:-:S04]  /*11c90*/  @!P0 IMAD R6, R6, R2, RZ ;  /* 0x0000000206068224 */ /* 0x001fc800078e02ff */
[----:B------:R-:W-:Y:S02]  /*11ca0*/  @!P0 IMAD R6, R7, R3, R6 ;  /* 0x0000000307068224 */ /* 0x000fe400078e0206 */
[----:B------:R-:W0:Y:S02]  /*11cb0*/  @!P0 LDC.64 R2, c[0x0][0x418] ;  /* 0x00010600ff028b82 */ /* 0x000e240000000a00 */
[----:B------:R-:W-:Y:S01]  /*11cc0*/  @!P0 IMAD.IADD R5, R5, 0x1, R6 ;  /* 0x0000000105058824 */ /* 0x000fe200078e0206 */
[----:B0-----:R-:W-:-:S04]  /*11cd0*/  @!P0 LEA R2, P1, R4, R2, 0x2 ;  /* 0x0000000204028211 */ /* 0x001fc800078210ff */
[----:B------:R-:W-:Y:S01]  /*11ce0*/  @!P0 LEA.HI.X R3, R4, R3, R5, 0x2, P1 ;  /* 0x0000000304038211 */ /* 0x000fe200008f1405 */
[----:B------:R-:W-:-:S06]  /*11cf0*/  IMAD.MOV.U32 R4, RZ, RZ, RZ ;  /* 0x000000ffff047224 */ /* 0x000fcc00078e00ff */
[----:B------:R0:W5:Y:S01]  /*11d00*/  @!P0 LDG.E R4, desc[UR54][R2.64] ;  /* 0x0000003602048981 */ /* 0x000162000c1e1900 */
[----:B------:R-:W-:Y:S01]  /*11d10*/  IMAD.U32 R7, RZ, RZ, UR37 ;  /* 0x00000025ff077e24 */ /* 0x000fe2000f8e00ff */
[----:B------:R-:W-:Y:S01]  /*11d20*/  UMOV UR4, 0xffffffff ;  /* 0xffffffff00047882 */ /* 0x000fe20000000000 */
[----:B------:R-:W-:-:S03]  /*11d30*/  LOP3.LUT R23, R23, 0xfffffffd, RZ, 0xc0, !PT ;  /* 0xfffffffd17177812 */ /* 0x000fc600078ec0ff */
[----:B------:R-:W-:-:S13]  /*11d40*/  ISETP.NE.AND P2, PT, R7, 0x3, PT ;  /* 0x000000030700780c */ /* 0x000fda0003f45270 */
[----:B------:R-:W-:Y:S01]  /*11d50*/  @P2 LOP3.LUT R23, R23, 0x2, RZ, 0xfc, !PT ;  /* 0x0000000217172812 */ /* 0x000fe200078efcff */
[----:B0-----:R-:W-:Y:S06]  /*11d60*/  BRA.DIV UR4, `(.L_x_14145) ;  /* 0x0000004604f87947 */ /* 0x001fec000b800000 */
.L_x_14211:
[----:B------:R-:W-:Y:S01]  /*11d70*/  LOP3.LUT R24, R18, 0xffff, RZ, 0xc0, !PT ;  /* 0x0000ffff12187812 */ /* 0x000fe200078ec0ff */
[----:B------:R-:W-:Y:S06]  /*11d80*/  @!P2 BRA `(.L_x_14146) ;  /* 0x000000000004a947 */ /* 0x000fec0003800000 */
[----:B------:R-:W-:Y:S01]  /*11d90*/  BPT.TRAP 0x1 ;  /* 0x000000040000795c */ /* 0x000fe20000300000 */
.L_x_14146:
        /* <DEDUP_REMOVED lines=23> */
.L_x_14212:
[----:B------:R-:W-:Y:S05]  /*11f10*/  BSYNC B0 ;  /* 0x0000000000007941 */ /* 0x000fea0003800000 */
.L_x_14147:
[----:B------:R-:W2:Y:S01]  /*11f20*/  LDL R10, [R1+0xc] ;  /* 0x00000c00010a7983 */ /* 0x000ea20000100800 */
[----:B------:R-:W-:Y:S01]  /*11f30*/  ULDC.64 UR4, c[0x0][0x300] ;  /* 0x0000c00000047ab9 */ /* 0x000fe20000000a00 */
[----:B------:R-:W-:Y:S01]  /*11f40*/  ULDC.64 UR6, c[0x0][0x2e8] ;  /* 0x0000ba0000067ab9 */ /* 0x000fe20000000a00 */
[----:B------:R-:W-:Y:S01]  /*11f50*/  IMAD R6, R6, UR4, RZ ;  /* 0x0000000406067c24 */ /* 0x000fe2000f8e02ff */
[----:B------:R-:W1:Y:S01]  /*11f60*/  S2R R9, SR_TID.X ;  /* 0x0000000000097919 */ /* 0x000e620000002100 */
[C---:B0-----:R-:W-:Y:S01]  /*11f70*/  IMAD.WIDE.U32 R2, R0.reuse, UR4, RZ ;  /* 0x0000000400027c25 */ /* 0x041fe2000f8e00ff */
[----:B------:R-:W-:Y:S01]  /*11f80*/  LOP3.LUT R23, R23, 0xfffffffe, RZ, 0xc0, !PT ;  /* 0xfffffffe17177812 */ /* 0x000fe200078ec0ff */
[----:B------:R-:W0:Y:S02]  /*11f90*/  S2R R11, SR_TID.X ;  /* 0x00000000000b7919 */ /* 0x000e240000002100 */
        /* <DEDUP_REMOVED lines=8> */
[C---:B------:R-:W-:Y:S01]  /*12020*/  IMAD.WIDE.U32 R2, R24.reuse, UR4, R2 ;  /* 0x0000000418027c25 */ /* 0x040fe2000f8e0002 */
[----:B------:R-:W-:Y:S02]  /*12030*/  ULDC UR4, c[0x0][0x2f4] ;  /* 0x0000bd0000047ab9 */ /* 0x000fe40000000800 */
[----:B------:R-:W-:Y:S01]  /*12040*/  ISETP.GE.AND P2, PT, R29, UR4, PT ;  /* 0x000000041d007c0c */ /* 0x000fe2000bf46270 */
[----:B------:R-:W-:Y:S01]  /*12050*/  IMAD R3, R24, UR5, R3 ;  /* 0x0000000518037c24 */ /* 0x000fe2000f8e0203 */
[----:B------:R-:W-:Y:S01]  /*12060*/  LEA R0, P0, R2, UR6, 0x1 ;  /* 0x0000000602007c11 */ /* 0x000fe2000f8008ff */
[----:B------:R-:W-:-:S03]  /*12070*/  UMOV UR4, 0xffffffff ;  /* 0xffffffff00047882 */ /* 0x000fc60000000000 */
[----:B------:R-:W-:Y:S02]  /*12080*/  LEA.HI.X R2, R2, UR7, R3, 0x1, P0 ;  /* 0x0000000702027c11 */ /* 0x000fe400080f0c03 */
[----:B-1----:R-:W-:-:S04]  /*12090*/  LOP3.LUT R9, R9, 0x7f, RZ, 0xc0, !PT ;  /* 0x0000007f09097812 */ /* 0x002fc800078ec0ff */
[----:B------:R-:W-:Y:S02]  /*120a0*/  SHF.R.U32.HI R9, RZ, 0x3, R9 ;  /* 0x00000003ff097819 */ /* 0x000fe40000011609 */
[----:B------:R-:W-:Y:S02]  /*120b0*/  @P2 LOP3.LUT R23, R23, 0x1, RZ, 0xfc, !PT ;  /* 0x0000000117172812 */ /* 0x000fe400078efcff */
[----:B--2---:R-:W-:Y:S01]  /*120c0*/  IADD3 R4, -R9, R10, -R8 ;  /* 0x0000000a09047210 */ /* 0x004fe20007ffe908 */
[C---:B0-----:R-:W-:Y:S02]  /*120d0*/  IMAD.SHL.U32 R9, R11.reuse, 0x8, RZ ;  /* 0x000000080b097824 */ /* 0x041fe400078e00ff */
[----:B------:R-:W-:Y:S01]  /*120e0*/  IMAD.SHL.U32 R10, R11, 0x8, RZ ;  /* 0x000000080b0a7824 */ /* 0x000fe200078e00ff */
[----:B------:R-:W-:Y:S02]  /*120f0*/  ISETP.GE.AND P0, PT, R4, 0x1, PT ;  /* 0x000000010400780c */ /* 0x000fe40003f06270 */
[----:B------:R-:W-:-:S04]  /*12100*/  LOP3.LUT R9, R9, 0x1f8, RZ, 0xc0, !PT ;  /* 0x000001f809097812 */ /* 0x000fc800078ec0ff */
[----:B------:R-:W-:-:S04]  /*12110*/  LOP3.LUT R9, R9, 0x38, R11, 0x78, !PT ;  /* 0x0000003809097812 */ /* 0x000fc800078e780b */
[----:B------:R-:W-:-:S05]  /*12120*/  LOP3.LUT R9, R9, 0x200, R10, 0xf8, !PT ;  /* 0x0000020009097812 */ /* 0x000fca00078ef80a */
[----:B------:R-:W-:Y:S01]  /*12130*/  IMAD R3, R25, 0x2000, R9 ;  /* 0x0000200019037824 */ /* 0x000fe200078e0209 */
[----:B------:R-:W-:Y:S06]  /*12140*/  BRA.DIV UR4, `(.L_x_14149) ;  /* 0x0000004604487947 */ /* 0x000fec000b800000 */
        /* <DEDUP_REMOVED lines=71> */
[----:B--23--:R1:W-:Y:S02]  /*125c0*/  @P1 LDGSTS.E.BYPASS.LTC128B.128 [R8+0x11400], desc[UR54][R6.64], !P2 ;  /* 0x1140000006081fae */ /* 0x00c3e4000d101d76 */
.L_x_14230:
        /* <DEDUP_REMOVED lines=10> */
.L_x_14150:
        /* <DEDUP_REMOVED lines=11> */
.L_x_14151:
[----:B0-----:R0:W5:Y:S01]  /*12720*/  LDL.LU R3, [R1+0x20] ;  /* 0x0000200001037983 */ /* 0x0011620000300800 */
[----:B------:R0:W-:Y:S02]  /*12730*/  SYNCS.ARRIVE.TRANS64.A1T0 RZ, [R5+URZ+0x16830], RZ ;  /* 0x016830ff05ff79a7 */ /* 0x0001e4000810003f */
[----:B------:R-:W-:Y:S05]  /*12740*/  WARPSYNC.ALL ;  /* 0x0000000000007948 */ /* 0x000fea0003800000 */
[----:B------:R-:W-:Y:S01]  /*12750*/  ULDC.64 UR4, c[0x0][0x298] ;  /* 0x0000a60000047ab9 */ /* 0x000fe20000000a00 */
[----:B------:R-:W-:Y:S01]  /*12760*/  VIADD R2, R22, 0x8400 ;  /* 0x0000840016027836 */ /* 0x000fe20000000000 */
[----:B------:R-:W-:Y:S01]  /*12770*/  BSSY B6, `(.L_x_14152) ;  /* 0x000001b000067945 */ /* 0x000fe20003800000 */
[----:B------:R-:W-:Y:S03]  /*12780*/  BAR.SYNC.DEFER_BLOCKING 0x8, 0x200 ;  /* 0x0208000000007b1d */ /* 0x000fe60000010000 */
[----:B------:R-:W-:-:S02]  /*12790*/  LOP3.LUT P0, RZ, R2, 0x3ff, RZ, 0xc0, !PT ;  /* 0x000003ff02ff7812 */ /* 0x000fc4000780c0ff */
[----:B-----5:R-:W-:-:S05]  /*127a0*/  SHF.R.S32.HI R0, RZ, 0x1f, R3 ;  /* 0x0000001fff007819 */ /* 0x020fca0000011403 */
        /* <DEDUP_REMOVED lines=13> */
[----:B0-----:R-:W-:Y:S02]  /*12880*/  IMAD.U32 R5, RZ, RZ, UR7 ;  /* 0x00000007ff057e24 */ /* 0x001fe4000f8e00ff */
        /* <DEDUP_REMOVED lines=9> */
.L_x_14153:
[----:B------:R-:W-:Y:S05]  /*12920*/  BSYNC B6 ;  /* 0x0000000000067941 */ /* 0x000fea0003800000 */
.L_x_14152:
[----:B-1----:R-:W2:Y:S01]  /*12930*/  LDL.LU R2, [R1+0x2c] ;  /* 0x00002c0001027983 */ /* 0x002ea20000300800 */
[----:B------:R-:W1:Y:S01]  /*12940*/  LDC R4, c[0x0][0x448] ;  /* 0x00011200ff047b82 */ /* 0x000e620000000800 */
[----:B------:R-:W-:Y:S01]  /*12950*/  LOP3.LUT P6, RZ, R23, 0x10, RZ, 0xc0, !PT ;  /* 0x0000001017ff7812 */ /* 0x000fe200078cc0ff */
[----:B------:R-:W-:Y:S01]  /*12960*/  ULDC.64 UR4, c[0x0][0x2d8] ;  /* 0x0000b60000047ab9 */ /* 0x000fe20000000a00 */
[----:B------:R-:W3:Y:S01]  /*12970*/  LDL.LU.64 R20, [R1+0x20] ;  /* 0x0000200001147983 */ /* 0x000ee20000300a00 */
[----:B0-----:R-:W-:Y:S01]  /*12980*/  SHF.R.S32.HI R5, RZ, 0x1f, R19 ;  /* 0x0000001fff057819 */ /* 0x001fe20000011413 */
[----:B------:R-:W-:Y:S01]  /*12990*/  ULDC.64 UR6, c[0x0][0x2e0] ;  /* 0x0000b80000067ab9 */ /* 0x000fe20000000a00 */
[----:B------:R-:W-:Y:S01]  /*129a0*/  SEL R0, R19, RZ, !P6 ;  /* 0x000000ff13007207 */ /* 0x000fe20007000000 */
[----:B------:R0:W5:Y:S01]  /*129b0*/  LDL R10, [R1+0x1c] ;  /* 0x00001c00010a7983 */ /* 0x0001620000100800 */
[----:B------:R-:W-:Y:S01]  /*129c0*/  SEL R5, R5, RZ, !P6 ;  /* 0x000000ff05057207 */ /* 0x000fe20007000000 */
[----:B------:R-:W4:Y:S01]  /*129d0*/  LDC R9, c[0x0][0x448] ;  /* 0x00011200ff097b82 */ /* 0x000f220000000800 */
[----:B------:R-:W-:-:S03]  /*129e0*/  ULDC.64 UR8, c[0x0][0x280] ;  /* 0x0000a00000087ab9 */ /* 0x000fc60000000a00 */
[----:B------:R-:W-:-:S04]  /*129f0*/  IMAD R5, R5, UR6, RZ ;  /* 0x0000000605057c24 */ /* 0x000fc8000f8e02ff */
[----:B------:R-:W-:Y:S01]  /*12a00*/  IMAD R5, R0, UR7, R5 ;  /* 0x0000000700057c24 */ /* 0x000fe2000f8e0205 */
[----:B-1----:R-:W-:-:S13]  /*12a10*/  ISETP.NE.AND P6, PT, R4, 0x1, PT ;  /* 0x000000010400780c */ /* 0x002fda0003fc5270 */
[----:B------:R-:W1:Y:S08]  /*12a20*/  @P6 LDC R4, c[0x0][0x450] ;  /* 0x00011400ff046b82 */ /* 0x000e700000000800 */
[----:B------:R-:W0:Y:S01]  /*12a30*/  @P6 LDC R8, c[0x0][0x44c] ;  /* 0x00011300ff086b82 */ /* 0x000e220000000800 */
[----:B--2---:R-:W-:Y:S01]  /*12a40*/  IMAD.MOV.U32 R3, RZ, RZ, R2 ;  /* 0x000000ffff037224 */ /* 0x004fe200078e0002 */
[----:B---3--:R-:W2:Y:S01]  /*12a50*/  S2R R21, SR_TID.X ;  /* 0x0000000000157919 */ /* 0x008ea20000002100 */
[----:B------:R-:W-:-:S02]  /*12a60*/  IMAD.MOV.U32 R2, RZ, RZ, R20 ;  /* 0x000000ffff027224 */ /* 0x000fc400078e0014 */
[----:B------:R-:W3:Y:S02]  /*12a70*/  S2R R20, SR_TID.X ;  /* 0x0000000000147919 */ /* 0x000ee40000002100 */
[----:B------:R-:W-:-:S04]  /*12a80*/  IMAD.WIDE.U32 R2, R24, UR4, R2 ;  /* 0x0000000418027c25 */ /* 0x000fc8000f8e0002 */
[----:B------:R-:W-:Y:S01]  /*12a90*/  IMAD R3, R24, UR5, R3 ;  /* 0x0000000518037c24 */ /* 0x000fe2000f8e0203 */
[----:B------:R-:W-:Y:S01]  /*12aa0*/  ULDC.64 UR4, c[0x0][0x2d0] ;  /* 0x0000b40000047ab9 */ /* 0x000fe20000000a00 */
[----:B------:R-:W-:Y:S01]  /*12ab0*/  IMAD.WIDE.U32 R2, R0, UR6, R2 ;  /* 0x0000000600027c25 */ /* 0x000fe2000f8e0002 */
[----:B------:R-:W-:Y:S01]  /*12ac0*/  ULDC.64 UR6, c[0x0][0x2c8] ;  /* 0x0000b20000067ab9 */ /* 0x000fe20000000a00 */
[----:B------:R-:W4:Y:S02]  /*12ad0*/  @P6 LDC R0, c[0x0][0x44c] ;  /* 0x00011300ff006b82 */ /* 0x000f240000000800 */
[----:B------:R-:W-:Y:S02]  /*12ae0*/  IMAD.IADD R3, R3, 0x1, R5 ;  /* 0x0000000103037824 */ /* 0x000fe400078e0205 */
[----:B--2---:R-:W-:Y:S01]  /*12af0*/  IMAD.SHL.U32 R21, R21, 0x10, RZ ;  /* 0x0000001015157824 */ /* 0x004fe200078e00ff */
[----:B---3--:R-:W-:-:S04]  /*12b00*/  LOP3.LUT R20, R20, 0x7f, RZ, 0xc0, !PT ;  /* 0x0000007f14147812 */ /* 0x008fc800078ec0ff */
[----:B------:R-:W-:Y:S02]  /*12b10*/  LOP3.LUT R21, R21, 0x70, RZ, 0xc0, !PT ;  /* 0x0000007015157812 */ /* 0x000fe400078ec0ff */
[----:B------:R-:W-:-:S04]  /*12b20*/  SHF.R.U32.HI R20, RZ, 0x3, R20 ;  /* 0x00000003ff147819 */ /* 0x000fc80000011614 */
[----:B------:R-:W-:Y:S02]  /*12b30*/  LOP3.LUT R20, R20, R21, RZ, 0xfc, !PT ;  /* 0x0000001514147212 */ /* 0x000fe400078efcff */
[----:B------:R2:W5:Y:S03]  /*12b40*/  LDL R21, [R1] ;  /* 0x0000000001157983 */ /* 0x0005660000100800 */
[----:B------:R-:W-:-:S04]  /*12b50*/  IMAD.IADD R6, R20, 0x1, R27 ;  /* 0x0000000114067824 */ /* 0x000fc800078e021b */
[----:B----4-:R-:W-:-:S04]  /*12b60*/  @P6 IMAD.HI.U32 R0, R6, R0, RZ ;  /* 0x0000000006006227 */ /* 0x010fc800078e00ff */
        /* <DEDUP_REMOVED lines=13> */
[----:B------:R-:W-:-:S03]  /*12c40*/  LEA R0, P0, R4, UR8, 0x1 ;  /* 0x0000000804007c11 */ /* 0x000fc6000f8008ff */
[----:B------:R-:W-:-:S05]  /*12c50*/  IMAD.IADD R5, R5, 0x1, R7 ;  /* 0x0000000105057824 */ /* 0x000fca00078e0207 */
[----:B------:R-:W-:Y:S02]  /*12c60*/  LEA.HI.X R4, R4, UR9, R5, 0x1, P0 ;  /* 0x0000000904047c11 */ /* 0x000fe400080f0c05 */
[----:B------:R-:W1:Y:S01]  /*12c70*/  @P6 LDC R5, c[0x0][0x450] ;  /* 0x00011400ff056b82 */ /* 0x000e620000000800 */
[----:B------:R-:W-:-:S04]  /*12c80*/  VIADD R7, R6, 0x80 ;  /* 0x0000008006077836 */ /* 0x000fc80000000000 */
[----:B0-----:R-:W-:-:S04]  /*12c90*/  @P6 IMAD.HI.U32 R8, R7, R8, RZ ;  /* 0x0000000807086227 */ /* 0x001fc800078e00ff */
[----:B------:R-:W-:Y:S01]  /*12ca0*/  IMAD.MOV.U32 R6, RZ, RZ, R7 ;  /* 0x000000ffff067224 */ /* 0x000fe200078e0007 */
[----:B------:R-:W0:Y:S01]  /*12cb0*/  S2R R20, SR_TID.X ;  /* 0x0000000000147919 */ /* 0x000e220000002100 */
[----:B-1----:R-:W-:-:S05]  /*12cc0*/  @P6 SHF.R.U32.HI R6, RZ, R5, R8 ;  /* 0x00000005ff066219 */ /* 0x002fca0000011608 */
        /* <DEDUP_REMOVED lines=16> */
[----:B0-----:R-:W-:Y:S02]  /*12dd0*/  LOP3.LUT R20, R20, 0x7f, RZ, 0xc0, !PT ;  /* 0x0000007f14147812 */ /* 0x001fe400078ec0ff */
[----:B------:R-:W-:Y:S02]  /*12de0*/  LEA.HI.X R2, R2, UR9, R6, 0x1, P1 ;  /* 0x0000000902027c11 */ /* 0x000fe400088f0c06 */
[----:B------:R-:W-:Y:S01]  /*12df0*/  SHF.R.U32.HI R20, RZ, 0x3, R20 ;  /* 0x00000003ff147819 */ /* 0x000fe20000011614 */
[----:B--2---:R-:W-:Y:S06]  /*12e00*/  BRA.DIV UR4, `(.L_x_14154) ;  /* 0x0000004204c87947 */ /* 0x004fec000b800000 */
        /* <DEDUP_REMOVED lines=106> */
.L_x_14255:
        /* <DEDUP_REMOVED lines=10> */
.L_x_14155:
        /* <DEDUP_REMOVED lines=14> */
[----:B------:R-:W2:Y:S01]  /*13630*/  LDL.LU R4, [R1+0x28] ;  /* 0x0000280001047983 */ /* 0x000ea20000300800 */
[----:B------:R1:W-:Y:S03]  /*13640*/  SYNCS.ARRIVE.TRANS64.A1T0 RZ, [R22+URZ+0x16800], RZ ;  /* 0x016800ff16ff79a7 */ /* 0x0003e6000810003f */
[----:B0-----:R-:W3:Y:S01]  /*13650*/  LDL R2, [R1+0x10] ;  /* 0x0000100001027983 */ /* 0x001ee20000100800 */
[----:B------:R-:W-:Y:S01]  /*13660*/  BSSY B0, `(.L_x_14156) ;  /* 0x0000005000007945 */ /* 0x000fe20003800000 */
[----:B------:R-:W0:Y:S01]  /*13670*/  SYNCS.PHASECHK.TRANS64.TRYWAIT P0, [R22+URZ+0x16820], R3 ;  /* 0x01682003160075a7 */ /* 0x000e22000800017f */
[----:B--2---:R-:W-:-:S05]  /*13680*/  VIADD R7, R4, 0xfffffffe ;  /* 0xfffffffe04077836 */ /* 0x004fca0000000000 */
[----:B---3--:R-:W-:Y:S01]  /*13690*/  ISETP.GE.AND P1, PT, R7, R2, PT ;  /* 0x000000020700720c */ /* 0x008fe20003f26270 */
[----:B01----:R-:W-:-:S12]  /*136a0*/  @!P0 BRA `(.L_x_14157) ;  /* 0x0000004800848947 */ /* 0x003fd80003800000 */
.L_x_14256:
[----:B------:R-:W-:Y:S05]  /*136b0*/  BSYNC B0 ;  /* 0x0000000000007941 */ /* 0x000fea0003800000 */
.L_x_14156:
[----:B------:R-:W-:Y:S04]  /*136c0*/  BSSY B0, `(.L_x_14158) ;  /* 0x00000ff000007945 */ /* 0x000fe80003800000 */
[----:B------:R-:W-:Y:S05]  /*136d0*/  @!P1 BRA `(.L_x_14159) ;  /* 0x0000000c00f49947 */ /* 0x000fea0003800000 */
[----:B------:R1:W-:Y:S01]  /*136e0*/  STL [R1], R26 ;  /* 0x0000001a01007387 */ /* 0x0003e20000100800 */
[----:B------:R-:W-:Y:S01]  /*136f0*/  ULDC UR4, c[0x0][0x2f4] ;  /* 0x0000bd0000047ab9 */ /* 0x000fe20000000800 */
[----:B------:R-:W-:Y:S01]  /*13700*/  IMAD.MOV.U32 R6, RZ, RZ, R25 ;  /* 0x000000ffff067224 */ /* 0x000fe200078e0019 */
[----:B------:R-:W-:Y:S01]  /*13710*/  ISETP.GE.AND P1, PT, R29, UR4, PT ;  /* 0x000000041d007c0c */ /* 0x000fe2000bf26270 */
[----:B------:R-:W-:-:S12]  /*13720*/  IMAD.MOV.U32 R20, RZ, RZ, R28 ;  /* 0x000000ffff147224 */ /* 0x000fd800078e001c */
.L_x_14172:
[----:B------:R-:W2:Y:S01]  /*13730*/  LDL R9, [R1+0x14] ;  /* 0x0000140001097983 */ /* 0x000ea20000100800 */
[----:B0-----:R-:W0:Y:S03]  /*13740*/  LDC R3, c[0x0][0x430] ;  /* 0x00010c00ff037b82 */ /* 0x001e260000000800 */
[----:B------:R-:W3:Y:S04]  /*13750*/  LDL R8, [R1+0x18] ;  /* 0x0000180001087983 */ /* 0x000ee80000100800 */
[----:B------:R-:W4:Y:S01]  /*13760*/  LDL R5, [R1+0x4] ;  /* 0x0000040001057983 */ /* 0x000f220000100800 */
[----:B------:R-:W5:Y:S01]  /*13770*/  S2R R2, SR_TID.X ;  /* 0x0000000000027919 */ /* 0x000f620000002100 */
[----:B0-----:R-:W-:-:S13]  /*13780*/  ISETP.NE.AND P0, PT, R3, 0x1, PT ;  /* 0x000000010300780c */ /* 0x001fda0003f05270 */
[----:B------:R-:W0:Y:S01]  /*13790*/  @P0 LDC R4, c[0x0][0x434] ;  /* 0x00010d00ff040b82 */ /* 0x000e220000000800 */
[----:B-----5:R-:W-:-:S04]  /*137a0*/  LOP3.LUT R0, R2, 0x7f, RZ, 0xc0, !PT ;  /* 0x0000007f02007812 */ /* 0x020fc800078ec0ff */
[----:B------:R-:W-:-:S03]  /*137b0*/  SHF.R.U32.HI R3, RZ, 0x3, R0 ;  /* 0x00000003ff037819 */ /* 0x000fc60000011600 */
[----:B------:R-:W5:Y:S01]  /*137c0*/  @P0 LDC R0, c[0x0][0x438] ;  /* 0x00010e00ff000b82 */ /* 0x000f620000000800 */
        /* <DEDUP_REMOVED lines=8> */
[----:B-----5:R-:W-:-:S05]  /*13850*/  @P0 SHF.R.U32.HI R2, RZ, R0, R4 ;  /* 0x00000000ff020219 */ /* 0x020fca0000011604 */
        /* <DEDUP_REMOVED lines=17> */
[----:B-1----:R-:W-:Y:S01]  /*13970*/  IMAD.MOV.U32 R26, RZ, RZ, R7 ;  /* 0x000000ffff1a7224 */ /* 0x002fe200078e0007 */
[----:B------:R-:W-:Y:S02]  /*13980*/  SEL R25, R25, RZ, P0 ;  /* 0x000000ff19197207 */ /* 0x000fe40000000000 */
[----:B------:R-:W-:Y:S02]  /*13990*/  LOP3.LUT R28, R20, R28, RZ, 0x3c, !PT ;  /* 0x0000001c141c7212 */ /* 0x000fe400078e3cff */
[----:B--2---:R-:W-:Y:S01]  /*139a0*/  SHF.R.S32.HI R27, RZ, 0x1f, R4 ;  /* 0x0000001fff1b7819 */ /* 0x004fe20000011404 */
[----:B------:R-:W-:Y:S06]  /*139b0*/  @!P2 BRA `(.L_x_14160) ;  /* 0x000000000004a947 */ /* 0x000fec0003800000 */
[----:B------:R-:W-:Y:S01]  /*139c0*/  BPT.TRAP 0x1 ;  /* 0x000000040000795c */ /* 0x000fe20000300000 */
.L_x_14160:
[----:B------:R-:W-:Y:S01]  /*139d0*/  IMAD R5, R25, 0x8, R22 ;  /* 0x0000000819057824 */ /* 0x000fe200078e0216 */
[----:B------:R-:W-:Y:S01]  /*139e0*/  SHF.L.U32 R2, R28, 0x1f, RZ ;  /* 0x0000001f1c027819 */ /* 0x000fe200000006ff */
[----:B------:R-:W-:Y:S03]  /*139f0*/  BSSY B1, `(.L_x_14161) ;  /* 0x0000003000017945 */ /* 0x000fe60003800000 */
[----:B------:R-:W0:Y:S02]  /*13a00*/  SYNCS.PHASECHK.TRANS64.TRYWAIT P0, [R5+URZ+0x16840], R2 ;  /* 0x01684002050075a7 */ /* 0x000e24000800017f */
[----:B0-----:R-:W-:Y:S05]  /*13a10*/  @!P0 BRA `(.L_x_14162) ;  /* 0x0000004400bc8947 */ /* 0x001fea0003800000 */
.L_x_14257:
[----:B------:R-:W-:Y:S05]  /*13a20*/  BSYNC B1 ;  /* 0x0000000000017941 */ /* 0x000fea0003800000 */
.L_x_14161:
[----:B------:R-:W1:Y:S01]  /*13a30*/  S2R R8, SR_TID.X ;  /* 0x0000000000087919 */ /* 0x000e620000002100 */
[----:B------:R-:W-:Y:S01]  /*13a40*/  SHF.R.S32.HI R21, RZ, 0x1f, R0 ;  /* 0x0000001fff157819 */ /* 0x000fe20000011400 */
[----:B------:R-:W-:Y:S01]  /*13a50*/  ULDC.64 UR4, c[0x0][0x300] ;  /* 0x0000c00000047ab9 */ /* 0x000fe20000000a00 */
[----:B------:R-:W-:Y:S01]  /*13a60*/  ULDC.64 UR6, c[0x0][0x2e8] ;  /* 0x0000ba0000067ab9 */ /* 0x000fe20000000a00 */
[----:B0-----:R-:W-:Y:S01]  /*13a70*/  IMAD.WIDE.U32 R2, R0, UR4, RZ ;  /* 0x0000000400027c25 */ /* 0x001fe2000f8e00ff */
[----:B------:R-:W-:-:S03]  /*13a80*/  LOP3.LUT P2, RZ, R23, 0x1, RZ, 0xc0, !PT ;  /* 0x0000000117ff7812 */ /* 0x000fc6000784c0ff */
        /* <DEDUP_REMOVED lines=16> */
[C---:B------:R-:W-:Y:S02]  /*13b90*/  LEA R8, P0, R2.reuse, UR6, 0x1 ;  /* 0x0000000602087c11 */ /* 0x040fe4000f8008ff */
[----:B------:R-:W-:Y:S02]  /*13ba0*/  LOP3.LUT R9, R9, 0x200, R11, 0xf8, !PT ;  /* 0x0000020009097812 */ /* 0x000fe400078ef80b */
[----:B------:R-:W-:-:S03]  /*13bb0*/  LEA.HI.X R10, R2, UR7, R10, 0x1, P0 ;  /* 0x00000007020a7c11 */ /* 0x000fc600080f0c0a */
[----:B------:R-:W-:Y:S01]  /*13bc0*/  IMAD R9, R25, 0x2000, R9 ;  /* 0x0000200019097824 */ /* 0x000fe200078e0209 */
[----:B------:R-:W-:Y:S06]  /*13bd0*/  BRA.DIV UR4, `(.L_x_14163) ;  /* 0x0000004604607947 */ /* 0x000fec000b800000 */
        /* <DEDUP_REMOVED lines=40> */
.L_x_14275:
        /* <DEDUP_REMOVED lines=8> */
.L_x_14164:
        /* <DEDUP_REMOVED lines=11> */
.L_x_14165:
[----:B------:R1:W-:Y:S01]  /*13f90*/  SYNCS.ARRIVE.TRANS64.A1T0 RZ, [R5+URZ+0x16830], RZ ;  /* 0x016830ff05ff79a7 */ /* 0x0003e2000810003f */
[----:B------:R-:W-:Y:S05]  /*13fa0*/  @!P3 BRA `(.L_x_14166) ;  /* 0x000000000004b947 */ /* 0x000fea0003800000 */
[----:B------:R-:W-:Y:S01]  /*13fb0*/  BPT.TRAP 0x1 ;  /* 0x000000040000795c */ /* 0x000fe20000300000 */
.L_x_14166:
[----:B------:R-:W-:Y:S01]  /*13fc0*/  SHF.L.U32 R2, R20, 0x1f, RZ ;  /* 0x0000001f14027819 */ /* 0x000fe200000006ff */
[----:B-1----:R-:W-:Y:S01]  /*13fd0*/  IMAD R5, R6, 0x8, R22 ;  /* 0x0000000806057824 */ /* 0x002fe200078e0216 */
[----:B------:R-:W-:Y:S03]  /*13fe0*/  BSSY B1, `(.L_x_14167) ;  /* 0x0000003000017945 */ /* 0x000fe60003800000 */
[----:B------:R-:W1:Y:S02]  /*13ff0*/  SYNCS.PHASECHK.TRANS64.TRYWAIT P0, [R5+URZ+0x16860], R2 ;  /* 0x01686002050075a7 */ /* 0x000e64000800017f */
[----:B-1----:R-:W-:Y:S05]  /*14000*/  @!P0 BRA `(.L_x_14168) ;  /* 0x0000004800848947 */ /* 0x002fea0003800000 */
.L_x_14276:
[----:B------:R-:W-:Y:S05]  /*14010*/  BSYNC B1 ;  /* 0x0000000000017941 */ /* 0x000fea0003800000 */
.L_x_14167:
        /* <DEDUP_REMOVED lines=61> */
.L_x_14294:
        /* <DEDUP_REMOVED lines=25> */
.L_x_14170:
        /* <DEDUP_REMOVED lines=11> */
.L_x_14171:
[----:B------:R-:W2:Y:S01]  /*14630*/  LDL R0, [R1+0x10] ;  /* 0x0000100001007983 */ /* 0x000ea20000100800 */
[----:B------:R3:W-:Y:S01]  /*14640*/  SYNCS.ARRIVE.TRANS64.A1T0 RZ, [R5+URZ+0x16850], RZ ;  /* 0x016850ff05ff79a7 */ /* 0x0007e2000810003f */
[C---:B------:R-:W-:Y:S02]  /*14650*/  VIADD R7, R26.reuse, 0xffffffff ;  /* 0xffffffff1a077836 */ /* 0x040fe40000000000 */
[----:B------:R3:W-:Y:S01]  /*14660*/  STL [R1], R26 ;  /* 0x0000001a01007387 */ /* 0x0007e20000100800 */
[----:B------:R-:W-:Y:S02]  /*14670*/  IMAD.MOV.U32 R6, RZ, RZ, R25 ;  /* 0x000000ffff067224 */ /* 0x000fe400078e0019 */
[----:B------:R-:W-:Y:S01]  /*14680*/  IMAD.MOV.U32 R20, RZ, RZ, R28 ;  /* 0x000000ffff147224 */ /* 0x000fe200078e001c */
[----:B--2---:R-:W-:-:S13]  /*14690*/  ISETP.GT.AND P0, PT, R26, R0, PT ;  /* 0x000000001a00720c */ /* 0x004fda0003f04270 */
[----:B---3--:R-:W-:Y:S05]  /*146a0*/  @P0 BRA `(.L_x_14172) ;  /* 0xfffffff000200947 */ /* 0x008fea000383ffff */
.L_x_14159:
[----:B------:R-:W-:Y:S05]  /*146b0*/  BSYNC B0 ;  /* 0x0000000000007941 */ /* 0x000fea0003800000 */
.L_x_14158:
        /* <DEDUP_REMOVED lines=17> */
.L_x_14174:
[----:B------:R-:W-:Y:S05]  /*147d0*/  BSYNC B0 ;  /* 0x0000000000007941 */ /* 0x000fea0003800000 */
.L_x_14173:
[----:B------:R-:W-:-:S05]  /*147e0*/  IMAD.U32 R0, RZ, RZ, UR37 ;  /* 0x00000025ff007e24 */ /* 0x000fca000f8e00ff */
[----:B------:R-:W-:-:S13]  /*147f0*/  ISETP.NE.AND P0, PT, R0, 0x3, PT ;  /* 0x000000030000780c */ /* 0x000fda0003f05270 */
[----:B------:R-:W-:Y:S05]  /*14800*/  @!P0 BRA `(.L_x_14175) ;  /* 0x0000000000048947 */ /* 0x000fea0003800000 */
[----:B------:R-:W-:Y:S01]  /*14810*/  BPT.TRAP 0x1 ;  /* 0x000000040000795c */ /* 0x000fe20000300000 */
.L_x_14175:
[----:B------:R-:W2:Y:S01]  /*14820*/  LDL.LU R2, [R1+0xc] ;  /* 0x00000c0001027983 */ /* 0x000ea20000300800 */
[----:B------:R-:W-:Y:S01]  /*14830*/  IMAD R0, R25, 0x8, R22 ;  /* 0x0000000819007824 */ /* 0x000fe200078e0216 */
[----:B0-----:R-:W-:Y:S01]  /*14840*/  SHF.L.U32 R3, R28, 0x1f, RZ ;  /* 0x0000001f1c037819 */ /* 0x001fe200000006ff */
[----:B------:R-:W-:Y:S03]  /*14850*/  BSSY B0, `(.L_x_14176) ;  /* 0x0000004000007945 */ /* 0x000fe60003800000 */
[----:B------:R-:W0:Y:S01]  /*14860*/  SYNCS.PHASECHK.TRANS64.TRYWAIT P0, [R0+URZ+0x16860], R3 ;  /* 0x01686003000075a7 */ /* 0x000e22000800017f */
[----:B--2---:R-:W-:Y:S01]  /*14870*/  IMAD R6, R26, -0x80, R2 ;  /* 0xffffff801a067824 */ /* 0x004fe200078e0202 */
[----:B0-----:R-:W-:Y:S06]  /*14880*/  @!P0 BRA `(.L_x_14177) ;  /* 0x0000004800c08947 */ /* 0x001fec0003800000 */
.L_x_14295:
[----:B------:R-:W-:Y:S05]  /*14890*/  BSYNC B0 ;  /* 0x0000000000007941 */ /* 0x000fea0003800000 */
.L_x_14176:
        /* <DEDUP_REMOVED lines=19> */
[----:B------:R-:W-:Y:S01]  /*149d0*/  ISETP.LT.OR P1, PT, R6, 0x1, P0 ;  /* 0x000000010600780c */ /* 0x000fe20000721670 */
[----:B------:R-:W2:Y:S04]  /*149e0*/  SHFL.IDX PT, R9, R17, 0x1, 0x181f ;  /* 0x00381f0011097f89 */ /* 0x000ea800000e0000 */
[----:B------:R-:W3:Y:S04]  /*149f0*/  SHFL.IDX PT, R7, R18, 0x1, 0x181f ;  /* 0x00381f0012077f89 */ /* 0x000ee800000e0000 */
[----:B------:R-:W4:Y:S04]  /*14a00*/  SHFL.IDX PT, R10, R17, 0x2, 0x181f ;  /* 0x00581f00110a7f89 */ /* 0x000f2800000e0000 */
[----:B------:R-:W5:Y:S01]  /*14a10*/  SHFL.IDX PT, R8, R18, 0x2, 0x181f ;  /* 0x00581f0012087f89 */ /* 0x000f6200000e0000 */
[----:B-1----:R-:W-:-:S03]  /*14a20*/  IADD3 R2, P2, R14, R5, RZ ;  /* 0x000000050e027210 */ /* 0x002fc60007f5e0ff */
[----:B------:R-:W-:Y:S02]  /*14a30*/  SHFL.IDX PT, R14, R17, 0x6, 0x181f ;  /* 0x00d81f00110e7f89 */ /* 0x000fe400000e0000 */
[----:B0-----:R-:W-:-:S05]  /*14a40*/  IMAD.X R3, RZ, RZ, R3, P2 ;  /* 0x000000ffff037224 */ /* 0x001fca00010e0603 */
        /* <DEDUP_REMOVED lines=20> */
[----:B--2---:R-:W-:-:S05]  /*14b90*/  IADD3 R2, P2, R10, R5, RZ ;  /* 0x000000050a027210 */ /* 0x004fca0007f5e0ff */
[----:B---3--:R-:W-:Y:S02]  /*14ba0*/  IMAD.X R3, RZ, RZ, R8, P2 ;  /* 0x000000ffff037224 */ /* 0x008fe400010e0608 */
[----:B------:R-:W2:Y:S04]  /*14bb0*/  SHFL.IDX PT, R8, R18, 0x6, 0x181f ;  /* 0x00d81f0012087f89 */ /* 0x000ea800000e0000 */
[----:B------:R0:W-:Y:S01]  /*14bc0*/  LDGSTS.E.BYPASS.LTC128B.128 [R4+0x2400], desc[UR54][R2.64], !P1 ;  /* 0x0240000002047fae */ /* 0x0001e2000c901d76 */
[----:B------:R-:W-:-:S03]  /*14bd0*/  ISETP.LT.OR P1, PT, R6, 0x51, P0 ;  /* 0x000000510600780c */ /* 0x000fc60000721670 */
[----:B------:R-:W3:Y:S01]  /*14be0*/  SHFL.IDX PT, R18, R18, 0x7, 0x181f ;  /* 0x00f81f0012127f89 */ /* 0x000ee200000e0000 */
[----:B0-----:R-:W-:-:S05]  /*14bf0*/  IADD3 R2, P2, R9, R5, RZ ;  /* 0x0000000509027210 */ /* 0x001fca0007f5e0ff */
[----:B-1----:R-:W-:-:S05]  /*14c00*/  IMAD.X R3, RZ, RZ, R7, P2 ;  /* 0x000000ffff037224 */ /* 0x002fca00010e0607 */
[----:B------:R0:W-:Y:S01]  /*14c10*/  LDGSTS.E.BYPASS.LTC128B.128 [R4+0x2c00], desc[UR54][R2.64], !P1 ;  /* 0x02c0000002047fae */ /* 0x0001e2000c901d76 */
[----:B------:R-:W-:Y:S02]  /*14c20*/  ISETP.LT.OR P1, PT, R6, 0x61, P0 ;  /* 0x000000610600780c */ /* 0x000fe40000721670 */
[----:B0-----:R-:W-:Y:S02]  /*14c30*/  IADD3 R2, P2, R14, R5, RZ ;  /* 0x000000050e027210 */ /* 0x001fe40007f5e0ff */
[----:B------:R0:W1:Y:S03]  /*14c40*/  SHFL.IDX PT, R14, R17, 0x7, 0x181f ;  /* 0x00f81f00110e7f89 */ /* 0x00006600000e0000 */
[----:B--2---:R-:W-:-:S06]  /*14c50*/  IMAD.X R3, RZ, RZ, R8, P2 ;  /* 0x000000ffff037224 */ /* 0x004fcc00010e0608 */
[----:B---3--:R0:W-:Y:S02]  /*14c60*/  LDGSTS.E.BYPASS.LTC128B.128 [R4+0x3400], desc[UR54][R2.64], !P1 ;  /* 0x0340000002047fae */ /* 0x0081e4000c901d76 */
.L_x_14313:
[----:B------:R-:W-:Y:S02]  /*14c70*/  ISETP.LT.OR P0, PT, R6, 0x71, P0 ;  /* 0x000000710600780c */ /* 0x000fe40000701670 */
[----:B01----:R-:W-:-:S05]  /*14c80*/  IADD3 R2, P1, R14, R5, RZ ;  /* 0x000000050e027210 */ /* 0x003fca0007f3e0ff */
[----:B------:R-:W-:-:S06]  /*14c90*/  IMAD.X R3, RZ, RZ, R18, P1 ;  /* 0x000000ffff037224 */ /* 0x000fcc00008e0612 */
[----:B------:R-:W-:Y:S01]  /*14ca0*/  @!PT LDS RZ, [RZ] ;  /* 0x00000000fffff984 */ /* 0x000fe20000000800 */
[----:B------:R-:W-:Y:S01]  /*14cb0*/  @!PT LDS RZ, [RZ] ;  /* 0x00000000fffff984 */ /* 0x000fe20000000800 */
[----:B------:R-:W-:Y:S01]  /*14cc0*/  @!PT LDS RZ, [RZ] ;  /* 0x00000000fffff984 */ /* 0x000fe20000000800 */
[----:B------:R0:W-:Y:S01]  /*14cd0*/  LDGSTS.E.BYPASS.LTC128B.128 [R4+0x3c00], desc[UR54][R2.64], !P0 ;  /* 0x03c0000002047fae */ /* 0x0001e2000c101d76 */
[----:B------:R-:W-:Y:S01]  /*14ce0*/  PLOP3.LUT P0, PT, PT, PT, PT, 0x80, 0x0 ;  /* 0x000000000000781c */ /* 0x000fe20003f0f070 */
[----:B------:R-:W-:-:S12]  /*14cf0*/  NOP ;  /* 0x0000000000007918 */ /* 0x000fd80000000000 */
.L_x_14179:
        /* <DEDUP_REMOVED lines=11> */
.L_x_14180:
[----:B------:R0:W-:Y:S01]  /*14db0*/  SYNCS.ARRIVE.TRANS64.A1T0 RZ, [R0+URZ+0x16850], RZ ;  /* 0x016850ff00ff79a7 */ /* 0x0001e2000810003f */
[----:B------:R-:W-:-:S05]  /*14dc0*/  VIADD R25, R25, 0x1 ;  /* 0x0000000119197836 */ /* 0x000fca0000000000 */
[----:B------:R-:W-:-:S04]  /*14dd0*/  ISETP.NE.AND P0, PT, R25, 0x2, PT ;  /* 0x000000021900780c */ /* 0x000fc80003f05270 */
[----:B------:R-:W-:Y:S02]  /*14de0*/  SEL R3, RZ, 0x1, P0 ;  /* 0x00000001ff037807 */ /* 0x000fe40000000000 */
[----:B------:R-:W-:Y:S02]  /*14df0*/  SEL R25, R25, RZ, P0 ;  /* 0x000000ff19197207 */ /* 0x000fe40000000000 */
[----:B0-----:R-:W-:-:S07]  /*14e00*/  LOP3.LUT R28, R28, R3, RZ, 0x3c, !PT ;  /* 0x000000031c1c7212 */ /* 0x001fce00078e3cff */
.L_x_14139:
[----:B------:R-:W-:Y:S05]  /*14e10*/  BSYNC B7 ;  /* 0x0000000000077941 */ /* 0x000fea0003800000 */
.L_x_14137:
        /* <DEDUP_REMOVED lines=11> */
.L_x_14181:
        /* <DEDUP_REMOVED lines=43> */
.L_x_14323:
[----:B------:R-:W-:Y:S02]  /*15180*/  ULDC UR4, c[0x0][0xc38] ;  /* 0x00030e0000047ab9 */ /* 0x000fe40000000800 */
[----:B------:R-:W-:-:S04]  /*15190*/  IMAD.U32 R4, RZ, RZ, UR4 ;  /* 0x00000004ff047e24 */ /* 0x000fc8000f8e00ff */
[----:B-1----:R-:W-:-:S04]  /*151a0*/  IMAD R3, R14, R4, RZ ;  /* 0x000000040e037224 */ /* 0x002fc800078e02ff */
[----:B------:R-:W-:-:S05]  /*151b0*/  IMAD.IADD R6, R6, 0x1, R3 ;  /* 0x0000000106067824 */ /* 0x000fca00078e0203 */
[----:B------:R-:W-:-:S13]  /*151c0*/  ISETP.GT.AND P6, PT, R6, R0, PT ;  /* 0x000000000600720c */ /* 0x000fda0003fc4270 */
[----:B------:R-:W-:Y:S05]  /*151d0*/  @P6 BRA `(.L_x_14184) ;  /* 0x0000000000a46947 */ /* 0x000fea0003800000 */
.L_x_14187:
        /* <DEDUP_REMOVED lines=35> */
.L_x_14331:
[----:B------:R-:W-:Y:S02]  /*15410*/  ULDC UR4, c[0x0][0xc38] ;  /* 0x00030e0000047ab9 */ /* 0x000fe40000000800 */
[----:B------:R-:W-:-:S04]  /*15420*/  IMAD.U32 R4, RZ, RZ, UR4 ;  /* 0x00000004ff047e24 */ /* 0x000fc8000f8e00ff */
[----:B-1----:R-:W-:-:S04]  /*15430*/  IMAD R3, R14, R4, RZ ;  /* 0x000000040e037224 */ /* 0x002fc800078e02ff */
[----:B------:R-:W-:-:S05]  /*15440*/  IMAD.IADD R6, R3, 0x1, R6 ;  /* 0x0000000103067824 */ /* 0x000fca00078e0206 */
[----:B------:R-:W-:-:S13]  /*15450*/  ISETP.GT.AND P6, PT, R6, R0, PT ;  /* 0x000000000600720c */ /* 0x000fda0003fc4270 */
[----:B------:R-:W-:Y:S05]  /*15460*/  @!P6 BRA `(.L_x_14187) ;  /* 0xfffffffc005ce947 */ /* 0x000fea000383ffff */
.L_x_14184:
        /* <DEDUP_REMOVED lines=10> */
.L_x_14336:
[----:B------:R-:W-:-:S13]  /*15510*/  ISETP.NE.AND P0, PT, R3, RZ, PT ;  /* 0x000000ff0300720c */ /* 0x000fda0003f05270 */
[----:B------:R-:W-:Y:S05]  /*15520*/  @!P0 BRA `(.L_x_14189) ;  /* 0x0000000000108947 */ /* 0x000fea0003800000 */
[----:B------:R-:W-:Y:S01]  /*15530*/  UMOV UR4, 0xffffffff ;  /* 0xffffffff00047882 */ /* 0x000fe20000000000 */
[----:B------:R-:W-:Y:S02]  /*15540*/  VIADD R12, R7, 0xffffffff ;  /* 0xffffffff070c7836 */ /* 0x000fe40000000000 */
[----:B------:R-:W-:Y:S05]  /*15550*/  BRA.DIV UR4, `(.L_x_14190) ;  /* 0x0000005204387947 */ /* 0x000fea000b800000 */
[----:B------:R4:W0:Y:S02]  /*15560*/  SHFL.IDX PT, R16, R2, R12, 0x1f ;  /* 0x00001f0c02107589 */ /* 0x00082400000e0000 */
.L_x_14189:
        /* <DEDUP_REMOVED lines=10> */
[----:B0-----:R-:W-:-:S06]  /*15610*/  VIADD R3, R7, 0xffffffe ;  /* 0x0ffffffe07037836 */ /* 0x001fcc0000000000 */
[----:B------:R-:W0:Y:S02]  /*15620*/  F2I.FTZ.U32.TRUNC.NTZ R3, R3 ;  /* 0x0000000300037305 */ /* 0x000e24000021f000 */
[----:B0-----:R-:W-:-:S04]  /*15630*/  IMAD.MOV R9, RZ, RZ, -R3 ;  /* 0x000000ffff097224 */ /* 0x001fc800078e0a03 */
[----:B------:R-:W-:-:S04]  /*15640*/  IMAD R9, R9, R4, RZ ;  /* 0x0000000409097224 */ /* 0x000fc800078e02ff */
[----:B------:R-:W-:Y:S01]  /*15650*/  IMAD.HI.U32 R8, R3, R9, R2 ;  /* 0x0000000903087227 */ /* 0x000fe200078e0002 */
[----:B------:R-:W-:Y:S01]  /*15660*/  IABS R9, R0 ;  /* 0x0000000000097213 */ /* 0x000fe20000000000 */
[----:B------:R-:W0:Y:S01]  /*15670*/  MUFU.RCP R2, R10 ;  /* 0x0000000a00027308 */ /* 0x000e220000001000 */
[----:B------:R-:W-:-:S03]  /*15680*/  IABS R3, R17 ;  /* 0x0000001100037213 */ /* 0x000fc60000000000 */
[----:B------:R-:W-:-:S04]  /*15690*/  IMAD.HI.U32 R7, R8, R9, RZ ;  /* 0x0000000908077227 */ /* 0x000fc800078e00ff */
[----:B------:R-:W-:-:S04]  /*156a0*/  IMAD.MOV R12, RZ, RZ, -R3 ;  /* 0x000000ffff0c7224 */ /* 0x000fc800078e0a03 */
[----:B------:R-:W-:Y:S02]  /*156b0*/  IMAD R9, R7, R12, R9 ;  /* 0x0000000c07097224 */ /* 0x000fe400078e0209 */
[----:B0-----:R-:W-:-:S03]  /*156c0*/  VIADD R3, R2, 0xffffffe ;  /* 0x0ffffffe02037836 */ /* 0x001fc60000000000 */
[----:B------:R-:W-:Y:S01]  /*156d0*/  ISETP.GT.U32.AND P1, PT, R4, R9, PT ;  /* 0x000000090400720c */ /* 0x000fe20003f24070 */
[----:B------:R-:W-:Y:S02]  /*156e0*/  IMAD.MOV.U32 R2, RZ, RZ, RZ ;  /* 0x000000ffff027224 */ /* 0x000fe400078e00ff */
[----:B------:R-:W0:Y:S10]  /*156f0*/  F2I.FTZ.U32.TRUNC.NTZ R3, R3 ;  /* 0x0000000300037305 */ /* 0x000e34000021f000 */
[----:B------:R-:W-:-:S02]  /*15700*/  @!P1 IMAD.IADD R9, R9, 0x1, -R4 ;  /* 0x0000000109099824 */ /* 0x000fc400078e0a04 */
[----:B------:R-:W-:Y:S01]  /*15710*/  @!P1 VIADD R7, R7, 0x1 ;  /* 0x0000000107079836 */ /* 0x000fe20000000000 */
[----:B------:R-:W-:Y:S02]  /*15720*/  ISETP.NE.AND P1, PT, R17, RZ, PT ;  /* 0x000000ff1100720c */ /* 0x000fe40003f25270 */
[----:B------:R-:W-:Y:S01]  /*15730*/  ISETP.GE.U32.AND P0, PT, R9, R4, PT ;  /* 0x000000040900720c */ /* 0x000fe20003f06070 */
[----:B0-----:R-:W-:-:S04]  /*15740*/  IMAD.MOV R9, RZ, RZ, -R3 ;  /* 0x000000ffff097224 */ /* 0x001fc800078e0a03 */
[----:B------:R-:W-:-:S04]  /*15750*/  IMAD R9, R9, R6, RZ ;  /* 0x0000000609097224 */ /* 0x000fc800078e02ff */
[----:B------:R-:W-:Y:S01]  /*15760*/  IMAD.HI.U32 R4, R3, R9, R2 ;  /* 0x0000000903047227 */ /* 0x000fe200078e0002 */
[----:B------:R-:W-:-:S03]  /*15770*/  LOP3.LUT R2, R0, R17, RZ, 0x3c, !PT ;  /* 0x0000001100027212 */ /* 0x000fc600078e3cff */
[----:B------:R-:W-:Y:S01]  /*15780*/  @P0 VIADD R7, R7, 0x1 ;  /* 0x0000000107070836 */ /* 0x000fe20000000000 */
[----:B------:R-:W-:Y:S02]  /*15790*/  ISETP.GE.AND P2, PT, R2, RZ, PT ;  /* 0x000000ff0200720c */ /* 0x000fe40003f46270 */
[----:B------:R-:W-:-:S05]  /*157a0*/  IABS R2, R5 ;  /* 0x0000000500027213 */ /* 0x000fca0000000000 */
[----:B------:R-:W-:-:S06]  /*157b0*/  IMAD.MOV R2, RZ, RZ, -R2 ;  /* 0x000000ffff027224 */ /* 0x000fcc00078e0a02 */
        /* <DEDUP_REMOVED lines=12> */
[----:B------:R-:W-:-:S04]  /*15880*/  IMAD.MOV R3, RZ, RZ, -R7 ;  /* 0x000000ffff037224 */ /* 0x000fc800078e0a07 */
[----:B------:R-:W-:-:S08]  /*15890*/  IMAD R3, R17, R3, R0 ;  /* 0x0000000311037224 */ /* 0x000fd000078e0200 */
        /* <DEDUP_REMOVED lines=8> */
.L_x_14191:
        /* <DEDUP_REMOVED lines=32> */
[----:B------:R-:W-:-:S04]  /*15b20*/  VIADDMNMX R4, R3, R4, R6, PT ;  /* 0x0000000403047246 */ /* 0x000fc80003800106 */
[----:B------:R-:W-:-:S04]  /*15b30*/  IABS R6, R4 ;  /* 0x0000000400067213 */ /* 0x000fc80000000000 */
[----:B------:R-:W0:Y:S08]  /*15b40*/  I2F.RP R8, R6 ;  /* 0x0000000600087306 */ /* 0x000e300000209400 */
[----:B0-----:R-:W0:Y:S02]  /*15b50*/  MUFU.RCP R8, R8 ;  /* 0x0000000800087308 */ /* 0x001e240000001000 */
[----:B0-----:R-:W-:Y:S01]  /*15b60*/  VIADD R2, R8, 0xffffffe ;  /* 0x0ffffffe08027836 */ /* 0x001fe20000000000 */
[----:B------:R-:W-:-:S05]  /*15b70*/  IABS R8, R0 ;  /* 0x0000000000087213 */ /* 0x000fca0000000000 */
[----:B------:R0:W1:Y:S02]  /*15b80*/  F2I.FTZ.U32.TRUNC.NTZ R3, R2 ;  /* 0x0000000200037305 */ /* 0x000064000021f000 */
[----:B0-----:R-:W-:Y:S02]  /*15b90*/  IMAD.MOV.U32 R2, RZ, RZ, RZ ;  /* 0x000000ffff027224 */ /* 0x001fe400078e00ff */
[----:B-1----:R-:W-:-:S04]  /*15ba0*/  IMAD.MOV R5, RZ, RZ, -R3 ;  /* 0x000000ffff057224 */ /* 0x002fc800078e0a03 */
[----:B------:R-:W-:-:S04]  /*15bb0*/  IMAD R5, R5, R6, RZ ;  /* 0x0000000605057224 */ /* 0x000fc800078e02ff */
[----:B------:R-:W-:Y:S01]  /*15bc0*/  IMAD.HI.U32 R3, R3, R5, R2 ;  /* 0x0000000503037227 */ /* 0x000fe200078e0002 */
[-C--:B------:R-:W-:Y:S02]  /*15bd0*/  IABS R5, R4.reuse ;  /* 0x0000000400057213 */ /* 0x080fe40000000000 */
[----:B------:R-:W-:Y:S02]  /*15be0*/  LOP3.LUT R2, R0, R4, RZ, 0x3c, !PT ;  /* 0x0000000400027212 */ /* 0x000fe400078e3cff */
[----:B------:R-:W-:Y:S01]  /*15bf0*/  IADD3 R0, R7, 0x1000000, R0 ;  /* 0x0100000007007810 */ /* 0x000fe20007ffe000 */
[----:B------:R-:W-:Y:S01]  /*15c00*/  IMAD.MOV R5, RZ, RZ, -R5 ;  /* 0x000000ffff057224 */ /* 0x000fe200078e0a05 */
[----:B------:R-:W-:Y:S01]  /*15c10*/  ISETP.GE.AND P2, PT, R2, RZ, PT ;  /* 0x000000ff0200720c */ /* 0x000fe20003f46270 */
        /* <DEDUP_REMOVED lines=12> */
.L_x_14192:
[----:B------:R-:W-:-:S05]  /*15ce0*/  LOP3.LUT R0, RZ, R3, RZ, 0x33, !PT ;  /* 0x00000003ff007212 */ /* 0x000fca00078e33ff */
[----:B------:R-:W-:Y:S01]  /*15cf0*/  IMAD.IADD R17, R17, 0x1, R0 ;  /* 0x0000000111117824 */ /* 0x000fe200078e0200 */
[----:B------:R-:W-:Y:S06]  /*15d00*/  BRA `(.L_x_14193) ;  /* 0x00000000001c7947 */ /* 0x000fec0003800000 */
.L_x_14185:
[----:B------:R-:W-:Y:S01]  /*15d10*/  UMOV UR4, URZ ;  /* 0x0000003f00047c82 */ /* 0x000fe20008000000 */
[----:B------:R-:W-:Y:S01]  /*15d20*/  UMOV UR5, URZ ;  /* 0x0000003f00057c82 */ /* 0x000fe20008000000 */
[----:B------:R-:W-:Y:S01]  /*15d30*/  ULDC UR6, c[0x0][0xc3c] ;  /* 0x00030f0000067ab9 */ /* 0x000fe20000000800 */
[----:B------:R-:W-:Y:S02]  /*15d40*/  IMAD.MOV.U32 R16, RZ, RZ, R0 ;  /* 0x000000ffff107224 */ /* 0x000fe400078e0000 */
[----:B------:R-:W-:Y:S02]  /*15d50*/  IMAD.U32 R17, RZ, RZ, UR4 ;  /* 0x00000004ff117e24 */ /* 0x000fe4000f8e00ff */
[----:B------:R-:W-:Y:S02]  /*15d60*/  IMAD.U32 R18, RZ, RZ, UR5 ;  /* 0x00000005ff127e24 */ /* 0x000fe4000f8e00ff */
[----:B------:R-:W-:-:S07]  /*15d70*/  IMAD.U32 R19, RZ, RZ, UR6 ;  /* 0x00000006ff137e24 */ /* 0x000fce000f8e00ff */
.L_x_14193:
        /* <DEDUP_REMOVED lines=10> */
.L_x_14182:
[----:B------:R-:W-:Y:S02]  /*15e20*/  ULDC UR4, c[0x0][0xc3c] ;  /* 0x00030f0000047ab9 */ /* 0x000fe40000000800 */
[----:B--2---:R-:W-:-:S13]  /*15e30*/  ISETP.GE.AND P0, PT, R19, UR4, PT ;  /* 0x0000000413007c0c */ /* 0x004fda000bf06270 */
[----:B------:R-:W-:Y:S05]  /*15e40*/  @!P0 BRA `(.L_x_14194) ;  /* 0xffffffa800fc8947 */ /* 0x000fea000383ffff */
[----:B------:R-:W-:Y:S05]  /*15e50*/  BSYNC B8 ;  /* 0x0000000000087941 */ /* 0x000fea0003800000 */
.L_x_14123:
        /* <DEDUP_REMOVED lines=12> */
.L_x_14339:
[----:B------:R-:W-:Y:S05]  /*15f20*/  BSYNC B0 ;  /* 0x0000000000007941 */ /* 0x000fea0003800000 */
.L_x_14195:
[----:B------:R-:W-:-:S03]  /*15f30*/  UMOV UR4, 0xffffffff ;  /* 0xffffffff00047882 */ /* 0x000fc60000000000 */
[----:B------:R-:W-:Y:S05]  /*15f40*/  BRA.DIV UR4, `(.L_x_14197) ;  /* 0x0000004604f87947 */ /* 0x000fea000b800000 */
[----:B0-----:R-:W0:Y:S02]  /*15f50*/  S2R R0, SR_TID.X ;  /* 0x0000000000007919 */ /* 0x001e240000002100 */
[----:B0-----:R-:W-:-:S04]  /*15f60*/  SHF.R.U32.HI R0, RZ, 0x5, R0 ;  /* 0x00000005ff007819 */ /* 0x001fc80000011600 */
[----:B------:R-:W-:-:S05]  /*15f70*/  LOP3.LUT R0, R0, 0x3, RZ, 0xc0, !PT ;  /* 0x0000000300007812 */ /* 0x000fca00078ec0ff */
[----:B------:R0:W2:Y:S02]  /*15f80*/  SHFL.IDX PT, R14, R0, RZ, 0x1f ;  /* 0x00001fff000e7589 */ /* 0x0000a400000e0000 */
.L_x_14342:
[----:B--2---:R-:W-:Y:S01]  /*15f90*/  ISETP.NE.AND P0, PT, R14, RZ, PT ;  /* 0x000000ff0e00720c */ /* 0x004fe20003f05270 */
[----:B------:R-:W-:-:S12]  /*15fa0*/  BSSY B0, `(.L_x_14198) ;  /* 0x0000024000007945 */ /* 0x000fd80003800000 */
[----:B------:R-:W-:Y:S05]  /*15fb0*/  @P0 BRA `(.L_x_14199) ;  /* 0x0000000000880947 */ /* 0x000fea0003800000 */
[----:B------:R-:W-:-:S03]  /*15fc0*/  UMOV UR4, 0xffffffff ;  /* 0xffffffff00047882 */ /* 0x000fc60000000000 */
[----:B------:R-:W-:Y:S05]  /*15fd0*/  BRA.DIV UR4, `(.L_x_14200) ;  /* 0x0000004a04087947 */ /* 0x000fea000b800000 */
[----:B------:R-:W-:-:S13]  /*15fe0*/  ELECT P6, URZ, PT ;  /* 0x00000000003f782f */ /* 0x000fda00038c0000 */
.L_x_14345:
[----:B------:R-:W-:Y:S05]  /*15ff0*/  @!P6 BRA `(.L_x_14199) ;  /* 0x000000000078e947 */ /* 0x000fea0003800000 */
[----:B------:R-:W-:-:S06]  /*16000*/  ULOP3.LUT UR4, UR36, 0x2, URZ, 0xfc, !UPT ;  /* 0x0000000224047892 */ /* 0x000fcc000f8efc3f */
[----:B0-----:R-:W-:-:S05]  /*16010*/  IMAD.U32 R0, RZ, RZ, UR4 ;  /* 0x00000004ff007e24 */ /* 0x001fca000f8e00ff */
[----:B------:R-:W-:-:S13]  /*16020*/  ISETP.NE.AND P0, PT, R0, 0x3, PT ;  /* 0x000000030000780c */ /* 0x000fda0003f05270 */
[----:B------:R-:W-:Y:S05]  /*16030*/  @!P0 BRA `(.L_x_14201) ;  /* 0x0000000000048947 */ /* 0x000fea0003800000 */
[----:B------:R-:W-:Y:S01]  /*16040*/  BPT.TRAP 0x1 ;  /* 0x000000040000795c */ /* 0x000fe20000300000 */
.L_x_14201:
[C---:B------:R-:W-:Y:S01]  /*16050*/  IMAD R5, R25.reuse, 0x8, R4 ;  /* 0x0000000819057824 */ /* 0x040fe200078e0204 */
[----:B------:R-:W-:Y:S01]  /*16060*/  SHF.L.U32 R0, R28, 0x1f, RZ ;  /* 0x0000001f1c007819 */ /* 0x000fe200000006ff */
[----:B------:R-:W-:-:S03]  /*16070*/  VIADD R25, R25, 0x1 ;  /* 0x0000000119197836 */ /* 0x000fc60000000000 */
[----:B------:R-:W0:Y:S02]  /*16080*/  SYNCS.PHASECHK.TRANS64.TRYWAIT P1, [R5+URZ+0x16840], R0 ;  /* 0x01684000050075a7 */ /* 0x000e24000802017f */
[----:B------:R-:W-:-:S04]  /*16090*/  ISETP.NE.AND P2, PT, R25, 0x2, PT ;  /* 0x000000021900780c */ /* 0x000fc80003f45270 */
[----:B------:R-:W-:Y:S01]  /*160a0*/  SEL R3, RZ, 0x1, P2 ;  /* 0x00000001ff037807 */ /* 0x000fe20001000000 */
[----:B0-----:R-:W-:Y:S08]  /*160b0*/  @!P1 BRA `(.L_x_14202) ;  /* 0x0000004400f09947 */ /* 0x001ff00003800000 */
.L_x_14346:
[----:B------:R-:W-:Y:S02]  /*160c0*/  SEL R25, R25, RZ, P2 ;  /* 0x000000ff19197207 */ /* 0x000fe40001000000 */
[----:B------:R-:W-:Y:S01]  /*160d0*/  LOP3.LUT R2, R28, R3, RZ, 0x3c, !PT ;  /* 0x000000031c027212 */ /* 0x000fe200078e3cff */
[----:B------:R-:W-:Y:S06]  /*160e0*/  @!P0 BRA `(.L_x_14203) ;  /* 0x0000000000048947 */ /* 0x000fec0003800000 */
[----:B------:R-:W-:Y:S01]  /*160f0*/  BPT.TRAP 0x1 ;  /* 0x000000040000795c */ /* 0x000fe20000300000 */
.L_x_14203:
[----:B------:R-:W-:Y:S01]  /*16100*/  IMAD R25, R25, 0x8, R4 ;  /* 0x0000000819197824 */ /* 0x000fe200078e0204 */
[----:B------:R-:W-:-:S04]  /*16110*/  SHF.L.U32 R2, R2, 0x1f, RZ ;  /* 0x0000001f02027819 */ /* 0x000fc800000006ff */
[----:B------:R-:W2:Y:S02]  /*16120*/  SYNCS.PHASECHK.TRANS64.TRYWAIT P1, [R25+URZ+0x16840], R2 ;  /* 0x01684002190075a7 */ /* 0x000ea4000802017f */
[----:B--2---:R-:W-:Y:S05]  /*16130*/  @!P1 BRA `(.L_x_14204) ;  /* 0x0000004400e49947 */ /* 0x004fea0003800000 */
.L_x_14347:
[----:B------:R-:W-:Y:S05]  /*16140*/  @!P0 BRA `(.L_x_14205) ;  /* 0x0000000000048947 */ /* 0x000fea0003800000 */
[----:B------:R-:W-:Y:S01]  /*16150*/  BPT.TRAP 0x1 ;  /* 0x000000040000795c */ /* 0x000fe20000300000 */
.L_x_14205:
[----:B------:R-:W3:Y:S02]  /*16160*/  SYNCS.PHASECHK.TRANS64.TRYWAIT P1, [R5+URZ+0x16860], R0 ;  /* 0x01686000050075a7 */ /* 0x000ee4000802017f */
[----:B---3--:R-:W-:Y:S05]  /*16170*/  @!P1 BRA `(.L_x_14206) ;  /* 0x0000004400e89947 */ /* 0x008fea0003800000 */
.L_x_14348:
[----:B------:R-:W-:Y:S05]  /*16180*/  @!P0 BRA `(.L_x_14207) ;  /* 0x0000000000048947 */ /* 0x000fea0003800000 */
[----:B------:R-:W-:Y:S01]  /*16190*/  BPT.TRAP 0x1 ;  /* 0x000000040000795c */ /* 0x000fe20000300000 */
.L_x_14207:
[----:B----4-:R4:W0:Y:S02]  /*161a0*/  SYNCS.PHASECHK.TRANS64.TRYWAIT P0, [R25+URZ+0x16860], R2 ;  /* 0x01686002190075a7 */ /* 0x010824000800017f */
[----:B0-----:R-:W-:Y:S05]  /*161b0*/  @!P0 NANOSLEEP.SYNCS 0x989680 ;  /* 0x009896800000895d */ /* 0x001fea0003900000 */
[----:B------:R-:W0:Y:S02]  /*161c0*/  @!P0 SYNCS.PHASECHK.TRANS64 P0, [R25+URZ+0x16860], R2 ;  /* 0x01686002190085a7 */ /* 0x000e24000800007f */
[----:B0-----:R-:W-:Y:S05]  /*161d0*/  @!P0 BRA `(.L_x_14207) ;  /* 0xfffffffc00f08947 */ /* 0x001fea000383ffff */
.L_x_14199:
[----:B------:R-:W-:Y:S05]  /*161e0*/  BSYNC B0 ;  /* 0x0000000000007941 */ /* 0x000fea0003800000 */
.L_x_14198:
[----:B------:R-:W-:Y:S05]  /*161f0*/  EXIT ;  /* 0x000000000000794d */ /* 0x000fea0003800000 */
.L_x_14026:
[----:B0-----:R-:W-:-:S04]  /*16200*/  IMAD.U32 R3, RZ, RZ, UR45 ;  /* 0x0000002dff037e24 */ /* 0x001fc8000f8e00ff */
[----:B------:R0:W1:Y:S03]  /*16210*/  SYNCS.PHASECHK.TRANS64.TRYWAIT P1, [R3+URZ+0x16800], R0 ;  /* 0x01680000030075a7 */ /* 0x000066000802017f */
[----:B-1----:R-:W-:Y:S05]  /*16220*/  @!P1 NANOSLEEP.SYNCS 0x989680 ;  /* 0x009896800000995d */ /* 0x002fea0003900000 */
[----:B------:R-:W1:Y:S02]  /*16230*/  @!P1 SYNCS.PHASECHK.TRANS64 P1, [R3+URZ+0x16800], R0 ;  /* 0x01680000030095a7 */ /* 0x000e64000802007f */
[----:B-1----:R-:W-:Y:S05]  /*16240*/  @!P1 BRA `(.L_x_14026) ;  /* 0xfffffffc00ec9947 */ /* 0x002fea000383ffff */
[----:B------:R-:W-:Y:S05]  /*16250*/  BRA `(.L_x_14208) ;  /* 0xfffffebc001c7947 */ /* 0x000fea000383ffff */
.L_x_14030:
[----:B-1----:R1:W2:Y:S02]  /*16260*/  SYNCS.PHASECHK.TRANS64.TRYWAIT P1, [R3+URZ+0x16830], R0 ;  /* 0x01683000030075a7 */ /* 0x0022a4000802017f */
[----:B--2---:R-:W-:Y:S05]  /*16270*/  @!P1 NANOSLEEP.SYNCS 0x989680 ;  /* 0x009896800000995d */ /* 0x004fea0003900000 */
[----:B------:R-:W2:Y:S02]  /*16280*/  @!P1 SYNCS.PHASECHK.TRANS64 P1, [R3+URZ+0x16830], R0 ;  /* 0x01683000030095a7 */ /* 0x000ea4000802007f */
[----:B--2---:R-:W-:Y:S05]  /*16290*/  @!P1 BRA `(.L_x_14030) ;  /* 0xfffffffc00f09947 */ /* 0x004fea000383ffff */
[----:B------:R-:W-:Y:S05]  /*162a0*/  BRA `(.L_x_14029) ;  /* 0xfffffebc00387947 */ /* 0x000fea000383ffff */
.L_x_14047:
[----:B-1----:R-:W-:-:S04]  /*162b0*/  IMAD.U32 R5, RZ, RZ, UR6 ;  /* 0x00000006ff057e24 */ /* 0x002fc8000f8e00ff */
[----:B------:R1:W2:Y:S03]  /*162c0*/  SYNCS.PHASECHK.TRANS64.TRYWAIT P1, [R5+URZ+0x16830], R0 ;  /* 0x01683000050075a7 */ /* 0x0002a6000802017f */
[----:B--2---:R-:W-:Y:S05]  /*162d0*/  @!P1 NANOSLEEP.SYNCS 0x989680 ;  /* 0x009896800000995d */ /* 0x004fea0003900000 */
[----:B------:R-:W2:Y:S02]  /*162e0*/  @!P1 SYNCS.PHASECHK.TRANS64 P1, [R5+URZ+0x16830], R0 ;  /* 0x01683000050095a7 */ /* 0x000ea4000802007f */
[----:B--2---:R-:W-:Y:S05]  /*162f0*/  @!P1 BRA `(.L_x_14047) ;  /* 0xfffffffc00ec9947 */ /* 0x004fea000383ffff */
[----:B------:R-:W-:Y:S05]  /*16300*/  BRA `(.L_x_14044) ;  /* 0xfffffeec00bc7947 */ /* 0x000fea000383ffff */
.L_x_14051:
[----:B-1----:R-:W-:-:S04]  /*16310*/  IMAD.U32 R5, RZ, RZ, UR6 ;  /* 0x00000006ff057e24 */ /* 0x002fc8000f8e00ff */
[----:B------:R1:W2:Y:S03]  /*16320*/  SYNCS.PHASECHK.TRANS64.TRYWAIT P1, [R5+URZ+0x16850], R0 ;  /* 0x01685000050075a7 */ /* 0x0002a6000802017f */
[----:B--2---:R-:W-:Y:S05]  /*16330*/  @!P1 NANOSLEEP.SYNCS 0x989680 ;  /* 0x009896800000995d */ /* 0x004fea0003900000 */
[----:B------:R-:W2:Y:S02]  /*16340*/  @!P1 SYNCS.PHASECHK.TRANS64 P1, [R5+URZ+0x16850], R0 ;  /* 0x01685000050095a7 */ /* 0x000ea4000802007f */
[----:B--2---:R-:W-:Y:S05]  /*16350*/  @!P1 BRA `(.L_x_14051) ;  /* 0xfffffffc00ec9947 */ /* 0x004fea000383ffff */
[----:B------:R-:W-:Y:S05]  /*16360*/  BRA `(.L_x_14048) ;  /* 0xfffffef000407947 */ /* 0x000fea000383ffff */
.L_x_14070:
[----:B-1----:R-:W-:-:S04]  /*16370*/  IMAD.U32 R5, RZ, RZ, UR6 ;  /* 0x00000006ff057e24 */ /* 0x002fc8000f8e00ff */
[----:B------:R1:W2:Y:S03]  /*16380*/  SYNCS.PHASECHK.TRANS64.TRYWAIT P1, [R5+URZ+0x16830], R0 ;  /* 0x01683000050075a7 */ /* 0x0002a6000802017f */
[----:B--2---:R-:W-:Y:S05]  /*16390*/  @!P1 NANOSLEEP.SYNCS 0x989680 ;  /* 0x009896800000995d */ /* 0x004fea0003900000 */
[----:B------:R-:W2:Y:S02]  /*163a0*/  @!P1 SYNCS.PHASECHK.TRANS64 P1, [R5+URZ+0x16830], R0 ;  /* 0x01683000050095a7 */ /* 0x000ea4000802007f */
[----:B--2---:R-:W-:Y:S05]  /*163b0*/  @!P1 BRA `(.L_x_14070) ;  /* 0xfffffffc00ec9947 */ /* 0x004fea000383ffff */
[----:B------:R-:W-:Y:S05]  /*163c0*/  BRA `(.L_x_14067) ;  /* 0xffffff1c00bc7947 */ /* 0x000fea000383ffff */
.L_x_14074:
[----:B-1----:R-:W-:-:S04]  /*163d0*/  IMAD.U32 R5, RZ, RZ, UR6 ;  /* 0x00000006ff057e24 */ /* 0x002fc8000f8e00ff */
[----:B------:R1:W2:Y:S03]  /*163e0*/  SYNCS.PHASECHK.TRANS64.TRYWAIT P1, [R5+URZ+0x16850], R0 ;  /* 0x01685000050075a7 */ /* 0x0002a6000802017f */
[----:B--2---:R-:W-:Y:S05]  /*163f0*/  @!P1 NANOSLEEP.SYNCS 0x989680 ;  /* 0x009896800000995d */ /* 0x004fea0003900000 */
[----:B------:R-:W2:Y:S02]  /*16400*/  @!P1 SYNCS.PHASECHK.TRANS64 P1, [R5+URZ+0x16850], R0 ;  /* 0x01685000050095a7 */ /* 0x000ea4000802007f */
[----:B--2---:R-:W-:Y:S05]  /*16410*/  @!P1 BRA `(.L_x_14074) ;  /* 0xfffffffc00ec9947 */ /* 0x004fea000383ffff */
[----:B------:R-:W-:Y:S05]  /*16420*/  BRA `(.L_x_14071) ;  /* 0xffffff2000407947 */ /* 0x000fea000383ffff */
.L_x_14082:
[----:B-1----:R-:W-:-:S04]  /*16430*/  IMAD.U32 R5, RZ, RZ, UR6 ;  /* 0x00000006ff057e24 */ /* 0x002fc8000f8e00ff */
[----:B------:R1:W2:Y:S03]  /*16440*/  SYNCS.PHASECHK.TRANS64.TRYWAIT P1, [R5+URZ+0x16830], R0 ;  /* 0x01683000050075a7 */ /* 0x0002a6000802017f */
[----:B--2---:R-:W-:Y:S05]  /*16450*/  @!P1 NANOSLEEP.SYNCS 0x989680 ;  /* 0x009896800000995d */ /* 0x004fea0003900000 */
[----:B------:R-:W2:Y:S02]  /*16460*/  @!P1 SYNCS.PHASECHK.TRANS64 P1, [R5+URZ+0x16830], R0 ;  /* 0x01683000050095a7 */ /* 0x000ea4000802007f */
[----:B--2---:R-:W-:Y:S05]  /*16470*/  @!P1 BRA `(.L_x_14082) ;  /* 0xfffffffc00ec9947 */ /* 0x004fea000383ffff */
[----:B------:R-:W-:Y:S05]  /*16480*/  BRA `(.L_x_14079) ;  /* 0xffffff3800ec7947 */ /* 0x000fea000383ffff */
.L_x_14086:
[----:B-1----:R-:W-:-:S04]  /*16490*/  IMAD.U32 R5, RZ, RZ, UR6 ;  /* 0x00000006ff057e24 */ /* 0x002fc8000f8e00ff */
[----:B------:R1:W2:Y:S03]  /*164a0*/  SYNCS.PHASECHK.TRANS64.TRYWAIT P1, [R5+URZ+0x16850], R0 ;  /* 0x01685000050075a7 */ /* 0x0002a6000802017f */
[----:B--2---:R-:W-:Y:S05]  /*164b0*/  @!P1 NANOSLEEP.SYNCS 0x989680 ;  /* 0x009896800000995d */ /* 0x004fea0003900000 */
[----:B------:R-:W2:Y:S02]  /*164c0*/  @!P1 SYNCS.PHASECHK.TRANS64 P1, [R5+URZ+0x16850], R0 ;  /* 0x01685000050095a7 */ /* 0x000ea4000802007f */
[----:B--2---:R-:W-:Y:S05]  /*164d0*/  @!P1 BRA `(.L_x_14086) ;  /* 0xfffffffc00ec9947 */ /* 0x004fea000383ffff */
[----:B------:R-:W-:Y:S05]  /*164e0*/  BRA `(.L_x_14083) ;  /* 0xffffff3c00647947 */ /* 0x000fea000383ffff */
.L_x_14101:
[----:B-1----:R-:W-:-:S04]  /*164f0*/  IMAD.U32 R7, RZ, RZ, UR5 ;  /* 0x00000005ff077e24 */ /* 0x002fc8000f8e00ff */
[----:B------:R1:W2:Y:S03]  /*16500*/  SYNCS.PHASECHK.TRANS64.TRYWAIT P1, [R7+URZ+0x16850], R4 ;  /* 0x01685004070075a7 */ /* 0x0002a6000802017f */
[----:B--2---:R-:W-:Y:S05]  /*16510*/  @!P1 NANOSLEEP.SYNCS 0x989680 ;  /* 0x009896800000995d */ /* 0x004fea0003900000 */
[----:B------:R-:W2:Y:S02]  /*16520*/  @!P1 SYNCS.PHASECHK.TRANS64 P1, [R7+URZ+0x16850], R4 ;  /* 0x01685004070095a7 */ /* 0x000ea4000802007f */
[----:B--2---:R-:W-:Y:S05]  /*16530*/  @!P1 BRA `(.L_x_14101) ;  /* 0xfffffffc00ec9947 */ /* 0x004fea000383ffff */
[----:B------:R-:W-:Y:S05]  /*16540*/  BRA `(.L_x_14100) ;  /* 0xffffff6800107947 */ /* 0x000fea000383ffff */
.L_x_14145:
        /* <DEDUP_REMOVED lines=11> */
.L_x_14210:
[----:B------:R-:W-:Y:S05]  /*16600*/  BSYNC B0 ;  /* 0x0000000000007941 */ /* 0x000fea0003800000 */
.L_x_14209:
[----:B------:R-:W-:Y:S05]  /*16610*/  BRA `(.L_x_14211) ;  /* 0xffffffb400d47947 */ /* 0x000fea000383ffff */
.L_x_14148:
[----:B0-----:R0:W1:Y:S02]  /*16620*/  SYNCS.PHASECHK.TRANS64.TRYWAIT P0, [R5+URZ+0x16840], R2 ;  /* 0x01684002050075a7 */ /* 0x001064000800017f */
[----:B-1----:R-:W-:Y:S05]  /*16630*/  @!P0 NANOSLEEP.SYNCS 0x989680 ;  /* 0x009896800000895d */ /* 0x002fea0003900000 */
[----:B------:R-:W1:Y:S02]  /*16640*/  @!P0 SYNCS.PHASECHK.TRANS64 P0, [R5+URZ+0x16840], R2 ;  /* 0x01684002050085a7 */ /* 0x000e64000800007f */
[----:B-1----:R-:W-:Y:S05]  /*16650*/  @!P0 BRA `(.L_x_14148) ;  /* 0xfffffffc00f08947 */ /* 0x002fea000383ffff */
[----:B------:R-:W-:Y:S05]  /*16660*/  BRA `(.L_x_14212) ;  /* 0xffffffb800287947 */ /* 0x000fea000383ffff */
.L_x_14149:
        /* <DEDUP_REMOVED lines=8> */
.L_x_14214:
[----:B------:R-:W-:Y:S05]  /*166f0*/  BSYNC B0 ;  /* 0x0000000000007941 */ /* 0x000fea0003800000 */
.L_x_14213:
        /* <DEDUP_REMOVED lines=9> */
.L_x_14215:
[----:B------:R-:W-:Y:S02]  /*16790*/  IMAD.MOV.U32 R13, RZ, RZ, R2 ;  /* 0x000000ffff0d7224 */ /* 0x000fe400078e0002 */
[----:B------:R-:W-:Y:S02]  /*167a0*/  IMAD.MOV.U32 R12, RZ, RZ, 0x1 ;  /* 0x00000001ff0c7424 */ /* 0x000fe400078e00ff */
[----:B------:R-:W-:-:S07]  /*167b0*/  IMAD.MOV.U32 R7, RZ, RZ, R14 ;  /* 0x000000ffff077224 */ /* 0x000fce00078e000e */
[----:B------:R-:W-:Y:S05]  /*167c0*/  WARPSYNC.COLLECTIVE R15, `(.L_x_14216) ;  /* 0x000000000f087348 */ /* 0x000fea0003c00000 */
[----:B------:R0:W1:Y:S02]  /*167d0*/  SHFL.IDX P6, R14, R13, R12, R11 ;  /* 0x0000000c0d0e7389 */ /* 0x00006400000c000b */
[----:B01----:R-:W-:Y:S01]  /*167e0*/  ENDCOLLECTIVE ;  /* 0x000000000000791b */ /* 0x003fe20003800000 */
.L_x_14216:
        /* <DEDUP_REMOVED lines=11> */
[----:B0-----:R-:W-:-:S07]  /*168a0*/  IMAD.MOV.U32 R6, RZ, RZ, R14 ;  /* 0x000000ffff067224 */ /* 0x001fce00078e000e */
[----:B------:R-:W-:Y:S05]  /*168b0*/  WARPSYNC.COLLECTIVE R15, `(.L_x_14217) ;  /* 0x000000000f087348 */ /* 0x000fea0003c00000 */
[----:B------:R0:W1:Y:S02]  /*168c0*/  SHFL.IDX P6, R14, R13, R12, R11 ;  /* 0x0000000c0d0e7389 */ /* 0x00006400000c000b */
[----:B01----:R-:W-:Y:S01]  /*168d0*/  ENDCOLLECTIVE ;  /* 0x000000000000791b */ /* 0x003fe20003800000 */
.L_x_14217:
[----:B------:R-:W-:Y:S02]  /*168e0*/  @P1 IMAD R8, R3, 0x2, R22 ;  /* 0x0000000203081824 */ /* 0x000fe400078e0216 */
[----:B------:R-:W-:Y:S02]  /*168f0*/  IMAD.MOV.U32 R13, RZ, RZ, R2 ;  /* 0x000000ffff0d7224 */ /* 0x000fe400078e0002 */
[----:B------:R-:W-:Y:S02]  /*16900*/  IMAD.MOV.U32 R12, RZ, RZ, 0x2 ;  /* 0x00000002ff0c7424 */ /* 0x000fe400078e00ff */
[----:B------:R-:W-:-:S07]  /*16910*/  IMAD.MOV.U32 R7, RZ, RZ, R14 ;  /* 0x000000ffff077224 */ /* 0x000fce00078e000e */
[----:B------:R-:W-:Y:S05]  /*16920*/  WARPSYNC.COLLECTIVE R15, `(.L_x_14218) ;  /* 0x000000000f087348 */ /* 0x000fea0003c00000 */
[----:B------:R0:W1:Y:S02]  /*16930*/  SHFL.IDX P6, R14, R13, R12, R11 ;  /* 0x0000000c0d0e7389 */ /* 0x00006400000c000b */
[----:B01----:R-:W-:Y:S01]  /*16940*/  ENDCOLLECTIVE ;  /* 0x000000000000791b */ /* 0x003fe20003800000 */
.L_x_14218:
        /* <DEDUP_REMOVED lines=15> */
.L_x_14219:
[----:B------:R-:W-:Y:S02]  /*16a40*/  @P1 IMAD R8, R3, 0x2, R22 ;  /* 0x0000000203081824 */ /* 0x000fe400078e0216 */
[----:B------:R-:W-:Y:S02]  /*16a50*/  IMAD.MOV.U32 R13, RZ, RZ, R2 ;  /* 0x000000ffff0d7224 */ /* 0x000fe400078e0002 */
[----:B------:R-:W-:Y:S02]  /*16a60*/  IMAD.MOV.U32 R12, RZ, RZ, 0x3 ;  /* 0x00000003ff0c7424 */ /* 0x000fe400078e00ff */
[----:B------:R-:W-:-:S07]  /*16a70*/  IMAD.MOV.U32 R7, RZ, RZ, R14 ;  /* 0x000000ffff077224 */ /* 0x000fce00078e000e */
[----:B------:R-:W-:Y:S05]  /*16a80*/  WARPSYNC.COLLECTIVE R15, `(.L_x_14220) ;  /* 0x000000000f087348 */ /* 0x000fea0003c00000 */
[----:B------:R0:W1:Y:S02]  /*16a90*/  SHFL.IDX P6, R14, R13, R12, R11 ;  /* 0x0000000c0d0e7389 */ /* 0x00006400000c000b */
[----:B01----:R-:W-:Y:S01]  /*16aa0*/  ENDCOLLECTIVE ;  /* 0x000000000000791b */ /* 0x003fe20003800000 */
.L_x_14220:
        /* <DEDUP_REMOVED lines=15> */
.L_x_14221:
[----:B------:R-:W-:Y:S02]  /*16ba0*/  @P1 IMAD R8, R3, 0x2, R22 ;  /* 0x0000000203081824 */ /* 0x000fe400078e0216 */
[----:B------:R-:W-:Y:S02]  /*16bb0*/  IMAD.MOV.U32 R13, RZ, RZ, R2 ;  /* 0x000000ffff0d7224 */ /* 0x000fe400078e0002 */
[----:B------:R-:W-:Y:S02]  /*16bc0*/  IMAD.MOV.U32 R12, RZ, RZ, 0x4 ;  /* 0x00000004ff0c7424 */ /* 0x000fe400078e00ff */
[----:B------:R-:W-:-:S07]  /*16bd0*/  IMAD.MOV.U32 R7, RZ, RZ, R14 ;  /* 0x000000ffff077224 */ /* 0x000fce00078e000e */
[----:B------:R-:W-:Y:S05]  /*16be0*/  WARPSYNC.COLLECTIVE R15, `(.L_x_14222) ;  /* 0x000000000f087348 */ /* 0x000fea0003c00000 */
[----:B------:R0:W1:Y:S02]  /*16bf0*/  SHFL.IDX P6, R14, R13, R12, R11 ;  /* 0x0000000c0d0e7389 */ /* 0x00006400000c000b */
[----:B01----:R-:W-:Y:S01]  /*16c00*/  ENDCOLLECTIVE ;  /* 0x000000000000791b */ /* 0x003fe20003800000 */
.L_x_14222:
        /* <DEDUP_REMOVED lines=15> */
.L_x_14223:
[----:B------:R-:W-:Y:S02]  /*16d00*/  @P1 IMAD R8, R3, 0x2, R22 ;  /* 0x0000000203081824 */ /* 0x000fe400078e0216 */
[----:B------:R-:W-:Y:S02]  /*16d10*/  IMAD.MOV.U32 R13, RZ, RZ, R2 ;  /* 0x000000ffff0d7224 */ /* 0x000fe400078e0002 */
[----:B------:R-:W-:Y:S02]  /*16d20*/  IMAD.MOV.U32 R12, RZ, RZ, 0x5 ;  /* 0x00000005ff0c7424 */ /* 0x000fe400078e00ff */
[----:B------:R-:W-:-:S07]  /*16d30*/  IMAD.MOV.U32 R7, RZ, RZ, R14 ;  /* 0x000000ffff077224 */ /* 0x000fce00078e000e */
[----:B------:R-:W-:Y:S05]  /*16d40*/  WARPSYNC.COLLECTIVE R15, `(.L_x_14224) ;  /* 0x000000000f087348 */ /* 0x000fea0003c00000 */
[----:B------:R0:W1:Y:S02]  /*16d50*/  SHFL.IDX P6, R14, R13, R12, R11 ;  /* 0x0000000c0d0e7389 */ /* 0x00006400000c000b */
[----:B01----:R-:W-:Y:S01]  /*16d60*/  ENDCOLLECTIVE ;  /* 0x000000000000791b */ /* 0x003fe20003800000 */
.L_x_14224:
        /* <DEDUP_REMOVED lines=15> */
.L_x_14225:
[----:B------:R-:W-:Y:S02]  /*16e60*/  @P1 IMAD R8, R3, 0x2, R22 ;  /* 0x0000000203081824 */ /* 0x000fe400078e0216 */
[----:B------:R-:W-:Y:S02]  /*16e70*/  IMAD.MOV.U32 R13, RZ, RZ, R2 ;  /* 0x000000ffff0d7224 */ /* 0x000fe400078e0002 */
[----:B------:R-:W-:Y:S02]  /*16e80*/  IMAD.MOV.U32 R12, RZ, RZ, 0x6 ;  /* 0x00000006ff0c7424 */ /* 0x000fe400078e00ff */
[----:B------:R-:W-:-:S07]  /*16e90*/  IMAD.MOV.U32 R7, RZ, RZ, R14 ;  /* 0x000000ffff077224 */ /* 0x000fce00078e000e */
[----:B------:R-:W-:Y:S05]  /*16ea0*/  WARPSYNC.COLLECTIVE R15, `(.L_x_14226) ;  /* 0x000000000f087348 */ /* 0x000fea0003c00000 */
[----:B------:R0:W1:Y:S02]  /*16eb0*/  SHFL.IDX P6, R14, R13, R12, R11 ;  /* 0x0000000c0d0e7389 */ /* 0x00006400000c000b */
[----:B01----:R-:W-:Y:S01]  /*16ec0*/  ENDCOLLECTIVE ;  /* 0x000000000000791b */ /* 0x003fe20003800000 */
.L_x_14226:
        /* <DEDUP_REMOVED lines=15> */
.L_x_14227:
[----:B------:R-:W-:Y:S02]  /*16fc0*/  @P1 IMAD R8, R3, 0x2, R22 ;  /* 0x0000000203081824 */ /* 0x000fe400078e0216 */
[----:B------:R-:W-:Y:S02]  /*16fd0*/  IMAD.MOV.U32 R13, RZ, RZ, R2 ;  /* 0x000000ffff0d7224 */ /* 0x000fe400078e0002 */
[----:B------:R-:W-:Y:S02]  /*16fe0*/  IMAD.MOV.U32 R12, RZ, RZ, 0x7 ;  /* 0x00000007ff0c7424 */ /* 0x000fe400078e00ff */
[----:B------:R-:W-:-:S07]  /*16ff0*/  IMAD.MOV.U32 R7, RZ, RZ, R14 ;  /* 0x000000ffff077224 */ /* 0x000fce00078e000e */
[----:B------:R-:W-:Y:S05]  /*17000*/  WARPSYNC.COLLECTIVE R15, `(.L_x_14228) ;  /* 0x000000000f087348 */ /* 0x000fea0003c00000 */
[----:B------:R0:W1:Y:S02]  /*17010*/  SHFL.IDX P6, R14, R13, R12, R11 ;  /* 0x0000000c0d0e7389 */ /* 0x00006400000c000b */
[----:B01----:R-:W-:Y:S01]  /*17020*/  ENDCOLLECTIVE ;  /* 0x000000000000791b */ /* 0x003fe20003800000 */
.L_x_14228:
        /* <DEDUP_REMOVED lines=10> */
.L_x_14229:
[----:B------:R-:W-:Y:S01]  /*170d0*/  @!PT LDS RZ, [RZ] ;  /* 0x00000000fffff984 */ /* 0x000fe20000000800 */
[----:B------:R-:W-:Y:S01]  /*170e0*/  @!PT LDS RZ, [RZ] ;  /* 0x00000000fffff984 */ /* 0x000fe20000000800 */
[----:B------:R-:W-:Y:S01]  /*170f0*/  @!PT LDS RZ, [RZ] ;  /* 0x00000000fffff984 */ /* 0x000fe20000000800 */
[----:B------:R0:W-:Y:S01]  /*17100*/  @P1 LDGSTS.E.BYPASS.LTC128B.128 [R8+0x11400], desc[UR54][R6.64], !P2 ;  /* 0x1140000006081fae */ /* 0x0001e2000d101d76 */
[----:B------:R-:W-:Y:S01]  /*17110*/  IMAD.MOV.U32 R0, RZ, RZ, R14 ;  /* 0x000000ffff007224 */ /* 0x000fe200078e000e */
[----:B------:R-:W-:Y:S06]  /*17120*/  BRA `(.L_x_14230) ;  /* 0xffffffb400287947 */ /* 0x000fec000383ffff */
.L_x_14154:
        /* <DEDUP_REMOVED lines=9> */
.L_x_14231:
[C---:B------:R-:W-:Y:S01]  /*171c0*/  VIADD R8, R27.reuse, 0x10 ;  /* 0x000000101b087836 */ /* 0x040fe20000000000 */
[----:B------:R-:W-:Y:S01]  /*171d0*/  ISETP.GE.AND P2, PT, R27, R3, PT ;  /* 0x000000031b00720c */ /* 0x000fe20003f46270 */
[----:B------:R-:W-:Y:S02]  /*171e0*/  IMAD.MOV.U32 R13, RZ, RZ, R0 ;  /* 0x000000ffff0d7224 */ /* 0x000fe400078e0000 */
[----:B------:R-:W-:-:S10]  /*171f0*/  IMAD.MOV.U32 R6, RZ, RZ, R14 ;  /* 0x000000ffff067224 */ /* 0x000fd400078e000e */
[----:B------:R-:W-:Y:S05]  /*17200*/  WARPSYNC.COLLECTIVE R15, `(.L_x_14232) ;  /* 0x000000000f087348 */ /* 0x000fea0003c00000 */
[----:B------:R0:W1:Y:S02]  /*17210*/  SHFL.IDX P6, R14, R13, R12, R11 ;  /* 0x0000000c0d0e7389 */ /* 0x00006400000c000b */
[----:B01----:R-:W-:Y:S01]  /*17220*/  ENDCOLLECTIVE ;  /* 0x000000000000791b */ /* 0x003fe20003800000 */
.L_x_14232:
[----:B------:R-:W-:Y:S02]  /*17230*/  IMAD.MOV.U32 R13, RZ, RZ, R4 ;  /* 0x000000ffff0d7224 */ /* 0x000fe400078e0004 */
[----:B------:R-:W-:Y:S02]  /*17240*/  IMAD.MOV.U32 R12, RZ, RZ, 0x1 ;  /* 0x00000001ff0c7424 */ /* 0x000fe400078e00ff */
[----:B------:R-:W-:-:S07]  /*17250*/  IMAD.MOV.U32 R7, RZ, RZ, R14 ;  /* 0x000000ffff077224 */ /* 0x000fce00078e000e */
[----:B------:R-:W-:Y:S05]  /*17260*/  WARPSYNC.COLLECTIVE R15, `(.L_x_14233) ;  /* 0x000000000f087348 */ /* 0x000fea0003c00000 */
[----:B------:R0:W1:Y:S02]  /*17270*/  SHFL.IDX P6, R14, R13, R12, R11 ;  /* 0x0000000c0d0e7389 */ /* 0x00006400000c000b */
[----:B01----:R-:W-:Y:S01]  /*17280*/  ENDCOLLECTIVE ;  /* 0x000000000000791b */ /* 0x003fe20003800000 */
.L_x_14233:
        /* <DEDUP_REMOVED lines=15> */
.L_x_14234:
[----:B------:R-:W-:Y:S02]  /*17380*/  IMAD.MOV.U32 R13, RZ, RZ, R4 ;  /* 0x000000ffff0d7224 */ /* 0x000fe400078e0004 */
[----:B------:R-:W-:Y:S02]  /*17390*/  IMAD.MOV.U32 R12, RZ, RZ, 0x2 ;  /* 0x00000002ff0c7424 */ /* 0x000fe400078e00ff */
[----:B------:R-:W-:-:S07]  /*173a0*/  IMAD.MOV.U32 R7, RZ, RZ, R14 ;  /* 0x000000ffff077224 */ /* 0x000fce00078e000e */
[----:B------:R-:W-:Y:S05]  /*173b0*/  WARPSYNC.COLLECTIVE R15, `(.L_x_14235) ;  /* 0x000000000f087348 */ /* 0x000fea0003c00000 */
[----:B------:R0:W1:Y:S02]  /*173c0*/  SHFL.IDX P6, R14, R13, R12, R11 ;  /* 0x0000000c0d0e7389 */ /* 0x00006400000c000b */
[----:B01----:R-:W-:Y:S01]  /*173d0*/  ENDCOLLECTIVE ;  /* 0x000000000000791b */ /* 0x003fe20003800000 */
.L_x_14235:
        /* <DEDUP_REMOVED lines=16> */
.L_x_14236:
[----:B------:R-:W-:Y:S02]  /*174e0*/  IMAD.MOV.U32 R13, RZ, RZ, R4 ;  /* 0x000000ffff0d7224 */ /* 0x000fe400078e0004 */
[----:B------:R-:W-:Y:S02]  /*174f0*/  IMAD.MOV.U32 R12, RZ, RZ, 0x3 ;  /* 0x00000003ff0c7424 */ /* 0x000fe400078e00ff */
[----:B------:R-:W-:-:S07]  /*17500*/  IMAD.MOV.U32 R7, RZ, RZ, R14 ;  /* 0x000000ffff077224 */ /* 0x000fce00078e000e */
[----:B------:R-:W-:Y:S05]  /*17510*/  WARPSYNC.COLLECTIVE R15, `(.L_x_14237) ;  /* 0x000000000f087348 */ /* 0x000fea0003c00000 */
[----:B------:R0:W1:Y:S02]  /*17520*/  SHFL.IDX P6, R14, R13, R12, R11 ;  /* 0x0000000c0d0e7389 */ /* 0x00006400000c000b */
[----:B01----:R-:W-:Y:S01]  /*17530*/  ENDCOLLECTIVE ;  /* 0x000000000000791b */ /* 0x003fe20003800000 */
.L_x_14237:
        /* <DEDUP_REMOVED lines=16> */
.L_x_14238:
[----:B------:R-:W-:Y:S02]  /*17640*/  IMAD.MOV.U32 R13, RZ, RZ, R4 ;  /* 0x000000ffff0d7224 */ /* 0x000fe400078e0004 */
[----:B------:R-:W-:Y:S02]  /*17650*/  IMAD.MOV.U32 R12, RZ, RZ, 0x4 ;  /* 0x00000004ff0c7424 */ /* 0x000fe400078e00ff */
[----:B------:R-:W-:-:S07]  /*17660*/  IMAD.MOV.U32 R7, RZ, RZ, R14 ;  /* 0x000000ffff077224 */ /* 0x000fce00078e000e */
[----:B------:R-:W-:Y:S05]  /*17670*/  WARPSYNC.COLLECTIVE R15, `(.L_x_14239) ;  /* 0x000000000f087348 */ /* 0x000fea0003c00000 */
[----:B------:R0:W1:Y:S02]  /*17680*/  SHFL.IDX P6, R14, R13, R12, R11 ;  /* 0x0000000c0d0e7389 */ /* 0x00006400000c000b */
[----:B01----:R-:W-:Y:S01]  /*17690*/  ENDCOLLECTIVE ;  /* 0x000000000000791b */ /* 0x003fe20003800000 */
.L_x_14239:
        /* <DEDUP_REMOVED lines=16> */
.L_x_14240:
[----:B------:R-:W-:Y:S02]  /*177a0*/  IMAD.MOV.U32 R13, RZ, RZ, R4 ;  /* 0x000000ffff0d7224 */ /* 0x000fe400078e0004 */
[----:B------:R-:W-:Y:S02]  /*177b0*/  IMAD.MOV.U32 R12, RZ, RZ, 0x5 ;  /* 0x00000005ff0c7424 */ /* 0x000fe400078e00ff */
[----:B------:R-:W-:-:S07]  /*177c0*/  IMAD.MOV.U32 R7, RZ, RZ, R14 ;  /* 0x000000ffff077224 */ /* 0x000fce00078e000e */
[----:B------:R-:W-:Y:S05]  /*177d0*/  WARPSYNC.COLLECTIVE R15, `(.L_x_14241) ;  /* 0x000000000f087348 */ /* 0x000fea0003c00000 */
[----:B------:R0:W1:Y:S02]  /*177e0*/  SHFL.IDX P6, R14, R13, R12, R11 ;  /* 0x0000000c0d0e7389 */ /* 0x00006400000c000b */
[----:B01----:R-:W-:Y:S01]  /*177f0*/  ENDCOLLECTIVE ;  /* 0x000000000000791b */ /* 0x003fe20003800000 */
.L_x_14241:
        /* <DEDUP_REMOVED lines=16> */
.L_x_14242:
[----:B------:R-:W-:Y:S02]  /*17900*/  IMAD.MOV.U32 R13, RZ, RZ, R4 ;  /* 0x000000ffff0d7224 */ /* 0x000fe400078e0004 */
[----:B------:R-:W-:Y:S02]  /*17910*/  IMAD.MOV.U32 R12, RZ, RZ, 0x6 ;  /* 0x00000006ff0c7424 */ /* 0x000fe400078e00ff */
[----:B------:R-:W-:-:S07]  /*17920*/  IMAD.MOV.U32 R7, RZ, RZ, R14 ;  /* 0x000000ffff077224 */ /* 0x000fce00078e000e */
[----:B------:R-:W-:Y:S05]  /*17930*/  WARPSYNC.COLLECTIVE R15, `(.L_x_14243) ;  /* 0x000000000f087348 */ /* 0x000fea0003c00000 */
[----:B------:R0:W1:Y:S02]  /*17940*/  SHFL.IDX P6, R14, R13, R12, R11 ;  /* 0x0000000c0d0e7389 */ /* 0x00006400000c000b */
[----:B01----:R-:W-:Y:S01]  /*17950*/  ENDCOLLECTIVE ;  /* 0x000000000000791b */ /* 0x003fe20003800000 */
.L_x_14243:
        /* <DEDUP_REMOVED lines=16> */
.L_x_14244:
[----:B------:R-:W-:Y:S02]  /*17a60*/  IMAD.MOV.U32 R13, RZ, RZ, R4 ;  /* 0x000000ffff0d7224 */ /* 0x000fe400078e0004 */
[----:B------:R-:W-:Y:S02]  /*17a70*/  IMAD.MOV.U32 R12, RZ, RZ, 0x7 ;  /* 0x00000007ff0c7424 */ /* 0x000fe400078e00ff */
[----:B------:R-:W-:-:S07]  /*17a80*/  IMAD.MOV.U32 R7, RZ, RZ, R14 ;  /* 0x000000ffff077224 */ /* 0x000fce00078e000e */
[----:B------:R-:W-:Y:S05]  /*17a90*/  WARPSYNC.COLLECTIVE R15, `(.L_x_14245) ;  /* 0x000000000f087348 */ /* 0x000fea0003c00000 */
[----:B------:R0:W1:Y:S02]  /*17aa0*/  SHFL.IDX P6, R14, R13, R12, R11 ;  /* 0x0000000c0d0e7389 */ /* 0x00006400000c000b */
[----:B01----:R-:W-:Y:S01]  /*17ab0*/  ENDCOLLECTIVE ;  /* 0x000000000000791b */ /* 0x003fe20003800000 */
.L_x_14245:
[----:B------:R-:W-:-:S05]  /*17ac0*/  @!P1 LEA R7, P2, R29, R7, 0x1 ;  /* 0x000000071d079211 */ /* 0x000fca00078408ff */
[----:B------:R-:W-:-:S05]  /*17ad0*/  @!P1 IMAD.X R6, RZ, RZ, R6, P2 ;  /* 0x000000ffff069224 */ /* 0x000fca00010e0606 */
[-C--:B------:R-:W-:Y:S01]  /*17ae0*/  @!P1 LOP3.LUT R7, R7, R6.reuse, RZ, 0x3c, !PT ;  /* 0x0000000607079212 */ /* 0x080fe200078e3cff */
[----:B------:R-:W-:Y:S02]  /*17af0*/  IMAD.MOV.U32 R13, RZ, RZ, R0 ;  /* 0x000000ffff0d7224 */ /* 0x000fe400078e0000 */
[----:B------:R-:W-:Y:S01]  /*17b00*/  VIADD R0, R27, 0x70 ;  /* 0x000000701b007836 */ /* 0x000fe20000000000 */
[----:B------:R-:W-:-:S04]  /*17b10*/  @!P1 LOP3.LUT R6, R7, R6, RZ, 0x3c, !PT ;  /* 0x0000000607069212 */ /* 0x000fc800078e3cff */
[----:B------:R-:W-:Y:S01]  /*17b20*/  @!P1 LOP3.LUT R7, R7, R6, RZ, 0x3c, !PT ;  /* 0x0000000607079212 */ /* 0x000fe200078e3cff */
[----:B------:R-:W-:-:S07]  /*17b30*/  IMAD.MOV.U32 R4, RZ, RZ, R14 ;  /* 0x000000ffff047224 */ /* 0x000fce00078e000e */
[----:B------:R-:W-:Y:S05]  /*17b40*/  WARPSYNC.COLLECTIVE R15, `(.L_x_14246) ;  /* 0x000000000f087348 */ /* 0x000fea0003c00000 */
[----:B------:R0:W1:Y:S02]  /*17b50*/  SHFL.IDX P6, R14, R13, R12, R11 ;  /* 0x0000000c0d0e7389 */ /* 0x00006400000c000b */
[----:B01----:R-:W-:Y:S01]  /*17b60*/  ENDCOLLECTIVE ;  /* 0x000000000000791b */ /* 0x003fe20003800000 */
.L_x_14246:
        /* <DEDUP_REMOVED lines=12> */
.L_x_14247:
        /* <DEDUP_REMOVED lines=12> */
.L_x_14248:
[----:B------:R-:W-:Y:S02]  /*17cf0*/  IMAD.MOV.U32 R13, RZ, RZ, R2 ;  /* 0x000000ffff0d7224 */ /* 0x000fe400078e0002 */
[----:B------:R-:W-:Y:S02]  /*17d00*/  IMAD.MOV.U32 R12, RZ, RZ, 0x1 ;  /* 0x00000001ff0c7424 */ /* 0x000fe400078e00ff */
[----:B------:R-:W-:-:S07]  /*17d10*/  IMAD.MOV.U32 R4, RZ, RZ, R14 ;  /* 0x000000ffff047224 */ /* 0x000fce00078e000e */
[----:B------:R-:W-:Y:S05]  /*17d20*/  WARPSYNC.COLLECTIVE R15, `(.L_x_14249) ;  /* 0x000000000f087348 */ /* 0x000fea0003c00000 */
[----:B------:R0:W1:Y:S02]  /*17d30*/  SHFL.IDX P6, R14, R13, R12, R11 ;  /* 0x0000000c0d0e7389 */ /* 0x00006400000c000b */
[----:B01----:R-:W-:Y:S01]  /*17d40*/  ENDCOLLECTIVE ;  /* 0x000000000000791b */ /* 0x003fe20003800000 */
.L_x_14249:
        /* <DEDUP_REMOVED lines=16> */
.L_x_14250:
[----:B------:R-:W-:Y:S02]  /*17e50*/  IMAD.MOV.U32 R13, RZ, RZ, R2 ;  /* 0x000000ffff0d7224 */ /* 0x000fe400078e0002 */
[----:B------:R-:W-:Y:S02]  /*17e60*/  IMAD.MOV.U32 R12, RZ, RZ, 0x2 ;  /* 0x00000002ff0c7424 */ /* 0x000fe400078e00ff */
[----:B------:R-:W-:-:S07]  /*17e70*/  IMAD.MOV.U32 R6, RZ, RZ, R14 ;  /* 0x000000ffff067224 */ /* 0x000fce00078e000e */
[----:B------:R-:W-:Y:S05]  /*17e80*/  WARPSYNC.COLLECTIVE R15, `(.L_x_14251) ;  /* 0x000000000f087348 */ /* 0x000fea0003c00000 */
[----:B------:R0:W1:Y:S02]  /*17e90*/  SHFL.IDX P6, R14, R13, R12, R11 ;  /* 0x0000000c0d0e7389 */ /* 0x00006400000c000b */
[----:B01----:R-:W-:Y:S01]  /*17ea0*/  ENDCOLLECTIVE ;  /* 0x000000000000791b */ /* 0x003fe20003800000 */
.L_x_14251:
[----:B------:R-:W-:-:S05]  /*17eb0*/  @!P1 LEA R6, P2, R29, R6, 0x1 ;  /* 0x000000061d069211 */ /* 0x000fca00078408ff */
[----:B------:R-:W-:Y:S01]  /*17ec0*/  @!P1 IMAD.X R0, RZ, RZ, R0, P2 ;  /* 0x000000ffff009224 */ /* 0x000fe200010e0600 */
        /* <DEDUP_REMOVED lines=11> */
.L_x_14252:
[----:B------:R-:W-:Y:S02]  /*17f80*/  IMAD.MOV.U32 R13, RZ, RZ, R2 ;  /* 0x000000ffff0d7224 */ /* 0x000fe400078e0002 */
[----:B------:R-:W-:Y:S02]  /*17f90*/  IMAD.MOV.U32 R12, RZ, RZ, 0x3 ;  /* 0x00000003ff0c7424 */ /* 0x000fe400078e00ff */
[----:B------:R-:W-:-:S07]  /*17fa0*/  IMAD.MOV.U32 R6, RZ, RZ, R14 ;  /* 0x000000ffff067224 */ /* 0x000fce00078e000e */
[----:B------:R-:W-:Y:S05]  /*17fb0*/  WARPSYNC.COLLECTIVE R15, `(.L_x_14253) ;  /* 0x000000000f087348 */ /* 0x000fea0003c00000 */
[----:B------:R0:W1:Y:S02]  /*17fc0*/  SHFL.IDX P6, R14, R13, R12, R11 ;  /* 0x0000000c0d0e7389 */ /* 0x00006400000c000b */
[----:B01----:R-:W-:Y:S01]  /*17fd0*/  ENDCOLLECTIVE ;  /* 0x000000000000791b */ /* 0x003fe20003800000 */
.L_x_14253:
        /* <DEDUP_REMOVED lines=12> */
.L_x_14254:
[----:B------:R-:W-:Y:S01]  /*180a0*/  IMAD.MOV.U32 R2, RZ, RZ, R14 ;  /* 0x000000ffff027224 */ /* 0x000fe200078e000e */
[----:B------:R-:W-:Y:S06]  /*180b0*/  BRA `(.L_x_14255) ;  /* 0xffffffb000fc7947 */ /* 0x000fec000383ffff */
.L_x_14157:
[----:B0-----:R0:W1:Y:S02]  /*180c0*/  SYNCS.PHASECHK.TRANS64.TRYWAIT P0, [R22+URZ+0x16820], R3 ;  /* 0x01682003160075a7 */ /* 0x001064000800017f */
[----:B-1----:R-:W-:Y:S05]  /*180d0*/  @!P0 NANOSLEEP.SYNCS 0x989680 ;  /* 0x009896800000895d */ /* 0x002fea0003900000 */
[----:B------:R-:W1:Y:S02]  /*180e0*/  @!P0 SYNCS.PHASECHK.TRANS64 P0, [R22+URZ+0x16820], R3 ;  /* 0x01682003160085a7 */ /* 0x000e64000800007f */
[----:B-1----:R-:W-:Y:S05]  /*180f0*/  @!P0 BRA `(.L_x_14157) ;  /* 0xfffffffc00f08947 */ /* 0x002fea000383ffff */
[----:B------:R-:W-:Y:S05]  /*18100*/  BRA `(.L_x_14256) ;  /* 0xffffffb400687947 */ /* 0x000fea000383ffff */
.L_x_14162:
[----:B0-----:R0:W1:Y:S02]  /*18110*/  SYNCS.PHASECHK.TRANS64.TRYWAIT P0, [R5+URZ+0x16840], R2 ;  /* 0x01684002050075a7 */ /* 0x001064000800017f */
[----:B-1----:R-:W-:Y:S05]  /*18120*/  @!P0 NANOSLEEP.SYNCS 0x989680 ;  /* 0x009896800000895d */ /* 0x002fea0003900000 */
[----:B------:R-:W1:Y:S02]  /*18130*/  @!P0 SYNCS.PHASECHK.TRANS64 P0, [R5+URZ+0x16840], R2 ;  /* 0x01684002050085a7 */ /* 0x000e64000800007f */
[----:B-1----:R-:W-:Y:S05]  /*18140*/  @!P0 BRA `(.L_x_14162) ;  /* 0xfffffffc00f08947 */ /* 0x002fea000383ffff */
[----:B------:R-:W-:Y:S05]  /*18150*/  BRA `(.L_x_14257) ;  /* 0xffffffb800307947 */ /* 0x000fea000383ffff */
.L_x_14163:
        /* <DEDUP_REMOVED lines=8> */
.L_x_14259:
[----:B------:R-:W-:Y:S05]  /*181e0*/  BSYNC B1 ;  /* 0x0000000000017941 */ /* 0x000fea0003800000 */
.L_x_14258:
        /* <DEDUP_REMOVED lines=9> */
.L_x_14260:
[----:B------:R-:W-:Y:S02]  /*18280*/  IMAD R9, R9, 0x2, R22 ;  /* 0x0000000209097824 */ /* 0x000fe400078e0216 */
[----:B------:R-:W-:Y:S02]  /*18290*/  IMAD.MOV.U32 R13, RZ, RZ, R10 ;  /* 0x000000ffff0d7224 */ /* 0x000fe400078e000a */
[----:B------:R-:W-:Y:S02]  /*182a0*/  IMAD.MOV.U32 R12, RZ, RZ, 0x1 ;  /* 0x00000001ff0c7424 */ /* 0x000fe400078e00ff */
[----:B------:R-:W-:-:S07]  /*182b0*/  IMAD.MOV.U32 R2, RZ, RZ, R14 ;  /* 0x000000ffff027224 */ /* 0x000fce00078e000e */
[----:B------:R-:W-:Y:S05]  /*182c0*/  WARPSYNC.COLLECTIVE R15, `(.L_x_14261) ;  /* 0x000000000f087348 */ /* 0x000fea0003c00000 */
[----:B------:R0:W1:Y:S02]  /*182d0*/  SHFL.IDX P6, R14, R13, R12, R11 ;  /* 0x0000000c0d0e7389 */ /* 0x00006400000c000b */
[----:B01----:R-:W-:Y:S01]  /*182e0*/  ENDCOLLECTIVE ;  /* 0x000000000000791b */ /* 0x003fe20003800000 */
.L_x_14261:
        /* <DEDUP_REMOVED lines=11> */
.L_x_14262:
[----:B------:R-:W-:Y:S02]  /*183a0*/  IMAD.MOV.U32 R13, RZ, RZ, R10 ;  /* 0x000000ffff0d7224 */ /* 0x000fe400078e000a */
[----:B------:R-:W-:Y:S02]  /*183b0*/  IMAD.MOV.U32 R12, RZ, RZ, 0x2 ;  /* 0x00000002ff0c7424 */ /* 0x000fe400078e00ff */
[----:B------:R-:W-:-:S07]  /*183c0*/  IMAD.MOV.U32 R2, RZ, RZ, R14 ;  /* 0x000000ffff027224 */ /* 0x000fce00078e000e */
[----:B------:R-:W-:Y:S05]  /*183d0*/  WARPSYNC.COLLECTIVE R15, `(.L_x_14263) ;  /* 0x000000000f087348 */ /* 0x000fea0003c00000 */
[----:B------:R0:W1:Y:S02]  /*183e0*/  SHFL.IDX P6, R14, R13, R12, R11 ;  /* 0x0000000c0d0e7389 */ /* 0x00006400000c000b */
[----:B01----:R-:W-:Y:S01]  /*183f0*/  ENDCOLLECTIVE ;  /* 0x000000000000791b */ /* 0x003fe20003800000 */
.L_x_14263:
        /* <DEDUP_REMOVED lines=11> */
.L_x_14264:
[----:B------:R-:W-:Y:S02]  /*184b0*/  IMAD.MOV.U32 R13, RZ, RZ, R10 ;  /* 0x000000ffff0d7224 */ /* 0x000fe400078e000a */
[----:B------:R-:W-:Y:S02]  /*184c0*/  IMAD.MOV.U32 R12, RZ, RZ, 0x3 ;  /* 0x00000003ff0c7424 */ /* 0x000fe400078e00ff */
[----:B------:R-:W-:-:S07]  /*184d0*/  IMAD.MOV.U32 R2, RZ, RZ, R14 ;  /* 0x000000ffff027224 */ /* 0x000fce00078e000e */
[----:B------:R-:W-:Y:S05]  /*184e0*/  WARPSYNC.COLLECTIVE R15, `(.L_x_14265) ;  /* 0x000000000f087348 */ /* 0x000fea0003c00000 */
[----:B------:R0:W1:Y:S02]  /*184f0*/  SHFL.IDX P6, R14, R13, R12, R11 ;  /* 0x0000000c0d0e7389 */ /* 0x00006400000c000b */
[----:B01----:R-:W-:Y:S01]  /*18500*/  ENDCOLLECTIVE ;  /* 0x000000000000791b */ /* 0x003fe20003800000 */
.L_x_14265:
        /* <DEDUP_REMOVED lines=11> */
.L_x_14266:
[----:B------:R-:W-:Y:S02]  /*185c0*/  IMAD.MOV.U32 R13, RZ, RZ, R10 ;  /* 0x000000ffff0d7224 */ /* 0x000fe400078e000a */
[----:B------:R-:W-:Y:S02]  /*185d0*/  IMAD.MOV.U32 R12, RZ, RZ, 0x4 ;  /* 0x00000004ff0c7424 */ /* 0x000fe400078e00ff */
[----:B------:R-:W-:-:S07]  /*185e0*/  IMAD.MOV.U32 R2, RZ, RZ, R14 ;  /* 0x000000ffff027224 */ /* 0x000fce00078e000e */
[----:B------:R-:W-:Y:S05]  /*185f0*/  WARPSYNC.COLLECTIVE R15, `(.L_x_14267) ;  /* 0x000000000f087348 */ /* 0x000fea0003c00000 */
[----:B------:R0:W1:Y:S02]  /*18600*/  SHFL.IDX P6, R14, R13, R12, R11 ;  /* 0x0000000c0d0e7389 */ /* 0x00006400000c000b */
[----:B01----:R-:W-:Y:S01]  /*18610*/  ENDCOLLECTIVE ;  /* 0x000000000000791b */ /* 0x003fe20003800000 */
.L_x_14267:
        /* <DEDUP_REMOVED lines=11> */
.L_x_14268:
[----:B------:R-:W-:Y:S02]  /*186d0*/  IMAD.MOV.U32 R13, RZ, RZ, R10 ;  /* 0x000000ffff0d7224 */ /* 0x000fe400078e000a */
[----:B------:R-:W-:Y:S02]  /*186e0*/  IMAD.MOV.U32 R12, RZ, RZ, 0x5 ;  /* 0x00000005ff0c7424 */ /* 0x000fe400078e00ff */
[----:B------:R-:W-:-:S07]  /*186f0*/  IMAD.MOV.U32 R2, RZ, RZ, R14 ;  /* 0x000000ffff027224 */ /* 0x000fce00078e000e */
[----:B------:R-:W-:Y:S05]  /*18700*/  WARPSYNC.COLLECTIVE R15, `(.L_x_14269) ;  /* 0x000000000f087348 */ /* 0x000fea0003c00000 */
[----:B------:R0:W1:Y:S02]  /*18710*/  SHFL.IDX P6, R14, R13, R12, R11 ;  /* 0x0000000c0d0e7389 */ /* 0x00006400000c000b */
[----:B01----:R-:W-:Y:S01]  /*18720*/  ENDCOLLECTIVE ;  /* 0x000000000000791b */ /* 0x003fe20003800000 */
.L_x_14269:
        /* <DEDUP_REMOVED lines=11> */
.L_x_14270:
[----:B------:R-:W-:Y:S02]  /*187e0*/  IMAD.MOV.U32 R13, RZ, RZ, R10 ;  /* 0x000000ffff0d7224 */ /* 0x000fe400078e000a */
[----:B------:R-:W-:Y:S02]  /*187f0*/  IMAD.MOV.U32 R12, RZ, RZ, 0x6 ;  /* 0x00000006ff0c7424 */ /* 0x000fe400078e00ff */
[----:B------:R-:W-:-:S07]  /*18800*/  IMAD.MOV.U32 R2, RZ, RZ, R14 ;  /* 0x000000ffff027224 */ /* 0x000fce00078e000e */
[----:B------:R-:W-:Y:S05]  /*18810*/  WARPSYNC.COLLECTIVE R15, `(.L_x_14271) ;  /* 0x000000000f087348 */ /* 0x000fea0003c00000 */
[----:B------:R0:W1:Y:S02]  /*18820*/  SHFL.IDX P6, R14, R13, R12, R11 ;  /* 0x0000000c0d0e7389 */ /* 0x00006400000c000b */
[----:B01----:R-:W-:Y:S01]  /*18830*/  ENDCOLLECTIVE ;  /* 0x000000000000791b */ /* 0x003fe20003800000 */
.L_x_14271:
        /* <DEDUP_REMOVED lines=11> */
.L_x_14272:
[----:B------:R-:W-:Y:S02]  /*188f0*/  IMAD.MOV.U32 R13, RZ, RZ, R10 ;  /* 0x000000ffff0d7224 */ /* 0x000fe400078e000a */
[----:B------:R-:W-:Y:S02]  /*18900*/  IMAD.MOV.U32 R12, RZ, RZ, 0x7 ;  /* 0x00000007ff0c7424 */ /* 0x000fe400078e00ff */
[----:B------:R-:W-:-:S07]  /*18910*/  IMAD.MOV.U32 R2, RZ, RZ, R14 ;  /* 0x000000ffff027224 */ /* 0x000fce00078e000e */
[----:B------:R-:W-:Y:S05]  /*18920*/  WARPSYNC.COLLECTIVE R15, `(.L_x_14273) ;  /* 0x000000000f087348 */ /* 0x000fea0003c00000 */
[----:B------:R0:W1:Y:S02]  /*18930*/  SHFL.IDX P6, R14, R13, R12, R11 ;  /* 0x0000000c0d0e7389 */ /* 0x00006400000c000b */
[----:B01----:R-:W-:Y:S01]  /*18940*/  ENDCOLLECTIVE ;  /* 0x000000000000791b */ /* 0x003fe20003800000 */
.L_x_14273:
        /* <DEDUP_REMOVED lines=11> */
.L_x_14274:
[----:B------:R-:W-:Y:S01]  /*18a00*/  IMAD.MOV.U32 R2, RZ, RZ, R14 ;  /* 0x000000ffff027224 */ /* 0x000fe200078e000e */
[----:B------:R-:W-:Y:S06]  /*18a10*/  BRA `(.L_x_14275) ;  /* 0xffffffb400107947 */ /* 0x000fec000383ffff */
.L_x_14168:
[----:B-1----:R1:W2:Y:S02]  /*18a20*/  SYNCS.PHASECHK.TRANS64.TRYWAIT P0, [R5+URZ+0x16860], R2 ;  /* 0x01686002050075a7 */ /* 0x0022a4000800017f */
[----:B--2---:R-:W-:Y:S05]  /*18a30*/  @!P0 NANOSLEEP.SYNCS 0x989680 ;  /* 0x009896800000895d */ /* 0x004fea0003900000 */
[----:B------:R-:W2:Y:S02]  /*18a40*/  @!P0 SYNCS.PHASECHK.TRANS64 P0, [R5+URZ+0x16860], R2 ;  /* 0x01686002050085a7 */ /* 0x000ea4000800007f */
[----:B--2---:R-:W-:Y:S05]  /*18a50*/  @!P0 BRA `(.L_x_14168) ;  /* 0xfffffffc00f08947 */ /* 0x004fea000383ffff */
[----:B------:R-:W-:Y:S05]  /*18a60*/  BRA `(.L_x_14276) ;  /* 0xffffffb400687947 */ /* 0x000fea000383ffff */
.L_x_14169:
        /* <DEDUP_REMOVED lines=8> */
.L_x_14278:
[----:B------:R-:W-:Y:S05]  /*18af0*/  BSYNC B1 ;  /* 0x0000000000017941 */ /* 0x000fea0003800000 */
.L_x_14277:
        /* <DEDUP_REMOVED lines=10> */
.L_x_14279:
[----:B------:R-:W-:Y:S02]  /*18ba0*/  IMAD.MOV.U32 R13, RZ, RZ, R18 ;  /* 0x000000ffff0d7224 */ /* 0x000fe400078e0012 */
[----:B------:R-:W-:Y:S02]  /*18bb0*/  IMAD.MOV.U32 R12, RZ, RZ, 0x1 ;  /* 0x00000001ff0c7424 */ /* 0x000fe400078e00ff */
[----:B------:R-:W-:-:S07]  /*18bc0*/  IMAD.MOV.U32 R2, RZ, RZ, R14 ;  /* 0x000000ffff027224 */ /* 0x000fce00078e000e */
[----:B------:R-:W-:Y:S05]  /*18bd0*/  WARPSYNC.COLLECTIVE R15, `(.L_x_14280) ;  /* 0x000000000f087348 */ /* 0x000fea0003c00000 */
[----:B------:R0:W1:Y:S02]  /*18be0*/  SHFL.IDX P6, R14, R13, R12, R11 ;  /* 0x0000000c0d0e7389 */ /* 0x00006400000c000b */
[----:B01----:R-:W-:Y:S01]  /*18bf0*/  ENDCOLLECTIVE ;  /* 0x000000000000791b */ /* 0x003fe20003800000 */
.L_x_14280:
        /* <DEDUP_REMOVED lines=12> */
.L_x_14281:
[----:B------:R-:W-:Y:S02]  /*18cc0*/  IMAD.MOV.U32 R13, RZ, RZ, R18 ;  /* 0x000000ffff0d7224 */ /* 0x000fe400078e0012 */
[----:B------:R-:W-:Y:S02]  /*18cd0*/  IMAD.MOV.U32 R12, RZ, RZ, 0x2 ;  /* 0x00000002ff0c7424 */ /* 0x000fe400078e00ff */
[----:B------:R-:W-:-:S07]  /*18ce0*/  IMAD.MOV.U32 R2, RZ, RZ, R14 ;  /* 0x000000ffff027224 */ /* 0x000fce00078e000e */
[----:B------:R-:W-:Y:S05]  /*18cf0*/  WARPSYNC.COLLECTIVE R15, `(.L_x_14282) ;  /* 0x000000000f087348 */ /* 0x000fea0003c00000 */
[----:B------:R0:W1:Y:S02]  /*18d00*/  SHFL.IDX P6, R14, R13, R12, R11 ;  /* 0x0000000c0d0e7389 */ /* 0x00006400000c000b */
[----:B01----:R-:W-:Y:S01]  /*18d10*/  ENDCOLLECTIVE ;  /* 0x000000000000791b */ /* 0x003fe20003800000 */
.L_x_14282:
        /* <DEDUP_REMOVED lines=12> */
.L_x_14283:
[----:B------:R-:W-:Y:S02]  /*18de0*/  IMAD.MOV.U32 R13, RZ, RZ, R18 ;  /* 0x000000ffff0d7224 */ /* 0x000fe400078e0012 */
[----:B------:R-:W-:Y:S02]  /*18df0*/  IMAD.MOV.U32 R12, RZ, RZ, 0x3 ;  /* 0x00000003ff0c7424 */ /* 0x000fe400078e00ff */
[----:B------:R-:W-:-:S07]  /*18e00*/  IMAD.MOV.U32 R2, RZ, RZ, R14 ;  /* 0x000000ffff027224 */ /* 0x000fce00078e000e */
[----:B------:R-:W-:Y:S05]  /*18e10*/  WARPSYNC.COLLECTIVE R15, `(.L_x_14284) ;  /* 0x000000000f087348 */ /* 0x000fea0003c00000 */
[----:B------:R0:W1:Y:S02]  /*18e20*/  SHFL.IDX P6, R14, R13, R12, R11 ;  /* 0x0000000c0d0e7389 */ /* 0x00006400000c000b */
[----:B01----:R-:W-:Y:S01]  /*18e30*/  ENDCOLLECTIVE ;  /* 0x000000000000791b */ /* 0x003fe20003800000 */
.L_x_14284:
        /* <DEDUP_REMOVED lines=12> */
.L_x_14285:
[----:B------:R-:W-:Y:S02]  /*18f00*/  IMAD.MOV.U32 R13, RZ, RZ, R18 ;  /* 0x000000ffff0d7224 */ /* 0x000fe400078e0012 */
[----:B------:R-:W-:Y:S02]  /*18f10*/  IMAD.MOV.U32 R12, RZ, RZ, 0x4 ;  /* 0x00000004ff0c7424 */ /* 0x000fe400078e00ff */
[----:B------:R-:W-:-:S07]  /*18f20*/  IMAD.MOV.U32 R2, RZ, RZ, R14 ;  /* 0x000000ffff027224 */ /* 0x000fce00078e000e */
[----:B------:R-:W-:Y:S05]  /*18f30*/  WARPSYNC.COLLECTIVE R15, `(.L_x_14286) ;  /* 0x000000000f087348 */ /* 0x000fea0003c00000 */
[----:B------:R0:W1:Y:S02]  /*18f40*/  SHFL.IDX P6, R14, R13, R12, R11 ;  /* 0x0000000c0d0e7389 */ /* 0x00006400000c000b */
[----:B01----:R-:W-:Y:S01]  /*18f50*/  ENDCOLLECTIVE ;  /* 0x000000000000791b */ /* 0x003fe20003800000 */
.L_x_14286:
        /* <DEDUP_REMOVED lines=12> */
.L_x_14287:
[----:B------:R-:W-:Y:S02]  /*19020*/  IMAD.MOV.U32 R13, RZ, RZ, R18 ;  /* 0x000000ffff0d7224 */ /* 0x000fe400078e0012 */
[----:B------:R-:W-:Y:S02]  /*19030*/  IMAD.MOV.U32 R12, RZ, RZ, 0x5 ;  /* 0x00000005ff0c7424 */ /* 0x000fe400078e00ff */
[----:B------:R-:W-:-:S07]  /*19040*/  IMAD.MOV.U32 R2, RZ, RZ, R14 ;  /* 0x000000ffff027224 */ /* 0x000fce00078e000e */
[----:B------:R-:W-:Y:S05]  /*19050*/  WARPSYNC.COLLECTIVE R15, `(.L_x_14288) ;  /* 0x000000000f087348 */ /* 0x000fea0003c00000 */
[----:B------:R0:W1:Y:S02]  /*19060*/  SHFL.IDX P6, R14, R13, R12, R11 ;  /* 0x0000000c0d0e7389 */ /* 0x00006400000c000b */
[----:B01----:R-:W-:Y:S01]  /*19070*/  ENDCOLLECTIVE ;  /* 0x000000000000791b */ /* 0x003fe20003800000 */
.L_x_14288:
        /* <DEDUP_REMOVED lines=12> */
.L_x_14289:
[----:B------:R-:W-:Y:S02]  /*19140*/  IMAD.MOV.U32 R13, RZ, RZ, R18 ;  /* 0x000000ffff0d7224 */ /* 0x000fe400078e0012 */
[----:B------:R-:W-:Y:S02]  /*19150*/  IMAD.MOV.U32 R12, RZ, RZ, 0x6 ;  /* 0x00000006ff0c7424 */ /* 0x000fe400078e00ff */
[----:B------:R-:W-:-:S07]  /*19160*/  IMAD.MOV.U32 R2, RZ, RZ, R14 ;  /* 0x000000ffff027224 */ /* 0x000fce00078e000e */
[----:B------:R-:W-:Y:S05]  /*19170*/  WARPSYNC.COLLECTIVE R15, `(.L_x_14290) ;  /* 0x000000000f087348 */ /* 0x000fea0003c00000 */
[----:B------:R0:W1:Y:S02]  /*19180*/  SHFL.IDX P6, R14, R13, R12, R11 ;  /* 0x0000000c0d0e7389 */ /* 0x00006400000c000b */
[----:B01----:R-:W-:Y:S01]  /*19190*/  ENDCOLLECTIVE ;  /* 0x000000000000791b */ /* 0x003fe20003800000 */
.L_x_14290:
        /* <DEDUP_REMOVED lines=12> */
.L_x_14291:
[----:B------:R-:W-:Y:S02]  /*19260*/  IMAD.MOV.U32 R13, RZ, RZ, R18 ;  /* 0x000000ffff0d7224 */ /* 0x000fe400078e0012 */
[----:B------:R-:W-:Y:S02]  /*19270*/  IMAD.MOV.U32 R12, RZ, RZ, 0x7 ;  /* 0x00000007ff0c7424 */ /* 0x000fe400078e00ff */
[----:B------:R-:W-:-:S07]  /*19280*/  IMAD.MOV.U32 R2, RZ, RZ, R14 ;  /* 0x000000ffff027224 */ /* 0x000fce00078e000e */
[----:B------:R-:W-:Y:S05]  /*19290*/  WARPSYNC.COLLECTIVE R15, `(.L_x_14292) ;  /* 0x000000000f087348 */ /* 0x000fea0003c00000 */
[----:B------:R0:W1:Y:S02]  /*192a0*/  SHFL.IDX P6, R14, R13, R12, R11 ;  /* 0x0000000c0d0e7389 */ /* 0x00006400000c000b */
[----:B01----:R-:W-:Y:S01]  /*192b0*/  ENDCOLLECTIVE ;  /* 0x000000000000791b */ /* 0x003fe20003800000 */
.L_x_14292:
        /* <DEDUP_REMOVED lines=11> */
.L_x_14293:
[----:B------:R-:W-:Y:S01]  /*19370*/  IMAD.MOV.U32 R2, RZ, RZ, R14 ;  /* 0x000000ffff027224 */ /* 0x000fe200078e000e */
[----:B------:R-:W-:Y:S06]  /*19380*/  BRA `(.L_x_14294) ;  /* 0xffffffb000187947 */ /* 0x000fec000383ffff */
.L_x_14177:
[----:B0-----:R0:W1:Y:S02]  /*19390*/  SYNCS.PHASECHK.TRANS64.TRYWAIT P0, [R0+URZ+0x16860], R3 ;  /* 0x01686003000075a7 */ /* 0x001064000800017f */
[----:B-1----:R-:W-:Y:S05]  /*193a0*/  @!P0 NANOSLEEP.SYNCS 0x989680 ;  /* 0x009896800000895d */ /* 0x002fea0003900000 */
[----:B------:R-:W1:Y:S02]  /*193b0*/  @!P0 SYNCS.PHASECHK.TRANS64 P0, [R0+URZ+0x16860], R3 ;  /* 0x01686003000085a7 */ /* 0x000e64000800007f */
[----:B-1----:R-:W-:Y:S05]  /*193c0*/  @!P0 BRA `(.L_x_14177) ;  /* 0xfffffffc00f08947 */ /* 0x002fea000383ffff */
[----:B------:R-:W-:Y:S05]  /*193d0*/  BRA `(.L_x_14295) ;  /* 0xffffffb4002c7947 */ /* 0x000fea000383ffff */
.L_x_14178:
        /* <DEDUP_REMOVED lines=8> */
.L_x_14297:
[----:B------:R-:W-:Y:S05]  /*19460*/  BSYNC B0 ;  /* 0x0000000000007941 */ /* 0x000fea0003800000 */
.L_x_14296:
        /* <DEDUP_REMOVED lines=9> */
.L_x_14298:
        /* <DEDUP_REMOVED lines=10> */
.L_x_14299:
        /* <DEDUP_REMOVED lines=11> */
.L_x_14300:
[----:B------:R-:W-:Y:S02]  /*19650*/  IMAD.MOV.U32 R13, RZ, RZ, R18 ;  /* 0x000000ffff0d7224 */ /* 0x000fe400078e0012 */
[----:B------:R-:W-:Y:S02]  /*19660*/  IMAD.MOV.U32 R12, RZ, RZ, 0x2 ;  /* 0x00000002ff0c7424 */ /* 0x000fe400078e00ff */
[----:B------:R-:W-:-:S07]  /*19670*/  IMAD.MOV.U32 R9, RZ, RZ, R14 ;  /* 0x000000ffff097224 */ /* 0x000fce00078e000e */
[----:B------:R-:W-:Y:S05]  /*19680*/  WARPSYNC.COLLECTIVE R15, `(.L_x_14301) ;  /* 0x000000000f087348 */ /* 0x000fea0003c00000 */
[----:B------:R0:W1:Y:S02]  /*19690*/  SHFL.IDX P6, R14, R13, R12, R11 ;  /* 0x0000000c0d0e7389 */ /* 0x00006400000c000b */
[----:B01----:R-:W-:Y:S01]  /*196a0*/  ENDCOLLECTIVE ;  /* 0x000000000000791b */ /* 0x003fe20003800000 */
.L_x_14301:
        /* <DEDUP_REMOVED lines=12> */
.L_x_14302:
[----:B------:R-:W-:Y:S02]  /*19770*/  IMAD.MOV.U32 R13, RZ, RZ, R18 ;  /* 0x000000ffff0d7224 */ /* 0x000fe400078e0012 */
[----:B------:R-:W-:Y:S02]  /*19780*/  IMAD.MOV.U32 R12, RZ, RZ, 0x3 ;  /* 0x00000003ff0c7424 */ /* 0x000fe400078e00ff */
[----:B------:R-:W-:-:S07]  /*19790*/  IMAD.MOV.U32 R10, RZ, RZ, R14 ;  /* 0x000000ffff0a7224 */ /* 0x000fce00078e000e */
[----:B------:R-:W-:Y:S05]  /*197a0*/  WARPSYNC.COLLECTIVE R15, `(.L_x_14303) ;  /* 0x000000000f087348 */ /* 0x000fea0003c00000 */
[----:B------:R0:W1:Y:S02]  /*197b0*/  SHFL.IDX P6, R14, R13, R12, R11 ;  /* 0x0000000c0d0e7389 */ /* 0x00006400000c000b */
[----:B01----:R-:W-:Y:S01]  /*197c0*/  ENDCOLLECTIVE ;  /* 0x000000000000791b */ /* 0x003fe20003800000 */
.L_x_14303:
        /* <DEDUP_REMOVED lines=12> */
.L_x_14304:
[----:B------:R-:W-:Y:S02]  /*19890*/  IMAD.MOV.U32 R13, RZ, RZ, R18 ;  /* 0x000000ffff0d7224 */ /* 0x000fe400078e0012 */
[----:B------:R-:W-:Y:S02]  /*198a0*/  IMAD.MOV.U32 R12, RZ, RZ, 0x4 ;  /* 0x00000004ff0c7424 */ /* 0x000fe400078e00ff */
[----:B------:R-:W-:-:S07]  /*198b0*/  IMAD.MOV.U32 R9, RZ, RZ, R14 ;  /* 0x000000ffff097224 */ /* 0x000fce00078e000e */
[----:B------:R-:W-:Y:S05]  /*198c0*/  WARPSYNC.COLLECTIVE R15, `(.L_x_14305) ;  /* 0x000000000f087348 */ /* 0x000fea0003c00000 */
[----:B------:R0:W1:Y:S02]  /*198d0*/  SHFL.IDX P6, R14, R13, R12, R11 ;  /* 0x0000000c0d0e7389 */ /* 0x00006400000c000b */
[----:B01----:R-:W-:Y:S01]  /*198e0*/  ENDCOLLECTIVE ;  /* 0x000000000000791b */ /* 0x003fe20003800000 */
.L_x_14305:
        /* <DEDUP_REMOVED lines=12> */
.L_x_14306:
[----:B------:R-:W-:Y:S02]  /*199b0*/  IMAD.MOV.U32 R13, RZ, RZ, R18 ;  /* 0x000000ffff0d7224 */ /* 0x000fe400078e0012 */
[----:B------:R-:W-:Y:S02]  /*199c0*/  IMAD.MOV.U32 R12, RZ, RZ, 0x5 ;  /* 0x00000005ff0c7424 */ /* 0x000fe400078e00ff */
[----:B------:R-:W-:-:S07]  /*199d0*/  IMAD.MOV.U32 R10, RZ, RZ, R14 ;  /* 0x000000ffff0a7224 */ /* 0x000fce00078e000e */
[----:B------:R-:W-:Y:S05]  /*199e0*/  WARPSYNC.COLLECTIVE R15, `(.L_x_14307) ;  /* 0x000000000f087348 */ /* 0x000fea0003c00000 */
[----:B------:R0:W1:Y:S02]  /*199f0*/  SHFL.IDX P6, R14, R13, R12, R11 ;  /* 0x0000000c0d0e7389 */ /* 0x00006400000c000b */
[----:B01----:R-:W-:Y:S01]  /*19a00*/  ENDCOLLECTIVE ;  /* 0x000000000000791b */ /* 0x003fe20003800000 */
.L_x_14307:
        /* <DEDUP_REMOVED lines=12> */
.L_x_14308:
[----:B------:R-:W-:Y:S02]  /*19ad0*/  IMAD.MOV.U32 R13, RZ, RZ, R18 ;  /* 0x000000ffff0d7224 */ /* 0x000fe400078e0012 */
[----:B------:R-:W-:Y:S02]  /*19ae0*/  IMAD.MOV.U32 R12, RZ, RZ, 0x6 ;  /* 0x00000006ff0c7424 */ /* 0x000fe400078e00ff */
[----:B------:R-:W-:-:S07]  /*19af0*/  IMAD.MOV.U32 R9, RZ, RZ, R14 ;  /* 0x000000ffff097224 */ /* 0x000fce00078e000e */
[----:B------:R-:W-:Y:S05]  /*19b00*/  WARPSYNC.COLLECTIVE R15, `(.L_x_14309) ;  /* 0x000000000f087348 */ /* 0x000fea0003c00000 */
[----:B------:R0:W1:Y:S02]  /*19b10*/  SHFL.IDX P6, R14, R13, R12, R11 ;  /* 0x0000000c0d0e7389 */ /* 0x00006400000c000b */
[----:B01----:R-:W-:Y:S01]  /*19b20*/  ENDCOLLECTIVE ;  /* 0x000000000000791b */ /* 0x003fe20003800000 */
.L_x_14309:
        /* <DEDUP_REMOVED lines=12> */
.L_x_14310:
[----:B------:R-:W-:Y:S02]  /*19bf0*/  IMAD.MOV.U32 R13, RZ, RZ, R18 ;  /* 0x000000ffff0d7224 */ /* 0x000fe400078e0012 */
[----:B------:R-:W-:Y:S01]  /*19c00*/  IMAD.MOV.U32 R12, RZ, RZ, 0x7 ;  /* 0x00000007ff0c7424 */ /* 0x000fe200078e00ff */
[----:B------:R-:W-:-:S13]  /*19c10*/  IADD3 R2, P1, R14, R5, RZ ;  /* 0x000000050e027210 */ /* 0x000fda0007f3e0ff */
[----:B------:R-:W-:Y:S05]  /*19c20*/  WARPSYNC.COLLECTIVE R15, `(.L_x_14311) ;  /* 0x000000000f087348 */ /* 0x000fea0003c00000 */
[----:B------:R0:W1:Y:S02]  /*19c30*/  SHFL.IDX P6, R14, R13, R12, R11 ;  /* 0x0000000c0d0e7389 */ /* 0x00006400000c000b */
[----:B01----:R-:W-:Y:S01]  /*19c40*/  ENDCOLLECTIVE ;  /* 0x000000000000791b */ /* 0x003fe20003800000 */
.L_x_14311:
        /* <DEDUP_REMOVED lines=10> */
.L_x_14312:
[----:B------:R-:W-:Y:S05]  /*19cf0*/  BRA `(.L_x_14313) ;  /* 0xffffffac00dc7947 */ /* 0x000fea000383ffff */
.L_x_14183:
        /* <DEDUP_REMOVED lines=8> */
.L_x_14315:
[----:B------:R-:W-:Y:S05]  /*19d80*/  BSYNC B0 ;  /* 0x0000000000007941 */ /* 0x000fea0003800000 */
.L_x_14314:
        /* <DEDUP_REMOVED lines=9> */
.L_x_14316:
        /* <DEDUP_REMOVED lines=23> */
.L_x_14317:
[----:B------:R-:W-:Y:S01]  /*19f90*/  IMAD.MOV.U32 R12, RZ, RZ, 0x2 ;  /* 0x00000002ff0c7424 */ /* 0x000fe200078e00ff */
[----:B------:R-:W-:-:S05]  /*19fa0*/  SEL R4, R14, RZ, P1 ;  /* 0x000000ff0e047207 */ /* 0x000fca0000800000 */
[----:B------:R-:W-:-:S04]  /*19fb0*/  IMAD.IADD R4, R13, 0x1, R4 ;  /* 0x000000010d047824 */ /* 0x000fc800078e0204 */
[----:B------:R-:W-:-:S07]  /*19fc0*/  IMAD.MOV.U32 R13, RZ, RZ, R4 ;  /* 0x000000ffff0d7224 */ /* 0x000fce00078e0004 */
[----:B------:R-:W-:Y:S05]  /*19fd0*/  WARPSYNC.COLLECTIVE R15, `(.L_x_14318) ;  /* 0x000000000f087348 */ /* 0x000fea0003c00000 */
[----:B------:R0:W1:Y:S02]  /*19fe0*/  SHFL.UP P6, R14, R13, R12, R11 ;  /* 0x0400000c0d0e7389 */ /* 0x00006400000c000b */
[----:B01----:R-:W-:Y:S01]  /*19ff0*/  ENDCOLLECTIVE ;  /* 0x000000000000791b */ /* 0x003fe20003800000 */
.L_x_14318:
[----:B------:R-:W-:Y:S01]  /*1a000*/  IMAD.MOV.U32 R12, RZ, RZ, 0x4 ;  /* 0x00000004ff0c7424 */ /* 0x000fe200078e00ff */
[----:B------:R-:W-:-:S05]  /*1a010*/  SEL R3, R14, RZ, P2 ;  /* 0x000000ff0e037207 */ /* 0x000fca0001000000 */
[----:B------:R-:W-:-:S04]  /*1a020*/  IMAD.IADD R2, R4, 0x1, R3 ;  /* 0x0000000104027824 */ /* 0x000fc800078e0203 */
[----:B------:R-:W-:-:S07]  /*1a030*/  IMAD.MOV.U32 R13, RZ, RZ, R2 ;  /* 0x000000ffff0d7224 */ /* 0x000fce00078e0002 */
[----:B------:R-:W-:Y:S05]  /*1a040*/  WARPSYNC.COLLECTIVE R15, `(.L_x_14319) ;  /* 0x000000000f087348 */ /* 0x000fea0003c00000 */
[----:B------:R0:W1:Y:S02]  /*1a050*/  SHFL.UP P6, R14, R13, R12, R11 ;  /* 0x0400000c0d0e7389 */ /* 0x00006400000c000b */
[----:B01----:R-:W-:Y:S01]  /*1a060*/  ENDCOLLECTIVE ;  /* 0x000000000000791b */ /* 0x003fe20003800000 */
.L_x_14319:
[----:B------:R-:W-:Y:S01]  /*1a070*/  IMAD.MOV.U32 R12, RZ, RZ, 0x8 ;  /* 0x00000008ff0c7424 */ /* 0x000fe200078e00ff */
[----:B------:R-:W-:-:S05]  /*1a080*/  SEL R3, R14, RZ, P3 ;  /* 0x000000ff0e037207 */ /* 0x000fca0001800000 */
[----:B------:R-:W-:-:S04]  /*1a090*/  IMAD.IADD R3, R2, 0x1, R3 ;  /* 0x0000000102037824 */ /* 0x000fc800078e0203 */
[----:B------:R-:W-:-:S07]  /*1a0a0*/  IMAD.MOV.U32 R13, RZ, RZ, R3 ;  /* 0x000000ffff0d7224 */ /* 0x000fce00078e0003 */
[----:B------:R-:W-:Y:S05]  /*1a0b0*/  WARPSYNC.COLLECTIVE R15, `(.L_x_14320) ;  /* 0x000000000f087348 */ /* 0x000fea0003c00000 */
[----:B------:R0:W1:Y:S02]  /*1a0c0*/  SHFL.UP P6, R14, R13, R12, R11 ;  /* 0x0400000c0d0e7389 */ /* 0x00006400000c000b */
[----:B01----:R-:W-:Y:S01]  /*1a0d0*/  ENDCOLLECTIVE ;  /* 0x000000000000791b */ /* 0x003fe20003800000 */
.L_x_14320:
[----:B------:R-:W-:Y:S01]  /*1a0e0*/  IMAD.MOV.U32 R12, RZ, RZ, 0x10 ;  /* 0x00000010ff0c7424 */ /* 0x000fe200078e00ff */
[----:B------:R-:W-:-:S05]  /*1a0f0*/  SEL R4, R14, RZ, P4 ;  /* 0x000000ff0e047207 */ /* 0x000fca0002000000 */
[----:B------:R-:W-:-:S04]  /*1a100*/  IMAD.IADD R4, R3, 0x1, R4 ;  /* 0x0000000103047824 */ /* 0x000fc800078e0204 */
[----:B------:R-:W-:-:S07]  /*1a110*/  IMAD.MOV.U32 R13, RZ, RZ, R4 ;  /* 0x000000ffff0d7224 */ /* 0x000fce00078e0004 */
[----:B------:R-:W-:Y:S05]  /*1a120*/  WARPSYNC.COLLECTIVE R15, `(.L_x_14321) ;  /* 0x000000000f087348 */ /* 0x000fea0003c00000 */
[----:B------:R0:W1:Y:S02]  /*1a130*/  SHFL.UP P6, R14, R13, R12, R11 ;  /* 0x0400000c0d0e7389 */ /* 0x00006400000c000b */
[----:B01----:R-:W-:Y:S01]  /*1a140*/  ENDCOLLECTIVE ;  /* 0x000000000000791b */ /* 0x003fe20003800000 */
.L_x_14321:
        /* <DEDUP_REMOVED lines=8> */
.L_x_14322:
[----:B------:R-:W-:Y:S05]  /*1a1d0*/  BRA `(.L_x_14323) ;  /* 0xffffffac00e87947 */ /* 0x000fea000383ffff */
.L_x_14186:
[----:B------:R-:W-:Y:S01]  /*1a1e0*/  BSSY B0, `(.L_x_14324) ;  /* 0x0000007000007945 */ /* 0x000fe20003800000 */
[----:B------:R-:W-:Y:S02]  /*1a1f0*/  IMAD.MOV.U32 R12, RZ, RZ, 0x1 ;  /* 0x00000001ff0c7424 */ /* 0x000fe400078e00ff */
[----:B------:R-:W-:Y:S02]  /*1a200*/  IMAD.MOV.U32 R11, RZ, RZ, RZ ;  /* 0x000000ffff0b7224 */ /* 0x000fe400078e00ff */
[----:B------:R-:W-:-:S07]  /*1a210*/  IMAD.MOV.U32 R15, RZ, RZ, -0x1 ;  /* 0xffffffffff0f7424 */ /* 0x000fce00078e00ff */
[----:B------:R-:W-:Y:S05]  /*1a220*/  WARPSYNC.COLLECTIVE R15, `(.L_x_14325) ;  /* 0x000000000f087348 */ /* 0x000fea0003c00000 */
[----:B------:R0:W1:Y:S02]  /*1a230*/  SHFL.UP P6, R14, R13, R12, R11 ;  /* 0x0400000c0d0e7389 */ /* 0x00006400000c000b */
[----:B01----:R-:W-:Y:S01]  /*1a240*/  ENDCOLLECTIVE ;  /* 0x000000000000791b */ /* 0x003fe20003800000 */
.L_x_14325:
[----:B------:R-:W-:Y:S05]  /*1a250*/  BSYNC B0 ;  /* 0x0000000000007941 */ /* 0x000fea0003800000 */
.L_x_14324:
        /* <DEDUP_REMOVED lines=8> */
.L_x_14326:
[----:B------:R-:W-:Y:S01]  /*1a2e0*/  IMAD.MOV.U32 R12, RZ, RZ, 0x4 ;  /* 0x00000004ff0c7424 */ /* 0x000fe200078e00ff */
[----:B------:R-:W-:-:S05]  /*1a2f0*/  SEL R2, R14, RZ, P2 ;  /* 0x000000ff0e027207 */ /* 0x000fca0001000000 */
[----:B------:R-:W-:-:S04]  /*1a300*/  IMAD.IADD R2, R13, 0x1, R2 ;  /* 0x000000010d027824 */ /* 0x000fc800078e0202 */
[----:B------:R-:W-:-:S07]  /*1a310*/  IMAD.MOV.U32 R13, RZ, RZ, R2 ;  /* 0x000000ffff0d7224 */ /* 0x000fce00078e0002 */
[----:B------:R-:W-:Y:S05]  /*1a320*/  WARPSYNC.COLLECTIVE R15, `(.L_x_14327) ;  /* 0x000000000f087348 */ /* 0x000fea0003c00000 */
[----:B------:R0:W1:Y:S02]  /*1a330*/  SHFL.UP P6, R14, R13, R12, R11 ;  /* 0x0400000c0d0e7389 */ /* 0x00006400000c000b */
[----:B01----:R-:W-:Y:S01]  /*1a340*/  ENDCOLLECTIVE ;  /* 0x000000000000791b */ /* 0x003fe20003800000 */
.L_x_14327:
[----:B------:R-:W-:Y:S01]  /*1a350*/  IMAD.MOV.U32 R12, RZ, RZ, 0x8 ;  /* 0x00000008ff0c7424 */ /* 0x000fe200078e00ff */
[----:B------:R-:W-:-:S05]  /*1a360*/  SEL R3, R14, RZ, P3 ;  /* 0x000000ff0e037207 */ /* 0x000fca0001800000 */
[----:B------:R-:W-:-:S04]  /*1a370*/  IMAD.IADD R3, R2, 0x1, R3 ;  /* 0x0000000102037824 */ /* 0x000fc800078e0203 */
[----:B------:R-:W-:-:S07]  /*1a380*/  IMAD.MOV.U32 R13, RZ, RZ, R3 ;  /* 0x000000ffff0d7224 */ /* 0x000fce00078e0003 */
[----:B------:R-:W-:Y:S05]  /*1a390*/  WARPSYNC.COLLECTIVE R15, `(.L_x_14328) ;  /* 0x000000000f087348 */ /* 0x000fea0003c00000 */
[----:B------:R0:W1:Y:S02]  /*1a3a0*/  SHFL.UP P6, R14, R13, R12, R11 ;  /* 0x0400000c0d0e7389 */ /* 0x00006400000c000b */
[----:B01----:R-:W-:Y:S01]  /*1a3b0*/  ENDCOLLECTIVE ;  /* 0x000000000000791b */ /* 0x003fe20003800000 */
.L_x_14328:
[----:B------:R-:W-:Y:S01]  /*1a3c0*/  IMAD.MOV.U32 R12, RZ, RZ, 0x10 ;  /* 0x00000010ff0c7424 */ /* 0x000fe200078e00ff */
[----:B------:R-:W-:-:S05]  /*1a3d0*/  SEL R4, R14, RZ, P4 ;  /* 0x000000ff0e047207 */ /* 0x000fca0002000000 */
[----:B------:R-:W-:-:S04]  /*1a3e0*/  IMAD.IADD R4, R3, 0x1, R4 ;  /* 0x0000000103047824 */ /* 0x000fc800078e0204 */
[----:B------:R-:W-:-:S07]  /*1a3f0*/  IMAD.MOV.U32 R13, RZ, RZ, R4 ;  /* 0x000000ffff0d7224 */ /* 0x000fce00078e0004 */
[----:B------:R-:W-:Y:S05]  /*1a400*/  WARPSYNC.COLLECTIVE R15, `(.L_x_14329) ;  /* 0x000000000f087348 */ /* 0x000fea0003c00000 */
[----:B------:R0:W1:Y:S02]  /*1a410*/  SHFL.UP P6, R14, R13, R12, R11 ;  /* 0x0400000c0d0e7389 */ /* 0x00006400000c000b */
[----:B01----:R-:W-:Y:S01]  /*1a420*/  ENDCOLLECTIVE ;  /* 0x000000000000791b */ /* 0x003fe20003800000 */
.L_x_14329:
        /* <DEDUP_REMOVED lines=8> */
.L_x_14330:
[----:B------:R-:W-:Y:S05]  /*1a4b0*/  BRA `(.L_x_14331) ;  /* 0xffffffac00d47947 */ /* 0x000fea000383ffff */
.L_x_14188:
[----:B------:R-:W-:Y:S01]  /*1a4c0*/  BSSY B0, `(.L_x_14332) ;  /* 0x0000006000007945 */ /* 0x000fe20003800000 */
[----:B------:R-:W-:Y:S01]  /*1a4d0*/  PLOP3.LUT P6, PT, P6, PT, PT, 0x8, 0x0 ;  /* 0x000000000000781c */ /* 0x000fe200037ce170 */
[----:B------:R-:W-:-:S12]  /*1a4e0*/  IMAD.MOV.U32 R15, RZ, RZ, -0x1 ;  /* 0xffffffffff0f7424 */ /* 0x000fd800078e00ff */
[----:B0-----:R-:W-:Y:S05]  /*1a4f0*/  WARPSYNC.COLLECTIVE R15, `(.L_x_14333) ;  /* 0x000000000f087348 */ /* 0x001fea0003c00000 */
[----:B------:R-:W-:Y:S01]  /*1a500*/  VOTE.ANY R14, PT, P6 ;  /* 0x00000000000e7806 */ /* 0x000fe200030e0100 */
[----:B0-----:R-:W-:Y:S06]  /*1a510*/  ENDCOLLECTIVE ;  /* 0x000000000000791b */ /* 0x001fec0003800000 */
.L_x_14333:
[----:B------:R-:W-:Y:S05]  /*1a520*/  BSYNC B0 ;  /* 0x0000000000007941 */ /* 0x000fea0003800000 */
.L_x_14332:
        /* <DEDUP_REMOVED lines=10> */
.L_x_14334:
[----:B------:R-:W-:Y:S02]  /*1a5d0*/  IMAD.MOV.U32 R13, RZ, RZ, R5 ;  /* 0x000000ffff0d7224 */ /* 0x000fe400078e0005 */
[----:B------:R-:W-:-:S07]  /*1a5e0*/  IMAD.MOV.U32 R17, RZ, RZ, R14 ;  /* 0x000000ffff117224 */ /* 0x000fce00078e000e */
[----:B------:R-:W-:Y:S05]  /*1a5f0*/  WARPSYNC.COLLECTIVE R15, `(.L_x_14335) ;  /* 0x000000000f087348 */ /* 0x000fea0003c00000 */
[----:B------:R0:W1:Y:S02]  /*1a600*/  SHFL.IDX P6, R14, R13, R12, R11 ;  /* 0x0000000c0d0e7389 */ /* 0x00006400000c000b */
[----:B01----:R-:W-:Y:S01]  /*1a610*/  ENDCOLLECTIVE ;  /* 0x000000000000791b */ /* 0x003fe20003800000 */
.L_x_14335:
[----:B------:R-:W-:Y:S01]  /*1a620*/  IMAD.MOV.U32 R5, RZ, RZ, R14 ;  /* 0x000000ffff057224 */ /* 0x000fe200078e000e */
[----:B------:R-:W-:Y:S06]  /*1a630*/  BRA `(.L_x_14336) ;  /* 0xffffffac00b47947 */ /* 0x000fec000383ffff */
.L_x_14190:
[----:B------:R-:W-:Y:S01]  /*1a640*/  BSSY B0, `(.L_x_14337) ;  /* 0x0000007000007945 */ /* 0x000fe20003800000 */
[----:B------:R-:W-:Y:S02]  /*1a650*/  IMAD.MOV.U32 R13, RZ, RZ, R2 ;  /* 0x000000ffff0d7224 */ /* 0x000fe400078e0002 */
[----:B------:R-:W-:Y:S02]  /*1a660*/  IMAD.MOV.U32 R11, RZ, RZ, 0x1f ;  /* 0x0000001fff0b7424 */ /* 0x000fe400078e00ff */
[----:B------:R-:W-:-:S07]  /*1a670*/  IMAD.MOV.U32 R15, RZ, RZ, -0x1 ;  /* 0xffffffffff0f7424 */ /* 0x000fce00078e00ff */
[----:B0123--:R-:W-:Y:S05]  /*1a680*/  WARPSYNC.COLLECTIVE R15, `(.L_x_14338) ;  /* 0x000000000f087348 */ /* 0x00ffea0003c00000 */
[----:B------:R4:W0:Y:S02]  /*1a690*/  SHFL.IDX P6, R14, R13, R12, R11 ;  /* 0x0000000c0d0e7389 */ /* 0x00082400000c000b */
[----:B01234-:R-:W-:Y:S01]  /*1a6a0*/  ENDCOLLECTIVE ;  /* 0x000000000000791b */ /* 0x01ffe20003800000 */
.L_x_14338:
[----:B------:R-:W-:Y:S05]  /*1a6b0*/  BSYNC B0 ;  /* 0x0000000000007941 */ /* 0x000fea0003800000 */
.L_x_14337:
[----:B------:R-:W-:Y:S01]  /*1a6c0*/  IMAD.MOV.U32 R16, RZ, RZ, R14 ;  /* 0x000000ffff107224 */ /* 0x000fe200078e000e */
[----:B------:R-:W-:Y:S06]  /*1a6d0*/  BRA `(.L_x_14189) ;  /* 0xffffffac00a47947 */ /* 0x000fec000383ffff */
.L_x_14196:
[----:B0-----:R0:W2:Y:S02]  /*1a6e0*/  SYNCS.PHASECHK.TRANS64.TRYWAIT P0, [R4+URZ+0x16820], R0 ;  /* 0x01682000040075a7 */ /* 0x0010a4000800017f */
[----:B--2---:R-:W-:Y:S05]  /*1a6f0*/  @!P0 NANOSLEEP.SYNCS 0x989680 ;  /* 0x009896800000895d */ /* 0x004fea0003900000 */
[----:B------:R-:W2:Y:S02]  /*1a700*/  @!P0 SYNCS.PHASECHK.TRANS64 P0, [R4+URZ+0x16820], R0 ;  /* 0x01682000040085a7 */ /* 0x000ea4000800007f */
[----:B--2---:R-:W-:Y:S05]  /*1a710*/  @!P0 BRA `(.L_x_14196) ;  /* 0xfffffffc00f08947 */ /* 0x004fea000383ffff */
[----:B------:R-:W-:Y:S05]  /*1a720*/  BRA `(.L_x_14339) ;  /* 0xffffffb400fc7947 */ /* 0x000fea000383ffff */
.L_x_14197:
        /* <DEDUP_REMOVED lines=11> */
.L_x_14341:
[----:B------:R-:W-:Y:S05]  /*1a7e0*/  BSYNC B0 ;  /* 0x0000000000007941 */ /* 0x000fea0003800000 */
.L_x_14340:
[----:B------:R-:W-:Y:S05]  /*1a7f0*/  BRA `(.L_x_14342) ;  /* 0xffffffb400e47947 */ /* 0x000fea000383ffff */
.L_x_14200:
[----:B------:R-:W-:Y:S01]  /*1a800*/  BSSY B1, `(.L_x_14343) ;  /* 0x0000006000017945 */ /* 0x000fe20003800000 */
[----:B------:R-:W-:-:S07]  /*1a810*/  IMAD.MOV.U32 R15, RZ, RZ, -0x1 ;  /* 0xffffffffff0f7424 */ /* 0x000fce00078e00ff */
[----:B01----:R-:W-:Y:S05]  /*1a820*/  WARPSYNC.COLLECTIVE R15, `(.L_x_14344) ;  /* 0x000000000f0c7348 */ /* 0x003fea0003c00000 */
[----:B------:R-:W-:Y:S02]  /*1a830*/  ELECT P6, UR62, PT ;  /* 0x00000000003e782f */ /* 0x000fe400038c0000 */
[----:B------:R-:W-:Y:S01]  /*1a840*/  MOV R14, UR62 ;  /* 0x0000003e000e7c02 */ /* 0x000fe20008000f00 */
[----:B01----:R-:W-:Y:S10]  /*1a850*/  ENDCOLLECTIVE ;  /* 0x000000000000791b */ /* 0x003ff40003800000 */
.L_x_14344:
[----:B------:R-:W-:Y:S05]  /*1a860*/  BSYNC B1 ;  /* 0x0000000000017941 */ /* 0x000fea0003800000 */
.L_x_14343:
[----:B------:R-:W-:Y:S05]  /*1a870*/  BRA `(.L_x_14345) ;  /* 0xffffffb400dc7947 */ /* 0x000fea000383ffff */
.L_x_14202:
[----:B0-----:R0:W2:Y:S02]  /*1a880*/  SYNCS.PHASECHK.TRANS64.TRYWAIT P1, [R5+URZ+0x16840], R0 ;  /* 0x01684000050075a7 */ /* 0x0010a4000802017f */
[----:B--2---:R-:W-:Y:S05]  /*1a890*/  @!P1 NANOSLEEP.SYNCS 0x989680 ;  /* 0x009896800000995d */ /* 0x004fea0003900000 */
[----:B------:R-:W2:Y:S02]  /*1a8a0*/  @!P1 SYNCS.PHASECHK.TRANS64 P1, [R5+URZ+0x16840], R0 ;  /* 0x01684000050095a7 */ /* 0x000ea4000802007f */
[----:B--2---:R-:W-:Y:S05]  /*1a8b0*/  @!P1 BRA `(.L_x_14202) ;  /* 0xfffffffc00f09947 */ /* 0x004fea000383ffff */
[----:B------:R-:W-:Y:S05]  /*1a8c0*/  BRA `(.L_x_14346) ;  /* 0xffffffb400fc7947 */ /* 0x000fea000383ffff */
.L_x_14204:
[----:B--2---:R2:W3:Y:S02]  /*1a8d0*/  SYNCS.PHASECHK.TRANS64.TRYWAIT P1, [R25+URZ+0x16840], R2 ;  /* 0x01684002190075a7 */ /* 0x0044e4000802017f */
[----:B---3--:R-:W-:Y:S05]  /*1a8e0*/  @!P1 NANOSLEEP.SYNCS 0x989680 ;  /* 0x009896800000995d */ /* 0x008fea0003900000 */
[----:B------:R-:W3:Y:S02]  /*1a8f0*/  @!P1 SYNCS.PHASECHK.TRANS64 P1, [R25+URZ+0x16840], R2 ;  /* 0x01684002190095a7 */ /* 0x000ee4000802007f */
[----:B---3--:R-:W-:Y:S05]  /*1a900*/  @!P1 BRA `(.L_x_14204) ;  /* 0xfffffffc00f09947 */ /* 0x008fea000383ffff */
[----:B------:R-:W-:Y:S05]  /*1a910*/  BRA `(.L_x_14347) ;  /* 0xffffffb800087947 */ /* 0x000fea000383ffff */
.L_x_14206:
[----:B---3--:R3:W4:Y:S02]  /*1a920*/  SYNCS.PHASECHK.TRANS64.TRYWAIT P1, [R5+URZ+0x16860], R0 ;  /* 0x01686000050075a7 */ /* 0x008724000802017f */
[----:B----4-:R-:W-:Y:S05]  /*1a930*/  @!P1 NANOSLEEP.SYNCS 0x989680 ;  /* 0x009896800000995d */ /* 0x010fea0003900000 */
[----:B------:R-:W4:Y:S02]  /*1a940*/  @!P1 SYNCS.PHASECHK.TRANS64 P1, [R5+URZ+0x16860], R0 ;  /* 0x01686000050095a7 */ /* 0x000f24000802007f */
[----:B----4-:R-:W-:Y:S05]  /*1a950*/  @!P1 BRA `(.L_x_14206) ;  /* 0xfffffffc00f09947 */ /* 0x010fea000383ffff */
[----:B------:R-:W-:Y:S05]  /*1a960*/  BRA `(.L_x_14348) ;  /* 0xffffffb800047947 */ /* 0x000fea000383ffff */
.L_x_14349:
        /* <DEDUP_REMOVED lines=9> */
.L_x_15996:


//--------------------- .text._ZN7cutlass13device_kernelIN5flash11enable_sm90INS1_16FlashAttnFwdSm90INS1_25CollectiveMainloopFwdSm90ILi2EN4cute5tupleIJNS5_1CILi1EEES8_S8_EEENS6_IJNS7_ILi192EEENS7_ILi128EEENS7_ILi64EEEEEELi64ENS_10bfloat16_tEfNS_4arch4Sm90ELb0ELb1ELb0ELb1ELb1ELb1ELb0ELb1ELb1ELb1ELb1ELb0EEENS1_21CollectiveEpilogueFwdINS6_IJSA_SC_SB_EEES9_SE_SG_Li384ELb1ELb1ELb1ELb0EEENS1_36VarlenDynamicPersistentTileSchedulerILi192ELi128ELi384ELi128ELb1ELb1ELb1ELb1ELb0ELb1EEEEEEEEEvNT_6ParamsE --------------------------
	.section	.text._ZN7cutlass13device_kernelIN5flash11enable_sm90INS1_16FlashAttnFwdSm90INS1_25CollectiveMainloopFwdSm90ILi2EN4cute5tupleIJNS5_1CILi1EEES8_S8_EEENS6_IJNS7_ILi192EEENS7_ILi128EEENS7_ILi64EEEEEELi64ENS_10bfloat16_tEfNS_4arch4Sm90ELb0ELb1ELb0ELb1ELb1ELb1ELb0ELb1ELb1ELb1ELb1ELb0EEENS1_21CollectiveEpilogueFwdINS6_IJSA_SC_SB_EEES9_SE_SG_Li384ELb1ELb1ELb1ELb0EEENS1_36VarlenDynamicPersistentTileSchedulerILi192ELi128ELi384ELi128ELb1ELb1ELb1ELb1ELb0ELb1EEEEEEEEEvNT_6ParamsE,"ax",@progbits
	.align	128
.text._ZN7cutlass13device_kernelIN5flash11enable_sm90INS1_16FlashAttnFwdSm90INS1_25CollectiveMainloopFwdSm90ILi2EN4cute5tupleIJNS5_1CILi1EEES8_S8_EEENS6_IJNS7_ILi192EEENS7_ILi128EEENS7_ILi64EEEEEELi64ENS_10bfloat16_tEfNS_4arch4Sm90ELb0ELb1ELb0ELb1ELb1ELb1ELb0ELb1ELb1ELb1ELb1ELb0EEENS1_21CollectiveEpilogueFwdINS6_IJSA_SC_SB_EEES9_SE_SG_Li384ELb1ELb1ELb1ELb0EEENS1_36VarlenDynamicPersistentTileSchedulerILi192ELi128ELi384ELi128ELb1ELb1ELb1ELb1ELb0ELb1EEEEEEEEEvNT_6ParamsE:
        .type           _ZN7cutlass13device_kernelIN5flash11enable_sm90INS1_16FlashAttnFwdSm90INS1_25CollectiveMainloopFwdSm90ILi2EN4cute5tupleIJNS5_1CILi1EEES8_S8_EEENS6_IJNS7_ILi192EEENS7_ILi128EEENS7_ILi64EEEEEELi64ENS_10bfloat16_tEfNS_4arch4Sm90ELb0ELb1ELb0ELb1ELb1ELb1ELb0ELb1ELb1ELb1ELb1ELb0EEENS1_21CollectiveEpilogueFwdINS6_IJSA_SC_SB_EEES9_SE_SG_Li384ELb1ELb1ELb1ELb0EEENS1_36VarlenDynamicPersistentTileSchedulerILi192ELi128ELi384ELi128ELb1ELb1ELb1ELb1ELb0ELb1EEEEEEEEEvNT_6ParamsE,@function
        .size           _ZN7cutlass13device_kernelIN5flash11enable_sm90INS1_16FlashAttnFwdSm90INS1_25CollectiveMainloopFwdSm90ILi2EN4cute5tupleIJNS5_1CILi1EEES8_S8_EEENS6_IJNS7_ILi192EEENS7_ILi128EEENS7_ILi64EEEEEELi64ENS_10bfloat16_tEfNS_4arch4Sm90ELb0ELb1ELb0ELb1ELb1ELb1ELb0ELb1ELb1ELb1ELb1ELb0EEENS1_21CollectiveEpilogueFwdINS6_IJSA_SC_SB_EEES9_SE_SG_Li384ELb1ELb1ELb1ELb0EEENS1_36VarlenDynamicPersistentTileSchedulerILi192ELi128ELi384ELi128ELb1ELb1ELb1ELb1ELb0ELb1EEEEEEEEEvNT_6ParamsE,(.L_x_15997 - _ZN7cutlass13device_kernelIN5flash11enable_sm90INS1_16FlashAttnFwdSm90INS1_25CollectiveMainloopFwdSm90ILi2EN4cute5tupleIJNS5_1CILi1EEES8_S8_EEENS6_IJNS7_ILi192EEENS7_ILi128EEENS7_ILi64EEEEEELi64ENS_10bfloat16_tEfNS_4arch4Sm90ELb0ELb1ELb0ELb1ELb1ELb1ELb0ELb1ELb1ELb1ELb1ELb0EEENS1_21CollectiveEpilogueFwdINS6_IJSA_SC_SB_EEES9_SE_SG_Li384ELb1ELb1ELb1ELb0EEENS1_36VarlenDynamicPersistentTileSchedulerILi192ELi128ELi384ELi128ELb1ELb1ELb1ELb1ELb0ELb1EEEEEEEEEvNT_6ParamsE)
        .other          _ZN7cutlass13device_kernelIN5flash11enable_sm90INS1_16FlashAttnFwdSm90INS1_25CollectiveMainloopFwdSm90ILi2EN4cute5tupleIJNS5_1CILi1EEES8_S8_EEENS6_IJNS7_ILi192EEENS7_ILi128EEENS7_ILi64EEEEEELi64ENS_10bfloat16_tEfNS_4arch4Sm90ELb0ELb1ELb0ELb1ELb1ELb1ELb0ELb1ELb1ELb1ELb1ELb0EEENS1_21CollectiveEpilogueFwdINS6_IJSA_SC_SB_EEES9_SE_SG_Li384ELb1ELb1ELb1ELb0EEENS1_36VarlenDynamicPersistentTileSchedulerILi192ELi128ELi384ELi128ELb1ELb1ELb1ELb1ELb0ELb1EEEEEEEEEvNT_6ParamsE,@"STO_CUDA_ENTRY STV_DEFAULT"
_ZN7cutlass13device_kernelIN5flash11enable_sm90INS1_16FlashAttnFwdSm90INS1_25CollectiveMainloopFwdSm90ILi2EN4cute5tupleIJNS5_1CILi1EEES8_S8_EEENS6_IJNS7_ILi192EEENS7_ILi128EEENS7_ILi64EEEEEELi64ENS_10bfloat16_tEfNS_4arch4Sm90ELb0ELb1ELb0ELb1ELb1ELb1ELb0ELb1ELb1ELb1ELb1ELb0EEENS1_21CollectiveEpilogueFwdINS6_IJSA_SC_SB_EEES9_SE_SG_Li384ELb1ELb1ELb1ELb0EEENS1_36VarlenDynamicPersistentTileSchedulerILi192ELi128ELi384ELi128ELb1ELb1ELb1ELb1ELb0ELb1EEEEEEEEEvNT_6ParamsE:
        /* <DEDUP_REMOVED lines=18> */
.L_x_14351:
[----:B------:R-:W-:Y:S05]  /*0120*/  BSYNC B0 ;  /* 0x0000000000007941 */ /* 0x000fea0003800000 */
.L_x_14350:
        /* <DEDUP_REMOVED lines=41> */
.L_x_14352:
        /* <DEDUP_REMOVED lines=22> */
.L_x_14353:
        /* <DEDUP_REMOVED lines=18> */
.L_x_14354:
        /* <DEDUP_REMOVED lines=22> */
.L_x_14355:
        /* <DEDUP_REMOVED lines=22> */
.L_x_14356:
        /* <DEDUP_REMOVED lines=8> */
.L_x_14359:
        /* <DEDUP_REMOVED lines=22> */
[----:B------:R-:W-:Y:S01]  /*0ae0*/  CS2R R22, SRZ ;  /* 0x0000000000167805 */ /* 0x000fe2000001ff00 */
[----:B------:R-:W-:Y:S01]  /*0af0*/  IMAD.MOV.U32 R154, RZ, RZ, RZ ;  /* 0x000000ffff9a7224 */ /* 0x000fe200078e00ff */
[----:B------:R-:W-:Y:S01]  /*0b00*/  ULOP3.LUT UR39, UR37, 0x1, URZ, 0xfc, !UPT ;  /* 0x0000000125277892 */ /* 0x000fe2000f8efc3f */
[----:B------:R-:W-:Y:S01]  /*0b10*/  UMOV UR36, URZ ;  /* 0x0000003f00247c82 */ /* 0x000fe20008000000 */
[----:B0-----:R-:W-:-:S05]  /*0b20*/  VIADD R13, R0, 0xffffff80 ;  /* 0xffffff80000d7836 */ /* 0x001fca0000000000 */
[----:B------:R-:W-:-:S04]  /*0b30*/  SHF.R.S32.HI R0, RZ, 0x1f, R13 ;  /* 0x0000001fff007819 */ /* 0x000fc8000001140d */
[CC--:B------:R-:W-:Y:S02]  /*0b40*/  LEA.HI R3, R0.reuse, R13.reuse, RZ, 0x7 ;  /* 0x0000000d00037211 */ /* 0x0c0fe400078f38ff */
[CC--:B------:R-:W-:Y:S02]  /*0b50*/  LEA.HI R5, R0.reuse, R13.reuse, RZ, 0x4 ;  /* 0x0000000d00057211 */ /* 0x0c0fe400078f20ff */
[----:B------:R-:W-:Y:S02]  /*0b60*/  LOP3.LUT R4, R3, 0xffffff80, RZ, 0xc0, !PT ;  /* 0xffffff8003047812 */ /* 0x000fe400078ec0ff */
[----:B------:R-:W-:Y:S02]  /*0b70*/  SHF.R.S32.HI R12, RZ, 0x7, R3 ;  /* 0x00000007ff0c7819 */ /* 0x000fe40000011403 */
[----:B------:R-:W-:Y:S01]  /*0b80*/  SHF.R.S32.HI R6, RZ, 0x4, R5 ;  /* 0x00000004ff067819 */ /* 0x000fe20000011405 */
[----:B------:R-:W-:Y:S01]  /*0b90*/  IMAD.IADD R11, R13, 0x1, -R4 ;  /* 0x000000010d0b7824 */ /* 0x000fe200078e0a04 */
[----:B------:R-:W-:-:S02]  /*0ba0*/  LEA.HI R4, R0, R13, RZ, 0x5 ;  /* 0x0000000d00047211 */ /* 0x000fc400078f28ff */
[----:B------:R-:W-:Y:S02]  /*0bb0*/  LOP3.LUT R3, R5, 0x3fffff0, RZ, 0xc0, !PT ;  /* 0x03fffff005037812 */ /* 0x000fe400078ec0ff */
[----:B------:R-:W-:Y:S02]  /*0bc0*/  SHF.R.S32.HI R7, RZ, 0x1f, R11 ;  /* 0x0000001fff077819 */ /* 0x000fe4000001140b */
[----:B------:R-:W-:Y:S01]  /*0bd0*/  SHF.R.S32.HI R14, RZ, 0x5, R4 ;  /* 0x00000005ff0e7819 */ /* 0x000fe20000011404 */
[----:B------:R-:W-:Y:S01]  /*0be0*/  IMAD.HI R4, R12, 0x55555556, RZ ;  /* 0x555555560c047827 */ /* 0x000fe200078e02ff */
[----:B------:R-:W-:Y:S02]  /*0bf0*/  LEA.HI R8, R7, R11, RZ, 0x2 ;  /* 0x0000000b07087211 */ /* 0x000fe400078f10ff */
[----:B------:R-:W-:Y:S01]  /*0c00*/  LEA.HI R5, R5, R6, RZ, 0x1 ;  /* 0x0000000605057211 */ /* 0x000fe200078f08ff */
[----:B------:R-:W-:Y:S01]  /*0c10*/  IMAD.IADD R3, R13, 0x1, -R3 ;  /* 0x000000010d037824 */ /* 0x000fe200078e0a03 */
[----:B------:R-:W-:-:S02]  /*0c20*/  SHF.R.S32.HI R9, RZ, 0x2, R8 ;  /* 0x00000002ff097819 */ /* 0x000fc40000011408 */
[----:B------:R-:W-:Y:S02]  /*0c30*/  SHF.R.S32.HI R10, RZ, 0x1f, R8 ;  /* 0x0000001fff0a7819 */ /* 0x000fe40000011408 */
[----:B------:R-:W-:Y:S02]  /*0c40*/  LEA.HI R7, R7, R11, RZ, 0x5 ;  /* 0x0000000b07077211 */ /* 0x000fe400078f28ff */
[----:B------:R-:W-:Y:S02]  /*0c50*/  LEA.HI R10, R10, R9, RZ, 0x3 ;  /* 0x000000090a0a7211 */ /* 0x000fe400078f18ff */
[----:B------:R-:W-:Y:S02]  /*0c60*/  LOP3.LUT R5, R5, 0x1ffffffe, RZ, 0xc0, !PT ;  /* 0x1ffffffe05057812 */ /* 0x000fe400078ec0ff */
[----:B------:R-:W-:Y:S02]  /*0c70*/  LOP3.LUT R10, R10, 0xfffffff8, RZ, 0xc0, !PT ;  /* 0xfffffff80a0a7812 */ /* 0x000fe400078ec0ff */
[----:B------:R-:W-:Y:S01]  /*0c80*/  LEA.HI R4, R4, R4, RZ, 0x1 ;  /* 0x0000000404047211 */ /* 0x000fe200078f08ff */
[----:B------:R-:W-:Y:S01]  /*0c90*/  IMAD.IADD R5, R6, 0x1, -R5 ;  /* 0x0000000106057824 */ /* 0x000fe200078e0a05 */
[----:B------:R-:W-:Y:S01]  /*0ca0*/  SHF.R.S32.HI R7, RZ, 0x5, R7 ;  /* 0x00000005ff077819 */ /* 0x000fe20000011407 */
[----:B------:R-:W-:Y:S01]  /*0cb0*/  IMAD.IADD R10, R9, 0x1, -R10 ;  /* 0x00000001090a7824 */ /* 0x000fe200078e0a0a */
[----:B------:R-:W-:Y:S01]  /*0cc0*/  LOP3.LUT R8, R8, 0x7ffffffc, RZ, 0xc0, !PT ;  /* 0x7ffffffc08087812 */ /* 0x000fe200078ec0ff */
[----:B------:R-:W-:Y:S01]  /*0cd0*/  IMAD R6, R14, 0x10, R3 ;  /* 0x000000100e067824 */ /* 0x000fe200078e0203 */
[----:B------:R-:W-:Y:S01]  /*0ce0*/  LEA.HI R3, R0, R13, RZ, 0x2 ;  /* 0x0000000d00037211 */ /* 0x000fe200078f10ff */
[----:B------:R-:W-:-:S02]  /*0cf0*/  IMAD R4, R4, -0x3, R12 ;  /* 0xfffffffd04047824 */ /* 0x000fc400078e020c */
[----:B------:R-:W-:Y:S01]  /*0d00*/  IMAD R7, R7, 0x10, R10 ;  /* 0x0000001007077824 */ /* 0x000fe200078e020a */
[----:B------:R-:W-:Y:S01]  /*0d10*/  SHF.R.S32.HI R12, RZ, 0x2, R3 ;  /* 0x00000002ff0c7819 */ /* 0x000fe20000011403 */
[----:B------:R-:W-:Y:S02]  /*0d20*/  IMAD R6, R6, 0x8, R5 ;  /* 0x0000000806067824 */ /* 0x000fe400078e0205 */
[----:B------:R-:W-:Y:S01]  /*0d30*/  IMAD R9, R4, 0x40, R7 ;  /* 0x0000004004097824 */ /* 0x000fe200078e0207 */
[----:B------:R-:W-:Y:S01]  /*0d40*/  LEA.HI R4, R0, R13, RZ, 0x3 ;  /* 0x0000000d00047211 */ /* 0x000fe200078f18ff */
[----:B------:R-:W-:Y:S01]  /*0d50*/  VIADD R7, R12, 0x60 ;  /* 0x000000600c077836 */ /* 0x000fe20000000000 */
[----:B------:R-:W-:Y:S01]  /*0d60*/  SHF.R.S32.HI R0, RZ, 0x1f, R3 ;  /* 0x0000001fff007819 */ /* 0x000fe20000011403 */
[----:B------:R-:W-:Y:S01]  /*0d70*/  IMAD.IADD R8, R11, 0x1, -R8 ;  /* 0x000000010b087824 */ /* 0x000fe200078e0a08 */
[----:B------:R-:W-:Y:S01]  /*0d80*/  LOP3.LUT R3, R3, 0xfffffffc, RZ, 0xc0, !PT ;  /* 0xfffffffc03037812 */ /* 0x000fe200078ec0ff */
[----:B------:R-:W-:Y:S01]  /*0d90*/  STL [R1+0x5c], R9 ;  /* 0x00005c0901007387 */ /* 0x000fe20000100800 */
[----:B------:R-:W-:Y:S01]  /*0da0*/  LEA.HI R0, R0, R12, RZ, 0x3 ;  /* 0x0000000c00007211 */ /* 0x000fe200078f18ff */
[----:B------:R-:W-:Y:S01]  /*0db0*/  IMAD.SHL.U32 R155, R8, 0x2, RZ ;  /* 0x00000002089b7824 */ /* 0x000fe200078e00ff */
[----:B------:R-:W-:Y:S01]  /*0dc0*/  SHF.R.S32.HI R5, RZ, 0x3, R4 ;  /* 0x00000003ff057819 */ /* 0x000fe20000011404 */
[C---:B------:R-:W-:Y:S01]  /*0dd0*/  IMAD.IADD R10, R13.reuse, 0x1, -R3 ;  /* 0x000000010d0a7824 */ /* 0x040fe200078e0a03 */
[----:B------:R-:W-:Y:S01]  /*0de0*/  LOP3.LUT R4, R4, 0xfffffff8, RZ, 0xc0, !PT ;  /* 0xfffffff804047812 */ /* 0x000fe200078ec0ff */
[----:B------:R-:W-:Y:S01]  /*0df0*/  STL [R1+0xc], RZ ;  /* 0x00000cff01007387 */ /* 0x000fe20000100800 */
[----:B------:R-:W-:Y:S01]  /*0e00*/  LOP3.LUT R0, R0, 0xfffffff8, RZ, 0xc0, !PT ;  /* 0xfffffff800007812 */ /* 0x000fe200078ec0ff */
[C---:B------:R-:W-:Y:S01]  /*0e10*/  IMAD.SHL.U32 R152, R10.reuse, 0x4, RZ ;  /* 0x000000040a987824 */ /* 0x040fe200078e00ff */
[----:B------:R-:W-:Y:S01]  /*0e20*/  SHF.R.S32.HI R5, RZ, 0x1f, R7 ;  /* 0x0000001fff057819 */ /* 0x000fe20000011407 */
[----:B------:R-:W-:Y:S01]  /*0e30*/  IMAD.IADD R3, R13, 0x1, -R4 ;  /* 0x000000010d037824 */ /* 0x000fe200078e0a04 */
[----:B------:R-:W-:Y:S01]  /*0e40*/  LEA.HI R3, R10, R10, RZ, 0x1 ;  /* 0x0000000a0a037211 */ /* 0x000fe200078f08ff */
[----:B------:R-:W-:Y:S01]  /*0e50*/  IMAD.IADD R0, R12, 0x1, -R0 ;  /* 0x000000010c007824 */ /* 0x000fe200078e0a00 */
[----:B------:R-:W-:Y:S01]  /*0e60*/  LEA.HI R5, R5, R7, RZ, 0x3 ;  /* 0x0000000705057211 */ /* 0x000fe200078f18ff */
[----:B------:R-:W-:Y:S01]  /*0e70*/  IMAD.SHL.U32 R4, R7, 0x40, RZ ;  /* 0x0000004007047824 */ /* 0x000fe200078e00ff */
[----:B------:R-:W-:Y:S01]  /*0e80*/  LOP3.LUT R3, R3, 0x1ffffffe, RZ, 0xc0, !PT ;  /* 0x1ffffffe03037812 */ /* 0x000fe200078ec0ff */
[----:B------:R-:W-:Y:S01]  /*0e90*/  IMAD.SHL.U32 R16, R10, 0x8, RZ ;  /* 0x000000080a107824 */ /* 0x000fe200078e00ff */
[----:B------:R0:W-:Y:S01]  /*0ea0*/  STL [R1+0x44], R0 ;  /* 0x0000440001007387 */ /* 0x0001e20000100800 */
[----:B------:R-:W-:-:S02]  /*0eb0*/  IMAD.SHL.U32 R5, R5, 0x40, RZ ;  /* 0x0000004005057824 */ /* 0x000fc400078e00ff */
[----:B------:R-:W-:Y:S01]  /*0ec0*/  VIADD R19, R16, 0x20 ;  /* 0x0000002010137836 */ /* 0x000fe20000000000 */
[----:B------:R-:W-:Y:S01]  /*0ed0*/  SHF.R.S32.HI R17, RZ, 0x1f, R16 ;  /* 0x0000001fff117819 */ /* 0x000fe20000011410 */
[----:B------:R-:W-:Y:S01]  /*0ee0*/  IMAD.IADD R3, R10, 0x1, -R3 ;  /* 0x000000010a037824 */ /* 0x000fe200078e0a03 */
[----:B0-----:R-:W-:Y:S02]  /*0ef0*/  LOP3.LUT R0, R4, 0x1c0, RZ, 0xc0, !PT ;  /* 0x000001c004007812 */ /* 0x001fe400078ec0ff */
[----:B------:R-:W-:Y:S01]  /*0f00*/  LOP3.LUT R4, R5, 0xfffffe00, RZ, 0xc0, !PT ;  /* 0xfffffe0005047812 */ /* 0x000fe200078ec0ff */
[----:B------:R-:W-:Y:S01]  /*0f10*/  VIADD R5, R152, 0x10 ;  /* 0x0000001098057836 */ /* 0x000fe20000000000 */
[----:B------:R-:W-:Y:S01]  /*0f20*/  SHF.R.U32.HI R7, RZ, 0x3, R0 ;  /* 0x00000003ff077819 */ /* 0x000fe20000011600 */
[----:B------:R0:W-:Y:S04]  /*0f30*/  STL [R1+0x38], R0 ;  /* 0x0000380001007387 */ /* 0x0001e80000100800 */
[----:B------:R-:W-:Y:S04]  /*0f40*/  STL [R1+0x64], R7 ;  /* 0x0000640701007387 */ /* 0x000fe80000100800 */
[----:B------:R1:W-:Y:S01]  /*0f50*/  STL [R1+0x10], R5 ;  /* 0x0000100501007387 */ /* 0x0003e20000100800 */
[----:B0-----:R-:W-:-:S03]  /*0f60*/  LOP3.LUT R0, R0, 0x38, R16, 0xf8, !PT ;  /* 0x0000003800007812 */ /* 0x001fc600078ef810 */
[----:B------:R0:W-:Y:S01]  /*0f70*/  STL [R1+0x48], R4 ;  /* 0x0000480401007387 */ /* 0x0001e20000100800 */
[----:B-1----:R-:W-:Y:S01]  /*0f80*/  LOP3.LUT R5, R4, R0, R7, 0xf6, !PT ;  /* 0x0000000004057212 */ /* 0x002fe200078ef607 */
[----:B------:R-:W-:Y:S01]  /*0f90*/  IMAD.SHL.U32 R0, R6, 0x8, RZ ;  /* 0x0000000806007824 */ /* 0x000fe200078e00ff */
[----:B0-----:R-:W-:-:S05]  /*0fa0*/  SHF.R.S32.HI R4, RZ, 0x1f, R19 ;  /* 0x0000001fff047819 */ /* 0x001fca0000011413 */
[----:B------:R0:W-:Y:S04]  /*0fb0*/  STL [R1+0x8], R4 ;  /* 0x0000080401007387 */ /* 0x0001e80000100800 */
[----:B------:R1:W-:Y:S01]  /*0fc0*/  STL [R1+0x60], R0 ;  /* 0x0000600001007387 */ /* 0x0003e20000100800 */
[----:B0-----:R-:W-:Y:S02]  /*0fd0*/  IMAD R4, R5, 0x2, R2 ;  /* 0x0000000205047824 */ /* 0x001fe400078e0202 */
[----:B-1----:R-:W-:-:S03]  /*0fe0*/  IMAD R0, R3, 0x8, R9 ;  /* 0x0000000803007824 */ /* 0x002fc600078e0209 */
[----:B------:R0:W-:Y:S04]  /*0ff0*/  STL [R1+0x58], R4 ;  /* 0x0000580401007387 */ /* 0x0001e80000100800 */
[----:B------:R0:W-:Y:S02]  /*1000*/  STL [R1+0x34], R0 ;  /* 0x0000340001007387 */ /* 0x0001e40000100800 */
.L_x_14576:
[----:B------:R-:W-:Y:S05]  /*1010*/  YIELD ;  /* 0x0000000000007946 */ /* 0x000fea0003800000 */
[----:B------:R-:W-:Y:S01]  /*1020*/  ULDC.64 UR4, c[0x0][0xa28] ;  /* 0x00028a0000047ab9 */ /* 0x000fe20000000a00 */
[----:B-123--:R-:W1:Y:S01]  /*1030*/  LDC.64 R6, c[0x0][0xa08] ;  /* 0x00028200ff067b82 */ /* 0x00ee620000000a00 */
        /* <DEDUP_REMOVED lines=9> */
[----:B0-----:R-:W0:Y:S01]  /*10d0*/  @P1 LDC.64 R4, c[0x0][0xa28] ;  /* 0x00028a00ff041b82 */ /* 0x001e220000000a00 */
[----:B------:R-:W-:Y:S01]  /*10e0*/  ISETP.NE.AND.EX P0, PT, RZ, UR5, PT, P0 ;  /* 0x00000005ff007c0c */ /* 0x000fe2000bf05300 */
[----:B-1----:R-:W-:-:S06]  /*10f0*/  IMAD.WIDE R10, R35, 0x4, R6 ;  /* 0x00000004230a7825 */ /* 0x002fcc00078e0206 */
[----:B------:R-:W1:Y:S01]  /*1100*/  @P2 LDC.64 R8, c[0x0][0xa18] ;  /* 0x00028600ff082b82 */ /* 0x000e620000000a00 */
[----:B------:R-:W-:Y:S02]  /*1110*/  ULDC UR4, c[0x0][0x288] ;  /* 0x0000a20000047ab9 */ /* 0x000fe40000000800 */
[----:B------:R-:W-:Y:S01]  /*1120*/  IMAD.U32 R156, RZ, RZ, UR4 ;  /* 0x00000004ff9c7e24 */ /* 0x000fe2000f8e00ff */
[----:B------:R-:W-:Y:S02]  /*1130*/  ULDC.64 UR4, c[0x0][0x418] ;  /* 0x0001060000047ab9 */ /* 0x000fe40000000a00 */
[----:B------:R2:W5:Y:S01]  /*1140*/  @P0 LDG.E R67, desc[UR42][R10.64] ;  /* 0x0000002a0a430981 */ /* 0x000562000c1e1900 */
[----:B0-----:R-:W-:-:S05]  /*1150*/  @P1 IMAD.WIDE R4, R35, 0x4, R4 ;  /* 0x0000000423041825 */ /* 0x001fca00078e0204 */
        /* <DEDUP_REMOVED lines=12> */
[----:B--2-4-:R-:W-:Y:S06]  /*1220*/  @P2 BRA `(.L_x_14361) ;  /* 0x0000000000242947 */ /* 0x014fec0003800000 */
        /* <DEDUP_REMOVED lines=9> */
.L_x_14361:
        /* <DEDUP_REMOVED lines=10> */
[----:B------:R-:W0:Y:S02]  /*1360*/  LDC.64 R30, c[0x0][0xa20] ;  /* 0x00028800ff1e7b82 */ /* 0x000e240000000a00 */
[----:B0-----:R-:W-:-:S06]  /*1370*/  IMAD.WIDE R30, R35, 0x4, R30 ;  /* 0x00000004231e7825 */ /* 0x001fcc00078e021e */
[----:B------:R0:W5:Y:S01]  /*1380*/  LDG.E R30, desc[UR42][R30.64] ;  /* 0x0000002a1e1e7981 */ /* 0x000162000c1e1900 */
[----:B------:R-:W-:Y:S05]  /*1390*/  BRA `(.L_x_14363) ;  /* 0x0000000000107947 */ /* 0x000fea0003800000 */
.L_x_14362:
[----:B------:R-:W-:Y:S05]  /*13a0*/  @!P0 BRA `(.L_x_14363) ;  /* 0x00000000000c8947 */ /* 0x000fea0003800000 */
[----:B------:R-:W2:Y:S04]  /*13b0*/  LDG.E R3, desc[UR42][R10.64] ;  /* 0x0000002a0a037981 */ /* 0x000ea8000c1e1900 */
[----:B------:R-:W2:Y:S02]  /*13c0*/  LDG.E R30, desc[UR42][R10.64+0x4] ;  /* 0x0000042a0a1e7981 */ /* 0x000ea4000c1e1900 */
[----:B--2---:R-:W-:-:S07]  /*13d0*/  IMAD.IADD R30, R30, 0x1, -R3 ;  /* 0x000000011e1e7824 */ /* 0x004fce00078e0a03 */
.L_x_14363:
        /* <DEDUP_REMOVED lines=8> */
[----:B------:R-:W3:Y:S01]  /*1460*/  @P1 LDC.64 R8, c[0x0][0xa30] ;  /* 0x00028c00ff081b82 */ /* 0x000ee20000000a00 */
[----:B--2---:R-:W-:-:S05]  /*1470*/  @P0 IMAD.WIDE R6, R35, 0x4, R6 ;  /* 0x0000000423060825 */ /* 0x004fca00078e0206 */
[----:B------:R-:W2:Y:S04]  /*1480*/  @P0 LDG.E R0, desc[UR42][R6.64] ;  /* 0x0000002a06000981 */ /* 0x000ea8000c1e1900 */
[----:B------:R-:W2:Y:S01]  /*1490*/  @P0 LDG.E R3, desc[UR42][R6.64+0x4] ;  /* 0x0000042a06030981 */ /* 0x000ea2000c1e1900 */
[----:B-----5:R-:W-:Y:S02]  /*14a0*/  IMAD.MOV.U32 R24, RZ, RZ, R30 ;  /* 0x000000ffff187224 */ /* 0x020fe400078e001e */
[----:B---3--:R-:W-:-:S05]  /*14b0*/  @P1 IMAD.WIDE R8, R35, 0x4, R8 ;  /* 0x0000000423081825 */ /* 0x008fca00078e0208 */
[----:B------:R3:W5:Y:S01]  /*14c0*/  @P1 LDG.E R24, desc[UR42][R8.64] ;  /* 0x0000002a08181981 */ /* 0x000762000c1e1900 */
[----:B-1----:R-:W-:Y:S01]  /*14d0*/  ISETP.NE.AND P1, PT, R4, 0x1, PT ;  /* 0x000000010400780c */ /* 0x002fe20003f25270 */
[----:B------:R-:W-:Y:S01]  /*14e0*/  IMAD.IADD R14, R30, 0x1, -R13 ;  /* 0x000000011e0e7824 */ /* 0x000fe200078e0a0d */
[----:B------:R-:W1:Y:S01]  /*14f0*/  LDC.64 R4, c[0x0][0x9e0] ;  /* 0x00027800ff047b82 */ /* 0x000e620000000a00 */
[----:B------:R-:W-:-:S05]  /*1500*/  IMAD R20, R33, 0xc0, RZ ;  /* 0x000000c021147824 */ /* 0x000fca00078e02ff */
[----:B------:R4:W-:Y:S05]  /*1510*/  STL [R1+0x14], R20 ;  /* 0x0000141401007387 */ /* 0x0009ea0000100800 */
[----:B------:R-:W0:Y:S08]  /*1520*/  @P1 LDC R11, c[0x0][0x44c] ;  /* 0x00011300ff0b1b82 */ /* 0x000e300000000800 */
[----:B------:R-:W3:Y:S01]  /*1530*/  @P1 LDC R10, c[0x0][0x450] ;  /* 0x00011400ff0a1b82 */ /* 0x000ee20000000800 */
[----:B-1----:R-:W-:Y:S01]  /*1540*/  ISETP.GE.AND P2, PT, R5, 0x1, PT ;  /* 0x000000010500780c */ /* 0x002fe20003f46270 */
[----:B--2---:R-:W-:-:S02]  /*1550*/  @P0 IMAD.IADD R25, R3, 0x1, -R0 ;  /* 0x0000000103190824 */ /* 0x004fc400078e0a00 */
[----:B------:R-:W-:Y:S02]  /*1560*/  VIADD R0, R20, 0xbf ;  /* 0x000000bf14007836 */ /* 0x000fe40000000000 */
[----:B------:R-:W-:Y:S02]  /*1570*/  IMAD.IADD R15, R14, 0x1, R25 ;  /* 0x000000010e0f7824 */ /* 0x000fe400078e0219 */
[----:B0-----:R-:W-:-:S03]  /*1580*/  @P1 IMAD.HI.U32 R3, R0, R11, RZ ;  /* 0x0000000b00031227 */ /* 0x001fc600078e00ff */
[----:B------:R4:W-:Y:S01]  /*1590*/  STL [R1], R15 ;  /* 0x0000000f01007387 */ /* 0x0009e20000100800 */
[----:B------:R-:W-:Y:S01]  /*15a0*/  IMAD.MOV.U32 R6, RZ, RZ, R0 ;  /* 0x000000ffff067224 */ /* 0x000fe200078e0000 */
[----:B---3--:R-:W-:Y:S01]  /*15b0*/  @P1 SHF.R.U32.HI R6, RZ, R10, R3 ;  /* 0x0000000aff061219 */ /* 0x008fe20000011603 */
[C---:B------:R-:W-:Y:S01]  /*15c0*/  VIADD R0, R15.reuse, 0x7f ;  /* 0x0000007f0f007836 */ /* 0x040fe20000000000 */
[----:B------:R-:W-:-:S04]  /*15d0*/  IADD3 R7, R15, 0x1, -R156 ;  /* 0x000000010f077810 */ /* 0x000fc80007ffe89c */
[----:B------:R-:W-:Y:S01]  /*15e0*/  SHF.R.S32.HI R3, RZ, 0x1f, R0 ;  /* 0x0000001fff037819 */ /* 0x000fe20000011400 */
[----:B------:R-:W-:-:S03]  /*15f0*/  IMAD.IADD R9, R7, 0x1, R6 ;  /* 0x0000000107097824 */ /* 0x000fc600078e0206 */
[----:B------:R-:W-:Y:S01]  /*1600*/  LEA.HI R3, R3, R0, RZ, 0x7 ;  /* 0x0000000003037211 */ /* 0x000fe200078f38ff */
[----:B------:R-:W-:-:S03]  /*1610*/  IMAD.IADD R4, R9, 0x1, R4 ;  /* 0x0000000109047824 */ /* 0x000fc600078e0204 */
[----:B------:R-:W-:Y:S01]  /*1620*/  SHF.R.S32.HI R29, RZ, 0x7, R3 ;  /* 0x00000007ff1d7819 */ /* 0x000fe20000011403 */
[----:B----4-:R-:W-:Y:S06]  /*1630*/  @!P2 BRA `(.L_x_14364) ;  /* 0x000000000048a947 */ /* 0x010fec0003800000 */
        /* <DEDUP_REMOVED lines=11> */
.L_x_14366:
[----:B------:R-:W-:-:S13]  /*16f0*/  ISETP.NE.AND P0, PT, R5, 0x1, PT ;  /* 0x000000010500780c */ /* 0x000fda0003f05270 */
[----:B------:R-:W0:Y:S02]  /*1700*/  @P0 LDC.64 R6, c[0x0][0x9e8] ;  /* 0x00027a00ff060b82 */ /* 0x000e240000000a00 */
[----:B0-----:R-:W-:-:S05]  /*1710*/  @P0 IMAD.HI.U32 R6, R0, R6, RZ ;  /* 0x0000000600060227 */ /* 0x001fca00078e00ff */
[----:B------:R-:W-:-:S07]  /*1720*/  @P0 SHF.R.U32.HI R0, RZ, R7, R6 ;  /* 0x00000007ff000219 */ /* 0x000fce0000011606 */
.L_x_14367:
[----:B------:R-:W-:Y:S05]  /*1730*/  BSYNC B0 ;  /* 0x0000000000007941 */ /* 0x000fea0003800000 */
.L_x_14365:
[----:B------:R-:W-:-:S05]  /*1740*/  IMAD R3, R0, R5, R5 ;  /* 0x0000000500037224 */ /* 0x000fca00078e0205 */
[----:B------:R-:W-:-:S07]  /*1750*/  VIMNMX R4, R4, R3, PT ;  /* 0x0000000304047248 */ /* 0x000fce0003fe0100 */
.L_x_14364:
        /* <DEDUP_REMOVED lines=25> */
.L_x_14370:
[----:B------:R-:W-:-:S13]  /*18f0*/  ISETP.NE.AND P0, PT, R5, 0x1, PT ;  /* 0x000000010500780c */ /* 0x000fda0003f05270 */
[----:B------:R-:W0:Y:S02]  /*1900*/  @P0 LDC.64 R6, c[0x0][0x9e8] ;  /* 0x00027a00ff060b82 */ /* 0x000e240000000a00 */
[----:B0-----:R-:W-:-:S05]  /*1910*/  @P0 IMAD.HI.U32 R4, R3, R6, RZ ;  /* 0x0000000603040227 */ /* 0x001fca00078e00ff */
[----:B------:R-:W-:-:S07]  /*1920*/  @P0 SHF.R.U32.HI R3, RZ, R7, R4 ;  /* 0x00000007ff030219 */ /* 0x000fce0000011604 */
.L_x_14371:
[----:B------:R-:W-:Y:S05]  /*1930*/  BSYNC B0 ;  /* 0x0000000000007941 */ /* 0x000fea0003800000 */
.L_x_14369:
[----:B------:R-:W-:-:S05]  /*1940*/  IMAD R3, R3, R5, RZ ;  /* 0x0000000503037224 */ /* 0x000fca00078e02ff */
[----:B------:R-:W-:-:S07]  /*1950*/  VIMNMX R0, R0, R3, !PT ;  /* 0x0000000300007248 */ /* 0x000fce0007fe0100 */
.L_x_14368:
        /* <DEDUP_REMOVED lines=43> */
.L_x_14373:
[----:B------:R-:W-:Y:S05]  /*1c10*/  BSYNC B0 ;  /* 0x0000000000007941 */ /* 0x000fea0003800000 */
.L_x_14372:
        /* <DEDUP_REMOVED lines=36> */
.L_x_14376:
[----:B------:R-:W-:Y:S05]  /*1e60*/  BSYNC B6 ;  /* 0x0000000000067941 */ /* 0x000fea0003800000 */
.L_x_14375:
        /* <DEDUP_REMOVED lines=20> */
.L_x_14378:
[----:B------:R-:W-:Y:S05]  /*1fb0*/  BSYNC B6 ;  /* 0x0000000000067941 */ /* 0x000fea0003800000 */
.L_x_14377:
[----:B------:R-:W-:Y:S01]  /*1fc0*/  ULDC.64 UR4, c[0x0][0x9f8] ;  /* 0x00027e0000047ab9 */ /* 0x000fe20000000a00 */
[----:B------:R-:W2:Y:S01]  /*1fd0*/  LDL R41, [R1+0x44] ;  /* 0x0000440001297983 */ /* 0x000ea20000100800 */
[----:B------:R-:W-:-:S03]  /*1fe0*/  ISETP.NE.U32.AND P0, PT, RZ, UR4, PT ;  /* 0x00000004ff007c0c */ /* 0x000fc6000bf05070 */
[----:B------:R-:W3:Y:S01]  /*1ff0*/  LDL R40, [R1+0x38] ;  /* 0x0000380001287983 */ /* 0x000ee20000100800 */
[----:B------:R-:W-:Y:S01]  /*2000*/  ISETP.NE.AND.EX P0, PT, RZ, UR5, PT, P0 ;  /* 0x00000005ff007c0c */ /* 0x000fe2000bf05300 */
[----:B------:R-:W-:Y:S01]  /*2010*/  IMAD.MOV.U32 R68, RZ, RZ, R35 ;  /* 0x000000ffff447224 */ /* 0x000fe200078e0023 */
[----:B------:R-:W0:Y:S01]  /*2020*/  LDC R37, c[0x0][0x3f4] ;  /* 0x0000fd00ff257b82 */ /* 0x000e220000000800 */
[----:B------:R-:W4:Y:S04]  /*2030*/  LDL R39, [R1+0x64] ;  /* 0x0000640001277983 */ /* 0x000f280000100800 */
[----:B------:R-:W4:Y:S03]  /*2040*/  LDL R36, [R1+0x48] ;  /* 0x0000480001247983 */ /* 0x000f260000100800 */
[----:B------:R-:W1:Y:S01]  /*2050*/  LDC.64 R62, c[0x0][0x408] ;  /* 0x00010200ff3e7b82 */ /* 0x000e620000000a00 */
[----:B------:R-:W0:Y:S07]  /*2060*/  S2R R32, SR_TID.X ;  /* 0x0000000000207919 */ /* 0x000e2e0000002100 */
[----:B------:R-:W0:Y:S02]  /*2070*/  @P0 LDC.64 R4, c[0x0][0x9f8] ;  /* 0x00027e00ff040b82 */ /* 0x000e240000000a00 */
[----:B0-----:R-:W-:-:S06]  /*2080*/  @P0 IMAD.WIDE R4, R35, 0x4, R4 ;  /* 0x0000000423040825 */ /* 0x001fcc00078e0204 */
[----:B------:R-:W0:Y:S01]  /*2090*/  LDC.64 R34, c[0x0][0x3f8] ;  /* 0x0000fe00ff227b82 */ /* 0x000e220000000a00 */
[----:B------:R-:W-:Y:S01]  /*20a0*/  VIADD R42, R32, 0xffffff80 ;  /* 0xffffff80202a7836 */ /* 0x000fe20000000000 */
[----:B------:R1:W4:Y:S01]  /*20b0*/  @P0 LDG.E R68, desc[UR42][R4.64] ;  /* 0x0000002a04440981 */ /* 0x000322000c1e1900 */
[----:B------:R-:W-:Y:S01]  /*20c0*/  ISETP.GE.AND P0, PT, R16, R37, PT ;  /* 0x000000251000720c */ /* 0x000fe20003f06270 */
[----:B------:R-:W-:Y:S01]  /*20d0*/  IMAD.IADD R67, R67, 0x1, R30 ;  /* 0x0000000143437824 */ /* 0x000fe200078e021e */
[----:B------:R-:W-:Y:S01]  /*20e0*/  SHF.R.S32.HI R153, RZ, 0x1f, R152 ;  /* 0x0000001fff997819 */ /* 0x000fe20000011498 */
[----:B------:R-:W-:Y:S01]  /*20f0*/  IMAD.SHL.U32 R58, R37, 0x2, RZ ;  /* 0x00000002253a7824 */ /* 0x000fe200078e00ff */
[--C-:B------:R-:W-:Y:S02]  /*2100*/  SHF.R.S32.HI R38, RZ, 0x1f, R42.reuse ;  /* 0x0000001fff267819 */ /* 0x100fe4000001142a */
[----:B------:R-:W-:Y:S02]  /*2110*/  SHF.R.S32.HI R14, RZ, 0x1f, R42 ;  /* 0x0000001fff0e7819 */ /* 0x000fe4000001142a */
[----:B------:R-:W-:-:S02]  /*2120*/  LEA.HI R38, R38, R42, RZ, 0x2 ;  /* 0x0000002a26267211 */ /* 0x000fc400078f10ff */
[----:B------:R-:W-:Y:S02]  /*2130*/  LEA.HI R14, R14, R42, RZ, 0x2 ;  /* 0x0000002a0e0e7211 */ /* 0x000fe400078f10ff */
[----:B------:R-:W-:Y:S02]  /*2140*/  SHF.R.S32.HI R38, RZ, 0x2, R38 ;  /* 0x00000002ff267819 */ /* 0x000fe40000011426 */
[----:B------:R-:W-:Y:S02]  /*2150*/  LOP3.LUT R14, R14, 0xfffffffc, RZ, 0xc0, !PT ;  /* 0xfffffffc0e0e7812 */ /* 0x000fe400078ec0ff */
[----:B------:R-:W-:Y:S01]  /*2160*/  SHF.R.S32.HI R3, RZ, 0x1f, R38 ;  /* 0x0000001fff037819 */ /* 0x000fe20000011426 */
[----:B-1----:R-:W-:Y:S01]  /*2170*/  IMAD.WIDE.U32 R4, R38, R62, R152 ;  /* 0x0000003e26047225 */ /* 0x002fe200078e0098 */
[----:B------:R-:W-:Y:S02]  /*2180*/  LOP3.LUT R18, R18, 0xfffffffd, RZ, 0xc0, !PT ;  /* 0xfffffffd12127812 */ /* 0x000fe400078ec0ff */
[----:B0-----:R-:W-:Y:S01]  /*2190*/  SHF.L.U64.HI R66, R34, 0x7, R35 ;  /* 0x0000000722427819 */ /* 0x001fe20000010223 */
[----:B------:R-:W-:-:S02]  /*21a0*/  IMAD R0, R3, R34, RZ ;  /* 0x0000002203007224 */ /* 0x000fc400078e02ff */
[----:B------:R-:W-:Y:S02]  /*21b0*/  IMAD.IADD R14, R42, 0x1, -R14 ;  /* 0x000000012a0e7824 */ /* 0x000fe400078e0a0e */
[C---:B------:R-:W-:Y:S02]  /*21c0*/  IMAD R13, R38.reuse, R35, R0 ;  /* 0x00000023260d7224 */ /* 0x040fe400078e0200 */
[----:B------:R-:W-:Y:S01]  /*21d0*/  IMAD R0, R3, R62, RZ ;  /* 0x0000003e03007224 */ /* 0x000fe200078e02ff */
[----:B------:R-:W-:Y:S01]  /*21e0*/  SEL R3, R37, RZ, P0 ;  /* 0x000000ff25037207 */ /* 0x000fe20000000000 */
[----:B------:R-:W-:-:S04]  /*21f0*/  IMAD.WIDE.U32 R6, R38, R34, R152 ;  /* 0x0000002226067225 */ /* 0x000fc800078e0098 */
[----:B------:R-:W-:Y:S02]  /*2200*/  IMAD.IADD R3, R16, 0x1, R3 ;  /* 0x0000000110037824 */ /* 0x000fe400078e0203 */
[C---:B------:R-:W-:Y:S02]  /*2210*/  IMAD R15, R38.reuse, R63, R0 ;  /* 0x0000003f260f7224 */ /* 0x040fe400078e0200 */
[----:B------:R-:W-:Y:S01]  /*2220*/  IMAD.WIDE.U32 R8, R38, R34, R16 ;  /* 0x0000002226087225 */ /* 0x000fe200078e0010 */
[----:B------:R-:W-:-:S03]  /*2230*/  SHF.R.S32.HI R0, RZ, 0x1f, R3 ;  /* 0x0000001fff007819 */ /* 0x000fc60000011403 */
[----:B------:R-:W-:Y:S01]  /*2240*/  IMAD.WIDE.U32 R10, R38, R62, R16 ;  /* 0x0000003e260a7225 */ /* 0x000fe200078e0010 */
[----:B------:R-:W-:-:S03]  /*2250*/  LEA.HI R3, R0, R3, RZ, 0x3 ;  /* 0x0000000300037211 */ /* 0x000fc600078f18ff */
[----:B------:R-:W-:Y:S02]  /*2260*/  IMAD R59, R14, 0x60, R38 ;  /* 0x000000600e3b7824 */ /* 0x000fe400078e0226 */
[----:B------:R-:W-:Y:S02]  /*2270*/  IMAD.IADD R7, R7, 0x1, R13 ;  /* 0x0000000107077824 */ /* 0x000fe400078e020d */
[----:B------:R-:W-:Y:S01]  /*2280*/  IMAD.IADD R9, R13, 0x1, R9 ;  /* 0x000000010d097824 */ /* 0x000fe200078e0209 */
[----:B-----5:R-:W-:Y:S01]  /*2290*/  SHF.R.S32.HI R13, RZ, 0x1f, R24 ;  /* 0x0000001fff0d7819 */ /* 0x020fe20000011418 */
[----:B------:R-:W-:Y:S02]  /*22a0*/  IMAD.IADD R5, R5, 0x1, R15 ;  /* 0x0000000105057824 */ /* 0x000fe400078e020f */
[----:B------:R-:W-:Y:S02]  /*22b0*/  IMAD.IADD R11, R15, 0x1, R11 ;  /* 0x000000010f0b7824 */ /* 0x000fe400078e020b */
[----:B------:R-:W-:-:S02]  /*22c0*/  IMAD R12, R13, R34, RZ ;  /* 0x000000220d0c7224 */ /* 0x000fc400078e02ff */
[----:B------:R-:W-:Y:S01]  /*22d0*/  IMAD.WIDE.U32 R20, R24, R34, R6 ;  /* 0x0000002218147225 */ /* 0x000fe200078e0006 */
[----:B------:R-:W-:-:S03]  /*22e0*/  LOP3.LUT R6, R3, 0xfffffff8, RZ, 0xc0, !PT ;  /* 0xfffffff803067812 */ /* 0x000fc600078ec0ff */
[C---:B------:R-:W-:Y:S02]  /*22f0*/  IMAD R15, R24.reuse, R35, R12 ;  /* 0x00000023180f7224 */ /* 0x040fe400078e020c */
[----:B------:R-:W-:-:S04]  /*2300*/  IMAD.WIDE.U32 R30, R24, R34, R8 ;  /* 0x00000022181e7225 */ /* 0x000fc800078e0008 */
[----:B------:R-:W-:Y:S02]  /*2310*/  IMAD.SHL.U32 R65, R34, 0x80, RZ ;  /* 0x0000008022417824 */ /* 0x000fe400078e00ff */
[----:B------:R-:W-:Y:S01]  /*2320*/  IMAD.WIDE.U32 R34, R24, R62, R4 ;  /* 0x0000003e18227225 */ /* 0x000fe200078e0004 */
[----:B------:R-:W-:-:S03]  /*2330*/  SHF.R.S32.HI R5, RZ, 0x3, R3 ;  /* 0x00000003ff057819 */ /* 0x000fc60000011403 */
[-C--:B------:R-:W-:Y:S02]  /*2340*/  IMAD R13, R13, R62.reuse, RZ ;  /* 0x0000003e0d0d7224 */ /* 0x080fe400078e02ff */
[----:B------:R-:W-:-:S04]  /*2350*/  IMAD.WIDE.U32 R52, R24, R62, R10 ;  /* 0x0000003e18347225 */ /* 0x000fc800078e000a */
[----:B------:R-:W-:Y:S01]  /*2360*/  IMAD R13, R24, R63, R13 ;  /* 0x0000003f180d7224 */ /* 0x000fe200078e020d */
[C---:B------:R-:W-:Y:S01]  /*2370*/  SHF.L.U64.HI R63, R62.reuse, 0x7, R63 ;  /* 0x000000073e3f7819 */ /* 0x040fe2000001023f */
[----:B------:R-:W-:Y:S02]  /*2380*/  IMAD.SHL.U32 R62, R62, 0x80, RZ ;  /* 0x000000803e3e7824 */ /* 0x000fe400078e00ff */
[----:B------:R-:W-:Y:S02]  /*2390*/  IMAD.IADD R55, R21, 0x1, R15 ;  /* 0x0000000115377824 */ /* 0x000fe400078e020f */
[----:B------:R-:W-:Y:S02]  /*23a0*/  IMAD.IADD R54, R15, 0x1, R31 ;  /* 0x000000010f367824 */ /* 0x000fe400078e021f */
[----:B------:R-:W-:Y:S02]  /*23b0*/  IMAD.IADD R7, R13, 0x1, R53 ;  /* 0x000000010d077824 */ /* 0x000fe400078e0235 */
[C---:B--2---:R-:W-:Y:S01]  /*23c0*/  IMAD.SHL.U32 R64, R41.reuse, 0x40, RZ ;  /* 0x0000004029407824 */ /* 0x044fe200078e00ff */
[----:B------:R-:W-:-:S02]  /*23d0*/  LOP3.LUT P1, RZ, R41, 0x4, RZ, 0xc0, !PT ;  /* 0x0000000429ff7812 */ /* 0x000fc4000782c0ff */
[----:B------:R-:W-:Y:S01]  /*23e0*/  SHF.R.U32.HI R41, RZ, 0x7, R32 ;  /* 0x00000007ff297819 */ /* 0x000fe20000011620 */
[----:B------:R-:W-:Y:S01]  /*23f0*/  VIADD R32, R32, 0xffffff80 ;  /* 0xffffff8020207836 */ /* 0x000fe20000000000 */
[----:B------:R-:W-:Y:S02]  /*2400*/  LOP3.LUT R64, R64, 0x1c0, RZ, 0xc0, !PT ;  /* 0x000001c040407812 */ /* 0x000fe400078ec0ff */
[C---:B------:R-:W-:Y:S01]  /*2410*/  ISETP.NE.AND P6, PT, R41.reuse, 0x1, PT ;  /* 0x000000012900780c */ /* 0x040fe20003fc5270 */
[----:B------:R-:W-:Y:S01]  /*2420*/  VIADD R60, R41, 0x8 ;  /* 0x00000008293c7836 */ /* 0x000fe20000000000 */
[----:B------:R-:W-:Y:S02]  /*2430*/  SHF.R.S32.HI R38, RZ, 0x1f, R32 ;  /* 0x0000001fff267819 */ /* 0x000fe40000011420 */
[----:B------:R-:W-:Y:S02]  /*2440*/  SHF.R.U32.HI R61, RZ, 0x3, R64 ;  /* 0x00000003ff3d7819 */ /* 0x000fe40000011640 */
[----:B------:R-:W-:-:S02]  /*2450*/  LOP3.LUT R0, R64, 0x18, R16, 0xf8, !PT ;  /* 0x0000001840007812 */ /* 0x000fc400078ef810 */
[----:B------:R-:W-:Y:S01]  /*2460*/  LEA.HI R38, R38, R32, RZ, 0x5 ;  /* 0x0000002026267211 */ /* 0x000fe200078f28ff */
[----:B------:R-:W-:Y:S01]  /*2470*/  IMAD.IADD R32, R35, 0x1, R13 ;  /* 0x0000000123207824 */ /* 0x000fe200078e020d */
[----:B------:R-:W-:Y:S02]  /*2480*/  LOP3.LUT R0, R0, R61, RZ, 0x3c, !PT ;  /* 0x0000003d00007212 */ /* 0x000fe400078e3cff */
[----:B------:R-:W-:Y:S01]  /*2490*/  SHF.R.S32.HI R38, RZ, 0x5, R38 ;  /* 0x00000005ff267819 */ /* 0x000fe20000011426 */
[----:B------:R-:W-:Y:S05]  /*24a0*/  @!P6 WARPSYNC.ALL ;  /* 0x000000000000e948 */ /* 0x000fea0003800000 */
[----:B------:R-:W-:Y:S01]  /*24b0*/  IMAD R57, R38, 0x200, R0 ;  /* 0x0000020026397824 */ /* 0x000fe200078e0200 */
[--C-:B------:R-:W-:Y:S01]  /*24c0*/  LOP3.LUT R0, R64, 0x38, R3.reuse, 0xf8, !PT ;  /* 0x0000003840007812 */ /* 0x100fe200078ef803 */
[----:B------:R-:W-:Y:S01]  /*24d0*/  ULDC UR4, c[0x0][0x2f4] ;  /* 0x0000bd0000047ab9 */ /* 0x000fe20000000800 */
[----:B---3--:R-:W-:-:S02]  /*24e0*/  LOP3.LUT R4, R40, 0x38, R3, 0xf8, !PT ;  /* 0x0000003828047812 */ /* 0x008fc400078ef803 */
[----:B------:R-:W-:Y:S02]  /*24f0*/  LOP3.LUT R0, R0, R61, RZ, 0x3c, !PT ;  /* 0x0000003d00007212 */ /* 0x000fe400078e3cff */
[----:B----4-:R-:W-:Y:S02]  /*2500*/  LOP3.LUT R8, R4, R39, RZ, 0x3c, !PT ;  /* 0x0000002704087212 */ /* 0x010fe400078e3cff */
[----:B------:R-:W-:Y:S01]  /*2510*/  @P1 LOP3.LUT R18, R18, 0x2, RZ, 0xfc, !PT ;  /* 0x0000000212121812 */ /* 0x000fe200078efcff */
[----:B------:R-:W-:Y:S01]  /*2520*/  IMAD R3, R38, 0x200, R0 ;  /* 0x0000020026037824 */ /* 0x000fe200078e0200 */
[----:B------:R-:W-:Y:S01]  /*2530*/  @!P6 BAR.SYNC.DEFER_BLOCKING 0x9, 0x100 ;  /* 0x024400000000eb1d */ /* 0x000fe20000010000 */
[----:B------:R-:W-:Y:S01]  /*2540*/  ISETP.GE.AND P1, PT, R16, UR4, PT ;  /* 0x0000000410007c0c */ /* 0x000fe2000bf26270 */
[----:B------:R-:W-:Y:S01]  /*2550*/  IMAD.IADD R0, R36, 0x1, R8 ;  /* 0x0000000124007824 */ /* 0x000fe200078e0208 */
[----:B------:R-:W-:Y:S02]  /*2560*/  ISETP.GE.AND P2, PT, R19, UR4, PT ;  /* 0x0000000413007c0c */ /* 0x000fe4000bf46270 */
[----:B------:R-:W-:-:S02]  /*2570*/  SHF.R.S32.HI R4, RZ, 0x1f, R6 ;  /* 0x0000001fff047819 */ /* 0x000fc40000011406 */
[----:B------:R-:W-:-:S09]  /*2580*/  SHF.R.S32.HI R56, RZ, 0x1f, R68 ;  /* 0x0000001fff387819 */ /* 0x000fd20000011444 */
.L_x_14434:
        /* <DEDUP_REMOVED lines=8> */
[----:B---3--:R-:W-:Y:S01]  /*2610*/  IMAD.MOV.U32 R12, RZ, RZ, R36 ;  /* 0x000000ffff0c7224 */ /* 0x008fe200078e0024 */
        /* <DEDUP_REMOVED lines=16> */
[----:B------:R-:W-:Y:S01]  /*2720*/  ISETP.GT.AND P3, PT, R27, R28, PT ;  /* 0x0000001c1b00720c */ /* 0x000fe20003f64270 */
[----:B------:R-:W-:Y:S01]  /*2730*/  IMAD R71, R23, 0x2000, R57 ;  /* 0x0000200017477824 */ /* 0x000fe200078e0239 */
[----:B------:R-:W-:Y:S01]  /*2740*/  LOP3.LUT R18, R18, 0xfffffffe, RZ, 0xc0, !PT ;  /* 0xfffffffe12127812 */ /* 0x000fe200078ec0ff */
[----:B------:R-:W-:Y:S01]  /*2750*/  IMAD.MOV R10, RZ, RZ, -R12 ;  /* 0x000000ffff0a7224 */ /* 0x000fe200078e0a0c */
[----:B------:R-:W-:Y:S05]  /*2760*/  YIELD ;  /* 0x0000000000007946 */ /* 0x000fea0003800000 */
[----:B------:R-:W-:Y:S01]  /*2770*/  VIADD R11, R71, 0x20 ;  /* 0x00000020470b7836 */ /* 0x000fe20000000000 */
[----:B------:R-:W-:Y:S01]  /*2780*/  BSSY B0, `(.L_x_14379) ;  /* 0x000034a000007945 */ /* 0x000fe20003800000 */
[----:B------:R-:W-:-:S02]  /*2790*/  IMAD R73, R73, R10, R36 ;  /* 0x0000000a49497224 */ /* 0x000fc400078e0224 */
[----:B------:R-:W-:Y:S02]  /*27a0*/  @P3 LOP3.LUT R18, R18, 0x1, RZ, 0xfc, !PT ;  /* 0x0000000112123812 */ /* 0x000fe400078efcff */
[----:B------:R-:W-:Y:S02]  /*27b0*/  ISETP.GE.AND P3, PT, R78, 0x1, PT ;  /* 0x000000014e00780c */ /* 0x000fe40003f66270 */
[----:B--2---:R-:W-:-:S13]  /*27c0*/  LOP3.LUT P5, RZ, R37, 0x4, RZ, 0xc0, !PT ;  /* 0x0000000425ff7812 */ /* 0x004fda00078ac0ff */
        /* <DEDUP_REMOVED lines=11> */
[----:B------:R-:W-:Y:S01]  /*2880*/  ULDC.64 UR4, c[0x0][0x310] ;  /* 0x0000c40000047ab9 */ /* 0x000fe20000000a00 */
[----:B------:R-:W-:Y:S01]  /*2890*/  SHF.R.S32.HI R10, RZ, 0x1f, R27 ;  /* 0x0000001fff0a7819 */ /* 0x000fe2000001141b */
[----:B------:R-:W-:Y:S01]  /*28a0*/  IMAD R13, R75, UR4, RZ ;  /* 0x000000044b0d7c24 */ /* 0x000fe2000f8e02ff */
[----:B------:R-:W-:Y:S01]  /*28b0*/  VIMNMX R76, R76, 0x80, PT ;  /* 0x000000804c4c7848 */ /* 0x000fe20003fe0100 */
[----:B------:R-:W-:Y:S02]  /*28c0*/  IMAD.IADD R9, R9, 0x1, R11 ;  /* 0x0000000109097824 */ /* 0x000fe400078e020b */
[----:B------:R-:W-:-:S02]  /*28d0*/  IMAD R13, R72, UR5, R13 ;  /* 0x00000005480d7c24 */ /* 0x000fc4000f8e020d */
        /* <DEDUP_REMOVED lines=19> */
[----:B------:R0:W5:Y:S01]  /*2a10*/  LDL R81, [R1+0x10] ;  /* 0x0000100001517983 */ /* 0x0001620000100800 */
[----:B------:R-:W1:Y:S01]  /*2a20*/  S2R R12, SR_TID.X ;  /* 0x00000000000c7919 */ /* 0x000e620000002100 */
[----:B------:R-:W-:Y:S01]  /*2a30*/  BSSY B1, `(.L_x_14382) ;  /* 0x0000023000017945 */ /* 0x000fe20003800000 */
[----:B-1----:R-:W-:-:S05]  /*2a40*/  VIADD R37, R12, 0xffffff80 ;  /* 0xffffff800c257836 */ /* 0x002fca0000000000 */
[----:B------:R-:W-:-:S04]  /*2a50*/  SHF.R.S32.HI R12, RZ, 0x1f, R37 ;  /* 0x0000001fff0c7819 */ /* 0x000fc80000011425 */
[----:B------:R-:W-:-:S04]  /*2a60*/  LEA.HI R12, R12, R37, RZ, 0x2 ;  /* 0x000000250c0c7211 */ /* 0x000fc800078f10ff */
[----:B------:R-:W-:-:S04]  /*2a70*/  SHF.R.S32.HI R12, RZ, 0x2, R12 ;  /* 0x00000002ff0c7819 */ /* 0x000fc8000001140c */
[----:B------:R-:W-:Y:S02]  /*2a80*/  ISETP.GE.AND P3, PT, R12, R76, PT ;  /* 0x0000004c0c00720c */ /* 0x000fe40003f66270 */
        /* <DEDUP_REMOVED lines=8> */
[----:B0-----:R-:W-:Y:S06]  /*2b10*/  @P3 BRA `(.L_x_14383) ;  /* 0x0000000000503947 */ /* 0x001fec0003800000 */
        /* <DEDUP_REMOVED lines=16> */
[----:B------:R0:W5:Y:S02]  /*2c20*/  @!P4 LDG.E.64 R50, desc[UR42][R14.64] ;  /* 0x0000002a0e32c981 */ /* 0x000164000c1e1b00 */
[----:B-----5:R-:W-:-:S13]  /*2c30*/  ISETP.GE.AND P4, PT, R81, R78, PT ;  /* 0x0000004e5100720c */ /* 0x020fda0003f86270 */
[----:B------:R0:W5:Y:S04]  /*2c40*/  @!P4 LDG.E.64 R44, desc[UR42][R12.64+0x20] ;  /* 0x0000202a0c2cc981 */ /* 0x000168000c1e1b00 */
[----:B------:R0:W5:Y:S02]  /*2c50*/  @!P4 LDG.E.64 R46, desc[UR42][R14.64+0x20] ;  /* 0x0000202a0e2ec981 */ /* 0x000164000c1e1b00 */
.L_x_14383:
[----:B------:R-:W-:Y:S05]  /*2c60*/  BSYNC B1 ;  /* 0x0000000000017941 */ /* 0x000fea0003800000 */
.L_x_14382:
[----:B0-----:R-:W0:Y:S01]  /*2c70*/  S2R R12, SR_TID.X ;  /* 0x00000000000c7919 */ /* 0x001e220000002100 */
[----:B------:R-:W-:Y:S01]  /*2c80*/  BSSY B1, `(.L_x_14384) ;  /* 0x0000026000017945 */ /* 0x000fe20003800000 */
[----:B-----5:R-:W-:Y:S02]  /*2c90*/  IMAD.MOV.U32 R79, RZ, RZ, R44 ;  /* 0x000000ffff4f7224 */ /* 0x020fe400078e002c */
[----:B------:R-:W-:Y:S02]  /*2ca0*/  IMAD.MOV.U32 R80, RZ, RZ, R45 ;  /* 0x000000ffff507224 */ /* 0x000fe400078e002d */
[----:B0-----:R-:W-:-:S05]  /*2cb0*/  VIADD R13, R12, 0xffffff80 ;  /* 0xffffff800c0d7836 */ /* 0x001fca0000000000 */
[----:B------:R-:W-:-:S04]  /*2cc0*/  SHF.R.S32.HI R12, RZ, 0x1f, R13 ;  /* 0x0000001fff0c7819 */ /* 0x000fc8000001140d */
[----:B------:R-:W-:-:S04]  /*2cd0*/  LEA.HI R12, R12, R13, RZ, 0x2 ;  /* 0x0000000d0c0c7211 */ /* 0x000fc800078f10ff */
[----:B------:R-:W-:-:S05]  /*2ce0*/  SHF.R.S32.HI R12, RZ, 0x2, R12 ;  /* 0x00000002ff0c7819 */ /* 0x000fca000001140c */
[----:B------:R-:W-:-:S05]  /*2cf0*/  VIADD R12, R12, 0x60 ;  /* 0x000000600c0c7836 */ /* 0x000fca0000000000 */
        /* <DEDUP_REMOVED lines=30> */
.L_x_14385:
[----:B------:R-:W-:Y:S05]  /*2ee0*/  BSYNC B1 ;  /* 0x0000000000017941 */ /* 0x000fea0003800000 */
.L_x_14384:
[----:B0-----:R-:W-:Y:S01]  /*2ef0*/  IMAD.MOV.U32 R8, RZ, RZ, R48 ;  /* 0x000000ffff087224 */ /* 0x001fe200078e0030 */
[----:B------:R-:W-:Y:S01]  /*2f00*/  UISETP.NE.AND UP0, UPT, UR39, 0x3, UPT ;  /* 0x000000032700788c */ /* 0x000fe2000bf05270 */
[----:B------:R-:W-:Y:S01]  /*2f10*/  IMAD.MOV.U32 R9, RZ, RZ, R49 ;  /* 0x000000ffff097224 */ /* 0x000fe200078e0031 */
[C---:B------:R-:W-:Y:S01]  /*2f20*/  PRMT R93, R80.reuse, 0x7610, R93 ;  /* 0x00007610505d7816 */ /* 0x040fe2000000005d */
        /* <DEDUP_REMOVED lines=27> */
[----:B------:R-:W-:Y:S01]  /*30e0*/  PRMT R90, R11, 0x7610, R90 ;  /* 0x000076100b5a7816 */ /* 0x000fe2000000005a */
[----:B------:R-:W-:Y:S06]  /*30f0*/  @!P5 BRA `(.L_x_14386) ;  /* 0x000000000004d947 */ /* 0x000fec0003800000 */
[----:B------:R-:W-:Y:S01]  /*3100*/  BPT.TRAP 0x1 ;  /* 0x000000040000795c */ /* 0x000fe20000300000 */
.L_x_14386:
[----:B------:R-:W2:Y:S01]  /*3110*/  LDL R8, [R1+0xc] ;  /* 0x00000c0001087983 */ /* 0x000ea20000100800 */
[----:B------:R-:W-:Y:S01]  /*3120*/  IMAD R69, R23, 0x8, R2 ;  /* 0x0000000817457824 */ /* 0x000fe200078e0202 */
[----:B------:R-:W-:Y:S01]  /*3130*/  BSSY B1, `(.L_x_14387) ;  /* 0x0000004000017945 */ /* 0x000fe20003800000 */
[----:B--2---:R-:W-:-:S04]  /*3140*/  SHF.L.U32 R77, R8, 0x1f, RZ ;  /* 0x0000001f084d7819 */ /* 0x004fc800000006ff */
[----:B------:R-:W0:Y:S02]  /*3150*/  SYNCS.PHASECHK.TRANS64.TRYWAIT P6, [R69+URZ+0x16890], R77 ;  /* 0x0168904d450075a7 */ /* 0x000e2400080c017f */
[----:B0-----:R-:W-:Y:S05]  /*3160*/  @!P6 BRA `(.L_x_14388) ;  /* 0x000001d00078e947 */ /* 0x001fea0003800000 */
.L_x_14711:
[----:B------:R-:W-:Y:S05]  /*3170*/  BSYNC B1 ;  /* 0x0000000000017941 */ /* 0x000fea0003800000 */
.L_x_14387:
[----:B------:R-:W-:-:S03]  /*3180*/  UMOV UR4, 0xffffffff ;  /* 0xffffffff00047882 */ /* 0x000fc60000000000 */
[----:B------:R-:W-:Y:S05]  /*3190*/  BRA.DIV UR4, `(.L_x_14389) ;  /* 0x000001d204807947 */ /* 0x000fea000b800000 */
[----:B------:R1:W2:Y:S04]  /*31a0*/  SHFL.IDX PT, R79, R83, RZ, 0x1c1f ;  /* 0x001c1fff534f7589 */ /* 0x0002a800000e0000 */
[----:B------:R1:W3:Y:S02]  /*31b0*/  SHFL.IDX PT, R14, R82, RZ, 0x1c1f ;  /* 0x001c1fff520e7589 */ /* 0x0002e400000e0000 */
.L_x_14715:
        /* <DEDUP_REMOVED lines=11> */
[----:B------:R-:W-:Y:S02]  /*3270*/  SHF.R.U64 R48, R48, 0x10, R49 ;  /* 0x0000001030307819 */ /* 0x000fe40000001231 */
[----:B------:R-:W-:Y:S02]  /*3280*/  SHF.R.U32.HI R100, RZ, 0x10, R51 ;  /* 0x00000010ff647819 */ /* 0x000fe40000011633 */
[----:B------:R-:W-:Y:S01]  /*3290*/  SHF.R.U32.HI R96, RZ, 0x10, R49 ;  /* 0x00000010ff607819 */ /* 0x000fe20000011631 */
[----:B0-----:R-:W-:Y:S01]  /*32a0*/  IMAD.U32 R49, R10, 0x10000, RZ ;  /* 0x000100000a317824 */ /* 0x001fe200078e00ff */
        /* <DEDUP_REMOVED lines=9> */
[C---:B------:R-:W-:Y:S01]  /*3340*/  IMAD.U32 R10, R11.reuse, 0x10000, RZ ;  /* 0x000100000b0a7824 */ /* 0x040fe200078e00ff */
[----:B------:R-:W-:Y:S01]  /*3350*/  LOP3.LUT R15, R11, 0xffff0000, RZ, 0xc0, !PT ;  /* 0xffff00000b0f7812 */ /* 0x000fe200078ec0ff */
        /* <DEDUP_REMOVED lines=8> */
[----:B------:R-:W-:Y:S01]  /*33e0*/  LOP3.LUT R8, R8, 0xffff0000, RZ, 0xc0, !PT ;  /* 0xffff000008087812 */ /* 0x000fe200078ec0ff */
[----:B------:R-:W-:Y:S01]  /*33f0*/  FMUL.FTZ R95, R15, R100 ;  /* 0x000000640f5f7220 */ /* 0x000fe20000410000 */
[----:B------:R-:W-:-:S02]  /*3400*/  IMAD.U32 R98, R98, 0x10000, RZ ;  /* 0x0001000062627824 */ /* 0x000fc400078e00ff */
[-C--:B------:R-:W-:Y:S01]  /*3410*/  FMUL.FTZ R15, R15, R96.reuse ;  /* 0x000000600f0f7220 */ /* 0x080fe20000410000 */
[----:B------:R-:W-:Y:S02]  /*3420*/  IMAD.U32 R51, R51, 0x10000, RZ ;  /* 0x0001000033337824 */ /* 0x000fe400078e00ff */
[----:B------:R-:W-:Y:S01]  /*3430*/  FFMA.FTZ R99, R11, R99, R48 ;  /* 0x000000630b637223 */ /* 0x000fe20000010030 */
[----:B------:R-:W-:Y:S01]  /*3440*/  FFMA.FTZ R95, R10, R96, -R95 ;  /* 0x000000600a5f7223 */ /* 0x000fe2000001085f */
[----:B------:R-:W-:Y:S01]  /*3450*/  FMUL.FTZ R104, R50, R101 ;  /* 0x0000006532687220 */ /* 0x000fe20000410000 */
[C---:B------:R-:W-:Y:S01]  /*3460*/  FMUL.FTZ R48, R8.reuse, R98 ;  /* 0x0000006208307220 */ /* 0x040fe20000410000 */
[----:B------:R-:W-:Y:S01]  /*3470*/  FMUL.FTZ R11, R8, R51 ;  /* 0x00000033080b7220 */ /* 0x000fe20000410000 */
[----:B------:R-:W-:Y:S01]  /*3480*/  FFMA.FTZ R10, R10, R100, R15 ;  /* 0x000000640a0a7223 */ /* 0x000fe2000001000f */
        /* <DEDUP_REMOVED lines=9> */
[----:B------:R-:W-:-:S07]  /*3520*/  F2FP.BF16.F32.PACK_AB R10, R49, R104 ;  /* 0x00000068310a723e */ /* 0x000fce00000010ff */
.L_x_14395:
[----:B------:R-:W-:Y:S05]  /*3530*/  BSYNC B3 ;  /* 0x0000000000037941 */ /* 0x000fea0003800000 */
.L_x_14394:
[----:B0-----:R4:W-:Y:S02]  /*3540*/  ST.E.128 desc[UR42][R12.64], R8 ;  /* 0x000000080c007985 */ /* 0x0019e4000c101d2a */
.L_x_14393:
[----:B------:R-:W-:Y:S05]  /*3550*/  BSYNC B2 ;  /* 0x0000000000027941 */ /* 0x000fea0003800000 */
.L_x_14392:
[----:B------:R-:W-:Y:S05]  /*3560*/  @P2 BRA `(.L_x_14391) ;  /* 0x0000000000e02947 */ /* 0x000fea0003800000 */
[----:B----4-:R-:W2:Y:S04]  /*3570*/  LDL R8, [R1+0x8] ;  /* 0x0000080001087983 */ /* 0x010ea80000100800 */
[----:B------:R-:W4:Y:S01]  /*3580*/  LDL R15, [R1+0x10] ;  /* 0x00001000010f7983 */ /* 0x000f220000100800 */
[C---:B---3--:R-:W-:Y:S01]  /*3590*/  LEA R12, P3, R19.reuse, R14, 0x1 ;  /* 0x0000000e130c7211 */ /* 0x048fe200078608ff */
[----:B------:R-:W-:Y:S03]  /*35a0*/  BSSY B2, `(.L_x_14396) ;  /* 0x0000033000027945 */ /* 0x000fe60003800000 */
[----:B--2---:R-:W-:Y:S02]  /*35b0*/  LEA.HI.X R13, R19, R79, R8, 0x1, P3 ;  /* 0x0000004f130d7211 */ /* 0x004fe400018f0c08 */
[----:B------:R2:W3:Y:S01]  /*35c0*/  LDS.128 R8, [R70+0xe000] ;  /* 0x00e0000046087984 */ /* 0x0004e20000000c00 */
[----:B----4-:R-:W-:-:S13]  /*35d0*/  ISETP.GE.AND P3, PT, R15, R78, PT ;  /* 0x0000004e0f00720c */ /* 0x010fda0003f66270 */
[----:B--2---:R-:W-:Y:S05]  /*35e0*/  @P3 BRA `(.L_x_14397) ;  /* 0x0000000000b83947 */ /* 0x004fea0003800000 */
[--C-:B------:R-:W-:Y:S01]  /*35f0*/  SHF.R.U64 R49, R46, 0x10, R47.reuse ;  /* 0x000000102e317819 */ /* 0x100fe2000000122f */
[----:B---3--:R-:W-:Y:S01]  /*3600*/  IMAD.U32 R14, R10, 0x10000, RZ ;  /* 0x000100000a0e7824 */ /* 0x008fe200078e00ff */
[----:B------:R-:W-:Y:S02]  /*3610*/  SHF.R.U32.HI R46, RZ, 0x10, R47 ;  /* 0x00000010ff2e7819 */ /* 0x000fe4000001162f */
[--C-:B------:R-:W-:Y:S02]  /*3620*/  SHF.R.U32.HI R48, RZ, 0x10, R45.reuse ;  /* 0x00000010ff307819 */ /* 0x100fe4000001162d */
[----:B------:R-:W-:Y:S02]  /*3630*/  PRMT R91, R91, 0x5410, R46 ;  /* 0x000054105b5b7816 */ /* 0x000fe4000000002e */
[----:B------:R-:W-:Y:S01]  /*3640*/  SHF.R.U64 R51, R44, 0x10, R45 ;  /* 0x000000102c337819 */ /* 0x000fe2000000122d */
[----:B------:R-:W-:Y:S01]  /*3650*/  IMAD.U32 R44, R11, 0x10000, RZ ;  /* 0x000100000b2c7824 */ /* 0x000fe200078e00ff */
        /* <DEDUP_REMOVED lines=39> */
.L_x_14397:
[----:B------:R-:W-:Y:S05]  /*38d0*/  BSYNC B2 ;  /* 0x0000000000027941 */ /* 0x000fea0003800000 */
.L_x_14396:
[----:B---3--:R2:W-:Y:S02]  /*38e0*/  ST.E.128 desc[UR42][R12.64], R8 ;  /* 0x000000080c007985 */ /* 0x0085e4000c101d2a */
.L_x_14391:
[----:B------:R-:W-:Y:S05]  /*38f0*/  BSYNC B1 ;  /* 0x0000000000017941 */ /* 0x000fea0003800000 */
.L_x_14390:
[----:B------:R-:W-:-:S03]  /*3900*/  UMOV UR4, 0xffffffff ;  /* 0xffffffff00047882 */ /* 0x000fc60000000000 */
[----:B------:R-:W-:Y:S05]  /*3910*/  BRA.DIV UR4, `(.L_x_14398) ;  /* 0x000001ca04e87947 */ /* 0x000fea000b800000 */
[----:B-1----:R-:W1:Y:S04]  /*3920*/  SHFL.IDX PT, R83, R83, 0x1, 0x1c1f ;  /* 0x003c1f0053537f89 */ /* 0x002e6800000e0000 */
[----:B---3--:R3:W0:Y:S02]  /*3930*/  SHFL.IDX PT, R14, R82, 0x1, 0x1c1f ;  /* 0x003c1f00520e7f89 */ /* 0x00862400000e0000 */
.L_x_14719:
[----:B------:R-:W-:Y:S05]  /*3940*/  @P4 BRA `(.L_x_14399) ;  /* 0x0000002000b44947 */ /* 0x000fea0003800000 */
[----:B------:R-:W-:Y:S04]  /*3950*/  BSSY B1, `(.L_x_14400) ;  /* 0x0000038000017945 */ /* 0x000fe80003800000 */
[----:B------:R-:W-:Y:S05]  /*3960*/  @P1 BRA `(.L_x_14401) ;  /* 0x0000000000d81947 */ /* 0x000fea0003800000 */
[----:B--2-4-:R2:W4:Y:S01]  /*3970*/  LDS.128 R8, [R71+0x11000] ;  /* 0x0110000047087984 */ /* 0x0145220000000c00 */
[C---:B0-----:R-:W-:Y:S01]  /*3980*/  LEA R12, P3, R16.reuse, R14, 0x1 ;  /* 0x0000000e100c7211 */ /* 0x041fe200078608ff */
[----:B------:R-:W-:Y:S03]  /*3990*/  BSSY B2, `(.L_x_14402) ;  /* 0x0000032000027945 */ /* 0x000fe60003800000 */
[----:B-1----:R-:W-:Y:S02]  /*39a0*/  LEA.HI.X R13, R16, R83, R17, 0x1, P3 ;  /* 0x00000053100d7211 */ /* 0x002fe400018f0c11 */
[----:B------:R-:W-:-:S13]  /*39b0*/  ISETP.GE.AND P3, PT, R152, R78, PT ;  /* 0x0000004e9800720c */ /* 0x000fda0003f66270 */
[----:B--2---:R-:W-:Y:S05]  /*39c0*/  @P3 BRA `(.L_x_14403) ;  /* 0x0000000000b83947 */ /* 0x004fea0003800000 */
[--C-:B------:R-:W-:Y:S01]  /*39d0*/  SHF.R.U64 R45, R42, 0x10, R43.reuse ;  /* 0x000000102a2d7819 */ /* 0x100fe2000000122b */
[----:B----4-:R-:W-:Y:S01]  /*39e0*/  IMAD.U32 R15, R10, 0x10000, RZ ;  /* 0x000100000a0f7824 */ /* 0x010fe200078e00ff */
[----:B------:R-:W-:Y:S02]  /*39f0*/  SHF.R.U32.HI R43, RZ, 0x10, R43 ;  /* 0x00000010ff2b7819 */ /* 0x000fe4000001162b */
[----:B------:R-:W-:Y:S02]  /*3a00*/  SHF.R.U32.HI R44, RZ, 0x10, R41 ;  /* 0x00000010ff2c7819 */ /* 0x000fe40000011629 */
[----:B------:R-:W-:Y:S02]  /*3a10*/  PRMT R90, R90, 0x5410, R43 ;  /* 0x000054105a5a7816 */ /* 0x000fe4000000002b */
[----:B------:R-:W-:Y:S01]  /*3a20*/  SHF.R.U64 R47, R40, 0x10, R41 ;  /* 0x00000010282f7819 */ /* 0x000fe20000001229 */
[----:B------:R-:W-:Y:S01]  /*3a30*/  IMAD.U32 R41, R11, 0x10000, RZ ;  /* 0x000100000b297824 */ /* 0x000fe200078e00ff */
[----:B------:R-:W-:Y:S01]  /*3a40*/  PRMT R87, R87, 0x5410, R44 ;  /* 0x0000541057577816 */ /* 0x000fe2000000002c */
[----:B------:R-:W-:Y:S01]  /*3a50*/  IMAD.U32 R46, R90, 0x10000, RZ ;  /* 0x000100005a2e7824 */ /* 0x000fe200078e00ff */
[----:B------:R-:W-:-:S02]  /*3a60*/  PRMT R88, R88, 0x5410, R45 ;  /* 0x0000541058587816 */ /* 0x000fc4000000002d */
[----:B------:R-:W-:Y:S01]  /*3a70*/  LOP3.LUT R40, R10, 0xffff0000, RZ, 0xc0, !PT ;  /* 0xffff00000a287812 */ /* 0x000fe200078ec0ff */
[----:B------:R-:W-:Y:S01]  /*3a80*/  IMAD.U32 R44, R87, 0x10000, RZ ;  /* 0x00010000572c7824 */ /* 0x000fe200078e00ff */
[----:B------:R-:W-:Y:S01]  /*3a90*/  LOP3.LUT R42, R11, 0xffff0000, RZ, 0xc0, !PT ;  /* 0xffff00000b2a7812 */ /* 0x000fe200078ec0ff */
[C---:B------:R-:W-:Y:S01]  /*3aa0*/  IMAD.U32 R10, R9.reuse, 0x10000, RZ ;  /* 0x00010000090a7824 */ /* 0x040fe200078e00ff */
[----:B------:R-:W-:Y:S01]  /*3ab0*/  PRMT R86, R86, 0x5410, R47 ;  /* 0x0000541056567816 */ /* 0x000fe2000000002f */
[C---:B------:R-:W-:Y:S01]  /*3ac0*/  FMUL.FTZ R50, R40.reuse, R46 ;  /* 0x0000002e28327220 */ /* 0x040fe20000410000 */
        /* <DEDUP_REMOVED lines=30> */
.L_x_14403:
[----:B------:R-:W-:Y:S05]  /*3cb0*/  BSYNC B2 ;  /* 0x0000000000027941 */ /* 0x000fea0003800000 */
.L_x_14402:
[----:B----4-:R0:W-:Y:S02]  /*3cc0*/  ST.E.128 desc[UR42][R12.64], R8 ;  /* 0x000000080c007985 */ /* 0x0101e4000c101d2a */
.L_x_14401:
[----:B------:R-:W-:Y:S05]  /*3cd0*/  BSYNC B1 ;  /* 0x0000000000017941 */ /* 0x000fea0003800000 */
.L_x_14400:
[----:B------:R-:W-:Y:S05]  /*3ce0*/  @P2 BRA `(.L_x_14399) ;  /* 0x0000001c00cc2947 */ /* 0x000fea0003800000 */
[----:B0-2-4-:R-:W1:Y:S04]  /*3cf0*/  LDL R8, [R1+0x8] ;  /* 0x0000080001087983 */ /* 0x015e680000100800 */
[----:B------:R-:W2:Y:S01]  /*3d00*/  LDL R15, [R1+0x10] ;  /* 0x00001000010f7983 */ /* 0x000ea20000100800 */
[C---:B------:R-:W-:Y:S01]  /*3d10*/  LEA R12, P3, R19.reuse, R14, 0x1 ;  /* 0x0000000e130c7211 */ /* 0x040fe200078608ff */
[----:B------:R-:W-:Y:S03]  /*3d20*/  BSSY B1, `(.L_x_14404) ;  /* 0x0000033000017945 */ /* 0x000fe60003800000 */
[----:B-1----:R-:W-:Y:S02]  /*3d30*/  LEA.HI.X R13, R19, R83, R8, 0x1, P3 ;  /* 0x00000053130d7211 */ /* 0x002fe400018f0c08 */
[----:B------:R0:W1:Y:S01]  /*3d40*/  LDS.128 R8, [R70+0x11000] ;  /* 0x0110000046087984 */ /* 0x0000620000000c00 */
[----:B--2---:R-:W-:-:S13]  /*3d50*/  ISETP.GE.AND P3, PT, R15, R78, PT ;  /* 0x0000004e0f00720c */ /* 0x004fda0003f66270 */
[----:B0-----:R-:W-:Y:S05]  /*3d60*/  @P3 BRA `(.L_x_14405) ;  /* 0x0000000000b83947 */ /* 0x001fea0003800000 */
[--C-:B------:R-:W-:Y:S01]  /*3d70*/  SHF.R.U64 R41, R38, 0x10, R39.reuse ;  /* 0x0000001026297819 */ /* 0x100fe20000001227 */
[----:B-1----:R-:W-:Y:S01]  /*3d80*/  IMAD.U32 R14, R10, 0x10000, RZ ;  /* 0x000100000a0e7824 */ /* 0x002fe200078e00ff */
        /* <DEDUP_REMOVED lines=44> */
.L_x_14405:
[----:B------:R-:W-:Y:S05]  /*4050*/  BSYNC B1 ;  /* 0x0000000000017941 */ /* 0x000fea0003800000 */
.L_x_14404:
[----:B-1----:R0:W-:Y:S01]  /*4060*/  ST.E.128 desc[UR42][R12.64], R8 ;  /* 0x000000080c007985 */ /* 0x0021e2000c101d2a */
[----:B------:R-:W-:Y:S05]  /*4070*/  BRA `(.L_x_14399) ;  /* 0x0000001800e87947 */ /* 0x000fea0003800000 */
.L_x_14381:
[----:B------:R-:W0:Y:S01]  /*4080*/  S2R R12, SR_TID.X ;  /* 0x00000000000c7919 */ /* 0x000e220000002100 */
[----:B------:R-:W-:Y:S01]  /*4090*/  CS2R R42, SRZ ;  /* 0x00000000002a7805 */ /* 0x000fe2000001ff00 */
[----:B------:R-:W1:Y:S01]  /*40a0*/  S2R R38, SR_TID.X ;  /* 0x0000000000267919 */ /* 0x000e620000002100 */
[----:B0-----:R-:W-:Y:S02]  /*40b0*/  VIADD R13, R12, 0xffffff80 ;  /* 0xffffff800c0d7836 */ /* 0x001fe40000000000 */
[----:B-1----:R-:W-:-:S03]  /*40c0*/  VIADD R40, R38, 0xffffff80 ;  /* 0xffffff8026287836 */ /* 0x002fc60000000000 */
[----:B------:R-:W-:Y:S02]  /*40d0*/  SHF.R.S32.HI R12, RZ, 0x1f, R13 ;  /* 0x0000001fff0c7819 */ /* 0x000fe4000001140d */
[----:B------:R-:W-:Y:S02]  /*40e0*/  CS2R R38, SRZ ;  /* 0x0000000000267805 */ /* 0x000fe4000001ff00 */
[----:B------:R-:W-:Y:S02]  /*40f0*/  LEA.HI R12, R12, R13, RZ, 0x2 ;  /* 0x0000000d0c0c7211 */ /* 0x000fe400078f10ff */
[----:B------:R-:W-:Y:S02]  /*4100*/  SHF.R.S32.HI R44, RZ, 0x1f, R40 ;  /* 0x0000001fff2c7819 */ /* 0x000fe40000011428 */
[----:B------:R-:W-:Y:S02]  /*4110*/  SHF.R.S32.HI R12, RZ, 0x2, R12 ;  /* 0x00000002ff0c7819 */ /* 0x000fe4000001140c */
[----:B------:R-:W-:-:S02]  /*4120*/  LEA.HI R44, R44, R40, RZ, 0x2 ;  /* 0x000000282c2c7211 */ /* 0x000fc400078f10ff */
[----:B------:R-:W-:Y:S02]  /*4130*/  CS2R R40, SRZ ;  /* 0x0000000000287805 */ /* 0x000fe4000001ff00 */
[----:B------:R-:W-:Y:S02]  /*4140*/  ISETP.GE.AND P3, PT, R12, R76, PT ;  /* 0x0000004c0c00720c */ /* 0x000fe40003f66270 */
[----:B------:R-:W-:Y:S02]  /*4150*/  SHF.R.S32.HI R44, RZ, 0x2, R44 ;  /* 0x00000002ff2c7819 */ /* 0x000fe4000001142c */
[----:B------:R-:W-:-:S03]  /*4160*/  ISETP.GE.OR P3, PT, R16, R78, P3 ;  /* 0x0000004e1000720c */ /* 0x000fc60001f66670 */
[----:B------:R-:W-:-:S10]  /*4170*/  VIADD R44, R44, 0x60 ;  /* 0x000000602c2c7836 */ /* 0x000fd40000000000 */
[----:B------:R-:W0:Y:S01]  /*4180*/  @!P3 LDC.64 R12, c[0x0][0x3e8] ;  /* 0x0000fa00ff0cbb82 */ /* 0x000e220000000a00 */
[----:B------:R-:W-:-:S05]  /*4190*/  @!P3 IADD3 R14, P4, R30, R10, RZ ;  /* 0x0000000a1e0eb210 */ /* 0x000fca0007f9e0ff */
[----:B------:R-:W-:Y:S01]  /*41a0*/  @!P3 IMAD.X R15, R77, 0x1, R54, P4 ;  /* 0x000000014d0fb824 */ /* 0x000fe200020e0636 */
[----:B------:R-:W-:-:S05]  /*41b0*/  @!P3 IADD3 R36, P4, R52, R8, RZ ;  /* 0x000000083424b210 */ /* 0x000fca0007f9e0ff */
[----:B------:R-:W-:Y:S01]  /*41c0*/  @!P3 IMAD.X R37, R69, 0x1, R7, P4 ;  /* 0x000000014525b824 */ /* 0x000fe200020e0607 */
[----:B0-----:R-:W-:-:S04]  /*41d0*/  @!P3 LEA R12, P4, R14, R12, 0x1 ;  /* 0x0000000c0e0cb211 */ /* 0x001fc800078808ff */
[----:B------:R-:W-:Y:S02]  /*41e0*/  @!P3 LEA.HI.X R13, R14, R13, R15, 0x1, P4 ;  /* 0x0000000d0e0db211 */ /* 0x000fe400020f0c0f */
[----:B------:R-:W0:Y:S01]  /*41f0*/  @!P3 LDC.64 R14, c[0x0][0x400] ;  /* 0x00010000ff0ebb82 */ /* 0x000e220000000a00 */
[----:B------:R-:W-:Y:S01]  /*4200*/  BSSY B1, `(.L_x_14406) ;  /* 0x0000022000017945 */ /* 0x000fe20003800000 */
[----:B0-----:R-:W-:-:S04]  /*4210*/  @!P3 LEA R14, P4, R36, R14, 0x1 ;  /* 0x0000000e240eb211 */ /* 0x001fc800078808ff */
[----:B------:R-:W-:Y:S02]  /*4220*/  @!P3 LEA.HI.X R15, R36, R15, R37, 0x1, P4 ;  /* 0x0000000f240fb211 */ /* 0x000fe400020f0c25 */
[----:B------:R-:W-:Y:S02]  /*4230*/  CS2R R36, SRZ ;  /* 0x0000000000247805 */ /* 0x000fe4000001ff00 */
[----:B------:R-:W-:Y:S02]  /*4240*/  ISETP.GE.AND P4, PT, R44, R76, PT ;  /* 0x0000004c2c00720c */ /* 0x000fe40003f86270 */
[----:B------:R-:W-:Y:S02]  /*4250*/  CS2R R46, SRZ ;  /* 0x00000000002e7805 */ /* 0x000fe4000001ff00 */
[----:B------:R-:W-:Y:S01]  /*4260*/  CS2R R50, SRZ ;  /* 0x0000000000327805 */ /* 0x000fe2000001ff00 */
[----:B------:R0:W5:Y:S01]  /*4270*/  @!P3 LDG.E.128 R40, desc[UR42][R14.64] ;  /* 0x0000002a0e28b981 */ /* 0x000162000c1e1d00 */
[----:B------:R-:W-:-:S02]  /*4280*/  ISETP.GE.OR P4, PT, R16, R78, P4 ;  /* 0x0000004e1000720c */ /* 0x000fc40002786670 */
[----:B------:R-:W-:Y:S02]  /*4290*/  CS2R R44, SRZ ;  /* 0x00000000002c7805 */ /* 0x000fe4000001ff00 */
[----:B------:R-:W-:Y:S01]  /*42a0*/  CS2R R48, SRZ ;  /* 0x0000000000307805 */ /* 0x000fe2000001ff00 */
[----:B------:R0:W5:Y:S01]  /*42b0*/  @!P3 LDG.E.128 R36, desc[UR42][R12.64] ;  /* 0x0000002a0c24b981 */ /* 0x000162000c1e1d00 */
[----:B------:R-:W-:-:S07]  /*42c0*/  ISETP.GE.AND P3, PT, R16, R78, PT ;  /* 0x0000004e1000720c */ /* 0x000fce0003f66270 */
[----:B------:R-:W-:Y:S06]  /*42d0*/  @P4 BRA `(.L_x_14407) ;  /* 0x0000000000504947 */ /* 0x000fec0003800000 */
[----:B0-----:R-:W0:Y:S01]  /*42e0*/  LDC.64 R12, c[0x0][0x3f8] ;  /* 0x0000fe00ff0c7b82 */ /* 0x001e220000000a00 */
        /* <DEDUP_REMOVED lines=19> */
.L_x_14407:
[----:B------:R-:W-:Y:S05]  /*4420*/  BSYNC B1 ;  /* 0x0000000000017941 */ /* 0x000fea0003800000 */
.L_x_14406:
        /* <DEDUP_REMOVED lines=36> */
.L_x_14408:
[----:B------:R-:W2:Y:S01]  /*4670*/  LDL R8, [R1+0xc] ;  /* 0x00000c0001087983 */ /* 0x000ea20000100800 */
[----:B------:R-:W-:Y:S01]  /*4680*/  IMAD R69, R23, 0x8, R2 ;  /* 0x0000000817457824 */ /* 0x000fe200078e0202 */
[----:B------:R-:W1:Y:S01]  /*4690*/  LDC R85, c[0x0][0x2f4] ;  /* 0x0000bd00ff557b82 */ /* 0x000e620000000800 */
[----:B------:R-:W-:Y:S01]  /*46a0*/  BSSY B1, `(.L_x_14409) ;  /* 0x0000004000017945 */ /* 0x000fe20003800000 */
[----:B--2---:R-:W-:-:S04]  /*46b0*/  SHF.L.U32 R77, R8, 0x1f, RZ ;  /* 0x0000001f084d7819 */ /* 0x004fc800000006ff */
[----:B------:R-:W2:Y:S02]  /*46c0*/  SYNCS.PHASECHK.TRANS64.TRYWAIT P4, [R69+URZ+0x16890], R77 ;  /* 0x0168904d450075a7 */ /* 0x000ea4000808017f */
[----:B-12---:R-:W-:Y:S05]  /*46d0*/  @!P4 BRA `(.L_x_14410) ;  /* 0x000001bc00c0c947 */ /* 0x006fea0003800000 */
.L_x_14720:
[----:B------:R-:W-:Y:S05]  /*46e0*/  BSYNC B1 ;  /* 0x0000000000017941 */ /* 0x000fea0003800000 */
.L_x_14409:
[----:B------:R-:W-:Y:S01]  /*46f0*/  UMOV UR4, 0xffffffff ;  /* 0xffffffff00047882 */ /* 0x000fe20000000000 */
[----:B------:R-:W-:Y:S02]  /*4700*/  IMAD.IADD R87, R85, 0x1, -R58 ;  /* 0x0000000155577824 */ /* 0x000fe400078e0a3a */
[----:B------:R-:W-:Y:S05]  /*4710*/  BRA.DIV UR4, `(.L_x_14411) ;  /* 0x000001be04c47947 */ /* 0x000fea000b800000 */
[----:B------:R2:W3:Y:S04]  /*4720*/  SHFL.IDX PT, R81, R83, RZ, 0x1c1f ;  /* 0x001c1fff53517589 */ /* 0x0004e800000e0000 */
[----:B------:R2:W4:Y:S02]  /*4730*/  SHFL.IDX PT, R80, R82, RZ, 0x1c1f ;  /* 0x001c1fff52507589 */ /* 0x00052400000e0000 */
.L_x_14724:
[----:B------:R-:W5:Y:S01]  /*4740*/  S2R R8, SR_TID.X ;  /* 0x0000000000087919 */ /* 0x000f620000002100 */
[----:B------:R-:W-:Y:S01]  /*4750*/  BSSY B1, `(.L_x_14412) ;  /* 0x000007d000017945 */ /* 0x000fe20003800000 */
[----:B-----5:R-:W-:-:S05]  /*4760*/  VIADD R9, R8, 0xffffff80 ;  /* 0xffffff8008097836 */ /* 0x020fca0000000000 */
[----:B------:R-:W-:-:S04]  /*4770*/  SHF.R.S32.HI R8, RZ, 0x1f, R9 ;  /* 0x0000001fff087819 */ /* 0x000fc80000011409 */
[----:B------:R-:W-:-:S04]  /*4780*/  LEA.HI R8, R8, R9, RZ, 0x2 ;  /* 0x0000000908087211 */ /* 0x000fc800078f10ff */
[----:B------:R-:W-:-:S04]  /*4790*/  SHF.R.S32.HI R8, RZ, 0x2, R8 ;  /* 0x00000002ff087819 */ /* 0x000fc80000011408 */
[----:B------:R-:W-:-:S13]  /*47a0*/  ISETP.GE.OR P4, PT, R8, R76, P1 ;  /* 0x0000004c0800720c */ /* 0x000fda0000f86670 */
[----:B------:R-:W-:Y:S05]  /*47b0*/  @P4 BRA `(.L_x_14413) ;  /* 0x0000000400d84947 */ /* 0x000fea0003800000 */
[----:B------:R-:W5:Y:S01]  /*47c0*/  S2R R9, SR_TID.X ;  /* 0x0000000000097919 */ /* 0x000f620000002100 */
[----:B------:R-:W-:Y:S01]  /*47d0*/  SEL R8, R58, R87, !P0 ;  /* 0x000000573a087207 */ /* 0x000fe20004000000 */
[----:B------:R-:W-:Y:S01]  /*47e0*/  BSSY B2, `(.L_x_14414) ;  /* 0x000006f000027945 */ /* 0x000fe20003800000 */
[----:B----4-:R-:W-:-:S04]  /*47f0*/  LEA R78, P4, R6, R80, 0x1 ;  /* 0x00000050064e7211 */ /* 0x010fc800078808ff */
[----:B---3--:R-:W-:Y:S01]  /*4800*/  LEA.HI.X R79, R6, R81, R4, 0x1, P4 ;  /* 0x00000051064f7211 */ /* 0x008fe200020f0c04 */
[----:B-----5:R-:W-:Y:S01]  /*4810*/  VIADD R11, R9, 0xffffff80 ;  /* 0xffffff80090b7836 */ /* 0x020fe20000000000 */
        /* <DEDUP_REMOVED lines=13> */
[----:B0-----:R-:W-:Y:S02]  /*48f0*/  IMAD R12, R11, 0x2, R2 ;  /* 0x000000020b0c7824 */ /* 0x001fe400078e0202 */
[----:B------:R-:W0:Y:S04]  /*4900*/  LDS.128 R8, [R9+0xe400] ;  /* 0x00e4000009087984 */ /* 0x000e280000000c00 */
[----:B------:R-:W3:Y:S01]  /*4910*/  LDS.128 R12, [R12+0xe400] ;  /* 0x00e400000c0c7984 */ /* 0x000ee20000000c00 */
[----:B------:R-:W-:Y:S05]  /*4920*/  @P3 BRA `(.L_x_14415) ;  /* 0x0000000400683947 */ /* 0x000fea0003800000 */
[----:B------:R-:W-:Y:S01]  /*4930*/  SHF.R.U64 R102, R36, 0x10, R37 ;  /* 0x0000001024667819 */ /* 0x000fe20000001225 */
[----:B---3--:R-:W-:Y:S01]  /*4940*/  IMAD.U32 R98, R13, 0x10000, RZ ;  /* 0x000100000d627824 */ /* 0x008fe200078e00ff */
[----:B------:R-:W-:Y:S01]  /*4950*/  SHF.R.U32.HI R105, RZ, 0x10, R41 ;  /* 0x00000010ff697819 */ /* 0x000fe20000011629 */
[----:B0-----:R-:W-:Y:S01]  /*4960*/  IMAD.U32 R96, R9, 0x10000, RZ ;  /* 0x0001000009607824 */ /* 0x001fe200078e00ff */
[----:B------:R-:W-:Y:S01]  /*4970*/  SHF.R.U32.HI R104, RZ, 0x10, R37 ;  /* 0x00000010ff687819 */ /* 0x000fe20000011625 */
[----:B------:R-:W-:Y:S01]  /*4980*/  IMAD.U32 R100, R15, 0x10000, RZ ;  /* 0x000100000f647824 */ /* 0x000fe200078e00ff */
[----:B------:R-:W-:Y:S01]  /*4990*/  SHF.R.U64 R99, R40, 0x10, R41 ;  /* 0x0000001028637819 */ /* 0x000fe20000001229 */
[----:B------:R-:W-:Y:S01]  /*49a0*/  IMAD.U32 R41, R11, 0x10000, RZ ;  /* 0x000100000b297824 */ /* 0x000fe200078e00ff */
[----:B------:R-:W-:Y:S02]  /*49b0*/  PRMT R40, R84, 0x5432, R102 ;  /* 0x0000543254287816 */ /* 0x000fe40000000066 */
[----:B------:R-:W-:-:S02]  /*49c0*/  PRMT R102, R110, 0x5410, R105 ;  /* 0x000054106e667816 */ /* 0x000fc40000000069 */
[--C-:B------:R-:W-:Y:S02]  /*49d0*/  SHF.R.U64 R103, R38, 0x10, R39.reuse ;  /* 0x0000001026677819 */ /* 0x100fe40000001227 */
[----:B------:R-:W-:Y:S01]  /*49e0*/  PRMT R104, R86, 0x5432, R104 ;  /* 0x0000543256687816 */ /* 0x000fe20000000068 */
[----:B------:R-:W-:Y:S01]  /*49f0*/  IMAD.U32 R105, R102, 0x10000, RZ ;  /* 0x0001000066697824 */ /* 0x000fe200078e00ff */
[----:B------:R-:W-:Y:S02]  /*4a00*/  SHF.R.U32.HI R101, RZ, 0x10, R39 ;  /* 0x00000010ff657819 */ /* 0x000fe40000011627 */
[--C-:B------:R-:W-:Y:S02]  /*4a10*/  SHF.R.U64 R42, R42, 0x10, R43.reuse ;  /* 0x000000102a2a7819 */ /* 0x100fe4000000122b */
[----:B------:R-:W-:Y:S02]  /*4a20*/  SHF.R.U32.HI R43, RZ, 0x10, R43 ;  /* 0x00000010ff2b7819 */ /* 0x000fe4000001162b */
[----:B------:R-:W-:Y:S01]  /*4a30*/  PRMT R39, R106, 0x5410, R103 ;  /* 0x000054106a277816 */ /* 0x000fe20000000067 */
[----:B------:R-:W-:Y:S01]  /*4a40*/  IMAD.U32 R103, R104, 0x10000, RZ ;  /* 0x0001000068677824 */ /* 0x000fe200078e00ff */
[----:B------:R-:W-:-:S02]  /*4a50*/  PRMT R101, R107, 0x5410, R101 ;  /* 0x000054106b657816 */ /* 0x000fc40000000065 */
[----:B------:R-:W-:Y:S01]  /*4a60*/  PRMT R99, R109, 0x5410, R99 ;  /* 0x000054106d637816 */ /* 0x000fe20000000063 */
[----:B------:R-:W-:Y:S01]  /*4a70*/  FMUL.FTZ R109, R98, R105 ;  /* 0x00000069626d7220 */ /* 0x000fe20000410000 */
[----:B------:R-:W-:Y:S01]  /*4a80*/  PRMT R107, R108, 0x5410, R43 ;  /* 0x000054106c6b7816 */ /* 0x000fe2000000002b */
[-C--:B------:R-:W-:Y:S01]  /*4a90*/  FMUL.FTZ R111, R98, R103.reuse ;  /* 0x00000067626f7220 */ /* 0x080fe20000410000 */
[----:B------:R-:W-:Y:S01]  /*4aa0*/  LOP3.LUT R97, R13, 0xffff0000, RZ, 0xc0, !PT ;  /* 0xffff00000d617812 */ /* 0x000fe200078ec0ff */
[----:B------:R-:W-:Y:S01]  /*4ab0*/  FFMA.FTZ R43, R96, R103, -R109 ;  /* 0x00000067602b7223 */ /* 0x000fe2000001086d */
[----:B------:R-:W-:Y:S01]  /*4ac0*/  LOP3.LUT R106, R102, 0xffff0000, RZ, 0xc0, !PT ;  /* 0xffff0000666a7812 */ /* 0x000fe200078ec0ff */
[----:B------:R-:W-:Y:S01]  /*4ad0*/  IMAD.U32 R103, R107, 0x10000, RZ ;  /* 0x000100006b677824 */ /* 0x000fe200078e00ff */
[----:B------:R-:W-:Y:S01]  /*4ae0*/  LOP3.LUT R98, R104, 0xffff0000, RZ, 0xc0, !PT ;  /* 0xffff000068627812 */ /* 0x000fe200078ec0ff */
[----:B------:R-:W-:Y:S01]  /*4af0*/  IMAD.U32 R102, R101, 0x10000, RZ ;  /* 0x0001000065667824 */ /* 0x000fe200078e00ff */
[----:B------:R-:W-:Y:S01]  /*4b00*/  LOP3.LUT R38, R9, 0xffff0000, RZ, 0xc0, !PT ;  /* 0xffff000009267812 */ /* 0x000fe200078ec0ff */
[C---:B------:R-:W-:Y:S01]  /*4b10*/  FMUL.FTZ R109, R97.reuse, R106 ;  /* 0x0000006a616d7220 */ /* 0x040fe20000410000 */
[CC--:B------:R-:W-:Y:S01]  /*4b20*/  FMUL.FTZ R104, R100.reuse, R103.reuse ;  /* 0x0000006764687220 */ /* 0x0c0fe20000410000 */
[----:B------:R-:W-:Y:S01]  /*4b30*/  FMUL.FTZ R97, R97, R98 ;  /* 0x0000006261617220 */ /* 0x000fe20000410000 */
[----:B------:R-:W-:Y:S01]  /*4b40*/  LOP3.LUT R15, R15, 0xffff0000, RZ, 0xc0, !PT ;  /* 0xffff00000f0f7812 */ /* 0x000fe200078ec0ff */
[----:B------:R-:W-:Y:S01]  /*4b50*/  FMUL.FTZ R100, R100, R102 ;  /* 0x0000006664647220 */ /* 0x000fe20000410000 */
[----:B------:R-:W-:Y:S01]  /*4b60*/  LOP3.LUT R107, R107, 0xffff0000, RZ, 0xc0, !PT ;  /* 0xffff00006b6b7812 */ /* 0x000fe200078ec0ff */
[C---:B------:R-:W-:Y:S01]  /*4b70*/  FFMA.FTZ R98, R38.reuse, R98, -R109 ;  /* 0x0000006226627223 */ /* 0x040fe2000001086d */
[----:B------:R-:W-:Y:S01]  /*4b80*/  FFMA.FTZ R97, R38, R106, R97 ;  /* 0x0000006a26617223 */ /* 0x000fe20000010061 */
[----:B------:R-:W-:Y:S01]  /*4b90*/  FFMA.FTZ R38, R41, R102, -R104 ;  /* 0x0000006629267223 */ /* 0x000fe20000010868 */
[----:B------:R-:W-:Y:S01]  /*4ba0*/  LOP3.LUT R101, R101, 0xffff0000, RZ, 0xc0, !PT ;  /* 0xffff000065657812 */ /* 0x000fe200078ec0ff */
[----:B------:R-:W-:Y:S01]  /*4bb0*/  FFMA.FTZ R41, R41, R103, R100 ;  /* 0x0000006729297223 */ /* 0x000fe20000010064 */
[----:B------:R-:W-:Y:S01]  /*4bc0*/  LOP3.LUT R36, R11, 0xffff0000, RZ, 0xc0, !PT ;  /* 0xffff00000b247812 */ /* 0x000fe200078ec0ff */
[----:B------:R-:W-:Y:S01]  /*4bd0*/  FMUL.FTZ R103, R15, R107 ;  /* 0x0000006b0f677220 */ /* 0x000fe20000410000 */
[----:B------:R-:W-:Y:S01]  /*4be0*/  FFMA.FTZ R96, R96, R105, R111 ;  /* 0x0000006960607223 */ /* 0x000fe2000001006f */
[----:B------:R-:W-:-:S02]  /*4bf0*/  IMAD.U32 R13, R12, 0x10000, RZ ;  /* 0x000100000c0d7824 */ /* 0x000fc400078e00ff */
[-C--:B------:R-:W-:Y:S01]  /*4c00*/  FMUL.FTZ R105, R15, R101.reuse ;  /* 0x000000650f697220 */ /* 0x080fe20000410000 */
[C---:B------:R-:W-:Y:S02]  /*4c10*/  IMAD.U32 R102, R99.reuse, 0x10000, RZ ;  /* 0x0001000063667824 */ /* 0x040fe400078e00ff */
[----:B------:R-:W-:Y:S01]  /*4c20*/  FFMA.FTZ R15, R36, R101, -R103 ;  /* 0x00000065240f7223 */ /* 0x000fe20000010867 */
[----:B------:R-:W-:Y:S01]  /*4c30*/  IMAD.U32 R100, R40, 0x10000, RZ ;  /* 0x0001000028647824 */ /* 0x000fe200078e00ff */
[----:B------:R-:W-:Y:S01]  /*4c40*/  LOP3.LUT R101, R99, 0xffff0000, RZ, 0xc0, !PT ;  /* 0xffff000063657812 */ /* 0x000fe200078ec0ff */
[----:B------:R-:W-:Y:S01]  /*4c50*/  IMAD.U32 R9, R8, 0x10000, RZ ;  /* 0x0001000008097824 */ /* 0x000fe200078e00ff */
[----:B------:R-:W-:Y:S01]  /*4c60*/  LOP3.LUT R99, R40, 0xffff0000, RZ, 0xc0, !PT ;  /* 0xffff000028637812 */ /* 0x000fe200078ec0ff */
[C---:B------:R-:W-:Y:S01]  /*4c70*/  FMUL.FTZ R40, R13.reuse, R102 ;  /* 0x000000660d287220 */ /* 0x040fe20000410000 */
[----:B------:R-:W-:Y:S01]  /*4c80*/  LOP3.LUT R12, R12, 0xffff0000, RZ, 0xc0, !PT ;  /* 0xffff00000c0c7812 */ /* 0x000fe200078ec0ff */
[-C--:B------:R-:W-:Y:S01]  /*4c90*/  FMUL.FTZ R13, R13, R100.reuse ;  /* 0x000000640d0d7220 */ /* 0x080fe20000410000 */
[----:B------:R-:W-:Y:S01]  /*4ca0*/  PRMT R42, R88, 0x5432, R42 ;  /* 0x00005432582a7816 */ /* 0x000fe2000000002a */
[----:B------:R-:W-:Y:S01]  /*4cb0*/  FFMA.FTZ R104, R36, R107, R105 ;  /* 0x0000006b24687223 */ /* 0x000fe20000010069 */
[----:B------:R-:W-:Y:S01]  /*4cc0*/  LOP3.LUT R8, R8, 0xffff0000, RZ, 0xc0, !PT ;  /* 0xffff000008087812 */ /* 0x000fe200078ec0ff */
[C---:B------:R-:W-:Y:S01]  /*4cd0*/  IMAD.U32 R11, R10.reuse, 0x10000, RZ ;  /* 0x000100000a0b7824 */ /* 0x040fe200078e00ff */
[----:B------:R-:W-:Y:S01]  /*4ce0*/  LOP3.LUT R37, R10, 0xffff0000, RZ, 0xc0, !PT ;  /* 0xffff00000a257812 */ /* 0x000fe200078ec0ff */
[C---:B------:R-:W-:Y:S01]  /*4cf0*/  FMUL.FTZ R103, R12.reuse, R101 ;  /* 0x000000650c677220 */ /* 0x040fe20000410000 */
        /* <DEDUP_REMOVED lines=29> */
.L_x_14415:
[----:B------:R-:W-:Y:S05]  /*4ed0*/  BSYNC B2 ;  /* 0x0000000000027941 */ /* 0x000fea0003800000 */
.L_x_14414:
[----:B------:R-:W-:Y:S01]  /*4ee0*/  ISETP.GE.AND P4, PT, R91, R85, PT ;  /* 0x000000555b00720c */ /* 0x000fe20003f86270 */
[----:B0-----:R0:W-:-:S12]  /*4ef0*/  ST.E.128 desc[UR42][R78.64], R8 ;  /* 0x000000084e007985 */ /* 0x0011d8000c101d2a */
[----:B------:R-:W-:-:S05]  /*4f00*/  @!P4 IMAD.WIDE R80, R91, 0x2, R80 ;  /* 0x000000025b50c825 */ /* 0x000fca00078e0250 */
[----:B---3--:R0:W-:Y:S02]  /*4f10*/  @!P4 ST.E.128 desc[UR42][R80.64], R12 ;  /* 0x0000000c5000c985 */ /* 0x0081e4000c101d2a */
.L_x_14413:
[----:B------:R-:W-:Y:S05]  /*4f20*/  BSYNC B1 ;  /* 0x0000000000017941 */ /* 0x000fea0003800000 */
.L_x_14412:
[----:B------:R-:W-:-:S03]  /*4f30*/  UMOV UR4, 0xffffffff ;  /* 0xffffffff00047882 */ /* 0x000fc60000000000 */
[----:B------:R-:W-:Y:S05]  /*4f40*/  BRA.DIV UR4, `(.L_x_14416) ;  /* 0x000001ba04047947 */ /* 0x000fea000b800000 */
[----:B--2---:R-:W2:Y:S04]  /*4f50*/  SHFL.IDX PT, R83, R83, 0x1, 0x1c1f ;  /* 0x003c1f0053537f89 */ /* 0x004ea800000e0000 */
[----:B------:R-:W0:Y:S02]  /*4f60*/  SHFL.IDX PT, R82, R82, 0x1, 0x1c1f ;  /* 0x003c1f0052527f89 */ /* 0x000e2400000e0000 */
.L_x_14728:
[----:B0-----:R-:W0:Y:S02]  /*4f70*/  S2R R8, SR_TID.X ;  /* 0x0000000000087919 */ /* 0x001e240000002100 */
[----:B0-----:R-:W-:-:S05]  /*4f80*/  VIADD R9, R8, 0xffffff80 ;  /* 0xffffff8008097836 */ /* 0x001fca0000000000 */
[----:B------:R-:W-:-:S04]  /*4f90*/  SHF.R.S32.HI R8, RZ, 0x1f, R9 ;  /* 0x0000001fff087819 */ /* 0x000fc80000011409 */
[----:B------:R-:W-:-:S04]  /*4fa0*/  LEA.HI R8, R8, R9, RZ, 0x2 ;  /* 0x0000000908087211 */ /* 0x000fc800078f10ff */
[----:B------:R-:W-:-:S05]  /*4fb0*/  SHF.R.S32.HI R8, RZ, 0x2, R8 ;  /* 0x00000002ff087819 */ /* 0x000fca0000011408 */
[----:B------:R-:W-:-:S05]  /*4fc0*/  VIADD R8, R8, 0x60 ;  /* 0x0000006008087836 */ /* 0x000fca0000000000 */
[----:B------:R-:W-:-:S13]  /*4fd0*/  ISETP.GE.OR P4, PT, R8, R76, P1 ;  /* 0x0000004c0800720c */ /* 0x000fda0000f86670 */
[----:B------:R-:W-:Y:S05]  /*4fe0*/  @P4 BRA `(.L_x_14399) ;  /* 0x0000000c000c4947 */ /* 0x000fea0003800000 */
[----:B------:R-:W5:Y:S04]  /*4ff0*/  LDL R11, [R1+0x38] ;  /* 0x00003800010b7983 */ /* 0x000f680000100800 */
[----:B------:R-:W3:Y:S04]  /*5000*/  LDL R10, [R1+0x64] ;  /* 0x00006400010a7983 */ /* 0x000ee80000100800 */
[----:B------:R-:W4:Y:S01]  /*5010*/  LDL R9, [R1+0x48] ;  /* 0x0000480001097983 */ /* 0x000f220000100800 */
[----:B------:R-:W-:Y:S01]  /*5020*/  SEL R87, R58, R87, !P0 ;  /* 0x000000573a577207 */ /* 0x000fe20004000000 */
[----:B------:R-:W-:Y:S01]  /*5030*/  BSSY B1, `(.L_x_14417) ;  /* 0x000006b000017945 */ /* 0x000fe20003800000 */
[----:B------:R-:W-:-:S02]  /*5040*/  LEA R36, P4, R6, R82, 0x1 ;  /* 0x0000005206247211 */ /* 0x000fc400078808ff */
[----:B------:R-:W-:Y:S02]  /*5050*/  SHF.R.S32.HI R8, RZ, 0x1f, R87 ;  /* 0x0000001fff087819 */ /* 0x000fe40000011457 */
[----:B--2---:R-:W-:Y:S02]  /*5060*/  LEA.HI.X R37, R6, R83, R4, 0x1, P4 ;  /* 0x0000005306257211 */ /* 0x004fe400020f0c04 */
[----:B------:R-:W-:-:S04]  /*5070*/  LEA.HI R8, R8, R87, RZ, 0x4 ;  /* 0x0000005708087211 */ /* 0x000fc800078f20ff */
[----:B------:R-:W-:-:S05]  /*5080*/  LEA.HI.SX32 R8, R8, R5, 0x1c ;  /* 0x0000000508087211 */ /* 0x000fca00078fe2ff */
[----:B------:R-:W-:-:S05]  /*5090*/  IMAD.SHL.U32 R38, R8, 0x8, RZ ;  /* 0x0000000808267824 */ /* 0x000fca00078e00ff */
[----:B-----5:R-:W-:-:S04]  /*50a0*/  LOP3.LUT R8, R11, 0x38, R38, 0xf8, !PT ;  /* 0x000000380b087812 */ /* 0x020fc800078ef826 */
[----:B---3--:R-:W-:-:S05]  /*50b0*/  LOP3.LUT R8, R8, R10, RZ, 0x3c, !PT ;  /* 0x0000000a08087212 */ /* 0x008fca00078e3cff */
[----:B----4-:R-:W-:Y:S02]  /*50c0*/  IMAD.IADD R8, R9, 0x1, R8 ;  /* 0x0000000109087824 */ /* 0x010fe400078e0208 */
[C---:B------:R-:W-:Y:S02]  /*50d0*/  IMAD R9, R23.reuse, 0x2000, R0 ;  /* 0x0000200017097824 */ /* 0x040fe400078e0200 */
[----:B------:R-:W-:Y:S02]  /*50e0*/  IMAD R11, R23, 0x2000, R8 ;  /* 0x00002000170b7824 */ /* 0x000fe400078e0208 */
[--C-:B------:R-:W-:Y:S02]  /*50f0*/  IMAD R9, R9, 0x2, R2.reuse ;  /* 0x0000000209097824 */ /* 0x100fe400078e0202 */
[----:B------:R-:W-:-:S04]  /*5100*/  IMAD R12, R11, 0x2, R2 ;  /* 0x000000020b0c7824 */ /* 0x000fc800078e0202 */
[----:B------:R-:W0:Y:S04]  /*5110*/  LDS.128 R8, [R9+0xe400] ;  /* 0x00e4000009087984 */ /* 0x000e280000000c00 */
[----:B------:R-:W2:Y:S01]  /*5120*/  LDS.128 R12, [R12+0xe400] ;  /* 0x00e400000c0c7984 */ /* 0x000ea20000000c00 */
[----:B------:R-:W-:Y:S05]  /*5130*/  @P3 BRA `(.L_x_14418) ;  /* 0x0000000400683947 */ /* 0x000fea0003800000 */
[----:B------:R-:W-:Y:S01]  /*5140*/  SHF.R.U32.HI R80, RZ, 0x10, R45 ;  /* 0x00000010ff507819 */ /* 0x000fe2000001162d */
[----:B0-----:R-:W-:Y:S01]  /*5150*/  IMAD.U32 R43, R9, 0x10000, RZ ;  /* 0x00010000092b7824 */ /* 0x001fe200078e00ff */
[--C-:B------:R-:W-:Y:S01]  /*5160*/  SHF.R.U32.HI R79, RZ, 0x10, R49.reuse ;  /* 0x00000010ff4f7819 */ /* 0x100fe20000011631 */
[----:B--2---:R-:W-:Y:S01]  /*5170*/  IMAD.U32 R40, R12, 0x10000, RZ ;  /* 0x000100000c287824 */ /* 0x004fe200078e00ff */
[----:B------:R-:W-:Y:S01]  /*5180*/  SHF.R.U64 R81, R48, 0x10, R49 ;  /* 0x0000001030517819 */ /* 0x000fe20000001231 */
[----:B------:R-:W-:Y:S01]  /*5190*/  IMAD.U32 R48, R15, 0x10000, RZ ;  /* 0x000100000f307824 */ /* 0x000fe200078e00ff */
[----:B------:R-:W-:Y:S01]  /*51a0*/  SHF.R.U64 R49, R50, 0x10, R51 ;  /* 0x0000001032317819 */ /* 0x000fe20000001233 */
[----:B------:R-:W-:Y:S01]  /*51b0*/  IMAD.U32 R39, R8, 0x10000, RZ ;  /* 0x0001000008277824 */ /* 0x000fe200078e00ff */
[----:B------:R-:W-:Y:S02]  /*51c0*/  PRMT R95, R95, 0x5410, R80 ;  /* 0x000054105f5f7816 */ /* 0x000fe40000000050 */
[----:B------:R-:W-:-:S02]  /*51d0*/  PRMT R92, R92, 0x5410, R79 ;  /* 0x000054105c5c7816 */ /* 0x000fc4000000004f */
[----:B------:R-:W-:Y:S02]  /*51e0*/  SHF.R.U32.HI R51, RZ, 0x10, R51 ;  /* 0x00000010ff337819 */ /* 0x000fe40000011633 */
[--C-:B------:R-:W-:Y:S01]  /*51f0*/  SHF.R.U64 R78, R46, 0x10, R47.reuse ;  /* 0x000000102e4e7819 */ /* 0x100fe2000000122f */
[C---:B------:R-:W-:Y:S01]  /*5200*/  IMAD.U32 R46, R13.reuse, 0x10000, RZ ;  /* 0x000100000d2e7824 */ /* 0x040fe200078e00ff */
[----:B------:R-:W-:Y:S02]  /*5210*/  SHF.R.U32.HI R87, RZ, 0x10, R47 ;  /* 0x00000010ff577819 */ /* 0x000fe4000001162f */
[----:B------:R-:W-:Y:S01]  /*5220*/  LOP3.LUT R47, R13, 0xffff0000, RZ, 0xc0, !PT ;  /* 0xffff00000d2f7812 */ /* 0x000fe200078ec0ff */
[----:B------:R-:W-:Y:S01]  /*5230*/  IMAD.U32 R13, R95, 0x10000, RZ ;  /* 0x000100005f0d7824 */ /* 0x000fe200078e00ff */
[----:B------:R-:W-:Y:S01]  /*5240*/  LOP3.LUT R42, R15, 0xffff0000, RZ, 0xc0, !PT ;  /* 0xffff00000f2a7812 */ /* 0x000fe200078ec0ff */
[----:B------:R-:W-:Y:S01]  /*5250*/  IMAD.U32 R15, R92, 0x10000, RZ ;  /* 0x000100005c0f7824 */ /* 0x000fe200078e00ff */
[----:B------:R-:W-:-:S02]  /*5260*/  PRMT R88, R88, 0x5410, R51 ;  /* 0x0000541058587816 */ /* 0x000fc40000000033 */
[----:B------:R-:W-:Y:S01]  /*5270*/  PRMT R93, R93, 0x5410, R78 ;  /* 0x000054105d5d7816 */ /* 0x000fe2000000004e */
[----:B------:R-:W-:Y:S01]  /*5280*/  FMUL.FTZ R50, R46, R15 ;  /* 0x0000000f2e327220 */ /* 0x000fe20000410000 */
[----:B------:R-:W-:Y:S01]  /*5290*/  LOP3.LUT R92, R92, 0xffff0000, RZ, 0xc0, !PT ;  /* 0xffff00005c5c7812 */ /* 0x000fe200078ec0ff */
[-C--:B------:R-:W-:Y:S01]  /*52a0*/  FMUL.FTZ R78, R46, R13.reuse ;  /* 0x0000000d2e4e7220 */ /* 0x080fe20000410000 */
[----:B------:R-:W-:Y:S01]  /*52b0*/  PRMT R84, R84, 0x5410, R87 ;  /* 0x0000541054547816 */ /* 0x000fe20000000057 */
[----:B------:R-:W-:Y:S01]  /*52c0*/  IMAD.U32 R46, R88, 0x10000, RZ ;  /* 0x00010000582e7824 */ /* 0x000fe200078e00ff */
[----:B------:R-:W-:Y:S01]  /*52d0*/  LOP3.LUT R95, R95, 0xffff0000, RZ, 0xc0, !PT ;  /* 0xffff00005f5f7812 */ /* 0x000fe200078ec0ff */
[C---:B------:R-:W-:Y:S01]  /*52e0*/  FFMA.FTZ R13, R43.reuse, R13, -R50 ;  /* 0x0000000d2b0d7223 */ /* 0x040fe20000010832 */
[----:B------:R-:W-:Y:S01]  /*52f0*/  SHF.R.U64 R91, R44, 0x10, R45 ;  /* 0x000000102c5b7819 */ /* 0x000fe2000000122d */
[----:B------:R-:W-:Y:S01]  /*5300*/  FFMA.FTZ R15, R43, R15, R78 ;  /* 0x0000000f2b0f7223 */ /* 0x000fe2000001004e */
[----:B------:R-:W-:Y:S01]  /*5310*/  LOP3.LUT R44, R9, 0xffff0000, RZ, 0xc0, !PT ;  /* 0xffff0000092c7812 */ /* 0x000fe200078ec0ff */
[----:B------:R-:W-:Y:S01]  /*5320*/  IMAD.U32 R45, R11, 0x10000, RZ ;  /* 0x000100000b2d7824 */ /* 0x000fe200078e00ff */
[----:B------:R-:W-:Y:S01]  /*5330*/  PRMT R86, R86, 0x5410, R49 ;  /* 0x0000541056567816 */ /* 0x000fe20000000031 */
[C---:B------:R-:W-:Y:S01]  /*5340*/  FMUL.FTZ R49, R47.reuse, R92 ;  /* 0x0000005c2f317220 */ /* 0x040fe20000410000 */
[----:B------:R-:W-:Y:S01]  /*5350*/  PRMT R94, R94, 0x5410, R91 ;  /* 0x000054105e5e7816 */ /* 0x000fe2000000005b */
[----:B------:R-:W-:Y:S01]  /*5360*/  IMAD.U32 R43, R84, 0x10000, RZ ;  /* 0x00010000542b7824 */ /* 0x000fe200078e00ff */
[----:B------:R-:W-:Y:S01]  /*5370*/  PRMT R90, R90, 0x5410, R81 ;  /* 0x000054105a5a7816 */ /* 0x000fe20000000051 */
[-C--:B------:R-:W-:Y:S01]  /*5380*/  FMUL.FTZ R47, R47, R95.reuse ;  /* 0x0000005f2f2f7220 */ /* 0x080fe20000410000 */
[----:B------:R-:W-:Y:S01]  /*5390*/  FMUL.FTZ R78, R48, R46 ;  /* 0x0000002e304e7220 */ /* 0x000fe20000410000 */
[----:B------:R-:W-:Y:S01]  /*53a0*/  FFMA.FTZ R50, R44, R95, -R49 ;  /* 0x0000005f2c327223 */ /* 0x000fe20000010831 */
[----:B------:R-:W-:Y:S01]  /*53b0*/  LOP3.LUT R88, R88, 0xffff0000, RZ, 0xc0, !PT ;  /* 0xffff000058587812 */ /* 0x000fe200078ec0ff */
[-C--:B------:R-:W-:Y:S01]  /*53c0*/  FMUL.FTZ R49, R48, R43.reuse ;  /* 0x0000002b30317220 */ /* 0x080fe20000410000 */
[----:B------:R-:W-:Y:S01]  /*53d0*/  LOP3.LUT R84, R84, 0xffff0000, RZ, 0xc0, !PT ;  /* 0xffff000054547812 */ /* 0x000fe200078ec0ff */
[----:B------:R-:W-:Y:S01]  /*53e0*/  FFMA.FTZ R92, R44, R92, R47 ;  /* 0x0000005c2c5c7223 */ /* 0x000fe2000001002f */
[----:B------:R-:W-:Y:S01]  /*53f0*/  FFMA.FTZ R78, R45, R43, -R78 ;  /* 0x0000002b2d4e7223 */ /* 0x000fe2000001084e */
[----:B------:R-:W-:-:S02]  /*5400*/  IMAD.U32 R43, R94, 0x10000, RZ ;  /* 0x000100005e2b7824 */ /* 0x000fc400078e00ff */
[----:B------:R-:W-:Y:S01]  /*5410*/  FFMA.FTZ R46, R45, R46, R49 ;  /* 0x0000002e2d2e7223 */ /* 0x000fe20000010031 */
[----:B------:R-:W-:Y:S02]  /*5420*/  IMAD.U32 R44, R90, 0x10000, RZ ;  /* 0x000100005a2c7824 */ /* 0x000fe400078e00ff */
[C---:B------:R-:W-:Y:S01]  /*5430*/  FMUL.FTZ R48, R42.reuse, R88 ;  /* 0x000000582a307220 */ /* 0x040fe20000410000 */
[----:B------:R-:W-:Y:S01]  /*5440*/  FMUL.FTZ R80, R42, R84 ;  /* 0x000000542a507220 */ /* 0x000fe20000410000 */
[CC--:B------:R-:W-:Y:S01]  /*5450*/  FMUL.FTZ R49, R40.reuse, R43.reuse ;  /* 0x0000002b28317220 */ /* 0x0c0fe20000410000 */
[-C--:B------:R-:W-:Y:S01]  /*5460*/  FMUL.FTZ R42, R40, R44.reuse ;  /* 0x0000002c282a7220 */ /* 0x080fe20000410000 */
[----:B------:R-:W-:Y:S01]  /*5470*/  LOP3.LUT R41, R11, 0xffff0000, RZ, 0xc0, !PT ;  /* 0xffff00000b297812 */ /* 0x000fe200078ec0ff */
[----:B------:R-:W-:Y:S01]  /*5480*/  IMAD.U32 R9, R10, 0x10000, RZ ;  /* 0x000100000a097824 */ /* 0x000fe200078e00ff */
[----:B------:R-:W-:Y:S01]  /*5490*/  LOP3.LUT R12, R12, 0xffff0000, RZ, 0xc0, !PT ;  /* 0xffff00000c0c7812 */ /* 0x000fe200078ec0ff */
[C---:B------:R-:W-:Y:S01]  /*54a0*/  FFMA.FTZ R42, R39.reuse, R43, -R42 ;  /* 0x0000002b272a7223 */ /* 0x040fe2000001082a */
[----:B------:R-:W-:Y:S01]  /*54b0*/  LOP3.LUT R47, R90, 0xffff0000, RZ, 0xc0, !PT ;  /* 0xffff00005a2f7812 */ /* 0x000fe200078ec0ff */
[----:B------:R-:W-:Y:S01]  /*54c0*/  FFMA.FTZ R49, R39, R44, R49 ;  /* 0x0000002c27317223 */ /* 0x000fe20000010031 */
[----:B------:R-:W-:Y:S01]  /*54d0*/  LOP3.LUT R45, R94, 0xffff0000, RZ, 0xc0, !PT ;  /* 0xffff00005e2d7812 */ /* 0x000fe200078ec0ff */
[----:B------:R-:W-:Y:S01]  /*54e0*/  IMAD.U32 R39, R86, 0x10000, RZ ;  /* 0x0001000056277824 */ /* 0x000fe200078e00ff */
[----:B------:R-:W-:Y:S01]  /*54f0*/  LOP3.LUT R11, R10, 0xffff0000, RZ, 0xc0, !PT ;  /* 0xffff00000a0b7812 */ /* 0x000fe200078ec0ff */
[C---:B------:R-:W-:Y:S01]  /*5500*/  IMAD.U32 R10, R14.reuse, 0x10000, RZ ;  /* 0x000100000e0a7824 */ /* 0x040fe200078e00ff */
[----:B------:R-:W-:Y:S01]  /*5510*/  LOP3.LUT R14, R14, 0xffff0000, RZ, 0xc0, !PT ;  /* 0xffff00000e0e7812 */ /* 0x000fe200078ec0ff */
[C---:B------:R-:W-:Y:S01]  /*5520*/  FFMA.FTZ R51, R41.reuse, R84, -R48 ;  /* 0x0000005429337223 */ /* 0x040fe20000010830 */
[----:B------:R-:W-:Y:S01]  /*5530*/  FFMA.FTZ R79, R41, R88, R80 ;  /* 0x00000058294f7223 */ /* 0x000fe20000010050 */
[----:B------:R-:W-:Y:S01]  /*5540*/  LOP3.LUT R86, R86, 0xffff0000, RZ, 0xc0, !PT ;  /* 0xffff000056567812 */ /* 0x000fe200078ec0ff */
[----:B------:R-:W-:Y:S01]  /*5550*/  FMUL.FTZ R41, R12, R47 ;  /* 0x0000002f0c297220 */ /* 0x000fe20000410000 */
[----:B------:R-:W-:Y:S01]  /*5560*/  LOP3.LUT R8, R8, 0xffff0000, RZ, 0xc0, !PT ;  /* 0xffff000008087812 */ /* 0x000fe200078ec0ff */
[----:B------:R-:W-:Y:S01]  /*5570*/  FMUL.FTZ R43, R12, R45 ;  /* 0x0000002d0c2b7220 */ /* 0x000fe20000410000 */
[C---:B------:R-:W-:Y:S01]  /*5580*/  IMAD.U32 R12, R93.reuse, 0x10000, RZ ;  /* 0x000100005d0c7824 */ /* 0x040fe200078e00ff */
[----:B------:R-:W-:Y:S01]  /*5590*/  LOP3.LUT R93, R93, 0xffff0000, RZ, 0xc0, !PT ;  /* 0xffff00005d5d7812 */ /* 0x000fe200078ec0ff */
[----:B------:R-:W-:Y:S01]  /*55a0*/  FMUL.FTZ R40, R10, R39 ;  /* 0x000000270a287220 */ /* 0x000fe20000410000 */
[----:B------:R-:W-:Y:S01]  /*55b0*/  FMUL.FTZ R44, R14, R86 ;  /* 0x000000560e2c7220 */ /* 0x000fe20000410000 */
[C---:B------:R-:W-:Y:S01]  /*55c0*/  FFMA.FTZ R41, R8.reuse, R45, -R41 ;  /* 0x0000002d08297223 */ /* 0x040fe20000010829 */
[----:B------:R-:W-:Y:S01]  /*55d0*/  FFMA.FTZ R8, R8, R47, R43 ;  /* 0x0000002f08087223 */ /* 0x000fe2000001002b */
        /* <DEDUP_REMOVED lines=14> */
[----:B------:R-:W-:-:S02]  /*56c0*/  F2FP.BF16.F32.PACK_AB R11, R51, R78 ;  /* 0x0000004e330b723e */ /* 0x000fc400000010ff */
[----:B------:R-:W-:-:S07]  /*56d0*/  F2FP.BF16.F32.PACK_AB R15, R79, R46 ;  /* 0x0000002e4f0f723e */ /* 0x000fce00000010ff */
.L_x_14418:
[----:B------:R-:W-:Y:S05]  /*56e0*/  BSYNC B1 ;  /* 0x0000000000017941 */ /* 0x000fea0003800000 */
.L_x_14417:
[----:B------:R-:W-:Y:S01]  /*56f0*/  ISETP.GE.AND P3, PT, R38, R85, PT ;  /* 0x000000552600720c */ /* 0x000fe20003f66270 */
[----:B0-----:R0:W-:Y:S02]  /*5700*/  ST.E.128 desc[UR42][R36.64], R8 ;  /* 0x0000000824007985 */ /* 0x0011e4000c101d2a */
[----:B0-----:R-:W-:Y:S02]  /*5710*/  IMAD.MOV.U32 R8, RZ, RZ, R82 ;  /* 0x000000ffff087224 */ /* 0x001fe400078e0052 */
[----:B------:R-:W-:-:S08]  /*5720*/  IMAD.MOV.U32 R9, RZ, RZ, R83 ;  /* 0x000000ffff097224 */ /* 0x000fd000078e0053 */
[----:B------:R-:W-:Y:S05]  /*5730*/  @P3 BRA `(.L_x_14399) ;  /* 0x0000000400383947 */ /* 0x000fea0003800000 */
[----:B------:R-:W-:-:S05]  /*5740*/  IMAD.WIDE R8, R38, 0x2, R8 ;  /* 0x0000000226087825 */ /* 0x000fca00078e0208 */
[----:B--2---:R0:W-:Y:S01]  /*5750*/  ST.E.128 desc[UR42][R8.64], R12 ;  /* 0x0000000c08007985 */ /* 0x0041e2000c101d2a */
[----:B------:R-:W-:Y:S05]  /*5760*/  BRA `(.L_x_14399) ;  /* 0x00000004002c7947 */ /* 0x000fea0003800000 */
.L_x_14380:
[----:B------:R-:W-:-:S06]  /*5770*/  UISETP.NE.AND UP0, UPT, UR39, 0x3, UPT ;  /* 0x000000032700788c */ /* 0x000fcc000bf05270 */
[----:B------:R-:W-:-:S13]  /*5780*/  PLOP3.LUT P5, PT, PT, PT, UP0, 0x80, 0x0 ;  /* 0x000000000000781c */ /* 0x000fda0003faf008 */
[----:B------:R-:W-:Y:S05]  /*5790*/  @!P5 BRA `(.L_x_14419) ;  /* 0x000000000004d947 */ /* 0x000fea0003800000 */
[----:B------:R-:W-:Y:S01]  /*57a0*/  BPT.TRAP 0x1 ;  /* 0x000000040000795c */ /* 0x000fe20000300000 */
.L_x_14419:
[----:B------:R-:W2:Y:S01]  /*57b0*/  LDL R8, [R1+0xc] ;  /* 0x00000c0001087983 */ /* 0x000ea20000100800 */
[----:B------:R-:W-:Y:S01]  /*57c0*/  IMAD R69, R23, 0x8, R2 ;  /* 0x0000000817457824 */ /* 0x000fe200078e0202 */
[----:B------:R-:W-:Y:S01]  /*57d0*/  BSSY B1, `(.L_x_14420) ;  /* 0x0000005000017945 */ /* 0x000fe20003800000 */
[----:B------:R-:W-:Y:S02]  /*57e0*/  SHF.R.S32.HI R74, RZ, 0x1f, R73 ;  /* 0x0000001fff4a7819 */ /* 0x000fe40000011449 */
[----:B--2---:R-:W-:-:S04]  /*57f0*/  SHF.L.U32 R77, R8, 0x1f, RZ ;  /* 0x0000001f084d7819 */ /* 0x004fc800000006ff */
[----:B------:R-:W0:Y:S02]  /*5800*/  SYNCS.PHASECHK.TRANS64.TRYWAIT P3, [R69+URZ+0x16890], R77 ;  /* 0x0168904d450075a7 */ /* 0x000e24000806017f */
[----:B0-----:R-:W-:Y:S05]  /*5810*/  @!P3 BRA `(.L_x_14421) ;  /* 0x000001b0001cb947 */ /* 0x001fea0003800000 */
.L_x_14729:
[----:B------:R-:W-:Y:S05]  /*5820*/  BSYNC B1 ;  /* 0x0000000000017941 */ /* 0x000fea0003800000 */
.L_x_14420:
        /* <DEDUP_REMOVED lines=20> */
[----:B-1----:R-:W-:-:S03]  /*5970*/  VIADD R14, R12, 0xffffff80 ;  /* 0xffffff800c0e7836 */ /* 0x002fc60000000000 */
[----:B------:R-:W-:Y:S02]  /*5980*/  LEA.HI.X R37, R8, UR7, R37, 0x1, P3 ;  /* 0x0000000708257c11 */ /* 0x000fe400098f0c25 */
[----:B------:R-:W-:-:S04]  /*5990*/  SHF.R.S32.HI R12, RZ, 0x1f, R14 ;  /* 0x0000001fff0c7819 */ /* 0x000fc8000001140e */
[----:B------:R-:W-:-:S04]  /*59a0*/  LEA.HI R12, R12, R14, RZ, 0x2 ;  /* 0x0000000e0c0c7211 */ /* 0x000fc800078f10ff */
[----:B------:R-:W-:-:S05]  /*59b0*/  SHF.R.S32.HI R12, RZ, 0x2, R12 ;  /* 0x00000002ff0c7819 */ /* 0x000fca000001140c */
[----:B------:R-:W-:-:S05]  /*59c0*/  IMAD.IADD R38, R76, 0x1, -R12 ;  /* 0x000000014c267824 */ /* 0x000fca00078e0a0c */
[----:B------:R-:W-:Y:S01]  /*59d0*/  ISETP.GE.AND P3, PT, R38, 0x1, PT ;  /* 0x000000012600780c */ /* 0x000fe20003f66270 */
[----:B------:R-:W-:-:S12]  /*59e0*/  BRA.DIV UR4, `(.L_x_14422) ;  /* 0x000001ae04bc7947 */ /* 0x000fd8000b800000 */
[----:B------:R1:W2:Y:S04]  /*59f0*/  SHFL.IDX PT, R8, R37, RZ, 0x1c1f ;  /* 0x001c1fff25087589 */ /* 0x0002a800000e0000 */
[----:B------:R1:W3:Y:S02]  /*5a00*/  SHFL.IDX PT, R9, R36, RZ, 0x1c1f ;  /* 0x001c1fff24097589 */ /* 0x0002e400000e0000 */
.L_x_14733:
[----:B------:R-:W-:Y:S04]  /*5a10*/  BSSY B1, `(.L_x_14423) ;  /* 0x000000e000017945 */ /* 0x000fe80003800000 */
[----:B------:R-:W-:Y:S05]  /*5a20*/  @!P3 BRA `(.L_x_14424) ;  /* 0x000000000030b947 */ /* 0x000fea0003800000 */
[----:B------:R-:W4:Y:S01]  /*5a30*/  LDL R10, [R1+0x8] ;  /* 0x00000800010a7983 */ /* 0x000f220000100800 */
[----:B------:R-:W-:Y:S02]  /*5a40*/  ULDC UR4, c[0x0][0x2f4] ;  /* 0x0000bd0000047ab9 */ /* 0x000fe40000000800 */
[----:B------:R-:W-:-:S13]  /*5a50*/  ISETP.GE.AND P3, PT, R16, UR4, PT ;  /* 0x0000000410007c0c */ /* 0x000fda000bf66270 */
[----:B---3--:R-:W-:-:S04]  /*5a60*/  @!P3 LEA R14, P4, R16, R9, 0x1 ;  /* 0x00000009100eb211 */ /* 0x008fc800078808ff */
[----:B--2---:R-:W-:Y:S02]  /*5a70*/  @!P3 LEA.HI.X R15, R16, R8, R17, 0x1, P4 ;  /* 0x00000008100fb211 */ /* 0x004fe400020f0c11 */
[----:B------:R-:W-:-:S13]  /*5a80*/  ISETP.GE.AND P4, PT, R19, UR4, PT ;  /* 0x0000000413007c0c */ /* 0x000fda000bf86270 */
[----:B------:R-:W-:-:S04]  /*5a90*/  @!P4 LEA R12, P6, R19, R9, 0x1 ;  /* 0x00000009130cc211 */ /* 0x000fc800078c08ff */
[----:B----4-:R-:W-:Y:S02]  /*5aa0*/  @!P4 LEA.HI.X R13, R19, R8, R10, 0x1, P6 ;  /* 0x00000008130dc211 */ /* 0x010fe400030f0c0a */
[----:B------:R-:W2:Y:S04]  /*5ab0*/  @!P3 LDS.128 R8, [R71+0xe000] ;  /* 0x00e000004708b984 */ /* 0x000ea80000000c00 */
[----:B--2---:R-:W-:Y:S04]  /*5ac0*/  @!P3 ST.E.128 desc[UR42][R14.64], R8 ;  /* 0x000000080e00b985 */ /* 0x004fe8000c101d2a */
[----:B------:R-:W2:Y:S04]  /*5ad0*/  @!P4 LDS.128 R8, [R70+0xe000] ;  /* 0x00e000004608c984 */ /* 0x000ea80000000c00 */
[----:B--2---:R4:W-:Y:S02]  /*5ae0*/  @!P4 ST.E.128 desc[UR42][R12.64], R8 ;  /* 0x000000080c00c985 */ /* 0x0049e4000c101d2a */
.L_x_14424:
[----:B------:R-:W-:Y:S05]  /*5af0*/  BSYNC B1 ;  /* 0x0000000000017941 */ /* 0x000fea0003800000 */
.L_x_14423:
[----:B------:R-:W-:-:S03]  /*5b00*/  UMOV UR4, 0xffffffff ;  /* 0xffffffff00047882 */ /* 0x000fc60000000000 */
[----:B------:R-:W-:Y:S05]  /*5b10*/  BRA.DIV UR4, `(.L_x_14425) ;  /* 0x000001ae04bc7947 */ /* 0x000fea000b800000 */
[----:B--2-4-:R2:W4:Y:S04]  /*5b20*/  SHFL.IDX PT, R8, R37, 0x1, 0x1c1f ;  /* 0x003c1f0025087f89 */ /* 0x01452800000e0000 */
[----:B---3--:R2:W3:Y:S02]  /*5b30*/  SHFL.IDX PT, R9, R36, 0x1, 0x1c1f ;  /* 0x003c1f0024097f89 */ /* 0x0084e400000e0000 */
.L_x_14737:
[----:B------:R-:W-:-:S13]  /*5b40*/  ISETP.GE.AND P3, PT, R38, 0x61, PT ;  /* 0x000000612600780c */ /* 0x000fda0003f66270 */
[----:B------:R-:W-:Y:S05]  /*5b50*/  @!P3 BRA `(.L_x_14399) ;  /* 0x000000000030b947 */ /* 0x000fea0003800000 */
[----:B------:R-:W5:Y:S01]  /*5b60*/  LDL R10, [R1+0x8] ;  /* 0x00000800010a7983 */ /* 0x000f620000100800 */
[----:B------:R-:W-:Y:S02]  /*5b70*/  ULDC UR4, c[0x0][0x2f4] ;  /* 0x0000bd0000047ab9 */ /* 0x000fe40000000800 */
[----:B------:R-:W-:-:S13]  /*5b80*/  ISETP.GE.AND P3, PT, R16, UR4, PT ;  /* 0x0000000410007c0c */ /* 0x000fda000bf66270 */
[----:B---3--:R-:W-:-:S04]  /*5b90*/  @!P3 LEA R14, P4, R16, R9, 0x1 ;  /* 0x00000009100eb211 */ /* 0x008fc800078808ff */
[----:B----4-:R-:W-:Y:S02]  /*5ba0*/  @!P3 LEA.HI.X R15, R16, R8, R17, 0x1, P4 ;  /* 0x00000008100fb211 */ /* 0x010fe400020f0c11 */
[----:B------:R-:W-:-:S13]  /*5bb0*/  ISETP.GE.AND P4, PT, R19, UR4, PT ;  /* 0x0000000413007c0c */ /* 0x000fda000bf86270 */
[----:B------:R-:W-:-:S04]  /*5bc0*/  @!P4 LEA R12, P6, R19, R9, 0x1 ;  /* 0x00000009130cc211 */ /* 0x000fc800078c08ff */
[----:B-----5:R-:W-:Y:S02]  /*5bd0*/  @!P4 LEA.HI.X R13, R19, R8, R10, 0x1, P6 ;  /* 0x00000008130dc211 */ /* 0x020fe400030f0c0a */
[----:B------:R-:W3:Y:S04]  /*5be0*/  @!P3 LDS.128 R8, [R71+0x11000] ;  /* 0x011000004708b984 */ /* 0x000ee80000000c00 */
[----:B---3--:R-:W-:Y:S04]  /*5bf0*/  @!P3 ST.E.128 desc[UR42][R14.64], R8 ;  /* 0x000000080e00b985 */ /* 0x008fe8000c101d2a */
[----:B------:R-:W3:Y:S04]  /*5c00*/  @!P4 LDS.128 R8, [R70+0x11000] ;  /* 0x011000004608c984 */ /* 0x000ee80000000c00 */
[----:B---3--:R3:W-:Y:S02]  /*5c10*/  @!P4 ST.E.128 desc[UR42][R12.64], R8 ;  /* 0x000000080c00c985 */ /* 0x0087e4000c101d2a */
.L_x_14399:
[----:B------:R-:W-:Y:S05]  /*5c20*/  BSYNC B0 ;  /* 0x0000000000007941 */ /* 0x000fea0003800000 */
.L_x_14379:
[----:B0-234-:R-:W0:Y:S01]  /*5c30*/  S2R R8, SR_TID.X ;  /* 0x0000000000087919 */ /* 0x01de220000002100 */
        /* <DEDUP_REMOVED lines=8> */
[----:B--2---:R2:W-:Y:S01]  /*5cc0*/  BAR.SYNC.DEFER_BLOCKING R60, 0x80 ;  /* 0x0002003c0000751d */ /* 0x0045e20000010000 */
[----:B0-----:R-:W-:-:S13]  /*5cd0*/  LOP3.LUT P3, RZ, R8, 0x7f, RZ, 0xc0, !PT ;  /* 0x0000007f08ff7812 */ /* 0x001fda000786c0ff */
[----:B------:R-:W-:-:S05]  /*5ce0*/  @!P3 VIADD R8, R69, 0x168a0 ;  /* 0x000168a04508b836 */ /* 0x000fca0000000000 */
[----:B------:R-:W-:-:S04]  /*5cf0*/  @!P3 PRMT R8, RZ, 0x654, R8 ;  /* 0x00000654ff08b816 */ /* 0x000fc80000000008 */
[----:B------:R2:W-:Y:S01]  /*5d00*/  @!P3 SYNCS.ARRIVE.TRANS64.RED.A1T0 RZ, [R8+URZ], RZ ;  /* 0x000000ff08ffb9a7 */ /* 0x0005e2000810043f */
[----:B------:R-:W-:Y:S05]  /*5d10*/  @!P5 BRA `(.L_x_14427) ;  /* 0x000000000004d947 */ /* 0x000fea0003800000 */
[----:B------:R-:W-:Y:S01]  /*5d20*/  BPT.TRAP 0x1 ;  /* 0x000000040000795c */ /* 0x000fe20000300000 */
.L_x_14427:
[----:B------:R-:W-:Y:S05]  /*5d30*/  BSYNC B0 ;  /* 0x0000000000007941 */ /* 0x000fea0003800000 */
.L_x_14426:
[----:B------:R-:W0:Y:S01]  /*5d40*/  SYNCS.PHASECHK.TRANS64.TRYWAIT P4, [R69+URZ+0x168b0], R77 ;  /* 0x0168b04d450075a7 */ /* 0x000e22000808017f */
[----:B------:R-:W-:Y:S01]  /*5d50*/  ULDC UR40, c[0x0][0x2f4] ;  /* 0x0000bd0000287ab9 */ /* 0x000fe20000000800 */
[----:B------:R-:W-:Y:S04]  /*5d60*/  BSSY B0, `(.L_x_14428) ;  /* 0x0000002000007945 */ /* 0x000fe80003800000 */
[----:B0-----:R-:W-:Y:S05]  /*5d70*/  @!P4 BRA `(.L_x_14429) ;  /* 0x000001ac0070c947 */ /* 0x001fea0003800000 */
.L_x_14738:
[----:B------:R-:W-:Y:S05]  /*5d80*/  BSYNC B0 ;  /* 0x0000000000007941 */ /* 0x000fea0003800000 */
.L_x_14428:
[----:B------:R3:W5:Y:S01]  /*5d90*/  LDL R38, [R1+0x8] ;  /* 0x0000080001267983 */ /* 0x0007620000100800 */
[----:B------:R-:W-:Y:S01]  /*5da0*/  ULDC.64 UR4, c[0x0][0x328] ;  /* 0x0000ca0000047ab9 */ /* 0x000fe20000000a00 */
[----:B------:R-:W-:Y:S01]  /*5db0*/  ULDC.64 UR6, c[0x0][0x318] ;  /* 0x0000c60000067ab9 */ /* 0x000fe20000000a00 */
[----:B------:R-:W-:Y:S01]  /*5dc0*/  IMAD R74, R74, UR4, RZ ;  /* 0x000000044a4a7c24 */ /* 0x000fe2000f8e02ff */
[----:B------:R-:W4:Y:S01]  /*5dd0*/  S2R R10, SR_TID.X ;  /* 0x00000000000a7919 */ /* 0x000f220000002100 */
[C---:B--2---:R-:W-:Y:S01]  /*5de0*/  IMAD.WIDE.U32 R8, R73.reuse, UR4, RZ ;  /* 0x0000000449087c25 */ /* 0x044fe2000f8e00ff */
[----:B------:R-:W-:Y:S03]  /*5df0*/  BSSY B0, `(.L_x_14430) ;  /* 0x0000020000007945 */ /* 0x000fe60003800000 */
        /* <DEDUP_REMOVED lines=10> */
[----:B-1----:R-:W-:-:S04]  /*5ea0*/  LEA R36, P4, R8, UR6, 0x1 ;  /* 0x0000000608247c11 */ /* 0x002fc8000f8808ff */
[----:B------:R-:W-:Y:S01]  /*5eb0*/  LEA.HI.X R37, R8, UR7, R9, 0x1, P4 ;  /* 0x0000000708257c11 */ /* 0x000fe2000a0f0c09 */
[----:B----4-:R-:W-:Y:S01]  /*5ec0*/  VIADD R11, R10, 0xffffff80 ;  /* 0xffffff800a0b7836 */ /* 0x010fe20000000000 */
[----:B------:R3:W1:Y:S04]  /*5ed0*/  SHFL.IDX PT, R12, R36, RZ, 0x1c1f ;  /* 0x001c1fff240c7589 */ /* 0x00066800000e0000 */
[----:B------:R-:W-:Y:S01]  /*5ee0*/  SHF.R.S32.HI R10, RZ, 0x1f, R11 ;  /* 0x0000001fff0a7819 */ /* 0x000fe2000001140b */
[----:B------:R3:W2:Y:S03]  /*5ef0*/  SHFL.IDX PT, R8, R37, RZ, 0x1c1f ;  /* 0x001c1fff25087589 */ /* 0x0006a600000e0000 */
[----:B------:R-:W-:-:S04]  /*5f00*/  LEA.HI R10, R10, R11, RZ, 0x2 ;  /* 0x0000000b0a0a7211 */ /* 0x000fc800078f10ff */
[----:B------:R-:W-:-:S05]  /*5f10*/  SHF.R.S32.HI R10, RZ, 0x2, R10 ;  /* 0x00000002ff0a7819 */ /* 0x000fca000001140a */
[----:B------:R-:W-:-:S05]  /*5f20*/  IMAD.IADD R76, R76, 0x1, -R10 ;  /* 0x000000014c4c7824 */ /* 0x000fca00078e0a0a */
[----:B------:R-:W-:-:S13]  /*5f30*/  ISETP.GE.AND P4, PT, R76, 0x1, PT ;  /* 0x000000014c00780c */ /* 0x000fda0003f86270 */
[----:B-123--:R-:W-:Y:S05]  /*5f40*/  @!P4 BRA `(.L_x_14431) ;  /* 0x000000000028c947 */ /* 0x00efea0003800000 */
[----:B------:R-:W-:-:S13]  /*5f50*/  ISETP.GE.AND P4, PT, R16, UR40, PT ;  /* 0x0000002810007c0c */ /* 0x000fda000bf86270 */
[----:B------:R-:W-:-:S04]  /*5f60*/  @!P4 LEA R14, P5, R16, R12, 0x1 ;  /* 0x0000000c100ec211 */ /* 0x000fc800078a08ff */
[----:B------:R-:W-:Y:S02]  /*5f70*/  @!P4 LEA.HI.X R15, R16, R8, R17, 0x1, P5 ;  /* 0x00000008100fc211 */ /* 0x000fe400028f0c11 */
[----:B------:R-:W-:-:S13]  /*5f80*/  ISETP.GE.AND P5, PT, R19, UR40, PT ;  /* 0x0000002813007c0c */ /* 0x000fda000bfa6270 */
[----:B------:R-:W-:-:S04]  /*5f90*/  @!P5 LEA R12, P6, R19, R12, 0x1 ;  /* 0x0000000c130cd211 */ /* 0x000fc800078c08ff */
[----:B-----5:R-:W-:Y:S02]  /*5fa0*/  @!P5 LEA.HI.X R13, R19, R8, R38, 0x1, P6 ;  /* 0x00000008130dd211 */ /* 0x020fe400030f0c26 */
[----:B------:R-:W1:Y:S04]  /*5fb0*/  @!P4 LDS.128 R8, [R71] ;  /* 0x000000004708c984 */ /* 0x000e680000000c00 */
[----:B-1----:R-:W-:Y:S04]  /*5fc0*/  @!P4 ST.E.128 desc[UR42][R14.64], R8 ;  /* 0x000000080e00c985 */ /* 0x002fe8000c101d2a */
[----:B------:R-:W1:Y:S04]  /*5fd0*/  @!P5 LDS.128 R8, [R70] ;  /* 0x000000004608d984 */ /* 0x000e680000000c00 */
[----:B-1----:R1:W-:Y:S02]  /*5fe0*/  @!P5 ST.E.128 desc[UR42][R12.64], R8 ;  /* 0x000000080c00d985 */ /* 0x0023e4000c101d2a */
.L_x_14431:
[----:B------:R-:W-:Y:S05]  /*5ff0*/  BSYNC B0 ;  /* 0x0000000000007941 */ /* 0x000fea0003800000 */
.L_x_14430:
[----:B------:R-:W-:Y:S01]  /*6000*/  ISETP.GE.AND P4, PT, R76, 0x61, PT ;  /* 0x000000614c00780c */ /* 0x000fe20003f86270 */
[----:B------:R-:W2:Y:S01]  /*6010*/  SHFL.IDX PT, R37, R37, 0x1, 0x1c1f ;  /* 0x003c1f0025257f89 */ /* 0x000ea200000e0000 */
[----:B------:R-:W-:Y:S03]  /*6020*/  BSSY B0, `(.L_x_14432) ;  /* 0x000000d000007945 */ /* 0x000fe60003800000 */
[----:B-1----:R1:W3:Y:S08]  /*6030*/  SHFL.IDX PT, R12, R36, 0x1, 0x1c1f ;  /* 0x003c1f00240c7f89 */ /* 0x0022f000000e0000 */
[----:B-1----:R-:W-:Y:S05]  /*6040*/  @!P4 BRA `(.L_x_14433) ;  /* 0x000000000028c947 */ /* 0x002fea0003800000 */
[----:B------:R-:W-:-:S13]  /*6050*/  ISETP.GE.AND P4, PT, R16, UR40, PT ;  /* 0x0000002810007c0c */ /* 0x000fda000bf86270 */
[----:B------:R-:W1:Y:S01]  /*6060*/  @!P4 LDS.128 R8, [R71+0x3000] ;  /* 0x003000004708c984 */ /* 0x000e620000000c00 */
[----:B---3--:R-:W-:-:S04]  /*6070*/  @!P4 LEA R14, P5, R16, R12, 0x1 ;  /* 0x0000000c100ec211 */ /* 0x008fc800078a08ff */
[----:B--2---:R-:W-:Y:S02]  /*6080*/  @!P4 LEA.HI.X R15, R16, R37, R17, 0x1, P5 ;  /* 0x00000025100fc211 */ /* 0x004fe400028f0c11 */
[----:B------:R-:W-:-:S13]  /*6090*/  ISETP.GE.AND P5, PT, R19, UR40, PT ;  /* 0x0000002813007c0c */ /* 0x000fda000bfa6270 */
[----:B------:R-:W-:-:S04]  /*60a0*/  @!P5 LEA R12, P6, R19, R12, 0x1 ;  /* 0x0000000c130cd211 */ /* 0x000fc800078c08ff */
[----:B-----5:R-:W-:Y:S01]  /*60b0*/  @!P5 LEA.HI.X R13, R19, R37, R38, 0x1, P6 ;  /* 0x00000025130dd211 */ /* 0x020fe200030f0c26 */
[----:B-1----:R-:W-:Y:S04]  /*60c0*/  @!P4 ST.E.128 desc[UR42][R14.64], R8 ;  /* 0x000000080e00c985 */ /* 0x002fe8000c101d2a */
[----:B------:R-:W1:Y:S04]  /*60d0*/  @!P5 LDS.128 R8, [R70+0x3000] ;  /* 0x003000004608d984 */ /* 0x000e680000000c00 */
[----:B-1----:R1:W-:Y:S02]  /*60e0*/  @!P5 ST.E.128 desc[UR42][R12.64], R8 ;  /* 0x000000080c00d985 */ /* 0x0023e4000c101d2a */
.L_x_14433:
[----:B------:R-:W-:Y:S05]  /*60f0*/  BSYNC B0 ;  /* 0x0000000000007941 */ /* 0x000fea0003800000 */
.L_x_14432:
[----:B-1----:R-:W4:Y:S01]  /*6100*/  LDL.LU R9, [R1+0xc] ;  /* 0x00000c0001097983 */ /* 0x002f220000300800 */
[----:B0-----:R-:W-:Y:S01]  /*6110*/  @!P3 VIADD R69, R69, 0x168c0 ;  /* 0x000168c04545b836 */ /* 0x001fe20000000000 */
[----:B------:R-:W-:Y:S01]  /*6120*/  LOP3.LUT P4, RZ, R18, 0x1, RZ, 0xc0, !PT ;  /* 0x0000000112ff7812 */ /* 0x000fe2000788c0ff */
[----:B------:R-:W-:Y:S01]  /*6130*/  VIADD R23, R23, 0x1 ;  /* 0x0000000117177836 */ /* 0x000fe20000000000 */
        /* <DEDUP_REMOVED lines=10> */
[----:B------:R-:W-:Y:S02]  /*61e0*/  SEL R8, RZ, 0x1, P3 ;  /* 0x00000001ff087807 */ /* 0x000fe40001800000 */
[----:B------:R-:W-:Y:S02]  /*61f0*/  SEL R23, R23, RZ, P3 ;  /* 0x000000ff17177207 */ /* 0x000fe40001800000 */
[----:B----4-:R-:W-:-:S05]  /*6200*/  LOP3.LUT R9, R9, R8, RZ, 0x3c, !PT ;  /* 0x0000000809097212 */ /* 0x010fca00078e3cff */
[----:B------:R0:W-:Y:S01]  /*6210*/  STL [R1+0xc], R9 ;  /* 0x00000c0901007387 */ /* 0x0001e20000100800 */
[----:B------:R-:W-:Y:S05]  /*6220*/  @P4 BRA `(.L_x_14434) ;  /* 0xffffffc000d84947 */ /* 0x000fea000383ffff */
[----:B0-----:R-:W0:Y:S01]  /*6230*/  S2R R9, SR_TID.X ;  /* 0x0000000000097919 */ /* 0x001e220000002100 */
[----:B------:R-:W-:Y:S02]  /*6240*/  PLOP3.LUT P0, PT, PT, PT, PT, 0x8, 0x0 ;  /* 0x000000000000781c */ /* 0x000fe40003f0e170 */
[----:B0-----:R-:W-:-:S04]  /*6250*/  SHF.R.U32.HI R9, RZ, 0x7, R9 ;  /* 0x00000007ff097819 */ /* 0x001fc80000011609 */
[----:B------:R-:W-:-:S13]  /*6260*/  ISETP.NE.AND P4, PT, R9, 0x1, PT ;  /* 0x000000010900780c */ /* 0x000fda0003f85270 */
[----:B------:R-:W-:Y:S06]  /*6270*/  @!P4 BAR.ARV 0x9, 0x100 ;  /* 0x024400000000cb1d */ /* 0x000fec0000002000 */
.L_x_14374:
[----:B------:R-:W4:Y:S01]  /*6280*/  LDL R10, [R1+0x14] ;  /* 0x00001400010a7983 */ /* 0x000f220000100800 */
[----:B------:R-:W0:Y:S03]  /*6290*/  LDC R0, c[0x0][0x448] ;  /* 0x00011200ff007b82 */ /* 0x000e260000000800 */
[----:B------:R-:W2:Y:S05]  /*62a0*/  LDL R5, [R1] ;  /* 0x0000000001057983 */ /* 0x000eaa0000100800 */
[----:B------:R-:W1:Y:S01]  /*62b0*/  LDC.64 R6, c[0x0][0x9e0] ;  /* 0x00027800ff067b82 */ /* 0x000e620000000a00 */
[----:B0-----:R-:W-:-:S13]  /*62c0*/  ISETP.NE.AND P1, PT, R0, 0x1, PT ;  /* 0x000000010000780c */ /* 0x001fda0003f25270 */
[----:B------:R-:W0:Y:S08]  /*62d0*/  @P1 LDC R3, c[0x0][0x44c] ;  /* 0x00011300ff031b82 */ /* 0x000e300000000800 */
[----:B------:R-:W3:Y:S01]  /*62e0*/  @P1 LDC R4, c[0x0][0x450] ;  /* 0x00011400ff041b82 */ /* 0x000ee20000000800 */
[----:B-1----:R-:W-:Y:S01]  /*62f0*/  ISETP.GE.AND P2, PT, R7, 0x1, PT ;  /* 0x000000010700780c */ /* 0x002fe20003f46270 */
[----:B----4-:R-:W-:-:S04]  /*6300*/  VIADD R0, R10, 0xbf ;  /* 0x000000bf0a007836 */ /* 0x010fc80000000000 */
[----:B0-----:R-:W-:Y:S01]  /*6310*/  @P1 IMAD.HI.U32 R3, R0, R3, RZ ;  /* 0x0000000300031227 */ /* 0x001fe200078e00ff */
[----:B--2---:R-:W-:-:S04]  /*6320*/  IADD3 R5, R5, 0x1, -R156 ;  /* 0x0000000105057810 */ /* 0x004fc80007ffe89c */
[----:B---3--:R-:W-:-:S05]  /*6330*/  @P1 SHF.R.U32.HI R0, RZ, R4, R3 ;  /* 0x00000004ff001219 */ /* 0x008fca0000011603 */
[----:B------:R-:W-:Y:S01]  /*6340*/  IMAD.IADD R5, R5, 0x1, R0 ;  /* 0x0000000105057824 */ /* 0x000fe200078e0200 */
[----:B------:R-:W-:Y:S06]  /*6350*/  @P0 BRA `(.L_x_14435) ;  /* 0x00000000000c0947 */ /* 0x000fec0003800000 */
[----:B------:R-:W0:Y:S01]  /*6360*/  FENCE.VIEW.ASYNC.G ;  /* 0x00000000000073c6 */ /* 0x000e220000000100 */
[----:B------:R-:W-:Y:S05]  /*6370*/  WARPSYNC.ALL ;  /* 0x0000000000007948 */ /* 0x000fea0003800000 */
[----:B0-----:R-:W-:Y:S06]  /*6380*/  BAR.ARV 0xc, 0x200 ;  /* 0x0308000000007b1d */ /* 0x001fec0000002000 */
.L_x_14435:
        /* <DEDUP_REMOVED lines=13> */
.L_x_14438:
[----:B------:R-:W-:-:S13]  /*6460*/  ISETP.NE.AND P0, PT, R7, 0x1, PT ;  /* 0x000000010700780c */ /* 0x000fda0003f05270 */
[----:B------:R-:W0:Y:S02]  /*6470*/  @P0 LDC.64 R4, c[0x0][0x9e8] ;  /* 0x00027a00ff040b82 */ /* 0x000e240000000a00 */
[----:B0-----:R-:W-:-:S05]  /*6480*/  @P0 IMAD.HI.U32 R4, R3, R4, RZ ;  /* 0x0000000403040227 */ /* 0x001fca00078e00ff */
[----:B------:R-:W-:-:S07]  /*6490*/  @P0 SHF.R.U32.HI R3, RZ, R5, R4 ;  /* 0x00000005ff030219 */ /* 0x000fce0000011604 */
.L_x_14439:
[----:B------:R-:W-:Y:S05]  /*64a0*/  BSYNC B0 ;  /* 0x0000000000007941 */ /* 0x000fea0003800000 */
.L_x_14437:
[----:B------:R-:W-:-:S05]  /*64b0*/  IMAD R3, R3, R7, R7 ;  /* 0x0000000703037224 */ /* 0x000fca00078e0207 */
[----:B------:R-:W-:-:S07]  /*64c0*/  VIMNMX R0, R0, R3, PT ;  /* 0x0000000300007248 */ /* 0x000fce0003fe0100 */
.L_x_14436:
[----:B------:R-:W0:Y:S01]  /*64d0*/  @P1 LDC R4, c[0x0][0x44c] ;  /* 0x00011300ff041b82 */ /* 0x000e220000000800 */
[----:B------:R-:W-:Y:S01]  /*64e0*/  VIADD R0, R0, 0x7f ;  /* 0x0000007f00007836 */ /* 0x000fe20000000000 */
[----:B------:R-:W-:-:S04]  /*64f0*/  ULDC UR4, c[0x0][0x9dc] ;  /* 0x0002770000047ab9 */ /* 0x000fc80000000800 */
[----:B------:R-:W-:Y:S02]  /*6500*/  SHF.R.S32.HI R3, RZ, 0x1f, R0 ;  /* 0x0000001fff037819 */ /* 0x000fe40000011400 */
[----:B------:R-:W1:Y:S02]  /*6510*/  @P1 LDC R6, c[0x0][0x450] ;  /* 0x00011400ff061b82 */ /* 0x000e640000000800 */
[----:B------:R-:W-:-:S04]  /*6520*/  LEA.HI R3, R3, R0, RZ, 0x7 ;  /* 0x0000000003037211 */ /* 0x000fc800078f38ff */
[----:B------:R-:W-:-:S04]  /*6530*/  SHF.R.S32.HI R0, RZ, 0x7, R3 ;  /* 0x00000007ff007819 */ /* 0x000fc80000011403 */
[----:B------:R-:W-:Y:S01]  /*6540*/  VIMNMX R29, R29, R0, PT ;  /* 0x000000001d1d7248 */ /* 0x000fe20003fe0100 */
[----:B0-----:R-:W-:-:S04]  /*6550*/  @P1 IMAD.HI.U32 R5, R10, R4, RZ ;  /* 0x000000040a051227 */ /* 0x001fc800078e00ff */
[----:B------:R-:W-:Y:S01]  /*6560*/  IMAD.MOV.U32 R4, RZ, RZ, R10 ;  /* 0x000000ffff047224 */ /* 0x000fe200078e000a */
        /* <DEDUP_REMOVED lines=14> */
.L_x_14442:
[----:B------:R-:W-:-:S13]  /*6650*/  ISETP.NE.AND P0, PT, R7, 0x1, PT ;  /* 0x000000010700780c */ /* 0x000fda0003f05270 */
[----:B------:R-:W0:Y:S02]  /*6660*/  @P0 LDC.64 R4, c[0x0][0x9e8] ;  /* 0x00027a00ff040b82 */ /* 0x000e240000000a00 */
[----:B0-----:R-:W-:-:S05]  /*6670*/  @P0 IMAD.HI.U32 R4, R3, R4, RZ ;  /* 0x0000000403040227 */ /* 0x001fca00078e00ff */
[----:B------:R-:W-:-:S07]  /*6680*/  @P0 SHF.R.U32.HI R3, RZ, R5, R4 ;  /* 0x00000005ff030219 */ /* 0x000fce0000011604 */
.L_x_14443:
[----:B------:R-:W-:Y:S05]  /*6690*/  BSYNC B0 ;  /* 0x0000000000007941 */ /* 0x000fea0003800000 */
.L_x_14441:
[----:B------:R-:W-:-:S05]  /*66a0*/  IMAD R3, R3, R7, RZ ;  /* 0x0000000703037224 */ /* 0x000fca00078e02ff */
[----:B------:R-:W-:-:S07]  /*66b0*/  VIMNMX R0, R0, R3, !PT ;  /* 0x0000000300007248 */ /* 0x000fce0007fe0100 */
.L_x_14440:
        /* <DEDUP_REMOVED lines=40> */
.L_x_14445:
[----:B------:R-:W-:Y:S05]  /*6940*/  BSYNC B0 ;  /* 0x0000000000007941 */ /* 0x000fea0003800000 */
.L_x_14444:
        /* <DEDUP_REMOVED lines=19> */
[----:B--2---:R-:W-:-:S05]  /*6a80*/  IMAD R0, R0, R88, R9 ;  /* 0x0000005800007224 */ /* 0x004fca00078e0209 */
[----:B------:R0:W-:Y:S01]  /*6a90*/  STL [R1+0x3c], R0 ;  /* 0x00003c0001007387 */ /* 0x0001e20000100800 */
[----:B------:R-:W-:-:S04]  /*6aa0*/  VIADDMNMX R88, R0, R88, R29, PT ;  /* 0x0000005800587246 */ /* 0x000fc8000380011d */
        /* <DEDUP_REMOVED lines=11> */
.L_x_14741:
        /* <DEDUP_REMOVED lines=28> */
.L_x_14449:
[----:B------:R-:W-:Y:S05]  /*6d20*/  BSYNC B6 ;  /* 0x0000000000067941 */ /* 0x000fea0003800000 */
.L_x_14448:
        /* <DEDUP_REMOVED lines=8> */
[----:B------:R1:W2:Y:S03]  /*6db0*/  SYNCS.PHASECHK.TRANS64.TRYWAIT P0, [R2+URZ+0x16800], R3 ;  /* 0x01680003020075a7 */ /* 0x0002a6000800017f */
[----:B--2---:R-:W-:Y:S05]  /*6dc0*/  @!P0 NANOSLEEP.SYNCS 0x989680 ;  /* 0x009896800000895d */ /* 0x004fea0003900000 */
[----:B------:R-:W2:Y:S01]  /*6dd0*/  @!P0 SYNCS.PHASECHK.TRANS64 P0, [R2+URZ+0x16800], R3 ;  /* 0x01680003020085a7 */ /* 0x000ea2000800007f */
[----:B------:R-:W-:Y:S04]  /*6de0*/  BSSY B0, `(.L_x_14451) ;  /* 0x0000006000007945 */ /* 0x000fe80003800000 */
[----:B--2---:R-:W-:Y:S05]  /*6df0*/  @P0 BRA `(.L_x_14452) ;  /* 0x0000000000100947 */ /* 0x004fea0003800000 */
.L_x_14453:
[----:B--2---:R2:W3:Y:S02]  /*6e00*/  SYNCS.PHASECHK.TRANS64.TRYWAIT P0, [R2+URZ+0x16800], R3 ;  /* 0x01680003020075a7 */ /* 0x0044e4000800017f */
[----:B---3--:R-:W-:Y:S05]  /*6e10*/  @!P0 NANOSLEEP.SYNCS 0x989680 ;  /* 0x009896800000895d */ /* 0x008fea0003900000 */
[----:B------:R-:W3:Y:S02]  /*6e20*/  @!P0 SYNCS.PHASECHK.TRANS64 P0, [R2+URZ+0x16800], R3 ;  /* 0x01680003020085a7 */ /* 0x000ee4000800007f */
[----:B---3--:R-:W-:Y:S05]  /*6e30*/  @!P0 BRA `(.L_x_14453) ;  /* 0xfffffffc00f08947 */ /* 0x008fea000383ffff */
.L_x_14452:
[----:B------:R-:W-:Y:S05]  /*6e40*/  BSYNC B0 ;  /* 0x0000000000007941 */ /* 0x000fea0003800000 */
.L_x_14451:
[----:B------:R-:W-:Y:S05]  /*6e50*/  BRA `(.L_x_14454) ;  /* 0x0000003000587947 */ /* 0x000fea0003800000 */
.L_x_14450:
        /* <DEDUP_REMOVED lines=30> */
.L_x_14456:
[----:B------:R-:W-:Y:S05]  /*7040*/  BSYNC B6 ;  /* 0x0000000000067941 */ /* 0x000fea0003800000 */
.L_x_14455:
[----:B------:R-:W2:Y:S01]  /*7050*/  LDL R21, [R1+0x14] ;  /* 0x0000140001157983 */ /* 0x000ea20000100800 */
[----:B------:R-:W-:Y:S01]  /*7060*/  ULDC.U8 UR4, c[0x0][0x410] ;  /* 0x0001040000047ab9 */ /* 0x000fe20000000000 */
[----:B------:R-:W-:Y:S01]  /*7070*/  BSSY B0, `(.L_x_14457) ;  /* 0x00002ec000007945 */ /* 0x000fe20003800000 */
[----:B------:R-:W-:Y:S01]  /*7080*/  ISETP.NE.AND P0, PT, RZ, UR4, PT ;  /* 0x00000004ff007c0c */ /* 0x000fe2000bf05270 */
[----:B------:R-:W1:Y:S02]  /*7090*/  S2R R20, SR_TID.X ;  /* 0x0000000000147919 */ /* 0x000e640000002100 */
[----:B-1----:R-:W-:-:S05]  /*70a0*/  VIADD R46, R20, 0xffffff80 ;  /* 0xffffff80142e7836 */ /* 0x002fca0000000000 */
[----:B------:R-:W-:-:S04]  /*70b0*/  SHF.R.S32.HI R42, RZ, 0x1f, R46 ;  /* 0x0000001fff2a7819 */ /* 0x000fc8000001142e */
[----:B------:R-:W-:-:S04]  /*70c0*/  LEA.HI R42, R42, R46, RZ, 0x2 ;  /* 0x0000002e2a2a7211 */ /* 0x000fc800078f10ff */
[----:B------:R-:W-:-:S05]  /*70d0*/  SHF.R.S32.HI R42, RZ, 0x2, R42 ;  /* 0x00000002ff2a7819 */ /* 0x000fca000001142a */
[----:B--2---:R-:W-:Y:S01]  /*70e0*/  IMAD.IADD R41, R42, 0x1, R21 ;  /* 0x000000012a297824 */ /* 0x004fe200078e0215 */
[----:B------:R-:W-:Y:S06]  /*70f0*/  @!P0 BRA `(.L_x_14458) ;  /* 0x0000001400f08947 */ /* 0x000fec0003800000 */
[----:B------:R-:W2:Y:S01]  /*7100*/  LDL R43, [R1+0x10] ;  /* 0x00001000012b7983 */ /* 0x000ea20000100800 */
[----:B------:R-:W1:Y:S01]  /*7110*/  LDC R21, c[0x0][0x448] ;  /* 0x00011200ff157b82 */ /* 0x000e620000000800 */
[----:B------:R-:W-:Y:S01]  /*7120*/  VIADD R28, R20, 0xffffff80 ;  /* 0xffffff80141c7836 */ /* 0x000fe20000000000 */
[----:B------:R-:W-:Y:S01]  /*7130*/  ULDC.64 UR4, c[0x0][0x3f8] ;  /* 0x0000fe0000047ab9 */ /* 0x000fe20000000a00 */
[----:B------:R-:W-:-:S03]  /*7140*/  ULDC.64 UR6, c[0x0][0x408] ;  /* 0x0001020000067ab9 */ /* 0x000fc60000000a00 */
[----:B------:R-:W-:Y:S02]  /*7150*/  SHF.R.S32.HI R20, RZ, 0x1f, R28 ;  /* 0x0000001fff147819 */ /* 0x000fe4000001141c */
[----:B-1----:R-:W-:Y:S02]  /*7160*/  ISETP.NE.AND P0, PT, R21, 0x1, PT ;  /* 0x000000011500780c */ /* 0x002fe40003f05270 */
[----:B------:R-:W-:-:S11]  /*7170*/  LEA.HI R20, R20, R28, RZ, 0x2 ;  /* 0x0000001c14147211 */ /* 0x000fd600078f10ff */
[----:B------:R-:W1:Y:S01]  /*7180*/  @P0 LDC R0, c[0x0][0x44c] ;  /* 0x00011300ff000b82 */ /* 0x000e620000000800 */
[----:B------:R-:W-:-:S07]  /*7190*/  LOP3.LUT R20, R20, 0xfffffffc, RZ, 0xc0, !PT ;  /* 0xfffffffc14147812 */ /* 0x000fce00078ec0ff */
[----:B------:R-:W3:Y:S01]  /*71a0*/  @P0 LDC R5, c[0x0][0x450] ;  /* 0x00011400ff050b82 */ /* 0x000ee20000000800 */
[----:B------:R-:W-:-:S04]  /*71b0*/  IMAD.IADD R20, R28, 0x1, -R20 ;  /* 0x000000011c147824 */ /* 0x000fc800078e0a14 */
[----:B------:R-:W-:-:S04]  /*71c0*/  IMAD R3, R20, 0x60, R41 ;  /* 0x0000006014037824 */ /* 0x000fc800078e0229 */
[----:B-1----:R-:W-:-:S05]  /*71d0*/  @P0 IMAD.HI.U32 R0, R3, R0, RZ ;  /* 0x0000000003000227 */ /* 0x002fca00078e00ff */
[----:B---3--:R-:W-:-:S04]  /*71e0*/  @P0 SHF.R.U32.HI R3, RZ, R5, R0 ;  /* 0x00000005ff030219 */ /* 0x008fc80000011600 */
[----:B------:R-:W-:Y:S01]  /*71f0*/  SHF.R.S32.HI R0, RZ, 0x1f, R3 ;  /* 0x0000001fff007819 */ /* 0x000fe20000011403 */
[----:B------:R-:W-:Y:S02]  /*7200*/  IMAD.MOV.U32 R8, RZ, RZ, R26 ;  /* 0x000000ffff087224 */ /* 0x000fe400078e001a */
[----:B------:R-:W-:Y:S02]  /*7210*/  IMAD.MOV.U32 R9, RZ, RZ, R29 ;  /* 0x000000ffff097224 */ /* 0x000fe400078e001d */
[C---:B------:R-:W-:Y:S02]  /*7220*/  IMAD R4, R0.reuse, UR4, RZ ;  /* 0x0000000400047c24 */ /* 0x040fe4000f8e02ff */
[----:B------:R-:W-:Y:S02]  /*7230*/  IMAD.MOV.U32 R10, RZ, RZ, R24 ;  /* 0x000000ffff0a7224 */ /* 0x000fe400078e0018 */
[----:B------:R-:W-:Y:S02]  /*7240*/  IMAD.MOV.U32 R11, RZ, RZ, R31 ;  /* 0x000000ffff0b7224 */ /* 0x000fe400078e001f */
[----:B------:R-:W-:-:S02]  /*7250*/  IMAD R0, R0, UR6, RZ ;  /* 0x0000000600007c24 */ /* 0x000fc4000f8e02ff */
[----:B------:R-:W-:-:S04]  /*7260*/  IMAD.WIDE.U32 R8, R3, UR4, R8 ;  /* 0x0000000403087c25 */ /* 0x000fc8000f8e0008 */
        /* <DEDUP_REMOVED lines=11> */
[----:B------:R-:W-:Y:S02]  /*7320*/  LEA.HI.X R8, R10, UR7, R3, 0x1, P1 ;  /* 0x000000070a087c11 */ /* 0x000fe400088f0c03 */
[----:B--2---:R-:W-:Y:S01]  /*7330*/  SHF.R.S32.HI R31, RZ, 0x1f, R43 ;  /* 0x0000001fff1f7819 */ /* 0x004fe2000001142b */
[----:B------:R-:W-:Y:S06]  /*7340*/  BRA.DIV UR4, `(.L_x_14459) ;  /* 0x0000019a04507947 */ /* 0x000fec000b800000 */
[----:B------:R1:W2:Y:S04]  /*7350*/  SHFL.IDX PT, R3, R6, RZ, 0x1c1f ;  /* 0x001c1fff06037589 */ /* 0x0002a800000e0000 */
[----:B------:R1:W3:Y:S04]  /*7360*/  SHFL.IDX PT, R0, R4, RZ, 0x1c1f ;  /* 0x001c1fff04007589 */ /* 0x0002e800000e0000 */
[----:B------:R1:W4:Y:S04]  /*7370*/  SHFL.IDX PT, R5, R8, RZ, 0x1c1f ;  /* 0x001c1fff08057589 */ /* 0x00032800000e0000 */
[----:B0-----:R1:W0:Y:S02]  /*7380*/  SHFL.IDX PT, R14, R7, RZ, 0x1c1f ;  /* 0x001c1fff070e7589 */ /* 0x00122400000e0000 */
.L_x_14747:
        /* <DEDUP_REMOVED lines=9> */
[----:B---3--:R-:W-:Y:S01]  /*7420*/  IMAD.MOV.U32 R10, RZ, RZ, R0 ;  /* 0x000000ffff0a7224 */ /* 0x008fe200078e0000 */
[----:B------:R-:W-:Y:S01]  /*7430*/  ISETP.GE.AND P3, PT, R43, UR4, PT ;  /* 0x000000042b007c0c */ /* 0x000fe2000bf66270 */
[----:B--2---:R-:W-:Y:S01]  /*7440*/  IMAD.MOV.U32 R11, RZ, RZ, R3 ;  /* 0x000000ffff0b7224 */ /* 0x004fe200078e0003 */
[----:B------:R-:W-:Y:S01]  /*7450*/  ISETP.GE.AND P2, PT, R152, UR4, PT ;  /* 0x0000000498007c0c */ /* 0x000fe2000bf46270 */
[----:B----4-:R-:W-:Y:S01]  /*7460*/  IMAD.MOV.U32 R15, RZ, RZ, R5 ;  /* 0x000000ffff0f7224 */ /* 0x010fe200078e0005 */
[----:B------:R-:W-:-:S09]  /*7470*/  CS2R R34, SRZ ;  /* 0x0000000000227805 */ /* 0x000fd2000001ff00 */
[C---:B------:R-:W-:Y:S01]  /*7480*/  @!P3 IMAD.SHL.U32 R37, R43.reuse, 0x2, RZ ;  /* 0x000000022b25b824 */ /* 0x040fe200078e00ff */
[----:B------:R-:W-:Y:S02]  /*7490*/  @!P3 SHF.L.U64.HI R26, R43, 0x1, R31 ;  /* 0x000000012b1ab819 */ /* 0x000fe4000001021f */
[----:B------:R-:W-:Y:S02]  /*74a0*/  CS2R R28, SRZ ;  /* 0x00000000001c7805 */ /* 0x000fe4000001ff00 */
[----:B------:R-:W-:Y:S01]  /*74b0*/  CS2R R24, SRZ ;  /* 0x0000000000187805 */ /* 0x000fe2000001ff00 */
[----:B------:R-:W-:Y:S01]  /*74c0*/  @!P2 IMAD.WIDE R10, R152, 0x2, R10 ;  /* 0x00000002980aa825 */ /* 0x000fe200078e020a */
[-C--:B------:R-:W-:Y:S02]  /*74d0*/  @!P3 IADD3 R20, P0, R0, R37.reuse, RZ ;  /* 0x000000250014b210 */ /* 0x080fe40007f1e0ff */
[----:B0-----:R-:W-:Y:S01]  /*74e0*/  @!P3 IADD3 R36, P1, R14, R37, RZ ;  /* 0x000000250e24b210 */ /* 0x001fe20007f3e0ff */
[----:B------:R-:W-:Y:S01]  /*74f0*/  @!P2 IMAD.WIDE R12, R152, 0x2, R14 ;  /* 0x00000002980ca825 */ /* 0x000fe200078e020e */
[----:B------:R0:W5:Y:S03]  /*7500*/  @!P2 LD.E.64 R34, desc[UR42][R10.64] ;  /* 0x0000002a0a22a980 */ /* 0x000166000c101b00 */
[--C-:B------:R-:W-:Y:S01]  /*7510*/  @!P3 IMAD.X R21, R3, 0x1, R26.reuse, P0 ;  /* 0x000000010315b824 */ /* 0x100fe200000e061a */
[----:B------:R0:W5:Y:S01]  /*7520*/  @!P2 LD.E.64 R28, desc[UR42][R12.64] ;  /* 0x0000002a0c1ca980 */ /* 0x000162000c101b00 */
[----:B------:R-:W-:Y:S01]  /*7530*/  @!P3 IMAD.X R37, R5, 0x1, R26, P1 ;  /* 0x000000010525b824 */ /* 0x000fe200008e061a */
[----:B------:R-:W-:-:S02]  /*7540*/  CS2R R26, SRZ ;  /* 0x00000000001a7805 */ /* 0x000fc4000001ff00 */
[----:B------:R0:W5:Y:S04]  /*7550*/  @!P3 LD.E.64 R24, desc[UR42][R20.64] ;  /* 0x0000002a1418b980 */ /* 0x000168000c101b00 */
[----:B------:R0:W5:Y:S02]  /*7560*/  @!P3 LD.E.64 R26, desc[UR42][R36.64] ;  /* 0x0000002a241ab980 */ /* 0x000164000c101b00 */
.L_x_14461:
[----:B------:R-:W-:Y:S05]  /*7570*/  BSYNC B1 ;  /* 0x0000000000017941 */ /* 0x000fea0003800000 */
.L_x_14460:
[----:B---3-5:R-:W-:Y:S01]  /*7580*/  IMAD.MOV.U32 R0, RZ, RZ, R28 ;  /* 0x000000ffff007224 */ /* 0x028fe200078e001c */
[----:B------:R-:W-:Y:S01]  /*7590*/  UMOV UR4, 0xffffffff ;  /* 0xffffffff00047882 */ /* 0x000fe20000000000 */
[----:B--2---:R-:W-:Y:S01]  /*75a0*/  IMAD.MOV.U32 R3, RZ, RZ, R29 ;  /* 0x000000ffff037224 */ /* 0x004fe200078e001d */
[----:B0-----:R-:W-:Y:S01]  /*75b0*/  CS2R R20, SRZ ;  /* 0x0000000000147805 */ /* 0x001fe2000001ff00 */
        /* <DEDUP_REMOVED lines=17> */
[----:B------:R0:W4:Y:S04]  /*76d0*/  SHFL.IDX PT, R5, R8, 0x1, 0x1c1f ;  /* 0x003c1f0008057f89 */ /* 0x00012800000e0000 */
[----:B------:R0:W0:Y:S02]  /*76e0*/  SHFL.IDX PT, R14, R7, 0x1, 0x1c1f ;  /* 0x003c1f00070e7f89 */ /* 0x00002400000e0000 */
.L_x_14753:
[----:B------:R-:W-:Y:S01]  /*76f0*/  VIADD R41, R41, 0x60 ;  /* 0x0000006029297836 */ /* 0x000fe20000000000 */
[----:B------:R-:W-:Y:S01]  /*7700*/  BSSY B1, `(.L_x_14463) ;  /* 0x000001c000017945 */ /* 0x000fe20003800000 */
[----:B------:R-:W-:Y:S02]  /*7710*/  CS2R R10, SRZ ;  /* 0x00000000000a7805 */ /* 0x000fe4000001ff00 */
[----:B------:R-:W-:Y:S02]  /*7720*/  CS2R R12, SRZ ;  /* 0x00000000000c7805 */ /* 0x000fe4000001ff00 */
[----:B01----:R-:W-:Y:S02]  /*7730*/  CS2R R8, SRZ ;  /* 0x0000000000087805 */ /* 0x003fe4000001ff00 */
[----:B------:R-:W-:-:S13]  /*7740*/  ISETP.GE.AND P0, PT, R41, R32, PT ;  /* 0x000000202900720c */ /* 0x000fda0003f06270 */
        /* <DEDUP_REMOVED lines=10> */
[----:B------:R-:W-:Y:S01]  /*77f0*/  CS2R R20, SRZ ;  /* 0x0000000000147805 */ /* 0x000fe2000001ff00 */
[----:B------:R-:W-:Y:S01]  /*7800*/  @!P2 IMAD.WIDE R6, R152, 0x2, R6 ;  /* 0x000000029806a825 */ /* 0x000fe200078e0206 */
[-C--:B------:R-:W-:Y:S02]  /*7810*/  @!P3 IADD3 R36, P0, R0, R9.reuse, RZ ;  /* 0x000000090024b210 */ /* 0x080fe40007f1e0ff */
[----:B------:R-:W-:Y:S02]  /*7820*/  @!P3 IADD3 R4, P1, R14, R9, RZ ;  /* 0x000000090e04b210 */ /* 0x000fe40007f3e0ff */
[----:B------:R-:W-:Y:S01]  /*7830*/  CS2R R8, SRZ ;  /* 0x0000000000087805 */ /* 0x000fe2000001ff00 */
[----:B------:R0:W5:Y:S01]  /*7840*/  @!P2 LD.E.64 R12, desc[UR42][R6.64] ;  /* 0x0000002a060ca980 */ /* 0x000162000c101b00 */
[----:B------:R-:W-:-:S02]  /*7850*/  @!P3 IMAD.X R37, R3, 0x1, R10, P0 ;  /* 0x000000010325b824 */ /* 0x000fc400000e060a */
[----:B------:R-:W-:Y:S01]  /*7860*/  @!P3 IMAD.X R5, R5, 0x1, R10, P1 ;  /* 0x000000010505b824 */ /* 0x000fe200008e060a */
[----:B------:R-:W-:Y:S01]  /*7870*/  CS2R R10, SRZ ;  /* 0x00000000000a7805 */ /* 0x000fe2000001ff00 */
[----:B------:R-:W-:Y:S01]  /*7880*/  @!P2 IMAD.WIDE R14, R152, 0x2, R14 ;  /* 0x00000002980ea825 */ /* 0x000fe200078e020e */
[----:B------:R0:W5:Y:S04]  /*7890*/  @!P3 LD.E.64 R8, desc[UR42][R36.64] ;  /* 0x0000002a2408b980 */ /* 0x000168000c101b00 */
[----:B------:R0:W5:Y:S04]  /*78a0*/  @!P2 LD.E.64 R20, desc[UR42][R14.64] ;  /* 0x0000002a0e14a980 */ /* 0x000168000c101b00 */
[----:B------:R0:W5:Y:S02]  /*78b0*/  @!P3 LD.E.64 R10, desc[UR42][R4.64] ;  /* 0x0000002a040ab980 */ /* 0x000164000c101b00 */
.L_x_14464:
[----:B------:R-:W-:Y:S05]  /*78c0*/  BSYNC B1 ;  /* 0x0000000000017941 */ /* 0x000fea0003800000 */
.L_x_14463:
[----:B------:R-:W3:Y:S01]  /*78d0*/  LDL R45, [R1+0x44] ;  /* 0x00004400012d7983 */ /* 0x000ee20000100800 */
[----:B------:R-:W-:Y:S01]  /*78e0*/  ULEA.HI UR4, UR36, UR36, URZ, 0x1 ;  /* 0x0000002424047291 */ /* 0x000fe2000f8f083f */
[----:B------:R-:W-:Y:S01]  /*78f0*/  SHF.R.S32.HI R43, RZ, 0x1f, R46 ;  /* 0x0000001fff2b7819 */ /* 0x000fe2000001142e */
[----:B0----5:R-:W-:Y:S01]  /*7900*/  IMAD.MOV.U32 R4, RZ, RZ, R20 ;  /* 0x000000ffff047224 */ /* 0x021fe200078e0014 */
[----:B------:R-:W-:Y:S01]  /*7910*/  BSSY B1, `(.L_x_14465) ;  /* 0x0000024000017945 */ /* 0x000fe20003800000 */
[----:B------:R-:W-:Y:S01]  /*7920*/  ULOP3.LUT UR4, UR4, 0xfffffffe, URZ, 0xc0, !UPT ;  /* 0xfffffffe04047892 */ /* 0x000fe2000f8ec03f */
[----:B------:R-:W-:Y:S01]  /*7930*/  LEA.HI R43, R43, R46, RZ, 0x5 ;  /* 0x0000002e2b2b7211 */ /* 0x000fe200078f28ff */
[----:B------:R-:W-:Y:S01]  /*7940*/  IMAD R14, R33, -0xc0, R32 ;  /* 0xffffff40210e7824 */ /* 0x000fe200078e0220 */
[----:B------:R-:W-:Y:S01]  /*7950*/  PRMT R37, R4, 0x7610, R37 ;  /* 0x0000761004257816 */ /* 0x000fe20000000025 */
[----:B------:R-:W-:Y:S01]  /*7960*/  UIADD3 UR4, UR36, -UR4, URZ ;  /* 0x8000000424047290 */ /* 0x000fe2000fffe03f */
[----:B------:R-:W-:Y:S01]  /*7970*/  SHF.R.S32.HI R43, RZ, 0x5, R43 ;  /* 0x00000005ff2b7819 */ /* 0x000fe2000001142b */
[----:B------:R-:W-:Y:S01]  /*7980*/  IMAD.MOV.U32 R4, RZ, RZ, R10 ;  /* 0x000000ffff047224 */ /* 0x000fe200078e000a */
[----:B------:R-:W-:Y:S01]  /*7990*/  VIMNMX R14, R14, 0xc0, PT ;  /* 0x000000c00e0e7848 */ /* 0x000fe20003fe0100 */
[----:B------:R-:W-:-:S02]  /*79a0*/  IMAD.MOV.U32 R6, RZ, RZ, R11 ;  /* 0x000000ffff067224 */ /* 0x000fc400078e000b */
[----:B----4-:R-:W-:Y:S01]  /*79b0*/  IMAD.U32 R5, RZ, RZ, UR4 ;  /* 0x00000004ff057e24 */ /* 0x010fe2000f8e00ff */
[----:B------:R-:W-:Y:S01]  /*79c0*/  PRMT R15, R4, 0x7610, R15 ;  /* 0x00007610040f7816 */ /* 0x000fe2000000000f */
[----:B------:R-:W-:Y:S01]  /*79d0*/  IMAD.MOV.U32 R4, RZ, RZ, R8 ;  /* 0x000000ffff047224 */ /* 0x000fe200078e0008 */
[----:B------:R-:W-:Y:S01]  /*79e0*/  PRMT R31, R6, 0x7610, R31 ;  /* 0x00007610061f7816 */ /* 0x000fe2000000001f */
[----:B------:R-:W-:Y:S01]  /*79f0*/  IMAD.MOV.U32 R7, RZ, RZ, R12 ;  /* 0x000000ffff077224 */ /* 0x000fe200078e000c */
[----:B------:R-:W-:Y:S01]  /*7a00*/  SHF.L.U32 R5, R5, 0x1f, RZ ;  /* 0x0000001f05057819 */ /* 0x000fe200000006ff */
[----:B------:R-:W-:Y:S01]  /*7a10*/  IMAD.MOV.U32 R6, RZ, RZ, R9 ;  /* 0x000000ffff067224 */ /* 0x000fe200078e0009 */
[----:B------:R-:W-:Y:S02]  /*7a20*/  PRMT R32, R4, 0x7610, R32 ;  /* 0x0000761004207816 */ /* 0x000fe40000000020 */
[----:B------:R-:W0:Y:S01]  /*7a30*/  SYNCS.PHASECHK.TRANS64.TRYWAIT P0, [R2+URZ+0x16800], R5 ;  /* 0x01680005020075a7 */ /* 0x000e22000800017f */
[----:B------:R-:W-:-:S02]  /*7a40*/  PRMT R38, R7, 0x7610, R38 ;  /* 0x0000761007267816 */ /* 0x000fc40000000026 */
[----:B------:R-:W-:Y:S01]  /*7a50*/  ISETP.GE.AND P1, PT, R42, R14, PT ;  /* 0x0000000e2a00720c */ /* 0x000fe20003f26270 */
[C---:B---3--:R-:W-:Y:S01]  /*7a60*/  IMAD.SHL.U32 R0, R45.reuse, 0x40, RZ ;  /* 0x000000402d007824 */ /* 0x048fe200078e00ff */
[----:B------:R-:W-:-:S04]  /*7a70*/  LOP3.LUT P2, RZ, R45, 0x4, RZ, 0xc0, !PT ;  /* 0x000000042dff7812 */ /* 0x000fc8000784c0ff */
[----:B--2---:R-:W-:-:S04]  /*7a80*/  LOP3.LUT R3, R0, 0x1c0, RZ, 0xc0, !PT ;  /* 0x000001c000037812 */ /* 0x004fc800078ec0ff */
[----:B------:R-:W-:Y:S02]  /*7a90*/  LOP3.LUT R0, R3, 0x18, R16, 0xf8, !PT ;  /* 0x0000001803007812 */ /* 0x000fe400078ef810 */
[----:B------:R-:W-:-:S04]  /*7aa0*/  SHF.R.U32.HI R3, RZ, 0x3, R3 ;  /* 0x00000003ff037819 */ /* 0x000fc80000011603 */
[----:B------:R-:W-:Y:S01]  /*7ab0*/  LOP3.LUT R0, R0, R3, RZ, 0x3c, !PT ;  /* 0x0000000300007212 */ /* 0x000fe200078e3cff */
[----:B------:R-:W-:-:S05]  /*7ac0*/  IMAD.MOV.U32 R3, RZ, RZ, R21 ;  /* 0x000000ffff037224 */ /* 0x000fca00078e0015 */
[----:B------:R-:W-:Y:S01]  /*7ad0*/  PRMT R36, R3, 0x7610, R36 ;  /* 0x0000761003247816 */ /* 0x000fe20000000024 */
[----:B------:R-:W-:Y:S02]  /*7ae0*/  IMAD R3, R43, 0x200, R0 ;  /* 0x000002002b037824 */ /* 0x000fe400078e0200 */
[----:B------:R-:W-:Y:S02]  /*7af0*/  IMAD.MOV.U32 R0, RZ, RZ, R13 ;  /* 0x000000ffff007224 */ /* 0x000fe400078e000d */
[----:B------:R-:W-:-:S03]  /*7b00*/  IMAD R3, R3, 0x2, R2 ;  /* 0x0000000203037824 */ /* 0x000fc600078e0202 */
[----:B------:R-:W-:Y:S01]  /*7b10*/  PRMT R41, R0, 0x7610, R41 ;  /* 0x0000761000297816 */ /* 0x000fe20000000029 */
[C---:B------:R-:W-:Y:S02]  /*7b20*/  VIADD R4, R3.reuse, 0x8400 ;  /* 0x0000840003047836 */ /* 0x040fe40000000000 */
[----:B------:R-:W-:Y:S01]  /*7b30*/  VIADD R0, R3, 0x8440 ;  /* 0x0000844003007836 */ /* 0x000fe20000000000 */
[----:B0-----:R-:W-:Y:S06]  /*7b40*/  @!P0 BRA `(.L_x_14466) ;  /* 0x0000019400308947 */ /* 0x001fec0003800000 */
.L_x_14754:
[----:B------:R-:W-:Y:S05]  /*7b50*/  BSYNC B1 ;  /* 0x0000000000017941 */ /* 0x000fea0003800000 */
.L_x_14465:
[----:B------:R-:W-:Y:S01]  /*7b60*/  BSSY B1, `(.L_x_14467) ;  /* 0x0000068000017945 */ /* 0x000fe20003800000 */
[----:B------:R-:W-:Y:S01]  /*7b70*/  PRMT R33, R6, 0x7610, R33 ;  /* 0x0000761006217816 */ /* 0x000fe20000000021 */
[----:B------:R-:W-:Y:S02]  /*7b80*/  @P2 VIADD R0, R4, 0xffffffc0 ;  /* 0xffffffc004002836 */ /* 0x000fe40000000000 */
[----:B------:R-:W-:Y:S05]  /*7b90*/  @P1 BRA `(.L_x_14468) ;  /* 0x0000000400901947 */ /* 0x000fea0003800000 */
[----:B------:R-:W2:Y:S01]  /*7ba0*/  LDL R7, [R1+0x10] ;  /* 0x0000100001077983 */ /* 0x000ea20000100800 */
[----:B0-----:R-:W0:Y:S01]  /*7bb0*/  LDC R5, c[0x0][0x3f4] ;  /* 0x0000fd00ff057b82 */ /* 0x001e220000000800 */
[----:B------:R-:W-:Y:S01]  /*7bc0*/  BSSY B2, `(.L_x_14469) ;  /* 0x0000032000027945 */ /* 0x000fe20003800000 */
[-C--:B0-----:R-:W-:Y:S02]  /*7bd0*/  ISETP.GE.AND P0, PT, R152, R5.reuse, PT ;  /* 0x000000059800720c */ /* 0x081fe40003f06270 */
[----:B--2---:R-:W-:-:S11]  /*7be0*/  ISETP.GE.AND P1, PT, R7, R5, PT ;  /* 0x000000050700720c */ /* 0x004fd60003f26270 */
[----:B------:R-:W-:Y:S05]  /*7bf0*/  @P0 BRA `(.L_x_14470) ;  /* 0x0000000000b80947 */ /* 0x000fea0003800000 */
        /* <DEDUP_REMOVED lines=46> */
.L_x_14470:
[----:B------:R-:W-:Y:S05]  /*7ee0*/  BSYNC B2 ;  /* 0x0000000000027941 */ /* 0x000fea0003800000 */
.L_x_14469:
[----:B------:R-:W-:Y:S05]  /*7ef0*/  @P1 BRA `(.L_x_14468) ;  /* 0x0000000000b81947 */ /* 0x000fea0003800000 */
[----:B0-----:R-:W0:Y:S01]  /*7f00*/  LDS.128 R4, [R0] ;  /* 0x0000000000047984 */ /* 0x001e220000000c00 */
[----:B------:R-:W-:Y:S02]  /*7f10*/  SHF.R.U64 R28, R24, 0x10, R25 ;  /* 0x00000010181c7819 */ /* 0x000fe40000001219 */
[--C-:B------:R-:W-:Y:S02]  /*7f20*/  SHF.R.U64 R24, R26, 0x10, R27.reuse ;  /* 0x000000101a187819 */ /* 0x100fe4000000121b */
[----:B------:R-:W-:Y:S02]  /*7f30*/  SHF.R.U32.HI R27, RZ, 0x10, R27 ;  /* 0x00000010ff1b7819 */ /* 0x000fe4000001161b */
[----:B------:R-:W-:Y:S02]  /*7f40*/  SHF.R.U32.HI R29, RZ, 0x10, R25 ;  /* 0x00000010ff1d7819 */ /* 0x000fe40000011619 */
[C---:B------:R-:W-:Y:S02]  /*7f50*/  PRMT R28, R40.reuse, 0x5432, R28 ;  /* 0x00005432281c7816 */ /* 0x040fe4000000001c */
        /* <DEDUP_REMOVED lines=8> */
[C---:B------:R-:W-:Y:S01]  /*7fe0*/  IMAD.U32 R26, R7.reuse, 0x10000, RZ ;  /* 0x00010000071a7824 */ /* 0x040fe200078e00ff */
[----:B------:R-:W-:Y:S01]  /*7ff0*/  LOP3.LUT R27, R7, 0xffff0000, RZ, 0xc0, !PT ;  /* 0xffff0000071b7812 */ /* 0x000fe200078ec0ff */
[----:B------:R-:W-:-:S02]  /*8000*/  IMAD.U32 R24, R6, 0x10000, RZ ;  /* 0x0001000006187824 */ /* 0x000fc400078e00ff */
[C---:B------:R-:W-:Y:S01]  /*8010*/  FMUL.FTZ R43, R25.reuse, R35 ;  /* 0x00000023192b7220 */ /* 0x040fe20000410000 */
[----:B------:R-:W-:Y:S01]  /*8020*/  FMUL.FTZ R42, R25, R34 ;  /* 0x00000022192a7220 */ /* 0x000fe20000410000 */
[----:B------:R-:W-:Y:S01]  /*8030*/  FMUL.FTZ R25, R27, R40 ;  /* 0x000000281b197220 */ /* 0x000fe20000410000 */
[----:B------:R-:W-:Y:S02]  /*8040*/  IMAD.U32 R6, R4, 0x10000, RZ ;  /* 0x0001000004067824 */ /* 0x000fe400078e00ff */
        /* <DEDUP_REMOVED lines=25> */
.L_x_14468:
[----:B------:R-:W-:Y:S05]  /*81e0*/  BSYNC B1 ;  /* 0x0000000000017941 */ /* 0x000fea0003800000 */
.L_x_14467:
[----:B01----:R-:W0:Y:S02]  /*81f0*/  S2R R4, SR_TID.X ;  /* 0x0000000000047919 */ /* 0x003e240000002100 */
[----:B0-----:R-:W-:-:S05]  /*8200*/  VIADD R5, R4, 0xffffff80 ;  /* 0xffffff8004057836 */ /* 0x001fca0000000000 */
[----:B------:R-:W-:-:S04]  /*8210*/  SHF.R.S32.HI R4, RZ, 0x1f, R5 ;  /* 0x0000001fff047819 */ /* 0x000fc80000011405 */
[----:B------:R-:W-:-:S04]  /*8220*/  LEA.HI R4, R4, R5, RZ, 0x2 ;  /* 0x0000000504047211 */ /* 0x000fc800078f10ff */
[----:B------:R-:W-:-:S05]  /*8230*/  SHF.R.S32.HI R4, RZ, 0x2, R4 ;  /* 0x00000002ff047819 */ /* 0x000fca0000011404 */
[----:B------:R-:W-:-:S05]  /*8240*/  VIADD R4, R4, 0x60 ;  /* 0x0000006004047836 */ /* 0x000fca0000000000 */
[----:B------:R-:W-:-:S13]  /*8250*/  ISETP.GE.AND P0, PT, R4, R14, PT ;  /* 0x0000000e0400720c */ /* 0x000fda0003f06270 */
[----:B------:R-:W-:Y:S05]  /*8260*/  @P0 BRA `(.L_x_14471) ;  /* 0x0000001c00300947 */ /* 0x000fea0003800000 */
[----:B------:R-:W2:Y:S01]  /*8270*/  LDL R4, [R1+0x10] ;  /* 0x0000100001047983 */ /* 0x000ea20000100800 */
[----:B------:R-:W0:Y:S01]  /*8280*/  LDC R5, c[0x0][0x3f4] ;  /* 0x0000fd00ff057b82 */ /* 0x000e220000000800 */
[----:B------:R-:W-:Y:S01]  /*8290*/  BSSY B1, `(.L_x_14472) ;  /* 0x0000032000017945 */ /* 0x000fe20003800000 */
[-C--:B0-----:R-:W-:Y:S02]  /*82a0*/  ISETP.GE.AND P0, PT, R152, R5.reuse, PT ;  /* 0x000000059800720c */ /* 0x081fe40003f06270 */
[----:B--2---:R-:W-:-:S11]  /*82b0*/  ISETP.GE.AND P1, PT, R4, R5, PT ;  /* 0x000000050400720c */ /* 0x004fd60003f26270 */
[----:B------:R-:W-:Y:S05]  /*82c0*/  @P0 BRA `(.L_x_14473) ;  /* 0x0000000000b80947 */ /* 0x000fea0003800000 */
[----:B------:R-:W0:Y:S01]  /*82d0*/  LDS.128 R4, [R3+0xb400] ;  /* 0x00b4000003047984 */ /* 0x000e220000000c00 */
        /* <DEDUP_REMOVED lines=17> */
[-C--:B------:R-:W-:Y:S01]  /*83f0*/  FMUL.FTZ R13, R13, R21.reuse ;  /* 0x000000150d0d7220 */ /* 0x080fe20000410000 */
[C---:B------:R-:W-:Y:S01]  /*8400*/  IMAD.U32 R6, R4.reuse, 0x10000, RZ ;  /* 0x0001000004067824 */ /* 0x040fe200078e00ff */
[----:B------:R-:W-:Y:S01]  /*8410*/  LOP3.LUT R4, R4, 0xffff0000, RZ, 0xc0, !PT ;  /* 0xffff000004047812 */ /* 0x000fe200078ec0ff */
[C---:B------:R-:W-:Y:S02]  /*8420*/  IMAD.U32 R7, R5.reuse, 0x10000, RZ ;  /* 0x0001000005077824 */ /* 0x040fe400078e00ff */
[C---:B------:R-:W-:Y:S01]  /*8430*/  FFMA.FTZ R29, R12.reuse, R24, R13 ;  /* 0x000000180c1d7223 */ /* 0x040fe2000001000d */
[----:B------:R-:W-:Y:S01]  /*8440*/  FFMA.FTZ R26, R12, R21, -R27 ;  /* 0x000000150c1a7223 */ /* 0x000fe2000001081b */
[----:B------:R-:W-:Y:S01]  /*8450*/  IMAD.U32 R13, R38, 0x10000, RZ ;  /* 0x00010000260d7824 */ /* 0x000fe200078e00ff */
[----:B------:R-:W-:Y:S01]  /*8460*/  LOP3.LUT R5, R5, 0xffff0000, RZ, 0xc0, !PT ;  /* 0xffff000005057812 */ /* 0x000fe200078ec0ff */
[C---:B------:R-:W-:Y:S01]  /*8470*/  FMUL.FTZ R35, R20.reuse, R25 ;  /* 0x0000001914237220 */ /* 0x040fe20000410000 */
[-C--:B------:R-:W-:Y:S01]  /*8480*/  FMUL.FTZ R27, R20, R41.reuse ;  /* 0x00000029141b7220 */ /* 0x080fe20000410000 */
[C---:B------:R-:W-:Y:S01]  /*8490*/  LOP3.LUT R12, R37.reuse, 0xffff0000, RZ, 0xc0, !PT ;  /* 0xffff0000250c7812 */ /* 0x040fe200078ec0ff */
[----:B------:R-:W-:Y:S01]  /*84a0*/  IMAD.U32 R21, R37, 0x10000, RZ ;  /* 0x0001000025157824 */ /* 0x000fe200078e00ff */
[----:B------:R-:W-:Y:S01]  /*84b0*/  LOP3.LUT R38, R38, 0xffff0000, RZ, 0xc0, !PT ;  /* 0xffff000026267812 */ /* 0x000fe200078ec0ff */
        /* <DEDUP_REMOVED lines=15> */
.L_x_14473:
[----:B------:R-:W-:Y:S05]  /*85b0*/  BSYNC B1 ;  /* 0x0000000000017941 */ /* 0x000fea0003800000 */
.L_x_14472:
[----:B------:R-:W-:Y:S05]  /*85c0*/  @P1 BRA `(.L_x_14471) ;  /* 0x0000001800581947 */ /* 0x000fea0003800000 */
[----:B0-----:R-:W0:Y:S01]  /*85d0*/  LDS.128 R4, [R0+0x3000] ;  /* 0x0030000000047984 */ /* 0x001e220000000c00 */
        /* <DEDUP_REMOVED lines=46> */
.L_x_14458:
[----:B------:R-:W1:Y:S01]  /*88c0*/  S2R R0, SR_TID.X ;  /* 0x0000000000007919 */ /* 0x000e620000002100 */
[----:B------:R-:W2:Y:S01]  /*88d0*/  LDC R21, c[0x0][0x448] ;  /* 0x00011200ff157b82 */ /* 0x000ea20000000800 */
[----:B------:R-:W-:Y:S01]  /*88e0*/  ULDC.64 UR4, c[0x0][0x3f8] ;  /* 0x0000fe0000047ab9 */ /* 0x000fe20000000a00 */
[----:B------:R-:W-:Y:S01]  /*88f0*/  ULDC.64 UR6, c[0x0][0x408] ;  /* 0x0001020000067ab9 */ /* 0x000fe20000000a00 */
[----:B------:R-:W-:Y:S02]  /*8900*/  IMAD.MOV.U32 R4, RZ, RZ, R26 ;  /* 0x000000ffff047224 */ /* 0x000fe400078e001a */
[----:B------:R-:W-:Y:S02]  /*8910*/  IMAD.MOV.U32 R6, RZ, RZ, R24 ;  /* 0x000000ffff067224 */ /* 0x000fe400078e0018 */
[----:B------:R-:W-:Y:S01]  /*8920*/  IMAD.MOV.U32 R7, RZ, RZ, R31 ;  /* 0x000000ffff077224 */ /* 0x000fe200078e001f */
[----:B--2---:R-:W-:Y:S01]  /*8930*/  ISETP.NE.AND P0, PT, R21, 0x1, PT ;  /* 0x000000011500780c */ /* 0x004fe20003f05270 */
[----:B-1----:R-:W-:-:S05]  /*8940*/  VIADD R0, R0, 0xffffff80 ;  /* 0xffffff8000007836 */ /* 0x002fca0000000000 */
[----:B------:R-:W-:-:S07]  /*8950*/  SHF.R.S32.HI R3, RZ, 0x1f, R0 ;  /* 0x0000001fff037819 */ /* 0x000fce0000011400 */
[----:B------:R-:W1:Y:S01]  /*8960*/  @P0 LDC R5, c[0x0][0x450] ;  /* 0x00011400ff050b82 */ /* 0x000e620000000800 */
[----:B------:R-:W-:-:S04]  /*8970*/  LEA.HI R3, R3, R0, RZ, 0x2 ;  /* 0x0000000003037211 */ /* 0x000fc800078f10ff */
[----:B------:R-:W-:-:S05]  /*8980*/  LOP3.LUT R3, R3, 0xfffffffc, RZ, 0xc0, !PT ;  /* 0xfffffffc03037812 */ /* 0x000fca00078ec0ff */
[----:B------:R-:W-:Y:S02]  /*8990*/  IMAD.IADD R3, R0, 0x1, -R3 ;  /* 0x0000000100037824 */ /* 0x000fe400078e0a03 */
[----:B------:R-:W2:Y:S02]  /*89a0*/  @P0 LDC R0, c[0x0][0x44c] ;  /* 0x00011300ff000b82 */ /* 0x000ea40000000800 */
[----:B------:R-:W-:-:S04]  /*89b0*/  IMAD R3, R3, 0x60, R41 ;  /* 0x0000006003037824 */ /* 0x000fc800078e0229 */
[----:B--2---:R-:W-:-:S05]  /*89c0*/  @P0 IMAD.HI.U32 R0, R3, R0, RZ ;  /* 0x0000000003000227 */ /* 0x004fca00078e00ff */
        /* <DEDUP_REMOVED lines=19> */
[----:B------:R-:W1:Y:S01]  /*8b00*/  LDC R35, c[0x0][0x3f4] ;  /* 0x0000fd00ff237b82 */ /* 0x000e620000000800 */
[----:B------:R-:W2:Y:S01]  /*8b10*/  SHFL.IDX PT, R3, R25, RZ, 0x1c1f ;  /* 0x001c1fff19037589 */ /* 0x000ea200000e0000 */
[----:B------:R-:W-:-:S03]  /*8b20*/  IMAD R32, R156, R21, RZ ;  /* 0x000000159c207224 */ /* 0x000fc600078e02ff */
[----:B------:R-:W3:Y:S04]  /*8b30*/  SHFL.IDX PT, R0, R26, RZ, 0x1c1f ;  /* 0x001c1fff1a007589 */ /* 0x000ee800000e0000 */
[----:B0-----:R-:W0:Y:S04]  /*8b40*/  SHFL.IDX PT, R14, R27, RZ, 0x1c1f ;  /* 0x001c1fff1b0e7589 */ /* 0x001e2800000e0000 */
[----:B------:R-:W4:Y:S01]  /*8b50*/  SHFL.IDX PT, R4, R24, RZ, 0x1c1f ;  /* 0x001c1fff18047589 */ /* 0x000f2200000e0000 */
[----:B-1----:R-:W-:-:S04]  /*8b60*/  ISETP.GE.AND P0, PT, R16, R35, PT ;  /* 0x000000231000720c */ /* 0x002fc80003f06270 */
[----:B------:R-:W-:-:S13]  /*8b70*/  ISETP.GE.OR P1, PT, R41, R32, P0 ;  /* 0x000000202900720c */ /* 0x000fda0000726670 */
[C---:B------:R-:W-:Y:S01]  /*8b80*/  @!P1 IMAD.SHL.U32 R5, R16.reuse, 0x2, RZ ;  /* 0x0000000210059824 */ /* 0x040fe200078e00ff */
[----:B------:R-:W-:-:S04]  /*8b90*/  @!P1 SHF.L.U64.HI R21, R16, 0x1, R17 ;  /* 0x0000000110159819 */ /* 0x000fc80000010211 */
[----:B--2---:R-:W-:-:S05]  /*8ba0*/  @!P1 IADD3 R6, P2, R3, R5, RZ ;  /* 0x0000000503069210 */ /* 0x004fca0007f5e0ff */
[----:B---3--:R-:W-:-:S05]  /*8bb0*/  @!P1 IMAD.X R7, R0, 0x1, R21, P2 ;  /* 0x0000000100079824 */ /* 0x008fca00010e0615 */
[----:B------:R-:W2:Y:S01]  /*8bc0*/  @!P1 LD.E.128 R8, desc[UR42][R6.64] ;  /* 0x0000002a06089980 */ /* 0x000ea2000c101d00 */
[----:B0-----:R-:W-:-:S05]  /*8bd0*/  @!P1 IADD3 R14, P2, R14, R5, RZ ;  /* 0x000000050e0e9210 */ /* 0x001fca0007f5e0ff */
[----:B----4-:R-:W-:-:S04]  /*8be0*/  @!P1 IMAD.X R3, R4, 0x1, R21, P2 ;  /* 0x0000000104039824 */ /* 0x010fc800010e0615 */
[----:B------:R-:W-:-:S05]  /*8bf0*/  @!P1 IMAD.MOV.U32 R15, RZ, RZ, R3 ;  /* 0x000000ffff0f9224 */ /* 0x000fca00078e0003 */
[----:B------:R0:W3:Y:S01]  /*8c00*/  @!P1 LD.E.128 R4, desc[UR42][R14.64] ;  /* 0x0000002a0e049980 */ /* 0x0000e2000c101d00 */
[----:B------:R-:W-:Y:S02]  /*8c10*/  CS2R R36, SRZ ;  /* 0x0000000000247805 */ /* 0x000fe4000001ff00 */
[----:B------:R-:W-:Y:S02]  /*8c20*/  CS2R R38, SRZ ;  /* 0x0000000000267805 */ /* 0x000fe4000001ff00 */
[----:B------:R-:W-:Y:S01]  /*8c30*/  CS2R R28, SRZ ;  /* 0x00000000001c7805 */ /* 0x000fe2000001ff00 */
[----:B------:R-:W1:Y:S01]  /*8c40*/  SHFL.IDX PT, R24, R24, 0x1, 0x1c1f ;  /* 0x003c1f0018187f89 */ /* 0x000e6200000e0000 */
[----:B------:R-:W-:-:S03]  /*8c50*/  CS2R R20, SRZ ;  /* 0x0000000000147805 */ /* 0x000fc6000001ff00 */
[----:B0-----:R0:W4:Y:S01]  /*8c60*/  SHFL.IDX PT, R14, R27, 0x1, 0x1c1f ;  /* 0x003c1f001b0e7f89 */ /* 0x00112200000e0000 */
[----:B--2---:R-:W-:Y:S02]  /*8c70*/  @!P1 IMAD.MOV.U32 R36, RZ, RZ, R8 ;  /* 0x000000ffff249224 */ /* 0x004fe400078e0008 */
[----:B------:R-:W-:Y:S02]  /*8c80*/  @!P1 IMAD.MOV.U32 R37, RZ, RZ, R9 ;  /* 0x000000ffff259224 */ /* 0x000fe400078e0009 */
[----:B------:R-:W-:Y:S02]  /*8c90*/  IMAD.MOV.U32 R0, RZ, RZ, R36 ;  /* 0x000000ffff007224 */ /* 0x000fe400078e0024 */
[----:B------:R-:W-:Y:S02]  /*8ca0*/  IMAD.MOV.U32 R3, RZ, RZ, R37 ;  /* 0x000000ffff037224 */ /* 0x000fe400078e0025 */
[----:B------:R-:W-:Y:S01]  /*8cb0*/  @!P1 IMAD.MOV.U32 R38, RZ, RZ, R10 ;  /* 0x000000ffff269224 */ /* 0x000fe200078e000a */
[----:B------:R-:W-:Y:S01]  /*8cc0*/  PRMT R48, R0, 0x7610, R48 ;  /* 0x0000761000307816 */ /* 0x000fe20000000030 */
[----:B------:R-:W-:Y:S01]  /*8cd0*/  @!P1 IMAD.MOV.U32 R39, RZ, RZ, R11 ;  /* 0x000000ffff279224 */ /* 0x000fe200078e000b */
[----:B------:R-:W-:Y:S01]  /*8ce0*/  PRMT R34, R34, 0x5410, R3 ;  /* 0x0000541022227816 */ /* 0x000fe20000000003 */
[----:B------:R0:W2:Y:S01]  /*8cf0*/  SHFL.IDX PT, R0, R26, 0x1, 0x1c1f ;  /* 0x003c1f001a007f89 */ /* 0x0000a200000e0000 */
[----:B------:R-:W-:-:S02]  /*8d00*/  IMAD.MOV.U32 R8, RZ, RZ, R38 ;  /* 0x000000ffff087224 */ /* 0x000fc400078e0026 */
[----:B---3--:R-:W-:Y:S01]  /*8d10*/  @!P1 IMAD.MOV.U32 R28, RZ, RZ, R4 ;  /* 0x000000ffff1c9224 */ /* 0x008fe200078e0004 */
[----:B------:R0:W3:Y:S01]  /*8d20*/  SHFL.IDX PT, R3, R25, 0x1, 0x1c1f ;  /* 0x003c1f0019037f89 */ /* 0x0000e200000e0000 */
        /* <DEDUP_REMOVED lines=12> */
[----:B------:R-:W-:Y:S02]  /*8df0*/  CS2R R4, SRZ ;  /* 0x0000000000047805 */ /* 0x000fe4000001ff00 */
[----:B------:R-:W-:Y:S02]  /*8e00*/  PRMT R31, R31, 0x5410, R6 ;  /* 0x000054101f1f7816 */ /* 0x000fe40000000006 */
[----:B012-4-:R-:W-:-:S07]  /*8e10*/  PRMT R55, R7, 0x7610, R55 ;  /* 0x0000761007377816 */ /* 0x017fce0000000037 */
.L_x_14764:
        /* <DEDUP_REMOVED lines=13> */
[-C--:B---3--:R-:W-:Y:S02]  /*8ef0*/  IADD3 R8, P1, R3, R4.reuse, RZ ;  /* 0x0000000403087210 */ /* 0x088fe40007f3e0ff */
[----:B------:R-:W-:-:S03]  /*8f00*/  IADD3 R4, P2, R14, R4, RZ ;  /* 0x000000040e047210 */ /* 0x000fc60007f5e0ff */
[--C-:B------:R-:W-:Y:S02]  /*8f10*/  IMAD.X R9, R0, 0x1, R5.reuse, P1 ;  /* 0x0000000100097824 */ /* 0x100fe400008e0605 */
[----:B------:R-:W-:-:S04]  /*8f20*/  IMAD.X R5, R24, 0x1, R5, P2 ;  /* 0x0000000118057824 */ /* 0x000fc800010e0605 */
[----:B------:R-:W5:Y:S04]  /*8f30*/  LD.E.128 R8, desc[UR42][R8.64] ;  /* 0x0000002a08087980 */ /* 0x000f68000c101d00 */
[----:B------:R-:W5:Y:S02]  /*8f40*/  LD.E.128 R4, desc[UR42][R4.64] ;  /* 0x0000002a04047980 */ /* 0x000f64000c101d00 */
.L_x_14476:
[----:B------:R-:W-:Y:S05]  /*8f50*/  BSYNC B1 ;  /* 0x0000000000017941 */ /* 0x000fea0003800000 */
.L_x_14475:
[----:B------:R-:W-:Y:S01]  /*8f60*/  ULEA.HI UR4, UR36, UR36, URZ, 0x1 ;  /* 0x0000002424047291 */ /* 0x000fe2000f8f083f */
[----:B------:R-:W0:Y:S01]  /*8f70*/  S2R R0, SR_TID.X ;  /* 0x0000000000007919 */ /* 0x000e220000002100 */
[----:B------:R-:W-:Y:S01]  /*8f80*/  IMAD R32, R33, -0xc0, R32 ;  /* 0xffffff4021207824 */ /* 0x000fe200078e0220 */
[----:B------:R-:W-:Y:S01]  /*8f90*/  BSSY B1, `(.L_x_14477) ;  /* 0x0000020000017945 */ /* 0x000fe20003800000 */
[----:B------:R-:W-:Y:S01]  /*8fa0*/  ULOP3.LUT UR4, UR4, 0xfffffffe, URZ, 0xc0, !UPT ;  /* 0xfffffffe04047892 */ /* 0x000fe2000f8ec03f */
[----:B---3-5:R-:W-:Y:S02]  /*8fb0*/  IMAD.MOV.U32 R3, RZ, RZ, R5 ;  /* 0x000000ffff037224 */ /* 0x028fe400078e0005 */
[----:B------:R-:W-:Y:S01]  /*8fc0*/  VIMNMX R32, R32, 0xc0, PT ;  /* 0x000000c020207848 */ /* 0x000fe20003fe0100 */
[----:B------:R-:W-:Y:S02]  /*8fd0*/  UIADD3 UR4, UR36, -UR4, URZ ;  /* 0x8000000424047290 */ /* 0x000fe4000fffe03f */
[----:B------:R-:W-:Y:S01]  /*8fe0*/  PRMT R42, R3, 0x7610, R42 ;  /* 0x00007610032a7816 */ /* 0x000fe2000000002a */
[----:B------:R-:W-:-:S03]  /*8ff0*/  IMAD.MOV.U32 R3, RZ, RZ, R7 ;  /* 0x000000ffff037224 */ /* 0x000fc600078e0007 */
[----:B------:R-:W-:Y:S02]  /*9000*/  IMAD.U32 R13, RZ, RZ, UR4 ;  /* 0x00000004ff0d7e24 */ /* 0x000fe4000f8e00ff */
[----:B------:R-:W-:Y:S01]  /*9010*/  PRMT R40, R3, 0x7610, R40 ;  /* 0x0000761003287816 */ /* 0x000fe20000000028 */
[----:B------:R-:W-:Y:S02]  /*9020*/  IMAD.MOV.U32 R3, RZ, RZ, R11 ;  /* 0x000000ffff037224 */ /* 0x000fe400078e000b */
[----:B------:R-:W-:-:S04]  /*9030*/  SHF.L.U32 R13, R13, 0x1f, RZ ;  /* 0x0000001f0d0d7819 */ /* 0x000fc800000006ff */
[----:B------:R-:W1:Y:S01]  /*9040*/  SYNCS.PHASECHK.TRANS64.TRYWAIT P1, [R2+URZ+0x16800], R13 ;  /* 0x0168000d020075a7 */ /* 0x000e62000802017f */
[----:B0-----:R-:W-:-:S05]  /*9050*/  VIADD R0, R0, 0xffffff80 ;  /* 0xffffff8000007836 */ /* 0x001fca0000000000 */
[--C-:B------:R-:W-:Y:S02]  /*9060*/  SHF.R.S32.HI R12, RZ, 0x1f, R0.reuse ;  /* 0x0000001fff0c7819 */ /* 0x100fe40000011400 */
[----:B------:R-:W-:Y:S02]  /*9070*/  SHF.R.S32.HI R14, RZ, 0x1f, R0 ;  /* 0x0000001fff0e7819 */ /* 0x000fe40000011400 */
[-C--:B------:R-:W-:Y:S02]  /*9080*/  LEA.HI R12, R12, R0.reuse, RZ, 0x2 ;  /* 0x000000000c0c7211 */ /* 0x080fe400078f10ff */
[----:B------:R-:W-:Y:S01]  /*9090*/  LEA.HI R14, R14, R0, RZ, 0x2 ;  /* 0x000000000e0e7211 */ /* 0x000fe200078f10ff */
[----:B------:R-:W-:Y:S01]  /*90a0*/  IMAD.MOV.U32 R0, RZ, RZ, R4 ;  /* 0x000000ffff007224 */ /* 0x000fe200078e0004 */
[----:B------:R-:W-:Y:S02]  /*90b0*/  SHF.R.S32.HI R12, RZ, 0x2, R12 ;  /* 0x00000002ff0c7819 */ /* 0x000fe4000001140c */
[----:B------:R-:W-:-:S02]  /*90c0*/  SHF.R.S32.HI R14, RZ, 0x2, R14 ;  /* 0x00000002ff0e7819 */ /* 0x000fc4000001140e */
[----:B------:R-:W-:Y:S01]  /*90d0*/  PRMT R43, R0, 0x7610, R43 ;  /* 0x00007610002b7816 */ /* 0x000fe2000000002b */
[----:B------:R-:W-:Y:S01]  /*90e0*/  VIADD R12, R12, 0x60 ;  /* 0x000000600c0c7836 */ /* 0x000fe20000000000 */
[-C--:B------:R-:W-:Y:S01]  /*90f0*/  ISETP.GE.OR P2, PT, R14, R32.reuse, P0 ;  /* 0x000000200e00720c */ /* 0x080fe20000746670 */
[----:B------:R-:W-:Y:S02]  /*9100*/  IMAD.MOV.U32 R0, RZ, RZ, R6 ;  /* 0x000000ffff007224 */ /* 0x000fe400078e0006 */
[----:B------:R-:W-:Y:S01]  /*9110*/  IMAD.MOV.U32 R14, RZ, RZ, R9 ;  /* 0x000000ffff0e7224 */ /* 0x000fe200078e0009 */
[----:B------:R-:W-:Y:S01]  /*9120*/  ISETP.GE.OR P0, PT, R12, R32, P0 ;  /* 0x000000200c00720c */ /* 0x000fe20000706670 */
[----:B------:R-:W-:Y:S01]  /*9130*/  IMAD.MOV.U32 R12, RZ, RZ, R8 ;  /* 0x000000ffff0c7224 */ /* 0x000fe200078e0008 */
[----:B------:R-:W-:Y:S01]  /*9140*/  PRMT R41, R0, 0x7610, R41 ;  /* 0x0000761000297816 */ /* 0x000fe20000000029 */
[----:B------:R-:W-:Y:S01]  /*9150*/  IMAD.MOV.U32 R0, RZ, RZ, R10 ;  /* 0x000000ffff007224 */ /* 0x000fe200078e000a */
[----:B------:R-:W-:-:S02]  /*9160*/  PRMT R44, R14, 0x7610, R44 ;  /* 0x000076100e2c7816 */ /* 0x000fc4000000002c */
[----:B------:R-:W-:Y:S01]  /*9170*/  PRMT R45, R12, 0x7610, R45 ;  /* 0x000076100c2d7816 */ /* 0x000fe2000000002d */
[----:B-1----:R-:W-:Y:S06]  /*9180*/  @!P1 BRA `(.L_x_14478) ;  /* 0x0000018400249947 */ /* 0x002fec0003800000 */
.L_x_14765:
[----:B------:R-:W-:Y:S05]  /*9190*/  BSYNC B1 ;  /* 0x0000000000017941 */ /* 0x000fea0003800000 */
.L_x_14477:
[----:B------:R-:W-:Y:S04]  /*91a0*/  BSSY B1, `(.L_x_14479) ;  /* 0x0000070000017945 */ /* 0x000fe80003800000 */
[----:B------:R-:W-:Y:S05]  /*91b0*/  @P2 BRA `(.L_x_14480) ;  /* 0x0000000400b82947 */ /* 0x000fea0003800000 */
[----:B------:R-:W2:Y:S01]  /*91c0*/  LDL R12, [R1+0x44] ;  /* 0x00004400010c7983 */ /* 0x000ea20000100800 */
[----:B0-----:R-:W-:Y:S01]  /*91d0*/  IMAD.IADD R13, R16, 0x1, R35 ;  /* 0x00000001100d7824 */ /* 0x001fe200078e0223 */
[----:B------:R-:W-:Y:S01]  /*91e0*/  SHF.R.U64 R49, R28, 0x10, R29 ;  /* 0x000000101c317819 */ /* 0x000fe2000000121d */
[----:B------:R-:W0:Y:S01]  /*91f0*/  S2R R14, SR_TID.X ;  /* 0x00000000000e7919 */ /* 0x000e220000002100 */
[----:B------:R-:W-:Y:S02]  /*9200*/  SHF.R.U64 R47, R36, 0x10, R37 ;  /* 0x00000010242f7819 */ /* 0x000fe40000001225 */
[----:B------:R-:W-:Y:S02]  /*9210*/  SHF.R.U64 R36, R38, 0x10, R39 ;  /* 0x0000001026247819 */ /* 0x000fe40000001227 */
[----:B------:R-:W-:Y:S02]  /*9220*/  SHF.R.U64 R52, R20, 0x10, R21 ;  /* 0x0000001014347819 */ /* 0x000fe40000001215 */
[----:B------:R-:W-:-:S02]  /*9230*/  PRMT R49, R50, 0x5410, R49 ;  /* 0x0000541032317816 */ /* 0x000fc40000000031 */
[----:B------:R-:W-:Y:S02]  /*9240*/  SHF.R.U32.HI R39, RZ, 0x10, R39 ;  /* 0x00000010ff277819 */ /* 0x000fe40000011627 */
[----:B------:R-:W-:Y:S01]  /*9250*/  PRMT R38, R48, 0x5410, R47 ;  /* 0x0000541030267816 */ /* 0x000fe2000000002f */
[----:B------:R-:W-:Y:S01]  /*9260*/  IMAD.U32 R50, R49, 0x10000, RZ ;  /* 0x0001000031327824 */ /* 0x000fe200078e00ff */
[----:B------:R-:W-:Y:S02]  /*9270*/  SHF.R.U32.HI R53, RZ, 0x10, R21 ;  /* 0x00000010ff357819 */ /* 0x000fe40000011615 */
[C---:B------:R-:W-:Y:S02]  /*9280*/  PRMT R47, R31.reuse, 0x5410, R36 ;  /* 0x000054101f2f7816 */ /* 0x040fe40000000024 */
[----:B------:R-:W-:Y:S02]  /*9290*/  PRMT R52, R31, 0x5432, R52 ;  /* 0x000054321f347816 */ /* 0x000fe40000000034 */
[----:B------:R-:W-:Y:S01]  /*92a0*/  PRMT R48, R34, 0x5410, R39 ;  /* 0x0000541022307816 */ /* 0x000fe20000000027 */
[----:B------:R-:W-:Y:S01]  /*92b0*/  IMAD.U32 R39, R38, 0x10000, RZ ;  /* 0x0001000026277824 */ /* 0x000fe200078e00ff */
[----:B------:R-:W-:-:S02]  /*92c0*/  SHF.R.U32.HI R46, RZ, 0x10, R37 ;  /* 0x00000010ff2e7819 */ /* 0x000fc40000011625 */
[----:B------:R-:W-:Y:S02]  /*92d0*/  SHF.R.U32.HI R51, RZ, 0x10, R29 ;  /* 0x00000010ff337819 */ /* 0x000fe4000001161d */
[----:B------:R-:W-:Y:S02]  /*92e0*/  PRMT R53, R55, 0x5410, R53 ;  /* 0x0000541037357816 */ /* 0x000fe40000000035 */
[----:B------:R-:W-:Y:S02]  /*92f0*/  LOP3.LUT R49, R49, 0xffff0000, RZ, 0xc0, !PT ;  /* 0xffff000031317812 */ /* 0x000fe400078ec0ff */
[----:B------:R-:W-:Y:S02]  /*9300*/  PRMT R46, R34, 0x5432, R46 ;  /* 0x00005432222e7816 */ /* 0x000fe4000000002e */
[----:B------:R-:W-:Y:S01]  /*9310*/  PRMT R51, R54, 0x5410, R51 ;  /* 0x0000541036337816 */ /* 0x000fe20000000033 */
[----:B0-----:R-:W-:-:S05]  /*9320*/  VIADD R25, R14, 0xffffff80 ;  /* 0xffffff800e197836 */ /* 0x001fca0000000000 */
[----:B------:R-:W-:-:S04]  /*9330*/  SHF.R.S32.HI R24, RZ, 0x1f, R25 ;  /* 0x0000001fff187819 */ /* 0x000fc80000011419 */
[----:B------:R-:W-:-:S04]  /*9340*/  LEA.HI R24, R24, R25, RZ, 0x5 ;  /* 0x0000001918187211 */ /* 0x000fc800078f28ff */
        /* <DEDUP_REMOVED lines=12> */
[----:B------:R-:W0:Y:S04]  /*9410*/  LDS.128 R12, [R32+0x8400] ;  /* 0x00840000200c7984 */ /* 0x000e280000000c00 */
        /* <DEDUP_REMOVED lines=11> */
[----:B------:R-:W-:Y:S01]  /*94d0*/  LOP3.LUT R31, R38, 0xffff0000, RZ, 0xc0, !PT ;  /* 0xffff0000261f7812 */ /* 0x000fe200078ec0ff */
[----:B------:R-:W-:-:S02]  /*94e0*/  IMAD.U32 R38, R51, 0x10000, RZ ;  /* 0x0001000033267824 */ /* 0x000fc400078e00ff */
[----:B------:R-:W-:Y:S01]  /*94f0*/  FFMA.FTZ R55, R20, R39, -R55 ;  /* 0x0000002714377223 */ /* 0x000fe20000010837 */
[----:B------:R-:W-:Y:S01]  /*9500*/  FMUL.FTZ R39, R24, R49 ;  /* 0x0000003118277220 */ /* 0x000fe20000410000 */
[----:B------:R-:W-:Y:S01]  /*9510*/  FFMA.FTZ R57, R20, R50, R57 ;  /* 0x0000003214397223 */ /* 0x000fe20000010039 */
[----:B------:R-:W-:Y:S02]  /*9520*/  IMAD.U32 R20, R46, 0x10000, RZ ;  /* 0x000100002e147824 */ /* 0x000fe400078e00ff */
[-C--:B------:R-:W-:Y:S01]  /*9530*/  FMUL.FTZ R59, R24, R31.reuse ;  /* 0x0000001f183b7220 */ /* 0x080fe20000410000 */
[----:B------:R-:W-:Y:S01]  /*9540*/  FFMA.FTZ R50, R12, R31, -R39 ;  /* 0x0000001f0c327223 */ /* 0x000fe20000010827 */
[C---:B------:R-:W-:Y:S01]  /*9550*/  FMUL.FTZ R54, R34.reuse, R38 ;  /* 0x0000002622367220 */ /* 0x040fe20000410000 */
[----:B------:R-:W-:Y:S01]  /*9560*/  FMUL.FTZ R31, R34, R20 ;  /* 0x00000014221f7220 */ /* 0x000fe20000410000 */
[----:B------:R-:W-:Y:S01]  /*9570*/  LOP3.LUT R24, R51, 0xffff0000, RZ, 0xc0, !PT ;  /* 0xffff000033187812 */ /* 0x000fe200078ec0ff */
[----:B------:R-:W-:Y:S01]  /*9580*/  IMAD.U32 R36, R26, 0x10000, RZ ;  /* 0x000100001a247824 */ /* 0x000fe200078e00ff */
[----:B------:R-:W-:Y:S01]  /*9590*/  LOP3.LUT R46, R46, 0xffff0000, RZ, 0xc0, !PT ;  /* 0xffff00002e2e7812 */ /* 0x000fe200078ec0ff */
[C---:B------:R-:W-:Y:S01]  /*95a0*/  FFMA.FTZ R38, R21.reuse, R38, R31 ;  /* 0x0000002615267223 */ /* 0x040fe2000001001f */
[----:B------:R-:W-:Y:S01]  /*95b0*/  FFMA.FTZ R34, R12, R49, R59 ;  /* 0x000000310c227223 */ /* 0x000fe2000001003b */
[----:B------:R-:W-:Y:S01]  /*95c0*/  FFMA.FTZ R54, R21, R20, -R54 ;  /* 0x0000001415367223 */ /* 0x000fe20000010836 */
[----:B------:R-:W-:-:S02]  /*95d0*/  IMAD.U32 R31, R52, 0x10000, RZ ;  /* 0x00010000341f7824 */ /* 0x000fc400078e00ff */
[----:B------:R-:W-:Y:S01]  /*95e0*/  FMUL.FTZ R12, R25, R24 ;  /* 0x00000018190c7220 */ /* 0x000fe20000410000 */
[----:B------:R-:W-:Y:S02]  /*95f0*/  IMAD.U32 R21, R47, 0x10000, RZ ;  /* 0x000100002f157824 */ /* 0x000fe400078e00ff */
[-C--:B------:R-:W-:Y:S01]  /*9600*/  FMUL.FTZ R56, R25, R46.reuse ;  /* 0x0000002e19387220 */ /* 0x080fe20000410000 */
[----:B------:R-:W-:Y:S02]  /*9610*/  IMAD.U32 R37, R27, 0x10000, RZ ;  /* 0x000100001b257824 */ /* 0x000fe400078e00ff */
[----:B------:R-:W-:Y:S01]  /*9620*/  FMUL.FTZ R49, R36, R31 ;  /* 0x0000001f24317220 */ /* 0x000fe20000410000 */
[----:B------:R-:W-:Y:S02]  /*9630*/  IMAD.U32 R20, R53, 0x10000, RZ ;  /* 0x0001000035147824 */ /* 0x000fe400078e00ff */
[----:B------:R-:W-:Y:S01]  /*9640*/  FFMA.FTZ R25, R13, R46, -R12 ;  /* 0x0000002e0d197223 */ /* 0x000fe2000001080c */
[----:B------:R-:W-:-:S02]  /*9650*/  IMAD.U32 R28, R14, 0x10000, RZ ;  /* 0x000100000e1c7824 */ /* 0x000fc400078e00ff */
[-C--:B------:R-:W-:Y:S01]  /*9660*/  FMUL.FTZ R36, R36, R21.reuse ;  /* 0x0000001524247220 */ /* 0x080fe20000410000 */
[----:B------:R-:W-:Y:S01]  /*9670*/  FFMA.FTZ R39, R13, R24, R56 ;  /* 0x000000180d277223 */ /* 0x000fe20000010038 */
[----:B------:R-:W-:Y:S02]  /*9680*/  IMAD.U32 R29, R15, 0x10000, RZ ;  /* 0x000100000f1d7824 */ /* 0x000fe400078e00ff */
[C---:B------:R-:W-:Y:S01]  /*9690*/  FMUL.FTZ R24, R37.reuse, R20 ;  /* 0x0000001425187220 */ /* 0x040fe20000410000 */
[----:B------:R-:W-:Y:S02]  /*96a0*/  IMAD.U32 R12, R48, 0x10000, RZ ;  /* 0x00010000300c7824 */ /* 0x000fe400078e00ff */
[C---:B------:R-:W-:Y:S01]  /*96b0*/  FFMA.FTZ R49, R28.reuse, R21, -R49 ;  /* 0x000000151c317223 */ /* 0x040fe20000010831 */
[----:B------:R-:W-:Y:S01]  /*96c0*/  FFMA.FTZ R36, R28, R31, R36 ;  /* 0x0000001f1c247223 */ /* 0x000fe20000010024 */
[----:B------:R-:W-:Y:S01]  /*96d0*/  LOP3.LUT R26, R26, 0xffff0000, RZ, 0xc0, !PT ;  /* 0xffff00001a1a7812 */ /* 0x000fe200078ec0ff */
[-C--:B------:R-:W-:Y:S01]  /*96e0*/  FMUL.FTZ R46, R37, R12.reuse ;  /* 0x0000000c252e7220 */ /* 0x080fe20000410000 */
        /* <DEDUP_REMOVED lines=27> */
.L_x_14480:
[----:B------:R-:W-:Y:S05]  /*98a0*/  BSYNC B1 ;  /* 0x0000000000017941 */ /* 0x000fea0003800000 */
.L_x_14479:
[----:B------:R-:W-:Y:S02]  /*98b0*/  PRMT R28, R0, 0x7610, R28 ;  /* 0x00007610001c7816 */ /* 0x000fe4000000001c */
[----:B------:R-:W-:Y:S01]  /*98c0*/  PRMT R31, R3, 0x7610, R31 ;  /* 0x00007610031f7816 */ /* 0x000fe2000000001f */
[----:B------:R-:W-:Y:S06]  /*98d0*/  @P0 BRA `(.L_x_14471) ;  /* 0x0000000400940947 */ /* 0x000fec0003800000 */
[----:B-1----:R-:W2:Y:S04]  /*98e0*/  LDL R14, [R1+0x38] ;  /* 0x00003800010e7983 */ /* 0x002ea80000100800 */
[----:B0-----:R-:W3:Y:S04]  /*98f0*/  LDL R13, [R1+0x64] ;  /* 0x00006400010d7983 */ /* 0x001ee80000100800 */
[----:B------:R-:W4:Y:S04]  /*9900*/  LDL R12, [R1+0x48] ;  /* 0x00004800010c7983 */ /* 0x000f280000100800 */
[----:B------:R-:W5:Y:S01]  /*9910*/  LDL R33, [R1+0x58] ;  /* 0x0000580001217983 */ /* 0x000f620000100800 */
[----:B------:R-:W-:Y:S01]  /*9920*/  IMAD.IADD R0, R16, 0x1, R35 ;  /* 0x0000000110007824 */ /* 0x000fe200078e0223 */
[----:B------:R-:W-:-:S02]  /*9930*/  SHF.R.U64 R20, R8, 0x10, R9 ;  /* 0x0000001008147819 */ /* 0x000fc40000001209 */
[----:B------:R-:W-:Y:S02]  /*9940*/  SHF.R.U64 R8, R4, 0x10, R5 ;  /* 0x0000001004087819 */ /* 0x000fe40000001205 */
[----:B------:R-:W-:Y:S02]  /*9950*/  SHF.R.U32.HI R9, RZ, 0x10, R9 ;  /* 0x00000010ff097819 */ /* 0x000fe40000011609 */
[----:B------:R-:W-:Y:S02]  /*9960*/  PRMT R43, R43, 0x5410, R8 ;  /* 0x000054102b2b7816 */ /* 0x000fe40000000008 */
[----:B------:R-:W-:Y:S02]  /*9970*/  SHF.R.U64 R21, R10, 0x10, R11 ;  /* 0x000000100a157819 */ /* 0x000fe4000000120b */
[----:B------:R-:W-:Y:S01]  /*9980*/  SHF.R.U32.HI R5, RZ, 0x10, R5 ;  /* 0x00000010ff057819 */ /* 0x000fe20000011605 */
[----:B------:R-:W-:Y:S01]  /*9990*/  IMAD.U32 R32, R43, 0x10000, RZ ;  /* 0x000100002b207824 */ /* 0x000fe200078e00ff */
[----:B------:R-:W-:-:S02]  /*99a0*/  PRMT R45, R45, 0x5410, R20 ;  /* 0x000054102d2d7816 */ /* 0x000fc40000000014 */
[----:B------:R-:W-:Y:S02]  /*99b0*/  PRMT R44, R44, 0x5410, R9 ;  /* 0x000054102c2c7816 */ /* 0x000fe40000000009 */
        /* <DEDUP_REMOVED lines=10> */
[----:B------:R-:W-:Y:S02]  /*9a60*/  PRMT R41, R41, 0x5410, R4 ;  /* 0x0000541029297816 */ /* 0x000fe40000000004 */
[----:B------:R-:W-:Y:S02]  /*9a70*/  LOP3.LUT R45, R45, 0xffff0000, RZ, 0xc0, !PT ;  /* 0xffff00002d2d7812 */ /* 0x000fe400078ec0ff */
[----:B--2---:R-:W-:-:S04]  /*9a80*/  LOP3.LUT R0, R14, 0x38, R0, 0xf8, !PT ;  /* 0x000000380e007812 */ /* 0x004fc800078ef800 */
[----:B---3--:R-:W-:-:S05]  /*9a90*/  LOP3.LUT R0, R0, R13, RZ, 0x3c, !PT ;  /* 0x0000000d00007212 */ /* 0x008fca00078e3cff */
[----:B----4-:R-:W-:Y:S02]  /*9aa0*/  IMAD.IADD R3, R12, 0x1, R0 ;  /* 0x000000010c037824 */ /* 0x010fe400078e0200 */
[----:B-----5:R-:W0:Y:S02]  /*9ab0*/  LDS.128 R12, [R33+0x8400] ;  /* 0x00840000210c7984 */ /* 0x020e240000000c00 */
[----:B------:R-:W-:-:S05]  /*9ac0*/  IMAD R0, R3, 0x2, R2 ;  /* 0x0000000203007824 */ /* 0x000fca00078e0202 */
[----:B------:R-:W1:Y:S01]  /*9ad0*/  LDS.128 R24, [R0+0x8400] ;  /* 0x0084000000187984 */ /* 0x000e620000000c00 */
[C---:B0-----:R-:W-:Y:S01]  /*9ae0*/  IMAD.U32 R3, R12.reuse, 0x10000, RZ ;  /* 0x000100000c037824 */ /* 0x041fe200078e00ff */
[----:B------:R-:W-:Y:S01]  /*9af0*/  LOP3.LUT R4, R12, 0xffff0000, RZ, 0xc0, !PT ;  /* 0xffff00000c047812 */ /* 0x000fe200078ec0ff */
[C---:B------:R-:W-:Y:S01]  /*9b00*/  IMAD.U32 R5, R13.reuse, 0x10000, RZ ;  /* 0x000100000d057824 */ /* 0x040fe200078e00ff */
[----:B------:R-:W-:Y:S01]  /*9b10*/  LOP3.LUT R12, R13, 0xffff0000, RZ, 0xc0, !PT ;  /* 0xffff00000d0c7812 */ /* 0x000fe200078ec0ff */
[----:B------:R-:W-:Y:S01]  /*9b20*/  IMAD.U32 R8, R15, 0x10000, RZ ;  /* 0x000100000f087824 */ /* 0x000fe200078e00ff */
        /* <DEDUP_REMOVED lines=12> */
[C---:B------:R-:W-:Y:S01]  /*9bf0*/  IMAD.U32 R3, R29.reuse, 0x10000, RZ ;  /* 0x000100001d037824 */ /* 0x040fe200078e00ff */
[----:B------:R-:W-:Y:S01]  /*9c00*/  LOP3.LUT R29, R29, 0xffff0000, RZ, 0xc0, !PT ;  /* 0xffff00001d1d7812 */ /* 0x000fe200078ec0ff */
[----:B------:R-:W-:Y:S02]  /*9c10*/  IMAD.U32 R9, R40, 0x10000, RZ ;  /* 0x0001000028097824 */ /* 0x000fe400078e00ff */
[-C--:B------:R-:W-:Y:S01]  /*9c20*/  FMUL.FTZ R32, R11, R28.reuse ;  /* 0x0000001c0b207220 */ /* 0x080fe20000410000 */
[C---:B------:R-:W-:Y:S01]  /*9c30*/  FFMA.FTZ R46, R5.reuse, R28, -R46 ;  /* 0x0000001c052e7223 */ /* 0x040fe2000001082e */
[C---:B------:R-:W-:Y:S01]  /*9c40*/  FMUL.FTZ R28, R20.reuse, R3 ;  /* 0x00000003141c7220 */ /* 0x040fe20000410000 */
[----:B------:R-:W-:Y:S01]  /*9c50*/  FMUL.FTZ R11, R20, R9 ;  /* 0x00000009140b7220 */ /* 0x000fe20000410000 */
[----:B------:R-:W-:Y:S01]  /*9c60*/  FFMA.FTZ R32, R5, R34, R32 ;  /* 0x0000002205207223 */ /* 0x000fe20000010020 */
[----:B------:R-:W-:Y:S01]  /*9c70*/  FMUL.FTZ R5, R10, R43 ;  /* 0x0000002b0a057220 */ /* 0x000fe20000410000 */
[----:B------:R-:W-:Y:S01]  /*9c80*/  FFMA.FTZ R28, R8, R9, R28 ;  /* 0x00000009081c7223 */ /* 0x000fe2000001001c */
[----:B------:R-:W-:Y:S01]  /*9c90*/  LOP3.LUT R9, R42, 0xffff0000, RZ, 0xc0, !PT ;  /* 0xffff00002a097812 */ /* 0x000fe200078ec0ff */
[----:B------:R-:W-:Y:S01]  /*9ca0*/  FFMA.FTZ R20, R8, R3, -R11 ;  /* 0x0000000308147223 */ /* 0x000fe2000001080b */
[----:B------:R-:W-:Y:S01]  /*9cb0*/  FMUL.FTZ R11, R10, R45 ;  /* 0x0000002d0a0b7220 */ /* 0x000fe20000410000 */
[----:B------:R-:W-:-:S02]  /*9cc0*/  IMAD.U32 R6, R14, 0x10000, RZ ;  /* 0x000100000e067824 */ /* 0x000fc400078e00ff */
[----:B------:R-:W-:Y:S01]  /*9cd0*/  FFMA.FTZ R45, R4, R45, -R5 ;  /* 0x0000002d042d7223 */ /* 0x000fe20000010805 */
        /* <DEDUP_REMOVED lines=8> */
[CC--:B------:R-:W-:Y:S01]  /*9d60*/  FMUL.FTZ R27, R13.reuse, R8.reuse ;  /* 0x000000080d1b7220 */ /* 0x0c0fe20000410000 */
[----:B------:R-:W-:Y:S01]  /*9d70*/  FFMA.FTZ R11, R4, R43, R11 ;  /* 0x0000002b040b7223 */ /* 0x000fe2000001000b */
[----:B------:R-:W-:Y:S01]  /*9d80*/  FMUL.FTZ R13, R13, R5 ;  /* 0x000000050d0d7220 */ /* 0x000fe20000410000 */
[----:B------:R-:W-:Y:S01]  /*9d90*/  LOP3.LUT R10, R41, 0xffff0000, RZ, 0xc0, !PT ;  /* 0xffff0000290a7812 */ /* 0x000fe200078ec0ff */
[-C--:B------:R-:W-:Y:S01]  /*9da0*/  FMUL.FTZ R24, R24, R3.reuse ;  /* 0x0000000318187220 */ /* 0x080fe20000410000 */
[----:B------:R-:W-:Y:S01]  /*9db0*/  FFMA.FTZ R25, R12, R3, -R25 ;  /* 0x000000030c197223 */ /* 0x000fe20000010819 */
[----:B------:R-:W-:Y:S01]  /*9dc0*/  LOP3.LUT R4, R21, 0xffff0000, RZ, 0xc0, !PT ;  /* 0xffff000015047812 */ /* 0x000fe200078ec0ff */
[----:B------:R-:W-:Y:S01]  /*9dd0*/  FFMA.FTZ R27, R6, R5, -R27 ;  /* 0x00000005061b7223 */ /* 0x000fe2000001081b */
[----:B------:R-:W-:Y:S01]  /*9de0*/  LOP3.LUT R3, R40, 0xffff0000, RZ, 0xc0, !PT ;  /* 0xffff000028037812 */ /* 0x000fe200078ec0ff */
[----:B------:R-:W-:Y:S01]  /*9df0*/  FFMA.FTZ R13, R6, R8, R13 ;  /* 0x00000008060d7223 */ /* 0x000fe2000001000d */
[C---:B------:R-:W-:Y:S01]  /*9e00*/  FMUL.FTZ R6, R15.reuse, R10 ;  /* 0x0000000a0f067220 */ /* 0x040fe20000410000 */
        /* <DEDUP_REMOVED lines=18> */
.L_x_14471:
[----:B------:R-:W-:Y:S05]  /*9f30*/  BSYNC B0 ;  /* 0x0000000000007941 */ /* 0x000fea0003800000 */
.L_x_14457:
[----:B------:R-:W-:Y:S01]  /*9f40*/  @!PT LDS RZ, [RZ] ;  /* 0x00000000fffff984 */ /* 0x000fe20000000800 */
[----:B------:R-:W-:Y:S01]  /*9f50*/  @!PT LDS RZ, [RZ] ;  /* 0x00000000fffff984 */ /* 0x000fe20000000800 */
[----:B------:R-:W-:Y:S01]  /*9f60*/  @!PT LDS RZ, [RZ] ;  /* 0x00000000fffff984 */ /* 0x000fe20000000800 */
[----:B------:R-:W-:Y:S01]  /*9f70*/  @!PT LDS RZ, [RZ] ;  /* 0x00000000fffff984 */ /* 0x000fe20000000800 */
[----:B------:R3:W-:Y:S06]  /*9f80*/  MEMBAR.ALL.CTA ;  /* 0x0000000000007992 */ /* 0x0007ec0000008000 */
[----:B---3--:R-:W3:Y:S01]  /*9f90*/  FENCE.VIEW.ASYNC.S ;  /* 0x00000000000073c6 */ /* 0x008ee20000000000 */
[----:B------:R-:W-:Y:S05]  /*9fa0*/  WARPSYNC.ALL ;  /* 0x0000000000007948 */ /* 0x000fea0003800000 */
[----:B---3--:R-:W-:Y:S06]  /*9fb0*/  BAR.SYNC.DEFER_BLOCKING 0xd, 0x180 ;  /* 0x0346000000007b1d */ /* 0x008fec0000010000 */
.L_x_14454:
[----:B-12---:R-:W-:-:S05]  /*9fc0*/  IMAD.U32 R0, RZ, RZ, UR39 ;  /* 0x00000027ff007e24 */ /* 0x006fca000f8e00ff */
[----:B------:R-:W-:-:S13]  /*9fd0*/  ISETP.NE.AND P0, PT, R0, 0x3, PT ;  /* 0x000000030000780c */ /* 0x000fda0003f05270 */
[----:B------:R-:W-:Y:S05]  /*9fe0*/  @!P0 BRA `(.L_x_14481) ;  /* 0x0000000000048947 */ /* 0x000fea0003800000 */
[----:B------:R-:W-:Y:S01]  /*9ff0*/  BPT.TRAP 0x1 ;  /* 0x000000040000795c */ /* 0x000fe20000300000 */
.L_x_14481:
[----:B------:R-:W-:Y:S01]  /*a000*/  IMAD R12, R22, 0x8, R2 ;  /* 0x00000008160c7824 */ /* 0x000fe200078e0202 */
[----:B0-----:R-:W-:-:S04]  /*a010*/  SHF.L.U32 R3, R154, 0x1f, RZ ;  /* 0x0000001f9a037819 */ /* 0x001fc800000006ff */
[----:B------:R0:W1:Y:S01]  /*a020*/  SYNCS.PHASECHK.TRANS64.TRYWAIT P1, [R12+URZ+0x16830], R3 ;  /* 0x016830030c0075a7 */ /* 0x000062000802017f */
[----:B------:R-:W-:Y:S05]  /*a030*/  @!P0 BRA `(.L_x_14482) ;  /* 0x0000000000048947 */ /* 0x000fea0003800000 */
[----:B------:R-:W-:Y:S01]  /*a040*/  BPT.TRAP 0x1 ;  /* 0x000000040000795c */ /* 0x000fe20000300000 */
.L_x_14482:
        /* <DEDUP_REMOVED lines=10> */
.L_x_14483:
[----:B--2---:R-:W2:Y:S01]  /*a0f0*/  LDL R0, [R1+0x30] ;  /* 0x0000300001007983 */ /* 0x004ea20000100800 */
[----:B------:R-:W-:Y:S01]  /*a100*/  IMAD.MOV.U32 R5, RZ, RZ, 0x40000040 ;  /* 0x40000040ff057424 */ /* 0x000fe200078e00ff */
[----:B------:R-:W-:Y:S05]  /*a110*/  WARPSYNC.ALL ;  /* 0x0000000000007948 */ /* 0x000fea0003800000 */
[C---:B------:R-:W-:Y:S01]  /*a120*/  R2UR UR4, R8.reuse ;  /* 0x00000000080472ca */ /* 0x040fe200000e0000 */
[----:B-----5:R-:W-:Y:S01]  /*a130*/  WARPGROUP.ARRIVE ;  /* 0x00000000000079c5 */ /* 0x020fe20000000000 */
[----:B------:R-:W-:Y:S01]  /*a140*/  R2UR UR5, R9 ;  /* 0x00000000090572ca */ /* 0x000fe200000e0000 */
[----:B------:R-:W-:Y:S01]  /*a150*/  VIADD R20, R8, 0x2 ;  /* 0x0000000208147836 */ /* 0x000fe20000000000 */
[----:B------:R-:W-:Y:S01]  /*a160*/  R2UR UR7, R5 ;  /* 0x00000000050772ca */ /* 0x000fe200000e0000 */
[----:B------:R-:W-:-:S02]  /*a170*/  IMAD.MOV.U32 R21, RZ, RZ, 0x40000040 ;  /* 0x40000040ff157424 */ /* 0x000fc400078e00ff */
[----:B------:R-:W-:Y:S02]  /*a180*/  IMAD.MOV.U32 R7, RZ, RZ, 0x40000040 ;  /* 0x40000040ff077424 */ /* 0x000fe400078e00ff */
[C---:B------:R-:W-:Y:S01]  /*a190*/  VIADD R10, R8.reuse, 0x4 ;  /* 0x00000004080a7836 */ /* 0x040fe20000000000 */
[----:B------:R3:W-:Y:S01]  /*a1a0*/  STL.64 [R1+0x20], R20 ;  /* 0x0000201401007387 */ /* 0x0007e20000100a00 */
[----:B------:R-:W-:Y:S02]  /*a1b0*/  IMAD.MOV.U32 R11, RZ, RZ, 0x40000040 ;  /* 0x40000040ff0b7424 */ /* 0x000fe400078e00ff */
[----:B------:R-:W-:Y:S02]  /*a1c0*/  VIADD R14, R8, 0x6 ;  /* 0x00000006080e7836 */ /* 0x000fe40000000000 */
[----:B------:R-:W-:Y:S01]  /*a1d0*/  IMAD.MOV.U32 R15, RZ, RZ, 0x40000040 ;  /* 0x40000040ff0f7424 */ /* 0x000fe200078e00ff */
[----:B------:R3:W-:Y:S01]  /*a1e0*/  STL.64 [R1+0x18], R10 ;  /* 0x0000180a01007387 */ /* 0x0007e20000100a00 */
[----:B------:R-:W-:-:S02]  /*a1f0*/  IMAD.MOV.U32 R5, RZ, RZ, 0x40000040 ;  /* 0x40000040ff057424 */ /* 0x000fc400078e00ff */
[----:B--2---:R-:W-:-:S04]  /*a200*/  IMAD R4, R22, 0x400, R0 ;  /* 0x0000040016047824 */ /* 0x004fc800078e0200 */
[C---:B------:R-:W-:Y:S01]  /*a210*/  VIADD R6, R4.reuse, 0x2 ;  /* 0x0000000204067836 */ /* 0x040fe20000000000 */
[----:B------:R-:W-:-:S13]  /*a220*/  R2UR UR6, R4 ;  /* 0x00000000040672ca */ /* 0x000fda00000e0000 */
[----:B------:R-:W-:Y:S01]  /*a230*/  HGMMA.64x128x16.F32.BF16 R24, gdesc[UR4], RZ, !UPT, gsb0 ;  /* 0x01e00000041879f0 */ /* 0x000fe2000c0018ff */
        /* <DEDUP_REMOVED lines=27> */
.L_x_14485:
[----:B------:R-:W2:Y:S01]  /*a3f0*/  LDL R4, [R1+0x34] ;  /* 0x0000340001047983 */ /* 0x000ea20000100800 */
[----:B------:R-:W3:Y:S03]  /*a400*/  LDC R92, c[0x0][0x448] ;  /* 0x00011200ff5c7b82 */ /* 0x000ee60000000800 */
[----:B------:R-:W2:Y:S04]  /*a410*/  LDL R91, [R1+0x14] ;  /* 0x00001400015b7983 */ /* 0x000ea80000100800 */
[----:B------:R-:W4:Y:S01]  /*a420*/  LDL R93, [R1] ;  /* 0x00000000015d7983 */ /* 0x000f220000100800 */
[----:B------:R-:W5:Y:S01]  /*a430*/  LDC.64 R10, c[0x0][0x9e0] ;  /* 0x00027800ff0a7b82 */ /* 0x000f620000000a00 */
[----:B------:R-:W-:Y:S01]  /*a440*/  LOP3.LUT R18, R18, 0xfffffff7, RZ, 0xc0, !PT ;  /* 0xfffffff712127812 */ /* 0x000fe200078ec0ff */
[----:B------:R-:W-:Y:S01]  /*a450*/  IMAD.U32 R5, RZ, RZ, UR38 ;  /* 0x00000026ff057e24 */ /* 0x000fe2000f8e00ff */
[----:B------:R-:W-:Y:S01]  /*a460*/  ULDC UR29, c[0x0][0x9dc] ;  /* 0x00027700001d7ab9 */ /* 0x000fe20000000800 */
[----:B---3--:R-:W-:-:S13]  /*a470*/  ISETP.NE.AND P1, PT, R92, 0x1, PT ;  /* 0x000000015c00780c */ /* 0x008fda0003f25270 */
[----:B------:R-:W3:Y:S08]  /*a480*/  @P1 LDC R0, c[0x0][0x44c] ;  /* 0x00011300ff001b82 */ /* 0x000ef00000000800 */
[----:B01----:R-:W0:Y:S01]  /*a490*/  @P1 LDC R3, c[0x0][0x450] ;  /* 0x00011400ff031b82 */ /* 0x003e220000000800 */
[----:B------:R-:W-:Y:S01]  /*a4a0*/  @P1 LOP3.LUT R18, R18, 0x8, RZ, 0xfc, !PT ;  /* 0x0000000812121812 */ /* 0x000fe200078efcff */
[----:B------:R-:W-:-:S03]  /*a4b0*/  ULOP3.LUT UR4, URZ, UR29, URZ, 0x33, !UPT ;  /* 0x0000001d3f047292 */ /* 0x000fc6000f8e333f */
[----:B------:R-:W-:Y:S01]  /*a4c0*/  LOP3.LUT R18, R18, 0xfffffffb, RZ, 0xc0, !PT ;  /* 0xfffffffb12127812 */ /* 0x000fe200078ec0ff */
[----:B--2---:R-:W-:-:S04]  /*a4d0*/  IMAD.IADD R13, R4, 0x1, R91 ;  /* 0x00000001040d7824 */ /* 0x004fc800078e025b */
[----:B---3--:R-:W-:-:S05]  /*a4e0*/  @P1 IMAD.HI.U32 R0, R13, R0, RZ ;  /* 0x000000000d001227 */ /* 0x008fca00078e00ff */
[----:B0-----:R-:W-:Y:S01]  /*a4f0*/  @P1 SHF.R.U32.HI R13, RZ, R3, R0 ;  /* 0x00000003ff0d1219 */ /* 0x001fe20000011600 */
[----:B------:R-:W-:-:S04]  /*a500*/  IMAD.MOV.U32 R3, RZ, RZ, -0x80 ;  /* 0xffffff80ff037424 */ /* 0x000fc800078e00ff */
[----:B------:R-:W0:Y:S01]  /*a510*/  SHFL.IDX PT, R21, R13, RZ, 0x1c1f ;  /* 0x001c1fff0d157589 */ /* 0x000e2200000e0000 */
[----:B------:R-:W-:Y:S01]  /*a520*/  IMAD R90, R88, R3, 0x80 ;  /* 0x00000080585a7424 */ /* 0x000fe200078e0203 */
[----:B-----5:R-:W-:Y:S01]  /*a530*/  ISETP.GE.AND P1, PT, R11, 0x1, PT ;  /* 0x000000010b00780c */ /* 0x020fe20003f26270 */
[----:B------:R-:W-:-:S03]  /*a540*/  VIADD R0, R12, 0x16840 ;  /* 0x000168400c007836 */ /* 0x000fc60000000000 */
[----:B------:R-:W-:-:S04]  /*a550*/  IADD3 R3, -R155, 0x1, R90 ;  /* 0x000000019b037810 */ /* 0x000fc80007ffe15a */
[----:B----4-:R-:W-:Y:S02]  /*a560*/  IADD3 R3, -R156, R3, R93 ;  /* 0x000000039c037210 */ /* 0x010fe40007ffe15d */
[----:B------:R-:W-:Y:S02]  /*a570*/  PRMT R0, R5, 0x654, R0 ;  /* 0x0000065405007816 */ /* 0x000fe40000000000 */
[----:B------:R-:W-:Y:S01]  /*a580*/  IADD3 R20, -R155, R93, R90 ;  /* 0x0000005d9b147210 */ /* 0x000fe20007ffe15a */
[C---:B------:R-:W-:Y:S01]  /*a590*/  IMAD.IADD R7, R3.reuse, 0x1, R10 ;  /* 0x0000000103077824 */ /* 0x040fe200078e020a */
[----:B------:R1:W-:Y:S01]  /*a5a0*/  SYNCS.ARRIVE.TRANS64.RED.A1T0 RZ, [R0+URZ], RZ ;  /* 0x000000ff00ff79a7 */ /* 0x0003e2000810043f */
[----:B------:R-:W-:Y:S01]  /*a5b0*/  VIADD R12, R3, UR4 ;  /* 0x00000004030c7c36 */ /* 0x000fe20008000000 */
[----:B------:R-:W-:Y:S02]  /*a5c0*/  @P1 LOP3.LUT R18, R18, 0x4, RZ, 0xfc, !PT ;  /* 0x0000000412121812 */ /* 0x000fe400078efcff */
[----:B-1----:R-:W-:Y:S01]  /*a5d0*/  LEA R0, R88, 0xffffff80, 0x7 ;  /* 0xffffff8058007811 */ /* 0x002fe200078e38ff */
        /* <DEDUP_REMOVED lines=14> */
.L_x_14488:
[----:B------:R-:W-:-:S13]  /*a6c0*/  ISETP.NE.AND P1, PT, R11, 0x1, PT ;  /* 0x000000010b00780c */ /* 0x000fda0003f25270 */
[----:B------:R-:W0:Y:S02]  /*a6d0*/  @P1 LDC.64 R4, c[0x0][0x9e8] ;  /* 0x00027a00ff041b82 */ /* 0x000e240000000a00 */
[----:B0-----:R-:W-:-:S05]  /*a6e0*/  @P1 IMAD.HI.U32 R4, R21, R4, RZ ;  /* 0x0000000415041227 */ /* 0x001fca00078e00ff */
[----:B------:R-:W-:-:S07]  /*a6f0*/  @P1 SHF.R.U32.HI R21, RZ, R5, R4 ;  /* 0x00000005ff151219 */ /* 0x000fce0000011604 */
.L_x_14489:
[----:B------:R-:W-:Y:S05]  /*a700*/  BSYNC B0 ;  /* 0x0000000000007941 */ /* 0x000fea0003800000 */
.L_x_14487:
[----:B------:R-:W-:-:S04]  /*a710*/  IMAD R4, R21, R11, -R0 ;  /* 0x0000000b15047224 */ /* 0x000fc800078e0a00 */
[----:B------:R-:W-:-:S05]  /*a720*/  IMAD.IADD R4, R4, 0x1, -R155 ;  /* 0x0000000104047824 */ /* 0x000fca00078e0a9b */
[----:B------:R-:W-:Y:S02]  /*a730*/  VIMNMX R3, R3, R4, !PT ;  /* 0x0000000403037248 */ /* 0x000fe40007fe0100 */
[----:B------:R-:W-:-:S07]  /*a740*/  VIADDMNMX R6, R4, R11, R6, PT ;  /* 0x0000000b04067246 */ /* 0x000fce0003800106 */
.L_x_14486:
[C---:B------:R-:W-:Y:S02]  /*a750*/  ISETP.GE.AND P1, PT, R90.reuse, 0x2, PT ;  /* 0x000000025a00780c */ /* 0x040fe40003f26270 */
[C---:B------:R-:W-:Y:S02]  /*a760*/  ISETP.GE.AND P6, PT, R90.reuse, 0x9, PT ;  /* 0x000000095a00780c */ /* 0x040fe40003fc6270 */
[----:B------:R-:W-:Y:S02]  /*a770*/  ISETP.GT.AND P2, PT, R3, 0x1, !P1 ;  /* 0x000000010300780c */ /* 0x000fe40004f44270 */
[----:B------:R-:W-:Y:S02]  /*a780*/  ISETP.GE.AND P3, PT, R90, 0xa, PT ;  /* 0x0000000a5a00780c */ /* 0x000fe40003f66270 */
[----:B------:R-:W-:Y:S02]  /*a790*/  ISETP.LT.OR P2, PT, R6, 0x2, P2 ;  /* 0x000000020600780c */ /* 0x000fe40001741670 */
[----:B------:R-:W-:-:S02]  /*a7a0*/  LOP3.LUT R18, R18, 0xfffffffe, RZ, 0xc0, !PT ;  /* 0xfffffffe12127812 */ /* 0x000fc400078ec0ff */
[----:B------:R-:W-:Y:S02]  /*a7b0*/  FSEL R25, R25, -INF , !P2 ;  /* 0xff80000019197808 */ /* 0x000fe40005000000 */
[----:B------:R-:W-:Y:S02]  /*a7c0*/  ISETP.GT.AND P2, PT, R3, 0x8, !P6 ;  /* 0x000000080300780c */ /* 0x000fe40007744270 */
[----:B------:R-:W-:Y:S02]  /*a7d0*/  ISETP.GE.AND P5, PT, R90, 0x1, PT ;  /* 0x000000015a00780c */ /* 0x000fe40003fa6270 */
[----:B------:R-:W-:Y:S02]  /*a7e0*/  ISETP.LT.OR P2, PT, R6, 0x9, P2 ;  /* 0x000000090600780c */ /* 0x000fe40001741670 */
[----:B------:R-:W-:Y:S02]  /*a7f0*/  @P3 LOP3.LUT R18, R18, 0x1, RZ, 0xfc, !PT ;  /* 0x0000000112123812 */ /* 0x000fe400078efcff */
[----:B------:R-:W-:-:S02]  /*a800*/  FSEL R28, R28, -INF , !P2 ;  /* 0xff8000001c1c7808 */ /* 0x000fc40005000000 */
[----:B------:R-:W-:Y:S02]  /*a810*/  ISETP.GT.AND P2, PT, R3, 0x9, !P3 ;  /* 0x000000090300780c */ /* 0x000fe40005f44270 */
        /* <DEDUP_REMOVED lines=170> */
[----:B------:R-:W-:Y:S02]  /*b2c0*/  ISETP.GE.AND P4, PT, R11, 0x1, PT ;  /* 0x000000010b00780c */ /* 0x000fe40003f86270 */
[----:B0-----:R-:W-:Y:S01]  /*b2d0*/  VIADDMNMX R20, R3, R7, R20, PT ;  /* 0x0000000703147246 */ /* 0x001fe20003800114 */
[----:B------:R-:W-:-:S10]  /*b2e0*/  IMAD.IADD R12, R12, 0x1, R3 ;  /* 0x000000010c0c7824 */ /* 0x000fd400078e0203 */
        /* <DEDUP_REMOVED lines=12> */
.L_x_14492:
[----:B------:R-:W-:-:S13]  /*b3b0*/  ISETP.NE.AND P4, PT, R11, 0x1, PT ;  /* 0x000000010b00780c */ /* 0x000fda0003f85270 */
[----:B------:R-:W0:Y:S02]  /*b3c0*/  @P4 LDC.64 R4, c[0x0][0x9e8] ;  /* 0x00027a00ff044b82 */ /* 0x000e240000000a00 */
[----:B0-----:R-:W-:-:S05]  /*b3d0*/  @P4 IMAD.HI.U32 R4, R3, R4, RZ ;  /* 0x0000000403044227 */ /* 0x001fca00078e00ff */
[----:B------:R-:W-:-:S07]  /*b3e0*/  @P4 SHF.R.U32.HI R3, RZ, R5, R4 ;  /* 0x00000005ff034219 */ /* 0x000fce0000011604 */
.L_x_14493:
[----:B------:R-:W-:Y:S05]  /*b3f0*/  BSYNC B0 ;  /* 0x0000000000007941 */ /* 0x000fea0003800000 */
.L_x_14491:
[----:B------:R-:W-:-:S04]  /*b400*/  IMAD R0, R3, R11, -R0 ;  /* 0x0000000b03007224 */ /* 0x000fc800078e0a00 */
[----:B------:R-:W-:-:S05]  /*b410*/  IMAD.IADD R3, R0, 0x1, -R155 ;  /* 0x0000000100037824 */ /* 0x000fca00078e0a9b */
[----:B------:R-:W-:Y:S02]  /*b420*/  VIMNMX R12, R12, R3, !PT ;  /* 0x000000030c0c7248 */ /* 0x000fe40007fe0100 */
[----:B------:R-:W-:-:S07]  /*b430*/  VIADDMNMX R20, R3, R11, R20, PT ;  /* 0x0000000b03147246 */ /* 0x000fce0003800114 */
.L_x_14490:
        /* <DEDUP_REMOVED lines=31> */
[----:B------:R-:W-:Y:S02]  /*b630*/  LOP3.LUT P6, RZ, R18, 0x8000, RZ, 0xc0, !PT ;  /* 0x0000800012ff7812 */ /* 0x000fe400078cc0ff */
[----:B------:R-:W-:Y:S02]  /*b640*/  ISETP.GT.AND P1, PT, R12, 0x19, !P1 ;  /* 0x000000190c00780c */ /* 0x000fe40004f24270 */
[----:B------:R-:W-:Y:S02]  /*b650*/  FMNMX.FTZ R0, R40, R3, !PT ;  /* 0x0000000328007209 */ /* 0x000fe40007810000 */
        /* <DEDUP_REMOVED lines=57> */
[C---:B------:R-:W-:Y:S01]  /*b9f0*/  ISETP.GT.AND P5, PT, R12.reuse, RZ, !P5 ;  /* 0x000000ff0c00720c */ /* 0x040fe20006fa4270 */
[----:B------:R-:W0:Y:S01]  /*ba00*/  SHFL.BFLY PT, R3, R0, 0x2, 0x1f ;  /* 0x0c401f0000037f89 */ /* 0x000e2200000e0000 */
[----:B------:R-:W-:Y:S02]  /*ba10*/  FSEL R55, R55, -INF , !P1 ;  /* 0xff80000037377808 */ /* 0x000fe40004800000 */
[----:B------:R-:W-:Y:S02]  /*ba20*/  ISETP.GT.AND P1, PT, R12, 0x40, !P6 ;  /* 0x000000400c00780c */ /* 0x000fe40007724270 */
[C---:B------:R-:W-:Y:S02]  /*ba30*/  ISETP.LT.OR P5, PT, R20.reuse, 0x1, P5 ;  /* 0x000000011400780c */ /* 0x040fe40002fa1670 */
[----:B------:R-:W-:Y:S02]  /*ba40*/  ISETP.LT.OR P1, PT, R20, 0x41, P1 ;  /* 0x000000411400780c */ /* 0x000fe40000f21670 */
[----:B------:R-:W-:-:S02]  /*ba50*/  FSEL R26, R26, -INF , !P5 ;  /* 0xff8000001a1a7808 */ /* 0x000fc40006800000 */
[----:B------:R-:W-:Y:S02]  /*ba60*/  FSEL R58, R58, -INF , !P1 ;  /* 0xff8000003a3a7808 */ /* 0x000fe40004800000 */
[----:B------:R-:W-:Y:S02]  /*ba70*/  ISETP.GT.AND P1, PT, R12, 0x41, !P4 ;  /* 0x000000410c00780c */ /* 0x000fe40006724270 */
[----:B------:R-:W-:Y:S02]  /*ba80*/  LOP3.LUT P6, RZ, R18, 0x10, RZ, 0xc0, !PT ;  /* 0x0000001012ff7812 */ /* 0x000fe400078cc0ff */
[----:B------:R-:W-:Y:S02]  /*ba90*/  ISETP.LT.OR P1, PT, R20, 0x42, P1 ;  /* 0x000000421400780c */ /* 0x000fe40000f21670 */
[----:B------:R-:W-:Y:S02]  /*baa0*/  FMNMX.FTZ R13, R26, R27, !PT ;  /* 0x0000001b1a0d7209 */ /* 0x000fe40007810000 */
[----:B------:R-:W-:-:S02]  /*bab0*/  FSEL R59, R59, -INF , !P1 ;  /* 0xff8000003b3b7808 */ /* 0x000fc40004800000 */
[----:B------:R-:W-:Y:S02]  /*bac0*/  LOP3.LUT P1, RZ, R18, 0x2000, RZ, 0xc0, !PT ;  /* 0x0000200012ff7812 */ /* 0x000fe4000782c0ff */
[----:B0-----:R-:W-:Y:S02]  /*bad0*/  FMNMX.FTZ R5, R0, R3, !PT ;  /* 0x0000000300057209 */ /* 0x001fe40007810000 */
[----:B------:R-:W-:Y:S02]  /*bae0*/  ISETP.GT.AND P1, PT, R12, 0x48, !P1 ;  /* 0x000000480c00780c */ /* 0x000fe40004f24270 */
[----:B------:R-:W-:Y:S01]  /*baf0*/  FMNMX.FTZ R0, R30, R13, !PT ;  /* 0x0000000d1e007209 */ /* 0x000fe20007810000 */
[----:B------:R-:W0:Y:S01]  /*bb00*/  SHFL.BFLY PT, R4, R5, 0x1, 0x1f ;  /* 0x0c201f0005047f89 */ /* 0x000e2200000e0000 */
[----:B------:R-:W-:Y:S02]  /*bb10*/  ISETP.LT.OR P1, PT, R20, 0x49, P1 ;  /* 0x000000491400780c */ /* 0x000fe40000f21670 */
[----:B------:R-:W-:-:S02]  /*bb20*/  FMNMX.FTZ R13, R31, R0, !PT ;  /* 0x000000001f0d7209 */ /* 0x000fc40007810000 */
[----:B------:R-:W-:Y:S02]  /*bb30*/  FSEL R62, R62, -INF , !P1 ;  /* 0xff8000003e3e7808 */ /* 0x000fe40004800000 */
[C---:B------:R-:W-:Y:S02]  /*bb40*/  LOP3.LUT P1, RZ, R18.reuse, 0x1000, RZ, 0xc0, !PT ;  /* 0x0000100012ff7812 */ /* 0x040fe4000782c0ff */
[----:B------:R-:W-:Y:S02]  /*bb50*/  LOP3.LUT P4, RZ, R18, 0x2, RZ, 0xc0, !PT ;  /* 0x0000000212ff7812 */ /* 0x000fe4000788c0ff */
        /* <DEDUP_REMOVED lines=8> */
[----:B0-----:R-:W-:-:S02]  /*bbe0*/  FMNMX.FTZ R3, R5, R4, !PT ;  /* 0x0000000405037209 */ /* 0x001fc40007810000 */
[----:B------:R-:W-:Y:S02]  /*bbf0*/  ISETP.LT.OR P1, PT, R20, 0x51, P1 ;  /* 0x000000511400780c */ /* 0x000fe40000f21670 */
[----:B------:R-:W-:Y:S01]  /*bc00*/  FMNMX.FTZ R21, R39, R0, !PT ;  /* 0x0000000027157209 */ /* 0x000fe20007810000 */
[----:B------:R-:W-:Y:S01]  /*bc10*/  FMUL.FTZ R4, R3, UR30 ;  /* 0x0000001e03047c20 */ /* 0x000fe20008410000 */
[----:B------:R-:W-:Y:S02]  /*bc20*/  FSEL R66, R66, -INF , !P1 ;  /* 0xff80000042427808 */ /* 0x000fe40004800000 */
[----:B------:R-:W-:Y:S02]  /*bc30*/  LOP3.LUT P1, RZ, R18, 0x400, RZ, 0xc0, !PT ;  /* 0x0000040012ff7812 */ /* 0x000fe4000782c0ff */
[----:B------:R-:W-:Y:S02]  /*bc40*/  FMNMX.FTZ R0, R42, R21, !PT ;  /* 0x000000152a007209 */ /* 0x000fe40007810000 */
[----:B------:R-:W-:-:S02]  /*bc50*/  ISETP.GT.AND P1, PT, R12, 0x51, !P1 ;  /* 0x000000510c00780c */ /* 0x000fc40004f24270 */
[----:B------:R-:W-:Y:S02]  /*bc60*/  ISETP.GT.AND P2, PT, R12, 0x71, !P2 ;  /* 0x000000710c00780c */ /* 0x000fe40005744270 */
[----:B------:R-:W-:Y:S02]  /*bc70*/  ISETP.LT.OR P1, PT, R20, 0x52, P1 ;  /* 0x000000521400780c */ /* 0x000fe40000f21670 */
[----:B------:R-:W-:Y:S02]  /*bc80*/  ISETP.GT.AND P3, PT, R12, 0x78, !P3 ;  /* 0x000000780c00780c */ /* 0x000fe40005f64270 */
[----:B------:R-:W-:Y:S02]  /*bc90*/  FSEL R67, R67, -INF , !P1 ;  /* 0xff80000043437808 */ /* 0x000fe40004800000 */
[----:B------:R-:W-:Y:S02]  /*bca0*/  LOP3.LUT P1, RZ, R18, 0x200, RZ, 0xc0, !PT ;  /* 0x0000020012ff7812 */ /* 0x000fe4000782c0ff */
[----:B------:R-:W-:-:S02]  /*bcb0*/  ISETP.LT.OR P2, PT, R20, 0x72, P2 ;  /* 0x000000721400780c */ /* 0x000fc40001741670 */
[----:B------:R-:W-:Y:S02]  /*bcc0*/  ISETP.GT.AND P1, PT, R12, 0x58, !P1 ;  /* 0x000000580c00780c */ /* 0x000fe40004f24270 */
[C---:B------:R-:W-:Y:S02]  /*bcd0*/  ISETP.LT.OR P3, PT, R20.reuse, 0x79, P3 ;  /* 0x000000791400780c */ /* 0x040fe40001f61670 */
        /* <DEDUP_REMOVED lines=30> */
[----:B------:R-:W-:Y:S01]  /*bec0*/  ISETP.NE.AND P4, PT, R92, 0x1, PT ;  /* 0x000000015c00780c */ /* 0x000fe20003f85270 */
        /* <DEDUP_REMOVED lines=11> */
[----:B------:R-:W-:Y:S01]  /*bf80*/  ISETP.LT.OR P1, PT, R20, 0x7a, P1 ;  /* 0x0000007a1400780c */ /* 0x000fe20000f21670 */
[--C-:B------:R-:W-:Y:S01]  /*bf90*/  FFMA.FTZ R53, R53, UR30, -R4.reuse ;  /* 0x0000001e35357c23 */ /* 0x100fe20008010804 */
[----:B------:R-:W-:Y:S01]  /*bfa0*/  FMNMX.FTZ R0, R50, R25, !PT ;  /* 0x0000001932007209 */ /* 0x000fe20007810000 */
[--C-:B------:R-:W-:Y:S01]  /*bfb0*/  FFMA.FTZ R148, R24, UR30, -R4.reuse ;  /* 0x0000001e18947c23 */ /* 0x100fe20008010804 */
[----:B------:R1:W-:Y:S01]  /*bfc0*/  MUFU.EX2 R21, R37 ;  /* 0x0000002500157308 */ /* 0x0003e20000000800 */
        /* <DEDUP_REMOVED lines=18> */
[----:B0-----:R-:W-:Y:S01]  /*c0f0*/  FMNMX.FTZ R33, R59, R0, !PT ;  /* 0x000000003b217209 */ /* 0x001fe20007810000 */
[--C-:B------:R-:W-:Y:S01]  /*c100*/  FFMA.FTZ R130, R68, UR30, -R4.reuse ;  /* 0x0000001e44827c23 */ /* 0x100fe20008010804 */
[--C-:B------:R-:W-:Y:S01]  /*c110*/  FFMA.FTZ R124, R72, UR30, -R4.reuse ;  /* 0x0000001e487c7c23 */ /* 0x100fe20008010804 */
[--C-:B------:R-:W-:Y:S01]  /*c120*/  FFMA.FTZ R126, R76, UR30, -R4.reuse ;  /* 0x0000001e4c7e7c23 */ /* 0x100fe20008010804 */
[----:B------:R-:W-:Y:S01]  /*c130*/  FMNMX.FTZ R0, R62, R33, !PT ;  /* 0x000000213e007209 */ /* 0x000fe20007810000 */
[----:B------:R-:W-:Y:S01]  /*c140*/  MUFU.EX2 R29, R45 ;  /* 0x0000002d001d7308 */ /* 0x000fe20000000800 */
[--C-:B------:R-:W-:Y:S01]  /*c150*/  FFMA.FTZ R120, R80, UR30, -R4.reuse ;  /* 0x0000001e50787c23 */ /* 0x100fe20008010804 */
[----:B------:R-:W-:Y:S01]  /*c160*/  FFMA.FTZ R122, R84, UR30, -R4 ;  /* 0x0000001e547a7c23 */ /* 0x000fe20008010804 */
[----:B------:R-:W-:-:S04]  /*c170*/  FMNMX.FTZ R33, R63, R0, !PT ;  /* 0x000000003f217209 */ /* 0x000fc80007810000 */
[----:B------:R-:W-:Y:S01]  /*c180*/  FMNMX.FTZ R0, R66, R33, !PT ;  /* 0x0000002142007209 */ /* 0x000fe20007810000 */
[----:B------:R-:W0:Y:S03]  /*c190*/  MUFU.EX2 R5, R5 ;  /* 0x0000000500057308 */ /* 0x000e260000000800 */
[----:B-1----:R-:W-:-:S04]  /*c1a0*/  FMNMX.FTZ R37, R67, R0, !PT ;  /* 0x0000000043257209 */ /* 0x002fc80007810000 */
[----:B------:R-:W-:Y:S01]  /*c1b0*/  FMNMX.FTZ R0, R70, R37, !PT ;  /* 0x0000002546007209 */ /* 0x000fe20007810000 */
[----:B------:R-:W1:Y:S03]  /*c1c0*/  MUFU.EX2 R150, R150 ;  /* 0x0000009600967308 */ /* 0x000e660000000800 */
[----:B------:R-:W-:-:S04]  /*c1d0*/  FMNMX.FTZ R37, R71, R0, !PT ;  /* 0x0000000047257209 */ /* 0x000fc80007810000 */
[----:B------:R-:W-:Y:S01]  /*c1e0*/  FMNMX.FTZ R0, R74, R37, !PT ;  /* 0x000000254a007209 */ /* 0x000fe20007810000 */
[----:B------:R-:W3:Y:S03]  /*c1f0*/  MUFU.EX2 R7, R7 ;  /* 0x0000000700077308 */ /* 0x000ee60000000800 */
[----:B--2---:R-:W-:-:S04]  /*c200*/  FMNMX.FTZ R41, R75, R0, !PT ;  /* 0x000000004b297209 */ /* 0x004fc80007810000 */
[----:B------:R-:W-:Y:S01]  /*c210*/  FMNMX.FTZ R0, R78, R41, !PT ;  /* 0x000000294e007209 */ /* 0x000fe20007810000 */
[----:B------:R2:W-:Y:S03]  /*c220*/  MUFU.EX2 R37, R53 ;  /* 0x0000003500257308 */ /* 0x0005e60000000800 */
[----:B------:R-:W-:-:S04]  /*c230*/  FMNMX.FTZ R41, R79, R0, !PT ;  /* 0x000000004f297209 */ /* 0x000fc80007810000 */
[----:B------:R-:W-:Y:S01]  /*c240*/  FMNMX.FTZ R0, R82, R41, !PT ;  /* 0x0000002952007209 */ /* 0x000fe20007810000 */
[----:B------:R4:W-:Y:S01]  /*c250*/  MUFU.EX2 R33, R49 ;  /* 0x0000003100217308 */ /* 0x0009e20000000800 */
[----:B--2---:R-:W-:Y:S02]  /*c260*/  FFMA.FTZ R53, R69, UR30, -R4 ;  /* 0x0000001e45357c23 */ /* 0x004fe40008010804 */
[----:B------:R-:W-:-:S04]  /*c270*/  FMNMX.FTZ R45, R83, R0, !PT ;  /* 0x00000000532d7209 */ /* 0x000fc80007810000 */
[----:B------:R-:W-:Y:S01]  /*c280*/  FMNMX.FTZ R0, R86, R45, !PT ;  /* 0x0000002d56007209 */ /* 0x000fe20007810000 */
[----:B------:R2:W-:Y:S01]  /*c290*/  MUFU.EX2 R41, R6 ;  /* 0x0000000600297308 */ /* 0x0005e20000000800 */
[--C-:B------:R-:W-:Y:S01]  /*c2a0*/  FFMA.FTZ R45, R61, UR30, -R4.reuse ;  /* 0x0000001e3d2d7c23 */ /* 0x100fe20008010804 */
[--C-:B----4-:R-:W-:Y:S01]  /*c2b0*/  FFMA.FTZ R49, R65, UR30, -R4.reuse ;  /* 0x0000001e41317c23 */ /* 0x110fe20008010804 */
[----:B------:R-:W-:Y:S01]  /*c2c0*/  FMNMX.FTZ R0, R87, R0, !PT ;  /* 0x0000000057007209 */ /* 0x000fe20007810000 */
[--C-:B------:R-:W-:Y:S01]  /*c2d0*/  FFMA.FTZ R61, R77, UR30, -R4.reuse ;  /* 0x0000001e4d3d7c23 */ /* 0x100fe20008010804 */
[----:B------:R-:W-:-:S03]  /*c2e0*/  FFMA.FTZ R65, R81, UR30, -R4 ;  /* 0x0000001e51417c23 */ /* 0x000fc60008010804 */
[----:B------:R-:W2:Y:S01]  /*c2f0*/  SHFL.BFLY PT, R57, R0, 0x2, 0x1f ;  /* 0x0c401f0000397f89 */ /* 0x000ea200000e0000 */
[----:B------:R-:W4:Y:S08]  /*c300*/  MUFU.EX2 R144, R144 ;  /* 0x0000009000907308 */ /* 0x000f300000000800 */
[----:B------:R-:W5:Y:S08]  /*c310*/  MUFU.EX2 R146, R146 ;  /* 0x0000009200927308 */ /* 0x000f700000000800 */
        /* <DEDUP_REMOVED lines=18> */
[----:B0-----:R-:W-:Y:S01]  /*c440*/  FADD.FTZ R27, R148, R5 ;  /* 0x00000005941b7221 */ /* 0x001fe20000010000 */
[--C-:B------:R-:W-:Y:S01]  /*c450*/  FFMA.FTZ R12, R31, UR30, -R6.reuse ;  /* 0x0000001e1f0c7c23 */ /* 0x100fe20008010806 */
[--C-:B------:R-:W-:Y:S01]  /*c460*/  FFMA.FTZ R145, R34, UR30, -R6.reuse ;  /* 0x0000001e22917c23 */ /* 0x100fe20008010806 */
[--C-:B------:R-:W-:Y:S01]  /*c470*/  FFMA.FTZ R20, R35, UR30, -R6.reuse ;  /* 0x0000001e23147c23 */ /* 0x100fe20008010806 */
[----:B------:R-:W-:Y:S01]  /*c480*/  MUFU.EX2 R149, R149 ;  /* 0x0000009500957308 */ /* 0x000fe20000000800 */
[----:B-1----:R-:W-:Y:S01]  /*c490*/  FADD.FTZ R34, R150, R27 ;  /* 0x0000001b96227221 */ /* 0x002fe20000010000 */
[--C-:B------:R-:W-:Y:S01]  /*c4a0*/  FFMA.FTZ R147, R38, UR30, -R6.reuse ;  /* 0x0000001e26937c23 */ /* 0x100fe20008010806 */
[--C-:B------:R-:W-:Y:S01]  /*c4b0*/  FFMA.FTZ R24, R39, UR30, -R6.reuse ;  /* 0x0000001e27187c23 */ /* 0x100fe20008010806 */
[----:B------:R-:W-:Y:S01]  /*c4c0*/  FFMA.FTZ R141, R42, UR30, -R6 ;  /* 0x0000001e2a8d7c23 */ /* 0x000fe20008010806 */
[----:B---3--:R-:W-:Y:S01]  /*c4d0*/  FADD.FTZ R27, R7, R34 ;  /* 0x00000022071b7221 */ /* 0x008fe20000010000 */
[----:B------:R-:W0:Y:S01]  /*c4e0*/  @P4 LDC R35, c[0x0][0x44c] ;  /* 0x00011300ff234b82 */ /* 0x000e220000000800 */
[--C-:B------:R-:W-:Y:S01]  /*c4f0*/  FFMA.FTZ R26, R43, UR30, -R6.reuse ;  /* 0x0000001e2b1a7c23 */ /* 0x100fe20008010806 */
[----:B------:R-:W1:Y:S01]  /*c500*/  MUFU.EX2 R4, R4 ;  /* 0x0000000400047308 */ /* 0x000e620000000800 */
[----:B----4-:R-:W-:Y:S01]  /*c510*/  FADD.FTZ R36, R144, R27 ;  /* 0x0000001b90247221 */ /* 0x010fe20000010000 */
[--C-:B------:R-:W-:Y:S01]  /*c520*/  FFMA.FTZ R143, R46, UR30, -R6.reuse ;  /* 0x0000001e2e8f7c23 */ /* 0x100fe20008010806 */
[--C-:B------:R-:W-:Y:S01]  /*c530*/  FFMA.FTZ R28, R47, UR30, -R6.reuse ;  /* 0x0000001e2f1c7c23 */ /* 0x100fe20008010806 */
[----:B------:R-:W-:Y:S01]  /*c540*/  FFMA.FTZ R137, R50, UR30, -R6 ;  /* 0x0000001e32897c23 */ /* 0x000fe20008010806 */
[----:B------:R-:W-:Y:S01]  /*c550*/  FADD.FTZ R27, R13, R36 ;  /* 0x000000240d1b7221 */ /* 0x000fe20000010000 */
[----:B------:R-:W2:Y:S01]  /*c560*/  @P4 LDC R46, c[0x0][0x450] ;  /* 0x00011400ff2e4b82 */ /* 0x000ea20000000800 */
[--C-:B------:R-:W-:Y:S01]  /*c570*/  FFMA.FTZ R30, R51, UR30, -R6.reuse ;  /* 0x0000001e331e7c23 */ /* 0x100fe20008010806 */
[----:B------:R-:W3:Y:S01]  /*c580*/  MUFU.EX2 R151, R151 ;  /* 0x0000009700977308 */ /* 0x000ee20000000800 */
[----:B-----5:R-:W-:Y:S01]  /*c590*/  FADD.FTZ R36, R146, R27 ;  /* 0x0000001b92247221 */ /* 0x020fe20000010000 */
[--C-:B------:R-:W-:Y:S01]  /*c5a0*/  FFMA.FTZ R139, R54, UR30, -R6.reuse ;  /* 0x0000001e368b7c23 */ /* 0x100fe20008010806 */
[----:B------:R-:W-:Y:S01]  /*c5b0*/  FFMA.FTZ R32, R55, UR30, -R6 ;  /* 0x0000001e37207c23 */ /* 0x000fe20008010806 */
[----:B------:R-:W-:-:S02]  /*c5c0*/  IMAD.MOV.U32 R42, RZ, RZ, R91 ;  /* 0x000000ffff2a7224 */ /* 0x000fc400078e005b */
[----:B------:R-:W-:Y:S01]  /*c5d0*/  FADD.FTZ R31, R21, R36 ;  /* 0x00000024151f7221 */ /* 0x000fe20000010000 */
[--C-:B------:R-:W-:Y:S01]  /*c5e0*/  FFMA.FTZ R133, R58, UR30, -R6.reuse ;  /* 0x0000001e3a857c23 */ /* 0x100fe20008010806 */
[----:B------:R-:W-:Y:S01]  /*c5f0*/  FFMA.FTZ R34, R59, UR30, -R6 ;  /* 0x0000001e3b227c23 */ /* 0x000fe20008010806 */
[----:B------:R-:W4:Y:S01]  /*c600*/  MUFU.EX2 R12, R12 ;  /* 0x0000000c000c7308 */ /* 0x000f220000000800 */
[----:B-1----:R-:W-:Y:S01]  /*c610*/  FADD.FTZ R38, R149, R4 ;  /* 0x0000000495267221 */ /* 0x002fe20000010000 */
[----:B------:R-:W-:Y:S01]  /*c620*/  FADD.FTZ R40, R140, R31 ;  /* 0x0000001f8c287221 */ /* 0x000fe20000010000 */
[--C-:B------:R-:W-:Y:S01]  /*c630*/  FFMA.FTZ R135, R62, UR30, -R6.reuse ;  /* 0x0000001e3e877c23 */ /* 0x100fe20008010806 */
[--C-:B------:R-:W-:Y:S01]  /*c640*/  FFMA.FTZ R36, R63, UR30, -R6.reuse ;  /* 0x0000001e3f247c23 */ /* 0x100fe20008010806 */
[----:B------:R-:W-:Y:S01]  /*c650*/  FFMA.FTZ R129, R66, UR30, -R6 ;  /* 0x0000001e42817c23 */ /* 0x000fe20008010806 */
[----:B------:R-:W-:Y:S01]  /*c660*/  FADD.FTZ R31, R25, R40 ;  /* 0x00000028191f7221 */ /* 0x000fe20000010000 */
[----:B0-----:R-:W-:Y:S01]  /*c670*/  @P4 IMAD.HI.U32 R35, R91, R35, RZ ;  /* 0x000000235b234227 */ /* 0x001fe200078e00ff */
[----:B------:R-:W0:Y:S03]  /*c680*/  MUFU.EX2 R145, R145 ;  /* 0x0000009100917308 */ /* 0x000e260000000800 */
[----:B---3--:R-:W-:Y:S01]  /*c690*/  FADD.FTZ R27, R151, R38 ;  /* 0x00000026971b7221 */ /* 0x008fe20000010000 */
[--C-:B------:R-:W-:Y:S01]  /*c6a0*/  FFMA.FTZ R131, R70, UR30, -R6.reuse ;  /* 0x0000001e46837c23 */ /* 0x100fe20008010806 */
[--C-:B------:R-:W-:Y:S01]  /*c6b0*/  FFMA.FTZ R125, R74, UR30, -R6.reuse ;  /* 0x0000001e4a7d7c23 */ /* 0x100fe20008010806 */
[--C-:B------:R-:W-:Y:S01]  /*c6c0*/  FFMA.FTZ R75, R75, UR30, -R6.reuse ;  /* 0x0000001e4b4b7c23 */ /* 0x100fe20008010806 */
[--C-:B------:R-:W-:Y:S01]  /*c6d0*/  FFMA.FTZ R127, R78, UR30, -R6.reuse ;  /* 0x0000001e4e7f7c23 */ /* 0x100fe20008010806 */
[----:B--2---:R-:W-:Y:S01]  /*c6e0*/  @P4 SHF.R.U32.HI R42, RZ, R46, R35 ;  /* 0x0000002eff2a4219 */ /* 0x004fe20000011623 */
[--C-:B------:R-:W-:Y:S01]  /*c6f0*/  FFMA.FTZ R82, R82, UR30, -R6.reuse ;  /* 0x0000001e52527c23 */ /* 0x100fe20008010806 */
[----:B------:R-:W1:Y:S01]  /*c700*/  MUFU.EX2 R20, R20 ;  /* 0x0000001400147308 */ /* 0x000e620000000800 */
[----:B----4-:R-:W-:Y:S01]  /*c710*/  FADD.FTZ R38, R12, R27 ;  /* 0x0000001b0c267221 */ /* 0x010fe20000010000 */
        /* <DEDUP_REMOVED lines=9> */
[----:B------:R-:W-:Y:S01]  /*c7b0*/  ISETP.GE.AND P4, PT, R11, 0x1, PT ;  /* 0x000000010b00780c */ /* 0x000fe20003f86270 */
        /* <DEDUP_REMOVED lines=15> */
[----:B------:R-:W-:Y:S01]  /*c8b0*/  F2FP.BF16.F32.PACK_AB R136, R33, R136 ;  /* 0x000000882188723e */ /* 0x000fe200000010ff */
[C---:B------:R-:W-:Y:S01]  /*c8c0*/  FADD.FTZ R31, R37.reuse, R46 ;  /* 0x0000002e251f7221 */ /* 0x040fe20000010000 */
[----:B------:R-:W-:Y:S01]  /*c8d0*/  F2FP.BF16.F32.PACK_AB R138, R37, R138 ;  /* 0x0000008a258a723e */ /* 0x000fe200000010ff */
[----:B------:R-:W2:Y:S01]  /*c8e0*/  MUFU.EX2 R26, R26 ;  /* 0x0000001a001a7308 */ /* 0x000ea20000000800 */
[----:B0-----:R-:W-:Y:S01]  /*c8f0*/  FADD.FTZ R40, R24, R27 ;  /* 0x0000001b18287221 */ /* 0x001fe20000010000 */
[----:B------:R-:W-:-:S02]  /*c900*/  F2FP.BF16.F32.PACK_AB R151, R12, R151 ;  /* 0x000000970c97723e */ /* 0x000fc400000010ff */
[----:B------:R-:W-:Y:S02]  /*c910*/  F2FP.BF16.F32.PACK_AB R145, R20, R145 ;  /* 0x000000911491723e */ /* 0x000fe400000010ff */
[----:B------:R-:W-:Y:S02]  /*c920*/  F2FP.BF16.F32.PACK_AB R147, R24, R147 ;  /* 0x000000931893723e */ /* 0x000fe400000010ff */
[----:B------:R-:W0:Y:S01]  /*c930*/  MUFU.EX2 R143, R143 ;  /* 0x0000008f008f7308 */ /* 0x000e220000000800 */
[----:B-1----:R-:W-:Y:S01]  /*c940*/  FADD.FTZ R27, R141, R40 ;  /* 0x000000288d1b7221 */ /* 0x002fe20000010000 */
[----:B------:R-:W-:-:S06]  /*c950*/  FFMA.FTZ R40, R71, UR30, -R6 ;  /* 0x0000001e47287c23 */ /* 0x000fcc0008010806 */
[----:B------:R-:W1:Y:S01]  /*c960*/  MUFU.EX2 R28, R28 ;  /* 0x0000001c001c7308 */ /* 0x000e620000000800 */
[C---:B--2---:R-:W-:Y:S01]  /*c970*/  FADD.FTZ R44, R26.reuse, R27 ;  /* 0x0000001b1a2c7221 */ /* 0x044fe20000010000 */
[----:B------:R-:W-:-:S06]  /*c980*/  F2FP.BF16.F32.PACK_AB R141, R26, R141 ;  /* 0x0000008d1a8d723e */ /* 0x000fcc00000010ff */
[----:B------:R-:W2:Y:S01]  /*c990*/  MUFU.EX2 R137, R137 ;  /* 0x0000008900897308 */ /* 0x000ea20000000800 */
[----:B0-----:R-:W-:Y:S01]  /*c9a0*/  FADD.FTZ R27, R143, R44 ;  /* 0x0000002c8f1b7221 */ /* 0x001fe20000010000 */
[----:B------:R-:W-:Y:S01]  /*c9b0*/  FADD.FTZ R44, R132, R31 ;  /* 0x0000001f842c7221 */ /* 0x000fe20000010000 */
[----:B------:R-:W-:-:S03]  /*c9c0*/  F2FP.BF16.F32.PACK_AB R132, R41, R132 ;  /* 0x000000842984723e */ /* 0x000fc600000010ff */
[----:B------:R-:W-:Y:S01]  /*c9d0*/  FADD.FTZ R31, R41, R44 ;  /* 0x0000002c291f7221 */ /* 0x000fe20000010000 */
[----:B------:R-:W-:Y:S01]  /*c9e0*/  FFMA.FTZ R44, R79, UR30, -R6 ;  /* 0x0000001e4f2c7c23 */ /* 0x000fe20008010806 */
        /* <DEDUP_REMOVED lines=81> */
[----:B------:R-:W-:Y:S01]  /*cf00*/  F2FP.BF16.F32.PACK_AB R123, R87, R86 ;  /* 0x00000056577b723e */ /* 0x000fe200000010ff */
[----:B------:R-:W-:Y:S02]  /*cf10*/  VIADD R4, R88, 0xfffffffe ;  /* 0xfffffffe58047836 */ /* 0x000fe40000000000 */
        /* <DEDUP_REMOVED lines=14> */
.L_x_14496:
[----:B------:R-:W-:-:S13]  /*d000*/  ISETP.NE.AND P1, PT, R11, 0x1, PT ;  /* 0x000000010b00780c */ /* 0x000fda0003f25270 */
[----:B------:R-:W0:Y:S02]  /*d010*/  @P1 LDC.64 R12, c[0x0][0x9e8] ;  /* 0x00027a00ff0c1b82 */ /* 0x000e240000000a00 */
[----:B0-----:R-:W-:-:S05]  /*d020*/  @P1 IMAD.HI.U32 R12, R7, R12, RZ ;  /* 0x0000000c070c1227 */ /* 0x001fca00078e00ff */
[----:B------:R-:W-:-:S07]  /*d030*/  @P1 SHF.R.U32.HI R7, RZ, R13, R12 ;  /* 0x0000000dff071219 */ /* 0x000fce000001160c */
.L_x_14497:
[----:B------:R-:W-:Y:S05]  /*d040*/  BSYNC B0 ;  /* 0x0000000000007941 */ /* 0x000fea0003800000 */
.L_x_14495:
[----:B------:R-:W-:-:S05]  /*d050*/  IMAD R7, R7, R11, R11 ;  /* 0x0000000b07077224 */ /* 0x000fca00078e020b */
[----:B------:R-:W-:-:S07]  /*d060*/  VIMNMX R10, R10, R7, PT ;  /* 0x000000070a0a7248 */ /* 0x000fce0003fe0100 */
.L_x_14494:
        /* <DEDUP_REMOVED lines=34> */
.L_x_14518:
[----:B------:R-:W2:Y:S01]  /*d290*/  LDL R10, [R1+0x2c] ;  /* 0x00002c00010a7983 */ /* 0x000ea20000100800 */
[----:B------:R-:W-:Y:S01]  /*d2a0*/  VIADD R7, R22, 0x1 ;  /* 0x0000000116077836 */ /* 0x000fe20000000000 */
[----:B------:R-:W-:Y:S05]  /*d2b0*/  YIELD ;  /* 0x0000000000007946 */ /* 0x000fea0003800000 */
[----:B------:R-:W-:-:S04]  /*d2c0*/  ISETP.NE.AND P2, PT, R7, 0x2, PT ;  /* 0x000000020700780c */ /* 0x000fc80003f45270 */
[----:B------:R-:W-:Y:S02]  /*d2d0*/  SEL R11, RZ, 0x1, P2 ;  /* 0x00000001ff0b7807 */ /* 0x000fe40001000000 */
[----:B------:R-:W-:Y:S02]  /*d2e0*/  SEL R7, R7, RZ, P2 ;  /* 0x000000ff07077207 */ /* 0x000fe40001000000 */
[----:B------:R-:W-:Y:S02]  /*d2f0*/  LOP3.LUT R20, R154, R11, RZ, 0x3c, !PT ;  /* 0x0000000b9a147212 */ /* 0x000fe400078e3cff */
[----:B--2---:R-:W-:-:S13]  /*d300*/  ISETP.NE.AND P1, PT, R10, RZ, PT ;  /* 0x000000ff0a00720c */ /* 0x004fda0003f25270 */
[----:B------:R-:W-:Y:S05]  /*d310*/  @P1 BRA `(.L_x_14499) ;  /* 0x0000000000301947 */ /* 0x000fea0003800000 */
[----:B------:R-:W-:Y:S05]  /*d320*/  @!P0 BRA `(.L_x_14500) ;  /* 0x0000000000048947 */ /* 0x000fea0003800000 */
[----:B------:R-:W-:Y:S01]  /*d330*/  BPT.TRAP 0x1 ;  /* 0x000000040000795c */ /* 0x000fe20000300000 */
.L_x_14500:
[----:B------:R-:W-:Y:S01]  /*d340*/  IMAD R11, R7, 0x8, R2 ;  /* 0x00000008070b7824 */ /* 0x000fe200078e0202 */
[----:B------:R-:W-:-:S04]  /*d350*/  SHF.L.U32 R10, R20, 0x1f, RZ ;  /* 0x0000001f140a7819 */ /* 0x000fc800000006ff */
[----:B------:R0:W1:Y:S01]  /*d360*/  SYNCS.PHASECHK.TRANS64.TRYWAIT P2, [R11+URZ+0x16830], R10 ;  /* 0x0168300a0b0075a7 */ /* 0x000062000804017f */
[----:B------:R-:W-:Y:S05]  /*d370*/  @!P0 BRA `(.L_x_14501) ;  /* 0x0000000000048947 */ /* 0x000fea0003800000 */
[----:B------:R-:W-:Y:S01]  /*d380*/  BPT.TRAP 0x1 ;  /* 0x000000040000795c */ /* 0x000fe20000300000 */
.L_x_14501:
[----:B------:R-:W-:Y:S04]  /*d390*/  BSSY B0, `(.L_x_14499) ;  /* 0x0000004000007945 */ /* 0x000fe80003800000 */
[----:B-1----:R-:W-:Y:S05]  /*d3a0*/  @P2 BRA `(.L_x_14502) ;  /* 0x0000000000082947 */ /* 0x002fea0003800000 */
[----:B------:R-:W1:Y:S02]  /*d3b0*/  SYNCS.PHASECHK.TRANS64.TRYWAIT P2, [R11+URZ+0x16830], R10 ;  /* 0x0168300a0b0075a7 */ /* 0x000e64000804017f */
[----:B-1----:R-:W-:Y:S05]  /*d3c0*/  @!P2 BRA `(.L_x_14503) ;  /* 0x0000014000bca947 */ /* 0x002fea0003800000 */
.L_x_14502:
[----:B------:R-:W-:Y:S05]  /*d3d0*/  BSYNC B0 ;  /* 0x0000000000007941 */ /* 0x000fea0003800000 */
.L_x_14499:
[----:B------:R-:W2:Y:S01]  /*d3e0*/  LDL R12, [R1+0x30] ;  /* 0x00003000010c7983 */ /* 0x000ea20000100800 */
[----:B01----:R-:W0:Y:S01]  /*d3f0*/  S2R R10, SR_TID.X ;  /* 0x00000000000a7919 */ /* 0x003e220000002100 */
[----:B------:R-:W-:Y:S01]  /*d400*/  IMAD.MOV.U32 R11, RZ, RZ, 0x40000040 ;  /* 0x40000040ff0b7424 */ /* 0x000fe200078e00ff */
[----:B------:R-:W-:Y:S05]  /*d410*/  WARPSYNC.ALL ;  /* 0x0000000000007948 */ /* 0x000fea0003800000 */
[----:B------:R-:W-:Y:S02]  /*d420*/  R2UR UR23, R11 ;  /* 0x000000000b1772ca */ /* 0x000fe400000e0000 */
[----:B0-----:R-:W-:-:S05]  /*d430*/  SHF.R.U32.HI R10, RZ, 0x7, R10 ;  /* 0x00000007ff0a7819 */ /* 0x001fca000001160a */
[----:B------:R-:W-:Y:S02]  /*d440*/  VIADD R21, R10, 0x8 ;  /* 0x000000080a157836 */ /* 0x000fe40000000000 */
[----:B------:R-:W-:-:S05]  /*d450*/  IMAD.MOV.U32 R13, RZ, RZ, 0x40000040 ;  /* 0x40000040ff0d7424 */ /* 0x000fca00078e00ff */
[----:B------:R-:W-:Y:S01]  /*d460*/  R2UR UR19, R13 ;  /* 0x000000000d1372ca */ /* 0x000fe200000e0000 */
[----:B------:R-:W-:Y:S01]  /*d470*/  IMAD.MOV.U32 R25, RZ, RZ, 0x40000040 ;  /* 0x40000040ff197424 */ /* 0x000fe200078e00ff */
[----:B------:R-:W-:Y:S02]  /*d480*/  R2UR UR12, R8 ;  /* 0x00000000080c72ca */ /* 0x000fe400000e0000 */
[----:B------:R-:W-:Y:S02]  /*d490*/  R2UR UR13, R9 ;  /* 0x00000000090d72ca */ /* 0x000fe400000e0000 */
[C---:B------:R-:W-:Y:S02]  /*d4a0*/  R2UR UR15, R25.reuse ;  /* 0x00000000190f72ca */ /* 0x040fe400000e0000 */
[----:B------:R-:W-:Y:S01]  /*d4b0*/  R2UR UR27, R25 ;  /* 0x00000000191b72ca */ /* 0x000fe200000e0000 */
[----:B------:R0:W-:Y:S01]  /*d4c0*/  BAR.SYNC.DEFER_BLOCKING R21, 0x100 ;  /* 0x000400150000751d */ /* 0x0001e20000010000 */
[----:B--2---:R-:W-:-:S04]  /*d4d0*/  IMAD R24, R7, 0x400, R12 ;  /* 0x0000040007187824 */ /* 0x004fc800078e020c */
[----:B------:R-:W-:-:S05]  /*d4e0*/  VIADD R10, R24, 0x4 ;  /* 0x00000004180a7836 */ /* 0x000fca0000000000 */
[----:B------:R-:W-:Y:S02]  /*d4f0*/  R2UR UR22, R10 ;  /* 0x000000000a1672ca */ /* 0x000fe400000e0000 */
[----:B------:R-:W2:Y:S01]  /*d500*/  LDL.64 R10, [R1+0x20] ;  /* 0x00002000010a7983 */ /* 0x000ea20000100a00 */
[----:B------:R-:W-:-:S05]  /*d510*/  VIADD R12, R24, 0x2 ;  /* 0x00000002180c7836 */ /* 0x000fca0000000000 */
[----:B------:R-:W-:Y:S02]  /*d520*/  R2UR UR18, R12 ;  /* 0x000000000c1272ca */ /* 0x000fe400000e0000 */
[----:B------:R-:W3:Y:S01]  /*d530*/  LDL.64 R12, [R1+0x18] ;  /* 0x00001800010c7983 */ /* 0x000ee20000100a00 */
[C---:B------:R-:W-:Y:S01]  /*d540*/  R2UR UR14, R24.reuse ;  /* 0x00000000180e72ca */ /* 0x040fe200000e0000 */
[----:B------:R-:W-:-:S05]  /*d550*/  VIADD R24, R24, 0x6 ;  /* 0x0000000618187836 */ /* 0x000fca0000000000 */
[----:B------:R-:W-:Y:S02]  /*d560*/  R2UR UR26, R24 ;  /* 0x00000000181a72ca */ /* 0x000fe400000e0000 */
[----:B------:R-:W-:-:S06]  /*d570*/  WARPGROUP.ARRIVE ;  /* 0x00000000000079c5 */ /* 0x000fcc0000000000 */
[----:B------:R-:W-:Y:S03]  /*d580*/  HGMMA.64x128x16.F32.BF16 R24, gdesc[UR12], RZ, !UPT, gsb0 ;  /* 0x01e000000c1879f0 */ /* 0x000fe6000c0018ff */
[----:B------:R-:W-:Y:S02]  /*d590*/  WARPGROUP.DEPBAR.LE gsb0, 0x0 ;  /* 0x00008000000079c5 */ /* 0x000fe40000010000 */
[----:B------:R-:W-:Y:S01]  /*d5a0*/  WARPGROUP.ARRIVE ;  /* 0x00000000000079c5 */ /* 0x000fe20000000000 */
[----:B--2---:R-:W-:Y:S02]  /*d5b0*/  R2UR UR16, R10 ;  /* 0x000000000a1072ca */ /* 0x004fe400000e0000 */
[----:B------:R-:W-:-:S13]  /*d5c0*/  R2UR UR17, R11 ;  /* 0x000000000b1172ca */ /* 0x000fda00000e0000 */
[----:B------:R-:W-:Y:S01]  /*d5d0*/  HGMMA.64x128x16.F32.BF16 R24, gdesc[UR16], R24, gsb0 ;  /* 0x01e00000101879f0 */ /* 0x000fe20008001818 */
[----:B---3--:R-:W-:Y:S02]  /*d5e0*/  R2UR UR20, R12 ;  /* 0x000000000c1472ca */ /* 0x008fe400000e0000 */
        /* <DEDUP_REMOVED lines=13> */
.L_x_14505:
[----:B------:R-:W-:Y:S01]  /*d6c0*/  SHF.L.U32 R10, R154, 0x1f, RZ ;  /* 0x0000001f9a0a7819 */ /* 0x000fe200000006ff */
[----:B------:R-:W-:-:S04]  /*d6d0*/  IMAD R11, R22, 0x8, R2 ;  /* 0x00000008160b7824 */ /* 0x000fc800078e0202 */
[----:B------:R0:W1:Y:S01]  /*d6e0*/  SYNCS.PHASECHK.TRANS64.TRYWAIT P1, [R11+URZ+0x16850], R10 ;  /* 0x0168500a0b0075a7 */ /* 0x000062000802017f */
[----:B------:R-:W-:Y:S05]  /*d6f0*/  @!P0 BRA `(.L_x_14506) ;  /* 0x0000000000048947 */ /* 0x000fea0003800000 */
[----:B------:R-:W-:Y:S01]  /*d700*/  BPT.TRAP 0x1 ;  /* 0x000000040000795c */ /* 0x000fe20000300000 */
.L_x_14506:
[----:B-1----:R-:W-:Y:S05]  /*d710*/  @P1 BRA `(.L_x_14504) ;  /* 0x0000000000081947 */ /* 0x002fea0003800000 */
[----:B------:R-:W1:Y:S02]  /*d720*/  SYNCS.PHASECHK.TRANS64.TRYWAIT P1, [R11+URZ+0x16850], R10 ;  /* 0x0168500a0b0075a7 */ /* 0x000e64000802017f */
[----:B-1----:R-:W-:Y:S05]  /*d730*/  @!P1 BRA `(.L_x_14507) ;  /* 0x0000013c00f49947 */ /* 0x002fea0003800000 */
.L_x_14504:
        /* <DEDUP_REMOVED lines=9> */
[----:B------:R-:W-:Y:S02]  /*d7d0*/  IMAD.MOV.U32 R11, RZ, RZ, 0x40000040 ;  /* 0x40000040ff0b7424 */ /* 0x000fe400078e00ff */
[----:B------:R-:W-:-:S04]  /*d7e0*/  IMAD R10, R22, 0x400, R10 ;  /* 0x00000400160a7824 */ /* 0x000fc800078e020a */
[C---:B------:R-:W-:Y:S01]  /*d7f0*/  VIADD R12, R10.reuse, 0x80 ;  /* 0x000000800a0c7836 */ /* 0x040fe20000000000 */
[----:B------:R-:W-:-:S13]  /*d800*/  R2UR UR14, R10 ;  /* 0x000000000a0e72ca */ /* 0x000fda00000e0000 */
[----:B------:R-:W-:Y:S01]  /*d810*/  HGMMA.64x64x16.F32.BF16 R88, R148, gdesc[UR12].tnspB, R88, gsb0 ;  /* 0x40e0000c94587df0 */ /* 0x000fe20008001858 */
[----:B------:R-:W-:Y:S01]  /*d820*/  R2UR UR14, R12 ;  /* 0x000000000c0e72ca */ /* 0x000fe200000e0000 */
[----:B------:R-:W-:Y:S01]  /*d830*/  VIADD R12, R10, 0x100 ;  /* 0x000001000a0c7836 */ /* 0x000fe20000000000 */
[----:B------:R-:W-:Y:S01]  /*d840*/  R2UR UR15, R13 ;  /* 0x000000000d0f72ca */ /* 0x000fe200000e0000 */
[----:B------:R-:W-:Y:S01]  /*d850*/  IMAD.MOV.U32 R13, RZ, RZ, 0x40000040 ;  /* 0x40000040ff0d7424 */ /* 0x000fe200078e00ff */
[----:B0-----:R-:W-:Y:S02]  /*d860*/  SHF.R.U32.HI R21, RZ, 0x7, R154 ;  /* 0x00000007ff157819 */ /* 0x001fe4000001169a */
[----:B------:R-:W-:Y:S01]  /*d870*/  ISETP.GE.U32.AND P1, PT, R154, 0x180, PT ;  /* 0x000001809a00780c */ /* 0x000fe20003f26070 */
        /* <DEDUP_REMOVED lines=27> */
[----:B------:R-:W-:Y:S02]  /*da30*/  IMAD.MOV.U32 R13, RZ, RZ, 0x40000040 ;  /* 0x40000040ff0d7424 */ /* 0x000fe400078e00ff */
        /* <DEDUP_REMOVED lines=9> */
[----:B------:R-:W-:Y:S01]  /*dad0*/  R2UR UR14, R10 ;  /* 0x000000000a0e72ca */ /* 0x000fe200000e0000 */
[----:B------:R-:W-:Y:S01]  /*dae0*/  VIADD R10, R21, 0x9 ;  /* 0x00000009150a7836 */ /* 0x000fe20000000000 */
[----:B------:R-:W-:-:S04]  /*daf0*/  R2UR UR15, R11 ;  /* 0x000000000b0f72ca */ /* 0x000fc800000e0000 */
[----:B------:R-:W-:Y:S01]  /*db00*/  SEL R10, R10, 0x9, !P1 ;  /* 0x000000090a0a7807 */ /* 0x000fe20004800000 */
[----:B------:R-:W-:Y:S02]  /*db10*/  WARPGROUP.DEPBAR.LE gsb0, 0x0 ;  /* 0x00008000000079c5 */ /* 0x000fe40000010000 */
[----:B------:R-:W-:-:S06]  /*db20*/  WARPGROUP.ARRIVE ;  /* 0x00000000000079c5 */ /* 0x000fcc0000000000 */
[----:B------:R-:W-:Y:S03]  /*db30*/  HGMMA.64x64x16.F32.BF16 R88, R120, gdesc[UR12].tnspB, R88, gsb0 ;  /* 0x40e0000c78587df0 */ /* 0x000fe60008001858 */
[----:B------:R-:W-:Y:S02]  /*db40*/  WARPGROUP.DEPBAR.LE gsb0, 0x0 ;  /* 0x00008000000079c5 */ /* 0x000fe40000010000 */
[----:B------:R0:W-:Y:S06]  /*db50*/  BAR.ARV R10, 0x100 ;  /* 0x0004000a0000751d */ /* 0x0001ec0000002000 */
[----:B------:R-:W-:Y:S05]  /*db60*/  @!P0 BRA `(.L_x_14508) ;  /* 0x0000000000048947 */ /* 0x000fea0003800000 */
[----:B------:R-:W-:Y:S01]  /*db70*/  BPT.TRAP 0x1 ;  /* 0x000000040000795c */ /* 0x000fe20000300000 */
.L_x_14508:
[----:B------:R-:W2:Y:S01]  /*db80*/  LDL R13, [R1+0x14] ;  /* 0x00001400010d7983 */ /* 0x000ea20000100800 */
[----:B0-----:R-:W0:Y:S03]  /*db90*/  LDC R10, c[0x0][0x448] ;  /* 0x00011200ff0a7b82 */ /* 0x001e260000000800 */
[----:B------:R-:W2:Y:S04]  /*dba0*/  LDL R12, [R1+0x34] ;  /* 0x00003400010c7983 */ /* 0x000ea80000100800 */
[----:B------:R-:W3:Y:S01]  /*dbb0*/  LDL R125, [R1] ;  /* 0x00000000017d7983 */ /* 0x000ee20000100800 */
[----:B0-----:R-:W-:-:S13]  /*dbc0*/  ISETP.NE.AND P1, PT, R10, 0x1, PT ;  /* 0x000000010a00780c */ /* 0x001fda0003f25270 */
[----:B------:R-:W0:Y:S08]  /*dbd0*/  @P1 LDC R11, c[0x0][0x44c] ;  /* 0x00011300ff0b1b82 */ /* 0x000e300000000800 */
[----:B------:R-:W1:Y:S01]  /*dbe0*/  @P1 LDC R10, c[0x0][0x450] ;  /* 0x00011400ff0a1b82 */ /* 0x000e620000000800 */
[----:B------:R-:W-:Y:S01]  /*dbf0*/  LOP3.LUT P3, RZ, R18, 0x4, RZ, 0xc0, !PT ;  /* 0x0000000412ff7812 */ /* 0x000fe2000786c0ff */
[----:B------:R-:W-:-:S02]  /*dc00*/  UMOV UR29, UR9 ;  /* 0x00000009001d7c82 */ /* 0x000fc40008000000 */
        /* <DEDUP_REMOVED lines=12> */
[----:B---3--:R-:W-:-:S05]  /*dcd0*/  IADD3 R13, -R156, R13, R125 ;  /* 0x0000000d9c0d7210 */ /* 0x008fca0007ffe17d */
        /* <DEDUP_REMOVED lines=17> */
.L_x_14511:
[----:B------:R-:W-:-:S05]  /*ddf0*/  IMAD.U32 R124, RZ, RZ, UR5 ;  /* 0x00000005ff7c7e24 */ /* 0x000fca000f8e00ff */
[----:B------:R-:W-:-:S13]  /*de00*/  ISETP.NE.AND P1, PT, R124, 0x1, PT ;  /* 0x000000017c00780c */ /* 0x000fda0003f25270 */
[----:B------:R-:W0:Y:S02]  /*de10*/  @P1 LDC.64 R120, c[0x0][0x9e8] ;  /* 0x00027a00ff781b82 */ /* 0x000e240000000a00 */
[----:B0-----:R-:W-:-:S05]  /*de20*/  @P1 IMAD.HI.U32 R120, R123, R120, RZ ;  /* 0x000000787b781227 */ /* 0x001fca00078e00ff */
[----:B------:R-:W-:-:S07]  /*de30*/  @P1 SHF.R.U32.HI R123, RZ, R121, R120 ;  /* 0x00000079ff7b1219 */ /* 0x000fce0000011678 */
.L_x_14512:
[----:B------:R-:W-:Y:S05]  /*de40*/  BSYNC B0 ;  /* 0x0000000000007941 */ /* 0x000fea0003800000 */
.L_x_14510:
[----:B------:R-:W-:-:S04]  /*de50*/  IMAD R123, R123, R124, -R10 ;  /* 0x0000007c7b7b7224 */ /* 0x000fc800078e0a0a */
[----:B------:R-:W-:-:S05]  /*de60*/  IMAD.IADD R123, R123, 0x1, -R155 ;  /* 0x000000017b7b7824 */ /* 0x000fca00078e0a9b */
[----:B------:R-:W-:Y:S02]  /*de70*/  VIMNMX R11, R11, R123, !PT ;  /* 0x0000007b0b0b7248 */ /* 0x000fe40007fe0100 */
[----:B------:R-:W-:-:S07]  /*de80*/  VIADDMNMX R12, R123, R124, R12, PT ;  /* 0x0000007c7b0c7246 */ /* 0x000fce000380010c */
.L_x_14509:
        /* <DEDUP_REMOVED lines=13> */
[----:B0-----:R-:W-:Y:S01]  /*df60*/  IMAD.IADD R21, R21, 0x1, R122 ;  /* 0x0000000115157824 */ /* 0x001fe200078e027a */
        /* <DEDUP_REMOVED lines=81> */
[----:B------:R-:W-:Y:S01]  /*e480*/  IMAD.IADD R11, R13, 0x1, R122 ;  /* 0x000000010d0b7824 */ /* 0x000fe200078e027a */
        /* <DEDUP_REMOVED lines=17> */
.L_x_14515:
[----:B------:R-:W-:-:S05]  /*e5a0*/  IMAD.U32 R120, RZ, RZ, UR5 ;  /* 0x00000005ff787e24 */ /* 0x000fca000f8e00ff */
[----:B------:R-:W-:-:S13]  /*e5b0*/  ISETP.NE.AND P1, PT, R120, 0x1, PT ;  /* 0x000000017800780c */ /* 0x000fda0003f25270 */
[----:B------:R-:W0:Y:S02]  /*e5c0*/  @P1 LDC.64 R12, c[0x0][0x9e8] ;  /* 0x00027a00ff0c1b82 */ /* 0x000e240000000a00 */
[----:B0-----:R-:W-:-:S05]  /*e5d0*/  @P1 IMAD.HI.U32 R12, R122, R12, RZ ;  /* 0x0000000c7a0c1227 */ /* 0x001fca00078e00ff */
[----:B------:R-:W-:-:S07]  /*e5e0*/  @P1 SHF.R.U32.HI R122, RZ, R13, R12 ;  /* 0x0000000dff7a1219 */ /* 0x000fce000001160c */
.L_x_14516:
[----:B------:R-:W-:Y:S05]  /*e5f0*/  BSYNC B0 ;  /* 0x0000000000007941 */ /* 0x000fea0003800000 */
.L_x_14514:
[----:B------:R-:W-:-:S04]  /*e600*/  IMAD R10, R122, R120, -R10 ;  /* 0x000000787a0a7224 */ /* 0x000fc800078e0a0a */
[----:B------:R-:W-:-:S05]  /*e610*/  IMAD.IADD R10, R10, 0x1, -R155 ;  /* 0x000000010a0a7824 */ /* 0x000fca00078e0a9b */
[----:B------:R-:W-:Y:S02]  /*e620*/  VIMNMX R11, R11, R10, !PT ;  /* 0x0000000a0b0b7248 */ /* 0x000fe40007fe0100 */
[----:B------:R-:W-:-:S07]  /*e630*/  VIADDMNMX R21, R10, R120, R21, PT ;  /* 0x000000780a157246 */ /* 0x000fce0003800115 */
.L_x_14513:
[C---:B------:R-:W-:Y:S01]  /*e640*/  ISETP.GT.AND P1, PT, R11.reuse, 0x1, P5 ;  /* 0x000000010b00780c */ /* 0x040fe20002f24270 */
[----:B------:R-:W-:Y:S01]  /*e650*/  UMOV UR30, UR7 ;  /* 0x00000007001e7c82 */ /* 0x000fe20008000000 */
[----:B------:R-:W-:Y:S02]  /*e660*/  ISETP.GT.AND P2, PT, R11, 0x8, P5 ;  /* 0x000000080b00780c */ /* 0x000fe40002f44270 */
[C---:B------:R-:W-:Y:S02]  /*e670*/  ISETP.LT.OR P1, PT, R21.reuse, 0x2, P1 ;  /* 0x000000021500780c */ /* 0x040fe40000f21670 */
[----:B------:R-:W-:Y:S02]  /*e680*/  ISETP.LT.OR P2, PT, R21, 0x9, P2 ;  /* 0x000000091500780c */ /* 0x000fe40001741670 */
[----:B------:R-:W-:Y:S02]  /*e690*/  FSEL R27, R27, -INF , !P1 ;  /* 0xff8000001b1b7808 */ /* 0x000fe40004800000 */
[----:B------:R-:W-:-:S02]  /*e6a0*/  ISETP.GT.AND P1, PT, R11, 0x9, P5 ;  /* 0x000000090b00780c */ /* 0x000fc40002f24270 */
[----:B------:R-:W-:Y:S02]  /*e6b0*/  FSEL R30, R30, -INF , !P2 ;  /* 0xff8000001e1e7808 */ /* 0x000fe40005000000 */
[----:B------:R-:W-:Y:S02]  /*e6c0*/  ISETP.LT.OR P1, PT, R21, 0xa, P1 ;  /* 0x0000000a1500780c */ /* 0x000fe40000f21670 */
[----:B------:R-:W-:Y:S02]  /*e6d0*/  ISETP.GT.AND P2, PT, R11, 0x10, P5 ;  /* 0x000000100b00780c */ /* 0x000fe40002f44270 */
[----:B------:R-:W-:Y:S02]  /*e6e0*/  FSEL R31, R31, -INF , !P1 ;  /* 0xff8000001f1f7808 */ /* 0x000fe40004800000 */
[----:B------:R-:W-:Y:S02]  /*e6f0*/  ISETP.GT.AND P1, PT, R11, 0x11, P5 ;  /* 0x000000110b00780c */ /* 0x000fe40002f24270 */
[----:B------:R-:W-:-:S02]  /*e700*/  ISETP.LT.OR P2, PT, R21, 0x11, P2 ;  /* 0x000000111500780c */ /* 0x000fc40001741670 */
[----:B------:R-:W-:Y:S02]  /*e710*/  ISETP.LT.OR P1, PT, R21, 0x12, P1 ;  /* 0x000000121500780c */ /* 0x000fe40000f21670 */
[----:B------:R-:W-:Y:S02]  /*e720*/  FSEL R34, R34, -INF , !P2 ;  /* 0xff80000022227808 */ /* 0x000fe40005000000 */
[----:B------:R-:W-:Y:S02]  /*e730*/  FSEL R35, R35, -INF , !P1 ;  /* 0xff80000023237808 */ /* 0x000fe40004800000 */
[C---:B------:R-:W-:Y:S02]  /*e740*/  ISETP.GT.AND P2, PT, R11.reuse, 0x18, P5 ;  /* 0x000000180b00780c */ /* 0x040fe40002f44270 */
        /* <DEDUP_REMOVED lines=55> */
[----:B------:R-:W-:-:S02]  /*eac0*/  LOP3.LUT R18, R18, 0xbfffffff, RZ, 0xc0, !PT ;  /* 0xbfffffff12127812 */ /* 0x000fc400078ec0ff */
[C---:B------:R-:W-:Y:S02]  /*ead0*/  ISETP.LT.OR P2, PT, R21.reuse, 0x61, P2 ;  /* 0x000000611500780c */ /* 0x040fe40001741670 */
[----:B------:R-:W-:Y:S02]  /*eae0*/  ISETP.LT.OR P1, PT, R21, 0x62, P1 ;  /* 0x000000621500780c */ /* 0x000fe40000f21670 */
[----:B------:R-:W-:Y:S02]  /*eaf0*/  FMNMX.FTZ R10, R24, R3, !PT ;  /* 0x00000003180a7209 */ /* 0x000fe40007810000 */
[----:B------:R-:W-:Y:S02]  /*eb00*/  @P0 LOP3.LUT R18, R18, 0x40000000, RZ, 0xfc, !PT ;  /* 0x4000000012120812 */ /* 0x000fe400078efcff */
[----:B------:R-:W-:Y:S02]  /*eb10*/  FSEL R74, R74, -INF , !P2 ;  /* 0xff8000004a4a7808 */ /* 0x000fe40005000000 */
[----:B------:R-:W-:-:S02]  /*eb20*/  FSEL R75, R75, -INF , !P1 ;  /* 0xff8000004b4b7808 */ /* 0x000fc40004800000 */
[C---:B------:R-:W-:Y:S02]  /*eb30*/  ISETP.GT.AND P4, PT, R11.reuse, 0x68, P5 ;  /* 0x000000680b00780c */ /* 0x040fe40002f84270 */
[C---:B------:R-:W-:Y:S02]  /*eb40*/  ISETP.GT.AND P6, PT, R11.reuse, 0x69, P5 ;  /* 0x000000690b00780c */ /* 0x040fe40002fc4270 */
[C---:B------:R-:W-:Y:S02]  /*eb50*/  ISETP.GT.AND P3, PT, R11.reuse, 0x70, P5 ;  /* 0x000000700b00780c */ /* 0x040fe40002f64270 */
[C---:B------:R-:W-:Y:S02]  /*eb60*/  ISETP.GT.AND P2, PT, R11.reuse, 0x71, P5 ;  /* 0x000000710b00780c */ /* 0x040fe40002f44270 */
[C---:B------:R-:W-:Y:S02]  /*eb70*/  ISETP.GT.AND P1, PT, R11.reuse, 0x78, P5 ;  /* 0x000000780b00780c */ /* 0x040fe40002f24270 */
[----:B------:R-:W-:-:S02]  /*eb80*/  ISETP.GT.AND P0, PT, R11, RZ, P5 ;  /* 0x000000ff0b00720c */ /* 0x000fc40002f04270 */
[----:B------:R-:W-:Y:S02]  /*eb90*/  ISETP.GT.AND P5, PT, R11, 0x79, P5 ;  /* 0x000000790b00780c */ /* 0x000fe40002fa4270 */
[----:B------:R-:W-:Y:S02]  /*eba0*/  FMNMX.FTZ R11, R25, R10, !PT ;  /* 0x0000000a190b7209 */ /* 0x000fe40007810000 */
[----:B------:R-:W-:Y:S02]  /*ebb0*/  ISETP.LT.OR P4, PT, R21, 0x69, P4 ;  /* 0x000000691500780c */ /* 0x000fe40002781670 */
[----:B------:R-:W-:Y:S02]  /*ebc0*/  FMNMX.FTZ R10, R28, R11, !PT ;  /* 0x0000000b1c0a7209 */ /* 0x000fe40007810000 */
[----:B------:R-:W-:Y:S02]  /*ebd0*/  LOP3.LUT R18, R18, 0xfffffffd, RZ, 0xc0, !PT ;  /* 0xfffffffd12127812 */ /* 0x000fe400078ec0ff */
[----:B------:R-:W-:-:S02]  /*ebe0*/  FMNMX.FTZ R11, R29, R10, !PT ;  /* 0x0000000a1d0b7209 */ /* 0x000fc40007810000 */
[----:B------:R-:W-:Y:S02]  /*ebf0*/  ISETP.LT.OR P0, PT, R21, 0x1, P0 ;  /* 0x000000011500780c */ /* 0x000fe40000701670 */
[----:B------:R-:W-:Y:S02]  /*ec00*/  FMNMX.FTZ R10, R32, R11, !PT ;  /* 0x0000000b200a7209 */ /* 0x000fe40007810000 */
[----:B------:R-:W-:Y:S02]  /*ec10*/  FSEL R26, R26, -INF , !P0 ;  /* 0xff8000001a1a7808 */ /* 0x000fe40004000000 */
[----:B------:R-:W-:Y:S02]  /*ec20*/  FMNMX.FTZ R11, R33, R10, !PT ;  /* 0x0000000a210b7209 */ /* 0x000fe40007810000 */
[----:B------:R-:W-:Y:S02]  /*ec30*/  @P4 LOP3.LUT R18, R18, 0x2, RZ, 0xfc, !PT ;  /* 0x0000000212124812 */ /* 0x000fe400078efcff */
[----:B------:R-:W-:-:S02]  /*ec40*/  FMNMX.FTZ R10, R36, R11, !PT ;  /* 0x0000000b240a7209 */ /* 0x000fc40007810000 */
[----:B------:R-:W-:Y:S02]  /*ec50*/  ISETP.LT.OR P4, PT, R21, 0x6a, P6 ;  /* 0x0000006a1500780c */ /* 0x000fe40003781670 */
        /* <DEDUP_REMOVED lines=18> */
[----:B------:R-:W-:Y:S02]  /*ed80*/  FMNMX.FTZ R10, R56, R11, !PT ;  /* 0x0000000b380a7209 */ /* 0x000fe40007810000 */
[----:B------:R-:W-:Y:S02]  /*ed90*/  LOP3.LUT P0, RZ, R18, 0x40000000, RZ, 0xc0, !PT ;  /* 0x4000000012ff7812 */ /* 0x000fe4000780c0ff */
        /* <DEDUP_REMOVED lines=18> */
[----:B------:R-:W0:Y:S02]  /*eec0*/  SHFL.BFLY PT, R10, R13, 0x1, 0x1f ;  /* 0x0c201f000d0a7f89 */ /* 0x000e2400000e0000 */
[----:B0-----:R-:W-:-:S04]  /*eed0*/  FMNMX.FTZ R10, R13, R10, !PT ;  /* 0x0000000a0d0a7209 */ /* 0x001fc80007810000 */
[C---:B------:R-:W-:Y:S01]  /*eee0*/  FSETP.NEU.FTZ.AND P6, PT, R10.reuse, -INF , PT ;  /* 0xff8000000a00780b */ /* 0x040fe20003fdd000 */
[----:B------:R-:W-:-:S03]  /*eef0*/  FMUL.FTZ R11, R10, UR30 ;  /* 0x0000001e0a0b7c20 */ /* 0x000fc60008410000 */
[----:B------:R-:W-:Y:S02]  /*ef00*/  FSEL R120, R10, RZ, P6 ;  /* 0x000000ff0a787208 */ /* 0x000fe40003000000 */
[----:B------:R-:W-:Y:S02]  /*ef10*/  FSEL R11, R11, RZ, P6 ;  /* 0x000000ff0b0b7208 */ /* 0x000fe40003000000 */
[----:B------:R-:W-:Y:S01]  /*ef20*/  LOP3.LUT P6, RZ, R18, 0x2, RZ, 0xc0, !PT ;  /* 0x0000000212ff7812 */ /* 0x000fe200078cc0ff */
        /* <DEDUP_REMOVED lines=35> */
[----:B------:R-:W-:Y:S01]  /*f160*/  FSEL R78, R78, -INF , !P6 ;  /* 0xff8000004e4e7808 */ /* 0x000fe20007000000 */
        /* <DEDUP_REMOVED lines=57> */
[----:B------:R-:W-:-:S04]  /*f500*/  FSETP.NEU.FTZ.AND P1, PT, R11, -INF , PT ;  /* 0xff8000000b00780b */ /* 0x000fc80003f3d000 */
[----:B------:R-:W-:-:S03]  /*f510*/  FSEL R12, R11, RZ, P1 ;  /* 0x000000ff0b0c7208 */ /* 0x000fc60000800000 */
[----:B------:R-:W-:Y:S02]  /*f520*/  MUFU.EX2 R69, R69 ;  /* 0x0000004500457308 */ /* 0x000fe40000000800 */
[----:B------:R-:W-:Y:S01]  /*f530*/  FADD.FTZ R12, -R12, R0 ;  /* 0x000000000c0c7221 */ /* 0x000fe20000010100 */
[----:B------:R-:W-:-:S05]  /*f540*/  FMUL.FTZ R0, R11, UR30 ;  /* 0x0000001e0b007c20 */ /* 0x000fca0008410000 */
[----:B------:R-:W-:Y:S01]  /*f550*/  MUFU.EX2 R72, R72 ;  /* 0x0000004800487308 */ /* 0x000fe20000000800 */
[----:B------:R-:W-:-:S05]  /*f560*/  FSEL R3, R0, RZ, P1 ;  /* 0x000000ff00037208 */ /* 0x000fca0000800000 */
        /* <DEDUP_REMOVED lines=33> */
[----:B------:R-:W0:Y:S08]  /*f780*/  MUFU.EX2 R0, R13 ;  /* 0x0000000d00007308 */ /* 0x000e300000000800 */
[----:B------:R-:W-:Y:S08]  /*f790*/  MUFU.EX2 R26, R26 ;  /* 0x0000001a001a7308 */ /* 0x000ff00000000800 */
[----:B------:R-:W1:Y:S01]  /*f7a0*/  MUFU.EX2 R3, R3 ;  /* 0x0000000300037308 */ /* 0x000e620000000800 */
[----:B0-----:R-:W-:-:S04]  /*f7b0*/  FFMA.FTZ R6, R0, R6, R24 ;  /* 0x0000000600067223 */ /* 0x001fc80000010018 */
[----:B------:R-:W-:-:S03]  /*f7c0*/  FADD.FTZ R6, R25, R6 ;  /* 0x0000000619067221 */ /* 0x000fc60000010000 */
        /* <DEDUP_REMOVED lines=102> */
.L_x_14517:
[----:B------:R-:W2:Y:S01]  /*fe30*/  LDL R21, [R1+0x28] ;  /* 0x0000280001157983 */ /* 0x000ea20000100800 */
[----:B------:R-:W-:Y:S02]  /*fe40*/  IMAD R12, R22, 0x8, R2 ;  /* 0x00000008160c7824 */ /* 0x000fe400078e0202 */
[-C--:B------:R-:W-:Y:S01]  /*fe50*/  FMUL.FTZ R88, R88, R0.reuse ;  /* 0x0000000058587220 */ /* 0x080fe20000410000 */
[----:B------:R-:W-:Y:S02]  /*fe60*/  IMAD.U32 R13, RZ, RZ, UR38 ;  /* 0x00000026ff0d7e24 */ /* 0x000fe4000f8e00ff */
[-C--:B------:R-:W-:Y:S01]  /*fe70*/  FMUL.FTZ R89, R89, R0.reuse ;  /* 0x0000000059597220 */ /* 0x080fe20000410000 */
        /* <DEDUP_REMOVED lines=69> */
[C---:B--2---:R-:W-:Y:S01]  /*102d0*/  ISETP.GT.AND P1, PT, R4.reuse, R21, PT ;  /* 0x000000150400720c */ /* 0x044fe20003f24270 */
[----:B------:R-:W-:-:S12]  /*102e0*/  VIADD R4, R4, 0xffffffff ;  /* 0xffffffff04047836 */ /* 0x000fd80000000000 */
[----:B0-----:R-:W-:Y:S05]  /*102f0*/  @P1 BRA `(.L_x_14518) ;  /* 0xffffffcc00e41947 */ /* 0x001fea000383ffff */
[----:B------:R-:W-:Y:S02]  /*10300*/  IMAD.MOV.U32 R0, RZ, RZ, R11 ;  /* 0x000000ffff007224 */ /* 0x000fe400078e000b */
[----:B------:R-:W-:Y:S02]  /*10310*/  IMAD.MOV.U32 R3, RZ, RZ, R10 ;  /* 0x000000ffff037224 */ /* 0x000fe400078e000a */
[----:B------:R-:W-:Y:S02]  /*10320*/  IMAD.MOV.U32 R22, RZ, RZ, R7 ;  /* 0x000000ffff167224 */ /* 0x000fe400078e0007 */
[----:B------:R-:W-:-:S07]  /*10330*/  IMAD.MOV.U32 R154, RZ, RZ, R20 ;  /* 0x000000ffff9a7224 */ /* 0x000fce00078e0014 */
.L_x_14498:
[----:B------:R-:W2:Y:S01]  /*10340*/  LDL R13, [R1+0x14] ;  /* 0x00001400010d7983 */ /* 0x000ea20000100800 */
[----:B------:R-:W0:Y:S03]  /*10350*/  LDC R7, c[0x0][0x448] ;  /* 0x00011200ff077b82 */ /* 0x000e260000000800 */
[----:B------:R-:W3:Y:S05]  /*10360*/  LDL R12, [R1] ;  /* 0x00000000010c7983 */ /* 0x000eea0000100800 */
[----:B------:R-:W1:Y:S01]  /*10370*/  LDC R20, c[0x0][0x9e4] ;  /* 0x00027900ff147b82 */ /* 0x000e620000000800 */
[----:B0-----:R-:W-:-:S02]  /*10380*/  ISETP.NE.AND P4, PT, R7, 0x1, PT ;  /* 0x000000010700780c */ /* 0x001fc40003f85270 */
[----:B-1----:R-:W-:-:S11]  /*10390*/  ISETP.GE.AND P5, PT, R20, 0x1, PT ;  /* 0x000000011400780c */ /* 0x002fd60003fa6270 */
[----:B------:R-:W0:Y:S08]  /*103a0*/  @P4 LDC R10, c[0x0][0x44c] ;  /* 0x00011300ff0a4b82 */ /* 0x000e300000000800 */
[----:B------:R-:W1:Y:S01]  /*103b0*/  @P4 LDC R11, c[0x0][0x450] ;  /* 0x00011400ff0b4b82 */ /* 0x000e620000000800 */
[----:B--2---:R-:W-:-:S04]  /*103c0*/  VIADD R7, R13, 0xbf ;  /* 0x000000bf0d077836 */ /* 0x004fc80000000000 */
[----:B0-----:R-:W-:Y:S01]  /*103d0*/  @P4 IMAD.HI.U32 R10, R7, R10, RZ ;  /* 0x0000000a070a4227 */ /* 0x001fe200078e00ff */
[----:B---3--:R-:W-:-:S04]  /*103e0*/  IADD3 R12, R12, 0x1, -R156 ;  /* 0x000000010c0c7810 */ /* 0x008fc80007ffe89c */
        /* <DEDUP_REMOVED lines=14> */
.L_x_14521:
[----:B------:R-:W-:-:S13]  /*104d0*/  ISETP.NE.AND P1, PT, R20, 0x1, PT ;  /* 0x000000011400780c */ /* 0x000fda0003f25270 */
[----:B------:R-:W0:Y:S02]  /*104e0*/  @P1 LDC.64 R10, c[0x0][0x9e8] ;  /* 0x00027a00ff0a1b82 */ /* 0x000e240000000a00 */
[----:B0-----:R-:W-:-:S05]  /*104f0*/  @P1 IMAD.HI.U32 R10, R7, R10, RZ ;  /* 0x0000000a070a1227 */ /* 0x001fca00078e00ff */
[----:B------:R-:W-:-:S07]  /*10500*/  @P1 SHF.R.U32.HI R7, RZ, R11, R10 ;  /* 0x0000000bff071219 */ /* 0x000fce000001160a */
.L_x_14522:
[----:B------:R-:W-:Y:S05]  /*10510*/  BSYNC B0 ;  /* 0x0000000000007941 */ /* 0x000fea0003800000 */
.L_x_14520:
[----:B------:R-:W-:-:S05]  /*10520*/  IMAD R7, R7, R20, RZ ;  /* 0x0000001407077224 */ /* 0x000fca00078e02ff */
[----:B------:R-:W-:-:S07]  /*10530*/  VIMNMX R12, R12, R7, !PT ;  /* 0x000000070c0c7248 */ /* 0x000fce0007fe0100 */
.L_x_14519:
        /* <DEDUP_REMOVED lines=13> */
.L_x_14535:
        /* <DEDUP_REMOVED lines=9> */
.L_x_14525:
        /* <DEDUP_REMOVED lines=8> */
.L_x_14526:
[----:B------:R-:W-:Y:S04]  /*10720*/  BSSY B0, `(.L_x_14524) ;  /* 0x0000004000007945 */ /* 0x000fe80003800000 */
[----:B-1----:R-:W-:Y:S05]  /*10730*/  @P2 BRA `(.L_x_14527) ;  /* 0x0000000000082947 */ /* 0x002fea0003800000 */
[----:B------:R-:W1:Y:S02]  /*10740*/  SYNCS.PHASECHK.TRANS64.TRYWAIT P2, [R3+URZ+0x16830], R0 ;  /* 0x01683000030075a7 */ /* 0x000e64000804017f */
[----:B-1----:R-:W-:Y:S05]  /*10750*/  @!P2 BRA `(.L_x_14528) ;  /* 0x000001100000a947 */ /* 0x002fea0003800000 */
.L_x_14527:
[----:B------:R-:W-:Y:S05]  /*10760*/  BSYNC B0 ;  /* 0x0000000000007941 */ /* 0x000fea0003800000 */
.L_x_14524:
[----:B------:R-:W2:Y:S04]  /*10770*/  LDL R11, [R1+0x30] ;  /* 0x00003000010b7983 */ /* 0x000ea80000100800 */
[----:B------:R3:W-:Y:S01]  /*10780*/  STL [R1+0x68], R2 ;  /* 0x0000680201007387 */ /* 0x0007e20000100800 */
[----:B01----:R-:W0:Y:S03]  /*10790*/  S2R R0, SR_TID.X ;  /* 0x0000000000007919 */ /* 0x003e260000002100 */
[----:B---3--:R-:W3:Y:S01]  /*107a0*/  LDL.64 R2, [R1+0x20] ;  /* 0x0000200001027983 */ /* 0x008ee20000100a00 */
        /* <DEDUP_REMOVED lines=8> */
[----:B------:R-:W-:-:S02]  /*10830*/  R2UR UR23, R13 ;  /* 0x000000000d1772ca */ /* 0x000fc400000e0000 */
[----:B------:R-:W-:Y:S02]  /*10840*/  R2UR UR13, R9 ;  /* 0x00000000090d72ca */ /* 0x000fe400000e0000 */
[----:B------:R-:W-:Y:S02]  /*10850*/  R2UR UR15, R27 ;  /* 0x000000001b0f72ca */ /* 0x000fe400000e0000 */
[----:B------:R-:W-:Y:S02]  /*10860*/  R2UR UR19, R25 ;  /* 0x00000000191372ca */ /* 0x000fe400000e0000 */
[----:B0-----:R-:W-:-:S05]  /*10870*/  SHF.R.U32.HI R0, RZ, 0x7, R0 ;  /* 0x00000007ff007819 */ /* 0x001fca0000011600 */
[----:B------:R-:W-:Y:S01]  /*10880*/  VIADD R0, R0, 0x8 ;  /* 0x0000000800007836 */ /* 0x000fe20000000000 */
[----:B------:R-:W-:-:S04]  /*10890*/  R2UR UR27, R27 ;  /* 0x000000001b1b72ca */ /* 0x000fc800000e0000 */
[----:B------:R0:W-:Y:S01]  /*108a0*/  BAR.SYNC.DEFER_BLOCKING R0, 0x100 ;  /* 0x000400000000751d */ /* 0x0001e20000010000 */
[----:B--2---:R-:W-:-:S04]  /*108b0*/  IMAD R26, R22, 0x400, R11 ;  /* 0x00000400161a7824 */ /* 0x004fc800078e020b */
[C---:B------:R-:W-:Y:S01]  /*108c0*/  VIADD R12, R26.reuse, 0x4 ;  /* 0x000000041a0c7836 */ /* 0x040fe20000000000 */
[C---:B------:R-:W-:Y:S01]  /*108d0*/  R2UR UR14, R26.reuse ;  /* 0x000000001a0e72ca */ /* 0x040fe200000e0000 */
[C---:B------:R-:W-:Y:S02]  /*108e0*/  VIADD R24, R26.reuse, 0x2 ;  /* 0x000000021a187836 */ /* 0x040fe40000000000 */
[----:B------:R-:W-:Y:S01]  /*108f0*/  VIADD R26, R26, 0x6 ;  /* 0x000000061a1a7836 */ /* 0x000fe20000000000 */
[----:B------:R-:W-:Y:S02]  /*10900*/  R2UR UR22, R12 ;  /* 0x000000000c1672ca */ /* 0x000fe400000e0000 */
[----:B------:R-:W2:Y:S01]  /*10910*/  LDL.64 R12, [R1+0x18] ;  /* 0x00001800010c7983 */ /* 0x000ea20000100a00 */
[----:B------:R-:W-:Y:S02]  /*10920*/  R2UR UR18, R24 ;  /* 0x00000000181272ca */ /* 0x000fe400000e0000 */
[----:B------:R-:W-:-:S02]  /*10930*/  R2UR UR26, R26 ;  /* 0x000000001a1a72ca */ /* 0x000fc400000e0000 */
[----:B------:R-:W-:-:S06]  /*10940*/  WARPGROUP.ARRIVE ;  /* 0x00000000000079c5 */ /* 0x000fcc0000000000 */
[----:B------:R-:W-:Y:S01]  /*10950*/  HGMMA.64x128x16.F32.BF16 R24, gdesc[UR12], RZ, !UPT, gsb0 ;  /* 0x01e000000c1879f0 */ /* 0x000fe2000c0018ff */
[----:B---3--:R-:W-:Y:S02]  /*10960*/  R2UR UR16, R2 ;  /* 0x00000000021072ca */ /* 0x008fe400000e0000 */
[----:B------:R-:W-:Y:S01]  /*10970*/  R2UR UR17, R3 ;  /* 0x00000000031172ca */ /* 0x000fe200000e0000 */
[----:B------:R0:W5:Y:S01]  /*10980*/  LDL.LU R2, [R1+0x68] ;  /* 0x0000680001027983 */ /* 0x0001620000300800 */
[----:B------:R-:W-:Y:S02]  /*10990*/  WARPGROUP.DEPBAR.LE gsb0, 0x0 ;  /* 0x00008000000079c5 */ /* 0x000fe40000010000 */
[----:B------:R-:W-:-:S09]  /*109a0*/  WARPGROUP.ARRIVE ;  /* 0x00000000000079c5 */ /* 0x000fd20000000000 */
[----:B------:R-:W-:Y:S01]  /*109b0*/  HGMMA.64x128x16.F32.BF16 R24, gdesc[UR16], R24, gsb0 ;  /* 0x01e00000101879f0 */ /* 0x000fe20008001818 */
[----:B------:R-:W-:Y:S02]  /*109c0*/  R2UR UR24, R14 ;  /* 0x000000000e1872ca */ /* 0x000fe400000e0000 */
[----:B------:R-:W-:Y:S01]  /*109d0*/  R2UR UR25, R15 ;  /* 0x000000000f1972ca */ /* 0x000fe200000e0000 */
[----:B------:R-:W-:Y:S02]  /*109e0*/  WARPGROUP.DEPBAR.LE gsb0, 0x0 ;  /* 0x00008000000079c5 */ /* 0x000fe40000010000 */
[----:B------:R-:W-:Y:S01]  /*109f0*/  WARPGROUP.ARRIVE ;  /* 0x00000000000079c5 */ /* 0x000fe20000000000 */
[----:B--2---:R-:W-:Y:S02]  /*10a00*/  R2UR UR20, R12 ;  /* 0x000000000c1472ca */ /* 0x004fe400000e0000 */
[----:B------:R-:W-:-:S13]  /*10a10*/  R2UR UR21, R13 ;  /* 0x000000000d1572ca */ /* 0x000fda00000e0000 */
        /* <DEDUP_REMOVED lines=8> */
.L_x_14530:
[----:B------:R-:W-:Y:S01]  /*10aa0*/  SHF.L.U32 R0, R10, 0x1f, RZ ;  /* 0x0000001f0a007819 */ /* 0x000fe200000006ff */
[----:B-----5:R-:W-:-:S04]  /*10ab0*/  IMAD R3, R21, 0x8, R2 ;  /* 0x0000000815037824 */ /* 0x020fc800078e0202 */
[----:B------:R0:W1:Y:S01]  /*10ac0*/  SYNCS.PHASECHK.TRANS64.TRYWAIT P1, [R3+URZ+0x16850], R0 ;  /* 0x01685000030075a7 */ /* 0x000062000802017f */
[----:B------:R-:W-:Y:S05]  /*10ad0*/  @!P0 BRA `(.L_x_14531) ;  /* 0x0000000000048947 */ /* 0x000fea0003800000 */
[----:B------:R-:W-:Y:S01]  /*10ae0*/  BPT.TRAP 0x1 ;  /* 0x000000040000795c */ /* 0x000fe20000300000 */
.L_x_14531:
[----:B-1----:R-:W-:Y:S05]  /*10af0*/  @P1 BRA `(.L_x_14529) ;  /* 0x0000000000081947 */ /* 0x002fea0003800000 */
[----:B------:R-:W1:Y:S02]  /*10b00*/  SYNCS.PHASECHK.TRANS64.TRYWAIT P1, [R3+URZ+0x16850], R0 ;  /* 0x01685000030075a7 */ /* 0x000e64000802017f */
[----:B-1----:R-:W-:Y:S05]  /*10b10*/  @!P1 BRA `(.L_x_14532) ;  /* 0x0000010c00249947 */ /* 0x002fea0003800000 */
.L_x_14529:
[----:B01---5:R-:W-:Y:S01]  /*10b20*/  VIADD R0, R2, 0x400 ;  /* 0x0000040002007836 */ /* 0x023fe20000000000 */
        /* <DEDUP_REMOVED lines=8> */
[----:B------:R-:W-:Y:S02]  /*10bb0*/  IMAD R10, R21, 0x400, R0 ;  /* 0x00000400150a7824 */ /* 0x000fe400078e0200 */
[----:B------:R-:W0:Y:S02]  /*10bc0*/  S2R R0, SR_TID.X ;  /* 0x0000000000007919 */ /* 0x000e240000002100 */
        /* <DEDUP_REMOVED lines=57> */
.L_x_14533:
[----:B0-----:R-:W-:Y:S01]  /*10f60*/  IMAD R0, R22, 0x8, R2 ;  /* 0x0000000816007824 */ /* 0x001fe200078e0202 */
[----:B------:R-:W-:Y:S01]  /*10f70*/  FMNMX.FTZ R10, R24, R7, !PT ;  /* 0x00000007180a7209 */ /* 0x000fe20007810000 */
[----:B------:R-:W-:Y:S01]  /*10f80*/  IMAD.U32 R3, RZ, RZ, UR38 ;  /* 0x00000026ff037e24 */ /* 0x000fe2000f8e00ff */
[----:B------:R-:W-:Y:S01]  /*10f90*/  UMOV UR30, UR8 ;  /* 0x00000008001e7c82 */ /* 0x000fe20008000000 */
[----:B------:R-:W-:-:S05]  /*10fa0*/  VIADD R0, R0, 0x16840 ;  /* 0x0001684000007836 */ /* 0x000fca0000000000 */
[----:B------:R-:W-:Y:S02]  /*10fb0*/  PRMT R0, R3, 0x654, R0 ;  /* 0x0000065403007816 */ /* 0x000fe40000000000 */
[----:B------:R-:W-:Y:S02]  /*10fc0*/  FMNMX.FTZ R3, R25, R10, !PT ;  /* 0x0000000a19037209 */ /* 0x000fe40007810000 */
[----:B------:R0:W-:Y:S02]  /*10fd0*/  SYNCS.ARRIVE.TRANS64.RED.A1T0 RZ, [R0+URZ], RZ ;  /* 0x000000ff00ff79a7 */ /* 0x0001e4000810043f */
[----:B------:R-:W-:-:S04]  /*10fe0*/  FMNMX.FTZ R10, R28, R3, !PT ;  /* 0x000000031c0a7209 */ /* 0x000fc80007810000 */
[----:B------:R-:W-:Y:S02]  /*10ff0*/  FMNMX.FTZ R3, R29, R10, !PT ;  /* 0x0000000a1d037209 */ /* 0x000fe40007810000 */
        /* <DEDUP_REMOVED lines=57> */
[----:B------:R-:W0:Y:S01]  /*11390*/  SHFL.BFLY PT, R3, R10, 0x2, 0x1f ;  /* 0x0c401f000a037f89 */ /* 0x000e2200000e0000 */
[----:B------:R-:W-:-:S04]  /*113a0*/  FMNMX.FTZ R11, R83, R0, !PT ;  /* 0x00000000530b7209 */ /* 0x000fc80007810000 */
[----:B------:R-:W-:Y:S02]  /*113b0*/  FMNMX.FTZ R0, R86, R11, !PT ;  /* 0x0000000b56007209 */ /* 0x000fe40007810000 */
[----:B0-----:R-:W-:-:S05]  /*113c0*/  FMNMX.FTZ R12, R10, R3, !PT ;  /* 0x000000030a0c7209 */ /* 0x001fca0007810000 */
[----:B------:R-:W0:Y:S02]  /*113d0*/  SHFL.BFLY PT, R3, R12, 0x1, 0x1f ;  /* 0x0c201f000c037f89 */ /* 0x000e2400000e0000 */
[----:B0-----:R-:W-:Y:S02]  /*113e0*/  FMNMX.FTZ R3, R12, R3, !PT ;  /* 0x000000030c037209 */ /* 0x001fe40007810000 */
[----:B------:R-:W-:-:S03]  /*113f0*/  FMNMX.FTZ R12, R87, R0, !PT ;  /* 0x00000000570c7209 */ /* 0x000fc60007810000 */
[----:B------:R-:W-:Y:S02]  /*11400*/  FADD.FTZ R7, -R3, R7 ;  /* 0x0000000703077221 */ /* 0x000fe40000010100 */
[----:B------:R-:W0:Y:S02]  /*11410*/  SHFL.BFLY PT, R11, R12, 0x2, 0x1f ;  /* 0x0c401f000c0b7f89 */ /* 0x000e2400000e0000 */
[----:B------:R-:W-:-:S06]  /*11420*/  FMUL.FTZ R7, R7, UR30 ;  /* 0x0000001e07077c20 */ /* 0x000fcc0008410000 */
[----:B------:R-:W-:Y:S01]  /*11430*/  MUFU.EX2 R7, R7 ;  /* 0x0000000700077308 */ /* 0x000fe20000000800 */
        /* <DEDUP_REMOVED lines=26> */
[----:B0-----:R-:W-:Y:S01]  /*115e0*/  FMNMX.FTZ R0, R13, R0, !PT ;  /* 0x000000000d007209 */ /* 0x001fe20007810000 */
[----:B-1----:R-:W-:Y:S01]  /*115f0*/  FFMA.FTZ R6, R7, R6, R24 ;  /* 0x0000000607067223 */ /* 0x002fe20000010018 */
[--C-:B------:R-:W-:Y:S01]  /*11600*/  FFMA.FTZ R64, R64, UR30, -R11.reuse ;  /* 0x0000001e40407c23 */ /* 0x100fe2000801080b */
[--C-:B------:R-:W-:Y:S01]  /*11610*/  FFMA.FTZ R65, R65, UR30, -R11.reuse ;  /* 0x0000001e41417c23 */ /* 0x100fe2000801080b */
[--C-:B------:R-:W-:Y:S01]  /*11620*/  FFMA.FTZ R68, R68, UR30, -R11.reuse ;  /* 0x0000001e44447c23 */ /* 0x100fe2000801080b */
[C---:B------:R-:W-:Y:S01]  /*11630*/  FADD.FTZ R10, -R0.reuse, R20 ;  /* 0x00000014000a7221 */ /* 0x040fe20000010100 */
[----:B------:R-:W-:Y:S01]  /*11640*/  FMUL.FTZ R12, R0, UR30 ;  /* 0x0000001e000c7c20 */ /* 0x000fe20008410000 */
[----:B------:R-:W-:Y:S01]  /*11650*/  MUFU.EX2 R29, R29 ;  /* 0x0000001d001d7308 */ /* 0x000fe20000000800 */
        /* <DEDUP_REMOVED lines=37> */
[----:B------:R-:W-:Y:S01]  /*118b0*/  FFMA.FTZ R123, R87, UR30, -R12 ;  /* 0x0000001e577b7c23 */ /* 0x000fe2000801080c */
[----:B0-----:R-:W-:Y:S01]  /*118c0*/  FFMA.FTZ R12, R10, R5, R26 ;  /* 0x000000050a0c7223 */ /* 0x001fe2000001001a */
[----:B------:R-:W0:Y:S01]  /*118d0*/  MUFU.EX2 R31, R31 ;  /* 0x0000001f001f7308 */ /* 0x000e220000000800 */
[----:B------:R-:W-:Y:S01]  /*118e0*/  FADD.FTZ R5, R25, R6 ;  /* 0x0000000619057221 */ /* 0x000fe20000010000 */
[--C-:B------:R-:W-:Y:S01]  /*118f0*/  FFMA.FTZ R72, R72, UR30, -R11.reuse ;  /* 0x0000001e48487c23 */ /* 0x100fe2000801080b */
[----:B-1----:R-:W-:Y:S01]  /*11900*/  FADD.FTZ R13, R27, R12 ;  /* 0x0000000c1b0d7221 */ /* 0x002fe20000010000 */
[----:B------:R-:W-:Y:S01]  /*11910*/  FFMA.FTZ R73, R73, UR30, -R11 ;  /* 0x0000001e49497c23 */ /* 0x000fe2000801080b */
[----:B------:R-:W-:Y:S01]  /*11920*/  FADD.FTZ R6, R28, R5 ;  /* 0x000000051c067221 */ /* 0x000fe20000010000 */
[--C-:B------:R-:W-:Y:S01]  /*11930*/  FFMA.FTZ R76, R76, UR30, -R11.reuse ;  /* 0x0000001e4c4c7c23 */ /* 0x100fe2000801080b */
[----:B------:R-:W-:Y:S01]  /*11940*/  FFMA.FTZ R77, R77, UR30, -R11 ;  /* 0x0000001e4d4d7c23 */ /* 0x000fe2000801080b */
[----:B------:R-:W1:Y:S01]  /*11950*/  MUFU.EX2 R32, R32 ;  /* 0x0000002000207308 */ /* 0x000e620000000800 */
[----:B--2---:R-:W-:Y:S01]  /*11960*/  FADD.FTZ R12, R30, R13 ;  /* 0x0000000d1e0c7221 */ /* 0x004fe20000010000 */
[----:B------:R-:W-:Y:S01]  /*11970*/  FADD.FTZ R5, R29, R6 ;  /* 0x000000061d057221 */ /* 0x000fe20000010000 */
[--C-:B------:R-:W-:Y:S01]  /*11980*/  FFMA.FTZ R80, R80, UR30, -R11.reuse ;  /* 0x0000001e50507c23 */ /* 0x100fe2000801080b */
[--C-:B------:R-:W-:Y:S01]  /*11990*/  FFMA.FTZ R81, R81, UR30, -R11.reuse ;  /* 0x0000001e51517c23 */ /* 0x100fe2000801080b */
[--C-:B------:R-:W-:Y:S01]  /*119a0*/  FFMA.FTZ R84, R84, UR30, -R11.reuse ;  /* 0x0000001e54547c23 */ /* 0x100fe2000801080b */
[----:B------:R-:W-:-:S02]  /*119b0*/  FFMA.FTZ R11, R85, UR30, -R11 ;  /* 0x0000001e550b7c23 */ /* 0x000fc4000801080b */
        /* <DEDUP_REMOVED lines=114> */
.L_x_14534:
        /* <DEDUP_REMOVED lines=74> */
[----:B------:R-:W-:Y:S02]  /*12580*/  VIADD R4, R4, 0xffffffff ;  /* 0xffffffff04047836 */ /* 0x000fe40000000000 */
[----:B------:R-:W-:-:S10]  /*12590*/  IMAD.MOV.U32 R20, RZ, RZ, R0 ;  /* 0x000000ffff147224 */ /* 0x000fd400078e0000 */
[----:B0-----:R-:W-:Y:S05]  /*125a0*/  @P1 BRA `(.L_x_14535) ;  /* 0xffffffe000181947 */ /* 0x001fea000383ffff */
.L_x_14523:
[----:B------:R-:W2:Y:S02]  /*125b0*/  LDL R7, [R1+0x3c] ;  /* 0x00003c0001077983 */ /* 0x000ea40000100800 */
[----:B--2---:R-:W-:-:S13]  /*125c0*/  ISETP.GE.AND P1, PT, R4, R7, PT ;  /* 0x000000070400720c */ /* 0x004fda0003f26270 */
[----:B------:R-:W-:Y:S05]  /*125d0*/  @!P1 BRA `(.L_x_14536) ;  /* 0x00000030001c9947 */ /* 0x000fea0003800000 */
[----:B------:R-:W-:Y:S02]  /*125e0*/  IMAD.MOV.U32 R7, RZ, RZ, R0 ;  /* 0x000000ffff077224 */ /* 0x000fe400078e0000 */
[----:B------:R-:W-:Y:S02]  /*125f0*/  IMAD.MOV.U32 R20, RZ, RZ, R3 ;  /* 0x000000ffff147224 */ /* 0x000fe400078e0003 */
[----:B------:R-:W-:Y:S02]  /*12600*/  IMAD.MOV.U32 R10, RZ, RZ, R154 ;  /* 0x000000ffff0a7224 */ /* 0x000fe400078e009a */
[----:B------:R-:W-:-:S07]  /*12610*/  IMAD.MOV.U32 R21, RZ, RZ, R22 ;  /* 0x000000ffff157224 */ /* 0x000fce00078e0016 */
.L_x_14556:
        /* <DEDUP_REMOVED lines=9> */
.L_x_14538:
        /* <DEDUP_REMOVED lines=8> */
.L_x_14539:
[----:B------:R-:W-:Y:S04]  /*12730*/  BSSY B0, `(.L_x_14537) ;  /* 0x0000004000007945 */ /* 0x000fe80003800000 */
[----:B-1----:R-:W-:Y:S05]  /*12740*/  @P2 BRA `(.L_x_14540) ;  /* 0x0000000000082947 */ /* 0x002fea0003800000 */
[----:B------:R-:W1:Y:S02]  /*12750*/  SYNCS.PHASECHK.TRANS64.TRYWAIT P2, [R3+URZ+0x16830], R0 ;  /* 0x01683000030075a7 */ /* 0x000e64000804017f */
[----:B-1----:R-:W-:Y:S05]  /*12760*/  @!P2 BRA `(.L_x_14541) ;  /* 0x000000f00024a947 */ /* 0x002fea0003800000 */
.L_x_14540:
[----:B------:R-:W-:Y:S05]  /*12770*/  BSYNC B0 ;  /* 0x0000000000007941 */ /* 0x000fea0003800000 */
.L_x_14537:
        /* <DEDUP_REMOVED lines=51> */
.L_x_14543:
[----:B------:R-:W-:Y:S01]  /*12ab0*/  SHF.L.U32 R0, R10, 0x1f, RZ ;  /* 0x0000001f0a007819 */ /* 0x000fe200000006ff */
[----:B-----5:R-:W-:-:S04]  /*12ac0*/  IMAD R3, R21, 0x8, R2 ;  /* 0x0000000815037824 */ /* 0x020fc800078e0202 */
[----:B------:R0:W1:Y:S01]  /*12ad0*/  SYNCS.PHASECHK.TRANS64.TRYWAIT P1, [R3+URZ+0x16850], R0 ;  /* 0x01685000030075a7 */ /* 0x000062000802017f */
[----:B------:R-:W-:Y:S05]  /*12ae0*/  @!P0 BRA `(.L_x_14544) ;  /* 0x0000000000048947 */ /* 0x000fea0003800000 */
[----:B------:R-:W-:Y:S01]  /*12af0*/  BPT.TRAP 0x1 ;  /* 0x000000040000795c */ /* 0x000fe20000300000 */
.L_x_14544:
[----:B-1----:R-:W-:Y:S05]  /*12b00*/  @P1 BRA `(.L_x_14542) ;  /* 0x0000000000081947 */ /* 0x002fea0003800000 */
[----:B------:R-:W1:Y:S02]  /*12b10*/  SYNCS.PHASECHK.TRANS64.TRYWAIT P1, [R3+URZ+0x16850], R0 ;  /* 0x01685000030075a7 */ /* 0x000e64000802017f */
[----:B-1----:R-:W-:Y:S05]  /*12b20*/  @!P1 BRA `(.L_x_14545) ;  /* 0x000000ec00489947 */ /* 0x002fea0003800000 */
.L_x_14542:
        /* <DEDUP_REMOVED lines=68> */
.L_x_14546:
[----:B------:R-:W2:Y:S01]  /*12f70*/  LDL R11, [R1+0x14] ;  /* 0x00001400010b7983 */ /* 0x000ea20000100800 */
[----:B------:R-:W1:Y:S03]  /*12f80*/  @P4 LDC R10, c[0x0][0x44c] ;  /* 0x00011300ff0a4b82 */ /* 0x000e660000000800 */
[----:B------:R-:W2:Y:S04]  /*12f90*/  LDL R3, [R1+0x34] ;  /* 0x0000340001037983 */ /* 0x000ea80000100800 */
[----:B------:R-:W3:Y:S01]  /*12fa0*/  LDL R124, [R1] ;  /* 0x00000000017c7983 */ /* 0x000ee20000100800 */
[----:B0-----:R-:W0:Y:S01]  /*12fb0*/  @P4 LDC R0, c[0x0][0x450] ;  /* 0x00011400ff004b82 */ /* 0x001e220000000800 */
[----:B------:R-:W-:Y:S01]  /*12fc0*/  ULOP3.LUT UR12, URZ, UR11, URZ, 0x33, !UPT ;  /* 0x0000000b3f0c7292 */ /* 0x000fe2000f8e333f */
[----:B--2---:R-:W-:-:S04]  /*12fd0*/  IMAD.IADD R13, R3, 0x1, R11 ;  /* 0x00000001030d7824 */ /* 0x004fc800078e020b */
[----:B-1----:R-:W-:-:S05]  /*12fe0*/  @P4 IMAD.HI.U32 R3, R13, R10, RZ ;  /* 0x0000000a0d034227 */ /* 0x002fca00078e00ff */
[----:B0-----:R-:W-:Y:S01]  /*12ff0*/  @P4 SHF.R.U32.HI R13, RZ, R0, R3 ;  /* 0x00000000ff0d4219 */ /* 0x001fe20000011603 */
        /* <DEDUP_REMOVED lines=26> */
.L_x_14549:
[----:B------:R-:W-:-:S05]  /*131a0*/  IMAD.U32 R123, RZ, RZ, UR4 ;  /* 0x00000004ff7b7e24 */ /* 0x000fca000f8e00ff */
[----:B------:R-:W-:-:S13]  /*131b0*/  ISETP.NE.AND P1, PT, R123, 0x1, PT ;  /* 0x000000017b00780c */ /* 0x000fda0003f25270 */
[----:B------:R-:W0:Y:S02]  /*131c0*/  @P1 LDC.64 R120, c[0x0][0x9e8] ;  /* 0x00027a00ff781b82 */ /* 0x000e240000000a00 */
[----:B0-----:R-:W-:-:S05]  /*131d0*/  @P1 IMAD.HI.U32 R120, R122, R120, RZ ;  /* 0x000000787a781227 */ /* 0x001fca00078e00ff */
[----:B------:R-:W-:-:S07]  /*131e0*/  @P1 SHF.R.U32.HI R122, RZ, R121, R120 ;  /* 0x00000079ff7a1219 */ /* 0x000fce0000011678 */
.L_x_14550:
[----:B------:R-:W-:Y:S05]  /*131f0*/  BSYNC B0 ;  /* 0x0000000000007941 */ /* 0x000fea0003800000 */
.L_x_14548:
[----:B------:R-:W-:-:S04]  /*13200*/  IMAD R122, R122, R123, -R0 ;  /* 0x0000007b7a7a7224 */ /* 0x000fc800078e0a00 */
[----:B------:R-:W-:-:S05]  /*13210*/  IMAD.IADD R122, R122, 0x1, -R155 ;  /* 0x000000017a7a7824 */ /* 0x000fca00078e0a9b */
[----:B------:R-:W-:Y:S02]  /*13220*/  VIMNMX R3, R3, R122, !PT ;  /* 0x0000007a03037248 */ /* 0x000fe40007fe0100 */
[----:B------:R-:W-:-:S07]  /*13230*/  VIADDMNMX R10, R122, R123, R10, PT ;  /* 0x0000007b7a0a7246 */ /* 0x000fce000380010a */
.L_x_14547:
        /* <DEDUP_REMOVED lines=113> */
.L_x_14553:
[----:B------:R-:W-:-:S05]  /*13950*/  IMAD.U32 R120, RZ, RZ, UR4 ;  /* 0x00000004ff787e24 */ /* 0x000fca000f8e00ff */
[----:B------:R-:W-:-:S13]  /*13960*/  ISETP.NE.AND P2, PT, R120, 0x1, PT ;  /* 0x000000017800780c */ /* 0x000fda0003f45270 */
[----:B------:R-:W0:Y:S02]  /*13970*/  @P2 LDC.64 R10, c[0x0][0x9e8] ;  /* 0x00027a00ff0a2b82 */ /* 0x000e240000000a00 */
[----:B0-----:R-:W-:-:S05]  /*13980*/  @P2 IMAD.HI.U32 R10, R13, R10, RZ ;  /* 0x0000000a0d0a2227 */ /* 0x001fca00078e00ff */
[----:B------:R-:W-:-:S07]  /*13990*/  @P2 SHF.R.U32.HI R13, RZ, R11, R10 ;  /* 0x0000000bff0d2219 */ /* 0x000fce000001160a */
.L_x_14554:
[----:B------:R-:W-:Y:S05]  /*139a0*/  BSYNC B0 ;  /* 0x0000000000007941 */ /* 0x000fea0003800000 */
.L_x_14552:
[----:B------:R-:W-:-:S04]  /*139b0*/  IMAD R0, R13, R120, -R0 ;  /* 0x000000780d007224 */ /* 0x000fc800078e0a00 */
[----:B------:R-:W-:-:S05]  /*139c0*/  IMAD.IADD R11, R0, 0x1, -R155 ;  /* 0x00000001000b7824 */ /* 0x000fca00078e0a9b */
[----:B------:R-:W-:Y:S02]  /*139d0*/  VIADDMNMX R12, R11, R120, R12, PT ;  /* 0x000000780b0c7246 */ /* 0x000fe4000380010c */
[----:B------:R-:W-:-:S07]  /*139e0*/  VIMNMX R3, R3, R11, !PT ;  /* 0x0000000b03037248 */ /* 0x000fce0007fe0100 */
.L_x_14551:
[C---:B------:R-:W-:Y:S01]  /*139f0*/  ISETP.GT.AND P2, PT, R3.reuse, 0x1, P1 ;  /* 0x000000010300780c */ /* 0x040fe20000f44270 */
[----:B------:R-:W-:Y:S01]  /*13a00*/  UMOV UR30, UR6 ;  /* 0x00000006001e7c82 */ /* 0x000fe20008000000 */
[----:B------:R-:W-:Y:S02]  /*13a10*/  FMNMX.FTZ R0, R24, R20, !PT ;  /* 0x0000001418007209 */ /* 0x000fe40007810000 */
[----:B------:R-:W-:Y:S02]  /*13a20*/  ISETP.LT.OR P3, PT, R12, 0x2, P2 ;  /* 0x000000020c00780c */ /* 0x000fe40001761670 */
        /* <DEDUP_REMOVED lines=66> */
[----:B------:R-:W-:Y:S02]  /*13e50*/  FMNMX.FTZ R0, R60, R11, !PT ;  /* 0x0000000b3c007209 */ /* 0x000fe40007810000 */
        /* <DEDUP_REMOVED lines=42> */
[----:B------:R-:W-:Y:S02]  /*14100*/  ISETP.GT.AND P3, PT, R3, RZ, P1 ;  /* 0x000000ff0300720c */ /* 0x000fe40000f64270 */
[----:B------:R-:W-:-:S02]  /*14110*/  FMNMX.FTZ R10, R84, R11, !PT ;  /* 0x0000000b540a7209 */ /* 0x000fc40007810000 */
[C---:B------:R-:W-:Y:S02]  /*14120*/  ISETP.LT.OR P2, PT, R12.reuse, 0x71, P2 ;  /* 0x000000710c00780c */ /* 0x040fe40001741670 */
[----:B------:R-:W-:Y:S02]  /*14130*/  ISETP.LT.OR P3, PT, R12, 0x1, P3 ;  /* 0x000000010c00780c */ /* 0x000fe40001f61670 */
[----:B------:R-:W-:Y:S02]  /*14140*/  FMNMX.FTZ R10, R85, R10, !PT ;  /* 0x0000000a550a7209 */ /* 0x000fe40007810000 */
[----:B------:R-:W-:Y:S02]  /*14150*/  FSEL R82, R82, -INF , !P2 ;  /* 0xff80000052527808 */ /* 0x000fe40005000000 */
[----:B------:R-:W-:Y:S02]  /*14160*/  FSEL R26, R26, -INF , !P3 ;  /* 0xff8000001a1a7808 */ /* 0x000fe40005800000 */
[----:B------:R-:W-:-:S02]  /*14170*/  ISETP.GT.AND P2, PT, R3, 0x71, P1 ;  /* 0x000000710300780c */ /* 0x000fc40000f44270 */
[C---:B------:R-:W-:Y:S02]  /*14180*/  ISETP.GT.AND P3, PT, R3.reuse, 0x78, P1 ;  /* 0x000000780300780c */ /* 0x040fe40000f64270 */
[----:B------:R-:W-:Y:S02]  /*14190*/  ISETP.GT.AND P1, PT, R3, 0x79, P1 ;  /* 0x000000790300780c */ /* 0x000fe40000f24270 */
[----:B------:R-:W0:Y:S01]  /*141a0*/  SHFL.BFLY PT, R3, R10, 0x2, 0x1f ;  /* 0x0c401f000a037f89 */ /* 0x000e2200000e0000 */
[----:B------:R-:W-:Y:S02]  /*141b0*/  FMNMX.FTZ R120, R26, R7, !PT ;  /* 0x000000071a787209 */ /* 0x000fe40007810000 */
[C---:B------:R-:W-:Y:S02]  /*141c0*/  ISETP.LT.OR P2, PT, R12.reuse, 0x72, P2 ;  /* 0x000000720c00780c */ /* 0x040fe40001741670 */
[----:B------:R-:W-:Y:S02]  /*141d0*/  ISETP.LT.OR P3, PT, R12, 0x79, P3 ;  /* 0x000000790c00780c */ /* 0x000fe40001f61670 */
[----:B------:R-:W-:-:S02]  /*141e0*/  FSEL R83, R83, -INF , !P2 ;  /* 0xff80000053537808 */ /* 0x000fc40005000000 */
[----:B------:R-:W-:Y:S02]  /*141f0*/  ISETP.LT.OR P1, PT, R12, 0x7a, P1 ;  /* 0x0000007a0c00780c */ /* 0x000fe40000f21670 */
[----:B------:R-:W-:Y:S02]  /*14200*/  FSEL R86, R86, -INF , !P3 ;  /* 0xff80000056567808 */ /* 0x000fe40005800000 */
[----:B------:R-:W-:Y:S02]  /*14210*/  FSEL R87, R87, -INF , !P1 ;  /* 0xff80000057577808 */ /* 0x000fe40004800000 */
        /* <DEDUP_REMOVED lines=21> */
[----:B------:R-:W0:Y:S02]  /*14370*/  SHFL.BFLY PT, R3, R0, 0x1, 0x1f ;  /* 0x0c201f0000037f89 */ /* 0x000e2400000e0000 */
[----:B------:R-:W-:-:S04]  /*14380*/  FMNMX.FTZ R11, R67, R10, !PT ;  /* 0x0000000a430b7209 */ /* 0x000fc80007810000 */
[----:B------:R-:W-:-:S04]  /*14390*/  FMNMX.FTZ R10, R70, R11, !PT ;  /* 0x0000000b460a7209 */ /* 0x000fc80007810000 */
[----:B------:R-:W-:-:S04]  /*143a0*/  FMNMX.FTZ R11, R71, R10, !PT ;  /* 0x0000000a470b7209 */ /* 0x000fc80007810000 */
[----:B------:R-:W-:-:S04]  /*143b0*/  FMNMX.FTZ R10, R74, R11, !PT ;  /* 0x0000000b4a0a7209 */ /* 0x000fc80007810000 */
[----:B------:R-:W-:-:S04]  /*143c0*/  FMNMX.FTZ R11, R75, R10, !PT ;  /* 0x0000000a4b0b7209 */ /* 0x000fc80007810000 */
[----:B------:R-:W-:Y:S02]  /*143d0*/  FMNMX.FTZ R10, R78, R11, !PT ;  /* 0x0000000b4e0a7209 */ /* 0x000fe40007810000 */
[----:B0-----:R-:W-:Y:S02]  /*143e0*/  FMNMX.FTZ R3, R0, R3, !PT ;  /* 0x0000000300037209 */ /* 0x001fe40007810000 */
[----:B------:R-:W-:Y:S02]  /*143f0*/  FMNMX.FTZ R11, R79, R10, !PT ;  /* 0x0000000a4f0b7209 */ /* 0x000fe40007810000 */
[C---:B------:R-:W-:Y:S01]  /*14400*/  FSETP.NEU.FTZ.AND P2, PT, R3.reuse, -INF , PT ;  /* 0xff8000000300780b */ /* 0x040fe20003f5d000 */
[----:B------:R-:W-:Y:S01]  /*14410*/  FMUL.FTZ R0, R3, UR30 ;  /* 0x0000001e03007c20 */ /* 0x000fe20008410000 */
[----:B------:R-:W-:-:S04]  /*14420*/  FMNMX.FTZ R10, R82, R11, !PT ;  /* 0x0000000b520a7209 */ /* 0x000fc80007810000 */
[----:B------:R-:W-:Y:S02]  /*14430*/  FMNMX.FTZ R11, R83, R10, !PT ;  /* 0x0000000a530b7209 */ /* 0x000fe40007810000 */
[----:B------:R-:W-:Y:S02]  /*14440*/  FSEL R0, R0, RZ, P2 ;  /* 0x000000ff00007208 */ /* 0x000fe40001000000 */
[----:B------:R-:W-:Y:S02]  /*14450*/  FMNMX.FTZ R10, R86, R11, !PT ;  /* 0x0000000b560a7209 */ /* 0x000fe40007810000 */
[----:B------:R-:W-:Y:S01]  /*14460*/  FSEL R11, R3, RZ, P2 ;  /* 0x000000ff030b7208 */ /* 0x000fe20001000000 */
        /* <DEDUP_REMOVED lines=33> */
[----:B------:R-:W-:Y:S01]  /*14680*/  FADD.FTZ R10, -R11, R20 ;  /* 0x000000140b0a7221 */ /* 0x000fe20000010100 */
[----:B------:R-:W-:Y:S03]  /*14690*/  MUFU.EX2 R24, R24 ;  /* 0x0000001800187308 */ /* 0x000fe60000000800 */
[----:B------:R-:W0:Y:S05]  /*146a0*/  SHFL.BFLY PT, R11, R0, 0x2, 0x1f ;  /* 0x0c401f00000b7f89 */ /* 0x000e2a00000e0000 */
        /* <DEDUP_REMOVED lines=15> */
[----:B------:R-:W-:Y:S01]  /*147a0*/  FADD.FTZ R122, -R122, R7 ;  /* 0x000000077a7a7221 */ /* 0x000fe20000010100 */
[----:B------:R-:W-:-:S03]  /*147b0*/  FMUL.FTZ R7, R10, UR30 ;  /* 0x0000001e0a077c20 */ /* 0x000fc60008410000 */
[--C-:B------:R-:W-:Y:S01]  /*147c0*/  FFMA.FTZ R149, R26, UR30, -R121.reuse ;  /* 0x0000001e1a957c23 */ /* 0x100fe20008010879 */
[--C-:B------:R-:W-:Y:S01]  /*147d0*/  FFMA.FTZ R120, R27, UR30, -R121.reuse ;  /* 0x0000001e1b787c23 */ /* 0x100fe20008010879 */
        /* <DEDUP_REMOVED lines=40> */
[--C-:B------:R-:W-:Y:S01]  /*14a60*/  FFMA.FTZ R123, R86, UR30, -R121.reuse ;  /* 0x0000001e567b7c23 */ /* 0x100fe20008010879 */
[----:B------:R-:W-:-:S02]  /*14a70*/  FFMA.FTZ R31, R87, UR30, -R121 ;  /* 0x0000001e571f7c23 */ /* 0x000fc40008010879 */
        /* <DEDUP_REMOVED lines=112> */
.L_x_14555:
[----:B------:R-:W2:Y:S01]  /*15180*/  LDL R47, [R1+0x3c] ;  /* 0x00003c00012f7983 */ /* 0x000ea20000100800 */
[----:B------:R-:W-:Y:S01]  /*15190*/  IMAD R21, R21, 0x8, R2 ;  /* 0x0000000815157824 */ /* 0x000fe200078e0202 */
[----:B------:R-:W-:Y:S01]  /*151a0*/  F2FP.BF16.F32.PACK_AB R149, R120, R149 ;  /* 0x000000957895723e */ /* 0x000fe200000010ff */
        /* <DEDUP_REMOVED lines=71> */
[C---:B--2---:R-:W-:Y:S01]  /*15620*/  ISETP.GT.AND P1, PT, R4.reuse, R47, PT ;  /* 0x0000002f0400720c */ /* 0x044fe20003f24270 */
[----:B------:R-:W-:-:S12]  /*15630*/  VIADD R4, R4, 0xffffffff ;  /* 0xffffffff04047836 */ /* 0x000fd80000000000 */
[----:B------:R-:W-:Y:S05]  /*15640*/  @P1 BRA `(.L_x_14556) ;  /* 0xffffffcc00f41947 */ /* 0x000fea000383ffff */
.L_x_14536:
[----:B------:R-:W-:Y:S05]  /*15650*/  WARPSYNC.ALL ;  /* 0x0000000000007948 */ /* 0x000fea0003800000 */
[----:B------:R-:W-:Y:S06]  /*15660*/  BAR.ARV 0x8, 0x200 ;  /* 0x0208000000007b1d */ /* 0x000fec0000002000 */
[----:B------:R-:W-:Y:S05]  /*15670*/  @!P0 BRA `(.L_x_14557) ;  /* 0x0000000000048947 */ /* 0x000fea0003800000 */
[----:B------:R-:W-:Y:S01]  /*15680*/  BPT.TRAP 0x1 ;  /* 0x000000040000795c */ /* 0x000fe20000300000 */
.L_x_14557:
[----:B------:R-:W-:Y:S01]  /*15690*/  IMAD R11, R22, 0x8, R2 ;  /* 0x00000008160b7824 */ /* 0x000fe200078e0202 */
[----:B------:R-:W-:-:S04]  /*156a0*/  SHF.L.U32 R4, R154, 0x1f, RZ ;  /* 0x0000001f9a047819 */ /* 0x000fc800000006ff */
[----:B------:R0:W1:Y:S01]  /*156b0*/  SYNCS.PHASECHK.TRANS64.TRYWAIT P1, [R11+URZ+0x16850], R4 ;  /* 0x016850040b0075a7 */ /* 0x000062000802017f */
[----:B------:R-:W-:Y:S05]  /*156c0*/  @!P0 BRA `(.L_x_14558) ;  /* 0x0000000000048947 */ /* 0x000fea0003800000 */
[----:B------:R-:W-:Y:S01]  /*156d0*/  BPT.TRAP 0x1 ;  /* 0x000000040000795c */ /* 0x000fe20000300000 */
.L_x_14558:
[----:B------:R-:W-:-:S05]  /*156e0*/  VIADD R2, R2, 0x400 ;  /* 0x0000040002027836 */ /* 0x000fca0000000000 */
[----:B------:R-:W-:-:S04]  /*156f0*/  SHF.R.U32.HI R2, RZ, 0x4, R2 ;  /* 0x00000004ff027819 */ /* 0x000fc80000011602 */
[----:B------:R-:W-:Y:S01]  /*15700*/  LOP3.LUT R9, R2, 0x3fff, RZ, 0xc0, !PT ;  /* 0x00003fff02097812 */ /* 0x000fe200078ec0ff */
[----:B-1----:R-:W-:Y:S06]  /*15710*/  @P1 BRA `(.L_x_14559) ;  /* 0x0000000000081947 */ /* 0x002fec0003800000 */
[----:B------:R-:W1:Y:S02]  /*15720*/  SYNCS.PHASECHK.TRANS64.TRYWAIT P1, [R11+URZ+0x16850], R4 ;  /* 0x016850040b0075a7 */ /* 0x000e64000802017f */
[----:B-1----:R-:W-:Y:S05]  /*15730*/  @!P1 BRA `(.L_x_14560) ;  /* 0x000000c000589947 */ /* 0x002fea0003800000 */
.L_x_14559:
[----:B------:R-:W-:Y:S01]  /*15740*/  IMAD R8, R22, 0x400, R9 ;  /* 0x0000040016087824 */ /* 0x000fe200078e0209 */
[----:B------:R-:W-:Y:S05]  /*15750*/  WARPSYNC.ALL ;  /* 0x0000000000007948 */ /* 0x000fea0003800000 */
[----:B------:R-:W-:Y:S01]  /*15760*/  IMAD.MOV.U32 R9, RZ, RZ, 0x40000040 ;  /* 0x40000040ff097424 */ /* 0x000fe200078e00ff */
[C---:B------:R-:W-:Y:S01]  /*15770*/  R2UR UR6, R8.reuse ;  /* 0x00000000080672ca */ /* 0x040fe200000e0000 */
[----:B------:R-:W-:Y:S01]  /*15780*/  WARPGROUP.ARRIVE ;  /* 0x00000000000079c5 */ /* 0x000fe20000000000 */
[----:B------:R-:W-:Y:S01]  /*15790*/  VIADD R12, R8, 0x80 ;  /* 0x00000080080c7836 */ /* 0x000fe20000000000 */
[----:B------:R-:W2:Y:S01]  /*157a0*/  SHFL.BFLY PT, R7, R6, 0x2, 0x1f ;  /* 0x0c401f0006077f89 */ /* 0x000ea200000e0000 */
[----:B------:R-:W-:Y:S01]  /*157b0*/  R2UR UR7, R9 ;  /* 0x00000000090772ca */ /* 0x000fe200000e0000 */
[----:B------:R-:W-:-:S02]  /*157c0*/  IMAD.MOV.U32 R13, RZ, RZ, 0x40000040 ;  /* 0x40000040ff0d7424 */ /* 0x000fc400078e00ff */
[----:B------:R-:W0:Y:S01]  /*157d0*/  SHFL.BFLY PT, R2, R5, 0x2, 0x1f ;  /* 0x0c401f0005027f89 */ /* 0x000e2200000e0000 */
[----:B------:R-:W-:Y:S02]  /*157e0*/  IMAD.MOV.U32 R9, RZ, RZ, 0x40000040 ;  /* 0x40000040ff097424 */ /* 0x000fe400078e00ff */
[----:B------:R-:W-:Y:S02]  /*157f0*/  IMAD.MOV.U32 R27, RZ, RZ, -0x800000 ;  /* 0xff800000ff1b7424 */ /* 0x000fe400078e00ff */
[----:B------:R-:W-:-:S05]  /*15800*/  IMAD.MOV.U32 R26, RZ, RZ, -0x800000 ;  /* 0xff800000ff1a7424 */ /* 0x000fca00078e00ff */
[----:B------:R-:W-:Y:S01]  /*15810*/  HGMMA.64x64x16.F32.BF16 R88, R148, gdesc[UR4].tnspB, R88, gsb0 ;  /* 0x40e0000494587df0 */ /* 0x000fe20008001858 */
[----:B------:R-:W-:Y:S01]  /*15820*/  R2UR UR6, R12 ;  /* 0x000000000c0672ca */ /* 0x000fe200000e0000 */
[----:B------:R-:W-:Y:S01]  /*15830*/  VIADD R12, R8, 0x100 ;  /* 0x00000100080c7836 */ /* 0x000fe20000000000 */
[----:B------:R-:W-:Y:S01]  /*15840*/  R2UR UR7, R13 ;  /* 0x000000000d0772ca */ /* 0x000fe200000e0000 */
[----:B------:R-:W-:Y:S02]  /*15850*/  IMAD.MOV.U32 R13, RZ, RZ, 0x40000040 ;  /* 0x40000040ff0d7424 */ /* 0x000fe400078e00ff */
[----:B--2---:R-:W-:Y:S01]  /*15860*/  FADD.FTZ R7, R7, R6 ;  /* 0x0000000607077221 */ /* 0x004fe20000010000 */
[----:B------:R-:W-:Y:S02]  /*15870*/  IMAD.MOV.U32 R6, RZ, RZ, RZ ;  /* 0x000000ffff067224 */ /* 0x000fe400078e00ff */
[----:B01----:R-:W-:Y:S02]  /*15880*/  FADD.FTZ R4, R2, R5 ;  /* 0x0000000502047221 */ /* 0x003fe40000010000 */
[----:B------:R-:W0:Y:S02]  /*15890*/  SHFL.BFLY PT, R2, R7, 0x1, 0x1f ;  /* 0x0c201f0007027f89 */ /* 0x000e2400000e0000 */
[----:B0-----:R-:W-:Y:S01]  /*158a0*/  FADD.FTZ R10, R7, R2 ;  /* 0x00000002070a7221 */ /* 0x001fe20000010000 */
[----:B------:R-:W-:-:S04]  /*158b0*/  IMAD.MOV.U32 R2, RZ, RZ, RZ ;  /* 0x000000ffff027224 */ /* 0x000fc800078e00ff */
[----:B------:R-:W-:-:S13]  /*158c0*/  FSETP.NE.FTZ.AND P1, PT, R10, RZ, PT ;  /* 0x000000ff0a00720b */ /* 0x000fda0003f35000 */
[----:B------:R-:W0:Y:S08]  /*158d0*/  @P1 MUFU.LG2 R5, R10 ;  /* 0x0000000a00051308 */ /* 0x000e300000000c00 */
[----:B------:R-:W-:Y:S01]  /*158e0*/  @P1 MUFU.RCP R2, R10 ;  /* 0x0000000a00021308 */ /* 0x000fe20000001000 */
[----:B0-----:R-:W-:Y:S01]  /*158f0*/  @P1 FMUL.FTZ R5, R5, 0.69314718246459960938 ;  /* 0x3f31721805051820 */ /* 0x001fe20000410000 */
[----:B------:R-:W-:-:S02]  /*15900*/  WARPGROUP.DEPBAR.LE gsb0, 0x0 ;  /* 0x00008000000079c5 */ /* 0x000fc40000010000 */
        /* <DEDUP_REMOVED lines=31> */
[----:B------:R-:W-:Y:S01]  /*15b00*/  R2UR UR6, R12 ;  /* 0x000000000c0672ca */ /* 0x000fe200000e0000 */
[----:B------:R-:W-:Y:S01]  /*15b10*/  IMAD.U32 R12, RZ, RZ, UR30 ;  /* 0x0000001eff0c7e24 */ /* 0x000fe2000f8e00ff */
[----:B------:R-:W-:Y:S01]  /*15b20*/  R2UR UR7, R13 ;  /* 0x000000000d0772ca */ /* 0x000fe200000e0000 */
[----:B------:R-:W-:Y:S02]  /*15b30*/  WARPGROUP.DEPBAR.LE gsb0, 0x0 ;  /* 0x00008000000079c5 */ /* 0x000fe40000010000 */
[----:B------:R-:W-:-:S10]  /*15b40*/  WARPGROUP.ARRIVE ;  /* 0x00000000000079c5 */ /* 0x000fd40000000000 */
[----:B------:R-:W-:Y:S01]  /*15b50*/  HGMMA.64x64x16.F32.BF16 R88, R124, gdesc[UR4].tnspB, R88, gsb0 ;  /* 0x40e000047c587df0 */ /* 0x000fe20008001858 */
[----:B------:R-:W-:Y:S02]  /*15b60*/  R2UR UR6, R8 ;  /* 0x00000000080672ca */ /* 0x000fe400000e0000 */
[----:B------:R-:W-:Y:S02]  /*15b70*/  R2UR UR7, R9 ;  /* 0x00000000090772ca */ /* 0x000fe400000e0000 */
[----:B------:R-:W0:Y:S02]  /*15b80*/  SHFL.BFLY PT, R9, R4, 0x1, 0x1f ;  /* 0x0c201f0004097f89 */ /* 0x000e2400000e0000 */
[----:B0-----:R-:W-:Y:S01]  /*15b90*/  FADD.FTZ R9, R4, R9 ;  /* 0x0000000904097221 */ /* 0x001fe20000010000 */
[----:B------:R-:W-:-:S04]  /*15ba0*/  IMAD.U32 R4, RZ, RZ, UR30 ;  /* 0x0000001eff047e24 */ /* 0x000fc8000f8e00ff */
        /* <DEDUP_REMOVED lines=14> */
.L_x_14561:
        /* <DEDUP_REMOVED lines=43> */
.L_x_14446:
[----:B------:R-:W0:Y:S01]  /*15f40*/  S2R R0, SR_TID.X ;  /* 0x0000000000007919 */ /* 0x000e220000002100 */
[----:B------:R-:W-:Y:S05]  /*15f50*/  WARPSYNC.ALL ;  /* 0x0000000000007948 */ /* 0x000fea0003800000 */
[----:B0----5:R-:W-:-:S05]  /*15f60*/  VIADD R38, R0, 0xffffff80 ;  /* 0xffffff8000267836 */ /* 0x021fca0000000000 */
[----:B------:R-:W-:-:S04]  /*15f70*/  SHF.R.S32.HI R48, RZ, 0x1f, R38 ;  /* 0x0000001fff307819 */ /* 0x000fc80000011426 */
[----:B------:R-:W-:-:S04]  /*15f80*/  LEA.HI R48, R48, R38, RZ, 0x3 ;  /* 0x0000002630307211 */ /* 0x000fc800078f18ff */
[----:B------:R-:W-:-:S05]  /*15f90*/  LOP3.LUT R48, R48, 0xfffffff8, RZ, 0xc0, !PT ;  /* 0xfffffff830307812 */ /* 0x000fca00078ec0ff */
[----:B------:R-:W-:-:S04]  /*15fa0*/  IMAD.IADD R48, R38, 0x1, -R48 ;  /* 0x0000000126307824 */ /* 0x000fc800078e0a30 */
[----:B------:R-:W-:-:S05]  /*15fb0*/  IMAD.SHL.U32 R44, R48, 0x8, RZ ;  /* 0x00000008302c7824 */ /* 0x000fca00078e00ff */
[----:B------:R-:W-:Y:S01]  /*15fc0*/  SHF.R.S32.HI R43, RZ, 0x1f, R44 ;  /* 0x0000001fff2b7819 */ /* 0x000fe2000001142c */
        /* <DEDUP_REMOVED lines=9> */
[----:B------:R-:W2:Y:S01]  /*16060*/  LDL R0, [R1+0x60] ;  /* 0x0000600001007983 */ /* 0x000ea20000100800 */
[----:B------:R-:W-:Y:S01]  /*16070*/  ULDC UR4, c[0x0][0xad4] ;  /* 0x0002b50000047ab9 */ /* 0x000fe20000000800 */
[----:B------:R-:W3:Y:S02]  /*16080*/  LDC.64 R28, c[0x0][0xc00] ;  /* 0x00030000ff1c7b82 */ /* 0x000ee40000000a00 */
[----:B------:R-:W4:Y:S04]  /*16090*/  LDL.LU R30, [R1+0x4c] ;  /* 0x00004c00011e7983 */ /* 0x000f280000300800 */
[----:B------:R-:W3:Y:S01]  /*160a0*/  LDL R39, [R1+0x50] ;  /* 0x0000500001277983 */ /* 0x000ee20000100800 */
[----:B------:R-:W0:Y:S01]  /*160b0*/  S2R R3, SR_SWINHI ;  /* 0x0000000000037919 */ /* 0x000e220000002f00 */
[----:B------:R-:W-:-:S02]  /*160c0*/  MOV R24, R2 ;  /* 0x0000000200187202 */ /* 0x000fc40000000f00 */
[----:B0-----:R-:W-:Y:S02]  /*160d0*/  MOV R25, R3 ;  /* 0x0000000300197202 */ /* 0x001fe40000000f00 */
[----:B------:R-:W-:Y:S02]  /*160e0*/  F2FP.BF16.F32.PACK_AB R12, R21, R20 ;  /* 0x00000014150c723e */ /* 0x000fe400000010ff */
[----:B------:R-:W-:Y:S01]  /*160f0*/  F2FP.BF16.F32.PACK_AB R14, R93, R92 ;  /* 0x0000005c5d0e723e */ /* 0x000fe200000010ff */
[----:B--2---:R-:W-:-:S03]  /*16100*/  IMAD.WIDE R8, R0, 0x2, R24 ;  /* 0x0000000200087825 */ /* 0x004fc600078e0218 */
[----:B------:R-:W-:-:S05]  /*16110*/  IADD3 R15, P0, R8, 0x60, RZ ;  /* 0x00000060080f7810 */ /* 0x000fca0007f1e0ff */
[----:B------:R-:W-:Y:S01]  /*16120*/  IMAD.X R5, RZ, RZ, R9, P0 ;  /* 0x000000ffff057224 */ /* 0x000fe200000e0609 */
[----:B----4-:R-:W-:-:S04]  /*16130*/  ISETP.NE.AND P0, PT, R30, RZ, PT ;  /* 0x000000ff1e00720c */ /* 0x010fc80003f05270 */
[----:B------:R-:W-:Y:S01]  /*16140*/  SEL R37, R30, UR4, P0 ;  /* 0x000000041e257c07 */ /* 0x000fe20008000000 */
[----:B------:R-:W-:Y:S05]  /*16150*/  WARPSYNC.ALL ;  /* 0x0000000000007948 */ /* 0x000fea0003800000 */
[C---:B------:R-:W-:Y:S01]  /*16160*/  LOP3.LUT R3, R8.reuse, 0x380, RZ, 0xc0, !PT ;  /* 0x0000038008037812 */ /* 0x040fe200078ec0ff */
[----:B------:R-:W-:Y:S01]  /*16170*/  ULDC.64 UR6, c[0x0][0xc08] ;  /* 0x0003020000067ab9 */ /* 0x000fe20000000a00 */
[----:B------:R-:W-:Y:S01]  /*16180*/  BAR.SYNC.DEFER_BLOCKING 0x1, 0x180 ;  /* 0x0046000000007b1d */ /* 0x000fe20000010000 */
[C---:B------:R-:W-:Y:S02]  /*16190*/  IADD3 R6, P1, R8.reuse, 0x40, RZ ;  /* 0x0000004008067810 */ /* 0x040fe40007f3e0ff */
[----:B------:R-:W-:-:S02]  /*161a0*/  IADD3 R13, P2, R8, 0x20, RZ ;  /* 0x00000020080d7810 */ /* 0x000fc40007f5e0ff */
[----:B------:R-:W-:Y:S01]  /*161b0*/  SHF.R.U64 R3, R3, 0x3, RZ ;  /* 0x0000000303037819 */ /* 0x000fe200000012ff */
[----:B------:R-:W-:Y:S01]  /*161c0*/  ULDC.64 UR4, c[0x0][0xc00] ;  /* 0x0003000000047ab9 */ /* 0x000fe20000000a00 */
[----:B------:R-:W-:Y:S02]  /*161d0*/  LOP3.LUT R4, R6, 0x380, RZ, 0xc0, !PT ;  /* 0x0000038006047812 */ /* 0x000fe400078ec0ff */
[----:B------:R-:W-:Y:S02]  /*161e0*/  LOP3.LUT R0, R13, 0x380, RZ, 0xc0, !PT ;  /* 0x000003800d007812 */ /* 0x000fe400078ec0ff */
[----:B------:R-:W-:Y:S02]  /*161f0*/  LOP3.LUT R10, R15, 0x380, RZ, 0xc0, !PT ;  /* 0x000003800f0a7812 */ /* 0x000fe400078ec0ff */
[----:B------:R-:W-:Y:S02]  /*16200*/  ISETP.NE.U32.AND P0, PT, RZ, UR6, PT ;  /* 0x00000006ff007c0c */ /* 0x000fe4000bf05070 */
[----:B------:R-:W-:-:S02]  /*16210*/  LOP3.LUT R8, R3, R8, RZ, 0x3c, !PT ;  /* 0x0000000803087212 */ /* 0x000fc400078e3cff */
[----:B------:R-:W-:Y:S02]  /*16220*/  SHF.R.U64 R3, R4, 0x3, RZ ;  /* 0x0000000304037819 */ /* 0x000fe400000012ff */
[----:B------:R-:W-:Y:S02]  /*16230*/  SHF.R.U64 R0, R0, 0x3, RZ ;  /* 0x0000000300007819 */ /* 0x000fe400000012ff */
[----:B------:R-:W-:Y:S02]  /*16240*/  SHF.R.U64 R4, R10, 0x3, RZ ;  /* 0x000000030a047819 */ /* 0x000fe400000012ff */
[----:B------:R-:W-:Y:S01]  /*16250*/  ISETP.NE.AND.EX P0, PT, RZ, UR7, PT, P0 ;  /* 0x00000007ff007c0c */ /* 0x000fe2000bf05300 */
[--C-:B------:R-:W-:Y:S01]  /*16260*/  IMAD.X R7, RZ, RZ, R9.reuse, P1 ;  /* 0x000000ffff077224 */ /* 0x100fe200008e0609 */
[----:B------:R-:W-:Y:S01]  /*16270*/  LOP3.LUT R10, R0, R13, RZ, 0x3c, !PT ;  /* 0x0000000d000a7212 */ /* 0x000fe200078e3cff */
[----:B------:R-:W-:Y:S01]  /*16280*/  IMAD.X R11, RZ, RZ, R9, P2 ;  /* 0x000000ffff0b7224 */ /* 0x000fe200010e0609 */
[----:B------:R-:W-:-:S02]  /*16290*/  LOP3.LUT R4, R4, R15, RZ, 0x3c, !PT ;  /* 0x0000000f04047212 */ /* 0x000fc400078e3cff */
[----:B------:R-:W-:Y:S02]  /*162a0*/  LOP3.LUT R6, R3, R6, RZ, 0x3c, !PT ;  /* 0x0000000603067212 */ /* 0x000fe400078e3cff */
[----:B------:R-:W-:Y:S02]  /*162b0*/  MOV R9, R8 ;  /* 0x0000000800097202 */ /* 0x000fe40000000f00 */
[----:B------:R-:W-:Y:S02]  /*162c0*/  F2FP.BF16.F32.PACK_AB R13, R91, R90 ;  /* 0x0000005a5b0d723e */ /* 0x000fe400000010ff */
[----:B------:R-:W-:Y:S01]  /*162d0*/  F2FP.BF16.F32.PACK_AB R15, R95, R94 ;  /* 0x0000005e5f0f723e */ /* 0x000fe200000010ff */
[----:B------:R-:W0:Y:S01]  /*162e0*/  @P0 LDC.64 R30, c[0x0][0xc08] ;  /* 0x00030200ff1e0b82 */ /* 0x000e220000000a00 */
[----:B-1----:R-:W-:Y:S02]  /*162f0*/  MOV R32, R6 ;  /* 0x0000000600207202 */ /* 0x002fe40000000f00 */
        /* <DEDUP_REMOVED lines=8> */
[----:B------:R-:W-:-:S02]  /*16380*/  F2FP.BF16.F32.PACK_AB R10, R109, R108 ;  /* 0x0000006c6d0a723e */ /* 0x000fc400000010ff */
[----:B------:R-:W-:Y:S02]  /*16390*/  F2FP.BF16.F32.PACK_AB R11, R111, R110 ;  /* 0x0000006e6f0b723e */ /* 0x000fe400000010ff */
[----:B-1----:R-:W-:Y:S02]  /*163a0*/  F2FP.BF16.F32.PACK_AB R9, R107, R106 ;  /* 0x0000006a6b09723e */ /* 0x002fe400000010ff */
[----:B------:R-:W-:Y:S02]  /*163b0*/  F2FP.BF16.F32.PACK_AB R12, R113, R112 ;  /* 0x00000070710c723e */ /* 0x000fe400000010ff */
[----:B------:R-:W-:Y:S02]  /*163c0*/  F2FP.BF16.F32.PACK_AB R13, R115, R114 ;  /* 0x00000072730d723e */ /* 0x000fe400000010ff */
[----:B------:R-:W-:Y:S02]  /*163d0*/  F2FP.BF16.F32.PACK_AB R14, R117, R116 ;  /* 0x00000074750e723e */ /* 0x000fe400000010ff */
[----:B------:R-:W-:Y:S01]  /*163e0*/  F2FP.BF16.F32.PACK_AB R15, R119, R118 ;  /* 0x00000076770f723e */ /* 0x000fe200000010ff */
[----:B------:R0:W-:Y:S04]  /*163f0*/  STSM.16.M88.4 [R36], R4 ;  /* 0x0000000424007844 */ /* 0x0001e80000000200 */
[----:B------:R-:W-:Y:S04]  /*16400*/  STSM.16.M88.4 [R32], R8 ;  /* 0x0000000820007844 */ /* 0x000fe80000000200 */
[----:B------:R1:W-:Y:S01]  /*16410*/  STSM.16.M88.4 [R0], R12 ;  /* 0x0000000c00007844 */ /* 0x0003e20000000200 */
[----:B------:R-:W-:-:S04]  /*16420*/  ISETP.NE.U32.AND P3, PT, RZ, UR4, PT ;  /* 0x00000004ff007c0c */ /* 0x000fc8000bf65070 */
[----:B------:R-:W-:Y:S01]  /*16430*/  ISETP.NE.AND.EX P3, PT, RZ, UR5, PT, P3 ;  /* 0x00000005ff007c0c */ /* 0x000fe2000bf65330 */
[----:B------:R-:W-:Y:S01]  /*16440*/  ULDC UR6, c[0x0][0xa88] ;  /* 0x0002a20000067ab9 */ /* 0x000fe20000000800 */
[----:B------:R-:W-:Y:S02]  /*16450*/  IMAD.MOV.U32 R3, RZ, RZ, RZ ;  /* 0x000000ffff037224 */ /* 0x000fe400078e00ff */
[----:B------:R-:W-:Y:S02]  /*16460*/  IMAD.U32 R45, RZ, RZ, UR6 ;  /* 0x00000006ff2d7e24 */ /* 0x000fe4000f8e00ff */
[C---:B---3--:R-:W-:Y:S01]  /*16470*/  IMAD.WIDE R28, R39.reuse, 0x4, R28 ;  /* 0x00000004271c7825 */ /* 0x048fe200078e021c */
[----:B------:R-:W-:Y:S03]  /*16480*/  BAR.SYNC.DEFER_BLOCKING 0x1, 0x180 ;  /* 0x0046000000007b1d */ /* 0x000fe60000010000 */
[----:B0-----:R-:W-:Y:S01]  /*16490*/  @P0 IMAD.WIDE R4, R39, 0x4, R30 ;  /* 0x0000000427040825 */ /* 0x001fe200078e021e */
[----:B------:R-:W-:-:S04]  /*164a0*/  ISETP.GT.AND P1, PT, R37, 0x1, PT ;  /* 0x000000012500780c */ /* 0x000fc80003f24270 */
[----:B-1----:R-:W0:Y:S01]  /*164b0*/  LDC R0, c[0x0][0xbe8] ;  /* 0x0002fa00ff007b82 */ /* 0x002e220000000800 */
[----:B------:R1:W5:Y:S04]  /*164c0*/  @P3 LDG.E R3, desc[UR42][R28.64] ;  /* 0x0000002a1c033981 */ /* 0x000368000c1e1900 */
[----:B------:R1:W5:Y:S01]  /*164d0*/  @P0 LDG.E R45, desc[UR42][R4.64] ;  /* 0x0000002a042d0981 */ /* 0x000362000c1e1900 */
[----:B------:R-:W-:-:S05]  /*164e0*/  IMAD.MOV.U32 R6, RZ, RZ, 0x9b8 ;  /* 0x000009b8ff067424 */ /* 0x000fca00078e00ff */
[----:B------:R-:W-:-:S04]  /*164f0*/  SEL R6, R6, 0x978, P1 ;  /* 0x0000097806067807 */ /* 0x000fc80000800000 */
[----:B------:R1:W2:Y:S08]  /*16500*/  LDC.64 R12, c[0x0][R6+0x220] ;  /* 0x00008800060c7b82 */ /* 0x0002b00000000a00 */
[----:B------:R1:W3:Y:S08]  /*16510*/  LDC.64 R14, c[0x0][R6+0x218] ;  /* 0x00008600060e7b82 */ /* 0x0002f00000000a00 */
[----:B------:R1:W4:Y:S01]  /*16520*/  LDC.64 R10, c[0x0][R6+0x228] ;  /* 0x00008a00060a7b82 */ /* 0x0003220000000a00 */
[----:B0-----:R-:W-:Y:S01]  /*16530*/  ISETP.NE.AND P2, PT, R0, 0x1, PT ;  /* 0x000000010000780c */ /* 0x001fe20003f45270 */
[----:B-1----:R-:W-:-:S12]  /*16540*/  @P0 BRA `(.L_x_14564) ;  /* 0x0000000000100947 */ /* 0x002fd80003800000 */
[----:B------:R-:W-:Y:S05]  /*16550*/  @!P3 BRA `(.L_x_14564) ;  /* 0x00000000000cb947 */ /* 0x000fea0003800000 */
[----:B------:R-:W2:Y:S04]  /*16560*/  LDG.E R4, desc[UR42][R28.64] ;  /* 0x0000002a1c047981 */ /* 0x000ea8000c1e1900 */
[----:B-----5:R-:W2:Y:S02]  /*16570*/  LDG.E R45, desc[UR42][R28.64+0x4] ;  /* 0x0000042a1c2d7981 */ /* 0x020ea4000c1e1900 */
[----:B--2---:R-:W-:-:S07]  /*16580*/  IMAD.IADD R45, R45, 0x1, -R4 ;  /* 0x000000012d2d7824 */ /* 0x004fce00078e0a04 */
.L_x_14564:
[----:B------:R-:W4:Y:S04]  /*16590*/  LDL R29, [R1+0x34] ;  /* 0x00003400011d7983 */ /* 0x000f280000100800 */
[----:B------:R-:W4:Y:S04]  /*165a0*/  LDL R51, [R1+0x14] ;  /* 0x0000140001337983 */ /* 0x000f280000100800 */
[----:B------:R-:W4:Y:S01]  /*165b0*/  LDL R49, [R1+0x54] ;  /* 0x0000540001317983 */ /* 0x000f220000100800 */
[----:B------:R-:W0:Y:S01]  /*165c0*/  LDC.64 R6, c[0x0][R6+0x210] ;  /* 0x0000840006067b82 */ /* 0x000e220000000a00 */
[----:B------:R-:W-:-:S02]  /*165d0*/  ISETP.NE.U32.AND P0, PT, RZ, UR4, PT ;  /* 0x00000004ff007c0c */ /* 0x000fc4000bf05070 */
[----:B------:R-:W4:Y:S01]  /*165e0*/  LDL R36, [R1+0x5c] ;  /* 0x00005c0001247983 */ /* 0x000f220000100800 */
[----:B------:R-:W-:Y:S02]  /*165f0*/  SHF.R.S32.HI R9, RZ, 0x1f, R39 ;  /* 0x0000001fff097819 */ /* 0x000fe40000011427 */
[----:B------:R-:W-:Y:S02]  /*16600*/  ISETP.NE.AND.EX P0, PT, RZ, UR5, PT, P0 ;  /* 0x00000005ff007c0c */ /* 0x000fe4000bf05300 */
[----:B------:R-:W1:Y:S02]  /*16610*/  @P2 LDC R28, c[0x0][0xbec] ;  /* 0x0002fb00ff1c2b82 */ /* 0x000e640000000800 */
[----:B------:R-:W-:Y:S02]  /*16620*/  SEL R8, R39, RZ, !P0 ;  /* 0x000000ff27087207 */ /* 0x000fe40004000000 */
[----:B------:R-:W-:-:S03]  /*16630*/  SEL R9, R9, RZ, !P0 ;  /* 0x000000ff09097207 */ /* 0x000fc60004000000 */
[----:B--2---:R-:W-:Y:S01]  /*16640*/  IMAD R13, R13, R8, RZ ;  /* 0x000000080d0d7224 */ /* 0x004fe200078e02ff */
[----:B------:R-:W2:Y:S08]  /*16650*/  @P2 LDC R37, c[0x0][0xbf0] ;  /* 0x0002fc00ff252b82 */ /* 0x000eb00000000800 */
[----:B------:R-:W0:Y:S01]  /*16660*/  LDC.64 R4, c[0x0][0xba8] ;  /* 0x0002ea00ff047b82 */ /* 0x000e220000000a00 */
[----:B------:R-:W1:Y:S01]  /*16670*/  S2R R32, SR_TID.X ;  /* 0x0000000000207919 */ /* 0x000e620000002100 */
[----:B------:R-:W-:-:S02]  /*16680*/  IMAD R31, R12, R9, R13 ;  /* 0x000000090c1f7224 */ /* 0x000fc400078e020d */
[-C--:B---3--:R-:W-:Y:S02]  /*16690*/  IMAD R9, R15, R157.reuse, RZ ;  /* 0x0000009d0f097224 */ /* 0x088fe400078e02ff */
[----:B------:R-:W-:-:S04]  /*166a0*/  IMAD.WIDE.U32 R14, R14, R157, RZ ;  /* 0x0000009d0e0e7225 */ /* 0x000fc800078e00ff */
[----:B------:R-:W-:-:S03]  /*166b0*/  IMAD.WIDE.U32 R12, R12, R8, RZ ;  /* 0x000000080c0c7225 */ /* 0x000fc600078e00ff */
[----:B-----5:R-:W-:Y:S01]  /*166c0*/  IADD3 R14, P0, P3, R12, R14, R3 ;  /* 0x0000000e0c0e7210 */ /* 0x020fe20007b1e003 */
[----:B------:R-:W-:Y:S02]  /*166d0*/  IMAD.IADD R31, R13, 0x1, R31 ;  /* 0x000000010d1f7824 */ /* 0x000fe400078e021f */
[----:B------:R-:W-:Y:S01]  /*166e0*/  IMAD.IADD R30, R15, 0x1, R9 ;  /* 0x000000010f1e7824 */ /* 0x000fe200078e0209 */
[----:B------:R-:W-:Y:S01]  /*166f0*/  SHF.R.S32.HI R9, RZ, 0x1f, R3 ;  /* 0x0000001fff097819 */ /* 0x000fe20000011403 */
[----:B0-----:R-:W0:Y:S08]  /*16700*/  @!P1 LDC R4, c[0x0][0xb50] ;  /* 0x0002d400ff049b82 */ /* 0x001e300000000800 */
[----:B------:R-:W3:Y:S01]  /*16710*/  @!P1 LDC R5, c[0x0][0xb54] ;  /* 0x0002d500ff059b82 */ /* 0x000ee20000000800 */
[----:B-1----:R-:W-:-:S05]  /*16720*/  VIADD R40, R32, 0xffffff80 ;  /* 0xffffff8020287836 */ /* 0x002fca0000000000 */
[----:B------:R-:W-:-:S04]  /*16730*/  SHF.R.S32.HI R32, RZ, 0x1f, R40 ;  /* 0x0000001fff207819 */ /* 0x000fc80000011428 */
[----:B------:R-:W-:-:S04]  /*16740*/  LEA.HI R32, R32, R40, RZ, 0x7 ;  /* 0x0000002820207211 */ /* 0x000fc800078f38ff */
[----:B------:R-:W-:Y:S01]  /*16750*/  LOP3.LUT R32, R32, 0xffffff80, RZ, 0xc0, !PT ;  /* 0xffffff8020207812 */ /* 0x000fe200078ec0ff */
[----:B------:R-:W-:-:S04]  /*16760*/  IMAD R45, R45, R0, RZ ;  /* 0x000000002d2d7224 */ /* 0x000fc800078e02ff */
[----:B------:R-:W-:Y:S02]  /*16770*/  IMAD.IADD R32, R40, 0x1, -R32 ;  /* 0x0000000128207824 */ /* 0x000fe400078e0a20 */
[----:B----4-:R-:W-:-:S04]  /*16780*/  IMAD.IADD R39, R29, 0x1, R51 ;  /* 0x000000011d277824 */ /* 0x010fc800078e0233 */
[----:B------:R-:W-:Y:S01]  /*16790*/  @P2 IMAD.HI.U32 R12, R39, R28, RZ ;  /* 0x0000001c270c2227 */ /* 0x000fe200078e00ff */
[----:B------:R-:W-:-:S03]  /*167a0*/  SEL R29, R49, RZ, P1 ;  /* 0x000000ff311d7207 */ /* 0x000fc60000800000 */
[----:B------:R-:W-:Y:S01]  /*167b0*/  IMAD.MOV.U32 R13, RZ, RZ, R39 ;  /* 0x000000ffff0d7224 */ /* 0x000fe200078e0027 */
[----:B--2---:R-:W-:Y:S01]  /*167c0*/  @P2 SHF.R.U32.HI R13, RZ, R37, R12 ;  /* 0x00000025ff0d2219 */ /* 0x004fe2000001160c */
        /* <DEDUP_REMOVED lines=14> */
[----:B0-----:R-:W-:-:S04]  /*168b0*/  LEA R12, P0, R6, R4, 0x2 ;  /* 0x00000004060c7211 */ /* 0x001fc800078010ff */
[----:B---3--:R-:W-:Y:S01]  /*168c0*/  LEA.HI.X R7, R6, R5, R7, 0x2, P0 ;  /* 0x0000000506077211 */ /* 0x008fe200000f1407 */
[----:B------:R-:W-:Y:S01]  /*168d0*/  SHFL.IDX PT, R4, R12, RZ, 0x1c1f ;  /* 0x001c1fff0c047589 */ /* 0x000fe200000e0000 */
[----:B------:R-:W-:-:S03]  /*168e0*/  IMAD.IADD R28, R36, 0x1, R51 ;  /* 0x00000001241c7824 */ /* 0x000fc600078e0233 */
        /* <DEDUP_REMOVED lines=16> */
[----:B0-----:R-:W-:-:S03]  /*169f0*/  IMAD R10, R9, UR4, RZ ;  /* 0x00000004090a7c24 */ /* 0x001fc6000f8e02ff */
[----:B------:R-:W-:Y:S02]  /*16a00*/  IMAD R5, R50, 0x40, R44 ;  /* 0x0000004032057824 */ /* 0x000fe400078e022c */
[----:B------:R-:W-:Y:S02]  /*16a10*/  IMAD R9, R3, UR5, R10 ;  /* 0x0000000503097c24 */ /* 0x000fe4000f8e020a */
[----:B------:R-:W-:-:S04]  /*16a20*/  IMAD.WIDE R24, R5, 0x2, R24 ;  /* 0x0000000205187825 */ /* 0x000fc800078e0218 */
[----:B------:R-:W-:Y:S01]  /*16a30*/  IMAD.WIDE.U32 R10, R3, UR4, RZ ;  /* 0x00000004030a7c25 */ /* 0x000fe2000f8e00ff */
[C---:B------:R-:W-:Y:S01]  /*16a40*/  IADD3 R27, P0, R24.reuse, 0x1800, RZ ;  /* 0x00001800181b7810 */ /* 0x040fe20007f1e0ff */
[----:B------:R-:W-:Y:S01]  /*16a50*/  ULDC.64 UR4, c[0x0][0xae8] ;  /* 0x0002ba0000047ab9 */ /* 0x000fe20000000a00 */
[----:B------:R-:W-:Y:S01]  /*16a60*/  IADD3 R29, P1, R24, 0x3000, RZ ;  /* 0x00003000181d7810 */ /* 0x000fe20007f3e0ff */
[----:B------:R-:W-:Y:S01]  /*16a70*/  IMAD R3, R48, 0x30, R50 ;  /* 0x0000003030037824 */ /* 0x000fe200078e0232 */
[----:B------:R-:W-:Y:S01]  /*16a80*/  IADD3 R37, P3, R24, 0x4800, RZ ;  /* 0x0000480018257810 */ /* 0x000fe20007f7e0ff */
[----:B------:R-:W-:Y:S01]  /*16a90*/  IMAD.IADD R11, R11, 0x1, R9 ;  /* 0x000000010b0b7824 */ /* 0x000fe200078e0209 */
[----:B------:R-:W-:Y:S01]  /*16aa0*/  LOP3.LUT R26, R27, 0x380, RZ, 0xc0, !PT ;  /* 0x000003801b1a7812 */ /* 0x000fe200078ec0ff */
[----:B------:R-:W-:Y:S01]  /*16ab0*/  IMAD.IADD R12, R51, 0x1, R3 ;  /* 0x00000001330c7824 */ /* 0x000fe200078e0203 */
[----:B------:R-:W-:Y:S01]  /*16ac0*/  LOP3.LUT R28, R29, 0x380, RZ, 0xc0, !PT ;  /* 0x000003801d1c7812 */ /* 0x000fe200078ec0ff */
[----:B------:R-:W-:Y:S01]  /*16ad0*/  IMAD.WIDE.U32 R10, R157, UR4, R10 ;  /* 0x000000049d0a7c25 */ /* 0x000fe2000f8e000a */
[----:B------:R-:W-:-:S02]  /*16ae0*/  LOP3.LUT R36, R37, 0x380, RZ, 0xc0, !PT ;  /* 0x0000038025247812 */ /* 0x000fc400078ec0ff */
[----:B------:R-:W-:Y:S01]  /*16af0*/  LOP3.LUT R5, R24, 0x380, RZ, 0xc0, !PT ;  /* 0x0000038018057812 */ /* 0x000fe200078ec0ff */
[----:B-1----:R-:W-:Y:S01]  /*16b00*/  @P2 IMAD.HI.U32 R3, R12, R13, RZ ;  /* 0x0000000d0c032227 */ /* 0x002fe200078e00ff */
[----:B------:R-:W-:Y:S02]  /*16b10*/  SHF.R.S32.HI R9, RZ, 0x1f, R8 ;  /* 0x0000001fff097819 */ /* 0x000fe40000011408 */
[----:B------:R-:W-:Y:S01]  /*16b20*/  SHF.R.U64 R26, R26, 0x3, RZ ;  /* 0x000000031a1a7819 */ /* 0x000fe200000012ff */
[----:B------:R-:W-:Y:S01]  /*16b30*/  IMAD R11, R157, UR5, R11 ;  /* 0x000000059d0b7c24 */ /* 0x000fe2000f8e020b */
        /* <DEDUP_REMOVED lines=18> */
[--C-:B------:R-:W-:Y:S01]  /*16c60*/  SHF.R.S32.HI R10, RZ, 0x1f, R13.reuse ;  /* 0x0000001fff0a7819 */ /* 0x100fe2000001140d */
[----:B------:R-:W-:Y:S01]  /*16c70*/  ULDC.64 UR4, c[0x0][0xae0] ;  /* 0x0002b80000047ab9 */ /* 0x000fe20000000a00 */
[----:B------:R-:W5:Y:S01]  /*16c80*/  LD.E.128 R4, desc[UR42][R4.64] ;  /* 0x0000002a04047980 */ /* 0x000f62000c101d00 */
[----:B------:R-:W-:-:S03]  /*16c90*/  IMAD.MOV R11, RZ, RZ, -R13 ;  /* 0x000000ffff0b7224 */ /* 0x000fc600078e0a0d */
[----:B------:R-:W5:Y:S01]  /*16ca0*/  LD.E.128 R28, desc[UR42][R28.64] ;  /* 0x0000002a1c1c7980 */ /* 0x000f62000c101d00 */
[----:B------:R-:W-:-:S03]  /*16cb0*/  IMAD R11, R0, R11, R12 ;  /* 0x0000000b000b7224 */ /* 0x000fc600078e020c */
        /* <DEDUP_REMOVED lines=28> */
[----:B------:R-:W-:Y:S01]  /*16e80*/  IMAD.IADD R42, R50, 0x1, R51 ;  /* 0x00000001322a7824 */ /* 0x000fe200078e0233 */
        /* <DEDUP_REMOVED lines=13> */
[C---:B--2---:R-:W-:Y:S02]  /*16f60*/  @!P2 LEA.HI.X R3, R44.reuse, R0, R43, 0x1, P5 ;  /* 0x000000002c03a211 */ /* 0x044fe400028f0c2b */
[----:B------:R-:W0:Y:S01]  /*16f70*/  SHFL.IDX PT, R0, R41, 0x3, 0x181f ;  /* 0x00781f0029007f89 */ /* 0x000e2200000e0000 */
[C---:B---3--:R-:W-:Y:S02]  /*16f80*/  @!P4 LEA R46, P5, R44.reuse, R14, 0x1 ;  /* 0x0000000e2c2ec211 */ /* 0x048fe400078a08ff */
[----:B------:R-:W-:Y:S01]  /*16f90*/  @!P2 IMAD.MOV.U32 R9, RZ, RZ, R3 ;  /* 0x000000ffff09a224 */ /* 0x000fe200078e0003 */
[----:B------:R-:W1:Y:S01]  /*16fa0*/  SHFL.IDX PT, R14, R40, 0x3, 0x181f ;  /* 0x00781f00280e7f89 */ /* 0x000e6200000e0000 */
[C-C-:B----4-:R-:W-:Y:S01]  /*16fb0*/  @!P3 LEA.HI.X R21, R44.reuse, R8, R43.reuse, 0x1, P1 ;  /* 0x000000082c15b211 */ /* 0x150fe200008f0c2b */
[----:B------:R-:W-:Y:S01]  /*16fc0*/  @!P2 IMAD.MOV.U32 R8, RZ, RZ, R32 ;  /* 0x000000ffff08a224 */ /* 0x000fe200078e0020 */
[----:B------:R-:W-:-:S04]  /*16fd0*/  @!P4 LEA.HI.X R47, R44, R10, R43, 0x1, P5 ;  /* 0x0000000a2c2fc211 */ /* 0x000fc800028f0c2b */
[----:B-----5:R2:W-:Y:S04]  /*16fe0*/  @!P2 ST.E.128 desc[UR42][R8.64], R4 ;  /* 0x000000040800a985 */ /* 0x0205e8000c101d2a */
[----:B------:R3:W-:Y:S01]  /*16ff0*/  @!P3 ST.E.128 desc[UR42][R20.64], R24 ;  /* 0x000000181400b985 */ /* 0x0007e2000c101d2a */
[----:B--2---:R-:W-:Y:S02]  /*17000*/  @!P4 IMAD.MOV.U32 R4, RZ, RZ, R46 ;  /* 0x000000ffff04c224 */ /* 0x004fe400078e002e */
[----:B------:R-:W-:-:S05]  /*17010*/  @!P4 IMAD.MOV.U32 R5, RZ, RZ, R47 ;  /* 0x000000ffff05c224 */ /* 0x000fca00078e002f */
[----:B01----:R3:W-:Y:S02]  /*17020*/  @!P4 ST.E.128 desc[UR42][R4.64], R28 ;  /* 0x0000001c0400c985 */ /* 0x0037e4000c101d2a */
.L_x_14774:
[----:B------:R-:W-:-:S05]  /*17030*/  VIADD R42, R42, 0x90 ;  /* 0x000000902a2a7836 */ /* 0x000fca0000000000 */
[----:B------:R-:W-:-:S13]  /*17040*/  ISETP.GE.OR P0, PT, R42, R45, P0 ;  /* 0x0000002d2a00720c */ /* 0x000fda0000706670 */
[----:B------:R-:W-:Y:S05]  /*17050*/  @P0 BRA `(.L_x_14567) ;  /* 0x0000001000d00947 */ /* 0x000fea0003800000 */
[----:B------:R-:W-:-:S04]  /*17060*/  LEA R14, P0, R44, R14, 0x1 ;  /* 0x0000000e2c0e7211 */ /* 0x000fc800078008ff */
[----:B------:R-:W-:-:S05]  /*17070*/  LEA.HI.X R15, R44, R0, R43, 0x1, P0 ;  /* 0x000000002c0f7211 */ /* 0x000fca00000f0c2b */
[----:B------:R0:W-:Y:S01]  /*17080*/  ST.E.128 desc[UR42][R14.64], R36 ;  /* 0x000000240e007985 */ /* 0x0001e2000c101d2a */
[----:B------:R-:W-:Y:S05]  /*17090*/  BRA `(.L_x_14567) ;  /* 0x0000001000c07947 */ /* 0x000fea0003800000 */
.L_x_14565:
[----:B------:R-:W1:Y:S01]  /*170a0*/  @P2 LDC R12, c[0x0][0xbec] ;  /* 0x0002fb00ff0c2b82 */ /* 0x000e620000000800 */
[----:B------:R-:W-:Y:S01]  /*170b0*/  ULDC.64 UR4, c[0x0][0xb08] ;  /* 0x0002c20000047ab9 */ /* 0x000fe20000000a00 */
[----:B------:R-:W-:Y:S01]  /*170c0*/  ULDC.64 UR6, c[0x0][0xb30] ;  /* 0x0002cc0000067ab9 */ /* 0x000fe20000000a00 */
[----:B0-----:R-:W-:Y:S02]  /*170d0*/  IMAD R10, R9, UR4, RZ ;  /* 0x00000004090a7c24 */ /* 0x001fe4000f8e02ff */
[----:B------:R-:W-:-:S03]  /*170e0*/  IMAD.WIDE.U32 R4, R3, UR4, RZ ;  /* 0x0000000403047c25 */ /* 0x000fc6000f8e00ff */
[----:B------:R-:W0:Y:S01]  /*170f0*/  @P2 LDC R11, c[0x0][0xbf0] ;  /* 0x0002fc00ff0b2b82 */ /* 0x000e220000000800 */
[----:B------:R-:W-:Y:S01]  /*17100*/  IMAD R3, R3, UR5, R10 ;  /* 0x0000000503037c24 */ /* 0x000fe2000f8e020a */
[----:B------:R-:W-:Y:S01]  /*17110*/  ULDC.64 UR4, c[0x0][0xb38] ;  /* 0x0002ce0000047ab9 */ /* 0x000fe20000000a00 */
[----:B------:R-:W-:Y:S02]  /*17120*/  VIADD R29, R155, 0x8 ;  /* 0x000000089b1d7836 */ /* 0x000fe40000000000 */
[----:B------:R-:W-:Y:S01]  /*17130*/  IMAD.IADD R5, R5, 0x1, R3 ;  /* 0x0000000105057824 */ /* 0x000fe200078e0203 */
[----:B------:R-:W-:Y:S01]  /*17140*/  SHF.R.S32.HI R3, RZ, 0x1f, R8 ;  /* 0x0000001fff037819 */ /* 0x000fe20000011408 */
        /* <DEDUP_REMOVED lines=10> */
[C---:B------:R-:W-:Y:S02]  /*171f0*/  IMAD R7, R8.reuse, UR5, R3 ;  /* 0x0000000508077c24 */ /* 0x040fe4000f8e0203 */
[----:B------:R-:W-:Y:S01]  /*17200*/  IMAD.WIDE.U32 R8, R8, UR4, R4 ;  /* 0x0000000408087c25 */ /* 0x000fe2000f8e0004 */
[----:B------:R-:W-:-:S03]  /*17210*/  ULDC.64 UR4, c[0x0][0xb48] ;  /* 0x0002d20000047ab9 */ /* 0x000fc60000000a00 */
        /* <DEDUP_REMOVED lines=32> */
[----:B------:R-:W-:Y:S02]  /*17420*/  SHF.R.S32.HI R42, RZ, 0x1f, R43 ;  /* 0x0000001fff2a7819 */ /* 0x000fe4000001142b */
[----:B------:R-:W-:Y:S01]  /*17430*/  SHF.R.S32.HI R44, RZ, 0x1f, R47 ;  /* 0x0000001fff2c7819 */ /* 0x000fe2000001142f */
[----:B0-----:R-:W-:Y:S06]  /*17440*/  BRA.DIV UR4, `(.L_x_14568) ;  /* 0x000000aa04307947 */ /* 0x001fec000b800000 */
[----:B------:R0:W1:Y:S04]  /*17450*/  SHFL.IDX PT, R0, R4, RZ, 0x1c1f ;  /* 0x001c1fff04007589 */ /* 0x00006800000e0000 */
[----:B------:R0:W2:Y:S02]  /*17460*/  SHFL.IDX PT, R14, R3, RZ, 0x1c1f ;  /* 0x001c1fff030e7589 */ /* 0x0000a400000e0000 */
.L_x_14777:
        /* <DEDUP_REMOVED lines=8> */
[-C--:B--2---:R-:W-:Y:S02]  /*174f0*/  @!P1 LEA R8, P3, R155, R14.reuse, 0x2 ;  /* 0x0000000e9b089211 */ /* 0x084fe400078610ff */
[----:B------:R-:W-:Y:S02]  /*17500*/  @!P2 LEA R10, P4, R29, R14, 0x2 ;  /* 0x0000000e1d0aa211 */ /* 0x000fe400078810ff */
[-C--:B-1----:R-:W-:Y:S02]  /*17510*/  @!P1 LEA.HI.X R9, R155, R0.reuse, R7, 0x2, P3 ;  /* 0x000000009b099211 */ /* 0x082fe400018f1407 */
[----:B------:R-:W-:Y:S02]  /*17520*/  @!P2 LEA.HI.X R11, R29, R0, R30, 0x2, P4 ;  /* 0x000000001d0ba211 */ /* 0x000fe400020f141e */
[----:B------:R-:W-:Y:S01]  /*17530*/  @!P5 LEA R12, P3, R31, R14, 0x2 ;  /* 0x0000000e1f0cd211 */ /* 0x000fe200078610ff */
[----:B------:R1:W-:Y:S01]  /*17540*/  @!P1 ST.E.64 desc[UR42][R8.64], R20 ;  /* 0x0000001408009985 */ /* 0x0003e2000c101b2a */
[----:B------:R-:W-:-:S02]  /*17550*/  ISETP.GE.AND P1, PT, R39, UR4, PT ;  /* 0x0000000427007c0c */ /* 0x000fc4000bf26270 */
[----:B------:R-:W-:Y:S01]  /*17560*/  @!P5 LEA.HI.X R13, R31, R0, R32, 0x2, P3 ;  /* 0x000000001f0dd211 */ /* 0x000fe200018f1420 */
[----:B------:R2:W-:Y:S01]  /*17570*/  @!P2 ST.E.64 desc[UR42][R10.64], R92 ;  /* 0x0000005c0a00a985 */ /* 0x0005e2000c101b2a */
[----:B------:R-:W-:Y:S02]  /*17580*/  ISETP.GE.AND P2, PT, R41, UR4, PT ;  /* 0x0000000429007c0c */ /* 0x000fe4000bf46270 */
[----:B------:R-:W-:Y:S01]  /*17590*/  @!P0 LEA R24, P4, R37, R14, 0x2 ;  /* 0x0000000e25188211 */ /* 0x000fe200078810ff */
[----:B------:R3:W-:Y:S01]  /*175a0*/  @!P5 ST.E.64 desc[UR42][R12.64], R96 ;  /* 0x000000600c00d985 */ /* 0x0007e2000c101b2a */
[----:B------:R-:W-:Y:S02]  /*175b0*/  ISETP.GE.AND P3, PT, R43, UR4, PT ;  /* 0x000000042b007c0c */ /* 0x000fe4000bf66270 */
[----:B------:R-:W-:Y:S02]  /*175c0*/  ISETP.GE.AND P5, PT, R47, UR4, PT ;  /* 0x000000042f007c0c */ /* 0x000fe4000bfa6270 */
[----:B------:R-:W-:-:S02]  /*175d0*/  @!P0 LEA.HI.X R25, R37, R0, R36, 0x2, P4 ;  /* 0x0000000025198211 */ /* 0x000fc400020f1424 */
[----:B------:R-:W-:-:S03]  /*175e0*/  @!P1 LEA R26, P4, R39, R14, 0x2 ;  /* 0x0000000e271a9211 */ /* 0x000fc600078810ff */
[----:B------:R3:W-:Y:S01]  /*175f0*/  @!P0 ST.E.64 desc[UR42][R24.64], R100 ;  /* 0x0000006418008985 */ /* 0x0007e2000c101b2a */
[----:B-1----:R-:W-:Y:S02]  /*17600*/  @!P2 LEA R8, P0, R41, R14, 0x2 ;  /* 0x0000000e2908a211 */ /* 0x002fe400078010ff */
[----:B------:R-:W-:Y:S02]  /*17610*/  @!P1 LEA.HI.X R27, R39, R0, R38, 0x2, P4 ;  /* 0x00000000271b9211 */ /* 0x000fe400020f1426 */
[----:B--2---:R-:W-:Y:S02]  /*17620*/  @!P3 LEA R10, P4, R43, R14, 0x2 ;  /* 0x0000000e2b0ab211 */ /* 0x004fe400078810ff */
[----:B------:R-:W-:Y:S01]  /*17630*/  @!P2 LEA.HI.X R9, R41, R0, R40, 0x2, P0 ;  /* 0x000000002909a211 */ /* 0x000fe200000f1428 */
[----:B------:R3:W-:Y:S01]  /*17640*/  @!P1 ST.E.64 desc[UR42][R26.64], R104 ;  /* 0x000000681a009985 */ /* 0x0007e2000c101b2a */
[----:B------:R-:W-:Y:S02]  /*17650*/  @!P5 LEA R14, P0, R47, R14, 0x2 ;  /* 0x0000000e2f0ed211 */ /* 0x000fe400078010ff */
[-C--:B------:R-:W-:Y:S01]  /*17660*/  @!P3 LEA.HI.X R11, R43, R0.reuse, R42, 0x2, P4 ;  /* 0x000000002b0bb211 */ /* 0x080fe200020f142a */
[----:B------:R3:W-:Y:S01]  /*17670*/  @!P2 ST.E.64 desc[UR42][R8.64], R108 ;  /* 0x0000006c0800a985 */ /* 0x0007e2000c101b2a */
[----:B------:R-:W-:-:S03]  /*17680*/  @!P5 LEA.HI.X R15, R47, R0, R44, 0x2, P0 ;  /* 0x000000002f0fd211 */ /* 0x000fc600000f142c */
[----:B------:R3:W-:Y:S04]  /*17690*/  @!P3 ST.E.64 desc[UR42][R10.64], R112 ;  /* 0x000000700a00b985 */ /* 0x0007e8000c101b2a */
[----:B------:R3:W-:Y:S02]  /*176a0*/  @!P5 ST.E.64 desc[UR42][R14.64], R116 ;  /* 0x000000740e00d985 */ /* 0x0007e4000c101b2a */
.L_x_14570:
[----:B------:R-:W-:Y:S05]  /*176b0*/  BSYNC B1 ;  /* 0x0000000000017941 */ /* 0x000fea0003800000 */
.L_x_14569:
[----:B------:R-:W-:-:S03]  /*176c0*/  UMOV UR4, 0xffffffff ;  /* 0xffffffff00047882 */ /* 0x000fc60000000000 */
[----:B------:R-:W-:Y:S05]  /*176d0*/  BRA.DIV UR4, `(.L_x_14571) ;  /* 0x000000a604c07947 */ /* 0x000fea000b800000 */
[----:B-1----:R1:W4:Y:S04]  /*176e0*/  SHFL.IDX PT, R0, R4, 0x1, 0x1c1f ;  /* 0x003c1f0004007f89 */ /* 0x00232800000e0000 */
[----:B--23--:R1:W2:Y:S02]  /*176f0*/  SHFL.IDX PT, R14, R3, 0x1, 0x1c1f ;  /* 0x003c1f00030e7f89 */ /* 0x00c2a400000e0000 */
.L_x_14781:
[----:B------:R-:W-:-:S13]  /*17700*/  ISETP.GE.AND P0, PT, R6, R45, PT ;  /* 0x0000002d0600720c */ /* 0x000fda0003f06270 */
[----:B------:R-:W-:Y:S05]  /*17710*/  @P0 BRA `(.L_x_14567) ;  /* 0x0000000c00200947 */ /* 0x000fea0003800000 */
[----:B------:R-:W-:Y:S02]  /*17720*/  ULDC UR4, c[0x0][0xac8] ;  /* 0x0002b20000047ab9 */ /* 0x000fe40000000800 */
[----:B------:R-:W-:Y:S02]  /*17730*/  ISETP.GE.AND P0, PT, R155, UR4, PT ;  /* 0x000000049b007c0c */ /* 0x000fe4000bf06270 */
[----:B------:R-:W-:Y:S02]  /*17740*/  ISETP.GE.AND P5, PT, R29, UR4, PT ;  /* 0x000000041d007c0c */ /* 0x000fe4000bfa6270 */
[----:B------:R-:W-:Y:S02]  /*17750*/  ISETP.GE.AND P3, PT, R31, UR4, PT ;  /* 0x000000041f007c0c */ /* 0x000fe4000bf66270 */
[----:B------:R-:W-:-:S07]  /*17760*/  ISETP.GE.AND P2, PT, R37, UR4, PT ;  /* 0x0000000425007c0c */ /* 0x000fce000bf46270 */
[-C--:B012---:R-:W-:Y:S02]  /*17770*/  @!P0 LEA R4, P1, R155, R14.reuse, 0x2 ;  /* 0x0000000e9b048211 */ /* 0x087fe400078210ff */
[----:B------:R-:W-:Y:S02]  /*17780*/  @!P5 LEA R6, P4, R29, R14, 0x2 ;  /* 0x0000000e1d06d211 */ /* 0x000fe400078810ff */
[-C--:B----4-:R-:W-:Y:S02]  /*17790*/  @!P0 LEA.HI.X R5, R155, R0.reuse, R7, 0x2, P1 ;  /* 0x000000009b058211 */ /* 0x090fe400008f1407 */
[----:B------:R-:W-:Y:S02]  /*177a0*/  ISETP.GE.AND P1, PT, R39, UR4, PT ;  /* 0x0000000427007c0c */ /* 0x000fe4000bf26270 */
[----:B------:R-:W-:Y:S01]  /*177b0*/  @!P5 LEA.HI.X R7, R29, R0, R30, 0x2, P4 ;  /* 0x000000001d07d211 */ /* 0x000fe200020f141e */
[----:B------:R0:W-:Y:S01]  /*177c0*/  @!P0 ST.E.64 desc[UR42][R4.64], R90 ;  /* 0x0000005a04008985 */ /* 0x0001e2000c101b2a */
[----:B------:R-:W-:-:S02]  /*177d0*/  ISETP.GE.AND P0, PT, R41, UR4, PT ;  /* 0x0000000429007c0c */ /* 0x000fc4000bf06270 */
[-C--:B------:R-:W-:Y:S01]  /*177e0*/  @!P3 LEA R8, P4, R31, R14.reuse, 0x2 ;  /* 0x0000000e1f08b211 */ /* 0x080fe200078810ff */
[----:B------:R3:W-:Y:S01]  /*177f0*/  @!P5 ST.E.64 desc[UR42][R6.64], R94 ;  /* 0x0000005e0600d985 */ /* 0x0007e2000c101b2a */
[----:B------:R-:W-:Y:S02]  /*17800*/  @!P2 LEA R10, P5, R37, R14, 0x2 ;  /* 0x0000000e250aa211 */ /* 0x000fe400078a10ff */
[-C--:B------:R-:W-:Y:S02]  /*17810*/  @!P3 LEA.HI.X R9, R31, R0.reuse, R32, 0x2, P4 ;  /* 0x000000001f09b211 */ /* 0x080fe400020f1420 */
[----:B------:R-:W-:Y:S02]  /*17820*/  ISETP.GE.AND P4, PT, R43, UR4, PT ;  /* 0x000000042b007c0c */ /* 0x000fe4000bf86270 */
[----:B------:R-:W-:Y:S01]  /*17830*/  @!P2 LEA.HI.X R11, R37, R0, R36, 0x2, P5 ;  /* 0x00000000250ba211 */ /* 0x000fe200028f1424 */
[----:B------:R3:W-:Y:S01]  /*17840*/  @!P3 ST.E.64 desc[UR42][R8.64], R98 ;  /* 0x000000620800b985 */ /* 0x0007e2000c101b2a */
[----:B------:R-:W-:-:S03]  /*17850*/  @!P1 LEA R12, P5, R39, R14, 0x2 ;  /* 0x0000000e270c9211 */ /* 0x000fc600078a10ff */
[----:B------:R3:W-:Y:S01]  /*17860*/  @!P2 ST.E.64 desc[UR42][R10.64], R102 ;  /* 0x000000660a00a985 */ /* 0x0007e2000c101b2a */
[----:B------:R-:W-:Y:S02]  /*17870*/  @!P1 LEA.HI.X R13, R39, R0, R38, 0x2, P5 ;  /* 0x00000000270d9211 */ /* 0x000fe400028f1426 */
[----:B------:R-:W-:-:S03]  /*17880*/  @!P0 LEA R20, P5, R41, R14, 0x2 ;  /* 0x0000000e29148211 */ /* 0x000fc600078a10ff */
[----:B------:R3:W-:Y:S01]  /*17890*/  @!P1 ST.E.64 desc[UR42][R12.64], R106 ;  /* 0x0000006a0c009985 */ /* 0x0007e2000c101b2a */
[----:B------:R-:W-:Y:S02]  /*178a0*/  @!P0 LEA.HI.X R21, R41, R0, R40, 0x2, P5 ;  /* 0x0000000029158211 */ /* 0x000fe400028f1428 */
[----:B0-----:R-:W-:-:S03]  /*178b0*/  @!P4 LEA R4, P5, R43, R14, 0x2 ;  /* 0x0000000e2b04c211 */ /* 0x001fc600078a10ff */
[----:B------:R3:W-:Y:S01]  /*178c0*/  @!P0 ST.E.64 desc[UR42][R20.64], R110 ;  /* 0x0000006e14008985 */ /* 0x0007e2000c101b2a */
[----:B------:R-:W-:Y:S02]  /*178d0*/  @!P4 LEA.HI.X R5, R43, R0, R42, 0x2, P5 ;  /* 0x000000002b05c211 */ /* 0x000fe400028f142a */
[----:B------:R-:W-:-:S03]  /*178e0*/  ISETP.GE.AND P0, PT, R47, UR4, PT ;  /* 0x000000042f007c0c */ /* 0x000fc6000bf06270 */
[----:B------:R3:W-:Y:S10]  /*178f0*/  @!P4 ST.E.64 desc[UR42][R4.64], R114 ;  /* 0x000000720400c985 */ /* 0x0007f4000c101b2a */
[----:B------:R-:W-:Y:S05]  /*17900*/  @P0 BRA `(.L_x_14567) ;  /* 0x0000000800a40947 */ /* 0x000fea0003800000 */
[----:B------:R-:W-:-:S04]  /*17910*/  LEA R14, P0, R47, R14, 0x2 ;  /* 0x0000000e2f0e7211 */ /* 0x000fc800078010ff */
[----:B------:R-:W-:-:S05]  /*17920*/  LEA.HI.X R15, R47, R0, R44, 0x2, P0 ;  /* 0x000000002f0f7211 */ /* 0x000fca00000f142c */
[----:B------:R0:W-:Y:S01]  /*17930*/  ST.E.64 desc[UR42][R14.64], R118 ;  /* 0x000000760e007985 */ /* 0x0001e2000c101b2a */
[----:B------:R-:W-:Y:S05]  /*17940*/  BRA `(.L_x_14567) ;  /* 0x0000000800947947 */ /* 0x000fea0003800000 */
.L_x_14563:
[----:B------:R-:W2:Y:S01]  /*17950*/  LDL R0, [R1+0x50] ;  /* 0x0000500001007983 */ /* 0x000ea20000100800 */
[----:B------:R-:W-:Y:S01]  /*17960*/  ULDC.64 UR4, c[0x0][0xc08] ;  /* 0x0003020000047ab9 */ /* 0x000fe20000000a00 */
[----:B------:R-:W2:Y:S01]  /*17970*/  LDC.64 R4, c[0x0][0xc00] ;  /* 0x00030000ff047b82 */ /* 0x000ea20000000a00 */
[----:B------:R-:W-:Y:S01]  /*17980*/  ISETP.NE.U32.AND P0, PT, RZ, UR4, PT ;  /* 0x00000004ff007c0c */ /* 0x000fe2000bf05070 */
[----:B------:R-:W3:Y:S01]  /*17990*/  LDL R8, [R1+0x4c] ;  /* 0x00004c0001087983 */ /* 0x000ee20000100800 */
[----:B------:R-:W-:Y:S02]  /*179a0*/  IMAD.MOV.U32 R3, RZ, RZ, RZ ;  /* 0x000000ffff037224 */ /* 0x000fe400078e00ff */
[----:B------:R-:W-:Y:S01]  /*179b0*/  ISETP.NE.AND.EX P1, PT, RZ, UR5, PT, P0 ;  /* 0x00000005ff007c0c */ /* 0x000fe2000bf25300 */
[----:B------:R-:W-:Y:S02]  /*179c0*/  ULDC.64 UR4, c[0x0][0xc00] ;  /* 0x0003000000047ab9 */ /* 0x000fe40000000a00 */
[----:B------:R-:W-:-:S04]  /*179d0*/  ISETP.NE.U32.AND P0, PT, RZ, UR4, PT ;  /* 0x00000004ff007c0c */ /* 0x000fc8000bf05070 */
[----:B------:R-:W-:-:S06]  /*179e0*/  ISETP.NE.AND.EX P0, PT, RZ, UR5, PT, P0 ;  /* 0x00000005ff007c0c */ /* 0x000fcc000bf05300 */
[----:B------:R-:W4:Y:S01]  /*179f0*/  @P1 LDC.64 R6, c[0x0][0xc08] ;  /* 0x00030200ff061b82 */ /* 0x000f220000000a00 */
[----:B------:R-:W-:Y:S02]  /*17a00*/  ULDC UR4, c[0x0][0xa88] ;  /* 0x0002a20000047ab9 */ /* 0x000fe40000000800 */
[----:B------:R-:W-:Y:S01]  /*17a10*/  IMAD.U32 R24, RZ, RZ, UR4 ;  /* 0x00000004ff187e24 */ /* 0x000fe2000f8e00ff */
[----:B------:R-:W1:Y:S01]  /*17a20*/  S2R R9, SR_TID.X ;  /* 0x0000000000097919 */ /* 0x000e620000002100 */
[----:B--2---:R-:W-:-:S04]  /*17a30*/  IMAD.WIDE R4, R0, 0x4, R4 ;  /* 0x0000000400047825 */ /* 0x004fc800078e0204 */
[----:B----4-:R-:W-:Y:S01]  /*17a40*/  @P1 IMAD.WIDE R6, R0, 0x4, R6 ;  /* 0x0000000400061825 */ /* 0x010fe200078e0206 */
[----:B------:R2:W5:Y:S01]  /*17a50*/  @P0 LDG.E R3, desc[UR42][R4.64] ;  /* 0x0000002a04030981 */ /* 0x000562000c1e1900 */
[----:B---3--:R-:W-:Y:S02]  /*17a60*/  ISETP.NE.AND P2, PT, R8, RZ, PT ;  /* 0x000000ff0800720c */ /* 0x008fe40003f45270 */
[----:B-1----:R-:W-:Y:S01]  /*17a70*/  VIADD R32, R9, 0xffffff80 ;  /* 0xffffff8009207836 */ /* 0x002fe20000000000 */
[----:B------:R2:W5:Y:S01]  /*17a80*/  @P1 LDG.E R24, desc[UR42][R6.64] ;  /* 0x0000002a06181981 */ /* 0x000562000c1e1900 */
[----:B------:R-:W-:-:S03]  /*17a90*/  SHF.R.S32.HI R26, RZ, 0x1f, R0 ;  /* 0x0000001fff1a7819 */ /* 0x000fc60000011400 */
[----:B------:R-:W-:-:S06]  /*17aa0*/  ISETP.GT.AND P3, PT, R32, 0xbf, PT ;  /* 0x000000bf2000780c */ /* 0x000fcc0003f64270 */
[----:B------:R-:W1:Y:S02]  /*17ab0*/  @!P2 LDC R8, c[0x0][0xad4] ;  /* 0x0002b500ff08ab82 */ /* 0x000e640000000800 */
[----:B-1----:R2:W-:Y:S01]  /*17ac0*/  @!P2 STL [R1+0x4c], R8 ;  /* 0x00004c080100a387 */ /* 0x0025e20000100800 */
[----:B------:R-:W-:Y:S01]  /*17ad0*/  ISETP.GT.AND P2, PT, R8, 0x1, PT ;  /* 0x000000010800780c */ /* 0x000fe20003f44270 */
[----:B------:R-:W-:-:S12]  /*17ae0*/  @P1 BRA `(.L_x_14572) ;  /* 0x0000000000101947 */ /* 0x000fd80003800000 */
[----:B------:R-:W-:Y:S05]  /*17af0*/  @!P0 BRA `(.L_x_14572) ;  /* 0x00000000000c8947 */ /* 0x000fea0003800000 */
[----:B--2---:R-:W2:Y:S04]  /*17b00*/  LDG.E R7, desc[UR42][R4.64] ;  /* 0x0000002a04077981 */ /* 0x004ea8000c1e1900 */
[----:B-----5:R-:W2:Y:S02]  /*17b10*/  LDG.E R24, desc[UR42][R4.64+0x4] ;  /* 0x0000042a04187981 */ /* 0x020ea4000c1e1900 */
[----:B--2---:R-:W-:-:S07]  /*17b20*/  IMAD.IADD R24, R24, 0x1, -R7 ;  /* 0x0000000118187824 */ /* 0x004fce00078e0a07 */
.L_x_14572:
[----:B------:R-:W-:Y:S01]  /*17b30*/  BSSY B1, `(.L_x_14573) ;  /* 0x0000037000017945 */ /* 0x000fe20003800000 */
[----:B------:R-:W-:Y:S02]  /*17b40*/  SEL R27, R0, RZ, !P0 ;  /* 0x000000ff001b7207 */ /* 0x000fe40004000000 */
[----:B------:R-:W-:Y:S02]  /*17b50*/  SEL R26, R26, RZ, !P0 ;  /* 0x000000ff1a1a7207 */ /* 0x000fe40004000000 */
[----:B-----5:R-:W-:Y:S01]  /*17b60*/  SHF.R.S32.HI R20, RZ, 0x1f, R3 ;  /* 0x0000001fff147819 */ /* 0x020fe20000011403 */
[----:B------:R-:W-:Y:S06]  /*17b70*/  @P3 BRA `(.L_x_14574) ;  /* 0x0000000000c83947 */ /* 0x000fec0003800000 */
[----:B--2---:R-:W2:Y:S01]  /*17b80*/  LDL R4, [R1+0x14] ;  /* 0x0000140001047983 */ /* 0x004ea20000100800 */
[----:B------:R-:W1:Y:S02]  /*17b90*/  LDC R37, c[0x0][0xbe8] ;  /* 0x0002fa00ff257b82 */ /* 0x000e640000000800 */
[----:B-1----:R-:W-:Y:S01]  /*17ba0*/  IMAD R0, R24, R37, RZ ;  /* 0x0000002518007224 */ /* 0x002fe200078e02ff */
[----:B--2---:R-:W-:-:S04]  /*17bb0*/  IADD3 R29, R4, -0x80, R9 ;  /* 0xffffff80041d7810 */ /* 0x004fc80007ffe009 */
[----:B------:R-:W-:-:S13]  /*17bc0*/  ISETP.GE.AND P0, PT, R29, R0, PT ;  /* 0x000000001d00720c */ /* 0x000fda0003f06270 */
[----:B------:R-:W-:Y:S05]  /*17bd0*/  @P0 BRA `(.L_x_14574) ;  /* 0x0000000000b00947 */ /* 0x000fea0003800000 */
[----:B------:R-:W2:Y:S01]  /*17be0*/  LDL.LU R28, [R1+0x54] ;  /* 0x00005400011c7983 */ /* 0x000ea20000300800 */
[----:B------:R-:W-:Y:S01]  /*17bf0*/  IMAD.MOV.U32 R14, RZ, RZ, 0x9b8 ;  /* 0x000009b8ff0e7424 */ /* 0x000fe200078e00ff */
[----:B------:R-:W-:Y:S01]  /*17c00*/  ISETP.GT.AND P0, PT, R8, 0x1, PT ;  /* 0x000000010800780c */ /* 0x000fe20003f04270 */
[----:B------:R-:W1:Y:S01]  /*17c10*/  LDC.64 R30, c[0x0][0xba8] ;  /* 0x0002ea00ff1e7b82 */ /* 0x000e620000000a00 */
[----:B------:R-:W-:Y:S01]  /*17c20*/  ISETP.NE.AND P1, PT, R37, 0x1, PT ;  /* 0x000000012500780c */ /* 0x000fe20003f25270 */
[----:B------:R-:W-:Y:S01]  /*17c30*/  IMAD.MOV.U32 R15, RZ, RZ, R29 ;  /* 0x000000ffff0f7224 */ /* 0x000fe200078e001d */
[----:B------:R-:W-:-:S05]  /*17c40*/  SEL R14, R14, 0x978, P0 ;  /* 0x000009780e0e7807 */ /* 0x000fca0000000000 */
[----:B------:R-:W3:Y:S08]  /*17c50*/  LDC.64 R6, c[0x0][R14+0x220] ;  /* 0x000088000e067b82 */ /* 0x000ef00000000a00 */
[----:B------:R-:W4:Y:S08]  /*17c60*/  LDC.64 R4, c[0x0][R14+0x218] ;  /* 0x000086000e047b82 */ /* 0x000f300000000a00 */
[----:B------:R-:W5:Y:S08]  /*17c70*/  LDC.64 R8, c[0x0][R14+0x228] ;  /* 0x00008a000e087b82 */ /* 0x000f700000000a00 */
[----:B------:R-:W0:Y:S08]  /*17c80*/  @P1 LDC R0, c[0x0][0xbec] ;  /* 0x0002fb00ff001b82 */ /* 0x000e300000000800 */
[----:B------:R-:W5:Y:S08]  /*17c90*/  LDC.64 R10, c[0x0][R14+0x210] ;  /* 0x000084000e0a7b82 */ /* 0x000f700000000a00 */
[----:B------:R-:W5:Y:S01]  /*17ca0*/  @P1 LDC R25, c[0x0][0xbf0] ;  /* 0x0002fc00ff191b82 */ /* 0x000f620000000800 */
[----:B0-----:R-:W-:-:S07]  /*17cb0*/  @P1 IMAD.HI.U32 R0, R29, R0, RZ ;  /* 0x000000001d001227 */ /* 0x001fce00078e00ff */
[----:B-1----:R-:W0:Y:S01]  /*17cc0*/  @!P0 LDC R30, c[0x0][0xb50] ;  /* 0x0002d400ff1e8b82 */ /* 0x002e220000000800 */
        /* <DEDUP_REMOVED lines=29> */
.L_x_14574:
[----:B------:R-:W-:Y:S05]  /*17ea0*/  BSYNC B1 ;  /* 0x0000000000017941 */ /* 0x000fea0003800000 */
.L_x_14573:
[----:B------:R-:W-:Y:S05]  /*17eb0*/  @P2 BRA `(.L_x_14567) ;  /* 0x0000000400382947 */ /* 0x000fea0003800000 */
[----:B------:R-:W3:Y:S01]  /*17ec0*/  LDL R29, [R1+0x14] ;  /* 0x00001400011d7983 */ /* 0x000ee20000100800 */
[----:B------:R-:W4:Y:S01]  /*17ed0*/  LDC R25, c[0x0][0xbe8] ;  /* 0x0002fa00ff197b82 */ /* 0x000f220000000800 */
[----:B------:R-:W-:Y:S01]  /*17ee0*/  SHF.R.S32.HI R28, RZ, 0x1f, R32 ;  /* 0x0000001fff1c7819 */ /* 0x000fe20000011420 */
[----:B------:R-:W-:Y:S01]  /*17ef0*/  ULDC.64 UR4, c[0x0][0xaa0] ;  /* 0x0002a80000047ab9 */ /* 0x000fe20000000a00 */
[----:B------:R-:W-:Y:S01]  /*17f00*/  ULDC.64 UR6, c[0x0][0xaf0] ;  /* 0x0002bc0000067ab9 */ /* 0x000fe20000000a00 */
[----:B------:R-:W-:Y:S01]  /*17f10*/  IMAD R0, R20, UR4, RZ ;  /* 0x0000000414007c24 */ /* 0x000fe2000f8e02ff */
[----:B------:R-:W-:Y:S01]  /*17f20*/  LEA.HI R28, R28, R32, RZ, 0x3 ;  /* 0x000000201c1c7211 */ /* 0x000fe200078f18ff */
[----:B-12---:R-:W-:-:S03]  /*17f30*/  IMAD.WIDE.U32 R4, R3, UR4, RZ ;  /* 0x0000000403047c25 */ /* 0x006fc6000f8e00ff */
[----:B------:R-:W-:Y:S01]  /*17f40*/  SHF.R.S32.HI R28, RZ, 0x3, R28 ;  /* 0x00000003ff1c7819 */ /* 0x000fe2000001141c */
[----:B------:R-:W-:Y:S01]  /*17f50*/  IMAD R7, R3, UR5, R0 ;  /* 0x0000000503077c24 */ /* 0x000fe2000f8e0200 */
[----:B------:R-:W-:-:S03]  /*17f60*/  ULDC.64 UR4, c[0x0][0xae8] ;  /* 0x0002ba0000047ab9 */ /* 0x000fc60000000a00 */
[----:B------:R-:W-:Y:S02]  /*17f70*/  IMAD R0, R48, 0x30, R28 ;  /* 0x0000003030007824 */ /* 0x000fe400078e021c */
[----:B------:R-:W-:Y:S02]  /*17f80*/  IMAD.IADD R5, R5, 0x1, R7 ;  /* 0x0000000105057824 */ /* 0x000fe400078e0207 */
[----:B------:R-:W-:Y:S01]  /*17f90*/  IMAD.WIDE.U32 R4, R157, UR4, R4 ;  /* 0x000000049d047c25 */ /* 0x000fe2000f8e0004 */
[----:B----4-:R-:W-:-:S03]  /*17fa0*/  ISETP.NE.AND P0, PT, R25, 0x1, PT ;  /* 0x000000011900780c */ /* 0x010fc60003f05270 */
[----:B------:R-:W-:Y:S01]  /*17fb0*/  IMAD R5, R157, UR5, R5 ;  /* 0x000000059d057c24 */ /* 0x000fe2000f8e0205 */
[----:B------:R-:W-:Y:S01]  /*17fc0*/  ULDC.64 UR4, c[0x0][0xae0] ;  /* 0x0002b80000047ab9 */ /* 0x000fe20000000a00 */
[----:B------:R-:W-:-:S08]  /*17fd0*/  IMAD.WIDE.U32 R4, R27, UR6, R4 ;  /* 0x000000061b047c25 */ /* 0x000fd0000f8e0004 */
[----:B------:R-:W1:Y:S08]  /*17fe0*/  @P0 LDC R6, c[0x0][0xbec] ;  /* 0x0002fb00ff060b82 */ /* 0x000e700000000800 */
[----:B------:R-:W2:Y:S01]  /*17ff0*/  @P0 LDC R11, c[0x0][0xbf0] ;  /* 0x0002fc00ff0b0b82 */ /* 0x000ea20000000800 */
[----:B---3--:R-:W-:-:S04]  /*18000*/  IMAD.IADD R9, R29, 0x1, R0 ;  /* 0x000000011d097824 */ /* 0x008fc800078e0200 */
[----:B-1----:R-:W-:-:S04]  /*18010*/  @P0 IMAD.HI.U32 R0, R9, R6, RZ ;  /* 0x0000000609000227 */ /* 0x002fc800078e00ff */
[----:B------:R-:W-:Y:S01]  /*18020*/  IMAD.MOV.U32 R3, RZ, RZ, R9 ;  /* 0x000000ffff037224 */ /* 0x000fe200078e0009 */
[----:B--2---:R-:W-:Y:S01]  /*18030*/  @P0 SHF.R.U32.HI R3, RZ, R11, R0 ;  /* 0x0000000bff030219 */ /* 0x004fe20000011600 */
        /* <DEDUP_REMOVED lines=14> */
[C---:B------:R-:W-:Y:S01]  /*18120*/  IMAD.WIDE.U32 R20, R7.reuse, UR4, R4 ;  /* 0x0000000407147c25 */ /* 0x040fe2000f8e0004 */
        /* <DEDUP_REMOVED lines=8> */
[----:B------:R-:W1:Y:S01]  /*181b0*/  SHFL.IDX PT, R3, R7, RZ, 0x181f ;  /* 0x00181fff07037589 */ /* 0x000e6200000e0000 */
[----:B------:R-:W-:Y:S02]  /*181c0*/  IMAD R21, R24, R25, RZ ;  /* 0x0000001918157224 */ /* 0x000fe400078e02ff */
[----:B------:R-:W-:Y:S01]  /*181d0*/  IMAD.IADD R24, R28, 0x1, R29 ;  /* 0x000000011c187824 */ /* 0x000fe200078e021d */
[----:B------:R-:W2:Y:S03]  /*181e0*/  SHFL.IDX PT, R0, R20, RZ, 0x181f ;  /* 0x00181fff14007589 */ /* 0x000ea600000e0000 */
[C---:B------:R-:W-:Y:S01]  /*181f0*/  VIADD R8, R24.reuse, 0x30 ;  /* 0x0000003018087836 */ /* 0x040fe20000000000 */
[----:B------:R-:W3:Y:S01]  /*18200*/  SHFL.IDX PT, R5, R7, 0x1, 0x181f ;  /* 0x00381f0007057f89 */ /* 0x000ee200000e0000 */
[C---:B------:R-:W-:Y:S01]  /*18210*/  ISETP.GE.OR P2, PT, R24.reuse, R21, P0 ;  /* 0x000000151800720c */ /* 0x040fe20000746670 */
[----:B------:R-:W-:-:S02]  /*18220*/  VIADD R10, R24, 0x60 ;  /* 0x00000060180a7836 */ /* 0x000fc40000000000 */
[----:B------:R-:W4:Y:S01]  /*18230*/  SHFL.IDX PT, R14, R7, 0x2, 0x181f ;  /* 0x00581f00070e7f89 */ /* 0x000f2200000e0000 */
[-C--:B------:R-:W-:Y:S02]  /*18240*/  ISETP.GE.OR P3, PT, R8, R21.reuse, P0 ;  /* 0x000000150800720c */ /* 0x080fe40000766670 */
[----:B------:R-:W-:Y:S01]  /*18250*/  ISETP.GE.OR P4, PT, R10, R21, P0 ;  /* 0x000000150a00720c */ /* 0x000fe20000786670 */
[----:B------:R-:W5:Y:S04]  /*18260*/  SHFL.IDX PT, R4, R20, 0x1, 0x181f ;  /* 0x00381f0014047f89 */ /* 0x000f6800000e0000 */
[----:B------:R-:W0:Y:S02]  /*18270*/  SHFL.IDX PT, R6, R20, 0x2, 0x181f ;  /* 0x00581f0014067f89 */ /* 0x000e2400000e0000 */
[----:B-1----:R-:W-:-:S04]  /*18280*/  @!P2 LEA R10, P5, R44, R3, 0x1 ;  /* 0x000000032c0aa211 */ /* 0x002fc800078a08ff */
[C---:B--2---:R-:W-:Y:S02]  /*18290*/  @!P2 LEA.HI.X R3, R44.reuse, R0, R43, 0x1, P5 ;  /* 0x000000002c03a211 */ /* 0x044fe400028f0c2b */
[----:B------:R1:W2:Y:S01]  /*182a0*/  SHFL.IDX PT, R0, R20, 0x3, 0x181f ;  /* 0x00781f0014007f89 */ /* 0x0002a200000e0000 */
[C---:B---3--:R-:W-:Y:S02]  /*182b0*/  @!P3 LEA R8, P1, R44.reuse, R5, 0x1 ;  /* 0x000000052c08b211 */ /* 0x048fe400078208ff */
[----:B------:R-:W-:Y:S01]  /*182c0*/  @!P2 IMAD.MOV.U32 R11, RZ, RZ, R3 ;  /* 0x000000ffff0ba224 */ /* 0x000fe200078e0003 */
[----:B----4-:R-:W-:-:S04]  /*182d0*/  @!P4 LEA R25, P5, R44, R14, 0x1 ;  /* 0x0000000e2c19c211 */ /* 0x010fc800078a08ff */
[----:B------:R1:W-:Y:S01]  /*182e0*/  @!P2 ST.E.128 desc[UR42][R10.64], RZ ;  /* 0x000000ff0a00a985 */ /* 0x0003e2000c101d2a */
[C---:B-----5:R-:W-:Y:S01]  /*182f0*/  @!P3 LEA.HI.X R9, R44.reuse, R4, R43, 0x1, P1 ;  /* 0x000000042c09b211 */ /* 0x060fe200008f0c2b */
[----:B------:R-:W-:Y:S02]  /*18300*/  @!P4 IMAD.MOV.U32 R4, RZ, RZ, R25 ;  /* 0x000000ffff04c224 */ /* 0x000fe400078e0019 */
[----:B------:R1:W3:Y:S01]  /*18310*/  SHFL.IDX PT, R14, R7, 0x3, 0x181f ;  /* 0x00781f00070e7f89 */ /* 0x0002e200000e0000 */
[----:B0-----:R-:W-:-:S03]  /*18320*/  @!P4 LEA.HI.X R5, R44, R6, R43, 0x1, P5 ;  /* 0x000000062c05c211 */ /* 0x001fc600028f0c2b */
[----:B------:R1:W-:Y:S04]  /*18330*/  @!P3 ST.E.128 desc[UR42][R8.64], RZ ;  /* 0x000000ff0800b985 */ /* 0x0003e8000c101d2a */
[----:B------:R1:W-:Y:S02]  /*18340*/  @!P4 ST.E.128 desc[UR42][R4.64], RZ ;  /* 0x000000ff0400c985 */ /* 0x0003e4000c101d2a */
.L_x_14790:
[----:B------:R-:W-:-:S05]  /*18350*/  VIADD R24, R24, 0x90 ;  /* 0x0000009018187836 */ /* 0x000fca0000000000 */
[----:B------:R-:W-:-:S13]  /*18360*/  ISETP.GE.OR P0, PT, R24, R21, P0 ;  /* 0x000000151800720c */ /* 0x000fda0000706670 */
[----:B---3--:R-:W-:-:S04]  /*18370*/  @!P0 LEA R14, P1, R44, R14, 0x1 ;  /* 0x0000000e2c0e8211 */ /* 0x008fc800078208ff */
[----:B--2---:R-:W-:-:S05]  /*18380*/  @!P0 LEA.HI.X R15, R44, R0, R43, 0x1, P1 ;  /* 0x000000002c0f8211 */ /* 0x004fca00008f0c2b */
[----:B------:R0:W-:Y:S04]  /*18390*/  @!P0 ST.E.128 desc[UR42][R14.64], RZ ;  /* 0x000000ff0e008985 */ /* 0x0001e8000c101d2a */
.L_x_14567:
[----:B------:R-:W-:Y:S05]  /*183a0*/  BSYNC B0 ;  /* 0x0000000000007941 */ /* 0x000fea0003800000 */
.L_x_14562:
[----:B------:R-:W-:Y:S02]  /*183b0*/  ULDC UR4, c[0x0][0xc3c] ;  /* 0x00030f0000047ab9 */ /* 0x000fe40000000800 */
[----:B------:R-:W-:-:S13]  /*183c0*/  ISETP.GE.AND P0, PT, R35, UR4, PT ;  /* 0x0000000423007c0c */ /* 0x000fda000bf06270 */
[----:B------:R-:W-:Y:S05]  /*183d0*/  @!P0 BRA `(.L_x_14576) ;  /* 0xfffffe8c000c8947 */ /* 0x000fea000383ffff */
[----:B------:R-:W-:Y:S05]  /*183e0*/  BRA `(.L_x_14360) ;  /* 0x0000007c00d07947 */ /* 0x000fea0003800000 */
.L_x_14358:
        /* <DEDUP_REMOVED lines=16> */
.L_x_14577:
        /* <DEDUP_REMOVED lines=44> */
.L_x_14581:
        /* <DEDUP_REMOVED lines=37> */
.L_x_14579:
        /* <DEDUP_REMOVED lines=13> */
.L_x_14582:
        /* <DEDUP_REMOVED lines=62> */
.L_x_14583:
        /* <DEDUP_REMOVED lines=62> */
.L_x_14584:
[----:B------:R-:W-:-:S05]  /*19290*/  LOP3.LUT R2, RZ, R2, RZ, 0x33, !PT ;  /* 0x00000002ff027212 */ /* 0x000fca00078e33ff */
[----:B------:R-:W-:Y:S01]  /*192a0*/  IMAD.IADD R25, R25, 0x1, R2 ;  /* 0x0000000119197824 */ /* 0x000fe200078e0202 */
[----:B------:R-:W-:Y:S06]  /*192b0*/  BRA `(.L_x_14585) ;  /* 0x00000000000c7947 */ /* 0x000fec0003800000 */
.L_x_14580:
[----:B------:R-:W-:Y:S02]  /*192c0*/  IMAD.MOV.U32 R25, RZ, RZ, RZ ;  /* 0x000000ffff197224 */ /* 0x000fe400078e00ff */
[----:B------:R-:W-:Y:S02]  /*192d0*/  IMAD.U32 R24, RZ, RZ, UR6 ;  /* 0x00000006ff187e24 */ /* 0x000fe4000f8e00ff */
[----:B------:R-:W-:-:S07]  /*192e0*/  IMAD.MOV.U32 R26, RZ, RZ, RZ ;  /* 0x000000ffff1a7224 */ /* 0x000fce00078e00ff */
.L_x_14585:
[----:B------:R-:W-:-:S13]  /*192f0*/  ISETP.NE.AND P0, PT, R0, RZ, PT ;  /* 0x000000ff0000720c */ /* 0x000fda0003f05270 */
[----:B------:R-:W0:Y:S01]  /*19300*/  @!P0 S2R R3, SR_CgaCtaId ;  /* 0x0000000000038919 */ /* 0x000e220000008800 */
[----:B------:R-:W-:-:S04]  /*19310*/  @!P0 MOV R0, 0x400 ;  /* 0x0000040000008802 */ /* 0x000fc80000000f00 */
[----:B0-----:R-:W-:-:S05]  /*19320*/  @!P0 LEA R0, R3, R0, 0x18 ;  /* 0x0000000003008211 */ /* 0x001fca00078ec0ff */
[----:B------:R1:W-:Y:S01]  /*19330*/  @!P0 STS.128 [R0+0x168d0], R24 ;  /* 0x0168d01800008388 */ /* 0x0003e20000000c00 */
[----:B------:R-:W-:Y:S06]  /*19340*/  BAR.ARV 0x5, 0x200 ;  /* 0x0148000000007b1d */ /* 0x000fec0000002000 */
.L_x_14578:
        /* <DEDUP_REMOVED lines=11> */
[----:B------:R-:W-:Y:S01]  /*19400*/  STL [R1+0x40], RZ ;  /* 0x000040ff01007387 */ /* 0x000fe20000100800 */
        /* <DEDUP_REMOVED lines=15> */
[----:B------:R-:W-:Y:S01]  /*19500*/  SHF.R.U32.HI R3, RZ, 0x3, R5 ;  /* 0x00000003ff037819 */ /* 0x000fe20000011605 */
[----:B------:R-:W-:-:S03]  /*19510*/  IMAD.MOV.U32 R5, RZ, RZ, 0x1 ;  /* 0x00000001ff057424 */ /* 0x000fc600078e00ff */
[----:B------:R-:W-:Y:S01]  /*19520*/  LOP3.LUT R2, R2, 0x70, RZ, 0xc0, !PT ;  /* 0x0000007002027812 */ /* 0x000fe200078ec0ff */
[----:B0-----:R-:W-:Y:S01]  /*19530*/  IMAD R0, R4, 0x2, R16 ;  /* 0x0000000204007824 */ /* 0x001fe200078e0210 */
[----:B------:R0:W-:Y:S02]  /*19540*/  STL [R1], R5 ;  /* 0x0000000501007387 */ /* 0x0001e40000100800 */
[----:B------:R-:W-:Y:S02]  /*19550*/  LOP3.LUT R2, R3, R2, RZ, 0xfc, !PT ;  /* 0x0000000203027212 */ /* 0x000fe400078efcff */
[----:B------:R0:W-:Y:S05]  /*19560*/  STL [R1+0x24], R0 ;  /* 0x0000240001007387 */ /* 0x0001ea0000100800 */
.L_x_14699:
        /* <DEDUP_REMOVED lines=50> */
.L_x_14587:
[----:B------:R-:W-:Y:S01]  /*19890*/  ULDC.64 UR4, c[0x0][0xa20] ;  /* 0x0002880000047ab9 */ /* 0x000fe20000000a00 */
[C---:B0-----:R-:W-:Y:S02]  /*198a0*/  LOP3.LUT R0, R26.reuse, 0xff000000, RZ, 0xc0, !PT ;  /* 0xff0000001a007812 */ /* 0x041fe400078ec0ff */
[----:B------:R-:W-:Y:S02]  /*198b0*/  ISETP.NE.U32.AND P0, PT, RZ, UR4, PT ;  /* 0x00000004ff007c0c */ /* 0x000fe4000bf05070 */
[----:B------:R-:W-:Y:S02]  /*198c0*/  SHF.R.U32.HI R0, RZ, 0x8, R0 ;  /* 0x00000008ff007819 */ /* 0x000fe40000011600 */
[----:B------:R-:W-:Y:S02]  /*198d0*/  ISETP.NE.AND.EX P0, PT, RZ, UR5, PT, P0 ;  /* 0x00000005ff007c0c */ /* 0x000fe4000bf05300 */
[C---:B------:R-:W-:Y:S02]  /*198e0*/  LOP3.LUT R4, R26.reuse, 0xff0000, RZ, 0xc0, !PT ;  /* 0x00ff00001a047812 */ /* 0x040fe400078ec0ff */
[----:B------:R-:W-:-:S02]  /*198f0*/  LOP3.LUT R17, R26, 0xffff, RZ, 0xc0, !PT ;  /* 0x0000ffff1a117812 */ /* 0x000fc400078ec0ff */
[----:B------:R-:W-:-:S07]  /*19900*/  LEA.HI R0, R4, R0, RZ, 0x10 ;  /* 0x0000000004007211 */ /* 0x000fce00078f80ff */
[----:B------:R-:W-:Y:S05]  /*19910*/  @!P0 BRA `(.L_x_14588) ;  /* 0x0000000000108947 */ /* 0x000fea0003800000 */
[----:B------:R-:W0:Y:S02]  /*19920*/  LDC.64 R4, c[0x0][0xa20] ;  /* 0x00028800ff047b82 */ /* 0x000e240000000a00 */
[----:B0-----:R-:W-:-:S05]  /*19930*/  IMAD.WIDE R4, R27, 0x4, R4 ;  /* 0x000000041b047825 */ /* 0x001fca00078e0204 */
[----:B------:R0:W5:Y:S01]  /*19940*/  LDG.E R7, desc[UR42][R4.64] ;  /* 0x0000002a04077981 */ /* 0x000162000c1e1900 */
[----:B------:R-:W-:Y:S05]  /*19950*/  BRA `(.L_x_14589) ;  /* 0x0000000000247947 */ /* 0x000fea0003800000 */
.L_x_14588:
        /* <DEDUP_REMOVED lines=9> */
.L_x_14589:
[----:B0-----:R-:W2:Y:S04]  /*199f0*/  @P1 LDG.E R4, desc[UR42][R2.64] ;  /* 0x0000002a02041981 */ /* 0x001ea8000c1e1900 */
[----:B------:R0:W2:Y:S01]  /*19a00*/  @P1 LDG.E R5, desc[UR42][R2.64+0x4] ;  /* 0x0000042a02051981 */ /* 0x0000a2000c1e1900 */
[----:B------:R-:W-:Y:S02]  /*19a10*/  IMAD R25, R25, 0xc0, RZ ;  /* 0x000000c019197824 */ /* 0x000fe400078e02ff */
[----:B-----5:R-:W-:Y:S02]  /*19a20*/  IMAD.IADD R7, R7, 0x1, -R10 ;  /* 0x0000000107077824 */ /* 0x020fe400078e0a0a */
[----:B------:R-:W-:Y:S01]  /*19a30*/  VIADD R9, R25, 0xbf ;  /* 0x000000bf19097836 */ /* 0x000fe20000000000 */
[----:B0-----:R-:W0:Y:S02]  /*19a40*/  LDC R2, c[0x0][0x448] ;  /* 0x00011200ff027b82 */ /* 0x001e240000000800 */
[----:B0-----:R-:W-:-:S13]  /*19a50*/  ISETP.NE.AND P2, PT, R2, 0x1, PT ;  /* 0x000000010200780c */ /* 0x001fda0003f45270 */
[----:B------:R-:W0:Y:S08]  /*19a60*/  @P2 LDC R3, c[0x0][0x44c] ;  /* 0x00011300ff032b82 */ /* 0x000e300000000800 */
[----:B------:R-:W3:Y:S01]  /*19a70*/  @P2 LDC R2, c[0x0][0x450] ;  /* 0x00011400ff022b82 */ /* 0x000ee20000000800 */
[----:B0-----:R-:W-:-:S05]  /*19a80*/  @P2 IMAD.HI.U32 R3, R9, R3, RZ ;  /* 0x0000000309032227 */ /* 0x001fca00078e00ff */
[----:B---3--:R-:W-:Y:S01]  /*19a90*/  @P2 SHF.R.U32.HI R9, RZ, R2, R3 ;  /* 0x00000002ff092219 */ /* 0x008fe20000011603 */
[----:B--2---:R-:W-:-:S04]  /*19aa0*/  @P1 IMAD.IADD R8, R5, 0x1, -R4 ;  /* 0x0000000105081824 */ /* 0x004fc800078e0a04 */
[----:B------:R-:W-:-:S04]  /*19ab0*/  IMAD.IADD R12, R7, 0x1, R8 ;  /* 0x00000001070c7824 */ /* 0x000fc800078e0208 */
[C---:B------:R-:W-:Y:S01]  /*19ac0*/  VIADD R21, R12.reuse, 0x7f ;  /* 0x0000007f0c157836 */ /* 0x040fe20000000000 */
[----:B------:R0:W-:Y:S01]  /*19ad0*/  STL [R1+0x14], R12 ;  /* 0x0000140c01007387 */ /* 0x0001e20000100800 */
[----:B------:R-:W-:-:S03]  /*19ae0*/  IADD3 R10, R12, 0x1, -R13 ;  /* 0x000000010c0a7810 */ /* 0x000fc60007ffe80d */
[----:B------:R-:W-:Y:S02]  /*19af0*/  SHF.R.S32.HI R2, RZ, 0x1f, R21 ;  /* 0x0000001fff027819 */ /* 0x000fe40000011415 */
[----:B------:R-:W-:Y:S02]  /*19b00*/  IMAD.IADD R9, R10, 0x1, R9 ;  /* 0x000000010a097824 */ /* 0x000fe400078e0209 */
        /* <DEDUP_REMOVED lines=17> */
.L_x_14592:
[----:B------:R-:W-:-:S13]  /*19c20*/  ISETP.NE.AND P0, PT, R3, 0x1, PT ;  /* 0x000000010300780c */ /* 0x000fda0003f05270 */
[----:B------:R-:W0:Y:S02]  /*19c30*/  @P0 LDC.64 R4, c[0x0][0x9e8] ;  /* 0x00027a00ff040b82 */ /* 0x000e240000000a00 */
[----:B0-----:R-:W-:-:S05]  /*19c40*/  @P0 IMAD.HI.U32 R4, R11, R4, RZ ;  /* 0x000000040b040227 */ /* 0x001fca00078e00ff */
[----:B------:R-:W-:-:S07]  /*19c50*/  @P0 SHF.R.U32.HI R11, RZ, R5, R4 ;  /* 0x00000005ff0b0219 */ /* 0x000fce0000011604 */
.L_x_14593:
[----:B------:R-:W-:Y:S05]  /*19c60*/  BSYNC B0 ;  /* 0x0000000000007941 */ /* 0x000fea0003800000 */
.L_x_14591:
[----:B------:R-:W-:-:S05]  /*19c70*/  IMAD R11, R11, R3, R3 ;  /* 0x000000030b0b7224 */ /* 0x000fca00078e0203 */
[----:B------:R-:W-:-:S07]  /*19c80*/  VIMNMX R2, R2, R11, PT ;  /* 0x0000000b02027248 */ /* 0x000fce0003fe0100 */
.L_x_14590:
        /* <DEDUP_REMOVED lines=25> */
.L_x_14596:
[----:B------:R-:W-:-:S13]  /*19e20*/  ISETP.NE.AND P0, PT, R3, 0x1, PT ;  /* 0x000000010300780c */ /* 0x000fda0003f05270 */
[----:B------:R-:W0:Y:S02]  /*19e30*/  @P0 LDC.64 R4, c[0x0][0x9e8] ;  /* 0x00027a00ff040b82 */ /* 0x000e240000000a00 */
[----:B0-----:R-:W-:-:S05]  /*19e40*/  @P0 IMAD.HI.U32 R4, R11, R4, RZ ;  /* 0x000000040b040227 */ /* 0x001fca00078e00ff */
[----:B------:R-:W-:-:S07]  /*19e50*/  @P0 SHF.R.U32.HI R11, RZ, R5, R4 ;  /* 0x00000005ff0b0219 */ /* 0x000fce0000011604 */
.L_x_14597:
[----:B------:R-:W-:Y:S05]  /*19e60*/  BSYNC B0 ;  /* 0x0000000000007941 */ /* 0x000fea0003800000 */
.L_x_14595:
[----:B------:R-:W-:-:S05]  /*19e70*/  IMAD R3, R11, R3, RZ ;  /* 0x000000030b037224 */ /* 0x000fca00078e02ff */
[----:B------:R-:W-:-:S07]  /*19e80*/  VIMNMX R2, R2, R3, !PT ;  /* 0x0000000302027248 */ /* 0x000fce0007fe0100 */
.L_x_14594:
        /* <DEDUP_REMOVED lines=40> */
.L_x_14599:
[----:B------:R-:W-:Y:S05]  /*1a110*/  BSYNC B0 ;  /* 0x0000000000007941 */ /* 0x000fea0003800000 */
.L_x_14598:
        /* <DEDUP_REMOVED lines=24> */
.L_x_14793:
[----:B--2---:R-:W-:Y:S02]  /*1a2a0*/  ISETP.NE.AND P0, PT, R14, RZ, PT ;  /* 0x000000ff0e00720c */ /* 0x004fe40003f05270 */
[----:B------:R-:W-:-:S11]  /*1a2b0*/  PLOP3.LUT P6, PT, PT, PT, PT, 0x8, 0x0 ;  /* 0x000000000000781c */ /* 0x000fd60003fce170 */
[----:B------:R-:W-:Y:S05]  /*1a2c0*/  @P0 BRA `(.L_x_14603) ;  /* 0x00000000000c0947 */ /* 0x000fea0003800000 */
[----:B------:R-:W-:-:S03]  /*1a2d0*/  UMOV UR4, 0xffffffff ;  /* 0xffffffff00047882 */ /* 0x000fc60000000000 */
[----:B------:R-:W-:Y:S05]  /*1a2e0*/  BRA.DIV UR4, `(.L_x_14604) ;  /* 0x0000008204387947 */ /* 0x000fea000b800000 */
[----:B------:R-:W-:-:S13]  /*1a2f0*/  ELECT P6, URZ, PT ;  /* 0x00000000003f782f */ /* 0x000fda00038c0000 */
.L_x_14603:
        /* <DEDUP_REMOVED lines=9> */
.L_x_14796:
[----:B------:R-:W-:Y:S05]  /*1a390*/  BSYNC B1 ;  /* 0x0000000000017941 */ /* 0x000fea0003800000 */
.L_x_14605:
        /* <DEDUP_REMOVED lines=11> */
.L_x_14797:
[----:B------:R-:W-:Y:S05]  /*1a450*/  BSYNC B2 ;  /* 0x0000000000027941 */ /* 0x000fea0003800000 */
.L_x_14609:
        /* <DEDUP_REMOVED lines=9> */
.L_x_14612:
[----:B------:R-:W-:Y:S05]  /*1a4f0*/  BSYNC B2 ;  /* 0x0000000000027941 */ /* 0x000fea0003800000 */
.L_x_14611:
[----:B-1----:R-:W-:Y:S01]  /*1a500*/  IMAD.MOV.U32 R13, RZ, RZ, RZ ;  /* 0x000000ffff0d7224 */ /* 0x002fe200078e00ff */
        /* <DEDUP_REMOVED lines=9> */
[----:B------:R-:W-:Y:S01]  /*1a5a0*/  IMAD.SHL.U32 R12, R29, 0x2000, RZ ;  /* 0x000020001d0c7824 */ /* 0x000fe200078e00ff */
[----:B------:R-:W-:Y:S01]  /*1a5b0*/  UMOV UR7, 0x12f00000 ;  /* 0x12f0000000077882 */ /* 0x000fe20000000000 */
[----:B------:R-:W-:-:S08]  /*1a5c0*/  VIADD R11, R5, 0x16890 ;  /* 0x00016890050b7836 */ /* 0x000fd00000000000 */
.L_x_14613:
        /* <DEDUP_REMOVED lines=13> */
.L_x_14798:
[----:B------:R-:W-:Y:S05]  /*1a6a0*/  BSYNC B2 ;  /* 0x0000000000027941 */ /* 0x000fea0003800000 */
.L_x_14614:
        /* <DEDUP_REMOVED lines=11> */
.L_x_14617:
[----:B------:R-:W-:Y:S05]  /*1a760*/  BSYNC B2 ;  /* 0x0000000000027941 */ /* 0x000fea0003800000 */
.L_x_14616:
        /* <DEDUP_REMOVED lines=9> */
.L_x_14618:
        /* <DEDUP_REMOVED lines=10> */
.L_x_14608:
[----:B------:R-:W-:Y:S05]  /*1a8a0*/  BSYNC B1 ;  /* 0x0000000000017941 */ /* 0x000fea0003800000 */
.L_x_14607:
        /* <DEDUP_REMOVED lines=11> */
.L_x_14631:
[----:B------:R-:W-:Y:S05]  /*1a960*/  YIELD ;  /* 0x0000000000007946 */ /* 0x000fea0003800000 */
[----:B------:R-:W-:Y:S04]  /*1a970*/  BSSY B1, `(.L_x_14619) ;  /* 0x000004d000017945 */ /* 0x000fe80003800000 */
[----:B--2---:R-:W-:Y:S05]  /*1a980*/  @!P6 BRA `(.L_x_14620) ;  /* 0x00000004002ce947 */ /* 0x004fea0003800000 */
[----:B0-----:R-:W2:Y:S01]  /*1a990*/  LDL R7, [R1+0x4] ;  /* 0x0000040001077983 */ /* 0x001ea20000100800 */
[----:B------:R-:W0:Y:S02]  /*1a9a0*/  S2R R5, SR_TID.X ;  /* 0x0000000000057919 */ /* 0x000e240000002100 */
[----:B0-----:R-:W-:Y:S01]  /*1a9b0*/  LOP3.LUT R8, R5, 0x7f, RZ, 0xc0, !PT ;  /* 0x0000007f05087812 */ /* 0x001fe200078ec0ff */
[----:B------:R-:W-:Y:S01]  /*1a9c0*/  IMAD R5, R29, 0x8, R16 ;  /* 0x000000081d057824 */ /* 0x000fe200078e0210 */
[----:B------:R-:W-:Y:S02]  /*1a9d0*/  BSSY B2, `(.L_x_14621) ;  /* 0x0000005000027945 */ /* 0x000fe40003800000 */
[----:B------:R-:W-:Y:S02]  /*1a9e0*/  ISETP.NE.AND P2, PT, R8, RZ, PT ;  /* 0x000000ff0800720c */ /* 0x000fe40003f45270 */
[----:B--2---:R-:W-:-:S04]  /*1a9f0*/  SHF.L.U32 R7, R7, 0x1f, RZ ;  /* 0x0000001f07077819 */ /* 0x004fc800000006ff */
[----:B------:R-:W0:Y:S02]  /*1aa00*/  SYNCS.PHASECHK.TRANS64.TRYWAIT P1, [R5+URZ+0x168a0], R7 ;  /* 0x0168a007050075a7 */ /* 0x000e24000802017f */
[----:B0-----:R-:W-:Y:S05]  /*1aa10*/  @!P1 BRA `(.L_x_14622) ;  /* 0x0000007800c89947 */ /* 0x001fea0003800000 */
.L_x_14799:
[----:B------:R-:W-:Y:S05]  /*1aa20*/  BSYNC B2 ;  /* 0x0000000000027941 */ /* 0x000fea0003800000 */
.L_x_14621:
        /* <DEDUP_REMOVED lines=9> */
.L_x_14624:
[----:B------:R-:W-:Y:S05]  /*1aac0*/  BSYNC B2 ;  /* 0x0000000000027941 */ /* 0x000fea0003800000 */
.L_x_14623:
        /* <DEDUP_REMOVED lines=11> */
.L_x_14625:
        /* <DEDUP_REMOVED lines=13> */
.L_x_14800:
[----:B------:R-:W-:Y:S05]  /*1ac50*/  BSYNC B2 ;  /* 0x0000000000027941 */ /* 0x000fea0003800000 */
.L_x_14626:
        /* <DEDUP_REMOVED lines=11> */
.L_x_14629:
[----:B------:R-:W-:Y:S05]  /*1ad10*/  BSYNC B2 ;  /* 0x0000000000027941 */ /* 0x000fea0003800000 */
.L_x_14628:
[----:B------:R-:W-:Y:S01]  /*1ad20*/  R2UR UR10, R13 ;  /* 0x000000000d0a72ca */ /* 0x000fe200000e0000 */
[----:B------:R-:W-:Y:S01]  /*1ad30*/  UIADD3 UR4, UP0, UR40, 0x670, URZ ;  /* 0x0000067028047890 */ /* 0x000fe2000ff1e03f */
[----:B------:R-:W-:Y:S01]  /*1ad40*/  R2UR UR6, R14 ;  /* 0x000000000e0672ca */ /* 0x000fe200000e0000 */
[----:B------:R-:W-:Y:S01]  /*1ad50*/  VIADD R8, R8, 0x400 ;  /* 0x0000040008087836 */ /* 0x000fe20000000000 */
[----:B------:R-:W-:Y:S01]  /*1ad60*/  R2UR UR7, R15 ;  /* 0x000000000f0772ca */ /* 0x000fe200000e0000 */
[----:B01----:R-:W-:Y:S01]  /*1ad70*/  VIADD R5, R5, 0x168b0 ;  /* 0x000168b005057836 */ /* 0x003fe20000000000 */
[----:B------:R-:W-:Y:S01]  /*1ad80*/  PLOP3.LUT P1, PT, PT, PT, PT, 0x80, 0x0 ;  /* 0x000000000000781c */ /* 0x000fe20003f2f070 */
[----:B------:R-:W-:-:S12]  /*1ad90*/  UIADD3.X UR5, URZ, UR41, URZ, UP0, !UPT ;  /* 0x000000293f057290 */ /* 0x000fd800087fe43f */
.L_x_14630:
        /* <DEDUP_REMOVED lines=10> */
.L_x_14620:
[----:B------:R-:W-:Y:S05]  /*1ae40*/  BSYNC B1 ;  /* 0x0000000000017941 */ /* 0x000fea0003800000 */
.L_x_14619:
[----:B0-----:R-:W2:Y:S01]  /*1ae50*/  LDL.LU R7, [R1+0x4] ;  /* 0x0000040001077983 */ /* 0x001ea20000300800 */
        /* <DEDUP_REMOVED lines=9> */
.L_x_14601:
[----:B------:R-:W-:Y:S05]  /*1aef0*/  BSYNC B0 ;  /* 0x0000000000007941 */ /* 0x000fea0003800000 */
.L_x_14600:
        /* <DEDUP_REMOVED lines=16> */
[----:B------:R-:W-:-:S11]  /*1b000*/  VIADD R6, R10, 0xffffffff ;  /* 0xffffffff0a067836 */ /* 0x000fd60000000000 */
[----:B------:R-:W-:Y:S05]  /*1b010*/  @P0 BRA `(.L_x_14634) ;  /* 0x00000000001c0947 */ /* 0x000fea0003800000 */
[----:B------:R-:W-:Y:S01]  /*1b020*/  ISETP.NE.AND P0, PT, R3, 0x1, PT ;  /* 0x000000010300780c */ /* 0x000fe20003f05270 */
[----:B------:R-:W-:-:S12]  /*1b030*/  IMAD.MOV R6, RZ, RZ, -R10 ;  /* 0x000000ffff067224 */ /* 0x000fd800078e0a0a */
[----:B------:R-:W3:Y:S02]  /*1b040*/  @P0 LDC.64 R4, c[0x0][0x9e8] ;  /* 0x00027a00ff040b82 */ /* 0x000ee40000000a00 */
[----:B---3--:R-:W-:-:S05]  /*1b050*/  @P0 IMAD.HI.U32 R4, R6, R4, RZ ;  /* 0x0000000406040227 */ /* 0x008fca00078e00ff */
[----:B------:R-:W-:-:S04]  /*1b060*/  @P0 SHF.R.U32.HI R6, RZ, R5, R4 ;  /* 0x00000005ff060219 */ /* 0x000fc80000011604 */
[----:B------:R-:W-:Y:S01]  /*1b070*/  LOP3.LUT R6, RZ, R6, RZ, 0x33, !PT ;  /* 0x00000006ff067212 */ /* 0x000fe200078e33ff */
[----:B------:R-:W-:Y:S06]  /*1b080*/  BRA `(.L_x_14635) ;  /* 0x0000000000107947 */ /* 0x000fec0003800000 */
.L_x_14634:
[----:B------:R-:W-:-:S13]  /*1b090*/  ISETP.NE.AND P0, PT, R3, 0x1, PT ;  /* 0x000000010300780c */ /* 0x000fda0003f05270 */
[----:B------:R-:W3:Y:S02]  /*1b0a0*/  @P0 LDC.64 R4, c[0x0][0x9e8] ;  /* 0x00027a00ff040b82 */ /* 0x000ee40000000a00 */
[----:B---3--:R-:W-:-:S05]  /*1b0b0*/  @P0 IMAD.HI.U32 R4, R6, R4, RZ ;  /* 0x0000000406040227 */ /* 0x008fca00078e00ff */
[----:B------:R-:W-:-:S07]  /*1b0c0*/  @P0 SHF.R.U32.HI R6, RZ, R5, R4 ;  /* 0x00000005ff060219 */ /* 0x000fce0000011604 */
.L_x_14635:
[----:B------:R-:W-:Y:S05]  /*1b0d0*/  BSYNC B0 ;  /* 0x0000000000007941 */ /* 0x000fea0003800000 */
.L_x_14633:
[----:B------:R-:W-:-:S05]  /*1b0e0*/  IMAD R6, R6, R3, R3 ;  /* 0x0000000306067224 */ /* 0x000fca00078e0203 */
[----:B------:R-:W-:-:S07]  /*1b0f0*/  VIMNMX R2, R2, R6, PT ;  /* 0x0000000602027248 */ /* 0x000fce0003fe0100 */
.L_x_14632:
[----:B------:R-:W-:Y:S01]  /*1b100*/  VIADD R2, R2, 0x7f ;  /* 0x0000007f02027836 */ /* 0x000fe20000000000 */
[----:B------:R-:W-:Y:S01]  /*1b110*/  ULDC UR4, c[0x0][0x9dc] ;  /* 0x0002770000047ab9 */ /* 0x000fe20000000800 */
[----:B------:R-:W-:-:S03]  /*1b120*/  IMAD.MOV.U32 R5, RZ, RZ, R25 ;  /* 0x000000ffff057224 */ /* 0x000fc600078e0019 */
[----:B------:R-:W-:-:S04]  /*1b130*/  SHF.R.S32.HI R4, RZ, 0x1f, R2 ;  /* 0x0000001fff047819 */ /* 0x000fc80000011402 */
[----:B------:R-:W-:Y:S02]  /*1b140*/  LEA.HI R4, R4, R2, RZ, 0x7 ;  /* 0x0000000204047211 */ /* 0x000fe400078f38ff */
[----:B------:R-:W3:Y:S02]  /*1b150*/  @P1 LDC R2, c[0x0][0x450] ;  /* 0x00011400ff021b82 */ /* 0x000ee40000000800 */
[----:B------:R-:W-:-:S04]  /*1b160*/  SHF.R.S32.HI R4, RZ, 0x7, R4 ;  /* 0x00000007ff047819 */ /* 0x000fc80000011404 */
[----:B------:R-:W-:Y:S02]  /*1b170*/  VIMNMX R21, R21, R4, PT ;  /* 0x0000000415157248 */ /* 0x000fe40003fe0100 */
[----:B------:R-:W4:Y:S02]  /*1b180*/  @P1 LDC R4, c[0x0][0x44c] ;  /* 0x00011300ff041b82 */ /* 0x000f240000000800 */
[----:B----4-:R-:W-:-:S05]  /*1b190*/  @P1 IMAD.HI.U32 R4, R25, R4, RZ ;  /* 0x0000000419041227 */ /* 0x010fca00078e00ff */
        /* <DEDUP_REMOVED lines=9> */
[----:B------:R-:W3:Y:S02]  /*1b230*/  @P0 LDC.64 R4, c[0x0][0x9e8] ;  /* 0x00027a00ff040b82 */ /* 0x000ee40000000a00 */
[----:B---3--:R-:W-:-:S05]  /*1b240*/  @P0 IMAD.HI.U32 R4, R6, R4, RZ ;  /* 0x0000000406040227 */ /* 0x008fca00078e00ff */
[----:B------:R-:W-:-:S04]  /*1b250*/  @P0 SHF.R.U32.HI R6, RZ, R5, R4 ;  /* 0x00000005ff060219 */ /* 0x000fc80000011604 */
[----:B------:R-:W-:Y:S01]  /*1b260*/  LOP3.LUT R6, RZ, R6, RZ, 0x33, !PT ;  /* 0x00000006ff067212 */ /* 0x000fe200078e33ff */
[----:B------:R-:W-:Y:S06]  /*1b270*/  BRA `(.L_x_14639) ;  /* 0x0000000000107947 */ /* 0x000fec0003800000 */
.L_x_14638:
[----:B------:R-:W-:-:S13]  /*1b280*/  ISETP.NE.AND P0, PT, R3, 0x1, PT ;  /* 0x000000010300780c */ /* 0x000fda0003f05270 */
[----:B------:R-:W3:Y:S02]  /*1b290*/  @P0 LDC.64 R4, c[0x0][0x9e8] ;  /* 0x00027a00ff040b82 */ /* 0x000ee40000000a00 */
[----:B---3--:R-:W-:-:S05]  /*1b2a0*/  @P0 IMAD.HI.U32 R4, R6, R4, RZ ;  /* 0x0000000406040227 */ /* 0x008fca00078e00ff */
[----:B------:R-:W-:-:S07]  /*1b2b0*/  @P0 SHF.R.U32.HI R6, RZ, R5, R4 ;  /* 0x00000005ff060219 */ /* 0x000fce0000011604 */
.L_x_14639:
[----:B------:R-:W-:Y:S05]  /*1b2c0*/  BSYNC B0 ;  /* 0x0000000000007941 */ /* 0x000fea0003800000 */
.L_x_14637:
[----:B------:R-:W-:-:S05]  /*1b2d0*/  IMAD R3, R6, R3, RZ ;  /* 0x0000000306037224 */ /* 0x000fca00078e02ff */
[----:B------:R-:W-:-:S07]  /*1b2e0*/  VIMNMX R2, R2, R3, !PT ;  /* 0x0000000302027248 */ /* 0x000fce0007fe0100 */
.L_x_14636:
[----:B------:R-:W-:Y:S01]  /*1b2f0*/  ISETP.NE.AND P1, PT, R0, RZ, PT ;  /* 0x000000ff0000720c */ /* 0x000fe20003f25270 */
[----:B------:R-:W-:Y:S01]  /*1b300*/  BSSY B0, `(.L_x_14640) ;  /* 0x0000024000007945 */ /* 0x000fe20003800000 */
[----:B------:R-:W-:-:S04]  /*1b310*/  SHF.R.S32.HI R3, RZ, 0x1f, R2 ;  /* 0x0000001fff037819 */ /* 0x000fc80000011402 */
[----:B------:R-:W-:Y:S01]  /*1b320*/  LEA.HI R3, R3, R2, RZ, 0x7 ;  /* 0x0000000203037211 */ /* 0x000fe200078f38ff */
[----:B------:R-:W-:-:S03]  /*1b330*/  IMAD.MOV.U32 R2, RZ, RZ, RZ ;  /* 0x000000ffff027224 */ /* 0x000fc600078e00ff */
[----:B------:R-:W-:-:S03]  /*1b340*/  SHF.R.S32.HI R3, RZ, 0x7, R3 ;  /* 0x00000007ff037819 */ /* 0x000fc60000011403 */
[----:B------:R-:W3:Y:S01]  /*1b350*/  @!P1 LDC R0, c[0x0][0x9f0] ;  /* 0x00027c00ff009b82 */ /* 0x000ee20000000800 */
[----:B------:R-:W-:-:S04]  /*1b360*/  VIMNMX R4, RZ, R3, !PT ;  /* 0x00000003ff047248 */ /* 0x000fc80007fe0100 */
[----:B------:R-:W-:-:S13]  /*1b370*/  ISETP.GT.AND P0, PT, R21, R4, PT ;  /* 0x000000041500720c */ /* 0x000fda0003f04270 */
[----:B------:R-:W-:Y:S05]  /*1b380*/  @!P0 BRA `(.L_x_14641) ;  /* 0x00000000006c8947 */ /* 0x000fea0003800000 */
[-C--:B---3--:R-:W-:Y:S02]  /*1b390*/  IABS R5, R0.reuse ;  /* 0x0000000000057213 */ /* 0x088fe40000000000 */
[----:B0-2---:R-:W-:Y:S02]  /*1b3a0*/  IABS R7, R0 ;  /* 0x0000000000077213 */ /* 0x005fe40000000000 */
        /* <DEDUP_REMOVED lines=25> */
.L_x_14641:
[----:B------:R-:W-:Y:S05]  /*1b540*/  BSYNC B0 ;  /* 0x0000000000007941 */ /* 0x000fea0003800000 */
.L_x_14640:
[-C--:B---3--:R-:W-:Y:S01]  /*1b550*/  IMAD R0, R19, R2.reuse, R4 ;  /* 0x0000000213007224 */ /* 0x088fe200078e0204 */
        /* <DEDUP_REMOVED lines=19> */
[----:B0-2---:R-:W0:Y:S01]  /*1b690*/  POPC R7, R4 ;  /* 0x0000000400077309 */ /* 0x005e220000000000 */
[----:B---3--:R-:W0:Y:S02]  /*1b6a0*/  SHFL.IDX PT, R0, R3, R0, 0x1f ;  /* 0x00001f0003007589 */ /* 0x008e2400000e0000 */
[----:B0-----:R-:W-:Y:S01]  /*1b6b0*/  IADD3 R24, R0, UR36, R7 ;  /* 0x0000002400187c10 */ /* 0x001fe2000fffe007 */
[----:B------:R-:W-:Y:S06]  /*1b6c0*/  BRA `(.L_x_14644) ;  /* 0x00000038001c7947 */ /* 0x000fec0003800000 */
.L_x_14643:
        /* <DEDUP_REMOVED lines=12> */
[----:B0-2---:R-:W-:-:S02]  /*1b790*/  IMAD.U32 R7, RZ, RZ, UR9 ;  /* 0x00000009ff077e24 */ /* 0x005fc4000f8e00ff */
[----:B------:R-:W-:Y:S02]  /*1b7a0*/  IMAD.U32 R10, RZ, RZ, UR4 ;  /* 0x00000004ff0a7e24 */ /* 0x000fe4000f8e00ff */
[----:B------:R-:W-:Y:S02]  /*1b7b0*/  IMAD.U32 R11, RZ, RZ, UR5 ;  /* 0x00000005ff0b7e24 */ /* 0x000fe4000f8e00ff */
[----:B------:R-:W-:Y:S02]  /*1b7c0*/  IMAD.MOV.U32 R8, RZ, RZ, 0x70 ;  /* 0x00000070ff087424 */ /* 0x000fe400078e00ff */
[----:B------:R-:W-:Y:S02]  /*1b7d0*/  IMAD.MOV.U32 R12, RZ, RZ, 0x1 ;  /* 0x00000001ff0c7424 */ /* 0x000fe400078e00ff */
[----:B-1----:R-:W-:-:S07]  /*1b7e0*/  IMAD.MOV.U32 R13, RZ, RZ, RZ ;  /* 0x000000ffff0d7224 */ /* 0x002fce00078e00ff */
[----:B------:R-:W-:-:S07]  /*1b7f0*/  LEPC R20, `(.L_x_14646) ;  /* 0x000000001014794e */ /* 0x000fce0000000000 */
[----:B---3--:R-:W-:Y:S05]  /*1b800*/  CALL.ABS.NOINC R2 ;  /* 0x0000000002007343 */ /* 0x008fea0003c00000 */
.L_x_14646:
[----:B------:R-:W-:Y:S05]  /*1b810*/  BSYNC B6 ;  /* 0x0000000000067941 */ /* 0x000fea0003800000 */
.L_x_14645:
        /* <DEDUP_REMOVED lines=12> */
[----:B0-2---:R-:W-:-:S02]  /*1b8e0*/  IMAD.U32 R7, RZ, RZ, UR9 ;  /* 0x00000009ff077e24 */ /* 0x005fc4000f8e00ff */
[----:B------:R-:W-:Y:S02]  /*1b8f0*/  IMAD.U32 R10, RZ, RZ, UR4 ;  /* 0x00000004ff0a7e24 */ /* 0x000fe4000f8e00ff */
[----:B------:R-:W-:Y:S02]  /*1b900*/  IMAD.U32 R11, RZ, RZ, UR5 ;  /* 0x00000005ff0b7e24 */ /* 0x000fe4000f8e00ff */
[----:B------:R-:W-:Y:S02]  /*1b910*/  IMAD.MOV.U32 R8, RZ, RZ, 0x70 ;  /* 0x00000070ff087424 */ /* 0x000fe400078e00ff */
[----:B------:R-:W-:Y:S02]  /*1b920*/  IMAD.MOV.U32 R12, RZ, RZ, 0x1 ;  /* 0x00000001ff0c7424 */ /* 0x000fe400078e00ff */
[----:B-1-3--:R-:W-:-:S07]  /*1b930*/  IMAD.MOV.U32 R13, RZ, RZ, RZ ;  /* 0x000000ffff0d7224 */ /* 0x00afce00078e00ff */
[----:B------:R-:W-:-:S07]  /*1b940*/  LEPC R20, `(.L_x_14649) ;  /* 0x000000001014794e */ /* 0x000fce0000000000 */
[----:B----4-:R-:W-:Y:S05]  /*1b950*/  CALL.ABS.NOINC R2 ;  /* 0x0000000002007343 */ /* 0x010fea0003c00000 */
.L_x_14649:
        /* <DEDUP_REMOVED lines=15> */
.L_x_14648:
[----:B------:R-:W-:Y:S05]  /*1ba50*/  BSYNC B6 ;  /* 0x0000000000067941 */ /* 0x000fea0003800000 */
.L_x_14647:
[----:B------:R-:W-:Y:S01]  /*1ba60*/  ULDC.64 UR4, c[0x0][0x9f8] ;  /* 0x00027e0000047ab9 */ /* 0x000fe20000000a00 */
[----:B------:R-:W3:Y:S01]  /*1ba70*/  LDL R20, [R1+0x14] ;  /* 0x0000140001147983 */ /* 0x000ee20000100800 */
[----:B------:R-:W-:-:S03]  /*1ba80*/  ISETP.NE.U32.AND P0, PT, RZ, UR4, PT ;  /* 0x00000004ff007c0c */ /* 0x000fc6000bf05070 */
[----:B------:R-:W4:Y:S01]  /*1ba90*/  LDL R19, [R1+0x1c] ;  /* 0x00001c0001137983 */ /* 0x000f220000100800 */
[----:B------:R-:W-:Y:S01]  /*1baa0*/  ISETP.NE.AND.EX P0, PT, RZ, UR5, PT, P0 ;  /* 0x00000005ff007c0c */ /* 0x000fe2000bf05300 */
[----:B0-2---:R-:W-:Y:S01]  /*1bab0*/  IMAD.MOV.U32 R7, RZ, RZ, R27 ;  /* 0x000000ffff077224 */ /* 0x005fe200078e001b */
[----:B------:R-:W0:Y:S01]  /*1bac0*/  LDC R6, c[0x0][0x430] ;  /* 0x00010c00ff067b82 */ /* 0x000e220000000800 */
[----:B------:R-:W2:Y:S10]  /*1bad0*/  S2R R21, SR_TID.X ;  /* 0x0000000000157919 */ /* 0x000eb40000002100 */
[----:B------:R-:W1:Y:S02]  /*1bae0*/  @P0 LDC.64 R2, c[0x0][0x9f8] ;  /* 0x00027e00ff020b82 */ /* 0x000e640000000a00 */
[----:B-1----:R-:W-:-:S05]  /*1baf0*/  @P0 IMAD.WIDE R2, R27, 0x4, R2 ;  /* 0x000000041b020825 */ /* 0x002fca00078e0202 */
[----:B------:R1:W4:Y:S01]  /*1bb00*/  @P0 LDG.E R7, desc[UR42][R2.64] ;  /* 0x0000002a02070981 */ /* 0x000322000c1e1900 */
[----:B0-----:R-:W-:Y:S01]  /*1bb10*/  ISETP.NE.AND P1, PT, R6, 0x1, PT ;  /* 0x000000010600780c */ /* 0x001fe20003f25270 */
[----:B------:R-:W-:Y:S01]  /*1bb20*/  VIADD R23, R23, 0xffffffff ;  /* 0xffffffff17177836 */ /* 0x000fe20000000000 */
[----:B--2---:R-:W-:Y:S01]  /*1bb30*/  LOP3.LUT R21, R21, 0x7f, RZ, 0xc0, !PT ;  /* 0x0000007f15157812 */ /* 0x004fe200078ec0ff */
[----:B------:R-:W0:Y:S02]  /*1bb40*/  S2R R22, SR_TID.X ;  /* 0x0000000000167919 */ /* 0x000e240000002100 */
[----:B------:R-:W-:Y:S01]  /*1bb50*/  IMAD.SHL.U32 R8, R23, 0x80, RZ ;  /* 0x0000008017087824 */ /* 0x000fe200078e00ff */
[----:B------:R-:W-:-:S07]  /*1bb60*/  SHF.R.U32.HI R21, RZ, 0x3, R21 ;  /* 0x00000003ff157819 */ /* 0x000fce0000011615 */
[----:B-1----:R-:W1:Y:S08]  /*1bb70*/  @P1 LDC R3, c[0x0][0x434] ;  /* 0x00010d00ff031b82 */ /* 0x002e700000000800 */
[----:B------:R-:W2:Y:S01]  /*1bb80*/  @P1 LDC R2, c[0x0][0x438] ;  /* 0x00010e00ff021b82 */ /* 0x000ea20000000800 */
[----:B0-----:R-:W-:-:S05]  /*1bb90*/  IMAD.SHL.U32 R22, R22, 0x10, RZ ;  /* 0x0000001016167824 */ /* 0x001fca00078e00ff */
[----:B------:R-:W-:-:S04]  /*1bba0*/  LOP3.LUT R22, R22, 0x70, RZ, 0xc0, !PT ;  /* 0x0000007016167812 */ /* 0x000fc800078ec0ff */
[----:B------:R-:W-:-:S04]  /*1bbb0*/  LOP3.LUT R0, R8, R21, R22, 0xfe, !PT ;  /* 0x0000001508007212 */ /* 0x000fc800078efe16 */
[C---:B---3--:R-:W-:Y:S01]  /*1bbc0*/  ISETP.GE.AND P0, PT, R0.reuse, R20, PT ;  /* 0x000000140000720c */ /* 0x048fe20003f06270 */
[----:B----4-:R-:W-:-:S04]  /*1bbd0*/  IMAD.IADD R0, R0, 0x1, R19 ;  /* 0x0000000100007824 */ /* 0x010fc800078e0213 */
[----:B-1----:R-:W-:-:S04]  /*1bbe0*/  @P1 IMAD.HI.U32 R3, R0, R3, RZ ;  /* 0x0000000300031227 */ /* 0x002fc800078e00ff */
[----:B------:R-:W-:Y:S01]  /*1bbf0*/  IMAD.MOV.U32 R4, RZ, RZ, R0 ;  /* 0x000000ffff047224 */ /* 0x000fe200078e0000 */
[----:B--2---:R-:W-:-:S03]  /*1bc00*/  @P1 SHF.R.U32.HI R4, RZ, R2, R3 ;  /* 0x00000002ff041219 */ /* 0x004fc60000011603 */
[----:B------:R-:W0:Y:S02]  /*1bc10*/  @!P0 LDC.64 R2, c[0x0][0x428] ;  /* 0x00010a00ff028b82 */ /* 0x000e240000000a00 */
[----:B------:R-:W-:-:S04]  /*1bc20*/  IMAD.MOV R5, RZ, RZ, -R4 ;  /* 0x000000ffff057224 */ /* 0x000fc800078e0a04 */
[----:B------:R-:W-:Y:S01]  /*1bc30*/  IMAD R0, R6, R5, R0 ;  /* 0x0000000506007224 */ /* 0x000fe200078e0200 */
[--C-:B------:R-:W-:Y:S02]  /*1bc40*/  @!P0 SHF.R.S32.HI R5, RZ, 0x1f, R4.reuse ;  /* 0x0000001fff058819 */ /* 0x100fe40000011404 */
[----:B------:R-:W-:Y:S01]  /*1bc50*/  SHF.R.S32.HI R9, RZ, 0x1f, R7 ;  /* 0x0000001fff097819 */ /* 0x000fe20000011407 */
[-C--:B0-----:R-:W-:Y:S01]  /*1bc60*/  @!P0 IMAD.WIDE.U32 R4, R7, R2.reuse, R4 ;  /* 0x0000000207048225 */ /* 0x081fe200078e0004 */
[----:B------:R0:W-:Y:S03]  /*1bc70*/  STL [R1+0xc], R7 ;  /* 0x00000c0701007387 */ /* 0x0001e60000100800 */
[----:B------:R-:W-:Y:S01]  /*1bc80*/  @!P0 IMAD R6, R9, R2, RZ ;  /* 0x0000000209068224 */ /* 0x000fe200078e02ff */
[----:B------:R1:W-:Y:S03]  /*1bc90*/  STL [R1+0x20], R9 ;  /* 0x0000200901007387 */ /* 0x0003e60000100800 */
[----:B------:R-:W-:-:S02]  /*1bca0*/  @!P0 IMAD R6, R7, R3, R6 ;  /* 0x0000000307068224 */ /* 0x000fc400078e0206 */
[----:B------:R-:W2:Y:S02]  /*1bcb0*/  @!P0 LDC.64 R2, c[0x0][0x418] ;  /* 0x00010600ff028b82 */ /* 0x000ea40000000a00 */
[----:B------:R-:W-:Y:S01]  /*1bcc0*/  @!P0 IMAD.IADD R5, R5, 0x1, R6 ;  /* 0x0000000105058824 */ /* 0x000fe200078e0206 */
[----:B--2---:R-:W-:Y:S01]  /*1bcd0*/  @!P0 LEA R6, P1, R4, R2, 0x2 ;  /* 0x0000000204068211 */ /* 0x004fe200078210ff */
[----:B------:R-:W-:-:S03]  /*1bce0*/  IMAD.MOV.U32 R2, RZ, RZ, RZ ;  /* 0x000000ffff027224 */ /* 0x000fc600078e00ff */
[----:B0-----:R-:W-:-:S05]  /*1bcf0*/  @!P0 LEA.HI.X R7, R4, R3, R5, 0x2, P1 ;  /* 0x0000000304078211 */ /* 0x001fca00008f1405 */
[----:B------:R0:W5:Y:S01]  /*1bd00*/  @!P0 LDG.E R2, desc[UR42][R6.64] ;  /* 0x0000002a06028981 */ /* 0x000162000c1e1900 */
[----:B-1----:R-:W-:Y:S01]  /*1bd10*/  IMAD.U32 R9, RZ, RZ, UR38 ;  /* 0x00000026ff097e24 */ /* 0x002fe2000f8e00ff */
[----:B------:R-:W-:Y:S01]  /*1bd20*/  UMOV UR4, 0xffffffff ;  /* 0xffffffff00047882 */ /* 0x000fe20000000000 */
[----:B------:R-:W-:-:S03]  /*1bd30*/  LOP3.LUT R18, R18, 0xfffffffd, RZ, 0xc0, !PT ;  /* 0xfffffffd12127812 */ /* 0x000fc600078ec0ff */
[----:B------:R-:W-:-:S13]  /*1bd40*/  ISETP.NE.AND P2, PT, R9, 0x3, PT ;  /* 0x000000030900780c */ /* 0x000fda0003f45270 */
[----:B------:R-:W-:Y:S01]  /*1bd50*/  @P2 LOP3.LUT R18, R18, 0x2, RZ, 0xfc, !PT ;  /* 0x0000000212122812 */ /* 0x000fe200078efcff */
[----:B0-----:R-:W-:Y:S06]  /*1bd60*/  BRA.DIV UR4, `(.L_x_14650) ;  /* 0x0000006a041c7947 */ /* 0x001fec000b800000 */
.L_x_14803:
[----:B------:R-:W-:Y:S05]  /*1bd70*/  @!P2 BRA `(.L_x_14651) ;  /* 0x000000000004a947 */ /* 0x000fea0003800000 */
[----:B------:R-:W-:Y:S01]  /*1bd80*/  BPT.TRAP 0x1 ;  /* 0x000000040000795c */ /* 0x000fe20000300000 */
.L_x_14651:
        /* <DEDUP_REMOVED lines=24> */
.L_x_14804:
[----:B------:R-:W-:Y:S05]  /*1bf10*/  BSYNC B0 ;  /* 0x0000000000007941 */ /* 0x000fea0003800000 */
.L_x_14652:
[----:B------:R-:W2:Y:S01]  /*1bf20*/  LDL R13, [R1+0x14] ;  /* 0x00001400010d7983 */ /* 0x000ea20000100800 */
[----:B------:R-:W-:Y:S01]  /*1bf30*/  ULDC.64 UR4, c[0x0][0x300] ;  /* 0x0000c00000047ab9 */ /* 0x000fe20000000a00 */
[----:B------:R-:W-:Y:S01]  /*1bf40*/  ULDC.64 UR6, c[0x0][0x2e8] ;  /* 0x0000ba0000067ab9 */ /* 0x000fe20000000a00 */
[----:B------:R-:W-:Y:S01]  /*1bf50*/  IMAD R6, R6, UR4, RZ ;  /* 0x0000000406067c24 */ /* 0x000fe2000f8e02ff */
[----:B------:R-:W1:Y:S01]  /*1bf60*/  S2R R9, SR_TID.X ;  /* 0x0000000000097919 */ /* 0x000e620000002100 */
[----:B0-----:R-:W-:Y:S01]  /*1bf70*/  IMAD.WIDE.U32 R4, R0, UR4, RZ ;  /* 0x0000000400047c25 */ /* 0x001fe2000f8e00ff */
        /* <DEDUP_REMOVED lines=10> */
[----:B------:R-:W-:Y:S01]  /*1c020*/  IMAD.WIDE.U32 R4, R17, UR4, R4 ;  /* 0x0000000411047c25 */ /* 0x000fe2000f8e0004 */
[----:B------:R-:W-:-:S03]  /*1c030*/  ULDC UR4, c[0x0][0x2f4] ;  /* 0x0000bd0000047ab9 */ /* 0x000fc60000000800 */
[----:B------:R-:W-:Y:S01]  /*1c040*/  IMAD R2, R17, UR5, R5 ;  /* 0x0000000511027c24 */ /* 0x000fe2000f8e0205 */
[----:B------:R-:W-:-:S04]  /*1c050*/  LEA R0, P0, R4, UR6, 0x1 ;  /* 0x0000000604007c11 */ /* 0x000fc8000f8008ff */
[----:B------:R-:W-:Y:S02]  /*1c060*/  LEA.HI.X R2, R4, UR7, R2, 0x1, P0 ;  /* 0x0000000704027c11 */ /* 0x000fe400080f0c02 */
[----:B-1----:R-:W-:Y:S01]  /*1c070*/  LOP3.LUT R10, R9, 0x7f, RZ, 0xc0, !PT ;  /* 0x0000007f090a7812 */ /* 0x002fe200078ec0ff */
[----:B0-----:R-:W-:-:S03]  /*1c080*/  IMAD.SHL.U32 R9, R12, 0x8, RZ ;  /* 0x000000080c097824 */ /* 0x001fc600078e00ff */
[----:B------:R-:W-:Y:S02]  /*1c090*/  SHF.R.U32.HI R11, RZ, 0x3, R10 ;  /* 0x00000003ff0b7819 */ /* 0x000fe4000001160a */
[----:B------:R-:W-:-:S04]  /*1c0a0*/  LOP3.LUT R9, R9, 0x38, RZ, 0xc0, !PT ;  /* 0x0000003809097812 */ /* 0x000fc800078ec0ff */
[----:B------:R-:W-:Y:S01]  /*1c0b0*/  ISETP.GE.AND P2, PT, R9, UR4, PT ;  /* 0x0000000409007c0c */ /* 0x000fe2000bf46270 */
[----:B------:R-:W-:-:S12]  /*1c0c0*/  UMOV UR4, 0xffffffff ;  /* 0xffffffff00047882 */ /* 0x000fd80000000000 */
[----:B------:R-:W-:Y:S02]  /*1c0d0*/  @P2 LOP3.LUT R18, R18, 0x1, RZ, 0xfc, !PT ;  /* 0x0000000112122812 */ /* 0x000fe400078efcff */
[----:B--2---:R-:W-:Y:S01]  /*1c0e0*/  IADD3 R4, -R11, R13, -R8 ;  /* 0x0000000d0b047210 */ /* 0x004fe20007ffe908 */
[----:B------:R-:W-:Y:S02]  /*1c0f0*/  IMAD.SHL.U32 R11, R10, 0x8, RZ ;  /* 0x000000080a0b7824 */ /* 0x000fe400078e00ff */
[----:B------:R-:W-:Y:S01]  /*1c100*/  IMAD.SHL.U32 R10, R12, 0x8, RZ ;  /* 0x000000080c0a7824 */ /* 0x000fe200078e00ff */
[----:B------:R-:W-:-:S04]  /*1c110*/  ISETP.GE.AND P0, PT, R4, 0x1, PT ;  /* 0x000000010400780c */ /* 0x000fc80003f06270 */
        /* <DEDUP_REMOVED lines=77> */
.L_x_14822:
        /* <DEDUP_REMOVED lines=10> */
.L_x_14655:
        /* <DEDUP_REMOVED lines=11> */
.L_x_14656:
        /* <DEDUP_REMOVED lines=12> */
[----:B-----5:R-:W-:-:S05]  /*1c800*/  SHF.R.S32.HI R2, RZ, 0x1f, R4 ;  /* 0x0000001fff027819 */ /* 0x020fca0000011404 */
[----:B------:R-:W-:-:S04]  /*1c810*/  IMAD R2, R2, UR4, RZ ;  /* 0x0000000402027c24 */ /* 0x000fc8000f8e02ff */
[C---:B------:R-:W-:Y:S01]  /*1c820*/  IMAD R0, R4.reuse, UR5, R2 ;  /* 0x0000000504007c24 */ /* 0x040fe2000f8e0202 */
[----:B------:R-:W-:Y:S01]  /*1c830*/  SHF.R.S32.HI R2, RZ, 0x1f, R27 ;  /* 0x0000001fff027819 */ /* 0x000fe2000001141b */
[----:B0-----:R-:W-:-:S04]  /*1c840*/  IMAD.WIDE.U32 R4, R4, UR4, RZ ;  /* 0x0000000404047c25 */ /* 0x001fc8000f8e00ff */
[----:B-1----:R-:W-:Y:S01]  /*1c850*/  IMAD.IADD R3, R5, 0x1, R0 ;  /* 0x0000000105037824 */ /* 0x002fe200078e0200 */
[----:B------:R-:W-:Y:S01]  /*1c860*/  SEL R0, R2, RZ, !P0 ;  /* 0x000000ff02007207 */ /* 0x000fe20004000000 */
[----:B------:R0:W-:Y:S04]  /*1c870*/  STL.64 [R1+0x30], R4 ;  /* 0x0000300401007387 */ /* 0x0001e80000100a00 */
        /* <DEDUP_REMOVED lines=19> */
.L_x_14658:
[----:B------:R-:W-:Y:S05]  /*1c9b0*/  BSYNC B6 ;  /* 0x0000000000067941 */ /* 0x000fea0003800000 */
.L_x_14657:
[----:B------:R-:W2:Y:S01]  /*1c9c0*/  LDL.LU R2, [R1+0x2c] ;  /* 0x00002c0001027983 */ /* 0x000ea20000300800 */
[----:B------:R-:W-:Y:S01]  /*1c9d0*/  ULDC.64 UR4, c[0x0][0x2d8] ;  /* 0x0000b60000047ab9 */ /* 0x000fe20000000a00 */
[----:B------:R-:W-:Y:S01]  /*1c9e0*/  ULDC.64 UR6, c[0x0][0x2e0] ;  /* 0x0000b80000067ab9 */ /* 0x000fe20000000a00 */
[----:B------:R-:W1:Y:S01]  /*1c9f0*/  LDC R9, c[0x0][0x448] ;  /* 0x00011200ff097b82 */ /* 0x000e620000000800 */
[----:B------:R-:W3:Y:S01]  /*1ca00*/  LDL.LU.64 R20, [R1+0x30] ;  /* 0x0000300001147983 */ /* 0x000ee20000300a00 */
[----:B------:R-:W-:-:S03]  /*1ca10*/  ULDC.64 UR8, c[0x0][0x280] ;  /* 0x0000a00000087ab9 */ /* 0x000fc60000000a00 */
[----:B0-----:R-:W4:Y:S04]  /*1ca20*/  LDL.LU R0, [R1+0x3c] ;  /* 0x00003c0001007983 */ /* 0x001f280000300800 */
[----:B------:R0:W5:Y:S01]  /*1ca30*/  LDL R10, [R1+0x24] ;  /* 0x00002400010a7983 */ /* 0x0001620000100800 */
[----:B-1----:R-:W-:-:S13]  /*1ca40*/  ISETP.NE.AND P1, PT, R9, 0x1, PT ;  /* 0x000000010900780c */ /* 0x002fda0003f25270 */
[----:B------:R-:W1:Y:S08]  /*1ca50*/  @P1 LDC R4, c[0x0][0x44c] ;  /* 0x00011300ff041b82 */ /* 0x000e700000000800 */
[----:B------:R-:W0:Y:S08]  /*1ca60*/  @P1 LDC R5, c[0x0][0x450] ;  /* 0x00011400ff051b82 */ /* 0x000e300000000800 */
[----:B------:R-:W0:Y:S01]  /*1ca70*/  @P1 LDC R8, c[0x0][0x450] ;  /* 0x00011400ff081b82 */ /* 0x000e220000000800 */
        /* <DEDUP_REMOVED lines=10> */
[----:B------:R-:W-:Y:S01]  /*1cb20*/  ULDC.64 UR6, c[0x0][0x2c8] ;  /* 0x0000b20000067ab9 */ /* 0x000fe20000000a00 */
[----:B------:R4:W5:Y:S02]  /*1cb30*/  LDL R26, [R1+0x28] ;  /* 0x00002800011a7983 */ /* 0x0009640000100800 */
[----:B------:R-:W-:Y:S02]  /*1cb40*/  IMAD.IADD R3, R3, 0x1, R0 ;  /* 0x0000000103037824 */ /* 0x000fe400078e0200 */
[----:B--2---:R-:W-:Y:S01]  /*1cb50*/  IMAD.SHL.U32 R21, R21, 0x10, RZ ;  /* 0x0000001015157824 */ /* 0x004fe200078e00ff */
[----:B---3--:R-:W-:-:S04]  /*1cb60*/  LOP3.LUT R20, R20, 0x7f, RZ, 0xc0, !PT ;  /* 0x0000007f14147812 */ /* 0x008fc800078ec0ff */
[----:B------:R-:W-:Y:S02]  /*1cb70*/  LOP3.LUT R21, R21, 0x70, RZ, 0xc0, !PT ;  /* 0x0000007015157812 */ /* 0x000fe400078ec0ff */
[----:B------:R-:W-:-:S04]  /*1cb80*/  SHF.R.U32.HI R20, RZ, 0x3, R20 ;  /* 0x00000003ff147819 */ /* 0x000fc80000011614 */
[----:B------:R-:W-:-:S05]  /*1cb90*/  LOP3.LUT R20, R20, R21, RZ, 0xfc, !PT ;  /* 0x0000001514147212 */ /* 0x000fca00078efcff */
[----:B------:R-:W-:-:S04]  /*1cba0*/  IMAD.IADD R6, R20, 0x1, R25 ;  /* 0x0000000114067824 */ /* 0x000fc800078e0219 */
[----:B-1----:R-:W-:-:S04]  /*1cbb0*/  @P1 IMAD.HI.U32 R0, R6, R4, RZ ;  /* 0x0000000406001227 */ /* 0x002fc800078e00ff */
[----:B------:R-:W-:Y:S01]  /*1cbc0*/  IMAD.MOV.U32 R4, RZ, RZ, R6 ;  /* 0x000000ffff047224 */ /* 0x000fe200078e0006 */
[----:B0-----:R-:W-:-:S04]  /*1cbd0*/  @P1 SHF.R.U32.HI R4, RZ, R5, R0 ;  /* 0x00000005ff041219 */ /* 0x001fc80000011600 */
        /* <DEDUP_REMOVED lines=15> */
[----:B------:R-:W-:Y:S01]  /*1ccd0*/  VIADD R5, R6, 0x80 ;  /* 0x0000008006057836 */ /* 0x000fe20000000000 */
[----:B------:R-:W1:Y:S03]  /*1cce0*/  S2R R11, SR_TID.X ;  /* 0x00000000000b7919 */ /* 0x000e660000002100 */
[----:B------:R-:W-:Y:S02]  /*1ccf0*/  IMAD.MOV.U32 R6, RZ, RZ, R5 ;  /* 0x000000ffff067224 */ /* 0x000fe400078e0005 */
[----:B0-----:R-:W-:-:S05]  /*1cd00*/  @P1 IMAD.HI.U32 R7, R5, R7, RZ ;  /* 0x0000000705071227 */ /* 0x001fca00078e00ff */
[----:B------:R-:W-:-:S05]  /*1cd10*/  @P1 SHF.R.U32.HI R6, RZ, R8, R7 ;  /* 0x00000008ff061219 */ /* 0x000fca0000011607 */
[----:B------:R-:W-:-:S04]  /*1cd20*/  IMAD.MOV R7, RZ, RZ, -R6 ;  /* 0x000000ffff077224 */ /* 0x000fc800078e0a06 */
[----:B------:R-:W-:Y:S01]  /*1cd30*/  IMAD R5, R9, R7, R5 ;  /* 0x0000000709057224 */ /* 0x000fe200078e0205 */
[----:B------:R-:W-:Y:S01]  /*1cd40*/  SHF.R.S32.HI R7, RZ, 0x1f, R6 ;  /* 0x0000001fff077819 */ /* 0x000fe20000011406 */
[----:B------:R-:W-:-:S04]  /*1cd50*/  IMAD.WIDE.U32 R2, R6, UR4, R2 ;  /* 0x0000000406027c25 */ /* 0x000fc8000f8e0002 */
[----:B------:R-:W-:Y:S01]  /*1cd60*/  IMAD R7, R7, UR4, RZ ;  /* 0x0000000407077c24 */ /* 0x000fe2000f8e02ff */
[----:B------:R-:W-:-:S03]  /*1cd70*/  ULDC UR4, c[0x0][0x2b8] ;  /* 0x0000ae0000047ab9 */ /* 0x000fc60000000800 */
[----:B------:R-:W-:Y:S01]  /*1cd80*/  IMAD R7, R6, UR5, R7 ;  /* 0x0000000506077c24 */ /* 0x000fe2000f8e0207 */
[----:B------:R-:W-:Y:S01]  /*1cd90*/  SHF.R.S32.HI R6, RZ, 0x1f, R5 ;  /* 0x0000001fff067819 */ /* 0x000fe20000011405 */
[----:B-1----:R-:W-:Y:S02]  /*1cda0*/  IMAD.SHL.U32 R20, R11, 0x8, RZ ;  /* 0x000000080b147824 */ /* 0x002fe400078e00ff */
[----:B------:R-:W-:Y:S02]  /*1cdb0*/  IMAD.IADD R3, R3, 0x1, R7 ;  /* 0x0000000103037824 */ /* 0x000fe400078e0207 */
[----:B------:R-:W-:Y:S02]  /*1cdc0*/  IMAD R6, R6, UR6, RZ ;  /* 0x0000000606067c24 */ /* 0x000fe4000f8e02ff */
[----:B------:R-:W-:Y:S01]  /*1cdd0*/  IMAD.WIDE.U32 R2, R5, UR6, R2 ;  /* 0x0000000605027c25 */ /* 0x000fe2000f8e0002 */
[----:B------:R-:W-:-:S03]  /*1cde0*/  LOP3.LUT R20, R20, 0x38, RZ, 0xc0, !PT ;  /* 0x0000003814147812 */ /* 0x000fc600078ec0ff */
[----:B------:R-:W-:Y:S01]  /*1cdf0*/  IMAD R6, R5, UR7, R6 ;  /* 0x0000000705067c24 */ /* 0x000fe2000f8e0206 */
[----:B------:R-:W-:-:S03]  /*1ce00*/  LEA R5, P1, R2, UR8, 0x1 ;  /* 0x0000000802057c11 */ /* 0x000fc6000f8208ff */
[----:B------:R-:W-:Y:S01]  /*1ce10*/  IMAD.IADD R3, R3, 0x1, R6 ;  /* 0x0000000103037824 */ /* 0x000fe200078e0206 */
[----:B------:R-:W-:Y:S01]  /*1ce20*/  ISETP.GE.AND P0, PT, R20, UR4, PT ;  /* 0x0000000414007c0c */ /* 0x000fe2000bf06270 */
[----:B------:R-:W-:Y:S01]  /*1ce30*/  UMOV UR4, 0xffffffff ;  /* 0xffffffff00047882 */ /* 0x000fe20000000000 */
[----:B------:R-:W-:Y:S02]  /*1ce40*/  LOP3.LUT R21, R11, 0x7f, RZ, 0xc0, !PT ;  /* 0x0000007f0b157812 */ /* 0x000fe400078ec0ff */
[----:B------:R-:W-:Y:S02]  /*1ce50*/  LEA.HI.X R3, R2, UR9, R3, 0x1, P1 ;  /* 0x0000000902037c11 */ /* 0x000fe400088f0c03 */
[----:B------:R-:W-:Y:S01]  /*1ce60*/  SHF.R.U32.HI R21, RZ, 0x3, R21 ;  /* 0x00000003ff157819 */ /* 0x000fe20000011615 */
[----:B----4-:R-:W-:Y:S06]  /*1ce70*/  BRA.DIV UR4, `(.L_x_14659) ;  /* 0x0000006204d07947 */ /* 0x010fec000b800000 */
[----:B------:R-:W0:Y:S01]  /*1ce80*/  SHFL.IDX PT, R7, R0, RZ, 0x181f ;  /* 0x00181fff00077589 */ /* 0x000e2200000e0000 */
[----:B-----5:R-:W-:Y:S02]  /*1ce90*/  IMAD R2, R26, R9, RZ ;  /* 0x000000091a027224 */ /* 0x020fe400078e02ff */
[----:B------:R-:W-:Y:S01]  /*1cea0*/  IMAD.IADD R25, R21, 0x1, R25 ;  /* 0x0000000115197824 */ /* 0x000fe200078e0219 */
        /* <DEDUP_REMOVED lines=76> */
[----:B-1----:R-:W-:-:S05]  /*1d370*/  @!P3 LEA R6, P2, R20, R6, 0x1 ;  /* 0x000000061406b211 */ /* 0x002fca00078408ff */
[----:B------:R-:W-:-:S04]  /*1d380*/  @!P3 IMAD.X R4, RZ, RZ, R4, P2 ;  /* 0x000000ffff04b224 */ /* 0x000fc800010e0604 */
[----:B------:R-:W-:-:S05]  /*1d390*/  @!P3 IMAD.MOV.U32 R7, RZ, RZ, R4 ;  /* 0x000000ffff07b224 */ /* 0x000fca00078e0004 */
[----:B------:R1:W-:Y:S02]  /*1d3a0*/  @!P3 LDGSTS.E.BYPASS.LTC128B.128 [R10+0xbc00], desc[UR42][R6.64], !P0 ;  /* 0x0bc00000060abfae */ /* 0x0003e4000c101d6a */
[----:B-1----:R-:W-:-:S05]  /*1d3b0*/  @!P1 LEA R6, P2, R20, R8, 0x1 ;  /* 0x0000000814069211 */ /* 0x002fca00078408ff */
[----:B0-----:R-:W-:-:S04]  /*1d3c0*/  @!P1 IMAD.X R0, RZ, RZ, R0, P2 ;  /* 0x000000ffff009224 */ /* 0x001fc800010e0600 */
        /* <DEDUP_REMOVED lines=14> */
[----:B0-----:R-:W0:Y:S04]  /*1d4b0*/  SHFL.IDX PT, R6, R5, 0x2, 0x181f ;  /* 0x00581f0005067f89 */ /* 0x001e2800000e0000 */
[----:B------:R-:W1:Y:S01]  /*1d4c0*/  SHFL.IDX PT, R5, R5, 0x3, 0x181f ;  /* 0x00781f0005057f89 */ /* 0x000e6200000e0000 */
[----:B0-----:R-:W-:-:S05]  /*1d4d0*/  @!P1 LEA R6, P2, R20, R6, 0x1 ;  /* 0x0000000614069211 */ /* 0x001fca00078408ff */
[----:B------:R-:W-:-:S04]  /*1d4e0*/  @!P1 IMAD.X R0, RZ, RZ, R0, P2 ;  /* 0x000000ffff009224 */ /* 0x000fc800010e0600 */
[----:B------:R-:W-:-:S05]  /*1d4f0*/  @!P1 IMAD.MOV.U32 R7, RZ, RZ, R0 ;  /* 0x000000ffff079224 */ /* 0x000fca00078e0000 */
[----:B-1----:R0:W-:Y:S02]  /*1d500*/  @!P1 LDGSTS.E.BYPASS.LTC128B.128 [R10+0xd400], desc[UR42][R6.64], !P0 ;  /* 0x0d400000060a9fae */ /* 0x0021e4000c101d6a */
.L_x_14847:
[----:B------:R-:W-:-:S05]  /*1d510*/  VIADD R25, R25, 0xb0 ;  /* 0x000000b019197836 */ /* 0x000fca0000000000 */
        /* <DEDUP_REMOVED lines=9> */
.L_x_14660:
        /* <DEDUP_REMOVED lines=18> */
.L_x_14848:
[----:B------:R-:W-:Y:S05]  /*1d6d0*/  BSYNC B0 ;  /* 0x0000000000007941 */ /* 0x000fea0003800000 */
.L_x_14661:
[----:B------:R-:W0:Y:S04]  /*1d6e0*/  LDL.LU R3, [R1+0x38] ;  /* 0x0000380001037983 */ /* 0x000e280000300800 */
[----:B------:R-:W2:Y:S01]  /*1d6f0*/  LDL R2, [R1+0x18] ;  /* 0x0000180001027983 */ /* 0x000ea20000100800 */
[----:B------:R-:W-:Y:S01]  /*1d700*/  BSSY B0, `(.L_x_14663) ;  /* 0x0000108000007945 */ /* 0x000fe20003800000 */
[----:B0-----:R-:W-:-:S05]  /*1d710*/  VIADD R7, R3, 0xfffffffe ;  /* 0xfffffffe03077836 */ /* 0x001fca0000000000 */
[----:B--2---:R-:W-:-:S13]  /*1d720*/  ISETP.GE.AND P0, PT, R7, R2, PT ;  /* 0x000000020700720c */ /* 0x004fda0003f06270 */
[----:B------:R-:W-:Y:S05]  /*1d730*/  @!P0 BRA `(.L_x_14664) ;  /* 0x0000001000108947 */ /* 0x000fea0003800000 */
[----:B------:R0:W5:Y:S01]  /*1d740*/  LDL.LU R20, [R1] ;  /* 0x0000000001147983 */ /* 0x0001620000300800 */
[----:B------:R-:W-:Y:S01]  /*1d750*/  ULDC UR4, c[0x0][0x2f4] ;  /* 0x0000bd0000047ab9 */ /* 0x000fe20000000800 */
[----:B------:R-:W-:Y:S01]  /*1d760*/  IMAD.MOV.U32 R6, RZ, RZ, R28 ;  /* 0x000000ffff067224 */ /* 0x000fe200078e001c */
[----:B------:R-:W2:Y:S01]  /*1d770*/  S2R R2, SR_TID.X ;  /* 0x0000000000027919 */ /* 0x000ea20000002100 */
[----:B------:R-:W-:Y:S02]  /*1d780*/  IMAD.MOV.U32 R26, RZ, RZ, R23 ;  /* 0x000000ffff1a7224 */ /* 0x000fe400078e0017 */
[----:B--2---:R-:W-:-:S05]  /*1d790*/  IMAD.SHL.U32 R2, R2, 0x8, RZ ;  /* 0x0000000802027824 */ /* 0x004fca00078e00ff */
[----:B------:R-:W-:-:S04]  /*1d7a0*/  LOP3.LUT R2, R2, 0x38, RZ, 0xc0, !PT ;  /* 0x0000003802027812 */ /* 0x000fc800078ec0ff */
[----:B0-----:R-:W-:-:S13]  /*1d7b0*/  ISETP.GE.AND P1, PT, R2, UR4, PT ;  /* 0x0000000402007c0c */ /* 0x001fda000bf26270 */
.L_x_14677:
        /* <DEDUP_REMOVED lines=42> */
.L_x_14665:
[----:B------:R-:W-:Y:S01]  /*1da60*/  IMAD R5, R28, 0x8, R16 ;  /* 0x000000081c057824 */ /* 0x000fe200078e0210 */
[----:B------:R-:W-:Y:S01]  /*1da70*/  SHF.L.U32 R2, R2, 0x1f, RZ ;  /* 0x0000001f02027819 */ /* 0x000fe200000006ff */
[----:B------:R-:W-:Y:S03]  /*1da80*/  BSSY B1, `(.L_x_14666) ;  /* 0x0000003000017945 */ /* 0x000fe60003800000 */
[----:B------:R-:W0:Y:S02]  /*1da90*/  SYNCS.PHASECHK.TRANS64.TRYWAIT P0, [R5+URZ+0x16840], R2 ;  /* 0x01684002050075a7 */ /* 0x000e24000800017f */
[----:B0-----:R-:W-:Y:S05]  /*1daa0*/  @!P0 BRA `(.L_x_14667) ;  /* 0x0000006400bc8947 */ /* 0x001fea0003800000 */
.L_x_14849:
[----:B------:R-:W-:Y:S05]  /*1dab0*/  BSYNC B1 ;  /* 0x0000000000017941 */ /* 0x000fea0003800000 */
.L_x_14666:
        /* <DEDUP_REMOVED lines=14> */
[----:B------:R-:W-:Y:S01]  /*1dba0*/  IMAD.IADD R3, R3, 0x1, R7 ;  /* 0x0000000103037824 */ /* 0x000fe200078e0207 */
[----:B-1----:R-:W-:Y:S01]  /*1dbb0*/  LOP3.LUT R9, R8, 0x7f, RZ, 0xc0, !PT ;  /* 0x0000007f08097812 */ /* 0x002fe200078ec0ff */
[----:B------:R-:W-:Y:S01]  /*1dbc0*/  IMAD.WIDE.U32 R2, R17, UR4, R2 ;  /* 0x0000000411027c25 */ /* 0x000fe2000f8e0002 */
[----:B------:R-:W-:-:S03]  /*1dbd0*/  UMOV UR4, 0xffffffff ;  /* 0xffffffff00047882 */ /* 0x000fc60000000000 */
[----:B------:R-:W-:Y:S02]  /*1dbe0*/  IMAD.SHL.U32 R11, R9, 0x8, RZ ;  /* 0x00000008090b7824 */ /* 0x000fe400078e00ff */
[----:B------:R-:W-:Y:S02]  /*1dbf0*/  IMAD.SHL.U32 R9, R8, 0x8, RZ ;  /* 0x0000000808097824 */ /* 0x000fe400078e00ff */
[----:B------:R-:W-:-:S03]  /*1dc00*/  IMAD R10, R17, UR5, R3 ;  /* 0x00000005110a7c24 */ /* 0x000fc6000f8e0203 */
[----:B------:R-:W-:-:S04]  /*1dc10*/  LOP3.LUT R9, R9, 0x1f8, RZ, 0xc0, !PT ;  /* 0x000001f809097812 */ /* 0x000fc800078ec0ff */
[----:B------:R-:W-:Y:S02]  /*1dc20*/  LOP3.LUT R9, R9, 0x38, R8, 0x78, !PT ;  /* 0x0000003809097812 */ /* 0x000fe400078e7808 */
[C---:B------:R-:W-:Y:S02]  /*1dc30*/  LEA R8, P0, R2.reuse, UR6, 0x1 ;  /* 0x0000000602087c11 */ /* 0x040fe4000f8008ff */
[----:B------:R-:W-:Y:S02]  /*1dc40*/  LOP3.LUT R9, R9, 0x200, R11, 0xf8, !PT ;  /* 0x0000020009097812 */ /* 0x000fe400078ef80b */
[----:B------:R-:W-:-:S03]  /*1dc50*/  LEA.HI.X R10, R2, UR7, R10, 0x1, P0 ;  /* 0x00000007020a7c11 */ /* 0x000fc600080f0c0a */
[----:B------:R-:W-:Y:S01]  /*1dc60*/  IMAD R9, R28, 0x2000, R9 ;  /* 0x000020001c097824 */ /* 0x000fe200078e0209 */
[----:B------:R-:W-:Y:S06]  /*1dc70*/  BRA.DIV UR4, `(.L_x_14668) ;  /* 0x00000066045c7947 */ /* 0x000fec000b800000 */
        /* <DEDUP_REMOVED lines=43> */
.L_x_14867:
        /* <DEDUP_REMOVED lines=8> */
.L_x_14669:
        /* <DEDUP_REMOVED lines=11> */
.L_x_14670:
[----:B------:R1:W-:Y:S01]  /*1e060*/  SYNCS.ARRIVE.TRANS64.A1T0 RZ, [R5+URZ+0x16830], RZ ;  /* 0x016830ff05ff79a7 */ /* 0x0003e2000810003f */
[----:B------:R-:W-:Y:S05]  /*1e070*/  @!P3 BRA `(.L_x_14671) ;  /* 0x000000000004b947 */ /* 0x000fea0003800000 */
[----:B------:R-:W-:Y:S01]  /*1e080*/  BPT.TRAP 0x1 ;  /* 0x000000040000795c */ /* 0x000fe20000300000 */
.L_x_14671:
[----:B------:R-:W-:Y:S01]  /*1e090*/  SHF.L.U32 R2, R20, 0x1f, RZ ;  /* 0x0000001f14027819 */ /* 0x000fe200000006ff */
[----:B-1----:R-:W-:Y:S01]  /*1e0a0*/  IMAD R5, R6, 0x8, R16 ;  /* 0x0000000806057824 */ /* 0x002fe200078e0210 */
[----:B------:R-:W-:Y:S03]  /*1e0b0*/  BSSY B1, `(.L_x_14672) ;  /* 0x0000003000017945 */ /* 0x000fe60003800000 */
[----:B------:R-:W1:Y:S02]  /*1e0c0*/  SYNCS.PHASECHK.TRANS64.TRYWAIT P0, [R5+URZ+0x16860], R2 ;  /* 0x01686002050075a7 */ /* 0x000e64000800017f */
[----:B-1----:R-:W-:Y:S05]  /*1e0d0*/  @!P0 BRA `(.L_x_14673) ;  /* 0x0000006800808947 */ /* 0x002fea0003800000 */
.L_x_14868:
[----:B------:R-:W-:Y:S05]  /*1e0e0*/  BSYNC B1 ;  /* 0x0000000000017941 */ /* 0x000fea0003800000 */
.L_x_14672:
[----:B0-----:R-:W2:Y:S01]  /*1e0f0*/  LDL R8, [R1+0x14] ;  /* 0x0000140001087983 */ /* 0x001ea20000100800 */
        /* <DEDUP_REMOVED lines=59> */
.L_x_14886:
        /* <DEDUP_REMOVED lines=25> */
.L_x_14675:
        /* <DEDUP_REMOVED lines=12> */
.L_x_14676:
[----:B------:R-:W2:Y:S01]  /*1e700*/  LDL R0, [R1+0x18] ;  /* 0x0000180001007983 */ /* 0x000ea20000100800 */
[----:B------:R0:W-:Y:S01]  /*1e710*/  SYNCS.ARRIVE.TRANS64.A1T0 RZ, [R5+URZ+0x16850], RZ ;  /* 0x016850ff05ff79a7 */ /* 0x0001e2000810003f */
[C---:B------:R-:W-:Y:S02]  /*1e720*/  VIADD R7, R23.reuse, 0xffffffff ;  /* 0xffffffff17077836 */ /* 0x040fe40000000000 */
[----:B------:R0:W5:Y:S01]  /*1e730*/  LDL R20, [R1] ;  /* 0x0000000001147983 */ /* 0x0001620000100800 */
[----:B------:R-:W-:Y:S02]  /*1e740*/  IMAD.MOV.U32 R6, RZ, RZ, R28 ;  /* 0x000000ffff067224 */ /* 0x000fe400078e001c */
[----:B------:R-:W-:Y:S01]  /*1e750*/  IMAD.MOV.U32 R26, RZ, RZ, R23 ;  /* 0x000000ffff1a7224 */ /* 0x000fe200078e0017 */
[----:B--2---:R-:W-:-:S13]  /*1e760*/  ISETP.GT.AND P0, PT, R23, R0, PT ;  /* 0x000000001700720c */ /* 0x004fda0003f04270 */
[----:B0-----:R-:W-:Y:S05]  /*1e770*/  @P0 BRA `(.L_x_14677) ;  /* 0xfffffff000100947 */ /* 0x001fea000383ffff */
.L_x_14664:
[----:B------:R-:W-:Y:S05]  /*1e780*/  BSYNC B0 ;  /* 0x0000000000007941 */ /* 0x000fea0003800000 */
.L_x_14663:
        /* <DEDUP_REMOVED lines=17> */
.L_x_14679:
[----:B------:R-:W-:Y:S05]  /*1e8a0*/  BSYNC B0 ;  /* 0x0000000000007941 */ /* 0x000fea0003800000 */
.L_x_14678:
[----:B------:R-:W-:-:S05]  /*1e8b0*/  IMAD.U32 R0, RZ, RZ, UR38 ;  /* 0x00000026ff007e24 */ /* 0x000fca000f8e00ff */
[----:B------:R-:W-:-:S13]  /*1e8c0*/  ISETP.NE.AND P0, PT, R0, 0x3, PT ;  /* 0x000000030000780c */ /* 0x000fda0003f05270 */
[----:B------:R-:W-:Y:S05]  /*1e8d0*/  @!P0 BRA `(.L_x_14680) ;  /* 0x0000000000048947 */ /* 0x000fea0003800000 */
[----:B------:R-:W-:Y:S01]  /*1e8e0*/  BPT.TRAP 0x1 ;  /* 0x000000040000795c */ /* 0x000fe20000300000 */
.L_x_14680:
[----:B------:R-:W2:Y:S04]  /*1e8f0*/  LDL R3, [R1] ;  /* 0x0000000001037983 */ /* 0x000ea80000100800 */
[----:B------:R-:W3:Y:S01]  /*1e900*/  LDL.LU R2, [R1+0x14] ;  /* 0x0000140001027983 */ /* 0x000ee20000300800 */
[----:B------:R-:W-:Y:S01]  /*1e910*/  IMAD R0, R28, 0x8, R16 ;  /* 0x000000081c007824 */ /* 0x000fe200078e0210 */
[----:B------:R-:W-:Y:S01]  /*1e920*/  BSSY B0, `(.L_x_14681) ;  /* 0x0000005000007945 */ /* 0x000fe20003800000 */
[----:B--2---:R-:W-:-:S04]  /*1e930*/  SHF.L.U32 R3, R3, 0x1f, RZ ;  /* 0x0000001f03037819 */ /* 0x004fc800000006ff */
[----:B------:R-:W0:Y:S01]  /*1e940*/  SYNCS.PHASECHK.TRANS64.TRYWAIT P0, [R0+URZ+0x16860], R3 ;  /* 0x01686003000075a7 */ /* 0x000e22000800017f */
[----:B---3--:R-:W-:Y:S01]  /*1e950*/  IMAD R6, R23, -0x80, R2 ;  /* 0xffffff8017067824 */ /* 0x008fe200078e0202 */
[----:B0-----:R-:W-:Y:S06]  /*1e960*/  @!P0 BRA `(.L_x_14682) ;  /* 0x0000006800b88947 */ /* 0x001fec0003800000 */
.L_x_14887:
[----:B------:R-:W-:Y:S05]  /*1e970*/  BSYNC B0 ;  /* 0x0000000000007941 */ /* 0x000fea0003800000 */
.L_x_14681:
[----:B------:R-:W1:Y:S01]  /*1e980*/  S2R R2, SR_TID.X ;  /* 0x0000000000027919 */ /* 0x000e620000002100 */
[----:B------:R-:W-:Y:S01]  /*1e990*/  UMOV UR4, 0xffffffff ;  /* 0xffffffff00047882 */ /* 0x000fe20000000000 */
[----:B------:R-:W2:Y:S01]  /*1e9a0*/  S2R R7, SR_TID.X ;  /* 0x0000000000077919 */ /* 0x000ea20000002100 */
[----:B-1----:R-:W-:Y:S01]  /*1e9b0*/  LOP3.LUT R5, R2, 0x7f, RZ, 0xc0, !PT ;  /* 0x0000007f02057812 */ /* 0x002fe200078ec0ff */
[----:B--2---:R-:W-:-:S04]  /*1e9c0*/  IMAD.SHL.U32 R2, R7, 0x8, RZ ;  /* 0x0000000807027824 */ /* 0x004fc800078e00ff */
        /* <DEDUP_REMOVED lines=59> */
.L_x_14905:
        /* <DEDUP_REMOVED lines=9> */
.L_x_14684:
        /* <DEDUP_REMOVED lines=11> */
.L_x_14685:
        /* <DEDUP_REMOVED lines=8> */
.L_x_14644:
[----:B------:R-:W-:Y:S05]  /*1ef40*/  BSYNC B7 ;  /* 0x0000000000077941 */ /* 0x000fea0003800000 */
.L_x_14642:
        /* <DEDUP_REMOVED lines=11> */
.L_x_14686:
[----:B------:R-:W3:Y:S01]  /*1f000*/  S2R R0, SR_TID.X ;  /* 0x0000000000007919 */ /* 0x000ee20000002100 */
[----:B------:R-:W-:Y:S01]  /*1f010*/  UMOV UR4, 0xffffffff ;  /* 0xffffffff00047882 */ /* 0x000fe20000000000 */
[----:B---3--:R-:W-:-:S04]  /*1f020*/  LOP3.LUT R8, R0, 0x1f, RZ, 0xc0, !PT ;  /* 0x0000001f00087812 */ /* 0x008fc800078ec0ff */
[----:B------:R-:W-:Y:S01]  /*1f030*/  ISETP.NE.AND P0, PT, R8, 0x1f, PT ;  /* 0x0000001f0800780c */ /* 0x000fe20003f05270 */
[----:B------:R-:W-:-:S12]  /*1f040*/  BRA.DIV UR4, `(.L_x_14688) ;  /* 0x0000006e04547947 */ /* 0x000fd8000b800000 */
[----:B------:R-:W-:Y:S01]  /*1f050*/  IMAD.IADD R9, R27, 0x1, R8 ;  /* 0x000000011b097824 */ /* 0x000fe200078e0208 */
[----:B------:R-:W-:-:S04]  /*1f060*/  ULDC UR4, c[0x0][0xc3c] ;  /* 0x00030f0000047ab9 */ /* 0x000fc80000000800 */
[----:B------:R-:W-:-:S13]  /*1f070*/  ISETP.GE.OR P1, PT, R9, UR4, !P0 ;  /* 0x0000000409007c0c */ /* 0x000fda000c726670 */
[----:B0-----:R-:W0:Y:S08]  /*1f080*/  @!P1 LDC.64 R2, c[0x0][0xc80] ;  /* 0x00032000ff029b82 */ /* 0x001e300000000a00 */
[----:B------:R-:W3:Y:S01]  /*1f090*/  @!P1 LDC.64 R4, c[0x0][0xc78] ;  /* 0x00031e00ff049b82 */ /* 0x000ee20000000a00 */
[----:B0-----:R-:W-:-:S05]  /*1f0a0*/  @!P1 IMAD.WIDE R2, R9, 0x4, R2 ;  /* 0x0000000409029825 */ /* 0x001fca00078e0202 */
[----:B--2---:R3:W2:Y:S02]  /*1f0b0*/  @!P1 LDG.E R7, desc[UR42][R2.64] ;  /* 0x0000002a02079981 */ /* 0x0046a4000c1e1900 */
        /* <DEDUP_REMOVED lines=14> */
[----:B-1----:R-:W-:-:S05]  /*1f1a0*/  IMAD R13, R5, R25, RZ ;  /* 0x00000019050d7224 */ /* 0x002fca00078e02ff */
        /* <DEDUP_REMOVED lines=16> */
.L_x_14915:
[----:B------:R-:W-:Y:S02]  /*1f2b0*/  ULDC UR4, c[0x0][0xc38] ;  /* 0x00030e0000047ab9 */ /* 0x000fe40000000800 */
[----:B------:R-:W-:-:S04]  /*1f2c0*/  IMAD.U32 R4, RZ, RZ, UR4 ;  /* 0x00000004ff047e24 */ /* 0x000fc8000f8e00ff */
[----:B-1----:R-:W-:-:S04]  /*1f2d0*/  IMAD R3, R14, R4, RZ ;  /* 0x000000040e037224 */ /* 0x002fc800078e02ff */
[----:B------:R-:W-:-:S05]  /*1f2e0*/  IMAD.IADD R6, R6, 0x1, R3 ;  /* 0x0000000106067824 */ /* 0x000fca00078e0203 */
[----:B------:R-:W-:-:S13]  /*1f2f0*/  ISETP.GT.AND P6, PT, R6, R0, PT ;  /* 0x000000000600720c */ /* 0x000fda0003fc4270 */
[----:B------:R-:W-:Y:S05]  /*1f300*/  @P6 BRA `(.L_x_14689) ;  /* 0x0000000000a46947 */ /* 0x000fea0003800000 */
.L_x_14692:
        /* <DEDUP_REMOVED lines=35> */
.L_x_14923:
[----:B------:R-:W-:Y:S02]  /*1f540*/  ULDC UR4, c[0x0][0xc38] ;  /* 0x00030e0000047ab9 */ /* 0x000fe40000000800 */
[----:B------:R-:W-:-:S04]  /*1f550*/  IMAD.U32 R4, RZ, RZ, UR4 ;  /* 0x00000004ff047e24 */ /* 0x000fc8000f8e00ff */
[----:B-1----:R-:W-:-:S04]  /*1f560*/  IMAD R3, R14, R4, RZ ;  /* 0x000000040e037224 */ /* 0x002fc800078e02ff */
[----:B------:R-:W-:-:S05]  /*1f570*/  IMAD.IADD R6, R3, 0x1, R6 ;  /* 0x0000000103067824 */ /* 0x000fca00078e0206 */
[----:B------:R-:W-:-:S13]  /*1f580*/  ISETP.GT.AND P6, PT, R6, R0, PT ;  /* 0x000000000600720c */ /* 0x000fda0003fc4270 */
[----:B------:R-:W-:Y:S05]  /*1f590*/  @!P6 BRA `(.L_x_14692) ;  /* 0xfffffffc005ce947 */ /* 0x000fea000383ffff */
.L_x_14689:
        /* <DEDUP_REMOVED lines=10> */
.L_x_14928:
[----:B------:R-:W-:-:S13]  /*1f640*/  ISETP.NE.AND P0, PT, R3, RZ, PT ;  /* 0x000000ff0300720c */ /* 0x000fda0003f05270 */
[----:B------:R-:W-:Y:S05]  /*1f650*/  @!P0 BRA `(.L_x_14694) ;  /* 0x0000000000108947 */ /* 0x000fea0003800000 */
[----:B------:R-:W-:Y:S01]  /*1f660*/  UMOV UR4, 0xffffffff ;  /* 0xffffffff00047882 */ /* 0x000fe20000000000 */
[----:B------:R-:W-:Y:S02]  /*1f670*/  VIADD R12, R7, 0xffffffff ;  /* 0xffffffff070c7836 */ /* 0x000fe40000000000 */
[----:B------:R-:W-:Y:S05]  /*1f680*/  BRA.DIV UR4, `(.L_x_14695) ;  /* 0x0000007204147947 */ /* 0x000fea000b800000 */
[----:B------:R4:W0:Y:S02]  /*1f690*/  SHFL.IDX PT, R24, R2, R12, 0x1f ;  /* 0x00001f0c02187589 */ /* 0x00082400000e0000 */
.L_x_14694:
        /* <DEDUP_REMOVED lines=59> */
.L_x_14696:
        /* <DEDUP_REMOVED lines=61> */
.L_x_14697:
[----:B------:R-:W-:-:S05]  /*1fe20*/  LOP3.LUT R2, RZ, R2, RZ, 0x33, !PT ;  /* 0x00000002ff027212 */ /* 0x000fca00078e33ff */
[----:B------:R-:W-:Y:S01]  /*1fe30*/  IMAD.IADD R25, R25, 0x1, R2 ;  /* 0x0000000119197824 */ /* 0x000fe200078e0202 */
[----:B------:R-:W-:Y:S06]  /*1fe40*/  BRA `(.L_x_14698) ;  /* 0x00000000001c7947 */ /* 0x000fec0003800000 */
.L_x_14690:
[----:B------:R-:W-:Y:S01]  /*1fe50*/  UMOV UR4, URZ ;  /* 0x0000003f00047c82 */ /* 0x000fe20008000000 */
[----:B------:R-:W-:Y:S01]  /*1fe60*/  UMOV UR5, URZ ;  /* 0x0000003f00057c82 */ /* 0x000fe20008000000 */
[----:B------:R-:W-:Y:S01]  /*1fe70*/  ULDC UR6, c[0x0][0xc3c] ;  /* 0x00030f0000067ab9 */ /* 0x000fe20000000800 */
[----:B------:R-:W-:Y:S02]  /*1fe80*/  IMAD.MOV.U32 R24, RZ, RZ, R0 ;  /* 0x000000ffff187224 */ /* 0x000fe400078e0000 */
[----:B------:R-:W-:Y:S02]  /*1fe90*/  IMAD.U32 R25, RZ, RZ, UR4 ;  /* 0x00000004ff197e24 */ /* 0x000fe4000f8e00ff */
[----:B------:R-:W-:Y:S02]  /*1fea0*/  IMAD.U32 R26, RZ, RZ, UR5 ;  /* 0x00000005ff1a7e24 */ /* 0x000fe4000f8e00ff */
[----:B------:R-:W-:-:S07]  /*1feb0*/  IMAD.U32 R27, RZ, RZ, UR6 ;  /* 0x00000006ff1b7e24 */ /* 0x000fce000f8e00ff */
.L_x_14698:
        /* <DEDUP_REMOVED lines=10> */
.L_x_14687:
[----:B------:R-:W-:Y:S02]  /*1ff60*/  ULDC UR4, c[0x0][0xc3c] ;  /* 0x00030f0000047ab9 */ /* 0x000fe40000000800 */
[----:B----4-:R-:W-:-:S13]  /*1ff70*/  ISETP.GE.AND P0, PT, R27, UR4, PT ;  /* 0x000000041b007c0c */ /* 0x010fda000bf06270 */
[----:B------:R-:W-:Y:S05]  /*1ff80*/  @!P0 BRA `(.L_x_14699) ;  /* 0xffffff9400788947 */ /* 0x000fea000383ffff */
[----:B------:R-:W-:Y:S05]  /*1ff90*/  BSYNC B8 ;  /* 0x0000000000087941 */ /* 0x000fea0003800000 */
.L_x_14586:
        /* <DEDUP_REMOVED lines=12> */
.L_x_14931:
[----:B------:R-:W-:Y:S05]  /*20060*/  BSYNC B0 ;  /* 0x0000000000007941 */ /* 0x000fea0003800000 */
.L_x_14700:
[----:B------:R-:W-:-:S03]  /*20070*/  UMOV UR4, 0xffffffff ;  /* 0xffffffff00047882 */ /* 0x000fc60000000000 */
[----:B------:R-:W-:Y:S05]  /*20080*/  BRA.DIV UR4, `(.L_x_14702) ;  /* 0x0000006604d07947 */ /* 0x000fea000b800000 */
[----:B0-----:R-:W0:Y:S02]  /*20090*/  S2R R0, SR_TID.X ;  /* 0x0000000000007919 */ /* 0x001e240000002100 */
[----:B0-----:R-:W-:-:S04]  /*200a0*/  SHF.R.U32.HI R0, RZ, 0x5, R0 ;  /* 0x00000005ff007819 */ /* 0x001fc80000011600 */
[----:B------:R-:W-:-:S05]  /*200b0*/  LOP3.LUT R0, R0, 0x3, RZ, 0xc0, !PT ;  /* 0x0000000300007812 */ /* 0x000fca00078ec0ff */
[----:B------:R0:W4:Y:S02]  /*200c0*/  SHFL.IDX PT, R14, R0, RZ, 0x1f ;  /* 0x00001fff000e7589 */ /* 0x00012400000e0000 */
.L_x_14934:
[----:B----4-:R-:W-:-:S13]  /*200d0*/  ISETP.NE.AND P0, PT, R14, RZ, PT ;  /* 0x000000ff0e00720c */ /* 0x010fda0003f05270 */
[----:B------:R-:W-:Y:S05]  /*200e0*/  @P0 BRA `(.L_x_14360) ;  /* 0x0000000000900947 */ /* 0x000fea0003800000 */
[----:B------:R-:W-:-:S03]  /*200f0*/  UMOV UR4, 0xffffffff ;  /* 0xffffffff00047882 */ /* 0x000fc60000000000 */
[----:B------:R-:W-:Y:S05]  /*20100*/  BRA.DIV UR4, `(.L_x_14703) ;  /* 0x0000006604e47947 */ /* 0x000fea000b800000 */
[----:B------:R-:W-:-:S13]  /*20110*/  ELECT P6, URZ, PT ;  /* 0x00000000003f782f */ /* 0x000fda00038c0000 */
.L_x_14937:
[----:B------:R-:W-:Y:S05]  /*20120*/  @!P6 BRA `(.L_x_14360) ;  /* 0x000000000080e947 */ /* 0x000fea0003800000 */
[----:B------:R-:W-:-:S06]  /*20130*/  ULOP3.LUT UR4, UR37, 0x2, URZ, 0xfc, !UPT ;  /* 0x0000000225047892 */ /* 0x000fcc000f8efc3f */
[----:B0-----:R-:W-:-:S05]  /*20140*/  IMAD.U32 R0, RZ, RZ, UR4 ;  /* 0x00000004ff007e24 */ /* 0x001fca000f8e00ff */
[----:B------:R-:W-:-:S13]  /*20150*/  ISETP.NE.AND P0, PT, R0, 0x3, PT ;  /* 0x000000030000780c */ /* 0x000fda0003f05270 */
[----:B------:R-:W-:Y:S05]  /*20160*/  @!P0 BRA `(.L_x_14704) ;  /* 0x0000000000048947 */ /* 0x000fea0003800000 */
[----:B------:R-:W-:Y:S01]  /*20170*/  BPT.TRAP 0x1 ;  /* 0x000000040000795c */ /* 0x000fe20000300000 */
.L_x_14704:
        /* <DEDUP_REMOVED lines=8> */
.L_x_14938:
[----:B------:R-:W4:Y:S01]  /*20200*/  LDL.LU R4, [R1] ;  /* 0x0000000001047983 */ /* 0x000f220000300800 */
[----:B------:R-:W-:Y:S02]  /*20210*/  SEL R28, R28, RZ, P2 ;  /* 0x000000ff1c1c7207 */ /* 0x000fe40001000000 */
[----:B----4-:R-:W-:Y:S01]  /*20220*/  LOP3.LUT R0, R4, R0, RZ, 0x3c, !PT ;  /* 0x0000000004007212 */ /* 0x010fe200078e3cff */
[----:B------:R-:W-:Y:S06]  /*20230*/  @!P0 BRA `(.L_x_14706) ;  /* 0x0000000000048947 */ /* 0x000fec0003800000 */
[----:B------:R-:W-:Y:S01]  /*20240*/  BPT.TRAP 0x1 ;  /* 0x000000040000795c */ /* 0x000fe20000300000 */
.L_x_14706:
[----:B------:R-:W-:Y:S01]  /*20250*/  IMAD R5, R28, 0x8, R5 ;  /* 0x000000081c057824 */ /* 0x000fe200078e0205 */
[----:B------:R-:W-:-:S04]  /*20260*/  SHF.L.U32 R0, R0, 0x1f, RZ ;  /* 0x0000001f00007819 */ /* 0x000fc800000006ff */
[----:B------:R-:W4:Y:S02]  /*20270*/  SYNCS.PHASECHK.TRANS64.TRYWAIT P1, [R5+URZ+0x16840], R0 ;  /* 0x01684000050075a7 */ /* 0x000f24000802017f */
[----:B----4-:R-:W-:Y:S05]  /*20280*/  @!P1 BRA `(.L_x_14707) ;  /* 0x0000006400b89947 */ /* 0x010fea0003800000 */
.L_x_14939:
[----:B------:R-:W-:Y:S05]  /*20290*/  @!P0 BRA `(.L_x_14708) ;  /* 0x0000000000048947 */ /* 0x000fea0003800000 */
[----:B------:R-:W-:Y:S01]  /*202a0*/  BPT.TRAP 0x1 ;  /* 0x000000040000795c */ /* 0x000fe20000300000 */
.L_x_14708:
[----:B------:R-:W0:Y:S02]  /*202b0*/  SYNCS.PHASECHK.TRANS64.TRYWAIT P1, [R3+URZ+0x16860], R2 ;  /* 0x01686002030075a7 */ /* 0x000e24000802017f */
[----:B0-----:R-:W-:Y:S05]  /*202c0*/  @!P1 BRA `(.L_x_14709) ;  /* 0x0000006400bc9947 */ /* 0x001fea0003800000 */
.L_x_14940:
[----:B------:R-:W-:Y:S05]  /*202d0*/  @!P0 BRA `(.L_x_14710) ;  /* 0x0000000000048947 */ /* 0x000fea0003800000 */
[----:B------:R-:W-:Y:S01]  /*202e0*/  BPT.TRAP 0x1 ;  /* 0x000000040000795c */ /* 0x000fe20000300000 */
.L_x_14710:
[----:B------:R0:W0:Y:S02]  /*202f0*/  SYNCS.PHASECHK.TRANS64.TRYWAIT P0, [R5+URZ+0x16860], R0 ;  /* 0x01686000050075a7 */ /* 0x000024000800017f */
[----:B0-----:R-:W-:Y:S05]  /*20300*/  @!P0 NANOSLEEP.SYNCS 0x989680 ;  /* 0x009896800000895d */ /* 0x001fea0003900000 */
[----:B------:R-:W0:Y:S02]  /*20310*/  @!P0 SYNCS.PHASECHK.TRANS64 P0, [R5+URZ+0x16860], R0 ;  /* 0x01686000050085a7 */ /* 0x000e24000800007f */
[----:B0-----:R-:W-:Y:S05]  /*20320*/  @!P0 BRA `(.L_x_14710) ;  /* 0xfffffffc00f08947 */ /* 0x001fea000383ffff */
.L_x_14360:
[----:B------:R-:W-:Y:S05]  /*20330*/  BSYNC B9 ;  /* 0x0000000000097941 */ /* 0x000fea0003800000 */
.L_x_14357:
[----:B------:R-:W-:Y:S05]  /*20340*/  EXIT ;  /* 0x000000000000794d */ /* 0x000fea0003800000 */
.L_x_14388:
[----:B0-----:R0:W1:Y:S02]  /*20350*/  SYNCS.PHASECHK.TRANS64.TRYWAIT P6, [R69+URZ+0x16890], R77 ;  /* 0x0168904d450075a7 */ /* 0x00106400080c017f */
[----:B-1----:R-:W-:Y:S05]  /*20360*/  @!P6 NANOSLEEP.SYNCS 0x989680 ;  /* 0x009896800000e95d */ /* 0x002fea0003900000 */
[----:B------:R-:W1:Y:S02]  /*20370*/  @!P6 SYNCS.PHASECHK.TRANS64 P6, [R69+URZ+0x16890], R77 ;  /* 0x0168904d4500e5a7 */ /* 0x000e6400080c007f */
[----:B-1----:R-:W-:Y:S05]  /*20380*/  @!P6 BRA `(.L_x_14388) ;  /* 0xfffffffc00f0e947 */ /* 0x002fea000383ffff */
[----:B------:R-:W-:Y:S05]  /*20390*/  BRA `(.L_x_14711) ;  /* 0xfffffe2c00747947 */ /* 0x000fea000383ffff */
.L_x_14389:
        /* <DEDUP_REMOVED lines=8> */
.L_x_14713:
[----:B------:R-:W-:Y:S05]  /*20420*/  BSYNC B1 ;  /* 0x0000000000017941 */ /* 0x000fea0003800000 */
.L_x_14712:
        /* <DEDUP_REMOVED lines=8> */
.L_x_14714:
[----:B------:R-:W-:Y:S05]  /*204b0*/  BRA `(.L_x_14715) ;  /* 0xfffffe2c00407947 */ /* 0x000fea000383ffff */
.L_x_14398:
[----:B------:R-:W-:Y:S01]  /*204c0*/  BSSY B1, `(.L_x_14716) ;  /* 0x0000008000017945 */ /* 0x000fe20003800000 */
[----:B--2-4-:R-:W-:Y:S02]  /*204d0*/  IMAD.MOV.U32 R13, RZ, RZ, R83 ;  /* 0x000000ffff0d7224 */ /* 0x014fe400078e0053 */
[----:B------:R-:W-:Y:S02]  /*204e0*/  IMAD.MOV.U32 R12, RZ, RZ, 0x1 ;  /* 0x00000001ff0c7424 */ /* 0x000fe400078e00ff */
[----:B------:R-:W-:Y:S02]  /*204f0*/  IMAD.MOV.U32 R11, RZ, RZ, 0x1c1f ;  /* 0x00001c1fff0b7424 */ /* 0x000fe400078e00ff */
[----:B------:R-:W-:-:S07]  /*20500*/  IMAD.MOV.U32 R15, RZ, RZ, -0x1 ;  /* 0xffffffffff0f7424 */ /* 0x000fce00078e00ff */
[----:B01-3--:R-:W-:Y:S05]  /*20510*/  WARPSYNC.COLLECTIVE R15, `(.L_x_14717) ;  /* 0x000000000f087348 */ /* 0x00bfea0003c00000 */
[----:B---3--:R2:W3:Y:S02]  /*20520*/  SHFL.IDX P6, R14, R13, R12, R11 ;  /* 0x0000000c0d0e7389 */ /* 0x0084e400000c000b */
[----:B0123--:R-:W-:Y:S01]  /*20530*/  ENDCOLLECTIVE ;  /* 0x000000000000791b */ /* 0x00ffe20003800000 */
.L_x_14717:
[----:B------:R-:W-:Y:S05]  /*20540*/  BSYNC B1 ;  /* 0x0000000000017941 */ /* 0x000fea0003800000 */
.L_x_14716:
        /* <DEDUP_REMOVED lines=8> */
.L_x_14718:
[----:B------:R-:W-:Y:S05]  /*205d0*/  BRA `(.L_x_14719) ;  /* 0xfffffe3000d87947 */ /* 0x000fea000383ffff */
.L_x_14410:
[----:B-1----:R1:W2:Y:S02]  /*205e0*/  SYNCS.PHASECHK.TRANS64.TRYWAIT P4, [R69+URZ+0x16890], R77 ;  /* 0x0168904d450075a7 */ /* 0x0022a4000808017f */
[----:B--2---:R-:W-:Y:S05]  /*205f0*/  @!P4 NANOSLEEP.SYNCS 0x989680 ;  /* 0x009896800000c95d */ /* 0x004fea0003900000 */
[----:B------:R-:W2:Y:S02]  /*20600*/  @!P4 SYNCS.PHASECHK.TRANS64 P4, [R69+URZ+0x16890], R77 ;  /* 0x0168904d4500c5a7 */ /* 0x000ea4000808007f */
[----:B--2---:R-:W-:Y:S05]  /*20610*/  @!P4 BRA `(.L_x_14410) ;  /* 0xfffffffc00f0c947 */ /* 0x004fea000383ffff */
[----:B------:R-:W-:Y:S05]  /*20620*/  BRA `(.L_x_14720) ;  /* 0xfffffe40002c7947 */ /* 0x000fea000383ffff */
.L_x_14411:
[----:B------:R-:W-:Y:S01]  /*20630*/  BSSY B1, `(.L_x_14721) ;  /* 0x0000008000017945 */ /* 0x000fe20003800000 */
[----:B0-----:R-:W-:Y:S02]  /*20640*/  IMAD.MOV.U32 R13, RZ, RZ, R83 ;  /* 0x000000ffff0d7224 */ /* 0x001fe400078e0053 */
[----:B------:R-:W-:Y:S02]  /*20650*/  IMAD.MOV.U32 R12, RZ, RZ, RZ ;  /* 0x000000ffff0c7224 */ /* 0x000fe400078e00ff */
[----:B------:R-:W-:Y:S02]  /*20660*/  IMAD.MOV.U32 R11, RZ, RZ, 0x1c1f ;  /* 0x00001c1fff0b7424 */ /* 0x000fe400078e00ff */
[----:B------:R-:W-:-:S07]  /*20670*/  IMAD.MOV.U32 R15, RZ, RZ, -0x1 ;  /* 0xffffffffff0f7424 */ /* 0x000fce00078e00ff */
[----:B-1----:R-:W-:Y:S05]  /*20680*/  WARPSYNC.COLLECTIVE R15, `(.L_x_14722) ;  /* 0x000000000f087348 */ /* 0x002fea0003c00000 */
[----:B------:R0:W2:Y:S02]  /*20690*/  SHFL.IDX P6, R14, R13, R12, R11 ;  /* 0x0000000c0d0e7389 */ /* 0x0000a400000c000b */
[----:B012---:R-:W-:Y:S01]  /*206a0*/  ENDCOLLECTIVE ;  /* 0x000000000000791b */ /* 0x007fe20003800000 */
.L_x_14722:
[----:B------:R-:W-:Y:S05]  /*206b0*/  BSYNC B1 ;  /* 0x0000000000017941 */ /* 0x000fea0003800000 */
.L_x_14721:
        /* <DEDUP_REMOVED lines=8> */
.L_x_14723:
[----:B------:R-:W-:Y:S01]  /*20740*/  IMAD.MOV.U32 R80, RZ, RZ, R14 ;  /* 0x000000ffff507224 */ /* 0x000fe200078e000e */
[----:B------:R-:W-:Y:S06]  /*20750*/  BRA `(.L_x_14724) ;  /* 0xfffffe3c00f87947 */ /* 0x000fec000383ffff */
.L_x_14416:
        /* <DEDUP_REMOVED lines=8> */
.L_x_14726:
[----:B------:R-:W-:Y:S05]  /*207e0*/  BSYNC B1 ;  /* 0x0000000000017941 */ /* 0x000fea0003800000 */
.L_x_14725:
        /* <DEDUP_REMOVED lines=8> */
.L_x_14727:
[----:B------:R-:W-:Y:S01]  /*20870*/  IMAD.MOV.U32 R82, RZ, RZ, R14 ;  /* 0x000000ffff527224 */ /* 0x000fe200078e000e */
[----:B------:R-:W-:Y:S06]  /*20880*/  BRA `(.L_x_14728) ;  /* 0xfffffe4400b87947 */ /* 0x000fec000383ffff */
.L_x_14421:
[----:B0-----:R0:W1:Y:S02]  /*20890*/  SYNCS.PHASECHK.TRANS64.TRYWAIT P3, [R69+URZ+0x16890], R77 ;  /* 0x0168904d450075a7 */ /* 0x001064000806017f */
[----:B-1----:R-:W-:Y:S05]  /*208a0*/  @!P3 NANOSLEEP.SYNCS 0x989680 ;  /* 0x009896800000b95d */ /* 0x002fea0003900000 */
[----:B------:R-:W1:Y:S02]  /*208b0*/  @!P3 SYNCS.PHASECHK.TRANS64 P3, [R69+URZ+0x16890], R77 ;  /* 0x0168904d4500b5a7 */ /* 0x000e64000806007f */
[----:B-1----:R-:W-:Y:S05]  /*208c0*/  @!P3 BRA `(.L_x_14421) ;  /* 0xfffffffc00f0b947 */ /* 0x002fea000383ffff */
[----:B------:R-:W-:Y:S05]  /*208d0*/  BRA `(.L_x_14729) ;  /* 0xfffffe4c00d07947 */ /* 0x000fea000383ffff */
.L_x_14422:
        /* <DEDUP_REMOVED lines=8> */
.L_x_14731:
[----:B------:R-:W-:Y:S05]  /*20960*/  BSYNC B1 ;  /* 0x0000000000017941 */ /* 0x000fea0003800000 */
.L_x_14730:
        /* <DEDUP_REMOVED lines=8> */
.L_x_14732:
[----:B------:R-:W-:Y:S01]  /*209f0*/  IMAD.MOV.U32 R9, RZ, RZ, R14 ;  /* 0x000000ffff097224 */ /* 0x000fe200078e000e */
[----:B------:R-:W-:Y:S06]  /*20a00*/  BRA `(.L_x_14733) ;  /* 0xfffffe5000007947 */ /* 0x000fec000383ffff */
.L_x_14425:
        /* <DEDUP_REMOVED lines=8> */
.L_x_14735:
[----:B------:R-:W-:Y:S05]  /*20a90*/  BSYNC B1 ;  /* 0x0000000000017941 */ /* 0x000fea0003800000 */
.L_x_14734:
        /* <DEDUP_REMOVED lines=8> */
.L_x_14736:
[----:B------:R-:W-:Y:S01]  /*20b20*/  IMAD.MOV.U32 R9, RZ, RZ, R14 ;  /* 0x000000ffff097224 */ /* 0x000fe200078e000e */
[----:B------:R-:W-:Y:S06]  /*20b30*/  BRA `(.L_x_14737) ;  /* 0xfffffe5000007947 */ /* 0x000fec000383ffff */
.L_x_14429:
[----:B0-----:R0:W3:Y:S02]  /*20b40*/  SYNCS.PHASECHK.TRANS64.TRYWAIT P4, [R69+URZ+0x168b0], R77 ;  /* 0x0168b04d450075a7 */ /* 0x0010e4000808017f */
[----:B---3--:R-:W-:Y:S05]  /*20b50*/  @!P4 NANOSLEEP.SYNCS 0x989680 ;  /* 0x009896800000c95d */ /* 0x008fea0003900000 */
[----:B------:R-:W3:Y:S02]  /*20b60*/  @!P4 SYNCS.PHASECHK.TRANS64 P4, [R69+URZ+0x168b0], R77 ;  /* 0x0168b04d4500c5a7 */ /* 0x000ee4000808007f */
[----:B---3--:R-:W-:Y:S05]  /*20b70*/  @!P4 BRA `(.L_x_14429) ;  /* 0xfffffffc00f0c947 */ /* 0x008fea000383ffff */
[----:B------:R-:W-:Y:S05]  /*20b80*/  BRA `(.L_x_14738) ;  /* 0xfffffe50007c7947 */ /* 0x000fea000383ffff */
.L_x_14447:
        /* <DEDUP_REMOVED lines=9> */
[----:B------:R-:W-:-:S07]  /*20c20*/  IMAD.MOV.U32 R13, RZ, RZ, R0 ;  /* 0x000000ffff0d7224 */ /* 0x000fce00078e0000 */
[----:B-----5:R-:W-:Y:S05]  /*20c30*/  WARPSYNC.COLLECTIVE R15, `(.L_x_14740) ;  /* 0x000000000f087348 */ /* 0x020fea0003c00000 */
[----:B------:R0:W1:Y:S02]  /*20c40*/  SHFL.IDX P6, R14, R13, R12, R11 ;  /* 0x0000000c0d0e7389 */ /* 0x00006400000c000b */
[----:B01---5:R-:W-:Y:S01]  /*20c50*/  ENDCOLLECTIVE ;  /* 0x000000000000791b */ /* 0x023fe20003800000 */
.L_x_14740:
[----:B------:R-:W-:Y:S05]  /*20c60*/  BSYNC B0 ;  /* 0x0000000000007941 */ /* 0x000fea0003800000 */
.L_x_14739:
[----:B------:R0:W-:Y:S01]  /*20c70*/  STL [R1+0x2c], R14 ;  /* 0x00002c0e01007387 */ /* 0x0001e20000100800 */
[----:B------:R-:W-:Y:S05]  /*20c80*/  BRA `(.L_x_14741) ;  /* 0xfffffe5c00b47947 */ /* 0x000fea000383ffff */
.L_x_14459:
[----:B------:R-:W-:Y:S01]  /*20c90*/  BSSY B1, `(.L_x_14742) ;  /* 0x0000008000017945 */ /* 0x000fe20003800000 */
[----:B------:R-:W-:Y:S02]  /*20ca0*/  IMAD.MOV.U32 R13, RZ, RZ, R6 ;  /* 0x000000ffff0d7224 */ /* 0x000fe400078e0006 */
[----:B------:R-:W-:Y:S02]  /*20cb0*/  IMAD.MOV.U32 R12, RZ, RZ, RZ ;  /* 0x000000ffff0c7224 */ /* 0x000fe400078e00ff */
[----:B------:R-:W-:Y:S02]  /*20cc0*/  IMAD.MOV.U32 R11, RZ, RZ, 0x1c1f ;  /* 0x00001c1fff0b7424 */ /* 0x000fe400078e00ff */
[----:B------:R-:W-:-:S07]  /*20cd0*/  IMAD.MOV.U32 R15, RZ, RZ, -0x1 ;  /* 0xffffffffff0f7424 */ /* 0x000fce00078e00ff */
[----:B0-----:R-:W-:Y:S05]  /*20ce0*/  WARPSYNC.COLLECTIVE R15, `(.L_x_14743) ;  /* 0x000000000f087348 */ /* 0x001fea0003c00000 */
[----:B0-----:R0:W1:Y:S02]  /*20cf0*/  SHFL.IDX P6, R14, R13, R12, R11 ;  /* 0x0000000c0d0e7389 */ /* 0x00106400000c000b */
[----:B01----:R-:W-:Y:S01]  /*20d00*/  ENDCOLLECTIVE ;  /* 0x000000000000791b */ /* 0x003fe20003800000 */
.L_x_14743:
[----:B------:R-:W-:Y:S05]  /*20d10*/  BSYNC B1 ;  /* 0x0000000000017941 */ /* 0x000fea0003800000 */
.L_x_14742:
        /* <DEDUP_REMOVED lines=8> */
.L_x_14744:
[----:B------:R-:W-:Y:S02]  /*20da0*/  IMAD.MOV.U32 R13, RZ, RZ, R8 ;  /* 0x000000ffff0d7224 */ /* 0x000fe400078e0008 */
[----:B------:R-:W-:-:S07]  /*20db0*/  IMAD.MOV.U32 R0, RZ, RZ, R14 ;  /* 0x000000ffff007224 */ /* 0x000fce00078e000e */
[----:B------:R-:W-:Y:S05]  /*20dc0*/  WARPSYNC.COLLECTIVE R15, `(.L_x_14745) ;  /* 0x000000000f087348 */ /* 0x000fea0003c00000 */
[----:B------:R0:W1:Y:S02]  /*20dd0*/  SHFL.IDX P6, R14, R13, R12, R11 ;  /* 0x0000000c0d0e7389 */ /* 0x00006400000c000b */
[----:B01----:R-:W-:Y:S01]  /*20de0*/  ENDCOLLECTIVE ;  /* 0x000000000000791b */ /* 0x003fe20003800000 */
.L_x_14745:
[----:B------:R-:W-:Y:S02]  /*20df0*/  IMAD.MOV.U32 R13, RZ, RZ, R7 ;  /* 0x000000ffff0d7224 */ /* 0x000fe400078e0007 */
[----:B------:R-:W-:-:S07]  /*20e00*/  IMAD.MOV.U32 R5, RZ, RZ, R14 ;  /* 0x000000ffff057224 */ /* 0x000fce00078e000e */
[----:B------:R-:W-:Y:S05]  /*20e10*/  WARPSYNC.COLLECTIVE R15, `(.L_x_14746) ;  /* 0x000000000f087348 */ /* 0x000fea0003c00000 */
[----:B------:R0:W1:Y:S02]  /*20e20*/  SHFL.IDX P6, R14, R13, R12, R11 ;  /* 0x0000000c0d0e7389 */ /* 0x00006400000c000b */
[----:B01----:R-:W-:Y:S01]  /*20e30*/  ENDCOLLECTIVE ;  /* 0x000000000000791b */ /* 0x003fe20003800000 */
.L_x_14746:
[----:B------:R-:W-:Y:S05]  /*20e40*/  BRA `(.L_x_14747) ;  /* 0xfffffe6400507947 */ /* 0x000fea000383ffff */
.L_x_14462:
[----:B------:R-:W-:Y:S01]  /*20e50*/  BSSY B1, `(.L_x_14748) ;  /* 0x0000008000017945 */ /* 0x000fe20003800000 */
[----:B------:R-:W-:Y:S02]  /*20e60*/  IMAD.MOV.U32 R13, RZ, RZ, R6 ;  /* 0x000000ffff0d7224 */ /* 0x000fe400078e0006 */
[----:B------:R-:W-:Y:S02]  /*20e70*/  IMAD.MOV.U32 R12, RZ, RZ, 0x1 ;  /* 0x00000001ff0c7424 */ /* 0x000fe400078e00ff */
[----:B------:R-:W-:Y:S02]  /*20e80*/  IMAD.MOV.U32 R11, RZ, RZ, 0x1c1f ;  /* 0x00001c1fff0b7424 */ /* 0x000fe400078e00ff */
[----:B------:R-:W-:-:S07]  /*20e90*/  IMAD.MOV.U32 R15, RZ, RZ, -0x1 ;  /* 0xffffffffff0f7424 */ /* 0x000fce00078e00ff */
[----:B-1----:R-:W-:Y:S05]  /*20ea0*/  WARPSYNC.COLLECTIVE R15, `(.L_x_14749) ;  /* 0x000000000f087348 */ /* 0x002fea0003c00000 */
[----:B------:R0:W2:Y:S02]  /*20eb0*/  SHFL.IDX P6, R14, R13, R12, R11 ;  /* 0x0000000c0d0e7389 */ /* 0x0000a400000c000b */
[----:B012---:R-:W-:Y:S01]  /*20ec0*/  ENDCOLLECTIVE ;  /* 0x000000000000791b */ /* 0x007fe20003800000 */
.L_x_14749:
[----:B------:R-:W-:Y:S05]  /*20ed0*/  BSYNC B1 ;  /* 0x0000000000017941 */ /* 0x000fea0003800000 */
.L_x_14748:
        /* <DEDUP_REMOVED lines=8> */
.L_x_14750:
[----:B------:R-:W-:Y:S02]  /*20f60*/  IMAD.MOV.U32 R13, RZ, RZ, R8 ;  /* 0x000000ffff0d7224 */ /* 0x000fe400078e0008 */
[----:B------:R-:W-:-:S07]  /*20f70*/  IMAD.MOV.U32 R0, RZ, RZ, R14 ;  /* 0x000000ffff007224 */ /* 0x000fce00078e000e */
[----:B------:R-:W-:Y:S05]  /*20f80*/  WARPSYNC.COLLECTIVE R15, `(.L_x_14751) ;  /* 0x000000000f087348 */ /* 0x000fea0003c00000 */
[----:B------:R0:W1:Y:S02]  /*20f90*/  SHFL.IDX P6, R14, R13, R12, R11 ;  /* 0x0000000c0d0e7389 */ /* 0x00006400000c000b */
[----:B01----:R-:W-:Y:S01]  /*20fa0*/  ENDCOLLECTIVE ;  /* 0x000000000000791b */ /* 0x003fe20003800000 */
.L_x_14751:
[----:B------:R-:W-:Y:S02]  /*20fb0*/  IMAD.MOV.U32 R13, RZ, RZ, R7 ;  /* 0x000000ffff0d7224 */ /* 0x000fe400078e0007 */
[----:B------:R-:W-:-:S07]  /*20fc0*/  IMAD.MOV.U32 R5, RZ, RZ, R14 ;  /* 0x000000ffff057224 */ /* 0x000fce00078e000e */
[----:B------:R-:W-:Y:S05]  /*20fd0*/  WARPSYNC.COLLECTIVE R15, `(.L_x_14752) ;  /* 0x000000000f087348 */ /* 0x000fea0003c00000 */
[----:B------:R0:W1:Y:S02]  /*20fe0*/  SHFL.IDX P6, R14, R13, R12, R11 ;  /* 0x0000000c0d0e7389 */ /* 0x00006400000c000b */
[----:B01----:R-:W-:Y:S01]  /*20ff0*/  ENDCOLLECTIVE ;  /* 0x000000000000791b */ /* 0x003fe20003800000 */
.L_x_14752:
[----:B------:R-:W-:Y:S05]  /*21000*/  BRA `(.L_x_14753) ;  /* 0xfffffe6400b87947 */ /* 0x000fea000383ffff */
.L_x_14466:
[----:B0-----:R0:W1:Y:S02]  /*21010*/  SYNCS.PHASECHK.TRANS64.TRYWAIT P0, [R2+URZ+0x16800], R5 ;  /* 0x01680005020075a7 */ /* 0x001064000800017f */
[----:B-1----:R-:W-:Y:S05]  /*21020*/  @!P0 NANOSLEEP.SYNCS 0x989680 ;  /* 0x009896800000895d */ /* 0x002fea0003900000 */
[----:B------:R-:W1:Y:S02]  /*21030*/  @!P0 SYNCS.PHASECHK.TRANS64 P0, [R2+URZ+0x16800], R5 ;  /* 0x01680005020085a7 */ /* 0x000e64000800007f */
[----:B-1----:R-:W-:Y:S05]  /*21040*/  @!P0 BRA `(.L_x_14466) ;  /* 0xfffffffc00f08947 */ /* 0x002fea000383ffff */
[----:B------:R-:W-:Y:S05]  /*21050*/  BRA `(.L_x_14754) ;  /* 0xfffffe6800bc7947 */ /* 0x000fea000383ffff */
.L_x_14474:
[----:B------:R-:W1:Y:S01]  /*21060*/  LDC R35, c[0x0][0x3f4] ;  /* 0x0000fd00ff237b82 */ /* 0x000e620000000800 */
[----:B------:R-:W-:Y:S01]  /*21070*/  BSSY B1, `(.L_x_14755) ;  /* 0x0000008000017945 */ /* 0x000fe20003800000 */
[----:B------:R-:W-:Y:S02]  /*21080*/  IMAD.MOV.U32 R13, RZ, RZ, R26 ;  /* 0x000000ffff0d7224 */ /* 0x000fe400078e001a */
[----:B------:R-:W-:Y:S02]  /*21090*/  IMAD.MOV.U32 R12, RZ, RZ, RZ ;  /* 0x000000ffff0c7224 */ /* 0x000fe400078e00ff */
[----:B------:R-:W-:Y:S02]  /*210a0*/  IMAD.MOV.U32 R11, RZ, RZ, 0x1c1f ;  /* 0x00001c1fff0b7424 */ /* 0x000fe400078e00ff */
[----:B------:R-:W-:-:S07]  /*210b0*/  IMAD.MOV.U32 R15, RZ, RZ, -0x1 ;  /* 0xffffffffff0f7424 */ /* 0x000fce00078e00ff */
[----:B01----:R-:W-:Y:S05]  /*210c0*/  WARPSYNC.COLLECTIVE R15, `(.L_x_14756) ;  /* 0x000000000f087348 */ /* 0x003fea0003c00000 */
[----:B0-----:R0:W2:Y:S02]  /*210d0*/  SHFL.IDX P6, R14, R13, R12, R11 ;  /* 0x0000000c0d0e7389 */ /* 0x0010a400000c000b */
[----:B012---:R-:W-:Y:S01]  /*210e0*/  ENDCOLLECTIVE ;  /* 0x000000000000791b */ /* 0x007fe20003800000 */
.L_x_14756:
[----:B------:R-:W-:Y:S05]  /*210f0*/  BSYNC B1 ;  /* 0x0000000000017941 */ /* 0x000fea0003800000 */
.L_x_14755:
        /* <DEDUP_REMOVED lines=10> */
.L_x_14757:
        /* <DEDUP_REMOVED lines=8> */
.L_x_14758:
[----:B------:R-:W-:-:S05]  /*21220*/  @!P1 IADD3 R6, P2, R3, R5, RZ ;  /* 0x0000000503069210 */ /* 0x000fca0007f5e0ff */
[----:B------:R-:W-:Y:S02]  /*21230*/  @!P1 IMAD.X R7, R0, 0x1, R21, P2 ;  /* 0x0000000100079824 */ /* 0x000fe400010e0615 */
[----:B------:R-:W-:Y:S02]  /*21240*/  IMAD.MOV.U32 R13, RZ, RZ, R27 ;  /* 0x000000ffff0d7224 */ /* 0x000fe400078e001b */
[----:B------:R-:W-:-:S07]  /*21250*/  IMAD.MOV.U32 R4, RZ, RZ, R14 ;  /* 0x000000ffff047224 */ /* 0x000fce00078e000e */
[----:B------:R-:W-:Y:S05]  /*21260*/  WARPSYNC.COLLECTIVE R15, `(.L_x_14759) ;  /* 0x000000000f087348 */ /* 0x000fea0003c00000 */
[----:B------:R0:W1:Y:S02]  /*21270*/  SHFL.IDX P6, R14, R13, R12, R11 ;  /* 0x0000000c0d0e7389 */ /* 0x00006400000c000b */
[----:B01----:R-:W-:Y:S01]  /*21280*/  ENDCOLLECTIVE ;  /* 0x000000000000791b */ /* 0x003fe20003800000 */
.L_x_14759:
[----:B------:R-:W2:Y:S01]  /*21290*/  @!P1 LD.E.128 R8, desc[UR42][R6.64] ;  /* 0x0000002a06089980 */ /* 0x000ea2000c101d00 */
[----:B------:R-:W-:-:S05]  /*212a0*/  @!P1 IADD3 R14, P2, R14, R5, RZ ;  /* 0x000000050e0e9210 */ /* 0x000fca0007f5e0ff */
[----:B------:R-:W-:-:S04]  /*212b0*/  @!P1 IMAD.X R3, R4, 0x1, R21, P2 ;  /* 0x0000000104039824 */ /* 0x000fc800010e0615 */
[----:B------:R-:W-:-:S05]  /*212c0*/  @!P1 IMAD.MOV.U32 R15, RZ, RZ, R3 ;  /* 0x000000ffff0f9224 */ /* 0x000fca00078e0003 */
[----:B------:R0:W5:Y:S01]  /*212d0*/  @!P1 LD.E.128 R4, desc[UR42][R14.64] ;  /* 0x0000002a0e049980 */ /* 0x000162000c101d00 */
[----:B------:R-:W-:Y:S01]  /*212e0*/  CS2R R38, SRZ ;  /* 0x0000000000267805 */ /* 0x000fe2000001ff00 */
[----:B------:R-:W-:Y:S01]  /*212f0*/  IMAD.MOV.U32 R13, RZ, RZ, R26 ;  /* 0x000000ffff0d7224 */ /* 0x000fe200078e001a */
[----:B------:R-:W-:Y:S01]  /*21300*/  CS2R R36, SRZ ;  /* 0x0000000000247805 */ /* 0x000fe2000001ff00 */
[----:B------:R-:W-:Y:S01]  /*21310*/  IMAD.MOV.U32 R12, RZ, RZ, 0x1 ;  /* 0x00000001ff0c7424 */ /* 0x000fe200078e00ff */
[----:B------:R-:W-:Y:S02]  /*21320*/  CS2R R28, SRZ ;  /* 0x00000000001c7805 */ /* 0x000fe4000001ff00 */
[----:B------:R-:W-:Y:S01]  /*21330*/  CS2R R20, SRZ ;  /* 0x0000000000147805 */ /* 0x000fe2000001ff00 */
[----:B0-----:R-:W-:Y:S02]  /*21340*/  IMAD.MOV.U32 R15, RZ, RZ, -0x1 ;  /* 0xffffffffff0f7424 */ /* 0x001fe400078e00ff */
[----:B--2---:R-:W-:-:S02]  /*21350*/  @!P1 IMAD.MOV.U32 R39, RZ, RZ, R11 ;  /* 0x000000ffff279224 */ /* 0x004fc400078e000b */
[----:B------:R-:W-:Y:S02]  /*21360*/  IMAD.MOV.U32 R11, RZ, RZ, 0x1c1f ;  /* 0x00001c1fff0b7424 */ /* 0x000fe400078e00ff */
[----:B------:R-:W-:Y:S02]  /*21370*/  @!P1 IMAD.MOV.U32 R36, RZ, RZ, R8 ;  /* 0x000000ffff249224 */ /* 0x000fe400078e0008 */
[----:B------:R-:W-:-:S07]  /*21380*/  @!P1 IMAD.MOV.U32 R37, RZ, RZ, R9 ;  /* 0x000000ffff259224 */ /* 0x000fce00078e0009 */
[----:B-----5:R-:W-:Y:S05]  /*21390*/  WARPSYNC.COLLECTIVE R15, `(.L_x_14760) ;  /* 0x000000000f087348 */ /* 0x020fea0003c00000 */
[----:B------:R0:W1:Y:S02]  /*213a0*/  SHFL.IDX P6, R14, R13, R12, R11 ;  /* 0x0000000c0d0e7389 */ /* 0x00006400000c000b */
[----:B01---5:R-:W-:Y:S01]  /*213b0*/  ENDCOLLECTIVE ;  /* 0x000000000000791b */ /* 0x023fe20003800000 */
.L_x_14760:
[----:B------:R-:W-:Y:S02]  /*213c0*/  IMAD.MOV.U32 R0, RZ, RZ, R36 ;  /* 0x000000ffff007224 */ /* 0x000fe400078e0024 */
[----:B------:R-:W-:Y:S02]  /*213d0*/  IMAD.MOV.U32 R3, RZ, RZ, R37 ;  /* 0x000000ffff037224 */ /* 0x000fe400078e0025 */
[----:B------:R-:W-:Y:S01]  /*213e0*/  @!P1 IMAD.MOV.U32 R38, RZ, RZ, R10 ;  /* 0x000000ffff269224 */ /* 0x000fe200078e000a */
[----:B------:R-:W-:Y:S01]  /*213f0*/  PRMT R48, R0, 0x7610, R48 ;  /* 0x0000761000307816 */ /* 0x000fe20000000030 */
[----:B------:R-:W-:Y:S01]  /*21400*/  IMAD.MOV.U32 R9, RZ, RZ, R39 ;  /* 0x000000ffff097224 */ /* 0x000fe200078e0027 */
[----:B------:R-:W-:Y:S01]  /*21410*/  PRMT R34, R34, 0x5410, R3 ;  /* 0x0000541022227816 */ /* 0x000fe20000000003 */
[----:B------:R-:W-:-:S03]  /*21420*/  IMAD.MOV.U32 R8, RZ, RZ, R38 ;  /* 0x000000ffff087224 */ /* 0x000fc600078e0026 */
[----:B------:R-:W-:Y:S01]  /*21430*/  PRMT R34, R9, 0x7610, R34 ;  /* 0x0000761009227816 */ /* 0x000fe20000000022 */
[----:B------:R-:W-:Y:S01]  /*21440*/  IMAD.MOV.U32 R13, RZ, RZ, R25 ;  /* 0x000000ffff0d7224 */ /* 0x000fe200078e0019 */
[----:B------:R-:W-:Y:S01]  /*21450*/  PRMT R31, R8, 0x7610, R31 ;  /* 0x00007610081f7816 */ /* 0x000fe2000000001f */
[----:B------:R-:W-:Y:S02]  /*21460*/  @!P1 IMAD.MOV.U32 R28, RZ, RZ, R4 ;  /* 0x000000ffff1c9224 */ /* 0x000fe400078e0004 */
[----:B------:R-:W-:Y:S02]  /*21470*/  @!P1 IMAD.MOV.U32 R29, RZ, RZ, R5 ;  /* 0x000000ffff1d9224 */ /* 0x000fe400078e0005 */
[----:B------:R-:W-:Y:S02]  /*21480*/  @!P1 IMAD.MOV.U32 R20, RZ, RZ, R6 ;  /* 0x000000ffff149224 */ /* 0x000fe400078e0006 */
[----:B------:R-:W-:Y:S02]  /*21490*/  @!P1 IMAD.MOV.U32 R21, RZ, RZ, R7 ;  /* 0x000000ffff159224 */ /* 0x000fe400078e0007 */
[----:B------:R-:W-:-:S07]  /*214a0*/  IMAD.MOV.U32 R0, RZ, RZ, R14 ;  /* 0x000000ffff007224 */ /* 0x000fce00078e000e */
[----:B------:R-:W-:Y:S05]  /*214b0*/  WARPSYNC.COLLECTIVE R15, `(.L_x_14761) ;  /* 0x000000000f087348 */ /* 0x000fea0003c00000 */
[----:B------:R0:W1:Y:S02]  /*214c0*/  SHFL.IDX P6, R14, R13, R12, R11 ;  /* 0x0000000c0d0e7389 */ /* 0x00006400000c000b */
[----:B01----:R-:W-:Y:S01]  /*214d0*/  ENDCOLLECTIVE ;  /* 0x000000000000791b */ /* 0x003fe20003800000 */
.L_x_14761:
[----:B------:R-:W-:Y:S02]  /*214e0*/  IMAD.MOV.U32 R4, RZ, RZ, R28 ;  /* 0x000000ffff047224 */ /* 0x000fe400078e001c */
[----:B------:R-:W-:Y:S02]  /*214f0*/  IMAD.MOV.U32 R5, RZ, RZ, R29 ;  /* 0x000000ffff057224 */ /* 0x000fe400078e001d */
[----:B------:R-:W-:Y:S01]  /*21500*/  IMAD.MOV.U32 R6, RZ, RZ, R20 ;  /* 0x000000ffff067224 */ /* 0x000fe200078e0014 */
[----:B------:R-:W-:Y:S01]  /*21510*/  PRMT R50, R4, 0x7610, R50 ;  /* 0x0000761004327816 */ /* 0x000fe20000000032 */
[----:B------:R-:W-:Y:S01]  /*21520*/  IMAD.MOV.U32 R7, RZ, RZ, R21 ;  /* 0x000000ffff077224 */ /* 0x000fe200078e0015 */
[----:B------:R-:W-:Y:S02]  /*21530*/  PRMT R54, R5, 0x7610, R54 ;  /* 0x0000761005367816 */ /* 0x000fe40000000036 */
[----:B------:R-:W-:Y:S02]  /*21540*/  CS2R R4, SRZ ;  /* 0x0000000000047805 */ /* 0x000fe4000001ff00 */
[----:B------:R-:W-:-:S02]  /*21550*/  PRMT R31, R31, 0x5410, R6 ;  /* 0x000054101f1f7816 */ /* 0x000fc40000000006 */
[----:B------:R-:W-:Y:S01]  /*21560*/  PRMT R55, R7, 0x7610, R55 ;  /* 0x0000761007377816 */ /* 0x000fe20000000037 */
[----:B------:R-:W-:Y:S02]  /*21570*/  IMAD.MOV.U32 R13, RZ, RZ, R24 ;  /* 0x000000ffff0d7224 */ /* 0x000fe400078e0018 */
[----:B------:R-:W-:-:S07]  /*21580*/  IMAD.MOV.U32 R3, RZ, RZ, R14 ;  /* 0x000000ffff037224 */ /* 0x000fce00078e000e */
[----:B------:R-:W-:Y:S05]  /*21590*/  WARPSYNC.COLLECTIVE R15, `(.L_x_14762) ;  /* 0x000000000f087348 */ /* 0x000fea0003c00000 */
[----:B------:R0:W1:Y:S02]  /*215a0*/  SHFL.IDX P6, R14, R13, R12, R11 ;  /* 0x0000000c0d0e7389 */ /* 0x00006400000c000b */
[----:B01----:R-:W-:Y:S01]  /*215b0*/  ENDCOLLECTIVE ;  /* 0x000000000000791b */ /* 0x003fe20003800000 */
.L_x_14762:
[----:B------:R-:W-:Y:S02]  /*215c0*/  IMAD.MOV.U32 R13, RZ, RZ, R27 ;  /* 0x000000ffff0d7224 */ /* 0x000fe400078e001b */
[----:B------:R-:W-:-:S07]  /*215d0*/  IMAD.MOV.U32 R24, RZ, RZ, R14 ;  /* 0x000000ffff187224 */ /* 0x000fce00078e000e */
[----:B------:R-:W-:Y:S05]  /*215e0*/  WARPSYNC.COLLECTIVE R15, `(.L_x_14763) ;  /* 0x000000000f087348 */ /* 0x000fea0003c00000 */
[----:B------:R0:W1:Y:S02]  /*215f0*/  SHFL.IDX P6, R14, R13, R12, R11 ;  /* 0x0000000c0d0e7389 */ /* 0x00006400000c000b */
[----:B01----:R-:W-:Y:S01]  /*21600*/  ENDCOLLECTIVE ;  /* 0x000000000000791b */ /* 0x003fe20003800000 */
.L_x_14763:
[----:B------:R-:W-:Y:S05]  /*21610*/  BRA `(.L_x_14764) ;  /* 0xfffffe7800007947 */ /* 0x000fea000383ffff */
.L_x_14478:
[----:B0-----:R0:W1:Y:S02]  /*21620*/  SYNCS.PHASECHK.TRANS64.TRYWAIT P1, [R2+URZ+0x16800], R13 ;  /* 0x0168000d020075a7 */ /* 0x001064000802017f */
[----:B-1----:R-:W-:Y:S05]  /*21630*/  @!P1 NANOSLEEP.SYNCS 0x989680 ;  /* 0x009896800000995d */ /* 0x002fea0003900000 */
[----:B------:R-:W1:Y:S02]  /*21640*/  @!P1 SYNCS.PHASECHK.TRANS64 P1, [R2+URZ+0x16800], R13 ;  /* 0x0168000d020095a7 */ /* 0x000e64000802007f */
[----:B-1----:R-:W-:Y:S05]  /*21650*/  @!P1 BRA `(.L_x_14478) ;  /* 0xfffffffc00f09947 */ /* 0x002fea000383ffff */
[----:B------:R-:W-:Y:S05]  /*21660*/  BRA `(.L_x_14765) ;  /* 0xfffffe7800c87947 */ /* 0x000fea000383ffff */
.L_x_14484:
[----:B-1----:R1:W3:Y:S02]  /*21670*/  SYNCS.PHASECHK.TRANS64.TRYWAIT P1, [R12+URZ+0x16830], R3 ;  /* 0x016830030c0075a7 */ /* 0x0022e4000802017f */
[----:B---3--:R-:W-:Y:S05]  /*21680*/  @!P1 NANOSLEEP.SYNCS 0x989680 ;  /* 0x009896800000995d */ /* 0x008fea0003900000 */
[----:B------:R-:W3:Y:S02]  /*21690*/  @!P1 SYNCS.PHASECHK.TRANS64 P1, [R12+URZ+0x16830], R3 ;  /* 0x016830030c0095a7 */ /* 0x000ee4000802007f */
[----:B---3--:R-:W-:Y:S05]  /*216a0*/  @!P1 BRA `(.L_x_14484) ;  /* 0xfffffffc00f09947 */ /* 0x008fea000383ffff */
[----:B------:R-:W-:Y:S05]  /*216b0*/  BRA `(.L_x_14483) ;  /* 0xfffffe88008c7947 */ /* 0x000fea000383ffff */
.L_x_14503:
[----:B-1----:R1:W2:Y:S02]  /*216c0*/  SYNCS.PHASECHK.TRANS64.TRYWAIT P2, [R11+URZ+0x16830], R10 ;  /* 0x0168300a0b0075a7 */ /* 0x0022a4000804017f */
[----:B--2---:R-:W-:Y:S05]  /*216d0*/  @!P2 NANOSLEEP.SYNCS 0x989680 ;  /* 0x009896800000a95d */ /* 0x004fea0003900000 */
[----:B------:R-:W2:Y:S02]  /*216e0*/  @!P2 SYNCS.PHASECHK.TRANS64 P2, [R11+URZ+0x16830], R10 ;  /* 0x0168300a0b00a5a7 */ /* 0x000ea4000804007f */
[----:B--2---:R-:W-:Y:S05]  /*216f0*/  @!P2 BRA `(.L_x_14503) ;  /* 0xfffffffc00f0a947 */ /* 0x004fea000383ffff */
[----:B------:R-:W-:Y:S05]  /*21700*/  BRA `(.L_x_14502) ;  /* 0xfffffebc00307947 */ /* 0x000fea000383ffff */
.L_x_14507:
[----:B-1----:R1:W2:Y:S02]  /*21710*/  SYNCS.PHASECHK.TRANS64.TRYWAIT P1, [R11+URZ+0x16850], R10 ;  /* 0x0168500a0b0075a7 */ /* 0x0022a4000802017f */
[----:B--2---:R-:W-:Y:S05]  /*21720*/  @!P1 NANOSLEEP.SYNCS 0x989680 ;  /* 0x009896800000995d */ /* 0x004fea0003900000 */
[----:B------:R-:W2:Y:S02]  /*21730*/  @!P1 SYNCS.PHASECHK.TRANS64 P1, [R11+URZ+0x16850], R10 ;  /* 0x0168500a0b0095a7 */ /* 0x000ea4000802007f */
[----:B--2---:R-:W-:Y:S05]  /*21740*/  @!P1 BRA `(.L_x_14507) ;  /* 0xfffffffc00f09947 */ /* 0x004fea000383ffff */
[----:B------:R-:W-:Y:S05]  /*21750*/  BRA `(.L_x_14504) ;  /* 0xfffffebc00f87947 */ /* 0x000fea000383ffff */
.L_x_14528:
[----:B-1----:R1:W2:Y:S02]  /*21760*/  SYNCS.PHASECHK.TRANS64.TRYWAIT P2, [R3+URZ+0x16830], R0 ;  /* 0x01683000030075a7 */ /* 0x0022a4000804017f */
[----:B--2---:R-:W-:Y:S05]  /*21770*/  @!P2 NANOSLEEP.SYNCS 0x989680 ;  /* 0x009896800000a95d */ /* 0x004fea0003900000 */
[----:B------:R-:W2:Y:S02]  /*21780*/  @!P2 SYNCS.PHASECHK.TRANS64 P2, [R3+URZ+0x16830], R0 ;  /* 0x016830000300a5a7 */ /* 0x000ea4000804007f */
[----:B--2---:R-:W-:Y:S05]  /*21790*/  @!P2 BRA `(.L_x_14528) ;  /* 0xfffffffc00f0a947 */ /* 0x004fea000383ffff */
[----:B------:R-:W-:Y:S05]  /*217a0*/  BRA `(.L_x_14527) ;  /* 0xfffffeec00ec7947 */ /* 0x000fea000383ffff */
.L_x_14532:
[----:B-1----:R1:W2:Y:S02]  /*217b0*/  SYNCS.PHASECHK.TRANS64.TRYWAIT P1, [R3+URZ+0x16850], R0 ;  /* 0x01685000030075a7 */ /* 0x0022a4000802017f */
[----:B--2---:R-:W-:Y:S05]  /*217c0*/  @!P1 NANOSLEEP.SYNCS 0x989680 ;  /* 0x009896800000995d */ /* 0x004fea0003900000 */
[----:B------:R-:W2:Y:S02]  /*217d0*/  @!P1 SYNCS.PHASECHK.TRANS64 P1, [R3+URZ+0x16850], R0 ;  /* 0x01685000030095a7 */ /* 0x000ea4000802007f */
[----:B--2---:R-:W-:Y:S05]  /*217e0*/  @!P1 BRA `(.L_x_14532) ;  /* 0xfffffffc00f09947 */ /* 0x004fea000383ffff */
[----:B------:R-:W-:Y:S05]  /*217f0*/  BRA `(.L_x_14529) ;  /* 0xfffffef000c87947 */ /* 0x000fea000383ffff */
.L_x_14541:
[----:B-1----:R1:W2:Y:S02]  /*21800*/  SYNCS.PHASECHK.TRANS64.TRYWAIT P2, [R3+URZ+0x16830], R0 ;  /* 0x01683000030075a7 */ /* 0x0022a4000804017f */
[----:B--2---:R-:W-:Y:S05]  /*21810*/  @!P2 NANOSLEEP.SYNCS 0x989680 ;  /* 0x009896800000a95d */ /* 0x004fea0003900000 */
[----:B------:R-:W2:Y:S02]  /*21820*/  @!P2 SYNCS.PHASECHK.TRANS64 P2, [R3+URZ+0x16830], R0 ;  /* 0x016830000300a5a7 */ /* 0x000ea4000804007f */
[----:B--2---:R-:W-:Y:S05]  /*21830*/  @!P2 BRA `(.L_x_14541) ;  /* 0xfffffffc00f0a947 */ /* 0x004fea000383ffff */
[----:B------:R-:W-:Y:S05]  /*21840*/  BRA `(.L_x_14540) ;  /* 0xffffff0c00c87947 */ /* 0x000fea000383ffff */
.L_x_14545:
[----:B-1----:R1:W2:Y:S02]  /*21850*/  SYNCS.PHASECHK.TRANS64.TRYWAIT P1, [R3+URZ+0x16850], R0 ;  /* 0x01685000030075a7 */ /* 0x0022a4000802017f */
[----:B--2---:R-:W-:Y:S05]  /*21860*/  @!P1 NANOSLEEP.SYNCS 0x989680 ;  /* 0x009896800000995d */ /* 0x004fea0003900000 */
[----:B------:R-:W2:Y:S02]  /*21870*/  @!P1 SYNCS.PHASECHK.TRANS64 P1, [R3+URZ+0x16850], R0 ;  /* 0x01685000030095a7 */ /* 0x000ea4000802007f */
[----:B--2---:R-:W-:Y:S05]  /*21880*/  @!P1 BRA `(.L_x_14545) ;  /* 0xfffffffc00f09947 */ /* 0x004fea000383ffff */
[----:B------:R-:W-:Y:S05]  /*21890*/  BRA `(.L_x_14542) ;  /* 0xffffff1000a47947 */ /* 0x000fea000383ffff */
.L_x_14560:
[----:B-1----:R1:W2:Y:S02]  /*218a0*/  SYNCS.PHASECHK.TRANS64.TRYWAIT P1, [R11+URZ+0x16850], R4 ;  /* 0x016850040b0075a7 */ /* 0x0022a4000802017f */
[----:B--2---:R-:W-:Y:S05]  /*218b0*/  @!P1 NANOSLEEP.SYNCS 0x989680 ;  /* 0x009896800000995d */ /* 0x004fea0003900000 */
[----:B------:R-:W2:Y:S02]  /*218c0*/  @!P1 SYNCS.PHASECHK.TRANS64 P1, [R11+URZ+0x16850], R4 ;  /* 0x016850040b0095a7 */ /* 0x000ea4000802007f */
[----:B--2---:R-:W-:Y:S05]  /*218d0*/  @!P1 BRA `(.L_x_14560) ;  /* 0xfffffffc00f09947 */ /* 0x004fea000383ffff */
[----:B------:R-:W-:Y:S05]  /*218e0*/  BRA `(.L_x_14559) ;  /* 0xffffff3c00947947 */ /* 0x000fea000383ffff */
.L_x_14566:
[----:B------:R-:W-:Y:S02]  /*218f0*/  IMAD.MOV.U32 R13, RZ, RZ, R41 ;  /* 0x000000ffff0d7224 */ /* 0x000fe400078e0029 */
[----:B------:R-:W-:Y:S02]  /*21900*/  IMAD.MOV.U32 R12, RZ, RZ, RZ ;  /* 0x000000ffff0c7224 */ /* 0x000fe400078e00ff */
[----:B------:R-:W-:Y:S02]  /*21910*/  IMAD.MOV.U32 R11, RZ, RZ, 0x181f ;  /* 0x0000181fff0b7424 */ /* 0x000fe400078e00ff */
[----:B------:R-:W-:Y:S02]  /*21920*/  IMAD.MOV.U32 R15, RZ, RZ, -0x1 ;  /* 0xffffffffff0f7424 */ /* 0x000fe400078e00ff */
[----:B------:R-:W-:-:S07]  /*21930*/  IMAD.IADD R42, R50, 0x1, R51 ;  /* 0x00000001322a7824 */ /* 0x000fce00078e0233 */
[----:B0----5:R-:W-:Y:S05]  /*21940*/  WARPSYNC.COLLECTIVE R15, `(.L_x_14766) ;  /* 0x000000000f087348 */ /* 0x021fea0003c00000 */
[----:B------:R1:W2:Y:S02]  /*21950*/  SHFL.IDX P6, R14, R13, R12, R11 ;  /* 0x0000000c0d0e7389 */ /* 0x0002a400000c000b */
[----:B012--5:R-:W-:Y:S01]  /*21960*/  ENDCOLLECTIVE ;  /* 0x000000000000791b */ /* 0x027fe20003800000 */
.L_x_14766:
[----:B------:R-:W-:Y:S02]  /*21970*/  VIADD R20, R42, 0x30 ;  /* 0x000000302a147836 */ /* 0x000fe40000000000 */
[----:B------:R-:W-:Y:S02]  /*21980*/  IMAD.MOV.U32 R13, RZ, RZ, R40 ;  /* 0x000000ffff0d7224 */ /* 0x000fe400078e0028 */
[----:B------:R-:W-:-:S07]  /*21990*/  IMAD.MOV.U32 R0, RZ, RZ, R14 ;  /* 0x000000ffff007224 */ /* 0x000fce00078e000e */
[----:B------:R-:W-:Y:S05]  /*219a0*/  WARPSYNC.COLLECTIVE R15, `(.L_x_14767) ;  /* 0x000000000f087348 */ /* 0x000fea0003c00000 */
[----:B------:R0:W1:Y:S02]  /*219b0*/  SHFL.IDX P6, R14, R13, R12, R11 ;  /* 0x0000000c0d0e7389 */ /* 0x00006400000c000b */
[----:B01----:R-:W-:Y:S01]  /*219c0*/  ENDCOLLECTIVE ;  /* 0x000000000000791b */ /* 0x003fe20003800000 */
.L_x_14767:
[----:B------:R-:W-:Y:S02]  /*219d0*/  ULDC UR4, c[0x0][0xac8] ;  /* 0x0002b20000047ab9 */ /* 0x000fe40000000800 */
[----:B------:R-:W-:-:S04]  /*219e0*/  ISETP.GE.AND P0, PT, R44, UR4, PT ;  /* 0x000000042c007c0c */ /* 0x000fc8000bf06270 */
[-C--:B------:R-:W-:Y:S01]  /*219f0*/  ISETP.GE.OR P4, PT, R20, R45.reuse, P0 ;  /* 0x0000002d1400720c */ /* 0x080fe20000786670 */
[C---:B------:R-:W-:Y:S01]  /*21a00*/  VIADD R20, R42.reuse, 0x60 ;  /* 0x000000602a147836 */ /* 0x040fe20000000000 */
[----:B------:R-:W-:-:S04]  /*21a10*/  ISETP.GE.OR P3, PT, R42, R45, P0 ;  /* 0x0000002d2a00720c */ /* 0x000fc80000766670 */
[----:B------:R-:W-:Y:S01]  /*21a20*/  ISETP.GE.OR P2, PT, R20, R45, P0 ;  /* 0x0000002d1400720c */ /* 0x000fe20000746670 */
[----:B------:R-:W-:Y:S02]  /*21a30*/  IMAD.MOV.U32 R13, RZ, RZ, R41 ;  /* 0x000000ffff0d7224 */ /* 0x000fe400078e0029 */
[----:B------:R-:W-:Y:S02]  /*21a40*/  IMAD.MOV.U32 R12, RZ, RZ, 0x1 ;  /* 0x00000001ff0c7424 */ /* 0x000fe400078e00ff */
[----:B------:R-:W-:-:S08]  /*21a50*/  IMAD.MOV.U32 R3, RZ, RZ, R14 ;  /* 0x000000ffff037224 */ /* 0x000fd000078e000e */
[----:B------:R-:W-:Y:S05]  /*21a60*/  WARPSYNC.COLLECTIVE R15, `(.L_x_14768) ;  /* 0x000000000f087348 */ /* 0x000fea0003c00000 */
[----:B------:R0:W1:Y:S02]  /*21a70*/  SHFL.IDX P6, R14, R13, R12, R11 ;  /* 0x0000000c0d0e7389 */ /* 0x00006400000c000b */
[----:B01----:R-:W-:Y:S01]  /*21a80*/  ENDCOLLECTIVE ;  /* 0x000000000000791b */ /* 0x003fe20003800000 */
.L_x_14768:
[----:B------:R-:W-:-:S04]  /*21a90*/  @!P3 LEA R32, P5, R44, R3, 0x1 ;  /* 0x000000032c20b211 */ /* 0x000fc800078a08ff */
[----:B------:R-:W-:Y:S01]  /*21aa0*/  @!P3 LEA.HI.X R3, R44, R0, R43, 0x1, P5 ;  /* 0x000000002c03b211 */ /* 0x000fe200028f0c2b */
[----:B------:R-:W-:Y:S02]  /*21ab0*/  IMAD.MOV.U32 R13, RZ, RZ, R40 ;  /* 0x000000ffff0d7224 */ /* 0x000fe400078e0028 */
[----:B------:R-:W-:-:S07]  /*21ac0*/  IMAD.MOV.U32 R8, RZ, RZ, R14 ;  /* 0x000000ffff087224 */ /* 0x000fce00078e000e */
[----:B------:R-:W-:Y:S05]  /*21ad0*/  WARPSYNC.COLLECTIVE R15, `(.L_x_14769) ;  /* 0x000000000f087348 */ /* 0x000fea0003c00000 */
[----:B------:R0:W1:Y:S02]  /*21ae0*/  SHFL.IDX P6, R14, R13, R12, R11 ;  /* 0x0000000c0d0e7389 */ /* 0x00006400000c000b */
[----:B01----:R-:W-:Y:S01]  /*21af0*/  ENDCOLLECTIVE ;  /* 0x000000000000791b */ /* 0x003fe20003800000 */
.L_x_14769:
[----:B------:R-:W-:Y:S02]  /*21b00*/  IMAD.MOV.U32 R13, RZ, RZ, R41 ;  /* 0x000000ffff0d7224 */ /* 0x000fe400078e0029 */
[----:B------:R-:W-:Y:S02]  /*21b10*/  IMAD.MOV.U32 R12, RZ, RZ, 0x2 ;  /* 0x00000002ff0c7424 */ /* 0x000fe400078e00ff */
[----:B------:R-:W-:-:S07]  /*21b20*/  IMAD.MOV.U32 R9, RZ, RZ, R14 ;  /* 0x000000ffff097224 */ /* 0x000fce00078e000e */
[----:B------:R-:W-:Y:S05]  /*21b30*/  WARPSYNC.COLLECTIVE R15, `(.L_x_14770) ;  /* 0x000000000f087348 */ /* 0x000fea0003c00000 */
[----:B------:R0:W1:Y:S02]  /*21b40*/  SHFL.IDX P6, R14, R13, R12, R11 ;  /* 0x0000000c0d0e7389 */ /* 0x00006400000c000b */
[----:B01----:R-:W-:Y:S01]  /*21b50*/  ENDCOLLECTIVE ;  /* 0x000000000000791b */ /* 0x003fe20003800000 */
.L_x_14770:
        /* <DEDUP_REMOVED lines=11> */
.L_x_14771:
[----:B------:R-:W-:Y:S02]  /*21c10*/  IMAD.MOV.U32 R13, RZ, RZ, R41 ;  /* 0x000000ffff0d7224 */ /* 0x000fe400078e0029 */
[----:B------:R-:W-:Y:S01]  /*21c20*/  IMAD.MOV.U32 R12, RZ, RZ, 0x3 ;  /* 0x00000003ff0c7424 */ /* 0x000fe200078e00ff */
[----:B------:R-:W-:-:S13]  /*21c30*/  @!P2 LEA R46, P5, R44, R14, 0x1 ;  /* 0x0000000e2c2ea211 */ /* 0x000fda00078a08ff */
[----:B------:R-:W-:Y:S05]  /*21c40*/  WARPSYNC.COLLECTIVE R15, `(.L_x_14772) ;  /* 0x000000000f087348 */ /* 0x000fea0003c00000 */
[----:B------:R0:W1:Y:S02]  /*21c50*/  SHFL.IDX P6, R14, R13, R12, R11 ;  /* 0x0000000c0d0e7389 */ /* 0x00006400000c000b */
[----:B01----:R-:W-:Y:S01]  /*21c60*/  ENDCOLLECTIVE ;  /* 0x000000000000791b */ /* 0x003fe20003800000 */
.L_x_14772:
[----:B------:R-:W-:Y:S01]  /*21c70*/  @!P2 LEA.HI.X R47, R44, R10, R43, 0x1, P5 ;  /* 0x0000000a2c2fa211 */ /* 0x000fe200028f0c2b */
[----:B------:R-:W-:-:S04]  /*21c80*/  @!P2 IMAD.MOV.U32 R4, RZ, RZ, R46 ;  /* 0x000000ffff04a224 */ /* 0x000fc800078e002e */
[----:B------:R-:W-:-:S05]  /*21c90*/  @!P2 IMAD.MOV.U32 R5, RZ, RZ, R47 ;  /* 0x000000ffff05a224 */ /* 0x000fca00078e002f */
[----:B------:R0:W-:Y:S01]  /*21ca0*/  @!P2 ST.E.128 desc[UR42][R4.64], R28 ;  /* 0x0000001c0400a985 */ /* 0x0001e2000c101d2a */
[----:B------:R-:W-:Y:S02]  /*21cb0*/  IMAD.MOV.U32 R13, RZ, RZ, R40 ;  /* 0x000000ffff0d7224 */ /* 0x000fe400078e0028 */
[----:B------:R-:W-:-:S07]  /*21cc0*/  IMAD.MOV.U32 R0, RZ, RZ, R14 ;  /* 0x000000ffff007224 */ /* 0x000fce00078e000e */
[----:B0-----:R-:W-:Y:S05]  /*21cd0*/  WARPSYNC.COLLECTIVE R15, `(.L_x_14773) ;  /* 0x000000000f087348 */ /* 0x001fea0003c00000 */
[----:B------:R1:W2:Y:S02]  /*21ce0*/  SHFL.IDX P6, R14, R13, R12, R11 ;  /* 0x0000000c0d0e7389 */ /* 0x0002a400000c000b */
[----:B012---:R-:W-:Y:S01]  /*21cf0*/  ENDCOLLECTIVE ;  /* 0x000000000000791b */ /* 0x007fe20003800000 */
.L_x_14773:
[----:B------:R-:W-:Y:S05]  /*21d00*/  BRA `(.L_x_14774) ;  /* 0xffffff5000c87947 */ /* 0x000fea000383ffff */
.L_x_14568:
[----:B------:R-:W-:Y:S02]  /*21d10*/  IMAD.MOV.U32 R13, RZ, RZ, R4 ;  /* 0x000000ffff0d7224 */ /* 0x000fe400078e0004 */
[----:B------:R-:W-:Y:S02]  /*21d20*/  IMAD.MOV.U32 R12, RZ, RZ, RZ ;  /* 0x000000ffff0c7224 */ /* 0x000fe400078e00ff */
[----:B------:R-:W-:Y:S02]  /*21d30*/  IMAD.MOV.U32 R11, RZ, RZ, 0x1c1f ;  /* 0x00001c1fff0b7424 */ /* 0x000fe400078e00ff */
[----:B------:R-:W-:-:S07]  /*21d40*/  IMAD.MOV.U32 R15, RZ, RZ, -0x1 ;  /* 0xffffffffff0f7424 */ /* 0x000fce00078e00ff */
[----:B------:R-:W-:Y:S05]  /*21d50*/  WARPSYNC.COLLECTIVE R15, `(.L_x_14775) ;  /* 0x000000000f087348 */ /* 0x000fea0003c00000 */
[----:B------:R0:W1:Y:S02]  /*21d60*/  SHFL.IDX P6, R14, R13, R12, R11 ;  /* 0x0000000c0d0e7389 */ /* 0x00006400000c000b */
[----:B01----:R-:W-:Y:S01]  /*21d70*/  ENDCOLLECTIVE ;  /* 0x000000000000791b */ /* 0x003fe20003800000 */
.L_x_14775:
[----:B------:R-:W-:Y:S02]  /*21d80*/  IMAD.MOV.U32 R13, RZ, RZ, R3 ;  /* 0x000000ffff0d7224 */ /* 0x000fe400078e0003 */
[----:B------:R-:W-:-:S07]  /*21d90*/  IMAD.MOV.U32 R0, RZ, RZ, R14 ;  /* 0x000000ffff007224 */ /* 0x000fce00078e000e */
[----:B------:R-:W-:Y:S05]  /*21da0*/  WARPSYNC.COLLECTIVE R15, `(.L_x_14776) ;  /* 0x000000000f087348 */ /* 0x000fea0003c00000 */
[----:B------:R0:W1:Y:S02]  /*21db0*/  SHFL.IDX P6, R14, R13, R12, R11 ;  /* 0x0000000c0d0e7389 */ /* 0x00006400000c000b */
[----:B01----:R-:W-:Y:S01]  /*21dc0*/  ENDCOLLECTIVE ;  /* 0x000000000000791b */ /* 0x003fe20003800000 */
.L_x_14776:
[----:B------:R-:W-:Y:S05]  /*21dd0*/  BRA `(.L_x_14777) ;  /* 0xffffff5400a47947 */ /* 0x000fea000383ffff */
.L_x_14571:
        /* <DEDUP_REMOVED lines=8> */
.L_x_14779:
[----:B------:R-:W-:Y:S05]  /*21e60*/  BSYNC B1 ;  /* 0x0000000000017941 */ /* 0x000fea0003800000 */
.L_x_14778:
        /* <DEDUP_REMOVED lines=8> */
.L_x_14780:
[----:B------:R-:W-:Y:S05]  /*21ef0*/  BRA `(.L_x_14781) ;  /* 0xffffff5800007947 */ /* 0x000fea000383ffff */
.L_x_14575:
[----:B------:R-:W-:Y:S02]  /*21f00*/  IMAD.MOV.U32 R13, RZ, RZ, R20 ;  /* 0x000000ffff0d7224 */ /* 0x000fe400078e0014 */
[----:B------:R-:W-:Y:S02]  /*21f10*/  IMAD.MOV.U32 R12, RZ, RZ, RZ ;  /* 0x000000ffff0c7224 */ /* 0x000fe400078e00ff */
[----:B------:R-:W-:Y:S02]  /*21f20*/  IMAD.MOV.U32 R11, RZ, RZ, 0x181f ;  /* 0x0000181fff0b7424 */ /* 0x000fe400078e00ff */
[----:B------:R-:W-:Y:S02]  /*21f30*/  IMAD.MOV.U32 R15, RZ, RZ, -0x1 ;  /* 0xffffffffff0f7424 */ /* 0x000fe400078e00ff */
[----:B------:R-:W-:Y:S02]  /*21f40*/  IMAD R21, R24, R25, RZ ;  /* 0x0000001918157224 */ /* 0x000fe400078e02ff */
[----:B------:R-:W-:-:S07]  /*21f50*/  IMAD.IADD R24, R28, 0x1, R29 ;  /* 0x000000011c187824 */ /* 0x000fce00078e021d */
[----:B0-----:R-:W-:Y:S05]  /*21f60*/  WARPSYNC.COLLECTIVE R15, `(.L_x_14782) ;  /* 0x000000000f087348 */ /* 0x001fea0003c00000 */
[----:B------:R1:W2:Y:S02]  /*21f70*/  SHFL.IDX P6, R14, R13, R12, R11 ;  /* 0x0000000c0d0e7389 */ /* 0x0002a400000c000b */
[----:B012---:R-:W-:Y:S01]  /*21f80*/  ENDCOLLECTIVE ;  /* 0x000000000000791b */ /* 0x007fe20003800000 */
.L_x_14782:
[C---:B------:R-:W-:Y:S01]  /*21f90*/  VIADD R8, R24.reuse, 0x30 ;  /* 0x0000003018087836 */ /* 0x040fe20000000000 */
[----:B------:R-:W-:-:S04]  /*21fa0*/  ISETP.GE.OR P3, PT, R24, R21, P0 ;  /* 0x000000151800720c */ /* 0x000fc80000766670 */
[----:B------:R-:W-:Y:S01]  /*21fb0*/  ISETP.GE.OR P4, PT, R8, R21, P0 ;  /* 0x000000150800720c */ /* 0x000fe20000786670 */
[----:B------:R-:W-:Y:S02]  /*21fc0*/  VIADD R8, R24, 0x60 ;  /* 0x0000006018087836 */ /* 0x000fe40000000000 */
[----:B------:R-:W-:-:S03]  /*21fd0*/  IMAD.MOV.U32 R13, RZ, RZ, R7 ;  /* 0x000000ffff0d7224 */ /* 0x000fc600078e0007 */
[----:B------:R-:W-:Y:S01]  /*21fe0*/  ISETP.GE.OR P2, PT, R8, R21, P0 ;  /* 0x000000150800720c */ /* 0x000fe20000746670 */
[----:B------:R-:W-:-:S12]  /*21ff0*/  IMAD.MOV.U32 R0, RZ, RZ, R14 ;  /* 0x000000ffff007224 */ /* 0x000fd800078e000e */
[----:B------:R-:W-:Y:S05]  /*22000*/  WARPSYNC.COLLECTIVE R15, `(.L_x_14783) ;  /* 0x000000000f087348 */ /* 0x000fea0003c00000 */
[----:B------:R0:W1:Y:S02]  /*22010*/  SHFL.IDX P6, R14, R13, R12, R11 ;  /* 0x0000000c0d0e7389 */ /* 0x00006400000c000b */
[----:B01----:R-:W-:Y:S01]  /*22020*/  ENDCOLLECTIVE ;  /* 0x000000000000791b */ /* 0x003fe20003800000 */
.L_x_14783:
[----:B------:R-:W-:Y:S02]  /*22030*/  IMAD.MOV.U32 R13, RZ, RZ, R20 ;  /* 0x000000ffff0d7224 */ /* 0x000fe400078e0014 */
[----:B------:R-:W-:Y:S02]  /*22040*/  IMAD.MOV.U32 R12, RZ, RZ, 0x1 ;  /* 0x00000001ff0c7424 */ /* 0x000fe400078e00ff */
[----:B------:R-:W-:-:S07]  /*22050*/  IMAD.MOV.U32 R3, RZ, RZ, R14 ;  /* 0x000000ffff037224 */ /* 0x000fce00078e000e */
[----:B------:R-:W-:Y:S05]  /*22060*/  WARPSYNC.COLLECTIVE R15, `(.L_x_14784) ;  /* 0x000000000f087348 */ /* 0x000fea0003c00000 */
[----:B------:R0:W1:Y:S02]  /*22070*/  SHFL.IDX P6, R14, R13, R12, R11 ;  /* 0x0000000c0d0e7389 */ /* 0x00006400000c000b */
[----:B01----:R-:W-:Y:S01]  /*22080*/  ENDCOLLECTIVE ;  /* 0x000000000000791b */ /* 0x003fe20003800000 */
.L_x_14784:
[----:B------:R-:W-:-:S04]  /*22090*/  @!P3 LEA R10, P5, R44, R3, 0x1 ;  /* 0x000000032c0ab211 */ /* 0x000fc800078a08ff */
[----:B------:R-:W-:Y:S01]  /*220a0*/  @!P3 LEA.HI.X R3, R44, R0, R43, 0x1, P5 ;  /* 0x000000002c03b211 */ /* 0x000fe200028f0c2b */
[----:B------:R-:W-:Y:S02]  /*220b0*/  IMAD.MOV.U32 R13, RZ, RZ, R7 ;  /* 0x000000ffff0d7224 */ /* 0x000fe400078e0007 */
[----:B------:R-:W-:-:S07]  /*220c0*/  IMAD.MOV.U32 R4, RZ, RZ, R14 ;  /* 0x000000ffff047224 */ /* 0x000fce00078e000e */
[----:B------:R-:W-:Y:S05]  /*220d0*/  WARPSYNC.COLLECTIVE R15, `(.L_x_14785) ;  /* 0x000000000f087348 */ /* 0x000fea0003c00000 */
[----:B------:R0:W1:Y:S02]  /*220e0*/  SHFL.IDX P6, R14, R13, R12, R11 ;  /* 0x0000000c0d0e7389 */ /* 0x00006400000c000b */
[----:B01----:R-:W-:Y:S01]  /*220f0*/  ENDCOLLECTIVE ;  /* 0x000000000000791b */ /* 0x003fe20003800000 */
.L_x_14785:
[----:B------:R-:W-:Y:S02]  /*22100*/  IMAD.MOV.U32 R13, RZ, RZ, R20 ;  /* 0x000000ffff0d7224 */ /* 0x000fe400078e0014 */
[----:B------:R-:W-:Y:S02]  /*22110*/  IMAD.MOV.U32 R12, RZ, RZ, 0x2 ;  /* 0x00000002ff0c7424 */ /* 0x000fe400078e00ff */
[----:B------:R-:W-:-:S07]  /*22120*/  IMAD.MOV.U32 R5, RZ, RZ, R14 ;  /* 0x000000ffff057224 */ /* 0x000fce00078e000e */
[----:B------:R-:W-:Y:S05]  /*22130*/  WARPSYNC.COLLECTIVE R15, `(.L_x_14786) ;  /* 0x000000000f087348 */ /* 0x000fea0003c00000 */
[----:B------:R0:W1:Y:S02]  /*22140*/  SHFL.IDX P6, R14, R13, R12, R11 ;  /* 0x0000000c0d0e7389 */ /* 0x00006400000c000b */
[----:B01----:R-:W-:Y:S01]  /*22150*/  ENDCOLLECTIVE ;  /* 0x000000000000791b */ /* 0x003fe20003800000 */
.L_x_14786:
[----:B------:R-:W-:-:S04]  /*22160*/  @!P4 LEA R8, P1, R44, R5, 0x1 ;  /* 0x000000052c08c211 */ /* 0x000fc800078208ff */
[----:B------:R-:W-:Y:S01]  /*22170*/  @!P4 LEA.HI.X R9, R44, R4, R43, 0x1, P1 ;  /* 0x000000042c09c211 */ /* 0x000fe200008f0c2b */
[----:B------:R-:W-:Y:S02]  /*22180*/  IMAD.MOV.U32 R13, RZ, RZ, R7 ;  /* 0x000000ffff0d7224 */ /* 0x000fe400078e0007 */
[----:B------:R-:W-:-:S07]  /*22190*/  IMAD.MOV.U32 R6, RZ, RZ, R14 ;  /* 0x000000ffff067224 */ /* 0x000fce00078e000e */
[----:B------:R-:W-:Y:S05]  /*221a0*/  WARPSYNC.COLLECTIVE R15, `(.L_x_14787) ;  /* 0x000000000f087348 */ /* 0x000fea0003c00000 */
[----:B------:R0:W1:Y:S02]  /*221b0*/  SHFL.IDX P6, R14, R13, R12, R11 ;  /* 0x0000000c0d0e7389 */ /* 0x00006400000c000b */
[----:B01----:R-:W-:Y:S01]  /*221c0*/  ENDCOLLECTIVE ;  /* 0x000000000000791b */ /* 0x003fe20003800000 */
.L_x_14787:
[----:B------:R-:W-:Y:S02]  /*221d0*/  @!P3 IMAD.MOV.U32 R11, RZ, RZ, R3 ;  /* 0x000000ffff0bb224 */ /* 0x000fe400078e0003 */
[----:B------:R-:W-:Y:S02]  /*221e0*/  IMAD.MOV.U32 R13, RZ, RZ, R20 ;  /* 0x000000ffff0d7224 */ /* 0x000fe400078e0014 */
[----:B------:R-:W-:Y:S01]  /*221f0*/  IMAD.MOV.U32 R12, RZ, RZ, 0x3 ;  /* 0x00000003ff0c7424 */ /* 0x000fe200078e00ff */
        /* <DEDUP_REMOVED lines=9> */
.L_x_14788:
[----:B------:R0:W-:Y:S01]  /*22290*/  @!P2 ST.E.128 desc[UR42][R4.64], RZ ;  /* 0x000000ff0400a985 */ /* 0x0001e2000c101d2a */
[----:B------:R-:W-:Y:S02]  /*222a0*/  IMAD.MOV.U32 R13, RZ, RZ, R7 ;  /* 0x000000ffff0d7224 */ /* 0x000fe400078e0007 */
[----:B------:R-:W-:-:S07]  /*222b0*/  IMAD.MOV.U32 R0, RZ, RZ, R14 ;  /* 0x000000ffff007224 */ /* 0x000fce00078e000e */
[----:B0-----:R-:W-:Y:S05]  /*222c0*/  WARPSYNC.COLLECTIVE R15, `(.L_x_14789) ;  /* 0x000000000f087348 */ /* 0x001fea0003c00000 */
[----:B------:R1:W2:Y:S02]  /*222d0*/  SHFL.IDX P6, R14, R13, R12, R11 ;  /* 0x0000000c0d0e7389 */ /* 0x0002a400000c000b */
[----:B012---:R-:W-:Y:S01]  /*222e0*/  ENDCOLLECTIVE ;  /* 0x000000000000791b */ /* 0x007fe20003800000 */
.L_x_14789:
[----:B------:R-:W-:Y:S05]  /*222f0*/  BRA `(.L_x_14790) ;  /* 0xffffff6000147947 */ /* 0x000fea000383ffff */
.L_x_14602:
[----:B------:R-:W0:Y:S01]  /*22300*/  S2R R5, SR_TID.X ;  /* 0x0000000000057919 */ /* 0x000e220000002100 */
[----:B------:R-:W-:Y:S01]  /*22310*/  BSSY B1, `(.L_x_14791) ;  /* 0x000000a000017945 */ /* 0x000fe20003800000 */
[----:B------:R-:W-:Y:S02]  /*22320*/  IMAD.MOV.U32 R12, RZ, RZ, RZ ;  /* 0x000000ffff0c7224 */ /* 0x000fe400078e00ff */
[----:B------:R-:W-:Y:S02]  /*22330*/  IMAD.MOV.U32 R11, RZ, RZ, 0x1f ;  /* 0x0000001fff0b7424 */ /* 0x000fe400078e00ff */
[----:B------:R-:W-:Y:S01]  /*22340*/  IMAD.MOV.U32 R15, RZ, RZ, -0x1 ;  /* 0xffffffffff0f7424 */ /* 0x000fe200078e00ff */
[----:B0-----:R-:W-:-:S04]  /*22350*/  SHF.R.U32.HI R5, RZ, 0x5, R5 ;  /* 0x00000005ff057819 */ /* 0x001fc80000011605 */
[----:B------:R-:W-:-:S05]  /*22360*/  LOP3.LUT R5, R5, 0x3, RZ, 0xc0, !PT ;  /* 0x0000000305057812 */ /* 0x000fca00078ec0ff */
[----:B-1----:R-:W-:-:S07]  /*22370*/  IMAD.MOV.U32 R13, RZ, RZ, R5 ;  /* 0x000000ffff0d7224 */ /* 0x002fce00078e0005 */
[----:B------:R-:W-:Y:S05]  /*22380*/  WARPSYNC.COLLECTIVE R15, `(.L_x_14792) ;  /* 0x000000000f087348 */ /* 0x000fea0003c00000 */
[----:B------:R0:W1:Y:S02]  /*22390*/  SHFL.IDX P6, R14, R13, R12, R11 ;  /* 0x0000000c0d0e7389 */ /* 0x00006400000c000b */
[----:B01----:R-:W-:Y:S01]  /*223a0*/  ENDCOLLECTIVE ;  /* 0x000000000000791b */ /* 0x003fe20003800000 */
.L_x_14792:
[----:B------:R-:W-:Y:S05]  /*223b0*/  BSYNC B1 ;  /* 0x0000000000017941 */ /* 0x000fea0003800000 */
.L_x_14791:
[----:B------:R-:W-:Y:S05]  /*223c0*/  BRA `(.L_x_14793) ;  /* 0xffffff7c00b47947 */ /* 0x000fea000383ffff */
.L_x_14604:
[----:B------:R-:W-:Y:S01]  /*223d0*/  BSSY B1, `(.L_x_14794) ;  /* 0x0000006000017945 */ /* 0x000fe20003800000 */
[----:B------:R-:W-:-:S07]  /*223e0*/  IMAD.MOV.U32 R15, RZ, RZ, -0x1 ;  /* 0xffffffffff0f7424 */ /* 0x000fce00078e00ff */
[----:B01----:R-:W-:Y:S05]  /*223f0*/  WARPSYNC.COLLECTIVE R15, `(.L_x_14795) ;  /* 0x000000000f0c7348 */ /* 0x003fea0003c00000 */
[----:B------:R-:W-:Y:S02]  /*22400*/  ELECT P6, UR62, PT ;  /* 0x00000000003e782f */ /* 0x000fe400038c0000 */
[----:B------:R-:W-:Y:S01]  /*22410*/  MOV R14, UR62 ;  /* 0x0000003e000e7c02 */ /* 0x000fe20008000f00 */
[----:B01----:R-:W-:Y:S10]  /*22420*/  ENDCOLLECTIVE ;  /* 0x000000000000791b */ /* 0x003ff40003800000 */
.L_x_14795:
[----:B------:R-:W-:Y:S05]  /*22430*/  BSYNC B1 ;  /* 0x0000000000017941 */ /* 0x000fea0003800000 */
.L_x_14794:
[----:B------:R-:W-:Y:S05]  /*22440*/  BRA `(.L_x_14603) ;  /* 0xffffff7c00ac7947 */ /* 0x000fea000383ffff */
.L_x_14606:
[----:B0-----:R0:W2:Y:S02]  /*22450*/  SYNCS.PHASECHK.TRANS64.TRYWAIT P0, [R16+URZ+0x16820], R5 ;  /* 0x01682005100075a7 */ /* 0x0010a4000800017f */
[----:B--2---:R-:W-:Y:S05]  /*22460*/  @!P0 NANOSLEEP.SYNCS 0x989680 ;  /* 0x009896800000895d */ /* 0x004fea0003900000 */
[----:B------:R-:W2:Y:S02]  /*22470*/  @!P0 SYNCS.PHASECHK.TRANS64 P0, [R16+URZ+0x16820], R5 ;  /* 0x01682005100085a7 */ /* 0x000ea4000800007f */
[----:B--2---:R-:W-:Y:S05]  /*22480*/  @!P0 BRA `(.L_x_14606) ;  /* 0xfffffffc00f08947 */ /* 0x004fea000383ffff */
[----:B------:R-:W-:Y:S05]  /*22490*/  BRA `(.L_x_14796) ;  /* 0xffffff7c00bc7947 */ /* 0x000fea000383ffff */
.L_x_14610:
[----:B0-----:R0:W2:Y:S02]  /*224a0*/  SYNCS.PHASECHK.TRANS64.TRYWAIT P0, [R5+URZ+0x168a0], R7 ;  /* 0x0168a007050075a7 */ /* 0x0010a4000800017f */
[----:B--2---:R-:W-:Y:S05]  /*224b0*/  @!P0 NANOSLEEP.SYNCS 0x989680 ;  /* 0x009896800000895d */ /* 0x004fea0003900000 */
[----:B------:R-:W2:Y:S02]  /*224c0*/  @!P0 SYNCS.PHASECHK.TRANS64 P0, [R5+URZ+0x168a0], R7 ;  /* 0x0168a007050085a7 */ /* 0x000ea4000800007f */
[----:B--2---:R-:W-:Y:S05]  /*224d0*/  @!P0 BRA `(.L_x_14610) ;  /* 0xfffffffc00f08947 */ /* 0x004fea000383ffff */
[----:B------:R-:W-:Y:S05]  /*224e0*/  BRA `(.L_x_14797) ;  /* 0xffffff7c00d87947 */ /* 0x000fea000383ffff */
.L_x_14615:
[----:B-1----:R1:W2:Y:S02]  /*224f0*/  SYNCS.PHASECHK.TRANS64.TRYWAIT P0, [R5+URZ+0x168c0], R7 ;  /* 0x0168c007050075a7 */ /* 0x0022a4000800017f */
[----:B--2---:R-:W-:Y:S05]  /*22500*/  @!P0 NANOSLEEP.SYNCS 0x989680 ;  /* 0x009896800000895d */ /* 0x004fea0003900000 */
[----:B------:R-:W2:Y:S02]  /*22510*/  @!P0 SYNCS.PHASECHK.TRANS64 P0, [R5+URZ+0x168c0], R7 ;  /* 0x0168c007050085a7 */ /* 0x000ea4000800007f */
[----:B--2---:R-:W-:Y:S05]  /*22520*/  @!P0 BRA `(.L_x_14615) ;  /* 0xfffffffc00f08947 */ /* 0x004fea000383ffff */
[----:B------:R-:W-:Y:S05]  /*22530*/  BRA `(.L_x_14798) ;  /* 0xffffff8000587947 */ /* 0x000fea000383ffff */
.L_x_14622:
[----:B0-----:R0:W2:Y:S02]  /*22540*/  SYNCS.PHASECHK.TRANS64.TRYWAIT P1, [R5+URZ+0x168a0], R7 ;  /* 0x0168a007050075a7 */ /* 0x0010a4000802017f */
[----:B--2---:R-:W-:Y:S05]  /*22550*/  @!P1 NANOSLEEP.SYNCS 0x989680 ;  /* 0x009896800000995d */ /* 0x004fea0003900000 */
[----:B------:R-:W2:Y:S02]  /*22560*/  @!P1 SYNCS.PHASECHK.TRANS64 P1, [R5+URZ+0x168a0], R7 ;  /* 0x0168a007050095a7 */ /* 0x000ea4000802007f */
[----:B--2---:R-:W-:Y:S05]  /*22570*/  @!P1 BRA `(.L_x_14622) ;  /* 0xfffffffc00f09947 */ /* 0x004fea000383ffff */
[----:B------:R-:W-:Y:S05]  /*22580*/  BRA `(.L_x_14799) ;  /* 0xffffff8400247947 */ /* 0x000fea000383ffff */
.L_x_14627:
[----:B-1----:R1:W2:Y:S02]  /*22590*/  SYNCS.PHASECHK.TRANS64.TRYWAIT P1, [R5+URZ+0x168c0], R7 ;  /* 0x0168c007050075a7 */ /* 0x0022a4000802017f */
[----:B--2---:R-:W-:Y:S05]  /*225a0*/  @!P1 NANOSLEEP.SYNCS 0x989680 ;  /* 0x009896800000995d */ /* 0x004fea0003900000 */
[----:B------:R-:W2:Y:S02]  /*225b0*/  @!P1 SYNCS.PHASECHK.TRANS64 P1, [R5+URZ+0x168c0], R7 ;  /* 0x0168c007050095a7 */ /* 0x000ea4000802007f */
[----:B--2---:R-:W-:Y:S05]  /*225c0*/  @!P1 BRA `(.L_x_14627) ;  /* 0xfffffffc00f09947 */ /* 0x004fea000383ffff */
[----:B------:R-:W-:Y:S05]  /*225d0*/  BRA `(.L_x_14800) ;  /* 0xffffff84009c7947 */ /* 0x000fea000383ffff */
.L_x_14650:
        /* <DEDUP_REMOVED lines=11> */
.L_x_14802:
[----:B------:R-:W-:Y:S05]  /*22690*/  BSYNC B0 ;  /* 0x0000000000007941 */ /* 0x000fea0003800000 */
.L_x_14801:
[----:B------:R-:W-:Y:S05]  /*226a0*/  BRA `(.L_x_14803) ;  /* 0xffffff9400b07947 */ /* 0x000fea000383ffff */
.L_x_14653:
[----:B0-----:R0:W1:Y:S02]  /*226b0*/  SYNCS.PHASECHK.TRANS64.TRYWAIT P0, [R3+URZ+0x16840], R4 ;  /* 0x01684004030075a7 */ /* 0x001064000800017f */
[----:B-1----:R-:W-:Y:S05]  /*226c0*/  @!P0 NANOSLEEP.SYNCS 0x989680 ;  /* 0x009896800000895d */ /* 0x002fea0003900000 */
[----:B------:R-:W1:Y:S02]  /*226d0*/  @!P0 SYNCS.PHASECHK.TRANS64 P0, [R3+URZ+0x16840], R4 ;  /* 0x01684004030085a7 */ /* 0x000e64000800007f */
[----:B-1----:R-:W-:Y:S05]  /*226e0*/  @!P0 BRA `(.L_x_14653) ;  /* 0xfffffffc00f08947 */ /* 0x002fea000383ffff */
[----:B------:R-:W-:Y:S05]  /*226f0*/  BRA `(.L_x_14804) ;  /* 0xffffff9800047947 */ /* 0x000fea000383ffff */
.L_x_14654:
        /* <DEDUP_REMOVED lines=8> */
.L_x_14806:
[----:B------:R-:W-:Y:S05]  /*22780*/  BSYNC B0 ;  /* 0x0000000000007941 */ /* 0x000fea0003800000 */
.L_x_14805:
        /* <DEDUP_REMOVED lines=9> */
.L_x_14807:
[----:B------:R-:W-:Y:S02]  /*22820*/  IMAD.MOV.U32 R13, RZ, RZ, R2 ;  /* 0x000000ffff0d7224 */ /* 0x000fe400078e0002 */
[----:B------:R-:W-:Y:S02]  /*22830*/  IMAD.MOV.U32 R12, RZ, RZ, 0x1 ;  /* 0x00000001ff0c7424 */ /* 0x000fe400078e00ff */
[----:B------:R-:W-:-:S07]  /*22840*/  IMAD.MOV.U32 R7, RZ, RZ, R14 ;  /* 0x000000ffff077224 */ /* 0x000fce00078e000e */
[----:B------:R-:W-:Y:S05]  /*22850*/  WARPSYNC.COLLECTIVE R15, `(.L_x_14808) ;  /* 0x000000000f087348 */ /* 0x000fea0003c00000 */
[----:B------:R0:W1:Y:S02]  /*22860*/  SHFL.IDX P6, R14, R13, R12, R11 ;  /* 0x0000000c0d0e7389 */ /* 0x00006400000c000b */
[----:B01----:R-:W-:Y:S01]  /*22870*/  ENDCOLLECTIVE ;  /* 0x000000000000791b */ /* 0x003fe20003800000 */
.L_x_14808:
        /* <DEDUP_REMOVED lines=15> */
.L_x_14809:
[----:B------:R-:W-:Y:S02]  /*22970*/  @P0 IMAD R8, R5, 0x2, R16 ;  /* 0x0000000205080824 */ /* 0x000fe400078e0210 */
[----:B------:R-:W-:Y:S02]  /*22980*/  IMAD.MOV.U32 R13, RZ, RZ, R2 ;  /* 0x000000ffff0d7224 */ /* 0x000fe400078e0002 */
[----:B------:R-:W-:Y:S02]  /*22990*/  IMAD.MOV.U32 R12, RZ, RZ, 0x2 ;  /* 0x00000002ff0c7424 */ /* 0x000fe400078e00ff */
[----:B------:R-:W-:-:S07]  /*229a0*/  IMAD.MOV.U32 R7, RZ, RZ, R14 ;  /* 0x000000ffff077224 */ /* 0x000fce00078e000e */
[----:B------:R-:W-:Y:S05]  /*229b0*/  WARPSYNC.COLLECTIVE R15, `(.L_x_14810) ;  /* 0x000000000f087348 */ /* 0x000fea0003c00000 */
[----:B------:R0:W1:Y:S02]  /*229c0*/  SHFL.IDX P6, R14, R13, R12, R11 ;  /* 0x0000000c0d0e7389 */ /* 0x00006400000c000b */
[----:B01----:R-:W-:Y:S01]  /*229d0*/  ENDCOLLECTIVE ;  /* 0x000000000000791b */ /* 0x003fe20003800000 */
.L_x_14810:
        /* <DEDUP_REMOVED lines=15> */
.L_x_14811:
[----:B------:R-:W-:Y:S02]  /*22ad0*/  @P0 IMAD R8, R5, 0x2, R16 ;  /* 0x0000000205080824 */ /* 0x000fe400078e0210 */
[----:B------:R-:W-:Y:S02]  /*22ae0*/  IMAD.MOV.U32 R13, RZ, RZ, R2 ;  /* 0x000000ffff0d7224 */ /* 0x000fe400078e0002 */
[----:B------:R-:W-:Y:S02]  /*22af0*/  IMAD.MOV.U32 R12, RZ, RZ, 0x3 ;  /* 0x00000003ff0c7424 */ /* 0x000fe400078e00ff */
[----:B------:R-:W-:-:S07]  /*22b00*/  IMAD.MOV.U32 R7, RZ, RZ, R14 ;  /* 0x000000ffff077224 */ /* 0x000fce00078e000e */
[----:B------:R-:W-:Y:S05]  /*22b10*/  WARPSYNC.COLLECTIVE R15, `(.L_x_14812) ;  /* 0x000000000f087348 */ /* 0x000fea0003c00000 */
[----:B------:R0:W1:Y:S02]  /*22b20*/  SHFL.IDX P6, R14, R13, R12, R11 ;  /* 0x0000000c0d0e7389 */ /* 0x00006400000c000b */
[----:B01----:R-:W-:Y:S01]  /*22b30*/  ENDCOLLECTIVE ;  /* 0x000000000000791b */ /* 0x003fe20003800000 */
.L_x_14812:
        /* <DEDUP_REMOVED lines=15> */
.L_x_14813:
[----:B------:R-:W-:Y:S02]  /*22c30*/  @P0 IMAD R8, R5, 0x2, R16 ;  /* 0x0000000205080824 */ /* 0x000fe400078e0210 */
[----:B------:R-:W-:Y:S02]  /*22c40*/  IMAD.MOV.U32 R13, RZ, RZ, R2 ;  /* 0x000000ffff0d7224 */ /* 0x000fe400078e0002 */
[----:B------:R-:W-:Y:S02]  /*22c50*/  IMAD.MOV.U32 R12, RZ, RZ, 0x4 ;  /* 0x00000004ff0c7424 */ /* 0x000fe400078e00ff */
[----:B------:R-:W-:-:S07]  /*22c60*/  IMAD.MOV.U32 R7, RZ, RZ, R14 ;  /* 0x000000ffff077224 */ /* 0x000fce00078e000e */
[----:B------:R-:W-:Y:S05]  /*22c70*/  WARPSYNC.COLLECTIVE R15, `(.L_x_14814) ;  /* 0x000000000f087348 */ /* 0x000fea0003c00000 */
[----:B------:R0:W1:Y:S02]  /*22c80*/  SHFL.IDX P6, R14, R13, R12, R11 ;  /* 0x0000000c0d0e7389 */ /* 0x00006400000c000b */
[----:B01----:R-:W-:Y:S01]  /*22c90*/  ENDCOLLECTIVE ;  /* 0x000000000000791b */ /* 0x003fe20003800000 */
.L_x_14814:
        /* <DEDUP_REMOVED lines=15> */
.L_x_14815:
[----:B------:R-:W-:Y:S02]  /*22d90*/  @P0 IMAD R8, R5, 0x2, R16 ;  /* 0x0000000205080824 */ /* 0x000fe400078e0210 */
[----:B------:R-:W-:Y:S02]  /*22da0*/  IMAD.MOV.U32 R13, RZ, RZ, R2 ;  /* 0x000000ffff0d7224 */ /* 0x000fe400078e0002 */
[----:B------:R-:W-:Y:S02]  /*22db0*/  IMAD.MOV.U32 R12, RZ, RZ, 0x5 ;  /* 0x00000005ff0c7424 */ /* 0x000fe400078e00ff */
[----:B------:R-:W-:-:S07]  /*22dc0*/  IMAD.MOV.U32 R7, RZ, RZ, R14 ;  /* 0x000000ffff077224 */ /* 0x000fce00078e000e */
[----:B------:R-:W-:Y:S05]  /*22dd0*/  WARPSYNC.COLLECTIVE R15, `(.L_x_14816) ;  /* 0x000000000f087348 */ /* 0x000fea0003c00000 */
[----:B------:R0:W1:Y:S02]  /*22de0*/  SHFL.IDX P6, R14, R13, R12, R11 ;  /* 0x0000000c0d0e7389 */ /* 0x00006400000c000b */
[----:B01----:R-:W-:Y:S01]  /*22df0*/  ENDCOLLECTIVE ;  /* 0x000000000000791b */ /* 0x003fe20003800000 */
.L_x_14816:
        /* <DEDUP_REMOVED lines=15> */
.L_x_14817:
[----:B------:R-:W-:Y:S02]  /*22ef0*/  @P0 IMAD R8, R5, 0x2, R16 ;  /* 0x0000000205080824 */ /* 0x000fe400078e0210 */
[----:B------:R-:W-:Y:S02]  /*22f00*/  IMAD.MOV.U32 R13, RZ, RZ, R2 ;  /* 0x000000ffff0d7224 */ /* 0x000fe400078e0002 */
[----:B------:R-:W-:Y:S02]  /*22f10*/  IMAD.MOV.U32 R12, RZ, RZ, 0x6 ;  /* 0x00000006ff0c7424 */ /* 0x000fe400078e00ff */
[----:B------:R-:W-:-:S07]  /*22f20*/  IMAD.MOV.U32 R7, RZ, RZ, R14 ;  /* 0x000000ffff077224 */ /* 0x000fce00078e000e */
[----:B------:R-:W-:Y:S05]  /*22f30*/  WARPSYNC.COLLECTIVE R15, `(.L_x_14818) ;  /* 0x000000000f087348 */ /* 0x000fea0003c00000 */
[----:B------:R0:W1:Y:S02]  /*22f40*/  SHFL.IDX P6, R14, R13, R12, R11 ;  /* 0x0000000c0d0e7389 */ /* 0x00006400000c000b */
[----:B01----:R-:W-:Y:S01]  /*22f50*/  ENDCOLLECTIVE ;  /* 0x000000000000791b */ /* 0x003fe20003800000 */
.L_x_14818:
        /* <DEDUP_REMOVED lines=15> */
.L_x_14819:
[----:B------:R-:W-:Y:S02]  /*23050*/  @P0 IMAD R8, R5, 0x2, R16 ;  /* 0x0000000205080824 */ /* 0x000fe400078e0210 */
[----:B------:R-:W-:Y:S02]  /*23060*/  IMAD.MOV.U32 R13, RZ, RZ, R2 ;  /* 0x000000ffff0d7224 */ /* 0x000fe400078e0002 */
[----:B------:R-:W-:Y:S02]  /*23070*/  IMAD.MOV.U32 R12, RZ, RZ, 0x7 ;  /* 0x00000007ff0c7424 */ /* 0x000fe400078e00ff */
[----:B------:R-:W-:-:S07]  /*23080*/  IMAD.MOV.U32 R7, RZ, RZ, R14 ;  /* 0x000000ffff077224 */ /* 0x000fce00078e000e */
[----:B------:R-:W-:Y:S05]  /*23090*/  WARPSYNC.COLLECTIVE R15, `(.L_x_14820) ;  /* 0x000000000f087348 */ /* 0x000fea0003c00000 */
[----:B------:R0:W1:Y:S02]  /*230a0*/  SHFL.IDX P6, R14, R13, R12, R11 ;  /* 0x0000000c0d0e7389 */ /* 0x00006400000c000b */
[----:B01----:R-:W-:Y:S01]  /*230b0*/  ENDCOLLECTIVE ;  /* 0x000000000000791b */ /* 0x003fe20003800000 */
.L_x_14820:
        /* <DEDUP_REMOVED lines=10> */
.L_x_14821:
[----:B------:R-:W-:Y:S01]  /*23160*/  @!PT LDS RZ, [RZ] ;  /* 0x00000000fffff984 */ /* 0x000fe20000000800 */
[----:B------:R-:W-:Y:S01]  /*23170*/  @!PT LDS RZ, [RZ] ;  /* 0x00000000fffff984 */ /* 0x000fe20000000800 */
[----:B------:R-:W-:Y:S01]  /*23180*/  @!PT LDS RZ, [RZ] ;  /* 0x00000000fffff984 */ /* 0x000fe20000000800 */
[----:B------:R0:W-:Y:S01]  /*23190*/  @P0 LDGSTS.E.BYPASS.LTC128B.128 [R8+0x11400], desc[UR42][R6.64], !P2 ;  /* 0x1140000006080fae */ /* 0x0001e2000d101d6a */
[----:B------:R-:W-:Y:S01]  /*231a0*/  IMAD.MOV.U32 R0, RZ, RZ, R14 ;  /* 0x000000ffff007224 */ /* 0x000fe200078e000e */
[----:B------:R-:W-:Y:S06]  /*231b0*/  BRA `(.L_x_14822) ;  /* 0xffffff94000c7947 */ /* 0x000fec000383ffff */
.L_x_14659:
        /* <DEDUP_REMOVED lines=9> */
.L_x_14823:
[C---:B------:R-:W-:Y:S01]  /*23250*/  VIADD R9, R25.reuse, 0x10 ;  /* 0x0000001019097836 */ /* 0x040fe20000000000 */
[----:B------:R-:W-:Y:S01]  /*23260*/  ISETP.GE.AND P1, PT, R25, R2, PT ;  /* 0x000000021900720c */ /* 0x000fe20003f26270 */
[----:B------:R-:W-:Y:S02]  /*23270*/  IMAD.MOV.U32 R13, RZ, RZ, R0 ;  /* 0x000000ffff0d7224 */ /* 0x000fe400078e0000 */
[----:B------:R-:W-:-:S10]  /*23280*/  IMAD.MOV.U32 R6, RZ, RZ, R14 ;  /* 0x000000ffff067224 */ /* 0x000fd400078e000e */
[----:B------:R-:W-:Y:S05]  /*23290*/  WARPSYNC.COLLECTIVE R15, `(.L_x_14824) ;  /* 0x000000000f087348 */ /* 0x000fea0003c00000 */
[----:B------:R0:W1:Y:S02]  /*232a0*/  SHFL.IDX P6, R14, R13, R12, R11 ;  /* 0x0000000c0d0e7389 */ /* 0x00006400000c000b */
[----:B01----:R-:W-:Y:S01]  /*232b0*/  ENDCOLLECTIVE ;  /* 0x000000000000791b */ /* 0x003fe20003800000 */
.L_x_14824:
[----:B------:R-:W-:Y:S02]  /*232c0*/  IMAD.MOV.U32 R13, RZ, RZ, R4 ;  /* 0x000000ffff0d7224 */ /* 0x000fe400078e0004 */
[----:B------:R-:W-:Y:S02]  /*232d0*/  IMAD.MOV.U32 R12, RZ, RZ, 0x1 ;  /* 0x00000001ff0c7424 */ /* 0x000fe400078e00ff */
[----:B------:R-:W-:-:S07]  /*232e0*/  IMAD.MOV.U32 R7, RZ, RZ, R14 ;  /* 0x000000ffff077224 */ /* 0x000fce00078e000e */
[----:B------:R-:W-:Y:S05]  /*232f0*/  WARPSYNC.COLLECTIVE R15, `(.L_x_14825) ;  /* 0x000000000f087348 */ /* 0x000fea0003c00000 */
[----:B------:R0:W1:Y:S02]  /*23300*/  SHFL.IDX P6, R14, R13, R12, R11 ;  /* 0x0000000c0d0e7389 */ /* 0x00006400000c000b */
[----:B01----:R-:W-:Y:S01]  /*23310*/  ENDCOLLECTIVE ;  /* 0x000000000000791b */ /* 0x003fe20003800000 */
.L_x_14825:
        /* <DEDUP_REMOVED lines=15> */
.L_x_14826:
[----:B------:R-:W-:Y:S02]  /*23410*/  IMAD.MOV.U32 R13, RZ, RZ, R4 ;  /* 0x000000ffff0d7224 */ /* 0x000fe400078e0004 */
[----:B------:R-:W-:Y:S02]  /*23420*/  IMAD.MOV.U32 R12, RZ, RZ, 0x2 ;  /* 0x00000002ff0c7424 */ /* 0x000fe400078e00ff */
[----:B------:R-:W-:-:S07]  /*23430*/  IMAD.MOV.U32 R7, RZ, RZ, R14 ;  /* 0x000000ffff077224 */ /* 0x000fce00078e000e */
[----:B------:R-:W-:Y:S05]  /*23440*/  WARPSYNC.COLLECTIVE R15, `(.L_x_14827) ;  /* 0x000000000f087348 */ /* 0x000fea0003c00000 */
[----:B------:R0:W1:Y:S02]  /*23450*/  SHFL.IDX P6, R14, R13, R12, R11 ;  /* 0x0000000c0d0e7389 */ /* 0x00006400000c000b */
[----:B01----:R-:W-:Y:S01]  /*23460*/  ENDCOLLECTIVE ;  /* 0x000000000000791b */ /* 0x003fe20003800000 */
.L_x_14827:
        /* <DEDUP_REMOVED lines=16> */
.L_x_14828:
[----:B------:R-:W-:Y:S02]  /*23570*/  IMAD.MOV.U32 R13, RZ, RZ, R4 ;  /* 0x000000ffff0d7224 */ /* 0x000fe400078e0004 */
[----:B------:R-:W-:Y:S02]  /*23580*/  IMAD.MOV.U32 R12, RZ, RZ, 0x3 ;  /* 0x00000003ff0c7424 */ /* 0x000fe400078e00ff */
[----:B------:R-:W-:-:S07]  /*23590*/  IMAD.MOV.U32 R7, RZ, RZ, R14 ;  /* 0x000000ffff077224 */ /* 0x000fce00078e000e */
[----:B------:R-:W-:Y:S05]  /*235a0*/  WARPSYNC.COLLECTIVE R15, `(.L_x_14829) ;  /* 0x000000000f087348 */ /* 0x000fea0003c00000 */
[----:B------:R0:W1:Y:S02]  /*235b0*/  SHFL.IDX P6, R14, R13, R12, R11 ;  /* 0x0000000c0d0e7389 */ /* 0x00006400000c000b */
[----:B01----:R-:W-:Y:S01]  /*235c0*/  ENDCOLLECTIVE ;  /* 0x000000000000791b */ /* 0x003fe20003800000 */
.L_x_14829:
        /* <DEDUP_REMOVED lines=16> */
.L_x_14830:
[----:B------:R-:W-:Y:S02]  /*236d0*/  IMAD.MOV.U32 R13, RZ, RZ, R4 ;  /* 0x000000ffff0d7224 */ /* 0x000fe400078e0004 */
[----:B------:R-:W-:Y:S02]  /*236e0*/  IMAD.MOV.U32 R12, RZ, RZ, 0x4 ;  /* 0x00000004ff0c7424 */ /* 0x000fe400078e00ff */
[----:B------:R-:W-:-:S07]  /*236f0*/  IMAD.MOV.U32 R7, RZ, RZ, R14 ;  /* 0x000000ffff077224 */ /* 0x000fce00078e000e */
[----:B------:R-:W-:Y:S05]  /*23700*/  WARPSYNC.COLLECTIVE R15, `(.L_x_14831) ;  /* 0x000000000f087348 */ /* 0x000fea0003c00000 */
[----:B------:R0:W1:Y:S02]  /*23710*/  SHFL.IDX P6, R14, R13, R12, R11 ;  /* 0x0000000c0d0e7389 */ /* 0x00006400000c000b */
[----:B01----:R-:W-:Y:S01]  /*23720*/  ENDCOLLECTIVE ;  /* 0x000000000000791b */ /* 0x003fe20003800000 */
.L_x_14831:
        /* <DEDUP_REMOVED lines=16> */
.L_x_14832:
[----:B------:R-:W-:Y:S02]  /*23830*/  IMAD.MOV.U32 R13, RZ, RZ, R4 ;  /* 0x000000ffff0d7224 */ /* 0x000fe400078e0004 */
[----:B------:R-:W-:Y:S02]  /*23840*/  IMAD.MOV.U32 R12, RZ, RZ, 0x5 ;  /* 0x00000005ff0c7424 */ /* 0x000fe400078e00ff */
[----:B------:R-:W-:-:S07]  /*23850*/  IMAD.MOV.U32 R7, RZ, RZ, R14 ;  /* 0x000000ffff077224 */ /* 0x000fce00078e000e */
[----:B------:R-:W-:Y:S05]  /*23860*/  WARPSYNC.COLLECTIVE R15, `(.L_x_14833) ;  /* 0x000000000f087348 */ /* 0x000fea0003c00000 */
[----:B------:R0:W1:Y:S02]  /*23870*/  SHFL.IDX P6, R14, R13, R12, R11 ;  /* 0x0000000c0d0e7389 */ /* 0x00006400000c000b */
[----:B01----:R-:W-:Y:S01]  /*23880*/  ENDCOLLECTIVE ;  /* 0x000000000000791b */ /* 0x003fe20003800000 */
.L_x_14833:
        /* <DEDUP_REMOVED lines=16> */
.L_x_14834:
[----:B------:R-:W-:Y:S02]  /*23990*/  IMAD.MOV.U32 R13, RZ, RZ, R4 ;  /* 0x000000ffff0d7224 */ /* 0x000fe400078e0004 */
[----:B------:R-:W-:Y:S02]  /*239a0*/  IMAD.MOV.U32 R12, RZ, RZ, 0x6 ;  /* 0x00000006ff0c7424 */ /* 0x000fe400078e00ff */
[----:B------:R-:W-:-:S07]  /*239b0*/  IMAD.MOV.U32 R7, RZ, RZ, R14 ;  /* 0x000000ffff077224 */ /* 0x000fce00078e000e */
[----:B------:R-:W-:Y:S05]  /*239c0*/  WARPSYNC.COLLECTIVE R15, `(.L_x_14835) ;  /* 0x000000000f087348 */ /* 0x000fea0003c00000 */
[----:B------:R0:W1:Y:S02]  /*239d0*/  SHFL.IDX P6, R14, R13, R12, R11 ;  /* 0x0000000c0d0e7389 */ /* 0x00006400000c000b */
[----:B01----:R-:W-:Y:S01]  /*239e0*/  ENDCOLLECTIVE ;  /* 0x000000000000791b */ /* 0x003fe20003800000 */
.L_x_14835:
        /* <DEDUP_REMOVED lines=16> */
.L_x_14836:
[----:B------:R-:W-:Y:S02]  /*23af0*/  IMAD.MOV.U32 R13, RZ, RZ, R4 ;  /* 0x000000ffff0d7224 */ /* 0x000fe400078e0004 */
[----:B------:R-:W-:Y:S02]  /*23b00*/  IMAD.MOV.U32 R12, RZ, RZ, 0x7 ;  /* 0x00000007ff0c7424 */ /* 0x000fe400078e00ff */
[----:B------:R-:W-:-:S07]  /*23b10*/  IMAD.MOV.U32 R7, RZ, RZ, R14 ;  /* 0x000000ffff077224 */ /* 0x000fce00078e000e */
[----:B------:R-:W-:Y:S05]  /*23b20*/  WARPSYNC.COLLECTIVE R15, `(.L_x_14837) ;  /* 0x000000000f087348 */ /* 0x000fea0003c00000 */
[----:B------:R0:W1:Y:S02]  /*23b30*/  SHFL.IDX P6, R14, R13, R12, R11 ;  /* 0x0000000c0d0e7389 */ /* 0x00006400000c000b */
[----:B01----:R-:W-:Y:S01]  /*23b40*/  ENDCOLLECTIVE ;  /* 0x000000000000791b */ /* 0x003fe20003800000 */
.L_x_14837:
        /* <DEDUP_REMOVED lines=11> */
.L_x_14838:
        /* <DEDUP_REMOVED lines=12> */
.L_x_14839:
        /* <DEDUP_REMOVED lines=14> */
.L_x_14840:
[----:B------:R-:W-:Y:S02]  /*23da0*/  IMAD.MOV.U32 R13, RZ, RZ, R3 ;  /* 0x000000ffff0d7224 */ /* 0x000fe400078e0003 */
[----:B------:R-:W-:Y:S02]  /*23db0*/  IMAD.MOV.U32 R12, RZ, RZ, 0x1 ;  /* 0x00000001ff0c7424 */ /* 0x000fe400078e00ff */
[----:B------:R-:W-:-:S07]  /*23dc0*/  IMAD.MOV.U32 R8, RZ, RZ, R14 ;  /* 0x000000ffff087224 */ /* 0x000fce00078e000e */
[----:B------:R-:W-:Y:S05]  /*23dd0*/  WARPSYNC.COLLECTIVE R15, `(.L_x_14841) ;  /* 0x000000000f087348 */ /* 0x000fea0003c00000 */
[----:B------:R0:W1:Y:S02]  /*23de0*/  SHFL.IDX P6, R14, R13, R12, R11 ;  /* 0x0000000c0d0e7389 */ /* 0x00006400000c000b */
[----:B01----:R-:W-:Y:S01]  /*23df0*/  ENDCOLLECTIVE ;  /* 0x000000000000791b */ /* 0x003fe20003800000 */
.L_x_14841:
        /* <DEDUP_REMOVED lines=8> */
[----:B------:R0:W-:Y:S02]  /*23e80*/  @!P1 LDGSTS.E.BYPASS.LTC128B.128 [R10+0xc400], desc[UR42][R6.64], !P0 ;  /* 0x0c400000060a9fae */ /* 0x0001e4000c101d6a */
[----:B------:R-:W-:Y:S01]  /*23e90*/  ISETP.GE.AND P1, PT, R0, R2, PT ;  /* 0x000000020000720c */ /* 0x000fe20003f26270 */
[----:B------:R-:W-:-:S12]  /*23ea0*/  IMAD.MOV.U32 R0, RZ, RZ, R14 ;  /* 0x000000ffff007224 */ /* 0x000fd800078e000e */
[----:B0-----:R-:W-:Y:S05]  /*23eb0*/  WARPSYNC.COLLECTIVE R15, `(.L_x_14842) ;  /* 0x000000000f087348 */ /* 0x001fea0003c00000 */
[----:B------:R1:W2:Y:S02]  /*23ec0*/  SHFL.IDX P6, R14, R13, R12, R11 ;  /* 0x0000000c0d0e7389 */ /* 0x0002a400000c000b */
[----:B012---:R-:W-:Y:S01]  /*23ed0*/  ENDCOLLECTIVE ;  /* 0x000000000000791b */ /* 0x007fe20003800000 */
.L_x_14842:
[----:B------:R-:W-:Y:S02]  /*23ee0*/  IMAD.MOV.U32 R13, RZ, RZ, R3 ;  /* 0x000000ffff0d7224 */ /* 0x000fe400078e0003 */
[----:B------:R-:W-:Y:S02]  /*23ef0*/  IMAD.MOV.U32 R12, RZ, RZ, 0x2 ;  /* 0x00000002ff0c7424 */ /* 0x000fe400078e00ff */
[----:B------:R-:W-:-:S07]  /*23f00*/  IMAD.MOV.U32 R6, RZ, RZ, R14 ;  /* 0x000000ffff067224 */ /* 0x000fce00078e000e */
[----:B------:R-:W-:Y:S05]  /*23f10*/  WARPSYNC.COLLECTIVE R15, `(.L_x_14843) ;  /* 0x000000000f087348 */ /* 0x000fea0003c00000 */
[----:B------:R0:W1:Y:S02]  /*23f20*/  SHFL.IDX P6, R14, R13, R12, R11 ;  /* 0x0000000c0d0e7389 */ /* 0x00006400000c000b */
[----:B01----:R-:W-:Y:S01]  /*23f30*/  ENDCOLLECTIVE ;  /* 0x000000000000791b */ /* 0x003fe20003800000 */
.L_x_14843:
        /* <DEDUP_REMOVED lines=13> */
.L_x_14844:
[----:B------:R-:W-:Y:S02]  /*24010*/  IMAD.MOV.U32 R13, RZ, RZ, R3 ;  /* 0x000000ffff0d7224 */ /* 0x000fe400078e0003 */
[----:B------:R-:W-:Y:S02]  /*24020*/  IMAD.MOV.U32 R12, RZ, RZ, 0x3 ;  /* 0x00000003ff0c7424 */ /* 0x000fe400078e00ff */
[----:B------:R-:W-:-:S07]  /*24030*/  IMAD.MOV.U32 R6, RZ, RZ, R14 ;  /* 0x000000ffff067224 */ /* 0x000fce00078e000e */
[----:B------:R-:W-:Y:S05]  /*24040*/  WARPSYNC.COLLECTIVE R15, `(.L_x_14845) ;  /* 0x000000000f087348 */ /* 0x000fea0003c00000 */
[----:B------:R0:W1:Y:S02]  /*24050*/  SHFL.IDX P6, R14, R13, R12, R11 ;  /* 0x0000000c0d0e7389 */ /* 0x00006400000c000b */
[----:B01----:R-:W-:Y:S01]  /*24060*/  ENDCOLLECTIVE ;  /* 0x000000000000791b */ /* 0x003fe20003800000 */
.L_x_14845:
        /* <DEDUP_REMOVED lines=12> */
.L_x_14846:
[----:B------:R-:W-:Y:S01]  /*24130*/  IMAD.MOV.U32 R5, RZ, RZ, R14 ;  /* 0x000000ffff057224 */ /* 0x000fe200078e000e */
[----:B------:R-:W-:Y:S06]  /*24140*/  BRA `(.L_x_14847) ;  /* 0xffffff9000f07947 */ /* 0x000fec000383ffff */
.L_x_14662:
[----:B-1----:R1:W2:Y:S02]  /*24150*/  SYNCS.PHASECHK.TRANS64.TRYWAIT P0, [R16+URZ+0x16820], R0 ;  /* 0x01682000100075a7 */ /* 0x0022a4000800017f */
[----:B--2---:R-:W-:Y:S05]  /*24160*/  @!P0 NANOSLEEP.SYNCS 0x989680 ;  /* 0x009896800000895d */ /* 0x004fea0003900000 */
[----:B------:R-:W2:Y:S02]  /*24170*/  @!P0 SYNCS.PHASECHK.TRANS64 P0, [R16+URZ+0x16820], R0 ;  /* 0x01682000100085a7 */ /* 0x000ea4000800007f */
[----:B--2---:R-:W-:Y:S05]  /*24180*/  @!P0 BRA `(.L_x_14662) ;  /* 0xfffffffc00f08947 */ /* 0x004fea000383ffff */
[----:B------:R-:W-:Y:S05]  /*24190*/  BRA `(.L_x_14848) ;  /* 0xffffff94004c7947 */ /* 0x000fea000383ffff */
.L_x_14667:
[----:B0-----:R0:W1:Y:S02]  /*241a0*/  SYNCS.PHASECHK.TRANS64.TRYWAIT P0, [R5+URZ+0x16840], R2 ;  /* 0x01684002050075a7 */ /* 0x001064000800017f */
[----:B-1----:R-:W-:Y:S05]  /*241b0*/  @!P0 NANOSLEEP.SYNCS 0x989680 ;  /* 0x009896800000895d */ /* 0x002fea0003900000 */
[----:B------:R-:W1:Y:S02]  /*241c0*/  @!P0 SYNCS.PHASECHK.TRANS64 P0, [R5+URZ+0x16840], R2 ;  /* 0x01684002050085a7 */ /* 0x000e64000800007f */
[----:B-1----:R-:W-:Y:S05]  /*241d0*/  @!P0 BRA `(.L_x_14667) ;  /* 0xfffffffc00f08947 */ /* 0x002fea000383ffff */
[----:B------:R-:W-:Y:S05]  /*241e0*/  BRA `(.L_x_14849) ;  /* 0xffffff9800307947 */ /* 0x000fea000383ffff */
.L_x_14668:
        /* <DEDUP_REMOVED lines=8> */
.L_x_14851:
[----:B------:R-:W-:Y:S05]  /*24270*/  BSYNC B1 ;  /* 0x0000000000017941 */ /* 0x000fea0003800000 */
.L_x_14850:
        /* <DEDUP_REMOVED lines=10> */
.L_x_14852:
        /* <DEDUP_REMOVED lines=8> */
.L_x_14853:
[----:B------:R-:W-:-:S05]  /*243a0*/  IMAD.SHL.U32 R7, R7, 0x2, RZ ;  /* 0x0000000207077824 */ /* 0x000fca00078e00ff */
        /* <DEDUP_REMOVED lines=11> */
.L_x_14854:
[----:B------:R-:W-:Y:S02]  /*24460*/  IMAD.MOV.U32 R13, RZ, RZ, R10 ;  /* 0x000000ffff0d7224 */ /* 0x000fe400078e000a */
[----:B------:R-:W-:Y:S02]  /*24470*/  IMAD.MOV.U32 R12, RZ, RZ, 0x2 ;  /* 0x00000002ff0c7424 */ /* 0x000fe400078e00ff */
[----:B------:R-:W-:-:S07]  /*24480*/  IMAD.MOV.U32 R2, RZ, RZ, R14 ;  /* 0x000000ffff027224 */ /* 0x000fce00078e000e */
[----:B------:R-:W-:Y:S05]  /*24490*/  WARPSYNC.COLLECTIVE R15, `(.L_x_14855) ;  /* 0x000000000f087348 */ /* 0x000fea0003c00000 */
[----:B------:R0:W1:Y:S02]  /*244a0*/  SHFL.IDX P6, R14, R13, R12, R11 ;  /* 0x0000000c0d0e7389 */ /* 0x00006400000c000b */
[----:B01----:R-:W-:Y:S01]  /*244b0*/  ENDCOLLECTIVE ;  /* 0x000000000000791b */ /* 0x003fe20003800000 */
.L_x_14855:
        /* <DEDUP_REMOVED lines=11> */
.L_x_14856:
[----:B------:R-:W-:Y:S02]  /*24570*/  IMAD.MOV.U32 R13, RZ, RZ, R10 ;  /* 0x000000ffff0d7224 */ /* 0x000fe400078e000a */
[----:B------:R-:W-:Y:S02]  /*24580*/  IMAD.MOV.U32 R12, RZ, RZ, 0x3 ;  /* 0x00000003ff0c7424 */ /* 0x000fe400078e00ff */
[----:B------:R-:W-:-:S07]  /*24590*/  IMAD.MOV.U32 R2, RZ, RZ, R14 ;  /* 0x000000ffff027224 */ /* 0x000fce00078e000e */
[----:B------:R-:W-:Y:S05]  /*245a0*/  WARPSYNC.COLLECTIVE R15, `(.L_x_14857) ;  /* 0x000000000f087348 */ /* 0x000fea0003c00000 */
[----:B------:R0:W1:Y:S02]  /*245b0*/  SHFL.IDX P6, R14, R13, R12, R11 ;  /* 0x0000000c0d0e7389 */ /* 0x00006400000c000b */
[----:B01----:R-:W-:Y:S01]  /*245c0*/  ENDCOLLECTIVE ;  /* 0x000000000000791b */ /* 0x003fe20003800000 */
.L_x_14857:
        /* <DEDUP_REMOVED lines=11> */
.L_x_14858:
[----:B------:R-:W-:Y:S02]  /*24680*/  IMAD.MOV.U32 R13, RZ, RZ, R10 ;  /* 0x000000ffff0d7224 */ /* 0x000fe400078e000a */
[----:B------:R-:W-:Y:S02]  /*24690*/  IMAD.MOV.U32 R12, RZ, RZ, 0x4 ;  /* 0x00000004ff0c7424 */ /* 0x000fe400078e00ff */
[----:B------:R-:W-:-:S07]  /*246a0*/  IMAD.MOV.U32 R2, RZ, RZ, R14 ;  /* 0x000000ffff027224 */ /* 0x000fce00078e000e */
[----:B------:R-:W-:Y:S05]  /*246b0*/  WARPSYNC.COLLECTIVE R15, `(.L_x_14859) ;  /* 0x000000000f087348 */ /* 0x000fea0003c00000 */
[----:B------:R0:W1:Y:S02]  /*246c0*/  SHFL.IDX P6, R14, R13, R12, R11 ;  /* 0x0000000c0d0e7389 */ /* 0x00006400000c000b */
[----:B01----:R-:W-:Y:S01]  /*246d0*/  ENDCOLLECTIVE ;  /* 0x000000000000791b */ /* 0x003fe20003800000 */
.L_x_14859:
        /* <DEDUP_REMOVED lines=11> */
.L_x_14860:
[----:B------:R-:W-:Y:S02]  /*24790*/  IMAD.MOV.U32 R13, RZ, RZ, R10 ;  /* 0x000000ffff0d7224 */ /* 0x000fe400078e000a */
[----:B------:R-:W-:Y:S02]  /*247a0*/  IMAD.MOV.U32 R12, RZ, RZ, 0x5 ;  /* 0x00000005ff0c7424 */ /* 0x000fe400078e00ff */
[----:B------:R-:W-:-:S07]  /*247b0*/  IMAD.MOV.U32 R2, RZ, RZ, R14 ;  /* 0x000000ffff027224 */ /* 0x000fce00078e000e */
[----:B------:R-:W-:Y:S05]  /*247c0*/  WARPSYNC.COLLECTIVE R15, `(.L_x_14861) ;  /* 0x000000000f087348 */ /* 0x000fea0003c00000 */
[----:B------:R0:W1:Y:S02]  /*247d0*/  SHFL.IDX P6, R14, R13, R12, R11 ;  /* 0x0000000c0d0e7389 */ /* 0x00006400000c000b */
[----:B01----:R-:W-:Y:S01]  /*247e0*/  ENDCOLLECTIVE ;  /* 0x000000000000791b */ /* 0x003fe20003800000 */
.L_x_14861:
        /* <DEDUP_REMOVED lines=11> */
.L_x_14862:
[----:B------:R-:W-:Y:S02]  /*248a0*/  IMAD.MOV.U32 R13, RZ, RZ, R10 ;  /* 0x000000ffff0d7224 */ /* 0x000fe400078e000a */
[----:B------:R-:W-:Y:S02]  /*248b0*/  IMAD.MOV.U32 R12, RZ, RZ, 0x6 ;  /* 0x00000006ff0c7424 */ /* 0x000fe400078e00ff */
[----:B------:R-:W-:-:S07]  /*248c0*/  IMAD.MOV.U32 R2, RZ, RZ, R14 ;  /* 0x000000ffff027224 */ /* 0x000fce00078e000e */
[----:B------:R-:W-:Y:S05]  /*248d0*/  WARPSYNC.COLLECTIVE R15, `(.L_x_14863) ;  /* 0x000000000f087348 */ /* 0x000fea0003c00000 */
[----:B------:R0:W1:Y:S02]  /*248e0*/  SHFL.IDX P6, R14, R13, R12, R11 ;  /* 0x0000000c0d0e7389 */ /* 0x00006400000c000b */
[----:B01----:R-:W-:Y:S01]  /*248f0*/  ENDCOLLECTIVE ;  /* 0x000000000000791b */ /* 0x003fe20003800000 */
.L_x_14863:
        /* <DEDUP_REMOVED lines=11> */
.L_x_14864:
[----:B------:R-:W-:Y:S02]  /*249b0*/  IMAD.MOV.U32 R13, RZ, RZ, R10 ;  /* 0x000000ffff0d7224 */ /* 0x000fe400078e000a */
[----:B------:R-:W-:Y:S02]  /*249c0*/  IMAD.MOV.U32 R12, RZ, RZ, 0x7 ;  /* 0x00000007ff0c7424 */ /* 0x000fe400078e00ff */
[----:B------:R-:W-:-:S07]  /*249d0*/  IMAD.MOV.U32 R2, RZ, RZ, R14 ;  /* 0x000000ffff027224 */ /* 0x000fce00078e000e */
[----:B------:R-:W-:Y:S05]  /*249e0*/  WARPSYNC.COLLECTIVE R15, `(.L_x_14865) ;  /* 0x000000000f087348 */ /* 0x000fea0003c00000 */
[----:B------:R0:W1:Y:S02]  /*249f0*/  SHFL.IDX P6, R14, R13, R12, R11 ;  /* 0x0000000c0d0e7389 */ /* 0x00006400000c000b */
[----:B01----:R-:W-:Y:S01]  /*24a00*/  ENDCOLLECTIVE ;  /* 0x000000000000791b */ /* 0x003fe20003800000 */
.L_x_14865:
        /* <DEDUP_REMOVED lines=11> */
.L_x_14866:
[----:B------:R-:W-:Y:S01]  /*24ac0*/  IMAD.MOV.U32 R2, RZ, RZ, R14 ;  /* 0x000000ffff027224 */ /* 0x000fe200078e000e */
[----:B------:R-:W-:Y:S06]  /*24ad0*/  BRA `(.L_x_14867) ;  /* 0xffffff9400147947 */ /* 0x000fec000383ffff */
.L_x_14673:
[----:B-1----:R1:W2:Y:S02]  /*24ae0*/  SYNCS.PHASECHK.TRANS64.TRYWAIT P0, [R5+URZ+0x16860], R2 ;  /* 0x01686002050075a7 */ /* 0x0022a4000800017f */
[----:B--2---:R-:W-:Y:S05]  /*24af0*/  @!P0 NANOSLEEP.SYNCS 0x989680 ;  /* 0x009896800000895d */ /* 0x004fea0003900000 */
[----:B------:R-:W2:Y:S02]  /*24b00*/  @!P0 SYNCS.PHASECHK.TRANS64 P0, [R5+URZ+0x16860], R2 ;  /* 0x01686002050085a7 */ /* 0x000ea4000800007f */
[----:B--2---:R-:W-:Y:S05]  /*24b10*/  @!P0 BRA `(.L_x_14673) ;  /* 0xfffffffc00f08947 */ /* 0x004fea000383ffff */
[----:B------:R-:W-:Y:S05]  /*24b20*/  BRA `(.L_x_14868) ;  /* 0xffffff94006c7947 */ /* 0x000fea000383ffff */
.L_x_14674:
        /* <DEDUP_REMOVED lines=8> */
.L_x_14870:
[----:B------:R-:W-:Y:S05]  /*24bb0*/  BSYNC B1 ;  /* 0x0000000000017941 */ /* 0x000fea0003800000 */
.L_x_14869:
        /* <DEDUP_REMOVED lines=10> */
.L_x_14871:
[----:B------:R-:W-:Y:S02]  /*24c60*/  IMAD.MOV.U32 R13, RZ, RZ, R22 ;  /* 0x000000ffff0d7224 */ /* 0x000fe400078e0016 */
[----:B------:R-:W-:Y:S02]  /*24c70*/  IMAD.MOV.U32 R12, RZ, RZ, 0x1 ;  /* 0x00000001ff0c7424 */ /* 0x000fe400078e00ff */
[----:B------:R-:W-:-:S07]  /*24c80*/  IMAD.MOV.U32 R2, RZ, RZ, R14 ;  /* 0x000000ffff027224 */ /* 0x000fce00078e000e */
[----:B------:R-:W-:Y:S05]  /*24c90*/  WARPSYNC.COLLECTIVE R15, `(.L_x_14872) ;  /* 0x000000000f087348 */ /* 0x000fea0003c00000 */
[----:B------:R0:W1:Y:S02]  /*24ca0*/  SHFL.IDX P6, R14, R13, R12, R11 ;  /* 0x0000000c0d0e7389 */ /* 0x00006400000c000b */
[----:B01----:R-:W-:Y:S01]  /*24cb0*/  ENDCOLLECTIVE ;  /* 0x000000000000791b */ /* 0x003fe20003800000 */
.L_x_14872:
        /* <DEDUP_REMOVED lines=12> */
.L_x_14873:
[----:B------:R-:W-:Y:S02]  /*24d80*/  IMAD.MOV.U32 R13, RZ, RZ, R22 ;  /* 0x000000ffff0d7224 */ /* 0x000fe400078e0016 */
[----:B------:R-:W-:Y:S02]  /*24d90*/  IMAD.MOV.U32 R12, RZ, RZ, 0x2 ;  /* 0x00000002ff0c7424 */ /* 0x000fe400078e00ff */
[----:B------:R-:W-:-:S07]  /*24da0*/  IMAD.MOV.U32 R2, RZ, RZ, R14 ;  /* 0x000000ffff027224 */ /* 0x000fce00078e000e */
[----:B------:R-:W-:Y:S05]  /*24db0*/  WARPSYNC.COLLECTIVE R15, `(.L_x_14874) ;  /* 0x000000000f087348 */ /* 0x000fea0003c00000 */
[----:B------:R0:W1:Y:S02]  /*24dc0*/  SHFL.IDX P6, R14, R13, R12, R11 ;  /* 0x0000000c0d0e7389 */ /* 0x00006400000c000b */
[----:B01----:R-:W-:Y:S01]  /*24dd0*/  ENDCOLLECTIVE ;  /* 0x000000000000791b */ /* 0x003fe20003800000 */
.L_x_14874:
        /* <DEDUP_REMOVED lines=12> */
.L_x_14875:
[----:B------:R-:W-:Y:S02]  /*24ea0*/  IMAD.MOV.U32 R13, RZ, RZ, R22 ;  /* 0x000000ffff0d7224 */ /* 0x000fe400078e0016 */
[----:B------:R-:W-:Y:S02]  /*24eb0*/  IMAD.MOV.U32 R12, RZ, RZ, 0x3 ;  /* 0x00000003ff0c7424 */ /* 0x000fe400078e00ff */
[----:B------:R-:W-:-:S07]  /*24ec0*/  IMAD.MOV.U32 R2, RZ, RZ, R14 ;  /* 0x000000ffff027224 */ /* 0x000fce00078e000e */
[----:B------:R-:W-:Y:S05]  /*24ed0*/  WARPSYNC.COLLECTIVE R15, `(.L_x_14876) ;  /* 0x000000000f087348 */ /* 0x000fea0003c00000 */
[----:B------:R0:W1:Y:S02]  /*24ee0*/  SHFL.IDX P6, R14, R13, R12, R11 ;  /* 0x0000000c0d0e7389 */ /* 0x00006400000c000b */
[----:B01----:R-:W-:Y:S01]  /*24ef0*/  ENDCOLLECTIVE ;  /* 0x000000000000791b */ /* 0x003fe20003800000 */
.L_x_14876:
        /* <DEDUP_REMOVED lines=12> */
.L_x_14877:
[----:B------:R-:W-:Y:S02]  /*24fc0*/  IMAD.MOV.U32 R13, RZ, RZ, R22 ;  /* 0x000000ffff0d7224 */ /* 0x000fe400078e0016 */
[----:B------:R-:W-:Y:S02]  /*24fd0*/  IMAD.MOV.U32 R12, RZ, RZ, 0x4 ;  /* 0x00000004ff0c7424 */ /* 0x000fe400078e00ff */
[----:B------:R-:W-:-:S07]  /*24fe0*/  IMAD.MOV.U32 R2, RZ, RZ, R14 ;  /* 0x000000ffff027224 */ /* 0x000fce00078e000e */
[----:B------:R-:W-:Y:S05]  /*24ff0*/  WARPSYNC.COLLECTIVE R15, `(.L_x_14878) ;  /* 0x000000000f087348 */ /* 0x000fea0003c00000 */
[----:B------:R0:W1:Y:S02]  /*25000*/  SHFL.IDX P6, R14, R13, R12, R11 ;  /* 0x0000000c0d0e7389 */ /* 0x00006400000c000b */
[----:B01----:R-:W-:Y:S01]  /*25010*/  ENDCOLLECTIVE ;  /* 0x000000000000791b */ /* 0x003fe20003800000 */
.L_x_14878:
        /* <DEDUP_REMOVED lines=12> */
.L_x_14879:
[----:B------:R-:W-:Y:S02]  /*250e0*/  IMAD.MOV.U32 R13, RZ, RZ, R22 ;  /* 0x000000ffff0d7224 */ /* 0x000fe400078e0016 */
[----:B------:R-:W-:Y:S02]  /*250f0*/  IMAD.MOV.U32 R12, RZ, RZ, 0x5 ;  /* 0x00000005ff0c7424 */ /* 0x000fe400078e00ff */
[----:B------:R-:W-:-:S07]  /*25100*/  IMAD.MOV.U32 R2, RZ, RZ, R14 ;  /* 0x000000ffff027224 */ /* 0x000fce00078e000e */
[----:B------:R-:W-:Y:S05]  /*25110*/  WARPSYNC.COLLECTIVE R15, `(.L_x_14880) ;  /* 0x000000000f087348 */ /* 0x000fea0003c00000 */
[----:B------:R0:W1:Y:S02]  /*25120*/  SHFL.IDX P6, R14, R13, R12, R11 ;  /* 0x0000000c0d0e7389 */ /* 0x00006400000c000b */
[----:B01----:R-:W-:Y:S01]  /*25130*/  ENDCOLLECTIVE ;  /* 0x000000000000791b */ /* 0x003fe20003800000 */
.L_x_14880:
        /* <DEDUP_REMOVED lines=12> */
.L_x_14881:
[----:B------:R-:W-:Y:S02]  /*25200*/  IMAD.MOV.U32 R13, RZ, RZ, R22 ;  /* 0x000000ffff0d7224 */ /* 0x000fe400078e0016 */
[----:B------:R-:W-:Y:S02]  /*25210*/  IMAD.MOV.U32 R12, RZ, RZ, 0x6 ;  /* 0x00000006ff0c7424 */ /* 0x000fe400078e00ff */
[----:B------:R-:W-:-:S07]  /*25220*/  IMAD.MOV.U32 R2, RZ, RZ, R14 ;  /* 0x000000ffff027224 */ /* 0x000fce00078e000e */
[----:B------:R-:W-:Y:S05]  /*25230*/  WARPSYNC.COLLECTIVE R15, `(.L_x_14882) ;  /* 0x000000000f087348 */ /* 0x000fea0003c00000 */
[----:B------:R0:W1:Y:S02]  /*25240*/  SHFL.IDX P6, R14, R13, R12, R11 ;  /* 0x0000000c0d0e7389 */ /* 0x00006400000c000b */
[----:B01----:R-:W-:Y:S01]  /*25250*/  ENDCOLLECTIVE ;  /* 0x000000000000791b */ /* 0x003fe20003800000 */
.L_x_14882:
        /* <DEDUP_REMOVED lines=12> */
.L_x_14883:
[----:B------:R-:W-:Y:S02]  /*25320*/  IMAD.MOV.U32 R13, RZ, RZ, R22 ;  /* 0x000000ffff0d7224 */ /* 0x000fe400078e0016 */
[----:B------:R-:W-:Y:S02]  /*25330*/  IMAD.MOV.U32 R12, RZ, RZ, 0x7 ;  /* 0x00000007ff0c7424 */ /* 0x000fe400078e00ff */
[----:B------:R-:W-:-:S07]  /*25340*/  IMAD.MOV.U32 R2, RZ, RZ, R14 ;  /* 0x000000ffff027224 */ /* 0x000fce00078e000e */
[----:B------:R-:W-:Y:S05]  /*25350*/  WARPSYNC.COLLECTIVE R15, `(.L_x_14884) ;  /* 0x000000000f087348 */ /* 0x000fea0003c00000 */
[----:B------:R0:W1:Y:S02]  /*25360*/  SHFL.IDX P6, R14, R13, R12, R11 ;  /* 0x0000000c0d0e7389 */ /* 0x00006400000c000b */
[----:B01----:R-:W-:Y:S01]  /*25370*/  ENDCOLLECTIVE ;  /* 0x000000000000791b */ /* 0x003fe20003800000 */
.L_x_14884:
        /* <DEDUP_REMOVED lines=11> */
.L_x_14885:
[----:B------:R-:W-:Y:S01]  /*25430*/  IMAD.MOV.U32 R2, RZ, RZ, R14 ;  /* 0x000000ffff027224 */ /* 0x000fe200078e000e */
[----:B------:R-:W-:Y:S06]  /*25440*/  BRA `(.L_x_14886) ;  /* 0xffffff9000187947 */ /* 0x000fec000383ffff */
.L_x_14682:
[----:B0-----:R0:W1:Y:S02]  /*25450*/  SYNCS.PHASECHK.TRANS64.TRYWAIT P0, [R0+URZ+0x16860], R3 ;  /* 0x01686003000075a7 */ /* 0x001064000800017f */
[----:B-1----:R-:W-:Y:S05]  /*25460*/  @!P0 NANOSLEEP.SYNCS 0x989680 ;  /* 0x009896800000895d */ /* 0x002fea0003900000 */
[----:B------:R-:W1:Y:S02]  /*25470*/  @!P0 SYNCS.PHASECHK.TRANS64 P0, [R0+URZ+0x16860], R3 ;  /* 0x01686003000085a7 */ /* 0x000e64000800007f */
[----:B-1----:R-:W-:Y:S05]  /*25480*/  @!P0 BRA `(.L_x_14682) ;  /* 0xfffffffc00f08947 */ /* 0x002fea000383ffff */
[----:B------:R-:W-:Y:S05]  /*25490*/  BRA `(.L_x_14887) ;  /* 0xffffff9400347947 */ /* 0x000fea000383ffff */
.L_x_14683:
[----:B------:R-:W-:Y:S01]  /*254a0*/  BSSY B0, `(.L_x_14888) ;  /* 0x0000008000007945 */ /* 0x000fe20003800000 */
[----:B------:R-:W-:Y:S02]  /*254b0*/  IMAD.MOV.U32 R13, RZ, RZ, R22 ;  /* 0x000000ffff0d7224 */ /* 0x000fe400078e0016 */
[----:B------:R-:W-:Y:S02]  /*254c0*/  IMAD.MOV.U32 R12, RZ, RZ, RZ ;  /* 0x000000ffff0c7224 */ /* 0x000fe400078e00ff */
[----:B------:R-:W-:Y:S02]  /*254d0*/  IMAD.MOV.U32 R11, RZ, RZ, 0x181f ;  /* 0x0000181fff0b7424 */ /* 0x000fe400078e00ff */
[----:B------:R-:W-:-:S07]  /*254e0*/  IMAD.MOV.U32 R15, RZ, RZ, -0x1 ;  /* 0xffffffffff0f7424 */ /* 0x000fce00078e00ff */
[----:B0----5:R-:W-:Y:S05]  /*254f0*/  WARPSYNC.COLLECTIVE R15, `(.L_x_14889) ;  /* 0x000000000f087348 */ /* 0x021fea0003c00000 */
[----:B------:R1:W2:Y:S02]  /*25500*/  SHFL.IDX P6, R14, R13, R12, R11 ;  /* 0x0000000c0d0e7389 */ /* 0x0002a400000c000b */
[----:B012--5:R-:W-:Y:S01]  /*25510*/  ENDCOLLECTIVE ;  /* 0x000000000000791b */ /* 0x027fe20003800000 */
.L_x_14889:
[----:B------:R-:W-:Y:S05]  /*25520*/  BSYNC B0 ;  /* 0x0000000000007941 */ /* 0x000fea0003800000 */
.L_x_14888:
        /* <DEDUP_REMOVED lines=10> */
.L_x_14890:
        /* <DEDUP_REMOVED lines=12> */
.L_x_14891:
        /* <DEDUP_REMOVED lines=11> */
.L_x_14892:
[----:B------:R-:W-:Y:S02]  /*25740*/  IMAD.MOV.U32 R13, RZ, RZ, R22 ;  /* 0x000000ffff0d7224 */ /* 0x000fe400078e0016 */
[----:B------:R-:W-:Y:S01]  /*25750*/  IMAD.MOV.U32 R12, RZ, RZ, 0x2 ;  /* 0x00000002ff0c7424 */ /* 0x000fe200078e00ff */
[----:B------:R-:W-:-:S13]  /*25760*/  IADD3 R2, P1, R14, R5, RZ ;  /* 0x000000050e027210 */ /* 0x000fda0007f3e0ff */
[----:B------:R-:W-:Y:S05]  /*25770*/  WARPSYNC.COLLECTIVE R15, `(.L_x_14893) ;  /* 0x000000000f087348 */ /* 0x000fea0003c00000 */
[----:B------:R0:W1:Y:S02]  /*25780*/  SHFL.IDX P6, R14, R13, R12, R11 ;  /* 0x0000000c0d0e7389 */ /* 0x00006400000c000b */
[----:B01----:R-:W-:Y:S01]  /*25790*/  ENDCOLLECTIVE ;  /* 0x000000000000791b */ /* 0x003fe20003800000 */
.L_x_14893:
        /* <DEDUP_REMOVED lines=11> */
.L_x_14894:
[----:B------:R-:W-:Y:S02]  /*25850*/  IMAD.MOV.U32 R13, RZ, RZ, R22 ;  /* 0x000000ffff0d7224 */ /* 0x000fe400078e0016 */
[----:B------:R-:W-:Y:S01]  /*25860*/  IMAD.MOV.U32 R12, RZ, RZ, 0x3 ;  /* 0x00000003ff0c7424 */ /* 0x000fe200078e00ff */
[----:B------:R-:W-:-:S13]  /*25870*/  IADD3 R2, P1, R14, R5, RZ ;  /* 0x000000050e027210 */ /* 0x000fda0007f3e0ff */
[----:B------:R-:W-:Y:S05]  /*25880*/  WARPSYNC.COLLECTIVE R15, `(.L_x_14895) ;  /* 0x000000000f087348 */ /* 0x000fea0003c00000 */
[----:B------:R0:W1:Y:S02]  /*25890*/  SHFL.IDX P6, R14, R13, R12, R11 ;  /* 0x0000000c0d0e7389 */ /* 0x00006400000c000b */
[----:B01----:R-:W-:Y:S01]  /*258a0*/  ENDCOLLECTIVE ;  /* 0x000000000000791b */ /* 0x003fe20003800000 */
.L_x_14895:
        /* <DEDUP_REMOVED lines=11> */
.L_x_14896:
[----:B------:R-:W-:Y:S02]  /*25960*/  IMAD.MOV.U32 R13, RZ, RZ, R22 ;  /* 0x000000ffff0d7224 */ /* 0x000fe400078e0016 */
[----:B------:R-:W-:Y:S01]  /*25970*/  IMAD.MOV.U32 R12, RZ, RZ, 0x4 ;  /* 0x00000004ff0c7424 */ /* 0x000fe200078e00ff */
[----:B------:R-:W-:-:S13]  /*25980*/  IADD3 R2, P1, R14, R5, RZ ;  /* 0x000000050e027210 */ /* 0x000fda0007f3e0ff */
[----:B------:R-:W-:Y:S05]  /*25990*/  WARPSYNC.COLLECTIVE R15, `(.L_x_14897) ;  /* 0x000000000f087348 */ /* 0x000fea0003c00000 */
[----:B------:R0:W1:Y:S02]  /*259a0*/  SHFL.IDX P6, R14, R13, R12, R11 ;  /* 0x0000000c0d0e7389 */ /* 0x00006400000c000b */
[----:B01----:R-:W-:Y:S01]  /*259b0*/  ENDCOLLECTIVE ;  /* 0x000000000000791b */ /* 0x003fe20003800000 */
.L_x_14897:
        /* <DEDUP_REMOVED lines=11> */
.L_x_14898:
[----:B------:R-:W-:Y:S02]  /*25a70*/  IMAD.MOV.U32 R13, RZ, RZ, R22 ;  /* 0x000000ffff0d7224 */ /* 0x000fe400078e0016 */
[----:B------:R-:W-:Y:S01]  /*25a80*/  IMAD.MOV.U32 R12, RZ, RZ, 0x5 ;  /* 0x00000005ff0c7424 */ /* 0x000fe200078e00ff */
[----:B------:R-:W-:-:S13]  /*25a90*/  IADD3 R2, P1, R14, R5, RZ ;  /* 0x000000050e027210 */ /* 0x000fda0007f3e0ff */
[----:B------:R-:W-:Y:S05]  /*25aa0*/  WARPSYNC.COLLECTIVE R15, `(.L_x_14899) ;  /* 0x000000000f087348 */ /* 0x000fea0003c00000 */
[----:B------:R0:W1:Y:S02]  /*25ab0*/  SHFL.IDX P6, R14, R13, R12, R11 ;  /* 0x0000000c0d0e7389 */ /* 0x00006400000c000b */
[----:B01----:R-:W-:Y:S01]  /*25ac0*/  ENDCOLLECTIVE ;  /* 0x000000000000791b */ /* 0x003fe20003800000 */
.L_x_14899:
        /* <DEDUP_REMOVED lines=11> */
.L_x_14900:
[----:B------:R-:W-:Y:S02]  /*25b80*/  IMAD.MOV.U32 R13, RZ, RZ, R22 ;  /* 0x000000ffff0d7224 */ /* 0x000fe400078e0016 */
[----:B------:R-:W-:Y:S01]  /*25b90*/  IMAD.MOV.U32 R12, RZ, RZ, 0x6 ;  /* 0x00000006ff0c7424 */ /* 0x000fe200078e00ff */
[----:B------:R-:W-:-:S13]  /*25ba0*/  IADD3 R2, P1, R14, R5, RZ ;  /* 0x000000050e027210 */ /* 0x000fda0007f3e0ff */
[----:B------:R-:W-:Y:S05]  /*25bb0*/  WARPSYNC.COLLECTIVE R15, `(.L_x_14901) ;  /* 0x000000000f087348 */ /* 0x000fea0003c00000 */
[----:B------:R0:W1:Y:S02]  /*25bc0*/  SHFL.IDX P6, R14, R13, R12, R11 ;  /* 0x0000000c0d0e7389 */ /* 0x00006400000c000b */
[----:B01----:R-:W-:Y:S01]  /*25bd0*/  ENDCOLLECTIVE ;  /* 0x000000000000791b */ /* 0x003fe20003800000 */
.L_x_14901:
        /* <DEDUP_REMOVED lines=11> */
.L_x_14902:
[----:B------:R-:W-:Y:S02]  /*25c90*/  IMAD.MOV.U32 R13, RZ, RZ, R22 ;  /* 0x000000ffff0d7224 */ /* 0x000fe400078e0016 */
[----:B------:R-:W-:Y:S01]  /*25ca0*/  IMAD.MOV.U32 R12, RZ, RZ, 0x7 ;  /* 0x00000007ff0c7424 */ /* 0x000fe200078e00ff */
[----:B------:R-:W-:-:S13]  /*25cb0*/  IADD3 R2, P1, R14, R5, RZ ;  /* 0x000000050e027210 */ /* 0x000fda0007f3e0ff */
[----:B------:R-:W-:Y:S05]  /*25cc0*/  WARPSYNC.COLLECTIVE R15, `(.L_x_14903) ;  /* 0x000000000f087348 */ /* 0x000fea0003c00000 */
[----:B------:R0:W1:Y:S02]  /*25cd0*/  SHFL.IDX P6, R14, R13, R12, R11 ;  /* 0x0000000c0d0e7389 */ /* 0x00006400000c000b */
[----:B01----:R-:W-:Y:S01]  /*25ce0*/  ENDCOLLECTIVE ;  /* 0x000000000000791b */ /* 0x003fe20003800000 */
.L_x_14903:
        /* <DEDUP_REMOVED lines=10> */
.L_x_14904:
[----:B------:R-:W-:Y:S05]  /*25d90*/  BRA `(.L_x_14905) ;  /* 0xffffff8c00f87947 */ /* 0x000fea000383ffff */
.L_x_14688:
[----:B------:R-:W-:Y:S01]  /*25da0*/  BSSY B0, `(.L_x_14906) ;  /* 0x0000008000007945 */ /* 0x000fe20003800000 */
[----:B-1----:R-:W-:Y:S02]  /*25db0*/  IMAD.MOV.U32 R13, RZ, RZ, R24 ;  /* 0x000000ffff0d7224 */ /* 0x002fe400078e0018 */
[----:B------:R-:W-:Y:S02]  /*25dc0*/  IMAD.MOV.U32 R12, RZ, RZ, RZ ;  /* 0x000000ffff0c7224 */ /* 0x000fe400078e00ff */
[----:B------:R-:W-:Y:S02]  /*25dd0*/  IMAD.MOV.U32 R11, RZ, RZ, 0x1f ;  /* 0x0000001fff0b7424 */ /* 0x000fe400078e00ff */
[----:B------:R-:W-:-:S07]  /*25de0*/  IMAD.MOV.U32 R15, RZ, RZ, -0x1 ;  /* 0xffffffffff0f7424 */ /* 0x000fce00078e00ff */
[----:B0-2--5:R-:W-:Y:S05]  /*25df0*/  WARPSYNC.COLLECTIVE R15, `(.L_x_14907) ;  /* 0x000000000f087348 */ /* 0x025fea0003c00000 */
[----:B------:R1:W3:Y:S02]  /*25e00*/  SHFL.IDX P6, R14, R13, R12, R11 ;  /* 0x0000000c0d0e7389 */ /* 0x0002e400000c000b */
[----:B0123-5:R-:W-:Y:S01]  /*25e10*/  ENDCOLLECTIVE ;  /* 0x000000000000791b */ /* 0x02ffe20003800000 */
.L_x_14907:
[----:B------:R-:W-:Y:S05]  /*25e20*/  BSYNC B0 ;  /* 0x0000000000007941 */ /* 0x000fea0003800000 */
.L_x_14906:
        /* <DEDUP_REMOVED lines=9> */
.L_x_14908:
        /* <DEDUP_REMOVED lines=23> */
.L_x_14909:
[----:B------:R-:W-:Y:S01]  /*26030*/  IMAD.MOV.U32 R12, RZ, RZ, 0x2 ;  /* 0x00000002ff0c7424 */ /* 0x000fe200078e00ff */
[----:B------:R-:W-:-:S05]  /*26040*/  SEL R4, R14, RZ, P1 ;  /* 0x000000ff0e047207 */ /* 0x000fca0000800000 */
[----:B------:R-:W-:-:S04]  /*26050*/  IMAD.IADD R4, R13, 0x1, R4 ;  /* 0x000000010d047824 */ /* 0x000fc800078e0204 */
[----:B------:R-:W-:-:S07]  /*26060*/  IMAD.MOV.U32 R13, RZ, RZ, R4 ;  /* 0x000000ffff0d7224 */ /* 0x000fce00078e0004 */
[----:B------:R-:W-:Y:S05]  /*26070*/  WARPSYNC.COLLECTIVE R15, `(.L_x_14910) ;  /* 0x000000000f087348 */ /* 0x000fea0003c00000 */
[----:B------:R0:W1:Y:S02]  /*26080*/  SHFL.UP P6, R14, R13, R12, R11 ;  /* 0x0400000c0d0e7389 */ /* 0x00006400000c000b */
[----:B01----:R-:W-:Y:S01]  /*26090*/  ENDCOLLECTIVE ;  /* 0x000000000000791b */ /* 0x003fe20003800000 */
.L_x_14910:
[----:B------:R-:W-:Y:S01]  /*260a0*/  IMAD.MOV.U32 R12, RZ, RZ, 0x4 ;  /* 0x00000004ff0c7424 */ /* 0x000fe200078e00ff */
[----:B------:R-:W-:-:S05]  /*260b0*/  SEL R3, R14, RZ, P2 ;  /* 0x000000ff0e037207 */ /* 0x000fca0001000000 */
[----:B------:R-:W-:-:S04]  /*260c0*/  IMAD.IADD R2, R4, 0x1, R3 ;  /* 0x0000000104027824 */ /* 0x000fc800078e0203 */
[----:B------:R-:W-:-:S07]  /*260d0*/  IMAD.MOV.U32 R13, RZ, RZ, R2 ;  /* 0x000000ffff0d7224 */ /* 0x000fce00078e0002 */
[----:B------:R-:W-:Y:S05]  /*260e0*/  WARPSYNC.COLLECTIVE R15, `(.L_x_14911) ;  /* 0x000000000f087348 */ /* 0x000fea0003c00000 */
[----:B------:R0:W1:Y:S02]  /*260f0*/  SHFL.UP P6, R14, R13, R12, R11 ;  /* 0x0400000c0d0e7389 */ /* 0x00006400000c000b */
[----:B01----:R-:W-:Y:S01]  /*26100*/  ENDCOLLECTIVE ;  /* 0x000000000000791b */ /* 0x003fe20003800000 */
.L_x_14911:
[----:B------:R-:W-:Y:S01]  /*26110*/  IMAD.MOV.U32 R12, RZ, RZ, 0x8 ;  /* 0x00000008ff0c7424 */ /* 0x000fe200078e00ff */
[----:B------:R-:W-:-:S05]  /*26120*/  SEL R3, R14, RZ, P3 ;  /* 0x000000ff0e037207 */ /* 0x000fca0001800000 */
[----:B------:R-:W-:-:S04]  /*26130*/  IMAD.IADD R3, R2, 0x1, R3 ;  /* 0x0000000102037824 */ /* 0x000fc800078e0203 */
[----:B------:R-:W-:-:S07]  /*26140*/  IMAD.MOV.U32 R13, RZ, RZ, R3 ;  /* 0x000000ffff0d7224 */ /* 0x000fce00078e0003 */
[----:B------:R-:W-:Y:S05]  /*26150*/  WARPSYNC.COLLECTIVE R15, `(.L_x_14912) ;  /* 0x000000000f087348 */ /* 0x000fea0003c00000 */
[----:B------:R0:W1:Y:S02]  /*26160*/  SHFL.UP P6, R14, R13, R12, R11 ;  /* 0x0400000c0d0e7389 */ /* 0x00006400000c000b */
[----:B01----:R-:W-:Y:S01]  /*26170*/  ENDCOLLECTIVE ;  /* 0x000000000000791b */ /* 0x003fe20003800000 */
.L_x_14912:
[----:B------:R-:W-:Y:S01]  /*26180*/  IMAD.MOV.U32 R12, RZ, RZ, 0x10 ;  /* 0x00000010ff0c7424 */ /* 0x000fe200078e00ff */
[----:B------:R-:W-:-:S05]  /*26190*/  SEL R4, R14, RZ, P4 ;  /* 0x000000ff0e047207 */ /* 0x000fca0002000000 */
[----:B------:R-:W-:-:S04]  /*261a0*/  IMAD.IADD R4, R3, 0x1, R4 ;  /* 0x0000000103047824 */ /* 0x000fc800078e0204 */
[----:B------:R-:W-:-:S07]  /*261b0*/  IMAD.MOV.U32 R13, RZ, RZ, R4 ;  /* 0x000000ffff0d7224 */ /* 0x000fce00078e0004 */
[----:B------:R-:W-:Y:S05]  /*261c0*/  WARPSYNC.COLLECTIVE R15, `(.L_x_14913) ;  /* 0x000000000f087348 */ /* 0x000fea0003c00000 */
[----:B------:R0:W1:Y:S02]  /*261d0*/  SHFL.UP P6, R14, R13, R12, R11 ;  /* 0x0400000c0d0e7389 */ /* 0x00006400000c000b */
[----:B01----:R-:W-:Y:S01]  /*261e0*/  ENDCOLLECTIVE ;  /* 0x000000000000791b */ /* 0x003fe20003800000 */
.L_x_14913:
        /* <DEDUP_REMOVED lines=8> */
.L_x_14914:
[----:B------:R-:W-:Y:S05]  /*26270*/  BRA `(.L_x_14915) ;  /* 0xffffff90000c7947 */ /* 0x000fea000383ffff */
.L_x_14691:
[----:B------:R-:W-:Y:S01]  /*26280*/  BSSY B0, `(.L_x_14916) ;  /* 0x0000007000007945 */ /* 0x000fe20003800000 */
[----:B------:R-:W-:Y:S02]  /*26290*/  IMAD.MOV.U32 R12, RZ, RZ, 0x1 ;  /* 0x00000001ff0c7424 */ /* 0x000fe400078e00ff */
[----:B------:R-:W-:Y:S02]  /*262a0*/  IMAD.MOV.U32 R11, RZ, RZ, RZ ;  /* 0x000000ffff0b7224 */ /* 0x000fe400078e00ff */
[----:B------:R-:W-:-:S07]  /*262b0*/  IMAD.MOV.U32 R15, RZ, RZ, -0x1 ;  /* 0xffffffffff0f7424 */ /* 0x000fce00078e00ff */
[----:B-----5:R-:W-:Y:S05]  /*262c0*/  WARPSYNC.COLLECTIVE R15, `(.L_x_14917) ;  /* 0x000000000f087348 */ /* 0x020fea0003c00000 */
[----:B------:R0:W1:Y:S02]  /*262d0*/  SHFL.UP P6, R14, R13, R12, R11 ;  /* 0x0400000c0d0e7389 */ /* 0x00006400000c000b */
[----:B01---5:R-:W-:Y:S01]  /*262e0*/  ENDCOLLECTIVE ;  /* 0x000000000000791b */ /* 0x023fe20003800000 */
.L_x_14917:
[----:B------:R-:W-:Y:S05]  /*262f0*/  BSYNC B0 ;  /* 0x0000000000007941 */ /* 0x000fea0003800000 */
.L_x_14916:
        /* <DEDUP_REMOVED lines=8> */
.L_x_14918:
[----:B------:R-:W-:Y:S01]  /*26380*/  IMAD.MOV.U32 R12, RZ, RZ, 0x4 ;  /* 0x00000004ff0c7424 */ /* 0x000fe200078e00ff */
[----:B------:R-:W-:-:S05]  /*26390*/  SEL R2, R14, RZ, P2 ;  /* 0x000000ff0e027207 */ /* 0x000fca0001000000 */
[----:B------:R-:W-:-:S04]  /*263a0*/  IMAD.IADD R2, R13, 0x1, R2 ;  /* 0x000000010d027824 */ /* 0x000fc800078e0202 */
[----:B------:R-:W-:-:S07]  /*263b0*/  IMAD.MOV.U32 R13, RZ, RZ, R2 ;  /* 0x000000ffff0d7224 */ /* 0x000fce00078e0002 */
[----:B------:R-:W-:Y:S05]  /*263c0*/  WARPSYNC.COLLECTIVE R15, `(.L_x_14919) ;  /* 0x000000000f087348 */ /* 0x000fea0003c00000 */
[----:B------:R0:W1:Y:S02]  /*263d0*/  SHFL.UP P6, R14, R13, R12, R11 ;  /* 0x0400000c0d0e7389 */ /* 0x00006400000c000b */
[----:B01----:R-:W-:Y:S01]  /*263e0*/  ENDCOLLECTIVE ;  /* 0x000000000000791b */ /* 0x003fe20003800000 */
.L_x_14919:
[----:B------:R-:W-:Y:S01]  /*263f0*/  IMAD.MOV.U32 R12, RZ, RZ, 0x8 ;  /* 0x00000008ff0c7424 */ /* 0x000fe200078e00ff */
[----:B------:R-:W-:-:S05]  /*26400*/  SEL R3, R14, RZ, P3 ;  /* 0x000000ff0e037207 */ /* 0x000fca0001800000 */
[----:B------:R-:W-:-:S04]  /*26410*/  IMAD.IADD R3, R2, 0x1, R3 ;  /* 0x0000000102037824 */ /* 0x000fc800078e0203 */
[----:B------:R-:W-:-:S07]  /*26420*/  IMAD.MOV.U32 R13, RZ, RZ, R3 ;  /* 0x000000ffff0d7224 */ /* 0x000fce00078e0003 */
[----:B------:R-:W-:Y:S05]  /*26430*/  WARPSYNC.COLLECTIVE R15, `(.L_x_14920) ;  /* 0x000000000f087348 */ /* 0x000fea0003c00000 */
[----:B------:R0:W1:Y:S02]  /*26440*/  SHFL.UP P6, R14, R13, R12, R11 ;  /* 0x0400000c0d0e7389 */ /* 0x00006400000c000b */
[----:B01----:R-:W-:Y:S01]  /*26450*/  ENDCOLLECTIVE ;  /* 0x000000000000791b */ /* 0x003fe20003800000 */
.L_x_14920:
[----:B------:R-:W-:Y:S01]  /*26460*/  IMAD.MOV.U32 R12, RZ, RZ, 0x10 ;  /* 0x00000010ff0c7424 */ /* 0x000fe200078e00ff */
[----:B------:R-:W-:-:S05]  /*26470*/  SEL R4, R14, RZ, P4 ;  /* 0x000000ff0e047207 */ /* 0x000fca0002000000 */
[----:B------:R-:W-:-:S04]  /*26480*/  IMAD.IADD R4, R3, 0x1, R4 ;  /* 0x0000000103047824 */ /* 0x000fc800078e0204 */
[----:B------:R-:W-:-:S07]  /*26490*/  IMAD.MOV.U32 R13, RZ, RZ, R4 ;  /* 0x000000ffff0d7224 */ /* 0x000fce00078e0004 */
[----:B------:R-:W-:Y:S05]  /*264a0*/  WARPSYNC.COLLECTIVE R15, `(.L_x_14921) ;  /* 0x000000000f087348 */ /* 0x000fea0003c00000 */
[----:B------:R0:W1:Y:S02]  /*264b0*/  SHFL.UP P6, R14, R13, R12, R11 ;  /* 0x0400000c0d0e7389 */ /* 0x00006400000c000b */
[----:B01----:R-:W-:Y:S01]  /*264c0*/  ENDCOLLECTIVE ;  /* 0x000000000000791b */ /* 0x003fe20003800000 */
.L_x_14921:
        /* <DEDUP_REMOVED lines=8> */
.L_x_14922:
[----:B------:R-:W-:Y:S05]  /*26550*/  BRA `(.L_x_14923) ;  /* 0xffffff8c00f87947 */ /* 0x000fea000383ffff */
.L_x_14693:
[----:B------:R-:W-:Y:S01]  /*26560*/  BSSY B0, `(.L_x_14924) ;  /* 0x0000006000007945 */ /* 0x000fe20003800000 */
[----:B------:R-:W-:Y:S01]  /*26570*/  PLOP3.LUT P6, PT, P6, PT, PT, 0x8, 0x0 ;  /* 0x000000000000781c */ /* 0x000fe200037ce170 */
[----:B------:R-:W-:-:S12]  /*26580*/  IMAD.MOV.U32 R15, RZ, RZ, -0x1 ;  /* 0xffffffffff0f7424 */ /* 0x000fd800078e00ff */
[----:B0----5:R-:W-:Y:S05]  /*26590*/  WARPSYNC.COLLECTIVE R15, `(.L_x_14925) ;  /* 0x000000000f087348 */ /* 0x021fea0003c00000 */
[----:B------:R-:W-:Y:S01]  /*265a0*/  VOTE.ANY R14, PT, P6 ;  /* 0x00000000000e7806 */ /* 0x000fe200030e0100 */
[----:B0----5:R-:W-:Y:S06]  /*265b0*/  ENDCOLLECTIVE ;  /* 0x000000000000791b */ /* 0x021fec0003800000 */
.L_x_14925:
[----:B------:R-:W-:Y:S05]  /*265c0*/  BSYNC B0 ;  /* 0x0000000000007941 */ /* 0x000fea0003800000 */
.L_x_14924:
        /* <DEDUP_REMOVED lines=10> */
.L_x_14926:
[----:B------:R-:W-:Y:S02]  /*26670*/  IMAD.MOV.U32 R13, RZ, RZ, R5 ;  /* 0x000000ffff0d7224 */ /* 0x000fe400078e0005 */
[----:B------:R-:W-:-:S07]  /*26680*/  IMAD.MOV.U32 R25, RZ, RZ, R14 ;  /* 0x000000ffff197224 */ /* 0x000fce00078e000e */
[----:B------:R-:W-:Y:S05]  /*26690*/  WARPSYNC.COLLECTIVE R15, `(.L_x_14927) ;  /* 0x000000000f087348 */ /* 0x000fea0003c00000 */
[----:B------:R0:W1:Y:S02]  /*266a0*/  SHFL.IDX P6, R14, R13, R12, R11 ;  /* 0x0000000c0d0e7389 */ /* 0x00006400000c000b */
[----:B01----:R-:W-:Y:S01]  /*266b0*/  ENDCOLLECTIVE ;  /* 0x000000000000791b */ /* 0x003fe20003800000 */
.L_x_14927:
[----:B------:R-:W-:Y:S01]  /*266c0*/  IMAD.MOV.U32 R5, RZ, RZ, R14 ;  /* 0x000000ffff057224 */ /* 0x000fe200078e000e */
[----:B------:R-:W-:Y:S06]  /*266d0*/  BRA `(.L_x_14928) ;  /* 0xffffff8c00d87947 */ /* 0x000fec000383ffff */
.L_x_14695:
[----:B------:R-:W-:Y:S01]  /*266e0*/  BSSY B0, `(.L_x_14929) ;  /* 0x0000007000007945 */ /* 0x000fe20003800000 */
[----:B------:R-:W-:Y:S02]  /*266f0*/  IMAD.MOV.U32 R13, RZ, RZ, R2 ;  /* 0x000000ffff0d7224 */ /* 0x000fe400078e0002 */
[----:B------:R-:W-:Y:S02]  /*26700*/  IMAD.MOV.U32 R11, RZ, RZ, 0x1f ;  /* 0x0000001fff0b7424 */ /* 0x000fe400078e00ff */
[----:B------:R-:W-:-:S07]  /*26710*/  IMAD.MOV.U32 R15, RZ, RZ, -0x1 ;  /* 0xffffffffff0f7424 */ /* 0x000fce00078e00ff */
[----:B0123-5:R-:W-:Y:S05]  /*26720*/  WARPSYNC.COLLECTIVE R15, `(.L_x_14930) ;  /* 0x000000000f087348 */ /* 0x02ffea0003c00000 */
[----:B------:R4:W0:Y:S02]  /*26730*/  SHFL.IDX P6, R14, R13, R12, R11 ;  /* 0x0000000c0d0e7389 */ /* 0x00082400000c000b */
[----:B012345:R-:W-:Y:S01]  /*26740*/  ENDCOLLECTIVE ;  /* 0x000000000000791b */ /* 0x03ffe20003800000 */
.L_x_14930:
[----:B------:R-:W-:Y:S05]  /*26750*/  BSYNC B0 ;  /* 0x0000000000007941 */ /* 0x000fea0003800000 */
.L_x_14929:
[----:B------:R-:W-:Y:S01]  /*26760*/  IMAD.MOV.U32 R24, RZ, RZ, R14 ;  /* 0x000000ffff187224 */ /* 0x000fe200078e000e */
[----:B------:R-:W-:Y:S06]  /*26770*/  BRA `(.L_x_14694) ;  /* 0xffffff8c00c87947 */ /* 0x000fec000383ffff */
.L_x_14701:
[----:B0-----:R0:W4:Y:S02]  /*26780*/  SYNCS.PHASECHK.TRANS64.TRYWAIT P0, [R5+URZ+0x16820], R0 ;  /* 0x01682000050075a7 */ /* 0x001124000800017f */
[----:B----4-:R-:W-:Y:S05]  /*26790*/  @!P0 NANOSLEEP.SYNCS 0x989680 ;  /* 0x009896800000895d */ /* 0x010fea0003900000 */
[----:B------:R-:W4:Y:S02]  /*267a0*/  @!P0 SYNCS.PHASECHK.TRANS64 P0, [R5+URZ+0x16820], R0 ;  /* 0x01682000050085a7 */ /* 0x000f24000800007f */
[----:B----4-:R-:W-:Y:S05]  /*267b0*/  @!P0 BRA `(.L_x_14701) ;  /* 0xfffffffc00f08947 */ /* 0x010fea000383ffff */
[----:B------:R-:W-:Y:S05]  /*267c0*/  BRA `(.L_x_14931) ;  /* 0xffffff9800247947 */ /* 0x000fea000383ffff */
.L_x_14702:
[----:B------:R-:W4:Y:S01]  /*267d0*/  S2R R2, SR_TID.X ;  /* 0x0000000000027919 */ /* 0x000f220000002100 */
[----:B------:R-:W-:Y:S01]  /*267e0*/  BSSY B0, `(.L_x_14932) ;  /* 0x000000a000007945 */ /* 0x000fe20003800000 */
[----:B------:R-:W-:Y:S02]  /*267f0*/  IMAD.MOV.U32 R12, RZ, RZ, RZ ;  /* 0x000000ffff0c7224 */ /* 0x000fe400078e00ff */
[----:B------:R-:W-:Y:S02]  /*26800*/  IMAD.MOV.U32 R11, RZ, RZ, 0x1f ;  /* 0x0000001fff0b7424 */ /* 0x000fe400078e00ff */
[----:B------:R-:W-:Y:S01]  /*26810*/  IMAD.MOV.U32 R15, RZ, RZ, -0x1 ;  /* 0xffffffffff0f7424 */ /* 0x000fe200078e00ff */
[----:B----4-:R-:W-:-:S04]  /*26820*/  SHF.R.U32.HI R2, RZ, 0x5, R2 ;  /* 0x00000005ff027819 */ /* 0x010fc80000011602 */
[----:B------:R-:W-:-:S05]  /*26830*/  LOP3.LUT R2, R2, 0x3, RZ, 0xc0, !PT ;  /* 0x0000000302027812 */ /* 0x000fca00078ec0ff */
[----:B-1----:R-:W-:-:S07]  /*26840*/  IMAD.MOV.U32 R13, RZ, RZ, R2 ;  /* 0x000000ffff0d7224 */ /* 0x002fce00078e0002 */
[----:B0-23-5:R-:W-:Y:S05]  /*26850*/  WARPSYNC.COLLECTIVE R15, `(.L_x_14933) ;  /* 0x000000000f087348 */ /* 0x02dfea0003c00000 */
[----:B------:R1:W4:Y:S02]  /*26860*/  SHFL.IDX P6, R14, R13, R12, R11 ;  /* 0x0000000c0d0e7389 */ /* 0x00032400000c000b */
[----:B012345:R-:W-:Y:S01]  /*26870*/  ENDCOLLECTIVE ;  /* 0x000000000000791b */ /* 0x03ffe20003800000 */
.L_x_14933:
[----:B------:R-:W-:Y:S05]  /*26880*/  BSYNC B0 ;  /* 0x0000000000007941 */ /* 0x000fea0003800000 */
.L_x_14932:
[----:B------:R-:W-:Y:S05]  /*26890*/  BRA `(.L_x_14934) ;  /* 0xffffff98000c7947 */ /* 0x000fea000383ffff */
.L_x_14703:
[----:B------:R-:W-:Y:S01]  /*268a0*/  BSSY B0, `(.L_x_14935) ;  /* 0x0000006000007945 */ /* 0x000fe20003800000 */
[----:B------:R-:W-:-:S07]  /*268b0*/  IMAD.MOV.U32 R15, RZ, RZ, -0x1 ;  /* 0xffffffffff0f7424 */ /* 0x000fce00078e00ff */
[----:B0123-5:R-:W-:Y:S05]  /*268c0*/  WARPSYNC.COLLECTIVE R15, `(.L_x_14936) ;  /* 0x000000000f0c7348 */ /* 0x02ffea0003c00000 */
[----:B------:R-:W-:Y:S02]  /*268d0*/  ELECT P6, UR62, PT ;  /* 0x00000000003e782f */ /* 0x000fe400038c0000 */
[----:B------:R-:W-:Y:S01]  /*268e0*/  MOV R14, UR62 ;  /* 0x0000003e000e7c02 */ /* 0x000fe20008000f00 */
[----:B0123-5:R-:W-:Y:S10]  /*268f0*/  ENDCOLLECTIVE ;  /* 0x000000000000791b */ /* 0x02fff40003800000 */
.L_x_14936:
[----:B------:R-:W-:Y:S05]  /*26900*/  BSYNC B0 ;  /* 0x0000000000007941 */ /* 0x000fea0003800000 */
.L_x_14935:
[----:B------:R-:W-:Y:S05]  /*26910*/  BRA `(.L_x_14937) ;  /* 0xffffff9800007947 */ /* 0x000fea000383ffff */
.L_x_14705:
[----:B0-----:R0:W4:Y:S02]  /*26920*/  SYNCS.PHASECHK.TRANS64.TRYWAIT P1, [R3+URZ+0x16840], R2 ;  /* 0x01684002030075a7 */ /* 0x001124000802017f */
[----:B----4-:R-:W-:Y:S05]  /*26930*/  @!P1 NANOSLEEP.SYNCS 0x989680 ;  /* 0x009896800000995d */ /* 0x010fea0003900000 */
[----:B------:R-:W4:Y:S02]  /*26940*/  @!P1 SYNCS.PHASECHK.TRANS64 P1, [R3+URZ+0x16840], R2 ;  /* 0x01684002030095a7 */ /* 0x000f24000802007f */
[----:B----4-:R-:W-:Y:S05]  /*26950*/  @!P1 BRA `(.L_x_14705) ;  /* 0xfffffffc00f09947 */ /* 0x010fea000383ffff */
[----:B------:R-:W-:Y:S05]  /*26960*/  BRA `(.L_x_14938) ;  /* 0xffffff9800247947 */ /* 0x000fea000383ffff */
.L_x_14707:
[----:B----4-:R4:W0:Y:S02]  /*26970*/  SYNCS.PHASECHK.TRANS64.TRYWAIT P1, [R5+URZ+0x16840], R0 ;  /* 0x01684000050075a7 */ /* 0x010824000802017f */
[----:B0-----:R-:W-:Y:S05]  /*26980*/  @!P1 NANOSLEEP.SYNCS 0x989680 ;  /* 0x009896800000995d */ /* 0x001fea0003900000 */
[----:B------:R-:W0:Y:S02]  /*26990*/  @!P1 SYNCS.PHASECHK.TRANS64 P1, [R5+URZ+0x16840], R0 ;  /* 0x01684000050095a7 */ /* 0x000e24000802007f */
[----:B0-----:R-:W-:Y:S05]  /*269a0*/  @!P1 BRA `(.L_x_14707) ;  /* 0xfffffffc00f09947 */ /* 0x001fea000383ffff */
[----:B------:R-:W-:Y:S05]  /*269b0*/  BRA `(.L_x_14939) ;  /* 0xffffff9800347947 */ /* 0x000fea000383ffff */
.L_x_14709:
[----:B------:R0:W0:Y:S02]  /*269c0*/  SYNCS.PHASECHK.TRANS64.TRYWAIT P1, [R3+URZ+0x16860], R2 ;  /* 0x01686002030075a7 */ /* 0x000024000802017f */
[----:B0-----:R-:W-:Y:S05]  /*269d0*/  @!P1 NANOSLEEP.SYNCS 0x989680 ;  /* 0x009896800000995d */ /* 0x001fea0003900000 */
[----:B------:R-:W0:Y:S02]  /*269e0*/  @!P1 SYNCS.PHASECHK.TRANS64 P1, [R3+URZ+0x16860], R2 ;  /* 0x01686002030095a7 */ /* 0x000e24000802007f */
[----:B0-----:R-:W-:Y:S05]  /*269f0*/  @!P1 BRA `(.L_x_14709) ;  /* 0xfffffffc00f09947 */ /* 0x001fea000383ffff */
[----:B------:R-:W-:Y:S05]  /*26a00*/  BRA `(.L_x_14940) ;  /* 0xffffff9800307947 */ /* 0x000fea000383ffff */
.L_x_14941:
        /* <DEDUP_REMOVED lines=15> */
.L_x_15997:


//--------------------- .text._ZN7cutlass13device_kernelIN5flash11enable_sm90INS1_16FlashAttnFwdSm90INS1_25CollectiveMainloopFwdSm90ILi2EN4cute5tupleIJNS5_1CILi1EEES8_S8_EEENS6_IJNS7_ILi192EEENS7_ILi128EEENS7_ILi64EEEEEELi64ENS_10bfloat16_tEfNS_4arch4Sm90ELb1ELb0ELb0ELb0ELb1ELb0ELb0ELb1ELb1ELb1ELb1ELb0EEENS1_21CollectiveEpilogueFwdINS6_IJSA_SC_SB_EEES9_SE_SG_Li384ELb0ELb1ELb1ELb0EEENS1_19SingleTileSchedulerILb0ELb1ELb1ELi192EEEEEEEEEvNT_6ParamsE --------------------------
	.section	.text._ZN7cutlass13device_kernelIN5flash11enable_sm90INS1_16FlashAttnFwdSm90INS1_25CollectiveMainloopFwdSm90ILi2EN4cute5tupleIJNS5_1CILi1EEES8_S8_EEENS6_IJNS7_ILi192EEENS7_ILi128EEENS7_ILi64EEEEEELi64ENS_10bfloat16_tEfNS_4arch4Sm90ELb1ELb0ELb0ELb0ELb1ELb0ELb0ELb1ELb1ELb1ELb1ELb0EEENS1_21CollectiveEpilogueFwdINS6_IJSA_SC_SB_EEES9_SE_SG_Li384ELb0ELb1ELb1ELb0EEENS1_19SingleTileSchedulerILb0ELb1ELb1ELi192EEEEEEEEEvNT_6ParamsE,"ax",@progbits
	.align	128
.text._ZN7cutlass13device_kernelIN5flash11enable_sm90INS1_16FlashAttnFwdSm90INS1_25CollectiveMainloopFwdSm90ILi2EN4cute5tupleIJNS5_1CILi1EEES8_S8_EEENS6_IJNS7_ILi192EEENS7_ILi128EEENS7_ILi64EEEEEELi64ENS_10bfloat16_tEfNS_4arch4Sm90ELb1ELb0ELb0ELb0ELb1ELb0ELb0ELb1ELb1ELb1ELb1ELb0EEENS1_21CollectiveEpilogueFwdINS6_IJSA_SC_SB_EEES9_SE_SG_Li384ELb0ELb1ELb1ELb0EEENS1_19SingleTileSchedulerILb0ELb1ELb1ELi192EEEEEEEEEvNT_6ParamsE:
        .type           _ZN7cutlass13device_kernelIN5flash11enable_sm90INS1_16FlashAttnFwdSm90INS1_25CollectiveMainloopFwdSm90ILi2EN4cute5tupleIJNS5_1CILi1EEES8_S8_EEENS6_IJNS7_ILi192EEENS7_ILi128EEENS7_ILi64EEEEEELi64ENS_10bfloat16_tEfNS_4arch4Sm90ELb1ELb0ELb0ELb0ELb1ELb0ELb0ELb1ELb1ELb1ELb1ELb0EEENS1_21CollectiveEpilogueFwdINS6_IJSA_SC_SB_EEES9_SE_SG_Li384ELb0ELb1ELb1ELb0EEENS1_19SingleTileSchedulerILb0ELb1ELb1ELi192EEEEEEEEEvNT_6ParamsE,@function
        .size           _ZN7cutlass13device_kernelIN5flash11enable_sm90INS1_16FlashAttnFwdSm90INS1_25CollectiveMainloopFwdSm90ILi2EN4cute5tupleIJNS5_1CILi1EEES8_S8_EEENS6_IJNS7_ILi192EEENS7_ILi128EEENS7_ILi64EEEEEELi64ENS_10bfloat16_tEfNS_4arch4Sm90ELb1ELb0ELb0ELb0ELb1ELb0ELb0ELb1ELb1ELb1ELb1ELb0EEENS1_21CollectiveEpilogueFwdINS6_IJSA_SC_SB_EEES9_SE_SG_Li384ELb0ELb1ELb1ELb0EEENS1_19SingleTileSchedulerILb0ELb1ELb1ELi192EEEEEEEEEvNT_6ParamsE,(.L_x_15998 - _ZN7cutlass13device_kernelIN5flash11enable_sm90INS1_16FlashAttnFwdSm90INS1_25CollectiveMainloopFwdSm90ILi2EN4cute5tupleIJNS5_1CILi1EEES8_S8_EEENS6_IJNS7_ILi192EEENS7_ILi128EEENS7_ILi64EEEEEELi64ENS_10bfloat16_tEfNS_4arch4Sm90ELb1ELb0ELb0ELb0ELb1ELb0ELb0ELb1ELb1ELb1ELb1ELb0EEENS1_21CollectiveEpilogueFwdINS6_IJSA_SC_SB_EEES9_SE_SG_Li384ELb0ELb1ELb1ELb0EEENS1_19SingleTileSchedulerILb0ELb1ELb1ELi192EEEEEEEEEvNT_6ParamsE)
        .other          _ZN7cutlass13device_kernelIN5flash11enable_sm90INS1_16FlashAttnFwdSm90INS1_25CollectiveMainloopFwdSm90ILi2EN4cute5tupleIJNS5_1CILi1EEES8_S8_EEENS6_IJNS7_ILi192EEENS7_ILi128EEENS7_ILi64EEEEEELi64ENS_10bfloat16_tEfNS_4arch4Sm90ELb1ELb0ELb0ELb0ELb1ELb0ELb0ELb1ELb1ELb1ELb1ELb0EEENS1_21CollectiveEpilogueFwdINS6_IJSA_SC_SB_EEES9_SE_SG_Li384ELb0ELb1ELb1ELb0EEENS1_19SingleTileSchedulerILb0ELb1ELb1ELi192EEEEEEEEEvNT_6ParamsE,@"STO_CUDA_ENTRY STV_DEFAULT"
_ZN7cutlass13device_kernelIN5flash11enable_sm90INS1_16FlashAttnFwdSm90INS1_25CollectiveMainloopFwdSm90ILi2EN4cute5tupleIJNS5_1CILi1EEES8_S8_EEENS6_IJNS7_ILi192EEENS7_ILi128EEENS7_ILi64EEEEEELi64ENS_10bfloat16_tEfNS_4arch4Sm90ELb1ELb0ELb0ELb0ELb1ELb0ELb0ELb1ELb1ELb1ELb1ELb0EEENS1_21CollectiveEpilogueFwdINS6_IJSA_SC_SB_EEES9_SE_SG_Li384ELb0ELb1ELb1ELb0EEENS1_19SingleTileSchedulerILb0ELb1ELb1ELi192EEEEEEEEEvNT_6ParamsE:
        /* <DEDUP_REMOVED lines=45> */
.L_x_14942:
        /* <DEDUP_REMOVED lines=22> */
.L_x_14943:
        /* <DEDUP_REMOVED lines=18> */
.L_x_14944:
        /* <DEDUP_REMOVED lines=22> */
.L_x_14945:
        /* <DEDUP_REMOVED lines=23> */
.L_x_14946:
        /* <DEDUP_REMOVED lines=9> */
.L_x_14949:
        /* <DEDUP_REMOVED lines=37> */
[----:B0-----:R-:W-:-:S02]  /*0b00*/  UIMAD UR45, UR45, 0xc0, URZ ;  /* 0x000000c02d2d78a4 */ /* 0x001fc4000f8e023f */
        /* <DEDUP_REMOVED lines=54> */
.L_x_14951:
        /* <DEDUP_REMOVED lines=10> */
[----:B------:R-:W-:Y:S02]  /*0f10*/  MOV R3, RZ ;  /* 0x000000ff00037202 */ /* 0x000fe40000000f00 */
        /* <DEDUP_REMOVED lines=43> */
[----:B------:R-:W-:Y:S01]  /*11d0*/  MOV R13, RZ ;  /* 0x000000ff000d7202 */ /* 0x000fe20000000f00 */
[----:B------:R-:W-:Y:S02]  /*11e0*/  IMAD.U32 R6, RZ, RZ, UR4 ;  /* 0x00000004ff067e24 */ /* 0x000fe4000f8e00ff */
[----:B------:R-:W-:-:S02]  /*11f0*/  IMAD.U32 R7, RZ, RZ, UR5 ;  /* 0x00000005ff077e24 */ /* 0x000fc4000f8e00ff */
[----:B------:R-:W-:Y:S02]  /*1200*/  IMAD.U32 R11, RZ, RZ, UR7 ;  /* 0x00000007ff0b7e24 */ /* 0x000fe4000f8e00ff */
[----:B------:R-:W-:Y:S02]  /*1210*/  IMAD.MOV.U32 R8, RZ, RZ, 0x70 ;  /* 0x00000070ff087424 */ /* 0x000fe400078e00ff */
[----:B0-----:R-:W-:-:S07]  /*1220*/  IMAD.MOV.U32 R12, RZ, RZ, 0x1 ;  /* 0x00000001ff0c7424 */ /* 0x001fce00078e00ff */
[----:B------:R-:W-:-:S07]  /*1230*/  LEPC R20, `(.L_x_14953) ;  /* 0x000000001014794e */ /* 0x000fce0000000000 */
[----:B-1----:R-:W-:Y:S05]  /*1240*/  CALL.ABS.NOINC R2 ;  /* 0x0000000002007343 */ /* 0x002fea0003c00000 */
.L_x_14953:
[----:B------:R-:W-:-:S04]  /*1250*/  SHF.L.U32 R0, RZ, 0x1f, RZ ;  /* 0x0000001fff007819 */ /* 0x000fc800000006ff */
[----:B------:R-:W0:Y:S02]  /*1260*/  SYNCS.PHASECHK.TRANS64.TRYWAIT P0, [UR42+0x16800], R0 ;  /* 0x01680000ff0075a7 */ /* 0x000e24000800016a */
[----:B0-----:R-:W-:Y:S05]  /*1270*/  @!P0 BRA `(.L_x_14954) ;  /* 0x000000bc00bc8947 */ /* 0x001fea0003800000 */
.L_x_15037:
[----:B------:R-:W-:-:S06]  /*1280*/  ULOP3.LUT UR4, UR40, 0x1, URZ, 0xfc, !UPT ;  /* 0x0000000128047892 */ /* 0x000fcc000f8efc3f */
[----:B------:R-:W-:-:S05]  /*1290*/  IMAD.U32 R2, RZ, RZ, UR4 ;  /* 0x00000004ff027e24 */ /* 0x000fca000f8e00ff */
[----:B------:R-:W-:-:S13]  /*12a0*/  ISETP.NE.AND P0, PT, R2, 0x3, PT ;  /* 0x000000030200780c */ /* 0x000fda0003f05270 */
[----:B------:R-:W-:Y:S05]  /*12b0*/  @!P0 BRA `(.L_x_14955) ;  /* 0x0000000000048947 */ /* 0x000fea0003800000 */
[----:B------:R-:W-:Y:S01]  /*12c0*/  BPT.TRAP 0x1 ;  /* 0x000000040000795c */ /* 0x000fe20000300000 */
.L_x_14955:
[----:B------:R1:W2:Y:S01]  /*12d0*/  SYNCS.PHASECHK.TRANS64.TRYWAIT P1, [UR42+0x16830], R0 ;  /* 0x01683000ff0075a7 */ /* 0x0002a2000802016a */
[----:B------:R-:W-:Y:S05]  /*12e0*/  @!P0 BRA `(.L_x_14956) ;  /* 0x0000000000048947 */ /* 0x000fea0003800000 */
[----:B------:R-:W-:Y:S01]  /*12f0*/  BPT.TRAP 0x1 ;  /* 0x000000040000795c */ /* 0x000fe20000300000 */
.L_x_14956:
[----:B------:R-:W-:-:S05]  /*1300*/  IMAD.U32 R6, RZ, RZ, UR47 ;  /* 0x0000002fff067e24 */ /* 0x000fca000f8e00ff */
[----:B------:R-:W-:Y:S01]  /*1310*/  LOP3.LUT R6, R6, 0x10000, RZ, 0xfc, !PT ;  /* 0x0001000006067812 */ /* 0x000fe200078efcff */
[----:B--2---:R-:W-:Y:S06]  /*1320*/  @P1 BRA `(.L_x_14957) ;  /* 0x0000000000081947 */ /* 0x004fec0003800000 */
[----:B------:R-:W2:Y:S02]  /*1330*/  SYNCS.PHASECHK.TRANS64.TRYWAIT P1, [UR42+0x16830], R0 ;  /* 0x01683000ff0075a7 */ /* 0x000ea4000802016a */
[----:B--2---:R-:W-:Y:S05]  /*1340*/  @!P1 BRA `(.L_x_14958) ;  /* 0x000000bc00a09947 */ /* 0x004fea0003800000 */
.L_x_14957:
        /* <DEDUP_REMOVED lines=38> */
.L_x_14959:
[----:B01----:R-:W-:Y:S01]  /*15b0*/  LOP3.LUT R0, R19, 0xffffff80, RZ, 0xc0, !PT ;  /* 0xffffff8013007812 */ /* 0x003fe200078ec0ff */
[----:B------:R-:W-:Y:S01]  /*15c0*/  IMAD.HI R5, R23, 0x55555556, RZ ;  /* 0x5555555617057827 */ /* 0x000fe200078e02ff */
[----:B------:R-:W-:Y:S01]  /*15d0*/  LEA.HI R18, R18, R17, RZ, 0x2 ;  /* 0x0000001112127211 */ /* 0x000fe200078f10ff */
[----:B------:R-:W-:Y:S01]  /*15e0*/  UISETP.NE.AND UP0, UPT, UR44, URZ, UPT ;  /* 0x0000003f2c00728c */ /* 0x000fe2000bf05270 */
[----:B------:R-:W-:Y:S01]  /*15f0*/  CS2R R118, SRZ ;  /* 0x0000000000767805 */ /* 0x000fe2000001ff00 */
[----:B------:R-:W-:Y:S01]  /*1600*/  IMAD.IADD R0, R17, 0x1, -R0 ;  /* 0x0000000111007824 */ /* 0x000fe200078e0a00 */
[----:B------:R-:W-:Y:S01]  /*1610*/  LOP3.LUT R18, R18, 0xfffffffc, RZ, 0xc0, !PT ;  /* 0xfffffffc12127812 */ /* 0x000fe200078ec0ff */
[----:B------:R-:W-:Y:S01]  /*1620*/  ULDC UR7, c[0x0][0x2f0] ;  /* 0x0000bc0000077ab9 */ /* 0x000fe20000000800 */
[----:B------:R-:W-:Y:S01]  /*1630*/  LEA.HI R10, R5, R5, RZ, 0x1 ;  /* 0x00000005050a7211 */ /* 0x000fe200078f08ff */
[----:B------:R-:W-:Y:S01]  /*1640*/  IMAD.U32 R13, RZ, RZ, UR7 ;  /* 0x00000007ff0d7e24 */ /* 0x000fe2000f8e00ff */
[----:B------:R-:W-:Y:S01]  /*1650*/  SHF.R.S32.HI R3, RZ, 0x1f, R0 ;  /* 0x0000001fff037819 */ /* 0x000fe20000011400 */
        /* <DEDUP_REMOVED lines=11> */
[----:B------:R-:W-:Y:S01]  /*1710*/  SHF.R.S32.HI R4, RZ, 0x5, R4 ;  /* 0x00000005ff047819 */ /* 0x000fe20000011404 */
[----:B------:R-:W-:Y:S01]  /*1720*/  UIADD3 UR27, UR46, -0x2, URZ ;  /* 0xfffffffe2e1b7890 */ /* 0x000fe2000fffe03f */
[----:B------:R-:W-:Y:S01]  /*1730*/  LEA.HI R8, R8, R3, RZ, 0x3 ;  /* 0x0000000308087211 */ /* 0x000fe200078f18ff */
[----:B------:R-:W-:Y:S01]  /*1740*/  UIADD3 UR6, UR42, 0x16840, URZ ;  /* 0x000168402a067890 */ /* 0x000fe2000fffe03f */
[----:B------:R-:W-:-:S02]  /*1750*/  LEA.HI R5, R18, R18, RZ, 0x1 ;  /* 0x0000001212057211 */ /* 0x000fc400078f08ff */
[----:B------:R-:W-:Y:S02]  /*1760*/  CS2R R116, SRZ ;  /* 0x0000000000747805 */ /* 0x000fe4000001ff00 */
[----:B------:R-:W-:Y:S01]  /*1770*/  LEA R4, R4, UR45, 0x4 ;  /* 0x0000002d04047c11 */ /* 0x000fe2000f8e20ff */
[----:B------:R-:W-:Y:S01]  /*1780*/  UPRMT UR6, UR25, 0x654, UR6 ;  /* 0x0000065419067896 */ /* 0x000fe20008000006 */
[----:B------:R-:W-:Y:S02]  /*1790*/  LOP3.LUT R8, R8, 0xfffffff8, RZ, 0xc0, !PT ;  /* 0xfffffff808087812 */ /* 0x000fe400078ec0ff */
[----:B------:R-:W-:Y:S02]  /*17a0*/  LOP3.LUT R5, R5, 0x1ffffffe, RZ, 0xc0, !PT ;  /* 0x1ffffffe05057812 */ /* 0x000fe400078ec0ff */
[----:B------:R-:W-:Y:S02]  /*17b0*/  IADD3 R3, R4, R3, -R8 ;  /* 0x0000000304037210 */ /* 0x000fe40007ffe808 */
[----:B------:R-:W-:Y:S01]  /*17c0*/  PLOP3.LUT P2, PT, PT, PT, UP0, 0x80, 0x0 ;  /* 0x000000000000781c */ /* 0x000fe20003f4f008 */
[----:B------:R-:W-:Y:S01]  /*17d0*/  IMAD.IADD R5, R18, 0x1, -R5 ;  /* 0x0000000112057824 */ /* 0x000fe200078e0a05 */
[----:B------:R-:W-:Y:S01]  /*17e0*/  SYNCS.ARRIVE.TRANS64.RED.A1T0 RZ, [UR6], RZ ;  /* 0x000000ffffff79a7 */ /* 0x000fe20008100406 */
[----:B------:R-:W-:-:S04]  /*17f0*/  IMAD R10, R10, 0x40, R3 ;  /* 0x000000400a0a7824 */ /* 0x000fc800078e0203 */
[----:B------:R-:W-:-:S04]  /*1800*/  IMAD R5, R5, 0x8, R10 ;  /* 0x0000000805057824 */ /* 0x000fc800078e020a */
[----:B------:R-:W-:Y:S01]  /*1810*/  @P1 IMAD.HI.U32 R3, R5, UR4, RZ ;  /* 0x0000000405031c27 */ /* 0x000fe2000f8e00ff */
[----:B------:R-:W-:Y:S02]  /*1820*/  UMOV UR4, 0xffffff80 ;  /* 0xffffff8000047882 */ /* 0x000fe40000000000 */
[----:B------:R-:W-:Y:S01]  /*1830*/  UIMAD UR4, UR46, UR4, 0x80 ;  /* 0x000000802e0474a4 */ /* 0x000fe2000f8e0204 */
[----:B------:R-:W-:Y:S01]  /*1840*/  IMAD.MOV.U32 R9, RZ, RZ, R5 ;  /* 0x000000ffff097224 */ /* 0x000fe200078e0005 */
[----:B------:R-:W-:Y:S02]  /*1850*/  @P2 SHF.R.U32.HI R9, RZ, UR5, R3 ;  /* 0x00000005ff092c19 */ /* 0x000fe40008011603 */
[----:B------:R-:W-:Y:S01]  /*1860*/  LOP3.LUT R3, R2, 0x7ffffffc, RZ, 0xc0, !PT ;  /* 0x7ffffffc02037812 */ /* 0x000fe200078ec0ff */
[----:B------:R-:W-:Y:S02]  /*1870*/  UIADD3 UR5, UR4, 0x1, URZ ;  /* 0x0000000104057890 */ /* 0x000fe4000fffe03f */
[----:B------:R-:W0:Y:S01]  /*1880*/  SHFL.IDX PT, R2, R9, RZ, 0x1c1f ;  /* 0x001c1fff09027589 */ /* 0x000e2200000e0000 */
[----:B------:R-:W-:Y:S01]  /*1890*/  IADD3 R8, R0, -R3, RZ ;  /* 0x8000000300087210 */ /* 0x000fe20007ffe0ff */
[----:B------:R-:W-:-:S02]  /*18a0*/  UIMAD UR4, UR37, UR7, UR4 ;  /* 0x00000007250472a4 */ /* 0x000fc4000f8e0204 */
[----:B------:R-:W-:Y:S01]  /*18b0*/  IMAD.U32 R3, RZ, RZ, UR5 ;  /* 0x00000005ff037e24 */ /* 0x000fe2000f8e00ff */
[----:B------:R-:W1:Y:S01]  /*18c0*/  SHFL.IDX PT, R10, R9, 0x1, 0x1c1f ;  /* 0x003c1f00090a7f89 */ /* 0x000e6200000e0000 */
[----:B------:R-:W-:Y:S02]  /*18d0*/  UIMAD UR7, UR37, UR7, -UR10 ;  /* 0x00000007250772a4 */ /* 0x000fe4000f8e0a0a */
[C---:B------:R-:W-:Y:S02]  /*18e0*/  IMAD R0, R8.reuse, -0x2, R3 ;  /* 0xfffffffe08007824 */ /* 0x040fe400078e0203 */
[----:B------:R-:W-:Y:S01]  /*18f0*/  IMAD.U32 R11, RZ, RZ, UR4 ;  /* 0x00000004ff0b7e24 */ /* 0x000fe2000f8e00ff */
[----:B------:R-:W-:Y:S01]  /*1900*/  ULDC UR4, c[0x0][0x988] ;  /* 0x0002620000047ab9 */ /* 0x000fe20000000800 */
[----:B------:R-:W-:Y:S02]  /*1910*/  IMAD R3, R13, UR37, R0 ;  /* 0x000000250d037c24 */ /* 0x000fe4000f8e0200 */
[----:B------:R-:W-:-:S02]  /*1920*/  IMAD R12, R8, -0x2, R11 ;  /* 0xfffffffe080c7824 */ /* 0x000fc400078e020b */
        /* <DEDUP_REMOVED lines=104> */
[C---:B------:R-:W-:Y:S02]  /*1fb0*/  ISETP.GT.AND P3, PT, R12.reuse, 0x8, PT ;  /* 0x000000080c00780c */ /* 0x040fe40003f64270 */
[----:B------:R-:W-:Y:S01]  /*1fc0*/  FSEL R10, R27, -INF , P2 ;  /* 0xff8000001b0a7808 */ /* 0x000fe20001000000 */
[----:B------:R-:W-:Y:S01]  /*1fd0*/  @UP0 USHF.R.U32.HI UR45, URZ, UR11, UR5 ;  /* 0x0000000b3f2d0299 */ /* 0x000fe20008011605 */
[----:B------:R-:W-:Y:S02]  /*1fe0*/  ISETP.GT.AND P2, PT, R12, 0x10, PT ;  /* 0x000000100c00780c */ /* 0x000fe40003f44270 */
[----:B------:R-:W-:Y:S01]  /*1ff0*/  UMOV UR5, URZ ;  /* 0x0000003f00057c82 */ /* 0x000fe20008000000 */
[----:B------:R-:W-:-:S04]  /*2000*/  UIADD3 UR7, UR7, UR45, URZ ;  /* 0x0000002d07077290 */ /* 0x000fc8000fffe03f */
[----:B------:R-:W-:-:S04]  /*2010*/  USHF.R.S32.HI UR4, URZ, 0x1f, UR7 ;  /* 0x0000001f3f047899 */ /* 0x000fc80008011407 */
[----:B------:R-:W-:-:S04]  /*2020*/  ULEA.HI UR4, UR4, UR7, URZ, 0x7 ;  /* 0x0000000704047291 */ /* 0x000fc8000f8f383f */
[----:B------:R-:W-:Y:S01]  /*2030*/  USHF.R.S32.HI UR4, URZ, 0x7, UR4 ;  /* 0x000000073f047899 */ /* 0x000fe20008011404 */
[----:B0-----:R-:W-:-:S03]  /*2040*/  FMNMX.FTZ R41, R14, R41, !PT ;  /* 0x000000290e297209 */ /* 0x001fc60007810000 */
[----:B------:R-:W-:Y:S02]  /*2050*/  UISETP.LT.AND UP0, UPT, UR41, UR4, UPT ;  /* 0x000000042900728c */ /* 0x000fe4000bf01270 */
[----:B------:R-:W0:Y:S02]  /*2060*/  SHFL.BFLY PT, R2, R41, 0x1, 0x1f ;  /* 0x0c201f0029027f89 */ /* 0x000e2400000e0000 */
[----:B------:R-:W-:-:S03]  /*2070*/  USEL UR26, UR41, UR4, !UP0 ;  /* 0x00000004291a7287 */ /* 0x000fc6000c000000 */
[----:B------:R-:W-:Y:S01]  /*2080*/  UMOV UR4, URZ ;  /* 0x0000003f00047c82 */ /* 0x000fe20008000000 */
        /* <DEDUP_REMOVED lines=9> */
[----:B------:R-:W-:Y:S01]  /*2120*/  ISETP.GT.AND P1, PT, R12, 0x9, PT ;  /* 0x000000090c00780c */ /* 0x000fe20003f24270 */
        /* <DEDUP_REMOVED lines=11> */
[----:B0-----:R-:W-:Y:S01]  /*21e0*/  FSEL R93, R34, -INF , P2 ;  /* 0xff800000225d7808 */ /* 0x001fe20001000000 */
        /* <DEDUP_REMOVED lines=24> */
[----:B------:R-:W1:Y:S01]  /*2370*/  MUFU.EX2 R150, R150 ;  /* 0x0000009600967308 */ /* 0x000e620000000800 */
[----:B------:R-:W-:Y:S01]  /*2380*/  FMNMX.FTZ R14, R39, R14, !PT ;  /* 0x0000000e270e7209 */ /* 0x000fe20007810000 */
[-CC-:B------:R-:W-:Y:S01]  /*2390*/  FFMA.FTZ R130, R23, R0.reuse, -R4.reuse ;  /* 0x0000000017827223 */ /* 0x180fe20000010804 */
[C---:B------:R-:W-:Y:S01]  /*23a0*/  ISETP.GT.AND P2, PT, R12.reuse, 0x28, PT ;  /* 0x000000280c00780c */ /* 0x040fe20003f44270 */
[-CC-:B------:R-:W-:Y:S01]  /*23b0*/  FFMA.FTZ R124, R25, R0.reuse, -R4.reuse ;  /* 0x00000000197c7223 */ /* 0x180fe20000010804 */
[----:B------:R-:W-:Y:S01]  /*23c0*/  FSEL R105, R43, -INF , P1 ;  /* 0xff8000002b697808 */ /* 0x000fe20000800000 */
[--C-:B------:R-:W-:Y:S01]  /*23d0*/  FFMA.FTZ R43, R95, R0, -R4.reuse ;  /* 0x000000005f2b7223 */ /* 0x100fe20000010804 */
[----:B------:R-:W-:Y:S01]  /*23e0*/  FMNMX.FTZ R14, R101, R14, !PT ;  /* 0x0000000e650e7209 */ /* 0x000fe20007810000 */
[----:B------:R-:W2:Y:S01]  /*23f0*/  MUFU.EX2 R9, R9 ;  /* 0x0000000900097308 */ /* 0x000ea20000000800 */
        /* <DEDUP_REMOVED lines=23> */
[----:B------:R-:W3:Y:S01]  /*2570*/  MUFU.EX2 R144, R144 ;  /* 0x0000009000907308 */ /* 0x000ee20000000800 */
[----:B------:R-:W-:-:S02]  /*2580*/  ISETP.GT.AND P1, PT, R12, 0x39, PT ;  /* 0x000000390c00780c */ /* 0x000fc40003f24270 */
[----:B------:R-:W-:Y:S02]  /*2590*/  FSEL R99, R54, -INF , P2 ;  /* 0xff80000036637808 */ /* 0x000fe40001000000 */
[----:B------:R-:W-:Y:S02]  /*25a0*/  FMNMX.FTZ R14, R51, R14, !PT ;  /* 0x0000000e330e7209 */ /* 0x000fe40007810000 */
[C---:B------:R-:W-:Y:S01]  /*25b0*/  ISETP.GT.AND P2, PT, R12.reuse, 0x40, PT ;  /* 0x000000400c00780c */ /* 0x040fe20003f44270 */
[----:B------:R-:W4:Y:S01]  /*25c0*/  MUFU.EX2 R13, R13 ;  /* 0x0000000d000d7308 */ /* 0x000f220000000800 */
[----:B------:R-:W-:Y:S02]  /*25d0*/  FSEL R55, R55, -INF , P1 ;  /* 0xff80000037377808 */ /* 0x000fe40000800000 */
[----:B------:R-:W-:Y:S02]  /*25e0*/  FMNMX.FTZ R14, R99, R14, !PT ;  /* 0x0000000e630e7209 */ /* 0x000fe40007810000 */
[----:B------:R-:W-:-:S02]  /*25f0*/  ISETP.GT.AND P1, PT, R12, 0x41, PT ;  /* 0x000000410c00780c */ /* 0x000fc40003f24270 */
[----:B------:R-:W-:Y:S01]  /*2600*/  FSEL R95, R58, -INF , P2 ;  /* 0xff8000003a5f7808 */ /* 0x000fe20001000000 */
[----:B------:R-:W5:Y:S01]  /*2610*/  MUFU.EX2 R146, R146 ;  /* 0x0000009200927308 */ /* 0x000f620000000800 */
[----:B------:R-:W-:Y:S02]  /*2620*/  FMNMX.FTZ R14, R55, R14, !PT ;  /* 0x0000000e370e7209 */ /* 0x000fe40007810000 */
[C---:B------:R-:W-:Y:S02]  /*2630*/  ISETP.GT.AND P2, PT, R12.reuse, 0x48, PT ;  /* 0x000000480c00780c */ /* 0x040fe40003f44270 */
[----:B------:R-:W-:Y:S02]  /*2640*/  FSEL R59, R59, -INF , P1 ;  /* 0xff8000003b3b7808 */ /* 0x000fe40000800000 */
[----:B------:R-:W-:Y:S01]  /*2650*/  FMNMX.FTZ R14, R95, R14, !PT ;  /* 0x0000000e5f0e7209 */ /* 0x000fe20007810000 */
[----:B------:R-:W5:Y:S01]  /*2660*/  MUFU.EX2 R27, R27 ;  /* 0x0000001b001b7308 */ /* 0x000f620000000800 */
[----:B------:R-:W-:-:S02]  /*2670*/  ISETP.GT.AND P1, PT, R12, 0x49, PT ;  /* 0x000000490c00780c */ /* 0x000fc40003f24270 */
[----:B------:R-:W-:Y:S02]  /*2680*/  FSEL R91, R62, -INF , P2 ;  /* 0xff8000003e5b7808 */ /* 0x000fe40001000000 */
[----:B------:R-:W-:Y:S02]  /*2690*/  FMNMX.FTZ R14, R59, R14, !PT ;  /* 0x0000000e3b0e7209 */ /* 0x000fe40007810000 */
[C---:B------:R-:W-:Y:S01]  /*26a0*/  ISETP.GT.AND P2, PT, R12.reuse, 0x50, PT ;  /* 0x000000500c00780c */ /* 0x040fe20003f44270 */
[----:B------:R-:W5:Y:S01]  /*26b0*/  MUFU.EX2 R140, R140 ;  /* 0x0000008c008c7308 */ /* 0x000f620000000800 */
        /* <DEDUP_REMOVED lines=43> */
[----:B------:R-:W-:Y:S01]  /*2970*/  FSEL R87, R87, -INF , P1 ;  /* 0xff80000057577808 */ /* 0x000fe20000800000 */
        /* <DEDUP_REMOVED lines=48> */
[--C-:B------:R-:W-:Y:S01]  /*2c80*/  FFMA.FTZ R135, R91, R0, -R4.reuse ;  /* 0x000000005b877223 */ /* 0x100fe20000010804 */
[----:B------:R-:W-:Y:S01]  /*2c90*/  FADD.FTZ R32, R140, R31 ;  /* 0x0000001f8c207221 */ /* 0x000fe20000010000 */
[----:B------:R-:W-:Y:S01]  /*2ca0*/  F2FP.BF16.F32.PACK_AB R148, R3, R148 ;  /* 0x000000940394723e */ /* 0x000fe200000010ff */
        /* <DEDUP_REMOVED lines=19> */
[----:B------:R-:W-:Y:S01]  /*2de0*/  FFMA.FTZ R87, R87, R0, -R4 ;  /* 0x0000000057577223 */ /* 0x000fe20000010804 */
[----:B------:R-:W-:Y:S01]  /*2df0*/  F2FP.BF16.F32.PACK_AB R150, R9, R150 ;  /* 0x000000960996723e */ /* 0x000fe200000010ff */
[----:B------:R-:W-:Y:S01]  /*2e00*/  FADD.FTZ R34, R12, R31 ;  /* 0x0000001f0c227221 */ /* 0x000fe20000010000 */
[----:B------:R-:W-:-:S02]  /*2e10*/  F2FP.BF16.F32.PACK_AB R149, R10, R149 ;  /* 0x000000950a95723e */ /* 0x000fc400000010ff */
[----:B------:R-:W-:Y:S01]  /*2e20*/  CS2R R108, SRZ ;  /* 0x00000000006c7805 */ /* 0x000fe2000001ff00 */
[----:B------:R-:W1:Y:S01]  /*2e30*/  MUFU.EX2 R147, R147 ;  /* 0x0000009300937308 */ /* 0x000e620000000800 */
[----:B--2---:R-:W-:Y:S01]  /*2e40*/  FADD.FTZ R31, R145, R34 ;  /* 0x00000022911f7221 */ /* 0x004fe20000010000 */
[----:B------:R-:W-:Y:S01]  /*2e50*/  FADD.FTZ R34, R136, R35 ;  /* 0x0000002388227221 */ /* 0x000fe20000010000 */
[----:B------:R-:W-:Y:S02]  /*2e60*/  F2FP.BF16.F32.PACK_AB R151, R12, R151 ;  /* 0x000000970c97723e */ /* 0x000fe400000010ff */
[----:B------:R-:W-:Y:S02]  /*2e70*/  CS2R R106, SRZ ;  /* 0x00000000006a7805 */ /* 0x000fe4000001ff00 */
[----:B------:R-:W-:Y:S01]  /*2e80*/  F2FP.BF16.F32.PACK_AB R144, R13, R144 ;  /* 0x000000900d90723e */ /* 0x000fe200000010ff */
[----:B------:R-:W-:Y:S01]  /*2e90*/  FADD.FTZ R35, R37, R34 ;  /* 0x0000002225237221 */ /* 0x000fe20000010000 */
[----:B------:R-:W-:Y:S01]  /*2ea0*/  FFMA.FTZ R34, R67, R0, -R4 ;  /* 0x0000000043227223 */ /* 0x000fe20000010804 */
[----:B------:R-:W2:Y:S01]  /*2eb0*/  MUFU.EX2 R18, R18 ;  /* 0x0000001200127308 */ /* 0x000ea20000000800 */
[----:B0-----:R-:W-:Y:S01]  /*2ec0*/  FADD.FTZ R36, R14, R31 ;  /* 0x0000001f0e247221 */ /* 0x001fe20000010000 */
[----:B------:R-:W-:Y:S01]  /*2ed0*/  FADD.FTZ R38, R138, R35 ;  /* 0x000000238a267221 */ /* 0x000fe20000010000 */
[----:B------:R-:W-:-:S02]  /*2ee0*/  F2FP.BF16.F32.PACK_AB R146, R27, R146 ;  /* 0x000000921b92723e */ /* 0x000fc400000010ff */
[----:B------:R-:W-:Y:S02]  /*2ef0*/  CS2R R104, SRZ ;  /* 0x0000000000687805 */ /* 0x000fe4000001ff00 */
[----:B------:R-:W-:Y:S01]  /*2f00*/  F2FP.BF16.F32.PACK_AB R140, R43, R140 ;  /* 0x0000008c2b8c723e */ /* 0x000fe200000010ff */
[----:B------:R-:W-:Y:S01]  /*2f10*/  FADD.FTZ R35, R33, R38 ;  /* 0x0000002621237221 */ /* 0x000fe20000010000 */
[----:B------:R-:W-:Y:S01]  /*2f20*/  F2FP.BF16.F32.PACK_AB R142, R45, R142 ;  /* 0x0000008e2d8e723e */ /* 0x000fe200000010ff */
[----:B------:R-:W0:Y:S01]  /*2f30*/  MUFU.EX2 R141, R141 ;  /* 0x0000008d008d7308 */ /* 0x000e220000000800 */
[----:B-1----:R-:W-:Y:S01]  /*2f40*/  FADD.FTZ R31, R147, R36 ;  /* 0x00000024931f7221 */ /* 0x002fe20000010000 */
[----:B------:R-:W-:Y:S01]  /*2f50*/  FADD.FTZ R38, R132, R35 ;  /* 0x0000002384267221 */ /* 0x000fe20000010000 */
[----:B------:R-:W-:Y:S02]  /*2f60*/  F2FP.BF16.F32.PACK_AB R136, R37, R136 ;  /* 0x000000882588723e */ /* 0x000fe400000010ff */
[----:B------:R-:W-:-:S02]  /*2f70*/  CS2R R102, SRZ ;  /* 0x0000000000667805 */ /* 0x000fc4000001ff00 */
[----:B------:R-:W-:Y:S01]  /*2f80*/  F2FP.BF16.F32.PACK_AB R138, R33, R138 ;  /* 0x0000008a218a723e */ /* 0x000fe200000010ff */
[C---:B------:R-:W-:Y:S01]  /*2f90*/  FADD.FTZ R35, R29.reuse, R38 ;  /* 0x000000261d237221 */ /* 0x040fe20000010000 */
[----:B------:R-:W-:Y:S01]  /*2fa0*/  F2FP.BF16.F32.PACK_AB R132, R29, R132 ;  /* 0x000000841d84723e */ /* 0x000fe200000010ff */
[----:B------:R-:W1:Y:S01]  /*2fb0*/  MUFU.EX2 R20, R20 ;  /* 0x0000001400147308 */ /* 0x000e620000000800 */
[----:B--2---:R-:W-:Y:S01]  /*2fc0*/  FADD.FTZ R36, R18, R31 ;  /* 0x0000001f12247221 */ /* 0x004fe20000010000 */
[----:B------:R-:W-:Y:S01]  /*2fd0*/  FADD.FTZ R40, R134, R35 ;  /* 0x0000002386287221 */ /* 0x000fe20000010000 */
[C---:B------:R-:W-:Y:S02]  /*2fe0*/  F2FP.BF16.F32.PACK_AB R134, R15.reuse, R134 ;  /* 0x000000860f86723e */ /* 0x040fe400000010ff */
[----:B------:R-:W-:Y:S02]  /*2ff0*/  CS2R R100, SRZ ;  /* 0x0000000000647805 */ /* 0x000fe4000001ff00 */
[----:B------:R-:W-:Y:S01]  /*3000*/  F2FP.BF16.F32.PACK_AB R145, R14, R145 ;  /* 0x000000910e91723e */ /* 0x000fe200000010ff */
[----:B------:R-:W-:Y:S01]  /*3010*/  FADD.FTZ R35, R15, R40 ;  /* 0x000000280f237221 */ /* 0x000fe20000010000 */
[----:B------:R-:W-:Y:S01]  /*3020*/  F2FP.BF16.F32.PACK_AB R147, R18, R147 ;  /* 0x000000931293723e */ /* 0x000fe200000010ff */
[----:B------:R-:W2:Y:S01]  /*3030*/  MUFU.EX2 R143, R143 ;  /* 0x0000008f008f7308 */ /* 0x000ea20000000800 */
[----:B0-----:R-:W-:Y:S01]  /*3040*/  FADD.FTZ R31, R141, R36 ;  /* 0x000000248d1f7221 */ /* 0x001fe20000010000 */
[----:B------:R-:W-:Y:S01]  /*3050*/  FADD.FTZ R40, R128, R35 ;  /* 0x0000002380287221 */ /* 0x000fe20000010000 */
[----:B------:R-:W-:-:S02]  /*3060*/  F2FP.BF16.F32.PACK_AB R128, R57, R128 ;  /* 0x000000803980723e */ /* 0x000fc400000010ff */
[----:B------:R-:W-:Y:S02]  /*3070*/  CS2R R98, SRZ ;  /* 0x0000000000627805 */ /* 0x000fe4000001ff00 */
[----:B------:R-:W-:Y:S02]  /*3080*/  CS2R R96, SRZ ;  /* 0x0000000000607805 */ /* 0x000fe4000001ff00 */
[----:B------:R-:W-:Y:S02]  /*3090*/  CS2R R94, SRZ ;  /* 0x00000000005e7805 */ /* 0x000fe4000001ff00 */
[----:B------:R-:W-:Y:S01]  /*30a0*/  CS2R R92, SRZ ;  /* 0x00000000005c7805 */ /* 0x000fe2000001ff00 */
[----:B------:R-:W0:Y:S01]  /*30b0*/  MUFU.EX2 R24, R24 ;  /* 0x0000001800187308 */ /* 0x000e220000000800 */
[C---:B-1----:R-:W-:Y:S01]  /*30c0*/  FADD.FTZ R36, R20.reuse, R31 ;  /* 0x0000001f14247221 */ /* 0x042fe20000010000 */
[----:B------:R-:W-:Y:S02]  /*30d0*/  F2FP.BF16.F32.PACK_AB R141, R20, R141 ;  /* 0x0000008d148d723e */ /* 0x000fe400000010ff */
[----:B------:R-:W-:-:S02]  /*30e0*/  CS2R R90, SRZ ;  /* 0x00000000005a7805 */ /* 0x000fc4000001ff00 */
[----:B------:R-:W-:Y:S02]  /*30f0*/  CS2R R88, SRZ ;  /* 0x0000000000587805 */ /* 0x000fe4000001ff00 */
        /* <DEDUP_REMOVED lines=71> */
[----:B--2---:R-:W-:Y:S01]  /*3570*/  FADD.FTZ R3, R115, R12 ;  /* 0x0000000c73037221 */ /* 0x004fe20000010000 */
[----:B0-----:R-:W-:-:S03]  /*3580*/  F2FP.BF16.F32.PACK_AB R123, R10, R115 ;  /* 0x000000730a7b723e */ /* 0x001fc600000010ff */
[----:B------:R-:W-:Y:S01]  /*3590*/  FADD.FTZ R3, R10, R3 ;  /* 0x000000030a037221 */ /* 0x000fe20000010000 */
[----:B------:R-:W-:Y:S01]  /*35a0*/  CS2R R114, SRZ ;  /* 0x0000000000727805 */ /* 0x000fe2000001ff00 */
[C---:B-1----:R-:W-:Y:S01]  /*35b0*/  FADD.FTZ R4, R19.reuse, R4 ;  /* 0x0000000413047221 */ /* 0x042fe20000010000 */
[----:B------:R-:W-:Y:S01]  /*35c0*/  F2FP.BF16.F32.PACK_AB R122, R19, R122 ;  /* 0x0000007a137a723e */ /* 0x000fe200000010ff */
[----:B------:R-:W-:Y:S06]  /*35d0*/  @!P1 BRA `(.L_x_14960) ;  /* 0x0000002400c09947 */ /* 0x000fec0003800000 */
[----:B------:R-:W-:Y:S01]  /*35e0*/  IMAD.MOV.U32 R10, RZ, RZ, R11 ;  /* 0x000000ffff0a7224 */ /* 0x000fe200078e000b */
[----:B------:R-:W-:Y:S01]  /*35f0*/  UMOV UR7, URZ ;  /* 0x0000003f00077c82 */ /* 0x000fe20008000000 */
[----:B------:R-:W-:Y:S01]  /*3600*/  IMAD.MOV.U32 R9, RZ, RZ, R2 ;  /* 0x000000ffff097224 */ /* 0x000fe200078e0002 */
[----:B------:R-:W-:Y:S01]  /*3610*/  UMOV UR6, URZ ;  /* 0x0000003f00067c82 */ /* 0x000fe20008000000 */
[----:B------:R-:W-:Y:S01]  /*3620*/  IMAD.MOV.U32 R119, RZ, RZ, RZ ;  /* 0x000000ffff777224 */ /* 0x000fe200078e00ff */
[----:B------:R-:W-:Y:S01]  /*3630*/  ULDC UR28, c[0x0][0x288] ;  /* 0x0000a200001c7ab9 */ /* 0x000fe20000000800 */
[----:B------:R-:W-:-:S05]  /*3640*/  ULDC UR29, c[0x0][0x2f0] ;  /* 0x0000bc00001d7ab9 */ /* 0x000fca0000000800 */
.L_x_14971:
[----:B------:R-:W-:Y:S01]  /*3650*/  ISETP.NE.AND P2, PT, RZ, UR43, PT ;  /* 0x0000002bff007c0c */ /* 0x000fe2000bf45270 */
[----:B------:R-:W-:-:S04]  /*3660*/  UISETP.NE.AND UP0, UPT, UR6, 0x1, UPT ;  /* 0x000000010600788c */ /* 0x000fc8000bf05270 */
[----:B------:R-:W-:-:S04]  /*3670*/  USEL UR5, URZ, 0x1, UP0 ;  /* 0x000000013f057887 */ /* 0x000fc80008000000 */
[----:B------:R-:W-:-:S04]  /*3680*/  ULOP3.LUT UR5, UR7, UR5, URZ, 0x3c, !UPT ;  /* 0x0000000507057292 */ /* 0x000fc8000f8e3c3f */
[----:B------:R-:W-:Y:S08]  /*3690*/  @P2 BRA `(.L_x_14961) ;  /* 0x0000000000382947 */ /* 0x000ff00003800000 */
[----:B------:R-:W-:Y:S05]  /*36a0*/  @!P0 BRA `(.L_x_14962) ;  /* 0x0000000000048947 */ /* 0x000fea0003800000 */
[----:B------:R-:W-:Y:S01]  /*36b0*/  BPT.TRAP 0x1 ;  /* 0x000000040000795c */ /* 0x000fe20000300000 */
.L_x_14962:
        /* <DEDUP_REMOVED lines=9> */
.L_x_14963:
[----:B-1----:R-:W-:Y:S05]  /*3750*/  @P1 BRA `(.L_x_14961) ;  /* 0x0000000000081947 */ /* 0x002fea0003800000 */
[----:B------:R-:W1:Y:S02]  /*3760*/  SYNCS.PHASECHK.TRANS64.TRYWAIT P1, [UR4+0x16830], R0 ;  /* 0x01683000ff0075a7 */ /* 0x000e640008020144 */
[----:B-1----:R-:W-:Y:S05]  /*3770*/  @!P1 BRA `(.L_x_14964) ;  /* 0x0000009800ac9947 */ /* 0x002fea0003800000 */
.L_x_14961:
[----:B01----:R-:W-:Y:S01]  /*3780*/  IADD3 R0, R16, 0x8, RZ ;  /* 0x0000000810007810 */ /* 0x003fe20007ffe0ff */
        /* <DEDUP_REMOVED lines=29> */
.L_x_14966:
[----:B------:R-:W-:Y:S01]  /*3960*/  ULEA UR10, UR6, UR42, 0x3 ;  /* 0x0000002a060a7291 */ /* 0x000fe2000f8e183f */
[----:B------:R-:W-:-:S05]  /*3970*/  IMAD.U32 R0, RZ, RZ, UR7 ;  /* 0x00000007ff007e24 */ /* 0x000fca000f8e00ff */
[----:B------:R-:W-:-:S04]  /*3980*/  SHF.L.U32 R0, R0, 0x1f, RZ ;  /* 0x0000001f00007819 */ /* 0x000fc800000006ff */
[----:B------:R0:W1:Y:S01]  /*3990*/  SYNCS.PHASECHK.TRANS64.TRYWAIT P1, [UR10+0x16850], R0 ;  /* 0x01685000ff0075a7 */ /* 0x000062000802014a */
[----:B------:R-:W-:Y:S05]  /*39a0*/  @!P0 BRA `(.L_x_14967) ;  /* 0x0000000000048947 */ /* 0x000fea0003800000 */
[----:B------:R-:W-:Y:S01]  /*39b0*/  BPT.TRAP 0x1 ;  /* 0x000000040000795c */ /* 0x000fe20000300000 */
.L_x_14967:
[----:B-1----:R-:W-:Y:S05]  /*39c0*/  @P1 BRA `(.L_x_14965) ;  /* 0x0000000000081947 */ /* 0x002fea0003800000 */
[----:B------:R-:W1:Y:S02]  /*39d0*/  SYNCS.PHASECHK.TRANS64.TRYWAIT P1, [UR10+0x16850], R0 ;  /* 0x01685000ff0075a7 */ /* 0x000e64000802014a */
[----:B-1----:R-:W-:Y:S05]  /*39e0*/  @!P1 BRA `(.L_x_14968) ;  /* 0x0000009800289947 */ /* 0x002fea0003800000 */
.L_x_14965:
        /* <DEDUP_REMOVED lines=50> */
.L_x_14969:
[----:B------:R-:W-:Y:S01]  /*3d10*/  UISETP.NE.AND UP0, UPT, UR44, URZ, UPT ;  /* 0x0000003f2c00728c */ /* 0x000fe2000bf05270 */
[----:B------:R-:W-:Y:S02]  /*3d20*/  IMAD.MOV.U32 R19, RZ, RZ, R5 ;  /* 0x000000ffff137224 */ /* 0x000fe400078e0005 */
        /* <DEDUP_REMOVED lines=11> */
[----:B------:R-:W-:-:S03]  /*3de0*/  ULEA UR7, UR4, UR42, 0x3 ;  /* 0x0000002a04077291 */ /* 0x000fc6000f8e183f */
[----:B------:R-:W-:Y:S01]  /*3df0*/  IMAD R11, R8, -0x2, R11 ;  /* 0xfffffffe080b7824 */ /* 0x000fe200078e020b */
[----:B------:R-:W-:-:S03]  /*3e00*/  UIADD3 UR7, UR7, 0x16840, URZ ;  /* 0x0001684007077890 */ /* 0x000fc6000fffe03f */
[----:B------:R-:W-:Y:S01]  /*3e10*/  IMAD R11, R2, UR37, R11 ;  /* 0x00000025020b7c24 */ /* 0x000fe2000f8e020b */
[----:B------:R-:W-:-:S09]  /*3e20*/  UPRMT UR7, UR25, 0x654, UR7 ;  /* 0x0000065419077896 */ /* 0x000fd20008000007 */
[----:B------:R-:W-:Y:S01]  /*3e30*/  SYNCS.ARRIVE.TRANS64.RED.A1T0 RZ, [UR7], RZ ;  /* 0x000000ffffff79a7 */ /* 0x000fe20008100407 */
        /* <DEDUP_REMOVED lines=93> */
[----:B------:R-:W-:Y:S01]  /*4410*/  FMNMX.FTZ R0, R28, R13, !PT ;  /* 0x0000000d1c007209 */ /* 0x000fe20007810000 */
[----:B------:R-:W0:Y:S01]  /*4420*/  SHFL.IDX PT, R84, R19, 0x1, 0x1c1f ;  /* 0x003c1f0013547f89 */ /* 0x000e2200000e0000 */
[----:B------:R-:W-:Y:S02]  /*4430*/  FSEL R85, R85, -INF , P2 ;  /* 0xff80000055557808 */ /* 0x000fe40001000000 */
[----:B------:R-:W-:-:S04]  /*4440*/  FMNMX.FTZ R0, R15, R0, !PT ;  /* 0x000000000f007209 */ /* 0x000fc80007810000 */
[----:B------:R-:W-:-:S05]  /*4450*/  FMNMX.FTZ R21, R85, R0, !PT ;  /* 0x0000000055157209 */ /* 0x000fca0007810000 */
[----:B------:R-:W1:Y:S01]  /*4460*/  SHFL.BFLY PT, R0, R21, 0x2, 0x1f ;  /* 0x0c401f0015007f89 */ /* 0x000e6200000e0000 */
[----:B0-----:R-:W-:-:S04]  /*4470*/  IADD3 R11, R84, -UR28, R11 ;  /* 0x8000001c540b7c10 */ /* 0x001fc8000fffe00b */
[C---:B------:R-:W-:Y:S02]  /*4480*/  ISETP.GT.AND P2, PT, R11.reuse, RZ, PT ;  /* 0x000000ff0b00720c */ /* 0x040fe40003f44270 */
[C---:B------:R-:W-:Y:S02]  /*4490*/  ISETP.GT.AND P3, PT, R11.reuse, 0x1, PT ;  /* 0x000000010b00780c */ /* 0x040fe40003f64270 */
[----:B------:R-:W-:Y:S02]  /*44a0*/  FSEL R19, R26, -INF , P2 ;  /* 0xff8000001a137808 */ /* 0x000fe40001000000 */
[----:B------:R-:W-:Y:S02]  /*44b0*/  ISETP.GT.AND P2, PT, R11, 0x8, PT ;  /* 0x000000080b00780c */ /* 0x000fe40003f44270 */
[----:B-1----:R-:W-:Y:S02]  /*44c0*/  FMNMX.FTZ R23, R21, R0, !PT ;  /* 0x0000000015177209 */ /* 0x002fe40007810000 */
[----:B------:R-:W-:Y:S01]  /*44d0*/  FSEL R27, R27, -INF , P3 ;  /* 0xff8000001b1b7808 */ /* 0x000fe20001800000 */
[----:B------:R-:W0:Y:S01]  /*44e0*/  LDC R0, c[0x0][0x988] ;  /* 0x00026200ff007b82 */ /* 0x000e220000000800 */
[----:B------:R-:W-:Y:S01]  /*44f0*/  FMNMX.FTZ R26, R19, R10, !PT ;  /* 0x0000000a131a7209 */ /* 0x000fe20007810000 */
[----:B------:R-:W1:Y:S01]  /*4500*/  SHFL.BFLY PT, R2, R23, 0x1, 0x1f ;  /* 0x0c201f0017027f89 */ /* 0x000e6200000e0000 */
[----:B------:R-:W-:-:S02]  /*4510*/  ISETP.GT.AND P3, PT, R11, 0x9, PT ;  /* 0x000000090b00780c */ /* 0x000fc40003f64270 */
[----:B------:R-:W-:Y:S02]  /*4520*/  FMNMX.FTZ R26, R27, R26, !PT ;  /* 0x0000001a1b1a7209 */ /* 0x000fe40007810000 */
[----:B------:R-:W-:Y:S02]  /*4530*/  FSEL R31, R31, -INF , P3 ;  /* 0xff8000001f1f7808 */ /* 0x000fe40001800000 */
[----:B------:R-:W-:-:S04]  /*4540*/  ISETP.GT.AND P3, PT, R11, 0x11, PT ;  /* 0x000000110b00780c */ /* 0x000fc80003f64270 */
[----:B------:R-:W-:Y:S02]  /*4550*/  FSEL R35, R35, -INF , P3 ;  /* 0xff80000023237808 */ /* 0x000fe40001800000 */
[----:B------:R-:W-:-:S04]  /*4560*/  ISETP.GT.AND P3, PT, R11, 0x19, PT ;  /* 0x000000190b00780c */ /* 0x000fc80003f64270 */
[----:B------:R-:W-:Y:S02]  /*4570*/  FSEL R39, R39, -INF , P3 ;  /* 0xff80000027277808 */ /* 0x000fe40001800000 */
[----:B------:R-:W-:-:S04]  /*4580*/  ISETP.GT.AND P3, PT, R11, 0x21, PT ;  /* 0x000000210b00780c */ /* 0x000fc80003f64270 */
[----:B------:R-:W-:Y:S02]  /*4590*/  FSEL R43, R43, -INF , P3 ;  /* 0xff8000002b2b7808 */ /* 0x000fe40001800000 */
[----:B-1----:R-:W-:Y:S02]  /*45a0*/  FMNMX.FTZ R2, R23, R2, !PT ;  /* 0x0000000217027209 */ /* 0x002fe40007810000 */
[----:B------:R-:W-:Y:S02]  /*45b0*/  FSEL R23, R30, -INF , P2 ;  /* 0xff8000001e177808 */ /* 0x000fe40001000000 */
[----:B------:R-:W-:Y:S01]  /*45c0*/  ISETP.GT.AND P2, PT, R11, 0x10, PT ;  /* 0x000000100b00780c */ /* 0x000fe20003f44270 */
[----:B0-----:R-:W-:Y:S01]  /*45d0*/  FMUL.FTZ R17, R2, R0 ;  /* 0x0000000002117220 */ /* 0x001fe20000410000 */
[----:B------:R-:W-:Y:S02]  /*45e0*/  FMNMX.FTZ R26, R23, R26, !PT ;  /* 0x0000001a171a7209 */ /* 0x000fe40007810000 */
[----:B------:R-:W-:-:S02]  /*45f0*/  FSEL R29, R34, -INF , P2 ;  /* 0xff800000221d7808 */ /* 0x000fc40001000000 */
[----:B------:R-:W-:Y:S02]  /*4600*/  FMNMX.FTZ R26, R31, R26, !PT ;  /* 0x0000001a1f1a7209 */ /* 0x000fe40007810000 */
[----:B------:R-:W-:Y:S02]  /*4610*/  ISETP.GT.AND P2, PT, R11, 0x18, PT ;  /* 0x000000180b00780c */ /* 0x000fe40003f44270 */
[----:B------:R-:W-:Y:S02]  /*4620*/  FMNMX.FTZ R26, R29, R26, !PT ;  /* 0x0000001a1d1a7209 */ /* 0x000fe40007810000 */
[----:B------:R-:W-:Y:S02]  /*4630*/  FSEL R37, R38, -INF , P2 ;  /* 0xff80000026257808 */ /* 0x000fe40001000000 */
[----:B------:R-:W-:Y:S02]  /*4640*/  FMNMX.FTZ R26, R35, R26, !PT ;  /* 0x0000001a231a7209 */ /* 0x000fe40007810000 */
[----:B------:R-:W-:-:S02]  /*4650*/  ISETP.GT.AND P2, PT, R11, 0x20, PT ;  /* 0x000000200b00780c */ /* 0x000fc40003f44270 */
[----:B------:R-:W-:Y:S02]  /*4660*/  FMNMX.FTZ R26, R37, R26, !PT ;  /* 0x0000001a251a7209 */ /* 0x000fe40007810000 */
[----:B------:R-:W-:Y:S02]  /*4670*/  FSEL R41, R42, -INF , P2 ;  /* 0xff8000002a297808 */ /* 0x000fe40001000000 */
[----:B------:R-:W-:Y:S02]  /*4680*/  FMNMX.FTZ R26, R39, R26, !PT ;  /* 0x0000001a271a7209 */ /* 0x000fe40007810000 */
        /* <DEDUP_REMOVED lines=67> */
[----:B------:R-:W-:Y:S02]  /*4ac0*/  FSETP.NEU.FTZ.AND P1, PT, R2, -INF , PT ;  /* 0xff8000000200780b */ /* 0x000fe40003f3d000 */
[----:B------:R-:W-:-:S02]  /*4ad0*/  FMNMX.FTZ R26, R143, R26, !PT ;  /* 0x0000001a8f1a7209 */ /* 0x000fc40007810000 */
[----:B------:R-:W-:-:S03]  /*4ae0*/  FSEL R17, R17, RZ, P1 ;  /* 0x000000ff11117208 */ /* 0x000fc60000800000 */
[----:B------:R-:W0:Y:S02]  /*4af0*/  SHFL.BFLY PT, R11, R26, 0x2, 0x1f ;  /* 0x0c401f001a0b7f89 */ /* 0x000e2400000e0000 */
[-CC-:B------:R-:W-:Y:S01]  /*4b00*/  FFMA.FTZ R87, R14, R0.reuse, -R17.reuse ;  /* 0x000000000e577223 */ /* 0x180fe20000010811 */
        /* <DEDUP_REMOVED lines=21> */
[----:B0-----:R-:W-:Y:S01]  /*4c60*/  FMNMX.FTZ R14, R26, R11, !PT ;  /* 0x0000000b1a0e7209 */ /* 0x001fe20007810000 */
[-CC-:B------:R-:W-:Y:S01]  /*4c70*/  FFMA.FTZ R51, R44, R0.reuse, -R17.reuse ;  /* 0x000000002c337223 */ /* 0x180fe20000010811 */
[-CC-:B------:R-:W-:Y:S01]  /*4c80*/  FFMA.FTZ R136, R48, R0.reuse, -R17.reuse ;  /* 0x0000000030887223 */ /* 0x180fe20000010811 */
[-CC-:B------:R-:W-:Y:S01]  /*4c90*/  FFMA.FTZ R55, R40, R0.reuse, -R17.reuse ;  /* 0x0000000028377223 */ /* 0x180fe20000010811 */
[-CC-:B------:R-:W-:Y:S01]  /*4ca0*/  FFMA.FTZ R138, R52, R0.reuse, -R17.reuse ;  /* 0x00000000348a7223 */ /* 0x180fe20000010811 */
[----:B------:R-:W0:Y:S01]  /*4cb0*/  SHFL.BFLY PT, R11, R14, 0x1, 0x1f ;  /* 0x0c201f000e0b7f89 */ /* 0x000e2200000e0000 */
        /* <DEDUP_REMOVED lines=12> */
[----:B------:R-:W-:Y:S01]  /*4d80*/  MUFU.EX2 R144, R144 ;  /* 0x0000009000907308 */ /* 0x000fe20000000800 */
[----:B0-----:R-:W-:-:S07]  /*4d90*/  FMNMX.FTZ R11, R14, R11, !PT ;  /* 0x0000000b0e0b7209 */ /* 0x001fce0007810000 */
[----:B------:R-:W-:Y:S01]  /*4da0*/  MUFU.EX2 R25, R25 ;  /* 0x0000001900197308 */ /* 0x000fe20000000800 */
[C---:B------:R-:W-:Y:S01]  /*4db0*/  FSETP.NEU.FTZ.AND P2, PT, R11.reuse, -INF , PT ;  /* 0xff8000000b00780b */ /* 0x040fe20003f5d000 */
[----:B------:R-:W-:-:S06]  /*4dc0*/  FMUL.FTZ R12, R11, R0 ;  /* 0x000000000b0c7220 */ /* 0x000fcc0000410000 */
[----:B------:R-:W-:Y:S01]  /*4dd0*/  MUFU.EX2 R146, R146 ;  /* 0x0000009200927308 */ /* 0x000fe20000000800 */
[----:B------:R-:W-:-:S05]  /*4de0*/  FSEL R12, R12, RZ, P2 ;  /* 0x000000ff0c0c7208 */ /* 0x000fca0001000000 */
        /* <DEDUP_REMOVED lines=8> */
[----:B------:R-:W0:Y:S01]  /*4e70*/  MUFU.EX2 R10, R31 ;  /* 0x0000001f000a7308 */ /* 0x000e220000000800 */
[-CC-:B------:R-:W-:Y:S01]  /*4e80*/  FFMA.FTZ R20, R35, R0.reuse, -R12.reuse ;  /* 0x0000000023147223 */ /* 0x180fe2000001080c */
[-C--:B------:R-:W-:Y:S01]  /*4e90*/  FMUL.FTZ R9, R29, R0.reuse ;  /* 0x000000001d097220 */ /* 0x080fe20000410000 */
        /* <DEDUP_REMOVED lines=13> */
[----:B------:R-:W1:Y:S01]  /*4f70*/  MUFU.EX2 R9, R9 ;  /* 0x0000000900097308 */ /* 0x000e620000000800 */
[----:B0-----:R-:W-:Y:S01]  /*4f80*/  FFMA.FTZ R35, R10, R4, R13 ;  /* 0x000000040a237223 */ /* 0x001fe2000001000d */
[-CC-:B------:R-:W-:Y:S01]  /*4f90*/  FFMA.FTZ R73, R73, R0.reuse, -R12.reuse ;  /* 0x0000000049497223 */ /* 0x180fe2000001080c */
[-CC-:B------:R-:W-:Y:S01]  /*4fa0*/  FFMA.FTZ R36, R77, R0.reuse, -R12.reuse ;  /* 0x000000004d247223 */ /* 0x180fe2000001080c */
[----:B------:R-:W-:Y:S01]  /*4fb0*/  FFMA.FTZ R141, R141, R0, -R12 ;  /* 0x000000008d8d7223 */ /* 0x000fe2000001080c */
[----:B------:R-:W-:-:S03]  /*4fc0*/  FADD.FTZ R35, R148, R35 ;  /* 0x0000002394237221 */ /* 0x000fc60000010000 */
[----:B------:R-:W0:Y:S01]  /*4fd0*/  MUFU.EX2 R149, R149 ;  /* 0x0000009500957308 */ /* 0x000e220000000800 */
[----:B------:R-:W-:Y:S01]  /*4fe0*/  FADD.FTZ R38, R150, R35 ;  /* 0x0000002396267221 */ /* 0x000fe20000010000 */
[----:B------:R-:W-:-:S03]  /*4ff0*/  FFMA.FTZ R35, R81, R0, -R12 ;  /* 0x0000000051237223 */ /* 0x000fc6000001080c */
[----:B------:R-:W-:-:S03]  /*5000*/  FADD.FTZ R37, R21, R38 ;  /* 0x0000002615257221 */ /* 0x000fc60000010000 */
[----:B------:R-:W2:Y:S01]  /*5010*/  MUFU.EX2 R151, R151 ;  /* 0x0000009700977308 */ /* 0x000ea20000000800 */
[----:B-1----:R-:W-:Y:S01]  /*5020*/  FFMA.FTZ R4, R9, R3, R14 ;  /* 0x0000000309047223 */ /* 0x002fe2000001000e */
[----:B------:R-:W-:-:S04]  /*5030*/  FADD.FTZ R38, R144, R37 ;  /* 0x0000002590267221 */ /* 0x000fc80000010000 */
[----:B------:R-:W-:Y:S01]  /*5040*/  FADD.FTZ R37, R25, R38 ;  /* 0x0000002619257221 */ /* 0x000fe20000010000 */
[-C--:B------:R-:W-:Y:S01]  /*5050*/  FFMA.FTZ R38, R123, R0.reuse, -R12 ;  /* 0x000000007b267223 */ /* 0x080fe2000001080c */
[----:B------:R-:W1:Y:S01]  /*5060*/  MUFU.EX2 R18, R18 ;  /* 0x0000001200127308 */ /* 0x000e620000000800 */
[----:B0-----:R-:W-:Y:S01]  /*5070*/  FADD.FTZ R4, R149, R4 ;  /* 0x0000000495047221 */ /* 0x001fe20000010000 */
[----:B------:R-:W-:Y:S01]  /*5080*/  FADD.FTZ R40, R146, R37 ;  /* 0x0000002592287221 */ /* 0x000fe20000010000 */
[-CC-:B------:R-:W-:Y:S01]  /*5090*/  FFMA.FTZ R37, R125, R0.reuse, -R12.reuse ;  /* 0x000000007d257223 */ /* 0x180fe2000001080c */
[----:B------:R-:W-:-:S04]  /*50a0*/  FFMA.FTZ R125, R129, R0, -R12 ;  /* 0x00000000817d7223 */ /* 0x000fc8000001080c */
        /* <DEDUP_REMOVED lines=117> */
.L_x_14970:
[----:B------:R-:W-:Y:S01]  /*5800*/  ULEA UR6, UR6, UR42, 0x3 ;  /* 0x0000002a06067291 */ /* 0x000fe2000f8e183f */
[----:B------:R-:W-:Y:S01]  /*5810*/  F2FP.BF16.F32.PACK_AB R132, R121, R132 ;  /* 0x000000847984723e */ /* 0x000fe200000010ff */
[----:B------:R-:W-:Y:S01]  /*5820*/  UISETP.GT.AND UP0, UPT, UR27, UR26, UPT ;  /* 0x0000001a1b00728c */ /* 0x000fe2000bf04270 */
[-C--:B------:R-:W-:Y:S01]  /*5830*/  FMUL.FTZ R88, R88, R10.reuse ;  /* 0x0000000a58587220 */ /* 0x080fe20000410000 */
[----:B------:R-:W-:Y:S01]  /*5840*/  UIADD3 UR6, UR6, 0x16860, URZ ;  /* 0x0001686006067890 */ /* 0x000fe2000fffe03f */
[-C--:B------:R-:W-:Y:S01]  /*5850*/  FMUL.FTZ R89, R89, R10.reuse ;  /* 0x0000000a59597220 */ /* 0x080fe20000410000 */
[----:B------:R-:W-:Y:S01]  /*5860*/  UIADD3 UR10, UR27, -0x1, URZ ;  /* 0xffffffff1b0a7890 */ /* 0x000fe2000fffe03f */
[-C--:B------:R-:W-:Y:S01]  /*5870*/  FMUL.FTZ R92, R92, R10.reuse ;  /* 0x0000000a5c5c7220 */ /* 0x080fe20000410000 */
[----:B------:R-:W-:Y:S01]  /*5880*/  PLOP3.LUT P1, PT, PT, PT, UP0, 0x80, 0x0 ;  /* 0x000000000000781c */ /* 0x000fe20003f2f008 */
[----:B------:R-:W-:Y:S01]  /*5890*/  UPRMT UR6, UR25, 0x654, UR6 ;  /* 0x0000065419067896 */ /* 0x000fe20008000006 */
[-C--:B------:R-:W-:Y:S01]  /*58a0*/  FMUL.FTZ R93, R93, R10.reuse ;  /* 0x0000000a5d5d7220 */ /* 0x080fe20000410000 */
[----:B------:R-:W-:Y:S01]  /*58b0*/  UMOV UR7, UR5 ;  /* 0x0000000500077c82 */ /* 0x000fe20008000000 */
[-C--:B------:R-:W-:Y:S01]  /*58c0*/  FMUL.FTZ R96, R96, R10.reuse ;  /* 0x0000000a60607220 */ /* 0x080fe20000410000 */
[----:B------:R-:W-:Y:S01]  /*58d0*/  UMOV UR27, UR10 ;  /* 0x0000000a001b7c82 */ /* 0x000fe20008000000 */
        /* <DEDUP_REMOVED lines=63> */
[----:B------:R-:W-:-:S05]  /*5cd0*/  UMOV UR27, UR10 ;  /* 0x0000000a001b7c82 */ /* 0x000fca0008000000 */
.L_x_14960:
[----:B------:R-:W-:-:S06]  /*5ce0*/  UISETP.GE.AND UP0, UPT, UR27, UR41, UPT ;  /* 0x000000291b00728c */ /* 0x000fcc000bf06270 */
[----:B------:R-:W-:-:S13]  /*5cf0*/  PLOP3.LUT P1, PT, PT, PT, UP0, 0x80, 0x0 ;  /* 0x000000000000781c */ /* 0x000fda0003f2f008 */
[----:B------:R-:W-:Y:S05]  /*5d00*/  @!P1 BRA `(.L_x_14972) ;  /* 0x0000001c003c9947 */ /* 0x000fea0003800000 */
[----:B------:R-:W-:Y:S01]  /*5d10*/  VIADD R9, R16, 0x9 ;  /* 0x0000000910097836 */ /* 0x000fe20000000000 */
[----:B------:R-:W-:Y:S01]  /*5d20*/  ISETP.GE.U32.AND P1, PT, R22, 0x180, PT ;  /* 0x000001801600780c */ /* 0x000fe20003f26070 */
[----:B------:R-:W-:Y:S01]  /*5d30*/  IMAD.MOV.U32 R8, RZ, RZ, R11 ;  /* 0x000000ffff087224 */ /* 0x000fe200078e000b */
[----:B------:R-:W-:Y:S01]  /*5d40*/  MOV R5, R2 ;  /* 0x0000000200057202 */ /* 0x000fe20000000f00 */
[----:B------:R-:W-:Y:S01]  /*5d50*/  VIADD R16, R16, 0x8 ;  /* 0x0000000810107836 */ /* 0x000fe20000000000 */
[----:B------:R-:W-:Y:S01]  /*5d60*/  SEL R9, R9, 0x9, !P1 ;  /* 0x0000000909097807 */ /* 0x000fe20004800000 */
[----:B------:R-:W-:Y:S01]  /*5d70*/  UMOV UR7, UR5 ;  /* 0x0000000500077c82 */ /* 0x000fe20008000000 */
[----:B------:R-:W-:-:S07]  /*5d80*/  UMOV UR6, UR4 ;  /* 0x0000000400067c82 */ /* 0x000fce0008000000 */
.L_x_14983:
        /* <DEDUP_REMOVED lines=9> */
.L_x_14974:
[----:B------:R-:W-:Y:S01]  /*5e20*/  ULEA UR10, UR4, UR42, 0x3 ;  /* 0x0000002a040a7291 */ /* 0x000fe2000f8e183f */
[----:B------:R-:W-:-:S05]  /*5e30*/  IMAD.U32 R0, RZ, RZ, UR5 ;  /* 0x00000005ff007e24 */ /* 0x000fca000f8e00ff */
[----:B------:R-:W-:-:S04]  /*5e40*/  SHF.L.U32 R0, R0, 0x1f, RZ ;  /* 0x0000001f00007819 */ /* 0x000fc800000006ff */
[----:B------:R0:W1:Y:S01]  /*5e50*/  SYNCS.PHASECHK.TRANS64.TRYWAIT P1, [UR10+0x16830], R0 ;  /* 0x01683000ff0075a7 */ /* 0x000062000802014a */
[----:B------:R-:W-:Y:S05]  /*5e60*/  @!P0 BRA `(.L_x_14975) ;  /* 0x0000000000048947 */ /* 0x000fea0003800000 */
[----:B------:R-:W-:Y:S01]  /*5e70*/  BPT.TRAP 0x1 ;  /* 0x000000040000795c */ /* 0x000fe20000300000 */
.L_x_14975:
[----:B-1----:R-:W-:Y:S05]  /*5e80*/  @P1 BRA `(.L_x_14973) ;  /* 0x0000000000081947 */ /* 0x002fea0003800000 */
[----:B------:R-:W1:Y:S02]  /*5e90*/  SYNCS.PHASECHK.TRANS64.TRYWAIT P1, [UR10+0x16830], R0 ;  /* 0x01683000ff0075a7 */ /* 0x000e64000802014a */
[----:B-1----:R-:W-:Y:S05]  /*5ea0*/  @!P1 BRA `(.L_x_14976) ;  /* 0x0000007400109947 */ /* 0x002fea0003800000 */
.L_x_14973:
        /* <DEDUP_REMOVED lines=26> */
.L_x_14978:
[----:B------:R-:W-:Y:S01]  /*6050*/  ULEA UR10, UR6, UR42, 0x3 ;  /* 0x0000002a060a7291 */ /* 0x000fe2000f8e183f */
[----:B01----:R-:W-:-:S05]  /*6060*/  IMAD.U32 R0, RZ, RZ, UR7 ;  /* 0x00000007ff007e24 */ /* 0x003fca000f8e00ff */
[----:B------:R-:W-:-:S04]  /*6070*/  SHF.L.U32 R0, R0, 0x1f, RZ ;  /* 0x0000001f00007819 */ /* 0x000fc800000006ff */
[----:B------:R0:W1:Y:S01]  /*6080*/  SYNCS.PHASECHK.TRANS64.TRYWAIT P1, [UR10+0x16850], R0 ;  /* 0x01685000ff0075a7 */ /* 0x000062000802014a */
[----:B------:R-:W-:Y:S05]  /*6090*/  @!P0 BRA `(.L_x_14979) ;  /* 0x0000000000048947 */ /* 0x000fea0003800000 */
[----:B------:R-:W-:Y:S01]  /*60a0*/  BPT.TRAP 0x1 ;  /* 0x000000040000795c */ /* 0x000fe20000300000 */
.L_x_14979:
[----:B-1----:R-:W-:Y:S05]  /*60b0*/  @P1 BRA `(.L_x_14977) ;  /* 0x0000000000081947 */ /* 0x002fea0003800000 */
[----:B------:R-:W1:Y:S02]  /*60c0*/  SYNCS.PHASECHK.TRANS64.TRYWAIT P1, [UR10+0x16850], R0 ;  /* 0x01685000ff0075a7 */ /* 0x000e64000802014a */
[----:B-1----:R-:W-:Y:S05]  /*60d0*/  @!P1 BRA `(.L_x_14980) ;  /* 0x00000070009c9947 */ /* 0x002fea0003800000 */
.L_x_14977:
[----:B------:R-:W-:Y:S01]  /*60e0*/  UIADD3 UR7, UR42, 0x400, URZ ;  /* 0x000004002a077890 */ /* 0x000fe2000fffe03f */
[----:B------:R-:W-:Y:S01]  /*60f0*/  WARPGROUP.ARRIVE ;  /* 0x00000000000079c5 */ /* 0x000fe20000000000 */
[----:B------:R-:W-:Y:S01]  /*6100*/  UMOV UR11, 0x40000040 ;  /* 0x40000040000b7882 */ /* 0x000fe20000000000 */
[----:B------:R-:W-:Y:S01]  /*6110*/  UMOV UR15, 0x40000040 ;  /* 0x40000040000f7882 */ /* 0x000fe20000000000 */
[----:B------:R-:W-:-:S04]  /*6120*/  USHF.R.U32.HI UR7, URZ, 0x4, UR7 ;  /* 0x000000043f077899 */ /* 0x000fc80008011607 */
[----:B------:R-:W-:-:S04]  /*6130*/  ULOP3.LUT UR7, UR7, 0x3fff, URZ, 0xc0, !UPT ;  /* 0x00003fff07077892 */ /* 0x000fc8000f8ec03f */
[----:B------:R-:W-:-:S04]  /*6140*/  ULEA UR10, UR6, UR7, 0xa ;  /* 0x00000007060a7291 */ /* 0x000fc8000f8e503f */
[----:B------:R-:W-:-:S05]  /*6150*/  UIADD3 UR14, UR10, 0x80, URZ ;  /* 0x000000800a0e7890 */ /* 0x000fca000fffe03f */
[----:B------:R-:W-:Y:S01]  /*6160*/  HGMMA.64x64x16.F32.BF16 R88, R148, gdesc[UR8].tnspB, R88, gsb0 ;  /* 0x40e0000894587df0 */ /* 0x000fe20008001858 */
[----:B------:R-:W-:Y:S02]  /*6170*/  UMOV UR11, 0x40000040 ;  /* 0x40000040000b7882 */ /* 0x000fe40000000000 */
        /* <DEDUP_REMOVED lines=28> */
[----:B------:R-:W-:Y:S03]  /*6340*/  HGMMA.64x64x16.F32.BF16 R88, R124, gdesc[UR12].tnspB, R88, gsb0 ;  /* 0x40e0000c7c587df0 */ /* 0x000fe60008001858 */
[----:B------:R-:W-:Y:S02]  /*6350*/  WARPGROUP.DEPBAR.LE gsb0, 0x0 ;  /* 0x00008000000079c5 */ /* 0x000fe40000010000 */
[----:B------:R-:W-:-:S06]  /*6360*/  WARPGROUP.ARRIVE ;  /* 0x00000000000079c5 */ /* 0x000fcc0000000000 */
[----:B------:R-:W-:Y:S03]  /*6370*/  HGMMA.64x64x16.F32.BF16 R88, R120, gdesc[UR8].tnspB, R88, gsb0 ;  /* 0x40e0000878587df0 */ /* 0x000fe60008001858 */
[----:B------:R-:W-:Y:S02]  /*6380*/  WARPGROUP.DEPBAR.LE gsb0, 0x0 ;  /* 0x00008000000079c5 */ /* 0x000fe40000010000 */
[----:B------:R2:W-:Y:S06]  /*6390*/  BAR.ARV R9, 0x100 ;  /* 0x000400090000751d */ /* 0x0005ec0000002000 */
[----:B------:R-:W-:Y:S05]  /*63a0*/  @!P0 BRA `(.L_x_14981) ;  /* 0x0000000000048947 */ /* 0x000fea0003800000 */
[----:B------:R-:W-:Y:S01]  /*63b0*/  BPT.TRAP 0x1 ;  /* 0x000000040000795c */ /* 0x000fe20000300000 */
.L_x_14981:
        /* <DEDUP_REMOVED lines=68> */
[----:B------:R-:W0:Y:S02]  /*6800*/  LDC R0, c[0x0][0x988] ;  /* 0x00026200ff007b82 */ /* 0x000e240000000800 */
[----:B------:R-:W1:Y:S04]  /*6810*/  SHFL.BFLY PT, R11, R10, 0x2, 0x1f ;  /* 0x0c401f000a0b7f89 */ /* 0x000e6800000e0000 */
[----:B------:R-:W3:Y:S01]  /*6820*/  SHFL.BFLY PT, R15, R12, 0x2, 0x1f ;  /* 0x0c401f000c0f7f89 */ /* 0x000ee200000e0000 */
[----:B-1----:R-:W-:-:S02]  /*6830*/  FMNMX.FTZ R13, R10, R11, !PT ;  /* 0x0000000b0a0d7209 */ /* 0x002fc40007810000 */
[----:B---3--:R-:W-:-:S03]  /*6840*/  FMNMX.FTZ R15, R12, R15, !PT ;  /* 0x0000000f0c0f7209 */ /* 0x008fc60007810000 */
[----:B------:R-:W1:Y:S04]  /*6850*/  SHFL.BFLY PT, R2, R13, 0x1, 0x1f ;  /* 0x0c201f000d027f89 */ /* 0x000e6800000e0000 */
[----:B------:R-:W3:Y:S01]  /*6860*/  SHFL.BFLY PT, R14, R15, 0x1, 0x1f ;  /* 0x0c201f000f0e7f89 */ /* 0x000ee200000e0000 */
[----:B-1----:R-:W-:Y:S02]  /*6870*/  FMNMX.FTZ R2, R13, R2, !PT ;  /* 0x000000020d027209 */ /* 0x002fe40007810000 */
[----:B---3--:R-:W-:-:S03]  /*6880*/  FMNMX.FTZ R11, R15, R14, !PT ;  /* 0x0000000e0f0b7209 */ /* 0x008fc60007810000 */
        /* <DEDUP_REMOVED lines=35> */
[--C-:B------:R-:W-:Y:S01]  /*6ac0*/  FFMA.FTZ R137, R50, R0, -R49.reuse ;  /* 0x0000000032897223 */ /* 0x100fe20000010831 */
        /* <DEDUP_REMOVED lines=16> */
[----:B------:R-:W3:Y:S01]  /*6bd0*/  MUFU.EX2 R10, R10 ;  /* 0x0000000a000a7308 */ /* 0x000ee20000000800 */
        /* <DEDUP_REMOVED lines=16> */
[----:B---3--:R-:W-:Y:S01]  /*6ce0*/  FADD.FTZ R4, R10, R3 ;  /* 0x000000030a047221 */ /* 0x008fe20000010000 */
[-CC-:B------:R-:W-:Y:S01]  /*6cf0*/  FFMA.FTZ R129, R66, R0.reuse, -R49.reuse ;  /* 0x0000000042817223 */ /* 0x180fe20000010831 */
[-CC-:B------:R-:W-:Y:S01]  /*6d00*/  FFMA.FTZ R131, R70, R0.reuse, -R49.reuse ;  /* 0x0000000046837223 */ /* 0x180fe20000010831 */
[----:B------:R-:W-:-:S04]  /*6d10*/  FFMA.FTZ R86, R86, R0, -R49 ;  /* 0x0000000056567223 */ /* 0x000fc80000010831 */
        /* <DEDUP_REMOVED lines=13> */
[----:B-1----:R-:W-:Y:S01]  /*6df0*/  FADD.FTZ R27, R123, R34 ;  /* 0x000000227b1b7221 */ /* 0x002fe20000010000 */
[----:B------:R-:W-:-:S06]  /*6e00*/  FFMA.FTZ R34, R67, R0, -R49 ;  /* 0x0000000043227223 */ /* 0x000fcc0000010831 */
        /* <DEDUP_REMOVED lines=15> */
[----:B---3--:R-:W-:Y:S01]  /*6f00*/  FADD.FTZ R27, R41, R36 ;  /* 0x00000024291b7221 */ /* 0x008fe20000010000 */
[----:B------:R-:W-:-:S06]  /*6f10*/  FFMA.FTZ R36, R71, R0, -R49 ;  /* 0x0000000047247223 */ /* 0x000fcc0000010831 */
[----:B------:R-:W3:Y:S01]  /*6f20*/  MUFU.EX2 R143, R143 ;  /* 0x0000008f008f7308 */ /* 0x000ee20000000800 */
[----:B-1----:R-:W-:-:S07]  /*6f30*/  FADD.FTZ R4, R20, R3 ;  /* 0x0000000314047221 */ /* 0x002fce0000010000 */
[----:B------:R-:W1:Y:S01]  /*6f40*/  MUFU.EX2 R37, R37 ;  /* 0x0000002500257308 */ /* 0x000e620000000800 */
[----:B0-----:R-:W-:Y:S01]  /*6f50*/  FADD.FTZ R38, R142, R27 ;  /* 0x0000001b8e267221 */ /* 0x001fe20000010000 */
[----:B------:R-:W-:-:S06]  /*6f60*/  FFMA.FTZ R27, R74, R0, -R49 ;  /* 0x000000004a1b7223 */ /* 0x000fcc0000010831 */
        /* <DEDUP_REMOVED lines=48> */
[-CC-:B------:R-:W-:Y:S01]  /*7270*/  FFMA.FTZ R42, R83, R0.reuse, -R49.reuse ;  /* 0x00000000532a7223 */ /* 0x180fe20000010831 */
[----:B------:R-:W-:-:S05]  /*7280*/  FFMA.FTZ R49, R87, R0, -R49 ;  /* 0x0000000057317223 */ /* 0x000fca0000010831 */
        /* <DEDUP_REMOVED lines=38> */
[----:B0-----:R-:W-:-:S03]  /*74f0*/  FADD.FTZ R4, R45, R4 ;  /* 0x000000042d047221 */ /* 0x001fc60000010000 */
[----:B---3--:R-:W-:Y:S01]  /*7500*/  FADD.FTZ R3, R49, R3 ;  /* 0x0000000331037221 */ /* 0x008fe20000010000 */
[----:B------:R-:W-:Y:S06]  /*7510*/  @!P0 BRA `(.L_x_14982) ;  /* 0x0000000000048947 */ /* 0x000fec0003800000 */
[----:B------:R-:W-:Y:S01]  /*7520*/  BPT.TRAP 0x1 ;  /* 0x000000040000795c */ /* 0x000fe20000300000 */
.L_x_14982:
        /* <DEDUP_REMOVED lines=77> */
.L_x_14972:
[----:B------:R-:W-:Y:S06]  /*7a00*/  BAR.ARV 0x8, 0x200 ;  /* 0x0208000000007b1d */ /* 0x000fec0000002000 */
[----:B------:R-:W-:Y:S05]  /*7a10*/  @!P0 BRA `(.L_x_14984) ;  /* 0x0000000000048947 */ /* 0x000fea0003800000 */
[----:B------:R-:W-:Y:S01]  /*7a20*/  BPT.TRAP 0x1 ;  /* 0x000000040000795c */ /* 0x000fe20000300000 */
.L_x_14984:
[----:B------:R-:W-:Y:S01]  /*7a30*/  ULEA UR7, UR4, UR42, 0x3 ;  /* 0x0000002a04077291 */ /* 0x000fe2000f8e183f */
[----:B------:R-:W-:-:S05]  /*7a40*/  IMAD.U32 R5, RZ, RZ, UR5 ;  /* 0x00000005ff057e24 */ /* 0x000fca000f8e00ff */
[----:B------:R-:W-:-:S04]  /*7a50*/  SHF.L.U32 R5, R5, 0x1f, RZ ;  /* 0x0000001f05057819 */ /* 0x000fc800000006ff */
[----:B------:R0:W1:Y:S01]  /*7a60*/  SYNCS.PHASECHK.TRANS64.TRYWAIT P1, [UR7+0x16850], R5 ;  /* 0x01685005ff0075a7 */ /* 0x0000620008020147 */
[----:B------:R-:W-:Y:S05]  /*7a70*/  @!P0 BRA `(.L_x_14985) ;  /* 0x0000000000048947 */ /* 0x000fea0003800000 */
[----:B------:R-:W-:Y:S01]  /*7a80*/  BPT.TRAP 0x1 ;  /* 0x000000040000795c */ /* 0x000fe20000300000 */
.L_x_14985:
[----:B-1----:R-:W-:Y:S05]  /*7a90*/  @P1 BRA `(.L_x_14986) ;  /* 0x0000000000081947 */ /* 0x002fea0003800000 */
[----:B------:R-:W1:Y:S02]  /*7aa0*/  SYNCS.PHASECHK.TRANS64.TRYWAIT P1, [UR7+0x16850], R5 ;  /* 0x01685005ff0075a7 */ /* 0x000e640008020147 */
[----:B-1----:R-:W-:Y:S05]  /*7ab0*/  @!P1 BRA `(.L_x_14987) ;  /* 0x00000058003c9947 */ /* 0x002fea0003800000 */
.L_x_14986:
[----:B------:R-:W-:Y:S01]  /*7ac0*/  UIADD3 UR42, UR42, 0x400, URZ ;  /* 0x000004002a2a7890 */ /* 0x000fe2000fffe03f */
[----:B------:R-:W-:Y:S01]  /*7ad0*/  WARPGROUP.ARRIVE ;  /* 0x00000000000079c5 */ /* 0x000fe20000000000 */
[----:B------:R-:W-:Y:S01]  /*7ae0*/  UMOV UR11, 0x40000040 ;  /* 0x40000040000b7882 */ /* 0x000fe20000000000 */
[----:B01----:R-:W0:Y:S01]  /*7af0*/  SHFL.BFLY PT, R5, R4, 0x2, 0x1f ;  /* 0x0c401f0004057f89 */ /* 0x003e2200000e0000 */
[----:B------:R-:W-:-:S03]  /*7b00*/  USHF.R.U32.HI UR42, URZ, 0x4, UR42 ;  /* 0x000000043f2a7899 */ /* 0x000fc6000801162a */
[----:B------:R-:W1:Y:S01]  /*7b10*/  SHFL.BFLY PT, R6, R3, 0x2, 0x1f ;  /* 0x0c401f0003067f89 */ /* 0x000e6200000e0000 */
[----:B------:R-:W-:-:S04]  /*7b20*/  ULOP3.LUT UR42, UR42, 0x3fff, URZ, 0xc0, !UPT ;  /* 0x00003fff2a2a7892 */ /* 0x000fc8000f8ec03f */
[----:B------:R-:W-:-:S04]  /*7b30*/  ULEA UR4, UR4, UR42, 0xa ;  /* 0x0000002a04047291 */ /* 0x000fc8000f8e503f */
[----:B------:R-:W-:-:S03]  /*7b40*/  UIADD3 UR6, UR4, 0x80, URZ ;  /* 0x0000008004067890 */ /* 0x000fc6000fffe03f */
[----:B------:R-:W-:Y:S02]  /*7b50*/  UMOV UR10, UR4 ;  /* 0x00000004000a7c82 */ /* 0x000fe40008000000 */
[----:B------:R-:W-:Y:S01]  /*7b60*/  HGMMA.64x64x16.F32.BF16 R88, R148, gdesc[UR8].tnspB, R88, gsb0 ;  /* 0x40e0000894587df0 */ /* 0x000fe20008001858 */
[----:B------:R-:W-:Y:S01]  /*7b70*/  UMOV UR11, 0x40000040 ;  /* 0x40000040000b7882 */ /* 0x000fe20000000000 */
[----:B------:R-:W-:Y:S01]  /*7b80*/  UMOV UR10, UR6 ;  /* 0x00000006000a7c82 */ /* 0x000fe20008000000 */
[----:B------:R-:W-:Y:S01]  /*7b90*/  UIADD3 UR6, UR4, 0x100, URZ ;  /* 0x0000010004067890 */ /* 0x000fe2000fffe03f */
[----:B0-----:R-:W-:Y:S01]  /*7ba0*/  FADD.FTZ R5, R5, R4 ;  /* 0x0000000405057221 */ /* 0x001fe20000010000 */
[----:B------:R-:W-:Y:S02]  /*7bb0*/  IMAD.MOV.U32 R4, RZ, RZ, -0x800000 ;  /* 0xff800000ff047424 */ /* 0x000fe400078e00ff */
[----:B-1----:R-:W-:Y:S01]  /*7bc0*/  FADD.FTZ R7, R6, R3 ;  /* 0x0000000306077221 */ /* 0x002fe20000010000 */
[----:B------:R-:W-:Y:S01]  /*7bd0*/  IMAD.MOV.U32 R3, RZ, RZ, -0x800000 ;  /* 0xff800000ff037424 */ /* 0x000fe200078e00ff */
        /* <DEDUP_REMOVED lines=10> */
[----:B--2---:R-:W1:Y:S08]  /*7c80*/  @P2 MUFU.LG2 R9, R12 ;  /* 0x0000000c00092308 */ /* 0x004e700000000c00 */
        /* <DEDUP_REMOVED lines=47> */
.L_x_14988:
        /* <DEDUP_REMOVED lines=36> */
.L_x_14952:
        /* <DEDUP_REMOVED lines=17> */
[----:B------:R-:W-:Y:S01]  /*82d0*/  IADD3 R23, R22, -R7, RZ ;  /* 0x8000000716177210 */ /* 0x000fe20007ffe0ff */
[----:B------:R-:W3:Y:S01]  /*82e0*/  LDC.64 R10, c[0x0][0xbd8] ;  /* 0x0002f600ff0a7b82 */ /* 0x000ee20000000a00 */
[----:B------:R-:W-:Y:S01]  /*82f0*/  LOP3.LUT R9, R5, 0xfffffffc, RZ, 0xc0, !PT ;  /* 0xfffffffc05097812 */ /* 0x000fe200078ec0ff */
[----:B------:R-:W-:Y:S01]  /*8300*/  IMAD.HI R2, R0, 0x55555556, RZ ;  /* 0x5555555600027827 */ /* 0x000fe200078e02ff */
[----:B------:R-:W-:Y:S01]  /*8310*/  SHF.R.S32.HI R6, RZ, 0x1f, R23 ;  /* 0x0000001fff067819 */ /* 0x000fe20000011417 */
[----:B------:R-:W-:Y:S02]  /*8320*/  UIADD3 UR6, UR5, UR6, URZ ;  /* 0x0000000605067290 */ /* 0x000fe4000fffe03f */
[----:B------:R-:W-:Y:S01]  /*8330*/  IMAD.IADD R22, R22, 0x1, -R9 ;  /* 0x0000000116167824 */ /* 0x000fe200078e0a09 */
[----:B------:R-:W-:Y:S01]  /*8340*/  LEA.HI R24, R6, R23, RZ, 0x2 ;  /* 0x0000001706187211 */ /* 0x000fe200078f10ff */
[----:B------:R-:W4:Y:S01]  /*8350*/  S2UR UR11, SR_CTAID.Y ;  /* 0x00000000000b79c3 */ /* 0x000f220000002600 */
[----:B0-----:R-:W-:Y:S01]  /*8360*/  ISETP.NE.AND P0, PT, R17, 0x1, PT ;  /* 0x000000011100780c */ /* 0x001fe20003f05270 */
[----:B------:R-:W-:Y:S01]  /*8370*/  ULDC.64 UR8, c[0x0][0xb38] ;  /* 0x0002ce0000087ab9 */ /* 0x000fe20000000a00 */
[--C-:B------:R-:W-:Y:S01]  /*8380*/  SHF.R.S32.HI R7, RZ, 0x2, R24.reuse ;  /* 0x00000002ff077819 */ /* 0x100fe20000011418 */
[----:B------:R-:W-:Y:S01]  /*8390*/  UIMAD UR7, UR7, UR8, URZ ;  /* 0x00000008070772a4 */ /* 0x000fe2000f8e023f */
[----:B------:R-:W-:-:S02]  /*83a0*/  SHF.R.S32.HI R8, RZ, 0x1f, R24 ;  /* 0x0000001fff087819 */ /* 0x000fc40000011418 */
[----:B------:R-:W-:Y:S01]  /*83b0*/  LEA.HI R5, R2, R2, RZ, 0x1 ;  /* 0x0000000202057211 */ /* 0x000fe200078f08ff */
[----:B------:R-:W4:Y:S01]  /*83c0*/  LDC R21, c[0x0][0xc50] ;  /* 0x00031400ff157b82 */ /* 0x000f220000000800 */
[----:B------:R-:W-:Y:S01]  /*83d0*/  LEA.HI R8, R8, R7, RZ, 0x3 ;  /* 0x0000000708087211 */ /* 0x000fe200078f18ff */
[----:B--2---:R-:W-:Y:S01]  /*83e0*/  USHF.R.S32.HI UR10, URZ, 0x1f, UR12 ;  /* 0x0000001f3f0a7899 */ /* 0x004fe2000801140c */
[----:B------:R-:W-:Y:S01]  /*83f0*/  LEA.HI R6, R6, R23, RZ, 0x5 ;  /* 0x0000001706067211 */ /* 0x000fe200078f28ff */
[----:B------:R-:W-:Y:S01]  /*8400*/  IMAD R9, R5, -0x3, R0 ;  /* 0xfffffffd05097824 */ /* 0x000fe200078e0200 */
[----:B------:R-:W-:Y:S02]  /*8410*/  LOP3.LUT R8, R8, 0xfffffff8, RZ, 0xc0, !PT ;  /* 0xfffffff808087812 */ /* 0x000fe400078ec0ff */
[----:B------:R-:W-:Y:S01]  /*8420*/  SHF.R.S32.HI R5, RZ, 0x5, R6 ;  /* 0x00000005ff057819 */ /* 0x000fe20000011406 */
[----:B------:R-:W0:Y:S01]  /*8430*/  LDC.64 R14, c[0x0][0xb40] ;  /* 0x0002d000ff0e7b82 */ /* 0x000e220000000a00 */
[----:B------:R-:W-:Y:S01]  /*8440*/  LEA.HI R2, R22, R22, RZ, 0x1 ;  /* 0x0000001616027211 */ /* 0x000fe200078f08ff */
[----:B------:R-:W-:Y:S01]  /*8450*/  IMAD.IADD R0, R7, 0x1, -R8 ;  /* 0x0000000107007824 */ /* 0x000fe200078e0a08 */
[----:B------:R-:W-:Y:S01]  /*8460*/  LOP3.LUT R24, R24, 0x7ffffffc, RZ, 0xc0, !PT ;  /* 0x7ffffffc18187812 */ /* 0x000fe200078ec0ff */
[----:B------:R-:W-:Y:S01]  /*8470*/  IMAD.U32 R6, RZ, RZ, UR4 ;  /* 0x00000004ff067e24 */ /* 0x000fe2000f8e00ff */
[----:B------:R-:W-:Y:S01]  /*8480*/  LOP3.LUT R7, R2, 0x1ffffffe, RZ, 0xc0, !PT ;  /* 0x1ffffffe02077812 */ /* 0x000fe200078ec0ff */
[----:B------:R-:W-:-:S02]  /*8490*/  IMAD R0, R5, 0x10, R0 ;  /* 0x0000001005007824 */ /* 0x000fc400078e0200 */
[----:B------:R-:W2:Y:S01]  /*84a0*/  @P0 LDC R5, c[0x0][0xbec] ;  /* 0x0002fb00ff050b82 */ /* 0x000ea20000000800 */
[----:B---3--:R-:W-:Y:S02]  /*84b0*/  IMAD R8, R10, UR10, RZ ;  /* 0x0000000a0a087c24 */ /* 0x008fe4000f8e02ff */
[----:B------:R-:W-:Y:S02]  /*84c0*/  IMAD.IADD R25, R22, 0x1, -R7 ;  /* 0x0000000116197824 */ /* 0x000fe400078e0a07 */
[----:B------:R-:W-:Y:S02]  /*84d0*/  IMAD R0, R9, 0x40, R0 ;  /* 0x0000004009007824 */ /* 0x000fe400078e0200 */
[----:B------:R-:W-:Y:S01]  /*84e0*/  IMAD.U32 R7, RZ, RZ, UR5 ;  /* 0x00000005ff077e24 */ /* 0x000fe2000f8e00ff */
[----:B------:R-:W3:Y:S01]  /*84f0*/  @P0 LDC R13, c[0x0][0xbf0] ;  /* 0x0002fc00ff0d0b82 */ /* 0x000ee20000000800 */
[----:B------:R-:W-:Y:S01]  /*8500*/  IMAD.U32 R7, RZ, RZ, UR6 ;  /* 0x00000006ff077e24 */ /* 0x000fe2000f8e00ff */
[----:B------:R-:W-:Y:S01]  /*8510*/  UIMAD.WIDE.U32 UR4, UR36, UR8, URZ ;  /* 0x00000008240472a5 */ /* 0x000fe2000f8e003f */
[----:B------:R-:W-:Y:S01]  /*8520*/  IMAD R2, R25, 0x8, R0 ;  /* 0x0000000819027824 */ /* 0x000fe200078e0200 */
[----:B------:R-:W-:Y:S01]  /*8530*/  UIMAD UR6, UR36, UR9, UR7 ;  /* 0x00000009240672a4 */ /* 0x000fe2000f8e0207 */
[----:B------:R-:W-:-:S02]  /*8540*/  IMAD.WIDE.U32 R6, R10, UR12, R6 ;  /* 0x0000000c0a067c25 */ /* 0x000fc4000f8e0006 */
[----:B------:R-:W-:Y:S01]  /*8550*/  ULDC.64 UR8, c[0x0][0xb28] ;  /* 0x0002ca0000087ab9 */ /* 0x000fe20000000a00 */
[----:B------:R-:W5:Y:S01]  /*8560*/  @P0 LDC R27, c[0x0][0xbec] ;  /* 0x0002fb00ff1b0b82 */ /* 0x000f620000000800 */
[----:B-1----:R-:W-:Y:S01]  /*8570*/  IMAD R2, R19, 0xc0, R2 ;  /* 0x000000c013027824 */ /* 0x002fe200078e0202 */
[----:B------:R-:W-:Y:S01]  /*8580*/  UIADD3 UR6, UR5, UR6, URZ ;  /* 0x0000000605067290 */ /* 0x000fe2000fffe03f */
[----:B------:R-:W-:Y:S01]  /*8590*/  IMAD R11, R11, UR12, R8 ;  /* 0x0000000c0b0b7c24 */ /* 0x000fe2000f8e0208 */
[----:B------:R-:W-:Y:S01]  /*85a0*/  MOV R8, UR4 ;  /* 0x0000000400087c02 */ /* 0x000fe20008000f00 */
[----:B------:R-:W-:Y:S01]  /*85b0*/  IMAD.U32 R9, RZ, RZ, UR5 ;  /* 0x00000005ff097e24 */ /* 0x000fe2000f8e00ff */
[----:B------:R-:W-:Y:S01]  /*85c0*/  ULDC.64 UR4, c[0x0][0xbe0] ;  /* 0x0002f80000047ab9 */ /* 0x000fe20000000a00 */
[----:B0-----:R-:W-:Y:S01]  /*85d0*/  IMAD R12, R14, UR10, RZ ;  /* 0x0000000a0e0c7c24 */ /* 0x001fe2000f8e02ff */
[----:B------:R-:W0:Y:S01]  /*85e0*/  @P0 LDC R18, c[0x0][0xbf0] ;  /* 0x0002fc00ff120b82 */ /* 0x000e220000000800 */
[----:B--2---:R-:W-:-:S04]  /*85f0*/  @P0 IMAD.HI.U32 R10, R2, R5, RZ ;  /* 0x00000005020a0227 */ /* 0x004fc800078e00ff */
[----:B----4-:R-:W-:Y:S02]  /*8600*/  IMAD R21, R21, R16, UR11 ;  /* 0x0000000b15157e24 */ /* 0x010fe4000f8e0210 */
[----:B------:R-:W-:Y:S01]  /*8610*/  IMAD.U32 R9, RZ, RZ, UR6 ;  /* 0x00000006ff097e24 */ /* 0x000fe2000f8e00ff */
[----:B------:R-:W-:Y:S01]  /*8620*/  ULDC.64 UR6, c[0x0][0xb48] ;  /* 0x0002d20000067ab9 */ /* 0x000fe20000000a00 */
        /* <DEDUP_REMOVED lines=11> */
[----:B0-----:R-:W-:Y:S01]  /*86e0*/  @P0 SHF.R.U32.HI R11, RZ, R18, R27 ;  /* 0x00000012ff0b0219 */ /* 0x001fe2000001161b */
[----:B------:R-:W-:Y:S01]  /*86f0*/  IMAD R10, R12, UR4, RZ ;  /* 0x000000040c0a7c24 */ /* 0x000fe2000f8e02ff */
[----:B------:R-:W-:Y:S01]  /*8700*/  BAR.SYNC.DEFER_BLOCKING 0x1, 0x180 ;  /* 0x0046000000007b1d */ /* 0x000fe20000010000 */
[C---:B------:R-:W-:Y:S01]  /*8710*/  IMAD R15, R21.reuse, UR7, R13 ;  /* 0x00000007150f7c24 */ /* 0x040fe2000f8e020d */
[--C-:B------:R-:W-:Y:S01]  /*8720*/  SHF.R.S32.HI R13, RZ, 0x1f, R5.reuse ;  /* 0x0000001fff0d7819 */ /* 0x100fe20000011405 */
[----:B------:R-:W-:Y:S01]  /*8730*/  IMAD R12, R21, UR5, R10 ;  /* 0x00000005150c7c24 */ /* 0x000fe2000f8e020a */
[----:B------:R-:W-:Y:S01]  /*8740*/  IADD3 R6, P0, R5, R6, RZ ;  /* 0x0000000605067210 */ /* 0x000fe20007f1e0ff */
[----:B------:R-:W-:Y:S01]  /*8750*/  IMAD.MOV R5, RZ, RZ, -R5 ;  /* 0x000000ffff057224 */ /* 0x000fe200078e0a05 */
        /* <DEDUP_REMOVED lines=9> */
[----:B------:R-:W-:Y:S01]  /*87f0*/  IMAD R10, R10, UR4, RZ ;  /* 0x000000040a0a7c24 */ /* 0x000fe2000f8e02ff */
[----:B------:R-:W-:Y:S01]  /*8800*/  IADD3 R9, R9, R15, RZ ;  /* 0x0000000f09097210 */ /* 0x000fe20007ffe0ff */
[----:B------:R-:W-:-:S04]  /*8810*/  IMAD.WIDE.U32 R6, R5, UR6, R6 ;  /* 0x0000000605067c25 */ /* 0x000fc8000f8e0006 */
[C---:B------:R-:W-:Y:S01]  /*8820*/  IMAD R15, R11.reuse, UR5, R10 ;  /* 0x000000050b0f7c24 */ /* 0x040fe2000f8e020a */
[----:B------:R-:W0:Y:S01]  /*8830*/  S2UR UR5, SR_CgaCtaId ;  /* 0x00000000000579c3 */ /* 0x000e220000008800 */
[----:B------:R-:W-:Y:S01]  /*8840*/  SHF.R.S32.HI R10, RZ, 0x1f, R13 ;  /* 0x0000001fff0a7819 */ /* 0x000fe2000001140d */
[----:B------:R-:W-:Y:S02]  /*8850*/  IMAD R2, R2, UR6, RZ ;  /* 0x0000000602027c24 */ /* 0x000fe4000f8e02ff */
[----:B------:R-:W-:Y:S01]  /*8860*/  IMAD.WIDE.U32 R8, R11, UR4, R8 ;  /* 0x000000040b087c25 */ /* 0x000fe2000f8e0008 */
[----:B------:R-:W-:-:S03]  /*8870*/  UMOV UR4, 0x400 ;  /* 0x0000040000047882 */ /* 0x000fc60000000000 */
[----:B------:R-:W-:Y:S01]  /*8880*/  IMAD R11, R5, UR7, R2 ;  /* 0x00000007050b7c24 */ /* 0x000fe2000f8e0202 */
[----:B------:R-:W-:Y:S01]  /*8890*/  ULDC.64 UR6, c[0x0][0xba8] ;  /* 0x0002ea0000067ab9 */ /* 0x000fe20000000a00 */
        /* <DEDUP_REMOVED lines=8> */
[----:B------:R-:W-:-:S02]  /*8920*/  LEA.HI.X R10, R6, UR7, R7, 0x2, P0 ;  /* 0x00000007060a7c11 */ /* 0x000fc400080f1407 */
[----:B------:R-:W-:Y:S01]  /*8930*/  IMAD.IADD R5, R9, 0x1, R5 ;  /* 0x0000000109057824 */ /* 0x000fe200078e0205 */
[C---:B------:R-:W-:Y:S01]  /*8940*/  LEA R18, P1, R8.reuse, UR8, 0x2 ;  /* 0x0000000808127c11 */ /* 0x040fe2000f8210ff */
[----:B------:R-:W-:Y:S01]  /*8950*/  SHFL.IDX PT, R6, R2, RZ, 0x1c1f ;  /* 0x001c1fff02067589 */ /* 0x000fe200000e0000 */
[----:B------:R-:W-:Y:S01]  /*8960*/  IMAD R0, R19, 0xc0, R0 ;  /* 0x000000c013007824 */ /* 0x000fe200078e0200 */
[----:B0-----:R-:W-:Y:S01]  /*8970*/  ULEA UR4, UR5, UR4, 0x18 ;  /* 0x0000000405047291 */ /* 0x001fe2000f8ec03f */
[----:B------:R-:W-:Y:S01]  /*8980*/  LEA.HI.X R20, R8, UR9, R5, 0x2, P1 ;  /* 0x0000000908147c11 */ /* 0x000fe200088f1405 */
[----:B------:R-:W0:Y:S01]  /*8990*/  SHFL.IDX PT, R7, R10, RZ, 0x1c1f ;  /* 0x001c1fff0a077589 */ /* 0x000e2200000e0000 */
[----:B------:R-:W-:Y:S01]  /*89a0*/  IMAD R17, R17, UR6, RZ ;  /* 0x0000000611117c24 */ /* 0x000fe2000f8e02ff */
[C---:B------:R-:W-:Y:S01]  /*89b0*/  LOP3.LUT P0, RZ, R23.reuse, 0x3, RZ, 0xc0, !PT ;  /* 0x0000000317ff7812 */ /* 0x040fe2000780c0ff */
[C---:B------:R-:W-:Y:S01]  /*89c0*/  VIADD R16, R0.reuse, 0x8 ;  /* 0x0000000800107836 */ /* 0x040fe20000000000 */
[----:B------:R-:W-:Y:S01]  /*89d0*/  SHFL.IDX PT, R8, R2, 0x1, 0x1c1f ;  /* 0x003c1f0002087f89 */ /* 0x000fe200000e0000 */
[----:B------:R-:W-:Y:S01]  /*89e0*/  UIADD3 UR4, UR4, 0x16820, URZ ;  /* 0x0001682004047890 */ /* 0x000fe2000fffe03f */
[-C--:B------:R-:W-:Y:S01]  /*89f0*/  ISETP.GE.OR P1, PT, R0, R17.reuse, P0 ;  /* 0x000000110000720c */ /* 0x080fe20000726670 */
[----:B------:R-:W-:Y:S01]  /*8a00*/  IMAD.IADD R19, R23, 0x1, -R24 ;  /* 0x0000000117137824 */ /* 0x000fe200078e0a18 */
[----:B------:R-:W1:Y:S01]  /*8a10*/  SHFL.IDX PT, R9, R10, 0x1, 0x1c1f ;  /* 0x003c1f000a097f89 */ /* 0x000e6200000e0000 */
[-C--:B------:R-:W-:Y:S01]  /*8a20*/  ISETP.GE.OR P0, PT, R16, R17.reuse, P0 ;  /* 0x000000111000720c */ /* 0x080fe20000706670 */
[----:B------:R-:W-:Y:S01]  /*8a30*/  UPRMT UR4, URZ, 0x654, UR4 ;  /* 0x000006543f047896 */ /* 0x000fe20008000004 */
[----:B------:R-:W-:Y:S01]  /*8a40*/  ISETP.GE.AND P2, PT, R0, R17, PT ;  /* 0x000000110000720c */ /* 0x000fe20003f46270 */
[----:B------:R2:W3:Y:S01]  /*8a50*/  SHFL.IDX PT, R14, R18, RZ, 0x1c1f ;  /* 0x001c1fff120e7589 */ /* 0x0004e200000e0000 */
[----:B------:R-:W-:-:S03]  /*8a60*/  IMAD.SHL.U32 R19, R19, 0x2, RZ ;  /* 0x0000000213137824 */ /* 0x000fc600078e00ff */
[----:B------:R2:W4:Y:S03]  /*8a70*/  SHFL.IDX PT, R15, R20, RZ, 0x1c1f ;  /* 0x001c1fff140f7589 */ /* 0x00052600000e0000 */
[----:B------:R-:W-:Y:S01]  /*8a80*/  SYNCS.ARRIVE.TRANS64.RED.A1T0 RZ, [UR4], RZ ;  /* 0x000000ffffff79a7 */ /* 0x000fe20008100404 */
[----:B0-----:R2:W-:Y:S04]  /*8a90*/  @!P1 ST.E desc[UR38][R6.64], R4 ;  /* 0x0000000406009985 */ /* 0x0015e8000c101926 */
[----:B-1----:R2:W-:Y:S01]  /*8aa0*/  @!P0 ST.E desc[UR38][R8.64], R3 ;  /* 0x0000000308008985 */ /* 0x0025e2000c101926 */
[----:B------:R-:W-:Y:S05]  /*8ab0*/  @P2 BRA `(.L_x_14991) ;  /* 0x0000000000b82947 */ /* 0x000fea0003800000 */
[----:B------:R-:W-:Y:S01]  /*8ac0*/  ULDC UR4, c[0x0][0xac8] ;  /* 0x0002b20000047ab9 */ /* 0x000fe20000000800 */
[C---:B------:R-:W-:Y:S01]  /*8ad0*/  VIADD R0, R19.reuse, 0x8 ;  /* 0x0000000813007836 */ /* 0x040fe20000000000 */
[C---:B------:R-:W-:Y:S01]  /*8ae0*/  ISETP.GE.AND P0, PT, R19.reuse, UR4, PT ;  /* 0x0000000413007c0c */ /* 0x040fe2000bf06270 */
[C---:B--2---:R-:W-:Y:S01]  /*8af0*/  VIADD R4, R19.reuse, 0x10 ;  /* 0x0000001013047836 */ /* 0x044fe20000000000 */
[C---:B------:R-:W-:Y:S01]  /*8b00*/  IADD3 R6, R19.reuse, 0x20, RZ ;  /* 0x0000002013067810 */ /* 0x040fe20007ffe0ff */
[C---:B------:R-:W-:Y:S02]  /*8b10*/  VIADD R5, R19.reuse, 0x18 ;  /* 0x0000001813057836 */ /* 0x040fe40000000000 */
[C---:B------:R-:W-:Y:S01]  /*8b20*/  VIADD R7, R19.reuse, 0x28 ;  /* 0x0000002813077836 */ /* 0x040fe20000000000 */
[----:B------:R-:W-:Y:S01]  /*8b30*/  ISETP.GE.AND P1, PT, R4, UR4, PT ;  /* 0x0000000404007c0c */ /* 0x000fe2000bf26270 */
[----:B------:R-:W-:Y:S01]  /*8b40*/  VIADD R9, R19, 0x30 ;  /* 0x0000003013097836 */ /* 0x000fe20000000000 */
[----:B------:R-:W-:Y:S01]  /*8b50*/  ISETP.GE.AND P2, PT, R5, UR4, PT ;  /* 0x0000000405007c0c */ /* 0x000fe2000bf46270 */
[----:B------:R-:W-:Y:S01]  /*8b60*/  VIADD R11, R19, 0x38 ;  /* 0x00000038130b7836 */ /* 0x000fe20000000000 */
[----:B------:R-:W-:-:S02]  /*8b70*/  ISETP.GE.AND P3, PT, R6, UR4, PT ;  /* 0x0000000406007c0c */ /* 0x000fc4000bf66270 */
[----:B------:R-:W-:Y:S01]  /*8b80*/  ISETP.GE.AND P4, PT, R7, UR4, PT ;  /* 0x0000000407007c0c */ /* 0x000fe2000bf86270 */
[----:B---34-:R-:W-:Y:S01]  /*8b90*/  @!P0 IMAD.WIDE R2, R19, 0x4, R14 ;  /* 0x0000000413028825 */ /* 0x018fe200078e020e */
[----:B------:R-:W-:Y:S02]  /*8ba0*/  ISETP.GE.AND P5, PT, R9, UR4, PT ;  /* 0x0000000409007c0c */ /* 0x000fe4000bfa6270 */
[----:B------:R-:W-:Y:S02]  /*8bb0*/  ISETP.GE.AND P6, PT, R11, UR4, PT ;  /* 0x000000040b007c0c */ /* 0x000fe4000bfc6270 */
[----:B------:R0:W-:Y:S01]  /*8bc0*/  @!P0 ST.E.64 desc[UR38][R2.64], R88 ;  /* 0x0000005802008985 */ /* 0x0001e2000c101b26 */
[----:B------:R-:W-:Y:S02]  /*8bd0*/  ISETP.GE.AND P0, PT, R0, UR4, PT ;  /* 0x0000000400007c0c */ /* 0x000fe4000bf06270 */
[----:B------:R-:W-:Y:S02]  /*8be0*/  @!P1 LEA.HI R4, R4, R4, RZ, 0x1 ;  /* 0x0000000404049211 */ /* 0x000fe400078f08ff */
[----:B------:R-:W-:-:S02]  /*8bf0*/  @!P3 LEA.HI R6, R6, R6, RZ, 0x1 ;  /* 0x000000060606b211 */ /* 0x000fc400078f08ff */
[----:B------:R-:W-:Y:S02]  /*8c00*/  @!P4 LEA.HI R8, R7, R7, RZ, 0x1 ;  /* 0x000000070708c211 */ /* 0x000fe400078f08ff */
[----:B------:R-:W-:Y:S02]  /*8c10*/  @!P5 LEA.HI R10, R9, R9, RZ, 0x1 ;  /* 0x00000009090ad211 */ /* 0x000fe400078f08ff */
[----:B------:R-:W-:Y:S02]  /*8c20*/  @!P6 LEA.HI R12, R11, R11, RZ, 0x1 ;  /* 0x0000000b0b0ce211 */ /* 0x000fe400078f08ff */
[----:B------:R-:W-:Y:S02]  /*8c30*/  @!P3 LOP3.LUT R9, R6, 0xfffffffe, RZ, 0xc0, !PT ;  /* 0xfffffffe0609b812 */ /* 0x000fe400078ec0ff */
[----:B------:R-:W-:Y:S02]  /*8c40*/  @!P0 LEA.HI R0, R0, R0, RZ, 0x1 ;  /* 0x0000000000008211 */ /* 0x000fe400078f08ff */
[----:B0-----:R-:W-:-:S02]  /*8c50*/  @!P2 LEA.HI R2, R5, R5, RZ, 0x1 ;  /* 0x000000050502a211 */ /* 0x001fc400078f08ff */
[----:B------:R-:W-:Y:S02]  /*8c60*/  @!P0 LOP3.LUT R3, R0, 0xfffffffe, RZ, 0xc0, !PT ;  /* 0xfffffffe00038812 */ /* 0x000fe400078ec0ff */
[----:B------:R-:W-:Y:S02]  /*8c70*/  @!P1 LOP3.LUT R5, R4, 0xfffffffe, RZ, 0xc0, !PT ;  /* 0xfffffffe04059812 */ /* 0x000fe400078ec0ff */
[----:B------:R-:W-:Y:S01]  /*8c80*/  @!P2 LOP3.LUT R7, R2, 0xfffffffe, RZ, 0xc0, !PT ;  /* 0xfffffffe0207a812 */ /* 0x000fe200078ec0ff */
[--C-:B------:R-:W-:Y:S01]  /*8c90*/  @!P0 IMAD.WIDE R2, R3, 0x4, R14.reuse ;  /* 0x0000000403028825 */ /* 0x100fe200078e020e */
[----:B------:R-:W-:Y:S02]  /*8ca0*/  @!P4 LOP3.LUT R11, R8, 0xfffffffe, RZ, 0xc0, !PT ;  /* 0xfffffffe080bc812 */ /* 0x000fe400078ec0ff */
[----:B------:R-:W-:Y:S01]  /*8cb0*/  @!P5 LOP3.LUT R13, R10, 0xfffffffe, RZ, 0xc0, !PT ;  /* 0xfffffffe0a0dd812 */ /* 0x000fe200078ec0ff */
[--C-:B------:R-:W-:Y:S01]  /*8cc0*/  @!P1 IMAD.WIDE R4, R5, 0x4, R14.reuse ;  /* 0x0000000405049825 */ /* 0x100fe200078e020e */
[----:B------:R-:W-:Y:S01]  /*8cd0*/  @!P6 LOP3.LUT R21, R12, 0xfffffffe, RZ, 0xc0, !PT ;  /* 0xfffffffe0c15e812 */ /* 0x000fe200078ec0ff */
        /* <DEDUP_REMOVED lines=8> */
[----:B------:R0:W-:Y:S02]  /*8d60*/  @!P4 ST.E.64 desc[UR38][R10.64], R108 ;  /* 0x0000006c0a00c985 */ /* 0x0001e4000c101b26 */
[----:B------:R-:W-:Y:S02]  /*8d70*/  @!P6 IMAD.WIDE R14, R21, 0x4, R14 ;  /* 0x00000004150ee825 */ /* 0x000fe400078e020e */
[----:B------:R0:W-:Y:S04]  /*8d80*/  @!P5 ST.E.64 desc[UR38][R12.64], R112 ;  /* 0x000000700c00d985 */ /* 0x0001e8000c101b26 */
[----:B------:R0:W-:Y:S02]  /*8d90*/  @!P6 ST.E.64 desc[UR38][R14.64], R116 ;  /* 0x000000740e00e985 */ /* 0x0001e4000c101b26 */
.L_x_14991:
[----:B------:R-:W-:Y:S05]  /*8da0*/  BSYNC B0 ;  /* 0x0000000000007941 */ /* 0x000fea0003800000 */
.L_x_14990:
        /* <DEDUP_REMOVED lines=18> */
[C---:B01----:R-:W-:Y:S01]  /*8ed0*/  @!P0 IMAD.WIDE R2, R19.reuse, 0x4, R12 ;  /* 0x0000000413028825 */ /* 0x043fe200078e020c */
[----:B------:R-:W-:Y:S02]  /*8ee0*/  IADD3 R19, R19, 0x38, RZ ;  /* 0x0000003813137810 */ /* 0x000fe40007ffe0ff */
[----:B------:R-:W-:Y:S02]  /*8ef0*/  @!P1 LEA.HI R0, R0, R0, RZ, 0x1 ;  /* 0x0000000000009211 */ /* 0x000fe400078f08ff */
[----:B------:R-:W-:Y:S01]  /*8f00*/  @!P2 LEA.HI R6, R6, R6, RZ, 0x1 ;  /* 0x000000060606a211 */ /* 0x000fe200078f08ff */
[----:B------:R0:W-:Y:S01]  /*8f10*/  @!P0 ST.E.64 desc[UR38][R2.64], R90 ;  /* 0x0000005a02008985 */ /* 0x0001e2000c101b26 */
[----:B------:R-:W-:-:S02]  /*8f20*/  @!P1 LOP3.LUT R5, R0, 0xfffffffe, RZ, 0xc0, !PT ;  /* 0xfffffffe00059812 */ /* 0x000fc400078ec0ff */
[----:B------:R-:W-:Y:S02]  /*8f30*/  @!P3 LEA.HI R0, R7, R7, RZ, 0x1 ;  /* 0x000000070700b211 */ /* 0x000fe400078f08ff */
[----:B------:R-:W-:Y:S01]  /*8f40*/  @!P4 LEA.HI R8, R8, R8, RZ, 0x1 ;  /* 0x000000080808c211 */ /* 0x000fe200078f08ff */
[----:B------:R-:W-:Y:S01]  /*8f50*/  @!P1 IMAD.WIDE R4, R5, 0x4, R12 ;  /* 0x0000000405049825 */ /* 0x000fe200078e020c */
[----:B------:R-:W-:Y:S02]  /*8f60*/  @!P5 LEA.HI R10, R9, R9, RZ, 0x1 ;  /* 0x00000009090ad211 */ /* 0x000fe400078f08ff */
[----:B---3--:R-:W-:Y:S02]  /*8f70*/  @!P6 LEA.HI R14, R11, R11, RZ, 0x1 ;  /* 0x0000000b0b0ee211 */ /* 0x008fe400078f08ff */
[----:B------:R-:W-:Y:S01]  /*8f80*/  @!P2 LOP3.LUT R7, R6, 0xfffffffe, RZ, 0xc0, !PT ;  /* 0xfffffffe0607a812 */ /* 0x000fe200078ec0ff */
[----:B------:R1:W-:Y:S01]  /*8f90*/  @!P1 ST.E.64 desc[UR38][R4.64], R94 ;  /* 0x0000005e04009985 */ /* 0x0003e2000c101b26 */
[----:B------:R-:W-:-:S02]  /*8fa0*/  @!P3 LOP3.LUT R9, R0, 0xfffffffe, RZ, 0xc0, !PT ;  /* 0xfffffffe0009b812 */ /* 0x000fc400078ec0ff */
[----:B------:R-:W-:Y:S01]  /*8fb0*/  @!P4 LOP3.LUT R11, R8, 0xfffffffe, RZ, 0xc0, !PT ;  /* 0xfffffffe080bc812 */ /* 0x000fe200078ec0ff */
[--C-:B0-----:R-:W-:Y:S01]  /*8fc0*/  @!P2 IMAD.WIDE R2, R7, 0x4, R12.reuse ;  /* 0x000000040702a825 */ /* 0x101fe200078e020c */
[----:B----4-:R-:W-:Y:S02]  /*8fd0*/  @!P5 LOP3.LUT R15, R10, 0xfffffffe, RZ, 0xc0, !PT ;  /* 0xfffffffe0a0fd812 */ /* 0x010fe400078ec0ff */
        /* <DEDUP_REMOVED lines=17> */
.L_x_14989:
        /* <DEDUP_REMOVED lines=53> */
[----:B------:R-:W-:Y:S02]  /*9440*/  LEA R4, P0, R2, UR4, 0x2 ;  /* 0x0000000402047c11 */ /* 0x000fe4000f8010ff */
[----:B------:R-:W-:-:S04]  /*9450*/  IADD3 R3, R3, R5, RZ ;  /* 0x0000000503037210 */ /* 0x000fc80007ffe0ff */
[----:B------:R-:W-:Y:S01]  /*9460*/  LEA.HI.X R5, R2, UR5, R3, 0x2, P0 ;  /* 0x0000000502057c11 */ /* 0x000fe200080f1403 */
[----:B------:R-:W-:-:S05]  /*9470*/  IMAD.MOV.U32 R3, RZ, RZ, -0x800000 ;  /* 0xff800000ff037424 */ /* 0x000fca00078e00ff */
[----:B------:R0:W-:Y:S01]  /*9480*/  STG.E desc[UR38][R4.64], R3 ;  /* 0x0000000304007986 */ /* 0x0001e2000c101926 */
[----:B------:R-:W-:Y:S05]  /*9490*/  BRA `(.L_x_14950) ;  /* 0x0000003c002c7947 */ /* 0x000fea0003800000 */
.L_x_14948:
        /* <DEDUP_REMOVED lines=18> */
.L_x_14992:
[----:B------:R-:W-:Y:S01]  /*95c0*/  ULDC UR45, c[0x0][0xc50] ;  /* 0x00031400002d7ab9 */ /* 0x000fe20000000800 */
[----:B------:R-:W-:Y:S01]  /*95d0*/  UMOV UR42, UR6 ;  /* 0x00000006002a7c82 */ /* 0x000fe20008000000 */
[----:B------:R-:W-:-:S11]  /*95e0*/  UISETP.NE.AND UP0, UPT, UR45, 0x1, UPT ;  /* 0x000000012d00788c */ /* 0x000fd6000bf05270 */
[----:B------:R-:W-:Y:S01]  /*95f0*/  @UP0 ULDC UR4, c[0x0][0xc54] ;  /* 0x0003150000040ab9 */ /* 0x000fe20000000800 */
[----:B------:R-:W-:Y:S01]  /*9600*/  @UP0 ULDC UR7, c[0x0][0xc58] ;  /* 0x0003160000070ab9 */ /* 0x000fe20000000800 */
[----:B------:R-:W-:-:S04]  /*9610*/  UIMAD.WIDE.U32 UR4, UR6, UR4, URZ ;  /* 0x00000004060472a5 */ /* 0x000fc8000f8e003f */
[----:B------:R-:W-:-:S12]  /*9620*/  @UP0 USHF.R.U32.HI UR42, URZ, UR7, UR5 ;  /* 0x000000073f2a0299 */ /* 0x000fd80008011605 */
.L_x_14993:
        /* <DEDUP_REMOVED lines=81> */
.L_x_14995:
[----:B------:R-:W-:Y:S02]  /*9b40*/  UIMAD UR51, UR45, UR41, URZ ;  /* 0x000000292d3372a4 */ /* 0x000fe4000f8e023f */
[----:B------:R-:W-:Y:S02]  /*9b50*/  IMAD.U32 R3, RZ, RZ, UR41 ;  /* 0x00000029ff037e24 */ /* 0x000fe4000f8e00ff */
[----:B------:R-:W-:Y:S02]  /*9b60*/  IMAD.MOV.U32 R10, RZ, RZ, 0x1 ;  /* 0x00000001ff0a7424 */ /* 0x000fe400078e00ff */
[----:B------:R-:W-:-:S05]  /*9b70*/  IMAD.U32 R2, RZ, RZ, UR51 ;  /* 0x00000033ff027e24 */ /* 0x000fca000f8e00ff */
[----:B------:R-:W-:-:S04]  /*9b80*/  VIADDMNMX R2, R2, R3, UR11, PT ;  /* 0x0000000b02027e46 */ /* 0x000fc8000b800103 */
[----:B------:R-:W-:Y:S02]  /*9b90*/  R2UR UR52, R2 ;  /* 0x00000000023472ca */ /* 0x000fe400000e0000 */
[----:B------:R-:W-:-:S11]  /*9ba0*/  MOV R2, RZ ;  /* 0x000000ff00027202 */ /* 0x000fd60000000f00 */
        /* <DEDUP_REMOVED lines=14> */
[----:B------:R-:W-:Y:S01]  /*9c90*/  MOV R13, RZ ;  /* 0x000000ff000d7202 */ /* 0x000fe20000000f00 */
        /* <DEDUP_REMOVED lines=8> */
[----:B------:R-:W-:-:S07]  /*9d20*/  IMAD.MOV.U32 R12, RZ, RZ, 0x1 ;  /* 0x00000001ff0c7424 */ /* 0x000fce00078e00ff */
[----:B------:R-:W-:-:S07]  /*9d30*/  LEPC R20, `(.L_x_14996) ;  /* 0x000000001014794e */ /* 0x000fce0000000000 */
[----:B0----5:R-:W-:Y:S05]  /*9d40*/  CALL.ABS.NOINC R2 ;  /* 0x0000000002007343 */ /* 0x021fea0003c00000 */
.L_x_14996:
        /* <DEDUP_REMOVED lines=20> */
.L_x_14998:
[----:B------:R0:W1:Y:S01]  /*9e90*/  LDC.64 R2, c[0x4][R16] ;  /* 0x0100000010027b82 */ /* 0x0000620000000a00 */
[----:B------:R-:W-:Y:S01]  /*9ea0*/  ULDC.64 UR4, c[0x4][0x138] ;  /* 0x01004e0000047ab9 */ /* 0x000fe20000000a00 */
[----:B------:R-:W-:Y:S01]  /*9eb0*/  ULDC.64 UR6, c[0x4][0x140] ;  /* 0x0100500000067ab9 */ /* 0x000fe20000000a00 */
[----:B------:R-:W-:Y:S01]  /*9ec0*/  MOV R4, UR4 ;  /* 0x0000000400047c02 */ /* 0x000fe20008000f00 */
        /* <DEDUP_REMOVED lines=11> */
.L_x_14997:
        /* <DEDUP_REMOVED lines=8> */
[----:B------:R-:W-:Y:S01]  /*a000*/  MOV R0, UR52 ;  /* 0x0000003400007c02 */ /* 0x000fe20008000f00 */
[C---:B------:R-:W-:Y:S01]  /*a010*/  IMAD.SHL.U32 R23, R22.reuse, 0x10, RZ ;  /* 0x0000001016177824 */ /* 0x040fe200078e00ff */
[----:B------:R-:W-:Y:S01]  /*a020*/  LOP3.LUT R9, R22, 0x7f, RZ, 0xc0, !PT ;  /* 0x0000007f16097812 */ /* 0x000fe200078ec0ff */
[----:B------:R-:W-:Y:S01]  /*a030*/  IMAD.MOV.U32 R6, RZ, RZ, RZ ;  /* 0x000000ffff067224 */ /* 0x000fe200078e00ff */
[----:B-1----:R-:W-:Y:S01]  /*a040*/  ISETP.NE.AND P1, PT, R16, 0x1, PT ;  /* 0x000000011000780c */ /* 0x002fe20003f25270 */
[----:B------:R-:W-:Y:S01]  /*a050*/  VIADD R0, R0, 0xffffffff ;  /* 0xffffffff00007836 */ /* 0x000fe20000000000 */
[----:B------:R-:W-:Y:S02]  /*a060*/  SHF.R.U32.HI R4, RZ, 0x3, R9 ;  /* 0x00000003ff047819 */ /* 0x000fe40000011609 */
[----:B------:R-:W-:-:S03]  /*a070*/  LOP3.LUT R23, R23, 0x70, RZ, 0xc0, !PT ;  /* 0x0000007017177812 */ /* 0x000fc600078ec0ff */
[----:B------:R-:W-:-:S04]  /*a080*/  IMAD R4, R0, 0x80, R4 ;  /* 0x0000008000047824 */ /* 0x000fc800078e0204 */
[----:B------:R-:W-:Y:S02]  /*a090*/  IMAD.IADD R4, R23, 0x1, R4 ;  /* 0x0000000117047824 */ /* 0x000fe400078e0204 */
[----:B0-----:R-:W0:Y:S02]  /*a0a0*/  @P1 LDC R2, c[0x0][0x434] ;  /* 0x00010d00ff021b82 */ /* 0x001e240000000800 */
[C---:B-----5:R-:W-:Y:S01]  /*a0b0*/  IMAD.IADD R7, R4.reuse, 0x1, R19 ;  /* 0x0000000104077824 */ /* 0x060fe200078e0213 */
[----:B------:R-:W-:-:S03]  /*a0c0*/  ISETP.GE.AND P0, PT, R4, UR43, PT ;  /* 0x0000002b04007c0c */ /* 0x000fc6000bf06270 */
[----:B------:R-:W-:Y:S02]  /*a0d0*/  IMAD.MOV.U32 R8, RZ, RZ, R7 ;  /* 0x000000ffff087224 */ /* 0x000fe400078e0007 */
[----:B------:R-:W1:Y:S08]  /*a0e0*/  @P1 LDC R3, c[0x0][0x438] ;  /* 0x00010e00ff031b82 */ /* 0x000e700000000800 */
[----:B------:R-:W3:Y:S08]  /*a0f0*/  @!P0 LDC.64 R10, c[0x0][0x428] ;  /* 0x00010a00ff0a8b82 */ /* 0x000ef00000000a00 */
[----:B------:R-:W4:Y:S01]  /*a100*/  @!P0 LDC.64 R4, c[0x0][0x418] ;  /* 0x00010600ff048b82 */ /* 0x000f220000000a00 */
[----:B0-----:R-:W-:-:S05]  /*a110*/  @P1 IMAD.HI.U32 R2, R7, R2, RZ ;  /* 0x0000000207021227 */ /* 0x001fca00078e00ff */
[----:B-1----:R-:W-:-:S04]  /*a120*/  @P1 SHF.R.U32.HI R8, RZ, R3, R2 ;  /* 0x00000003ff081219 */ /* 0x002fc80000011602 */
[----:B------:R-:W-:Y:S02]  /*a130*/  @!P0 SHF.R.S32.HI R3, RZ, 0x1f, R8 ;  /* 0x0000001fff038819 */ /* 0x000fe40000011408 */
[----:B--2---:R-:W-:-:S05]  /*a140*/  SHF.R.S32.HI R29, RZ, 0x1f, R28 ;  /* 0x0000001fff1d7819 */ /* 0x004fca000001141c */
[----:B---3--:R-:W-:-:S04]  /*a150*/  @!P0 IMAD R2, R29, R10, RZ ;  /* 0x0000000a1d028224 */ /* 0x008fc800078e02ff */
[----:B------:R-:W-:Y:S02]  /*a160*/  @!P0 IMAD R11, R28, R11, R2 ;  /* 0x0000000b1c0b8224 */ /* 0x000fe400078e0202 */
[----:B------:R-:W-:-:S04]  /*a170*/  @!P0 IMAD.MOV.U32 R2, RZ, RZ, R8 ;  /* 0x000000ffff028224 */ /* 0x000fc800078e0008 */
[----:B------:R-:W-:-:S04]  /*a180*/  @!P0 IMAD.WIDE.U32 R2, R28, R10, R2 ;  /* 0x0000000a1c028225 */ /* 0x000fc800078e0002 */
[----:B------:R-:W-:Y:S01]  /*a190*/  @!P0 IMAD.IADD R3, R3, 0x1, R11 ;  /* 0x0000000103038824 */ /* 0x000fe200078e020b */
[----:B----4-:R-:W-:-:S04]  /*a1a0*/  @!P0 LEA R4, P1, R2, R4, 0x2 ;  /* 0x0000000402048211 */ /* 0x010fc800078210ff */
[----:B------:R-:W-:-:S05]  /*a1b0*/  @!P0 LEA.HI.X R5, R2, R5, R3, 0x2, P1 ;  /* 0x0000000502058211 */ /* 0x000fca00008f1403 */
[----:B------:R0:W5:Y:S01]  /*a1c0*/  @!P0 LDG.E R6, desc[UR38][R4.64] ;  /* 0x0000002604068981 */ /* 0x000162000c1e1900 */
[----:B------:R-:W-:-:S03]  /*a1d0*/  UMOV UR4, 0xffffffff ;  /* 0xffffffff00047882 */ /* 0x000fc60000000000 */
[----:B------:R-:W-:Y:S05]  /*a1e0*/  BRA.DIV UR4, `(.L_x_14999) ;  /* 0x0000003204887947 */ /* 0x000fea000b800000 */
.L_x_15039:
[----:B------:R-:W-:Y:S01]  /*a1f0*/  ULOP3.LUT UR4, UR40, 0x2, URZ, 0xfc, !UPT ;  /* 0x0000000228047892 */ /* 0x000fe2000f8efc3f */
[----:B------:R-:W-:Y:S02]  /*a200*/  IMAD.MOV R2, RZ, RZ, -R8 ;  /* 0x000000ffff027224 */ /* 0x000fe400078e0a08 */
[----:B------:R-:W-:Y:S02]  /*a210*/  IMAD.U32 R27, RZ, RZ, UR42 ;  /* 0x0000002aff1b7e24 */ /* 0x000fe4000f8e00ff */
[----:B0-----:R-:W-:Y:S01]  /*a220*/  IMAD.SHL.U32 R4, R22, 0x8, RZ ;  /* 0x0000000816047824 */ /* 0x001fe200078e00ff */
[----:B------:R-:W-:Y:S01]  /*a230*/  MOV R3, UR4 ;  /* 0x0000000400037c02 */ /* 0x000fe20008000f00 */
[----:B------:R-:W-:Y:S01]  /*a240*/  IMAD R7, R16, R2, R7 ;  /* 0x0000000210077224 */ /* 0x000fe200078e0207 */
[----:B------:R-:W-:Y:S01]  /*a250*/  SHF.R.S32.HI R27, RZ, 0x1f, R27 ;  /* 0x0000001fff1b7819 */ /* 0x000fe2000001141b */
[----:B------:R-:W-:Y:S01]  /*a260*/  IMAD.MOV.U32 R26, RZ, RZ, R0 ;  /* 0x000000ffff1a7224 */ /* 0x000fe200078e0000 */
[----:B------:R-:W-:-:S02]  /*a270*/  ISETP.NE.AND P0, PT, R3, 0x3, PT ;  /* 0x000000030300780c */ /* 0x000fc40003f05270 */
[----:B------:R-:W-:-:S11]  /*a280*/  LOP3.LUT R16, R4, 0x38, RZ, 0xc0, !PT ;  /* 0x0000003804107812 */ /* 0x000fd600078ec0ff */
[----:B------:R-:W-:Y:S05]  /*a290*/  @!P0 BRA `(.L_x_15000) ;  /* 0x0000000000048947 */ /* 0x000fea0003800000 */
[----:B------:R-:W-:Y:S01]  /*a2a0*/  BPT.TRAP 0x1 ;  /* 0x000000040000795c */ /* 0x000fe20000300000 */
.L_x_15000:
[----:B------:R-:W-:Y:S01]  /*a2b0*/  IMAD.MOV.U32 R10, RZ, RZ, 0x1 ;  /* 0x00000001ff0a7424 */ /* 0x000fe200078e00ff */
[----:B------:R-:W-:Y:S01]  /*a2c0*/  SHF.R.S32.HI R8, RZ, 0x1f, R7 ;  /* 0x0000001fff087819 */ /* 0x000fe20000011407 */
[----:B------:R-:W-:Y:S01]  /*a2d0*/  ULDC.64 UR4, c[0x0][0x328] ;  /* 0x0000ca0000047ab9 */ /* 0x000fe20000000a00 */
[----:B------:R-:W-:Y:S02]  /*a2e0*/  R2UR UR6, R27 ;  /* 0x000000001b0672ca */ /* 0x000fe400000e0000 */
[----:B------:R-:W-:Y:S01]  /*a2f0*/  SHF.L.U32 R10, R10, 0x1f, RZ ;  /* 0x0000001f0a0a7819 */ /* 0x000fe200000006ff */
[----:B------:R-:W-:-:S03]  /*a300*/  IMAD R2, R8, UR4, RZ ;  /* 0x0000000408027c24 */ /* 0x000fc6000f8e02ff */
[----:B------:R-:W0:Y:S01]  /*a310*/  SYNCS.PHASECHK.TRANS64.TRYWAIT P0, [UR47+0x16840], R10 ;  /* 0x0168400aff0075a7 */ /* 0x000e22000800016f */
        /* <DEDUP_REMOVED lines=19> */
.L_x_15040:
[----:B------:R-:W-:Y:S01]  /*a450*/  ULDC.64 UR4, c[0x0][0x300] ;  /* 0x0000c00000047ab9 */ /* 0x000fe20000000a00 */
[----:B------:R-:W-:Y:S01]  /*a460*/  R2UR UR6, R27 ;  /* 0x000000001b0672ca */ /* 0x000fe200000e0000 */
[----:B------:R-:W-:Y:S01]  /*a470*/  IMAD R8, R8, UR4, RZ ;  /* 0x0000000408087c24 */ /* 0x000fe2000f8e02ff */
[----:B------:R-:W-:Y:S01]  /*a480*/  SHF.R.U32.HI R12, RZ, 0x3, R9 ;  /* 0x00000003ff0c7819 */ /* 0x000fe20000011609 */
[----:B0-----:R-:W-:-:S04]  /*a490*/  IMAD.WIDE.U32 R2, R7, UR4, RZ ;  /* 0x0000000407027c25 */ /* 0x001fc8000f8e00ff */
[----:B------:R-:W-:Y:S01]  /*a4a0*/  IMAD R11, R7, UR5, R8 ;  /* 0x00000005070b7c24 */ /* 0x000fe2000f8e0208 */
[----:B------:R-:W-:Y:S01]  /*a4b0*/  ULDC.64 UR4, c[0x0][0x310] ;  /* 0x0000c40000047ab9 */ /* 0x000fe20000000a00 */
[----:B------:R-:W-:Y:S02]  /*a4c0*/  IMAD.MOV.U32 R7, RZ, RZ, -0x80 ;  /* 0xffffff80ff077424 */ /* 0x000fe400078e00ff */
[----:B------:R-:W-:Y:S01]  /*a4d0*/  IMAD R5, R5, UR4, RZ ;  /* 0x0000000405057c24 */ /* 0x000fe2000f8e02ff */
[----:B------:R-:W-:-:S03]  /*a4e0*/  IADD3 R3, R3, R11, RZ ;  /* 0x0000000b03037210 */ /* 0x000fc60007ffe0ff */
[C---:B------:R-:W-:Y:S02]  /*a4f0*/  IMAD R5, R6.reuse, UR5, R5 ;  /* 0x0000000506057c24 */ /* 0x040fe4000f8e0205 */
[----:B------:R-:W-:Y:S01]  /*a500*/  IMAD.WIDE.U32 R2, R6, UR4, R2 ;  /* 0x0000000406027c25 */ /* 0x000fe2000f8e0002 */
[----:B------:R-:W-:-:S03]  /*a510*/  ULDC.64 UR4, c[0x0][0x308] ;  /* 0x0000c20000047ab9 */ /* 0x000fc60000000a00 */
[----:B------:R-:W-:Y:S02]  /*a520*/  IMAD.IADD R3, R3, 0x1, R5 ;  /* 0x0000000103037824 */ /* 0x000fe400078e0205 */
[----:B------:R-:W-:Y:S01]  /*a530*/  IMAD.U32 R5, RZ, RZ, UR4 ;  /* 0x00000004ff057e24 */ /* 0x000fe2000f8e00ff */
[----:B------:R-:W-:Y:S01]  /*a540*/  UIMAD UR4, UR6, UR4, URZ ;  /* 0x00000004060472a4 */ /* 0x000fe2000f8e023f */
[----:B------:R-:W-:Y:S02]  /*a550*/  IMAD R6, R0, R7, UR43 ;  /* 0x0000002b00067e24 */ /* 0x000fe4000f8e0207 */
[----:B------:R-:W-:Y:S01]  /*a560*/  IMAD.WIDE.U32 R2, R5, UR42, R2 ;  /* 0x0000002a05027c25 */ /* 0x000fe2000f8e0002 */
[----:B------:R-:W-:Y:S01]  /*a570*/  UIMAD UR4, UR42, UR5, UR4 ;  /* 0x000000052a0472a4 */ /* 0x000fe2000f8e0204 */
[----:B------:R-:W-:Y:S01]  /*a580*/  LOP3.LUT R5, R4, 0x1c0, RZ, 0xc0, !PT ;  /* 0x000001c004057812 */ /* 0x000fe200078ec0ff */
[----:B------:R-:W-:Y:S02]  /*a590*/  ULDC.64 UR6, c[0x0][0x2e8] ;  /* 0x0000ba0000067ab9 */ /* 0x000fe40000000a00 */
[----:B------:R-:W-:-:S02]  /*a5a0*/  LEA R0, P0, R2, UR6, 0x1 ;  /* 0x0000000602007c11 */ /* 0x000fc4000f8008ff */
[----:B------:R-:W-:Y:S01]  /*a5b0*/  VIADD R3, R3, UR4 ;  /* 0x0000000403037c36 */ /* 0x000fe20008000000 */
[----:B------:R-:W-:Y:S01]  /*a5c0*/  ULDC UR4, c[0x0][0x2f4] ;  /* 0x0000bd0000047ab9 */ /* 0x000fe20000000800 */
[----:B------:R-:W-:Y:S02]  /*a5d0*/  LOP3.LUT R5, R5, 0x38, R4, 0xf8, !PT ;  /* 0x0000003805057812 */ /* 0x000fe400078ef804 */
[----:B------:R-:W-:Y:S01]  /*a5e0*/  ISETP.GE.AND P3, PT, R16, UR4, PT ;  /* 0x0000000410007c0c */ /* 0x000fe2000bf66270 */
[----:B------:R-:W-:Y:S01]  /*a5f0*/  UMOV UR4, 0xffffffff ;  /* 0xffffffff00047882 */ /* 0x000fe20000000000 */
[----:B------:R-:W-:Y:S02]  /*a600*/  LEA.HI.X R4, R2, UR7, R3, 0x1, P0 ;  /* 0x0000000702047c11 */ /* 0x000fe400080f0c03 */
[----:B------:R-:W-:Y:S02]  /*a610*/  P2R R2, PR, RZ, 0x8 ;  /* 0x00000008ff027803 */ /* 0x000fe40000000000 */
[----:B------:R-:W-:Y:S01]  /*a620*/  LOP3.LUT R3, R5, 0x38, R22, 0x78, !PT ;  /* 0x0000003805037812 */ /* 0x000fe200078e7816 */
[----:B------:R-:W-:-:S02]  /*a630*/  IMAD.IADD R5, R6, 0x1, -R12 ;  /* 0x0000000106057824 */ /* 0x000fc400078e0a0c */
[----:B------:R0:W-:Y:S01]  /*a640*/  STL [R1], R2 ;  /* 0x0000000201007387 */ /* 0x0001e20000100800 */
[----:B------:R-:W-:Y:S02]  /*a650*/  IMAD.SHL.U32 R22, R9, 0x8, RZ ;  /* 0x0000000809167824 */ /* 0x000fe400078e00ff */
[----:B------:R-:W-:-:S03]  /*a660*/  ISETP.GE.AND P0, PT, R5, 0x1, PT ;  /* 0x000000010500780c */ /* 0x000fc60003f06270 */
[----:B------:R-:W-:Y:S01]  /*a670*/  LOP3.LUT R22, R3, 0x200, R22, 0xf8, !PT ;  /* 0x0000020003167812 */ /* 0x000fe200078ef816 */
[----:B------:R-:W-:Y:S09]  /*a680*/  BRA.DIV UR4, `(.L_x_15002) ;  /* 0x0000002e04987947 */ /* 0x000ff2000b800000 */
[----:B------:R-:W1:Y:S01]  /*a690*/  SHFL.IDX PT, R14, R0, RZ, 0x181f ;  /* 0x00181fff000e7589 */ /* 0x000e6200000e0000 */
[----:B------:R-:W-:-:S03]  /*a6a0*/  @P0 LEA R7, R22, UR47, 0x1 ;  /* 0x0000002f16070c11 */ /* 0x000fc6000f8e08ff */
[----:B0-----:R-:W0:Y:S04]  /*a6b0*/  SHFL.IDX PT, R2, R4, RZ, 0x181f ;  /* 0x00181fff04027589 */ /* 0x001e2800000e0000 */
[----:B------:R-:W-:Y:S04]  /*a6c0*/  SHFL.IDX PT, R8, R4, 0x1, 0x181f ;  /* 0x00381f0004087f89 */ /* 0x000fe800000e0000 */
[----:B------:R-:W-:Y:S04]  /*a6d0*/  SHFL.IDX PT, R9, R0, 0x2, 0x181f ;  /* 0x00581f0000097f89 */ /* 0x000fe800000e0000 */
[----:B------:R-:W-:Y:S01]  /*a6e0*/  SHFL.IDX PT, R6, R4, 0x2, 0x181f ;  /* 0x00581f0004067f89 */ /* 0x000fe200000e0000 */
[----:B-1----:R-:W-:-:S05]  /*a6f0*/  @P0 LEA R14, P1, R16, R14, 0x1 ;  /* 0x0000000e100e0211 */ /* 0x002fca00078208ff */
[----:B0-----:R-:W-:Y:S01]  /*a700*/  @P0 IMAD.X R3, RZ, RZ, R2, P1 ;  /* 0x000000ffff030224 */ /* 0x001fe200008e0602 */
[C---:B------:R-:W-:Y:S01]  /*a710*/  ISETP.GE.AND P1, PT, R5.reuse, 0x21, PT ;  /* 0x000000210500780c */ /* 0x040fe20003f26270 */
[----:B------:R-:W-:Y:S02]  /*a720*/  @P0 IMAD.MOV.U32 R2, RZ, RZ, R14 ;  /* 0x000000ffff020224 */ /* 0x000fe400078e000e */
[----:B------:R-:W0:Y:S04]  /*a730*/  SHFL.IDX PT, R14, R0, 0x1, 0x181f ;  /* 0x00381f00000e7f89 */ /* 0x000e2800000e0000 */
[----:B------:R1:W-:Y:S01]  /*a740*/  @P0 LDGSTS.E.BYPASS.LTC128B.128 [R7+0xe400], desc[UR38][R2.64], !P3 ;  /* 0x0e40000002070fae */ /* 0x0003e2000d901d66 */
[----:B------:R-:W-:-:S05]  /*a750*/  ISETP.GE.AND P0, PT, R5, 0x11, PT ;  /* 0x000000110500780c */ /* 0x000fca0003f06270 */
[C---:B------:R-:W-:Y:S01]  /*a760*/  @P1 LEA R25, R22.reuse, UR47, 0x1 ;  /* 0x0000002f16191c11 */ /* 0x040fe2000f8e08ff */
[----:B-1----:R-:W-:Y:S07]  /*a770*/  SHFL.IDX PT, R7, R4, 0x3, 0x181f ;  /* 0x00781f0004077f89 */ /* 0x002fee00000e0000 */
[----:B------:R-:W-:Y:S02]  /*a780*/  @P0 LEA R21, R22, UR47, 0x1 ;  /* 0x0000002f16150c11 */ /* 0x000fe4000f8e08ff */
[----:B0-----:R-:W-:-:S02]  /*a790*/  @P0 LEA R2, P2, R16, R14, 0x1 ;  /* 0x0000000e10020211 */ /* 0x001fc400078408ff */
[----:B------:R-:W0:Y:S03]  /*a7a0*/  SHFL.IDX PT, R14, R0, 0x3, 0x181f ;  /* 0x00781f00000e7f89 */ /* 0x000e2600000e0000 */
[----:B------:R-:W-:-:S05]  /*a7b0*/  @P0 IMAD.X R3, RZ, RZ, R8, P2 ;  /* 0x000000ffff030224 */ /* 0x000fca00010e0608 */
[----:B------:R1:W-:Y:S02]  /*a7c0*/  @P0 LDGSTS.E.BYPASS.LTC128B.128 [R21+0xec00], desc[UR38][R2.64], !P3 ;  /* 0x0ec0000002150fae */ /* 0x0003e4000d901d66 */
[----:B-1----:R-:W-:Y:S02]  /*a7d0*/  @P1 LEA R2, P0, R16, R9, 0x1 ;  /* 0x0000000910021211 */ /* 0x002fe400078008ff */
[----:B------:R-:W1:Y:S02]  /*a7e0*/  SHFL.IDX PT, R9, R0, 0x4, 0x181f ;  /* 0x00981f0000097f89 */ /* 0x000e6400000e0000 */
[----:B------:R-:W-:Y:S02]  /*a7f0*/  @P1 IADD3.X R3, RZ, R6, RZ, P0, !PT ;  /* 0x00000006ff031210 */ /* 0x000fe400007fe4ff */
        /* <DEDUP_REMOVED lines=8> */
[----:B------:R-:W-:Y:S02]  /*a880*/  @P0 IMAD.X R3, RZ, RZ, R7, P2 ;  /* 0x000000ffff030224 */ /* 0x000fe400010e0607 */
[----:B------:R-:W3:Y:S04]  /*a890*/  SHFL.IDX PT, R7, R4, 0x5, 0x181f ;  /* 0x00b81f0004077f89 */ /* 0x000ee800000e0000 */
[----:B------:R1:W-:Y:S02]  /*a8a0*/  @P0 LDGSTS.E.BYPASS.LTC128B.128 [R21+0xfc00], desc[UR38][R2.64], !P3 ;  /* 0x0fc0000002150fae */ /* 0x0003e4000d901d66 */
[----:B-1----:R-:W-:-:S02]  /*a8b0*/  @P1 LEA R2, P0, R16, R9, 0x1 ;  /* 0x0000000910021211 */ /* 0x002fc400078008ff */
[----:B------:R-:W1:Y:S03]  /*a8c0*/  SHFL.IDX PT, R9, R0, 0x6, 0x181f ;  /* 0x00d81f0000097f89 */ /* 0x000e6600000e0000 */
        /* <DEDUP_REMOVED lines=8> */
[----:B---3--:R-:W-:Y:S01]  /*a950*/  @P0 IMAD.X R3, RZ, RZ, R7, P2 ;  /* 0x000000ffff030224 */ /* 0x008fe200010e0607 */
[----:B------:R-:W-:-:S05]  /*a960*/  @P0 LEA R7, R22, UR47, 0x1 ;  /* 0x0000002f16070c11 */ /* 0x000fca000f8e08ff */
[----:B------:R1:W-:Y:S02]  /*a970*/  @P0 LDGSTS.E.BYPASS.LTC128B.128 [R7+0x10c00], desc[UR38][R2.64], !P3 ;  /* 0x10c0000002070fae */ /* 0x0003e4000d901d66 */
[----:B-1----:R-:W-:Y:S02]  /*a980*/  @P1 LEA R2, P0, R16, R9, 0x1 ;  /* 0x0000000910021211 */ /* 0x002fe400078008ff */
[----:B------:R-:W-:-:S03]  /*a990*/  @P1 LEA R9, R22, UR47, 0x1 ;  /* 0x0000002f16091c11 */ /* 0x000fc6000f8e08ff */
[----:B--2---:R-:W-:-:S05]  /*a9a0*/  @P1 IMAD.X R3, RZ, RZ, R6, P0 ;  /* 0x000000ffff031224 */ /* 0x004fca00000e0606 */
[----:B0---4-:R1:W-:Y:S03]  /*a9b0*/  @P1 LDGSTS.E.BYPASS.LTC128B.128 [R9+0x11400], desc[UR38][R2.64], !P3 ;  /* 0x1140000002091fae */ /* 0x0113e6000d901d66 */
.L_x_15058:
        /* <DEDUP_REMOVED lines=17> */
.L_x_15003:
        /* <DEDUP_REMOVED lines=30> */
.L_x_15004:
[----:B------:R-:W-:Y:S01]  /*acb0*/  IMAD.U32 R4, RZ, RZ, UR36 ;  /* 0x00000024ff047e24 */ /* 0x000fe2000f8e00ff */
[----:B------:R-:W-:Y:S01]  /*acc0*/  ULDC.64 UR4, c[0x0][0x2e0] ;  /* 0x0000b80000047ab9 */ /* 0x000fe20000000a00 */
[----:B------:R-:W-:Y:S01]  /*acd0*/  IMAD.U32 R3, RZ, RZ, UR48 ;  /* 0x00000030ff037e24 */ /* 0x000fe2000f8e00ff */
[----:B------:R-:W-:Y:S01]  /*ace0*/  UISETP.NE.AND UP0, UPT, UR50, URZ, UPT ;  /* 0x0000003f3200728c */ /* 0x000fe2000bf05270 */
[----:B------:R-:W-:Y:S01]  /*acf0*/  IMAD R25, R25, UR4, RZ ;  /* 0x0000000419197c24 */ /* 0x000fe2000f8e02ff */
[----:B------:R-:W0:Y:S01]  /*ad00*/  LDC R9, c[0x0][0x448] ;  /* 0x00011200ff097b82 */ /* 0x000e220000000800 */
[----:B------:R-:W-:Y:S02]  /*ad10*/  IMAD.MOV.U32 R2, RZ, RZ, R4 ;  /* 0x000000ffff027224 */ /* 0x000fe400078e0004 */
[C---:B------:R-:W-:Y:S01]  /*ad20*/  IMAD R25, R24.reuse, UR5, R25 ;  /* 0x0000000518197c24 */ /* 0x040fe2000f8e0219 */
[----:B------:R-:W-:Y:S01]  /*ad30*/  PLOP3.LUT P0, PT, PT, PT, UP0, 0x80, 0x0 ;  /* 0x000000000000781c */ /* 0x000fe20003f0f008 */
[----:B------:R-:W-:Y:S01]  /*ad40*/  IMAD.WIDE.U32 R2, R24, UR4, R2 ;  /* 0x0000000418027c25 */ /* 0x000fe2000f8e0002 */
[----:B------:R-:W-:Y:S01]  /*ad50*/  PLOP3.LUT P1, PT, PT, PT, UP0, 0x80, 0x0 ;  /* 0x000000000000781c */ /* 0x000fe20003f2f008 */
[----:B------:R-:W1:Y:S01]  /*ad60*/  S2R R24, SR_TID.X ;  /* 0x0000000000187919 */ /* 0x000e620000002100 */
[----:B------:R-:W-:Y:S01]  /*ad70*/  PLOP3.LUT P2, PT, PT, PT, UP0, 0x80, 0x0 ;  /* 0x000000000000781c */ /* 0x000fe20003f4f008 */
[----:B------:R-:W-:Y:S01]  /*ad80*/  IMAD.U32 R5, RZ, RZ, UR37 ;  /* 0x00000025ff057e24 */ /* 0x000fe2000f8e00ff */
[----:B------:R-:W-:Y:S01]  /*ad90*/  @UP0 ULDC UR4, c[0x0][0x44c] ;  /* 0x0001130000040ab9 */ /* 0x000fe20000000800 */
[----:B------:R-:W-:Y:S01]  /*ada0*/  IMAD.U32 R5, RZ, RZ, UR49 ;  /* 0x00000031ff057e24 */ /* 0x000fe2000f8e00ff */
[----:B------:R-:W-:Y:S01]  /*adb0*/  @UP0 ULDC UR5, c[0x0][0x450] ;  /* 0x0001140000050ab9 */ /* 0x000fe20000000800 */
[----:B------:R-:W-:-:S02]  /*adc0*/  IADD3 R3, R3, R25, RZ ;  /* 0x0000001903037210 */ /* 0x000fc40007ffe0ff */
[----:B-1----:R-:W-:-:S04]  /*add0*/  LOP3.LUT R24, R24, 0x7f, RZ, 0xc0, !PT ;  /* 0x0000007f18187812 */ /* 0x002fc800078ec0ff */
[----:B------:R-:W-:-:S05]  /*ade0*/  SHF.R.U32.HI R24, RZ, 0x3, R24 ;  /* 0x00000003ff187819 */ /* 0x000fca0000011618 */
[----:B------:R-:W-:-:S04]  /*adf0*/  IMAD.IADD R0, R23, 0x1, R24 ;  /* 0x0000000117007824 */ /* 0x000fc800078e0218 */
[----:B------:R-:W-:-:S04]  /*ae00*/  IMAD R4, R5, 0xc0, R0 ;  /* 0x000000c005047824 */ /* 0x000fc800078e0200 */
[C---:B------:R-:W-:Y:S01]  /*ae10*/  @P0 IMAD.HI.U32 R0, R4.reuse, UR4, RZ ;  /* 0x0000000404000c27 */ /* 0x040fe2000f8e00ff */
[----:B------:R-:W-:Y:S01]  /*ae20*/  PLOP3.LUT P0, PT, PT, PT, UP0, 0x80, 0x0 ;  /* 0x000000000000781c */ /* 0x000fe20003f0f008 */
[----:B------:R-:W-:Y:S02]  /*ae30*/  @UP0 ULDC UR4, c[0x0][0x44c] ;  /* 0x0001130000040ab9 */ /* 0x000fe40000000800 */
[----:B------:R-:W-:Y:S01]  /*ae40*/  IMAD.MOV.U32 R5, RZ, RZ, R4 ;  /* 0x000000ffff057224 */ /* 0x000fe200078e0004 */
[----:B------:R-:W-:Y:S01]  /*ae50*/  @P1 SHF.R.U32.HI R5, RZ, UR5, R0 ;  /* 0x00000005ff051c19 */ /* 0x000fe20008011600 */
[----:B------:R-:W-:-:S04]  /*ae60*/  VIADD R0, R4, 0x80 ;  /* 0x0000008004007836 */ /* 0x000fc80000000000 */
[----:B------:R-:W-:Y:S02]  /*ae70*/  IMAD.MOV R15, RZ, RZ, -R5 ;  /* 0x000000ffff0f7224 */ /* 0x000fe400078e0a05 */
[----:B------:R-:W-:Y:S01]  /*ae80*/  @P2 IMAD.HI.U32 R6, R0, UR4, RZ ;  /* 0x0000000400062c27 */ /* 0x000fe2000f8e00ff */
[----:B------:R-:W-:-:S03]  /*ae90*/  @UP0 ULDC UR4, c[0x0][0x450] ;  /* 0x0001140000040ab9 */ /* 0x000fc60000000800 */
[----:B0-----:R-:W-:Y:S01]  /*aea0*/  IMAD R15, R9, R15, R4 ;  /* 0x0000000f090f7224 */ /* 0x001fe200078e0204 */
[----:B------:R-:W-:Y:S01]  /*aeb0*/  SHF.R.S32.HI R4, RZ, 0x1f, R5 ;  /* 0x0000001fff047819 */ /* 0x000fe20000011405 */
[----:B------:R-:W-:Y:S01]  /*aec0*/  IMAD.MOV.U32 R11, RZ, RZ, R0 ;  /* 0x000000ffff0b7224 */ /* 0x000fe200078e0000 */
[----:B------:R-:W-:Y:S01]  /*aed0*/  @P0 SHF.R.U32.HI R11, RZ, UR4, R6 ;  /* 0x00000004ff0b0c19 */ /* 0x000fe20008011606 */
[----:B------:R-:W-:Y:S02]  /*aee0*/  ULDC.64 UR4, c[0x0][0x2d0] ;  /* 0x0000b40000047ab9 */ /* 0x000fe40000000a00 */
[----:B------:R-:W-:Y:S01]  /*aef0*/  IMAD R6, R4, UR4, RZ ;  /* 0x0000000404067c24 */ /* 0x000fe2000f8e02ff */
[--C-:B------:R-:W-:Y:S01]  /*af00*/  SHF.R.S32.HI R4, RZ, 0x1f, R11.reuse ;  /* 0x0000001fff047819 */ /* 0x100fe2000001140b */
[----:B------:R-:W-:Y:S02]  /*af10*/  IMAD.MOV R8, RZ, RZ, -R11 ;  /* 0x000000ffff087224 */ /* 0x000fe400078e0a0b */
[----:B------:R-:W-:-:S02]  /*af20*/  IMAD R13, R5, UR5, R6 ;  /* 0x00000005050d7c24 */ /* 0x000fc4000f8e0206 */
[----:B------:R-:W-:Y:S02]  /*af30*/  IMAD R10, R4, UR4, RZ ;  /* 0x00000004040a7c24 */ /* 0x000fe4000f8e02ff */
[----:B------:R-:W-:-:S04]  /*af40*/  IMAD.WIDE.U32 R6, R11, UR4, R2 ;  /* 0x000000040b067c25 */ /* 0x000fc8000f8e0002 */
[----:B------:R-:W-:Y:S02]  /*af50*/  IMAD R21, R11, UR5, R10 ;  /* 0x000000050b157c24 */ /* 0x000fe4000f8e020a */
[----:B------:R-:W-:Y:S01]  /*af60*/  IMAD R11, R9, R8, R0 ;  /* 0x00000008090b7224 */ /* 0x000fe200078e0200 */
[----:B------:R-:W-:Y:S01]  /*af70*/  SHF.R.S32.HI R0, RZ, 0x1f, R15 ;  /* 0x0000001fff007819 */ /* 0x000fe2000001140f */
[----:B------:R-:W-:Y:S01]  /*af80*/  IMAD.WIDE.U32 R4, R5, UR4, R2 ;  /* 0x0000000405047c25 */ /* 0x000fe2000f8e0002 */
[----:B------:R-:W-:-:S03]  /*af90*/  ULDC.64 UR4, c[0x0][0x2c8] ;  /* 0x0000b20000047ab9 */ /* 0x000fc60000000a00 */
[----:B------:R-:W-:Y:S02]  /*afa0*/  IMAD R0, R0, UR4, RZ ;  /* 0x0000000400007c24 */ /* 0x000fe4000f8e02ff */
[----:B------:R-:W-:Y:S02]  /*afb0*/  IMAD.IADD R3, R5, 0x1, R13 ;  /* 0x0000000105037824 */ /* 0x000fe400078e020d */
[----:B------:R-:W-:Y:S02]  /*afc0*/  IMAD.MOV.U32 R2, RZ, RZ, R4 ;  /* 0x000000ffff027224 */ /* 0x000fe400078e0004 */
[C---:B------:R-:W-:Y:S01]  /*afd0*/  IMAD R13, R15.reuse, UR5, R0 ;  /* 0x000000050f0d7c24 */ /* 0x040fe2000f8e0200 */
[----:B------:R-:W-:Y:S01]  /*afe0*/  SHF.R.S32.HI R0, RZ, 0x1f, R11 ;  /* 0x0000001fff007819 */ /* 0x000fe2000001140b */
[----:B------:R-:W-:Y:S01]  /*aff0*/  IMAD.WIDE.U32 R4, R15, UR4, R2 ;  /* 0x000000040f047c25 */ /* 0x000fe2000f8e0002 */
[----:B------:R-:W-:-:S03]  /*b000*/  IADD3 R3, R7, R21, RZ ;  /* 0x0000001507037210 */ /* 0x000fc60007ffe0ff */
        /* <DEDUP_REMOVED lines=15> */
[----:B------:R-:W0:Y:S01]  /*b100*/  SHFL.IDX PT, R14, R7, RZ, 0x181f ;  /* 0x00181fff070e7589 */ /* 0x000e2200000e0000 */
[----:B------:R-:W-:Y:S01]  /*b110*/  IMAD.U32 R5, RZ, RZ, UR49 ;  /* 0x00000031ff057e24 */ /* 0x000fe2000f8e00ff */
[----:B------:R-:W-:Y:S02]  /*b120*/  ULDC UR4, c[0x0][0x288] ;  /* 0x0000a20000047ab9 */ /* 0x000fe40000000800 */
[----:B------:R-:W1:Y:S01]  /*b130*/  SHFL.IDX PT, R2, R8, RZ, 0x181f ;  /* 0x00181fff08027589 */ /* 0x000e6200000e0000 */
[----:B------:R-:W-:Y:S02]  /*b140*/  IMAD R4, R9, UR4, RZ ;  /* 0x0000000409047c24 */ /* 0x000fe4000f8e02ff */
[----:B------:R-:W-:Y:S01]  /*b150*/  IMAD R5, R5, 0xc0, R24 ;  /* 0x000000c005057824 */ /* 0x000fe200078e0218 */
[----:B------:R-:W2:Y:S03]  /*b160*/  SHFL.IDX PT, R21, R7, 0x1, 0x181f ;  /* 0x00381f0007157f89 */ /* 0x000ea600000e0000 */
[C---:B------:R-:W-:Y:S01]  /*b170*/  VIADD R9, R5.reuse, 0x10 ;  /* 0x0000001005097836 */ /* 0x040fe20000000000 */
[C---:B------:R-:W-:Y:S01]  /*b180*/  ISETP.GE.AND P1, PT, R5.reuse, R4, PT ;  /* 0x000000040500720c */ /* 0x040fe20003f26270 */
[----:B------:R-:W3:Y:S01]  /*b190*/  SHFL.IDX PT, R10, R8, 0x1, 0x181f ;  /* 0x00381f00080a7f89 */ /* 0x000ee200000e0000 */
[----:B------:R-:W-:-:S02]  /*b1a0*/  VIADD R11, R5, 0x20 ;  /* 0x00000020050b7836 */ /* 0x000fc40000000000 */
[----:B------:R-:W-:Y:S02]  /*b1b0*/  ISETP.GE.AND P3, PT, R9, R4, PT ;  /* 0x000000040900720c */ /* 0x000fe40003f66270 */
[----:B------:R-:W-:Y:S07]  /*b1c0*/  SHFL.IDX PT, R9, R8, 0x2, 0x181f ;  /* 0x00581f0008097f89 */ /* 0x000fee00000e0000 */
[----:B0-----:R-:W-:Y:S02]  /*b1d0*/  @!P1 LEA R14, P2, R16, R14, 0x1 ;  /* 0x0000000e100e9211 */ /* 0x001fe400078408ff */
[----:B------:R-:W-:-:S03]  /*b1e0*/  @!P1 LEA R25, R22, UR47, 0x1 ;  /* 0x0000002f16199c11 */ /* 0x000fc6000f8e08ff */
[----:B-1----:R-:W-:Y:S02]  /*b1f0*/  @!P1 IMAD.X R3, RZ, RZ, R2, P2 ;  /* 0x000000ffff039224 */ /* 0x002fe400010e0602 */
[----:B------:R-:W-:Y:S02]  /*b200*/  @!P1 IMAD.MOV.U32 R2, RZ, RZ, R14 ;  /* 0x000000ffff029224 */ /* 0x000fe400078e000e */
[----:B------:R-:W0:Y:S04]  /*b210*/  SHFL.IDX PT, R14, R7, 0x2, 0x181f ;  /* 0x00581f00070e7f89 */ /* 0x000e2800000e0000 */
[----:B------:R2:W-:Y:S01]  /*b220*/  @!P1 LDGSTS.E.BYPASS.LTC128B.128 [R25+0x8400], desc[UR38][R2.64], !P0 ;  /* 0x0840000002199fae */ /* 0x0005e2000c101d66 */
[----:B------:R-:W-:Y:S01]  /*b230*/  ISETP.GE.AND P1, PT, R11, R4, PT ;  /* 0x000000040b00720c */ /* 0x000fe20003f26270 */
[----:B------:R-:W-:Y:S01]  /*b240*/  VIADD R11, R5, 0x40 ;  /* 0x00000040050b7836 */ /* 0x000fe20000000000 */
[----:B--2---:R-:W-:-:S02]  /*b250*/  @!P3 LEA R2, P2, R16, R21, 0x1 ;  /* 0x000000151002b211 */ /* 0x004fc400078408ff */
[----:B------:R-:W-:Y:S01]  /*b260*/  @!P3 LEA R25, R22, UR47, 0x1 ;  /* 0x0000002f1619bc11 */ /* 0x000fe2000f8e08ff */
[----:B------:R-:W1:Y:S01]  /*b270*/  SHFL.IDX PT, R21, R7, 0x3, 0x181f ;  /* 0x00781f0007157f89 */ /* 0x000e6200000e0000 */
[----:B---3--:R-:W-:-:S07]  /*b280*/  @!P3 IADD3.X R3, RZ, R10, RZ, P2, !PT ;  /* 0x0000000aff03b210 */ /* 0x008fce00017fe4ff */
[----:B------:R-:W-:Y:S01]  /*b290*/  @!P1 LEA R20, R22, UR47, 0x1 ;  /* 0x0000002f16149c11 */ /* 0x000fe2000f8e08ff */
[----:B------:R-:W2:Y:S04]  /*b2a0*/  SHFL.IDX PT, R10, R8, 0x3, 0x181f ;  /* 0x00781f00080a7f89 */ /* 0x000ea800000e0000 */
[----:B------:R0:W-:Y:S02]  /*b2b0*/  @!P3 LDGSTS.E.BYPASS.LTC128B.128 [R25+0x8c00], desc[UR38][R2.64], !P0 ;  /* 0x08c000000219bfae */ /* 0x0001e4000c101d66 */
[----:B0-----:R-:W-:Y:S02]  /*b2c0*/  @!P1 LEA R2, P2, R16, R14, 0x1 ;  /* 0x0000000e10029211 */ /* 0x001fe400078408ff */
[----:B------:R-:W0:Y:S03]  /*b2d0*/  SHFL.IDX PT, R14, R7, 0x4, 0x181f ;  /* 0x00981f00070e7f89 */ /* 0x000e2600000e0000 */
[----:B------:R-:W-:-:S02]  /*b2e0*/  @!P1 IMAD.X R3, RZ, RZ, R9, P2 ;  /* 0x000000ffff039224 */ /* 0x000fc400010e0609 */
[----:B------:R-:W-:-:S03]  /*b2f0*/  VIADD R9, R5, 0x30 ;  /* 0x0000003005097836 */ /* 0x000fc60000000000 */
[----:B------:R3:W-:Y:S01]  /*b300*/  @!P1 LDGSTS.E.BYPASS.LTC128B.128 [R20+0x9400], desc[UR38][R2.64], !P0 ;  /* 0x0940000002149fae */ /* 0x0007e2000c101d66 */
[-C--:B------:R-:W-:Y:S01]  /*b310*/  ISETP.GE.AND P1, PT, R11, R4.reuse, PT ;  /* 0x000000040b00720c */ /* 0x080fe20003f26270 */
[----:B------:R-:W-:Y:S01]  /*b320*/  VIADD R11, R5, 0x60 ;  /* 0x00000060050b7836 */ /* 0x000fe20000000000 */
[----:B------:R-:W-:Y:S02]  /*b330*/  ISETP.GE.AND P3, PT, R9, R4, PT ;  /* 0x000000040900720c */ /* 0x000fe40003f66270 */
[----:B------:R-:W4:Y:S09]  /*b340*/  SHFL.IDX PT, R9, R8, 0x4, 0x181f ;  /* 0x00981f0008097f89 */ /* 0x000f3200000e0000 */
[----:B---3--:R-:W-:-:S02]  /*b350*/  @!P1 LEA R20, R22, UR47, 0x1 ;  /* 0x0000002f16149c11 */ /* 0x008fc4000f8e08ff */
[----:B-1----:R-:W-:Y:S02]  /*b360*/  @!P3 LEA R2, P2, R16, R21, 0x1 ;  /* 0x000000151002b211 */ /* 0x002fe400078408ff */
[----:B------:R-:W-:Y:S01]  /*b370*/  @!P3 LEA R25, R22, UR47, 0x1 ;  /* 0x0000002f1619bc11 */ /* 0x000fe2000f8e08ff */
[----:B------:R-:W1:Y:S02]  /*b380*/  SHFL.IDX PT, R21, R7, 0x5, 0x181f ;  /* 0x00b81f0007157f89 */ /* 0x000e6400000e0000 */
[----:B--2---:R-:W-:Y:S02]  /*b390*/  @!P3 IMAD.X R3, RZ, RZ, R10, P2 ;  /* 0x000000ffff03b224 */ /* 0x004fe400010e060a */
[----:B------:R-:W2:Y:S04]  /*b3a0*/  SHFL.IDX PT, R10, R8, 0x5, 0x181f ;  /* 0x00b81f00080a7f89 */ /* 0x000ea800000e0000 */
[----:B------:R0:W-:Y:S02]  /*b3b0*/  @!P3 LDGSTS.E.BYPASS.LTC128B.128 [R25+0x9c00], desc[UR38][R2.64], !P0 ;  /* 0x09c000000219bfae */ /* 0x0001e4000c101d66 */
[----:B0-----:R-:W-:-:S02]  /*b3c0*/  @!P1 LEA R2, P2, R16, R14, 0x1 ;  /* 0x0000000e10029211 */ /* 0x001fc400078408ff */
[----:B------:R-:W0:Y:S03]  /*b3d0*/  SHFL.IDX PT, R14, R7, 0x6, 0x181f ;  /* 0x00d81f00070e7f89 */ /* 0x000e2600000e0000 */
[----:B----4-:R-:W-:Y:S02]  /*b3e0*/  @!P1 IMAD.X R3, RZ, RZ, R9, P2 ;  /* 0x000000ffff039224 */ /* 0x010fe400010e0609 */
        /* <DEDUP_REMOVED lines=14> */
[----:B------:R0:W1:Y:S02]  /*b4d0*/  SHFL.IDX PT, R14, R7, 0x7, 0x181f ;  /* 0x00f81f00070e7f89 */ /* 0x00006400000e0000 */
[----:B---3--:R-:W-:Y:S01]  /*b4e0*/  @!P1 IADD3.X R3, RZ, R9, RZ, P2, !PT ;  /* 0x00000009ff039210 */ /* 0x008fe200017fe4ff */
[----:B------:R-:W-:-:S04]  /*b4f0*/  VIADD R9, R5, 0x70 ;  /* 0x0000007005097836 */ /* 0x000fc80000000000 */
[----:B------:R1:W-:Y:S01]  /*b500*/  @!P1 LDGSTS.E.BYPASS.LTC128B.128 [R10+0xb400], desc[UR38][R2.64], !P0 ;  /* 0x0b400000020a9fae */ /* 0x0003e2000c101d66 */
[-C--:B------:R-:W-:Y:S01]  /*b510*/  ISETP.GE.AND P3, PT, R9, R4.reuse, PT ;  /* 0x000000040900720c */ /* 0x080fe20003f66270 */
[----:B0-----:R-:W-:Y:S01]  /*b520*/  VIADD R7, R5, 0x90 ;  /* 0x0000009005077836 */ /* 0x001fe20000000000 */
[----:B------:R-:W-:Y:S01]  /*b530*/  ISETP.GE.AND P1, PT, R11, R4, PT ;  /* 0x000000040b00720c */ /* 0x000fe20003f26270 */
[----:B------:R-:W0:Y:S01]  /*b540*/  SHFL.IDX PT, R9, R6, RZ, 0x181f ;  /* 0x00181fff06097589 */ /* 0x000e2200000e0000 */
[----:B------:R-:W-:-:S09]  /*b550*/  VIADD R11, R5, 0xa0 ;  /* 0x000000a0050b7836 */ /* 0x000fd20000000000 */
[----:B------:R-:W-:Y:S02]  /*b560*/  @!P3 LEA R25, R22, UR47, 0x1 ;  /* 0x0000002f1619bc11 */ /* 0x000fe4000f8e08ff */
[----:B-1----:R-:W-:Y:S02]  /*b570*/  @!P3 LEA R2, P2, R16, R14, 0x1 ;  /* 0x0000000e1002b211 */ /* 0x002fe400078408ff */
[----:B------:R-:W-:Y:S03]  /*b580*/  SHFL.IDX PT, R14, R0, 0x2, 0x181f ;  /* 0x00581f00000e7f89 */ /* 0x000fe600000e0000 */
[----:B------:R-:W-:Y:S02]  /*b590*/  @!P3 IMAD.X R3, RZ, RZ, R8, P2 ;  /* 0x000000ffff03b224 */ /* 0x000fe400010e0608 */
        /* <DEDUP_REMOVED lines=20> */
.L_x_15083:
[----:B------:R-:W-:Y:S01]  /*b6e0*/  IADD3 R5, R5, 0xb0, RZ ;  /* 0x000000b005057810 */ /* 0x000fe20007ffe0ff */
        /* <DEDUP_REMOVED lines=17> */
.L_x_15084:
[----:B------:R-:W-:Y:S01]  /*b800*/  UIADD3 UR4, UR52, -0x2, URZ ;  /* 0xfffffffe34047890 */ /* 0x000fe2000fffe03f */
[----:B------:R-:W-:Y:S02]  /*b810*/  IMAD.MOV.U32 R24, RZ, RZ, 0x1 ;  /* 0x00000001ff187424 */ /* 0x000fe400078e00ff */
[----:B------:R-:W-:Y:S01]  /*b820*/  IMAD.MOV.U32 R20, RZ, RZ, RZ ;  /* 0x000000ffff147224 */ /* 0x000fe200078e00ff */
[----:B------:R-:W-:-:S06]  /*b830*/  UISETP.GE.AND UP0, UPT, UR4, UR51, UPT ;  /* 0x000000330400728c */ /* 0x000fcc000bf06270 */
[----:B------:R-:W-:-:S13]  /*b840*/  PLOP3.LUT P0, PT, PT, PT, UP0, 0x80, 0x0 ;  /* 0x000000000000781c */ /* 0x000fda0003f0f008 */
[----:B------:R-:W-:Y:S05]  /*b850*/  @!P0 BRA `(.L_x_15007) ;  /* 0x0000000c00fc8947 */ /* 0x000fea0003800000 */
[----:B------:R-:W1:Y:S01]  /*b860*/  S2R R2, SR_TID.X ;  /* 0x0000000000027919 */ /* 0x000e620000002100 */
[----:B------:R-:W-:Y:S01]  /*b870*/  UIADD3 UR4, UR45, 0x1, URZ ;  /* 0x000000012d047890 */ /* 0x000fe2000fffe03f */
[----:B0-----:R-:W-:Y:S01]  /*b880*/  LOP3.LUT R0, RZ, UR44, RZ, 0x33, !PT ;  /* 0x0000002cff007c12 */ /* 0x001fe2000f8e33ff */
[----:B------:R-:W-:Y:S01]  /*b890*/  ULOP3.LUT UR5, URZ, UR46, URZ, 0x33, !UPT ;  /* 0x0000002e3f057292 */ /* 0x000fe2000f8e333f */
[----:B------:R-:W-:Y:S01]  /*b8a0*/  IMAD.SHL.U32 R4, R16, 0x2, RZ ;  /* 0x0000000210047824 */ /* 0x000fe200078e00ff */
[----:B------:R-:W-:Y:S01]  /*b8b0*/  UIMAD UR4, UR4, UR41, URZ ;  /* 0x00000029040472a4 */ /* 0x000fe2000f8e023f */
[----:B------:R-:W-:Y:S01]  /*b8c0*/  BSSY B0, `(.L_x_15007) ;  /* 0x00000f8000007945 */ /* 0x000fe20003800000 */
[----:B------:R-:W-:Y:S01]  /*b8d0*/  IMAD.MOV.U32 R21, RZ, RZ, 0x1 ;  /* 0x00000001ff157424 */ /* 0x000fe200078e00ff */
[----:B------:R-:W-:-:S03]  /*b8e0*/  MOV R8, RZ ;  /* 0x000000ff00087202 */ /* 0x000fc60000000f00 */
[----:B------:R-:W-:Y:S01]  /*b8f0*/  LOP3.LUT R3, RZ, UR4, RZ, 0x33, !PT ;  /* 0x00000004ff037c12 */ /* 0x000fe2000f8e33ff */
[----:B------:R-:W-:Y:S02]  /*b900*/  ULDC UR4, c[0x0][0x2f4] ;  /* 0x0000bd0000047ab9 */ /* 0x000fe40000000800 */
[----:B------:R-:W-:Y:S02]  /*b910*/  ISETP.GE.AND P1, PT, R16, UR4, PT ;  /* 0x0000000410007c0c */ /* 0x000fe4000bf26270 */
[----:B------:R-:W-:-:S04]  /*b920*/  VIMNMX3 R3, R0, UR5, R3, !PT ;  /* 0x0000000500037c0f */ /* 0x000fc8000f800103 */
        /* <DEDUP_REMOVED lines=9> */
.L_x_15020:
[----:B------:R-:W0:Y:S01]  /*b9c0*/  LDC R2, c[0x0][0x430] ;  /* 0x00010c00ff027b82 */ /* 0x000e220000000800 */
[----:B------:R-:W-:Y:S01]  /*b9d0*/  IMAD.MOV.U32 R9, RZ, RZ, R0 ;  /* 0x000000ffff097224 */ /* 0x000fe200078e0000 */
[----:B------:R-:W-:Y:S01]  /*b9e0*/  ULDC.64 UR4, c[0x0][0x428] ;  /* 0x00010a0000047ab9 */ /* 0x000fe20000000a00 */
[----:B0-----:R-:W-:-:S13]  /*b9f0*/  ISETP.NE.AND P0, PT, R2, 0x1, PT ;  /* 0x000000010200780c */ /* 0x001fda0003f05270 */
[----:B------:R-:W0:Y:S08]  /*ba00*/  @P0 LDC R3, c[0x0][0x434] ;  /* 0x00010d00ff030b82 */ /* 0x000e300000000800 */
[----:B------:R-:W1:Y:S01]  /*ba10*/  @P0 LDC R5, c[0x0][0x438] ;  /* 0x00010e00ff050b82 */ /* 0x000e620000000800 */
[----:B0-----:R-:W-:-:S05]  /*ba20*/  @P0 IMAD.HI.U32 R2, R0, R3, RZ ;  /* 0x0000000300020227 */ /* 0x001fca00078e00ff */
        /* <DEDUP_REMOVED lines=10> */
[----:B------:R-:W2:Y:S01]  /*bad0*/  LDG.E R5, desc[UR38][R6.64] ;  /* 0x0000002606057981 */ /* 0x000ea2000c1e1900 */
[----:B------:R-:W-:Y:S01]  /*bae0*/  ULOP3.LUT UR6, UR40, 0x2, URZ, 0xfc, !UPT ;  /* 0x0000000228067892 */ /* 0x000fe2000f8efc3f */
[----:B------:R-:W-:-:S05]  /*baf0*/  VIADD R20, R8, 0x1 ;  /* 0x0000000108147836 */ /* 0x000fca0000000000 */
[----:B------:R-:W-:Y:S01]  /*bb00*/  IMAD.U32 R10, RZ, RZ, UR6 ;  /* 0x00000006ff0a7e24 */ /* 0x000fe2000f8e00ff */
[----:B------:R-:W-:-:S04]  /*bb10*/  ISETP.NE.AND P0, PT, R20, 0x2, PT ;  /* 0x000000021400780c */ /* 0x000fc80003f05270 */
[----:B------:R-:W-:Y:S02]  /*bb20*/  ISETP.NE.AND P2, PT, R10, 0x3, PT ;  /* 0x000000030a00780c */ /* 0x000fe40003f45270 */
[----:B------:R-:W-:Y:S02]  /*bb30*/  SEL R24, RZ, 0x1, P0 ;  /* 0x00000001ff187807 */ /* 0x000fe40000000000 */
[----:B------:R-:W-:Y:S02]  /*bb40*/  SEL R20, R20, RZ, P0 ;  /* 0x000000ff14147207 */ /* 0x000fe40000000000 */
[----:B------:R-:W-:Y:S02]  /*bb50*/  LOP3.LUT R24, R21, R24, RZ, 0x3c, !PT ;  /* 0x0000001815187212 */ /* 0x000fe400078e3cff */
[----:B--2---:R-:W-:-:S05]  /*bb60*/  SHF.R.S32.HI R25, RZ, 0x1f, R5 ;  /* 0x0000001fff197819 */ /* 0x004fca0000011405 */
[----:B------:R-:W-:Y:S05]  /*bb70*/  @!P2 BRA `(.L_x_15008) ;  /* 0x000000000004a947 */ /* 0x000fea0003800000 */
[----:B------:R-:W-:Y:S01]  /*bb80*/  BPT.TRAP 0x1 ;  /* 0x000000040000795c */ /* 0x000fe20000300000 */
.L_x_15008:
[----:B------:R-:W-:Y:S01]  /*bb90*/  LEA R7, R20, UR47, 0x3 ;  /* 0x0000002f14077c11 */ /* 0x000fe2000f8e18ff */
[----:B------:R-:W-:Y:S01]  /*bba0*/  BSSY B1, `(.L_x_15009) ;  /* 0x0000004000017945 */ /* 0x000fe20003800000 */
[----:B------:R-:W-:-:S04]  /*bbb0*/  SHF.L.U32 R2, R24, 0x1f, RZ ;  /* 0x0000001f18027819 */ /* 0x000fc800000006ff */
[----:B------:R-:W0:Y:S02]  /*bbc0*/  SYNCS.PHASECHK.TRANS64.TRYWAIT P0, [R7+URZ+0x16840], R2 ;  /* 0x01684002070075a7 */ /* 0x000e24000800017f */
[----:B0-----:R-:W-:Y:S05]  /*bbd0*/  @!P0 BRA `(.L_x_15010) ;  /* 0x0000003000448947 */ /* 0x001fea0003800000 */
.L_x_15085:
[----:B------:R-:W-:Y:S05]  /*bbe0*/  BSYNC B1 ;  /* 0x0000000000017941 */ /* 0x000fea0003800000 */
.L_x_15009:
[----:B------:R-:W2:Y:S01]  /*bbf0*/  LDL R3, [R1] ;  /* 0x0000000001037983 */ /* 0x000ea20000100800 */
[----:B------:R-:W-:Y:S01]  /*bc00*/  ULDC UR4, c[0x0][0x430] ;  /* 0x00010c0000047ab9 */ /* 0x000fe20000000800 */
[----:B------:R-:W-:Y:S01]  /*bc10*/  R2UR UR6, R27 ;  /* 0x000000001b0672ca */ /* 0x000fe200000e0000 */
[----:B------:R-:W-:-:S06]  /*bc20*/  UIADD3 UR4, -UR4, URZ, URZ ;  /* 0x0000003f04047290 */ /* 0x000fcc000fffe13f */
[----:B------:R-:W-:Y:S01]  /*bc30*/  IMAD R6, R9, UR4, R0 ;  /* 0x0000000409067c24 */ /* 0x000fe2000f8e0200 */
[----:B------:R-:W-:-:S04]  /*bc40*/  ULDC.64 UR4, c[0x0][0x300] ;  /* 0x0000c00000047ab9 */ /* 0x000fc80000000a00 */
[----:B------:R-:W-:Y:S02]  /*bc50*/  SHF.R.S32.HI R23, RZ, 0x1f, R6 ;  /* 0x0000001fff177819 */ /* 0x000fe40000011406 */
[----:B--2---:R-:W-:-:S03]  /*bc60*/  ISETP.NE.AND P2, PT, R3, RZ, PT ;  /* 0x000000ff0300720c */ /* 0x004fc60003f45270 */
        /* <DEDUP_REMOVED lines=55> */
[----:B------:R-:W1:Y:S04]  /*bfe0*/  SHFL.IDX PT, R3, R19, 0x6, 0x181f ;  /* 0x00d81f0013037f89 */ /* 0x000e6800000e0000 */
[----:B------:R-:W2:Y:S01]  /*bff0*/  SHFL.IDX PT, R19, R19, 0x7, 0x181f ;  /* 0x00f81f0013137f89 */ /* 0x000ea200000e0000 */
[----:B0-----:R-:W-:-:S05]  /*c000*/  IADD3 R2, P0, R2, R11, RZ ;  /* 0x0000000b02027210 */ /* 0x001fca0007f1e0ff */
[----:B-1----:R-:W-:-:S05]  /*c010*/  IMAD.X R3, RZ, RZ, R3, P0 ;  /* 0x000000ffff037224 */ /* 0x002fca00000e0603 */
[----:B--2---:R0:W-:Y:S03]  /*c020*/  LDGSTS.E.BYPASS.LTC128B.128 [R9+0x11400], desc[UR38][R2.64], !P2 ;  /* 0x1140000002097fae */ /* 0x0041e6000d101d66 */
.L_x_15103:
        /* <DEDUP_REMOVED lines=9> */
.L_x_15012:
        /* <DEDUP_REMOVED lines=12> */
.L_x_15013:
[----:B------:R0:W-:Y:S01]  /*c180*/  SYNCS.ARRIVE.TRANS64.A1T0 RZ, [R7+URZ+0x16830], RZ ;  /* 0x016830ff07ff79a7 */ /* 0x0001e2000810003f */
[----:B------:R-:W-:Y:S05]  /*c190*/  @!P3 BRA `(.L_x_15014) ;  /* 0x000000000004b947 */ /* 0x000fea0003800000 */
[----:B------:R-:W-:Y:S01]  /*c1a0*/  BPT.TRAP 0x1 ;  /* 0x000000040000795c */ /* 0x000fe20000300000 */
.L_x_15014:
[----:B------:R-:W-:Y:S01]  /*c1b0*/  SHF.L.U32 R2, R21, 0x1f, RZ ;  /* 0x0000001f15027819 */ /* 0x000fe200000006ff */
[----:B------:R-:W-:Y:S01]  /*c1c0*/  BSSY B1, `(.L_x_15015) ;  /* 0x0000004000017945 */ /* 0x000fe20003800000 */
[----:B0-----:R-:W-:-:S04]  /*c1d0*/  LEA R7, R8, UR47, 0x3 ;  /* 0x0000002f08077c11 */ /* 0x001fc8000f8e18ff */
[----:B------:R-:W0:Y:S02]  /*c1e0*/  SYNCS.PHASECHK.TRANS64.TRYWAIT P0, [R7+URZ+0x16860], R2 ;  /* 0x01686002070075a7 */ /* 0x000e24000800017f */
[----:B0-----:R-:W-:Y:S05]  /*c1f0*/  @!P0 BRA `(.L_x_15016) ;  /* 0x0000003400308947 */ /* 0x001fea0003800000 */
.L_x_15104:
[----:B------:R-:W-:Y:S05]  /*c200*/  BSYNC B1 ;  /* 0x0000000000017941 */ /* 0x000fea0003800000 */
.L_x_15015:
        /* <DEDUP_REMOVED lines=24> */
[----:B------:R-:W2:Y:S02]  /*c390*/  SHFL.IDX PT, R12, R17, 0x4, 0x181f ;  /* 0x00981f00110c7f89 */ /* 0x000ea400000e0000 */
[----:B-----5:R-:W-:Y:S02]  /*c3a0*/  IADD3.X R3, RZ, R10, RZ, P2, !PT ;  /* 0x0000000aff037210 */ /* 0x020fe400017fe4ff */
[----:B------:R-:W3:Y:S05]  /*c3b0*/  SHFL.IDX PT, R10, R18, 0x4, 0x181f ;  /* 0x00981f00120a7f89 */ /* 0x000eea00000e0000 */
        /* <DEDUP_REMOVED lines=22> */
.L_x_15122:
        /* <DEDUP_REMOVED lines=19> */
.L_x_15018:
        /* <DEDUP_REMOVED lines=12> */
.L_x_15019:
[----:B------:R-:W-:Y:S01]  /*c710*/  R2UR UR4, R27 ;  /* 0x000000001b0472ca */ /* 0x000fe200000e0000 */
[----:B------:R-:W-:Y:S01]  /*c720*/  ULDC.64 UR6, c[0x0][0x330] ;  /* 0x0000cc0000067ab9 */ /* 0x000fe20000000a00 */
[----:B------:R-:W-:Y:S01]  /*c730*/  VIADD R26, R26, 0xffffffff ;  /* 0xffffffff1a1a7836 */ /* 0x000fe20000000000 */
[----:B------:R-:W-:Y:S01]  /*c740*/  MOV R3, UR6 ;  /* 0x0000000600037c02 */ /* 0x000fe20008000f00 */
[----:B------:R-:W-:Y:S01]  /*c750*/  IMAD.MOV.U32 R18, RZ, RZ, R2 ;  /* 0x000000ffff127224 */ /* 0x000fe200078e0002 */
[----:B------:R0:W-:Y:S01]  /*c760*/  SYNCS.ARRIVE.TRANS64.A1T0 RZ, [R7+URZ+0x16850], RZ ;  /* 0x016850ff07ff79a7 */ /* 0x0001e2000810003f */
[----:B------:R-:W-:Y:S01]  /*c770*/  VIADD R4, R4, 0x80 ;  /* 0x0000008004047836 */ /* 0x000fe20000000000 */
[----:B------:R-:W-:Y:S01]  /*c780*/  ISETP.GT.AND P0, PT, R26, UR51, PT ;  /* 0x000000331a007c0c */ /* 0x000fe2000bf04270 */
        /* <DEDUP_REMOVED lines=12> */
.L_x_15007:
[----:B------:R-:W-:-:S06]  /*c850*/  ULOP3.LUT UR4, UR40, 0x2, URZ, 0xfc, !UPT ;  /* 0x0000000228047892 */ /* 0x000fcc000f8efc3f */
[----:B0-----:R-:W-:-:S05]  /*c860*/  IMAD.U32 R0, RZ, RZ, UR4 ;  /* 0x00000004ff007e24 */ /* 0x001fca000f8e00ff */
[----:B------:R-:W-:-:S13]  /*c870*/  ISETP.NE.AND P0, PT, R0, 0x3, PT ;  /* 0x000000030000780c */ /* 0x000fda0003f05270 */
[----:B------:R-:W-:Y:S05]  /*c880*/  @!P0 BRA `(.L_x_15021) ;  /* 0x0000000000048947 */ /* 0x000fea0003800000 */
[----:B------:R-:W-:Y:S01]  /*c890*/  BPT.TRAP 0x1 ;  /* 0x000000040000795c */ /* 0x000fe20000300000 */
.L_x_15021:
        /* <DEDUP_REMOVED lines=12> */
.L_x_15123:
[----:B------:R-:W-:Y:S05]  /*c960*/  BSYNC B0 ;  /* 0x0000000000007941 */ /* 0x000fea0003800000 */
.L_x_15022:
        /* <DEDUP_REMOVED lines=38> */
[----:B-----5:R-:W-:Y:S02]  /*cbd0*/  IADD3 R2, P2, R14, R16, RZ ;  /* 0x000000100e027210 */ /* 0x020fe40007f5e0ff */
[----:B---3--:R-:W-:Y:S01]  /*cbe0*/  IADD3.X R7, RZ, R21, RZ, P3, !PT ;  /* 0x00000015ff077210 */ /* 0x008fe20001ffe4ff */
[----:B------:R1:W2:Y:S02]  /*cbf0*/  SHFL.IDX PT, R14, R17, 0x7, 0x181f ;  /* 0x00f81f00110e7f89 */ /* 0x0002a400000e0000 */
        /* <DEDUP_REMOVED lines=10> */
.L_x_15141:
        /* <DEDUP_REMOVED lines=9> */
.L_x_15025:
        /* <DEDUP_REMOVED lines=12> */
.L_x_15026:
[----:B------:R-:W-:Y:S01]  /*cdf0*/  VIADD R2, R20, 0x1 ;  /* 0x0000000114027836 */ /* 0x000fe20000000000 */
[----:B------:R0:W-:Y:S04]  /*ce00*/  SYNCS.ARRIVE.TRANS64.A1T0 RZ, [R0+URZ+0x16850], RZ ;  /* 0x016850ff00ff79a7 */ /* 0x0001e8000810003f */
[----:B------:R-:W-:-:S04]  /*ce10*/  ISETP.NE.AND P0, PT, R2, 0x2, PT ;  /* 0x000000020200780c */ /* 0x000fc80003f05270 */
[----:B------:R-:W-:Y:S02]  /*ce20*/  SEL R3, RZ, 0x1, P0 ;  /* 0x00000001ff037807 */ /* 0x000fe40000000000 */
[----:B------:R-:W-:Y:S02]  /*ce30*/  SEL R2, R2, RZ, P0 ;  /* 0x000000ff02027207 */ /* 0x000fe40000000000 */
[----:B0-----:R-:W-:-:S07]  /*ce40*/  LOP3.LUT R0, R24, R3, RZ, 0x3c, !PT ;  /* 0x0000000318007212 */ /* 0x001fce00078e3cff */
.L_x_14994:
[----:B------:R-:W0:Y:S01]  /*ce50*/  S2R R4, SR_CgaCtaId ;  /* 0x0000000000047919 */ /* 0x000e220000008800 */
[----:B------:R-:W-:Y:S02]  /*ce60*/  MOV R3, 0x400 ;  /* 0x0000040000037802 */ /* 0x000fe40000000f00 */
[----:B------:R-:W-:Y:S02]  /*ce70*/  SHF.L.U32 R10, R10, 0x1f, RZ ;  /* 0x0000001f0a0a7819 */ /* 0x000fe400000006ff */
[----:B0-----:R-:W-:-:S04]  /*ce80*/  LEA R7, R4, R3, 0x18 ;  /* 0x0000000304077211 */ /* 0x001fc800078ec0ff */
[----:B------:R-:W0:Y:S02]  /*ce90*/  SYNCS.PHASECHK.TRANS64.TRYWAIT P0, [R7+URZ+0x16820], R10 ;  /* 0x0168200a070075a7 */ /* 0x000e24000800017f */
[----:B0-----:R-:W-:Y:S05]  /*cea0*/  @!P0 BRA `(.L_x_15027) ;  /* 0x0000003800c48947 */ /* 0x001fea0003800000 */
.L_x_15142:
[----:B------:R-:W-:-:S03]  /*ceb0*/  UMOV UR4, 0xffffffff ;  /* 0xffffffff00047882 */ /* 0x000fc60000000000 */
[----:B------:R-:W-:Y:S05]  /*cec0*/  BRA.DIV UR4, `(.L_x_15028) ;  /* 0x0000003a04d07947 */ /* 0x000fea000b800000 */
[----:B------:R-:W1:Y:S02]  /*ced0*/  S2R R3, SR_TID.X ;  /* 0x0000000000037919 */ /* 0x000e640000002100 */
[----:B-1----:R-:W-:-:S04]  /*cee0*/  SHF.R.U32.HI R3, RZ, 0x5, R3 ;  /* 0x00000005ff037819 */ /* 0x002fc80000011603 */
[----:B------:R-:W-:-:S05]  /*cef0*/  LOP3.LUT R3, R3, 0x3, RZ, 0xc0, !PT ;  /* 0x0000000303037812 */ /* 0x000fca00078ec0ff */
[----:B------:R1:W2:Y:S02]  /*cf00*/  SHFL.IDX PT, R14, R3, RZ, 0x1f ;  /* 0x00001fff030e7589 */ /* 0x0002a400000e0000 */
.L_x_15145:
[----:B--2---:R-:W-:-:S13]  /*cf10*/  ISETP.NE.AND P0, PT, R14, RZ, PT ;  /* 0x000000ff0e00720c */ /* 0x004fda0003f05270 */
[----:B------:R-:W-:Y:S05]  /*cf20*/  @P0 BRA `(.L_x_14950) ;  /* 0x0000000000880947 */ /* 0x000fea0003800000 */
[----:B------:R-:W-:-:S03]  /*cf30*/  UMOV UR4, 0xffffffff ;  /* 0xffffffff00047882 */ /* 0x000fc60000000000 */
[----:B------:R-:W-:Y:S05]  /*cf40*/  BRA.DIV UR4, `(.L_x_15029) ;  /* 0x0000003a04e47947 */ /* 0x000fea000b800000 */
[----:B------:R-:W-:-:S13]  /*cf50*/  ELECT P6, URZ, PT ;  /* 0x00000000003f782f */ /* 0x000fda00038c0000 */
.L_x_15148:
[----:B------:R-:W-:Y:S05]  /*cf60*/  @!P6 BRA `(.L_x_14950) ;  /* 0x000000000078e947 */ /* 0x000fea0003800000 */
[----:B------:R-:W-:-:S06]  /*cf70*/  ULOP3.LUT UR4, UR40, 0x2, URZ, 0xfc, !UPT ;  /* 0x0000000228047892 */ /* 0x000fcc000f8efc3f */
[----:B-1----:R-:W-:-:S05]  /*cf80*/  IMAD.U32 R3, RZ, RZ, UR4 ;  /* 0x00000004ff037e24 */ /* 0x002fca000f8e00ff */
[----:B------:R-:W-:-:S13]  /*cf90*/  ISETP.NE.AND P0, PT, R3, 0x3, PT ;  /* 0x000000030300780c */ /* 0x000fda0003f05270 */
[----:B------:R-:W-:Y:S05]  /*cfa0*/  @!P0 BRA `(.L_x_15030) ;  /* 0x0000000000048947 */ /* 0x000fea0003800000 */
[----:B------:R-:W-:Y:S01]  /*cfb0*/  BPT.TRAP 0x1 ;  /* 0x000000040000795c */ /* 0x000fe20000300000 */
.L_x_15030:
[----:B------:R-:W-:Y:S01]  /*cfc0*/  IMAD R5, R2, 0x8, R7 ;  /* 0x0000000802057824 */ /* 0x000fe200078e0207 */
[----:B------:R-:W-:Y:S01]  /*cfd0*/  SHF.L.U32 R4, R0, 0x1f, RZ ;  /* 0x0000001f00047819 */ /* 0x000fe200000006ff */
[----:B------:R-:W-:-:S03]  /*cfe0*/  VIADD R2, R2, 0x1 ;  /* 0x0000000102027836 */ /* 0x000fc60000000000 */
[----:B------:R-:W1:Y:S02]  /*cff0*/  SYNCS.PHASECHK.TRANS64.TRYWAIT P1, [R5+URZ+0x16840], R4 ;  /* 0x01684004050075a7 */ /* 0x000e64000802017f */
[----:B------:R-:W-:-:S04]  /*d000*/  ISETP.NE.AND P2, PT, R2, 0x2, PT ;  /* 0x000000020200780c */ /* 0x000fc80003f45270 */
[----:B------:R-:W-:Y:S01]  /*d010*/  SEL R3, RZ, 0x1, P2 ;  /* 0x00000001ff037807 */ /* 0x000fe20001000000 */
[----:B-1----:R-:W-:Y:S08]  /*d020*/  @!P1 BRA `(.L_x_15031) ;  /* 0x0000003800cc9947 */ /* 0x002ff00003800000 */
.L_x_15149:
[----:B------:R-:W-:Y:S02]  /*d030*/  SEL R2, R2, RZ, P2 ;  /* 0x000000ff02027207 */ /* 0x000fe40001000000 */
[----:B------:R-:W-:Y:S01]  /*d040*/  LOP3.LUT R0, R0, R3, RZ, 0x3c, !PT ;  /* 0x0000000300007212 */ /* 0x000fe200078e3cff */
[----:B------:R-:W-:Y:S06]  /*d050*/  @!P0 BRA `(.L_x_15032) ;  /* 0x0000000000048947 */ /* 0x000fec0003800000 */
[----:B------:R-:W-:Y:S01]  /*d060*/  BPT.TRAP 0x1 ;  /* 0x000000040000795c */ /* 0x000fe20000300000 */
.L_x_15032:
[----:B------:R-:W-:Y:S02]  /*d070*/  LEA R3, R2, R7, 0x3 ;  /* 0x0000000702037211 */ /* 0x000fe400078e18ff */
[----:B------:R-:W-:-:S04]  /*d080*/  SHF.L.U32 R0, R0, 0x1f, RZ ;  /* 0x0000001f00007819 */ /* 0x000fc800000006ff */
[----:B------:R-:W2:Y:S02]  /*d090*/  SYNCS.PHASECHK.TRANS64.TRYWAIT P1, [R3+URZ+0x16840], R0 ;  /* 0x01684000030075a7 */ /* 0x000ea4000802017f */
[----:B--2---:R-:W-:Y:S05]  /*d0a0*/  @!P1 BRA `(.L_x_15033) ;  /* 0x0000003800c09947 */ /* 0x004fea0003800000 */
.L_x_15150:
[----:B------:R-:W-:Y:S05]  /*d0b0*/  @!P0 BRA `(.L_x_15034) ;  /* 0x0000000000048947 */ /* 0x000fea0003800000 */
[----:B------:R-:W-:Y:S01]  /*d0c0*/  BPT.TRAP 0x1 ;  /* 0x000000040000795c */ /* 0x000fe20000300000 */
.L_x_15034:
[----:B------:R-:W3:Y:S02]  /*d0d0*/  SYNCS.PHASECHK.TRANS64.TRYWAIT P1, [R5+URZ+0x16860], R4 ;  /* 0x01686004050075a7 */ /* 0x000ee4000802017f */
[----:B---3--:R-:W-:Y:S05]  /*d0e0*/  @!P1 BRA `(.L_x_15035) ;  /* 0x0000003800c49947 */ /* 0x008fea0003800000 */
.L_x_15151:
[----:B------:R-:W-:Y:S05]  /*d0f0*/  @!P0 BRA `(.L_x_15036) ;  /* 0x0000000000048947 */ /* 0x000fea0003800000 */
[----:B------:R-:W-:Y:S01]  /*d100*/  BPT.TRAP 0x1 ;  /* 0x000000040000795c */ /* 0x000fe20000300000 */
.L_x_15036:
[----:B----4-:R4:W0:Y:S02]  /*d110*/  SYNCS.PHASECHK.TRANS64.TRYWAIT P0, [R3+URZ+0x16860], R0 ;  /* 0x01686000030075a7 */ /* 0x010824000800017f */
[----:B0-----:R-:W-:Y:S05]  /*d120*/  @!P0 NANOSLEEP.SYNCS 0x989680 ;  /* 0x009896800000895d */ /* 0x001fea0003900000 */
[----:B------:R-:W0:Y:S02]  /*d130*/  @!P0 SYNCS.PHASECHK.TRANS64 P0, [R3+URZ+0x16860], R0 ;  /* 0x01686000030085a7 */ /* 0x000e24000800007f */
[----:B0-----:R-:W-:Y:S05]  /*d140*/  @!P0 BRA `(.L_x_15036) ;  /* 0xfffffffc00f08947 */ /* 0x001fea000383ffff */
.L_x_14950:
[----:B------:R-:W-:Y:S05]  /*d150*/  BSYNC B6 ;  /* 0x0000000000067941 */ /* 0x000fea0003800000 */
.L_x_14947:
[----:B------:R-:W-:Y:S05]  /*d160*/  EXIT ;  /* 0x000000000000794d */ /* 0x000fea0003800000 */
.L_x_14954:
[----:B0-----:R-:W-:-:S04]  /*d170*/  IMAD.U32 R3, RZ, RZ, UR42 ;  /* 0x0000002aff037e24 */ /* 0x001fc8000f8e00ff */
[----:B------:R0:W1:Y:S03]  /*d180*/  SYNCS.PHASECHK.TRANS64.TRYWAIT P0, [R3+URZ+0x16800], R0 ;  /* 0x01680000030075a7 */ /* 0x000066000800017f */
[----:B-1----:R-:W-:Y:S05]  /*d190*/  @!P0 NANOSLEEP.SYNCS 0x989680 ;  /* 0x009896800000895d */ /* 0x002fea0003900000 */
[----:B------:R-:W1:Y:S02]  /*d1a0*/  @!P0 SYNCS.PHASECHK.TRANS64 P0, [R3+URZ+0x16800], R0 ;  /* 0x01680000030085a7 */ /* 0x000e64000800007f */
[----:B-1----:R-:W-:Y:S05]  /*d1b0*/  @!P0 BRA `(.L_x_14954) ;  /* 0xfffffffc00ec8947 */ /* 0x002fea000383ffff */
[----:B------:R-:W-:Y:S05]  /*d1c0*/  BRA `(.L_x_15037) ;  /* 0xffffff40002c7947 */ /* 0x000fea000383ffff */
.L_x_14958:
[----:B0-----:R-:W-:-:S04]  /*d1d0*/  IMAD.U32 R3, RZ, RZ, UR42 ;  /* 0x0000002aff037e24 */ /* 0x001fc8000f8e00ff */
[----:B------:R0:W2:Y:S03]  /*d1e0*/  SYNCS.PHASECHK.TRANS64.TRYWAIT P1, [R3+URZ+0x16830], R0 ;  /* 0x01683000030075a7 */ /* 0x0000a6000802017f */
[----:B--2---:R-:W-:Y:S05]  /*d1f0*/  @!P1 NANOSLEEP.SYNCS 0x989680 ;  /* 0x009896800000995d */ /* 0x004fea0003900000 */
[----:B------:R-:W2:Y:S02]  /*d200*/  @!P1 SYNCS.PHASECHK.TRANS64 P1, [R3+URZ+0x16830], R0 ;  /* 0x01683000030095a7 */ /* 0x000ea4000802007f */
[----:B--2---:R-:W-:Y:S05]  /*d210*/  @!P1 BRA `(.L_x_14958) ;  /* 0xfffffffc00ec9947 */ /* 0x004fea000383ffff */
[----:B------:R-:W-:Y:S05]  /*d220*/  BRA `(.L_x_14957) ;  /* 0xffffff4000487947 */ /* 0x000fea000383ffff */
.L_x_14964:
[----:B-1----:R-:W-:-:S04]  /*d230*/  IMAD.U32 R11, RZ, RZ, UR4 ;  /* 0x00000004ff0b7e24 */ /* 0x002fc8000f8e00ff */
[----:B------:R1:W2:Y:S03]  /*d240*/  SYNCS.PHASECHK.TRANS64.TRYWAIT P1, [R11+URZ+0x16830], R0 ;  /* 0x016830000b0075a7 */ /* 0x0002a6000802017f */
[----:B--2---:R-:W-:Y:S05]  /*d250*/  @!P1 NANOSLEEP.SYNCS 0x989680 ;  /* 0x009896800000995d */ /* 0x004fea0003900000 */
[----:B------:R-:W2:Y:S02]  /*d260*/  @!P1 SYNCS.PHASECHK.TRANS64 P1, [R11+URZ+0x16830], R0 ;  /* 0x016830000b0095a7 */ /* 0x000ea4000802007f */
[----:B--2---:R-:W-:Y:S05]  /*d270*/  @!P1 BRA `(.L_x_14964) ;  /* 0xfffffffc00ec9947 */ /* 0x004fea000383ffff */
[----:B------:R-:W-:Y:S05]  /*d280*/  BRA `(.L_x_14961) ;  /* 0xffffff64003c7947 */ /* 0x000fea000383ffff */
.L_x_14968:
[----:B-1----:R-:W-:-:S04]  /*d290*/  IMAD.U32 R11, RZ, RZ, UR10 ;  /* 0x0000000aff0b7e24 */ /* 0x002fc8000f8e00ff */
[----:B------:R1:W2:Y:S03]  /*d2a0*/  SYNCS.PHASECHK.TRANS64.TRYWAIT P1, [R11+URZ+0x16850], R0 ;  /* 0x016850000b0075a7 */ /* 0x0002a6000802017f */
[----:B--2---:R-:W-:Y:S05]  /*d2b0*/  @!P1 NANOSLEEP.SYNCS 0x989680 ;  /* 0x009896800000995d */ /* 0x004fea0003900000 */
[----:B------:R-:W2:Y:S02]  /*d2c0*/  @!P1 SYNCS.PHASECHK.TRANS64 P1, [R11+URZ+0x16850], R0 ;  /* 0x016850000b0095a7 */ /* 0x000ea4000802007f */
[----:B--2---:R-:W-:Y:S05]  /*d2d0*/  @!P1 BRA `(.L_x_14968) ;  /* 0xfffffffc00ec9947 */ /* 0x004fea000383ffff */
[----:B------:R-:W-:Y:S05]  /*d2e0*/  BRA `(.L_x_14965) ;  /* 0xffffff6400c07947 */ /* 0x000fea000383ffff */
.L_x_14976:
[----:B-1----:R-:W-:-:S04]  /*d2f0*/  IMAD.U32 R11, RZ, RZ, UR10 ;  /* 0x0000000aff0b7e24 */ /* 0x002fc8000f8e00ff */
[----:B------:R1:W2:Y:S03]  /*d300*/  SYNCS.PHASECHK.TRANS64.TRYWAIT P1, [R11+URZ+0x16830], R0 ;  /* 0x016830000b0075a7 */ /* 0x0002a6000802017f */
[----:B--2---:R-:W-:Y:S05]  /*d310*/  @!P1 NANOSLEEP.SYNCS 0x989680 ;  /* 0x009896800000995d */ /* 0x004fea0003900000 */
[----:B------:R-:W2:Y:S02]  /*d320*/  @!P1 SYNCS.PHASECHK.TRANS64 P1, [R11+URZ+0x16830], R0 ;  /* 0x016830000b0095a7 */ /* 0x000ea4000802007f */
[----:B--2---:R-:W-:Y:S05]  /*d330*/  @!P1 BRA `(.L_x_14976) ;  /* 0xfffffffc00ec9947 */ /* 0x004fea000383ffff */
[----:B------:R-:W-:Y:S05]  /*d340*/  BRA `(.L_x_14973) ;  /* 0xffffff8800d87947 */ /* 0x000fea000383ffff */
.L_x_14980:
[----:B-1----:R-:W-:-:S04]  /*d350*/  IMAD.U32 R11, RZ, RZ, UR10 ;  /* 0x0000000aff0b7e24 */ /* 0x002fc8000f8e00ff */
[----:B------:R1:W2:Y:S03]  /*d360*/  SYNCS.PHASECHK.TRANS64.TRYWAIT P1, [R11+URZ+0x16850], R0 ;  /* 0x016850000b0075a7 */ /* 0x0002a6000802017f */
[----:B--2---:R-:W-:Y:S05]  /*d370*/  @!P1 NANOSLEEP.SYNCS 0x989680 ;  /* 0x009896800000995d */ /* 0x004fea0003900000 */
[----:B------:R-:W2:Y:S02]  /*d380*/  @!P1 SYNCS.PHASECHK.TRANS64 P1, [R11+URZ+0x16850], R0 ;  /* 0x016850000b0095a7 */ /* 0x000ea4000802007f */
[----:B--2---:R-:W-:Y:S05]  /*d390*/  @!P1 BRA `(.L_x_14980) ;  /* 0xfffffffc00ec9947 */ /* 0x004fea000383ffff */
[----:B------:R-:W-:Y:S05]  /*d3a0*/  BRA `(.L_x_14977) ;  /* 0xffffff8c004c7947 */ /* 0x000fea000383ffff */
.L_x_14987:
[----:B-1----:R-:W-:-:S04]  /*d3b0*/  IMAD.U32 R6, RZ, RZ, UR7 ;  /* 0x00000007ff067e24 */ /* 0x002fc8000f8e00ff */
[----:B------:R1:W3:Y:S03]  /*d3c0*/  SYNCS.PHASECHK.TRANS64.TRYWAIT P1, [R6+URZ+0x16850], R5 ;  /* 0x01685005060075a7 */ /* 0x0002e6000802017f */
[----:B---3--:R-:W-:Y:S05]  /*d3d0*/  @!P1 NANOSLEEP.SYNCS 0x989680 ;  /* 0x009896800000995d */ /* 0x008fea0003900000 */
[----:B------:R-:W3:Y:S02]  /*d3e0*/  @!P1 SYNCS.PHASECHK.TRANS64 P1, [R6+URZ+0x16850], R5 ;  /* 0x01685005060095a7 */ /* 0x000ee4000802007f */
[----:B---3--:R-:W-:Y:S05]  /*d3f0*/  @!P1 BRA `(.L_x_14987) ;  /* 0xfffffffc00ec9947 */ /* 0x008fea000383ffff */
[----:B------:R-:W-:Y:S05]  /*d400*/  BRA `(.L_x_14986) ;  /* 0xffffffa400ac7947 */ /* 0x000fea000383ffff */
.L_x_14999:
[----:B------:R-:W-:Y:S01]  /*d410*/  IMAD.MOV.U32 R13, RZ, RZ, R17 ;  /* 0x000000ffff0d7224 */ /* 0x000fe200078e0011 */
[----:B------:R-:W-:Y:S01]  /*d420*/  MOV R12, RZ ;  /* 0x000000ff000c7202 */ /* 0x000fe20000000f00 */
[----:B------:R-:W-:Y:S02]  /*d430*/  IMAD.MOV.U32 R11, RZ, RZ, 0x1f ;  /* 0x0000001fff0b7424 */ /* 0x000fe400078e00ff */
[----:B------:R-:W-:-:S07]  /*d440*/  IMAD.MOV.U32 R15, RZ, RZ, -0x1 ;  /* 0xffffffffff0f7424 */ /* 0x000fce00078e00ff */
[----:B0----5:R-:W-:Y:S05]  /*d450*/  WARPSYNC.COLLECTIVE R15, `(.L_x_15038) ;  /* 0x000000000f087348 */ /* 0x021fea0003c00000 */
[----:B------:R1:W2:Y:S02]  /*d460*/  SHFL.IDX P6, R14, R13, R12, R11 ;  /* 0x0000000c0d0e7389 */ /* 0x0002a400000c000b */
[----:B012--5:R-:W-:Y:S01]  /*d470*/  ENDCOLLECTIVE ;  /* 0x000000000000791b */ /* 0x027fe20003800000 */
.L_x_15038:
[----:B------:R-:W-:Y:S05]  /*d480*/  BRA `(.L_x_15039) ;  /* 0xffffffcc00587947 */ /* 0x000fea000383ffff */
.L_x_15001:
[----:B0-----:R-:W-:-:S04]  /*d490*/  IMAD.U32 R3, RZ, RZ, UR47 ;  /* 0x0000002fff037e24 */ /* 0x001fc8000f8e00ff */
[----:B------:R0:W1:Y:S03]  /*d4a0*/  SYNCS.PHASECHK.TRANS64.TRYWAIT P0, [R3+URZ+0x16840], R10 ;  /* 0x0168400a030075a7 */ /* 0x000066000800017f */
[----:B-1----:R-:W-:Y:S05]  /*d4b0*/  @!P0 NANOSLEEP.SYNCS 0x989680 ;  /* 0x009896800000895d */ /* 0x002fea0003900000 */
[----:B------:R-:W1:Y:S02]  /*d4c0*/  @!P0 SYNCS.PHASECHK.TRANS64 P0, [R3+URZ+0x16840], R10 ;  /* 0x0168400a030085a7 */ /* 0x000e64000800007f */
[----:B-1----:R-:W-:Y:S05]  /*d4d0*/  @!P0 BRA `(.L_x_15001) ;  /* 0xfffffffc00ec8947 */ /* 0x002fea000383ffff */
[----:B------:R-:W-:Y:S05]  /*d4e0*/  BRA `(.L_x_15040) ;  /* 0xffffffcc00d87947 */ /* 0x000fea000383ffff */
.L_x_15002:
        /* <DEDUP_REMOVED lines=8> */
.L_x_15042:
[----:B------:R-:W-:Y:S05]  /*d570*/  BSYNC B0 ;  /* 0x0000000000007941 */ /* 0x000fea0003800000 */
.L_x_15041:
[----:B------:R-:W-:Y:S01]  /*d580*/  MOV R13, R0 ;  /* 0x00000000000d7202 */ /* 0x000fe20000000f00 */
[----:B------:R-:W-:Y:S01]  /*d590*/  IMAD.MOV.U32 R12, RZ, RZ, RZ ;  /* 0x000000ffff0c7224 */ /* 0x000fe200078e00ff */
[----:B------:R-:W-:Y:S01]  /*d5a0*/  @P0 LEA R7, R22, UR47, 0x1 ;  /* 0x0000002f16070c11 */ /* 0x000fe2000f8e08ff */
[----:B------:R-:W-:Y:S02]  /*d5b0*/  IMAD.MOV.U32 R11, RZ, RZ, 0x181f ;  /* 0x0000181fff0b7424 */ /* 0x000fe400078e00ff */
[----:B------:R-:W-:Y:S02]  /*d5c0*/  IMAD.MOV.U32 R15, RZ, RZ, -0x1 ;  /* 0xffffffffff0f7424 */ /* 0x000fe400078e00ff */
[----:B------:R-:W-:-:S07]  /*d5d0*/  IMAD.MOV.U32 R2, RZ, RZ, R14 ;  /* 0x000000ffff027224 */ /* 0x000fce00078e000e */
[----:B------:R-:W-:Y:S05]  /*d5e0*/  WARPSYNC.COLLECTIVE R15, `(.L_x_15043) ;  /* 0x000000000f087348 */ /* 0x000fea0003c00000 */
[----:B------:R0:W1:Y:S02]  /*d5f0*/  SHFL.IDX P6, R14, R13, R12, R11 ;  /* 0x0000000c0d0e7389 */ /* 0x00006400000c000b */
[----:B01----:R-:W-:Y:S01]  /*d600*/  ENDCOLLECTIVE ;  /* 0x000000000000791b */ /* 0x003fe20003800000 */
.L_x_15043:
        /* <DEDUP_REMOVED lines=9> */
.L_x_15044:
[----:B------:R-:W-:Y:S01]  /*d6a0*/  @!PT LDS RZ, [RZ] ;  /* 0x00000000fffff984 */ /* 0x000fe20000000800 */
[----:B------:R-:W-:Y:S01]  /*d6b0*/  @!PT LDS RZ, [RZ] ;  /* 0x00000000fffff984 */ /* 0x000fe20000000800 */
[----:B------:R-:W-:Y:S01]  /*d6c0*/  @!PT LDS RZ, [RZ] ;  /* 0x00000000fffff984 */ /* 0x000fe20000000800 */
[----:B------:R0:W-:Y:S01]  /*d6d0*/  @P0 LDGSTS.E.BYPASS.LTC128B.128 [R7+0xe400], desc[UR38][R2.64], !P3 ;  /* 0x0e40000002070fae */ /* 0x0001e2000d901d66 */
[----:B------:R-:W-:Y:S02]  /*d6e0*/  ISETP.GE.AND P0, PT, R5, 0x11, PT ;  /* 0x000000110500780c */ /* 0x000fe40003f06270 */
[----:B------:R-:W-:Y:S02]  /*d6f0*/  @P1 LEA R25, R22, UR47, 0x1 ;  /* 0x0000002f16191c11 */ /* 0x000fe4000f8e08ff */
[----:B------:R-:W-:-:S09]  /*d700*/  MOV R13, R0 ;  /* 0x00000000000d7202 */ /* 0x000fd20000000f00 */
[----:B------:R-:W-:Y:S01]  /*d710*/  @P0 LEA R21, R22, UR47, 0x1 ;  /* 0x0000002f16150c11 */ /* 0x000fe2000f8e08ff */
[----:B0-----:R-:W-:-:S07]  /*d720*/  IMAD.MOV.U32 R8, RZ, RZ, R14 ;  /* 0x000000ffff087224 */ /* 0x001fce00078e000e */
[----:B------:R-:W-:Y:S05]  /*d730*/  WARPSYNC.COLLECTIVE R15, `(.L_x_15045) ;  /* 0x000000000f087348 */ /* 0x000fea0003c00000 */
[----:B------:R0:W1:Y:S02]  /*d740*/  SHFL.IDX P6, R14, R13, R12, R11 ;  /* 0x0000000c0d0e7389 */ /* 0x00006400000c000b */
[----:B01----:R-:W-:Y:S01]  /*d750*/  ENDCOLLECTIVE ;  /* 0x000000000000791b */ /* 0x003fe20003800000 */
.L_x_15045:
[----:B------:R-:W-:Y:S02]  /*d760*/  IMAD.MOV.U32 R13, RZ, RZ, R4 ;  /* 0x000000ffff0d7224 */ /* 0x000fe400078e0004 */
[----:B------:R-:W-:Y:S01]  /*d770*/  IMAD.MOV.U32 R12, RZ, RZ, 0x2 ;  /* 0x00000002ff0c7424 */ /* 0x000fe200078e00ff */
[----:B------:R-:W-:-:S13]  /*d780*/  @P0 LEA R2, P2, R16, R14, 0x1 ;  /* 0x0000000e10020211 */ /* 0x000fda00078408ff */
[----:B------:R-:W-:Y:S05]  /*d790*/  WARPSYNC.COLLECTIVE R15, `(.L_x_15046) ;  /* 0x000000000f087348 */ /* 0x000fea0003c00000 */
[----:B------:R0:W1:Y:S02]  /*d7a0*/  SHFL.IDX P6, R14, R13, R12, R11 ;  /* 0x0000000c0d0e7389 */ /* 0x00006400000c000b */
[----:B01----:R-:W-:Y:S01]  /*d7b0*/  ENDCOLLECTIVE ;  /* 0x000000000000791b */ /* 0x003fe20003800000 */
.L_x_15046:
        /* <DEDUP_REMOVED lines=10> */
.L_x_15047:
[----:B------:R-:W-:Y:S01]  /*d860*/  IMAD.MOV.U32 R13, RZ, RZ, R4 ;  /* 0x000000ffff0d7224 */ /* 0x000fe200078e0004 */
[----:B------:R-:W-:Y:S01]  /*d870*/  MOV R12, 0x3 ;  /* 0x00000003000c7802 */ /* 0x000fe20000000f00 */
[----:B------:R-:W-:-:S07]  /*d880*/  IMAD.MOV.U32 R9, RZ, RZ, R14 ;  /* 0x000000ffff097224 */ /* 0x000fce00078e000e */
[----:B------:R-:W-:Y:S05]  /*d890*/  WARPSYNC.COLLECTIVE R15, `(.L_x_15048) ;  /* 0x000000000f087348 */ /* 0x000fea0003c00000 */
[----:B------:R0:W1:Y:S02]  /*d8a0*/  SHFL.IDX P6, R14, R13, R12, R11 ;  /* 0x0000000c0d0e7389 */ /* 0x00006400000c000b */
[----:B01----:R-:W-:Y:S01]  /*d8b0*/  ENDCOLLECTIVE ;  /* 0x000000000000791b */ /* 0x003fe20003800000 */
.L_x_15048:
        /* <DEDUP_REMOVED lines=14> */
.L_x_15049:
[----:B------:R-:W-:Y:S01]  /*d9a0*/  @P1 LEA R25, R22, UR47, 0x1 ;  /* 0x0000002f16191c11 */ /* 0x000fe2000f8e08ff */
[----:B------:R-:W-:Y:S02]  /*d9b0*/  IMAD.MOV.U32 R13, RZ, RZ, R4 ;  /* 0x000000ffff0d7224 */ /* 0x000fe400078e0004 */
[----:B------:R-:W-:Y:S01]  /*d9c0*/  IMAD.MOV.U32 R12, RZ, RZ, 0x4 ;  /* 0x00000004ff0c7424 */ /* 0x000fe200078e00ff */
[----:B------:R-:W-:-:S13]  /*d9d0*/  @P0 LEA R2, P2, R16, R14, 0x1 ;  /* 0x0000000e10020211 */ /* 0x000fda00078408ff */
[----:B------:R-:W-:Y:S05]  /*d9e0*/  WARPSYNC.COLLECTIVE R15, `(.L_x_15050) ;  /* 0x000000000f087348 */ /* 0x000fea0003c00000 */
[----:B------:R0:W1:Y:S02]  /*d9f0*/  SHFL.IDX P6, R14, R13, R12, R11 ;  /* 0x0000000c0d0e7389 */ /* 0x00006400000c000b */
[----:B01----:R-:W-:Y:S01]  /*da00*/  ENDCOLLECTIVE ;  /* 0x000000000000791b */ /* 0x003fe20003800000 */
.L_x_15050:
        /* <DEDUP_REMOVED lines=10> */
.L_x_15051:
[----:B------:R-:W-:Y:S02]  /*dab0*/  IMAD.MOV.U32 R13, RZ, RZ, R4 ;  /* 0x000000ffff0d7224 */ /* 0x000fe400078e0004 */
[----:B------:R-:W-:Y:S02]  /*dac0*/  IMAD.MOV.U32 R12, RZ, RZ, 0x5 ;  /* 0x00000005ff0c7424 */ /* 0x000fe400078e00ff */
[----:B------:R-:W-:-:S07]  /*dad0*/  IMAD.MOV.U32 R9, RZ, RZ, R14 ;  /* 0x000000ffff097224 */ /* 0x000fce00078e000e */
[----:B------:R-:W-:Y:S05]  /*dae0*/  WARPSYNC.COLLECTIVE R15, `(.L_x_15052) ;  /* 0x000000000f087348 */ /* 0x000fea0003c00000 */
[----:B------:R0:W1:Y:S02]  /*daf0*/  SHFL.IDX P6, R14, R13, R12, R11 ;  /* 0x0000000c0d0e7389 */ /* 0x00006400000c000b */
[----:B01----:R-:W-:Y:S01]  /*db00*/  ENDCOLLECTIVE ;  /* 0x000000000000791b */ /* 0x003fe20003800000 */
.L_x_15052:
[----:B------:R-:W-:-:S04]  /*db10*/  @P1 LEA R2, P0, R16, R9, 0x1 ;  /* 0x0000000910021211 */ /* 0x000fc800078008ff */
[----:B------:R-:W-:Y:S02]  /*db20*/  @P1 IADD3.X R3, RZ, R6, RZ, P0, !PT ;  /* 0x00000006ff031210 */ /* 0x000fe400007fe4ff */
[----:B------:R-:W-:-:S03]  /*db30*/  ISETP.GE.AND P0, PT, R5, 0x51, PT ;  /* 0x000000510500780c */ /* 0x000fc60003f06270 */
[----:B------:R-:W-:Y:S01]  /*db40*/  @!PT LDS RZ, [RZ] ;  /* 0x00000000fffff984 */ /* 0x000fe20000000800 */
[----:B------:R-:W-:Y:S01]  /*db50*/  @!PT LDS RZ, [RZ] ;  /* 0x00000000fffff984 */ /* 0x000fe20000000800 */
[----:B------:R-:W-:Y:S01]  /*db60*/  @!PT LDS RZ, [RZ] ;  /* 0x00000000fffff984 */ /* 0x000fe20000000800 */
[----:B------:R0:W-:Y:S01]  /*db70*/  @P1 LDGSTS.E.BYPASS.LTC128B.128 [R25+0x10400], desc[UR38][R2.64], !P3 ;  /* 0x1040000002191fae */ /* 0x0001e2000d901d66 */
[----:B------:R-:W-:Y:S01]  /*db80*/  ISETP.GE.AND P1, PT, R5, 0x61, PT ;  /* 0x000000610500780c */ /* 0x000fe20003f26270 */
[----:B------:R-:W-:Y:S02]  /*db90*/  IMAD.MOV.U32 R13, RZ, RZ, R0 ;  /* 0x000000ffff0d7224 */ /* 0x000fe400078e0000 */
[----:B------:R-:W-:-:S10]  /*dba0*/  IMAD.MOV.U32 R7, RZ, RZ, R14 ;  /* 0x000000ffff077224 */ /* 0x000fd400078e000e */
[----:B0-----:R-:W-:Y:S05]  /*dbb0*/  WARPSYNC.COLLECTIVE R15, `(.L_x_15053) ;  /* 0x000000000f087348 */ /* 0x001fea0003c00000 */
[----:B------:R1:W2:Y:S02]  /*dbc0*/  SHFL.IDX P6, R14, R13, R12, R11 ;  /* 0x0000000c0d0e7389 */ /* 0x0002a400000c000b */
[----:B012---:R-:W-:Y:S01]  /*dbd0*/  ENDCOLLECTIVE ;  /* 0x000000000000791b */ /* 0x007fe20003800000 */
.L_x_15053:
[----:B------:R-:W-:Y:S02]  /*dbe0*/  IMAD.MOV.U32 R13, RZ, RZ, R4 ;  /* 0x000000ffff0d7224 */ /* 0x000fe400078e0004 */
[----:B------:R-:W-:Y:S01]  /*dbf0*/  IMAD.MOV.U32 R12, RZ, RZ, 0x6 ;  /* 0x00000006ff0c7424 */ /* 0x000fe200078e00ff */
[----:B------:R-:W-:-:S13]  /*dc00*/  @P0 LEA R2, P2, R16, R14, 0x1 ;  /* 0x0000000e10020211 */ /* 0x000fda00078408ff */
[----:B------:R-:W-:Y:S05]  /*dc10*/  WARPSYNC.COLLECTIVE R15, `(.L_x_15054) ;  /* 0x000000000f087348 */ /* 0x000fea0003c00000 */
[----:B------:R0:W1:Y:S02]  /*dc20*/  SHFL.IDX P6, R14, R13, R12, R11 ;  /* 0x0000000c0d0e7389 */ /* 0x00006400000c000b */
[----:B01----:R-:W-:Y:S01]  /*dc30*/  ENDCOLLECTIVE ;  /* 0x000000000000791b */ /* 0x003fe20003800000 */
.L_x_15054:
        /* <DEDUP_REMOVED lines=11> */
.L_x_15055:
[----:B------:R-:W-:Y:S02]  /*dcf0*/  IMAD.MOV.U32 R13, RZ, RZ, R4 ;  /* 0x000000ffff0d7224 */ /* 0x000fe400078e0004 */
[----:B------:R-:W-:Y:S02]  /*dd00*/  IMAD.MOV.U32 R12, RZ, RZ, 0x7 ;  /* 0x00000007ff0c7424 */ /* 0x000fe400078e00ff */
[----:B------:R-:W-:-:S07]  /*dd10*/  IMAD.MOV.U32 R9, RZ, RZ, R14 ;  /* 0x000000ffff097224 */ /* 0x000fce00078e000e */
[----:B------:R-:W-:Y:S05]  /*dd20*/  WARPSYNC.COLLECTIVE R15, `(.L_x_15056) ;  /* 0x000000000f087348 */ /* 0x000fea0003c00000 */
[----:B------:R0:W1:Y:S02]  /*dd30*/  SHFL.IDX P6, R14, R13, R12, R11 ;  /* 0x0000000c0d0e7389 */ /* 0x00006400000c000b */
[----:B01----:R-:W-:Y:S01]  /*dd40*/  ENDCOLLECTIVE ;  /* 0x000000000000791b */ /* 0x003fe20003800000 */
.L_x_15056:
        /* <DEDUP_REMOVED lines=12> */
.L_x_15057:
[----:B------:R-:W-:Y:S05]  /*de10*/  BRA `(.L_x_15058) ;  /* 0xffffffc800e87947 */ /* 0x000fea000383ffff */
.L_x_15005:
        /* <DEDUP_REMOVED lines=8> */
.L_x_15059:
[----:B------:R-:W-:Y:S02]  /*dea0*/  IMAD R5, R5, 0xc0, R24 ;  /* 0x000000c005057824 */ /* 0x000fe400078e0218 */
[----:B------:R-:W-:Y:S02]  /*deb0*/  IMAD.MOV.U32 R13, RZ, RZ, R7 ;  /* 0x000000ffff0d7224 */ /* 0x000fe400078e0007 */
[----:B------:R-:W-:-:S07]  /*dec0*/  IMAD.MOV.U32 R2, RZ, RZ, R14 ;  /* 0x000000ffff027224 */ /* 0x000fce00078e000e */
[----:B------:R-:W-:Y:S05]  /*ded0*/  WARPSYNC.COLLECTIVE R15, `(.L_x_15060) ;  /* 0x000000000f087348 */ /* 0x000fea0003c00000 */
[----:B------:R0:W1:Y:S02]  /*dee0*/  SHFL.IDX P6, R14, R13, R12, R11 ;  /* 0x0000000c0d0e7389 */ /* 0x00006400000c000b */
[----:B01----:R-:W-:Y:S01]  /*def0*/  ENDCOLLECTIVE ;  /* 0x000000000000791b */ /* 0x003fe20003800000 */
.L_x_15060:
[----:B------:R-:W-:Y:S02]  /*df00*/  ULDC UR4, c[0x0][0x288] ;  /* 0x0000a20000047ab9 */ /* 0x000fe40000000800 */
[----:B------:R-:W-:Y:S02]  /*df10*/  IMAD R4, R9, UR4, RZ ;  /* 0x0000000409047c24 */ /* 0x000fe4000f8e02ff */
[----:B------:R-:W-:-:S03]  /*df20*/  VIADD R9, R5, 0x10 ;  /* 0x0000001005097836 */ /* 0x000fc60000000000 */
[----:B------:R-:W-:Y:S01]  /*df30*/  ISETP.GE.AND P1, PT, R5, R4, PT ;  /* 0x000000040500720c */ /* 0x000fe20003f26270 */
[----:B------:R-:W-:Y:S01]  /*df40*/  IMAD.MOV.U32 R13, RZ, RZ, R8 ;  /* 0x000000ffff0d7224 */ /* 0x000fe200078e0008 */
[----:B------:R-:W-:-:S11]  /*df50*/  MOV R12, 0x1 ;  /* 0x00000001000c7802 */ /* 0x000fd60000000f00 */
[----:B------:R-:W-:Y:S02]  /*df60*/  @!P1 LEA R25, R22, UR47, 0x1 ;  /* 0x0000002f16199c11 */ /* 0x000fe4000f8e08ff */
[----:B------:R-:W-:-:S05]  /*df70*/  @!P1 LEA R14, P2, R16, R14, 0x1 ;  /* 0x0000000e100e9211 */ /* 0x000fca00078408ff */
[----:B------:R-:W-:Y:S02]  /*df80*/  @!P1 IMAD.X R3, RZ, RZ, R2, P2 ;  /* 0x000000ffff039224 */ /* 0x000fe400010e0602 */
[----:B------:R-:W-:-:S07]  /*df90*/  @!P1 IMAD.MOV.U32 R2, RZ, RZ, R14 ;  /* 0x000000ffff029224 */ /* 0x000fce00078e000e */
[----:B------:R-:W-:Y:S05]  /*dfa0*/  WARPSYNC.COLLECTIVE R15, `(.L_x_15061) ;  /* 0x000000000f087348 */ /* 0x000fea0003c00000 */
[----:B------:R0:W1:Y:S02]  /*dfb0*/  SHFL.IDX P6, R14, R13, R12, R11 ;  /* 0x0000000c0d0e7389 */ /* 0x00006400000c000b */
[----:B01----:R-:W-:Y:S01]  /*dfc0*/  ENDCOLLECTIVE ;  /* 0x000000000000791b */ /* 0x003fe20003800000 */
.L_x_15061:
        /* <DEDUP_REMOVED lines=12> */
.L_x_15062:
[----:B------:R-:W-:Y:S02]  /*e090*/  IMAD.MOV.U32 R13, RZ, RZ, R8 ;  /* 0x000000ffff0d7224 */ /* 0x000fe400078e0008 */
[----:B------:R-:W-:Y:S02]  /*e0a0*/  IMAD.MOV.U32 R12, RZ, RZ, 0x2 ;  /* 0x00000002ff0c7424 */ /* 0x000fe400078e00ff */
[----:B------:R-:W-:-:S07]  /*e0b0*/  IMAD.MOV.U32 R21, RZ, RZ, R14 ;  /* 0x000000ffff157224 */ /* 0x000fce00078e000e */
[----:B------:R-:W-:Y:S05]  /*e0c0*/  WARPSYNC.COLLECTIVE R15, `(.L_x_15063) ;  /* 0x000000000f087348 */ /* 0x000fea0003c00000 */
[----:B------:R0:W1:Y:S02]  /*e0d0*/  SHFL.IDX P6, R14, R13, R12, R11 ;  /* 0x0000000c0d0e7389 */ /* 0x00006400000c000b */
[----:B01----:R-:W-:Y:S01]  /*e0e0*/  ENDCOLLECTIVE ;  /* 0x000000000000791b */ /* 0x003fe20003800000 */
.L_x_15063:
[----:B------:R-:W-:-:S05]  /*e0f0*/  @!P1 LEA R2, P2, R16, R21, 0x1 ;  /* 0x0000001510029211 */ /* 0x000fca00078408ff */
[----:B------:R-:W-:-:S05]  /*e100*/  @!P1 IMAD.X R3, RZ, RZ, R10, P2 ;  /* 0x000000ffff039224 */ /* 0x000fca00010e060a */
[----:B------:R-:W-:Y:S01]  /*e110*/  @!PT LDS RZ, [RZ] ;  /* 0x00000000fffff984 */ /* 0x000fe20000000800 */
[----:B------:R-:W-:Y:S01]  /*e120*/  @!PT LDS RZ, [RZ] ;  /* 0x00000000fffff984 */ /* 0x000fe20000000800 */
[----:B------:R-:W-:Y:S01]  /*e130*/  @!PT LDS RZ, [RZ] ;  /* 0x00000000fffff984 */ /* 0x000fe20000000800 */
[----:B------:R0:W-:Y:S01]  /*e140*/  @!P1 LDGSTS.E.BYPASS.LTC128B.128 [R25+0x8c00], desc[UR38][R2.64], !P0 ;  /* 0x08c0000002199fae */ /* 0x0001e2000c101d66 */
[----:B------:R-:W-:Y:S02]  /*e150*/  MOV R13, R7 ;  /* 0x00000007000d7202 */ /* 0x000fe40000000f00 */
[----:B------:R-:W-:Y:S01]  /*e160*/  ISETP.GE.AND P1, PT, R9, R4, PT ;  /* 0x000000040900720c */ /* 0x000fe20003f26270 */
[----:B------:R-:W-:-:S12]  /*e170*/  IMAD.MOV.U32 R9, RZ, RZ, R14 ;  /* 0x000000ffff097224 */ /* 0x000fd800078e000e */
[----:B0-----:R-:W-:Y:S05]  /*e180*/  WARPSYNC.COLLECTIVE R15, `(.L_x_15064) ;  /* 0x000000000f087348 */ /* 0x001fea0003c00000 */
[----:B------:R1:W2:Y:S02]  /*e190*/  SHFL.IDX P6, R14, R13, R12, R11 ;  /* 0x0000000c0d0e7389 */ /* 0x0002a400000c000b */
[----:B012---:R-:W-:Y:S01]  /*e1a0*/  ENDCOLLECTIVE ;  /* 0x000000000000791b */ /* 0x007fe20003800000 */
.L_x_15064:
[----:B------:R-:W-:Y:S01]  /*e1b0*/  @!P1 LEA R20, R22, UR47, 0x1 ;  /* 0x0000002f16149c11 */ /* 0x000fe2000f8e08ff */
[----:B------:R-:W-:Y:S02]  /*e1c0*/  IMAD.MOV.U32 R13, RZ, RZ, R8 ;  /* 0x000000ffff0d7224 */ /* 0x000fe400078e0008 */
[----:B------:R-:W-:Y:S01]  /*e1d0*/  IMAD.MOV.U32 R12, RZ, RZ, 0x3 ;  /* 0x00000003ff0c7424 */ /* 0x000fe200078e00ff */
[----:B------:R-:W-:-:S13]  /*e1e0*/  @!P1 LEA R2, P2, R16, R14, 0x1 ;  /* 0x0000000e10029211 */ /* 0x000fda00078408ff */
[----:B------:R-:W-:Y:S05]  /*e1f0*/  WARPSYNC.COLLECTIVE R15, `(.L_x_15065) ;  /* 0x000000000f087348 */ /* 0x000fea0003c00000 */
[----:B------:R0:W1:Y:S02]  /*e200*/  SHFL.IDX P6, R14, R13, R12, R11 ;  /* 0x0000000c0d0e7389 */ /* 0x00006400000c000b */
[----:B01----:R-:W-:Y:S01]  /*e210*/  ENDCOLLECTIVE ;  /* 0x000000000000791b */ /* 0x003fe20003800000 */
.L_x_15065:
        /* <DEDUP_REMOVED lines=14> */
.L_x_15066:
[----:B------:R-:W-:Y:S02]  /*e300*/  IMAD.MOV.U32 R13, RZ, RZ, R8 ;  /* 0x000000ffff0d7224 */ /* 0x000fe400078e0008 */
[----:B------:R-:W-:Y:S02]  /*e310*/  IMAD.MOV.U32 R12, RZ, RZ, 0x4 ;  /* 0x00000004ff0c7424 */ /* 0x000fe400078e00ff */
[----:B------:R-:W-:-:S07]  /*e320*/  IMAD.MOV.U32 R21, RZ, RZ, R14 ;  /* 0x000000ffff157224 */ /* 0x000fce00078e000e */
[----:B------:R-:W-:Y:S05]  /*e330*/  WARPSYNC.COLLECTIVE R15, `(.L_x_15067) ;  /* 0x000000000f087348 */ /* 0x000fea0003c00000 */
[----:B------:R0:W1:Y:S02]  /*e340*/  SHFL.IDX P6, R14, R13, R12, R11 ;  /* 0x0000000c0d0e7389 */ /* 0x00006400000c000b */
[----:B01----:R-:W-:Y:S01]  /*e350*/  ENDCOLLECTIVE ;  /* 0x000000000000791b */ /* 0x003fe20003800000 */
.L_x_15067:
        /* <DEDUP_REMOVED lines=12> */
.L_x_15068:
[----:B------:R-:W-:Y:S01]  /*e420*/  @!P1 LEA R20, R22, UR47, 0x1 ;  /* 0x0000002f16149c11 */ /* 0x000fe2000f8e08ff */
[----:B------:R-:W-:Y:S02]  /*e430*/  IMAD.MOV.U32 R13, RZ, RZ, R8 ;  /* 0x000000ffff0d7224 */ /* 0x000fe400078e0008 */
[----:B------:R-:W-:Y:S01]  /*e440*/  IMAD.MOV.U32 R12, RZ, RZ, 0x5 ;  /* 0x00000005ff0c7424 */ /* 0x000fe200078e00ff */
[----:B------:R-:W-:-:S13]  /*e450*/  @!P1 LEA R2, P2, R16, R14, 0x1 ;  /* 0x0000000e10029211 */ /* 0x000fda00078408ff */
[----:B------:R-:W-:Y:S05]  /*e460*/  WARPSYNC.COLLECTIVE R15, `(.L_x_15069) ;  /* 0x000000000f087348 */ /* 0x000fea0003c00000 */
[----:B------:R0:W1:Y:S02]  /*e470*/  SHFL.IDX P6, R14, R13, R12, R11 ;  /* 0x0000000c0d0e7389 */ /* 0x00006400000c000b */
[----:B01----:R-:W-:Y:S01]  /*e480*/  ENDCOLLECTIVE ;  /* 0x000000000000791b */ /* 0x003fe20003800000 */
.L_x_15069:
[----:B------:R-:W-:Y:S02]  /*e490*/  @!P1 IMAD.X R3, RZ, RZ, R9, P2 ;  /* 0x000000ffff039224 */ /* 0x000fe400010e0609 */
        /* <DEDUP_REMOVED lines=8> */
[----:B------:R-:W-:Y:S02]  /*e520*/  @!P1 LEA R25, R22, UR47, 0x1 ;  /* 0x0000002f16199c11 */ /* 0x000fe4000f8e08ff */
[----:B0-----:R-:W-:-:S07]  /*e530*/  MOV R10, R14 ;  /* 0x0000000e000a7202 */ /* 0x001fce0000000f00 */
[----:B------:R-:W-:Y:S05]  /*e540*/  WARPSYNC.COLLECTIVE R15, `(.L_x_15070) ;  /* 0x000000000f087348 */ /* 0x000fea0003c00000 */
[----:B------:R0:W1:Y:S02]  /*e550*/  SHFL.IDX P6, R14, R13, R12, R11 ;  /* 0x0000000c0d0e7389 */ /* 0x00006400000c000b */
[----:B01----:R-:W-:Y:S01]  /*e560*/  ENDCOLLECTIVE ;  /* 0x000000000000791b */ /* 0x003fe20003800000 */
.L_x_15070:
[----:B------:R-:W-:Y:S02]  /*e570*/  IMAD.MOV.U32 R13, RZ, RZ, R8 ;  /* 0x000000ffff0d7224 */ /* 0x000fe400078e0008 */
[----:B------:R-:W-:Y:S02]  /*e580*/  IMAD.MOV.U32 R12, RZ, RZ, 0x6 ;  /* 0x00000006ff0c7424 */ /* 0x000fe400078e00ff */
[----:B------:R-:W-:-:S07]  /*e590*/  IMAD.MOV.U32 R21, RZ, RZ, R14 ;  /* 0x000000ffff157224 */ /* 0x000fce00078e000e */
[----:B------:R-:W-:Y:S05]  /*e5a0*/  WARPSYNC.COLLECTIVE R15, `(.L_x_15071) ;  /* 0x000000000f087348 */ /* 0x000fea0003c00000 */
[----:B------:R0:W1:Y:S02]  /*e5b0*/  SHFL.IDX P6, R14, R13, R12, R11 ;  /* 0x0000000c0d0e7389 */ /* 0x00006400000c000b */
[----:B01----:R-:W-:Y:S01]  /*e5c0*/  ENDCOLLECTIVE ;  /* 0x000000000000791b */ /* 0x003fe20003800000 */
.L_x_15071:
        /* <DEDUP_REMOVED lines=12> */
.L_x_15072:
[----:B------:R-:W-:Y:S01]  /*e690*/  @!P1 LEA R10, R22, UR47, 0x1 ;  /* 0x0000002f160a9c11 */ /* 0x000fe2000f8e08ff */
[----:B------:R-:W-:Y:S02]  /*e6a0*/  IMAD.MOV.U32 R13, RZ, RZ, R8 ;  /* 0x000000ffff0d7224 */ /* 0x000fe400078e0008 */
[----:B------:R-:W-:Y:S01]  /*e6b0*/  IMAD.MOV.U32 R12, RZ, RZ, 0x7 ;  /* 0x00000007ff0c7424 */ /* 0x000fe200078e00ff */
[----:B------:R-:W-:-:S13]  /*e6c0*/  @!P1 LEA R2, P2, R16, R14, 0x1 ;  /* 0x0000000e10029211 */ /* 0x000fda00078408ff */
[----:B------:R-:W-:Y:S05]  /*e6d0*/  WARPSYNC.COLLECTIVE R15, `(.L_x_15073) ;  /* 0x000000000f087348 */ /* 0x000fea0003c00000 */
[----:B------:R0:W1:Y:S02]  /*e6e0*/  SHFL.IDX P6, R14, R13, R12, R11 ;  /* 0x0000000c0d0e7389 */ /* 0x00006400000c000b */
[----:B01----:R-:W-:Y:S01]  /*e6f0*/  ENDCOLLECTIVE ;  /* 0x000000000000791b */ /* 0x003fe20003800000 */
.L_x_15073:
[----:B------:R-:W-:-:S05]  /*e700*/  @!P1 IADD3.X R3, RZ, R9, RZ, P2, !PT ;  /* 0x00000009ff039210 */ /* 0x000fca00017fe4ff */
[----:B------:R-:W-:Y:S01]  /*e710*/  @!PT LDS RZ, [RZ] ;  /* 0x00000000fffff984 */ /* 0x000fe20000000800 */
[----:B------:R-:W-:Y:S01]  /*e720*/  @!PT LDS RZ, [RZ] ;  /* 0x00000000fffff984 */ /* 0x000fe20000000800 */
[----:B------:R-:W-:Y:S01]  /*e730*/  @!PT LDS RZ, [RZ] ;  /* 0x00000000fffff984 */ /* 0x000fe20000000800 */
[----:B------:R0:W-:Y:S01]  /*e740*/  @!P1 LDGSTS.E.BYPASS.LTC128B.128 [R10+0xb400], desc[UR38][R2.64], !P0 ;  /* 0x0b400000020a9fae */ /* 0x0001e2000c101d66 */
[----:B------:R-:W-:Y:S02]  /*e750*/  IMAD.MOV.U32 R13, RZ, RZ, R7 ;  /* 0x000000ffff0d7224 */ /* 0x000fe400078e0007 */
[C---:B------:R-:W-:Y:S02]  /*e760*/  VIADD R7, R5.reuse, 0x80 ;  /* 0x0000008005077836 */ /* 0x040fe40000000000 */
[----:B0-----:R-:W-:Y:S02]  /*e770*/  VIADD R3, R5, 0x70 ;  /* 0x0000007005037836 */ /* 0x001fe40000000000 */
[----:B------:R-:W-:-:S03]  /*e780*/  IMAD.MOV.U32 R8, RZ, RZ, R14 ;  /* 0x000000ffff087224 */ /* 0x000fc600078e000e */
[----:B------:R-:W-:-:S13]  /*e790*/  ISETP.GE.AND P1, PT, R3, R4, PT ;  /* 0x000000040300720c */ /* 0x000fda0003f26270 */
[----:B------:R-:W-:Y:S05]  /*e7a0*/  WARPSYNC.COLLECTIVE R15, `(.L_x_15074) ;  /* 0x000000000f087348 */ /* 0x000fea0003c00000 */
[----:B------:R0:W1:Y:S02]  /*e7b0*/  SHFL.IDX P6, R14, R13, R12, R11 ;  /* 0x0000000c0d0e7389 */ /* 0x00006400000c000b */
[----:B01----:R-:W-:Y:S01]  /*e7c0*/  ENDCOLLECTIVE ;  /* 0x000000000000791b */ /* 0x003fe20003800000 */
.L_x_15074:
[----:B------:R-:W-:Y:S01]  /*e7d0*/  @!P1 LEA R25, R22, UR47, 0x1 ;  /* 0x0000002f16199c11 */ /* 0x000fe2000f8e08ff */
[----:B------:R-:W-:Y:S01]  /*e7e0*/  IMAD.MOV.U32 R13, RZ, RZ, R6 ;  /* 0x000000ffff0d7224 */ /* 0x000fe200078e0006 */
[----:B------:R-:W-:Y:S02]  /*e7f0*/  MOV R12, RZ ;  /* 0x000000ff000c7202 */ /* 0x000fe40000000f00 */
[----:B------:R-:W-:-:S13]  /*e800*/  @!P1 LEA R2, P2, R16, R14, 0x1 ;  /* 0x0000000e10029211 */ /* 0x000fda00078408ff */
[----:B------:R-:W-:Y:S05]  /*e810*/  WARPSYNC.COLLECTIVE R15, `(.L_x_15075) ;  /* 0x000000000f087348 */ /* 0x000fea0003c00000 */
[----:B------:R0:W1:Y:S02]  /*e820*/  SHFL.IDX P6, R14, R13, R12, R11 ;  /* 0x0000000c0d0e7389 */ /* 0x00006400000c000b */
[----:B01----:R-:W-:Y:S01]  /*e830*/  ENDCOLLECTIVE ;  /* 0x000000000000791b */ /* 0x003fe20003800000 */
.L_x_15075:
        /* <DEDUP_REMOVED lines=12> */
.L_x_15076:
[----:B------:R-:W-:Y:S02]  /*e900*/  IMAD.MOV.U32 R13, RZ, RZ, R6 ;  /* 0x000000ffff0d7224 */ /* 0x000fe400078e0006 */
[----:B------:R-:W-:Y:S02]  /*e910*/  IMAD.MOV.U32 R12, RZ, RZ, 0x1 ;  /* 0x00000001ff0c7424 */ /* 0x000fe400078e00ff */
[----:B------:R-:W-:-:S07]  /*e920*/  IMAD.MOV.U32 R21, RZ, RZ, R14 ;  /* 0x000000ffff157224 */ /* 0x000fce00078e000e */
[----:B------:R-:W-:Y:S05]  /*e930*/  WARPSYNC.COLLECTIVE R15, `(.L_x_15077) ;  /* 0x000000000f087348 */ /* 0x000fea0003c00000 */
[----:B------:R0:W1:Y:S02]  /*e940*/  SHFL.IDX P6, R14, R13, R12, R11 ;  /* 0x0000000c0d0e7389 */ /* 0x00006400000c000b */
[----:B01----:R-:W-:Y:S01]  /*e950*/  ENDCOLLECTIVE ;  /* 0x000000000000791b */ /* 0x003fe20003800000 */
.L_x_15077:
[----:B------:R-:W-:Y:S02]  /*e960*/  @!P1 LEA R2, P2, R16, R21, 0x1 ;  /* 0x0000001510029211 */ /* 0x000fe400078408ff */
[----:B------:R-:W-:-:S03]  /*e970*/  @!P1 LEA R21, R22, UR47, 0x1 ;  /* 0x0000002f16159c11 */ /* 0x000fc6000f8e08ff */
        /* <DEDUP_REMOVED lines=11> */
.L_x_15078:
[----:B------:R-:W-:Y:S02]  /*ea30*/  IMAD.MOV.U32 R13, RZ, RZ, R6 ;  /* 0x000000ffff0d7224 */ /* 0x000fe400078e0006 */
[----:B------:R-:W-:Y:S02]  /*ea40*/  IMAD.MOV.U32 R12, RZ, RZ, 0x2 ;  /* 0x00000002ff0c7424 */ /* 0x000fe400078e00ff */
[----:B------:R-:W-:-:S07]  /*ea50*/  IMAD.MOV.U32 R9, RZ, RZ, R14 ;  /* 0x000000ffff097224 */ /* 0x000fce00078e000e */
[----:B------:R-:W-:Y:S05]  /*ea60*/  WARPSYNC.COLLECTIVE R15, `(.L_x_15079) ;  /* 0x000000000f087348 */ /* 0x000fea0003c00000 */
[----:B------:R0:W1:Y:S02]  /*ea70*/  SHFL.IDX P6, R14, R13, R12, R11 ;  /* 0x0000000c0d0e7389 */ /* 0x00006400000c000b */
[----:B01----:R-:W-:Y:S01]  /*ea80*/  ENDCOLLECTIVE ;  /* 0x000000000000791b */ /* 0x003fe20003800000 */
.L_x_15079:
        /* <DEDUP_REMOVED lines=12> */
.L_x_15080:
        /* <DEDUP_REMOVED lines=8> */
.L_x_15081:
        /* <DEDUP_REMOVED lines=11> */
.L_x_15082:
[----:B------:R-:W-:Y:S05]  /*ec80*/  BRA `(.L_x_15083) ;  /* 0xffffffc800947947 */ /* 0x000fea000383ffff */
.L_x_15006:
[----:B0-----:R-:W-:-:S04]  /*ec90*/  IMAD.U32 R3, RZ, RZ, UR47 ;  /* 0x0000002fff037e24 */ /* 0x001fc8000f8e00ff */
[----:B------:R0:W1:Y:S03]  /*eca0*/  SYNCS.PHASECHK.TRANS64.TRYWAIT P0, [R3+URZ+0x16820], R0 ;  /* 0x01682000030075a7 */ /* 0x000066000800017f */
[----:B-1----:R-:W-:Y:S05]  /*ecb0*/  @!P0 NANOSLEEP.SYNCS 0x989680 ;  /* 0x009896800000895d */ /* 0x002fea0003900000 */
[----:B------:R-:W1:Y:S02]  /*ecc0*/  @!P0 SYNCS.PHASECHK.TRANS64 P0, [R3+URZ+0x16820], R0 ;  /* 0x01682000030085a7 */ /* 0x000e64000800007f */
[----:B-1----:R-:W-:Y:S05]  /*ecd0*/  @!P0 BRA `(.L_x_15006) ;  /* 0xfffffffc00ec8947 */ /* 0x002fea000383ffff */
[----:B------:R-:W-:Y:S05]  /*ece0*/  BRA `(.L_x_15084) ;  /* 0xffffffc800c47947 */ /* 0x000fea000383ffff */
.L_x_15010:
[----:B0-----:R0:W1:Y:S02]  /*ecf0*/  SYNCS.PHASECHK.TRANS64.TRYWAIT P0, [R7+URZ+0x16840], R2 ;  /* 0x01684002070075a7 */ /* 0x001064000800017f */
[----:B-1----:R-:W-:Y:S05]  /*ed00*/  @!P0 NANOSLEEP.SYNCS 0x989680 ;  /* 0x009896800000895d */ /* 0x002fea0003900000 */
[----:B------:R-:W1:Y:S02]  /*ed10*/  @!P0 SYNCS.PHASECHK.TRANS64 P0, [R7+URZ+0x16840], R2 ;  /* 0x01684002070085a7 */ /* 0x000e64000800007f */
[----:B-1----:R-:W-:Y:S05]  /*ed20*/  @!P0 BRA `(.L_x_15010) ;  /* 0xfffffffc00f08947 */ /* 0x002fea000383ffff */
[----:B------:R-:W-:Y:S05]  /*ed30*/  BRA `(.L_x_15085) ;  /* 0xffffffcc00a87947 */ /* 0x000fea000383ffff */
.L_x_15011:
        /* <DEDUP_REMOVED lines=8> */
.L_x_15087:
[----:B------:R-:W-:Y:S05]  /*edc0*/  BSYNC B1 ;  /* 0x0000000000017941 */ /* 0x000fea0003800000 */
.L_x_15086:
[----:B------:R-:W-:Y:S01]  /*edd0*/  IMAD.MOV.U32 R13, RZ, RZ, R10 ;  /* 0x000000ffff0d7224 */ /* 0x000fe200078e000a */
[----:B------:R-:W-:Y:S01]  /*ede0*/  MOV R3, R14 ;  /* 0x0000000e00037202 */ /* 0x000fe20000000f00 */
[----:B------:R-:W-:Y:S01]  /*edf0*/  IMAD.MOV.U32 R12, RZ, RZ, RZ ;  /* 0x000000ffff0c7224 */ /* 0x000fe200078e00ff */
[----:B------:R-:W-:Y:S01]  /*ee00*/  LEA R9, R9, UR47, 0x1 ;  /* 0x0000002f09097c11 */ /* 0x000fe2000f8e08ff */
[----:B------:R-:W-:Y:S02]  /*ee10*/  IMAD.MOV.U32 R11, RZ, RZ, 0x181f ;  /* 0x0000181fff0b7424 */ /* 0x000fe400078e00ff */
[----:B------:R-:W-:-:S07]  /*ee20*/  IMAD.MOV.U32 R15, RZ, RZ, -0x1 ;  /* 0xffffffffff0f7424 */ /* 0x000fce00078e00ff */
[----:B------:R-:W-:Y:S05]  /*ee30*/  WARPSYNC.COLLECTIVE R15, `(.L_x_15088) ;  /* 0x000000000f087348 */ /* 0x000fea0003c00000 */
[----:B------:R0:W1:Y:S02]  /*ee40*/  SHFL.IDX P6, R14, R13, R12, R11 ;  /* 0x0000000c0d0e7389 */ /* 0x00006400000c000b */
[----:B01----:R-:W-:Y:S01]  /*ee50*/  ENDCOLLECTIVE ;  /* 0x000000000000791b */ /* 0x003fe20003800000 */
.L_x_15088:
        /* <DEDUP_REMOVED lines=10> */
.L_x_15089:
        /* <DEDUP_REMOVED lines=9> */
.L_x_15090:
[----:B------:R-:W-:Y:S02]  /*ef90*/  IMAD.SHL.U32 R15, R16, 0x2, RZ ;  /* 0x00000002100f7824 */ /* 0x000fe400078e00ff */
        /* <DEDUP_REMOVED lines=9> */
.L_x_15091:
        /* <DEDUP_REMOVED lines=9> */
.L_x_15092:
        /* <DEDUP_REMOVED lines=10> */
.L_x_15093:
        /* <DEDUP_REMOVED lines=9> */
.L_x_15094:
        /* <DEDUP_REMOVED lines=10> */
.L_x_15095:
        /* <DEDUP_REMOVED lines=9> */
.L_x_15096:
        /* <DEDUP_REMOVED lines=10> */
.L_x_15097:
        /* <DEDUP_REMOVED lines=9> */
.L_x_15098:
[----:B------:R-:W-:Y:S01]  /*f450*/  SHF.L.U32 R15, R16, 0x1, RZ ;  /* 0x00000001100f7819 */ /* 0x000fe200000006ff */
        /* <DEDUP_REMOVED lines=9> */
.L_x_15099:
        /* <DEDUP_REMOVED lines=9> */
.L_x_15100:
        /* <DEDUP_REMOVED lines=10> */
.L_x_15101:
        /* <DEDUP_REMOVED lines=9> */
.L_x_15102:
[----:B------:R-:W-:Y:S05]  /*f6b0*/  BRA `(.L_x_15103) ;  /* 0xffffffc8005c7947 */ /* 0x000fea000383ffff */
.L_x_15016:
[----:B0-----:R0:W1:Y:S02]  /*f6c0*/  SYNCS.PHASECHK.TRANS64.TRYWAIT P0, [R7+URZ+0x16860], R2 ;  /* 0x01686002070075a7 */ /* 0x001064000800017f */
[----:B-1----:R-:W-:Y:S05]  /*f6d0*/  @!P0 NANOSLEEP.SYNCS 0x989680 ;  /* 0x009896800000895d */ /* 0x002fea0003900000 */
[----:B------:R-:W1:Y:S02]  /*f6e0*/  @!P0 SYNCS.PHASECHK.TRANS64 P0, [R7+URZ+0x16860], R2 ;  /* 0x01686002070085a7 */ /* 0x000e64000800007f */
[----:B-1----:R-:W-:Y:S05]  /*f6f0*/  @!P0 BRA `(.L_x_15016) ;  /* 0xfffffffc00f08947 */ /* 0x002fea000383ffff */
[----:B------:R-:W-:Y:S05]  /*f700*/  BRA `(.L_x_15104) ;  /* 0xffffffc800bc7947 */ /* 0x000fea000383ffff */
.L_x_15017:
        /* <DEDUP_REMOVED lines=8> */
.L_x_15106:
[----:B------:R-:W-:Y:S05]  /*f790*/  BSYNC B1 ;  /* 0x0000000000017941 */ /* 0x000fea0003800000 */
.L_x_15105:
        /* <DEDUP_REMOVED lines=10> */
.L_x_15107:
[----:B------:R-:W-:Y:S01]  /*f840*/  IMAD.MOV.U32 R13, RZ, RZ, R18 ;  /* 0x000000ffff0d7224 */ /* 0x000fe200078e0012 */
[----:B------:R-:W-:Y:S02]  /*f850*/  MOV R12, 0x1 ;  /* 0x00000001000c7802 */ /* 0x000fe40000000f00 */
[----:B------:R-:W-:-:S13]  /*f860*/  IADD3 R2, P0, R14, R19, RZ ;  /* 0x000000130e027210 */ /* 0x000fda0007f1e0ff */
[----:B------:R-:W-:Y:S05]  /*f870*/  WARPSYNC.COLLECTIVE R15, `(.L_x_15108) ;  /* 0x000000000f087348 */ /* 0x000fea0003c00000 */
[----:B------:R0:W1:Y:S02]  /*f880*/  SHFL.IDX P6, R14, R13, R12, R11 ;  /* 0x0000000c0d0e7389 */ /* 0x00006400000c000b */
[----:B01----:R-:W-:Y:S01]  /*f890*/  ENDCOLLECTIVE ;  /* 0x000000000000791b */ /* 0x003fe20003800000 */
.L_x_15108:
        /* <DEDUP_REMOVED lines=11> */
.L_x_15109:
        /* <DEDUP_REMOVED lines=9> */
.L_x_15110:
        /* <DEDUP_REMOVED lines=10> */
.L_x_15111:
        /* <DEDUP_REMOVED lines=8> */
.L_x_15112:
        /* <DEDUP_REMOVED lines=10> */
.L_x_15113:
[----:B------:R-:W-:Y:S01]  /*fba0*/  MOV R13, R18 ;  /* 0x00000012000d7202 */ /* 0x000fe20000000f00 */
        /* <DEDUP_REMOVED lines=8> */
.L_x_15114:
        /* <DEDUP_REMOVED lines=10> */
.L_x_15115:
        /* <DEDUP_REMOVED lines=8> */
.L_x_15116:
        /* <DEDUP_REMOVED lines=10> */
.L_x_15117:
        /* <DEDUP_REMOVED lines=9> */
.L_x_15118:
        /* <DEDUP_REMOVED lines=10> */
.L_x_15119:
[----:B------:R-:W-:Y:S01]  /*ff20*/  IMAD.MOV.U32 R13, RZ, RZ, R18 ;  /* 0x000000ffff0d7224 */ /* 0x000fe200078e0012 */
[----:B------:R-:W-:-:S04]  /*ff30*/  MOV R12, R14 ;  /* 0x0000000e000c7202 */ /* 0x000fc80000000f00 */
[----:B------:R-:W-:Y:S01]  /*ff40*/  IADD3 R2, P0, R12, R19, RZ ;  /* 0x000000130c027210 */ /* 0x000fe20007f1e0ff */
[----:B------:R-:W-:-:S04]  /*ff50*/  IMAD.MOV.U32 R12, RZ, RZ, 0x7 ;  /* 0x00000007ff0c7424 */ /* 0x000fc800078e00ff */
[----:B------:R-:W-:-:S08]  /*ff60*/  IMAD.X R3, RZ, RZ, R10, P0 ;  /* 0x000000ffff037224 */ /* 0x000fd000000e060a */
[----:B------:R-:W-:Y:S05]  /*ff70*/  WARPSYNC.COLLECTIVE R15, `(.L_x_15120) ;  /* 0x000000000f087348 */ /* 0x000fea0003c00000 */
[----:B------:R0:W1:Y:S02]  /*ff80*/  SHFL.IDX P6, R14, R13, R12, R11 ;  /* 0x0000000c0d0e7389 */ /* 0x00006400000c000b */
[----:B01----:R-:W-:Y:S01]  /*ff90*/  ENDCOLLECTIVE ;  /* 0x000000000000791b */ /* 0x003fe20003800000 */
.L_x_15120:
        /* <DEDUP_REMOVED lines=9> */
.L_x_15121:
[----:B------:R-:W-:Y:S05]  /*10030*/  BRA `(.L_x_15122) ;  /* 0xffffffc400387947 */ /* 0x000fea000383ffff */
.L_x_15023:
[----:B0-----:R0:W1:Y:S02]  /*10040*/  SYNCS.PHASECHK.TRANS64.TRYWAIT P0, [R0+URZ+0x16860], R3 ;  /* 0x01686003000075a7 */ /* 0x001064000800017f */
[----:B-1----:R-:W-:Y:S05]  /*10050*/  @!P0 NANOSLEEP.SYNCS 0x989680 ;  /* 0x009896800000895d */ /* 0x002fea0003900000 */
[----:B------:R-:W1:Y:S02]  /*10060*/  @!P0 SYNCS.PHASECHK.TRANS64 P0, [R0+URZ+0x16860], R3 ;  /* 0x01686003000085a7 */ /* 0x000e64000800007f */
[----:B-1----:R-:W-:Y:S05]  /*10070*/  @!P0 BRA `(.L_x_15023) ;  /* 0xfffffffc00f08947 */ /* 0x002fea000383ffff */
[----:B------:R-:W-:Y:S05]  /*10080*/  BRA `(.L_x_15123) ;  /* 0xffffffc800347947 */ /* 0x000fea000383ffff */
.L_x_15024:
        /* <DEDUP_REMOVED lines=8> */
.L_x_15125:
[----:B------:R-:W-:Y:S05]  /*10110*/  BSYNC B0 ;  /* 0x0000000000007941 */ /* 0x000fea0003800000 */
.L_x_15124:
        /* <DEDUP_REMOVED lines=9> */
.L_x_15126:
        /* <DEDUP_REMOVED lines=10> */
.L_x_15127:
        /* <DEDUP_REMOVED lines=11> */
.L_x_15128:
[----:B------:R-:W-:Y:S02]  /*10300*/  IMAD.MOV.U32 R13, RZ, RZ, R18 ;  /* 0x000000ffff0d7224 */ /* 0x000fe400078e0012 */
[----:B------:R-:W-:Y:S02]  /*10310*/  IMAD.MOV.U32 R12, RZ, RZ, 0x2 ;  /* 0x00000002ff0c7424 */ /* 0x000fe400078e00ff */
[----:B------:R-:W-:-:S07]  /*10320*/  IMAD.MOV.U32 R9, RZ, RZ, R14 ;  /* 0x000000ffff097224 */ /* 0x000fce00078e000e */
[----:B------:R-:W-:Y:S05]  /*10330*/  WARPSYNC.COLLECTIVE R15, `(.L_x_15129) ;  /* 0x000000000f087348 */ /* 0x000fea0003c00000 */
[----:B------:R0:W1:Y:S02]  /*10340*/  SHFL.IDX P6, R14, R13, R12, R11 ;  /* 0x0000000c0d0e7389 */ /* 0x00006400000c000b */
[----:B01----:R-:W-:Y:S01]  /*10350*/  ENDCOLLECTIVE ;  /* 0x000000000000791b */ /* 0x003fe20003800000 */
.L_x_15129:
        /* <DEDUP_REMOVED lines=12> */
.L_x_15130:
[----:B------:R-:W-:Y:S02]  /*10420*/  IMAD.MOV.U32 R13, RZ, RZ, R18 ;  /* 0x000000ffff0d7224 */ /* 0x000fe400078e0012 */
[----:B------:R-:W-:Y:S01]  /*10430*/  IMAD.MOV.U32 R12, RZ, RZ, 0x3 ;  /* 0x00000003ff0c7424 */ /* 0x000fe200078e00ff */
[----:B------:R-:W-:-:S07]  /*10440*/  MOV R21, R14 ;  /* 0x0000000e00157202 */ /* 0x000fce0000000f00 */
[----:B------:R-:W-:Y:S05]  /*10450*/  WARPSYNC.COLLECTIVE R15, `(.L_x_15131) ;  /* 0x000000000f087348 */ /* 0x000fea0003c00000 */
[----:B------:R0:W1:Y:S02]  /*10460*/  SHFL.IDX P6, R14, R13, R12, R11 ;  /* 0x0000000c0d0e7389 */ /* 0x00006400000c000b */
[----:B01----:R-:W-:Y:S01]  /*10470*/  ENDCOLLECTIVE ;  /* 0x000000000000791b */ /* 0x003fe20003800000 */
.L_x_15131:
        /* <DEDUP_REMOVED lines=12> */
.L_x_15132:
[----:B------:R-:W-:Y:S02]  /*10540*/  IMAD.MOV.U32 R13, RZ, RZ, R18 ;  /* 0x000000ffff0d7224 */ /* 0x000fe400078e0012 */
[----:B------:R-:W-:Y:S01]  /*10550*/  IMAD.MOV.U32 R12, RZ, RZ, 0x4 ;  /* 0x00000004ff0c7424 */ /* 0x000fe200078e00ff */
[----:B------:R-:W-:-:S13]  /*10560*/  IADD3 R2, P1, R14, R16, RZ ;  /* 0x000000100e027210 */ /* 0x000fda0007f3e0ff */
[----:B------:R-:W-:Y:S05]  /*10570*/  WARPSYNC.COLLECTIVE R15, `(.L_x_15133) ;  /* 0x000000000f087348 */ /* 0x000fea0003c00000 */
[----:B------:R0:W1:Y:S02]  /*10580*/  SHFL.IDX P6, R14, R13, R12, R11 ;  /* 0x0000000c0d0e7389 */ /* 0x00006400000c000b */
[----:B01----:R-:W-:Y:S01]  /*10590*/  ENDCOLLECTIVE ;  /* 0x000000000000791b */ /* 0x003fe20003800000 */
.L_x_15133:
[----:B------:R-:W-:Y:S02]  /*105a0*/  IMAD.X R3, RZ, RZ, R10, P1 ;  /* 0x000000ffff037224 */ /* 0x000fe400008e060a */
[----:B------:R-:W-:-:S03]  /*105b0*/  IMAD.MOV.U32 R10, RZ, RZ, RZ ;  /* 0x000000ffff0a7224 */ /* 0x000fc600078e00ff */
        /* <DEDUP_REMOVED lines=10> */
.L_x_15134:
[----:B------:R-:W-:Y:S02]  /*10660*/  IMAD.MOV.U32 R13, RZ, RZ, R18 ;  /* 0x000000ffff0d7224 */ /* 0x000fe400078e0012 */
[----:B------:R-:W-:Y:S02]  /*10670*/  IMAD.MOV.U32 R12, RZ, RZ, 0x5 ;  /* 0x00000005ff0c7424 */ /* 0x000fe400078e00ff */
[----:B------:R-:W-:-:S07]  /*10680*/  IMAD.MOV.U32 R23, RZ, RZ, R14 ;  /* 0x000000ffff177224 */ /* 0x000fce00078e000e */
[----:B------:R-:W-:Y:S05]  /*10690*/  WARPSYNC.COLLECTIVE R15, `(.L_x_15135) ;  /* 0x000000000f087348 */ /* 0x000fea0003c00000 */
[----:B------:R0:W1:Y:S02]  /*106a0*/  SHFL.IDX P6, R14, R13, R12, R11 ;  /* 0x0000000c0d0e7389 */ /* 0x00006400000c000b */
[----:B01----:R-:W-:Y:S01]  /*106b0*/  ENDCOLLECTIVE ;  /* 0x000000000000791b */ /* 0x003fe20003800000 */
.L_x_15135:
        /* <DEDUP_REMOVED lines=12> */
.L_x_15136:
[----:B------:R-:W-:Y:S02]  /*10780*/  IMAD.MOV.U32 R13, RZ, RZ, R18 ;  /* 0x000000ffff0d7224 */ /* 0x000fe400078e0012 */
[----:B------:R-:W-:Y:S02]  /*10790*/  IMAD.MOV.U32 R12, RZ, RZ, 0x6 ;  /* 0x00000006ff0c7424 */ /* 0x000fe400078e00ff */
[----:B------:R-:W-:-:S07]  /*107a0*/  IMAD.MOV.U32 R25, RZ, RZ, R14 ;  /* 0x000000ffff197224 */ /* 0x000fce00078e000e */
[----:B------:R-:W-:Y:S05]  /*107b0*/  WARPSYNC.COLLECTIVE R15, `(.L_x_15137) ;  /* 0x000000000f087348 */ /* 0x000fea0003c00000 */
[----:B------:R0:W1:Y:S02]  /*107c0*/  SHFL.IDX P6, R14, R13, R12, R11 ;  /* 0x0000000c0d0e7389 */ /* 0x00006400000c000b */
[----:B01----:R-:W-:Y:S01]  /*107d0*/  ENDCOLLECTIVE ;  /* 0x000000000000791b */ /* 0x003fe20003800000 */
.L_x_15137:
        /* <DEDUP_REMOVED lines=12> */
.L_x_15138:
[----:B------:R-:W-:Y:S02]  /*108a0*/  IMAD.MOV.U32 R13, RZ, RZ, R18 ;  /* 0x000000ffff0d7224 */ /* 0x000fe400078e0012 */
[----:B------:R-:W-:Y:S02]  /*108b0*/  IMAD.MOV.U32 R12, RZ, RZ, 0x7 ;  /* 0x00000007ff0c7424 */ /* 0x000fe400078e00ff */
[----:B------:R-:W-:-:S07]  /*108c0*/  IMAD.MOV.U32 R27, RZ, RZ, R14 ;  /* 0x000000ffff1b7224 */ /* 0x000fce00078e000e */
[----:B------:R-:W-:Y:S05]  /*108d0*/  WARPSYNC.COLLECTIVE R15, `(.L_x_15139) ;  /* 0x000000000f087348 */ /* 0x000fea0003c00000 */
[----:B------:R0:W1:Y:S02]  /*108e0*/  SHFL.IDX P6, R14, R13, R12, R11 ;  /* 0x0000000c0d0e7389 */ /* 0x00006400000c000b */
[----:B01----:R-:W-:Y:S01]  /*108f0*/  ENDCOLLECTIVE ;  /* 0x000000000000791b */ /* 0x003fe20003800000 */
.L_x_15139:
[----:B------:R-:W-:-:S05]  /*10900*/  IADD3 R2, P1, R27, R16, RZ ;  /* 0x000000101b027210 */ /* 0x000fca0007f3e0ff */
[----:B------:R-:W-:-:S05]  /*10910*/  IMAD.X R3, RZ, RZ, R22, P1 ;  /* 0x000000ffff037224 */ /* 0x000fca00008e0616 */
[----:B------:R-:W-:Y:S01]  /*10920*/  @!PT LDS RZ, [RZ] ;  /* 0x00000000fffff984 */ /* 0x000fe20000000800 */
[----:B------:R-:W-:Y:S01]  /*10930*/  @!PT LDS RZ, [RZ] ;  /* 0x00000000fffff984 */ /* 0x000fe20000000800 */
[----:B------:R-:W-:Y:S01]  /*10940*/  @!PT LDS RZ, [RZ] ;  /* 0x00000000fffff984 */ /* 0x000fe20000000800 */
[----:B------:R0:W-:Y:S01]  /*10950*/  LDGSTS.E.BYPASS.LTC128B.128 [R4+0x3400], desc[UR38][R2.64], !P2 ;  /* 0x0340000002047fae */ /* 0x0001e2000d101d66 */
[----:B------:R-:W-:Y:S01]  /*10960*/  IMAD.MOV.U32 R13, RZ, RZ, R17 ;  /* 0x000000ffff0d7224 */ /* 0x000fe200078e0011 */
[----:B------:R-:W-:-:S07]  /*10970*/  MOV R18, R14 ;  /* 0x0000000e00127202 */ /* 0x000fce0000000f00 */
[----:B0-----:R-:W-:Y:S05]  /*10980*/  WARPSYNC.COLLECTIVE R15, `(.L_x_15140) ;  /* 0x000000000f087348 */ /* 0x001fea0003c00000 */
[----:B------:R1:W2:Y:S02]  /*10990*/  SHFL.IDX P6, R14, R13, R12, R11 ;  /* 0x0000000c0d0e7389 */ /* 0x0002a400000c000b */
[----:B012---:R-:W-:Y:S01]  /*109a0*/  ENDCOLLECTIVE ;  /* 0x000000000000791b */ /* 0x007fe20003800000 */
.L_x_15140:
[----:B------:R-:W-:Y:S05]  /*109b0*/  BRA `(.L_x_15141) ;  /* 0xffffffc000b87947 */ /* 0x000fea000383ffff */
.L_x_15027:
[----:B0-----:R0:W1:Y:S02]  /*109c0*/  SYNCS.PHASECHK.TRANS64.TRYWAIT P0, [R7+URZ+0x16820], R10 ;  /* 0x0168200a070075a7 */ /* 0x001064000800017f */
[----:B-1----:R-:W-:Y:S05]  /*109d0*/  @!P0 NANOSLEEP.SYNCS 0x989680 ;  /* 0x009896800000895d */ /* 0x002fea0003900000 */
[----:B------:R-:W1:Y:S02]  /*109e0*/  @!P0 SYNCS.PHASECHK.TRANS64 P0, [R7+URZ+0x16820], R10 ;  /* 0x0168200a070085a7 */ /* 0x000e64000800007f */
[----:B-1----:R-:W-:Y:S05]  /*109f0*/  @!P0 BRA `(.L_x_15027) ;  /* 0xfffffffc00f08947 */ /* 0x002fea000383ffff */
[----:B------:R-:W-:Y:S05]  /*10a00*/  BRA `(.L_x_15142) ;  /* 0xffffffc400287947 */ /* 0x000fea000383ffff */
.L_x_15028:
        /* <DEDUP_REMOVED lines=11> */
.L_x_15144:
[----:B------:R-:W-:Y:S05]  /*10ac0*/  BSYNC B0 ;  /* 0x0000000000007941 */ /* 0x000fea0003800000 */
.L_x_15143:
[----:B------:R-:W-:Y:S05]  /*10ad0*/  BRA `(.L_x_15145) ;  /* 0xffffffc4000c7947 */ /* 0x000fea000383ffff */
.L_x_15029:
[----:B------:R-:W-:Y:S01]  /*10ae0*/  BSSY B0, `(.L_x_15146) ;  /* 0x0000006000007945 */ /* 0x000fe20003800000 */
[----:B------:R-:W-:-:S07]  /*10af0*/  IMAD.MOV.U32 R15, RZ, RZ, -0x1 ;  /* 0xffffffffff0f7424 */ /* 0x000fce00078e00ff */
[----:B01---5:R-:W-:Y:S05]  /*10b00*/  WARPSYNC.COLLECTIVE R15, `(.L_x_15147) ;  /* 0x000000000f0c7348 */ /* 0x023fea0003c00000 */
[----:B------:R-:W-:Y:S02]  /*10b10*/  ELECT P6, UR62, PT ;  /* 0x00000000003e782f */ /* 0x000fe400038c0000 */
[----:B------:R-:W-:Y:S01]  /*10b20*/  MOV R14, UR62 ;  /* 0x0000003e000e7c02 */ /* 0x000fe20008000f00 */
[----:B01---5:R-:W-:Y:S10]  /*10b30*/  ENDCOLLECTIVE ;  /* 0x000000000000791b */ /* 0x023ff40003800000 */
.L_x_15147:
[----:B------:R-:W-:Y:S05]  /*10b40*/  BSYNC B0 ;  /* 0x0000000000007941 */ /* 0x000fea0003800000 */
.L_x_15146:
[----:B------:R-:W-:Y:S05]  /*10b50*/  BRA `(.L_x_15148) ;  /* 0xffffffc400007947 */ /* 0x000fea000383ffff */
.L_x_15031:
[----:B-1----:R1:W2:Y:S02]  /*10b60*/  SYNCS.PHASECHK.TRANS64.TRYWAIT P1, [R5+URZ+0x16840], R4 ;  /* 0x01684004050075a7 */ /* 0x0022a4000802017f */
[----:B--2---:R-:W-:Y:S05]  /*10b70*/  @!P1 NANOSLEEP.SYNCS 0x989680 ;  /* 0x009896800000995d */ /* 0x004fea0003900000 */
[----:B------:R-:W2:Y:S02]  /*10b80*/  @!P1 SYNCS.PHASECHK.TRANS64 P1, [R5+URZ+0x16840], R4 ;  /* 0x01684004050095a7 */ /* 0x000ea4000802007f */
[----:B--2---:R-:W-:Y:S05]  /*10b90*/  @!P1 BRA `(.L_x_15031) ;  /* 0xfffffffc00f09947 */ /* 0x004fea000383ffff */
[----:B------:R-:W-:Y:S05]  /*10ba0*/  BRA `(.L_x_15149) ;  /* 0xffffffc400207947 */ /* 0x000fea000383ffff */
.L_x_15033:
[----:B--2---:R2:W3:Y:S02]  /*10bb0*/  SYNCS.PHASECHK.TRANS64.TRYWAIT P1, [R3+URZ+0x16840], R0 ;  /* 0x01684000030075a7 */ /* 0x0044e4000802017f */
[----:B---3--:R-:W-:Y:S05]  /*10bc0*/  @!P1 NANOSLEEP.SYNCS 0x989680 ;  /* 0x009896800000995d */ /* 0x008fea0003900000 */
[----:B------:R-:W3:Y:S02]  /*10bd0*/  @!P1 SYNCS.PHASECHK.TRANS64 P1, [R3+URZ+0x16840], R0 ;  /* 0x01684000030095a7 */ /* 0x000ee4000802007f */
[----:B---3--:R-:W-:Y:S05]  /*10be0*/  @!P1 BRA `(.L_x_15033) ;  /* 0xfffffffc00f09947 */ /* 0x008fea000383ffff */
[----:B------:R-:W-:Y:S05]  /*10bf0*/  BRA `(.L_x_15150) ;  /* 0xffffffc4002c7947 */ /* 0x000fea000383ffff */
.L_x_15035:
[----:B---3--:R3:W4:Y:S02]  /*10c00*/  SYNCS.PHASECHK.TRANS64.TRYWAIT P1, [R5+URZ+0x16860], R4 ;  /* 0x01686004050075a7 */ /* 0x008724000802017f */
[----:B----4-:R-:W-:Y:S05]  /*10c10*/  @!P1 NANOSLEEP.SYNCS 0x989680 ;  /* 0x009896800000995d */ /* 0x010fea0003900000 */
[----:B------:R-:W4:Y:S02]  /*10c20*/  @!P1 SYNCS.PHASECHK.TRANS64 P1, [R5+URZ+0x16860], R4 ;  /* 0x01686004050095a7 */ /* 0x000f24000802007f */
[----:B----4-:R-:W-:Y:S05]  /*10c30*/  @!P1 BRA `(.L_x_15035) ;  /* 0xfffffffc00f09947 */ /* 0x010fea000383ffff */
[----:B------:R-:W-:Y:S05]  /*10c40*/  BRA `(.L_x_15151) ;  /* 0xffffffc400287947 */ /* 0x000fea000383ffff */
.L_x_15152:
        /* <DEDUP_REMOVED lines=11> */
.L_x_15998:


//--------------------- .text._ZN7cutlass13device_kernelIN5flash11enable_sm90INS1_16FlashAttnFwdSm90INS1_25CollectiveMainloopFwdSm90ILi2EN4cute5tupleIJNS5_1CILi1EEES8_S8_EEENS6_IJNS7_ILi192EEENS7_ILi128EEENS7_ILi64EEEEEELi64ENS_10bfloat16_tEfNS_4arch4Sm90ELb1ELb0ELb0ELb1ELb1ELb0ELb0ELb1ELb1ELb1ELb1ELb0EEENS1_21CollectiveEpilogueFwdINS6_IJSA_SC_SB_EEES9_SE_SG_Li384ELb1ELb1ELb1ELb0EEENS1_36VarlenDynamicPersistentTileSchedulerILi192ELi128ELi384ELi128ELb1ELb1ELb1ELb1ELb1ELb1EEEEEEEEEvNT_6ParamsE --------------------------
	.section	.text._ZN7cutlass13device_kernelIN5flash11enable_sm90INS1_16FlashAttnFwdSm90INS1_25CollectiveMainloopFwdSm90ILi2EN4cute5tupleIJNS5_1CILi1EEES8_S8_EEENS6_IJNS7_ILi192EEENS7_ILi128EEENS7_ILi64EEEEEELi64ENS_10bfloat16_tEfNS_4arch4Sm90ELb1ELb0ELb0ELb1ELb1ELb0ELb0ELb1ELb1ELb1ELb1ELb0EEENS1_21CollectiveEpilogueFwdINS6_IJSA_SC_SB_EEES9_SE_SG_Li384ELb1ELb1ELb1ELb0EEENS1_36VarlenDynamicPersistentTileSchedulerILi192ELi128ELi384ELi128ELb1ELb1ELb1ELb1ELb1ELb1EEEEEEEEEvNT_6ParamsE,"ax",@progbits
	.align	128
.text._ZN7cutlass13device_kernelIN5flash11enable_sm90INS1_16FlashAttnFwdSm90INS1_25CollectiveMainloopFwdSm90ILi2EN4cute5tupleIJNS5_1CILi1EEES8_S8_EEENS6_IJNS7_ILi192EEENS7_ILi128EEENS7_ILi64EEEEEELi64ENS_10bfloat16_tEfNS_4arch4Sm90ELb1ELb0ELb0ELb1ELb1ELb0ELb0ELb1ELb1ELb1ELb1ELb0EEENS1_21CollectiveEpilogueFwdINS6_IJSA_SC_SB_EEES9_SE_SG_Li384ELb1ELb1ELb1ELb0EEENS1_36VarlenDynamicPersistentTileSchedulerILi192ELi128ELi384ELi128ELb1ELb1ELb1ELb1ELb1ELb1EEEEEEEEEvNT_6ParamsE:
        .type           _ZN7cutlass13device_kernelIN5flash11enable_sm90INS1_16FlashAttnFwdSm90INS1_25CollectiveMainloopFwdSm90ILi2EN4cute5tupleIJNS5_1CILi1EEES8_S8_EEENS6_IJNS7_ILi192EEENS7_ILi128EEENS7_ILi64EEEEEELi64ENS_10bfloat16_tEfNS_4arch4Sm90ELb1ELb0ELb0ELb1ELb1ELb0ELb0ELb1ELb1ELb1ELb1ELb0EEENS1_21CollectiveEpilogueFwdINS6_IJSA_SC_SB_EEES9_SE_SG_Li384ELb1ELb1ELb1ELb0EEENS1_36VarlenDynamicPersistentTileSchedulerILi192ELi128ELi384ELi128ELb1ELb1ELb1ELb1ELb1ELb1EEEEEEEEEvNT_6ParamsE,@function
        .size           _ZN7cutlass13device_kernelIN5flash11enable_sm90INS1_16FlashAttnFwdSm90INS1_25CollectiveMainloopFwdSm90ILi2EN4cute5tupleIJNS5_1CILi1EEES8_S8_EEENS6_IJNS7_ILi192EEENS7_ILi128EEENS7_ILi64EEEEEELi64ENS_10bfloat16_tEfNS_4arch4Sm90ELb1ELb0ELb0ELb1ELb1ELb0ELb0ELb1ELb1ELb1ELb1ELb0EEENS1_21CollectiveEpilogueFwdINS6_IJSA_SC_SB_EEES9_SE_SG_Li384ELb1ELb1ELb1ELb0EEENS1_36VarlenDynamicPersistentTileSchedulerILi192ELi128ELi384ELi128ELb1ELb1ELb1ELb1ELb1ELb1EEEEEEEEEvNT_6ParamsE,(.L_x_15999 - _ZN7cutlass13device_kernelIN5flash11enable_sm90INS1_16FlashAttnFwdSm90INS1_25CollectiveMainloopFwdSm90ILi2EN4cute5tupleIJNS5_1CILi1EEES8_S8_EEENS6_IJNS7_ILi192EEENS7_ILi128EEENS7_ILi64EEEEEELi64ENS_10bfloat16_tEfNS_4arch4Sm90ELb1ELb0ELb0ELb1ELb1ELb0ELb0ELb1ELb1ELb1ELb1ELb0EEENS1_21CollectiveEpilogueFwdINS6_IJSA_SC_SB_EEES9_SE_SG_Li384ELb1ELb1ELb1ELb0EEENS1_36VarlenDynamicPersistentTileSchedulerILi192ELi128ELi384ELi128ELb1ELb1ELb1ELb1ELb1ELb1EEEEEEEEEvNT_6ParamsE)
        .other          _ZN7cutlass13device_kernelIN5flash11enable_sm90INS1_16FlashAttnFwdSm90INS1_25CollectiveMainloopFwdSm90ILi2EN4cute5tupleIJNS5_1CILi1EEES8_S8_EEENS6_IJNS7_ILi192EEENS7_ILi128EEENS7_ILi64EEEEEELi64ENS_10bfloat16_tEfNS_4arch4Sm90ELb1ELb0ELb0ELb1ELb1ELb0ELb0ELb1ELb1ELb1ELb1ELb0EEENS1_21CollectiveEpilogueFwdINS6_IJSA_SC_SB_EEES9_SE_SG_Li384ELb1ELb1ELb1ELb0EEENS1_36VarlenDynamicPersistentTileSchedulerILi192ELi128ELi384ELi128ELb1ELb1ELb1ELb1ELb1ELb1EEEEEEEEEvNT_6ParamsE,@"STO_CUDA_ENTRY STV_DEFAULT"
_ZN7cutlass13device_kernelIN5flash11enable_sm90INS1_16FlashAttnFwdSm90INS1_25CollectiveMainloopFwdSm90ILi2EN4cute5tupleIJNS5_1CILi1EEES8_S8_EEENS6_IJNS7_ILi192EEENS7_ILi128EEENS7_ILi64EEEEEELi64ENS_10bfloat16_tEfNS_4arch4Sm90ELb1ELb0ELb0ELb1ELb1ELb0ELb0ELb1ELb1ELb1ELb1ELb0EEENS1_21CollectiveEpilogueFwdINS6_IJSA_SC_SB_EEES9_SE_SG_Li384ELb1ELb1ELb1ELb0EEENS1_36VarlenDynamicPersistentTileSchedulerILi192ELi128ELi384ELi128ELb1ELb1ELb1ELb1ELb1ELb1EEEEEEEEEvNT_6ParamsE:
        /* <DEDUP_REMOVED lines=45> */
.L_x_15153:
        /* <DEDUP_REMOVED lines=22> */
.L_x_15154:
        /* <DEDUP_REMOVED lines=18> */
.L_x_15155:
        /* <DEDUP_REMOVED lines=22> */
.L_x_15156:
        /* <DEDUP_REMOVED lines=23> */
.L_x_15157:
        /* <DEDUP_REMOVED lines=8> */
.L_x_15159:
        /* <DEDUP_REMOVED lines=28> */
[----:B------:R-:W-:Y:S02]  /*0a60*/  LOP3.LUT R4, R2, 0xffffff80, RZ, 0xc0, !PT ;  /* 0xffffff8002047812 */ /* 0x000fe400078ec0ff */
[----:B------:R-:W-:Y:S02]  /*0a70*/  SHF.R.S32.HI R14, RZ, 0x7, R2 ;  /* 0x00000007ff0e7819 */ /* 0x000fe40000011402 */
[----:B------:R-:W-:Y:S01]  /*0a80*/  SHF.R.S32.HI R6, RZ, 0x4, R3 ;  /* 0x00000004ff067819 */ /* 0x000fe20000011403 */
[----:B------:R-:W-:Y:S01]  /*0a90*/  IMAD.IADD R12, R13, 0x1, -R4 ;  /* 0x000000010d0c7824 */ /* 0x000fe200078e0a04 */
[-C--:B------:R-:W-:Y:S01]  /*0aa0*/  LEA.HI R4, R0, R13.reuse, RZ, 0x5 ;  /* 0x0000000d00047211 */ /* 0x080fe200078f28ff */
[----:B------:R-:W-:Y:S01]  /*0ab0*/  IMAD.HI R2, R14, 0x55555556, RZ ;  /* 0x555555560e027827 */ /* 0x000fe200078e02ff */
[----:B------:R-:W-:Y:S02]  /*0ac0*/  LEA.HI R11, R0, R13, RZ, 0x2 ;  /* 0x0000000d000b7211 */ /* 0x000fe400078f10ff */
[----:B------:R-:W-:Y:S01]  /*0ad0*/  SHF.R.S32.HI R7, RZ, 0x1f, R12 ;  /* 0x0000001fff077819 */ /* 0x000fe2000001140c */
[----:B------:R-:W-:Y:S01]  /*0ae0*/  IMAD.SHL.U32 R5, R4, 0x20, RZ ;  /* 0x0000002004057824 */ /* 0x000fe200078e00ff */
[----:B------:R-:W-:-:S02]  /*0af0*/  LOP3.LUT R4, R3, 0x3fffff0, RZ, 0xc0, !PT ;  /* 0x03fffff003047812 */ /* 0x000fc400078ec0ff */
[----:B------:R-:W-:Y:S02]  /*0b00*/  LEA.HI R8, R7, R12, RZ, 0x2 ;  /* 0x0000000c07087211 */ /* 0x000fe400078f10ff */
[----:B------:R-:W-:Y:S01]  /*0b10*/  LEA.HI R3, R3, R6, RZ, 0x1 ;  /* 0x0000000603037211 */ /* 0x000fe200078f08ff */
[----:B------:R-:W-:Y:S01]  /*0b20*/  IMAD.IADD R4, R13, 0x1, -R4 ;  /* 0x000000010d047824 */ /* 0x000fe200078e0a04 */
[--C-:B------:R-:W-:Y:S02]  /*0b30*/  SHF.R.S32.HI R9, RZ, 0x2, R8.reuse ;  /* 0x00000002ff097819 */ /* 0x100fe40000011408 */
[----:B------:R-:W-:Y:S02]  /*0b40*/  SHF.R.S32.HI R10, RZ, 0x1f, R8 ;  /* 0x0000001fff0a7819 */ /* 0x000fe40000011408 */
[----:B------:R-:W-:Y:S02]  /*0b50*/  LEA.HI R7, R7, R12, RZ, 0x5 ;  /* 0x0000000c07077211 */ /* 0x000fe400078f28ff */
[----:B------:R-:W-:-:S02]  /*0b60*/  LEA.HI R10, R10, R9, RZ, 0x3 ;  /* 0x000000090a0a7211 */ /* 0x000fc400078f18ff */
[----:B------:R-:W-:Y:S02]  /*0b70*/  LOP3.LUT R5, R5, 0xfffffc00, RZ, 0xc0, !PT ;  /* 0xfffffc0005057812 */ /* 0x000fe400078ec0ff */
[----:B------:R-:W-:Y:S02]  /*0b80*/  LOP3.LUT R10, R10, 0xfffffff8, RZ, 0xc0, !PT ;  /* 0xfffffff80a0a7812 */ /* 0x000fe400078ec0ff */
[----:B------:R-:W-:Y:S01]  /*0b90*/  LOP3.LUT R3, R3, 0x1ffffffe, RZ, 0xc0, !PT ;  /* 0x1ffffffe03037812 */ /* 0x000fe200078ec0ff */
[----:B------:R-:W-:Y:S01]  /*0ba0*/  IMAD R4, R4, 0x40, R5 ;  /* 0x0000004004047824 */ /* 0x000fe200078e0205 */
[----:B------:R-:W-:Y:S01]  /*0bb0*/  LEA.HI R2, R2, R2, RZ, 0x1 ;  /* 0x0000000202027211 */ /* 0x000fe200078f08ff */
[----:B------:R-:W-:Y:S01]  /*0bc0*/  IMAD.IADD R10, R9, 0x1, -R10 ;  /* 0x00000001090a7824 */ /* 0x000fe200078e0a0a */
[----:B------:R-:W-:Y:S01]  /*0bd0*/  SHF.R.S32.HI R7, RZ, 0x5, R7 ;  /* 0x00000005ff077819 */ /* 0x000fe20000011407 */
[----:B------:R-:W-:Y:S01]  /*0be0*/  IMAD.IADD R3, R6, 0x1, -R3 ;  /* 0x0000000106037824 */ /* 0x000fe200078e0a03 */
[----:B------:R-:W-:Y:S01]  /*0bf0*/  LOP3.LUT R11, R11, 0xfffffffc, RZ, 0xc0, !PT ;  /* 0xfffffffc0b0b7812 */ /* 0x000fe200078ec0ff */
[----:B------:R-:W-:Y:S01]  /*0c00*/  IMAD R2, R2, -0x3, R14 ;  /* 0xfffffffd02027824 */ /* 0x000fe200078e020e */
[----:B------:R-:W-:Y:S01]  /*0c10*/  LEA.HI R0, R0, R13, RZ, 0x3 ;  /* 0x0000000d00007211 */ /* 0x000fe200078f18ff */
[----:B------:R-:W-:Y:S01]  /*0c20*/  IMAD R7, R7, 0x10, R10 ;  /* 0x0000001007077824 */ /* 0x000fe200078e020a */
[----:B------:R-:W-:Y:S01]  /*0c30*/  LOP3.LUT R8, R8, 0x7ffffffc, RZ, 0xc0, !PT ;  /* 0x7ffffffc08087812 */ /* 0x000fe200078ec0ff */
[----:B------:R-:W-:Y:S01]  /*0c40*/  IMAD R3, R3, 0x8, R4 ;  /* 0x0000000803037824 */ /* 0x000fe200078e0204 */
[----:B------:R-:W-:Y:S01]  /*0c50*/  LOP3.LUT R18, R0, 0xfffffff8, RZ, 0xc0, !PT ;  /* 0xfffffff800127812 */ /* 0x000fe200078ec0ff */
[----:B------:R-:W-:Y:S01]  /*0c60*/  IMAD R5, R2, 0x40, R7 ;  /* 0x0000004002057824 */ /* 0x000fe200078e0207 */
[----:B------:R-:W-:Y:S01]  /*0c70*/  SHF.R.S32.HI R157, RZ, 0x3, R0 ;  /* 0x00000003ff9d7819 */ /* 0x000fe20000011400 */
[----:B------:R-:W-:Y:S01]  /*0c80*/  IMAD.IADD R11, R13, 0x1, -R11 ;  /* 0x000000010d0b7824 */ /* 0x000fe200078e0a0b */
[----:B------:R0:W-:Y:S01]  /*0c90*/  STL [R1+0x2c], R3 ;  /* 0x00002c0301007387 */ /* 0x0001e20000100800 */
[----:B------:R-:W-:-:S02]  /*0ca0*/  IMAD.IADD R8, R12, 0x1, -R8 ;  /* 0x000000010c087824 */ /* 0x000fc400078e0a08 */
[----:B------:R-:W-:Y:S01]  /*0cb0*/  IMAD.IADD R18, R13, 0x1, -R18 ;  /* 0x000000010d127824 */ /* 0x000fe200078e0a12 */
[----:B------:R1:W-:Y:S01]  /*0cc0*/  STL [R1+0x28], R5 ;  /* 0x0000280501007387 */ /* 0x0003e20000100800 */
[----:B------:R-:W-:Y:S02]  /*0cd0*/  IMAD.SHL.U32 R16, R8, 0x2, RZ ;  /* 0x0000000208107824 */ /* 0x000fe400078e00ff */
[----:B------:R-:W-:Y:S02]  /*0ce0*/  IMAD.SHL.U32 R19, R18, 0x8, RZ ;  /* 0x0000000812137824 */ /* 0x000fe400078e00ff */
[C---:B------:R-:W-:Y:S01]  /*0cf0*/  VIADD R156, R16.reuse, 0x8 ;  /* 0x00000008109c7836 */ /* 0x040fe20000000000 */
[----:B0-----:R-:W-:Y:S01]  /*0d00*/  LEA.HI R3, R11, R11, RZ, 0x1 ;  /* 0x0000000b0b037211 */ /* 0x001fe200078f08ff */
[C---:B------:R-:W-:Y:S01]  /*0d10*/  VIADD R155, R16.reuse, 0x10 ;  /* 0x00000010109b7836 */ /* 0x040fe20000000000 */
        /* <DEDUP_REMOVED lines=16> */
.L_x_15211:
[----:B01--4-:R-:W0:Y:S01]  /*0e20*/  LDC.64 R2, c[0x0][0xc88] ;  /* 0x00032200ff027b82 */ /* 0x013e220000000a00 */
[----:B------:R-:W-:Y:S01]  /*0e30*/  ULDC.64 UR8, c[0x0][0xa28] ;  /* 0x00028a0000087ab9 */ /* 0x000fe20000000a00 */
[----:B------:R-:W-:Y:S01]  /*0e40*/  ULDC.64 UR10, c[0x0][0xa18] ;  /* 0x00028600000a7ab9 */ /* 0x000fe20000000a00 */
[----:B------:R-:W-:Y:S01]  /*0e50*/  ULDC UR4, c[0x0][0x424] ;  /* 0x0001090000047ab9 */ /* 0x000fe20000000800 */
[----:B------:R-:W-:Y:S01]  /*0e60*/  ULDC UR7, c[0x0][0x2f0] ;  /* 0x0000bc0000077ab9 */ /* 0x000fe20000000800 */
[----:B0-----:R-:W-:-:S06]  /*0e70*/  IMAD.WIDE R2, R31, 0x4, R2 ;  /* 0x000000041f027825 */ /* 0x001fcc00078e0202 */
[----:B--2---:R-:W2:Y:S01]  /*0e80*/  LDG.E R2, desc[UR54][R2.64] ;  /* 0x0000003602027981 */ /* 0x004ea2000c1e1900 */
        /* <DEDUP_REMOVED lines=16> */
[----:B---3--:R-:W-:Y:S01]  /*0f90*/  MOV R5, UR11 ;  /* 0x0000000b00057c02 */ /* 0x008fe20008000f00 */
        /* <DEDUP_REMOVED lines=28> */
.L_x_15160:
        /* <DEDUP_REMOVED lines=8> */
.L_x_15161:
        /* <DEDUP_REMOVED lines=13> */
.L_x_15162:
[----:B------:R-:W-:Y:S01]  /*12b0*/  ULDC UR7, c[0x0][0x448] ;  /* 0x0001120000077ab9 */ /* 0x000fe20000000800 */
[----:B------:R-:W-:Y:S02]  /*12c0*/  UIMAD UR40, UR6, 0xc0, URZ ;  /* 0x000000c0062878a4 */ /* 0x000fe4000f8e023f */
        /* <DEDUP_REMOVED lines=65> */
.L_x_15163:
[----:B------:R-:W-:Y:S01]  /*16e0*/  UIMAD UR42, UR41, UR4, URZ ;  /* 0x00000004292a72a4 */ /* 0x000fe2000f8e023f */
[----:B------:R-:W-:Y:S01]  /*16f0*/  IMAD.U32 R0, RZ, RZ, UR9 ;  /* 0x00000009ff007e24 */ /* 0x000fe2000f8e00ff */
[----:B------:R-:W-:Y:S01]  /*1700*/  PLOP3.LUT P0, PT, PT, PT, PT, 0x80, 0x0 ;  /* 0x000000000000781c */ /* 0x000fe20003f0f070 */
[----:B------:R-:W-:Y:S01]  /*1710*/  IMAD.U32 R3, RZ, RZ, UR4 ;  /* 0x00000004ff037e24 */ /* 0x000fe2000f8e00ff */
[----:B------:R-:W-:Y:S01]  /*1720*/  CS2R R118, SRZ ;  /* 0x0000000000767805 */ /* 0x000fe2000001ff00 */
[----:B------:R-:W-:Y:S01]  /*1730*/  IMAD.MOV.U32 R20, RZ, RZ, RZ ;  /* 0x000000ffff147224 */ /* 0x000fe200078e00ff */
[----:B------:R-:W-:Y:S02]  /*1740*/  CS2R R116, SRZ ;  /* 0x0000000000747805 */ /* 0x000fe4000001ff00 */
[----:B------:R-:W-:Y:S02]  /*1750*/  CS2R R114, SRZ ;  /* 0x0000000000727805 */ /* 0x000fe4000001ff00 */
[----:B------:R-:W-:Y:S01]  /*1760*/  VIADDMNMX R0, R3, UR42, R0, PT ;  /* 0x0000002a03007c46 */ /* 0x000fe2000b800100 */
[----:B------:R-:W-:Y:S01]  /*1770*/  IMAD.MOV.U32 R3, RZ, RZ, RZ ;  /* 0x000000ffff037224 */ /* 0x000fe200078e00ff */
[----:B------:R-:W-:-:S02]  /*1780*/  CS2R R112, SRZ ;  /* 0x0000000000707805 */ /* 0x000fc4000001ff00 */
[----:B------:R-:W-:Y:S02]  /*1790*/  CS2R R110, SRZ ;  /* 0x00000000006e7805 */ /* 0x000fe4000001ff00 */
[----:B------:R-:W-:Y:S02]  /*17a0*/  R2UR UR56, R0 ;  /* 0x00000000003872ca */ /* 0x000fe400000e0000 */
        /* <DEDUP_REMOVED lines=11> */
[----:B------:R-:W-:-:S06]  /*1860*/  UISETP.GT.AND UP0, UPT, UR56, UR42, UPT ;  /* 0x0000002a3800728c */ /* 0x000fcc000bf04270 */
[----:B------:R-:W-:-:S13]  /*1870*/  PLOP3.LUT P1, PT, PT, PT, UP0, 0x80, 0x0 ;  /* 0x000000000000781c */ /* 0x000fda0003f2f008 */
[----:B------:R-:W-:Y:S05]  /*1880*/  @!P1 BRA `(.L_x_15164) ;  /* 0x0000006c00fc9947 */ /* 0x000fea0003800000 */
[----:B------:R-:W0:Y:S01]  /*1890*/  S2R R2, SR_TID.X ;  /* 0x0000000000027919 */ /* 0x000e220000002100 */
[----:B------:R-:W1:Y:S01]  /*18a0*/  S2UR UR43, SR_CgaCtaId ;  /* 0x00000000002b79c3 */ /* 0x000e620000008800 */
[----:B------:R-:W-:Y:S02]  /*18b0*/  UMOV UR45, 0x400 ;  /* 0x00000400002d7882 */ /* 0x000fe40000000000 */
[----:B-1----:R-:W-:Y:S01]  /*18c0*/  ULEA UR45, UR43, UR45, 0x18 ;  /* 0x0000002d2b2d7291 */ /* 0x002fe2000f8ec03f */
[----:B0-----:R-:W-:-:S05]  /*18d0*/  VIADD R4, R2, 0xffffff80 ;  /* 0xffffff8002047836 */ /* 0x001fca0000000000 */
[----:B------:R-:W-:-:S04]  /*18e0*/  SHF.R.S32.HI R2, RZ, 0x1f, R4 ;  /* 0x0000001fff027819 */ /* 0x000fc80000011404 */
[----:B------:R-:W-:-:S04]  /*18f0*/  LEA.HI R2, R2, R4, RZ, 0x7 ;  /* 0x0000000402027211 */ /* 0x000fc800078f38ff */
[----:B------:R-:W-:-:S05]  /*1900*/  SHF.R.S32.HI R2, RZ, 0x7, R2 ;  /* 0x00000007ff027819 */ /* 0x000fca0000011402 */
        /* <DEDUP_REMOVED lines=28> */
.L_x_15165:
        /* <DEDUP_REMOVED lines=9> */
.L_x_15298:
[----:B------:R-:W-:Y:S05]  /*1b60*/  @!P0 BRA `(.L_x_15167) ;  /* 0x0000000000048947 */ /* 0x000fea0003800000 */
[----:B------:R-:W-:Y:S01]  /*1b70*/  BPT.TRAP 0x1 ;  /* 0x000000040000795c */ /* 0x000fe20000300000 */
.L_x_15167:
[----:B0-----:R-:W-:Y:S01]  /*1b80*/  IMAD.U32 R0, RZ, RZ, UR48 ;  /* 0x00000030ff007e24 */ /* 0x001fe2000f8e00ff */
[----:B------:R-:W-:-:S04]  /*1b90*/  MOV R3, UR47 ;  /* 0x0000002f00037c02 */ /* 0x000fc80008000f00 */
[----:B------:R-:W-:Y:S02]  /*1ba0*/  LEA R3, R3, UR45, 0x3 ;  /* 0x0000002d03037c11 */ /* 0x000fe4000f8e18ff */
[----:B------:R-:W-:-:S04]  /*1bb0*/  SHF.L.U32 R0, R0, 0x1f, RZ ;  /* 0x0000001f00007819 */ /* 0x000fc800000006ff */
[----:B------:R0:W1:Y:S01]  /*1bc0*/  SYNCS.PHASECHK.TRANS64.TRYWAIT P1, [R3+URZ+0x16830], R0 ;  /* 0x01683000030075a7 */ /* 0x000062000802017f */
[----:B------:R-:W-:Y:S05]  /*1bd0*/  @!P0 BRA `(.L_x_15168) ;  /* 0x0000000000048947 */ /* 0x000fea0003800000 */
[----:B------:R-:W-:Y:S01]  /*1be0*/  BPT.TRAP 0x1 ;  /* 0x000000040000795c */ /* 0x000fe20000300000 */
.L_x_15168:
[----:B-1----:R-:W-:Y:S05]  /*1bf0*/  @P1 BRA `(.L_x_15169) ;  /* 0x0000000000081947 */ /* 0x002fea0003800000 */
[----:B------:R-:W1:Y:S02]  /*1c00*/  SYNCS.PHASECHK.TRANS64.TRYWAIT P1, [R3+URZ+0x16830], R0 ;  /* 0x01683000030075a7 */ /* 0x000e64000802017f */
[----:B-1----:R-:W-:Y:S05]  /*1c10*/  @!P1 BRA `(.L_x_15170) ;  /* 0x000000f400d09947 */ /* 0x002fea0003800000 */
.L_x_15169:
        /* <DEDUP_REMOVED lines=35> */
.L_x_15171:
[----:B------:R-:W-:Y:S01]  /*1e50*/  UISETP.NE.AND UP0, UPT, UR53, URZ, UPT ;  /* 0x0000003f3500728c */ /* 0x000fe2000bf05270 */
[----:B------:R-:W-:Y:S01]  /*1e60*/  VIADD R6, R17, UR40 ;  /* 0x0000002811067c36 */ /* 0x000fe20008000000 */
[----:B------:R-:W-:Y:S01]  /*1e70*/  ULDC UR21, c[0x0][0x988] ;  /* 0x0002620000157ab9 */ /* 0x000fe20000000800 */
[----:B------:R-:W-:Y:S01]  /*1e80*/  IMAD.U32 R4, RZ, RZ, UR52 ;  /* 0x00000034ff047e24 */ /* 0x000fe2000f8e00ff */
[----:B------:R-:W-:Y:S01]  /*1e90*/  R2UR UR11, R3 ;  /* 0x00000000030b72ca */ /* 0x000fe200000e0000 */
[----:B------:R-:W-:Y:S01]  /*1ea0*/  UMOV UR10, UR40 ;  /* 0x00000028000a7c82 */ /* 0x000fe20008000000 */
[----:B------:R-:W-:Y:S01]  /*1eb0*/  PLOP3.LUT P1, PT, PT, PT, UP0, 0x80, 0x0 ;  /* 0x000000000000781c */ /* 0x000fe20003f2f008 */
[----:B------:R-:W-:Y:S01]  /*1ec0*/  UIADD3 UR24, UR56, -0x2, URZ ;  /* 0xfffffffe38187890 */ /* 0x000fe2000fffe03f */
[----:B------:R-:W-:Y:S02]  /*1ed0*/  PLOP3.LUT P2, PT, PT, PT, UP0, 0x80, 0x0 ;  /* 0x000000000000781c */ /* 0x000fe40003f4f008 */
[----:B------:R-:W-:-:S02]  /*1ee0*/  CS2R R118, SRZ ;  /* 0x0000000000767805 */ /* 0x000fc4000001ff00 */
[----:B------:R-:W-:Y:S01]  /*1ef0*/  CS2R R116, SRZ ;  /* 0x0000000000747805 */ /* 0x000fe2000001ff00 */
[----:B------:R-:W-:Y:S01]  /*1f00*/  @UP0 ULDC UR6, c[0x0][0x44c] ;  /* 0x0001130000060ab9 */ /* 0x000fe20000000800 */
[----:B------:R-:W-:Y:S01]  /*1f10*/  @UP0 ULDC UR14, c[0x0][0x450] ;  /* 0x00011400000e0ab9 */ /* 0x000fe20000000800 */
[----:B------:R-:W-:Y:S02]  /*1f20*/  CS2R R114, SRZ ;  /* 0x0000000000727805 */ /* 0x000fe4000001ff00 */
[----:B------:R-:W-:Y:S02]  /*1f30*/  CS2R R112, SRZ ;  /* 0x0000000000707805 */ /* 0x000fe4000001ff00 */
[----:B------:R-:W-:Y:S02]  /*1f40*/  CS2R R110, SRZ ;  /* 0x00000000006e7805 */ /* 0x000fe4000001ff00 */
[----:B------:R-:W-:Y:S02]  /*1f50*/  CS2R R108, SRZ ;  /* 0x00000000006c7805 */ /* 0x000fe4000001ff00 */
[----:B------:R-:W-:-:S02]  /*1f60*/  CS2R R106, SRZ ;  /* 0x00000000006a7805 */ /* 0x000fc4000001ff00 */
[----:B------:R-:W-:Y:S01]  /*1f70*/  CS2R R104, SRZ ;  /* 0x0000000000687805 */ /* 0x000fe2000001ff00 */
[----:B01----:R-:W-:Y:S01]  /*1f80*/  @P1 IMAD.HI.U32 R0, R6, UR6, RZ ;  /* 0x0000000606001c27 */ /* 0x003fe2000f8e00ff */
[----:B------:R-:W-:-:S04]  /*1f90*/  @UP0 ULDC UR6, c[0x0][0x450] ;  /* 0x0001140000060ab9 */ /* 0x000fc80000000800 */
[----:B------:R-:W-:Y:S01]  /*1fa0*/  @P2 SHF.R.U32.HI R6, RZ, UR6, R0 ;  /* 0x00000006ff062c19 */ /* 0x000fe20008011600 */
[----:B------:R-:W-:Y:S02]  /*1fb0*/  UMOV UR6, 0xffffff80 ;  /* 0xffffff8000067882 */ /* 0x000fe40000000000 */
[----:B------:R-:W-:Y:S02]  /*1fc0*/  UIMAD UR6, UR56, UR6, 0x80 ;  /* 0x00000080380674a4 */ /* 0x000fe4000f8e0206 */
[----:B------:R-:W0:Y:S04]  /*1fd0*/  SHFL.IDX PT, R0, R6, 0x1, 0x1c1f ;  /* 0x003c1f0006007f89 */ /* 0x000e2800000e0000 */
[----:B------:R-:W-:Y:S01]  /*1fe0*/  IMAD.U32 R5, RZ, RZ, UR6 ;  /* 0x00000006ff057e24 */ /* 0x000fe2000f8e00ff */
[----:B------:R-:W1:Y:S01]  /*1ff0*/  SHFL.IDX PT, R6, R6, RZ, 0x1c1f ;  /* 0x001c1fff06067589 */ /* 0x000e6200000e0000 */
[----:B------:R-:W-:-:S02]  /*2000*/  @UP0 ULDC UR6, c[0x0][0x44c] ;  /* 0x0001130000060ab9 */ /* 0x000fc40000000800 */
[----:B------:R-:W-:Y:S01]  /*2010*/  UIMAD.WIDE.U32 UR6, UR40, UR6, URZ ;  /* 0x00000006280672a5 */ /* 0x000fe2000f8e003f */
[C-C-:B------:R-:W-:Y:S01]  /*2020*/  IADD3 R97, -R16.reuse, 0x1, R5.reuse ;  /* 0x0000000110617810 */ /* 0x140fe20007ffe105 */
[----:B------:R-:W-:Y:S01]  /*2030*/  UIADD3 UR6, UR11, 0x16840, URZ ;  /* 0x000168400b067890 */ /* 0x000fe2000fffe03f */
[----:B------:R-:W-:Y:S01]  /*2040*/  IADD3 R2, -R16, UR51, R5 ;  /* 0x0000003310027c10 */ /* 0x000fe2000fffe105 */
[----:B------:R-:W-:Y:S01]  /*2050*/  @UP0 USHF.R.U32.HI UR10, URZ, UR14, UR7 ;  /* 0x0000000e3f0a0299 */ /* 0x000fe20008011607 */
[----:B------:R-:W-:Y:S01]  /*2060*/  IADD3 R97, -R4, UR51, R97 ;  /* 0x0000003304617c10 */ /* 0x000fe2000fffe161 */
[----:B------:R-:W-:Y:S02]  /*2070*/  UPRMT UR6, UR43, 0x654, UR6 ;  /* 0x000006542b067896 */ /* 0x000fe40008000006 */
[----:B------:R-:W-:-:S04]  /*2080*/  UIADD3 UR7, UR10, UR51, -UR52 ;  /* 0x000000330a077290 */ /* 0x000fc8000fffe834 */
[----:B------:R-:W-:-:S03]  /*2090*/  USHF.R.S32.HI UR10, URZ, 0x1f, UR7 ;  /* 0x0000001f3f0a7899 */ /* 0x000fc60008011407 */
        /* <DEDUP_REMOVED lines=128> */
[----:B------:R-:W-:Y:S02]  /*28a0*/  CS2R R102, SRZ ;  /* 0x0000000000667805 */ /* 0x000fe4000001ff00 */
[----:B------:R-:W-:Y:S02]  /*28b0*/  FSEL R64, R64, -INF , P2 ;  /* 0xff80000040407808 */ /* 0x000fe40001000000 */
[C---:B------:R-:W-:Y:S01]  /*28c0*/  FSETP.NEU.FTZ.AND P1, PT, R0.reuse, -INF , PT ;  /* 0xff8000000000780b */ /* 0x040fe20003f3d000 */
[----:B------:R-:W-:Y:S01]  /*28d0*/  FMUL.FTZ R4, R0, UR21 ;  /* 0x0000001500047c20 */ /* 0x000fe20008410000 */
[----:B------:R-:W-:-:S04]  /*28e0*/  ISETP.GT.AND P2, PT, R2, 0x58, PT ;  /* 0x000000580200780c */ /* 0x000fc80003f44270 */
[----:B------:R-:W-:Y:S02]  /*28f0*/  FSEL R4, R4, RZ, P1 ;  /* 0x000000ff04047208 */ /* 0x000fe40000800000 */
[----:B------:R-:W-:Y:S02]  /*2900*/  ISETP.GT.AND P1, PT, R2, RZ, PT ;  /* 0x000000ff0200720c */ /* 0x000fe40003f24270 */
        /* <DEDUP_REMOVED lines=65> */
[----:B------:R-:W-:Y:S01]  /*2d20*/  FFMA.FTZ R123, R86, UR21, -R4 ;  /* 0x00000015567b7c23 */ /* 0x000fe20008010804 */
[----:B------:R-:W-:-:S02]  /*2d30*/  FMNMX.FTZ R20, R56, R31, !PT ;  /* 0x0000001f38147209 */ /* 0x000fc40007810000 */
[----:B------:R-:W-:Y:S02]  /*2d40*/  CS2R R100, SRZ ;  /* 0x0000000000647805 */ /* 0x000fe4000001ff00 */
[----:B------:R-:W-:Y:S01]  /*2d50*/  ISETP.GT.AND P1, PT, R2, 0x49, PT ;  /* 0x000000490200780c */ /* 0x000fe20003f24270 */
[----:B------:R-:W-:Y:S01]  /*2d60*/  MUFU.EX2 R10, R10 ;  /* 0x0000000a000a7308 */ /* 0x000fe20000000800 */
[----:B------:R-:W-:Y:S02]  /*2d70*/  FMNMX.FTZ R31, R57, R20, !PT ;  /* 0x00000014391f7209 */ /* 0x000fe40007810000 */
[----:B------:R-:W-:Y:S02]  /*2d80*/  CS2R R98, SRZ ;  /* 0x0000000000627805 */ /* 0x000fe4000001ff00 */
[----:B------:R-:W-:Y:S02]  /*2d90*/  FSEL R61, R61, -INF , P1 ;  /* 0xff8000003d3d7808 */ /* 0x000fe40000800000 */
[----:B------:R-:W-:-:S02]  /*2da0*/  CS2R R96, SRZ ;  /* 0x0000000000607805 */ /* 0x000fc4000001ff00 */
[----:B------:R-:W-:Y:S02]  /*2db0*/  FMNMX.FTZ R20, R60, R31, !PT ;  /* 0x0000001f3c147209 */ /* 0x000fe40007810000 */
[----:B------:R-:W-:Y:S02]  /*2dc0*/  CS2R R94, SRZ ;  /* 0x00000000005e7805 */ /* 0x000fe4000001ff00 */
[----:B------:R-:W-:Y:S01]  /*2dd0*/  ISETP.GT.AND P1, PT, R2, 0x51, PT ;  /* 0x000000510200780c */ /* 0x000fe20003f24270 */
[----:B------:R-:W-:Y:S01]  /*2de0*/  MUFU.EX2 R147, R147 ;  /* 0x0000009300937308 */ /* 0x000fe20000000800 */
[----:B------:R-:W-:Y:S02]  /*2df0*/  FMNMX.FTZ R27, R61, R20, !PT ;  /* 0x000000143d1b7209 */ /* 0x000fe40007810000 */
[----:B------:R-:W-:Y:S02]  /*2e00*/  CS2R R92, SRZ ;  /* 0x00000000005c7805 */ /* 0x000fe4000001ff00 */
[----:B------:R-:W-:-:S02]  /*2e10*/  FSEL R65, R65, -INF , P1 ;  /* 0xff80000041417808 */ /* 0x000fc40000800000 */
[----:B------:R-:W-:Y:S02]  /*2e20*/  CS2R R90, SRZ ;  /* 0x00000000005a7805 */ /* 0x000fe4000001ff00 */
[----:B------:R-:W-:Y:S02]  /*2e30*/  FMNMX.FTZ R20, R64, R27, !PT ;  /* 0x0000001b40147209 */ /* 0x000fe40007810000 */
[----:B------:R-:W-:Y:S02]  /*2e40*/  CS2R R88, SRZ ;  /* 0x0000000000587805 */ /* 0x000fe4000001ff00 */
[C---:B------:R-:W-:Y:S01]  /*2e50*/  ISETP.GT.AND P1, PT, R2.reuse, 0x59, PT ;  /* 0x000000590200780c */ /* 0x040fe20003f24270 */
[----:B------:R-:W-:Y:S01]  /*2e60*/  MUFU.EX2 R12, R12 ;  /* 0x0000000c000c7308 */ /* 0x000fe20000000800 */
[----:B------:R-:W-:Y:S02]  /*2e70*/  FMNMX.FTZ R27, R65, R20, !PT ;  /* 0x00000014411b7209 */ /* 0x000fe40007810000 */
[----:B------:R-:W-:-:S02]  /*2e80*/  ISETP.GT.AND P2, PT, R2, 0x60, PT ;  /* 0x000000600200780c */ /* 0x000fc40003f44270 */
        /* <DEDUP_REMOVED lines=30> */
[----:B------:R-:W-:Y:S01]  /*3070*/  FMNMX.FTZ R15, R81, R34, !PT ;  /* 0x00000022510f7209 */ /* 0x000fe20007810000 */
[--C-:B------:R-:W-:Y:S01]  /*3080*/  FFMA.FTZ R34, R63, UR21, -R4.reuse ;  /* 0x000000153f227c23 */ /* 0x100fe20008010804 */
[----:B------:R-:W-:Y:S01]  /*3090*/  FSEL R85, R85, -INF , P1 ;  /* 0xff80000055557808 */ /* 0x000fe20000800000 */
[----:B------:R-:W-:Y:S01]  /*30a0*/  FFMA.FTZ R4, R87, UR21, -R4 ;  /* 0x0000001557047c23 */ /* 0x000fe20008010804 */
[----:B------:R-:W-:-:S03]  /*30b0*/  FMNMX.FTZ R2, R84, R15, !PT ;  /* 0x0000000f54027209 */ /* 0x000fc60007810000 */
[----:B------:R-:W-:Y:S01]  /*30c0*/  MUFU.EX2 R139, R139 ;  /* 0x0000008b008b7308 */ /* 0x000fe20000000800 */
[----:B------:R-:W-:-:S05]  /*30d0*/  FMNMX.FTZ R2, R85, R2, !PT ;  /* 0x0000000255027209 */ /* 0x000fca0007810000 */
[----:B------:R-:W1:Y:S02]  /*30e0*/  SHFL.BFLY PT, R13, R2, 0x2, 0x1f ;  /* 0x0c401f00020d7f89 */ /* 0x000e6400000e0000 */
        /* <DEDUP_REMOVED lines=25> */
[----:B0-----:R-:W-:Y:S01]  /*3280*/  FADD.FTZ R24, R149, R6 ;  /* 0x0000000695187221 */ /* 0x001fe20000010000 */
        /* <DEDUP_REMOVED lines=12> */
[----:B------:R-:W-:Y:S01]  /*3350*/  F2FP.BF16.F32.PACK_AB R149, R6, R149 ;  /* 0x000000950695723e */ /* 0x000fe200000010ff */
        /* <DEDUP_REMOVED lines=14> */
[----:B------:R-:W-:-:S02]  /*3440*/  FFMA.FTZ R84, R84, UR21, -R9 ;  /* 0x0000001554547c23 */ /* 0x000fc40008010809 */
        /* <DEDUP_REMOVED lines=10> */
[----:B------:R-:W-:Y:S01]  /*34f0*/  FADD.FTZ R24, R10, R33 ;  /* 0x000000210a187221 */ /* 0x000fe20000010000 */
[----:B------:R-:W-:Y:S01]  /*3500*/  FFMA.FTZ R33, R69, UR21, -R9 ;  /* 0x0000001545217c23 */ /* 0x000fe20008010809 */
[----:B------:R-:W2:Y:S01]  /*3510*/  MUFU.EX2 R146, R146 ;  /* 0x0000009200927308 */ /* 0x000ea20000000800 */
[----:B0-----:R-:W-:Y:S01]  /*3520*/  FADD.FTZ R28, R144, R35 ;  /* 0x00000023901c7221 */ /* 0x001fe20000010000 */
[----:B------:R-:W-:-:S06]  /*3530*/  FFMA.FTZ R9, R85, UR21, -R9 ;  /* 0x0000001555097c23 */ /* 0x000fcc0008010809 */
        /* <DEDUP_REMOVED lines=11> */
[C---:B------:R-:W-:Y:S02]  /*35f0*/  F2FP.BF16.F32.PACK_AB R141, R14.reuse, R141 ;  /* 0x0000008d0e8d723e */ /* 0x040fe400000010ff */
[----:B------:R-:W-:Y:S01]  /*3600*/  F2FP.BF16.F32.PACK_AB R146, R13, R146 ;  /* 0x000000920d92723e */ /* 0x000fe200000010ff */
        /* <DEDUP_REMOVED lines=94> */
[----:B------:R1:W2:Y:S01]  /*3bf0*/  MUFU.EX2 R6, R4 ;  /* 0x0000000400067308 */ /* 0x0002a20000000800 */
[----:B0-----:R-:W-:-:S04]  /*3c00*/  FADD.FTZ R10, R84, R5 ;  /* 0x00000005540a7221 */ /* 0x001fc80000010000 */
[C---:B-1----:R-:W-:Y:S01]  /*3c10*/  FADD.FTZ R4, R9.reuse, R10 ;  /* 0x0000000a09047221 */ /* 0x042fe20000010000 */
[----:B------:R-:W-:Y:S01]  /*3c20*/  F2FP.BF16.F32.PACK_AB R122, R9, R84 ;  /* 0x00000054097a723e */ /* 0x000fe200000010ff */
        /* <DEDUP_REMOVED lines=9> */
.L_x_15183:
[----:B------:R-:W-:Y:S01]  /*3cc0*/  ISETP.NE.AND P2, PT, RZ, UR44, PT ;  /* 0x0000002cff007c0c */ /* 0x000fe2000bf45270 */
[----:B------:R-:W-:-:S04]  /*3cd0*/  UISETP.NE.AND UP0, UPT, UR23, 0x1, UPT ;  /* 0x000000011700788c */ /* 0x000fc8000bf05270 */
[----:B------:R-:W-:-:S04]  /*3ce0*/  USEL UR48, URZ, 0x1, UP0 ;  /* 0x000000013f307887 */ /* 0x000fc80008000000 */
[----:B------:R-:W-:-:S04]  /*3cf0*/  ULOP3.LUT UR48, UR25, UR48, URZ, 0x3c, !UPT ;  /* 0x0000003019307292 */ /* 0x000fc8000f8e3c3f */
[----:B------:R-:W-:Y:S08]  /*3d00*/  @P2 BRA `(.L_x_15173) ;  /* 0x0000000000382947 */ /* 0x000ff00003800000 */
[----:B------:R-:W-:Y:S05]  /*3d10*/  @!P0 BRA `(.L_x_15174) ;  /* 0x0000000000048947 */ /* 0x000fea0003800000 */
[----:B------:R-:W-:Y:S01]  /*3d20*/  BPT.TRAP 0x1 ;  /* 0x000000040000795c */ /* 0x000fe20000300000 */
.L_x_15174:
        /* <DEDUP_REMOVED lines=9> */
.L_x_15175:
[----:B-1----:R-:W-:Y:S05]  /*3dc0*/  @P1 BRA `(.L_x_15173) ;  /* 0x0000000000081947 */ /* 0x002fea0003800000 */
[----:B------:R-:W1:Y:S02]  /*3dd0*/  SYNCS.PHASECHK.TRANS64.TRYWAIT P1, [UR6+0x16830], R0 ;  /* 0x01683000ff0075a7 */ /* 0x000e640008020146 */
[----:B-1----:R-:W-:Y:S05]  /*3de0*/  @!P1 BRA `(.L_x_15176) ;  /* 0x000000d400709947 */ /* 0x002fea0003800000 */
.L_x_15173:
[----:B------:R-:W2:Y:S01]  /*3df0*/  S2R R2, SR_TID.X ;  /* 0x0000000000027919 */ /* 0x000ea20000002100 */
        /* <DEDUP_REMOVED lines=29> */
.L_x_15178:
[----:B------:R-:W-:Y:S01]  /*3fd0*/  ULEA UR6, UR23, UR45, 0x3 ;  /* 0x0000002d17067291 */ /* 0x000fe2000f8e183f */
[----:B------:R-:W-:-:S05]  /*3fe0*/  IMAD.U32 R0, RZ, RZ, UR25 ;  /* 0x00000019ff007e24 */ /* 0x000fca000f8e00ff */
[----:B------:R-:W-:-:S04]  /*3ff0*/  SHF.L.U32 R0, R0, 0x1f, RZ ;  /* 0x0000001f00007819 */ /* 0x000fc800000006ff */
[----:B------:R0:W1:Y:S01]  /*4000*/  SYNCS.PHASECHK.TRANS64.TRYWAIT P1, [UR6+0x16850], R0 ;  /* 0x01685000ff0075a7 */ /* 0x0000620008020146 */
[----:B------:R-:W-:Y:S05]  /*4010*/  @!P0 BRA `(.L_x_15179) ;  /* 0x0000000000048947 */ /* 0x000fea0003800000 */
[----:B------:R-:W-:Y:S01]  /*4020*/  BPT.TRAP 0x1 ;  /* 0x000000040000795c */ /* 0x000fe20000300000 */
.L_x_15179:
[----:B-1----:R-:W-:Y:S05]  /*4030*/  @P1 BRA `(.L_x_15177) ;  /* 0x0000000000081947 */ /* 0x002fea0003800000 */
[----:B------:R-:W1:Y:S02]  /*4040*/  SYNCS.PHASECHK.TRANS64.TRYWAIT P1, [UR6+0x16850], R0 ;  /* 0x01685000ff0075a7 */ /* 0x000e640008020146 */
[----:B-1----:R-:W-:Y:S05]  /*4050*/  @!P1 BRA `(.L_x_15180) ;  /* 0x000000d000ec9947 */ /* 0x002fea0003800000 */
.L_x_15177:
        /* <DEDUP_REMOVED lines=52> */
.L_x_15181:
        /* <DEDUP_REMOVED lines=13> */
[----:B------:R-:W-:-:S04]  /*4470*/  ULEA UR6, UR47, UR45, 0x3 ;  /* 0x0000002d2f067291 */ /* 0x000fc8000f8e183f */
[----:B------:R-:W-:Y:S01]  /*4480*/  VIADD R0, R0, -UR52 ;  /* 0x8000003400007c36 */ /* 0x000fe20008000000 */
[----:B------:R-:W-:-:S04]  /*4490*/  UIADD3 UR6, UR6, 0x16840, URZ ;  /* 0x0001684006067890 */ /* 0x000fc8000fffe03f */
[----:B------:R-:W-:-:S09]  /*44a0*/  UPRMT UR6, UR43, 0x654, UR6 ;  /* 0x000006542b067896 */ /* 0x000fd20008000006 */
[----:B------:R-:W-:Y:S01]  /*44b0*/  SYNCS.ARRIVE.TRANS64.RED.A1T0 RZ, [UR6], RZ ;  /* 0x000000ffffff79a7 */ /* 0x000fe20008100406 */
        /* <DEDUP_REMOVED lines=99> */
[----:B0-----:R-:W-:-:S05]  /*4af0*/  IMAD.IADD R0, R0, 0x1, R9 ;  /* 0x0000000100007824 */ /* 0x001fca00078e0209 */
[C---:B------:R-:W-:Y:S02]  /*4b00*/  ISETP.GT.AND P2, PT, R0.reuse, RZ, PT ;  /* 0x000000ff0000720c */ /* 0x040fe40003f44270 */
[----:B------:R-:W-:Y:S02]  /*4b10*/  ISETP.GT.AND P3, PT, R0, 0x1, PT ;  /* 0x000000010000780c */ /* 0x000fe40003f64270 */
[----:B------:R-:W-:Y:S02]  /*4b20*/  FSEL R26, R26, -INF , P2 ;  /* 0xff8000001a1a7808 */ /* 0x000fe40001000000 */
[C---:B------:R-:W-:Y:S02]  /*4b30*/  ISETP.GT.AND P2, PT, R0.reuse, 0x8, PT ;  /* 0x000000080000780c */ /* 0x040fe40003f44270 */
[----:B------:R-:W-:Y:S02]  /*4b40*/  FSEL R27, R27, -INF , P3 ;  /* 0xff8000001b1b7808 */ /* 0x000fe40001800000 */
[----:B------:R-:W-:-:S02]  /*4b50*/  ISETP.GT.AND P3, PT, R0, 0x9, PT ;  /* 0x000000090000780c */ /* 0x000fc40003f64270 */
[----:B-1----:R-:W-:Y:S02]  /*4b60*/  FMNMX.FTZ R10, R8, R7, !PT ;  /* 0x00000007080a7209 */ /* 0x002fe40007810000 */
[----:B------:R-:W-:Y:S02]  /*4b70*/  FSEL R30, R30, -INF , P2 ;  /* 0xff8000001e1e7808 */ /* 0x000fe40001000000 */
[C---:B------:R-:W-:Y:S01]  /*4b80*/  ISETP.GT.AND P2, PT, R0.reuse, 0x10, PT ;  /* 0x000000100000780c */ /* 0x040fe20003f44270 */
[----:B------:R-:W0:Y:S01]  /*4b90*/  SHFL.BFLY PT, R7, R10, 0x1, 0x1f ;  /* 0x0c201f000a077f89 */ /* 0x000e2200000e0000 */
[----:B------:R-:W-:Y:S02]  /*4ba0*/  FSEL R31, R31, -INF , P3 ;  /* 0xff8000001f1f7808 */ /* 0x000fe40001800000 */
[----:B------:R-:W-:Y:S02]  /*4bb0*/  ISETP.GT.AND P3, PT, R0, 0x11, PT ;  /* 0x000000110000780c */ /* 0x000fe40003f64270 */
[----:B------:R-:W-:-:S02]  /*4bc0*/  FSEL R34, R34, -INF , P2 ;  /* 0xff80000022227808 */ /* 0x000fc40001000000 */
[C---:B------:R-:W-:Y:S02]  /*4bd0*/  ISETP.GT.AND P2, PT, R0.reuse, 0x18, PT ;  /* 0x000000180000780c */ /* 0x040fe40003f44270 */
[----:B------:R-:W-:Y:S02]  /*4be0*/  FSEL R35, R35, -INF , P3 ;  /* 0xff80000023237808 */ /* 0x000fe40001800000 */
[----:B------:R-:W-:Y:S02]  /*4bf0*/  ISETP.GT.AND P3, PT, R0, 0x19, PT ;  /* 0x000000190000780c */ /* 0x000fe40003f64270 */
[----:B------:R-:W-:Y:S02]  /*4c00*/  FSEL R38, R38, -INF , P2 ;  /* 0xff80000026267808 */ /* 0x000fe40001000000 */
[----:B------:R-:W-:Y:S02]  /*4c10*/  ISETP.GT.AND P2, PT, R0, 0x20, PT ;  /* 0x000000200000780c */ /* 0x000fe40003f44270 */
[----:B------:R-:W-:-:S02]  /*4c20*/  FSEL R39, R39, -INF , P3 ;  /* 0xff80000027277808 */ /* 0x000fc40001800000 */
[----:B------:R-:W-:Y:S02]  /*4c30*/  ISETP.GT.AND P3, PT, R0, 0x21, PT ;  /* 0x000000210000780c */ /* 0x000fe40003f64270 */
[----:B------:R-:W-:Y:S02]  /*4c40*/  FSEL R42, R42, -INF , P2 ;  /* 0xff8000002a2a7808 */ /* 0x000fe40001000000 */
[----:B------:R-:W-:Y:S02]  /*4c50*/  ISETP.GT.AND P2, PT, R0, 0x28, PT ;  /* 0x000000280000780c */ /* 0x000fe40003f44270 */
[----:B0-----:R-:W-:Y:S02]  /*4c60*/  FMNMX.FTZ R2, R10, R7, !PT ;  /* 0x000000070a027209 */ /* 0x001fe40007810000 */
[----:B------:R-:W-:Y:S02]  /*4c70*/  FMNMX.FTZ R10, R26, R5, !PT ;  /* 0x000000051a0a7209 */ /* 0x000fe40007810000 */
[----:B------:R-:W-:Y:S01]  /*4c80*/  FSEL R43, R43, -INF , P3 ;  /* 0xff8000002b2b7808 */ /* 0x000fe20001800000 */
[----:B------:R-:W-:Y:S01]  /*4c90*/  FMUL.FTZ R7, R2, UR21 ;  /* 0x0000001502077c20 */ /* 0x000fe20008410000 */
        /* <DEDUP_REMOVED lines=71> */
[----:B------:R-:W-:Y:S02]  /*5110*/  FSEL R87, R87, -INF , P3 ;  /* 0xff80000057577808 */ /* 0x000fe40001800000 */
[----:B------:R-:W-:-:S02]  /*5120*/  FMNMX.FTZ R0, R86, R21, !PT ;  /* 0x0000001556007209 */ /* 0x000fc40007810000 */
[----:B------:R-:W-:Y:S02]  /*5130*/  FSETP.NEU.FTZ.AND P1, PT, R2, -INF , PT ;  /* 0xff8000000200780b */ /* 0x000fe40003f3d000 */
[----:B------:R-:W-:Y:S02]  /*5140*/  FMNMX.FTZ R0, R87, R0, !PT ;  /* 0x0000000057007209 */ /* 0x000fe40007810000 */
[----:B------:R-:W-:-:S03]  /*5150*/  FSEL R7, R7, RZ, P1 ;  /* 0x000000ff07077208 */ /* 0x000fc60000800000 */
[----:B------:R-:W0:Y:S02]  /*5160*/  SHFL.BFLY PT, R21, R0, 0x2, 0x1f ;  /* 0x0c401f0000157f89 */ /* 0x000e2400000e0000 */
        /* <DEDUP_REMOVED lines=22> */
[----:B0-----:R-:W-:Y:S01]  /*52d0*/  FMNMX.FTZ R20, R0, R21, !PT ;  /* 0x0000001500147209 */ /* 0x001fe20007810000 */
[--C-:B------:R-:W-:Y:S01]  /*52e0*/  FFMA.FTZ R29, R61, UR21, -R7.reuse ;  /* 0x000000153d1d7c23 */ /* 0x100fe20008010807 */
[--C-:B------:R-:W-:Y:S01]  /*52f0*/  FFMA.FTZ R128, R64, UR21, -R7.reuse ;  /* 0x0000001540807c23 */ /* 0x100fe20008010807 */
[--C-:B------:R-:W-:Y:S01]  /*5300*/  FFMA.FTZ R28, R65, UR21, -R7.reuse ;  /* 0x00000015411c7c23 */ /* 0x100fe20008010807 */
[--C-:B------:R-:W-:Y:S01]  /*5310*/  FFMA.FTZ R130, R68, UR21, -R7.reuse ;  /* 0x0000001544827c23 */ /* 0x100fe20008010807 */
[----:B-1----:R-:W0:Y:S01]  /*5320*/  SHFL.BFLY PT, R33, R20, 0x1, 0x1f ;  /* 0x0c201f0014217f89 */ /* 0x002e2200000e0000 */
        /* <DEDUP_REMOVED lines=11> */
[----:B------:R-:W-:Y:S01]  /*53e0*/  MUFU.EX2 R144, R144 ;  /* 0x0000009000907308 */ /* 0x000fe20000000800 */
[----:B0-----:R-:W-:-:S07]  /*53f0*/  FMNMX.FTZ R0, R20, R33, !PT ;  /* 0x0000002114007209 */ /* 0x001fce0007810000 */
[----:B------:R-:W-:Y:S01]  /*5400*/  MUFU.EX2 R146, R146 ;  /* 0x0000009200927308 */ /* 0x000fe20000000800 */
[C---:B------:R-:W-:Y:S01]  /*5410*/  FSETP.NEU.FTZ.AND P2, PT, R0.reuse, -INF , PT ;  /* 0xff8000000000780b */ /* 0x040fe20003f5d000 */
[----:B------:R-:W-:-:S06]  /*5420*/  FMUL.FTZ R33, R0, UR21 ;  /* 0x0000001500217c20 */ /* 0x000fcc0008410000 */
[----:B------:R-:W-:Y:S01]  /*5430*/  MUFU.EX2 R11, R11 ;  /* 0x0000000b000b7308 */ /* 0x000fe20000000800 */
[----:B------:R-:W-:-:S05]  /*5440*/  FSEL R33, R33, RZ, P2 ;  /* 0x000000ff21217208 */ /* 0x000fca0001000000 */
        /* <DEDUP_REMOVED lines=37> */
[----:B------:R-:W-:-:S02]  /*56a0*/  FFMA.FTZ R123, R86, UR21, -R33 ;  /* 0x00000015567b7c23 */ /* 0x000fc40008010821 */
[----:B------:R-:W-:-:S03]  /*56b0*/  FADD.FTZ R39, R8, R39 ;  /* 0x0000002708277221 */ /* 0x000fc60000010000 */
[----:B------:R-:W0:Y:S01]  /*56c0*/  MUFU.EX2 R151, R151 ;  /* 0x0000009700977308 */ /* 0x000e220000000800 */
[----:B-1----:R-:W-:Y:S01]  /*56d0*/  FFMA.FTZ R4, R6, R3, R149 ;  /* 0x0000000306047223 */ /* 0x002fe20000010095 */
[----:B------:R-:W-:Y:S01]  /*56e0*/  FADD.FTZ R38, R150, R39 ;  /* 0x0000002796267221 */ /* 0x000fe20000010000 */
[----:B------:R-:W-:-:S03]  /*56f0*/  FFMA.FTZ R39, R75, UR21, -R33 ;  /* 0x000000154b277c23 */ /* 0x000fc60008010821 */
        /* <DEDUP_REMOVED lines=23> */
[----:B--2---:R-:W-:-:S06]  /*5870*/  FFMA.FTZ R41, R67, UR21, -R33 ;  /* 0x0000001543297c23 */ /* 0x004fcc0008010821 */
        /* <DEDUP_REMOVED lines=95> */
.L_x_15182:
        /* <DEDUP_REMOVED lines=78> */
.L_x_15172:
        /* <DEDUP_REMOVED lines=8> */
.L_x_15195:
        /* <DEDUP_REMOVED lines=9> */
.L_x_15186:
[----:B------:R-:W-:Y:S01]  /*6460*/  ULEA UR6, UR47, UR45, 0x3 ;  /* 0x0000002d2f067291 */ /* 0x000fe2000f8e183f */
[----:B------:R-:W-:-:S05]  /*6470*/  IMAD.U32 R0, RZ, RZ, UR48 ;  /* 0x00000030ff007e24 */ /* 0x000fca000f8e00ff */
[----:B------:R-:W-:-:S04]  /*6480*/  SHF.L.U32 R0, R0, 0x1f, RZ ;  /* 0x0000001f00007819 */ /* 0x000fc800000006ff */
[----:B------:R0:W1:Y:S01]  /*6490*/  SYNCS.PHASECHK.TRANS64.TRYWAIT P1, [UR6+0x16830], R0 ;  /* 0x01683000ff0075a7 */ /* 0x0000620008020146 */
[----:B------:R-:W-:Y:S05]  /*64a0*/  @!P0 BRA `(.L_x_15187) ;  /* 0x0000000000048947 */ /* 0x000fea0003800000 */
[----:B------:R-:W-:Y:S01]  /*64b0*/  BPT.TRAP 0x1 ;  /* 0x000000040000795c */ /* 0x000fe20000300000 */
.L_x_15187:
[----:B-1----:R-:W-:Y:S05]  /*64c0*/  @P1 BRA `(.L_x_15185) ;  /* 0x0000000000081947 */ /* 0x002fea0003800000 */
[----:B------:R-:W1:Y:S02]  /*64d0*/  SYNCS.PHASECHK.TRANS64.TRYWAIT P1, [UR6+0x16830], R0 ;  /* 0x01683000ff0075a7 */ /* 0x000e640008020146 */
[----:B-1----:R-:W-:Y:S05]  /*64e0*/  @!P1 BRA `(.L_x_15188) ;  /* 0x000000ac00e09947 */ /* 0x002fea0003800000 */
.L_x_15185:
[----:B------:R-:W2:Y:S01]  /*64f0*/  S2R R2, SR_TID.X ;  /* 0x0000000000027919 */ /* 0x000ea20000002100 */
        /* <DEDUP_REMOVED lines=26> */
.L_x_15190:
[----:B------:R-:W-:Y:S01]  /*66a0*/  ULEA UR6, UR22, UR45, 0x3 ;  /* 0x0000002d16067291 */ /* 0x000fe2000f8e183f */
[----:B------:R-:W-:-:S05]  /*66b0*/  IMAD.U32 R0, RZ, RZ, UR23 ;  /* 0x00000017ff007e24 */ /* 0x000fca000f8e00ff */
[----:B------:R-:W-:-:S04]  /*66c0*/  SHF.L.U32 R0, R0, 0x1f, RZ ;  /* 0x0000001f00007819 */ /* 0x000fc800000006ff */
[----:B------:R0:W1:Y:S01]  /*66d0*/  SYNCS.PHASECHK.TRANS64.TRYWAIT P1, [UR6+0x16850], R0 ;  /* 0x01685000ff0075a7 */ /* 0x0000620008020146 */
[----:B------:R-:W-:Y:S05]  /*66e0*/  @!P0 BRA `(.L_x_15191) ;  /* 0x0000000000048947 */ /* 0x000fea0003800000 */
[----:B------:R-:W-:Y:S01]  /*66f0*/  BPT.TRAP 0x1 ;  /* 0x000000040000795c */ /* 0x000fe20000300000 */
.L_x_15191:
[----:B-1----:R-:W-:Y:S05]  /*6700*/  @P1 BRA `(.L_x_15189) ;  /* 0x0000000000081947 */ /* 0x002fea0003800000 */
[----:B------:R-:W1:Y:S02]  /*6710*/  SYNCS.PHASECHK.TRANS64.TRYWAIT P1, [UR6+0x16850], R0 ;  /* 0x01685000ff0075a7 */ /* 0x000e640008020146 */
[----:B-1----:R-:W-:Y:S05]  /*6720*/  @!P1 BRA `(.L_x_15192) ;  /* 0x000000ac00689947 */ /* 0x002fea0003800000 */
.L_x_15189:
        /* <DEDUP_REMOVED lines=52> */
.L_x_15193:
        /* <DEDUP_REMOVED lines=79> */
[----:B------:R-:W-:Y:S01]  /*6f60*/  FFMA.FTZ R144, R32, UR21, -R7 ;  /* 0x0000001520907c23 */ /* 0x000fe20008010807 */
        /* <DEDUP_REMOVED lines=76> */
[----:B------:R-:W-:-:S04]  /*7430*/  FFMA.FTZ R7, R85, UR21, -R7 ;  /* 0x0000001555077c23 */ /* 0x000fc80008010807 */
        /* <DEDUP_REMOVED lines=121> */
.L_x_15194:
        /* <DEDUP_REMOVED lines=77> */
.L_x_15184:
[----:B------:R-:W-:Y:S06]  /*80a0*/  BAR.ARV 0x8, 0x200 ;  /* 0x0208000000007b1d */ /* 0x000fec0000002000 */
[----:B------:R-:W-:Y:S05]  /*80b0*/  @!P0 BRA `(.L_x_15196) ;  /* 0x0000000000048947 */ /* 0x000fea0003800000 */
[----:B------:R-:W-:Y:S01]  /*80c0*/  BPT.TRAP 0x1 ;  /* 0x000000040000795c */ /* 0x000fe20000300000 */
.L_x_15196:
[----:B------:R-:W-:Y:S01]  /*80d0*/  ULEA UR5, UR47, UR45, 0x3 ;  /* 0x0000002d2f057291 */ /* 0x000fe2000f8e183f */
[----:B------:R-:W-:-:S05]  /*80e0*/  IMAD.U32 R5, RZ, RZ, UR48 ;  /* 0x00000030ff057e24 */ /* 0x000fca000f8e00ff */
[----:B------:R-:W-:-:S04]  /*80f0*/  SHF.L.U32 R5, R5, 0x1f, RZ ;  /* 0x0000001f05057819 */ /* 0x000fc800000006ff */
[----:B------:R0:W1:Y:S01]  /*8100*/  SYNCS.PHASECHK.TRANS64.TRYWAIT P1, [UR5+0x16850], R5 ;  /* 0x01685005ff0075a7 */ /* 0x0000620008020145 */
[----:B------:R-:W-:Y:S05]  /*8110*/  @!P0 BRA `(.L_x_15197) ;  /* 0x0000000000048947 */ /* 0x000fea0003800000 */
[----:B------:R-:W-:Y:S01]  /*8120*/  BPT.TRAP 0x1 ;  /* 0x000000040000795c */ /* 0x000fe20000300000 */
.L_x_15197:
[----:B-1----:R-:W-:Y:S05]  /*8130*/  @P1 BRA `(.L_x_15198) ;  /* 0x0000000000081947 */ /* 0x002fea0003800000 */
[----:B------:R-:W1:Y:S02]  /*8140*/  SYNCS.PHASECHK.TRANS64.TRYWAIT P1, [UR5+0x16850], R5 ;  /* 0x01685005ff0075a7 */ /* 0x000e640008020145 */
[----:B-1----:R-:W-:Y:S05]  /*8150*/  @!P1 BRA `(.L_x_15199) ;  /* 0x0000009000f49947 */ /* 0x002fea0003800000 */
.L_x_15198:
        /* <DEDUP_REMOVED lines=8> */
[----:B------:R-:W-:-:S03]  /*81e0*/  IMAD.MOV.U32 R20, RZ, RZ, -0x800000 ;  /* 0xff800000ff147424 */ /* 0x000fc600078e00ff */
[----:B------:R-:W-:-:S07]  /*81f0*/  ULEA UR4, UR47, UR4, 0xa ;  /* 0x000000042f047291 */ /* 0x000fce000f8e503f */
[----:B------:R-:W-:Y:S02]  /*8200*/  UMOV UR6, UR4 ;  /* 0x0000000400067c82 */ /* 0x000fe40008000000 */
[----:B------:R-:W-:Y:S01]  /*8210*/  HGMMA.64x64x16.F32.BF16 R88, R148, gdesc[UR4].tnspB, R88, gsb0 ;  /* 0x40e0000494587df0 */ /* 0x000fe20008001858 */
[----:B------:R-:W-:Y:S01]  /*8220*/  UIADD3 UR6, UR4, 0x80, URZ ;  /* 0x0000008004067890 */ /* 0x000fe2000fffe03f */
[----:B------:R-:W-:Y:S01]  /*8230*/  UMOV UR7, 0x40000040 ;  /* 0x4000004000077882 */ /* 0x000fe20000000000 */
[----:B0-----:R-:W-:Y:S01]  /*8240*/  FADD.FTZ R5, R5, R4 ;  /* 0x0000000405057221 */ /* 0x001fe20000010000 */
[----:B------:R-:W-:Y:S01]  /*8250*/  MOV R4, RZ ;  /* 0x000000ff00047202 */ /* 0x000fe20000000f00 */
[----:B-1----:R-:W-:Y:S01]  /*8260*/  FADD.FTZ R7, R6, R3 ;  /* 0x0000000306077221 */ /* 0x002fe20000010000 */
[----:B------:R-:W-:Y:S02]  /*8270*/  IMAD.MOV.U32 R3, RZ, RZ, -0x800000 ;  /* 0xff800000ff037424 */ /* 0x000fe400078e00ff */
[----:B------:R-:W0:Y:S04]  /*8280*/  SHFL.BFLY PT, R6, R5, 0x1, 0x1f ;  /* 0x0c201f0005067f89 */ /* 0x000e2800000e0000 */
[----:B------:R-:W1:Y:S01]  /*8290*/  SHFL.BFLY PT, R8, R7, 0x1, 0x1f ;  /* 0x0c201f0007087f89 */ /* 0x000e6200000e0000 */
[----:B0-----:R-:W-:Y:S01]  /*82a0*/  FADD.FTZ R10, R5, R6 ;  /* 0x00000006050a7221 */ /* 0x001fe20000010000 */
[----:B------:R-:W-:-:S02]  /*82b0*/  IMAD.U32 R5, RZ, RZ, UR21 ;  /* 0x00000015ff057e24 */ /* 0x000fc4000f8e00ff */
[----:B-1----:R-:W-:Y:S02]  /*82c0*/  FADD.FTZ R11, R7, R8 ;  /* 0x00000008070b7221 */ /* 0x002fe40000010000 */
[----:B------:R-:W-:Y:S01]  /*82d0*/  FSETP.NE.FTZ.AND P1, PT, R10, RZ, PT ;  /* 0x000000ff0a00720b */ /* 0x000fe20003f35000 */
[----:B------:R-:W-:Y:S02]  /*82e0*/  IMAD.MOV.U32 R7, RZ, RZ, RZ ;  /* 0x000000ffff077224 */ /* 0x000fe400078e00ff */
[----:B------:R-:W-:-:S10]  /*82f0*/  FSETP.NE.FTZ.AND P2, PT, R11, RZ, PT ;  /* 0x000000ff0b00720b */ /* 0x000fd40003f55000 */
[----:B------:R-:W0:Y:S01]  /*8300*/  @P1 MUFU.LG2 R6, R10 ;  /* 0x0000000a00061308 */ /* 0x000e220000000c00 */
[----:B------:R-:W-:Y:S02]  /*8310*/  @P1 FMUL.FTZ R5, R5, 0.69314718246459960938 ;  /* 0x3f31721805051820 */ /* 0x000fe40000410000 */
[----:B------:R-:W-:-:S05]  /*8320*/  @P2 FMUL.FTZ R12, R12, 0.69314718246459960938 ;  /* 0x3f3172180c0c2820 */ /* 0x000fca0000410000 */
        /* <DEDUP_REMOVED lines=41> */
[----:B0-23--:R-:W-:Y:S05]  /*85c0*/  @!P0 BRA `(.L_x_15200) ;  /* 0x0000000000048947 */ /* 0x00dfea0003800000 */
[----:B------:R-:W-:Y:S01]  /*85d0*/  BPT.TRAP 0x1 ;  /* 0x000000040000795c */ /* 0x000fe20000300000 */
.L_x_15200:
        /* <DEDUP_REMOVED lines=42> */
.L_x_15164:
        /* <DEDUP_REMOVED lines=57> */
[----:B------:R0:W-:Y:S01]  /*8c10*/  STSM.16.M88.4 [R35], R4 ;  /* 0x0000000423007844 */ /* 0x0001e20000000200 */
[----:B------:R-:W-:Y:S02]  /*8c20*/  F2FP.BF16.F32.PACK_AB R10, R101, R100 ;  /* 0x00000064650a723e */ /* 0x000fe400000010ff */
[----:B------:R-:W-:-:S02]  /*8c30*/  F2FP.BF16.F32.PACK_AB R11, R103, R102 ;  /* 0x00000066670b723e */ /* 0x000fc400000010ff */
[----:B------:R-:W-:Y:S02]  /*8c40*/  F2FP.BF16.F32.PACK_AB R13, R107, R106 ;  /* 0x0000006a6b0d723e */ /* 0x000fe400000010ff */
[----:B------:R-:W-:Y:S01]  /*8c50*/  ISETP.NE.U32.AND P0, PT, RZ, UR10, PT ;  /* 0x0000000aff007c0c */ /* 0x000fe2000bf05070 */
[----:B------:R-:W-:Y:S03]  /*8c60*/  STSM.16.M88.4 [R34], R8 ;  /* 0x0000000822007844 */ /* 0x000fe60000000200 */
[----:B------:R-:W-:Y:S01]  /*8c70*/  ISETP.NE.AND.EX P0, PT, RZ, UR11, PT, P0 ;  /* 0x0000000bff007c0c */ /* 0x000fe2000bf05300 */
[----:B------:R1:W-:Y:S04]  /*8c80*/  STSM.16.M88.4 [R2], R12 ;  /* 0x0000000c02007844 */ /* 0x0003e80000000200 */
[----:B------:R2:W-:Y:S01]  /*8c90*/  STSM.16.M88.4 [R30], R24 ;  /* 0x000000181e007844 */ /* 0x0005e20000000200 */
[----:B0-----:R-:W0:Y:S08]  /*8ca0*/  LDC R35, c[0x0][0xbe8] ;  /* 0x0002fa00ff237b82 */ /* 0x001e300000000800 */
[----:B------:R-:W-:Y:S06]  /*8cb0*/  BAR.SYNC.DEFER_BLOCKING 0x1, 0x180 ;  /* 0x0046000000007b1d */ /* 0x000fec0000010000 */
[----:B------:R-:W3:Y:S01]  /*8cc0*/  @P0 LDG.E R21, desc[UR54][R32.64] ;  /* 0x0000003620150981 */ /* 0x000ee2000c1e1900 */
[----:B------:R-:W-:Y:S01]  /*8cd0*/  UISETP.NE.U32.AND UP0, UPT, UR8, URZ, UPT ;  /* 0x0000003f0800728c */ /* 0x000fe2000bf05070 */
[----:B------:R-:W-:-:S03]  /*8ce0*/  ULDC UR4, c[0x0][0xa88] ;  /* 0x0002a20000047ab9 */ /* 0x000fc60000000800 */
[----:B------:R-:W-:Y:S01]  /*8cf0*/  UISETP.NE.AND.EX UP0, UPT, UR9, URZ, UPT, UP0 ;  /* 0x0000003f0900728c */ /* 0x000fe2000bf05300 */
[----:B0-----:R-:W-:Y:S01]  /*8d00*/  ISETP.NE.AND P1, PT, R35, 0x1, PT ;  /* 0x000000012300780c */ /* 0x001fe20003f25270 */
[----:B-1----:R-:W-:Y:S01]  /*8d10*/  IMAD.U32 R2, RZ, RZ, UR4 ;  /* 0x00000004ff027e24 */ /* 0x002fe2000f8e00ff */
[----:B------:R-:W-:-:S03]  /*8d20*/  ULDC UR4, c[0x0][0xad4] ;  /* 0x0002b50000047ab9 */ /* 0x000fc60000000800 */
[----:B------:R-:W-:-:S05]  /*8d30*/  PLOP3.LUT P4, PT, PT, PT, UP0, 0x80, 0x0 ;  /* 0x000000000000781c */ /* 0x000fca0003f8f008 */
[----:B------:R-:W-:-:S03]  /*8d40*/  @UP0 ULEA UR8, UP1, UR37, UR8, 0x2 ;  /* 0x0000000825080291 */ /* 0x000fc6000f82103f */
[----:B------:R-:W0:Y:S01]  /*8d50*/  @P1 LDC R6, c[0x0][0xbec] ;  /* 0x0002fb00ff061b82 */ /* 0x000e220000000800 */
[----:B------:R-:W-:Y:S02]  /*8d60*/  @UP0 ULEA.HI.X UR9, UR37, UR9, UR38, 0x2, UP1 ;  /* 0x0000000925090291 */ /* 0x000fe400088f1426 */
[----:B------:R-:W-:Y:S01]  /*8d70*/  UISETP.NE.AND UP0, UPT, UR46, URZ, UPT ;  /* 0x0000003f2e00728c */ /* 0x000fe2000bf05270 */
[----:B------:R-:W-:-:S03]  /*8d80*/  IMAD.U32 R4, RZ, RZ, UR8 ;  /* 0x00000008ff047e24 */ /* 0x000fc6000f8e00ff */
[----:B------:R-:W-:Y:S01]  /*8d90*/  USEL UR4, UR46, UR4, UP0 ;  /* 0x000000042e047287 */ /* 0x000fe20008000000 */
[----:B------:R-:W1:Y:S01]  /*8da0*/  @P1 LDC R9, c[0x0][0xbf0] ;  /* 0x0002fc00ff091b82 */ /* 0x000e620000000800 */
        /* <DEDUP_REMOVED lines=9> */
[----:B------:R-:W-:Y:S01]  /*8e40*/  USEL UR7, UR41, URZ, UP1 ;  /* 0x0000003f29077287 */ /* 0x000fe20008800000 */
[----:B------:R-:W-:Y:S01]  /*8e50*/  IMAD.MOV.U32 R7, RZ, RZ, R13 ;  /* 0x000000ffff077224 */ /* 0x000fe200078e000d */
[----:B------:R-:W-:-:S02]  /*8e60*/  USEL UR37, UR37, URZ, !UP0 ;  /* 0x0000003f25257287 */ /* 0x000fc4000c000000 */
[----:B------:R-:W-:-:S03]  /*8e70*/  USEL UR38, UR38, URZ, !UP0 ;  /* 0x0000003f26267287 */ /* 0x000fc6000c000000 */
[----:B------:R-:W-:Y:S01]  /*8e80*/  ULDC.64 UR10, c[0x0][UR16+0x220] ;  /* 0x00008800100a7abb */ /* 0x000fe20008000a00 */
[----:B------:R-:W-:Y:S01]  /*8e90*/  ULDC.64 UR8, c[0x0][UR16+0x218] ;  /* 0x0000860010087abb */ /* 0x000fe20008000a00 */
[----:B0-----:R-:W-:Y:S01]  /*8ea0*/  @P1 IMAD.HI.U32 R4, R13, R6, RZ ;  /* 0x000000060d041227 */ /* 0x001fe200078e00ff */
[----:B------:R-:W-:Y:S01]  /*8eb0*/  ULDC.64 UR12, c[0x0][UR16+0x228] ;  /* 0x00008a00100c7abb */ /* 0x000fe20008000a00 */
[----:B------:R-:W-:Y:S02]  /*8ec0*/  UIMAD UR11, UR11, UR37, URZ ;  /* 0x000000250b0b72a4 */ /* 0x000fe4000f8e023f */
[----:B------:R-:W-:Y:S01]  /*8ed0*/  UIMAD.WIDE.U32 UR14, UR8, UR39, URZ ;  /* 0x00000027080e72a5 */ /* 0x000fe2000f8e003f */
[----:B-1----:R-:W-:Y:S01]  /*8ee0*/  @P1 SHF.R.U32.HI R7, RZ, R9, R4 ;  /* 0x00000009ff071219 */ /* 0x002fe20000011604 */
[----:B------:R-:W-:Y:S02]  /*8ef0*/  UIMAD UR17, UR9, UR39, URZ ;  /* 0x00000027091172a4 */ /* 0x000fe4000f8e023f */
[----:B------:R-:W-:-:S02]  /*8f00*/  UIMAD.WIDE.U32 UR8, UR10, UR37, URZ ;  /* 0x000000250a0872a5 */ /* 0x000fc4000f8e003f */
        /* <DEDUP_REMOVED lines=34> */
.L_x_15203:
        /* <DEDUP_REMOVED lines=12> */
[----:B------:R-:W-:Y:S02]  /*91f0*/  LOP3.LUT P0, RZ, R9, 0x3, RZ, 0xc0, !PT ;  /* 0x0000000309ff7812 */ /* 0x000fe4000780c0ff */
[----:B------:R-:W-:Y:S01]  /*9200*/  PLOP3.LUT P3, PT, PT, PT, UP1, 0x80, 0x0 ;  /* 0x000000000000781c */ /* 0x000fe20003f6f018 */
        /* <DEDUP_REMOVED lines=24> */
[----:B------:R-:W-:Y:S01]  /*9390*/  IMAD.X R9, RZ, RZ, R29, P0 ;  /* 0x000000ffff097224 */ /* 0x000fe200000e061d */
[----:B------:R-:W-:Y:S02]  /*93a0*/  LOP3.LUT R12, R12, R13, RZ, 0x3c, !PT ;  /* 0x0000000d0c0c7212 */ /* 0x000fe400078e3cff */
[----:B------:R-:W-:Y:S01]  /*93b0*/  IADD3.X R13, RZ, R29, RZ, P2, !PT ;  /* 0x0000001dff0d7210 */ /* 0x000fe200017fe4ff */
[----:B------:R-:W2:Y:S04]  /*93c0*/  LD.E.128 R4, desc[UR54][R4.64] ;  /* 0x0000003604047980 */ /* 0x000ea8000c101d00 */
[----:B------:R-:W3:Y:S04]  /*93d0*/  LD.E.128 R8, desc[UR54][R8.64] ;  /* 0x0000003608087980 */ /* 0x000ee8000c101d00 */
[----:B------:R-:W4:Y:S01]  /*93e0*/  LD.E.128 R12, desc[UR54][R12.64] ;  /* 0x000000360c0c7980 */ /* 0x000f22000c101d00 */
[----:B------:R-:W-:-:S04]  /*93f0*/  IADD3 R20, P0, R28, 0x4800, RZ ;  /* 0x000048001c147810 */ /* 0x000fc80007f1e0ff */
[----:B------:R-:W-:Y:S01]  /*9400*/  LOP3.LUT R3, R20, 0x380, RZ, 0xc0, !PT ;  /* 0x0000038014037812 */ /* 0x000fe200078ec0ff */
[----:B------:R-:W-:Y:S01]  /*9410*/  UIMAD UR7, UR12, UR10, URZ ;  /* 0x0000000a0c0772a4 */ /* 0x000fe2000f8e023f */
[----:B------:R-:W-:Y:S02]  /*9420*/  IMAD.X R25, RZ, RZ, R29, P0 ;  /* 0x000000ffff197224 */ /* 0x000fe400000e061d */
[----:B------:R-:W-:-:S04]  /*9430*/  SHF.R.U64 R3, R3, 0x3, RZ ;  /* 0x0000000303037819 */ /* 0x000fc800000012ff */
[----:B------:R-:W-:Y:S02]  /*9440*/  LOP3.LUT R24, R3, R20, RZ, 0x3c, !PT ;  /* 0x0000001403187212 */ /* 0x000fe400078e3cff */
        /* <DEDUP_REMOVED lines=16> */
[----:B------:R-:W-:Y:S01]  /*9550*/  IMAD.MOV.U32 R3, RZ, RZ, R29 ;  /* 0x000000ffff037224 */ /* 0x000fe200078e001d */
[----:B------:R-:W-:Y:S01]  /*9560*/  SHF.R.S32.HI R37, RZ, 0x1f, R19 ;  /* 0x0000001fff257819 */ /* 0x000fe20000011413 */
[----:B------:R-:W-:Y:S01]  /*9570*/  VIADD R0, R0, 0x16820 ;  /* 0x0001682000007836 */ /* 0x000fe20000000000 */
[----:B------:R-:W-:-:S03]  /*9580*/  UIMAD UR9, UR39, UR11, UR9 ;  /* 0x0000000b270972a4 */ /* 0x000fc6000f8e0209 */
[----:B------:R-:W-:Y:S01]  /*9590*/  ULDC.64 UR10, c[0x0][0xaf0] ;  /* 0x0002bc00000a7ab9 */ /* 0x000fe20000000a00 */
[----:B------:R-:W-:Y:S01]  /*95a0*/  PRMT R0, RZ, 0x654, R0 ;  /* 0x00000654ff007816 */ /* 0x000fe20000000000 */
[----:B------:R-:W-:Y:S02]  /*95b0*/  UIMAD UR4, UR4, UR10, URZ ;  /* 0x0000000a040472a4 */ /* 0x000fe4000f8e023f */
[----:B------:R-:W-:Y:S01]  /*95c0*/  UIMAD.WIDE.U32 UR8, UR37, UR10, UR8 ;  /* 0x0000000a250872a5 */ /* 0x000fe2000f8e0008 */
[----:B-1----:R-:W-:Y:S01]  /*95d0*/  @P1 IMAD.HI.U32 R20, R29, R20, RZ ;  /* 0x000000141d141227 */ /* 0x002fe200078e00ff */
[----:B------:R-:W-:-:S03]  /*95e0*/  UIMAD UR4, UR37, UR11, UR4 ;  /* 0x0000000b250472a4 */ /* 0x000fc6000f8e0204 */
[----:B------:R-:W-:Y:S01]  /*95f0*/  ULDC.64 UR10, c[0x0][0xae0] ;  /* 0x0002b800000a7ab9 */ /* 0x000fe20000000a00 */
[----:B------:R-:W-:Y:S01]  /*9600*/  @P1 SHF.R.U32.HI R3, RZ, R21, R20 ;  /* 0x00000015ff031219 */ /* 0x000fe20000011614 */
[----:B------:R-:W-:Y:S02]  /*9610*/  UIADD3 UR4, UR9, UR4, URZ ;  /* 0x0000000409047290 */ /* 0x000fe4000fffe03f */
[----:B------:R-:W-:Y:S01]  /*9620*/  IMAD.U32 R21, RZ, RZ, UR9 ;  /* 0x00000009ff157e24 */ /* 0x000fe2000f8e00ff */
[--C-:B------:R-:W-:Y:S01]  /*9630*/  SHF.R.S32.HI R28, RZ, 0x1f, R3.reuse ;  /* 0x0000001fff1c7819 */ /* 0x100fe20000011403 */
[----:B------:R-:W-:Y:S01]  /*9640*/  IMAD.MOV R30, RZ, RZ, -R3 ;  /* 0x000000ffff1e7224 */ /* 0x000fe200078e0a03 */
[----:B0-----:R0:W-:Y:S01]  /*9650*/  SYNCS.ARRIVE.TRANS64.RED.A1T0 RZ, [R0+URZ], RZ ;  /* 0x000000ff00ff79a7 */ /* 0x0011e2000810043f */
[----:B------:R-:W-:Y:S01]  /*9660*/  IMAD.U32 R20, RZ, RZ, UR8 ;  /* 0x00000008ff147e24 */ /* 0x000fe2000f8e00ff */
[----:B------:R-:W-:Y:S01]  /*9670*/  ULDC.64 UR8, c[0x0][0xad8] ;  /* 0x0002b60000087ab9 */ /* 0x000fe20000000a00 */
[----:B------:R-:W-:Y:S01]  /*9680*/  IMAD.U32 R21, RZ, RZ, UR4 ;  /* 0x00000004ff157e24 */ /* 0x000fe2000f8e00ff */
[----:B------:R-:W-:Y:S01]  /*9690*/  ULDC UR4, c[0x0][0xac8] ;  /* 0x0002b20000047ab9 */ /* 0x000fe20000000800 */
[----:B------:R-:W-:-:S02]  /*96a0*/  IMAD R28, R28, UR10, RZ ;  /* 0x0000000a1c1c7c24 */ /* 0x000fc4000f8e02ff */
[----:B------:R-:W-:Y:S02]  /*96b0*/  IMAD R29, R35, R30, R29 ;  /* 0x0000001e231d7224 */ /* 0x000fe400078e021d */
[C---:B------:R-:W-:Y:S02]  /*96c0*/  IMAD R33, R3.reuse, UR11, R28 ;  /* 0x0000000b03217c24 */ /* 0x040fe4000f8e021c */
[----:B------:R-:W-:Y:S01]  /*96d0*/  IMAD.WIDE.U32 R20, R3, UR10, R20 ;  /* 0x0000000a03147c25 */ /* 0x000fe2000f8e0014 */
[----:B------:R-:W-:-:S03]  /*96e0*/  SHF.R.S32.HI R3, RZ, 0x1f, R29 ;  /* 0x0000001fff037819 */ /* 0x000fc6000001141d */
[----:B------:R-:W-:Y:S02]  /*96f0*/  IMAD.IADD R21, R21, 0x1, R33 ;  /* 0x0000000115157824 */ /* 0x000fe400078e0221 */
[----:B------:R-:W-:Y:S02]  /*9700*/  IMAD R28, R3, UR8, RZ ;  /* 0x00000008031c7c24 */ /* 0x000fe4000f8e02ff */
[----:B------:R-:W-:-:S04]  /*9710*/  IMAD.WIDE.U32 R20, R29, UR8, R20 ;  /* 0x000000081d147c25 */ /* 0x000fc8000f8e0014 */
[----:B------:R-:W-:Y:S01]  /*9720*/  IMAD R3, R29, UR9, R28 ;  /* 0x000000091d037c24 */ /* 0x000fe2000f8e021c */
[----:B------:R-:W-:Y:S01]  /*9730*/  ULDC.64 UR8, c[0x0][0xa80] ;  /* 0x0002a00000087ab9 */ /* 0x000fe20000000a00 */
[----:B------:R-:W-:Y:S01]  /*9740*/  VIADD R35, R157, UR40 ;  /* 0x000000289d237c36 */ /* 0x000fe20008000000 */
[C---:B------:R-:W-:Y:S01]  /*9750*/  LEA R30, P0, R20.reuse, UR8, 0x1 ;  /* 0x00000008141e7c11 */ /* 0x040fe2000f8008ff */
[----:B------:R-:W-:Y:S02]  /*9760*/  IMAD.IADD R3, R21, 0x1, R3 ;  /* 0x0000000115037824 */ /* 0x000fe400078e0203 */
        /* <DEDUP_REMOVED lines=18> */
[----:B------:R-:W0:Y:S01]  /*9890*/  SHFL.IDX PT, R34, R34, 0x3, 0x181f ;  /* 0x00781f0022227f89 */ /* 0x000e2200000e0000 */
        /* <DEDUP_REMOVED lines=8> */
[----:B------:R-:W-:-:S04]  /*9920*/  LEA R2, P0, R19, R30, 0x1 ;  /* 0x0000001e13027211 */ /* 0x000fc800078008ff */
[----:B------:R-:W-:-:S05]  /*9930*/  LEA.HI.X R3, R19, R34, R37, 0x1, P0 ;  /* 0x0000002213037211 */ /* 0x000fca00000f0c25 */
[----:B-----5:R0:W-:Y:S01]  /*9940*/  ST.E.128 desc[UR54][R2.64], R24 ;  /* 0x0000001802007985 */ /* 0x0201e2000c101d36 */
[----:B------:R-:W-:Y:S05]  /*9950*/  BRA `(.L_x_15205) ;  /* 0x0000001000987947 */ /* 0x000fea0003800000 */
.L_x_15204:
[----:B------:R-:W-:Y:S01]  /*9960*/  ULDC.64 UR10, c[0x0][0xb08] ;  /* 0x0002c200000a7ab9 */ /* 0x000fe20000000a00 */
[----:B------:R-:W1:Y:S01]  /*9970*/  @P1 LDC R2, c[0x0][0xbec] ;  /* 0x0002fb00ff021b82 */ /* 0x000e620000000800 */
[----:B------:R-:W-:Y:S01]  /*9980*/  UIMAD UR7, UR12, UR10, URZ ;  /* 0x0000000a0c0772a4 */ /* 0x000fe2000f8e023f */
[----:B0-----:R-:W-:Y:S01]  /*9990*/  IMAD.MOV.U32 R5, RZ, RZ, R13 ;  /* 0x000000ffff057224 */ /* 0x001fe200078e000d */
[----:B------:R-:W-:Y:S01]  /*99a0*/  UIMAD.WIDE.U32 UR8, UR4, UR10, URZ ;  /* 0x0000000a040872a5 */ /* 0x000fe2000f8e003f */
[----:B------:R-:W-:Y:S01]  /*99b0*/  BSSY B1, `(.L_x_15206) ;  /* 0x0000053000017945 */ /* 0x000fe20003800000 */
[----:B------:R-:W-:Y:S01]  /*99c0*/  UIMAD UR7, UR4, UR11, UR7 ;  /* 0x0000000b040772a4 */ /* 0x000fe2000f8e0207 */
[----:B------:R-:W-:Y:S01]  /*99d0*/  SHF.R.S32.HI R20, RZ, 0x1f, R22 ;  /* 0x0000001fff147819 */ /* 0x000fe20000011416 */
[----:B------:R-:W-:Y:S01]  /*99e0*/  USHF.R.S32.HI UR4, URZ, 0x1f, UR37 ;  /* 0x0000001f3f047899 */ /* 0x000fe20008011425 */
[----:B------:R-:W0:Y:S01]  /*99f0*/  @P1 LDC R3, c[0x0][0xbf0] ;  /* 0x0002fc00ff031b82 */ /* 0x000e220000000800 */
        /* <DEDUP_REMOVED lines=11> */
[----:B------:R-:W-:Y:S02]  /*9ab0*/  UIMAD UR4, UR4, UR10, URZ ;  /* 0x0000000a040472a4 */ /* 0x000fe4000f8e023f */
[----:B------:R-:W-:Y:S01]  /*9ac0*/  UIMAD.WIDE.U32 UR8, UR37, UR10, UR8 ;  /* 0x0000000a250872a5 */ /* 0x000fe2000f8e0008 */
[----:B-1----:R-:W-:Y:S01]  /*9ad0*/  @P1 IMAD.HI.U32 R2, R13, R2, RZ ;  /* 0x000000020d021227 */ /* 0x002fe200078e00ff */
[----:B------:R-:W-:-:S03]  /*9ae0*/  UIMAD UR4, UR37, UR11, UR4 ;  /* 0x0000000b250472a4 */ /* 0x000fc6000f8e0204 */
[----:B------:R-:W-:Y:S01]  /*9af0*/  ULDC.64 UR10, c[0x0][0xb48] ;  /* 0x0002d200000a7ab9 */ /* 0x000fe20000000a00 */
[----:B------:R-:W-:Y:S01]  /*9b00*/  UIADD3 UR9, UR9, UR4, URZ ;  /* 0x0000000409097290 */ /* 0x000fe2000fffe03f */
[----:B0-----:R-:W-:-:S03]  /*9b10*/  @P1 SHF.R.U32.HI R5, RZ, R3, R2 ;  /* 0x00000003ff051219 */ /* 0x001fc60000011602 */
        /* <DEDUP_REMOVED lines=33> */
[----:B0-2---:R-:W-:Y:S02]  /*9d30*/  @!P4 IMAD.WIDE R2, R16, 0x4, R4 ;  /* 0x000000041002c825 */ /* 0x005fe400078e0204 */
[CC--:B------:R-:W-:Y:S02]  /*9d40*/  @!P2 LEA R6, P6, R156.reuse, R4.reuse, 0x2 ;  /* 0x000000049c06a211 */ /* 0x0c0fe400078c10ff */
        /* <DEDUP_REMOVED lines=25> */
.L_x_15207:
[----:B------:R-:W-:Y:S05]  /*9ee0*/  BSYNC B1 ;  /* 0x0000000000017941 */ /* 0x000fea0003800000 */
.L_x_15206:
        /* <DEDUP_REMOVED lines=9> */
[----:B0--3--:R-:W-:Y:S02]  /*9f80*/  @!P0 IMAD.WIDE R2, R16, 0x4, R4 ;  /* 0x0000000410028825 */ /* 0x009fe400078e0204 */
        /* <DEDUP_REMOVED lines=14> */
[----:B-12---:R-:W-:Y:S02]  /*a070*/  @!P4 LEA R14, P5, R23, R4, 0x2 ;  /* 0x00000004170ec211 */ /* 0x006fe400078a10ff */
        /* <DEDUP_REMOVED lines=12> */
.L_x_15202:
        /* <DEDUP_REMOVED lines=12> */
[----:B------:R-:W-:Y:S01]  /*a200*/  ULDC UR4, c[0x0][0xa88] ;  /* 0x0002a20000047ab9 */ /* 0x000fe20000000800 */
[----:B------:R-:W0:Y:S01]  /*a210*/  S2R R7, SR_TID.X ;  /* 0x0000000000077919 */ /* 0x000e220000002100 */
[----:B------:R-:W-:-:S03]  /*a220*/  IMAD.U32 R0, RZ, RZ, UR4 ;  /* 0x00000004ff007e24 */ /* 0x000fc6000f8e00ff */
[----:B------:R-:W-:-:S05]  /*a230*/  PLOP3.LUT P2, PT, PT, PT, UP1, 0x80, 0x0 ;  /* 0x000000000000781c */ /* 0x000fca0003f4f018 */
[----:B------:R-:W-:-:S04]  /*a240*/  @UP1 ULEA UR8, UP2, UR37, UR8, 0x2 ;  /* 0x0000000825081291 */ /* 0x000fc8000f84103f */
[----:B------:R-:W-:Y:S02]  /*a250*/  @UP1 ULEA.HI.X UR9, UR37, UR9, UR38, 0x2, UP2 ;  /* 0x0000000925091291 */ /* 0x000fe400090f1426 */
[----:B------:R-:W-:-:S04]  /*a260*/  IMAD.U32 R4, RZ, RZ, UR8 ;  /* 0x00000008ff047e24 */ /* 0x000fc8000f8e00ff */
[----:B------:R-:W-:-:S05]  /*a270*/  MOV R5, UR9 ;  /* 0x0000000900057c02 */ /* 0x000fca0008000f00 */
[----:B------:R1:W5:Y:S01]  /*a280*/  @P2 LDG.E R0, desc[UR54][R4.64] ;  /* 0x0000003604002981 */ /* 0x000362000c1e1900 */
[----:B------:R-:W-:Y:S01]  /*a290*/  UMOV UR4, URZ ;  /* 0x0000003f00047c82 */ /* 0x000fe20008000000 */
[----:B------:R-:W-:Y:S01]  /*a2a0*/  UISETP.NE.AND UP1, UPT, UR46, URZ, UPT ;  /* 0x0000003f2e00728c */ /* 0x000fe2000bf25270 */
[----:B0-----:R-:W-:-:S10]  /*a2b0*/  VIADD R7, R7, 0xffffff80 ;  /* 0xffffff8007077836 */ /* 0x001fd40000000000 */
[----:B------:R-:W-:Y:S01]  /*a2c0*/  @!UP1 ULDC UR46, c[0x0][0xad4] ;  /* 0x0002b500002e9ab9 */ /* 0x000fe20000000800 */
[----:B------:R-:W-:Y:S02]  /*a2d0*/  ISETP.GT.AND P0, PT, R7, 0xbf, PT ;  /* 0x000000bf0700780c */ /* 0x000fe40003f04270 */
[----:B--2---:R-:W-:-:S13]  /*a2e0*/  @P1 R2UR UR4, R6 ;  /* 0x00000000060412ca */ /* 0x004fda00000e0000 */
[----:B------:R-:W-:Y:S01]  /*a2f0*/  USHF.R.S32.HI UR18, URZ, 0x1f, UR4 ;  /* 0x0000001f3f127899 */ /* 0x000fe20008011404 */
[----:B-1----:R-:W-:Y:S11]  /*a300*/  @P2 BRA `(.L_x_15208) ;  /* 0x0000000000102947 */ /* 0x002ff60003800000 */
[----:B------:R-:W-:Y:S05]  /*a310*/  @!P1 BRA `(.L_x_15208) ;  /* 0x00000000000c9947 */ /* 0x000fea0003800000 */
[----:B------:R-:W2:Y:S04]  /*a320*/  LDG.E R5, desc[UR54][R2.64] ;  /* 0x0000003602057981 */ /* 0x000ea8000c1e1900 */
[----:B-----5:R-:W2:Y:S02]  /*a330*/  LDG.E R0, desc[UR54][R2.64+0x4] ;  /* 0x0000043602007981 */ /* 0x020ea4000c1e1900 */
[----:B--2---:R-:W-:-:S07]  /*a340*/  IMAD.IADD R0, R0, 0x1, -R5 ;  /* 0x0000000100007824 */ /* 0x004fce00078e0a05 */
.L_x_15208:
        /* <DEDUP_REMOVED lines=36> */
[----:B------:R-:W-:Y:S01]  /*a590*/  UIADD3.X UR7, UR7, UR17, UR18, UP1, UP2 ;  /* 0x0000001107077290 */ /* 0x000fe20008fe4412 */
[----:B-1----:R-:W-:Y:S01]  /*a5a0*/  @P0 SHF.R.U32.HI R5, RZ, R7, R2 ;  /* 0x00000007ff050219 */ /* 0x002fe20000011602 */
[----:B------:R-:W-:Y:S01]  /*a5b0*/  IMAD.U32 R2, RZ, RZ, UR20 ;  /* 0x00000014ff027e24 */ /* 0x000fe2000f8e00ff */
[----:B------:R-:W-:Y:S01]  /*a5c0*/  ULDC.64 UR8, c[0x0][UR16+0x210] ;  /* 0x0000840010087abb */ /* 0x000fe20008000a00 */
[----:B------:R-:W-:Y:S01]  /*a5d0*/  ULDC.64 UR10, c[0x0][0xba8] ;  /* 0x0002ea00000a7ab9 */ /* 0x000fe20000000a00 */
[----:B------:R-:W-:Y:S01]  /*a5e0*/  @!UP0 ULDC UR10, c[0x0][0xb50] ;  /* 0x0002d400000a8ab9 */ /* 0x000fe20000000800 */
[--C-:B------:R-:W-:Y:S01]  /*a5f0*/  IMAD.MOV R7, RZ, RZ, -R5.reuse ;  /* 0x000000ffff077224 */ /* 0x100fe200078e0a05 */
[----:B------:R-:W-:Y:S01]  /*a600*/  IADD3 R2, P0, P1, R5, UR14, R2 ;  /* 0x0000000e05027c10 */ /* 0x000fe2000f91e002 */
[----:B------:R-:W-:Y:S01]  /*a610*/  @!UP0 ULDC UR11, c[0x0][0xb54] ;  /* 0x0002d500000b8ab9 */ /* 0x000fe20000000800 */
[----:B------:R-:W-:Y:S01]  /*a620*/  SHF.R.S32.HI R5, RZ, 0x1f, R5 ;  /* 0x0000001fff057819 */ /* 0x000fe20000011405 */
[----:B------:R-:W-:-:S03]  /*a630*/  IMAD R7, R9, R7, R4 ;  /* 0x0000000709077224 */ /* 0x000fc600078e0204 */
[----:B------:R-:W-:Y:S01]  /*a640*/  IADD3.X R3, R5, UR7, R6, P0, P1 ;  /* 0x0000000705037c10 */ /* 0x000fe200087e2406 */
        /* <DEDUP_REMOVED lines=9> */
.L_x_15210:
[----:B------:R-:W-:Y:S05]  /*a6e0*/  BSYNC B1 ;  /* 0x0000000000017941 */ /* 0x000fea0003800000 */
.L_x_15209:
[----:B------:R-:W-:-:S06]  /*a6f0*/  UISETP.GT.AND UP0, UPT, UR46, 0x1, UPT ;  /* 0x000000012e00788c */ /* 0x000fcc000bf04270 */
[----:B------:R-:W-:-:S13]  /*a700*/  PLOP3.LUT P0, PT, PT, PT, UP0, 0x80, 0x0 ;  /* 0x000000000000781c */ /* 0x000fda0003f0f008 */
[----:B------:R-:W-:Y:S05]  /*a710*/  @P0 BRA `(.L_x_15205) ;  /* 0x0000000400280947 */ /* 0x000fea0003800000 */
[----:B------:R-:W1:Y:S01]  /*a720*/  LDC R11, c[0x0][0xbe8] ;  /* 0x0002fa00ff0b7b82 */ /* 0x000e620000000800 */
[----:B------:R-:W-:Y:S01]  /*a730*/  ULDC.64 UR10, c[0x0][0xaa0] ;  /* 0x0002a800000a7ab9 */ /* 0x000fe20000000a00 */
[----:B------:R-:W-:Y:S01]  /*a740*/  IMAD R2, R18, 0x30, R157 ;  /* 0x0000003012027824 */ /* 0x000fe200078e029d */
[----:B------:R-:W-:Y:S01]  /*a750*/  UIMAD UR7, UR18, UR10, URZ ;  /* 0x0000000a120772a4 */ /* 0x000fe2000f8e023f */
[----:B------:R-:W-:Y:S01]  /*a760*/  VIADD R30, R157, UR40 ;  /* 0x000000289d1e7c36 */ /* 0x000fe20008000000 */
[----:B------:R-:W-:Y:S01]  /*a770*/  UIMAD.WIDE.U32 UR8, UR4, UR10, URZ ;  /* 0x0000000a040872a5 */ /* 0x000fe2000f8e003f */
[----:B0-----:R-:W-:Y:S01]  /*a780*/  VIADD R4, R2, UR40 ;  /* 0x0000002802047c36 */ /* 0x001fe20008000000 */
[----:B------:R-:W-:Y:S01]  /*a790*/  UIMAD UR7, UR4, UR11, UR7 ;  /* 0x0000000b040772a4 */ /* 0x000fe2000f8e0207 */
[----:B------:R-:W-:Y:S02]  /*a7a0*/  SHF.R.S32.HI R13, RZ, 0x1f, R19 ;  /* 0x0000001fff0d7819 */ /* 0x000fe40000011413 */
[----:B------:R-:W-:Y:S01]  /*a7b0*/  ULDC.64 UR10, c[0x0][0xae8] ;  /* 0x0002ba00000a7ab9 */ /* 0x000fe20000000a00 */
[----:B------:R-:W-:Y:S01]  /*a7c0*/  UIADD3 UR9, UR9, UR7, URZ ;  /* 0x0000000709097290 */ /* 0x000fe2000fffe03f */
[----:B------:R-:W-:-:S03]  /*a7d0*/  IMAD.MOV.U32 R5, RZ, RZ, R4 ;  /* 0x000000ffff057224 */ /* 0x000fc600078e0004 */
[----:B------:R-:W-:-:S04]  /*a7e0*/  UIMAD.WIDE.U32 UR8, UR39, UR10, UR8 ;  /* 0x0000000a270872a5 */ /* 0x000fc8000f8e0008 */
[----:B------:R-:W-:-:S03]  /*a7f0*/  UIMAD UR9, UR39, UR11, UR9 ;  /* 0x0000000b270972a4 */ /* 0x000fc6000f8e0209 */
[----:B------:R-:W-:Y:S01]  /*a800*/  ULDC.64 UR10, c[0x0][0xaf0] ;  /* 0x0002bc00000a7ab9 */ /* 0x000fe20000000a00 */
[----:B-1----:R-:W-:Y:S01]  /*a810*/  ISETP.NE.AND P0, PT, R11, 0x1, PT ;  /* 0x000000010b00780c */ /* 0x002fe20003f05270 */
[----:B------:R-:W-:Y:S02]  /*a820*/  UIMAD UR38, UR38, UR10, URZ ;  /* 0x0000000a262672a4 */ /* 0x000fe4000f8e023f */
[----:B------:R-:W-:Y:S02]  /*a830*/  UIMAD.WIDE.U32 UR8, UR37, UR10, UR8 ;  /* 0x0000000a250872a5 */ /* 0x000fe4000f8e0008 */
[----:B------:R-:W-:-:S03]  /*a840*/  UIMAD UR4, UR37, UR11, UR38 ;  /* 0x0000000b250472a4 */ /* 0x000fc6000f8e0226 */
[----:B------:R-:W-:Y:S01]  /*a850*/  ULDC.64 UR10, c[0x0][0xae0] ;  /* 0x0002b800000a7ab9 */ /* 0x000fe20000000a00 */
[----:B------:R-:W-:-:S04]  /*a860*/  UIADD3 UR4, UR9, UR4, URZ ;  /* 0x0000000409047290 */ /* 0x000fc8000fffe03f */
[----:B------:R-:W0:Y:S08]  /*a870*/  @P0 LDC R3, c[0x0][0xbec] ;  /* 0x0002fb00ff030b82 */ /* 0x000e300000000800 */
        /* <DEDUP_REMOVED lines=52> */
.L_x_15205:
[----:B------:R-:W-:Y:S05]  /*abc0*/  BSYNC B0 ;  /* 0x0000000000007941 */ /* 0x000fea0003800000 */
.L_x_15201:
[----:B------:R-:W-:Y:S02]  /*abd0*/  ULDC UR4, c[0x0][0xc3c] ;  /* 0x00030f0000047ab9 */ /* 0x000fe40000000800 */
[----:B------:R-:W-:-:S13]  /*abe0*/  ISETP.GE.AND P0, PT, R31, UR4, PT ;  /* 0x000000041f007c0c */ /* 0x000fda000bf06270 */
[----:B------:R-:W-:Y:S05]  /*abf0*/  @!P0 BRA `(.L_x_15211) ;  /* 0xffffff6000888947 */ /* 0x000fea000383ffff */
[----:B------:R-:W-:Y:S05]  /*ac00*/  EXIT ;  /* 0x000000000000794d */ /* 0x000fea0003800000 */
.L_x_15158:
[----:B------:R-:W-:-:S08]  /*ac10*/  NOP ;  /* 0x0000000000007918 */ /* 0x000fd00000000000 */
[----:B------:R-:W0:-:S00]  /*ac20*/  USETMAXREG.DEALLOC.CTAPOOL 0x20 ;  /* 0x00000020000079c8 */ /* 0x000e0000080e0500 */
[----:B0-----:R-:W2:Y:S01]  /*ac30*/  LDL.LU R2, [R1+0x4] ;  /* 0x0000040001027983 */ /* 0x001ea20000300800 */
[----:B------:R-:W-:Y:S01]  /*ac40*/  LOP3.LUT R0, R0, 0x3, RZ, 0xc0, !PT ;  /* 0x0000000300007812 */ /* 0x000fe200078ec0ff */
[----:B------:R-:W-:-:S05]  /*ac50*/  IMAD.MOV.U32 R6, RZ, RZ, RZ ;  /* 0x000000ffff067224 */ /* 0x000fca00078e00ff */
[----:B------:R-:W0:Y:S02]  /*ac60*/  SHFL.IDX PT, R0, R0, RZ, 0x1f ;  /* 0x00001fff00007589 */ /* 0x000e2400000e0000 */
[----:B0-----:R-:W-:Y:S02]  /*ac70*/  ISETP.NE.AND P0, PT, R0, RZ, PT ;  /* 0x000000ff0000720c */ /* 0x001fe40003f05270 */
        /* <DEDUP_REMOVED lines=11> */
.L_x_15212:
[----:B------:R-:W1:Y:S01]  /*ad30*/  S2R R0, SR_TID.X ;  /* 0x0000000000007919 */ /* 0x000e620000002100 */
[----:B------:R-:W-:Y:S01]  /*ad40*/  ULDC UR4, c[0x0][0xc3c] ;  /* 0x00030f0000047ab9 */ /* 0x000fe20000000800 */
[----:B------:R-:W-:Y:S01]  /*ad50*/  IMAD.MOV.U32 R7, RZ, RZ, RZ ;  /* 0x000000ffff077224 */ /* 0x000fe200078e00ff */
[----:B------:R-:W2:Y:S01]  /*ad60*/  S2UR UR6, SR_CTAID.X ;  /* 0x00000000000679c3 */ /* 0x000ea20000002500 */
[----:B------:R-:W-:Y:S01]  /*ad70*/  ULDC UR5, c[0x0][0xc38] ;  /* 0x00030e0000057ab9 */ /* 0x000fe20000000800 */
[----:B-1----:R-:W-:-:S04]  /*ad80*/  LOP3.LUT R0, R0, 0x1f, RZ, 0xc0, !PT ;  /* 0x0000001f00007812 */ /* 0x002fc800078ec0ff */
[----:B------:R-:W-:-:S04]  /*ad90*/  ISETP.NE.AND P0, PT, R0, 0x1f, PT ;  /* 0x0000001f0000780c */ /* 0x000fc80003f05270 */
[----:B------:R-:W-:-:S13]  /*ada0*/  ISETP.GE.OR P1, PT, R0, UR4, !P0 ;  /* 0x0000000400007c0c */ /* 0x000fda000c726670 */
[----:B------:R-:W1:Y:S08]  /*adb0*/  @!P1 LDC.64 R4, c[0x0][0xc80] ;  /* 0x00032000ff049b82 */ /* 0x000e700000000a00 */
[----:B0-----:R-:W0:Y:S01]  /*adc0*/  @!P1 LDC.64 R2, c[0x0][0xc78] ;  /* 0x00031e00ff029b82 */ /* 0x001e220000000a00 */
[----:B-1----:R-:W-:-:S05]  /*add0*/  @!P1 IMAD.WIDE.U32 R4, R0, 0x4, R4 ;  /* 0x0000000400049825 */ /* 0x002fca00078e0004 */
[----:B------:R-:W3:Y:S01]  /*ade0*/  @!P1 LDG.E R6, desc[UR54][R4.64] ;  /* 0x0000003604069981 */ /* 0x000ee2000c1e1900 */
[----:B0-----:R-:W-:-:S05]  /*adf0*/  @!P1 IMAD.WIDE.U32 R2, R0, 0x4, R2 ;  /* 0x0000000400029825 */ /* 0x001fca00078e0002 */
        /* <DEDUP_REMOVED lines=25> */
[----:B--2---:R-:W-:Y:S01]  /*af90*/  ISETP.GT.AND P6, PT, R8, UR6, PT ;  /* 0x0000000608007c0c */ /* 0x004fe2000bfc4270 */
[----:B------:R-:W-:-:S12]  /*afa0*/  IMAD.MOV.U32 R3, RZ, RZ, R8 ;  /* 0x000000ffff037224 */ /* 0x000fd800078e0008 */
[----:B------:R-:W-:Y:S05]  /*afb0*/  @P6 BRA `(.L_x_15214) ;  /* 0x0000000000946947 */ /* 0x000fea0003800000 */
[----:B------:R-:W-:Y:S01]  /*afc0*/  IMAD.MOV.U32 R8, RZ, RZ, R3 ;  /* 0x000000ffff087224 */ /* 0x000fe200078e0003 */
[----:B------:R-:W-:Y:S01]  /*afd0*/  UMOV UR4, URZ ;  /* 0x0000003f00047c82 */ /* 0x000fe20008000000 */
[----:B------:R-:W-:-:S05]  /*afe0*/  ULDC UR5, c[0x0][0xc38] ;  /* 0x00030e0000057ab9 */ /* 0x000fca0000000800 */
.L_x_15216:
        /* <DEDUP_REMOVED lines=34> */
.L_x_15214:
        /* <DEDUP_REMOVED lines=13> */
.L_x_15217:
        /* <DEDUP_REMOVED lines=40> */
[----:B------:R-:W-:Y:S01]  /*b560*/  IMAD.HI.U32 R2, R3, R9, R2 ;  /* 0x0000000903027227 */ /* 0x000fe200078e0002 */
[----:B------:R-:W-:-:S03]  /*b570*/  MOV R3, R8 ;  /* 0x0000000800037202 */ /* 0x000fc60000000f00 */
        /* <DEDUP_REMOVED lines=20> */
.L_x_15218:
        /* <DEDUP_REMOVED lines=57> */
[----:B------:R-:W-:-:S05]  /*ba50*/  @P0 VIADD R2, R2, 0x1 ;  /* 0x0000000102020836 */ /* 0x000fca0000000000 */
[----:B------:R-:W-:Y:S02]  /*ba60*/  @!P2 IADD3 R2, -R2, RZ, RZ ;  /* 0x000000ff0202a210 */ /* 0x000fe40007ffe1ff */
[----:B------:R-:W-:-:S05]  /*ba70*/  @!P1 LOP3.LUT R2, RZ, R7, RZ, 0x33, !PT ;  /* 0x00000007ff029212 */ /* 0x000fca00078e33ff */
[----:B------:R-:W-:-:S07]  /*ba80*/  IMAD R18, R2, R18, R3 ;  /* 0x0000001202127224 */ /* 0x000fce00078e0203 */
.L_x_15219:
[----:B------:R-:W-:-:S05]  /*ba90*/  LOP3.LUT R17, RZ, R2, RZ, 0x33, !PT ;  /* 0x00000002ff117212 */ /* 0x000fca00078e33ff */
[----:B------:R-:W-:Y:S01]  /*baa0*/  IMAD.IADD R17, R6, 0x1, R17 ;  /* 0x0000000106117824 */ /* 0x000fe200078e0211 */
[----:B------:R-:W-:Y:S06]  /*bab0*/  BRA `(.L_x_15220) ;  /* 0x0000000000147947 */ /* 0x000fec0003800000 */
.L_x_15215:
[----:B------:R-:W-:Y:S01]  /*bac0*/  ULDC UR4, c[0x0][0xc3c] ;  /* 0x00030f0000047ab9 */ /* 0x000fe20000000800 */
[----:B------:R-:W-:Y:S02]  /*bad0*/  IMAD.MOV.U32 R17, RZ, RZ, RZ ;  /* 0x000000ffff117224 */ /* 0x000fe400078e00ff */
[----:B------:R-:W-:Y:S02]  /*bae0*/  IMAD.U32 R16, RZ, RZ, UR6 ;  /* 0x00000006ff107e24 */ /* 0x000fe4000f8e00ff */
[----:B------:R-:W-:Y:S02]  /*baf0*/  IMAD.MOV.U32 R18, RZ, RZ, RZ ;  /* 0x000000ffff127224 */ /* 0x000fe400078e00ff */
[----:B------:R-:W-:-:S07]  /*bb00*/  IMAD.U32 R19, RZ, RZ, UR4 ;  /* 0x00000004ff137e24 */ /* 0x000fce000f8e00ff */
.L_x_15220:
[----:B------:R-:W-:-:S13]  /*bb10*/  ISETP.NE.AND P0, PT, R0, RZ, PT ;  /* 0x000000ff0000720c */ /* 0x000fda0003f05270 */
[----:B------:R-:W0:Y:S01]  /*bb20*/  @!P0 S2R R3, SR_CgaCtaId ;  /* 0x0000000000038919 */ /* 0x000e220000008800 */
[----:B------:R-:W-:-:S04]  /*bb30*/  @!P0 MOV R0, 0x400 ;  /* 0x0000040000008802 */ /* 0x000fc80000000f00 */
[----:B0-----:R-:W-:-:S05]  /*bb40*/  @!P0 LEA R0, R3, R0, 0x18 ;  /* 0x0000000003008211 */ /* 0x001fca00078ec0ff */
[----:B------:R2:W-:Y:S01]  /*bb50*/  @!P0 STS.128 [R0+0x168d0], R16 ;  /* 0x0168d01000008388 */ /* 0x0005e20000000c00 */
[----:B------:R-:W-:Y:S06]  /*bb60*/  BAR.ARV 0x5, 0x200 ;  /* 0x0148000000007b1d */ /* 0x000fec0000002000 */
.L_x_15213:
[----:B------:R3:W-:Y:S01]  /*bb70*/  STL [R1+0x38], RZ ;  /* 0x000038ff01007387 */ /* 0x0007e20000100800 */
[----:B------:R-:W-:Y:S01]  /*bb80*/  ULDC UR4, c[0x0][0xc3c] ;  /* 0x00030f0000047ab9 */ /* 0x000fe20000000800 */
[----:B------:R-:W-:Y:S01]  /*bb90*/  IMAD.MOV.U32 R27, RZ, RZ, 0x1 ;  /* 0x00000001ff1b7424 */ /* 0x000fe200078e00ff */
[----:B-1----:R-:W-:Y:S01]  /*bba0*/  ISETP.GE.AND P0, PT, R19, UR4, PT ;  /* 0x0000000413007c0c */ /* 0x002fe2000bf06270 */
[----:B------:R-:W-:-:S12]  /*bbb0*/  IMAD.MOV.U32 R25, RZ, RZ, RZ ;  /* 0x000000ffff197224 */ /* 0x000fd800078e00ff */
[----:B---3--:R-:W-:Y:S05]  /*bbc0*/  @P0 BRA `(.L_x_15221) ;  /* 0x0000005000e40947 */ /* 0x008fea0003800000 */
[----:B------:R-:W1:Y:S01]  /*bbd0*/  S2R R3, SR_TID.X ;  /* 0x0000000000037919 */ /* 0x000e620000002100 */
[----:B------:R-:W3:Y:S01]  /*bbe0*/  S2UR UR5, SR_CgaCtaId ;  /* 0x00000000000579c3 */ /* 0x000ee20000008800 */
[----:B------:R-:W-:Y:S01]  /*bbf0*/  UMOV UR4, 0x400 ;  /* 0x0000040000047882 */ /* 0x000fe20000000000 */
[----:B------:R-:W-:Y:S01]  /*bc00*/  BSSY B8, `(.L_x_15221) ;  /* 0x0000535000087945 */ /* 0x000fe20003800000 */
[----:B------:R4:W-:Y:S01]  /*bc10*/  STL [R1+0x38], RZ ;  /* 0x000038ff01007387 */ /* 0x0009e20000100800 */
[----:B------:R-:W-:Y:S01]  /*bc20*/  IMAD.MOV.U32 R27, RZ, RZ, 0x1 ;  /* 0x00000001ff1b7424 */ /* 0x000fe200078e00ff */
[----:B------:R-:W-:Y:S01]  /*bc30*/  ULOP3.LUT UR37, UR36, 0x2, URZ, 0xfc, !UPT ;  /* 0x0000000224257892 */ /* 0x000fe2000f8efc3f */
[----:B------:R-:W-:Y:S01]  /*bc40*/  IMAD.MOV.U32 R25, RZ, RZ, RZ ;  /* 0x000000ffff197224 */ /* 0x000fe200078e00ff */
[----:B------:R-:W-:Y:S01]  /*bc50*/  ULDC UR38, c[0x0][0xc] ;  /* 0x0000030000267ab9 */ /* 0x000fe20000000800 */
[----:B---3--:R-:W-:-:S06]  /*bc60*/  ULEA UR4, UR5, UR4, 0x18 ;  /* 0x0000000405047291 */ /* 0x008fcc000f8ec03f */
[----:B------:R-:W-:Y:S01]  /*bc70*/  IMAD.U32 R22, RZ, RZ, UR4 ;  /* 0x00000004ff167e24 */ /* 0x000fe2000f8e00ff */
[C---:B-1----:R-:W-:Y:S01]  /*bc80*/  LOP3.LUT R4, R3.reuse, 0x7f, RZ, 0xc0, !PT ;  /* 0x0000007f03047812 */ /* 0x042fe200078ec0ff */
[C---:B------:R-:W-:Y:S02]  /*bc90*/  IMAD.SHL.U32 R28, R3.reuse, 0x8, RZ ;  /* 0x00000008031c7824 */ /* 0x040fe400078e00ff */
[----:B0-----:R-:W-:Y:S01]  /*bca0*/  IMAD.SHL.U32 R2, R3, 0x10, RZ ;  /* 0x0000001003027824 */ /* 0x001fe200078e00ff */
[----:B------:R-:W-:Y:S02]  /*bcb0*/  SHF.R.U32.HI R4, RZ, 0x3, R4 ;  /* 0x00000003ff047819 */ /* 0x000fe40000011604 */
[----:B--2---:R-:W-:Y:S02]  /*bcc0*/  LOP3.LUT R0, R28, 0x1f8, RZ, 0xc0, !PT ;  /* 0x000001f81c007812 */ /* 0x004fe400078ec0ff */
[----:B------:R-:W-:Y:S02]  /*bcd0*/  LOP3.LUT R2, R2, 0x70, RZ, 0xc0, !PT ;  /* 0x0000007002027812 */ /* 0x000fe400078ec0ff */
[----:B------:R-:W-:-:S02]  /*bce0*/  LOP3.LUT R3, R0, 0x38, R3, 0x78, !PT ;  /* 0x0000003800037812 */ /* 0x000fc400078e7803 */
[----:B------:R-:W-:Y:S02]  /*bcf0*/  LOP3.LUT R2, R4, R2, RZ, 0xfc, !PT ;  /* 0x0000000204027212 */ /* 0x000fe400078efcff */
[----:B------:R-:W-:Y:S02]  /*bd00*/  LOP3.LUT R0, R3, 0x200, R28, 0xf8, !PT ;  /* 0x0000020003007812 */ /* 0x000fe400078ef81c */
[----:B------:R-:W-:-:S03]  /*bd10*/  LOP3.LUT R28, R28, 0x38, RZ, 0xc0, !PT ;  /* 0x000000381c1c7812 */ /* 0x000fc600078ec0ff */
[----:B------:R-:W-:-:S05]  /*bd20*/  IMAD R0, R0, 0x2, R22 ;  /* 0x0000000200007824 */ /* 0x000fca00078e0216 */
[----:B------:R4:W-:Y:S02]  /*bd30*/  STL [R1+0x1c], R0 ;  /* 0x00001c0001007387 */ /* 0x0009e40000100800 */
.L_x_15284:
[----:B0-----:R-:W0:Y:S01]  /*bd40*/  LDC.64 R2, c[0x0][0xc88] ;  /* 0x00032200ff027b82 */ /* 0x001e220000000a00 */
[----:B--2---:R-:W2:Y:S01]  /*bd50*/  LDL.LU R6, [R1+0x4] ;  /* 0x0000040001067983 */ /* 0x004ea20000300800 */
[----:B0-----:R-:W-:-:S05]  /*bd60*/  IMAD.WIDE R2, R19, 0x4, R2 ;  /* 0x0000000413027825 */ /* 0x001fca00078e0202 */
[----:B------:R-:W4:Y:S01]  /*bd70*/  LDG.E R29, desc[UR54][R2.64] ;  /* 0x00000036021d7981 */ /* 0x000f22000c1e1900 */
[----:B------:R-:W-:Y:S05]  /*bd80*/  YIELD ;  /* 0x0000000000007946 */ /* 0x000fea0003800000 */
[----:B------:R-:W-:Y:S01]  /*bd90*/  ULDC.64 UR4, c[0x0][0xa28] ;  /* 0x00028a0000047ab9 */ /* 0x000fe20000000a00 */
[----:B------:R-:W-:Y:S01]  /*bda0*/  IMAD.MOV.U32 R7, RZ, RZ, RZ ;  /* 0x000000ffff077224 */ /* 0x000fe200078e00ff */
[----:B------:R-:W-:Y:S01]  /*bdb0*/  ISETP.NE.U32.AND P0, PT, RZ, UR4, PT ;  /* 0x00000004ff007c0c */ /* 0x000fe2000bf05070 */
[----:B------:R-:W-:-:S03]  /*bdc0*/  ULDC.64 UR6, c[0x0][0xa18] ;  /* 0x0002860000067ab9 */ /* 0x000fc60000000a00 */
[----:B------:R-:W-:Y:S02]  /*bdd0*/  ISETP.NE.AND.EX P0, PT, RZ, UR5, PT, P0 ;  /* 0x00000005ff007c0c */ /* 0x000fe4000bf05300 */
[----:B----4-:R-:W-:-:S11]  /*bde0*/  SHF.R.S32.HI R0, RZ, 0x1f, R29 ;  /* 0x0000001fff007819 */ /* 0x010fd6000001141d */
[C---:B------:R-:W-:Y:S01]  /*bdf0*/  @P0 LEA R2, P1, R29.reuse, UR4, 0x2 ;  /* 0x000000041d020c11 */ /* 0x040fe2000f8210ff */
[C---:B------:R-:W-:Y:S01]  /*be00*/  IMAD.SHL.U32 R23, R29.reuse, 0x4, RZ ;  /* 0x000000041d177824 */ /* 0x040fe200078e00ff */
[C-C-:B------:R-:W-:Y:S01]  /*be10*/  SHF.L.U64.HI R24, R29.reuse, 0x2, R0.reuse ;  /* 0x000000021d187819 */ /* 0x140fe20000010200 */
[----:B------:R0:W-:Y:S01]  /*be20*/  STL [R1+0x2c], R0 ;  /* 0x00002c0001007387 */ /* 0x0001e20000100800 */
[----:B------:R-:W-:Y:S01]  /*be30*/  @P0 LEA.HI.X R3, R29, UR5, R0, 0x2, P1 ;  /* 0x000000051d030c11 */ /* 0x000fe200088f1400 */
[----:B------:R-:W-:-:S04]  /*be40*/  ULDC.64 UR4, c[0x0][0xa00] ;  /* 0x0002800000047ab9 */ /* 0x000fc80000000a00 */
[----:B------:R1:W3:Y:S01]  /*be50*/  @P0 LDG.E R7, desc[UR54][R2.64] ;  /* 0x0000003602070981 */ /* 0x0002e2000c1e1900 */
[----:B------:R-:W-:Y:S02]  /*be60*/  ISETP.NE.U32.AND P0, PT, RZ, UR4, PT ;  /* 0x00000004ff007c0c */ /* 0x000fe4000bf05070 */
[----:B--2---:R-:W-:Y:S01]  /*be70*/  LOP3.LUT R6, R6, 0xffffffef, RZ, 0xc0, !PT ;  /* 0xffffffef06067812 */ /* 0x004fe200078ec0ff */
        /* <DEDUP_REMOVED lines=8> */
[----:B------:R-:W2:Y:S05]  /*bf00*/  @P2 LDG.E R0, desc[UR54][R2.64] ;  /* 0x0000003602002981 */ /* 0x000eaa000c1e1900 */
[----:B------:R-:W-:Y:S01]  /*bf10*/  @P0 IADD3 R4, P1, R23, UR6, RZ ;  /* 0x0000000617040c10 */ /* 0x000fe2000ff3e0ff */
[----:B------:R-:W-:Y:S03]  /*bf20*/  STL [R1+0x4], R6 ;  /* 0x0000040601007387 */ /* 0x000fe60000100800 */
        /* <DEDUP_REMOVED lines=8> */
[----:B--2---:R0:W-:Y:S04]  /*bfb0*/  STL [R1+0x20], R0 ;  /* 0x0000200001007387 */ /* 0x0041e80000100800 */
[----:B---3--:R1:W-:Y:S04]  /*bfc0*/  STL [R1+0x14], R7 ;  /* 0x0000140701007387 */ /* 0x0083e80000100800 */
[----:B----4-:R1:W-:Y:S01]  /*bfd0*/  @P0 STL [R1+0x28], R4 ;  /* 0x0000280401000387 */ /* 0x0103e20000100800 */
[----:B0-----:R-:W-:Y:S01]  /*bfe0*/  IMAD.U32 R0, RZ, RZ, UR4 ;  /* 0x00000004ff007e24 */ /* 0x001fe2000f8e00ff */
[----:B------:R-:W-:Y:S06]  /*bff0*/  @P0 BRA `(.L_x_15222) ;  /* 0x0000000000200947 */ /* 0x000fec0003800000 */
        /* <DEDUP_REMOVED lines=8> */
.L_x_15222:
        /* <DEDUP_REMOVED lines=10> */
.L_x_15223:
        /* <DEDUP_REMOVED lines=9> */
.L_x_15224:
[----:B0-2---:R-:W-:Y:S01]  /*c1b0*/  IMAD.MOV.U32 R2, RZ, RZ, R6 ;  /* 0x000000ffff027224 */ /* 0x005fe200078e0006 */
[----:B------:R-:W0:Y:S01]  /*c1c0*/  LDC R3, c[0x0][0x448] ;  /* 0x00011200ff037b82 */ /* 0x000e220000000800 */
[----:B------:R-:W2:Y:S01]  /*c1d0*/  LDL R6, [R1+0x28] ;  /* 0x0000280001067983 */ /* 0x000ea20000100800 */
[----:B-----5:R-:W-:Y:S01]  /*c1e0*/  IMAD.IADD R5, R0, 0x1, -R7 ;  /* 0x0000000100057824 */ /* 0x020fe200078e0a07 */
[----:B------:R-:W-:Y:S01]  /*c1f0*/  BSSY B0, `(.L_x_15225) ;  /* 0x000003a000007945 */ /* 0x000fe20003800000 */
[----:B------:R-:W-:Y:S02]  /*c200*/  LOP3.LUT R2, R2, 0xfffffff7, RZ, 0xc0, !PT ;  /* 0xfffffff702027812 */ /* 0x000fe400078ec0ff */
[----:B0-----:R-:W-:-:S13]  /*c210*/  ISETP.NE.AND P0, PT, R3, 0x1, PT ;  /* 0x000000010300780c */ /* 0x001fda0003f05270 */
[----:B------:R-:W0:Y:S01]  /*c220*/  @P0 LDC R4, c[0x0][0x44c] ;  /* 0x00011300ff040b82 */ /* 0x000e220000000800 */
[----:B------:R-:W-:-:S05]  /*c230*/  @P0 LOP3.LUT R2, R2, 0x8, RZ, 0xfc, !PT ;  /* 0x0000000802020812 */ /* 0x000fca00078efcff */
[----:B------:R1:W-:Y:S02]  /*c240*/  STL [R1+0x4], R2 ;  /* 0x0000040201007387 */ /* 0x0003e40000100800 */
[----:B------:R-:W3:Y:S02]  /*c250*/  @P0 LDC R3, c[0x0][0x450] ;  /* 0x00011400ff030b82 */ /* 0x000ee40000000800 */
[----:B------:R4:W-:Y:S01]  /*c260*/  STL [R1+0xc], R5 ;  /* 0x00000c0501007387 */ /* 0x0009e20000100800 */
[----:B-1----:R-:W-:-:S04]  /*c270*/  IMAD R2, R17, 0xc0, RZ ;  /* 0x000000c011027824 */ /* 0x002fc800078e02ff */
[----:B------:R-:W-:-:S04]  /*c280*/  VIADD R2, R2, 0xbf ;  /* 0x000000bf02027836 */ /* 0x000fc80000000000 */
[----:B0-----:R-:W-:-:S05]  /*c290*/  @P0 IMAD.HI.U32 R4, R2, R4, RZ ;  /* 0x0000000402040227 */ /* 0x001fca00078e00ff */
[----:B---3--:R-:W-:Y:S02]  /*c2a0*/  @P0 SHF.R.U32.HI R2, RZ, R3, R4 ;  /* 0x00000003ff020219 */ /* 0x008fe40000011604 */
[----:B------:R-:W-:-:S04]  /*c2b0*/  LOP3.LUT R4, R18, 0xff000000, RZ, 0xc0, !PT ;  /* 0xff00000012047812 */ /* 0x000fc800078ec0ff */
[----:B------:R-:W-:Y:S02]  /*c2c0*/  SHF.R.U32.HI R4, RZ, 0x8, R4 ;  /* 0x00000008ff047819 */ /* 0x000fe40000011604 */
[----:B--2---:R-:W-:-:S05]  /*c2d0*/  IADD3 R0, R5, 0x80, -R6 ;  /* 0x0000008005007810 */ /* 0x004fca0007ffe806 */
        /* <DEDUP_REMOVED lines=11> */
[----:B------:R-:W-:Y:S02]  /*c390*/  LEA.HI R4, R2, R4, RZ, 0x10 ;  /* 0x0000000402047211 */ /* 0x000fe400078f80ff */
[----:B------:R-:W-:-:S09]  /*c3a0*/  MOV R2, RZ ;  /* 0x000000ff00027202 */ /* 0x000fd20000000f00 */
[----:B----4-:R-:W-:Y:S05]  /*c3b0*/  @!P0 BRA `(.L_x_15226) ;  /* 0x0000000000748947 */ /* 0x010fea0003800000 */
        /* <DEDUP_REMOVED lines=29> */
.L_x_15226:
[----:B------:R-:W-:Y:S05]  /*c590*/  BSYNC B0 ;  /* 0x0000000000007941 */ /* 0x000fea0003800000 */
.L_x_15225:
        /* <DEDUP_REMOVED lines=25> */
.L_x_15228:
        /* <DEDUP_REMOVED lines=20> */
.L_x_15231:
[----:B------:R-:W-:Y:S05]  /*c870*/  BSYNC B6 ;  /* 0x0000000000067941 */ /* 0x000fea0003800000 */
.L_x_15230:
        /* <DEDUP_REMOVED lines=20> */
.L_x_15234:
        /* <DEDUP_REMOVED lines=15> */
.L_x_15233:
[----:B------:R-:W-:Y:S05]  /*cab0*/  BSYNC B6 ;  /* 0x0000000000067941 */ /* 0x000fea0003800000 */
.L_x_15232:
        /* <DEDUP_REMOVED lines=14> */
[----:B--2---:R0:W2:Y:S01]  /*cba0*/  @P0 LDG.E R21, desc[UR54][R2.64] ;  /* 0x0000003602150981 */ /* 0x0040a2000c1e1900 */
[----:B-1----:R-:W-:Y:S01]  /*cbb0*/  IMAD.SHL.U32 R7, R7, 0x10, RZ ;  /* 0x0000001007077824 */ /* 0x002fe200078e00ff */
[----:B------:R-:W-:Y:S01]  /*cbc0*/  LOP3.LUT R0, R0, 0x7f, RZ, 0xc0, !PT ;  /* 0x0000007f00007812 */ /* 0x000fe200078ec0ff */
[----:B---3--:R-:W-:-:S07]  /*cbd0*/  VIADD R26, R26, 0xffffffff ;  /* 0xffffffff1a1a7836 */ /* 0x008fce0000000000 */
        /* <DEDUP_REMOVED lines=27> */
[----:B------:R-:W-:Y:S01]  /*cd90*/  LOP3.LUT R20, R20, 0xfffffffb, RZ, 0xc0, !PT ;  /* 0xfffffffb14147812 */ /* 0x000fe200078ec0ff */
[----:B------:R-:W-:-:S03]  /*cda0*/  IMAD.U32 R9, RZ, RZ, UR37 ;  /* 0x00000025ff097e24 */ /* 0x000fc6000f8e00ff */
[----:B------:R-:W-:Y:S02]  /*cdb0*/  @P2 LOP3.LUT R20, R20, 0x4, RZ, 0xfc, !PT ;  /* 0x0000000414142812 */ /* 0x000fe400078efcff */
[----:B------:R-:W-:Y:S02]  /*cdc0*/  ISETP.NE.AND P2, PT, R9, 0x3, PT ;  /* 0x000000030900780c */ /* 0x000fe40003f45270 */
[----:B------:R-:W-:-:S11]  /*cdd0*/  LOP3.LUT R20, R20, 0xfffffffd, RZ, 0xc0, !PT ;  /* 0xfffffffd14147812 */ /* 0x000fd600078ec0ff */
[----:B------:R-:W-:-:S05]  /*cde0*/  @P2 LOP3.LUT R20, R20, 0x2, RZ, 0xfc, !PT ;  /* 0x0000000214142812 */ /* 0x000fca00078efcff */
[----:B------:R0:W-:Y:S01]  /*cdf0*/  STL [R1+0x4], R20 ;  /* 0x0000041401007387 */ /* 0x0001e20000100800 */
[----:B------:R-:W-:-:S03]  /*ce00*/  UMOV UR4, 0xffffffff ;  /* 0xffffffff00047882 */ /* 0x000fc60000000000 */
[----:B------:R-:W-:Y:S05]  /*ce10*/  BRA.DIV UR4, `(.L_x_15235) ;  /* 0x0000004604dc7947 */ /* 0x000fea000b800000 */
.L_x_15301:
[----:B------:R-:W-:Y:S01]  /*ce20*/  LOP3.LUT R24, R18, 0xffff, RZ, 0xc0, !PT ;  /* 0x0000ffff12187812 */ /* 0x000fe200078ec0ff */
[----:B------:R-:W-:Y:S06]  /*ce30*/  @!P2 BRA `(.L_x_15236) ;  /* 0x000000000004a947 */ /* 0x000fec0003800000 */
[----:B------:R-:W-:Y:S01]  /*ce40*/  BPT.TRAP 0x1 ;  /* 0x000000040000795c */ /* 0x000fe20000300000 */
.L_x_15236:
        /* <DEDUP_REMOVED lines=23> */
.L_x_15302:
[----:B------:R-:W-:Y:S05]  /*cfc0*/  BSYNC B0 ;  /* 0x0000000000007941 */ /* 0x000fea0003800000 */
.L_x_15237:
        /* <DEDUP_REMOVED lines=40> */
[----:B-1----:R-:W-:-:S04]  /*d250*/  @P0 LEA R7, P1, R28, R7, 0x1 ;  /* 0x000000071c070211 */ /* 0x002fc800078208ff */
[----:B--2---:R-:W-:Y:S02]  /*d260*/  @P0 IADD3.X R6, RZ, R6, RZ, P1, !PT ;  /* 0x00000006ff060210 */ /* 0x004fe40000ffe4ff */
[----:B------:R-:W-:Y:S02]  /*d270*/  ISETP.GE.AND P1, PT, R4, 0x11, PT ;  /* 0x000000110400780c */ /* 0x000fe40003f26270 */
        /* <DEDUP_REMOVED lines=66> */
.L_x_15320:
[----:B------:R-:W-:-:S13]  /*d6a0*/  ISETP.GE.AND P0, PT, R4, 0x71, PT ;  /* 0x000000710400780c */ /* 0x000fda0003f06270 */
[----:B-1----:R-:W-:Y:S01]  /*d6b0*/  @P0 LEA R6, P1, R28, R0, 0x1 ;  /* 0x000000001c060211 */ /* 0x002fe200078208ff */
        /* <DEDUP_REMOVED lines=8> */
.L_x_15240:
        /* <DEDUP_REMOVED lines=11> */
.L_x_15241:
[----:B------:R2:W5:Y:S01]  /*d7f0*/  LDL R0, [R1+0x4] ;  /* 0x0000040001007983 */ /* 0x0005620000100800 */
[----:B------:R2:W-:Y:S03]  /*d800*/  SYNCS.ARRIVE.TRANS64.A1T0 RZ, [R3+URZ+0x16830], RZ ;  /* 0x016830ff03ff79a7 */ /* 0x0005e6000810003f */
[----:B-1----:R2:W5:Y:S04]  /*d810*/  LDL.LU R5, [R1+0x20] ;  /* 0x0000200001057983 */ /* 0x0025680000300800 */
        /* <DEDUP_REMOVED lines=9> */
[----:B--2---:R-:W-:Y:S01]  /*d8b0*/  IMAD.WIDE.U32 R2, R5, UR4, RZ ;  /* 0x0000000405027c25 */ /* 0x004fe2000f8e00ff */
        /* <DEDUP_REMOVED lines=24> */
[----:B01----:R-:W-:Y:S05]  /*da40*/  CALL.ABS.NOINC R2 ;  /* 0x0000000002007343 */ /* 0x003fea0003c00000 */
.L_x_15243:
[----:B------:R-:W-:Y:S05]  /*da50*/  BSYNC B6 ;  /* 0x0000000000067941 */ /* 0x000fea0003800000 */
.L_x_15242:
[----:B------:R-:W2:Y:S01]  /*da60*/  LDL.LU R21, [R1+0x34] ;  /* 0x0000340001157983 */ /* 0x000ea20000300800 */
[----:B------:R-:W-:Y:S01]  /*da70*/  ULDC.64 UR6, c[0x0][0x2e0] ;  /* 0x0000b80000067ab9 */ /* 0x000fe20000000a00 */
[----:B-1----:R-:W1:Y:S01]  /*da80*/  LDC R4, c[0x0][0x448] ;  /* 0x00011200ff047b82 */ /* 0x002e620000000800 */
[----:B------:R-:W-:Y:S01]  /*da90*/  ULDC.64 UR4, c[0x0][0x2d8] ;  /* 0x0000b60000047ab9 */ /* 0x000fe20000000a00 */
[----:B------:R-:W3:Y:S01]  /*daa0*/  LDL.LU R20, [R1+0x2c] ;  /* 0x00002c0001147983 */ /* 0x000ee20000300800 */
[----:B------:R-:W-:-:S03]  /*dab0*/  ULDC.64 UR8, c[0x0][0x280] ;  /* 0x0000a00000087ab9 */ /* 0x000fc60000000a00 */
[----:B------:R-:W3:Y:S02]  /*dac0*/  LDL.LU.64 R2, [R1+0x20] ;  /* 0x0000200001027983 */ /* 0x000ee40000300a00 */
[----:B0-----:R-:W0:Y:S02]  /*dad0*/  LDC R9, c[0x0][0x448] ;  /* 0x00011200ff097b82 */ /* 0x001e240000000800 */
[----:B------:R4:W5:Y:S01]  /*dae0*/  LDL R10, [R1+0x1c] ;  /* 0x00001c00010a7983 */ /* 0x0009620000100800 */
[----:B-1----:R-:W-:-:S13]  /*daf0*/  ISETP.NE.AND P6, PT, R4, 0x1, PT ;  /* 0x000000010400780c */ /* 0x002fda0003fc5270 */
[----:B------:R-:W1:Y:S08]  /*db00*/  @P6 LDC R5, c[0x0][0x44c] ;  /* 0x00011300ff056b82 */ /* 0x000e700000000800 */
[----:B------:R-:W4:Y:S08]  /*db10*/  @P6 LDC R4, c[0x0][0x450] ;  /* 0x00011400ff046b82 */ /* 0x000f300000000800 */
[----:B------:R-:W0:Y:S01]  /*db20*/  @P6 LDC R8, c[0x0][0x450] ;  /* 0x00011400ff086b82 */ /* 0x000e220000000800 */
[----:B--2---:R-:W-:-:S02]  /*db30*/  IMAD R0, R21, UR6, RZ ;  /* 0x0000000615007c24 */ /* 0x004fc4000f8e02ff */
[----:B------:R-:W2:Y:S02]  /*db40*/  S2R R21, SR_TID.X ;  /* 0x0000000000157919 */ /* 0x000ea40000002100 */
[----:B------:R-:W-:Y:S01]  /*db50*/  IMAD R0, R29, UR7, R0 ;  /* 0x000000071d007c24 */ /* 0x000fe2000f8e0200 */
[----:B---3--:R-:W-:Y:S02]  /*db60*/  MOV R3, R20 ;  /* 0x0000001400037202 */ /* 0x008fe40000000f00 */
        /* <DEDUP_REMOVED lines=12> */
[----:B------:R2:W5:Y:S03]  /*dc30*/  LDL R21, [R1+0x28] ;  /* 0x0000280001157983 */ /* 0x0005660000100800 */
[----:B------:R-:W-:-:S04]  /*dc40*/  IMAD R6, R17, 0xc0, R20 ;  /* 0x000000c011067824 */ /* 0x000fc800078e0214 */
[----:B-1----:R-:W-:-:S04]  /*dc50*/  @P6 IMAD.HI.U32 R0, R6, R5, RZ ;  /* 0x0000000506006227 */ /* 0x002fc800078e00ff */
[----:B------:R-:W-:Y:S01]  /*dc60*/  IMAD.MOV.U32 R5, RZ, RZ, R6 ;  /* 0x000000ffff057224 */ /* 0x000fe200078e0006 */
[----:B----4-:R-:W-:-:S04]  /*dc70*/  @P6 SHF.R.U32.HI R5, RZ, R4, R0 ;  /* 0x00000004ff056219 */ /* 0x010fc80000011600 */
[----:B------:R-:W-:-:S05]  /*dc80*/  SHF.R.S32.HI R0, RZ, 0x1f, R5 ;  /* 0x0000001fff007819 */ /* 0x000fca0000011405 */
[----:B------:R-:W-:-:S04]  /*dc90*/  IMAD R0, R0, UR4, RZ ;  /* 0x0000000400007c24 */ /* 0x000fc8000f8e02ff */
[C---:B------:R-:W-:Y:S02]  /*dca0*/  IMAD R7, R5.reuse, UR5, R0 ;  /* 0x0000000505077c24 */ /* 0x040fe4000f8e0200 */
[----:B------:R-:W-:Y:S02]  /*dcb0*/  IMAD.MOV R0, RZ, RZ, -R5 ;  /* 0x000000ffff007224 */ /* 0x000fe400078e0a05 */
[----:B------:R-:W-:-:S04]  /*dcc0*/  IMAD.WIDE.U32 R4, R5, UR4, R2 ;  /* 0x0000000405047c25 */ /* 0x000fc8000f8e0002 */
[----:B0-----:R-:W-:Y:S02]  /*dcd0*/  IMAD R0, R9, R0, R6 ;  /* 0x0000000009007224 */ /* 0x001fe400078e0206 */
        /* <DEDUP_REMOVED lines=117> */
[----:B0-----:R-:W-:-:S04]  /*e430*/  @!P1 LEA R4, P3, R28, R4, 0x1 ;  /* 0x000000041c049211 */ /* 0x001fc800078608ff */
[----:B------:R-:W-:Y:S01]  /*e440*/  @!P1 IADD3.X R0, RZ, R0, RZ, P3, !PT ;  /* 0x00000000ff009210 */ /* 0x000fe20001ffe4ff */
[----:B-1----:R-:W-:-:S04]  /*e450*/  @!P1 IMAD.MOV.U32 R6, RZ, RZ, R4 ;  /* 0x000000ffff069224 */ /* 0x002fc800078e0004 */
        /* <DEDUP_REMOVED lines=20> */
.L_x_15345:
        /* <DEDUP_REMOVED lines=10> */
.L_x_15245:
        /* <DEDUP_REMOVED lines=22> */
.L_x_15346:
[----:B------:R-:W-:Y:S05]  /*e7a0*/  BSYNC B0 ;  /* 0x0000000000007941 */ /* 0x000fea0003800000 */
.L_x_15246:
[----:B------:R-:W-:Y:S04]  /*e7b0*/  BSSY B0, `(.L_x_15248) ;  /* 0x00000ff000007945 */ /* 0x000fe80003800000 */
[----:B------:R-:W-:Y:S05]  /*e7c0*/  @!P1 BRA `(.L_x_15249) ;  /* 0x0000000c00f49947 */ /* 0x000fea0003800000 */
[----:B------:R-:W-:Y:S01]  /*e7d0*/  ULDC UR4, c[0x0][0x2f4] ;  /* 0x0000bd0000047ab9 */ /* 0x000fe20000000800 */
[----:B------:R-:W-:Y:S01]  /*e7e0*/  IMAD.MOV.U32 R6, RZ, RZ, R25 ;  /* 0x000000ffff067224 */ /* 0x000fe200078e0019 */
[----:B------:R-:W-:Y:S01]  /*e7f0*/  ISETP.GE.AND P1, PT, R28, UR4, PT ;  /* 0x000000041c007c0c */ /* 0x000fe2000bf26270 */
[----:B------:R-:W-:Y:S02]  /*e800*/  IMAD.MOV.U32 R17, RZ, RZ, R27 ;  /* 0x000000ffff117224 */ /* 0x000fe400078e001b */
[----:B------:R-:W-:-:S10]  /*e810*/  IMAD.MOV.U32 R29, RZ, RZ, R26 ;  /* 0x000000ffff1d7224 */ /* 0x000fd400078e001a */
.L_x_15262:
[----:B------:R-:W2:Y:S01]  /*e820*/  LDL R9, [R1+0x14] ;  /* 0x0000140001097983 */ /* 0x000ea20000100800 */
[----:B0-----:R-:W0:Y:S03]  /*e830*/  LDC R3, c[0x0][0x430] ;  /* 0x00010c00ff037b82 */ /* 0x001e260000000800 */
[----:B------:R-:W3:Y:S04]  /*e840*/  LDL R8, [R1+0x18] ;  /* 0x0000180001087983 */ /* 0x000ee80000100800 */
[----:B------:R-:W4:Y:S01]  /*e850*/  LDL R5, [R1] ;  /* 0x0000000001057983 */ /* 0x000f220000100800 */
        /* <DEDUP_REMOVED lines=38> */
.L_x_15250:
[----:B------:R-:W-:Y:S01]  /*eac0*/  IMAD R5, R25, 0x8, R22 ;  /* 0x0000000819057824 */ /* 0x000fe200078e0216 */
[----:B------:R-:W-:Y:S01]  /*ead0*/  SHF.L.U32 R2, R27, 0x1f, RZ ;  /* 0x0000001f1b027819 */ /* 0x000fe200000006ff */
[----:B------:R-:W-:Y:S03]  /*eae0*/  BSSY B1, `(.L_x_15251) ;  /* 0x0000003000017945 */ /* 0x000fe60003800000 */
[----:B------:R-:W0:Y:S02]  /*eaf0*/  SYNCS.PHASECHK.TRANS64.TRYWAIT P0, [R5+URZ+0x16840], R2 ;  /* 0x01684002050075a7 */ /* 0x000e24000800017f */
[----:B0-----:R-:W-:Y:S05]  /*eb00*/  @!P0 BRA `(.L_x_15252) ;  /* 0x0000004400908947 */ /* 0x001fea0003800000 */
.L_x_15347:
[----:B------:R-:W-:Y:S05]  /*eb10*/  BSYNC B1 ;  /* 0x0000000000017941 */ /* 0x000fea0003800000 */
.L_x_15251:
[----:B------:R-:W2:Y:S01]  /*eb20*/  LDL R3, [R1+0x4] ;  /* 0x0000040001037983 */ /* 0x000ea20000100800 */
[----:B------:R-:W-:Y:S01]  /*eb30*/  SHF.R.S32.HI R20, RZ, 0x1f, R0 ;  /* 0x0000001fff147819 */ /* 0x000fe20000011400 */
[----:B------:R-:W-:Y:S01]  /*eb40*/  ULDC.64 UR4, c[0x0][0x300] ;  /* 0x0000c00000047ab9 */ /* 0x000fe20000000a00 */
[----:B------:R-:W-:Y:S01]  /*eb50*/  ULDC.64 UR6, c[0x0][0x2e8] ;  /* 0x0000ba0000067ab9 */ /* 0x000fe20000000a00 */
[----:B------:R-:W1:Y:S02]  /*eb60*/  S2R R8, SR_TID.X ;  /* 0x0000000000087919 */ /* 0x000e640000002100 */
[----:B------:R-:W-:-:S04]  /*eb70*/  IMAD R7, R20, UR4, RZ ;  /* 0x0000000414077c24 */ /* 0x000fc8000f8e02ff */
[----:B------:R-:W-:Y:S02]  /*eb80*/  IMAD R7, R0, UR5, R7 ;  /* 0x0000000500077c24 */ /* 0x000fe4000f8e0207 */
[C---:B-1----:R-:W-:Y:S01]  /*eb90*/  IMAD.SHL.U32 R9, R8.reuse, 0x8, RZ ;  /* 0x0000000808097824 */ /* 0x042fe200078e00ff */
[----:B------:R-:W-:-:S04]  /*eba0*/  SHF.L.U32 R11, R8, 0x3, RZ ;  /* 0x00000003080b7819 */ /* 0x000fc800000006ff */
        /* <DEDUP_REMOVED lines=59> */
.L_x_15365:
        /* <DEDUP_REMOVED lines=8> */
.L_x_15254:
        /* <DEDUP_REMOVED lines=11> */
.L_x_15255:
[----:B------:R1:W-:Y:S01]  /*f090*/  SYNCS.ARRIVE.TRANS64.A1T0 RZ, [R5+URZ+0x16830], RZ ;  /* 0x016830ff05ff79a7 */ /* 0x0003e2000810003f */
[----:B------:R-:W-:Y:S05]  /*f0a0*/  @!P3 BRA `(.L_x_15256) ;  /* 0x000000000004b947 */ /* 0x000fea0003800000 */
[----:B------:R-:W-:Y:S01]  /*f0b0*/  BPT.TRAP 0x1 ;  /* 0x000000040000795c */ /* 0x000fe20000300000 */
.L_x_15256:
[----:B------:R-:W-:Y:S01]  /*f0c0*/  SHF.L.U32 R2, R17, 0x1f, RZ ;  /* 0x0000001f11027819 */ /* 0x000fe200000006ff */
[----:B-1----:R-:W-:Y:S01]  /*f0d0*/  IMAD R5, R6, 0x8, R22 ;  /* 0x0000000806057824 */ /* 0x002fe200078e0216 */
[----:B------:R-:W-:Y:S03]  /*f0e0*/  BSSY B1, `(.L_x_15257) ;  /* 0x0000003000017945 */ /* 0x000fe60003800000 */
[----:B------:R-:W1:Y:S02]  /*f0f0*/  SYNCS.PHASECHK.TRANS64.TRYWAIT P0, [R5+URZ+0x16860], R2 ;  /* 0x01686002050075a7 */ /* 0x000e64000800017f */
[----:B-1----:R-:W-:Y:S05]  /*f100*/  @!P0 BRA `(.L_x_15258) ;  /* 0x0000004800548947 */ /* 0x002fea0003800000 */
.L_x_15366:
[----:B------:R-:W-:Y:S05]  /*f110*/  BSYNC B1 ;  /* 0x0000000000017941 */ /* 0x000fea0003800000 */
.L_x_15257:
        /* <DEDUP_REMOVED lines=60> */
.L_x_15384:
        /* <DEDUP_REMOVED lines=14> */
[----:B------:R-:W-:-:S03]  /*f5c0*/  NOP ;  /* 0x0000000000007918 */ /* 0x000fc60000000000 */
[----:B------:R-:W-:-:S03]  /*f5d0*/  IADD3 R3, R3, R6, RZ ;  /* 0x0000000603037210 */ /* 0x000fc60007ffe0ff */
        /* <DEDUP_REMOVED lines=9> */
.L_x_15260:
        /* <DEDUP_REMOVED lines=11> */
.L_x_15261:
[----:B------:R-:W2:Y:S01]  /*f720*/  LDL R0, [R1+0x10] ;  /* 0x0000100001007983 */ /* 0x000ea20000100800 */
[----:B------:R1:W-:Y:S01]  /*f730*/  SYNCS.ARRIVE.TRANS64.A1T0 RZ, [R5+URZ+0x16850], RZ ;  /* 0x016850ff05ff79a7 */ /* 0x0003e2000810003f */
[C---:B------:R-:W-:Y:S02]  /*f740*/  VIADD R7, R26.reuse, 0xffffffff ;  /* 0xffffffff1a077836 */ /* 0x040fe40000000000 */
[----:B------:R-:W-:Y:S02]  /*f750*/  IMAD.MOV.U32 R6, RZ, RZ, R25 ;  /* 0x000000ffff067224 */ /* 0x000fe400078e0019 */
[----:B------:R-:W-:Y:S02]  /*f760*/  IMAD.MOV.U32 R17, RZ, RZ, R27 ;  /* 0x000000ffff117224 */ /* 0x000fe400078e001b */
[----:B------:R-:W-:Y:S01]  /*f770*/  IMAD.MOV.U32 R29, RZ, RZ, R26 ;  /* 0x000000ffff1d7224 */ /* 0x000fe200078e001a */
[----:B--2---:R-:W-:-:S13]  /*f780*/  ISETP.GT.AND P0, PT, R26, R0, PT ;  /* 0x000000001a00720c */ /* 0x004fda0003f04270 */
[----:B-1----:R-:W-:Y:S05]  /*f790*/  @P0 BRA `(.L_x_15262) ;  /* 0xfffffff000200947 */ /* 0x002fea000383ffff */
.L_x_15249:
[----:B------:R-:W-:Y:S05]  /*f7a0*/  BSYNC B0 ;  /* 0x0000000000007941 */ /* 0x000fea0003800000 */
.L_x_15248:
        /* <DEDUP_REMOVED lines=17> */
.L_x_15264:
[----:B------:R-:W-:Y:S05]  /*f8c0*/  BSYNC B0 ;  /* 0x0000000000007941 */ /* 0x000fea0003800000 */
.L_x_15263:
[----:B------:R-:W-:-:S05]  /*f8d0*/  IMAD.U32 R0, RZ, RZ, UR37 ;  /* 0x00000025ff007e24 */ /* 0x000fca000f8e00ff */
[----:B------:R-:W-:-:S13]  /*f8e0*/  ISETP.NE.AND P0, PT, R0, 0x3, PT ;  /* 0x000000030000780c */ /* 0x000fda0003f05270 */
[----:B------:R-:W-:Y:S05]  /*f8f0*/  @!P0 BRA `(.L_x_15265) ;  /* 0x0000000000048947 */ /* 0x000fea0003800000 */
[----:B------:R-:W-:Y:S01]  /*f900*/  BPT.TRAP 0x1 ;  /* 0x000000040000795c */ /* 0x000fe20000300000 */
.L_x_15265:
[----:B------:R-:W2:Y:S01]  /*f910*/  LDL.LU R2, [R1+0xc] ;  /* 0x00000c0001027983 */ /* 0x000ea20000300800 */
[----:B------:R-:W-:Y:S01]  /*f920*/  IMAD R0, R25, 0x8, R22 ;  /* 0x0000000819007824 */ /* 0x000fe200078e0216 */
[----:B0-----:R-:W-:Y:S01]  /*f930*/  SHF.L.U32 R3, R27, 0x1f, RZ ;  /* 0x0000001f1b037819 */ /* 0x001fe200000006ff */
[----:B------:R-:W-:Y:S03]  /*f940*/  BSSY B0, `(.L_x_15266) ;  /* 0x0000004000007945 */ /* 0x000fe60003800000 */
[----:B------:R-:W0:Y:S01]  /*f950*/  SYNCS.PHASECHK.TRANS64.TRYWAIT P0, [R0+URZ+0x16860], R3 ;  /* 0x01686003000075a7 */ /* 0x000e22000800017f */
[----:B--2---:R-:W-:Y:S01]  /*f960*/  IMAD R6, R26, -0x80, R2 ;  /* 0xffffff801a067824 */ /* 0x004fe200078e0202 */
[----:B0-----:R-:W-:Y:S06]  /*f970*/  @!P0 BRA `(.L_x_15267) ;  /* 0x0000004800948947 */ /* 0x001fec0003800000 */
.L_x_15385:
[----:B------:R-:W-:Y:S05]  /*f980*/  BSYNC B0 ;  /* 0x0000000000007941 */ /* 0x000fea0003800000 */
.L_x_15266:
        /* <DEDUP_REMOVED lines=61> */
.L_x_15403:
        /* <DEDUP_REMOVED lines=9> */
.L_x_15269:
        /* <DEDUP_REMOVED lines=11> */
.L_x_15270:
[----:B------:R-:W-:Y:S01]  /*fea0*/  VIADD R25, R25, 0x1 ;  /* 0x0000000119197836 */ /* 0x000fe20000000000 */
[----:B------:R0:W-:Y:S04]  /*feb0*/  SYNCS.ARRIVE.TRANS64.A1T0 RZ, [R0+URZ+0x16850], RZ ;  /* 0x016850ff00ff79a7 */ /* 0x0001e8000810003f */
[----:B------:R-:W-:-:S04]  /*fec0*/  ISETP.NE.AND P0, PT, R25, 0x2, PT ;  /* 0x000000021900780c */ /* 0x000fc80003f05270 */
[----:B0-----:R-:W-:Y:S02]  /*fed0*/  SEL R0, RZ, 0x1, P0 ;  /* 0x00000001ff007807 */ /* 0x001fe40000000000 */
[----:B------:R-:W-:Y:S02]  /*fee0*/  SEL R25, R25, RZ, P0 ;  /* 0x000000ff19197207 */ /* 0x000fe40000000000 */
[----:B------:R-:W-:-:S07]  /*fef0*/  LOP3.LUT R27, R27, R0, RZ, 0x3c, !PT ;  /* 0x000000001b1b7212 */ /* 0x000fce00078e3cff */
.L_x_15229:
[----:B------:R-:W-:Y:S05]  /*ff00*/  BSYNC B7 ;  /* 0x0000000000077941 */ /* 0x000fea0003800000 */
.L_x_15227:
        /* <DEDUP_REMOVED lines=12> */
.L_x_15271:
        /* <DEDUP_REMOVED lines=43> */
.L_x_15413:
[----:B------:R-:W-:Y:S02]  /*10280*/  ULDC UR4, c[0x0][0xc38] ;  /* 0x00030e0000047ab9 */ /* 0x000fe40000000800 */
[----:B------:R-:W-:-:S04]  /*10290*/  IMAD.U32 R4, RZ, RZ, UR4 ;  /* 0x00000004ff047e24 */ /* 0x000fc8000f8e00ff */
[----:B-1----:R-:W-:-:S04]  /*102a0*/  IMAD R3, R14, R4, RZ ;  /* 0x000000040e037224 */ /* 0x002fc800078e02ff */
[----:B------:R-:W-:-:S05]  /*102b0*/  IMAD.IADD R6, R6, 0x1, R3 ;  /* 0x0000000106067824 */ /* 0x000fca00078e0203 */
[----:B------:R-:W-:-:S13]  /*102c0*/  ISETP.GT.AND P6, PT, R6, R0, PT ;  /* 0x000000000600720c */ /* 0x000fda0003fc4270 */
[----:B------:R-:W-:Y:S05]  /*102d0*/  @P6 BRA `(.L_x_15274) ;  /* 0x0000000000a46947 */ /* 0x000fea0003800000 */
.L_x_15277:
        /* <DEDUP_REMOVED lines=35> */
.L_x_15421:
[----:B------:R-:W-:Y:S02]  /*10510*/  ULDC UR4, c[0x0][0xc38] ;  /* 0x00030e0000047ab9 */ /* 0x000fe40000000800 */
[----:B------:R-:W-:-:S04]  /*10520*/  IMAD.U32 R4, RZ, RZ, UR4 ;  /* 0x00000004ff047e24 */ /* 0x000fc8000f8e00ff */
[----:B-1----:R-:W-:-:S04]  /*10530*/  IMAD R3, R14, R4, RZ ;  /* 0x000000040e037224 */ /* 0x002fc800078e02ff */
[----:B------:R-:W-:-:S05]  /*10540*/  IMAD.IADD R6, R3, 0x1, R6 ;  /* 0x0000000103067824 */ /* 0x000fca00078e0206 */
[----:B------:R-:W-:-:S13]  /*10550*/  ISETP.GT.AND P6, PT, R6, R0, PT ;  /* 0x000000000600720c */ /* 0x000fda0003fc4270 */
[----:B------:R-:W-:Y:S05]  /*10560*/  @!P6 BRA `(.L_x_15277) ;  /* 0xfffffffc005ce947 */ /* 0x000fea000383ffff */
.L_x_15274:
        /* <DEDUP_REMOVED lines=10> */
.L_x_15426:
[----:B------:R-:W-:-:S13]  /*10610*/  ISETP.NE.AND P0, PT, R3, RZ, PT ;  /* 0x000000ff0300720c */ /* 0x000fda0003f05270 */
[----:B------:R-:W-:Y:S05]  /*10620*/  @!P0 BRA `(.L_x_15279) ;  /* 0x0000000000108947 */ /* 0x000fea0003800000 */
[----:B------:R-:W-:Y:S01]  /*10630*/  UMOV UR4, 0xffffffff ;  /* 0xffffffff00047882 */ /* 0x000fe20000000000 */
[----:B------:R-:W-:Y:S02]  /*10640*/  VIADD R12, R7, 0xffffffff ;  /* 0xffffffff070c7836 */ /* 0x000fe40000000000 */
[----:B------:R-:W-:Y:S05]  /*10650*/  BRA.DIV UR4, `(.L_x_15280) ;  /* 0x0000005204087947 */ /* 0x000fea000b800000 */
[----:B------:R4:W0:Y:S02]  /*10660*/  SHFL.IDX PT, R16, R2, R12, 0x1f ;  /* 0x00001f0c02107589 */ /* 0x00082400000e0000 */
.L_x_15279:
[----:B---3--:R-:W-:Y:S01]  /*10670*/  ISETP.NE.AND P0, PT, R5, 0x1, PT ;  /* 0x000000010500780c */ /* 0x008fe20003f05270 */
[----:B0-----:R-:W-:-:S04]  /*10680*/  IMAD R16, R16, R4, R6 ;  /* 0x0000000410107224 */ /* 0x001fc800078e0206 */
[----:B------:R-:W-:-:S08]  /*10690*/  IMAD.IADD R0, R0, 0x1, -R16 ;  /* 0x0000000100007824 */ /* 0x000fd000078e0a10 */
[----:B------:R-:W-:Y:S05]  /*106a0*/  @!P0 BRA `(.L_x_15281) ;  /* 0x0000000000dc8947 */ /* 0x000fea0003800000 */
[----:B--2---:R-:W-:Y:S02]  /*106b0*/  IABS R4, R17 ;  /* 0x0000001100047213 */ /* 0x004fe40000000000 */
[----:B------:R-:W-:Y:S02]  /*106c0*/  IABS R6, R5 ;  /* 0x0000000500067213 */ /* 0x000fe40000000000 */
[----:B-1----:R-:W0:Y:S01]  /*106d0*/  I2F.RP R7, R4 ;  /* 0x0000000400077306 */ /* 0x002e220000209400 */
[----:B----4-:R-:W-:-:S07]  /*106e0*/  MOV R2, RZ ;  /* 0x000000ff00027202 */ /* 0x010fce0000000f00 */
        /* <DEDUP_REMOVED lines=51> */
.L_x_15281:
        /* <DEDUP_REMOVED lines=28> */
[----:B------:R-:W-:Y:S01]  /*10be0*/  IMAD R7, R6, R9, RZ ;  /* 0x0000000906077224 */ /* 0x000fe200078e02ff */
[----:B------:R-:W-:-:S03]  /*10bf0*/  IADD3 R9, -R9, RZ, RZ ;  /* 0x000000ff09097210 */ /* 0x000fc60007ffe1ff */
        /* <DEDUP_REMOVED lines=30> */
.L_x_15282:
[----:B------:R-:W-:-:S05]  /*10de0*/  LOP3.LUT R0, RZ, R3, RZ, 0x33, !PT ;  /* 0x00000003ff007212 */ /* 0x000fca00078e33ff */
[----:B------:R-:W-:Y:S01]  /*10df0*/  IMAD.IADD R17, R17, 0x1, R0 ;  /* 0x0000000111117824 */ /* 0x000fe200078e0200 */
[----:B------:R-:W-:Y:S06]  /*10e00*/  BRA `(.L_x_15283) ;  /* 0x00000000001c7947 */ /* 0x000fec0003800000 */
.L_x_15275:
[----:B------:R-:W-:Y:S01]  /*10e10*/  UMOV UR4, URZ ;  /* 0x0000003f00047c82 */ /* 0x000fe20008000000 */
[----:B------:R-:W-:Y:S01]  /*10e20*/  UMOV UR5, URZ ;  /* 0x0000003f00057c82 */ /* 0x000fe20008000000 */
[----:B------:R-:W-:Y:S01]  /*10e30*/  ULDC UR6, c[0x0][0xc3c] ;  /* 0x00030f0000067ab9 */ /* 0x000fe20000000800 */
[----:B------:R-:W-:Y:S02]  /*10e40*/  IMAD.MOV.U32 R16, RZ, RZ, R0 ;  /* 0x000000ffff107224 */ /* 0x000fe400078e0000 */
[----:B------:R-:W-:Y:S02]  /*10e50*/  IMAD.U32 R17, RZ, RZ, UR4 ;  /* 0x00000004ff117e24 */ /* 0x000fe4000f8e00ff */
[----:B------:R-:W-:Y:S02]  /*10e60*/  IMAD.U32 R18, RZ, RZ, UR5 ;  /* 0x00000005ff127e24 */ /* 0x000fe4000f8e00ff */
[----:B------:R-:W-:-:S07]  /*10e70*/  IMAD.U32 R19, RZ, RZ, UR6 ;  /* 0x00000006ff137e24 */ /* 0x000fce000f8e00ff */
.L_x_15283:
        /* <DEDUP_REMOVED lines=10> */
.L_x_15272:
[----:B------:R-:W-:Y:S02]  /*10f20*/  ULDC UR4, c[0x0][0xc3c] ;  /* 0x00030f0000047ab9 */ /* 0x000fe40000000800 */
[----:B-1----:R-:W-:-:S13]  /*10f30*/  ISETP.GE.AND P0, PT, R19, UR4, PT ;  /* 0x0000000413007c0c */ /* 0x002fda000bf06270 */
[----:B------:R-:W-:Y:S05]  /*10f40*/  @!P0 BRA `(.L_x_15284) ;  /* 0xffffffac007c8947 */ /* 0x000fea000383ffff */
[----:B------:R-:W-:Y:S05]  /*10f50*/  BSYNC B8 ;  /* 0x0000000000087941 */ /* 0x000fea0003800000 */
.L_x_15221:
[----:B--2---:R-:W2:Y:S01]  /*10f60*/  LDL.LU R0, [R1+0x38] ;  /* 0x0000380001007983 */ /* 0x004ea20000300800 */
[----:B------:R-:W-:Y:S01]  /*10f70*/  BSSY B0, `(.L_x_15285) ;  /* 0x000000b000007945 */ /* 0x000fe20003800000 */
[----:B------:R-:W1:Y:S01]  /*10f80*/  S2R R5, SR_CgaCtaId ;  /* 0x0000000000057919 */ /* 0x000e620000008800 */
[----:B--2---:R-:W-:-:S05]  /*10f90*/  VIADD R0, R0, 0x1 ;  /* 0x0000000100007836 */ /* 0x004fca0000000000 */
        /* <DEDUP_REMOVED lines=8> */
.L_x_15429:
[----:B------:R-:W-:Y:S05]  /*11020*/  BSYNC B0 ;  /* 0x0000000000007941 */ /* 0x000fea0003800000 */
.L_x_15285:
[----:B------:R-:W-:-:S03]  /*11030*/  UMOV UR4, 0xffffffff ;  /* 0xffffffff00047882 */ /* 0x000fc60000000000 */
[----:B------:R-:W-:Y:S05]  /*11040*/  BRA.DIV UR4, `(.L_x_15287) ;  /* 0x0000004604c87947 */ /* 0x000fea000b800000 */
[----:B0-----:R-:W0:Y:S02]  /*11050*/  S2R R0, SR_TID.X ;  /* 0x0000000000007919 */ /* 0x001e240000002100 */
[----:B0-----:R-:W-:-:S04]  /*11060*/  SHF.R.U32.HI R0, RZ, 0x5, R0 ;  /* 0x00000005ff007819 */ /* 0x001fc80000011600 */
[----:B------:R-:W-:-:S05]  /*11070*/  LOP3.LUT R0, R0, 0x3, RZ, 0xc0, !PT ;  /* 0x0000000300007812 */ /* 0x000fca00078ec0ff */
[----:B------:R0:W1:Y:S02]  /*11080*/  SHFL.IDX PT, R14, R0, RZ, 0x1f ;  /* 0x00001fff000e7589 */ /* 0x00006400000e0000 */
.L_x_15432:
[----:B-1----:R-:W-:Y:S01]  /*11090*/  ISETP.NE.AND P0, PT, R14, RZ, PT ;  /* 0x000000ff0e00720c */ /* 0x002fe20003f05270 */
[----:B------:R-:W-:-:S12]  /*110a0*/  BSSY B0, `(.L_x_15288) ;  /* 0x0000024000007945 */ /* 0x000fd80003800000 */
[----:B------:R-:W-:Y:S05]  /*110b0*/  @P0 BRA `(.L_x_15289) ;  /* 0x0000000000880947 */ /* 0x000fea0003800000 */
[----:B------:R-:W-:-:S03]  /*110c0*/  UMOV UR4, 0xffffffff ;  /* 0xffffffff00047882 */ /* 0x000fc60000000000 */
[----:B------:R-:W-:Y:S05]  /*110d0*/  BRA.DIV UR4, `(.L_x_15290) ;  /* 0x0000004604d87947 */ /* 0x000fea000b800000 */
[----:B------:R-:W-:-:S13]  /*110e0*/  ELECT P6, URZ, PT ;  /* 0x00000000003f782f */ /* 0x000fda00038c0000 */
.L_x_15435:
[----:B------:R-:W-:Y:S05]  /*110f0*/  @!P6 BRA `(.L_x_15289) ;  /* 0x000000000078e947 */ /* 0x000fea0003800000 */
[----:B------:R-:W-:-:S06]  /*11100*/  ULOP3.LUT UR4, UR36, 0x2, URZ, 0xfc, !UPT ;  /* 0x0000000224047892 */ /* 0x000fcc000f8efc3f */
[----:B0-----:R-:W-:-:S05]  /*11110*/  IMAD.U32 R0, RZ, RZ, UR4 ;  /* 0x00000004ff007e24 */ /* 0x001fca000f8e00ff */
[----:B------:R-:W-:-:S13]  /*11120*/  ISETP.NE.AND P0, PT, R0, 0x3, PT ;  /* 0x000000030000780c */ /* 0x000fda0003f05270 */
[----:B------:R-:W-:Y:S05]  /*11130*/  @!P0 BRA `(.L_x_15291) ;  /* 0x0000000000048947 */ /* 0x000fea0003800000 */
[----:B------:R-:W-:Y:S01]  /*11140*/  BPT.TRAP 0x1 ;  /* 0x000000040000795c */ /* 0x000fe20000300000 */
.L_x_15291:
[----:B------:R-:W-:Y:S01]  /*11150*/  IMAD R3, R25, 0x8, R5 ;  /* 0x0000000819037824 */ /* 0x000fe200078e0205 */
[----:B------:R-:W-:Y:S01]  /*11160*/  SHF.L.U32 R2, R27, 0x1f, RZ ;  /* 0x0000001f1b027819 */ /* 0x000fe200000006ff */
[----:B------:R-:W-:-:S03]  /*11170*/  VIADD R25, R25, 0x1 ;  /* 0x0000000119197836 */ /* 0x000fc60000000000 */
[----:B------:R-:W0:Y:S02]  /*11180*/  SYNCS.PHASECHK.TRANS64.TRYWAIT P1, [R3+URZ+0x16840], R2 ;  /* 0x01684002030075a7 */ /* 0x000e24000802017f */
[----:B------:R-:W-:-:S04]  /*11190*/  ISETP.NE.AND P2, PT, R25, 0x2, PT ;  /* 0x000000021900780c */ /* 0x000fc80003f45270 */
[----:B------:R-:W-:Y:S01]  /*111a0*/  SEL R0, RZ, 0x1, P2 ;  /* 0x00000001ff007807 */ /* 0x000fe20001000000 */
[----:B0-----:R-:W-:Y:S08]  /*111b0*/  @!P1 BRA `(.L_x_15292) ;  /* 0x0000004400c09947 */ /* 0x001ff00003800000 */
.L_x_15436:
[----:B------:R-:W-:Y:S02]  /*111c0*/  SEL R25, R25, RZ, P2 ;  /* 0x000000ff19197207 */ /* 0x000fe40001000000 */
[----:B------:R-:W-:Y:S01]  /*111d0*/  LOP3.LUT R0, R27, R0, RZ, 0x3c, !PT ;  /* 0x000000001b007212 */ /* 0x000fe200078e3cff */
[----:B------:R-:W-:Y:S06]  /*111e0*/  @!P0 BRA `(.L_x_15293) ;  /* 0x0000000000048947 */ /* 0x000fec0003800000 */
[----:B------:R-:W-:Y:S01]  /*111f0*/  BPT.TRAP 0x1 ;  /* 0x000000040000795c */ /* 0x000fe20000300000 */
.L_x_15293:
[----:B------:R-:W-:Y:S01]  /*11200*/  IMAD R25, R25, 0x8, R5 ;  /* 0x0000000819197824 */ /* 0x000fe200078e0205 */
[----:B------:R-:W-:-:S04]  /*11210*/  SHF.L.U32 R0, R0, 0x1f, RZ ;  /* 0x0000001f00007819 */ /* 0x000fc800000006ff */
[----:B------:R-:W1:Y:S02]  /*11220*/  SYNCS.PHASECHK.TRANS64.TRYWAIT P1, [R25+URZ+0x16840], R0 ;  /* 0x01684000190075a7 */ /* 0x000e64000802017f */
[----:B-1----:R-:W-:Y:S05]  /*11230*/  @!P1 BRA `(.L_x_15294) ;  /* 0x0000004400b49947 */ /* 0x002fea0003800000 */
.L_x_15437:
[----:B------:R-:W-:Y:S05]  /*11240*/  @!P0 BRA `(.L_x_15295) ;  /* 0x0000000000048947 */ /* 0x000fea0003800000 */
[----:B------:R-:W-:Y:S01]  /*11250*/  BPT.TRAP 0x1 ;  /* 0x000000040000795c */ /* 0x000fe20000300000 */
.L_x_15295:
[----:B------:R-:W2:Y:S02]  /*11260*/  SYNCS.PHASECHK.TRANS64.TRYWAIT P1, [R3+URZ+0x16860], R2 ;  /* 0x01686002030075a7 */ /* 0x000ea4000802017f */
[----:B--2---:R-:W-:Y:S05]  /*11270*/  @!P1 BRA `(.L_x_15296) ;  /* 0x0000004400b89947 */ /* 0x004fea0003800000 */
.L_x_15438:
[----:B------:R-:W-:Y:S05]  /*11280*/  @!P0 BRA `(.L_x_15297) ;  /* 0x0000000000048947 */ /* 0x000fea0003800000 */
[----:B------:R-:W-:Y:S01]  /*11290*/  BPT.TRAP 0x1 ;  /* 0x000000040000795c */ /* 0x000fe20000300000 */
.L_x_15297:
[----:B---3--:R3:W4:Y:S02]  /*112a0*/  SYNCS.PHASECHK.TRANS64.TRYWAIT P0, [R25+URZ+0x16860], R0 ;  /* 0x01686000190075a7 */ /* 0x008724000800017f */
[----:B----4-:R-:W-:Y:S05]  /*112b0*/  @!P0 NANOSLEEP.SYNCS 0x989680 ;  /* 0x009896800000895d */ /* 0x010fea0003900000 */
[----:B------:R-:W4:Y:S02]  /*112c0*/  @!P0 SYNCS.PHASECHK.TRANS64 P0, [R25+URZ+0x16860], R0 ;  /* 0x01686000190085a7 */ /* 0x000f24000800007f */
[----:B----4-:R-:W-:Y:S05]  /*112d0*/  @!P0 BRA `(.L_x_15297) ;  /* 0xfffffffc00f08947 */ /* 0x010fea000383ffff */
.L_x_15289:
[----:B------:R-:W-:Y:S05]  /*112e0*/  BSYNC B0 ;  /* 0x0000000000007941 */ /* 0x000fea0003800000 */
.L_x_15288:
[----:B------:R-:W-:Y:S05]  /*112f0*/  EXIT ;  /* 0x000000000000794d */ /* 0x000fea0003800000 */
.L_x_15166:
[----:B0-----:R-:W-:-:S04]  /*11300*/  IMAD.U32 R3, RZ, RZ, UR45 ;  /* 0x0000002dff037e24 */ /* 0x001fc8000f8e00ff */
[----:B------:R0:W1:Y:S03]  /*11310*/  SYNCS.PHASECHK.TRANS64.TRYWAIT P1, [R3+URZ+0x16800], R0 ;  /* 0x01680000030075a7 */ /* 0x000066000802017f */
[----:B-1----:R-:W-:Y:S05]  /*11320*/  @!P1 NANOSLEEP.SYNCS 0x989680 ;  /* 0x009896800000995d */ /* 0x002fea0003900000 */
[----:B------:R-:W1:Y:S02]  /*11330*/  @!P1 SYNCS.PHASECHK.TRANS64 P1, [R3+URZ+0x16800], R0 ;  /* 0x01680000030095a7 */ /* 0x000e64000802007f */
[----:B-1----:R-:W-:Y:S05]  /*11340*/  @!P1 BRA `(.L_x_15166) ;  /* 0xfffffffc00ec9947 */ /* 0x002fea000383ffff */
[----:B------:R-:W-:Y:S05]  /*11350*/  BRA `(.L_x_15298) ;  /* 0xffffff0800007947 */ /* 0x000fea000383ffff */
.L_x_15170:
[----:B-1----:R1:W2:Y:S02]  /*11360*/  SYNCS.PHASECHK.TRANS64.TRYWAIT P1, [R3+URZ+0x16830], R0 ;  /* 0x01683000030075a7 */ /* 0x0022a4000802017f */
[----:B--2---:R-:W-:Y:S05]  /*11370*/  @!P1 NANOSLEEP.SYNCS 0x989680 ;  /* 0x009896800000995d */ /* 0x004fea0003900000 */
[----:B------:R-:W2:Y:S02]  /*11380*/  @!P1 SYNCS.PHASECHK.TRANS64 P1, [R3+URZ+0x16830], R0 ;  /* 0x01683000030095a7 */ /* 0x000ea4000802007f */
[----:B--2---:R-:W-:Y:S05]  /*11390*/  @!P1 BRA `(.L_x_15170) ;  /* 0xfffffffc00f09947 */ /* 0x004fea000383ffff */
[----:B------:R-:W-:Y:S05]  /*113a0*/  BRA `(.L_x_15169) ;  /* 0xffffff08001c7947 */ /* 0x000fea000383ffff */
.L_x_15176:
[----:B-1----:R-:W-:-:S04]  /*113b0*/  IMAD.U32 R7, RZ, RZ, UR6 ;  /* 0x00000006ff077e24 */ /* 0x002fc8000f8e00ff */
[----:B------:R1:W2:Y:S03]  /*113c0*/  SYNCS.PHASECHK.TRANS64.TRYWAIT P1, [R7+URZ+0x16830], R0 ;  /* 0x01683000070075a7 */ /* 0x0002a6000802017f */
[----:B--2---:R-:W-:Y:S05]  /*113d0*/  @!P1 NANOSLEEP.SYNCS 0x989680 ;  /* 0x009896800000995d */ /* 0x004fea0003900000 */
[----:B------:R-:W2:Y:S02]  /*113e0*/  @!P1 SYNCS.PHASECHK.TRANS64 P1, [R7+URZ+0x16830], R0 ;  /* 0x01683000070095a7 */ /* 0x000ea4000802007f */
[----:B--2---:R-:W-:Y:S05]  /*113f0*/  @!P1 BRA `(.L_x_15176) ;  /* 0xfffffffc00ec9947 */ /* 0x004fea000383ffff */
[----:B------:R-:W-:Y:S05]  /*11400*/  BRA `(.L_x_15173) ;  /* 0xffffff2800787947 */ /* 0x000fea000383ffff */
.L_x_15180:
[----:B-1----:R-:W-:-:S04]  /*11410*/  IMAD.U32 R2, RZ, RZ, UR6 ;  /* 0x00000006ff027e24 */ /* 0x002fc8000f8e00ff */
[----:B------:R1:W2:Y:S03]  /*11420*/  SYNCS.PHASECHK.TRANS64.TRYWAIT P1, [R2+URZ+0x16850], R0 ;  /* 0x01685000020075a7 */ /* 0x0002a6000802017f */
[----:B--2---:R-:W-:Y:S05]  /*11430*/  @!P1 NANOSLEEP.SYNCS 0x989680 ;  /* 0x009896800000995d */ /* 0x004fea0003900000 */
[----:B------:R-:W2:Y:S02]  /*11440*/  @!P1 SYNCS.PHASECHK.TRANS64 P1, [R2+URZ+0x16850], R0 ;  /* 0x01685000020095a7 */ /* 0x000ea4000802007f */
[----:B--2---:R-:W-:Y:S05]  /*11450*/  @!P1 BRA `(.L_x_15180) ;  /* 0xfffffffc00ec9947 */ /* 0x004fea000383ffff */
[----:B------:R-:W-:Y:S05]  /*11460*/  BRA `(.L_x_15177) ;  /* 0xffffff2800fc7947 */ /* 0x000fea000383ffff */
.L_x_15188:
[----:B-1----:R-:W-:-:S04]  /*11470*/  IMAD.U32 R7, RZ, RZ, UR6 ;  /* 0x00000006ff077e24 */ /* 0x002fc8000f8e00ff */
[----:B------:R1:W2:Y:S03]  /*11480*/  SYNCS.PHASECHK.TRANS64.TRYWAIT P1, [R7+URZ+0x16830], R0 ;  /* 0x01683000070075a7 */ /* 0x0002a6000802017f */
[----:B--2---:R-:W-:Y:S05]  /*11490*/  @!P1 NANOSLEEP.SYNCS 0x989680 ;  /* 0x009896800000995d */ /* 0x004fea0003900000 */
[----:B------:R-:W2:Y:S02]  /*114a0*/  @!P1 SYNCS.PHASECHK.TRANS64 P1, [R7+URZ+0x16830], R0 ;  /* 0x01683000070095a7 */ /* 0x000ea4000802007f */
[----:B--2---:R-:W-:Y:S05]  /*114b0*/  @!P1 BRA `(.L_x_15188) ;  /* 0xfffffffc00ec9947 */ /* 0x004fea000383ffff */
[----:B------:R-:W-:Y:S05]  /*114c0*/  BRA `(.L_x_15185) ;  /* 0xffffff5000087947 */ /* 0x000fea000383ffff */
.L_x_15192:
[----:B-1----:R-:W-:-:S04]  /*114d0*/  IMAD.U32 R2, RZ, RZ, UR6 ;  /* 0x00000006ff027e24 */ /* 0x002fc8000f8e00ff */
[----:B------:R1:W2:Y:S03]  /*114e0*/  SYNCS.PHASECHK.TRANS64.TRYWAIT P1, [R2+URZ+0x16850], R0 ;  /* 0x01685000020075a7 */ /* 0x0002a6000802017f */
[----:B--2---:R-:W-:Y:S05]  /*114f0*/  @!P1 NANOSLEEP.SYNCS 0x989680 ;  /* 0x009896800000995d */ /* 0x004fea0003900000 */
[----:B------:R-:W2:Y:S02]  /*11500*/  @!P1 SYNCS.PHASECHK.TRANS64 P1, [R2+URZ+0x16850], R0 ;  /* 0x01685000020095a7 */ /* 0x000ea4000802007f */
[----:B--2---:R-:W-:Y:S05]  /*11510*/  @!P1 BRA `(.L_x_15192) ;  /* 0xfffffffc00ec9947 */ /* 0x004fea000383ffff */
[----:B------:R-:W-:Y:S05]  /*11520*/  BRA `(.L_x_15189) ;  /* 0xffffff5000807947 */ /* 0x000fea000383ffff */
.L_x_15199:
[----:B-1----:R-:W-:-:S04]  /*11530*/  IMAD.U32 R6, RZ, RZ, UR5 ;  /* 0x00000005ff067e24 */ /* 0x002fc8000f8e00ff */
[----:B------:R1:W2:Y:S03]  /*11540*/  SYNCS.PHASECHK.TRANS64.TRYWAIT P1, [R6+URZ+0x16850], R5 ;  /* 0x01685005060075a7 */ /* 0x0002a6000802017f */
[----:B--2---:R-:W-:Y:S05]  /*11550*/  @!P1 NANOSLEEP.SYNCS 0x989680 ;  /* 0x009896800000995d */ /* 0x004fea0003900000 */
[----:B------:R-:W2:Y:S02]  /*11560*/  @!P1 SYNCS.PHASECHK.TRANS64 P1, [R6+URZ+0x16850], R5 ;  /* 0x01685005060095a7 */ /* 0x000ea4000802007f */
[----:B--2---:R-:W-:Y:S05]  /*11570*/  @!P1 BRA `(.L_x_15199) ;  /* 0xfffffffc00ec9947 */ /* 0x004fea000383ffff */
[----:B------:R-:W-:Y:S05]  /*11580*/  BRA `(.L_x_15198) ;  /* 0xffffff6800f47947 */ /* 0x000fea000383ffff */
.L_x_15235:
[----:B0-----:R-:W0:Y:S01]  /*11590*/  S2R R20, SR_TID.X ;  /* 0x0000000000147919 */ /* 0x001e220000002100 */
        /* <DEDUP_REMOVED lines=10> */
.L_x_15300:
[----:B------:R-:W-:Y:S05]  /*11640*/  BSYNC B0 ;  /* 0x0000000000007941 */ /* 0x000fea0003800000 */
.L_x_15299:
[----:B------:R-:W-:Y:S05]  /*11650*/  BRA `(.L_x_15301) ;  /* 0xffffffb400f07947 */ /* 0x000fea000383ffff */
.L_x_15238:
[----:B0-----:R0:W1:Y:S02]  /*11660*/  SYNCS.PHASECHK.TRANS64.TRYWAIT P0, [R3+URZ+0x16840], R4 ;  /* 0x01684004030075a7 */ /* 0x001064000800017f */
[----:B-1----:R-:W-:Y:S05]  /*11670*/  @!P0 NANOSLEEP.SYNCS 0x989680 ;  /* 0x009896800000895d */ /* 0x002fea0003900000 */
[----:B------:R-:W1:Y:S02]  /*11680*/  @!P0 SYNCS.PHASECHK.TRANS64 P0, [R3+URZ+0x16840], R4 ;  /* 0x01684004030085a7 */ /* 0x000e64000800007f */
[----:B-1----:R-:W-:Y:S05]  /*11690*/  @!P0 BRA `(.L_x_15238) ;  /* 0xfffffffc00f08947 */ /* 0x002fea000383ffff */
[----:B------:R-:W-:Y:S05]  /*116a0*/  BRA `(.L_x_15302) ;  /* 0xffffffb800447947 */ /* 0x000fea000383ffff */
.L_x_15239:
        /* <DEDUP_REMOVED lines=8> */
.L_x_15304:
[----:B------:R-:W-:Y:S05]  /*11730*/  BSYNC B0 ;  /* 0x0000000000007941 */ /* 0x000fea0003800000 */
.L_x_15303:
        /* <DEDUP_REMOVED lines=9> */
.L_x_15305:
[----:B------:R-:W-:Y:S02]  /*117d0*/  IMAD.MOV.U32 R13, RZ, RZ, R2 ;  /* 0x000000ffff0d7224 */ /* 0x000fe400078e0002 */
[----:B------:R-:W-:Y:S02]  /*117e0*/  IMAD.MOV.U32 R12, RZ, RZ, 0x1 ;  /* 0x00000001ff0c7424 */ /* 0x000fe400078e00ff */
[----:B------:R-:W-:-:S07]  /*117f0*/  IMAD.MOV.U32 R7, RZ, RZ, R14 ;  /* 0x000000ffff077224 */ /* 0x000fce00078e000e */
[----:B------:R-:W-:Y:S05]  /*11800*/  WARPSYNC.COLLECTIVE R15, `(.L_x_15306) ;  /* 0x000000000f087348 */ /* 0x000fea0003c00000 */
[----:B------:R0:W1:Y:S02]  /*11810*/  SHFL.IDX P6, R14, R13, R12, R11 ;  /* 0x0000000c0d0e7389 */ /* 0x00006400000c000b */
[----:B01----:R-:W-:Y:S01]  /*11820*/  ENDCOLLECTIVE ;  /* 0x000000000000791b */ /* 0x003fe20003800000 */
.L_x_15306:
        /* <DEDUP_REMOVED lines=15> */
.L_x_15307:
[----:B------:R-:W-:Y:S02]  /*11920*/  @P1 IMAD R8, R5, 0x2, R22 ;  /* 0x0000000205081824 */ /* 0x000fe400078e0216 */
[----:B------:R-:W-:Y:S02]  /*11930*/  IMAD.MOV.U32 R13, RZ, RZ, R2 ;  /* 0x000000ffff0d7224 */ /* 0x000fe400078e0002 */
[----:B------:R-:W-:Y:S02]  /*11940*/  IMAD.MOV.U32 R12, RZ, RZ, 0x2 ;  /* 0x00000002ff0c7424 */ /* 0x000fe400078e00ff */
[----:B------:R-:W-:-:S07]  /*11950*/  IMAD.MOV.U32 R7, RZ, RZ, R14 ;  /* 0x000000ffff077224 */ /* 0x000fce00078e000e */
[----:B------:R-:W-:Y:S05]  /*11960*/  WARPSYNC.COLLECTIVE R15, `(.L_x_15308) ;  /* 0x000000000f087348 */ /* 0x000fea0003c00000 */
[----:B------:R0:W1:Y:S02]  /*11970*/  SHFL.IDX P6, R14, R13, R12, R11 ;  /* 0x0000000c0d0e7389 */ /* 0x00006400000c000b */
[----:B01----:R-:W-:Y:S01]  /*11980*/  ENDCOLLECTIVE ;  /* 0x000000000000791b */ /* 0x003fe20003800000 */
.L_x_15308:
        /* <DEDUP_REMOVED lines=15> */
.L_x_15309:
[----:B------:R-:W-:Y:S02]  /*11a80*/  @P1 IMAD R8, R5, 0x2, R22 ;  /* 0x0000000205081824 */ /* 0x000fe400078e0216 */
[----:B------:R-:W-:Y:S02]  /*11a90*/  IMAD.MOV.U32 R13, RZ, RZ, R2 ;  /* 0x000000ffff0d7224 */ /* 0x000fe400078e0002 */
[----:B------:R-:W-:Y:S02]  /*11aa0*/  IMAD.MOV.U32 R12, RZ, RZ, 0x3 ;  /* 0x00000003ff0c7424 */ /* 0x000fe400078e00ff */
[----:B------:R-:W-:-:S07]  /*11ab0*/  IMAD.MOV.U32 R7, RZ, RZ, R14 ;  /* 0x000000ffff077224 */ /* 0x000fce00078e000e */
[----:B------:R-:W-:Y:S05]  /*11ac0*/  WARPSYNC.COLLECTIVE R15, `(.L_x_15310) ;  /* 0x000000000f087348 */ /* 0x000fea0003c00000 */
[----:B------:R0:W1:Y:S02]  /*11ad0*/  SHFL.IDX P6, R14, R13, R12, R11 ;  /* 0x0000000c0d0e7389 */ /* 0x00006400000c000b */
[----:B01----:R-:W-:Y:S01]  /*11ae0*/  ENDCOLLECTIVE ;  /* 0x000000000000791b */ /* 0x003fe20003800000 */
.L_x_15310:
        /* <DEDUP_REMOVED lines=15> */
.L_x_15311:
[----:B------:R-:W-:Y:S02]  /*11be0*/  @P1 IMAD R8, R5, 0x2, R22 ;  /* 0x0000000205081824 */ /* 0x000fe400078e0216 */
[----:B------:R-:W-:Y:S02]  /*11bf0*/  IMAD.MOV.U32 R13, RZ, RZ, R2 ;  /* 0x000000ffff0d7224 */ /* 0x000fe400078e0002 */
[----:B------:R-:W-:Y:S02]  /*11c00*/  IMAD.MOV.U32 R12, RZ, RZ, 0x4 ;  /* 0x00000004ff0c7424 */ /* 0x000fe400078e00ff */
[----:B------:R-:W-:-:S07]  /*11c10*/  IMAD.MOV.U32 R7, RZ, RZ, R14 ;  /* 0x000000ffff077224 */ /* 0x000fce00078e000e */
[----:B------:R-:W-:Y:S05]  /*11c20*/  WARPSYNC.COLLECTIVE R15, `(.L_x_15312) ;  /* 0x000000000f087348 */ /* 0x000fea0003c00000 */
[----:B------:R0:W1:Y:S02]  /*11c30*/  SHFL.IDX P6, R14, R13, R12, R11 ;  /* 0x0000000c0d0e7389 */ /* 0x00006400000c000b */
[----:B01----:R-:W-:Y:S01]  /*11c40*/  ENDCOLLECTIVE ;  /* 0x000000000000791b */ /* 0x003fe20003800000 */
.L_x_15312:
        /* <DEDUP_REMOVED lines=15> */
.L_x_15313:
[----:B------:R-:W-:Y:S02]  /*11d40*/  @P1 IMAD R8, R5, 0x2, R22 ;  /* 0x0000000205081824 */ /* 0x000fe400078e0216 */
[----:B------:R-:W-:Y:S02]  /*11d50*/  IMAD.MOV.U32 R13, RZ, RZ, R2 ;  /* 0x000000ffff0d7224 */ /* 0x000fe400078e0002 */
[----:B------:R-:W-:Y:S02]  /*11d60*/  IMAD.MOV.U32 R12, RZ, RZ, 0x5 ;  /* 0x00000005ff0c7424 */ /* 0x000fe400078e00ff */
[----:B------:R-:W-:-:S07]  /*11d70*/  IMAD.MOV.U32 R7, RZ, RZ, R14 ;  /* 0x000000ffff077224 */ /* 0x000fce00078e000e */
[----:B------:R-:W-:Y:S05]  /*11d80*/  WARPSYNC.COLLECTIVE R15, `(.L_x_15314) ;  /* 0x000000000f087348 */ /* 0x000fea0003c00000 */
[----:B------:R0:W1:Y:S02]  /*11d90*/  SHFL.IDX P6, R14, R13, R12, R11 ;  /* 0x0000000c0d0e7389 */ /* 0x00006400000c000b */
[----:B01----:R-:W-:Y:S01]  /*11da0*/  ENDCOLLECTIVE ;  /* 0x000000000000791b */ /* 0x003fe20003800000 */
.L_x_15314:
        /* <DEDUP_REMOVED lines=15> */
.L_x_15315:
[----:B------:R-:W-:Y:S02]  /*11ea0*/  @P1 IMAD R8, R5, 0x2, R22 ;  /* 0x0000000205081824 */ /* 0x000fe400078e0216 */
[----:B------:R-:W-:Y:S02]  /*11eb0*/  IMAD.MOV.U32 R13, RZ, RZ, R2 ;  /* 0x000000ffff0d7224 */ /* 0x000fe400078e0002 */
[----:B------:R-:W-:Y:S02]  /*11ec0*/  IMAD.MOV.U32 R12, RZ, RZ, 0x6 ;  /* 0x00000006ff0c7424 */ /* 0x000fe400078e00ff */
[----:B------:R-:W-:-:S07]  /*11ed0*/  IMAD.MOV.U32 R7, RZ, RZ, R14 ;  /* 0x000000ffff077224 */ /* 0x000fce00078e000e */
[----:B------:R-:W-:Y:S05]  /*11ee0*/  WARPSYNC.COLLECTIVE R15, `(.L_x_15316) ;  /* 0x000000000f087348 */ /* 0x000fea0003c00000 */
[----:B------:R0:W1:Y:S02]  /*11ef0*/  SHFL.IDX P6, R14, R13, R12, R11 ;  /* 0x0000000c0d0e7389 */ /* 0x00006400000c000b */
[----:B01----:R-:W-:Y:S01]  /*11f00*/  ENDCOLLECTIVE ;  /* 0x000000000000791b */ /* 0x003fe20003800000 */
.L_x_15316:
        /* <DEDUP_REMOVED lines=15> */
.L_x_15317:
[----:B------:R-:W-:Y:S02]  /*12000*/  @P1 IMAD R8, R5, 0x2, R22 ;  /* 0x0000000205081824 */ /* 0x000fe400078e0216 */
[----:B------:R-:W-:Y:S02]  /*12010*/  IMAD.MOV.U32 R13, RZ, RZ, R2 ;  /* 0x000000ffff0d7224 */ /* 0x000fe400078e0002 */
[----:B------:R-:W-:Y:S01]  /*12020*/  IMAD.MOV.U32 R12, RZ, RZ, 0x7 ;  /* 0x00000007ff0c7424 */ /* 0x000fe200078e00ff */
[----:B------:R-:W-:-:S07]  /*12030*/  MOV R7, R14 ;  /* 0x0000000e00077202 */ /* 0x000fce0000000f00 */
[----:B------:R-:W-:Y:S05]  /*12040*/  WARPSYNC.COLLECTIVE R15, `(.L_x_15318) ;  /* 0x000000000f087348 */ /* 0x000fea0003c00000 */
[----:B------:R0:W1:Y:S02]  /*12050*/  SHFL.IDX P6, R14, R13, R12, R11 ;  /* 0x0000000c0d0e7389 */ /* 0x00006400000c000b */
[----:B01----:R-:W-:Y:S01]  /*12060*/  ENDCOLLECTIVE ;  /* 0x000000000000791b */ /* 0x003fe20003800000 */
.L_x_15318:
[----:B------:R-:W-:-:S05]  /*12070*/  @P1 LEA R7, P0, R28, R7, 0x1 ;  /* 0x000000071c071211 */ /* 0x000fca00078008ff */
[----:B------:R-:W-:-:S05]  /*12080*/  @P1 IMAD.X R6, RZ, RZ, R6, P0 ;  /* 0x000000ffff061224 */ /* 0x000fca00000e0606 */
[----:B------:R-:W-:Y:S01]  /*12090*/  @P1 LOP3.LUT R7, R7, R6, RZ, 0x3c, !PT ;  /* 0x0000000607071212 */ /* 0x000fe200078e3cff */
[----:B------:R-:W-:-:S03]  /*120a0*/  IMAD.MOV.U32 R13, RZ, RZ, R0 ;  /* 0x000000ffff0d7224 */ /* 0x000fc600078e0000 */
[----:B------:R-:W-:-:S04]  /*120b0*/  @P1 LOP3.LUT R6, R7, R6, RZ, 0x3c, !PT ;  /* 0x0000000607061212 */ /* 0x000fc800078e3cff */
[----:B------:R-:W-:Y:S01]  /*120c0*/  @P1 LOP3.LUT R7, R7, R6, RZ, 0x3c, !PT ;  /* 0x0000000607071212 */ /* 0x000fe200078e3cff */
[----:B------:R-:W-:-:S04]  /*120d0*/  IMAD.MOV.U32 R2, RZ, RZ, R14 ;  /* 0x000000ffff027224 */ /* 0x000fc800078e000e */
[----:B------:R-:W-:Y:S01]  /*120e0*/  @!PT LDS RZ, [RZ] ;  /* 0x00000000fffff984 */ /* 0x000fe20000000800 */
[----:B------:R-:W-:Y:S01]  /*120f0*/  @!PT LDS RZ, [RZ] ;  /* 0x00000000fffff984 */ /* 0x000fe20000000800 */
[----:B------:R-:W-:Y:S01]  /*12100*/  @!PT LDS RZ, [RZ] ;  /* 0x00000000fffff984 */ /* 0x000fe20000000800 */
[----:B------:R0:W-:Y:S03]  /*12110*/  @P1 LDGSTS.E.BYPASS.LTC128B.128 [R8+0x11400], desc[UR54][R6.64], !P2 ;  /* 0x1140000006081fae */ /* 0x0001e6000d101d76 */
[----:B0-----:R-:W-:Y:S05]  /*12120*/  WARPSYNC.COLLECTIVE R15, `(.L_x_15319) ;  /* 0x000000000f087348 */ /* 0x001fea0003c00000 */
[----:B------:R1:W2:Y:S02]  /*12130*/  SHFL.IDX P6, R14, R13, R12, R11 ;  /* 0x0000000c0d0e7389 */ /* 0x0002a400000c000b */
[----:B012---:R-:W-:Y:S01]  /*12140*/  ENDCOLLECTIVE ;  /* 0x000000000000791b */ /* 0x007fe20003800000 */
.L_x_15319:
[----:B------:R-:W-:Y:S01]  /*12150*/  IMAD.MOV.U32 R0, RZ, RZ, R14 ;  /* 0x000000ffff007224 */ /* 0x000fe200078e000e */
[----:B------:R-:W-:Y:S06]  /*12160*/  BRA `(.L_x_15320) ;  /* 0xffffffb4004c7947 */ /* 0x000fec000383ffff */
.L_x_15244:
        /* <DEDUP_REMOVED lines=9> */
.L_x_15321:
[C---:B------:R-:W-:Y:S01]  /*12200*/  VIADD R8, R17.reuse, 0x10 ;  /* 0x0000001011087836 */ /* 0x040fe20000000000 */
[----:B------:R-:W-:Y:S01]  /*12210*/  ISETP.GE.AND P2, PT, R17, R3, PT ;  /* 0x000000031100720c */ /* 0x000fe20003f46270 */
[----:B------:R-:W-:Y:S02]  /*12220*/  IMAD.MOV.U32 R13, RZ, RZ, R0 ;  /* 0x000000ffff0d7224 */ /* 0x000fe400078e0000 */
[----:B------:R-:W-:-:S10]  /*12230*/  IMAD.MOV.U32 R6, RZ, RZ, R14 ;  /* 0x000000ffff067224 */ /* 0x000fd400078e000e */
[----:B------:R-:W-:Y:S05]  /*12240*/  WARPSYNC.COLLECTIVE R15, `(.L_x_15322) ;  /* 0x000000000f087348 */ /* 0x000fea0003c00000 */
[----:B------:R0:W1:Y:S02]  /*12250*/  SHFL.IDX P6, R14, R13, R12, R11 ;  /* 0x0000000c0d0e7389 */ /* 0x00006400000c000b */
[----:B01----:R-:W-:Y:S01]  /*12260*/  ENDCOLLECTIVE ;  /* 0x000000000000791b */ /* 0x003fe20003800000 */
.L_x_15322:
[----:B------:R-:W-:Y:S02]  /*12270*/  IMAD.MOV.U32 R13, RZ, RZ, R4 ;  /* 0x000000ffff0d7224 */ /* 0x000fe400078e0004 */
[----:B------:R-:W-:Y:S02]  /*12280*/  IMAD.MOV.U32 R12, RZ, RZ, 0x1 ;  /* 0x00000001ff0c7424 */ /* 0x000fe400078e00ff */
[----:B------:R-:W-:-:S07]  /*12290*/  IMAD.MOV.U32 R7, RZ, RZ, R14 ;  /* 0x000000ffff077224 */ /* 0x000fce00078e000e */
[----:B------:R-:W-:Y:S05]  /*122a0*/  WARPSYNC.COLLECTIVE R15, `(.L_x_15323) ;  /* 0x000000000f087348 */ /* 0x000fea0003c00000 */
[----:B------:R0:W1:Y:S02]  /*122b0*/  SHFL.IDX P6, R14, R13, R12, R11 ;  /* 0x0000000c0d0e7389 */ /* 0x00006400000c000b */
[----:B01----:R-:W-:Y:S01]  /*122c0*/  ENDCOLLECTIVE ;  /* 0x000000000000791b */ /* 0x003fe20003800000 */
.L_x_15323:
        /* <DEDUP_REMOVED lines=15> */
.L_x_15324:
[----:B------:R-:W-:Y:S02]  /*123c0*/  IMAD.MOV.U32 R13, RZ, RZ, R4 ;  /* 0x000000ffff0d7224 */ /* 0x000fe400078e0004 */
[----:B------:R-:W-:Y:S02]  /*123d0*/  IMAD.MOV.U32 R12, RZ, RZ, 0x2 ;  /* 0x00000002ff0c7424 */ /* 0x000fe400078e00ff */
[----:B------:R-:W-:-:S07]  /*123e0*/  IMAD.MOV.U32 R7, RZ, RZ, R14 ;  /* 0x000000ffff077224 */ /* 0x000fce00078e000e */
[----:B------:R-:W-:Y:S05]  /*123f0*/  WARPSYNC.COLLECTIVE R15, `(.L_x_15325) ;  /* 0x000000000f087348 */ /* 0x000fea0003c00000 */
[----:B------:R0:W1:Y:S02]  /*12400*/  SHFL.IDX P6, R14, R13, R12, R11 ;  /* 0x0000000c0d0e7389 */ /* 0x00006400000c000b */
[----:B01----:R-:W-:Y:S01]  /*12410*/  ENDCOLLECTIVE ;  /* 0x000000000000791b */ /* 0x003fe20003800000 */
.L_x_15325:
        /* <DEDUP_REMOVED lines=16> */
.L_x_15326:
[----:B------:R-:W-:Y:S02]  /*12520*/  IMAD.MOV.U32 R13, RZ, RZ, R4 ;  /* 0x000000ffff0d7224 */ /* 0x000fe400078e0004 */
[----:B------:R-:W-:Y:S02]  /*12530*/  IMAD.MOV.U32 R12, RZ, RZ, 0x3 ;  /* 0x00000003ff0c7424 */ /* 0x000fe400078e00ff */
[----:B------:R-:W-:-:S07]  /*12540*/  IMAD.MOV.U32 R7, RZ, RZ, R14 ;  /* 0x000000ffff077224 */ /* 0x000fce00078e000e */
[----:B------:R-:W-:Y:S05]  /*12550*/  WARPSYNC.COLLECTIVE R15, `(.L_x_15327) ;  /* 0x000000000f087348 */ /* 0x000fea0003c00000 */
[----:B------:R0:W1:Y:S02]  /*12560*/  SHFL.IDX P6, R14, R13, R12, R11 ;  /* 0x0000000c0d0e7389 */ /* 0x00006400000c000b */
[----:B01----:R-:W-:Y:S01]  /*12570*/  ENDCOLLECTIVE ;  /* 0x000000000000791b */ /* 0x003fe20003800000 */
.L_x_15327:
        /* <DEDUP_REMOVED lines=16> */
.L_x_15328:
[----:B------:R-:W-:Y:S02]  /*12680*/  IMAD.MOV.U32 R13, RZ, RZ, R4 ;  /* 0x000000ffff0d7224 */ /* 0x000fe400078e0004 */
[----:B------:R-:W-:Y:S02]  /*12690*/  IMAD.MOV.U32 R12, RZ, RZ, 0x4 ;  /* 0x00000004ff0c7424 */ /* 0x000fe400078e00ff */
[----:B------:R-:W-:-:S07]  /*126a0*/  IMAD.MOV.U32 R7, RZ, RZ, R14 ;  /* 0x000000ffff077224 */ /* 0x000fce00078e000e */
[----:B------:R-:W-:Y:S05]  /*126b0*/  WARPSYNC.COLLECTIVE R15, `(.L_x_15329) ;  /* 0x000000000f087348 */ /* 0x000fea0003c00000 */
[----:B------:R0:W1:Y:S02]  /*126c0*/  SHFL.IDX P6, R14, R13, R12, R11 ;  /* 0x0000000c0d0e7389 */ /* 0x00006400000c000b */
[----:B01----:R-:W-:Y:S01]  /*126d0*/  ENDCOLLECTIVE ;  /* 0x000000000000791b */ /* 0x003fe20003800000 */
.L_x_15329:
        /* <DEDUP_REMOVED lines=16> */
.L_x_15330:
[----:B------:R-:W-:Y:S02]  /*127e0*/  IMAD.MOV.U32 R13, RZ, RZ, R4 ;  /* 0x000000ffff0d7224 */ /* 0x000fe400078e0004 */
[----:B------:R-:W-:Y:S02]  /*127f0*/  IMAD.MOV.U32 R12, RZ, RZ, 0x5 ;  /* 0x00000005ff0c7424 */ /* 0x000fe400078e00ff */
[----:B------:R-:W-:-:S07]  /*12800*/  IMAD.MOV.U32 R7, RZ, RZ, R14 ;  /* 0x000000ffff077224 */ /* 0x000fce00078e000e */
[----:B------:R-:W-:Y:S05]  /*12810*/  WARPSYNC.COLLECTIVE R15, `(.L_x_15331) ;  /* 0x000000000f087348 */ /* 0x000fea0003c00000 */
[----:B------:R0:W1:Y:S02]  /*12820*/  SHFL.IDX P6, R14, R13, R12, R11 ;  /* 0x0000000c0d0e7389 */ /* 0x00006400000c000b */
[----:B01----:R-:W-:Y:S01]  /*12830*/  ENDCOLLECTIVE ;  /* 0x000000000000791b */ /* 0x003fe20003800000 */
.L_x_15331:
        /* <DEDUP_REMOVED lines=16> */
.L_x_15332:
[----:B------:R-:W-:Y:S02]  /*12940*/  IMAD.MOV.U32 R13, RZ, RZ, R4 ;  /* 0x000000ffff0d7224 */ /* 0x000fe400078e0004 */
[----:B------:R-:W-:Y:S02]  /*12950*/  IMAD.MOV.U32 R12, RZ, RZ, 0x6 ;  /* 0x00000006ff0c7424 */ /* 0x000fe400078e00ff */
[----:B------:R-:W-:-:S07]  /*12960*/  IMAD.MOV.U32 R7, RZ, RZ, R14 ;  /* 0x000000ffff077224 */ /* 0x000fce00078e000e */
[----:B------:R-:W-:Y:S05]  /*12970*/  WARPSYNC.COLLECTIVE R15, `(.L_x_15333) ;  /* 0x000000000f087348 */ /* 0x000fea0003c00000 */
[----:B------:R0:W1:Y:S02]  /*12980*/  SHFL.IDX P6, R14, R13, R12, R11 ;  /* 0x0000000c0d0e7389 */ /* 0x00006400000c000b */
[----:B01----:R-:W-:Y:S01]  /*12990*/  ENDCOLLECTIVE ;  /* 0x000000000000791b */ /* 0x003fe20003800000 */
.L_x_15333:
        /* <DEDUP_REMOVED lines=16> */
.L_x_15334:
[----:B------:R-:W-:Y:S02]  /*12aa0*/  IMAD.MOV.U32 R13, RZ, RZ, R4 ;  /* 0x000000ffff0d7224 */ /* 0x000fe400078e0004 */
[----:B------:R-:W-:Y:S02]  /*12ab0*/  IMAD.MOV.U32 R12, RZ, RZ, 0x7 ;  /* 0x00000007ff0c7424 */ /* 0x000fe400078e00ff */
[----:B------:R-:W-:-:S07]  /*12ac0*/  IMAD.MOV.U32 R7, RZ, RZ, R14 ;  /* 0x000000ffff077224 */ /* 0x000fce00078e000e */
[----:B------:R-:W-:Y:S05]  /*12ad0*/  WARPSYNC.COLLECTIVE R15, `(.L_x_15335) ;  /* 0x000000000f087348 */ /* 0x000fea0003c00000 */
[----:B------:R0:W1:Y:S02]  /*12ae0*/  SHFL.IDX P6, R14, R13, R12, R11 ;  /* 0x0000000c0d0e7389 */ /* 0x00006400000c000b */
[----:B01----:R-:W-:Y:S01]  /*12af0*/  ENDCOLLECTIVE ;  /* 0x000000000000791b */ /* 0x003fe20003800000 */
.L_x_15335:
        /* <DEDUP_REMOVED lines=11> */
.L_x_15336:
        /* <DEDUP_REMOVED lines=12> */
.L_x_15337:
        /* <DEDUP_REMOVED lines=12> */
.L_x_15338:
[----:B------:R-:W-:Y:S02]  /*12d30*/  IMAD.MOV.U32 R13, RZ, RZ, R2 ;  /* 0x000000ffff0d7224 */ /* 0x000fe400078e0002 */
[----:B------:R-:W-:Y:S02]  /*12d40*/  IMAD.MOV.U32 R12, RZ, RZ, 0x1 ;  /* 0x00000001ff0c7424 */ /* 0x000fe400078e00ff */
[----:B------:R-:W-:-:S07]  /*12d50*/  IMAD.MOV.U32 R4, RZ, RZ, R14 ;  /* 0x000000ffff047224 */ /* 0x000fce00078e000e */
[----:B------:R-:W-:Y:S05]  /*12d60*/  WARPSYNC.COLLECTIVE R15, `(.L_x_15339) ;  /* 0x000000000f087348 */ /* 0x000fea0003c00000 */
[----:B------:R0:W1:Y:S02]  /*12d70*/  SHFL.IDX P6, R14, R13, R12, R11 ;  /* 0x0000000c0d0e7389 */ /* 0x00006400000c000b */
[----:B01----:R-:W-:Y:S01]  /*12d80*/  ENDCOLLECTIVE ;  /* 0x000000000000791b */ /* 0x003fe20003800000 */
.L_x_15339:
        /* <DEDUP_REMOVED lines=16> */
.L_x_15340:
[----:B------:R-:W-:Y:S02]  /*12e90*/  IMAD.MOV.U32 R13, RZ, RZ, R2 ;  /* 0x000000ffff0d7224 */ /* 0x000fe400078e0002 */
[----:B------:R-:W-:Y:S02]  /*12ea0*/  IMAD.MOV.U32 R12, RZ, RZ, 0x2 ;  /* 0x00000002ff0c7424 */ /* 0x000fe400078e00ff */
[----:B------:R-:W-:-:S07]  /*12eb0*/  IMAD.MOV.U32 R6, RZ, RZ, R14 ;  /* 0x000000ffff067224 */ /* 0x000fce00078e000e */
[----:B------:R-:W-:Y:S05]  /*12ec0*/  WARPSYNC.COLLECTIVE R15, `(.L_x_15341) ;  /* 0x000000000f087348 */ /* 0x000fea0003c00000 */
[----:B------:R0:W1:Y:S02]  /*12ed0*/  SHFL.IDX P6, R14, R13, R12, R11 ;  /* 0x0000000c0d0e7389 */ /* 0x00006400000c000b */
[----:B01----:R-:W-:Y:S01]  /*12ee0*/  ENDCOLLECTIVE ;  /* 0x000000000000791b */ /* 0x003fe20003800000 */
.L_x_15341:
[----:B------:R-:W-:-:S05]  /*12ef0*/  @!P1 LEA R6, P2, R28, R6, 0x1 ;  /* 0x000000061c069211 */ /* 0x000fca00078408ff */
[----:B------:R-:W-:Y:S01]  /*12f00*/  @!P1 IMAD.X R0, RZ, RZ, R0, P2 ;  /* 0x000000ffff009224 */ /* 0x000fe200010e0600 */
[----:B------:R-:W-:-:S04]  /*12f10*/  ISETP.GE.AND P2, PT, R4, R3, PT ;  /* 0x000000030400720c */ /* 0x000fc80003f46270 */
[----:B------:R-:W-:Y:S01]  /*12f20*/  @!P1 MOV R7, R0 ;  /* 0x0000000000079202 */ /* 0x000fe20000000f00 */
[----:B------:R-:W-:-:S04]  /*12f30*/  IMAD.MOV.U32 R13, RZ, RZ, R5 ;  /* 0x000000ffff0d7224 */ /* 0x000fc800078e0005 */
        /* <DEDUP_REMOVED lines=8> */
.L_x_15342:
[----:B------:R-:W-:Y:S02]  /*12fc0*/  IMAD.MOV.U32 R13, RZ, RZ, R2 ;  /* 0x000000ffff0d7224 */ /* 0x000fe400078e0002 */
[----:B------:R-:W-:Y:S02]  /*12fd0*/  IMAD.MOV.U32 R12, RZ, RZ, 0x3 ;  /* 0x00000003ff0c7424 */ /* 0x000fe400078e00ff */
[----:B------:R-:W-:-:S07]  /*12fe0*/  IMAD.MOV.U32 R6, RZ, RZ, R14 ;  /* 0x000000ffff067224 */ /* 0x000fce00078e000e */
[----:B------:R-:W-:Y:S05]  /*12ff0*/  WARPSYNC.COLLECTIVE R15, `(.L_x_15343) ;  /* 0x000000000f087348 */ /* 0x000fea0003c00000 */
[----:B------:R0:W1:Y:S02]  /*13000*/  SHFL.IDX P6, R14, R13, R12, R11 ;  /* 0x0000000c0d0e7389 */ /* 0x00006400000c000b */
[----:B01----:R-:W-:Y:S01]  /*13010*/  ENDCOLLECTIVE ;  /* 0x000000000000791b */ /* 0x003fe20003800000 */
.L_x_15343:
        /* <DEDUP_REMOVED lines=12> */
.L_x_15344:
[----:B------:R-:W-:Y:S01]  /*130e0*/  IMAD.MOV.U32 R2, RZ, RZ, R14 ;  /* 0x000000ffff027224 */ /* 0x000fe200078e000e */
[----:B------:R-:W-:Y:S06]  /*130f0*/  BRA `(.L_x_15345) ;  /* 0xffffffb400287947 */ /* 0x000fec000383ffff */
.L_x_15247:
[----:B0-----:R0:W1:Y:S02]  /*13100*/  SYNCS.PHASECHK.TRANS64.TRYWAIT P0, [R22+URZ+0x16820], R3 ;  /* 0x01682003160075a7 */ /* 0x001064000800017f */
[----:B-1----:R-:W-:Y:S05]  /*13110*/  @!P0 NANOSLEEP.SYNCS 0x989680 ;  /* 0x009896800000895d */ /* 0x002fea0003900000 */
[----:B------:R-:W1:Y:S02]  /*13120*/  @!P0 SYNCS.PHASECHK.TRANS64 P0, [R22+URZ+0x16820], R3 ;  /* 0x01682003160085a7 */ /* 0x000e64000800007f */
[----:B-1----:R-:W-:Y:S05]  /*13130*/  @!P0 BRA `(.L_x_15247) ;  /* 0xfffffffc00f08947 */ /* 0x002fea000383ffff */
[----:B------:R-:W-:Y:S05]  /*13140*/  BRA `(.L_x_15346) ;  /* 0xffffffb400947947 */ /* 0x000fea000383ffff */
.L_x_15252:
[----:B0-----:R0:W1:Y:S02]  /*13150*/  SYNCS.PHASECHK.TRANS64.TRYWAIT P0, [R5+URZ+0x16840], R2 ;  /* 0x01684002050075a7 */ /* 0x001064000800017f */
[----:B-1----:R-:W-:Y:S05]  /*13160*/  @!P0 NANOSLEEP.SYNCS 0x989680 ;  /* 0x009896800000895d */ /* 0x002fea0003900000 */
[----:B------:R-:W1:Y:S02]  /*13170*/  @!P0 SYNCS.PHASECHK.TRANS64 P0, [R5+URZ+0x16840], R2 ;  /* 0x01684002050085a7 */ /* 0x000e64000800007f */
[----:B-1----:R-:W-:Y:S05]  /*13180*/  @!P0 BRA `(.L_x_15252) ;  /* 0xfffffffc00f08947 */ /* 0x002fea000383ffff */
[----:B------:R-:W-:Y:S05]  /*13190*/  BRA `(.L_x_15347) ;  /* 0xffffffb8005c7947 */ /* 0x000fea000383ffff */
.L_x_15253:
        /* <DEDUP_REMOVED lines=8> */
.L_x_15349:
[----:B------:R-:W-:Y:S05]  /*13220*/  BSYNC B1 ;  /* 0x0000000000017941 */ /* 0x000fea0003800000 */
.L_x_15348:
        /* <DEDUP_REMOVED lines=9> */
.L_x_15350:
[----:B------:R-:W-:Y:S01]  /*132c0*/  IMAD R9, R9, 0x2, R22 ;  /* 0x0000000209097824 */ /* 0x000fe200078e0216 */
[----:B------:R-:W-:Y:S01]  /*132d0*/  MOV R13, R10 ;  /* 0x0000000a000d7202 */ /* 0x000fe20000000f00 */
[----:B------:R-:W-:Y:S02]  /*132e0*/  IMAD.MOV.U32 R12, RZ, RZ, 0x1 ;  /* 0x00000001ff0c7424 */ /* 0x000fe400078e00ff */
[----:B------:R-:W-:-:S07]  /*132f0*/  IMAD.MOV.U32 R2, RZ, RZ, R14 ;  /* 0x000000ffff027224 */ /* 0x000fce00078e000e */
[----:B------:R-:W-:Y:S05]  /*13300*/  WARPSYNC.COLLECTIVE R15, `(.L_x_15351) ;  /* 0x000000000f087348 */ /* 0x000fea0003c00000 */
[----:B------:R0:W1:Y:S02]  /*13310*/  SHFL.IDX P6, R14, R13, R12, R11 ;  /* 0x0000000c0d0e7389 */ /* 0x00006400000c000b */
[----:B01----:R-:W-:Y:S01]  /*13320*/  ENDCOLLECTIVE ;  /* 0x000000000000791b */ /* 0x003fe20003800000 */
.L_x_15351:
        /* <DEDUP_REMOVED lines=11> */
.L_x_15352:
[----:B------:R-:W-:Y:S02]  /*133e0*/  IMAD.MOV.U32 R13, RZ, RZ, R10 ;  /* 0x000000ffff0d7224 */ /* 0x000fe400078e000a */
[----:B------:R-:W-:Y:S02]  /*133f0*/  IMAD.MOV.U32 R12, RZ, RZ, 0x2 ;  /* 0x00000002ff0c7424 */ /* 0x000fe400078e00ff */
[----:B------:R-:W-:-:S07]  /*13400*/  IMAD.MOV.U32 R2, RZ, RZ, R14 ;  /* 0x000000ffff027224 */ /* 0x000fce00078e000e */
[----:B------:R-:W-:Y:S05]  /*13410*/  WARPSYNC.COLLECTIVE R15, `(.L_x_15353) ;  /* 0x000000000f087348 */ /* 0x000fea0003c00000 */
[----:B------:R0:W1:Y:S02]  /*13420*/  SHFL.IDX P6, R14, R13, R12, R11 ;  /* 0x0000000c0d0e7389 */ /* 0x00006400000c000b */
[----:B01----:R-:W-:Y:S01]  /*13430*/  ENDCOLLECTIVE ;  /* 0x000000000000791b */ /* 0x003fe20003800000 */
.L_x_15353:
        /* <DEDUP_REMOVED lines=11> */
.L_x_15354:
[----:B------:R-:W-:Y:S02]  /*134f0*/  IMAD.MOV.U32 R13, RZ, RZ, R10 ;  /* 0x000000ffff0d7224 */ /* 0x000fe400078e000a */
[----:B------:R-:W-:Y:S02]  /*13500*/  IMAD.MOV.U32 R12, RZ, RZ, 0x3 ;  /* 0x00000003ff0c7424 */ /* 0x000fe400078e00ff */
[----:B------:R-:W-:-:S07]  /*13510*/  IMAD.MOV.U32 R2, RZ, RZ, R14 ;  /* 0x000000ffff027224 */ /* 0x000fce00078e000e */
[----:B------:R-:W-:Y:S05]  /*13520*/  WARPSYNC.COLLECTIVE R15, `(.L_x_15355) ;  /* 0x000000000f087348 */ /* 0x000fea0003c00000 */
[----:B------:R0:W1:Y:S02]  /*13530*/  SHFL.IDX P6, R14, R13, R12, R11 ;  /* 0x0000000c0d0e7389 */ /* 0x00006400000c000b */
[----:B01----:R-:W-:Y:S01]  /*13540*/  ENDCOLLECTIVE ;  /* 0x000000000000791b */ /* 0x003fe20003800000 */
.L_x_15355:
        /* <DEDUP_REMOVED lines=11> */
.L_x_15356:
[----:B------:R-:W-:Y:S02]  /*13600*/  IMAD.MOV.U32 R13, RZ, RZ, R10 ;  /* 0x000000ffff0d7224 */ /* 0x000fe400078e000a */
[----:B------:R-:W-:Y:S02]  /*13610*/  IMAD.MOV.U32 R12, RZ, RZ, 0x4 ;  /* 0x00000004ff0c7424 */ /* 0x000fe400078e00ff */
[----:B------:R-:W-:-:S07]  /*13620*/  IMAD.MOV.U32 R2, RZ, RZ, R14 ;  /* 0x000000ffff027224 */ /* 0x000fce00078e000e */
[----:B------:R-:W-:Y:S05]  /*13630*/  WARPSYNC.COLLECTIVE R15, `(.L_x_15357) ;  /* 0x000000000f087348 */ /* 0x000fea0003c00000 */
[----:B------:R0:W1:Y:S02]  /*13640*/  SHFL.IDX P6, R14, R13, R12, R11 ;  /* 0x0000000c0d0e7389 */ /* 0x00006400000c000b */
[----:B01----:R-:W-:Y:S01]  /*13650*/  ENDCOLLECTIVE ;  /* 0x000000000000791b */ /* 0x003fe20003800000 */
.L_x_15357:
        /* <DEDUP_REMOVED lines=11> */
.L_x_15358:
[----:B------:R-:W-:Y:S02]  /*13710*/  IMAD.MOV.U32 R13, RZ, RZ, R10 ;  /* 0x000000ffff0d7224 */ /* 0x000fe400078e000a */
[----:B------:R-:W-:Y:S02]  /*13720*/  IMAD.MOV.U32 R12, RZ, RZ, 0x5 ;  /* 0x00000005ff0c7424 */ /* 0x000fe400078e00ff */
[----:B------:R-:W-:-:S07]  /*13730*/  IMAD.MOV.U32 R2, RZ, RZ, R14 ;  /* 0x000000ffff027224 */ /* 0x000fce00078e000e */
[----:B------:R-:W-:Y:S05]  /*13740*/  WARPSYNC.COLLECTIVE R15, `(.L_x_15359) ;  /* 0x000000000f087348 */ /* 0x000fea0003c00000 */
[----:B------:R0:W1:Y:S02]  /*13750*/  SHFL.IDX P6, R14, R13, R12, R11 ;  /* 0x0000000c0d0e7389 */ /* 0x00006400000c000b */
[----:B01----:R-:W-:Y:S01]  /*13760*/  ENDCOLLECTIVE ;  /* 0x000000000000791b */ /* 0x003fe20003800000 */
.L_x_15359:
        /* <DEDUP_REMOVED lines=11> */
.L_x_15360:
[----:B------:R-:W-:Y:S02]  /*13820*/  IMAD.MOV.U32 R13, RZ, RZ, R10 ;  /* 0x000000ffff0d7224 */ /* 0x000fe400078e000a */
[----:B------:R-:W-:Y:S02]  /*13830*/  IMAD.MOV.U32 R12, RZ, RZ, 0x6 ;  /* 0x00000006ff0c7424 */ /* 0x000fe400078e00ff */
[----:B------:R-:W-:-:S07]  /*13840*/  IMAD.MOV.U32 R2, RZ, RZ, R14 ;  /* 0x000000ffff027224 */ /* 0x000fce00078e000e */
[----:B------:R-:W-:Y:S05]  /*13850*/  WARPSYNC.COLLECTIVE R15, `(.L_x_15361) ;  /* 0x000000000f087348 */ /* 0x000fea0003c00000 */
[----:B------:R0:W1:Y:S02]  /*13860*/  SHFL.IDX P6, R14, R13, R12, R11 ;  /* 0x0000000c0d0e7389 */ /* 0x00006400000c000b */
[----:B01----:R-:W-:Y:S01]  /*13870*/  ENDCOLLECTIVE ;  /* 0x000000000000791b */ /* 0x003fe20003800000 */
.L_x_15361:
        /* <DEDUP_REMOVED lines=11> */
.L_x_15362:
[----:B------:R-:W-:Y:S02]  /*13930*/  IMAD.MOV.U32 R13, RZ, RZ, R10 ;  /* 0x000000ffff0d7224 */ /* 0x000fe400078e000a */
[----:B------:R-:W-:Y:S02]  /*13940*/  IMAD.MOV.U32 R12, RZ, RZ, 0x7 ;  /* 0x00000007ff0c7424 */ /* 0x000fe400078e00ff */
[----:B------:R-:W-:-:S07]  /*13950*/  IMAD.MOV.U32 R2, RZ, RZ, R14 ;  /* 0x000000ffff027224 */ /* 0x000fce00078e000e */
[----:B------:R-:W-:Y:S05]  /*13960*/  WARPSYNC.COLLECTIVE R15, `(.L_x_15363) ;  /* 0x000000000f087348 */ /* 0x000fea0003c00000 */
[----:B------:R0:W1:Y:S02]  /*13970*/  SHFL.IDX P6, R14, R13, R12, R11 ;  /* 0x0000000c0d0e7389 */ /* 0x00006400000c000b */
[----:B01----:R-:W-:Y:S01]  /*13980*/  ENDCOLLECTIVE ;  /* 0x000000000000791b */ /* 0x003fe20003800000 */
.L_x_15363:
        /* <DEDUP_REMOVED lines=11> */
.L_x_15364:
[----:B------:R-:W-:Y:S01]  /*13a40*/  IMAD.MOV.U32 R2, RZ, RZ, R14 ;  /* 0x000000ffff027224 */ /* 0x000fe200078e000e */
[----:B------:R-:W-:Y:S06]  /*13a50*/  BRA `(.L_x_15365) ;  /* 0xffffffb400407947 */ /* 0x000fec000383ffff */
.L_x_15258:
[----:B-1----:R1:W2:Y:S02]  /*13a60*/  SYNCS.PHASECHK.TRANS64.TRYWAIT P0, [R5+URZ+0x16860], R2 ;  /* 0x01686002050075a7 */ /* 0x0022a4000800017f */
[----:B--2---:R-:W-:Y:S05]  /*13a70*/  @!P0 NANOSLEEP.SYNCS 0x989680 ;  /* 0x009896800000895d */ /* 0x004fea0003900000 */
[----:B------:R-:W2:Y:S02]  /*13a80*/  @!P0 SYNCS.PHASECHK.TRANS64 P0, [R5+URZ+0x16860], R2 ;  /* 0x01686002050085a7 */ /* 0x000ea4000800007f */
[----:B--2---:R-:W-:Y:S05]  /*13a90*/  @!P0 BRA `(.L_x_15258) ;  /* 0xfffffffc00f08947 */ /* 0x004fea000383ffff */
[----:B------:R-:W-:Y:S05]  /*13aa0*/  BRA `(.L_x_15366) ;  /* 0xffffffb400987947 */ /* 0x000fea000383ffff */
.L_x_15259:
        /* <DEDUP_REMOVED lines=8> */
.L_x_15368:
[----:B------:R-:W-:Y:S05]  /*13b30*/  BSYNC B1 ;  /* 0x0000000000017941 */ /* 0x000fea0003800000 */
.L_x_15367:
        /* <DEDUP_REMOVED lines=10> */
.L_x_15369:
[----:B------:R-:W-:Y:S01]  /*13be0*/  IMAD.MOV.U32 R13, RZ, RZ, R23 ;  /* 0x000000ffff0d7224 */ /* 0x000fe200078e0017 */
[----:B------:R-:W-:Y:S01]  /*13bf0*/  MOV R12, 0x1 ;  /* 0x00000001000c7802 */ /* 0x000fe20000000f00 */
[----:B------:R-:W-:-:S07]  /*13c00*/  IMAD.MOV.U32 R2, RZ, RZ, R14 ;  /* 0x000000ffff027224 */ /* 0x000fce00078e000e */
[----:B------:R-:W-:Y:S05]  /*13c10*/  WARPSYNC.COLLECTIVE R15, `(.L_x_15370) ;  /* 0x000000000f087348 */ /* 0x000fea0003c00000 */
[----:B------:R0:W1:Y:S02]  /*13c20*/  SHFL.IDX P6, R14, R13, R12, R11 ;  /* 0x0000000c0d0e7389 */ /* 0x00006400000c000b */
[----:B01----:R-:W-:Y:S01]  /*13c30*/  ENDCOLLECTIVE ;  /* 0x000000000000791b */ /* 0x003fe20003800000 */
.L_x_15370:
        /* <DEDUP_REMOVED lines=12> */
.L_x_15371:
[----:B------:R-:W-:Y:S02]  /*13d00*/  IMAD.MOV.U32 R13, RZ, RZ, R23 ;  /* 0x000000ffff0d7224 */ /* 0x000fe400078e0017 */
[----:B------:R-:W-:Y:S02]  /*13d10*/  IMAD.MOV.U32 R12, RZ, RZ, 0x2 ;  /* 0x00000002ff0c7424 */ /* 0x000fe400078e00ff */
[----:B------:R-:W-:-:S07]  /*13d20*/  IMAD.MOV.U32 R2, RZ, RZ, R14 ;  /* 0x000000ffff027224 */ /* 0x000fce00078e000e */
[----:B------:R-:W-:Y:S05]  /*13d30*/  WARPSYNC.COLLECTIVE R15, `(.L_x_15372) ;  /* 0x000000000f087348 */ /* 0x000fea0003c00000 */
[----:B------:R0:W1:Y:S02]  /*13d40*/  SHFL.IDX P6, R14, R13, R12, R11 ;  /* 0x0000000c0d0e7389 */ /* 0x00006400000c000b */
[----:B01----:R-:W-:Y:S01]  /*13d50*/  ENDCOLLECTIVE ;  /* 0x000000000000791b */ /* 0x003fe20003800000 */
.L_x_15372:
        /* <DEDUP_REMOVED lines=12> */
.L_x_15373:
[----:B------:R-:W-:Y:S02]  /*13e20*/  IMAD.MOV.U32 R13, RZ, RZ, R23 ;  /* 0x000000ffff0d7224 */ /* 0x000fe400078e0017 */
[----:B------:R-:W-:Y:S02]  /*13e30*/  IMAD.MOV.U32 R12, RZ, RZ, 0x3 ;  /* 0x00000003ff0c7424 */ /* 0x000fe400078e00ff */
[----:B------:R-:W-:-:S07]  /*13e40*/  IMAD.MOV.U32 R2, RZ, RZ, R14 ;  /* 0x000000ffff027224 */ /* 0x000fce00078e000e */
[----:B------:R-:W-:Y:S05]  /*13e50*/  WARPSYNC.COLLECTIVE R15, `(.L_x_15374) ;  /* 0x000000000f087348 */ /* 0x000fea0003c00000 */
[----:B------:R0:W1:Y:S02]  /*13e60*/  SHFL.IDX P6, R14, R13, R12, R11 ;  /* 0x0000000c0d0e7389 */ /* 0x00006400000c000b */
[----:B01----:R-:W-:Y:S01]  /*13e70*/  ENDCOLLECTIVE ;  /* 0x000000000000791b */ /* 0x003fe20003800000 */
.L_x_15374:
        /* <DEDUP_REMOVED lines=12> */
.L_x_15375:
[----:B------:R-:W-:Y:S02]  /*13f40*/  IMAD.MOV.U32 R13, RZ, RZ, R23 ;  /* 0x000000ffff0d7224 */ /* 0x000fe400078e0017 */
[----:B------:R-:W-:Y:S02]  /*13f50*/  IMAD.MOV.U32 R12, RZ, RZ, 0x4 ;  /* 0x00000004ff0c7424 */ /* 0x000fe400078e00ff */
[----:B------:R-:W-:-:S07]  /*13f60*/  IMAD.MOV.U32 R2, RZ, RZ, R14 ;  /* 0x000000ffff027224 */ /* 0x000fce00078e000e */
[----:B------:R-:W-:Y:S05]  /*13f70*/  WARPSYNC.COLLECTIVE R15, `(.L_x_15376) ;  /* 0x000000000f087348 */ /* 0x000fea0003c00000 */
[----:B------:R0:W1:Y:S02]  /*13f80*/  SHFL.IDX P6, R14, R13, R12, R11 ;  /* 0x0000000c0d0e7389 */ /* 0x00006400000c000b */
[----:B01----:R-:W-:Y:S01]  /*13f90*/  ENDCOLLECTIVE ;  /* 0x000000000000791b */ /* 0x003fe20003800000 */
.L_x_15376:
        /* <DEDUP_REMOVED lines=12> */
.L_x_15377:
[----:B------:R-:W-:Y:S02]  /*14060*/  IMAD.MOV.U32 R13, RZ, RZ, R23 ;  /* 0x000000ffff0d7224 */ /* 0x000fe400078e0017 */
[----:B------:R-:W-:Y:S02]  /*14070*/  IMAD.MOV.U32 R12, RZ, RZ, 0x5 ;  /* 0x00000005ff0c7424 */ /* 0x000fe400078e00ff */
[----:B------:R-:W-:-:S07]  /*14080*/  IMAD.MOV.U32 R2, RZ, RZ, R14 ;  /* 0x000000ffff027224 */ /* 0x000fce00078e000e */
[----:B------:R-:W-:Y:S05]  /*14090*/  WARPSYNC.COLLECTIVE R15, `(.L_x_15378) ;  /* 0x000000000f087348 */ /* 0x000fea0003c00000 */
[----:B------:R0:W1:Y:S02]  /*140a0*/  SHFL.IDX P6, R14, R13, R12, R11 ;  /* 0x0000000c0d0e7389 */ /* 0x00006400000c000b */
[----:B01----:R-:W-:Y:S01]  /*140b0*/  ENDCOLLECTIVE ;  /* 0x000000000000791b */ /* 0x003fe20003800000 */
.L_x_15378:
        /* <DEDUP_REMOVED lines=12> */
.L_x_15379:
[----:B------:R-:W-:Y:S02]  /*14180*/  IMAD.MOV.U32 R13, RZ, RZ, R23 ;  /* 0x000000ffff0d7224 */ /* 0x000fe400078e0017 */
[----:B------:R-:W-:Y:S01]  /*14190*/  IMAD.MOV.U32 R12, RZ, RZ, 0x6 ;  /* 0x00000006ff0c7424 */ /* 0x000fe200078e00ff */
[----:B------:R-:W-:-:S07]  /*141a0*/  MOV R2, R14 ;  /* 0x0000000e00027202 */ /* 0x000fce0000000f00 */
[----:B------:R-:W-:Y:S05]  /*141b0*/  WARPSYNC.COLLECTIVE R15, `(.L_x_15380) ;  /* 0x000000000f087348 */ /* 0x000fea0003c00000 */
[----:B------:R0:W1:Y:S02]  /*141c0*/  SHFL.IDX P6, R14, R13, R12, R11 ;  /* 0x0000000c0d0e7389 */ /* 0x00006400000c000b */
[----:B01----:R-:W-:Y:S01]  /*141d0*/  ENDCOLLECTIVE ;  /* 0x000000000000791b */ /* 0x003fe20003800000 */
.L_x_15380:
        /* <DEDUP_REMOVED lines=12> */
.L_x_15381:
[----:B------:R-:W-:Y:S02]  /*142a0*/  IMAD.MOV.U32 R13, RZ, RZ, R23 ;  /* 0x000000ffff0d7224 */ /* 0x000fe400078e0017 */
[----:B------:R-:W-:Y:S02]  /*142b0*/  IMAD.MOV.U32 R12, RZ, RZ, 0x7 ;  /* 0x00000007ff0c7424 */ /* 0x000fe400078e00ff */
[----:B------:R-:W-:-:S07]  /*142c0*/  IMAD.MOV.U32 R2, RZ, RZ, R14 ;  /* 0x000000ffff027224 */ /* 0x000fce00078e000e */
[----:B------:R-:W-:Y:S05]  /*142d0*/  WARPSYNC.COLLECTIVE R15, `(.L_x_15382) ;  /* 0x000000000f087348 */ /* 0x000fea0003c00000 */
[----:B------:R0:W1:Y:S02]  /*142e0*/  SHFL.IDX P6, R14, R13, R12, R11 ;  /* 0x0000000c0d0e7389 */ /* 0x00006400000c000b */
[----:B01----:R-:W-:Y:S01]  /*142f0*/  ENDCOLLECTIVE ;  /* 0x000000000000791b */ /* 0x003fe20003800000 */
.L_x_15382:
        /* <DEDUP_REMOVED lines=11> */
.L_x_15383:
[----:B------:R-:W-:Y:S01]  /*143b0*/  IMAD.MOV.U32 R2, RZ, RZ, R14 ;  /* 0x000000ffff027224 */ /* 0x000fe200078e000e */
[----:B------:R-:W-:Y:S06]  /*143c0*/  BRA `(.L_x_15384) ;  /* 0xffffffb000447947 */ /* 0x000fec000383ffff */
.L_x_15267:
[----:B0-----:R0:W1:Y:S02]  /*143d0*/  SYNCS.PHASECHK.TRANS64.TRYWAIT P0, [R0+URZ+0x16860], R3 ;  /* 0x01686003000075a7 */ /* 0x001064000800017f */
[----:B-1----:R-:W-:Y:S05]  /*143e0*/  @!P0 NANOSLEEP.SYNCS 0x989680 ;  /* 0x009896800000895d */ /* 0x002fea0003900000 */
[----:B------:R-:W1:Y:S02]  /*143f0*/  @!P0 SYNCS.PHASECHK.TRANS64 P0, [R0+URZ+0x16860], R3 ;  /* 0x01686003000085a7 */ /* 0x000e64000800007f */
[----:B-1----:R-:W-:Y:S05]  /*14400*/  @!P0 BRA `(.L_x_15267) ;  /* 0xfffffffc00f08947 */ /* 0x002fea000383ffff */
[----:B------:R-:W-:Y:S05]  /*14410*/  BRA `(.L_x_15385) ;  /* 0xffffffb400587947 */ /* 0x000fea000383ffff */
.L_x_15268:
        /* <DEDUP_REMOVED lines=8> */
.L_x_15387:
[----:B------:R-:W-:Y:S05]  /*144a0*/  BSYNC B0 ;  /* 0x0000000000007941 */ /* 0x000fea0003800000 */
.L_x_15386:
        /* <DEDUP_REMOVED lines=9> */
.L_x_15388:
        /* <DEDUP_REMOVED lines=10> */
.L_x_15389:
[----:B------:R-:W-:-:S05]  /*145e0*/  IMAD.X R3, RZ, RZ, R3, P1 ;  /* 0x000000ffff037224 */ /* 0x000fca00008e0603 */
        /* <DEDUP_REMOVED lines=10> */
.L_x_15390:
[----:B------:R-:W-:Y:S02]  /*14690*/  IMAD.MOV.U32 R13, RZ, RZ, R23 ;  /* 0x000000ffff0d7224 */ /* 0x000fe400078e0017 */
[----:B------:R-:W-:Y:S02]  /*146a0*/  IMAD.MOV.U32 R12, RZ, RZ, 0x2 ;  /* 0x00000002ff0c7424 */ /* 0x000fe400078e00ff */
[----:B------:R-:W-:-:S07]  /*146b0*/  IMAD.MOV.U32 R9, RZ, RZ, R14 ;  /* 0x000000ffff097224 */ /* 0x000fce00078e000e */
[----:B------:R-:W-:Y:S05]  /*146c0*/  WARPSYNC.COLLECTIVE R15, `(.L_x_15391) ;  /* 0x000000000f087348 */ /* 0x000fea0003c00000 */
[----:B------:R0:W1:Y:S02]  /*146d0*/  SHFL.IDX P6, R14, R13, R12, R11 ;  /* 0x0000000c0d0e7389 */ /* 0x00006400000c000b */
[----:B01----:R-:W-:Y:S01]  /*146e0*/  ENDCOLLECTIVE ;  /* 0x000000000000791b */ /* 0x003fe20003800000 */
.L_x_15391:
        /* <DEDUP_REMOVED lines=12> */
.L_x_15392:
[----:B------:R-:W-:Y:S02]  /*147b0*/  IMAD.MOV.U32 R13, RZ, RZ, R23 ;  /* 0x000000ffff0d7224 */ /* 0x000fe400078e0017 */
[----:B------:R-:W-:Y:S02]  /*147c0*/  IMAD.MOV.U32 R12, RZ, RZ, 0x3 ;  /* 0x00000003ff0c7424 */ /* 0x000fe400078e00ff */
[----:B------:R-:W-:-:S07]  /*147d0*/  IMAD.MOV.U32 R10, RZ, RZ, R14 ;  /* 0x000000ffff0a7224 */ /* 0x000fce00078e000e */
[----:B------:R-:W-:Y:S05]  /*147e0*/  WARPSYNC.COLLECTIVE R15, `(.L_x_15393) ;  /* 0x000000000f087348 */ /* 0x000fea0003c00000 */
[----:B------:R0:W1:Y:S02]  /*147f0*/  SHFL.IDX P6, R14, R13, R12, R11 ;  /* 0x0000000c0d0e7389 */ /* 0x00006400000c000b */
[----:B01----:R-:W-:Y:S01]  /*14800*/  ENDCOLLECTIVE ;  /* 0x000000000000791b */ /* 0x003fe20003800000 */
.L_x_15393:
        /* <DEDUP_REMOVED lines=12> */
.L_x_15394:
[----:B------:R-:W-:Y:S02]  /*148d0*/  IMAD.MOV.U32 R13, RZ, RZ, R23 ;  /* 0x000000ffff0d7224 */ /* 0x000fe400078e0017 */
[----:B------:R-:W-:Y:S02]  /*148e0*/  IMAD.MOV.U32 R12, RZ, RZ, 0x4 ;  /* 0x00000004ff0c7424 */ /* 0x000fe400078e00ff */
[----:B------:R-:W-:-:S07]  /*148f0*/  IMAD.MOV.U32 R9, RZ, RZ, R14 ;  /* 0x000000ffff097224 */ /* 0x000fce00078e000e */
[----:B------:R-:W-:Y:S05]  /*14900*/  WARPSYNC.COLLECTIVE R15, `(.L_x_15395) ;  /* 0x000000000f087348 */ /* 0x000fea0003c00000 */
[----:B------:R0:W1:Y:S02]  /*14910*/  SHFL.IDX P6, R14, R13, R12, R11 ;  /* 0x0000000c0d0e7389 */ /* 0x00006400000c000b */
[----:B01----:R-:W-:Y:S01]  /*14920*/  ENDCOLLECTIVE ;  /* 0x000000000000791b */ /* 0x003fe20003800000 */
.L_x_15395:
        /* <DEDUP_REMOVED lines=12> */
.L_x_15396:
[----:B------:R-:W-:Y:S02]  /*149f0*/  IMAD.MOV.U32 R13, RZ, RZ, R23 ;  /* 0x000000ffff0d7224 */ /* 0x000fe400078e0017 */
[----:B------:R-:W-:Y:S02]  /*14a00*/  IMAD.MOV.U32 R12, RZ, RZ, 0x5 ;  /* 0x00000005ff0c7424 */ /* 0x000fe400078e00ff */
[----:B------:R-:W-:-:S07]  /*14a10*/  IMAD.MOV.U32 R10, RZ, RZ, R14 ;  /* 0x000000ffff0a7224 */ /* 0x000fce00078e000e */
[----:B------:R-:W-:Y:S05]  /*14a20*/  WARPSYNC.COLLECTIVE R15, `(.L_x_15397) ;  /* 0x000000000f087348 */ /* 0x000fea0003c00000 */
[----:B------:R0:W1:Y:S02]  /*14a30*/  SHFL.IDX P6, R14, R13, R12, R11 ;  /* 0x0000000c0d0e7389 */ /* 0x00006400000c000b */
[----:B01----:R-:W-:Y:S01]  /*14a40*/  ENDCOLLECTIVE ;  /* 0x000000000000791b */ /* 0x003fe20003800000 */
.L_x_15397:
        /* <DEDUP_REMOVED lines=12> */
.L_x_15398:
[----:B------:R-:W-:Y:S02]  /*14b10*/  IMAD.MOV.U32 R13, RZ, RZ, R23 ;  /* 0x000000ffff0d7224 */ /* 0x000fe400078e0017 */
[----:B------:R-:W-:Y:S02]  /*14b20*/  IMAD.MOV.U32 R12, RZ, RZ, 0x6 ;  /* 0x00000006ff0c7424 */ /* 0x000fe400078e00ff */
[----:B------:R-:W-:-:S07]  /*14b30*/  IMAD.MOV.U32 R9, RZ, RZ, R14 ;  /* 0x000000ffff097224 */ /* 0x000fce00078e000e */
[----:B------:R-:W-:Y:S05]  /*14b40*/  WARPSYNC.COLLECTIVE R15, `(.L_x_15399) ;  /* 0x000000000f087348 */ /* 0x000fea0003c00000 */
[----:B------:R0:W1:Y:S02]  /*14b50*/  SHFL.IDX P6, R14, R13, R12, R11 ;  /* 0x0000000c0d0e7389 */ /* 0x00006400000c000b */
[----:B01----:R-:W-:Y:S01]  /*14b60*/  ENDCOLLECTIVE ;  /* 0x000000000000791b */ /* 0x003fe20003800000 */
.L_x_15399:
        /* <DEDUP_REMOVED lines=12> */
.L_x_15400:
[----:B------:R-:W-:Y:S02]  /*14c30*/  IMAD.MOV.U32 R13, RZ, RZ, R23 ;  /* 0x000000ffff0d7224 */ /* 0x000fe400078e0017 */
[----:B------:R-:W-:Y:S01]  /*14c40*/  IMAD.MOV.U32 R12, RZ, RZ, 0x7 ;  /* 0x00000007ff0c7424 */ /* 0x000fe200078e00ff */
[----:B------:R-:W-:-:S13]  /*14c50*/  IADD3 R2, P1, R14, R5, RZ ;  /* 0x000000050e027210 */ /* 0x000fda0007f3e0ff */
[----:B------:R-:W-:Y:S05]  /*14c60*/  WARPSYNC.COLLECTIVE R15, `(.L_x_15401) ;  /* 0x000000000f087348 */ /* 0x000fea0003c00000 */
[----:B------:R0:W1:Y:S02]  /*14c70*/  SHFL.IDX P6, R14, R13, R12, R11 ;  /* 0x0000000c0d0e7389 */ /* 0x00006400000c000b */
[----:B01----:R-:W-:Y:S01]  /*14c80*/  ENDCOLLECTIVE ;  /* 0x000000000000791b */ /* 0x003fe20003800000 */
.L_x_15401:
        /* <DEDUP_REMOVED lines=10> */
.L_x_15402:
[----:B------:R-:W-:Y:S05]  /*14d30*/  BRA `(.L_x_15403) ;  /* 0xffffffb000087947 */ /* 0x000fea000383ffff */
.L_x_15273:
        /* <DEDUP_REMOVED lines=8> */
.L_x_15405:
[----:B------:R-:W-:Y:S05]  /*14dc0*/  BSYNC B0 ;  /* 0x0000000000007941 */ /* 0x000fea0003800000 */
.L_x_15404:
        /* <DEDUP_REMOVED lines=9> */
.L_x_15406:
        /* <DEDUP_REMOVED lines=23> */
.L_x_15407:
[----:B------:R-:W-:Y:S02]  /*14fd0*/  MOV R12, 0x2 ;  /* 0x00000002000c7802 */ /* 0x000fe40000000f00 */
[----:B------:R-:W-:-:S05]  /*14fe0*/  SEL R4, R14, RZ, P1 ;  /* 0x000000ff0e047207 */ /* 0x000fca0000800000 */
[----:B------:R-:W-:-:S04]  /*14ff0*/  IMAD.IADD R4, R13, 0x1, R4 ;  /* 0x000000010d047824 */ /* 0x000fc800078e0204 */
[----:B------:R-:W-:-:S07]  /*15000*/  IMAD.MOV.U32 R13, RZ, RZ, R4 ;  /* 0x000000ffff0d7224 */ /* 0x000fce00078e0004 */
[----:B------:R-:W-:Y:S05]  /*15010*/  WARPSYNC.COLLECTIVE R15, `(.L_x_15408) ;  /* 0x000000000f087348 */ /* 0x000fea0003c00000 */
[----:B------:R0:W1:Y:S02]  /*15020*/  SHFL.UP P6, R14, R13, R12, R11 ;  /* 0x0400000c0d0e7389 */ /* 0x00006400000c000b */
[----:B01----:R-:W-:Y:S01]  /*15030*/  ENDCOLLECTIVE ;  /* 0x000000000000791b */ /* 0x003fe20003800000 */
.L_x_15408:
[----:B------:R-:W-:Y:S01]  /*15040*/  IMAD.MOV.U32 R12, RZ, RZ, 0x4 ;  /* 0x00000004ff0c7424 */ /* 0x000fe200078e00ff */
[----:B------:R-:W-:-:S05]  /*15050*/  SEL R3, R14, RZ, P2 ;  /* 0x000000ff0e037207 */ /* 0x000fca0001000000 */
[----:B------:R-:W-:-:S04]  /*15060*/  IMAD.IADD R2, R4, 0x1, R3 ;  /* 0x0000000104027824 */ /* 0x000fc800078e0203 */
[----:B------:R-:W-:-:S07]  /*15070*/  IMAD.MOV.U32 R13, RZ, RZ, R2 ;  /* 0x000000ffff0d7224 */ /* 0x000fce00078e0002 */
[----:B------:R-:W-:Y:S05]  /*15080*/  WARPSYNC.COLLECTIVE R15, `(.L_x_15409) ;  /* 0x000000000f087348 */ /* 0x000fea0003c00000 */
[----:B------:R0:W1:Y:S02]  /*15090*/  SHFL.UP P6, R14, R13, R12, R11 ;  /* 0x0400000c0d0e7389 */ /* 0x00006400000c000b */
[----:B01----:R-:W-:Y:S01]  /*150a0*/  ENDCOLLECTIVE ;  /* 0x000000000000791b */ /* 0x003fe20003800000 */
.L_x_15409:
[----:B------:R-:W-:Y:S01]  /*150b0*/  IMAD.MOV.U32 R12, RZ, RZ, 0x8 ;  /* 0x00000008ff0c7424 */ /* 0x000fe200078e00ff */
[----:B------:R-:W-:-:S05]  /*150c0*/  SEL R3, R14, RZ, P3 ;  /* 0x000000ff0e037207 */ /* 0x000fca0001800000 */
[----:B------:R-:W-:-:S04]  /*150d0*/  IMAD.IADD R3, R2, 0x1, R3 ;  /* 0x0000000102037824 */ /* 0x000fc800078e0203 */
[----:B------:R-:W-:-:S07]  /*150e0*/  IMAD.MOV.U32 R13, RZ, RZ, R3 ;  /* 0x000000ffff0d7224 */ /* 0x000fce00078e0003 */
[----:B------:R-:W-:Y:S05]  /*150f0*/  WARPSYNC.COLLECTIVE R15, `(.L_x_15410) ;  /* 0x000000000f087348 */ /* 0x000fea0003c00000 */
[----:B------:R0:W1:Y:S02]  /*15100*/  SHFL.UP P6, R14, R13, R12, R11 ;  /* 0x0400000c0d0e7389 */ /* 0x00006400000c000b */
[----:B01----:R-:W-:Y:S01]  /*15110*/  ENDCOLLECTIVE ;  /* 0x000000000000791b */ /* 0x003fe20003800000 */
.L_x_15410:
[----:B------:R-:W-:Y:S01]  /*15120*/  IMAD.MOV.U32 R12, RZ, RZ, 0x10 ;  /* 0x00000010ff0c7424 */ /* 0x000fe200078e00ff */
[----:B------:R-:W-:-:S05]  /*15130*/  SEL R4, R14, RZ, P4 ;  /* 0x000000ff0e047207 */ /* 0x000fca0002000000 */
[----:B------:R-:W-:-:S04]  /*15140*/  IMAD.IADD R4, R3, 0x1, R4 ;  /* 0x0000000103047824 */ /* 0x000fc800078e0204 */
[----:B------:R-:W-:-:S07]  /*15150*/  IMAD.MOV.U32 R13, RZ, RZ, R4 ;  /* 0x000000ffff0d7224 */ /* 0x000fce00078e0004 */
[----:B------:R-:W-:Y:S05]  /*15160*/  WARPSYNC.COLLECTIVE R15, `(.L_x_15411) ;  /* 0x000000000f087348 */ /* 0x000fea0003c00000 */
[----:B------:R0:W1:Y:S02]  /*15170*/  SHFL.UP P6, R14, R13, R12, R11 ;  /* 0x0400000c0d0e7389 */ /* 0x00006400000c000b */
[----:B01----:R-:W-:Y:S01]  /*15180*/  ENDCOLLECTIVE ;  /* 0x000000000000791b */ /* 0x003fe20003800000 */
.L_x_15411:
        /* <DEDUP_REMOVED lines=8> */
.L_x_15412:
[----:B------:R-:W-:Y:S05]  /*15210*/  BRA `(.L_x_15413) ;  /* 0xffffffb000187947 */ /* 0x000fea000383ffff */
.L_x_15276:
[----:B------:R-:W-:Y:S01]  /*15220*/  BSSY B0, `(.L_x_15414) ;  /* 0x0000007000007945 */ /* 0x000fe20003800000 */
[----:B------:R-:W-:Y:S02]  /*15230*/  IMAD.MOV.U32 R12, RZ, RZ, 0x1 ;  /* 0x00000001ff0c7424 */ /* 0x000fe400078e00ff */
[----:B------:R-:W-:Y:S02]  /*15240*/  IMAD.MOV.U32 R11, RZ, RZ, RZ ;  /* 0x000000ffff0b7224 */ /* 0x000fe400078e00ff */
[----:B------:R-:W-:-:S07]  /*15250*/  IMAD.MOV.U32 R15, RZ, RZ, -0x1 ;  /* 0xffffffffff0f7424 */ /* 0x000fce00078e00ff */
[----:B------:R-:W-:Y:S05]  /*15260*/  WARPSYNC.COLLECTIVE R15, `(.L_x_15415) ;  /* 0x000000000f087348 */ /* 0x000fea0003c00000 */
[----:B------:R0:W1:Y:S02]  /*15270*/  SHFL.UP P6, R14, R13, R12, R11 ;  /* 0x0400000c0d0e7389 */ /* 0x00006400000c000b */
[----:B01----:R-:W-:Y:S01]  /*15280*/  ENDCOLLECTIVE ;  /* 0x000000000000791b */ /* 0x003fe20003800000 */
.L_x_15415:
[----:B------:R-:W-:Y:S05]  /*15290*/  BSYNC B0 ;  /* 0x0000000000007941 */ /* 0x000fea0003800000 */
.L_x_15414:
        /* <DEDUP_REMOVED lines=8> */
.L_x_15416:
[----:B------:R-:W-:Y:S01]  /*15320*/  IMAD.MOV.U32 R12, RZ, RZ, 0x4 ;  /* 0x00000004ff0c7424 */ /* 0x000fe200078e00ff */
[----:B------:R-:W-:-:S05]  /*15330*/  SEL R2, R14, RZ, P2 ;  /* 0x000000ff0e027207 */ /* 0x000fca0001000000 */
[----:B------:R-:W-:-:S04]  /*15340*/  IMAD.IADD R2, R13, 0x1, R2 ;  /* 0x000000010d027824 */ /* 0x000fc800078e0202 */
[----:B------:R-:W-:-:S07]  /*15350*/  IMAD.MOV.U32 R13, RZ, RZ, R2 ;  /* 0x000000ffff0d7224 */ /* 0x000fce00078e0002 */
[----:B------:R-:W-:Y:S05]  /*15360*/  WARPSYNC.COLLECTIVE R15, `(.L_x_15417) ;  /* 0x000000000f087348 */ /* 0x000fea0003c00000 */
[----:B------:R0:W1:Y:S02]  /*15370*/  SHFL.UP P6, R14, R13, R12, R11 ;  /* 0x0400000c0d0e7389 */ /* 0x00006400000c000b */
[----:B01----:R-:W-:Y:S01]  /*15380*/  ENDCOLLECTIVE ;  /* 0x000000000000791b */ /* 0x003fe20003800000 */
.L_x_15417:
[----:B------:R-:W-:Y:S01]  /*15390*/  IMAD.MOV.U32 R12, RZ, RZ, 0x8 ;  /* 0x00000008ff0c7424 */ /* 0x000fe200078e00ff */
[----:B------:R-:W-:-:S05]  /*153a0*/  SEL R3, R14, RZ, P3 ;  /* 0x000000ff0e037207 */ /* 0x000fca0001800000 */
[----:B------:R-:W-:-:S04]  /*153b0*/  IMAD.IADD R3, R2, 0x1, R3 ;  /* 0x0000000102037824 */ /* 0x000fc800078e0203 */
[----:B------:R-:W-:-:S07]  /*153c0*/  IMAD.MOV.U32 R13, RZ, RZ, R3 ;  /* 0x000000ffff0d7224 */ /* 0x000fce00078e0003 */
[----:B------:R-:W-:Y:S05]  /*153d0*/  WARPSYNC.COLLECTIVE R15, `(.L_x_15418) ;  /* 0x000000000f087348 */ /* 0x000fea0003c00000 */
[----:B------:R0:W1:Y:S02]  /*153e0*/  SHFL.UP P6, R14, R13, R12, R11 ;  /* 0x0400000c0d0e7389 */ /* 0x00006400000c000b */
[----:B01----:R-:W-:Y:S01]  /*153f0*/  ENDCOLLECTIVE ;  /* 0x000000000000791b */ /* 0x003fe20003800000 */
.L_x_15418:
[----:B------:R-:W-:Y:S01]  /*15400*/  IMAD.MOV.U32 R12, RZ, RZ, 0x10 ;  /* 0x00000010ff0c7424 */ /* 0x000fe200078e00ff */
[----:B------:R-:W-:-:S04]  /*15410*/  SEL R4, R14, RZ, P4 ;  /* 0x000000ff0e047207 */ /* 0x000fc80002000000 */
[----:B------:R-:W-:-:S05]  /*15420*/  IADD3 R4, R3, R4, RZ ;  /* 0x0000000403047210 */ /* 0x000fca0007ffe0ff */
[----:B------:R-:W-:-:S07]  /*15430*/  IMAD.MOV.U32 R13, RZ, RZ, R4 ;  /* 0x000000ffff0d7224 */ /* 0x000fce00078e0004 */
[----:B------:R-:W-:Y:S05]  /*15440*/  WARPSYNC.COLLECTIVE R15, `(.L_x_15419) ;  /* 0x000000000f087348 */ /* 0x000fea0003c00000 */
[----:B------:R0:W1:Y:S02]  /*15450*/  SHFL.UP P6, R14, R13, R12, R11 ;  /* 0x0400000c0d0e7389 */ /* 0x00006400000c000b */
[----:B01----:R-:W-:Y:S01]  /*15460*/  ENDCOLLECTIVE ;  /* 0x000000000000791b */ /* 0x003fe20003800000 */
.L_x_15419:
        /* <DEDUP_REMOVED lines=8> */
.L_x_15420:
[----:B------:R-:W-:Y:S05]  /*154f0*/  BRA `(.L_x_15421) ;  /* 0xffffffb000047947 */ /* 0x000fea000383ffff */
.L_x_15278:
[----:B------:R-:W-:Y:S01]  /*15500*/  BSSY B0, `(.L_x_15422) ;  /* 0x0000006000007945 */ /* 0x000fe20003800000 */
[----:B------:R-:W-:Y:S01]  /*15510*/  PLOP3.LUT P6, PT, P6, PT, PT, 0x8, 0x0 ;  /* 0x000000000000781c */ /* 0x000fe200037ce170 */
[----:B------:R-:W-:-:S12]  /*15520*/  IMAD.MOV.U32 R15, RZ, RZ, -0x1 ;  /* 0xffffffffff0f7424 */ /* 0x000fd800078e00ff */
[----:B0-----:R-:W-:Y:S05]  /*15530*/  WARPSYNC.COLLECTIVE R15, `(.L_x_15423) ;  /* 0x000000000f087348 */ /* 0x001fea0003c00000 */
[----:B------:R-:W-:Y:S01]  /*15540*/  VOTE.ANY R14, PT, P6 ;  /* 0x00000000000e7806 */ /* 0x000fe200030e0100 */
[----:B0-----:R-:W-:Y:S06]  /*15550*/  ENDCOLLECTIVE ;  /* 0x000000000000791b */ /* 0x001fec0003800000 */
.L_x_15423:
[----:B------:R-:W-:Y:S05]  /*15560*/  BSYNC B0 ;  /* 0x0000000000007941 */ /* 0x000fea0003800000 */
.L_x_15422:
        /* <DEDUP_REMOVED lines=10> */
.L_x_15424:
[----:B------:R-:W-:Y:S02]  /*15610*/  IMAD.MOV.U32 R13, RZ, RZ, R5 ;  /* 0x000000ffff0d7224 */ /* 0x000fe400078e0005 */
[----:B------:R-:W-:-:S07]  /*15620*/  IMAD.MOV.U32 R17, RZ, RZ, R14 ;  /* 0x000000ffff117224 */ /* 0x000fce00078e000e */
[----:B------:R-:W-:Y:S05]  /*15630*/  WARPSYNC.COLLECTIVE R15, `(.L_x_15425) ;  /* 0x000000000f087348 */ /* 0x000fea0003c00000 */
[----:B------:R0:W1:Y:S02]  /*15640*/  SHFL.IDX P6, R14, R13, R12, R11 ;  /* 0x0000000c0d0e7389 */ /* 0x00006400000c000b */
[----:B01----:R-:W-:Y:S01]  /*15650*/  ENDCOLLECTIVE ;  /* 0x000000000000791b */ /* 0x003fe20003800000 */
.L_x_15425:
[----:B------:R-:W-:Y:S01]  /*15660*/  IMAD.MOV.U32 R5, RZ, RZ, R14 ;  /* 0x000000ffff057224 */ /* 0x000fe200078e000e */
[----:B------:R-:W-:Y:S06]  /*15670*/  BRA `(.L_x_15426) ;  /* 0xffffffac00e47947 */ /* 0x000fec000383ffff */
.L_x_15280:
[----:B------:R-:W-:Y:S01]  /*15680*/  BSSY B0, `(.L_x_15427) ;  /* 0x0000007000007945 */ /* 0x000fe20003800000 */
[----:B------:R-:W-:Y:S02]  /*15690*/  IMAD.MOV.U32 R13, RZ, RZ, R2 ;  /* 0x000000ffff0d7224 */ /* 0x000fe400078e0002 */
[----:B------:R-:W-:Y:S02]  /*156a0*/  IMAD.MOV.U32 R11, RZ, RZ, 0x1f ;  /* 0x0000001fff0b7424 */ /* 0x000fe400078e00ff */
[----:B------:R-:W-:-:S07]  /*156b0*/  IMAD.MOV.U32 R15, RZ, RZ, -0x1 ;  /* 0xffffffffff0f7424 */ /* 0x000fce00078e00ff */
[----:B0123--:R-:W-:Y:S05]  /*156c0*/  WARPSYNC.COLLECTIVE R15, `(.L_x_15428) ;  /* 0x000000000f087348 */ /* 0x00ffea0003c00000 */
[----:B------:R4:W0:Y:S02]  /*156d0*/  SHFL.IDX P6, R14, R13, R12, R11 ;  /* 0x0000000c0d0e7389 */ /* 0x00082400000c000b */
[----:B01234-:R-:W-:Y:S01]  /*156e0*/  ENDCOLLECTIVE ;  /* 0x000000000000791b */ /* 0x01ffe20003800000 */
.L_x_15428:
[----:B------:R-:W-:Y:S05]  /*156f0*/  BSYNC B0 ;  /* 0x0000000000007941 */ /* 0x000fea0003800000 */
.L_x_15427:
[----:B------:R-:W-:Y:S01]  /*15700*/  IMAD.MOV.U32 R16, RZ, RZ, R14 ;  /* 0x000000ffff107224 */ /* 0x000fe200078e000e */
[----:B------:R-:W-:Y:S06]  /*15710*/  BRA `(.L_x_15279) ;  /* 0xffffffac00d47947 */ /* 0x000fec000383ffff */
.L_x_15286:
[----:B0-----:R0:W1:Y:S02]  /*15720*/  SYNCS.PHASECHK.TRANS64.TRYWAIT P0, [R5+URZ+0x16820], R0 ;  /* 0x01682000050075a7 */ /* 0x001064000800017f */
[----:B-1----:R-:W-:Y:S05]  /*15730*/  @!P0 NANOSLEEP.SYNCS 0x989680 ;  /* 0x009896800000895d */ /* 0x002fea0003900000 */
[----:B------:R-:W1:Y:S02]  /*15740*/  @!P0 SYNCS.PHASECHK.TRANS64 P0, [R5+URZ+0x16820], R0 ;  /* 0x01682000050085a7 */ /* 0x000e64000800007f */
[----:B-1----:R-:W-:Y:S05]  /*15750*/  @!P0 BRA `(.L_x_15286) ;  /* 0xfffffffc00f08947 */ /* 0x002fea000383ffff */
[----:B------:R-:W-:Y:S05]  /*15760*/  BRA `(.L_x_15429) ;  /* 0xffffffb8002c7947 */ /* 0x000fea000383ffff */
.L_x_15287:
        /* <DEDUP_REMOVED lines=8> */
[----:B0-----:R-:W-:Y:S05]  /*157f0*/  WARPSYNC.COLLECTIVE R15, `(.L_x_15431) ;  /* 0x000000000f087348 */ /* 0x001fea0003c00000 */
[----:B------:R1:W2:Y:S02]  /*15800*/  SHFL.IDX P6, R14, R13, R12, R11 ;  /* 0x0000000c0d0e7389 */ /* 0x0002a400000c000b */
[----:B012---:R-:W-:Y:S01]  /*15810*/  ENDCOLLECTIVE ;  /* 0x000000000000791b */ /* 0x007fe20003800000 */
.L_x_15431:
[----:B------:R-:W-:Y:S05]  /*15820*/  BSYNC B0 ;  /* 0x0000000000007941 */ /* 0x000fea0003800000 */
.L_x_15430:
[----:B------:R-:W-:Y:S05]  /*15830*/  BRA `(.L_x_15432) ;  /* 0xffffffb800147947 */ /* 0x000fea000383ffff */
.L_x_15290:
[----:B------:R-:W-:Y:S01]  /*15840*/  BSSY B1, `(.L_x_15433) ;  /* 0x0000006000017945 */ /* 0x000fe20003800000 */
[----:B------:R-:W-:-:S07]  /*15850*/  IMAD.MOV.U32 R15, RZ, RZ, -0x1 ;  /* 0xffffffffff0f7424 */ /* 0x000fce00078e00ff */
[----:B0-----:R-:W-:Y:S05]  /*15860*/  WARPSYNC.COLLECTIVE R15, `(.L_x_15434) ;  /* 0x000000000f0c7348 */ /* 0x001fea0003c00000 */
[----:B------:R-:W-:Y:S02]  /*15870*/  ELECT P6, UR62, PT ;  /* 0x00000000003e782f */ /* 0x000fe400038c0000 */
[----:B------:R-:W-:Y:S01]  /*15880*/  MOV R14, UR62 ;  /* 0x0000003e000e7c02 */ /* 0x000fe20008000f00 */
[----:B0-----:R-:W-:Y:S10]  /*15890*/  ENDCOLLECTIVE ;  /* 0x000000000000791b */ /* 0x001ff40003800000 */
.L_x_15434:
[----:B------:R-:W-:Y:S05]  /*158a0*/  BSYNC B1 ;  /* 0x0000000000017941 */ /* 0x000fea0003800000 */
.L_x_15433:
[----:B------:R-:W-:Y:S05]  /*158b0*/  BRA `(.L_x_15435) ;  /* 0xffffffb8000c7947 */ /* 0x000fea000383ffff */
.L_x_15292:
[----:B0-----:R0:W1:Y:S02]  /*158c0*/  SYNCS.PHASECHK.TRANS64.TRYWAIT P1, [R3+URZ+0x16840], R2 ;  /* 0x01684002030075a7 */ /* 0x001064000802017f */
[----:B-1----:R-:W-:Y:S05]  /*158d0*/  @!P1 NANOSLEEP.SYNCS 0x989680 ;  /* 0x009896800000995d */ /* 0x002fea0003900000 */
[----:B------:R-:W1:Y:S02]  /*158e0*/  @!P1 SYNCS.PHASECHK.TRANS64 P1, [R3+URZ+0x16840], R2 ;  /* 0x01684002030095a7 */ /* 0x000e64000802007f */
[----:B-1----:R-:W-:Y:S05]  /*158f0*/  @!P1 BRA `(.L_x_15292) ;  /* 0xfffffffc00f09947 */ /* 0x002fea000383ffff */
[----:B------:R-:W-:Y:S05]  /*15900*/  BRA `(.L_x_15436) ;  /* 0xffffffb8002c7947 */ /* 0x000fea000383ffff */
.L_x_15294:
[----:B-1----:R1:W2:Y:S02]  /*15910*/  SYNCS.PHASECHK.TRANS64.TRYWAIT P1, [R25+URZ+0x16840], R0 ;  /* 0x01684000190075a7 */ /* 0x0022a4000802017f */
[----:B--2---:R-:W-:Y:S05]  /*15920*/  @!P1 NANOSLEEP.SYNCS 0x989680 ;  /* 0x009896800000995d */ /* 0x004fea0003900000 */
[----:B------:R-:W2:Y:S02]  /*15930*/  @!P1 SYNCS.PHASECHK.TRANS64 P1, [R25+URZ+0x16840], R0 ;  /* 0x01684000190095a7 */ /* 0x000ea4000802007f */
[----:B--2---:R-:W-:Y:S05]  /*15940*/  @!P1 BRA `(.L_x_15294) ;  /* 0xfffffffc00f09947 */ /* 0x004fea000383ffff */
[----:B------:R-:W-:Y:S05]  /*15950*/  BRA `(.L_x_15437) ;  /* 0xffffffb800387947 */ /* 0x000fea000383ffff */
.L_x_15296:
[----:B--2---:R2:W3:Y:S02]  /*15960*/  SYNCS.PHASECHK.TRANS64.TRYWAIT P1, [R3+URZ+0x16860], R2 ;  /* 0x01686002030075a7 */ /* 0x0044e4000802017f */
[----:B---3--:R-:W-:Y:S05]  /*15970*/  @!P1 NANOSLEEP.SYNCS 0x989680 ;  /* 0x009896800000995d */ /* 0x008fea0003900000 */
[----:B------:R-:W3:Y:S02]  /*15980*/  @!P1 SYNCS.PHASECHK.TRANS64 P1, [R3+URZ+0x16860], R2 ;  /* 0x01686002030095a7 */ /* 0x000ee4000802007f */
[----:B---3--:R-:W-:Y:S05]  /*15990*/  @!P1 BRA `(.L_x_15296) ;  /* 0xfffffffc00f09947 */ /* 0x008fea000383ffff */
[----:B------:R-:W-:Y:S05]  /*159a0*/  BRA `(.L_x_15438) ;  /* 0xffffffb800347947 */ /* 0x000fea000383ffff */
.L_x_15439:
        /* <DEDUP_REMOVED lines=13> */
.L_x_15999:


//--------------------- .text._ZN7cutlass13device_kernelIN5flash11enable_sm90INS1_16FlashAttnFwdSm90INS1_25CollectiveMainloopFwdSm90ILi2EN4cute5tupleIJNS5_1CILi1EEES8_S8_EEENS6_IJNS7_ILi192EEENS7_ILi128EEENS7_ILi64EEEEEELi64ENS_10bfloat16_tEfNS_4arch4Sm90ELb1ELb0ELb0ELb1ELb1ELb1ELb0ELb1ELb1ELb1ELb1ELb0EEENS1_21CollectiveEpilogueFwdINS6_IJSA_SC_SB_EEES9_SE_SG_Li384ELb1ELb1ELb1ELb0EEENS1_36VarlenDynamicPersistentTileSchedulerILi192ELi128ELi384ELi128ELb1ELb1ELb1ELb1ELb1ELb1EEEEEEEEEvNT_6ParamsE --------------------------
	.section	.text._ZN7cutlass13device_kernelIN5flash11enable_sm90INS1_16FlashAttnFwdSm90INS1_25CollectiveMainloopFwdSm90ILi2EN4cute5tupleIJNS5_1CILi1EEES8_S8_EEENS6_IJNS7_ILi192EEENS7_ILi128EEENS7_ILi64EEEEEELi64ENS_10bfloat16_tEfNS_4arch4Sm90ELb1ELb0ELb0ELb1ELb1ELb1ELb0ELb1ELb1ELb1ELb1ELb0EEENS1_21CollectiveEpilogueFwdINS6_IJSA_SC_SB_EEES9_SE_SG_Li384ELb1ELb1ELb1ELb0EEENS1_36VarlenDynamicPersistentTileSchedulerILi192ELi128ELi384ELi128ELb1ELb1ELb1ELb1ELb1ELb1EEEEEEEEEvNT_6ParamsE,"ax",@progbits
	.align	128
.text._ZN7cutlass13device_kernelIN5flash11enable_sm90INS1_16FlashAttnFwdSm90INS1_25CollectiveMainloopFwdSm90ILi2EN4cute5tupleIJNS5_1CILi1EEES8_S8_EEENS6_IJNS7_ILi192EEENS7_ILi128EEENS7_ILi64EEEEEELi64ENS_10bfloat16_tEfNS_4arch4Sm90ELb1ELb0ELb0ELb1ELb1ELb1ELb0ELb1ELb1ELb1ELb1ELb0EEENS1_21CollectiveEpilogueFwdINS6_IJSA_SC_SB_EEES9_SE_SG_Li384ELb1ELb1ELb1ELb0EEENS1_36VarlenDynamicPersistentTileSchedulerILi192ELi128ELi384ELi128ELb1ELb1ELb1ELb1ELb1ELb1EEEEEEEEEvNT_6ParamsE:
        .type           _ZN7cutlass13device_kernelIN5flash11enable_sm90INS1_16FlashAttnFwdSm90INS1_25CollectiveMainloopFwdSm90ILi2EN4cute5tupleIJNS5_1CILi1EEES8_S8_EEENS6_IJNS7_ILi192EEENS7_ILi128EEENS7_ILi64EEEEEELi64ENS_10bfloat16_tEfNS_4arch4Sm90ELb1ELb0ELb0ELb1ELb1ELb1ELb0ELb1ELb1ELb1ELb1ELb0EEENS1_21CollectiveEpilogueFwdINS6_IJSA_SC_SB_EEES9_SE_SG_Li384ELb1ELb1ELb1ELb0EEENS1_36VarlenDynamicPersistentTileSchedulerILi192ELi128ELi384ELi128ELb1ELb1ELb1ELb1ELb1ELb1EEEEEEEEEvNT_6ParamsE,@function
        .size           _ZN7cutlass13device_kernelIN5flash11enable_sm90INS1_16FlashAttnFwdSm90INS1_25CollectiveMainloopFwdSm90ILi2EN4cute5tupleIJNS5_1CILi1EEES8_S8_EEENS6_IJNS7_ILi192EEENS7_ILi128EEENS7_ILi64EEEEEELi64ENS_10bfloat16_tEfNS_4arch4Sm90ELb1ELb0ELb0ELb1ELb1ELb1ELb0ELb1ELb1ELb1ELb1ELb0EEENS1_21CollectiveEpilogueFwdINS6_IJSA_SC_SB_EEES9_SE_SG_Li384ELb1ELb1ELb1ELb0EEENS1_36VarlenDynamicPersistentTileSchedulerILi192ELi128ELi384ELi128ELb1ELb1ELb1ELb1ELb1ELb1EEEEEEEEEvNT_6ParamsE,(.L_x_16000 - _ZN7cutlass13device_kernelIN5flash11enable_sm90INS1_16FlashAttnFwdSm90INS1_25CollectiveMainloopFwdSm90ILi2EN4cute5tupleIJNS5_1CILi1EEES8_S8_EEENS6_IJNS7_ILi192EEENS7_ILi128EEENS7_ILi64EEEEEELi64ENS_10bfloat16_tEfNS_4arch4Sm90ELb1ELb0ELb0ELb1ELb1ELb1ELb0ELb1ELb1ELb1ELb1ELb0EEENS1_21CollectiveEpilogueFwdINS6_IJSA_SC_SB_EEES9_SE_SG_Li384ELb1ELb1ELb1ELb0EEENS1_36VarlenDynamicPersistentTileSchedulerILi192ELi128ELi384ELi128ELb1ELb1ELb1ELb1ELb1ELb1EEEEEEEEEvNT_6ParamsE)
        .other          _ZN7cutlass13device_kernelIN5flash11enable_sm90INS1_16FlashAttnFwdSm90INS1_25CollectiveMainloopFwdSm90ILi2EN4cute5tupleIJNS5_1CILi1EEES8_S8_EEENS6_IJNS7_ILi192EEENS7_ILi128EEENS7_ILi64EEEEEELi64ENS_10bfloat16_tEfNS_4arch4Sm90ELb1ELb0ELb0ELb1ELb1ELb1ELb0ELb1ELb1ELb1ELb1ELb0EEENS1_21CollectiveEpilogueFwdINS6_IJSA_SC_SB_EEES9_SE_SG_Li384ELb1ELb1ELb1ELb0EEENS1_36VarlenDynamicPersistentTileSchedulerILi192ELi128ELi384ELi128ELb1ELb1ELb1ELb1ELb1ELb1EEEEEEEEEvNT_6ParamsE,@"STO_CUDA_ENTRY STV_DEFAULT"
_ZN7cutlass13device_kernelIN5flash11enable_sm90INS1_16FlashAttnFwdSm90INS1_25CollectiveMainloopFwdSm90ILi2EN4cute5tupleIJNS5_1CILi1EEES8_S8_EEENS6_IJNS7_ILi192EEENS7_ILi128EEENS7_ILi64EEEEEELi64ENS_10bfloat16_tEfNS_4arch4Sm90ELb1ELb0ELb0ELb1ELb1ELb1ELb0ELb1ELb1ELb1ELb1ELb0EEENS1_21CollectiveEpilogueFwdINS6_IJSA_SC_SB_EEES9_SE_SG_Li384ELb1ELb1ELb1ELb0EEENS1_36VarlenDynamicPersistentTileSchedulerILi192ELi128ELi384ELi128ELb1ELb1ELb1ELb1ELb1ELb1EEEEEEEEEvNT_6ParamsE:
        /* <DEDUP_REMOVED lines=17> */
.L_x_15441:
[----:B------:R-:W-:Y:S05]  /*0110*/  BSYNC B0 ;  /* 0x0000000000007941 */ /* 0x000fea0003800000 */
.L_x_15440:
[----:B------:R-:W-:Y:S01]  /*0120*/  VOTEU.ANY UP0, P0 ;  /* 0x00000000003f7886 */ /* 0x000fe20000000100 */
[----:B------:R-:W0:Y:S01]  /*0130*/  SHFL.IDX PT, R2, R0, RZ, 0x1f ;  /* 0x00001fff00027589 */ /* 0x000e2200000e0000 */
[----:B------:R-:W-:Y:S01]  /*0140*/  UMOV UR4, 0x80 ;  /* 0x0000008000047882 */ /* 0x000fe20000000000 */
[----:B------:R-:W-:Y:S01]  /*0150*/  UMOV UR7, 0x180 ;  /* 0x0000018000077882 */ /* 0x000fe20000000000 */
[----:B------:R-:W-:Y:S01]  /*0160*/  SHF.R.U32.HI R3, RZ, 0x7, R3 ;  /* 0x00000007ff037819 */ /* 0x000fe20000011603 */
[----:B------:R-:W1:Y:S01]  /*0170*/  @UP0 S2UR UR8, SR_CgaCtaId ;  /* 0x00000000000809c3 */ /* 0x000e620000008800 */
[----:B------:R-:W-:Y:S01]  /*0180*/  @UP0 UMOV UR6, 0x400 ;  /* 0x0000040000060882 */ /* 0x000fe20000000000 */
[----:B------:R-:W-:-:S04]  /*0190*/  @UP0 UIADD3 UR4, -UR4, 0x100000, URZ ;  /* 0x0010000004040890 */ /* 0x000fc8000fffe13f */
[----:B------:R-:W-:Y:S02]  /*01a0*/  @UP0 USHF.L.U32 UR5, UR4, 0xb, URZ ;  /* 0x0000000b04050899 */ /* 0x000fe4000800063f */
[----:B------:R-:W-:Y:S01]  /*01b0*/  @UP0 USHF.L.U32 UR4, UR4, 0x1, URZ ;  /* 0x0000000104040899 */ /* 0x000fe2000800063f */
[----:B------:R-:W-:Y:S01]  /*01c0*/  VOTEU.ANY UP1, P0 ;  /* 0x00000000003f7886 */ /* 0x000fe20000020100 */
[----:B0-----:R-:W-:Y:S02]  /*01d0*/  ISETP.NE.AND P1, PT, R2, RZ, PT ;  /* 0x000000ff0200720c */ /* 0x001fe40003f25270 */
[----:B------:R0:W2:Y:S01]  /*01e0*/  SHFL.IDX PT, R2, R3, RZ, 0x1f ;  /* 0x00001fff03027589 */ /* 0x0000a200000e0000 */
[----:B-1----:R-:W-:Y:S02]  /*01f0*/  @UP0 ULEA UR8, UR8, UR6, 0x18 ;  /* 0x0000000608080291 */ /* 0x002fe4000f8ec03f */
[----:B------:R-:W-:-:S04]  /*0200*/  @UP0 UIADD3 UR6, -UR7, 0x100000, URZ ;  /* 0x0010000007060890 */ /* 0x000fc8000fffe13f */
[----:B------:R-:W-:Y:S02]  /*0210*/  @UP0 USHF.L.U32 UR7, UR6, 0xb, URZ ;  /* 0x0000000b06070899 */ /* 0x000fe4000800063f */
[----:B------:R-:W-:Y:S01]  /*0220*/  @UP0 USHF.L.U32 UR6, UR6, 0x1, URZ ;  /* 0x0000000106060899 */ /* 0x000fe2000800063f */
[----:B------:R-:W-:Y:S01]  /*0230*/  VOTEU.ANY UP0, P0 ;  /* 0x00000000003f7886 */ /* 0x000fe20000000100 */
[----:B------:R-:W1:Y:S04]  /*0240*/  FENCE.VIEW.ASYNC.S ;  /* 0x00000000000073c6 */ /* 0x000e680000000000 */
[----:B-1----:R0:W1:Y:S06]  /*0250*/  @UP0 SYNCS.EXCH.64 URZ, [UR8+0x16800], UR4 ;  /* 0x01680004083f05b2 */ /* 0x00206c0008000100 */
[----:B------:R0:W3:Y:S02]  /*0260*/  @UP1 SYNCS.EXCH.64 URZ, [UR8+0x16820], UR6 ;  /* 0x01682006083f15b2 */ /* 0x0000e40008000100 */
[----:B0-----:R-:W-:Y:S05]  /*0270*/  @P1 BRA `(.L_x_15442) ;  /* 0x0000000000481947 */ /* 0x001fea0003800000 */
        /* <DEDUP_REMOVED lines=16> */
[----:B------:R0:W0:Y:S01]  /*0380*/  SYNCS.EXCH.64 URZ, [UR8+0x16848], UR6 ;  /* 0x01684806083f75b2 */ /* 0x0000220008000100 */
[----:B------:R-:W-:Y:S01]  /*0390*/  NOP ;  /* 0x0000000000007918 */ /* 0x000fe20000000000 */
.L_x_15442:
        /* <DEDUP_REMOVED lines=22> */
.L_x_15443:
        /* <DEDUP_REMOVED lines=18> */
.L_x_15444:
        /* <DEDUP_REMOVED lines=22> */
.L_x_15445:
        /* <DEDUP_REMOVED lines=22> */
.L_x_15446:
[----:B--2---:R-:W-:Y:S01]  /*08e0*/  ISETP.NE.AND P0, PT, R2, RZ, PT ;  /* 0x000000ff0200720c */ /* 0x004fe20003f05270 */
[----:B------:R-:W-:Y:S01]  /*08f0*/  IMAD.MOV.U32 R2, RZ, RZ, 0x1 ;  /* 0x00000001ff027424 */ /* 0x000fe200078e00ff */
[----:B------:R-:W-:Y:S01]  /*0900*/  NOP ;  /* 0x0000000000007918 */ /* 0x000fe20000000000 */
[----:B------:R-:W-:Y:S01]  /*0910*/  ULDC.64 UR40, c[0x0][0x208] ;  /* 0x0000820000287ab9 */ /* 0x000fe20000000a00 */
[----:B------:R-:W-:Y:S02]  /*0920*/  BSSY B9, `(.L_x_15447) ;  /* 0x00019fd000097945 */ /* 0x000fe40003800000 */
[----:B------:R-:W-:-:S05]  /*0930*/  SEL R2, R2, 0x2, !P0 ;  /* 0x0000000202027807 */ /* 0x000fca0004000000 */
[----:B------:R2:W-:Y:S01]  /*0940*/  STL [R1+0x30], R2 ;  /* 0x0000300201007387 */ /* 0x0005e20000100800 */
[----:B01-34-:R-:W-:Y:S06]  /*0950*/  BAR.SYNC.DEFER_BLOCKING 0x0 ;  /* 0x0000000000007b1d */ /* 0x01bfec0000010000 */
[----:B------:R-:W-:Y:S05]  /*0960*/  @!P0 BRA `(.L_x_15448) ;  /* 0x0000012400ac8947 */ /* 0x000fea0003800000 */
.L_x_15449:
[----:B------:R-:W-:-:S08]  /*0970*/  NOP ;  /* 0x0000000000007918 */ /* 0x000fd00000000000 */
[----:B------:R-:W0:Y:S02]  /*0980*/  USETMAXREG.TRY_ALLOC.CTAPOOL UP0, 0xa0 ;  /* 0x000000a0000079c8 */ /* 0x000e240008000600 */
[----:B0-----:R-:W-:-:S13]  /*0990*/  PLOP3.LUT P0, PT, PT, PT, UP0, 0x80, 0x0 ;  /* 0x000000000000781c */ /* 0x001fda0003f0f008 */
[----:B------:R-:W-:Y:S05]  /*09a0*/  @!P0 BRA `(.L_x_15449) ;  /* 0xfffffffc00f08947 */ /* 0x000fea000383ffff */
[----:B------:R-:W2:Y:S01]  /*09b0*/  S2R R0, SR_TID.X ;  /* 0x0000000000007919 */ /* 0x000ea20000002100 */
[----:B------:R-:W-:Y:S01]  /*09c0*/  LOP3.LUT R19, R19, 0xffffffef, RZ, 0xc0, !PT ;  /* 0xffffffef13137812 */ /* 0x000fe200078ec0ff */
[----:B------:R-:W-:Y:S01]  /*09d0*/  ULDC UR4, c[0x0][0xc3c] ;  /* 0x00030f0000047ab9 */ /* 0x000fe20000000800 */
[----:B--2---:R-:W-:Y:S02]  /*09e0*/  SHF.R.U32.HI R2, RZ, 0x7, R0 ;  /* 0x00000007ff027819 */ /* 0x004fe40000011600 */
[----:B------:R-:W0:Y:S01]  /*09f0*/  S2R R0, SR_CgaCtaId ;  /* 0x0000000000007919 */ /* 0x000e220000008800 */
[----:B------:R-:W-:Y:S06]  /*0a00*/  BAR.ARV 0x8, 0x200 ;  /* 0x0208000000007b1d */ /* 0x000fec0000002000 */
[----:B------:R-:W-:-:S02]  /*0a10*/  ISETP.NE.AND P0, PT, R2, 0x1, PT ;  /* 0x000000010200780c */ /* 0x000fc40003f05270 */
[----:B------:R-:W-:-:S11]  /*0a20*/  MOV R2, 0x400 ;  /* 0x0000040000027802 */ /* 0x000fd60000000f00 */
[----:B------:R-:W-:Y:S06]  /*0a30*/  @!P0 BAR.ARV 0x9, 0x100 ;  /* 0x0244000000008b1d */ /* 0x000fec0000002000 */
[----:B------:R-:W-:Y:S02]  /*0a40*/  @P0 LOP3.LUT R19, R19, 0x10, RZ, 0xfc, !PT ;  /* 0x0000001013130812 */ /* 0x000fe400078efcff */
[----:B------:R-:W-:Y:S01]  /*0a50*/  BAR.SYNC.DEFER_BLOCKING 0x5, 0x200 ;  /* 0x0148000000007b1d */ /* 0x000fe20000010000 */
[----:B0-----:R-:W-:-:S05]  /*0a60*/  LEA R2, R0, R2, 0x18 ;  /* 0x0000000200027211 */ /* 0x001fca00078ec0ff */
[----:B------:R-:W0:Y:S02]  /*0a70*/  LDS.128 R28, [R2+0x168d0] ;  /* 0x0168d000021c7984 */ /* 0x000e240000000c00 */
[----:B------:R-:W-:Y:S06]  /*0a80*/  BAR.ARV 0x4, 0x200 ;  /* 0x0108000000007b1d */ /* 0x000fec0000002000 */
[----:B0-----:R-:W-:-:S13]  /*0a90*/  ISETP.GE.AND P0, PT, R31, UR4, PT ;  /* 0x000000041f007c0c */ /* 0x001fda000bf06270 */
[----:B------:R-:W-:Y:S05]  /*0aa0*/  @P0 BRA `(.L_x_15450) ;  /* 0x0000019c00900947 */ /* 0x000fea0003800000 */
[----:B------:R-:W2:Y:S01]  /*0ab0*/  LDL.LU R13, [R1+0x30] ;  /* 0x00003000010d7983 */ /* 0x000ea20000300800 */
[----:B------:R-:W0:Y:S02]  /*0ac0*/  S2R R0, SR_TID.X ;  /* 0x0000000000007919 */ /* 0x000e240000002100 */
[----:B0-----:R-:W-:-:S05]  /*0ad0*/  VIADD R12, R0, 0xffffff80 ;  /* 0xffffff80000c7836 */ /* 0x001fca0000000000 */
[----:B------:R-:W-:-:S04]  /*0ae0*/  SHF.R.S32.HI R0, RZ, 0x1f, R12 ;  /* 0x0000001fff007819 */ /* 0x000fc8000001140c */
[----:B------:R-:W-:-:S04]  /*0af0*/  LEA.HI R3, R0, R12, RZ, 0x7 ;  /* 0x0000000c00037211 */ /* 0x000fc800078f38ff */
[----:B------:R-:W-:-:S05]  /*0b00*/  LOP3.LUT R4, R3, 0xffffff80, RZ, 0xc0, !PT ;  /* 0xffffff8003047812 */ /* 0x000fca00078ec0ff */
[----:B------:R-:W-:-:S05]  /*0b10*/  IMAD.IADD R11, R12, 0x1, -R4 ;  /* 0x000000010c0b7824 */ /* 0x000fca00078e0a04 */
[----:B------:R-:W-:-:S04]  /*0b20*/  SHF.R.S32.HI R6, RZ, 0x1f, R11 ;  /* 0x0000001fff067819 */ /* 0x000fc8000001140b */
[----:B------:R-:W-:Y:S02]  /*0b30*/  LEA.HI R8, R6, R11, RZ, 0x2 ;  /* 0x0000000b06087211 */ /* 0x000fe400078f10ff */
[CC--:B------:R-:W-:Y:S02]  /*0b40*/  LEA.HI R4, R0.reuse, R12.reuse, RZ, 0x4 ;  /* 0x0000000c00047211 */ /* 0x0c0fe400078f20ff */
[--C-:B------:R-:W-:Y:S02]  /*0b50*/  SHF.R.S32.HI R9, RZ, 0x2, R8.reuse ;  /* 0x00000002ff097819 */ /* 0x100fe40000011408 */
[----:B------:R-:W-:Y:S02]  /*0b60*/  SHF.R.S32.HI R10, RZ, 0x1f, R8 ;  /* 0x0000001fff0a7819 */ /* 0x000fe40000011408 */
[----:B------:R-:W-:Y:S02]  /*0b70*/  LEA.HI R5, R0, R12, RZ, 0x5 ;  /* 0x0000000c00057211 */ /* 0x000fe400078f28ff */
[----:B------:R-:W-:-:S02]  /*0b80*/  SHF.R.S32.HI R14, RZ, 0x7, R3 ;  /* 0x00000007ff0e7819 */ /* 0x000fc40000011403 */
[----:B------:R-:W-:Y:S02]  /*0b90*/  SHF.R.S32.HI R7, RZ, 0x4, R4 ;  /* 0x00000004ff077819 */ /* 0x000fe40000011404 */
[----:B------:R-:W-:Y:S02]  /*0ba0*/  LEA.HI R10, R10, R9, RZ, 0x3 ;  /* 0x000000090a0a7211 */ /* 0x000fe400078f18ff */
[----:B------:R-:W-:Y:S01]  /*0bb0*/  SHF.R.S32.HI R15, RZ, 0x5, R5 ;  /* 0x00000005ff0f7819 */ /* 0x000fe20000011405 */
[----:B------:R-:W-:Y:S01]  /*0bc0*/  IMAD.HI R5, R14, 0x55555556, RZ ;  /* 0x555555560e057827 */ /* 0x000fe200078e02ff */
[C---:B------:R-:W-:Y:S02]  /*0bd0*/  LOP3.LUT R3, R4.reuse, 0x3fffff0, RZ, 0xc0, !PT ;  /* 0x03fffff004037812 */ /* 0x040fe400078ec0ff */
[----:B------:R-:W-:Y:S02]  /*0be0*/  LEA.HI R4, R4, R7, RZ, 0x1 ;  /* 0x0000000704047211 */ /* 0x000fe400078f08ff */
[----:B------:R-:W-:-:S02]  /*0bf0*/  LOP3.LUT R10, R10, 0xfffffff8, RZ, 0xc0, !PT ;  /* 0xfffffff80a0a7812 */ /* 0x000fc400078ec0ff */
[----:B------:R-:W-:Y:S01]  /*0c00*/  LEA.HI R6, R6, R11, RZ, 0x5 ;  /* 0x0000000b06067211 */ /* 0x000fe200078f28ff */
[----:B------:R-:W-:Y:S01]  /*0c10*/  IMAD.IADD R3, R12, 0x1, -R3 ;  /* 0x000000010c037824 */ /* 0x000fe200078e0a03 */
[----:B------:R-:W-:Y:S01]  /*0c20*/  LOP3.LUT R4, R4, 0x1ffffffe, RZ, 0xc0, !PT ;  /* 0x1ffffffe04047812 */ /* 0x000fe200078ec0ff */
[----:B------:R-:W-:Y:S01]  /*0c30*/  IMAD.IADD R9, R9, 0x1, -R10 ;  /* 0x0000000109097824 */ /* 0x000fe200078e0a0a */
[----:B------:R-:W-:Y:S02]  /*0c40*/  LEA.HI R5, R5, R5, RZ, 0x1 ;  /* 0x0000000505057211 */ /* 0x000fe400078f08ff */
[----:B------:R-:W-:Y:S01]  /*0c50*/  SHF.R.S32.HI R6, RZ, 0x5, R6 ;  /* 0x00000005ff067819 */ /* 0x000fe20000011406 */
[----:B------:R-:W-:Y:S02]  /*0c60*/  IMAD.IADD R4, R7, 0x1, -R4 ;  /* 0x0000000107047824 */ /* 0x000fe400078e0a04 */
[----:B------:R-:W-:Y:S02]  /*0c70*/  IMAD R3, R15, 0x10, R3 ;  /* 0x000000100f037824 */ /* 0x000fe400078e0203 */
[----:B------:R-:W-:-:S02]  /*0c80*/  IMAD R5, R5, -0x3, R14 ;  /* 0xfffffffd05057824 */ /* 0x000fc400078e020e */
[----:B------:R-:W-:Y:S02]  /*0c90*/  IMAD R6, R6, 0x10, R9 ;  /* 0x0000001006067824 */ /* 0x000fe400078e0209 */
[----:B------:R-:W-:Y:S02]  /*0ca0*/  IMAD R7, R3, 0x8, R4 ;  /* 0x0000000803077824 */ /* 0x000fe400078e0204 */
[----:B------:R-:W-:-:S05]  /*0cb0*/  IMAD R10, R5, 0x40, R6 ;  /* 0x00000040050a7824 */ /* 0x000fca00078e0206 */
[----:B------:R-:W-:Y:S01]  /*0cc0*/  STL [R1+0x68], R10 ;  /* 0x0000680a01007387 */ /* 0x000fe20000100800 */
[----:B------:R-:W-:-:S04]  /*0cd0*/  LEA.HI R4, R0, R12, RZ, 0x3 ;  /* 0x0000000c00047211 */ /* 0x000fc800078f18ff */
[----:B------:R-:W-:Y:S02]  /*0ce0*/  SHF.R.S32.HI R5, RZ, 0x3, R4 ;  /* 0x00000003ff057819 */ /* 0x000fe40000011404 */
[----:B------:R-:W-:Y:S02]  /*0cf0*/  LOP3.LUT R4, R4, 0xfffffff8, RZ, 0xc0, !PT ;  /* 0xfffffff804047812 */ /* 0x000fe400078ec0ff */
[----:B------:R-:W-:-:S05]  /*0d00*/  LOP3.LUT R8, R8, 0x7ffffffc, RZ, 0xc0, !PT ;  /* 0x7ffffffc08087812 */ /* 0x000fca00078ec0ff */
[----:B------:R-:W-:Y:S01]  /*0d10*/  IMAD.IADD R8, R11, 0x1, -R8 ;  /* 0x000000010b087824 */ /* 0x000fe200078e0a08 */
[----:B------:R-:W-:Y:S01]  /*0d20*/  CS2R R22, SRZ ;  /* 0x0000000000167805 */ /* 0x000fe2000001ff00 */
[----:B------:R-:W-:Y:S01]  /*0d30*/  IMAD.MOV.U32 R156, RZ, RZ, RZ ;  /* 0x000000ffff9c7224 */ /* 0x000fe200078e00ff */
[----:B--2---:R-:W-:-:S05]  /*0d40*/  LOP3.LUT R3, R13, 0x1, RZ, 0xfc, !PT ;  /* 0x000000010d037812 */ /* 0x004fca00078efcff */
[----:B------:R0:W-:Y:S02]  /*0d50*/  STL [R1], R3 ;  /* 0x0000000301007387 */ /* 0x0001e40000100800 */
[----:B0-----:R-:W-:-:S04]  /*0d60*/  LEA.HI R3, R0, R12, RZ, 0x2 ;  /* 0x0000000c00037211 */ /* 0x001fc800078f10ff */
[--C-:B------:R-:W-:Y:S02]  /*0d70*/  SHF.R.S32.HI R155, RZ, 0x2, R3.reuse ;  /* 0x00000002ff9b7819 */ /* 0x100fe40000011403 */
[----:B------:R-:W-:-:S03]  /*0d80*/  SHF.R.S32.HI R0, RZ, 0x1f, R3 ;  /* 0x0000001fff007819 */ /* 0x000fc60000011403 */
[----:B------:R-:W-:Y:S01]  /*0d90*/  VIADD R6, R155, 0x60 ;  /* 0x000000609b067836 */ /* 0x000fe20000000000 */
[----:B------:R-:W-:Y:S02]  /*0da0*/  LEA.HI R0, R0, R155, RZ, 0x3 ;  /* 0x0000009b00007211 */ /* 0x000fe400078f18ff */
[----:B------:R-:W-:Y:S02]  /*0db0*/  LOP3.LUT R3, R3, 0xfffffffc, RZ, 0xc0, !PT ;  /* 0xfffffffc03037812 */ /* 0x000fe400078ec0ff */
[----:B------:R-:W-:Y:S02]  /*0dc0*/  SHF.R.S32.HI R5, RZ, 0x1f, R6 ;  /* 0x0000001fff057819 */ /* 0x000fe40000011406 */
[----:B------:R-:W-:Y:S01]  /*0dd0*/  LOP3.LUT R0, R0, 0xfffffff8, RZ, 0xc0, !PT ;  /* 0xfffffff800007812 */ /* 0x000fe200078ec0ff */
[C---:B------:R-:W-:Y:S01]  /*0de0*/  IMAD.IADD R9, R12.reuse, 0x1, -R3 ;  /* 0x000000010c097824 */ /* 0x040fe200078e0a03 */
[----:B------:R-:W-:Y:S01]  /*0df0*/  LEA.HI R5, R5, R6, RZ, 0x3 ;  /* 0x0000000605057211 */ /* 0x000fe200078f18ff */
[----:B------:R-:W-:-:S02]  /*0e00*/  IMAD.IADD R3, R12, 0x1, -R4 ;  /* 0x000000010c037824 */ /* 0x000fc400078e0a04 */
[----:B------:R-:W-:Y:S02]  /*0e10*/  IMAD.IADD R0, R155, 0x1, -R0 ;  /* 0x000000019b007824 */ /* 0x000fe400078e0a00 */
[----:B------:R-:W-:Y:S01]  /*0e20*/  IMAD.SHL.U32 R4, R6, 0x40, RZ ;  /* 0x0000004006047824 */ /* 0x000fe200078e00ff */
[----:B------:R-:W-:Y:S01]  /*0e30*/  STL [R1+0x5c], RZ ;  /* 0x00005cff01007387 */ /* 0x000fe20000100800 */
[----:B------:R-:W-:Y:S02]  /*0e40*/  IMAD.SHL.U32 R5, R5, 0x40, RZ ;  /* 0x0000004005057824 */ /* 0x000fe400078e00ff */
[C---:B------:R-:W-:Y:S01]  /*0e50*/  IMAD.SHL.U32 R152, R9.reuse, 0x4, RZ ;  /* 0x0000000409987824 */ /* 0x040fe200078e00ff */
[----:B------:R-:W-:Y:S01]  /*0e60*/  STL [R1+0x4], RZ ;  /* 0x000004ff01007387 */ /* 0x000fe20000100800 */
[----:B------:R-:W-:-:S03]  /*0e70*/  IMAD.SHL.U32 R16, R9, 0x8, RZ ;  /* 0x0000000809107824 */ /* 0x000fc600078e00ff */
[----:B------:R0:W-:Y:S01]  /*0e80*/  STL [R1+0x44], R0 ;  /* 0x0000440001007387 */ /* 0x0001e20000100800 */
[----:B------:R-:W-:Y:S02]  /*0e90*/  LEA.HI R3, R9, R9, RZ, 0x1 ;  /* 0x0000000909037211 */ /* 0x000fe400078f08ff */
[----:B0-----:R-:W-:Y:S02]  /*0ea0*/  LOP3.LUT R0, R4, 0x1c0, RZ, 0xc0, !PT ;  /* 0x000001c004007812 */ /* 0x001fe400078ec0ff */
[----:B------:R-:W-:Y:S01]  /*0eb0*/  LOP3.LUT R4, R5, 0xfffffe00, RZ, 0xc0, !PT ;  /* 0xfffffe0005047812 */ /* 0x000fe200078ec0ff */
[----:B------:R-:W-:Y:S01]  /*0ec0*/  VIADD R5, R152, 0x10 ;  /* 0x0000001098057836 */ /* 0x000fe20000000000 */
[----:B------:R-:W-:Y:S02]  /*0ed0*/  SHF.R.U32.HI R6, RZ, 0x3, R0 ;  /* 0x00000003ff067819 */ /* 0x000fe40000011600 */
[----:B------:R-:W-:Y:S02]  /*0ee0*/  LOP3.LUT R0, R0, 0x38, R16, 0xf8, !PT ;  /* 0x0000003800007812 */ /* 0x000fe400078ef810 */
[----:B------:R-:W-:Y:S01]  /*0ef0*/  LOP3.LUT R3, R3, 0x1ffffffe, RZ, 0xc0, !PT ;  /* 0x1ffffffe03037812 */ /* 0x000fe200078ec0ff */
[----:B------:R0:W-:Y:S03]  /*0f00*/  STL [R1+0x8], R5 ;  /* 0x0000080501007387 */ /* 0x0001e60000100800 */
[----:B------:R-:W-:Y:S01]  /*0f10*/  IADD3 R3, R9, -R3, RZ ;  /* 0x8000000309037210 */ /* 0x000fe20007ffe0ff */
[----:B------:R1:W-:Y:S01]  /*0f20*/  STL [R1+0x48], R4 ;  /* 0x0000480401007387 */ /* 0x0003e20000100800 */
[----:B0-----:R-:W-:Y:S01]  /*0f30*/  LOP3.LUT R5, R4, R0, R6, 0xf6, !PT ;  /* 0x0000000004057212 */ /* 0x001fe200078ef606 */
[----:B------:R-:W-:-:S02]  /*0f40*/  IMAD.SHL.U32 R0, R7, 0x8, RZ ;  /* 0x0000000807007824 */ /* 0x000fc400078e00ff */
[----:B------:R-:W-:-:S03]  /*0f50*/  IMAD.SHL.U32 R6, R8, 0x2, RZ ;  /* 0x0000000208067824 */ /* 0x000fc600078e00ff */
[----:B------:R0:W-:Y:S01]  /*0f60*/  STL [R1+0x6c], R0 ;  /* 0x00006c0001007387 */ /* 0x0001e20000100800 */
[----:B-1----:R-:W-:-:S03]  /*0f70*/  IMAD R4, R5, 0x2, R2 ;  /* 0x0000000205047824 */ /* 0x002fc600078e0202 */
[----:B------:R1:W-:Y:S01]  /*0f80*/  STL [R1+0x34], R6 ;  /* 0x0000340601007387 */ /* 0x0003e20000100800 */
[----:B0-----:R-:W-:-:S05]  /*0f90*/  IMAD R0, R3, 0x8, R10 ;  /* 0x0000000803007824 */ /* 0x001fca00078e020a */
[----:B------:R1:W-:Y:S04]  /*0fa0*/  STL [R1+0x4c], R0 ;  /* 0x00004c0001007387 */ /* 0x0003e80000100800 */
[----:B------:R1:W-:Y:S01]  /*0fb0*/  STL [R1+0x64], R4 ;  /* 0x0000640401007387 */ /* 0x0003e20000100800 */
[----:B------:R-:W-:Y:S01]  /*0fc0*/  VIADD R18, R16, 0x20 ;  /* 0x0000002010127836 */ /* 0x000fe20000000000 */
[----:B------:R-:W-:-:S04]  /*0fd0*/  SHF.R.S32.HI R17, RZ, 0x1f, R16 ;  /* 0x0000001fff117819 */ /* 0x000fc80000011410 */
[----:B------:R-:W-:-:S07]  /*0fe0*/  SHF.R.S32.HI R157, RZ, 0x1f, R18 ;  /* 0x0000001fff9d7819 */ /* 0x000fce0000011412 */
.L_x_15605:
[----:B0123--:R-:W0:Y:S02]  /*0ff0*/  LDC.64 R4, c[0x0][0xc88] ;  /* 0x00032200ff047b82 */ /* 0x00fe240000000a00 */
[----:B0-----:R-:W-:-:S05]  /*1000*/  IMAD.WIDE R4, R31, 0x4, R4 ;  /* 0x000000041f047825 */ /* 0x001fca00078e0204 */
[----:B------:R-:W2:Y:S01]  /*1010*/  LDG.E R33, desc[UR40][R4.64] ;  /* 0x0000002804217981 */ /* 0x000ea2000c1e1900 */
[----:B------:R-:W-:Y:S05]  /*1020*/  YIELD ;  /* 0x0000000000007946 */ /* 0x000fea0003800000 */
[----:B------:R-:W-:Y:S01]  /*1030*/  ULDC.64 UR4, c[0x0][0xa28] ;  /* 0x00028a0000047ab9 */ /* 0x000fe20000000a00 */
[----:B------:R-:W-:Y:S01]  /*1040*/  ULDC.64 UR8, c[0x0][0xa18] ;  /* 0x0002860000087ab9 */ /* 0x000fe20000000a00 */
[----:B------:R-:W-:Y:S01]  /*1050*/  ISETP.NE.U32.AND P1, PT, RZ, UR4, PT ;  /* 0x00000004ff007c0c */ /* 0x000fe2000bf25070 */
[----:B------:R-:W-:Y:S01]  /*1060*/  IMAD.MOV.U32 R10, RZ, RZ, RZ ;  /* 0x000000ffff0a7224 */ /* 0x000fe200078e00ff */
[----:B------:R-:W-:Y:S01]  /*1070*/  ULDC.64 UR6, c[0x0][0xa08] ;  /* 0x0002820000067ab9 */ /* 0x000fe20000000a00 */
[----:B------:R-:W-:Y:S01]  /*1080*/  IMAD.MOV.U32 R66, RZ, RZ, RZ ;  /* 0x000000ffff427224 */ /* 0x000fe200078e00ff */
[----:B------:R-:W-:-:S02]  /*1090*/  ISETP.NE.AND.EX P1, PT, RZ, UR5, PT, P1 ;  /* 0x00000005ff007c0c */ /* 0x000fc4000bf25310 */
[----:B------:R-:W-:-:S04]  /*10a0*/  ISETP.NE.U32.AND P0, PT, RZ, UR6, PT ;  /* 0x00000006ff007c0c */ /* 0x000fc8000bf05070 */
[----:B------:R-:W-:Y:S02]  /*10b0*/  ISETP.NE.AND.EX P0, PT, RZ, UR7, PT, P0 ;  /* 0x00000007ff007c0c */ /* 0x000fe4000bf05300 */
[----:B--2---:R-:W-:Y:S01]  /*10c0*/  SHF.R.S32.HI R0, RZ, 0x1f, R33 ;  /* 0x0000001fff007819 */ /* 0x004fe20000011421 */
[----:B------:R-:W-:-:S04]  /*10d0*/  IMAD.SHL.U32 R34, R33, 0x4, RZ ;  /* 0x0000000421227824 */ /* 0x000fc800078e00ff */
[C---:B------:R-:W-:Y:S01]  /*10e0*/  @P1 LEA R6, P2, R33.reuse, UR4, 0x2 ;  /* 0x0000000421061c11 */ /* 0x040fe2000f8410ff */
[----:B------:R0:W-:Y:S01]  /*10f0*/  STL [R1+0x50], R33 ;  /* 0x0000502101007387 */ /* 0x0001e20000100800 */
        /* <DEDUP_REMOVED lines=8> */
[----:B----4-:R-:W-:Y:S01]  /*1180*/  IMAD.U32 R3, RZ, RZ, UR4 ;  /* 0x00000004ff037e24 */ /* 0x010fe2000f8e00ff */
[----:B------:R-:W-:Y:S01]  /*1190*/  IADD3.X R9, R32, UR7, RZ, P3, !PT ;  /* 0x0000000720097c10 */ /* 0x000fe20009ffe4ff */
[----:B------:R-:W-:-:S04]  /*11a0*/  ULDC.64 UR4, c[0x0][0x418] ;  /* 0x0001060000047ab9 */ /* 0x000fc80000000a00 */
[----:B------:R0:W5:Y:S05]  /*11b0*/  @P0 LDG.E R66, desc[UR40][R8.64] ;  /* 0x0000002808420981 */ /* 0x00016a000c1e1900 */
[----:B------:R-:W-:-:S04]  /*11c0*/  @P2 IADD3 R4, P1, R34, UR8, RZ ;  /* 0x0000000822042c10 */ /* 0x000fc8000ff3e0ff */
        /* <DEDUP_REMOVED lines=22> */
[----:B--2---:R-:W-:-:S05]  /*1330*/  IMAD.IADD R12, R3, 0x1, -R0 ;  /* 0x00000001030c7824 */ /* 0x004fca00078e0a00 */
[----:B------:R1:W-:Y:S02]  /*1340*/  STL [R1+0xc], R12 ;  /* 0x00000c0c01007387 */ /* 0x0003e40000100800 */
.L_x_15451:
[----:B------:R-:W-:Y:S01]  /*1350*/  ULDC.64 UR4, c[0x0][0xa20] ;  /* 0x0002880000047ab9 */ /* 0x000fe20000000a00 */
[C---:B0-----:R-:W-:Y:S02]  /*1360*/  LOP3.LUT R3, R30.reuse, 0xff000000, RZ, 0xc0, !PT ;  /* 0xff0000001e037812 */ /* 0x041fe400078ec0ff */
        /* <DEDUP_REMOVED lines=11> */
.L_x_15452:
[----:B------:R-:W-:Y:S05]  /*1420*/  @!P0 BRA `(.L_x_15453) ;  /* 0x00000000000c8947 */ /* 0x000fea0003800000 */
[----:B------:R-:W2:Y:S04]  /*1430*/  LDG.E R0, desc[UR40][R8.64] ;  /* 0x0000002808007981 */ /* 0x000ea8000c1e1900 */
[----:B------:R-:W2:Y:S02]  /*1440*/  LDG.E R31, desc[UR40][R8.64+0x4] ;  /* 0x00000428081f7981 */ /* 0x000ea4000c1e1900 */
[----:B--2---:R-:W-:-:S07]  /*1450*/  IMAD.IADD R31, R31, 0x1, -R0 ;  /* 0x000000011f1f7824 */ /* 0x004fce00078e0a00 */
.L_x_15453:
[----:B------:R-:W-:Y:S01]  /*1460*/  ULDC.64 UR4, c[0x0][0xa10] ;  /* 0x0002840000047ab9 */ /* 0x000fe20000000a00 */
[----:B------:R-:W2:Y:S01]  /*1470*/  LDC R8, c[0x0][0x448] ;  /* 0x00011200ff087b82 */ /* 0x000ea20000000800 */
[----:B------:R-:W-:-:S04]  /*1480*/  ISETP.NE.U32.AND P0, PT, RZ, UR4, PT ;  /* 0x00000004ff007c0c */ /* 0x000fc8000bf05070 */
[----:B------:R-:W-:Y:S01]  /*1490*/  ISETP.NE.AND.EX P0, PT, RZ, UR5, PT, P0 ;  /* 0x00000005ff007c0c */ /* 0x000fe2000bf05300 */
[----:B------:R-:W-:-:S12]  /*14a0*/  ULDC.64 UR4, c[0x0][0xa30] ;  /* 0x00028c0000047ab9 */ /* 0x000fd80000000a00 */
[----:B0-----:R-:W0:Y:S02]  /*14b0*/  @P0 LDC.64 R4, c[0x0][0xa10] ;  /* 0x00028400ff040b82 */ /* 0x001e240000000a00 */
[----:B0-----:R-:W-:-:S05]  /*14c0*/  @P0 IMAD.WIDE R4, R33, 0x4, R4 ;  /* 0x0000000421040825 */ /* 0x001fca00078e0204 */
        /* <DEDUP_REMOVED lines=12> */
[----:B0-----:R-:W-:Y:S01]  /*1590*/  VIADD R4, R13, 0xbf ;  /* 0x000000bf0d047836 */ /* 0x001fe20000000000 */
[----:B------:R0:W-:Y:S07]  /*15a0*/  STL [R1+0x2c], R13 ;  /* 0x00002c0d01007387 */ /* 0x0001ee0000100800 */
[----:B------:R-:W2:Y:S01]  /*15b0*/  @P1 LDC R9, c[0x0][0x44c] ;  /* 0x00011300ff091b82 */ /* 0x000ea20000000800 */
[----:B0-----:R-:W-:-:S07]  /*15c0*/  LOP3.LUT R13, R11, 0xff, RZ, 0xc0, !PT ;  /* 0x000000ff0b0d7812 */ /* 0x001fce00078ec0ff */
[----:B------:R-:W0:Y:S01]  /*15d0*/  @P1 LDC R5, c[0x0][0x450] ;  /* 0x00011400ff051b82 */ /* 0x000e220000000800 */
[----:B---3--:R-:W-:Y:S02]  /*15e0*/  @P0 IMAD.IADD R25, R3, 0x1, -R0 ;  /* 0x0000000103190824 */ /* 0x008fe400078e0a00 */
[----:B--2---:R-:W-:-:S04]  /*15f0*/  @P1 IMAD.HI.U32 R0, R4, R9, RZ ;  /* 0x0000000904001227 */ /* 0x004fc800078e00ff */
[----:B----4-:R-:W-:Y:S01]  /*1600*/  IMAD.IADD R6, R10, 0x1, R25 ;  /* 0x000000010a067824 */ /* 0x010fe200078e0219 */
[----:B0-----:R-:W-:-:S03]  /*1610*/  @P1 SHF.R.U32.HI R4, RZ, R5, R0 ;  /* 0x00000005ff041219 */ /* 0x001fc60000011600 */
        /* <DEDUP_REMOVED lines=23> */
[-C--:B-1----:R-:W-:Y:S02]  /*1790*/  IABS R12, R11.reuse ;  /* 0x0000000b000c7213 */ /* 0x082fe40000000000 */
[----:B------:R-:W-:Y:S02]  /*17a0*/  IABS R8, R0 ;  /* 0x0000000000087213 */ /* 0x000fe40000000000 */
[----:B------:R-:W-:-:S04]  /*17b0*/  LOP3.LUT R0, R0, R11, RZ, 0x3c, !PT ;  /* 0x0000000b00007212 */ /* 0x000fc800078e3cff */
[----:B------:R-:W-:Y:S01]  /*17c0*/  ISETP.GE.AND P2, PT, R0, RZ, PT ;  /* 0x000000ff0000720c */ /* 0x000fe20003f46270 */
[----:B0-----:R-:W0:Y:S02]  /*17d0*/  MUFU.RCP R3, R3 ;  /* 0x0000000300037308 */ /* 0x001e240000001000 */
[----:B0-----:R-:W-:Y:S01]  /*17e0*/  IADD3 R4, R3, 0xffffffe, RZ ;  /* 0x0ffffffe03047810 */ /* 0x001fe20007ffe0ff */
[----:B------:R-:W-:-:S05]  /*17f0*/  IMAD.MOV R3, RZ, RZ, -R12 ;  /* 0x000000ffff037224 */ /* 0x000fca00078e0a0c */
        /* <DEDUP_REMOVED lines=16> */
.L_x_15455:
[----:B------:R-:W-:Y:S05]  /*1900*/  BSYNC B0 ;  /* 0x0000000000007941 */ /* 0x000fea0003800000 */
.L_x_15454:
        /* <DEDUP_REMOVED lines=32> */
[----:B-1----:R-:W-:Y:S02]  /*1b10*/  IMAD.MOV.U32 R12, RZ, RZ, 0x1 ;  /* 0x00000001ff0c7424 */ /* 0x002fe400078e00ff */
[----:B0-----:R-:W-:-:S07]  /*1b20*/  IMAD.MOV.U32 R13, RZ, RZ, RZ ;  /* 0x000000ffff0d7224 */ /* 0x001fce00078e00ff */
[----:B------:R-:W-:-:S07]  /*1b30*/  LEPC R20, `(.L_x_15458) ;  /* 0x000000001014794e */ /* 0x000fce0000000000 */
[----:B--2--5:R-:W-:Y:S05]  /*1b40*/  CALL.ABS.NOINC R14 ;  /* 0x000000000e007343 */ /* 0x024fea0003c00000 */
.L_x_15458:
[----:B------:R-:W-:Y:S05]  /*1b50*/  BSYNC B6 ;  /* 0x0000000000067941 */ /* 0x000fea0003800000 */
.L_x_15457:
[----:B------:R-:W-:Y:S01]  /*1b60*/  IADD3 R26, R2, 0x400, RZ ;  /* 0x00000400021a7810 */ /* 0x000fe20007ffe0ff */
[----:B------:R-:W-:Y:S03]  /*1b70*/  BSSY B6, `(.L_x_15459) ;  /* 0x0000013000067945 */ /* 0x000fe60003800000 */
        /* <DEDUP_REMOVED lines=18> */
.L_x_15460:
[----:B------:R-:W-:Y:S05]  /*1ca0*/  BSYNC B6 ;  /* 0x0000000000067941 */ /* 0x000fea0003800000 */
.L_x_15459:
[----:B------:R-:W2:Y:S01]  /*1cb0*/  LDL R36, [R1+0x44] ;  /* 0x0000440001247983 */ /* 0x000ea20000100800 */
[----:B------:R-:W-:Y:S01]  /*1cc0*/  ULDC.64 UR4, c[0x0][0x9f8] ;  /* 0x00027e0000047ab9 */ /* 0x000fe20000000a00 */
[----:B------:R-:W-:Y:S01]  /*1cd0*/  IMAD.MOV.U32 R67, RZ, RZ, R33 ;  /* 0x000000ffff437224 */ /* 0x000fe200078e0021 */
[----:B------:R-:W-:Y:S01]  /*1ce0*/  ISETP.NE.U32.AND P0, PT, RZ, UR4, PT ;  /* 0x00000004ff007c0c */ /* 0x000fe2000bf05070 */
[----:B------:R-:W3:Y:S01]  /*1cf0*/  LDL R14, [R1+0x48] ;  /* 0x00004800010e7983 */ /* 0x000ee20000100800 */
[----:B------:R-:W0:Y:S02]  /*1d00*/  LDC.64 R4, c[0x0][0x3f8] ;  /* 0x0000fe00ff047b82 */ /* 0x000e240000000a00 */
[----:B------:R-:W-:-:S06]  /*1d10*/  ISETP.NE.AND.EX P0, PT, RZ, UR5, PT, P0 ;  /* 0x00000005ff007c0c */ /* 0x000fcc000bf05300 */
[----:B------:R-:W4:Y:S07]  /*1d20*/  LDC R33, c[0x0][0x3f4] ;  /* 0x0000fd00ff217b82 */ /* 0x000f2e0000000800 */
[----:B------:R-:W-:Y:S01]  /*1d30*/  @P0 IADD3 R6, P1, R34, UR4, RZ ;  /* 0x0000000422060c10 */ /* 0x000fe2000ff3e0ff */
[----:B------:R-:W1:Y:S03]  /*1d40*/  LDC.64 R60, c[0x0][0x408] ;  /* 0x00010200ff3c7b82 */ /* 0x000e660000000a00 */
[----:B------:R-:W-:-:S05]  /*1d50*/  @P0 IADD3.X R7, R32, UR5, RZ, P1, !PT ;  /* 0x0000000520070c10 */ /* 0x000fca0008ffe4ff */
[----:B------:R1:W3:Y:S01]  /*1d60*/  @P0 LDG.E R67, desc[UR40][R6.64] ;  /* 0x0000002806430981 */ /* 0x0002e2000c1e1900 */
[----:B------:R-:W1:Y:S01]  /*1d70*/  S2R R34, SR_TID.X ;  /* 0x0000000000227919 */ /* 0x000e620000002100 */
[----:B------:R-:W-:Y:S02]  /*1d80*/  SHF.R.S32.HI R3, RZ, 0x1f, R155 ;  /* 0x0000001fff037819 */ /* 0x000fe4000001149b */
[----:B------:R-:W-:-:S03]  /*1d90*/  SHF.R.S32.HI R153, RZ, 0x1f, R152 ;  /* 0x0000001fff997819 */ /* 0x000fc60000011498 */
[-C--:B0-----:R-:W-:Y:S02]  /*1da0*/  IMAD R0, R3, R4.reuse, RZ ;  /* 0x0000000403007224 */ /* 0x081fe400078e02ff */
[----:B------:R-:W-:-:S04]  /*1db0*/  IMAD.WIDE.U32 R8, R155, R4, R152 ;  /* 0x000000049b087225 */ /* 0x000fc800078e0098 */
[C---:B------:R-:W-:Y:S02]  /*1dc0*/  IMAD R13, R155.reuse, R5, R0 ;  /* 0x000000059b0d7224 */ /* 0x040fe400078e0200 */
[----:B------:R-:W-:Y:S01]  /*1dd0*/  IMAD.WIDE.U32 R10, R155, R4, R16 ;  /* 0x000000049b0a7225 */ /* 0x000fe200078e0010 */
[----:B----4-:R-:W-:-:S03]  /*1de0*/  ISETP.GE.AND P0, PT, R16, R33, PT ;  /* 0x000000211000720c */ /* 0x010fc60003f06270 */
[----:B------:R-:W-:Y:S02]  /*1df0*/  IMAD.IADD R9, R9, 0x1, R13 ;  /* 0x0000000109097824 */ /* 0x000fe400078e020d */
[----:B------:R-:W-:Y:S01]  /*1e00*/  IMAD.IADD R11, R13, 0x1, R11 ;  /* 0x000000010d0b7824 */ /* 0x000fe200078e020b */
[----:B-----5:R-:W-:Y:S02]  /*1e10*/  SHF.R.S32.HI R13, RZ, 0x1f, R24 ;  /* 0x0000001fff0d7819 */ /* 0x020fe40000011418 */
[----:B-1----:R-:W-:Y:S01]  /*1e20*/  SHF.R.U32.HI R35, RZ, 0x7, R34 ;  /* 0x00000007ff237819 */ /* 0x002fe20000011622 */
[----:B------:R-:W-:Y:S01]  /*1e30*/  IMAD R0, R3, R60, RZ ;  /* 0x0000003c03007224 */ /* 0x000fe200078e02ff */
[----:B------:R-:W-:Y:S01]  /*1e40*/  SEL R3, R33, RZ, P0 ;  /* 0x000000ff21037207 */ /* 0x000fe20000000000 */
[C---:B------:R-:W-:Y:S02]  /*1e50*/  IMAD R12, R13.reuse, R4, RZ ;  /* 0x000000040d0c7224 */ /* 0x040fe400078e02ff */
[----:B------:R-:W-:-:S02]  /*1e60*/  IMAD R13, R13, R60, RZ ;  /* 0x0000003c0d0d7224 */ /* 0x000fc400078e02ff */
[----:B------:R-:W-:Y:S01]  /*1e70*/  IMAD.IADD R3, R16, 0x1, R3 ;  /* 0x0000000110037824 */ /* 0x000fe200078e0203 */
[----:B------:R-:W-:Y:S01]  /*1e80*/  SHF.L.U64.HI R64, R4, 0x7, R5 ;  /* 0x0000000704407819 */ /* 0x000fe20000010205 */
[----:B------:R-:W-:Y:S01]  /*1e90*/  IMAD.IADD R66, R66, 0x1, R31 ;  /* 0x0000000142427824 */ /* 0x000fe200078e021f */
[----:B------:R-:W-:Y:S01]  /*1ea0*/  SHF.L.U64.HI R62, R60, 0x7, R61 ;  /* 0x000000073c3e7819 */ /* 0x000fe2000001023d */
[----:B------:R-:W-:Y:S01]  /*1eb0*/  IMAD R15, R155, R61, R0 ;  /* 0x0000003d9b0f7224 */ /* 0x000fe200078e0200 */
[----:B------:R-:W-:Y:S01]  /*1ec0*/  ISETP.NE.AND P6, PT, R35, 0x1, PT ;  /* 0x000000012300780c */ /* 0x000fe20003fc5270 */
[----:B------:R-:W-:Y:S01]  /*1ed0*/  IMAD.WIDE.U32 R20, R24, R4, R8 ;  /* 0x0000000418147225 */ /* 0x000fe200078e0008 */
[----:B------:R-:W-:-:S03]  /*1ee0*/  SHF.R.S32.HI R0, RZ, 0x1f, R3 ;  /* 0x0000001fff007819 */ /* 0x000fc60000011403 */
[----:B------:R-:W-:-:S04]  /*1ef0*/  IMAD.WIDE.U32 R30, R24, R4, R10 ;  /* 0x00000004181e7225 */ /* 0x000fc800078e000a */
[----:B------:R-:W-:Y:S02]  /*1f00*/  IMAD.SHL.U32 R63, R4, 0x80, RZ ;  /* 0x00000080043f7824 */ /* 0x000fe400078e00ff */
[----:B------:R-:W-:Y:S01]  /*1f10*/  IMAD R13, R24, R61, R13 ;  /* 0x0000003d180d7224 */ /* 0x000fe200078e020d */
[----:B------:R-:W-:Y:S01]  /*1f20*/  LEA.HI R0, R0, R3, RZ, 0x3 ;  /* 0x0000000300007211 */ /* 0x000fe200078f18ff */
[----:B------:R-:W-:Y:S05]  /*1f30*/  @!P6 WARPSYNC.ALL ;  /* 0x000000000000e948 */ /* 0x000fea0003800000 */
[----:B------:R-:W-:Y:S01]  /*1f40*/  SHF.R.S32.HI R52, RZ, 0x3, R0 ;  /* 0x00000003ff347819 */ /* 0x000fe20000011400 */
[----:B------:R-:W-:Y:S01]  /*1f50*/  IMAD.WIDE.U32 R48, R155, R60, R152 ;  /* 0x0000003c9b307225 */ /* 0x000fe200078e0098 */
[----:B------:R-:W-:Y:S01]  /*1f60*/  LOP3.LUT R10, R0, 0xfffffff8, RZ, 0xc0, !PT ;  /* 0xfffffff8000a7812 */ /* 0x000fe200078ec0ff */
[----:B------:R-:W-:-:S02]  /*1f70*/  ULDC UR4, c[0x0][0x2f4] ;  /* 0x0000bd0000047ab9 */ /* 0x000fc40000000800 */
[----:B------:R-:W-:Y:S01]  /*1f80*/  IMAD.WIDE.U32 R6, R155, R60, R16 ;  /* 0x0000003c9b067225 */ /* 0x000fe200078e0010 */
[----:B------:R-:W-:-:S03]  /*1f90*/  LOP3.LUT R19, R19, 0xfffffffd, RZ, 0xc0, !PT ;  /* 0xfffffffd13137812 */ /* 0x000fc600078ec0ff */
[----:B------:R-:W-:Y:S02]  /*1fa0*/  IMAD.IADD R49, R49, 0x1, R15 ;  /* 0x0000000131317824 */ /* 0x000fe400078e020f */
[----:B------:R-:W-:Y:S02]  /*1fb0*/  IMAD.IADD R7, R15, 0x1, R7 ;  /* 0x000000010f077824 */ /* 0x000fe400078e0207 */
[C---:B------:R-:W-:Y:S02]  /*1fc0*/  IMAD R55, R24.reuse, R5, R12 ;  /* 0x0000000518377224 */ /* 0x040fe400078e020c */
[----:B------:R-:W-:-:S04]  /*1fd0*/  IMAD.WIDE.U32 R48, R24, R60, R48 ;  /* 0x0000003c18307225 */ /* 0x000fc800078e0030 */
[----:B------:R-:W-:Y:S01]  /*1fe0*/  IMAD.WIDE.U32 R50, R24, R60, R6 ;  /* 0x0000003c18327225 */ /* 0x000fe200078e0006 */
[----:B------:R-:W-:Y:S02]  /*1ff0*/  SHF.L.U32 R58, R33, 0x1, RZ ;  /* 0x00000001213a7819 */ /* 0x000fe400000006ff */
[----:B------:R-:W-:Y:S01]  /*2000*/  ISETP.GE.AND P2, PT, R18, UR4, PT ;  /* 0x0000000412007c0c */ /* 0x000fe2000bf46270 */
[----:B------:R-:W-:Y:S01]  /*2010*/  IMAD.IADD R56, R21, 0x1, R55 ;  /* 0x0000000115387824 */ /* 0x000fe200078e0237 */
[----:B------:R-:W-:Y:S01]  /*2020*/  SHF.R.S32.HI R8, RZ, 0x1f, R10 ;  /* 0x0000001fff087819 */ /* 0x000fe2000001140a */
[----:B------:R-:W-:Y:S02]  /*2030*/  IMAD.SHL.U32 R60, R60, 0x80, RZ ;  /* 0x000000803c3c7824 */ /* 0x000fe400078e00ff */
[----:B------:R-:W-:Y:S02]  /*2040*/  VIADD R76, R35, 0x8 ;  /* 0x00000008234c7836 */ /* 0x000fe40000000000 */
[----:B------:R-:W-:-:S02]  /*2050*/  IMAD.IADD R55, R55, 0x1, R31 ;  /* 0x0000000137377824 */ /* 0x000fc400078e021f */
[----:B------:R-:W-:Y:S02]  /*2060*/  IMAD.IADD R54, R49, 0x1, R13 ;  /* 0x0000000131367824 */ /* 0x000fe400078e020d */
[----:B------:R-:W-:Y:S02]  /*2070*/  IMAD.IADD R53, R13, 0x1, R51 ;  /* 0x000000010d357824 */ /* 0x000fe400078e0233 */
[C---:B--2---:R-:W-:Y:S01]  /*2080*/  IMAD.SHL.U32 R65, R36.reuse, 0x40, RZ ;  /* 0x0000004024417824 */ /* 0x044fe200078e00ff */
[----:B------:R-:W-:Y:S01]  /*2090*/  @!P6 BAR.SYNC.DEFER_BLOCKING 0x9, 0x100 ;  /* 0x024400000000eb1d */ /* 0x000fe20000010000 */
[----:B------:R-:W-:Y:S01]  /*20a0*/  LOP3.LUT P1, RZ, R36, 0x4, RZ, 0xc0, !PT ;  /* 0x0000000424ff7812 */ /* 0x000fe2000782c0ff */
[----:B------:R-:W-:-:S05]  /*20b0*/  VIADD R36, R34, 0xffffff80 ;  /* 0xffffff8022247836 */ /* 0x000fca0000000000 */
[----:B------:R-:W-:-:S04]  /*20c0*/  SHF.R.S32.HI R34, RZ, 0x1f, R36 ;  /* 0x0000001fff227819 */ /* 0x000fc80000011424 */
[----:B------:R-:W-:-:S04]  /*20d0*/  LEA.HI R34, R34, R36, RZ, 0x2 ;  /* 0x0000002422227211 */ /* 0x000fc800078f10ff */
[----:B------:R-:W-:Y:S02]  /*20e0*/  LOP3.LUT R34, R34, 0xfffffffc, RZ, 0xc0, !PT ;  /* 0xfffffffc22227812 */ /* 0x000fe400078ec0ff */
[----:B------:R-:W-:-:S03]  /*20f0*/  LOP3.LUT R65, R65, 0x1c0, RZ, 0xc0, !PT ;  /* 0x000001c041417812 */ /* 0x000fc600078ec0ff */
[----:B------:R-:W-:Y:S01]  /*2100*/  IMAD.IADD R34, R36, 0x1, -R34 ;  /* 0x0000000124227824 */ /* 0x000fe200078e0a22 */
[----:B------:R-:W-:-:S03]  /*2110*/  SHF.R.S32.HI R32, RZ, 0x1f, R36 ;  /* 0x0000001fff207819 */ /* 0x000fc60000011424 */
[----:B------:R-:W-:Y:S02]  /*2120*/  IMAD R59, R34, 0x60, R155 ;  /* 0x00000060223b7824 */ /* 0x000fe400078e029b */
[----:B------:R-:W-:Y:S01]  /*2130*/  VIADD R34, R155, 0x60 ;  /* 0x000000609b227836 */ /* 0x000fe20000000000 */
[----:B------:R-:W-:Y:S02]  /*2140*/  SHF.R.U32.HI R61, RZ, 0x3, R65 ;  /* 0x00000003ff3d7819 */ /* 0x000fe40000011641 */
[----:B------:R-:W-:Y:S02]  /*2150*/  LOP3.LUT R4, R65, 0x18, R16, 0xf8, !PT ;  /* 0x0000001841047812 */ /* 0x000fe400078ef810 */
[----:B------:R-:W-:Y:S01]  /*2160*/  LEA.HI R32, R32, R36, RZ, 0x5 ;  /* 0x0000002420207211 */ /* 0x000fe200078f28ff */
[----:B------:R-:W-:Y:S01]  /*2170*/  IMAD.SHL.U32 R34, R34, 0x40, RZ ;  /* 0x0000004022227824 */ /* 0x000fe200078e00ff */
[----:B------:R-:W-:Y:S02]  /*2180*/  LOP3.LUT R4, R4, R61, RZ, 0x3c, !PT ;  /* 0x0000003d04047212 */ /* 0x000fe400078e3cff */
[----:B------:R-:W-:-:S02]  /*2190*/  SHF.R.S32.HI R32, RZ, 0x5, R32 ;  /* 0x00000005ff207819 */ /* 0x000fc40000011420 */
[----:B------:R-:W-:-:S03]  /*21a0*/  LOP3.LUT R34, R34, 0x1c0, RZ, 0xc0, !PT ;  /* 0x000001c022227812 */ /* 0x000fc600078ec0ff */
[----:B------:R-:W-:Y:S01]  /*21b0*/  IMAD R57, R32, 0x200, R4 ;  /* 0x0000020020397824 */ /* 0x000fe200078e0204 */
[--C-:B------:R-:W-:Y:S02]  /*21c0*/  LOP3.LUT R4, R65, 0x38, R0.reuse, 0xf8, !PT ;  /* 0x0000003841047812 */ /* 0x100fe400078ef800 */
[----:B------:R-:W-:Y:S01]  /*21d0*/  LOP3.LUT R0, R34, 0x38, R0, 0xf8, !PT ;  /* 0x0000003822007812 */ /* 0x000fe200078ef800 */
[----:B------:R-:W-:-:S04]  /*21e0*/  VIADD R34, R155, 0x60 ;  /* 0x000000609b227836 */ /* 0x000fc80000000000 */
[----:B------:R-:W-:-:S05]  /*21f0*/  IMAD.SHL.U32 R34, R34, 0x40, RZ ;  /* 0x0000004022227824 */ /* 0x000fca00078e00ff */
[----:B------:R-:W-:-:S04]  /*2200*/  LOP3.LUT R34, R34, 0x1c0, RZ, 0xc0, !PT ;  /* 0x000001c022227812 */ /* 0x000fc800078ec0ff */
[----:B------:R-:W-:Y:S02]  /*2210*/  SHF.R.U32.HI R34, RZ, 0x3, R34 ;  /* 0x00000003ff227819 */ /* 0x000fe40000011622 */
[----:B------:R-:W-:Y:S02]  /*2220*/  LOP3.LUT R3, R4, R61, RZ, 0x3c, !PT ;  /* 0x0000003d04037212 */ /* 0x000fe400078e3cff */
[----:B------:R-:W-:Y:S02]  /*2230*/  LOP3.LUT R0, R0, R34, RZ, 0x3c, !PT ;  /* 0x0000002200007212 */ /* 0x000fe400078e3cff */
[----:B------:R-:W-:Y:S01]  /*2240*/  @P1 LOP3.LUT R19, R19, 0x2, RZ, 0xfc, !PT ;  /* 0x0000000213131812 */ /* 0x000fe200078efcff */
[----:B------:R-:W-:Y:S01]  /*2250*/  IMAD R3, R32, 0x200, R3 ;  /* 0x0000020020037824 */ /* 0x000fe200078e0203 */
[----:B------:R-:W-:Y:S01]  /*2260*/  ISETP.GE.AND P1, PT, R16, UR4, PT ;  /* 0x0000000410007c0c */ /* 0x000fe2000bf26270 */
[----:B---3--:R-:W-:Y:S01]  /*2270*/  IMAD.IADD R0, R14, 0x1, R0 ;  /* 0x000000010e007824 */ /* 0x008fe200078e0200 */
[----:B------:R-:W-:-:S11]  /*2280*/  SHF.R.S32.HI R9, RZ, 0x1f, R67 ;  /* 0x0000001fff097819 */ /* 0x000fd60000011443 */
.L_x_15516:
        /* <DEDUP_REMOVED lines=33> */
[----:B------:R-:W-:Y:S01]  /*24a0*/  @P3 LOP3.LUT R19, R19, 0x1, RZ, 0xfc, !PT ;  /* 0x0000000113133812 */ /* 0x000fe200078efcff */
[----:B------:R-:W-:Y:S01]  /*24b0*/  IMAD R70, R7, 0x2, R26 ;  /* 0x0000000207467824 */ /* 0x000fe200078e021a */
[----:B------:R-:W-:Y:S02]  /*24c0*/  ISETP.GE.AND P3, PT, R78, 0x1, PT ;  /* 0x000000014e00780c */ /* 0x000fe40003f66270 */
[----:B--2---:R-:W-:-:S13]  /*24d0*/  LOP3.LUT P5, RZ, R15, 0x4, RZ, 0xc0, !PT ;  /* 0x000000040fff7812 */ /* 0x004fda00078ac0ff */
[----:B------:R-:W-:-:S05]  /*24e0*/  @P5 VIADD R69, R7, 0xffffffe0 ;  /* 0xffffffe007455836 */ /* 0x000fca0000000000 */
[----:B------:R-:W-:Y:S01]  /*24f0*/  LEA R69, R69, R26, 0x1 ;  /* 0x0000001a45457211 */ /* 0x000fe200078e08ff */
        /* <DEDUP_REMOVED lines=30> */
[----:B------:R-:W-:Y:S02]  /*26e0*/  IMAD.IADD R77, R15, 0x1, R7 ;  /* 0x000000010f4d7824 */ /* 0x000fe400078e0207 */
[----:B------:R-:W-:-:S06]  /*26f0*/  IMAD.IADD R11, R13, 0x1, R5 ;  /* 0x000000010d0b7824 */ /* 0x000fcc00078e0205 */
[----:B------:R-:W-:Y:S05]  /*2700*/  @!P3 BRA `(.L_x_15463) ;  /* 0x00000014006cb947 */ /* 0x000fea0003800000 */
[----:B------:R0:W5:Y:S01]  /*2710*/  LDL R80, [R1+0x8] ;  /* 0x0000080001507983 */ /* 0x0001620000100800 */
        /* <DEDUP_REMOVED lines=31> */
.L_x_15465:
[----:B------:R-:W-:Y:S05]  /*2910*/  BSYNC B1 ;  /* 0x0000000000017941 */ /* 0x000fea0003800000 */
.L_x_15464:
        /* <DEDUP_REMOVED lines=34> */
.L_x_15467:
[----:B------:R-:W-:Y:S05]  /*2b40*/  BSYNC B1 ;  /* 0x0000000000017941 */ /* 0x000fea0003800000 */
.L_x_15466:
[----:B------:R-:W2:Y:S01]  /*2b50*/  LDL R11, [R1] ;  /* 0x00000000010b7983 */ /* 0x000ea20000100800 */
        /* <DEDUP_REMOVED lines=26> */
[----:B------:R-:W-:Y:S02]  /*2d00*/  PRMT R86, R4, 0x7610, R86 ;  /* 0x0000761004567816 */ /* 0x000fe40000000056 */
[----:B------:R-:W-:Y:S02]  /*2d10*/  PRMT R87, R5, 0x7610, R87 ;  /* 0x0000761005577816 */ /* 0x000fe40000000057 */
[----:B------:R-:W-:Y:S02]  /*2d20*/  PRMT R90, R6, 0x7610, R90 ;  /* 0x00007610065a7816 */ /* 0x000fe4000000005a */
[----:B------:R-:W-:Y:S02]  /*2d30*/  PRMT R91, R7, 0x7610, R91 ;  /* 0x00007610075b7816 */ /* 0x000fe4000000005b */
[----:B--2---:R-:W-:-:S13]  /*2d40*/  ISETP.NE.AND P5, PT, R11, 0x3, PT ;  /* 0x000000030b00780c */ /* 0x004fda0003fa5270 */
[----:B------:R-:W-:Y:S05]  /*2d50*/  @!P5 BRA `(.L_x_15468) ;  /* 0x000000000004d947 */ /* 0x000fea0003800000 */
[----:B------:R-:W-:Y:S01]  /*2d60*/  BPT.TRAP 0x1 ;  /* 0x000000040000795c */ /* 0x000fe20000300000 */
.L_x_15468:
[----:B------:R-:W2:Y:S01]  /*2d70*/  LDL R4, [R1+0x4] ;  /* 0x0000040001047983 */ /* 0x000ea20000100800 */
[----:B------:R-:W-:Y:S01]  /*2d80*/  IMAD R68, R22, 0x8, R2 ;  /* 0x0000000816447824 */ /* 0x000fe200078e0202 */
[----:B------:R-:W-:Y:S01]  /*2d90*/  BSSY B1, `(.L_x_15469) ;  /* 0x0000004000017945 */ /* 0x000fe20003800000 */
[----:B--2---:R-:W-:-:S04]  /*2da0*/  SHF.L.U32 R77, R4, 0x1f, RZ ;  /* 0x0000001f044d7819 */ /* 0x004fc800000006ff */
[----:B------:R-:W0:Y:S02]  /*2db0*/  SYNCS.PHASECHK.TRANS64.TRYWAIT P6, [R68+URZ+0x16890], R77 ;  /* 0x0168904d440075a7 */ /* 0x000e2400080c017f */
[----:B0-----:R-:W-:Y:S05]  /*2dc0*/  @!P6 BRA `(.L_x_15470) ;  /* 0x0000017800d0e947 */ /* 0x001fea0003800000 */
.L_x_15724:
[----:B------:R-:W-:Y:S05]  /*2dd0*/  BSYNC B1 ;  /* 0x0000000000017941 */ /* 0x000fea0003800000 */
.L_x_15469:
[----:B------:R-:W-:-:S03]  /*2de0*/  UMOV UR4, 0xffffffff ;  /* 0xffffffff00047882 */ /* 0x000fc60000000000 */
[----:B------:R-:W-:Y:S05]  /*2df0*/  BRA.DIV UR4, `(.L_x_15471) ;  /* 0x0000017a04d87947 */ /* 0x000fea000b800000 */
[----:B------:R1:W2:Y:S04]  /*2e00*/  SHFL.IDX PT, R79, R85, RZ, 0x1c1f ;  /* 0x001c1fff554f7589 */ /* 0x0002a800000e0000 */
[----:B------:R1:W3:Y:S02]  /*2e10*/  SHFL.IDX PT, R14, R84, RZ, 0x1c1f ;  /* 0x001c1fff540e7589 */ /* 0x0002e400000e0000 */
.L_x_15728:
        /* <DEDUP_REMOVED lines=12> */
[----:B------:R-:W-:Y:S02]  /*2ee0*/  SHF.R.U64 R44, R44, 0x10, R45 ;  /* 0x000000102c2c7819 */ /* 0x000fe4000000122d */
[----:B------:R-:W-:Y:S02]  /*2ef0*/  PRMT R97, R98, 0x5410, R97 ;  /* 0x0000541062617816 */ /* 0x000fe40000000061 */
[----:B------:R-:W-:Y:S02]  /*2f00*/  SHF.R.U32.HI R100, RZ, 0x10, R47 ;  /* 0x00000010ff647819 */ /* 0x000fe4000001162f */
        /* <DEDUP_REMOVED lines=18> */
[C---:B------:R-:W-:Y:S02]  /*3030*/  IMAD.U32 R5, R4.reuse, 0x10000, RZ ;  /* 0x0001000004057824 */ /* 0x040fe400078e00ff */
[----:B------:R-:W-:Y:S01]  /*3040*/  FFMA.FTZ R7, R7, R99, R44 ;  /* 0x0000006307077223 */ /* 0x000fe2000001002c */
[----:B------:R-:W-:Y:S01]  /*3050*/  LOP3.LUT R4, R4, 0xffff0000, RZ, 0xc0, !PT ;  /* 0xffff000004047812 */ /* 0x000fe200078ec0ff */
[-C--:B------:R-:W-:Y:S01]  /*3060*/  FMUL.FTZ R44, R45, R98.reuse ;  /* 0x000000622d2c7220 */ /* 0x080fe20000410000 */
[----:B------:R-:W-:Y:S01]  /*3070*/  LOP3.LUT R100, R100, 0xffff0000, RZ, 0xc0, !PT ;  /* 0xffff000064647812 */ /* 0x000fe200078ec0ff */
[----:B------:R-:W-:Y:S01]  /*3080*/  IMAD.U32 R46, R46, 0x10000, RZ ;  /* 0x000100002e2e7824 */ /* 0x000fe200078e00ff */
[----:B------:R-:W-:Y:S01]  /*3090*/  LOP3.LUT R96, R96, 0xffff0000, RZ, 0xc0, !PT ;  /* 0xffff000060607812 */ /* 0x000fe200078ec0ff */
[C---:B------:R-:W-:Y:S01]  /*30a0*/  FFMA.FTZ R106, R15.reuse, R98, -R106 ;  /* 0x000000620f6a7223 */ /* 0x040fe2000001086a */
[----:B------:R-:W-:Y:S01]  /*30b0*/  FFMA.FTZ R15, R15, R102, R44 ;  /* 0x000000660f0f7223 */ /* 0x000fe2000001002c */
[C---:B------:R-:W-:Y:S01]  /*30c0*/  FMUL.FTZ R45, R11.reuse, R100 ;  /* 0x000000640b2d7220 */ /* 0x040fe20000410000 */
[CC--:B------:R-:W-:Y:S01]  /*30d0*/  FMUL.FTZ R44, R4.reuse, R97.reuse ;  /* 0x00000061042c7220 */ /* 0x0c0fe20000410000 */
[----:B------:R-:W-:Y:S01]  /*30e0*/  FMUL.FTZ R11, R11, R96 ;  /* 0x000000600b0b7220 */ /* 0x000fe20000410000 */
[----:B------:R-:W-:Y:S01]  /*30f0*/  FMUL.FTZ R4, R4, R46 ;  /* 0x0000002e04047220 */ /* 0x000fe20000410000 */
[C---:B------:R-:W-:Y:S01]  /*3100*/  FFMA.FTZ R45, R6.reuse, R96, -R45 ;  /* 0x00000060062d7223 */ /* 0x040fe2000001082d */
[C---:B------:R-:W-:Y:S01]  /*3110*/  FFMA.FTZ R44, R5.reuse, R46, -R44 ;  /* 0x0000002e052c7223 */ /* 0x040fe2000001082c */
[----:B------:R-:W-:Y:S01]  /*3120*/  FFMA.FTZ R6, R6, R100, R11 ;  /* 0x0000006406067223 */ /* 0x000fe2000001000b */
[----:B------:R-:W-:Y:S01]  /*3130*/  FFMA.FTZ R5, R5, R97, R4 ;  /* 0x0000006105057223 */ /* 0x000fe20000010004 */
[----:B------:R-:W-:-:S03]  /*3140*/  F2FP.BF16.F32.PACK_AB R104, R7, R104 ;  /* 0x000000680768723e */ /* 0x000fc600000010ff */
[----:B------:R-:W-:Y:S02]  /*3150*/  F2FP.BF16.F32.PACK_AB R7, R6, R45 ;  /* 0x0000002d0607723e */ /* 0x000fe400000010ff */
[----:B------:R-:W-:Y:S01]  /*3160*/  F2FP.BF16.F32.PACK_AB R4, R5, R44 ;  /* 0x0000002c0504723e */ /* 0x000fe200000010ff */
[----:B------:R-:W-:Y:S01]  /*3170*/  IMAD.MOV.U32 R5, RZ, RZ, R104 ;  /* 0x000000ffff057224 */ /* 0x000fe200078e0068 */
[----:B------:R-:W-:-:S07]  /*3180*/  F2FP.BF16.F32.PACK_AB R6, R15, R106 ;  /* 0x0000006a0f06723e */ /* 0x000fce00000010ff */
.L_x_15477:
[----:B------:R-:W-:Y:S05]  /*3190*/  BSYNC B3 ;  /* 0x0000000000037941 */ /* 0x000fea0003800000 */
.L_x_15476:
[----:B0-----:R4:W-:Y:S02]  /*31a0*/  ST.E.128 desc[UR40][R12.64], R4 ;  /* 0x000000040c007985 */ /* 0x0019e4000c101d28 */
.L_x_15475:
[----:B------:R-:W-:Y:S05]  /*31b0*/  BSYNC B2 ;  /* 0x0000000000027941 */ /* 0x000fea0003800000 */
.L_x_15474:
[----:B------:R-:W-:Y:S05]  /*31c0*/  @P2 BRA `(.L_x_15473) ;  /* 0x0000000000dc2947 */ /* 0x000fea0003800000 */
[----:B------:R-:W5:Y:S01]  /*31d0*/  LDL R11, [R1+0x8] ;  /* 0x00000800010b7983 */ /* 0x000f620000100800 */
[C---:B---34-:R-:W-:Y:S01]  /*31e0*/  LEA R12, P3, R18.reuse, R14, 0x1 ;  /* 0x0000000e120c7211 */ /* 0x058fe200078608ff */
[----:B------:R-:W-:Y:S02]  /*31f0*/  BSSY B2, `(.L_x_15478) ;  /* 0x0000033000027945 */ /* 0x000fe40003800000 */
[----:B------:R3:W4:Y:S01]  /*3200*/  LDS.128 R4, [R69+0xe000] ;  /* 0x00e0000045047984 */ /* 0x0007220000000c00 */
[----:B--2---:R-:W-:Y:S02]  /*3210*/  LEA.HI.X R13, R18, R79, R157, 0x1, P3 ;  /* 0x0000004f120d7211 */ /* 0x004fe400018f0c9d */
[----:B-----5:R-:W-:-:S13]  /*3220*/  ISETP.GE.AND P3, PT, R11, R78, PT ;  /* 0x0000004e0b00720c */ /* 0x020fda0003f66270 */
[----:B---34-:R-:W-:Y:S05]  /*3230*/  @P3 BRA `(.L_x_15479) ;  /* 0x0000000000b83947 */ /* 0x018fea0003800000 */
[----:B------:R-:W-:Y:S01]  /*3240*/  SHF.R.U64 R44, R40, 0x10, R41 ;  /* 0x00000010282c7819 */ /* 0x000fe20000001229 */
[----:B------:R-:W-:Y:S01]  /*3250*/  IMAD.U32 R15, R7, 0x10000, RZ ;  /* 0x00010000070f7824 */ /* 0x000fe200078e00ff */
[--C-:B------:R-:W-:Y:S01]  /*3260*/  SHF.R.U64 R42, R42, 0x10, R43.reuse ;  /* 0x000000102a2a7819 */ /* 0x100fe2000000122b */
        /* <DEDUP_REMOVED lines=11> */
[C---:B------:R-:W-:Y:S01]  /*3320*/  LOP3.LUT R43, R93.reuse, 0xffff0000, RZ, 0xc0, !PT ;  /* 0xffff00005d2b7812 */ /* 0x040fe200078ec0ff */
[----:B------:R-:W-:Y:S01]  /*3330*/  IMAD.U32 R93, R93, 0x10000, RZ ;  /* 0x000100005d5d7824 */ /* 0x000fe200078e00ff */
[C---:B------:R-:W-:Y:S01]  /*3340*/  LOP3.LUT R41, R95.reuse, 0xffff0000, RZ, 0xc0, !PT ;  /* 0xffff00005f297812 */ /* 0x040fe200078ec0ff */
        /* <DEDUP_REMOVED lines=8> */
[-C--:B------:R-:W-:Y:S01]  /*33d0*/  FMUL.FTZ R14, R14, R42.reuse ;  /* 0x0000002a0e0e7220 */ /* 0x080fe20000410000 */
[----:B------:R-:W-:Y:S01]  /*33e0*/  LOP3.LUT R92, R92, 0xffff0000, RZ, 0xc0, !PT ;  /* 0xffff00005c5c7812 */ /* 0x000fe200078ec0ff */
[----:B------:R-:W-:Y:S01]  /*33f0*/  FFMA.FTZ R45, R6, R41, -R45 ;  /* 0x00000029062d7223 */ /* 0x000fe2000001082d */
[----:B------:R-:W-:Y:S01]  /*3400*/  LOP3.LUT R94, R94, 0xffff0000, RZ, 0xc0, !PT ;  /* 0xffff00005e5e7812 */ /* 0x000fe200078ec0ff */
[----:B------:R-:W-:Y:S01]  /*3410*/  FFMA.FTZ R46, R6, R43, R46 ;  /* 0x0000002b062e7223 */ /* 0x000fe2000001002e */
[C---:B------:R-:W-:Y:S01]  /*3420*/  FFMA.FTZ R96, R11.reuse, R42, -R96 ;  /* 0x0000002a0b607223 */ /* 0x040fe20000010860 */
[C---:B------:R-:W-:Y:S01]  /*3430*/  FMUL.FTZ R6, R4.reuse, R93 ;  /* 0x0000005d04067220 */ /* 0x040fe20000410000 */
[----:B------:R-:W-:Y:S01]  /*3440*/  FFMA.FTZ R11, R11, R44, R14 ;  /* 0x0000002c0b0b7223 */ /* 0x000fe2000001000e */
        /* <DEDUP_REMOVED lines=13> */
.L_x_15479:
[----:B------:R-:W-:Y:S05]  /*3520*/  BSYNC B2 ;  /* 0x0000000000027941 */ /* 0x000fea0003800000 */
.L_x_15478:
[----:B------:R2:W-:Y:S02]  /*3530*/  ST.E.128 desc[UR40][R12.64], R4 ;  /* 0x000000040c007985 */ /* 0x0005e4000c101d28 */
.L_x_15473:
[----:B------:R-:W-:Y:S05]  /*3540*/  BSYNC B1 ;  /* 0x0000000000017941 */ /* 0x000fea0003800000 */
.L_x_15472:
[----:B------:R-:W-:-:S03]  /*3550*/  UMOV UR4, 0xffffffff ;  /* 0xffffffff00047882 */ /* 0x000fc60000000000 */
[----:B------:R-:W-:Y:S05]  /*3560*/  BRA.DIV UR4, `(.L_x_15480) ;  /* 0x0000017604447947 */ /* 0x000fea000b800000 */
[----:B-1----:R-:W1:Y:S04]  /*3570*/  SHFL.IDX PT, R85, R85, 0x1, 0x1c1f ;  /* 0x003c1f0055557f89 */ /* 0x002e6800000e0000 */
[----:B---3--:R3:W0:Y:S02]  /*3580*/  SHFL.IDX PT, R14, R84, 0x1, 0x1c1f ;  /* 0x003c1f00540e7f89 */ /* 0x00862400000e0000 */
.L_x_15732:
        /* <DEDUP_REMOVED lines=9> */
[----:B------:R-:W-:Y:S01]  /*3620*/  SHF.R.U64 R43, R36, 0x10, R37 ;  /* 0x00000010242b7819 */ /* 0x000fe20000001225 */
[----:B----4-:R-:W-:Y:S01]  /*3630*/  IMAD.U32 R36, R7, 0x10000, RZ ;  /* 0x0001000007247824 */ /* 0x010fe200078e00ff */
[--C-:B------:R-:W-:Y:S02]  /*3640*/  SHF.R.U64 R41, R38, 0x10, R39.reuse ;  /* 0x0000001026297819 */ /* 0x100fe40000001227 */
[----:B------:R-:W-:Y:S02]  /*3650*/  SHF.R.U32.HI R38, RZ, 0x10, R39 ;  /* 0x00000010ff267819 */ /* 0x000fe40000011627 */
[----:B------:R-:W-:Y:S02]  /*3660*/  SHF.R.U32.HI R40, RZ, 0x10, R37 ;  /* 0x00000010ff287819 */ /* 0x000fe40000011625 */
[----:B------:R-:W-:Y:S02]  /*3670*/  PRMT R88, R88, 0x5410, R43 ;  /* 0x0000541058587816 */ /* 0x000fe4000000002b */
[----:B------:R-:W-:-:S02]  /*3680*/  PRMT R90, R90, 0x5410, R41 ;  /* 0x000054105a5a7816 */ /* 0x000fc40000000029 */
[----:B------:R-:W-:Y:S02]  /*3690*/  LOP3.LUT R37, R7, 0xffff0000, RZ, 0xc0, !PT ;  /* 0xffff000007257812 */ /* 0x000fe400078ec0ff */
[----:B------:R-:W-:Y:S02]  /*36a0*/  PRMT R91, R91, 0x5410, R38 ;  /* 0x000054105b5b7816 */ /* 0x000fe40000000026 */
[----:B------:R-:W-:Y:S02]  /*36b0*/  PRMT R89, R89, 0x5410, R40 ;  /* 0x0000541059597816 */ /* 0x000fe40000000028 */
[----:B------:R-:W-:Y:S01]  /*36c0*/  LOP3.LUT R7, R5, 0xffff0000, RZ, 0xc0, !PT ;  /* 0xffff000005077812 */ /* 0x000fe200078ec0ff */
[----:B------:R-:W-:Y:S01]  /*36d0*/  IMAD.U32 R42, R91, 0x10000, RZ ;  /* 0x000100005b2a7824 */ /* 0x000fe200078e00ff */
[----:B------:R-:W-:Y:S01]  /*36e0*/  LOP3.LUT R39, R90, 0xffff0000, RZ, 0xc0, !PT ;  /* 0xffff00005a277812 */ /* 0x000fe200078ec0ff */
[----:B------:R-:W-:Y:S01]  /*36f0*/  IMAD.U32 R40, R89, 0x10000, RZ ;  /* 0x0001000059287824 */ /* 0x000fe200078e00ff */
[----:B------:R-:W-:Y:S01]  /*3700*/  LOP3.LUT R38, R88, 0xffff0000, RZ, 0xc0, !PT ;  /* 0xffff000058267812 */ /* 0x000fe200078ec0ff */
[----:B------:R-:W-:Y:S01]  /*3710*/  IMAD.U32 R90, R90, 0x10000, RZ ;  /* 0x000100005a5a7824 */ /* 0x000fe200078e00ff */
[C---:B------:R-:W-:Y:S01]  /*3720*/  SHF.L.U32 R11, R6.reuse, 0x10, RZ ;  /* 0x00000010060b7819 */ /* 0x040fe200000006ff */
[----:B------:R-:W-:Y:S01]  /*3730*/  FMUL.FTZ R41, R7, R39 ;  /* 0x0000002707297220 */ /* 0x000fe20000410000 */
[----:B------:R-:W-:Y:S01]  /*3740*/  LOP3.LUT R15, R6, 0xffff0000, RZ, 0xc0, !PT ;  /* 0xffff0000060f7812 */ /* 0x000fe200078ec0ff */
[----:B------:R-:W-:-:S02]  /*3750*/  IMAD.U32 R6, R5, 0x10000, RZ ;  /* 0x0001000005067824 */ /* 0x000fc400078e00ff */
[----:B------:R-:W-:Y:S01]  /*3760*/  FMUL.FTZ R44, R7, R38 ;  /* 0x00000026072c7220 */ /* 0x000fe20000410000 */
[----:B------:R-:W-:Y:S01]  /*3770*/  LOP3.LUT R91, R91, 0xffff0000, RZ, 0xc0, !PT ;  /* 0xffff00005b5b7812 */ /* 0x000fe200078ec0ff */
[----:B------:R-:W-:Y:S01]  /*3780*/  IMAD.U32 R5, R4, 0x10000, RZ ;  /* 0x0001000004057824 */ /* 0x000fe200078e00ff */
[----:B------:R-:W-:Y:S01]  /*3790*/  LOP3.LUT R89, R89, 0xffff0000, RZ, 0xc0, !PT ;  /* 0xffff000059597812 */ /* 0x000fe200078ec0ff */
[C---:B------:R-:W-:Y:S01]  /*37a0*/  FMUL.FTZ R46, R15.reuse, R42 ;  /* 0x0000002a0f2e7220 */ /* 0x040fe20000410000 */
[C---:B------:R-:W-:Y:S01]  /*37b0*/  FFMA.FTZ R41, R6.reuse, R38, -R41 ;  /* 0x0000002606297223 */ /* 0x040fe20000010829 */
[----:B------:R-:W-:Y:S01]  /*37c0*/  FFMA.FTZ R44, R6, R39, R44 ;  /* 0x00000027062c7223 */ /* 0x000fe2000001002c */
[----:B------:R-:W-:Y:S01]  /*37d0*/  LOP3.LUT R4, R4, 0xffff0000, RZ, 0xc0, !PT ;  /* 0xffff000004047812 */ /* 0x000fe200078ec0ff */
[-C--:B------:R-:W-:Y:S01]  /*37e0*/  FMUL.FTZ R6, R15, R40.reuse ;  /* 0x000000280f067220 */ /* 0x080fe20000410000 */
[----:B------:R-:W-:Y:S02]  /*37f0*/  IMAD.U32 R88, R88, 0x10000, RZ ;  /* 0x0001000058587824 */ /* 0x000fe400078e00ff */
[C---:B------:R-:W-:Y:S01]  /*3800*/  FMUL.FTZ R15, R37.reuse, R91 ;  /* 0x0000005b250f7220 */ /* 0x040fe20000410000 */
[-C--:B------:R-:W-:Y:S01]  /*3810*/  FMUL.FTZ R38, R37, R89.reuse ;  /* 0x0000005925267220 */ /* 0x080fe20000410000 */
[C---:B------:R-:W-:Y:S01]  /*3820*/  FFMA.FTZ R46, R11.reuse, R40, -R46 ;  /* 0x000000280b2e7223 */ /* 0x040fe2000001082e */
        /* <DEDUP_REMOVED lines=13> */
.L_x_15485:
[----:B------:R-:W-:Y:S05]  /*3900*/  BSYNC B2 ;  /* 0x0000000000027941 */ /* 0x000fea0003800000 */
.L_x_15484:
[----:B----4-:R0:W-:Y:S02]  /*3910*/  ST.E.128 desc[UR40][R12.64], R4 ;  /* 0x000000040c007985 */ /* 0x0101e4000c101d28 */
.L_x_15483:
[----:B------:R-:W-:Y:S05]  /*3920*/  BSYNC B1 ;  /* 0x0000000000017941 */ /* 0x000fea0003800000 */
.L_x_15482:
[----:B------:R-:W-:Y:S05]  /*3930*/  @P2 BRA `(.L_x_15481) ;  /* 0x0000001c00782947 */ /* 0x000fea0003800000 */
[----:B------:R-:W5:Y:S01]  /*3940*/  LDL R11, [R1+0x8] ;  /* 0x00000800010b7983 */ /* 0x000f620000100800 */
[C---:B0-2-4-:R-:W-:Y:S01]  /*3950*/  LEA R12, P3, R18.reuse, R14, 0x1 ;  /* 0x0000000e120c7211 */ /* 0x055fe200078608ff */
[----:B------:R-:W-:Y:S02]  /*3960*/  BSSY B1, `(.L_x_15486) ;  /* 0x0000033000017945 */ /* 0x000fe40003800000 */
[----:B------:R0:W2:Y:S01]  /*3970*/  LDS.128 R4, [R69+0x11000] ;  /* 0x0110000045047984 */ /* 0x0000a20000000c00 */
[----:B-1----:R-:W-:Y:S02]  /*3980*/  LEA.HI.X R13, R18, R85, R157, 0x1, P3 ;  /* 0x00000055120d7211 */ /* 0x002fe400018f0c9d */
[----:B-----5:R-:W-:-:S13]  /*3990*/  ISETP.GE.AND P3, PT, R11, R78, PT ;  /* 0x0000004e0b00720c */ /* 0x020fda0003f66270 */
[----:B0-2---:R-:W-:Y:S05]  /*39a0*/  @P3 BRA `(.L_x_15487) ;  /* 0x0000000000b83947 */ /* 0x005fea0003800000 */
[--C-:B------:R-:W-:Y:S01]  /*39b0*/  SHF.R.U64 R37, R32, 0x10, R33.reuse ;  /* 0x0000001020257819 */ /* 0x100fe20000001221 */
[----:B------:R-:W-:Y:S01]  /*39c0*/  IMAD.U32 R11, R6, 0x10000, RZ ;  /* 0x00010000060b7824 */ /* 0x000fe200078e00ff */
        /* <DEDUP_REMOVED lines=44> */
.L_x_15487:
[----:B------:R-:W-:Y:S05]  /*3c90*/  BSYNC B1 ;  /* 0x0000000000017941 */ /* 0x000fea0003800000 */
.L_x_15486:
[----:B------:R0:W-:Y:S01]  /*3ca0*/  ST.E.128 desc[UR40][R12.64], R4 ;  /* 0x000000040c007985 */ /* 0x0001e2000c101d28 */
[----:B------:R-:W-:Y:S05]  /*3cb0*/  BRA `(.L_x_15481) ;  /* 0x0000001800987947 */ /* 0x000fea0003800000 */
.L_x_15463:
[C---:B------:R-:W-:Y:S01]  /*3cc0*/  ISETP.GE.AND P3, PT, R155.reuse, R75, PT ;  /* 0x0000004b9b00720c */ /* 0x040fe20003f66270 */
[----:B------:R-:W-:Y:S01]  /*3cd0*/  VIADD R40, R155, 0x60 ;  /* 0x000000609b287836 */ /* 0x000fe20000000000 */
[----:B------:R-:W-:Y:S02]  /*3ce0*/  CS2R R34, SRZ ;  /* 0x0000000000227805 */ /* 0x000fe4000001ff00 */
[----:B------:R-:W-:Y:S02]  /*3cf0*/  CS2R R32, SRZ ;  /* 0x0000000000207805 */ /* 0x000fe4000001ff00 */
[----:B------:R-:W-:-:S13]  /*3d00*/  ISETP.GE.OR P3, PT, R16, R78, P3 ;  /* 0x0000004e1000720c */ /* 0x000fda0001f66670 */
[----:B------:R-:W0:Y:S01]  /*3d10*/  @!P3 LDC.64 R36, c[0x0][0x3e8] ;  /* 0x0000fa00ff24bb82 */ /* 0x000e220000000a00 */
[----:B------:R-:W-:-:S05]  /*3d20*/  @!P3 IADD3 R6, P4, R30, R14, RZ ;  /* 0x0000000e1e06b210 */ /* 0x000fca0007f9e0ff */
[----:B------:R-:W-:Y:S01]  /*3d30*/  @!P3 IMAD.X R7, R77, 0x1, R55, P4 ;  /* 0x000000014d07b824 */ /* 0x000fe200020e0637 */
        /* <DEDUP_REMOVED lines=8> */
[----:B------:R-:W-:Y:S02]  /*3dc0*/  CS2R R4, SRZ ;  /* 0x0000000000047805 */ /* 0x000fe4000001ff00 */
[----:B------:R-:W-:Y:S01]  /*3dd0*/  ISETP.GE.AND P4, PT, R40, R75, PT ;  /* 0x0000004b2800720c */ /* 0x000fe20003f86270 */
[----:B------:R-:W-:Y:S01]  /*3de0*/  BSSY B1, `(.L_x_15488) ;  /* 0x000001e000017945 */ /* 0x000fe20003800000 */
[----:B------:R-:W-:Y:S01]  /*3df0*/  CS2R R42, SRZ ;  /* 0x00000000002a7805 */ /* 0x000fe2000001ff00 */
[----:B------:R0:W5:Y:S01]  /*3e00*/  @!P3 LDG.E.128 R32, desc[UR40][R38.64] ;  /* 0x000000282620b981 */ /* 0x000162000c1e1d00 */
[CC--:B------:R-:W-:Y:S02]  /*3e10*/  ISETP.GE.OR P4, PT, R16.reuse, R78.reuse, P4 ;  /* 0x0000004e1000720c */ /* 0x0c0fe40002786670 */
[----:B------:R-:W-:Y:S01]  /*3e20*/  CS2R R40, SRZ ;  /* 0x0000000000287805 */ /* 0x000fe2000001ff00 */
[----:B------:R1:W5:Y:S01]  /*3e30*/  @!P3 LDG.E.128 R4, desc[UR40][R36.64] ;  /* 0x000000282404b981 */ /* 0x000362000c1e1d00 */
[----:B------:R-:W-:-:S02]  /*3e40*/  ISETP.GE.AND P3, PT, R16, R78, PT ;  /* 0x0000004e1000720c */ /* 0x000fc40003f66270 */
[----:B0-----:R-:W-:Y:S02]  /*3e50*/  CS2R R38, SRZ ;  /* 0x0000000000267805 */ /* 0x001fe4000001ff00 */
[----:B-1----:R-:W-:-:S05]  /*3e60*/  CS2R R36, SRZ ;  /* 0x0000000000247805 */ /* 0x002fca000001ff00 */
[----:B------:R-:W-:Y:S05]  /*3e70*/  @P4 BRA `(.L_x_15489) ;  /* 0x0000000000504947 */ /* 0x000fea0003800000 */
[----:B------:R-:W0:Y:S01]  /*3e80*/  LDC.64 R36, c[0x0][0x3f8] ;  /* 0x0000fe00ff247b82 */ /* 0x000e220000000a00 */
[----:B------:R-:W-:Y:S01]  /*3e90*/  MOV R15, R77 ;  /* 0x0000004d000f7202 */ /* 0x000fe20000000f00 */
[----:B------:R-:W-:Y:S01]  /*3ea0*/  IMAD.MOV.U32 R13, RZ, RZ, R11 ;  /* 0x000000ffff0d7224 */ /* 0x000fe200078e000b */
[----:B------:R-:W-:Y:S01]  /*3eb0*/  ULDC.64 UR4, c[0x0][0x3e8] ;  /* 0x0000fa0000047ab9 */ /* 0x000fe20000000a00 */
        /* <DEDUP_REMOVED lines=16> */
.L_x_15489:
[----:B------:R-:W-:Y:S05]  /*3fc0*/  BSYNC B1 ;  /* 0x0000000000017941 */ /* 0x000fea0003800000 */
.L_x_15488:
[----:B------:R-:W2:Y:S01]  /*3fd0*/  LDL R15, [R1] ;  /* 0x00000000010f7983 */ /* 0x000ea20000100800 */
[----:B-----5:R-:W-:Y:S02]  /*3fe0*/  IMAD.MOV.U32 R11, RZ, RZ, R38 ;  /* 0x000000ffff0b7224 */ /* 0x020fe400078e0026 */
        /* <DEDUP_REMOVED lines=31> */
[----:B--2---:R-:W-:-:S13]  /*41e0*/  ISETP.NE.AND P5, PT, R15, 0x3, PT ;  /* 0x000000030f00780c */ /* 0x004fda0003fa5270 */
[----:B------:R-:W-:Y:S05]  /*41f0*/  @!P5 BRA `(.L_x_15490) ;  /* 0x000000000004d947 */ /* 0x000fea0003800000 */
[----:B------:R-:W-:Y:S01]  /*4200*/  BPT.TRAP 0x1 ;  /* 0x000000040000795c */ /* 0x000fe20000300000 */
.L_x_15490:
[----:B------:R-:W2:Y:S01]  /*4210*/  LDL R11, [R1+0x4] ;  /* 0x00000400010b7983 */ /* 0x000ea20000100800 */
[----:B------:R-:W-:Y:S01]  /*4220*/  IMAD R68, R22, 0x8, R2 ;  /* 0x0000000816447824 */ /* 0x000fe200078e0202 */
[----:B------:R-:W0:Y:S01]  /*4230*/  LDC R87, c[0x0][0x2f4] ;  /* 0x0000bd00ff577b82 */ /* 0x000e220000000800 */
[----:B------:R-:W-:Y:S01]  /*4240*/  BSSY B1, `(.L_x_15491) ;  /* 0x0000004000017945 */ /* 0x000fe20003800000 */
[----:B--2---:R-:W-:-:S04]  /*4250*/  SHF.L.U32 R77, R11, 0x1f, RZ ;  /* 0x0000001f0b4d7819 */ /* 0x004fc800000006ff */
[----:B------:R-:W1:Y:S02]  /*4260*/  SYNCS.PHASECHK.TRANS64.TRYWAIT P4, [R68+URZ+0x16890], R77 ;  /* 0x0168904d440075a7 */ /* 0x000e64000808017f */
[----:B01----:R-:W-:Y:S05]  /*4270*/  @!P4 BRA `(.L_x_15492) ;  /* 0x000001680048c947 */ /* 0x003fea0003800000 */
.L_x_15733:
[----:B------:R-:W-:Y:S05]  /*4280*/  BSYNC B1 ;  /* 0x0000000000017941 */ /* 0x000fea0003800000 */
.L_x_15491:
[----:B------:R-:W-:Y:S01]  /*4290*/  UMOV UR4, 0xffffffff ;  /* 0xffffffff00047882 */ /* 0x000fe20000000000 */
[----:B------:R-:W-:Y:S02]  /*42a0*/  IMAD.IADD R89, R87, 0x1, -R58 ;  /* 0x0000000157597824 */ /* 0x000fe400078e0a3a */
[----:B------:R-:W-:Y:S05]  /*42b0*/  BRA.DIV UR4, `(.L_x_15493) ;  /* 0x0000016a044c7947 */ /* 0x000fea000b800000 */
[----:B------:R1:W2:Y:S04]  /*42c0*/  SHFL.IDX PT, R81, R85, RZ, 0x1c1f ;  /* 0x001c1fff55517589 */ /* 0x0002a800000e0000 */
[----:B------:R1:W3:Y:S02]  /*42d0*/  SHFL.IDX PT, R80, R84, RZ, 0x1c1f ;  /* 0x001c1fff54507589 */ /* 0x0002e400000e0000 */
.L_x_15737:
        /* <DEDUP_REMOVED lines=10> */
[----:B------:R-:W-:Y:S02]  /*4380*/  LEA.HI R11, R12, R11, RZ, 0x4 ;  /* 0x0000000b0c0b7211 */ /* 0x000fe400078f20ff */
[----:B------:R-:W-:Y:S02]  /*4390*/  SHF.R.S32.HI R13, RZ, 0x1f, R14 ;  /* 0x0000001fff0d7819 */ /* 0x000fe4000001140e */
[----:B------:R-:W-:Y:S02]  /*43a0*/  LEA.HI.SX32 R11, R11, R52, 0x1c ;  /* 0x000000340b0b7211 */ /* 0x000fe400078fe2ff */
[----:B------:R-:W-:-:S03]  /*43b0*/  LEA.HI R13, R13, R14, RZ, 0x5 ;  /* 0x0000000e0d0d7211 */ /* 0x000fc600078f28ff */
[----:B------:R-:W-:Y:S01]  /*43c0*/  IMAD.SHL.U32 R86, R11, 0x8, RZ ;  /* 0x000000080b567824 */ /* 0x000fe200078e00ff */
[----:B------:R-:W-:Y:S02]  /*43d0*/  SHF.R.S32.HI R13, RZ, 0x5, R13 ;  /* 0x00000005ff0d7819 */ /* 0x000fe4000001140d */
[----:B------:R-:W-:Y:S02]  /*43e0*/  LEA R11, R22, R3, 0xd ;  /* 0x00000003160b7211 */ /* 0x000fe400078e68ff */
[----:B------:R-:W-:-:S03]  /*43f0*/  LOP3.LUT R12, R65, 0x38, R86, 0xf8, !PT ;  /* 0x00000038410c7812 */ /* 0x000fc600078ef856 */
[----:B------:R-:W-:Y:S01]  /*4400*/  IMAD R11, R11, 0x2, R2 ;  /* 0x000000020b0b7824 */ /* 0x000fe200078e0202 */
        /* <DEDUP_REMOVED lines=12> */
[----:B------:R-:W-:Y:S01]  /*44d0*/  SHF.R.U64 R104, R6, 0x10, R7 ;  /* 0x0000001006687819 */ /* 0x000fe20000001207 */
[----:B---3--:R-:W-:Y:S01]  /*44e0*/  IMAD.U32 R6, R14, 0x10000, RZ ;  /* 0x000100000e067824 */ /* 0x008fe200078e00ff */
[----:B------:R-:W-:Y:S02]  /*44f0*/  SHF.R.U64 R98, R34, 0x10, R35 ;  /* 0x0000001022627819 */ /* 0x000fe40000001223 */
[----:B------:R-:W-:Y:S01]  /*4500*/  PRMT R105, R108, 0x5410, R105 ;  /* 0x000054106c697816 */ /* 0x000fe20000000069 */
[----:B------:R-:W-:Y:S01]  /*4510*/  IMAD.U32 R108, R106, 0x10000, RZ ;  /* 0x000100006a6c7824 */ /* 0x000fe200078e00ff */
[----:B------:R-:W-:Y:S01]  /*4520*/  SHF.R.U32.HI R103, RZ, 0x10, R7 ;  /* 0x00000010ff677819 */ /* 0x000fe20000011607 */
[----:B------:R-:W-:Y:S01]  /*4530*/  IMAD.U32 R7, R46, 0x10000, RZ ;  /* 0x000100002e077824 */ /* 0x000fe200078e00ff */
[----:B------:R-:W-:Y:S01]  /*4540*/  SHF.R.U64 R97, R32, 0x10, R33 ;  /* 0x0000001020617819 */ /* 0x000fe20000001221 */
[----:B------:R-:W-:Y:S01]  /*4550*/  IMAD.U32 R33, R15, 0x10000, RZ ;  /* 0x000100000f217824 */ /* 0x000fe200078e00ff */
[----:B------:R-:W-:Y:S01]  /*4560*/  SHF.R.U32.HI R102, RZ, 0x10, R35 ;  /* 0x00000010ff667819 */ /* 0x000fe20000011623 */
[----:B------:R-:W-:Y:S01]  /*4570*/  IMAD.U32 R35, R13, 0x10000, RZ ;  /* 0x000100000d237824 */ /* 0x000fe200078e00ff */
[----:B--2---:R-:W-:-:S02]  /*4580*/  LOP3.LUT R11, R15, 0xffff0000, RZ, 0xc0, !PT ;  /* 0xffff00000f0b7812 */ /* 0x004fc400078ec0ff */
[----:B------:R-:W-:Y:S01]  /*4590*/  SHF.R.U64 R100, R4, 0x10, R5 ;  /* 0x0000001004647819 */ /* 0x000fe20000001205 */
[----:B------:R-:W-:Y:S01]  /*45a0*/  IMAD.U32 R5, R44, 0x10000, RZ ;  /* 0x000100002c057824 */ /* 0x000fe200078e00ff */
[----:B------:R-:W-:Y:S01]  /*45b0*/  LOP3.LUT R15, R47, 0xffff0000, RZ, 0xc0, !PT ;  /* 0xffff00002f0f7812 */ /* 0x000fe200078ec0ff */
[----:B------:R-:W-:Y:S01]  /*45c0*/  IMAD.U32 R4, R12, 0x10000, RZ ;  /* 0x000100000c047824 */ /* 0x000fe200078e00ff */
[----:B------:R-:W-:Y:S01]  /*45d0*/  PRMT R32, R88, 0x5432, R104 ;  /* 0x0000543258207816 */ /* 0x000fe20000000068 */
[----:B------:R-:W-:Y:S01]  /*45e0*/  IMAD.U32 R104, R105, 0x10000, RZ ;  /* 0x0001000069687824 */ /* 0x000fe200078e00ff */
[----:B------:R-:W-:Y:S01]  /*45f0*/  PRMT R47, R91, 0x5432, R98 ;  /* 0x000054325b2f7816 */ /* 0x000fe20000000062 */
[----:B------:R-:W-:Y:S01]  /*4600*/  FMUL.FTZ R98, R101, R108 ;  /* 0x0000006c65627220 */ /* 0x000fe20000410000 */
[----:B------:R-:W-:Y:S01]  /*4610*/  PRMT R103, R107, 0x5410, R103 ;  /* 0x000054106b677816 */ /* 0x000fe20000000067 */
[----:B------:R-:W-:Y:S01]  /*4620*/  FMUL.FTZ R110, R101, R104 ;  /* 0x00000068656e7220 */ /* 0x000fe20000410000 */
[----:B------:R-:W-:-:S02]  /*4630*/  PRMT R107, R107, 0x5432, R102 ;  /* 0x000054326b6b7816 */ /* 0x000fc40000000066 */
[----:B------:R-:W-:Y:S02]  /*4640*/  LOP3.LUT R45, R45, 0xffff0000, RZ, 0xc0, !PT ;  /* 0xffff00002d2d7812 */ /* 0x000fe400078ec0ff */
[----:B------:R-:W-:Y:S02]  /*4650*/  PRMT R34, R90, 0x5432, R100 ;  /* 0x000054325a227816 */ /* 0x000fe40000000064 */
[----:B------:R-:W-:Y:S01]  /*4660*/  LOP3.LUT R102, R106, 0xffff0000, RZ, 0xc0, !PT ;  /* 0xffff00006a667812 */ /* 0x000fe200078ec0ff */
[----:B------:R-:W-:Y:S01]  /*4670*/  IMAD.U32 R106, R107, 0x10000, RZ ;  /* 0x000100006b6a7824 */ /* 0x000fe200078e00ff */
[----:B------:R-:W-:Y:S01]  /*4680*/  PRMT R100, R109, 0x5410, R97 ;  /* 0x000054106d647816 */ /* 0x000fe20000000061 */
[----:B------:R-:W-:Y:S01]  /*4690*/  FFMA.FTZ R97, R35, R104, -R98 ;  /* 0x0000006823617223 */ /* 0x000fe20000010862 */
[----:B------:R-:W-:Y:S01]  /*46a0*/  LOP3.LUT R98, R105, 0xffff0000, RZ, 0xc0, !PT ;  /* 0xffff000069627812 */ /* 0x000fe200078ec0ff */
[----:B------:R-:W-:Y:S01]  /*46b0*/  FMUL.FTZ R112, R45, R102 ;  /* 0x000000662d707220 */ /* 0x000fe20000410000 */
[----:B------:R-:W-:Y:S01]  /*46c0*/  LOP3.LUT R13, R13, 0xffff0000, RZ, 0xc0, !PT ;  /* 0xffff00000d0d7812 */ /* 0x000fe200078ec0ff */
[----:B------:R-:W-:Y:S01]  /*46d0*/  FFMA.FTZ R35, R35, R108, R110 ;  /* 0x0000006c23237223 */ /* 0x000fe2000001006e */
[----:B------:R-:W-:-:S02]  /*46e0*/  IMAD.U32 R104, R103, 0x10000, RZ ;  /* 0x0001000067687824 */ /* 0x000fc400078e00ff */
[-C--:B------:R-:W-:Y:S01]  /*46f0*/  FMUL.FTZ R110, R45, R98.reuse ;  /* 0x000000622d6e7220 */ /* 0x080fe20000410000 */
[----:B------:R-:W-:Y:S01]  /*4700*/  LOP3.LUT R108, R107, 0xffff0000, RZ, 0xc0, !PT ;  /* 0xffff00006b6c7812 */ /* 0x000fe200078ec0ff */
[----:B------:R-:W-:Y:S01]  /*4710*/  FFMA.FTZ R98, R13, R98, -R112 ;  /* 0x000000620d627223 */ /* 0x000fe20000010870 */
[----:B------:R-:W-:Y:S01]  /*4720*/  FMUL.FTZ R112, R99, R106 ;  /* 0x0000006a63707220 */ /* 0x000fe20000410000 */
[----:B------:R-:W-:Y:S01]  /*4730*/  FFMA.FTZ R102, R13, R102, R110 ;  /* 0x000000660d667223 */ /* 0x000fe2000001006e */
[-C--:B------:R-:W-:Y:S01]  /*4740*/  FMUL.FTZ R99, R99, R104.reuse ;  /* 0x0000006863637220 */ /* 0x080fe20000410000 */
[----:B------:R-:W-:Y:S01]  /*4750*/  LOP3.LUT R44, R44, 0xffff0000, RZ, 0xc0, !PT ;  /* 0xffff00002c2c7812 */ /* 0x000fe200078ec0ff */
[----:B------:R-:W-:Y:S01]  /*4760*/  FFMA.FTZ R13, R33, R104, -R112 ;  /* 0x00000068210d7223 */ /* 0x000fe20000010870 */
[----:B------:R-:W-:Y:S01]  /*4770*/  LOP3.LUT R104, R103, 0xffff0000, RZ, 0xc0, !PT ;  /* 0xffff000067687812 */ /* 0x000fe200078ec0ff */
[----:B------:R-:W-:Y:S01]  /*4780*/  FFMA.FTZ R33, R33, R106, R99 ;  /* 0x0000006a21217223 */ /* 0x000fe20000010063 */
[----:B------:R-:W-:-:S02]  /*4790*/  IMAD.U32 R99, R100, 0x10000, RZ ;  /* 0x0001000064637824 */ /* 0x000fc400078e00ff */
[C---:B------:R-:W-:Y:S01]  /*47a0*/  FMUL.FTZ R106, R15.reuse, R108 ;  /* 0x0000006c0f6a7220 */ /* 0x040fe20000410000 */
[----:B------:R-:W-:Y:S01]  /*47b0*/  LOP3.LUT R101, R100, 0xffff0000, RZ, 0xc0, !PT ;  /* 0xffff000064657812 */ /* 0x000fe200078ec0ff */
[-C--:B------:R-:W-:Y:S01]  /*47c0*/  FMUL.FTZ R110, R15, R104.reuse ;  /* 0x000000680f6e7220 */ /* 0x080fe20000410000 */
[C---:B------:R-:W-:Y:S01]  /*47d0*/  IMAD.U32 R45, R34.reuse, 0x10000, RZ ;  /* 0x00010000222d7824 */ /* 0x040fe200078e00ff */
[----:B------:R-:W-:Y:S01]  /*47e0*/  LOP3.LUT R15, R34, 0xffff0000, RZ, 0xc0, !PT ;  /* 0xffff0000220f7812 */ /* 0x000fe200078ec0ff */
        /* <DEDUP_REMOVED lines=10> */
[C---:B------:R-:W-:Y:S01]  /*4890*/  IMAD.U32 R15, R47.reuse, 0x10000, RZ ;  /* 0x000100002f0f7824 */ /* 0x040fe200078e00ff */
        /* <DEDUP_REMOVED lines=12> */
[----:B------:R-:W-:Y:S01]  /*4960*/  F2FP.BF16.F32.PACK_AB R33, R34, R33 ;  /* 0x000000212221723e */ /* 0x000fe200000010ff */
[----:B------:R-:W-:Y:S01]  /*4970*/  FFMA.FTZ R47, R14, R47, R46 ;  /* 0x0000002f0e2f7223 */ /* 0x000fe2000001002e */
[----:B------:R-:W-:Y:S01]  /*4980*/  F2FP.BF16.F32.PACK_AB R44, R44, R5 ;  /* 0x000000052c2c723e */ /* 0x000fe200000010ff */
        /* <DEDUP_REMOVED lines=10> */
[----:B------:R-:W-:Y:S01]  /*4a30*/  MOV R45, R35 ;  /* 0x00000023002d7202 */ /* 0x000fe20000000f00 */
[----:B------:R-:W-:-:S07]  /*4a40*/  IMAD.MOV.U32 R47, RZ, RZ, R33 ;  /* 0x000000ffff2f7224 */ /* 0x000fce00078e0021 */
.L_x_15497:
[----:B------:R-:W-:Y:S05]  /*4a50*/  BSYNC B2 ;  /* 0x0000000000027941 */ /* 0x000fea0003800000 */
.L_x_15496:
[----:B------:R-:W-:Y:S01]  /*4a60*/  ISETP.GE.AND P4, PT, R86, R87, PT ;  /* 0x000000575600720c */ /* 0x000fe20003f86270 */
[----:B---3--:R3:W-:-:S12]  /*4a70*/  ST.E.128 desc[UR40][R78.64], R12 ;  /* 0x0000000c4e007985 */ /* 0x0087d8000c101d28 */
[----:B------:R-:W-:-:S05]  /*4a80*/  @!P4 IMAD.WIDE R80, R86, 0x2, R80 ;  /* 0x000000025650c825 */ /* 0x000fca00078e0250 */
[----:B----4-:R3:W-:Y:S02]  /*4a90*/  @!P4 ST.E.128 desc[UR40][R80.64], R44 ;  /* 0x0000002c5000c985 */ /* 0x0107e4000c101d28 */
.L_x_15495:
[----:B------:R-:W-:Y:S05]  /*4aa0*/  BSYNC B1 ;  /* 0x0000000000017941 */ /* 0x000fea0003800000 */
.L_x_15494:
[----:B------:R-:W-:-:S03]  /*4ab0*/  UMOV UR4, 0xffffffff ;  /* 0xffffffff00047882 */ /* 0x000fc60000000000 */
[----:B------:R-:W-:Y:S05]  /*4ac0*/  BRA.DIV UR4, `(.L_x_15498) ;  /* 0x0000016204947947 */ /* 0x000fea000b800000 */
[----:B-1----:R-:W1:Y:S04]  /*4ad0*/  SHFL.IDX PT, R85, R85, 0x1, 0x1c1f ;  /* 0x003c1f0055557f89 */ /* 0x002e6800000e0000 */
[----:B------:R-:W4:Y:S02]  /*4ae0*/  SHFL.IDX PT, R84, R84, 0x1, 0x1c1f ;  /* 0x003c1f0054547f89 */ /* 0x000f2400000e0000 */
.L_x_15741:
        /* <DEDUP_REMOVED lines=14> */
[----:B--2---:R-:W-:Y:S02]  /*4bd0*/  LEA.HI.SX32 R11, R89, R52, 0x1c ;  /* 0x00000034590b7211 */ /* 0x004fe400078fe2ff */
[----:B------:R-:W-:Y:S02]  /*4be0*/  LOP3.LUT R7, R7, 0x1c0, RZ, 0xc0, !PT ;  /* 0x000001c007077812 */ /* 0x000fe400078ec0ff */
[----:B------:R-:W-:Y:S01]  /*4bf0*/  SHF.R.U32.HI R6, RZ, 0x3, R6 ;  /* 0x00000003ff067819 */ /* 0x000fe20000011606 */
[----:B------:R-:W-:Y:S01]  /*4c00*/  IMAD.SHL.U32 R11, R11, 0x8, RZ ;  /* 0x000000080b0b7824 */ /* 0x000fe200078e00ff */
[----:B-1----:R-:W-:-:S04]  /*4c10*/  LEA.HI.X R33, R10, R85, R8, 0x1, P4 ;  /* 0x000000550a217211 */ /* 0x002fc800020f0c08 */
[----:B------:R-:W-:-:S04]  /*4c20*/  LOP3.LUT R4, R7, 0x38, R11, 0xf8, !PT ;  /* 0x0000003807047812 */ /* 0x000fc800078ef80b */
[----:B------:R-:W-:-:S05]  /*4c30*/  LOP3.LUT R4, R4, R6, RZ, 0x3c, !PT ;  /* 0x0000000604047212 */ /* 0x000fca00078e3cff */
[----:B-----5:R-:W-:Y:S02]  /*4c40*/  IMAD.IADD R7, R5, 0x1, R4 ;  /* 0x0000000105077824 */ /* 0x020fe400078e0204 */
[C---:B------:R-:W-:Y:S02]  /*4c50*/  IMAD R5, R22.reuse, 0x2000, R0 ;  /* 0x0000200016057824 */ /* 0x040fe400078e0200 */
[----:B------:R-:W-:Y:S02]  /*4c60*/  IMAD R7, R22, 0x2000, R7 ;  /* 0x0000200016077824 */ /* 0x000fe400078e0207 */
[--C-:B------:R-:W-:Y:S02]  /*4c70*/  IMAD R5, R5, 0x2, R2.reuse ;  /* 0x0000000205057824 */ /* 0x100fe400078e0202 */
[----:B---3--:R-:W-:-:S04]  /*4c80*/  IMAD R12, R7, 0x2, R2 ;  /* 0x00000002070c7824 */ /* 0x008fc800078e0202 */
[----:B------:R-:W1:Y:S04]  /*4c90*/  LDS.128 R4, [R5+0xe400] ;  /* 0x00e4000005047984 */ /* 0x000e680000000c00 */
[----:B------:R-:W2:Y:S01]  /*4ca0*/  LDS.128 R12, [R12+0xe400] ;  /* 0x00e400000c0c7984 */ /* 0x000ea20000000c00 */
[----:B------:R-:W-:Y:S05]  /*4cb0*/  @P3 BRA `(.L_x_15500) ;  /* 0x0000000400643947 */ /* 0x000fea0003800000 */
[----:B------:R-:W-:Y:S01]  /*4cc0*/  SHF.R.U32.HI R46, RZ, 0x10, R41 ;  /* 0x00000010ff2e7819 */ /* 0x000fe20000011629 */
[----:B--2---:R-:W-:Y:S01]  /*4cd0*/  IMAD.U32 R35, R12, 0x10000, RZ ;  /* 0x000100000c237824 */ /* 0x004fe200078e00ff */
[----:B------:R-:W-:Y:S01]  /*4ce0*/  SHF.R.U32.HI R81, RZ, 0x10, R37 ;  /* 0x00000010ff517819 */ /* 0x000fe20000011625 */
[----:B-1----:R-:W-:Y:S01]  /*4cf0*/  IMAD.U32 R34, R4, 0x10000, RZ ;  /* 0x0001000004227824 */ /* 0x002fe200078e00ff */
[----:B------:R-:W-:Y:S02]  /*4d00*/  PRMT R93, R93, 0x5410, R46 ;  /* 0x000054105d5d7816 */ /* 0x000fe4000000002e */
[----:B------:R-:W-:Y:S02]  /*4d10*/  PRMT R96, R96, 0x5410, R81 ;  /* 0x0000541060607816 */ /* 0x000fe40000000051 */
[----:B------:R-:W-:Y:S02]  /*4d20*/  SHF.R.U64 R89, R36, 0x10, R37 ;  /* 0x0000001024597819 */ /* 0x000fe40000001225 */
[----:B------:R-:W-:-:S02]  /*4d30*/  SHF.R.U64 R45, R42, 0x10, R43 ;  /* 0x000000102a2d7819 */ /* 0x000fc4000000122b */
[----:B------:R-:W-:Y:S01]  /*4d40*/  SHF.R.U32.HI R44, RZ, 0x10, R43 ;  /* 0x00000010ff2c7819 */ /* 0x000fe2000001162b */
[----:B------:R-:W-:Y:S01]  /*4d50*/  IMAD.U32 R43, R15, 0x10000, RZ ;  /* 0x000100000f2b7824 */ /* 0x000fe200078e00ff */
[----:B------:R-:W-:Y:S01]  /*4d60*/  SHF.R.U64 R47, R40, 0x10, R41 ;  /* 0x00000010282f7819 */ /* 0x000fe20000001229 */
[----:B------:R-:W-:Y:S01]  /*4d70*/  IMAD.U32 R41, R13, 0x10000, RZ ;  /* 0x000100000d297824 */ /* 0x000fe200078e00ff */
[----:B------:R-:W-:Y:S01]  /*4d80*/  LOP3.LUT R37, R15, 0xffff0000, RZ, 0xc0, !PT ;  /* 0xffff00000f257812 */ /* 0x000fe200078ec0ff */
[----:B------:R-:W-:Y:S01]  /*4d90*/  IMAD.U32 R15, R93, 0x10000, RZ ;  /* 0x000100005d0f7824 */ /* 0x000fe200078e00ff */
[----:B------:R-:W-:Y:S01]  /*4da0*/  LOP3.LUT R42, R13, 0xffff0000, RZ, 0xc0, !PT ;  /* 0xffff00000d2a7812 */ /* 0x000fe200078ec0ff */
[----:B------:R-:W-:Y:S01]  /*4db0*/  IMAD.U32 R13, R96, 0x10000, RZ ;  /* 0x00010000600d7824 */ /* 0x000fe200078e00ff */
[----:B------:R-:W-:Y:S01]  /*4dc0*/  SHF.R.U32.HI R79, RZ, 0x10, R39 ;  /* 0x00000010ff4f7819 */ /* 0x000fe20000011627 */
[----:B------:R-:W-:Y:S01]  /*4dd0*/  IMAD.U32 R40, R7, 0x10000, RZ ;  /* 0x0001000007287824 */ /* 0x000fe200078e00ff */
[----:B------:R-:W-:Y:S01]  /*4de0*/  PRMT R90, R90, 0x5410, R45 ;  /* 0x000054105a5a7816 */ /* 0x000fe2000000002d */
[----:B------:R-:W-:Y:S01]  /*4df0*/  FMUL.FTZ R45, R41, R15 ;  /* 0x0000000f292d7220 */ /* 0x000fe20000410000 */
[----:B------:R-:W-:Y:S01]  /*4e00*/  SHF.R.U64 R78, R38, 0x10, R39 ;  /* 0x00000010264e7819 */ /* 0x000fe20000001227 */
[----:B------:R-:W-:Y:S01]  /*4e10*/  IMAD.U32 R38, R5, 0x10000, RZ ;  /* 0x0001000005267824 */ /* 0x000fe200078e00ff */
[----:B------:R-:W-:Y:S01]  /*4e20*/  PRMT R91, R91, 0x5410, R44 ;  /* 0x000054105b5b7816 */ /* 0x000fe2000000002c */
[-C--:B------:R-:W-:Y:S01]  /*4e30*/  FMUL.FTZ R41, R41, R13.reuse ;  /* 0x0000000d29297220 */ /* 0x080fe20000410000 */
[----:B------:R-:W-:Y:S01]  /*4e40*/  PRMT R88, R88, 0x5410, R79 ;  /* 0x0000541058587816 */ /* 0x000fe2000000004f */
[C---:B------:R-:W-:Y:S01]  /*4e50*/  FFMA.FTZ R13, R38.reuse, R13, -R45 ;  /* 0x0000000d260d7223 */ /* 0x040fe2000001082d */
[----:B------:R-:W-:Y:S01]  /*4e60*/  LOP3.LUT R93, R93, 0xffff0000, RZ, 0xc0, !PT ;  /* 0xffff00005d5d7812 */ /* 0x000fe200078ec0ff */
[----:B------:R-:W-:Y:S01]  /*4e70*/  FFMA.FTZ R15, R38, R15, R41 ;  /* 0x0000000f260f7223 */ /* 0x000fe20000010029 */
[----:B------:R-:W-:Y:S01]  /*4e80*/  SHF.L.U32 R44, R91, 0x10, RZ ;  /* 0x000000105b2c7819 */ /* 0x000fe200000006ff */
[----:B------:R-:W-:Y:S01]  /*4e90*/  IMAD.U32 R41, R88, 0x10000, RZ ;  /* 0x0001000058297824 */ /* 0x000fe200078e00ff */
[----:B------:R-:W-:Y:S01]  /*4ea0*/  LOP3.LUT R96, R96, 0xffff0000, RZ, 0xc0, !PT ;  /* 0xffff000060607812 */ /* 0x000fe200078ec0ff */
[----:B------:R-:W-:Y:S01]  /*4eb0*/  FMUL.FTZ R46, R42, R93 ;  /* 0x0000005d2a2e7220 */ /* 0x000fe20000410000 */
[----:B------:R-:W-:Y:S01]  /*4ec0*/  LOP3.LUT R39, R5, 0xffff0000, RZ, 0xc0, !PT ;  /* 0xffff000005277812 */ /* 0x000fe200078ec0ff */
[----:B------:R-:W-:Y:S01]  /*4ed0*/  FMUL.FTZ R45, R43, R44 ;  /* 0x0000002c2b2d7220 */ /* 0x000fe20000410000 */
[----:B------:R-:W-:Y:S01]  /*4ee0*/  LOP3.LUT R91, R91, 0xffff0000, RZ, 0xc0, !PT ;  /* 0xffff00005b5b7812 */ /* 0x000fe200078ec0ff */
[-C--:B------:R-:W-:Y:S01]  /*4ef0*/  FMUL.FTZ R43, R43, R41.reuse ;  /* 0x000000292b2b7220 */ /* 0x080fe20000410000 */
[----:B------:R-:W-:Y:S01]  /*4f00*/  PRMT R92, R92, 0x5410, R47 ;  /* 0x000054105c5c7816 */ /* 0x000fe2000000002f */
[-C--:B------:R-:W-:Y:S01]  /*4f10*/  FMUL.FTZ R42, R42, R96.reuse ;  /* 0x000000602a2a7220 */ /* 0x080fe20000410000 */
[----:B------:R-:W-:Y:S01]  /*4f20*/  PRMT R94, R94, 0x5410, R89 ;  /* 0x000054105e5e7816 */ /* 0x000fe20000000059 */
[----:B------:R-:W-:Y:S01]  /*4f30*/  FFMA.FTZ R38, R39, R96, -R46 ;  /* 0x0000006027267223 */ /* 0x000fe2000001082e */
[----:B------:R-:W-:Y:S01]  /*4f40*/  LOP3.LUT R36, R7, 0xffff0000, RZ, 0xc0, !PT ;  /* 0xffff000007247812 */ /* 0x000fe200078ec0ff */
[----:B------:R-:W-:Y:S01]  /*4f50*/  FFMA.FTZ R46, R40, R41, -R45 ;  /* 0x00000029282e7223 */ /* 0x000fe2000001082d */
[----:B------:R-:W-:Y:S01]  /*4f60*/  LOP3.LUT R88, R88, 0xffff0000, RZ, 0xc0, !PT ;  /* 0xffff000058587812 */ /* 0x000fe200078ec0ff */
[----:B------:R-:W-:Y:S01]  /*4f70*/  FFMA.FTZ R44, R40, R44, R43 ;  /* 0x0000002c282c7223 */ /* 0x000fe2000001002b */
[----:B------:R-:W-:Y:S01]  /*4f80*/  FMUL.FTZ R41, R37, R91 ;  /* 0x0000005b25297220 */ /* 0x000fe20000410000 */
[----:B------:R-:W-:Y:S01]  /*4f90*/  FFMA.FTZ R42, R39, R93, R42 ;  /* 0x0000005d272a7223 */ /* 0x000fe2000001002a */
[----:B------:R-:W-:-:S02]  /*4fa0*/  IMAD.U32 R40, R92, 0x10000, RZ ;  /* 0x000100005c287824 */ /* 0x000fc400078e00ff */
[-C--:B------:R-:W-:Y:S01]  /*4fb0*/  FMUL.FTZ R45, R37, R88.reuse ;  /* 0x00000058252d7220 */ /* 0x080fe20000410000 */
[----:B------:R-:W-:Y:S02]  /*4fc0*/  IMAD.U32 R39, R94, 0x10000, RZ ;  /* 0x000100005e277824 */ /* 0x000fe400078e00ff */
[----:B------:R-:W-:Y:S01]  /*4fd0*/  FFMA.FTZ R47, R36, R88, -R41 ;  /* 0x00000058242f7223 */ /* 0x000fe20000010829 */
[----:B------:R-:W-:Y:S01]  /*4fe0*/  LOP3.LUT R12, R12, 0xffff0000, RZ, 0xc0, !PT ;  /* 0xffff00000c0c7812 */ /* 0x000fe200078ec0ff */
[CC--:B------:R-:W-:Y:S01]  /*4ff0*/  FMUL.FTZ R43, R35.reuse, R40.reuse ;  /* 0x00000028232b7220 */ /* 0x0c0fe20000410000 */
[----:B------:R-:W-:Y:S01]  /*5000*/  LOP3.LUT R41, R92, 0xffff0000, RZ, 0xc0, !PT ;  /* 0xffff00005c297812 */ /* 0x000fe200078ec0ff */
[----:B------:R-:W-:Y:S01]  /*5010*/  FMUL.FTZ R35, R35, R39 ;  /* 0x0000002723237220 */ /* 0x000fe20000410000 */
[----:B------:R-:W-:Y:S01]  /*5020*/  LOP3.LUT R37, R94, 0xffff0000, RZ, 0xc0, !PT ;  /* 0xffff00005e257812 */ /* 0x000fe200078ec0ff */
[----:B------:R-:W-:Y:S01]  /*5030*/  FFMA.FTZ R91, R36, R91, R45 ;  /* 0x0000005b245b7223 */ /* 0x000fe2000001002d */
[----:B------:R-:W-:Y:S01]  /*5040*/  PRMT R95, R95, 0x5410, R78 ;  /* 0x000054105f5f7816 */ /* 0x000fe2000000004e */
[----:B------:R-:W-:Y:S01]  /*5050*/  FFMA.FTZ R43, R34, R39, -R43 ;  /* 0x00000027222b7223 */ /* 0x000fe2000001082b */
[----:B------:R-:W-:Y:S01]  /*5060*/  LOP3.LUT R4, R4, 0xffff0000, RZ, 0xc0, !PT ;  /* 0xffff000004047812 */ /* 0x000fe200078ec0ff */
[C---:B------:R-:W-:Y:S01]  /*5070*/  IMAD.U32 R5, R6.reuse, 0x10000, RZ ;  /* 0x0001000006057824 */ /* 0x040fe200078e00ff */
[----:B------:R-:W-:Y:S01]  /*5080*/  LOP3.LUT R7, R6, 0xffff0000, RZ, 0xc0, !PT ;  /* 0xffff000006077812 */ /* 0x000fe200078ec0ff */
[----:B------:R-:W-:Y:S01]  /*5090*/  FMUL.FTZ R45, R12, R41 ;  /* 0x000000290c2d7220 */ /* 0x000fe20000410000 */
        /* <DEDUP_REMOVED lines=27> */
.L_x_15500:
[----:B------:R-:W-:Y:S05]  /*5250*/  BSYNC B1 ;  /* 0x0000000000017941 */ /* 0x000fea0003800000 */
.L_x_15499:
[----:B------:R-:W-:Y:S01]  /*5260*/  ISETP.GE.AND P3, PT, R11, R87, PT ;  /* 0x000000570b00720c */ /* 0x000fe20003f66270 */
[----:B-1----:R1:W-:Y:S02]  /*5270*/  ST.E.128 desc[UR40][R32.64], R4 ;  /* 0x0000000420007985 */ /* 0x0023e4000c101d28 */
[----:B-1----:R-:W-:Y:S02]  /*5280*/  IMAD.MOV.U32 R4, RZ, RZ, R84 ;  /* 0x000000ffff047224 */ /* 0x002fe400078e0054 */
[----:B------:R-:W-:-:S08]  /*5290*/  IMAD.MOV.U32 R5, RZ, RZ, R85 ;  /* 0x000000ffff057224 */ /* 0x000fd000078e0055 */
[----:B------:R-:W-:Y:S05]  /*52a0*/  @P3 BRA `(.L_x_15481) ;  /* 0x00000004001c3947 */ /* 0x000fea0003800000 */
[----:B------:R-:W-:-:S05]  /*52b0*/  IMAD.WIDE R4, R11, 0x2, R4 ;  /* 0x000000020b047825 */ /* 0x000fca00078e0204 */
[----:B--2---:R1:W-:Y:S01]  /*52c0*/  ST.E.128 desc[UR40][R4.64], R12 ;  /* 0x0000000c04007985 */ /* 0x0043e2000c101d28 */
[----:B------:R-:W-:Y:S05]  /*52d0*/  BRA `(.L_x_15481) ;  /* 0x0000000400107947 */ /* 0x000fea0003800000 */
.L_x_15462:
[----:B------:R-:W2:Y:S02]  /*52e0*/  LDL R4, [R1] ;  /* 0x0000000001047983 */ /* 0x000ea40000100800 */
[----:B--2---:R-:W-:-:S13]  /*52f0*/  ISETP.NE.AND P5, PT, R4, 0x3, PT ;  /* 0x000000030400780c */ /* 0x004fda0003fa5270 */
[----:B------:R-:W-:Y:S05]  /*5300*/  @!P5 BRA `(.L_x_15501) ;  /* 0x000000000004d947 */ /* 0x000fea0003800000 */
[----:B------:R-:W-:Y:S01]  /*5310*/  BPT.TRAP 0x1 ;  /* 0x000000040000795c */ /* 0x000fe20000300000 */
.L_x_15501:
[----:B------:R-:W2:Y:S01]  /*5320*/  LDL R4, [R1+0x4] ;  /* 0x0000040001047983 */ /* 0x000ea20000100800 */
[----:B------:R-:W-:Y:S01]  /*5330*/  IMAD R68, R22, 0x8, R2 ;  /* 0x0000000816447824 */ /* 0x000fe200078e0202 */
[----:B------:R-:W-:Y:S01]  /*5340*/  BSSY B1, `(.L_x_15502) ;  /* 0x0000005000017945 */ /* 0x000fe20003800000 */
[----:B------:R-:W-:Y:S02]  /*5350*/  SHF.R.S32.HI R73, RZ, 0x1f, R72 ;  /* 0x0000001fff497819 */ /* 0x000fe40000011448 */
[----:B--2---:R-:W-:-:S04]  /*5360*/  SHF.L.U32 R77, R4, 0x1f, RZ ;  /* 0x0000001f044d7819 */ /* 0x004fc800000006ff */
[----:B------:R-:W0:Y:S02]  /*5370*/  SYNCS.PHASECHK.TRANS64.TRYWAIT P3, [R68+URZ+0x16890], R77 ;  /* 0x0168904d440075a7 */ /* 0x000e24000806017f */
[----:B0-----:R-:W-:Y:S05]  /*5380*/  @!P3 BRA `(.L_x_15503) ;  /* 0x0000015800b0b947 */ /* 0x001fea0003800000 */
.L_x_15742:
[----:B------:R-:W-:Y:S05]  /*5390*/  BSYNC B1 ;  /* 0x0000000000017941 */ /* 0x000fea0003800000 */
.L_x_15502:
        /* <DEDUP_REMOVED lines=25> */
.L_x_15746:
        /* <DEDUP_REMOVED lines=13> */
.L_x_15506:
[----:B------:R-:W-:Y:S05]  /*5600*/  BSYNC B1 ;  /* 0x0000000000017941 */ /* 0x000fea0003800000 */
.L_x_15505:
[----:B------:R-:W-:-:S03]  /*5610*/  UMOV UR4, 0xffffffff ;  /* 0xffffffff00047882 */ /* 0x000fc60000000000 */
[----:B------:R-:W-:Y:S05]  /*5620*/  BRA.DIV UR4, `(.L_x_15507) ;  /* 0x0000015a04687947 */ /* 0x000fea000b800000 */
[----:B--2-4-:R2:W4:Y:S04]  /*5630*/  SHFL.IDX PT, R5, R33, 0x1, 0x1c1f ;  /* 0x003c1f0021057f89 */ /* 0x01452800000e0000 */
[----:B---3--:R2:W3:Y:S02]  /*5640*/  SHFL.IDX PT, R7, R32, 0x1, 0x1c1f ;  /* 0x003c1f0020077f89 */ /* 0x0084e400000e0000 */
.L_x_15750:
        /* <DEDUP_REMOVED lines=13> */
.L_x_15481:
[----:B------:R-:W-:Y:S05]  /*5720*/  BSYNC B0 ;  /* 0x0000000000007941 */ /* 0x000fea0003800000 */
.L_x_15461:
        /* <DEDUP_REMOVED lines=8> */
[----:B------:R-:W-:Y:S01]  /*57b0*/  BSSY B0, `(.L_x_15508) ;  /* 0x0000008000007945 */ /* 0x000fe20003800000 */
[----:B-1----:R1:W-:Y:S01]  /*57c0*/  BAR.SYNC.DEFER_BLOCKING R76, 0x80 ;  /* 0x0002004c0000751d */ /* 0x0023e20000010000 */
[----:B0-----:R-:W-:-:S13]  /*57d0*/  LOP3.LUT P3, RZ, R4, 0x7f, RZ, 0xc0, !PT ;  /* 0x0000007f04ff7812 */ /* 0x001fda000786c0ff */
[----:B------:R-:W-:-:S05]  /*57e0*/  @!P3 VIADD R4, R68, 0x168a0 ;  /* 0x000168a04404b836 */ /* 0x000fca0000000000 */
[----:B------:R-:W-:-:S04]  /*57f0*/  @!P3 PRMT R4, RZ, 0x654, R4 ;  /* 0x00000654ff04b816 */ /* 0x000fc80000000004 */
[----:B------:R1:W-:Y:S01]  /*5800*/  @!P3 SYNCS.ARRIVE.TRANS64.RED.A1T0 RZ, [R4+URZ], RZ ;  /* 0x000000ff04ffb9a7 */ /* 0x0003e2000810043f */
[----:B------:R-:W-:Y:S05]  /*5810*/  @!P5 BRA `(.L_x_15509) ;  /* 0x000000000004d947 */ /* 0x000fea0003800000 */
[----:B------:R-:W-:Y:S01]  /*5820*/  BPT.TRAP 0x1 ;  /* 0x000000040000795c */ /* 0x000fe20000300000 */
.L_x_15509:
[----:B------:R-:W-:Y:S05]  /*5830*/  BSYNC B0 ;  /* 0x0000000000007941 */ /* 0x000fea0003800000 */
.L_x_15508:
[----:B------:R-:W0:Y:S01]  /*5840*/  SYNCS.PHASECHK.TRANS64.TRYWAIT P4, [R68+URZ+0x168b0], R77 ;  /* 0x0168b04d440075a7 */ /* 0x000e22000808017f */
[----:B------:R-:W-:Y:S01]  /*5850*/  ULDC UR36, c[0x0][0x2f4] ;  /* 0x0000bd0000247ab9 */ /* 0x000fe20000000800 */
[----:B------:R-:W-:Y:S04]  /*5860*/  BSSY B0, `(.L_x_15510) ;  /* 0x0000002000007945 */ /* 0x000fe80003800000 */
[----:B0-----:R-:W-:Y:S05]  /*5870*/  @!P4 BRA `(.L_x_15511) ;  /* 0x000001580020c947 */ /* 0x001fea0003800000 */
.L_x_15751:
[----:B------:R-:W-:Y:S05]  /*5880*/  BSYNC B0 ;  /* 0x0000000000007941 */ /* 0x000fea0003800000 */
.L_x_15510:
[----:B------:R-:W-:Y:S01]  /*5890*/  ULDC.64 UR4, c[0x0][0x328] ;  /* 0x0000ca0000047ab9 */ /* 0x000fe20000000a00 */
[----:B------:R-:W-:Y:S01]  /*58a0*/  ULDC.64 UR6, c[0x0][0x318] ;  /* 0x0000c60000067ab9 */ /* 0x000fe20000000a00 */
[----:B------:R-:W-:Y:S01]  /*58b0*/  IMAD R73, R73, UR4, RZ ;  /* 0x0000000449497c24 */ /* 0x000fe2000f8e02ff */
[----:B------:R-:W-:Y:S01]  /*58c0*/  BSSY B0, `(.L_x_15512) ;  /* 0x000001d000007945 */ /* 0x000fe20003800000 */
[----:B-1----:R-:W-:-:S04]  /*58d0*/  IMAD.WIDE.U32 R4, R72, UR4, RZ ;  /* 0x0000000448047c25 */ /* 0x002fc8000f8e00ff */
        /* <DEDUP_REMOVED lines=27> */
.L_x_15513:
[----:B------:R-:W-:Y:S05]  /*5a90*/  BSYNC B0 ;  /* 0x0000000000007941 */ /* 0x000fea0003800000 */
.L_x_15512:
        /* <DEDUP_REMOVED lines=15> */
.L_x_15515:
[----:B------:R-:W-:Y:S05]  /*5b90*/  BSYNC B0 ;  /* 0x0000000000007941 */ /* 0x000fea0003800000 */
.L_x_15514:
[----:B-1-3--:R-:W3:Y:S01]  /*5ba0*/  LDL.LU R5, [R1+0x4] ;  /* 0x0000040001057983 */ /* 0x00aee20000300800 */
        /* <DEDUP_REMOVED lines=15> */
[----:B---3--:R-:W-:-:S05]  /*5ca0*/  LOP3.LUT R5, R5, R4, RZ, 0x3c, !PT ;  /* 0x0000000405057212 */ /* 0x008fca00078e3cff */
[----:B------:R0:W-:Y:S01]  /*5cb0*/  STL [R1+0x4], R5 ;  /* 0x0000040501007387 */ /* 0x0001e20000100800 */
[----:B------:R-:W-:Y:S05]  /*5cc0*/  @P4 BRA `(.L_x_15516) ;  /* 0xffffffc400704947 */ /* 0x000fea000383ffff */
[----:B0-----:R-:W0:Y:S01]  /*5cd0*/  S2R R5, SR_TID.X ;  /* 0x0000000000057919 */ /* 0x001e220000002100 */
[----:B------:R-:W-:Y:S02]  /*5ce0*/  PLOP3.LUT P0, PT, PT, PT, PT, 0x8, 0x0 ;  /* 0x000000000000781c */ /* 0x000fe40003f0e170 */
[----:B0-----:R-:W-:-:S04]  /*5cf0*/  SHF.R.U32.HI R5, RZ, 0x7, R5 ;  /* 0x00000007ff057819 */ /* 0x001fc80000011605 */
[----:B------:R-:W-:-:S13]  /*5d00*/  ISETP.NE.AND P4, PT, R5, 0x1, PT ;  /* 0x000000010500780c */ /* 0x000fda0003f85270 */
[----:B------:R-:W-:Y:S06]  /*5d10*/  @!P4 BAR.ARV 0x9, 0x100 ;  /* 0x024400000000cb1d */ /* 0x000fec0000002000 */
.L_x_15456:
[----:B------:R-:W3:Y:S01]  /*5d20*/  LDL R3, [R1+0x2c] ;  /* 0x00002c0001037983 */ /* 0x000ee20000100800 */
[----:B------:R-:W0:Y:S01]  /*5d30*/  LDC R0, c[0x0][0x448] ;  /* 0x00011200ff007b82 */ /* 0x000e220000000800 */
[----:B------:R-:W-:Y:S01]  /*5d40*/  IMAD.MOV.U32 R88, RZ, RZ, RZ ;  /* 0x000000ffff587224 */ /* 0x000fe200078e00ff */
[----:B0-----:R-:W-:-:S13]  /*5d50*/  ISETP.NE.AND P1, PT, R0, 0x1, PT ;  /* 0x000000010000780c */ /* 0x001fda0003f25270 */
[----:B------:R-:W0:Y:S08]  /*5d60*/  @P1 LDC R0, c[0x0][0x44c] ;  /* 0x00011300ff001b82 */ /* 0x000e300000000800 */
[----:B------:R-:W1:Y:S01]  /*5d70*/  @P1 LDC R5, c[0x0][0x450] ;  /* 0x00011400ff051b82 */ /* 0x000e620000000800 */
[----:B---3--:R-:W-:-:S04]  /*5d80*/  VIADD R3, R3, 0xbf ;  /* 0x000000bf03037836 */ /* 0x008fc80000000000 */
        /* <DEDUP_REMOVED lines=12> */
.L_x_15517:
        /* <DEDUP_REMOVED lines=17> */
[----:B0-----:R-:W-:Y:S01]  /*5f60*/  IMAD.MOV.U32 R4, RZ, RZ, RZ ;  /* 0x000000ffff047224 */ /* 0x001fe200078e00ff */
[----:B-1----:R-:W-:-:S05]  /*5f70*/  IADD3 R7, RZ, -R5, RZ ;  /* 0x80000005ff077210 */ /* 0x002fca0007ffe0ff */
        /* <DEDUP_REMOVED lines=13> */
.L_x_15519:
[----:B------:R-:W-:Y:S05]  /*6050*/  BSYNC B0 ;  /* 0x0000000000007941 */ /* 0x000fea0003800000 */
.L_x_15518:
        /* <DEDUP_REMOVED lines=19> */
[----:B---3--:R-:W-:-:S05]  /*6190*/  IMAD R0, R0, R88, RZ ;  /* 0x0000005800007224 */ /* 0x008fca00078e02ff */
        /* <DEDUP_REMOVED lines=13> */
.L_x_15754:
        /* <DEDUP_REMOVED lines=16> */
[----:B-1----:R0:W1:Y:S01]  /*6370*/  LDC.64 R14, c[0x4][R0] ;  /* 0x01000000000e7b82 */ /* 0x0020620000000a00 */
[----:B------:R-:W-:Y:S01]  /*6380*/  IMAD.U32 R5, RZ, RZ, UR5 ;  /* 0x00000005ff057e24 */ /* 0x000fe2000f8e00ff */
[----:B------:R-:W-:Y:S01]  /*6390*/  ULDC.64 UR4, c[0x4][0x28] ;  /* 0x01000a0000047ab9 */ /* 0x000fe20000000a00 */
[----:B------:R-:W-:Y:S02]  /*63a0*/  IMAD.U32 R6, RZ, RZ, UR6 ;  /* 0x00000006ff067e24 */ /* 0x000fe4000f8e00ff */
[----:B------:R-:W-:Y:S02]  /*63b0*/  IMAD.U32 R7, RZ, RZ, UR7 ;  /* 0x00000007ff077e24 */ /* 0x000fe4000f8e00ff */
[----:B------:R-:W-:-:S02]  /*63c0*/  IMAD.U32 R10, RZ, RZ, UR4 ;  /* 0x00000004ff0a7e24 */ /* 0x000fc4000f8e00ff */
[----:B----4-:R-:W-:Y:S02]  /*63d0*/  IMAD.U32 R11, RZ, RZ, UR5 ;  /* 0x00000005ff0b7e24 */ /* 0x010fe4000f8e00ff */
[----:B------:R-:W-:Y:S02]  /*63e0*/  IMAD.MOV.U32 R8, RZ, RZ, 0x70 ;  /* 0x00000070ff087424 */ /* 0x000fe400078e00ff */
[----:B------:R-:W-:Y:S02]  /*63f0*/  IMAD.MOV.U32 R12, RZ, RZ, 0x1 ;  /* 0x00000001ff0c7424 */ /* 0x000fe400078e00ff */
[----:B0-2---:R-:W-:-:S07]  /*6400*/  IMAD.MOV.U32 R13, RZ, RZ, RZ ;  /* 0x000000ffff0d7224 */ /* 0x005fce00078e00ff */
[----:B------:R-:W-:-:S07]  /*6410*/  LEPC R20, `(.L_x_15523) ;  /* 0x000000001014794e */ /* 0x000fce0000000000 */
[----:B-1---5:R-:W-:Y:S05]  /*6420*/  CALL.ABS.NOINC R14 ;  /* 0x000000000e007343 */ /* 0x022fea0003c00000 */
.L_x_15523:
[----:B------:R-:W-:Y:S05]  /*6430*/  BSYNC B6 ;  /* 0x0000000000067941 */ /* 0x000fea0003800000 */
.L_x_15522:
[----:B------:R-:W-:Y:S02]  /*6440*/  ULDC UR4, c[0x0][0x3f4] ;  /* 0x0000fd0000047ab9 */ /* 0x000fe40000000800 */
[----:B------:R-:W-:-:S13]  /*6450*/  ISETP.LT.AND P0, PT, RZ, UR4, PT ;  /* 0x00000004ff007c0c */ /* 0x000fda000bf01270 */
[----:B------:R-:W-:Y:S05]  /*6460*/  @P0 BRA `(.L_x_15524) ;  /* 0x0000000000400947 */ /* 0x000fea0003800000 */
[----:B------:R-:W3:Y:S02]  /*6470*/  LDL R20, [R1+0x5c] ;  /* 0x00005c0001147983 */ /* 0x000ee40000100800 */
[----:B---3--:R-:W-:-:S04]  /*6480*/  LEA.HI R0, R20, R20, RZ, 0x1 ;  /* 0x0000001414007211 */ /* 0x008fc800078f08ff */
[----:B------:R-:W-:-:S05]  /*6490*/  LOP3.LUT R0, R0, 0xfffffffe, RZ, 0xc0, !PT ;  /* 0xfffffffe00007812 */ /* 0x000fca00078ec0ff */
[----:B------:R-:W-:-:S05]  /*64a0*/  IMAD.IADD R0, R20, 0x1, -R0 ;  /* 0x0000000114007824 */ /* 0x000fca00078e0a00 */
[----:B------:R-:W-:-:S04]  /*64b0*/  SHF.L.U32 R3, R0, 0x1f, RZ ;  /* 0x0000001f00037819 */ /* 0x000fc800000006ff */
[----:B------:R0:W3:Y:S03]  /*64c0*/  SYNCS.PHASECHK.TRANS64.TRYWAIT P0, [R2+URZ+0x16800], R3 ;  /* 0x01680003020075a7 */ /* 0x0000e6000800017f */
[----:B---3--:R-:W-:Y:S05]  /*64d0*/  @!P0 NANOSLEEP.SYNCS 0x989680 ;  /* 0x009896800000895d */ /* 0x008fea0003900000 */
[----:B------:R-:W3:Y:S01]  /*64e0*/  @!P0 SYNCS.PHASECHK.TRANS64 P0, [R2+URZ+0x16800], R3 ;  /* 0x01680003020085a7 */ /* 0x000ee2000800007f */
[----:B------:R-:W-:Y:S04]  /*64f0*/  BSSY B0, `(.L_x_15525) ;  /* 0x0000006000007945 */ /* 0x000fe80003800000 */
[----:B---3--:R-:W-:Y:S05]  /*6500*/  @P0 BRA `(.L_x_15526) ;  /* 0x0000000000100947 */ /* 0x008fea0003800000 */
.L_x_15527:
[----:B---3--:R3:W0:Y:S02]  /*6510*/  SYNCS.PHASECHK.TRANS64.TRYWAIT P0, [R2+URZ+0x16800], R3 ;  /* 0x01680003020075a7 */ /* 0x008624000800017f */
[----:B0-----:R-:W-:Y:S05]  /*6520*/  @!P0 NANOSLEEP.SYNCS 0x989680 ;  /* 0x009896800000895d */ /* 0x001fea0003900000 */
[----:B------:R-:W0:Y:S02]  /*6530*/  @!P0 SYNCS.PHASECHK.TRANS64 P0, [R2+URZ+0x16800], R3 ;  /* 0x01680003020085a7 */ /* 0x000e24000800007f */
[----:B0-----:R-:W-:Y:S05]  /*6540*/  @!P0 BRA `(.L_x_15527) ;  /* 0xfffffffc00f08947 */ /* 0x001fea000383ffff */
.L_x_15526:
[----:B------:R-:W-:Y:S05]  /*6550*/  BSYNC B0 ;  /* 0x0000000000007941 */ /* 0x000fea0003800000 */
.L_x_15525:
[----:B------:R-:W-:Y:S05]  /*6560*/  BRA `(.L_x_15528) ;  /* 0x0000003000387947 */ /* 0x000fea0003800000 */
.L_x_15524:
        /* <DEDUP_REMOVED lines=17> */
[----:B------:R-:W-:Y:S01]  /*6680*/  MOV R4, UR4 ;  /* 0x0000000400047c02 */ /* 0x000fe20008000f00 */
        /* <DEDUP_REMOVED lines=11> */
[----:B-1----:R-:W-:Y:S05]  /*6740*/  CALL.ABS.NOINC R14 ;  /* 0x000000000e007343 */ /* 0x002fea0003c00000 */
.L_x_15530:
[----:B------:R-:W-:Y:S05]  /*6750*/  BSYNC B6 ;  /* 0x0000000000067941 */ /* 0x000fea0003800000 */
.L_x_15529:
[----:B------:R-:W3:Y:S01]  /*6760*/  LDL R20, [R1+0x2c] ;  /* 0x00002c0001147983 */ /* 0x000ee20000100800 */
[----:B------:R-:W-:Y:S01]  /*6770*/  ULDC.U8 UR4, c[0x0][0x410] ;  /* 0x0001040000047ab9 */ /* 0x000fe20000000000 */
[----:B------:R-:W-:Y:S01]  /*6780*/  BSSY B0, `(.L_x_15531) ;  /* 0x00002e4000007945 */ /* 0x000fe20003800000 */
[----:B------:R-:W-:Y:S01]  /*6790*/  ISETP.NE.AND P0, PT, RZ, UR4, PT ;  /* 0x00000004ff007c0c */ /* 0x000fe2000bf05270 */
[----:B---3--:R-:W-:-:S12]  /*67a0*/  IMAD.IADD R35, R155, 0x1, R20 ;  /* 0x000000019b237824 */ /* 0x008fd800078e0214 */
[----:B------:R-:W-:Y:S05]  /*67b0*/  @!P0 BRA `(.L_x_15532) ;  /* 0x0000001400ec8947 */ /* 0x000fea0003800000 */
[----:B------:R-:W3:Y:S01]  /*67c0*/  LDL R44, [R1+0x8] ;  /* 0x00000800012c7983 */ /* 0x000ee20000100800 */
[----:B------:R-:W0:Y:S01]  /*67d0*/  LDC R40, c[0x0][0x448] ;  /* 0x00011200ff287b82 */ /* 0x000e220000000800 */
[----:B------:R-:W-:Y:S01]  /*67e0*/  ULDC.64 UR4, c[0x0][0x3f8] ;  /* 0x0000fe0000047ab9 */ /* 0x000fe20000000a00 */
[----:B------:R-:W-:Y:S01]  /*67f0*/  ULDC.64 UR6, c[0x0][0x408] ;  /* 0x0001020000067ab9 */ /* 0x000fe20000000a00 */
[----:B------:R-:W5:Y:S01]  /*6800*/  S2R R20, SR_TID.X ;  /* 0x0000000000147919 */ /* 0x000f620000002100 */
[----:B0-----:R-:W-:Y:S01]  /*6810*/  ISETP.NE.AND P0, PT, R40, 0x1, PT ;  /* 0x000000012800780c */ /* 0x001fe20003f05270 */
[----:B-----5:R-:W-:-:S12]  /*6820*/  VIADD R21, R20, 0xffffff80 ;  /* 0xffffff8014157836 */ /* 0x020fd80000000000 */
[----:B------:R-:W0:Y:S01]  /*6830*/  @P0 LDC R0, c[0x0][0x44c] ;  /* 0x00011300ff000b82 */ /* 0x000e220000000800 */
[----:B------:R-:W-:-:S07]  /*6840*/  SHF.R.S32.HI R20, RZ, 0x1f, R21 ;  /* 0x0000001fff147819 */ /* 0x000fce0000011415 */
[----:B------:R-:W5:Y:S01]  /*6850*/  @P0 LDC R5, c[0x0][0x450] ;  /* 0x00011400ff050b82 */ /* 0x000f620000000800 */
[----:B------:R-:W-:-:S04]  /*6860*/  LEA.HI R20, R20, R21, RZ, 0x2 ;  /* 0x0000001514147211 */ /* 0x000fc800078f10ff */
[----:B------:R-:W-:-:S05]  /*6870*/  LOP3.LUT R20, R20, 0xfffffffc, RZ, 0xc0, !PT ;  /* 0xfffffffc14147812 */ /* 0x000fca00078ec0ff */
[----:B------:R-:W-:-:S04]  /*6880*/  IMAD.IADD R20, R21, 0x1, -R20 ;  /* 0x0000000115147824 */ /* 0x000fc800078e0a14 */
[----:B------:R-:W-:-:S04]  /*6890*/  IMAD R3, R20, 0x60, R35 ;  /* 0x0000006014037824 */ /* 0x000fc800078e0223 */
[----:B0-----:R-:W-:-:S05]  /*68a0*/  @P0 IMAD.HI.U32 R0, R3, R0, RZ ;  /* 0x0000000003000227 */ /* 0x001fca00078e00ff */
[----:B-----5:R-:W-:-:S04]  /*68b0*/  @P0 SHF.R.U32.HI R3, RZ, R5, R0 ;  /* 0x00000005ff030219 */ /* 0x020fc80000011600 */
[----:B------:R-:W-:Y:S01]  /*68c0*/  SHF.R.S32.HI R0, RZ, 0x1f, R3 ;  /* 0x0000001fff007819 */ /* 0x000fe20000011403 */
[----:B------:R-:W-:Y:S02]  /*68d0*/  IMAD.MOV.U32 R8, RZ, RZ, R26 ;  /* 0x000000ffff087224 */ /* 0x000fe400078e001a */
[----:B------:R-:W-:Y:S02]  /*68e0*/  IMAD.MOV.U32 R9, RZ, RZ, R31 ;  /* 0x000000ffff097224 */ /* 0x000fe400078e001f */
[C---:B------:R-:W-:Y:S02]  /*68f0*/  IMAD R4, R0.reuse, UR4, RZ ;  /* 0x0000000400047c24 */ /* 0x040fe4000f8e02ff */
[----:B------:R-:W-:Y:S02]  /*6900*/  IMAD.MOV.U32 R10, RZ, RZ, R24 ;  /* 0x000000ffff0a7224 */ /* 0x000fe400078e0018 */
[----:B----4-:R-:W-:Y:S02]  /*6910*/  IMAD.MOV.U32 R11, RZ, RZ, R33 ;  /* 0x000000ffff0b7224 */ /* 0x010fe400078e0021 */
        /* <DEDUP_REMOVED lines=14> */
[----:B---3--:R-:W-:Y:S01]  /*6a00*/  SHF.R.S32.HI R34, RZ, 0x1f, R44 ;  /* 0x0000001fff227819 */ /* 0x008fe2000001142c */
[----:B------:R-:W-:Y:S06]  /*6a10*/  BRA.DIV UR4, `(.L_x_15533) ;  /* 0x0000014a040c7947 */ /* 0x000fec000b800000 */
[----:B------:R0:W3:Y:S04]  /*6a20*/  SHFL.IDX PT, R3, R6, RZ, 0x1c1f ;  /* 0x001c1fff06037589 */ /* 0x0000e800000e0000 */
[----:B------:R0:W4:Y:S04]  /*6a30*/  SHFL.IDX PT, R0, R4, RZ, 0x1c1f ;  /* 0x001c1fff04007589 */ /* 0x00012800000e0000 */
[----:B------:R0:W0:Y:S04]  /*6a40*/  SHFL.IDX PT, R5, R8, RZ, 0x1c1f ;  /* 0x001c1fff08057589 */ /* 0x00002800000e0000 */
[----:B-1----:R1:W0:Y:S02]  /*6a50*/  SHFL.IDX PT, R14, R7, RZ, 0x1c1f ;  /* 0x001c1fff070e7589 */ /* 0x00222400000e0000 */
.L_x_15760:
[----:B------:R-:W5:Y:S01]  /*6a60*/  LDL R9, [R1+0xc] ;  /* 0x00000c0001097983 */ /* 0x000f620000100800 */
[----:B------:R-:W-:Y:S01]  /*6a70*/  BSSY B1, `(.L_x_15534) ;  /* 0x000001e000017945 */ /* 0x000fe20003800000 */
[----:B------:R-:W-:Y:S02]  /*6a80*/  CS2R R32, SRZ ;  /* 0x0000000000207805 */ /* 0x000fe4000001ff00 */
[----:B------:R-:W-:Y:S02]  /*6a90*/  CS2R R20, SRZ ;  /* 0x0000000000147805 */ /* 0x000fe4000001ff00 */
[----:B------:R-:W-:Y:S02]  /*6aa0*/  CS2R R30, SRZ ;  /* 0x00000000001e7805 */ /* 0x000fe4000001ff00 */
[----:B------:R-:W-:Y:S01]  /*6ab0*/  CS2R R24, SRZ ;  /* 0x0000000000187805 */ /* 0x000fe2000001ff00 */
[----:B-----5:R-:W-:-:S05]  /*6ac0*/  IMAD R40, R9, R40, RZ ;  /* 0x0000002809287224 */ /* 0x020fca00078e02ff */
[----:B------:R-:W-:-:S13]  /*6ad0*/  ISETP.GE.AND P0, PT, R35, R40, PT ;  /* 0x000000282300720c */ /* 0x000fda0003f06270 */
[----:B------:R-:W-:Y:S05]  /*6ae0*/  @P0 BRA `(.L_x_15535) ;  /* 0x0000000000580947 */ /* 0x000fea0003800000 */
[----:B------:R-:W-:Y:S01]  /*6af0*/  ULDC UR4, c[0x0][0x3f4] ;  /* 0x0000fd0000047ab9 */ /* 0x000fe20000000800 */
[----:B----4-:R-:W-:Y:S01]  /*6b00*/  IMAD.MOV.U32 R10, RZ, RZ, R0 ;  /* 0x000000ffff0a7224 */ /* 0x010fe200078e0000 */
[----:B------:R-:W-:Y:S01]  /*6b10*/  ISETP.GE.AND P3, PT, R44, UR4, PT ;  /* 0x000000042c007c0c */ /* 0x000fe2000bf66270 */
[----:B---3--:R-:W-:Y:S01]  /*6b20*/  IMAD.MOV.U32 R11, RZ, RZ, R3 ;  /* 0x000000ffff0b7224 */ /* 0x008fe200078e0003 */
[----:B------:R-:W-:Y:S01]  /*6b30*/  ISETP.GE.AND P2, PT, R152, UR4, PT ;  /* 0x0000000498007c0c */ /* 0x000fe2000bf46270 */
[----:B0-----:R-:W-:Y:S01]  /*6b40*/  IMAD.MOV.U32 R15, RZ, RZ, R5 ;  /* 0x000000ffff0f7224 */ /* 0x001fe200078e0005 */
[----:B------:R-:W-:-:S09]  /*6b50*/  CS2R R30, SRZ ;  /* 0x00000000001e7805 */ /* 0x000fd2000001ff00 */
[C---:B------:R-:W-:Y:S01]  /*6b60*/  @!P3 IMAD.SHL.U32 R37, R44.reuse, 0x2, RZ ;  /* 0x000000022c25b824 */ /* 0x040fe200078e00ff */
[----:B------:R-:W-:Y:S02]  /*6b70*/  @!P3 SHF.L.U64.HI R20, R44, 0x1, R34 ;  /* 0x000000012c14b819 */ /* 0x000fe40000010222 */
[----:B------:R-:W-:Y:S02]  /*6b80*/  CS2R R32, SRZ ;  /* 0x0000000000207805 */ /* 0x000fe4000001ff00 */
[----:B------:R-:W-:Y:S01]  /*6b90*/  CS2R R24, SRZ ;  /* 0x0000000000187805 */ /* 0x000fe2000001ff00 */
[----:B------:R-:W-:Y:S01]  /*6ba0*/  @!P2 IMAD.WIDE R10, R152, 0x2, R10 ;  /* 0x00000002980aa825 */ /* 0x000fe200078e020a */
[-C--:B------:R-:W-:Y:S02]  /*6bb0*/  @!P3 IADD3 R26, P0, R0, R37.reuse, RZ ;  /* 0x00000025001ab210 */ /* 0x080fe40007f1e0ff */
[----:B------:R-:W-:Y:S01]  /*6bc0*/  @!P3 IADD3 R36, P1, R14, R37, RZ ;  /* 0x000000250e24b210 */ /* 0x000fe20007f3e0ff */
[----:B--2---:R-:W-:Y:S01]  /*6bd0*/  @!P2 IMAD.WIDE R12, R152, 0x2, R14 ;  /* 0x00000002980ca825 */ /* 0x004fe200078e020e */
[----:B------:R0:W5:Y:S02]  /*6be0*/  @!P2 LD.E.64 R30, desc[UR40][R10.64] ;  /* 0x000000280a1ea980 */ /* 0x000164000c101b00 */
[----:B------:R-:W-:Y:S01]  /*6bf0*/  @!P3 IADD3.X R37, R5, R20, RZ, P1, !PT ;  /* 0x000000140525b210 */ /* 0x000fe20000ffe4ff */
[----:B------:R-:W-:Y:S01]  /*6c00*/  @!P3 IMAD.X R27, R3, 0x1, R20, P0 ;  /* 0x00000001031bb824 */ /* 0x000fe200000e0614 */
[----:B------:R-:W-:Y:S01]  /*6c10*/  CS2R R20, SRZ ;  /* 0x0000000000147805 */ /* 0x000fe2000001ff00 */
[----:B------:R0:W5:Y:S04]  /*6c20*/  @!P2 LD.E.64 R32, desc[UR40][R12.64] ;  /* 0x000000280c20a980 */ /* 0x000168000c101b00 */
[----:B------:R0:W5:Y:S04]  /*6c30*/  @!P3 LD.E.64 R24, desc[UR40][R26.64] ;  /* 0x000000281a18b980 */ /* 0x000168000c101b00 */
[----:B------:R0:W5:Y:S02]  /*6c40*/  @!P3 LD.E.64 R20, desc[UR40][R36.64] ;  /* 0x000000282414b980 */ /* 0x000164000c101b00 */
.L_x_15535:
[----:B------:R-:W-:Y:S05]  /*6c50*/  BSYNC B1 ;  /* 0x0000000000017941 */ /* 0x000fea0003800000 */
.L_x_15534:
[----:B----45:R-:W-:Y:S01]  /*6c60*/  IMAD.MOV.U32 R0, RZ, RZ, R32 ;  /* 0x000000ffff007224 */ /* 0x030fe200078e0020 */
[----:B------:R-:W-:Y:S01]  /*6c70*/  UMOV UR4, 0xffffffff ;  /* 0xffffffff00047882 */ /* 0x000fe20000000000 */
[----:B---3--:R-:W-:Y:S01]  /*6c80*/  IMAD.MOV.U32 R3, RZ, RZ, R33 ;  /* 0x000000ffff037224 */ /* 0x008fe200078e0021 */
[----:B0-----:R-:W-:Y:S01]  /*6c90*/  CS2R R26, SRZ ;  /* 0x00000000001a7805 */ /* 0x001fe2000001ff00 */
        /* <DEDUP_REMOVED lines=17> */
[----:B------:R0:W0:Y:S04]  /*6db0*/  SHFL.IDX PT, R5, R8, 0x1, 0x1c1f ;  /* 0x003c1f0008057f89 */ /* 0x00002800000e0000 */
[----:B------:R0:W0:Y:S02]  /*6dc0*/  SHFL.IDX PT, R14, R7, 0x1, 0x1c1f ;  /* 0x003c1f00070e7f89 */ /* 0x00002400000e0000 */
.L_x_15766:
[----:B0-----:R-:W5:Y:S04]  /*6dd0*/  LDL R6, [R1+0x5c] ;  /* 0x00005c0001067983 */ /* 0x001f680000100800 */
[----:B------:R-:W3:Y:S01]  /*6de0*/  LDL R42, [R1+0x44] ;  /* 0x00004400012a7983 */ /* 0x000ee20000100800 */
[----:B------:R-:W-:Y:S01]  /*6df0*/  VIADD R35, R35, 0x60 ;  /* 0x0000006023237836 */ /* 0x000fe20000000000 */
[----:B------:R-:W-:Y:S01]  /*6e00*/  BSSY B1, `(.L_x_15537) ;  /* 0x0000021000017945 */ /* 0x000fe20003800000 */
[----:B------:R-:W-:Y:S02]  /*6e10*/  CS2R R10, SRZ ;  /* 0x00000000000a7805 */ /* 0x000fe4000001ff00 */
[----:B--2---:R-:W-:Y:S02]  /*6e20*/  CS2R R12, SRZ ;  /* 0x00000000000c7805 */ /* 0x004fe4000001ff00 */
[----:B------:R-:W-:-:S02]  /*6e30*/  CS2R R8, SRZ ;  /* 0x0000000000087805 */ /* 0x000fc4000001ff00 */
[----:B------:R-:W-:Y:S02]  /*6e40*/  ISETP.GE.AND P0, PT, R35, R40, PT ;  /* 0x000000282300720c */ /* 0x000fe40003f06270 */
[----:B-----5:R-:W-:-:S04]  /*6e50*/  LEA.HI R4, R6, R6, RZ, 0x1 ;  /* 0x0000000606047211 */ /* 0x020fc800078f08ff */
[----:B------:R-:W-:Y:S01]  /*6e60*/  LOP3.LUT R4, R4, 0xfffffffe, RZ, 0xc0, !PT ;  /* 0xfffffffe04047812 */ /* 0x000fe200078ec0ff */
[----:B---3--:R-:W-:-:S04]  /*6e70*/  IMAD.SHL.U32 R36, R42, 0x40, RZ ;  /* 0x000000402a247824 */ /* 0x008fc800078e00ff */
[----:B------:R-:W-:-:S05]  /*6e80*/  IMAD.IADD R4, R6, 0x1, -R4 ;  /* 0x0000000106047824 */ /* 0x000fca00078e0a04 */
[----:B------:R-:W-:Y:S01]  /*6e90*/  SHF.L.U32 R41, R4, 0x1f, RZ ;  /* 0x0000001f04297819 */ /* 0x000fe200000006ff */
[----:B------:R-:W-:Y:S06]  /*6ea0*/  @P0 BRA `(.L_x_15538) ;  /* 0x0000000000580947 */ /* 0x000fec0003800000 */
[----:B------:R-:W-:Y:S01]  /*6eb0*/  ULDC UR4, c[0x0][0x3f4] ;  /* 0x0000fd0000047ab9 */ /* 0x000fe20000000800 */
[----:B----4-:R-:W-:Y:S01]  /*6ec0*/  IMAD.MOV.U32 R6, RZ, RZ, R0 ;  /* 0x000000ffff067224 */ /* 0x010fe200078e0000 */
[----:B------:R-:W-:Y:S01]  /*6ed0*/  ISETP.GE.AND P3, PT, R44, UR4, PT ;  /* 0x000000042c007c0c */ /* 0x000fe2000bf66270 */
[----:B-1----:R-:W-:Y:S01]  /*6ee0*/  IMAD.MOV.U32 R7, RZ, RZ, R3 ;  /* 0x000000ffff077224 */ /* 0x002fe200078e0003 */
[----:B------:R-:W-:Y:S01]  /*6ef0*/  ISETP.GE.AND P2, PT, R152, UR4, PT ;  /* 0x0000000498007c0c */ /* 0x000fe2000bf46270 */
[----:B------:R-:W-:Y:S01]  /*6f00*/  IMAD.MOV.U32 R15, RZ, RZ, R5 ;  /* 0x000000ffff0f7224 */ /* 0x000fe200078e0005 */
        /* <DEDUP_REMOVED lines=16> */
.L_x_15538:
[----:B------:R-:W-:Y:S05]  /*7010*/  BSYNC B1 ;  /* 0x0000000000017941 */ /* 0x000fea0003800000 */
.L_x_15537:
[----:B01----:R-:W0:Y:S01]  /*7020*/  S2R R7, SR_TID.X ;  /* 0x0000000000077919 */ /* 0x003e220000002100 */
[----:B------:R-:W1:Y:S01]  /*7030*/  SYNCS.PHASECHK.TRANS64.TRYWAIT P0, [R2+URZ+0x16800], R41 ;  /* 0x01680029020075a7 */ /* 0x000e62000800017f */
[----:B------:R-:W-:Y:S01]  /*7040*/  LOP3.LUT R3, R36, 0x1c0, RZ, 0xc0, !PT ;  /* 0x000001c024037812 */ /* 0x000fe200078ec0ff */
[----:B-----5:R-:W-:Y:S01]  /*7050*/  IMAD.MOV.U32 R4, RZ, RZ, R26 ;  /* 0x000000ffff047224 */ /* 0x020fe200078e001a */
[----:B------:R-:W-:Y:S01]  /*7060*/  BSSY B1, `(.L_x_15539) ;  /* 0x000001f000017945 */ /* 0x000fe20003800000 */
[----:B------:R-:W-:Y:S01]  /*7070*/  IMAD R14, R29, -0xc0, R40 ;  /* 0xffffff401d0e7824 */ /* 0x000fe200078e0228 */
[----:B----4-:R-:W-:Y:S01]  /*7080*/  LOP3.LUT R0, R3, 0x18, R16, 0xf8, !PT ;  /* 0x0000001803007812 */ /* 0x010fe200078ef810 */
[----:B------:R-:W-:Y:S01]  /*7090*/  IMAD.MOV.U32 R5, RZ, RZ, R11 ;  /* 0x000000ffff057224 */ /* 0x000fe200078e000b */
[----:B------:R-:W-:Y:S01]  /*70a0*/  SHF.R.U32.HI R3, RZ, 0x3, R3 ;  /* 0x00000003ff037819 */ /* 0x000fe20000011603 */
[----:B------:R-:W-:Y:S01]  /*70b0*/  IMAD.MOV.U32 R6, RZ, RZ, R12 ;  /* 0x000000ffff067224 */ /* 0x000fe200078e000c */
[----:B------:R-:W-:Y:S01]  /*70c0*/  PRMT R37, R4, 0x7610, R37 ;  /* 0x0000761004257816 */ /* 0x000fe20000000025 */
[----:B------:R-:W-:Y:S01]  /*70d0*/  IMAD.MOV.U32 R4, RZ, RZ, R10 ;  /* 0x000000ffff047224 */ /* 0x000fe200078e000a */
[----:B------:R-:W-:Y:S01]  /*70e0*/  LOP3.LUT R0, R0, R3, RZ, 0x3c, !PT ;  /* 0x0000000300007212 */ /* 0x000fe200078e3cff */
[----:B------:R-:W-:Y:S01]  /*70f0*/  IMAD.MOV.U32 R3, RZ, RZ, R27 ;  /* 0x000000ffff037224 */ /* 0x000fe200078e001b */
[----:B------:R-:W-:-:S02]  /*7100*/  VIMNMX R14, R14, 0xc0, PT ;  /* 0x000000c00e0e7848 */ /* 0x000fc40003fe0100 */
[----:B------:R-:W-:Y:S01]  /*7110*/  PRMT R15, R4, 0x7610, R15 ;  /* 0x00007610040f7816 */ /* 0x000fe2000000000f */
[----:B------:R-:W-:Y:S01]  /*7120*/  IMAD.MOV.U32 R4, RZ, RZ, R8 ;  /* 0x000000ffff047224 */ /* 0x000fe200078e0008 */
[----:B------:R-:W-:Y:S02]  /*7130*/  PRMT R36, R3, 0x7610, R36 ;  /* 0x0000761003247816 */ /* 0x000fe40000000024 */
[----:B------:R-:W-:Y:S01]  /*7140*/  PRMT R29, R5, 0x7610, R29 ;  /* 0x00007610051d7816 */ /* 0x000fe2000000001d */
[----:B------:R-:W-:Y:S01]  /*7150*/  IMAD.MOV.U32 R5, RZ, RZ, R9 ;  /* 0x000000ffff057224 */ /* 0x000fe200078e0009 */
[----:B------:R-:W-:Y:S02]  /*7160*/  PRMT R34, R4, 0x7610, R34 ;  /* 0x0000761004227816 */ /* 0x000fe40000000022 */
[----:B------:R-:W-:Y:S02]  /*7170*/  PRMT R40, R6, 0x7610, R40 ;  /* 0x0000761006287816 */ /* 0x000fe40000000028 */
[----:B------:R-:W-:-:S02]  /*7180*/  LOP3.LUT P2, RZ, R42, 0x4, RZ, 0xc0, !PT ;  /* 0x000000042aff7812 */ /* 0x000fc4000784c0ff */
[----:B------:R-:W-:Y:S02]  /*7190*/  ISETP.GE.AND P1, PT, R155, R14, PT ;  /* 0x0000000e9b00720c */ /* 0x000fe40003f26270 */
[----:B0-----:R-:W-:-:S04]  /*71a0*/  IADD3 R35, R7, -0x80, RZ ;  /* 0xffffff8007237810 */ /* 0x001fc80007ffe0ff */
[----:B------:R-:W-:-:S04]  /*71b0*/  SHF.R.S32.HI R7, RZ, 0x1f, R35 ;  /* 0x0000001fff077819 */ /* 0x000fc80000011423 */
[----:B------:R-:W-:-:S04]  /*71c0*/  LEA.HI R7, R7, R35, RZ, 0x5 ;  /* 0x0000002307077211 */ /* 0x000fc800078f28ff */
[----:B------:R-:W-:-:S05]  /*71d0*/  SHF.R.S32.HI R7, RZ, 0x5, R7 ;  /* 0x00000005ff077819 */ /* 0x000fca0000011407 */
[----:B------:R-:W-:Y:S02]  /*71e0*/  IMAD R3, R7, 0x200, R0 ;  /* 0x0000020007037824 */ /* 0x000fe400078e0200 */
[----:B------:R-:W-:Y:S02]  /*71f0*/  IMAD.MOV.U32 R0, RZ, RZ, R13 ;  /* 0x000000ffff007224 */ /* 0x000fe400078e000d */
[----:B------:R-:W-:-:S03]  /*7200*/  IMAD R3, R3, 0x2, R2 ;  /* 0x0000000203037824 */ /* 0x000fc600078e0202 */
[----:B------:R-:W-:Y:S01]  /*7210*/  PRMT R51, R0, 0x7610, R51 ;  /* 0x0000761000337816 */ /* 0x000fe20000000033 */
[C---:B------:R-:W-:Y:S02]  /*7220*/  VIADD R4, R3.reuse, 0x8400 ;  /* 0x0000840003047836 */ /* 0x040fe40000000000 */
[----:B------:R-:W-:Y:S01]  /*7230*/  VIADD R0, R3, 0x8440 ;  /* 0x0000844003007836 */ /* 0x000fe20000000000 */
[----:B-1----:R-:W-:Y:S06]  /*7240*/  @!P0 BRA `(.L_x_15540) ;  /* 0x0000014000e08947 */ /* 0x002fec0003800000 */
.L_x_15767:
[----:B------:R-:W-:Y:S05]  /*7250*/  BSYNC B1 ;  /* 0x0000000000017941 */ /* 0x000fea0003800000 */
.L_x_15539:
[----:B------:R-:W-:Y:S01]  /*7260*/  BSSY B1, `(.L_x_15541) ;  /* 0x0000068000017945 */ /* 0x000fe20003800000 */
[----:B------:R-:W-:Y:S01]  /*7270*/  PRMT R35, R5, 0x7610, R35 ;  /* 0x0000761005237816 */ /* 0x000fe20000000023 */
[----:B------:R-:W-:Y:S02]  /*7280*/  @P2 VIADD R0, R4, 0xffffffc0 ;  /* 0xffffffc004002836 */ /* 0x000fe40000000000 */
[----:B------:R-:W-:Y:S05]  /*7290*/  @P1 BRA `(.L_x_15542) ;  /* 0x0000000400901947 */ /* 0x000fea0003800000 */
[----:B------:R-:W2:Y:S01]  /*72a0*/  LDL R6, [R1+0x8] ;  /* 0x0000080001067983 */ /* 0x000ea20000100800 */
[----:B------:R-:W1:Y:S01]  /*72b0*/  LDC R5, c[0x0][0x3f4] ;  /* 0x0000fd00ff057b82 */ /* 0x000e620000000800 */
[----:B------:R-:W-:Y:S01]  /*72c0*/  BSSY B2, `(.L_x_15543) ;  /* 0x0000032000027945 */ /* 0x000fe20003800000 */
[-C--:B-1----:R-:W-:Y:S02]  /*72d0*/  ISETP.GE.AND P0, PT, R152, R5.reuse, PT ;  /* 0x000000059800720c */ /* 0x082fe40003f06270 */
[----:B--2---:R-:W-:-:S11]  /*72e0*/  ISETP.GE.AND P1, PT, R6, R5, PT ;  /* 0x000000050600720c */ /* 0x004fd60003f26270 */
[----:B------:R-:W-:Y:S05]  /*72f0*/  @P0 BRA `(.L_x_15544) ;  /* 0x0000000000b80947 */ /* 0x000fea0003800000 */
[----:B------:R-:W1:Y:S01]  /*7300*/  LDS.128 R4, [R3+0x8400] ;  /* 0x0084000003047984 */ /* 0x000e620000000c00 */
[----:B------:R-:W-:Y:S02]  /*7310*/  SHF.R.U32.HI R45, RZ, 0x10, R33 ;  /* 0x00000010ff2d7819 */ /* 0x000fe40000011621 */
[--C-:B------:R-:W-:Y:S02]  /*7320*/  SHF.R.U32.HI R42, RZ, 0x10, R31.reuse ;  /* 0x00000010ff2a7819 */ /* 0x100fe4000001161f */
[----:B0-----:R-:W-:Y:S02]  /*7330*/  SHF.R.U64 R41, R30, 0x10, R31 ;  /* 0x000000101e297819 */ /* 0x001fe4000000121f */
[----:B------:R-:W-:Y:S02]  /*7340*/  PRMT R45, R43, 0x5410, R45 ;  /* 0x000054102b2d7816 */ /* 0x000fe4000000002d */
[----:B------:R-:W-:Y:S02]  /*7350*/  PRMT R42, R38, 0x5432, R42 ;  /* 0x00005432262a7816 */ /* 0x000fe4000000002a */
[----:B------:R-:W-:Y:S01]  /*7360*/  PRMT R41, R46, 0x5410, R41 ;  /* 0x000054102e297816 */ /* 0x000fe20000000029 */
[C---:B------:R-:W-:Y:S01]  /*7370*/  IMAD.U32 R46, R45.reuse, 0x10000, RZ ;  /* 0x000100002d2e7824 */ /* 0x040fe200078e00ff */
[----:B------:R-:W-:Y:S01]  /*7380*/  SHF.R.U64 R44, R32, 0x10, R33 ;  /* 0x00000010202c7819 */ /* 0x000fe20000001221 */
[----:B------:R-:W-:Y:S01]  /*7390*/  IMAD.U32 R43, R42, 0x10000, RZ ;  /* 0x000100002a2b7824 */ /* 0x000fe200078e00ff */
[----:B------:R-:W-:-:S02]  /*73a0*/  LOP3.LUT R45, R45, 0xffff0000, RZ, 0xc0, !PT ;  /* 0xffff00002d2d7812 */ /* 0x000fc400078ec0ff */
[----:B------:R-:W-:Y:S02]  /*73b0*/  LOP3.LUT R42, R42, 0xffff0000, RZ, 0xc0, !PT ;  /* 0xffff00002a2a7812 */ /* 0x000fe400078ec0ff */
[----:B------:R-:W-:Y:S02]  /*73c0*/  PRMT R44, R37, 0x5432, R44 ;  /* 0x00005432252c7816 */ /* 0x000fe4000000002c */
[C---:B-1----:R-:W-:Y:S01]  /*73d0*/  LOP3.LUT R31, R6.reuse, 0xffff0000, RZ, 0xc0, !PT ;  /* 0xffff0000061f7812 */ /* 0x042fe200078ec0ff */
        /* <DEDUP_REMOVED lines=32> */
.L_x_15544:
[----:B------:R-:W-:Y:S05]  /*75e0*/  BSYNC B2 ;  /* 0x0000000000027941 */ /* 0x000fea0003800000 */
.L_x_15543:
[----:B------:R-:W-:Y:S05]  /*75f0*/  @P1 BRA `(.L_x_15542) ;  /* 0x0000000000b81947 */ /* 0x000fea0003800000 */
[----:B-1----:R-:W1:Y:S01]  /*7600*/  LDS.128 R4, [R0] ;  /* 0x0000000000047984 */ /* 0x002e620000000c00 */
[--C-:B------:R-:W-:Y:S02]  /*7610*/  SHF.R.U64 R30, R24, 0x10, R25.reuse ;  /* 0x00000010181e7819 */ /* 0x100fe40000001219 */
[----:B------:R-:W-:Y:S02]  /*7620*/  SHF.R.U32.HI R31, RZ, 0x10, R25 ;  /* 0x00000010ff1f7819 */ /* 0x000fe40000011619 */
[--C-:B------:R-:W-:Y:S02]  /*7630*/  SHF.R.U64 R25, R20, 0x10, R21.reuse ;  /* 0x0000001014197819 */ /* 0x100fe40000001215 */
        /* <DEDUP_REMOVED lines=9> */
[C---:B-1----:R-:W-:Y:S01]  /*76d0*/  LOP3.LUT R21, R6.reuse, 0xffff0000, RZ, 0xc0, !PT ;  /* 0xffff000006157812 */ /* 0x042fe200078ec0ff */
[----:B------:R-:W-:Y:S01]  /*76e0*/  IMAD.U32 R20, R6, 0x10000, RZ ;  /* 0x0001000006147824 */ /* 0x000fe200078e00ff */
[C---:B------:R-:W-:Y:S01]  /*76f0*/  LOP3.LUT R25, R7.reuse, 0xffff0000, RZ, 0xc0, !PT ;  /* 0xffff000007197812 */ /* 0x040fe200078ec0ff */
[----:B------:R-:W-:-:S02]  /*7700*/  IMAD.U32 R24, R7, 0x10000, RZ ;  /* 0x0001000007187824 */ /* 0x000fc400078e00ff */
[C---:B0-----:R-:W-:Y:S01]  /*7710*/  FMUL.FTZ R41, R21.reuse, R33 ;  /* 0x0000002115297220 */ /* 0x041fe20000410000 */
        /* <DEDUP_REMOVED lines=8> */
[----:B------:R-:W-:Y:S01]  /*77a0*/  SHF.L.U32 R25, R38, 0x10, RZ ;  /* 0x0000001026197819 */ /* 0x000fe200000006ff */
[----:B------:R-:W-:Y:S01]  /*77b0*/  IMAD.U32 R21, R30, 0x10000, RZ ;  /* 0x000100001e157824 */ /* 0x000fe200078e00ff */
[----:B------:R-:W-:Y:S01]  /*77c0*/  LOP3.LUT R4, R4, 0xffff0000, RZ, 0xc0, !PT ;  /* 0xffff000004047812 */ /* 0x000fe200078ec0ff */
[----:B------:R-:W-:Y:S01]  /*77d0*/  FFMA.FTZ R39, R24, R39, R33 ;  /* 0x0000002718277223 */ /* 0x000fe20000010021 */
[----:B------:R-:W-:-:S02]  /*77e0*/  LOP3.LUT R5, R5, 0xffff0000, RZ, 0xc0, !PT ;  /* 0xffff000005057812 */ /* 0x000fc400078ec0ff */
        /* <DEDUP_REMOVED lines=13> */
[----:B------:R-:W-:-:S05]  /*78c0*/  F2FP.BF16.F32.PACK_AB R5, R38, R5 ;  /* 0x000000052605723e */ /* 0x000fca00000010ff */
[----:B------:R2:W-:Y:S02]  /*78d0*/  STS.128 [R0], R4 ;  /* 0x0000000400007388 */ /* 0x0005e40000000c00 */
.L_x_15542:
[----:B------:R-:W-:Y:S05]  /*78e0*/  BSYNC B1 ;  /* 0x0000000000017941 */ /* 0x000fea0003800000 */
.L_x_15541:
[----:B-12---:R-:W-:-:S05]  /*78f0*/  VIADD R4, R155, 0x60 ;  /* 0x000000609b047836 */ /* 0x006fca0000000000 */
[----:B------:R-:W-:-:S13]  /*7900*/  ISETP.GE.AND P0, PT, R4, R14, PT ;  /* 0x0000000e0400720c */ /* 0x000fda0003f06270 */
        /* <DEDUP_REMOVED lines=16> */
[C---:B------:R-:W-:Y:S01]  /*7a10*/  LOP3.LUT R27, R36.reuse, 0xffff0000, RZ, 0xc0, !PT ;  /* 0xffff0000241b7812 */ /* 0x040fe200078ec0ff */
[----:B------:R-:W-:Y:S01]  /*7a20*/  IMAD.U32 R25, R36, 0x10000, RZ ;  /* 0x0001000024197824 */ /* 0x000fe200078e00ff */
[----:B------:R-:W-:Y:S02]  /*7a30*/  PRMT R37, R37, 0x5410, R12 ;  /* 0x0000541025257816 */ /* 0x000fe4000000000c */
[----:B------:R-:W-:Y:S02]  /*7a40*/  LOP3.LUT R21, R21, 0xffff0000, RZ, 0xc0, !PT ;  /* 0xffff000015157812 */ /* 0x000fe400078ec0ff */
[C---:B-1----:R-:W-:Y:S01]  /*7a50*/  LOP3.LUT R13, R6.reuse, 0xffff0000, RZ, 0xc0, !PT ;  /* 0xffff0000060d7812 */ /* 0x042fe200078ec0ff */
[----:B------:R-:W-:Y:S01]  /*7a60*/  IMAD.U32 R12, R6, 0x10000, RZ ;  /* 0x00010000060c7824 */ /* 0x000fe200078e00ff */
[C---:B------:R-:W-:Y:S01]  /*7a70*/  LOP3.LUT R20, R7.reuse, 0xffff0000, RZ, 0xc0, !PT ;  /* 0xffff000007147812 */ /* 0x040fe200078ec0ff */
[----:B------:R-:W-:-:S02]  /*7a80*/  IMAD.U32 R14, R7, 0x10000, RZ ;  /* 0x00010000070e7824 */ /* 0x000fc400078e00ff */
[C---:B------:R-:W-:Y:S01]  /*7a90*/  FMUL.FTZ R31, R13.reuse, R25 ;  /* 0x000000190d1f7220 */ /* 0x040fe20000410000 */
[-C--:B------:R-:W-:Y:S01]  /*7aa0*/  FMUL.FTZ R26, R13, R24.reuse ;  /* 0x000000180d1a7220 */ /* 0x080fe20000410000 */
[----:B------:R-:W-:Y:S01]  /*7ab0*/  FMUL.FTZ R13, R20, R27 ;  /* 0x0000001b140d7220 */ /* 0x000fe20000410000 */
[----:B------:R-:W-:Y:S02]  /*7ac0*/  IMAD.U32 R6, R4, 0x10000, RZ ;  /* 0x0001000004067824 */ /* 0x000fe400078e00ff */
[----:B------:R-:W-:Y:S01]  /*7ad0*/  FFMA.FTZ R31, R12, R24, -R31 ;  /* 0x000000180c1f7223 */ /* 0x000fe2000001081f */
[C---:B------:R-:W-:Y:S02]  /*7ae0*/  IMAD.U32 R7, R5.reuse, 0x10000, RZ ;  /* 0x0001000005077824 */ /* 0x040fe400078e00ff */
        /* <DEDUP_REMOVED lines=23> */
.L_x_15547:
[----:B------:R-:W-:Y:S05]  /*7c60*/  BSYNC B1 ;  /* 0x0000000000017941 */ /* 0x000fea0003800000 */
.L_x_15546:
[----:B------:R-:W-:Y:S05]  /*7c70*/  @P1 BRA `(.L_x_15545) ;  /* 0x0000001800501947 */ /* 0x000fea0003800000 */
[----:B-1----:R-:W1:Y:S01]  /*7c80*/  LDS.128 R4, [R0+0x3000] ;  /* 0x0030000000047984 */ /* 0x002e620000000c00 */
        /* <DEDUP_REMOVED lines=12> */
[C---:B-1----:R-:W-:Y:S01]  /*7d50*/  LOP3.LUT R9, R6.reuse, 0xffff0000, RZ, 0xc0, !PT ;  /* 0xffff000006097812 */ /* 0x042fe200078ec0ff */
        /* <DEDUP_REMOVED lines=33> */
.L_x_15532:
[----:B------:R-:W0:Y:S01]  /*7f70*/  S2R R0, SR_TID.X ;  /* 0x0000000000007919 */ /* 0x000e220000002100 */
[----:B------:R-:W3:Y:S01]  /*7f80*/  LDC R32, c[0x0][0x448] ;  /* 0x00011200ff207b82 */ /* 0x000ee20000000800 */
[----:B------:R-:W-:Y:S01]  /*7f90*/  ULDC.64 UR4, c[0x0][0x3f8] ;  /* 0x0000fe0000047ab9 */ /* 0x000fe20000000a00 */
[----:B------:R-:W-:Y:S01]  /*7fa0*/  ULDC.64 UR6, c[0x0][0x408] ;  /* 0x0001020000067ab9 */ /* 0x000fe20000000a00 */
[----:B------:R-:W-:Y:S01]  /*7fb0*/  MOV R6, R24 ;  /* 0x0000001800067202 */ /* 0x000fe20000000f00 */
[----:B------:R-:W-:Y:S02]  /*7fc0*/  IMAD.MOV.U32 R4, RZ, RZ, R26 ;  /* 0x000000ffff047224 */ /* 0x000fe400078e001a */
[----:B------:R-:W-:Y:S01]  /*7fd0*/  IMAD.MOV.U32 R7, RZ, RZ, R33 ;  /* 0x000000ffff077224 */ /* 0x000fe200078e0021 */
[----:B---3--:R-:W-:Y:S01]  /*7fe0*/  ISETP.NE.AND P0, PT, R32, 0x1, PT ;  /* 0x000000012000780c */ /* 0x008fe20003f05270 */
[----:B0-----:R-:W-:-:S05]  /*7ff0*/  VIADD R0, R0, 0xffffff80 ;  /* 0xffffff8000007836 */ /* 0x001fca0000000000 */
[----:B------:R-:W-:-:S07]  /*8000*/  SHF.R.S32.HI R3, RZ, 0x1f, R0 ;  /* 0x0000001fff037819 */ /* 0x000fce0000011400 */
[----:B------:R-:W0:Y:S01]  /*8010*/  @P0 LDC R5, c[0x0][0x450] ;  /* 0x00011400ff050b82 */ /* 0x000e220000000800 */
[----:B------:R-:W-:-:S04]  /*8020*/  LEA.HI R3, R3, R0, RZ, 0x2 ;  /* 0x0000000003037211 */ /* 0x000fc800078f10ff */
[----:B------:R-:W-:-:S05]  /*8030*/  LOP3.LUT R3, R3, 0xfffffffc, RZ, 0xc0, !PT ;  /* 0xfffffffc03037812 */ /* 0x000fca00078ec0ff */
[----:B------:R-:W-:Y:S02]  /*8040*/  IMAD.IADD R3, R0, 0x1, -R3 ;  /* 0x0000000100037824 */ /* 0x000fe400078e0a03 */
[----:B------:R-:W3:Y:S02]  /*8050*/  @P0 LDC R0, c[0x0][0x44c] ;  /* 0x00011300ff000b82 */ /* 0x000ee40000000800 */
[----:B------:R-:W-:-:S04]  /*8060*/  IMAD R3, R3, 0x60, R35 ;  /* 0x0000006003037824 */ /* 0x000fc800078e0223 */
[----:B---3--:R-:W-:-:S05]  /*8070*/  @P0 IMAD.HI.U32 R0, R3, R0, RZ ;  /* 0x0000000003000227 */ /* 0x008fca00078e00ff */
[----:B0-----:R-:W-:Y:S01]  /*8080*/  @P0 SHF.R.U32.HI R3, RZ, R5, R0 ;  /* 0x00000005ff030219 */ /* 0x001fe20000011600 */
        /* <DEDUP_REMOVED lines=18> */
[----:B------:R-:W3:Y:S01]  /*81b0*/  LDL R6, [R1+0xc] ;  /* 0x00000c0001067983 */ /* 0x000ee20000100800 */
[----:B------:R-:W0:Y:S03]  /*81c0*/  LDC R41, c[0x0][0x3f4] ;  /* 0x0000fd00ff297b82 */ /* 0x000e260000000800 */
[----:B------:R-:W5:Y:S04]  /*81d0*/  SHFL.IDX PT, R3, R25, RZ, 0x1c1f ;  /* 0x001c1fff19037589 */ /* 0x000f6800000e0000 */
[----:B------:R-:W2:Y:S04]  /*81e0*/  SHFL.IDX PT, R0, R26, RZ, 0x1c1f ;  /* 0x001c1fff1a007589 */ /* 0x000ea800000e0000 */
[----:B-1----:R-:W1:Y:S04]  /*81f0*/  SHFL.IDX PT, R14, R27, RZ, 0x1c1f ;  /* 0x001c1fff1b0e7589 */ /* 0x002e6800000e0000 */
[----:B------:R-:W1:Y:S01]  /*8200*/  SHFL.IDX PT, R4, R24, RZ, 0x1c1f ;  /* 0x001c1fff18047589 */ /* 0x000e6200000e0000 */
[----:B0-----:R-:W-:Y:S01]  /*8210*/  ISETP.GE.AND P0, PT, R16, R41, PT ;  /* 0x000000291000720c */ /* 0x001fe20003f06270 */
[----:B---3--:R-:W-:-:S05]  /*8220*/  IMAD R32, R6, R32, RZ ;  /* 0x0000002006207224 */ /* 0x008fca00078e02ff */
[----:B------:R-:W-:-:S13]  /*8230*/  ISETP.GE.OR P1, PT, R35, R32, P0 ;  /* 0x000000202300720c */ /* 0x000fda0000726670 */
[C---:B------:R-:W-:Y:S01]  /*8240*/  @!P1 IMAD.SHL.U32 R5, R16.reuse, 0x2, RZ ;  /* 0x0000000210059824 */ /* 0x040fe200078e00ff */
[----:B------:R-:W-:-:S04]  /*8250*/  @!P1 SHF.L.U64.HI R21, R16, 0x1, R17 ;  /* 0x0000000110159819 */ /* 0x000fc80000010211 */
[----:B-----5:R-:W-:-:S05]  /*8260*/  @!P1 IADD3 R6, P2, R3, R5, RZ ;  /* 0x0000000503069210 */ /* 0x020fca0007f5e0ff */
[----:B--2---:R-:W-:-:S05]  /*8270*/  @!P1 IMAD.X R7, R0, 0x1, R21, P2 ;  /* 0x0000000100079824 */ /* 0x004fca00010e0615 */
[----:B----4-:R-:W2:Y:S01]  /*8280*/  @!P1 LD.E.128 R8, desc[UR40][R6.64] ;  /* 0x0000002806089980 */ /* 0x010ea2000c101d00 */
[----:B-1----:R-:W-:-:S05]  /*8290*/  @!P1 IADD3 R14, P2, R14, R5, RZ ;  /* 0x000000050e0e9210 */ /* 0x002fca0007f5e0ff */
[----:B------:R-:W-:-:S04]  /*82a0*/  @!P1 IMAD.X R3, R4, 0x1, R21, P2 ;  /* 0x0000000104039824 */ /* 0x000fc800010e0615 */
        /* <DEDUP_REMOVED lines=31> */
[----:B------:R-:W-:Y:S02]  /*84a0*/  CS2R R4, SRZ ;  /* 0x0000000000047805 */ /* 0x000fe4000001ff00 */
[----:B------:R-:W-:Y:S02]  /*84b0*/  PRMT R34, R9, 0x7610, R34 ;  /* 0x0000761009227816 */ /* 0x000fe40000000022 */
[----:B------:R-:W-:Y:S02]  /*84c0*/  PRMT R33, R33, 0x5410, R6 ;  /* 0x0000541021217816 */ /* 0x000fe40000000006 */
[----:B012-4-:R-:W-:-:S07]  /*84d0*/  PRMT R55, R7, 0x7610, R55 ;  /* 0x0000761007377816 */ /* 0x017fce0000000037 */
.L_x_15777:
[----:B------:R-:W2:Y:S01]  /*84e0*/  LDL R7, [R1+0x5c] ;  /* 0x00005c0001077983 */ /* 0x000ea20000100800 */
[----:B------:R-:W-:Y:S01]  /*84f0*/  VIADD R35, R35, 0x60 ;  /* 0x0000006023237836 */ /* 0x000fe20000000000 */
[----:B------:R-:W-:Y:S01]  /*8500*/  BSSY B1, `(.L_x_15549) ;  /* 0x0000016000017945 */ /* 0x000fe20003800000 */
[----:B------:R-:W-:Y:S02]  /*8510*/  CS2R R8, SRZ ;  /* 0x0000000000087805 */ /* 0x000fe4000001ff00 */
[----:B------:R-:W-:Y:S02]  /*8520*/  CS2R R10, SRZ ;  /* 0x00000000000a7805 */ /* 0x000fe4000001ff00 */
[----:B------:R-:W-:Y:S02]  /*8530*/  ISETP.GE.AND P1, PT, R35, R32, PT ;  /* 0x000000202300720c */ /* 0x000fe40003f26270 */
[----:B--2---:R-:W-:-:S04]  /*8540*/  LEA.HI R6, R7, R7, RZ, 0x1 ;  /* 0x0000000707067211 */ /* 0x004fc800078f08ff */
[----:B------:R-:W-:-:S05]  /*8550*/  LOP3.LUT R6, R6, 0xfffffffe, RZ, 0xc0, !PT ;  /* 0xfffffffe06067812 */ /* 0x000fca00078ec0ff */
[----:B------:R-:W-:Y:S01]  /*8560*/  IMAD.IADD R13, R7, 0x1, -R6 ;  /* 0x00000001070d7824 */ /* 0x000fe200078e0a06 */
[----:B------:R-:W-:-:S04]  /*8570*/  CS2R R6, SRZ ;  /* 0x0000000000067805 */ /* 0x000fc8000001ff00 */
[----:B------:R-:W-:Y:S01]  /*8580*/  SHF.L.U32 R13, R13, 0x1f, RZ ;  /* 0x0000001f0d0d7819 */ /* 0x000fe200000006ff */
[----:B------:R-:W-:Y:S06]  /*8590*/  @P1 BRA `(.L_x_15550) ;  /* 0x0000000000301947 */ /* 0x000fec0003800000 */
        /* <DEDUP_REMOVED lines=12> */
.L_x_15550:
[----:B------:R-:W-:Y:S05]  /*8660*/  BSYNC B1 ;  /* 0x0000000000017941 */ /* 0x000fea0003800000 */
.L_x_15549:
[----:B------:R-:W0:Y:S01]  /*8670*/  SYNCS.PHASECHK.TRANS64.TRYWAIT P1, [R2+URZ+0x16800], R13 ;  /* 0x0168000d020075a7 */ /* 0x000e22000802017f */
[----:B------:R-:W-:Y:S01]  /*8680*/  IMAD R29, R29, -0xc0, R32 ;  /* 0xffffff401d1d7824 */ /* 0x000fe200078e0220 */
[----:B------:R-:W-:Y:S01]  /*8690*/  BSSY B1, `(.L_x_15551) ;  /* 0x0000014000017945 */ /* 0x000fe20003800000 */
[----:B------:R-:W-:Y:S02]  /*86a0*/  VIADD R14, R155, 0x60 ;  /* 0x000000609b0e7836 */ /* 0x000fe40000000000 */
[----:B---3-5:R-:W-:Y:S01]  /*86b0*/  IMAD.MOV.U32 R3, RZ, RZ, R4 ;  /* 0x000000ffff037224 */ /* 0x028fe200078e0004 */
[----:B------:R-:W-:Y:S01]  /*86c0*/  VIMNMX R0, R29, 0xc0, PT ;  /* 0x000000c01d007848 */ /* 0x000fe20003fe0100 */
[----:B------:R-:W-:-:S03]  /*86d0*/  IMAD.MOV.U32 R12, RZ, RZ, R5 ;  /* 0x000000ffff0c7224 */ /* 0x000fc600078e0005 */
[-C--:B------:R-:W-:Y:S02]  /*86e0*/  ISETP.GE.OR P2, PT, R155, R0.reuse, P0 ;  /* 0x000000009b00720c */ /* 0x080fe40000746670 */
[----:B------:R-:W-:Y:S01]  /*86f0*/  ISETP.GE.OR P0, PT, R14, R0, P0 ;  /* 0x000000000e00720c */ /* 0x000fe20000706670 */
        /* <DEDUP_REMOVED lines=12> */
[----:B0-----:R-:W-:Y:S06]  /*87c0*/  @!P1 BRA `(.L_x_15552) ;  /* 0x0000013400089947 */ /* 0x001fec0003800000 */
.L_x_15778:
[----:B------:R-:W-:Y:S05]  /*87d0*/  BSYNC B1 ;  /* 0x0000000000017941 */ /* 0x000fea0003800000 */
.L_x_15551:
        /* <DEDUP_REMOVED lines=30> */
[----:B------:R-:W-:Y:S02]  /*89c0*/  SHF.R.U32.HI R15, RZ, 0x3, R14 ;  /* 0x00000003ff0f7819 */ /* 0x000fe4000001160e */
[C---:B------:R-:W-:Y:S02]  /*89d0*/  LOP3.LUT R13, R14.reuse, 0x38, R13, 0xf8, !PT ;  /* 0x000000380e0d7812 */ /* 0x040fe400078ef80d */
        /* <DEDUP_REMOVED lines=13> */
[C---:B-1----:R-:W-:Y:S02]  /*8ab0*/  IMAD.U32 R20, R12.reuse, 0x10000, RZ ;  /* 0x000100000c147824 */ /* 0x042fe400078e00ff */
[C---:B------:R-:W-:Y:S01]  /*8ac0*/  FMUL.FTZ R55, R33.reuse, R50 ;  /* 0x0000003221377220 */ /* 0x040fe20000410000 */
[----:B------:R-:W-:Y:S01]  /*8ad0*/  FMUL.FTZ R57, R33, R39 ;  /* 0x0000002721397220 */ /* 0x000fe20000410000 */
[----:B------:R-:W-:Y:S01]  /*8ae0*/  LOP3.LUT R12, R12, 0xffff0000, RZ, 0xc0, !PT ;  /* 0xffff00000c0c7812 */ /* 0x000fe200078ec0ff */
[----:B------:R-:W-:-:S02]  /*8af0*/  IMAD.U32 R36, R26, 0x10000, RZ ;  /* 0x000100001a247824 */ /* 0x000fc400078e00ff */
[----:B------:R-:W-:Y:S01]  /*8b00*/  FFMA.FTZ R55, R20, R39, -R55 ;  /* 0x0000002714377223 */ /* 0x000fe20000010837 */
[----:B------:R-:W-:Y:S01]  /*8b10*/  LOP3.LUT R33, R38, 0xffff0000, RZ, 0xc0, !PT ;  /* 0xffff000026217812 */ /* 0x000fe200078ec0ff */
[----:B------:R-:W-:Y:S01]  /*8b20*/  FMUL.FTZ R39, R24, R49 ;  /* 0x0000003118277220 */ /* 0x000fe20000410000 */
[----:B------:R-:W-:Y:S01]  /*8b30*/  FFMA.FTZ R57, R20, R50, R57 ;  /* 0x0000003214397223 */ /* 0x000fe20000010039 */
[----:B------:R-:W-:Y:S01]  /*8b40*/  IMAD.U32 R20, R46, 0x10000, RZ ;  /* 0x000100002e147824 */ /* 0x000fe200078e00ff */
[----:B------:R-:W-:Y:S01]  /*8b50*/  SHF.L.U32 R21, R13, 0x10, RZ ;  /* 0x000000100d157819 */ /* 0x000fe200000006ff */
[C---:B------:R-:W-:Y:S02]  /*8b60*/  IMAD.U32 R38, R51.reuse, 0x10000, RZ ;  /* 0x0001000033267824 */ /* 0x040fe400078e00ff */
[-C--:B------:R-:W-:Y:S01]  /*8b70*/  FMUL.FTZ R59, R24, R33.reuse ;  /* 0x00000021183b7220 */ /* 0x080fe20000410000 */
[----:B------:R-:W-:Y:S01]  /*8b80*/  FFMA.FTZ R50, R12, R33, -R39 ;  /* 0x000000210c327223 */ /* 0x000fe20000010827 */
[C---:B------:R-:W-:Y:S01]  /*8b90*/  FMUL.FTZ R33, R34.reuse, R20 ;  /* 0x0000001422217220 */ /* 0x040fe20000410000 */
[-C--:B------:R-:W-:Y:S01]  /*8ba0*/  FMUL.FTZ R54, R34, R38.reuse ;  /* 0x0000002622367220 */ /* 0x080fe20000410000 */
[----:B------:R-:W-:Y:S01]  /*8bb0*/  LOP3.LUT R24, R51, 0xffff0000, RZ, 0xc0, !PT ;  /* 0xffff000033187812 */ /* 0x000fe200078ec0ff */
[----:B------:R-:W-:Y:S01]  /*8bc0*/  FFMA.FTZ R34, R12, R49, R59 ;  /* 0x000000310c227223 */ /* 0x000fe2000001003b */
[----:B------:R-:W-:Y:S01]  /*8bd0*/  LOP3.LUT R46, R46, 0xffff0000, RZ, 0xc0, !PT ;  /* 0xffff00002e2e7812 */ /* 0x000fe200078ec0ff */
[----:B------:R-:W-:Y:S01]  /*8be0*/  FFMA.FTZ R38, R21, R38, R33 ;  /* 0x0000002615267223 */ /* 0x000fe20000010021 */
[----:B------:R-:W-:Y:S01]  /*8bf0*/  LOP3.LUT R13, R13, 0xffff0000, RZ, 0xc0, !PT ;  /* 0xffff00000d0d7812 */ /* 0x000fe200078ec0ff */
        /* <DEDUP_REMOVED lines=46> */
.L_x_15554:
[----:B------:R-:W-:Y:S05]  /*8ee0*/  BSYNC B1 ;  /* 0x0000000000017941 */ /* 0x000fea0003800000 */
.L_x_15553:
[----:B------:R-:W-:Y:S02]  /*8ef0*/  PRMT R20, R0, 0x7610, R20 ;  /* 0x0000761000147816 */ /* 0x000fe40000000014 */
[----:B------:R-:W-:Y:S01]  /*8f00*/  PRMT R30, R3, 0x7610, R30 ;  /* 0x00007610031e7816 */ /* 0x000fe2000000001e */
[----:B------:R-:W-:Y:S06]  /*8f10*/  @P0 BRA `(.L_x_15545) ;  /* 0x0000000400a80947 */ /* 0x000fec0003800000 */
[----:B-1----:R-:W2:Y:S01]  /*8f20*/  LDL R12, [R1+0x48] ;  /* 0x00004800010c7983 */ /* 0x002ea20000100800 */
[C---:B0-----:R-:W-:Y:S02]  /*8f30*/  VIADD R13, R155.reuse, 0x60 ;  /* 0x000000609b0d7836 */ /* 0x041fe40000000000 */
[----:B------:R-:W-:Y:S01]  /*8f40*/  VIADD R14, R155, 0x60 ;  /* 0x000000609b0e7836 */ /* 0x000fe20000000000 */
[----:B------:R-:W3:Y:S01]  /*8f50*/  LDL R31, [R1+0x64] ;  /* 0x00006400011f7983 */ /* 0x000ee20000100800 */
[----:B------:R-:W-:Y:S02]  /*8f60*/  IMAD.SHL.U32 R13, R13, 0x40, RZ ;  /* 0x000000400d0d7824 */ /* 0x000fe400078e00ff */
[----:B------:R-:W-:Y:S02]  /*8f70*/  IMAD.SHL.U32 R14, R14, 0x40, RZ ;  /* 0x000000400e0e7824 */ /* 0x000fe400078e00ff */
[----:B------:R-:W-:Y:S01]  /*8f80*/  IMAD.IADD R0, R16, 0x1, R41 ;  /* 0x0000000110007824 */ /* 0x000fe200078e0229 */
[----:B------:R-:W-:-:S02]  /*8f90*/  LOP3.LUT R13, R13, 0x1c0, RZ, 0xc0, !PT ;  /* 0x000001c00d0d7812 */ /* 0x000fc400078ec0ff */
[----:B------:R-:W-:Y:S02]  /*8fa0*/  LOP3.LUT R14, R14, 0x1c0, RZ, 0xc0, !PT ;  /* 0x000001c00e0e7812 */ /* 0x000fe400078ec0ff */
[----:B------:R-:W-:Y:S02]  /*8fb0*/  SHF.R.U32.HI R13, RZ, 0x3, R13 ;  /* 0x00000003ff0d7819 */ /* 0x000fe4000001160d */
[----:B------:R-:W-:-:S04]  /*8fc0*/  LOP3.LUT R0, R14, 0x38, R0, 0xf8, !PT ;  /* 0x000000380e007812 */ /* 0x000fc800078ef800 */
[----:B------:R-:W-:Y:S02]  /*8fd0*/  LOP3.LUT R0, R0, R13, RZ, 0x3c, !PT ;  /* 0x0000000d00007212 */ /* 0x000fe400078e3cff */
[----:B------:R-:W-:Y:S02]  /*8fe0*/  SHF.R.U64 R4, R4, 0x10, R5 ;  /* 0x0000001004047819 */ /* 0x000fe40000001205 */
[--C-:B------:R-:W-:Y:S02]  /*8ff0*/  SHF.R.U64 R8, R8, 0x10, R9.reuse ;  /* 0x0000001008087819 */ /* 0x100fe40000001209 */
[----:B------:R-:W-:Y:S02]  /*9000*/  SHF.R.U32.HI R9, RZ, 0x10, R9 ;  /* 0x00000010ff097819 */ /* 0x000fe40000011609 */
[----:B------:R-:W-:Y:S02]  /*9010*/  PRMT R43, R43, 0x5410, R4 ;  /* 0x000054102b2b7816 */ /* 0x000fe40000000004 */
[----:B------:R-:W-:-:S02]  /*9020*/  SHF.R.U32.HI R29, RZ, 0x10, R11 ;  /* 0x00000010ff1d7819 */ /* 0x000fc4000001160b */
[----:B------:R-:W-:Y:S01]  /*9030*/  SHF.R.U32.HI R5, RZ, 0x10, R5 ;  /* 0x00000010ff057819 */ /* 0x000fe20000011605 */
[----:B------:R-:W-:Y:S01]  /*9040*/  IMAD.U32 R32, R43, 0x10000, RZ ;  /* 0x000100002b207824 */ /* 0x000fe200078e00ff */
[----:B------:R-:W-:Y:S02]  /*9050*/  PRMT R45, R45, 0x5410, R8 ;  /* 0x000054102d2d7816 */ /* 0x000fe40000000008 */
[----:B------:R-:W-:Y:S02]  /*9060*/  PRMT R44, R44, 0x5410, R9 ;  /* 0x000054102c2c7816 */ /* 0x000fe40000000009 */
[----:B------:R-:W-:Y:S01]  /*9070*/  PRMT R29, R30, 0x5410, R29 ;  /* 0x000054101e1d7816 */ /* 0x000fe2000000001d */
[----:B------:R-:W-:Y:S01]  /*9080*/  IMAD.U32 R30, R45, 0x10000, RZ ;  /* 0x000100002d1e7824 */ /* 0x000fe200078e00ff */
[----:B------:R-:W-:Y:S02]  /*9090*/  PRMT R42, R42, 0x5410, R5 ;  /* 0x000054102a2a7816 */ /* 0x000fe40000000005 */
[----:B------:R-:W-:-:S03]  /*90a0*/  SHF.R.U64 R21, R10, 0x10, R11 ;  /* 0x000000100a157819 */ /* 0x000fc6000000120b */
[----:B------:R-:W-:Y:S01]  /*90b0*/  IMAD.U32 R34, R42, 0x10000, RZ ;  /* 0x000100002a227824 */ /* 0x000fe200078e00ff */
[----:B------:R-:W-:Y:S02]  /*90c0*/  PRMT R21, R20, 0x5410, R21 ;  /* 0x0000541014157816 */ /* 0x000fe40000000015 */
[----:B------:R-:W-:Y:S02]  /*90d0*/  LOP3.LUT R43, R43, 0xffff0000, RZ, 0xc0, !PT ;  /* 0xffff00002b2b7812 */ /* 0x000fe400078ec0ff */
[----:B------:R-:W-:Y:S01]  /*90e0*/  LOP3.LUT R45, R45, 0xffff0000, RZ, 0xc0, !PT ;  /* 0xffff00002d2d7812 */ /* 0x000fe200078ec0ff */
[----:B--2---:R-:W-:-:S04]  /*90f0*/  IMAD.IADD R3, R12, 0x1, R0 ;  /* 0x000000010c037824 */ /* 0x004fc800078e0200 */
[----:B------:R-:W-:Y:S01]  /*9100*/  IMAD R0, R3, 0x2, R2 ;  /* 0x0000000203007824 */ /* 0x000fe200078e0202 */
[----:B---3--:R-:W0:Y:S04]  /*9110*/  LDS.128 R12, [R31+0x8400] ;  /* 0x008400001f0c7984 */ /* 0x008e280000000c00 */
[----:B------:R-:W1:Y:S01]  /*9120*/  LDS.128 R24, [R0+0x8400] ;  /* 0x0084000000187984 */ /* 0x000e620000000c00 */
[--C-:B------:R-:W-:Y:S02]  /*9130*/  SHF.R.U64 R3, R6, 0x10, R7.reuse ;  /* 0x0000001006037819 */ /* 0x100fe40000001207 */
[----:B------:R-:W-:Y:S02]  /*9140*/  SHF.R.U32.HI R6, RZ, 0x10, R7 ;  /* 0x00000010ff067819 */ /* 0x000fe40000011607 */
[----:B------:R-:W-:-:S02]  /*9150*/  PRMT R40, R40, 0x5410, R3 ;  /* 0x0000541028287816 */ /* 0x000fc40000000003 */
[----:B------:R-:W-:Y:S01]  /*9160*/  PRMT R35, R35, 0x5410, R6 ;  /* 0x0000541023237816 */ /* 0x000fe20000000006 */
[----:B0-----:R-:W-:Y:S02]  /*9170*/  IMAD.U32 R3, R12, 0x10000, RZ ;  /* 0x000100000c037824 */ /* 0x001fe400078e00ff */
[----:B-1----:R-:W-:-:S04]  /*9180*/  IMAD.U32 R9, R24, 0x10000, RZ ;  /* 0x0001000018097824 */ /* 0x002fc800078e00ff */
[----:B------:R-:W-:Y:S01]  /*9190*/  FMUL.FTZ R36, R9, R32 ;  /* 0x0000002009247220 */ /* 0x000fe20000410000 */
[----:B------:R-:W-:Y:S02]  /*91a0*/  IMAD.U32 R11, R25, 0x10000, RZ ;  /* 0x00010000190b7824 */ /* 0x000fe400078e00ff */
[-C--:B------:R-:W-:Y:S01]  /*91b0*/  FMUL.FTZ R38, R9, R30.reuse ;  /* 0x0000001e09267220 */ /* 0x080fe20000410000 */
[----:B------:R-:W-:Y:S01]  /*91c0*/  FFMA.FTZ R36, R3, R30, -R36 ;  /* 0x0000001e03247223 */ /* 0x000fe20000010824 */
[----:B------:R-:W-:Y:S01]  /*91d0*/  IMAD.U32 R30, R44, 0x10000, RZ ;  /* 0x000100002c1e7824 */ /* 0x000fe200078e00ff */
[----:B------:R-:W-:Y:S01]  /*91e0*/  SHF.L.U32 R5, R13, 0x10, RZ ;  /* 0x000000100d057819 */ /* 0x000fe200000006ff */
[----:B------:R-:W-:Y:S02]  /*91f0*/  IMAD.U32 R20, R27, 0x10000, RZ ;  /* 0x000100001b147824 */ /* 0x000fe400078e00ff */
[----:B------:R-:W-:Y:S01]  /*9200*/  FMUL.FTZ R46, R11, R34 ;  /* 0x000000220b2e7220 */ /* 0x000fe20000410000 */
[----:B------:R-:W-:-:S02]  /*9210*/  IMAD.U32 R9, R35, 0x10000, RZ ;  /* 0x0001000023097824 */ /* 0x000fc400078e00ff */
[----:B------:R-:W-:Y:S01]  /*9220*/  FFMA.FTZ R38, R3, R32, R38 ;  /* 0x0000002003267223 */ /* 0x000fe20000010026 */
[----:B------:R-:W-:Y:S01]  /*9230*/  LOP3.LUT R10, R24, 0xffff0000, RZ, 0xc0, !PT ;  /* 0xffff0000180a7812 */ /* 0x000fe200078ec0ff */
[----:B------:R-:W-:Y:S02]  /*9240*/  IMAD.U32 R3, R29, 0x10000, RZ ;  /* 0x000100001d037824 */ /* 0x000fe400078e00ff */
[-C--:B------:R-:W-:Y:S01]  /*9250*/  FMUL.FTZ R32, R11, R30.reuse ;  /* 0x0000001e0b207220 */ /* 0x080fe20000410000 */
[----:B------:R-:W-:Y:S02]  /*9260*/  IMAD.U32 R8, R15, 0x10000, RZ ;  /* 0x000100000f087824 */ /* 0x000fe400078e00ff */
[C---:B------:R-:W-:Y:S01]  /*9270*/  FFMA.FTZ R46, R5.reuse, R30, -R46 ;  /* 0x0000001e052e7223 */ /* 0x040fe2000001082e */
[----:B------:R-:W-:Y:S01]  /*9280*/  FMUL.FTZ R11, R20, R9 ;  /* 0x00000009140b7220 */ /* 0x000fe20000410000 */
[----:B------:R-:W-:Y:S01]  /*9290*/  LOP3.LUT R4, R12, 0xffff0000, RZ, 0xc0, !PT ;  /* 0xffff00000c047812 */ /* 0x000fe200078ec0ff */
[----:B------:R-:W-:Y:S01]  /*92a0*/  FMUL.FTZ R30, R20, R3 ;  /* 0x00000003141e7220 */ /* 0x000fe20000410000 */
[----:B------:R-:W-:Y:S01]  /*92b0*/  FFMA.FTZ R32, R5, R34, R32 ;  /* 0x0000002205207223 */ /* 0x000fe20000010020 */
[----:B------:R-:W-:Y:S01]  /*92c0*/  FMUL.FTZ R5, R10, R43 ;  /* 0x0000002b0a057220 */ /* 0x000fe20000410000 */
[C---:B------:R-:W-:Y:S01]  /*92d0*/  FFMA.FTZ R20, R8.reuse, R3, -R11 ;  /* 0x0000000308147223 */ /* 0x040fe2000001080b */
[----:B------:R-:W-:Y:S01]  /*92e0*/  LOP3.LUT R12, R13, 0xffff0000, RZ, 0xc0, !PT ;  /* 0xffff00000d0c7812 */ /* 0x000fe200078ec0ff */
        /* <DEDUP_REMOVED lines=8> */
[----:B------:R-:W-:Y:S01]  /*9370*/  IMAD.U32 R8, R40, 0x10000, RZ ;  /* 0x0001000028087824 */ /* 0x000fe200078e00ff */
[----:B------:R-:W-:Y:S01]  /*9380*/  LOP3.LUT R14, R15, 0xffff0000, RZ, 0xc0, !PT ;  /* 0xffff00000f0e7812 */ /* 0x000fe200078ec0ff */
[----:B------:R-:W-:Y:S01]  /*9390*/  IMAD.U32 R5, R21, 0x10000, RZ ;  /* 0x0001000015057824 */ /* 0x000fe200078e00ff */
[----:B------:R-:W-:-:S02]  /*93a0*/  LOP3.LUT R15, R26, 0xffff0000, RZ, 0xc0, !PT ;  /* 0xffff00001a0f7812 */ /* 0x000fc400078ec0ff */
[----:B------:R-:W-:Y:S01]  /*93b0*/  LOP3.LUT R26, R27, 0xffff0000, RZ, 0xc0, !PT ;  /* 0xffff00001b1a7812 */ /* 0x000fe200078ec0ff */
[C---:B------:R-:W-:Y:S01]  /*93c0*/  FMUL.FTZ R27, R13.reuse, R8 ;  /* 0x000000080d1b7220 */ /* 0x040fe20000410000 */
[----:B------:R-:W-:Y:S01]  /*93d0*/  LOP3.LUT R3, R44, 0xffff0000, RZ, 0xc0, !PT ;  /* 0xffff00002c037812 */ /* 0x000fe200078ec0ff */
[----:B------:R-:W-:Y:S01]  /*93e0*/  FMUL.FTZ R25, R24, R9 ;  /* 0x0000000918197220 */ /* 0x000fe20000410000 */
[----:B------:R-:W-:Y:S01]  /*93f0*/  FFMA.FTZ R11, R4, R43, R11 ;  /* 0x0000002b040b7223 */ /* 0x000fe2000001000b */
[----:B------:R-:W-:Y:S01]  /*9400*/  FMUL.FTZ R13, R13, R5 ;  /* 0x000000050d0d7220 */ /* 0x000fe20000410000 */
[----:B------:R-:W-:Y:S02]  /*9410*/  LOP3.LUT R40, R40, 0xffff0000, RZ, 0xc0, !PT ;  /* 0xffff000028287812 */ /* 0x000fe400078ec0ff */
[----:B------:R-:W-:Y:S02]  /*9420*/  LOP3.LUT R35, R35, 0xffff0000, RZ, 0xc0, !PT ;  /* 0xffff000023237812 */ /* 0x000fe400078ec0ff */
[----:B------:R-:W-:-:S02]  /*9430*/  LOP3.LUT R4, R21, 0xffff0000, RZ, 0xc0, !PT ;  /* 0xffff000015047812 */ /* 0x000fc400078ec0ff */
[----:B------:R-:W-:Y:S01]  /*9440*/  LOP3.LUT R29, R29, 0xffff0000, RZ, 0xc0, !PT ;  /* 0xffff00001d1d7812 */ /* 0x000fe200078ec0ff */
[-C--:B------:R-:W-:Y:S01]  /*9450*/  FMUL.FTZ R24, R24, R3.reuse ;  /* 0x0000000318187220 */ /* 0x080fe20000410000 */
[----:B------:R-:W-:Y:S01]  /*9460*/  FFMA.FTZ R25, R12, R3, -R25 ;  /* 0x000000030c197223 */ /* 0x000fe20000010819 */
[C---:B------:R-:W-:Y:S01]  /*9470*/  FFMA.FTZ R27, R6.reuse, R5, -R27 ;  /* 0x00000005061b7223 */ /* 0x040fe2000001081b */
[----:B------:R-:W-:Y:S01]  /*9480*/  FFMA.FTZ R10, R6, R8, R13 ;  /* 0x00000008060a7223 */ /* 0x000fe2000001000d */
[C---:B------:R-:W-:Y:S01]  /*9490*/  FMUL.FTZ R6, R15.reuse, R40 ;  /* 0x000000280f067220 */ /* 0x040fe20000410000 */
        /* <DEDUP_REMOVED lines=18> */
.L_x_15545:
[----:B------:R-:W-:Y:S05]  /*95c0*/  BSYNC B0 ;  /* 0x0000000000007941 */ /* 0x000fea0003800000 */
.L_x_15531:
        /* <DEDUP_REMOVED lines=8> */
.L_x_15528:
[----:B--23--:R-:W2:Y:S02]  /*9650*/  LDL R0, [R1] ;  /* 0x0000000001007983 */ /* 0x00cea40000100800 */
[----:B--2---:R-:W-:-:S13]  /*9660*/  ISETP.NE.AND P0, PT, R0, 0x3, PT ;  /* 0x000000030000780c */ /* 0x004fda0003f05270 */
[----:B------:R-:W-:Y:S05]  /*9670*/  @!P0 BRA `(.L_x_15555) ;  /* 0x0000000000048947 */ /* 0x000fea0003800000 */
[----:B------:R-:W-:Y:S01]  /*9680*/  BPT.TRAP 0x1 ;  /* 0x000000040000795c */ /* 0x000fe20000300000 */
.L_x_15555:
[----:B------:R-:W-:Y:S01]  /*9690*/  IMAD R8, R23, 0x8, R2 ;  /* 0x0000000817087824 */ /* 0x000fe200078e0202 */
[----:B01----:R-:W-:-:S04]  /*96a0*/  SHF.L.U32 R3, R156, 0x1f, RZ ;  /* 0x0000001f9c037819 */ /* 0x003fc800000006ff */
[----:B------:R0:W1:Y:S01]  /*96b0*/  SYNCS.PHASECHK.TRANS64.TRYWAIT P1, [R8+URZ+0x16830], R3 ;  /* 0x01683003080075a7 */ /* 0x000062000802017f */
[----:B------:R-:W-:Y:S05]  /*96c0*/  @!P0 BRA `(.L_x_15556) ;  /* 0x0000000000048947 */ /* 0x000fea0003800000 */
[----:B------:R-:W-:Y:S01]  /*96d0*/  BPT.TRAP 0x1 ;  /* 0x000000040000795c */ /* 0x000fe20000300000 */
.L_x_15556:
        /* <DEDUP_REMOVED lines=10> */
.L_x_15557:
[----:B--2---:R-:W2:Y:S01]  /*9780*/  LDL R0, [R1+0x24] ;  /* 0x0000240001007983 */ /* 0x004ea20000100800 */
[----:B------:R-:W-:Y:S01]  /*9790*/  IMAD.MOV.U32 R5, RZ, RZ, 0x40000040 ;  /* 0x40000040ff057424 */ /* 0x000fe200078e00ff */
[----:B------:R-:W-:Y:S05]  /*97a0*/  WARPSYNC.ALL ;  /* 0x0000000000007948 */ /* 0x000fea0003800000 */
[C---:B------:R-:W-:Y:S01]  /*97b0*/  R2UR UR4, R14.reuse ;  /* 0x000000000e0472ca */ /* 0x040fe200000e0000 */
[----:B-----5:R-:W-:Y:S01]  /*97c0*/  WARPGROUP.ARRIVE ;  /* 0x00000000000079c5 */ /* 0x020fe20000000000 */
[----:B------:R-:W-:Y:S01]  /*97d0*/  R2UR UR5, R15 ;  /* 0x000000000f0572ca */ /* 0x000fe200000e0000 */
[C---:B------:R-:W-:Y:S01]  /*97e0*/  VIADD R12, R14.reuse, 0x2 ;  /* 0x000000020e0c7836 */ /* 0x040fe20000000000 */
[----:B------:R-:W-:Y:S01]  /*97f0*/  R2UR UR7, R5 ;  /* 0x00000000050772ca */ /* 0x000fe200000e0000 */
[----:B------:R-:W-:Y:S01]  /*9800*/  IMAD.MOV.U32 R13, RZ, RZ, 0x40000040 ;  /* 0x40000040ff0d7424 */ /* 0x000fe200078e00ff */
[----:B------:R-:W-:Y:S01]  /*9810*/  MOV R7, 0x40000040 ;  /* 0x4000004000077802 */ /* 0x000fe20000000f00 */
[----:B------:R-:W-:-:S02]  /*9820*/  VIADD R10, R14, 0x4 ;  /* 0x000000040e0a7836 */ /* 0x000fc40000000000 */
[----:B----4-:R-:W-:Y:S01]  /*9830*/  IMAD.MOV.U32 R11, RZ, RZ, 0x40000040 ;  /* 0x40000040ff0b7424 */ /* 0x010fe200078e00ff */
[----:B------:R3:W-:Y:S01]  /*9840*/  STL.64 [R1+0x18], R12 ;  /* 0x0000180c01007387 */ /* 0x0007e20000100a00 */
[----:B------:R-:W-:Y:S02]  /*9850*/  VIADD R20, R14, 0x6 ;  /* 0x000000060e147836 */ /* 0x000fe40000000000 */
[----:B------:R-:W-:Y:S01]  /*9860*/  IMAD.MOV.U32 R21, RZ, RZ, 0x40000040 ;  /* 0x40000040ff157424 */ /* 0x000fe200078e00ff */
[----:B------:R3:W-:Y:S01]  /*9870*/  STL.64 [R1+0x10], R10 ;  /* 0x0000100a01007387 */ /* 0x0007e20000100a00 */
[----:B------:R-:W-:Y:S02]  /*9880*/  IMAD.MOV.U32 R5, RZ, RZ, 0x40000040 ;  /* 0x40000040ff057424 */ /* 0x000fe400078e00ff */
        /* <DEDUP_REMOVED lines=31> */
.L_x_15559:
[----:B------:R-:W2:Y:S01]  /*9a80*/  LDL R0, [R1+0x4c] ;  /* 0x00004c0001007983 */ /* 0x000ea20000100800 */
[----:B01----:R-:W0:Y:S01]  /*9a90*/  LDC R3, c[0x0][0x448] ;  /* 0x00011200ff037b82 */ /* 0x003e220000000800 */
[----:B------:R-:W-:Y:S02]  /*9aa0*/  ULDC UR4, c[0x0][0x988] ;  /* 0x0002620000047ab9 */ /* 0x000fe40000000800 */
[----:B------:R-:W2:Y:S04]  /*9ab0*/  LDL R94, [R1+0x2c] ;  /* 0x00002c00015e7983 */ /* 0x000ea80000100800 */
[----:B------:R-:W3:Y:S04]  /*9ac0*/  LDL R7, [R1+0x34] ;  /* 0x0000340001077983 */ /* 0x000ee80000100800 */
[----:B------:R-:W4:Y:S04]  /*9ad0*/  LDL R92, [R1+0xc] ;  /* 0x00000c00015c7983 */ /* 0x000f280000100800 */
[----:B------:R-:W5:Y:S01]  /*9ae0*/  LDL R90, [R1+0x28] ;  /* 0x00002800015a7983 */ /* 0x000f620000100800 */
[----:B0-----:R-:W-:-:S13]  /*9af0*/  ISETP.NE.AND P4, PT, R3, 0x1, PT ;  /* 0x000000010300780c */ /* 0x001fda0003f85270 */
[----:B------:R-:W0:Y:S08]  /*9b00*/  @P4 LDC R3, c[0x0][0x44c] ;  /* 0x00011300ff034b82 */ /* 0x000e300000000800 */
[----:B------:R-:W1:Y:S01]  /*9b10*/  @P4 LDC R5, c[0x0][0x450] ;  /* 0x00011400ff054b82 */ /* 0x000e620000000800 */
[----:B--2---:R-:W-:-:S04]  /*9b20*/  IMAD.IADD R6, R0, 0x1, R94 ;  /* 0x0000000100067824 */ /* 0x004fc800078e025e */
[----:B0-----:R-:W-:-:S05]  /*9b30*/  @P4 IMAD.HI.U32 R0, R6, R3, RZ ;  /* 0x0000000306004227 */ /* 0x001fca00078e00ff */
[----:B-1----:R-:W-:-:S05]  /*9b40*/  @P4 SHF.R.U32.HI R6, RZ, R5, R0 ;  /* 0x00000005ff064219 */ /* 0x002fca0000011600 */
[----:B------:R-:W0:Y:S01]  /*9b50*/  SHFL.IDX PT, R0, R6, 0x1, 0x1c1f ;  /* 0x003c1f0006007f89 */ /* 0x000e2200000e0000 */
[----:B------:R-:W-:-:S04]  /*9b60*/  IMAD.MOV.U32 R5, RZ, RZ, -0x80 ;  /* 0xffffff80ff057424 */ /* 0x000fc800078e00ff */
[----:B------:R-:W-:-:S05]  /*9b70*/  IMAD R5, R88, R5, 0x80 ;  /* 0x0000008058057424 */ /* 0x000fca00078e0205 */
[C-C-:B---3--:R-:W-:Y:S02]  /*9b80*/  IADD3 R4, -R7.reuse, 0x1, R5.reuse ;  /* 0x0000000107047810 */ /* 0x148fe40007ffe105 */
[----:B-----5:R-:W-:Y:S02]  /*9b90*/  IADD3 R5, -R7, R90, R5 ;  /* 0x0000005a07057210 */ /* 0x020fe40007ffe105 */
[----:B----4-:R-:W-:-:S04]  /*9ba0*/  IADD3 R4, -R92, R4, R90 ;  /* 0x000000045c047210 */ /* 0x010fc80007ffe15a */
        /* <DEDUP_REMOVED lines=96> */
[----:B------:R-:W0:Y:S04]  /*a1b0*/  SHFL.BFLY PT, R3, R12, 0x2, 0x1f ;  /* 0x0c401f000c037f89 */ /* 0x000e2800000e0000 */
[----:B------:R-:W1:Y:S01]  /*a1c0*/  SHFL.IDX PT, R6, R6, RZ, 0x1c1f ;  /* 0x001c1fff06067589 */ /* 0x000e6200000e0000 */
[----:B0-----:R-:W-:-:S05]  /*a1d0*/  FMNMX.FTZ R26, R12, R3, !PT ;  /* 0x000000030c1a7209 */ /* 0x001fca0007810000 */
[----:B------:R-:W0:Y:S01]  /*a1e0*/  SHFL.BFLY PT, R3, R26, 0x1, 0x1f ;  /* 0x0c201f001a037f89 */ /* 0x000e2200000e0000 */
[----:B------:R-:W-:Y:S01]  /*a1f0*/  IMAD.U32 R0, RZ, RZ, UR4 ;  /* 0x00000004ff007e24 */ /* 0x000fe2000f8e00ff */
[----:B-1----:R-:W-:-:S04]  /*a200*/  VIADDMNMX R4, R6, R4, R5, PT ;  /* 0x0000000406047246 */ /* 0x002fc80003800105 */
[C---:B------:R-:W-:Y:S02]  /*a210*/  ISETP.GT.AND P2, PT, R4.reuse, 0x1, PT ;  /* 0x000000010400780c */ /* 0x040fe40003f44270 */
[----:B------:R-:W-:Y:S02]  /*a220*/  ISETP.GT.AND P3, PT, R4, 0x8, PT ;  /* 0x000000080400780c */ /* 0x000fe40003f64270 */
[----:B0-----:R-:W-:-:S04]  /*a230*/  FMNMX.FTZ R3, R26, R3, !PT ;  /* 0x000000031a037209 */ /* 0x001fc80007810000 */
[C---:B------:R-:W-:Y:S01]  /*a240*/  FSETP.NEU.FTZ.AND P1, PT, R3.reuse, -INF , PT ;  /* 0xff8000000300780b */ /* 0x040fe20003f3d000 */
[----:B------:R-:W-:-:S05]  /*a250*/  FMUL.FTZ R10, R3, R0 ;  /* 0x00000000030a7220 */ /* 0x000fca0000410000 */
[----:B------:R-:W-:Y:S02]  /*a260*/  FSEL R10, R10, RZ, P1 ;  /* 0x000000ff0a0a7208 */ /* 0x000fe40000800000 */
[----:B------:R-:W-:Y:S02]  /*a270*/  ISETP.GT.AND P1, PT, R4, RZ, PT ;  /* 0x000000ff0400720c */ /* 0x000fe40003f24270 */
[----:B------:R-:W-:Y:S02]  /*a280*/  FSEL R25, R25, -INF , P2 ;  /* 0xff80000019197808 */ /* 0x000fe40001000000 */
[----:B------:R-:W-:Y:S01]  /*a290*/  FSEL R5, R24, -INF , P1 ;  /* 0xff80000018057808 */ /* 0x000fe20000800000 */
[----:B------:R-:W-:Y:S01]  /*a2a0*/  FFMA.FTZ R149, R7, R0, -R10 ;  /* 0x0000000007957223 */ /* 0x000fe2000001080a */
[----:B------:R-:W-:Y:S02]  /*a2b0*/  ISETP.GT.AND P1, PT, R4, 0x9, PT ;  /* 0x000000090400780c */ /* 0x000fe40003f24270 */
[----:B------:R-:W-:-:S02]  /*a2c0*/  FSEL R7, R28, -INF , P3 ;  /* 0xff8000001c077808 */ /* 0x000fc40001800000 */
[----:B------:R-:W-:Y:S02]  /*a2d0*/  FMNMX.FTZ R6, R5, R25, !PT ;  /* 0x0000001905067209 */ /* 0x000fe40007810000 */
[C---:B------:R-:W-:Y:S02]  /*a2e0*/  ISETP.GT.AND P2, PT, R4.reuse, 0x10, PT ;  /* 0x000000100400780c */ /* 0x040fe40003f44270 */
[----:B------:R-:W-:Y:S02]  /*a2f0*/  FSEL R29, R29, -INF , P1 ;  /* 0xff8000001d1d7808 */ /* 0x000fe40000800000 */
[----:B------:R-:W-:Y:S01]  /*a300*/  FMNMX.FTZ R6, R7, R6, !PT ;  /* 0x0000000607067209 */ /* 0x000fe20007810000 */
        /* <DEDUP_REMOVED lines=53> */
[----:B------:R-:W-:Y:S01]  /*a660*/  FFMA.FTZ R48, R55, R0, -R10 ;  /* 0x0000000037307223 */ /* 0x000fe2000001080a */
[----:B------:R-:W-:Y:S01]  /*a670*/  FSEL R57, R57, -INF , P1 ;  /* 0xff80000039397808 */ /* 0x000fe20000800000 */
[----:B------:R-:W0:Y:S01]  /*a680*/  S2R R96, SR_CgaCtaId ;  /* 0x0000000000607919 */ /* 0x000e220000008800 */
[----:B------:R-:W-:Y:S01]  /*a690*/  FMNMX.FTZ R6, R39, R6, !PT ;  /* 0x0000000627067209 */ /* 0x000fe20007810000 */
[----:B------:R-:W1:Y:S01]  /*a6a0*/  @P4 LDC R52, c[0x0][0x450] ;  /* 0x00011400ff344b82 */ /* 0x000e620000000800 */
        /* <DEDUP_REMOVED lines=41> */
[----:B------:R-:W-:Y:S01]  /*a940*/  FMNMX.FTZ R6, R85, R6, !PT ;  /* 0x0000000655067209 */ /* 0x000fe20007810000 */
[----:B------:R-:W-:-:S04]  /*a950*/  FFMA.FTZ R4, R59, R0, -R10 ;  /* 0x000000003b047223 */ /* 0x000fc8000001080a */
[----:B------:R-:W2:Y:S02]  /*a960*/  SHFL.BFLY PT, R59, R6, 0x2, 0x1f ;  /* 0x0c401f00063b7f89 */ /* 0x000ea400000e0000 */
[----:B--2---:R-:W-:-:S05]  /*a970*/  FMNMX.FTZ R59, R6, R59, !PT ;  /* 0x0000003b063b7209 */ /* 0x004fca0007810000 */
[----:B------:R-:W2:Y:S02]  /*a980*/  SHFL.BFLY PT, R6, R59, 0x1, 0x1f ;  /* 0x0c201f003b067f89 */ /* 0x000ea400000e0000 */
[----:B--2---:R-:W-:-:S04]  /*a990*/  FMNMX.FTZ R6, R59, R6, !PT ;  /* 0x000000063b067209 */ /* 0x004fc80007810000 */
[C---:B------:R-:W-:Y:S01]  /*a9a0*/  FSETP.NEU.FTZ.AND P1, PT, R6.reuse, -INF , PT ;  /* 0xff8000000600780b */ /* 0x040fe20003f3d000 */
[----:B------:R-:W-:-:S05]  /*a9b0*/  FMUL.FTZ R50, R6, R0 ;  /* 0x0000000006327220 */ /* 0x000fca0000410000 */
[----:B------:R-:W-:-:S05]  /*a9c0*/  FSEL R50, R50, RZ, P1 ;  /* 0x000000ff32327208 */ /* 0x000fca0000800000 */
[-CC-:B------:R-:W-:Y:S01]  /*a9d0*/  FFMA.FTZ R136, R13, R0.reuse, -R50.reuse ;  /* 0x000000000d887223 */ /* 0x180fe20000010832 */
[-CC-:B------:R-:W-:Y:S02]  /*a9e0*/  FFMA.FTZ R13, R49, R0.reuse, -R50.reuse ;  /* 0x00000000310d7223 */ /* 0x180fe40000010832 */
[----:B------:R-:W2:Y:S01]  /*a9f0*/  LDL R49, [R1+0x3c] ;  /* 0x00003c0001317983 */ /* 0x000ea20000100800 */
[-CC-:B------:R-:W-:Y:S01]  /*aa00*/  FFMA.FTZ R146, R27, R0.reuse, -R50.reuse ;  /* 0x000000001b927223 */ /* 0x180fe20000010832 */
[-CC-:B------:R-:W-:Y:S02]  /*aa10*/  FFMA.FTZ R27, R37, R0.reuse, -R50.reuse ;  /* 0x00000000251b7223 */ /* 0x180fe40000010832 */
[----:B------:R-:W3:Y:S01]  /*aa20*/  @P4 LDC R37, c[0x0][0x44c] ;  /* 0x00011300ff254b82 */ /* 0x000ee20000000800 */
[-CC-:B------:R-:W-:Y:S01]  /*aa30*/  FFMA.FTZ R148, R5, R0.reuse, -R50.reuse ;  /* 0x0000000005947223 */ /* 0x180fe20000010832 */
[-CC-:B------:R-:W-:Y:S01]  /*aa40*/  FFMA.FTZ R5, R25, R0.reuse, -R50.reuse ;  /* 0x0000000019057223 */ /* 0x180fe20000010832 */
[-CC-:B------:R-:W-:Y:S01]  /*aa50*/  FFMA.FTZ R150, R7, R0.reuse, -R50.reuse ;  /* 0x0000000007967223 */ /* 0x180fe20000010832 */
[----:B------:R-:W-:Y:S01]  /*aa60*/  MUFU.EX2 R149, R149 ;  /* 0x0000009500957308 */ /* 0x000fe20000000800 */
[-CC-:B------:R-:W-:Y:S01]  /*aa70*/  FFMA.FTZ R25, R29, R0.reuse, -R50.reuse ;  /* 0x000000001d197223 */ /* 0x180fe20000010832 */
[----:B------:R-:W-:-:S06]  /*aa80*/  FFMA.FTZ R144, R9, R0, -R50 ;  /* 0x0000000009907223 */ /* 0x000fcc0000010832 */
[----:B------:R-:W-:Y:S08]  /*aa90*/  MUFU.EX2 R148, R148 ;  /* 0x0000009400947308 */ /* 0x000ff00000000800 */
[----:B------:R-:W4:Y:S01]  /*aaa0*/  MUFU.EX2 R5, R5 ;  /* 0x0000000500057308 */ /* 0x000f220000000800 */
[----:B------:R-:W-:-:S07]  /*aab0*/  VIADD R8, R8, 0x16840 ;  /* 0x0001684008087836 */ /* 0x000fce0000000000 */
[----:B------:R-:W5:Y:S01]  /*aac0*/  MUFU.EX2 R12, R12 ;  /* 0x0000000c000c7308 */ /* 0x000f620000000800 */
[----:B------:R-:W-:-:S07]  /*aad0*/  FFMA.FTZ R9, R33, R0, -R50 ;  /* 0x0000000021097223 */ /* 0x000fce0000010832 */
[----:B------:R-:W1:Y:S08]  /*aae0*/  MUFU.EX2 R150, R150 ;  /* 0x0000009600967308 */ /* 0x000e700000000800 */
[----:B------:R-:W1:Y:S01]  /*aaf0*/  MUFU.EX2 R151, R151 ;  /* 0x0000009700977308 */ /* 0x000e620000000800 */
[----:B0-----:R-:W-:-:S07]  /*ab00*/  PRMT R8, R96, 0x654, R8 ;  /* 0x0000065460087816 */ /* 0x001fce0000000008 */
[----:B------:R-:W0:Y:S01]  /*ab10*/  MUFU.EX2 R25, R25 ;  /* 0x0000001900197308 */ /* 0x000e220000000800 */
[----:B---3--:R-:W-:Y:S01]  /*ab20*/  @P4 IMAD.HI.U32 R37, R94, R37, RZ ;  /* 0x000000255e254227 */ /* 0x008fe200078e00ff */
[----:B------:R5:W-:Y:S06]  /*ab30*/  SYNCS.ARRIVE.TRANS64.RED.A1T0 RZ, [R8+URZ], RZ ;  /* 0x000000ff08ff79a7 */ /* 0x000bec000810043f */
[----:B------:R-:W3:Y:S01]  /*ab40*/  MUFU.EX2 R24, R24 ;  /* 0x0000001800187308 */ /* 0x000ee20000000800 */
[----:B----4-:R-:W-:Y:S01]  /*ab50*/  FADD.FTZ R7, R148, R5 ;  /* 0x0000000594077221 */ /* 0x010fe20000010000 */
[----:B------:R-:W-:-:S06]  /*ab60*/  FFMA.FTZ R132, R39, R0, -R50 ;  /* 0x0000000027847223 */ /* 0x000fcc0000010832 */
[----:B------:R-:W4:Y:S01]  /*ab70*/  MUFU.EX2 R144, R144 ;  /* 0x0000009000907308 */ /* 0x000f220000000800 */
[----:B-----5:R-:W-:Y:S01]  /*ab80*/  FADD.FTZ R8, R149, R12 ;  /* 0x0000000c95087221 */ /* 0x020fe20000010000 */
[----:B------:R-:W-:-:S06]  /*ab90*/  IMAD.MOV.U32 R39, RZ, RZ, R94 ;  /* 0x000000ffff277224 */ /* 0x000fcc00078e005e */
[----:B------:R-:W5:Y:S01]  /*aba0*/  MUFU.EX2 R145, R145 ;  /* 0x0000009100917308 */ /* 0x000f620000000800 */
[----:B-1----:R-:W-:Y:S01]  /*abb0*/  @P4 SHF.R.U32.HI R39, RZ, R52, R37 ;  /* 0x00000034ff274219 */ /* 0x002fe20000011625 */
[----:B------:R-:W-:-:S06]  /*abc0*/  FADD.FTZ R52, R150, R7 ;  /* 0x0000000796347221 */ /* 0x000fcc0000010000 */
[----:B------:R-:W1:Y:S01]  /*abd0*/  MUFU.EX2 R9, R9 ;  /* 0x0000000900097308 */ /* 0x000e620000000800 */
[----:B------:R-:W-:Y:S01]  /*abe0*/  FADD.FTZ R37, R151, R8 ;  /* 0x0000000897257221 */ /* 0x000fe20000010000 */
[----:B------:R-:W-:-:S06]  /*abf0*/  FFMA.FTZ R140, R11, R0, -R50 ;  /* 0x000000000b8c7223 */ /* 0x000fcc0000010832 */
[----:B------:R-:W1:Y:S01]  /*ac00*/  MUFU.EX2 R26, R26 ;  /* 0x0000001a001a7308 */ /* 0x000e620000000800 */
[----:B------:R-:W-:Y:S01]  /*ac10*/  IADD3 R7, R39, R90, -R92 ;  /* 0x0000005a27077210 */ /* 0x000fe20007ffe85c */
[----:B0-----:R-:W-:-:S06]  /*ac20*/  FADD.FTZ R39, R25, R52 ;  /* 0x0000003419277221 */ /* 0x001fcc0000010000 */
[----:B------:R-:W0:Y:S01]  /*ac30*/  MUFU.EX2 R146, R146 ;  /* 0x0000009200927308 */ /* 0x000e220000000800 */
[----:B---3--:R-:W-:Y:S01]  /*ac40*/  FADD.FTZ R8, R24, R37 ;  /* 0x0000002518087221 */ /* 0x008fe20000010000 */
[----:B------:R-:W-:-:S06]  /*ac50*/  FFMA.FTZ R11, R41, R0, -R50 ;  /* 0x00000000290b7223 */ /* 0x000fcc0000010832 */
[----:B------:R-:W3:Y:S01]  /*ac60*/  MUFU.EX2 R147, R147 ;  /* 0x0000009300937308 */ /* 0x000ee20000000800 */
[----:B----4-:R-:W-:Y:S01]  /*ac70*/  FADD.FTZ R52, R144, R39 ;  /* 0x0000002790347221 */ /* 0x010fe20000010000 */
[----:B-----5:R-:W-:-:S06]  /*ac80*/  FADD.FTZ R41, R145, R8 ;  /* 0x0000000891297221 */ /* 0x020fcc0000010000 */
[----:B------:R-:W-:Y:S01]  /*ac90*/  MUFU.EX2 R28, R28 ;  /* 0x0000001c001c7308 */ /* 0x000fe20000000800 */
[----:B------:R-:W-:-:S07]  /*aca0*/  FFMA.FTZ R142, R31, R0, -R50 ;  /* 0x000000001f8e7223 */ /* 0x000fce0000010832 */
[----:B------:R-:W4:Y:S01]  /*acb0*/  MUFU.EX2 R27, R27 ;  /* 0x0000001b001b7308 */ /* 0x000f220000000800 */
[----:B------:R-:W-:Y:S01]  /*acc0*/  FFMA.FTZ R134, R43, R0, -R50 ;  /* 0x000000002b867223 */ /* 0x000fe20000010832 */
[----:B-1----:R-:W-:Y:S01]  /*acd0*/  FADD.FTZ R43, R9, R52 ;  /* 0x00000034092b7221 */ /* 0x002fe20000010000 */
[----:B------:R-:W-:-:S05]  /*ace0*/  FADD.FTZ R8, R26, R41 ;  /* 0x000000291a087221 */ /* 0x000fca0000010000 */
[----:B------:R-:W-:Y:S01]  /*acf0*/  MUFU.EX2 R141, R141 ;  /* 0x0000008d008d7308 */ /* 0x000fe20000000800 */
[----:B------:R-:W-:-:S07]  /*ad00*/  FFMA.FTZ R29, R45, R0, -R50 ;  /* 0x000000002d1d7223 */ /* 0x000fce0000010832 */
[----:B------:R-:W1:Y:S01]  /*ad10*/  MUFU.EX2 R140, R140 ;  /* 0x0000008c008c7308 */ /* 0x000e620000000800 */
[----:B0-----:R-:W-:Y:S01]  /*ad20*/  FADD.FTZ R52, R146, R43 ;  /* 0x0000002b92347221 */ /* 0x001fe20000010000 */
[----:B---3--:R-:W-:-:S06]  /*ad30*/  FADD.FTZ R43, R147, R8 ;  /* 0x00000008932b7221 */ /* 0x008fcc0000010000 */
[----:B------:R-:W-:Y:S08]  /*ad40*/  MUFU.EX2 R30, R30 ;  /* 0x0000001e001e7308 */ /* 0x000ff00000000800 */
[----:B------:R-:W0:Y:S01]  /*ad50*/  MUFU.EX2 R11, R11 ;  /* 0x0000000b000b7308 */ /* 0x000e220000000800 */
[----:B----4-:R-:W-:Y:S01]  /*ad60*/  FADD.FTZ R45, R27, R52 ;  /* 0x000000341b2d7221 */ /* 0x010fe20000010000 */
[----:B------:R-:W-:-:S06]  /*ad70*/  FADD.FTZ R8, R28, R43 ;  /* 0x0000002b1c087221 */ /* 0x000fcc0000010000 */
[----:B------:R-:W-:Y:S08]  /*ad80*/  MUFU.EX2 R143, R143 ;  /* 0x0000008f008f7308 */ /* 0x000ff00000000800 */
[----:B------:R-:W3:Y:S01]  /*ad90*/  MUFU.EX2 R142, R142 ;  /* 0x0000008e008e7308 */ /* 0x000ee20000000800 */
[----:B-1----:R-:W-:Y:S01]  /*ada0*/  FADD.FTZ R52, R140, R45 ;  /* 0x0000002d8c347221 */ /* 0x002fe20000010000 */
[----:B------:R-:W-:-:S06]  /*adb0*/  FADD.FTZ R43, R141, R8 ;  /* 0x000000088d2b7221 */ /* 0x000fcc0000010000 */
[----:B------:R-:W-:Y:S01]  /*adc0*/  MUFU.EX2 R32, R32 ;  /* 0x0000002000207308 */ /* 0x000fe20000000800 */
[-C--:B------:R-:W-:Y:S01]  /*add0*/  FFMA.FTZ R139, R95, R0.reuse, -R10 ;  /* 0x000000005f8b7223 */ /* 0x080fe2000001080a */
[----:B------:R-:W-:-:S06]  /*ade0*/  FFMA.FTZ R138, R35, R0, -R50 ;  /* 0x00000000238a7223 */ /* 0x000fcc0000010832 */
[----:B------:R-:W1:Y:S01]  /*adf0*/  MUFU.EX2 R29, R29 ;  /* 0x0000001d001d7308 */ /* 0x000e620000000800 */
[----:B0-----:R-:W-:Y:S01]  /*ae00*/  FADD.FTZ R45, R11, R52 ;  /* 0x000000340b2d7221 */ /* 0x001fe20000010000 */
[----:B------:R-:W-:-:S06]  /*ae10*/  FADD.FTZ R8, R30, R43 ;  /* 0x0000002b1e087221 */ /* 0x000fcc0000010000 */
[----:B------:R-:W-:Y:S01]  /*ae20*/  MUFU.EX2 R137, R137 ;  /* 0x0000008900897308 */ /* 0x000fe20000000800 */
[----:B------:R-:W-:-:S07]  /*ae30*/  FFMA.FTZ R31, R53, R0, -R50 ;  /* 0x00000000351f7223 */ /* 0x000fce0000010832 */
[----:B------:R-:W0:Y:S01]  /*ae40*/  MUFU.EX2 R136, R136 ;  /* 0x0000008800887308 */ /* 0x000e220000000800 */
[----:B---3--:R-:W-:Y:S01]  /*ae50*/  FADD.FTZ R52, R142, R45 ;  /* 0x0000002d8e347221 */ /* 0x008fe20000010000 */
[----:B------:R-:W-:-:S06]  /*ae60*/  FADD.FTZ R43, R143, R8 ;  /* 0x000000088f2b7221 */ /* 0x000fcc0000010000 */
[----:B------:R-:W-:Y:S01]  /*ae70*/  MUFU.EX2 R46, R46 ;  /* 0x0000002e002e7308 */ /* 0x000fe20000000800 */
[----:B------:R-:W-:-:S07]  /*ae80*/  FFMA.FTZ R133, R97, R0, -R10 ;  /* 0x0000000061857223 */ /* 0x000fce000001080a */
[----:B------:R-:W3:Y:S01]  /*ae90*/  MUFU.EX2 R13, R13 ;  /* 0x0000000d000d7308 */ /* 0x000ee20000000800 */
[----:B-1----:R-:W-:Y:S01]  /*aea0*/  FADD.FTZ R45, R29, R52 ;  /* 0x000000341d2d7221 */ /* 0x002fe20000010000 */
[----:B------:R-:W-:-:S06]  /*aeb0*/  FADD.FTZ R8, R32, R43 ;  /* 0x0000002b20087221 */ /* 0x000fcc0000010000 */
[----:B------:R-:W-:Y:S01]  /*aec0*/  MUFU.EX2 R139, R139 ;  /* 0x0000008b008b7308 */ /* 0x000fe20000000800 */
[----:B------:R-:W-:-:S07]  /*aed0*/  FFMA.FTZ R33, R57, R0, -R50 ;  /* 0x0000000039217223 */ /* 0x000fce0000010832 */
        /* <DEDUP_REMOVED lines=9> */
[-C--:B------:R-:W-:Y:S01]  /*af70*/  FFMA.FTZ R42, R63, R0.reuse, -R10 ;  /* 0x000000003f2a7223 */ /* 0x080fe2000001080a */
[----:B------:R-:W-:-:S06]  /*af80*/  FFMA.FTZ R35, R61, R0, -R50 ;  /* 0x000000003d237223 */ /* 0x000fcc0000010832 */
[----:B------:R-:W3:Y:S01]  /*af90*/  MUFU.EX2 R132, R132 ;  /* 0x0000008400847308 */ /* 0x000ee20000000800 */
[----:B------:R-:W-:Y:S01]  /*afa0*/  F2FP.BF16.F32.PACK_AB R149, R12, R149 ;  /* 0x000000950c95723e */ /* 0x000fe200000010ff */
[----:B-1----:R-:W-:Y:S01]  /*afb0*/  FADD.FTZ R12, R138, R45 ;  /* 0x0000002d8a0c7221 */ /* 0x002fe20000010000 */
[----:B------:R-:W-:-:S05]  /*afc0*/  FADD.FTZ R43, R139, R8 ;  /* 0x000000088b2b7221 */ /* 0x000fca0000010000 */
[----:B------:R-:W-:Y:S01]  /*afd0*/  MUFU.EX2 R4, R4 ;  /* 0x0000000400047308 */ /* 0x000fe20000000800 */
[-C--:B------:R-:W-:Y:S01]  /*afe0*/  FFMA.FTZ R129, R101, R0.reuse, -R10 ;  /* 0x0000000065817223 */ /* 0x080fe2000001080a */
[----:B------:R-:W-:-:S06]  /*aff0*/  FFMA.FTZ R128, R89, R0, -R50 ;  /* 0x0000000059807223 */ /* 0x000fcc0000010832 */
[----:B------:R-:W1:Y:S01]  /*b000*/  MUFU.EX2 R33, R33 ;  /* 0x0000002100217308 */ /* 0x000e620000000800 */
[----:B0-----:R-:W-:Y:S01]  /*b010*/  FADD.FTZ R45, R31, R12 ;  /* 0x0000000c1f2d7221 */ /* 0x001fe20000010000 */
[----:B------:R-:W-:-:S06]  /*b020*/  FADD.FTZ R8, R48, R43 ;  /* 0x0000002b30087221 */ /* 0x000fcc0000010000 */
[----:B------:R-:W-:Y:S01]  /*b030*/  MUFU.EX2 R135, R135 ;  /* 0x0000008700877308 */ /* 0x000fe20000000800 */
[-C--:B------:R-:W-:Y:S01]  /*b040*/  FFMA.FTZ R34, R67, R0.reuse, -R10 ;  /* 0x0000000043227223 */ /* 0x080fe2000001080a */
[----:B------:R-:W-:-:S06]  /*b050*/  FFMA.FTZ R37, R65, R0, -R50 ;  /* 0x0000000041257223 */ /* 0x000fcc0000010832 */
[----:B------:R-:W0:Y:S01]  /*b060*/  MUFU.EX2 R134, R134 ;  /* 0x0000008600867308 */ /* 0x000e220000000800 */
[----:B---3--:R-:W-:Y:S01]  /*b070*/  FADD.FTZ R12, R132, R45 ;  /* 0x0000002d840c7221 */ /* 0x008fe20000010000 */
[----:B------:R-:W-:-:S06]  /*b080*/  FADD.FTZ R43, R133, R8 ;  /* 0x00000008852b7221 */ /* 0x000fcc0000010000 */
[----:B------:R-:W-:Y:S01]  /*b090*/  MUFU.EX2 R42, R42 ;  /* 0x0000002a002a7308 */ /* 0x000fe20000000800 */
[-C--:B------:R-:W-:Y:S01]  /*b0a0*/  FFMA.FTZ R131, R103, R0.reuse, -R10 ;  /* 0x0000000067837223 */ /* 0x080fe2000001080a */
[----:B------:R-:W-:-:S06]  /*b0b0*/  FFMA.FTZ R130, R47, R0, -R50 ;  /* 0x000000002f827223 */ /* 0x000fcc0000010832 */
[----:B------:R-:W3:Y:S01]  /*b0c0*/  MUFU.EX2 R35, R35 ;  /* 0x0000002300237308 */ /* 0x000ee20000000800 */
[----:B-1----:R-:W-:Y:S01]  /*b0d0*/  FADD.FTZ R45, R33, R12 ;  /* 0x0000000c212d7221 */ /* 0x002fe20000010000 */
[----:B------:R-:W-:-:S06]  /*b0e0*/  FADD.FTZ R8, R4, R43 ;  /* 0x0000002b04087221 */ /* 0x000fcc0000010000 */
[----:B------:R-:W-:Y:S01]  /*b0f0*/  MUFU.EX2 R129, R129 ;  /* 0x0000008100817308 */ /* 0x000fe20000000800 */
[-C--:B------:R-:W-:Y:S01]  /*b100*/  FFMA.FTZ R36, R71, R0.reuse, -R10 ;  /* 0x0000000047247223 */ /* 0x080fe2000001080a */
[----:B------:R-:W-:-:S06]  /*b110*/  FFMA.FTZ R39, R69, R0, -R50 ;  /* 0x0000000045277223 */ /* 0x000fcc0000010832 */
[----:B------:R-:W1:Y:S01]  /*b120*/  MUFU.EX2 R128, R128 ;  /* 0x0000008000807308 */ /* 0x000e620000000800 */
[----:B------:R-:W-:Y:S01]  /*b130*/  F2FP.BF16.F32.PACK_AB R148, R5, R148 ;  /* 0x000000940594723e */ /* 0x000fe200000010ff */
[----:B0-----:R-:W-:Y:S01]  /*b140*/  FADD.FTZ R12, R134, R45 ;  /* 0x0000002d860c7221 */ /* 0x001fe20000010000 */
[----:B------:R-:W-:-:S05]  /*b150*/  FADD.FTZ R5, R135, R8 ;  /* 0x0000000887057221 */ /* 0x000fca0000010000 */
[----:B------:R-:W-:Y:S01]  /*b160*/  MUFU.EX2 R34, R34 ;  /* 0x0000002200227308 */ /* 0x000fe20000000800 */
[-C--:B------:R-:W-:Y:S01]  /*b170*/  FFMA.FTZ R125, R105, R0.reuse, -R10 ;  /* 0x00000000697d7223 */ /* 0x080fe2000001080a */
[----:B------:R-:W-:-:S06]  /*b180*/  FFMA.FTZ R124, R91, R0, -R50 ;  /* 0x000000005b7c7223 */ /* 0x000fcc0000010832 */
[----:B------:R-:W0:Y:S01]  /*b190*/  MUFU.EX2 R37, R37 ;  /* 0x0000002500257308 */ /* 0x000e220000000800 */
[----:B------:R-:W-:Y:S01]  /*b1a0*/  F2FP.BF16.F32.PACK_AB R144, R9, R144 ;  /* 0x000000900990723e */ /* 0x000fe200000010ff */
[----:B---3--:R-:W-:Y:S01]  /*b1b0*/  FADD.FTZ R9, R35, R12 ;  /* 0x0000000c23097221 */ /* 0x008fe20000010000 */
[----:B------:R-:W-:-:S05]  /*b1c0*/  FADD.FTZ R8, R42, R5 ;  /* 0x000000052a087221 */ /* 0x000fca0000010000 */
        /* <DEDUP_REMOVED lines=15> */
[----:B------:R-:W-:Y:S01]  /*b2c0*/  FFMA.FTZ R77, R77, R0, -R50 ;  /* 0x000000004d4d7223 */ /* 0x000fe20000010832 */
[----:B------:R-:W-:Y:S01]  /*b2d0*/  SHF.R.S32.HI R54, RZ, 0x1f, R7 ;  /* 0x0000001fff367819 */ /* 0x000fe20000011407 */
[----:B---3--:R-:W-:-:S05]  /*b2e0*/  FADD.FTZ R12, R130, R9 ;  /* 0x00000009820c7221 */ /* 0x008fca0000010000 */
[----:B------:R-:W-:Y:S01]  /*b2f0*/  MUFU.EX2 R38, R38 ;  /* 0x0000002600267308 */ /* 0x000fe20000000800 */
[----:B------:R-:W-:Y:S01]  /*b300*/  FADD.FTZ R5, R131, R8 ;  /* 0x0000000883057221 */ /* 0x000fe20000010000 */
[----:B------:R-:W-:-:S06]  /*b310*/  FFMA.FTZ R121, R79, R0, -R10 ;  /* 0x000000004f797223 */ /* 0x000fcc000001080a */
[----:B------:R-:W3:Y:S01]  /*b320*/  MUFU.EX2 R41, R41 ;  /* 0x0000002900297308 */ /* 0x000ee20000000800 */
[----:B------:R-:W-:Y:S01]  /*b330*/  FFMA.FTZ R93, R93, R0, -R50 ;  /* 0x000000005d5d7223 */ /* 0x000fe20000010832 */
[----:B------:R-:W-:Y:S01]  /*b340*/  LEA.HI R7, R54, R7, RZ, 0x7 ;  /* 0x0000000736077211 */ /* 0x000fe200078f38ff */
[----:B-1----:R-:W-:-:S05]  /*b350*/  FADD.FTZ R9, R39, R12 ;  /* 0x0000000c27097221 */ /* 0x002fca0000010000 */
[----:B------:R-:W-:Y:S01]  /*b360*/  MUFU.EX2 R127, R127 ;  /* 0x0000007f007f7308 */ /* 0x000fe20000000800 */
[----:B------:R-:W-:Y:S01]  /*b370*/  FADD.FTZ R8, R36, R5 ;  /* 0x0000000524087221 */ /* 0x000fe20000010000 */
[----:B------:R-:W-:-:S06]  /*b380*/  FFMA.FTZ R44, R83, R0, -R10 ;  /* 0x00000000532c7223 */ /* 0x000fcc000001080a */
[----:B------:R-:W1:Y:S01]  /*b390*/  MUFU.EX2 R51, R51 ;  /* 0x0000003300337308 */ /* 0x000e620000000800 */
[----:B------:R-:W-:Y:S01]  /*b3a0*/  FFMA.FTZ R81, R81, R0, -R50 ;  /* 0x0000000051517223 */ /* 0x000fe20000010832 */
[----:B------:R-:W-:Y:S01]  /*b3b0*/  F2FP.BF16.F32.PACK_AB R133, R4, R133 ;  /* 0x000000850485723e */ /* 0x000fe200000010ff */
[----:B0-----:R-:W-:Y:S01]  /*b3c0*/  FADD.FTZ R4, R124, R9 ;  /* 0x000000097c047221 */ /* 0x001fe20000010000 */
[----:B------:R-:W-:-:S04]  /*b3d0*/  SHF.R.S32.HI R7, RZ, 0x7, R7 ;  /* 0x00000007ff077819 */ /* 0x000fc80000011407 */
[----:B------:R-:W-:Y:S01]  /*b3e0*/  MUFU.EX2 R40, R40 ;  /* 0x0000002800287308 */ /* 0x000fe20000000800 */
[----:B------:R-:W-:Y:S01]  /*b3f0*/  FADD.FTZ R5, R125, R8 ;  /* 0x000000087d057221 */ /* 0x000fe20000010000 */
[----:B------:R-:W-:-:S06]  /*b400*/  FFMA.FTZ R123, R111, R0, -R10 ;  /* 0x000000006f7b7223 */ /* 0x000fcc000001080a */
[----:B------:R-:W0:Y:S01]  /*b410*/  MUFU.EX2 R126, R77 ;  /* 0x0000004d007e7308 */ /* 0x000e220000000800 */
[----:B------:R-:W-:Y:S01]  /*b420*/  FFMA.FTZ R55, R55, R0, -R50 ;  /* 0x0000000037377223 */ /* 0x000fe20000010832 */
[----:B--2---:R-:W-:Y:S01]  /*b430*/  VIMNMX R49, R49, R7, !PT ;  /* 0x0000000731317248 */ /* 0x004fe20007fe0100 */
[----:B---3--:R-:W-:-:S05]  /*b440*/  FADD.FTZ R4, R41, R4 ;  /* 0x0000000429047221 */ /* 0x008fca0000010000 */
[----:B------:R-:W-:Y:S01]  /*b450*/  MUFU.EX2 R121, R121 ;  /* 0x0000007900797308 */ /* 0x000fe20000000800 */
[----:B------:R-:W-:Y:S01]  /*b460*/  FADD.FTZ R8, R38, R5 ;  /* 0x0000000526087221 */ /* 0x000fe20000010000 */
[----:B------:R-:W-:-:S06]  /*b470*/  FFMA.FTZ R10, R87, R0, -R10 ;  /* 0x00000000570a7223 */ /* 0x000fcc000001080a */
[----:B------:R-:W2:Y:S01]  /*b480*/  MUFU.EX2 R93, R93 ;  /* 0x0000005d005d7308 */ /* 0x000ea20000000800 */
[----:B------:R-:W-:Y:S01]  /*b490*/  FFMA.FTZ R50, R85, R0, -R50 ;  /* 0x0000000055327223 */ /* 0x000fe20000010832 */
[----:B-1----:R-:W-:Y:S01]  /*b4a0*/  FADD.FTZ R5, R51, R4 ;  /* 0x0000000433057221 */ /* 0x002fe20000010000 */
[----:B------:R-:W-:-:S05]  /*b4b0*/  FADD.FTZ R9, R127, R8 ;  /* 0x000000087f097221 */ /* 0x000fca0000010000 */
[----:B------:R-:W-:Y:S01]  /*b4c0*/  MUFU.EX2 R44, R44 ;  /* 0x0000002c002c7308 */ /* 0x000fe20000000800 */
[----:B------:R-:W-:Y:S01]  /*b4d0*/  VIADD R12, R88, 0xfffffffe ;  /* 0xfffffffe580c7836 */ /* 0x000fe20000000000 */
[----:B------:R1:W-:Y:S06]  /*b4e0*/  STL [R1+0x30], R49 ;  /* 0x0000303101007387 */ /* 0x0003ec0000100800 */
[----:B------:R-:W3:Y:S01]  /*b4f0*/  MUFU.EX2 R120, R81 ;  /* 0x0000005100787308 */ /* 0x000ee20000000800 */
[----:B0-----:R-:W-:Y:S01]  /*b500*/  FADD.FTZ R4, R126, R5 ;  /* 0x000000057e047221 */ /* 0x001fe20000010000 */
[----:B------:R-:W-:-:S06]  /*b510*/  FADD.FTZ R8, R40, R9 ;  /* 0x0000000928087221 */ /* 0x000fcc0000010000 */
[----:B------:R-:W-:Y:S01]  /*b520*/  MUFU.EX2 R123, R123 ;  /* 0x0000007b007b7308 */ /* 0x000fe20000000800 */
[----:B------:R-:W-:-:S07]  /*b530*/  ISETP.GE.AND P1, PT, R12, R49, PT ;  /* 0x000000310c00720c */ /* 0x000fce0003f26270 */
[----:B------:R-:W0:Y:S01]  /*b540*/  MUFU.EX2 R55, R55 ;  /* 0x0000003700377308 */ /* 0x000e220000000800 */
[----:B--2---:R-:W-:Y:S01]  /*b550*/  FADD.FTZ R5, R93, R4 ;  /* 0x000000045d057221 */ /* 0x004fe20000010000 */
[----:B------:R-:W-:-:S06]  /*b560*/  FADD.FTZ R9, R121, R8 ;  /* 0x0000000879097221 */ /* 0x000fcc0000010000 */
[----:B------:R-:W2:Y:S08]  /*b570*/  MUFU.EX2 R50, R50 ;  /* 0x0000003200327308 */ /* 0x000eb00000000800 */
[----:B------:R-:W4:Y:S01]  /*b580*/  MUFU.EX2 R10, R10 ;  /* 0x0000000a000a7308 */ /* 0x000f220000000800 */
[----:B---3--:R-:W-:Y:S01]  /*b590*/  FADD.FTZ R4, R120, R5 ;  /* 0x0000000578047221 */ /* 0x008fe20000010000 */
[----:B------:R-:W-:Y:S01]  /*b5a0*/  FADD.FTZ R8, R44, R9 ;  /* 0x000000092c087221 */ /* 0x000fe20000010000 */
[----:B------:R-:W-:-:S02]  /*b5b0*/  LOP3.LUT R19, R19, 0xfffffff7, RZ, 0xc0, !PT ;  /* 0xfffffff713137812 */ /* 0x000fc400078ec0ff */
[----:B0-----:R-:W-:Y:S01]  /*b5c0*/  FADD.FTZ R5, R55, R4 ;  /* 0x0000000437057221 */ /* 0x001fe20000010000 */
[----:B------:R-:W-:Y:S01]  /*b5d0*/  FADD.FTZ R9, R123, R8 ;  /* 0x000000087b097221 */ /* 0x000fe20000010000 */
[----:B------:R-:W-:Y:S02]  /*b5e0*/  F2FP.BF16.F32.PACK_AB R120, R120, R93 ;  /* 0x0000005d7878723e */ /* 0x000fe400000010ff */
[----:B------:R-:W-:Y:S02]  /*b5f0*/  CS2R R118, SRZ ;  /* 0x0000000000767805 */ /* 0x000fe4000001ff00 */
[----:B------:R-:W-:Y:S01]  /*b600*/  @P4 LOP3.LUT R19, R19, 0x8, RZ, 0xfc, !PT ;  /* 0x0000000813134812 */ /* 0x000fe200078efcff */
[----:B--2---:R-:W-:Y:S01]  /*b610*/  FADD.FTZ R5, R50, R5 ;  /* 0x0000000532057221 */ /* 0x004fe20000010000 */
[----:B------:R-:W-:Y:S02]  /*b620*/  F2FP.BF16.F32.PACK_AB R151, R24, R151 ;  /* 0x000000971897723e */ /* 0x000fe400000010ff */
[----:B------:R-:W-:-:S02]  /*b630*/  CS2R R116, SRZ ;  /* 0x0000000000747805 */ /* 0x000fc4000001ff00 */
[----:B------:R-:W-:Y:S02]  /*b640*/  F2FP.BF16.F32.PACK_AB R145, R26, R145 ;  /* 0x000000911a91723e */ /* 0x000fe400000010ff */
[----:B------:R-:W-:Y:S02]  /*b650*/  CS2R R114, SRZ ;  /* 0x0000000000727805 */ /* 0x000fe4000001ff00 */
[----:B------:R-:W-:Y:S02]  /*b660*/  F2FP.BF16.F32.PACK_AB R147, R28, R147 ;  /* 0x000000931c93723e */ /* 0x000fe400000010ff */
[----:B------:R-:W-:Y:S02]  /*b670*/  CS2R R112, SRZ ;  /* 0x0000000000707805 */ /* 0x000fe4000001ff00 */
[----:B------:R-:W-:Y:S01]  /*b680*/  F2FP.BF16.F32.PACK_AB R141, R30, R141 ;  /* 0x0000008d1e8d723e */ /* 0x000fe200000010ff */
[----:B----4-:R-:W-:Y:S01]  /*b690*/  FADD.FTZ R4, R10, R9 ;  /* 0x000000090a047221 */ /* 0x010fe20000010000 */
[----:B------:R-:W-:-:S02]  /*b6a0*/  F2FP.BF16.F32.PACK_AB R143, R32, R143 ;  /* 0x0000008f208f723e */ /* 0x000fc400000010ff */
[----:B------:R-:W-:Y:S02]  /*b6b0*/  CS2R R110, SRZ ;  /* 0x00000000006e7805 */ /* 0x000fe4000001ff00 */
[----:B------:R-:W-:Y:S02]  /*b6c0*/  F2FP.BF16.F32.PACK_AB R137, R46, R137 ;  /* 0x000000892e89723e */ /* 0x000fe400000010ff */
[----:B------:R-:W-:Y:S02]  /*b6d0*/  CS2R R108, SRZ ;  /* 0x00000000006c7805 */ /* 0x000fe4000001ff00 */
[----:B------:R-:W-:Y:S02]  /*b6e0*/  F2FP.BF16.F32.PACK_AB R139, R48, R139 ;  /* 0x0000008b308b723e */ /* 0x000fe400000010ff */
[----:B------:R-:W-:Y:S02]  /*b6f0*/  CS2R R106, SRZ ;  /* 0x00000000006a7805 */ /* 0x000fe4000001ff00 */
        /* <DEDUP_REMOVED lines=29> */
[----:B-1----:R-:W-:Y:S06]  /*b8d0*/  @!P1 BRA `(.L_x_15560) ;  /* 0x0000002800789947 */ /* 0x002fec0003800000 */
[----:B------:R-:W-:Y:S02]  /*b8e0*/  IMAD.MOV.U32 R10, RZ, RZ, R3 ;  /* 0x000000ffff0a7224 */ /* 0x000fe400078e0003 */
[----:B------:R-:W-:Y:S02]  /*b8f0*/  IMAD.MOV.U32 R11, RZ, RZ, R6 ;  /* 0x000000ffff0b7224 */ /* 0x000fe400078e0006 */
[----:B------:R-:W-:Y:S02]  /*b900*/  IMAD.MOV.U32 R7, RZ, RZ, R156 ;  /* 0x000000ffff077224 */ /* 0x000fe400078e009c */
[----:B------:R-:W-:Y:S02]  /*b910*/  IMAD.MOV.U32 R13, RZ, RZ, R23 ;  /* 0x000000ffff0d7224 */ /* 0x000fe400078e0017 */
[----:B------:R-:W-:-:S07]  /*b920*/  IMAD.MOV.U32 R119, RZ, RZ, RZ ;  /* 0x000000ffff777224 */ /* 0x000fce00078e00ff */
.L_x_15572:
        /* <DEDUP_REMOVED lines=9> */
.L_x_15562:
        /* <DEDUP_REMOVED lines=8> */
.L_x_15563:
[----:B------:R-:W-:Y:S04]  /*ba40*/  BSSY B0, `(.L_x_15561) ;  /* 0x0000004000007945 */ /* 0x000fe80003800000 */
[----:B-1----:R-:W-:Y:S05]  /*ba50*/  @P2 BRA `(.L_x_15564) ;  /* 0x0000000000082947 */ /* 0x002fea0003800000 */
[----:B------:R-:W1:Y:S02]  /*ba60*/  SYNCS.PHASECHK.TRANS64.TRYWAIT P2, [R3+URZ+0x16830], R0 ;  /* 0x01683000030075a7 */ /* 0x000e64000804017f */
[----:B-1----:R-:W-:Y:S05]  /*ba70*/  @!P2 BRA `(.L_x_15565) ;  /* 0x000001000084a947 */ /* 0x002fea0003800000 */
.L_x_15564:
[----:B------:R-:W-:Y:S05]  /*ba80*/  BSYNC B0 ;  /* 0x0000000000007941 */ /* 0x000fea0003800000 */
.L_x_15561:
[----:B------:R-:W2:Y:S04]  /*ba90*/  LDL R6, [R1+0x24] ;  /* 0x0000240001067983 */ /* 0x000ea80000100800 */
[----:B------:R3:W-:Y:S01]  /*baa0*/  STL [R1+0x70], R2 ;  /* 0x0000700201007387 */ /* 0x0007e20000100800 */
[----:B01----:R-:W0:Y:S03]  /*bab0*/  S2R R0, SR_TID.X ;  /* 0x0000000000007919 */ /* 0x003e260000002100 */
[----:B---3--:R-:W3:Y:S01]  /*bac0*/  LDL.64 R2, [R1+0x18] ;  /* 0x0000180001027983 */ /* 0x008ee20000100a00 */
[----:B------:R-:W-:Y:S01]  /*bad0*/  VIADD R23, R13, 0x1 ;  /* 0x000000010d177836 */ /* 0x000fe20000000000 */
[----:B------:R-:W-:Y:S05]  /*bae0*/  WARPSYNC.ALL ;  /* 0x0000000000007948 */ /* 0x000fea0003800000 */
[C---:B------:R-:W-:Y:S01]  /*baf0*/  ISETP.NE.AND P2, PT, R23.reuse, 0x2, PT ;  /* 0x000000021700780c */ /* 0x040fe20003f45270 */
        /* <DEDUP_REMOVED lines=13> */
[----:B--2---:R-:W-:-:S04]  /*bbd0*/  LEA R26, R23, R6, 0xa ;  /* 0x00000006171a7211 */ /* 0x004fc800078e50ff */
[C---:B------:R-:W-:Y:S01]  /*bbe0*/  R2UR UR6, R26.reuse ;  /* 0x000000001a0672ca */ /* 0x040fe200000e0000 */
[C---:B------:R-:W-:Y:S02]  /*bbf0*/  VIADD R8, R26.reuse, 0x4 ;  /* 0x000000041a087836 */ /* 0x040fe40000000000 */
        /* <DEDUP_REMOVED lines=28> */
.L_x_15567:
[----:B------:R-:W-:Y:S01]  /*bdc0*/  SHF.L.U32 R0, R7, 0x1f, RZ ;  /* 0x0000001f07007819 */ /* 0x000fe200000006ff */
[----:B-----5:R-:W-:-:S04]  /*bdd0*/  IMAD R3, R13, 0x8, R2 ;  /* 0x000000080d037824 */ /* 0x020fc800078e0202 */
[----:B------:R0:W1:Y:S01]  /*bde0*/  SYNCS.PHASECHK.TRANS64.TRYWAIT P1, [R3+URZ+0x16850], R0 ;  /* 0x01685000030075a7 */ /* 0x000062000802017f */
[----:B------:R-:W-:Y:S05]  /*bdf0*/  @!P0 BRA `(.L_x_15568) ;  /* 0x0000000000048947 */ /* 0x000fea0003800000 */
[----:B------:R-:W-:Y:S01]  /*be00*/  BPT.TRAP 0x1 ;  /* 0x000000040000795c */ /* 0x000fe20000300000 */
.L_x_15568:
[----:B-1----:R-:W-:Y:S05]  /*be10*/  @P1 BRA `(.L_x_15566) ;  /* 0x0000000000081947 */ /* 0x002fea0003800000 */
[----:B------:R-:W1:Y:S02]  /*be20*/  SYNCS.PHASECHK.TRANS64.TRYWAIT P1, [R3+URZ+0x16850], R0 ;  /* 0x01685000030075a7 */ /* 0x000e64000802017f */
[----:B-1----:R-:W-:Y:S05]  /*be30*/  @!P1 BRA `(.L_x_15569) ;  /* 0x000000fc00a89947 */ /* 0x002fea0003800000 */
.L_x_15566:
        /* <DEDUP_REMOVED lines=68> */
.L_x_15570:
[----:B------:R-:W2:Y:S01]  /*c280*/  LDL R120, [R1+0x2c] ;  /* 0x00002c0001787983 */ /* 0x000ea20000100800 */
[----:B0-----:R-:W0:Y:S03]  /*c290*/  LDC R0, c[0x0][0x448] ;  /* 0x00011200ff007b82 */ /* 0x001e260000000800 */
[----:B------:R-:W2:Y:S04]  /*c2a0*/  LDL R3, [R1+0x4c] ;  /* 0x00004c0001037983 */ /* 0x000ea80000100800 */
[----:B------:R-:W3:Y:S04]  /*c2b0*/  LDL R9, [R1+0x34] ;  /* 0x0000340001097983 */ /* 0x000ee80000100800 */
[----:B------:R-:W3:Y:S04]  /*c2c0*/  LDL R8, [R1+0x28] ;  /* 0x0000280001087983 */ /* 0x000ee80000100800 */
[----:B------:R-:W4:Y:S01]  /*c2d0*/  LDL R7, [R1+0xc] ;  /* 0x00000c0001077983 */ /* 0x000f220000100800 */
[----:B------:R-:W-:-:S04]  /*c2e0*/  LOP3.LUT R19, R19, 0xffffffdf, RZ, 0xc0, !PT ;  /* 0xffffffdf13137812 */ /* 0x000fc800078ec0ff */
[----:B------:R-:W-:Y:S02]  /*c2f0*/  @P0 LOP3.LUT R19, R19, 0x20, RZ, 0xfc, !PT ;  /* 0x0000002013130812 */ /* 0x000fe400078efcff */
[----:B0-----:R-:W-:Y:S02]  /*c300*/  ISETP.NE.AND P1, PT, R0, 0x1, PT ;  /* 0x000000010000780c */ /* 0x001fe40003f25270 */
[----:B------:R-:W-:-:S11]  /*c310*/  LOP3.LUT R19, R19, 0xffffffbf, RZ, 0xc0, !PT ;  /* 0xffffffbf13137812 */ /* 0x000fd600078ec0ff */
[----:B------:R-:W0:Y:S08]  /*c320*/  @P1 LDC R6, c[0x0][0x44c] ;  /* 0x00011300ff061b82 */ /* 0x000e300000000800 */
[----:B------:R-:W1:Y:S01]  /*c330*/  @P1 LDC R0, c[0x0][0x450] ;  /* 0x00011400ff001b82 */ /* 0x000e620000000800 */
[----:B--2---:R-:W-:Y:S02]  /*c340*/  IMAD.IADD R3, R3, 0x1, R120 ;  /* 0x0000000103037824 */ /* 0x004fe400078e0278 */
[----:B------:R-:W2:Y:S02]  /*c350*/  S2R R120, SR_CgaCtaId ;  /* 0x0000000000787919 */ /* 0x000ea40000008800 */
[----:B0-----:R-:W-:-:S05]  /*c360*/  @P1 IMAD.HI.U32 R6, R3, R6, RZ ;  /* 0x0000000603061227 */ /* 0x001fca00078e00ff */
[----:B-1----:R-:W-:Y:S01]  /*c370*/  @P1 SHF.R.U32.HI R3, RZ, R0, R6 ;  /* 0x00000000ff031219 */ /* 0x002fe20000011606 */
[----:B------:R-:W-:-:S04]  /*c380*/  IMAD.MOV.U32 R6, RZ, RZ, -0x80 ;  /* 0xffffff80ff067424 */ /* 0x000fc800078e00ff */
[----:B------:R-:W0:Y:S01]  /*c390*/  SHFL.IDX PT, R0, R3, RZ, 0x1c1f ;  /* 0x001c1fff03007589 */ /* 0x000e2200000e0000 */
[----:B------:R-:W-:-:S03]  /*c3a0*/  IMAD R6, R12, R6, 0x1 ;  /* 0x000000010c067424 */ /* 0x000fc600078e0206 */
[----:B------:R-:W1:Y:S02]  /*c3b0*/  SHFL.IDX PT, R3, R3, 0x1, 0x1c1f ;  /* 0x003c1f0003037f89 */ /* 0x000e6400000e0000 */
[----:B---3--:R-:W-:-:S05]  /*c3c0*/  IADD3 R6, R8, R6, -R9 ;  /* 0x0000000608067210 */ /* 0x008fca0007ffe809 */
[----:B----4-:R-:W-:-:S04]  /*c3d0*/  IMAD.IADD R6, R6, 0x1, -R7 ;  /* 0x0000000106067824 */ /* 0x010fc800078e0a07 */
        /* <DEDUP_REMOVED lines=127> */
[----:B------:R-:W0:Y:S01]  /*cbd0*/  SHFL.BFLY PT, R6, R0, 0x2, 0x1f ;  /* 0x0c401f0000067f89 */ /* 0x000e2200000e0000 */
        /* <DEDUP_REMOVED lines=12> */
[----:B0-----:R-:W-:-:S02]  /*cca0*/  FMNMX.FTZ R6, R0, R6, !PT ;  /* 0x0000000600067209 */ /* 0x001fc40007810000 */
[C---:B------:R-:W-:Y:S02]  /*ccb0*/  ISETP.GT.AND P4, PT, R3.reuse, 0x50, PT ;  /* 0x000000500300780c */ /* 0x040fe40003f84270 */
[C---:B------:R-:W-:Y:S01]  /*ccc0*/  ISETP.GT.AND P3, PT, R3.reuse, 0x51, PT ;  /* 0x000000510300780c */ /* 0x040fe20003f64270 */
[----:B------:R-:W0:Y:S01]  /*ccd0*/  SHFL.BFLY PT, R0, R6, 0x1, 0x1f ;  /* 0x0c201f0006007f89 */ /* 0x000e2200000e0000 */
        /* <DEDUP_REMOVED lines=12> */
[----:B0-----:R-:W-:Y:S02]  /*cda0*/  FMNMX.FTZ R6, R6, R0, !PT ;  /* 0x0000000006067209 */ /* 0x001fe40007810000 */
[----:B------:R-:W0:Y:S01]  /*cdb0*/  LDC R0, c[0x0][0x988] ;  /* 0x00026200ff007b82 */ /* 0x000e220000000800 */
[----:B------:R-:W-:Y:S02]  /*cdc0*/  ISETP.GT.AND P0, PT, R3, 0x60, PT ;  /* 0x000000600300780c */ /* 0x000fe40003f04270 */
[----:B------:R-:W-:Y:S02]  /*cdd0*/  FSETP.NEU.FTZ.AND P6, PT, R6, -INF , PT ;  /* 0xff8000000600780b */ /* 0x000fe40003fdd000 */
[----:B------:R-:W-:-:S02]  /*cde0*/  FSEL R74, R74, -INF , P0 ;  /* 0xff8000004a4a7808 */ /* 0x000fc40000000000 */
[----:B------:R-:W-:Y:S02]  /*cdf0*/  FSEL R7, R6, RZ, P6 ;  /* 0x000000ff06077208 */ /* 0x000fe40003000000 */
[----:B------:R-:W-:Y:S02]  /*ce00*/  LOP3.LUT P0, RZ, R19, 0x40, RZ, 0xc0, !PT ;  /* 0x0000004013ff7812 */ /* 0x000fe4000780c0ff */
[----:B------:R-:W-:Y:S01]  /*ce10*/  FSEL R79, R79, -INF , P1 ;  /* 0xff8000004f4f7808 */ /* 0x000fe20000800000 */
[----:B------:R-:W-:Y:S01]  /*ce20*/  FADD.FTZ R7, -R7, R11 ;  /* 0x0000000b07077221 */ /* 0x000fe20000010100 */
[----:B------:R-:W-:Y:S02]  /*ce30*/  FSEL R75, R75, -INF , P0 ;  /* 0xff8000004b4b7808 */ /* 0x000fe40000000000 */
[----:B------:R-:W-:Y:S02]  /*ce40*/  FSEL R82, R82, -INF , P2 ;  /* 0xff80000052527808 */ /* 0x000fe40001000000 */
[----:B------:R-:W-:-:S02]  /*ce50*/  FSEL R83, R83, -INF , P3 ;  /* 0xff80000053537808 */ /* 0x000fc40001800000 */
        /* <DEDUP_REMOVED lines=11> */
[-CC-:B------:R-:W-:Y:S01]  /*cf10*/  FFMA.FTZ R25, R25, R0.reuse, -R9.reuse ;  /* 0x0000000019197223 */ /* 0x180fe20000010809 */
[----:B------:R-:W-:Y:S01]  /*cf20*/  FMNMX.FTZ R3, R27, R3, !PT ;  /* 0x000000031b037209 */ /* 0x000fe20007810000 */
[-CC-:B------:R-:W-:Y:S01]  /*cf30*/  FFMA.FTZ R28, R28, R0.reuse, -R9.reuse ;  /* 0x000000001c1c7223 */ /* 0x180fe20000010809 */
[-CC-:B------:R-:W-:Y:S01]  /*cf40*/  FFMA.FTZ R29, R29, R0.reuse, -R9.reuse ;  /* 0x000000001d1d7223 */ /* 0x180fe20000010809 */
[----:B------:R-:W0:Y:S01]  /*cf50*/  MUFU.EX2 R24, R24 ;  /* 0x0000001800187308 */ /* 0x000e220000000800 */
[----:B------:R-:W-:Y:S01]  /*cf60*/  FMNMX.FTZ R3, R30, R3, !PT ;  /* 0x000000031e037209 */ /* 0x000fe20007810000 */
[-CC-:B------:R-:W-:Y:S01]  /*cf70*/  FFMA.FTZ R32, R32, R0.reuse, -R9.reuse ;  /* 0x0000000020207223 */ /* 0x180fe20000010809 */
[-CC-:B------:R-:W-:Y:S01]  /*cf80*/  FFMA.FTZ R33, R33, R0.reuse, -R9.reuse ;  /* 0x0000000021217223 */ /* 0x180fe20000010809 */
[-CC-:B------:R-:W-:Y:S01]  /*cf90*/  FFMA.FTZ R36, R36, R0.reuse, -R9.reuse ;  /* 0x0000000024247223 */ /* 0x180fe20000010809 */
[----:B------:R-:W-:Y:S01]  /*cfa0*/  FMNMX.FTZ R3, R31, R3, !PT ;  /* 0x000000031f037209 */ /* 0x000fe20007810000 */
[-CC-:B------:R-:W-:Y:S01]  /*cfb0*/  FFMA.FTZ R37, R37, R0.reuse, -R9.reuse ;  /* 0x0000000025257223 */ /* 0x180fe20000010809 */
[-CC-:B------:R-:W-:Y:S01]  /*cfc0*/  FFMA.FTZ R40, R40, R0.reuse, -R9.reuse ;  /* 0x0000000028287223 */ /* 0x180fe20000010809 */
[----:B------:R-:W1:Y:S01]  /*cfd0*/  MUFU.EX2 R25, R25 ;  /* 0x0000001900197308 */ /* 0x000e620000000800 */
[----:B------:R-:W-:Y:S01]  /*cfe0*/  FMNMX.FTZ R3, R34, R3, !PT ;  /* 0x0000000322037209 */ /* 0x000fe20007810000 */
[-CC-:B------:R-:W-:Y:S01]  /*cff0*/  FFMA.FTZ R41, R41, R0.reuse, -R9.reuse ;  /* 0x0000000029297223 */ /* 0x180fe20000010809 */
[-CC-:B------:R-:W-:Y:S01]  /*d000*/  FFMA.FTZ R44, R44, R0.reuse, -R9.reuse ;  /* 0x000000002c2c7223 */ /* 0x180fe20000010809 */
[-CC-:B------:R-:W-:Y:S01]  /*d010*/  FFMA.FTZ R45, R45, R0.reuse, -R9.reuse ;  /* 0x000000002d2d7223 */ /* 0x180fe20000010809 */
[----:B------:R-:W-:Y:S01]  /*d020*/  FMNMX.FTZ R3, R35, R3, !PT ;  /* 0x0000000323037209 */ /* 0x000fe20007810000 */
[-CC-:B------:R-:W-:Y:S01]  /*d030*/  FFMA.FTZ R48, R48, R0.reuse, -R9.reuse ;  /* 0x0000000030307223 */ /* 0x180fe20000010809 */
[-CC-:B------:R-:W-:Y:S01]  /*d040*/  FFMA.FTZ R49, R49, R0.reuse, -R9.reuse ;  /* 0x0000000031317223 */ /* 0x180fe20000010809 */
[----:B------:R-:W-:Y:S01]  /*d050*/  MUFU.EX2 R28, R28 ;  /* 0x0000001c001c7308 */ /* 0x000fe20000000800 */
[----:B------:R-:W-:Y:S01]  /*d060*/  FMNMX.FTZ R3, R38, R3, !PT ;  /* 0x0000000326037209 */ /* 0x000fe20007810000 */
[----:B0-----:R-:W-:Y:S01]  /*d070*/  FFMA.FTZ R5, R7, R5, R24 ;  /* 0x0000000507057223 */ /* 0x001fe20000010018 */
[-CC-:B------:R-:W-:Y:S01]  /*d080*/  FFMA.FTZ R52, R52, R0.reuse, -R9.reuse ;  /* 0x0000000034347223 */ /* 0x180fe20000010809 */
[-CC-:B------:R-:W-:Y:S01]  /*d090*/  FFMA.FTZ R53, R53, R0.reuse, -R9.reuse ;  /* 0x0000000035357223 */ /* 0x180fe20000010809 */
[----:B------:R-:W-:Y:S01]  /*d0a0*/  FMNMX.FTZ R3, R39, R3, !PT ;  /* 0x0000000327037209 */ /* 0x000fe20007810000 */
[-CC-:B------:R-:W-:Y:S01]  /*d0b0*/  FFMA.FTZ R56, R56, R0.reuse, -R9.reuse ;  /* 0x0000000038387223 */ /* 0x180fe20000010809 */
[-C--:B------:R-:W-:Y:S01]  /*d0c0*/  FFMA.FTZ R57, R57, R0.reuse, -R9 ;  /* 0x0000000039397223 */ /* 0x080fe20000010809 */
[----:B------:R-:W-:Y:S01]  /*d0d0*/  MUFU.EX2 R29, R29 ;  /* 0x0000001d001d7308 */ /* 0x000fe20000000800 */
[----:B------:R-:W-:Y:S01]  /*d0e0*/  FMNMX.FTZ R3, R42, R3, !PT ;  /* 0x000000032a037209 */ /* 0x000fe20007810000 */
[----:B-1----:R-:W-:Y:S01]  /*d0f0*/  FADD.FTZ R5, R25, R5 ;  /* 0x0000000519057221 */ /* 0x002fe20000010000 */
[-CC-:B------:R-:W-:Y:S01]  /*d100*/  FFMA.FTZ R60, R60, R0.reuse, -R9.reuse ;  /* 0x000000003c3c7223 */ /* 0x180fe20000010809 */
[-CC-:B------:R-:W-:Y:S01]  /*d110*/  FFMA.FTZ R61, R61, R0.reuse, -R9.reuse ;  /* 0x000000003d3d7223 */ /* 0x180fe20000010809 */
[----:B------:R-:W-:Y:S01]  /*d120*/  FMNMX.FTZ R3, R43, R3, !PT ;  /* 0x000000032b037209 */ /* 0x000fe20007810000 */
[-CC-:B------:R-:W-:Y:S01]  /*d130*/  FFMA.FTZ R64, R64, R0.reuse, -R9.reuse ;  /* 0x0000000040407223 */ /* 0x180fe20000010809 */
[-CC-:B------:R-:W-:Y:S01]  /*d140*/  FFMA.FTZ R65, R65, R0.reuse, -R9.reuse ;  /* 0x0000000041417223 */ /* 0x180fe20000010809 */
[----:B------:R-:W-:Y:S01]  /*d150*/  MUFU.EX2 R32, R32 ;  /* 0x0000002000207308 */ /* 0x000fe20000000800 */
        /* <DEDUP_REMOVED lines=59> */
[----:B------:R-:W-:Y:S01]  /*d510*/  FADD.FTZ R8, -R8, R10 ;  /* 0x0000000a08087221 */ /* 0x000fe20000010100 */
[----:B------:R-:W-:-:S03]  /*d520*/  IMAD R10, R23, 0x8, R2 ;  /* 0x00000008170a7824 */ /* 0x000fc600078e0202 */
[-CC-:B------:R-:W-:Y:S01]  /*d530*/  FFMA.FTZ R26, R26, R0.reuse, -R11.reuse ;  /* 0x000000001a1a7223 */ /* 0x180fe2000001080b */
[-CC-:B------:R-:W-:Y:S01]  /*d540*/  FFMA.FTZ R27, R27, R0.reuse, -R11.reuse ;  /* 0x000000001b1b7223 */ /* 0x180fe2000001080b */
[-C--:B------:R-:W-:Y:S01]  /*d550*/  FMUL.FTZ R8, R8, R0.reuse ;  /* 0x0000000008087220 */ /* 0x080fe20000410000 */
[-CC-:B------:R-:W-:Y:S01]  /*d560*/  FFMA.FTZ R30, R30, R0.reuse, -R11.reuse ;  /* 0x000000001e1e7223 */ /* 0x180fe2000001080b */
[-CC-:B------:R-:W-:Y:S01]  /*d570*/  FFMA.FTZ R31, R31, R0.reuse, -R11.reuse ;  /* 0x000000001f1f7223 */ /* 0x180fe2000001080b */
[-CC-:B------:R-:W-:Y:S01]  /*d580*/  FFMA.FTZ R34, R34, R0.reuse, -R11.reuse ;  /* 0x0000000022227223 */ /* 0x180fe2000001080b */
[----:B------:R-:W-:Y:S01]  /*d590*/  MUFU.EX2 R26, R26 ;  /* 0x0000001a001a7308 */ /* 0x000fe20000000800 */
[----:B------:R-:W-:Y:S02]  /*d5a0*/  VIADD R10, R10, 0x16840 ;  /* 0x000168400a0a7836 */ /* 0x000fe40000000000 */
[-CC-:B------:R-:W-:Y:S01]  /*d5b0*/  FFMA.FTZ R35, R35, R0.reuse, -R11.reuse ;  /* 0x0000000023237223 */ /* 0x180fe2000001080b */
[-CC-:B------:R-:W-:Y:S01]  /*d5c0*/  FFMA.FTZ R38, R38, R0.reuse, -R11.reuse ;  /* 0x0000000026267223 */ /* 0x180fe2000001080b */
[-CC-:B------:R-:W-:Y:S01]  /*d5d0*/  FFMA.FTZ R39, R39, R0.reuse, -R11.reuse ;  /* 0x0000000027277223 */ /* 0x180fe2000001080b */
[-CC-:B------:R-:W-:Y:S01]  /*d5e0*/  FFMA.FTZ R42, R42, R0.reuse, -R11.reuse ;  /* 0x000000002a2a7223 */ /* 0x180fe2000001080b */
[----:B--2---:R-:W-:Y:S01]  /*d5f0*/  PRMT R10, R120, 0x654, R10 ;  /* 0x00000654780a7816 */ /* 0x004fe2000000000a */
[-CC-:B------:R-:W-:Y:S01]  /*d600*/  FFMA.FTZ R43, R43, R0.reuse, -R11.reuse ;  /* 0x000000002b2b7223 */ /* 0x180fe2000001080b */
[----:B------:R-:W0:Y:S01]  /*d610*/  MUFU.EX2 R8, R8 ;  /* 0x0000000800087308 */ /* 0x000e220000000800 */
[-CC-:B------:R-:W-:Y:S01]  /*d620*/  FFMA.FTZ R46, R46, R0.reuse, -R11.reuse ;  /* 0x000000002e2e7223 */ /* 0x180fe2000001080b */
[----:B------:R1:W-:Y:S01]  /*d630*/  SYNCS.ARRIVE.TRANS64.RED.A1T0 RZ, [R10+URZ], RZ ;  /* 0x000000ff0aff79a7 */ /* 0x0003e2000810043f */
        /* <DEDUP_REMOVED lines=24> */
[-CC-:B------:R-:W-:Y:S01]  /*d7c0*/  FFMA.FTZ R83, R83, R0.reuse, -R11.reuse ;  /* 0x0000000053537223 */ /* 0x180fe2000001080b */
[-CC-:B------:R-:W-:Y:S01]  /*d7d0*/  FFMA.FTZ R86, R86, R0.reuse, -R11.reuse ;  /* 0x0000000056567223 */ /* 0x180fe2000001080b */
[----:B------:R-:W-:Y:S01]  /*d7e0*/  FFMA.FTZ R11, R87, R0, -R11 ;  /* 0x00000000570b7223 */ /* 0x000fe2000001080b */
[----:B------:R-:W-:-:S02]  /*d7f0*/  FADD.FTZ R4, R29, R4 ;  /* 0x000000041d047221 */ /* 0x000fc40000010000 */
        /* <DEDUP_REMOVED lines=96> */
.L_x_15571:
[----:B------:R-:W-:Y:S02]  /*de00*/  IMAD R10, R13, 0x8, R2 ;  /* 0x000000080d0a7824 */ /* 0x000fe400078e0202 */
[----:B------:R-:W2:Y:S02]  /*de10*/  LDL R13, [R1+0x30] ;  /* 0x00003000010d7983 */ /* 0x000ea40000100800 */
[----:B------:R-:W-:-:S05]  /*de20*/  VIADD R10, R10, 0x16860 ;  /* 0x000168600a0a7836 */ /* 0x000fca0000000000 */
[----:B------:R-:W-:Y:S01]  /*de30*/  PRMT R10, R120, 0x654, R10 ;  /* 0x00000654780a7816 */ /* 0x000fe2000000000a */
[-C--:B------:R-:W-:Y:S01]  /*de40*/  FMUL.FTZ R88, R88, R7.reuse ;  /* 0x0000000758587220 */ /* 0x080fe20000410000 */
[----:B------:R-:W-:Y:S02]  /*de50*/  F2FP.BF16.F32.PACK_AB R123, R11, R86 ;  /* 0x000000560b7b723e */ /* 0x000fe400000010ff */
        /* <DEDUP_REMOVED lines=49> */
[----:B0-----:R-:W-:Y:S01]  /*e170*/  IMAD.MOV.U32 R10, RZ, RZ, R3 ;  /* 0x000000ffff0a7224 */ /* 0x001fe200078e0003 */
        /* <DEDUP_REMOVED lines=16> */
[C---:B--2---:R-:W-:Y:S01]  /*e280*/  ISETP.GT.AND P1, PT, R12.reuse, R13, PT ;  /* 0x0000000d0c00720c */ /* 0x044fe20003f24270 */
[----:B------:R-:W-:-:S02]  /*e290*/  VIADD R12, R12, 0xffffffff ;  /* 0xffffffff0c0c7836 */ /* 0x000fc40000000000 */
[----:B------:R-:W-:-:S10]  /*e2a0*/  IMAD.MOV.U32 R13, RZ, RZ, R23 ;  /* 0x000000ffff0d7224 */ /* 0x000fd400078e0017 */
[----:B------:R-:W-:Y:S05]  /*e2b0*/  @P1 BRA `(.L_x_15572) ;  /* 0xffffffd4009c1947 */ /* 0x000fea000383ffff */
.L_x_15560:
[----:B------:R-:W2:Y:S02]  /*e2c0*/  LDL R7, [R1+0x3c] ;  /* 0x00003c0001077983 */ /* 0x000ea40000100800 */
[----:B--2---:R-:W-:-:S13]  /*e2d0*/  ISETP.GE.AND P1, PT, R12, R7, PT ;  /* 0x000000070c00720c */ /* 0x004fda0003f26270 */
[----:B------:R-:W-:Y:S05]  /*e2e0*/  @!P1 BRA `(.L_x_15573) ;  /* 0x0000001c00e49947 */ /* 0x000fea0003800000 */
[----:B------:R-:W-:Y:S02]  /*e2f0*/  IMAD.MOV.U32 R10, RZ, RZ, R3 ;  /* 0x000000ffff0a7224 */ /* 0x000fe400078e0003 */
[----:B------:R-:W-:Y:S02]  /*e300*/  IMAD.MOV.U32 R11, RZ, RZ, R6 ;  /* 0x000000ffff0b7224 */ /* 0x000fe400078e0006 */
[----:B------:R-:W-:Y:S02]  /*e310*/  IMAD.MOV.U32 R7, RZ, RZ, R156 ;  /* 0x000000ffff077224 */ /* 0x000fe400078e009c */
[----:B------:R-:W-:-:S07]  /*e320*/  IMAD.MOV.U32 R13, RZ, RZ, R23 ;  /* 0x000000ffff0d7224 */ /* 0x000fce00078e0017 */
.L_x_15585:
        /* <DEDUP_REMOVED lines=11> */
.L_x_15575:
[----:B------:R-:W-:Y:S02]  /*e3e0*/  LEA R0, R23, R2, 0x3 ;  /* 0x0000000217007211 */ /* 0x000fe400078e18ff */
[----:B------:R-:W-:-:S04]  /*e3f0*/  SHF.L.U32 R3, R156, 0x1f, RZ ;  /* 0x0000001f9c037819 */ /* 0x000fc800000006ff */
[----:B------:R0:W1:Y:S01]  /*e400*/  SYNCS.PHASECHK.TRANS64.TRYWAIT P1, [R0+URZ+0x16830], R3 ;  /* 0x01683003000075a7 */ /* 0x000062000802017f */
[----:B------:R-:W-:Y:S05]  /*e410*/  @!P0 BRA `(.L_x_15576) ;  /* 0x0000000000048947 */ /* 0x000fea0003800000 */
[----:B------:R-:W-:Y:S01]  /*e420*/  BPT.TRAP 0x1 ;  /* 0x000000040000795c */ /* 0x000fe20000300000 */
.L_x_15576:
[----:B------:R-:W-:Y:S04]  /*e430*/  BSSY B0, `(.L_x_15574) ;  /* 0x0000004000007945 */ /* 0x000fe80003800000 */
[----:B-1----:R-:W-:Y:S05]  /*e440*/  @P1 BRA `(.L_x_15577) ;  /* 0x0000000000081947 */ /* 0x002fea0003800000 */
[----:B------:R-:W1:Y:S02]  /*e450*/  SYNCS.PHASECHK.TRANS64.TRYWAIT P1, [R0+URZ+0x16830], R3 ;  /* 0x01683003000075a7 */ /* 0x000e64000802017f */
[----:B-1----:R-:W-:Y:S05]  /*e460*/  @!P1 BRA `(.L_x_15578) ;  /* 0x000000d800309947 */ /* 0x002fea0003800000 */
.L_x_15577:
[----:B------:R-:W-:Y:S05]  /*e470*/  BSYNC B0 ;  /* 0x0000000000007941 */ /* 0x000fea0003800000 */
.L_x_15574:
[----:B------:R-:W2:Y:S04]  /*e480*/  LDL R6, [R1+0x24] ;  /* 0x0000240001067983 */ /* 0x000ea80000100800 */
[----:B------:R3:W-:Y:S01]  /*e490*/  STL [R1+0x70], R2 ;  /* 0x0000700201007387 */ /* 0x0007e20000100800 */
[----:B01----:R-:W0:Y:S03]  /*e4a0*/  S2R R0, SR_TID.X ;  /* 0x0000000000007919 */ /* 0x003e260000002100 */
[----:B---3--:R-:W3:Y:S01]  /*e4b0*/  LDL.64 R2, [R1+0x18] ;  /* 0x0000180001027983 */ /* 0x008ee20000100a00 */
[----:B------:R-:W-:Y:S01]  /*e4c0*/  IMAD.MOV.U32 R9, RZ, RZ, 0x40000040 ;  /* 0x40000040ff097424 */ /* 0x000fe200078e00ff */
[----:B------:R-:W-:Y:S05]  /*e4d0*/  WARPSYNC.ALL ;  /* 0x0000000000007948 */ /* 0x000fea0003800000 */
[----:B------:R-:W-:-:S02]  /*e4e0*/  R2UR UR15, R9 ;  /* 0x00000000090f72ca */ /* 0x000fc400000e0000 */
[----:B0-----:R-:W-:-:S05]  /*e4f0*/  SHF.R.U32.HI R0, RZ, 0x7, R0 ;  /* 0x00000007ff007819 */ /* 0x001fca0000011600 */
[----:B------:R-:W-:Y:S02]  /*e500*/  VIADD R0, R0, 0x8 ;  /* 0x0000000800007836 */ /* 0x000fe40000000000 */
[----:B------:R-:W-:Y:S01]  /*e510*/  IMAD.MOV.U32 R27, RZ, RZ, 0x40000040 ;  /* 0x40000040ff1b7424 */ /* 0x000fe200078e00ff */
[----:B------:R-:W-:Y:S01]  /*e520*/  R2UR UR4, R14 ;  /* 0x000000000e0472ca */ /* 0x000fe200000e0000 */
[----:B------:R-:W-:Y:S01]  /*e530*/  IMAD.MOV.U32 R25, RZ, RZ, 0x40000040 ;  /* 0x40000040ff197424 */ /* 0x000fe200078e00ff */
[----:B------:R-:W-:Y:S02]  /*e540*/  R2UR UR5, R15 ;  /* 0x000000000f0572ca */ /* 0x000fe400000e0000 */
[----:B------:R-:W-:Y:S02]  /*e550*/  R2UR UR7, R27 ;  /* 0x000000001b0772ca */ /* 0x000fe400000e0000 */
[----:B------:R-:W-:Y:S02]  /*e560*/  R2UR UR11, R25 ;  /* 0x00000000190b72ca */ /* 0x000fe400000e0000 */
[----:B------:R-:W-:Y:S01]  /*e570*/  R2UR UR19, R27 ;  /* 0x000000001b1372ca */ /* 0x000fe200000e0000 */
[----:B------:R0:W-:Y:S01]  /*e580*/  BAR.SYNC.DEFER_BLOCKING R0, 0x100 ;  /* 0x000400000000751d */ /* 0x0001e20000010000 */
[----:B--2---:R-:W-:-:S04]  /*e590*/  IMAD R26, R23, 0x400, R6 ;  /* 0x00000400171a7824 */ /* 0x004fc800078e0206 */
[----:B------:R-:W-:-:S05]  /*e5a0*/  VIADD R8, R26, 0x4 ;  /* 0x000000041a087836 */ /* 0x000fca0000000000 */
[----:B------:R-:W-:Y:S02]  /*e5b0*/  R2UR UR14, R8 ;  /* 0x00000000080e72ca */ /* 0x000fe400000e0000 */
[----:B------:R-:W2:Y:S01]  /*e5c0*/  LDL.64 R8, [R1+0x10] ;  /* 0x0000100001087983 */ /* 0x000ea20000100a00 */
[C---:B------:R-:W-:Y:S01]  /*e5d0*/  R2UR UR6, R26.reuse ;  /* 0x000000001a0672ca */ /* 0x040fe200000e0000 */
[C---:B------:R-:W-:Y:S02]  /*e5e0*/  VIADD R24, R26.reuse, 0x2 ;  /* 0x000000021a187836 */ /* 0x040fe40000000000 */
[----:B------:R-:W-:-:S03]  /*e5f0*/  VIADD R26, R26, 0x6 ;  /* 0x000000061a1a7836 */ /* 0x000fc60000000000 */
[----:B------:R-:W-:Y:S02]  /*e600*/  R2UR UR10, R24 ;  /* 0x00000000180a72ca */ /* 0x000fe400000e0000 */
[----:B------:R-:W-:Y:S02]  /*e610*/  R2UR UR18, R26 ;  /* 0x000000001a1272ca */ /* 0x000fe400000e0000 */
        /* <DEDUP_REMOVED lines=11> */
[----:B--2---:R-:W-:Y:S02]  /*e6d0*/  R2UR UR12, R8 ;  /* 0x00000000080c72ca */ /* 0x004fe400000e0000 */
[----:B------:R-:W-:Y:S01]  /*e6e0*/  R2UR UR13, R9 ;  /* 0x00000000090d72ca */ /* 0x000fe200000e0000 */
[----:B------:R-:W-:-:S12]  /*e6f0*/  WARPGROUP.ARRIVE ;  /* 0x00000000000079c5 */ /* 0x000fd80000000000 */
        /* <DEDUP_REMOVED lines=8> */
.L_x_15580:
[----:B------:R-:W-:Y:S01]  /*e780*/  SHF.L.U32 R0, R7, 0x1f, RZ ;  /* 0x0000001f07007819 */ /* 0x000fe200000006ff */
[----:B-----5:R-:W-:-:S04]  /*e790*/  IMAD R3, R13, 0x8, R2 ;  /* 0x000000080d037824 */ /* 0x020fc800078e0202 */
[----:B------:R0:W1:Y:S01]  /*e7a0*/  SYNCS.PHASECHK.TRANS64.TRYWAIT P1, [R3+URZ+0x16850], R0 ;  /* 0x01685000030075a7 */ /* 0x000062000802017f */
[----:B------:R-:W-:Y:S05]  /*e7b0*/  @!P0 BRA `(.L_x_15581) ;  /* 0x0000000000048947 */ /* 0x000fea0003800000 */
[----:B------:R-:W-:Y:S01]  /*e7c0*/  BPT.TRAP 0x1 ;  /* 0x000000040000795c */ /* 0x000fe20000300000 */
.L_x_15581:
[----:B-1----:R-:W-:Y:S05]  /*e7d0*/  @P1 BRA `(.L_x_15579) ;  /* 0x0000000000081947 */ /* 0x002fea0003800000 */
[----:B------:R-:W1:Y:S02]  /*e7e0*/  SYNCS.PHASECHK.TRANS64.TRYWAIT P1, [R3+URZ+0x16850], R0 ;  /* 0x01685000030075a7 */ /* 0x000e64000802017f */
[----:B-1----:R-:W-:Y:S05]  /*e7f0*/  @!P1 BRA `(.L_x_15582) ;  /* 0x000000d400609947 */ /* 0x002fea0003800000 */
.L_x_15579:
        /* <DEDUP_REMOVED lines=41> */
[----:B------:R-:W-:Y:S02]  /*ea90*/  R2UR UR7, R9 ;  /* 0x00000000090772ca */ /* 0x000fe400000e0000 */
[----:B------:R-:W-:Y:S01]  /*eaa0*/  MOV R9, 0x40000040 ;  /* 0x4000004000097802 */ /* 0x000fe20000000f00 */
[----:B------:R-:W-:Y:S02]  /*eab0*/  WARPGROUP.DEPBAR.LE gsb0, 0x0 ;  /* 0x00008000000079c5 */ /* 0x000fe40000010000 */
[----:B------:R-:W-:-:S08]  /*eac0*/  WARPGROUP.ARRIVE ;  /* 0x00000000000079c5 */ /* 0x000fd00000000000 */
        /* <DEDUP_REMOVED lines=23> */
.L_x_15583:
[----:B------:R-:W1:Y:S01]  /*ec40*/  S2R R120, SR_CgaCtaId ;  /* 0x0000000000787919 */ /* 0x000e620000008800 */
[----:B0-----:R-:W-:-:S04]  /*ec50*/  IMAD R0, R23, 0x8, R2 ;  /* 0x0000000817007824 */ /* 0x001fc800078e0202 */
[----:B------:R-:W-:-:S05]  /*ec60*/  VIADD R0, R0, 0x16840 ;  /* 0x0001684000007836 */ /* 0x000fca0000000000 */
[----:B-1----:R-:W-:-:S04]  /*ec70*/  PRMT R0, R120, 0x654, R0 ;  /* 0x0000065478007816 */ /* 0x002fc80000000000 */
        /* <DEDUP_REMOVED lines=126> */
[-C--:B------:R-:W-:Y:S01]  /*f460*/  FFMA.FTZ R10, R87, R0.reuse, -R11 ;  /* 0x00000000570a7223 */ /* 0x080fe2000001080b */
[-CC-:B------:R-:W-:Y:S01]  /*f470*/  FFMA.FTZ R37, R37, R0.reuse, -R9.reuse ;  /* 0x0000000025257223 */ /* 0x180fe20000010809 */
[-CC-:B------:R-:W-:Y:S01]  /*f480*/  FFMA.FTZ R40, R40, R0.reuse, -R9.reuse ;  /* 0x0000000028287223 */ /* 0x180fe20000010809 */
[-CC-:B------:R-:W-:Y:S01]  /*f490*/  FFMA.FTZ R41, R41, R0.reuse, -R9.reuse ;  /* 0x0000000029297223 */ /* 0x180fe20000010809 */
[-CC-:B------:R-:W-:Y:S01]  /*f4a0*/  FFMA.FTZ R44, R44, R0.reuse, -R9.reuse ;  /* 0x000000002c2c7223 */ /* 0x180fe20000010809 */
[-C--:B------:R-:W-:Y:S01]  /*f4b0*/  FFMA.FTZ R45, R45, R0.reuse, -R9 ;  /* 0x000000002d2d7223 */ /* 0x080fe20000010809 */
[----:B------:R-:W1:Y:S01]  /*f4c0*/  MUFU.EX2 R28, R28 ;  /* 0x0000001c001c7308 */ /* 0x000e620000000800 */
        /* <DEDUP_REMOVED lines=16> */
[----:B-1----:R-:W-:Y:S01]  /*f5d0*/  FADD.FTZ R4, R28, R5 ;  /* 0x000000051c047221 */ /* 0x002fe20000010000 */
[-CC-:B------:R-:W-:Y:S01]  /*f5e0*/  FFMA.FTZ R72, R72, R0.reuse, -R9.reuse ;  /* 0x0000000048487223 */ /* 0x180fe20000010809 */
        /* <DEDUP_REMOVED lines=125> */
.L_x_15584:
[----:B------:R-:W-:Y:S02]  /*fdc0*/  IMAD R11, R13, 0x8, R2 ;  /* 0x000000080d0b7824 */ /* 0x000fe400078e0202 */
[----:B------:R-:W2:Y:S02]  /*fdd0*/  LDL R13, [R1+0x3c] ;  /* 0x00003c00010d7983 */ /* 0x000ea40000100800 */
[----:B------:R-:W-:-:S05]  /*fde0*/  VIADD R11, R11, 0x16860 ;  /* 0x000168600b0b7836 */ /* 0x000fca0000000000 */
[----:B------:R-:W-:Y:S01]  /*fdf0*/  PRMT R11, R120, 0x654, R11 ;  /* 0x00000654780b7816 */ /* 0x000fe2000000000b */
[----:B------:R-:W-:Y:S01]  /*fe00*/  FMUL.FTZ R88, R88, R7 ;  /* 0x0000000758587220 */ /* 0x000fe20000410000 */
        /* <DEDUP_REMOVED lines=52> */
[----:B0-----:R-:W-:Y:S01]  /*10150*/  IMAD.MOV.U32 R11, RZ, RZ, R6 ;  /* 0x000000ffff0b7224 */ /* 0x001fe200078e0006 */
        /* <DEDUP_REMOVED lines=18> */
.L_x_15573:
[----:B------:R-:W-:Y:S05]  /*10280*/  WARPSYNC.ALL ;  /* 0x0000000000007948 */ /* 0x000fea0003800000 */
[----:B------:R-:W-:Y:S06]  /*10290*/  BAR.ARV 0x8, 0x200 ;  /* 0x0208000000007b1d */ /* 0x000fec0000002000 */
[----:B------:R-:W-:Y:S05]  /*102a0*/  @!P0 BRA `(.L_x_15586) ;  /* 0x0000000000048947 */ /* 0x000fea0003800000 */
[----:B------:R-:W-:Y:S01]  /*102b0*/  BPT.TRAP 0x1 ;  /* 0x000000040000795c */ /* 0x000fe20000300000 */
.L_x_15586:
[----:B------:R-:W-:Y:S01]  /*102c0*/  IMAD R10, R23, 0x8, R2 ;  /* 0x00000008170a7824 */ /* 0x000fe200078e0202 */
[----:B------:R-:W-:-:S04]  /*102d0*/  SHF.L.U32 R7, R156, 0x1f, RZ ;  /* 0x0000001f9c077819 */ /* 0x000fc800000006ff */
[----:B------:R0:W1:Y:S01]  /*102e0*/  SYNCS.PHASECHK.TRANS64.TRYWAIT P1, [R10+URZ+0x16850], R7 ;  /* 0x016850070a0075a7 */ /* 0x000062000802017f */
[----:B------:R-:W-:Y:S05]  /*102f0*/  @!P0 BRA `(.L_x_15587) ;  /* 0x0000000000048947 */ /* 0x000fea0003800000 */
[----:B------:R-:W-:Y:S01]  /*10300*/  BPT.TRAP 0x1 ;  /* 0x000000040000795c */ /* 0x000fe20000300000 */
.L_x_15587:
[----:B------:R-:W-:-:S05]  /*10310*/  VIADD R2, R2, 0x400 ;  /* 0x0000040002027836 */ /* 0x000fca0000000000 */
[----:B------:R-:W-:-:S04]  /*10320*/  SHF.R.U32.HI R2, RZ, 0x4, R2 ;  /* 0x00000004ff027819 */ /* 0x000fc80000011602 */
[----:B------:R-:W-:Y:S01]  /*10330*/  LOP3.LUT R2, R2, 0x3fff, RZ, 0xc0, !PT ;  /* 0x00003fff02027812 */ /* 0x000fe200078ec0ff */
[----:B-1----:R-:W-:Y:S06]  /*10340*/  @P1 BRA `(.L_x_15588) ;  /* 0x0000000000081947 */ /* 0x002fec0003800000 */
[----:B------:R-:W1:Y:S02]  /*10350*/  SYNCS.PHASECHK.TRANS64.TRYWAIT P1, [R10+URZ+0x16850], R7 ;  /* 0x016850070a0075a7 */ /* 0x000e64000802017f */
[----:B-1----:R-:W-:Y:S05]  /*10360*/  @!P1 BRA `(.L_x_15589) ;  /* 0x000000b800989947 */ /* 0x002fea0003800000 */
.L_x_15588:
        /* <DEDUP_REMOVED lines=9> */
[----:B01----:R-:W0:Y:S01]  /*10400*/  SHFL.BFLY PT, R7, R4, 0x2, 0x1f ;  /* 0x0c401f0004077f89 */ /* 0x003e2200000e0000 */
[----:B------:R-:W-:Y:S02]  /*10410*/  IMAD.MOV.U32 R9, RZ, RZ, 0x40000040 ;  /* 0x40000040ff097424 */ /* 0x000fe400078e00ff */
[----:B------:R-:W-:Y:S02]  /*10420*/  IMAD.MOV.U32 R27, RZ, RZ, -0x800000 ;  /* 0xff800000ff1b7424 */ /* 0x000fe400078e00ff */
[----:B------:R-:W-:-:S05]  /*10430*/  IMAD.MOV.U32 R26, RZ, RZ, -0x800000 ;  /* 0xff800000ff1a7424 */ /* 0x000fca00078e00ff */
[----:B------:R-:W-:Y:S01]  /*10440*/  HGMMA.64x64x16.F32.BF16 R88, R148, gdesc[UR4].tnspB, R88, gsb0 ;  /* 0x40e0000494587df0 */ /* 0x000fe20008001858 */
[----:B------:R-:W-:Y:S01]  /*10450*/  R2UR UR6, R12 ;  /* 0x000000000c0672ca */ /* 0x000fe200000e0000 */
[----:B------:R-:W-:Y:S01]  /*10460*/  VIADD R12, R8, 0x100 ;  /* 0x00000100080c7836 */ /* 0x000fe20000000000 */
[----:B------:R-:W-:Y:S02]  /*10470*/  R2UR UR7, R13 ;  /* 0x000000000d0772ca */ /* 0x000fe400000e0000 */
[----:B------:R-:W-:Y:S01]  /*10480*/  MOV R13, 0x40000040 ;  /* 0x40000040000d7802 */ /* 0x000fe20000000f00 */
[----:B--2---:R-:W-:Y:S01]  /*10490*/  FADD.FTZ R2, R2, R5 ;  /* 0x0000000502027221 */ /* 0x004fe20000010000 */
        /* <DEDUP_REMOVED lines=38> */
[----:B0-----:R-:W-:Y:S01]  /*10700*/  FADD.FTZ R8, R7, R4 ;  /* 0x0000000407087221 */ /* 0x001fe20000010000 */
[----:B------:R-:W-:Y:S01]  /*10710*/  R2UR UR7, R9 ;  /* 0x00000000090772ca */ /* 0x000fe200000e0000 */
[----:B------:R-:W0:Y:S01]  /*10720*/  SHFL.BFLY PT, R7, R2, 0x1, 0x1f ;  /* 0x0c201f0002077f89 */ /* 0x000e2200000e0000 */
[----:B------:R-:W-:-:S03]  /*10730*/  IMAD.MOV.U32 R4, RZ, RZ, RZ ;  /* 0x000000ffff047224 */ /* 0x000fc600078e00ff */
        /* <DEDUP_REMOVED lines=18> */
[----:B------:R-:W-:Y:S03]  /*10860*/  HGMMA.64x64x16.F32.BF16 R88, R120, gdesc[UR4].tnspB, R88, gsb0 ;  /* 0x40e0000478587df0 */ /* 0x000fe60008001858 */
[----:B------:R-:W-:Y:S02]  /*10870*/  WARPGROUP.DEPBAR.LE gsb0, 0x0 ;  /* 0x00008000000079c5 */ /* 0x000fe40000010000 */
[----:B--23--:R-:W-:Y:S05]  /*10880*/  @!P0 BRA `(.L_x_15590) ;  /* 0x0000000000048947 */ /* 0x00cfea0003800000 */
[----:B------:R-:W-:Y:S01]  /*10890*/  BPT.TRAP 0x1 ;  /* 0x000000040000795c */ /* 0x000fe20000300000 */
.L_x_15590:
[----:B------:R-:W2:Y:S01]  /*108a0*/  LDL.LU R5, [R1+0x5c] ;  /* 0x00005c0001057983 */ /* 0x000ea20000300800 */
[----:B------:R-:W-:Y:S01]  /*108b0*/  VIADD R0, R10, 0x16860 ;  /* 0x000168600a007836 */ /* 0x000fe20000000000 */
[----:B------:R-:W1:Y:S01]  /*108c0*/  S2R R3, SR_CgaCtaId ;  /* 0x0000000000037919 */ /* 0x000e620000008800 */
[----:B------:R-:W-:-:S05]  /*108d0*/  VIADD R23, R23, 0x1 ;  /* 0x0000000117177836 */ /* 0x000fca0000000000 */
[----:B------:R-:W-:Y:S01]  /*108e0*/  ISETP.NE.AND P1, PT, R23, 0x2, PT ;  /* 0x000000021700780c */ /* 0x000fe20003f25270 */
[-C--:B------:R-:W-:Y:S01]  /*108f0*/  FMUL.FTZ R20, R88, R4.reuse ;  /* 0x0000000458147220 */ /* 0x080fe20000410000 */
[----:B------:R-:W-:Y:S01]  /*10900*/  FMUL.FTZ R21, R89, R4 ;  /* 0x0000000459157220 */ /* 0x000fe20000410000 */
[----:B-1----:R-:W-:-:S04]  /*10910*/  PRMT R0, R3, 0x654, R0 ;  /* 0x0000065403007816 */ /* 0x002fc80000000000 */
[----:B------:R1:W-:Y:S01]  /*10920*/  SYNCS.ARRIVE.TRANS64.RED.A1T0 RZ, [R0+URZ], RZ ;  /* 0x000000ff00ff79a7 */ /* 0x0003e2000810043f */
        /* <DEDUP_REMOVED lines=36> */
.L_x_15520:
[----:B------:R-:W3:Y:S01]  /*10b70*/  LDL R49, [R1+0x50] ;  /* 0x0000500001317983 */ /* 0x000ee20000100800 */
[----:B-1----:R-:W0:Y:S01]  /*10b80*/  S2R R0, SR_TID.X ;  /* 0x0000000000007919 */ /* 0x002e220000002100 */
[----:B------:R-:W-:Y:S05]  /*10b90*/  WARPSYNC.ALL ;  /* 0x0000000000007948 */ /* 0x000fea0003800000 */
[----:B0-----:R-:W-:-:S05]  /*10ba0*/  VIADD R40, R0, 0xffffff80 ;  /* 0xffffff8000287836 */ /* 0x001fca0000000000 */
[----:B------:R-:W-:-:S04]  /*10bb0*/  SHF.R.S32.HI R48, RZ, 0x1f, R40 ;  /* 0x0000001fff307819 */ /* 0x000fc80000011428 */
[----:B------:R-:W-:-:S04]  /*10bc0*/  LEA.HI R48, R48, R40, RZ, 0x3 ;  /* 0x0000002830307211 */ /* 0x000fc800078f18ff */
[----:B------:R-:W-:-:S05]  /*10bd0*/  LOP3.LUT R48, R48, 0xfffffff8, RZ, 0xc0, !PT ;  /* 0xfffffff830307812 */ /* 0x000fca00078ec0ff */
[----:B------:R-:W-:-:S04]  /*10be0*/  IMAD.IADD R48, R40, 0x1, -R48 ;  /* 0x0000000128307824 */ /* 0x000fc800078e0a30 */
[----:B------:R-:W-:-:S05]  /*10bf0*/  IMAD.SHL.U32 R43, R48, 0x8, RZ ;  /* 0x00000008302b7824 */ /* 0x000fca00078e00ff */
[----:B------:R-:W-:Y:S02]  /*10c00*/  SHF.R.S32.HI R44, RZ, 0x1f, R43 ;  /* 0x0000001fff2c7819 */ /* 0x000fe4000001142b */
[----:B---3--:R-:W-:-:S04]  /*10c10*/  SHF.R.S32.HI R34, RZ, 0x1f, R49 ;  /* 0x0000001fff227819 */ /* 0x008fc80000011431 */
[----:B------:R-:W-:Y:S01]  /*10c20*/  SHF.L.U64.HI R37, R49, 0x2, R34 ;  /* 0x0000000231257819 */ /* 0x000fe20000010222 */
        /* <DEDUP_REMOVED lines=8> */
[----:B------:R-:W4:Y:S01]  /*10cb0*/  LDL R0, [R1+0x6c] ;  /* 0x00006c0001007983 */ /* 0x000f220000100800 */
[----:B------:R-:W-:-:S03]  /*10cc0*/  ULDC UR4, c[0x0][0xad4] ;  /* 0x0002b50000047ab9 */ /* 0x000fc60000000800 */
[----:B------:R-:W3:Y:S04]  /*10cd0*/  LDL.LU R32, [R1+0x54] ;  /* 0x0000540001207983 */ /* 0x000ee80000300800 */
[----:B------:R-:W2:Y:S01]  /*10ce0*/  LDL.LU R36, [R1+0x58] ;  /* 0x0000580001247983 */ /* 0x000ea20000300800 */
[----:B------:R-:W0:Y:S01]  /*10cf0*/  S2R R3, SR_SWINHI ;  /* 0x0000000000037919 */ /* 0x000e220000002f00 */
[----:B-----5:R-:W-:Y:S02]  /*10d00*/  MOV R24, R2 ;  /* 0x0000000200187202 */ /* 0x020fe40000000f00 */
[----:B0-----:R-:W-:Y:S02]  /*10d10*/  MOV R25, R3 ;  /* 0x0000000300197202 */ /* 0x001fe40000000f00 */
[----:B------:R-:W-:-:S02]  /*10d20*/  F2FP.BF16.F32.PACK_AB R12, R21, R20 ;  /* 0x00000014150c723e */ /* 0x000fc400000010ff */
[----:B------:R-:W-:Y:S01]  /*10d30*/  F2FP.BF16.F32.PACK_AB R14, R93, R92 ;  /* 0x0000005c5d0e723e */ /* 0x000fe200000010ff */
[----:B----4-:R-:W-:-:S03]  /*10d40*/  IMAD.WIDE R10, R0, 0x2, R24 ;  /* 0x00000002000a7825 */ /* 0x010fc600078e0218 */
[----:B------:R-:W-:-:S05]  /*10d50*/  IADD3 R15, P0, R10, 0x60, RZ ;  /* 0x000000600a0f7810 */ /* 0x000fca0007f1e0ff */
[----:B------:R-:W-:Y:S01]  /*10d60*/  IMAD.X R5, RZ, RZ, R11, P0 ;  /* 0x000000ffff057224 */ /* 0x000fe200000e060b */
[----:B---3--:R-:W-:-:S04]  /*10d70*/  ISETP.NE.AND P0, PT, R32, RZ, PT ;  /* 0x000000ff2000720c */ /* 0x008fc80003f05270 */
[----:B------:R-:W-:Y:S01]  /*10d80*/  SEL R38, R32, UR4, P0 ;  /* 0x0000000420267c07 */ /* 0x000fe20008000000 */
[----:B------:R-:W-:Y:S05]  /*10d90*/  WARPSYNC.ALL ;  /* 0x0000000000007948 */ /* 0x000fea0003800000 */
[C---:B------:R-:W-:Y:S01]  /*10da0*/  LOP3.LUT R3, R10.reuse, 0x380, RZ, 0xc0, !PT ;  /* 0x000003800a037812 */ /* 0x040fe200078ec0ff */
[----:B------:R-:W-:Y:S01]  /*10db0*/  ULDC.64 UR6, c[0x0][0xc08] ;  /* 0x0003020000067ab9 */ /* 0x000fe20000000a00 */
[----:B------:R-:W-:Y:S01]  /*10dc0*/  BAR.SYNC.DEFER_BLOCKING 0x1, 0x180 ;  /* 0x0046000000007b1d */ /* 0x000fe20000010000 */
[C---:B------:R-:W-:Y:S02]  /*10dd0*/  IADD3 R6, P1, R10.reuse, 0x40, RZ ;  /* 0x000000400a067810 */ /* 0x040fe40007f3e0ff */
[----:B--2---:R-:W-:-:S02]  /*10de0*/  IADD3 R13, P2, R10, 0x20, RZ ;  /* 0x000000200a0d7810 */ /* 0x004fc40007f5e0ff */
[----:B------:R-:W-:Y:S01]  /*10df0*/  SHF.R.U64 R3, R3, 0x3, RZ ;  /* 0x0000000303037819 */ /* 0x000fe200000012ff */
[----:B------:R-:W-:Y:S01]  /*10e00*/  ULDC.64 UR4, c[0x0][0xc00] ;  /* 0x0003000000047ab9 */ /* 0x000fe20000000a00 */
[----:B------:R-:W-:Y:S02]  /*10e10*/  LOP3.LUT R4, R6, 0x380, RZ, 0xc0, !PT ;  /* 0x0000038006047812 */ /* 0x000fe400078ec0ff */
[----:B------:R-:W-:Y:S02]  /*10e20*/  LOP3.LUT R0, R13, 0x380, RZ, 0xc0, !PT ;  /* 0x000003800d007812 */ /* 0x000fe400078ec0ff */
[----:B------:R-:W-:Y:S02]  /*10e30*/  LOP3.LUT R8, R15, 0x380, RZ, 0xc0, !PT ;  /* 0x000003800f087812 */ /* 0x000fe400078ec0ff */
[----:B------:R-:W-:Y:S02]  /*10e40*/  LOP3.LUT R10, R3, R10, RZ, 0x3c, !PT ;  /* 0x0000000a030a7212 */ /* 0x000fe400078e3cff */
[----:B------:R-:W-:-:S02]  /*10e50*/  SHF.R.U64 R3, R4, 0x3, RZ ;  /* 0x0000000304037819 */ /* 0x000fc400000012ff */
[----:B------:R-:W-:Y:S02]  /*10e60*/  SHF.R.U64 R0, R0, 0x3, RZ ;  /* 0x0000000300007819 */ /* 0x000fe400000012ff */
[----:B------:R-:W-:Y:S01]  /*10e70*/  SHF.R.U64 R4, R8, 0x3, RZ ;  /* 0x0000000308047819 */ /* 0x000fe200000012ff */
[----:B------:R-:W-:Y:S01]  /*10e80*/  IMAD.X R9, RZ, RZ, R11, P2 ;  /* 0x000000ffff097224 */ /* 0x000fe200010e060b */
[----:B------:R-:W-:Y:S02]  /*10e90*/  LOP3.LUT R8, R0, R13, RZ, 0x3c, !PT ;  /* 0x0000000d00087212 */ /* 0x000fe400078e3cff */
[----:B------:R-:W-:Y:S02]  /*10ea0*/  LOP3.LUT R4, R4, R15, RZ, 0x3c, !PT ;  /* 0x0000000f04047212 */ /* 0x000fe400078e3cff */
[----:B------:R-:W-:Y:S02]  /*10eb0*/  IADD3.X R7, RZ, R11, RZ, P1, !PT ;  /* 0x0000000bff077210 */ /* 0x000fe40000ffe4ff */
[----:B------:R-:W-:-:S02]  /*10ec0*/  LOP3.LUT R6, R3, R6, RZ, 0x3c, !PT ;  /* 0x0000000603067212 */ /* 0x000fc400078e3cff */
[----:B------:R-:W-:Y:S02]  /*10ed0*/  MOV R10, R10 ;  /* 0x0000000a000a7202 */ /* 0x000fe40000000f00 */
[----:B------:R-:W-:Y:S02]  /*10ee0*/  F2FP.BF16.F32.PACK_AB R13, R91, R90 ;  /* 0x0000005a5b0d723e */ /* 0x000fe400000010ff */
[----:B------:R-:W-:Y:S02]  /*10ef0*/  F2FP.BF16.F32.PACK_AB R15, R95, R94 ;  /* 0x0000005e5f0f723e */ /* 0x000fe400000010ff */
        /* <DEDUP_REMOVED lines=23> */
[C---:B------:R-:W-:Y:S02]  /*11070*/  IADD3 R32, P1, R36.reuse, UR4, RZ ;  /* 0x0000000424207c10 */ /* 0x040fe4000ff3e0ff */
[----:B------:R-:W-:Y:S02]  /*11080*/  ISETP.NE.AND.EX P0, PT, RZ, UR5, PT, P0 ;  /* 0x00000005ff007c0c */ /* 0x000fe4000bf05300 */
[C---:B------:R-:W-:Y:S02]  /*11090*/  IADD3.X R33, R37.reuse, UR5, RZ, P1, !PT ;  /* 0x0000000525217c10 */ /* 0x040fe40008ffe4ff */
[----:B------:R-:W-:Y:S01]  /*110a0*/  @P3 IADD3 R36, P1, R36, UR6, RZ ;  /* 0x0000000624243c10 */ /* 0x000fe2000ff3e0ff */
[----:B------:R-:W-:Y:S01]  /*110b0*/  ULDC UR6, c[0x0][0xa88] ;  /* 0x0002a20000067ab9 */ /* 0x000fe20000000800 */
[----:B------:R-:W-:Y:S01]  /*110c0*/  IMAD.MOV.U32 R3, RZ, RZ, RZ ;  /* 0x000000ffff037224 */ /* 0x000fe200078e00ff */
[----:B------:R-:W-:Y:S01]  /*110d0*/  ISETP.GT.AND P2, PT, R38, 0x1, PT ;  /* 0x000000012600780c */ /* 0x000fe20003f44270 */
[----:B------:R-:W-:Y:S01]  /*110e0*/  IMAD.U32 R45, RZ, RZ, UR6 ;  /* 0x00000006ff2d7e24 */ /* 0x000fe2000f8e00ff */
[----:B------:R-:W-:Y:S01]  /*110f0*/  @P3 IADD3.X R37, R37, UR7, RZ, P1, !PT ;  /* 0x0000000725253c10 */ /* 0x000fe20008ffe4ff */
[----:B0-----:R-:W-:Y:S01]  /*11100*/  IMAD.MOV.U32 R6, RZ, RZ, 0x9b8 ;  /* 0x000009b8ff067424 */ /* 0x001fe200078e00ff */
[----:B-1----:R-:W0:Y:S02]  /*11110*/  LDC R0, c[0x0][0xbe8] ;  /* 0x0002fa00ff007b82 */ /* 0x002e240000000800 */
[----:B------:R1:W5:Y:S04]  /*11120*/  @P0 LDG.E R3, desc[UR40][R32.64] ;  /* 0x0000002820030981 */ /* 0x000368000c1e1900 */
[----:B------:R1:W5:Y:S01]  /*11130*/  @P3 LDG.E R45, desc[UR40][R36.64] ;  /* 0x00000028242d3981 */ /* 0x000362000c1e1900 */
        /* <DEDUP_REMOVED lines=10> */
.L_x_15593:
[----:B------:R-:W4:Y:S04]  /*111e0*/  LDL R32, [R1+0x4c] ;  /* 0x00004c0001207983 */ /* 0x000f280000100800 */
[----:B------:R-:W4:Y:S04]  /*111f0*/  LDL R51, [R1+0x2c] ;  /* 0x00002c0001337983 */ /* 0x000f280000100800 */
[----:B------:R-:W4:Y:S01]  /*11200*/  LDL R50, [R1+0x60] ;  /* 0x0000600001327983 */ /* 0x000f220000100800 */
[----:B------:R-:W0:Y:S01]  /*11210*/  LDC.64 R6, c[0x0][R6+0x210] ;  /* 0x0000840006067b82 */ /* 0x000e220000000a00 */
[----:B------:R-:W-:-:S02]  /*11220*/  ISETP.NE.U32.AND P0, PT, RZ, UR4, PT ;  /* 0x00000004ff007c0c */ /* 0x000fc4000bf05070 */
[----:B------:R-:W4:Y:S02]  /*11230*/  LDL R36, [R1+0x68] ;  /* 0x0000680001247983 */ /* 0x000f240000100800 */
[----:B------:R-:W-:-:S03]  /*11240*/  ISETP.NE.AND.EX P0, PT, RZ, UR5, PT, P0 ;  /* 0x00000005ff007c0c */ /* 0x000fc6000bf05300 */
[----:B------:R-:W1:Y:S01]  /*11250*/  @P1 LDC R28, c[0x0][0xbec] ;  /* 0x0002fb00ff1c1b82 */ /* 0x000e620000000800 */
[----:B------:R-:W-:Y:S02]  /*11260*/  SEL R8, R49, RZ, !P0 ;  /* 0x000000ff31087207 */ /* 0x000fe40004000000 */
[----:B------:R-:W-:-:S03]  /*11270*/  SEL R9, R34, RZ, !P0 ;  /* 0x000000ff22097207 */ /* 0x000fc60004000000 */
[----:B--2---:R-:W-:Y:S02]  /*11280*/  IMAD R13, R13, R8, RZ ;  /* 0x000000080d0d7224 */ /* 0x004fe400078e02ff */
        /* <DEDUP_REMOVED lines=8> */
[----:B------:R-:W-:Y:S01]  /*11310*/  IMAD.IADD R35, R13, 0x1, R35 ;  /* 0x000000010d237824 */ /* 0x000fe200078e0223 */
        /* <DEDUP_REMOVED lines=13> */
[----:B------:R-:W-:Y:S01]  /*113f0*/  IMAD.IADD R32, R15, 0x1, R9 ;  /* 0x000000010f207824 */ /* 0x000fe200078e0209 */
[----:B------:R-:W-:Y:S01]  /*11400*/  SHF.R.S32.HI R9, RZ, 0x1f, R3 ;  /* 0x0000001fff097819 */ /* 0x000fe20000011403 */
        /* <DEDUP_REMOVED lines=29> */
[----:B0-----:R-:W0:Y:S01]  /*115e0*/  @P1 LDC R13, c[0x0][0xbec] ;  /* 0x0002fb00ff0d1b82 */ /* 0x001e220000000800 */
[----:B------:R-:W-:Y:S02]  /*115f0*/  ULDC.64 UR4, c[0x0][0xaa0] ;  /* 0x0002a80000047ab9 */ /* 0x000fe40000000a00 */
[----:B------:R-:W-:Y:S01]  /*11600*/  LEA.HI R49, R49, R40, RZ, 0x3 ;  /* 0x0000002831317211 */ /* 0x000fe200078f18ff */
[----:B------:R-:W-:-:S03]  /*11610*/  IMAD R10, R9, UR4, RZ ;  /* 0x00000004090a7c24 */ /* 0x000fc6000f8e02ff */
[----:B------:R-:W-:Y:S01]  /*11620*/  SHF.R.S32.HI R49, RZ, 0x3, R49 ;  /* 0x00000003ff317819 */ /* 0x000fe20000011431 */
[----:B------:R-:W1:Y:S01]  /*11630*/  @P1 LDC R14, c[0x0][0xbf0] ;  /* 0x0002fc00ff0e1b82 */ /* 0x000e620000000800 */
[----:B------:R-:W-:-:S03]  /*11640*/  IMAD R9, R3, UR5, R10 ;  /* 0x0000000503097c24 */ /* 0x000fc6000f8e020a */
[----:B------:R-:W-:Y:S02]  /*11650*/  IMAD R5, R49, 0x40, R43 ;  /* 0x0000004031057824 */ /* 0x000fe400078e022b */
[----:B------:R-:W-:Y:S01]  /*11660*/  IMAD.WIDE.U32 R10, R3, UR4, RZ ;  /* 0x00000004030a7c25 */ /* 0x000fe2000f8e00ff */
[----:B------:R-:W-:-:S03]  /*11670*/  ULDC.64 UR4, c[0x0][0xae8] ;  /* 0x0002ba0000047ab9 */ /* 0x000fc60000000a00 */
[----:B------:R-:W-:Y:S01]  /*11680*/  IMAD.WIDE R24, R5, 0x2, R24 ;  /* 0x0000000205187825 */ /* 0x000fe200078e0218 */
[----:B------:R-:W-:-:S03]  /*11690*/  IADD3 R11, R11, R9, RZ ;  /* 0x000000090b0b7210 */ /* 0x000fc60007ffe0ff */
[----:B------:R-:W-:Y:S01]  /*116a0*/  IMAD R3, R48, 0x30, R49 ;  /* 0x0000003030037824 */ /* 0x000fe200078e0231 */
[C---:B------:R-:W-:Y:S02]  /*116b0*/  IADD3 R27, P0, R24.reuse, 0x1800, RZ ;  /* 0x00001800181b7810 */ /* 0x040fe40007f1e0ff */
[C---:B------:R-:W-:Y:S02]  /*116c0*/  IADD3 R33, P2, R24.reuse, 0x3000, RZ ;  /* 0x0000300018217810 */ /* 0x040fe40007f5e0ff */
[----:B------:R-:W-:Y:S01]  /*116d0*/  IADD3 R37, P3, R24, 0x4800, RZ ;  /* 0x0000480018257810 */ /* 0x000fe20007f7e0ff */
[----:B------:R-:W-:Y:S01]  /*116e0*/  IMAD.IADD R12, R51, 0x1, R3 ;  /* 0x00000001330c7824 */ /* 0x000fe200078e0203 */
[----:B------:R-:W-:Y:S01]  /*116f0*/  LOP3.LUT R26, R27, 0x380, RZ, 0xc0, !PT ;  /* 0x000003801b1a7812 */ /* 0x000fe200078ec0ff */
[----:B------:R-:W-:Y:S01]  /*11700*/  IMAD.WIDE.U32 R10, R154, UR4, R10 ;  /* 0x000000049a0a7c25 */ /* 0x000fe2000f8e000a */
[----:B------:R-:W-:Y:S02]  /*11710*/  LOP3.LUT R32, R33, 0x380, RZ, 0xc0, !PT ;  /* 0x0000038021207812 */ /* 0x000fe400078ec0ff */
[----:B------:R-:W-:-:S02]  /*11720*/  LOP3.LUT R36, R37, 0x380, RZ, 0xc0, !PT ;  /* 0x0000038025247812 */ /* 0x000fc400078ec0ff */
[----:B------:R-:W-:Y:S01]  /*11730*/  LOP3.LUT R5, R24, 0x380, RZ, 0xc0, !PT ;  /* 0x0000038018057812 */ /* 0x000fe200078ec0ff */
[----:B0-----:R-:W-:Y:S01]  /*11740*/  @P1 IMAD.HI.U32 R3, R12, R13, RZ ;  /* 0x0000000d0c031227 */ /* 0x001fe200078e00ff */
        /* <DEDUP_REMOVED lines=16> */
[----:B-1----:R-:W-:Y:S01]  /*11850*/  @P1 SHF.R.U32.HI R13, RZ, R14, R3 ;  /* 0x0000000eff0d1219 */ /* 0x002fe20000011603 */
        /* <DEDUP_REMOVED lines=65> */
.L_x_15787:
[----:B------:R-:W-:-:S05]  /*11c70*/  VIADD R42, R42, 0x90 ;  /* 0x000000902a2a7836 */ /* 0x000fca0000000000 */
[----:B------:R-:W-:-:S13]  /*11c80*/  ISETP.GE.OR P0, PT, R42, R45, P0 ;  /* 0x0000002d2a00720c */ /* 0x000fda0000706670 */
[----:B------:R-:W-:Y:S05]  /*11c90*/  @P0 BRA `(.L_x_15596) ;  /* 0x0000001000cc0947 */ /* 0x000fea0003800000 */
[----:B------:R-:W-:-:S04]  /*11ca0*/  LEA R14, P0, R43, R14, 0x1 ;  /* 0x0000000e2b0e7211 */ /* 0x000fc800078008ff */
[----:B------:R-:W-:-:S05]  /*11cb0*/  LEA.HI.X R15, R43, R0, R44, 0x1, P0 ;  /* 0x000000002b0f7211 */ /* 0x000fca00000f0c2c */
[----:B------:R0:W-:Y:S01]  /*11cc0*/  ST.E.128 desc[UR40][R14.64], R36 ;  /* 0x000000240e007985 */ /* 0x0001e2000c101d28 */
[----:B------:R-:W-:Y:S05]  /*11cd0*/  BRA `(.L_x_15596) ;  /* 0x0000001000bc7947 */ /* 0x000fea0003800000 */
.L_x_15594:
[----:B------:R-:W2:Y:S01]  /*11ce0*/  LDL R43, [R1+0x34] ;  /* 0x00003400012b7983 */ /* 0x000ea20000100800 */
[----:B------:R-:W1:Y:S01]  /*11cf0*/  @P1 LDC R14, c[0x0][0xbec] ;  /* 0x0002fb00ff0e1b82 */ /* 0x000e620000000800 */
[----:B------:R-:W-:Y:S01]  /*11d00*/  ULDC.64 UR4, c[0x0][0xb08] ;  /* 0x0002c20000047ab9 */ /* 0x000fe20000000a00 */
[----:B------:R-:W-:Y:S01]  /*11d10*/  ULDC.64 UR6, c[0x0][0xb30] ;  /* 0x0002cc0000067ab9 */ /* 0x000fe20000000a00 */
[----:B0-----:R-:W-:Y:S02]  /*11d20*/  IMAD R12, R9, UR4, RZ ;  /* 0x00000004090c7c24 */ /* 0x001fe4000f8e02ff */
[----:B------:R-:W-:-:S03]  /*11d30*/  IMAD.WIDE.U32 R4, R3, UR4, RZ ;  /* 0x0000000403047c25 */ /* 0x000fc6000f8e00ff */
[----:B------:R-:W0:Y:S01]  /*11d40*/  @P1 LDC R11, c[0x0][0xbf0] ;  /* 0x0002fc00ff0b1b82 */ /* 0x000e220000000800 */
        /* <DEDUP_REMOVED lines=8> */
[----:B-1----:R-:W-:-:S04]  /*11dd0*/  @P1 IMAD.HI.U32 R14, R39, R14, RZ ;  /* 0x0000000e270e1227 */ /* 0x002fc800078e00ff */
[C---:B------:R-:W-:Y:S02]  /*11de0*/  IMAD R7, R8.reuse, UR5, R3 ;  /* 0x0000000508077c24 */ /* 0x040fe4000f8e0203 */
[----:B------:R-:W-:Y:S01]  /*11df0*/  IMAD.MOV.U32 R3, RZ, RZ, R39 ;  /* 0x000000ffff037224 */ /* 0x000fe200078e0027 */
[----:B0-----:R-:W-:Y:S01]  /*11e00*/  @P1 SHF.R.U32.HI R3, RZ, R11, R14 ;  /* 0x0000000bff031219 */ /* 0x001fe2000001160e */
[----:B------:R-:W-:Y:S01]  /*11e10*/  IMAD.WIDE.U32 R8, R8, UR4, R4 ;  /* 0x0000000408087c25 */ /* 0x000fe2000f8e0004 */
[----:B------:R-:W-:Y:S02]  /*11e20*/  ULDC.64 UR4, c[0x0][0xb48] ;  /* 0x0002d20000047ab9 */ /* 0x000fe40000000a00 */
[----:B------:R-:W-:Y:S01]  /*11e30*/  SHF.R.S32.HI R11, RZ, 0x1f, R3 ;  /* 0x0000001fff0b7819 */ /* 0x000fe20000011403 */
[----:B------:R-:W-:Y:S02]  /*11e40*/  IMAD.IADD R9, R9, 0x1, R7 ;  /* 0x0000000109097824 */ /* 0x000fe400078e0207 */
[----:B------:R-:W-:-:S02]  /*11e50*/  IMAD.MOV R7, RZ, RZ, -R3 ;  /* 0x000000ffff077224 */ /* 0x000fc400078e0a03 */
        /* <DEDUP_REMOVED lines=15> */
[----:B------:R0:W-:Y:S03]  /*11f50*/  SYNCS.ARRIVE.TRANS64.RED.A1T0 RZ, [R8+URZ], RZ ;  /* 0x000000ff08ff79a7 */ /* 0x0001e6000810043f */
[----:B------:R-:W-:-:S02]  /*11f60*/  IADD3 R3, R5, R3, RZ ;  /* 0x0000000305037210 */ /* 0x000fc40007ffe0ff */
[----:B------:R-:W-:Y:S01]  /*11f70*/  LEA R0, P0, R4, UR4, 0x2 ;  /* 0x0000000404007c11 */ /* 0x000fe2000f8010ff */
[----:B------:R-:W-:-:S03]  /*11f80*/  UMOV UR4, 0xffffffff ;  /* 0xffffffff00047882 */ /* 0x000fc60000000000 */
[----:B------:R-:W-:Y:S01]  /*11f90*/  LEA.HI.X R4, R4, UR5, R3, 0x2, P0 ;  /* 0x0000000504047c11 */ /* 0x000fe200080f1403 */
[C---:B--2---:R-:W-:Y:S02]  /*11fa0*/  VIADD R28, R43.reuse, 0x10 ;  /* 0x000000102b1c7836 */ /* 0x044fe40000000000 */
        /* <DEDUP_REMOVED lines=12> */
[----:B------:R-:W-:Y:S01]  /*12070*/  SHF.R.S32.HI R44, RZ, 0x1f, R7 ;  /* 0x0000001fff2c7819 */ /* 0x000fe20000011407 */
[----:B0-----:R-:W-:Y:S06]  /*12080*/  BRA.DIV UR4, `(.L_x_15597) ;  /* 0x000000a2046c7947 */ /* 0x001fec000b800000 */
[----:B------:R0:W1:Y:S04]  /*12090*/  SHFL.IDX PT, R3, R4, RZ, 0x1c1f ;  /* 0x001c1fff04037589 */ /* 0x00006800000e0000 */
[----:B------:R0:W2:Y:S02]  /*120a0*/  SHFL.IDX PT, R14, R0, RZ, 0x1c1f ;  /* 0x001c1fff000e7589 */ /* 0x0000a400000e0000 */
.L_x_15790:
        /* <DEDUP_REMOVED lines=9> */
[-C--:B--2---:R-:W-:Y:S01]  /*12140*/  @!P1 LEA R10, P5, R7, R14.reuse, 0x2 ;  /* 0x0000000e070a9211 */ /* 0x084fe200078a10ff */
[----:B------:R-:W-:Y:S01]  /*12150*/  @!P3 IMAD.WIDE R8, R43, 0x4, R14 ;  /* 0x000000042b08b825 */ /* 0x000fe200078e020e */
[C---:B------:R-:W-:Y:S02]  /*12160*/  @!P0 LEA R12, P2, R28.reuse, R14, 0x2 ;  /* 0x0000000e1c0c8211 */ /* 0x040fe400078410ff */
        /* <DEDUP_REMOVED lines=24> */
.L_x_15599:
[----:B------:R-:W-:Y:S05]  /*122f0*/  BSYNC B1 ;  /* 0x0000000000017941 */ /* 0x000fea0003800000 */
.L_x_15598:
[----:B------:R-:W-:-:S03]  /*12300*/  UMOV UR4, 0xffffffff ;  /* 0xffffffff00047882 */ /* 0x000fc60000000000 */
[----:B------:R-:W-:Y:S05]  /*12310*/  BRA.DIV UR4, `(.L_x_15600) ;  /* 0x0000009e04fc7947 */ /* 0x000fea000b800000 */
[----:B-1----:R1:W4:Y:S04]  /*12320*/  SHFL.IDX PT, R3, R4, 0x1, 0x1c1f ;  /* 0x003c1f0004037f89 */ /* 0x00232800000e0000 */
[----:B--23--:R1:W2:Y:S02]  /*12330*/  SHFL.IDX PT, R14, R0, 0x1, 0x1c1f ;  /* 0x003c1f00000e7f89 */ /* 0x00c2a400000e0000 */
.L_x_15794:
        /* <DEDUP_REMOVED lines=37> */
.L_x_15592:
[----:B------:R-:W3:Y:S01]  /*12590*/  LDL.LU R0, [R1+0x58] ;  /* 0x0000580001007983 */ /* 0x000ee20000300800 */
[----:B------:R-:W-:Y:S01]  /*125a0*/  ULDC.64 UR6, c[0x0][0xc08] ;  /* 0x0003020000067ab9 */ /* 0x000fe20000000a00 */
[----:B------:R-:W-:Y:S02]  /*125b0*/  ULDC.64 UR4, c[0x0][0xc00] ;  /* 0x0003000000047ab9 */ /* 0x000fe40000000a00 */
[----:B------:R-:W2:Y:S01]  /*125c0*/  LDL R8, [R1+0x54] ;  /* 0x0000540001087983 */ /* 0x000ea20000100800 */
[----:B------:R-:W-:Y:S01]  /*125d0*/  ISETP.NE.U32.AND P1, PT, RZ, UR6, PT ;  /* 0x00000006ff007c0c */ /* 0x000fe2000bf25070 */
[----:B------:R-:W-:Y:S01]  /*125e0*/  IMAD.MOV.U32 R3, RZ, RZ, RZ ;  /* 0x000000ffff037224 */ /* 0x000fe200078e00ff */
[----:B------:R-:W-:Y:S02]  /*125f0*/  ISETP.NE.U32.AND P0, PT, RZ, UR4, PT ;  /* 0x00000004ff007c0c */ /* 0x000fe4000bf05070 */
[----:B------:R-:W-:Y:S02]  /*12600*/  ISETP.NE.AND.EX P1, PT, RZ, UR7, PT, P1 ;  /* 0x00000007ff007c0c */ /* 0x000fe4000bf25310 */
[----:B------:R-:W-:Y:S01]  /*12610*/  ISETP.NE.AND.EX P0, PT, RZ, UR5, PT, P0 ;  /* 0x00000005ff007c0c */ /* 0x000fe2000bf05300 */
[----:B------:R-:W4:Y:S01]  /*12620*/  S2R R9, SR_TID.X ;  /* 0x0000000000097919 */ /* 0x000f220000002100 */
[----:B---3--:R-:W-:Y:S01]  /*12630*/  IADD3 R4, P2, R0, UR4, RZ ;  /* 0x0000000400047c10 */ /* 0x008fe2000ff5e0ff */
[----:B------:R-:W-:-:S03]  /*12640*/  ULDC UR4, c[0x0][0xa88] ;  /* 0x0002a20000047ab9 */ /* 0x000fc60000000800 */
[----:B------:R-:W-:-:S05]  /*12650*/  IADD3.X R5, R37, UR5, RZ, P2, !PT ;  /* 0x0000000525057c10 */ /* 0x000fca00097fe4ff */
[----:B------:R-:W-:Y:S01]  /*12660*/  @P1 IADD3 R6, P2, R0, UR6, RZ ;  /* 0x0000000600061c10 */ /* 0x000fe2000ff5e0ff */
[----:B-----5:R-:W-:Y:S01]  /*12670*/  IMAD.U32 R24, RZ, RZ, UR4 ;  /* 0x00000004ff187e24 */ /* 0x020fe2000f8e00ff */
[----:B------:R3:W5:Y:S02]  /*12680*/  @P0 LDG.E R3, desc[UR40][R4.64] ;  /* 0x0000002804030981 */ /* 0x000764000c1e1900 */
[----:B------:R-:W-:Y:S01]  /*12690*/  @P1 IADD3.X R7, R37, UR7, RZ, P2, !PT ;  /* 0x0000000725071c10 */ /* 0x000fe200097fe4ff */
[----:B----4-:R-:W-:-:S04]  /*126a0*/  VIADD R32, R9, 0xffffff80 ;  /* 0xffffff8009207836 */ /* 0x010fc80000000000 */
[----:B------:R3:W5:Y:S01]  /*126b0*/  @P1 LDG.E R24, desc[UR40][R6.64] ;  /* 0x0000002806181981 */ /* 0x000762000c1e1900 */
[----:B--2---:R-:W-:Y:S02]  /*126c0*/  ISETP.NE.AND P2, PT, R8, RZ, PT ;  /* 0x000000ff0800720c */ /* 0x004fe40003f45270 */
[----:B------:R-:W-:-:S11]  /*126d0*/  ISETP.GT.AND P3, PT, R32, 0xbf, PT ;  /* 0x000000bf2000780c */ /* 0x000fd60003f64270 */
[----:B------:R-:W2:Y:S02]  /*126e0*/  @!P2 LDC R8, c[0x0][0xad4] ;  /* 0x0002b500ff08ab82 */ /* 0x000ea40000000800 */
[----:B--2---:R3:W-:Y:S01]  /*126f0*/  @!P2 STL [R1+0x54], R8 ;  /* 0x000054080100a387 */ /* 0x0047e20000100800 */
[----:B------:R-:W-:Y:S01]  /*12700*/  ISETP.GT.AND P2, PT, R8, 0x1, PT ;  /* 0x000000010800780c */ /* 0x000fe20003f44270 */
[----:B------:R-:W-:-:S12]  /*12710*/  @P1 BRA `(.L_x_15601) ;  /* 0x0000000000101947 */ /* 0x000fd80003800000 */
[----:B------:R-:W-:Y:S05]  /*12720*/  @!P0 BRA `(.L_x_15601) ;  /* 0x00000000000c8947 */ /* 0x000fea0003800000 */
[----:B---3--:R-:W2:Y:S04]  /*12730*/  LDG.E R7, desc[UR40][R4.64] ;  /* 0x0000002804077981 */ /* 0x008ea8000c1e1900 */
[----:B-----5:R-:W2:Y:S02]  /*12740*/  LDG.E R24, desc[UR40][R4.64+0x4] ;  /* 0x0000042804187981 */ /* 0x020ea4000c1e1900 */
[----:B--2---:R-:W-:-:S07]  /*12750*/  IMAD.IADD R24, R24, 0x1, -R7 ;  /* 0x0000000118187824 */ /* 0x004fce00078e0a07 */
.L_x_15601:
[----:B------:R-:W-:Y:S01]  /*12760*/  BSSY B1, `(.L_x_15602) ;  /* 0x0000037000017945 */ /* 0x000fe20003800000 */
[----:B------:R-:W-:Y:S02]  /*12770*/  SEL R33, R49, RZ, !P0 ;  /* 0x000000ff31217207 */ /* 0x000fe40004000000 */
[----:B------:R-:W-:Y:S02]  /*12780*/  SEL R34, R34, RZ, !P0 ;  /* 0x000000ff22227207 */ /* 0x000fe40004000000 */
[----:B-----5:R-:W-:Y:S01]  /*12790*/  SHF.R.S32.HI R26, RZ, 0x1f, R3 ;  /* 0x0000001fff1a7819 */ /* 0x020fe20000011403 */
[----:B------:R-:W-:Y:S06]  /*127a0*/  @P3 BRA `(.L_x_15603) ;  /* 0x0000000000c83947 */ /* 0x000fec0003800000 */
[----:B---3--:R-:W2:Y:S01]  /*127b0*/  LDL R4, [R1+0x2c] ;  /* 0x00002c0001047983 */ /* 0x008ea20000100800 */
[----:B------:R-:W3:Y:S02]  /*127c0*/  LDC R37, c[0x0][0xbe8] ;  /* 0x0002fa00ff257b82 */ /* 0x000ee40000000800 */
[----:B---3--:R-:W-:Y:S01]  /*127d0*/  IMAD R0, R24, R37, RZ ;  /* 0x0000002518007224 */ /* 0x008fe200078e02ff */
[----:B--2---:R-:W-:-:S04]  /*127e0*/  IADD3 R35, R4, -0x80, R9 ;  /* 0xffffff8004237810 */ /* 0x004fc80007ffe009 */
[----:B------:R-:W-:-:S13]  /*127f0*/  ISETP.GE.AND P0, PT, R35, R0, PT ;  /* 0x000000002300720c */ /* 0x000fda0003f06270 */
[----:B------:R-:W-:Y:S05]  /*12800*/  @P0 BRA `(.L_x_15603) ;  /* 0x0000000000b00947 */ /* 0x000fea0003800000 */
[----:B-1----:R-:W2:Y:S01]  /*12810*/  LDL.LU R28, [R1+0x60] ;  /* 0x00006000011c7983 */ /* 0x002ea20000300800 */
        /* <DEDUP_REMOVED lines=43> */
.L_x_15603:
[----:B------:R-:W-:Y:S05]  /*12ad0*/  BSYNC B1 ;  /* 0x0000000000017941 */ /* 0x000fea0003800000 */
.L_x_15602:
[----:B------:R-:W-:Y:S05]  /*12ae0*/  @P2 BRA `(.L_x_15596) ;  /* 0x0000000400382947 */ /* 0x000fea0003800000 */
[----:B-1----:R-:W4:Y:S01]  /*12af0*/  LDL R28, [R1+0x2c] ;  /* 0x00002c00011c7983 */ /* 0x002f220000100800 */
[----:B------:R-:W1:Y:S01]  /*12b00*/  LDC R25, c[0x0][0xbe8] ;  /* 0x0002fa00ff197b82 */ /* 0x000e620000000800 */
[----:B------:R-:W-:Y:S01]  /*12b10*/  SHF.R.S32.HI R27, RZ, 0x1f, R32 ;  /* 0x0000001fff1b7819 */ /* 0x000fe20000011420 */
[----:B------:R-:W-:Y:S01]  /*12b20*/  ULDC.64 UR4, c[0x0][0xaa0] ;  /* 0x0002a80000047ab9 */ /* 0x000fe20000000a00 */
[----:B------:R-:W-:Y:S01]  /*12b30*/  ULDC.64 UR6, c[0x0][0xaf0] ;  /* 0x0002bc0000067ab9 */ /* 0x000fe20000000a00 */
[----:B------:R-:W-:Y:S01]  /*12b40*/  IMAD R0, R26, UR4, RZ ;  /* 0x000000041a007c24 */ /* 0x000fe2000f8e02ff */
[----:B------:R-:W-:Y:S01]  /*12b50*/  LEA.HI R27, R27, R32, RZ, 0x3 ;  /* 0x000000201b1b7211 */ /* 0x000fe200078f18ff */
[----:B--23--:R-:W-:-:S03]  /*12b60*/  IMAD.WIDE.U32 R4, R3, UR4, RZ ;  /* 0x0000000403047c25 */ /* 0x00cfc6000f8e00ff */
        /* <DEDUP_REMOVED lines=10> */
[----:B------:R-:W1:Y:S08]  /*12c10*/  @P0 LDC R6, c[0x0][0xbec] ;  /* 0x0002fb00ff060b82 */ /* 0x000e700000000800 */
[----:B------:R-:W2:Y:S01]  /*12c20*/  @P0 LDC R11, c[0x0][0xbf0] ;  /* 0x0002fc00ff0b0b82 */ /* 0x000ea20000000800 */
[----:B----4-:R-:W-:-:S04]  /*12c30*/  IMAD.IADD R9, R28, 0x1, R0 ;  /* 0x000000011c097824 */ /* 0x010fc800078e0200 */
        /* <DEDUP_REMOVED lines=46> */
[C-C-:B-----5:R-:W-:Y:S01]  /*12f20*/  @!P3 LEA.HI.X R9, R43.reuse, R4, R44.reuse, 0x1, P1 ;  /* 0x000000042b09b211 */ /* 0x160fe200008f0c2c */
[----:B------:R-:W-:Y:S02]  /*12f30*/  @!P4 IMAD.MOV.U32 R4, RZ, RZ, R25 ;  /* 0x000000ffff04c224 */ /* 0x000fe400078e0019 */
[----:B------:R1:W3:Y:S01]  /*12f40*/  SHFL.IDX PT, R14, R7, 0x3, 0x181f ;  /* 0x00781f00070e7f89 */ /* 0x0002e200000e0000 */
[----:B0-----:R-:W-:-:S03]  /*12f50*/  @!P4 LEA.HI.X R5, R43, R6, R44, 0x1, P5 ;  /* 0x000000062b05c211 */ /* 0x001fc600028f0c2c */
[----:B------:R1:W-:Y:S04]  /*12f60*/  @!P3 ST.E.128 desc[UR40][R8.64], RZ ;  /* 0x000000ff0800b985 */ /* 0x0003e8000c101d28 */
[----:B------:R1:W-:Y:S02]  /*12f70*/  @!P4 ST.E.128 desc[UR40][R4.64], RZ ;  /* 0x000000ff0400c985 */ /* 0x0003e4000c101d28 */
.L_x_15803:
[----:B------:R-:W-:-:S05]  /*12f80*/  VIADD R24, R24, 0x90 ;  /* 0x0000009018187836 */ /* 0x000fca0000000000 */
[----:B------:R-:W-:-:S13]  /*12f90*/  ISETP.GE.OR P0, PT, R24, R21, P0 ;  /* 0x000000151800720c */ /* 0x000fda0000706670 */
[----:B---3--:R-:W-:-:S04]  /*12fa0*/  @!P0 LEA R14, P1, R43, R14, 0x1 ;  /* 0x0000000e2b0e8211 */ /* 0x008fc800078208ff */
[----:B--2---:R-:W-:-:S05]  /*12fb0*/  @!P0 LEA.HI.X R15, R43, R0, R44, 0x1, P1 ;  /* 0x000000002b0f8211 */ /* 0x004fca00008f0c2c */
[----:B------:R4:W-:Y:S04]  /*12fc0*/  @!P0 ST.E.128 desc[UR40][R14.64], RZ ;  /* 0x000000ff0e008985 */ /* 0x0009e8000c101d28 */
.L_x_15596:
[----:B------:R-:W-:Y:S05]  /*12fd0*/  BSYNC B0 ;  /* 0x0000000000007941 */ /* 0x000fea0003800000 */
.L_x_15591:
[----:B------:R-:W-:Y:S02]  /*12fe0*/  ULDC UR4, c[0x0][0xc3c] ;  /* 0x00030f0000047ab9 */ /* 0x000fe40000000800 */
[----:B-1----:R-:W-:-:S13]  /*12ff0*/  ISETP.GE.AND P0, PT, R31, UR4, PT ;  /* 0x000000041f007c0c */ /* 0x002fda000bf06270 */
[----:B------:R-:W-:Y:S05]  /*13000*/  @!P0 BRA `(.L_x_15605) ;  /* 0xfffffedc00f88947 */ /* 0x000fea000383ffff */
[----:B------:R-:W-:Y:S05]  /*13010*/  BRA `(.L_x_15450) ;  /* 0x0000007800347947 */ /* 0x000fea0003800000 */
.L_x_15448:
[----:B------:R-:W-:-:S08]  /*13020*/  NOP ;  /* 0x0000000000007918 */ /* 0x000fd00000000000 */
[----:B--2---:R-:W0:-:S00]  /*13030*/  USETMAXREG.DEALLOC.CTAPOOL 0x20 ;  /* 0x00000020000079c8 */ /* 0x004e0000080e0500 */
        /* <DEDUP_REMOVED lines=14> */
.L_x_15606:
        /* <DEDUP_REMOVED lines=44> */
.L_x_15610:
[----:B------:R-:W0:Y:S01]  /*133e0*/  LDC R2, c[0x0][0xc3c] ;  /* 0x00030f00ff027b82 */ /* 0x000e220000000800 */
[----:B------:R-:W-:Y:S01]  /*133f0*/  UIADD3 UR4, UR4, 0x1f, URZ ;  /* 0x0000001f04047890 */ /* 0x000fe2000fffe03f */
[----:B------:R-:W-:Y:S02]  /*13400*/  ULDC UR7, c[0x0][0xc3c] ;  /* 0x00030f0000077ab9 */ /* 0x000fe40000000800 */
[----:B------:R-:W-:-:S03]  /*13410*/  MOV R27, UR7 ;  /* 0x00000007001b7c02 */ /* 0x000fc60008000f00 */
        /* <DEDUP_REMOVED lines=33> */
.L_x_15608:
        /* <DEDUP_REMOVED lines=13> */
.L_x_15611:
        /* <DEDUP_REMOVED lines=17> */
[----:B------:R-:W-:Y:S02]  /*13810*/  IMAD.MOV R11, RZ, RZ, -R10 ;  /* 0x000000ffff0b7224 */ /* 0x000fe400078e0a0a */
[----:B------:R-:W-:-:S04]  /*13820*/  IMAD.HI.U32 R2, R3, R8, RZ ;  /* 0x0000000803027227 */ /* 0x000fc800078e00ff */
[----:B------:R-:W-:-:S05]  /*13830*/  IMAD R8, R2, R11, R8 ;  /* 0x0000000b02087224 */ /* 0x000fca00078e0208 */
        /* <DEDUP_REMOVED lines=13> */
[----:B0-----:R-:W-:Y:S02]  /*13910*/  IADD3 R8, RZ, -R3, RZ ;  /* 0x80000003ff087210 */ /* 0x001fe40007ffe0ff */
[----:B------:R-:W-:-:S03]  /*13920*/  @!P1 LOP3.LUT R7, RZ, R25, RZ, 0x33, !PT ;  /* 0x00000019ff079212 */ /* 0x000fc600078e33ff */
[----:B------:R-:W-:Y:S01]  /*13930*/  IMAD.MOV.U32 R2, RZ, RZ, R8 ;  /* 0x000000ffff027224 */ /* 0x000fe200078e0008 */
[----:B------:R-:W-:-:S03]  /*13940*/  IABS R8, R6 ;  /* 0x0000000600087213 */ /* 0x000fc60000000000 */
[----:B------:R-:W-:Y:S02]  /*13950*/  IMAD R9, R2, R5, RZ ;  /* 0x0000000502097224 */ /* 0x000fe400078e02ff */
[----:B------:R-:W-:Y:S02]  /*13960*/  IMAD.MOV.U32 R2, RZ, RZ, RZ ;  /* 0x000000ffff027224 */ /* 0x000fe400078e00ff */
[----:B------:R-:W-:Y:S02]  /*13970*/  IMAD.MOV R8, RZ, RZ, -R8 ;  /* 0x000000ffff087224 */ /* 0x000fe400078e0a08 */
[----:B------:R-:W-:Y:S01]  /*13980*/  IMAD.HI.U32 R2, R3, R9, R2 ;  /* 0x0000000903027227 */ /* 0x000fe200078e0002 */
[----:B------:R-:W-:-:S05]  /*13990*/  IABS R3, R7 ;  /* 0x0000000700037213 */ /* 0x000fca0000000000 */
[----:B------:R-:W-:-:S04]  /*139a0*/  IMAD.HI.U32 R2, R2, R3, RZ ;  /* 0x0000000302027227 */ /* 0x000fc800078e00ff */
[----:B------:R-:W-:Y:S01]  /*139b0*/  IMAD R8, R2, R8, R3 ;  /* 0x0000000802087224 */ /* 0x000fe200078e0203 */
[----:B------:R-:W-:-:S04]  /*139c0*/  LOP3.LUT R3, R7, R6, RZ, 0x3c, !PT ;  /* 0x0000000607037212 */ /* 0x000fc800078e3cff */
[----:B------:R-:W-:Y:S02]  /*139d0*/  ISETP.GT.U32.AND P1, PT, R5, R8, PT ;  /* 0x000000080500720c */ /* 0x000fe40003f24070 */
[----:B------:R-:W-:Y:S01]  /*139e0*/  ISETP.GE.AND P2, PT, R3, RZ, PT ;  /* 0x000000ff0300720c */ /* 0x000fe20003f46270 */
[----:B------:R-:W-:-:S10]  /*139f0*/  IMAD.MOV R3, RZ, RZ, -R7 ;  /* 0x000000ffff037224 */ /* 0x000fd400078e0a07 */
        /* <DEDUP_REMOVED lines=13> */
.L_x_15612:
[----:B0-----:R-:W0:Y:S02]  /*13ad0*/  LDC.64 R2, c[0x0][0xc90] ;  /* 0x00032400ff027b82 */ /* 0x001e240000000a00 */
        /* <DEDUP_REMOVED lines=28> */
[----:B------:R-:W-:-:S03]  /*13ca0*/  IMAD.MOV R2, RZ, RZ, -R2 ;  /* 0x000000ffff027224 */ /* 0x000fc600078e0a02 */
[----:B------:R-:W-:Y:S01]  /*13cb0*/  IADD3 R7, -R6, RZ, RZ ;  /* 0x000000ff06077210 */ /* 0x000fe20007ffe1ff */
[----:B------:R-:W-:Y:S02]  /*13cc0*/  IMAD R4, R5, R2, R4 ;  /* 0x0000000205047224 */ /* 0x000fe400078e0204 */
[----:B------:R-:W-:Y:S01]  /*13cd0*/  IMAD.MOV.U32 R2, RZ, RZ, RZ ;  /* 0x000000ffff027224 */ /* 0x000fe200078e00ff */
[----:B------:R-:W-:-:S04]  /*13ce0*/  VIADDMNMX R7, R7, UR5, R8, PT ;  /* 0x0000000507077c46 */ /* 0x000fc8000b800108 */
[----:B------:R-:W-:Y:S01]  /*13cf0*/  IABS R8, R7 ;  /* 0x0000000700087213 */ /* 0x000fe20000000000 */
[----:B------:R-:W-:-:S03]  /*13d00*/  IMAD.MOV R26, RZ, RZ, -R7 ;  /* 0x000000ffff1a7224 */ /* 0x000fc600078e0a07 */
        /* <DEDUP_REMOVED lines=24> */
.L_x_15613:
[----:B------:R-:W-:-:S05]  /*13e90*/  LOP3.LUT R2, RZ, R2, RZ, 0x33, !PT ;  /* 0x00000002ff027212 */ /* 0x000fca00078e33ff */
[----:B------:R-:W-:Y:S01]  /*13ea0*/  IMAD.IADD R25, R25, 0x1, R2 ;  /* 0x0000000119197824 */ /* 0x000fe200078e0202 */
[----:B------:R-:W-:Y:S06]  /*13eb0*/  BRA `(.L_x_15614) ;  /* 0x00000000000c7947 */ /* 0x000fec0003800000 */
.L_x_15609:
[----:B------:R-:W-:Y:S02]  /*13ec0*/  IMAD.MOV.U32 R25, RZ, RZ, RZ ;  /* 0x000000ffff197224 */ /* 0x000fe400078e00ff */
[----:B------:R-:W-:Y:S02]  /*13ed0*/  IMAD.U32 R24, RZ, RZ, UR6 ;  /* 0x00000006ff187e24 */ /* 0x000fe4000f8e00ff */
[----:B------:R-:W-:-:S07]  /*13ee0*/  IMAD.MOV.U32 R26, RZ, RZ, RZ ;  /* 0x000000ffff1a7224 */ /* 0x000fce00078e00ff */
.L_x_15614:
[----:B------:R-:W-:-:S13]  /*13ef0*/  ISETP.NE.AND P0, PT, R0, RZ, PT ;  /* 0x000000ff0000720c */ /* 0x000fda0003f05270 */
[----:B------:R-:W0:Y:S01]  /*13f00*/  @!P0 S2R R3, SR_CgaCtaId ;  /* 0x0000000000038919 */ /* 0x000e220000008800 */
[----:B------:R-:W-:-:S04]  /*13f10*/  @!P0 MOV R0, 0x400 ;  /* 0x0000040000008802 */ /* 0x000fc80000000f00 */
[----:B0-----:R-:W-:-:S05]  /*13f20*/  @!P0 LEA R0, R3, R0, 0x18 ;  /* 0x0000000003008211 */ /* 0x001fca00078ec0ff */
[----:B------:R0:W-:Y:S01]  /*13f30*/  @!P0 STS.128 [R0+0x168d0], R24 ;  /* 0x0168d01800008388 */ /* 0x0001e20000000c00 */
[----:B------:R-:W-:Y:S06]  /*13f40*/  BAR.ARV 0x5, 0x200 ;  /* 0x0148000000007b1d */ /* 0x000fec0000002000 */
.L_x_15607:
        /* <DEDUP_REMOVED lines=9> */
[----:B------:R-:W-:Y:S02]  /*13fe0*/  UMOV UR4, 0x400 ;  /* 0x0000040000047882 */ /* 0x000fe40000000000 */
[----:B-1----:R-:W-:Y:S01]  /*13ff0*/  ULEA UR4, UR5, UR4, 0x18 ;  /* 0x0000000405047291 */ /* 0x002fe2000f8ec03f */
[C---:B0-----:R-:W-:Y:S01]  /*14000*/  IMAD.SHL.U32 R0, R7.reuse, 0x8, RZ ;  /* 0x0000000807007824 */ /* 0x041fe200078e00ff */
[----:B------:R-:W-:-:S04]  /*14010*/  LOP3.LUT R5, R7, 0x7f, RZ, 0xc0, !PT ;  /* 0x0000007f07057812 */ /* 0x000fc800078ec0ff */
[----:B------:R-:W-:Y:S01]  /*14020*/  LOP3.LUT R2, R0, 0x1f8, RZ, 0xc0, !PT ;  /* 0x000001f800027812 */ /* 0x000fe200078ec0ff */
[----:B------:R-:W-:-:S03]  /*14030*/  IMAD.SHL.U32 R3, R5, 0x8, RZ ;  /* 0x0000000805037824 */ /* 0x000fc600078e00ff */
[----:B------:R-:W-:Y:S02]  /*14040*/  LOP3.LUT R2, R2, 0x38, R7, 0x78, !PT ;  /* 0x0000003802027812 */ /* 0x000fe400078e7807 */
[----:B------:R-:W-:Y:S02]  /*14050*/  MOV R16, UR4 ;  /* 0x0000000400107c02 */ /* 0x000fe40008000f00 */
[----:B------:R-:W-:Y:S01]  /*14060*/  LOP3.LUT R4, R2, 0x200, R3, 0xf8, !PT ;  /* 0x0000020002047812 */ /* 0x000fe200078ef803 */
[----:B------:R-:W-:Y:S01]  /*14070*/  IMAD.SHL.U32 R2, R7, 0x10, RZ ;  /* 0x0000001007027824 */ /* 0x000fe200078e00ff */
[----:B------:R-:W-:Y:S01]  /*14080*/  SHF.R.U32.HI R3, RZ, 0x3, R5 ;  /* 0x00000003ff037819 */ /* 0x000fe20000011605 */
[----:B------:R-:W-:Y:S03]  /*14090*/  BSSY B8, `(.L_x_15615) ;  /* 0x000064e000087945 */ /* 0x000fe60003800000 */
[----:B------:R-:W-:Y:S01]  /*140a0*/  LOP3.LUT R2, R2, 0x70, RZ, 0xc0, !PT ;  /* 0x0000007002027812 */ /* 0x000fe200078ec0ff */
[----:B------:R-:W-:-:S02]  /*140b0*/  IMAD.MOV.U32 R28, RZ, RZ, RZ ;  /* 0x000000ffff1c7224 */ /* 0x000fc400078e00ff */
[----:B------:R-:W-:Y:S01]  /*140c0*/  IMAD.MOV.U32 R23, RZ, RZ, RZ ;  /* 0x000000ffff177224 */ /* 0x000fe200078e00ff */
[----:B------:R-:W-:Y:S01]  /*140d0*/  LOP3.LUT R2, R3, R2, RZ, 0xfc, !PT ;  /* 0x0000000203027212 */ /* 0x000fe200078efcff */
[----:B------:R-:W-:Y:S01]  /*140e0*/  IMAD.MOV.U32 R29, RZ, RZ, 0x1 ;  /* 0x00000001ff1d7424 */ /* 0x000fe200078e00ff */
[----:B------:R-:W-:Y:S01]  /*140f0*/  ULDC.64 UR38, c[0x0][0x198] ;  /* 0x0000660000267ab9 */ /* 0x000fe20000000a00 */
[----:B------:R-:W-:Y:S01]  /*14100*/  ULDC UR36, c[0x0][0xc] ;  /* 0x0000030000247ab9 */ /* 0x000fe20000000800 */
[----:B--2---:R-:W-:-:S05]  /*14110*/  LOP3.LUT R0, R6, 0x2, RZ, 0xfc, !PT ;  /* 0x0000000206007812 */ /* 0x004fca00078efcff */
[----:B------:R0:W-:Y:S04]  /*14120*/  STL [R1+0x54], R0 ;  /* 0x0000540001007387 */ /* 0x0001e80000100800 */
[----:B------:R-:W-:Y:S01]  /*14130*/  STL [R1+0x44], RZ ;  /* 0x000044ff01007387 */ /* 0x000fe20000100800 */
[----:B0-----:R-:W-:-:S05]  /*14140*/  IMAD.MOV.U32 R0, RZ, RZ, 0x1 ;  /* 0x00000001ff007424 */ /* 0x001fca00078e00ff */
[----:B------:R0:W-:Y:S02]  /*14150*/  STL [R1], R0 ;  /* 0x0000000001007387 */ /* 0x0001e40000100800 */
[----:B0-----:R-:W-:-:S05]  /*14160*/  IMAD R0, R4, 0x2, R16 ;  /* 0x0000000204007824 */ /* 0x001fca00078e0210 */
[----:B------:R0:W-:Y:S02]  /*14170*/  STL [R1+0x24], R0 ;  /* 0x0000240001007387 */ /* 0x0001e40000100800 */
.L_x_15712:
        /* <DEDUP_REMOVED lines=48> */
[----:B---3--:R0:W-:Y:S04]  /*14480*/  STL [R1+0x38], R8 ;  /* 0x0000380801007387 */ /* 0x0081e80000100800 */
[----:B--2---:R1:W-:Y:S01]  /*14490*/  STL [R1+0x1c], R10 ;  /* 0x00001c0a01007387 */ /* 0x0043e20000100800 */
[----:B------:R-:W-:Y:S02]  /*144a0*/  IMAD.MOV.U32 R9, RZ, RZ, R8 ;  /* 0x000000ffff097224 */ /* 0x000fe400078e0008 */
[----:B0-----:R-:W-:Y:S01]  /*144b0*/  IMAD.U32 R8, RZ, RZ, UR4 ;  /* 0x00000004ff087e24 */ /* 0x001fe2000f8e00ff */
[----:B------:R-:W-:Y:S06]  /*144c0*/  @P2 BRA `(.L_x_15616) ;  /* 0x0000000000142947 */ /* 0x000fec0003800000 */
[----:B------:R-:W-:Y:S05]  /*144d0*/  @!P0 BRA `(.L_x_15616) ;  /* 0x0000000000108947 */ /* 0x000fea0003800000 */
[----:B------:R-:W2:Y:S04]  /*144e0*/  LDG.E R7, desc[UR40][R2.64] ;  /* 0x0000002802077981 */ /* 0x000ea8000c1e1900 */
[----:B------:R-:W2:Y:S02]  /*144f0*/  LDG.E R2, desc[UR40][R2.64+0x4] ;  /* 0x0000042802027981 */ /* 0x000ea4000c1e1900 */
[----:B--2---:R-:W-:-:S05]  /*14500*/  IMAD.IADD R9, R2, 0x1, -R7 ;  /* 0x0000000102097824 */ /* 0x004fca00078e0a07 */
[----:B------:R0:W-:Y:S02]  /*14510*/  STL [R1+0x38], R9 ;  /* 0x0000380901007387 */ /* 0x0001e40000100800 */
.L_x_15616:
        /* <DEDUP_REMOVED lines=15> */
.L_x_15617:
        /* <DEDUP_REMOVED lines=9> */
.L_x_15618:
[----:B--2---:R-:W2:Y:S01]  /*146a0*/  @P1 LDG.E R2, desc[UR40][R4.64] ;  /* 0x0000002804021981 */ /* 0x004ea2000c1e1900 */
[----:B------:R-:W3:Y:S03]  /*146b0*/  LDC R3, c[0x0][0x448] ;  /* 0x00011200ff037b82 */ /* 0x000ee60000000800 */
[----:B------:R4:W2:Y:S01]  /*146c0*/  @P1 LDG.E R4, desc[UR40][R4.64+0x4] ;  /* 0x0000042804041981 */ /* 0x0008a2000c1e1900 */
        /* <DEDUP_REMOVED lines=10> */
[----:B-----5:R-:W-:-:S04]  /*14770*/  IMAD.IADD R5, R8, 0x1, -R10 ;  /* 0x0000000108057824 */ /* 0x020fc800078e0a0a */
        /* <DEDUP_REMOVED lines=19> */
[----:B0-----:R-:W-:Y:S02]  /*148b0*/  IABS R9, R7 ;  /* 0x0000000700097213 */ /* 0x001fe40000000000 */
[----:B-1----:R-:W-:Y:S02]  /*148c0*/  IADD3 R10, R7, -0x1, R8 ;  /* 0xffffffff070a7810 */ /* 0x002fe40007ffe008 */
[----:B------:R-:W0:Y:S08]  /*148d0*/  I2F.RP R2, R9 ;  /* 0x0000000900027306 */ /* 0x000e300000209400 */
[----:B0-----:R-:W0:Y:S02]  /*148e0*/  MUFU.RCP R2, R2 ;  /* 0x0000000200027308 */ /* 0x001e240000001000 */
[----:B0-----:R-:W-:-:S06]  /*148f0*/  IADD3 R2, R2, 0xffffffe, RZ ;  /* 0x0ffffffe02027810 */ /* 0x001fcc0007ffe0ff */
        /* <DEDUP_REMOVED lines=21> */
.L_x_15620:
[----:B------:R-:W-:Y:S05]  /*14a50*/  BSYNC B0 ;  /* 0x0000000000007941 */ /* 0x000fea0003800000 */
.L_x_15619:
        /* <DEDUP_REMOVED lines=24> */
.L_x_15806:
[----:B---3--:R-:W-:Y:S02]  /*14be0*/  ISETP.NE.AND P0, PT, R14, RZ, PT ;  /* 0x000000ff0e00720c */ /* 0x008fe40003f05270 */
[----:B------:R-:W-:-:S11]  /*14bf0*/  PLOP3.LUT P6, PT, PT, PT, PT, 0x8, 0x0 ;  /* 0x000000000000781c */ /* 0x000fd60003fce170 */
[----:B------:R-:W-:Y:S05]  /*14c00*/  @P0 BRA `(.L_x_15624) ;  /* 0x00000000000c0947 */ /* 0x000fea0003800000 */
[----:B------:R-:W-:-:S03]  /*14c10*/  UMOV UR4, 0xffffffff ;  /* 0xffffffff00047882 */ /* 0x000fc60000000000 */
[----:B------:R-:W-:Y:S05]  /*14c20*/  BRA.DIV UR4, `(.L_x_15625) ;  /* 0x0000007e04347947 */ /* 0x000fea000b800000 */
[----:B------:R-:W-:-:S13]  /*14c30*/  ELECT P6, URZ, PT ;  /* 0x00000000003f782f */ /* 0x000fda00038c0000 */
.L_x_15624:
        /* <DEDUP_REMOVED lines=9> */
.L_x_15809:
[----:B------:R-:W-:Y:S05]  /*14cd0*/  BSYNC B1 ;  /* 0x0000000000017941 */ /* 0x000fea0003800000 */
.L_x_15626:
[----:B------:R-:W-:Y:S04]  /*14ce0*/  BSSY B1, `(.L_x_15628) ;  /* 0x0000050000017945 */ /* 0x000fe80003800000 */
[----:B------:R-:W-:Y:S05]  /*14cf0*/  @!P6 BRA `(.L_x_15629) ;  /* 0x000000040038e947 */ /* 0x000fea0003800000 */
[----:B------:R-:W3:Y:S01]  /*14d00*/  LDL R7, [R1] ;  /* 0x0000000001077983 */ /* 0x000ee20000100800 */
[----:B--2---:R-:W-:Y:S01]  /*14d10*/  IMAD R6, R28, 0x8, R16 ;  /* 0x000000081c067824 */ /* 0x004fe200078e0210 */
[----:B------:R-:W2:Y:S01]  /*14d20*/  S2R R8, SR_TID.X ;  /* 0x0000000000087919 */ /* 0x000ea20000002100 */
[----:B------:R-:W-:Y:S01]  /*14d30*/  BSSY B2, `(.L_x_15630) ;  /* 0x0000006000027945 */ /* 0x000fe20003800000 */
[----:B--2---:R-:W-:-:S04]  /*14d40*/  LOP3.LUT R8, R8, 0x7f, RZ, 0xc0, !PT ;  /* 0x0000007f08087812 */ /* 0x004fc800078ec0ff */
[----:B------:R-:W-:Y:S02]  /*14d50*/  ISETP.NE.AND P1, PT, R8, RZ, PT ;  /* 0x000000ff0800720c */ /* 0x000fe40003f25270 */
[----:B---3--:R-:W-:-:S04]  /*14d60*/  SHF.L.U32 R7, R7, 0x1f, RZ ;  /* 0x0000001f07077819 */ /* 0x008fc800000006ff */
[----:B------:R-:W2:Y:S02]  /*14d70*/  SYNCS.PHASECHK.TRANS64.TRYWAIT P0, [R6+URZ+0x168a0], R7 ;  /* 0x0168a007060075a7 */ /* 0x000ea4000800017f */
[----:B--2---:R-:W-:Y:S05]  /*14d80*/  @!P0 BRA `(.L_x_15631) ;  /* 0x0000007c00108947 */ /* 0x004fea0003800000 */
.L_x_15810:
[----:B------:R-:W-:Y:S05]  /*14d90*/  BSYNC B2 ;  /* 0x0000000000027941 */ /* 0x000fea0003800000 */
.L_x_15630:
[----:B------:R-:W-:Y:S04]  /*14da0*/  BSSY B2, `(.L_x_15632) ;  /* 0x0000009000027945 */ /* 0x000fe80003800000 */
[----:B------:R-:W-:Y:S05]  /*14db0*/  @P1 BRA `(.L_x_15633) ;  /* 0x00000000001c1947 */ /* 0x000fea0003800000 */
[----:B------:R-:W0:Y:S02]  /*14dc0*/  S2R R8, SR_TID.X ;  /* 0x0000000000087919 */ /* 0x000e240000002100 */
[----:B0-----:R-:W-:Y:S01]  /*14dd0*/  LOP3.LUT R9, R8, 0x1f, RZ, 0xc0, !PT ;  /* 0x0000001f08097812 */ /* 0x001fe200078ec0ff */
[----:B------:R-:W-:-:S03]  /*14de0*/  IMAD.MOV.U32 R8, RZ, RZ, 0x4000 ;  /* 0x00004000ff087424 */ /* 0x000fc600078e00ff */
[----:B------:R-:W-:Y:S01]  /*14df0*/  ISETP.NE.AND P0, PT, R9, RZ, PT ;  /* 0x000000ff0900720c */ /* 0x000fe20003f05270 */
[----:B------:R3:W-:-:S12]  /*14e00*/  SYNCS.ARRIVE.TRANS64 RZ, [R6+URZ+0x16890], R8 ;  /* 0x0168900806ff79a7 */ /* 0x0007d8000800003f */
[----:B---3--:R-:W-:Y:S05]  /*14e10*/  @!P0 BRA `(.L_x_15633) ;  /* 0x0000000000048947 */ /* 0x008fea0003800000 */
[----:B------:R-:W-:Y:S01]  /*14e20*/  BPT.TRAP 0x1 ;  /* 0x000000040000795c */ /* 0x000fe20000300000 */
.L_x_15633:
[----:B------:R-:W-:Y:S05]  /*14e30*/  BSYNC B2 ;  /* 0x0000000000027941 */ /* 0x000fea0003800000 */
.L_x_15632:
[----:B------:R-:W-:Y:S01]  /*14e40*/  IMAD.MOV.U32 R12, RZ, RZ, RZ ;  /* 0x000000ffff0c7224 */ /* 0x000fe200078e00ff */
[----:B------:R-:W-:Y:S01]  /*14e50*/  UIADD3 UR4, UP0, UR38, 0x570, URZ ;  /* 0x0000057026047890 */ /* 0x000fe2000ff1e03f */
[----:B------:R-:W-:Y:S01]  /*14e60*/  IMAD R8, R5, 0x80, R0 ;  /* 0x0000008005087824 */ /* 0x000fe200078e0200 */
[----:B------:R-:W-:Y:S01]  /*14e70*/  PLOP3.LUT P0, PT, PT, PT, PT, 0x80, 0x0 ;  /* 0x000000000000781c */ /* 0x000fe20003f0f070 */
[----:B0-----:R-:W-:Y:S01]  /*14e80*/  IMAD R9, R28, 0x4000, R16 ;  /* 0x000040001c097824 */ /* 0x001fe200078e0210 */
[----:B------:R-:W-:Y:S01]  /*14e90*/  R2UR UR10, R12 ;  /* 0x000000000c0a72ca */ /* 0x000fe200000e0000 */
[----:B------:R-:W-:Y:S01]  /*14ea0*/  VIADD R8, R8, 0xffffff80 ;  /* 0xffffff8008087836 */ /* 0x000fe20000000000 */
[----:B------:R-:W-:Y:S01]  /*14eb0*/  SHF.L.U32 R11, R28, 0xd, RZ ;  /* 0x0000000d1c0b7819 */ /* 0x000fe200000006ff */
[----:B------:R-:W-:Y:S01]  /*14ec0*/  VIADD R9, R9, 0xe400 ;  /* 0x0000e40009097836 */ /* 0x000fe20000000000 */
[----:B------:R-:W-:Y:S01]  /*14ed0*/  UIADD3.X UR5, URZ, UR39, URZ, UP0, !UPT ;  /* 0x000000273f057290 */ /* 0x000fe200087fe43f */
[----:B-1----:R-:W-:Y:S01]  /*14ee0*/  VIADD R10, R6, 0x16890 ;  /* 0x00016890060a7836 */ /* 0x002fe20000000000 */
[----:B------:R-:W-:Y:S01]  /*14ef0*/  UMOV UR6, 0x0 ;  /* 0x0000000000067882 */ /* 0x000fe20000000000 */
[----:B------:R-:W-:-:S09]  /*14f00*/  UMOV UR7, 0x12f00000 ;  /* 0x12f0000000077882 */ /* 0x000fd20000000000 */
.L_x_15634:
        /* <DEDUP_REMOVED lines=13> */
.L_x_15811:
[----:B------:R-:W-:Y:S05]  /*14fe0*/  BSYNC B2 ;  /* 0x0000000000027941 */ /* 0x000fea0003800000 */
.L_x_15635:
[----:B------:R-:W-:Y:S01]  /*14ff0*/  BSSY B2, `(.L_x_15637) ;  /* 0x000000b000027945 */ /* 0x000fe20003800000 */
[----:B------:R-:W-:Y:S02]  /*15000*/  IMAD.MOV.U32 R14, RZ, RZ, 0x0 ;  /* 0x00000000ff0e7424 */ /* 0x000fe400078e00ff */
[----:B------:R-:W-:Y:S01]  /*15010*/  IMAD.MOV.U32 R15, RZ, RZ, 0x12f00000 ;  /* 0x12f00000ff0f7424 */ /* 0x000fe200078e00ff */
[----:B------:R-:W-:Y:S06]  /*15020*/  @P1 BRA `(.L_x_15638) ;  /* 0x00000000001c1947 */ /* 0x000fec0003800000 */
[----:B------:R-:W1:Y:S01]  /*15030*/  S2R R9, SR_TID.X ;  /* 0x0000000000097919 */ /* 0x000e620000002100 */
[----:B0-2---:R-:W-:-:S04]  /*15040*/  IMAD.MOV.U32 R7, RZ, RZ, 0x4000 ;  /* 0x00004000ff077424 */ /* 0x005fc800078e00ff */
[----:B------:R3:W-:Y:S01]  /*15050*/  SYNCS.ARRIVE.TRANS64 RZ, [R6+URZ+0x168b0], R7 ;  /* 0x0168b00706ff79a7 */ /* 0x0007e2000800003f */
[----:B-1----:R-:W-:-:S04]  /*15060*/  LOP3.LUT R9, R9, 0x1f, RZ, 0xc0, !PT ;  /* 0x0000001f09097812 */ /* 0x002fc800078ec0ff */
[----:B------:R-:W-:-:S13]  /*15070*/  ISETP.NE.AND P0, PT, R9, RZ, PT ;  /* 0x000000ff0900720c */ /* 0x000fda0003f05270 */
[----:B---3--:R-:W-:Y:S05]  /*15080*/  @!P0 BRA `(.L_x_15638) ;  /* 0x0000000000048947 */ /* 0x008fea0003800000 */
[----:B------:R-:W-:Y:S01]  /*15090*/  BPT.TRAP 0x1 ;  /* 0x000000040000795c */ /* 0x000fe20000300000 */
.L_x_15638:
[----:B------:R-:W-:Y:S05]  /*150a0*/  BSYNC B2 ;  /* 0x0000000000027941 */ /* 0x000fea0003800000 */
.L_x_15637:
[----:B------:R-:W-:Y:S01]  /*150b0*/  R2UR UR10, R12 ;  /* 0x000000000c0a72ca */ /* 0x000fe200000e0000 */
[----:B0-2---:R-:W-:Y:S01]  /*150c0*/  IMAD R7, R11, 0x2, R16 ;  /* 0x000000020b077824 */ /* 0x005fe200078e0210 */
[----:B------:R-:W-:Y:S01]  /*150d0*/  R2UR UR6, R14 ;  /* 0x000000000e0672ca */ /* 0x000fe200000e0000 */
[----:B------:R-:W-:Y:S01]  /*150e0*/  UIADD3 UR4, UP0, UR38, 0x670, URZ ;  /* 0x0000067026047890 */ /* 0x000fe2000ff1e03f */
[----:B------:R-:W-:Y:S01]  /*150f0*/  R2UR UR7, R15 ;  /* 0x000000000f0772ca */ /* 0x000fe200000e0000 */
[----:B------:R-:W-:Y:S01]  /*15100*/  VIADD R6, R6, 0x168b0 ;  /* 0x000168b006067836 */ /* 0x000fe20000000000 */
[----:B------:R-:W-:Y:S01]  /*15110*/  PLOP3.LUT P0, PT, PT, PT, PT, 0x80, 0x0 ;  /* 0x000000000000781c */ /* 0x000fe20003f0f070 */
[----:B------:R-:W-:Y:S01]  /*15120*/  VIADD R7, R7, 0x400 ;  /* 0x0000040007077836 */ /* 0x000fe20000000000 */
[----:B------:R-:W-:-:S12]  /*15130*/  UIADD3.X UR5, URZ, UR39, URZ, UP0, !UPT ;  /* 0x000000273f057290 */ /* 0x000fd800087fe43f */
.L_x_15639:
        /* <DEDUP_REMOVED lines=10> */
.L_x_15629:
[----:B------:R-:W-:Y:S05]  /*151e0*/  BSYNC B1 ;  /* 0x0000000000017941 */ /* 0x000fea0003800000 */
.L_x_15628:
[----:B0-----:R-:W3:Y:S01]  /*151f0*/  LDL.LU R9, [R1] ;  /* 0x0000000001097983 */ /* 0x001ee20000300800 */
[----:B------:R-:W-:Y:S01]  /*15200*/  VIADD R28, R28, 0x1 ;  /* 0x000000011c1c7836 */ /* 0x000fe20000000000 */
[----:B------:R-:W-:Y:S01]  /*15210*/  PLOP3.LUT P0, PT, PT, PT, PT, 0x8, 0x0 ;  /* 0x000000000000781c */ /* 0x000fe20003f0e170 */
[----:B------:R-:W-:-:S03]  /*15220*/  VIADD R5, R5, 0xfffffffe ;  /* 0xfffffffe05057836 */ /* 0x000fc60000000000 */
[C---:B------:R-:W-:Y:S02]  /*15230*/  ISETP.NE.AND P1, PT, R28.reuse, 0x2, PT ;  /* 0x000000021c00780c */ /* 0x040fe40003f25270 */
[----:B------:R-:W-:Y:S02]  /*15240*/  ISETP.GE.AND P2, PT, R5, R3, PT ;  /* 0x000000030500720c */ /* 0x000fe40003f46270 */
[----:B--2---:R-:W-:Y:S02]  /*15250*/  SEL R6, RZ, 0x1, P1 ;  /* 0x00000001ff067807 */ /* 0x004fe40000800000 */
[----:B------:R-:W-:Y:S02]  /*15260*/  SEL R28, R28, RZ, P1 ;  /* 0x000000ff1c1c7207 */ /* 0x000fe40000800000 */
[----:B---3--:R-:W-:-:S05]  /*15270*/  LOP3.LUT R9, R9, R6, RZ, 0x3c, !PT ;  /* 0x0000000609097212 */ /* 0x008fca00078e3cff */
[----:B------:R2:W-:Y:S02]  /*15280*/  STL [R1], R9 ;  /* 0x0000000901007387 */ /* 0x0005e40000100800 */
[----:B------:R-:W-:Y:S05]  /*15290*/  @!P2 BRA `(.L_x_15622) ;  /* 0x000000040064a947 */ /* 0x000fea0003800000 */
.L_x_15652:
[----:B------:R-:W-:Y:S05]  /*152a0*/  YIELD ;  /* 0x0000000000007946 */ /* 0x000fea0003800000 */
[----:B------:R-:W-:Y:S04]  /*152b0*/  BSSY B1, `(.L_x_15640) ;  /* 0x000004d000017945 */ /* 0x000fe80003800000 */
[----:B---3--:R-:W-:Y:S05]  /*152c0*/  @!P6 BRA `(.L_x_15641) ;  /* 0x00000004002ce947 */ /* 0x008fea0003800000 */
[----:B------:R-:W3:Y:S01]  /*152d0*/  LDL R7, [R1] ;  /* 0x0000000001077983 */ /* 0x000ee20000100800 */
[----:B------:R-:W0:Y:S02]  /*152e0*/  S2R R6, SR_TID.X ;  /* 0x0000000000067919 */ /* 0x000e240000002100 */
[----:B0-----:R-:W-:Y:S01]  /*152f0*/  LOP3.LUT R8, R6, 0x7f, RZ, 0xc0, !PT ;  /* 0x0000007f06087812 */ /* 0x001fe200078ec0ff */
[----:B------:R-:W-:Y:S01]  /*15300*/  IMAD R6, R28, 0x8, R16 ;  /* 0x000000081c067824 */ /* 0x000fe200078e0210 */
[----:B------:R-:W-:Y:S02]  /*15310*/  BSSY B2, `(.L_x_15642) ;  /* 0x0000005000027945 */ /* 0x000fe40003800000 */
[----:B------:R-:W-:Y:S02]  /*15320*/  ISETP.NE.AND P2, PT, R8, RZ, PT ;  /* 0x000000ff0800720c */ /* 0x000fe40003f45270 */
[----:B---3--:R-:W-:-:S04]  /*15330*/  SHF.L.U32 R7, R7, 0x1f, RZ ;  /* 0x0000001f07077819 */ /* 0x008fc800000006ff */
[----:B------:R-:W0:Y:S02]  /*15340*/  SYNCS.PHASECHK.TRANS64.TRYWAIT P1, [R6+URZ+0x168a0], R7 ;  /* 0x0168a007060075a7 */ /* 0x000e24000802017f */
[----:B0-----:R-:W-:Y:S05]  /*15350*/  @!P1 BRA `(.L_x_15643) ;  /* 0x0000007400c49947 */ /* 0x001fea0003800000 */
.L_x_15812:
[----:B------:R-:W-:Y:S05]  /*15360*/  BSYNC B2 ;  /* 0x0000000000027941 */ /* 0x000fea0003800000 */
.L_x_15642:
[----:B------:R-:W-:Y:S04]  /*15370*/  BSSY B2, `(.L_x_15644) ;  /* 0x0000009000027945 */ /* 0x000fe80003800000 */
[----:B------:R-:W-:Y:S05]  /*15380*/  @P2 BRA `(.L_x_15645) ;  /* 0x00000000001c2947 */ /* 0x000fea0003800000 */
[----:B------:R-:W2:Y:S02]  /*15390*/  S2R R8, SR_TID.X ;  /* 0x0000000000087919 */ /* 0x000ea40000002100 */
[----:B--2---:R-:W-:Y:S01]  /*153a0*/  LOP3.LUT R9, R8, 0x1f, RZ, 0xc0, !PT ;  /* 0x0000001f08097812 */ /* 0x004fe200078ec0ff */
[----:B------:R-:W-:-:S03]  /*153b0*/  IMAD.MOV.U32 R8, RZ, RZ, 0x4000 ;  /* 0x00004000ff087424 */ /* 0x000fc600078e00ff */
[----:B------:R-:W-:Y:S01]  /*153c0*/  ISETP.NE.AND P1, PT, R9, RZ, PT ;  /* 0x000000ff0900720c */ /* 0x000fe20003f25270 */
[----:B------:R3:W-:-:S12]  /*153d0*/  SYNCS.ARRIVE.TRANS64 RZ, [R6+URZ+0x16890], R8 ;  /* 0x0168900806ff79a7 */ /* 0x0007d8000800003f */
[----:B---3--:R-:W-:Y:S05]  /*153e0*/  @!P1 BRA `(.L_x_15645) ;  /* 0x0000000000049947 */ /* 0x008fea0003800000 */
[----:B------:R-:W-:Y:S01]  /*153f0*/  BPT.TRAP 0x1 ;  /* 0x000000040000795c */ /* 0x000fe20000300000 */
.L_x_15645:
[----:B------:R-:W-:Y:S05]  /*15400*/  BSYNC B2 ;  /* 0x0000000000027941 */ /* 0x000fea0003800000 */
.L_x_15644:
[----:B------:R-:W-:Y:S01]  /*15410*/  IMAD.MOV.U32 R12, RZ, RZ, RZ ;  /* 0x000000ffff0c7224 */ /* 0x000fe200078e00ff */
[----:B------:R-:W-:Y:S01]  /*15420*/  UIADD3 UR4, UP0, UR38, 0x570, URZ ;  /* 0x0000057026047890 */ /* 0x000fe2000ff1e03f */
[----:B------:R-:W-:Y:S01]  /*15430*/  IMAD R8, R28, 0x4000, R16 ;  /* 0x000040001c087824 */ /* 0x000fe200078e0210 */
[----:B------:R-:W-:Y:S01]  /*15440*/  PLOP3.LUT P1, PT, PT, PT, PT, 0x80, 0x0 ;  /* 0x000000000000781c */ /* 0x000fe20003f2f070 */
[----:B--2---:R-:W-:Y:S01]  /*15450*/  IMAD R9, R5, 0x80, R0 ;  /* 0x0000008005097824 */ /* 0x004fe200078e0200 */
[----:B------:R-:W-:Y:S01]  /*15460*/  R2UR UR10, R12 ;  /* 0x000000000c0a72ca */ /* 0x000fe200000e0000 */
[----:B-1----:R-:W-:Y:S01]  /*15470*/  VIADD R10, R6, 0x16890 ;  /* 0x00016890060a7836 */ /* 0x002fe20000000000 */
[----:B------:R-:W-:Y:S01]  /*15480*/  UIADD3.X UR5, URZ, UR39, URZ, UP0, !UPT ;  /* 0x000000273f057290 */ /* 0x000fe200087fe43f */
[----:B------:R-:W-:Y:S01]  /*15490*/  VIADD R11, R8, 0xe400 ;  /* 0x0000e400080b7836 */ /* 0x000fe20000000000 */
[----:B------:R-:W-:Y:S01]  /*154a0*/  UMOV UR6, 0x0 ;  /* 0x0000000000067882 */ /* 0x000fe20000000000 */
[----:B------:R-:W-:-:S10]  /*154b0*/  UMOV UR7, 0x12f00000 ;  /* 0x12f0000000077882 */ /* 0x000fd40000000000 */
.L_x_15646:
        /* <DEDUP_REMOVED lines=13> */
.L_x_15813:
[----:B------:R-:W-:Y:S05]  /*15590*/  BSYNC B2 ;  /* 0x0000000000027941 */ /* 0x000fea0003800000 */
.L_x_15647:
        /* <DEDUP_REMOVED lines=11> */
.L_x_15650:
[----:B------:R-:W-:Y:S05]  /*15650*/  BSYNC B2 ;  /* 0x0000000000027941 */ /* 0x000fea0003800000 */
.L_x_15649:
        /* <DEDUP_REMOVED lines=8> */
.L_x_15651:
        /* <DEDUP_REMOVED lines=10> */
.L_x_15641:
[----:B------:R-:W-:Y:S05]  /*15780*/  BSYNC B1 ;  /* 0x0000000000017941 */ /* 0x000fea0003800000 */
.L_x_15640:
[----:B------:R-:W3:Y:S01]  /*15790*/  LDL.LU R7, [R1] ;  /* 0x0000000001077983 */ /* 0x000ee20000300800 */
[----:B------:R-:W-:Y:S02]  /*157a0*/  IADD3 R28, R28, 0x1, RZ ;  /* 0x000000011c1c7810 */ /* 0x000fe40007ffe0ff */
[C---:B------:R-:W-:Y:S01]  /*157b0*/  ISETP.GT.AND P2, PT, R5.reuse, R3, PT ;  /* 0x000000030500720c */ /* 0x040fe20003f44270 */
[----:B------:R-:W-:Y:S01]  /*157c0*/  VIADD R5, R5, 0xffffffff ;  /* 0xffffffff05057836 */ /* 0x000fe20000000000 */
[----:B------:R-:W-:-:S04]  /*157d0*/  ISETP.NE.AND P1, PT, R28, 0x2, PT ;  /* 0x000000021c00780c */ /* 0x000fc80003f25270 */
[----:B------:R-:W-:Y:S02]  /*157e0*/  SEL R6, RZ, 0x1, P1 ;  /* 0x00000001ff067807 */ /* 0x000fe40000800000 */
[----:B------:R-:W-:Y:S02]  /*157f0*/  SEL R28, R28, RZ, P1 ;  /* 0x000000ff1c1c7207 */ /* 0x000fe40000800000 */
[----:B---3--:R-:W-:-:S05]  /*15800*/  LOP3.LUT R7, R7, R6, RZ, 0x3c, !PT ;  /* 0x0000000607077212 */ /* 0x008fca00078e3cff */
[----:B------:R3:W-:Y:S01]  /*15810*/  STL [R1], R7 ;  /* 0x0000000701007387 */ /* 0x0007e20000100800 */
[----:B------:R-:W-:Y:S05]  /*15820*/  @P2 BRA `(.L_x_15652) ;  /* 0xfffffff8009c2947 */ /* 0x000fea000383ffff */
.L_x_15622:
[----:B------:R-:W-:Y:S05]  /*15830*/  BSYNC B0 ;  /* 0x0000000000007941 */ /* 0x000fea0003800000 */
.L_x_15621:
        /* <DEDUP_REMOVED lines=47> */
.L_x_15654:
[----:B------:R-:W-:Y:S05]  /*15b30*/  BSYNC B0 ;  /* 0x0000000000007941 */ /* 0x000fea0003800000 */
.L_x_15653:
        /* <DEDUP_REMOVED lines=20> */
[----:B---3--:R-:W0:Y:S01]  /*15c80*/  POPC R7, R4 ;  /* 0x0000000400077309 */ /* 0x008e220000000000 */
[----:B----4-:R-:W0:Y:S02]  /*15c90*/  SHFL.IDX PT, R0, R3, R0, 0x1f ;  /* 0x00001f0003007589 */ /* 0x010e2400000e0000 */
[----:B0-----:R-:W-:Y:S01]  /*15ca0*/  IADD3 R24, R0, UR36, R7 ;  /* 0x0000002400187c10 */ /* 0x001fe2000fffe007 */
[----:B------:R-:W-:Y:S06]  /*15cb0*/  BRA `(.L_x_15657) ;  /* 0x0000003800187947 */ /* 0x000fec0003800000 */
.L_x_15656:
        /* <DEDUP_REMOVED lines=13> */
[----:B---3--:R-:W-:-:S02]  /*15d90*/  IMAD.U32 R7, RZ, RZ, UR9 ;  /* 0x00000009ff077e24 */ /* 0x008fc4000f8e00ff */
[----:B-1----:R-:W-:Y:S02]  /*15da0*/  IMAD.U32 R10, RZ, RZ, UR4 ;  /* 0x00000004ff0a7e24 */ /* 0x002fe4000f8e00ff */
[----:B------:R-:W-:Y:S02]  /*15db0*/  IMAD.U32 R11, RZ, RZ, UR5 ;  /* 0x00000005ff0b7e24 */ /* 0x000fe4000f8e00ff */
[----:B------:R-:W-:Y:S02]  /*15dc0*/  IMAD.MOV.U32 R8, RZ, RZ, 0x70 ;  /* 0x00000070ff087424 */ /* 0x000fe400078e00ff */
[----:B------:R-:W-:-:S07]  /*15dd0*/  IMAD.MOV.U32 R13, RZ, RZ, RZ ;  /* 0x000000ffff0d7224 */ /* 0x000fce00078e00ff */
[----:B------:R-:W-:-:S07]  /*15de0*/  LEPC R20, `(.L_x_15659) ;  /* 0x000000001014794e */ /* 0x000fce0000000000 */
[----:B0-2---:R-:W-:Y:S05]  /*15df0*/  CALL.ABS.NOINC R2 ;  /* 0x0000000002007343 */ /* 0x005fea0003c00000 */
.L_x_15659:
[----:B------:R-:W-:Y:S05]  /*15e00*/  BSYNC B6 ;  /* 0x0000000000067941 */ /* 0x000fea0003800000 */
.L_x_15658:
        /* <DEDUP_REMOVED lines=12> */
[----:B---3--:R-:W-:-:S02]  /*15ed0*/  IMAD.U32 R7, RZ, RZ, UR9 ;  /* 0x00000009ff077e24 */ /* 0x008fc4000f8e00ff */
[----:B-1----:R-:W-:Y:S02]  /*15ee0*/  IMAD.U32 R10, RZ, RZ, UR4 ;  /* 0x00000004ff0a7e24 */ /* 0x002fe4000f8e00ff */
[----:B------:R-:W-:Y:S02]  /*15ef0*/  IMAD.U32 R11, RZ, RZ, UR5 ;  /* 0x00000005ff0b7e24 */ /* 0x000fe4000f8e00ff */
[----:B------:R-:W-:Y:S02]  /*15f00*/  IMAD.MOV.U32 R8, RZ, RZ, 0x70 ;  /* 0x00000070ff087424 */ /* 0x000fe400078e00ff */
[----:B------:R-:W-:Y:S02]  /*15f10*/  IMAD.MOV.U32 R12, RZ, RZ, 0x1 ;  /* 0x00000001ff0c7424 */ /* 0x000fe400078e00ff */
[----:B0-----:R-:W-:-:S07]  /*15f20*/  IMAD.MOV.U32 R13, RZ, RZ, RZ ;  /* 0x000000ffff0d7224 */ /* 0x001fce00078e00ff */
[----:B------:R-:W-:-:S07]  /*15f30*/  LEPC R20, `(.L_x_15662) ;  /* 0x000000001014794e */ /* 0x000fce0000000000 */
[----:B--2-4-:R-:W-:Y:S05]  /*15f40*/  CALL.ABS.NOINC R2 ;  /* 0x0000000002007343 */ /* 0x014fea0003c00000 */
.L_x_15662:
        /* <DEDUP_REMOVED lines=15> */
.L_x_15661:
[----:B------:R-:W-:Y:S05]  /*16040*/  BSYNC B6 ;  /* 0x0000000000067941 */ /* 0x000fea0003800000 */
.L_x_15660:
[----:B------:R-:W4:Y:S01]  /*16050*/  LDL R20, [R1+0xc] ;  /* 0x00000c0001147983 */ /* 0x000f220000100800 */
[----:B------:R-:W-:Y:S01]  /*16060*/  ULDC.64 UR4, c[0x0][0x9f8] ;  /* 0x00027e0000047ab9 */ /* 0x000fe20000000a00 */
[----:B------:R-:W0:Y:S01]  /*16070*/  LDC R6, c[0x0][0x430] ;  /* 0x00010c00ff067b82 */ /* 0x000e220000000800 */
[----:B------:R-:W-:Y:S01]  /*16080*/  ISETP.NE.U32.AND P0, PT, RZ, UR4, PT ;  /* 0x00000004ff007c0c */ /* 0x000fe2000bf05070 */
[----:B------:R-:W3:Y:S03]  /*16090*/  LDL R26, [R1+0x40] ;  /* 0x00004000011a7983 */ /* 0x000ee60000100800 */
[----:B------:R-:W-:Y:S01]  /*160a0*/  ISETP.NE.AND.EX P0, PT, RZ, UR5, PT, P0 ;  /* 0x00000005ff007c0c */ /* 0x000fe2000bf05300 */
[----:B------:R-:W3:Y:S04]  /*160b0*/  LDL R4, [R1+0x14] ;  /* 0x0000140001047983 */ /* 0x000ee80000100800 */
[----:B------:R-:W3:Y:S01]  /*160c0*/  LDL R21, [R1+0x1c] ;  /* 0x00001c0001157983 */ /* 0x000ee20000100800 */
[----:B------:R-:W1:Y:S07]  /*160d0*/  S2R R5, SR_TID.X ;  /* 0x0000000000057919 */ /* 0x000e6e0000002100 */
[----:B------:R-:W-:Y:S01]  /*160e0*/  @P0 IADD3 R2, P1, R18, UR4, RZ ;  /* 0x0000000412020c10 */ /* 0x000fe2000ff3e0ff */
[----:B------:R-:W1:Y:S03]  /*160f0*/  S2R R0, SR_TID.X ;  /* 0x0000000000007919 */ /* 0x000e660000002100 */
[----:B------:R-:W-:Y:S01]  /*16100*/  @P0 IADD3.X R3, R22, UR5, RZ, P1, !PT ;  /* 0x0000000516030c10 */ /* 0x000fe20008ffe4ff */
[----:B--2---:R-:W2:Y:S01]  /*16110*/  LDL R9, [R1+0x54] ;  /* 0x0000540001097983 */ /* 0x004ea20000100800 */
[----:B0-----:R-:W-:-:S03]  /*16120*/  ISETP.NE.AND P1, PT, R6, 0x1, PT ;  /* 0x000000010600780c */ /* 0x001fc60003f25270 */
[----:B----4-:R0:W4:Y:S01]  /*16130*/  @P0 LDG.E R20, desc[UR40][R2.64] ;  /* 0x0000002802140981 */ /* 0x010122000c1e1900 */
[----:B-1----:R-:W-:Y:S01]  /*16140*/  IMAD.SHL.U32 R5, R5, 0x10, RZ ;  /* 0x0000001005057824 */ /* 0x002fe200078e00ff */
[----:B------:R-:W-:Y:S02]  /*16150*/  LOP3.LUT R0, R0, 0x7f, RZ, 0xc0, !PT ;  /* 0x0000007f00007812 */ /* 0x000fe400078ec0ff */
[----:B---3--:R-:W-:-:S06]  /*16160*/  IADD3 R26, R26, -0x1, RZ ;  /* 0xffffffff1a1a7810 */ /* 0x008fcc0007ffe0ff */
[----:B0-----:R-:W0:Y:S01]  /*16170*/  @P1 LDC R2, c[0x0][0x434] ;  /* 0x00010d00ff021b82 */ /* 0x001e220000000800 */
[----:B------:R-:W-:Y:S01]  /*16180*/  IMAD.SHL.U32 R8, R26, 0x80, RZ ;  /* 0x000000801a087824 */ /* 0x000fe200078e00ff */
[----:B------:R-:W-:Y:S02]  /*16190*/  SHF.R.U32.HI R0, RZ, 0x3, R0 ;  /* 0x00000003ff007819 */ /* 0x000fe40000011600 */
[----:B------:R-:W-:-:S04]  /*161a0*/  LOP3.LUT R5, R5, 0x70, RZ, 0xc0, !PT ;  /* 0x0000007005057812 */ /* 0x000fc800078ec0ff */
[----:B------:R-:W1:Y:S01]  /*161b0*/  @P1 LDC R3, c[0x0][0x438] ;  /* 0x00010e00ff031b82 */ /* 0x000e620000000800 */
[----:B------:R-:W-:Y:S01]  /*161c0*/  LOP3.LUT R0, R8, R0, R5, 0xfe, !PT ;  /* 0x0000000008007212 */ /* 0x000fe200078efe05 */
[----:B----4-:R-:W-:Y:S03]  /*161d0*/  @P0 STL [R1+0xc], R20 ;  /* 0x00000c1401000387 */ /* 0x010fe60000100800 */
[C---:B------:R-:W-:Y:S01]  /*161e0*/  ISETP.GE.AND P0, PT, R0.reuse, R4, PT ;  /* 0x000000040000720c */ /* 0x040fe20003f06270 */
[----:B------:R-:W-:-:S04]  /*161f0*/  IMAD.IADD R0, R0, 0x1, R21 ;  /* 0x0000000100007824 */ /* 0x000fc800078e0215 */
        /* <DEDUP_REMOVED lines=12> */
[----:B------:R-:W0:Y:S02]  /*162c0*/  @!P0 LDC.64 R2, c[0x0][0x418] ;  /* 0x00010600ff028b82 */ /* 0x000e240000000a00 */
[----:B0-----:R-:W-:Y:S01]  /*162d0*/  @!P0 LEA R6, P1, R4, R2, 0x2 ;  /* 0x0000000204068211 */ /* 0x001fe200078210ff */
[----:B------:R-:W-:-:S05]  /*162e0*/  @!P0 IMAD.IADD R2, R5, 0x1, R7 ;  /* 0x0000000105028824 */ /* 0x000fca00078e0207 */
[----:B------:R-:W-:Y:S01]  /*162f0*/  @!P0 LEA.HI.X R7, R4, R3, R2, 0x2, P1 ;  /* 0x0000000304078211 */ /* 0x000fe200008f1402 */
[----:B------:R-:W-:-:S06]  /*16300*/  IMAD.MOV.U32 R2, RZ, RZ, RZ ;  /* 0x000000ffff027224 */ /* 0x000fcc00078e00ff */
[----:B------:R0:W5:Y:S01]  /*16310*/  @!P0 LDG.E R2, desc[UR40][R6.64] ;  /* 0x0000002806028981 */ /* 0x000162000c1e1900 */
[----:B--2---:R-:W-:Y:S01]  /*16320*/  ISETP.NE.AND P2, PT, R9, 0x3, PT ;  /* 0x000000030900780c */ /* 0x004fe20003f45270 */
[----:B------:R-:W-:Y:S01]  /*16330*/  UMOV UR4, 0xffffffff ;  /* 0xffffffff00047882 */ /* 0x000fe20000000000 */
[----:B------:R-:W-:-:S11]  /*16340*/  LOP3.LUT R19, R19, 0xfffffffd, RZ, 0xc0, !PT ;  /* 0xfffffffd13137812 */ /* 0x000fd600078ec0ff */
[----:B------:R-:W-:Y:S01]  /*16350*/  @P2 LOP3.LUT R19, R19, 0x2, RZ, 0xfc, !PT ;  /* 0x0000000213132812 */ /* 0x000fe200078efcff */
[----:B0-----:R-:W-:Y:S06]  /*16360*/  BRA.DIV UR4, `(.L_x_15663) ;  /* 0x0000006604e87947 */ /* 0x001fec000b800000 */
.L_x_15816:
[----:B------:R-:W-:Y:S05]  /*16370*/  @!P2 BRA `(.L_x_15664) ;  /* 0x000000000004a947 */ /* 0x000fea0003800000 */
[----:B------:R-:W-:Y:S01]  /*16380*/  BPT.TRAP 0x1 ;  /* 0x000000040000795c */ /* 0x000fe20000300000 */
.L_x_15664:
        /* <DEDUP_REMOVED lines=23> */
.L_x_15817:
[----:B------:R-:W-:Y:S05]  /*16500*/  BSYNC B0 ;  /* 0x0000000000007941 */ /* 0x000fea0003800000 */
.L_x_15665:
        /* <DEDUP_REMOVED lines=71> */
[----:B0-----:R-:W-:-:S04]  /*16980*/  @P0 LEA R7, P1, R9, R7, 0x1 ;  /* 0x0000000709070211 */ /* 0x001fc800078208ff */
[----:B-1----:R-:W-:-:S04]  /*16990*/  @P0 IADD3.X R6, RZ, R6, RZ, P1, !PT ;  /* 0x00000006ff060210 */ /* 0x002fc80000ffe4ff */
        /* <DEDUP_REMOVED lines=36> */
.L_x_15835:
        /* <DEDUP_REMOVED lines=10> */
.L_x_15668:
        /* <DEDUP_REMOVED lines=11> */
.L_x_15669:
[----:B------:R1:W5:Y:S01]  /*16d30*/  LDL.LU R4, [R1+0x28] ;  /* 0x0000280001047983 */ /* 0x0003620000300800 */
[----:B------:R1:W-:Y:S03]  /*16d40*/  SYNCS.ARRIVE.TRANS64.A1T0 RZ, [R3+URZ+0x16830], RZ ;  /* 0x016830ff03ff79a7 */ /* 0x0003e6000810003f */
[----:B0-----:R1:W5:Y:S04]  /*16d50*/  LDL.LU R7, [R1+0x8] ;  /* 0x0000080001077983 */ /* 0x0013680000300800 */
[----:B------:R1:W5:Y:S02]  /*16d60*/  LDL.LU R6, [R1+0x34] ;  /* 0x0000340001067983 */ /* 0x0003640000300800 */
        /* <DEDUP_REMOVED lines=8> */
[----:B------:R-:W-:Y:S01]  /*16df0*/  BSSY B6, `(.L_x_15670) ;  /* 0x000001d000067945 */ /* 0x000fe20003800000 */
[----:B-----5:R-:W-:Y:S02]  /*16e00*/  SHF.R.S32.HI R2, RZ, 0x1f, R4 ;  /* 0x0000001fff027819 */ /* 0x020fe40000011404 */
[----:B-1----:R-:W-:-:S03]  /*16e10*/  SEL R3, R7, RZ, !P0 ;  /* 0x000000ff07037207 */ /* 0x002fc60004000000 */
[----:B------:R-:W-:-:S04]  /*16e20*/  IMAD R2, R2, UR4, RZ ;  /* 0x0000000402027c24 */ /* 0x000fc8000f8e02ff */
[----:B------:R-:W-:Y:S01]  /*16e30*/  IMAD R0, R4, UR5, R2 ;  /* 0x0000000504007c24 */ /* 0x000fe2000f8e0202 */
[----:B------:R-:W-:Y:S01]  /*16e40*/  SEL R2, R6, RZ, !P0 ;  /* 0x000000ff06027207 */ /* 0x000fe20004000000 */
[----:B------:R-:W-:-:S04]  /*16e50*/  IMAD.WIDE.U32 R4, R4, UR4, RZ ;  /* 0x0000000404047c25 */ /* 0x000fc8000f8e00ff */
[----:B------:R-:W-:Y:S01]  /*16e60*/  IMAD.IADD R0, R5, 0x1, R0 ;  /* 0x0000000105007824 */ /* 0x000fe200078e0200 */
[----:B------:R0:W-:Y:S04]  /*16e70*/  STL.64 [R1+0x28], R4 ;  /* 0x0000280401007387 */ /* 0x0001e80000100a00 */
        /* <DEDUP_REMOVED lines=20> */
.L_x_15671:
[----:B------:R-:W-:Y:S05]  /*16fc0*/  BSYNC B6 ;  /* 0x0000000000067941 */ /* 0x000fea0003800000 */
.L_x_15670:
[----:B0-----:R-:W2:Y:S01]  /*16fd0*/  LDL.LU R2, [R1+0x34] ;  /* 0x0000340001027983 */ /* 0x001ea20000300800 */
[----:B------:R-:W0:Y:S01]  /*16fe0*/  LDC R10, c[0x0][0x448] ;  /* 0x00011200ff0a7b82 */ /* 0x000e220000000800 */
[----:B------:R-:W-:Y:S01]  /*16ff0*/  ULDC.64 UR4, c[0x0][0x2d8] ;  /* 0x0000b60000047ab9 */ /* 0x000fe20000000a00 */
[----:B------:R-:W-:Y:S01]  /*17000*/  ULDC.64 UR6, c[0x0][0x2e0] ;  /* 0x0000b80000067ab9 */ /* 0x000fe20000000a00 */
[----:B------:R-:W3:Y:S01]  /*17010*/  LDL.LU.64 R20, [R1+0x28] ;  /* 0x0000280001147983 */ /* 0x000ee20000300a00 */
[----:B------:R-:W-:-:S03]  /*17020*/  ULDC.64 UR8, c[0x0][0x280] ;  /* 0x0000a00000087ab9 */ /* 0x000fc60000000a00 */
[----:B------:R-:W4:Y:S04]  /*17030*/  LDL.LU R0, [R1+0x3c] ;  /* 0x00003c0001007983 */ /* 0x000f280000300800 */
[----:B------:R-:W4:Y:S01]  /*17040*/  LDL.LU R5, [R1+0x8] ;  /* 0x0000080001057983 */ /* 0x000f220000300800 */
[----:B0-----:R-:W-:-:S13]  /*17050*/  ISETP.NE.AND P1, PT, R10, 0x1, PT ;  /* 0x000000010a00780c */ /* 0x001fda0003f25270 */
[----:B------:R-:W0:Y:S08]  /*17060*/  @P1 LDC R7, c[0x0][0x44c] ;  /* 0x00011300ff071b82 */ /* 0x000e300000000800 */
[----:B------:R-:W1:Y:S01]  /*17070*/  @P1 LDC R8, c[0x0][0x450] ;  /* 0x00011400ff081b82 */ /* 0x000e620000000800 */
[----:B--2---:R-:W-:Y:S01]  /*17080*/  IMAD.MOV.U32 R3, RZ, RZ, R2 ;  /* 0x000000ffff037224 */ /* 0x004fe200078e0002 */
[----:B---3--:R-:W-:Y:S01]  /*17090*/  MOV R2, R20 ;  /* 0x0000001400027202 */ /* 0x008fe20000000f00 */
[----:B------:R-:W2:Y:S01]  /*170a0*/  S2R R21, SR_TID.X ;  /* 0x0000000000157919 */ /* 0x000ea20000002100 */
[----:B----4-:R-:W-:Y:S01]  /*170b0*/  IMAD R0, R0, UR6, RZ ;  /* 0x0000000600007c24 */ /* 0x010fe2000f8e02ff */
[----:B------:R-:W3:Y:S02]  /*170c0*/  S2R R20, SR_TID.X ;  /* 0x0000000000147919 */ /* 0x000ee40000002100 */
[----:B------:R-:W-:-:S04]  /*170d0*/  IMAD.WIDE.U32 R2, R17, UR4, R2 ;  /* 0x0000000411027c25 */ /* 0x000fc8000f8e0002 */
[----:B------:R-:W-:Y:S01]  /*170e0*/  IMAD R3, R17, UR5, R3 ;  /* 0x0000000511037c24 */ /* 0x000fe2000f8e0203 */
[----:B------:R-:W-:Y:S01]  /*170f0*/  ULDC.64 UR4, c[0x0][0x2d0] ;  /* 0x0000b40000047ab9 */ /* 0x000fe20000000a00 */
[C---:B------:R-:W-:Y:S02]  /*17100*/  IMAD R0, R5.reuse, UR7, R0 ;  /* 0x0000000705007c24 */ /* 0x040fe4000f8e0200 */
[----:B------:R-:W-:Y:S01]  /*17110*/  IMAD.WIDE.U32 R2, R5, UR6, R2 ;  /* 0x0000000605027c25 */ /* 0x000fe2000f8e0002 */
[----:B------:R-:W-:-:S03]  /*17120*/  ULDC.64 UR6, c[0x0][0x2c8] ;  /* 0x0000b20000067ab9 */ /* 0x000fc60000000a00 */
[----:B------:R-:W-:Y:S02]  /*17130*/  IMAD.IADD R5, R3, 0x1, R0 ;  /* 0x0000000103057824 */ /* 0x000fe400078e0200 */
[----:B------:R-:W-:Y:S02]  /*17140*/  IMAD.MOV.U32 R4, RZ, RZ, R2 ;  /* 0x000000ffff047224 */ /* 0x000fe400078e0002 */
[----:B--2---:R-:W-:Y:S01]  /*17150*/  IMAD.SHL.U32 R21, R21, 0x10, RZ ;  /* 0x0000001015157824 */ /* 0x004fe200078e00ff */
[----:B---3--:R-:W-:-:S04]  /*17160*/  LOP3.LUT R20, R20, 0x7f, RZ, 0xc0, !PT ;  /* 0x0000007f14147812 */ /* 0x008fc800078ec0ff */
[----:B------:R-:W-:Y:S02]  /*17170*/  LOP3.LUT R21, R21, 0x70, RZ, 0xc0, !PT ;  /* 0x0000007015157812 */ /* 0x000fe400078ec0ff */
[----:B------:R-:W-:-:S04]  /*17180*/  SHF.R.U32.HI R20, RZ, 0x3, R20 ;  /* 0x00000003ff147819 */ /* 0x000fc80000011614 */
[----:B------:R-:W-:-:S05]  /*17190*/  LOP3.LUT R20, R20, R21, RZ, 0xfc, !PT ;  /* 0x0000001514147212 */ /* 0x000fca00078efcff */
[----:B------:R-:W-:Y:S02]  /*171a0*/  IMAD R6, R25, 0xc0, R20 ;  /* 0x000000c019067824 */ /* 0x000fe400078e0214 */
[----:B------:R2:W5:Y:S02]  /*171b0*/  LDL R20, [R1+0x24] ;  /* 0x0000240001147983 */ /* 0x0005640000100800 */
[----:B0-----:R-:W-:Y:S01]  /*171c0*/  @P1 IMAD.HI.U32 R0, R6, R7, RZ ;  /* 0x0000000706001227 */ /* 0x001fe200078e00ff */
[----:B------:R-:W0:Y:S03]  /*171d0*/  S2R R11, SR_TID.X ;  /* 0x00000000000b7919 */ /* 0x000e260000002100 */
        /* <DEDUP_REMOVED lines=11> */
[----:B------:R-:W-:Y:S01]  /*17290*/  IMAD R7, R7, UR6, RZ ;  /* 0x0000000607077c24 */ /* 0x000fe2000f8e02ff */
[----:B------:R-:W-:Y:S01]  /*172a0*/  LEA R2, P0, R8, UR8, 0x1 ;  /* 0x0000000808027c11 */ /* 0x000fe2000f8008ff */
[----:B------:R-:W-:Y:S02]  /*172b0*/  VIADD R3, R6, 0x80 ;  /* 0x0000008006037836 */ /* 0x000fe40000000000 */
[----:B------:R-:W-:Y:S02]  /*172c0*/  IMAD R0, R0, UR7, R7 ;  /* 0x0000000700007c24 */ /* 0x000fe4000f8e0207 */
[----:B------:R-:W1:Y:S01]  /*172d0*/  @P1 LDC R7, c[0x0][0x44c] ;  /* 0x00011300ff071b82 */ /* 0x000e620000000800 */
[----:B------:R-:W-:Y:S02]  /*172e0*/  IMAD.MOV.U32 R6, RZ, RZ, R3 ;  /* 0x000000ffff067224 */ /* 0x000fe400078e0003 */
[----:B------:R-:W-:Y:S02]  /*172f0*/  IMAD.IADD R0, R9, 0x1, R0 ;  /* 0x0000000109007824 */ /* 0x000fe400078e0200 */
[C---:B0-----:R-:W-:Y:S01]  /*17300*/  IMAD.SHL.U32 R21, R11.reuse, 0x8, RZ ;  /* 0x000000080b157824 */ /* 0x041fe200078e00ff */
[----:B------:R-:W-:-:S02]  /*17310*/  LOP3.LUT R11, R11, 0x7f, RZ, 0xc0, !PT ;  /* 0x0000007f0b0b7812 */ /* 0x000fc400078ec0ff */
[----:B------:R-:W-:Y:S02]  /*17320*/  LEA.HI.X R0, R8, UR9, R0, 0x1, P0 ;  /* 0x0000000908007c11 */ /* 0x000fe400080f0c00 */
[----:B------:R-:W0:Y:S01]  /*17330*/  @P1 LDC R8, c[0x0][0x450] ;  /* 0x00011400ff081b82 */ /* 0x000e220000000800 */
[----:B------:R-:W-:Y:S02]  /*17340*/  LOP3.LUT R21, R21, 0x38, RZ, 0xc0, !PT ;  /* 0x0000003815157812 */ /* 0x000fe400078ec0ff */
[----:B------:R-:W-:Y:S01]  /*17350*/  SHF.R.U32.HI R9, RZ, 0x3, R11 ;  /* 0x00000003ff097819 */ /* 0x000fe2000001160b */
[----:B-1----:R-:W-:-:S05]  /*17360*/  @P1 IMAD.HI.U32 R7, R3, R7, RZ ;  /* 0x0000000703071227 */ /* 0x002fca00078e00ff */
[----:B0-----:R-:W-:-:S05]  /*17370*/  @P1 SHF.R.U32.HI R6, RZ, R8, R7 ;  /* 0x00000008ff061219 */ /* 0x001fca0000011607 */
[----:B------:R-:W-:Y:S02]  /*17380*/  IMAD.MOV R7, RZ, RZ, -R6 ;  /* 0x000000ffff077224 */ /* 0x000fe400078e0a06 */
[----:B------:R-:W-:-:S04]  /*17390*/  IMAD.WIDE.U32 R4, R6, UR4, R4 ;  /* 0x0000000406047c25 */ /* 0x000fc8000f8e0004 */
[----:B------:R-:W-:Y:S01]  /*173a0*/  IMAD R3, R10, R7, R3 ;  /* 0x000000070a037224 */ /* 0x000fe200078e0203 */
[----:B------:R-:W-:-:S04]  /*173b0*/  SHF.R.S32.HI R7, RZ, 0x1f, R6 ;  /* 0x0000001fff077819 */ /* 0x000fc80000011406 */
[----:B------:R-:W-:Y:S01]  /*173c0*/  SHF.R.S32.HI R8, RZ, 0x1f, R3 ;  /* 0x0000001fff087819 */ /* 0x000fe20000011403 */
[----:B------:R-:W-:Y:S01]  /*173d0*/  IMAD R7, R7, UR4, RZ ;  /* 0x0000000407077c24 */ /* 0x000fe2000f8e02ff */
[----:B------:R-:W-:Y:S02]  /*173e0*/  ULDC UR4, c[0x0][0x2b8] ;  /* 0x0000ae0000047ab9 */ /* 0x000fe40000000800 */
[----:B------:R-:W-:Y:S01]  /*173f0*/  ISETP.GE.AND P0, PT, R21, UR4, PT ;  /* 0x0000000415007c0c */ /* 0x000fe2000bf06270 */
[----:B------:R-:W-:Y:S01]  /*17400*/  IMAD R7, R6, UR5, R7 ;  /* 0x0000000506077c24 */ /* 0x000fe2000f8e0207 */
[----:B------:R-:W-:Y:S01]  /*17410*/  UMOV UR4, 0xffffffff ;  /* 0xffffffff00047882 */ /* 0x000fe20000000000 */
[----:B------:R-:W-:Y:S02]  /*17420*/  IMAD R8, R8, UR6, RZ ;  /* 0x0000000608087c24 */ /* 0x000fe4000f8e02ff */
[----:B------:R-:W-:Y:S02]  /*17430*/  IMAD.IADD R5, R5, 0x1, R7 ;  /* 0x0000000105057824 */ /* 0x000fe400078e0207 */
[----:B------:R-:W-:-:S02]  /*17440*/  IMAD R8, R3, UR7, R8 ;  /* 0x0000000703087c24 */ /* 0x000fc4000f8e0208 */
[----:B------:R-:W-:-:S04]  /*17450*/  IMAD.WIDE.U32 R6, R3, UR6, R4 ;  /* 0x0000000603067c25 */ /* 0x000fc8000f8e0004 */
[----:B------:R-:W-:Y:S01]  /*17460*/  IMAD.IADD R4, R7, 0x1, R8 ;  /* 0x0000000107047824 */ /* 0x000fe200078e0208 */
[----:B------:R-:W-:-:S04]  /*17470*/  LEA R5, P1, R6, UR8, 0x1 ;  /* 0x0000000806057c11 */ /* 0x000fc8000f8208ff */
[----:B------:R-:W-:Y:S01]  /*17480*/  LEA.HI.X R4, R6, UR9, R4, 0x1, P1 ;  /* 0x0000000906047c11 */ /* 0x000fe200088f0c04 */
[----:B--2---:R-:W-:Y:S08]  /*17490*/  BRA.DIV UR4, `(.L_x_15672) ;  /* 0x0000006204947947 */ /* 0x004ff0000b800000 */
[----:B------:R-:W2:Y:S01]  /*174a0*/  LDL.LU R6, [R1+0x38] ;  /* 0x0000380001067983 */ /* 0x000ea20000300800 */
[----:B------:R-:W-:-:S03]  /*174b0*/  IMAD R25, R25, 0xc0, R9 ;  /* 0x000000c019197824 */ /* 0x000fc600078e0209 */
[----:B------:R-:W-:Y:S04]  /*174c0*/  SHFL.IDX PT, R7, R0, RZ, 0x181f ;  /* 0x00181fff00077589 */ /* 0x000fe800000e0000 */
[----:B------:R-:W-:Y:S01]  /*174d0*/  SHFL.IDX PT, R8, R4, RZ, 0x181f ;  /* 0x00181fff04087589 */ /* 0x000fe200000e0000 */
[----:B--2---:R-:W-:-:S03]  /*174e0*/  IMAD R3, R6, R10, RZ ;  /* 0x0000000a06037224 */ /* 0x004fc600078e02ff */
[----:B------:R-:W0:Y:S02]  /*174f0*/  SHFL.IDX PT, R6, R2, RZ, 0x181f ;  /* 0x00181fff02067589 */ /* 0x000e2400000e0000 */
[----:B------:R-:W-:-:S13]  /*17500*/  ISETP.GE.AND P1, PT, R25, R3, PT ;  /* 0x000000031900720c */ /* 0x000fda0003f26270 */
[----:B0-----:R-:W-:-:S05]  /*17510*/  @!P1 LEA R6, P2, R21, R6, 0x1 ;  /* 0x0000000615069211 */ /* 0x001fca00078408ff */
[----:B------:R-:W-:-:S05]  /*17520*/  @!P1 IMAD.X R7, RZ, RZ, R7, P2 ;  /* 0x000000ffff079224 */ /* 0x000fca00010e0607 */
[----:B-----5:R0:W-:Y:S02]  /*17530*/  @!P1 LDGSTS.E.BYPASS.LTC128B.128 [R20+0x8400], desc[UR40][R6.64], !P0 ;  /* 0x0840000006149fae */ /* 0x0201e4000c101d68 */
        /* <DEDUP_REMOVED lines=69> */
[----:B------:R-:W-:Y:S02]  /*17990*/  @!P3 IMAD.MOV.U32 R7, RZ, RZ, R0 ;  /* 0x000000ffff07b224 */ /* 0x000fe400078e0000 */
[----:B------:R-:W-:Y:S01]  /*179a0*/  VIADD R0, R25, 0x90 ;  /* 0x0000009019007836 */ /* 0x000fe20000000000 */
[----:B0-----:R-:W-:Y:S02]  /*179b0*/  @!P1 LEA R2, P2, R21, R2, 0x1 ;  /* 0x0000000215029211 */ /* 0x001fe400078408ff */
[----:B------:R0:W-:Y:S03]  /*179c0*/  @!P3 LDGSTS.E.BYPASS.LTC128B.128 [R20+0xbc00], desc[UR40][R6.64], !P0 ;  /* 0x0bc000000614bfae */ /* 0x0001e6000c101d68 */
[----:B0-----:R-:W-:-:S04]  /*179d0*/  @!P1 IMAD.X R6, RZ, RZ, R8, P2 ;  /* 0x000000ffff069224 */ /* 0x001fc800010e0608 */
[----:B------:R-:W-:Y:S02]  /*179e0*/  @!P1 IMAD.MOV.U32 R7, RZ, RZ, R6 ;  /* 0x000000ffff079224 */ /* 0x000fe400078e0006 */
        /* <DEDUP_REMOVED lines=19> */
.L_x_15860:
        /* <DEDUP_REMOVED lines=10> */
.L_x_15673:
        /* <DEDUP_REMOVED lines=18> */
.L_x_15861:
[----:B------:R-:W-:Y:S05]  /*17ce0*/  BSYNC B0 ;  /* 0x0000000000007941 */ /* 0x000fea0003800000 */
.L_x_15674:
[----:B------:R-:W0:Y:S04]  /*17cf0*/  LDL.LU R3, [R1+0x40] ;  /* 0x0000400001037983 */ /* 0x000e280000300800 */
[----:B------:R-:W2:Y:S01]  /*17d00*/  LDL R2, [R1+0x18] ;  /* 0x0000180001027983 */ /* 0x000ea20000100800 */
[----:B------:R-:W-:Y:S01]  /*17d10*/  BSSY B0, `(.L_x_15676) ;  /* 0x0000108000007945 */ /* 0x000fe20003800000 */
[----:B0-----:R-:W-:-:S04]  /*17d20*/  IADD3 R7, R3, -0x2, RZ ;  /* 0xfffffffe03077810 */ /* 0x001fc80007ffe0ff */
[----:B--2---:R-:W-:-:S13]  /*17d30*/  ISETP.GE.AND P0, PT, R7, R2, PT ;  /* 0x000000020700720c */ /* 0x004fda0003f06270 */
[----:B------:R-:W-:Y:S05]  /*17d40*/  @!P0 BRA `(.L_x_15677) ;  /* 0x0000001000108947 */ /* 0x000fea0003800000 */
[----:B------:R-:W0:Y:S01]  /*17d50*/  S2R R2, SR_TID.X ;  /* 0x0000000000027919 */ /* 0x000e220000002100 */
[----:B------:R-:W-:Y:S01]  /*17d60*/  ULDC UR4, c[0x0][0x2f4] ;  /* 0x0000bd0000047ab9 */ /* 0x000fe20000000800 */
[----:B------:R-:W-:Y:S01]  /*17d70*/  IMAD.MOV.U32 R6, RZ, RZ, R23 ;  /* 0x000000ffff067224 */ /* 0x000fe200078e0017 */
[----:B------:R2:W-:Y:S01]  /*17d80*/  STL [R1+0x8], R26 ;  /* 0x0000081a01007387 */ /* 0x0005e20000100800 */
[----:B------:R-:W-:Y:S02]  /*17d90*/  IMAD.MOV.U32 R20, RZ, RZ, R29 ;  /* 0x000000ffff147224 */ /* 0x000fe400078e001d */
[----:B0-----:R-:W-:-:S05]  /*17da0*/  IMAD.SHL.U32 R2, R2, 0x8, RZ ;  /* 0x0000000802027824 */ /* 0x001fca00078e00ff */
[----:B------:R-:W-:-:S04]  /*17db0*/  LOP3.LUT R2, R2, 0x38, RZ, 0xc0, !PT ;  /* 0x0000003802027812 */ /* 0x000fc800078ec0ff */
[----:B--2---:R-:W-:-:S13]  /*17dc0*/  ISETP.GE.AND P1, PT, R2, UR4, PT ;  /* 0x0000000402007c0c */ /* 0x004fda000bf26270 */
.L_x_15690:
[----:B------:R-:W2:Y:S01]  /*17dd0*/  LDL R11, [R1+0x1c] ;  /* 0x00001c00010b7983 */ /* 0x000ea20000100800 */
[----:B-1----:R-:W0:Y:S03]  /*17de0*/  LDC R0, c[0x0][0x430] ;  /* 0x00010c00ff007b82 */ /* 0x002e260000000800 */
        /* <DEDUP_REMOVED lines=39> */
.L_x_15678:
[----:B------:R-:W-:Y:S01]  /*18060*/  IMAD R5, R23, 0x8, R16 ;  /* 0x0000000817057824 */ /* 0x000fe200078e0210 */
[----:B------:R-:W-:Y:S01]  /*18070*/  SHF.L.U32 R2, R29, 0x1f, RZ ;  /* 0x0000001f1d027819 */ /* 0x000fe200000006ff */
[----:B------:R-:W-:Y:S03]  /*18080*/  BSSY B1, `(.L_x_15679) ;  /* 0x0000003000017945 */ /* 0x000fe60003800000 */
[----:B------:R-:W0:Y:S02]  /*18090*/  SYNCS.PHASECHK.TRANS64.TRYWAIT P0, [R5+URZ+0x16840], R2 ;  /* 0x01684002050075a7 */ /* 0x000e24000800017f */
[----:B0-----:R-:W-:Y:S05]  /*180a0*/  @!P0 BRA `(.L_x_15680) ;  /* 0x0000006400848947 */ /* 0x001fea0003800000 */
.L_x_15862:
[----:B------:R-:W-:Y:S05]  /*180b0*/  BSYNC B1 ;  /* 0x0000000000017941 */ /* 0x000fea0003800000 */
.L_x_15679:
        /* <DEDUP_REMOVED lines=71> */
.L_x_15880:
        /* <DEDUP_REMOVED lines=8> */
.L_x_15682:
        /* <DEDUP_REMOVED lines=11> */
.L_x_15683:
[----:B------:R1:W-:Y:S01]  /*18660*/  SYNCS.ARRIVE.TRANS64.A1T0 RZ, [R5+URZ+0x16830], RZ ;  /* 0x016830ff05ff79a7 */ /* 0x0003e2000810003f */
[----:B------:R-:W-:Y:S05]  /*18670*/  @!P3 BRA `(.L_x_15684) ;  /* 0x000000000004b947 */ /* 0x000fea0003800000 */
[----:B------:R-:W-:Y:S01]  /*18680*/  BPT.TRAP 0x1 ;  /* 0x000000040000795c */ /* 0x000fe20000300000 */
.L_x_15684:
[----:B------:R-:W-:Y:S01]  /*18690*/  SHF.L.U32 R2, R20, 0x1f, RZ ;  /* 0x0000001f14027819 */ /* 0x000fe200000006ff */
[----:B-1----:R-:W-:Y:S01]  /*186a0*/  IMAD R5, R6, 0x8, R16 ;  /* 0x0000000806057824 */ /* 0x002fe200078e0210 */
[----:B------:R-:W-:Y:S03]  /*186b0*/  BSSY B1, `(.L_x_15685) ;  /* 0x0000003000017945 */ /* 0x000fe60003800000 */
[----:B------:R-:W1:Y:S02]  /*186c0*/  SYNCS.PHASECHK.TRANS64.TRYWAIT P0, [R5+URZ+0x16860], R2 ;  /* 0x01686002050075a7 */ /* 0x000e64000800017f */
[----:B-1----:R-:W-:Y:S05]  /*186d0*/  @!P0 BRA `(.L_x_15686) ;  /* 0x0000006800488947 */ /* 0x002fea0003800000 */
.L_x_15881:
[----:B------:R-:W-:Y:S05]  /*186e0*/  BSYNC B1 ;  /* 0x0000000000017941 */ /* 0x000fea0003800000 */
.L_x_15685:
[----:B------:R-:W2:Y:S04]  /*186f0*/  LDL R11, [R1+0x14] ;  /* 0x00001400010b7983 */ /* 0x000ea80000100800 */
[----:B0-----:R-:W2:Y:S01]  /*18700*/  LDL.LU R8, [R1+0x8] ;  /* 0x0000080001087983 */ /* 0x001ea20000300800 */
        /* <DEDUP_REMOVED lines=59> */
.L_x_15899:
        /* <DEDUP_REMOVED lines=25> */
.L_x_15688:
        /* <DEDUP_REMOVED lines=8> */
[----:B------:R-:W-:Y:S02]  /*18cd0*/  MOV R22, R0 ;  /* 0x0000000000167202 */ /* 0x000fe40000000f00 */
[----:B--2---:R-:W-:-:S13]  /*18ce0*/  ISETP.NE.AND P3, PT, R2, 0x3, PT ;  /* 0x000000030200780c */ /* 0x004fda0003f65270 */
[----:B------:R-:W-:Y:S05]  /*18cf0*/  @!P3 BRA `(.L_x_15689) ;  /* 0x000000000004b947 */ /* 0x000fea0003800000 */
[----:B------:R-:W-:Y:S01]  /*18d00*/  BPT.TRAP 0x1 ;  /* 0x000000040000795c */ /* 0x000fe20000300000 */
.L_x_15689:
[----:B------:R-:W2:Y:S01]  /*18d10*/  LDL R0, [R1+0x18] ;  /* 0x0000180001007983 */ /* 0x000ea20000100800 */
[----:B------:R0:W-:Y:S01]  /*18d20*/  SYNCS.ARRIVE.TRANS64.A1T0 RZ, [R5+URZ+0x16850], RZ ;  /* 0x016850ff05ff79a7 */ /* 0x0001e2000810003f */
[C---:B------:R-:W-:Y:S02]  /*18d30*/  VIADD R7, R26.reuse, 0xffffffff ;  /* 0xffffffff1a077836 */ /* 0x040fe40000000000 */
[----:B------:R0:W-:Y:S01]  /*18d40*/  STL [R1+0x8], R26 ;  /* 0x0000081a01007387 */ /* 0x0001e20000100800 */
[----:B------:R-:W-:Y:S02]  /*18d50*/  IMAD.MOV.U32 R6, RZ, RZ, R23 ;  /* 0x000000ffff067224 */ /* 0x000fe400078e0017 */
[----:B------:R-:W-:Y:S01]  /*18d60*/  IMAD.MOV.U32 R20, RZ, RZ, R29 ;  /* 0x000000ffff147224 */ /* 0x000fe200078e001d */
[----:B--2---:R-:W-:-:S13]  /*18d70*/  ISETP.GT.AND P0, PT, R26, R0, PT ;  /* 0x000000001a00720c */ /* 0x004fda0003f04270 */
[----:B0-----:R-:W-:Y:S05]  /*18d80*/  @P0 BRA `(.L_x_15690) ;  /* 0xfffffff000100947 */ /* 0x001fea000383ffff */
.L_x_15677:
[----:B------:R-:W-:Y:S05]  /*18d90*/  BSYNC B0 ;  /* 0x0000000000007941 */ /* 0x000fea0003800000 */
.L_x_15676:
        /* <DEDUP_REMOVED lines=17> */
.L_x_15692:
[----:B------:R-:W-:Y:S05]  /*18eb0*/  BSYNC B0 ;  /* 0x0000000000007941 */ /* 0x000fea0003800000 */
.L_x_15691:
[----:B------:R-:W2:Y:S02]  /*18ec0*/  LDL R0, [R1+0x54] ;  /* 0x0000540001007983 */ /* 0x000ea40000100800 */
[----:B--2---:R-:W-:-:S13]  /*18ed0*/  ISETP.NE.AND P0, PT, R0, 0x3, PT ;  /* 0x000000030000780c */ /* 0x004fda0003f05270 */
[----:B------:R-:W-:Y:S05]  /*18ee0*/  @!P0 BRA `(.L_x_15693) ;  /* 0x0000000000048947 */ /* 0x000fea0003800000 */
[----:B------:R-:W-:Y:S01]  /*18ef0*/  BPT.TRAP 0x1 ;  /* 0x000000040000795c */ /* 0x000fe20000300000 */
.L_x_15693:
[----:B------:R-:W2:Y:S01]  /*18f00*/  LDL.LU R2, [R1+0x14] ;  /* 0x0000140001027983 */ /* 0x000ea20000300800 */
[----:B------:R-:W-:Y:S01]  /*18f10*/  IMAD R0, R23, 0x8, R16 ;  /* 0x0000000817007824 */ /* 0x000fe200078e0210 */
[----:B------:R-:W-:Y:S01]  /*18f20*/  SHF.L.U32 R3, R29, 0x1f, RZ ;  /* 0x0000001f1d037819 */ /* 0x000fe200000006ff */
[----:B------:R-:W-:Y:S03]  /*18f30*/  BSSY B0, `(.L_x_15694) ;  /* 0x0000004000007945 */ /* 0x000fe60003800000 */
[----:B------:R-:W0:Y:S01]  /*18f40*/  SYNCS.PHASECHK.TRANS64.TRYWAIT P0, [R0+URZ+0x16860], R3 ;  /* 0x01686003000075a7 */ /* 0x000e22000800017f */
[----:B--2---:R-:W-:Y:S01]  /*18f50*/  IMAD R6, R26, -0x80, R2 ;  /* 0xffffff801a067824 */ /* 0x004fe200078e0202 */
[----:B0-----:R-:W-:Y:S06]  /*18f60*/  @!P0 BRA `(.L_x_15695) ;  /* 0x0000006800808947 */ /* 0x001fec0003800000 */
.L_x_15900:
[----:B------:R-:W-:Y:S05]  /*18f70*/  BSYNC B0 ;  /* 0x0000000000007941 */ /* 0x000fea0003800000 */
.L_x_15694:
        /* <DEDUP_REMOVED lines=64> */
.L_x_15918:
        /* <DEDUP_REMOVED lines=9> */
.L_x_15697:
        /* <DEDUP_REMOVED lines=11> */
.L_x_15698:
[----:B------:R-:W-:Y:S01]  /*194c0*/  VIADD R23, R23, 0x1 ;  /* 0x0000000117177836 */ /* 0x000fe20000000000 */
[----:B------:R0:W-:Y:S04]  /*194d0*/  SYNCS.ARRIVE.TRANS64.A1T0 RZ, [R0+URZ+0x16850], RZ ;  /* 0x016850ff00ff79a7 */ /* 0x0001e8000810003f */
[----:B------:R-:W-:-:S04]  /*194e0*/  ISETP.NE.AND P0, PT, R23, 0x2, PT ;  /* 0x000000021700780c */ /* 0x000fc80003f05270 */
[----:B0-----:R-:W-:Y:S02]  /*194f0*/  SEL R0, RZ, 0x1, P0 ;  /* 0x00000001ff007807 */ /* 0x001fe40000000000 */
[----:B------:R-:W-:Y:S02]  /*19500*/  SEL R23, R23, RZ, P0 ;  /* 0x000000ff17177207 */ /* 0x000fe40000000000 */
[----:B------:R-:W-:-:S07]  /*19510*/  LOP3.LUT R29, R29, R0, RZ, 0x3c, !PT ;  /* 0x000000001d1d7212 */ /* 0x000fce00078e3cff */
.L_x_15657:
[----:B------:R-:W-:Y:S05]  /*19520*/  BSYNC B7 ;  /* 0x0000000000077941 */ /* 0x000fea0003800000 */
.L_x_15655:
        /* <DEDUP_REMOVED lines=8> */
[----:B------:R0:W4:Y:S01]  /*195b0*/  LDS.128 R24, [R16+0x168d0] ;  /* 0x0168d00010187984 */ /* 0x0001220000000c00 */
[----:B------:R-:W-:Y:S06]  /*195c0*/  BAR.ARV 0x4, 0x200 ;  /* 0x0108000000007b1d */ /* 0x000fec0000002000 */
[----:B------:R-:W-:Y:S05]  /*195d0*/  BRA `(.L_x_15700) ;  /* 0x0000000c00d87947 */ /* 0x000fea0003800000 */
.L_x_15699:
[----:B------:R-:W0:Y:S01]  /*195e0*/  S2R R0, SR_TID.X ;  /* 0x0000000000007919 */ /* 0x000e220000002100 */
[----:B------:R-:W-:Y:S01]  /*195f0*/  UMOV UR4, 0xffffffff ;  /* 0xffffffff00047882 */ /* 0x000fe20000000000 */
[----:B0-----:R-:W-:-:S04]  /*19600*/  LOP3.LUT R8, R0, 0x1f, RZ, 0xc0, !PT ;  /* 0x0000001f00087812 */ /* 0x001fc800078ec0ff */
[----:B------:R-:W-:Y:S01]  /*19610*/  ISETP.NE.AND P0, PT, R8, 0x1f, PT ;  /* 0x0000001f0800780c */ /* 0x000fe20003f05270 */
[----:B------:R-:W-:-:S12]  /*19620*/  BRA.DIV UR4, `(.L_x_15701) ;  /* 0x0000006e04247947 */ /* 0x000fd8000b800000 */
[----:B--2---:R-:W-:Y:S01]  /*19630*/  IADD3 R9, R27, R8, RZ ;  /* 0x000000081b097210 */ /* 0x004fe20007ffe0ff */
[----:B------:R-:W-:-:S03]  /*19640*/  ULDC UR4, c[0x0][0xc3c] ;  /* 0x00030f0000047ab9 */ /* 0x000fc60000000800 */
[----:B------:R-:W-:-:S13]  /*19650*/  ISETP.GE.OR P1, PT, R9, UR4, !P0 ;  /* 0x0000000409007c0c */ /* 0x000fda000c726670 */
[----:B------:R-:W0:Y:S08]  /*19660*/  @!P1 LDC.64 R2, c[0x0][0xc80] ;  /* 0x00032000ff029b82 */ /* 0x000e300000000a00 */
[----:B------:R-:W2:Y:S01]  /*19670*/  @!P1 LDC.64 R4, c[0x0][0xc78] ;  /* 0x00031e00ff049b82 */ /* 0x000ea20000000a00 */
[----:B0-----:R-:W-:-:S05]  /*19680*/  @!P1 IMAD.WIDE R2, R9, 0x4, R2 ;  /* 0x0000000409029825 */ /* 0x001fca00078e0202 */
[----:B---3--:R2:W3:Y:S02]  /*19690*/  @!P1 LDG.E R7, desc[UR40][R2.64] ;  /* 0x0000002802079981 */ /* 0x0084e4000c1e1900 */
        /* <DEDUP_REMOVED lines=31> */
.L_x_15928:
[----:B------:R-:W-:Y:S02]  /*19890*/  ULDC UR4, c[0x0][0xc38] ;  /* 0x00030e0000047ab9 */ /* 0x000fe40000000800 */
[----:B------:R-:W-:-:S04]  /*198a0*/  IMAD.U32 R4, RZ, RZ, UR4 ;  /* 0x00000004ff047e24 */ /* 0x000fc8000f8e00ff */
[----:B--2---:R-:W-:-:S04]  /*198b0*/  IMAD R3, R14, R4, RZ ;  /* 0x000000040e037224 */ /* 0x004fc800078e02ff */
[----:B------:R-:W-:-:S05]  /*198c0*/  IMAD.IADD R6, R6, 0x1, R3 ;  /* 0x0000000106067824 */ /* 0x000fca00078e0203 */
[----:B------:R-:W-:-:S13]  /*198d0*/  ISETP.GT.AND P6, PT, R6, R0, PT ;  /* 0x000000000600720c */ /* 0x000fda0003fc4270 */
[----:B------:R-:W-:Y:S05]  /*198e0*/  @P6 BRA `(.L_x_15702) ;  /* 0x0000000000a46947 */ /* 0x000fea0003800000 */
.L_x_15705:
        /* <DEDUP_REMOVED lines=35> */
.L_x_15936:
[----:B------:R-:W-:Y:S02]  /*19b20*/  ULDC UR4, c[0x0][0xc38] ;  /* 0x00030e0000047ab9 */ /* 0x000fe40000000800 */
[----:B------:R-:W-:-:S05]  /*19b30*/  MOV R4, UR4 ;  /* 0x0000000400047c02 */ /* 0x000fca0008000f00 */
[----:B--2---:R-:W-:-:S04]  /*19b40*/  IMAD R3, R14, R4, RZ ;  /* 0x000000040e037224 */ /* 0x004fc800078e02ff */
[----:B------:R-:W-:-:S05]  /*19b50*/  IMAD.IADD R6, R3, 0x1, R6 ;  /* 0x0000000103067824 */ /* 0x000fca00078e0206 */
[----:B------:R-:W-:-:S13]  /*19b60*/  ISETP.GT.AND P6, PT, R6, R0, PT ;  /* 0x000000000600720c */ /* 0x000fda0003fc4270 */
[----:B------:R-:W-:Y:S05]  /*19b70*/  @!P6 BRA `(.L_x_15705) ;  /* 0xfffffffc005ce947 */ /* 0x000fea000383ffff */
.L_x_15702:
        /* <DEDUP_REMOVED lines=10> */
.L_x_15941:
[----:B------:R-:W-:-:S13]  /*19c20*/  ISETP.NE.AND P0, PT, R3, RZ, PT ;  /* 0x000000ff0300720c */ /* 0x000fda0003f05270 */
[----:B------:R-:W-:Y:S05]  /*19c30*/  @!P0 BRA `(.L_x_15707) ;  /* 0x0000000000108947 */ /* 0x000fea0003800000 */
[----:B------:R-:W-:Y:S01]  /*19c40*/  UMOV UR4, 0xffffffff ;  /* 0xffffffff00047882 */ /* 0x000fe20000000000 */
[----:B------:R-:W-:Y:S02]  /*19c50*/  VIADD R12, R7, 0xffffffff ;  /* 0xffffffff070c7836 */ /* 0x000fe40000000000 */
[----:B------:R-:W-:Y:S05]  /*19c60*/  BRA.DIV UR4, `(.L_x_15708) ;  /* 0x0000006e04e47947 */ /* 0x000fea000b800000 */
[----:B------:R0:W0:Y:S02]  /*19c70*/  SHFL.IDX PT, R24, R2, R12, 0x1f ;  /* 0x00001f0c02187589 */ /* 0x00002400000e0000 */
.L_x_15707:
[----:B----4-:R-:W-:Y:S01]  /*19c80*/  ISETP.NE.AND P0, PT, R5, 0x1, PT ;  /* 0x000000010500780c */ /* 0x010fe20003f05270 */
[----:B0-----:R-:W-:-:S04]  /*19c90*/  IMAD R24, R24, R4, R6 ;  /* 0x0000000418187224 */ /* 0x001fc800078e0206 */
[----:B------:R-:W-:-:S08]  /*19ca0*/  IMAD.IADD R0, R0, 0x1, -R24 ;  /* 0x0000000100007824 */ /* 0x000fd000078e0a18 */
[----:B------:R-:W-:Y:S05]  /*19cb0*/  @!P0 BRA `(.L_x_15709) ;  /* 0x0000000000dc8947 */ /* 0x000fea0003800000 */
[-C--:B---3--:R-:W-:Y:S01]  /*19cc0*/  IABS R6, R25.reuse ;  /* 0x0000001900067213 */ /* 0x088fe20000000000 */
[----:B------:R-:W-:Y:S01]  /*19cd0*/  IMAD.MOV.U32 R2, RZ, RZ, RZ ;  /* 0x000000ffff027224 */ /* 0x000fe200078e00ff */
        /* <DEDUP_REMOVED lines=47> */
[C---:B------:R-:W-:Y:S02]  /*19fd0*/  IMAD R26, R5.reuse, 0x1000000, R2 ;  /* 0x01000000051a7824 */ /* 0x040fe400078e0202 */
[--C-:B------:R-:W-:Y:S02]  /*19fe0*/  IMAD.MOV R2, RZ, RZ, -R4.reuse ;  /* 0x000000ffff027224 */ /* 0x100fe400078e0a04 */
[----:B------:R-:W-:Y:S02]  /*19ff0*/  IMAD R5, R5, R3, R4 ;  /* 0x0000000305057224 */ /* 0x000fe400078e0204 */
[----:B------:R-:W-:Y:S02]  /*1a000*/  IMAD R2, R25, R2, R0 ;  /* 0x0000000219027224 */ /* 0x000fe400078e0200 */
[----:B------:R-:W-:Y:S01]  /*1a010*/  IMAD R26, R5, 0x10000, R26 ;  /* 0x00010000051a7824 */ /* 0x000fe200078e021a */
[----:B------:R-:W-:Y:S06]  /*1a020*/  BRA `(.L_x_15710) ;  /* 0x0000000000f47947 */ /* 0x000fec0003800000 */
.L_x_15709:
[----:B------:R-:W0:Y:S02]  /*1a030*/  LDC.64 R2, c[0x0][0xc90] ;  /* 0x00032400ff027b82 */ /* 0x000e240000000a00 */
[----:B0-----:R-:W-:-:S05]  /*1a040*/  IMAD.WIDE R2, R27, 0x4, R2 ;  /* 0x000000041b027825 */ /* 0x001fca00078e0202 */
[----:B------:R0:W3:Y:S02]  /*1a050*/  LDG.E R6, desc[UR40][R2.64] ;  /* 0x0000002802067981 */ /* 0x0000e4000c1e1900 */
[----:B0-----:R-:W-:Y:S02]  /*1a060*/  IMAD.MOV.U32 R2, RZ, RZ, RZ ;  /* 0x000000ffff027224 */ /* 0x001fe400078e00ff */
[----:B---3--:R-:W-:-:S05]  /*1a070*/  IMAD R5, R25, R6, RZ ;  /* 0x0000000619057224 */ /* 0x008fca00078e02ff */
[----:B--2---:R-:W-:-:S04]  /*1a080*/  IABS R7, R5 ;  /* 0x0000000500077213 */ /* 0x004fc80000000000 */
[----:B------:R-:W0:Y:S08]  /*1a090*/  I2F.RP R8, R7 ;  /* 0x0000000700087306 */ /* 0x000e300000209400 */
[----:B0-----:R-:W1:Y:S02]  /*1a0a0*/  MUFU.RCP R8, R8 ;  /* 0x0000000800087308 */ /* 0x001e640000001000 */
[----:B-1----:R-:W-:-:S06]  /*1a0b0*/  VIADD R10, R8, 0xffffffe ;  /* 0x0ffffffe080a7836 */ /* 0x002fcc0000000000 */
        /* <DEDUP_REMOVED lines=47> */
[----:B------:R-:W-:-:S05]  /*1a3b0*/  @P0 VIADD R2, R2, 0x1 ;  /* 0x0000000102020836 */ /* 0x000fca0000000000 */
[----:B------:R-:W-:Y:S02]  /*1a3c0*/  @!P2 IADD3 R2, -R2, RZ, RZ ;  /* 0x000000ff0202a210 */ /* 0x000fe40007ffe1ff */
[----:B------:R-:W-:Y:S01]  /*1a3d0*/  @!P1 LOP3.LUT R2, RZ, R4, RZ, 0x33, !PT ;  /* 0x00000004ff029212 */ /* 0x000fe200078e33ff */
[----:B------:R-:W-:-:S04]  /*1a3e0*/  IMAD.MOV R4, RZ, RZ, -R4 ;  /* 0x000000ffff047224 */ /* 0x000fc800078e0a04 */
[----:B------:R-:W-:-:S07]  /*1a3f0*/  IMAD R26, R2, R4, R5 ;  /* 0x00000004021a7224 */ /* 0x000fce00078e0205 */
.L_x_15710:
[----:B------:R-:W-:-:S05]  /*1a400*/  LOP3.LUT R2, RZ, R2, RZ, 0x33, !PT ;  /* 0x00000002ff027212 */ /* 0x000fca00078e33ff */
[----:B------:R-:W-:Y:S01]  /*1a410*/  IMAD.IADD R25, R25, 0x1, R2 ;  /* 0x0000000119197824 */ /* 0x000fe200078e0202 */
[----:B------:R-:W-:Y:S06]  /*1a420*/  BRA `(.L_x_15711) ;  /* 0x00000000001c7947 */ /* 0x000fec0003800000 */
.L_x_15703:
[----:B------:R-:W-:Y:S01]  /*1a430*/  UMOV UR4, URZ ;  /* 0x0000003f00047c82 */ /* 0x000fe20008000000 */
[----:B------:R-:W-:Y:S01]  /*1a440*/  UMOV UR5, URZ ;  /* 0x0000003f00057c82 */ /* 0x000fe20008000000 */
[----:B------:R-:W-:Y:S01]  /*1a450*/  ULDC UR6, c[0x0][0xc3c] ;  /* 0x00030f0000067ab9 */ /* 0x000fe20000000800 */
[----:B------:R-:W-:Y:S02]  /*1a460*/  IMAD.MOV.U32 R24, RZ, RZ, R0 ;  /* 0x000000ffff187224 */ /* 0x000fe400078e0000 */
[----:B------:R-:W-:Y:S02]  /*1a470*/  IMAD.U32 R25, RZ, RZ, UR4 ;  /* 0x00000004ff197e24 */ /* 0x000fe4000f8e00ff */
[----:B------:R-:W-:Y:S02]  /*1a480*/  IMAD.U32 R26, RZ, RZ, UR5 ;  /* 0x00000005ff1a7e24 */ /* 0x000fe4000f8e00ff */
[----:B------:R-:W-:-:S07]  /*1a490*/  IMAD.U32 R27, RZ, RZ, UR6 ;  /* 0x00000006ff1b7e24 */ /* 0x000fce000f8e00ff */
.L_x_15711:
        /* <DEDUP_REMOVED lines=10> */
.L_x_15700:
[----:B------:R-:W-:Y:S02]  /*1a540*/  ULDC UR4, c[0x0][0xc3c] ;  /* 0x00030f0000047ab9 */ /* 0x000fe40000000800 */
[----:B----4-:R-:W-:-:S13]  /*1a550*/  ISETP.GE.AND P0, PT, R27, UR4, PT ;  /* 0x000000041b007c0c */ /* 0x010fda000bf06270 */
[----:B------:R-:W-:Y:S05]  /*1a560*/  @!P0 BRA `(.L_x_15712) ;  /* 0xffffff9c00048947 */ /* 0x000fea000383ffff */
[----:B------:R-:W-:Y:S05]  /*1a570*/  BSYNC B8 ;  /* 0x0000000000087941 */ /* 0x000fea0003800000 */
.L_x_15615:
        /* <DEDUP_REMOVED lines=12> */
.L_x_15944:
[----:B------:R-:W-:Y:S05]  /*1a640*/  BSYNC B0 ;  /* 0x0000000000007941 */ /* 0x000fea0003800000 */
.L_x_15713:
[----:B------:R-:W-:-:S03]  /*1a650*/  UMOV UR4, 0xffffffff ;  /* 0xffffffff00047882 */ /* 0x000fc60000000000 */
[----:B------:R-:W-:Y:S05]  /*1a660*/  BRA.DIV UR4, `(.L_x_15715) ;  /* 0x0000006604a07947 */ /* 0x000fea000b800000 */
[----:B0-----:R-:W0:Y:S02]  /*1a670*/  S2R R0, SR_TID.X ;  /* 0x0000000000007919 */ /* 0x001e240000002100 */
[----:B0-----:R-:W-:-:S04]  /*1a680*/  SHF.R.U32.HI R0, RZ, 0x5, R0 ;  /* 0x00000005ff007819 */ /* 0x001fc80000011600 */
[----:B------:R-:W-:-:S05]  /*1a690*/  LOP3.LUT R0, R0, 0x3, RZ, 0xc0, !PT ;  /* 0x0000000300007812 */ /* 0x000fca00078ec0ff */
[----:B------:R0:W4:Y:S02]  /*1a6a0*/  SHFL.IDX PT, R14, R0, RZ, 0x1f ;  /* 0x00001fff000e7589 */ /* 0x00012400000e0000 */
.L_x_15947:
[----:B----4-:R-:W-:-:S13]  /*1a6b0*/  ISETP.NE.AND P0, PT, R14, RZ, PT ;  /* 0x000000ff0e00720c */ /* 0x010fda0003f05270 */
[----:B------:R-:W-:Y:S05]  /*1a6c0*/  @P0 BRA `(.L_x_15450) ;  /* 0x0000000000880947 */ /* 0x000fea0003800000 */
[----:B------:R-:W-:-:S03]  /*1a6d0*/  UMOV UR4, 0xffffffff ;  /* 0xffffffff00047882 */ /* 0x000fc60000000000 */
[----:B------:R-:W-:Y:S05]  /*1a6e0*/  BRA.DIV UR4, `(.L_x_15716) ;  /* 0x0000006604b47947 */ /* 0x000fea000b800000 */
[----:B------:R-:W-:-:S13]  /*1a6f0*/  ELECT P6, URZ, PT ;  /* 0x00000000003f782f */ /* 0x000fda00038c0000 */
.L_x_15950:
[----:B------:R-:W-:Y:S05]  /*1a700*/  @!P6 BRA `(.L_x_15450) ;  /* 0x000000000078e947 */ /* 0x000fea0003800000 */
[----:B0-----:R-:W4:Y:S02]  /*1a710*/  LDL.LU R0, [R1+0x30] ;  /* 0x0000300001007983 */ /* 0x001f240000300800 */
[----:B----4-:R-:W-:-:S04]  /*1a720*/  LOP3.LUT R0, R0, 0x2, RZ, 0xfc, !PT ;  /* 0x0000000200007812 */ /* 0x010fc800078efcff */
[----:B------:R-:W-:-:S13]  /*1a730*/  ISETP.NE.AND P0, PT, R0, 0x3, PT ;  /* 0x000000030000780c */ /* 0x000fda0003f05270 */
[----:B------:R-:W-:Y:S05]  /*1a740*/  @!P0 BRA `(.L_x_15717) ;  /* 0x0000000000048947 */ /* 0x000fea0003800000 */
[----:B------:R-:W-:Y:S01]  /*1a750*/  BPT.TRAP 0x1 ;  /* 0x000000040000795c */ /* 0x000fe20000300000 */
.L_x_15717:
[----:B------:R-:W-:Y:S01]  /*1a760*/  IMAD R3, R23, 0x8, R5 ;  /* 0x0000000817037824 */ /* 0x000fe200078e0205 */
[----:B------:R-:W-:Y:S01]  /*1a770*/  SHF.L.U32 R2, R29, 0x1f, RZ ;  /* 0x0000001f1d027819 */ /* 0x000fe200000006ff */
[----:B------:R-:W-:-:S03]  /*1a780*/  VIADD R23, R23, 0x1 ;  /* 0x0000000117177836 */ /* 0x000fc60000000000 */
[----:B------:R-:W0:Y:S02]  /*1a790*/  SYNCS.PHASECHK.TRANS64.TRYWAIT P1, [R3+URZ+0x16840], R2 ;  /* 0x01684002030075a7 */ /* 0x000e24000802017f */
[----:B------:R-:W-:-:S04]  /*1a7a0*/  ISETP.NE.AND P2, PT, R23, 0x2, PT ;  /* 0x000000021700780c */ /* 0x000fc80003f45270 */
[----:B------:R-:W-:Y:S01]  /*1a7b0*/  SEL R0, RZ, 0x1, P2 ;  /* 0x00000001ff007807 */ /* 0x000fe20001000000 */
[----:B0-----:R-:W-:Y:S08]  /*1a7c0*/  @!P1 BRA `(.L_x_15718) ;  /* 0x00000064009c9947 */ /* 0x001ff00003800000 */
.L_x_15951:
[----:B------:R-:W-:Y:S02]  /*1a7d0*/  SEL R23, R23, RZ, P2 ;  /* 0x000000ff17177207 */ /* 0x000fe40001000000 */
[----:B------:R-:W-:Y:S01]  /*1a7e0*/  LOP3.LUT R0, R29, R0, RZ, 0x3c, !PT ;  /* 0x000000001d007212 */ /* 0x000fe200078e3cff */
[----:B------:R-:W-:Y:S06]  /*1a7f0*/  @!P0 BRA `(.L_x_15719) ;  /* 0x0000000000048947 */ /* 0x000fec0003800000 */
[----:B------:R-:W-:Y:S01]  /*1a800*/  BPT.TRAP 0x1 ;  /* 0x000000040000795c */ /* 0x000fe20000300000 */
.L_x_15719:
[----:B------:R-:W-:Y:S01]  /*1a810*/  IMAD R23, R23, 0x8, R5 ;  /* 0x0000000817177824 */ /* 0x000fe200078e0205 */
[----:B------:R-:W-:-:S04]  /*1a820*/  SHF.L.U32 R0, R0, 0x1f, RZ ;  /* 0x0000001f00007819 */ /* 0x000fc800000006ff */
[----:B------:R-:W4:Y:S02]  /*1a830*/  SYNCS.PHASECHK.TRANS64.TRYWAIT P1, [R23+URZ+0x16840], R0 ;  /* 0x01684000170075a7 */ /* 0x000f24000802017f */
[----:B----4-:R-:W-:Y:S05]  /*1a840*/  @!P1 BRA `(.L_x_15720) ;  /* 0x0000006400909947 */ /* 0x010fea0003800000 */
.L_x_15952:
[----:B------:R-:W-:Y:S05]  /*1a850*/  @!P0 BRA `(.L_x_15721) ;  /* 0x0000000000048947 */ /* 0x000fea0003800000 */
[----:B------:R-:W-:Y:S01]  /*1a860*/  BPT.TRAP 0x1 ;  /* 0x000000040000795c */ /* 0x000fe20000300000 */
.L_x_15721:
[----:B------:R-:W5:Y:S02]  /*1a870*/  SYNCS.PHASECHK.TRANS64.TRYWAIT P1, [R3+URZ+0x16860], R2 ;  /* 0x01686002030075a7 */ /* 0x000f64000802017f */
[----:B-----5:R-:W-:Y:S05]  /*1a880*/  @!P1 BRA `(.L_x_15722) ;  /* 0x0000006400949947 */ /* 0x020fea0003800000 */
.L_x_15953:
[----:B------:R-:W-:Y:S05]  /*1a890*/  @!P0 BRA `(.L_x_15723) ;  /* 0x0000000000048947 */ /* 0x000fea0003800000 */
[----:B------:R-:W-:Y:S01]  /*1a8a0*/  BPT.TRAP 0x1 ;  /* 0x000000040000795c */ /* 0x000fe20000300000 */
.L_x_15723:
[----:B------:R0:W0:Y:S02]  /*1a8b0*/  SYNCS.PHASECHK.TRANS64.TRYWAIT P0, [R23+URZ+0x16860], R0 ;  /* 0x01686000170075a7 */ /* 0x000024000800017f */
[----:B0-----:R-:W-:Y:S05]  /*1a8c0*/  @!P0 NANOSLEEP.SYNCS 0x989680 ;  /* 0x009896800000895d */ /* 0x001fea0003900000 */
[----:B------:R-:W0:Y:S02]  /*1a8d0*/  @!P0 SYNCS.PHASECHK.TRANS64 P0, [R23+URZ+0x16860], R0 ;  /* 0x01686000170085a7 */ /* 0x000e24000800007f */
[----:B0-----:R-:W-:Y:S05]  /*1a8e0*/  @!P0 BRA `(.L_x_15723) ;  /* 0xfffffffc00f08947 */ /* 0x001fea000383ffff */
.L_x_15450:
[----:B------:R-:W-:Y:S05]  /*1a8f0*/  BSYNC B9 ;  /* 0x0000000000097941 */ /* 0x000fea0003800000 */
.L_x_15447:
[----:B------:R-:W-:Y:S05]  /*1a900*/  EXIT ;  /* 0x000000000000794d */ /* 0x000fea0003800000 */
.L_x_15470:
[----:B0-----:R0:W1:Y:S02]  /*1a910*/  SYNCS.PHASECHK.TRANS64.TRYWAIT P6, [R68+URZ+0x16890], R77 ;  /* 0x0168904d440075a7 */ /* 0x00106400080c017f */
[----:B-1----:R-:W-:Y:S05]  /*1a920*/  @!P6 NANOSLEEP.SYNCS 0x989680 ;  /* 0x009896800000e95d */ /* 0x002fea0003900000 */
[----:B------:R-:W1:Y:S02]  /*1a930*/  @!P6 SYNCS.PHASECHK.TRANS64 P6, [R68+URZ+0x16890], R77 ;  /* 0x0168904d4400e5a7 */ /* 0x000e6400080c007f */
[----:B-1----:R-:W-:Y:S05]  /*1a940*/  @!P6 BRA `(.L_x_15470) ;  /* 0xfffffffc00f0e947 */ /* 0x002fea000383ffff */
[----:B------:R-:W-:Y:S05]  /*1a950*/  BRA `(.L_x_15724) ;  /* 0xfffffe84001c7947 */ /* 0x000fea000383ffff */
.L_x_15471:
        /* <DEDUP_REMOVED lines=8> */
.L_x_15726:
[----:B------:R-:W-:Y:S05]  /*1a9e0*/  BSYNC B1 ;  /* 0x0000000000017941 */ /* 0x000fea0003800000 */
.L_x_15725:
        /* <DEDUP_REMOVED lines=8> */
.L_x_15727:
[----:B------:R-:W-:Y:S05]  /*1aa70*/  BRA `(.L_x_15728) ;  /* 0xfffffe8000e87947 */ /* 0x000fea000383ffff */
.L_x_15480:
[----:B------:R-:W-:Y:S01]  /*1aa80*/  BSSY B1, `(.L_x_15729) ;  /* 0x0000008000017945 */ /* 0x000fe20003800000 */
[----:B--2-4-:R-:W-:Y:S01]  /*1aa90*/  IMAD.MOV.U32 R13, RZ, RZ, R85 ;  /* 0x000000ffff0d7224 */ /* 0x014fe200078e0055 */
[----:B------:R-:W-:Y:S01]  /*1aaa0*/  MOV R12, 0x1 ;  /* 0x00000001000c7802 */ /* 0x000fe20000000f00 */
[----:B------:R-:W-:Y:S02]  /*1aab0*/  IMAD.MOV.U32 R11, RZ, RZ, 0x1c1f ;  /* 0x00001c1fff0b7424 */ /* 0x000fe400078e00ff */
[----:B------:R-:W-:-:S07]  /*1aac0*/  IMAD.MOV.U32 R15, RZ, RZ, -0x1 ;  /* 0xffffffffff0f7424 */ /* 0x000fce00078e00ff */
[----:B01-3--:R-:W-:Y:S05]  /*1aad0*/  WARPSYNC.COLLECTIVE R15, `(.L_x_15730) ;  /* 0x000000000f087348 */ /* 0x00bfea0003c00000 */
[----:B---3--:R2:W3:Y:S02]  /*1aae0*/  SHFL.IDX P6, R14, R13, R12, R11 ;  /* 0x0000000c0d0e7389 */ /* 0x0084e400000c000b */
[----:B0123--:R-:W-:Y:S01]  /*1aaf0*/  ENDCOLLECTIVE ;  /* 0x000000000000791b */ /* 0x00ffe20003800000 */
.L_x_15730:
[----:B------:R-:W-:Y:S05]  /*1ab00*/  BSYNC B1 ;  /* 0x0000000000017941 */ /* 0x000fea0003800000 */
.L_x_15729:
        /* <DEDUP_REMOVED lines=8> */
.L_x_15731:
[----:B------:R-:W-:Y:S05]  /*1ab90*/  BRA `(.L_x_15732) ;  /* 0xfffffe88007c7947 */ /* 0x000fea000383ffff */
.L_x_15492:
[----:B0-----:R0:W1:Y:S02]  /*1aba0*/  SYNCS.PHASECHK.TRANS64.TRYWAIT P4, [R68+URZ+0x16890], R77 ;  /* 0x0168904d440075a7 */ /* 0x001064000808017f */
[----:B-1----:R-:W-:Y:S05]  /*1abb0*/  @!P4 NANOSLEEP.SYNCS 0x989680 ;  /* 0x009896800000c95d */ /* 0x002fea0003900000 */
[----:B------:R-:W1:Y:S02]  /*1abc0*/  @!P4 SYNCS.PHASECHK.TRANS64 P4, [R68+URZ+0x16890], R77 ;  /* 0x0168904d4400c5a7 */ /* 0x000e64000808007f */
[----:B-1----:R-:W-:Y:S05]  /*1abd0*/  @!P4 BRA `(.L_x_15492) ;  /* 0xfffffffc00f0c947 */ /* 0x002fea000383ffff */
[----:B------:R-:W-:Y:S05]  /*1abe0*/  BRA `(.L_x_15733) ;  /* 0xfffffe9400a47947 */ /* 0x000fea000383ffff */
.L_x_15493:
        /* <DEDUP_REMOVED lines=8> */
.L_x_15735:
[----:B------:R-:W-:Y:S05]  /*1ac70*/  BSYNC B1 ;  /* 0x0000000000017941 */ /* 0x000fea0003800000 */
.L_x_15734:
        /* <DEDUP_REMOVED lines=8> */
.L_x_15736:
[----:B------:R-:W-:Y:S01]  /*1ad00*/  IMAD.MOV.U32 R80, RZ, RZ, R14 ;  /* 0x000000ffff507224 */ /* 0x000fe200078e000e */
[----:B------:R-:W-:Y:S06]  /*1ad10*/  BRA `(.L_x_15737) ;  /* 0xfffffe9400707947 */ /* 0x000fec000383ffff */
.L_x_15498:
        /* <DEDUP_REMOVED lines=8> */
.L_x_15739:
[----:B------:R-:W-:Y:S05]  /*1ada0*/  BSYNC B1 ;  /* 0x0000000000017941 */ /* 0x000fea0003800000 */
.L_x_15738:
[----:B------:R-:W-:Y:S01]  /*1adb0*/  IMAD.MOV.U32 R13, RZ, RZ, R84 ;  /* 0x000000ffff0d7224 */ /* 0x000fe200078e0054 */
[----:B------:R-:W-:Y:S01]  /*1adc0*/  MOV R85, R14 ;  /* 0x0000000e00557202 */ /* 0x000fe20000000f00 */
[----:B------:R-:W-:Y:S02]  /*1add0*/  IMAD.MOV.U32 R12, RZ, RZ, 0x1 ;  /* 0x00000001ff0c7424 */ /* 0x000fe400078e00ff */
[----:B------:R-:W-:Y:S02]  /*1ade0*/  IMAD.MOV.U32 R11, RZ, RZ, 0x1c1f ;  /* 0x00001c1fff0b7424 */ /* 0x000fe400078e00ff */
[----:B------:R-:W-:-:S07]  /*1adf0*/  IMAD.MOV.U32 R15, RZ, RZ, -0x1 ;  /* 0xffffffffff0f7424 */ /* 0x000fce00078e00ff */
[----:B------:R-:W-:Y:S05]  /*1ae00*/  WARPSYNC.COLLECTIVE R15, `(.L_x_15740) ;  /* 0x000000000f087348 */ /* 0x000fea0003c00000 */
[----:B------:R0:W1:Y:S02]  /*1ae10*/  SHFL.IDX P6, R14, R13, R12, R11 ;  /* 0x0000000c0d0e7389 */ /* 0x00006400000c000b */
[----:B01----:R-:W-:Y:S01]  /*1ae20*/  ENDCOLLECTIVE ;  /* 0x000000000000791b */ /* 0x003fe20003800000 */
.L_x_15740:
[----:B------:R-:W-:Y:S01]  /*1ae30*/  IMAD.MOV.U32 R84, RZ, RZ, R14 ;  /* 0x000000ffff547224 */ /* 0x000fe200078e000e */
[----:B------:R-:W-:Y:S06]  /*1ae40*/  BRA `(.L_x_15741) ;  /* 0xfffffe9c00287947 */ /* 0x000fec000383ffff */
.L_x_15503:
[----:B0-----:R0:W1:Y:S02]  /*1ae50*/  SYNCS.PHASECHK.TRANS64.TRYWAIT P3, [R68+URZ+0x16890], R77 ;  /* 0x0168904d440075a7 */ /* 0x001064000806017f */
[----:B-1----:R-:W-:Y:S05]  /*1ae60*/  @!P3 NANOSLEEP.SYNCS 0x989680 ;  /* 0x009896800000b95d */ /* 0x002fea0003900000 */
[----:B------:R-:W1:Y:S02]  /*1ae70*/  @!P3 SYNCS.PHASECHK.TRANS64 P3, [R68+URZ+0x16890], R77 ;  /* 0x0168904d4400b5a7 */ /* 0x000e64000806007f */
[----:B-1----:R-:W-:Y:S05]  /*1ae80*/  @!P3 BRA `(.L_x_15503) ;  /* 0xfffffffc00f0b947 */ /* 0x002fea000383ffff */
[----:B------:R-:W-:Y:S05]  /*1ae90*/  BRA `(.L_x_15742) ;  /* 0xfffffea4003c7947 */ /* 0x000fea000383ffff */
.L_x_15504:
        /* <DEDUP_REMOVED lines=8> */
.L_x_15744:
[----:B------:R-:W-:Y:S05]  /*1af20*/  BSYNC B1 ;  /* 0x0000000000017941 */ /* 0x000fea0003800000 */
.L_x_15743:
        /* <DEDUP_REMOVED lines=8> */
.L_x_15745:
[----:B------:R-:W-:Y:S01]  /*1afb0*/  IMAD.MOV.U32 R7, RZ, RZ, R14 ;  /* 0x000000ffff077224 */ /* 0x000fe200078e000e */
[----:B------:R-:W-:Y:S06]  /*1afc0*/  BRA `(.L_x_15746) ;  /* 0xfffffea400587947 */ /* 0x000fec000383ffff */
.L_x_15507:
        /* <DEDUP_REMOVED lines=8> */
.L_x_15748:
[----:B------:R-:W-:Y:S05]  /*1b050*/  BSYNC B1 ;  /* 0x0000000000017941 */ /* 0x000fea0003800000 */
.L_x_15747:
        /* <DEDUP_REMOVED lines=8> */
.L_x_15749:
[----:B------:R-:W-:Y:S01]  /*1b0e0*/  IMAD.MOV.U32 R7, RZ, RZ, R14 ;  /* 0x000000ffff077224 */ /* 0x000fe200078e000e */
[----:B------:R-:W-:Y:S06]  /*1b0f0*/  BRA `(.L_x_15750) ;  /* 0xfffffea400547947 */ /* 0x000fec000383ffff */
.L_x_15511:
[----:B0-----:R0:W2:Y:S02]  /*1b100*/  SYNCS.PHASECHK.TRANS64.TRYWAIT P4, [R68+URZ+0x168b0], R77 ;  /* 0x0168b04d440075a7 */ /* 0x0010a4000808017f */
[----:B--2---:R-:W-:Y:S05]  /*1b110*/  @!P4 NANOSLEEP.SYNCS 0x989680 ;  /* 0x009896800000c95d */ /* 0x004fea0003900000 */
[----:B------:R-:W2:Y:S02]  /*1b120*/  @!P4 SYNCS.PHASECHK.TRANS64 P4, [R68+URZ+0x168b0], R77 ;  /* 0x0168b04d4400c5a7 */ /* 0x000ea4000808007f */
[----:B--2---:R-:W-:Y:S05]  /*1b130*/  @!P4 BRA `(.L_x_15511) ;  /* 0xfffffffc00f0c947 */ /* 0x004fea000383ffff */
[----:B------:R-:W-:Y:S05]  /*1b140*/  BRA `(.L_x_15751) ;  /* 0xfffffea400cc7947 */ /* 0x000fea000383ffff */
.L_x_15521:
[----:B------:R-:W0:Y:S01]  /*1b150*/  S2R R0, SR_TID.X ;  /* 0x0000000000007919 */ /* 0x000e220000002100 */
[----:B------:R-:W-:Y:S01]  /*1b160*/  BSSY B0, `(.L_x_15752) ;  /* 0x000000c000007945 */ /* 0x000fe20003800000 */
[----:B------:R-:W-:Y:S02]  /*1b170*/  IMAD.MOV.U32 R12, RZ, RZ, RZ ;  /* 0x000000ffff0c7224 */ /* 0x000fe400078e00ff */
        /* <DEDUP_REMOVED lines=10> */
.L_x_15753:
[----:B------:R-:W-:Y:S05]  /*1b220*/  BSYNC B0 ;  /* 0x0000000000007941 */ /* 0x000fea0003800000 */
.L_x_15752:
[----:B------:R1:W-:Y:S01]  /*1b230*/  STL [R1+0x20], R14 ;  /* 0x0000200e01007387 */ /* 0x0003e20000100800 */
[----:B------:R-:W-:Y:S05]  /*1b240*/  BRA `(.L_x_15754) ;  /* 0xfffffeb000087947 */ /* 0x000fea000383ffff */
.L_x_15533:
[----:B------:R-:W-:Y:S01]  /*1b250*/  BSSY B1, `(.L_x_15755) ;  /* 0x0000008000017945 */ /* 0x000fe20003800000 */
[----:B--2---:R-:W-:Y:S02]  /*1b260*/  IMAD.MOV.U32 R13, RZ, RZ, R6 ;  /* 0x000000ffff0d7224 */ /* 0x004fe400078e0006 */
[----:B------:R-:W-:Y:S02]  /*1b270*/  IMAD.MOV.U32 R12, RZ, RZ, RZ ;  /* 0x000000ffff0c7224 */ /* 0x000fe400078e00ff */
[----:B------:R-:W-:Y:S02]  /*1b280*/  IMAD.MOV.U32 R11, RZ, RZ, 0x1c1f ;  /* 0x00001c1fff0b7424 */ /* 0x000fe400078e00ff */
[----:B------:R-:W-:-:S07]  /*1b290*/  IMAD.MOV.U32 R15, RZ, RZ, -0x1 ;  /* 0xffffffffff0f7424 */ /* 0x000fce00078e00ff */
[----:B-1----:R-:W-:Y:S05]  /*1b2a0*/  WARPSYNC.COLLECTIVE R15, `(.L_x_15756) ;  /* 0x000000000f087348 */ /* 0x002fea0003c00000 */
[----:B-1----:R0:W1:Y:S02]  /*1b2b0*/  SHFL.IDX P6, R14, R13, R12, R11 ;  /* 0x0000000c0d0e7389 */ /* 0x00206400000c000b */
[----:B01----:R-:W-:Y:S01]  /*1b2c0*/  ENDCOLLECTIVE ;  /* 0x000000000000791b */ /* 0x003fe20003800000 */
.L_x_15756:
[----:B------:R-:W-:Y:S05]  /*1b2d0*/  BSYNC B1 ;  /* 0x0000000000017941 */ /* 0x000fea0003800000 */
.L_x_15755:
        /* <DEDUP_REMOVED lines=8> */
.L_x_15757:
[----:B------:R-:W-:Y:S02]  /*1b360*/  IMAD.MOV.U32 R13, RZ, RZ, R8 ;  /* 0x000000ffff0d7224 */ /* 0x000fe400078e0008 */
[----:B------:R-:W-:-:S07]  /*1b370*/  IMAD.MOV.U32 R0, RZ, RZ, R14 ;  /* 0x000000ffff007224 */ /* 0x000fce00078e000e */
[----:B------:R-:W-:Y:S05]  /*1b380*/  WARPSYNC.COLLECTIVE R15, `(.L_x_15758) ;  /* 0x000000000f087348 */ /* 0x000fea0003c00000 */
[----:B------:R0:W1:Y:S02]  /*1b390*/  SHFL.IDX P6, R14, R13, R12, R11 ;  /* 0x0000000c0d0e7389 */ /* 0x00006400000c000b */
[----:B01----:R-:W-:Y:S01]  /*1b3a0*/  ENDCOLLECTIVE ;  /* 0x000000000000791b */ /* 0x003fe20003800000 */
.L_x_15758:
[----:B------:R-:W-:Y:S02]  /*1b3b0*/  IMAD.MOV.U32 R13, RZ, RZ, R7 ;  /* 0x000000ffff0d7224 */ /* 0x000fe400078e0007 */
[----:B------:R-:W-:-:S07]  /*1b3c0*/  IMAD.MOV.U32 R5, RZ, RZ, R14 ;  /* 0x000000ffff057224 */ /* 0x000fce00078e000e */
[----:B------:R-:W-:Y:S05]  /*1b3d0*/  WARPSYNC.COLLECTIVE R15, `(.L_x_15759) ;  /* 0x000000000f087348 */ /* 0x000fea0003c00000 */
[----:B------:R0:W1:Y:S02]  /*1b3e0*/  SHFL.IDX P6, R14, R13, R12, R11 ;  /* 0x0000000c0d0e7389 */ /* 0x00006400000c000b */
[----:B01----:R-:W-:Y:S01]  /*1b3f0*/  ENDCOLLECTIVE ;  /* 0x000000000000791b */ /* 0x003fe20003800000 */
.L_x_15759:
[----:B------:R-:W-:Y:S05]  /*1b400*/  BRA `(.L_x_15760) ;  /* 0xfffffeb400947947 */ /* 0x000fea000383ffff */
.L_x_15536:
[----:B------:R-:W-:Y:S01]  /*1b410*/  BSSY B1, `(.L_x_15761) ;  /* 0x0000008000017945 */ /* 0x000fe20003800000 */
[----:B--2---:R-:W-:Y:S01]  /*1b420*/  MOV R13, R6 ;  /* 0x00000006000d7202 */ /* 0x004fe20000000f00 */
[----:B------:R-:W-:Y:S02]  /*1b430*/  IMAD.MOV.U32 R12, RZ, RZ, 0x1 ;  /* 0x00000001ff0c7424 */ /* 0x000fe400078e00ff */
[----:B------:R-:W-:Y:S02]  /*1b440*/  IMAD.MOV.U32 R11, RZ, RZ, 0x1c1f ;  /* 0x00001c1fff0b7424 */ /* 0x000fe400078e00ff */
[----:B------:R-:W-:-:S07]  /*1b450*/  IMAD.MOV.U32 R15, RZ, RZ, -0x1 ;  /* 0xffffffffff0f7424 */ /* 0x000fce00078e00ff */
[----:B-1----:R-:W-:Y:S05]  /*1b460*/  WARPSYNC.COLLECTIVE R15, `(.L_x_15762) ;  /* 0x000000000f087348 */ /* 0x002fea0003c00000 */
[----:B------:R0:W2:Y:S02]  /*1b470*/  SHFL.IDX P6, R14, R13, R12, R11 ;  /* 0x0000000c0d0e7389 */ /* 0x0000a400000c000b */
[----:B012---:R-:W-:Y:S01]  /*1b480*/  ENDCOLLECTIVE ;  /* 0x000000000000791b */ /* 0x007fe20003800000 */
.L_x_15762:
[----:B------:R-:W-:Y:S05]  /*1b490*/  BSYNC B1 ;  /* 0x0000000000017941 */ /* 0x000fea0003800000 */
.L_x_15761:
        /* <DEDUP_REMOVED lines=8> */
.L_x_15763:
[----:B------:R-:W-:Y:S02]  /*1b520*/  IMAD.MOV.U32 R13, RZ, RZ, R8 ;  /* 0x000000ffff0d7224 */ /* 0x000fe400078e0008 */
[----:B------:R-:W-:-:S07]  /*1b530*/  IMAD.MOV.U32 R0, RZ, RZ, R14 ;  /* 0x000000ffff007224 */ /* 0x000fce00078e000e */
[----:B------:R-:W-:Y:S05]  /*1b540*/  WARPSYNC.COLLECTIVE R15, `(.L_x_15764) ;  /* 0x000000000f087348 */ /* 0x000fea0003c00000 */
[----:B------:R0:W1:Y:S02]  /*1b550*/  SHFL.IDX P6, R14, R13, R12, R11 ;  /* 0x0000000c0d0e7389 */ /* 0x00006400000c000b */
[----:B01----:R-:W-:Y:S01]  /*1b560*/  ENDCOLLECTIVE ;  /* 0x000000000000791b */ /* 0x003fe20003800000 */
.L_x_15764:
[----:B------:R-:W-:Y:S02]  /*1b570*/  IMAD.MOV.U32 R13, RZ, RZ, R7 ;  /* 0x000000ffff0d7224 */ /* 0x000fe400078e0007 */
[----:B------:R-:W-:-:S07]  /*1b580*/  IMAD.MOV.U32 R5, RZ, RZ, R14 ;  /* 0x000000ffff057224 */ /* 0x000fce00078e000e */
[----:B------:R-:W-:Y:S05]  /*1b590*/  WARPSYNC.COLLECTIVE R15, `(.L_x_15765) ;  /* 0x000000000f087348 */ /* 0x000fea0003c00000 */
[----:B------:R0:W1:Y:S02]  /*1b5a0*/  SHFL.IDX P6, R14, R13, R12, R11 ;  /* 0x0000000c0d0e7389 */ /* 0x00006400000c000b */
[----:B01----:R-:W-:Y:S01]  /*1b5b0*/  ENDCOLLECTIVE ;  /* 0x000000000000791b */ /* 0x003fe20003800000 */
.L_x_15765:
[----:B------:R-:W-:Y:S05]  /*1b5c0*/  BRA `(.L_x_15766) ;  /* 0xfffffeb800007947 */ /* 0x000fea000383ffff */
.L_x_15540:
[----:B0-----:R0:W1:Y:S02]  /*1b5d0*/  SYNCS.PHASECHK.TRANS64.TRYWAIT P0, [R2+URZ+0x16800], R41 ;  /* 0x01680029020075a7 */ /* 0x001064000800017f */
[----:B-1----:R-:W-:Y:S05]  /*1b5e0*/  @!P0 NANOSLEEP.SYNCS 0x989680 ;  /* 0x009896800000895d */ /* 0x002fea0003900000 */
[----:B------:R-:W1:Y:S02]  /*1b5f0*/  @!P0 SYNCS.PHASECHK.TRANS64 P0, [R2+URZ+0x16800], R41 ;  /* 0x01680029020085a7 */ /* 0x000e64000800007f */
[----:B-1----:R-:W-:Y:S05]  /*1b600*/  @!P0 BRA `(.L_x_15540) ;  /* 0xfffffffc00f08947 */ /* 0x002fea000383ffff */
[----:B------:R-:W-:Y:S05]  /*1b610*/  BRA `(.L_x_15767) ;  /* 0xfffffebc000c7947 */ /* 0x000fea000383ffff */
.L_x_15548:
[----:B------:R-:W0:Y:S01]  /*1b620*/  LDC R41, c[0x0][0x3f4] ;  /* 0x0000fd00ff297b82 */ /* 0x000e220000000800 */
[----:B------:R-:W-:Y:S01]  /*1b630*/  BSSY B1, `(.L_x_15768) ;  /* 0x0000008000017945 */ /* 0x000fe20003800000 */
[----:B--2---:R-:W-:Y:S02]  /*1b640*/  IMAD.MOV.U32 R13, RZ, RZ, R26 ;  /* 0x000000ffff0d7224 */ /* 0x004fe400078e001a */
[----:B------:R-:W-:Y:S02]  /*1b650*/  IMAD.MOV.U32 R12, RZ, RZ, RZ ;  /* 0x000000ffff0c7224 */ /* 0x000fe400078e00ff */
[----:B----4-:R-:W-:Y:S02]  /*1b660*/  IMAD.MOV.U32 R11, RZ, RZ, 0x1c1f ;  /* 0x00001c1fff0b7424 */ /* 0x010fe400078e00ff */
[----:B------:R-:W-:-:S07]  /*1b670*/  IMAD.MOV.U32 R15, RZ, RZ, -0x1 ;  /* 0xffffffffff0f7424 */ /* 0x000fce00078e00ff */
[----:B01----:R-:W-:Y:S05]  /*1b680*/  WARPSYNC.COLLECTIVE R15, `(.L_x_15769) ;  /* 0x000000000f087348 */ /* 0x003fea0003c00000 */
[----:B-1----:R1:W2:Y:S02]  /*1b690*/  SHFL.IDX P6, R14, R13, R12, R11 ;  /* 0x0000000c0d0e7389 */ /* 0x0022a400000c000b */
[----:B012---:R-:W-:Y:S01]  /*1b6a0*/  ENDCOLLECTIVE ;  /* 0x000000000000791b */ /* 0x007fe20003800000 */
.L_x_15769:
[----:B------:R-:W-:Y:S05]  /*1b6b0*/  BSYNC B1 ;  /* 0x0000000000017941 */ /* 0x000fea0003800000 */
.L_x_15768:
[----:B------:R0:W5:Y:S01]  /*1b6c0*/  LDL R10, [R1+0xc] ;  /* 0x00000c00010a7983 */ /* 0x0001620000100800 */
[----:B------:R-:W-:Y:S01]  /*1b6d0*/  IMAD.MOV.U32 R13, RZ, RZ, R25 ;  /* 0x000000ffff0d7224 */ /* 0x000fe200078e0019 */
[----:B------:R-:W-:Y:S01]  /*1b6e0*/  ISETP.GE.AND P0, PT, R16, R41, PT ;  /* 0x000000291000720c */ /* 0x000fe20003f06270 */
[----:B------:R-:W-:Y:S02]  /*1b6f0*/  IMAD.MOV.U32 R12, RZ, RZ, RZ ;  /* 0x000000ffff0c7224 */ /* 0x000fe400078e00ff */
[----:B------:R-:W-:Y:S02]  /*1b700*/  IMAD.MOV.U32 R11, RZ, RZ, 0x1c1f ;  /* 0x00001c1fff0b7424 */ /* 0x000fe400078e00ff */
[----:B------:R-:W-:Y:S02]  /*1b710*/  IMAD.MOV.U32 R15, RZ, RZ, -0x1 ;  /* 0xffffffffff0f7424 */ /* 0x000fe400078e00ff */
[----:B0-----:R-:W-:-:S07]  /*1b720*/  IMAD.MOV.U32 R0, RZ, RZ, R14 ;  /* 0x000000ffff007224 */ /* 0x001fce00078e000e */
[----:B-----5:R-:W-:Y:S05]  /*1b730*/  WARPSYNC.COLLECTIVE R15, `(.L_x_15770) ;  /* 0x000000000f087348 */ /* 0x020fea0003c00000 */
[----:B------:R0:W1:Y:S02]  /*1b740*/  SHFL.IDX P6, R14, R13, R12, R11 ;  /* 0x0000000c0d0e7389 */ /* 0x00006400000c000b */
[----:B01---5:R-:W-:Y:S01]  /*1b750*/  ENDCOLLECTIVE ;  /* 0x000000000000791b */ /* 0x023fe20003800000 */
.L_x_15770:
[----:B------:R-:W-:Y:S01]  /*1b760*/  IMAD.MOV.U32 R13, RZ, RZ, R24 ;  /* 0x000000ffff0d7224 */ /* 0x000fe200078e0018 */
[----:B------:R-:W-:-:S07]  /*1b770*/  MOV R3, R14 ;  /* 0x0000000e00037202 */ /* 0x000fce0000000f00 */
[----:B------:R-:W-:Y:S05]  /*1b780*/  WARPSYNC.COLLECTIVE R15, `(.L_x_15771) ;  /* 0x000000000f087348 */ /* 0x000fea0003c00000 */
[----:B------:R0:W1:Y:S02]  /*1b790*/  SHFL.IDX P6, R14, R13, R12, R11 ;  /* 0x0000000c0d0e7389 */ /* 0x00006400000c000b */
[----:B01----:R-:W-:Y:S01]  /*1b7a0*/  ENDCOLLECTIVE ;  /* 0x000000000000791b */ /* 0x003fe20003800000 */
.L_x_15771:
[----:B------:R-:W-:Y:S02]  /*1b7b0*/  IMAD.MOV.U32 R13, RZ, RZ, R27 ;  /* 0x000000ffff0d7224 */ /* 0x000fe400078e001b */
[----:B------:R-:W-:-:S07]  /*1b7c0*/  IMAD.MOV.U32 R4, RZ, RZ, R14 ;  /* 0x000000ffff047224 */ /* 0x000fce00078e000e */
[----:B------:R-:W-:Y:S05]  /*1b7d0*/  WARPSYNC.COLLECTIVE R15, `(.L_x_15772) ;  /* 0x000000000f087348 */ /* 0x000fea0003c00000 */
[----:B------:R0:W1:Y:S02]  /*1b7e0*/  SHFL.IDX P6, R14, R13, R12, R11 ;  /* 0x0000000c0d0e7389 */ /* 0x00006400000c000b */
[----:B01----:R-:W-:Y:S01]  /*1b7f0*/  ENDCOLLECTIVE ;  /* 0x000000000000791b */ /* 0x003fe20003800000 */
.L_x_15772:
[----:B------:R-:W-:-:S05]  /*1b800*/  IMAD R32, R10, R32, RZ ;  /* 0x000000200a207224 */ /* 0x000fca00078e02ff */
[----:B------:R-:W-:-:S13]  /*1b810*/  ISETP.GE.OR P1, PT, R35, R32, P0 ;  /* 0x000000202300720c */ /* 0x000fda0000726670 */
[C---:B------:R-:W-:Y:S01]  /*1b820*/  @!P1 IMAD.SHL.U32 R5, R16.reuse, 0x2, RZ ;  /* 0x0000000210059824 */ /* 0x040fe200078e00ff */
[----:B------:R-:W-:-:S04]  /*1b830*/  @!P1 SHF.L.U64.HI R21, R16, 0x1, R17 ;  /* 0x0000000110159819 */ /* 0x000fc80000010211 */
[----:B------:R-:W-:-:S05]  /*1b840*/  @!P1 IADD3 R6, P2, R3, R5, RZ ;  /* 0x0000000503069210 */ /* 0x000fca0007f5e0ff */
[----:B------:R-:W-:-:S05]  /*1b850*/  @!P1 IMAD.X R7, R0, 0x1, R21, P2 ;  /* 0x0000000100079824 */ /* 0x000fca00010e0615 */
        /* <DEDUP_REMOVED lines=19> */
.L_x_15773:
[----:B------:R-:W-:Y:S02]  /*1b990*/  IMAD.MOV.U32 R0, RZ, RZ, R36 ;  /* 0x000000ffff007224 */ /* 0x000fe400078e0024 */
[----:B------:R-:W-:Y:S02]  /*1b9a0*/  IMAD.MOV.U32 R3, RZ, RZ, R37 ;  /* 0x000000ffff037224 */ /* 0x000fe400078e0025 */
[----:B------:R-:W-:Y:S01]  /*1b9b0*/  @!P1 IMAD.MOV.U32 R38, RZ, RZ, R10 ;  /* 0x000000ffff269224 */ /* 0x000fe200078e000a */
[----:B------:R-:W-:Y:S01]  /*1b9c0*/  PRMT R48, R0, 0x7610, R48 ;  /* 0x0000761000307816 */ /* 0x000fe20000000030 */
[----:B------:R-:W-:Y:S01]  /*1b9d0*/  IMAD.MOV.U32 R9, RZ, RZ, R39 ;  /* 0x000000ffff097224 */ /* 0x000fe200078e0027 */
[----:B------:R-:W-:Y:S01]  /*1b9e0*/  PRMT R34, R34, 0x5410, R3 ;  /* 0x0000541022227816 */ /* 0x000fe20000000003 */
[----:B------:R-:W-:Y:S02]  /*1b9f0*/  @!P1 IMAD.MOV.U32 R30, RZ, RZ, R4 ;  /* 0x000000ffff1e9224 */ /* 0x000fe400078e0004 */
[----:B------:R-:W-:Y:S01]  /*1ba00*/  @!P1 IMAD.MOV.U32 R31, RZ, RZ, R5 ;  /* 0x000000ffff1f9224 */ /* 0x000fe200078e0005 */
[----:B------:R-:W-:Y:S01]  /*1ba10*/  PRMT R34, R9, 0x7610, R34 ;  /* 0x0000761009227816 */ /* 0x000fe20000000022 */
[----:B------:R-:W-:-:S02]  /*1ba20*/  IMAD.MOV.U32 R8, RZ, RZ, R38 ;  /* 0x000000ffff087224 */ /* 0x000fc400078e0026 */
[----:B------:R-:W-:Y:S02]  /*1ba30*/  IMAD.MOV.U32 R13, RZ, RZ, R25 ;  /* 0x000000ffff0d7224 */ /* 0x000fe400078e0019 */
[----:B------:R-:W-:Y:S01]  /*1ba40*/  @!P1 IMAD.MOV.U32 R20, RZ, RZ, R6 ;  /* 0x000000ffff149224 */ /* 0x000fe200078e0006 */
[----:B------:R-:W-:Y:S01]  /*1ba50*/  PRMT R33, R8, 0x7610, R33 ;  /* 0x0000761008217816 */ /* 0x000fe20000000021 */
[----:B------:R-:W-:Y:S02]  /*1ba60*/  @!P1 IMAD.MOV.U32 R21, RZ, RZ, R7 ;  /* 0x000000ffff159224 */ /* 0x000fe400078e0007 */
[----:B------:R-:W-:Y:S02]  /*1ba70*/  IMAD.MOV.U32 R4, RZ, RZ, R30 ;  /* 0x000000ffff047224 */ /* 0x000fe400078e001e */
[----:B------:R-:W-:Y:S02]  /*1ba80*/  IMAD.MOV.U32 R5, RZ, RZ, R31 ;  /* 0x000000ffff057224 */ /* 0x000fe400078e001f */
[----:B------:R-:W-:Y:S01]  /*1ba90*/  IMAD.MOV.U32 R0, RZ, RZ, R14 ;  /* 0x000000ffff007224 */ /* 0x000fe200078e000e */
[----:B------:R-:W-:-:S07]  /*1baa0*/  PRMT R50, R4, 0x7610, R50 ;  /* 0x0000761004327816 */ /* 0x000fce0000000032 */
[----:B------:R-:W-:Y:S05]  /*1bab0*/  WARPSYNC.COLLECTIVE R15, `(.L_x_15774) ;  /* 0x000000000f087348 */ /* 0x000fea0003c00000 */
[----:B------:R0:W1:Y:S02]  /*1bac0*/  SHFL.IDX P6, R14, R13, R12, R11 ;  /* 0x0000000c0d0e7389 */ /* 0x00006400000c000b */
[----:B01----:R-:W-:Y:S01]  /*1bad0*/  ENDCOLLECTIVE ;  /* 0x000000000000791b */ /* 0x003fe20003800000 */
.L_x_15774:
[----:B------:R-:W-:Y:S01]  /*1bae0*/  IMAD.MOV.U32 R6, RZ, RZ, R20 ;  /* 0x000000ffff067224 */ /* 0x000fe200078e0014 */
[----:B------:R-:W-:Y:S01]  /*1baf0*/  PRMT R54, R5, 0x7610, R54 ;  /* 0x0000761005367816 */ /* 0x000fe20000000036 */
[----:B------:R-:W-:Y:S01]  /*1bb00*/  IMAD.MOV.U32 R7, RZ, RZ, R21 ;  /* 0x000000ffff077224 */ /* 0x000fe200078e0015 */
[----:B------:R-:W-:Y:S02]  /*1bb10*/  CS2R R4, SRZ ;  /* 0x0000000000047805 */ /* 0x000fe4000001ff00 */
[----:B------:R-:W-:Y:S02]  /*1bb20*/  PRMT R33, R33, 0x5410, R6 ;  /* 0x0000541021217816 */ /* 0x000fe40000000006 */
[----:B------:R-:W-:Y:S01]  /*1bb30*/  PRMT R55, R7, 0x7610, R55 ;  /* 0x0000761007377816 */ /* 0x000fe20000000037 */
[----:B------:R-:W-:Y:S02]  /*1bb40*/  IMAD.MOV.U32 R13, RZ, RZ, R24 ;  /* 0x000000ffff0d7224 */ /* 0x000fe400078e0018 */
[----:B------:R-:W-:-:S07]  /*1bb50*/  IMAD.MOV.U32 R3, RZ, RZ, R14 ;  /* 0x000000ffff037224 */ /* 0x000fce00078e000e */
[----:B------:R-:W-:Y:S05]  /*1bb60*/  WARPSYNC.COLLECTIVE R15, `(.L_x_15775) ;  /* 0x000000000f087348 */ /* 0x000fea0003c00000 */
[----:B------:R0:W1:Y:S02]  /*1bb70*/  SHFL.IDX P6, R14, R13, R12, R11 ;  /* 0x0000000c0d0e7389 */ /* 0x00006400000c000b */
[----:B01----:R-:W-:Y:S01]  /*1bb80*/  ENDCOLLECTIVE ;  /* 0x000000000000791b */ /* 0x003fe20003800000 */
.L_x_15775:
[----:B------:R-:W-:Y:S01]  /*1bb90*/  IMAD.MOV.U32 R13, RZ, RZ, R27 ;  /* 0x000000ffff0d7224 */ /* 0x000fe200078e001b */
[----:B------:R-:W-:-:S07]  /*1bba0*/  MOV R24, R14 ;  /* 0x0000000e00187202 */ /* 0x000fce0000000f00 */
[----:B------:R-:W-:Y:S05]  /*1bbb0*/  WARPSYNC.COLLECTIVE R15, `(.L_x_15776) ;  /* 0x000000000f087348 */ /* 0x000fea0003c00000 */
[----:B------:R0:W1:Y:S02]  /*1bbc0*/  SHFL.IDX P6, R14, R13, R12, R11 ;  /* 0x0000000c0d0e7389 */ /* 0x00006400000c000b */
[----:B01----:R-:W-:Y:S01]  /*1bbd0*/  ENDCOLLECTIVE ;  /* 0x000000000000791b */ /* 0x003fe20003800000 */
.L_x_15776:
[----:B------:R-:W-:Y:S05]  /*1bbe0*/  BRA `(.L_x_15777) ;  /* 0xfffffec8003c7947 */ /* 0x000fea000383ffff */
.L_x_15552:
[----:B0-----:R0:W1:Y:S02]  /*1bbf0*/  SYNCS.PHASECHK.TRANS64.TRYWAIT P1, [R2+URZ+0x16800], R13 ;  /* 0x0168000d020075a7 */ /* 0x001064000802017f */
[----:B-1----:R-:W-:Y:S05]  /*1bc00*/  @!P1 NANOSLEEP.SYNCS 0x989680 ;  /* 0x009896800000995d */ /* 0x002fea0003900000 */
[----:B------:R-:W1:Y:S02]  /*1bc10*/  @!P1 SYNCS.PHASECHK.TRANS64 P1, [R2+URZ+0x16800], R13 ;  /* 0x0168000d020095a7 */ /* 0x000e64000802007f */
[----:B-1----:R-:W-:Y:S05]  /*1bc20*/  @!P1 BRA `(.L_x_15552) ;  /* 0xfffffffc00f09947 */ /* 0x002fea000383ffff */
[----:B------:R-:W-:Y:S05]  /*1bc30*/  BRA `(.L_x_15778) ;  /* 0xfffffec800e47947 */ /* 0x000fea000383ffff */
.L_x_15558:
[----:B-1----:R1:W3:Y:S02]  /*1bc40*/  SYNCS.PHASECHK.TRANS64.TRYWAIT P1, [R8+URZ+0x16830], R3 ;  /* 0x01683003080075a7 */ /* 0x0022e4000802017f */
[----:B---3--:R-:W-:Y:S05]  /*1bc50*/  @!P1 NANOSLEEP.SYNCS 0x989680 ;  /* 0x009896800000995d */ /* 0x008fea0003900000 */
[----:B------:R-:W3:Y:S02]  /*1bc60*/  @!P1 SYNCS.PHASECHK.TRANS64 P1, [R8+URZ+0x16830], R3 ;  /* 0x01683003080095a7 */ /* 0x000ee4000802007f */
[----:B---3--:R-:W-:Y:S05]  /*1bc70*/  @!P1 BRA `(.L_x_15558) ;  /* 0xfffffffc00f09947 */ /* 0x008fea000383ffff */
[----:B------:R-:W-:Y:S05]  /*1bc80*/  BRA `(.L_x_15557) ;  /* 0xfffffed800bc7947 */ /* 0x000fea000383ffff */
.L_x_15565:
[----:B-1----:R1:W2:Y:S02]  /*1bc90*/  SYNCS.PHASECHK.TRANS64.TRYWAIT P2, [R3+URZ+0x16830], R0 ;  /* 0x01683000030075a7 */ /* 0x0022a4000804017f */
[----:B--2---:R-:W-:Y:S05]  /*1bca0*/  @!P2 NANOSLEEP.SYNCS 0x989680 ;  /* 0x009896800000a95d */ /* 0x004fea0003900000 */
[----:B------:R-:W2:Y:S02]  /*1bcb0*/  @!P2 SYNCS.PHASECHK.TRANS64 P2, [R3+URZ+0x16830], R0 ;  /* 0x016830000300a5a7 */ /* 0x000ea4000804007f */
[----:B--2---:R-:W-:Y:S05]  /*1bcc0*/  @!P2 BRA `(.L_x_15565) ;  /* 0xfffffffc00f0a947 */ /* 0x004fea000383ffff */
[----:B------:R-:W-:Y:S05]  /*1bcd0*/  BRA `(.L_x_15564) ;  /* 0xfffffefc00687947 */ /* 0x000fea000383ffff */
.L_x_15569:
[----:B-1----:R1:W2:Y:S02]  /*1bce0*/  SYNCS.PHASECHK.TRANS64.TRYWAIT P1, [R3+URZ+0x16850], R0 ;  /* 0x01685000030075a7 */ /* 0x0022a4000802017f */
[----:B--2---:R-:W-:Y:S05]  /*1bcf0*/  @!P1 NANOSLEEP.SYNCS 0x989680 ;  /* 0x009896800000995d */ /* 0x004fea0003900000 */
[----:B------:R-:W2:Y:S02]  /*1bd00*/  @!P1 SYNCS.PHASECHK.TRANS64 P1, [R3+URZ+0x16850], R0 ;  /* 0x01685000030095a7 */ /* 0x000ea4000802007f */
[----:B--2---:R-:W-:Y:S05]  /*1bd10*/  @!P1 BRA `(.L_x_15569) ;  /* 0xfffffffc00f09947 */ /* 0x004fea000383ffff */
[----:B------:R-:W-:Y:S05]  /*1bd20*/  BRA `(.L_x_15566) ;  /* 0xffffff0000447947 */ /* 0x000fea000383ffff */
.L_x_15578:
[----:B-1----:R1:W2:Y:S02]  /*1bd30*/  SYNCS.PHASECHK.TRANS64.TRYWAIT P1, [R0+URZ+0x16830], R3 ;  /* 0x01683003000075a7 */ /* 0x0022a4000802017f */
[----:B--2---:R-:W-:Y:S05]  /*1bd40*/  @!P1 NANOSLEEP.SYNCS 0x989680 ;  /* 0x009896800000995d */ /* 0x004fea0003900000 */
[----:B------:R-:W2:Y:S02]  /*1bd50*/  @!P1 SYNCS.PHASECHK.TRANS64 P1, [R0+URZ+0x16830], R3 ;  /* 0x01683003000095a7 */ /* 0x000ea4000802007f */
[----:B--2---:R-:W-:Y:S05]  /*1bd60*/  @!P1 BRA `(.L_x_15578) ;  /* 0xfffffffc00f09947 */ /* 0x004fea000383ffff */
[----:B------:R-:W-:Y:S05]  /*1bd70*/  BRA `(.L_x_15577) ;  /* 0xffffff2400bc7947 */ /* 0x000fea000383ffff */
.L_x_15582:
[----:B-1----:R1:W2:Y:S02]  /*1bd80*/  SYNCS.PHASECHK.TRANS64.TRYWAIT P1, [R3+URZ+0x16850], R0 ;  /* 0x01685000030075a7 */ /* 0x0022a4000802017f */
[----:B--2---:R-:W-:Y:S05]  /*1bd90*/  @!P1 NANOSLEEP.SYNCS 0x989680 ;  /* 0x009896800000995d */ /* 0x004fea0003900000 */
[----:B------:R-:W2:Y:S02]  /*1bda0*/  @!P1 SYNCS.PHASECHK.TRANS64 P1, [R3+URZ+0x16850], R0 ;  /* 0x01685000030095a7 */ /* 0x000ea4000802007f */
[----:B--2---:R-:W-:Y:S05]  /*1bdb0*/  @!P1 BRA `(.L_x_15582) ;  /* 0xfffffffc00f09947 */ /* 0x004fea000383ffff */
[----:B------:R-:W-:Y:S05]  /*1bdc0*/  BRA `(.L_x_15579) ;  /* 0xffffff28008c7947 */ /* 0x000fea000383ffff */
.L_x_15589:
[----:B-1----:R1:W2:Y:S02]  /*1bdd0*/  SYNCS.PHASECHK.TRANS64.TRYWAIT P1, [R10+URZ+0x16850], R7 ;  /* 0x016850070a0075a7 */ /* 0x0022a4000802017f */
[----:B--2---:R-:W-:Y:S05]  /*1bde0*/  @!P1 NANOSLEEP.SYNCS 0x989680 ;  /* 0x009896800000995d */ /* 0x004fea0003900000 */
[----:B------:R-:W2:Y:S02]  /*1bdf0*/  @!P1 SYNCS.PHASECHK.TRANS64 P1, [R10+URZ+0x16850], R7 ;  /* 0x016850070a0095a7 */ /* 0x000ea4000802007f */
[----:B--2---:R-:W-:Y:S05]  /*1be00*/  @!P1 BRA `(.L_x_15589) ;  /* 0xfffffffc00f09947 */ /* 0x004fea000383ffff */
[----:B------:R-:W-:Y:S05]  /*1be10*/  BRA `(.L_x_15588) ;  /* 0xffffff4400547947 */ /* 0x000fea000383ffff */
.L_x_15595:
        /* <DEDUP_REMOVED lines=8> */
.L_x_15779:
[----:B------:R-:W-:Y:S02]  /*1bea0*/  VIADD R20, R42, 0x30 ;  /* 0x000000302a147836 */ /* 0x000fe40000000000 */
[----:B------:R-:W-:Y:S02]  /*1beb0*/  IMAD.MOV.U32 R13, RZ, RZ, R40 ;  /* 0x000000ffff0d7224 */ /* 0x000fe400078e0028 */
[----:B------:R-:W-:-:S07]  /*1bec0*/  IMAD.MOV.U32 R0, RZ, RZ, R14 ;  /* 0x000000ffff007224 */ /* 0x000fce00078e000e */
[----:B------:R-:W-:Y:S05]  /*1bed0*/  WARPSYNC.COLLECTIVE R15, `(.L_x_15780) ;  /* 0x000000000f087348 */ /* 0x000fea0003c00000 */
[----:B------:R0:W1:Y:S02]  /*1bee0*/  SHFL.IDX P6, R14, R13, R12, R11 ;  /* 0x0000000c0d0e7389 */ /* 0x00006400000c000b */
[----:B01----:R-:W-:Y:S01]  /*1bef0*/  ENDCOLLECTIVE ;  /* 0x000000000000791b */ /* 0x003fe20003800000 */
.L_x_15780:
        /* <DEDUP_REMOVED lines=12> */
.L_x_15781:
[----:B------:R-:W-:-:S04]  /*1bfc0*/  @!P3 LEA R28, P5, R43, R3, 0x1 ;  /* 0x000000032b1cb211 */ /* 0x000fc800078a08ff */
[----:B------:R-:W-:Y:S02]  /*1bfd0*/  @!P3 LEA.HI.X R3, R43, R0, R44, 0x1, P5 ;  /* 0x000000002b03b211 */ /* 0x000fe400028f0c2c */
[----:B------:R-:W-:Y:S01]  /*1bfe0*/  MOV R13, R40 ;  /* 0x00000028000d7202 */ /* 0x000fe20000000f00 */
[----:B------:R-:W-:-:S07]  /*1bff0*/  IMAD.MOV.U32 R8, RZ, RZ, R14 ;  /* 0x000000ffff087224 */ /* 0x000fce00078e000e */
[----:B------:R-:W-:Y:S05]  /*1c000*/  WARPSYNC.COLLECTIVE R15, `(.L_x_15782) ;  /* 0x000000000f087348 */ /* 0x000fea0003c00000 */
[----:B------:R0:W1:Y:S02]  /*1c010*/  SHFL.IDX P6, R14, R13, R12, R11 ;  /* 0x0000000c0d0e7389 */ /* 0x00006400000c000b */
[----:B01----:R-:W-:Y:S01]  /*1c020*/  ENDCOLLECTIVE ;  /* 0x000000000000791b */ /* 0x003fe20003800000 */
.L_x_15782:
[----:B------:R-:W-:Y:S02]  /*1c030*/  IMAD.MOV.U32 R13, RZ, RZ, R41 ;  /* 0x000000ffff0d7224 */ /* 0x000fe400078e0029 */
[----:B------:R-:W-:Y:S02]  /*1c040*/  IMAD.MOV.U32 R12, RZ, RZ, 0x2 ;  /* 0x00000002ff0c7424 */ /* 0x000fe400078e00ff */
[----:B------:R-:W-:-:S07]  /*1c050*/  IMAD.MOV.U32 R9, RZ, RZ, R14 ;  /* 0x000000ffff097224 */ /* 0x000fce00078e000e */
[----:B------:R-:W-:Y:S05]  /*1c060*/  WARPSYNC.COLLECTIVE R15, `(.L_x_15783) ;  /* 0x000000000f087348 */ /* 0x000fea0003c00000 */
[----:B------:R0:W1:Y:S02]  /*1c070*/  SHFL.IDX P6, R14, R13, R12, R11 ;  /* 0x0000000c0d0e7389 */ /* 0x00006400000c000b */
[----:B01----:R-:W-:Y:S01]  /*1c080*/  ENDCOLLECTIVE ;  /* 0x000000000000791b */ /* 0x003fe20003800000 */
.L_x_15783:
        /* <DEDUP_REMOVED lines=11> */
.L_x_15784:
[----:B------:R-:W-:Y:S02]  /*1c140*/  IMAD.MOV.U32 R13, RZ, RZ, R41 ;  /* 0x000000ffff0d7224 */ /* 0x000fe400078e0029 */
[----:B------:R-:W-:Y:S01]  /*1c150*/  IMAD.MOV.U32 R12, RZ, RZ, 0x3 ;  /* 0x00000003ff0c7424 */ /* 0x000fe200078e00ff */
[----:B------:R-:W-:-:S13]  /*1c160*/  @!P2 LEA R46, P5, R43, R14, 0x1 ;  /* 0x0000000e2b2ea211 */ /* 0x000fda00078a08ff */
[----:B------:R-:W-:Y:S05]  /*1c170*/  WARPSYNC.COLLECTIVE R15, `(.L_x_15785) ;  /* 0x000000000f087348 */ /* 0x000fea0003c00000 */
[----:B------:R0:W1:Y:S02]  /*1c180*/  SHFL.IDX P6, R14, R13, R12, R11 ;  /* 0x0000000c0d0e7389 */ /* 0x00006400000c000b */
[----:B01----:R-:W-:Y:S01]  /*1c190*/  ENDCOLLECTIVE ;  /* 0x000000000000791b */ /* 0x003fe20003800000 */
.L_x_15785:
        /* <DEDUP_REMOVED lines=9> */
.L_x_15786:
[----:B------:R-:W-:Y:S05]  /*1c230*/  BRA `(.L_x_15787) ;  /* 0xffffff58008c7947 */ /* 0x000fea000383ffff */
.L_x_15597:
[----:B------:R-:W-:Y:S02]  /*1c240*/  IMAD.MOV.U32 R13, RZ, RZ, R4 ;  /* 0x000000ffff0d7224 */ /* 0x000fe400078e0004 */
[----:B------:R-:W-:Y:S02]  /*1c250*/  IMAD.MOV.U32 R12, RZ, RZ, RZ ;  /* 0x000000ffff0c7224 */ /* 0x000fe400078e00ff */
[----:B------:R-:W-:Y:S02]  /*1c260*/  IMAD.MOV.U32 R11, RZ, RZ, 0x1c1f ;  /* 0x00001c1fff0b7424 */ /* 0x000fe400078e00ff */
[----:B------:R-:W-:-:S07]  /*1c270*/  IMAD.MOV.U32 R15, RZ, RZ, -0x1 ;  /* 0xffffffffff0f7424 */ /* 0x000fce00078e00ff */
[----:B------:R-:W-:Y:S05]  /*1c280*/  WARPSYNC.COLLECTIVE R15, `(.L_x_15788) ;  /* 0x000000000f087348 */ /* 0x000fea0003c00000 */
[----:B------:R0:W1:Y:S02]  /*1c290*/  SHFL.IDX P6, R14, R13, R12, R11 ;  /* 0x0000000c0d0e7389 */ /* 0x00006400000c000b */
[----:B01----:R-:W-:Y:S01]  /*1c2a0*/  ENDCOLLECTIVE ;  /* 0x000000000000791b */ /* 0x003fe20003800000 */
.L_x_15788:
[----:B------:R-:W-:Y:S01]  /*1c2b0*/  MOV R13, R0 ;  /* 0x00000000000d7202 */ /* 0x000fe20000000f00 */
[----:B------:R-:W-:-:S07]  /*1c2c0*/  IMAD.MOV.U32 R3, RZ, RZ, R14 ;  /* 0x000000ffff037224 */ /* 0x000fce00078e000e */
[----:B------:R-:W-:Y:S05]  /*1c2d0*/  WARPSYNC.COLLECTIVE R15, `(.L_x_15789) ;  /* 0x000000000f087348 */ /* 0x000fea0003c00000 */
[----:B------:R0:W1:Y:S02]  /*1c2e0*/  SHFL.IDX P6, R14, R13, R12, R11 ;  /* 0x0000000c0d0e7389 */ /* 0x00006400000c000b */
[----:B01----:R-:W-:Y:S01]  /*1c2f0*/  ENDCOLLECTIVE ;  /* 0x000000000000791b */ /* 0x003fe20003800000 */
.L_x_15789:
[----:B------:R-:W-:Y:S05]  /*1c300*/  BRA `(.L_x_15790) ;  /* 0xffffff5c00687947 */ /* 0x000fea000383ffff */
.L_x_15600:
        /* <DEDUP_REMOVED lines=8> */
.L_x_15792:
[----:B------:R-:W-:Y:S05]  /*1c390*/  BSYNC B1 ;  /* 0x0000000000017941 */ /* 0x000fea0003800000 */
.L_x_15791:
        /* <DEDUP_REMOVED lines=8> */
.L_x_15793:
[----:B------:R-:W-:Y:S05]  /*1c420*/  BRA `(.L_x_15794) ;  /* 0xffffff5c00c47947 */ /* 0x000fea000383ffff */
.L_x_15604:
[----:B------:R-:W-:Y:S02]  /*1c430*/  IMAD.MOV.U32 R13, RZ, RZ, R20 ;  /* 0x000000ffff0d7224 */ /* 0x000fe400078e0014 */
[----:B------:R-:W-:Y:S02]  /*1c440*/  IMAD.MOV.U32 R12, RZ, RZ, RZ ;  /* 0x000000ffff0c7224 */ /* 0x000fe400078e00ff */
[----:B------:R-:W-:Y:S02]  /*1c450*/  IMAD.MOV.U32 R11, RZ, RZ, 0x181f ;  /* 0x0000181fff0b7424 */ /* 0x000fe400078e00ff */
[----:B------:R-:W-:Y:S02]  /*1c460*/  IMAD.MOV.U32 R15, RZ, RZ, -0x1 ;  /* 0xffffffffff0f7424 */ /* 0x000fe400078e00ff */
[----:B------:R-:W-:Y:S01]  /*1c470*/  IMAD R21, R24, R25, RZ ;  /* 0x0000001918157224 */ /* 0x000fe200078e02ff */
[----:B------:R-:W-:-:S07]  /*1c480*/  IADD3 R24, R27, R28, RZ ;  /* 0x0000001c1b187210 */ /* 0x000fce0007ffe0ff */
[----:B0-----:R-:W-:Y:S05]  /*1c490*/  WARPSYNC.COLLECTIVE R15, `(.L_x_15795) ;  /* 0x000000000f087348 */ /* 0x001fea0003c00000 */
[----:B------:R1:W2:Y:S02]  /*1c4a0*/  SHFL.IDX P6, R14, R13, R12, R11 ;  /* 0x0000000c0d0e7389 */ /* 0x0002a400000c000b */
[----:B012---:R-:W-:Y:S01]  /*1c4b0*/  ENDCOLLECTIVE ;  /* 0x000000000000791b */ /* 0x007fe20003800000 */
.L_x_15795:
[C---:B------:R-:W-:Y:S01]  /*1c4c0*/  ISETP.GE.OR P3, PT, R24.reuse, R21, P0 ;  /* 0x000000151800720c */ /* 0x040fe20000766670 */
[----:B------:R-:W-:-:S05]  /*1c4d0*/  VIADD R8, R24, 0x30 ;  /* 0x0000003018087836 */ /* 0x000fca0000000000 */
        /* <DEDUP_REMOVED lines=8> */
.L_x_15796:
[----:B------:R-:W-:Y:S02]  /*1c560*/  IMAD.MOV.U32 R13, RZ, RZ, R20 ;  /* 0x000000ffff0d7224 */ /* 0x000fe400078e0014 */
[----:B------:R-:W-:Y:S02]  /*1c570*/  IMAD.MOV.U32 R12, RZ, RZ, 0x1 ;  /* 0x00000001ff0c7424 */ /* 0x000fe400078e00ff */
[----:B------:R-:W-:-:S07]  /*1c580*/  IMAD.MOV.U32 R3, RZ, RZ, R14 ;  /* 0x000000ffff037224 */ /* 0x000fce00078e000e */
[----:B------:R-:W-:Y:S05]  /*1c590*/  WARPSYNC.COLLECTIVE R15, `(.L_x_15797) ;  /* 0x000000000f087348 */ /* 0x000fea0003c00000 */
[----:B------:R0:W1:Y:S02]  /*1c5a0*/  SHFL.IDX P6, R14, R13, R12, R11 ;  /* 0x0000000c0d0e7389 */ /* 0x00006400000c000b */
[----:B01----:R-:W-:Y:S01]  /*1c5b0*/  ENDCOLLECTIVE ;  /* 0x000000000000791b */ /* 0x003fe20003800000 */
.L_x_15797:
[----:B------:R-:W-:-:S04]  /*1c5c0*/  @!P3 LEA R10, P5, R43, R3, 0x1 ;  /* 0x000000032b0ab211 */ /* 0x000fc800078a08ff */
[----:B------:R-:W-:Y:S01]  /*1c5d0*/  @!P3 LEA.HI.X R3, R43, R0, R44, 0x1, P5 ;  /* 0x000000002b03b211 */ /* 0x000fe200028f0c2c */
[----:B------:R-:W-:Y:S02]  /*1c5e0*/  IMAD.MOV.U32 R13, RZ, RZ, R7 ;  /* 0x000000ffff0d7224 */ /* 0x000fe400078e0007 */
[----:B------:R-:W-:-:S07]  /*1c5f0*/  IMAD.MOV.U32 R4, RZ, RZ, R14 ;  /* 0x000000ffff047224 */ /* 0x000fce00078e000e */
[----:B------:R-:W-:Y:S05]  /*1c600*/  WARPSYNC.COLLECTIVE R15, `(.L_x_15798) ;  /* 0x000000000f087348 */ /* 0x000fea0003c00000 */
[----:B------:R0:W1:Y:S02]  /*1c610*/  SHFL.IDX P6, R14, R13, R12, R11 ;  /* 0x0000000c0d0e7389 */ /* 0x00006400000c000b */
[----:B01----:R-:W-:Y:S01]  /*1c620*/  ENDCOLLECTIVE ;  /* 0x000000000000791b */ /* 0x003fe20003800000 */
.L_x_15798:
[----:B------:R-:W-:Y:S02]  /*1c630*/  IMAD.MOV.U32 R13, RZ, RZ, R20 ;  /* 0x000000ffff0d7224 */ /* 0x000fe400078e0014 */
[----:B------:R-:W-:Y:S02]  /*1c640*/  IMAD.MOV.U32 R12, RZ, RZ, 0x2 ;  /* 0x00000002ff0c7424 */ /* 0x000fe400078e00ff */
[----:B------:R-:W-:-:S07]  /*1c650*/  IMAD.MOV.U32 R5, RZ, RZ, R14 ;  /* 0x000000ffff057224 */ /* 0x000fce00078e000e */
[----:B------:R-:W-:Y:S05]  /*1c660*/  WARPSYNC.COLLECTIVE R15, `(.L_x_15799) ;  /* 0x000000000f087348 */ /* 0x000fea0003c00000 */
[----:B------:R0:W1:Y:S02]  /*1c670*/  SHFL.IDX P6, R14, R13, R12, R11 ;  /* 0x0000000c0d0e7389 */ /* 0x00006400000c000b */
[----:B01----:R-:W-:Y:S01]  /*1c680*/  ENDCOLLECTIVE ;  /* 0x000000000000791b */ /* 0x003fe20003800000 */
.L_x_15799:
[----:B------:R-:W-:-:S04]  /*1c690*/  @!P4 LEA R8, P1, R43, R5, 0x1 ;  /* 0x000000052b08c211 */ /* 0x000fc800078208ff */
[----:B------:R-:W-:Y:S01]  /*1c6a0*/  @!P4 LEA.HI.X R9, R43, R4, R44, 0x1, P1 ;  /* 0x000000042b09c211 */ /* 0x000fe200008f0c2c */
[----:B------:R-:W-:Y:S02]  /*1c6b0*/  IMAD.MOV.U32 R13, RZ, RZ, R7 ;  /* 0x000000ffff0d7224 */ /* 0x000fe400078e0007 */
[----:B------:R-:W-:-:S07]  /*1c6c0*/  IMAD.MOV.U32 R6, RZ, RZ, R14 ;  /* 0x000000ffff067224 */ /* 0x000fce00078e000e */
[----:B------:R-:W-:Y:S05]  /*1c6d0*/  WARPSYNC.COLLECTIVE R15, `(.L_x_15800) ;  /* 0x000000000f087348 */ /* 0x000fea0003c00000 */
[----:B------:R0:W1:Y:S02]  /*1c6e0*/  SHFL.IDX P6, R14, R13, R12, R11 ;  /* 0x0000000c0d0e7389 */ /* 0x00006400000c000b */
[----:B01----:R-:W-:Y:S01]  /*1c6f0*/  ENDCOLLECTIVE ;  /* 0x000000000000791b */ /* 0x003fe20003800000 */
.L_x_15800:
        /* <DEDUP_REMOVED lines=12> */
.L_x_15801:
[----:B------:R0:W-:Y:S01]  /*1c7c0*/  @!P2 ST.E.128 desc[UR40][R4.64], RZ ;  /* 0x000000ff0400a985 */ /* 0x0001e2000c101d28 */
[----:B------:R-:W-:Y:S02]  /*1c7d0*/  IMAD.MOV.U32 R13, RZ, RZ, R7 ;  /* 0x000000ffff0d7224 */ /* 0x000fe400078e0007 */
[----:B------:R-:W-:-:S07]  /*1c7e0*/  IMAD.MOV.U32 R0, RZ, RZ, R14 ;  /* 0x000000ffff007224 */ /* 0x000fce00078e000e */
[----:B0-----:R-:W-:Y:S05]  /*1c7f0*/  WARPSYNC.COLLECTIVE R15, `(.L_x_15802) ;  /* 0x000000000f087348 */ /* 0x001fea0003c00000 */
[----:B------:R1:W2:Y:S02]  /*1c800*/  SHFL.IDX P6, R14, R13, R12, R11 ;  /* 0x0000000c0d0e7389 */ /* 0x0002a400000c000b */
[----:B012---:R-:W-:Y:S01]  /*1c810*/  ENDCOLLECTIVE ;  /* 0x000000000000791b */ /* 0x007fe20003800000 */
.L_x_15802:
[----:B------:R-:W-:Y:S05]  /*1c820*/  BRA `(.L_x_15803) ;  /* 0xffffff6400d47947 */ /* 0x000fea000383ffff */
.L_x_15623:
        /* <DEDUP_REMOVED lines=11> */
.L_x_15805:
[----:B------:R-:W-:Y:S05]  /*1c8e0*/  BSYNC B1 ;  /* 0x0000000000017941 */ /* 0x000fea0003800000 */
.L_x_15804:
[----:B------:R-:W-:Y:S05]  /*1c8f0*/  BRA `(.L_x_15806) ;  /* 0xffffff8000b87947 */ /* 0x000fea000383ffff */
.L_x_15625:
[----:B------:R-:W-:Y:S01]  /*1c900*/  BSSY B1, `(.L_x_15807) ;  /* 0x0000006000017945 */ /* 0x000fe20003800000 */
[----:B------:R-:W-:-:S07]  /*1c910*/  IMAD.MOV.U32 R15, RZ, RZ, -0x1 ;  /* 0xffffffffff0f7424 */ /* 0x000fce00078e00ff */
[----:B012---:R-:W-:Y:S05]  /*1c920*/  WARPSYNC.COLLECTIVE R15, `(.L_x_15808) ;  /* 0x000000000f0c7348 */ /* 0x007fea0003c00000 */
[----:B------:R-:W-:Y:S02]  /*1c930*/  ELECT P6, UR62, PT ;  /* 0x00000000003e782f */ /* 0x000fe400038c0000 */
[----:B------:R-:W-:Y:S01]  /*1c940*/  MOV R14, UR62 ;  /* 0x0000003e000e7c02 */ /* 0x000fe20008000f00 */
[----:B012---:R-:W-:Y:S10]  /*1c950*/  ENDCOLLECTIVE ;  /* 0x000000000000791b */ /* 0x007ff40003800000 */
.L_x_15808:
[----:B------:R-:W-:Y:S05]  /*1c960*/  BSYNC B1 ;  /* 0x0000000000017941 */ /* 0x000fea0003800000 */
.L_x_15807:
[----:B------:R-:W-:Y:S05]  /*1c970*/  BRA `(.L_x_15624) ;  /* 0xffffff8000b07947 */ /* 0x000fea000383ffff */
.L_x_15627:
[----:B--2---:R2:W3:Y:S02]  /*1c980*/  SYNCS.PHASECHK.TRANS64.TRYWAIT P0, [R16+URZ+0x16820], R6 ;  /* 0x01682006100075a7 */ /* 0x0044e4000800017f */
[----:B---3--:R-:W-:Y:S05]  /*1c990*/  @!P0 NANOSLEEP.SYNCS 0x989680 ;  /* 0x009896800000895d */ /* 0x008fea0003900000 */
[----:B------:R-:W3:Y:S02]  /*1c9a0*/  @!P0 SYNCS.PHASECHK.TRANS64 P0, [R16+URZ+0x16820], R6 ;  /* 0x01682006100085a7 */ /* 0x000ee4000800007f */
[----:B---3--:R-:W-:Y:S05]  /*1c9b0*/  @!P0 BRA `(.L_x_15627) ;  /* 0xfffffffc00f08947 */ /* 0x008fea000383ffff */
[----:B------:R-:W-:Y:S05]  /*1c9c0*/  BRA `(.L_x_15809) ;  /* 0xffffff8000c07947 */ /* 0x000fea000383ffff */
.L_x_15631:
[----:B--2---:R2:W3:Y:S02]  /*1c9d0*/  SYNCS.PHASECHK.TRANS64.TRYWAIT P0, [R6+URZ+0x168a0], R7 ;  /* 0x0168a007060075a7 */ /* 0x0044e4000800017f */
[----:B---3--:R-:W-:Y:S05]  /*1c9e0*/  @!P0 NANOSLEEP.SYNCS 0x989680 ;  /* 0x009896800000895d */ /* 0x008fea0003900000 */
[----:B------:R-:W3:Y:S02]  /*1c9f0*/  @!P0 SYNCS.PHASECHK.TRANS64 P0, [R6+URZ+0x168a0], R7 ;  /* 0x0168a007060085a7 */ /* 0x000ee4000800007f */
[----:B---3--:R-:W-:Y:S05]  /*1ca00*/  @!P0 BRA `(.L_x_15631) ;  /* 0xfffffffc00f08947 */ /* 0x008fea000383ffff */
[----:B------:R-:W-:Y:S05]  /*1ca10*/  BRA `(.L_x_15810) ;  /* 0xffffff8000dc7947 */ /* 0x000fea000383ffff */
.L_x_15636:
[----:B0-----:R0:W1:Y:S02]  /*1ca20*/  SYNCS.PHASECHK.TRANS64.TRYWAIT P0, [R6+URZ+0x168c0], R7 ;  /* 0x0168c007060075a7 */ /* 0x001064000800017f */
[----:B-1----:R-:W-:Y:S05]  /*1ca30*/  @!P0 NANOSLEEP.SYNCS 0x989680 ;  /* 0x009896800000895d */ /* 0x002fea0003900000 */
[----:B------:R-:W1:Y:S02]  /*1ca40*/  @!P0 SYNCS.PHASECHK.TRANS64 P0, [R6+URZ+0x168c0], R7 ;  /* 0x0168c007060085a7 */ /* 0x000e64000800007f */
[----:B-1----:R-:W-:Y:S05]  /*1ca50*/  @!P0 BRA `(.L_x_15636) ;  /* 0xfffffffc00f08947 */ /* 0x002fea000383ffff */
[----:B------:R-:W-:Y:S05]  /*1ca60*/  BRA `(.L_x_15811) ;  /* 0xffffff84005c7947 */ /* 0x000fea000383ffff */
.L_x_15643:
[----:B0-----:R0:W3:Y:S02]  /*1ca70*/  SYNCS.PHASECHK.TRANS64.TRYWAIT P1, [R6+URZ+0x168a0], R7 ;  /* 0x0168a007060075a7 */ /* 0x0010e4000802017f */
[----:B---3--:R-:W-:Y:S05]  /*1ca80*/  @!P1 NANOSLEEP.SYNCS 0x989680 ;  /* 0x009896800000995d */ /* 0x008fea0003900000 */
[----:B------:R-:W3:Y:S02]  /*1ca90*/  @!P1 SYNCS.PHASECHK.TRANS64 P1, [R6+URZ+0x168a0], R7 ;  /* 0x0168a007060095a7 */ /* 0x000ee4000802007f */
[----:B---3--:R-:W-:Y:S05]  /*1caa0*/  @!P1 BRA `(.L_x_15643) ;  /* 0xfffffffc00f09947 */ /* 0x008fea000383ffff */
[----:B------:R-:W-:Y:S05]  /*1cab0*/  BRA `(.L_x_15812) ;  /* 0xffffff8800287947 */ /* 0x000fea000383ffff */
.L_x_15648:
[----:B-1----:R1:W2:Y:S02]  /*1cac0*/  SYNCS.PHASECHK.TRANS64.TRYWAIT P1, [R6+URZ+0x168c0], R7 ;  /* 0x0168c007060075a7 */ /* 0x0022a4000802017f */
[----:B--2---:R-:W-:Y:S05]  /*1cad0*/  @!P1 NANOSLEEP.SYNCS 0x989680 ;  /* 0x009896800000995d */ /* 0x004fea0003900000 */
[----:B------:R-:W2:Y:S02]  /*1cae0*/  @!P1 SYNCS.PHASECHK.TRANS64 P1, [R6+URZ+0x168c0], R7 ;  /* 0x0168c007060095a7 */ /* 0x000ea4000802007f */
[----:B--2---:R-:W-:Y:S05]  /*1caf0*/  @!P1 BRA `(.L_x_15648) ;  /* 0xfffffffc00f09947 */ /* 0x004fea000383ffff */
[----:B------:R-:W-:Y:S05]  /*1cb00*/  BRA `(.L_x_15813) ;  /* 0xffffff8800a07947 */ /* 0x000fea000383ffff */
.L_x_15663:
        /* <DEDUP_REMOVED lines=8> */
[----:B-----5:R-:W-:Y:S05]  /*1cb90*/  WARPSYNC.COLLECTIVE R15, `(.L_x_15815) ;  /* 0x000000000f087348 */ /* 0x020fea0003c00000 */
[----:B------:R0:W1:Y:S02]  /*1cba0*/  SHFL.IDX P6, R14, R13, R12, R11 ;  /* 0x0000000c0d0e7389 */ /* 0x00006400000c000b */
[----:B01---5:R-:W-:Y:S01]  /*1cbb0*/  ENDCOLLECTIVE ;  /* 0x000000000000791b */ /* 0x023fe20003800000 */
.L_x_15815:
[----:B------:R-:W-:Y:S05]  /*1cbc0*/  BSYNC B0 ;  /* 0x0000000000007941 */ /* 0x000fea0003800000 */
.L_x_15814:
[----:B------:R-:W-:Y:S05]  /*1cbd0*/  BRA `(.L_x_15816) ;  /* 0xffffff9400e47947 */ /* 0x000fea000383ffff */
.L_x_15666:
[----:B0-----:R0:W1:Y:S02]  /*1cbe0*/  SYNCS.PHASECHK.TRANS64.TRYWAIT P0, [R3+URZ+0x16840], R4 ;  /* 0x01684004030075a7 */ /* 0x001064000800017f */
[----:B-1----:R-:W-:Y:S05]  /*1cbf0*/  @!P0 NANOSLEEP.SYNCS 0x989680 ;  /* 0x009896800000895d */ /* 0x002fea0003900000 */
[----:B------:R-:W1:Y:S02]  /*1cc00*/  @!P0 SYNCS.PHASECHK.TRANS64 P0, [R3+URZ+0x16840], R4 ;  /* 0x01684004030085a7 */ /* 0x000e64000800007f */
[----:B-1----:R-:W-:Y:S05]  /*1cc10*/  @!P0 BRA `(.L_x_15666) ;  /* 0xfffffffc00f08947 */ /* 0x002fea000383ffff */
[----:B------:R-:W-:Y:S05]  /*1cc20*/  BRA `(.L_x_15817) ;  /* 0xffffff9800347947 */ /* 0x000fea000383ffff */
.L_x_15667:
        /* <DEDUP_REMOVED lines=8> */
.L_x_15819:
[----:B------:R-:W-:Y:S05]  /*1ccb0*/  BSYNC B0 ;  /* 0x0000000000007941 */ /* 0x000fea0003800000 */
.L_x_15818:
        /* <DEDUP_REMOVED lines=9> */
.L_x_15820:
[----:B------:R-:W-:Y:S02]  /*1cd50*/  IMAD.MOV.U32 R13, RZ, RZ, R2 ;  /* 0x000000ffff0d7224 */ /* 0x000fe400078e0002 */
[----:B------:R-:W-:Y:S02]  /*1cd60*/  IMAD.MOV.U32 R12, RZ, RZ, 0x1 ;  /* 0x00000001ff0c7424 */ /* 0x000fe400078e00ff */
[----:B------:R-:W-:-:S07]  /*1cd70*/  IMAD.MOV.U32 R7, RZ, RZ, R14 ;  /* 0x000000ffff077224 */ /* 0x000fce00078e000e */
[----:B------:R-:W-:Y:S05]  /*1cd80*/  WARPSYNC.COLLECTIVE R15, `(.L_x_15821) ;  /* 0x000000000f087348 */ /* 0x000fea0003c00000 */
[----:B------:R0:W1:Y:S02]  /*1cd90*/  SHFL.IDX P6, R14, R13, R12, R11 ;  /* 0x0000000c0d0e7389 */ /* 0x00006400000c000b */
[----:B01----:R-:W-:Y:S01]  /*1cda0*/  ENDCOLLECTIVE ;  /* 0x000000000000791b */ /* 0x003fe20003800000 */
.L_x_15821:
        /* <DEDUP_REMOVED lines=15> */
.L_x_15822:
[----:B------:R-:W-:Y:S02]  /*1cea0*/  @P0 IMAD R8, R5, 0x2, R16 ;  /* 0x0000000205080824 */ /* 0x000fe400078e0210 */
[----:B------:R-:W-:Y:S02]  /*1ceb0*/  IMAD.MOV.U32 R13, RZ, RZ, R2 ;  /* 0x000000ffff0d7224 */ /* 0x000fe400078e0002 */
[----:B------:R-:W-:Y:S02]  /*1cec0*/  IMAD.MOV.U32 R12, RZ, RZ, 0x2 ;  /* 0x00000002ff0c7424 */ /* 0x000fe400078e00ff */
[----:B------:R-:W-:-:S07]  /*1ced0*/  IMAD.MOV.U32 R7, RZ, RZ, R14 ;  /* 0x000000ffff077224 */ /* 0x000fce00078e000e */
[----:B------:R-:W-:Y:S05]  /*1cee0*/  WARPSYNC.COLLECTIVE R15, `(.L_x_15823) ;  /* 0x000000000f087348 */ /* 0x000fea0003c00000 */
[----:B------:R0:W1:Y:S02]  /*1cef0*/  SHFL.IDX P6, R14, R13, R12, R11 ;  /* 0x0000000c0d0e7389 */ /* 0x00006400000c000b */
[----:B01----:R-:W-:Y:S01]  /*1cf00*/  ENDCOLLECTIVE ;  /* 0x000000000000791b */ /* 0x003fe20003800000 */
.L_x_15823:
        /* <DEDUP_REMOVED lines=15> */
.L_x_15824:
[----:B------:R-:W-:Y:S02]  /*1d000*/  @P0 IMAD R8, R5, 0x2, R16 ;  /* 0x0000000205080824 */ /* 0x000fe400078e0210 */
[----:B------:R-:W-:Y:S02]  /*1d010*/  IMAD.MOV.U32 R13, RZ, RZ, R2 ;  /* 0x000000ffff0d7224 */ /* 0x000fe400078e0002 */
[----:B------:R-:W-:Y:S02]  /*1d020*/  IMAD.MOV.U32 R12, RZ, RZ, 0x3 ;  /* 0x00000003ff0c7424 */ /* 0x000fe400078e00ff */
[----:B------:R-:W-:-:S07]  /*1d030*/  IMAD.MOV.U32 R7, RZ, RZ, R14 ;  /* 0x000000ffff077224 */ /* 0x000fce00078e000e */
[----:B------:R-:W-:Y:S05]  /*1d040*/  WARPSYNC.COLLECTIVE R15, `(.L_x_15825) ;  /* 0x000000000f087348 */ /* 0x000fea0003c00000 */
[----:B------:R0:W1:Y:S02]  /*1d050*/  SHFL.IDX P6, R14, R13, R12, R11 ;  /* 0x0000000c0d0e7389 */ /* 0x00006400000c000b */
[----:B01----:R-:W-:Y:S01]  /*1d060*/  ENDCOLLECTIVE ;  /* 0x000000000000791b */ /* 0x003fe20003800000 */
.L_x_15825:
        /* <DEDUP_REMOVED lines=15> */
.L_x_15826:
[----:B------:R-:W-:Y:S02]  /*1d160*/  @P0 IMAD R8, R5, 0x2, R16 ;  /* 0x0000000205080824 */ /* 0x000fe400078e0210 */
[----:B------:R-:W-:Y:S02]  /*1d170*/  IMAD.MOV.U32 R13, RZ, RZ, R2 ;  /* 0x000000ffff0d7224 */ /* 0x000fe400078e0002 */
[----:B------:R-:W-:Y:S02]  /*1d180*/  IMAD.MOV.U32 R12, RZ, RZ, 0x4 ;  /* 0x00000004ff0c7424 */ /* 0x000fe400078e00ff */
[----:B------:R-:W-:-:S07]  /*1d190*/  IMAD.MOV.U32 R7, RZ, RZ, R14 ;  /* 0x000000ffff077224 */ /* 0x000fce00078e000e */
[----:B------:R-:W-:Y:S05]  /*1d1a0*/  WARPSYNC.COLLECTIVE R15, `(.L_x_15827) ;  /* 0x000000000f087348 */ /* 0x000fea0003c00000 */
[----:B------:R0:W1:Y:S02]  /*1d1b0*/  SHFL.IDX P6, R14, R13, R12, R11 ;  /* 0x0000000c0d0e7389 */ /* 0x00006400000c000b */
[----:B01----:R-:W-:Y:S01]  /*1d1c0*/  ENDCOLLECTIVE ;  /* 0x000000000000791b */ /* 0x003fe20003800000 */
.L_x_15827:
        /* <DEDUP_REMOVED lines=15> */
.L_x_15828:
[----:B------:R-:W-:Y:S02]  /*1d2c0*/  @P0 IMAD R8, R5, 0x2, R16 ;  /* 0x0000000205080824 */ /* 0x000fe400078e0210 */
[----:B------:R-:W-:Y:S02]  /*1d2d0*/  IMAD.MOV.U32 R13, RZ, RZ, R2 ;  /* 0x000000ffff0d7224 */ /* 0x000fe400078e0002 */
[----:B------:R-:W-:Y:S02]  /*1d2e0*/  IMAD.MOV.U32 R12, RZ, RZ, 0x5 ;  /* 0x00000005ff0c7424 */ /* 0x000fe400078e00ff */
[----:B------:R-:W-:-:S07]  /*1d2f0*/  IMAD.MOV.U32 R7, RZ, RZ, R14 ;  /* 0x000000ffff077224 */ /* 0x000fce00078e000e */
[----:B------:R-:W-:Y:S05]  /*1d300*/  WARPSYNC.COLLECTIVE R15, `(.L_x_15829) ;  /* 0x000000000f087348 */ /* 0x000fea0003c00000 */
[----:B------:R0:W1:Y:S02]  /*1d310*/  SHFL.IDX P6, R14, R13, R12, R11 ;  /* 0x0000000c0d0e7389 */ /* 0x00006400000c000b */
[----:B01----:R-:W-:Y:S01]  /*1d320*/  ENDCOLLECTIVE ;  /* 0x000000000000791b */ /* 0x003fe20003800000 */
.L_x_15829:
        /* <DEDUP_REMOVED lines=15> */
.L_x_15830:
[----:B------:R-:W-:Y:S02]  /*1d420*/  @P0 IMAD R8, R5, 0x2, R16 ;  /* 0x0000000205080824 */ /* 0x000fe400078e0210 */
[----:B------:R-:W-:Y:S02]  /*1d430*/  IMAD.MOV.U32 R13, RZ, RZ, R2 ;  /* 0x000000ffff0d7224 */ /* 0x000fe400078e0002 */
[----:B------:R-:W-:Y:S02]  /*1d440*/  IMAD.MOV.U32 R12, RZ, RZ, 0x6 ;  /* 0x00000006ff0c7424 */ /* 0x000fe400078e00ff */
[----:B------:R-:W-:-:S07]  /*1d450*/  IMAD.MOV.U32 R7, RZ, RZ, R14 ;  /* 0x000000ffff077224 */ /* 0x000fce00078e000e */
[----:B------:R-:W-:Y:S05]  /*1d460*/  WARPSYNC.COLLECTIVE R15, `(.L_x_15831) ;  /* 0x000000000f087348 */ /* 0x000fea0003c00000 */
[----:B------:R0:W1:Y:S02]  /*1d470*/  SHFL.IDX P6, R14, R13, R12, R11 ;  /* 0x0000000c0d0e7389 */ /* 0x00006400000c000b */
[----:B01----:R-:W-:Y:S01]  /*1d480*/  ENDCOLLECTIVE ;  /* 0x000000000000791b */ /* 0x003fe20003800000 */
.L_x_15831:
        /* <DEDUP_REMOVED lines=15> */
.L_x_15832:
[----:B------:R-:W-:Y:S02]  /*1d580*/  @P0 IMAD R8, R5, 0x2, R16 ;  /* 0x0000000205080824 */ /* 0x000fe400078e0210 */
[----:B------:R-:W-:Y:S02]  /*1d590*/  IMAD.MOV.U32 R13, RZ, RZ, R2 ;  /* 0x000000ffff0d7224 */ /* 0x000fe400078e0002 */
[----:B------:R-:W-:Y:S02]  /*1d5a0*/  IMAD.MOV.U32 R12, RZ, RZ, 0x7 ;  /* 0x00000007ff0c7424 */ /* 0x000fe400078e00ff */
[----:B------:R-:W-:-:S07]  /*1d5b0*/  IMAD.MOV.U32 R7, RZ, RZ, R14 ;  /* 0x000000ffff077224 */ /* 0x000fce00078e000e */
[----:B------:R-:W-:Y:S05]  /*1d5c0*/  WARPSYNC.COLLECTIVE R15, `(.L_x_15833) ;  /* 0x000000000f087348 */ /* 0x000fea0003c00000 */
[----:B------:R0:W1:Y:S02]  /*1d5d0*/  SHFL.IDX P6, R14, R13, R12, R11 ;  /* 0x0000000c0d0e7389 */ /* 0x00006400000c000b */
[----:B01----:R-:W-:Y:S01]  /*1d5e0*/  ENDCOLLECTIVE ;  /* 0x000000000000791b */ /* 0x003fe20003800000 */
.L_x_15833:
        /* <DEDUP_REMOVED lines=10> */
.L_x_15834:
[----:B------:R-:W-:Y:S01]  /*1d690*/  @!PT LDS RZ, [RZ] ;  /* 0x00000000fffff984 */ /* 0x000fe20000000800 */
[----:B------:R-:W-:Y:S01]  /*1d6a0*/  @!PT LDS RZ, [RZ] ;  /* 0x00000000fffff984 */ /* 0x000fe20000000800 */
[----:B------:R-:W-:Y:S01]  /*1d6b0*/  @!PT LDS RZ, [RZ] ;  /* 0x00000000fffff984 */ /* 0x000fe20000000800 */
[----:B------:R1:W-:Y:S01]  /*1d6c0*/  @P0 LDGSTS.E.BYPASS.LTC128B.128 [R8+0x11400], desc[UR40][R6.64], !P2 ;  /* 0x1140000006080fae */ /* 0x0003e2000d101d68 */
[----:B------:R-:W-:Y:S01]  /*1d6d0*/  IMAD.MOV.U32 R0, RZ, RZ, R14 ;  /* 0x000000ffff007224 */ /* 0x000fe200078e000e */
[----:B------:R-:W-:Y:S06]  /*1d6e0*/  BRA `(.L_x_15835) ;  /* 0xffffff94003c7947 */ /* 0x000fec000383ffff */
.L_x_15672:
[----:B------:R-:W2:Y:S01]  /*1d6f0*/  LDL.LU R11, [R1+0x38] ;  /* 0x00003800010b7983 */ /* 0x000ea20000300800 */
[----:B------:R-:W-:Y:S02]  /*1d700*/  IMAD.MOV.U32 R13, RZ, RZ, R0 ;  /* 0x000000ffff0d7224 */ /* 0x000fe400078e0000 */
[----:B------:R-:W-:Y:S02]  /*1d710*/  IMAD.MOV.U32 R12, RZ, RZ, RZ ;  /* 0x000000ffff0c7224 */ /* 0x000fe400078e00ff */
[----:B------:R-:W-:Y:S02]  /*1d720*/  IMAD.MOV.U32 R15, RZ, RZ, -0x1 ;  /* 0xffffffffff0f7424 */ /* 0x000fe400078e00ff */
[----:B------:R-:W-:-:S04]  /*1d730*/  IMAD R25, R25, 0xc0, R9 ;  /* 0x000000c019197824 */ /* 0x000fc800078e0209 */
[----:B------:R-:W-:Y:S02]  /*1d740*/  VIADD R8, R25, 0x10 ;  /* 0x0000001019087836 */ /* 0x000fe40000000000 */
[----:B--2---:R-:W-:Y:S02]  /*1d750*/  IMAD R3, R11, R10, RZ ;  /* 0x0000000a0b037224 */ /* 0x004fe400078e02ff */
[----:B------:R-:W-:-:S03]  /*1d760*/  IMAD.MOV.U32 R11, RZ, RZ, 0x181f ;  /* 0x0000181fff0b7424 */ /* 0x000fc600078e00ff */
[----:B------:R-:W-:-:S13]  /*1d770*/  ISETP.GE.AND P1, PT, R25, R3, PT ;  /* 0x000000031900720c */ /* 0x000fda0003f26270 */
[----:B-----5:R-:W-:Y:S05]  /*1d780*/  WARPSYNC.COLLECTIVE R15, `(.L_x_15836) ;  /* 0x000000000f087348 */ /* 0x020fea0003c00000 */
[----:B------:R0:W1:Y:S02]  /*1d790*/  SHFL.IDX P6, R14, R13, R12, R11 ;  /* 0x0000000c0d0e7389 */ /* 0x00006400000c000b */
[----:B01---5:R-:W-:Y:S01]  /*1d7a0*/  ENDCOLLECTIVE ;  /* 0x000000000000791b */ /* 0x023fe20003800000 */
.L_x_15836:
[----:B------:R-:W-:Y:S02]  /*1d7b0*/  IMAD.MOV.U32 R13, RZ, RZ, R2 ;  /* 0x000000ffff0d7224 */ /* 0x000fe400078e0002 */
[----:B------:R-:W-:-:S07]  /*1d7c0*/  IMAD.MOV.U32 R7, RZ, RZ, R14 ;  /* 0x000000ffff077224 */ /* 0x000fce00078e000e */
[----:B------:R-:W-:Y:S05]  /*1d7d0*/  WARPSYNC.COLLECTIVE R15, `(.L_x_15837) ;  /* 0x000000000f087348 */ /* 0x000fea0003c00000 */
[----:B------:R0:W1:Y:S02]  /*1d7e0*/  SHFL.IDX P6, R14, R13, R12, R11 ;  /* 0x0000000c0d0e7389 */ /* 0x00006400000c000b */
[----:B01----:R-:W-:Y:S01]  /*1d7f0*/  ENDCOLLECTIVE ;  /* 0x000000000000791b */ /* 0x003fe20003800000 */
.L_x_15837:
[----:B------:R-:W-:Y:S02]  /*1d800*/  IMAD.MOV.U32 R13, RZ, RZ, R0 ;  /* 0x000000ffff0d7224 */ /* 0x000fe400078e0000 */
[----:B------:R-:W-:Y:S01]  /*1d810*/  IMAD.MOV.U32 R12, RZ, RZ, 0x1 ;  /* 0x00000001ff0c7424 */ /* 0x000fe200078e00ff */
[----:B------:R-:W-:-:S07]  /*1d820*/  MOV R6, R14 ;  /* 0x0000000e00067202 */ /* 0x000fce0000000f00 */
[----:B------:R-:W-:Y:S05]  /*1d830*/  WARPSYNC.COLLECTIVE R15, `(.L_x_15838) ;  /* 0x000000000f087348 */ /* 0x000fea0003c00000 */
[----:B------:R0:W1:Y:S02]  /*1d840*/  SHFL.IDX P6, R14, R13, R12, R11 ;  /* 0x0000000c0d0e7389 */ /* 0x00006400000c000b */
[----:B01----:R-:W-:Y:S01]  /*1d850*/  ENDCOLLECTIVE ;  /* 0x000000000000791b */ /* 0x003fe20003800000 */
.L_x_15838:
[----:B------:R-:W-:-:S05]  /*1d860*/  @!P1 LEA R6, P2, R21, R6, 0x1 ;  /* 0x0000000615069211 */ /* 0x000fca00078408ff */
[----:B------:R-:W-:-:S05]  /*1d870*/  @!P1 IMAD.X R7, RZ, RZ, R7, P2 ;  /* 0x000000ffff079224 */ /* 0x000fca00010e0607 */
[----:B------:R-:W-:Y:S01]  /*1d880*/  @!PT LDS RZ, [RZ] ;  /* 0x00000000fffff984 */ /* 0x000fe20000000800 */
[----:B------:R-:W-:Y:S01]  /*1d890*/  @!PT LDS RZ, [RZ] ;  /* 0x00000000fffff984 */ /* 0x000fe20000000800 */
[----:B------:R-:W-:Y:S01]  /*1d8a0*/  @!PT LDS RZ, [RZ] ;  /* 0x00000000fffff984 */ /* 0x000fe20000000800 */
[----:B------:R0:W-:Y:S01]  /*1d8b0*/  @!P1 LDGSTS.E.BYPASS.LTC128B.128 [R20+0x8400], desc[UR40][R6.64], !P0 ;  /* 0x0840000006149fae */ /* 0x0001e2000c101d68 */
[----:B------:R-:W-:Y:S01]  /*1d8c0*/  ISETP.GE.AND P1, PT, R8, R3, PT ;  /* 0x000000030800720c */ /* 0x000fe20003f26270 */
[----:B------:R-:W-:Y:S02]  /*1d8d0*/  IMAD.MOV.U32 R13, RZ, RZ, R2 ;  /* 0x000000ffff0d7224 */ /* 0x000fe400078e0002 */
[----:B0-----:R-:W-:-:S10]  /*1d8e0*/  IMAD.MOV.U32 R6, RZ, RZ, R14 ;  /* 0x000000ffff067224 */ /* 0x001fd400078e000e */
[----:B------:R-:W-:Y:S05]  /*1d8f0*/  WARPSYNC.COLLECTIVE R15, `(.L_x_15839) ;  /* 0x000000000f087348 */ /* 0x000fea0003c00000 */
[----:B------:R0:W1:Y:S02]  /*1d900*/  SHFL.IDX P6, R14, R13, R12, R11 ;  /* 0x0000000c0d0e7389 */ /* 0x00006400000c000b */
[----:B01----:R-:W-:Y:S01]  /*1d910*/  ENDCOLLECTIVE ;  /* 0x000000000000791b */ /* 0x003fe20003800000 */
.L_x_15839:
[----:B------:R-:W-:Y:S02]  /*1d920*/  IMAD.MOV.U32 R13, RZ, RZ, R0 ;  /* 0x000000ffff0d7224 */ /* 0x000fe400078e0000 */
[----:B------:R-:W-:Y:S02]  /*1d930*/  IMAD.MOV.U32 R12, RZ, RZ, 0x2 ;  /* 0x00000002ff0c7424 */ /* 0x000fe400078e00ff */
[----:B------:R-:W-:-:S07]  /*1d940*/  IMAD.MOV.U32 R7, RZ, RZ, R14 ;  /* 0x000000ffff077224 */ /* 0x000fce00078e000e */
[----:B------:R-:W-:Y:S05]  /*1d950*/  WARPSYNC.COLLECTIVE R15, `(.L_x_15840) ;  /* 0x000000000f087348 */ /* 0x000fea0003c00000 */
[----:B------:R0:W1:Y:S02]  /*1d960*/  SHFL.IDX P6, R14, R13, R12, R11 ;  /* 0x0000000c0d0e7389 */ /* 0x00006400000c000b */
[----:B01----:R-:W-:Y:S01]  /*1d970*/  ENDCOLLECTIVE ;  /* 0x000000000000791b */ /* 0x003fe20003800000 */
.L_x_15840:
        /* <DEDUP_REMOVED lines=16> */
.L_x_15841:
[----:B------:R-:W-:Y:S02]  /*1da80*/  IMAD.MOV.U32 R13, RZ, RZ, R0 ;  /* 0x000000ffff0d7224 */ /* 0x000fe400078e0000 */
[----:B------:R-:W-:Y:S02]  /*1da90*/  IMAD.MOV.U32 R12, RZ, RZ, 0x3 ;  /* 0x00000003ff0c7424 */ /* 0x000fe400078e00ff */
[----:B------:R-:W-:-:S07]  /*1daa0*/  IMAD.MOV.U32 R7, RZ, RZ, R14 ;  /* 0x000000ffff077224 */ /* 0x000fce00078e000e */
[----:B------:R-:W-:Y:S05]  /*1dab0*/  WARPSYNC.COLLECTIVE R15, `(.L_x_15842) ;  /* 0x000000000f087348 */ /* 0x000fea0003c00000 */
[----:B------:R0:W1:Y:S02]  /*1dac0*/  SHFL.IDX P6, R14, R13, R12, R11 ;  /* 0x0000000c0d0e7389 */ /* 0x00006400000c000b */
[----:B01----:R-:W-:Y:S01]  /*1dad0*/  ENDCOLLECTIVE ;  /* 0x000000000000791b */ /* 0x003fe20003800000 */
.L_x_15842:
        /* <DEDUP_REMOVED lines=16> */
.L_x_15843:
[----:B------:R-:W-:Y:S02]  /*1dbe0*/  IMAD.MOV.U32 R13, RZ, RZ, R0 ;  /* 0x000000ffff0d7224 */ /* 0x000fe400078e0000 */
[----:B------:R-:W-:Y:S02]  /*1dbf0*/  IMAD.MOV.U32 R12, RZ, RZ, 0x4 ;  /* 0x00000004ff0c7424 */ /* 0x000fe400078e00ff */
[----:B------:R-:W-:-:S07]  /*1dc00*/  IMAD.MOV.U32 R7, RZ, RZ, R14 ;  /* 0x000000ffff077224 */ /* 0x000fce00078e000e */
[----:B------:R-:W-:Y:S05]  /*1dc10*/  WARPSYNC.COLLECTIVE R15, `(.L_x_15844) ;  /* 0x000000000f087348 */ /* 0x000fea0003c00000 */
[----:B------:R0:W1:Y:S02]  /*1dc20*/  SHFL.IDX P6, R14, R13, R12, R11 ;  /* 0x0000000c0d0e7389 */ /* 0x00006400000c000b */
[----:B01----:R-:W-:Y:S01]  /*1dc30*/  ENDCOLLECTIVE ;  /* 0x000000000000791b */ /* 0x003fe20003800000 */
.L_x_15844:
        /* <DEDUP_REMOVED lines=16> */
.L_x_15845:
[----:B------:R-:W-:Y:S02]  /*1dd40*/  IMAD.MOV.U32 R13, RZ, RZ, R0 ;  /* 0x000000ffff0d7224 */ /* 0x000fe400078e0000 */
[----:B------:R-:W-:Y:S02]  /*1dd50*/  IMAD.MOV.U32 R12, RZ, RZ, 0x5 ;  /* 0x00000005ff0c7424 */ /* 0x000fe400078e00ff */
[----:B------:R-:W-:-:S07]  /*1dd60*/  IMAD.MOV.U32 R7, RZ, RZ, R14 ;  /* 0x000000ffff077224 */ /* 0x000fce00078e000e */
[----:B------:R-:W-:Y:S05]  /*1dd70*/  WARPSYNC.COLLECTIVE R15, `(.L_x_15846) ;  /* 0x000000000f087348 */ /* 0x000fea0003c00000 */
[----:B------:R0:W1:Y:S02]  /*1dd80*/  SHFL.IDX P6, R14, R13, R12, R11 ;  /* 0x0000000c0d0e7389 */ /* 0x00006400000c000b */
[----:B01----:R-:W-:Y:S01]  /*1dd90*/  ENDCOLLECTIVE ;  /* 0x000000000000791b */ /* 0x003fe20003800000 */
.L_x_15846:
        /* <DEDUP_REMOVED lines=16> */
.L_x_15847:
[----:B------:R-:W-:Y:S02]  /*1dea0*/  IMAD.MOV.U32 R13, RZ, RZ, R0 ;  /* 0x000000ffff0d7224 */ /* 0x000fe400078e0000 */
[----:B------:R-:W-:Y:S02]  /*1deb0*/  IMAD.MOV.U32 R12, RZ, RZ, 0x6 ;  /* 0x00000006ff0c7424 */ /* 0x000fe400078e00ff */
[----:B------:R-:W-:-:S07]  /*1dec0*/  IMAD.MOV.U32 R7, RZ, RZ, R14 ;  /* 0x000000ffff077224 */ /* 0x000fce00078e000e */
[----:B------:R-:W-:Y:S05]  /*1ded0*/  WARPSYNC.COLLECTIVE R15, `(.L_x_15848) ;  /* 0x000000000f087348 */ /* 0x000fea0003c00000 */
[----:B------:R0:W1:Y:S02]  /*1dee0*/  SHFL.IDX P6, R14, R13, R12, R11 ;  /* 0x0000000c0d0e7389 */ /* 0x00006400000c000b */
[----:B01----:R-:W-:Y:S01]  /*1def0*/  ENDCOLLECTIVE ;  /* 0x000000000000791b */ /* 0x003fe20003800000 */
.L_x_15848:
        /* <DEDUP_REMOVED lines=16> */
.L_x_15849:
[----:B------:R-:W-:Y:S01]  /*1e000*/  MOV R13, R0 ;  /* 0x00000000000d7202 */ /* 0x000fe20000000f00 */
[----:B------:R-:W-:Y:S02]  /*1e010*/  IMAD.MOV.U32 R12, RZ, RZ, 0x7 ;  /* 0x00000007ff0c7424 */ /* 0x000fe400078e00ff */
[----:B------:R-:W-:-:S07]  /*1e020*/  IMAD.MOV.U32 R7, RZ, RZ, R14 ;  /* 0x000000ffff077224 */ /* 0x000fce00078e000e */
[----:B------:R-:W-:Y:S05]  /*1e030*/  WARPSYNC.COLLECTIVE R15, `(.L_x_15850) ;  /* 0x000000000f087348 */ /* 0x000fea0003c00000 */
[----:B------:R0:W1:Y:S02]  /*1e040*/  SHFL.IDX P6, R14, R13, R12, R11 ;  /* 0x0000000c0d0e7389 */ /* 0x00006400000c000b */
[----:B01----:R-:W-:Y:S01]  /*1e050*/  ENDCOLLECTIVE ;  /* 0x000000000000791b */ /* 0x003fe20003800000 */
.L_x_15850:
        /* <DEDUP_REMOVED lines=11> */
.L_x_15851:
        /* <DEDUP_REMOVED lines=11> */
.L_x_15852:
[----:B------:R-:W-:-:S05]  /*1e1c0*/  @!P1 LEA R6, P2, R21, R6, 0x1 ;  /* 0x0000000615069211 */ /* 0x000fca00078408ff */
[----:B------:R-:W-:-:S04]  /*1e1d0*/  @!P1 IMAD.X R0, RZ, RZ, R0, P2 ;  /* 0x000000ffff009224 */ /* 0x000fc800010e0600 */
[----:B------:R-:W-:Y:S02]  /*1e1e0*/  @!P1 IMAD.MOV.U32 R7, RZ, RZ, R0 ;  /* 0x000000ffff079224 */ /* 0x000fe400078e0000 */
[----:B------:R-:W-:Y:S02]  /*1e1f0*/  IMAD.MOV.U32 R13, RZ, RZ, R5 ;  /* 0x000000ffff0d7224 */ /* 0x000fe400078e0005 */
[C---:B------:R-:W-:Y:S01]  /*1e200*/  VIADD R0, R25.reuse, 0x80 ;  /* 0x0000008019007836 */ /* 0x040fe20000000000 */
[----:B------:R-:W-:Y:S01]  /*1e210*/  @!PT LDS RZ, [RZ] ;  /* 0x00000000fffff984 */ /* 0x000fe20000000800 */
[----:B------:R-:W-:Y:S01]  /*1e220*/  @!PT LDS RZ, [RZ] ;  /* 0x00000000fffff984 */ /* 0x000fe20000000800 */
[----:B------:R-:W-:Y:S01]  /*1e230*/  @!PT LDS RZ, [RZ] ;  /* 0x00000000fffff984 */ /* 0x000fe20000000800 */
[----:B------:R0:W-:Y:S04]  /*1e240*/  @!P1 LDGSTS.E.BYPASS.LTC128B.128 [R20+0xbc00], desc[UR40][R6.64], !P0 ;  /* 0x0bc0000006149fae */ /* 0x0001e8000c101d68 */
[----:B------:R-:W-:Y:S01]  /*1e250*/  ISETP.GE.AND P1, PT, R0, R3, PT ;  /* 0x000000030000720c */ /* 0x000fe20003f26270 */
[----:B------:R-:W-:-:S02]  /*1e260*/  VIADD R0, R25, 0x90 ;  /* 0x0000009019007836 */ /* 0x000fc40000000000 */
[----:B------:R-:W-:-:S10]  /*1e270*/  IMAD.MOV.U32 R8, RZ, RZ, R14 ;  /* 0x000000ffff087224 */ /* 0x000fd400078e000e */
[----:B0-----:R-:W-:Y:S05]  /*1e280*/  WARPSYNC.COLLECTIVE R15, `(.L_x_15853) ;  /* 0x000000000f087348 */ /* 0x001fea0003c00000 */
[----:B------:R1:W2:Y:S02]  /*1e290*/  SHFL.IDX P6, R14, R13, R12, R11 ;  /* 0x0000000c0d0e7389 */ /* 0x0002a400000c000b */
[----:B012---:R-:W-:Y:S01]  /*1e2a0*/  ENDCOLLECTIVE ;  /* 0x000000000000791b */ /* 0x007fe20003800000 */
.L_x_15853:
[----:B------:R-:W-:Y:S02]  /*1e2b0*/  IMAD.MOV.U32 R13, RZ, RZ, R4 ;  /* 0x000000ffff0d7224 */ /* 0x000fe400078e0004 */
[----:B------:R-:W-:Y:S02]  /*1e2c0*/  IMAD.MOV.U32 R12, RZ, RZ, 0x1 ;  /* 0x00000001ff0c7424 */ /* 0x000fe400078e00ff */
[----:B------:R-:W-:-:S07]  /*1e2d0*/  IMAD.MOV.U32 R2, RZ, RZ, R14 ;  /* 0x000000ffff027224 */ /* 0x000fce00078e000e */
[----:B------:R-:W-:Y:S05]  /*1e2e0*/  WARPSYNC.COLLECTIVE R15, `(.L_x_15854) ;  /* 0x000000000f087348 */ /* 0x000fea0003c00000 */
[----:B------:R0:W1:Y:S02]  /*1e2f0*/  SHFL.IDX P6, R14, R13, R12, R11 ;  /* 0x0000000c0d0e7389 */ /* 0x00006400000c000b */
[----:B01----:R-:W-:Y:S01]  /*1e300*/  ENDCOLLECTIVE ;  /* 0x000000000000791b */ /* 0x003fe20003800000 */
.L_x_15854:
        /* <DEDUP_REMOVED lines=15> */
.L_x_15855:
[----:B------:R-:W-:Y:S02]  /*1e400*/  IMAD.MOV.U32 R13, RZ, RZ, R4 ;  /* 0x000000ffff0d7224 */ /* 0x000fe400078e0004 */
[----:B------:R-:W-:Y:S01]  /*1e410*/  IMAD.MOV.U32 R12, RZ, RZ, 0x2 ;  /* 0x00000002ff0c7424 */ /* 0x000fe200078e00ff */
[----:B------:R-:W-:-:S07]  /*1e420*/  MOV R6, R14 ;  /* 0x0000000e00067202 */ /* 0x000fce0000000f00 */
[----:B------:R-:W-:Y:S05]  /*1e430*/  WARPSYNC.COLLECTIVE R15, `(.L_x_15856) ;  /* 0x000000000f087348 */ /* 0x000fea0003c00000 */
[----:B------:R0:W1:Y:S02]  /*1e440*/  SHFL.IDX P6, R14, R13, R12, R11 ;  /* 0x0000000c0d0e7389 */ /* 0x00006400000c000b */
[----:B01----:R-:W-:Y:S01]  /*1e450*/  ENDCOLLECTIVE ;  /* 0x000000000000791b */ /* 0x003fe20003800000 */
.L_x_15856:
        /* <DEDUP_REMOVED lines=13> */
.L_x_15857:
[----:B------:R-:W-:Y:S02]  /*1e530*/  IMAD.MOV.U32 R13, RZ, RZ, R4 ;  /* 0x000000ffff0d7224 */ /* 0x000fe400078e0004 */
[----:B------:R-:W-:Y:S02]  /*1e540*/  IMAD.MOV.U32 R12, RZ, RZ, 0x3 ;  /* 0x00000003ff0c7424 */ /* 0x000fe400078e00ff */
[----:B------:R-:W-:-:S07]  /*1e550*/  IMAD.MOV.U32 R6, RZ, RZ, R14 ;  /* 0x000000ffff067224 */ /* 0x000fce00078e000e */
[----:B------:R-:W-:Y:S05]  /*1e560*/  WARPSYNC.COLLECTIVE R15, `(.L_x_15858) ;  /* 0x000000000f087348 */ /* 0x000fea0003c00000 */
[----:B------:R0:W1:Y:S02]  /*1e570*/  SHFL.IDX P6, R14, R13, R12, R11 ;  /* 0x0000000c0d0e7389 */ /* 0x00006400000c000b */
[----:B01----:R-:W-:Y:S01]  /*1e580*/  ENDCOLLECTIVE ;  /* 0x000000000000791b */ /* 0x003fe20003800000 */
.L_x_15858:
        /* <DEDUP_REMOVED lines=12> */
.L_x_15859:
[----:B------:R-:W-:Y:S01]  /*1e650*/  IMAD.MOV.U32 R2, RZ, RZ, R14 ;  /* 0x000000ffff027224 */ /* 0x000fe200078e000e */
[----:B------:R-:W-:Y:S06]  /*1e660*/  BRA `(.L_x_15860) ;  /* 0xffffff94002c7947 */ /* 0x000fec000383ffff */
.L_x_15675:
[----:B-1----:R1:W2:Y:S02]  /*1e670*/  SYNCS.PHASECHK.TRANS64.TRYWAIT P0, [R16+URZ+0x16820], R0 ;  /* 0x01682000100075a7 */ /* 0x0022a4000800017f */
[----:B--2---:R-:W-:Y:S05]  /*1e680*/  @!P0 NANOSLEEP.SYNCS 0x989680 ;  /* 0x009896800000895d */ /* 0x004fea0003900000 */
[----:B------:R-:W2:Y:S02]  /*1e690*/  @!P0 SYNCS.PHASECHK.TRANS64 P0, [R16+URZ+0x16820], R0 ;  /* 0x01682000100085a7 */ /* 0x000ea4000800007f */
[----:B--2---:R-:W-:Y:S05]  /*1e6a0*/  @!P0 BRA `(.L_x_15675) ;  /* 0xfffffffc00f08947 */ /* 0x004fea000383ffff */
[----:B------:R-:W-:Y:S05]  /*1e6b0*/  BRA `(.L_x_15861) ;  /* 0xffffff9400887947 */ /* 0x000fea000383ffff */
.L_x_15680:
[----:B0-----:R0:W1:Y:S02]  /*1e6c0*/  SYNCS.PHASECHK.TRANS64.TRYWAIT P0, [R5+URZ+0x16840], R2 ;  /* 0x01684002050075a7 */ /* 0x001064000800017f */
[----:B-1----:R-:W-:Y:S05]  /*1e6d0*/  @!P0 NANOSLEEP.SYNCS 0x989680 ;  /* 0x009896800000895d */ /* 0x002fea0003900000 */
[----:B------:R-:W1:Y:S02]  /*1e6e0*/  @!P0 SYNCS.PHASECHK.TRANS64 P0, [R5+URZ+0x16840], R2 ;  /* 0x01684002050085a7 */ /* 0x000e64000800007f */
[----:B-1----:R-:W-:Y:S05]  /*1e6f0*/  @!P0 BRA `(.L_x_15680) ;  /* 0xfffffffc00f08947 */ /* 0x002fea000383ffff */
[----:B------:R-:W-:Y:S05]  /*1e700*/  BRA `(.L_x_15862) ;  /* 0xffffff9800687947 */ /* 0x000fea000383ffff */
.L_x_15681:
        /* <DEDUP_REMOVED lines=8> */
.L_x_15864:
[----:B------:R-:W-:Y:S05]  /*1e790*/  BSYNC B1 ;  /* 0x0000000000017941 */ /* 0x000fea0003800000 */
.L_x_15863:
        /* <DEDUP_REMOVED lines=10> */
.L_x_15865:
[----:B------:R-:W-:Y:S02]  /*1e840*/  IMAD.MOV.U32 R13, RZ, RZ, R10 ;  /* 0x000000ffff0d7224 */ /* 0x000fe400078e000a */
[----:B------:R-:W-:Y:S02]  /*1e850*/  IMAD.MOV.U32 R12, RZ, RZ, 0x1 ;  /* 0x00000001ff0c7424 */ /* 0x000fe400078e00ff */
[----:B------:R-:W-:Y:S02]  /*1e860*/  IMAD.SHL.U32 R7, R7, 0x8, RZ ;  /* 0x0000000807077824 */ /* 0x000fe400078e00ff */
[----:B------:R-:W-:-:S07]  /*1e870*/  IMAD.MOV.U32 R2, RZ, RZ, R14 ;  /* 0x000000ffff027224 */ /* 0x000fce00078e000e */
[----:B------:R-:W-:Y:S05]  /*1e880*/  WARPSYNC.COLLECTIVE R15, `(.L_x_15866) ;  /* 0x000000000f087348 */ /* 0x000fea0003c00000 */
[----:B------:R0:W1:Y:S02]  /*1e890*/  SHFL.IDX P6, R14, R13, R12, R11 ;  /* 0x0000000c0d0e7389 */ /* 0x00006400000c000b */
[----:B01----:R-:W-:Y:S01]  /*1e8a0*/  ENDCOLLECTIVE ;  /* 0x000000000000791b */ /* 0x003fe20003800000 */
.L_x_15866:
[----:B------:R-:W-:-:S05]  /*1e8b0*/  LOP3.LUT R7, R7, 0x38, RZ, 0xc0, !PT ;  /* 0x0000003807077812 */ /* 0x000fca00078ec0ff */
[----:B------:R-:W-:-:S05]  /*1e8c0*/  IMAD.SHL.U32 R7, R7, 0x2, RZ ;  /* 0x0000000207077824 */ /* 0x000fca00078e00ff */
[----:B------:R-:W-:Y:S01]  /*1e8d0*/  IADD3 R2, P0, R2, R7, RZ ;  /* 0x0000000702027210 */ /* 0x000fe20007f1e0ff */
[----:B------:R-:W-:-:S04]  /*1e8e0*/  IMAD.MOV.U32 R13, RZ, RZ, R8 ;  /* 0x000000ffff0d7224 */ /* 0x000fc800078e0008 */
[----:B------:R-:W-:-:S05]  /*1e8f0*/  IMAD.X R3, RZ, RZ, R3, P0 ;  /* 0x000000ffff037224 */ /* 0x000fca00000e0603 */
        /* <DEDUP_REMOVED lines=8> */
.L_x_15867:
[----:B------:R-:W-:Y:S02]  /*1e980*/  IMAD.MOV.U32 R13, RZ, RZ, R10 ;  /* 0x000000ffff0d7224 */ /* 0x000fe400078e000a */
[----:B------:R-:W-:Y:S02]  /*1e990*/  IMAD.MOV.U32 R12, RZ, RZ, 0x2 ;  /* 0x00000002ff0c7424 */ /* 0x000fe400078e00ff */
[----:B------:R-:W-:-:S07]  /*1e9a0*/  IMAD.MOV.U32 R2, RZ, RZ, R14 ;  /* 0x000000ffff027224 */ /* 0x000fce00078e000e */
[----:B------:R-:W-:Y:S05]  /*1e9b0*/  WARPSYNC.COLLECTIVE R15, `(.L_x_15868) ;  /* 0x000000000f087348 */ /* 0x000fea0003c00000 */
[----:B------:R0:W1:Y:S02]  /*1e9c0*/  SHFL.IDX P6, R14, R13, R12, R11 ;  /* 0x0000000c0d0e7389 */ /* 0x00006400000c000b */
[----:B01----:R-:W-:Y:S01]  /*1e9d0*/  ENDCOLLECTIVE ;  /* 0x000000000000791b */ /* 0x003fe20003800000 */
.L_x_15868:
        /* <DEDUP_REMOVED lines=11> */
.L_x_15869:
[----:B------:R-:W-:Y:S02]  /*1ea90*/  IMAD.MOV.U32 R13, RZ, RZ, R10 ;  /* 0x000000ffff0d7224 */ /* 0x000fe400078e000a */
[----:B------:R-:W-:Y:S02]  /*1eaa0*/  IMAD.MOV.U32 R12, RZ, RZ, 0x3 ;  /* 0x00000003ff0c7424 */ /* 0x000fe400078e00ff */
[----:B------:R-:W-:-:S07]  /*1eab0*/  IMAD.MOV.U32 R2, RZ, RZ, R14 ;  /* 0x000000ffff027224 */ /* 0x000fce00078e000e */
[----:B------:R-:W-:Y:S05]  /*1eac0*/  WARPSYNC.COLLECTIVE R15, `(.L_x_15870) ;  /* 0x000000000f087348 */ /* 0x000fea0003c00000 */
[----:B------:R0:W1:Y:S02]  /*1ead0*/  SHFL.IDX P6, R14, R13, R12, R11 ;  /* 0x0000000c0d0e7389 */ /* 0x00006400000c000b */
[----:B01----:R-:W-:Y:S01]  /*1eae0*/  ENDCOLLECTIVE ;  /* 0x000000000000791b */ /* 0x003fe20003800000 */
.L_x_15870:
        /* <DEDUP_REMOVED lines=11> */
.L_x_15871:
[----:B------:R-:W-:Y:S02]  /*1eba0*/  IMAD.MOV.U32 R13, RZ, RZ, R10 ;  /* 0x000000ffff0d7224 */ /* 0x000fe400078e000a */
[----:B------:R-:W-:Y:S02]  /*1ebb0*/  IMAD.MOV.U32 R12, RZ, RZ, 0x4 ;  /* 0x00000004ff0c7424 */ /* 0x000fe400078e00ff */
[----:B------:R-:W-:-:S07]  /*1ebc0*/  IMAD.MOV.U32 R2, RZ, RZ, R14 ;  /* 0x000000ffff027224 */ /* 0x000fce00078e000e */
[----:B------:R-:W-:Y:S05]  /*1ebd0*/  WARPSYNC.COLLECTIVE R15, `(.L_x_15872) ;  /* 0x000000000f087348 */ /* 0x000fea0003c00000 */
[----:B------:R0:W1:Y:S02]  /*1ebe0*/  SHFL.IDX P6, R14, R13, R12, R11 ;  /* 0x0000000c0d0e7389 */ /* 0x00006400000c000b */
[----:B01----:R-:W-:Y:S01]  /*1ebf0*/  ENDCOLLECTIVE ;  /* 0x000000000000791b */ /* 0x003fe20003800000 */
.L_x_15872:
        /* <DEDUP_REMOVED lines=11> */
.L_x_15873:
[----:B------:R-:W-:Y:S02]  /*1ecb0*/  IMAD.MOV.U32 R13, RZ, RZ, R10 ;  /* 0x000000ffff0d7224 */ /* 0x000fe400078e000a */
[----:B------:R-:W-:Y:S02]  /*1ecc0*/  IMAD.MOV.U32 R12, RZ, RZ, 0x5 ;  /* 0x00000005ff0c7424 */ /* 0x000fe400078e00ff */
[----:B------:R-:W-:-:S07]  /*1ecd0*/  IMAD.MOV.U32 R2, RZ, RZ, R14 ;  /* 0x000000ffff027224 */ /* 0x000fce00078e000e */
[----:B------:R-:W-:Y:S05]  /*1ece0*/  WARPSYNC.COLLECTIVE R15, `(.L_x_15874) ;  /* 0x000000000f087348 */ /* 0x000fea0003c00000 */
[----:B------:R0:W1:Y:S02]  /*1ecf0*/  SHFL.IDX P6, R14, R13, R12, R11 ;  /* 0x0000000c0d0e7389 */ /* 0x00006400000c000b */
[----:B01----:R-:W-:Y:S01]  /*1ed00*/  ENDCOLLECTIVE ;  /* 0x000000000000791b */ /* 0x003fe20003800000 */
.L_x_15874:
        /* <DEDUP_REMOVED lines=11> */
.L_x_15875:
[----:B------:R-:W-:Y:S02]  /*1edc0*/  IMAD.MOV.U32 R13, RZ, RZ, R10 ;  /* 0x000000ffff0d7224 */ /* 0x000fe400078e000a */
[----:B------:R-:W-:Y:S02]  /*1edd0*/  IMAD.MOV.U32 R12, RZ, RZ, 0x6 ;  /* 0x00000006ff0c7424 */ /* 0x000fe400078e00ff */
[----:B------:R-:W-:-:S07]  /*1ede0*/  IMAD.MOV.U32 R2, RZ, RZ, R14 ;  /* 0x000000ffff027224 */ /* 0x000fce00078e000e */
[----:B------:R-:W-:Y:S05]  /*1edf0*/  WARPSYNC.COLLECTIVE R15, `(.L_x_15876) ;  /* 0x000000000f087348 */ /* 0x000fea0003c00000 */
[----:B------:R0:W1:Y:S02]  /*1ee00*/  SHFL.IDX P6, R14, R13, R12, R11 ;  /* 0x0000000c0d0e7389 */ /* 0x00006400000c000b */
[----:B01----:R-:W-:Y:S01]  /*1ee10*/  ENDCOLLECTIVE ;  /* 0x000000000000791b */ /* 0x003fe20003800000 */
.L_x_15876:
        /* <DEDUP_REMOVED lines=11> */
.L_x_15877:
[----:B------:R-:W-:Y:S01]  /*1eed0*/  MOV R13, R10 ;  /* 0x0000000a000d7202 */ /* 0x000fe20000000f00 */
[----:B------:R-:W-:Y:S02]  /*1eee0*/  IMAD.MOV.U32 R12, RZ, RZ, 0x7 ;  /* 0x00000007ff0c7424 */ /* 0x000fe400078e00ff */
[----:B------:R-:W-:-:S07]  /*1eef0*/  IMAD.MOV.U32 R2, RZ, RZ, R14 ;  /* 0x000000ffff027224 */ /* 0x000fce00078e000e */
[----:B------:R-:W-:Y:S05]  /*1ef00*/  WARPSYNC.COLLECTIVE R15, `(.L_x_15878) ;  /* 0x000000000f087348 */ /* 0x000fea0003c00000 */
[----:B------:R0:W1:Y:S02]  /*1ef10*/  SHFL.IDX P6, R14, R13, R12, R11 ;  /* 0x0000000c0d0e7389 */ /* 0x00006400000c000b */
[----:B01----:R-:W-:Y:S01]  /*1ef20*/  ENDCOLLECTIVE ;  /* 0x000000000000791b */ /* 0x003fe20003800000 */
.L_x_15878:
        /* <DEDUP_REMOVED lines=11> */
.L_x_15879:
[----:B------:R-:W-:Y:S01]  /*1efe0*/  IMAD.MOV.U32 R2, RZ, RZ, R14 ;  /* 0x000000ffff027224 */ /* 0x000fe200078e000e */
[----:B------:R-:W-:Y:S06]  /*1eff0*/  BRA `(.L_x_15880) ;  /* 0xffffff94004c7947 */ /* 0x000fec000383ffff */
.L_x_15686:
[----:B-1----:R1:W2:Y:S02]  /*1f000*/  SYNCS.PHASECHK.TRANS64.TRYWAIT P0, [R5+URZ+0x16860], R2 ;  /* 0x01686002050075a7 */ /* 0x0022a4000800017f */
[----:B--2---:R-:W-:Y:S05]  /*1f010*/  @!P0 NANOSLEEP.SYNCS 0x989680 ;  /* 0x009896800000895d */ /* 0x004fea0003900000 */
[----:B------:R-:W2:Y:S02]  /*1f020*/  @!P0 SYNCS.PHASECHK.TRANS64 P0, [R5+URZ+0x16860], R2 ;  /* 0x01686002050085a7 */ /* 0x000ea4000800007f */
[----:B--2---:R-:W-:Y:S05]  /*1f030*/  @!P0 BRA `(.L_x_15686) ;  /* 0xfffffffc00f08947 */ /* 0x004fea000383ffff */
[----:B------:R-:W-:Y:S05]  /*1f040*/  BRA `(.L_x_15881) ;  /* 0xffffff9400a47947 */ /* 0x000fea000383ffff */
.L_x_15687:
        /* <DEDUP_REMOVED lines=8> */
.L_x_15883:
[----:B------:R-:W-:Y:S05]  /*1f0d0*/  BSYNC B1 ;  /* 0x0000000000017941 */ /* 0x000fea0003800000 */
.L_x_15882:
        /* <DEDUP_REMOVED lines=10> */
.L_x_15884:
[----:B------:R-:W-:Y:S02]  /*1f180*/  IMAD.MOV.U32 R13, RZ, RZ, R22 ;  /* 0x000000ffff0d7224 */ /* 0x000fe400078e0016 */
[----:B------:R-:W-:Y:S02]  /*1f190*/  IMAD.MOV.U32 R12, RZ, RZ, 0x1 ;  /* 0x00000001ff0c7424 */ /* 0x000fe400078e00ff */
[----:B------:R-:W-:-:S07]  /*1f1a0*/  IMAD.MOV.U32 R2, RZ, RZ, R14 ;  /* 0x000000ffff027224 */ /* 0x000fce00078e000e */
[----:B------:R-:W-:Y:S05]  /*1f1b0*/  WARPSYNC.COLLECTIVE R15, `(.L_x_15885) ;  /* 0x000000000f087348 */ /* 0x000fea0003c00000 */
[----:B------:R0:W1:Y:S02]  /*1f1c0*/  SHFL.IDX P6, R14, R13, R12, R11 ;  /* 0x0000000c0d0e7389 */ /* 0x00006400000c000b */
[----:B01----:R-:W-:Y:S01]  /*1f1d0*/  ENDCOLLECTIVE ;  /* 0x000000000000791b */ /* 0x003fe20003800000 */
.L_x_15885:
        /* <DEDUP_REMOVED lines=12> */
.L_x_15886:
[----:B------:R-:W-:Y:S02]  /*1f2a0*/  IMAD.MOV.U32 R13, RZ, RZ, R22 ;  /* 0x000000ffff0d7224 */ /* 0x000fe400078e0016 */
[----:B------:R-:W-:Y:S02]  /*1f2b0*/  IMAD.MOV.U32 R12, RZ, RZ, 0x2 ;  /* 0x00000002ff0c7424 */ /* 0x000fe400078e00ff */
[----:B------:R-:W-:-:S07]  /*1f2c0*/  IMAD.MOV.U32 R2, RZ, RZ, R14 ;  /* 0x000000ffff027224 */ /* 0x000fce00078e000e */
[----:B------:R-:W-:Y:S05]  /*1f2d0*/  WARPSYNC.COLLECTIVE R15, `(.L_x_15887) ;  /* 0x000000000f087348 */ /* 0x000fea0003c00000 */
[----:B------:R0:W1:Y:S02]  /*1f2e0*/  SHFL.IDX P6, R14, R13, R12, R11 ;  /* 0x0000000c0d0e7389 */ /* 0x00006400000c000b */
[----:B01----:R-:W-:Y:S01]  /*1f2f0*/  ENDCOLLECTIVE ;  /* 0x000000000000791b */ /* 0x003fe20003800000 */
.L_x_15887:
        /* <DEDUP_REMOVED lines=12> */
.L_x_15888:
[----:B------:R-:W-:Y:S02]  /*1f3c0*/  IMAD.MOV.U32 R13, RZ, RZ, R22 ;  /* 0x000000ffff0d7224 */ /* 0x000fe400078e0016 */
[----:B------:R-:W-:Y:S02]  /*1f3d0*/  IMAD.MOV.U32 R12, RZ, RZ, 0x3 ;  /* 0x00000003ff0c7424 */ /* 0x000fe400078e00ff */
[----:B------:R-:W-:-:S07]  /*1f3e0*/  IMAD.MOV.U32 R2, RZ, RZ, R14 ;  /* 0x000000ffff027224 */ /* 0x000fce00078e000e */
[----:B------:R-:W-:Y:S05]  /*1f3f0*/  WARPSYNC.COLLECTIVE R15, `(.L_x_15889) ;  /* 0x000000000f087348 */ /* 0x000fea0003c00000 */
[----:B------:R0:W1:Y:S02]  /*1f400*/  SHFL.IDX P6, R14, R13, R12, R11 ;  /* 0x0000000c0d0e7389 */ /* 0x00006400000c000b */
[----:B01----:R-:W-:Y:S01]  /*1f410*/  ENDCOLLECTIVE ;  /* 0x000000000000791b */ /* 0x003fe20003800000 */
.L_x_15889:
        /* <DEDUP_REMOVED lines=12> */
.L_x_15890:
[----:B------:R-:W-:Y:S02]  /*1f4e0*/  IMAD.MOV.U32 R13, RZ, RZ, R22 ;  /* 0x000000ffff0d7224 */ /* 0x000fe400078e0016 */
[----:B------:R-:W-:Y:S02]  /*1f4f0*/  IMAD.MOV.U32 R12, RZ, RZ, 0x4 ;  /* 0x00000004ff0c7424 */ /* 0x000fe400078e00ff */
[----:B------:R-:W-:-:S07]  /*1f500*/  IMAD.MOV.U32 R2, RZ, RZ, R14 ;  /* 0x000000ffff027224 */ /* 0x000fce00078e000e */
[----:B------:R-:W-:Y:S05]  /*1f510*/  WARPSYNC.COLLECTIVE R15, `(.L_x_15891) ;  /* 0x000000000f087348 */ /* 0x000fea0003c00000 */
[----:B------:R0:W1:Y:S02]  /*1f520*/  SHFL.IDX P6, R14, R13, R12, R11 ;  /* 0x0000000c0d0e7389 */ /* 0x00006400000c000b */
[----:B01----:R-:W-:Y:S01]  /*1f530*/  ENDCOLLECTIVE ;  /* 0x000000000000791b */ /* 0x003fe20003800000 */
.L_x_15891:
        /* <DEDUP_REMOVED lines=12> */
.L_x_15892:
[----:B------:R-:W-:Y:S02]  /*1f600*/  IMAD.MOV.U32 R13, RZ, RZ, R22 ;  /* 0x000000ffff0d7224 */ /* 0x000fe400078e0016 */
[----:B------:R-:W-:Y:S02]  /*1f610*/  IMAD.MOV.U32 R12, RZ, RZ, 0x5 ;  /* 0x00000005ff0c7424 */ /* 0x000fe400078e00ff */
[----:B------:R-:W-:-:S07]  /*1f620*/  IMAD.MOV.U32 R2, RZ, RZ, R14 ;  /* 0x000000ffff027224 */ /* 0x000fce00078e000e */
[----:B------:R-:W-:Y:S05]  /*1f630*/  WARPSYNC.COLLECTIVE R15, `(.L_x_15893) ;  /* 0x000000000f087348 */ /* 0x000fea0003c00000 */
[----:B------:R0:W1:Y:S02]  /*1f640*/  SHFL.IDX P6, R14, R13, R12, R11 ;  /* 0x0000000c0d0e7389 */ /* 0x00006400000c000b */
[----:B01----:R-:W-:Y:S01]  /*1f650*/  ENDCOLLECTIVE ;  /* 0x000000000000791b */ /* 0x003fe20003800000 */
.L_x_15893:
        /* <DEDUP_REMOVED lines=12> */
.L_x_15894:
[----:B------:R-:W-:Y:S02]  /*1f720*/  IMAD.MOV.U32 R13, RZ, RZ, R22 ;  /* 0x000000ffff0d7224 */ /* 0x000fe400078e0016 */
[----:B------:R-:W-:Y:S02]  /*1f730*/  IMAD.MOV.U32 R12, RZ, RZ, 0x6 ;  /* 0x00000006ff0c7424 */ /* 0x000fe400078e00ff */
[----:B------:R-:W-:-:S07]  /*1f740*/  IMAD.MOV.U32 R2, RZ, RZ, R14 ;  /* 0x000000ffff027224 */ /* 0x000fce00078e000e */
[----:B------:R-:W-:Y:S05]  /*1f750*/  WARPSYNC.COLLECTIVE R15, `(.L_x_15895) ;  /* 0x000000000f087348 */ /* 0x000fea0003c00000 */
[----:B------:R0:W1:Y:S02]  /*1f760*/  SHFL.IDX P6, R14, R13, R12, R11 ;  /* 0x0000000c0d0e7389 */ /* 0x00006400000c000b */
[----:B01----:R-:W-:Y:S01]  /*1f770*/  ENDCOLLECTIVE ;  /* 0x000000000000791b */ /* 0x003fe20003800000 */
.L_x_15895:
        /* <DEDUP_REMOVED lines=12> */
.L_x_15896:
[----:B------:R-:W-:Y:S02]  /*1f840*/  IMAD.MOV.U32 R13, RZ, RZ, R22 ;  /* 0x000000ffff0d7224 */ /* 0x000fe400078e0016 */
[----:B------:R-:W-:Y:S02]  /*1f850*/  IMAD.MOV.U32 R12, RZ, RZ, 0x7 ;  /* 0x00000007ff0c7424 */ /* 0x000fe400078e00ff */
[----:B------:R-:W-:-:S07]  /*1f860*/  IMAD.MOV.U32 R2, RZ, RZ, R14 ;  /* 0x000000ffff027224 */ /* 0x000fce00078e000e */
[----:B------:R-:W-:Y:S05]  /*1f870*/  WARPSYNC.COLLECTIVE R15, `(.L_x_15897) ;  /* 0x000000000f087348 */ /* 0x000fea0003c00000 */
[----:B------:R0:W1:Y:S02]  /*1f880*/  SHFL.IDX P6, R14, R13, R12, R11 ;  /* 0x0000000c0d0e7389 */ /* 0x00006400000c000b */
[----:B01----:R-:W-:Y:S01]  /*1f890*/  ENDCOLLECTIVE ;  /* 0x000000000000791b */ /* 0x003fe20003800000 */
.L_x_15897:
        /* <DEDUP_REMOVED lines=11> */
.L_x_15898:
[----:B------:R-:W-:Y:S01]  /*1f950*/  IMAD.MOV.U32 R2, RZ, RZ, R14 ;  /* 0x000000ffff027224 */ /* 0x000fe200078e000e */
[----:B------:R-:W-:Y:S06]  /*1f960*/  BRA `(.L_x_15899) ;  /* 0xffffff9000547947 */ /* 0x000fec000383ffff */
.L_x_15695:
[----:B0-----:R0:W1:Y:S02]  /*1f970*/  SYNCS.PHASECHK.TRANS64.TRYWAIT P0, [R0+URZ+0x16860], R3 ;  /* 0x01686003000075a7 */ /* 0x001064000800017f */
[----:B-1----:R-:W-:Y:S05]  /*1f980*/  @!P0 NANOSLEEP.SYNCS 0x989680 ;  /* 0x009896800000895d */ /* 0x002fea0003900000 */
[----:B------:R-:W1:Y:S02]  /*1f990*/  @!P0 SYNCS.PHASECHK.TRANS64 P0, [R0+URZ+0x16860], R3 ;  /* 0x01686003000085a7 */ /* 0x000e64000800007f */
[----:B-1----:R-:W-:Y:S05]  /*1f9a0*/  @!P0 BRA `(.L_x_15695) ;  /* 0xfffffffc00f08947 */ /* 0x002fea000383ffff */
[----:B------:R-:W-:Y:S05]  /*1f9b0*/  BRA `(.L_x_15900) ;  /* 0xffffff94006c7947 */ /* 0x000fea000383ffff */
.L_x_15696:
        /* <DEDUP_REMOVED lines=8> */
.L_x_15902:
[----:B------:R-:W-:Y:S05]  /*1fa40*/  BSYNC B0 ;  /* 0x0000000000007941 */ /* 0x000fea0003800000 */
.L_x_15901:
[----:B------:R-:W0:Y:S01]  /*1fa50*/  S2R R2, SR_TID.X ;  /* 0x0000000000027919 */ /* 0x000e220000002100 */
[----:B------:R-:W-:Y:S01]  /*1fa60*/  IMAD.MOV.U32 R13, RZ, RZ, R18 ;  /* 0x000000ffff0d7224 */ /* 0x000fe200078e0012 */
[----:B------:R-:W-:Y:S01]  /*1fa70*/  MOV R15, 0xffffffff ;  /* 0xffffffff000f7802 */ /* 0x000fe20000000f00 */
[----:B------:R-:W-:Y:S02]  /*1fa80*/  IMAD.MOV.U32 R12, RZ, RZ, RZ ;  /* 0x000000ffff0c7224 */ /* 0x000fe400078e00ff */
[----:B------:R-:W-:Y:S02]  /*1fa90*/  IMAD.MOV.U32 R11, RZ, RZ, 0x181f ;  /* 0x0000181fff0b7424 */ /* 0x000fe400078e00ff */
[----:B------:R-:W-:Y:S02]  /*1faa0*/  IMAD.MOV.U32 R3, RZ, RZ, R14 ;  /* 0x000000ffff037224 */ /* 0x000fe400078e000e */
[----:B------:R-:W-:-:S07]  /*1fab0*/  IMAD R4, R4, 0x2, R16 ;  /* 0x0000000204047824 */ /* 0x000fce00078e0210 */
[----:B0-----:R-:W-:Y:S05]  /*1fac0*/  WARPSYNC.COLLECTIVE R15, `(.L_x_15903) ;  /* 0x000000000f087348 */ /* 0x001fea0003c00000 */
[----:B------:R1:W2:Y:S02]  /*1fad0*/  SHFL.IDX P6, R14, R13, R12, R11 ;  /* 0x0000000c0d0e7389 */ /* 0x0002a400000c000b */
[----:B012---:R-:W-:Y:S01]  /*1fae0*/  ENDCOLLECTIVE ;  /* 0x000000000000791b */ /* 0x007fe20003800000 */
.L_x_15903:
        /* <DEDUP_REMOVED lines=12> */
.L_x_15904:
        /* <DEDUP_REMOVED lines=11> */
.L_x_15905:
[----:B------:R-:W-:Y:S02]  /*1fc60*/  IMAD.MOV.U32 R13, RZ, RZ, R22 ;  /* 0x000000ffff0d7224 */ /* 0x000fe400078e0016 */
[----:B------:R-:W-:Y:S01]  /*1fc70*/  IMAD.MOV.U32 R12, RZ, RZ, 0x2 ;  /* 0x00000002ff0c7424 */ /* 0x000fe200078e00ff */
[----:B------:R-:W-:-:S13]  /*1fc80*/  IADD3 R2, P1, R14, R5, RZ ;  /* 0x000000050e027210 */ /* 0x000fda0007f3e0ff */
[----:B------:R-:W-:Y:S05]  /*1fc90*/  WARPSYNC.COLLECTIVE R15, `(.L_x_15906) ;  /* 0x000000000f087348 */ /* 0x000fea0003c00000 */
[----:B------:R0:W1:Y:S02]  /*1fca0*/  SHFL.IDX P6, R14, R13, R12, R11 ;  /* 0x0000000c0d0e7389 */ /* 0x00006400000c000b */
[----:B01----:R-:W-:Y:S01]  /*1fcb0*/  ENDCOLLECTIVE ;  /* 0x000000000000791b */ /* 0x003fe20003800000 */
.L_x_15906:
        /* <DEDUP_REMOVED lines=11> */
.L_x_15907:
[----:B------:R-:W-:Y:S02]  /*1fd70*/  IMAD.MOV.U32 R13, RZ, RZ, R22 ;  /* 0x000000ffff0d7224 */ /* 0x000fe400078e0016 */
[----:B------:R-:W-:Y:S01]  /*1fd80*/  IMAD.MOV.U32 R12, RZ, RZ, 0x3 ;  /* 0x00000003ff0c7424 */ /* 0x000fe200078e00ff */
[----:B------:R-:W-:-:S13]  /*1fd90*/  IADD3 R2, P1, R14, R5, RZ ;  /* 0x000000050e027210 */ /* 0x000fda0007f3e0ff */
[----:B------:R-:W-:Y:S05]  /*1fda0*/  WARPSYNC.COLLECTIVE R15, `(.L_x_15908) ;  /* 0x000000000f087348 */ /* 0x000fea0003c00000 */
[----:B------:R0:W1:Y:S02]  /*1fdb0*/  SHFL.IDX P6, R14, R13, R12, R11 ;  /* 0x0000000c0d0e7389 */ /* 0x00006400000c000b */
[----:B01----:R-:W-:Y:S01]  /*1fdc0*/  ENDCOLLECTIVE ;  /* 0x000000000000791b */ /* 0x003fe20003800000 */
.L_x_15908:
        /* <DEDUP_REMOVED lines=11> */
.L_x_15909:
[----:B------:R-:W-:Y:S02]  /*1fe80*/  IMAD.MOV.U32 R13, RZ, RZ, R22 ;  /* 0x000000ffff0d7224 */ /* 0x000fe400078e0016 */
[----:B------:R-:W-:Y:S01]  /*1fe90*/  IMAD.MOV.U32 R12, RZ, RZ, 0x4 ;  /* 0x00000004ff0c7424 */ /* 0x000fe200078e00ff */
[----:B------:R-:W-:-:S13]  /*1fea0*/  IADD3 R2, P1, R14, R5, RZ ;  /* 0x000000050e027210 */ /* 0x000fda0007f3e0ff */
[----:B------:R-:W-:Y:S05]  /*1feb0*/  WARPSYNC.COLLECTIVE R15, `(.L_x_15910) ;  /* 0x000000000f087348 */ /* 0x000fea0003c00000 */
[----:B------:R0:W1:Y:S02]  /*1fec0*/  SHFL.IDX P6, R14, R13, R12, R11 ;  /* 0x0000000c0d0e7389 */ /* 0x00006400000c000b */
[----:B01----:R-:W-:Y:S01]  /*1fed0*/  ENDCOLLECTIVE ;  /* 0x000000000000791b */ /* 0x003fe20003800000 */
.L_x_15910:
        /* <DEDUP_REMOVED lines=11> */
.L_x_15911:
[----:B------:R-:W-:Y:S02]  /*1ff90*/  IMAD.MOV.U32 R13, RZ, RZ, R22 ;  /* 0x000000ffff0d7224 */ /* 0x000fe400078e0016 */
[----:B------:R-:W-:Y:S01]  /*1ffa0*/  IMAD.MOV.U32 R12, RZ, RZ, 0x5 ;  /* 0x00000005ff0c7424 */ /* 0x000fe200078e00ff */
[----:B------:R-:W-:-:S13]  /*1ffb0*/  IADD3 R2, P1, R14, R5, RZ ;  /* 0x000000050e027210 */ /* 0x000fda0007f3e0ff */
[----:B------:R-:W-:Y:S05]  /*1ffc0*/  WARPSYNC.COLLECTIVE R15, `(.L_x_15912) ;  /* 0x000000000f087348 */ /* 0x000fea0003c00000 */
[----:B------:R0:W1:Y:S02]  /*1ffd0*/  SHFL.IDX P6, R14, R13, R12, R11 ;  /* 0x0000000c0d0e7389 */ /* 0x00006400000c000b */
[----:B01----:R-:W-:Y:S01]  /*1ffe0*/  ENDCOLLECTIVE ;  /* 0x000000000000791b */ /* 0x003fe20003800000 */
.L_x_15912:
        /* <DEDUP_REMOVED lines=11> */
.L_x_15913:
[----:B------:R-:W-:Y:S02]  /*200a0*/  IMAD.MOV.U32 R13, RZ, RZ, R22 ;  /* 0x000000ffff0d7224 */ /* 0x000fe400078e0016 */
[----:B------:R-:W-:Y:S01]  /*200b0*/  IMAD.MOV.U32 R12, RZ, RZ, 0x6 ;  /* 0x00000006ff0c7424 */ /* 0x000fe200078e00ff */
[----:B------:R-:W-:-:S13]  /*200c0*/  IADD3 R2, P1, R14, R5, RZ ;  /* 0x000000050e027210 */ /* 0x000fda0007f3e0ff */
[----:B------:R-:W-:Y:S05]  /*200d0*/  WARPSYNC.COLLECTIVE R15, `(.L_x_15914) ;  /* 0x000000000f087348 */ /* 0x000fea0003c00000 */
[----:B------:R0:W1:Y:S02]  /*200e0*/  SHFL.IDX P6, R14, R13, R12, R11 ;  /* 0x0000000c0d0e7389 */ /* 0x00006400000c000b */
[----:B01----:R-:W-:Y:S01]  /*200f0*/  ENDCOLLECTIVE ;  /* 0x000000000000791b */ /* 0x003fe20003800000 */
.L_x_15914:
        /* <DEDUP_REMOVED lines=11> */
.L_x_15915:
[----:B------:R-:W-:Y:S02]  /*201b0*/  IMAD.MOV.U32 R13, RZ, RZ, R22 ;  /* 0x000000ffff0d7224 */ /* 0x000fe400078e0016 */
[----:B------:R-:W-:Y:S01]  /*201c0*/  IMAD.MOV.U32 R12, RZ, RZ, 0x7 ;  /* 0x00000007ff0c7424 */ /* 0x000fe200078e00ff */
[----:B------:R-:W-:-:S13]  /*201d0*/  IADD3 R2, P1, R14, R5, RZ ;  /* 0x000000050e027210 */ /* 0x000fda0007f3e0ff */
[----:B------:R-:W-:Y:S05]  /*201e0*/  WARPSYNC.COLLECTIVE R15, `(.L_x_15916) ;  /* 0x000000000f087348 */ /* 0x000fea0003c00000 */
[----:B------:R0:W1:Y:S02]  /*201f0*/  SHFL.IDX P6, R14, R13, R12, R11 ;  /* 0x0000000c0d0e7389 */ /* 0x00006400000c000b */
[----:B01----:R-:W-:Y:S01]  /*20200*/  ENDCOLLECTIVE ;  /* 0x000000000000791b */ /* 0x003fe20003800000 */
.L_x_15916:
        /* <DEDUP_REMOVED lines=10> */
.L_x_15917:
[----:B------:R-:W-:Y:S05]  /*202b0*/  BRA `(.L_x_15918) ;  /* 0xffffff9000307947 */ /* 0x000fea000383ffff */
.L_x_15701:
[----:B------:R-:W-:Y:S01]  /*202c0*/  BSSY B0, `(.L_x_15919) ;  /* 0x0000008000007945 */ /* 0x000fe20003800000 */
[----:B------:R-:W-:Y:S02]  /*202d0*/  IMAD.MOV.U32 R13, RZ, RZ, R24 ;  /* 0x000000ffff0d7224 */ /* 0x000fe400078e0018 */
[----:B------:R-:W-:Y:S02]  /*202e0*/  IMAD.MOV.U32 R12, RZ, RZ, RZ ;  /* 0x000000ffff0c7224 */ /* 0x000fe400078e00ff */
[----:B------:R-:W-:Y:S02]  /*202f0*/  IMAD.MOV.U32 R11, RZ, RZ, 0x1f ;  /* 0x0000001fff0b7424 */ /* 0x000fe400078e00ff */
[----:B------:R-:W-:-:S07]  /*20300*/  IMAD.MOV.U32 R15, RZ, RZ, -0x1 ;  /* 0xffffffffff0f7424 */ /* 0x000fce00078e00ff */
[----:B-123--:R-:W-:Y:S05]  /*20310*/  WARPSYNC.COLLECTIVE R15, `(.L_x_15920) ;  /* 0x000000000f087348 */ /* 0x00efea0003c00000 */
[----:B------:R0:W4:Y:S02]  /*20320*/  SHFL.IDX P6, R14, R13, R12, R11 ;  /* 0x0000000c0d0e7389 */ /* 0x00012400000c000b */
[----:B01234-:R-:W-:Y:S01]  /*20330*/  ENDCOLLECTIVE ;  /* 0x000000000000791b */ /* 0x01ffe20003800000 */
.L_x_15920:
[----:B------:R-:W-:Y:S05]  /*20340*/  BSYNC B0 ;  /* 0x0000000000007941 */ /* 0x000fea0003800000 */
.L_x_15919:
[----:B------:R-:W-:Y:S01]  /*20350*/  MOV R13, R24 ;  /* 0x00000018000d7202 */ /* 0x000fe20000000f00 */
        /* <DEDUP_REMOVED lines=8> */
.L_x_15921:
        /* <DEDUP_REMOVED lines=23> */
.L_x_15922:
[----:B------:R-:W-:Y:S01]  /*20550*/  IMAD.MOV.U32 R12, RZ, RZ, 0x2 ;  /* 0x00000002ff0c7424 */ /* 0x000fe200078e00ff */
[----:B------:R-:W-:-:S05]  /*20560*/  SEL R4, R14, RZ, P1 ;  /* 0x000000ff0e047207 */ /* 0x000fca0000800000 */
[----:B------:R-:W-:-:S04]  /*20570*/  IMAD.IADD R4, R13, 0x1, R4 ;  /* 0x000000010d047824 */ /* 0x000fc800078e0204 */
[----:B------:R-:W-:-:S07]  /*20580*/  IMAD.MOV.U32 R13, RZ, RZ, R4 ;  /* 0x000000ffff0d7224 */ /* 0x000fce00078e0004 */
[----:B------:R-:W-:Y:S05]  /*20590*/  WARPSYNC.COLLECTIVE R15, `(.L_x_15923) ;  /* 0x000000000f087348 */ /* 0x000fea0003c00000 */
[----:B------:R0:W1:Y:S02]  /*205a0*/  SHFL.UP P6, R14, R13, R12, R11 ;  /* 0x0400000c0d0e7389 */ /* 0x00006400000c000b */
[----:B01----:R-:W-:Y:S01]  /*205b0*/  ENDCOLLECTIVE ;  /* 0x000000000000791b */ /* 0x003fe20003800000 */
.L_x_15923:
[----:B------:R-:W-:Y:S01]  /*205c0*/  IMAD.MOV.U32 R12, RZ, RZ, 0x4 ;  /* 0x00000004ff0c7424 */ /* 0x000fe200078e00ff */
[----:B------:R-:W-:-:S05]  /*205d0*/  SEL R3, R14, RZ, P2 ;  /* 0x000000ff0e037207 */ /* 0x000fca0001000000 */
[----:B------:R-:W-:-:S04]  /*205e0*/  IMAD.IADD R2, R4, 0x1, R3 ;  /* 0x0000000104027824 */ /* 0x000fc800078e0203 */
[----:B------:R-:W-:-:S07]  /*205f0*/  IMAD.MOV.U32 R13, RZ, RZ, R2 ;  /* 0x000000ffff0d7224 */ /* 0x000fce00078e0002 */
[----:B------:R-:W-:Y:S05]  /*20600*/  WARPSYNC.COLLECTIVE R15, `(.L_x_15924) ;  /* 0x000000000f087348 */ /* 0x000fea0003c00000 */
[----:B------:R0:W1:Y:S02]  /*20610*/  SHFL.UP P6, R14, R13, R12, R11 ;  /* 0x0400000c0d0e7389 */ /* 0x00006400000c000b */
[----:B01----:R-:W-:Y:S01]  /*20620*/  ENDCOLLECTIVE ;  /* 0x000000000000791b */ /* 0x003fe20003800000 */
.L_x_15924:
[----:B------:R-:W-:Y:S01]  /*20630*/  IMAD.MOV.U32 R12, RZ, RZ, 0x8 ;  /* 0x00000008ff0c7424 */ /* 0x000fe200078e00ff */
[----:B------:R-:W-:-:S05]  /*20640*/  SEL R3, R14, RZ, P3 ;  /* 0x000000ff0e037207 */ /* 0x000fca0001800000 */
[----:B------:R-:W-:-:S04]  /*20650*/  IMAD.IADD R3, R2, 0x1, R3 ;  /* 0x0000000102037824 */ /* 0x000fc800078e0203 */
[----:B------:R-:W-:-:S07]  /*20660*/  IMAD.MOV.U32 R13, RZ, RZ, R3 ;  /* 0x000000ffff0d7224 */ /* 0x000fce00078e0003 */
[----:B------:R-:W-:Y:S05]  /*20670*/  WARPSYNC.COLLECTIVE R15, `(.L_x_15925) ;  /* 0x000000000f087348 */ /* 0x000fea0003c00000 */
[----:B------:R0:W1:Y:S02]  /*20680*/  SHFL.UP P6, R14, R13, R12, R11 ;  /* 0x0400000c0d0e7389 */ /* 0x00006400000c000b */
[----:B01----:R-:W-:Y:S01]  /*20690*/  ENDCOLLECTIVE ;  /* 0x000000000000791b */ /* 0x003fe20003800000 */
.L_x_15925:
[----:B------:R-:W-:Y:S01]  /*206a0*/  IMAD.MOV.U32 R12, RZ, RZ, 0x10 ;  /* 0x00000010ff0c7424 */ /* 0x000fe200078e00ff */
[----:B------:R-:W-:-:S05]  /*206b0*/  SEL R4, R14, RZ, P4 ;  /* 0x000000ff0e047207 */ /* 0x000fca0002000000 */
[----:B------:R-:W-:-:S04]  /*206c0*/  IMAD.IADD R4, R3, 0x1, R4 ;  /* 0x0000000103047824 */ /* 0x000fc800078e0204 */
[----:B------:R-:W-:-:S07]  /*206d0*/  IMAD.MOV.U32 R13, RZ, RZ, R4 ;  /* 0x000000ffff0d7224 */ /* 0x000fce00078e0004 */
[----:B------:R-:W-:Y:S05]  /*206e0*/  WARPSYNC.COLLECTIVE R15, `(.L_x_15926) ;  /* 0x000000000f087348 */ /* 0x000fea0003c00000 */
[----:B------:R0:W1:Y:S02]  /*206f0*/  SHFL.UP P6, R14, R13, R12, R11 ;  /* 0x0400000c0d0e7389 */ /* 0x00006400000c000b */
[----:B01----:R-:W-:Y:S01]  /*20700*/  ENDCOLLECTIVE ;  /* 0x000000000000791b */ /* 0x003fe20003800000 */
.L_x_15926:
        /* <DEDUP_REMOVED lines=8> */
.L_x_15927:
[----:B------:R-:W-:Y:S05]  /*20790*/  BRA `(.L_x_15928) ;  /* 0xffffff90003c7947 */ /* 0x000fea000383ffff */
.L_x_15704:
[----:B------:R-:W-:Y:S01]  /*207a0*/  BSSY B0, `(.L_x_15929) ;  /* 0x0000007000007945 */ /* 0x000fe20003800000 */
[----:B------:R-:W-:Y:S02]  /*207b0*/  IMAD.MOV.U32 R12, RZ, RZ, 0x1 ;  /* 0x00000001ff0c7424 */ /* 0x000fe400078e00ff */
[----:B------:R-:W-:Y:S02]  /*207c0*/  IMAD.MOV.U32 R11, RZ, RZ, RZ ;  /* 0x000000ffff0b7224 */ /* 0x000fe400078e00ff */
[----:B------:R-:W-:-:S07]  /*207d0*/  IMAD.MOV.U32 R15, RZ, RZ, -0x1 ;  /* 0xffffffffff0f7424 */ /* 0x000fce00078e00ff */
[----:B-1----:R-:W-:Y:S05]  /*207e0*/  WARPSYNC.COLLECTIVE R15, `(.L_x_15930) ;  /* 0x000000000f087348 */ /* 0x002fea0003c00000 */
[----:B------:R0:W2:Y:S02]  /*207f0*/  SHFL.UP P6, R14, R13, R12, R11 ;  /* 0x0400000c0d0e7389 */ /* 0x0000a400000c000b */
[----:B012---:R-:W-:Y:S01]  /*20800*/  ENDCOLLECTIVE ;  /* 0x000000000000791b */ /* 0x007fe20003800000 */
.L_x_15930:
[----:B------:R-:W-:Y:S05]  /*20810*/  BSYNC B0 ;  /* 0x0000000000007941 */ /* 0x000fea0003800000 */
.L_x_15929:
        /* <DEDUP_REMOVED lines=8> */
.L_x_15931:
[----:B------:R-:W-:Y:S01]  /*208a0*/  IMAD.MOV.U32 R12, RZ, RZ, 0x4 ;  /* 0x00000004ff0c7424 */ /* 0x000fe200078e00ff */
[----:B------:R-:W-:-:S05]  /*208b0*/  SEL R14, R14, RZ, P2 ;  /* 0x000000ff0e0e7207 */ /* 0x000fca0001000000 */
[----:B------:R-:W-:-:S04]  /*208c0*/  IMAD.IADD R3, R13, 0x1, R14 ;  /* 0x000000010d037824 */ /* 0x000fc800078e020e */
[----:B------:R-:W-:-:S07]  /*208d0*/  IMAD.MOV.U32 R13, RZ, RZ, R3 ;  /* 0x000000ffff0d7224 */ /* 0x000fce00078e0003 */
[----:B------:R-:W-:Y:S05]  /*208e0*/  WARPSYNC.COLLECTIVE R15, `(.L_x_15932) ;  /* 0x000000000f087348 */ /* 0x000fea0003c00000 */
[----:B------:R0:W1:Y:S02]  /*208f0*/  SHFL.UP P6, R14, R13, R12, R11 ;  /* 0x0400000c0d0e7389 */ /* 0x00006400000c000b */
[----:B01----:R-:W-:Y:S01]  /*20900*/  ENDCOLLECTIVE ;  /* 0x000000000000791b */ /* 0x003fe20003800000 */
.L_x_15932:
[----:B------:R-:W-:Y:S01]  /*20910*/  IMAD.MOV.U32 R12, RZ, RZ, 0x8 ;  /* 0x00000008ff0c7424 */ /* 0x000fe200078e00ff */
[----:B------:R-:W-:-:S05]  /*20920*/  SEL R4, R14, RZ, P3 ;  /* 0x000000ff0e047207 */ /* 0x000fca0001800000 */
[----:B------:R-:W-:-:S04]  /*20930*/  IMAD.IADD R4, R3, 0x1, R4 ;  /* 0x0000000103047824 */ /* 0x000fc800078e0204 */
[----:B------:R-:W-:-:S07]  /*20940*/  IMAD.MOV.U32 R13, RZ, RZ, R4 ;  /* 0x000000ffff0d7224 */ /* 0x000fce00078e0004 */
[----:B------:R-:W-:Y:S05]  /*20950*/  WARPSYNC.COLLECTIVE R15, `(.L_x_15933) ;  /* 0x000000000f087348 */ /* 0x000fea0003c00000 */
[----:B------:R0:W1:Y:S02]  /*20960*/  SHFL.UP P6, R14, R13, R12, R11 ;  /* 0x0400000c0d0e7389 */ /* 0x00006400000c000b */
[----:B01----:R-:W-:Y:S01]  /*20970*/  ENDCOLLECTIVE ;  /* 0x000000000000791b */ /* 0x003fe20003800000 */
.L_x_15933:
[----:B------:R-:W-:Y:S01]  /*20980*/  IMAD.MOV.U32 R12, RZ, RZ, 0x10 ;  /* 0x00000010ff0c7424 */ /* 0x000fe200078e00ff */
[----:B------:R-:W-:-:S05]  /*20990*/  SEL R7, R14, RZ, P4 ;  /* 0x000000ff0e077207 */ /* 0x000fca0002000000 */
[----:B------:R-:W-:-:S04]  /*209a0*/  IMAD.IADD R7, R4, 0x1, R7 ;  /* 0x0000000104077824 */ /* 0x000fc800078e0207 */
[----:B------:R-:W-:-:S07]  /*209b0*/  IMAD.MOV.U32 R13, RZ, RZ, R7 ;  /* 0x000000ffff0d7224 */ /* 0x000fce00078e0007 */
[----:B------:R-:W-:Y:S05]  /*209c0*/  WARPSYNC.COLLECTIVE R15, `(.L_x_15934) ;  /* 0x000000000f087348 */ /* 0x000fea0003c00000 */
[----:B------:R0:W1:Y:S02]  /*209d0*/  SHFL.UP P6, R14, R13, R12, R11 ;  /* 0x0400000c0d0e7389 */ /* 0x00006400000c000b */
[----:B01----:R-:W-:Y:S01]  /*209e0*/  ENDCOLLECTIVE ;  /* 0x000000000000791b */ /* 0x003fe20003800000 */
.L_x_15934:
[----:B------:R-:W-:Y:S01]  /*209f0*/  MOV R12, 0x1f ;  /* 0x0000001f000c7802 */ /* 0x000fe20000000f00 */
[----:B------:R-:W-:Y:S01]  /*20a00*/  IMAD.MOV.U32 R11, RZ, RZ, 0x1f ;  /* 0x0000001fff0b7424 */ /* 0x000fe200078e00ff */
[----:B------:R-:W-:-:S05]  /*20a10*/  SEL R2, R14, RZ, P5 ;  /* 0x000000ff0e027207 */ /* 0x000fca0002800000 */
[----:B------:R-:W-:-:S04]  /*20a20*/  IMAD.IADD R2, R7, 0x1, R2 ;  /* 0x0000000107027824 */ /* 0x000fc800078e0202 */
[----:B------:R-:W-:-:S07]  /*20a30*/  IMAD.MOV.U32 R13, RZ, RZ, R2 ;  /* 0x000000ffff0d7224 */ /* 0x000fce00078e0002 */
[----:B------:R-:W-:Y:S05]  /*20a40*/  WARPSYNC.COLLECTIVE R15, `(.L_x_15935) ;  /* 0x000000000f087348 */ /* 0x000fea0003c00000 */
[----:B------:R0:W1:Y:S02]  /*20a50*/  SHFL.IDX P6, R14, R13, R12, R11 ;  /* 0x0000000c0d0e7389 */ /* 0x00006400000c000b */
[----:B01----:R-:W-:Y:S01]  /*20a60*/  ENDCOLLECTIVE ;  /* 0x000000000000791b */ /* 0x003fe20003800000 */
.L_x_15935:
[----:B------:R-:W-:Y:S05]  /*20a70*/  BRA `(.L_x_15936) ;  /* 0xffffff9000287947 */ /* 0x000fea000383ffff */
.L_x_15706:
[----:B------:R-:W-:Y:S01]  /*20a80*/  BSSY B0, `(.L_x_15937) ;  /* 0x0000006000007945 */ /* 0x000fe20003800000 */
[----:B------:R-:W-:Y:S01]  /*20a90*/  PLOP3.LUT P6, PT, P6, PT, PT, 0x8, 0x0 ;  /* 0x000000000000781c */ /* 0x000fe200037ce170 */
[----:B------:R-:W-:-:S12]  /*20aa0*/  IMAD.MOV.U32 R15, RZ, RZ, -0x1 ;  /* 0xffffffffff0f7424 */ /* 0x000fd800078e00ff */
[----:B01----:R-:W-:Y:S05]  /*20ab0*/  WARPSYNC.COLLECTIVE R15, `(.L_x_15938) ;  /* 0x000000000f087348 */ /* 0x003fea0003c00000 */
[----:B------:R-:W-:Y:S01]  /*20ac0*/  VOTE.ANY R14, PT, P6 ;  /* 0x00000000000e7806 */ /* 0x000fe200030e0100 */
[----:B01----:R-:W-:Y:S06]  /*20ad0*/  ENDCOLLECTIVE ;  /* 0x000000000000791b */ /* 0x003fec0003800000 */
.L_x_15938:
[----:B------:R-:W-:Y:S05]  /*20ae0*/  BSYNC B0 ;  /* 0x0000000000007941 */ /* 0x000fea0003800000 */
.L_x_15937:
        /* <DEDUP_REMOVED lines=10> */
.L_x_15939:
[----:B------:R-:W-:Y:S02]  /*20b90*/  IMAD.MOV.U32 R13, RZ, RZ, R5 ;  /* 0x000000ffff0d7224 */ /* 0x000fe400078e0005 */
[----:B------:R-:W-:-:S07]  /*20ba0*/  IMAD.MOV.U32 R25, RZ, RZ, R14 ;  /* 0x000000ffff197224 */ /* 0x000fce00078e000e */
[----:B------:R-:W-:Y:S05]  /*20bb0*/  WARPSYNC.COLLECTIVE R15, `(.L_x_15940) ;  /* 0x000000000f087348 */ /* 0x000fea0003c00000 */
[----:B------:R0:W1:Y:S02]  /*20bc0*/  SHFL.IDX P6, R14, R13, R12, R11 ;  /* 0x0000000c0d0e7389 */ /* 0x00006400000c000b */
[----:B01----:R-:W-:Y:S01]  /*20bd0*/  ENDCOLLECTIVE ;  /* 0x000000000000791b */ /* 0x003fe20003800000 */
.L_x_15940:
[----:B------:R-:W-:Y:S01]  /*20be0*/  IMAD.MOV.U32 R5, RZ, RZ, R14 ;  /* 0x000000ffff057224 */ /* 0x000fe200078e000e */
[----:B------:R-:W-:Y:S06]  /*20bf0*/  BRA `(.L_x_15941) ;  /* 0xffffff9000087947 */ /* 0x000fec000383ffff */
.L_x_15708:
[----:B------:R-:W-:Y:S01]  /*20c00*/  BSSY B0, `(.L_x_15942) ;  /* 0x0000007000007945 */ /* 0x000fe20003800000 */
[----:B------:R-:W-:Y:S02]  /*20c10*/  IMAD.MOV.U32 R13, RZ, RZ, R2 ;  /* 0x000000ffff0d7224 */ /* 0x000fe400078e0002 */
[----:B------:R-:W-:Y:S02]  /*20c20*/  IMAD.MOV.U32 R11, RZ, RZ, 0x1f ;  /* 0x0000001fff0b7424 */ /* 0x000fe400078e00ff */
[----:B------:R-:W-:-:S07]  /*20c30*/  IMAD.MOV.U32 R15, RZ, RZ, -0x1 ;  /* 0xffffffffff0f7424 */ /* 0x000fce00078e00ff */
[----:B01234-:R-:W-:Y:S05]  /*20c40*/  WARPSYNC.COLLECTIVE R15, `(.L_x_15943) ;  /* 0x000000000f087348 */ /* 0x01ffea0003c00000 */
[----:B------:R0:W0:Y:S02]  /*20c50*/  SHFL.IDX P6, R14, R13, R12, R11 ;  /* 0x0000000c0d0e7389 */ /* 0x00002400000c000b */
[----:B01234-:R-:W-:Y:S01]  /*20c60*/  ENDCOLLECTIVE ;  /* 0x000000000000791b */ /* 0x01ffe20003800000 */
.L_x_15943:
[----:B------:R-:W-:Y:S05]  /*20c70*/  BSYNC B0 ;  /* 0x0000000000007941 */ /* 0x000fea0003800000 */
.L_x_15942:
[----:B------:R-:W-:Y:S01]  /*20c80*/  IMAD.MOV.U32 R24, RZ, RZ, R14 ;  /* 0x000000ffff187224 */ /* 0x000fe200078e000e */
[----:B------:R-:W-:Y:S06]  /*20c90*/  BRA `(.L_x_15707) ;  /* 0xffffff8c00f87947 */ /* 0x000fec000383ffff */
.L_x_15714:
[----:B0-----:R0:W4:Y:S02]  /*20ca0*/  SYNCS.PHASECHK.TRANS64.TRYWAIT P0, [R5+URZ+0x16820], R0 ;  /* 0x01682000050075a7 */ /* 0x001124000800017f */
[----:B----4-:R-:W-:Y:S05]  /*20cb0*/  @!P0 NANOSLEEP.SYNCS 0x989680 ;  /* 0x009896800000895d */ /* 0x010fea0003900000 */
[----:B------:R-:W4:Y:S02]  /*20cc0*/  @!P0 SYNCS.PHASECHK.TRANS64 P0, [R5+URZ+0x16820], R0 ;  /* 0x01682000050085a7 */ /* 0x000f24000800007f */
[----:B----4-:R-:W-:Y:S05]  /*20cd0*/  @!P0 BRA `(.L_x_15714) ;  /* 0xfffffffc00f08947 */ /* 0x010fea000383ffff */
[----:B------:R-:W-:Y:S05]  /*20ce0*/  BRA `(.L_x_15944) ;  /* 0xffffff9800547947 */ /* 0x000fea000383ffff */
.L_x_15715:
[----:B------:R-:W4:Y:S01]  /*20cf0*/  S2R R2, SR_TID.X ;  /* 0x0000000000027919 */ /* 0x000f220000002100 */
[----:B------:R-:W-:Y:S01]  /*20d00*/  BSSY B0, `(.L_x_15945) ;  /* 0x000000a000007945 */ /* 0x000fe20003800000 */
[----:B------:R-:W-:Y:S02]  /*20d10*/  IMAD.MOV.U32 R12, RZ, RZ, RZ ;  /* 0x000000ffff0c7224 */ /* 0x000fe400078e00ff */
[----:B------:R-:W-:Y:S02]  /*20d20*/  IMAD.MOV.U32 R11, RZ, RZ, 0x1f ;  /* 0x0000001fff0b7424 */ /* 0x000fe400078e00ff */
[----:B------:R-:W-:Y:S01]  /*20d30*/  IMAD.MOV.U32 R15, RZ, RZ, -0x1 ;  /* 0xffffffffff0f7424 */ /* 0x000fe200078e00ff */
[----:B----4-:R-:W-:-:S04]  /*20d40*/  SHF.R.U32.HI R2, RZ, 0x5, R2 ;  /* 0x00000005ff027819 */ /* 0x010fc80000011602 */
[----:B------:R-:W-:-:S05]  /*20d50*/  LOP3.LUT R2, R2, 0x3, RZ, 0xc0, !PT ;  /* 0x0000000302027812 */ /* 0x000fca00078ec0ff */
[----:B------:R-:W-:-:S07]  /*20d60*/  IMAD.MOV.U32 R13, RZ, RZ, R2 ;  /* 0x000000ffff0d7224 */ /* 0x000fce00078e0002 */
[----:B0123--:R-:W-:Y:S05]  /*20d70*/  WARPSYNC.COLLECTIVE R15, `(.L_x_15946) ;  /* 0x000000000f087348 */ /* 0x00ffea0003c00000 */
[----:B------:R4:W0:Y:S02]  /*20d80*/  SHFL.IDX P6, R14, R13, R12, R11 ;  /* 0x0000000c0d0e7389 */ /* 0x00082400000c000b */
[----:B01234-:R-:W-:Y:S01]  /*20d90*/  ENDCOLLECTIVE ;  /* 0x000000000000791b */ /* 0x01ffe20003800000 */
.L_x_15946:
[----:B------:R-:W-:Y:S05]  /*20da0*/  BSYNC B0 ;  /* 0x0000000000007941 */ /* 0x000fea0003800000 */
.L_x_15945:
[----:B------:R-:W-:Y:S05]  /*20db0*/  BRA `(.L_x_15947) ;  /* 0xffffff98003c7947 */ /* 0x000fea000383ffff */
.L_x_15716:
[----:B------:R-:W-:Y:S01]  /*20dc0*/  BSSY B0, `(.L_x_15948) ;  /* 0x0000006000007945 */ /* 0x000fe20003800000 */
[----:B------:R-:W-:-:S07]  /*20dd0*/  IMAD.MOV.U32 R15, RZ, RZ, -0x1 ;  /* 0xffffffffff0f7424 */ /* 0x000fce00078e00ff */
[----:B0123--:R-:W-:Y:S05]  /*20de0*/  WARPSYNC.COLLECTIVE R15, `(.L_x_15949) ;  /* 0x000000000f0c7348 */ /* 0x00ffea0003c00000 */
[----:B------:R-:W-:Y:S02]  /*20df0*/  ELECT P6, UR62, PT ;  /* 0x00000000003e782f */ /* 0x000fe400038c0000 */
[----:B------:R-:W-:Y:S01]  /*20e00*/  MOV R14, UR62 ;  /* 0x0000003e000e7c02 */ /* 0x000fe20008000f00 */
[----:B0123--:R-:W-:Y:S10]  /*20e10*/  ENDCOLLECTIVE ;  /* 0x000000000000791b */ /* 0x00fff40003800000 */
.L_x_15949:
[----:B------:R-:W-:Y:S05]  /*20e20*/  BSYNC B0 ;  /* 0x0000000000007941 */ /* 0x000fea0003800000 */
.L_x_15948:
[----:B------:R-:W-:Y:S05]  /*20e30*/  BRA `(.L_x_15950) ;  /* 0xffffff9800307947 */ /* 0x000fea000383ffff */
.L_x_15718:
[----:B0-----:R0:W4:Y:S02]  /*20e40*/  SYNCS.PHASECHK.TRANS64.TRYWAIT P1, [R3+URZ+0x16840], R2 ;  /* 0x01684002030075a7 */ /* 0x001124000802017f */
[----:B----4-:R-:W-:Y:S05]  /*20e50*/  @!P1 NANOSLEEP.SYNCS 0x989680 ;  /* 0x009896800000995d */ /* 0x010fea0003900000 */
[----:B------:R-:W4:Y:S02]  /*20e60*/  @!P1 SYNCS.PHASECHK.TRANS64 P1, [R3+URZ+0x16840], R2 ;  /* 0x01684002030095a7 */ /* 0x000f24000802007f */
[----:B----4-:R-:W-:Y:S05]  /*20e70*/  @!P1 BRA `(.L_x_15718) ;  /* 0xfffffffc00f09947 */ /* 0x010fea000383ffff */
[----:B------:R-:W-:Y:S05]  /*20e80*/  BRA `(.L_x_15951) ;  /* 0xffffff9800507947 */ /* 0x000fea000383ffff */
.L_x_15720:
[----:B----4-:R4:W0:Y:S02]  /*20e90*/  SYNCS.PHASECHK.TRANS64.TRYWAIT P1, [R23+URZ+0x16840], R0 ;  /* 0x01684000170075a7 */ /* 0x010824000802017f */
[----:B0-----:R-:W-:Y:S05]  /*20ea0*/  @!P1 NANOSLEEP.SYNCS 0x989680 ;  /* 0x009896800000995d */ /* 0x001fea0003900000 */
[----:B------:R-:W0:Y:S02]  /*20eb0*/  @!P1 SYNCS.PHASECHK.TRANS64 P1, [R23+URZ+0x16840], R0 ;  /* 0x01684000170095a7 */ /* 0x000e24000802007f */
[----:B0-----:R-:W-:Y:S05]  /*20ec0*/  @!P1 BRA `(.L_x_15720) ;  /* 0xfffffffc00f09947 */ /* 0x001fea000383ffff */
[----:B------:R-:W-:Y:S05]  /*20ed0*/  BRA `(.L_x_15952) ;  /* 0xffffff98005c7947 */ /* 0x000fea000383ffff */
.L_x_15722:
[----:B------:R0:W0:Y:S02]  /*20ee0*/  SYNCS.PHASECHK.TRANS64.TRYWAIT P1, [R3+URZ+0x16860], R2 ;  /* 0x01686002030075a7 */ /* 0x000024000802017f */
[----:B0-----:R-:W-:Y:S05]  /*20ef0*/  @!P1 NANOSLEEP.SYNCS 0x989680 ;  /* 0x009896800000995d */ /* 0x001fea0003900000 */
[----:B------:R-:W0:Y:S02]  /*20f00*/  @!P1 SYNCS.PHASECHK.TRANS64 P1, [R3+URZ+0x16860], R2 ;  /* 0x01686002030095a7 */ /* 0x000e24000802007f */
[----:B0-----:R-:W-:Y:S05]  /*20f10*/  @!P1 BRA `(.L_x_15722) ;  /* 0xfffffffc00f09947 */ /* 0x001fea000383ffff */
[----:B------:R-:W-:Y:S05]  /*20f20*/  BRA `(.L_x_15953) ;  /* 0xffffff9800587947 */ /* 0x000fea000383ffff */
.L_x_15954:
        /* <DEDUP_REMOVED lines=13> */
.L_x_16000:


//--------------------- .nv.global.init           --------------------------
	.section	.nv.global.init,"aw",@progbits
.nv.global.init:
	.type		$str$23,@object
	.size		$str$23,($str$24 - $str$23)
$str$23:
        /*0000*/ 	.byte	0x28, 0x61, 0x64, 0x64, 0x72, 0x65, 0x73, 0x73, 0x20, 0x26, 0x20, 0x6d, 0x61, 0x73, 0x6b, 0x29
        /*0010*/ 	.byte	0x20, 0x3d, 0x3d, 0x20, 0x30, 0x00
	.type		$str$24,@object
	.size		$str$24,(__unnamed_27 - $str$24)
$str$24:
        /*0016*/ 	.byte	0x2f, 0x74, 0x6d, 0x70, 0x2f, 0x6f, 0x73, 0x73, 0x5f, 0x6b, 0x65, 0x72, 0x6e, 0x65, 0x6c, 0x73
        /*0026*/ 	.byte	0x5f, 0x73, 0x72, 0x63, 0x2f, 0x66, 0x6c, 0x61, 0x73, 0x68, 0x5f, 0x61, 0x74, 0x74, 0x65, 0x6e
        /*0036*/ 	.byte	0x74, 0x69, 0x6f, 0x6e, 0x2f, 0x63, 0x73, 0x72, 0x63, 0x2f, 0x63, 0x75, 0x74, 0x6c, 0x61, 0x73
        /*0046*/ 	.byte	0x73, 0x2f, 0x69, 0x6e, 0x63, 0x6c, 0x75, 0x64, 0x65, 0x2f, 0x63, 0x75, 0x74, 0x65, 0x2f, 0x70
        /*0056*/ 	.byte	0x6f, 0x69, 0x6e, 0x74, 0x65, 0x72, 0x5f, 0x66, 0x6c, 0x61, 0x67, 0x67, 0x65, 0x64, 0x2e, 0x68
        /*0066*/ 	.byte	0x70, 0x70, 0x00
	.type		__unnamed_27,@object
	.size		__unnamed_27,(__unnamed_4 - __unnamed_27)
__unnamed_27:
        /* <DEDUP_REMOVED lines=24> */
        /*01e9*/ 	.byte	0x00
	.type		__unnamed_4,@object
	.size		__unnamed_4,(__unnamed_9 - __unnamed_4)
__unnamed_4:
        /* <DEDUP_REMOVED lines=25> */
	.type		__unnamed_9,@object
	.size		__unnamed_9,(__unnamed_17 - __unnamed_9)
__unnamed_9:
        /* <DEDUP_REMOVED lines=25> */
	.type		__unnamed_17,@object
	.size		__unnamed_17,(__unnamed_13 - __unnamed_17)
__unnamed_17:
        /* <DEDUP_REMOVED lines=25> */
	.type		__unnamed_13,@object
	.size		__unnamed_13,(__unnamed_23 - __unnamed_13)
__unnamed_13:
        /* <DEDUP_REMOVED lines=25> */
	.type		__unnamed_23,@object
	.size		__unnamed_23,(__unnamed_18 - __unnamed_23)
__unnamed_23:
        /* <DEDUP_REMOVED lines=25> */
	.type		__unnamed_18,@object
	.size		__unnamed_18,(__unnamed_22 - __unnamed_18)
__unnamed_18:
        /* <DEDUP_REMOVED lines=25> */
	.type		__unnamed_22,@object
	.size		__unnamed_22,(__unnamed_5 - __unnamed_22)
__unnamed_22:
        /* <DEDUP_REMOVED lines=25> */
	.type		__unnamed_5,@object
	.size		__unnamed_5,(__unnamed_3 - __unnamed_5)
__unnamed_5:
        /* <DEDUP_REMOVED lines=24> */
        /*0e03*/ 	.byte	0x3e, 0x20, 0x26, 0x5d, 0x00
	.type		__unnamed_3,@object
	.size		__unnamed_3,(__unnamed_2 - __unnamed_3)
__unnamed_3:
        /* <DEDUP_REMOVED lines=29> */
	.type		__unnamed_2,@object
	.size		__unnamed_2,(__unnamed_1 - __unnamed_2)
__unnamed_2:
        /* <DEDUP_REMOVED lines=29> */
	.type		__unnamed_1,@object
	.size		__unnamed_1,(__unnamed_25 - __unnamed_1)
__unnamed_1:
        /* <DEDUP_REMOVED lines=28> */
        /*1360*/ 	.byte	0x3c, 0x38, 0x31, 0x39, 0x32, 0x3e, 0x3e, 0x3e, 0x3e, 0x3e, 0x20, 0x26, 0x5d, 0x00
	.type		__unnamed_25,@object
	.size		__unnamed_25,(__unnamed_26 - __unnamed_25)
__unnamed_25:
        /* <DEDUP_REMOVED lines=28> */
        /*152e*/ 	.byte	0x3a, 0x43, 0x3c, 0x31, 0x36, 0x33, 0x38, 0x34, 0x3e, 0x3e, 0x3e, 0x3e, 0x3e, 0x5d, 0x00
	.type		__unnamed_26,@object
	.size		__unnamed_26,(__unnamed_21 - __unnamed_26)
__unnamed_26:
        /* <DEDUP_REMOVED lines=29> */
	.type		__unnamed_21,@object
	.size		__unnamed_21,(__unnamed_11 - __unnamed_21)
__unnamed_21:
        /* <DEDUP_REMOVED lines=29> */
	.type		__unnamed_11,@object
	.size		__unnamed_11,(__unnamed_7 - __unnamed_11)
__unnamed_11:
        /* <DEDUP_REMOVED lines=29> */
	.type		__unnamed_7,@object
	.size		__unnamed_7,(__unnamed_15 - __unnamed_7)
__unnamed_7:
        /* <DEDUP_REMOVED lines=29> */
	.type		__unnamed_15,@object
	.size		__unnamed_15,(__unnamed_12 - __unnamed_15)
__unnamed_15:
        /* <DEDUP_REMOVED lines=29> */
	.type		__unnamed_12,@object
	.size		__unnamed_12,(__unnamed_20 - __unnamed_12)
__unnamed_12:
        /* <DEDUP_REMOVED lines=29> */
	.type		__unnamed_20,@object
	.size		__unnamed_20,(__unnamed_8 - __unnamed_20)
__unnamed_20:
        /* <DEDUP_REMOVED lines=29> */
	.type		__unnamed_8,@object
	.size		__unnamed_8,(__unnamed_16 - __unnamed_8)
__unnamed_8:
        /* <DEDUP_REMOVED lines=29> */
	.type		__unnamed_16,@object
	.size		__unnamed_16,(__unnamed_24 - __unnamed_16)
__unnamed_16:
        /* <DEDUP_REMOVED lines=29> */
	.type		__unnamed_24,@object
	.size		__unnamed_24,(__unnamed_19 - __unnamed_24)
__unnamed_24:
        /* <DEDUP_REMOVED lines=30> */
	.type		__unnamed_19,@object
	.size		__unnamed_19,(__unnamed_10 - __unnamed_19)
__unnamed_19:
        /* <DEDUP_REMOVED lines=29> */
        /*292d*/ 	.byte	0x5d, 0x00
	.type		__unnamed_10,@object
	.size		__unnamed_10,(__unnamed_6 - __unnamed_10)
__unnamed_10:
        /* <DEDUP_REMOVED lines=30> */
	.type		__unnamed_6,@object
	.size		__unnamed_6,(__unnamed_14 - __unnamed_6)
__unnamed_6:
        /* <DEDUP_REMOVED lines=30> */
	.type		__unnamed_14,@object
	.size		__unnamed_14,(.L_13 - __unnamed_14)
__unnamed_14:
        /* <DEDUP_REMOVED lines=30> */
.L_13:


//--------------------- .nv.shared._ZN7cutlass13device_kernelIN5flash11enable_sm90INS1_16FlashAttnFwdSm90INS1_25CollectiveMainloopFwdSm90ILi2EN4cute5tupleIJNS5_1CILi1EEES8_S8_EEENS6_IJNS7_ILi128EEENS7_ILi80EEENS7_ILi256EEEEEELi256ENS_10bfloat16_tEfNS_4arch4Sm90ELb0ELb0ELb0ELb0ELb1ELb0ELb0ELb1ELb1ELb1ELb1ELb0EEENS1_21CollectiveEpilogueFwdINS6_IJSA_SC_SB_EEES9_SE_SG_Li256ELb0ELb1ELb1ELb0EEENS1_19SingleTileSchedulerILb0ELb1ELb1ELi128EEEEEEEEEvNT_6ParamsE --------------------------
	.section	.nv.shared._ZN7cutlass13device_kernelIN5flash11enable_sm90INS1_16FlashAttnFwdSm90INS1_25CollectiveMainloopFwdSm90ILi2EN4cute5tupleIJNS5_1CILi1EEES8_S8_EEENS6_IJNS7_ILi128EEENS7_ILi80EEENS7_ILi256EEEEEELi256ENS_10bfloat16_tEfNS_4arch4Sm90ELb0ELb0ELb0ELb0ELb1ELb0ELb0ELb1ELb1ELb1ELb1ELb0EEENS1_21CollectiveEpilogueFwdINS6_IJSA_SC_SB_EEES9_SE_SG_Li256ELb0ELb1ELb1ELb0EEENS1_19SingleTileSchedulerILb0ELb1ELb1ELi128EEEEEEEEEvNT_6ParamsE,"aw",@nobits
	.sectionflags	@""
	.align	16
	.zero		1024


//--------------------- .nv.shared.reserved.0     --------------------------
	.section	.nv.shared.reserved.0,"aw",@nobits
	.weak		__nv_reservedSMEM_offset_0_alias
	.size		__nv_reservedSMEM_offset_0_alias, 0, 0
	.other		__nv_reservedSMEM_offset_0_alias,@"STO_CUDA_RESERVED_SHARED STV_DEFAULT"
__nv_reservedSMEM_offset_0_alias:
	.zero		0


//--------------------- .nv.global                --------------------------
	.section	.nv.global,"aw",@nobits
.nv.global:
	.type		_ZN78_INTERNAL_cc2cd7de_42_flash_fwd_hdimall_bf16_paged_split_sm90_cu_4022bc09_39254cute1_E,@object
	.size		_ZN78_INTERNAL_cc2cd7de_42_flash_fwd_hdimall_bf16_paged_split_sm90_cu_4022bc09_39254cute1_E,(_ZN78_INTERNAL_cc2cd7de_42_flash_fwd_hdimall_bf16_paged_split_sm90_cu_4022bc09_39254cuda3std3__45__cpo6cbeginE - _ZN78_INTERNAL_cc2cd7de_42_flash_fwd_hdimall_bf16_paged_split_sm90_cu_4022bc09_39254cute1_E)
_ZN78_INTERNAL_cc2cd7de_42_flash_fwd_hdimall_bf16_paged_split_sm90_cu_4022bc09_39254cute1_E:
	.zero		1
	.type		_ZN78_INTERNAL_cc2cd7de_42_flash_fwd_hdimall_bf16_paged_split_sm90_cu_4022bc09_39254cuda3std3__45__cpo6cbeginE,@object
	.size		_ZN78_INTERNAL_cc2cd7de_42_flash_fwd_hdimall_bf16_paged_split_sm90_cu_4022bc09_39254cuda3std3__45__cpo6cbeginE,(_ZN78_INTERNAL_cc2cd7de_42_flash_fwd_hdimall_bf16_paged_split_sm90_cu_4022bc09_39254cuda3std3__48in_placeE - _ZN78_INTERNAL_cc2cd7de_42_flash_fwd_hdimall_bf16_paged_split_sm90_cu_4022bc09_39254cuda3std3__45__cpo6cbeginE)
_ZN78_INTERNAL_cc2cd7de_42_flash_fwd_hdimall_bf16_paged_split_sm90_cu_4022bc09_39254cuda3std3__45__cpo6cbeginE:
	.zero		1
	.type		_ZN78_INTERNAL_cc2cd7de_42_flash_fwd_hdimall_bf16_paged_split_sm90_cu_4022bc09_39254cuda3std3__48in_placeE,@object
	.size		_ZN78_INTERNAL_cc2cd7de_42_flash_fwd_hdimall_bf16_paged_split_sm90_cu_4022bc09_39254cuda3std3__48in_placeE,(_ZN78_INTERNAL_cc2cd7de_42_flash_fwd_hdimall_bf16_paged_split_sm90_cu_4022bc09_39254cuda3std6ranges3__45__cpo9iter_moveE - _ZN78_INTERNAL_cc2cd7de_42_flash_fwd_hdimall_bf16_paged_split_sm90_cu_4022bc09_39254cuda3std3__48in_placeE)
_ZN78_INTERNAL_cc2cd7de_42_flash_fwd_hdimall_bf16_paged_split_sm90_cu_4022bc09_39254cuda3std3__48in_placeE:
	.zero		1
	.type		_ZN78_INTERNAL_cc2cd7de_42_flash_fwd_hdimall_bf16_paged_split_sm90_cu_4022bc09_39254cuda3std6ranges3__45__cpo9iter_moveE,@object
	.size		_ZN78_INTERNAL_cc2cd7de_42_flash_fwd_hdimall_bf16_paged_split_sm90_cu_4022bc09_39254cuda3std6ranges3__45__cpo9iter_moveE,(_ZN78_INTERNAL_cc2cd7de_42_flash_fwd_hdimall_bf16_paged_split_sm90_cu_4022bc09_39254cuda3std3__45__cpo5beginE - _ZN78_INTERNAL_cc2cd7de_42_flash_fwd_hdimall_bf16_paged_split_sm90_cu_4022bc09_39254cuda3std6ranges3__45__cpo9iter_moveE)
_ZN78_INTERNAL_cc2cd7de_42_flash_fwd_hdimall_bf16_paged_split_sm90_cu_4022bc09_39254cuda3std6ranges3__45__cpo9iter_moveE:
	.zero		1
	.type		_ZN78_INTERNAL_cc2cd7de_42_flash_fwd_hdimall_bf16_paged_split_sm90_cu_4022bc09_39254cuda3std3__45__cpo5beginE,@object
	.size		_ZN78_INTERNAL_cc2cd7de_42_flash_fwd_hdimall_bf16_paged_split_sm90_cu_4022bc09_39254cuda3std3__45__cpo5beginE,(_ZN78_INTERNAL_cc2cd7de_42_flash_fwd_hdimall_bf16_paged_split_sm90_cu_4022bc09_39254cuda3std3__480_GLOBAL__N__cc2cd7de_42_flash_fwd_hdimall_bf16_paged_split_sm90_cu_4022bc09_39256ignoreE - _ZN78_INTERNAL_cc2cd7de_42_flash_fwd_hdimall_bf16_paged_split_sm90_cu_4022bc09_39254cuda3std3__45__cpo5beginE)
_ZN78_INTERNAL_cc2cd7de_42_flash_fwd_hdimall_bf16_paged_split_sm90_cu_4022bc09_39254cuda3std3__45__cpo5beginE:
	.zero		1
	.type		_ZN78_INTERNAL_cc2cd7de_42_flash_fwd_hdimall_bf16_paged_split_sm90_cu_4022bc09_39254cuda3std3__480_GLOBAL__N__cc2cd7de_42_flash_fwd_hdimall_bf16_paged_split_sm90_cu_4022bc09_39256ignoreE,@object
	.size		_ZN78_INTERNAL_cc2cd7de_42_flash_fwd_hdimall_bf16_paged_split_sm90_cu_4022bc09_39254cuda3std3__480_GLOBAL__N__cc2cd7de_42_flash_fwd_hdimall_bf16_paged_split_sm90_cu_4022bc09_39256ignoreE,(_ZN78_INTERNAL_cc2cd7de_42_flash_fwd_hdimall_bf16_paged_split_sm90_cu_4022bc09_39254cute7productE - _ZN78_INTERNAL_cc2cd7de_42_flash_fwd_hdimall_bf16_paged_split_sm90_cu_4022bc09_39254cuda3std3__480_GLOBAL__N__cc2cd7de_42_flash_fwd_hdimall_bf16_paged_split_sm90_cu_4022bc09_39256ignoreE)
_ZN78_INTERNAL_cc2cd7de_42_flash_fwd_hdimall_bf16_paged_split_sm90_cu_4022bc09_39254cuda3std3__480_GLOBAL__N__cc2cd7de_42_flash_fwd_hdimall_bf16_paged_split_sm90_cu_4022bc09_39256ignoreE:
	.zero		1
	.type		_ZN78_INTERNAL_cc2cd7de_42_flash_fwd_hdimall_bf16_paged_split_sm90_cu_4022bc09_39254cute7productE,@object
	.size		_ZN78_INTERNAL_cc2cd7de_42_flash_fwd_hdimall_bf16_paged_split_sm90_cu_4022bc09_39254cute7productE,(_ZN78_INTERNAL_cc2cd7de_42_flash_fwd_hdimall_bf16_paged_split_sm90_cu_4022bc09_39254cuda3std3__45__cpo3endE - _ZN78_INTERNAL_cc2cd7de_42_flash_fwd_hdimall_bf16_paged_split_sm90_cu_4022bc09_39254cute7productE)
_ZN78_INTERNAL_cc2cd7de_42_flash_fwd_hdimall_bf16_paged_split_sm90_cu_4022bc09_39254cute7productE:
	.zero		1
	.type		_ZN78_INTERNAL_cc2cd7de_42_flash_fwd_hdimall_bf16_paged_split_sm90_cu_4022bc09_39254cuda3std3__45__cpo3endE,@object
	.size		_ZN78_INTERNAL_cc2cd7de_42_flash_fwd_hdimall_bf16_paged_split_sm90_cu_4022bc09_39254cuda3std3__45__cpo3endE,(_ZN78_INTERNAL_cc2cd7de_42_flash_fwd_hdimall_bf16_paged_split_sm90_cu_4022bc09_39254cuda3std3__419piecewise_constructE - _ZN78_INTERNAL_cc2cd7de_42_flash_fwd_hdimall_bf16_paged_split_sm90_cu_4022bc09_39254cuda3std3__45__cpo3endE)
_ZN78_INTERNAL_cc2cd7de_42_flash_fwd_hdimall_bf16_paged_split_sm90_cu_4022bc09_39254cuda3std3__45__cpo3endE:
	.zero		1
	.type		_ZN78_INTERNAL_cc2cd7de_42_flash_fwd_hdimall_bf16_paged_split_sm90_cu_4022bc09_39254cuda3std3__419piecewise_constructE,@object
	.size		_ZN78_INTERNAL_cc2cd7de_42_flash_fwd_hdimall_bf16_paged_split_sm90_cu_4022bc09_39254cuda3std3__419piecewise_constructE,(_ZN78_INTERNAL_cc2cd7de_42_flash_fwd_hdimall_bf16_paged_split_sm90_cu_4022bc09_39254cuda3std3__45__cpo4cendE - _ZN78_INTERNAL_cc2cd7de_42_flash_fwd_hdimall_bf16_paged_split_sm90_cu_4022bc09_39254cuda3std3__419piecewise_constructE)
_ZN78_INTERNAL_cc2cd7de_42_flash_fwd_hdimall_bf16_paged_split_sm90_cu_4022bc09_39254cuda3std3__419piecewise_constructE:
	.zero		1
	.type		_ZN78_INTERNAL_cc2cd7de_42_flash_fwd_hdimall_bf16_paged_split_sm90_cu_4022bc09_39254cuda3std3__45__cpo4cendE,@object
	.size		_ZN78_INTERNAL_cc2cd7de_42_flash_fwd_hdimall_bf16_paged_split_sm90_cu_4022bc09_39254cuda3std3__45__cpo4cendE,(_ZN78_INTERNAL_cc2cd7de_42_flash_fwd_hdimall_bf16_paged_split_sm90_cu_4022bc09_39254cuda3std6ranges3__45__cpo4swapE - _ZN78_INTERNAL_cc2cd7de_42_flash_fwd_hdimall_bf16_paged_split_sm90_cu_4022bc09_39254cuda3std3__45__cpo4cendE)
_ZN78_INTERNAL_cc2cd7de_42_flash_fwd_hdimall_bf16_paged_split_sm90_cu_4022bc09_39254cuda3std3__45__cpo4cendE:
	.zero		1
	.type		_ZN78_INTERNAL_cc2cd7de_42_flash_fwd_hdimall_bf16_paged_split_sm90_cu_4022bc09_39254cuda3std6ranges3__45__cpo4swapE,@object
	.size		_ZN78_INTERNAL_cc2cd7de_42_flash_fwd_hdimall_bf16_paged_split_sm90_cu_4022bc09_39254cuda3std6ranges3__45__cpo4swapE,(.L_34 - _ZN78_INTERNAL_cc2cd7de_42_flash_fwd_hdimall_bf16_paged_split_sm90_cu_4022bc09_39254cuda3std6ranges3__45__cpo4swapE)
_ZN78_INTERNAL_cc2cd7de_42_flash_fwd_hdimall_bf16_paged_split_sm90_cu_4022bc09_39254cuda3std6ranges3__45__cpo4swapE:
	.zero		1
.L_34:


//--------------------- .nv.shared._ZN7cutlass13device_kernelIN5flash11enable_sm90INS1_16FlashAttnFwdSm90INS1_25CollectiveMainloopFwdSm90ILi2EN4cute5tupleIJNS5_1CILi1EEES8_S8_EEENS6_IJNS7_ILi128EEENS7_ILi80EEENS7_ILi256EEEEEELi256ENS_10bfloat16_tEfNS_4arch4Sm90ELb0ELb0ELb0ELb1ELb1ELb0ELb0ELb1ELb1ELb1ELb1ELb0EEENS1_21CollectiveEpilogueFwdINS6_IJSA_SC_SB_EEES9_SE_SG_Li256ELb1ELb1ELb1ELb0EEENS1_36VarlenDynamicPersistentTileSchedulerILi128ELi80ELi256ELi128ELb1ELb1ELb1ELb0ELb1ELb1EEEEEEEEEvNT_6ParamsE --------------------------
	.section	.nv.shared._ZN7cutlass13device_kernelIN5flash11enable_sm90INS1_16FlashAttnFwdSm90INS1_25CollectiveMainloopFwdSm90ILi2EN4cute5tupleIJNS5_1CILi1EEES8_S8_EEENS6_IJNS7_ILi128EEENS7_ILi80EEENS7_ILi256EEEEEELi256ENS_10bfloat16_tEfNS_4arch4Sm90ELb0ELb0ELb0ELb1ELb1ELb0ELb0ELb1ELb1ELb1ELb1ELb0EEENS1_21CollectiveEpilogueFwdINS6_IJSA_SC_SB_EEES9_SE_SG_Li256ELb1ELb1ELb1ELb0EEENS1_36VarlenDynamicPersistentTileSchedulerILi128ELi80ELi256ELi128ELb1ELb1ELb1ELb0ELb1ELb1EEEEEEEEEvNT_6ParamsE,"aw",@nobits
	.sectionflags	@""
	.align	16
	.zero		1024


//--------------------- .nv.shared._ZN7cutlass13device_kernelIN5flash11enable_sm90INS1_16FlashAttnFwdSm90INS1_25CollectiveMainloopFwdSm90ILi2EN4cute5tupleIJNS5_1CILi1EEES8_S8_EEENS6_IJNS7_ILi128EEENS7_ILi80EEENS7_ILi256EEEEEELi256ENS_10bfloat16_tEfNS_4arch4Sm90ELb0ELb0ELb0ELb1ELb1ELb1ELb0ELb1ELb1ELb1ELb1ELb0EEENS1_21CollectiveEpilogueFwdINS6_IJSA_SC_SB_EEES9_SE_SG_Li256ELb1ELb1ELb1ELb0EEENS1_36VarlenDynamicPersistentTileSchedulerILi128ELi80ELi256ELi128ELb1ELb1ELb1ELb0ELb1ELb1EEEEEEEEEvNT_6ParamsE --------------------------
	.section	.nv.shared._ZN7cutlass13device_kernelIN5flash11enable_sm90INS1_16FlashAttnFwdSm90INS1_25CollectiveMainloopFwdSm90ILi2EN4cute5tupleIJNS5_1CILi1EEES8_S8_EEENS6_IJNS7_ILi128EEENS7_ILi80EEENS7_ILi256EEEEEELi256ENS_10bfloat16_tEfNS_4arch4Sm90ELb0ELb0ELb0ELb1ELb1ELb1ELb0ELb1ELb1ELb1ELb1ELb0EEENS1_21CollectiveEpilogueFwdINS6_IJSA_SC_SB_EEES9_SE_SG_Li256ELb1ELb1ELb1ELb0EEENS1_36VarlenDynamicPersistentTileSchedulerILi128ELi80ELi256ELi128ELb1ELb1ELb1ELb0ELb1ELb1EEEEEEEEEvNT_6ParamsE,"aw",@nobits
	.sectionflags	@""
	.align	16
	.zero		1024


//--------------------- .nv.shared._ZN7cutlass13device_kernelIN5flash11enable_sm90INS1_16FlashAttnFwdSm90INS1_25CollectiveMainloopFwdSm90ILi2EN4cute5tupleIJNS5_1CILi1EEES8_S8_EEENS6_IJNS7_ILi128EEENS7_ILi64EEENS7_ILi256EEEEEELi256ENS_10bfloat16_tEfNS_4arch4Sm90ELb0ELb1ELb0ELb0ELb1ELb0ELb0ELb1ELb1ELb1ELb1ELb0EEENS1_21CollectiveEpilogueFwdINS6_IJSA_SC_SB_EEES9_SE_SG_Li256ELb0ELb1ELb1ELb0EEENS1_19SingleTileSchedulerILb0ELb1ELb1ELi128EEEEEEEEEvNT_6ParamsE --------------------------
	.section	.nv.shared._ZN7cutlass13device_kernelIN5flash11enable_sm90INS1_16FlashAttnFwdSm90INS1_25CollectiveMainloopFwdSm90ILi2EN4cute5tupleIJNS5_1CILi1EEES8_S8_EEENS6_IJNS7_ILi128EEENS7_ILi64EEENS7_ILi256EEEEEELi256ENS_10bfloat16_tEfNS_4arch4Sm90ELb0ELb1ELb0ELb0ELb1ELb0ELb0ELb1ELb1ELb1ELb1ELb0EEENS1_21CollectiveEpilogueFwdINS6_IJSA_SC_SB_EEES9_SE_SG_Li256ELb0ELb1ELb1ELb0EEENS1_19SingleTileSchedulerILb0ELb1ELb1ELi128EEEEEEEEEvNT_6ParamsE,"aw",@nobits
	.sectionflags	@""
	.align	16
	.zero		1024


//--------------------- .nv.shared._ZN7cutlass13device_kernelIN5flash11enable_sm90INS1_16FlashAttnFwdSm90INS1_25CollectiveMainloopFwdSm90ILi2EN4cute5tupleIJNS5_1CILi1EEES8_S8_EEENS6_IJNS7_ILi128EEENS7_ILi64EEENS7_ILi256EEEEEELi256ENS_10bfloat16_tEfNS_4arch4Sm90ELb0ELb1ELb0ELb1ELb1ELb0ELb0ELb1ELb1ELb1ELb1ELb0EEENS1_21CollectiveEpilogueFwdINS6_IJSA_SC_SB_EEES9_SE_SG_Li256ELb1ELb1ELb1ELb0EEENS1_36VarlenDynamicPersistentTileSchedulerILi128ELi64ELi256ELi128ELb1ELb1ELb1ELb1ELb0ELb1EEEEEEEEEvNT_6ParamsE --------------------------
	.section	.nv.shared._ZN7cutlass13device_kernelIN5flash11enable_sm90INS1_16FlashAttnFwdSm90INS1_25CollectiveMainloopFwdSm90ILi2EN4cute5tupleIJNS5_1CILi1EEES8_S8_EEENS6_IJNS7_ILi128EEENS7_ILi64EEENS7_ILi256EEEEEELi256ENS_10bfloat16_tEfNS_4arch4Sm90ELb0ELb1ELb0ELb1ELb1ELb0ELb0ELb1ELb1ELb1ELb1ELb0EEENS1_21CollectiveEpilogueFwdINS6_IJSA_SC_SB_EEES9_SE_SG_Li256ELb1ELb1ELb1ELb0EEENS1_36VarlenDynamicPersistentTileSchedulerILi128ELi64ELi256ELi128ELb1ELb1ELb1ELb1ELb0ELb1EEEEEEEEEvNT_6ParamsE,"aw",@nobits
	.sectionflags	@""
	.align	16
	.zero		1024


//--------------------- .nv.shared._ZN7cutlass13device_kernelIN5flash11enable_sm90INS1_16FlashAttnFwdSm90INS1_25CollectiveMainloopFwdSm90ILi2EN4cute5tupleIJNS5_1CILi1EEES8_S8_EEENS6_IJNS7_ILi128EEENS7_ILi64EEENS7_ILi256EEEEEELi256ENS_10bfloat16_tEfNS_4arch4Sm90ELb0ELb1ELb0ELb1ELb1ELb1ELb0ELb1ELb1ELb1ELb1ELb0EEENS1_21CollectiveEpilogueFwdINS6_IJSA_SC_SB_EEES9_SE_SG_Li256ELb1ELb1ELb1ELb0EEENS1_36VarlenDynamicPersistentTileSchedulerILi128ELi64ELi256ELi128ELb1ELb1ELb1ELb1ELb0ELb1EEEEEEEEEvNT_6ParamsE --------------------------
	.section	.nv.shared._ZN7cutlass13device_kernelIN5flash11enable_sm90INS1_16FlashAttnFwdSm90INS1_25CollectiveMainloopFwdSm90ILi2EN4cute5tupleIJNS5_1CILi1EEES8_S8_EEENS6_IJNS7_ILi128EEENS7_ILi64EEENS7_ILi256EEEEEELi256ENS_10bfloat16_tEfNS_4arch4Sm90ELb0ELb1ELb0ELb1ELb1ELb1ELb0ELb1ELb1ELb1ELb1ELb0EEENS1_21CollectiveEpilogueFwdINS6_IJSA_SC_SB_EEES9_SE_SG_Li256ELb1ELb1ELb1ELb0EEENS1_36VarlenDynamicPersistentTileSchedulerILi128ELi64ELi256ELi128ELb1ELb1ELb1ELb1ELb0ELb1EEEEEEEEEvNT_6ParamsE,"aw",@nobits
	.sectionflags	@""
	.align	16
	.zero		1024


//--------------------- .nv.shared._ZN7cutlass13device_kernelIN5flash11enable_sm90INS1_16FlashAttnFwdSm90INS1_25CollectiveMainloopFwdSm90ILi2EN4cute5tupleIJNS5_1CILi1EEES8_S8_EEENS6_IJNS7_ILi128EEENS7_ILi80EEENS7_ILi256EEEEEELi256ENS_10bfloat16_tEfNS_4arch4Sm90ELb1ELb0ELb0ELb0ELb1ELb0ELb0ELb1ELb1ELb1ELb1ELb0EEENS1_21CollectiveEpilogueFwdINS6_IJSA_SC_SB_EEES9_SE_SG_Li256ELb0ELb1ELb1ELb0EEENS1_19SingleTileSchedulerILb0ELb1ELb1ELi128EEEEEEEEEvNT_6ParamsE --------------------------
	.section	.nv.shared._ZN7cutlass13device_kernelIN5flash11enable_sm90INS1_16FlashAttnFwdSm90INS1_25CollectiveMainloopFwdSm90ILi2EN4cute5tupleIJNS5_1CILi1EEES8_S8_EEENS6_IJNS7_ILi128EEENS7_ILi80EEENS7_ILi256EEEEEELi256ENS_10bfloat16_tEfNS_4arch4Sm90ELb1ELb0ELb0ELb0ELb1ELb0ELb0ELb1ELb1ELb1ELb1ELb0EEENS1_21CollectiveEpilogueFwdINS6_IJSA_SC_SB_EEES9_SE_SG_Li256ELb0ELb1ELb1ELb0EEENS1_19SingleTileSchedulerILb0ELb1ELb1ELi128EEEEEEEEEvNT_6ParamsE,"aw",@nobits
	.sectionflags	@""
	.align	16
	.zero		1024


//--------------------- .nv.shared._ZN7cutlass13device_kernelIN5flash11enable_sm90INS1_16FlashAttnFwdSm90INS1_25CollectiveMainloopFwdSm90ILi2EN4cute5tupleIJNS5_1CILi1EEES8_S8_EEENS6_IJNS7_ILi128EEENS7_ILi80EEENS7_ILi256EEEEEELi256ENS_10bfloat16_tEfNS_4arch4Sm90ELb1ELb0ELb0ELb1ELb1ELb0ELb0ELb1ELb1ELb1ELb1ELb0EEENS1_21CollectiveEpilogueFwdINS6_IJSA_SC_SB_EEES9_SE_SG_Li256ELb1ELb1ELb1ELb0EEENS1_36VarlenDynamicPersistentTileSchedulerILi128ELi80ELi256ELi128ELb1ELb1ELb1ELb1ELb1ELb1EEEEEEEEEvNT_6ParamsE --------------------------
	.section	.nv.shared._ZN7cutlass13device_kernelIN5flash11enable_sm90INS1_16FlashAttnFwdSm90INS1_25CollectiveMainloopFwdSm90ILi2EN4cute5tupleIJNS5_1CILi1EEES8_S8_EEENS6_IJNS7_ILi128EEENS7_ILi80EEENS7_ILi256EEEEEELi256ENS_10bfloat16_tEfNS_4arch4Sm90ELb1ELb0ELb0ELb1ELb1ELb0ELb0ELb1ELb1ELb1ELb1ELb0EEENS1_21CollectiveEpilogueFwdINS6_IJSA_SC_SB_EEES9_SE_SG_Li256ELb1ELb1ELb1ELb0EEENS1_36VarlenDynamicPersistentTileSchedulerILi128ELi80ELi256ELi128ELb1ELb1ELb1ELb1ELb1ELb1EEEEEEEEEvNT_6ParamsE,"aw",@nobits
	.sectionflags	@""
	.align	16
	.zero		1024


//--------------------- .nv.shared._ZN7cutlass13device_kernelIN5flash11enable_sm90INS1_16FlashAttnFwdSm90INS1_25CollectiveMainloopFwdSm90ILi2EN4cute5tupleIJNS5_1CILi1EEES8_S8_EEENS6_IJNS7_ILi128EEENS7_ILi80EEENS7_ILi256EEEEEELi256ENS_10bfloat16_tEfNS_4arch4Sm90ELb1ELb0ELb0ELb1ELb1ELb1ELb0ELb1ELb1ELb1ELb1ELb0EEENS1_21CollectiveEpilogueFwdINS6_IJSA_SC_SB_EEES9_SE_SG_Li256ELb1ELb1ELb1ELb0EEENS1_36VarlenDynamicPersistentTileSchedulerILi128ELi80ELi256ELi128ELb1ELb1ELb1ELb1ELb1ELb1EEEEEEEEEvNT_6ParamsE --------------------------
	.section	.nv.shared._ZN7cutlass13device_kernelIN5flash11enable_sm90INS1_16FlashAttnFwdSm90INS1_25CollectiveMainloopFwdSm90ILi2EN4cute5tupleIJNS5_1CILi1EEES8_S8_EEENS6_IJNS7_ILi128EEENS7_ILi80EEENS7_ILi256EEEEEELi256ENS_10bfloat16_tEfNS_4arch4Sm90ELb1ELb0ELb0ELb1ELb1ELb1ELb0ELb1ELb1ELb1ELb1ELb0EEENS1_21CollectiveEpilogueFwdINS6_IJSA_SC_SB_EEES9_SE_SG_Li256ELb1ELb1ELb1ELb0EEENS1_36VarlenDynamicPersistentTileSchedulerILi128ELi80ELi256ELi128ELb1ELb1ELb1ELb1ELb1ELb1EEEEEEEEEvNT_6ParamsE,"aw",@nobits
	.sectionflags	@""
	.align	16
	.zero		1024


//--------------------- .nv.shared._ZN7cutlass13device_kernelIN5flash11enable_sm90INS1_16FlashAttnFwdSm90INS1_25CollectiveMainloopFwdSm90ILi2EN4cute5tupleIJNS5_1CILi1EEES8_S8_EEENS6_IJNS7_ILi128EEENS7_ILi96EEENS7_ILi192EEEEEELi192ENS_10bfloat16_tEfNS_4arch4Sm90ELb0ELb0ELb0ELb0ELb1ELb0ELb0ELb1ELb1ELb1ELb1ELb0EEENS1_21CollectiveEpilogueFwdINS6_IJSA_SC_SB_EEES9_SE_SG_Li256ELb0ELb1ELb1ELb0EEENS1_19SingleTileSchedulerILb0ELb1ELb1ELi128EEEEEEEEEvNT_6ParamsE --------------------------
	.section	.nv.shared._ZN7cutlass13device_kernelIN5flash11enable_sm90INS1_16FlashAttnFwdSm90INS1_25CollectiveMainloopFwdSm90ILi2EN4cute5tupleIJNS5_1CILi1EEES8_S8_EEENS6_IJNS7_ILi128EEENS7_ILi96EEENS7_ILi192EEEEEELi192ENS_10bfloat16_tEfNS_4arch4Sm90ELb0ELb0ELb0ELb0ELb1ELb0ELb0ELb1ELb1ELb1ELb1ELb0EEENS1_21CollectiveEpilogueFwdINS6_IJSA_SC_SB_EEES9_SE_SG_Li256ELb0ELb1ELb1ELb0EEENS1_19SingleTileSchedulerILb0ELb1ELb1ELi128EEEEEEEEEvNT_6ParamsE,"aw",@nobits
	.sectionflags	@""
	.align	16
	.zero		1024


//--------------------- .nv.shared._ZN7cutlass13device_kernelIN5flash11enable_sm90INS1_16FlashAttnFwdSm90INS1_25CollectiveMainloopFwdSm90ILi2EN4cute5tupleIJNS5_1CILi1EEES8_S8_EEENS6_IJNS7_ILi128EEENS7_ILi96EEENS7_ILi192EEEEEELi192ENS_10bfloat16_tEfNS_4arch4Sm90ELb0ELb0ELb0ELb1ELb1ELb0ELb0ELb1ELb1ELb1ELb1ELb0EEENS1_21CollectiveEpilogueFwdINS6_IJSA_SC_SB_EEES9_SE_SG_Li256ELb1ELb1ELb1ELb0EEENS1_36VarlenDynamicPersistentTileSchedulerILi128ELi96ELi256ELi128ELb1ELb1ELb1ELb0ELb1ELb1EEEEEEEEEvNT_6ParamsE --------------------------
	.section	.nv.shared._ZN7cutlass13device_kernelIN5flash11enable_sm90INS1_16FlashAttnFwdSm90INS1_25CollectiveMainloopFwdSm90ILi2EN4cute5tupleIJNS5_1CILi1EEES8_S8_EEENS6_IJNS7_ILi128EEENS7_ILi96EEENS7_ILi192EEEEEELi192ENS_10bfloat16_tEfNS_4arch4Sm90ELb0ELb0ELb0ELb1ELb1ELb0ELb0ELb1ELb1ELb1ELb1ELb0EEENS1_21CollectiveEpilogueFwdINS6_IJSA_SC_SB_EEES9_SE_SG_Li256ELb1ELb1ELb1ELb0EEENS1_36VarlenDynamicPersistentTileSchedulerILi128ELi96ELi256ELi128ELb1ELb1ELb1ELb0ELb1ELb1EEEEEEEEEvNT_6ParamsE,"aw",@nobits
	.sectionflags	@""
	.align	16
	.zero		1024


//--------------------- .nv.shared._ZN7cutlass13device_kernelIN5flash11enable_sm90INS1_16FlashAttnFwdSm90INS1_25CollectiveMainloopFwdSm90ILi2EN4cute5tupleIJNS5_1CILi1EEES8_S8_EEENS6_IJNS7_ILi128EEENS7_ILi96EEENS7_ILi192EEEEEELi192ENS_10bfloat16_tEfNS_4arch4Sm90ELb0ELb0ELb0ELb1ELb1ELb1ELb0ELb1ELb1ELb1ELb1ELb0EEENS1_21CollectiveEpilogueFwdINS6_IJSA_SC_SB_EEES9_SE_SG_Li256ELb1ELb1ELb1ELb0EEENS1_36VarlenDynamicPersistentTileSchedulerILi128ELi96ELi256ELi128ELb1ELb1ELb1ELb0ELb1ELb1EEEEEEEEEvNT_6ParamsE --------------------------
	.section	.nv.shared._ZN7cutlass13device_kernelIN5flash11enable_sm90INS1_16FlashAttnFwdSm90INS1_25CollectiveMainloopFwdSm90ILi2EN4cute5tupleIJNS5_1CILi1EEES8_S8_EEENS6_IJNS7_ILi128EEENS7_ILi96EEENS7_ILi192EEEEEELi192ENS_10bfloat16_tEfNS_4arch4Sm90ELb0ELb0ELb0ELb1ELb1ELb1ELb0ELb1ELb1ELb1ELb1ELb0EEENS1_21CollectiveEpilogueFwdINS6_IJSA_SC_SB_EEES9_SE_SG_Li256ELb1ELb1ELb1ELb0EEENS1_36VarlenDynamicPersistentTileSchedulerILi128ELi96ELi256ELi128ELb1ELb1ELb1ELb0ELb1ELb1EEEEEEEEEvNT_6ParamsE,"aw",@nobits
	.sectionflags	@""
	.align	16
	.zero		1024


//--------------------- .nv.shared._ZN7cutlass13device_kernelIN5flash11enable_sm90INS1_16FlashAttnFwdSm90INS1_25CollectiveMainloopFwdSm90ILi2EN4cute5tupleIJNS5_1CILi1EEES8_S8_EEENS6_IJNS7_ILi128EEENS7_ILi96EEENS7_ILi192EEEEEELi192ENS_10bfloat16_tEfNS_4arch4Sm90ELb0ELb1ELb0ELb0ELb1ELb0ELb0ELb1ELb1ELb1ELb1ELb0EEENS1_21CollectiveEpilogueFwdINS6_IJSA_SC_SB_EEES9_SE_SG_Li256ELb0ELb1ELb1ELb0EEENS1_19SingleTileSchedulerILb0ELb1ELb1ELi128EEEEEEEEEvNT_6ParamsE --------------------------
	.section	.nv.shared._ZN7cutlass13device_kernelIN5flash11enable_sm90INS1_16FlashAttnFwdSm90INS1_25CollectiveMainloopFwdSm90ILi2EN4cute5tupleIJNS5_1CILi1EEES8_S8_EEENS6_IJNS7_ILi128EEENS7_ILi96EEENS7_ILi192EEEEEELi192ENS_10bfloat16_tEfNS_4arch4Sm90ELb0ELb1ELb0ELb0ELb1ELb0ELb0ELb1ELb1ELb1ELb1ELb0EEENS1_21CollectiveEpilogueFwdINS6_IJSA_SC_SB_EEES9_SE_SG_Li256ELb0ELb1ELb1ELb0EEENS1_19SingleTileSchedulerILb0ELb1ELb1ELi128EEEEEEEEEvNT_6ParamsE,"aw",@nobits
	.sectionflags	@""
	.align	16
	.zero		1024


//--------------------- .nv.shared._ZN7cutlass13device_kernelIN5flash11enable_sm90INS1_16FlashAttnFwdSm90INS1_25CollectiveMainloopFwdSm90ILi2EN4cute5tupleIJNS5_1CILi1EEES8_S8_EEENS6_IJNS7_ILi128EEENS7_ILi96EEENS7_ILi192EEEEEELi192ENS_10bfloat16_tEfNS_4arch4Sm90ELb0ELb1ELb0ELb1ELb1ELb0ELb0ELb1ELb1ELb1ELb1ELb0EEENS1_21CollectiveEpilogueFwdINS6_IJSA_SC_SB_EEES9_SE_SG_Li256ELb1ELb1ELb1ELb0EEENS1_36VarlenDynamicPersistentTileSchedulerILi128ELi96ELi256ELi128ELb1ELb1ELb1ELb1ELb0ELb1EEEEEEEEEvNT_6ParamsE --------------------------
	.section	.nv.shared._ZN7cutlass13device_kernelIN5flash11enable_sm90INS1_16FlashAttnFwdSm90INS1_25CollectiveMainloopFwdSm90ILi2EN4cute5tupleIJNS5_1CILi1EEES8_S8_EEENS6_IJNS7_ILi128EEENS7_ILi96EEENS7_ILi192EEEEEELi192ENS_10bfloat16_tEfNS_4arch4Sm90ELb0ELb1ELb0ELb1ELb1ELb0ELb0ELb1ELb1ELb1ELb1ELb0EEENS1_21CollectiveEpilogueFwdINS6_IJSA_SC_SB_EEES9_SE_SG_Li256ELb1ELb1ELb1ELb0EEENS1_36VarlenDynamicPersistentTileSchedulerILi128ELi96ELi256ELi128ELb1ELb1ELb1ELb1ELb0ELb1EEEEEEEEEvNT_6ParamsE,"aw",@nobits
	.sectionflags	@""
	.align	16
	.zero		1024


//--------------------- .nv.shared._ZN7cutlass13device_kernelIN5flash11enable_sm90INS1_16FlashAttnFwdSm90INS1_25CollectiveMainloopFwdSm90ILi2EN4cute5tupleIJNS5_1CILi1EEES8_S8_EEENS6_IJNS7_ILi128EEENS7_ILi96EEENS7_ILi192EEEEEELi192ENS_10bfloat16_tEfNS_4arch4Sm90ELb0ELb1ELb0ELb1ELb1ELb1ELb0ELb1ELb1ELb1ELb1ELb0EEENS1_21CollectiveEpilogueFwdINS6_IJSA_SC_SB_EEES9_SE_SG_Li256ELb1ELb1ELb1ELb0EEENS1_36VarlenDynamicPersistentTileSchedulerILi128ELi96ELi256ELi128ELb1ELb1ELb1ELb1ELb0ELb1EEEEEEEEEvNT_6ParamsE --------------------------
	.section	.nv.shared._ZN7cutlass13device_kernelIN5flash11enable_sm90INS1_16FlashAttnFwdSm90INS1_25CollectiveMainloopFwdSm90ILi2EN4cute5tupleIJNS5_1CILi1EEES8_S8_EEENS6_IJNS7_ILi128EEENS7_ILi96EEENS7_ILi192EEEEEELi192ENS_10bfloat16_tEfNS_4arch4Sm90ELb0ELb1ELb0ELb1ELb1ELb1ELb0ELb1ELb1ELb1ELb1ELb0EEENS1_21CollectiveEpilogueFwdINS6_IJSA_SC_SB_EEES9_SE_SG_Li256ELb1ELb1ELb1ELb0EEENS1_36VarlenDynamicPersistentTileSchedulerILi128ELi96ELi256ELi128ELb1ELb1ELb1ELb1ELb0ELb1EEEEEEEEEvNT_6ParamsE,"aw",@nobits
	.sectionflags	@""
	.align	16
	.zero		1024


//--------------------- .nv.shared._ZN7cutlass13device_kernelIN5flash11enable_sm90INS1_16FlashAttnFwdSm90INS1_25CollectiveMainloopFwdSm90ILi2EN4cute5tupleIJNS5_1CILi1EEES8_S8_EEENS6_IJNS7_ILi128EEENS7_ILi96EEENS7_ILi192EEEEEELi192ENS_10bfloat16_tEfNS_4arch4Sm90ELb1ELb0ELb0ELb0ELb1ELb0ELb0ELb1ELb1ELb1ELb1ELb0EEENS1_21CollectiveEpilogueFwdINS6_IJSA_SC_SB_EEES9_SE_SG_Li256ELb0ELb1ELb1ELb0EEENS1_19SingleTileSchedulerILb0ELb1ELb1ELi128EEEEEEEEEvNT_6ParamsE --------------------------
	.section	.nv.shared._ZN7cutlass13device_kernelIN5flash11enable_sm90INS1_16FlashAttnFwdSm90INS1_25CollectiveMainloopFwdSm90ILi2EN4cute5tupleIJNS5_1CILi1EEES8_S8_EEENS6_IJNS7_ILi128EEENS7_ILi96EEENS7_ILi192EEEEEELi192ENS_10bfloat16_tEfNS_4arch4Sm90ELb1ELb0ELb0ELb0ELb1ELb0ELb0ELb1ELb1ELb1ELb1ELb0EEENS1_21CollectiveEpilogueFwdINS6_IJSA_SC_SB_EEES9_SE_SG_Li256ELb0ELb1ELb1ELb0EEENS1_19SingleTileSchedulerILb0ELb1ELb1ELi128EEEEEEEEEvNT_6ParamsE,"aw",@nobits
	.sectionflags	@""
	.align	16
	.zero		1024


//--------------------- .nv.shared._ZN7cutlass13device_kernelIN5flash11enable_sm90INS1_16FlashAttnFwdSm90INS1_25CollectiveMainloopFwdSm90ILi2EN4cute5tupleIJNS5_1CILi1EEES8_S8_EEENS6_IJNS7_ILi128EEENS7_ILi96EEENS7_ILi192EEEEEELi192ENS_10bfloat16_tEfNS_4arch4Sm90ELb1ELb0ELb0ELb1ELb1ELb0ELb0ELb1ELb1ELb1ELb1ELb0EEENS1_21CollectiveEpilogueFwdINS6_IJSA_SC_SB_EEES9_SE_SG_Li256ELb1ELb1ELb1ELb0EEENS1_36VarlenDynamicPersistentTileSchedulerILi128ELi96ELi256ELi128ELb1ELb1ELb1ELb1ELb1ELb1EEEEEEEEEvNT_6ParamsE --------------------------
	.section	.nv.shared._ZN7cutlass13device_kernelIN5flash11enable_sm90INS1_16FlashAttnFwdSm90INS1_25CollectiveMainloopFwdSm90ILi2EN4cute5tupleIJNS5_1CILi1EEES8_S8_EEENS6_IJNS7_ILi128EEENS7_ILi96EEENS7_ILi192EEEEEELi192ENS_10bfloat16_tEfNS_4arch4Sm90ELb1ELb0ELb0ELb1ELb1ELb0ELb0ELb1ELb1ELb1ELb1ELb0EEENS1_21CollectiveEpilogueFwdINS6_IJSA_SC_SB_EEES9_SE_SG_Li256ELb1ELb1ELb1ELb0EEENS1_36VarlenDynamicPersistentTileSchedulerILi128ELi96ELi256ELi128ELb1ELb1ELb1ELb1ELb1ELb1EEEEEEEEEvNT_6ParamsE,"aw",@nobits
	.sectionflags	@""
	.align	16
	.zero		1024


//--------------------- .nv.shared._ZN7cutlass13device_kernelIN5flash11enable_sm90INS1_16FlashAttnFwdSm90INS1_25CollectiveMainloopFwdSm90ILi2EN4cute5tupleIJNS5_1CILi1EEES8_S8_EEENS6_IJNS7_ILi128EEENS7_ILi96EEENS7_ILi192EEEEEELi192ENS_10bfloat16_tEfNS_4arch4Sm90ELb1ELb0ELb0ELb1ELb1ELb1ELb0ELb1ELb1ELb1ELb1ELb0EEENS1_21CollectiveEpilogueFwdINS6_IJSA_SC_SB_EEES9_SE_SG_Li256ELb1ELb1ELb1ELb0EEENS1_36VarlenDynamicPersistentTileSchedulerILi128ELi96ELi256ELi128ELb1ELb1ELb1ELb1ELb1ELb1EEEEEEEEEvNT_6ParamsE --------------------------
	.section	.nv.shared._ZN7cutlass13device_kernelIN5flash11enable_sm90INS1_16FlashAttnFwdSm90INS1_25CollectiveMainloopFwdSm90ILi2EN4cute5tupleIJNS5_1CILi1EEES8_S8_EEENS6_IJNS7_ILi128EEENS7_ILi96EEENS7_ILi192EEEEEELi192ENS_10bfloat16_tEfNS_4arch4Sm90ELb1ELb0ELb0ELb1ELb1ELb1ELb0ELb1ELb1ELb1ELb1ELb0EEENS1_21CollectiveEpilogueFwdINS6_IJSA_SC_SB_EEES9_SE_SG_Li256ELb1ELb1ELb1ELb0EEENS1_36VarlenDynamicPersistentTileSchedulerILi128ELi96ELi256ELi128ELb1ELb1ELb1ELb1ELb1ELb1EEEEEEEEEvNT_6ParamsE,"aw",@nobits
	.sectionflags	@""
	.align	16
	.zero		1024


//--------------------- .nv.shared._ZN7cutlass13device_kernelIN5flash11enable_sm90INS1_16FlashAttnFwdSm90INS1_25CollectiveMainloopFwdSm90ILi2EN4cute5tupleIJNS5_1CILi1EEES8_S8_EEENS6_IJNS7_ILi128EEESA_SA_EEELi128ENS_10bfloat16_tEfNS_4arch4Sm90ELb0ELb0ELb0ELb0ELb1ELb0ELb0ELb1ELb1ELb1ELb1ELb0EEENS1_21CollectiveEpilogueFwdISB_S9_SC_SE_Li256ELb0ELb1ELb1ELb0EEENS1_19SingleTileSchedulerILb0ELb1ELb1ELi128EEEEEEEEEvNT_6ParamsE --------------------------
	.section	.nv.shared._ZN7cutlass13device_kernelIN5flash11enable_sm90INS1_16FlashAttnFwdSm90INS1_25CollectiveMainloopFwdSm90ILi2EN4cute5tupleIJNS5_1CILi1EEES8_S8_EEENS6_IJNS7_ILi128EEESA_SA_EEELi128ENS_10bfloat16_tEfNS_4arch4Sm90ELb0ELb0ELb0ELb0ELb1ELb0ELb0ELb1ELb1ELb1ELb1ELb0EEENS1_21CollectiveEpilogueFwdISB_S9_SC_SE_Li256ELb0ELb1ELb1ELb0EEENS1_19SingleTileSchedulerILb0ELb1ELb1ELi128EEEEEEEEEvNT_6ParamsE,"aw",@nobits
	.sectionflags	@""
	.align	16
	.zero		1024


//--------------------- .nv.shared._ZN7cutlass13device_kernelIN5flash11enable_sm90INS1_16FlashAttnFwdSm90INS1_25CollectiveMainloopFwdSm90ILi2EN4cute5tupleIJNS5_1CILi1EEES8_S8_EEENS6_IJNS7_ILi128EEESA_SA_EEELi128ENS_10bfloat16_tEfNS_4arch4Sm90ELb0ELb0ELb0ELb1ELb1ELb0ELb0ELb1ELb1ELb1ELb1ELb0EEENS1_21CollectiveEpilogueFwdISB_S9_SC_SE_Li256ELb1ELb1ELb1ELb0EEENS1_36VarlenDynamicPersistentTileSchedulerILi128ELi128ELi256ELi128ELb1ELb1ELb1ELb0ELb1ELb1EEEEEEEEEvNT_6ParamsE --------------------------
	.section	.nv.shared._ZN7cutlass13device_kernelIN5flash11enable_sm90INS1_16FlashAttnFwdSm90INS1_25CollectiveMainloopFwdSm90ILi2EN4cute5tupleIJNS5_1CILi1EEES8_S8_EEENS6_IJNS7_ILi128EEESA_SA_EEELi128ENS_10bfloat16_tEfNS_4arch4Sm90ELb0ELb0ELb0ELb1ELb1ELb0ELb0ELb1ELb1ELb1ELb1ELb0EEENS1_21CollectiveEpilogueFwdISB_S9_SC_SE_Li256ELb1ELb1ELb1ELb0EEENS1_36VarlenDynamicPersistentTileSchedulerILi128ELi128ELi256ELi128ELb1ELb1ELb1ELb0ELb1ELb1EEEEEEEEEvNT_6ParamsE,"aw",@nobits
	.sectionflags	@""
	.align	16
	.zero		1024


//--------------------- .nv.shared._ZN7cutlass13device_kernelIN5flash11enable_sm90INS1_16FlashAttnFwdSm90INS1_25CollectiveMainloopFwdSm90ILi2EN4cute5tupleIJNS5_1CILi1EEES8_S8_EEENS6_IJNS7_ILi128EEESA_SA_EEELi128ENS_10bfloat16_tEfNS_4arch4Sm90ELb0ELb0ELb0ELb1ELb1ELb1ELb0ELb1ELb1ELb1ELb1ELb0EEENS1_21CollectiveEpilogueFwdISB_S9_SC_SE_Li256ELb1ELb1ELb1ELb0EEENS1_36VarlenDynamicPersistentTileSchedulerILi128ELi128ELi256ELi128ELb1ELb1ELb1ELb0ELb1ELb1EEEEEEEEEvNT_6ParamsE --------------------------
	.section	.nv.shared._ZN7cutlass13device_kernelIN5flash11enable_sm90INS1_16FlashAttnFwdSm90INS1_25CollectiveMainloopFwdSm90ILi2EN4cute5tupleIJNS5_1CILi1EEES8_S8_EEENS6_IJNS7_ILi128EEESA_SA_EEELi128ENS_10bfloat16_tEfNS_4arch4Sm90ELb0ELb0ELb0ELb1ELb1ELb1ELb0ELb1ELb1ELb1ELb1ELb0EEENS1_21CollectiveEpilogueFwdISB_S9_SC_SE_Li256ELb1ELb1ELb1ELb0EEENS1_36VarlenDynamicPersistentTileSchedulerILi128ELi128ELi256ELi128ELb1ELb1ELb1ELb0ELb1ELb1EEEEEEEEEvNT_6ParamsE,"aw",@nobits
	.sectionflags	@""
	.align	16
	.zero		1024


//--------------------- .nv.shared._ZN7cutlass13device_kernelIN5flash11enable_sm90INS1_16FlashAttnFwdSm90INS1_25CollectiveMainloopFwdSm90ILi2EN4cute5tupleIJNS5_1CILi1EEES8_S8_EEENS6_IJNS7_ILi128EEESA_SA_EEELi128ENS_10bfloat16_tEfNS_4arch4Sm90ELb0ELb1ELb0ELb0ELb1ELb0ELb0ELb1ELb1ELb1ELb1ELb0EEENS1_21CollectiveEpilogueFwdISB_S9_SC_SE_Li256ELb0ELb1ELb1ELb0EEENS1_19SingleTileSchedulerILb0ELb1ELb1ELi128EEEEEEEEEvNT_6ParamsE --------------------------
	.section	.nv.shared._ZN7cutlass13device_kernelIN5flash11enable_sm90INS1_16FlashAttnFwdSm90INS1_25CollectiveMainloopFwdSm90ILi2EN4cute5tupleIJNS5_1CILi1EEES8_S8_EEENS6_IJNS7_ILi128EEESA_SA_EEELi128ENS_10bfloat16_tEfNS_4arch4Sm90ELb0ELb1ELb0ELb0ELb1ELb0ELb0ELb1ELb1ELb1ELb1ELb0EEENS1_21CollectiveEpilogueFwdISB_S9_SC_SE_Li256ELb0ELb1ELb1ELb0EEENS1_19SingleTileSchedulerILb0ELb1ELb1ELi128EEEEEEEEEvNT_6ParamsE,"aw",@nobits
	.sectionflags	@""
	.align	16
	.zero		1024


//--------------------- .nv.shared._ZN7cutlass13device_kernelIN5flash11enable_sm90INS1_16FlashAttnFwdSm90INS1_25CollectiveMainloopFwdSm90ILi2EN4cute5tupleIJNS5_1CILi1EEES8_S8_EEENS6_IJNS7_ILi128EEESA_SA_EEELi128ENS_10bfloat16_tEfNS_4arch4Sm90ELb0ELb1ELb0ELb1ELb1ELb0ELb0ELb1ELb1ELb1ELb1ELb0EEENS1_21CollectiveEpilogueFwdISB_S9_SC_SE_Li256ELb1ELb1ELb1ELb0EEENS1_36VarlenDynamicPersistentTileSchedulerILi128ELi128ELi256ELi128ELb1ELb1ELb1ELb1ELb0ELb1EEEEEEEEEvNT_6ParamsE --------------------------
	.section	.nv.shared._ZN7cutlass13device_kernelIN5flash11enable_sm90INS1_16FlashAttnFwdSm90INS1_25CollectiveMainloopFwdSm90ILi2EN4cute5tupleIJNS5_1CILi1EEES8_S8_EEENS6_IJNS7_ILi128EEESA_SA_EEELi128ENS_10bfloat16_tEfNS_4arch4Sm90ELb0ELb1ELb0ELb1ELb1ELb0ELb0ELb1ELb1ELb1ELb1ELb0EEENS1_21CollectiveEpilogueFwdISB_S9_SC_SE_Li256ELb1ELb1ELb1ELb0EEENS1_36VarlenDynamicPersistentTileSchedulerILi128ELi128ELi256ELi128ELb1ELb1ELb1ELb1ELb0ELb1EEEEEEEEEvNT_6ParamsE,"aw",@nobits
	.sectionflags	@""
	.align	16
	.zero		1024


//--------------------- .nv.shared._ZN7cutlass13device_kernelIN5flash11enable_sm90INS1_16FlashAttnFwdSm90INS1_25CollectiveMainloopFwdSm90ILi2EN4cute5tupleIJNS5_1CILi1EEES8_S8_EEENS6_IJNS7_ILi128EEESA_SA_EEELi128ENS_10bfloat16_tEfNS_4arch4Sm90ELb0ELb1ELb0ELb1ELb1ELb1ELb0ELb1ELb1ELb1ELb1ELb0EEENS1_21CollectiveEpilogueFwdISB_S9_SC_SE_Li256ELb1ELb1ELb1ELb0EEENS1_36VarlenDynamicPersistentTileSchedulerILi128ELi128ELi256ELi128ELb1ELb1ELb1ELb1ELb0ELb1EEEEEEEEEvNT_6ParamsE --------------------------
	.section	.nv.shared._ZN7cutlass13device_kernelIN5flash11enable_sm90INS1_16FlashAttnFwdSm90INS1_25CollectiveMainloopFwdSm90ILi2EN4cute5tupleIJNS5_1CILi1EEES8_S8_EEENS6_IJNS7_ILi128EEESA_SA_EEELi128ENS_10bfloat16_tEfNS_4arch4Sm90ELb0ELb1ELb0ELb1ELb1ELb1ELb0ELb1ELb1ELb1ELb1ELb0EEENS1_21CollectiveEpilogueFwdISB_S9_SC_SE_Li256ELb1ELb1ELb1ELb0EEENS1_36VarlenDynamicPersistentTileSchedulerILi128ELi128ELi256ELi128ELb1ELb1ELb1ELb1ELb0ELb1EEEEEEEEEvNT_6ParamsE,"aw",@nobits
	.sectionflags	@""
	.align	16
	.zero		1024


//--------------------- .nv.shared._ZN7cutlass13device_kernelIN5flash11enable_sm90INS1_16FlashAttnFwdSm90INS1_25CollectiveMainloopFwdSm90ILi2EN4cute5tupleIJNS5_1CILi1EEES8_S8_EEENS6_IJNS7_ILi128EEESA_SA_EEELi128ENS_10bfloat16_tEfNS_4arch4Sm90ELb1ELb0ELb0ELb0ELb1ELb0ELb0ELb1ELb1ELb1ELb1ELb0EEENS1_21CollectiveEpilogueFwdISB_S9_SC_SE_Li256ELb0ELb1ELb1ELb0EEENS1_19SingleTileSchedulerILb0ELb1ELb1ELi128EEEEEEEEEvNT_6ParamsE --------------------------
	.section	.nv.shared._ZN7cutlass13device_kernelIN5flash11enable_sm90INS1_16FlashAttnFwdSm90INS1_25CollectiveMainloopFwdSm90ILi2EN4cute5tupleIJNS5_1CILi1EEES8_S8_EEENS6_IJNS7_ILi128EEESA_SA_EEELi128ENS_10bfloat16_tEfNS_4arch4Sm90ELb1ELb0ELb0ELb0ELb1ELb0ELb0ELb1ELb1ELb1ELb1ELb0EEENS1_21CollectiveEpilogueFwdISB_S9_SC_SE_Li256ELb0ELb1ELb1ELb0EEENS1_19SingleTileSchedulerILb0ELb1ELb1ELi128EEEEEEEEEvNT_6ParamsE,"aw",@nobits
	.sectionflags	@""
	.align	16
	.zero		1024


//--------------------- .nv.shared._ZN7cutlass13device_kernelIN5flash11enable_sm90INS1_16FlashAttnFwdSm90INS1_25CollectiveMainloopFwdSm90ILi2EN4cute5tupleIJNS5_1CILi1EEES8_S8_EEENS6_IJNS7_ILi128EEESA_SA_EEELi128ENS_10bfloat16_tEfNS_4arch4Sm90ELb1ELb0ELb0ELb1ELb1ELb0ELb0ELb1ELb1ELb1ELb1ELb0EEENS1_21CollectiveEpilogueFwdISB_S9_SC_SE_Li256ELb1ELb1ELb1ELb0EEENS1_36VarlenDynamicPersistentTileSchedulerILi128ELi128ELi256ELi128ELb1ELb1ELb1ELb1ELb1ELb1EEEEEEEEEvNT_6ParamsE --------------------------
	.section	.nv.shared._ZN7cutlass13device_kernelIN5flash11enable_sm90INS1_16FlashAttnFwdSm90INS1_25CollectiveMainloopFwdSm90ILi2EN4cute5tupleIJNS5_1CILi1EEES8_S8_EEENS6_IJNS7_ILi128EEESA_SA_EEELi128ENS_10bfloat16_tEfNS_4arch4Sm90ELb1ELb0ELb0ELb1ELb1ELb0ELb0ELb1ELb1ELb1ELb1ELb0EEENS1_21CollectiveEpilogueFwdISB_S9_SC_SE_Li256ELb1ELb1ELb1ELb0EEENS1_36VarlenDynamicPersistentTileSchedulerILi128ELi128ELi256ELi128ELb1ELb1ELb1ELb1ELb1ELb1EEEEEEEEEvNT_6ParamsE,"aw",@nobits
	.sectionflags	@""
	.align	16
	.zero		1024


//--------------------- .nv.shared._ZN7cutlass13device_kernelIN5flash11enable_sm90INS1_16FlashAttnFwdSm90INS1_25CollectiveMainloopFwdSm90ILi2EN4cute5tupleIJNS5_1CILi1EEES8_S8_EEENS6_IJNS7_ILi128EEESA_SA_EEELi128ENS_10bfloat16_tEfNS_4arch4Sm90ELb1ELb0ELb0ELb1ELb1ELb1ELb0ELb1ELb1ELb1ELb1ELb0EEENS1_21CollectiveEpilogueFwdISB_S9_SC_SE_Li256ELb1ELb1ELb1ELb0EEENS1_36VarlenDynamicPersistentTileSchedulerILi128ELi128ELi256ELi128ELb1ELb1ELb1ELb1ELb1ELb1EEEEEEEEEvNT_6ParamsE --------------------------
	.section	.nv.shared._ZN7cutlass13device_kernelIN5flash11enable_sm90INS1_16FlashAttnFwdSm90INS1_25CollectiveMainloopFwdSm90ILi2EN4cute5tupleIJNS5_1CILi1EEES8_S8_EEENS6_IJNS7_ILi128EEESA_SA_EEELi128ENS_10bfloat16_tEfNS_4arch4Sm90ELb1ELb0ELb0ELb1ELb1ELb1ELb0ELb1ELb1ELb1ELb1ELb0EEENS1_21CollectiveEpilogueFwdISB_S9_SC_SE_Li256ELb1ELb1ELb1ELb0EEENS1_36VarlenDynamicPersistentTileSchedulerILi128ELi128ELi256ELi128ELb1ELb1ELb1ELb1ELb1ELb1EEEEEEEEEvNT_6ParamsE,"aw",@nobits
	.sectionflags	@""
	.align	16
	.zero		1024


//--------------------- .nv.shared._ZN7cutlass13device_kernelIN5flash11enable_sm90INS1_16FlashAttnFwdSm90INS1_25CollectiveMainloopFwdSm90ILi2EN4cute5tupleIJNS5_1CILi1EEES8_S8_EEENS6_IJNS7_ILi192EEENS7_ILi128EEENS7_ILi96EEEEEELi96ENS_10bfloat16_tEfNS_4arch4Sm90ELb0ELb0ELb0ELb0ELb1ELb0ELb0ELb0ELb1ELb1ELb1ELb0EEENS1_21CollectiveEpilogueFwdINS6_IJSA_SC_SB_EEES9_SE_SG_Li384ELb0ELb1ELb1ELb0EEENS1_19SingleTileSchedulerILb0ELb1ELb1ELi192EEEEEEEEEvNT_6ParamsE --------------------------
	.section	.nv.shared._ZN7cutlass13device_kernelIN5flash11enable_sm90INS1_16FlashAttnFwdSm90INS1_25CollectiveMainloopFwdSm90ILi2EN4cute5tupleIJNS5_1CILi1EEES8_S8_EEENS6_IJNS7_ILi192EEENS7_ILi128EEENS7_ILi96EEEEEELi96ENS_10bfloat16_tEfNS_4arch4Sm90ELb0ELb0ELb0ELb0ELb1ELb0ELb0ELb0ELb1ELb1ELb1ELb0EEENS1_21CollectiveEpilogueFwdINS6_IJSA_SC_SB_EEES9_SE_SG_Li384ELb0ELb1ELb1ELb0EEENS1_19SingleTileSchedulerILb0ELb1ELb1ELi192EEEEEEEEEvNT_6ParamsE,"aw",@nobits
	.sectionflags	@""
	.align	16
	.zero		1024


//--------------------- .nv.shared._ZN7cutlass13device_kernelIN5flash11enable_sm90INS1_16FlashAttnFwdSm90INS1_25CollectiveMainloopFwdSm90ILi2EN4cute5tupleIJNS5_1CILi1EEES8_S8_EEENS6_IJNS7_ILi192EEENS7_ILi128EEENS7_ILi96EEEEEELi96ENS_10bfloat16_tEfNS_4arch4Sm90ELb0ELb0ELb0ELb1ELb1ELb0ELb0ELb0ELb1ELb1ELb1ELb0EEENS1_21CollectiveEpilogueFwdINS6_IJSA_SC_SB_EEES9_SE_SG_Li384ELb1ELb1ELb1ELb0EEENS1_36VarlenDynamicPersistentTileSchedulerILi192ELi128ELi384ELi128ELb1ELb1ELb1ELb0ELb1ELb1EEEEEEEEEvNT_6ParamsE --------------------------
	.section	.nv.shared._ZN7cutlass13device_kernelIN5flash11enable_sm90INS1_16FlashAttnFwdSm90INS1_25CollectiveMainloopFwdSm90ILi2EN4cute5tupleIJNS5_1CILi1EEES8_S8_EEENS6_IJNS7_ILi192EEENS7_ILi128EEENS7_ILi96EEEEEELi96ENS_10bfloat16_tEfNS_4arch4Sm90ELb0ELb0ELb0ELb1ELb1ELb0ELb0ELb0ELb1ELb1ELb1ELb0EEENS1_21CollectiveEpilogueFwdINS6_IJSA_SC_SB_EEES9_SE_SG_Li384ELb1ELb1ELb1ELb0EEENS1_36VarlenDynamicPersistentTileSchedulerILi192ELi128ELi384ELi128ELb1ELb1ELb1ELb0ELb1ELb1EEEEEEEEEvNT_6ParamsE,"aw",@nobits
	.sectionflags	@""
	.align	16
	.zero		1024


//--------------------- .nv.shared._ZN7cutlass13device_kernelIN5flash11enable_sm90INS1_16FlashAttnFwdSm90INS1_25CollectiveMainloopFwdSm90ILi2EN4cute5tupleIJNS5_1CILi1EEES8_S8_EEENS6_IJNS7_ILi192EEENS7_ILi128EEENS7_ILi96EEEEEELi96ENS_10bfloat16_tEfNS_4arch4Sm90ELb0ELb0ELb0ELb1ELb1ELb1ELb0ELb0ELb1ELb1ELb1ELb0EEENS1_21CollectiveEpilogueFwdINS6_IJSA_SC_SB_EEES9_SE_SG_Li384ELb1ELb1ELb1ELb0EEENS1_36VarlenDynamicPersistentTileSchedulerILi192ELi128ELi384ELi128ELb1ELb1ELb1ELb0ELb1ELb1EEEEEEEEEvNT_6ParamsE --------------------------
	.section	.nv.shared._ZN7cutlass13device_kernelIN5flash11enable_sm90INS1_16FlashAttnFwdSm90INS1_25CollectiveMainloopFwdSm90ILi2EN4cute5tupleIJNS5_1CILi1EEES8_S8_EEENS6_IJNS7_ILi192EEENS7_ILi128EEENS7_ILi96EEEEEELi96ENS_10bfloat16_tEfNS_4arch4Sm90ELb0ELb0ELb0ELb1ELb1ELb1ELb0ELb0ELb1ELb1ELb1ELb0EEENS1_21CollectiveEpilogueFwdINS6_IJSA_SC_SB_EEES9_SE_SG_Li384ELb1ELb1ELb1ELb0EEENS1_36VarlenDynamicPersistentTileSchedulerILi192ELi128ELi384ELi128ELb1ELb1ELb1ELb0ELb1ELb1EEEEEEEEEvNT_6ParamsE,"aw",@nobits
	.sectionflags	@""
	.align	16
	.zero		1024


//--------------------- .nv.shared._ZN7cutlass13device_kernelIN5flash11enable_sm90INS1_16FlashAttnFwdSm90INS1_25CollectiveMainloopFwdSm90ILi2EN4cute5tupleIJNS5_1CILi1EEES8_S8_EEENS6_IJNS7_ILi192EEENS7_ILi128EEENS7_ILi96EEEEEELi96ENS_10bfloat16_tEfNS_4arch4Sm90ELb0ELb1ELb0ELb0ELb1ELb0ELb0ELb0ELb1ELb1ELb1ELb0EEENS1_21CollectiveEpilogueFwdINS6_IJSA_SC_SB_EEES9_SE_SG_Li384ELb0ELb1ELb1ELb0EEENS1_19SingleTileSchedulerILb0ELb1ELb1ELi192EEEEEEEEEvNT_6ParamsE --------------------------
	.section	.nv.shared._ZN7cutlass13device_kernelIN5flash11enable_sm90INS1_16FlashAttnFwdSm90INS1_25CollectiveMainloopFwdSm90ILi2EN4cute5tupleIJNS5_1CILi1EEES8_S8_EEENS6_IJNS7_ILi192EEENS7_ILi128EEENS7_ILi96EEEEEELi96ENS_10bfloat16_tEfNS_4arch4Sm90ELb0ELb1ELb0ELb0ELb1ELb0ELb0ELb0ELb1ELb1ELb1ELb0EEENS1_21CollectiveEpilogueFwdINS6_IJSA_SC_SB_EEES9_SE_SG_Li384ELb0ELb1ELb1ELb0EEENS1_19SingleTileSchedulerILb0ELb1ELb1ELi192EEEEEEEEEvNT_6ParamsE,"aw",@nobits
	.sectionflags	@""
	.align	16
	.zero		1024


//--------------------- .nv.shared._ZN7cutlass13device_kernelIN5flash11enable_sm90INS1_16FlashAttnFwdSm90INS1_25CollectiveMainloopFwdSm90ILi2EN4cute5tupleIJNS5_1CILi1EEES8_S8_EEENS6_IJNS7_ILi192EEENS7_ILi128EEENS7_ILi96EEEEEELi96ENS_10bfloat16_tEfNS_4arch4Sm90ELb0ELb1ELb0ELb1ELb1ELb0ELb0ELb0ELb1ELb1ELb1ELb0EEENS1_21CollectiveEpilogueFwdINS6_IJSA_SC_SB_EEES9_SE_SG_Li384ELb1ELb1ELb1ELb0EEENS1_36VarlenDynamicPersistentTileSchedulerILi192ELi128ELi384ELi128ELb1ELb1ELb1ELb1ELb0ELb1EEEEEEEEEvNT_6ParamsE --------------------------
	.section	.nv.shared._ZN7cutlass13device_kernelIN5flash11enable_sm90INS1_16FlashAttnFwdSm90INS1_25CollectiveMainloopFwdSm90ILi2EN4cute5tupleIJNS5_1CILi1EEES8_S8_EEENS6_IJNS7_ILi192EEENS7_ILi128EEENS7_ILi96EEEEEELi96ENS_10bfloat16_tEfNS_4arch4Sm90ELb0ELb1ELb0ELb1ELb1ELb0ELb0ELb0ELb1ELb1ELb1ELb0EEENS1_21CollectiveEpilogueFwdINS6_IJSA_SC_SB_EEES9_SE_SG_Li384ELb1ELb1ELb1ELb0EEENS1_36VarlenDynamicPersistentTileSchedulerILi192ELi128ELi384ELi128ELb1ELb1ELb1ELb1ELb0ELb1EEEEEEEEEvNT_6ParamsE,"aw",@nobits
	.sectionflags	@""
	.align	16
	.zero		1024


//--------------------- .nv.shared._ZN7cutlass13device_kernelIN5flash11enable_sm90INS1_16FlashAttnFwdSm90INS1_25CollectiveMainloopFwdSm90ILi2EN4cute5tupleIJNS5_1CILi1EEES8_S8_EEENS6_IJNS7_ILi192EEENS7_ILi128EEENS7_ILi96EEEEEELi96ENS_10bfloat16_tEfNS_4arch4Sm90ELb0ELb1ELb0ELb1ELb1ELb1ELb0ELb0ELb1ELb1ELb1ELb0EEENS1_21CollectiveEpilogueFwdINS6_IJSA_SC_SB_EEES9_SE_SG_Li384ELb1ELb1ELb1ELb0EEENS1_36VarlenDynamicPersistentTileSchedulerILi192ELi128ELi384ELi128ELb1ELb1ELb1ELb1ELb0ELb1EEEEEEEEEvNT_6ParamsE --------------------------
	.section	.nv.shared._ZN7cutlass13device_kernelIN5flash11enable_sm90INS1_16FlashAttnFwdSm90INS1_25CollectiveMainloopFwdSm90ILi2EN4cute5tupleIJNS5_1CILi1EEES8_S8_EEENS6_IJNS7_ILi192EEENS7_ILi128EEENS7_ILi96EEEEEELi96ENS_10bfloat16_tEfNS_4arch4Sm90ELb0ELb1ELb0ELb1ELb1ELb1ELb0ELb0ELb1ELb1ELb1ELb0EEENS1_21CollectiveEpilogueFwdINS6_IJSA_SC_SB_EEES9_SE_SG_Li384ELb1ELb1ELb1ELb0EEENS1_36VarlenDynamicPersistentTileSchedulerILi192ELi128ELi384ELi128ELb1ELb1ELb1ELb1ELb0ELb1EEEEEEEEEvNT_6ParamsE,"aw",@nobits
	.sectionflags	@""
	.align	16
	.zero		1024


//--------------------- .nv.shared._ZN7cutlass13device_kernelIN5flash11enable_sm90INS1_16FlashAttnFwdSm90INS1_25CollectiveMainloopFwdSm90ILi2EN4cute5tupleIJNS5_1CILi1EEES8_S8_EEENS6_IJNS7_ILi192EEENS7_ILi128EEENS7_ILi96EEEEEELi96ENS_10bfloat16_tEfNS_4arch4Sm90ELb1ELb0ELb0ELb0ELb1ELb0ELb0ELb0ELb1ELb1ELb1ELb0EEENS1_21CollectiveEpilogueFwdINS6_IJSA_SC_SB_EEES9_SE_SG_Li384ELb0ELb1ELb1ELb0EEENS1_19SingleTileSchedulerILb0ELb1ELb1ELi192EEEEEEEEEvNT_6ParamsE --------------------------
	.section	.nv.shared._ZN7cutlass13device_kernelIN5flash11enable_sm90INS1_16FlashAttnFwdSm90INS1_25CollectiveMainloopFwdSm90ILi2EN4cute5tupleIJNS5_1CILi1EEES8_S8_EEENS6_IJNS7_ILi192EEENS7_ILi128EEENS7_ILi96EEEEEELi96ENS_10bfloat16_tEfNS_4arch4Sm90ELb1ELb0ELb0ELb0ELb1ELb0ELb0ELb0ELb1ELb1ELb1ELb0EEENS1_21CollectiveEpilogueFwdINS6_IJSA_SC_SB_EEES9_SE_SG_Li384ELb0ELb1ELb1ELb0EEENS1_19SingleTileSchedulerILb0ELb1ELb1ELi192EEEEEEEEEvNT_6ParamsE,"aw",@nobits
	.sectionflags	@""
	.align	16
	.zero		1024


//--------------------- .nv.shared._ZN7cutlass13device_kernelIN5flash11enable_sm90INS1_16FlashAttnFwdSm90INS1_25CollectiveMainloopFwdSm90ILi2EN4cute5tupleIJNS5_1CILi1EEES8_S8_EEENS6_IJNS7_ILi192EEENS7_ILi128EEENS7_ILi96EEEEEELi96ENS_10bfloat16_tEfNS_4arch4Sm90ELb1ELb0ELb0ELb1ELb1ELb0ELb0ELb0ELb1ELb1ELb1ELb0EEENS1_21CollectiveEpilogueFwdINS6_IJSA_SC_SB_EEES9_SE_SG_Li384ELb1ELb1ELb1ELb0EEENS1_36VarlenDynamicPersistentTileSchedulerILi192ELi128ELi384ELi128ELb1ELb1ELb1ELb1ELb1ELb1EEEEEEEEEvNT_6ParamsE --------------------------
	.section	.nv.shared._ZN7cutlass13device_kernelIN5flash11enable_sm90INS1_16FlashAttnFwdSm90INS1_25CollectiveMainloopFwdSm90ILi2EN4cute5tupleIJNS5_1CILi1EEES8_S8_EEENS6_IJNS7_ILi192EEENS7_ILi128EEENS7_ILi96EEEEEELi96ENS_10bfloat16_tEfNS_4arch4Sm90ELb1ELb0ELb0ELb1ELb1ELb0ELb0ELb0ELb1ELb1ELb1ELb0EEENS1_21CollectiveEpilogueFwdINS6_IJSA_SC_SB_EEES9_SE_SG_Li384ELb1ELb1ELb1ELb0EEENS1_36VarlenDynamicPersistentTileSchedulerILi192ELi128ELi384ELi128ELb1ELb1ELb1ELb1ELb1ELb1EEEEEEEEEvNT_6ParamsE,"aw",@nobits
	.sectionflags	@""
	.align	16
	.zero		1024


//--------------------- .nv.shared._ZN7cutlass13device_kernelIN5flash11enable_sm90INS1_16FlashAttnFwdSm90INS1_25CollectiveMainloopFwdSm90ILi2EN4cute5tupleIJNS5_1CILi1EEES8_S8_EEENS6_IJNS7_ILi192EEENS7_ILi128EEENS7_ILi96EEEEEELi96ENS_10bfloat16_tEfNS_4arch4Sm90ELb1ELb0ELb0ELb1ELb1ELb1ELb0ELb0ELb1ELb1ELb1ELb0EEENS1_21CollectiveEpilogueFwdINS6_IJSA_SC_SB_EEES9_SE_SG_Li384ELb1ELb1ELb1ELb0EEENS1_36VarlenDynamicPersistentTileSchedulerILi192ELi128ELi384ELi128ELb1ELb1ELb1ELb1ELb1ELb1EEEEEEEEEvNT_6ParamsE --------------------------
	.section	.nv.shared._ZN7cutlass13device_kernelIN5flash11enable_sm90INS1_16FlashAttnFwdSm90INS1_25CollectiveMainloopFwdSm90ILi2EN4cute5tupleIJNS5_1CILi1EEES8_S8_EEENS6_IJNS7_ILi192EEENS7_ILi128EEENS7_ILi96EEEEEELi96ENS_10bfloat16_tEfNS_4arch4Sm90ELb1ELb0ELb0ELb1ELb1ELb1ELb0ELb0ELb1ELb1ELb1ELb0EEENS1_21CollectiveEpilogueFwdINS6_IJSA_SC_SB_EEES9_SE_SG_Li384ELb1ELb1ELb1ELb0EEENS1_36VarlenDynamicPersistentTileSchedulerILi192ELi128ELi384ELi128ELb1ELb1ELb1ELb1ELb1ELb1EEEEEEEEEvNT_6ParamsE,"aw",@nobits
	.sectionflags	@""
	.align	16
	.zero		1024


//--------------------- .nv.shared._ZN7cutlass13device_kernelIN5flash11enable_sm90INS1_16FlashAttnFwdSm90INS1_25CollectiveMainloopFwdSm90ILi2EN4cute5tupleIJNS5_1CILi1EEES8_S8_EEENS6_IJNS7_ILi192EEENS7_ILi128EEENS7_ILi64EEEEEELi64ENS_10bfloat16_tEfNS_4arch4Sm90ELb0ELb0ELb0ELb0ELb1ELb0ELb0ELb1ELb1ELb1ELb1ELb0EEENS1_21CollectiveEpilogueFwdINS6_IJSA_SC_SB_EEES9_SE_SG_Li384ELb0ELb1ELb1ELb0EEENS1_19SingleTileSchedulerILb0ELb1ELb1ELi192EEEEEEEEEvNT_6ParamsE --------------------------
	.section	.nv.shared._ZN7cutlass13device_kernelIN5flash11enable_sm90INS1_16FlashAttnFwdSm90INS1_25CollectiveMainloopFwdSm90ILi2EN4cute5tupleIJNS5_1CILi1EEES8_S8_EEENS6_IJNS7_ILi192EEENS7_ILi128EEENS7_ILi64EEEEEELi64ENS_10bfloat16_tEfNS_4arch4Sm90ELb0ELb0ELb0ELb0ELb1ELb0ELb0ELb1ELb1ELb1ELb1ELb0EEENS1_21CollectiveEpilogueFwdINS6_IJSA_SC_SB_EEES9_SE_SG_Li384ELb0ELb1ELb1ELb0EEENS1_19SingleTileSchedulerILb0ELb1ELb1ELi192EEEEEEEEEvNT_6ParamsE,"aw",@nobits
	.sectionflags	@""
	.align	16
	.zero		1024


//--------------------- .nv.shared._ZN7cutlass13device_kernelIN5flash11enable_sm90INS1_16FlashAttnFwdSm90INS1_25CollectiveMainloopFwdSm90ILi2EN4cute5tupleIJNS5_1CILi1EEES8_S8_EEENS6_IJNS7_ILi192EEENS7_ILi128EEENS7_ILi64EEEEEELi64ENS_10bfloat16_tEfNS_4arch4Sm90ELb0ELb0ELb0ELb1ELb1ELb0ELb0ELb1ELb1ELb1ELb1ELb0EEENS1_21CollectiveEpilogueFwdINS6_IJSA_SC_SB_EEES9_SE_SG_Li384ELb1ELb1ELb1ELb0EEENS1_36VarlenDynamicPersistentTileSchedulerILi192ELi128ELi384ELi128ELb1ELb1ELb1ELb0ELb1ELb1EEEEEEEEEvNT_6ParamsE --------------------------
	.section	.nv.shared._ZN7cutlass13device_kernelIN5flash11enable_sm90INS1_16FlashAttnFwdSm90INS1_25CollectiveMainloopFwdSm90ILi2EN4cute5tupleIJNS5_1CILi1EEES8_S8_EEENS6_IJNS7_ILi192EEENS7_ILi128EEENS7_ILi64EEEEEELi64ENS_10bfloat16_tEfNS_4arch4Sm90ELb0ELb0ELb0ELb1ELb1ELb0ELb0ELb1ELb1ELb1ELb1ELb0EEENS1_21CollectiveEpilogueFwdINS6_IJSA_SC_SB_EEES9_SE_SG_Li384ELb1ELb1ELb1ELb0EEENS1_36VarlenDynamicPersistentTileSchedulerILi192ELi128ELi384ELi128ELb1ELb1ELb1ELb0ELb1ELb1EEEEEEEEEvNT_6ParamsE,"aw",@nobits
	.sectionflags	@""
	.align	16
	.zero		1024


//--------------------- .nv.shared._ZN7cutlass13device_kernelIN5flash11enable_sm90INS1_16FlashAttnFwdSm90INS1_25CollectiveMainloopFwdSm90ILi2EN4cute5tupleIJNS5_1CILi1EEES8_S8_EEENS6_IJNS7_ILi192EEENS7_ILi128EEENS7_ILi64EEEEEELi64ENS_10bfloat16_tEfNS_4arch4Sm90ELb0ELb0ELb0ELb1ELb1ELb1ELb0ELb1ELb1ELb1ELb1ELb0EEENS1_21CollectiveEpilogueFwdINS6_IJSA_SC_SB_EEES9_SE_SG_Li384ELb1ELb1ELb1ELb0EEENS1_36VarlenDynamicPersistentTileSchedulerILi192ELi128ELi384ELi128ELb1ELb1ELb1ELb0ELb1ELb1EEEEEEEEEvNT_6ParamsE --------------------------
	.section	.nv.shared._ZN7cutlass13device_kernelIN5flash11enable_sm90INS1_16FlashAttnFwdSm90INS1_25CollectiveMainloopFwdSm90ILi2EN4cute5tupleIJNS5_1CILi1EEES8_S8_EEENS6_IJNS7_ILi192EEENS7_ILi128EEENS7_ILi64EEEEEELi64ENS_10bfloat16_tEfNS_4arch4Sm90ELb0ELb0ELb0ELb1ELb1ELb1ELb0ELb1ELb1ELb1ELb1ELb0EEENS1_21CollectiveEpilogueFwdINS6_IJSA_SC_SB_EEES9_SE_SG_Li384ELb1ELb1ELb1ELb0EEENS1_36VarlenDynamicPersistentTileSchedulerILi192ELi128ELi384ELi128ELb1ELb1ELb1ELb0ELb1ELb1EEEEEEEEEvNT_6ParamsE,"aw",@nobits
	.sectionflags	@""
	.align	16
	.zero		1024


//--------------------- .nv.shared._ZN7cutlass13device_kernelIN5flash11enable_sm90INS1_16FlashAttnFwdSm90INS1_25CollectiveMainloopFwdSm90ILi2EN4cute5tupleIJNS5_1CILi1EEES8_S8_EEENS6_IJNS7_ILi192EEENS7_ILi128EEENS7_ILi64EEEEEELi64ENS_10bfloat16_tEfNS_4arch4Sm90ELb0ELb1ELb0ELb0ELb1ELb0ELb0ELb1ELb1ELb1ELb1ELb0EEENS1_21CollectiveEpilogueFwdINS6_IJSA_SC_SB_EEES9_SE_SG_Li384ELb0ELb1ELb1ELb0EEENS1_19SingleTileSchedulerILb0ELb1ELb1ELi192EEEEEEEEEvNT_6ParamsE --------------------------
	.section	.nv.shared._ZN7cutlass13device_kernelIN5flash11enable_sm90INS1_16FlashAttnFwdSm90INS1_25CollectiveMainloopFwdSm90ILi2EN4cute5tupleIJNS5_1CILi1EEES8_S8_EEENS6_IJNS7_ILi192EEENS7_ILi128EEENS7_ILi64EEEEEELi64ENS_10bfloat16_tEfNS_4arch4Sm90ELb0ELb1ELb0ELb0ELb1ELb0ELb0ELb1ELb1ELb1ELb1ELb0EEENS1_21CollectiveEpilogueFwdINS6_IJSA_SC_SB_EEES9_SE_SG_Li384ELb0ELb1ELb1ELb0EEENS1_19SingleTileSchedulerILb0ELb1ELb1ELi192EEEEEEEEEvNT_6ParamsE,"aw",@nobits
	.sectionflags	@""
	.align	16
	.zero		1024


//--------------------- .nv.shared._ZN7cutlass13device_kernelIN5flash11enable_sm90INS1_16FlashAttnFwdSm90INS1_25CollectiveMainloopFwdSm90ILi2EN4cute5tupleIJNS5_1CILi1EEES8_S8_EEENS6_IJNS7_ILi192EEENS7_ILi128EEENS7_ILi64EEEEEELi64ENS_10bfloat16_tEfNS_4arch4Sm90ELb0ELb1ELb0ELb1ELb1ELb0ELb0ELb1ELb1ELb1ELb1ELb0EEENS1_21CollectiveEpilogueFwdINS6_IJSA_SC_SB_EEES9_SE_SG_Li384ELb1ELb1ELb1ELb0EEENS1_36VarlenDynamicPersistentTileSchedulerILi192ELi128ELi384ELi128ELb1ELb1ELb1ELb1ELb0ELb1EEEEEEEEEvNT_6ParamsE --------------------------
	.section	.nv.shared._ZN7cutlass13device_kernelIN5flash11enable_sm90INS1_16FlashAttnFwdSm90INS1_25CollectiveMainloopFwdSm90ILi2EN4cute5tupleIJNS5_1CILi1EEES8_S8_EEENS6_IJNS7_ILi192EEENS7_ILi128EEENS7_ILi64EEEEEELi64ENS_10bfloat16_tEfNS_4arch4Sm90ELb0ELb1ELb0ELb1ELb1ELb0ELb0ELb1ELb1ELb1ELb1ELb0EEENS1_21CollectiveEpilogueFwdINS6_IJSA_SC_SB_EEES9_SE_SG_Li384ELb1ELb1ELb1ELb0EEENS1_36VarlenDynamicPersistentTileSchedulerILi192ELi128ELi384ELi128ELb1ELb1ELb1ELb1ELb0ELb1EEEEEEEEEvNT_6ParamsE,"aw",@nobits
	.sectionflags	@""
	.align	16
	.zero		1024


//--------------------- .nv.shared._ZN7cutlass13device_kernelIN5flash11enable_sm90INS1_16FlashAttnFwdSm90INS1_25CollectiveMainloopFwdSm90ILi2EN4cute5tupleIJNS5_1CILi1EEES8_S8_EEENS6_IJNS7_ILi192EEENS7_ILi128EEENS7_ILi64EEEEEELi64ENS_10bfloat16_tEfNS_4arch4Sm90ELb0ELb1ELb0ELb1ELb1ELb1ELb0ELb1ELb1ELb1ELb1ELb0EEENS1_21CollectiveEpilogueFwdINS6_IJSA_SC_SB_EEES9_SE_SG_Li384ELb1ELb1ELb1ELb0EEENS1_36VarlenDynamicPersistentTileSchedulerILi192ELi128ELi384ELi128ELb1ELb1ELb1ELb1ELb0ELb1EEEEEEEEEvNT_6ParamsE --------------------------
	.section	.nv.shared._ZN7cutlass13device_kernelIN5flash11enable_sm90INS1_16FlashAttnFwdSm90INS1_25CollectiveMainloopFwdSm90ILi2EN4cute5tupleIJNS5_1CILi1EEES8_S8_EEENS6_IJNS7_ILi192EEENS7_ILi128EEENS7_ILi64EEEEEELi64ENS_10bfloat16_tEfNS_4arch4Sm90ELb0ELb1ELb0ELb1ELb1ELb1ELb0ELb1ELb1ELb1ELb1ELb0EEENS1_21CollectiveEpilogueFwdINS6_IJSA_SC_SB_EEES9_SE_SG_Li384ELb1ELb1ELb1ELb0EEENS1_36VarlenDynamicPersistentTileSchedulerILi192ELi128ELi384ELi128ELb1ELb1ELb1ELb1ELb0ELb1EEEEEEEEEvNT_6ParamsE,"aw",@nobits
	.sectionflags	@""
	.align	16
	.zero		1024


//--------------------- .nv.shared._ZN7cutlass13device_kernelIN5flash11enable_sm90INS1_16FlashAttnFwdSm90INS1_25CollectiveMainloopFwdSm90ILi2EN4cute5tupleIJNS5_1CILi1EEES8_S8_EEENS6_IJNS7_ILi192EEENS7_ILi128EEENS7_ILi64EEEEEELi64ENS_10bfloat16_tEfNS_4arch4Sm90ELb1ELb0ELb0ELb0ELb1ELb0ELb0ELb1ELb1ELb1ELb1ELb0EEENS1_21CollectiveEpilogueFwdINS6_IJSA_SC_SB_EEES9_SE_SG_Li384ELb0ELb1ELb1ELb0EEENS1_19SingleTileSchedulerILb0ELb1ELb1ELi192EEEEEEEEEvNT_6ParamsE --------------------------
	.section	.nv.shared._ZN7cutlass13device_kernelIN5flash11enable_sm90INS1_16FlashAttnFwdSm90INS1_25CollectiveMainloopFwdSm90ILi2EN4cute5tupleIJNS5_1CILi1EEES8_S8_EEENS6_IJNS7_ILi192EEENS7_ILi128EEENS7_ILi64EEEEEELi64ENS_10bfloat16_tEfNS_4arch4Sm90ELb1ELb0ELb0ELb0ELb1ELb0ELb0ELb1ELb1ELb1ELb1ELb0EEENS1_21CollectiveEpilogueFwdINS6_IJSA_SC_SB_EEES9_SE_SG_Li384ELb0ELb1ELb1ELb0EEENS1_19SingleTileSchedulerILb0ELb1ELb1ELi192EEEEEEEEEvNT_6ParamsE,"aw",@nobits
	.sectionflags	@""
	.align	16
	.zero		1024


//--------------------- .nv.shared._ZN7cutlass13device_kernelIN5flash11enable_sm90INS1_16FlashAttnFwdSm90INS1_25CollectiveMainloopFwdSm90ILi2EN4cute5tupleIJNS5_1CILi1EEES8_S8_EEENS6_IJNS7_ILi192EEENS7_ILi128EEENS7_ILi64EEEEEELi64ENS_10bfloat16_tEfNS_4arch4Sm90ELb1ELb0ELb0ELb1ELb1ELb0ELb0ELb1ELb1ELb1ELb1ELb0EEENS1_21CollectiveEpilogueFwdINS6_IJSA_SC_SB_EEES9_SE_SG_Li384ELb1ELb1ELb1ELb0EEENS1_36VarlenDynamicPersistentTileSchedulerILi192ELi128ELi384ELi128ELb1ELb1ELb1ELb1ELb1ELb1EEEEEEEEEvNT_6ParamsE --------------------------
	.section	.nv.shared._ZN7cutlass13device_kernelIN5flash11enable_sm90INS1_16FlashAttnFwdSm90INS1_25CollectiveMainloopFwdSm90ILi2EN4cute5tupleIJNS5_1CILi1EEES8_S8_EEENS6_IJNS7_ILi192EEENS7_ILi128EEENS7_ILi64EEEEEELi64ENS_10bfloat16_tEfNS_4arch4Sm90ELb1ELb0ELb0ELb1ELb1ELb0ELb0ELb1ELb1ELb1ELb1ELb0EEENS1_21CollectiveEpilogueFwdINS6_IJSA_SC_SB_EEES9_SE_SG_Li384ELb1ELb1ELb1ELb0EEENS1_36VarlenDynamicPersistentTileSchedulerILi192ELi128ELi384ELi128ELb1ELb1ELb1ELb1ELb1ELb1EEEEEEEEEvNT_6ParamsE,"aw",@nobits
	.sectionflags	@""
	.align	16
	.zero		1024


//--------------------- .nv.shared._ZN7cutlass13device_kernelIN5flash11enable_sm90INS1_16FlashAttnFwdSm90INS1_25CollectiveMainloopFwdSm90ILi2EN4cute5tupleIJNS5_1CILi1EEES8_S8_EEENS6_IJNS7_ILi192EEENS7_ILi128EEENS7_ILi64EEEEEELi64ENS_10bfloat16_tEfNS_4arch4Sm90ELb1ELb0ELb0ELb1ELb1ELb1ELb0ELb1ELb1ELb1ELb1ELb0EEENS1_21CollectiveEpilogueFwdINS6_IJSA_SC_SB_EEES9_SE_SG_Li384ELb1ELb1ELb1ELb0EEENS1_36VarlenDynamicPersistentTileSchedulerILi192ELi128ELi384ELi128ELb1ELb1ELb1ELb1ELb1ELb1EEEEEEEEEvNT_6ParamsE --------------------------
	.section	.nv.shared._ZN7cutlass13device_kernelIN5flash11enable_sm90INS1_16FlashAttnFwdSm90INS1_25CollectiveMainloopFwdSm90ILi2EN4cute5tupleIJNS5_1CILi1EEES8_S8_EEENS6_IJNS7_ILi192EEENS7_ILi128EEENS7_ILi64EEEEEELi64ENS_10bfloat16_tEfNS_4arch4Sm90ELb1ELb0ELb0ELb1ELb1ELb1ELb0ELb1ELb1ELb1ELb1ELb0EEENS1_21CollectiveEpilogueFwdINS6_IJSA_SC_SB_EEES9_SE_SG_Li384ELb1ELb1ELb1ELb0EEENS1_36VarlenDynamicPersistentTileSchedulerILi192ELi128ELi384ELi128ELb1ELb1ELb1ELb1ELb1ELb1EEEEEEEEEvNT_6ParamsE,"aw",@nobits
	.sectionflags	@""
	.align	16
	.zero		1024


//--------------------- .nv.constant0._ZN7cutlass13device_kernelIN5flash11enable_sm90INS1_16FlashAttnFwdSm90INS1_25CollectiveMainloopFwdSm90ILi2EN4cute5tupleIJNS5_1CILi1EEES8_S8_EEENS6_IJNS7_ILi128EEENS7_ILi80EEENS7_ILi256EEEEEELi256ENS_10bfloat16_tEfNS_4arch4Sm90ELb0ELb0ELb0ELb0ELb1ELb0ELb0ELb1ELb1ELb1ELb1ELb0EEENS1_21CollectiveEpilogueFwdINS6_IJSA_SC_SB_EEES9_SE_SG_Li256ELb0ELb1ELb1ELb0EEENS1_19SingleTileSchedulerILb0ELb1ELb1ELi128EEEEEEEEEvNT_6ParamsE --------------------------
	.section	.nv.constant0._ZN7cutlass13device_kernelIN5flash11enable_sm90INS1_16FlashAttnFwdSm90INS1_25CollectiveMainloopFwdSm90ILi2EN4cute5tupleIJNS5_1CILi1EEES8_S8_EEENS6_IJNS7_ILi128EEENS7_ILi80EEENS7_ILi256EEEEEELi256ENS_10bfloat16_tEfNS_4arch4Sm90ELb0ELb0ELb0ELb0ELb1ELb0ELb0ELb1ELb1ELb1ELb1ELb0EEENS1_21CollectiveEpilogueFwdINS6_IJSA_SC_SB_EEES9_SE_SG_Li256ELb0ELb1ELb1ELb0EEENS1_19SingleTileSchedulerILb0ELb1ELb1ELi128EEEEEEEEEvNT_6ParamsE,"a",@progbits
	.sectionflags	@""
	.align	4
.nv.constant0._ZN7cutlass13device_kernelIN5flash11enable_sm90INS1_16FlashAttnFwdSm90INS1_25CollectiveMainloopFwdSm90ILi2EN4cute5tupleIJNS5_1CILi1EEES8_S8_EEENS6_IJNS7_ILi128EEENS7_ILi80EEENS7_ILi256EEEEEELi256ENS_10bfloat16_tEfNS_4arch4Sm90ELb0ELb0ELb0ELb0ELb1ELb0ELb0ELb1ELb1ELb1ELb1ELb0EEENS1_21CollectiveEpilogueFwdINS6_IJSA_SC_SB_EEES9_SE_SG_Li256ELb0ELb1ELb1ELb0EEENS1_19SingleTileSchedulerILb0ELb1ELb1ELi128EEEEEEEEEvNT_6ParamsE:
	.zero		3200


//--------------------- .nv.constant0._ZN7cutlass13device_kernelIN5flash11enable_sm90INS1_16FlashAttnFwdSm90INS1_25CollectiveMainloopFwdSm90ILi2EN4cute5tupleIJNS5_1CILi1EEES8_S8_EEENS6_IJNS7_ILi128EEENS7_ILi80EEENS7_ILi256EEEEEELi256ENS_10bfloat16_tEfNS_4arch4Sm90ELb0ELb0ELb0ELb1ELb1ELb0ELb0ELb1ELb1ELb1ELb1ELb0EEENS1_21CollectiveEpilogueFwdINS6_IJSA_SC_SB_EEES9_SE_SG_Li256ELb1ELb1ELb1ELb0EEENS1_36VarlenDynamicPersistentTileSchedulerILi128ELi80ELi256ELi128ELb1ELb1ELb1ELb0ELb1ELb1EEEEEEEEEvNT_6ParamsE --------------------------
	.section	.nv.constant0._ZN7cutlass13device_kernelIN5flash11enable_sm90INS1_16FlashAttnFwdSm90INS1_25CollectiveMainloopFwdSm90ILi2EN4cute5tupleIJNS5_1CILi1EEES8_S8_EEENS6_IJNS7_ILi128EEENS7_ILi80EEENS7_ILi256EEEEEELi256ENS_10bfloat16_tEfNS_4arch4Sm90ELb0ELb0ELb0ELb1ELb1ELb0ELb0ELb1ELb1ELb1ELb1ELb0EEENS1_21CollectiveEpilogueFwdINS6_IJSA_SC_SB_EEES9_SE_SG_Li256ELb1ELb1ELb1ELb0EEENS1_36VarlenDynamicPersistentTileSchedulerILi128ELi80ELi256ELi128ELb1ELb1ELb1ELb0ELb1ELb1EEEEEEEEEvNT_6ParamsE,"a",@progbits
	.sectionflags	@""
	.align	4
.nv.constant0._ZN7cutlass13device_kernelIN5flash11enable_sm90INS1_16FlashAttnFwdSm90INS1_25CollectiveMainloopFwdSm90ILi2EN4cute5tupleIJNS5_1CILi1EEES8_S8_EEENS6_IJNS7_ILi128EEENS7_ILi80EEENS7_ILi256EEEEEELi256ENS_10bfloat16_tEfNS_4arch4Sm90ELb0ELb0ELb0ELb1ELb1ELb0ELb0ELb1ELb1ELb1ELb1ELb0EEENS1_21CollectiveEpilogueFwdINS6_IJSA_SC_SB_EEES9_SE_SG_Li256ELb1ELb1ELb1ELb0EEENS1_36VarlenDynamicPersistentTileSchedulerILi128ELi80ELi256ELi128ELb1ELb1ELb1ELb0ELb1ELb1EEEEEEEEEvNT_6ParamsE:
	.zero		3328


//--------------------- .nv.constant0._ZN7cutlass13device_kernelIN5flash11enable_sm90INS1_16FlashAttnFwdSm90INS1_25CollectiveMainloopFwdSm90ILi2EN4cute5tupleIJNS5_1CILi1EEES8_S8_EEENS6_IJNS7_ILi128EEENS7_ILi80EEENS7_ILi256EEEEEELi256ENS_10bfloat16_tEfNS_4arch4Sm90ELb0ELb0ELb0ELb1ELb1ELb1ELb0ELb1ELb1ELb1ELb1ELb0EEENS1_21CollectiveEpilogueFwdINS6_IJSA_SC_SB_EEES9_SE_SG_Li256ELb1ELb1ELb1ELb0EEENS1_36VarlenDynamicPersistentTileSchedulerILi128ELi80ELi256ELi128ELb1ELb1ELb1ELb0ELb1ELb1EEEEEEEEEvNT_6ParamsE --------------------------
	.section	.nv.constant0._ZN7cutlass13device_kernelIN5flash11enable_sm90INS1_16FlashAttnFwdSm90INS1_25CollectiveMainloopFwdSm90ILi2EN4cute5tupleIJNS5_1CILi1EEES8_S8_EEENS6_IJNS7_ILi128EEENS7_ILi80EEENS7_ILi256EEEEEELi256ENS_10bfloat16_tEfNS_4arch4Sm90ELb0ELb0ELb0ELb1ELb1ELb1ELb0ELb1ELb1ELb1ELb1ELb0EEENS1_21CollectiveEpilogueFwdINS6_IJSA_SC_SB_EEES9_SE_SG_Li256ELb1ELb1ELb1ELb0EEENS1_36VarlenDynamicPersistentTileSchedulerILi128ELi80ELi256ELi128ELb1ELb1ELb1ELb0ELb1ELb1EEEEEEEEEvNT_6ParamsE,"a",@progbits
	.sectionflags	@""
	.align	4
.nv.constant0._ZN7cutlass13device_kernelIN5flash11enable_sm90INS1_16FlashAttnFwdSm90INS1_25CollectiveMainloopFwdSm90ILi2EN4cute5tupleIJNS5_1CILi1EEES8_S8_EEENS6_IJNS7_ILi128EEENS7_ILi80EEENS7_ILi256EEEEEELi256ENS_10bfloat16_tEfNS_4arch4Sm90ELb0ELb0ELb0ELb1ELb1ELb1ELb0ELb1ELb1ELb1ELb1ELb0EEENS1_21CollectiveEpilogueFwdINS6_IJSA_SC_SB_EEES9_SE_SG_Li256ELb1ELb1ELb1ELb0EEENS1_36VarlenDynamicPersistentTileSchedulerILi128ELi80ELi256ELi128ELb1ELb1ELb1ELb0ELb1ELb1EEEEEEEEEvNT_6ParamsE:
	.zero		3328


//--------------------- .nv.constant0._ZN7cutlass13device_kernelIN5flash11enable_sm90INS1_16FlashAttnFwdSm90INS1_25CollectiveMainloopFwdSm90ILi2EN4cute5tupleIJNS5_1CILi1EEES8_S8_EEENS6_IJNS7_ILi128EEENS7_ILi64EEENS7_ILi256EEEEEELi256ENS_10bfloat16_tEfNS_4arch4Sm90ELb0ELb1ELb0ELb0ELb1ELb0ELb0ELb1ELb1ELb1ELb1ELb0EEENS1_21CollectiveEpilogueFwdINS6_IJSA_SC_SB_EEES9_SE_SG_Li256ELb0ELb1ELb1ELb0EEENS1_19SingleTileSchedulerILb0ELb1ELb1ELi128EEEEEEEEEvNT_6ParamsE --------------------------
	.section	.nv.constant0._ZN7cutlass13device_kernelIN5flash11enable_sm90INS1_16FlashAttnFwdSm90INS1_25CollectiveMainloopFwdSm90ILi2EN4cute5tupleIJNS5_1CILi1EEES8_S8_EEENS6_IJNS7_ILi128EEENS7_ILi64EEENS7_ILi256EEEEEELi256ENS_10bfloat16_tEfNS_4arch4Sm90ELb0ELb1ELb0ELb0ELb1ELb0ELb0ELb1ELb1ELb1ELb1ELb0EEENS1_21CollectiveEpilogueFwdINS6_IJSA_SC_SB_EEES9_SE_SG_Li256ELb0ELb1ELb1ELb0EEENS1_19SingleTileSchedulerILb0ELb1ELb1ELi128EEEEEEEEEvNT_6ParamsE,"a",@progbits
	.sectionflags	@""
	.align	4
.nv.constant0._ZN7cutlass13device_kernelIN5flash11enable_sm90INS1_16FlashAttnFwdSm90INS1_25CollectiveMainloopFwdSm90ILi2EN4cute5tupleIJNS5_1CILi1EEES8_S8_EEENS6_IJNS7_ILi128EEENS7_ILi64EEENS7_ILi256EEEEEELi256ENS_10bfloat16_tEfNS_4arch4Sm90ELb0ELb1ELb0ELb0ELb1ELb0ELb0ELb1ELb1ELb1ELb1ELb0EEENS1_21CollectiveEpilogueFwdINS6_IJSA_SC_SB_EEES9_SE_SG_Li256ELb0ELb1ELb1ELb0EEENS1_19SingleTileSchedulerILb0ELb1ELb1ELi128EEEEEEEEEvNT_6ParamsE:
	.zero		3200


//--------------------- .nv.constant0._ZN7cutlass13device_kernelIN5flash11enable_sm90INS1_16FlashAttnFwdSm90INS1_25CollectiveMainloopFwdSm90ILi2EN4cute5tupleIJNS5_1CILi1EEES8_S8_EEENS6_IJNS7_ILi128EEENS7_ILi64EEENS7_ILi256EEEEEELi256ENS_10bfloat16_tEfNS_4arch4Sm90ELb0ELb1ELb0ELb1ELb1ELb0ELb0ELb1ELb1ELb1ELb1ELb0EEENS1_21CollectiveEpilogueFwdINS6_IJSA_SC_SB_EEES9_SE_SG_Li256ELb1ELb1ELb1ELb0EEENS1_36VarlenDynamicPersistentTileSchedulerILi128ELi64ELi256ELi128ELb1ELb1ELb1ELb1ELb0ELb1EEEEEEEEEvNT_6ParamsE --------------------------
	.section	.nv.constant0._ZN7cutlass13device_kernelIN5flash11enable_sm90INS1_16FlashAttnFwdSm90INS1_25CollectiveMainloopFwdSm90ILi2EN4cute5tupleIJNS5_1CILi1EEES8_S8_EEENS6_IJNS7_ILi128EEENS7_ILi64EEENS7_ILi256EEEEEELi256ENS_10bfloat16_tEfNS_4arch4Sm90ELb0ELb1ELb0ELb1ELb1ELb0ELb0ELb1ELb1ELb1ELb1ELb0EEENS1_21CollectiveEpilogueFwdINS6_IJSA_SC_SB_EEES9_SE_SG_Li256ELb1ELb1ELb1ELb0EEENS1_36VarlenDynamicPersistentTileSchedulerILi128ELi64ELi256ELi128ELb1ELb1ELb1ELb1ELb0ELb1EEEEEEEEEvNT_6ParamsE,"a",@progbits
	.sectionflags	@""
	.align	4
.nv.constant0._ZN7cutlass13device_kernelIN5flash11enable_sm90INS1_16FlashAttnFwdSm90INS1_25CollectiveMainloopFwdSm90ILi2EN4cute5tupleIJNS5_1CILi1EEES8_S8_EEENS6_IJNS7_ILi128EEENS7_ILi64EEENS7_ILi256EEEEEELi256ENS_10bfloat16_tEfNS_4arch4Sm90ELb0ELb1ELb0ELb1ELb1ELb0ELb0ELb1ELb1ELb1ELb1ELb0EEENS1_21CollectiveEpilogueFwdINS6_IJSA_SC_SB_EEES9_SE_SG_Li256ELb1ELb1ELb1ELb0EEENS1_36VarlenDynamicPersistentTileSchedulerILi128ELi64ELi256ELi128ELb1ELb1ELb1ELb1ELb0ELb1EEEEEEEEEvNT_6ParamsE:
	.zero		3328


//--------------------- .nv.constant0._ZN7cutlass13device_kernelIN5flash11enable_sm90INS1_16FlashAttnFwdSm90INS1_25CollectiveMainloopFwdSm90ILi2EN4cute5tupleIJNS5_1CILi1EEES8_S8_EEENS6_IJNS7_ILi128EEENS7_ILi64EEENS7_ILi256EEEEEELi256ENS_10bfloat16_tEfNS_4arch4Sm90ELb0ELb1ELb0ELb1ELb1ELb1ELb0ELb1ELb1ELb1ELb1ELb0EEENS1_21CollectiveEpilogueFwdINS6_IJSA_SC_SB_EEES9_SE_SG_Li256ELb1ELb1ELb1ELb0EEENS1_36VarlenDynamicPersistentTileSchedulerILi128ELi64ELi256ELi128ELb1ELb1ELb1ELb1ELb0ELb1EEEEEEEEEvNT_6ParamsE --------------------------
	.section	.nv.constant0._ZN7cutlass13device_kernelIN5flash11enable_sm90INS1_16FlashAttnFwdSm90INS1_25CollectiveMainloopFwdSm90ILi2EN4cute5tupleIJNS5_1CILi1EEES8_S8_EEENS6_IJNS7_ILi128EEENS7_ILi64EEENS7_ILi256EEEEEELi256ENS_10bfloat16_tEfNS_4arch4Sm90ELb0ELb1ELb0ELb1ELb1ELb1ELb0ELb1ELb1ELb1ELb1ELb0EEENS1_21CollectiveEpilogueFwdINS6_IJSA_SC_SB_EEES9_SE_SG_Li256ELb1ELb1ELb1ELb0EEENS1_36VarlenDynamicPersistentTileSchedulerILi128ELi64ELi256ELi128ELb1ELb1ELb1ELb1ELb0ELb1EEEEEEEEEvNT_6ParamsE,"a",@progbits
	.sectionflags	@""
	.align	4
.nv.constant0._ZN7cutlass13device_kernelIN5flash11enable_sm90INS1_16FlashAttnFwdSm90INS1_25CollectiveMainloopFwdSm90ILi2EN4cute5tupleIJNS5_1CILi1EEES8_S8_EEENS6_IJNS7_ILi128EEENS7_ILi64EEENS7_ILi256EEEEEELi256ENS_10bfloat16_tEfNS_4arch4Sm90ELb0ELb1ELb0ELb1ELb1ELb1ELb0ELb1ELb1ELb1ELb1ELb0EEENS1_21CollectiveEpilogueFwdINS6_IJSA_SC_SB_EEES9_SE_SG_Li256ELb1ELb1ELb1ELb0EEENS1_36VarlenDynamicPersistentTileSchedulerILi128ELi64ELi256ELi128ELb1ELb1ELb1ELb1ELb0ELb1EEEEEEEEEvNT_6ParamsE:
	.zero		3328


//--------------------- .nv.constant0._ZN7cutlass13device_kernelIN5flash11enable_sm90INS1_16FlashAttnFwdSm90INS1_25CollectiveMainloopFwdSm90ILi2EN4cute5tupleIJNS5_1CILi1EEES8_S8_EEENS6_IJNS7_ILi128EEENS7_ILi80EEENS7_ILi256EEEEEELi256ENS_10bfloat16_tEfNS_4arch4Sm90ELb1ELb0ELb0ELb0ELb1ELb0ELb0ELb1ELb1ELb1ELb1ELb0EEENS1_21CollectiveEpilogueFwdINS6_IJSA_SC_SB_EEES9_SE_SG_Li256ELb0ELb1ELb1ELb0EEENS1_19SingleTileSchedulerILb0ELb1ELb1ELi128EEEEEEEEEvNT_6ParamsE --------------------------
	.section	.nv.constant0._ZN7cutlass13device_kernelIN5flash11enable_sm90INS1_16FlashAttnFwdSm90INS1_25CollectiveMainloopFwdSm90ILi2EN4cute5tupleIJNS5_1CILi1EEES8_S8_EEENS6_IJNS7_ILi128EEENS7_ILi80EEENS7_ILi256EEEEEELi256ENS_10bfloat16_tEfNS_4arch4Sm90ELb1ELb0ELb0ELb0ELb1ELb0ELb0ELb1ELb1ELb1ELb1ELb0EEENS1_21CollectiveEpilogueFwdINS6_IJSA_SC_SB_EEES9_SE_SG_Li256ELb0ELb1ELb1ELb0EEENS1_19SingleTileSchedulerILb0ELb1ELb1ELi128EEEEEEEEEvNT_6ParamsE,"a",@progbits
	.sectionflags	@""
	.align	4
.nv.constant0._ZN7cutlass13device_kernelIN5flash11enable_sm90INS1_16FlashAttnFwdSm90INS1_25CollectiveMainloopFwdSm90ILi2EN4cute5tupleIJNS5_1CILi1EEES8_S8_EEENS6_IJNS7_ILi128EEENS7_ILi80EEENS7_ILi256EEEEEELi256ENS_10bfloat16_tEfNS_4arch4Sm90ELb1ELb0ELb0ELb0ELb1ELb0ELb0ELb1ELb1ELb1ELb1ELb0EEENS1_21CollectiveEpilogueFwdINS6_IJSA_SC_SB_EEES9_SE_SG_Li256ELb0ELb1ELb1ELb0EEENS1_19SingleTileSchedulerILb0ELb1ELb1ELi128EEEEEEEEEvNT_6ParamsE:
	.zero		3200


//--------------------- .nv.constant0._ZN7cutlass13device_kernelIN5flash11enable_sm90INS1_16FlashAttnFwdSm90INS1_25CollectiveMainloopFwdSm90ILi2EN4cute5tupleIJNS5_1CILi1EEES8_S8_EEENS6_IJNS7_ILi128EEENS7_ILi80EEENS7_ILi256EEEEEELi256ENS_10bfloat16_tEfNS_4arch4Sm90ELb1ELb0ELb0ELb1ELb1ELb0ELb0ELb1ELb1ELb1ELb1ELb0EEENS1_21CollectiveEpilogueFwdINS6_IJSA_SC_SB_EEES9_SE_SG_Li256ELb1ELb1ELb1ELb0EEENS1_36VarlenDynamicPersistentTileSchedulerILi128ELi80ELi256ELi128ELb1ELb1ELb1ELb1ELb1ELb1EEEEEEEEEvNT_6ParamsE --------------------------
	.section	.nv.constant0._ZN7cutlass13device_kernelIN5flash11enable_sm90INS1_16FlashAttnFwdSm90INS1_25CollectiveMainloopFwdSm90ILi2EN4cute5tupleIJNS5_1CILi1EEES8_S8_EEENS6_IJNS7_ILi128EEENS7_ILi80EEENS7_ILi256EEEEEELi256ENS_10bfloat16_tEfNS_4arch4Sm90ELb1ELb0ELb0ELb1ELb1ELb0ELb0ELb1ELb1ELb1ELb1ELb0EEENS1_21CollectiveEpilogueFwdINS6_IJSA_SC_SB_EEES9_SE_SG_Li256ELb1ELb1ELb1ELb0EEENS1_36VarlenDynamicPersistentTileSchedulerILi128ELi80ELi256ELi128ELb1ELb1ELb1ELb1ELb1ELb1EEEEEEEEEvNT_6ParamsE,"a",@progbits
	.sectionflags	@""
	.align	4
.nv.constant0._ZN7cutlass13device_kernelIN5flash11enable_sm90INS1_16FlashAttnFwdSm90INS1_25CollectiveMainloopFwdSm90ILi2EN4cute5tupleIJNS5_1CILi1EEES8_S8_EEENS6_IJNS7_ILi128EEENS7_ILi80EEENS7_ILi256EEEEEELi256ENS_10bfloat16_tEfNS_4arch4Sm90ELb1ELb0ELb0ELb1ELb1ELb0ELb0ELb1ELb1ELb1ELb1ELb0EEENS1_21CollectiveEpilogueFwdINS6_IJSA_SC_SB_EEES9_SE_SG_Li256ELb1ELb1ELb1ELb0EEENS1_36VarlenDynamicPersistentTileSchedulerILi128ELi80ELi256ELi128ELb1ELb1ELb1ELb1ELb1ELb1EEEEEEEEEvNT_6ParamsE:
	.zero		3328


//--------------------- .nv.constant0._ZN7cutlass13device_kernelIN5flash11enable_sm90INS1_16FlashAttnFwdSm90INS1_25CollectiveMainloopFwdSm90ILi2EN4cute5tupleIJNS5_1CILi1EEES8_S8_EEENS6_IJNS7_ILi128EEENS7_ILi80EEENS7_ILi256EEEEEELi256ENS_10bfloat16_tEfNS_4arch4Sm90ELb1ELb0ELb0ELb1ELb1ELb1ELb0ELb1ELb1ELb1ELb1ELb0EEENS1_21CollectiveEpilogueFwdINS6_IJSA_SC_SB_EEES9_SE_SG_Li256ELb1ELb1ELb1ELb0EEENS1_36VarlenDynamicPersistentTileSchedulerILi128ELi80ELi256ELi128ELb1ELb1ELb1ELb1ELb1ELb1EEEEEEEEEvNT_6ParamsE --------------------------
	.section	.nv.constant0._ZN7cutlass13device_kernelIN5flash11enable_sm90INS1_16FlashAttnFwdSm90INS1_25CollectiveMainloopFwdSm90ILi2EN4cute5tupleIJNS5_1CILi1EEES8_S8_EEENS6_IJNS7_ILi128EEENS7_ILi80EEENS7_ILi256EEEEEELi256ENS_10bfloat16_tEfNS_4arch4Sm90ELb1ELb0ELb0ELb1ELb1ELb1ELb0ELb1ELb1ELb1ELb1ELb0EEENS1_21CollectiveEpilogueFwdINS6_IJSA_SC_SB_EEES9_SE_SG_Li256ELb1ELb1ELb1ELb0EEENS1_36VarlenDynamicPersistentTileSchedulerILi128ELi80ELi256ELi128ELb1ELb1ELb1ELb1ELb1ELb1EEEEEEEEEvNT_6ParamsE,"a",@progbits
	.sectionflags	@""
	.align	4
.nv.constant0._ZN7cutlass13device_kernelIN5flash11enable_sm90INS1_16FlashAttnFwdSm90INS1_25CollectiveMainloopFwdSm90ILi2EN4cute5tupleIJNS5_1CILi1EEES8_S8_EEENS6_IJNS7_ILi128EEENS7_ILi80EEENS7_ILi256EEEEEELi256ENS_10bfloat16_tEfNS_4arch4Sm90ELb1ELb0ELb0ELb1ELb1ELb1ELb0ELb1ELb1ELb1ELb1ELb0EEENS1_21CollectiveEpilogueFwdINS6_IJSA_SC_SB_EEES9_SE_SG_Li256ELb1ELb1ELb1ELb0EEENS1_36VarlenDynamicPersistentTileSchedulerILi128ELi80ELi256ELi128ELb1ELb1ELb1ELb1ELb1ELb1EEEEEEEEEvNT_6ParamsE:
	.zero		3328


//--------------------- .nv.constant0._ZN7cutlass13device_kernelIN5flash11enable_sm90INS1_16FlashAttnFwdSm90INS1_25CollectiveMainloopFwdSm90ILi2EN4cute5tupleIJNS5_1CILi1EEES8_S8_EEENS6_IJNS7_ILi128EEENS7_ILi96EEENS7_ILi192EEEEEELi192ENS_10bfloat16_tEfNS_4arch4Sm90ELb0ELb0ELb0ELb0ELb1ELb0ELb0ELb1ELb1ELb1ELb1ELb0EEENS1_21CollectiveEpilogueFwdINS6_IJSA_SC_SB_EEES9_SE_SG_Li256ELb0ELb1ELb1ELb0EEENS1_19SingleTileSchedulerILb0ELb1ELb1ELi128EEEEEEEEEvNT_6ParamsE --------------------------
	.section	.nv.constant0._ZN7cutlass13device_kernelIN5flash11enable_sm90INS1_16FlashAttnFwdSm90INS1_25CollectiveMainloopFwdSm90ILi2EN4cute5tupleIJNS5_1CILi1EEES8_S8_EEENS6_IJNS7_ILi128EEENS7_ILi96EEENS7_ILi192EEEEEELi192ENS_10bfloat16_tEfNS_4arch4Sm90ELb0ELb0ELb0ELb0ELb1ELb0ELb0ELb1ELb1ELb1ELb1ELb0EEENS1_21CollectiveEpilogueFwdINS6_IJSA_SC_SB_EEES9_SE_SG_Li256ELb0ELb1ELb1ELb0EEENS1_19SingleTileSchedulerILb0ELb1ELb1ELi128EEEEEEEEEvNT_6ParamsE,"a",@progbits
	.sectionflags	@""
	.align	4
.nv.constant0._ZN7cutlass13device_kernelIN5flash11enable_sm90INS1_16FlashAttnFwdSm90INS1_25CollectiveMainloopFwdSm90ILi2EN4cute5tupleIJNS5_1CILi1EEES8_S8_EEENS6_IJNS7_ILi128EEENS7_ILi96EEENS7_ILi192EEEEEELi192ENS_10bfloat16_tEfNS_4arch4Sm90ELb0ELb0ELb0ELb0ELb1ELb0ELb0ELb1ELb1ELb1ELb1ELb0EEENS1_21CollectiveEpilogueFwdINS6_IJSA_SC_SB_EEES9_SE_SG_Li256ELb0ELb1ELb1ELb0EEENS1_19SingleTileSchedulerILb0ELb1ELb1ELi128EEEEEEEEEvNT_6ParamsE:
	.zero		3200


//--------------------- .nv.constant0._ZN7cutlass13device_kernelIN5flash11enable_sm90INS1_16FlashAttnFwdSm90INS1_25CollectiveMainloopFwdSm90ILi2EN4cute5tupleIJNS5_1CILi1EEES8_S8_EEENS6_IJNS7_ILi128EEENS7_ILi96EEENS7_ILi192EEEEEELi192ENS_10bfloat16_tEfNS_4arch4Sm90ELb0ELb0ELb0ELb1ELb1ELb0ELb0ELb1ELb1ELb1ELb1ELb0EEENS1_21CollectiveEpilogueFwdINS6_IJSA_SC_SB_EEES9_SE_SG_Li256ELb1ELb1ELb1ELb0EEENS1_36VarlenDynamicPersistentTileSchedulerILi128ELi96ELi256ELi128ELb1ELb1ELb1ELb0ELb1ELb1EEEEEEEEEvNT_6ParamsE --------------------------
	.section	.nv.constant0._ZN7cutlass13device_kernelIN5flash11enable_sm90INS1_16FlashAttnFwdSm90INS1_25CollectiveMainloopFwdSm90ILi2EN4cute5tupleIJNS5_1CILi1EEES8_S8_EEENS6_IJNS7_ILi128EEENS7_ILi96EEENS7_ILi192EEEEEELi192ENS_10bfloat16_tEfNS_4arch4Sm90ELb0ELb0ELb0ELb1ELb1ELb0ELb0ELb1ELb1ELb1ELb1ELb0EEENS1_21CollectiveEpilogueFwdINS6_IJSA_SC_SB_EEES9_SE_SG_Li256ELb1ELb1ELb1ELb0EEENS1_36VarlenDynamicPersistentTileSchedulerILi128ELi96ELi256ELi128ELb1ELb1ELb1ELb0ELb1ELb1EEEEEEEEEvNT_6ParamsE,"a",@progbits
	.sectionflags	@""
	.align	4
.nv.constant0._ZN7cutlass13device_kernelIN5flash11enable_sm90INS1_16FlashAttnFwdSm90INS1_25CollectiveMainloopFwdSm90ILi2EN4cute5tupleIJNS5_1CILi1EEES8_S8_EEENS6_IJNS7_ILi128EEENS7_ILi96EEENS7_ILi192EEEEEELi192ENS_10bfloat16_tEfNS_4arch4Sm90ELb0ELb0ELb0ELb1ELb1ELb0ELb0ELb1ELb1ELb1ELb1ELb0EEENS1_21CollectiveEpilogueFwdINS6_IJSA_SC_SB_EEES9_SE_SG_Li256ELb1ELb1ELb1ELb0EEENS1_36VarlenDynamicPersistentTileSchedulerILi128ELi96ELi256ELi128ELb1ELb1ELb1ELb0ELb1ELb1EEEEEEEEEvNT_6ParamsE:
	.zero		3328


//--------------------- .nv.constant0._ZN7cutlass13device_kernelIN5flash11enable_sm90INS1_16FlashAttnFwdSm90INS1_25CollectiveMainloopFwdSm90ILi2EN4cute5tupleIJNS5_1CILi1EEES8_S8_EEENS6_IJNS7_ILi128EEENS7_ILi96EEENS7_ILi192EEEEEELi192ENS_10bfloat16_tEfNS_4arch4Sm90ELb0ELb0ELb0ELb1ELb1ELb1ELb0ELb1ELb1ELb1ELb1ELb0EEENS1_21CollectiveEpilogueFwdINS6_IJSA_SC_SB_EEES9_SE_SG_Li256ELb1ELb1ELb1ELb0EEENS1_36VarlenDynamicPersistentTileSchedulerILi128ELi96ELi256ELi128ELb1ELb1ELb1ELb0ELb1ELb1EEEEEEEEEvNT_6ParamsE --------------------------
	.section	.nv.constant0._ZN7cutlass13device_kernelIN5flash11enable_sm90INS1_16FlashAttnFwdSm90INS1_25CollectiveMainloopFwdSm90ILi2EN4cute5tupleIJNS5_1CILi1EEES8_S8_EEENS6_IJNS7_ILi128EEENS7_ILi96EEENS7_ILi192EEEEEELi192ENS_10bfloat16_tEfNS_4arch4Sm90ELb0ELb0ELb0ELb1ELb1ELb1ELb0ELb1ELb1ELb1ELb1ELb0EEENS1_21CollectiveEpilogueFwdINS6_IJSA_SC_SB_EEES9_SE_SG_Li256ELb1ELb1ELb1ELb0EEENS1_36VarlenDynamicPersistentTileSchedulerILi128ELi96ELi256ELi128ELb1ELb1ELb1ELb0ELb1ELb1EEEEEEEEEvNT_6ParamsE,"a",@progbits
	.sectionflags	@""
	.align	4
.nv.constant0._ZN7cutlass13device_kernelIN5flash11enable_sm90INS1_16FlashAttnFwdSm90INS1_25CollectiveMainloopFwdSm90ILi2EN4cute5tupleIJNS5_1CILi1EEES8_S8_EEENS6_IJNS7_ILi128EEENS7_ILi96EEENS7_ILi192EEEEEELi192ENS_10bfloat16_tEfNS_4arch4Sm90ELb0ELb0ELb0ELb1ELb1ELb1ELb0ELb1ELb1ELb1ELb1ELb0EEENS1_21CollectiveEpilogueFwdINS6_IJSA_SC_SB_EEES9_SE_SG_Li256ELb1ELb1ELb1ELb0EEENS1_36VarlenDynamicPersistentTileSchedulerILi128ELi96ELi256ELi128ELb1ELb1ELb1ELb0ELb1ELb1EEEEEEEEEvNT_6ParamsE:
	.zero		3328


//--------------------- .nv.constant0._ZN7cutlass13device_kernelIN5flash11enable_sm90INS1_16FlashAttnFwdSm90INS1_25CollectiveMainloopFwdSm90ILi2EN4cute5tupleIJNS5_1CILi1EEES8_S8_EEENS6_IJNS7_ILi128EEENS7_ILi96EEENS7_ILi192EEEEEELi192ENS_10bfloat16_tEfNS_4arch4Sm90ELb0ELb1ELb0ELb0ELb1ELb0ELb0ELb1ELb1ELb1ELb1ELb0EEENS1_21CollectiveEpilogueFwdINS6_IJSA_SC_SB_EEES9_SE_SG_Li256ELb0ELb1ELb1ELb0EEENS1_19SingleTileSchedulerILb0ELb1ELb1ELi128EEEEEEEEEvNT_6ParamsE --------------------------
	.section	.nv.constant0._ZN7cutlass13device_kernelIN5flash11enable_sm90INS1_16FlashAttnFwdSm90INS1_25CollectiveMainloopFwdSm90ILi2EN4cute5tupleIJNS5_1CILi1EEES8_S8_EEENS6_IJNS7_ILi128EEENS7_ILi96EEENS7_ILi192EEEEEELi192ENS_10bfloat16_tEfNS_4arch4Sm90ELb0ELb1ELb0ELb0ELb1ELb0ELb0ELb1ELb1ELb1ELb1ELb0EEENS1_21CollectiveEpilogueFwdINS6_IJSA_SC_SB_EEES9_SE_SG_Li256ELb0ELb1ELb1ELb0EEENS1_19SingleTileSchedulerILb0ELb1ELb1ELi128EEEEEEEEEvNT_6ParamsE,"a",@progbits
	.sectionflags	@""
	.align	4
.nv.constant0._ZN7cutlass13device_kernelIN5flash11enable_sm90INS1_16FlashAttnFwdSm90INS1_25CollectiveMainloopFwdSm90ILi2EN4cute5tupleIJNS5_1CILi1EEES8_S8_EEENS6_IJNS7_ILi128EEENS7_ILi96EEENS7_ILi192EEEEEELi192ENS_10bfloat16_tEfNS_4arch4Sm90ELb0ELb1ELb0ELb0ELb1ELb0ELb0ELb1ELb1ELb1ELb1ELb0EEENS1_21CollectiveEpilogueFwdINS6_IJSA_SC_SB_EEES9_SE_SG_Li256ELb0ELb1ELb1ELb0EEENS1_19SingleTileSchedulerILb0ELb1ELb1ELi128EEEEEEEEEvNT_6ParamsE:
	.zero		3200


//--------------------- .nv.constant0._ZN7cutlass13device_kernelIN5flash11enable_sm90INS1_16FlashAttnFwdSm90INS1_25CollectiveMainloopFwdSm90ILi2EN4cute5tupleIJNS5_1CILi1EEES8_S8_EEENS6_IJNS7_ILi128EEENS7_ILi96EEENS7_ILi192EEEEEELi192ENS_10bfloat16_tEfNS_4arch4Sm90ELb0ELb1ELb0ELb1ELb1ELb0ELb0ELb1ELb1ELb1ELb1ELb0EEENS1_21CollectiveEpilogueFwdINS6_IJSA_SC_SB_EEES9_SE_SG_Li256ELb1ELb1ELb1ELb0EEENS1_36VarlenDynamicPersistentTileSchedulerILi128ELi96ELi256ELi128ELb1ELb1ELb1ELb1ELb0ELb1EEEEEEEEEvNT_6ParamsE --------------------------
	.section	.nv.constant0._ZN7cutlass13device_kernelIN5flash11enable_sm90INS1_16FlashAttnFwdSm90INS1_25CollectiveMainloopFwdSm90ILi2EN4cute5tupleIJNS5_1CILi1EEES8_S8_EEENS6_IJNS7_ILi128EEENS7_ILi96EEENS7_ILi192EEEEEELi192ENS_10bfloat16_tEfNS_4arch4Sm90ELb0ELb1ELb0ELb1ELb1ELb0ELb0ELb1ELb1ELb1ELb1ELb0EEENS1_21CollectiveEpilogueFwdINS6_IJSA_SC_SB_EEES9_SE_SG_Li256ELb1ELb1ELb1ELb0EEENS1_36VarlenDynamicPersistentTileSchedulerILi128ELi96ELi256ELi128ELb1ELb1ELb1ELb1ELb0ELb1EEEEEEEEEvNT_6ParamsE,"a",@progbits
	.sectionflags	@""
	.align	4
.nv.constant0._ZN7cutlass13device_kernelIN5flash11enable_sm90INS1_16FlashAttnFwdSm90INS1_25CollectiveMainloopFwdSm90ILi2EN4cute5tupleIJNS5_1CILi1EEES8_S8_EEENS6_IJNS7_ILi128EEENS7_ILi96EEENS7_ILi192EEEEEELi192ENS_10bfloat16_tEfNS_4arch4Sm90ELb0ELb1ELb0ELb1ELb1ELb0ELb0ELb1ELb1ELb1ELb1ELb0EEENS1_21CollectiveEpilogueFwdINS6_IJSA_SC_SB_EEES9_SE_SG_Li256ELb1ELb1ELb1ELb0EEENS1_36VarlenDynamicPersistentTileSchedulerILi128ELi96ELi256ELi128ELb1ELb1ELb1ELb1ELb0ELb1EEEEEEEEEvNT_6ParamsE:
	.zero		3328


//--------------------- .nv.constant0._ZN7cutlass13device_kernelIN5flash11enable_sm90INS1_16FlashAttnFwdSm90INS1_25CollectiveMainloopFwdSm90ILi2EN4cute5tupleIJNS5_1CILi1EEES8_S8_EEENS6_IJNS7_ILi128EEENS7_ILi96EEENS7_ILi192EEEEEELi192ENS_10bfloat16_tEfNS_4arch4Sm90ELb0ELb1ELb0ELb1ELb1ELb1ELb0ELb1ELb1ELb1ELb1ELb0EEENS1_21CollectiveEpilogueFwdINS6_IJSA_SC_SB_EEES9_SE_SG_Li256ELb1ELb1ELb1ELb0EEENS1_36VarlenDynamicPersistentTileSchedulerILi128ELi96ELi256ELi128ELb1ELb1ELb1ELb1ELb0ELb1EEEEEEEEEvNT_6ParamsE --------------------------
	.section	.nv.constant0._ZN7cutlass13device_kernelIN5flash11enable_sm90INS1_16FlashAttnFwdSm90INS1_25CollectiveMainloopFwdSm90ILi2EN4cute5tupleIJNS5_1CILi1EEES8_S8_EEENS6_IJNS7_ILi128EEENS7_ILi96EEENS7_ILi192EEEEEELi192ENS_10bfloat16_tEfNS_4arch4Sm90ELb0ELb1ELb0ELb1ELb1ELb1ELb0ELb1ELb1ELb1ELb1ELb0EEENS1_21CollectiveEpilogueFwdINS6_IJSA_SC_SB_EEES9_SE_SG_Li256ELb1ELb1ELb1ELb0EEENS1_36VarlenDynamicPersistentTileSchedulerILi128ELi96ELi256ELi128ELb1ELb1ELb1ELb1ELb0ELb1EEEEEEEEEvNT_6ParamsE,"a",@progbits
	.sectionflags	@""
	.align	4
.nv.constant0._ZN7cutlass13device_kernelIN5flash11enable_sm90INS1_16FlashAttnFwdSm90INS1_25CollectiveMainloopFwdSm90ILi2EN4cute5tupleIJNS5_1CILi1EEES8_S8_EEENS6_IJNS7_ILi128EEENS7_ILi96EEENS7_ILi192EEEEEELi192ENS_10bfloat16_tEfNS_4arch4Sm90ELb0ELb1ELb0ELb1ELb1ELb1ELb0ELb1ELb1ELb1ELb1ELb0EEENS1_21CollectiveEpilogueFwdINS6_IJSA_SC_SB_EEES9_SE_SG_Li256ELb1ELb1ELb1ELb0EEENS1_36VarlenDynamicPersistentTileSchedulerILi128ELi96ELi256ELi128ELb1ELb1ELb1ELb1ELb0ELb1EEEEEEEEEvNT_6ParamsE:
	.zero		3328


//--------------------- .nv.constant0._ZN7cutlass13device_kernelIN5flash11enable_sm90INS1_16FlashAttnFwdSm90INS1_25CollectiveMainloopFwdSm90ILi2EN4cute5tupleIJNS5_1CILi1EEES8_S8_EEENS6_IJNS7_ILi128EEENS7_ILi96EEENS7_ILi192EEEEEELi192ENS_10bfloat16_tEfNS_4arch4Sm90ELb1ELb0ELb0ELb0ELb1ELb0ELb0ELb1ELb1ELb1ELb1ELb0EEENS1_21CollectiveEpilogueFwdINS6_IJSA_SC_SB_EEES9_SE_SG_Li256ELb0ELb1ELb1ELb0EEENS1_19SingleTileSchedulerILb0ELb1ELb1ELi128EEEEEEEEEvNT_6ParamsE --------------------------
	.section	.nv.constant0._ZN7cutlass13device_kernelIN5flash11enable_sm90INS1_16FlashAttnFwdSm90INS1_25CollectiveMainloopFwdSm90ILi2EN4cute5tupleIJNS5_1CILi1EEES8_S8_EEENS6_IJNS7_ILi128EEENS7_ILi96EEENS7_ILi192EEEEEELi192ENS_10bfloat16_tEfNS_4arch4Sm90ELb1ELb0ELb0ELb0ELb1ELb0ELb0ELb1ELb1ELb1ELb1ELb0EEENS1_21CollectiveEpilogueFwdINS6_IJSA_SC_SB_EEES9_SE_SG_Li256ELb0ELb1ELb1ELb0EEENS1_19SingleTileSchedulerILb0ELb1ELb1ELi128EEEEEEEEEvNT_6ParamsE,"a",@progbits
	.sectionflags	@""
	.align	4
.nv.constant0._ZN7cutlass13device_kernelIN5flash11enable_sm90INS1_16FlashAttnFwdSm90INS1_25CollectiveMainloopFwdSm90ILi2EN4cute5tupleIJNS5_1CILi1EEES8_S8_EEENS6_IJNS7_ILi128EEENS7_ILi96EEENS7_ILi192EEEEEELi192ENS_10bfloat16_tEfNS_4arch4Sm90ELb1ELb0ELb0ELb0ELb1ELb0ELb0ELb1ELb1ELb1ELb1ELb0EEENS1_21CollectiveEpilogueFwdINS6_IJSA_SC_SB_EEES9_SE_SG_Li256ELb0ELb1ELb1ELb0EEENS1_19SingleTileSchedulerILb0ELb1ELb1ELi128EEEEEEEEEvNT_6ParamsE:
	.zero		3200


//--------------------- .nv.constant0._ZN7cutlass13device_kernelIN5flash11enable_sm90INS1_16FlashAttnFwdSm90INS1_25CollectiveMainloopFwdSm90ILi2EN4cute5tupleIJNS5_1CILi1EEES8_S8_EEENS6_IJNS7_ILi128EEENS7_ILi96EEENS7_ILi192EEEEEELi192ENS_10bfloat16_tEfNS_4arch4Sm90ELb1ELb0ELb0ELb1ELb1ELb0ELb0ELb1ELb1ELb1ELb1ELb0EEENS1_21CollectiveEpilogueFwdINS6_IJSA_SC_SB_EEES9_SE_SG_Li256ELb1ELb1ELb1ELb0EEENS1_36VarlenDynamicPersistentTileSchedulerILi128ELi96ELi256ELi128ELb1ELb1ELb1ELb1ELb1ELb1EEEEEEEEEvNT_6ParamsE --------------------------
	.section	.nv.constant0._ZN7cutlass13device_kernelIN5flash11enable_sm90INS1_16FlashAttnFwdSm90INS1_25CollectiveMainloopFwdSm90ILi2EN4cute5tupleIJNS5_1CILi1EEES8_S8_EEENS6_IJNS7_ILi128EEENS7_ILi96EEENS7_ILi192EEEEEELi192ENS_10bfloat16_tEfNS_4arch4Sm90ELb1ELb0ELb0ELb1ELb1ELb0ELb0ELb1ELb1ELb1ELb1ELb0EEENS1_21CollectiveEpilogueFwdINS6_IJSA_SC_SB_EEES9_SE_SG_Li256ELb1ELb1ELb1ELb0EEENS1_36VarlenDynamicPersistentTileSchedulerILi128ELi96ELi256ELi128ELb1ELb1ELb1ELb1ELb1ELb1EEEEEEEEEvNT_6ParamsE,"a",@progbits
	.sectionflags	@""
	.align	4
.nv.constant0._ZN7cutlass13device_kernelIN5flash11enable_sm90INS1_16FlashAttnFwdSm90INS1_25CollectiveMainloopFwdSm90ILi2EN4cute5tupleIJNS5_1CILi1EEES8_S8_EEENS6_IJNS7_ILi128EEENS7_ILi96EEENS7_ILi192EEEEEELi192ENS_10bfloat16_tEfNS_4arch4Sm90ELb1ELb0ELb0ELb1ELb1ELb0ELb0ELb1ELb1ELb1ELb1ELb0EEENS1_21CollectiveEpilogueFwdINS6_IJSA_SC_SB_EEES9_SE_SG_Li256ELb1ELb1ELb1ELb0EEENS1_36VarlenDynamicPersistentTileSchedulerILi128ELi96ELi256ELi128ELb1ELb1ELb1ELb1ELb1ELb1EEEEEEEEEvNT_6ParamsE:
	.zero		3328


//--------------------- .nv.constant0._ZN7cutlass13device_kernelIN5flash11enable_sm90INS1_16FlashAttnFwdSm90INS1_25CollectiveMainloopFwdSm90ILi2EN4cute5tupleIJNS5_1CILi1EEES8_S8_EEENS6_IJNS7_ILi128EEENS7_ILi96EEENS7_ILi192EEEEEELi192ENS_10bfloat16_tEfNS_4arch4Sm90ELb1ELb0ELb0ELb1ELb1ELb1ELb0ELb1ELb1ELb1ELb1ELb0EEENS1_21CollectiveEpilogueFwdINS6_IJSA_SC_SB_EEES9_SE_SG_Li256ELb1ELb1ELb1ELb0EEENS1_36VarlenDynamicPersistentTileSchedulerILi128ELi96ELi256ELi128ELb1ELb1ELb1ELb1ELb1ELb1EEEEEEEEEvNT_6ParamsE --------------------------
	.section	.nv.constant0._ZN7cutlass13device_kernelIN5flash11enable_sm90INS1_16FlashAttnFwdSm90INS1_25CollectiveMainloopFwdSm90ILi2EN4cute5tupleIJNS5_1CILi1EEES8_S8_EEENS6_IJNS7_ILi128EEENS7_ILi96EEENS7_ILi192EEEEEELi192ENS_10bfloat16_tEfNS_4arch4Sm90ELb1ELb0ELb0ELb1ELb1ELb1ELb0ELb1ELb1ELb1ELb1ELb0EEENS1_21CollectiveEpilogueFwdINS6_IJSA_SC_SB_EEES9_SE_SG_Li256ELb1ELb1ELb1ELb0EEENS1_36VarlenDynamicPersistentTileSchedulerILi128ELi96ELi256ELi128ELb1ELb1ELb1ELb1ELb1ELb1EEEEEEEEEvNT_6ParamsE,"a",@progbits
	.sectionflags	@""
	.align	4
.nv.constant0._ZN7cutlass13device_kernelIN5flash11enable_sm90INS1_16FlashAttnFwdSm90INS1_25CollectiveMainloopFwdSm90ILi2EN4cute5tupleIJNS5_1CILi1EEES8_S8_EEENS6_IJNS7_ILi128EEENS7_ILi96EEENS7_ILi192EEEEEELi192ENS_10bfloat16_tEfNS_4arch4Sm90ELb1ELb0ELb0ELb1ELb1ELb1ELb0ELb1ELb1ELb1ELb1ELb0EEENS1_21CollectiveEpilogueFwdINS6_IJSA_SC_SB_EEES9_SE_SG_Li256ELb1ELb1ELb1ELb0EEENS1_36VarlenDynamicPersistentTileSchedulerILi128ELi96ELi256ELi128ELb1ELb1ELb1ELb1ELb1ELb1EEEEEEEEEvNT_6ParamsE:
	.zero		3328


//--------------------- .nv.constant0._ZN7cutlass13device_kernelIN5flash11enable_sm90INS1_16FlashAttnFwdSm90INS1_25CollectiveMainloopFwdSm90ILi2EN4cute5tupleIJNS5_1CILi1EEES8_S8_EEENS6_IJNS7_ILi128EEESA_SA_EEELi128ENS_10bfloat16_tEfNS_4arch4Sm90ELb0ELb0ELb0ELb0ELb1ELb0ELb0ELb1ELb1ELb1ELb1ELb0EEENS1_21CollectiveEpilogueFwdISB_S9_SC_SE_Li256ELb0ELb1ELb1ELb0EEENS1_19SingleTileSchedulerILb0ELb1ELb1ELi128EEEEEEEEEvNT_6ParamsE --------------------------
	.section	.nv.constant0._ZN7cutlass13device_kernelIN5flash11enable_sm90INS1_16FlashAttnFwdSm90INS1_25CollectiveMainloopFwdSm90ILi2EN4cute5tupleIJNS5_1CILi1EEES8_S8_EEENS6_IJNS7_ILi128EEESA_SA_EEELi128ENS_10bfloat16_tEfNS_4arch4Sm90ELb0ELb0ELb0ELb0ELb1ELb0ELb0ELb1ELb1ELb1ELb1ELb0EEENS1_21CollectiveEpilogueFwdISB_S9_SC_SE_Li256ELb0ELb1ELb1ELb0EEENS1_19SingleTileSchedulerILb0ELb1ELb1ELi128EEEEEEEEEvNT_6ParamsE,"a",@progbits
	.sectionflags	@""
	.align	4
.nv.constant0._ZN7cutlass13device_kernelIN5flash11enable_sm90INS1_16FlashAttnFwdSm90INS1_25CollectiveMainloopFwdSm90ILi2EN4cute5tupleIJNS5_1CILi1EEES8_S8_EEENS6_IJNS7_ILi128EEESA_SA_EEELi128ENS_10bfloat16_tEfNS_4arch4Sm90ELb0ELb0ELb0ELb0ELb1ELb0ELb0ELb1ELb1ELb1ELb1ELb0EEENS1_21CollectiveEpilogueFwdISB_S9_SC_SE_Li256ELb0ELb1ELb1ELb0EEENS1_19SingleTileSchedulerILb0ELb1ELb1ELi128EEEEEEEEEvNT_6ParamsE:
	.zero		3200


//--------------------- .nv.constant0._ZN7cutlass13device_kernelIN5flash11enable_sm90INS1_16FlashAttnFwdSm90INS1_25CollectiveMainloopFwdSm90ILi2EN4cute5tupleIJNS5_1CILi1EEES8_S8_EEENS6_IJNS7_ILi128EEESA_SA_EEELi128ENS_10bfloat16_tEfNS_4arch4Sm90ELb0ELb0ELb0ELb1ELb1ELb0ELb0ELb1ELb1ELb1ELb1ELb0EEENS1_21CollectiveEpilogueFwdISB_S9_SC_SE_Li256ELb1ELb1ELb1ELb0EEENS1_36VarlenDynamicPersistentTileSchedulerILi128ELi128ELi256ELi128ELb1ELb1ELb1ELb0ELb1ELb1EEEEEEEEEvNT_6ParamsE --------------------------
	.section	.nv.constant0._ZN7cutlass13device_kernelIN5flash11enable_sm90INS1_16FlashAttnFwdSm90INS1_25CollectiveMainloopFwdSm90ILi2EN4cute5tupleIJNS5_1CILi1EEES8_S8_EEENS6_IJNS7_ILi128EEESA_SA_EEELi128ENS_10bfloat16_tEfNS_4arch4Sm90ELb0ELb0ELb0ELb1ELb1ELb0ELb0ELb1ELb1ELb1ELb1ELb0EEENS1_21CollectiveEpilogueFwdISB_S9_SC_SE_Li256ELb1ELb1ELb1ELb0EEENS1_36VarlenDynamicPersistentTileSchedulerILi128ELi128ELi256ELi128ELb1ELb1ELb1ELb0ELb1ELb1EEEEEEEEEvNT_6ParamsE,"a",@progbits
	.sectionflags	@""
	.align	4
.nv.constant0._ZN7cutlass13device_kernelIN5flash11enable_sm90INS1_16FlashAttnFwdSm90INS1_25CollectiveMainloopFwdSm90ILi2EN4cute5tupleIJNS5_1CILi1EEES8_S8_EEENS6_IJNS7_ILi128EEESA_SA_EEELi128ENS_10bfloat16_tEfNS_4arch4Sm90ELb0ELb0ELb0ELb1ELb1ELb0ELb0ELb1ELb1ELb1ELb1ELb0EEENS1_21CollectiveEpilogueFwdISB_S9_SC_SE_Li256ELb1ELb1ELb1ELb0EEENS1_36VarlenDynamicPersistentTileSchedulerILi128ELi128ELi256ELi128ELb1ELb1ELb1ELb0ELb1ELb1EEEEEEEEEvNT_6ParamsE:
	.zero		3328


//--------------------- .nv.constant0._ZN7cutlass13device_kernelIN5flash11enable_sm90INS1_16FlashAttnFwdSm90INS1_25CollectiveMainloopFwdSm90ILi2EN4cute5tupleIJNS5_1CILi1EEES8_S8_EEENS6_IJNS7_ILi128EEESA_SA_EEELi128ENS_10bfloat16_tEfNS_4arch4Sm90ELb0ELb0ELb0ELb1ELb1ELb1ELb0ELb1ELb1ELb1ELb1ELb0EEENS1_21CollectiveEpilogueFwdISB_S9_SC_SE_Li256ELb1ELb1ELb1ELb0EEENS1_36VarlenDynamicPersistentTileSchedulerILi128ELi128ELi256ELi128ELb1ELb1ELb1ELb0ELb1ELb1EEEEEEEEEvNT_6ParamsE --------------------------
	.section	.nv.constant0._ZN7cutlass13device_kernelIN5flash11enable_sm90INS1_16FlashAttnFwdSm90INS1_25CollectiveMainloopFwdSm90ILi2EN4cute5tupleIJNS5_1CILi1EEES8_S8_EEENS6_IJNS7_ILi128EEESA_SA_EEELi128ENS_10bfloat16_tEfNS_4arch4Sm90ELb0ELb0ELb0ELb1ELb1ELb1ELb0ELb1ELb1ELb1ELb1ELb0EEENS1_21CollectiveEpilogueFwdISB_S9_SC_SE_Li256ELb1ELb1ELb1ELb0EEENS1_36VarlenDynamicPersistentTileSchedulerILi128ELi128ELi256ELi128ELb1ELb1ELb1ELb0ELb1ELb1EEEEEEEEEvNT_6ParamsE,"a",@progbits
	.sectionflags	@""
	.align	4
.nv.constant0._ZN7cutlass13device_kernelIN5flash11enable_sm90INS1_16FlashAttnFwdSm90INS1_25CollectiveMainloopFwdSm90ILi2EN4cute5tupleIJNS5_1CILi1EEES8_S8_EEENS6_IJNS7_ILi128EEESA_SA_EEELi128ENS_10bfloat16_tEfNS_4arch4Sm90ELb0ELb0ELb0ELb1ELb1ELb1ELb0ELb1ELb1ELb1ELb1ELb0EEENS1_21CollectiveEpilogueFwdISB_S9_SC_SE_Li256ELb1ELb1ELb1ELb0EEENS1_36VarlenDynamicPersistentTileSchedulerILi128ELi128ELi256ELi128ELb1ELb1ELb1ELb0ELb1ELb1EEEEEEEEEvNT_6ParamsE:
	.zero		3328


//--------------------- .nv.constant0._ZN7cutlass13device_kernelIN5flash11enable_sm90INS1_16FlashAttnFwdSm90INS1_25CollectiveMainloopFwdSm90ILi2EN4cute5tupleIJNS5_1CILi1EEES8_S8_EEENS6_IJNS7_ILi128EEESA_SA_EEELi128ENS_10bfloat16_tEfNS_4arch4Sm90ELb0ELb1ELb0ELb0ELb1ELb0ELb0ELb1ELb1ELb1ELb1ELb0EEENS1_21CollectiveEpilogueFwdISB_S9_SC_SE_Li256ELb0ELb1ELb1ELb0EEENS1_19SingleTileSchedulerILb0ELb1ELb1ELi128EEEEEEEEEvNT_6ParamsE --------------------------
	.section	.nv.constant0._ZN7cutlass13device_kernelIN5flash11enable_sm90INS1_16FlashAttnFwdSm90INS1_25CollectiveMainloopFwdSm90ILi2EN4cute5tupleIJNS5_1CILi1EEES8_S8_EEENS6_IJNS7_ILi128EEESA_SA_EEELi128ENS_10bfloat16_tEfNS_4arch4Sm90ELb0ELb1ELb0ELb0ELb1ELb0ELb0ELb1ELb1ELb1ELb1ELb0EEENS1_21CollectiveEpilogueFwdISB_S9_SC_SE_Li256ELb0ELb1ELb1ELb0EEENS1_19SingleTileSchedulerILb0ELb1ELb1ELi128EEEEEEEEEvNT_6ParamsE,"a",@progbits
	.sectionflags	@""
	.align	4
.nv.constant0._ZN7cutlass13device_kernelIN5flash11enable_sm90INS1_16FlashAttnFwdSm90INS1_25CollectiveMainloopFwdSm90ILi2EN4cute5tupleIJNS5_1CILi1EEES8_S8_EEENS6_IJNS7_ILi128EEESA_SA_EEELi128ENS_10bfloat16_tEfNS_4arch4Sm90ELb0ELb1ELb0ELb0ELb1ELb0ELb0ELb1ELb1ELb1ELb1ELb0EEENS1_21CollectiveEpilogueFwdISB_S9_SC_SE_Li256ELb0ELb1ELb1ELb0EEENS1_19SingleTileSchedulerILb0ELb1ELb1ELi128EEEEEEEEEvNT_6ParamsE:
	.zero		3200


//--------------------- .nv.constant0._ZN7cutlass13device_kernelIN5flash11enable_sm90INS1_16FlashAttnFwdSm90INS1_25CollectiveMainloopFwdSm90ILi2EN4cute5tupleIJNS5_1CILi1EEES8_S8_EEENS6_IJNS7_ILi128EEESA_SA_EEELi128ENS_10bfloat16_tEfNS_4arch4Sm90ELb0ELb1ELb0ELb1ELb1ELb0ELb0ELb1ELb1ELb1ELb1ELb0EEENS1_21CollectiveEpilogueFwdISB_S9_SC_SE_Li256ELb1ELb1ELb1ELb0EEENS1_36VarlenDynamicPersistentTileSchedulerILi128ELi128ELi256ELi128ELb1ELb1ELb1ELb1ELb0ELb1EEEEEEEEEvNT_6ParamsE --------------------------
	.section	.nv.constant0._ZN7cutlass13device_kernelIN5flash11enable_sm90INS1_16FlashAttnFwdSm90INS1_25CollectiveMainloopFwdSm90ILi2EN4cute5tupleIJNS5_1CILi1EEES8_S8_EEENS6_IJNS7_ILi128EEESA_SA_EEELi128ENS_10bfloat16_tEfNS_4arch4Sm90ELb0ELb1ELb0ELb1ELb1ELb0ELb0ELb1ELb1ELb1ELb1ELb0EEENS1_21CollectiveEpilogueFwdISB_S9_SC_SE_Li256ELb1ELb1ELb1ELb0EEENS1_36VarlenDynamicPersistentTileSchedulerILi128ELi128ELi256ELi128ELb1ELb1ELb1ELb1ELb0ELb1EEEEEEEEEvNT_6ParamsE,"a",@progbits
	.sectionflags	@""
	.align	4
.nv.constant0._ZN7cutlass13device_kernelIN5flash11enable_sm90INS1_16FlashAttnFwdSm90INS1_25CollectiveMainloopFwdSm90ILi2EN4cute5tupleIJNS5_1CILi1EEES8_S8_EEENS6_IJNS7_ILi128EEESA_SA_EEELi128ENS_10bfloat16_tEfNS_4arch4Sm90ELb0ELb1ELb0ELb1ELb1ELb0ELb0ELb1ELb1ELb1ELb1ELb0EEENS1_21CollectiveEpilogueFwdISB_S9_SC_SE_Li256ELb1ELb1ELb1ELb0EEENS1_36VarlenDynamicPersistentTileSchedulerILi128ELi128ELi256ELi128ELb1ELb1ELb1ELb1ELb0ELb1EEEEEEEEEvNT_6ParamsE:
	.zero		3328


//--------------------- .nv.constant0._ZN7cutlass13device_kernelIN5flash11enable_sm90INS1_16FlashAttnFwdSm90INS1_25CollectiveMainloopFwdSm90ILi2EN4cute5tupleIJNS5_1CILi1EEES8_S8_EEENS6_IJNS7_ILi128EEESA_SA_EEELi128ENS_10bfloat16_tEfNS_4arch4Sm90ELb0ELb1ELb0ELb1ELb1ELb1ELb0ELb1ELb1ELb1ELb1ELb0EEENS1_21CollectiveEpilogueFwdISB_S9_SC_SE_Li256ELb1ELb1ELb1ELb0EEENS1_36VarlenDynamicPersistentTileSchedulerILi128ELi128ELi256ELi128ELb1ELb1ELb1ELb1ELb0ELb1EEEEEEEEEvNT_6ParamsE --------------------------
	.section	.nv.constant0._ZN7cutlass13device_kernelIN5flash11enable_sm90INS1_16FlashAttnFwdSm90INS1_25CollectiveMainloopFwdSm90ILi2EN4cute5tupleIJNS5_1CILi1EEES8_S8_EEENS6_IJNS7_ILi128EEESA_SA_EEELi128ENS_10bfloat16_tEfNS_4arch4Sm90ELb0ELb1ELb0ELb1ELb1ELb1ELb0ELb1ELb1ELb1ELb1ELb0EEENS1_21CollectiveEpilogueFwdISB_S9_SC_SE_Li256ELb1ELb1ELb1ELb0EEENS1_36VarlenDynamicPersistentTileSchedulerILi128ELi128ELi256ELi128ELb1ELb1ELb1ELb1ELb0ELb1EEEEEEEEEvNT_6ParamsE,"a",@progbits
	.sectionflags	@""
	.align	4
.nv.constant0._ZN7cutlass13device_kernelIN5flash11enable_sm90INS1_16FlashAttnFwdSm90INS1_25CollectiveMainloopFwdSm90ILi2EN4cute5tupleIJNS5_1CILi1EEES8_S8_EEENS6_IJNS7_ILi128EEESA_SA_EEELi128ENS_10bfloat16_tEfNS_4arch4Sm90ELb0ELb1ELb0ELb1ELb1ELb1ELb0ELb1ELb1ELb1ELb1ELb0EEENS1_21CollectiveEpilogueFwdISB_S9_SC_SE_Li256ELb1ELb1ELb1ELb0EEENS1_36VarlenDynamicPersistentTileSchedulerILi128ELi128ELi256ELi128ELb1ELb1ELb1ELb1ELb0ELb1EEEEEEEEEvNT_6ParamsE:
	.zero		3328


//--------------------- .nv.constant0._ZN7cutlass13device_kernelIN5flash11enable_sm90INS1_16FlashAttnFwdSm90INS1_25CollectiveMainloopFwdSm90ILi2EN4cute5tupleIJNS5_1CILi1EEES8_S8_EEENS6_IJNS7_ILi128EEESA_SA_EEELi128ENS_10bfloat16_tEfNS_4arch4Sm90ELb1ELb0ELb0ELb0ELb1ELb0ELb0ELb1ELb1ELb1ELb1ELb0EEENS1_21CollectiveEpilogueFwdISB_S9_SC_SE_Li256ELb0ELb1ELb1ELb0EEENS1_19SingleTileSchedulerILb0ELb1ELb1ELi128EEEEEEEEEvNT_6ParamsE --------------------------
	.section	.nv.constant0._ZN7cutlass13device_kernelIN5flash11enable_sm90INS1_16FlashAttnFwdSm90INS1_25CollectiveMainloopFwdSm90ILi2EN4cute5tupleIJNS5_1CILi1EEES8_S8_EEENS6_IJNS7_ILi128EEESA_SA_EEELi128ENS_10bfloat16_tEfNS_4arch4Sm90ELb1ELb0ELb0ELb0ELb1ELb0ELb0ELb1ELb1ELb1ELb1ELb0EEENS1_21CollectiveEpilogueFwdISB_S9_SC_SE_Li256ELb0ELb1ELb1ELb0EEENS1_19SingleTileSchedulerILb0ELb1ELb1ELi128EEEEEEEEEvNT_6ParamsE,"a",@progbits
	.sectionflags	@""
	.align	4
.nv.constant0._ZN7cutlass13device_kernelIN5flash11enable_sm90INS1_16FlashAttnFwdSm90INS1_25CollectiveMainloopFwdSm90ILi2EN4cute5tupleIJNS5_1CILi1EEES8_S8_EEENS6_IJNS7_ILi128EEESA_SA_EEELi128ENS_10bfloat16_tEfNS_4arch4Sm90ELb1ELb0ELb0ELb0ELb1ELb0ELb0ELb1ELb1ELb1ELb1ELb0EEENS1_21CollectiveEpilogueFwdISB_S9_SC_SE_Li256ELb0ELb1ELb1ELb0EEENS1_19SingleTileSchedulerILb0ELb1ELb1ELi128EEEEEEEEEvNT_6ParamsE:
	.zero		3200


//--------------------- .nv.constant0._ZN7cutlass13device_kernelIN5flash11enable_sm90INS1_16FlashAttnFwdSm90INS1_25CollectiveMainloopFwdSm90ILi2EN4cute5tupleIJNS5_1CILi1EEES8_S8_EEENS6_IJNS7_ILi128EEESA_SA_EEELi128ENS_10bfloat16_tEfNS_4arch4Sm90ELb1ELb0ELb0ELb1ELb1ELb0ELb0ELb1ELb1ELb1ELb1ELb0EEENS1_21CollectiveEpilogueFwdISB_S9_SC_SE_Li256ELb1ELb1ELb1ELb0EEENS1_36VarlenDynamicPersistentTileSchedulerILi128ELi128ELi256ELi128ELb1ELb1ELb1ELb1ELb1ELb1EEEEEEEEEvNT_6ParamsE --------------------------
	.section	.nv.constant0._ZN7cutlass13device_kernelIN5flash11enable_sm90INS1_16FlashAttnFwdSm90INS1_25CollectiveMainloopFwdSm90ILi2EN4cute5tupleIJNS5_1CILi1EEES8_S8_EEENS6_IJNS7_ILi128EEESA_SA_EEELi128ENS_10bfloat16_tEfNS_4arch4Sm90ELb1ELb0ELb0ELb1ELb1ELb0ELb0ELb1ELb1ELb1ELb1ELb0EEENS1_21CollectiveEpilogueFwdISB_S9_SC_SE_Li256ELb1ELb1ELb1ELb0EEENS1_36VarlenDynamicPersistentTileSchedulerILi128ELi128ELi256ELi128ELb1ELb1ELb1ELb1ELb1ELb1EEEEEEEEEvNT_6ParamsE,"a",@progbits
	.sectionflags	@""
	.align	4
.nv.constant0._ZN7cutlass13device_kernelIN5flash11enable_sm90INS1_16FlashAttnFwdSm90INS1_25CollectiveMainloopFwdSm90ILi2EN4cute5tupleIJNS5_1CILi1EEES8_S8_EEENS6_IJNS7_ILi128EEESA_SA_EEELi128ENS_10bfloat16_tEfNS_4arch4Sm90ELb1ELb0ELb0ELb1ELb1ELb0ELb0ELb1ELb1ELb1ELb1ELb0EEENS1_21CollectiveEpilogueFwdISB_S9_SC_SE_Li256ELb1ELb1ELb1ELb0EEENS1_36VarlenDynamicPersistentTileSchedulerILi128ELi128ELi256ELi128ELb1ELb1ELb1ELb1ELb1ELb1EEEEEEEEEvNT_6ParamsE:
	.zero		3328


//--------------------- .nv.constant0._ZN7cutlass13device_kernelIN5flash11enable_sm90INS1_16FlashAttnFwdSm90INS1_25CollectiveMainloopFwdSm90ILi2EN4cute5tupleIJNS5_1CILi1EEES8_S8_EEENS6_IJNS7_ILi128EEESA_SA_EEELi128ENS_10bfloat16_tEfNS_4arch4Sm90ELb1ELb0ELb0ELb1ELb1ELb1ELb0ELb1ELb1ELb1ELb1ELb0EEENS1_21CollectiveEpilogueFwdISB_S9_SC_SE_Li256ELb1ELb1ELb1ELb0EEENS1_36VarlenDynamicPersistentTileSchedulerILi128ELi128ELi256ELi128ELb1ELb1ELb1ELb1ELb1ELb1EEEEEEEEEvNT_6ParamsE --------------------------
	.section	.nv.constant0._ZN7cutlass13device_kernelIN5flash11enable_sm90INS1_16FlashAttnFwdSm90INS1_25CollectiveMainloopFwdSm90ILi2EN4cute5tupleIJNS5_1CILi1EEES8_S8_EEENS6_IJNS7_ILi128EEESA_SA_EEELi128ENS_10bfloat16_tEfNS_4arch4Sm90ELb1ELb0ELb0ELb1ELb1ELb1ELb0ELb1ELb1ELb1ELb1ELb0EEENS1_21CollectiveEpilogueFwdISB_S9_SC_SE_Li256ELb1ELb1ELb1ELb0EEENS1_36VarlenDynamicPersistentTileSchedulerILi128ELi128ELi256ELi128ELb1ELb1ELb1ELb1ELb1ELb1EEEEEEEEEvNT_6ParamsE,"a",@progbits
	.sectionflags	@""
	.align	4
.nv.constant0._ZN7cutlass13device_kernelIN5flash11enable_sm90INS1_16FlashAttnFwdSm90INS1_25CollectiveMainloopFwdSm90ILi2EN4cute5tupleIJNS5_1CILi1EEES8_S8_EEENS6_IJNS7_ILi128EEESA_SA_EEELi128ENS_10bfloat16_tEfNS_4arch4Sm90ELb1ELb0ELb0ELb1ELb1ELb1ELb0ELb1ELb1ELb1ELb1ELb0EEENS1_21CollectiveEpilogueFwdISB_S9_SC_SE_Li256ELb1ELb1ELb1ELb0EEENS1_36VarlenDynamicPersistentTileSchedulerILi128ELi128ELi256ELi128ELb1ELb1ELb1ELb1ELb1ELb1EEEEEEEEEvNT_6ParamsE:
	.zero		3328


//--------------------- .nv.constant0._ZN7cutlass13device_kernelIN5flash11enable_sm90INS1_16FlashAttnFwdSm90INS1_25CollectiveMainloopFwdSm90ILi2EN4cute5tupleIJNS5_1CILi1EEES8_S8_EEENS6_IJNS7_ILi192EEENS7_ILi128EEENS7_ILi96EEEEEELi96ENS_10bfloat16_tEfNS_4arch4Sm90ELb0ELb0ELb0ELb0ELb1ELb0ELb0ELb0ELb1ELb1ELb1ELb0EEENS1_21CollectiveEpilogueFwdINS6_IJSA_SC_SB_EEES9_SE_SG_Li384ELb0ELb1ELb1ELb0EEENS1_19SingleTileSchedulerILb0ELb1ELb1ELi192EEEEEEEEEvNT_6ParamsE --------------------------
	.section	.nv.constant0._ZN7cutlass13device_kernelIN5flash11enable_sm90INS1_16FlashAttnFwdSm90INS1_25CollectiveMainloopFwdSm90ILi2EN4cute5tupleIJNS5_1CILi1EEES8_S8_EEENS6_IJNS7_ILi192EEENS7_ILi128EEENS7_ILi96EEEEEELi96ENS_10bfloat16_tEfNS_4arch4Sm90ELb0ELb0ELb0ELb0ELb1ELb0ELb0ELb0ELb1ELb1ELb1ELb0EEENS1_21CollectiveEpilogueFwdINS6_IJSA_SC_SB_EEES9_SE_SG_Li384ELb0ELb1ELb1ELb0EEENS1_19SingleTileSchedulerILb0ELb1ELb1ELi192EEEEEEEEEvNT_6ParamsE,"a",@progbits
	.sectionflags	@""
	.align	4
.nv.constant0._ZN7cutlass13device_kernelIN5flash11enable_sm90INS1_16FlashAttnFwdSm90INS1_25CollectiveMainloopFwdSm90ILi2EN4cute5tupleIJNS5_1CILi1EEES8_S8_EEENS6_IJNS7_ILi192EEENS7_ILi128EEENS7_ILi96EEEEEELi96ENS_10bfloat16_tEfNS_4arch4Sm90ELb0ELb0ELb0ELb0ELb1ELb0ELb0ELb0ELb1ELb1ELb1ELb0EEENS1_21CollectiveEpilogueFwdINS6_IJSA_SC_SB_EEES9_SE_SG_Li384ELb0ELb1ELb1ELb0EEENS1_19SingleTileSchedulerILb0ELb1ELb1ELi192EEEEEEEEEvNT_6ParamsE:
	.zero		3200


//--------------------- .nv.constant0._ZN7cutlass13device_kernelIN5flash11enable_sm90INS1_16FlashAttnFwdSm90INS1_25CollectiveMainloopFwdSm90ILi2EN4cute5tupleIJNS5_1CILi1EEES8_S8_EEENS6_IJNS7_ILi192EEENS7_ILi128EEENS7_ILi96EEEEEELi96ENS_10bfloat16_tEfNS_4arch4Sm90ELb0ELb0ELb0ELb1ELb1ELb0ELb0ELb0ELb1ELb1ELb1ELb0EEENS1_21CollectiveEpilogueFwdINS6_IJSA_SC_SB_EEES9_SE_SG_Li384ELb1ELb1ELb1ELb0EEENS1_36VarlenDynamicPersistentTileSchedulerILi192ELi128ELi384ELi128ELb1ELb1ELb1ELb0ELb1ELb1EEEEEEEEEvNT_6ParamsE --------------------------
	.section	.nv.constant0._ZN7cutlass13device_kernelIN5flash11enable_sm90INS1_16FlashAttnFwdSm90INS1_25CollectiveMainloopFwdSm90ILi2EN4cute5tupleIJNS5_1CILi1EEES8_S8_EEENS6_IJNS7_ILi192EEENS7_ILi128EEENS7_ILi96EEEEEELi96ENS_10bfloat16_tEfNS_4arch4Sm90ELb0ELb0ELb0ELb1ELb1ELb0ELb0ELb0ELb1ELb1ELb1ELb0EEENS1_21CollectiveEpilogueFwdINS6_IJSA_SC_SB_EEES9_SE_SG_Li384ELb1ELb1ELb1ELb0EEENS1_36VarlenDynamicPersistentTileSchedulerILi192ELi128ELi384ELi128ELb1ELb1ELb1ELb0ELb1ELb1EEEEEEEEEvNT_6ParamsE,"a",@progbits
	.sectionflags	@""
	.align	4
.nv.constant0._ZN7cutlass13device_kernelIN5flash11enable_sm90INS1_16FlashAttnFwdSm90INS1_25CollectiveMainloopFwdSm90ILi2EN4cute5tupleIJNS5_1CILi1EEES8_S8_EEENS6_IJNS7_ILi192EEENS7_ILi128EEENS7_ILi96EEEEEELi96ENS_10bfloat16_tEfNS_4arch4Sm90ELb0ELb0ELb0ELb1ELb1ELb0ELb0ELb0ELb1ELb1ELb1ELb0EEENS1_21CollectiveEpilogueFwdINS6_IJSA_SC_SB_EEES9_SE_SG_Li384ELb1ELb1ELb1ELb0EEENS1_36VarlenDynamicPersistentTileSchedulerILi192ELi128ELi384ELi128ELb1ELb1ELb1ELb0ELb1ELb1EEEEEEEEEvNT_6ParamsE:
	.zero		3328


//--------------------- .nv.constant0._ZN7cutlass13device_kernelIN5flash11enable_sm90INS1_16FlashAttnFwdSm90INS1_25CollectiveMainloopFwdSm90ILi2EN4cute5tupleIJNS5_1CILi1EEES8_S8_EEENS6_IJNS7_ILi192EEENS7_ILi128EEENS7_ILi96EEEEEELi96ENS_10bfloat16_tEfNS_4arch4Sm90ELb0ELb0ELb0ELb1ELb1ELb1ELb0ELb0ELb1ELb1ELb1ELb0EEENS1_21CollectiveEpilogueFwdINS6_IJSA_SC_SB_EEES9_SE_SG_Li384ELb1ELb1ELb1ELb0EEENS1_36VarlenDynamicPersistentTileSchedulerILi192ELi128ELi384ELi128ELb1ELb1ELb1ELb0ELb1ELb1EEEEEEEEEvNT_6ParamsE --------------------------
	.section	.nv.constant0._ZN7cutlass13device_kernelIN5flash11enable_sm90INS1_16FlashAttnFwdSm90INS1_25CollectiveMainloopFwdSm90ILi2EN4cute5tupleIJNS5_1CILi1EEES8_S8_EEENS6_IJNS7_ILi192EEENS7_ILi128EEENS7_ILi96EEEEEELi96ENS_10bfloat16_tEfNS_4arch4Sm90ELb0ELb0ELb0ELb1ELb1ELb1ELb0ELb0ELb1ELb1ELb1ELb0EEENS1_21CollectiveEpilogueFwdINS6_IJSA_SC_SB_EEES9_SE_SG_Li384ELb1ELb1ELb1ELb0EEENS1_36VarlenDynamicPersistentTileSchedulerILi192ELi128ELi384ELi128ELb1ELb1ELb1ELb0ELb1ELb1EEEEEEEEEvNT_6ParamsE,"a",@progbits
	.sectionflags	@""
	.align	4
.nv.constant0._ZN7cutlass13device_kernelIN5flash11enable_sm90INS1_16FlashAttnFwdSm90INS1_25CollectiveMainloopFwdSm90ILi2EN4cute5tupleIJNS5_1CILi1EEES8_S8_EEENS6_IJNS7_ILi192EEENS7_ILi128EEENS7_ILi96EEEEEELi96ENS_10bfloat16_tEfNS_4arch4Sm90ELb0ELb0ELb0ELb1ELb1ELb1ELb0ELb0ELb1ELb1ELb1ELb0EEENS1_21CollectiveEpilogueFwdINS6_IJSA_SC_SB_EEES9_SE_SG_Li384ELb1ELb1ELb1ELb0EEENS1_36VarlenDynamicPersistentTileSchedulerILi192ELi128ELi384ELi128ELb1ELb1ELb1ELb0ELb1ELb1EEEEEEEEEvNT_6ParamsE:
	.zero		3328


//--------------------- .nv.constant0._ZN7cutlass13device_kernelIN5flash11enable_sm90INS1_16FlashAttnFwdSm90INS1_25CollectiveMainloopFwdSm90ILi2EN4cute5tupleIJNS5_1CILi1EEES8_S8_EEENS6_IJNS7_ILi192EEENS7_ILi128EEENS7_ILi96EEEEEELi96ENS_10bfloat16_tEfNS_4arch4Sm90ELb0ELb1ELb0ELb0ELb1ELb0ELb0ELb0ELb1ELb1ELb1ELb0EEENS1_21CollectiveEpilogueFwdINS6_IJSA_SC_SB_EEES9_SE_SG_Li384ELb0ELb1ELb1ELb0EEENS1_19SingleTileSchedulerILb0ELb1ELb1ELi192EEEEEEEEEvNT_6ParamsE --------------------------
	.section	.nv.constant0._ZN7cutlass13device_kernelIN5flash11enable_sm90INS1_16FlashAttnFwdSm90INS1_25CollectiveMainloopFwdSm90ILi2EN4cute5tupleIJNS5_1CILi1EEES8_S8_EEENS6_IJNS7_ILi192EEENS7_ILi128EEENS7_ILi96EEEEEELi96ENS_10bfloat16_tEfNS_4arch4Sm90ELb0ELb1ELb0ELb0ELb1ELb0ELb0ELb0ELb1ELb1ELb1ELb0EEENS1_21CollectiveEpilogueFwdINS6_IJSA_SC_SB_EEES9_SE_SG_Li384ELb0ELb1ELb1ELb0EEENS1_19SingleTileSchedulerILb0ELb1ELb1ELi192EEEEEEEEEvNT_6ParamsE,"a",@progbits
	.sectionflags	@""
	.align	4
.nv.constant0._ZN7cutlass13device_kernelIN5flash11enable_sm90INS1_16FlashAttnFwdSm90INS1_25CollectiveMainloopFwdSm90ILi2EN4cute5tupleIJNS5_1CILi1EEES8_S8_EEENS6_IJNS7_ILi192EEENS7_ILi128EEENS7_ILi96EEEEEELi96ENS_10bfloat16_tEfNS_4arch4Sm90ELb0ELb1ELb0ELb0ELb1ELb0ELb0ELb0ELb1ELb1ELb1ELb0EEENS1_21CollectiveEpilogueFwdINS6_IJSA_SC_SB_EEES9_SE_SG_Li384ELb0ELb1ELb1ELb0EEENS1_19SingleTileSchedulerILb0ELb1ELb1ELi192EEEEEEEEEvNT_6ParamsE:
	.zero		3200


//--------------------- .nv.constant0._ZN7cutlass13device_kernelIN5flash11enable_sm90INS1_16FlashAttnFwdSm90INS1_25CollectiveMainloopFwdSm90ILi2EN4cute5tupleIJNS5_1CILi1EEES8_S8_EEENS6_IJNS7_ILi192EEENS7_ILi128EEENS7_ILi96EEEEEELi96ENS_10bfloat16_tEfNS_4arch4Sm90ELb0ELb1ELb0ELb1ELb1ELb0ELb0ELb0ELb1ELb1ELb1ELb0EEENS1_21CollectiveEpilogueFwdINS6_IJSA_SC_SB_EEES9_SE_SG_Li384ELb1ELb1ELb1ELb0EEENS1_36VarlenDynamicPersistentTileSchedulerILi192ELi128ELi384ELi128ELb1ELb1ELb1ELb1ELb0ELb1EEEEEEEEEvNT_6ParamsE --------------------------
	.section	.nv.constant0._ZN7cutlass13device_kernelIN5flash11enable_sm90INS1_16FlashAttnFwdSm90INS1_25CollectiveMainloopFwdSm90ILi2EN4cute5tupleIJNS5_1CILi1EEES8_S8_EEENS6_IJNS7_ILi192EEENS7_ILi128EEENS7_ILi96EEEEEELi96ENS_10bfloat16_tEfNS_4arch4Sm90ELb0ELb1ELb0ELb1ELb1ELb0ELb0ELb0ELb1ELb1ELb1ELb0EEENS1_21CollectiveEpilogueFwdINS6_IJSA_SC_SB_EEES9_SE_SG_Li384ELb1ELb1ELb1ELb0EEENS1_36VarlenDynamicPersistentTileSchedulerILi192ELi128ELi384ELi128ELb1ELb1ELb1ELb1ELb0ELb1EEEEEEEEEvNT_6ParamsE,"a",@progbits
	.sectionflags	@""
	.align	4
.nv.constant0._ZN7cutlass13device_kernelIN5flash11enable_sm90INS1_16FlashAttnFwdSm90INS1_25CollectiveMainloopFwdSm90ILi2EN4cute5tupleIJNS5_1CILi1EEES8_S8_EEENS6_IJNS7_ILi192EEENS7_ILi128EEENS7_ILi96EEEEEELi96ENS_10bfloat16_tEfNS_4arch4Sm90ELb0ELb1ELb0ELb1ELb1ELb0ELb0ELb0ELb1ELb1ELb1ELb0EEENS1_21CollectiveEpilogueFwdINS6_IJSA_SC_SB_EEES9_SE_SG_Li384ELb1ELb1ELb1ELb0EEENS1_36VarlenDynamicPersistentTileSchedulerILi192ELi128ELi384ELi128ELb1ELb1ELb1ELb1ELb0ELb1EEEEEEEEEvNT_6ParamsE:
	.zero		3328


//--------------------- .nv.constant0._ZN7cutlass13device_kernelIN5flash11enable_sm90INS1_16FlashAttnFwdSm90INS1_25CollectiveMainloopFwdSm90ILi2EN4cute5tupleIJNS5_1CILi1EEES8_S8_EEENS6_IJNS7_ILi192EEENS7_ILi128EEENS7_ILi96EEEEEELi96ENS_10bfloat16_tEfNS_4arch4Sm90ELb0ELb1ELb0ELb1ELb1ELb1ELb0ELb0ELb1ELb1ELb1ELb0EEENS1_21CollectiveEpilogueFwdINS6_IJSA_SC_SB_EEES9_SE_SG_Li384ELb1ELb1ELb1ELb0EEENS1_36VarlenDynamicPersistentTileSchedulerILi192ELi128ELi384ELi128ELb1ELb1ELb1ELb1ELb0ELb1EEEEEEEEEvNT_6ParamsE --------------------------
	.section	.nv.constant0._ZN7cutlass13device_kernelIN5flash11enable_sm90INS1_16FlashAttnFwdSm90INS1_25CollectiveMainloopFwdSm90ILi2EN4cute5tupleIJNS5_1CILi1EEES8_S8_EEENS6_IJNS7_ILi192EEENS7_ILi128EEENS7_ILi96EEEEEELi96ENS_10bfloat16_tEfNS_4arch4Sm90ELb0ELb1ELb0ELb1ELb1ELb1ELb0ELb0ELb1ELb1ELb1ELb0EEENS1_21CollectiveEpilogueFwdINS6_IJSA_SC_SB_EEES9_SE_SG_Li384ELb1ELb1ELb1ELb0EEENS1_36VarlenDynamicPersistentTileSchedulerILi192ELi128ELi384ELi128ELb1ELb1ELb1ELb1ELb0ELb1EEEEEEEEEvNT_6ParamsE,"a",@progbits
	.sectionflags	@""
	.align	4
.nv.constant0._ZN7cutlass13device_kernelIN5flash11enable_sm90INS1_16FlashAttnFwdSm90INS1_25CollectiveMainloopFwdSm90ILi2EN4cute5tupleIJNS5_1CILi1EEES8_S8_EEENS6_IJNS7_ILi192EEENS7_ILi128EEENS7_ILi96EEEEEELi96ENS_10bfloat16_tEfNS_4arch4Sm90ELb0ELb1ELb0ELb1ELb1ELb1ELb0ELb0ELb1ELb1ELb1ELb0EEENS1_21CollectiveEpilogueFwdINS6_IJSA_SC_SB_EEES9_SE_SG_Li384ELb1ELb1ELb1ELb0EEENS1_36VarlenDynamicPersistentTileSchedulerILi192ELi128ELi384ELi128ELb1ELb1ELb1ELb1ELb0ELb1EEEEEEEEEvNT_6ParamsE:
	.zero		3328


//--------------------- .nv.constant0._ZN7cutlass13device_kernelIN5flash11enable_sm90INS1_16FlashAttnFwdSm90INS1_25CollectiveMainloopFwdSm90ILi2EN4cute5tupleIJNS5_1CILi1EEES8_S8_EEENS6_IJNS7_ILi192EEENS7_ILi128EEENS7_ILi96EEEEEELi96ENS_10bfloat16_tEfNS_4arch4Sm90ELb1ELb0ELb0ELb0ELb1ELb0ELb0ELb0ELb1ELb1ELb1ELb0EEENS1_21CollectiveEpilogueFwdINS6_IJSA_SC_SB_EEES9_SE_SG_Li384ELb0ELb1ELb1ELb0EEENS1_19SingleTileSchedulerILb0ELb1ELb1ELi192EEEEEEEEEvNT_6ParamsE --------------------------
	.section	.nv.constant0._ZN7cutlass13device_kernelIN5flash11enable_sm90INS1_16FlashAttnFwdSm90INS1_25CollectiveMainloopFwdSm90ILi2EN4cute5tupleIJNS5_1CILi1EEES8_S8_EEENS6_IJNS7_ILi192EEENS7_ILi128EEENS7_ILi96EEEEEELi96ENS_10bfloat16_tEfNS_4arch4Sm90ELb1ELb0ELb0ELb0ELb1ELb0ELb0ELb0ELb1ELb1ELb1ELb0EEENS1_21CollectiveEpilogueFwdINS6_IJSA_SC_SB_EEES9_SE_SG_Li384ELb0ELb1ELb1ELb0EEENS1_19SingleTileSchedulerILb0ELb1ELb1ELi192EEEEEEEEEvNT_6ParamsE,"a",@progbits
	.sectionflags	@""
	.align	4
.nv.constant0._ZN7cutlass13device_kernelIN5flash11enable_sm90INS1_16FlashAttnFwdSm90INS1_25CollectiveMainloopFwdSm90ILi2EN4cute5tupleIJNS5_1CILi1EEES8_S8_EEENS6_IJNS7_ILi192EEENS7_ILi128EEENS7_ILi96EEEEEELi96ENS_10bfloat16_tEfNS_4arch4Sm90ELb1ELb0ELb0ELb0ELb1ELb0ELb0ELb0ELb1ELb1ELb1ELb0EEENS1_21CollectiveEpilogueFwdINS6_IJSA_SC_SB_EEES9_SE_SG_Li384ELb0ELb1ELb1ELb0EEENS1_19SingleTileSchedulerILb0ELb1ELb1ELi192EEEEEEEEEvNT_6ParamsE:
	.zero		3200


//--------------------- .nv.constant0._ZN7cutlass13device_kernelIN5flash11enable_sm90INS1_16FlashAttnFwdSm90INS1_25CollectiveMainloopFwdSm90ILi2EN4cute5tupleIJNS5_1CILi1EEES8_S8_EEENS6_IJNS7_ILi192EEENS7_ILi128EEENS7_ILi96EEEEEELi96ENS_10bfloat16_tEfNS_4arch4Sm90ELb1ELb0ELb0ELb1ELb1ELb0ELb0ELb0ELb1ELb1ELb1ELb0EEENS1_21CollectiveEpilogueFwdINS6_IJSA_SC_SB_EEES9_SE_SG_Li384ELb1ELb1ELb1ELb0EEENS1_36VarlenDynamicPersistentTileSchedulerILi192ELi128ELi384ELi128ELb1ELb1ELb1ELb1ELb1ELb1EEEEEEEEEvNT_6ParamsE --------------------------
	.section	.nv.constant0._ZN7cutlass13device_kernelIN5flash11enable_sm90INS1_16FlashAttnFwdSm90INS1_25CollectiveMainloopFwdSm90ILi2EN4cute5tupleIJNS5_1CILi1EEES8_S8_EEENS6_IJNS7_ILi192EEENS7_ILi128EEENS7_ILi96EEEEEELi96ENS_10bfloat16_tEfNS_4arch4Sm90ELb1ELb0ELb0ELb1ELb1ELb0ELb0ELb0ELb1ELb1ELb1ELb0EEENS1_21CollectiveEpilogueFwdINS6_IJSA_SC_SB_EEES9_SE_SG_Li384ELb1ELb1ELb1ELb0EEENS1_36VarlenDynamicPersistentTileSchedulerILi192ELi128ELi384ELi128ELb1ELb1ELb1ELb1ELb1ELb1EEEEEEEEEvNT_6ParamsE,"a",@progbits
	.sectionflags	@""
	.align	4
.nv.constant0._ZN7cutlass13device_kernelIN5flash11enable_sm90INS1_16FlashAttnFwdSm90INS1_25CollectiveMainloopFwdSm90ILi2EN4cute5tupleIJNS5_1CILi1EEES8_S8_EEENS6_IJNS7_ILi192EEENS7_ILi128EEENS7_ILi96EEEEEELi96ENS_10bfloat16_tEfNS_4arch4Sm90ELb1ELb0ELb0ELb1ELb1ELb0ELb0ELb0ELb1ELb1ELb1ELb0EEENS1_21CollectiveEpilogueFwdINS6_IJSA_SC_SB_EEES9_SE_SG_Li384ELb1ELb1ELb1ELb0EEENS1_36VarlenDynamicPersistentTileSchedulerILi192ELi128ELi384ELi128ELb1ELb1ELb1ELb1ELb1ELb1EEEEEEEEEvNT_6ParamsE:
	.zero		3328


//--------------------- .nv.constant0._ZN7cutlass13device_kernelIN5flash11enable_sm90INS1_16FlashAttnFwdSm90INS1_25CollectiveMainloopFwdSm90ILi2EN4cute5tupleIJNS5_1CILi1EEES8_S8_EEENS6_IJNS7_ILi192EEENS7_ILi128EEENS7_ILi96EEEEEELi96ENS_10bfloat16_tEfNS_4arch4Sm90ELb1ELb0ELb0ELb1ELb1ELb1ELb0ELb0ELb1ELb1ELb1ELb0EEENS1_21CollectiveEpilogueFwdINS6_IJSA_SC_SB_EEES9_SE_SG_Li384ELb1ELb1ELb1ELb0EEENS1_36VarlenDynamicPersistentTileSchedulerILi192ELi128ELi384ELi128ELb1ELb1ELb1ELb1ELb1ELb1EEEEEEEEEvNT_6ParamsE --------------------------
	.section	.nv.constant0._ZN7cutlass13device_kernelIN5flash11enable_sm90INS1_16FlashAttnFwdSm90INS1_25CollectiveMainloopFwdSm90ILi2EN4cute5tupleIJNS5_1CILi1EEES8_S8_EEENS6_IJNS7_ILi192EEENS7_ILi128EEENS7_ILi96EEEEEELi96ENS_10bfloat16_tEfNS_4arch4Sm90ELb1ELb0ELb0ELb1ELb1ELb1ELb0ELb0ELb1ELb1ELb1ELb0EEENS1_21CollectiveEpilogueFwdINS6_IJSA_SC_SB_EEES9_SE_SG_Li384ELb1ELb1ELb1ELb0EEENS1_36VarlenDynamicPersistentTileSchedulerILi192ELi128ELi384ELi128ELb1ELb1ELb1ELb1ELb1ELb1EEEEEEEEEvNT_6ParamsE,"a",@progbits
	.sectionflags	@""
	.align	4
.nv.constant0._ZN7cutlass13device_kernelIN5flash11enable_sm90INS1_16FlashAttnFwdSm90INS1_25CollectiveMainloopFwdSm90ILi2EN4cute5tupleIJNS5_1CILi1EEES8_S8_EEENS6_IJNS7_ILi192EEENS7_ILi128EEENS7_ILi96EEEEEELi96ENS_10bfloat16_tEfNS_4arch4Sm90ELb1ELb0ELb0ELb1ELb1ELb1ELb0ELb0ELb1ELb1ELb1ELb0EEENS1_21CollectiveEpilogueFwdINS6_IJSA_SC_SB_EEES9_SE_SG_Li384ELb1ELb1ELb1ELb0EEENS1_36VarlenDynamicPersistentTileSchedulerILi192ELi128ELi384ELi128ELb1ELb1ELb1ELb1ELb1ELb1EEEEEEEEEvNT_6ParamsE:
	.zero		3328


//--------------------- .nv.constant0._ZN7cutlass13device_kernelIN5flash11enable_sm90INS1_16FlashAttnFwdSm90INS1_25CollectiveMainloopFwdSm90ILi2EN4cute5tupleIJNS5_1CILi1EEES8_S8_EEENS6_IJNS7_ILi192EEENS7_ILi128EEENS7_ILi64EEEEEELi64ENS_10bfloat16_tEfNS_4arch4Sm90ELb0ELb0ELb0ELb0ELb1ELb0ELb0ELb1ELb1ELb1ELb1ELb0EEENS1_21CollectiveEpilogueFwdINS6_IJSA_SC_SB_EEES9_SE_SG_Li384ELb0ELb1ELb1ELb0EEENS1_19SingleTileSchedulerILb0ELb1ELb1ELi192EEEEEEEEEvNT_6ParamsE --------------------------
	.section	.nv.constant0._ZN7cutlass13device_kernelIN5flash11enable_sm90INS1_16FlashAttnFwdSm90INS1_25CollectiveMainloopFwdSm90ILi2EN4cute5tupleIJNS5_1CILi1EEES8_S8_EEENS6_IJNS7_ILi192EEENS7_ILi128EEENS7_ILi64EEEEEELi64ENS_10bfloat16_tEfNS_4arch4Sm90ELb0ELb0ELb0ELb0ELb1ELb0ELb0ELb1ELb1ELb1ELb1ELb0EEENS1_21CollectiveEpilogueFwdINS6_IJSA_SC_SB_EEES9_SE_SG_Li384ELb0ELb1ELb1ELb0EEENS1_19SingleTileSchedulerILb0ELb1ELb1ELi192EEEEEEEEEvNT_6ParamsE,"a",@progbits
	.sectionflags	@""
	.align	4
.nv.constant0._ZN7cutlass13device_kernelIN5flash11enable_sm90INS1_16FlashAttnFwdSm90INS1_25CollectiveMainloopFwdSm90ILi2EN4cute5tupleIJNS5_1CILi1EEES8_S8_EEENS6_IJNS7_ILi192EEENS7_ILi128EEENS7_ILi64EEEEEELi64ENS_10bfloat16_tEfNS_4arch4Sm90ELb0ELb0ELb0ELb0ELb1ELb0ELb0ELb1ELb1ELb1ELb1ELb0EEENS1_21CollectiveEpilogueFwdINS6_IJSA_SC_SB_EEES9_SE_SG_Li384ELb0ELb1ELb1ELb0EEENS1_19SingleTileSchedulerILb0ELb1ELb1ELi192EEEEEEEEEvNT_6ParamsE:
	.zero		3200


//--------------------- .nv.constant0._ZN7cutlass13device_kernelIN5flash11enable_sm90INS1_16FlashAttnFwdSm90INS1_25CollectiveMainloopFwdSm90ILi2EN4cute5tupleIJNS5_1CILi1EEES8_S8_EEENS6_IJNS7_ILi192EEENS7_ILi128EEENS7_ILi64EEEEEELi64ENS_10bfloat16_tEfNS_4arch4Sm90ELb0ELb0ELb0ELb1ELb1ELb0ELb0ELb1ELb1ELb1ELb1ELb0EEENS1_21CollectiveEpilogueFwdINS6_IJSA_SC_SB_EEES9_SE_SG_Li384ELb1ELb1ELb1ELb0EEENS1_36VarlenDynamicPersistentTileSchedulerILi192ELi128ELi384ELi128ELb1ELb1ELb1ELb0ELb1ELb1EEEEEEEEEvNT_6ParamsE --------------------------
	.section	.nv.constant0._ZN7cutlass13device_kernelIN5flash11enable_sm90INS1_16FlashAttnFwdSm90INS1_25CollectiveMainloopFwdSm90ILi2EN4cute5tupleIJNS5_1CILi1EEES8_S8_EEENS6_IJNS7_ILi192EEENS7_ILi128EEENS7_ILi64EEEEEELi64ENS_10bfloat16_tEfNS_4arch4Sm90ELb0ELb0ELb0ELb1ELb1ELb0ELb0ELb1ELb1ELb1ELb1ELb0EEENS1_21CollectiveEpilogueFwdINS6_IJSA_SC_SB_EEES9_SE_SG_Li384ELb1ELb1ELb1ELb0EEENS1_36VarlenDynamicPersistentTileSchedulerILi192ELi128ELi384ELi128ELb1ELb1ELb1ELb0ELb1ELb1EEEEEEEEEvNT_6ParamsE,"a",@progbits
	.sectionflags	@""
	.align	4
.nv.constant0._ZN7cutlass13device_kernelIN5flash11enable_sm90INS1_16FlashAttnFwdSm90INS1_25CollectiveMainloopFwdSm90ILi2EN4cute5tupleIJNS5_1CILi1EEES8_S8_EEENS6_IJNS7_ILi192EEENS7_ILi128EEENS7_ILi64EEEEEELi64ENS_10bfloat16_tEfNS_4arch4Sm90ELb0ELb0ELb0ELb1ELb1ELb0ELb0ELb1ELb1ELb1ELb1ELb0EEENS1_21CollectiveEpilogueFwdINS6_IJSA_SC_SB_EEES9_SE_SG_Li384ELb1ELb1ELb1ELb0EEENS1_36VarlenDynamicPersistentTileSchedulerILi192ELi128ELi384ELi128ELb1ELb1ELb1ELb0ELb1ELb1EEEEEEEEEvNT_6ParamsE:
	.zero		3328


//--------------------- .nv.constant0._ZN7cutlass13device_kernelIN5flash11enable_sm90INS1_16FlashAttnFwdSm90INS1_25CollectiveMainloopFwdSm90ILi2EN4cute5tupleIJNS5_1CILi1EEES8_S8_EEENS6_IJNS7_ILi192EEENS7_ILi128EEENS7_ILi64EEEEEELi64ENS_10bfloat16_tEfNS_4arch4Sm90ELb0ELb0ELb0ELb1ELb1ELb1ELb0ELb1ELb1ELb1ELb1ELb0EEENS1_21CollectiveEpilogueFwdINS6_IJSA_SC_SB_EEES9_SE_SG_Li384ELb1ELb1ELb1ELb0EEENS1_36VarlenDynamicPersistentTileSchedulerILi192ELi128ELi384ELi128ELb1ELb1ELb1ELb0ELb1ELb1EEEEEEEEEvNT_6ParamsE --------------------------
	.section	.nv.constant0._ZN7cutlass13device_kernelIN5flash11enable_sm90INS1_16FlashAttnFwdSm90INS1_25CollectiveMainloopFwdSm90ILi2EN4cute5tupleIJNS5_1CILi1EEES8_S8_EEENS6_IJNS7_ILi192EEENS7_ILi128EEENS7_ILi64EEEEEELi64ENS_10bfloat16_tEfNS_4arch4Sm90ELb0ELb0ELb0ELb1ELb1ELb1ELb0ELb1ELb1ELb1ELb1ELb0EEENS1_21CollectiveEpilogueFwdINS6_IJSA_SC_SB_EEES9_SE_SG_Li384ELb1ELb1ELb1ELb0EEENS1_36VarlenDynamicPersistentTileSchedulerILi192ELi128ELi384ELi128ELb1ELb1ELb1ELb0ELb1ELb1EEEEEEEEEvNT_6ParamsE,"a",@progbits
	.sectionflags	@""
	.align	4
.nv.constant0._ZN7cutlass13device_kernelIN5flash11enable_sm90INS1_16FlashAttnFwdSm90INS1_25CollectiveMainloopFwdSm90ILi2EN4cute5tupleIJNS5_1CILi1EEES8_S8_EEENS6_IJNS7_ILi192EEENS7_ILi128EEENS7_ILi64EEEEEELi64ENS_10bfloat16_tEfNS_4arch4Sm90ELb0ELb0ELb0ELb1ELb1ELb1ELb0ELb1ELb1ELb1ELb1ELb0EEENS1_21CollectiveEpilogueFwdINS6_IJSA_SC_SB_EEES9_SE_SG_Li384ELb1ELb1ELb1ELb0EEENS1_36VarlenDynamicPersistentTileSchedulerILi192ELi128ELi384ELi128ELb1ELb1ELb1ELb0ELb1ELb1EEEEEEEEEvNT_6ParamsE:
	.zero		3328


//--------------------- .nv.constant0._ZN7cutlass13device_kernelIN5flash11enable_sm90INS1_16FlashAttnFwdSm90INS1_25CollectiveMainloopFwdSm90ILi2EN4cute5tupleIJNS5_1CILi1EEES8_S8_EEENS6_IJNS7_ILi192EEENS7_ILi128EEENS7_ILi64EEEEEELi64ENS_10bfloat16_tEfNS_4arch4Sm90ELb0ELb1ELb0ELb0ELb1ELb0ELb0ELb1ELb1ELb1ELb1ELb0EEENS1_21CollectiveEpilogueFwdINS6_IJSA_SC_SB_EEES9_SE_SG_Li384ELb0ELb1ELb1ELb0EEENS1_19SingleTileSchedulerILb0ELb1ELb1ELi192EEEEEEEEEvNT_6ParamsE --------------------------
	.section	.nv.constant0._ZN7cutlass13device_kernelIN5flash11enable_sm90INS1_16FlashAttnFwdSm90INS1_25CollectiveMainloopFwdSm90ILi2EN4cute5tupleIJNS5_1CILi1EEES8_S8_EEENS6_IJNS7_ILi192EEENS7_ILi128EEENS7_ILi64EEEEEELi64ENS_10bfloat16_tEfNS_4arch4Sm90ELb0ELb1ELb0ELb0ELb1ELb0ELb0ELb1ELb1ELb1ELb1ELb0EEENS1_21CollectiveEpilogueFwdINS6_IJSA_SC_SB_EEES9_SE_SG_Li384ELb0ELb1ELb1ELb0EEENS1_19SingleTileSchedulerILb0ELb1ELb1ELi192EEEEEEEEEvNT_6ParamsE,"a",@progbits
	.sectionflags	@""
	.align	4
.nv.constant0._ZN7cutlass13device_kernelIN5flash11enable_sm90INS1_16FlashAttnFwdSm90INS1_25CollectiveMainloopFwdSm90ILi2EN4cute5tupleIJNS5_1CILi1EEES8_S8_EEENS6_IJNS7_ILi192EEENS7_ILi128EEENS7_ILi64EEEEEELi64ENS_10bfloat16_tEfNS_4arch4Sm90ELb0ELb1ELb0ELb0ELb1ELb0ELb0ELb1ELb1ELb1ELb1ELb0EEENS1_21CollectiveEpilogueFwdINS6_IJSA_SC_SB_EEES9_SE_SG_Li384ELb0ELb1ELb1ELb0EEENS1_19SingleTileSchedulerILb0ELb1ELb1ELi192EEEEEEEEEvNT_6ParamsE:
	.zero		3200


//--------------------- .nv.constant0._ZN7cutlass13device_kernelIN5flash11enable_sm90INS1_16FlashAttnFwdSm90INS1_25CollectiveMainloopFwdSm90ILi2EN4cute5tupleIJNS5_1CILi1EEES8_S8_EEENS6_IJNS7_ILi192EEENS7_ILi128EEENS7_ILi64EEEEEELi64ENS_10bfloat16_tEfNS_4arch4Sm90ELb0ELb1ELb0ELb1ELb1ELb0ELb0ELb1ELb1ELb1ELb1ELb0EEENS1_21CollectiveEpilogueFwdINS6_IJSA_SC_SB_EEES9_SE_SG_Li384ELb1ELb1ELb1ELb0EEENS1_36VarlenDynamicPersistentTileSchedulerILi192ELi128ELi384ELi128ELb1ELb1ELb1ELb1ELb0ELb1EEEEEEEEEvNT_6ParamsE --------------------------
	.section	.nv.constant0._ZN7cutlass13device_kernelIN5flash11enable_sm90INS1_16FlashAttnFwdSm90INS1_25CollectiveMainloopFwdSm90ILi2EN4cute5tupleIJNS5_1CILi1EEES8_S8_EEENS6_IJNS7_ILi192EEENS7_ILi128EEENS7_ILi64EEEEEELi64ENS_10bfloat16_tEfNS_4arch4Sm90ELb0ELb1ELb0ELb1ELb1ELb0ELb0ELb1ELb1ELb1ELb1ELb0EEENS1_21CollectiveEpilogueFwdINS6_IJSA_SC_SB_EEES9_SE_SG_Li384ELb1ELb1ELb1ELb0EEENS1_36VarlenDynamicPersistentTileSchedulerILi192ELi128ELi384ELi128ELb1ELb1ELb1ELb1ELb0ELb1EEEEEEEEEvNT_6ParamsE,"a",@progbits
	.sectionflags	@""
	.align	4
.nv.constant0._ZN7cutlass13device_kernelIN5flash11enable_sm90INS1_16FlashAttnFwdSm90INS1_25CollectiveMainloopFwdSm90ILi2EN4cute5tupleIJNS5_1CILi1EEES8_S8_EEENS6_IJNS7_ILi192EEENS7_ILi128EEENS7_ILi64EEEEEELi64ENS_10bfloat16_tEfNS_4arch4Sm90ELb0ELb1ELb0ELb1ELb1ELb0ELb0ELb1ELb1ELb1ELb1ELb0EEENS1_21CollectiveEpilogueFwdINS6_IJSA_SC_SB_EEES9_SE_SG_Li384ELb1ELb1ELb1ELb0EEENS1_36VarlenDynamicPersistentTileSchedulerILi192ELi128ELi384ELi128ELb1ELb1ELb1ELb1ELb0ELb1EEEEEEEEEvNT_6ParamsE:
	.zero		3328


//--------------------- .nv.constant0._ZN7cutlass13device_kernelIN5flash11enable_sm90INS1_16FlashAttnFwdSm90INS1_25CollectiveMainloopFwdSm90ILi2EN4cute5tupleIJNS5_1CILi1EEES8_S8_EEENS6_IJNS7_ILi192EEENS7_ILi128EEENS7_ILi64EEEEEELi64ENS_10bfloat16_tEfNS_4arch4Sm90ELb0ELb1ELb0ELb1ELb1ELb1ELb0ELb1ELb1ELb1ELb1ELb0EEENS1_21CollectiveEpilogueFwdINS6_IJSA_SC_SB_EEES9_SE_SG_Li384ELb1ELb1ELb1ELb0EEENS1_36VarlenDynamicPersistentTileSchedulerILi192ELi128ELi384ELi128ELb1ELb1ELb1ELb1ELb0ELb1EEEEEEEEEvNT_6ParamsE --------------------------
	.section	.nv.constant0._ZN7cutlass13device_kernelIN5flash11enable_sm90INS1_16FlashAttnFwdSm90INS1_25CollectiveMainloopFwdSm90ILi2EN4cute5tupleIJNS5_1CILi1EEES8_S8_EEENS6_IJNS7_ILi192EEENS7_ILi128EEENS7_ILi64EEEEEELi64ENS_10bfloat16_tEfNS_4arch4Sm90ELb0ELb1ELb0ELb1ELb1ELb1ELb0ELb1ELb1ELb1ELb1ELb0EEENS1_21CollectiveEpilogueFwdINS6_IJSA_SC_SB_EEES9_SE_SG_Li384ELb1ELb1ELb1ELb0EEENS1_36VarlenDynamicPersistentTileSchedulerILi192ELi128ELi384ELi128ELb1ELb1ELb1ELb1ELb0ELb1EEEEEEEEEvNT_6ParamsE,"a",@progbits
	.sectionflags	@""
	.align	4
.nv.constant0._ZN7cutlass13device_kernelIN5flash11enable_sm90INS1_16FlashAttnFwdSm90INS1_25CollectiveMainloopFwdSm90ILi2EN4cute5tupleIJNS5_1CILi1EEES8_S8_EEENS6_IJNS7_ILi192EEENS7_ILi128EEENS7_ILi64EEEEEELi64ENS_10bfloat16_tEfNS_4arch4Sm90ELb0ELb1ELb0ELb1ELb1ELb1ELb0ELb1ELb1ELb1ELb1ELb0EEENS1_21CollectiveEpilogueFwdINS6_IJSA_SC_SB_EEES9_SE_SG_Li384ELb1ELb1ELb1ELb0EEENS1_36VarlenDynamicPersistentTileSchedulerILi192ELi128ELi384ELi128ELb1ELb1ELb1ELb1ELb0ELb1EEEEEEEEEvNT_6ParamsE:
	.zero		3328


//--------------------- .nv.constant0._ZN7cutlass13device_kernelIN5flash11enable_sm90INS1_16FlashAttnFwdSm90INS1_25CollectiveMainloopFwdSm90ILi2EN4cute5tupleIJNS5_1CILi1EEES8_S8_EEENS6_IJNS7_ILi192EEENS7_ILi128EEENS7_ILi64EEEEEELi64ENS_10bfloat16_tEfNS_4arch4Sm90ELb1ELb0ELb0ELb0ELb1ELb0ELb0ELb1ELb1ELb1ELb1ELb0EEENS1_21CollectiveEpilogueFwdINS6_IJSA_SC_SB_EEES9_SE_SG_Li384ELb0ELb1ELb1ELb0EEENS1_19SingleTileSchedulerILb0ELb1ELb1ELi192EEEEEEEEEvNT_6ParamsE --------------------------
	.section	.nv.constant0._ZN7cutlass13device_kernelIN5flash11enable_sm90INS1_16FlashAttnFwdSm90INS1_25CollectiveMainloopFwdSm90ILi2EN4cute5tupleIJNS5_1CILi1EEES8_S8_EEENS6_IJNS7_ILi192EEENS7_ILi128EEENS7_ILi64EEEEEELi64ENS_10bfloat16_tEfNS_4arch4Sm90ELb1ELb0ELb0ELb0ELb1ELb0ELb0ELb1ELb1ELb1ELb1ELb0EEENS1_21CollectiveEpilogueFwdINS6_IJSA_SC_SB_EEES9_SE_SG_Li384ELb0ELb1ELb1ELb0EEENS1_19SingleTileSchedulerILb0ELb1ELb1ELi192EEEEEEEEEvNT_6ParamsE,"a",@progbits
	.sectionflags	@""
	.align	4
.nv.constant0._ZN7cutlass13device_kernelIN5flash11enable_sm90INS1_16FlashAttnFwdSm90INS1_25CollectiveMainloopFwdSm90ILi2EN4cute5tupleIJNS5_1CILi1EEES8_S8_EEENS6_IJNS7_ILi192EEENS7_ILi128EEENS7_ILi64EEEEEELi64ENS_10bfloat16_tEfNS_4arch4Sm90ELb1ELb0ELb0ELb0ELb1ELb0ELb0ELb1ELb1ELb1ELb1ELb0EEENS1_21CollectiveEpilogueFwdINS6_IJSA_SC_SB_EEES9_SE_SG_Li384ELb0ELb1ELb1ELb0EEENS1_19SingleTileSchedulerILb0ELb1ELb1ELi192EEEEEEEEEvNT_6ParamsE:
	.zero		3200


//--------------------- .nv.constant0._ZN7cutlass13device_kernelIN5flash11enable_sm90INS1_16FlashAttnFwdSm90INS1_25CollectiveMainloopFwdSm90ILi2EN4cute5tupleIJNS5_1CILi1EEES8_S8_EEENS6_IJNS7_ILi192EEENS7_ILi128EEENS7_ILi64EEEEEELi64ENS_10bfloat16_tEfNS_4arch4Sm90ELb1ELb0ELb0ELb1ELb1ELb0ELb0ELb1ELb1ELb1ELb1ELb0EEENS1_21CollectiveEpilogueFwdINS6_IJSA_SC_SB_EEES9_SE_SG_Li384ELb1ELb1ELb1ELb0EEENS1_36VarlenDynamicPersistentTileSchedulerILi192ELi128ELi384ELi128ELb1ELb1ELb1ELb1ELb1ELb1EEEEEEEEEvNT_6ParamsE --------------------------
	.section	.nv.constant0._ZN7cutlass13device_kernelIN5flash11enable_sm90INS1_16FlashAttnFwdSm90INS1_25CollectiveMainloopFwdSm90ILi2EN4cute5tupleIJNS5_1CILi1EEES8_S8_EEENS6_IJNS7_ILi192EEENS7_ILi128EEENS7_ILi64EEEEEELi64ENS_10bfloat16_tEfNS_4arch4Sm90ELb1ELb0ELb0ELb1ELb1ELb0ELb0ELb1ELb1ELb1ELb1ELb0EEENS1_21CollectiveEpilogueFwdINS6_IJSA_SC_SB_EEES9_SE_SG_Li384ELb1ELb1ELb1ELb0EEENS1_36VarlenDynamicPersistentTileSchedulerILi192ELi128ELi384ELi128ELb1ELb1ELb1ELb1ELb1ELb1EEEEEEEEEvNT_6ParamsE,"a",@progbits
	.sectionflags	@""
	.align	4
.nv.constant0._ZN7cutlass13device_kernelIN5flash11enable_sm90INS1_16FlashAttnFwdSm90INS1_25CollectiveMainloopFwdSm90ILi2EN4cute5tupleIJNS5_1CILi1EEES8_S8_EEENS6_IJNS7_ILi192EEENS7_ILi128EEENS7_ILi64EEEEEELi64ENS_10bfloat16_tEfNS_4arch4Sm90ELb1ELb0ELb0ELb1ELb1ELb0ELb0ELb1ELb1ELb1ELb1ELb0EEENS1_21CollectiveEpilogueFwdINS6_IJSA_SC_SB_EEES9_SE_SG_Li384ELb1ELb1ELb1ELb0EEENS1_36VarlenDynamicPersistentTileSchedulerILi192ELi128ELi384ELi128ELb1ELb1ELb1ELb1ELb1ELb1EEEEEEEEEvNT_6ParamsE:
	.zero		3328


//--------------------- .nv.constant0._ZN7cutlass13device_kernelIN5flash11enable_sm90INS1_16FlashAttnFwdSm90INS1_25CollectiveMainloopFwdSm90ILi2EN4cute5tupleIJNS5_1CILi1EEES8_S8_EEENS6_IJNS7_ILi192EEENS7_ILi128EEENS7_ILi64EEEEEELi64ENS_10bfloat16_tEfNS_4arch4Sm90ELb1ELb0ELb0ELb1ELb1ELb1ELb0ELb1ELb1ELb1ELb1ELb0EEENS1_21CollectiveEpilogueFwdINS6_IJSA_SC_SB_EEES9_SE_SG_Li384ELb1ELb1ELb1ELb0EEENS1_36VarlenDynamicPersistentTileSchedulerILi192ELi128ELi384ELi128ELb1ELb1ELb1ELb1ELb1ELb1EEEEEEEEEvNT_6ParamsE --------------------------
	.section	.nv.constant0._ZN7cutlass13device_kernelIN5flash11enable_sm90INS1_16FlashAttnFwdSm90INS1_25CollectiveMainloopFwdSm90ILi2EN4cute5tupleIJNS5_1CILi1EEES8_S8_EEENS6_IJNS7_ILi192EEENS7_ILi128EEENS7_ILi64EEEEEELi64ENS_10bfloat16_tEfNS_4arch4Sm90ELb1ELb0ELb0ELb1ELb1ELb1ELb0ELb1ELb1ELb1ELb1ELb0EEENS1_21CollectiveEpilogueFwdINS6_IJSA_SC_SB_EEES9_SE_SG_Li384ELb1ELb1ELb1ELb0EEENS1_36VarlenDynamicPersistentTileSchedulerILi192ELi128ELi384ELi128ELb1ELb1ELb1ELb1ELb1ELb1EEEEEEEEEvNT_6ParamsE,"a",@progbits
	.sectionflags	@""
	.align	4
.nv.constant0._ZN7cutlass13device_kernelIN5flash11enable_sm90INS1_16FlashAttnFwdSm90INS1_25CollectiveMainloopFwdSm90ILi2EN4cute5tupleIJNS5_1CILi1EEES8_S8_EEENS6_IJNS7_ILi192EEENS7_ILi128EEENS7_ILi64EEEEEELi64ENS_10bfloat16_tEfNS_4arch4Sm90ELb1ELb0ELb0ELb1ELb1ELb1ELb0ELb1ELb1ELb1ELb1ELb0EEENS1_21CollectiveEpilogueFwdINS6_IJSA_SC_SB_EEES9_SE_SG_Li384ELb1ELb1ELb1ELb0EEENS1_36VarlenDynamicPersistentTileSchedulerILi192ELi128ELi384ELi128ELb1ELb1ELb1ELb1ELb1ELb1EEEEEEEEEvNT_6ParamsE:
	.zero		3328


//--------------------- SYMBOLS --------------------------

	.type		.nv.reservedSmem.offset0,@object
	.size		.nv.reservedSmem.offset0,0x4
	.type		__assertfail,@function
